	.target	sm_90a

	.elftype	@"ET_EXEC"


//--------------------- .note.nv.tkinfo           --------------------------
	.section	.note.nv.tkinfo,"",@"SHT_NOTE"
	.sectionflags	@"SHF_NOTE_NV_TKINFO"
	.tkinfo
        /*0018*/ 	.word	0x00000002
        /*0030*/ 	.string	""
        /*0030*/ 	.string	"ptxas"
        /*0030*/ 	.string	"Cuda compilation tools, release 13.0, V13.0.88"
        /*0030*/ 	.string	"Build cuda_13.0.r13.0/compiler.36424714_0"
        /*0030*/ 	.string	"-arch sm_90a -m 64 "



//--------------------- .note.nv.cuinfo           --------------------------
	.section	.note.nv.cuinfo,"",@"SHT_NOTE"
	.sectionflags	@"SHF_NOTE_NV_CUINFO"
        /*0018*/ 	.short	0x0002
        /*001a*/ 	.short	0x005a
        /*001c*/ 	.short	0x0082
	.zero		2


//--------------------- .nv.info                  --------------------------
	.section	.nv.info,"",@"SHT_CUDA_INFO"
	.align	4


	//----- nvinfo : EIATTR_REGCOUNT
	.align		4
        /*0000*/ 	.byte	0x04, 0x2f
        /*0002*/ 	.short	(.L_57 - .L_56)
	.align		4
.L_56:
        /*0004*/ 	.word	index@(_ZN7cutlass13device_kernelIN5flash11enable_sm90INS1_16FlashAttnFwdSm90INS1_25CollectiveMainloopFwdSm90ILi2EN4cute5tupleIJNS5_1CILi1EEES8_S8_EEENS6_IJNS7_ILi192EEENS7_ILi128EEENS7_ILi64EEEEEELi64ENS_10bfloat16_tEfNS_4arch4Sm90ELb1ELb0ELb0ELb1ELb0ELb1ELb0ELb1ELb1ELb1ELb0ELb0EEENS1_21CollectiveEpilogueFwdINS6_IJSA_SC_SB_EEES9_SE_SG_Li384ELb1ELb1ELb0ELb0EEENS1_36VarlenDynamicPersistentTileSchedulerILi192ELi128ELi384ELi128ELb0ELb1ELb1ELb1ELb1ELb1EEEEEEEEEvNT_6ParamsE)
        /*0008*/ 	.word	0x00000080


	//----- nvinfo : EIATTR_FRAME_SIZE
	.align		4
.L_57:
        /*000c*/ 	.byte	0x04, 0x11
        /*000e*/ 	.short	(.L_59 - .L_58)
	.align		4
.L_58:
        /*0010*/ 	.word	index@(_ZN7cutlass13device_kernelIN5flash11enable_sm90INS1_16FlashAttnFwdSm90INS1_25CollectiveMainloopFwdSm90ILi2EN4cute5tupleIJNS5_1CILi1EEES8_S8_EEENS6_IJNS7_ILi192EEENS7_ILi128EEENS7_ILi64EEEEEELi64ENS_10bfloat16_tEfNS_4arch4Sm90ELb1ELb0ELb0ELb1ELb0ELb1ELb0ELb1ELb1ELb1ELb0ELb0EEENS1_21CollectiveEpilogueFwdINS6_IJSA_SC_SB_EEES9_SE_SG_Li384ELb1ELb1ELb0ELb0EEENS1_36VarlenDynamicPersistentTileSchedulerILi192ELi128ELi384ELi128ELb0ELb1ELb1ELb1ELb1ELb1EEEEEEEEEvNT_6ParamsE)
        /*0014*/ 	.word	0x00000068


	//----- nvinfo : EIATTR_REGCOUNT
	.align		4
.L_59:
        /*0018*/ 	.byte	0x04, 0x2f
        /*001a*/ 	.short	(.L_61 - .L_60)
	.align		4
.L_60:
        /*001c*/ 	.word	index@(_ZN7cutlass13device_kernelIN5flash11enable_sm90INS1_16FlashAttnFwdSm90INS1_25CollectiveMainloopFwdSm90ILi2EN4cute5tupleIJNS5_1CILi1EEES8_S8_EEENS6_IJNS7_ILi192EEENS7_ILi128EEENS7_ILi64EEEEEELi64ENS_10bfloat16_tEfNS_4arch4Sm90ELb1ELb0ELb0ELb1ELb0ELb0ELb0ELb1ELb1ELb1ELb0ELb0EEENS1_21CollectiveEpilogueFwdINS6_IJSA_SC_SB_EEES9_SE_SG_Li384ELb1ELb1ELb0ELb0EEENS1_36VarlenDynamicPersistentTileSchedulerILi192ELi128ELi384ELi128ELb0ELb1ELb1ELb1ELb1ELb1EEEEEEEEEvNT_6ParamsE)
        /*0020*/ 	.word	0x00000080


	//----- nvinfo : EIATTR_FRAME_SIZE
	.align		4
.L_61:
        /*0024*/ 	.byte	0x04, 0x11
        /*0026*/ 	.short	(.L_63 - .L_62)
	.align		4
.L_62:
        /*0028*/ 	.word	index@(_ZN7cutlass13device_kernelIN5flash11enable_sm90INS1_16FlashAttnFwdSm90INS1_25CollectiveMainloopFwdSm90ILi2EN4cute5tupleIJNS5_1CILi1EEES8_S8_EEENS6_IJNS7_ILi192EEENS7_ILi128EEENS7_ILi64EEEEEELi64ENS_10bfloat16_tEfNS_4arch4Sm90ELb1ELb0ELb0ELb1ELb0ELb0ELb0ELb1ELb1ELb1ELb0ELb0EEENS1_21CollectiveEpilogueFwdINS6_IJSA_SC_SB_EEES9_SE_SG_Li384ELb1ELb1ELb0ELb0EEENS1_36VarlenDynamicPersistentTileSchedulerILi192ELi128ELi384ELi128ELb0ELb1ELb1ELb1ELb1ELb1EEEEEEEEEvNT_6ParamsE)
        /*002c*/ 	.word	0x00000038


	//----- nvinfo : EIATTR_REGCOUNT
	.align		4
.L_63:
        /*0030*/ 	.byte	0x04, 0x2f
        /*0032*/ 	.short	(.L_65 - .L_64)
	.align		4
.L_64:
        /*0034*/ 	.word	index@(_ZN7cutlass13device_kernelIN5flash11enable_sm90INS1_16FlashAttnFwdSm90INS1_25CollectiveMainloopFwdSm90ILi2EN4cute5tupleIJNS5_1CILi1EEES8_S8_EEENS6_IJNS7_ILi192EEENS7_ILi128EEENS7_ILi64EEEEEELi64ENS_10bfloat16_tEfNS_4arch4Sm90ELb1ELb0ELb0ELb0ELb0ELb0ELb0ELb1ELb1ELb1ELb0ELb0EEENS1_21CollectiveEpilogueFwdINS6_IJSA_SC_SB_EEES9_SE_SG_Li384ELb0ELb1ELb0ELb0EEENS1_30DynamicPersistentTileSchedulerILi384ELi128ELb0ELb1ELb1EEEEEEEEEvNT_6ParamsE)
        /*0038*/ 	.word	0x00000080


	//----- nvinfo : EIATTR_FRAME_SIZE
	.align		4
.L_65:
        /*003c*/ 	.byte	0x04, 0x11
        /*003e*/ 	.short	(.L_67 - .L_66)
	.align		4
.L_66:
        /*0040*/ 	.word	index@(_ZN7cutlass13device_kernelIN5flash11enable_sm90INS1_16FlashAttnFwdSm90INS1_25CollectiveMainloopFwdSm90ILi2EN4cute5tupleIJNS5_1CILi1EEES8_S8_EEENS6_IJNS7_ILi192EEENS7_ILi128EEENS7_ILi64EEEEEELi64ENS_10bfloat16_tEfNS_4arch4Sm90ELb1ELb0ELb0ELb0ELb0ELb0ELb0ELb1ELb1ELb1ELb0ELb0EEENS1_21CollectiveEpilogueFwdINS6_IJSA_SC_SB_EEES9_SE_SG_Li384ELb0ELb1ELb0ELb0EEENS1_30DynamicPersistentTileSchedulerILi384ELi128ELb0ELb1ELb1EEEEEEEEEvNT_6ParamsE)
        /*0044*/ 	.word	0x00000008


	//----- nvinfo : EIATTR_REGCOUNT
	.align		4
.L_67:
        /*0048*/ 	.byte	0x04, 0x2f
        /*004a*/ 	.short	(.L_69 - .L_68)
	.align		4
.L_68:
        /*004c*/ 	.word	index@(_ZN7cutlass13device_kernelIN5flash11enable_sm90INS1_16FlashAttnFwdSm90INS1_25CollectiveMainloopFwdSm90ILi2EN4cute5tupleIJNS5_1CILi1EEES8_S8_EEENS6_IJNS7_ILi192EEENS7_ILi128EEENS7_ILi64EEEEEELi64ENS_10bfloat16_tEfNS_4arch4Sm90ELb0ELb1ELb0ELb1ELb0ELb1ELb0ELb1ELb1ELb1ELb0ELb0EEENS1_21CollectiveEpilogueFwdINS6_IJSA_SC_SB_EEES9_SE_SG_Li384ELb1ELb1ELb0ELb0EEENS1_36VarlenDynamicPersistentTileSchedulerILi192ELi128ELi384ELi128ELb0ELb1ELb1ELb1ELb0ELb1EEEEEEEEEvNT_6ParamsE)
        /*0050*/ 	.word	0x00000080


	//----- nvinfo : EIATTR_FRAME_SIZE
	.align		4
.L_69:
        /*0054*/ 	.byte	0x04, 0x11
        /*0056*/ 	.short	(.L_71 - .L_70)
	.align		4
.L_70:
        /*0058*/ 	.word	index@(_ZN7cutlass13device_kernelIN5flash11enable_sm90INS1_16FlashAttnFwdSm90INS1_25CollectiveMainloopFwdSm90ILi2EN4cute5tupleIJNS5_1CILi1EEES8_S8_EEENS6_IJNS7_ILi192EEENS7_ILi128EEENS7_ILi64EEEEEELi64ENS_10bfloat16_tEfNS_4arch4Sm90ELb0ELb1ELb0ELb1ELb0ELb1ELb0ELb1ELb1ELb1ELb0ELb0EEENS1_21CollectiveEpilogueFwdINS6_IJSA_SC_SB_EEES9_SE_SG_Li384ELb1ELb1ELb0ELb0EEENS1_36VarlenDynamicPersistentTileSchedulerILi192ELi128ELi384ELi128ELb0ELb1ELb1ELb1ELb0ELb1EEEEEEEEEvNT_6ParamsE)
        /*005c*/ 	.word	0x00000058


	//----- nvinfo : EIATTR_REGCOUNT
	.align		4
.L_71:
        /*0060*/ 	.byte	0x04, 0x2f
        /*0062*/ 	.short	(.L_73 - .L_72)
	.align		4
.L_72:
        /*0064*/ 	.word	index@(_ZN7cutlass13device_kernelIN5flash11enable_sm90INS1_16FlashAttnFwdSm90INS1_25CollectiveMainloopFwdSm90ILi2EN4cute5tupleIJNS5_1CILi1EEES8_S8_EEENS6_IJNS7_ILi192EEENS7_ILi128EEENS7_ILi64EEEEEELi64ENS_10bfloat16_tEfNS_4arch4Sm90ELb0ELb1ELb0ELb1ELb0ELb0ELb0ELb1ELb1ELb1ELb0ELb0EEENS1_21CollectiveEpilogueFwdINS6_IJSA_SC_SB_EEES9_SE_SG_Li384ELb1ELb1ELb0ELb0EEENS1_36VarlenDynamicPersistentTileSchedulerILi192ELi128ELi384ELi128ELb0ELb1ELb1ELb1ELb0ELb1EEEEEEEEEvNT_6ParamsE)
        /*0068*/ 	.word	0x00000080


	//----- nvinfo : EIATTR_FRAME_SIZE
	.align		4
.L_73:
        /*006c*/ 	.byte	0x04, 0x11
        /*006e*/ 	.short	(.L_75 - .L_74)
	.align		4
.L_74:
        /*0070*/ 	.word	index@(_ZN7cutlass13device_kernelIN5flash11enable_sm90INS1_16FlashAttnFwdSm90INS1_25CollectiveMainloopFwdSm90ILi2EN4cute5tupleIJNS5_1CILi1EEES8_S8_EEENS6_IJNS7_ILi192EEENS7_ILi128EEENS7_ILi64EEEEEELi64ENS_10bfloat16_tEfNS_4arch4Sm90ELb0ELb1ELb0ELb1ELb0ELb0ELb0ELb1ELb1ELb1ELb0ELb0EEENS1_21CollectiveEpilogueFwdINS6_IJSA_SC_SB_EEES9_SE_SG_Li384ELb1ELb1ELb0ELb0EEENS1_36VarlenDynamicPersistentTileSchedulerILi192ELi128ELi384ELi128ELb0ELb1ELb1ELb1ELb0ELb1EEEEEEEEEvNT_6ParamsE)
        /*0074*/ 	.word	0x00000038


	//----- nvinfo : EIATTR_REGCOUNT
	.align		4
.L_75:
        /*0078*/ 	.byte	0x04, 0x2f
        /*007a*/ 	.short	(.L_77 - .L_76)
	.align		4
.L_76:
        /*007c*/ 	.word	index@(_ZN7cutlass13device_kernelIN5flash11enable_sm90INS1_16FlashAttnFwdSm90INS1_25CollectiveMainloopFwdSm90ILi2EN4cute5tupleIJNS5_1CILi1EEES8_S8_EEENS6_IJNS7_ILi192EEENS7_ILi128EEENS7_ILi64EEEEEELi64ENS_10bfloat16_tEfNS_4arch4Sm90ELb0ELb1ELb0ELb0ELb0ELb0ELb0ELb1ELb1ELb1ELb0ELb0EEENS1_21CollectiveEpilogueFwdINS6_IJSA_SC_SB_EEES9_SE_SG_Li384ELb0ELb1ELb0ELb0EEENS1_30DynamicPersistentTileSchedulerILi384ELi128ELb0ELb1ELb1EEEEEEEEEvNT_6ParamsE)
        /*0080*/ 	.word	0x00000080


	//----- nvinfo : EIATTR_FRAME_SIZE
	.align		4
.L_77:
        /*0084*/ 	.byte	0x04, 0x11
        /*0086*/ 	.short	(.L_79 - .L_78)
	.align		4
.L_78:
        /*0088*/ 	.word	index@(_ZN7cutlass13device_kernelIN5flash11enable_sm90INS1_16FlashAttnFwdSm90INS1_25CollectiveMainloopFwdSm90ILi2EN4cute5tupleIJNS5_1CILi1EEES8_S8_EEENS6_IJNS7_ILi192EEENS7_ILi128EEENS7_ILi64EEEEEELi64ENS_10bfloat16_tEfNS_4arch4Sm90ELb0ELb1ELb0ELb0ELb0ELb0ELb0ELb1ELb1ELb1ELb0ELb0EEENS1_21CollectiveEpilogueFwdINS6_IJSA_SC_SB_EEES9_SE_SG_Li384ELb0ELb1ELb0ELb0EEENS1_30DynamicPersistentTileSchedulerILi384ELi128ELb0ELb1ELb1EEEEEEEEEvNT_6ParamsE)
        /*008c*/ 	.word	0x00000000


	//----- nvinfo : EIATTR_REGCOUNT
	.align		4
.L_79:
        /*0090*/ 	.byte	0x04, 0x2f
        /*0092*/ 	.short	(.L_81 - .L_80)
	.align		4
.L_80:
        /*0094*/ 	.word	index@(_ZN7cutlass13device_kernelIN5flash11enable_sm90INS1_16FlashAttnFwdSm90INS1_25CollectiveMainloopFwdSm90ILi2EN4cute5tupleIJNS5_1CILi1EEES8_S8_EEENS6_IJNS7_ILi192EEESA_NS7_ILi64EEEEEELi64ENS_10bfloat16_tEfNS_4arch4Sm90ELb0ELb0ELb0ELb1ELb0ELb1ELb0ELb0ELb1ELb1ELb0ELb0EEENS1_21CollectiveEpilogueFwdINS6_IJSA_SB_SA_EEES9_SD_SF_Li384ELb1ELb1ELb0ELb0EEENS1_36VarlenDynamicPersistentTileSchedulerILi192ELi192ELi384ELi128ELb0ELb1ELb1ELb0ELb1ELb1EEEEEEEEEvNT_6ParamsE)
        /*0098*/ 	.word	0x00000080


	//----- nvinfo : EIATTR_FRAME_SIZE
	.align		4
.L_81:
        /*009c*/ 	.byte	0x04, 0x11
        /*009e*/ 	.short	(.L_83 - .L_82)
	.align		4
.L_82:
        /*00a0*/ 	.word	index@(_ZN7cutlass13device_kernelIN5flash11enable_sm90INS1_16FlashAttnFwdSm90INS1_25CollectiveMainloopFwdSm90ILi2EN4cute5tupleIJNS5_1CILi1EEES8_S8_EEENS6_IJNS7_ILi192EEESA_NS7_ILi64EEEEEELi64ENS_10bfloat16_tEfNS_4arch4Sm90ELb0ELb0ELb0ELb1ELb0ELb1ELb0ELb0ELb1ELb1ELb0ELb0EEENS1_21CollectiveEpilogueFwdINS6_IJSA_SB_SA_EEES9_SD_SF_Li384ELb1ELb1ELb0ELb0EEENS1_36VarlenDynamicPersistentTileSchedulerILi192ELi192ELi384ELi128ELb0ELb1ELb1ELb0ELb1ELb1EEEEEEEEEvNT_6ParamsE)
        /*00a4*/ 	.word	0x00000080


	//----- nvinfo : EIATTR_REGCOUNT
	.align		4
.L_83:
        /*00a8*/ 	.byte	0x04, 0x2f
        /*00aa*/ 	.short	(.L_85 - .L_84)
	.align		4
.L_84:
        /*00ac*/ 	.word	index@(_ZN7cutlass13device_kernelIN5flash11enable_sm90INS1_16FlashAttnFwdSm90INS1_25CollectiveMainloopFwdSm90ILi2EN4cute5tupleIJNS5_1CILi1EEES8_S8_EEENS6_IJNS7_ILi192EEESA_NS7_ILi64EEEEEELi64ENS_10bfloat16_tEfNS_4arch4Sm90ELb0ELb0ELb0ELb1ELb0ELb0ELb0ELb0ELb1ELb1ELb0ELb0EEENS1_21CollectiveEpilogueFwdINS6_IJSA_SB_SA_EEES9_SD_SF_Li384ELb1ELb1ELb0ELb0EEENS1_36VarlenDynamicPersistentTileSchedulerILi192ELi192ELi384ELi128ELb0ELb1ELb1ELb0ELb1ELb1EEEEEEEEEvNT_6ParamsE)
        /*00b0*/ 	.word	0x00000080


	//----- nvinfo : EIATTR_FRAME_SIZE
	.align		4
.L_85:
        /*00b4*/ 	.byte	0x04, 0x11
        /*00b6*/ 	.short	(.L_87 - .L_86)
	.align		4
.L_86:
        /*00b8*/ 	.word	index@(_ZN7cutlass13device_kernelIN5flash11enable_sm90INS1_16FlashAttnFwdSm90INS1_25CollectiveMainloopFwdSm90ILi2EN4cute5tupleIJNS5_1CILi1EEES8_S8_EEENS6_IJNS7_ILi192EEESA_NS7_ILi64EEEEEELi64ENS_10bfloat16_tEfNS_4arch4Sm90ELb0ELb0ELb0ELb1ELb0ELb0ELb0ELb0ELb1ELb1ELb0ELb0EEENS1_21CollectiveEpilogueFwdINS6_IJSA_SB_SA_EEES9_SD_SF_Li384ELb1ELb1ELb0ELb0EEENS1_36VarlenDynamicPersistentTileSchedulerILi192ELi192ELi384ELi128ELb0ELb1ELb1ELb0ELb1ELb1EEEEEEEEEvNT_6ParamsE)
        /*00bc*/ 	.word	0x00000038


	//----- nvinfo : EIATTR_REGCOUNT
	.align		4
.L_87:
        /*00c0*/ 	.byte	0x04, 0x2f
        /*00c2*/ 	.short	(.L_89 - .L_88)
	.align		4
.L_88:
        /*00c4*/ 	.word	index@(_ZN7cutlass13device_kernelIN5flash11enable_sm90INS1_16FlashAttnFwdSm90INS1_25CollectiveMainloopFwdSm90ILi2EN4cute5tupleIJNS5_1CILi1EEES8_S8_EEENS6_IJNS7_ILi192EEESA_NS7_ILi64EEEEEELi64ENS_10bfloat16_tEfNS_4arch4Sm90ELb0ELb0ELb0ELb0ELb0ELb0ELb0ELb0ELb1ELb1ELb0ELb0EEENS1_21CollectiveEpilogueFwdINS6_IJSA_SB_SA_EEES9_SD_SF_Li384ELb0ELb1ELb0ELb0EEENS1_29StaticPersistentTileSchedulerILb0EEEEEEEEEvNT_6ParamsE)
        /*00c8*/ 	.word	0x00000080


	//----- nvinfo : EIATTR_FRAME_SIZE
	.align		4
.L_89:
        /*00cc*/ 	.byte	0x04, 0x11
        /*00ce*/ 	.short	(.L_91 - .L_90)
	.align		4
.L_90:
        /*00d0*/ 	.word	index@(_ZN7cutlass13device_kernelIN5flash11enable_sm90INS1_16FlashAttnFwdSm90INS1_25CollectiveMainloopFwdSm90ILi2EN4cute5tupleIJNS5_1CILi1EEES8_S8_EEENS6_IJNS7_ILi192EEESA_NS7_ILi64EEEEEELi64ENS_10bfloat16_tEfNS_4arch4Sm90ELb0ELb0ELb0ELb0ELb0ELb0ELb0ELb0ELb1ELb1ELb0ELb0EEENS1_21CollectiveEpilogueFwdINS6_IJSA_SB_SA_EEES9_SD_SF_Li384ELb0ELb1ELb0ELb0EEENS1_29StaticPersistentTileSchedulerILb0EEEEEEEEEvNT_6ParamsE)
        /*00d4*/ 	.word	0x00000028


	//----- nvinfo : EIATTR_REGCOUNT
	.align		4
.L_91:
        /*00d8*/ 	.byte	0x04, 0x2f
        /*00da*/ 	.short	(.L_93 - .L_92)
	.align		4
.L_92:
        /*00dc*/ 	.word	index@(_ZN7cutlass13device_kernelIN5flash11enable_sm90INS1_16FlashAttnFwdSm90INS1_25CollectiveMainloopFwdSm90ILi2EN4cute5tupleIJNS5_1CILi1EEES8_S8_EEENS6_IJNS7_ILi192EEENS7_ILi144EEENS7_ILi96EEEEEELi96ENS_10bfloat16_tEfNS_4arch4Sm90ELb1ELb0ELb0ELb1ELb0ELb1ELb0ELb0ELb1ELb1ELb0ELb0EEENS1_21CollectiveEpilogueFwdINS6_IJSA_SC_SB_EEES9_SE_SG_Li384ELb1ELb1ELb0ELb0EEENS1_36VarlenDynamicPersistentTileSchedulerILi192ELi144ELi384ELi128ELb0ELb1ELb1ELb1ELb1ELb1EEEEEEEEEvNT_6ParamsE)
        /*00e0*/ 	.word	0x00000080


	//----- nvinfo : EIATTR_FRAME_SIZE
	.align		4
.L_93:
        /*00e4*/ 	.byte	0x04, 0x11
        /*00e6*/ 	.short	(.L_95 - .L_94)
	.align		4
.L_94:
        /*00e8*/ 	.word	index@(_ZN7cutlass13device_kernelIN5flash11enable_sm90INS1_16FlashAttnFwdSm90INS1_25CollectiveMainloopFwdSm90ILi2EN4cute5tupleIJNS5_1CILi1EEES8_S8_EEENS6_IJNS7_ILi192EEENS7_ILi144EEENS7_ILi96EEEEEELi96ENS_10bfloat16_tEfNS_4arch4Sm90ELb1ELb0ELb0ELb1ELb0ELb1ELb0ELb0ELb1ELb1ELb0ELb0EEENS1_21CollectiveEpilogueFwdINS6_IJSA_SC_SB_EEES9_SE_SG_Li384ELb1ELb1ELb0ELb0EEENS1_36VarlenDynamicPersistentTileSchedulerILi192ELi144ELi384ELi128ELb0ELb1ELb1ELb1ELb1ELb1EEEEEEEEEvNT_6ParamsE)
        /*00ec*/ 	.word	0x00000098


	//----- nvinfo : EIATTR_REGCOUNT
	.align		4
.L_95:
        /*00f0*/ 	.byte	0x04, 0x2f
        /*00f2*/ 	.short	(.L_97 - .L_96)
	.align		4
.L_96:
        /*00f4*/ 	.word	index@(_ZN7cutlass13device_kernelIN5flash11enable_sm90INS1_16FlashAttnFwdSm90INS1_25CollectiveMainloopFwdSm90ILi2EN4cute5tupleIJNS5_1CILi1EEES8_S8_EEENS6_IJNS7_ILi192EEENS7_ILi144EEENS7_ILi96EEEEEELi96ENS_10bfloat16_tEfNS_4arch4Sm90ELb1ELb0ELb0ELb1ELb0ELb0ELb0ELb0ELb1ELb1ELb0ELb0EEENS1_21CollectiveEpilogueFwdINS6_IJSA_SC_SB_EEES9_SE_SG_Li384ELb1ELb1ELb0ELb0EEENS1_36VarlenDynamicPersistentTileSchedulerILi192ELi144ELi384ELi128ELb0ELb1ELb1ELb1ELb1ELb1EEEEEEEEEvNT_6ParamsE)
        /*00f8*/ 	.word	0x00000080


	//----- nvinfo : EIATTR_FRAME_SIZE
	.align		4
.L_97:
        /*00fc*/ 	.byte	0x04, 0x11
        /*00fe*/ 	.short	(.L_99 - .L_98)
	.align		4
.L_98:
        /*0100*/ 	.word	index@(_ZN7cutlass13device_kernelIN5flash11enable_sm90INS1_16FlashAttnFwdSm90INS1_25CollectiveMainloopFwdSm90ILi2EN4cute5tupleIJNS5_1CILi1EEES8_S8_EEENS6_IJNS7_ILi192EEENS7_ILi144EEENS7_ILi96EEEEEELi96ENS_10bfloat16_tEfNS_4arch4Sm90ELb1ELb0ELb0ELb1ELb0ELb0ELb0ELb0ELb1ELb1ELb0ELb0EEENS1_21CollectiveEpilogueFwdINS6_IJSA_SC_SB_EEES9_SE_SG_Li384ELb1ELb1ELb0ELb0EEENS1_36VarlenDynamicPersistentTileSchedulerILi192ELi144ELi384ELi128ELb0ELb1ELb1ELb1ELb1ELb1EEEEEEEEEvNT_6ParamsE)
        /*0104*/ 	.word	0x00000038


	//----- nvinfo : EIATTR_REGCOUNT
	.align		4
.L_99:
        /*0108*/ 	.byte	0x04, 0x2f
        /*010a*/ 	.short	(.L_101 - .L_100)
	.align		4
.L_100:
        /*010c*/ 	.word	index@(_ZN7cutlass13device_kernelIN5flash11enable_sm90INS1_16FlashAttnFwdSm90INS1_25CollectiveMainloopFwdSm90ILi2EN4cute5tupleIJNS5_1CILi1EEES8_S8_EEENS6_IJNS7_ILi192EEENS7_ILi144EEENS7_ILi96EEEEEELi96ENS_10bfloat16_tEfNS_4arch4Sm90ELb1ELb0ELb0ELb0ELb0ELb0ELb0ELb0ELb1ELb1ELb0ELb0EEENS1_21CollectiveEpilogueFwdINS6_IJSA_SC_SB_EEES9_SE_SG_Li384ELb0ELb1ELb0ELb0EEENS1_30DynamicPersistentTileSchedulerILi384ELi128ELb0ELb1ELb1EEEEEEEEEvNT_6ParamsE)
        /*0110*/ 	.word	0x00000080


	//----- nvinfo : EIATTR_FRAME_SIZE
	.align		4
.L_101:
        /*0114*/ 	.byte	0x04, 0x11
        /*0116*/ 	.short	(.L_103 - .L_102)
	.align		4
.L_102:
        /*0118*/ 	.word	index@(_ZN7cutlass13device_kernelIN5flash11enable_sm90INS1_16FlashAttnFwdSm90INS1_25CollectiveMainloopFwdSm90ILi2EN4cute5tupleIJNS5_1CILi1EEES8_S8_EEENS6_IJNS7_ILi192EEENS7_ILi144EEENS7_ILi96EEEEEELi96ENS_10bfloat16_tEfNS_4arch4Sm90ELb1ELb0ELb0ELb0ELb0ELb0ELb0ELb0ELb1ELb1ELb0ELb0EEENS1_21CollectiveEpilogueFwdINS6_IJSA_SC_SB_EEES9_SE_SG_Li384ELb0ELb1ELb0ELb0EEENS1_30DynamicPersistentTileSchedulerILi384ELi128ELb0ELb1ELb1EEEEEEEEEvNT_6ParamsE)
        /*011c*/ 	.word	0x00000010


	//----- nvinfo : EIATTR_REGCOUNT
	.align		4
.L_103:
        /*0120*/ 	.byte	0x04, 0x2f
        /*0122*/ 	.short	(.L_105 - .L_104)
	.align		4
.L_104:
        /*0124*/ 	.word	index@(_ZN7cutlass13device_kernelIN5flash11enable_sm90INS1_16FlashAttnFwdSm90INS1_25CollectiveMainloopFwdSm90ILi2EN4cute5tupleIJNS5_1CILi1EEES8_S8_EEENS6_IJNS7_ILi192EEENS7_ILi128EEENS7_ILi96EEEEEELi96ENS_10bfloat16_tEfNS_4arch4Sm90ELb0ELb1ELb0ELb1ELb0ELb1ELb0ELb0ELb1ELb1ELb0ELb0EEENS1_21CollectiveEpilogueFwdINS6_IJSA_SC_SB_EEES9_SE_SG_Li384ELb1ELb1ELb0ELb0EEENS1_36VarlenDynamicPersistentTileSchedulerILi192ELi128ELi384ELi128ELb0ELb1ELb1ELb1ELb0ELb1EEEEEEEEEvNT_6ParamsE)
        /*0128*/ 	.word	0x00000080


	//----- nvinfo : EIATTR_FRAME_SIZE
	.align		4
.L_105:
        /*012c*/ 	.byte	0x04, 0x11
        /*012e*/ 	.short	(.L_107 - .L_106)
	.align		4
.L_106:
        /*0130*/ 	.word	index@(_ZN7cutlass13device_kernelIN5flash11enable_sm90INS1_16FlashAttnFwdSm90INS1_25CollectiveMainloopFwdSm90ILi2EN4cute5tupleIJNS5_1CILi1EEES8_S8_EEENS6_IJNS7_ILi192EEENS7_ILi128EEENS7_ILi96EEEEEELi96ENS_10bfloat16_tEfNS_4arch4Sm90ELb0ELb1ELb0ELb1ELb0ELb1ELb0ELb0ELb1ELb1ELb0ELb0EEENS1_21CollectiveEpilogueFwdINS6_IJSA_SC_SB_EEES9_SE_SG_Li384ELb1ELb1ELb0ELb0EEENS1_36VarlenDynamicPersistentTileSchedulerILi192ELi128ELi384ELi128ELb0ELb1ELb1ELb1ELb0ELb1EEEEEEEEEvNT_6ParamsE)
        /*0134*/ 	.word	0x00000070


	//----- nvinfo : EIATTR_REGCOUNT
	.align		4
.L_107:
        /*0138*/ 	.byte	0x04, 0x2f
        /*013a*/ 	.short	(.L_109 - .L_108)
	.align		4
.L_108:
        /*013c*/ 	.word	index@(_ZN7cutlass13device_kernelIN5flash11enable_sm90INS1_16FlashAttnFwdSm90INS1_25CollectiveMainloopFwdSm90ILi2EN4cute5tupleIJNS5_1CILi1EEES8_S8_EEENS6_IJNS7_ILi192EEENS7_ILi128EEENS7_ILi96EEEEEELi96ENS_10bfloat16_tEfNS_4arch4Sm90ELb0ELb1ELb0ELb1ELb0ELb0ELb0ELb0ELb1ELb1ELb0ELb0EEENS1_21CollectiveEpilogueFwdINS6_IJSA_SC_SB_EEES9_SE_SG_Li384ELb1ELb1ELb0ELb0EEENS1_36VarlenDynamicPersistentTileSchedulerILi192ELi128ELi384ELi128ELb0ELb1ELb1ELb1ELb0ELb1EEEEEEEEEvNT_6ParamsE)
        /*0140*/ 	.word	0x00000080


	//----- nvinfo : EIATTR_FRAME_SIZE
	.align		4
.L_109:
        /*0144*/ 	.byte	0x04, 0x11
        /*0146*/ 	.short	(.L_111 - .L_110)
	.align		4
.L_110:
        /*0148*/ 	.word	index@(_ZN7cutlass13device_kernelIN5flash11enable_sm90INS1_16FlashAttnFwdSm90INS1_25CollectiveMainloopFwdSm90ILi2EN4cute5tupleIJNS5_1CILi1EEES8_S8_EEENS6_IJNS7_ILi192EEENS7_ILi128EEENS7_ILi96EEEEEELi96ENS_10bfloat16_tEfNS_4arch4Sm90ELb0ELb1ELb0ELb1ELb0ELb0ELb0ELb0ELb1ELb1ELb0ELb0EEENS1_21CollectiveEpilogueFwdINS6_IJSA_SC_SB_EEES9_SE_SG_Li384ELb1ELb1ELb0ELb0EEENS1_36VarlenDynamicPersistentTileSchedulerILi192ELi128ELi384ELi128ELb0ELb1ELb1ELb1ELb0ELb1EEEEEEEEEvNT_6ParamsE)
        /*014c*/ 	.word	0x00000038


	//----- nvinfo : EIATTR_REGCOUNT
	.align		4
.L_111:
        /*0150*/ 	.byte	0x04, 0x2f
        /*0152*/ 	.short	(.L_113 - .L_112)
	.align		4
.L_112:
        /*0154*/ 	.word	index@(_ZN7cutlass13device_kernelIN5flash11enable_sm90INS1_16FlashAttnFwdSm90INS1_25CollectiveMainloopFwdSm90ILi2EN4cute5tupleIJNS5_1CILi1EEES8_S8_EEENS6_IJNS7_ILi192EEENS7_ILi128EEENS7_ILi96EEEEEELi96ENS_10bfloat16_tEfNS_4arch4Sm90ELb0ELb1ELb0ELb0ELb0ELb0ELb0ELb0ELb1ELb1ELb0ELb0EEENS1_21CollectiveEpilogueFwdINS6_IJSA_SC_SB_EEES9_SE_SG_Li384ELb0ELb1ELb0ELb0EEENS1_30DynamicPersistentTileSchedulerILi384ELi128ELb0ELb1ELb1EEEEEEEEEvNT_6ParamsE)
        /*0158*/ 	.word	0x00000080


	//----- nvinfo : EIATTR_FRAME_SIZE
	.align		4
.L_113:
        /*015c*/ 	.byte	0x04, 0x11
        /*015e*/ 	.short	(.L_115 - .L_114)
	.align		4
.L_114:
        /*0160*/ 	.word	index@(_ZN7cutlass13device_kernelIN5flash11enable_sm90INS1_16FlashAttnFwdSm90INS1_25CollectiveMainloopFwdSm90ILi2EN4cute5tupleIJNS5_1CILi1EEES8_S8_EEENS6_IJNS7_ILi192EEENS7_ILi128EEENS7_ILi96EEEEEELi96ENS_10bfloat16_tEfNS_4arch4Sm90ELb0ELb1ELb0ELb0ELb0ELb0ELb0ELb0ELb1ELb1ELb0ELb0EEENS1_21CollectiveEpilogueFwdINS6_IJSA_SC_SB_EEES9_SE_SG_Li384ELb0ELb1ELb0ELb0EEENS1_30DynamicPersistentTileSchedulerILi384ELi128ELb0ELb1ELb1EEEEEEEEEvNT_6ParamsE)
        /*0164*/ 	.word	0x00000000


	//----- nvinfo : EIATTR_REGCOUNT
	.align		4
.L_115:
        /*0168*/ 	.byte	0x04, 0x2f
        /*016a*/ 	.short	(.L_117 - .L_116)
	.align		4
.L_116:
        /*016c*/ 	.word	index@(_ZN7cutlass13device_kernelIN5flash11enable_sm90INS1_16FlashAttnFwdSm90INS1_25CollectiveMainloopFwdSm90ILi2EN4cute5tupleIJNS5_1CILi1EEES8_S8_EEENS6_IJNS7_ILi192EEENS7_ILi144EEENS7_ILi96EEEEEELi96ENS_10bfloat16_tEfNS_4arch4Sm90ELb0ELb0ELb0ELb1ELb0ELb1ELb0ELb0ELb1ELb1ELb0ELb0EEENS1_21CollectiveEpilogueFwdINS6_IJSA_SC_SB_EEES9_SE_SG_Li384ELb1ELb1ELb0ELb0EEENS1_36VarlenDynamicPersistentTileSchedulerILi192ELi144ELi384ELi128ELb0ELb1ELb1ELb0ELb1ELb1EEEEEEEEEvNT_6ParamsE)
        /*0170*/ 	.word	0x00000080


	//----- nvinfo : EIATTR_FRAME_SIZE
	.align		4
.L_117:
        /*0174*/ 	.byte	0x04, 0x11
        /*0176*/ 	.short	(.L_119 - .L_118)
	.align		4
.L_118:
        /*0178*/ 	.word	index@(_ZN7cutlass13device_kernelIN5flash11enable_sm90INS1_16FlashAttnFwdSm90INS1_25CollectiveMainloopFwdSm90ILi2EN4cute5tupleIJNS5_1CILi1EEES8_S8_EEENS6_IJNS7_ILi192EEENS7_ILi144EEENS7_ILi96EEEEEELi96ENS_10bfloat16_tEfNS_4arch4Sm90ELb0ELb0ELb0ELb1ELb0ELb1ELb0ELb0ELb1ELb1ELb0ELb0EEENS1_21CollectiveEpilogueFwdINS6_IJSA_SC_SB_EEES9_SE_SG_Li384ELb1ELb1ELb0ELb0EEENS1_36VarlenDynamicPersistentTileSchedulerILi192ELi144ELi384ELi128ELb0ELb1ELb1ELb0ELb1ELb1EEEEEEEEEvNT_6ParamsE)
        /*017c*/ 	.word	0x00000100


	//----- nvinfo : EIATTR_REGCOUNT
	.align		4
.L_119:
        /*0180*/ 	.byte	0x04, 0x2f
        /*0182*/ 	.short	(.L_121 - .L_120)
	.align		4
.L_120:
        /*0184*/ 	.word	index@(_ZN7cutlass13device_kernelIN5flash11enable_sm90INS1_16FlashAttnFwdSm90INS1_25CollectiveMainloopFwdSm90ILi2EN4cute5tupleIJNS5_1CILi1EEES8_S8_EEENS6_IJNS7_ILi192EEENS7_ILi144EEENS7_ILi96EEEEEELi96ENS_10bfloat16_tEfNS_4arch4Sm90ELb0ELb0ELb0ELb1ELb0ELb0ELb0ELb0ELb1ELb1ELb0ELb0EEENS1_21CollectiveEpilogueFwdINS6_IJSA_SC_SB_EEES9_SE_SG_Li384ELb1ELb1ELb0ELb0EEENS1_36VarlenDynamicPersistentTileSchedulerILi192ELi144ELi384ELi128ELb0ELb1ELb1ELb0ELb1ELb1EEEEEEEEEvNT_6ParamsE)
        /*0188*/ 	.word	0x00000080


	//----- nvinfo : EIATTR_FRAME_SIZE
	.align		4
.L_121:
        /*018c*/ 	.byte	0x04, 0x11
        /*018e*/ 	.short	(.L_123 - .L_122)
	.align		4
.L_122:
        /*0190*/ 	.word	index@(_ZN7cutlass13device_kernelIN5flash11enable_sm90INS1_16FlashAttnFwdSm90INS1_25CollectiveMainloopFwdSm90ILi2EN4cute5tupleIJNS5_1CILi1EEES8_S8_EEENS6_IJNS7_ILi192EEENS7_ILi144EEENS7_ILi96EEEEEELi96ENS_10bfloat16_tEfNS_4arch4Sm90ELb0ELb0ELb0ELb1ELb0ELb0ELb0ELb0ELb1ELb1ELb0ELb0EEENS1_21CollectiveEpilogueFwdINS6_IJSA_SC_SB_EEES9_SE_SG_Li384ELb1ELb1ELb0ELb0EEENS1_36VarlenDynamicPersistentTileSchedulerILi192ELi144ELi384ELi128ELb0ELb1ELb1ELb0ELb1ELb1EEEEEEEEEvNT_6ParamsE)
        /*0194*/ 	.word	0x00000040


	//----- nvinfo : EIATTR_REGCOUNT
	.align		4
.L_123:
        /*0198*/ 	.byte	0x04, 0x2f
        /*019a*/ 	.short	(.L_125 - .L_124)
	.align		4
.L_124:
        /*019c*/ 	.word	index@(_ZN7cutlass13device_kernelIN5flash11enable_sm90INS1_16FlashAttnFwdSm90INS1_25CollectiveMainloopFwdSm90ILi2EN4cute5tupleIJNS5_1CILi1EEES8_S8_EEENS6_IJNS7_ILi192EEENS7_ILi144EEENS7_ILi96EEEEEELi96ENS_10bfloat16_tEfNS_4arch4Sm90ELb0ELb0ELb0ELb0ELb0ELb0ELb0ELb0ELb1ELb1ELb0ELb0EEENS1_21CollectiveEpilogueFwdINS6_IJSA_SC_SB_EEES9_SE_SG_Li384ELb0ELb1ELb0ELb0EEENS1_29StaticPersistentTileSchedulerILb0EEEEEEEEEvNT_6ParamsE)
        /*01a0*/ 	.word	0x00000080


	//----- nvinfo : EIATTR_FRAME_SIZE
	.align		4
.L_125:
        /*01a4*/ 	.byte	0x04, 0x11
        /*01a6*/ 	.short	(.L_127 - .L_126)
	.align		4
.L_126:
        /*01a8*/ 	.word	index@(_ZN7cutlass13device_kernelIN5flash11enable_sm90INS1_16FlashAttnFwdSm90INS1_25CollectiveMainloopFwdSm90ILi2EN4cute5tupleIJNS5_1CILi1EEES8_S8_EEENS6_IJNS7_ILi192EEENS7_ILi144EEENS7_ILi96EEEEEELi96ENS_10bfloat16_tEfNS_4arch4Sm90ELb0ELb0ELb0ELb0ELb0ELb0ELb0ELb0ELb1ELb1ELb0ELb0EEENS1_21CollectiveEpilogueFwdINS6_IJSA_SC_SB_EEES9_SE_SG_Li384ELb0ELb1ELb0ELb0EEENS1_29StaticPersistentTileSchedulerILb0EEEEEEEEEvNT_6ParamsE)
        /*01ac*/ 	.word	0x00000028


	//----- nvinfo : EIATTR_REGCOUNT
	.align		4
.L_127:
        /*01b0*/ 	.byte	0x04, 0x2f
        /*01b2*/ 	.short	(.L_129 - .L_128)
	.align		4
.L_128:
        /*01b4*/ 	.word	index@(_ZN7cutlass13device_kernelIN5flash11enable_sm90INS1_16FlashAttnFwdSm90INS1_25CollectiveMainloopFwdSm90ILi2EN4cute5tupleIJNS5_1CILi1EEES8_S8_EEENS6_IJNS7_ILi128EEESA_SA_EEELi128ENS_10bfloat16_tEfNS_4arch4Sm90ELb1ELb0ELb0ELb1ELb0ELb1ELb0ELb1ELb1ELb1ELb0ELb0EEENS1_21CollectiveEpilogueFwdISB_S9_SC_SE_Li256ELb1ELb1ELb0ELb0EEENS1_36VarlenDynamicPersistentTileSchedulerILi128ELi128ELi256ELi128ELb0ELb1ELb1ELb1ELb1ELb1EEEEEEEEEvNT_6ParamsE)
        /*01b8*/ 	.word	0x000000a8


	//----- nvinfo : EIATTR_FRAME_SIZE
	.align		4
.L_129:
        /*01bc*/ 	.byte	0x04, 0x11
        /*01be*/ 	.short	(.L_131 - .L_130)
	.align		4
.L_130:
        /*01c0*/ 	.word	index@(_ZN7cutlass13device_kernelIN5flash11enable_sm90INS1_16FlashAttnFwdSm90INS1_25CollectiveMainloopFwdSm90ILi2EN4cute5tupleIJNS5_1CILi1EEES8_S8_EEENS6_IJNS7_ILi128EEESA_SA_EEELi128ENS_10bfloat16_tEfNS_4arch4Sm90ELb1ELb0ELb0ELb1ELb0ELb1ELb0ELb1ELb1ELb1ELb0ELb0EEENS1_21CollectiveEpilogueFwdISB_S9_SC_SE_Li256ELb1ELb1ELb0ELb0EEENS1_36VarlenDynamicPersistentTileSchedulerILi128ELi128ELi256ELi128ELb0ELb1ELb1ELb1ELb1ELb1EEEEEEEEEvNT_6ParamsE)
        /*01c4*/ 	.word	0x00000060


	//----- nvinfo : EIATTR_REGCOUNT
	.align		4
.L_131:
        /*01c8*/ 	.byte	0x04, 0x2f
        /*01ca*/ 	.short	(.L_133 - .L_132)
	.align		4
.L_132:
        /*01cc*/ 	.word	index@(_ZN7cutlass13device_kernelIN5flash11enable_sm90INS1_16FlashAttnFwdSm90INS1_25CollectiveMainloopFwdSm90ILi2EN4cute5tupleIJNS5_1CILi1EEES8_S8_EEENS6_IJNS7_ILi128EEESA_SA_EEELi128ENS_10bfloat16_tEfNS_4arch4Sm90ELb1ELb0ELb0ELb1ELb0ELb0ELb0ELb1ELb1ELb1ELb0ELb0EEENS1_21CollectiveEpilogueFwdISB_S9_SC_SE_Li256ELb1ELb1ELb0ELb0EEENS1_36VarlenDynamicPersistentTileSchedulerILi128ELi128ELi256ELi128ELb0ELb1ELb1ELb1ELb1ELb1EEEEEEEEEvNT_6ParamsE)
        /*01d0*/ 	.word	0x000000a8


	//----- nvinfo : EIATTR_FRAME_SIZE
	.align		4
.L_133:
        /*01d4*/ 	.byte	0x04, 0x11
        /*01d6*/ 	.short	(.L_135 - .L_134)
	.align		4
.L_134:
        /*01d8*/ 	.word	index@(_ZN7cutlass13device_kernelIN5flash11enable_sm90INS1_16FlashAttnFwdSm90INS1_25CollectiveMainloopFwdSm90ILi2EN4cute5tupleIJNS5_1CILi1EEES8_S8_EEENS6_IJNS7_ILi128EEESA_SA_EEELi128ENS_10bfloat16_tEfNS_4arch4Sm90ELb1ELb0ELb0ELb1ELb0ELb0ELb0ELb1ELb1ELb1ELb0ELb0EEENS1_21CollectiveEpilogueFwdISB_S9_SC_SE_Li256ELb1ELb1ELb0ELb0EEENS1_36VarlenDynamicPersistentTileSchedulerILi128ELi128ELi256ELi128ELb0ELb1ELb1ELb1ELb1ELb1EEEEEEEEEvNT_6ParamsE)
        /*01dc*/ 	.word	0x00000058


	//----- nvinfo : EIATTR_REGCOUNT
	.align		4
.L_135:
        /*01e0*/ 	.byte	0x04, 0x2f
        /*01e2*/ 	.short	(.L_137 - .L_136)
	.align		4
.L_136:
        /*01e4*/ 	.word	index@(_ZN7cutlass13device_kernelIN5flash11enable_sm90INS1_16FlashAttnFwdSm90INS1_25CollectiveMainloopFwdSm90ILi2EN4cute5tupleIJNS5_1CILi1EEES8_S8_EEENS6_IJNS7_ILi128EEESA_SA_EEELi128ENS_10bfloat16_tEfNS_4arch4Sm90ELb1ELb0ELb0ELb0ELb0ELb0ELb0ELb1ELb1ELb1ELb0ELb0EEENS1_21CollectiveEpilogueFwdISB_S9_SC_SE_Li256ELb0ELb1ELb0ELb0EEENS1_30DynamicPersistentTileSchedulerILi256ELi128ELb0ELb1ELb1EEEEEEEEEvNT_6ParamsE)
        /*01e8*/ 	.word	0x000000a8


	//----- nvinfo : EIATTR_FRAME_SIZE
	.align		4
.L_137:
        /*01ec*/ 	.byte	0x04, 0x11
        /*01ee*/ 	.short	(.L_139 - .L_138)
	.align		4
.L_138:
        /*01f0*/ 	.word	index@(_ZN7cutlass13device_kernelIN5flash11enable_sm90INS1_16FlashAttnFwdSm90INS1_25CollectiveMainloopFwdSm90ILi2EN4cute5tupleIJNS5_1CILi1EEES8_S8_EEENS6_IJNS7_ILi128EEESA_SA_EEELi128ENS_10bfloat16_tEfNS_4arch4Sm90ELb1ELb0ELb0ELb0ELb0ELb0ELb0ELb1ELb1ELb1ELb0ELb0EEENS1_21CollectiveEpilogueFwdISB_S9_SC_SE_Li256ELb0ELb1ELb0ELb0EEENS1_30DynamicPersistentTileSchedulerILi256ELi128ELb0ELb1ELb1EEEEEEEEEvNT_6ParamsE)
        /*01f4*/ 	.word	0x00000028


	//----- nvinfo : EIATTR_REGCOUNT
	.align		4
.L_139:
        /*01f8*/ 	.byte	0x04, 0x2f
        /*01fa*/ 	.short	(.L_141 - .L_140)
	.align		4
.L_140:
        /*01fc*/ 	.word	index@(_ZN7cutlass13device_kernelIN5flash11enable_sm90INS1_16FlashAttnFwdSm90INS1_25CollectiveMainloopFwdSm90ILi2EN4cute5tupleIJNS5_1CILi1EEES8_S8_EEENS6_IJNS7_ILi128EEESA_SA_EEELi128ENS_10bfloat16_tEfNS_4arch4Sm90ELb0ELb1ELb0ELb1ELb0ELb1ELb0ELb1ELb1ELb1ELb0ELb0EEENS1_21CollectiveEpilogueFwdISB_S9_SC_SE_Li256ELb1ELb1ELb0ELb0EEENS1_36VarlenDynamicPersistentTileSchedulerILi128ELi128ELi256ELi128ELb0ELb1ELb1ELb1ELb0ELb1EEEEEEEEEvNT_6ParamsE)
        /*0200*/ 	.word	0x000000a8


	//----- nvinfo : EIATTR_FRAME_SIZE
	.align		4
.L_141:
        /*0204*/ 	.byte	0x04, 0x11
        /*0206*/ 	.short	(.L_143 - .L_142)
	.align		4
.L_142:
        /*0208*/ 	.word	index@(_ZN7cutlass13device_kernelIN5flash11enable_sm90INS1_16FlashAttnFwdSm90INS1_25CollectiveMainloopFwdSm90ILi2EN4cute5tupleIJNS5_1CILi1EEES8_S8_EEENS6_IJNS7_ILi128EEESA_SA_EEELi128ENS_10bfloat16_tEfNS_4arch4Sm90ELb0ELb1ELb0ELb1ELb0ELb1ELb0ELb1ELb1ELb1ELb0ELb0EEENS1_21CollectiveEpilogueFwdISB_S9_SC_SE_Li256ELb1ELb1ELb0ELb0EEENS1_36VarlenDynamicPersistentTileSchedulerILi128ELi128ELi256ELi128ELb0ELb1ELb1ELb1ELb0ELb1EEEEEEEEEvNT_6ParamsE)
        /*020c*/ 	.word	0x00000058


	//----- nvinfo : EIATTR_REGCOUNT
	.align		4
.L_143:
        /*0210*/ 	.byte	0x04, 0x2f
        /*0212*/ 	.short	(.L_145 - .L_144)
	.align		4
.L_144:
        /*0214*/ 	.word	index@(_ZN7cutlass13device_kernelIN5flash11enable_sm90INS1_16FlashAttnFwdSm90INS1_25CollectiveMainloopFwdSm90ILi2EN4cute5tupleIJNS5_1CILi1EEES8_S8_EEENS6_IJNS7_ILi128EEESA_SA_EEELi128ENS_10bfloat16_tEfNS_4arch4Sm90ELb0ELb1ELb0ELb1ELb0ELb0ELb0ELb1ELb1ELb1ELb0ELb0EEENS1_21CollectiveEpilogueFwdISB_S9_SC_SE_Li256ELb1ELb1ELb0ELb0EEENS1_36VarlenDynamicPersistentTileSchedulerILi128ELi128ELi256ELi128ELb0ELb1ELb1ELb1ELb0ELb1EEEEEEEEEvNT_6ParamsE)
        /*0218*/ 	.word	0x000000a8


	//----- nvinfo : EIATTR_FRAME_SIZE
	.align		4
.L_145:
        /*021c*/ 	.byte	0x04, 0x11
        /*021e*/ 	.short	(.L_147 - .L_146)
	.align		4
.L_146:
        /*0220*/ 	.word	index@(_ZN7cutlass13device_kernelIN5flash11enable_sm90INS1_16FlashAttnFwdSm90INS1_25CollectiveMainloopFwdSm90ILi2EN4cute5tupleIJNS5_1CILi1EEES8_S8_EEENS6_IJNS7_ILi128EEESA_SA_EEELi128ENS_10bfloat16_tEfNS_4arch4Sm90ELb0ELb1ELb0ELb1ELb0ELb0ELb0ELb1ELb1ELb1ELb0ELb0EEENS1_21CollectiveEpilogueFwdISB_S9_SC_SE_Li256ELb1ELb1ELb0ELb0EEENS1_36VarlenDynamicPersistentTileSchedulerILi128ELi128ELi256ELi128ELb0ELb1ELb1ELb1ELb0ELb1EEEEEEEEEvNT_6ParamsE)
        /*0224*/ 	.word	0x00000048


	//----- nvinfo : EIATTR_REGCOUNT
	.align		4
.L_147:
        /*0228*/ 	.byte	0x04, 0x2f
        /*022a*/ 	.short	(.L_149 - .L_148)
	.align		4
.L_148:
        /*022c*/ 	.word	index@(_ZN7cutlass13device_kernelIN5flash11enable_sm90INS1_16FlashAttnFwdSm90INS1_25CollectiveMainloopFwdSm90ILi2EN4cute5tupleIJNS5_1CILi1EEES8_S8_EEENS6_IJNS7_ILi128EEESA_SA_EEELi128ENS_10bfloat16_tEfNS_4arch4Sm90ELb0ELb1ELb0ELb0ELb0ELb0ELb0ELb1ELb1ELb1ELb0ELb0EEENS1_21CollectiveEpilogueFwdISB_S9_SC_SE_Li256ELb0ELb1ELb0ELb0EEENS1_30DynamicPersistentTileSchedulerILi256ELi128ELb0ELb1ELb1EEEEEEEEEvNT_6ParamsE)
        /*0230*/ 	.word	0x000000a8


	//----- nvinfo : EIATTR_FRAME_SIZE
	.align		4
.L_149:
        /*0234*/ 	.byte	0x04, 0x11
        /*0236*/ 	.short	(.L_151 - .L_150)
	.align		4
.L_150:
        /*0238*/ 	.word	index@(_ZN7cutlass13device_kernelIN5flash11enable_sm90INS1_16FlashAttnFwdSm90INS1_25CollectiveMainloopFwdSm90ILi2EN4cute5tupleIJNS5_1CILi1EEES8_S8_EEENS6_IJNS7_ILi128EEESA_SA_EEELi128ENS_10bfloat16_tEfNS_4arch4Sm90ELb0ELb1ELb0ELb0ELb0ELb0ELb0ELb1ELb1ELb1ELb0ELb0EEENS1_21CollectiveEpilogueFwdISB_S9_SC_SE_Li256ELb0ELb1ELb0ELb0EEENS1_30DynamicPersistentTileSchedulerILi256ELi128ELb0ELb1ELb1EEEEEEEEEvNT_6ParamsE)
        /*023c*/ 	.word	0x00000020


	//----- nvinfo : EIATTR_REGCOUNT
	.align		4
.L_151:
        /*0240*/ 	.byte	0x04, 0x2f
        /*0242*/ 	.short	(.L_153 - .L_152)
	.align		4
.L_152:
        /*0244*/ 	.word	index@(_ZN7cutlass13device_kernelIN5flash11enable_sm90INS1_16FlashAttnFwdSm90INS1_25CollectiveMainloopFwdSm90ILi2EN4cute5tupleIJNS5_1CILi1EEES8_S8_EEENS6_IJNS7_ILi128EEENS7_ILi176EEESA_EEELi128ENS_10bfloat16_tEfNS_4arch4Sm90ELb0ELb0ELb0ELb1ELb0ELb1ELb0ELb1ELb1ELb1ELb0ELb0EEENS1_21CollectiveEpilogueFwdINS6_IJSA_SA_SB_EEES9_SD_SF_Li256ELb1ELb1ELb0ELb0EEENS1_36VarlenDynamicPersistentTileSchedulerILi128ELi176ELi256ELi128ELb0ELb1ELb1ELb0ELb1ELb1EEEEEEEEEvNT_6ParamsE)
        /*0248*/ 	.word	0x000000a8


	//----- nvinfo : EIATTR_FRAME_SIZE
	.align		4
.L_153:
        /*024c*/ 	.byte	0x04, 0x11
        /*024e*/ 	.short	(.L_155 - .L_154)
	.align		4
.L_154:
        /*0250*/ 	.word	index@(_ZN7cutlass13device_kernelIN5flash11enable_sm90INS1_16FlashAttnFwdSm90INS1_25CollectiveMainloopFwdSm90ILi2EN4cute5tupleIJNS5_1CILi1EEES8_S8_EEENS6_IJNS7_ILi128EEENS7_ILi176EEESA_EEELi128ENS_10bfloat16_tEfNS_4arch4Sm90ELb0ELb0ELb0ELb1ELb0ELb1ELb0ELb1ELb1ELb1ELb0ELb0EEENS1_21CollectiveEpilogueFwdINS6_IJSA_SA_SB_EEES9_SD_SF_Li256ELb1ELb1ELb0ELb0EEENS1_36VarlenDynamicPersistentTileSchedulerILi128ELi176ELi256ELi128ELb0ELb1ELb1ELb0ELb1ELb1EEEEEEEEEvNT_6ParamsE)
        /*0254*/ 	.word	0x00000090


	//----- nvinfo : EIATTR_REGCOUNT
	.align		4
.L_155:
        /*0258*/ 	.byte	0x04, 0x2f
        /*025a*/ 	.short	(.L_157 - .L_156)
	.align		4
.L_156:
        /*025c*/ 	.word	index@(_ZN7cutlass13device_kernelIN5flash11enable_sm90INS1_16FlashAttnFwdSm90INS1_25CollectiveMainloopFwdSm90ILi2EN4cute5tupleIJNS5_1CILi1EEES8_S8_EEENS6_IJNS7_ILi128EEENS7_ILi176EEESA_EEELi128ENS_10bfloat16_tEfNS_4arch4Sm90ELb0ELb0ELb0ELb1ELb0ELb0ELb0ELb1ELb1ELb1ELb0ELb0EEENS1_21CollectiveEpilogueFwdINS6_IJSA_SA_SB_EEES9_SD_SF_Li256ELb1ELb1ELb0ELb0EEENS1_36VarlenDynamicPersistentTileSchedulerILi128ELi176ELi256ELi128ELb0ELb1ELb1ELb0ELb1ELb1EEEEEEEEEvNT_6ParamsE)
        /*0260*/ 	.word	0x000000a8


	//----- nvinfo : EIATTR_FRAME_SIZE
	.align		4
.L_157:
        /*0264*/ 	.byte	0x04, 0x11
        /*0266*/ 	.short	(.L_159 - .L_158)
	.align		4
.L_158:
        /*0268*/ 	.word	index@(_ZN7cutlass13device_kernelIN5flash11enable_sm90INS1_16FlashAttnFwdSm90INS1_25CollectiveMainloopFwdSm90ILi2EN4cute5tupleIJNS5_1CILi1EEES8_S8_EEENS6_IJNS7_ILi128EEENS7_ILi176EEESA_EEELi128ENS_10bfloat16_tEfNS_4arch4Sm90ELb0ELb0ELb0ELb1ELb0ELb0ELb0ELb1ELb1ELb1ELb0ELb0EEENS1_21CollectiveEpilogueFwdINS6_IJSA_SA_SB_EEES9_SD_SF_Li256ELb1ELb1ELb0ELb0EEENS1_36VarlenDynamicPersistentTileSchedulerILi128ELi176ELi256ELi128ELb0ELb1ELb1ELb0ELb1ELb1EEEEEEEEEvNT_6ParamsE)
        /*026c*/ 	.word	0x00000060


	//----- nvinfo : EIATTR_REGCOUNT
	.align		4
.L_159:
        /*0270*/ 	.byte	0x04, 0x2f
        /*0272*/ 	.short	(.L_161 - .L_160)
	.align		4
.L_160:
        /*0274*/ 	.word	index@(_ZN7cutlass13device_kernelIN5flash11enable_sm90INS1_16FlashAttnFwdSm90INS1_25CollectiveMainloopFwdSm90ILi2EN4cute5tupleIJNS5_1CILi2EEENS7_ILi1EEES9_EEENS6_IJNS7_ILi128EEENS7_ILi176EEESB_EEELi128ENS_10bfloat16_tEfNS_4arch4Sm90ELb0ELb0ELb0ELb0ELb0ELb0ELb0ELb1ELb1ELb1ELb0ELb0EEENS1_21CollectiveEpilogueFwdINS6_IJSB_SB_SC_EEESA_SE_SG_Li256ELb0ELb1ELb0ELb0EEENS1_29StaticPersistentTileSchedulerILb0EEEEEEEEEvNT_6ParamsE)
        /*0278*/ 	.word	0x000000a8


	//----- nvinfo : EIATTR_FRAME_SIZE
	.align		4
.L_161:
        /*027c*/ 	.byte	0x04, 0x11
        /*027e*/ 	.short	(.L_163 - .L_162)
	.align		4
.L_162:
        /*0280*/ 	.word	index@(_ZN7cutlass13device_kernelIN5flash11enable_sm90INS1_16FlashAttnFwdSm90INS1_25CollectiveMainloopFwdSm90ILi2EN4cute5tupleIJNS5_1CILi2EEENS7_ILi1EEES9_EEENS6_IJNS7_ILi128EEENS7_ILi176EEESB_EEELi128ENS_10bfloat16_tEfNS_4arch4Sm90ELb0ELb0ELb0ELb0ELb0ELb0ELb0ELb1ELb1ELb1ELb0ELb0EEENS1_21CollectiveEpilogueFwdINS6_IJSB_SB_SC_EEESA_SE_SG_Li256ELb0ELb1ELb0ELb0EEENS1_29StaticPersistentTileSchedulerILb0EEEEEEEEEvNT_6ParamsE)
        /*0284*/ 	.word	0x00000038


	//----- nvinfo : EIATTR_REGCOUNT
	.align		4
.L_163:
        /*0288*/ 	.byte	0x04, 0x2f
        /*028a*/ 	.short	(.L_165 - .L_164)
	.align		4
.L_164:
        /*028c*/ 	.word	index@(_ZN7cutlass13device_kernelIN5flash11enable_sm90INS1_16FlashAttnFwdSm90INS1_25CollectiveMainloopFwdSm90ILi2EN4cute5tupleIJNS5_1CILi1EEES8_S8_EEENS6_IJNS7_ILi128EEENS7_ILi176EEESA_EEELi128ENS_10bfloat16_tEfNS_4arch4Sm90ELb0ELb0ELb0ELb0ELb0ELb0ELb0ELb1ELb1ELb1ELb0ELb0EEENS1_21CollectiveEpilogueFwdINS6_IJSA_SA_SB_EEES9_SD_SF_Li256ELb0ELb1ELb0ELb0EEENS1_29StaticPersistentTileSchedulerILb0EEEEEEEEEvNT_6ParamsE)
        /*0290*/ 	.word	0x000000a8


	//----- nvinfo : EIATTR_FRAME_SIZE
	.align		4
.L_165:
        /*0294*/ 	.byte	0x04, 0x11
        /*0296*/ 	.short	(.L_167 - .L_166)
	.align		4
.L_166:
        /*0298*/ 	.word	index@(_ZN7cutlass13device_kernelIN5flash11enable_sm90INS1_16FlashAttnFwdSm90INS1_25CollectiveMainloopFwdSm90ILi2EN4cute5tupleIJNS5_1CILi1EEES8_S8_EEENS6_IJNS7_ILi128EEENS7_ILi176EEESA_EEELi128ENS_10bfloat16_tEfNS_4arch4Sm90ELb0ELb0ELb0ELb0ELb0ELb0ELb0ELb1ELb1ELb1ELb0ELb0EEENS1_21CollectiveEpilogueFwdINS6_IJSA_SA_SB_EEES9_SD_SF_Li256ELb0ELb1ELb0ELb0EEENS1_29StaticPersistentTileSchedulerILb0EEEEEEEEEvNT_6ParamsE)
        /*029c*/ 	.word	0x00000038


	//----- nvinfo : EIATTR_REGCOUNT
	.align		4
.L_167:
        /*02a0*/ 	.byte	0x04, 0x2f
        /*02a2*/ 	.short	(.L_169 - .L_168)
	.align		4
.L_168:
        /*02a4*/ 	.word	index@(_ZN7cutlass13device_kernelIN5flash11enable_sm90INS1_16FlashAttnFwdSm90INS1_25CollectiveMainloopFwdSm90ILi2EN4cute5tupleIJNS5_1CILi1EEES8_S8_EEENS6_IJNS7_ILi128EEENS7_ILi112EEENS7_ILi192EEEEEELi192ENS_10bfloat16_tEfNS_4arch4Sm90ELb1ELb0ELb0ELb1ELb0ELb1ELb0ELb1ELb1ELb1ELb0ELb0EEENS1_21CollectiveEpilogueFwdINS6_IJSA_SC_SB_EEES9_SE_SG_Li256ELb1ELb1ELb0ELb0EEENS1_36VarlenDynamicPersistentTileSchedulerILi128ELi112ELi256ELi128ELb0ELb1ELb1ELb1ELb1ELb1EEEEEEEEEvNT_6ParamsE)
        /*02a8*/ 	.word	0x000000a8


	//----- nvinfo : EIATTR_FRAME_SIZE
	.align		4
.L_169:
        /*02ac*/ 	.byte	0x04, 0x11
        /*02ae*/ 	.short	(.L_171 - .L_170)
	.align		4
.L_170:
        /*02b0*/ 	.word	index@(_ZN7cutlass13device_kernelIN5flash11enable_sm90INS1_16FlashAttnFwdSm90INS1_25CollectiveMainloopFwdSm90ILi2EN4cute5tupleIJNS5_1CILi1EEES8_S8_EEENS6_IJNS7_ILi128EEENS7_ILi112EEENS7_ILi192EEEEEELi192ENS_10bfloat16_tEfNS_4arch4Sm90ELb1ELb0ELb0ELb1ELb0ELb1ELb0ELb1ELb1ELb1ELb0ELb0EEENS1_21CollectiveEpilogueFwdINS6_IJSA_SC_SB_EEES9_SE_SG_Li256ELb1ELb1ELb0ELb0EEENS1_36VarlenDynamicPersistentTileSchedulerILi128ELi112ELi256ELi128ELb0ELb1ELb1ELb1ELb1ELb1EEEEEEEEEvNT_6ParamsE)
        /*02b4*/ 	.word	0x00000098


	//----- nvinfo : EIATTR_REGCOUNT
	.align		4
.L_171:
        /*02b8*/ 	.byte	0x04, 0x2f
        /*02ba*/ 	.short	(.L_173 - .L_172)
	.align		4
.L_172:
        /*02bc*/ 	.word	index@(_ZN7cutlass13device_kernelIN5flash11enable_sm90INS1_16FlashAttnFwdSm90INS1_25CollectiveMainloopFwdSm90ILi2EN4cute5tupleIJNS5_1CILi1EEES8_S8_EEENS6_IJNS7_ILi128EEENS7_ILi112EEENS7_ILi192EEEEEELi192ENS_10bfloat16_tEfNS_4arch4Sm90ELb1ELb0ELb0ELb1ELb0ELb0ELb0ELb1ELb1ELb1ELb0ELb0EEENS1_21CollectiveEpilogueFwdINS6_IJSA_SC_SB_EEES9_SE_SG_Li256ELb1ELb1ELb0ELb0EEENS1_36VarlenDynamicPersistentTileSchedulerILi128ELi112ELi256ELi128ELb0ELb1ELb1ELb1ELb1ELb1EEEEEEEEEvNT_6ParamsE)
        /*02c0*/ 	.word	0x000000a8


	//----- nvinfo : EIATTR_FRAME_SIZE
	.align		4
.L_173:
        /*02c4*/ 	.byte	0x04, 0x11
        /*02c6*/ 	.short	(.L_175 - .L_174)
	.align		4
.L_174:
        /*02c8*/ 	.word	index@(_ZN7cutlass13device_kernelIN5flash11enable_sm90INS1_16FlashAttnFwdSm90INS1_25CollectiveMainloopFwdSm90ILi2EN4cute5tupleIJNS5_1CILi1EEES8_S8_EEENS6_IJNS7_ILi128EEENS7_ILi112EEENS7_ILi192EEEEEELi192ENS_10bfloat16_tEfNS_4arch4Sm90ELb1ELb0ELb0ELb1ELb0ELb0ELb0ELb1ELb1ELb1ELb0ELb0EEENS1_21CollectiveEpilogueFwdINS6_IJSA_SC_SB_EEES9_SE_SG_Li256ELb1ELb1ELb0ELb0EEENS1_36VarlenDynamicPersistentTileSchedulerILi128ELi112ELi256ELi128ELb0ELb1ELb1ELb1ELb1ELb1EEEEEEEEEvNT_6ParamsE)
        /*02cc*/ 	.word	0x00000058


	//----- nvinfo : EIATTR_REGCOUNT
	.align		4
.L_175:
        /*02d0*/ 	.byte	0x04, 0x2f
        /*02d2*/ 	.short	(.L_177 - .L_176)
	.align		4
.L_176:
        /*02d4*/ 	.word	index@(_ZN7cutlass13device_kernelIN5flash11enable_sm90INS1_16FlashAttnFwdSm90INS1_25CollectiveMainloopFwdSm90ILi2EN4cute5tupleIJNS5_1CILi1EEES8_S8_EEENS6_IJNS7_ILi128EEENS7_ILi112EEENS7_ILi192EEEEEELi192ENS_10bfloat16_tEfNS_4arch4Sm90ELb1ELb0ELb0ELb0ELb0ELb0ELb0ELb1ELb1ELb1ELb0ELb0EEENS1_21CollectiveEpilogueFwdINS6_IJSA_SC_SB_EEES9_SE_SG_Li256ELb0ELb1ELb0ELb0EEENS1_30DynamicPersistentTileSchedulerILi256ELi128ELb0ELb1ELb1EEEEEEEEEvNT_6ParamsE)
        /*02d8*/ 	.word	0x000000a8


	//----- nvinfo : EIATTR_FRAME_SIZE
	.align		4
.L_177:
        /*02dc*/ 	.byte	0x04, 0x11
        /*02de*/ 	.short	(.L_179 - .L_178)
	.align		4
.L_178:
        /*02e0*/ 	.word	index@(_ZN7cutlass13device_kernelIN5flash11enable_sm90INS1_16FlashAttnFwdSm90INS1_25CollectiveMainloopFwdSm90ILi2EN4cute5tupleIJNS5_1CILi1EEES8_S8_EEENS6_IJNS7_ILi128EEENS7_ILi112EEENS7_ILi192EEEEEELi192ENS_10bfloat16_tEfNS_4arch4Sm90ELb1ELb0ELb0ELb0ELb0ELb0ELb0ELb1ELb1ELb1ELb0ELb0EEENS1_21CollectiveEpilogueFwdINS6_IJSA_SC_SB_EEES9_SE_SG_Li256ELb0ELb1ELb0ELb0EEENS1_30DynamicPersistentTileSchedulerILi256ELi128ELb0ELb1ELb1EEEEEEEEEvNT_6ParamsE)
        /*02e4*/ 	.word	0x00000038


	//----- nvinfo : EIATTR_REGCOUNT
	.align		4
.L_179:
        /*02e8*/ 	.byte	0x04, 0x2f
        /*02ea*/ 	.short	(.L_181 - .L_180)
	.align		4
.L_180:
        /*02ec*/ 	.word	index@(_ZN7cutlass13device_kernelIN5flash11enable_sm90INS1_16FlashAttnFwdSm90INS1_25CollectiveMainloopFwdSm90ILi2EN4cute5tupleIJNS5_1CILi1EEES8_S8_EEENS6_IJNS7_ILi128EEENS7_ILi96EEENS7_ILi192EEEEEELi192ENS_10bfloat16_tEfNS_4arch4Sm90ELb0ELb1ELb0ELb1ELb0ELb1ELb0ELb1ELb1ELb1ELb0ELb0EEENS1_21CollectiveEpilogueFwdINS6_IJSA_SC_SB_EEES9_SE_SG_Li256ELb1ELb1ELb0ELb0EEENS1_36VarlenDynamicPersistentTileSchedulerILi128ELi96ELi256ELi128ELb0ELb1ELb1ELb1ELb0ELb1EEEEEEEEEvNT_6ParamsE)
        /*02f0*/ 	.word	0x000000a8


	//----- nvinfo : EIATTR_FRAME_SIZE
	.align		4
.L_181:
        /*02f4*/ 	.byte	0x04, 0x11
        /*02f6*/ 	.short	(.L_183 - .L_182)
	.align		4
.L_182:
        /*02f8*/ 	.word	index@(_ZN7cutlass13device_kernelIN5flash11enable_sm90INS1_16FlashAttnFwdSm90INS1_25CollectiveMainloopFwdSm90ILi2EN4cute5tupleIJNS5_1CILi1EEES8_S8_EEENS6_IJNS7_ILi128EEENS7_ILi96EEENS7_ILi192EEEEEELi192ENS_10bfloat16_tEfNS_4arch4Sm90ELb0ELb1ELb0ELb1ELb0ELb1ELb0ELb1ELb1ELb1ELb0ELb0EEENS1_21CollectiveEpilogueFwdINS6_IJSA_SC_SB_EEES9_SE_SG_Li256ELb1ELb1ELb0ELb0EEENS1_36VarlenDynamicPersistentTileSchedulerILi128ELi96ELi256ELi128ELb0ELb1ELb1ELb1ELb0ELb1EEEEEEEEEvNT_6ParamsE)
        /*02fc*/ 	.word	0x00000088


	//----- nvinfo : EIATTR_REGCOUNT
	.align		4
.L_183:
        /*0300*/ 	.byte	0x04, 0x2f
        /*0302*/ 	.short	(.L_185 - .L_184)
	.align		4
.L_184:
        /*0304*/ 	.word	index@(_ZN7cutlass13device_kernelIN5flash11enable_sm90INS1_16FlashAttnFwdSm90INS1_25CollectiveMainloopFwdSm90ILi2EN4cute5tupleIJNS5_1CILi1EEES8_S8_EEENS6_IJNS7_ILi128EEENS7_ILi96EEENS7_ILi192EEEEEELi192ENS_10bfloat16_tEfNS_4arch4Sm90ELb0ELb1ELb0ELb1ELb0ELb0ELb0ELb1ELb1ELb1ELb0ELb0EEENS1_21CollectiveEpilogueFwdINS6_IJSA_SC_SB_EEES9_SE_SG_Li256ELb1ELb1ELb0ELb0EEENS1_36VarlenDynamicPersistentTileSchedulerILi128ELi96ELi256ELi128ELb0ELb1ELb1ELb1ELb0ELb1EEEEEEEEEvNT_6ParamsE)
        /*0308*/ 	.word	0x000000a8


	//----- nvinfo : EIATTR_FRAME_SIZE
	.align		4
.L_185:
        /*030c*/ 	.byte	0x04, 0x11
        /*030e*/ 	.short	(.L_187 - .L_186)
	.align		4
.L_186:
        /*0310*/ 	.word	index@(_ZN7cutlass13device_kernelIN5flash11enable_sm90INS1_16FlashAttnFwdSm90INS1_25CollectiveMainloopFwdSm90ILi2EN4cute5tupleIJNS5_1CILi1EEES8_S8_EEENS6_IJNS7_ILi128EEENS7_ILi96EEENS7_ILi192EEEEEELi192ENS_10bfloat16_tEfNS_4arch4Sm90ELb0ELb1ELb0ELb1ELb0ELb0ELb0ELb1ELb1ELb1ELb0ELb0EEENS1_21CollectiveEpilogueFwdINS6_IJSA_SC_SB_EEES9_SE_SG_Li256ELb1ELb1ELb0ELb0EEENS1_36VarlenDynamicPersistentTileSchedulerILi128ELi96ELi256ELi128ELb0ELb1ELb1ELb1ELb0ELb1EEEEEEEEEvNT_6ParamsE)
        /*0314*/ 	.word	0x00000050


	//----- nvinfo : EIATTR_REGCOUNT
	.align		4
.L_187:
        /*0318*/ 	.byte	0x04, 0x2f
        /*031a*/ 	.short	(.L_189 - .L_188)
	.align		4
.L_188:
        /*031c*/ 	.word	index@(_ZN7cutlass13device_kernelIN5flash11enable_sm90INS1_16FlashAttnFwdSm90INS1_25CollectiveMainloopFwdSm90ILi2EN4cute5tupleIJNS5_1CILi1EEES8_S8_EEENS6_IJNS7_ILi128EEENS7_ILi96EEENS7_ILi192EEEEEELi192ENS_10bfloat16_tEfNS_4arch4Sm90ELb0ELb1ELb0ELb0ELb0ELb0ELb0ELb1ELb1ELb1ELb0ELb0EEENS1_21CollectiveEpilogueFwdINS6_IJSA_SC_SB_EEES9_SE_SG_Li256ELb0ELb1ELb0ELb0EEENS1_30DynamicPersistentTileSchedulerILi256ELi128ELb0ELb1ELb1EEEEEEEEEvNT_6ParamsE)
        /*0320*/ 	.word	0x000000a8


	//----- nvinfo : EIATTR_FRAME_SIZE
	.align		4
.L_189:
        /*0324*/ 	.byte	0x04, 0x11
        /*0326*/ 	.short	(.L_191 - .L_190)
	.align		4
.L_190:
        /*0328*/ 	.word	index@(_ZN7cutlass13device_kernelIN5flash11enable_sm90INS1_16FlashAttnFwdSm90INS1_25CollectiveMainloopFwdSm90ILi2EN4cute5tupleIJNS5_1CILi1EEES8_S8_EEENS6_IJNS7_ILi128EEENS7_ILi96EEENS7_ILi192EEEEEELi192ENS_10bfloat16_tEfNS_4arch4Sm90ELb0ELb1ELb0ELb0ELb0ELb0ELb0ELb1ELb1ELb1ELb0ELb0EEENS1_21CollectiveEpilogueFwdINS6_IJSA_SC_SB_EEES9_SE_SG_Li256ELb0ELb1ELb0ELb0EEENS1_30DynamicPersistentTileSchedulerILi256ELi128ELb0ELb1ELb1EEEEEEEEEvNT_6ParamsE)
        /*032c*/ 	.word	0x00000020


	//----- nvinfo : EIATTR_REGCOUNT
	.align		4
.L_191:
        /*0330*/ 	.byte	0x04, 0x2f
        /*0332*/ 	.short	(.L_193 - .L_192)
	.align		4
.L_192:
        /*0334*/ 	.word	index@(_ZN7cutlass13device_kernelIN5flash11enable_sm90INS1_16FlashAttnFwdSm90INS1_25CollectiveMainloopFwdSm90ILi2EN4cute5tupleIJNS5_1CILi1EEES8_S8_EEENS6_IJNS7_ILi128EEENS7_ILi112EEENS7_ILi192EEEEEELi192ENS_10bfloat16_tEfNS_4arch4Sm90ELb0ELb0ELb0ELb1ELb0ELb1ELb0ELb1ELb1ELb1ELb0ELb0EEENS1_21CollectiveEpilogueFwdINS6_IJSA_SC_SB_EEES9_SE_SG_Li256ELb1ELb1ELb0ELb0EEENS1_36VarlenDynamicPersistentTileSchedulerILi128ELi112ELi256ELi128ELb0ELb1ELb1ELb0ELb1ELb1EEEEEEEEEvNT_6ParamsE)
        /*0338*/ 	.word	0x000000a8


	//----- nvinfo : EIATTR_FRAME_SIZE
	.align		4
.L_193:
        /*033c*/ 	.byte	0x04, 0x11
        /*033e*/ 	.short	(.L_195 - .L_194)
	.align		4
.L_194:
        /*0340*/ 	.word	index@(_ZN7cutlass13device_kernelIN5flash11enable_sm90INS1_16FlashAttnFwdSm90INS1_25CollectiveMainloopFwdSm90ILi2EN4cute5tupleIJNS5_1CILi1EEES8_S8_EEENS6_IJNS7_ILi128EEENS7_ILi112EEENS7_ILi192EEEEEELi192ENS_10bfloat16_tEfNS_4arch4Sm90ELb0ELb0ELb0ELb1ELb0ELb1ELb0ELb1ELb1ELb1ELb0ELb0EEENS1_21CollectiveEpilogueFwdINS6_IJSA_SC_SB_EEES9_SE_SG_Li256ELb1ELb1ELb0ELb0EEENS1_36VarlenDynamicPersistentTileSchedulerILi128ELi112ELi256ELi128ELb0ELb1ELb1ELb0ELb1ELb1EEEEEEEEEvNT_6ParamsE)
        /*0344*/ 	.word	0x000000a0


	//----- nvinfo : EIATTR_REGCOUNT
	.align		4
.L_195:
        /*0348*/ 	.byte	0x04, 0x2f
        /*034a*/ 	.short	(.L_197 - .L_196)
	.align		4
.L_196:
        /*034c*/ 	.word	index@(_ZN7cutlass13device_kernelIN5flash11enable_sm90INS1_16FlashAttnFwdSm90INS1_25CollectiveMainloopFwdSm90ILi2EN4cute5tupleIJNS5_1CILi1EEES8_S8_EEENS6_IJNS7_ILi128EEENS7_ILi112EEENS7_ILi192EEEEEELi192ENS_10bfloat16_tEfNS_4arch4Sm90ELb0ELb0ELb0ELb1ELb0ELb0ELb0ELb1ELb1ELb1ELb0ELb0EEENS1_21CollectiveEpilogueFwdINS6_IJSA_SC_SB_EEES9_SE_SG_Li256ELb1ELb1ELb0ELb0EEENS1_36VarlenDynamicPersistentTileSchedulerILi128ELi112ELi256ELi128ELb0ELb1ELb1ELb0ELb1ELb1EEEEEEEEEvNT_6ParamsE)
        /*0350*/ 	.word	0x000000a8


	//----- nvinfo : EIATTR_FRAME_SIZE
	.align		4
.L_197:
        /*0354*/ 	.byte	0x04, 0x11
        /*0356*/ 	.short	(.L_199 - .L_198)
	.align		4
.L_198:
        /*0358*/ 	.word	index@(_ZN7cutlass13device_kernelIN5flash11enable_sm90INS1_16FlashAttnFwdSm90INS1_25CollectiveMainloopFwdSm90ILi2EN4cute5tupleIJNS5_1CILi1EEES8_S8_EEENS6_IJNS7_ILi128EEENS7_ILi112EEENS7_ILi192EEEEEELi192ENS_10bfloat16_tEfNS_4arch4Sm90ELb0ELb0ELb0ELb1ELb0ELb0ELb0ELb1ELb1ELb1ELb0ELb0EEENS1_21CollectiveEpilogueFwdINS6_IJSA_SC_SB_EEES9_SE_SG_Li256ELb1ELb1ELb0ELb0EEENS1_36VarlenDynamicPersistentTileSchedulerILi128ELi112ELi256ELi128ELb0ELb1ELb1ELb0ELb1ELb1EEEEEEEEEvNT_6ParamsE)
        /*035c*/ 	.word	0x00000060


	//----- nvinfo : EIATTR_REGCOUNT
	.align		4
.L_199:
        /*0360*/ 	.byte	0x04, 0x2f
        /*0362*/ 	.short	(.L_201 - .L_200)
	.align		4
.L_200:
        /*0364*/ 	.word	index@(_ZN7cutlass13device_kernelIN5flash11enable_sm90INS1_16FlashAttnFwdSm90INS1_25CollectiveMainloopFwdSm90ILi2EN4cute5tupleIJNS5_1CILi2EEENS7_ILi1EEES9_EEENS6_IJNS7_ILi128EEENS7_ILi112EEENS7_ILi192EEEEEELi192ENS_10bfloat16_tEfNS_4arch4Sm90ELb0ELb0ELb0ELb0ELb0ELb0ELb0ELb1ELb1ELb1ELb0ELb0EEENS1_21CollectiveEpilogueFwdINS6_IJSB_SD_SC_EEESA_SF_SH_Li256ELb0ELb1ELb0ELb0EEENS1_29StaticPersistentTileSchedulerILb0EEEEEEEEEvNT_6ParamsE)
        /*0368*/ 	.word	0x000000a8


	//----- nvinfo : EIATTR_FRAME_SIZE
	.align		4
.L_201:
        /*036c*/ 	.byte	0x04, 0x11
        /*036e*/ 	.short	(.L_203 - .L_202)
	.align		4
.L_202:
        /*0370*/ 	.word	index@(_ZN7cutlass13device_kernelIN5flash11enable_sm90INS1_16FlashAttnFwdSm90INS1_25CollectiveMainloopFwdSm90ILi2EN4cute5tupleIJNS5_1CILi2EEENS7_ILi1EEES9_EEENS6_IJNS7_ILi128EEENS7_ILi112EEENS7_ILi192EEEEEELi192ENS_10bfloat16_tEfNS_4arch4Sm90ELb0ELb0ELb0ELb0ELb0ELb0ELb0ELb1ELb1ELb1ELb0ELb0EEENS1_21CollectiveEpilogueFwdINS6_IJSB_SD_SC_EEESA_SF_SH_Li256ELb0ELb1ELb0ELb0EEENS1_29StaticPersistentTileSchedulerILb0EEEEEEEEEvNT_6ParamsE)
        /*0374*/ 	.word	0x00000038


	//----- nvinfo : EIATTR_REGCOUNT
	.align		4
.L_203:
        /*0378*/ 	.byte	0x04, 0x2f
        /*037a*/ 	.short	(.L_205 - .L_204)
	.align		4
.L_204:
        /*037c*/ 	.word	index@(_ZN7cutlass13device_kernelIN5flash11enable_sm90INS1_16FlashAttnFwdSm90INS1_25CollectiveMainloopFwdSm90ILi2EN4cute5tupleIJNS5_1CILi1EEES8_S8_EEENS6_IJNS7_ILi128EEENS7_ILi112EEENS7_ILi192EEEEEELi192ENS_10bfloat16_tEfNS_4arch4Sm90ELb0ELb0ELb0ELb0ELb0ELb0ELb0ELb1ELb1ELb1ELb0ELb0EEENS1_21CollectiveEpilogueFwdINS6_IJSA_SC_SB_EEES9_SE_SG_Li256ELb0ELb1ELb0ELb0EEENS1_29StaticPersistentTileSchedulerILb0EEEEEEEEEvNT_6ParamsE)
        /*0380*/ 	.word	0x000000a8


	//----- nvinfo : EIATTR_FRAME_SIZE
	.align		4
.L_205:
        /*0384*/ 	.byte	0x04, 0x11
        /*0386*/ 	.short	(.L_207 - .L_206)
	.align		4
.L_206:
        /*0388*/ 	.word	index@(_ZN7cutlass13device_kernelIN5flash11enable_sm90INS1_16FlashAttnFwdSm90INS1_25CollectiveMainloopFwdSm90ILi2EN4cute5tupleIJNS5_1CILi1EEES8_S8_EEENS6_IJNS7_ILi128EEENS7_ILi112EEENS7_ILi192EEEEEELi192ENS_10bfloat16_tEfNS_4arch4Sm90ELb0ELb0ELb0ELb0ELb0ELb0ELb0ELb1ELb1ELb1ELb0ELb0EEENS1_21CollectiveEpilogueFwdINS6_IJSA_SC_SB_EEES9_SE_SG_Li256ELb0ELb1ELb0ELb0EEENS1_29StaticPersistentTileSchedulerILb0EEEEEEEEEvNT_6ParamsE)
        /*038c*/ 	.word	0x00000038


	//----- nvinfo : EIATTR_REGCOUNT
	.align		4
.L_207:
        /*0390*/ 	.byte	0x04, 0x2f
        /*0392*/ 	.short	(.L_209 - .L_208)
	.align		4
.L_208:
        /*0394*/ 	.word	index@(_ZN7cutlass13device_kernelIN5flash11enable_sm90INS1_16FlashAttnFwdSm90INS1_25CollectiveMainloopFwdSm90ILi2EN4cute5tupleIJNS5_1CILi1EEES8_S8_EEENS6_IJNS7_ILi128EEENS7_ILi80EEENS7_ILi256EEEEEELi256ENS_10bfloat16_tEfNS_4arch4Sm90ELb1ELb0ELb0ELb1ELb0ELb1ELb0ELb1ELb1ELb1ELb0ELb0EEENS1_21CollectiveEpilogueFwdINS6_IJSA_SC_SB_EEES9_SE_SG_Li256ELb1ELb1ELb0ELb0EEENS1_36VarlenDynamicPersistentTileSchedulerILi128ELi80ELi256ELi128ELb0ELb1ELb1ELb1ELb1ELb1EEEEEEEEEvNT_6ParamsE)
        /*0398*/ 	.word	0x000000a8


	//----- nvinfo : EIATTR_FRAME_SIZE
	.align		4
.L_209:
        /*039c*/ 	.byte	0x04, 0x11
        /*039e*/ 	.short	(.L_211 - .L_210)
	.align		4
.L_210:
        /*03a0*/ 	.word	index@(_ZN7cutlass13device_kernelIN5flash11enable_sm90INS1_16FlashAttnFwdSm90INS1_25CollectiveMainloopFwdSm90ILi2EN4cute5tupleIJNS5_1CILi1EEES8_S8_EEENS6_IJNS7_ILi128EEENS7_ILi80EEENS7_ILi256EEEEEELi256ENS_10bfloat16_tEfNS_4arch4Sm90ELb1ELb0ELb0ELb1ELb0ELb1ELb0ELb1ELb1ELb1ELb0ELb0EEENS1_21CollectiveEpilogueFwdINS6_IJSA_SC_SB_EEES9_SE_SG_Li256ELb1ELb1ELb0ELb0EEENS1_36VarlenDynamicPersistentTileSchedulerILi128ELi80ELi256ELi128ELb0ELb1ELb1ELb1ELb1ELb1EEEEEEEEEvNT_6ParamsE)
        /*03a4*/ 	.word	0x000000a0


	//----- nvinfo : EIATTR_REGCOUNT
	.align		4
.L_211:
        /*03a8*/ 	.byte	0x04, 0x2f
        /*03aa*/ 	.short	(.L_213 - .L_212)
	.align		4
.L_212:
        /*03ac*/ 	.word	index@(_ZN7cutlass13device_kernelIN5flash11enable_sm90INS1_16FlashAttnFwdSm90INS1_25CollectiveMainloopFwdSm90ILi2EN4cute5tupleIJNS5_1CILi1EEES8_S8_EEENS6_IJNS7_ILi128EEENS7_ILi80EEENS7_ILi256EEEEEELi256ENS_10bfloat16_tEfNS_4arch4Sm90ELb1ELb0ELb0ELb1ELb0ELb0ELb0ELb1ELb1ELb1ELb0ELb0EEENS1_21CollectiveEpilogueFwdINS6_IJSA_SC_SB_EEES9_SE_SG_Li256ELb1ELb1ELb0ELb0EEENS1_36VarlenDynamicPersistentTileSchedulerILi128ELi80ELi256ELi128ELb0ELb1ELb1ELb1ELb1ELb1EEEEEEEEEvNT_6ParamsE)
        /*03b0*/ 	.word	0x000000a8


	//----- nvinfo : EIATTR_FRAME_SIZE
	.align		4
.L_213:
        /*03b4*/ 	.byte	0x04, 0x11
        /*03b6*/ 	.short	(.L_215 - .L_214)
	.align		4
.L_214:
        /*03b8*/ 	.word	index@(_ZN7cutlass13device_kernelIN5flash11enable_sm90INS1_16FlashAttnFwdSm90INS1_25CollectiveMainloopFwdSm90ILi2EN4cute5tupleIJNS5_1CILi1EEES8_S8_EEENS6_IJNS7_ILi128EEENS7_ILi80EEENS7_ILi256EEEEEELi256ENS_10bfloat16_tEfNS_4arch4Sm90ELb1ELb0ELb0ELb1ELb0ELb0ELb0ELb1ELb1ELb1ELb0ELb0EEENS1_21CollectiveEpilogueFwdINS6_IJSA_SC_SB_EEES9_SE_SG_Li256ELb1ELb1ELb0ELb0EEENS1_36VarlenDynamicPersistentTileSchedulerILi128ELi80ELi256ELi128ELb0ELb1ELb1ELb1ELb1ELb1EEEEEEEEEvNT_6ParamsE)
        /*03bc*/ 	.word	0x00000058


	//----- nvinfo : EIATTR_REGCOUNT
	.align		4
.L_215:
        /*03c0*/ 	.byte	0x04, 0x2f
        /*03c2*/ 	.short	(.L_217 - .L_216)
	.align		4
.L_216:
        /*03c4*/ 	.word	index@(_ZN7cutlass13device_kernelIN5flash11enable_sm90INS1_16FlashAttnFwdSm90INS1_25CollectiveMainloopFwdSm90ILi2EN4cute5tupleIJNS5_1CILi1EEES8_S8_EEENS6_IJNS7_ILi128EEENS7_ILi80EEENS7_ILi256EEEEEELi256ENS_10bfloat16_tEfNS_4arch4Sm90ELb1ELb0ELb0ELb0ELb0ELb0ELb0ELb1ELb1ELb1ELb0ELb0EEENS1_21CollectiveEpilogueFwdINS6_IJSA_SC_SB_EEES9_SE_SG_Li256ELb0ELb1ELb0ELb0EEENS1_30DynamicPersistentTileSchedulerILi256ELi128ELb0ELb1ELb1EEEEEEEEEvNT_6ParamsE)
        /*03c8*/ 	.word	0x000000a8


	//----- nvinfo : EIATTR_FRAME_SIZE
	.align		4
.L_217:
        /*03cc*/ 	.byte	0x04, 0x11
        /*03ce*/ 	.short	(.L_219 - .L_218)
	.align		4
.L_218:
        /*03d0*/ 	.word	index@(_ZN7cutlass13device_kernelIN5flash11enable_sm90INS1_16FlashAttnFwdSm90INS1_25CollectiveMainloopFwdSm90ILi2EN4cute5tupleIJNS5_1CILi1EEES8_S8_EEENS6_IJNS7_ILi128EEENS7_ILi80EEENS7_ILi256EEEEEELi256ENS_10bfloat16_tEfNS_4arch4Sm90ELb1ELb0ELb0ELb0ELb0ELb0ELb0ELb1ELb1ELb1ELb0ELb0EEENS1_21CollectiveEpilogueFwdINS6_IJSA_SC_SB_EEES9_SE_SG_Li256ELb0ELb1ELb0ELb0EEENS1_30DynamicPersistentTileSchedulerILi256ELi128ELb0ELb1ELb1EEEEEEEEEvNT_6ParamsE)
        /*03d4*/ 	.word	0x00000028


	//----- nvinfo : EIATTR_REGCOUNT
	.align		4
.L_219:
        /*03d8*/ 	.byte	0x04, 0x2f
        /*03da*/ 	.short	(.L_221 - .L_220)
	.align		4
.L_220:
        /*03dc*/ 	.word	index@(_ZN7cutlass13device_kernelIN5flash11enable_sm90INS1_16FlashAttnFwdSm90INS1_25CollectiveMainloopFwdSm90ILi2EN4cute5tupleIJNS5_1CILi1EEES8_S8_EEENS6_IJNS7_ILi128EEENS7_ILi64EEENS7_ILi256EEEEEELi256ENS_10bfloat16_tEfNS_4arch4Sm90ELb0ELb1ELb0ELb1ELb0ELb1ELb0ELb1ELb1ELb1ELb0ELb0EEENS1_21CollectiveEpilogueFwdINS6_IJSA_SC_SB_EEES9_SE_SG_Li256ELb1ELb1ELb0ELb0EEENS1_36VarlenDynamicPersistentTileSchedulerILi128ELi64ELi256ELi128ELb0ELb1ELb1ELb1ELb0ELb1EEEEEEEEEvNT_6ParamsE)
        /*03e0*/ 	.word	0x000000a8


	//----- nvinfo : EIATTR_FRAME_SIZE
	.align		4
.L_221:
        /*03e4*/ 	.byte	0x04, 0x11
        /*03e6*/ 	.short	(.L_223 - .L_222)
	.align		4
.L_222:
        /*03e8*/ 	.word	index@(_ZN7cutlass13device_kernelIN5flash11enable_sm90INS1_16FlashAttnFwdSm90INS1_25CollectiveMainloopFwdSm90ILi2EN4cute5tupleIJNS5_1CILi1EEES8_S8_EEENS6_IJNS7_ILi128EEENS7_ILi64EEENS7_ILi256EEEEEELi256ENS_10bfloat16_tEfNS_4arch4Sm90ELb0ELb1ELb0ELb1ELb0ELb1ELb0ELb1ELb1ELb1ELb0ELb0EEENS1_21CollectiveEpilogueFwdINS6_IJSA_SC_SB_EEES9_SE_SG_Li256ELb1ELb1ELb0ELb0EEENS1_36VarlenDynamicPersistentTileSchedulerILi128ELi64ELi256ELi128ELb0ELb1ELb1ELb1ELb0ELb1EEEEEEEEEvNT_6ParamsE)
        /*03ec*/ 	.word	0x000000c8


	//----- nvinfo : EIATTR_REGCOUNT
	.align		4
.L_223:
        /*03f0*/ 	.byte	0x04, 0x2f
        /*03f2*/ 	.short	(.L_225 - .L_224)
	.align		4
.L_224:
        /*03f4*/ 	.word	index@(_ZN7cutlass13device_kernelIN5flash11enable_sm90INS1_16FlashAttnFwdSm90INS1_25CollectiveMainloopFwdSm90ILi2EN4cute5tupleIJNS5_1CILi1EEES8_S8_EEENS6_IJNS7_ILi128EEENS7_ILi64EEENS7_ILi256EEEEEELi256ENS_10bfloat16_tEfNS_4arch4Sm90ELb0ELb1ELb0ELb1ELb0ELb0ELb0ELb1ELb1ELb1ELb0ELb0EEENS1_21CollectiveEpilogueFwdINS6_IJSA_SC_SB_EEES9_SE_SG_Li256ELb1ELb1ELb0ELb0EEENS1_36VarlenDynamicPersistentTileSchedulerILi128ELi64ELi256ELi128ELb0ELb1ELb1ELb1ELb0ELb1EEEEEEEEEvNT_6ParamsE)
        /*03f8*/ 	.word	0x000000a8


	//----- nvinfo : EIATTR_FRAME_SIZE
	.align		4
.L_225:
        /*03fc*/ 	.byte	0x04, 0x11
        /*03fe*/ 	.short	(.L_227 - .L_226)
	.align		4
.L_226:
        /*0400*/ 	.word	index@(_ZN7cutlass13device_kernelIN5flash11enable_sm90INS1_16FlashAttnFwdSm90INS1_25CollectiveMainloopFwdSm90ILi2EN4cute5tupleIJNS5_1CILi1EEES8_S8_EEENS6_IJNS7_ILi128EEENS7_ILi64EEENS7_ILi256EEEEEELi256ENS_10bfloat16_tEfNS_4arch4Sm90ELb0ELb1ELb0ELb1ELb0ELb0ELb0ELb1ELb1ELb1ELb0ELb0EEENS1_21CollectiveEpilogueFwdINS6_IJSA_SC_SB_EEES9_SE_SG_Li256ELb1ELb1ELb0ELb0EEENS1_36VarlenDynamicPersistentTileSchedulerILi128ELi64ELi256ELi128ELb0ELb1ELb1ELb1ELb0ELb1EEEEEEEEEvNT_6ParamsE)
        /*0404*/ 	.word	0x00000050


	//----- nvinfo : EIATTR_REGCOUNT
	.align		4
.L_227:
        /*0408*/ 	.byte	0x04, 0x2f
        /*040a*/ 	.short	(.L_229 - .L_228)
	.align		4
.L_228:
        /*040c*/ 	.word	index@(_ZN7cutlass13device_kernelIN5flash11enable_sm90INS1_16FlashAttnFwdSm90INS1_25CollectiveMainloopFwdSm90ILi2EN4cute5tupleIJNS5_1CILi1EEES8_S8_EEENS6_IJNS7_ILi128EEENS7_ILi64EEENS7_ILi256EEEEEELi256ENS_10bfloat16_tEfNS_4arch4Sm90ELb0ELb1ELb0ELb0ELb0ELb0ELb0ELb1ELb1ELb1ELb0ELb0EEENS1_21CollectiveEpilogueFwdINS6_IJSA_SC_SB_EEES9_SE_SG_Li256ELb0ELb1ELb0ELb0EEENS1_30DynamicPersistentTileSchedulerILi256ELi128ELb0ELb1ELb1EEEEEEEEEvNT_6ParamsE)
        /*0410*/ 	.word	0x000000a8


	//----- nvinfo : EIATTR_FRAME_SIZE
	.align		4
.L_229:
        /*0414*/ 	.byte	0x04, 0x11
        /*0416*/ 	.short	(.L_231 - .L_230)
	.align		4
.L_230:
        /*0418*/ 	.word	index@(_ZN7cutlass13device_kernelIN5flash11enable_sm90INS1_16FlashAttnFwdSm90INS1_25CollectiveMainloopFwdSm90ILi2EN4cute5tupleIJNS5_1CILi1EEES8_S8_EEENS6_IJNS7_ILi128EEENS7_ILi64EEENS7_ILi256EEEEEELi256ENS_10bfloat16_tEfNS_4arch4Sm90ELb0ELb1ELb0ELb0ELb0ELb0ELb0ELb1ELb1ELb1ELb0ELb0EEENS1_21CollectiveEpilogueFwdINS6_IJSA_SC_SB_EEES9_SE_SG_Li256ELb0ELb1ELb0ELb0EEENS1_30DynamicPersistentTileSchedulerILi256ELi128ELb0ELb1ELb1EEEEEEEEEvNT_6ParamsE)
        /*041c*/ 	.word	0x00000020


	//----- nvinfo : EIATTR_REGCOUNT
	.align		4
.L_231:
        /*0420*/ 	.byte	0x04, 0x2f
        /*0422*/ 	.short	(.L_233 - .L_232)
	.align		4
.L_232:
        /*0424*/ 	.word	index@(_ZN7cutlass13device_kernelIN5flash11enable_sm90INS1_16FlashAttnFwdSm90INS1_25CollectiveMainloopFwdSm90ILi2EN4cute5tupleIJNS5_1CILi1EEES8_S8_EEENS6_IJNS7_ILi128EEENS7_ILi80EEENS7_ILi256EEEEEELi256ENS_10bfloat16_tEfNS_4arch4Sm90ELb0ELb0ELb0ELb1ELb0ELb1ELb0ELb1ELb1ELb1ELb0ELb0EEENS1_21CollectiveEpilogueFwdINS6_IJSA_SC_SB_EEES9_SE_SG_Li256ELb1ELb1ELb0ELb0EEENS1_36VarlenDynamicPersistentTileSchedulerILi128ELi80ELi256ELi128ELb0ELb1ELb1ELb0ELb1ELb1EEEEEEEEEvNT_6ParamsE)
        /*0428*/ 	.word	0x000000a8


	//----- nvinfo : EIATTR_FRAME_SIZE
	.align		4
.L_233:
        /*042c*/ 	.byte	0x04, 0x11
        /*042e*/ 	.short	(.L_235 - .L_234)
	.align		4
.L_234:
        /*0430*/ 	.word	index@(_ZN7cutlass13device_kernelIN5flash11enable_sm90INS1_16FlashAttnFwdSm90INS1_25CollectiveMainloopFwdSm90ILi2EN4cute5tupleIJNS5_1CILi1EEES8_S8_EEENS6_IJNS7_ILi128EEENS7_ILi80EEENS7_ILi256EEEEEELi256ENS_10bfloat16_tEfNS_4arch4Sm90ELb0ELb0ELb0ELb1ELb0ELb1ELb0ELb1ELb1ELb1ELb0ELb0EEENS1_21CollectiveEpilogueFwdINS6_IJSA_SC_SB_EEES9_SE_SG_Li256ELb1ELb1ELb0ELb0EEENS1_36VarlenDynamicPersistentTileSchedulerILi128ELi80ELi256ELi128ELb0ELb1ELb1ELb0ELb1ELb1EEEEEEEEEvNT_6ParamsE)
        /*0434*/ 	.word	0x00000098


	//----- nvinfo : EIATTR_REGCOUNT
	.align		4
.L_235:
        /*0438*/ 	.byte	0x04, 0x2f
        /*043a*/ 	.short	(.L_237 - .L_236)
	.align		4
.L_236:
        /*043c*/ 	.word	index@(_ZN7cutlass13device_kernelIN5flash11enable_sm90INS1_16FlashAttnFwdSm90INS1_25CollectiveMainloopFwdSm90ILi2EN4cute5tupleIJNS5_1CILi1EEES8_S8_EEENS6_IJNS7_ILi128EEENS7_ILi80EEENS7_ILi256EEEEEELi256ENS_10bfloat16_tEfNS_4arch4Sm90ELb0ELb0ELb0ELb1ELb0ELb0ELb0ELb1ELb1ELb1ELb0ELb0EEENS1_21CollectiveEpilogueFwdINS6_IJSA_SC_SB_EEES9_SE_SG_Li256ELb1ELb1ELb0ELb0EEENS1_36VarlenDynamicPersistentTileSchedulerILi128ELi80ELi256ELi128ELb0ELb1ELb1ELb0ELb1ELb1EEEEEEEEEvNT_6ParamsE)
        /*0440*/ 	.word	0x000000a8


	//----- nvinfo : EIATTR_FRAME_SIZE
	.align		4
.L_237:
        /*0444*/ 	.byte	0x04, 0x11
        /*0446*/ 	.short	(.L_239 - .L_238)
	.align		4
.L_238:
        /*0448*/ 	.word	index@(_ZN7cutlass13device_kernelIN5flash11enable_sm90INS1_16FlashAttnFwdSm90INS1_25CollectiveMainloopFwdSm90ILi2EN4cute5tupleIJNS5_1CILi1EEES8_S8_EEENS6_IJNS7_ILi128EEENS7_ILi80EEENS7_ILi256EEEEEELi256ENS_10bfloat16_tEfNS_4arch4Sm90ELb0ELb0ELb0ELb1ELb0ELb0ELb0ELb1ELb1ELb1ELb0ELb0EEENS1_21CollectiveEpilogueFwdINS6_IJSA_SC_SB_EEES9_SE_SG_Li256ELb1ELb1ELb0ELb0EEENS1_36VarlenDynamicPersistentTileSchedulerILi128ELi80ELi256ELi128ELb0ELb1ELb1ELb0ELb1ELb1EEEEEEEEEvNT_6ParamsE)
        /*044c*/ 	.word	0x00000060


	//----- nvinfo : EIATTR_REGCOUNT
	.align		4
.L_239:
        /*0450*/ 	.byte	0x04, 0x2f
        /*0452*/ 	.short	(.L_241 - .L_240)
	.align		4
.L_240:
        /*0454*/ 	.word	index@(_ZN7cutlass13device_kernelIN5flash11enable_sm90INS1_16FlashAttnFwdSm90INS1_25CollectiveMainloopFwdSm90ILi2EN4cute5tupleIJNS5_1CILi2EEENS7_ILi1EEES9_EEENS6_IJNS7_ILi128EEENS7_ILi80EEENS7_ILi256EEEEEELi256ENS_10bfloat16_tEfNS_4arch4Sm90ELb0ELb0ELb0ELb0ELb0ELb0ELb0ELb1ELb1ELb1ELb0ELb0EEENS1_21CollectiveEpilogueFwdINS6_IJSB_SD_SC_EEESA_SF_SH_Li256ELb0ELb1ELb0ELb0EEENS1_29StaticPersistentTileSchedulerILb0EEEEEEEEEvNT_6ParamsE)
        /*0458*/ 	.word	0x000000a8


	//----- nvinfo : EIATTR_FRAME_SIZE
	.align		4
.L_241:
        /*045c*/ 	.byte	0x04, 0x11
        /*045e*/ 	.short	(.L_243 - .L_242)
	.align		4
.L_242:
        /*0460*/ 	.word	index@(_ZN7cutlass13device_kernelIN5flash11enable_sm90INS1_16FlashAttnFwdSm90INS1_25CollectiveMainloopFwdSm90ILi2EN4cute5tupleIJNS5_1CILi2EEENS7_ILi1EEES9_EEENS6_IJNS7_ILi128EEENS7_ILi80EEENS7_ILi256EEEEEELi256ENS_10bfloat16_tEfNS_4arch4Sm90ELb0ELb0ELb0ELb0ELb0ELb0ELb0ELb1ELb1ELb1ELb0ELb0EEENS1_21CollectiveEpilogueFwdINS6_IJSB_SD_SC_EEESA_SF_SH_Li256ELb0ELb1ELb0ELb0EEENS1_29StaticPersistentTileSchedulerILb0EEEEEEEEEvNT_6ParamsE)
        /*0464*/ 	.word	0x00000038


	//----- nvinfo : EIATTR_REGCOUNT
	.align		4
.L_243:
        /*0468*/ 	.byte	0x04, 0x2f
        /*046a*/ 	.short	(.L_245 - .L_244)
	.align		4
.L_244:
        /*046c*/ 	.word	index@(_ZN7cutlass13device_kernelIN5flash11enable_sm90INS1_16FlashAttnFwdSm90INS1_25CollectiveMainloopFwdSm90ILi2EN4cute5tupleIJNS5_1CILi1EEES8_S8_EEENS6_IJNS7_ILi128EEENS7_ILi80EEENS7_ILi256EEEEEELi256ENS_10bfloat16_tEfNS_4arch4Sm90ELb0ELb0ELb0ELb0ELb0ELb0ELb0ELb1ELb1ELb1ELb0ELb0EEENS1_21CollectiveEpilogueFwdINS6_IJSA_SC_SB_EEES9_SE_SG_Li256ELb0ELb1ELb0ELb0EEENS1_29StaticPersistentTileSchedulerILb0EEEEEEEEEvNT_6ParamsE)
        /*0470*/ 	.word	0x000000a8


	//----- nvinfo : EIATTR_FRAME_SIZE
	.align		4
.L_245:
        /*0474*/ 	.byte	0x04, 0x11
        /*0476*/ 	.short	(.L_247 - .L_246)
	.align		4
.L_246:
        /*0478*/ 	.word	index@(_ZN7cutlass13device_kernelIN5flash11enable_sm90INS1_16FlashAttnFwdSm90INS1_25CollectiveMainloopFwdSm90ILi2EN4cute5tupleIJNS5_1CILi1EEES8_S8_EEENS6_IJNS7_ILi128EEENS7_ILi80EEENS7_ILi256EEEEEELi256ENS_10bfloat16_tEfNS_4arch4Sm90ELb0ELb0ELb0ELb0ELb0ELb0ELb0ELb1ELb1ELb1ELb0ELb0EEENS1_21CollectiveEpilogueFwdINS6_IJSA_SC_SB_EEES9_SE_SG_Li256ELb0ELb1ELb0ELb0EEENS1_29StaticPersistentTileSchedulerILb0EEEEEEEEEvNT_6ParamsE)
        /*047c*/ 	.word	0x00000038


	//----- nvinfo : EIATTR_MIN_STACK_SIZE
	.align		4
.L_247:
        /*0480*/ 	.byte	0x04, 0x12
        /*0482*/ 	.short	(.L_249 - .L_248)
	.align		4
.L_248:
        /*0484*/ 	.word	index@(_ZN7cutlass13device_kernelIN5flash11enable_sm90INS1_16FlashAttnFwdSm90INS1_25CollectiveMainloopFwdSm90ILi2EN4cute5tupleIJNS5_1CILi1EEES8_S8_EEENS6_IJNS7_ILi128EEENS7_ILi80EEENS7_ILi256EEEEEELi256ENS_10bfloat16_tEfNS_4arch4Sm90ELb0ELb0ELb0ELb0ELb0ELb0ELb0ELb1ELb1ELb1ELb0ELb0EEENS1_21CollectiveEpilogueFwdINS6_IJSA_SC_SB_EEES9_SE_SG_Li256ELb0ELb1ELb0ELb0EEENS1_29StaticPersistentTileSchedulerILb0EEEEEEEEEvNT_6ParamsE)
        /*0488*/ 	.word	0x00000038


	//----- nvinfo : EIATTR_MIN_STACK_SIZE
	.align		4
.L_249:
        /*048c*/ 	.byte	0x04, 0x12
        /*048e*/ 	.short	(.L_251 - .L_250)
	.align		4
.L_250:
        /*0490*/ 	.word	index@(_ZN7cutlass13device_kernelIN5flash11enable_sm90INS1_16FlashAttnFwdSm90INS1_25CollectiveMainloopFwdSm90ILi2EN4cute5tupleIJNS5_1CILi2EEENS7_ILi1EEES9_EEENS6_IJNS7_ILi128EEENS7_ILi80EEENS7_ILi256EEEEEELi256ENS_10bfloat16_tEfNS_4arch4Sm90ELb0ELb0ELb0ELb0ELb0ELb0ELb0ELb1ELb1ELb1ELb0ELb0EEENS1_21CollectiveEpilogueFwdINS6_IJSB_SD_SC_EEESA_SF_SH_Li256ELb0ELb1ELb0ELb0EEENS1_29StaticPersistentTileSchedulerILb0EEEEEEEEEvNT_6ParamsE)
        /*0494*/ 	.word	0x00000038


	//----- nvinfo : EIATTR_MIN_STACK_SIZE
	.align		4
.L_251:
        /*0498*/ 	.byte	0x04, 0x12
        /*049a*/ 	.short	(.L_253 - .L_252)
	.align		4
.L_252:
        /*049c*/ 	.word	index@(_ZN7cutlass13device_kernelIN5flash11enable_sm90INS1_16FlashAttnFwdSm90INS1_25CollectiveMainloopFwdSm90ILi2EN4cute5tupleIJNS5_1CILi1EEES8_S8_EEENS6_IJNS7_ILi128EEENS7_ILi80EEENS7_ILi256EEEEEELi256ENS_10bfloat16_tEfNS_4arch4Sm90ELb0ELb0ELb0ELb1ELb0ELb0ELb0ELb1ELb1ELb1ELb0ELb0EEENS1_21CollectiveEpilogueFwdINS6_IJSA_SC_SB_EEES9_SE_SG_Li256ELb1ELb1ELb0ELb0EEENS1_36VarlenDynamicPersistentTileSchedulerILi128ELi80ELi256ELi128ELb0ELb1ELb1ELb0ELb1ELb1EEEEEEEEEvNT_6ParamsE)
        /*04a0*/ 	.word	0x00000060


	//----- nvinfo : EIATTR_MIN_STACK_SIZE
	.align		4
.L_253:
        /*04a4*/ 	.byte	0x04, 0x12
        /*04a6*/ 	.short	(.L_255 - .L_254)
	.align		4
.L_254:
        /*04a8*/ 	.word	index@(_ZN7cutlass13device_kernelIN5flash11enable_sm90INS1_16FlashAttnFwdSm90INS1_25CollectiveMainloopFwdSm90ILi2EN4cute5tupleIJNS5_1CILi1EEES8_S8_EEENS6_IJNS7_ILi128EEENS7_ILi80EEENS7_ILi256EEEEEELi256ENS_10bfloat16_tEfNS_4arch4Sm90ELb0ELb0ELb0ELb1ELb0ELb1ELb0ELb1ELb1ELb1ELb0ELb0EEENS1_21CollectiveEpilogueFwdINS6_IJSA_SC_SB_EEES9_SE_SG_Li256ELb1ELb1ELb0ELb0EEENS1_36VarlenDynamicPersistentTileSchedulerILi128ELi80ELi256ELi128ELb0ELb1ELb1ELb0ELb1ELb1EEEEEEEEEvNT_6ParamsE)
        /*04ac*/ 	.word	0x00000098


	//----- nvinfo : EIATTR_MIN_STACK_SIZE
	.align		4
.L_255:
        /*04b0*/ 	.byte	0x04, 0x12
        /*04b2*/ 	.short	(.L_257 - .L_256)
	.align		4
.L_256:
        /*04b4*/ 	.word	index@(_ZN7cutlass13device_kernelIN5flash11enable_sm90INS1_16FlashAttnFwdSm90INS1_25CollectiveMainloopFwdSm90ILi2EN4cute5tupleIJNS5_1CILi1EEES8_S8_EEENS6_IJNS7_ILi128EEENS7_ILi64EEENS7_ILi256EEEEEELi256ENS_10bfloat16_tEfNS_4arch4Sm90ELb0ELb1ELb0ELb0ELb0ELb0ELb0ELb1ELb1ELb1ELb0ELb0EEENS1_21CollectiveEpilogueFwdINS6_IJSA_SC_SB_EEES9_SE_SG_Li256ELb0ELb1ELb0ELb0EEENS1_30DynamicPersistentTileSchedulerILi256ELi128ELb0ELb1ELb1EEEEEEEEEvNT_6ParamsE)
        /*04b8*/ 	.word	0x00000020


	//----- nvinfo : EIATTR_MIN_STACK_SIZE
	.align		4
.L_257:
        /*04bc*/ 	.byte	0x04, 0x12
        /*04be*/ 	.short	(.L_259 - .L_258)
	.align		4
.L_258:
        /*04c0*/ 	.word	index@(_ZN7cutlass13device_kernelIN5flash11enable_sm90INS1_16FlashAttnFwdSm90INS1_25CollectiveMainloopFwdSm90ILi2EN4cute5tupleIJNS5_1CILi1EEES8_S8_EEENS6_IJNS7_ILi128EEENS7_ILi64EEENS7_ILi256EEEEEELi256ENS_10bfloat16_tEfNS_4arch4Sm90ELb0ELb1ELb0ELb1ELb0ELb0ELb0ELb1ELb1ELb1ELb0ELb0EEENS1_21CollectiveEpilogueFwdINS6_IJSA_SC_SB_EEES9_SE_SG_Li256ELb1ELb1ELb0ELb0EEENS1_36VarlenDynamicPersistentTileSchedulerILi128ELi64ELi256ELi128ELb0ELb1ELb1ELb1ELb0ELb1EEEEEEEEEvNT_6ParamsE)
        /*04c4*/ 	.word	0x00000050


	//----- nvinfo : EIATTR_MIN_STACK_SIZE
	.align		4
.L_259:
        /*04c8*/ 	.byte	0x04, 0x12
        /*04ca*/ 	.short	(.L_261 - .L_260)
	.align		4
.L_260:
        /*04cc*/ 	.word	index@(_ZN7cutlass13device_kernelIN5flash11enable_sm90INS1_16FlashAttnFwdSm90INS1_25CollectiveMainloopFwdSm90ILi2EN4cute5tupleIJNS5_1CILi1EEES8_S8_EEENS6_IJNS7_ILi128EEENS7_ILi64EEENS7_ILi256EEEEEELi256ENS_10bfloat16_tEfNS_4arch4Sm90ELb0ELb1ELb0ELb1ELb0ELb1ELb0ELb1ELb1ELb1ELb0ELb0EEENS1_21CollectiveEpilogueFwdINS6_IJSA_SC_SB_EEES9_SE_SG_Li256ELb1ELb1ELb0ELb0EEENS1_36VarlenDynamicPersistentTileSchedulerILi128ELi64ELi256ELi128ELb0ELb1ELb1ELb1ELb0ELb1EEEEEEEEEvNT_6ParamsE)
        /*04d0*/ 	.word	0x000000c8


	//----- nvinfo : EIATTR_MIN_STACK_SIZE
	.align		4
.L_261:
        /*04d4*/ 	.byte	0x04, 0x12
        /*04d6*/ 	.short	(.L_263 - .L_262)
	.align		4
.L_262:
        /*04d8*/ 	.word	index@(_ZN7cutlass13device_kernelIN5flash11enable_sm90INS1_16FlashAttnFwdSm90INS1_25CollectiveMainloopFwdSm90ILi2EN4cute5tupleIJNS5_1CILi1EEES8_S8_EEENS6_IJNS7_ILi128EEENS7_ILi80EEENS7_ILi256EEEEEELi256ENS_10bfloat16_tEfNS_4arch4Sm90ELb1ELb0ELb0ELb0ELb0ELb0ELb0ELb1ELb1ELb1ELb0ELb0EEENS1_21CollectiveEpilogueFwdINS6_IJSA_SC_SB_EEES9_SE_SG_Li256ELb0ELb1ELb0ELb0EEENS1_30DynamicPersistentTileSchedulerILi256ELi128ELb0ELb1ELb1EEEEEEEEEvNT_6ParamsE)
        /*04dc*/ 	.word	0x00000028


	//----- nvinfo : EIATTR_MIN_STACK_SIZE
	.align		4
.L_263:
        /*04e0*/ 	.byte	0x04, 0x12
        /*04e2*/ 	.short	(.L_265 - .L_264)
	.align		4
.L_264:
        /*04e4*/ 	.word	index@(_ZN7cutlass13device_kernelIN5flash11enable_sm90INS1_16FlashAttnFwdSm90INS1_25CollectiveMainloopFwdSm90ILi2EN4cute5tupleIJNS5_1CILi1EEES8_S8_EEENS6_IJNS7_ILi128EEENS7_ILi80EEENS7_ILi256EEEEEELi256ENS_10bfloat16_tEfNS_4arch4Sm90ELb1ELb0ELb0ELb1ELb0ELb0ELb0ELb1ELb1ELb1ELb0ELb0EEENS1_21CollectiveEpilogueFwdINS6_IJSA_SC_SB_EEES9_SE_SG_Li256ELb1ELb1ELb0ELb0EEENS1_36VarlenDynamicPersistentTileSchedulerILi128ELi80ELi256ELi128ELb0ELb1ELb1ELb1ELb1ELb1EEEEEEEEEvNT_6ParamsE)
        /*04e8*/ 	.word	0x00000058


	//----- nvinfo : EIATTR_MIN_STACK_SIZE
	.align		4
.L_265:
        /*04ec*/ 	.byte	0x04, 0x12
        /*04ee*/ 	.short	(.L_267 - .L_266)
	.align		4
.L_266:
        /*04f0*/ 	.word	index@(_ZN7cutlass13device_kernelIN5flash11enable_sm90INS1_16FlashAttnFwdSm90INS1_25CollectiveMainloopFwdSm90ILi2EN4cute5tupleIJNS5_1CILi1EEES8_S8_EEENS6_IJNS7_ILi128EEENS7_ILi80EEENS7_ILi256EEEEEELi256ENS_10bfloat16_tEfNS_4arch4Sm90ELb1ELb0ELb0ELb1ELb0ELb1ELb0ELb1ELb1ELb1ELb0ELb0EEENS1_21CollectiveEpilogueFwdINS6_IJSA_SC_SB_EEES9_SE_SG_Li256ELb1ELb1ELb0ELb0EEENS1_36VarlenDynamicPersistentTileSchedulerILi128ELi80ELi256ELi128ELb0ELb1ELb1ELb1ELb1ELb1EEEEEEEEEvNT_6ParamsE)
        /*04f4*/ 	.word	0x000000a0


	//----- nvinfo : EIATTR_MIN_STACK_SIZE
	.align		4
.L_267:
        /*04f8*/ 	.byte	0x04, 0x12
        /*04fa*/ 	.short	(.L_269 - .L_268)
	.align		4
.L_268:
        /*04fc*/ 	.word	index@(_ZN7cutlass13device_kernelIN5flash11enable_sm90INS1_16FlashAttnFwdSm90INS1_25CollectiveMainloopFwdSm90ILi2EN4cute5tupleIJNS5_1CILi1EEES8_S8_EEENS6_IJNS7_ILi128EEENS7_ILi112EEENS7_ILi192EEEEEELi192ENS_10bfloat16_tEfNS_4arch4Sm90ELb0ELb0ELb0ELb0ELb0ELb0ELb0ELb1ELb1ELb1ELb0ELb0EEENS1_21CollectiveEpilogueFwdINS6_IJSA_SC_SB_EEES9_SE_SG_Li256ELb0ELb1ELb0ELb0EEENS1_29StaticPersistentTileSchedulerILb0EEEEEEEEEvNT_6ParamsE)
        /*0500*/ 	.word	0x00000038


	//----- nvinfo : EIATTR_MIN_STACK_SIZE
	.align		4
.L_269:
        /*0504*/ 	.byte	0x04, 0x12
        /*0506*/ 	.short	(.L_271 - .L_270)
	.align		4
.L_270:
        /*0508*/ 	.word	index@(_ZN7cutlass13device_kernelIN5flash11enable_sm90INS1_16FlashAttnFwdSm90INS1_25CollectiveMainloopFwdSm90ILi2EN4cute5tupleIJNS5_1CILi2EEENS7_ILi1EEES9_EEENS6_IJNS7_ILi128EEENS7_ILi112EEENS7_ILi192EEEEEELi192ENS_10bfloat16_tEfNS_4arch4Sm90ELb0ELb0ELb0ELb0ELb0ELb0ELb0ELb1ELb1ELb1ELb0ELb0EEENS1_21CollectiveEpilogueFwdINS6_IJSB_SD_SC_EEESA_SF_SH_Li256ELb0ELb1ELb0ELb0EEENS1_29StaticPersistentTileSchedulerILb0EEEEEEEEEvNT_6ParamsE)
        /*050c*/ 	.word	0x00000038


	//----- nvinfo : EIATTR_MIN_STACK_SIZE
	.align		4
.L_271:
        /*0510*/ 	.byte	0x04, 0x12
        /*0512*/ 	.short	(.L_273 - .L_272)
	.align		4
.L_272:
        /*0514*/ 	.word	index@(_ZN7cutlass13device_kernelIN5flash11enable_sm90INS1_16FlashAttnFwdSm90INS1_25CollectiveMainloopFwdSm90ILi2EN4cute5tupleIJNS5_1CILi1EEES8_S8_EEENS6_IJNS7_ILi128EEENS7_ILi112EEENS7_ILi192EEEEEELi192ENS_10bfloat16_tEfNS_4arch4Sm90ELb0ELb0ELb0ELb1ELb0ELb0ELb0ELb1ELb1ELb1ELb0ELb0EEENS1_21CollectiveEpilogueFwdINS6_IJSA_SC_SB_EEES9_SE_SG_Li256ELb1ELb1ELb0ELb0EEENS1_36VarlenDynamicPersistentTileSchedulerILi128ELi112ELi256ELi128ELb0ELb1ELb1ELb0ELb1ELb1EEEEEEEEEvNT_6ParamsE)
        /*0518*/ 	.word	0x00000060


	//----- nvinfo : EIATTR_MIN_STACK_SIZE
	.align		4
.L_273:
        /*051c*/ 	.byte	0x04, 0x12
        /*051e*/ 	.short	(.L_275 - .L_274)
	.align		4
.L_274:
        /*0520*/ 	.word	index@(_ZN7cutlass13device_kernelIN5flash11enable_sm90INS1_16FlashAttnFwdSm90INS1_25CollectiveMainloopFwdSm90ILi2EN4cute5tupleIJNS5_1CILi1EEES8_S8_EEENS6_IJNS7_ILi128EEENS7_ILi112EEENS7_ILi192EEEEEELi192ENS_10bfloat16_tEfNS_4arch4Sm90ELb0ELb0ELb0ELb1ELb0ELb1ELb0ELb1ELb1ELb1ELb0ELb0EEENS1_21CollectiveEpilogueFwdINS6_IJSA_SC_SB_EEES9_SE_SG_Li256ELb1ELb1ELb0ELb0EEENS1_36VarlenDynamicPersistentTileSchedulerILi128ELi112ELi256ELi128ELb0ELb1ELb1ELb0ELb1ELb1EEEEEEEEEvNT_6ParamsE)
        /*0524*/ 	.word	0x000000a0


	//----- nvinfo : EIATTR_MIN_STACK_SIZE
	.align		4
.L_275:
        /*0528*/ 	.byte	0x04, 0x12
        /*052a*/ 	.short	(.L_277 - .L_276)
	.align		4
.L_276:
        /*052c*/ 	.word	index@(_ZN7cutlass13device_kernelIN5flash11enable_sm90INS1_16FlashAttnFwdSm90INS1_25CollectiveMainloopFwdSm90ILi2EN4cute5tupleIJNS5_1CILi1EEES8_S8_EEENS6_IJNS7_ILi128EEENS7_ILi96EEENS7_ILi192EEEEEELi192ENS_10bfloat16_tEfNS_4arch4Sm90ELb0ELb1ELb0ELb0ELb0ELb0ELb0ELb1ELb1ELb1ELb0ELb0EEENS1_21CollectiveEpilogueFwdINS6_IJSA_SC_SB_EEES9_SE_SG_Li256ELb0ELb1ELb0ELb0EEENS1_30DynamicPersistentTileSchedulerILi256ELi128ELb0ELb1ELb1EEEEEEEEEvNT_6ParamsE)
        /*0530*/ 	.word	0x00000020


	//----- nvinfo : EIATTR_MIN_STACK_SIZE
	.align		4
.L_277:
        /*0534*/ 	.byte	0x04, 0x12
        /*0536*/ 	.short	(.L_279 - .L_278)
	.align		4
.L_278:
        /*0538*/ 	.word	index@(_ZN7cutlass13device_kernelIN5flash11enable_sm90INS1_16FlashAttnFwdSm90INS1_25CollectiveMainloopFwdSm90ILi2EN4cute5tupleIJNS5_1CILi1EEES8_S8_EEENS6_IJNS7_ILi128EEENS7_ILi96EEENS7_ILi192EEEEEELi192ENS_10bfloat16_tEfNS_4arch4Sm90ELb0ELb1ELb0ELb1ELb0ELb0ELb0ELb1ELb1ELb1ELb0ELb0EEENS1_21CollectiveEpilogueFwdINS6_IJSA_SC_SB_EEES9_SE_SG_Li256ELb1ELb1ELb0ELb0EEENS1_36VarlenDynamicPersistentTileSchedulerILi128ELi96ELi256ELi128ELb0ELb1ELb1ELb1ELb0ELb1EEEEEEEEEvNT_6ParamsE)
        /*053c*/ 	.word	0x00000050


	//----- nvinfo : EIATTR_MIN_STACK_SIZE
	.align		4
.L_279:
        /*0540*/ 	.byte	0x04, 0x12
        /*0542*/ 	.short	(.L_281 - .L_280)
	.align		4
.L_280:
        /*0544*/ 	.word	index@(_ZN7cutlass13device_kernelIN5flash11enable_sm90INS1_16FlashAttnFwdSm90INS1_25CollectiveMainloopFwdSm90ILi2EN4cute5tupleIJNS5_1CILi1EEES8_S8_EEENS6_IJNS7_ILi128EEENS7_ILi96EEENS7_ILi192EEEEEELi192ENS_10bfloat16_tEfNS_4arch4Sm90ELb0ELb1ELb0ELb1ELb0ELb1ELb0ELb1ELb1ELb1ELb0ELb0EEENS1_21CollectiveEpilogueFwdINS6_IJSA_SC_SB_EEES9_SE_SG_Li256ELb1ELb1ELb0ELb0EEENS1_36VarlenDynamicPersistentTileSchedulerILi128ELi96ELi256ELi128ELb0ELb1ELb1ELb1ELb0ELb1EEEEEEEEEvNT_6ParamsE)
        /*0548*/ 	.word	0x00000088


	//----- nvinfo : EIATTR_MIN_STACK_SIZE
	.align		4
.L_281:
        /*054c*/ 	.byte	0x04, 0x12
        /*054e*/ 	.short	(.L_283 - .L_282)
	.align		4
.L_282:
        /*0550*/ 	.word	index@(_ZN7cutlass13device_kernelIN5flash11enable_sm90INS1_16FlashAttnFwdSm90INS1_25CollectiveMainloopFwdSm90ILi2EN4cute5tupleIJNS5_1CILi1EEES8_S8_EEENS6_IJNS7_ILi128EEENS7_ILi112EEENS7_ILi192EEEEEELi192ENS_10bfloat16_tEfNS_4arch4Sm90ELb1ELb0ELb0ELb0ELb0ELb0ELb0ELb1ELb1ELb1ELb0ELb0EEENS1_21CollectiveEpilogueFwdINS6_IJSA_SC_SB_EEES9_SE_SG_Li256ELb0ELb1ELb0ELb0EEENS1_30DynamicPersistentTileSchedulerILi256ELi128ELb0ELb1ELb1EEEEEEEEEvNT_6ParamsE)
        /*0554*/ 	.word	0x00000038


	//----- nvinfo : EIATTR_MIN_STACK_SIZE
	.align		4
.L_283:
        /*0558*/ 	.byte	0x04, 0x12
        /*055a*/ 	.short	(.L_285 - .L_284)
	.align		4
.L_284:
        /*055c*/ 	.word	index@(_ZN7cutlass13device_kernelIN5flash11enable_sm90INS1_16FlashAttnFwdSm90INS1_25CollectiveMainloopFwdSm90ILi2EN4cute5tupleIJNS5_1CILi1EEES8_S8_EEENS6_IJNS7_ILi128EEENS7_ILi112EEENS7_ILi192EEEEEELi192ENS_10bfloat16_tEfNS_4arch4Sm90ELb1ELb0ELb0ELb1ELb0ELb0ELb0ELb1ELb1ELb1ELb0ELb0EEENS1_21CollectiveEpilogueFwdINS6_IJSA_SC_SB_EEES9_SE_SG_Li256ELb1ELb1ELb0ELb0EEENS1_36VarlenDynamicPersistentTileSchedulerILi128ELi112ELi256ELi128ELb0ELb1ELb1ELb1ELb1ELb1EEEEEEEEEvNT_6ParamsE)
        /*0560*/ 	.word	0x00000058


	//----- nvinfo : EIATTR_MIN_STACK_SIZE
	.align		4
.L_285:
        /*0564*/ 	.byte	0x04, 0x12
        /*0566*/ 	.short	(.L_287 - .L_286)
	.align		4
.L_286:
        /*0568*/ 	.word	index@(_ZN7cutlass13device_kernelIN5flash11enable_sm90INS1_16FlashAttnFwdSm90INS1_25CollectiveMainloopFwdSm90ILi2EN4cute5tupleIJNS5_1CILi1EEES8_S8_EEENS6_IJNS7_ILi128EEENS7_ILi112EEENS7_ILi192EEEEEELi192ENS_10bfloat16_tEfNS_4arch4Sm90ELb1ELb0ELb0ELb1ELb0ELb1ELb0ELb1ELb1ELb1ELb0ELb0EEENS1_21CollectiveEpilogueFwdINS6_IJSA_SC_SB_EEES9_SE_SG_Li256ELb1ELb1ELb0ELb0EEENS1_36VarlenDynamicPersistentTileSchedulerILi128ELi112ELi256ELi128ELb0ELb1ELb1ELb1ELb1ELb1EEEEEEEEEvNT_6ParamsE)
        /*056c*/ 	.word	0x00000098


	//----- nvinfo : EIATTR_MIN_STACK_SIZE
	.align		4
.L_287:
        /*0570*/ 	.byte	0x04, 0x12
        /*0572*/ 	.short	(.L_289 - .L_288)
	.align		4
.L_288:
        /*0574*/ 	.word	index@(_ZN7cutlass13device_kernelIN5flash11enable_sm90INS1_16FlashAttnFwdSm90INS1_25CollectiveMainloopFwdSm90ILi2EN4cute5tupleIJNS5_1CILi1EEES8_S8_EEENS6_IJNS7_ILi128EEENS7_ILi176EEESA_EEELi128ENS_10bfloat16_tEfNS_4arch4Sm90ELb0ELb0ELb0ELb0ELb0ELb0ELb0ELb1ELb1ELb1ELb0ELb0EEENS1_21CollectiveEpilogueFwdINS6_IJSA_SA_SB_EEES9_SD_SF_Li256ELb0ELb1ELb0ELb0EEENS1_29StaticPersistentTileSchedulerILb0EEEEEEEEEvNT_6ParamsE)
        /*0578*/ 	.word	0x00000038


	//----- nvinfo : EIATTR_MIN_STACK_SIZE
	.align		4
.L_289:
        /*057c*/ 	.byte	0x04, 0x12
        /*057e*/ 	.short	(.L_291 - .L_290)
	.align		4
.L_290:
        /*0580*/ 	.word	index@(_ZN7cutlass13device_kernelIN5flash11enable_sm90INS1_16FlashAttnFwdSm90INS1_25CollectiveMainloopFwdSm90ILi2EN4cute5tupleIJNS5_1CILi2EEENS7_ILi1EEES9_EEENS6_IJNS7_ILi128EEENS7_ILi176EEESB_EEELi128ENS_10bfloat16_tEfNS_4arch4Sm90ELb0ELb0ELb0ELb0ELb0ELb0ELb0ELb1ELb1ELb1ELb0ELb0EEENS1_21CollectiveEpilogueFwdINS6_IJSB_SB_SC_EEESA_SE_SG_Li256ELb0ELb1ELb0ELb0EEENS1_29StaticPersistentTileSchedulerILb0EEEEEEEEEvNT_6ParamsE)
        /*0584*/ 	.word	0x00000038


	//----- nvinfo : EIATTR_MIN_STACK_SIZE
	.align		4
.L_291:
        /*0588*/ 	.byte	0x04, 0x12
        /*058a*/ 	.short	(.L_293 - .L_292)
	.align		4
.L_292:
        /*058c*/ 	.word	index@(_ZN7cutlass13device_kernelIN5flash11enable_sm90INS1_16FlashAttnFwdSm90INS1_25CollectiveMainloopFwdSm90ILi2EN4cute5tupleIJNS5_1CILi1EEES8_S8_EEENS6_IJNS7_ILi128EEENS7_ILi176EEESA_EEELi128ENS_10bfloat16_tEfNS_4arch4Sm90ELb0ELb0ELb0ELb1ELb0ELb0ELb0ELb1ELb1ELb1ELb0ELb0EEENS1_21CollectiveEpilogueFwdINS6_IJSA_SA_SB_EEES9_SD_SF_Li256ELb1ELb1ELb0ELb0EEENS1_36VarlenDynamicPersistentTileSchedulerILi128ELi176ELi256ELi128ELb0ELb1ELb1ELb0ELb1ELb1EEEEEEEEEvNT_6ParamsE)
        /*0590*/ 	.word	0x00000060


	//----- nvinfo : EIATTR_MIN_STACK_SIZE
	.align		4
.L_293:
        /*0594*/ 	.byte	0x04, 0x12
        /*0596*/ 	.short	(.L_295 - .L_294)
	.align		4
.L_294:
        /*0598*/ 	.word	index@(_ZN7cutlass13device_kernelIN5flash11enable_sm90INS1_16FlashAttnFwdSm90INS1_25CollectiveMainloopFwdSm90ILi2EN4cute5tupleIJNS5_1CILi1EEES8_S8_EEENS6_IJNS7_ILi128EEENS7_ILi176EEESA_EEELi128ENS_10bfloat16_tEfNS_4arch4Sm90ELb0ELb0ELb0ELb1ELb0ELb1ELb0ELb1ELb1ELb1ELb0ELb0EEENS1_21CollectiveEpilogueFwdINS6_IJSA_SA_SB_EEES9_SD_SF_Li256ELb1ELb1ELb0ELb0EEENS1_36VarlenDynamicPersistentTileSchedulerILi128ELi176ELi256ELi128ELb0ELb1ELb1ELb0ELb1ELb1EEEEEEEEEvNT_6ParamsE)
        /*059c*/ 	.word	0x00000090


	//----- nvinfo : EIATTR_MIN_STACK_SIZE
	.align		4
.L_295:
        /*05a0*/ 	.byte	0x04, 0x12
        /*05a2*/ 	.short	(.L_297 - .L_296)
	.align		4
.L_296:
        /*05a4*/ 	.word	index@(_ZN7cutlass13device_kernelIN5flash11enable_sm90INS1_16FlashAttnFwdSm90INS1_25CollectiveMainloopFwdSm90ILi2EN4cute5tupleIJNS5_1CILi1EEES8_S8_EEENS6_IJNS7_ILi128EEESA_SA_EEELi128ENS_10bfloat16_tEfNS_4arch4Sm90ELb0ELb1ELb0ELb0ELb0ELb0ELb0ELb1ELb1ELb1ELb0ELb0EEENS1_21CollectiveEpilogueFwdISB_S9_SC_SE_Li256ELb0ELb1ELb0ELb0EEENS1_30DynamicPersistentTileSchedulerILi256ELi128ELb0ELb1ELb1EEEEEEEEEvNT_6ParamsE)
        /*05a8*/ 	.word	0x00000020


	//----- nvinfo : EIATTR_MIN_STACK_SIZE
	.align		4
.L_297:
        /*05ac*/ 	.byte	0x04, 0x12
        /*05ae*/ 	.short	(.L_299 - .L_298)
	.align		4
.L_298:
        /*05b0*/ 	.word	index@(_ZN7cutlass13device_kernelIN5flash11enable_sm90INS1_16FlashAttnFwdSm90INS1_25CollectiveMainloopFwdSm90ILi2EN4cute5tupleIJNS5_1CILi1EEES8_S8_EEENS6_IJNS7_ILi128EEESA_SA_EEELi128ENS_10bfloat16_tEfNS_4arch4Sm90ELb0ELb1ELb0ELb1ELb0ELb0ELb0ELb1ELb1ELb1ELb0ELb0EEENS1_21CollectiveEpilogueFwdISB_S9_SC_SE_Li256ELb1ELb1ELb0ELb0EEENS1_36VarlenDynamicPersistentTileSchedulerILi128ELi128ELi256ELi128ELb0ELb1ELb1ELb1ELb0ELb1EEEEEEEEEvNT_6ParamsE)
        /*05b4*/ 	.word	0x00000048


	//----- nvinfo : EIATTR_MIN_STACK_SIZE
	.align		4
.L_299:
        /*05b8*/ 	.byte	0x04, 0x12
        /*05ba*/ 	.short	(.L_301 - .L_300)
	.align		4
.L_300:
        /*05bc*/ 	.word	index@(_ZN7cutlass13device_kernelIN5flash11enable_sm90INS1_16FlashAttnFwdSm90INS1_25CollectiveMainloopFwdSm90ILi2EN4cute5tupleIJNS5_1CILi1EEES8_S8_EEENS6_IJNS7_ILi128EEESA_SA_EEELi128ENS_10bfloat16_tEfNS_4arch4Sm90ELb0ELb1ELb0ELb1ELb0ELb1ELb0ELb1ELb1ELb1ELb0ELb0EEENS1_21CollectiveEpilogueFwdISB_S9_SC_SE_Li256ELb1ELb1ELb0ELb0EEENS1_36VarlenDynamicPersistentTileSchedulerILi128ELi128ELi256ELi128ELb0ELb1ELb1ELb1ELb0ELb1EEEEEEEEEvNT_6ParamsE)
        /*05c0*/ 	.word	0x00000058


	//----- nvinfo : EIATTR_MIN_STACK_SIZE
	.align		4
.L_301:
        /*05c4*/ 	.byte	0x04, 0x12
        /*05c6*/ 	.short	(.L_303 - .L_302)
	.align		4
.L_302:
        /*05c8*/ 	.word	index@(_ZN7cutlass13device_kernelIN5flash11enable_sm90INS1_16FlashAttnFwdSm90INS1_25CollectiveMainloopFwdSm90ILi2EN4cute5tupleIJNS5_1CILi1EEES8_S8_EEENS6_IJNS7_ILi128EEESA_SA_EEELi128ENS_10bfloat16_tEfNS_4arch4Sm90ELb1ELb0ELb0ELb0ELb0ELb0ELb0ELb1ELb1ELb1ELb0ELb0EEENS1_21CollectiveEpilogueFwdISB_S9_SC_SE_Li256ELb0ELb1ELb0ELb0EEENS1_30DynamicPersistentTileSchedulerILi256ELi128ELb0ELb1ELb1EEEEEEEEEvNT_6ParamsE)
        /*05cc*/ 	.word	0x00000028


	//----- nvinfo : EIATTR_MIN_STACK_SIZE
	.align		4
.L_303:
        /*05d0*/ 	.byte	0x04, 0x12
        /*05d2*/ 	.short	(.L_305 - .L_304)
	.align		4
.L_304:
        /*05d4*/ 	.word	index@(_ZN7cutlass13device_kernelIN5flash11enable_sm90INS1_16FlashAttnFwdSm90INS1_25CollectiveMainloopFwdSm90ILi2EN4cute5tupleIJNS5_1CILi1EEES8_S8_EEENS6_IJNS7_ILi128EEESA_SA_EEELi128ENS_10bfloat16_tEfNS_4arch4Sm90ELb1ELb0ELb0ELb1ELb0ELb0ELb0ELb1ELb1ELb1ELb0ELb0EEENS1_21CollectiveEpilogueFwdISB_S9_SC_SE_Li256ELb1ELb1ELb0ELb0EEENS1_36VarlenDynamicPersistentTileSchedulerILi128ELi128ELi256ELi128ELb0ELb1ELb1ELb1ELb1ELb1EEEEEEEEEvNT_6ParamsE)
        /*05d8*/ 	.word	0x00000058


	//----- nvinfo : EIATTR_MIN_STACK_SIZE
	.align		4
.L_305:
        /*05dc*/ 	.byte	0x04, 0x12
        /*05de*/ 	.short	(.L_307 - .L_306)
	.align		4
.L_306:
        /*05e0*/ 	.word	index@(_ZN7cutlass13device_kernelIN5flash11enable_sm90INS1_16FlashAttnFwdSm90INS1_25CollectiveMainloopFwdSm90ILi2EN4cute5tupleIJNS5_1CILi1EEES8_S8_EEENS6_IJNS7_ILi128EEESA_SA_EEELi128ENS_10bfloat16_tEfNS_4arch4Sm90ELb1ELb0ELb0ELb1ELb0ELb1ELb0ELb1ELb1ELb1ELb0ELb0EEENS1_21CollectiveEpilogueFwdISB_S9_SC_SE_Li256ELb1ELb1ELb0ELb0EEENS1_36VarlenDynamicPersistentTileSchedulerILi128ELi128ELi256ELi128ELb0ELb1ELb1ELb1ELb1ELb1EEEEEEEEEvNT_6ParamsE)
        /*05e4*/ 	.word	0x00000060


	//----- nvinfo : EIATTR_MIN_STACK_SIZE
	.align		4
.L_307:
        /*05e8*/ 	.byte	0x04, 0x12
        /*05ea*/ 	.short	(.L_309 - .L_308)
	.align		4
.L_308:
        /*05ec*/ 	.word	index@(_ZN7cutlass13device_kernelIN5flash11enable_sm90INS1_16FlashAttnFwdSm90INS1_25CollectiveMainloopFwdSm90ILi2EN4cute5tupleIJNS5_1CILi1EEES8_S8_EEENS6_IJNS7_ILi192EEENS7_ILi144EEENS7_ILi96EEEEEELi96ENS_10bfloat16_tEfNS_4arch4Sm90ELb0ELb0ELb0ELb0ELb0ELb0ELb0ELb0ELb1ELb1ELb0ELb0EEENS1_21CollectiveEpilogueFwdINS6_IJSA_SC_SB_EEES9_SE_SG_Li384ELb0ELb1ELb0ELb0EEENS1_29StaticPersistentTileSchedulerILb0EEEEEEEEEvNT_6ParamsE)
        /*05f0*/ 	.word	0x00000028


	//----- nvinfo : EIATTR_MIN_STACK_SIZE
	.align		4
.L_309:
        /*05f4*/ 	.byte	0x04, 0x12
        /*05f6*/ 	.short	(.L_311 - .L_310)
	.align		4
.L_310:
        /*05f8*/ 	.word	index@(_ZN7cutlass13device_kernelIN5flash11enable_sm90INS1_16FlashAttnFwdSm90INS1_25CollectiveMainloopFwdSm90ILi2EN4cute5tupleIJNS5_1CILi1EEES8_S8_EEENS6_IJNS7_ILi192EEENS7_ILi144EEENS7_ILi96EEEEEELi96ENS_10bfloat16_tEfNS_4arch4Sm90ELb0ELb0ELb0ELb1ELb0ELb0ELb0ELb0ELb1ELb1ELb0ELb0EEENS1_21CollectiveEpilogueFwdINS6_IJSA_SC_SB_EEES9_SE_SG_Li384ELb1ELb1ELb0ELb0EEENS1_36VarlenDynamicPersistentTileSchedulerILi192ELi144ELi384ELi128ELb0ELb1ELb1ELb0ELb1ELb1EEEEEEEEEvNT_6ParamsE)
        /*05fc*/ 	.word	0x00000040


	//----- nvinfo : EIATTR_MIN_STACK_SIZE
	.align		4
.L_311:
        /*0600*/ 	.byte	0x04, 0x12
        /*0602*/ 	.short	(.L_313 - .L_312)
	.align		4
.L_312:
        /*0604*/ 	.word	index@(_ZN7cutlass13device_kernelIN5flash11enable_sm90INS1_16FlashAttnFwdSm90INS1_25CollectiveMainloopFwdSm90ILi2EN4cute5tupleIJNS5_1CILi1EEES8_S8_EEENS6_IJNS7_ILi192EEENS7_ILi144EEENS7_ILi96EEEEEELi96ENS_10bfloat16_tEfNS_4arch4Sm90ELb0ELb0ELb0ELb1ELb0ELb1ELb0ELb0ELb1ELb1ELb0ELb0EEENS1_21CollectiveEpilogueFwdINS6_IJSA_SC_SB_EEES9_SE_SG_Li384ELb1ELb1ELb0ELb0EEENS1_36VarlenDynamicPersistentTileSchedulerILi192ELi144ELi384ELi128ELb0ELb1ELb1ELb0ELb1ELb1EEEEEEEEEvNT_6ParamsE)
        /*0608*/ 	.word	0x00000100


	//----- nvinfo : EIATTR_MIN_STACK_SIZE
	.align		4
.L_313:
        /*060c*/ 	.byte	0x04, 0x12
        /*060e*/ 	.short	(.L_315 - .L_314)
	.align		4
.L_314:
        /*0610*/ 	.word	index@(_ZN7cutlass13device_kernelIN5flash11enable_sm90INS1_16FlashAttnFwdSm90INS1_25CollectiveMainloopFwdSm90ILi2EN4cute5tupleIJNS5_1CILi1EEES8_S8_EEENS6_IJNS7_ILi192EEENS7_ILi128EEENS7_ILi96EEEEEELi96ENS_10bfloat16_tEfNS_4arch4Sm90ELb0ELb1ELb0ELb0ELb0ELb0ELb0ELb0ELb1ELb1ELb0ELb0EEENS1_21CollectiveEpilogueFwdINS6_IJSA_SC_SB_EEES9_SE_SG_Li384ELb0ELb1ELb0ELb0EEENS1_30DynamicPersistentTileSchedulerILi384ELi128ELb0ELb1ELb1EEEEEEEEEvNT_6ParamsE)
        /*0614*/ 	.word	0x00000000


	//----- nvinfo : EIATTR_MIN_STACK_SIZE
	.align		4
.L_315:
        /*0618*/ 	.byte	0x04, 0x12
        /*061a*/ 	.short	(.L_317 - .L_316)
	.align		4
.L_316:
        /*061c*/ 	.word	index@(_ZN7cutlass13device_kernelIN5flash11enable_sm90INS1_16FlashAttnFwdSm90INS1_25CollectiveMainloopFwdSm90ILi2EN4cute5tupleIJNS5_1CILi1EEES8_S8_EEENS6_IJNS7_ILi192EEENS7_ILi128EEENS7_ILi96EEEEEELi96ENS_10bfloat16_tEfNS_4arch4Sm90ELb0ELb1ELb0ELb1ELb0ELb0ELb0ELb0ELb1ELb1ELb0ELb0EEENS1_21CollectiveEpilogueFwdINS6_IJSA_SC_SB_EEES9_SE_SG_Li384ELb1ELb1ELb0ELb0EEENS1_36VarlenDynamicPersistentTileSchedulerILi192ELi128ELi384ELi128ELb0ELb1ELb1ELb1ELb0ELb1EEEEEEEEEvNT_6ParamsE)
        /*0620*/ 	.word	0x00000038


	//----- nvinfo : EIATTR_MIN_STACK_SIZE
	.align		4
.L_317:
        /*0624*/ 	.byte	0x04, 0x12
        /*0626*/ 	.short	(.L_319 - .L_318)
	.align		4
.L_318:
        /*0628*/ 	.word	index@(_ZN7cutlass13device_kernelIN5flash11enable_sm90INS1_16FlashAttnFwdSm90INS1_25CollectiveMainloopFwdSm90ILi2EN4cute5tupleIJNS5_1CILi1EEES8_S8_EEENS6_IJNS7_ILi192EEENS7_ILi128EEENS7_ILi96EEEEEELi96ENS_10bfloat16_tEfNS_4arch4Sm90ELb0ELb1ELb0ELb1ELb0ELb1ELb0ELb0ELb1ELb1ELb0ELb0EEENS1_21CollectiveEpilogueFwdINS6_IJSA_SC_SB_EEES9_SE_SG_Li384ELb1ELb1ELb0ELb0EEENS1_36VarlenDynamicPersistentTileSchedulerILi192ELi128ELi384ELi128ELb0ELb1ELb1ELb1ELb0ELb1EEEEEEEEEvNT_6ParamsE)
        /*062c*/ 	.word	0x00000070


	//----- nvinfo : EIATTR_MIN_STACK_SIZE
	.align		4
.L_319:
        /*0630*/ 	.byte	0x04, 0x12
        /*0632*/ 	.short	(.L_321 - .L_320)
	.align		4
.L_320:
        /*0634*/ 	.word	index@(_ZN7cutlass13device_kernelIN5flash11enable_sm90INS1_16FlashAttnFwdSm90INS1_25CollectiveMainloopFwdSm90ILi2EN4cute5tupleIJNS5_1CILi1EEES8_S8_EEENS6_IJNS7_ILi192EEENS7_ILi144EEENS7_ILi96EEEEEELi96ENS_10bfloat16_tEfNS_4arch4Sm90ELb1ELb0ELb0ELb0ELb0ELb0ELb0ELb0ELb1ELb1ELb0ELb0EEENS1_21CollectiveEpilogueFwdINS6_IJSA_SC_SB_EEES9_SE_SG_Li384ELb0ELb1ELb0ELb0EEENS1_30DynamicPersistentTileSchedulerILi384ELi128ELb0ELb1ELb1EEEEEEEEEvNT_6ParamsE)
        /*0638*/ 	.word	0x00000010


	//----- nvinfo : EIATTR_MIN_STACK_SIZE
	.align		4
.L_321:
        /*063c*/ 	.byte	0x04, 0x12
        /*063e*/ 	.short	(.L_323 - .L_322)
	.align		4
.L_322:
        /*0640*/ 	.word	index@(_ZN7cutlass13device_kernelIN5flash11enable_sm90INS1_16FlashAttnFwdSm90INS1_25CollectiveMainloopFwdSm90ILi2EN4cute5tupleIJNS5_1CILi1EEES8_S8_EEENS6_IJNS7_ILi192EEENS7_ILi144EEENS7_ILi96EEEEEELi96ENS_10bfloat16_tEfNS_4arch4Sm90ELb1ELb0ELb0ELb1ELb0ELb0ELb0ELb0ELb1ELb1ELb0ELb0EEENS1_21CollectiveEpilogueFwdINS6_IJSA_SC_SB_EEES9_SE_SG_Li384ELb1ELb1ELb0ELb0EEENS1_36VarlenDynamicPersistentTileSchedulerILi192ELi144ELi384ELi128ELb0ELb1ELb1ELb1ELb1ELb1EEEEEEEEEvNT_6ParamsE)
        /*0644*/ 	.word	0x00000038


	//----- nvinfo : EIATTR_MIN_STACK_SIZE
	.align		4
.L_323:
        /*0648*/ 	.byte	0x04, 0x12
        /*064a*/ 	.short	(.L_325 - .L_324)
	.align		4
.L_324:
        /*064c*/ 	.word	index@(_ZN7cutlass13device_kernelIN5flash11enable_sm90INS1_16FlashAttnFwdSm90INS1_25CollectiveMainloopFwdSm90ILi2EN4cute5tupleIJNS5_1CILi1EEES8_S8_EEENS6_IJNS7_ILi192EEENS7_ILi144EEENS7_ILi96EEEEEELi96ENS_10bfloat16_tEfNS_4arch4Sm90ELb1ELb0ELb0ELb1ELb0ELb1ELb0ELb0ELb1ELb1ELb0ELb0EEENS1_21CollectiveEpilogueFwdINS6_IJSA_SC_SB_EEES9_SE_SG_Li384ELb1ELb1ELb0ELb0EEENS1_36VarlenDynamicPersistentTileSchedulerILi192ELi144ELi384ELi128ELb0ELb1ELb1ELb1ELb1ELb1EEEEEEEEEvNT_6ParamsE)
        /*0650*/ 	.word	0x00000098


	//----- nvinfo : EIATTR_MIN_STACK_SIZE
	.align		4
.L_325:
        /*0654*/ 	.byte	0x04, 0x12
        /*0656*/ 	.short	(.L_327 - .L_326)
	.align		4
.L_326:
        /*0658*/ 	.word	index@(_ZN7cutlass13device_kernelIN5flash11enable_sm90INS1_16FlashAttnFwdSm90INS1_25CollectiveMainloopFwdSm90ILi2EN4cute5tupleIJNS5_1CILi1EEES8_S8_EEENS6_IJNS7_ILi192EEESA_NS7_ILi64EEEEEELi64ENS_10bfloat16_tEfNS_4arch4Sm90ELb0ELb0ELb0ELb0ELb0ELb0ELb0ELb0ELb1ELb1ELb0ELb0EEENS1_21CollectiveEpilogueFwdINS6_IJSA_SB_SA_EEES9_SD_SF_Li384ELb0ELb1ELb0ELb0EEENS1_29StaticPersistentTileSchedulerILb0EEEEEEEEEvNT_6ParamsE)
        /*065c*/ 	.word	0x00000028


	//----- nvinfo : EIATTR_MIN_STACK_SIZE
	.align		4
.L_327:
        /*0660*/ 	.byte	0x04, 0x12
        /*0662*/ 	.short	(.L_329 - .L_328)
	.align		4
.L_328:
        /*0664*/ 	.word	index@(_ZN7cutlass13device_kernelIN5flash11enable_sm90INS1_16FlashAttnFwdSm90INS1_25CollectiveMainloopFwdSm90ILi2EN4cute5tupleIJNS5_1CILi1EEES8_S8_EEENS6_IJNS7_ILi192EEESA_NS7_ILi64EEEEEELi64ENS_10bfloat16_tEfNS_4arch4Sm90ELb0ELb0ELb0ELb1ELb0ELb0ELb0ELb0ELb1ELb1ELb0ELb0EEENS1_21CollectiveEpilogueFwdINS6_IJSA_SB_SA_EEES9_SD_SF_Li384ELb1ELb1ELb0ELb0EEENS1_36VarlenDynamicPersistentTileSchedulerILi192ELi192ELi384ELi128ELb0ELb1ELb1ELb0ELb1ELb1EEEEEEEEEvNT_6ParamsE)
        /*0668*/ 	.word	0x00000038


	//----- nvinfo : EIATTR_MIN_STACK_SIZE
	.align		4
.L_329:
        /*066c*/ 	.byte	0x04, 0x12
        /*066e*/ 	.short	(.L_331 - .L_330)
	.align		4
.L_330:
        /*0670*/ 	.word	index@(_ZN7cutlass13device_kernelIN5flash11enable_sm90INS1_16FlashAttnFwdSm90INS1_25CollectiveMainloopFwdSm90ILi2EN4cute5tupleIJNS5_1CILi1EEES8_S8_EEENS6_IJNS7_ILi192EEESA_NS7_ILi64EEEEEELi64ENS_10bfloat16_tEfNS_4arch4Sm90ELb0ELb0ELb0ELb1ELb0ELb1ELb0ELb0ELb1ELb1ELb0ELb0EEENS1_21CollectiveEpilogueFwdINS6_IJSA_SB_SA_EEES9_SD_SF_Li384ELb1ELb1ELb0ELb0EEENS1_36VarlenDynamicPersistentTileSchedulerILi192ELi192ELi384ELi128ELb0ELb1ELb1ELb0ELb1ELb1EEEEEEEEEvNT_6ParamsE)
        /*0674*/ 	.word	0x00000080


	//----- nvinfo : EIATTR_MIN_STACK_SIZE
	.align		4
.L_331:
        /*0678*/ 	.byte	0x04, 0x12
        /*067a*/ 	.short	(.L_333 - .L_332)
	.align		4
.L_332:
        /*067c*/ 	.word	index@(_ZN7cutlass13device_kernelIN5flash11enable_sm90INS1_16FlashAttnFwdSm90INS1_25CollectiveMainloopFwdSm90ILi2EN4cute5tupleIJNS5_1CILi1EEES8_S8_EEENS6_IJNS7_ILi192EEENS7_ILi128EEENS7_ILi64EEEEEELi64ENS_10bfloat16_tEfNS_4arch4Sm90ELb0ELb1ELb0ELb0ELb0ELb0ELb0ELb1ELb1ELb1ELb0ELb0EEENS1_21CollectiveEpilogueFwdINS6_IJSA_SC_SB_EEES9_SE_SG_Li384ELb0ELb1ELb0ELb0EEENS1_30DynamicPersistentTileSchedulerILi384ELi128ELb0ELb1ELb1EEEEEEEEEvNT_6ParamsE)
        /*0680*/ 	.word	0x00000000


	//----- nvinfo : EIATTR_MIN_STACK_SIZE
	.align		4
.L_333:
        /*0684*/ 	.byte	0x04, 0x12
        /*0686*/ 	.short	(.L_335 - .L_334)
	.align		4
.L_334:
        /*0688*/ 	.word	index@(_ZN7cutlass13device_kernelIN5flash11enable_sm90INS1_16FlashAttnFwdSm90INS1_25CollectiveMainloopFwdSm90ILi2EN4cute5tupleIJNS5_1CILi1EEES8_S8_EEENS6_IJNS7_ILi192EEENS7_ILi128EEENS7_ILi64EEEEEELi64ENS_10bfloat16_tEfNS_4arch4Sm90ELb0ELb1ELb0ELb1ELb0ELb0ELb0ELb1ELb1ELb1ELb0ELb0EEENS1_21CollectiveEpilogueFwdINS6_IJSA_SC_SB_EEES9_SE_SG_Li384ELb1ELb1ELb0ELb0EEENS1_36VarlenDynamicPersistentTileSchedulerILi192ELi128ELi384ELi128ELb0ELb1ELb1ELb1ELb0ELb1EEEEEEEEEvNT_6ParamsE)
        /*068c*/ 	.word	0x00000038


	//----- nvinfo : EIATTR_MIN_STACK_SIZE
	.align		4
.L_335:
        /*0690*/ 	.byte	0x04, 0x12
        /*0692*/ 	.short	(.L_337 - .L_336)
	.align		4
.L_336:
        /*0694*/ 	.word	index@(_ZN7cutlass13device_kernelIN5flash11enable_sm90INS1_16FlashAttnFwdSm90INS1_25CollectiveMainloopFwdSm90ILi2EN4cute5tupleIJNS5_1CILi1EEES8_S8_EEENS6_IJNS7_ILi192EEENS7_ILi128EEENS7_ILi64EEEEEELi64ENS_10bfloat16_tEfNS_4arch4Sm90ELb0ELb1ELb0ELb1ELb0ELb1ELb0ELb1ELb1ELb1ELb0ELb0EEENS1_21CollectiveEpilogueFwdINS6_IJSA_SC_SB_EEES9_SE_SG_Li384ELb1ELb1ELb0ELb0EEENS1_36VarlenDynamicPersistentTileSchedulerILi192ELi128ELi384ELi128ELb0ELb1ELb1ELb1ELb0ELb1EEEEEEEEEvNT_6ParamsE)
        /*0698*/ 	.word	0x00000058


	//----- nvinfo : EIATTR_MIN_STACK_SIZE
	.align		4
.L_337:
        /*069c*/ 	.byte	0x04, 0x12
        /*069e*/ 	.short	(.L_339 - .L_338)
	.align		4
.L_338:
        /*06a0*/ 	.word	index@(_ZN7cutlass13device_kernelIN5flash11enable_sm90INS1_16FlashAttnFwdSm90INS1_25CollectiveMainloopFwdSm90ILi2EN4cute5tupleIJNS5_1CILi1EEES8_S8_EEENS6_IJNS7_ILi192EEENS7_ILi128EEENS7_ILi64EEEEEELi64ENS_10bfloat16_tEfNS_4arch4Sm90ELb1ELb0ELb0ELb0ELb0ELb0ELb0ELb1ELb1ELb1ELb0ELb0EEENS1_21CollectiveEpilogueFwdINS6_IJSA_SC_SB_EEES9_SE_SG_Li384ELb0ELb1ELb0ELb0EEENS1_30DynamicPersistentTileSchedulerILi384ELi128ELb0ELb1ELb1EEEEEEEEEvNT_6ParamsE)
        /*06a4*/ 	.word	0x00000008


	//----- nvinfo : EIATTR_MIN_STACK_SIZE
	.align		4
.L_339:
        /*06a8*/ 	.byte	0x04, 0x12
        /*06aa*/ 	.short	(.L_341 - .L_340)
	.align		4
.L_340:
        /*06ac*/ 	.word	index@(_ZN7cutlass13device_kernelIN5flash11enable_sm90INS1_16FlashAttnFwdSm90INS1_25CollectiveMainloopFwdSm90ILi2EN4cute5tupleIJNS5_1CILi1EEES8_S8_EEENS6_IJNS7_ILi192EEENS7_ILi128EEENS7_ILi64EEEEEELi64ENS_10bfloat16_tEfNS_4arch4Sm90ELb1ELb0ELb0ELb1ELb0ELb0ELb0ELb1ELb1ELb1ELb0ELb0EEENS1_21CollectiveEpilogueFwdINS6_IJSA_SC_SB_EEES9_SE_SG_Li384ELb1ELb1ELb0ELb0EEENS1_36VarlenDynamicPersistentTileSchedulerILi192ELi128ELi384ELi128ELb0ELb1ELb1ELb1ELb1ELb1EEEEEEEEEvNT_6ParamsE)
        /*06b0*/ 	.word	0x00000038


	//----- nvinfo : EIATTR_MIN_STACK_SIZE
	.align		4
.L_341:
        /*06b4*/ 	.byte	0x04, 0x12
        /*06b6*/ 	.short	(.L_343 - .L_342)
	.align		4
.L_342:
        /*06b8*/ 	.word	index@(_ZN7cutlass13device_kernelIN5flash11enable_sm90INS1_16FlashAttnFwdSm90INS1_25CollectiveMainloopFwdSm90ILi2EN4cute5tupleIJNS5_1CILi1EEES8_S8_EEENS6_IJNS7_ILi192EEENS7_ILi128EEENS7_ILi64EEEEEELi64ENS_10bfloat16_tEfNS_4arch4Sm90ELb1ELb0ELb0ELb1ELb0ELb1ELb0ELb1ELb1ELb1ELb0ELb0EEENS1_21CollectiveEpilogueFwdINS6_IJSA_SC_SB_EEES9_SE_SG_Li384ELb1ELb1ELb0ELb0EEENS1_36VarlenDynamicPersistentTileSchedulerILi192ELi128ELi384ELi128ELb0ELb1ELb1ELb1ELb1ELb1EEEEEEEEEvNT_6ParamsE)
        /*06bc*/ 	.word	0x00000068
.L_343:


//--------------------- .nv.compat                --------------------------
	.section	.nv.compat,"",@"SHT_CUDA_COMPAT_INFO"
	.align	4
        /*0000*/ 	.byte	0x02, 0x09, 0x01, 0x00, 0x02, 0x02, 0x04, 0x00, 0x02, 0x05, 0x05, 0x00, 0x03, 0x07, 0x01, 0x01
        /*0010*/ 	.byte	0x02, 0x03, 0x01, 0x00, 0x02, 0x06, 0x01, 0x00, 0x04, 0x0b, 0x08, 0x00, 0x00, 0x00, 0x00, 0x00
        /*0020*/ 	.byte	0x00, 0x00, 0x00, 0x00


//--------------------- .nv.info._ZN7cutlass13device_kernelIN5flash11enable_sm90INS1_16FlashAttnFwdSm90INS1_25CollectiveMainloopFwdSm90ILi2EN4cute5tupleIJNS5_1CILi1EEES8_S8_EEENS6_IJNS7_ILi128EEENS7_ILi80EEENS7_ILi256EEEEEELi256ENS_10bfloat16_tEfNS_4arch4Sm90ELb0ELb0ELb0ELb0ELb0ELb0ELb0ELb1ELb1ELb1ELb0ELb0EEENS1_21CollectiveEpilogueFwdINS6_IJSA_SC_SB_EEES9_SE_SG_Li256ELb0ELb1ELb0ELb0EEENS1_29StaticPersistentTileSchedulerILb0EEEEEEEEEvNT_6ParamsE --------------------------
	.section	.nv.info._ZN7cutlass13device_kernelIN5flash11enable_sm90INS1_16FlashAttnFwdSm90INS1_25CollectiveMainloopFwdSm90ILi2EN4cute5tupleIJNS5_1CILi1EEES8_S8_EEENS6_IJNS7_ILi128EEENS7_ILi80EEENS7_ILi256EEEEEELi256ENS_10bfloat16_tEfNS_4arch4Sm90ELb0ELb0ELb0ELb0ELb0ELb0ELb0ELb1ELb1ELb1ELb0ELb0EEENS1_21CollectiveEpilogueFwdINS6_IJSA_SC_SB_EEES9_SE_SG_Li256ELb0ELb1ELb0ELb0EEENS1_29StaticPersistentTileSchedulerILb0EEEEEEEEEvNT_6ParamsE,"",@"SHT_CUDA_INFO"
	.sectionflags	@""
	.align	4


	//----- nvinfo : EIATTR_CUDA_API_VERSION
	.align		4
        /*0000*/ 	.byte	0x04, 0x37
        /*0002*/ 	.short	(.L_345 - .L_344)
.L_344:
        /*0004*/ 	.word	0x00000082


	//----- nvinfo : EIATTR_KPARAM_INFO
	.align		4
.L_345:
        /*0008*/ 	.byte	0x04, 0x17
        /*000a*/ 	.short	(.L_347 - .L_346)
.L_346:
        /*000c*/ 	.word	0x00000000
        /*0010*/ 	.short	0x0000
        /*0012*/ 	.short	0x0070
        /*0014*/ 	.byte	0x00, 0xf0, 0x01, 0x28


	//----- nvinfo : EIATTR_SPARSE_MMA_MASK
	.align		4
.L_347:
        /*0018*/ 	.byte	0x03, 0x50
        /*001a*/ 	.short	0x0000


	//----- nvinfo : EIATTR_MAXREG_COUNT
	.align		4
        /*001c*/ 	.byte	0x03, 0x1b
        /*001e*/ 	.short	0x00a8


	//----- nvinfo : EIATTR_NUM_BARRIERS
	.align		4
        /*0020*/ 	.byte	0x02, 0x4c
        /*0022*/ 	.byte	0x09
	.zero		1


	//----- nvinfo : EIATTR_EXTERNS
	.align		4
        /*0024*/ 	.byte	0x04, 0x0f
        /*0026*/ 	.short	(.L_349 - .L_348)


	//   ....[0]....
	.align		4
.L_348:
        /*0028*/ 	.word	index@(__assertfail)


	//----- nvinfo : EIATTR_ANNOTATIONS
	.align		4
.L_349:
        /*002c*/ 	.byte	0x04, 0x55
        /*002e*/ 	.short	(.L_351 - .L_350)


	//   ....[0]....
.L_350:
        /*0030*/ 	.word	0x00000001
        /*0034*/ 	.byte	0x50, 0x09, 0x00, 0x00, 0x01, 0x00, 0x00, 0x00, 0x10, 0x0a, 0x00, 0x00, 0x01, 0x00, 0x00, 0x00
        /* <DEDUP_REMOVED lines=30> */
        /*0224*/ 	.byte	0x20, 0x0b, 0x01, 0x00


	//----- nvinfo : EIATTR_MERCURY_ISA_VERSION
	.align		4
.L_351:
        /*0228*/ 	.byte	0x03, 0x5f
        /*022a*/ 	.short	0x0101


	//----- nvinfo : EIATTR_INT_WARP_WIDE_INSTR_OFFSETS
	.align		4
        /*022c*/ 	.byte	0x04, 0x31
        /*022e*/ 	.short	(.L_353 - .L_352)


	//   ....[0]....
.L_352:
        /*0230*/ 	.word	0x00000130


	//   ....[1]....
        /*0234*/ 	.word	0x00000170


	//   ....[2]....
        /*0238*/ 	.word	0x000001e0


	//----- nvinfo : EIATTR_COOP_GROUP_MASK_REGIDS
	.align		4
.L_353:
        /*023c*/ 	.byte	0x04, 0x29
        /*023e*/ 	.short	(.L_355 - .L_354)


	//   ....[0]....
.L_354:
        /*0240*/ 	.word	0xffffffff


	//   ....[1]....
        /*0244*/ 	.word	0xffffffff


	//   ....[2]....
        /*0248*/ 	.word	0xffffffff


	//   ....[3]....
        /*024c*/ 	.word	0xffffffff


	//   ....[4]....
        /*0250*/ 	.word	0xffffffff


	//   ....[5]....
        /*0254*/ 	.word	0xffffffff


	//   ....[6]....
        /*0258*/ 	.word	0xffffffff


	//   ....[7]....
        /*025c*/ 	.word	0xffffffff


	//   ....[8]....
        /*0260*/ 	.word	0xffffffff


	//   ....[9]....
        /*0264*/ 	.word	0xffffffff


	//   ....[10]....
        /*0268*/ 	.word	0xffffffff


	//   ....[11]....
        /*026c*/ 	.word	0xffffffff


	//   ....[12]....
        /*0270*/ 	.word	0xffffffff


	//   ....[13]....
        /*0274*/ 	.word	0xffffffff


	//   ....[14]....
        /*0278*/ 	.word	0xffffffff


	//   ....[15]....
        /*027c*/ 	.word	0xffffffff


	//   ....[16]....
        /*0280*/ 	.word	0xffffffff


	//   ....[17]....
        /*0284*/ 	.word	0xffffffff


	//   ....[18]....
        /*0288*/ 	.word	0xffffffff


	//   ....[19]....
        /*028c*/ 	.word	0xffffffff


	//   ....[20]....
        /*0290*/ 	.word	0xffffffff


	//   ....[21]....
        /*0294*/ 	.word	0xffffffff


	//   ....[22]....
        /*0298*/ 	.word	0xffffffff


	//   ....[23]....
        /*029c*/ 	.word	0xffffffff


	//   ....[24]....
        /*02a0*/ 	.word	0xffffffff


	//   ....[25]....
        /*02a4*/ 	.word	0xffffffff


	//   ....[26]....
        /*02a8*/ 	.word	0xffffffff


	//   ....[27]....
        /*02ac*/ 	.word	0xffffffff


	//   ....[28]....
        /*02b0*/ 	.word	0xffffffff


	//   ....[29]....
        /*02b4*/ 	.word	0xffffffff


	//   ....[30]....
        /*02b8*/ 	.word	0xffffffff


	//   ....[31]....
        /*02bc*/ 	.word	0xffffffff


	//   ....[32]....
        /*02c0*/ 	.word	0xffffffff


	//   ....[33]....
        /*02c4*/ 	.word	0xffffffff


	//   ....[34]....
        /*02c8*/ 	.word	0xffffffff


	//   ....[35]....
        /*02cc*/ 	.word	0xffffffff


	//   ....[36]....
        /*02d0*/ 	.word	0xffffffff


	//   ....[37]....
        /*02d4*/ 	.word	0xffffffff


	//   ....[38]....
        /*02d8*/ 	.word	0xffffffff


	//   ....[39]....
        /*02dc*/ 	.word	0xffffffff


	//   ....[40]....
        /*02e0*/ 	.word	0xffffffff


	//   ....[41]....
        /*02e4*/ 	.word	0xffffffff


	//   ....[42]....
        /*02e8*/ 	.word	0xffffffff


	//   ....[43]....
        /*02ec*/ 	.word	0xffffffff


	//   ....[44]....
        /*02f0*/ 	.word	0xffffffff


	//   ....[45]....
        /*02f4*/ 	.word	0xffffffff


	//   ....[46]....
        /*02f8*/ 	.word	0xffffffff


	//   ....[47]....
        /*02fc*/ 	.word	0xffffffff


	//   ....[48]....
        /*0300*/ 	.word	0xffffffff


	//   ....[49]....
        /*0304*/ 	.word	0xffffffff


	//   ....[50]....
        /*0308*/ 	.word	0x0500000f


	//   ....[51]....
        /*030c*/ 	.word	0x0500000f


	//   ....[52]....
        /*0310*/ 	.word	0x0500000f


	//   ....[53]....
        /*0314*/ 	.word	0x0500000f


	//   ....[54]....
        /*0318*/ 	.word	0x0500000f


	//   ....[55]....
        /*031c*/ 	.word	0x0500000f


	//   ....[56]....
        /*0320*/ 	.word	0x0500000f


	//   ....[57]....
        /*0324*/ 	.word	0x0500000f


	//   ....[58]....
        /*0328*/ 	.word	0x0500000f


	//   ....[59]....
        /*032c*/ 	.word	0x0500000f


	//   ....[60]....
        /*0330*/ 	.word	0x0500000f


	//   ....[61]....
        /*0334*/ 	.word	0x0500000f


	//   ....[62]....
        /*0338*/ 	.word	0x0500000f


	//   ....[63]....
        /*033c*/ 	.word	0x0500000f


	//   ....[64]....
        /*0340*/ 	.word	0x0500000f


	//   ....[65]....
        /*0344*/ 	.word	0x0500000f


	//   ....[66]....
        /*0348*/ 	.word	0x0500000f


	//   ....[67]....
        /*034c*/ 	.word	0x0500000f


	//----- nvinfo : EIATTR_COOP_GROUP_INSTR_OFFSETS
	.align		4
.L_355:
        /*0350*/ 	.byte	0x04, 0x28
        /*0352*/ 	.short	(.L_357 - .L_356)


	//   ....[0]....
.L_356:
        /*0354*/ 	.word	0x00000060


	//   ....[1]....
        /*0358*/ 	.word	0x00000140


	//   ....[2]....
        /*035c*/ 	.word	0x00000190


	//   ....[3]....
        /*0360*/ 	.word	0x000003c0


	//   ....[4]....
        /*0364*/ 	.word	0x00000520


	//   ....[5]....
        /*0368*/ 	.word	0x00000640


	//   ....[6]....
        /*036c*/ 	.word	0x000007a0


	//   ....[7]....
        /*0370*/ 	.word	0x00000e00


	//   ....[8]....
        /*0374*/ 	.word	0x00003e50


	//   ....[9]....
        /*0378*/ 	.word	0x00003e80


	//   ....[10]....
        /*037c*/ 	.word	0x000042c0


	//   ....[11]....
        /*0380*/ 	.word	0x00004330


	//   ....[12]....
        /*0384*/ 	.word	0x00007d30


	//   ....[13]....
        /*0388*/ 	.word	0x00007e40


	//   ....[14]....
        /*038c*/ 	.word	0x000082b0


	//   ....[15]....
        /*0390*/ 	.word	0x000082d0


	//   ....[16]....
        /*0394*/ 	.word	0x000093b0


	//   ....[17]....
        /*0398*/ 	.word	0x000093f0


	//   ....[18]....
        /*039c*/ 	.word	0x000094e0


	//   ....[19]....
        /*03a0*/ 	.word	0x000094f0


	//   ....[20]....
        /*03a4*/ 	.word	0x0000b260


	//   ....[21]....
        /*03a8*/ 	.word	0x0000b2c0


	//   ....[22]....
        /*03ac*/ 	.word	0x0000b3d0


	//   ....[23]....
        /*03b0*/ 	.word	0x0000b3e0


	//   ....[24]....
        /*03b4*/ 	.word	0x0000b830


	//   ....[25]....
        /*03b8*/ 	.word	0x0000b870


	//   ....[26]....
        /*03bc*/ 	.word	0x0000b9b0


	//   ....[27]....
        /*03c0*/ 	.word	0x0000b9d0


	//   ....[28]....
        /*03c4*/ 	.word	0x0000bb10


	//   ....[29]....
        /*03c8*/ 	.word	0x0000bb30


	//   ....[30]....
        /*03cc*/ 	.word	0x0000bc90


	//   ....[31]....
        /*03d0*/ 	.word	0x0000bcc0


	//   ....[32]....
        /*03d4*/ 	.word	0x0000c790


	//   ....[33]....
        /*03d8*/ 	.word	0x0000d2a0


	//   ....[34]....
        /*03dc*/ 	.word	0x0000d2d0


	//   ....[35]....
        /*03e0*/ 	.word	0x0000d390


	//   ....[36]....
        /*03e4*/ 	.word	0x0000d3a0


	//   ....[37]....
        /*03e8*/ 	.word	0x0000d440


	//   ....[38]....
        /*03ec*/ 	.word	0x0000d450


	//   ....[39]....
        /*03f0*/ 	.word	0x0000d4f0


	//   ....[40]....
        /*03f4*/ 	.word	0x0000d500


	//   ....[41]....
        /*03f8*/ 	.word	0x0000d5a0


	//   ....[42]....
        /*03fc*/ 	.word	0x0000d5b0


	//   ....[43]....
        /*0400*/ 	.word	0x0000d650


	//   ....[44]....
        /*0404*/ 	.word	0x0000d660


	//   ....[45]....
        /*0408*/ 	.word	0x0000d700


	//   ....[46]....
        /*040c*/ 	.word	0x0000d710


	//   ....[47]....
        /*0410*/ 	.word	0x0000d750


	//   ....[48]....
        /*0414*/ 	.word	0x0000d7a0


	//   ....[49]....
        /*0418*/ 	.word	0x00010a30


	//   ....[50]....
        /*041c*/ 	.word	0x00010f50


	//   ....[51]....
        /*0420*/ 	.word	0x000110c0


	//   ....[52]....
        /*0424*/ 	.word	0x00011120


	//   ....[53]....
        /*0428*/ 	.word	0x00011290


	//   ....[54]....
        /*042c*/ 	.word	0x000112e0


	//   ....[55]....
        /*0430*/ 	.word	0x00011410


	//   ....[56]....
        /*0434*/ 	.word	0x00011460


	//   ....[57]....
        /*0438*/ 	.word	0x00011590


	//   ....[58]....
        /*043c*/ 	.word	0x000115e0


	//   ....[59]....
        /*0440*/ 	.word	0x00011710


	//   ....[60]....
        /*0444*/ 	.word	0x00011760


	//   ....[61]....
        /*0448*/ 	.word	0x00011890


	//   ....[62]....
        /*044c*/ 	.word	0x000118e0


	//   ....[63]....
        /*0450*/ 	.word	0x00011a10


	//   ....[64]....
        /*0454*/ 	.word	0x00011a60


	//   ....[65]....
        /*0458*/ 	.word	0x00011b70


	//   ....[66]....
        /*045c*/ 	.word	0x00011bc0


	//   ....[67]....
        /*0460*/ 	.word	0x00011f60


	//----- nvinfo : EIATTR_REG_RECONFIG
	.align		4
.L_357:
        /*0464*/ 	.byte	0x01, 0x54
	.zero		2


	//----- nvinfo : EIATTR_SYSCALL_OFFSETS
	.align		4
        /*0468*/ 	.byte	0x04, 0x46
        /*046a*/ 	.short	(.L_359 - .L_358)


	//   ....[0]....
.L_358:
        /*046c*/ 	.word	0x000011c0


	//   ....[1]....
        /*0470*/ 	.word	0x0000c3e0


	//   ....[2]....
        /*0474*/ 	.word	0x0000c520


	//   ....[3]....
        /*0478*/ 	.word	0x0000c610


	//   ....[4]....
        /*047c*/ 	.word	0x0000ce20


	//----- nvinfo : EIATTR_MBARRIER_INSTR_OFFSETS
	.align		4
.L_359:
        /*0480*/ 	.byte	0x04, 0x39
        /*0482*/ 	.short	(.L_361 - .L_360)


	//   ....[0]....
.L_360:
        /*0484*/ 	.word	0x00000270
        /*0488*/ 	.word	0x000000ff
        /*048c*/ 	.word	0x00038800
        /*0490*/ 	.short	0x0100
        /*0492*/ 	.byte	0x08
	.zero		1


	//   ....[1]....
        /*0494*/ 	.word	0x00000280
        /*0498*/ 	.word	0x000000ff
        /*049c*/ 	.word	0x00038820
        /*04a0*/ 	.short	0x0100
        /*04a2*/ 	.byte	0x08
	.zero		1


	//   ....[2]....
        /*04a4*/ 	.word	0x00000370
        /*04a8*/ 	.word	0x000000ff
        /*04ac*/ 	.word	0x00038830
        /*04b0*/ 	.short	0x0100
        /*04b2*/ 	.byte	0x08
	.zero		1


	//   ....[3]....
        /*04b4*/ 	.word	0x00000380
        /*04b8*/ 	.word	0x000000ff
        /*04bc*/ 	.word	0x00038840
        /*04c0*/ 	.short	0x0100
        /*04c2*/ 	.byte	0x08
	.zero		1


	//   ....[4]....
        /*04c4*/ 	.word	0x00000390
        /*04c8*/ 	.word	0x000000ff
        /*04cc*/ 	.word	0x00038838
        /*04d0*/ 	.short	0x0100
        /*04d2*/ 	.byte	0x08
	.zero		1


	//   ....[5]....
        /*04d4*/ 	.word	0x000003a0
        /*04d8*/ 	.word	0x000000ff
        /*04dc*/ 	.word	0x00038848
        /*04e0*/ 	.short	0x0100
        /*04e2*/ 	.byte	0x08
	.zero		1


	//   ....[6]....
        /*04e4*/ 	.word	0x000004d0
        /*04e8*/ 	.word	0x000000ff
        /*04ec*/ 	.word	0x00038850
        /*04f0*/ 	.short	0x0100
        /*04f2*/ 	.byte	0x08
	.zero		1


	//   ....[7]....
        /*04f4*/ 	.word	0x000004e0
        /*04f8*/ 	.word	0x000000ff
        /*04fc*/ 	.word	0x00038860
        /*0500*/ 	.short	0x0100
        /*0502*/ 	.byte	0x08
	.zero		1


	//   ....[8]....
        /*0504*/ 	.word	0x000004f0
        /*0508*/ 	.word	0x000000ff
        /*050c*/ 	.word	0x00038858
        /*0510*/ 	.short	0x0100
        /*0512*/ 	.byte	0x08
	.zero		1


	//   ....[9]....
        /*0514*/ 	.word	0x00000500
        /*0518*/ 	.word	0x000000ff
        /*051c*/ 	.word	0x00038868
        /*0520*/ 	.short	0x0100
        /*0522*/ 	.byte	0x08
	.zero		1


	//   ....[10]....
        /*0524*/ 	.word	0x000005f0
        /*0528*/ 	.word	0x000000ff
        /*052c*/ 	.word	0x00038870
        /*0530*/ 	.short	0x0100
        /*0532*/ 	.byte	0x06
	.zero		1


	//   ....[11]....
        /*0534*/ 	.word	0x00000600
        /*0538*/ 	.word	0x000000ff
        /*053c*/ 	.word	0x00038880
        /*0540*/ 	.short	0x0100
        /*0542*/ 	.byte	0x06
	.zero		1


	//   ....[12]....
        /*0544*/ 	.word	0x00000610
        /*0548*/ 	.word	0x000000ff
        /*054c*/ 	.word	0x00038878
        /*0550*/ 	.short	0x0100
        /*0552*/ 	.byte	0x06
	.zero		1


	//   ....[13]....
        /*0554*/ 	.word	0x00000620
        /*0558*/ 	.word	0x000000ff
        /*055c*/ 	.word	0x00038888
        /*0560*/ 	.short	0x0100
        /*0562*/ 	.byte	0x06
	.zero		1


	//   ....[14]....
        /*0564*/ 	.word	0x00000750
        /*0568*/ 	.word	0x000000ff
        /*056c*/ 	.word	0x00038890
        /*0570*/ 	.short	0x0100
        /*0572*/ 	.byte	0x08
	.zero		1


	//   ....[15]....
        /*0574*/ 	.word	0x00000760
        /*0578*/ 	.word	0x000000ff
        /*057c*/ 	.word	0x000388a0
        /*0580*/ 	.short	0x0100
        /*0582*/ 	.byte	0x08
	.zero		1


	//   ....[16]....
        /*0584*/ 	.word	0x00000770
        /*0588*/ 	.word	0x000000ff
        /*058c*/ 	.word	0x00038898
        /*0590*/ 	.short	0x0100
        /*0592*/ 	.byte	0x08
	.zero		1


	//   ....[17]....
        /*0594*/ 	.word	0x00000780
        /*0598*/ 	.word	0x000000ff
        /*059c*/ 	.word	0x000388a8
        /*05a0*/ 	.short	0x0100
        /*05a2*/ 	.byte	0x08
	.zero		1


	//   ....[18]....
        /*05a4*/ 	.word	0x000008b0
        /*05a8*/ 	.word	0x000000ff
        /*05ac*/ 	.word	0x000388b0
        /*05b0*/ 	.short	0x0100
        /*05b2*/ 	.byte	0x08
	.zero		1


	//   ....[19]....
        /*05b4*/ 	.word	0x000008c0
        /*05b8*/ 	.word	0x000000ff
        /*05bc*/ 	.word	0x000388c0
        /*05c0*/ 	.short	0x0100
        /*05c2*/ 	.byte	0x08
	.zero		1


	//   ....[20]....
        /*05c4*/ 	.word	0x000008d0
        /*05c8*/ 	.word	0x000000ff
        /*05cc*/ 	.word	0x000388b8
        /*05d0*/ 	.short	0x0100
        /*05d2*/ 	.byte	0x08
	.zero		1


	//   ....[21]....
        /*05d4*/ 	.word	0x000008e0
        /*05d8*/ 	.word	0x000000ff
        /*05dc*/ 	.word	0x000388c8
        /*05e0*/ 	.short	0x0100
        /*05e2*/ 	.byte	0x08
	.zero		1


	//   ....[22]....
        /*05e4*/ 	.word	0x00001240
        /*05e8*/ 	.word	0x000000ff
        /*05ec*/ 	.word	0x00038800
        /*05f0*/ 	.short	0x010a
        /*05f2*/ 	.byte	0x24
	.zero		1


	//   ....[23]....
        /*05f4*/ 	.word	0x000012d0
        /*05f8*/ 	.word	0x00000000
        /*05fc*/ 	.word	0x00038830
        /*0600*/ 	.short	0x010a
        /*0602*/ 	.byte	0x3f
	.zero		1


	//   ....[24]....
        /*0604*/ 	.word	0x00001350
        /*0608*/ 	.word	0x00000000
        /*060c*/ 	.word	0x00038830
        /*0610*/ 	.short	0x010a
        /*0612*/ 	.byte	0x3f
	.zero		1


	//   ....[25]....
        /*0614*/ 	.word	0x00003da0
        /*0618*/ 	.word	0x00000000
        /*061c*/ 	.word	0x00000000
        /*0620*/ 	.short	0x0101
        /*0622*/ 	.byte	0x3f
	.zero		1


	//   ....[26]....
        /*0624*/ 	.word	0x00005190
        /*0628*/ 	.word	0x000000ff
        /*062c*/ 	.word	0x00038830
        /*0630*/ 	.short	0x010a
        /*0632*/ 	.byte	0x06
	.zero		1


	//   ....[27]....
        /*0634*/ 	.word	0x000051e0
        /*0638*/ 	.word	0x000000ff
        /*063c*/ 	.word	0x00038830
        /*0640*/ 	.short	0x010a
        /*0642*/ 	.byte	0x04
	.zero		1


	//   ....[28]....
        /*0644*/ 	.word	0x00007a90
        /*0648*/ 	.word	0x000000ff
        /*064c*/ 	.word	0x00038850
        /*0650*/ 	.short	0x010a
        /*0652*/ 	.byte	0x04
	.zero		1


	//   ....[29]....
        /*0654*/ 	.word	0x00007ad0
        /*0658*/ 	.word	0x000000ff
        /*065c*/ 	.word	0x00038850
        /*0660*/ 	.short	0x010a
        /*0662*/ 	.byte	0x04
	.zero		1


	//   ....[30]....
        /*0664*/ 	.word	0x00008620
        /*0668*/ 	.word	0x0000009d
        /*066c*/ 	.word	0x00000000
        /*0670*/ 	.short	0x0101
        /*0672*/ 	.byte	0x3f
	.zero		1


	//   ....[31]....
        /*0674*/ 	.word	0x00008680
        /*0678*/ 	.word	0x000000ab
        /*067c*/ 	.word	0x00000000
        /*0680*/ 	.short	0x0101
        /*0682*/ 	.byte	0x3f
	.zero		1


	//   ....[32]....
        /*0684*/ 	.word	0x00009320
        /*0688*/ 	.word	0x000000ff
        /*068c*/ 	.word	0x00038850
        /*0690*/ 	.short	0x010a
        /*0692*/ 	.byte	0x0c
	.zero		1


	//   ....[33]....
        /*0694*/ 	.word	0x00009360
        /*0698*/ 	.word	0x000000ff
        /*069c*/ 	.word	0x00038850
        /*06a0*/ 	.short	0x010a
        /*06a2*/ 	.byte	0x0c
	.zero		1


	//   ....[34]....
        /*06a4*/ 	.word	0x0000a4b0
        /*06a8*/ 	.word	0x0000009b
        /*06ac*/ 	.word	0x00000000
        /*06b0*/ 	.short	0x0101
        /*06b2*/ 	.byte	0x3f
	.zero		1


	//   ....[35]....
        /*06b4*/ 	.word	0x0000b750
        /*06b8*/ 	.word	0x000000ff
        /*06bc*/ 	.word	0x00000000
        /*06c0*/ 	.short	0x0101
        /*06c2*/ 	.byte	0x04
	.zero		1


	//   ....[36]....
        /*06c4*/ 	.word	0x0000c9d0
        /*06c8*/ 	.word	0x00000000
        /*06cc*/ 	.word	0x00038840
        /*06d0*/ 	.short	0x010a
        /*06d2*/ 	.byte	0x3f
	.zero		1


	//   ....[37]....
        /*06d4*/ 	.word	0x0000d8b0
        /*06d8*/ 	.word	0x000000ff
        /*06dc*/ 	.word	0x00038800
        /*06e0*/ 	.short	0x0107
        /*06e2*/ 	.byte	0x24
	.zero		1


	//   ....[38]....
        /*06e4*/ 	.word	0x0000d920
        /*06e8*/ 	.word	0x000000ff
        /*06ec*/ 	.word	0x00038800
        /*06f0*/ 	.short	0x0101
        /*06f2*/ 	.byte	0x24
	.zero		1


	//   ....[39]....
        /*06f4*/ 	.word	0x0000d950
        /*06f8*/ 	.word	0x000000ff
        /*06fc*/ 	.word	0x00038820
        /*0700*/ 	.short	0x010a
        /*0702*/ 	.byte	0x24
	.zero		1


	//   ....[40]....
        /*0704*/ 	.word	0x0000dc90
        /*0708*/ 	.word	0x00000003
        /*070c*/ 	.word	0x00038840
        /*0710*/ 	.short	0x010a
        /*0712*/ 	.byte	0x3f
	.zero		1


	//   ....[41]....
        /*0714*/ 	.word	0x0000e220
        /*0718*/ 	.word	0x00000003
        /*071c*/ 	.word	0x00000060
        /*0720*/ 	.short	0x010a
        /*0722*/ 	.byte	0x3f
	.zero		1


	//   ....[42]....
        /*0724*/ 	.word	0x0000ea70
        /*0728*/ 	.word	0x00000003
        /*072c*/ 	.word	0x00038840
        /*0730*/ 	.short	0x010a
        /*0732*/ 	.byte	0x3f
	.zero		1


	//   ....[43]....
        /*0734*/ 	.word	0x0000f000
        /*0738*/ 	.word	0x00000005
        /*073c*/ 	.word	0x00000060
        /*0740*/ 	.short	0x010a
        /*0742*/ 	.byte	0x3f
	.zero		1


	//   ....[44]....
        /*0744*/ 	.word	0x0000f790
        /*0748*/ 	.word	0x00000002
        /*074c*/ 	.word	0x00038840
        /*0750*/ 	.short	0x010a
        /*0752*/ 	.byte	0x3f
	.zero		1


	//   ....[45]....
        /*0754*/ 	.word	0x0000fd20
        /*0758*/ 	.word	0x00000005
        /*075c*/ 	.word	0x00000060
        /*0760*/ 	.short	0x010a
        /*0762*/ 	.byte	0x3f
	.zero		1


	//   ....[46]....
        /*0764*/ 	.word	0x00010350
        /*0768*/ 	.word	0x00000002
        /*076c*/ 	.word	0x00038860
        /*0770*/ 	.short	0x010a
        /*0772*/ 	.byte	0x3f
	.zero		1


	//   ....[47]....
        /*0774*/ 	.word	0x000109b0
        /*0778*/ 	.word	0x00000000
        /*077c*/ 	.word	0x00038820
        /*0780*/ 	.short	0x010a
        /*0782*/ 	.byte	0x3f
	.zero		1


	//   ....[48]....
        /*0784*/ 	.word	0x00010ba0
        /*0788*/ 	.word	0x00000006
        /*078c*/ 	.word	0x00000000
        /*0790*/ 	.short	0x010a
        /*0792*/ 	.byte	0x3f
	.zero		1


	//   ....[49]....
        /*0794*/ 	.word	0x00010bf0
        /*0798*/ 	.word	0x00000003
        /*079c*/ 	.word	0x00000000
        /*07a0*/ 	.short	0x010a
        /*07a2*/ 	.byte	0x3f
	.zero		1


	//   ....[50]....
        /*07a4*/ 	.word	0x00010c50
        /*07a8*/ 	.word	0x00000012
        /*07ac*/ 	.word	0x00000000
        /*07b0*/ 	.short	0x010a
        /*07b2*/ 	.byte	0x3f
	.zero		1


	//   ....[51]....
        /*07b4*/ 	.word	0x00010c80
        /*07b8*/ 	.word	0x00000003
        /*07bc*/ 	.word	0x00000000
        /*07c0*/ 	.short	0x010a
        /*07c2*/ 	.byte	0x3f
	.zero		1


	//   ....[52]....
        /*07c4*/ 	.word	0x00010cf0
        /*07c8*/ 	.word	0x00000003
        /*07cc*/ 	.word	0x00038800
        /*07d0*/ 	.short	0x010a
        /*07d2*/ 	.byte	0x3f
	.zero		1


	//   ....[53]....
        /*07d4*/ 	.word	0x00010d40
        /*07d8*/ 	.word	0x00000000
        /*07dc*/ 	.word	0x00038830
        /*07e0*/ 	.short	0x010a
        /*07e2*/ 	.byte	0x3f
	.zero		1


	//   ....[54]....
        /*07e4*/ 	.word	0x00010db0
        /*07e8*/ 	.word	0x00000004
        /*07ec*/ 	.word	0x00038830
        /*07f0*/ 	.short	0x010a
        /*07f2*/ 	.byte	0x3f
	.zero		1


	//   ....[55]....
        /*07f4*/ 	.word	0x00010e10
        /*07f8*/ 	.word	0x00000003
        /*07fc*/ 	.word	0x00038850
        /*0800*/ 	.short	0x010a
        /*0802*/ 	.byte	0x3f
	.zero		1


	//   ....[56]....
        /*0804*/ 	.word	0x00010e70
        /*0808*/ 	.word	0x00000007
        /*080c*/ 	.word	0x00038850
        /*0810*/ 	.short	0x010a
        /*0812*/ 	.byte	0x3f
	.zero		1


	//   ....[57]....
        /*0814*/ 	.word	0x00011010
        /*0818*/ 	.word	0x00000000
        /*081c*/ 	.word	0x00038840
        /*0820*/ 	.short	0x010a
        /*0822*/ 	.byte	0x3f
	.zero		1


	//   ....[58]....
        /*0824*/ 	.word	0x00011c00
        /*0828*/ 	.word	0x0000000c
        /*082c*/ 	.word	0x00038820
        /*0830*/ 	.short	0x010a
        /*0832*/ 	.byte	0x3f
	.zero		1


	//   ....[59]....
        /*0834*/ 	.word	0x00011c50
        /*0838*/ 	.word	0x00000003
        /*083c*/ 	.word	0x00038840
        /*0840*/ 	.short	0x010a
        /*0842*/ 	.byte	0x3f
	.zero		1


	//   ....[60]....
        /*0844*/ 	.word	0x00011ca0
        /*0848*/ 	.word	0x00000003
        /*084c*/ 	.word	0x00000060
        /*0850*/ 	.short	0x010a
        /*0852*/ 	.byte	0x3f
	.zero		1


	//   ....[61]....
        /*0854*/ 	.word	0x00011cf0
        /*0858*/ 	.word	0x00000003
        /*085c*/ 	.word	0x00038840
        /*0860*/ 	.short	0x010a
        /*0862*/ 	.byte	0x3f
	.zero		1


	//   ....[62]....
        /*0864*/ 	.word	0x00011d40
        /*0868*/ 	.word	0x00000005
        /*086c*/ 	.word	0x00000060
        /*0870*/ 	.short	0x010a
        /*0872*/ 	.byte	0x3f
	.zero		1


	//   ....[63]....
        /*0874*/ 	.word	0x00011d90
        /*0878*/ 	.word	0x00000002
        /*087c*/ 	.word	0x00038840
        /*0880*/ 	.short	0x010a
        /*0882*/ 	.byte	0x3f
	.zero		1


	//   ....[64]....
        /*0884*/ 	.word	0x00011de0
        /*0888*/ 	.word	0x00000005
        /*088c*/ 	.word	0x00000060
        /*0890*/ 	.short	0x010a
        /*0892*/ 	.byte	0x3f
	.zero		1


	//   ....[65]....
        /*0894*/ 	.word	0x00011e30
        /*0898*/ 	.word	0x00000002
        /*089c*/ 	.word	0x00038860
        /*08a0*/ 	.short	0x010a
        /*08a2*/ 	.byte	0x3f
	.zero		1


	//   ....[66]....
        /*08a4*/ 	.word	0x00011e80
        /*08a8*/ 	.word	0x00000000
        /*08ac*/ 	.word	0x00038820
        /*08b0*/ 	.short	0x010a
        /*08b2*/ 	.byte	0x3f
	.zero		1


	//   ....[67]....
        /*08b4*/ 	.word	0x00012020
        /*08b8*/ 	.word	0x00000006
        /*08bc*/ 	.word	0x00000000
        /*08c0*/ 	.short	0x010a
        /*08c2*/ 	.byte	0x3f
	.zero		1


	//   ....[68]....
        /*08c4*/ 	.word	0x00012070
        /*08c8*/ 	.word	0x00000003
        /*08cc*/ 	.word	0x00000000
        /*08d0*/ 	.short	0x010a
        /*08d2*/ 	.byte	0x3f
	.zero		1


	//   ....[69]....
        /*08d4*/ 	.word	0x000120c0
        /*08d8*/ 	.word	0x00000012
        /*08dc*/ 	.word	0x00000000
        /*08e0*/ 	.short	0x010a
        /*08e2*/ 	.byte	0x3f
	.zero		1


	//----- nvinfo : EIATTR_NUM_MBARRIERS
	.align		4
.L_361:
        /*08e4*/ 	.byte	0x03, 0x38
        /*08e6*/ 	.short	0x0016


	//----- nvinfo : EIATTR_EXIT_INSTR_OFFSETS
	.align		4
        /*08e8*/ 	.byte	0x04, 0x1c
        /*08ea*/ 	.short	(.L_363 - .L_362)


	//   ....[0]....
.L_362:
        /*08ec*/ 	.word	0x00000a00


	//   ....[1]....
        /*08f0*/ 	.word	0x0000be60


	//   ....[2]....
        /*08f4*/ 	.word	0x00010cd0


	//----- nvinfo : EIATTR_MAX_THREADS
	.align		4
.L_363:
        /*08f8*/ 	.byte	0x04, 0x05
        /*08fa*/ 	.short	(.L_365 - .L_364)
.L_364:
        /*08fc*/ 	.word	0x00000180
        /*0900*/ 	.word	0x00000001
        /*0904*/ 	.word	0x00000001


	//----- nvinfo : EIATTR_CRS_STACK_SIZE
	.align		4
.L_365:
        /*0908*/ 	.byte	0x04, 0x1e
        /*090a*/ 	.short	(.L_367 - .L_366)
.L_366:
        /*090c*/ 	.word	0x00000000


	//----- nvinfo : EIATTR_CBANK_PARAM_SIZE
	.align		4
.L_367:
        /*0910*/ 	.byte	0x03, 0x19
        /*0912*/ 	.short	0x0a70


	//----- nvinfo : EIATTR_PARAM_CBANK
	.align		4
        /*0914*/ 	.byte	0x04, 0x0a
        /*0916*/ 	.short	(.L_369 - .L_368)
	.align		4
.L_368:
        /*0918*/ 	.word	index@(.nv.constant0._ZN7cutlass13device_kernelIN5flash11enable_sm90INS1_16FlashAttnFwdSm90INS1_25CollectiveMainloopFwdSm90ILi2EN4cute5tupleIJNS5_1CILi1EEES8_S8_EEENS6_IJNS7_ILi128EEENS7_ILi80EEENS7_ILi256EEEEEELi256ENS_10bfloat16_tEfNS_4arch4Sm90ELb0ELb0ELb0ELb0ELb0ELb0ELb0ELb1ELb1ELb1ELb0ELb0EEENS1_21CollectiveEpilogueFwdINS6_IJSA_SC_SB_EEES9_SE_SG_Li256ELb0ELb1ELb0ELb0EEENS1_29StaticPersistentTileSchedulerILb0EEEEEEEEEvNT_6ParamsE)
        /*091c*/ 	.short	0x0210
        /*091e*/ 	.short	0x0a70


	//----- nvinfo : EIATTR_SW_WAR
	.align		4
.L_369:
        /*0920*/ 	.byte	0x04, 0x36
        /*0922*/ 	.short	(.L_371 - .L_370)
.L_370:
        /*0924*/ 	.word	0x00000008
.L_371:


//--------------------- .nv.info._ZN7cutlass13device_kernelIN5flash11enable_sm90INS1_16FlashAttnFwdSm90INS1_25CollectiveMainloopFwdSm90ILi2EN4cute5tupleIJNS5_1CILi2EEENS7_ILi1EEES9_EEENS6_IJNS7_ILi128EEENS7_ILi80EEENS7_ILi256EEEEEELi256ENS_10bfloat16_tEfNS_4arch4Sm90ELb0ELb0ELb0ELb0ELb0ELb0ELb0ELb1ELb1ELb1ELb0ELb0EEENS1_21CollectiveEpilogueFwdINS6_IJSB_SD_SC_EEESA_SF_SH_Li256ELb0ELb1ELb0ELb0EEENS1_29StaticPersistentTileSchedulerILb0EEEEEEEEEvNT_6ParamsE --------------------------
	.section	.nv.info._ZN7cutlass13device_kernelIN5flash11enable_sm90INS1_16FlashAttnFwdSm90INS1_25CollectiveMainloopFwdSm90ILi2EN4cute5tupleIJNS5_1CILi2EEENS7_ILi1EEES9_EEENS6_IJNS7_ILi128EEENS7_ILi80EEENS7_ILi256EEEEEELi256ENS_10bfloat16_tEfNS_4arch4Sm90ELb0ELb0ELb0ELb0ELb0ELb0ELb0ELb1ELb1ELb1ELb0ELb0EEENS1_21CollectiveEpilogueFwdINS6_IJSB_SD_SC_EEESA_SF_SH_Li256ELb0ELb1ELb0ELb0EEENS1_29StaticPersistentTileSchedulerILb0EEEEEEEEEvNT_6ParamsE,"",@"SHT_CUDA_INFO"
	.sectionflags	@""
	.align	4


	//----- nvinfo : EIATTR_CUDA_API_VERSION
	.align		4
        /*0000*/ 	.byte	0x04, 0x37
        /*0002*/ 	.short	(.L_373 - .L_372)
.L_372:
        /*0004*/ 	.word	0x00000082


	//----- nvinfo : EIATTR_KPARAM_INFO
	.align		4
.L_373:
        /*0008*/ 	.byte	0x04, 0x17
        /*000a*/ 	.short	(.L_375 - .L_374)
.L_374:
        /*000c*/ 	.word	0x00000000
        /*0010*/ 	.short	0x0000
        /*0012*/ 	.short	0x0070
        /*0014*/ 	.byte	0x00, 0xf0, 0x01, 0x28


	//----- nvinfo : EIATTR_SPARSE_MMA_MASK
	.align		4
.L_375:
        /*0018*/ 	.byte	0x03, 0x50
        /*001a*/ 	.short	0x0000


	//----- nvinfo : EIATTR_MAXREG_COUNT
	.align		4
        /*001c*/ 	.byte	0x03, 0x1b
        /*001e*/ 	.short	0x00a8


	//----- nvinfo : EIATTR_NUM_BARRIERS
	.align		4
        /*0020*/ 	.byte	0x02, 0x4c
        /*0022*/ 	.byte	0x09
	.zero		1


	//----- nvinfo : EIATTR_EXTERNS
	.align		4
        /*0024*/ 	.byte	0x04, 0x0f
        /*0026*/ 	.short	(.L_377 - .L_376)


	//   ....[0]....
	.align		4
.L_376:
        /*0028*/ 	.word	index@(__assertfail)


	//----- nvinfo : EIATTR_ANNOTATIONS
	.align		4
.L_377:
        /*002c*/ 	.byte	0x04, 0x55
        /*002e*/ 	.short	(.L_379 - .L_378)


	//   ....[0]....
.L_378:
        /* <DEDUP_REMOVED lines=32> */


	//----- nvinfo : EIATTR_MERCURY_ISA_VERSION
	.align		4
.L_379:
        /*0218*/ 	.byte	0x03, 0x5f
        /*021a*/ 	.short	0x0101


	//----- nvinfo : EIATTR_INT_WARP_WIDE_INSTR_OFFSETS
	.align		4
        /*021c*/ 	.byte	0x04, 0x31
        /*021e*/ 	.short	(.L_381 - .L_380)


	//   ....[0]....
.L_380:
        /*0220*/ 	.word	0x00000130


	//   ....[1]....
        /*0224*/ 	.word	0x00000170


	//   ....[2]....
        /*0228*/ 	.word	0x000001e0


	//----- nvinfo : EIATTR_COOP_GROUP_MASK_REGIDS
	.align		4
.L_381:
        /*022c*/ 	.byte	0x04, 0x29
        /*022e*/ 	.short	(.L_383 - .L_382)


	//   ....[0]....
.L_382:
        /*0230*/ 	.word	0xffffffff


	//   ....[1]....
        /*0234*/ 	.word	0xffffffff


	//   ....[2]....
        /*0238*/ 	.word	0xffffffff


	//   ....[3]....
        /*023c*/ 	.word	0xffffffff


	//   ....[4]....
        /*0240*/ 	.word	0xffffffff


	//   ....[5]....
        /*0244*/ 	.word	0xffffffff


	//   ....[6]....
        /*0248*/ 	.word	0xffffffff


	//   ....[7]....
        /*024c*/ 	.word	0xffffffff


	//   ....[8]....
        /*0250*/ 	.word	0xffffffff


	//   ....[9]....
        /*0254*/ 	.word	0xffffffff


	//   ....[10]....
        /*0258*/ 	.word	0xffffffff


	//   ....[11]....
        /*025c*/ 	.word	0xffffffff


	//   ....[12]....
        /*0260*/ 	.word	0xffffffff


	//   ....[13]....
        /*0264*/ 	.word	0xffffffff


	//   ....[14]....
        /*0268*/ 	.word	0xffffffff


	//   ....[15]....
        /*026c*/ 	.word	0xffffffff


	//   ....[16]....
        /*0270*/ 	.word	0xffffffff


	//   ....[17]....
        /*0274*/ 	.word	0xffffffff


	//   ....[18]....
        /*0278*/ 	.word	0xffffffff


	//   ....[19]....
        /*027c*/ 	.word	0xffffffff


	//   ....[20]....
        /*0280*/ 	.word	0xffffffff


	//   ....[21]....
        /*0284*/ 	.word	0xffffffff


	//   ....[22]....
        /*0288*/ 	.word	0xffffffff


	//   ....[23]....
        /*028c*/ 	.word	0xffffffff


	//   ....[24]....
        /*0290*/ 	.word	0xffffffff


	//   ....[25]....
        /*0294*/ 	.word	0xffffffff


	//   ....[26]....
        /*0298*/ 	.word	0xffffffff


	//   ....[27]....
        /*029c*/ 	.word	0xffffffff


	//   ....[28]....
        /*02a0*/ 	.word	0xffffffff


	//   ....[29]....
        /*02a4*/ 	.word	0xffffffff


	//   ....[30]....
        /*02a8*/ 	.word	0xffffffff


	//   ....[31]....
        /*02ac*/ 	.word	0xffffffff


	//   ....[32]....
        /*02b0*/ 	.word	0xffffffff


	//   ....[33]....
        /*02b4*/ 	.word	0xffffffff


	//   ....[34]....
        /*02b8*/ 	.word	0xffffffff


	//   ....[35]....
        /*02bc*/ 	.word	0xffffffff


	//   ....[36]....
        /*02c0*/ 	.word	0xffffffff


	//   ....[37]....
        /*02c4*/ 	.word	0xffffffff


	//   ....[38]....
        /*02c8*/ 	.word	0xffffffff


	//   ....[39]....
        /*02cc*/ 	.word	0xffffffff


	//   ....[40]....
        /*02d0*/ 	.word	0xffffffff


	//   ....[41]....
        /*02d4*/ 	.word	0xffffffff


	//   ....[42]....
        /*02d8*/ 	.word	0xffffffff


	//   ....[43]....
        /*02dc*/ 	.word	0xffffffff


	//   ....[44]....
        /*02e0*/ 	.word	0xffffffff


	//   ....[45]....
        /*02e4*/ 	.word	0xffffffff


	//   ....[46]....
        /*02e8*/ 	.word	0xffffffff


	//   ....[47]....
        /*02ec*/ 	.word	0xffffffff


	//   ....[48]....
        /*02f0*/ 	.word	0xffffffff


	//   ....[49]....
        /*02f4*/ 	.word	0xffffffff


	//   ....[50]....
        /*02f8*/ 	.word	0xffffffff


	//   ....[51]....
        /*02fc*/ 	.word	0x0500000f


	//   ....[52]....
        /*0300*/ 	.word	0x0500000f


	//   ....[53]....
        /*0304*/ 	.word	0x0500000f


	//   ....[54]....
        /*0308*/ 	.word	0x0500000f


	//   ....[55]....
        /*030c*/ 	.word	0x0500000f


	//   ....[56]....
        /*0310*/ 	.word	0x0500000f


	//   ....[57]....
        /*0314*/ 	.word	0x0500000f


	//   ....[58]....
        /*0318*/ 	.word	0x0500000f


	//   ....[59]....
        /*031c*/ 	.word	0x0500000f


	//   ....[60]....
        /*0320*/ 	.word	0x0500000f


	//   ....[61]....
        /*0324*/ 	.word	0x0500000f


	//   ....[62]....
        /*0328*/ 	.word	0x0500000f


	//   ....[63]....
        /*032c*/ 	.word	0x0500000f


	//   ....[64]....
        /*0330*/ 	.word	0x0500000f


	//   ....[65]....
        /*0334*/ 	.word	0x0500000f


	//   ....[66]....
        /*0338*/ 	.word	0x0500000f


	//   ....[67]....
        /*033c*/ 	.word	0x0500000f


	//   ....[68]....
        /*0340*/ 	.word	0x0500000f


	//----- nvinfo : EIATTR_COOP_GROUP_INSTR_OFFSETS
	.align		4
.L_383:
        /*0344*/ 	.byte	0x04, 0x28
        /*0346*/ 	.short	(.L_385 - .L_384)


	//   ....[0]....
.L_384:
        /*0348*/ 	.word	0x00000060


	//   ....[1]....
        /*034c*/ 	.word	0x00000140


	//   ....[2]....
        /*0350*/ 	.word	0x00000190


	//   ....[3]....
        /*0354*/ 	.word	0x000003d0


	//   ....[4]....
        /*0358*/ 	.word	0x00000600


	//   ....[5]....
        /*035c*/ 	.word	0x00000830


	//   ....[6]....
        /*0360*/ 	.word	0x00000ac0


	//   ....[7]....
        /*0364*/ 	.word	0x00000dd0


	//   ....[8]....
        /*0368*/ 	.word	0x00001310


	//   ....[9]....
        /*036c*/ 	.word	0x00004390


	//   ....[10]....
        /*0370*/ 	.word	0x000043e0


	//   ....[11]....
        /*0374*/ 	.word	0x000047f0


	//   ....[12]....
        /*0378*/ 	.word	0x00004860


	//   ....[13]....
        /*037c*/ 	.word	0x00008040


	//   ....[14]....
        /*0380*/ 	.word	0x00008060


	//   ....[15]....
        /*0384*/ 	.word	0x00008090


	//   ....[16]....
        /*0388*/ 	.word	0x000080a0


	//   ....[17]....
        /*038c*/ 	.word	0x00009490


	//   ....[18]....
        /*0390*/ 	.word	0x000094c0


	//   ....[19]....
        /*0394*/ 	.word	0x00009580


	//   ....[20]....
        /*0398*/ 	.word	0x00009590


	//   ....[21]....
        /*039c*/ 	.word	0x0000b130


	//   ....[22]....
        /*03a0*/ 	.word	0x0000b160


	//   ....[23]....
        /*03a4*/ 	.word	0x0000b280


	//   ....[24]....
        /*03a8*/ 	.word	0x0000b2b0


	//   ....[25]....
        /*03ac*/ 	.word	0x0000b980


	//   ....[26]....
        /*03b0*/ 	.word	0x0000b9b0


	//   ....[27]....
        /*03b4*/ 	.word	0x0000bb10


	//   ....[28]....
        /*03b8*/ 	.word	0x0000bb30


	//   ....[29]....
        /*03bc*/ 	.word	0x0000bc70


	//   ....[30]....
        /*03c0*/ 	.word	0x0000bc90


	//   ....[31]....
        /*03c4*/ 	.word	0x0000bdf0


	//   ....[32]....
        /*03c8*/ 	.word	0x0000be20


	//   ....[33]....
        /*03cc*/ 	.word	0x0000c9d0


	//   ....[34]....
        /*03d0*/ 	.word	0x0000d560


	//   ....[35]....
        /*03d4*/ 	.word	0x0000d5a0


	//   ....[36]....
        /*03d8*/ 	.word	0x0000d6a0


	//   ....[37]....
        /*03dc*/ 	.word	0x0000d6b0


	//   ....[38]....
        /*03e0*/ 	.word	0x0000d760


	//   ....[39]....
        /*03e4*/ 	.word	0x0000d770


	//   ....[40]....
        /*03e8*/ 	.word	0x0000d830


	//   ....[41]....
        /*03ec*/ 	.word	0x0000d840


	//   ....[42]....
        /*03f0*/ 	.word	0x0000d900


	//   ....[43]....
        /*03f4*/ 	.word	0x0000d910


	//   ....[44]....
        /*03f8*/ 	.word	0x0000d9d0


	//   ....[45]....
        /*03fc*/ 	.word	0x0000d9e0


	//   ....[46]....
        /*0400*/ 	.word	0x0000daa0


	//   ....[47]....
        /*0404*/ 	.word	0x0000dab0


	//   ....[48]....
        /*0408*/ 	.word	0x0000db20


	//   ....[49]....
        /*040c*/ 	.word	0x0000db70


	//   ....[50]....
        /*0410*/ 	.word	0x000112d0


	//   ....[51]....
        /*0414*/ 	.word	0x000117f0


	//   ....[52]....
        /*0418*/ 	.word	0x00011970


	//   ....[53]....
        /*041c*/ 	.word	0x000119d0


	//   ....[54]....
        /*0420*/ 	.word	0x00011b80


	//   ....[55]....
        /*0424*/ 	.word	0x00011bd0


	//   ....[56]....
        /*0428*/ 	.word	0x00011d20


	//   ....[57]....
        /*042c*/ 	.word	0x00011d70


	//   ....[58]....
        /*0430*/ 	.word	0x00011ec0


	//   ....[59]....
        /*0434*/ 	.word	0x00011f10


	//   ....[60]....
        /*0438*/ 	.word	0x00012060


	//   ....[61]....
        /*043c*/ 	.word	0x000120b0


	//   ....[62]....
        /*0440*/ 	.word	0x00012200


	//   ....[63]....
        /*0444*/ 	.word	0x00012250


	//   ....[64]....
        /*0448*/ 	.word	0x00012390


	//   ....[65]....
        /*044c*/ 	.word	0x000123e0


	//   ....[66]....
        /*0450*/ 	.word	0x00012510


	//   ....[67]....
        /*0454*/ 	.word	0x00012560


	//   ....[68]....
        /*0458*/ 	.word	0x00012910


	//----- nvinfo : EIATTR_REG_RECONFIG
	.align		4
.L_385:
        /*045c*/ 	.byte	0x01, 0x54
	.zero		2


	//----- nvinfo : EIATTR_SYSCALL_OFFSETS
	.align		4
        /*0460*/ 	.byte	0x04, 0x46
        /*0462*/ 	.short	(.L_387 - .L_386)


	//   ....[0]....
.L_386:
        /*0464*/ 	.word	0x000016d0


	//   ....[1]....
        /*0468*/ 	.word	0x0000c5f0


	//   ....[2]....
        /*046c*/ 	.word	0x0000c730


	//   ....[3]....
        /*0470*/ 	.word	0x0000c820


	//   ....[4]....
        /*0474*/ 	.word	0x0000d100


	//----- nvinfo : EIATTR_MBARRIER_INSTR_OFFSETS
	.align		4
.L_387:
        /*0478*/ 	.byte	0x04, 0x39
        /*047a*/ 	.short	(.L_389 - .L_388)


	//   ....[0]....
.L_388:
        /*047c*/ 	.word	0x00000270
        /*0480*/ 	.word	0x000000ff
        /*0484*/ 	.word	0x00038800
        /*0488*/ 	.short	0x0100
        /*048a*/ 	.byte	0x08
	.zero		1


	//   ....[1]....
        /*048c*/ 	.word	0x00000280
        /*0490*/ 	.word	0x000000ff
        /*0494*/ 	.word	0x00038820
        /*0498*/ 	.short	0x0100
        /*049a*/ 	.byte	0x08
	.zero		1


	//   ....[2]....
        /*049c*/ 	.word	0x00000370
        /*04a0*/ 	.word	0x000000ff
        /*04a4*/ 	.word	0x00038830
        /*04a8*/ 	.short	0x0100
        /*04aa*/ 	.byte	0x08
	.zero		1


	//   ....[3]....
        /*04ac*/ 	.word	0x00000380
        /*04b0*/ 	.word	0x000000ff
        /*04b4*/ 	.word	0x00038840
        /*04b8*/ 	.short	0x0100
        /*04ba*/ 	.byte	0x08
	.zero		1


	//   ....[4]....
        /*04bc*/ 	.word	0x00000390
        /*04c0*/ 	.word	0x000000ff
        /*04c4*/ 	.word	0x00038838
        /*04c8*/ 	.short	0x0100
        /*04ca*/ 	.byte	0x08
	.zero		1


	//   ....[5]....
        /*04cc*/ 	.word	0x000003a0
        /*04d0*/ 	.word	0x000000ff
        /*04d4*/ 	.word	0x00038848
        /*04d8*/ 	.short	0x0100
        /*04da*/ 	.byte	0x08
	.zero		1


	//   ....[6]....
        /*04dc*/ 	.word	0x000005b0
        /*04e0*/ 	.word	0x000000ff
        /*04e4*/ 	.word	0x00038850
        /*04e8*/ 	.short	0x0100
        /*04ea*/ 	.byte	0x08
	.zero		1


	//   ....[7]....
        /*04ec*/ 	.word	0x000005c0
        /*04f0*/ 	.word	0x000000ff
        /*04f4*/ 	.word	0x00038860
        /*04f8*/ 	.short	0x0100
        /*04fa*/ 	.byte	0x08
	.zero		1


	//   ....[8]....
        /*04fc*/ 	.word	0x000005d0
        /*0500*/ 	.word	0x000000ff
        /*0504*/ 	.word	0x00038858
        /*0508*/ 	.short	0x0100
        /*050a*/ 	.byte	0x08
	.zero		1


	//   ....[9]....
        /*050c*/ 	.word	0x000005e0
        /*0510*/ 	.word	0x000000ff
        /*0514*/ 	.word	0x00038868
        /*0518*/ 	.short	0x0100
        /*051a*/ 	.byte	0x08
	.zero		1


	//   ....[10]....
        /*051c*/ 	.word	0x000007e0
        /*0520*/ 	.word	0x000000ff
        /*0524*/ 	.word	0x00038870
        /*0528*/ 	.short	0x0100
        /*052a*/ 	.byte	0x08
	.zero		1


	//   ....[11]....
        /*052c*/ 	.word	0x000007f0
        /*0530*/ 	.word	0x000000ff
        /*0534*/ 	.word	0x00038880
        /*0538*/ 	.short	0x0100
        /*053a*/ 	.byte	0x08
	.zero		1


	//   ....[12]....
        /*053c*/ 	.word	0x00000800
        /*0540*/ 	.word	0x000000ff
        /*0544*/ 	.word	0x00038878
        /*0548*/ 	.short	0x0100
        /*054a*/ 	.byte	0x08
	.zero		1


	//   ....[13]....
        /*054c*/ 	.word	0x00000810
        /*0550*/ 	.word	0x000000ff
        /*0554*/ 	.word	0x00038888
        /*0558*/ 	.short	0x0100
        /*055a*/ 	.byte	0x08
	.zero		1


	//   ....[14]....
        /*055c*/ 	.word	0x00000a70
        /*0560*/ 	.word	0x000000ff
        /*0564*/ 	.word	0x00038890
        /*0568*/ 	.short	0x0100
        /*056a*/ 	.byte	0x08
	.zero		1


	//   ....[15]....
        /*056c*/ 	.word	0x00000a80
        /*0570*/ 	.word	0x000000ff
        /*0574*/ 	.word	0x000388a0
        /*0578*/ 	.short	0x0100
        /*057a*/ 	.byte	0x08
	.zero		1


	//   ....[16]....
        /*057c*/ 	.word	0x00000a90
        /*0580*/ 	.word	0x000000ff
        /*0584*/ 	.word	0x00038898
        /*0588*/ 	.short	0x0100
        /*058a*/ 	.byte	0x08
	.zero		1


	//   ....[17]....
        /*058c*/ 	.word	0x00000aa0
        /*0590*/ 	.word	0x000000ff
        /*0594*/ 	.word	0x000388a8
        /*0598*/ 	.short	0x0100
        /*059a*/ 	.byte	0x08
	.zero		1


	//   ....[18]....
        /*059c*/ 	.word	0x00000d30
        /*05a0*/ 	.word	0x000000ff
        /*05a4*/ 	.word	0x000388b0
        /*05a8*/ 	.short	0x0100
        /*05aa*/ 	.byte	0x08
	.zero		1


	//   ....[19]....
        /*05ac*/ 	.word	0x00000d40
        /*05b0*/ 	.word	0x000000ff
        /*05b4*/ 	.word	0x000388c0
        /*05b8*/ 	.short	0x0100
        /*05ba*/ 	.byte	0x08
	.zero		1


	//   ....[20]....
        /*05bc*/ 	.word	0x00000d50
        /*05c0*/ 	.word	0x000000ff
        /*05c4*/ 	.word	0x000388b8
        /*05c8*/ 	.short	0x0100
        /*05ca*/ 	.byte	0x08
	.zero		1


	//   ....[21]....
        /*05cc*/ 	.word	0x00000d60
        /*05d0*/ 	.word	0x000000ff
        /*05d4*/ 	.word	0x000388c8
        /*05d8*/ 	.short	0x0100
        /*05da*/ 	.byte	0x08
	.zero		1


	//   ....[22]....
        /*05dc*/ 	.word	0x00001750
        /*05e0*/ 	.word	0x000000ff
        /*05e4*/ 	.word	0x00038800
        /*05e8*/ 	.short	0x010a
        /*05ea*/ 	.byte	0x24
	.zero		1


	//   ....[23]....
        /*05ec*/ 	.word	0x000017e0
        /*05f0*/ 	.word	0x00000000
        /*05f4*/ 	.word	0x00038830
        /*05f8*/ 	.short	0x010a
        /*05fa*/ 	.byte	0x3f
	.zero		1


	//   ....[24]....
        /*05fc*/ 	.word	0x00001820
        /*0600*/ 	.word	0x00000000
        /*0604*/ 	.word	0x00038830
        /*0608*/ 	.short	0x010a
        /*060a*/ 	.byte	0x3f
	.zero		1


	//   ....[25]....
        /*060c*/ 	.word	0x00004ab0
        /*0610*/ 	.word	0x00000000
        /*0614*/ 	.word	0x00000000
        /*0618*/ 	.short	0x0101
        /*061a*/ 	.byte	0x3f
	.zero		1


	//   ....[26]....
        /*061c*/ 	.word	0x00005200
        /*0620*/ 	.word	0x000000ff
        /*0624*/ 	.word	0x00038830
        /*0628*/ 	.short	0x010a
        /*062a*/ 	.byte	0x06
	.zero		1


	//   ....[27]....
        /*062c*/ 	.word	0x00005250
        /*0630*/ 	.word	0x000000ff
        /*0634*/ 	.word	0x00038830
        /*0638*/ 	.short	0x010a
        /*063a*/ 	.byte	0x04
	.zero		1


	//   ....[28]....
        /*063c*/ 	.word	0x00007af0
        /*0640*/ 	.word	0x000000ff
        /*0644*/ 	.word	0x00038850
        /*0648*/ 	.short	0x010a
        /*064a*/ 	.byte	0x04
	.zero		1


	//   ....[29]....
        /*064c*/ 	.word	0x00007b30
        /*0650*/ 	.word	0x000000ff
        /*0654*/ 	.word	0x00038850
        /*0658*/ 	.short	0x010a
        /*065a*/ 	.byte	0x04
	.zero		1


	//   ....[30]....
        /*065c*/ 	.word	0x00008780
        /*0660*/ 	.word	0x0000000e
        /*0664*/ 	.word	0x00000000
        /*0668*/ 	.short	0x0101
        /*066a*/ 	.byte	0x3f
	.zero		1


	//   ....[31]....
        /*066c*/ 	.word	0x00008a50
        /*0670*/ 	.word	0x0000009b
        /*0674*/ 	.word	0x00000000
        /*0678*/ 	.short	0x0101
        /*067a*/ 	.byte	0x3f
	.zero		1


	//   ....[32]....
        /*067c*/ 	.word	0x00009400
        /*0680*/ 	.word	0x000000ff
        /*0684*/ 	.word	0x00038850
        /*0688*/ 	.short	0x010a
        /*068a*/ 	.byte	0x09
	.zero		1


	//   ....[33]....
        /*068c*/ 	.word	0x00009440
        /*0690*/ 	.word	0x000000ff
        /*0694*/ 	.word	0x00038850
        /*0698*/ 	.short	0x010a
        /*069a*/ 	.byte	0x09
	.zero		1


	//   ....[34]....
        /*069c*/ 	.word	0x00009e00
        /*06a0*/ 	.word	0x00000007
        /*06a4*/ 	.word	0x00000000
        /*06a8*/ 	.short	0x0101
        /*06aa*/ 	.byte	0x3f
	.zero		1


	//   ....[35]....
        /*06ac*/ 	.word	0x0000b950
        /*06b0*/ 	.word	0x000000ff
        /*06b4*/ 	.word	0x00000000
        /*06b8*/ 	.short	0x0101
        /*06ba*/ 	.byte	0x05
	.zero		1


	//   ....[36]....
        /*06bc*/ 	.word	0x0000b9c0
        /*06c0*/ 	.word	0x000000ff
        /*06c4*/ 	.word	0x00000000
        /*06c8*/ 	.short	0x0101
        /*06ca*/ 	.byte	0x04
	.zero		1


	//   ....[37]....
        /*06cc*/ 	.word	0x0000cbf0
        /*06d0*/ 	.word	0x00000002
        /*06d4*/ 	.word	0x00038840
        /*06d8*/ 	.short	0x010a
        /*06da*/ 	.byte	0x3f
	.zero		1


	//   ....[38]....
        /*06dc*/ 	.word	0x0000dc90
        /*06e0*/ 	.word	0x000000ff
        /*06e4*/ 	.word	0x00038800
        /*06e8*/ 	.short	0x0107
        /*06ea*/ 	.byte	0x24
	.zero		1


	//   ....[39]....
        /*06ec*/ 	.word	0x0000dd00
        /*06f0*/ 	.word	0x000000ff
        /*06f4*/ 	.word	0x00038800
        /*06f8*/ 	.short	0x0101
        /*06fa*/ 	.byte	0x24
	.zero		1


	//   ....[40]....
        /*06fc*/ 	.word	0x0000dd20
        /*0700*/ 	.word	0x000000ff
        /*0704*/ 	.word	0x00038820
        /*0708*/ 	.short	0x010a
        /*070a*/ 	.byte	0x24
	.zero		1


	//   ....[41]....
        /*070c*/ 	.word	0x0000e040
        /*0710*/ 	.word	0x00000003
        /*0714*/ 	.word	0x00038840
        /*0718*/ 	.short	0x010a
        /*071a*/ 	.byte	0x3f
	.zero		1


	//   ....[42]....
        /*071c*/ 	.word	0x0000e6a0
        /*0720*/ 	.word	0x00000002
        /*0724*/ 	.word	0x00038860
        /*0728*/ 	.short	0x010a
        /*072a*/ 	.byte	0x3f
	.zero		1


	//   ....[43]....
        /*072c*/ 	.word	0x0000ef70
        /*0730*/ 	.word	0x00000003
        /*0734*/ 	.word	0x00038840
        /*0738*/ 	.short	0x010a
        /*073a*/ 	.byte	0x3f
	.zero		1


	//   ....[44]....
        /*073c*/ 	.word	0x0000f5d0
        /*0740*/ 	.word	0x00000002
        /*0744*/ 	.word	0x00038860
        /*0748*/ 	.short	0x010a
        /*074a*/ 	.byte	0x3f
	.zero		1


	//   ....[45]....
        /*074c*/ 	.word	0x0000fe00
        /*0750*/ 	.word	0x00000003
        /*0754*/ 	.word	0x00038840
        /*0758*/ 	.short	0x010a
        /*075a*/ 	.byte	0x3f
	.zero		1


	//   ....[46]....
        /*075c*/ 	.word	0x00010450
        /*0760*/ 	.word	0x00000002
        /*0764*/ 	.word	0x00038860
        /*0768*/ 	.short	0x010a
        /*076a*/ 	.byte	0x3f
	.zero		1


	//   ....[47]....
        /*076c*/ 	.word	0x00010af0
        /*0770*/ 	.word	0x00000000
        /*0774*/ 	.word	0x00038860
        /*0778*/ 	.short	0x010a
        /*077a*/ 	.byte	0x3f
	.zero		1


	//   ....[48]....
        /*077c*/ 	.word	0x00011250
        /*0780*/ 	.word	0x00000000
        /*0784*/ 	.word	0x00038820
        /*0788*/ 	.short	0x010a
        /*078a*/ 	.byte	0x3f
	.zero		1


	//   ....[49]....
        /*078c*/ 	.word	0x00011460
        /*0790*/ 	.word	0x00000006
        /*0794*/ 	.word	0x00000000
        /*0798*/ 	.short	0x010a
        /*079a*/ 	.byte	0x3f
	.zero		1


	//   ....[50]....
        /*079c*/ 	.word	0x00011490
        /*07a0*/ 	.word	0x00000007
        /*07a4*/ 	.word	0x00000000
        /*07a8*/ 	.short	0x010a
        /*07aa*/ 	.byte	0x3f
	.zero		1


	//   ....[51]....
        /*07ac*/ 	.word	0x000114f0
        /*07b0*/ 	.word	0x00000004
        /*07b4*/ 	.word	0x00000000
        /*07b8*/ 	.short	0x010a
        /*07ba*/ 	.byte	0x3f
	.zero		1


	//   ....[52]....
        /*07bc*/ 	.word	0x00011520
        /*07c0*/ 	.word	0x00000003
        /*07c4*/ 	.word	0x00000000
        /*07c8*/ 	.short	0x010a
        /*07ca*/ 	.byte	0x3f
	.zero		1


	//   ....[53]....
        /*07cc*/ 	.word	0x00011590
        /*07d0*/ 	.word	0x00000003
        /*07d4*/ 	.word	0x00038800
        /*07d8*/ 	.short	0x010a
        /*07da*/ 	.byte	0x3f
	.zero		1


	//   ....[54]....
        /*07dc*/ 	.word	0x000115e0
        /*07e0*/ 	.word	0x00000000
        /*07e4*/ 	.word	0x00038830
        /*07e8*/ 	.short	0x010a
        /*07ea*/ 	.byte	0x3f
	.zero		1


	//   ....[55]....
        /*07ec*/ 	.word	0x00011650
        /*07f0*/ 	.word	0x00000098
        /*07f4*/ 	.word	0x00038830
        /*07f8*/ 	.short	0x010a
        /*07fa*/ 	.byte	0x3f
	.zero		1


	//   ....[56]....
        /*07fc*/ 	.word	0x000116b0
        /*0800*/ 	.word	0x00000003
        /*0804*/ 	.word	0x00038850
        /*0808*/ 	.short	0x010a
        /*080a*/ 	.byte	0x3f
	.zero		1


	//   ....[57]....
        /*080c*/ 	.word	0x00011710
        /*0810*/ 	.word	0x00000007
        /*0814*/ 	.word	0x00038850
        /*0818*/ 	.short	0x010a
        /*081a*/ 	.byte	0x3f
	.zero		1


	//   ....[58]....
        /*081c*/ 	.word	0x000118b0
        /*0820*/ 	.word	0x00000002
        /*0824*/ 	.word	0x00038840
        /*0828*/ 	.short	0x010a
        /*082a*/ 	.byte	0x3f
	.zero		1


	//   ....[59]....
        /*082c*/ 	.word	0x000125b0
        /*0830*/ 	.word	0x00000002
        /*0834*/ 	.word	0x00038820
        /*0838*/ 	.short	0x010a
        /*083a*/ 	.byte	0x3f
	.zero		1


	//   ....[60]....
        /*083c*/ 	.word	0x00012600
        /*0840*/ 	.word	0x00000003
        /*0844*/ 	.word	0x00038840
        /*0848*/ 	.short	0x010a
        /*084a*/ 	.byte	0x3f
	.zero		1


	//   ....[61]....
        /*084c*/ 	.word	0x00012650
        /*0850*/ 	.word	0x00000002
        /*0854*/ 	.word	0x00038860
        /*0858*/ 	.short	0x010a
        /*085a*/ 	.byte	0x3f
	.zero		1


	//   ....[62]....
        /*085c*/ 	.word	0x000126a0
        /*0860*/ 	.word	0x00000003
        /*0864*/ 	.word	0x00038840
        /*0868*/ 	.short	0x010a
        /*086a*/ 	.byte	0x3f
	.zero		1


	//   ....[63]....
        /*086c*/ 	.word	0x000126f0
        /*0870*/ 	.word	0x00000002
        /*0874*/ 	.word	0x00038860
        /*0878*/ 	.short	0x010a
        /*087a*/ 	.byte	0x3f
	.zero		1


	//   ....[64]....
        /*087c*/ 	.word	0x00012740
        /*0880*/ 	.word	0x00000003
        /*0884*/ 	.word	0x00038840
        /*0888*/ 	.short	0x010a
        /*088a*/ 	.byte	0x3f
	.zero		1


	//   ....[65]....
        /*088c*/ 	.word	0x00012790
        /*0890*/ 	.word	0x00000002
        /*0894*/ 	.word	0x00038860
        /*0898*/ 	.short	0x010a
        /*089a*/ 	.byte	0x3f
	.zero		1


	//   ....[66]....
        /*089c*/ 	.word	0x000127e0
        /*08a0*/ 	.word	0x00000000
        /*08a4*/ 	.word	0x00038860
        /*08a8*/ 	.short	0x010a
        /*08aa*/ 	.byte	0x3f
	.zero		1


	//   ....[67]....
        /*08ac*/ 	.word	0x00012830
        /*08b0*/ 	.word	0x00000000
        /*08b4*/ 	.word	0x00038820
        /*08b8*/ 	.short	0x010a
        /*08ba*/ 	.byte	0x3f
	.zero		1


	//   ....[68]....
        /*08bc*/ 	.word	0x000129d0
        /*08c0*/ 	.word	0x00000006
        /*08c4*/ 	.word	0x00000000
        /*08c8*/ 	.short	0x010a
        /*08ca*/ 	.byte	0x3f
	.zero		1


	//   ....[69]....
        /*08cc*/ 	.word	0x00012a20
        /*08d0*/ 	.word	0x00000007
        /*08d4*/ 	.word	0x00000000
        /*08d8*/ 	.short	0x010a
        /*08da*/ 	.byte	0x3f
	.zero		1


	//   ....[70]....
        /*08dc*/ 	.word	0x00012a70
        /*08e0*/ 	.word	0x00000004
        /*08e4*/ 	.word	0x00000000
        /*08e8*/ 	.short	0x010a
        /*08ea*/ 	.byte	0x3f
	.zero		1


	//----- nvinfo : EIATTR_NUM_MBARRIERS
	.align		4
.L_389:
        /*08ec*/ 	.byte	0x03, 0x38
        /*08ee*/ 	.short	0x0016


	//----- nvinfo : EIATTR_EXIT_INSTR_OFFSETS
	.align		4
        /*08f0*/ 	.byte	0x04, 0x1c
        /*08f2*/ 	.short	(.L_391 - .L_390)


	//   ....[0]....
.L_390:
        /*08f4*/ 	.word	0x00000f10


	//   ....[1]....
        /*08f8*/ 	.word	0x0000bfc0


	//   ....[2]....
        /*08fc*/ 	.word	0x00011570


	//----- nvinfo : EIATTR_MAX_THREADS
	.align		4
.L_391:
        /*0900*/ 	.byte	0x04, 0x05
        /*0902*/ 	.short	(.L_393 - .L_392)
.L_392:
        /*0904*/ 	.word	0x00000180
        /*0908*/ 	.word	0x00000001
        /*090c*/ 	.word	0x00000001


	//----- nvinfo : EIATTR_CRS_STACK_SIZE
	.align		4
.L_393:
        /*0910*/ 	.byte	0x04, 0x1e
        /*0912*/ 	.short	(.L_395 - .L_394)
.L_394:
        /*0914*/ 	.word	0x00000000


	//----- nvinfo : EIATTR_CBANK_PARAM_SIZE
	.align		4
.L_395:
        /*0918*/ 	.byte	0x03, 0x19
        /*091a*/ 	.short	0x0a70


	//----- nvinfo : EIATTR_PARAM_CBANK
	.align		4
        /*091c*/ 	.byte	0x04, 0x0a
        /*091e*/ 	.short	(.L_397 - .L_396)
	.align		4
.L_396:
        /*0920*/ 	.word	index@(.nv.constant0._ZN7cutlass13device_kernelIN5flash11enable_sm90INS1_16FlashAttnFwdSm90INS1_25CollectiveMainloopFwdSm90ILi2EN4cute5tupleIJNS5_1CILi2EEENS7_ILi1EEES9_EEENS6_IJNS7_ILi128EEENS7_ILi80EEENS7_ILi256EEEEEELi256ENS_10bfloat16_tEfNS_4arch4Sm90ELb0ELb0ELb0ELb0ELb0ELb0ELb0ELb1ELb1ELb1ELb0ELb0EEENS1_21CollectiveEpilogueFwdINS6_IJSB_SD_SC_EEESA_SF_SH_Li256ELb0ELb1ELb0ELb0EEENS1_29StaticPersistentTileSchedulerILb0EEEEEEEEEvNT_6ParamsE)
        /*0924*/ 	.short	0x0210
        /*0926*/ 	.short	0x0a70


	//----- nvinfo : EIATTR_SW_WAR
	.align		4
.L_397:
        /*0928*/ 	.byte	0x04, 0x36
        /*092a*/ 	.short	(.L_399 - .L_398)
.L_398:
        /*092c*/ 	.word	0x00000008
.L_399:


//--------------------- .nv.info._ZN7cutlass13device_kernelIN5flash11enable_sm90INS1_16FlashAttnFwdSm90INS1_25CollectiveMainloopFwdSm90ILi2EN4cute5tupleIJNS5_1CILi1EEES8_S8_EEENS6_IJNS7_ILi128EEENS7_ILi80EEENS7_ILi256EEEEEELi256ENS_10bfloat16_tEfNS_4arch4Sm90ELb0ELb0ELb0ELb1ELb0ELb0ELb0ELb1ELb1ELb1ELb0ELb0EEENS1_21CollectiveEpilogueFwdINS6_IJSA_SC_SB_EEES9_SE_SG_Li256ELb1ELb1ELb0ELb0EEENS1_36VarlenDynamicPersistentTileSchedulerILi128ELi80ELi256ELi128ELb0ELb1ELb1ELb0ELb1ELb1EEEEEEEEEvNT_6ParamsE --------------------------
	.section	.nv.info._ZN7cutlass13device_kernelIN5flash11enable_sm90INS1_16FlashAttnFwdSm90INS1_25CollectiveMainloopFwdSm90ILi2EN4cute5tupleIJNS5_1CILi1EEES8_S8_EEENS6_IJNS7_ILi128EEENS7_ILi80EEENS7_ILi256EEEEEELi256ENS_10bfloat16_tEfNS_4arch4Sm90ELb0ELb0ELb0ELb1ELb0ELb0ELb0ELb1ELb1ELb1ELb0ELb0EEENS1_21CollectiveEpilogueFwdINS6_IJSA_SC_SB_EEES9_SE_SG_Li256ELb1ELb1ELb0ELb0EEENS1_36VarlenDynamicPersistentTileSchedulerILi128ELi80ELi256ELi128ELb0ELb1ELb1ELb0ELb1ELb1EEEEEEEEEvNT_6ParamsE,"",@"SHT_CUDA_INFO"
	.sectionflags	@""
	.align	4


	//----- nvinfo : EIATTR_CUDA_API_VERSION
	.align		4
        /*0000*/ 	.byte	0x04, 0x37
        /*0002*/ 	.short	(.L_401 - .L_400)
.L_400:
        /*0004*/ 	.word	0x00000082


	//----- nvinfo : EIATTR_KPARAM_INFO
	.align		4
.L_401:
        /*0008*/ 	.byte	0x04, 0x17
        /*000a*/ 	.short	(.L_403 - .L_402)
.L_402:
        /*000c*/ 	.word	0x00000000
        /*0010*/ 	.short	0x0000
        /*0012*/ 	.short	0x0070
        /*0014*/ 	.byte	0x00, 0xf0, 0x01, 0x2a


	//----- nvinfo : EIATTR_SPARSE_MMA_MASK
	.align		4
.L_403:
        /*0018*/ 	.byte	0x03, 0x50
        /*001a*/ 	.short	0x0000


	//----- nvinfo : EIATTR_MAXREG_COUNT
	.align		4
        /*001c*/ 	.byte	0x03, 0x1b
        /*001e*/ 	.short	0x00a8


	//----- nvinfo : EIATTR_NUM_BARRIERS
	.align		4
        /*0020*/ 	.byte	0x02, 0x4c
        /*0022*/ 	.byte	0x09
	.zero		1


	//----- nvinfo : EIATTR_EXTERNS
	.align		4
        /*0024*/ 	.byte	0x04, 0x0f
        /*0026*/ 	.short	(.L_405 - .L_404)


	//   ....[0]....
	.align		4
.L_404:
        /*0028*/ 	.word	index@(__assertfail)


	//----- nvinfo : EIATTR_ANNOTATIONS
	.align		4
.L_405:
        /*002c*/ 	.byte	0x04, 0x55
        /*002e*/ 	.short	(.L_407 - .L_406)


	//   ....[0]....
.L_406:
        /* <DEDUP_REMOVED lines=80> */
        /*0524*/ 	.byte	0x10, 0x48, 0x01, 0x00, 0x01, 0x00, 0x00, 0x00, 0x30, 0x54, 0x01, 0x00


	//----- nvinfo : EIATTR_MERCURY_ISA_VERSION
	.align		4
.L_407:
        /*0530*/ 	.byte	0x03, 0x5f
        /*0532*/ 	.short	0x0101


	//----- nvinfo : EIATTR_UNUSED_LOAD_BYTE_OFFSET
	.align		4
        /*0534*/ 	.byte	0x04, 0x44
        /*0536*/ 	.short	(.L_409 - .L_408)


	//   ....[0]....
.L_408:
        /*0538*/ 	.word	0x00000a10
        /*053c*/ 	.word	0x0000fff0


	//   ....[1]....
        /*0540*/ 	.word	0x0000a6f0
        /*0544*/ 	.word	0x0000fff0


	//----- nvinfo : EIATTR_INT_WARP_WIDE_INSTR_OFFSETS
	.align		4
.L_409:
        /*0548*/ 	.byte	0x04, 0x31
        /*054a*/ 	.short	(.L_411 - .L_410)


	//   ....[0]....
.L_410:
        /*054c*/ 	.word	0x00000130


	//   ....[1]....
        /*0550*/ 	.word	0x00000170


	//   ....[2]....
        /*0554*/ 	.word	0x000001e0


	//   ....[3]....
        /*0558*/ 	.word	0x000081e0


	//   ....[4]....
        /*055c*/ 	.word	0x0000e7b0


	//   ....[5]....
        /*0560*/ 	.word	0x0000e850


	//   ....[6]....
        /*0564*/ 	.word	0x00012ef0


	//   ....[7]....
        /*0568*/ 	.word	0x00012f60


	//----- nvinfo : EIATTR_COOP_GROUP_MASK_REGIDS
	.align		4
.L_411:
        /*056c*/ 	.byte	0x04, 0x29
        /*056e*/ 	.short	(.L_413 - .L_412)


	//   ....[0]....
.L_412:
        /*0570*/ 	.word	0xffffffff


	//   ....[1]....
        /*0574*/ 	.word	0xffffffff


	//   ....[2]....
        /*0578*/ 	.word	0xffffffff


	//   ....[3]....
        /*057c*/ 	.word	0xffffffff


	//   ....[4]....
        /*0580*/ 	.word	0xffffffff


	//   ....[5]....
        /*0584*/ 	.word	0xffffffff


	//   ....[6]....
        /*0588*/ 	.word	0xffffffff


	//   ....[7]....
        /*058c*/ 	.word	0xffffffff


	//   ....[8]....
        /*0590*/ 	.word	0xffffffff


	//   ....[9]....
        /*0594*/ 	.word	0xffffffff


	//   ....[10]....
        /*0598*/ 	.word	0xffffffff


	//   ....[11]....
        /*059c*/ 	.word	0xffffffff


	//   ....[12]....
        /*05a0*/ 	.word	0xffffffff


	//   ....[13]....
        /*05a4*/ 	.word	0xffffffff


	//   ....[14]....
        /*05a8*/ 	.word	0xffffffff


	//   ....[15]....
        /*05ac*/ 	.word	0xffffffff


	//   ....[16]....
        /*05b0*/ 	.word	0xffffffff


	//   ....[17]....
        /*05b4*/ 	.word	0xffffffff


	//   ....[18]....
        /*05b8*/ 	.word	0xffffffff


	//   ....[19]....
        /*05bc*/ 	.word	0xffffffff


	//   ....[20]....
        /*05c0*/ 	.word	0xffffffff


	//   ....[21]....
        /*05c4*/ 	.word	0xffffffff


	//   ....[22]....
        /*05c8*/ 	.word	0xffffffff


	//   ....[23]....
        /*05cc*/ 	.word	0xffffffff


	//   ....[24]....
        /*05d0*/ 	.word	0xffffffff


	//   ....[25]....
        /*05d4*/ 	.word	0xffffffff


	//   ....[26]....
        /*05d8*/ 	.word	0xffffffff


	//   ....[27]....
        /*05dc*/ 	.word	0xffffffff


	//   ....[28]....
        /*05e0*/ 	.word	0xffffffff


	//   ....[29]....
        /*05e4*/ 	.word	0xffffffff


	//   ....[30]....
        /*05e8*/ 	.word	0xffffffff


	//   ....[31]....
        /*05ec*/ 	.word	0xffffffff


	//   ....[32]....
        /*05f0*/ 	.word	0xffffffff


	//   ....[33]....
        /*05f4*/ 	.word	0xffffffff


	//   ....[34]....
        /*05f8*/ 	.word	0xffffffff


	//   ....[35]....
        /*05fc*/ 	.word	0xffffffff


	//   ....[36]....
        /*0600*/ 	.word	0xffffffff


	//   ....[37]....
        /*0604*/ 	.word	0xffffffff


	//   ....[38]....
        /*0608*/ 	.word	0xffffffff


	//   ....[39]....
        /*060c*/ 	.word	0xffffffff


	//   ....[40]....
        /*0610*/ 	.word	0xffffffff


	//   ....[41]....
        /*0614*/ 	.word	0xffffffff


	//   ....[42]....
        /*0618*/ 	.word	0xffffffff


	//   ....[43]....
        /*061c*/ 	.word	0xffffffff


	//   ....[44]....
        /*0620*/ 	.word	0xffffffff


	//   ....[45]....
        /*0624*/ 	.word	0xffffffff


	//   ....[46]....
        /*0628*/ 	.word	0xffffffff


	//   ....[47]....
        /*062c*/ 	.word	0xffffffff


	//   ....[48]....
        /*0630*/ 	.word	0xffffffff


	//   ....[49]....
        /*0634*/ 	.word	0xffffffff


	//   ....[50]....
        /*0638*/ 	.word	0xffffffff


	//   ....[51]....
        /*063c*/ 	.word	0xffffffff


	//   ....[52]....
        /*0640*/ 	.word	0xffffffff


	//   ....[53]....
        /*0644*/ 	.word	0xffffffff


	//   ....[54]....
        /*0648*/ 	.word	0xffffffff


	//   ....[55]....
        /*064c*/ 	.word	0xffffffff


	//   ....[56]....
        /*0650*/ 	.word	0xffffffff


	//   ....[57]....
        /*0654*/ 	.word	0xffffffff


	//   ....[58]....
        /*0658*/ 	.word	0xffffffff


	//   ....[59]....
        /*065c*/ 	.word	0xffffffff


	//   ....[60]....
        /*0660*/ 	.word	0xffffffff


	//   ....[61]....
        /*0664*/ 	.word	0xffffffff


	//   ....[62]....
        /*0668*/ 	.word	0xffffffff


	//   ....[63]....
        /*066c*/ 	.word	0xffffffff


	//   ....[64]....
        /*0670*/ 	.word	0xffffffff


	//   ....[65]....
        /*0674*/ 	.word	0xffffffff


	//   ....[66]....
        /*0678*/ 	.word	0xffffffff


	//   ....[67]....
        /*067c*/ 	.word	0xffffffff


	//   ....[68]....
        /*0680*/ 	.word	0xffffffff


	//   ....[69]....
        /*0684*/ 	.word	0xffffffff


	//   ....[70]....
        /*0688*/ 	.word	0xffffffff


	//   ....[71]....
        /*068c*/ 	.word	0xffffffff


	//   ....[72]....
        /*0690*/ 	.word	0xffffffff


	//   ....[73]....
        /*0694*/ 	.word	0xffffffff


	//   ....[74]....
        /*0698*/ 	.word	0xffffffff


	//   ....[75]....
        /*069c*/ 	.word	0xffffffff


	//   ....[76]....
        /*06a0*/ 	.word	0xffffffff


	//   ....[77]....
        /*06a4*/ 	.word	0xffffffff


	//   ....[78]....
        /*06a8*/ 	.word	0xffffffff


	//   ....[79]....
        /*06ac*/ 	.word	0xffffffff


	//   ....[80]....
        /*06b0*/ 	.word	0xffffffff


	//   ....[81]....
        /*06b4*/ 	.word	0xffffffff


	//   ....[82]....
        /*06b8*/ 	.word	0xffffffff


	//   ....[83]....
        /*06bc*/ 	.word	0xffffffff


	//   ....[84]....
        /*06c0*/ 	.word	0xffffffff


	//   ....[85]....
        /*06c4*/ 	.word	0xffffffff


	//   ....[86]....
        /*06c8*/ 	.word	0xffffffff


	//   ....[87]....
        /*06cc*/ 	.word	0xffffffff


	//   ....[88]....
        /*06d0*/ 	.word	0xffffffff


	//   ....[89]....
        /*06d4*/ 	.word	0xffffffff


	//   ....[90]....
        /*06d8*/ 	.word	0xffffffff


	//   ....[91]....
        /*06dc*/ 	.word	0x0500000f


	//   ....[92]....
        /*06e0*/ 	.word	0x0500000f


	//   ....[93]....
        /*06e4*/ 	.word	0x0500000f


	//   ....[94]....
        /*06e8*/ 	.word	0x0500000f


	//   ....[95]....
        /*06ec*/ 	.word	0x0500000f


	//   ....[96]....
        /*06f0*/ 	.word	0x0500000f


	//   ....[97]....
        /*06f4*/ 	.word	0x0500000f


	//   ....[98]....
        /*06f8*/ 	.word	0x0500000f


	//   ....[99]....
        /*06fc*/ 	.word	0x0500000f


	//   ....[100]....
        /*0700*/ 	.word	0x0500000f


	//   ....[101]....
        /*0704*/ 	.word	0x0500000f


	//   ....[102]....
        /*0708*/ 	.word	0x0500000f


	//   ....[103]....
        /*070c*/ 	.word	0x0500000f


	//   ....[104]....
        /*0710*/ 	.word	0x0500000f


	//   ....[105]....
        /*0714*/ 	.word	0x0500000f


	//   ....[106]....
        /*0718*/ 	.word	0x0500000f


	//   ....[107]....
        /*071c*/ 	.word	0x0500000f


	//   ....[108]....
        /*0720*/ 	.word	0x0500000f


	//   ....[109]....
        /*0724*/ 	.word	0x0500000f


	//   ....[110]....
        /*0728*/ 	.word	0x0500000f


	//   ....[111]....
        /*072c*/ 	.word	0x0500000f


	//   ....[112]....
        /*0730*/ 	.word	0x0500000f


	//   ....[113]....
        /*0734*/ 	.word	0x0500000f


	//   ....[114]....
        /*0738*/ 	.word	0x0500000f


	//   ....[115]....
        /*073c*/ 	.word	0x0500000f


	//   ....[116]....
        /*0740*/ 	.word	0x0500000f


	//   ....[117]....
        /*0744*/ 	.word	0x0500000f


	//   ....[118]....
        /*0748*/ 	.word	0x0500000f


	//   ....[119]....
        /*074c*/ 	.word	0x0500000f


	//   ....[120]....
        /*0750*/ 	.word	0x0500000f


	//   ....[121]....
        /*0754*/ 	.word	0x0500000f


	//   ....[122]....
        /*0758*/ 	.word	0x0500000f


	//   ....[123]....
        /*075c*/ 	.word	0x0500000f


	//   ....[124]....
        /*0760*/ 	.word	0x0500000f


	//   ....[125]....
        /*0764*/ 	.word	0x0500000f


	//----- nvinfo : EIATTR_COOP_GROUP_INSTR_OFFSETS
	.align		4
.L_413:
        /*0768*/ 	.byte	0x04, 0x28
        /*076a*/ 	.short	(.L_415 - .L_414)


	//   ....[0]....
.L_414:
        /*076c*/ 	.word	0x00000060


	//   ....[1]....
        /*0770*/ 	.word	0x00000140


	//   ....[2]....
        /*0774*/ 	.word	0x00000190


	//   ....[3]....
        /*0778*/ 	.word	0x000003c0


	//   ....[4]....
        /*077c*/ 	.word	0x00000520


	//   ....[5]....
        /*0780*/ 	.word	0x00000640


	//   ....[6]....
        /*0784*/ 	.word	0x000007a0


	//   ....[7]....
        /*0788*/ 	.word	0x000016c0


	//   ....[8]....
        /*078c*/ 	.word	0x00004560


	//   ....[9]....
        /*0790*/ 	.word	0x000045a0


	//   ....[10]....
        /*0794*/ 	.word	0x00004940


	//   ....[11]....
        /*0798*/ 	.word	0x000049c0


	//   ....[12]....
        /*079c*/ 	.word	0x00008440


	//   ....[13]....
        /*07a0*/ 	.word	0x00008560


	//   ....[14]....
        /*07a4*/ 	.word	0x000089f0


	//   ....[15]....
        /*07a8*/ 	.word	0x00008a10


	//   ....[16]....
        /*07ac*/ 	.word	0x00009a00


	//   ....[17]....
        /*07b0*/ 	.word	0x00009ac0


	//   ....[18]....
        /*07b4*/ 	.word	0x00009b90


	//   ....[19]....
        /*07b8*/ 	.word	0x00009d70


	//   ....[20]....
        /*07bc*/ 	.word	0x0000b8d0


	//   ....[21]....
        /*07c0*/ 	.word	0x0000b900


	//   ....[22]....
        /*07c4*/ 	.word	0x0000b9b0


	//   ....[23]....
        /*07c8*/ 	.word	0x0000b9f0


	//   ....[24]....
        /*07cc*/ 	.word	0x0000c170


	//   ....[25]....
        /*07d0*/ 	.word	0x0000c1b0


	//   ....[26]....
        /*07d4*/ 	.word	0x0000c320


	//   ....[27]....
        /*07d8*/ 	.word	0x0000c340


	//   ....[28]....
        /*07dc*/ 	.word	0x0000c490


	//   ....[29]....
        /*07e0*/ 	.word	0x0000c4b0


	//   ....[30]....
        /*07e4*/ 	.word	0x0000c610


	//   ....[31]....
        /*07e8*/ 	.word	0x0000c630


	//   ....[32]....
        /*07ec*/ 	.word	0x0000d080


	//   ....[33]....
        /*07f0*/ 	.word	0x0000d0b0


	//   ....[34]....
        /*07f4*/ 	.word	0x0000d210


	//   ....[35]....
        /*07f8*/ 	.word	0x0000d230


	//   ....[36]....
        /*07fc*/ 	.word	0x0000d380


	//   ....[37]....
        /*0800*/ 	.word	0x0000d3a0


	//   ....[38]....
        /*0804*/ 	.word	0x0000d500


	//   ....[39]....
        /*0808*/ 	.word	0x0000d520


	//   ....[40]....
        /*080c*/ 	.word	0x0000d6e0


	//   ....[41]....
        /*0810*/ 	.word	0x0000d8d0


	//   ....[42]....
        /*0814*/ 	.word	0x0000d900


	//   ....[43]....
        /*0818*/ 	.word	0x0000d930


	//   ....[44]....
        /*081c*/ 	.word	0x0000d960


	//   ....[45]....
        /*0820*/ 	.word	0x0000d990


	//   ....[46]....
        /*0824*/ 	.word	0x0000d9c0


	//   ....[47]....
        /*0828*/ 	.word	0x0000db40


	//   ....[48]....
        /*082c*/ 	.word	0x0000db70


	//   ....[49]....
        /*0830*/ 	.word	0x0000dba0


	//   ....[50]....
        /*0834*/ 	.word	0x0000dbd0


	//   ....[51]....
        /*0838*/ 	.word	0x0000dc00


	//   ....[52]....
        /*083c*/ 	.word	0x0000dc30


	//   ....[53]....
        /*0840*/ 	.word	0x0000dcd0


	//   ....[54]....
        /*0844*/ 	.word	0x0000dd00


	//   ....[55]....
        /*0848*/ 	.word	0x0000dd90


	//   ....[56]....
        /*084c*/ 	.word	0x0000ede0


	//   ....[57]....
        /*0850*/ 	.word	0x0000fae0


	//   ....[58]....
        /*0854*/ 	.word	0x0000fb10


	//   ....[59]....
        /*0858*/ 	.word	0x0000fb30


	//   ....[60]....
        /*085c*/ 	.word	0x0000fbe0


	//   ....[61]....
        /*0860*/ 	.word	0x0000fbf0


	//   ....[62]....
        /*0864*/ 	.word	0x0000fca0


	//   ....[63]....
        /*0868*/ 	.word	0x0000fcb0


	//   ....[64]....
        /*086c*/ 	.word	0x0000fd60


	//   ....[65]....
        /*0870*/ 	.word	0x0000fd70


	//   ....[66]....
        /*0874*/ 	.word	0x0000fe20


	//   ....[67]....
        /*0878*/ 	.word	0x0000fe30


	//   ....[68]....
        /*087c*/ 	.word	0x0000fee0


	//   ....[69]....
        /*0880*/ 	.word	0x0000fef0


	//   ....[70]....
        /*0884*/ 	.word	0x0000ffa0


	//   ....[71]....
        /*0888*/ 	.word	0x0000ffb0


	//   ....[72]....
        /*088c*/ 	.word	0x00010000


	//   ....[73]....
        /*0890*/ 	.word	0x00013830


	//   ....[74]....
        /*0894*/ 	.word	0x00013860


	//   ....[75]....
        /*0898*/ 	.word	0x000138a0


	//   ....[76]....
        /*089c*/ 	.word	0x000138d0


	//   ....[77]....
        /*08a0*/ 	.word	0x00013900


	//   ....[78]....
        /*08a4*/ 	.word	0x00013930


	//   ....[79]....
        /*08a8*/ 	.word	0x00013960


	//   ....[80]....
        /*08ac*/ 	.word	0x00013990


	//   ....[81]....
        /*08b0*/ 	.word	0x00013b20


	//   ....[82]....
        /*08b4*/ 	.word	0x00013b50


	//   ....[83]....
        /*08b8*/ 	.word	0x00013b80


	//   ....[84]....
        /*08bc*/ 	.word	0x00013bb0


	//   ....[85]....
        /*08c0*/ 	.word	0x00013be0


	//   ....[86]....
        /*08c4*/ 	.word	0x00013c10


	//   ....[87]....
        /*08c8*/ 	.word	0x00013cd0


	//   ....[88]....
        /*08cc*/ 	.word	0x00013cf0


	//   ....[89]....
        /*08d0*/ 	.word	0x00013d60


	//   ....[90]....
        /*08d4*/ 	.word	0x000141f0


	//   ....[91]....
        /*08d8*/ 	.word	0x00014700


	//   ....[92]....
        /*08dc*/ 	.word	0x000148d0


	//   ....[93]....
        /*08e0*/ 	.word	0x00014920


	//   ....[94]....
        /*08e4*/ 	.word	0x00014a60


	//   ....[95]....
        /*08e8*/ 	.word	0x00014ab0


	//   ....[96]....
        /*08ec*/ 	.word	0x00014bf0


	//   ....[97]....
        /*08f0*/ 	.word	0x00014c40


	//   ....[98]....
        /*08f4*/ 	.word	0x00014d80


	//   ....[99]....
        /*08f8*/ 	.word	0x00014dd0


	//   ....[100]....
        /*08fc*/ 	.word	0x00014f10


	//   ....[101]....
        /*0900*/ 	.word	0x00014f60


	//   ....[102]....
        /*0904*/ 	.word	0x000150a0


	//   ....[103]....
        /*0908*/ 	.word	0x000150f0


	//   ....[104]....
        /*090c*/ 	.word	0x00015210


	//   ....[105]....
        /*0910*/ 	.word	0x00015280


	//   ....[106]....
        /*0914*/ 	.word	0x000153a0


	//   ....[107]....
        /*0918*/ 	.word	0x000153f0


	//   ....[108]....
        /*091c*/ 	.word	0x00015720


	//   ....[109]....
        /*0920*/ 	.word	0x000157c0


	//   ....[110]....
        /*0924*/ 	.word	0x000158f0


	//   ....[111]....
        /*0928*/ 	.word	0x00015970


	//   ....[112]....
        /*092c*/ 	.word	0x000159f0


	//   ....[113]....
        /*0930*/ 	.word	0x00015a70


	//   ....[114]....
        /*0934*/ 	.word	0x00015af0


	//   ....[115]....
        /*0938*/ 	.word	0x00015b80


	//   ....[116]....
        /*093c*/ 	.word	0x00015c20


	//   ....[117]....
        /*0940*/ 	.word	0x00015cd0


	//   ....[118]....
        /*0944*/ 	.word	0x00015d50


	//   ....[119]....
        /*0948*/ 	.word	0x00015dd0


	//   ....[120]....
        /*094c*/ 	.word	0x00015e50


	//   ....[121]....
        /*0950*/ 	.word	0x00015ee0


	//   ....[122]....
        /*0954*/ 	.word	0x00015f60


	//   ....[123]....
        /*0958*/ 	.word	0x00016000


	//   ....[124]....
        /*095c*/ 	.word	0x00016090


	//   ....[125]....
        /*0960*/ 	.word	0x000161c0


	//----- nvinfo : EIATTR_REG_RECONFIG
	.align		4
.L_415:
        /*0964*/ 	.byte	0x01, 0x54
	.zero		2


	//----- nvinfo : EIATTR_SYSCALL_OFFSETS
	.align		4
        /*0968*/ 	.byte	0x04, 0x46
        /*096a*/ 	.short	(.L_417 - .L_416)


	//   ....[0]....
.L_416:
        /*096c*/ 	.word	0x000018a0


	//   ....[1]....
        /*0970*/ 	.word	0x0000e9c0


	//   ....[2]....
        /*0974*/ 	.word	0x0000eb20


	//   ....[3]....
        /*0978*/ 	.word	0x0000ec20


	//   ....[4]....
        /*097c*/ 	.word	0x0000f660


	//----- nvinfo : EIATTR_MBARRIER_INSTR_OFFSETS
	.align		4
.L_417:
        /*0980*/ 	.byte	0x04, 0x39
        /*0982*/ 	.short	(.L_419 - .L_418)


	//   ....[0]....
.L_418:
        /*0984*/ 	.word	0x00000270
        /*0988*/ 	.word	0x000000ff
        /*098c*/ 	.word	0x00038800
        /*0990*/ 	.short	0x0100
        /*0992*/ 	.byte	0x08
	.zero		1


	//   ....[1]....
        /*0994*/ 	.word	0x00000280
        /*0998*/ 	.word	0x000000ff
        /*099c*/ 	.word	0x00038820
        /*09a0*/ 	.short	0x0100
        /*09a2*/ 	.byte	0x08
	.zero		1


	//   ....[2]....
        /*09a4*/ 	.word	0x00000370
        /*09a8*/ 	.word	0x000000ff
        /*09ac*/ 	.word	0x00038830
        /*09b0*/ 	.short	0x0100
        /*09b2*/ 	.byte	0x08
	.zero		1


	//   ....[3]....
        /*09b4*/ 	.word	0x00000380
        /*09b8*/ 	.word	0x000000ff
        /*09bc*/ 	.word	0x00038840
        /*09c0*/ 	.short	0x0100
        /*09c2*/ 	.byte	0x08
	.zero		1


	//   ....[4]....
        /*09c4*/ 	.word	0x00000390
        /*09c8*/ 	.word	0x000000ff
        /*09cc*/ 	.word	0x00038838
        /*09d0*/ 	.short	0x0100
        /*09d2*/ 	.byte	0x08
	.zero		1


	//   ....[5]....
        /*09d4*/ 	.word	0x000003a0
        /*09d8*/ 	.word	0x000000ff
        /*09dc*/ 	.word	0x00038848
        /*09e0*/ 	.short	0x0100
        /*09e2*/ 	.byte	0x08
	.zero		1


	//   ....[6]....
        /*09e4*/ 	.word	0x000004d0
        /*09e8*/ 	.word	0x000000ff
        /*09ec*/ 	.word	0x00038850
        /*09f0*/ 	.short	0x0100
        /*09f2*/ 	.byte	0x08
	.zero		1


	//   ....[7]....
        /*09f4*/ 	.word	0x000004e0
        /*09f8*/ 	.word	0x000000ff
        /*09fc*/ 	.word	0x00038860
        /*0a00*/ 	.short	0x0100
        /*0a02*/ 	.byte	0x08
	.zero		1


	//   ....[8]....
        /*0a04*/ 	.word	0x000004f0
        /*0a08*/ 	.word	0x000000ff
        /*0a0c*/ 	.word	0x00038858
        /*0a10*/ 	.short	0x0100
        /*0a12*/ 	.byte	0x08
	.zero		1


	//   ....[9]....
        /*0a14*/ 	.word	0x00000500
        /*0a18*/ 	.word	0x000000ff
        /*0a1c*/ 	.word	0x00038868
        /*0a20*/ 	.short	0x0100
        /*0a22*/ 	.byte	0x08
	.zero		1


	//   ....[10]....
        /*0a24*/ 	.word	0x000005f0
        /*0a28*/ 	.word	0x000000ff
        /*0a2c*/ 	.word	0x00038870
        /*0a30*/ 	.short	0x0100
        /*0a32*/ 	.byte	0x06
	.zero		1


	//   ....[11]....
        /*0a34*/ 	.word	0x00000600
        /*0a38*/ 	.word	0x000000ff
        /*0a3c*/ 	.word	0x00038880
        /*0a40*/ 	.short	0x0100
        /*0a42*/ 	.byte	0x06
	.zero		1


	//   ....[12]....
        /*0a44*/ 	.word	0x00000610
        /*0a48*/ 	.word	0x000000ff
        /*0a4c*/ 	.word	0x00038878
        /*0a50*/ 	.short	0x0100
        /*0a52*/ 	.byte	0x06
	.zero		1


	//   ....[13]....
        /*0a54*/ 	.word	0x00000620
        /*0a58*/ 	.word	0x000000ff
        /*0a5c*/ 	.word	0x00038888
        /*0a60*/ 	.short	0x0100
        /*0a62*/ 	.byte	0x06
	.zero		1


	//   ....[14]....
        /*0a64*/ 	.word	0x00000750
        /*0a68*/ 	.word	0x000000ff
        /*0a6c*/ 	.word	0x00038890
        /*0a70*/ 	.short	0x0100
        /*0a72*/ 	.byte	0x08
	.zero		1


	//   ....[15]....
        /*0a74*/ 	.word	0x00000760
        /*0a78*/ 	.word	0x000000ff
        /*0a7c*/ 	.word	0x000388a0
        /*0a80*/ 	.short	0x0100
        /*0a82*/ 	.byte	0x08
	.zero		1


	//   ....[16]....
        /*0a84*/ 	.word	0x00000770
        /*0a88*/ 	.word	0x000000ff
        /*0a8c*/ 	.word	0x00038898
        /*0a90*/ 	.short	0x0100
        /*0a92*/ 	.byte	0x08
	.zero		1


	//   ....[17]....
        /*0a94*/ 	.word	0x00000780
        /*0a98*/ 	.word	0x000000ff
        /*0a9c*/ 	.word	0x000388a8
        /*0aa0*/ 	.short	0x0100
        /*0aa2*/ 	.byte	0x08
	.zero		1


	//   ....[18]....
        /*0aa4*/ 	.word	0x000008b0
        /*0aa8*/ 	.word	0x000000ff
        /*0aac*/ 	.word	0x000388b0
        /*0ab0*/ 	.short	0x0100
        /*0ab2*/ 	.byte	0x08
	.zero		1


	//   ....[19]....
        /*0ab4*/ 	.word	0x000008c0
        /*0ab8*/ 	.word	0x000000ff
        /*0abc*/ 	.word	0x000388c0
        /*0ac0*/ 	.short	0x0100
        /*0ac2*/ 	.byte	0x08
	.zero		1


	//   ....[20]....
        /*0ac4*/ 	.word	0x000008d0
        /*0ac8*/ 	.word	0x000000ff
        /*0acc*/ 	.word	0x000388b8
        /*0ad0*/ 	.short	0x0100
        /*0ad2*/ 	.byte	0x08
	.zero		1


	//   ....[21]....
        /*0ad4*/ 	.word	0x000008e0
        /*0ad8*/ 	.word	0x000000ff
        /*0adc*/ 	.word	0x000388c8
        /*0ae0*/ 	.short	0x0100
        /*0ae2*/ 	.byte	0x08
	.zero		1


	//   ....[22]....
        /*0ae4*/ 	.word	0x00001970
        /*0ae8*/ 	.word	0x00000005
        /*0aec*/ 	.word	0x00038800
        /*0af0*/ 	.short	0x010a
        /*0af2*/ 	.byte	0x3f
	.zero		1


	//   ....[23]....
        /*0af4*/ 	.word	0x000019e0
        /*0af8*/ 	.word	0x00000000
        /*0afc*/ 	.word	0x00038830
        /*0b00*/ 	.short	0x010a
        /*0b02*/ 	.byte	0x3f
	.zero		1


	//   ....[24]....
        /*0b04*/ 	.word	0x00001a50
        /*0b08*/ 	.word	0x00000000
        /*0b0c*/ 	.word	0x00038830
        /*0b10*/ 	.short	0x010a
        /*0b12*/ 	.byte	0x3f
	.zero		1


	//   ....[25]....
        /*0b14*/ 	.word	0x000044b0
        /*0b18*/ 	.word	0x00000000
        /*0b1c*/ 	.word	0x00000000
        /*0b20*/ 	.short	0x0101
        /*0b22*/ 	.byte	0x3f
	.zero		1


	//   ....[26]....
        /*0b24*/ 	.word	0x00005850
        /*0b28*/ 	.word	0x000000ff
        /*0b2c*/ 	.word	0x00038830
        /*0b30*/ 	.short	0x010a
        /*0b32*/ 	.byte	0x3d
	.zero		1


	//   ....[27]....
        /*0b34*/ 	.word	0x00005890
        /*0b38*/ 	.word	0x000000ff
        /*0b3c*/ 	.word	0x00038830
        /*0b40*/ 	.short	0x010a
        /*0b42*/ 	.byte	0x3d
	.zero		1


	//   ....[28]....
        /*0b44*/ 	.word	0x00008130
        /*0b48*/ 	.word	0x000000ff
        /*0b4c*/ 	.word	0x00038850
        /*0b50*/ 	.short	0x010a
        /*0b52*/ 	.byte	0x04
	.zero		1


	//   ....[29]....
        /*0b54*/ 	.word	0x00008170
        /*0b58*/ 	.word	0x000000ff
        /*0b5c*/ 	.word	0x00038850
        /*0b60*/ 	.short	0x010a
        /*0b62*/ 	.byte	0x04
	.zero		1


	//   ....[30]....
        /*0b64*/ 	.word	0x00008f30
        /*0b68*/ 	.word	0x000000ff
        /*0b6c*/ 	.word	0x00000000
        /*0b70*/ 	.short	0x0101
        /*0b72*/ 	.byte	0x3d
	.zero		1


	//   ....[31]....
        /*0b74*/ 	.word	0x00008fa0
        /*0b78*/ 	.word	0x000000ff
        /*0b7c*/ 	.word	0x00000000
        /*0b80*/ 	.short	0x0101
        /*0b82*/ 	.byte	0x04
	.zero		1


	//   ....[32]....
        /*0b84*/ 	.word	0x00009960
        /*0b88*/ 	.word	0x0000000b
        /*0b8c*/ 	.word	0x00038850
        /*0b90*/ 	.short	0x010a
        /*0b92*/ 	.byte	0x3f
	.zero		1


	//   ....[33]....
        /*0b94*/ 	.word	0x000099a0
        /*0b98*/ 	.word	0x0000000b
        /*0b9c*/ 	.word	0x00038850
        /*0ba0*/ 	.short	0x010a
        /*0ba2*/ 	.byte	0x3f
	.zero		1


	//   ....[34]....
        /*0ba4*/ 	.word	0x00009e90
        /*0ba8*/ 	.word	0x0000000b
        /*0bac*/ 	.word	0x00000000
        /*0bb0*/ 	.short	0x0101
        /*0bb2*/ 	.byte	0x3f
	.zero		1


	//   ....[35]....
        /*0bb4*/ 	.word	0x0000c1c0
        /*0bb8*/ 	.word	0x000000aa
        /*0bbc*/ 	.word	0x00000000
        /*0bc0*/ 	.short	0x0101
        /*0bc2*/ 	.byte	0x3f
	.zero		1


	//   ....[36]....
        /*0bc4*/ 	.word	0x0000f070
        /*0bc8*/ 	.word	0x00000000
        /*0bcc*/ 	.word	0x00038840
        /*0bd0*/ 	.short	0x010a
        /*0bd2*/ 	.byte	0x3f
	.zero		1


	//   ....[37]....
        /*0bd4*/ 	.word	0x00010160
        /*0bd8*/ 	.word	0x00000009
        /*0bdc*/ 	.word	0x00038800
        /*0be0*/ 	.short	0x0107
        /*0be2*/ 	.byte	0x3f
	.zero		1


	//   ....[38]....
        /*0be4*/ 	.word	0x00010270
        /*0be8*/ 	.word	0x00000002
        /*0bec*/ 	.word	0x00038800
        /*0bf0*/ 	.short	0x0101
        /*0bf2*/ 	.byte	0x3f
	.zero		1


	//   ....[39]....
        /*0bf4*/ 	.word	0x00010290
        /*0bf8*/ 	.word	0x00000002
        /*0bfc*/ 	.word	0x00038820
        /*0c00*/ 	.short	0x010a
        /*0c02*/ 	.byte	0x3f
	.zero		1


	//   ....[40]....
        /*0c04*/ 	.word	0x00010620
        /*0c08*/ 	.word	0x00000003
        /*0c0c*/ 	.word	0x00038840
        /*0c10*/ 	.short	0x010a
        /*0c12*/ 	.byte	0x3f
	.zero		1


	//   ....[41]....
        /*0c14*/ 	.word	0x00010be0
        /*0c18*/ 	.word	0x00000003
        /*0c1c*/ 	.word	0x00000060
        /*0c20*/ 	.short	0x010a
        /*0c22*/ 	.byte	0x3f
	.zero		1


	//   ....[42]....
        /*0c24*/ 	.word	0x00011500
        /*0c28*/ 	.word	0x00000003
        /*0c2c*/ 	.word	0x00038840
        /*0c30*/ 	.short	0x010a
        /*0c32*/ 	.byte	0x3f
	.zero		1


	//   ....[43]....
        /*0c34*/ 	.word	0x00011ac0
        /*0c38*/ 	.word	0x00000002
        /*0c3c*/ 	.word	0x00000060
        /*0c40*/ 	.short	0x010a
        /*0c42*/ 	.byte	0x3f
	.zero		1


	//   ....[44]....
        /*0c44*/ 	.word	0x000122f0
        /*0c48*/ 	.word	0x00000002
        /*0c4c*/ 	.word	0x00038840
        /*0c50*/ 	.short	0x010a
        /*0c52*/ 	.byte	0x3f
	.zero		1


	//   ....[45]....
        /*0c54*/ 	.word	0x000128b0
        /*0c58*/ 	.word	0x00000002
        /*0c5c*/ 	.word	0x00000060
        /*0c60*/ 	.short	0x010a
        /*0c62*/ 	.byte	0x3f
	.zero		1


	//   ....[46]....
        /*0c64*/ 	.word	0x00013070
        /*0c68*/ 	.word	0x00000002
        /*0c6c*/ 	.word	0x00038860
        /*0c70*/ 	.short	0x010a
        /*0c72*/ 	.byte	0x3f
	.zero		1


	//   ....[47]....
        /*0c74*/ 	.word	0x00014170
        /*0c78*/ 	.word	0x00000000
        /*0c7c*/ 	.word	0x00038820
        /*0c80*/ 	.short	0x010a
        /*0c82*/ 	.byte	0x3f
	.zero		1


	//   ....[48]....
        /*0c84*/ 	.word	0x00014350
        /*0c88*/ 	.word	0x00000006
        /*0c8c*/ 	.word	0x00000000
        /*0c90*/ 	.short	0x010a
        /*0c92*/ 	.byte	0x3f
	.zero		1


	//   ....[49]....
        /*0c94*/ 	.word	0x000143c0
        /*0c98*/ 	.word	0x00000007
        /*0c9c*/ 	.word	0x00000000
        /*0ca0*/ 	.short	0x010a
        /*0ca2*/ 	.byte	0x3f
	.zero		1


	//   ....[50]....
        /*0ca4*/ 	.word	0x00014430
        /*0ca8*/ 	.word	0x00000004
        /*0cac*/ 	.word	0x00000000
        /*0cb0*/ 	.short	0x010a
        /*0cb2*/ 	.byte	0x3f
	.zero		1


	//   ....[51]....
        /*0cb4*/ 	.word	0x00014460
        /*0cb8*/ 	.word	0x00000003
        /*0cbc*/ 	.word	0x00000000
        /*0cc0*/ 	.short	0x010a
        /*0cc2*/ 	.byte	0x3f
	.zero		1


	//   ....[52]....
        /*0cc4*/ 	.word	0x000144c0
        /*0cc8*/ 	.word	0x00000005
        /*0ccc*/ 	.word	0x00038800
        /*0cd0*/ 	.short	0x010a
        /*0cd2*/ 	.byte	0x3f
	.zero		1


	//   ....[53]....
        /*0cd4*/ 	.word	0x00014510
        /*0cd8*/ 	.word	0x00000000
        /*0cdc*/ 	.word	0x00038830
        /*0ce0*/ 	.short	0x010a
        /*0ce2*/ 	.byte	0x3f
	.zero		1


	//   ....[54]....
        /*0ce4*/ 	.word	0x00014570
        /*0ce8*/ 	.word	0x00000004
        /*0cec*/ 	.word	0x00038830
        /*0cf0*/ 	.short	0x010a
        /*0cf2*/ 	.byte	0x3f
	.zero		1


	//   ....[55]....
        /*0cf4*/ 	.word	0x000145d0
        /*0cf8*/ 	.word	0x00000003
        /*0cfc*/ 	.word	0x00038850
        /*0d00*/ 	.short	0x010a
        /*0d02*/ 	.byte	0x3f
	.zero		1


	//   ....[56]....
        /*0d04*/ 	.word	0x00014620
        /*0d08*/ 	.word	0x0000000b
        /*0d0c*/ 	.word	0x00038850
        /*0d10*/ 	.short	0x010a
        /*0d12*/ 	.byte	0x3f
	.zero		1


	//   ....[57]....
        /*0d14*/ 	.word	0x000147c0
        /*0d18*/ 	.word	0x00000000
        /*0d1c*/ 	.word	0x00038840
        /*0d20*/ 	.short	0x010a
        /*0d22*/ 	.byte	0x3f
	.zero		1


	//   ....[58]....
        /*0d24*/ 	.word	0x00015440
        /*0d28*/ 	.word	0x00000002
        /*0d2c*/ 	.word	0x00038820
        /*0d30*/ 	.short	0x010a
        /*0d32*/ 	.byte	0x3f
	.zero		1


	//   ....[59]....
        /*0d34*/ 	.word	0x00015490
        /*0d38*/ 	.word	0x00000003
        /*0d3c*/ 	.word	0x00038840
        /*0d40*/ 	.short	0x010a
        /*0d42*/ 	.byte	0x3f
	.zero		1


	//   ....[60]....
        /*0d44*/ 	.word	0x000154e0
        /*0d48*/ 	.word	0x00000003
        /*0d4c*/ 	.word	0x00000060
        /*0d50*/ 	.short	0x010a
        /*0d52*/ 	.byte	0x3f
	.zero		1


	//   ....[61]....
        /*0d54*/ 	.word	0x00015530
        /*0d58*/ 	.word	0x00000003
        /*0d5c*/ 	.word	0x00038840
        /*0d60*/ 	.short	0x010a
        /*0d62*/ 	.byte	0x3f
	.zero		1


	//   ....[62]....
        /*0d64*/ 	.word	0x00015580
        /*0d68*/ 	.word	0x00000002
        /*0d6c*/ 	.word	0x00000060
        /*0d70*/ 	.short	0x010a
        /*0d72*/ 	.byte	0x3f
	.zero		1


	//   ....[63]....
        /*0d74*/ 	.word	0x000155d0
        /*0d78*/ 	.word	0x00000002
        /*0d7c*/ 	.word	0x00038840
        /*0d80*/ 	.short	0x010a
        /*0d82*/ 	.byte	0x3f
	.zero		1


	//   ....[64]....
        /*0d84*/ 	.word	0x00015620
        /*0d88*/ 	.word	0x00000002
        /*0d8c*/ 	.word	0x00000060
        /*0d90*/ 	.short	0x010a
        /*0d92*/ 	.byte	0x3f
	.zero		1


	//   ....[65]....
        /*0d94*/ 	.word	0x00015670
        /*0d98*/ 	.word	0x00000002
        /*0d9c*/ 	.word	0x00038860
        /*0da0*/ 	.short	0x010a
        /*0da2*/ 	.byte	0x3f
	.zero		1


	//   ....[66]....
        /*0da4*/ 	.word	0x000160e0
        /*0da8*/ 	.word	0x00000000
        /*0dac*/ 	.word	0x00038820
        /*0db0*/ 	.short	0x010a
        /*0db2*/ 	.byte	0x3f
	.zero		1


	//   ....[67]....
        /*0db4*/ 	.word	0x00016280
        /*0db8*/ 	.word	0x00000006
        /*0dbc*/ 	.word	0x00000000
        /*0dc0*/ 	.short	0x010a
        /*0dc2*/ 	.byte	0x3f
	.zero		1


	//   ....[68]....
        /*0dc4*/ 	.word	0x000162d0
        /*0dc8*/ 	.word	0x00000007
        /*0dcc*/ 	.word	0x00000000
        /*0dd0*/ 	.short	0x010a
        /*0dd2*/ 	.byte	0x3f
	.zero		1


	//   ....[69]....
        /*0dd4*/ 	.word	0x00016320
        /*0dd8*/ 	.word	0x00000004
        /*0ddc*/ 	.word	0x00000000
        /*0de0*/ 	.short	0x010a
        /*0de2*/ 	.byte	0x3f
	.zero		1


	//----- nvinfo : EIATTR_NUM_MBARRIERS
	.align		4
.L_419:
        /*0de4*/ 	.byte	0x03, 0x38
        /*0de6*/ 	.short	0x0016


	//----- nvinfo : EIATTR_EXIT_INSTR_OFFSETS
	.align		4
        /*0de8*/ 	.byte	0x04, 0x1c
        /*0dea*/ 	.short	(.L_421 - .L_420)


	//   ....[0]....
.L_420:
        /*0dec*/ 	.word	0x00000a50


	//   ....[1]....
        /*0df0*/ 	.word	0x0000d6a0


	//   ....[2]....
        /*0df4*/ 	.word	0x000144b0


	//----- nvinfo : EIATTR_MAX_THREADS
	.align		4
.L_421:
        /*0df8*/ 	.byte	0x04, 0x05
        /*0dfa*/ 	.short	(.L_423 - .L_422)
.L_422:
        /*0dfc*/ 	.word	0x00000180
        /*0e00*/ 	.word	0x00000001
        /*0e04*/ 	.word	0x00000001


	//----- nvinfo : EIATTR_CRS_STACK_SIZE
	.align		4
.L_423:
        /*0e08*/ 	.byte	0x04, 0x1e
        /*0e0a*/ 	.short	(.L_425 - .L_424)
.L_424:
        /*0e0c*/ 	.word	0x00000000


	//----- nvinfo : EIATTR_CBANK_PARAM_SIZE
	.align		4
.L_425:
        /*0e10*/ 	.byte	0x03, 0x19
        /*0e12*/ 	.short	0x0af0


	//----- nvinfo : EIATTR_PARAM_CBANK
	.align		4
        /*0e14*/ 	.byte	0x04, 0x0a
        /*0e16*/ 	.short	(.L_427 - .L_426)
	.align		4
.L_426:
        /*0e18*/ 	.word	index@(.nv.constant0._ZN7cutlass13device_kernelIN5flash11enable_sm90INS1_16FlashAttnFwdSm90INS1_25CollectiveMainloopFwdSm90ILi2EN4cute5tupleIJNS5_1CILi1EEES8_S8_EEENS6_IJNS7_ILi128EEENS7_ILi80EEENS7_ILi256EEEEEELi256ENS_10bfloat16_tEfNS_4arch4Sm90ELb0ELb0ELb0ELb1ELb0ELb0ELb0ELb1ELb1ELb1ELb0ELb0EEENS1_21CollectiveEpilogueFwdINS6_IJSA_SC_SB_EEES9_SE_SG_Li256ELb1ELb1ELb0ELb0EEENS1_36VarlenDynamicPersistentTileSchedulerILi128ELi80ELi256ELi128ELb0ELb1ELb1ELb0ELb1ELb1EEEEEEEEEvNT_6ParamsE)
        /*0e1c*/ 	.short	0x0210
        /*0e1e*/ 	.short	0x0af0


	//----- nvinfo : EIATTR_SW_WAR
	.align		4
.L_427:
        /*0e20*/ 	.byte	0x04, 0x36
        /*0e22*/ 	.short	(.L_429 - .L_428)
.L_428:
        /*0e24*/ 	.word	0x00000008
.L_429:


//--------------------- .nv.info._ZN7cutlass13device_kernelIN5flash11enable_sm90INS1_16FlashAttnFwdSm90INS1_25CollectiveMainloopFwdSm90ILi2EN4cute5tupleIJNS5_1CILi1EEES8_S8_EEENS6_IJNS7_ILi128EEENS7_ILi80EEENS7_ILi256EEEEEELi256ENS_10bfloat16_tEfNS_4arch4Sm90ELb0ELb0ELb0ELb1ELb0ELb1ELb0ELb1ELb1ELb1ELb0ELb0EEENS1_21CollectiveEpilogueFwdINS6_IJSA_SC_SB_EEES9_SE_SG_Li256ELb1ELb1ELb0ELb0EEENS1_36VarlenDynamicPersistentTileSchedulerILi128ELi80ELi256ELi128ELb0ELb1ELb1ELb0ELb1ELb1EEEEEEEEEvNT_6ParamsE --------------------------
	.section	.nv.info._ZN7cutlass13device_kernelIN5flash11enable_sm90INS1_16FlashAttnFwdSm90INS1_25CollectiveMainloopFwdSm90ILi2EN4cute5tupleIJNS5_1CILi1EEES8_S8_EEENS6_IJNS7_ILi128EEENS7_ILi80EEENS7_ILi256EEEEEELi256ENS_10bfloat16_tEfNS_4arch4Sm90ELb0ELb0ELb0ELb1ELb0ELb1ELb0ELb1ELb1ELb1ELb0ELb0EEENS1_21CollectiveEpilogueFwdINS6_IJSA_SC_SB_EEES9_SE_SG_Li256ELb1ELb1ELb0ELb0EEENS1_36VarlenDynamicPersistentTileSchedulerILi128ELi80ELi256ELi128ELb0ELb1ELb1ELb0ELb1ELb1EEEEEEEEEvNT_6ParamsE,"",@"SHT_CUDA_INFO"
	.sectionflags	@""
	.align	4


	//----- nvinfo : EIATTR_CUDA_API_VERSION
	.align		4
        /*0000*/ 	.byte	0x04, 0x37
        /*0002*/ 	.short	(.L_431 - .L_430)
.L_430:
        /*0004*/ 	.word	0x00000082


	//----- nvinfo : EIATTR_KPARAM_INFO
	.align		4
.L_431:
        /*0008*/ 	.byte	0x04, 0x17
        /*000a*/ 	.short	(.L_433 - .L_432)
.L_432:
        /*000c*/ 	.word	0x00000000
        /*0010*/ 	.short	0x0000
        /*0012*/ 	.short	0x0070
        /*0014*/ 	.byte	0x00, 0xf0, 0x01, 0x2a


	//----- nvinfo : EIATTR_SPARSE_MMA_MASK
	.align		4
.L_433:
        /*0018*/ 	.byte	0x03, 0x50
        /*001a*/ 	.short	0x0000


	//----- nvinfo : EIATTR_MAXREG_COUNT
	.align		4
        /*001c*/ 	.byte	0x03, 0x1b
        /*001e*/ 	.short	0x00a8


	//----- nvinfo : EIATTR_NUM_BARRIERS
	.align		4
        /*0020*/ 	.byte	0x02, 0x4c
        /*0022*/ 	.byte	0x10
	.zero		1


	//----- nvinfo : EIATTR_EXTERNS
	.align		4
        /*0024*/ 	.byte	0x04, 0x0f
        /*0026*/ 	.short	(.L_435 - .L_434)


	//   ....[0]....
	.align		4
.L_434:
        /*0028*/ 	.word	index@(__assertfail)


	//----- nvinfo : EIATTR_ANNOTATIONS
	.align		4
.L_435:
        /*002c*/ 	.byte	0x04, 0x55
        /*002e*/ 	.short	(.L_437 - .L_436)


	//   ....[0]....
.L_436:
        /* <DEDUP_REMOVED lines=133> */


	//----- nvinfo : EIATTR_MERCURY_ISA_VERSION
	.align		4
.L_437:
        /*0870*/ 	.byte	0x03, 0x5f
        /*0872*/ 	.short	0x0101


	//----- nvinfo : EIATTR_UNUSED_LOAD_BYTE_OFFSET
	.align		4
        /*0874*/ 	.byte	0x04, 0x44
        /*0876*/ 	.short	(.L_439 - .L_438)


	//   ....[0]....
.L_438:
        /*0878*/ 	.word	0x00000a80
        /*087c*/ 	.word	0x0000fff0


	//   ....[1]....
        /*0880*/ 	.word	0x0001d060
        /*0884*/ 	.word	0x0000fff0


	//----- nvinfo : EIATTR_INT_WARP_WIDE_INSTR_OFFSETS
	.align		4
.L_439:
        /*0888*/ 	.byte	0x04, 0x31
        /*088a*/ 	.short	(.L_441 - .L_440)


	//   ....[0]....
.L_440:
        /*088c*/ 	.word	0x00000190


	//   ....[1]....
        /*0890*/ 	.word	0x000001d0


	//   ....[2]....
        /*0894*/ 	.word	0x00000240


	//   ....[3]....
        /*0898*/ 	.word	0x00022b20


	//   ....[4]....
        /*089c*/ 	.word	0x00022bc0


	//   ....[5]....
        /*08a0*/ 	.word	0x00027300


	//   ....[6]....
        /*08a4*/ 	.word	0x00027370


	//----- nvinfo : EIATTR_COOP_GROUP_MASK_REGIDS
	.align		4
.L_441:
        /*08a8*/ 	.byte	0x04, 0x29
        /*08aa*/ 	.short	(.L_443 - .L_442)


	//   ....[0]....
.L_442:
        /*08ac*/ 	.word	0xffffffff


	//   ....[1]....
        /*08b0*/ 	.word	0xffffffff


	//   ....[2]....
        /*08b4*/ 	.word	0xffffffff


	//   ....[3]....
        /*08b8*/ 	.word	0xffffffff


	//   ....[4]....
        /*08bc*/ 	.word	0xffffffff


	//   ....[5]....
        /*08c0*/ 	.word	0xffffffff


	//   ....[6]....
        /*08c4*/ 	.word	0xffffffff


	//   ....[7]....
        /*08c8*/ 	.word	0xffffffff


	//   ....[8]....
        /*08cc*/ 	.word	0xffffffff


	//   ....[9]....
        /*08d0*/ 	.word	0xffffffff


	//   ....[10]....
        /*08d4*/ 	.word	0xffffffff


	//   ....[11]....
        /*08d8*/ 	.word	0xffffffff


	//   ....[12]....
        /*08dc*/ 	.word	0xffffffff


	//   ....[13]....
        /*08e0*/ 	.word	0xffffffff


	//   ....[14]....
        /*08e4*/ 	.word	0xffffffff


	//   ....[15]....
        /*08e8*/ 	.word	0xffffffff


	//   ....[16]....
        /*08ec*/ 	.word	0xffffffff


	//   ....[17]....
        /*08f0*/ 	.word	0xffffffff


	//   ....[18]....
        /*08f4*/ 	.word	0xffffffff


	//   ....[19]....
        /*08f8*/ 	.word	0xffffffff


	//   ....[20]....
        /*08fc*/ 	.word	0xffffffff


	//   ....[21]....
        /*0900*/ 	.word	0xffffffff


	//   ....[22]....
        /*0904*/ 	.word	0xffffffff


	//   ....[23]....
        /*0908*/ 	.word	0xffffffff


	//   ....[24]....
        /*090c*/ 	.word	0xffffffff


	//   ....[25]....
        /*0910*/ 	.word	0xffffffff


	//   ....[26]....
        /*0914*/ 	.word	0xffffffff


	//   ....[27]....
        /*0918*/ 	.word	0xffffffff


	//   ....[28]....
        /*091c*/ 	.word	0xffffffff


	//   ....[29]....
        /*0920*/ 	.word	0xffffffff


	//   ....[30]....
        /*0924*/ 	.word	0xffffffff


	//   ....[31]....
        /*0928*/ 	.word	0xffffffff


	//   ....[32]....
        /*092c*/ 	.word	0xffffffff


	//   ....[33]....
        /*0930*/ 	.word	0xffffffff


	//   ....[34]....
        /*0934*/ 	.word	0xffffffff


	//   ....[35]....
        /*0938*/ 	.word	0xffffffff


	//   ....[36]....
        /*093c*/ 	.word	0xffffffff


	//   ....[37]....
        /*0940*/ 	.word	0xffffffff


	//   ....[38]....
        /*0944*/ 	.word	0xffffffff


	//   ....[39]....
        /*0948*/ 	.word	0xffffffff


	//   ....[40]....
        /*094c*/ 	.word	0xffffffff


	//   ....[41]....
        /*0950*/ 	.word	0xffffffff


	//   ....[42]....
        /*0954*/ 	.word	0xffffffff


	//   ....[43]....
        /*0958*/ 	.word	0xffffffff


	//   ....[44]....
        /*095c*/ 	.word	0xffffffff


	//   ....[45]....
        /*0960*/ 	.word	0xffffffff


	//   ....[46]....
        /*0964*/ 	.word	0xffffffff


	//   ....[47]....
        /*0968*/ 	.word	0xffffffff


	//   ....[48]....
        /*096c*/ 	.word	0xffffffff


	//   ....[49]....
        /*0970*/ 	.word	0xffffffff


	//   ....[50]....
        /*0974*/ 	.word	0xffffffff


	//   ....[51]....
        /*0978*/ 	.word	0xffffffff


	//   ....[52]....
        /*097c*/ 	.word	0xffffffff


	//   ....[53]....
        /*0980*/ 	.word	0xffffffff


	//   ....[54]....
        /*0984*/ 	.word	0xffffffff


	//   ....[55]....
        /*0988*/ 	.word	0xffffffff


	//   ....[56]....
        /*098c*/ 	.word	0xffffffff


	//   ....[57]....
        /*0990*/ 	.word	0xffffffff


	//   ....[58]....
        /*0994*/ 	.word	0xffffffff


	//   ....[59]....
        /*0998*/ 	.word	0xffffffff


	//   ....[60]....
        /*099c*/ 	.word	0xffffffff


	//   ....[61]....
        /*09a0*/ 	.word	0xffffffff


	//   ....[62]....
        /*09a4*/ 	.word	0xffffffff


	//   ....[63]....
        /*09a8*/ 	.word	0xffffffff


	//   ....[64]....
        /*09ac*/ 	.word	0xffffffff


	//   ....[65]....
        /*09b0*/ 	.word	0xffffffff


	//   ....[66]....
        /*09b4*/ 	.word	0xffffffff


	//   ....[67]....
        /*09b8*/ 	.word	0xffffffff


	//   ....[68]....
        /*09bc*/ 	.word	0xffffffff


	//   ....[69]....
        /*09c0*/ 	.word	0xffffffff


	//   ....[70]....
        /*09c4*/ 	.word	0xffffffff


	//   ....[71]....
        /*09c8*/ 	.word	0xffffffff


	//   ....[72]....
        /*09cc*/ 	.word	0xffffffff


	//   ....[73]....
        /*09d0*/ 	.word	0xffffffff


	//   ....[74]....
        /*09d4*/ 	.word	0xffffffff


	//   ....[75]....
        /*09d8*/ 	.word	0xffffffff


	//   ....[76]....
        /*09dc*/ 	.word	0xffffffff


	//   ....[77]....
        /*09e0*/ 	.word	0xffffffff


	//   ....[78]....
        /*09e4*/ 	.word	0xffffffff


	//   ....[79]....
        /*09e8*/ 	.word	0xffffffff


	//   ....[80]....
        /*09ec*/ 	.word	0xffffffff


	//   ....[81]....
        /*09f0*/ 	.word	0xffffffff


	//   ....[82]....
        /*09f4*/ 	.word	0xffffffff


	//   ....[83]....
        /*09f8*/ 	.word	0xffffffff


	//   ....[84]....
        /*09fc*/ 	.word	0xffffffff


	//   ....[85]....
        /*0a00*/ 	.word	0xffffffff


	//   ....[86]....
        /*0a04*/ 	.word	0xffffffff


	//   ....[87]....
        /*0a08*/ 	.word	0xffffffff


	//   ....[88]....
        /*0a0c*/ 	.word	0xffffffff


	//   ....[89]....
        /*0a10*/ 	.word	0xffffffff


	//   ....[90]....
        /*0a14*/ 	.word	0xffffffff


	//   ....[91]....
        /*0a18*/ 	.word	0xffffffff


	//   ....[92]....
        /*0a1c*/ 	.word	0xffffffff


	//   ....[93]....
        /*0a20*/ 	.word	0xffffffff


	//   ....[94]....
        /*0a24*/ 	.word	0xffffffff


	//   ....[95]....
        /*0a28*/ 	.word	0xffffffff


	//   ....[96]....
        /*0a2c*/ 	.word	0xffffffff


	//   ....[97]....
        /*0a30*/ 	.word	0xffffffff


	//   ....[98]....
        /*0a34*/ 	.word	0xffffffff


	//   ....[99]....
        /*0a38*/ 	.word	0xffffffff


	//   ....[100]....
        /*0a3c*/ 	.word	0x0500000f


	//   ....[101]....
        /*0a40*/ 	.word	0x0500000f


	//   ....[102]....
        /*0a44*/ 	.word	0x0500000f


	//   ....[103]....
        /*0a48*/ 	.word	0x0500000f


	//   ....[104]....
        /*0a4c*/ 	.word	0x0500000f


	//   ....[105]....
        /*0a50*/ 	.word	0x0500000f


	//   ....[106]....
        /*0a54*/ 	.word	0x0500000f


	//   ....[107]....
        /*0a58*/ 	.word	0x0500000f


	//   ....[108]....
        /*0a5c*/ 	.word	0x0500000f


	//   ....[109]....
        /*0a60*/ 	.word	0x0500000f


	//   ....[110]....
        /*0a64*/ 	.word	0x0500000f


	//   ....[111]....
        /*0a68*/ 	.word	0x0500000f


	//   ....[112]....
        /*0a6c*/ 	.word	0x0500000f


	//   ....[113]....
        /*0a70*/ 	.word	0x0500000f


	//   ....[114]....
        /*0a74*/ 	.word	0x0500000f


	//   ....[115]....
        /*0a78*/ 	.word	0x0500000f


	//   ....[116]....
        /*0a7c*/ 	.word	0x0500000f


	//   ....[117]....
        /*0a80*/ 	.word	0x0500000f


	//   ....[118]....
        /*0a84*/ 	.word	0x0500000f


	//   ....[119]....
        /*0a88*/ 	.word	0x0500000f


	//   ....[120]....
        /*0a8c*/ 	.word	0x0500000f


	//   ....[121]....
        /*0a90*/ 	.word	0x0500000f


	//   ....[122]....
        /*0a94*/ 	.word	0x0500000f


	//   ....[123]....
        /*0a98*/ 	.word	0x0500000f


	//   ....[124]....
        /*0a9c*/ 	.word	0x0500000f


	//   ....[125]....
        /*0aa0*/ 	.word	0x0500000f


	//   ....[126]....
        /*0aa4*/ 	.word	0x0500000f


	//   ....[127]....
        /*0aa8*/ 	.word	0x0500000f


	//   ....[128]....
        /*0aac*/ 	.word	0x0500000f


	//   ....[129]....
        /*0ab0*/ 	.word	0x0500000f


	//   ....[130]....
        /*0ab4*/ 	.word	0x0500000f


	//   ....[131]....
        /*0ab8*/ 	.word	0x0500000f


	//   ....[132]....
        /*0abc*/ 	.word	0x0500000f


	//   ....[133]....
        /*0ac0*/ 	.word	0x0500000f


	//   ....[134]....
        /*0ac4*/ 	.word	0x0500000f


	//   ....[135]....
        /*0ac8*/ 	.word	0x0500000f


	//   ....[136]....
        /*0acc*/ 	.word	0x0500000f


	//   ....[137]....
        /*0ad0*/ 	.word	0x0500000f


	//   ....[138]....
        /*0ad4*/ 	.word	0x0500000f


	//   ....[139]....
        /*0ad8*/ 	.word	0x0500000f


	//   ....[140]....
        /*0adc*/ 	.word	0x0500000f


	//   ....[141]....
        /*0ae0*/ 	.word	0x0500000f


	//   ....[142]....
        /*0ae4*/ 	.word	0x0500000f


	//   ....[143]....
        /*0ae8*/ 	.word	0x0500000f


	//----- nvinfo : EIATTR_COOP_GROUP_INSTR_OFFSETS
	.align		4
.L_443:
        /*0aec*/ 	.byte	0x04, 0x28
        /*0aee*/ 	.short	(.L_445 - .L_444)


	//   ....[0]....
.L_444:
        /*0af0*/ 	.word	0x00000060


	//   ....[1]....
        /*0af4*/ 	.word	0x000001a0


	//   ....[2]....
        /*0af8*/ 	.word	0x000001f0


	//   ....[3]....
        /*0afc*/ 	.word	0x00000420


	//   ....[4]....
        /*0b00*/ 	.word	0x00000580


	//   ....[5]....
        /*0b04*/ 	.word	0x000006a0


	//   ....[6]....
        /*0b08*/ 	.word	0x00000800


	//   ....[7]....
        /*0b0c*/ 	.word	0x0000b540


	//   ....[8]....
        /*0b10*/ 	.word	0x0000bb00


	//   ....[9]....
        /*0b14*/ 	.word	0x0000bb10


	//   ....[10]....
        /*0b18*/ 	.word	0x0000bb20


	//   ....[11]....
        /*0b1c*/ 	.word	0x0000bb30


	//   ....[12]....
        /*0b20*/ 	.word	0x0000edc0


	//   ....[13]....
        /*0b24*/ 	.word	0x0000edd0


	//   ....[14]....
        /*0b28*/ 	.word	0x0000ede0


	//   ....[15]....
        /*0b2c*/ 	.word	0x0000edf0


	//   ....[16]....
        /*0b30*/ 	.word	0x00015a10


	//   ....[17]....
        /*0b34*/ 	.word	0x00015a30


	//   ....[18]....
        /*0b38*/ 	.word	0x00015c40


	//   ....[19]....
        /*0b3c*/ 	.word	0x00015c60


	//   ....[20]....
        /*0b40*/ 	.word	0x0001ae30


	//   ....[21]....
        /*0b44*/ 	.word	0x0001ae50


	//   ....[22]....
        /*0b48*/ 	.word	0x0001afb0


	//   ....[23]....
        /*0b4c*/ 	.word	0x0001afd0


	//   ....[24]....
        /*0b50*/ 	.word	0x0001c5b0


	//   ....[25]....
        /*0b54*/ 	.word	0x0001c630


	//   ....[26]....
        /*0b58*/ 	.word	0x0001c640


	//   ....[27]....
        /*0b5c*/ 	.word	0x0001c670


	//   ....[28]....
        /*0b60*/ 	.word	0x0001e2a0


	//   ....[29]....
        /*0b64*/ 	.word	0x0001e2e0


	//   ....[30]....
        /*0b68*/ 	.word	0x0001e370


	//   ....[31]....
        /*0b6c*/ 	.word	0x0001e3a0


	//   ....[32]....
        /*0b70*/ 	.word	0x0001ea90


	//   ....[33]....
        /*0b74*/ 	.word	0x0001eab0


	//   ....[34]....
        /*0b78*/ 	.word	0x0001ec00


	//   ....[35]....
        /*0b7c*/ 	.word	0x0001ec20


	//   ....[36]....
        /*0b80*/ 	.word	0x0001ed70


	//   ....[37]....
        /*0b84*/ 	.word	0x0001ed90


	//   ....[38]....
        /*0b88*/ 	.word	0x0001eef0


	//   ....[39]....
        /*0b8c*/ 	.word	0x0001ef10


	//   ....[40]....
        /*0b90*/ 	.word	0x0001f850


	//   ....[41]....
        /*0b94*/ 	.word	0x0001f860


	//   ....[42]....
        /*0b98*/ 	.word	0x0001f9c0


	//   ....[43]....
        /*0b9c*/ 	.word	0x0001f9e0


	//   ....[44]....
        /*0ba0*/ 	.word	0x0001fb30


	//   ....[45]....
        /*0ba4*/ 	.word	0x0001fb50


	//   ....[46]....
        /*0ba8*/ 	.word	0x0001fcb0


	//   ....[47]....
        /*0bac*/ 	.word	0x0001fcd0


	//   ....[48]....
        /*0bb0*/ 	.word	0x0001feb0


	//   ....[49]....
        /*0bb4*/ 	.word	0x00020090


	//   ....[50]....
        /*0bb8*/ 	.word	0x000200c0


	//   ....[51]....
        /*0bbc*/ 	.word	0x000200f0


	//   ....[52]....
        /*0bc0*/ 	.word	0x00020120


	//   ....[53]....
        /*0bc4*/ 	.word	0x00020150


	//   ....[54]....
        /*0bc8*/ 	.word	0x00020180


	//   ....[55]....
        /*0bcc*/ 	.word	0x00020300


	//   ....[56]....
        /*0bd0*/ 	.word	0x00020330


	//   ....[57]....
        /*0bd4*/ 	.word	0x00020360


	//   ....[58]....
        /*0bd8*/ 	.word	0x00020390


	//   ....[59]....
        /*0bdc*/ 	.word	0x000203c0


	//   ....[60]....
        /*0be0*/ 	.word	0x000203f0


	//   ....[61]....
        /*0be4*/ 	.word	0x00020480


	//   ....[62]....
        /*0be8*/ 	.word	0x000204b0


	//   ....[63]....
        /*0bec*/ 	.word	0x00020540


	//   ....[64]....
        /*0bf0*/ 	.word	0x000211f0


	//   ....[65]....
        /*0bf4*/ 	.word	0x00023150


	//   ....[66]....
        /*0bf8*/ 	.word	0x00023e80


	//   ....[67]....
        /*0bfc*/ 	.word	0x00023ea0


	//   ....[68]....
        /*0c00*/ 	.word	0x00023ec0


	//   ....[69]....
        /*0c04*/ 	.word	0x00023f60


	//   ....[70]....
        /*0c08*/ 	.word	0x00023fd0


	//   ....[71]....
        /*0c0c*/ 	.word	0x00024020


	//   ....[72]....
        /*0c10*/ 	.word	0x00024090


	//   ....[73]....
        /*0c14*/ 	.word	0x000240e0


	//   ....[74]....
        /*0c18*/ 	.word	0x00024150


	//   ....[75]....
        /*0c1c*/ 	.word	0x000241a0


	//   ....[76]....
        /*0c20*/ 	.word	0x00024210


	//   ....[77]....
        /*0c24*/ 	.word	0x00024260


	//   ....[78]....
        /*0c28*/ 	.word	0x000242d0


	//   ....[79]....
        /*0c2c*/ 	.word	0x00024320


	//   ....[80]....
        /*0c30*/ 	.word	0x00024390


	//   ....[81]....
        /*0c34*/ 	.word	0x000243e0


	//   ....[82]....
        /*0c38*/ 	.word	0x00027c90


	//   ....[83]....
        /*0c3c*/ 	.word	0x00027cb0


	//   ....[84]....
        /*0c40*/ 	.word	0x00027cf0


	//   ....[85]....
        /*0c44*/ 	.word	0x00027d20


	//   ....[86]....
        /*0c48*/ 	.word	0x00027d50


	//   ....[87]....
        /*0c4c*/ 	.word	0x00027d80


	//   ....[88]....
        /*0c50*/ 	.word	0x00027db0


	//   ....[89]....
        /*0c54*/ 	.word	0x00027de0


	//   ....[90]....
        /*0c58*/ 	.word	0x00027f80


	//   ....[91]....
        /*0c5c*/ 	.word	0x00027fb0


	//   ....[92]....
        /*0c60*/ 	.word	0x00027fe0


	//   ....[93]....
        /*0c64*/ 	.word	0x00028010


	//   ....[94]....
        /*0c68*/ 	.word	0x00028040


	//   ....[95]....
        /*0c6c*/ 	.word	0x00028070


	//   ....[96]....
        /*0c70*/ 	.word	0x00028130


	//   ....[97]....
        /*0c74*/ 	.word	0x00028150


	//   ....[98]....
        /*0c78*/ 	.word	0x000281c0


	//   ....[99]....
        /*0c7c*/ 	.word	0x00028640


	//   ....[100]....
        /*0c80*/ 	.word	0x00028a80


	//   ....[101]....
        /*0c84*/ 	.word	0x00028b10


	//   ....[102]....
        /*0c88*/ 	.word	0x00028b60


	//   ....[103]....
        /*0c8c*/ 	.word	0x00028bb0


	//   ....[104]....
        /*0c90*/ 	.word	0x00028c90


	//   ....[105]....
        /*0c94*/ 	.word	0x00028d20


	//   ....[106]....
        /*0c98*/ 	.word	0x00028d70


	//   ....[107]....
        /*0c9c*/ 	.word	0x00028dc0


	//   ....[108]....
        /*0ca0*/ 	.word	0x00029020


	//   ....[109]....
        /*0ca4*/ 	.word	0x00029320


	//   ....[110]....
        /*0ca8*/ 	.word	0x00029490


	//   ....[111]....
        /*0cac*/ 	.word	0x000294e0


	//   ....[112]....
        /*0cb0*/ 	.word	0x00029670


	//   ....[113]....
        /*0cb4*/ 	.word	0x000296c0


	//   ....[114]....
        /*0cb8*/ 	.word	0x00029800


	//   ....[115]....
        /*0cbc*/ 	.word	0x00029850


	//   ....[116]....
        /*0cc0*/ 	.word	0x00029990


	//   ....[117]....
        /*0cc4*/ 	.word	0x000299e0


	//   ....[118]....
        /*0cc8*/ 	.word	0x00029b20


	//   ....[119]....
        /*0ccc*/ 	.word	0x00029b70


	//   ....[120]....
        /*0cd0*/ 	.word	0x00029cb0


	//   ....[121]....
        /*0cd4*/ 	.word	0x00029d00


	//   ....[122]....
        /*0cd8*/ 	.word	0x00029e40


	//   ....[123]....
        /*0cdc*/ 	.word	0x00029e90


	//   ....[124]....
        /*0ce0*/ 	.word	0x00029fb0


	//   ....[125]....
        /*0ce4*/ 	.word	0x0002a000


	//   ....[126]....
        /*0ce8*/ 	.word	0x0002a330


	//   ....[127]....
        /*0cec*/ 	.word	0x0002a3e0


	//   ....[128]....
        /*0cf0*/ 	.word	0x0002a4f0


	//   ....[129]....
        /*0cf4*/ 	.word	0x0002a580


	//   ....[130]....
        /*0cf8*/ 	.word	0x0002a600


	//   ....[131]....
        /*0cfc*/ 	.word	0x0002a680


	//   ....[132]....
        /*0d00*/ 	.word	0x0002a700


	//   ....[133]....
        /*0d04*/ 	.word	0x0002a790


	//   ....[134]....
        /*0d08*/ 	.word	0x0002a830


	//   ....[135]....
        /*0d0c*/ 	.word	0x0002a900


	//   ....[136]....
        /*0d10*/ 	.word	0x0002a980


	//   ....[137]....
        /*0d14*/ 	.word	0x0002aa00


	//   ....[138]....
        /*0d18*/ 	.word	0x0002aa80


	//   ....[139]....
        /*0d1c*/ 	.word	0x0002ab10


	//   ....[140]....
        /*0d20*/ 	.word	0x0002ab90


	//   ....[141]....
        /*0d24*/ 	.word	0x0002ac30


	//   ....[142]....
        /*0d28*/ 	.word	0x0002acc0


	//   ....[143]....
        /*0d2c*/ 	.word	0x0002adf0


	//----- nvinfo : EIATTR_REG_RECONFIG
	.align		4
.L_445:
        /*0d30*/ 	.byte	0x01, 0x54
	.zero		2


	//----- nvinfo : EIATTR_SYSCALL_OFFSETS
	.align		4
        /*0d34*/ 	.byte	0x04, 0x46
        /*0d36*/ 	.short	(.L_447 - .L_446)


	//   ....[0]....
.L_446:
        /*0d38*/ 	.word	0x00001b80


	//   ....[1]....
        /*0d3c*/ 	.word	0x00001cd0


	//   ....[2]....
        /*0d40*/ 	.word	0x0000b6e0


	//   ....[3]....
        /*0d44*/ 	.word	0x0000ba60


	//   ....[4]....
        /*0d48*/ 	.word	0x00022d30


	//   ....[5]....
        /*0d4c*/ 	.word	0x00022e90


	//   ....[6]....
        /*0d50*/ 	.word	0x00022f90


	//   ....[7]....
        /*0d54*/ 	.word	0x000239f0


	//----- nvinfo : EIATTR_MBARRIER_INSTR_OFFSETS
	.align		4
.L_447:
        /*0d58*/ 	.byte	0x04, 0x39
        /*0d5a*/ 	.short	(.L_449 - .L_448)


	//   ....[0]....
.L_448:
        /*0d5c*/ 	.word	0x000002d0
        /*0d60*/ 	.word	0x000000ff
        /*0d64*/ 	.word	0x00038800
        /*0d68*/ 	.short	0x0100
        /*0d6a*/ 	.byte	0x08
	.zero		1


	//   ....[1]....
        /*0d6c*/ 	.word	0x000002e0
        /*0d70*/ 	.word	0x000000ff
        /*0d74*/ 	.word	0x00038820
        /*0d78*/ 	.short	0x0100
        /*0d7a*/ 	.byte	0x08
	.zero		1


	//   ....[2]....
        /*0d7c*/ 	.word	0x000003d0
        /*0d80*/ 	.word	0x000000ff
        /*0d84*/ 	.word	0x00038830
        /*0d88*/ 	.short	0x0100
        /*0d8a*/ 	.byte	0x08
	.zero		1


	//   ....[3]....
        /*0d8c*/ 	.word	0x000003e0
        /*0d90*/ 	.word	0x000000ff
        /*0d94*/ 	.word	0x00038840
        /*0d98*/ 	.short	0x0100
        /*0d9a*/ 	.byte	0x08
	.zero		1


	//   ....[4]....
        /*0d9c*/ 	.word	0x000003f0
        /*0da0*/ 	.word	0x000000ff
        /*0da4*/ 	.word	0x00038838
        /*0da8*/ 	.short	0x0100
        /*0daa*/ 	.byte	0x08
	.zero		1


	//   ....[5]....
        /*0dac*/ 	.word	0x00000400
        /*0db0*/ 	.word	0x000000ff
        /*0db4*/ 	.word	0x00038848
        /*0db8*/ 	.short	0x0100
        /*0dba*/ 	.byte	0x08
	.zero		1


	//   ....[6]....
        /*0dbc*/ 	.word	0x00000530
        /*0dc0*/ 	.word	0x000000ff
        /*0dc4*/ 	.word	0x00038850
        /*0dc8*/ 	.short	0x0100
        /*0dca*/ 	.byte	0x08
	.zero		1


	//   ....[7]....
        /*0dcc*/ 	.word	0x00000540
        /*0dd0*/ 	.word	0x000000ff
        /*0dd4*/ 	.word	0x00038860
        /*0dd8*/ 	.short	0x0100
        /*0dda*/ 	.byte	0x08
	.zero		1


	//   ....[8]....
        /*0ddc*/ 	.word	0x00000550
        /*0de0*/ 	.word	0x000000ff
        /*0de4*/ 	.word	0x00038858
        /*0de8*/ 	.short	0x0100
        /*0dea*/ 	.byte	0x08
	.zero		1


	//   ....[9]....
        /*0dec*/ 	.word	0x00000560
        /*0df0*/ 	.word	0x000000ff
        /*0df4*/ 	.word	0x00038868
        /*0df8*/ 	.short	0x0100
        /*0dfa*/ 	.byte	0x08
	.zero		1


	//   ....[10]....
        /*0dfc*/ 	.word	0x00000650
        /*0e00*/ 	.word	0x000000ff
        /*0e04*/ 	.word	0x00038870
        /*0e08*/ 	.short	0x0100
        /*0e0a*/ 	.byte	0x06
	.zero		1


	//   ....[11]....
        /*0e0c*/ 	.word	0x00000660
        /*0e10*/ 	.word	0x000000ff
        /*0e14*/ 	.word	0x00038880
        /*0e18*/ 	.short	0x0100
        /*0e1a*/ 	.byte	0x06
	.zero		1


	//   ....[12]....
        /*0e1c*/ 	.word	0x00000670
        /*0e20*/ 	.word	0x000000ff
        /*0e24*/ 	.word	0x00038878
        /*0e28*/ 	.short	0x0100
        /*0e2a*/ 	.byte	0x06
	.zero		1


	//   ....[13]....
        /*0e2c*/ 	.word	0x00000680
        /*0e30*/ 	.word	0x000000ff
        /*0e34*/ 	.word	0x00038888
        /*0e38*/ 	.short	0x0100
        /*0e3a*/ 	.byte	0x06
	.zero		1


	//   ....[14]....
        /*0e3c*/ 	.word	0x000007b0
        /*0e40*/ 	.word	0x000000ff
        /*0e44*/ 	.word	0x00038890
        /*0e48*/ 	.short	0x0100
        /*0e4a*/ 	.byte	0x08
	.zero		1


	//   ....[15]....
        /*0e4c*/ 	.word	0x000007c0
        /*0e50*/ 	.word	0x000000ff
        /*0e54*/ 	.word	0x000388a0
        /*0e58*/ 	.short	0x0100
        /*0e5a*/ 	.byte	0x08
	.zero		1


	//   ....[16]....
        /*0e5c*/ 	.word	0x000007d0
        /*0e60*/ 	.word	0x000000ff
        /*0e64*/ 	.word	0x00038898
        /*0e68*/ 	.short	0x0100
        /*0e6a*/ 	.byte	0x08
	.zero		1


	//   ....[17]....
        /*0e6c*/ 	.word	0x000007e0
        /*0e70*/ 	.word	0x000000ff
        /*0e74*/ 	.word	0x000388a8
        /*0e78*/ 	.short	0x0100
        /*0e7a*/ 	.byte	0x08
	.zero		1


	//   ....[18]....
        /*0e7c*/ 	.word	0x00000910
        /*0e80*/ 	.word	0x000000ff
        /*0e84*/ 	.word	0x000388b0
        /*0e88*/ 	.short	0x0100
        /*0e8a*/ 	.byte	0x08
	.zero		1


	//   ....[19]....
        /*0e8c*/ 	.word	0x00000920
        /*0e90*/ 	.word	0x000000ff
        /*0e94*/ 	.word	0x000388c0
        /*0e98*/ 	.short	0x0100
        /*0e9a*/ 	.byte	0x08
	.zero		1


	//   ....[20]....
        /*0e9c*/ 	.word	0x00000930
        /*0ea0*/ 	.word	0x000000ff
        /*0ea4*/ 	.word	0x000388b8
        /*0ea8*/ 	.short	0x0100
        /*0eaa*/ 	.byte	0x08
	.zero		1


	//   ....[21]....
        /*0eac*/ 	.word	0x00000940
        /*0eb0*/ 	.word	0x000000ff
        /*0eb4*/ 	.word	0x000388c8
        /*0eb8*/ 	.short	0x0100
        /*0eba*/ 	.byte	0x08
	.zero		1


	//   ....[22]....
        /*0ebc*/ 	.word	0x00003930
        /*0ec0*/ 	.word	0x00000000
        /*0ec4*/ 	.word	0x00038890
        /*0ec8*/ 	.short	0x010a
        /*0eca*/ 	.byte	0x3f
	.zero		1


	//   ....[23]....
        /*0ecc*/ 	.word	0x000070b0
        /*0ed0*/ 	.word	0x00000000
        /*0ed4*/ 	.word	0x00038890
        /*0ed8*/ 	.short	0x010a
        /*0eda*/ 	.byte	0x3f
	.zero		1


	//   ....[24]....
        /*0edc*/ 	.word	0x0000a4c0
        /*0ee0*/ 	.word	0x00000000
        /*0ee4*/ 	.word	0x00038890
        /*0ee8*/ 	.short	0x010a
        /*0eea*/ 	.byte	0x3f
	.zero		1


	//   ....[25]....
        /*0eec*/ 	.word	0x0000a920
        /*0ef0*/ 	.word	0x00000024
        /*0ef4*/ 	.word	0x00000000
        /*0ef8*/ 	.short	0x0101
        /*0efa*/ 	.byte	0x3f
	.zero		1


	//   ....[26]....
        /*0efc*/ 	.word	0x0000a960
        /*0f00*/ 	.word	0x00000000
        /*0f04*/ 	.word	0x000388b0
        /*0f08*/ 	.short	0x010a
        /*0f0a*/ 	.byte	0x3f
	.zero		1


	//   ....[27]....
        /*0f0c*/ 	.word	0x0000afb0
        /*0f10*/ 	.word	0x00000000
        /*0f14*/ 	.word	0x00000000
        /*0f18*/ 	.short	0x0101
        /*0f1a*/ 	.byte	0x3f
	.zero		1


	//   ....[28]....
        /*0f1c*/ 	.word	0x0000b760
        /*0f20*/ 	.word	0x00000012
        /*0f24*/ 	.word	0x00038800
        /*0f28*/ 	.short	0x010a
        /*0f2a*/ 	.byte	0x3f
	.zero		1


	//   ....[29]....
        /*0f2c*/ 	.word	0x0000b7b0
        /*0f30*/ 	.word	0x00000012
        /*0f34*/ 	.word	0x00038800
        /*0f38*/ 	.short	0x010a
        /*0f3a*/ 	.byte	0x3f
	.zero		1


	//   ....[30]....
        /*0f3c*/ 	.word	0x0000bfa0
        /*0f40*/ 	.word	0x00000012
        /*0f44*/ 	.word	0x00038800
        /*0f48*/ 	.short	0x010a
        /*0f4a*/ 	.byte	0x3f
	.zero		1


	//   ....[31]....
        /*0f4c*/ 	.word	0x0000f130
        /*0f50*/ 	.word	0x00000012
        /*0f54*/ 	.word	0x00038800
        /*0f58*/ 	.short	0x010a
        /*0f5a*/ 	.byte	0x3f
	.zero		1


	//   ....[32]....
        /*0f5c*/ 	.word	0x00012420
        /*0f60*/ 	.word	0x00000000
        /*0f64*/ 	.word	0x00038830
        /*0f68*/ 	.short	0x010a
        /*0f6a*/ 	.byte	0x3f
	.zero		1


	//   ....[33]....
        /*0f6c*/ 	.word	0x000124a0
        /*0f70*/ 	.word	0x00000000
        /*0f74*/ 	.word	0x00038830
        /*0f78*/ 	.short	0x010a
        /*0f7a*/ 	.byte	0x3f
	.zero		1


	//   ....[34]....
        /*0f7c*/ 	.word	0x00016290
        /*0f80*/ 	.word	0x00000000
        /*0f84*/ 	.word	0x00000000
        /*0f88*/ 	.short	0x0101
        /*0f8a*/ 	.byte	0x3f
	.zero		1


	//   ....[35]....
        /*0f8c*/ 	.word	0x00017290
        /*0f90*/ 	.word	0x0000000b
        /*0f94*/ 	.word	0x00038830
        /*0f98*/ 	.short	0x010a
        /*0f9a*/ 	.byte	0x3f
	.zero		1


	//   ....[36]....
        /*0f9c*/ 	.word	0x00017310
        /*0fa0*/ 	.word	0x0000000b
        /*0fa4*/ 	.word	0x00038830
        /*0fa8*/ 	.short	0x010a
        /*0faa*/ 	.byte	0x3f
	.zero		1


	//   ....[37]....
        /*0fac*/ 	.word	0x0001aa30
        /*0fb0*/ 	.word	0x00000009
        /*0fb4*/ 	.word	0x00038850
        /*0fb8*/ 	.short	0x010a
        /*0fba*/ 	.byte	0x3f
	.zero		1


	//   ....[38]....
        /*0fbc*/ 	.word	0x0001aa80
        /*0fc0*/ 	.word	0x00000009
        /*0fc4*/ 	.word	0x00038850
        /*0fc8*/ 	.short	0x010a
        /*0fca*/ 	.byte	0x3f
	.zero		1


	//   ....[39]....
        /*0fcc*/ 	.word	0x0001b4f0
        /*0fd0*/ 	.word	0x000000a8
        /*0fd4*/ 	.word	0x00000000
        /*0fd8*/ 	.short	0x0101
        /*0fda*/ 	.byte	0x3f
	.zero		1


	//   ....[40]....
        /*0fdc*/ 	.word	0x0001b510
        /*0fe0*/ 	.word	0x00000009
        /*0fe4*/ 	.word	0x00000000
        /*0fe8*/ 	.short	0x0101
        /*0fea*/ 	.byte	0x3f
	.zero		1


	//   ....[41]....
        /*0fec*/ 	.word	0x0001c2b0
        /*0ff0*/ 	.word	0x00000000
        /*0ff4*/ 	.word	0x00038850
        /*0ff8*/ 	.short	0x010a
        /*0ffa*/ 	.byte	0x3f
	.zero		1


	//   ....[42]....
        /*0ffc*/ 	.word	0x0001c350
        /*1000*/ 	.word	0x00000000
        /*1004*/ 	.word	0x00038850
        /*1008*/ 	.short	0x010a
        /*100a*/ 	.byte	0x3f
	.zero		1


	//   ....[43]....
        /*100c*/ 	.word	0x0001c7f0
        /*1010*/ 	.word	0x0000000c
        /*1014*/ 	.word	0x00000000
        /*1018*/ 	.short	0x0101
        /*101a*/ 	.byte	0x3f
	.zero		1


	//   ....[44]....
        /*101c*/ 	.word	0x0001ea80
        /*1020*/ 	.word	0x00000000
        /*1024*/ 	.word	0x00000000
        /*1028*/ 	.short	0x0101
        /*102a*/ 	.byte	0x3f
	.zero		1


	//   ....[45]....
        /*102c*/ 	.word	0x000212e0
        /*1030*/ 	.word	0x00000004
        /*1034*/ 	.word	0x00038820
        /*1038*/ 	.short	0x010a
        /*103a*/ 	.byte	0x3f
	.zero		1


	//   ....[46]....
        /*103c*/ 	.word	0x000213c0
        /*1040*/ 	.word	0x00000006
        /*1044*/ 	.word	0x000388a0
        /*1048*/ 	.short	0x010a
        /*104a*/ 	.byte	0x3f
	.zero		1


	//   ....[47]....
        /*104c*/ 	.word	0x00021900
        /*1050*/ 	.word	0x00000006
        /*1054*/ 	.word	0x000388c0
        /*1058*/ 	.short	0x010a
        /*105a*/ 	.byte	0x3f
	.zero		1


	//   ....[48]....
        /*105c*/ 	.word	0x00021f80
        /*1060*/ 	.word	0x00000006
        /*1064*/ 	.word	0x000388a0
        /*1068*/ 	.short	0x010a
        /*106a*/ 	.byte	0x3f
	.zero		1


	//   ....[49]....
        /*106c*/ 	.word	0x000224b0
        /*1070*/ 	.word	0x00000006
        /*1074*/ 	.word	0x000388c0
        /*1078*/ 	.short	0x010a
        /*107a*/ 	.byte	0x3f
	.zero		1


	//   ....[50]....
        /*107c*/ 	.word	0x00023400
        /*1080*/ 	.word	0x00000000
        /*1084*/ 	.word	0x00038840
        /*1088*/ 	.short	0x010a
        /*108a*/ 	.byte	0x3f
	.zero		1


	//   ....[51]....
        /*108c*/ 	.word	0x00024510
        /*1090*/ 	.word	0x00000008
        /*1094*/ 	.word	0x00038800
        /*1098*/ 	.short	0x0107
        /*109a*/ 	.byte	0x3f
	.zero		1


	//   ....[52]....
        /*109c*/ 	.word	0x00024610
        /*10a0*/ 	.word	0x00000002
        /*10a4*/ 	.word	0x00038800
        /*10a8*/ 	.short	0x0101
        /*10aa*/ 	.byte	0x3f
	.zero		1


	//   ....[53]....
        /*10ac*/ 	.word	0x00024630
        /*10b0*/ 	.word	0x00000002
        /*10b4*/ 	.word	0x00038820
        /*10b8*/ 	.short	0x010a
        /*10ba*/ 	.byte	0x3f
	.zero		1


	//   ....[54]....
        /*10bc*/ 	.word	0x000249c0
        /*10c0*/ 	.word	0x00000003
        /*10c4*/ 	.word	0x00038840
        /*10c8*/ 	.short	0x010a
        /*10ca*/ 	.byte	0x3f
	.zero		1


	//   ....[55]....
        /*10cc*/ 	.word	0x00024f80
        /*10d0*/ 	.word	0x00000002
        /*10d4*/ 	.word	0x00038860
        /*10d8*/ 	.short	0x010a
        /*10da*/ 	.byte	0x3f
	.zero		1


	//   ....[56]....
        /*10dc*/ 	.word	0x000258a0
        /*10e0*/ 	.word	0x00000003
        /*10e4*/ 	.word	0x00038840
        /*10e8*/ 	.short	0x010a
        /*10ea*/ 	.byte	0x3f
	.zero		1


	//   ....[57]....
        /*10ec*/ 	.word	0x00025e60
        /*10f0*/ 	.word	0x00000002
        /*10f4*/ 	.word	0x00038860
        /*10f8*/ 	.short	0x010a
        /*10fa*/ 	.byte	0x3f
	.zero		1


	//   ....[58]....
        /*10fc*/ 	.word	0x000266d0
        /*1100*/ 	.word	0x00000003
        /*1104*/ 	.word	0x00038840
        /*1108*/ 	.short	0x010a
        /*110a*/ 	.byte	0x3f
	.zero		1


	//   ....[59]....
        /*110c*/ 	.word	0x00026c80
        /*1110*/ 	.word	0x00000002
        /*1114*/ 	.word	0x00038860
        /*1118*/ 	.short	0x010a
        /*111a*/ 	.byte	0x3f
	.zero		1


	//   ....[60]....
        /*111c*/ 	.word	0x00027470
        /*1120*/ 	.word	0x00000002
        /*1124*/ 	.word	0x00038860
        /*1128*/ 	.short	0x010a
        /*112a*/ 	.byte	0x3f
	.zero		1


	//   ....[61]....
        /*112c*/ 	.word	0x000285c0
        /*1130*/ 	.word	0x00000000
        /*1134*/ 	.word	0x00038820
        /*1138*/ 	.short	0x010a
        /*113a*/ 	.byte	0x3f
	.zero		1


	//   ....[62]....
        /*113c*/ 	.word	0x00028770
        /*1140*/ 	.word	0x00000006
        /*1144*/ 	.word	0x00000000
        /*1148*/ 	.short	0x010a
        /*114a*/ 	.byte	0x3f
	.zero		1


	//   ....[63]....
        /*114c*/ 	.word	0x000287e0
        /*1150*/ 	.word	0x00000007
        /*1154*/ 	.word	0x00000000
        /*1158*/ 	.short	0x010a
        /*115a*/ 	.byte	0x3f
	.zero		1


	//   ....[64]....
        /*115c*/ 	.word	0x00028850
        /*1160*/ 	.word	0x00000004
        /*1164*/ 	.word	0x00000000
        /*1168*/ 	.short	0x010a
        /*116a*/ 	.byte	0x3f
	.zero		1


	//   ....[65]....
        /*116c*/ 	.word	0x00028880
        /*1170*/ 	.word	0x00000003
        /*1174*/ 	.word	0x00000000
        /*1178*/ 	.short	0x010a
        /*117a*/ 	.byte	0x3f
	.zero		1


	//   ....[66]....
        /*117c*/ 	.word	0x000288e0
        /*1180*/ 	.word	0x00000000
        /*1184*/ 	.word	0x00038890
        /*1188*/ 	.short	0x010a
        /*118a*/ 	.byte	0x3f
	.zero		1


	//   ....[67]....
        /*118c*/ 	.word	0x00028930
        /*1190*/ 	.word	0x00000000
        /*1194*/ 	.word	0x00038890
        /*1198*/ 	.short	0x010a
        /*119a*/ 	.byte	0x3f
	.zero		1


	//   ....[68]....
        /*119c*/ 	.word	0x00028980
        /*11a0*/ 	.word	0x00000000
        /*11a4*/ 	.word	0x00038890
        /*11a8*/ 	.short	0x010a
        /*11aa*/ 	.byte	0x3f
	.zero		1


	//   ....[69]....
        /*11ac*/ 	.word	0x000289d0
        /*11b0*/ 	.word	0x00000000
        /*11b4*/ 	.word	0x000388b0
        /*11b8*/ 	.short	0x010a
        /*11ba*/ 	.byte	0x3f
	.zero		1


	//   ....[70]....
        /*11bc*/ 	.word	0x00028be0
        /*11c0*/ 	.word	0x00000012
        /*11c4*/ 	.word	0x00038800
        /*11c8*/ 	.short	0x010a
        /*11ca*/ 	.byte	0x3f
	.zero		1


	//   ....[71]....
        /*11cc*/ 	.word	0x00028e00
        /*11d0*/ 	.word	0x00000012
        /*11d4*/ 	.word	0x00038800
        /*11d8*/ 	.short	0x010a
        /*11da*/ 	.byte	0x3f
	.zero		1


	//   ....[72]....
        /*11dc*/ 	.word	0x00028e50
        /*11e0*/ 	.word	0x00000000
        /*11e4*/ 	.word	0x00038830
        /*11e8*/ 	.short	0x010a
        /*11ea*/ 	.byte	0x3f
	.zero		1


	//   ....[73]....
        /*11ec*/ 	.word	0x00028ea0
        /*11f0*/ 	.word	0x0000000b
        /*11f4*/ 	.word	0x00038830
        /*11f8*/ 	.short	0x010a
        /*11fa*/ 	.byte	0x3f
	.zero		1


	//   ....[74]....
        /*11fc*/ 	.word	0x00028ef0
        /*1200*/ 	.word	0x00000009
        /*1204*/ 	.word	0x00038850
        /*1208*/ 	.short	0x010a
        /*120a*/ 	.byte	0x3f
	.zero		1


	//   ....[75]....
        /*120c*/ 	.word	0x00028f40
        /*1210*/ 	.word	0x00000000
        /*1214*/ 	.word	0x00038850
        /*1218*/ 	.short	0x010a
        /*121a*/ 	.byte	0x3f
	.zero		1


	//   ....[76]....
        /*121c*/ 	.word	0x00029100
        /*1220*/ 	.word	0x00000003
        /*1224*/ 	.word	0x00038820
        /*1228*/ 	.short	0x010a
        /*122a*/ 	.byte	0x3f
	.zero		1


	//   ....[77]....
        /*122c*/ 	.word	0x00029150
        /*1230*/ 	.word	0x00000006
        /*1234*/ 	.word	0x000388a0
        /*1238*/ 	.short	0x010a
        /*123a*/ 	.byte	0x3f
	.zero		1


	//   ....[78]....
        /*123c*/ 	.word	0x000291a0
        /*1240*/ 	.word	0x00000006
        /*1244*/ 	.word	0x000388c0
        /*1248*/ 	.short	0x010a
        /*124a*/ 	.byte	0x3f
	.zero		1


	//   ....[79]....
        /*124c*/ 	.word	0x000291f0
        /*1250*/ 	.word	0x00000006
        /*1254*/ 	.word	0x000388a0
        /*1258*/ 	.short	0x010a
        /*125a*/ 	.byte	0x3f
	.zero		1


	//   ....[80]....
        /*125c*/ 	.word	0x00029240
        /*1260*/ 	.word	0x00000006
        /*1264*/ 	.word	0x000388c0
        /*1268*/ 	.short	0x010a
        /*126a*/ 	.byte	0x3f
	.zero		1


	//   ....[81]....
        /*126c*/ 	.word	0x000293e0
        /*1270*/ 	.word	0x00000000
        /*1274*/ 	.word	0x00038840
        /*1278*/ 	.short	0x010a
        /*127a*/ 	.byte	0x3f
	.zero		1


	//   ....[82]....
        /*127c*/ 	.word	0x0002a050
        /*1280*/ 	.word	0x00000002
        /*1284*/ 	.word	0x00038820
        /*1288*/ 	.short	0x010a
        /*128a*/ 	.byte	0x3f
	.zero		1


	//   ....[83]....
        /*128c*/ 	.word	0x0002a0a0
        /*1290*/ 	.word	0x00000003
        /*1294*/ 	.word	0x00038840
        /*1298*/ 	.short	0x010a
        /*129a*/ 	.byte	0x3f
	.zero		1


	//   ....[84]....
        /*129c*/ 	.word	0x0002a0f0
        /*12a0*/ 	.word	0x00000002
        /*12a4*/ 	.word	0x00038860
        /*12a8*/ 	.short	0x010a
        /*12aa*/ 	.byte	0x3f
	.zero		1


	//   ....[85]....
        /*12ac*/ 	.word	0x0002a140
        /*12b0*/ 	.word	0x00000003
        /*12b4*/ 	.word	0x00038840
        /*12b8*/ 	.short	0x010a
        /*12ba*/ 	.byte	0x3f
	.zero		1


	//   ....[86]....
        /*12bc*/ 	.word	0x0002a190
        /*12c0*/ 	.word	0x00000002
        /*12c4*/ 	.word	0x00038860
        /*12c8*/ 	.short	0x010a
        /*12ca*/ 	.byte	0x3f
	.zero		1


	//   ....[87]....
        /*12cc*/ 	.word	0x0002a1e0
        /*12d0*/ 	.word	0x00000003
        /*12d4*/ 	.word	0x00038840
        /*12d8*/ 	.short	0x010a
        /*12da*/ 	.byte	0x3f
	.zero		1


	//   ....[88]....
        /*12dc*/ 	.word	0x0002a230
        /*12e0*/ 	.word	0x00000002
        /*12e4*/ 	.word	0x00038860
        /*12e8*/ 	.short	0x010a
        /*12ea*/ 	.byte	0x3f
	.zero		1


	//   ....[89]....
        /*12ec*/ 	.word	0x0002a280
        /*12f0*/ 	.word	0x00000002
        /*12f4*/ 	.word	0x00038860
        /*12f8*/ 	.short	0x010a
        /*12fa*/ 	.byte	0x3f
	.zero		1


	//   ....[90]....
        /*12fc*/ 	.word	0x0002ad10
        /*1300*/ 	.word	0x00000000
        /*1304*/ 	.word	0x00038820
        /*1308*/ 	.short	0x010a
        /*130a*/ 	.byte	0x3f
	.zero		1


	//   ....[91]....
        /*130c*/ 	.word	0x0002aeb0
        /*1310*/ 	.word	0x00000006
        /*1314*/ 	.word	0x00000000
        /*1318*/ 	.short	0x010a
        /*131a*/ 	.byte	0x3f
	.zero		1


	//   ....[92]....
        /*131c*/ 	.word	0x0002af00
        /*1320*/ 	.word	0x00000007
        /*1324*/ 	.word	0x00000000
        /*1328*/ 	.short	0x010a
        /*132a*/ 	.byte	0x3f
	.zero		1


	//   ....[93]....
        /*132c*/ 	.word	0x0002af50
        /*1330*/ 	.word	0x00000004
        /*1334*/ 	.word	0x00000000
        /*1338*/ 	.short	0x010a
        /*133a*/ 	.byte	0x3f
	.zero		1


	//----- nvinfo : EIATTR_NUM_MBARRIERS
	.align		4
.L_449:
        /*133c*/ 	.byte	0x03, 0x38
        /*133e*/ 	.short	0x0016


	//----- nvinfo : EIATTR_EXIT_INSTR_OFFSETS
	.align		4
        /*1340*/ 	.byte	0x04, 0x1c
        /*1342*/ 	.short	(.L_451 - .L_450)


	//   ....[0]....
.L_450:
        /*1344*/ 	.word	0x000288d0


	//----- nvinfo : EIATTR_MAX_THREADS
	.align		4
.L_451:
        /*1348*/ 	.byte	0x04, 0x05
        /*134a*/ 	.short	(.L_453 - .L_452)
.L_452:
        /*134c*/ 	.word	0x00000180
        /*1350*/ 	.word	0x00000001
        /*1354*/ 	.word	0x00000001


	//----- nvinfo : EIATTR_CRS_STACK_SIZE
	.align		4
.L_453:
        /*1358*/ 	.byte	0x04, 0x1e
        /*135a*/ 	.short	(.L_455 - .L_454)
.L_454:
        /*135c*/ 	.word	0x00000000


	//----- nvinfo : EIATTR_CBANK_PARAM_SIZE
	.align		4
.L_455:
        /*1360*/ 	.byte	0x03, 0x19
        /*1362*/ 	.short	0x0af0


	//----- nvinfo : EIATTR_PARAM_CBANK
	.align		4
        /*1364*/ 	.byte	0x04, 0x0a
        /*1366*/ 	.short	(.L_457 - .L_456)
	.align		4
.L_456:
        /*1368*/ 	.word	index@(.nv.constant0._ZN7cutlass13device_kernelIN5flash11enable_sm90INS1_16FlashAttnFwdSm90INS1_25CollectiveMainloopFwdSm90ILi2EN4cute5tupleIJNS5_1CILi1EEES8_S8_EEENS6_IJNS7_ILi128EEENS7_ILi80EEENS7_ILi256EEEEEELi256ENS_10bfloat16_tEfNS_4arch4Sm90ELb0ELb0ELb0ELb1ELb0ELb1ELb0ELb1ELb1ELb1ELb0ELb0EEENS1_21CollectiveEpilogueFwdINS6_IJSA_SC_SB_EEES9_SE_SG_Li256ELb1ELb1ELb0ELb0EEENS1_36VarlenDynamicPersistentTileSchedulerILi128ELi80ELi256ELi128ELb0ELb1ELb1ELb0ELb1ELb1EEEEEEEEEvNT_6ParamsE)
        /*136c*/ 	.short	0x0210
        /*136e*/ 	.short	0x0af0


	//----- nvinfo : EIATTR_SW_WAR
	.align		4
.L_457:
        /*1370*/ 	.byte	0x04, 0x36
        /*1372*/ 	.short	(.L_459 - .L_458)
.L_458:
        /*1374*/ 	.word	0x00000008
.L_459:


//--------------------- .nv.info._ZN7cutlass13device_kernelIN5flash11enable_sm90INS1_16FlashAttnFwdSm90INS1_25CollectiveMainloopFwdSm90ILi2EN4cute5tupleIJNS5_1CILi1EEES8_S8_EEENS6_IJNS7_ILi128EEENS7_ILi64EEENS7_ILi256EEEEEELi256ENS_10bfloat16_tEfNS_4arch4Sm90ELb0ELb1ELb0ELb0ELb0ELb0ELb0ELb1ELb1ELb1ELb0ELb0EEENS1_21CollectiveEpilogueFwdINS6_IJSA_SC_SB_EEES9_SE_SG_Li256ELb0ELb1ELb0ELb0EEENS1_30DynamicPersistentTileSchedulerILi256ELi128ELb0ELb1ELb1EEEEEEEEEvNT_6ParamsE --------------------------
	.section	.nv.info._ZN7cutlass13device_kernelIN5flash11enable_sm90INS1_16FlashAttnFwdSm90INS1_25CollectiveMainloopFwdSm90ILi2EN4cute5tupleIJNS5_1CILi1EEES8_S8_EEENS6_IJNS7_ILi128EEENS7_ILi64EEENS7_ILi256EEEEEELi256ENS_10bfloat16_tEfNS_4arch4Sm90ELb0ELb1ELb0ELb0ELb0ELb0ELb0ELb1ELb1ELb1ELb0ELb0EEENS1_21CollectiveEpilogueFwdINS6_IJSA_SC_SB_EEES9_SE_SG_Li256ELb0ELb1ELb0ELb0EEENS1_30DynamicPersistentTileSchedulerILi256ELi128ELb0ELb1ELb1EEEEEEEEEvNT_6ParamsE,"",@"SHT_CUDA_INFO"
	.sectionflags	@""
	.align	4


	//----- nvinfo : EIATTR_CUDA_API_VERSION
	.align		4
        /*0000*/ 	.byte	0x04, 0x37
        /*0002*/ 	.short	(.L_461 - .L_460)
.L_460:
        /*0004*/ 	.word	0x00000082


	//----- nvinfo : EIATTR_KPARAM_INFO
	.align		4
.L_461:
        /*0008*/ 	.byte	0x04, 0x17
        /*000a*/ 	.short	(.L_463 - .L_462)
.L_462:
        /*000c*/ 	.word	0x00000000
        /*0010*/ 	.short	0x0000
        /*0012*/ 	.short	0x0070
        /*0014*/ 	.byte	0x00, 0xf0, 0x01, 0x2a


	//----- nvinfo : EIATTR_SPARSE_MMA_MASK
	.align		4
.L_463:
        /*0018*/ 	.byte	0x03, 0x50
        /*001a*/ 	.short	0x0000


	//----- nvinfo : EIATTR_MAXREG_COUNT
	.align		4
        /*001c*/ 	.byte	0x03, 0x1b
        /*001e*/ 	.short	0x00a8


	//----- nvinfo : EIATTR_NUM_BARRIERS
	.align		4
        /*0020*/ 	.byte	0x02, 0x4c
        /*0022*/ 	.byte	0x09
	.zero		1


	//----- nvinfo : EIATTR_EXTERNS
	.align		4
        /*0024*/ 	.byte	0x04, 0x0f
        /*0026*/ 	.short	(.L_465 - .L_464)


	//   ....[0]....
	.align		4
.L_464:
        /*0028*/ 	.word	index@(__assertfail)


	//----- nvinfo : EIATTR_ANNOTATIONS
	.align		4
.L_465:
        /*002c*/ 	.byte	0x04, 0x55
        /*002e*/ 	.short	(.L_467 - .L_466)


	//   ....[0]....
.L_466:
        /* <DEDUP_REMOVED lines=26> */


	//----- nvinfo : EIATTR_MERCURY_ISA_VERSION
	.align		4
.L_467:
        /*01b8*/ 	.byte	0x03, 0x5f
        /*01ba*/ 	.short	0x0101


	//----- nvinfo : EIATTR_INT_WARP_WIDE_INSTR_OFFSETS
	.align		4
        /*01bc*/ 	.byte	0x04, 0x31
        /*01be*/ 	.short	(.L_469 - .L_468)


	//   ....[0]....
.L_468:
        /*01c0*/ 	.word	0x00000130


	//   ....[1]....
        /*01c4*/ 	.word	0x00000170


	//   ....[2]....
        /*01c8*/ 	.word	0x000001e0


	//   ....[3]....
        /*01cc*/ 	.word	0x0000fe00


	//   ....[4]....
        /*01d0*/ 	.word	0x0000fea0


	//   ....[5]....
        /*01d4*/ 	.word	0x00014100


	//   ....[6]....
        /*01d8*/ 	.word	0x000141a0


	//----- nvinfo : EIATTR_COOP_GROUP_MASK_REGIDS
	.align		4
.L_469:
        /*01dc*/ 	.byte	0x04, 0x29
        /*01de*/ 	.short	(.L_471 - .L_470)


	//   ....[0]....
.L_470:
        /*01e0*/ 	.word	0xffffffff


	//   ....[1]....
        /*01e4*/ 	.word	0xffffffff


	//   ....[2]....
        /*01e8*/ 	.word	0xffffffff


	//   ....[3]....
        /*01ec*/ 	.word	0xffffffff


	//   ....[4]....
        /*01f0*/ 	.word	0xffffffff


	//   ....[5]....
        /*01f4*/ 	.word	0xffffffff


	//   ....[6]....
        /*01f8*/ 	.word	0xffffffff


	//   ....[7]....
        /*01fc*/ 	.word	0xffffffff


	//   ....[8]....
        /*0200*/ 	.word	0xffffffff


	//   ....[9]....
        /*0204*/ 	.word	0xffffffff


	//   ....[10]....
        /*0208*/ 	.word	0xffffffff


	//   ....[11]....
        /*020c*/ 	.word	0xffffffff


	//   ....[12]....
        /*0210*/ 	.word	0xffffffff


	//   ....[13]....
        /*0214*/ 	.word	0xffffffff


	//   ....[14]....
        /*0218*/ 	.word	0xffffffff


	//   ....[15]....
        /*021c*/ 	.word	0xffffffff


	//   ....[16]....
        /*0220*/ 	.word	0xffffffff


	//   ....[17]....
        /*0224*/ 	.word	0xffffffff


	//   ....[18]....
        /*0228*/ 	.word	0xffffffff


	//   ....[19]....
        /*022c*/ 	.word	0xffffffff


	//   ....[20]....
        /*0230*/ 	.word	0xffffffff


	//   ....[21]....
        /*0234*/ 	.word	0xffffffff


	//   ....[22]....
        /*0238*/ 	.word	0xffffffff


	//   ....[23]....
        /*023c*/ 	.word	0xffffffff


	//   ....[24]....
        /*0240*/ 	.word	0xffffffff


	//   ....[25]....
        /*0244*/ 	.word	0xffffffff


	//   ....[26]....
        /*0248*/ 	.word	0xffffffff


	//   ....[27]....
        /*024c*/ 	.word	0xffffffff


	//   ....[28]....
        /*0250*/ 	.word	0xffffffff


	//   ....[29]....
        /*0254*/ 	.word	0xffffffff


	//   ....[30]....
        /*0258*/ 	.word	0xffffffff


	//   ....[31]....
        /*025c*/ 	.word	0xffffffff


	//   ....[32]....
        /*0260*/ 	.word	0xffffffff


	//   ....[33]....
        /*0264*/ 	.word	0xffffffff


	//   ....[34]....
        /*0268*/ 	.word	0xffffffff


	//   ....[35]....
        /*026c*/ 	.word	0xffffffff


	//   ....[36]....
        /*0270*/ 	.word	0xffffffff


	//   ....[37]....
        /*0274*/ 	.word	0xffffffff


	//   ....[38]....
        /*0278*/ 	.word	0xffffffff


	//   ....[39]....
        /*027c*/ 	.word	0xffffffff


	//   ....[40]....
        /*0280*/ 	.word	0xffffffff


	//   ....[41]....
        /*0284*/ 	.word	0xffffffff


	//   ....[42]....
        /*0288*/ 	.word	0xffffffff


	//   ....[43]....
        /*028c*/ 	.word	0xffffffff


	//   ....[44]....
        /*0290*/ 	.word	0xffffffff


	//   ....[45]....
        /*0294*/ 	.word	0xffffffff


	//   ....[46]....
        /*0298*/ 	.word	0xffffffff


	//   ....[47]....
        /*029c*/ 	.word	0xffffffff


	//   ....[48]....
        /*02a0*/ 	.word	0xffffffff


	//   ....[49]....
        /*02a4*/ 	.word	0xffffffff


	//   ....[50]....
        /*02a8*/ 	.word	0xffffffff


	//   ....[51]....
        /*02ac*/ 	.word	0xffffffff


	//   ....[52]....
        /*02b0*/ 	.word	0xffffffff


	//   ....[53]....
        /*02b4*/ 	.word	0xffffffff


	//   ....[54]....
        /*02b8*/ 	.word	0xffffffff


	//   ....[55]....
        /*02bc*/ 	.word	0xffffffff


	//   ....[56]....
        /*02c0*/ 	.word	0xffffffff


	//   ....[57]....
        /*02c4*/ 	.word	0xffffffff


	//   ....[58]....
        /*02c8*/ 	.word	0xffffffff


	//   ....[59]....
        /*02cc*/ 	.word	0xffffffff


	//   ....[60]....
        /*02d0*/ 	.word	0xffffffff


	//   ....[61]....
        /*02d4*/ 	.word	0xffffffff


	//   ....[62]....
        /*02d8*/ 	.word	0xffffffff


	//   ....[63]....
        /*02dc*/ 	.word	0xffffffff


	//   ....[64]....
        /*02e0*/ 	.word	0xffffffff


	//   ....[65]....
        /*02e4*/ 	.word	0xffffffff


	//   ....[66]....
        /*02e8*/ 	.word	0xffffffff


	//   ....[67]....
        /*02ec*/ 	.word	0xffffffff


	//   ....[68]....
        /*02f0*/ 	.word	0xffffffff


	//   ....[69]....
        /*02f4*/ 	.word	0xffffffff


	//   ....[70]....
        /*02f8*/ 	.word	0xffffffff


	//   ....[71]....
        /*02fc*/ 	.word	0xffffffff


	//   ....[72]....
        /*0300*/ 	.word	0xffffffff


	//   ....[73]....
        /*0304*/ 	.word	0xffffffff


	//   ....[74]....
        /*0308*/ 	.word	0x0500000f


	//   ....[75]....
        /*030c*/ 	.word	0x0500000f


	//   ....[76]....
        /*0310*/ 	.word	0x0500000f


	//   ....[77]....
        /*0314*/ 	.word	0x0500000f


	//   ....[78]....
        /*0318*/ 	.word	0x0500000f


	//   ....[79]....
        /*031c*/ 	.word	0x0500000f


	//   ....[80]....
        /*0320*/ 	.word	0x0500000f


	//   ....[81]....
        /*0324*/ 	.word	0x0500000f


	//   ....[82]....
        /*0328*/ 	.word	0x0500000f


	//   ....[83]....
        /*032c*/ 	.word	0x0500000f


	//   ....[84]....
        /*0330*/ 	.word	0x0500000f


	//   ....[85]....
        /*0334*/ 	.word	0x0500000f


	//   ....[86]....
        /*0338*/ 	.word	0x0500000f


	//   ....[87]....
        /*033c*/ 	.word	0x0500000f


	//   ....[88]....
        /*0340*/ 	.word	0x0500000f


	//   ....[89]....
        /*0344*/ 	.word	0x0500000f


	//   ....[90]....
        /*0348*/ 	.word	0x0500000f


	//   ....[91]....
        /*034c*/ 	.word	0x0500000f


	//   ....[92]....
        /*0350*/ 	.word	0x0500000f


	//----- nvinfo : EIATTR_COOP_GROUP_INSTR_OFFSETS
	.align		4
.L_471:
        /*0354*/ 	.byte	0x04, 0x28
        /*0356*/ 	.short	(.L_473 - .L_472)


	//   ....[0]....
.L_472:
        /*0358*/ 	.word	0x00000060


	//   ....[1]....
        /*035c*/ 	.word	0x00000140


	//   ....[2]....
        /*0360*/ 	.word	0x00000190


	//   ....[3]....
        /*0364*/ 	.word	0x000003c0


	//   ....[4]....
        /*0368*/ 	.word	0x00000520


	//   ....[5]....
        /*036c*/ 	.word	0x00000640


	//   ....[6]....
        /*0370*/ 	.word	0x000007a0


	//   ....[7]....
        /*0374*/ 	.word	0x00001a40


	//   ....[8]....
        /*0378*/ 	.word	0x00002590


	//   ....[9]....
        /*037c*/ 	.word	0x00002a70


	//   ....[10]....
        /*0380*/ 	.word	0x000033b0


	//   ....[11]....
        /*0384*/ 	.word	0x00003540


	//   ....[12]....
        /*0388*/ 	.word	0x00003800


	//   ....[13]....
        /*038c*/ 	.word	0x000038a0


	//   ....[14]....
        /*0390*/ 	.word	0x000056e0


	//   ....[15]....
        /*0394*/ 	.word	0x00005910


	//   ....[16]....
        /*0398*/ 	.word	0x00006010


	//   ....[17]....
        /*039c*/ 	.word	0x00006110


	//   ....[18]....
        /*03a0*/ 	.word	0x000064c0


	//   ....[19]....
        /*03a4*/ 	.word	0x00006510


	//   ....[20]....
        /*03a8*/ 	.word	0x00008070


	//   ....[21]....
        /*03ac*/ 	.word	0x000081a0


	//   ....[22]....
        /*03b0*/ 	.word	0x000083d0


	//   ....[23]....
        /*03b4*/ 	.word	0x00008430


	//   ....[24]....
        /*03b8*/ 	.word	0x00009de0


	//   ....[25]....
        /*03bc*/ 	.word	0x0000a020


	//   ....[26]....
        /*03c0*/ 	.word	0x0000a710


	//   ....[27]....
        /*03c4*/ 	.word	0x0000a810


	//   ....[28]....
        /*03c8*/ 	.word	0x0000abc0


	//   ....[29]....
        /*03cc*/ 	.word	0x0000ac20


	//   ....[30]....
        /*03d0*/ 	.word	0x0000bc00


	//   ....[31]....
        /*03d4*/ 	.word	0x0000bc40


	//   ....[32]....
        /*03d8*/ 	.word	0x0000bd80


	//   ....[33]....
        /*03dc*/ 	.word	0x0000bda0


	//   ....[34]....
        /*03e0*/ 	.word	0x0000d780


	//   ....[35]....
        /*03e4*/ 	.word	0x0000d810


	//   ....[36]....
        /*03e8*/ 	.word	0x0000d840


	//   ....[37]....
        /*03ec*/ 	.word	0x0000d870


	//   ....[38]....
        /*03f0*/ 	.word	0x0000e050


	//   ....[39]....
        /*03f4*/ 	.word	0x0000e090


	//   ....[40]....
        /*03f8*/ 	.word	0x0000e1e0


	//   ....[41]....
        /*03fc*/ 	.word	0x0000e200


	//   ....[42]....
        /*0400*/ 	.word	0x0000e350


	//   ....[43]....
        /*0404*/ 	.word	0x0000e370


	//   ....[44]....
        /*0408*/ 	.word	0x0000e4d0


	//   ....[45]....
        /*040c*/ 	.word	0x0000e4f0


	//   ....[46]....
        /*0410*/ 	.word	0x0000eca0


	//   ....[47]....
        /*0414*/ 	.word	0x0000ecc0


	//   ....[48]....
        /*0418*/ 	.word	0x0000ee10


	//   ....[49]....
        /*041c*/ 	.word	0x0000ee30


	//   ....[50]....
        /*0420*/ 	.word	0x0000ef80


	//   ....[51]....
        /*0424*/ 	.word	0x0000efa0


	//   ....[52]....
        /*0428*/ 	.word	0x0000f100


	//   ....[53]....
        /*042c*/ 	.word	0x0000f120


	//   ....[54]....
        /*0430*/ 	.word	0x0000f330


	//   ....[55]....
        /*0434*/ 	.word	0x00010420


	//   ....[56]....
        /*0438*/ 	.word	0x00010f30


	//   ....[57]....
        /*043c*/ 	.word	0x00010f70


	//   ....[58]....
        /*0440*/ 	.word	0x00010f90


	//   ....[59]....
        /*0444*/ 	.word	0x00011050


	//   ....[60]....
        /*0448*/ 	.word	0x00011070


	//   ....[61]....
        /*044c*/ 	.word	0x00011120


	//   ....[62]....
        /*0450*/ 	.word	0x00011140


	//   ....[63]....
        /*0454*/ 	.word	0x000111f0


	//   ....[64]....
        /*0458*/ 	.word	0x00011210


	//   ....[65]....
        /*045c*/ 	.word	0x000112c0


	//   ....[66]....
        /*0460*/ 	.word	0x000112e0


	//   ....[67]....
        /*0464*/ 	.word	0x00011390


	//   ....[68]....
        /*0468*/ 	.word	0x000113b0


	//   ....[69]....
        /*046c*/ 	.word	0x00011460


	//   ....[70]....
        /*0470*/ 	.word	0x00011480


	//   ....[71]....
        /*0474*/ 	.word	0x00011520


	//   ....[72]....
        /*0478*/ 	.word	0x000148d0


	//   ....[73]....
        /*047c*/ 	.word	0x00014ac0


	//   ....[74]....
        /*0480*/ 	.word	0x00015110


	//   ....[75]....
        /*0484*/ 	.word	0x00015270


	//   ....[76]....
        /*0488*/ 	.word	0x000152c0


	//   ....[77]....
        /*048c*/ 	.word	0x00015440


	//   ....[78]....
        /*0490*/ 	.word	0x00015490


	//   ....[79]....
        /*0494*/ 	.word	0x000155c0


	//   ....[80]....
        /*0498*/ 	.word	0x00015630


	//   ....[81]....
        /*049c*/ 	.word	0x00015760


	//   ....[82]....
        /*04a0*/ 	.word	0x000157d0


	//   ....[83]....
        /*04a4*/ 	.word	0x00015900


	//   ....[84]....
        /*04a8*/ 	.word	0x00015970


	//   ....[85]....
        /*04ac*/ 	.word	0x00015aa0


	//   ....[86]....
        /*04b0*/ 	.word	0x00015b10


	//   ....[87]....
        /*04b4*/ 	.word	0x00015c40


	//   ....[88]....
        /*04b8*/ 	.word	0x00015cb0


	//   ....[89]....
        /*04bc*/ 	.word	0x00015de0


	//   ....[90]....
        /*04c0*/ 	.word	0x00015e30


	//   ....[91]....
        /*04c4*/ 	.word	0x00016150


	//   ....[92]....
        /*04c8*/ 	.word	0x00016270


	//----- nvinfo : EIATTR_REG_RECONFIG
	.align		4
.L_473:
        /*04cc*/ 	.byte	0x01, 0x54
	.zero		2


	//----- nvinfo : EIATTR_SYSCALL_OFFSETS
	.align		4
        /*04d0*/ 	.byte	0x04, 0x46
        /*04d2*/ 	.short	(.L_475 - .L_474)


	//   ....[0]....
.L_474:
        /*04d4*/ 	.word	0x00001c20


	//   ....[1]....
        /*04d8*/ 	.word	0x00010010


	//   ....[2]....
        /*04dc*/ 	.word	0x00010160


	//   ....[3]....
        /*04e0*/ 	.word	0x00010250


	//   ....[4]....
        /*04e4*/ 	.word	0x00010b00


	//----- nvinfo : EIATTR_MBARRIER_INSTR_OFFSETS
	.align		4
.L_475:
        /*04e8*/ 	.byte	0x04, 0x39
        /*04ea*/ 	.short	(.L_477 - .L_476)


	//   ....[0]....
.L_476:
        /*04ec*/ 	.word	0x00000270
        /*04f0*/ 	.word	0x000000ff
        /*04f4*/ 	.word	0x00030800
        /*04f8*/ 	.short	0x0100
        /*04fa*/ 	.byte	0x08
	.zero		1


	//   ....[1]....
        /*04fc*/ 	.word	0x00000280
        /*0500*/ 	.word	0x000000ff
        /*0504*/ 	.word	0x00030820
        /*0508*/ 	.short	0x0100
        /*050a*/ 	.byte	0x08
	.zero		1


	//   ....[2]....
        /*050c*/ 	.word	0x00000370
        /*0510*/ 	.word	0x000000ff
        /*0514*/ 	.word	0x00030830
        /*0518*/ 	.short	0x0100
        /*051a*/ 	.byte	0x08
	.zero		1


	//   ....[3]....
        /*051c*/ 	.word	0x00000380
        /*0520*/ 	.word	0x000000ff
        /*0524*/ 	.word	0x00030840
        /*0528*/ 	.short	0x0100
        /*052a*/ 	.byte	0x08
	.zero		1


	//   ....[4]....
        /*052c*/ 	.word	0x00000390
        /*0530*/ 	.word	0x000000ff
        /*0534*/ 	.word	0x00030838
        /*0538*/ 	.short	0x0100
        /*053a*/ 	.byte	0x08
	.zero		1


	//   ....[5]....
        /*053c*/ 	.word	0x000003a0
        /*0540*/ 	.word	0x000000ff
        /*0544*/ 	.word	0x00030848
        /*0548*/ 	.short	0x0100
        /*054a*/ 	.byte	0x08
	.zero		1


	//   ....[6]....
        /*054c*/ 	.word	0x000004d0
        /*0550*/ 	.word	0x000000ff
        /*0554*/ 	.word	0x00030850
        /*0558*/ 	.short	0x0100
        /*055a*/ 	.byte	0x08
	.zero		1


	//   ....[7]....
        /*055c*/ 	.word	0x000004e0
        /*0560*/ 	.word	0x000000ff
        /*0564*/ 	.word	0x00030860
        /*0568*/ 	.short	0x0100
        /*056a*/ 	.byte	0x08
	.zero		1


	//   ....[8]....
        /*056c*/ 	.word	0x000004f0
        /*0570*/ 	.word	0x000000ff
        /*0574*/ 	.word	0x00030858
        /*0578*/ 	.short	0x0100
        /*057a*/ 	.byte	0x08
	.zero		1


	//   ....[9]....
        /*057c*/ 	.word	0x00000500
        /*0580*/ 	.word	0x000000ff
        /*0584*/ 	.word	0x00030868
        /*0588*/ 	.short	0x0100
        /*058a*/ 	.byte	0x08
	.zero		1


	//   ....[10]....
        /*058c*/ 	.word	0x000005f0
        /*0590*/ 	.word	0x000000ff
        /*0594*/ 	.word	0x00030870
        /*0598*/ 	.short	0x0100
        /*059a*/ 	.byte	0x06
	.zero		1


	//   ....[11]....
        /*059c*/ 	.word	0x00000600
        /*05a0*/ 	.word	0x000000ff
        /*05a4*/ 	.word	0x00030880
        /*05a8*/ 	.short	0x0100
        /*05aa*/ 	.byte	0x06
	.zero		1


	//   ....[12]....
        /*05ac*/ 	.word	0x00000610
        /*05b0*/ 	.word	0x000000ff
        /*05b4*/ 	.word	0x00030878
        /*05b8*/ 	.short	0x0100
        /*05ba*/ 	.byte	0x06
	.zero		1


	//   ....[13]....
        /*05bc*/ 	.word	0x00000620
        /*05c0*/ 	.word	0x000000ff
        /*05c4*/ 	.word	0x00030888
        /*05c8*/ 	.short	0x0100
        /*05ca*/ 	.byte	0x06
	.zero		1


	//   ....[14]....
        /*05cc*/ 	.word	0x00000750
        /*05d0*/ 	.word	0x000000ff
        /*05d4*/ 	.word	0x00030890
        /*05d8*/ 	.short	0x0100
        /*05da*/ 	.byte	0x08
	.zero		1


	//   ....[15]....
        /*05dc*/ 	.word	0x00000760
        /*05e0*/ 	.word	0x000000ff
        /*05e4*/ 	.word	0x000308a0
        /*05e8*/ 	.short	0x0100
        /*05ea*/ 	.byte	0x08
	.zero		1


	//   ....[16]....
        /*05ec*/ 	.word	0x00000770
        /*05f0*/ 	.word	0x000000ff
        /*05f4*/ 	.word	0x00030898
        /*05f8*/ 	.short	0x0100
        /*05fa*/ 	.byte	0x08
	.zero		1


	//   ....[17]....
        /*05fc*/ 	.word	0x00000780
        /*0600*/ 	.word	0x000000ff
        /*0604*/ 	.word	0x000308a8
        /*0608*/ 	.short	0x0100
        /*060a*/ 	.byte	0x08
	.zero		1


	//   ....[18]....
        /*060c*/ 	.word	0x000008b0
        /*0610*/ 	.word	0x000000ff
        /*0614*/ 	.word	0x000308b0
        /*0618*/ 	.short	0x0100
        /*061a*/ 	.byte	0x08
	.zero		1


	//   ....[19]....
        /*061c*/ 	.word	0x000008c0
        /*0620*/ 	.word	0x000000ff
        /*0624*/ 	.word	0x000308c0
        /*0628*/ 	.short	0x0100
        /*062a*/ 	.byte	0x08
	.zero		1


	//   ....[20]....
        /*062c*/ 	.word	0x000008d0
        /*0630*/ 	.word	0x000000ff
        /*0634*/ 	.word	0x000308b8
        /*0638*/ 	.short	0x0100
        /*063a*/ 	.byte	0x08
	.zero		1


	//   ....[21]....
        /*063c*/ 	.word	0x000008e0
        /*0640*/ 	.word	0x000000ff
        /*0644*/ 	.word	0x000308c8
        /*0648*/ 	.short	0x0100
        /*064a*/ 	.byte	0x08
	.zero		1


	//   ....[22]....
        /*064c*/ 	.word	0x00001cc0
        /*0650*/ 	.word	0x000000ff
        /*0654*/ 	.word	0x00030800
        /*0658*/ 	.short	0x010a
        /*065a*/ 	.byte	0x25
	.zero		1


	//   ....[23]....
        /*065c*/ 	.word	0x00001d40
        /*0660*/ 	.word	0x00000003
        /*0664*/ 	.word	0x00030830
        /*0668*/ 	.short	0x010a
        /*066a*/ 	.byte	0x3f
	.zero		1


	//   ....[24]....
        /*066c*/ 	.word	0x00001da0
        /*0670*/ 	.word	0x00000003
        /*0674*/ 	.word	0x00030830
        /*0678*/ 	.short	0x010a
        /*067a*/ 	.byte	0x3f
	.zero		1


	//   ....[25]....
        /*067c*/ 	.word	0x00002830
        /*0680*/ 	.word	0x00000000
        /*0684*/ 	.word	0x00000000
        /*0688*/ 	.short	0x0101
        /*068a*/ 	.byte	0x3f
	.zero		1


	//   ....[26]....
        /*068c*/ 	.word	0x00004520
        /*0690*/ 	.word	0x000000ff
        /*0694*/ 	.word	0x00030830
        /*0698*/ 	.short	0x010a
        /*069a*/ 	.byte	0x06
	.zero		1


	//   ....[27]....
        /*069c*/ 	.word	0x00004560
        /*06a0*/ 	.word	0x000000ff
        /*06a4*/ 	.word	0x00030830
        /*06a8*/ 	.short	0x010a
        /*06aa*/ 	.byte	0x06
	.zero		1


	//   ....[28]....
        /*06ac*/ 	.word	0x000053a0
        /*06b0*/ 	.word	0x000000ff
        /*06b4*/ 	.word	0x00030850
        /*06b8*/ 	.short	0x010a
        /*06ba*/ 	.byte	0x0a
	.zero		1


	//   ....[29]....
        /*06bc*/ 	.word	0x000053e0
        /*06c0*/ 	.word	0x000000ff
        /*06c4*/ 	.word	0x00030850
        /*06c8*/ 	.short	0x010a
        /*06ca*/ 	.byte	0x0a
	.zero		1


	//   ....[30]....
        /*06cc*/ 	.word	0x00005710
        /*06d0*/ 	.word	0x00000000
        /*06d4*/ 	.word	0x00000000
        /*06d8*/ 	.short	0x0101
        /*06da*/ 	.byte	0x3f
	.zero		1


	//   ....[31]....
        /*06dc*/ 	.word	0x000067e0
        /*06e0*/ 	.word	0x0000009b
        /*06e4*/ 	.word	0x00000000
        /*06e8*/ 	.short	0x0101
        /*06ea*/ 	.byte	0x3f
	.zero		1


	//   ....[32]....
        /*06ec*/ 	.word	0x00006f90
        /*06f0*/ 	.word	0x000000ff
        /*06f4*/ 	.word	0x00030830
        /*06f8*/ 	.short	0x010a
        /*06fa*/ 	.byte	0x05
	.zero		1


	//   ....[33]....
        /*06fc*/ 	.word	0x00006fd0
        /*0700*/ 	.word	0x000000ff
        /*0704*/ 	.word	0x00030830
        /*0708*/ 	.short	0x010a
        /*070a*/ 	.byte	0x05
	.zero		1


	//   ....[34]....
        /*070c*/ 	.word	0x00007e10
        /*0710*/ 	.word	0x000000ff
        /*0714*/ 	.word	0x00030850
        /*0718*/ 	.short	0x010a
        /*071a*/ 	.byte	0x0e
	.zero		1


	//   ....[35]....
        /*071c*/ 	.word	0x00007e50
        /*0720*/ 	.word	0x000000ff
        /*0724*/ 	.word	0x00030850
        /*0728*/ 	.short	0x010a
        /*072a*/ 	.byte	0x0e
	.zero		1


	//   ....[36]....
        /*072c*/ 	.word	0x00008740
        /*0730*/ 	.word	0x0000009f
        /*0734*/ 	.word	0x00000000
        /*0738*/ 	.short	0x0101
        /*073a*/ 	.byte	0x3f
	.zero		1


	//   ....[37]....
        /*073c*/ 	.word	0x000087f0
        /*0740*/ 	.word	0x000000a3
        /*0744*/ 	.word	0x00000000
        /*0748*/ 	.short	0x0101
        /*074a*/ 	.byte	0x3f
	.zero		1


	//   ....[38]....
        /*074c*/ 	.word	0x00008c70
        /*0750*/ 	.word	0x000000ff
        /*0754*/ 	.word	0x00030830
        /*0758*/ 	.short	0x010a
        /*075a*/ 	.byte	0x05
	.zero		1


	//   ....[39]....
        /*075c*/ 	.word	0x00008cb0
        /*0760*/ 	.word	0x000000ff
        /*0764*/ 	.word	0x00030830
        /*0768*/ 	.short	0x010a
        /*076a*/ 	.byte	0x05
	.zero		1


	//   ....[40]....
        /*076c*/ 	.word	0x00009af0
        /*0770*/ 	.word	0x000000ff
        /*0774*/ 	.word	0x00030850
        /*0778*/ 	.short	0x010a
        /*077a*/ 	.byte	0x0e
	.zero		1


	//   ....[41]....
        /*077c*/ 	.word	0x00009b30
        /*0780*/ 	.word	0x000000ff
        /*0784*/ 	.word	0x00030850
        /*0788*/ 	.short	0x010a
        /*078a*/ 	.byte	0x0e
	.zero		1


	//   ....[42]....
        /*078c*/ 	.word	0x00009e30
        /*0790*/ 	.word	0x00000000
        /*0794*/ 	.word	0x00000000
        /*0798*/ 	.short	0x0101
        /*079a*/ 	.byte	0x3f
	.zero		1


	//   ....[43]....
        /*079c*/ 	.word	0x0000af40
        /*07a0*/ 	.word	0x0000009b
        /*07a4*/ 	.word	0x00000000
        /*07a8*/ 	.short	0x0101
        /*07aa*/ 	.byte	0x3f
	.zero		1


	//   ....[44]....
        /*07ac*/ 	.word	0x0000bb70
        /*07b0*/ 	.word	0x000000ff
        /*07b4*/ 	.word	0x00030850
        /*07b8*/ 	.short	0x010a
        /*07ba*/ 	.byte	0x07
	.zero		1


	//   ....[45]....
        /*07bc*/ 	.word	0x0000bbb0
        /*07c0*/ 	.word	0x000000ff
        /*07c4*/ 	.word	0x00030850
        /*07c8*/ 	.short	0x010a
        /*07ca*/ 	.byte	0x07
	.zero		1


	//   ....[46]....
        /*07cc*/ 	.word	0x0000c010
        /*07d0*/ 	.word	0x00000009
        /*07d4*/ 	.word	0x00000000
        /*07d8*/ 	.short	0x0101
        /*07da*/ 	.byte	0x3f
	.zero		1


	//   ....[47]....
        /*07dc*/ 	.word	0x0000e080
        /*07e0*/ 	.word	0x000000c6
        /*07e4*/ 	.word	0x00000000
        /*07e8*/ 	.short	0x0101
        /*07ea*/ 	.byte	0x3f
	.zero		1


	//   ....[48]....
        /*07ec*/ 	.word	0x00010660
        /*07f0*/ 	.word	0x00000000
        /*07f4*/ 	.word	0x00030840
        /*07f8*/ 	.short	0x010a
        /*07fa*/ 	.byte	0x3f
	.zero		1


	//   ....[49]....
        /*07fc*/ 	.word	0x00011620
        /*0800*/ 	.word	0x00000011
        /*0804*/ 	.word	0x00030800
        /*0808*/ 	.short	0x0107
        /*080a*/ 	.byte	0x3f
	.zero		1


	//   ....[50]....
        /*080c*/ 	.word	0x00011730
        /*0810*/ 	.word	0x00000011
        /*0814*/ 	.word	0x00030800
        /*0818*/ 	.short	0x0101
        /*081a*/ 	.byte	0x3f
	.zero		1


	//   ....[51]....
        /*081c*/ 	.word	0x00011750
        /*0820*/ 	.word	0x00000011
        /*0824*/ 	.word	0x00030820
        /*0828*/ 	.short	0x010a
        /*082a*/ 	.byte	0x3f
	.zero		1


	//   ....[52]....
        /*082c*/ 	.word	0x00011a90
        /*0830*/ 	.word	0x00000003
        /*0834*/ 	.word	0x00030840
        /*0838*/ 	.short	0x010a
        /*083a*/ 	.byte	0x3f
	.zero		1


	//   ....[53]....
        /*083c*/ 	.word	0x00012020
        /*0840*/ 	.word	0x00000003
        /*0844*/ 	.word	0x00000060
        /*0848*/ 	.short	0x010a
        /*084a*/ 	.byte	0x3f
	.zero		1


	//   ....[54]....
        /*084c*/ 	.word	0x00012870
        /*0850*/ 	.word	0x00000003
        /*0854*/ 	.word	0x00030840
        /*0858*/ 	.short	0x010a
        /*085a*/ 	.byte	0x3f
	.zero		1


	//   ....[55]....
        /*085c*/ 	.word	0x00012e00
        /*0860*/ 	.word	0x00000009
        /*0864*/ 	.word	0x00000060
        /*0868*/ 	.short	0x010a
        /*086a*/ 	.byte	0x3f
	.zero		1


	//   ....[56]....
        /*086c*/ 	.word	0x00013590
        /*0870*/ 	.word	0x00000002
        /*0874*/ 	.word	0x00030840
        /*0878*/ 	.short	0x010a
        /*087a*/ 	.byte	0x3f
	.zero		1


	//   ....[57]....
        /*087c*/ 	.word	0x00013b20
        /*0880*/ 	.word	0x00000002
        /*0884*/ 	.word	0x00000060
        /*0888*/ 	.short	0x010a
        /*088a*/ 	.byte	0x3f
	.zero		1


	//   ....[58]....
        /*088c*/ 	.word	0x00014260
        /*0890*/ 	.word	0x00000000
        /*0894*/ 	.word	0x00030860
        /*0898*/ 	.short	0x010a
        /*089a*/ 	.byte	0x3f
	.zero		1


	//   ....[59]....
        /*089c*/ 	.word	0x00014a40
        /*08a0*/ 	.word	0x00000000
        /*08a4*/ 	.word	0x00030820
        /*08a8*/ 	.short	0x010a
        /*08aa*/ 	.byte	0x3f
	.zero		1


	//   ....[60]....
        /*08ac*/ 	.word	0x00014c30
        /*08b0*/ 	.word	0x00000006
        /*08b4*/ 	.word	0x00000000
        /*08b8*/ 	.short	0x010a
        /*08ba*/ 	.byte	0x3f
	.zero		1


	//   ....[61]....
        /*08bc*/ 	.word	0x00014c80
        /*08c0*/ 	.word	0x00000003
        /*08c4*/ 	.word	0x00000000
        /*08c8*/ 	.short	0x010a
        /*08ca*/ 	.byte	0x3f
	.zero		1


	//   ....[62]....
        /*08cc*/ 	.word	0x00014ce0
        /*08d0*/ 	.word	0x00000012
        /*08d4*/ 	.word	0x00000000
        /*08d8*/ 	.short	0x010a
        /*08da*/ 	.byte	0x3f
	.zero		1


	//   ....[63]....
        /*08dc*/ 	.word	0x00014d10
        /*08e0*/ 	.word	0x00000003
        /*08e4*/ 	.word	0x00000000
        /*08e8*/ 	.short	0x010a
        /*08ea*/ 	.byte	0x3f
	.zero		1


	//   ....[64]....
        /*08ec*/ 	.word	0x00014d80
        /*08f0*/ 	.word	0x00000003
        /*08f4*/ 	.word	0x00030800
        /*08f8*/ 	.short	0x010a
        /*08fa*/ 	.byte	0x3f
	.zero		1


	//   ....[65]....
        /*08fc*/ 	.word	0x00014dd0
        /*0900*/ 	.word	0x00000003
        /*0904*/ 	.word	0x00030830
        /*0908*/ 	.short	0x010a
        /*090a*/ 	.byte	0x3f
	.zero		1


	//   ....[66]....
        /*090c*/ 	.word	0x00014e30
        /*0910*/ 	.word	0x00000015
        /*0914*/ 	.word	0x00030830
        /*0918*/ 	.short	0x010a
        /*091a*/ 	.byte	0x3f
	.zero		1


	//   ....[67]....
        /*091c*/ 	.word	0x00014e90
        /*0920*/ 	.word	0x00000015
        /*0924*/ 	.word	0x00030850
        /*0928*/ 	.short	0x010a
        /*092a*/ 	.byte	0x3f
	.zero		1


	//   ....[68]....
        /*092c*/ 	.word	0x00014ef0
        /*0930*/ 	.word	0x00000004
        /*0934*/ 	.word	0x00030830
        /*0938*/ 	.short	0x010a
        /*093a*/ 	.byte	0x3f
	.zero		1


	//   ....[69]....
        /*093c*/ 	.word	0x00014f50
        /*0940*/ 	.word	0x00000003
        /*0944*/ 	.word	0x00030850
        /*0948*/ 	.short	0x010a
        /*094a*/ 	.byte	0x3f
	.zero		1


	//   ....[70]....
        /*094c*/ 	.word	0x00014fb0
        /*0950*/ 	.word	0x00000004
        /*0954*/ 	.word	0x00030830
        /*0958*/ 	.short	0x010a
        /*095a*/ 	.byte	0x3f
	.zero		1


	//   ....[71]....
        /*095c*/ 	.word	0x00015010
        /*0960*/ 	.word	0x00000003
        /*0964*/ 	.word	0x00030850
        /*0968*/ 	.short	0x010a
        /*096a*/ 	.byte	0x3f
	.zero		1


	//   ....[72]....
        /*096c*/ 	.word	0x00015070
        /*0970*/ 	.word	0x00000007
        /*0974*/ 	.word	0x00030850
        /*0978*/ 	.short	0x010a
        /*097a*/ 	.byte	0x3f
	.zero		1


	//   ....[73]....
        /*097c*/ 	.word	0x000151c0
        /*0980*/ 	.word	0x00000000
        /*0984*/ 	.word	0x00030840
        /*0988*/ 	.short	0x010a
        /*098a*/ 	.byte	0x3f
	.zero		1


	//   ....[74]....
        /*098c*/ 	.word	0x00015e70
        /*0990*/ 	.word	0x00000011
        /*0994*/ 	.word	0x00030820
        /*0998*/ 	.short	0x010a
        /*099a*/ 	.byte	0x3f
	.zero		1


	//   ....[75]....
        /*099c*/ 	.word	0x00015ec0
        /*09a0*/ 	.word	0x00000003
        /*09a4*/ 	.word	0x00030840
        /*09a8*/ 	.short	0x010a
        /*09aa*/ 	.byte	0x3f
	.zero		1


	//   ....[76]....
        /*09ac*/ 	.word	0x00015f10
        /*09b0*/ 	.word	0x00000003
        /*09b4*/ 	.word	0x00000060
        /*09b8*/ 	.short	0x010a
        /*09ba*/ 	.byte	0x3f
	.zero		1


	//   ....[77]....
        /*09bc*/ 	.word	0x00015f60
        /*09c0*/ 	.word	0x00000003
        /*09c4*/ 	.word	0x00030840
        /*09c8*/ 	.short	0x010a
        /*09ca*/ 	.byte	0x3f
	.zero		1


	//   ....[78]....
        /*09cc*/ 	.word	0x00015fb0
        /*09d0*/ 	.word	0x00000009
        /*09d4*/ 	.word	0x00000060
        /*09d8*/ 	.short	0x010a
        /*09da*/ 	.byte	0x3f
	.zero		1


	//   ....[79]....
        /*09dc*/ 	.word	0x00016000
        /*09e0*/ 	.word	0x00000002
        /*09e4*/ 	.word	0x00030840
        /*09e8*/ 	.short	0x010a
        /*09ea*/ 	.byte	0x3f
	.zero		1


	//   ....[80]....
        /*09ec*/ 	.word	0x00016050
        /*09f0*/ 	.word	0x00000002
        /*09f4*/ 	.word	0x00000060
        /*09f8*/ 	.short	0x010a
        /*09fa*/ 	.byte	0x3f
	.zero		1


	//   ....[81]....
        /*09fc*/ 	.word	0x000160a0
        /*0a00*/ 	.word	0x00000000
        /*0a04*/ 	.word	0x00030860
        /*0a08*/ 	.short	0x010a
        /*0a0a*/ 	.byte	0x3f
	.zero		1


	//   ....[82]....
        /*0a0c*/ 	.word	0x00016190
        /*0a10*/ 	.word	0x00000000
        /*0a14*/ 	.word	0x00030820
        /*0a18*/ 	.short	0x010a
        /*0a1a*/ 	.byte	0x3f
	.zero		1


	//   ....[83]....
        /*0a1c*/ 	.word	0x00016330
        /*0a20*/ 	.word	0x00000006
        /*0a24*/ 	.word	0x00000000
        /*0a28*/ 	.short	0x010a
        /*0a2a*/ 	.byte	0x3f
	.zero		1


	//   ....[84]....
        /*0a2c*/ 	.word	0x00016380
        /*0a30*/ 	.word	0x00000003
        /*0a34*/ 	.word	0x00000000
        /*0a38*/ 	.short	0x010a
        /*0a3a*/ 	.byte	0x3f
	.zero		1


	//   ....[85]....
        /*0a3c*/ 	.word	0x000163d0
        /*0a40*/ 	.word	0x00000012
        /*0a44*/ 	.word	0x00000000
        /*0a48*/ 	.short	0x010a
        /*0a4a*/ 	.byte	0x3f
	.zero		1


	//----- nvinfo : EIATTR_NUM_MBARRIERS
	.align		4
.L_477:
        /*0a4c*/ 	.byte	0x03, 0x38
        /*0a4e*/ 	.short	0x0016


	//----- nvinfo : EIATTR_EXIT_INSTR_OFFSETS
	.align		4
        /*0a50*/ 	.byte	0x04, 0x1c
        /*0a52*/ 	.short	(.L_479 - .L_478)


	//   ....[0]....
.L_478:
        /*0a54*/ 	.word	0x00000a10


	//   ....[1]....
        /*0a58*/ 	.word	0x0000f2b0


	//   ....[2]....
        /*0a5c*/ 	.word	0x00014d60


	//----- nvinfo : EIATTR_MAX_THREADS
	.align		4
.L_479:
        /*0a60*/ 	.byte	0x04, 0x05
        /*0a62*/ 	.short	(.L_481 - .L_480)
.L_480:
        /*0a64*/ 	.word	0x00000180
        /*0a68*/ 	.word	0x00000001
        /*0a6c*/ 	.word	0x00000001


	//----- nvinfo : EIATTR_CRS_STACK_SIZE
	.align		4
.L_481:
        /*0a70*/ 	.byte	0x04, 0x1e
        /*0a72*/ 	.short	(.L_483 - .L_482)
.L_482:
        /*0a74*/ 	.word	0x00000000


	//----- nvinfo : EIATTR_CBANK_PARAM_SIZE
	.align		4
.L_483:
        /*0a78*/ 	.byte	0x03, 0x19
        /*0a7a*/ 	.short	0x0af0


	//----- nvinfo : EIATTR_PARAM_CBANK
	.align		4
        /*0a7c*/ 	.byte	0x04, 0x0a
        /*0a7e*/ 	.short	(.L_485 - .L_484)
	.align		4
.L_484:
        /*0a80*/ 	.word	index@(.nv.constant0._ZN7cutlass13device_kernelIN5flash11enable_sm90INS1_16FlashAttnFwdSm90INS1_25CollectiveMainloopFwdSm90ILi2EN4cute5tupleIJNS5_1CILi1EEES8_S8_EEENS6_IJNS7_ILi128EEENS7_ILi64EEENS7_ILi256EEEEEELi256ENS_10bfloat16_tEfNS_4arch4Sm90ELb0ELb1ELb0ELb0ELb0ELb0ELb0ELb1ELb1ELb1ELb0ELb0EEENS1_21CollectiveEpilogueFwdINS6_IJSA_SC_SB_EEES9_SE_SG_Li256ELb0ELb1ELb0ELb0EEENS1_30DynamicPersistentTileSchedulerILi256ELi128ELb0ELb1ELb1EEEEEEEEEvNT_6ParamsE)
        /*0a84*/ 	.short	0x0210
        /*0a86*/ 	.short	0x0af0


	//----- nvinfo : EIATTR_SW_WAR
	.align		4
.L_485:
        /*0a88*/ 	.byte	0x04, 0x36
        /*0a8a*/ 	.short	(.L_487 - .L_486)
.L_486:
        /*0a8c*/ 	.word	0x00000008
.L_487:


//--------------------- .nv.info._ZN7cutlass13device_kernelIN5flash11enable_sm90INS1_16FlashAttnFwdSm90INS1_25CollectiveMainloopFwdSm90ILi2EN4cute5tupleIJNS5_1CILi1EEES8_S8_EEENS6_IJNS7_ILi128EEENS7_ILi64EEENS7_ILi256EEEEEELi256ENS_10bfloat16_tEfNS_4arch4Sm90ELb0ELb1ELb0ELb1ELb0ELb0ELb0ELb1ELb1ELb1ELb0ELb0EEENS1_21CollectiveEpilogueFwdINS6_IJSA_SC_SB_EEES9_SE_SG_Li256ELb1ELb1ELb0ELb0EEENS1_36VarlenDynamicPersistentTileSchedulerILi128ELi64ELi256ELi128ELb0ELb1ELb1ELb1ELb0ELb1EEEEEEEEEvNT_6ParamsE --------------------------
	.section	.nv.info._ZN7cutlass13device_kernelIN5flash11enable_sm90INS1_16FlashAttnFwdSm90INS1_25CollectiveMainloopFwdSm90ILi2EN4cute5tupleIJNS5_1CILi1EEES8_S8_EEENS6_IJNS7_ILi128EEENS7_ILi64EEENS7_ILi256EEEEEELi256ENS_10bfloat16_tEfNS_4arch4Sm90ELb0ELb1ELb0ELb1ELb0ELb0ELb0ELb1ELb1ELb1ELb0ELb0EEENS1_21CollectiveEpilogueFwdINS6_IJSA_SC_SB_EEES9_SE_SG_Li256ELb1ELb1ELb0ELb0EEENS1_36VarlenDynamicPersistentTileSchedulerILi128ELi64ELi256ELi128ELb0ELb1ELb1ELb1ELb0ELb1EEEEEEEEEvNT_6ParamsE,"",@"SHT_CUDA_INFO"
	.sectionflags	@""
	.align	4


	//----- nvinfo : EIATTR_CUDA_API_VERSION
	.align		4
        /*0000*/ 	.byte	0x04, 0x37
        /*0002*/ 	.short	(.L_489 - .L_488)
.L_488:
        /*0004*/ 	.word	0x00000082


	//----- nvinfo : EIATTR_KPARAM_INFO
	.align		4
.L_489:
        /*0008*/ 	.byte	0x04, 0x17
        /*000a*/ 	.short	(.L_491 - .L_490)
.L_490:
        /*000c*/ 	.word	0x00000000
        /*0010*/ 	.short	0x0000
        /*0012*/ 	.short	0x0070
        /*0014*/ 	.byte	0x00, 0xf0, 0x01, 0x2a


	//----- nvinfo : EIATTR_SPARSE_MMA_MASK
	.align		4
.L_491:
        /*0018*/ 	.byte	0x03, 0x50
        /*001a*/ 	.short	0x0000


	//----- nvinfo : EIATTR_MAXREG_COUNT
	.align		4
        /*001c*/ 	.byte	0x03, 0x1b
        /*001e*/ 	.short	0x00a8


	//----- nvinfo : EIATTR_NUM_BARRIERS
	.align		4
        /*0020*/ 	.byte	0x02, 0x4c
        /*0022*/ 	.byte	0x09
	.zero		1


	//----- nvinfo : EIATTR_EXTERNS
	.align		4
        /*0024*/ 	.byte	0x04, 0x0f
        /*0026*/ 	.short	(.L_493 - .L_492)


	//   ....[0]....
	.align		4
.L_492:
        /*0028*/ 	.word	index@(__assertfail)


	//----- nvinfo : EIATTR_ANNOTATIONS
	.align		4
.L_493:
        /*002c*/ 	.byte	0x04, 0x55
        /*002e*/ 	.short	(.L_495 - .L_494)


	//   ....[0]....
.L_494:
        /* <DEDUP_REMOVED lines=64> */


	//----- nvinfo : EIATTR_MERCURY_ISA_VERSION
	.align		4
.L_495:
        /*0418*/ 	.byte	0x03, 0x5f
        /*041a*/ 	.short	0x0101


	//----- nvinfo : EIATTR_UNUSED_LOAD_BYTE_OFFSET
	.align		4
        /*041c*/ 	.byte	0x04, 0x44
        /*041e*/ 	.short	(.L_497 - .L_496)


	//   ....[0]....
.L_496:
        /*0420*/ 	.word	0x00000a10
        /*0424*/ 	.word	0x0000fff0


	//   ....[1]....
        /*0428*/ 	.word	0x0000ca50
        /*042c*/ 	.word	0x0000fff0


	//----- nvinfo : EIATTR_INT_WARP_WIDE_INSTR_OFFSETS
	.align		4
.L_497:
        /*0430*/ 	.byte	0x04, 0x31
        /*0432*/ 	.short	(.L_499 - .L_498)


	//   ....[0]....
.L_498:
        /*0434*/ 	.word	0x00000130


	//   ....[1]....
        /*0438*/ 	.word	0x00000170


	//   ....[2]....
        /*043c*/ 	.word	0x000001e0


	//   ....[3]....
        /*0440*/ 	.word	0x00011010


	//   ....[4]....
        /*0444*/ 	.word	0x000110b0


	//   ....[5]....
        /*0448*/ 	.word	0x000156b0


	//   ....[6]....
        /*044c*/ 	.word	0x00015720


	//----- nvinfo : EIATTR_COOP_GROUP_MASK_REGIDS
	.align		4
.L_499:
        /*0450*/ 	.byte	0x04, 0x29
        /*0452*/ 	.short	(.L_501 - .L_500)


	//   ....[0]....
.L_500:
        /*0454*/ 	.word	0xffffffff


	//   ....[1]....
        /*0458*/ 	.word	0xffffffff


	//   ....[2]....
        /*045c*/ 	.word	0xffffffff


	//   ....[3]....
        /*0460*/ 	.word	0xffffffff


	//   ....[4]....
        /*0464*/ 	.word	0xffffffff


	//   ....[5]....
        /*0468*/ 	.word	0xffffffff


	//   ....[6]....
        /*046c*/ 	.word	0xffffffff


	//   ....[7]....
        /*0470*/ 	.word	0xffffffff


	//   ....[8]....
        /*0474*/ 	.word	0xffffffff


	//   ....[9]....
        /*0478*/ 	.word	0xffffffff


	//   ....[10]....
        /*047c*/ 	.word	0xffffffff


	//   ....[11]....
        /*0480*/ 	.word	0xffffffff


	//   ....[12]....
        /*0484*/ 	.word	0xffffffff


	//   ....[13]....
        /*0488*/ 	.word	0xffffffff


	//   ....[14]....
        /*048c*/ 	.word	0xffffffff


	//   ....[15]....
        /*0490*/ 	.word	0xffffffff


	//   ....[16]....
        /*0494*/ 	.word	0xffffffff


	//   ....[17]....
        /*0498*/ 	.word	0xffffffff


	//   ....[18]....
        /*049c*/ 	.word	0xffffffff


	//   ....[19]....
        /*04a0*/ 	.word	0xffffffff


	//   ....[20]....
        /*04a4*/ 	.word	0xffffffff


	//   ....[21]....
        /*04a8*/ 	.word	0xffffffff


	//   ....[22]....
        /*04ac*/ 	.word	0xffffffff


	//   ....[23]....
        /*04b0*/ 	.word	0xffffffff


	//   ....[24]....
        /*04b4*/ 	.word	0xffffffff


	//   ....[25]....
        /*04b8*/ 	.word	0xffffffff


	//   ....[26]....
        /*04bc*/ 	.word	0xffffffff


	//   ....[27]....
        /*04c0*/ 	.word	0xffffffff


	//   ....[28]....
        /*04c4*/ 	.word	0xffffffff


	//   ....[29]....
        /*04c8*/ 	.word	0xffffffff


	//   ....[30]....
        /*04cc*/ 	.word	0xffffffff


	//   ....[31]....
        /*04d0*/ 	.word	0xffffffff


	//   ....[32]....
        /*04d4*/ 	.word	0xffffffff


	//   ....[33]....
        /*04d8*/ 	.word	0xffffffff


	//   ....[34]....
        /*04dc*/ 	.word	0xffffffff


	//   ....[35]....
        /*04e0*/ 	.word	0xffffffff


	//   ....[36]....
        /*04e4*/ 	.word	0xffffffff


	//   ....[37]....
        /*04e8*/ 	.word	0xffffffff


	//   ....[38]....
        /*04ec*/ 	.word	0xffffffff


	//   ....[39]....
        /*04f0*/ 	.word	0xffffffff


	//   ....[40]....
        /*04f4*/ 	.word	0xffffffff


	//   ....[41]....
        /*04f8*/ 	.word	0xffffffff


	//   ....[42]....
        /*04fc*/ 	.word	0xffffffff


	//   ....[43]....
        /*0500*/ 	.word	0xffffffff


	//   ....[44]....
        /*0504*/ 	.word	0xffffffff


	//   ....[45]....
        /*0508*/ 	.word	0xffffffff


	//   ....[46]....
        /*050c*/ 	.word	0xffffffff


	//   ....[47]....
        /*0510*/ 	.word	0xffffffff


	//   ....[48]....
        /*0514*/ 	.word	0xffffffff


	//   ....[49]....
        /*0518*/ 	.word	0xffffffff


	//   ....[50]....
        /*051c*/ 	.word	0xffffffff


	//   ....[51]....
        /*0520*/ 	.word	0xffffffff


	//   ....[52]....
        /*0524*/ 	.word	0xffffffff


	//   ....[53]....
        /*0528*/ 	.word	0xffffffff


	//   ....[54]....
        /*052c*/ 	.word	0xffffffff


	//   ....[55]....
        /*0530*/ 	.word	0xffffffff


	//   ....[56]....
        /*0534*/ 	.word	0xffffffff


	//   ....[57]....
        /*0538*/ 	.word	0xffffffff


	//   ....[58]....
        /*053c*/ 	.word	0xffffffff


	//   ....[59]....
        /*0540*/ 	.word	0xffffffff


	//   ....[60]....
        /*0544*/ 	.word	0xffffffff


	//   ....[61]....
        /*0548*/ 	.word	0xffffffff


	//   ....[62]....
        /*054c*/ 	.word	0xffffffff


	//   ....[63]....
        /*0550*/ 	.word	0xffffffff


	//   ....[64]....
        /*0554*/ 	.word	0xffffffff


	//   ....[65]....
        /*0558*/ 	.word	0xffffffff


	//   ....[66]....
        /*055c*/ 	.word	0xffffffff


	//   ....[67]....
        /*0560*/ 	.word	0xffffffff


	//   ....[68]....
        /*0564*/ 	.word	0xffffffff


	//   ....[69]....
        /*0568*/ 	.word	0xffffffff


	//   ....[70]....
        /*056c*/ 	.word	0xffffffff


	//   ....[71]....
        /*0570*/ 	.word	0xffffffff


	//   ....[72]....
        /*0574*/ 	.word	0xffffffff


	//   ....[73]....
        /*0578*/ 	.word	0xffffffff


	//   ....[74]....
        /*057c*/ 	.word	0xffffffff


	//   ....[75]....
        /*0580*/ 	.word	0xffffffff


	//   ....[76]....
        /*0584*/ 	.word	0xffffffff


	//   ....[77]....
        /*0588*/ 	.word	0xffffffff


	//   ....[78]....
        /*058c*/ 	.word	0xffffffff


	//   ....[79]....
        /*0590*/ 	.word	0xffffffff


	//   ....[80]....
        /*0594*/ 	.word	0xffffffff


	//   ....[81]....
        /*0598*/ 	.word	0xffffffff


	//   ....[82]....
        /*059c*/ 	.word	0xffffffff


	//   ....[83]....
        /*05a0*/ 	.word	0xffffffff


	//   ....[84]....
        /*05a4*/ 	.word	0xffffffff


	//   ....[85]....
        /*05a8*/ 	.word	0xffffffff


	//   ....[86]....
        /*05ac*/ 	.word	0xffffffff


	//   ....[87]....
        /*05b0*/ 	.word	0xffffffff


	//   ....[88]....
        /*05b4*/ 	.word	0xffffffff


	//   ....[89]....
        /*05b8*/ 	.word	0xffffffff


	//   ....[90]....
        /*05bc*/ 	.word	0xffffffff


	//   ....[91]....
        /*05c0*/ 	.word	0xffffffff


	//   ....[92]....
        /*05c4*/ 	.word	0xffffffff


	//   ....[93]....
        /*05c8*/ 	.word	0xffffffff


	//   ....[94]....
        /*05cc*/ 	.word	0xffffffff


	//   ....[95]....
        /*05d0*/ 	.word	0xffffffff


	//   ....[96]....
        /*05d4*/ 	.word	0xffffffff


	//   ....[97]....
        /*05d8*/ 	.word	0xffffffff


	//   ....[98]....
        /*05dc*/ 	.word	0xffffffff


	//   ....[99]....
        /*05e0*/ 	.word	0xffffffff


	//   ....[100]....
        /*05e4*/ 	.word	0xffffffff


	//   ....[101]....
        /*05e8*/ 	.word	0xffffffff


	//   ....[102]....
        /*05ec*/ 	.word	0xffffffff


	//   ....[103]....
        /*05f0*/ 	.word	0xffffffff


	//   ....[104]....
        /*05f4*/ 	.word	0xffffffff


	//   ....[105]....
        /*05f8*/ 	.word	0x0500000f


	//   ....[106]....
        /*05fc*/ 	.word	0x0500000f


	//   ....[107]....
        /*0600*/ 	.word	0x0500000f


	//   ....[108]....
        /*0604*/ 	.word	0x0500000f


	//   ....[109]....
        /*0608*/ 	.word	0x0500000f


	//   ....[110]....
        /*060c*/ 	.word	0x0500000f


	//   ....[111]....
        /*0610*/ 	.word	0x0500000f


	//   ....[112]....
        /*0614*/ 	.word	0x0500000f


	//   ....[113]....
        /*0618*/ 	.word	0x0500000f


	//   ....[114]....
        /*061c*/ 	.word	0x0500000f


	//   ....[115]....
        /*0620*/ 	.word	0x0500000f


	//   ....[116]....
        /*0624*/ 	.word	0x0500000f


	//   ....[117]....
        /*0628*/ 	.word	0x0500000f


	//   ....[118]....
        /*062c*/ 	.word	0x0500000f


	//   ....[119]....
        /*0630*/ 	.word	0x0500000f


	//   ....[120]....
        /*0634*/ 	.word	0x0500000f


	//   ....[121]....
        /*0638*/ 	.word	0x0500000f


	//   ....[122]....
        /*063c*/ 	.word	0x0500000f


	//   ....[123]....
        /*0640*/ 	.word	0x0500000f


	//   ....[124]....
        /*0644*/ 	.word	0x0500000f


	//   ....[125]....
        /*0648*/ 	.word	0x0500000f


	//   ....[126]....
        /*064c*/ 	.word	0x0500000f


	//   ....[127]....
        /*0650*/ 	.word	0x0500000f


	//   ....[128]....
        /*0654*/ 	.word	0x0500000f


	//   ....[129]....
        /*0658*/ 	.word	0x0500000f


	//   ....[130]....
        /*065c*/ 	.word	0x0500000f


	//   ....[131]....
        /*0660*/ 	.word	0x0500000f


	//   ....[132]....
        /*0664*/ 	.word	0x0500000f


	//   ....[133]....
        /*0668*/ 	.word	0x0500000f


	//   ....[134]....
        /*066c*/ 	.word	0x0500000f


	//   ....[135]....
        /*0670*/ 	.word	0x0500000f


	//   ....[136]....
        /*0674*/ 	.word	0x0500000f


	//   ....[137]....
        /*0678*/ 	.word	0x0500000f


	//   ....[138]....
        /*067c*/ 	.word	0x0500000f


	//   ....[139]....
        /*0680*/ 	.word	0x0500000f


	//----- nvinfo : EIATTR_COOP_GROUP_INSTR_OFFSETS
	.align		4
.L_501:
        /*0684*/ 	.byte	0x04, 0x28
        /*0686*/ 	.short	(.L_503 - .L_502)


	//   ....[0]....
.L_502:
        /*0688*/ 	.word	0x00000060


	//   ....[1]....
        /*068c*/ 	.word	0x00000140


	//   ....[2]....
        /*0690*/ 	.word	0x00000190


	//   ....[3]....
        /*0694*/ 	.word	0x000003c0


	//   ....[4]....
        /*0698*/ 	.word	0x00000520


	//   ....[5]....
        /*069c*/ 	.word	0x00000640


	//   ....[6]....
        /*06a0*/ 	.word	0x000007a0


	//   ....[7]....
        /*06a4*/ 	.word	0x00001c10


	//   ....[8]....
        /*06a8*/ 	.word	0x00002720


	//   ....[9]....
        /*06ac*/ 	.word	0x00002bc0


	//   ....[10]....
        /*06b0*/ 	.word	0x000036d0


	//   ....[11]....
        /*06b4*/ 	.word	0x00003780


	//   ....[12]....
        /*06b8*/ 	.word	0x000039c0


	//   ....[13]....
        /*06bc*/ 	.word	0x00003a60


	//   ....[14]....
        /*06c0*/ 	.word	0x00005860


	//   ....[15]....
        /*06c4*/ 	.word	0x00005ab0


	//   ....[16]....
        /*06c8*/ 	.word	0x000061b0


	//   ....[17]....
        /*06cc*/ 	.word	0x000062b0


	//   ....[18]....
        /*06d0*/ 	.word	0x00006640


	//   ....[19]....
        /*06d4*/ 	.word	0x000066b0


	//   ....[20]....
        /*06d8*/ 	.word	0x00008250


	//   ....[21]....
        /*06dc*/ 	.word	0x00008380


	//   ....[22]....
        /*06e0*/ 	.word	0x000085b0


	//   ....[23]....
        /*06e4*/ 	.word	0x00008610


	//   ....[24]....
        /*06e8*/ 	.word	0x0000a000


	//   ....[25]....
        /*06ec*/ 	.word	0x0000a2b0


	//   ....[26]....
        /*06f0*/ 	.word	0x0000a8f0


	//   ....[27]....
        /*06f4*/ 	.word	0x0000a9f0


	//   ....[28]....
        /*06f8*/ 	.word	0x0000adb0


	//   ....[29]....
        /*06fc*/ 	.word	0x0000ae10


	//   ....[30]....
        /*0700*/ 	.word	0x0000bde0


	//   ....[31]....
        /*0704*/ 	.word	0x0000be20


	//   ....[32]....
        /*0708*/ 	.word	0x0000bf60


	//   ....[33]....
        /*070c*/ 	.word	0x0000bf80


	//   ....[34]....
        /*0710*/ 	.word	0x0000db80


	//   ....[35]....
        /*0714*/ 	.word	0x0000dbc0


	//   ....[36]....
        /*0718*/ 	.word	0x0000dc00


	//   ....[37]....
        /*071c*/ 	.word	0x0000dc40


	//   ....[38]....
        /*0720*/ 	.word	0x0000e490


	//   ....[39]....
        /*0724*/ 	.word	0x0000e4c0


	//   ....[40]....
        /*0728*/ 	.word	0x0000e620


	//   ....[41]....
        /*072c*/ 	.word	0x0000e640


	//   ....[42]....
        /*0730*/ 	.word	0x0000e790


	//   ....[43]....
        /*0734*/ 	.word	0x0000e7b0


	//   ....[44]....
        /*0738*/ 	.word	0x0000e910


	//   ....[45]....
        /*073c*/ 	.word	0x0000e930


	//   ....[46]....
        /*0740*/ 	.word	0x0000f320


	//   ....[47]....
        /*0744*/ 	.word	0x0000f340


	//   ....[48]....
        /*0748*/ 	.word	0x0000f490


	//   ....[49]....
        /*074c*/ 	.word	0x0000f4b0


	//   ....[50]....
        /*0750*/ 	.word	0x0000f600


	//   ....[51]....
        /*0754*/ 	.word	0x0000f620


	//   ....[52]....
        /*0758*/ 	.word	0x0000f780


	//   ....[53]....
        /*075c*/ 	.word	0x0000f7a0


	//   ....[54]....
        /*0760*/ 	.word	0x0000f990


	//   ....[55]....
        /*0764*/ 	.word	0x0000fb80


	//   ....[56]....
        /*0768*/ 	.word	0x0000fbb0


	//   ....[57]....
        /*076c*/ 	.word	0x0000fbe0


	//   ....[58]....
        /*0770*/ 	.word	0x0000fc10


	//   ....[59]....
        /*0774*/ 	.word	0x0000fc40


	//   ....[60]....
        /*0778*/ 	.word	0x0000fc70


	//   ....[61]....
        /*077c*/ 	.word	0x0000fdf0


	//   ....[62]....
        /*0780*/ 	.word	0x0000fe20


	//   ....[63]....
        /*0784*/ 	.word	0x0000fe50


	//   ....[64]....
        /*0788*/ 	.word	0x0000fe80


	//   ....[65]....
        /*078c*/ 	.word	0x0000feb0


	//   ....[66]....
        /*0790*/ 	.word	0x0000fee0


	//   ....[67]....
        /*0794*/ 	.word	0x0000ff90


	//   ....[68]....
        /*0798*/ 	.word	0x0000fff0


	//   ....[69]....
        /*079c*/ 	.word	0x00010080


	//   ....[70]....
        /*07a0*/ 	.word	0x000115f0


	//   ....[71]....
        /*07a4*/ 	.word	0x000122c0


	//   ....[72]....
        /*07a8*/ 	.word	0x000122e0


	//   ....[73]....
        /*07ac*/ 	.word	0x000123d0


	//   ....[74]....
        /*07b0*/ 	.word	0x000123e0


	//   ....[75]....
        /*07b4*/ 	.word	0x000124a0


	//   ....[76]....
        /*07b8*/ 	.word	0x000124b0


	//   ....[77]....
        /*07bc*/ 	.word	0x00012570


	//   ....[78]....
        /*07c0*/ 	.word	0x00012580


	//   ....[79]....
        /*07c4*/ 	.word	0x00012640


	//   ....[80]....
        /*07c8*/ 	.word	0x00012650


	//   ....[81]....
        /*07cc*/ 	.word	0x00012710


	//   ....[82]....
        /*07d0*/ 	.word	0x00012720


	//   ....[83]....
        /*07d4*/ 	.word	0x000127d0


	//   ....[84]....
        /*07d8*/ 	.word	0x000127e0


	//   ....[85]....
        /*07dc*/ 	.word	0x00012810


	//   ....[86]....
        /*07e0*/ 	.word	0x00012830


	//   ....[87]....
        /*07e4*/ 	.word	0x00015fb0


	//   ....[88]....
        /*07e8*/ 	.word	0x00016010


	//   ....[89]....
        /*07ec*/ 	.word	0x00016040


	//   ....[90]....
        /*07f0*/ 	.word	0x00016050


	//   ....[91]....
        /*07f4*/ 	.word	0x00016080


	//   ....[92]....
        /*07f8*/ 	.word	0x000160b0


	//   ....[93]....
        /*07fc*/ 	.word	0x000160e0


	//   ....[94]....
        /*0800*/ 	.word	0x00016110


	//   ....[95]....
        /*0804*/ 	.word	0x000162a0


	//   ....[96]....
        /*0808*/ 	.word	0x000162d0


	//   ....[97]....
        /*080c*/ 	.word	0x00016300


	//   ....[98]....
        /*0810*/ 	.word	0x00016330


	//   ....[99]....
        /*0814*/ 	.word	0x00016360


	//   ....[100]....
        /*0818*/ 	.word	0x00016390


	//   ....[101]....
        /*081c*/ 	.word	0x00016450


	//   ....[102]....
        /*0820*/ 	.word	0x00016470


	//   ....[103]....
        /*0824*/ 	.word	0x000164e0


	//   ....[104]....
        /*0828*/ 	.word	0x00016bc0


	//   ....[105]....
        /*082c*/ 	.word	0x00017270


	//   ....[106]....
        /*0830*/ 	.word	0x00017450


	//   ....[107]....
        /*0834*/ 	.word	0x000174a0


	//   ....[108]....
        /*0838*/ 	.word	0x000175f0


	//   ....[109]....
        /*083c*/ 	.word	0x00017640


	//   ....[110]....
        /*0840*/ 	.word	0x00017790


	//   ....[111]....
        /*0844*/ 	.word	0x000177e0


	//   ....[112]....
        /*0848*/ 	.word	0x00017930


	//   ....[113]....
        /*084c*/ 	.word	0x00017980


	//   ....[114]....
        /*0850*/ 	.word	0x00017ad0


	//   ....[115]....
        /*0854*/ 	.word	0x00017b20


	//   ....[116]....
        /*0858*/ 	.word	0x00017c60


	//   ....[117]....
        /*085c*/ 	.word	0x00017cb0


	//   ....[118]....
        /*0860*/ 	.word	0x00017df0


	//   ....[119]....
        /*0864*/ 	.word	0x00017e40


	//   ....[120]....
        /*0868*/ 	.word	0x00017f70


	//   ....[121]....
        /*086c*/ 	.word	0x00017fc0


	//   ....[122]....
        /*0870*/ 	.word	0x000182f0


	//   ....[123]....
        /*0874*/ 	.word	0x00018390


	//   ....[124]....
        /*0878*/ 	.word	0x000184c0


	//   ....[125]....
        /*087c*/ 	.word	0x00018540


	//   ....[126]....
        /*0880*/ 	.word	0x000185c0


	//   ....[127]....
        /*0884*/ 	.word	0x00018640


	//   ....[128]....
        /*0888*/ 	.word	0x000186c0


	//   ....[129]....
        /*088c*/ 	.word	0x00018750


	//   ....[130]....
        /*0890*/ 	.word	0x000187f0


	//   ....[131]....
        /*0894*/ 	.word	0x00018890


	//   ....[132]....
        /*0898*/ 	.word	0x00018910


	//   ....[133]....
        /*089c*/ 	.word	0x00018990


	//   ....[134]....
        /*08a0*/ 	.word	0x00018a10


	//   ....[135]....
        /*08a4*/ 	.word	0x00018aa0


	//   ....[136]....
        /*08a8*/ 	.word	0x00018b20


	//   ....[137]....
        /*08ac*/ 	.word	0x00018bc0


	//   ....[138]....
        /*08b0*/ 	.word	0x00018c50


	//   ....[139]....
        /*08b4*/ 	.word	0x00018d80


	//----- nvinfo : EIATTR_REG_RECONFIG
	.align		4
.L_503:
        /*08b8*/ 	.byte	0x01, 0x54
	.zero		2


	//----- nvinfo : EIATTR_SYSCALL_OFFSETS
	.align		4
        /*08bc*/ 	.byte	0x04, 0x46
        /*08be*/ 	.short	(.L_505 - .L_504)


	//   ....[0]....
.L_504:
        /*08c0*/ 	.word	0x00001df0


	//   ....[1]....
        /*08c4*/ 	.word	0x00011220


	//   ....[2]....
        /*08c8*/ 	.word	0x00011370


	//   ....[3]....
        /*08cc*/ 	.word	0x00011460


	//   ....[4]....
        /*08d0*/ 	.word	0x00011de0


	//----- nvinfo : EIATTR_MBARRIER_INSTR_OFFSETS
	.align		4
.L_505:
        /*08d4*/ 	.byte	0x04, 0x39
        /*08d6*/ 	.short	(.L_507 - .L_506)


	//   ....[0]....
.L_506:
        /*08d8*/ 	.word	0x00000270
        /*08dc*/ 	.word	0x000000ff
        /*08e0*/ 	.word	0x00030800
        /*08e4*/ 	.short	0x0100
        /*08e6*/ 	.byte	0x08
	.zero		1


	//   ....[1]....
        /*08e8*/ 	.word	0x00000280
        /*08ec*/ 	.word	0x000000ff
        /*08f0*/ 	.word	0x00030820
        /*08f4*/ 	.short	0x0100
        /*08f6*/ 	.byte	0x08
	.zero		1


	//   ....[2]....
        /*08f8*/ 	.word	0x00000370
        /*08fc*/ 	.word	0x000000ff
        /*0900*/ 	.word	0x00030830
        /*0904*/ 	.short	0x0100
        /*0906*/ 	.byte	0x08
	.zero		1


	//   ....[3]....
        /*0908*/ 	.word	0x00000380
        /*090c*/ 	.word	0x000000ff
        /*0910*/ 	.word	0x00030840
        /*0914*/ 	.short	0x0100
        /*0916*/ 	.byte	0x08
	.zero		1


	//   ....[4]....
        /*0918*/ 	.word	0x00000390
        /*091c*/ 	.word	0x000000ff
        /*0920*/ 	.word	0x00030838
        /*0924*/ 	.short	0x0100
        /*0926*/ 	.byte	0x08
	.zero		1


	//   ....[5]....
        /*0928*/ 	.word	0x000003a0
        /*092c*/ 	.word	0x000000ff
        /*0930*/ 	.word	0x00030848
        /*0934*/ 	.short	0x0100
        /*0936*/ 	.byte	0x08
	.zero		1


	//   ....[6]....
        /*0938*/ 	.word	0x000004d0
        /*093c*/ 	.word	0x000000ff
        /*0940*/ 	.word	0x00030850
        /*0944*/ 	.short	0x0100
        /*0946*/ 	.byte	0x08
	.zero		1


	//   ....[7]....
        /*0948*/ 	.word	0x000004e0
        /*094c*/ 	.word	0x000000ff
        /*0950*/ 	.word	0x00030860
        /*0954*/ 	.short	0x0100
        /*0956*/ 	.byte	0x08
	.zero		1


	//   ....[8]....
        /*0958*/ 	.word	0x000004f0
        /*095c*/ 	.word	0x000000ff
        /*0960*/ 	.word	0x00030858
        /*0964*/ 	.short	0x0100
        /*0966*/ 	.byte	0x08
	.zero		1


	//   ....[9]....
        /*0968*/ 	.word	0x00000500
        /*096c*/ 	.word	0x000000ff
        /*0970*/ 	.word	0x00030868
        /*0974*/ 	.short	0x0100
        /*0976*/ 	.byte	0x08
	.zero		1


	//   ....[10]....
        /*0978*/ 	.word	0x000005f0
        /*097c*/ 	.word	0x000000ff
        /*0980*/ 	.word	0x00030870
        /*0984*/ 	.short	0x0100
        /*0986*/ 	.byte	0x06
	.zero		1


	//   ....[11]....
        /*0988*/ 	.word	0x00000600
        /*098c*/ 	.word	0x000000ff
        /*0990*/ 	.word	0x00030880
        /*0994*/ 	.short	0x0100
        /*0996*/ 	.byte	0x06
	.zero		1


	//   ....[12]....
        /*0998*/ 	.word	0x00000610
        /*099c*/ 	.word	0x000000ff
        /*09a0*/ 	.word	0x00030878
        /*09a4*/ 	.short	0x0100
        /*09a6*/ 	.byte	0x06
	.zero		1


	//   ....[13]....
        /*09a8*/ 	.word	0x00000620
        /*09ac*/ 	.word	0x000000ff
        /*09b0*/ 	.word	0x00030888
        /*09b4*/ 	.short	0x0100
        /*09b6*/ 	.byte	0x06
	.zero		1


	//   ....[14]....
        /*09b8*/ 	.word	0x00000750
        /*09bc*/ 	.word	0x000000ff
        /*09c0*/ 	.word	0x00030890
        /*09c4*/ 	.short	0x0100
        /*09c6*/ 	.byte	0x08
	.zero		1


	//   ....[15]....
        /*09c8*/ 	.word	0x00000760
        /*09cc*/ 	.word	0x000000ff
        /*09d0*/ 	.word	0x000308a0
        /*09d4*/ 	.short	0x0100
        /*09d6*/ 	.byte	0x08
	.zero		1


	//   ....[16]....
        /*09d8*/ 	.word	0x00000770
        /*09dc*/ 	.word	0x000000ff
        /*09e0*/ 	.word	0x00030898
        /*09e4*/ 	.short	0x0100
        /*09e6*/ 	.byte	0x08
	.zero		1


	//   ....[17]....
        /*09e8*/ 	.word	0x00000780
        /*09ec*/ 	.word	0x000000ff
        /*09f0*/ 	.word	0x000308a8
        /*09f4*/ 	.short	0x0100
        /*09f6*/ 	.byte	0x08
	.zero		1


	//   ....[18]....
        /*09f8*/ 	.word	0x000008b0
        /*09fc*/ 	.word	0x000000ff
        /*0a00*/ 	.word	0x000308b0
        /*0a04*/ 	.short	0x0100
        /*0a06*/ 	.byte	0x08
	.zero		1


	//   ....[19]....
        /*0a08*/ 	.word	0x000008c0
        /*0a0c*/ 	.word	0x000000ff
        /*0a10*/ 	.word	0x000308c0
        /*0a14*/ 	.short	0x0100
        /*0a16*/ 	.byte	0x08
	.zero		1


	//   ....[20]....
        /*0a18*/ 	.word	0x000008d0
        /*0a1c*/ 	.word	0x000000ff
        /*0a20*/ 	.word	0x000308b8
        /*0a24*/ 	.short	0x0100
        /*0a26*/ 	.byte	0x08
	.zero		1


	//   ....[21]....
        /*0a28*/ 	.word	0x000008e0
        /*0a2c*/ 	.word	0x000000ff
        /*0a30*/ 	.word	0x000308c8
        /*0a34*/ 	.short	0x0100
        /*0a36*/ 	.byte	0x08
	.zero		1


	//   ....[22]....
        /*0a38*/ 	.word	0x00001e90
        /*0a3c*/ 	.word	0x000000ff
        /*0a40*/ 	.word	0x00030800
        /*0a44*/ 	.short	0x010a
        /*0a46*/ 	.byte	0x25
	.zero		1


	//   ....[23]....
        /*0a48*/ 	.word	0x00001f10
        /*0a4c*/ 	.word	0x00000005
        /*0a50*/ 	.word	0x00030830
        /*0a54*/ 	.short	0x010a
        /*0a56*/ 	.byte	0x3f
	.zero		1


	//   ....[24]....
        /*0a58*/ 	.word	0x00001f70
        /*0a5c*/ 	.word	0x00000005
        /*0a60*/ 	.word	0x00030830
        /*0a64*/ 	.short	0x010a
        /*0a66*/ 	.byte	0x3f
	.zero		1


	//   ....[25]....
        /*0a68*/ 	.word	0x000029f0
        /*0a6c*/ 	.word	0x00000000
        /*0a70*/ 	.word	0x00000000
        /*0a74*/ 	.short	0x0101
        /*0a76*/ 	.byte	0x3f
	.zero		1


	//   ....[26]....
        /*0a78*/ 	.word	0x000046e0
        /*0a7c*/ 	.word	0x000000ff
        /*0a80*/ 	.word	0x00030830
        /*0a84*/ 	.short	0x010a
        /*0a86*/ 	.byte	0x06
	.zero		1


	//   ....[27]....
        /*0a88*/ 	.word	0x00004720
        /*0a8c*/ 	.word	0x000000ff
        /*0a90*/ 	.word	0x00030830
        /*0a94*/ 	.short	0x010a
        /*0a96*/ 	.byte	0x06
	.zero		1


	//   ....[28]....
        /*0a98*/ 	.word	0x00005570
        /*0a9c*/ 	.word	0x000000ff
        /*0aa0*/ 	.word	0x00030850
        /*0aa4*/ 	.short	0x010a
        /*0aa6*/ 	.byte	0x0a
	.zero		1


	//   ....[29]....
        /*0aa8*/ 	.word	0x000055b0
        /*0aac*/ 	.word	0x000000ff
        /*0ab0*/ 	.word	0x00030850
        /*0ab4*/ 	.short	0x010a
        /*0ab6*/ 	.byte	0x0a
	.zero		1


	//   ....[30]....
        /*0ab8*/ 	.word	0x000058b0
        /*0abc*/ 	.word	0x00000000
        /*0ac0*/ 	.word	0x00000000
        /*0ac4*/ 	.short	0x0101
        /*0ac6*/ 	.byte	0x3f
	.zero		1


	//   ....[31]....
        /*0ac8*/ 	.word	0x00006970
        /*0acc*/ 	.word	0x0000009b
        /*0ad0*/ 	.word	0x00000000
        /*0ad4*/ 	.short	0x0101
        /*0ad6*/ 	.byte	0x3f
	.zero		1


	//   ....[32]....
        /*0ad8*/ 	.word	0x00007160
        /*0adc*/ 	.word	0x000000ff
        /*0ae0*/ 	.word	0x00030830
        /*0ae4*/ 	.short	0x010a
        /*0ae6*/ 	.byte	0x05
	.zero		1


	//   ....[33]....
        /*0ae8*/ 	.word	0x000071a0
        /*0aec*/ 	.word	0x000000ff
        /*0af0*/ 	.word	0x00030830
        /*0af4*/ 	.short	0x010a
        /*0af6*/ 	.byte	0x05
	.zero		1


	//   ....[34]....
        /*0af8*/ 	.word	0x00007ff0
        /*0afc*/ 	.word	0x000000ff
        /*0b00*/ 	.word	0x00030850
        /*0b04*/ 	.short	0x010a
        /*0b06*/ 	.byte	0x0e
	.zero		1


	//   ....[35]....
        /*0b08*/ 	.word	0x00008030
        /*0b0c*/ 	.word	0x000000ff
        /*0b10*/ 	.word	0x00030850
        /*0b14*/ 	.short	0x010a
        /*0b16*/ 	.byte	0x0e
	.zero		1


	//   ....[36]....
        /*0b18*/ 	.word	0x00008920
        /*0b1c*/ 	.word	0x0000009f
        /*0b20*/ 	.word	0x00000000
        /*0b24*/ 	.short	0x0101
        /*0b26*/ 	.byte	0x3f
	.zero		1


	//   ....[37]....
        /*0b28*/ 	.word	0x000089d0
        /*0b2c*/ 	.word	0x000000a3
        /*0b30*/ 	.word	0x00000000
        /*0b34*/ 	.short	0x0101
        /*0b36*/ 	.byte	0x3f
	.zero		1


	//   ....[38]....
        /*0b38*/ 	.word	0x00008e50
        /*0b3c*/ 	.word	0x000000ff
        /*0b40*/ 	.word	0x00030830
        /*0b44*/ 	.short	0x010a
        /*0b46*/ 	.byte	0x05
	.zero		1


	//   ....[39]....
        /*0b48*/ 	.word	0x00008e90
        /*0b4c*/ 	.word	0x000000ff
        /*0b50*/ 	.word	0x00030830
        /*0b54*/ 	.short	0x010a
        /*0b56*/ 	.byte	0x05
	.zero		1


	//   ....[40]....
        /*0b58*/ 	.word	0x00009ce0
        /*0b5c*/ 	.word	0x000000ff
        /*0b60*/ 	.word	0x00030850
        /*0b64*/ 	.short	0x010a
        /*0b66*/ 	.byte	0x0e
	.zero		1


	//   ....[41]....
        /*0b68*/ 	.word	0x00009d20
        /*0b6c*/ 	.word	0x000000ff
        /*0b70*/ 	.word	0x00030850
        /*0b74*/ 	.short	0x010a
        /*0b76*/ 	.byte	0x0e
	.zero		1


	//   ....[42]....
        /*0b78*/ 	.word	0x00009fa0
        /*0b7c*/ 	.word	0x00000000
        /*0b80*/ 	.word	0x00000000
        /*0b84*/ 	.short	0x0101
        /*0b86*/ 	.byte	0x3f
	.zero		1


	//   ....[43]....
        /*0b88*/ 	.word	0x0000b140
        /*0b8c*/ 	.word	0x0000009f
        /*0b90*/ 	.word	0x00000000
        /*0b94*/ 	.short	0x0101
        /*0b96*/ 	.byte	0x3f
	.zero		1


	//   ....[44]....
        /*0b98*/ 	.word	0x0000bd50
        /*0b9c*/ 	.word	0x000000ff
        /*0ba0*/ 	.word	0x00030850
        /*0ba4*/ 	.short	0x010a
        /*0ba6*/ 	.byte	0x07
	.zero		1


	//   ....[45]....
        /*0ba8*/ 	.word	0x0000bd90
        /*0bac*/ 	.word	0x000000ff
        /*0bb0*/ 	.word	0x00030850
        /*0bb4*/ 	.short	0x010a
        /*0bb6*/ 	.byte	0x07
	.zero		1


	//   ....[46]....
        /*0bb8*/ 	.word	0x0000c1f0
        /*0bbc*/ 	.word	0x00000009
        /*0bc0*/ 	.word	0x00000000
        /*0bc4*/ 	.short	0x0101
        /*0bc6*/ 	.byte	0x3f
	.zero		1


	//   ....[47]....
        /*0bc8*/ 	.word	0x0000e4d0
        /*0bcc*/ 	.word	0x00000017
        /*0bd0*/ 	.word	0x00000000
        /*0bd4*/ 	.short	0x0101
        /*0bd6*/ 	.byte	0x3f
	.zero		1


	//   ....[48]....
        /*0bd8*/ 	.word	0x00011890
        /*0bdc*/ 	.word	0x00000000
        /*0be0*/ 	.word	0x00030840
        /*0be4*/ 	.short	0x010a
        /*0be6*/ 	.byte	0x3f
	.zero		1


	//   ....[49]....
        /*0be8*/ 	.word	0x000129b0
        /*0bec*/ 	.word	0x00000008
        /*0bf0*/ 	.word	0x00030800
        /*0bf4*/ 	.short	0x0107
        /*0bf6*/ 	.byte	0x3f
	.zero		1


	//   ....[50]....
        /*0bf8*/ 	.word	0x00012ac0
        /*0bfc*/ 	.word	0x00000002
        /*0c00*/ 	.word	0x00030800
        /*0c04*/ 	.short	0x0101
        /*0c06*/ 	.byte	0x3f
	.zero		1


	//   ....[51]....
        /*0c08*/ 	.word	0x00012ae0
        /*0c0c*/ 	.word	0x00000002
        /*0c10*/ 	.word	0x00030820
        /*0c14*/ 	.short	0x010a
        /*0c16*/ 	.byte	0x3f
	.zero		1


	//   ....[52]....
        /*0c18*/ 	.word	0x00012e70
        /*0c1c*/ 	.word	0x00000003
        /*0c20*/ 	.word	0x00030840
        /*0c24*/ 	.short	0x010a
        /*0c26*/ 	.byte	0x3f
	.zero		1


	//   ....[53]....
        /*0c28*/ 	.word	0x00013430
        /*0c2c*/ 	.word	0x00000003
        /*0c30*/ 	.word	0x00000060
        /*0c34*/ 	.short	0x010a
        /*0c36*/ 	.byte	0x3f
	.zero		1


	//   ....[54]....
        /*0c38*/ 	.word	0x00013d20
        /*0c3c*/ 	.word	0x00000003
        /*0c40*/ 	.word	0x00030840
        /*0c44*/ 	.short	0x010a
        /*0c46*/ 	.byte	0x3f
	.zero		1


	//   ....[55]....
        /*0c48*/ 	.word	0x000142e0
        /*0c4c*/ 	.word	0x00000002
        /*0c50*/ 	.word	0x00000060
        /*0c54*/ 	.short	0x010a
        /*0c56*/ 	.byte	0x3f
	.zero		1


	//   ....[56]....
        /*0c58*/ 	.word	0x00014ae0
        /*0c5c*/ 	.word	0x00000002
        /*0c60*/ 	.word	0x00030840
        /*0c64*/ 	.short	0x010a
        /*0c66*/ 	.byte	0x3f
	.zero		1


	//   ....[57]....
        /*0c68*/ 	.word	0x000150a0
        /*0c6c*/ 	.word	0x00000002
        /*0c70*/ 	.word	0x00000060
        /*0c74*/ 	.short	0x010a
        /*0c76*/ 	.byte	0x3f
	.zero		1


	//   ....[58]....
        /*0c78*/ 	.word	0x00015830
        /*0c7c*/ 	.word	0x00000000
        /*0c80*/ 	.word	0x00030860
        /*0c84*/ 	.short	0x010a
        /*0c86*/ 	.byte	0x3f
	.zero		1


	//   ....[59]....
        /*0c88*/ 	.word	0x00016b40
        /*0c8c*/ 	.word	0x00000000
        /*0c90*/ 	.word	0x00030820
        /*0c94*/ 	.short	0x010a
        /*0c96*/ 	.byte	0x3f
	.zero		1


	//   ....[60]....
        /*0c98*/ 	.word	0x00016d20
        /*0c9c*/ 	.word	0x00000006
        /*0ca0*/ 	.word	0x00000000
        /*0ca4*/ 	.short	0x010a
        /*0ca6*/ 	.byte	0x3f
	.zero		1


	//   ....[61]....
        /*0ca8*/ 	.word	0x00016d90
        /*0cac*/ 	.word	0x00000007
        /*0cb0*/ 	.word	0x00000000
        /*0cb4*/ 	.short	0x010a
        /*0cb6*/ 	.byte	0x3f
	.zero		1


	//   ....[62]....
        /*0cb8*/ 	.word	0x00016e00
        /*0cbc*/ 	.word	0x00000004
        /*0cc0*/ 	.word	0x00000000
        /*0cc4*/ 	.short	0x010a
        /*0cc6*/ 	.byte	0x3f
	.zero		1


	//   ....[63]....
        /*0cc8*/ 	.word	0x00016e30
        /*0ccc*/ 	.word	0x00000003
        /*0cd0*/ 	.word	0x00000000
        /*0cd4*/ 	.short	0x010a
        /*0cd6*/ 	.byte	0x3f
	.zero		1


	//   ....[64]....
        /*0cd8*/ 	.word	0x00016ea0
        /*0cdc*/ 	.word	0x00000003
        /*0ce0*/ 	.word	0x00030800
        /*0ce4*/ 	.short	0x010a
        /*0ce6*/ 	.byte	0x3f
	.zero		1


	//   ....[65]....
        /*0ce8*/ 	.word	0x00016ef0
        /*0cec*/ 	.word	0x00000005
        /*0cf0*/ 	.word	0x00030830
        /*0cf4*/ 	.short	0x010a
        /*0cf6*/ 	.byte	0x3f
	.zero		1


	//   ....[66]....
        /*0cf8*/ 	.word	0x00016f50
        /*0cfc*/ 	.word	0x00000098
        /*0d00*/ 	.word	0x00030830
        /*0d04*/ 	.short	0x010a
        /*0d06*/ 	.byte	0x3f
	.zero		1


	//   ....[67]....
        /*0d08*/ 	.word	0x00016fb0
        /*0d0c*/ 	.word	0x00000015
        /*0d10*/ 	.word	0x00030850
        /*0d14*/ 	.short	0x010a
        /*0d16*/ 	.byte	0x3f
	.zero		1


	//   ....[68]....
        /*0d18*/ 	.word	0x00017010
        /*0d1c*/ 	.word	0x00000004
        /*0d20*/ 	.word	0x00030830
        /*0d24*/ 	.short	0x010a
        /*0d26*/ 	.byte	0x3f
	.zero		1


	//   ....[69]....
        /*0d28*/ 	.word	0x00017070
        /*0d2c*/ 	.word	0x00000003
        /*0d30*/ 	.word	0x00030850
        /*0d34*/ 	.short	0x010a
        /*0d36*/ 	.byte	0x3f
	.zero		1


	//   ....[70]....
        /*0d38*/ 	.word	0x000170d0
        /*0d3c*/ 	.word	0x00000004
        /*0d40*/ 	.word	0x00030830
        /*0d44*/ 	.short	0x010a
        /*0d46*/ 	.byte	0x3f
	.zero		1


	//   ....[71]....
        /*0d48*/ 	.word	0x00017130
        /*0d4c*/ 	.word	0x00000003
        /*0d50*/ 	.word	0x00030850
        /*0d54*/ 	.short	0x010a
        /*0d56*/ 	.byte	0x3f
	.zero		1


	//   ....[72]....
        /*0d58*/ 	.word	0x00017190
        /*0d5c*/ 	.word	0x00000007
        /*0d60*/ 	.word	0x00030850
        /*0d64*/ 	.short	0x010a
        /*0d66*/ 	.byte	0x3f
	.zero		1


	//   ....[73]....
        /*0d68*/ 	.word	0x00017330
        /*0d6c*/ 	.word	0x00000000
        /*0d70*/ 	.word	0x00030840
        /*0d74*/ 	.short	0x010a
        /*0d76*/ 	.byte	0x3f
	.zero		1


	//   ....[74]....
        /*0d78*/ 	.word	0x00018010
        /*0d7c*/ 	.word	0x00000002
        /*0d80*/ 	.word	0x00030820
        /*0d84*/ 	.short	0x010a
        /*0d86*/ 	.byte	0x3f
	.zero		1


	//   ....[75]....
        /*0d88*/ 	.word	0x00018060
        /*0d8c*/ 	.word	0x00000003
        /*0d90*/ 	.word	0x00030840
        /*0d94*/ 	.short	0x010a
        /*0d96*/ 	.byte	0x3f
	.zero		1


	//   ....[76]....
        /*0d98*/ 	.word	0x000180b0
        /*0d9c*/ 	.word	0x00000003
        /*0da0*/ 	.word	0x00000060
        /*0da4*/ 	.short	0x010a
        /*0da6*/ 	.byte	0x3f
	.zero		1


	//   ....[77]....
        /*0da8*/ 	.word	0x00018100
        /*0dac*/ 	.word	0x00000003
        /*0db0*/ 	.word	0x00030840
        /*0db4*/ 	.short	0x010a
        /*0db6*/ 	.byte	0x3f
	.zero		1


	//   ....[78]....
        /*0db8*/ 	.word	0x00018150
        /*0dbc*/ 	.word	0x00000002
        /*0dc0*/ 	.word	0x00000060
        /*0dc4*/ 	.short	0x010a
        /*0dc6*/ 	.byte	0x3f
	.zero		1


	//   ....[79]....
        /*0dc8*/ 	.word	0x000181a0
        /*0dcc*/ 	.word	0x00000002
        /*0dd0*/ 	.word	0x00030840
        /*0dd4*/ 	.short	0x010a
        /*0dd6*/ 	.byte	0x3f
	.zero		1


	//   ....[80]....
        /*0dd8*/ 	.word	0x000181f0
        /*0ddc*/ 	.word	0x00000002
        /*0de0*/ 	.word	0x00000060
        /*0de4*/ 	.short	0x010a
        /*0de6*/ 	.byte	0x3f
	.zero		1


	//   ....[81]....
        /*0de8*/ 	.word	0x00018240
        /*0dec*/ 	.word	0x00000000
        /*0df0*/ 	.word	0x00030860
        /*0df4*/ 	.short	0x010a
        /*0df6*/ 	.byte	0x3f
	.zero		1


	//   ....[82]....
        /*0df8*/ 	.word	0x00018ca0
        /*0dfc*/ 	.word	0x00000000
        /*0e00*/ 	.word	0x00030820
        /*0e04*/ 	.short	0x010a
        /*0e06*/ 	.byte	0x3f
	.zero		1


	//   ....[83]....
        /*0e08*/ 	.word	0x00018e40
        /*0e0c*/ 	.word	0x00000006
        /*0e10*/ 	.word	0x00000000
        /*0e14*/ 	.short	0x010a
        /*0e16*/ 	.byte	0x3f
	.zero		1


	//   ....[84]....
        /*0e18*/ 	.word	0x00018e90
        /*0e1c*/ 	.word	0x00000007
        /*0e20*/ 	.word	0x00000000
        /*0e24*/ 	.short	0x010a
        /*0e26*/ 	.byte	0x3f
	.zero		1


	//   ....[85]....
        /*0e28*/ 	.word	0x00018ee0
        /*0e2c*/ 	.word	0x00000004
        /*0e30*/ 	.word	0x00000000
        /*0e34*/ 	.short	0x010a
        /*0e36*/ 	.byte	0x3f
	.zero		1


	//----- nvinfo : EIATTR_NUM_MBARRIERS
	.align		4
.L_507:
        /*0e38*/ 	.byte	0x03, 0x38
        /*0e3a*/ 	.short	0x0016


	//----- nvinfo : EIATTR_EXIT_INSTR_OFFSETS
	.align		4
        /*0e3c*/ 	.byte	0x04, 0x1c
        /*0e3e*/ 	.short	(.L_509 - .L_508)


	//   ....[0]....
.L_508:
        /*0e40*/ 	.word	0x00000a50


	//   ....[1]....
        /*0e44*/ 	.word	0x0000f930


	//   ....[2]....
        /*0e48*/ 	.word	0x00016e80


	//----- nvinfo : EIATTR_MAX_THREADS
	.align		4
.L_509:
        /*0e4c*/ 	.byte	0x04, 0x05
        /*0e4e*/ 	.short	(.L_511 - .L_510)
.L_510:
        /*0e50*/ 	.word	0x00000180
        /*0e54*/ 	.word	0x00000001
        /*0e58*/ 	.word	0x00000001


	//----- nvinfo : EIATTR_CRS_STACK_SIZE
	.align		4
.L_511:
        /*0e5c*/ 	.byte	0x04, 0x1e
        /*0e5e*/ 	.short	(.L_513 - .L_512)
.L_512:
        /*0e60*/ 	.word	0x00000000


	//----- nvinfo : EIATTR_CBANK_PARAM_SIZE
	.align		4
.L_513:
        /*0e64*/ 	.byte	0x03, 0x19
        /*0e66*/ 	.short	0x0af0


	//----- nvinfo : EIATTR_PARAM_CBANK
	.align		4
        /*0e68*/ 	.byte	0x04, 0x0a
        /*0e6a*/ 	.short	(.L_515 - .L_514)
	.align		4
.L_514:
        /*0e6c*/ 	.word	index@(.nv.constant0._ZN7cutlass13device_kernelIN5flash11enable_sm90INS1_16FlashAttnFwdSm90INS1_25CollectiveMainloopFwdSm90ILi2EN4cute5tupleIJNS5_1CILi1EEES8_S8_EEENS6_IJNS7_ILi128EEENS7_ILi64EEENS7_ILi256EEEEEELi256ENS_10bfloat16_tEfNS_4arch4Sm90ELb0ELb1ELb0ELb1ELb0ELb0ELb0ELb1ELb1ELb1ELb0ELb0EEENS1_21CollectiveEpilogueFwdINS6_IJSA_SC_SB_EEES9_SE_SG_Li256ELb1ELb1ELb0ELb0EEENS1_36VarlenDynamicPersistentTileSchedulerILi128ELi64ELi256ELi128ELb0ELb1ELb1ELb1ELb0ELb1EEEEEEEEEvNT_6ParamsE)
        /*0e70*/ 	.short	0x0210
        /*0e72*/ 	.short	0x0af0


	//----- nvinfo : EIATTR_SW_WAR
	.align		4
.L_515:
        /*0e74*/ 	.byte	0x04, 0x36
        /*0e76*/ 	.short	(.L_517 - .L_516)
.L_516:
        /*0e78*/ 	.word	0x00000008
.L_517:


//--------------------- .nv.info._ZN7cutlass13device_kernelIN5flash11enable_sm90INS1_16FlashAttnFwdSm90INS1_25CollectiveMainloopFwdSm90ILi2EN4cute5tupleIJNS5_1CILi1EEES8_S8_EEENS6_IJNS7_ILi128EEENS7_ILi64EEENS7_ILi256EEEEEELi256ENS_10bfloat16_tEfNS_4arch4Sm90ELb0ELb1ELb0ELb1ELb0ELb1ELb0ELb1ELb1ELb1ELb0ELb0EEENS1_21CollectiveEpilogueFwdINS6_IJSA_SC_SB_EEES9_SE_SG_Li256ELb1ELb1ELb0ELb0EEENS1_36VarlenDynamicPersistentTileSchedulerILi128ELi64ELi256ELi128ELb0ELb1ELb1ELb1ELb0ELb1EEEEEEEEEvNT_6ParamsE --------------------------
	.section	.nv.info._ZN7cutlass13device_kernelIN5flash11enable_sm90INS1_16FlashAttnFwdSm90INS1_25CollectiveMainloopFwdSm90ILi2EN4cute5tupleIJNS5_1CILi1EEES8_S8_EEENS6_IJNS7_ILi128EEENS7_ILi64EEENS7_ILi256EEEEEELi256ENS_10bfloat16_tEfNS_4arch4Sm90ELb0ELb1ELb0ELb1ELb0ELb1ELb0ELb1ELb1ELb1ELb0ELb0EEENS1_21CollectiveEpilogueFwdINS6_IJSA_SC_SB_EEES9_SE_SG_Li256ELb1ELb1ELb0ELb0EEENS1_36VarlenDynamicPersistentTileSchedulerILi128ELi64ELi256ELi128ELb0ELb1ELb1ELb1ELb0ELb1EEEEEEEEEvNT_6ParamsE,"",@"SHT_CUDA_INFO"
	.sectionflags	@""
	.align	4


	//----- nvinfo : EIATTR_CUDA_API_VERSION
	.align		4
        /*0000*/ 	.byte	0x04, 0x37
        /*0002*/ 	.short	(.L_519 - .L_518)
.L_518:
        /*0004*/ 	.word	0x00000082


	//----- nvinfo : EIATTR_KPARAM_INFO
	.align		4
.L_519:
        /*0008*/ 	.byte	0x04, 0x17
        /*000a*/ 	.short	(.L_521 - .L_520)
.L_520:
        /*000c*/ 	.word	0x00000000
        /*0010*/ 	.short	0x0000
        /*0012*/ 	.short	0x0070
        /*0014*/ 	.byte	0x00, 0xf0, 0x01, 0x2a


	//----- nvinfo : EIATTR_SPARSE_MMA_MASK
	.align		4
.L_521:
        /*0018*/ 	.byte	0x03, 0x50
        /*001a*/ 	.short	0x0000


	//----- nvinfo : EIATTR_MAXREG_COUNT
	.align		4
        /*001c*/ 	.byte	0x03, 0x1b
        /*001e*/ 	.short	0x00a8


	//----- nvinfo : EIATTR_NUM_BARRIERS
	.align		4
        /*0020*/ 	.byte	0x02, 0x4c
        /*0022*/ 	.byte	0x10
	.zero		1


	//----- nvinfo : EIATTR_EXTERNS
	.align		4
        /*0024*/ 	.byte	0x04, 0x0f
        /*0026*/ 	.short	(.L_523 - .L_522)


	//   ....[0]....
	.align		4
.L_522:
        /*0028*/ 	.word	index@(__assertfail)


	//----- nvinfo : EIATTR_ANNOTATIONS
	.align		4
.L_523:
        /*002c*/ 	.byte	0x04, 0x55
        /*002e*/ 	.short	(.L_525 - .L_524)


	//   ....[0]....
.L_524:
        /* <DEDUP_REMOVED lines=171> */


	//----- nvinfo : EIATTR_MERCURY_ISA_VERSION
	.align		4
.L_525:
        /*0ad0*/ 	.byte	0x03, 0x5f
        /*0ad2*/ 	.short	0x0101


	//----- nvinfo : EIATTR_UNUSED_LOAD_BYTE_OFFSET
	.align		4
        /*0ad4*/ 	.byte	0x04, 0x44
        /*0ad6*/ 	.short	(.L_527 - .L_526)


	//   ....[0]....
.L_526:
        /*0ad8*/ 	.word	0x00000a80
        /*0adc*/ 	.word	0x0000fff0


	//   ....[1]....
        /*0ae0*/ 	.word	0x0001f170
        /*0ae4*/ 	.word	0x0000fff0


	//----- nvinfo : EIATTR_INT_WARP_WIDE_INSTR_OFFSETS
	.align		4
.L_527:
        /*0ae8*/ 	.byte	0x04, 0x31
        /*0aea*/ 	.short	(.L_529 - .L_528)


	//   ....[0]....
.L_528:
        /*0aec*/ 	.word	0x00000180


	//   ....[1]....
        /*0af0*/ 	.word	0x000001c0


	//   ....[2]....
        /*0af4*/ 	.word	0x00000280


	//   ....[3]....
        /*0af8*/ 	.word	0x00025560


	//   ....[4]....
        /*0afc*/ 	.word	0x000255c0


	//   ....[5]....
        /*0b00*/ 	.word	0x00029b60


	//   ....[6]....
        /*0b04*/ 	.word	0x00029bc0


	//----- nvinfo : EIATTR_COOP_GROUP_MASK_REGIDS
	.align		4
.L_529:
        /*0b08*/ 	.byte	0x04, 0x29
        /*0b0a*/ 	.short	(.L_531 - .L_530)


	//   ....[0]....
.L_530:
        /*0b0c*/ 	.word	0xffffffff


	//   ....[1]....
        /*0b10*/ 	.word	0xffffffff


	//   ....[2]....
        /*0b14*/ 	.word	0xffffffff


	//   ....[3]....
        /*0b18*/ 	.word	0xffffffff


	//   ....[4]....
        /*0b1c*/ 	.word	0xffffffff


	//   ....[5]....
        /*0b20*/ 	.word	0xffffffff


	//   ....[6]....
        /*0b24*/ 	.word	0xffffffff


	//   ....[7]....
        /*0b28*/ 	.word	0xffffffff


	//   ....[8]....
        /*0b2c*/ 	.word	0xffffffff


	//   ....[9]....
        /*0b30*/ 	.word	0xffffffff


	//   ....[10]....
        /*0b34*/ 	.word	0xffffffff


	//   ....[11]....
        /*0b38*/ 	.word	0xffffffff


	//   ....[12]....
        /*0b3c*/ 	.word	0xffffffff


	//   ....[13]....
        /*0b40*/ 	.word	0xffffffff


	//   ....[14]....
        /*0b44*/ 	.word	0xffffffff


	//   ....[15]....
        /*0b48*/ 	.word	0xffffffff


	//   ....[16]....
        /*0b4c*/ 	.word	0xffffffff


	//   ....[17]....
        /*0b50*/ 	.word	0xffffffff


	//   ....[18]....
        /*0b54*/ 	.word	0xffffffff


	//   ....[19]....
        /*0b58*/ 	.word	0xffffffff


	//   ....[20]....
        /*0b5c*/ 	.word	0xffffffff


	//   ....[21]....
        /*0b60*/ 	.word	0xffffffff


	//   ....[22]....
        /*0b64*/ 	.word	0xffffffff


	//   ....[23]....
        /*0b68*/ 	.word	0xffffffff


	//   ....[24]....
        /*0b6c*/ 	.word	0xffffffff


	//   ....[25]....
        /*0b70*/ 	.word	0xffffffff


	//   ....[26]....
        /*0b74*/ 	.word	0xffffffff


	//   ....[27]....
        /*0b78*/ 	.word	0xffffffff


	//   ....[28]....
        /*0b7c*/ 	.word	0xffffffff


	//   ....[29]....
        /*0b80*/ 	.word	0xffffffff


	//   ....[30]....
        /*0b84*/ 	.word	0xffffffff


	//   ....[31]....
        /*0b88*/ 	.word	0xffffffff


	//   ....[32]....
        /*0b8c*/ 	.word	0xffffffff


	//   ....[33]....
        /*0b90*/ 	.word	0xffffffff


	//   ....[34]....
        /*0b94*/ 	.word	0xffffffff


	//   ....[35]....
        /*0b98*/ 	.word	0xffffffff


	//   ....[36]....
        /*0b9c*/ 	.word	0xffffffff


	//   ....[37]....
        /*0ba0*/ 	.word	0xffffffff


	//   ....[38]....
        /*0ba4*/ 	.word	0xffffffff


	//   ....[39]....
        /*0ba8*/ 	.word	0xffffffff


	//   ....[40]....
        /*0bac*/ 	.word	0xffffffff


	//   ....[41]....
        /*0bb0*/ 	.word	0xffffffff


	//   ....[42]....
        /*0bb4*/ 	.word	0xffffffff


	//   ....[43]....
        /*0bb8*/ 	.word	0xffffffff


	//   ....[44]....
        /*0bbc*/ 	.word	0xffffffff


	//   ....[45]....
        /*0bc0*/ 	.word	0xffffffff


	//   ....[46]....
        /*0bc4*/ 	.word	0xffffffff


	//   ....[47]....
        /*0bc8*/ 	.word	0xffffffff


	//   ....[48]....
        /*0bcc*/ 	.word	0xffffffff


	//   ....[49]....
        /*0bd0*/ 	.word	0xffffffff


	//   ....[50]....
        /*0bd4*/ 	.word	0xffffffff


	//   ....[51]....
        /*0bd8*/ 	.word	0xffffffff


	//   ....[52]....
        /*0bdc*/ 	.word	0xffffffff


	//   ....[53]....
        /*0be0*/ 	.word	0xffffffff


	//   ....[54]....
        /*0be4*/ 	.word	0xffffffff


	//   ....[55]....
        /*0be8*/ 	.word	0xffffffff


	//   ....[56]....
        /*0bec*/ 	.word	0xffffffff


	//   ....[57]....
        /*0bf0*/ 	.word	0xffffffff


	//   ....[58]....
        /*0bf4*/ 	.word	0xffffffff


	//   ....[59]....
        /*0bf8*/ 	.word	0xffffffff


	//   ....[60]....
        /*0bfc*/ 	.word	0xffffffff


	//   ....[61]....
        /*0c00*/ 	.word	0xffffffff


	//   ....[62]....
        /*0c04*/ 	.word	0xffffffff


	//   ....[63]....
        /*0c08*/ 	.word	0xffffffff


	//   ....[64]....
        /*0c0c*/ 	.word	0xffffffff


	//   ....[65]....
        /*0c10*/ 	.word	0xffffffff


	//   ....[66]....
        /*0c14*/ 	.word	0xffffffff


	//   ....[67]....
        /*0c18*/ 	.word	0xffffffff


	//   ....[68]....
        /*0c1c*/ 	.word	0xffffffff


	//   ....[69]....
        /*0c20*/ 	.word	0xffffffff


	//   ....[70]....
        /*0c24*/ 	.word	0xffffffff


	//   ....[71]....
        /*0c28*/ 	.word	0xffffffff


	//   ....[72]....
        /*0c2c*/ 	.word	0xffffffff


	//   ....[73]....
        /*0c30*/ 	.word	0xffffffff


	//   ....[74]....
        /*0c34*/ 	.word	0xffffffff


	//   ....[75]....
        /*0c38*/ 	.word	0xffffffff


	//   ....[76]....
        /*0c3c*/ 	.word	0xffffffff


	//   ....[77]....
        /*0c40*/ 	.word	0xffffffff


	//   ....[78]....
        /*0c44*/ 	.word	0xffffffff


	//   ....[79]....
        /*0c48*/ 	.word	0xffffffff


	//   ....[80]....
        /*0c4c*/ 	.word	0xffffffff


	//   ....[81]....
        /*0c50*/ 	.word	0xffffffff


	//   ....[82]....
        /*0c54*/ 	.word	0xffffffff


	//   ....[83]....
        /*0c58*/ 	.word	0xffffffff


	//   ....[84]....
        /*0c5c*/ 	.word	0xffffffff


	//   ....[85]....
        /*0c60*/ 	.word	0xffffffff


	//   ....[86]....
        /*0c64*/ 	.word	0xffffffff


	//   ....[87]....
        /*0c68*/ 	.word	0xffffffff


	//   ....[88]....
        /*0c6c*/ 	.word	0xffffffff


	//   ....[89]....
        /*0c70*/ 	.word	0xffffffff


	//   ....[90]....
        /*0c74*/ 	.word	0xffffffff


	//   ....[91]....
        /*0c78*/ 	.word	0xffffffff


	//   ....[92]....
        /*0c7c*/ 	.word	0xffffffff


	//   ....[93]....
        /*0c80*/ 	.word	0xffffffff


	//   ....[94]....
        /*0c84*/ 	.word	0xffffffff


	//   ....[95]....
        /*0c88*/ 	.word	0xffffffff


	//   ....[96]....
        /*0c8c*/ 	.word	0xffffffff


	//   ....[97]....
        /*0c90*/ 	.word	0xffffffff


	//   ....[98]....
        /*0c94*/ 	.word	0xffffffff


	//   ....[99]....
        /*0c98*/ 	.word	0xffffffff


	//   ....[100]....
        /*0c9c*/ 	.word	0xffffffff


	//   ....[101]....
        /*0ca0*/ 	.word	0xffffffff


	//   ....[102]....
        /*0ca4*/ 	.word	0xffffffff


	//   ....[103]....
        /*0ca8*/ 	.word	0xffffffff


	//   ....[104]....
        /*0cac*/ 	.word	0xffffffff


	//   ....[105]....
        /*0cb0*/ 	.word	0xffffffff


	//   ....[106]....
        /*0cb4*/ 	.word	0xffffffff


	//   ....[107]....
        /*0cb8*/ 	.word	0xffffffff


	//   ....[108]....
        /*0cbc*/ 	.word	0xffffffff


	//   ....[109]....
        /*0cc0*/ 	.word	0xffffffff


	//   ....[110]....
        /*0cc4*/ 	.word	0xffffffff


	//   ....[111]....
        /*0cc8*/ 	.word	0xffffffff


	//   ....[112]....
        /*0ccc*/ 	.word	0xffffffff


	//   ....[113]....
        /*0cd0*/ 	.word	0xffffffff


	//   ....[114]....
        /*0cd4*/ 	.word	0xffffffff


	//   ....[115]....
        /*0cd8*/ 	.word	0xffffffff


	//   ....[116]....
        /*0cdc*/ 	.word	0xffffffff


	//   ....[117]....
        /*0ce0*/ 	.word	0xffffffff


	//   ....[118]....
        /*0ce4*/ 	.word	0xffffffff


	//   ....[119]....
        /*0ce8*/ 	.word	0xffffffff


	//   ....[120]....
        /*0cec*/ 	.word	0xffffffff


	//   ....[121]....
        /*0cf0*/ 	.word	0xffffffff


	//   ....[122]....
        /*0cf4*/ 	.word	0xffffffff


	//   ....[123]....
        /*0cf8*/ 	.word	0xffffffff


	//   ....[124]....
        /*0cfc*/ 	.word	0xffffffff


	//   ....[125]....
        /*0d00*/ 	.word	0xffffffff


	//   ....[126]....
        /*0d04*/ 	.word	0xffffffff


	//   ....[127]....
        /*0d08*/ 	.word	0xffffffff


	//   ....[128]....
        /*0d0c*/ 	.word	0xffffffff


	//   ....[129]....
        /*0d10*/ 	.word	0xffffffff


	//   ....[130]....
        /*0d14*/ 	.word	0xffffffff


	//   ....[131]....
        /*0d18*/ 	.word	0xffffffff


	//   ....[132]....
        /*0d1c*/ 	.word	0xffffffff


	//   ....[133]....
        /*0d20*/ 	.word	0xffffffff


	//   ....[134]....
        /*0d24*/ 	.word	0xffffffff


	//   ....[135]....
        /*0d28*/ 	.word	0xffffffff


	//   ....[136]....
        /*0d2c*/ 	.word	0xffffffff


	//   ....[137]....
        /*0d30*/ 	.word	0xffffffff


	//   ....[138]....
        /*0d34*/ 	.word	0x0500000f


	//   ....[139]....
        /*0d38*/ 	.word	0x0500000f


	//   ....[140]....
        /*0d3c*/ 	.word	0x0500000f


	//   ....[141]....
        /*0d40*/ 	.word	0x0500000f


	//   ....[142]....
        /*0d44*/ 	.word	0x0500000f


	//   ....[143]....
        /*0d48*/ 	.word	0x0500000f


	//   ....[144]....
        /*0d4c*/ 	.word	0x0500000f


	//   ....[145]....
        /*0d50*/ 	.word	0x0500000f


	//   ....[146]....
        /*0d54*/ 	.word	0x0500000f


	//   ....[147]....
        /*0d58*/ 	.word	0x0500000f


	//   ....[148]....
        /*0d5c*/ 	.word	0x0500000f


	//   ....[149]....
        /*0d60*/ 	.word	0x0500000f


	//   ....[150]....
        /*0d64*/ 	.word	0x0500000f


	//   ....[151]....
        /*0d68*/ 	.word	0x0500000f


	//   ....[152]....
        /*0d6c*/ 	.word	0x0500000f


	//   ....[153]....
        /*0d70*/ 	.word	0x0500000f


	//   ....[154]....
        /*0d74*/ 	.word	0x0500000f


	//   ....[155]....
        /*0d78*/ 	.word	0x0500000f


	//   ....[156]....
        /*0d7c*/ 	.word	0x0500000f


	//   ....[157]....
        /*0d80*/ 	.word	0x0500000f


	//   ....[158]....
        /*0d84*/ 	.word	0x0500000f


	//   ....[159]....
        /*0d88*/ 	.word	0x0500000f


	//   ....[160]....
        /*0d8c*/ 	.word	0x0500000f


	//   ....[161]....
        /*0d90*/ 	.word	0x0500000f


	//   ....[162]....
        /*0d94*/ 	.word	0x0500000f


	//   ....[163]....
        /*0d98*/ 	.word	0x0500000f


	//   ....[164]....
        /*0d9c*/ 	.word	0x0500000f


	//   ....[165]....
        /*0da0*/ 	.word	0x0500000f


	//   ....[166]....
        /*0da4*/ 	.word	0x0500000f


	//   ....[167]....
        /*0da8*/ 	.word	0x0500000f


	//   ....[168]....
        /*0dac*/ 	.word	0x0500000f


	//   ....[169]....
        /*0db0*/ 	.word	0x0500000f


	//   ....[170]....
        /*0db4*/ 	.word	0x0500000f


	//   ....[171]....
        /*0db8*/ 	.word	0x0500000f


	//   ....[172]....
        /*0dbc*/ 	.word	0x0500000f


	//   ....[173]....
        /*0dc0*/ 	.word	0x0500000f


	//   ....[174]....
        /*0dc4*/ 	.word	0x0500000f


	//   ....[175]....
        /*0dc8*/ 	.word	0x0500000f


	//   ....[176]....
        /*0dcc*/ 	.word	0x0500000f


	//   ....[177]....
        /*0dd0*/ 	.word	0x0500000f


	//   ....[178]....
        /*0dd4*/ 	.word	0x0500000f


	//   ....[179]....
        /*0dd8*/ 	.word	0x0500000f


	//   ....[180]....
        /*0ddc*/ 	.word	0x0500000f


	//   ....[181]....
        /*0de0*/ 	.word	0x0500000f


	//   ....[182]....
        /*0de4*/ 	.word	0x0500000f


	//   ....[183]....
        /*0de8*/ 	.word	0x0500000f


	//   ....[184]....
        /*0dec*/ 	.word	0x0500000f


	//   ....[185]....
        /*0df0*/ 	.word	0x0500000f


	//   ....[186]....
        /*0df4*/ 	.word	0x0500000f


	//   ....[187]....
        /*0df8*/ 	.word	0x0500000f


	//   ....[188]....
        /*0dfc*/ 	.word	0x0500000f


	//   ....[189]....
        /*0e00*/ 	.word	0x0500000f


	//   ....[190]....
        /*0e04*/ 	.word	0x0500000f


	//   ....[191]....
        /*0e08*/ 	.word	0x0500000f


	//   ....[192]....
        /*0e0c*/ 	.word	0x0500000f


	//   ....[193]....
        /*0e10*/ 	.word	0x0500000f


	//   ....[194]....
        /*0e14*/ 	.word	0x0500000f


	//   ....[195]....
        /*0e18*/ 	.word	0x0500000f


	//   ....[196]....
        /*0e1c*/ 	.word	0x0500000f


	//   ....[197]....
        /*0e20*/ 	.word	0x0500000f


	//   ....[198]....
        /*0e24*/ 	.word	0x0500000f


	//   ....[199]....
        /*0e28*/ 	.word	0x0500000f


	//   ....[200]....
        /*0e2c*/ 	.word	0x0500000f


	//   ....[201]....
        /*0e30*/ 	.word	0x0500000f


	//   ....[202]....
        /*0e34*/ 	.word	0x0500000f


	//   ....[203]....
        /*0e38*/ 	.word	0x0500000f


	//   ....[204]....
        /*0e3c*/ 	.word	0x0500000f


	//   ....[205]....
        /*0e40*/ 	.word	0x0500000f


	//----- nvinfo : EIATTR_COOP_GROUP_INSTR_OFFSETS
	.align		4
.L_531:
        /*0e44*/ 	.byte	0x04, 0x28
        /*0e46*/ 	.short	(.L_533 - .L_532)


	//   ....[0]....
.L_532:
        /*0e48*/ 	.word	0x00000060


	//   ....[1]....
        /*0e4c*/ 	.word	0x00000190


	//   ....[2]....
        /*0e50*/ 	.word	0x00000290


	//   ....[3]....
        /*0e54*/ 	.word	0x00000400


	//   ....[4]....
        /*0e58*/ 	.word	0x00000560


	//   ....[5]....
        /*0e5c*/ 	.word	0x00000680


	//   ....[6]....
        /*0e60*/ 	.word	0x000007e0


	//   ....[7]....
        /*0e64*/ 	.word	0x000092b0


	//   ....[8]....
        /*0e68*/ 	.word	0x000099f0


	//   ....[9]....
        /*0e6c*/ 	.word	0x00009a00


	//   ....[10]....
        /*0e70*/ 	.word	0x00009a10


	//   ....[11]....
        /*0e74*/ 	.word	0x00009a20


	//   ....[12]....
        /*0e78*/ 	.word	0x00009ff0


	//   ....[13]....
        /*0e7c*/ 	.word	0x0000a000


	//   ....[14]....
        /*0e80*/ 	.word	0x0000a010


	//   ....[15]....
        /*0e84*/ 	.word	0x0000a020


	//   ....[16]....
        /*0e88*/ 	.word	0x0000a5d0


	//   ....[17]....
        /*0e8c*/ 	.word	0x0000a5e0


	//   ....[18]....
        /*0e90*/ 	.word	0x0000a5f0


	//   ....[19]....
        /*0e94*/ 	.word	0x0000a600


	//   ....[20]....
        /*0e98*/ 	.word	0x0000abd0


	//   ....[21]....
        /*0e9c*/ 	.word	0x0000abe0


	//   ....[22]....
        /*0ea0*/ 	.word	0x0000abf0


	//   ....[23]....
        /*0ea4*/ 	.word	0x0000ac00


	//   ....[24]....
        /*0ea8*/ 	.word	0x0000e700


	//   ....[25]....
        /*0eac*/ 	.word	0x0000e710


	//   ....[26]....
        /*0eb0*/ 	.word	0x0000e720


	//   ....[27]....
        /*0eb4*/ 	.word	0x0000e730


	//   ....[28]....
        /*0eb8*/ 	.word	0x0000ec00


	//   ....[29]....
        /*0ebc*/ 	.word	0x0000ec10


	//   ....[30]....
        /*0ec0*/ 	.word	0x0000ec20


	//   ....[31]....
        /*0ec4*/ 	.word	0x0000ec30


	//   ....[32]....
        /*0ec8*/ 	.word	0x0000f0e0


	//   ....[33]....
        /*0ecc*/ 	.word	0x0000f0f0


	//   ....[34]....
        /*0ed0*/ 	.word	0x0000f100


	//   ....[35]....
        /*0ed4*/ 	.word	0x0000f110


	//   ....[36]....
        /*0ed8*/ 	.word	0x0000f5e0


	//   ....[37]....
        /*0edc*/ 	.word	0x0000f5f0


	//   ....[38]....
        /*0ee0*/ 	.word	0x0000f600


	//   ....[39]....
        /*0ee4*/ 	.word	0x0000f610


	//   ....[40]....
        /*0ee8*/ 	.word	0x00014180


	//   ....[41]....
        /*0eec*/ 	.word	0x000148d0


	//   ....[42]....
        /*0ef0*/ 	.word	0x00014cf0


	//   ....[43]....
        /*0ef4*/ 	.word	0x00014dd0


	//   ....[44]....
        /*0ef8*/ 	.word	0x00015240


	//   ....[45]....
        /*0efc*/ 	.word	0x000152d0


	//   ....[46]....
        /*0f00*/ 	.word	0x000175b0


	//   ....[47]....
        /*0f04*/ 	.word	0x000177c0


	//   ....[48]....
        /*0f08*/ 	.word	0x00017de0


	//   ....[49]....
        /*0f0c*/ 	.word	0x00017e00


	//   ....[50]....
        /*0f10*/ 	.word	0x000184f0


	//   ....[51]....
        /*0f14*/ 	.word	0x00018570


	//   ....[52]....
        /*0f18*/ 	.word	0x0001a480


	//   ....[53]....
        /*0f1c*/ 	.word	0x0001a550


	//   ....[54]....
        /*0f20*/ 	.word	0x0001a700


	//   ....[55]....
        /*0f24*/ 	.word	0x0001a840


	//   ....[56]....
        /*0f28*/ 	.word	0x0001c6a0


	//   ....[57]....
        /*0f2c*/ 	.word	0x0001c8f0


	//   ....[58]....
        /*0f30*/ 	.word	0x0001cf20


	//   ....[59]....
        /*0f34*/ 	.word	0x0001cf40


	//   ....[60]....
        /*0f38*/ 	.word	0x0001d680


	//   ....[61]....
        /*0f3c*/ 	.word	0x0001d720


	//   ....[62]....
        /*0f40*/ 	.word	0x0001e730


	//   ....[63]....
        /*0f44*/ 	.word	0x0001e740


	//   ....[64]....
        /*0f48*/ 	.word	0x0001e770


	//   ....[65]....
        /*0f4c*/ 	.word	0x0001e780


	//   ....[66]....
        /*0f50*/ 	.word	0x000201d0


	//   ....[67]....
        /*0f54*/ 	.word	0x00020210


	//   ....[68]....
        /*0f58*/ 	.word	0x00020380


	//   ....[69]....
        /*0f5c*/ 	.word	0x000203b0


	//   ....[70]....
        /*0f60*/ 	.word	0x00020b60


	//   ....[71]....
        /*0f64*/ 	.word	0x00020b90


	//   ....[72]....
        /*0f68*/ 	.word	0x00020ce0


	//   ....[73]....
        /*0f6c*/ 	.word	0x00020d00


	//   ....[74]....
        /*0f70*/ 	.word	0x00020e40


	//   ....[75]....
        /*0f74*/ 	.word	0x00020e60


	//   ....[76]....
        /*0f78*/ 	.word	0x00020fb0


	//   ....[77]....
        /*0f7c*/ 	.word	0x00020fd0


	//   ....[78]....
        /*0f80*/ 	.word	0x000218f0


	//   ....[79]....
        /*0f84*/ 	.word	0x00021910


	//   ....[80]....
        /*0f88*/ 	.word	0x00021a70


	//   ....[81]....
        /*0f8c*/ 	.word	0x00021a90


	//   ....[82]....
        /*0f90*/ 	.word	0x00021bd0


	//   ....[83]....
        /*0f94*/ 	.word	0x00021bf0


	//   ....[84]....
        /*0f98*/ 	.word	0x00021d40


	//   ....[85]....
        /*0f9c*/ 	.word	0x00021d60


	//   ....[86]....
        /*0fa0*/ 	.word	0x00021f30


	//   ....[87]....
        /*0fa4*/ 	.word	0x00022100


	//   ....[88]....
        /*0fa8*/ 	.word	0x00022130


	//   ....[89]....
        /*0fac*/ 	.word	0x00022160


	//   ....[90]....
        /*0fb0*/ 	.word	0x00022190


	//   ....[91]....
        /*0fb4*/ 	.word	0x000221c0


	//   ....[92]....
        /*0fb8*/ 	.word	0x000221f0


	//   ....[93]....
        /*0fbc*/ 	.word	0x00022360


	//   ....[94]....
        /*0fc0*/ 	.word	0x00022390


	//   ....[95]....
        /*0fc4*/ 	.word	0x000223c0


	//   ....[96]....
        /*0fc8*/ 	.word	0x000223f0


	//   ....[97]....
        /*0fcc*/ 	.word	0x00022420


	//   ....[98]....
        /*0fd0*/ 	.word	0x00022450


	//   ....[99]....
        /*0fd4*/ 	.word	0x000224f0


	//   ....[100]....
        /*0fd8*/ 	.word	0x00022550


	//   ....[101]....
        /*0fdc*/ 	.word	0x000225e0


	//   ....[102]....
        /*0fe0*/ 	.word	0x000237c0


	//   ....[103]....
        /*0fe4*/ 	.word	0x00025b20


	//   ....[104]....
        /*0fe8*/ 	.word	0x000267a0


	//   ....[105]....
        /*0fec*/ 	.word	0x000267c0


	//   ....[106]....
        /*0ff0*/ 	.word	0x000267e0


	//   ....[107]....
        /*0ff4*/ 	.word	0x00026890


	//   ....[108]....
        /*0ff8*/ 	.word	0x00026900


	//   ....[109]....
        /*0ffc*/ 	.word	0x00026950


	//   ....[110]....
        /*1000*/ 	.word	0x000269c0


	//   ....[111]....
        /*1004*/ 	.word	0x00026a10


	//   ....[112]....
        /*1008*/ 	.word	0x00026a80


	//   ....[113]....
        /*100c*/ 	.word	0x00026ad0


	//   ....[114]....
        /*1010*/ 	.word	0x00026b40


	//   ....[115]....
        /*1014*/ 	.word	0x00026b90


	//   ....[116]....
        /*1018*/ 	.word	0x00026c00


	//   ....[117]....
        /*101c*/ 	.word	0x00026c50


	//   ....[118]....
        /*1020*/ 	.word	0x00026cc0


	//   ....[119]....
        /*1024*/ 	.word	0x00026d10


	//   ....[120]....
        /*1028*/ 	.word	0x0002a490


	//   ....[121]....
        /*102c*/ 	.word	0x0002a4b0


	//   ....[122]....
        /*1030*/ 	.word	0x0002a4f0


	//   ....[123]....
        /*1034*/ 	.word	0x0002a520


	//   ....[124]....
        /*1038*/ 	.word	0x0002a550


	//   ....[125]....
        /*103c*/ 	.word	0x0002a580


	//   ....[126]....
        /*1040*/ 	.word	0x0002a5b0


	//   ....[127]....
        /*1044*/ 	.word	0x0002a5e0


	//   ....[128]....
        /*1048*/ 	.word	0x0002a760


	//   ....[129]....
        /*104c*/ 	.word	0x0002a7a0


	//   ....[130]....
        /*1050*/ 	.word	0x0002a7d0


	//   ....[131]....
        /*1054*/ 	.word	0x0002a800


	//   ....[132]....
        /*1058*/ 	.word	0x0002a830


	//   ....[133]....
        /*105c*/ 	.word	0x0002a860


	//   ....[134]....
        /*1060*/ 	.word	0x0002a920


	//   ....[135]....
        /*1064*/ 	.word	0x0002a940


	//   ....[136]....
        /*1068*/ 	.word	0x0002a9b0


	//   ....[137]....
        /*106c*/ 	.word	0x0002b080


	//   ....[138]....
        /*1070*/ 	.word	0x0002b4c0


	//   ....[139]....
        /*1074*/ 	.word	0x0002b550


	//   ....[140]....
        /*1078*/ 	.word	0x0002b5a0


	//   ....[141]....
        /*107c*/ 	.word	0x0002b5f0


	//   ....[142]....
        /*1080*/ 	.word	0x0002b680


	//   ....[143]....
        /*1084*/ 	.word	0x0002b710


	//   ....[144]....
        /*1088*/ 	.word	0x0002b760


	//   ....[145]....
        /*108c*/ 	.word	0x0002b7b0


	//   ....[146]....
        /*1090*/ 	.word	0x0002b840


	//   ....[147]....
        /*1094*/ 	.word	0x0002b8d0


	//   ....[148]....
        /*1098*/ 	.word	0x0002b920


	//   ....[149]....
        /*109c*/ 	.word	0x0002b970


	//   ....[150]....
        /*10a0*/ 	.word	0x0002ba00


	//   ....[151]....
        /*10a4*/ 	.word	0x0002ba90


	//   ....[152]....
        /*10a8*/ 	.word	0x0002bae0


	//   ....[153]....
        /*10ac*/ 	.word	0x0002bb30


	//   ....[154]....
        /*10b0*/ 	.word	0x0002bc20


	//   ....[155]....
        /*10b4*/ 	.word	0x0002bcb0


	//   ....[156]....
        /*10b8*/ 	.word	0x0002bd00


	//   ....[157]....
        /*10bc*/ 	.word	0x0002bd50


	//   ....[158]....
        /*10c0*/ 	.word	0x0002bde0


	//   ....[159]....
        /*10c4*/ 	.word	0x0002be70


	//   ....[160]....
        /*10c8*/ 	.word	0x0002bec0


	//   ....[161]....
        /*10cc*/ 	.word	0x0002bf10


	//   ....[162]....
        /*10d0*/ 	.word	0x0002bfa0


	//   ....[163]....
        /*10d4*/ 	.word	0x0002c030


	//   ....[164]....
        /*10d8*/ 	.word	0x0002c080


	//   ....[165]....
        /*10dc*/ 	.word	0x0002c0d0


	//   ....[166]....
        /*10e0*/ 	.word	0x0002c160


	//   ....[167]....
        /*10e4*/ 	.word	0x0002c1f0


	//   ....[168]....
        /*10e8*/ 	.word	0x0002c240


	//   ....[169]....
        /*10ec*/ 	.word	0x0002c290


	//   ....[170]....
        /*10f0*/ 	.word	0x0002c630


	//   ....[171]....
        /*10f4*/ 	.word	0x0002c930


	//   ....[172]....
        /*10f8*/ 	.word	0x0002cab0


	//   ....[173]....
        /*10fc*/ 	.word	0x0002cb00


	//   ....[174]....
        /*1100*/ 	.word	0x0002cbb0


	//   ....[175]....
        /*1104*/ 	.word	0x0002ccd0


	//   ....[176]....
        /*1108*/ 	.word	0x0002cd30


	//   ....[177]....
        /*110c*/ 	.word	0x0002ce50


	//   ....[178]....
        /*1110*/ 	.word	0x0002ceb0


	//   ....[179]....
        /*1114*/ 	.word	0x0002cfd0


	//   ....[180]....
        /*1118*/ 	.word	0x0002d030


	//   ....[181]....
        /*111c*/ 	.word	0x0002d150


	//   ....[182]....
        /*1120*/ 	.word	0x0002d1b0


	//   ....[183]....
        /*1124*/ 	.word	0x0002d2d0


	//   ....[184]....
        /*1128*/ 	.word	0x0002d330


	//   ....[185]....
        /*112c*/ 	.word	0x0002d450


	//   ....[186]....
        /*1130*/ 	.word	0x0002d4b0


	//   ....[187]....
        /*1134*/ 	.word	0x0002d590


	//   ....[188]....
        /*1138*/ 	.word	0x0002d910


	//   ....[189]....
        /*113c*/ 	.word	0x0002d9c0


	//   ....[190]....
        /*1140*/ 	.word	0x0002dac0


	//   ....[191]....
        /*1144*/ 	.word	0x0002db50


	//   ....[192]....
        /*1148*/ 	.word	0x0002dbd0


	//   ....[193]....
        /*114c*/ 	.word	0x0002dc50


	//   ....[194]....
        /*1150*/ 	.word	0x0002dcd0


	//   ....[195]....
        /*1154*/ 	.word	0x0002dd60


	//   ....[196]....
        /*1158*/ 	.word	0x0002de00


	//   ....[197]....
        /*115c*/ 	.word	0x0002ded0


	//   ....[198]....
        /*1160*/ 	.word	0x0002df50


	//   ....[199]....
        /*1164*/ 	.word	0x0002dfd0


	//   ....[200]....
        /*1168*/ 	.word	0x0002e050


	//   ....[201]....
        /*116c*/ 	.word	0x0002e0e0


	//   ....[202]....
        /*1170*/ 	.word	0x0002e160


	//   ....[203]....
        /*1174*/ 	.word	0x0002e200


	//   ....[204]....
        /*1178*/ 	.word	0x0002e290


	//   ....[205]....
        /*117c*/ 	.word	0x0002e3c0


	//----- nvinfo : EIATTR_REG_RECONFIG
	.align		4
.L_533:
        /*1180*/ 	.byte	0x01, 0x54
	.zero		2


	//----- nvinfo : EIATTR_SYSCALL_OFFSETS
	.align		4
        /*1184*/ 	.byte	0x04, 0x46
        /*1186*/ 	.short	(.L_535 - .L_534)


	//   ....[0]....
.L_534:
        /*1188*/ 	.word	0x00002020


	//   ....[1]....
        /*118c*/ 	.word	0x00002170


	//   ....[2]....
        /*1190*/ 	.word	0x00009450


	//   ....[3]....
        /*1194*/ 	.word	0x00009770


	//   ....[4]....
        /*1198*/ 	.word	0x00025760


	//   ....[5]....
        /*119c*/ 	.word	0x000258b0


	//   ....[6]....
        /*11a0*/ 	.word	0x000259a0


	//   ....[7]....
        /*11a4*/ 	.word	0x000262e0


	//----- nvinfo : EIATTR_MBARRIER_INSTR_OFFSETS
	.align		4
.L_535:
        /*11a8*/ 	.byte	0x04, 0x39
        /*11aa*/ 	.short	(.L_537 - .L_536)


	//   ....[0]....
.L_536:
        /*11ac*/ 	.word	0x000002b0
        /*11b0*/ 	.word	0x000000ff
        /*11b4*/ 	.word	0x00030800
        /*11b8*/ 	.short	0x0100
        /*11ba*/ 	.byte	0x08
	.zero		1


	//   ....[1]....
        /*11bc*/ 	.word	0x000002c0
        /*11c0*/ 	.word	0x000000ff
        /*11c4*/ 	.word	0x00030820
        /*11c8*/ 	.short	0x0100
        /*11ca*/ 	.byte	0x08
	.zero		1


	//   ....[2]....
        /*11cc*/ 	.word	0x000003b0
        /*11d0*/ 	.word	0x000000ff
        /*11d4*/ 	.word	0x00030830
        /*11d8*/ 	.short	0x0100
        /*11da*/ 	.byte	0x08
	.zero		1


	//   ....[3]....
        /*11dc*/ 	.word	0x000003c0
        /*11e0*/ 	.word	0x000000ff
        /*11e4*/ 	.word	0x00030840
        /*11e8*/ 	.short	0x0100
        /*11ea*/ 	.byte	0x08
	.zero		1


	//   ....[4]....
        /*11ec*/ 	.word	0x000003d0
        /*11f0*/ 	.word	0x000000ff
        /*11f4*/ 	.word	0x00030838
        /*11f8*/ 	.short	0x0100
        /*11fa*/ 	.byte	0x08
	.zero		1


	//   ....[5]....
        /*11fc*/ 	.word	0x000003e0
        /*1200*/ 	.word	0x000000ff
        /*1204*/ 	.word	0x00030848
        /*1208*/ 	.short	0x0100
        /*120a*/ 	.byte	0x08
	.zero		1


	//   ....[6]....
        /*120c*/ 	.word	0x00000510
        /*1210*/ 	.word	0x000000ff
        /*1214*/ 	.word	0x00030850
        /*1218*/ 	.short	0x0100
        /*121a*/ 	.byte	0x08
	.zero		1


	//   ....[7]....
        /*121c*/ 	.word	0x00000520
        /*1220*/ 	.word	0x000000ff
        /*1224*/ 	.word	0x00030860
        /*1228*/ 	.short	0x0100
        /*122a*/ 	.byte	0x08
	.zero		1


	//   ....[8]....
        /*122c*/ 	.word	0x00000530
        /*1230*/ 	.word	0x000000ff
        /*1234*/ 	.word	0x00030858
        /*1238*/ 	.short	0x0100
        /*123a*/ 	.byte	0x08
	.zero		1


	//   ....[9]....
        /*123c*/ 	.word	0x00000540
        /*1240*/ 	.word	0x000000ff
        /*1244*/ 	.word	0x00030868
        /*1248*/ 	.short	0x0100
        /*124a*/ 	.byte	0x08
	.zero		1


	//   ....[10]....
        /*124c*/ 	.word	0x00000630
        /*1250*/ 	.word	0x000000ff
        /*1254*/ 	.word	0x00030870
        /*1258*/ 	.short	0x0100
        /*125a*/ 	.byte	0x06
	.zero		1


	//   ....[11]....
        /*125c*/ 	.word	0x00000640
        /*1260*/ 	.word	0x000000ff
        /*1264*/ 	.word	0x00030880
        /*1268*/ 	.short	0x0100
        /*126a*/ 	.byte	0x06
	.zero		1


	//   ....[12]....
        /*126c*/ 	.word	0x00000650
        /*1270*/ 	.word	0x000000ff
        /*1274*/ 	.word	0x00030878
        /*1278*/ 	.short	0x0100
        /*127a*/ 	.byte	0x06
	.zero		1


	//   ....[13]....
        /*127c*/ 	.word	0x00000660
        /*1280*/ 	.word	0x000000ff
        /*1284*/ 	.word	0x00030888
        /*1288*/ 	.short	0x0100
        /*128a*/ 	.byte	0x06
	.zero		1


	//   ....[14]....
        /*128c*/ 	.word	0x00000790
        /*1290*/ 	.word	0x000000ff
        /*1294*/ 	.word	0x00030890
        /*1298*/ 	.short	0x0100
        /*129a*/ 	.byte	0x08
	.zero		1


	//   ....[15]....
        /*129c*/ 	.word	0x000007a0
        /*12a0*/ 	.word	0x000000ff
        /*12a4*/ 	.word	0x000308a0
        /*12a8*/ 	.short	0x0100
        /*12aa*/ 	.byte	0x08
	.zero		1


	//   ....[16]....
        /*12ac*/ 	.word	0x000007b0
        /*12b0*/ 	.word	0x000000ff
        /*12b4*/ 	.word	0x00030898
        /*12b8*/ 	.short	0x0100
        /*12ba*/ 	.byte	0x08
	.zero		1


	//   ....[17]....
        /*12bc*/ 	.word	0x000007c0
        /*12c0*/ 	.word	0x000000ff
        /*12c4*/ 	.word	0x000308a8
        /*12c8*/ 	.short	0x0100
        /*12ca*/ 	.byte	0x08
	.zero		1


	//   ....[18]....
        /*12cc*/ 	.word	0x000008f0
        /*12d0*/ 	.word	0x000000ff
        /*12d4*/ 	.word	0x000308b0
        /*12d8*/ 	.short	0x0100
        /*12da*/ 	.byte	0x08
	.zero		1


	//   ....[19]....
        /*12dc*/ 	.word	0x00000900
        /*12e0*/ 	.word	0x000000ff
        /*12e4*/ 	.word	0x000308c0
        /*12e8*/ 	.short	0x0100
        /*12ea*/ 	.byte	0x08
	.zero		1


	//   ....[20]....
        /*12ec*/ 	.word	0x00000910
        /*12f0*/ 	.word	0x000000ff
        /*12f4*/ 	.word	0x000308b8
        /*12f8*/ 	.short	0x0100
        /*12fa*/ 	.byte	0x08
	.zero		1


	//   ....[21]....
        /*12fc*/ 	.word	0x00000920
        /*1300*/ 	.word	0x000000ff
        /*1304*/ 	.word	0x000308c8
        /*1308*/ 	.short	0x0100
        /*130a*/ 	.byte	0x08
	.zero		1


	//   ....[22]....
        /*130c*/ 	.word	0x000037e0
        /*1310*/ 	.word	0x00000063
        /*1314*/ 	.word	0x00030890
        /*1318*/ 	.short	0x010a
        /*131a*/ 	.byte	0x3f
	.zero		1


	//   ....[23]....
        /*131c*/ 	.word	0x00005d40
        /*1320*/ 	.word	0x00000063
        /*1324*/ 	.word	0x00030890
        /*1328*/ 	.short	0x010a
        /*132a*/ 	.byte	0x3f
	.zero		1


	//   ....[24]....
        /*132c*/ 	.word	0x00008120
        /*1330*/ 	.word	0x00000063
        /*1334*/ 	.word	0x00030890
        /*1338*/ 	.short	0x010a
        /*133a*/ 	.byte	0x3f
	.zero		1


	//   ....[25]....
        /*133c*/ 	.word	0x00008420
        /*1340*/ 	.word	0x00000024
        /*1344*/ 	.word	0x00000000
        /*1348*/ 	.short	0x0101
        /*134a*/ 	.byte	0x3f
	.zero		1


	//   ....[26]....
        /*134c*/ 	.word	0x00008460
        /*1350*/ 	.word	0x00000063
        /*1354*/ 	.word	0x000308b0
        /*1358*/ 	.short	0x010a
        /*135a*/ 	.byte	0x3f
	.zero		1


	//   ....[27]....
        /*135c*/ 	.word	0x00008950
        /*1360*/ 	.word	0x00000063
        /*1364*/ 	.word	0x00000000
        /*1368*/ 	.short	0x0101
        /*136a*/ 	.byte	0x3f
	.zero		1


	//   ....[28]....
        /*136c*/ 	.word	0x000094f0
        /*1370*/ 	.word	0x00000010
        /*1374*/ 	.word	0x00030800
        /*1378*/ 	.short	0x010a
        /*137a*/ 	.byte	0x3f
	.zero		1


	//   ....[29]....
        /*137c*/ 	.word	0x00009540
        /*1380*/ 	.word	0x00000010
        /*1384*/ 	.word	0x00030800
        /*1388*/ 	.short	0x010a
        /*138a*/ 	.byte	0x3f
	.zero		1


	//   ....[30]....
        /*138c*/ 	.word	0x0000aff0
        /*1390*/ 	.word	0x00000010
        /*1394*/ 	.word	0x00030800
        /*1398*/ 	.short	0x010a
        /*139a*/ 	.byte	0x3f
	.zero		1


	//   ....[31]....
        /*139c*/ 	.word	0x0000f910
        /*13a0*/ 	.word	0x00000010
        /*13a4*/ 	.word	0x00030800
        /*13a8*/ 	.short	0x010a
        /*13aa*/ 	.byte	0x3f
	.zero		1


	//   ....[32]....
        /*13ac*/ 	.word	0x000134d0
        /*13b0*/ 	.word	0x00000005
        /*13b4*/ 	.word	0x00030830
        /*13b8*/ 	.short	0x010a
        /*13ba*/ 	.byte	0x3f
	.zero		1


	//   ....[33]....
        /*13bc*/ 	.word	0x00013540
        /*13c0*/ 	.word	0x00000005
        /*13c4*/ 	.word	0x00030830
        /*13c8*/ 	.short	0x010a
        /*13ca*/ 	.byte	0x3f
	.zero		1


	//   ....[34]....
        /*13cc*/ 	.word	0x00014270
        /*13d0*/ 	.word	0x00000000
        /*13d4*/ 	.word	0x00000000
        /*13d8*/ 	.short	0x0101
        /*13da*/ 	.byte	0x3f
	.zero		1


	//   ....[35]....
        /*13dc*/ 	.word	0x00015f20
        /*13e0*/ 	.word	0x000000e8
        /*13e4*/ 	.word	0x00030830
        /*13e8*/ 	.short	0x010a
        /*13ea*/ 	.byte	0x3f
	.zero		1


	//   ....[36]....
        /*13ec*/ 	.word	0x00015fb0
        /*13f0*/ 	.word	0x000000e8
        /*13f4*/ 	.word	0x00030830
        /*13f8*/ 	.short	0x010a
        /*13fa*/ 	.byte	0x3f
	.zero		1


	//   ....[37]....
        /*13fc*/ 	.word	0x00017210
        /*1400*/ 	.word	0x00000000
        /*1404*/ 	.word	0x00030850
        /*1408*/ 	.short	0x010a
        /*140a*/ 	.byte	0x3f
	.zero		1


	//   ....[38]....
        /*140c*/ 	.word	0x00017260
        /*1410*/ 	.word	0x00000000
        /*1414*/ 	.word	0x00030850
        /*1418*/ 	.short	0x010a
        /*141a*/ 	.byte	0x3f
	.zero		1


	//   ....[39]....
        /*141c*/ 	.word	0x00017530
        /*1420*/ 	.word	0x000000e8
        /*1424*/ 	.word	0x00000000
        /*1428*/ 	.short	0x0101
        /*142a*/ 	.byte	0x3f
	.zero		1


	//   ....[40]....
        /*142c*/ 	.word	0x00017cd0
        /*1430*/ 	.word	0x00000000
        /*1434*/ 	.word	0x00000000
        /*1438*/ 	.short	0x0101
        /*143a*/ 	.byte	0x3f
	.zero		1


	//   ....[41]....
        /*143c*/ 	.word	0x00018ea0
        /*1440*/ 	.word	0x00000005
        /*1444*/ 	.word	0x00030830
        /*1448*/ 	.short	0x010a
        /*144a*/ 	.byte	0x3f
	.zero		1


	//   ....[42]....
        /*144c*/ 	.word	0x00018f30
        /*1450*/ 	.word	0x00000005
        /*1454*/ 	.word	0x00030830
        /*1458*/ 	.short	0x010a
        /*145a*/ 	.byte	0x3f
	.zero		1


	//   ....[43]....
        /*145c*/ 	.word	0x0001a180
        /*1460*/ 	.word	0x00000017
        /*1464*/ 	.word	0x00030850
        /*1468*/ 	.short	0x010a
        /*146a*/ 	.byte	0x3f
	.zero		1


	//   ....[44]....
        /*146c*/ 	.word	0x0001a1d0
        /*1470*/ 	.word	0x00000017
        /*1474*/ 	.word	0x00030850
        /*1478*/ 	.short	0x010a
        /*147a*/ 	.byte	0x3f
	.zero		1


	//   ....[45]....
        /*147c*/ 	.word	0x0001aa20
        /*1480*/ 	.word	0x0000009f
        /*1484*/ 	.word	0x00000000
        /*1488*/ 	.short	0x0101
        /*148a*/ 	.byte	0x3f
	.zero		1


	//   ....[46]....
        /*148c*/ 	.word	0x0001aae0
        /*1490*/ 	.word	0x0000009f
        /*1494*/ 	.word	0x00000000
        /*1498*/ 	.short	0x0101
        /*149a*/ 	.byte	0x3f
	.zero		1


	//   ....[47]....
        /*149c*/ 	.word	0x0001b070
        /*14a0*/ 	.word	0x00000005
        /*14a4*/ 	.word	0x00030830
        /*14a8*/ 	.short	0x010a
        /*14aa*/ 	.byte	0x3f
	.zero		1


	//   ....[48]....
        /*14ac*/ 	.word	0x0001b100
        /*14b0*/ 	.word	0x00000005
        /*14b4*/ 	.word	0x00030830
        /*14b8*/ 	.short	0x010a
        /*14ba*/ 	.byte	0x3f
	.zero		1


	//   ....[49]....
        /*14bc*/ 	.word	0x0001c350
        /*14c0*/ 	.word	0x00000000
        /*14c4*/ 	.word	0x00030850
        /*14c8*/ 	.short	0x010a
        /*14ca*/ 	.byte	0x3f
	.zero		1


	//   ....[50]....
        /*14cc*/ 	.word	0x0001c3a0
        /*14d0*/ 	.word	0x00000000
        /*14d4*/ 	.word	0x00030850
        /*14d8*/ 	.short	0x010a
        /*14da*/ 	.byte	0x3f
	.zero		1


	//   ....[51]....
        /*14dc*/ 	.word	0x0001c6d0
        /*14e0*/ 	.word	0x00000002
        /*14e4*/ 	.word	0x00000000
        /*14e8*/ 	.short	0x0101
        /*14ea*/ 	.byte	0x3f
	.zero		1


	//   ....[52]....
        /*14ec*/ 	.word	0x0001ce10
        /*14f0*/ 	.word	0x00000000
        /*14f4*/ 	.word	0x00000000
        /*14f8*/ 	.short	0x0101
        /*14fa*/ 	.byte	0x3f
	.zero		1


	//   ....[53]....
        /*14fc*/ 	.word	0x0001e440
        /*1500*/ 	.word	0x00000000
        /*1504*/ 	.word	0x00030850
        /*1508*/ 	.short	0x010a
        /*150a*/ 	.byte	0x3f
	.zero		1


	//   ....[54]....
        /*150c*/ 	.word	0x0001e4e0
        /*1510*/ 	.word	0x00000000
        /*1514*/ 	.word	0x00030850
        /*1518*/ 	.short	0x010a
        /*151a*/ 	.byte	0x3f
	.zero		1


	//   ....[55]....
        /*151c*/ 	.word	0x0001e900
        /*1520*/ 	.word	0x0000000b
        /*1524*/ 	.word	0x00000000
        /*1528*/ 	.short	0x0101
        /*152a*/ 	.byte	0x3f
	.zero		1


	//   ....[56]....
        /*152c*/ 	.word	0x00020b80
        /*1530*/ 	.word	0x00000000
        /*1534*/ 	.word	0x00000000
        /*1538*/ 	.short	0x0101
        /*153a*/ 	.byte	0x3f
	.zero		1


	//   ....[57]....
        /*153c*/ 	.word	0x000238b0
        /*1540*/ 	.word	0x00000006
        /*1544*/ 	.word	0x00030820
        /*1548*/ 	.short	0x010a
        /*154a*/ 	.byte	0x3f
	.zero		1


	//   ....[58]....
        /*154c*/ 	.word	0x00023990
        /*1550*/ 	.word	0x00000006
        /*1554*/ 	.word	0x000308a0
        /*1558*/ 	.short	0x010a
        /*155a*/ 	.byte	0x3f
	.zero		1


	//   ....[59]....
        /*155c*/ 	.word	0x00023ee0
        /*1560*/ 	.word	0x00000006
        /*1564*/ 	.word	0x000308c0
        /*1568*/ 	.short	0x010a
        /*156a*/ 	.byte	0x3f
	.zero		1


	//   ....[60]....
        /*156c*/ 	.word	0x00024580
        /*1570*/ 	.word	0x00000007
        /*1574*/ 	.word	0x000308a0
        /*1578*/ 	.short	0x010a
        /*157a*/ 	.byte	0x3f
	.zero		1


	//   ....[61]....
        /*157c*/ 	.word	0x00024ab0
        /*1580*/ 	.word	0x00000007
        /*1584*/ 	.word	0x000308c0
        /*1588*/ 	.short	0x010a
        /*158a*/ 	.byte	0x3f
	.zero		1


	//   ....[62]....
        /*158c*/ 	.word	0x00025db0
        /*1590*/ 	.word	0x00000000
        /*1594*/ 	.word	0x00030840
        /*1598*/ 	.short	0x010a
        /*159a*/ 	.byte	0x3f
	.zero		1


	//   ....[63]....
        /*159c*/ 	.word	0x00026e30
        /*15a0*/ 	.word	0x00000008
        /*15a4*/ 	.word	0x00030800
        /*15a8*/ 	.short	0x0107
        /*15aa*/ 	.byte	0x3f
	.zero		1


	//   ....[64]....
        /*15ac*/ 	.word	0x00026f30
        /*15b0*/ 	.word	0x00000002
        /*15b4*/ 	.word	0x00030800
        /*15b8*/ 	.short	0x0101
        /*15ba*/ 	.byte	0x3f
	.zero		1


	//   ....[65]....
        /*15bc*/ 	.word	0x00026f50
        /*15c0*/ 	.word	0x00000002
        /*15c4*/ 	.word	0x00030820
        /*15c8*/ 	.short	0x010a
        /*15ca*/ 	.byte	0x3f
	.zero		1


	//   ....[66]....
        /*15cc*/ 	.word	0x000272d0
        /*15d0*/ 	.word	0x00000003
        /*15d4*/ 	.word	0x00030840
        /*15d8*/ 	.short	0x010a
        /*15da*/ 	.byte	0x3f
	.zero		1


	//   ....[67]....
        /*15dc*/ 	.word	0x00027890
        /*15e0*/ 	.word	0x00000002
        /*15e4*/ 	.word	0x00030860
        /*15e8*/ 	.short	0x010a
        /*15ea*/ 	.byte	0x3f
	.zero		1


	//   ....[68]....
        /*15ec*/ 	.word	0x00028170
        /*15f0*/ 	.word	0x00000003
        /*15f4*/ 	.word	0x00030840
        /*15f8*/ 	.short	0x010a
        /*15fa*/ 	.byte	0x3f
	.zero		1


	//   ....[69]....
        /*15fc*/ 	.word	0x00028730
        /*1600*/ 	.word	0x00000002
        /*1604*/ 	.word	0x00030860
        /*1608*/ 	.short	0x010a
        /*160a*/ 	.byte	0x3f
	.zero		1


	//   ....[70]....
        /*160c*/ 	.word	0x00028f60
        /*1610*/ 	.word	0x00000003
        /*1614*/ 	.word	0x00030840
        /*1618*/ 	.short	0x010a
        /*161a*/ 	.byte	0x3f
	.zero		1


	//   ....[71]....
        /*161c*/ 	.word	0x00029510
        /*1620*/ 	.word	0x00000002
        /*1624*/ 	.word	0x00030860
        /*1628*/ 	.short	0x010a
        /*162a*/ 	.byte	0x3f
	.zero		1


	//   ....[72]....
        /*162c*/ 	.word	0x00029cc0
        /*1630*/ 	.word	0x00000000
        /*1634*/ 	.word	0x00030860
        /*1638*/ 	.short	0x010a
        /*163a*/ 	.byte	0x3f
	.zero		1


	//   ....[73]....
        /*163c*/ 	.word	0x0002b000
        /*1640*/ 	.word	0x00000000
        /*1644*/ 	.word	0x00030820
        /*1648*/ 	.short	0x010a
        /*164a*/ 	.byte	0x3f
	.zero		1


	//   ....[74]....
        /*164c*/ 	.word	0x0002b1b0
        /*1650*/ 	.word	0x00000006
        /*1654*/ 	.word	0x00000000
        /*1658*/ 	.short	0x010a
        /*165a*/ 	.byte	0x3f
	.zero		1


	//   ....[75]....
        /*165c*/ 	.word	0x0002b220
        /*1660*/ 	.word	0x00000007
        /*1664*/ 	.word	0x00000000
        /*1668*/ 	.short	0x010a
        /*166a*/ 	.byte	0x3f
	.zero		1


	//   ....[76]....
        /*166c*/ 	.word	0x0002b290
        /*1670*/ 	.word	0x00000004
        /*1674*/ 	.word	0x00000000
        /*1678*/ 	.short	0x010a
        /*167a*/ 	.byte	0x3f
	.zero		1


	//   ....[77]....
        /*167c*/ 	.word	0x0002b2c0
        /*1680*/ 	.word	0x00000003
        /*1684*/ 	.word	0x00000000
        /*1688*/ 	.short	0x010a
        /*168a*/ 	.byte	0x3f
	.zero		1


	//   ....[78]....
        /*168c*/ 	.word	0x0002b320
        /*1690*/ 	.word	0x00000063
        /*1694*/ 	.word	0x00030890
        /*1698*/ 	.short	0x010a
        /*169a*/ 	.byte	0x3f
	.zero		1


	//   ....[79]....
        /*169c*/ 	.word	0x0002b370
        /*16a0*/ 	.word	0x00000063
        /*16a4*/ 	.word	0x00030890
        /*16a8*/ 	.short	0x010a
        /*16aa*/ 	.byte	0x3f
	.zero		1


	//   ....[80]....
        /*16ac*/ 	.word	0x0002b3c0
        /*16b0*/ 	.word	0x00000063
        /*16b4*/ 	.word	0x00030890
        /*16b8*/ 	.short	0x010a
        /*16ba*/ 	.byte	0x3f
	.zero		1


	//   ....[81]....
        /*16bc*/ 	.word	0x0002b410
        /*16c0*/ 	.word	0x00000063
        /*16c4*/ 	.word	0x000308b0
        /*16c8*/ 	.short	0x010a
        /*16ca*/ 	.byte	0x3f
	.zero		1


	//   ....[82]....
        /*16cc*/ 	.word	0x0002bb70
        /*16d0*/ 	.word	0x00000010
        /*16d4*/ 	.word	0x00030800
        /*16d8*/ 	.short	0x010a
        /*16da*/ 	.byte	0x3f
	.zero		1


	//   ....[83]....
        /*16dc*/ 	.word	0x0002c2d0
        /*16e0*/ 	.word	0x00000010
        /*16e4*/ 	.word	0x00030800
        /*16e8*/ 	.short	0x010a
        /*16ea*/ 	.byte	0x3f
	.zero		1


	//   ....[84]....
        /*16ec*/ 	.word	0x0002c320
        /*16f0*/ 	.word	0x00000005
        /*16f4*/ 	.word	0x00030830
        /*16f8*/ 	.short	0x010a
        /*16fa*/ 	.byte	0x3f
	.zero		1


	//   ....[85]....
        /*16fc*/ 	.word	0x0002c370
        /*1700*/ 	.word	0x000000e8
        /*1704*/ 	.word	0x00030830
        /*1708*/ 	.short	0x010a
        /*170a*/ 	.byte	0x3f
	.zero		1


	//   ....[86]....
        /*170c*/ 	.word	0x0002c3c0
        /*1710*/ 	.word	0x00000000
        /*1714*/ 	.word	0x00030850
        /*1718*/ 	.short	0x010a
        /*171a*/ 	.byte	0x3f
	.zero		1


	//   ....[87]....
        /*171c*/ 	.word	0x0002c410
        /*1720*/ 	.word	0x00000005
        /*1724*/ 	.word	0x00030830
        /*1728*/ 	.short	0x010a
        /*172a*/ 	.byte	0x3f
	.zero		1


	//   ....[88]....
        /*172c*/ 	.word	0x0002c460
        /*1730*/ 	.word	0x00000017
        /*1734*/ 	.word	0x00030850
        /*1738*/ 	.short	0x010a
        /*173a*/ 	.byte	0x3f
	.zero		1


	//   ....[89]....
        /*173c*/ 	.word	0x0002c4b0
        /*1740*/ 	.word	0x00000005
        /*1744*/ 	.word	0x00030830
        /*1748*/ 	.short	0x010a
        /*174a*/ 	.byte	0x3f
	.zero		1


	//   ....[90]....
        /*174c*/ 	.word	0x0002c500
        /*1750*/ 	.word	0x00000000
        /*1754*/ 	.word	0x00030850
        /*1758*/ 	.short	0x010a
        /*175a*/ 	.byte	0x3f
	.zero		1


	//   ....[91]....
        /*175c*/ 	.word	0x0002c550
        /*1760*/ 	.word	0x00000000
        /*1764*/ 	.word	0x00030850
        /*1768*/ 	.short	0x010a
        /*176a*/ 	.byte	0x3f
	.zero		1


	//   ....[92]....
        /*176c*/ 	.word	0x0002c710
        /*1770*/ 	.word	0x00000005
        /*1774*/ 	.word	0x00030820
        /*1778*/ 	.short	0x010a
        /*177a*/ 	.byte	0x3f
	.zero		1


	//   ....[93]....
        /*177c*/ 	.word	0x0002c760
        /*1780*/ 	.word	0x00000006
        /*1784*/ 	.word	0x000308a0
        /*1788*/ 	.short	0x010a
        /*178a*/ 	.byte	0x3f
	.zero		1


	//   ....[94]....
        /*178c*/ 	.word	0x0002c7b0
        /*1790*/ 	.word	0x00000006
        /*1794*/ 	.word	0x000308c0
        /*1798*/ 	.short	0x010a
        /*179a*/ 	.byte	0x3f
	.zero		1


	//   ....[95]....
        /*179c*/ 	.word	0x0002c800
        /*17a0*/ 	.word	0x00000007
        /*17a4*/ 	.word	0x000308a0
        /*17a8*/ 	.short	0x010a
        /*17aa*/ 	.byte	0x3f
	.zero		1


	//   ....[96]....
        /*17ac*/ 	.word	0x0002c850
        /*17b0*/ 	.word	0x00000007
        /*17b4*/ 	.word	0x000308c0
        /*17b8*/ 	.short	0x010a
        /*17ba*/ 	.byte	0x3f
	.zero		1


	//   ....[97]....
        /*17bc*/ 	.word	0x0002c9f0
        /*17c0*/ 	.word	0x00000000
        /*17c4*/ 	.word	0x00030840
        /*17c8*/ 	.short	0x010a
        /*17ca*/ 	.byte	0x3f
	.zero		1


	//   ....[98]....
        /*17cc*/ 	.word	0x0002d630
        /*17d0*/ 	.word	0x00000002
        /*17d4*/ 	.word	0x00030820
        /*17d8*/ 	.short	0x010a
        /*17da*/ 	.byte	0x3f
	.zero		1


	//   ....[99]....
        /*17dc*/ 	.word	0x0002d680
        /*17e0*/ 	.word	0x00000003
        /*17e4*/ 	.word	0x00030840
        /*17e8*/ 	.short	0x010a
        /*17ea*/ 	.byte	0x3f
	.zero		1


	//   ....[100]....
        /*17ec*/ 	.word	0x0002d6d0
        /*17f0*/ 	.word	0x00000002
        /*17f4*/ 	.word	0x00030860
        /*17f8*/ 	.short	0x010a
        /*17fa*/ 	.byte	0x3f
	.zero		1


	//   ....[101]....
        /*17fc*/ 	.word	0x0002d720
        /*1800*/ 	.word	0x00000003
        /*1804*/ 	.word	0x00030840
        /*1808*/ 	.short	0x010a
        /*180a*/ 	.byte	0x3f
	.zero		1


	//   ....[102]....
        /*180c*/ 	.word	0x0002d770
        /*1810*/ 	.word	0x00000002
        /*1814*/ 	.word	0x00030860
        /*1818*/ 	.short	0x010a
        /*181a*/ 	.byte	0x3f
	.zero		1


	//   ....[103]....
        /*181c*/ 	.word	0x0002d7c0
        /*1820*/ 	.word	0x00000003
        /*1824*/ 	.word	0x00030840
        /*1828*/ 	.short	0x010a
        /*182a*/ 	.byte	0x3f
	.zero		1


	//   ....[104]....
        /*182c*/ 	.word	0x0002d810
        /*1830*/ 	.word	0x00000002
        /*1834*/ 	.word	0x00030860
        /*1838*/ 	.short	0x010a
        /*183a*/ 	.byte	0x3f
	.zero		1


	//   ....[105]....
        /*183c*/ 	.word	0x0002d860
        /*1840*/ 	.word	0x00000000
        /*1844*/ 	.word	0x00030860
        /*1848*/ 	.short	0x010a
        /*184a*/ 	.byte	0x3f
	.zero		1


	//   ....[106]....
        /*184c*/ 	.word	0x0002e2e0
        /*1850*/ 	.word	0x00000000
        /*1854*/ 	.word	0x00030820
        /*1858*/ 	.short	0x010a
        /*185a*/ 	.byte	0x3f
	.zero		1


	//   ....[107]....
        /*185c*/ 	.word	0x0002e480
        /*1860*/ 	.word	0x00000006
        /*1864*/ 	.word	0x00000000
        /*1868*/ 	.short	0x010a
        /*186a*/ 	.byte	0x3f
	.zero		1


	//   ....[108]....
        /*186c*/ 	.word	0x0002e4d0
        /*1870*/ 	.word	0x00000007
        /*1874*/ 	.word	0x00000000
        /*1878*/ 	.short	0x010a
        /*187a*/ 	.byte	0x3f
	.zero		1


	//   ....[109]....
        /*187c*/ 	.word	0x0002e520
        /*1880*/ 	.word	0x00000004
        /*1884*/ 	.word	0x00000000
        /*1888*/ 	.short	0x010a
        /*188a*/ 	.byte	0x3f
	.zero		1


	//----- nvinfo : EIATTR_NUM_MBARRIERS
	.align		4
.L_537:
        /*188c*/ 	.byte	0x03, 0x38
        /*188e*/ 	.short	0x0016


	//----- nvinfo : EIATTR_EXIT_INSTR_OFFSETS
	.align		4
        /*1890*/ 	.byte	0x04, 0x1c
        /*1892*/ 	.short	(.L_539 - .L_538)


	//   ....[0]....
.L_538:
        /*1894*/ 	.word	0x0002b310


	//----- nvinfo : EIATTR_MAX_THREADS
	.align		4
.L_539:
        /*1898*/ 	.byte	0x04, 0x05
        /*189a*/ 	.short	(.L_541 - .L_540)
.L_540:
        /*189c*/ 	.word	0x00000180
        /*18a0*/ 	.word	0x00000001
        /*18a4*/ 	.word	0x00000001


	//----- nvinfo : EIATTR_CRS_STACK_SIZE
	.align		4
.L_541:
        /*18a8*/ 	.byte	0x04, 0x1e
        /*18aa*/ 	.short	(.L_543 - .L_542)
.L_542:
        /*18ac*/ 	.word	0x00000000


	//----- nvinfo : EIATTR_CBANK_PARAM_SIZE
	.align		4
.L_543:
        /*18b0*/ 	.byte	0x03, 0x19
        /*18b2*/ 	.short	0x0af0


	//----- nvinfo : EIATTR_PARAM_CBANK
	.align		4
        /*18b4*/ 	.byte	0x04, 0x0a
        /*18b6*/ 	.short	(.L_545 - .L_544)
	.align		4
.L_544:
        /*18b8*/ 	.word	index@(.nv.constant0._ZN7cutlass13device_kernelIN5flash11enable_sm90INS1_16FlashAttnFwdSm90INS1_25CollectiveMainloopFwdSm90ILi2EN4cute5tupleIJNS5_1CILi1EEES8_S8_EEENS6_IJNS7_ILi128EEENS7_ILi64EEENS7_ILi256EEEEEELi256ENS_10bfloat16_tEfNS_4arch4Sm90ELb0ELb1ELb0ELb1ELb0ELb1ELb0ELb1ELb1ELb1ELb0ELb0EEENS1_21CollectiveEpilogueFwdINS6_IJSA_SC_SB_EEES9_SE_SG_Li256ELb1ELb1ELb0ELb0EEENS1_36VarlenDynamicPersistentTileSchedulerILi128ELi64ELi256ELi128ELb0ELb1ELb1ELb1ELb0ELb1EEEEEEEEEvNT_6ParamsE)
        /*18bc*/ 	.short	0x0210
        /*18be*/ 	.short	0x0af0


	//----- nvinfo : EIATTR_SW_WAR
	.align		4
.L_545:
        /*18c0*/ 	.byte	0x04, 0x36
        /*18c2*/ 	.short	(.L_547 - .L_546)
.L_546:
        /*18c4*/ 	.word	0x00000008
.L_547:


//--------------------- .nv.info._ZN7cutlass13device_kernelIN5flash11enable_sm90INS1_16FlashAttnFwdSm90INS1_25CollectiveMainloopFwdSm90ILi2EN4cute5tupleIJNS5_1CILi1EEES8_S8_EEENS6_IJNS7_ILi128EEENS7_ILi80EEENS7_ILi256EEEEEELi256ENS_10bfloat16_tEfNS_4arch4Sm90ELb1ELb0ELb0ELb0ELb0ELb0ELb0ELb1ELb1ELb1ELb0ELb0EEENS1_21CollectiveEpilogueFwdINS6_IJSA_SC_SB_EEES9_SE_SG_Li256ELb0ELb1ELb0ELb0EEENS1_30DynamicPersistentTileSchedulerILi256ELi128ELb0ELb1ELb1EEEEEEEEEvNT_6ParamsE --------------------------
	.section	.nv.info._ZN7cutlass13device_kernelIN5flash11enable_sm90INS1_16FlashAttnFwdSm90INS1_25CollectiveMainloopFwdSm90ILi2EN4cute5tupleIJNS5_1CILi1EEES8_S8_EEENS6_IJNS7_ILi128EEENS7_ILi80EEENS7_ILi256EEEEEELi256ENS_10bfloat16_tEfNS_4arch4Sm90ELb1ELb0ELb0ELb0ELb0ELb0ELb0ELb1ELb1ELb1ELb0ELb0EEENS1_21CollectiveEpilogueFwdINS6_IJSA_SC_SB_EEES9_SE_SG_Li256ELb0ELb1ELb0ELb0EEENS1_30DynamicPersistentTileSchedulerILi256ELi128ELb0ELb1ELb1EEEEEEEEEvNT_6ParamsE,"",@"SHT_CUDA_INFO"
	.sectionflags	@""
	.align	4


	//----- nvinfo : EIATTR_CUDA_API_VERSION
	.align		4
        /*0000*/ 	.byte	0x04, 0x37
        /*0002*/ 	.short	(.L_549 - .L_548)
.L_548:
        /*0004*/ 	.word	0x00000082


	//----- nvinfo : EIATTR_KPARAM_INFO
	.align		4
.L_549:
        /*0008*/ 	.byte	0x04, 0x17
        /*000a*/ 	.short	(.L_551 - .L_550)
.L_550:
        /*000c*/ 	.word	0x00000000
        /*0010*/ 	.short	0x0000
        /*0012*/ 	.short	0x0070
        /*0014*/ 	.byte	0x00, 0xf0, 0x01, 0x2a


	//----- nvinfo : EIATTR_SPARSE_MMA_MASK
	.align		4
.L_551:
        /*0018*/ 	.byte	0x03, 0x50
        /*001a*/ 	.short	0x0000


	//----- nvinfo : EIATTR_MAXREG_COUNT
	.align		4
        /*001c*/ 	.byte	0x03, 0x1b
        /*001e*/ 	.short	0x00a8


	//----- nvinfo : EIATTR_NUM_BARRIERS
	.align		4
        /*0020*/ 	.byte	0x02, 0x4c
        /*0022*/ 	.byte	0x09
	.zero		1


	//----- nvinfo : EIATTR_EXTERNS
	.align		4
        /*0024*/ 	.byte	0x04, 0x0f
        /*0026*/ 	.short	(.L_553 - .L_552)


	//   ....[0]....
	.align		4
.L_552:
        /*0028*/ 	.word	index@(__assertfail)


	//----- nvinfo : EIATTR_ANNOTATIONS
	.align		4
.L_553:
        /*002c*/ 	.byte	0x04, 0x55
        /*002e*/ 	.short	(.L_555 - .L_554)


	//   ....[0]....
.L_554:
        /* <DEDUP_REMOVED lines=27> */


	//----- nvinfo : EIATTR_MERCURY_ISA_VERSION
	.align		4
.L_555:
        /*01c8*/ 	.byte	0x03, 0x5f
        /*01ca*/ 	.short	0x0101


	//----- nvinfo : EIATTR_INT_WARP_WIDE_INSTR_OFFSETS
	.align		4
        /*01cc*/ 	.byte	0x04, 0x31
        /*01ce*/ 	.short	(.L_557 - .L_556)


	//   ....[0]....
.L_556:
        /*01d0*/ 	.word	0x00000130


	//   ....[1]....
        /*01d4*/ 	.word	0x00000170


	//   ....[2]....
        /*01d8*/ 	.word	0x000001e0


	//   ....[3]....
        /*01dc*/ 	.word	0x00011690


	//   ....[4]....
        /*01e0*/ 	.word	0x00011730


	//   ....[5]....
        /*01e4*/ 	.word	0x00015860


	//   ....[6]....
        /*01e8*/ 	.word	0x00015900


	//----- nvinfo : EIATTR_COOP_GROUP_MASK_REGIDS
	.align		4
.L_557:
        /*01ec*/ 	.byte	0x04, 0x29
        /*01ee*/ 	.short	(.L_559 - .L_558)


	//   ....[0]....
.L_558:
        /*01f0*/ 	.word	0xffffffff


	//   ....[1]....
        /*01f4*/ 	.word	0xffffffff


	//   ....[2]....
        /*01f8*/ 	.word	0xffffffff


	//   ....[3]....
        /*01fc*/ 	.word	0xffffffff


	//   ....[4]....
        /*0200*/ 	.word	0xffffffff


	//   ....[5]....
        /*0204*/ 	.word	0xffffffff


	//   ....[6]....
        /*0208*/ 	.word	0xffffffff


	//   ....[7]....
        /*020c*/ 	.word	0xffffffff


	//   ....[8]....
        /*0210*/ 	.word	0xffffffff


	//   ....[9]....
        /*0214*/ 	.word	0xffffffff


	//   ....[10]....
        /*0218*/ 	.word	0xffffffff


	//   ....[11]....
        /*021c*/ 	.word	0xffffffff


	//   ....[12]....
        /*0220*/ 	.word	0xffffffff


	//   ....[13]....
        /*0224*/ 	.word	0xffffffff


	//   ....[14]....
        /*0228*/ 	.word	0xffffffff


	//   ....[15]....
        /*022c*/ 	.word	0xffffffff


	//   ....[16]....
        /*0230*/ 	.word	0xffffffff


	//   ....[17]....
        /*0234*/ 	.word	0xffffffff


	//   ....[18]....
        /*0238*/ 	.word	0xffffffff


	//   ....[19]....
        /*023c*/ 	.word	0xffffffff


	//   ....[20]....
        /*0240*/ 	.word	0xffffffff


	//   ....[21]....
        /*0244*/ 	.word	0xffffffff


	//   ....[22]....
        /*0248*/ 	.word	0xffffffff


	//   ....[23]....
        /*024c*/ 	.word	0xffffffff


	//   ....[24]....
        /*0250*/ 	.word	0xffffffff


	//   ....[25]....
        /*0254*/ 	.word	0xffffffff


	//   ....[26]....
        /*0258*/ 	.word	0xffffffff


	//   ....[27]....
        /*025c*/ 	.word	0xffffffff


	//   ....[28]....
        /*0260*/ 	.word	0xffffffff


	//   ....[29]....
        /*0264*/ 	.word	0xffffffff


	//   ....[30]....
        /*0268*/ 	.word	0xffffffff


	//   ....[31]....
        /*026c*/ 	.word	0xffffffff


	//   ....[32]....
        /*0270*/ 	.word	0xffffffff


	//   ....[33]....
        /*0274*/ 	.word	0xffffffff


	//   ....[34]....
        /*0278*/ 	.word	0xffffffff


	//   ....[35]....
        /*027c*/ 	.word	0xffffffff


	//   ....[36]....
        /*0280*/ 	.word	0xffffffff


	//   ....[37]....
        /*0284*/ 	.word	0xffffffff


	//   ....[38]....
        /*0288*/ 	.word	0xffffffff


	//   ....[39]....
        /*028c*/ 	.word	0xffffffff


	//   ....[40]....
        /*0290*/ 	.word	0xffffffff


	//   ....[41]....
        /*0294*/ 	.word	0xffffffff


	//   ....[42]....
        /*0298*/ 	.word	0xffffffff


	//   ....[43]....
        /*029c*/ 	.word	0xffffffff


	//   ....[44]....
        /*02a0*/ 	.word	0xffffffff


	//   ....[45]....
        /*02a4*/ 	.word	0xffffffff


	//   ....[46]....
        /*02a8*/ 	.word	0xffffffff


	//   ....[47]....
        /*02ac*/ 	.word	0xffffffff


	//   ....[48]....
        /*02b0*/ 	.word	0xffffffff


	//   ....[49]....
        /*02b4*/ 	.word	0xffffffff


	//   ....[50]....
        /*02b8*/ 	.word	0xffffffff


	//   ....[51]....
        /*02bc*/ 	.word	0xffffffff


	//   ....[52]....
        /*02c0*/ 	.word	0xffffffff


	//   ....[53]....
        /*02c4*/ 	.word	0xffffffff


	//   ....[54]....
        /*02c8*/ 	.word	0xffffffff


	//   ....[55]....
        /*02cc*/ 	.word	0xffffffff


	//   ....[56]....
        /*02d0*/ 	.word	0xffffffff


	//   ....[57]....
        /*02d4*/ 	.word	0xffffffff


	//   ....[58]....
        /*02d8*/ 	.word	0xffffffff


	//   ....[59]....
        /*02dc*/ 	.word	0xffffffff


	//   ....[60]....
        /*02e0*/ 	.word	0xffffffff


	//   ....[61]....
        /*02e4*/ 	.word	0xffffffff


	//   ....[62]....
        /*02e8*/ 	.word	0xffffffff


	//   ....[63]....
        /*02ec*/ 	.word	0xffffffff


	//   ....[64]....
        /*02f0*/ 	.word	0xffffffff


	//   ....[65]....
        /*02f4*/ 	.word	0xffffffff


	//   ....[66]....
        /*02f8*/ 	.word	0xffffffff


	//   ....[67]....
        /*02fc*/ 	.word	0xffffffff


	//   ....[68]....
        /*0300*/ 	.word	0x0500000f


	//   ....[69]....
        /*0304*/ 	.word	0x0500000f


	//   ....[70]....
        /*0308*/ 	.word	0x0500000f


	//   ....[71]....
        /*030c*/ 	.word	0x0500000f


	//   ....[72]....
        /*0310*/ 	.word	0x0500000f


	//   ....[73]....
        /*0314*/ 	.word	0x0500000f


	//   ....[74]....
        /*0318*/ 	.word	0x0500000f


	//   ....[75]....
        /*031c*/ 	.word	0x0500000f


	//   ....[76]....
        /*0320*/ 	.word	0x0500000f


	//   ....[77]....
        /*0324*/ 	.word	0x0500000f


	//   ....[78]....
        /*0328*/ 	.word	0x0500000f


	//   ....[79]....
        /*032c*/ 	.word	0x0500000f


	//   ....[80]....
        /*0330*/ 	.word	0x0500000f


	//   ....[81]....
        /*0334*/ 	.word	0x0500000f


	//   ....[82]....
        /*0338*/ 	.word	0x0500000f


	//   ....[83]....
        /*033c*/ 	.word	0x0500000f


	//   ....[84]....
        /*0340*/ 	.word	0x0500000f


	//   ....[85]....
        /*0344*/ 	.word	0x0500000f


	//   ....[86]....
        /*0348*/ 	.word	0x0500000f


	//----- nvinfo : EIATTR_COOP_GROUP_INSTR_OFFSETS
	.align		4
.L_559:
        /*034c*/ 	.byte	0x04, 0x28
        /*034e*/ 	.short	(.L_561 - .L_560)


	//   ....[0]....
.L_560:
        /*0350*/ 	.word	0x00000060


	//   ....[1]....
        /*0354*/ 	.word	0x00000140


	//   ....[2]....
        /*0358*/ 	.word	0x00000190


	//   ....[3]....
        /*035c*/ 	.word	0x000003c0


	//   ....[4]....
        /*0360*/ 	.word	0x00000520


	//   ....[5]....
        /*0364*/ 	.word	0x00000640


	//   ....[6]....
        /*0368*/ 	.word	0x000007a0


	//   ....[7]....
        /*036c*/ 	.word	0x00001710


	//   ....[8]....
        /*0370*/ 	.word	0x00003cb0


	//   ....[9]....
        /*0374*/ 	.word	0x00003d00


	//   ....[10]....
        /*0378*/ 	.word	0x000044b0


	//   ....[11]....
        /*037c*/ 	.word	0x000045b0


	//   ....[12]....
        /*0380*/ 	.word	0x00004850


	//   ....[13]....
        /*0384*/ 	.word	0x000049c0


	//   ....[14]....
        /*0388*/ 	.word	0x00008050


	//   ....[15]....
        /*038c*/ 	.word	0x00008080


	//   ....[16]....
        /*0390*/ 	.word	0x000084d0


	//   ....[17]....
        /*0394*/ 	.word	0x000085c0


	//   ....[18]....
        /*0398*/ 	.word	0x00008a90


	//   ....[19]....
        /*039c*/ 	.word	0x00008b20


	//   ....[20]....
        /*03a0*/ 	.word	0x0000c0e0


	//   ....[21]....
        /*03a4*/ 	.word	0x0000c200


	//   ....[22]....
        /*03a8*/ 	.word	0x0000c670


	//   ....[23]....
        /*03ac*/ 	.word	0x0000c6e0


	//   ....[24]....
        /*03b0*/ 	.word	0x0000d750


	//   ....[25]....
        /*03b4*/ 	.word	0x0000d790


	//   ....[26]....
        /*03b8*/ 	.word	0x0000d860


	//   ....[27]....
        /*03bc*/ 	.word	0x0000d8a0


	//   ....[28]....
        /*03c0*/ 	.word	0x0000f5f0


	//   ....[29]....
        /*03c4*/ 	.word	0x0000f620


	//   ....[30]....
        /*03c8*/ 	.word	0x0000f6c0


	//   ....[31]....
        /*03cc*/ 	.word	0x0000f6f0


	//   ....[32]....
        /*03d0*/ 	.word	0x0000fc40


	//   ....[33]....
        /*03d4*/ 	.word	0x0000fc70


	//   ....[34]....
        /*03d8*/ 	.word	0x0000fdd0


	//   ....[35]....
        /*03dc*/ 	.word	0x0000fdf0


	//   ....[36]....
        /*03e0*/ 	.word	0x0000ff40


	//   ....[37]....
        /*03e4*/ 	.word	0x0000ff60


	//   ....[38]....
        /*03e8*/ 	.word	0x000100c0


	//   ....[39]....
        /*03ec*/ 	.word	0x000100e0


	//   ....[40]....
        /*03f0*/ 	.word	0x000108b0


	//   ....[41]....
        /*03f4*/ 	.word	0x000108d0


	//   ....[42]....
        /*03f8*/ 	.word	0x00010a20


	//   ....[43]....
        /*03fc*/ 	.word	0x00010a40


	//   ....[44]....
        /*0400*/ 	.word	0x00010b90


	//   ....[45]....
        /*0404*/ 	.word	0x00010bb0


	//   ....[46]....
        /*0408*/ 	.word	0x00010d10


	//   ....[47]....
        /*040c*/ 	.word	0x00010d30


	//   ....[48]....
        /*0410*/ 	.word	0x00010f20


	//   ....[49]....
        /*0414*/ 	.word	0x00011cb0


	//   ....[50]....
        /*0418*/ 	.word	0x000127a0


	//   ....[51]....
        /*041c*/ 	.word	0x000127e0


	//   ....[52]....
        /*0420*/ 	.word	0x000128c0


	//   ....[53]....
        /*0424*/ 	.word	0x000128d0


	//   ....[54]....
        /*0428*/ 	.word	0x00012970


	//   ....[55]....
        /*042c*/ 	.word	0x00012980


	//   ....[56]....
        /*0430*/ 	.word	0x00012a20


	//   ....[57]....
        /*0434*/ 	.word	0x00012a30


	//   ....[58]....
        /*0438*/ 	.word	0x00012ad0


	//   ....[59]....
        /*043c*/ 	.word	0x00012ae0


	//   ....[60]....
        /*0440*/ 	.word	0x00012b80


	//   ....[61]....
        /*0444*/ 	.word	0x00012b90


	//   ....[62]....
        /*0448*/ 	.word	0x00012c30


	//   ....[63]....
        /*044c*/ 	.word	0x00012c40


	//   ....[64]....
        /*0450*/ 	.word	0x00012c80


	//   ....[65]....
        /*0454*/ 	.word	0x00012cd0


	//   ....[66]....
        /*0458*/ 	.word	0x00016040


	//   ....[67]....
        /*045c*/ 	.word	0x00016230


	//   ....[68]....
        /*0460*/ 	.word	0x000167e0


	//   ....[69]....
        /*0464*/ 	.word	0x00016940


	//   ....[70]....
        /*0468*/ 	.word	0x000169a0


	//   ....[71]....
        /*046c*/ 	.word	0x00016b00


	//   ....[72]....
        /*0470*/ 	.word	0x00016b50


	//   ....[73]....
        /*0474*/ 	.word	0x00016c80


	//   ....[74]....
        /*0478*/ 	.word	0x00016cd0


	//   ....[75]....
        /*047c*/ 	.word	0x00016e00


	//   ....[76]....
        /*0480*/ 	.word	0x00016e50


	//   ....[77]....
        /*0484*/ 	.word	0x00016f80


	//   ....[78]....
        /*0488*/ 	.word	0x00016fd0


	//   ....[79]....
        /*048c*/ 	.word	0x00017100


	//   ....[80]....
        /*0490*/ 	.word	0x00017150


	//   ....[81]....
        /*0494*/ 	.word	0x00017280


	//   ....[82]....
        /*0498*/ 	.word	0x000172d0


	//   ....[83]....
        /*049c*/ 	.word	0x000173e0


	//   ....[84]....
        /*04a0*/ 	.word	0x00017430


	//   ....[85]....
        /*04a4*/ 	.word	0x00017750


	//   ....[86]....
        /*04a8*/ 	.word	0x00017870


	//----- nvinfo : EIATTR_REG_RECONFIG
	.align		4
.L_561:
        /*04ac*/ 	.byte	0x01, 0x54
	.zero		2


	//----- nvinfo : EIATTR_SYSCALL_OFFSETS
	.align		4
        /*04b0*/ 	.byte	0x04, 0x46
        /*04b2*/ 	.short	(.L_563 - .L_562)


	//   ....[0]....
.L_562:
        /*04b4*/ 	.word	0x00001900


	//   ....[1]....
        /*04b8*/ 	.word	0x000118a0


	//   ....[2]....
        /*04bc*/ 	.word	0x000119f0


	//   ....[3]....
        /*04c0*/ 	.word	0x00011ae0


	//   ....[4]....
        /*04c4*/ 	.word	0x00012350


	//----- nvinfo : EIATTR_MBARRIER_INSTR_OFFSETS
	.align		4
.L_563:
        /*04c8*/ 	.byte	0x04, 0x39
        /*04ca*/ 	.short	(.L_565 - .L_564)


	//   ....[0]....
.L_564:
        /*04cc*/ 	.word	0x00000270
        /*04d0*/ 	.word	0x000000ff
        /*04d4*/ 	.word	0x00038800
        /*04d8*/ 	.short	0x0100
        /*04da*/ 	.byte	0x08
	.zero		1


	//   ....[1]....
        /*04dc*/ 	.word	0x00000280
        /*04e0*/ 	.word	0x000000ff
        /*04e4*/ 	.word	0x00038820
        /*04e8*/ 	.short	0x0100
        /*04ea*/ 	.byte	0x08
	.zero		1


	//   ....[2]....
        /*04ec*/ 	.word	0x00000370
        /*04f0*/ 	.word	0x000000ff
        /*04f4*/ 	.word	0x00038830
        /*04f8*/ 	.short	0x0100
        /*04fa*/ 	.byte	0x08
	.zero		1


	//   ....[3]....
        /*04fc*/ 	.word	0x00000380
        /*0500*/ 	.word	0x000000ff
        /*0504*/ 	.word	0x00038840
        /*0508*/ 	.short	0x0100
        /*050a*/ 	.byte	0x08
	.zero		1


	//   ....[4]....
        /*050c*/ 	.word	0x00000390
        /*0510*/ 	.word	0x000000ff
        /*0514*/ 	.word	0x00038838
        /*0518*/ 	.short	0x0100
        /*051a*/ 	.byte	0x08
	.zero		1


	//   ....[5]....
        /*051c*/ 	.word	0x000003a0
        /*0520*/ 	.word	0x000000ff
        /*0524*/ 	.word	0x00038848
        /*0528*/ 	.short	0x0100
        /*052a*/ 	.byte	0x08
	.zero		1


	//   ....[6]....
        /*052c*/ 	.word	0x000004d0
        /*0530*/ 	.word	0x000000ff
        /*0534*/ 	.word	0x00038850
        /*0538*/ 	.short	0x0100
        /*053a*/ 	.byte	0x08
	.zero		1


	//   ....[7]....
        /*053c*/ 	.word	0x000004e0
        /*0540*/ 	.word	0x000000ff
        /*0544*/ 	.word	0x00038860
        /*0548*/ 	.short	0x0100
        /*054a*/ 	.byte	0x08
	.zero		1


	//   ....[8]....
        /*054c*/ 	.word	0x000004f0
        /*0550*/ 	.word	0x000000ff
        /*0554*/ 	.word	0x00038858
        /*0558*/ 	.short	0x0100
        /*055a*/ 	.byte	0x08
	.zero		1


	//   ....[9]....
        /*055c*/ 	.word	0x00000500
        /*0560*/ 	.word	0x000000ff
        /*0564*/ 	.word	0x00038868
        /*0568*/ 	.short	0x0100
        /*056a*/ 	.byte	0x08
	.zero		1


	//   ....[10]....
        /*056c*/ 	.word	0x000005f0
        /*0570*/ 	.word	0x000000ff
        /*0574*/ 	.word	0x00038870
        /*0578*/ 	.short	0x0100
        /*057a*/ 	.byte	0x06
	.zero		1


	//   ....[11]....
        /*057c*/ 	.word	0x00000600
        /*0580*/ 	.word	0x000000ff
        /*0584*/ 	.word	0x00038880
        /*0588*/ 	.short	0x0100
        /*058a*/ 	.byte	0x06
	.zero		1


	//   ....[12]....
        /*058c*/ 	.word	0x00000610
        /*0590*/ 	.word	0x000000ff
        /*0594*/ 	.word	0x00038878
        /*0598*/ 	.short	0x0100
        /*059a*/ 	.byte	0x06
	.zero		1


	//   ....[13]....
        /*059c*/ 	.word	0x00000620
        /*05a0*/ 	.word	0x000000ff
        /*05a4*/ 	.word	0x00038888
        /*05a8*/ 	.short	0x0100
        /*05aa*/ 	.byte	0x06
	.zero		1


	//   ....[14]....
        /*05ac*/ 	.word	0x00000750
        /*05b0*/ 	.word	0x000000ff
        /*05b4*/ 	.word	0x00038890
        /*05b8*/ 	.short	0x0100
        /*05ba*/ 	.byte	0x08
	.zero		1


	//   ....[15]....
        /*05bc*/ 	.word	0x00000760
        /*05c0*/ 	.word	0x000000ff
        /*05c4*/ 	.word	0x000388a0
        /*05c8*/ 	.short	0x0100
        /*05ca*/ 	.byte	0x08
	.zero		1


	//   ....[16]....
        /*05cc*/ 	.word	0x00000770
        /*05d0*/ 	.word	0x000000ff
        /*05d4*/ 	.word	0x00038898
        /*05d8*/ 	.short	0x0100
        /*05da*/ 	.byte	0x08
	.zero		1


	//   ....[17]....
        /*05dc*/ 	.word	0x00000780
        /*05e0*/ 	.word	0x000000ff
        /*05e4*/ 	.word	0x000388a8
        /*05e8*/ 	.short	0x0100
        /*05ea*/ 	.byte	0x08
	.zero		1


	//   ....[18]....
        /*05ec*/ 	.word	0x000008b0
        /*05f0*/ 	.word	0x000000ff
        /*05f4*/ 	.word	0x000388b0
        /*05f8*/ 	.short	0x0100
        /*05fa*/ 	.byte	0x08
	.zero		1


	//   ....[19]....
        /*05fc*/ 	.word	0x000008c0
        /*0600*/ 	.word	0x000000ff
        /*0604*/ 	.word	0x000388c0
        /*0608*/ 	.short	0x0100
        /*060a*/ 	.byte	0x08
	.zero		1


	//   ....[20]....
        /*060c*/ 	.word	0x000008d0
        /*0610*/ 	.word	0x000000ff
        /*0614*/ 	.word	0x000388b8
        /*0618*/ 	.short	0x0100
        /*061a*/ 	.byte	0x08
	.zero		1


	//   ....[21]....
        /*061c*/ 	.word	0x000008e0
        /*0620*/ 	.word	0x000000ff
        /*0624*/ 	.word	0x000388c8
        /*0628*/ 	.short	0x0100
        /*062a*/ 	.byte	0x08
	.zero		1


	//   ....[22]....
        /*062c*/ 	.word	0x000019b0
        /*0630*/ 	.word	0x000000ff
        /*0634*/ 	.word	0x00038800
        /*0638*/ 	.short	0x010a
        /*063a*/ 	.byte	0x06
	.zero		1


	//   ....[23]....
        /*063c*/ 	.word	0x00001a50
        /*0640*/ 	.word	0x00000000
        /*0644*/ 	.word	0x00038830
        /*0648*/ 	.short	0x010a
        /*064a*/ 	.byte	0x3f
	.zero		1


	//   ....[24]....
        /*064c*/ 	.word	0x00001ab0
        /*0650*/ 	.word	0x00000000
        /*0654*/ 	.word	0x00038830
        /*0658*/ 	.short	0x010a
        /*065a*/ 	.byte	0x3f
	.zero		1


	//   ....[25]....
        /*065c*/ 	.word	0x000043e0
        /*0660*/ 	.word	0x00000000
        /*0664*/ 	.word	0x00000000
        /*0668*/ 	.short	0x0101
        /*066a*/ 	.byte	0x3f
	.zero		1


	//   ....[26]....
        /*066c*/ 	.word	0x00005470
        /*0670*/ 	.word	0x000000ff
        /*0674*/ 	.word	0x00038830
        /*0678*/ 	.short	0x010a
        /*067a*/ 	.byte	0x04
	.zero		1


	//   ....[27]....
        /*067c*/ 	.word	0x000054c0
        /*0680*/ 	.word	0x000000ff
        /*0684*/ 	.word	0x00038830
        /*0688*/ 	.short	0x010a
        /*068a*/ 	.byte	0x04
	.zero		1


	//   ....[28]....
        /*068c*/ 	.word	0x00007d60
        /*0690*/ 	.word	0x000000ff
        /*0694*/ 	.word	0x00038850
        /*0698*/ 	.short	0x010a
        /*069a*/ 	.byte	0x04
	.zero		1


	//   ....[29]....
        /*069c*/ 	.word	0x00007da0
        /*06a0*/ 	.word	0x000000ff
        /*06a4*/ 	.word	0x00038850
        /*06a8*/ 	.short	0x010a
        /*06aa*/ 	.byte	0x04
	.zero		1


	//   ....[30]....
        /*06ac*/ 	.word	0x00008fc0
        /*06b0*/ 	.word	0x00000014
        /*06b4*/ 	.word	0x00000000
        /*06b8*/ 	.short	0x0101
        /*06ba*/ 	.byte	0x3f
	.zero		1


	//   ....[31]....
        /*06bc*/ 	.word	0x00009020
        /*06c0*/ 	.word	0x000000a0
        /*06c4*/ 	.word	0x00000000
        /*06c8*/ 	.short	0x0101
        /*06ca*/ 	.byte	0x3f
	.zero		1


	//   ....[32]....
        /*06cc*/ 	.word	0x00009560
        /*06d0*/ 	.word	0x000000ff
        /*06d4*/ 	.word	0x00038830
        /*06d8*/ 	.short	0x010a
        /*06da*/ 	.byte	0x04
	.zero		1


	//   ....[33]....
        /*06dc*/ 	.word	0x000095a0
        /*06e0*/ 	.word	0x000000ff
        /*06e4*/ 	.word	0x00038830
        /*06e8*/ 	.short	0x010a
        /*06ea*/ 	.byte	0x04
	.zero		1


	//   ....[34]....
        /*06ec*/ 	.word	0x0000be40
        /*06f0*/ 	.word	0x000000ff
        /*06f4*/ 	.word	0x00038850
        /*06f8*/ 	.short	0x010a
        /*06fa*/ 	.byte	0x04
	.zero		1


	//   ....[35]....
        /*06fc*/ 	.word	0x0000be80
        /*0700*/ 	.word	0x000000ff
        /*0704*/ 	.word	0x00038850
        /*0708*/ 	.short	0x010a
        /*070a*/ 	.byte	0x04
	.zero		1


	//   ....[36]....
        /*070c*/ 	.word	0x0000ca20
        /*0710*/ 	.word	0x0000009d
        /*0714*/ 	.word	0x00000000
        /*0718*/ 	.short	0x0101
        /*071a*/ 	.byte	0x3f
	.zero		1


	//   ....[37]....
        /*071c*/ 	.word	0x0000caf0
        /*0720*/ 	.word	0x000000a5
        /*0724*/ 	.word	0x00000000
        /*0728*/ 	.short	0x0101
        /*072a*/ 	.byte	0x3f
	.zero		1


	//   ....[38]....
        /*072c*/ 	.word	0x0000d6c0
        /*0730*/ 	.word	0x000000ff
        /*0734*/ 	.word	0x00038850
        /*0738*/ 	.short	0x010a
        /*073a*/ 	.byte	0x07
	.zero		1


	//   ....[39]....
        /*073c*/ 	.word	0x0000d700
        /*0740*/ 	.word	0x000000ff
        /*0744*/ 	.word	0x00038850
        /*0748*/ 	.short	0x010a
        /*074a*/ 	.byte	0x07
	.zero		1


	//   ....[40]....
        /*074c*/ 	.word	0x0000dbf0
        /*0750*/ 	.word	0x0000000a
        /*0754*/ 	.word	0x00000000
        /*0758*/ 	.short	0x0101
        /*075a*/ 	.byte	0x3f
	.zero		1


	//   ....[41]....
        /*075c*/ 	.word	0x0000fc80
        /*0760*/ 	.word	0x000000c7
        /*0764*/ 	.word	0x00000000
        /*0768*/ 	.short	0x0101
        /*076a*/ 	.byte	0x3f
	.zero		1


	//   ....[42]....
        /*076c*/ 	.word	0x00011ec0
        /*0770*/ 	.word	0x00000000
        /*0774*/ 	.word	0x00038840
        /*0778*/ 	.short	0x010a
        /*077a*/ 	.byte	0x3f
	.zero		1


	//   ....[43]....
        /*077c*/ 	.word	0x00012dd0
        /*0780*/ 	.word	0x00000011
        /*0784*/ 	.word	0x00038800
        /*0788*/ 	.short	0x0107
        /*078a*/ 	.byte	0x3f
	.zero		1


	//   ....[44]....
        /*078c*/ 	.word	0x00012ee0
        /*0790*/ 	.word	0x00000011
        /*0794*/ 	.word	0x00038800
        /*0798*/ 	.short	0x0101
        /*079a*/ 	.byte	0x3f
	.zero		1


	//   ....[45]....
        /*079c*/ 	.word	0x00012f00
        /*07a0*/ 	.word	0x00000011
        /*07a4*/ 	.word	0x00038820
        /*07a8*/ 	.short	0x010a
        /*07aa*/ 	.byte	0x3f
	.zero		1


	//   ....[46]....
        /*07ac*/ 	.word	0x00013240
        /*07b0*/ 	.word	0x00000002
        /*07b4*/ 	.word	0x00038840
        /*07b8*/ 	.short	0x010a
        /*07ba*/ 	.byte	0x3f
	.zero		1


	//   ....[47]....
        /*07bc*/ 	.word	0x000137a0
        /*07c0*/ 	.word	0x00000003
        /*07c4*/ 	.word	0x00000060
        /*07c8*/ 	.short	0x010a
        /*07ca*/ 	.byte	0x3f
	.zero		1


	//   ....[48]....
        /*07cc*/ 	.word	0x00013fe0
        /*07d0*/ 	.word	0x00000003
        /*07d4*/ 	.word	0x00038840
        /*07d8*/ 	.short	0x010a
        /*07da*/ 	.byte	0x3f
	.zero		1


	//   ....[49]....
        /*07dc*/ 	.word	0x00014570
        /*07e0*/ 	.word	0x00000002
        /*07e4*/ 	.word	0x00000060
        /*07e8*/ 	.short	0x010a
        /*07ea*/ 	.byte	0x3f
	.zero		1


	//   ....[50]....
        /*07ec*/ 	.word	0x00014d00
        /*07f0*/ 	.word	0x00000002
        /*07f4*/ 	.word	0x00038840
        /*07f8*/ 	.short	0x010a
        /*07fa*/ 	.byte	0x3f
	.zero		1


	//   ....[51]....
        /*07fc*/ 	.word	0x00015290
        /*0800*/ 	.word	0x00000002
        /*0804*/ 	.word	0x00000060
        /*0808*/ 	.short	0x010a
        /*080a*/ 	.byte	0x3f
	.zero		1


	//   ....[52]....
        /*080c*/ 	.word	0x000159d0
        /*0810*/ 	.word	0x00000002
        /*0814*/ 	.word	0x00038860
        /*0818*/ 	.short	0x010a
        /*081a*/ 	.byte	0x3f
	.zero		1


	//   ....[53]....
        /*081c*/ 	.word	0x000161b0
        /*0820*/ 	.word	0x00000000
        /*0824*/ 	.word	0x00038820
        /*0828*/ 	.short	0x010a
        /*082a*/ 	.byte	0x3f
	.zero		1


	//   ....[54]....
        /*082c*/ 	.word	0x000163a0
        /*0830*/ 	.word	0x00000006
        /*0834*/ 	.word	0x00000000
        /*0838*/ 	.short	0x010a
        /*083a*/ 	.byte	0x3f
	.zero		1


	//   ....[55]....
        /*083c*/ 	.word	0x000163f0
        /*0840*/ 	.word	0x00000003
        /*0844*/ 	.word	0x00000000
        /*0848*/ 	.short	0x010a
        /*084a*/ 	.byte	0x3f
	.zero		1


	//   ....[56]....
        /*084c*/ 	.word	0x00016450
        /*0850*/ 	.word	0x00000012
        /*0854*/ 	.word	0x00000000
        /*0858*/ 	.short	0x010a
        /*085a*/ 	.byte	0x3f
	.zero		1


	//   ....[57]....
        /*085c*/ 	.word	0x00016480
        /*0860*/ 	.word	0x00000003
        /*0864*/ 	.word	0x00000000
        /*0868*/ 	.short	0x010a
        /*086a*/ 	.byte	0x3f
	.zero		1


	//   ....[58]....
        /*086c*/ 	.word	0x00016500
        /*0870*/ 	.word	0x00000003
        /*0874*/ 	.word	0x00038800
        /*0878*/ 	.short	0x010a
        /*087a*/ 	.byte	0x3f
	.zero		1


	//   ....[59]....
        /*087c*/ 	.word	0x00016550
        /*0880*/ 	.word	0x00000000
        /*0884*/ 	.word	0x00038830
        /*0888*/ 	.short	0x010a
        /*088a*/ 	.byte	0x3f
	.zero		1


	//   ....[60]....
        /*088c*/ 	.word	0x000165c0
        /*0890*/ 	.word	0x00000004
        /*0894*/ 	.word	0x00038830
        /*0898*/ 	.short	0x010a
        /*089a*/ 	.byte	0x3f
	.zero		1


	//   ....[61]....
        /*089c*/ 	.word	0x00016620
        /*08a0*/ 	.word	0x00000003
        /*08a4*/ 	.word	0x00038850
        /*08a8*/ 	.short	0x010a
        /*08aa*/ 	.byte	0x3f
	.zero		1


	//   ....[62]....
        /*08ac*/ 	.word	0x00016680
        /*08b0*/ 	.word	0x00000004
        /*08b4*/ 	.word	0x00038830
        /*08b8*/ 	.short	0x010a
        /*08ba*/ 	.byte	0x3f
	.zero		1


	//   ....[63]....
        /*08bc*/ 	.word	0x000166e0
        /*08c0*/ 	.word	0x00000003
        /*08c4*/ 	.word	0x00038850
        /*08c8*/ 	.short	0x010a
        /*08ca*/ 	.byte	0x3f
	.zero		1


	//   ....[64]....
        /*08cc*/ 	.word	0x00016740
        /*08d0*/ 	.word	0x00000007
        /*08d4*/ 	.word	0x00038850
        /*08d8*/ 	.short	0x010a
        /*08da*/ 	.byte	0x3f
	.zero		1


	//   ....[65]....
        /*08dc*/ 	.word	0x00016890
        /*08e0*/ 	.word	0x00000000
        /*08e4*/ 	.word	0x00038840
        /*08e8*/ 	.short	0x010a
        /*08ea*/ 	.byte	0x3f
	.zero		1


	//   ....[66]....
        /*08ec*/ 	.word	0x00017470
        /*08f0*/ 	.word	0x00000011
        /*08f4*/ 	.word	0x00038820
        /*08f8*/ 	.short	0x010a
        /*08fa*/ 	.byte	0x3f
	.zero		1


	//   ....[67]....
        /*08fc*/ 	.word	0x000174c0
        /*0900*/ 	.word	0x00000002
        /*0904*/ 	.word	0x00038840
        /*0908*/ 	.short	0x010a
        /*090a*/ 	.byte	0x3f
	.zero		1


	//   ....[68]....
        /*090c*/ 	.word	0x00017510
        /*0910*/ 	.word	0x00000003
        /*0914*/ 	.word	0x00000060
        /*0918*/ 	.short	0x010a
        /*091a*/ 	.byte	0x3f
	.zero		1


	//   ....[69]....
        /*091c*/ 	.word	0x00017560
        /*0920*/ 	.word	0x00000003
        /*0924*/ 	.word	0x00038840
        /*0928*/ 	.short	0x010a
        /*092a*/ 	.byte	0x3f
	.zero		1


	//   ....[70]....
        /*092c*/ 	.word	0x000175b0
        /*0930*/ 	.word	0x00000002
        /*0934*/ 	.word	0x00000060
        /*0938*/ 	.short	0x010a
        /*093a*/ 	.byte	0x3f
	.zero		1


	//   ....[71]....
        /*093c*/ 	.word	0x00017600
        /*0940*/ 	.word	0x00000002
        /*0944*/ 	.word	0x00038840
        /*0948*/ 	.short	0x010a
        /*094a*/ 	.byte	0x3f
	.zero		1


	//   ....[72]....
        /*094c*/ 	.word	0x00017650
        /*0950*/ 	.word	0x00000002
        /*0954*/ 	.word	0x00000060
        /*0958*/ 	.short	0x010a
        /*095a*/ 	.byte	0x3f
	.zero		1


	//   ....[73]....
        /*095c*/ 	.word	0x000176a0
        /*0960*/ 	.word	0x00000002
        /*0964*/ 	.word	0x00038860
        /*0968*/ 	.short	0x010a
        /*096a*/ 	.byte	0x3f
	.zero		1


	//   ....[74]....
        /*096c*/ 	.word	0x00017790
        /*0970*/ 	.word	0x00000000
        /*0974*/ 	.word	0x00038820
        /*0978*/ 	.short	0x010a
        /*097a*/ 	.byte	0x3f
	.zero		1


	//   ....[75]....
        /*097c*/ 	.word	0x00017930
        /*0980*/ 	.word	0x00000006
        /*0984*/ 	.word	0x00000000
        /*0988*/ 	.short	0x010a
        /*098a*/ 	.byte	0x3f
	.zero		1


	//   ....[76]....
        /*098c*/ 	.word	0x00017980
        /*0990*/ 	.word	0x00000003
        /*0994*/ 	.word	0x00000000
        /*0998*/ 	.short	0x010a
        /*099a*/ 	.byte	0x3f
	.zero		1


	//   ....[77]....
        /*099c*/ 	.word	0x000179d0
        /*09a0*/ 	.word	0x00000012
        /*09a4*/ 	.word	0x00000000
        /*09a8*/ 	.short	0x010a
        /*09aa*/ 	.byte	0x3f
	.zero		1


	//----- nvinfo : EIATTR_NUM_MBARRIERS
	.align		4
.L_565:
        /*09ac*/ 	.byte	0x03, 0x38
        /*09ae*/ 	.short	0x0016


	//----- nvinfo : EIATTR_EXIT_INSTR_OFFSETS
	.align		4
        /*09b0*/ 	.byte	0x04, 0x1c
        /*09b2*/ 	.short	(.L_567 - .L_566)


	//   ....[0]....
.L_566:
        /*09b4*/ 	.word	0x00000a10


	//   ....[1]....
        /*09b8*/ 	.word	0x00010ec0


	//   ....[2]....
        /*09bc*/ 	.word	0x000164d0


	//----- nvinfo : EIATTR_MAX_THREADS
	.align		4
.L_567:
        /*09c0*/ 	.byte	0x04, 0x05
        /*09c2*/ 	.short	(.L_569 - .L_568)
.L_568:
        /*09c4*/ 	.word	0x00000180
        /*09c8*/ 	.word	0x00000001
        /*09cc*/ 	.word	0x00000001


	//----- nvinfo : EIATTR_CRS_STACK_SIZE
	.align		4
.L_569:
        /*09d0*/ 	.byte	0x04, 0x1e
        /*09d2*/ 	.short	(.L_571 - .L_570)
.L_570:
        /*09d4*/ 	.word	0x00000000


	//----- nvinfo : EIATTR_CBANK_PARAM_SIZE
	.align		4
.L_571:
        /*09d8*/ 	.byte	0x03, 0x19
        /*09da*/ 	.short	0x0af0


	//----- nvinfo : EIATTR_PARAM_CBANK
	.align		4
        /*09dc*/ 	.byte	0x04, 0x0a
        /*09de*/ 	.short	(.L_573 - .L_572)
	.align		4
.L_572:
        /*09e0*/ 	.word	index@(.nv.constant0._ZN7cutlass13device_kernelIN5flash11enable_sm90INS1_16FlashAttnFwdSm90INS1_25CollectiveMainloopFwdSm90ILi2EN4cute5tupleIJNS5_1CILi1EEES8_S8_EEENS6_IJNS7_ILi128EEENS7_ILi80EEENS7_ILi256EEEEEELi256ENS_10bfloat16_tEfNS_4arch4Sm90ELb1ELb0ELb0ELb0ELb0ELb0ELb0ELb1ELb1ELb1ELb0ELb0EEENS1_21CollectiveEpilogueFwdINS6_IJSA_SC_SB_EEES9_SE_SG_Li256ELb0ELb1ELb0ELb0EEENS1_30DynamicPersistentTileSchedulerILi256ELi128ELb0ELb1ELb1EEEEEEEEEvNT_6ParamsE)
        /*09e4*/ 	.short	0x0210
        /*09e6*/ 	.short	0x0af0


	//----- nvinfo : EIATTR_SW_WAR
	.align		4
.L_573:
        /*09e8*/ 	.byte	0x04, 0x36
        /*09ea*/ 	.short	(.L_575 - .L_574)
.L_574:
        /*09ec*/ 	.word	0x00000008
.L_575:


//--------------------- .nv.info._ZN7cutlass13device_kernelIN5flash11enable_sm90INS1_16FlashAttnFwdSm90INS1_25CollectiveMainloopFwdSm90ILi2EN4cute5tupleIJNS5_1CILi1EEES8_S8_EEENS6_IJNS7_ILi128EEENS7_ILi80EEENS7_ILi256EEEEEELi256ENS_10bfloat16_tEfNS_4arch4Sm90ELb1ELb0ELb0ELb1ELb0ELb0ELb0ELb1ELb1ELb1ELb0ELb0EEENS1_21CollectiveEpilogueFwdINS6_IJSA_SC_SB_EEES9_SE_SG_Li256ELb1ELb1ELb0ELb0EEENS1_36VarlenDynamicPersistentTileSchedulerILi128ELi80ELi256ELi128ELb0ELb1ELb1ELb1ELb1ELb1EEEEEEEEEvNT_6ParamsE --------------------------
	.section	.nv.info._ZN7cutlass13device_kernelIN5flash11enable_sm90INS1_16FlashAttnFwdSm90INS1_25CollectiveMainloopFwdSm90ILi2EN4cute5tupleIJNS5_1CILi1EEES8_S8_EEENS6_IJNS7_ILi128EEENS7_ILi80EEENS7_ILi256EEEEEELi256ENS_10bfloat16_tEfNS_4arch4Sm90ELb1ELb0ELb0ELb1ELb0ELb0ELb0ELb1ELb1ELb1ELb0ELb0EEENS1_21CollectiveEpilogueFwdINS6_IJSA_SC_SB_EEES9_SE_SG_Li256ELb1ELb1ELb0ELb0EEENS1_36VarlenDynamicPersistentTileSchedulerILi128ELi80ELi256ELi128ELb0ELb1ELb1ELb1ELb1ELb1EEEEEEEEEvNT_6ParamsE,"",@"SHT_CUDA_INFO"
	.sectionflags	@""
	.align	4


	//----- nvinfo : EIATTR_CUDA_API_VERSION
	.align		4
        /*0000*/ 	.byte	0x04, 0x37
        /*0002*/ 	.short	(.L_577 - .L_576)
.L_576:
        /*0004*/ 	.word	0x00000082


	//----- nvinfo : EIATTR_KPARAM_INFO
	.align		4
.L_577:
        /*0008*/ 	.byte	0x04, 0x17
        /*000a*/ 	.short	(.L_579 - .L_578)
.L_578:
        /*000c*/ 	.word	0x00000000
        /*0010*/ 	.short	0x0000
        /*0012*/ 	.short	0x0070
        /*0014*/ 	.byte	0x00, 0xf0, 0x01, 0x2a


	//----- nvinfo : EIATTR_SPARSE_MMA_MASK
	.align		4
.L_579:
        /*0018*/ 	.byte	0x03, 0x50
        /*001a*/ 	.short	0x0000


	//----- nvinfo : EIATTR_MAXREG_COUNT
	.align		4
        /*001c*/ 	.byte	0x03, 0x1b
        /*001e*/ 	.short	0x00a8


	//----- nvinfo : EIATTR_NUM_BARRIERS
	.align		4
        /*0020*/ 	.byte	0x02, 0x4c
        /*0022*/ 	.byte	0x09
	.zero		1


	//----- nvinfo : EIATTR_EXTERNS
	.align		4
        /*0024*/ 	.byte	0x04, 0x0f
        /*0026*/ 	.short	(.L_581 - .L_580)


	//   ....[0]....
	.align		4
.L_580:
        /*0028*/ 	.word	index@(__assertfail)


	//----- nvinfo : EIATTR_ANNOTATIONS
	.align		4
.L_581:
        /*002c*/ 	.byte	0x04, 0x55
        /*002e*/ 	.short	(.L_583 - .L_582)


	//   ....[0]....
.L_582:
        /* <DEDUP_REMOVED lines=79> */


	//----- nvinfo : EIATTR_MERCURY_ISA_VERSION
	.align		4
.L_583:
        /*0510*/ 	.byte	0x03, 0x5f
        /*0512*/ 	.short	0x0101


	//----- nvinfo : EIATTR_UNUSED_LOAD_BYTE_OFFSET
	.align		4
        /*0514*/ 	.byte	0x04, 0x44
        /*0516*/ 	.short	(.L_585 - .L_584)


	//   ....[0]....
.L_584:
        /*0518*/ 	.word	0x00000a10
        /*051c*/ 	.word	0x0000fff0


	//   ....[1]....
        /*0520*/ 	.word	0x0000e2c0
        /*0524*/ 	.word	0x0000fff0


	//----- nvinfo : EIATTR_INT_WARP_WIDE_INSTR_OFFSETS
	.align		4
.L_585:
        /*0528*/ 	.byte	0x04, 0x31
        /*052a*/ 	.short	(.L_587 - .L_586)


	//   ....[0]....
.L_586:
        /*052c*/ 	.word	0x00000130


	//   ....[1]....
        /*0530*/ 	.word	0x00000170


	//   ....[2]....
        /*0534*/ 	.word	0x000001e0


	//   ....[3]....
        /*0538*/ 	.word	0x00012610


	//   ....[4]....
        /*053c*/ 	.word	0x000126b0


	//   ....[5]....
        /*0540*/ 	.word	0x00016d60


	//   ....[6]....
        /*0544*/ 	.word	0x00016dd0


	//----- nvinfo : EIATTR_COOP_GROUP_MASK_REGIDS
	.align		4
.L_587:
        /*0548*/ 	.byte	0x04, 0x29
        /*054a*/ 	.short	(.L_589 - .L_588)


	//   ....[0]....
.L_588:
        /*054c*/ 	.word	0xffffffff


	//   ....[1]....
        /*0550*/ 	.word	0xffffffff


	//   ....[2]....
        /*0554*/ 	.word	0xffffffff


	//   ....[3]....
        /*0558*/ 	.word	0xffffffff


	//   ....[4]....
        /*055c*/ 	.word	0xffffffff


	//   ....[5]....
        /*0560*/ 	.word	0xffffffff


	//   ....[6]....
        /*0564*/ 	.word	0xffffffff


	//   ....[7]....
        /*0568*/ 	.word	0xffffffff


	//   ....[8]....
        /*056c*/ 	.word	0xffffffff


	//   ....[9]....
        /*0570*/ 	.word	0xffffffff


	//   ....[10]....
        /*0574*/ 	.word	0xffffffff


	//   ....[11]....
        /*0578*/ 	.word	0xffffffff


	//   ....[12]....
        /*057c*/ 	.word	0xffffffff


	//   ....[13]....
        /*0580*/ 	.word	0xffffffff


	//   ....[14]....
        /*0584*/ 	.word	0xffffffff


	//   ....[15]....
        /*0588*/ 	.word	0xffffffff


	//   ....[16]....
        /*058c*/ 	.word	0xffffffff


	//   ....[17]....
        /*0590*/ 	.word	0xffffffff


	//   ....[18]....
        /*0594*/ 	.word	0xffffffff


	//   ....[19]....
        /*0598*/ 	.word	0xffffffff


	//   ....[20]....
        /*059c*/ 	.word	0xffffffff


	//   ....[21]....
        /*05a0*/ 	.word	0xffffffff


	//   ....[22]....
        /*05a4*/ 	.word	0xffffffff


	//   ....[23]....
        /*05a8*/ 	.word	0xffffffff


	//   ....[24]....
        /*05ac*/ 	.word	0xffffffff


	//   ....[25]....
        /*05b0*/ 	.word	0xffffffff


	//   ....[26]....
        /*05b4*/ 	.word	0xffffffff


	//   ....[27]....
        /*05b8*/ 	.word	0xffffffff


	//   ....[28]....
        /*05bc*/ 	.word	0xffffffff


	//   ....[29]....
        /*05c0*/ 	.word	0xffffffff


	//   ....[30]....
        /*05c4*/ 	.word	0xffffffff


	//   ....[31]....
        /*05c8*/ 	.word	0xffffffff


	//   ....[32]....
        /*05cc*/ 	.word	0xffffffff


	//   ....[33]....
        /*05d0*/ 	.word	0xffffffff


	//   ....[34]....
        /*05d4*/ 	.word	0xffffffff


	//   ....[35]....
        /*05d8*/ 	.word	0xffffffff


	//   ....[36]....
        /*05dc*/ 	.word	0xffffffff


	//   ....[37]....
        /*05e0*/ 	.word	0xffffffff


	//   ....[38]....
        /*05e4*/ 	.word	0xffffffff


	//   ....[39]....
        /*05e8*/ 	.word	0xffffffff


	//   ....[40]....
        /*05ec*/ 	.word	0xffffffff


	//   ....[41]....
        /*05f0*/ 	.word	0xffffffff


	//   ....[42]....
        /*05f4*/ 	.word	0xffffffff


	//   ....[43]....
        /*05f8*/ 	.word	0xffffffff


	//   ....[44]....
        /*05fc*/ 	.word	0xffffffff


	//   ....[45]....
        /*0600*/ 	.word	0xffffffff


	//   ....[46]....
        /*0604*/ 	.word	0xffffffff


	//   ....[47]....
        /*0608*/ 	.word	0xffffffff


	//   ....[48]....
        /*060c*/ 	.word	0xffffffff


	//   ....[49]....
        /*0610*/ 	.word	0xffffffff


	//   ....[50]....
        /*0614*/ 	.word	0xffffffff


	//   ....[51]....
        /*0618*/ 	.word	0xffffffff


	//   ....[52]....
        /*061c*/ 	.word	0xffffffff


	//   ....[53]....
        /*0620*/ 	.word	0xffffffff


	//   ....[54]....
        /*0624*/ 	.word	0xffffffff


	//   ....[55]....
        /*0628*/ 	.word	0xffffffff


	//   ....[56]....
        /*062c*/ 	.word	0xffffffff


	//   ....[57]....
        /*0630*/ 	.word	0xffffffff


	//   ....[58]....
        /*0634*/ 	.word	0xffffffff


	//   ....[59]....
        /*0638*/ 	.word	0xffffffff


	//   ....[60]....
        /*063c*/ 	.word	0xffffffff


	//   ....[61]....
        /*0640*/ 	.word	0xffffffff


	//   ....[62]....
        /*0644*/ 	.word	0xffffffff


	//   ....[63]....
        /*0648*/ 	.word	0xffffffff


	//   ....[64]....
        /*064c*/ 	.word	0xffffffff


	//   ....[65]....
        /*0650*/ 	.word	0xffffffff


	//   ....[66]....
        /*0654*/ 	.word	0xffffffff


	//   ....[67]....
        /*0658*/ 	.word	0xffffffff


	//   ....[68]....
        /*065c*/ 	.word	0xffffffff


	//   ....[69]....
        /*0660*/ 	.word	0xffffffff


	//   ....[70]....
        /*0664*/ 	.word	0xffffffff


	//   ....[71]....
        /*0668*/ 	.word	0xffffffff


	//   ....[72]....
        /*066c*/ 	.word	0xffffffff


	//   ....[73]....
        /*0670*/ 	.word	0xffffffff


	//   ....[74]....
        /*0674*/ 	.word	0xffffffff


	//   ....[75]....
        /*0678*/ 	.word	0xffffffff


	//   ....[76]....
        /*067c*/ 	.word	0xffffffff


	//   ....[77]....
        /*0680*/ 	.word	0xffffffff


	//   ....[78]....
        /*0684*/ 	.word	0xffffffff


	//   ....[79]....
        /*0688*/ 	.word	0xffffffff


	//   ....[80]....
        /*068c*/ 	.word	0xffffffff


	//   ....[81]....
        /*0690*/ 	.word	0xffffffff


	//   ....[82]....
        /*0694*/ 	.word	0xffffffff


	//   ....[83]....
        /*0698*/ 	.word	0xffffffff


	//   ....[84]....
        /*069c*/ 	.word	0xffffffff


	//   ....[85]....
        /*06a0*/ 	.word	0xffffffff


	//   ....[86]....
        /*06a4*/ 	.word	0xffffffff


	//   ....[87]....
        /*06a8*/ 	.word	0xffffffff


	//   ....[88]....
        /*06ac*/ 	.word	0xffffffff


	//   ....[89]....
        /*06b0*/ 	.word	0xffffffff


	//   ....[90]....
        /*06b4*/ 	.word	0xffffffff


	//   ....[91]....
        /*06b8*/ 	.word	0xffffffff


	//   ....[92]....
        /*06bc*/ 	.word	0xffffffff


	//   ....[93]....
        /*06c0*/ 	.word	0xffffffff


	//   ....[94]....
        /*06c4*/ 	.word	0xffffffff


	//   ....[95]....
        /*06c8*/ 	.word	0xffffffff


	//   ....[96]....
        /*06cc*/ 	.word	0xffffffff


	//   ....[97]....
        /*06d0*/ 	.word	0xffffffff


	//   ....[98]....
        /*06d4*/ 	.word	0xffffffff


	//   ....[99]....
        /*06d8*/ 	.word	0x0500000f


	//   ....[100]....
        /*06dc*/ 	.word	0x0500000f


	//   ....[101]....
        /*06e0*/ 	.word	0x0500000f


	//   ....[102]....
        /*06e4*/ 	.word	0x0500000f


	//   ....[103]....
        /*06e8*/ 	.word	0x0500000f


	//   ....[104]....
        /*06ec*/ 	.word	0x0500000f


	//   ....[105]....
        /*06f0*/ 	.word	0x0500000f


	//   ....[106]....
        /*06f4*/ 	.word	0x0500000f


	//   ....[107]....
        /*06f8*/ 	.word	0x0500000f


	//   ....[108]....
        /*06fc*/ 	.word	0x0500000f


	//   ....[109]....
        /*0700*/ 	.word	0x0500000f


	//   ....[110]....
        /*0704*/ 	.word	0x0500000f


	//   ....[111]....
        /*0708*/ 	.word	0x0500000f


	//   ....[112]....
        /*070c*/ 	.word	0x0500000f


	//   ....[113]....
        /*0710*/ 	.word	0x0500000f


	//   ....[114]....
        /*0714*/ 	.word	0x0500000f


	//   ....[115]....
        /*0718*/ 	.word	0x0500000f


	//   ....[116]....
        /*071c*/ 	.word	0x0500000f


	//   ....[117]....
        /*0720*/ 	.word	0x0500000f


	//   ....[118]....
        /*0724*/ 	.word	0x0500000f


	//   ....[119]....
        /*0728*/ 	.word	0x0500000f


	//   ....[120]....
        /*072c*/ 	.word	0x0500000f


	//   ....[121]....
        /*0730*/ 	.word	0x0500000f


	//   ....[122]....
        /*0734*/ 	.word	0x0500000f


	//   ....[123]....
        /*0738*/ 	.word	0x0500000f


	//   ....[124]....
        /*073c*/ 	.word	0x0500000f


	//   ....[125]....
        /*0740*/ 	.word	0x0500000f


	//   ....[126]....
        /*0744*/ 	.word	0x0500000f


	//   ....[127]....
        /*0748*/ 	.word	0x0500000f


	//   ....[128]....
        /*074c*/ 	.word	0x0500000f


	//   ....[129]....
        /*0750*/ 	.word	0x0500000f


	//   ....[130]....
        /*0754*/ 	.word	0x0500000f


	//   ....[131]....
        /*0758*/ 	.word	0x0500000f


	//   ....[132]....
        /*075c*/ 	.word	0x0500000f


	//   ....[133]....
        /*0760*/ 	.word	0x0500000f


	//----- nvinfo : EIATTR_COOP_GROUP_INSTR_OFFSETS
	.align		4
.L_589:
        /*0764*/ 	.byte	0x04, 0x28
        /*0766*/ 	.short	(.L_591 - .L_590)


	//   ....[0]....
.L_590:
        /*0768*/ 	.word	0x00000060


	//   ....[1]....
        /*076c*/ 	.word	0x00000140


	//   ....[2]....
        /*0770*/ 	.word	0x00000190


	//   ....[3]....
        /*0774*/ 	.word	0x000003c0


	//   ....[4]....
        /*0778*/ 	.word	0x00000520


	//   ....[5]....
        /*077c*/ 	.word	0x00000640


	//   ....[6]....
        /*0780*/ 	.word	0x000007a0


	//   ....[7]....
        /*0784*/ 	.word	0x000019a0


	//   ....[8]....
        /*0788*/ 	.word	0x00003d90


	//   ....[9]....
        /*078c*/ 	.word	0x00003db0


	//   ....[10]....
        /*0790*/ 	.word	0x00004700


	//   ....[11]....
        /*0794*/ 	.word	0x00004800


	//   ....[12]....
        /*0798*/ 	.word	0x00004aa0


	//   ....[13]....
        /*079c*/ 	.word	0x00004c10


	//   ....[14]....
        /*07a0*/ 	.word	0x00007e90


	//   ....[15]....
        /*07a4*/ 	.word	0x000082f0


	//   ....[16]....
        /*07a8*/ 	.word	0x00008320


	//   ....[17]....
        /*07ac*/ 	.word	0x000083d0


	//   ....[18]....
        /*07b0*/ 	.word	0x00008960


	//   ....[19]....
        /*07b4*/ 	.word	0x000089c0


	//   ....[20]....
        /*07b8*/ 	.word	0x0000bf70


	//   ....[21]....
        /*07bc*/ 	.word	0x0000bfa0


	//   ....[22]....
        /*07c0*/ 	.word	0x0000c4f0


	//   ....[23]....
        /*07c4*/ 	.word	0x0000c540


	//   ....[24]....
        /*07c8*/ 	.word	0x0000d5c0


	//   ....[25]....
        /*07cc*/ 	.word	0x0000d600


	//   ....[26]....
        /*07d0*/ 	.word	0x0000d6d0


	//   ....[27]....
        /*07d4*/ 	.word	0x0000d710


	//   ....[28]....
        /*07d8*/ 	.word	0x0000f430


	//   ....[29]....
        /*07dc*/ 	.word	0x0000f460


	//   ....[30]....
        /*07e0*/ 	.word	0x0000f4a0


	//   ....[31]....
        /*07e4*/ 	.word	0x0000f4d0


	//   ....[32]....
        /*07e8*/ 	.word	0x0000fd20


	//   ....[33]....
        /*07ec*/ 	.word	0x0000fd50


	//   ....[34]....
        /*07f0*/ 	.word	0x0000fea0


	//   ....[35]....
        /*07f4*/ 	.word	0x0000fec0


	//   ....[36]....
        /*07f8*/ 	.word	0x00010010


	//   ....[37]....
        /*07fc*/ 	.word	0x00010030


	//   ....[38]....
        /*0800*/ 	.word	0x00010190


	//   ....[39]....
        /*0804*/ 	.word	0x000101b0


	//   ....[40]....
        /*0808*/ 	.word	0x00010bd0


	//   ....[41]....
        /*080c*/ 	.word	0x00010c00


	//   ....[42]....
        /*0810*/ 	.word	0x00010d60


	//   ....[43]....
        /*0814*/ 	.word	0x00010d80


	//   ....[44]....
        /*0818*/ 	.word	0x00010ed0


	//   ....[45]....
        /*081c*/ 	.word	0x00010ef0


	//   ....[46]....
        /*0820*/ 	.word	0x00011050


	//   ....[47]....
        /*0824*/ 	.word	0x00011070


	//   ....[48]....
        /*0828*/ 	.word	0x00011240


	//   ....[49]....
        /*082c*/ 	.word	0x00011420


	//   ....[50]....
        /*0830*/ 	.word	0x00011450


	//   ....[51]....
        /*0834*/ 	.word	0x00011480


	//   ....[52]....
        /*0838*/ 	.word	0x000114b0


	//   ....[53]....
        /*083c*/ 	.word	0x000114e0


	//   ....[54]....
        /*0840*/ 	.word	0x00011510


	//   ....[55]....
        /*0844*/ 	.word	0x00011690


	//   ....[56]....
        /*0848*/ 	.word	0x000116c0


	//   ....[57]....
        /*084c*/ 	.word	0x000116f0


	//   ....[58]....
        /*0850*/ 	.word	0x00011720


	//   ....[59]....
        /*0854*/ 	.word	0x00011750


	//   ....[60]....
        /*0858*/ 	.word	0x00011780


	//   ....[61]....
        /*085c*/ 	.word	0x00011830


	//   ....[62]....
        /*0860*/ 	.word	0x00011890


	//   ....[63]....
        /*0864*/ 	.word	0x00011920


	//   ....[64]....
        /*0868*/ 	.word	0x00012c30


	//   ....[65]....
        /*086c*/ 	.word	0x00013930


	//   ....[66]....
        /*0870*/ 	.word	0x00013940


	//   ....[67]....
        /*0874*/ 	.word	0x00013960


	//   ....[68]....
        /*0878*/ 	.word	0x00013a20


	//   ....[69]....
        /*087c*/ 	.word	0x00013a40


	//   ....[70]....
        /*0880*/ 	.word	0x00013af0


	//   ....[71]....
        /*0884*/ 	.word	0x00013b10


	//   ....[72]....
        /*0888*/ 	.word	0x00013bc0


	//   ....[73]....
        /*088c*/ 	.word	0x00013be0


	//   ....[74]....
        /*0890*/ 	.word	0x00013c90


	//   ....[75]....
        /*0894*/ 	.word	0x00013cb0


	//   ....[76]....
        /*0898*/ 	.word	0x00013d60


	//   ....[77]....
        /*089c*/ 	.word	0x00013d80


	//   ....[78]....
        /*08a0*/ 	.word	0x00013e20


	//   ....[79]....
        /*08a4*/ 	.word	0x00013e40


	//   ....[80]....
        /*08a8*/ 	.word	0x00013e80


	//   ....[81]....
        /*08ac*/ 	.word	0x000176a0


	//   ....[82]....
        /*08b0*/ 	.word	0x00017700


	//   ....[83]....
        /*08b4*/ 	.word	0x00017730


	//   ....[84]....
        /*08b8*/ 	.word	0x00017740


	//   ....[85]....
        /*08bc*/ 	.word	0x00017770


	//   ....[86]....
        /*08c0*/ 	.word	0x000177a0


	//   ....[87]....
        /*08c4*/ 	.word	0x000177d0


	//   ....[88]....
        /*08c8*/ 	.word	0x00017800


	//   ....[89]....
        /*08cc*/ 	.word	0x00017990


	//   ....[90]....
        /*08d0*/ 	.word	0x000179c0


	//   ....[91]....
        /*08d4*/ 	.word	0x000179f0


	//   ....[92]....
        /*08d8*/ 	.word	0x00017a20


	//   ....[93]....
        /*08dc*/ 	.word	0x00017a50


	//   ....[94]....
        /*08e0*/ 	.word	0x00017a80


	//   ....[95]....
        /*08e4*/ 	.word	0x00017b40


	//   ....[96]....
        /*08e8*/ 	.word	0x00017b60


	//   ....[97]....
        /*08ec*/ 	.word	0x00017bd0


	//   ....[98]....
        /*08f0*/ 	.word	0x000182b0


	//   ....[99]....
        /*08f4*/ 	.word	0x000188c0


	//   ....[100]....
        /*08f8*/ 	.word	0x00018a70


	//   ....[101]....
        /*08fc*/ 	.word	0x00018ac0


	//   ....[102]....
        /*0900*/ 	.word	0x00018bf0


	//   ....[103]....
        /*0904*/ 	.word	0x00018c60


	//   ....[104]....
        /*0908*/ 	.word	0x00018d90


	//   ....[105]....
        /*090c*/ 	.word	0x00018e00


	//   ....[106]....
        /*0910*/ 	.word	0x00018f30


	//   ....[107]....
        /*0914*/ 	.word	0x00018fa0


	//   ....[108]....
        /*0918*/ 	.word	0x000190d0


	//   ....[109]....
        /*091c*/ 	.word	0x00019140


	//   ....[110]....
        /*0920*/ 	.word	0x00019270


	//   ....[111]....
        /*0924*/ 	.word	0x000192e0


	//   ....[112]....
        /*0928*/ 	.word	0x00019420


	//   ....[113]....
        /*092c*/ 	.word	0x00019470


	//   ....[114]....
        /*0930*/ 	.word	0x000195a0


	//   ....[115]....
        /*0934*/ 	.word	0x000195f0


	//   ....[116]....
        /*0938*/ 	.word	0x00019920


	//   ....[117]....
        /*093c*/ 	.word	0x000199c0


	//   ....[118]....
        /*0940*/ 	.word	0x00019af0


	//   ....[119]....
        /*0944*/ 	.word	0x00019b70


	//   ....[120]....
        /*0948*/ 	.word	0x00019bf0


	//   ....[121]....
        /*094c*/ 	.word	0x00019c70


	//   ....[122]....
        /*0950*/ 	.word	0x00019cf0


	//   ....[123]....
        /*0954*/ 	.word	0x00019d80


	//   ....[124]....
        /*0958*/ 	.word	0x00019e20


	//   ....[125]....
        /*095c*/ 	.word	0x00019ec0


	//   ....[126]....
        /*0960*/ 	.word	0x00019f40


	//   ....[127]....
        /*0964*/ 	.word	0x00019fc0


	//   ....[128]....
        /*0968*/ 	.word	0x0001a040


	//   ....[129]....
        /*096c*/ 	.word	0x0001a0d0


	//   ....[130]....
        /*0970*/ 	.word	0x0001a150


	//   ....[131]....
        /*0974*/ 	.word	0x0001a1f0


	//   ....[132]....
        /*0978*/ 	.word	0x0001a280


	//   ....[133]....
        /*097c*/ 	.word	0x0001a3b0


	//----- nvinfo : EIATTR_REG_RECONFIG
	.align		4
.L_591:
        /*0980*/ 	.byte	0x01, 0x54
	.zero		2


	//----- nvinfo : EIATTR_SYSCALL_OFFSETS
	.align		4
        /*0984*/ 	.byte	0x04, 0x46
        /*0986*/ 	.short	(.L_593 - .L_592)


	//   ....[0]....
.L_592:
        /*0988*/ 	.word	0x00001b90


	//   ....[1]....
        /*098c*/ 	.word	0x00012820


	//   ....[2]....
        /*0990*/ 	.word	0x00012980


	//   ....[3]....
        /*0994*/ 	.word	0x00012a80


	//   ....[4]....
        /*0998*/ 	.word	0x000134c0


	//----- nvinfo : EIATTR_MBARRIER_INSTR_OFFSETS
	.align		4
.L_593:
        /*099c*/ 	.byte	0x04, 0x39
        /*099e*/ 	.short	(.L_595 - .L_594)


	//   ....[0]....
.L_594:
        /*09a0*/ 	.word	0x00000270
        /*09a4*/ 	.word	0x000000ff
        /*09a8*/ 	.word	0x00038800
        /*09ac*/ 	.short	0x0100
        /*09ae*/ 	.byte	0x08
	.zero		1


	//   ....[1]....
        /*09b0*/ 	.word	0x00000280
        /*09b4*/ 	.word	0x000000ff
        /*09b8*/ 	.word	0x00038820
        /*09bc*/ 	.short	0x0100
        /*09be*/ 	.byte	0x08
	.zero		1


	//   ....[2]....
        /*09c0*/ 	.word	0x00000370
        /*09c4*/ 	.word	0x000000ff
        /*09c8*/ 	.word	0x00038830
        /*09cc*/ 	.short	0x0100
        /*09ce*/ 	.byte	0x08
	.zero		1


	//   ....[3]....
        /*09d0*/ 	.word	0x00000380
        /*09d4*/ 	.word	0x000000ff
        /*09d8*/ 	.word	0x00038840
        /*09dc*/ 	.short	0x0100
        /*09de*/ 	.byte	0x08
	.zero		1


	//   ....[4]....
        /*09e0*/ 	.word	0x00000390
        /*09e4*/ 	.word	0x000000ff
        /*09e8*/ 	.word	0x00038838
        /*09ec*/ 	.short	0x0100
        /*09ee*/ 	.byte	0x08
	.zero		1


	//   ....[5]....
        /*09f0*/ 	.word	0x000003a0
        /*09f4*/ 	.word	0x000000ff
        /*09f8*/ 	.word	0x00038848
        /*09fc*/ 	.short	0x0100
        /*09fe*/ 	.byte	0x08
	.zero		1


	//   ....[6]....
        /*0a00*/ 	.word	0x000004d0
        /*0a04*/ 	.word	0x000000ff
        /*0a08*/ 	.word	0x00038850
        /*0a0c*/ 	.short	0x0100
        /*0a0e*/ 	.byte	0x08
	.zero		1


	//   ....[7]....
        /*0a10*/ 	.word	0x000004e0
        /*0a14*/ 	.word	0x000000ff
        /*0a18*/ 	.word	0x00038860
        /*0a1c*/ 	.short	0x0100
        /*0a1e*/ 	.byte	0x08
	.zero		1


	//   ....[8]....
        /*0a20*/ 	.word	0x000004f0
        /*0a24*/ 	.word	0x000000ff
        /*0a28*/ 	.word	0x00038858
        /*0a2c*/ 	.short	0x0100
        /*0a2e*/ 	.byte	0x08
	.zero		1


	//   ....[9]....
        /*0a30*/ 	.word	0x00000500
        /*0a34*/ 	.word	0x000000ff
        /*0a38*/ 	.word	0x00038868
        /*0a3c*/ 	.short	0x0100
        /*0a3e*/ 	.byte	0x08
	.zero		1


	//   ....[10]....
        /*0a40*/ 	.word	0x000005f0
        /*0a44*/ 	.word	0x000000ff
        /*0a48*/ 	.word	0x00038870
        /*0a4c*/ 	.short	0x0100
        /*0a4e*/ 	.byte	0x06
	.zero		1


	//   ....[11]....
        /*0a50*/ 	.word	0x00000600
        /*0a54*/ 	.word	0x000000ff
        /*0a58*/ 	.word	0x00038880
        /*0a5c*/ 	.short	0x0100
        /*0a5e*/ 	.byte	0x06
	.zero		1


	//   ....[12]....
        /*0a60*/ 	.word	0x00000610
        /*0a64*/ 	.word	0x000000ff
        /*0a68*/ 	.word	0x00038878
        /*0a6c*/ 	.short	0x0100
        /*0a6e*/ 	.byte	0x06
	.zero		1


	//   ....[13]....
        /*0a70*/ 	.word	0x00000620
        /*0a74*/ 	.word	0x000000ff
        /*0a78*/ 	.word	0x00038888
        /*0a7c*/ 	.short	0x0100
        /*0a7e*/ 	.byte	0x06
	.zero		1


	//   ....[14]....
        /*0a80*/ 	.word	0x00000750
        /*0a84*/ 	.word	0x000000ff
        /*0a88*/ 	.word	0x00038890
        /*0a8c*/ 	.short	0x0100
        /*0a8e*/ 	.byte	0x08
	.zero		1


	//   ....[15]....
        /*0a90*/ 	.word	0x00000760
        /*0a94*/ 	.word	0x000000ff
        /*0a98*/ 	.word	0x000388a0
        /*0a9c*/ 	.short	0x0100
        /*0a9e*/ 	.byte	0x08
	.zero		1


	//   ....[16]....
        /*0aa0*/ 	.word	0x00000770
        /*0aa4*/ 	.word	0x000000ff
        /*0aa8*/ 	.word	0x00038898
        /*0aac*/ 	.short	0x0100
        /*0aae*/ 	.byte	0x08
	.zero		1


	//   ....[17]....
        /*0ab0*/ 	.word	0x00000780
        /*0ab4*/ 	.word	0x000000ff
        /*0ab8*/ 	.word	0x000388a8
        /*0abc*/ 	.short	0x0100
        /*0abe*/ 	.byte	0x08
	.zero		1


	//   ....[18]....
        /*0ac0*/ 	.word	0x000008b0
        /*0ac4*/ 	.word	0x000000ff
        /*0ac8*/ 	.word	0x000388b0
        /*0acc*/ 	.short	0x0100
        /*0ace*/ 	.byte	0x08
	.zero		1


	//   ....[19]....
        /*0ad0*/ 	.word	0x000008c0
        /*0ad4*/ 	.word	0x000000ff
        /*0ad8*/ 	.word	0x000388c0
        /*0adc*/ 	.short	0x0100
        /*0ade*/ 	.byte	0x08
	.zero		1


	//   ....[20]....
        /*0ae0*/ 	.word	0x000008d0
        /*0ae4*/ 	.word	0x000000ff
        /*0ae8*/ 	.word	0x000388b8
        /*0aec*/ 	.short	0x0100
        /*0aee*/ 	.byte	0x08
	.zero		1


	//   ....[21]....
        /*0af0*/ 	.word	0x000008e0
        /*0af4*/ 	.word	0x000000ff
        /*0af8*/ 	.word	0x000388c8
        /*0afc*/ 	.short	0x0100
        /*0afe*/ 	.byte	0x08
	.zero		1


	//   ....[22]....
        /*0b00*/ 	.word	0x00001c40
        /*0b04*/ 	.word	0x000000ff
        /*0b08*/ 	.word	0x00038800
        /*0b0c*/ 	.short	0x010a
        /*0b0e*/ 	.byte	0x06
	.zero		1


	//   ....[23]....
        /*0b10*/ 	.word	0x00001ce0
        /*0b14*/ 	.word	0x00000000
        /*0b18*/ 	.word	0x00038830
        /*0b1c*/ 	.short	0x010a
        /*0b1e*/ 	.byte	0x3f
	.zero		1


	//   ....[24]....
        /*0b20*/ 	.word	0x00001d40
        /*0b24*/ 	.word	0x00000000
        /*0b28*/ 	.word	0x00038830
        /*0b2c*/ 	.short	0x010a
        /*0b2e*/ 	.byte	0x3f
	.zero		1


	//   ....[25]....
        /*0b30*/ 	.word	0x00004630
        /*0b34*/ 	.word	0x00000000
        /*0b38*/ 	.word	0x00000000
        /*0b3c*/ 	.short	0x0101
        /*0b3e*/ 	.byte	0x3f
	.zero		1


	//   ....[26]....
        /*0b40*/ 	.word	0x000056c0
        /*0b44*/ 	.word	0x000000ff
        /*0b48*/ 	.word	0x00038830
        /*0b4c*/ 	.short	0x010a
        /*0b4e*/ 	.byte	0x04
	.zero		1


	//   ....[27]....
        /*0b50*/ 	.word	0x00005710
        /*0b54*/ 	.word	0x000000ff
        /*0b58*/ 	.word	0x00038830
        /*0b5c*/ 	.short	0x010a
        /*0b5e*/ 	.byte	0x04
	.zero		1


	//   ....[28]....
        /*0b60*/ 	.word	0x00007bd0
        /*0b64*/ 	.word	0x000000ff
        /*0b68*/ 	.word	0x00038850
        /*0b6c*/ 	.short	0x010a
        /*0b6e*/ 	.byte	0x04
	.zero		1


	//   ....[29]....
        /*0b70*/ 	.word	0x00007c10
        /*0b74*/ 	.word	0x000000ff
        /*0b78*/ 	.word	0x00038850
        /*0b7c*/ 	.short	0x010a
        /*0b7e*/ 	.byte	0x04
	.zero		1


	//   ....[30]....
        /*0b80*/ 	.word	0x00008de0
        /*0b84*/ 	.word	0x00000014
        /*0b88*/ 	.word	0x00000000
        /*0b8c*/ 	.short	0x0101
        /*0b8e*/ 	.byte	0x3f
	.zero		1


	//   ....[31]....
        /*0b90*/ 	.word	0x00008e50
        /*0b94*/ 	.word	0x000000a0
        /*0b98*/ 	.word	0x00000000
        /*0b9c*/ 	.short	0x0101
        /*0b9e*/ 	.byte	0x3f
	.zero		1


	//   ....[32]....
        /*0ba0*/ 	.word	0x000093e0
        /*0ba4*/ 	.word	0x000000ff
        /*0ba8*/ 	.word	0x00038830
        /*0bac*/ 	.short	0x010a
        /*0bae*/ 	.byte	0x04
	.zero		1


	//   ....[33]....
        /*0bb0*/ 	.word	0x00009420
        /*0bb4*/ 	.word	0x000000ff
        /*0bb8*/ 	.word	0x00038830
        /*0bbc*/ 	.short	0x010a
        /*0bbe*/ 	.byte	0x04
	.zero		1


	//   ....[34]....
        /*0bc0*/ 	.word	0x0000bcd0
        /*0bc4*/ 	.word	0x000000ff
        /*0bc8*/ 	.word	0x00038850
        /*0bcc*/ 	.short	0x010a
        /*0bce*/ 	.byte	0x04
	.zero		1


	//   ....[35]....
        /*0bd0*/ 	.word	0x0000bd10
        /*0bd4*/ 	.word	0x000000ff
        /*0bd8*/ 	.word	0x00038850
        /*0bdc*/ 	.short	0x010a
        /*0bde*/ 	.byte	0x04
	.zero		1


	//   ....[36]....
        /*0be0*/ 	.word	0x0000c890
        /*0be4*/ 	.word	0x0000009d
        /*0be8*/ 	.word	0x00000000
        /*0bec*/ 	.short	0x0101
        /*0bee*/ 	.byte	0x3f
	.zero		1


	//   ....[37]....
        /*0bf0*/ 	.word	0x0000c960
        /*0bf4*/ 	.word	0x000000a5
        /*0bf8*/ 	.word	0x00000000
        /*0bfc*/ 	.short	0x0101
        /*0bfe*/ 	.byte	0x3f
	.zero		1


	//   ....[38]....
        /*0c00*/ 	.word	0x0000d530
        /*0c04*/ 	.word	0x000000ff
        /*0c08*/ 	.word	0x00038850
        /*0c0c*/ 	.short	0x010a
        /*0c0e*/ 	.byte	0x07
	.zero		1


	//   ....[39]....
        /*0c10*/ 	.word	0x0000d570
        /*0c14*/ 	.word	0x000000ff
        /*0c18*/ 	.word	0x00038850
        /*0c1c*/ 	.short	0x010a
        /*0c1e*/ 	.byte	0x07
	.zero		1


	//   ....[40]....
        /*0c20*/ 	.word	0x0000da60
        /*0c24*/ 	.word	0x0000000a
        /*0c28*/ 	.word	0x00000000
        /*0c2c*/ 	.short	0x0101
        /*0c2e*/ 	.byte	0x3f
	.zero		1


	//   ....[41]....
        /*0c30*/ 	.word	0x0000fd10
        /*0c34*/ 	.word	0x00000013
        /*0c38*/ 	.word	0x00000000
        /*0c3c*/ 	.short	0x0101
        /*0c3e*/ 	.byte	0x3f
	.zero		1


	//   ....[42]....
        /*0c40*/ 	.word	0x00012ed0
        /*0c44*/ 	.word	0x00000000
        /*0c48*/ 	.word	0x00038840
        /*0c4c*/ 	.short	0x010a
        /*0c4e*/ 	.byte	0x3f
	.zero		1


	//   ....[43]....
        /*0c50*/ 	.word	0x00014010
        /*0c54*/ 	.word	0x00000008
        /*0c58*/ 	.word	0x00038800
        /*0c5c*/ 	.short	0x0107
        /*0c5e*/ 	.byte	0x3f
	.zero		1


	//   ....[44]....
        /*0c60*/ 	.word	0x00014120
        /*0c64*/ 	.word	0x00000002
        /*0c68*/ 	.word	0x00038800
        /*0c6c*/ 	.short	0x0101
        /*0c6e*/ 	.byte	0x3f
	.zero		1


	//   ....[45]....
        /*0c70*/ 	.word	0x00014140
        /*0c74*/ 	.word	0x00000002
        /*0c78*/ 	.word	0x00038820
        /*0c7c*/ 	.short	0x010a
        /*0c7e*/ 	.byte	0x3f
	.zero		1


	//   ....[46]....
        /*0c80*/ 	.word	0x000144b0
        /*0c84*/ 	.word	0x00000002
        /*0c88*/ 	.word	0x00038840
        /*0c8c*/ 	.short	0x010a
        /*0c8e*/ 	.byte	0x3f
	.zero		1


	//   ....[47]....
        /*0c90*/ 	.word	0x00014a70
        /*0c94*/ 	.word	0x00000002
        /*0c98*/ 	.word	0x00000060
        /*0c9c*/ 	.short	0x010a
        /*0c9e*/ 	.byte	0x3f
	.zero		1


	//   ....[48]....
        /*0ca0*/ 	.word	0x00015370
        /*0ca4*/ 	.word	0x00000003
        /*0ca8*/ 	.word	0x00038840
        /*0cac*/ 	.short	0x010a
        /*0cae*/ 	.byte	0x3f
	.zero		1


	//   ....[49]....
        /*0cb0*/ 	.word	0x00015930
        /*0cb4*/ 	.word	0x00000002
        /*0cb8*/ 	.word	0x00000060
        /*0cbc*/ 	.short	0x010a
        /*0cbe*/ 	.byte	0x3f
	.zero		1


	//   ....[50]....
        /*0cc0*/ 	.word	0x00016160
        /*0cc4*/ 	.word	0x00000002
        /*0cc8*/ 	.word	0x00038840
        /*0ccc*/ 	.short	0x010a
        /*0cce*/ 	.byte	0x3f
	.zero		1


	//   ....[51]....
        /*0cd0*/ 	.word	0x00016720
        /*0cd4*/ 	.word	0x00000002
        /*0cd8*/ 	.word	0x00000060
        /*0cdc*/ 	.short	0x010a
        /*0cde*/ 	.byte	0x3f
	.zero		1


	//   ....[52]....
        /*0ce0*/ 	.word	0x00016ee0
        /*0ce4*/ 	.word	0x00000000
        /*0ce8*/ 	.word	0x00038860
        /*0cec*/ 	.short	0x010a
        /*0cee*/ 	.byte	0x3f
	.zero		1


	//   ....[53]....
        /*0cf0*/ 	.word	0x00018230
        /*0cf4*/ 	.word	0x00000000
        /*0cf8*/ 	.word	0x00038820
        /*0cfc*/ 	.short	0x010a
        /*0cfe*/ 	.byte	0x3f
	.zero		1


	//   ....[54]....
        /*0d00*/ 	.word	0x00018410
        /*0d04*/ 	.word	0x00000006
        /*0d08*/ 	.word	0x00000000
        /*0d0c*/ 	.short	0x010a
        /*0d0e*/ 	.byte	0x3f
	.zero		1


	//   ....[55]....
        /*0d10*/ 	.word	0x00018480
        /*0d14*/ 	.word	0x00000007
        /*0d18*/ 	.word	0x00000000
        /*0d1c*/ 	.short	0x010a
        /*0d1e*/ 	.byte	0x3f
	.zero		1


	//   ....[56]....
        /*0d20*/ 	.word	0x000184f0
        /*0d24*/ 	.word	0x00000004
        /*0d28*/ 	.word	0x00000000
        /*0d2c*/ 	.short	0x010a
        /*0d2e*/ 	.byte	0x3f
	.zero		1


	//   ....[57]....
        /*0d30*/ 	.word	0x00018520
        /*0d34*/ 	.word	0x00000003
        /*0d38*/ 	.word	0x00000000
        /*0d3c*/ 	.short	0x010a
        /*0d3e*/ 	.byte	0x3f
	.zero		1


	//   ....[58]....
        /*0d40*/ 	.word	0x000185a0
        /*0d44*/ 	.word	0x00000003
        /*0d48*/ 	.word	0x00038800
        /*0d4c*/ 	.short	0x010a
        /*0d4e*/ 	.byte	0x3f
	.zero		1


	//   ....[59]....
        /*0d50*/ 	.word	0x000185f0
        /*0d54*/ 	.word	0x00000000
        /*0d58*/ 	.word	0x00038830
        /*0d5c*/ 	.short	0x010a
        /*0d5e*/ 	.byte	0x3f
	.zero		1


	//   ....[60]....
        /*0d60*/ 	.word	0x00018660
        /*0d64*/ 	.word	0x00000099
        /*0d68*/ 	.word	0x00038830
        /*0d6c*/ 	.short	0x010a
        /*0d6e*/ 	.byte	0x3f
	.zero		1


	//   ....[61]....
        /*0d70*/ 	.word	0x000186c0
        /*0d74*/ 	.word	0x000000e9
        /*0d78*/ 	.word	0x00038850
        /*0d7c*/ 	.short	0x010a
        /*0d7e*/ 	.byte	0x3f
	.zero		1


	//   ....[62]....
        /*0d80*/ 	.word	0x00018720
        /*0d84*/ 	.word	0x00000004
        /*0d88*/ 	.word	0x00038830
        /*0d8c*/ 	.short	0x010a
        /*0d8e*/ 	.byte	0x3f
	.zero		1


	//   ....[63]....
        /*0d90*/ 	.word	0x00018780
        /*0d94*/ 	.word	0x00000003
        /*0d98*/ 	.word	0x00038850
        /*0d9c*/ 	.short	0x010a
        /*0d9e*/ 	.byte	0x3f
	.zero		1


	//   ....[64]....
        /*0da0*/ 	.word	0x000187e0
        /*0da4*/ 	.word	0x00000007
        /*0da8*/ 	.word	0x00038850
        /*0dac*/ 	.short	0x010a
        /*0dae*/ 	.byte	0x3f
	.zero		1


	//   ....[65]....
        /*0db0*/ 	.word	0x00018980
        /*0db4*/ 	.word	0x00000000
        /*0db8*/ 	.word	0x00038840
        /*0dbc*/ 	.short	0x010a
        /*0dbe*/ 	.byte	0x3f
	.zero		1


	//   ....[66]....
        /*0dc0*/ 	.word	0x00019640
        /*0dc4*/ 	.word	0x00000002
        /*0dc8*/ 	.word	0x00038820
        /*0dcc*/ 	.short	0x010a
        /*0dce*/ 	.byte	0x3f
	.zero		1


	//   ....[67]....
        /*0dd0*/ 	.word	0x00019690
        /*0dd4*/ 	.word	0x00000002
        /*0dd8*/ 	.word	0x00038840
        /*0ddc*/ 	.short	0x010a
        /*0dde*/ 	.byte	0x3f
	.zero		1


	//   ....[68]....
        /*0de0*/ 	.word	0x000196e0
        /*0de4*/ 	.word	0x00000002
        /*0de8*/ 	.word	0x00000060
        /*0dec*/ 	.short	0x010a
        /*0dee*/ 	.byte	0x3f
	.zero		1


	//   ....[69]....
        /*0df0*/ 	.word	0x00019730
        /*0df4*/ 	.word	0x00000003
        /*0df8*/ 	.word	0x00038840
        /*0dfc*/ 	.short	0x010a
        /*0dfe*/ 	.byte	0x3f
	.zero		1


	//   ....[70]....
        /*0e00*/ 	.word	0x00019780
        /*0e04*/ 	.word	0x00000002
        /*0e08*/ 	.word	0x00000060
        /*0e0c*/ 	.short	0x010a
        /*0e0e*/ 	.byte	0x3f
	.zero		1


	//   ....[71]....
        /*0e10*/ 	.word	0x000197d0
        /*0e14*/ 	.word	0x00000002
        /*0e18*/ 	.word	0x00038840
        /*0e1c*/ 	.short	0x010a
        /*0e1e*/ 	.byte	0x3f
	.zero		1


	//   ....[72]....
        /*0e20*/ 	.word	0x00019820
        /*0e24*/ 	.word	0x00000002
        /*0e28*/ 	.word	0x00000060
        /*0e2c*/ 	.short	0x010a
        /*0e2e*/ 	.byte	0x3f
	.zero		1


	//   ....[73]....
        /*0e30*/ 	.word	0x00019870
        /*0e34*/ 	.word	0x00000000
        /*0e38*/ 	.word	0x00038860
        /*0e3c*/ 	.short	0x010a
        /*0e3e*/ 	.byte	0x3f
	.zero		1


	//   ....[74]....
        /*0e40*/ 	.word	0x0001a2d0
        /*0e44*/ 	.word	0x00000000
        /*0e48*/ 	.word	0x00038820
        /*0e4c*/ 	.short	0x010a
        /*0e4e*/ 	.byte	0x3f
	.zero		1


	//   ....[75]....
        /*0e50*/ 	.word	0x0001a470
        /*0e54*/ 	.word	0x00000006
        /*0e58*/ 	.word	0x00000000
        /*0e5c*/ 	.short	0x010a
        /*0e5e*/ 	.byte	0x3f
	.zero		1


	//   ....[76]....
        /*0e60*/ 	.word	0x0001a4c0
        /*0e64*/ 	.word	0x00000007
        /*0e68*/ 	.word	0x00000000
        /*0e6c*/ 	.short	0x010a
        /*0e6e*/ 	.byte	0x3f
	.zero		1


	//   ....[77]....
        /*0e70*/ 	.word	0x0001a510
        /*0e74*/ 	.word	0x00000004
        /*0e78*/ 	.word	0x00000000
        /*0e7c*/ 	.short	0x010a
        /*0e7e*/ 	.byte	0x3f
	.zero		1


	//----- nvinfo : EIATTR_NUM_MBARRIERS
	.align		4
.L_595:
        /*0e80*/ 	.byte	0x03, 0x38
        /*0e82*/ 	.short	0x0016


	//----- nvinfo : EIATTR_EXIT_INSTR_OFFSETS
	.align		4
        /*0e84*/ 	.byte	0x04, 0x1c
        /*0e86*/ 	.short	(.L_597 - .L_596)


	//   ....[0]....
.L_596:
        /*0e88*/ 	.word	0x00000a50


	//   ....[1]....
        /*0e8c*/ 	.word	0x000111f0


	//   ....[2]....
        /*0e90*/ 	.word	0x00018570


	//----- nvinfo : EIATTR_MAX_THREADS
	.align		4
.L_597:
        /*0e94*/ 	.byte	0x04, 0x05
        /*0e96*/ 	.short	(.L_599 - .L_598)
.L_598:
        /*0e98*/ 	.word	0x00000180
        /*0e9c*/ 	.word	0x00000001
        /*0ea0*/ 	.word	0x00000001


	//----- nvinfo : EIATTR_CRS_STACK_SIZE
	.align		4
.L_599:
        /*0ea4*/ 	.byte	0x04, 0x1e
        /*0ea6*/ 	.short	(.L_601 - .L_600)
.L_600:
        /*0ea8*/ 	.word	0x00000000


	//----- nvinfo : EIATTR_CBANK_PARAM_SIZE
	.align		4
.L_601:
        /*0eac*/ 	.byte	0x03, 0x19
        /*0eae*/ 	.short	0x0af0


	//----- nvinfo : EIATTR_PARAM_CBANK
	.align		4
        /*0eb0*/ 	.byte	0x04, 0x0a
        /*0eb2*/ 	.short	(.L_603 - .L_602)
	.align		4
.L_602:
        /*0eb4*/ 	.word	index@(.nv.constant0._ZN7cutlass13device_kernelIN5flash11enable_sm90INS1_16FlashAttnFwdSm90INS1_25CollectiveMainloopFwdSm90ILi2EN4cute5tupleIJNS5_1CILi1EEES8_S8_EEENS6_IJNS7_ILi128EEENS7_ILi80EEENS7_ILi256EEEEEELi256ENS_10bfloat16_tEfNS_4arch4Sm90ELb1ELb0ELb0ELb1ELb0ELb0ELb0ELb1ELb1ELb1ELb0ELb0EEENS1_21CollectiveEpilogueFwdINS6_IJSA_SC_SB_EEES9_SE_SG_Li256ELb1ELb1ELb0ELb0EEENS1_36VarlenDynamicPersistentTileSchedulerILi128ELi80ELi256ELi128ELb0ELb1ELb1ELb1ELb1ELb1EEEEEEEEEvNT_6ParamsE)
        /*0eb8*/ 	.short	0x0210
        /*0eba*/ 	.short	0x0af0


	//----- nvinfo : EIATTR_SW_WAR
	.align		4
.L_603:
        /*0ebc*/ 	.byte	0x04, 0x36
        /*0ebe*/ 	.short	(.L_605 - .L_604)
.L_604:
        /*0ec0*/ 	.word	0x00000008
.L_605:


//--------------------- .nv.info._ZN7cutlass13device_kernelIN5flash11enable_sm90INS1_16FlashAttnFwdSm90INS1_25CollectiveMainloopFwdSm90ILi2EN4cute5tupleIJNS5_1CILi1EEES8_S8_EEENS6_IJNS7_ILi128EEENS7_ILi80EEENS7_ILi256EEEEEELi256ENS_10bfloat16_tEfNS_4arch4Sm90ELb1ELb0ELb0ELb1ELb0ELb1ELb0ELb1ELb1ELb1ELb0ELb0EEENS1_21CollectiveEpilogueFwdINS6_IJSA_SC_SB_EEES9_SE_SG_Li256ELb1ELb1ELb0ELb0EEENS1_36VarlenDynamicPersistentTileSchedulerILi128ELi80ELi256ELi128ELb0ELb1ELb1ELb1ELb1ELb1EEEEEEEEEvNT_6ParamsE --------------------------
	.section	.nv.info._ZN7cutlass13device_kernelIN5flash11enable_sm90INS1_16FlashAttnFwdSm90INS1_25CollectiveMainloopFwdSm90ILi2EN4cute5tupleIJNS5_1CILi1EEES8_S8_EEENS6_IJNS7_ILi128EEENS7_ILi80EEENS7_ILi256EEEEEELi256ENS_10bfloat16_tEfNS_4arch4Sm90ELb1ELb0ELb0ELb1ELb0ELb1ELb0ELb1ELb1ELb1ELb0ELb0EEENS1_21CollectiveEpilogueFwdINS6_IJSA_SC_SB_EEES9_SE_SG_Li256ELb1ELb1ELb0ELb0EEENS1_36VarlenDynamicPersistentTileSchedulerILi128ELi80ELi256ELi128ELb0ELb1ELb1ELb1ELb1ELb1EEEEEEEEEvNT_6ParamsE,"",@"SHT_CUDA_INFO"
	.sectionflags	@""
	.align	4


	//----- nvinfo : EIATTR_CUDA_API_VERSION
	.align		4
        /*0000*/ 	.byte	0x04, 0x37
        /*0002*/ 	.short	(.L_607 - .L_606)
.L_606:
        /*0004*/ 	.word	0x00000082


	//----- nvinfo : EIATTR_KPARAM_INFO
	.align		4
.L_607:
        /*0008*/ 	.byte	0x04, 0x17
        /*000a*/ 	.short	(.L_609 - .L_608)
.L_608:
        /*000c*/ 	.word	0x00000000
        /*0010*/ 	.short	0x0000
        /*0012*/ 	.short	0x0070
        /*0014*/ 	.byte	0x00, 0xf0, 0x01, 0x2a


	//----- nvinfo : EIATTR_SPARSE_MMA_MASK
	.align		4
.L_609:
        /*0018*/ 	.byte	0x03, 0x50
        /*001a*/ 	.short	0x0000


	//----- nvinfo : EIATTR_MAXREG_COUNT
	.align		4
        /*001c*/ 	.byte	0x03, 0x1b
        /*001e*/ 	.short	0x00a8


	//----- nvinfo : EIATTR_NUM_BARRIERS
	.align		4
        /*0020*/ 	.byte	0x02, 0x4c
        /*0022*/ 	.byte	0x10
	.zero		1


	//----- nvinfo : EIATTR_EXTERNS
	.align		4
        /*0024*/ 	.byte	0x04, 0x0f
        /*0026*/ 	.short	(.L_611 - .L_610)


	//   ....[0]....
	.align		4
.L_610:
        /*0028*/ 	.word	index@(__assertfail)


	//----- nvinfo : EIATTR_ANNOTATIONS
	.align		4
.L_611:
        /*002c*/ 	.byte	0x04, 0x55
        /*002e*/ 	.short	(.L_613 - .L_612)


	//   ....[0]....
.L_612:
        /* <DEDUP_REMOVED lines=149> */


	//----- nvinfo : EIATTR_MERCURY_ISA_VERSION
	.align		4
.L_613:
        /*0968*/ 	.byte	0x03, 0x5f
        /*096a*/ 	.short	0x0101


	//----- nvinfo : EIATTR_UNUSED_LOAD_BYTE_OFFSET
	.align		4
        /*096c*/ 	.byte	0x04, 0x44
        /*096e*/ 	.short	(.L_615 - .L_614)


	//   ....[0]....
.L_614:
        /*0970*/ 	.word	0x00000aa0
        /*0974*/ 	.word	0x0000fff0


	//   ....[1]....
        /*0978*/ 	.word	0x00024f40
        /*097c*/ 	.word	0x0000fff0


	//----- nvinfo : EIATTR_INT_WARP_WIDE_INSTR_OFFSETS
	.align		4
.L_615:
        /*0980*/ 	.byte	0x04, 0x31
        /*0982*/ 	.short	(.L_617 - .L_616)


	//   ....[0]....
.L_616:
        /*0984*/ 	.word	0x00000190


	//   ....[1]....
        /*0988*/ 	.word	0x000001d0


	//   ....[2]....
        /*098c*/ 	.word	0x00000240


	//   ....[3]....
        /*0990*/ 	.word	0x0002ae30


	//   ....[4]....
        /*0994*/ 	.word	0x0002aed0


	//   ....[5]....
        /*0998*/ 	.word	0x0002f620


	//   ....[6]....
        /*099c*/ 	.word	0x0002f690


	//----- nvinfo : EIATTR_COOP_GROUP_MASK_REGIDS
	.align		4
.L_617:
        /*09a0*/ 	.byte	0x04, 0x29
        /*09a2*/ 	.short	(.L_619 - .L_618)


	//   ....[0]....
.L_618:
        /*09a4*/ 	.word	0xffffffff


	//   ....[1]....
        /*09a8*/ 	.word	0xffffffff


	//   ....[2]....
        /*09ac*/ 	.word	0xffffffff


	//   ....[3]....
        /*09b0*/ 	.word	0xffffffff


	//   ....[4]....
        /*09b4*/ 	.word	0xffffffff


	//   ....[5]....
        /*09b8*/ 	.word	0xffffffff


	//   ....[6]....
        /*09bc*/ 	.word	0xffffffff


	//   ....[7]....
        /*09c0*/ 	.word	0xffffffff


	//   ....[8]....
        /*09c4*/ 	.word	0xffffffff


	//   ....[9]....
        /*09c8*/ 	.word	0xffffffff


	//   ....[10]....
        /*09cc*/ 	.word	0xffffffff


	//   ....[11]....
        /*09d0*/ 	.word	0xffffffff


	//   ....[12]....
        /*09d4*/ 	.word	0xffffffff


	//   ....[13]....
        /*09d8*/ 	.word	0xffffffff


	//   ....[14]....
        /*09dc*/ 	.word	0xffffffff


	//   ....[15]....
        /*09e0*/ 	.word	0xffffffff


	//   ....[16]....
        /*09e4*/ 	.word	0xffffffff


	//   ....[17]....
        /*09e8*/ 	.word	0xffffffff


	//   ....[18]....
        /*09ec*/ 	.word	0xffffffff


	//   ....[19]....
        /*09f0*/ 	.word	0xffffffff


	//   ....[20]....
        /*09f4*/ 	.word	0xffffffff


	//   ....[21]....
        /*09f8*/ 	.word	0xffffffff


	//   ....[22]....
        /*09fc*/ 	.word	0xffffffff


	//   ....[23]....
        /*0a00*/ 	.word	0xffffffff


	//   ....[24]....
        /*0a04*/ 	.word	0xffffffff


	//   ....[25]....
        /*0a08*/ 	.word	0xffffffff


	//   ....[26]....
        /*0a0c*/ 	.word	0xffffffff


	//   ....[27]....
        /*0a10*/ 	.word	0xffffffff


	//   ....[28]....
        /*0a14*/ 	.word	0xffffffff


	//   ....[29]....
        /*0a18*/ 	.word	0xffffffff


	//   ....[30]....
        /*0a1c*/ 	.word	0xffffffff


	//   ....[31]....
        /*0a20*/ 	.word	0xffffffff


	//   ....[32]....
        /*0a24*/ 	.word	0xffffffff


	//   ....[33]....
        /*0a28*/ 	.word	0xffffffff


	//   ....[34]....
        /*0a2c*/ 	.word	0xffffffff


	//   ....[35]....
        /*0a30*/ 	.word	0xffffffff


	//   ....[36]....
        /*0a34*/ 	.word	0xffffffff


	//   ....[37]....
        /*0a38*/ 	.word	0xffffffff


	//   ....[38]....
        /*0a3c*/ 	.word	0xffffffff


	//   ....[39]....
        /*0a40*/ 	.word	0xffffffff


	//   ....[40]....
        /*0a44*/ 	.word	0xffffffff


	//   ....[41]....
        /*0a48*/ 	.word	0xffffffff


	//   ....[42]....
        /*0a4c*/ 	.word	0xffffffff


	//   ....[43]....
        /*0a50*/ 	.word	0xffffffff


	//   ....[44]....
        /*0a54*/ 	.word	0xffffffff


	//   ....[45]....
        /*0a58*/ 	.word	0xffffffff


	//   ....[46]....
        /*0a5c*/ 	.word	0xffffffff


	//   ....[47]....
        /*0a60*/ 	.word	0xffffffff


	//   ....[48]....
        /*0a64*/ 	.word	0xffffffff


	//   ....[49]....
        /*0a68*/ 	.word	0xffffffff


	//   ....[50]....
        /*0a6c*/ 	.word	0xffffffff


	//   ....[51]....
        /*0a70*/ 	.word	0xffffffff


	//   ....[52]....
        /*0a74*/ 	.word	0xffffffff


	//   ....[53]....
        /*0a78*/ 	.word	0xffffffff


	//   ....[54]....
        /*0a7c*/ 	.word	0xffffffff


	//   ....[55]....
        /*0a80*/ 	.word	0xffffffff


	//   ....[56]....
        /*0a84*/ 	.word	0xffffffff


	//   ....[57]....
        /*0a88*/ 	.word	0xffffffff


	//   ....[58]....
        /*0a8c*/ 	.word	0xffffffff


	//   ....[59]....
        /*0a90*/ 	.word	0xffffffff


	//   ....[60]....
        /*0a94*/ 	.word	0xffffffff


	//   ....[61]....
        /*0a98*/ 	.word	0xffffffff


	//   ....[62]....
        /*0a9c*/ 	.word	0xffffffff


	//   ....[63]....
        /*0aa0*/ 	.word	0xffffffff


	//   ....[64]....
        /*0aa4*/ 	.word	0xffffffff


	//   ....[65]....
        /*0aa8*/ 	.word	0xffffffff


	//   ....[66]....
        /*0aac*/ 	.word	0xffffffff


	//   ....[67]....
        /*0ab0*/ 	.word	0xffffffff


	//   ....[68]....
        /*0ab4*/ 	.word	0xffffffff


	//   ....[69]....
        /*0ab8*/ 	.word	0xffffffff


	//   ....[70]....
        /*0abc*/ 	.word	0xffffffff


	//   ....[71]....
        /*0ac0*/ 	.word	0xffffffff


	//   ....[72]....
        /*0ac4*/ 	.word	0xffffffff


	//   ....[73]....
        /*0ac8*/ 	.word	0xffffffff


	//   ....[74]....
        /*0acc*/ 	.word	0xffffffff


	//   ....[75]....
        /*0ad0*/ 	.word	0xffffffff


	//   ....[76]....
        /*0ad4*/ 	.word	0xffffffff


	//   ....[77]....
        /*0ad8*/ 	.word	0xffffffff


	//   ....[78]....
        /*0adc*/ 	.word	0xffffffff


	//   ....[79]....
        /*0ae0*/ 	.word	0xffffffff


	//   ....[80]....
        /*0ae4*/ 	.word	0xffffffff


	//   ....[81]....
        /*0ae8*/ 	.word	0xffffffff


	//   ....[82]....
        /*0aec*/ 	.word	0xffffffff


	//   ....[83]....
        /*0af0*/ 	.word	0xffffffff


	//   ....[84]....
        /*0af4*/ 	.word	0xffffffff


	//   ....[85]....
        /*0af8*/ 	.word	0xffffffff


	//   ....[86]....
        /*0afc*/ 	.word	0xffffffff


	//   ....[87]....
        /*0b00*/ 	.word	0xffffffff


	//   ....[88]....
        /*0b04*/ 	.word	0xffffffff


	//   ....[89]....
        /*0b08*/ 	.word	0xffffffff


	//   ....[90]....
        /*0b0c*/ 	.word	0xffffffff


	//   ....[91]....
        /*0b10*/ 	.word	0xffffffff


	//   ....[92]....
        /*0b14*/ 	.word	0xffffffff


	//   ....[93]....
        /*0b18*/ 	.word	0xffffffff


	//   ....[94]....
        /*0b1c*/ 	.word	0xffffffff


	//   ....[95]....
        /*0b20*/ 	.word	0xffffffff


	//   ....[96]....
        /*0b24*/ 	.word	0xffffffff


	//   ....[97]....
        /*0b28*/ 	.word	0xffffffff


	//   ....[98]....
        /*0b2c*/ 	.word	0xffffffff


	//   ....[99]....
        /*0b30*/ 	.word	0xffffffff


	//   ....[100]....
        /*0b34*/ 	.word	0xffffffff


	//   ....[101]....
        /*0b38*/ 	.word	0xffffffff


	//   ....[102]....
        /*0b3c*/ 	.word	0xffffffff


	//   ....[103]....
        /*0b40*/ 	.word	0xffffffff


	//   ....[104]....
        /*0b44*/ 	.word	0xffffffff


	//   ....[105]....
        /*0b48*/ 	.word	0xffffffff


	//   ....[106]....
        /*0b4c*/ 	.word	0xffffffff


	//   ....[107]....
        /*0b50*/ 	.word	0xffffffff


	//   ....[108]....
        /*0b54*/ 	.word	0xffffffff


	//   ....[109]....
        /*0b58*/ 	.word	0xffffffff


	//   ....[110]....
        /*0b5c*/ 	.word	0xffffffff


	//   ....[111]....
        /*0b60*/ 	.word	0xffffffff


	//   ....[112]....
        /*0b64*/ 	.word	0xffffffff


	//   ....[113]....
        /*0b68*/ 	.word	0xffffffff


	//   ....[114]....
        /*0b6c*/ 	.word	0xffffffff


	//   ....[115]....
        /*0b70*/ 	.word	0xffffffff


	//   ....[116]....
        /*0b74*/ 	.word	0xffffffff


	//   ....[117]....
        /*0b78*/ 	.word	0xffffffff


	//   ....[118]....
        /*0b7c*/ 	.word	0xffffffff


	//   ....[119]....
        /*0b80*/ 	.word	0xffffffff


	//   ....[120]....
        /*0b84*/ 	.word	0xffffffff


	//   ....[121]....
        /*0b88*/ 	.word	0xffffffff


	//   ....[122]....
        /*0b8c*/ 	.word	0xffffffff


	//   ....[123]....
        /*0b90*/ 	.word	0xffffffff


	//   ....[124]....
        /*0b94*/ 	.word	0xffffffff


	//   ....[125]....
        /*0b98*/ 	.word	0xffffffff


	//   ....[126]....
        /*0b9c*/ 	.word	0xffffffff


	//   ....[127]....
        /*0ba0*/ 	.word	0xffffffff


	//   ....[128]....
        /*0ba4*/ 	.word	0xffffffff


	//   ....[129]....
        /*0ba8*/ 	.word	0xffffffff


	//   ....[130]....
        /*0bac*/ 	.word	0xffffffff


	//   ....[131]....
        /*0bb0*/ 	.word	0xffffffff


	//   ....[132]....
        /*0bb4*/ 	.word	0x0500000f


	//   ....[133]....
        /*0bb8*/ 	.word	0x0500000f


	//   ....[134]....
        /*0bbc*/ 	.word	0x0500000f


	//   ....[135]....
        /*0bc0*/ 	.word	0x0500000f


	//   ....[136]....
        /*0bc4*/ 	.word	0x0500000f


	//   ....[137]....
        /*0bc8*/ 	.word	0x0500000f


	//   ....[138]....
        /*0bcc*/ 	.word	0x0500000f


	//   ....[139]....
        /*0bd0*/ 	.word	0x0500000f


	//   ....[140]....
        /*0bd4*/ 	.word	0x0500000f


	//   ....[141]....
        /*0bd8*/ 	.word	0x0500000f


	//   ....[142]....
        /*0bdc*/ 	.word	0x0500000f


	//   ....[143]....
        /*0be0*/ 	.word	0x0500000f


	//   ....[144]....
        /*0be4*/ 	.word	0x0500000f


	//   ....[145]....
        /*0be8*/ 	.word	0x0500000f


	//   ....[146]....
        /*0bec*/ 	.word	0x0500000f


	//   ....[147]....
        /*0bf0*/ 	.word	0x0500000f


	//   ....[148]....
        /*0bf4*/ 	.word	0x0500000f


	//   ....[149]....
        /*0bf8*/ 	.word	0x0500000f


	//   ....[150]....
        /*0bfc*/ 	.word	0x0500000f


	//   ....[151]....
        /*0c00*/ 	.word	0x0500000f


	//   ....[152]....
        /*0c04*/ 	.word	0x0500000f


	//   ....[153]....
        /*0c08*/ 	.word	0x0500000f


	//   ....[154]....
        /*0c0c*/ 	.word	0x0500000f


	//   ....[155]....
        /*0c10*/ 	.word	0x0500000f


	//   ....[156]....
        /*0c14*/ 	.word	0x0500000f


	//   ....[157]....
        /*0c18*/ 	.word	0x0500000f


	//   ....[158]....
        /*0c1c*/ 	.word	0x0500000f


	//   ....[159]....
        /*0c20*/ 	.word	0x0500000f


	//   ....[160]....
        /*0c24*/ 	.word	0x0500000f


	//   ....[161]....
        /*0c28*/ 	.word	0x0500000f


	//   ....[162]....
        /*0c2c*/ 	.word	0x0500000f


	//   ....[163]....
        /*0c30*/ 	.word	0x0500000f


	//   ....[164]....
        /*0c34*/ 	.word	0x0500000f


	//   ....[165]....
        /*0c38*/ 	.word	0x0500000f


	//   ....[166]....
        /*0c3c*/ 	.word	0x0500000f


	//   ....[167]....
        /*0c40*/ 	.word	0x0500000f


	//   ....[168]....
        /*0c44*/ 	.word	0x0500000f


	//   ....[169]....
        /*0c48*/ 	.word	0x0500000f


	//   ....[170]....
        /*0c4c*/ 	.word	0x0500000f


	//   ....[171]....
        /*0c50*/ 	.word	0x0500000f


	//   ....[172]....
        /*0c54*/ 	.word	0x0500000f


	//   ....[173]....
        /*0c58*/ 	.word	0x0500000f


	//   ....[174]....
        /*0c5c*/ 	.word	0x0500000f


	//   ....[175]....
        /*0c60*/ 	.word	0x0500000f


	//   ....[176]....
        /*0c64*/ 	.word	0x0500000f


	//   ....[177]....
        /*0c68*/ 	.word	0x0500000f


	//   ....[178]....
        /*0c6c*/ 	.word	0x0500000f


	//   ....[179]....
        /*0c70*/ 	.word	0x0500000f


	//   ....[180]....
        /*0c74*/ 	.word	0x0500000f


	//   ....[181]....
        /*0c78*/ 	.word	0x0500000f


	//   ....[182]....
        /*0c7c*/ 	.word	0x0500000f


	//   ....[183]....
        /*0c80*/ 	.word	0x0500000f


	//   ....[184]....
        /*0c84*/ 	.word	0x0500000f


	//   ....[185]....
        /*0c88*/ 	.word	0x0500000f


	//   ....[186]....
        /*0c8c*/ 	.word	0x0500000f


	//   ....[187]....
        /*0c90*/ 	.word	0x0500000f


	//   ....[188]....
        /*0c94*/ 	.word	0x0500000f


	//   ....[189]....
        /*0c98*/ 	.word	0x0500000f


	//   ....[190]....
        /*0c9c*/ 	.word	0x0500000f


	//   ....[191]....
        /*0ca0*/ 	.word	0x0500000f


	//   ....[192]....
        /*0ca4*/ 	.word	0x0500000f


	//   ....[193]....
        /*0ca8*/ 	.word	0x0500000f


	//   ....[194]....
        /*0cac*/ 	.word	0x0500000f


	//   ....[195]....
        /*0cb0*/ 	.word	0x0500000f


	//   ....[196]....
        /*0cb4*/ 	.word	0x0500000f


	//   ....[197]....
        /*0cb8*/ 	.word	0x0500000f


	//   ....[198]....
        /*0cbc*/ 	.word	0x0500000f


	//   ....[199]....
        /*0cc0*/ 	.word	0x0500000f


	//----- nvinfo : EIATTR_COOP_GROUP_INSTR_OFFSETS
	.align		4
.L_619:
        /*0cc4*/ 	.byte	0x04, 0x28
        /*0cc6*/ 	.short	(.L_621 - .L_620)


	//   ....[0]....
.L_620:
        /*0cc8*/ 	.word	0x00000060


	//   ....[1]....
        /*0ccc*/ 	.word	0x000001a0


	//   ....[2]....
        /*0cd0*/ 	.word	0x000001f0


	//   ....[3]....
        /*0cd4*/ 	.word	0x00000420


	//   ....[4]....
        /*0cd8*/ 	.word	0x00000580


	//   ....[5]....
        /*0cdc*/ 	.word	0x000006a0


	//   ....[6]....
        /*0ce0*/ 	.word	0x00000800


	//   ....[7]....
        /*0ce4*/ 	.word	0x0000b780


	//   ....[8]....
        /*0ce8*/ 	.word	0x0000bef0


	//   ....[9]....
        /*0cec*/ 	.word	0x0000bf00


	//   ....[10]....
        /*0cf0*/ 	.word	0x0000bf10


	//   ....[11]....
        /*0cf4*/ 	.word	0x0000bf20


	//   ....[12]....
        /*0cf8*/ 	.word	0x0000c510


	//   ....[13]....
        /*0cfc*/ 	.word	0x0000c520


	//   ....[14]....
        /*0d00*/ 	.word	0x0000c530


	//   ....[15]....
        /*0d04*/ 	.word	0x0000c540


	//   ....[16]....
        /*0d08*/ 	.word	0x0000cb10


	//   ....[17]....
        /*0d0c*/ 	.word	0x0000cb20


	//   ....[18]....
        /*0d10*/ 	.word	0x0000cb30


	//   ....[19]....
        /*0d14*/ 	.word	0x0000cb40


	//   ....[20]....
        /*0d18*/ 	.word	0x0000d130


	//   ....[21]....
        /*0d1c*/ 	.word	0x0000d140


	//   ....[22]....
        /*0d20*/ 	.word	0x0000d150


	//   ....[23]....
        /*0d24*/ 	.word	0x0000d160


	//   ....[24]....
        /*0d28*/ 	.word	0x00010c40


	//   ....[25]....
        /*0d2c*/ 	.word	0x00010c50


	//   ....[26]....
        /*0d30*/ 	.word	0x00010c60


	//   ....[27]....
        /*0d34*/ 	.word	0x00010c70


	//   ....[28]....
        /*0d38*/ 	.word	0x00011150


	//   ....[29]....
        /*0d3c*/ 	.word	0x00011160


	//   ....[30]....
        /*0d40*/ 	.word	0x00011170


	//   ....[31]....
        /*0d44*/ 	.word	0x00011180


	//   ....[32]....
        /*0d48*/ 	.word	0x00011640


	//   ....[33]....
        /*0d4c*/ 	.word	0x00011650


	//   ....[34]....
        /*0d50*/ 	.word	0x00011660


	//   ....[35]....
        /*0d54*/ 	.word	0x00011670


	//   ....[36]....
        /*0d58*/ 	.word	0x00011b50


	//   ....[37]....
        /*0d5c*/ 	.word	0x00011b60


	//   ....[38]....
        /*0d60*/ 	.word	0x00011b70


	//   ....[39]....
        /*0d64*/ 	.word	0x00011b80


	//   ....[40]....
        /*0d68*/ 	.word	0x00018a30


	//   ....[41]....
        /*0d6c*/ 	.word	0x00018a50


	//   ....[42]....
        /*0d70*/ 	.word	0x000191c0


	//   ....[43]....
        /*0d74*/ 	.word	0x000192e0


	//   ....[44]....
        /*0d78*/ 	.word	0x00019590


	//   ....[45]....
        /*0d7c*/ 	.word	0x00019740


	//   ....[46]....
        /*0d80*/ 	.word	0x0001dd00


	//   ....[47]....
        /*0d84*/ 	.word	0x0001dd20


	//   ....[48]....
        /*0d88*/ 	.word	0x0001e170


	//   ....[49]....
        /*0d8c*/ 	.word	0x0001e410


	//   ....[50]....
        /*0d90*/ 	.word	0x0001e700


	//   ....[51]....
        /*0d94*/ 	.word	0x0001e750


	//   ....[52]....
        /*0d98*/ 	.word	0x00022d00


	//   ....[53]....
        /*0d9c*/ 	.word	0x00022d20


	//   ....[54]....
        /*0da0*/ 	.word	0x00022e80


	//   ....[55]....
        /*0da4*/ 	.word	0x00022f50


	//   ....[56]....
        /*0da8*/ 	.word	0x000244b0


	//   ....[57]....
        /*0dac*/ 	.word	0x00024530


	//   ....[58]....
        /*0db0*/ 	.word	0x00024550


	//   ....[59]....
        /*0db4*/ 	.word	0x00024560


	//   ....[60]....
        /*0db8*/ 	.word	0x00026150


	//   ....[61]....
        /*0dbc*/ 	.word	0x000261a0


	//   ....[62]....
        /*0dc0*/ 	.word	0x00026260


	//   ....[63]....
        /*0dc4*/ 	.word	0x000262c0


	//   ....[64]....
        /*0dc8*/ 	.word	0x00026920


	//   ....[65]....
        /*0dcc*/ 	.word	0x00026960


	//   ....[66]....
        /*0dd0*/ 	.word	0x00026ad0


	//   ....[67]....
        /*0dd4*/ 	.word	0x00026af0


	//   ....[68]....
        /*0dd8*/ 	.word	0x00026c40


	//   ....[69]....
        /*0ddc*/ 	.word	0x00026c60


	//   ....[70]....
        /*0de0*/ 	.word	0x00026dc0


	//   ....[71]....
        /*0de4*/ 	.word	0x00026de0


	//   ....[72]....
        /*0de8*/ 	.word	0x00027700


	//   ....[73]....
        /*0dec*/ 	.word	0x00027720


	//   ....[74]....
        /*0df0*/ 	.word	0x000278a0


	//   ....[75]....
        /*0df4*/ 	.word	0x000278c0


	//   ....[76]....
        /*0df8*/ 	.word	0x00027a10


	//   ....[77]....
        /*0dfc*/ 	.word	0x00027a30


	//   ....[78]....
        /*0e00*/ 	.word	0x00027b90


	//   ....[79]....
        /*0e04*/ 	.word	0x00027bb0


	//   ....[80]....
        /*0e08*/ 	.word	0x00027d90


	//   ....[81]....
        /*0e0c*/ 	.word	0x00027f70


	//   ....[82]....
        /*0e10*/ 	.word	0x00027fa0


	//   ....[83]....
        /*0e14*/ 	.word	0x00027fd0


	//   ....[84]....
        /*0e18*/ 	.word	0x00028000


	//   ....[85]....
        /*0e1c*/ 	.word	0x00028030


	//   ....[86]....
        /*0e20*/ 	.word	0x00028060


	//   ....[87]....
        /*0e24*/ 	.word	0x000281e0


	//   ....[88]....
        /*0e28*/ 	.word	0x00028210


	//   ....[89]....
        /*0e2c*/ 	.word	0x00028240


	//   ....[90]....
        /*0e30*/ 	.word	0x00028270


	//   ....[91]....
        /*0e34*/ 	.word	0x000282a0


	//   ....[92]....
        /*0e38*/ 	.word	0x000282d0


	//   ....[93]....
        /*0e3c*/ 	.word	0x00028380


	//   ....[94]....
        /*0e40*/ 	.word	0x000283e0


	//   ....[95]....
        /*0e44*/ 	.word	0x00028470


	//   ....[96]....
        /*0e48*/ 	.word	0x00029420


	//   ....[97]....
        /*0e4c*/ 	.word	0x0002b450


	//   ....[98]....
        /*0e50*/ 	.word	0x0002c180


	//   ....[99]....
        /*0e54*/ 	.word	0x0002c190


	//   ....[100]....
        /*0e58*/ 	.word	0x0002c1b0


	//   ....[101]....
        /*0e5c*/ 	.word	0x0002c260


	//   ....[102]....
        /*0e60*/ 	.word	0x0002c2b0


	//   ....[103]....
        /*0e64*/ 	.word	0x0002c330


	//   ....[104]....
        /*0e68*/ 	.word	0x0002c380


	//   ....[105]....
        /*0e6c*/ 	.word	0x0002c400


	//   ....[106]....
        /*0e70*/ 	.word	0x0002c450


	//   ....[107]....
        /*0e74*/ 	.word	0x0002c4d0


	//   ....[108]....
        /*0e78*/ 	.word	0x0002c520


	//   ....[109]....
        /*0e7c*/ 	.word	0x0002c5a0


	//   ....[110]....
        /*0e80*/ 	.word	0x0002c5f0


	//   ....[111]....
        /*0e84*/ 	.word	0x0002c670


	//   ....[112]....
        /*0e88*/ 	.word	0x0002c690


	//   ....[113]....
        /*0e8c*/ 	.word	0x0002c6d0


	//   ....[114]....
        /*0e90*/ 	.word	0x0002ffb0


	//   ....[115]....
        /*0e94*/ 	.word	0x0002ffd0


	//   ....[116]....
        /*0e98*/ 	.word	0x00030010


	//   ....[117]....
        /*0e9c*/ 	.word	0x00030040


	//   ....[118]....
        /*0ea0*/ 	.word	0x00030070


	//   ....[119]....
        /*0ea4*/ 	.word	0x000300a0


	//   ....[120]....
        /*0ea8*/ 	.word	0x000300d0


	//   ....[121]....
        /*0eac*/ 	.word	0x00030100


	//   ....[122]....
        /*0eb0*/ 	.word	0x00030290


	//   ....[123]....
        /*0eb4*/ 	.word	0x000302d0


	//   ....[124]....
        /*0eb8*/ 	.word	0x00030300


	//   ....[125]....
        /*0ebc*/ 	.word	0x00030330


	//   ....[126]....
        /*0ec0*/ 	.word	0x00030360


	//   ....[127]....
        /*0ec4*/ 	.word	0x00030390


	//   ....[128]....
        /*0ec8*/ 	.word	0x00030450


	//   ....[129]....
        /*0ecc*/ 	.word	0x00030470


	//   ....[130]....
        /*0ed0*/ 	.word	0x000304e0


	//   ....[131]....
        /*0ed4*/ 	.word	0x00030bc0


	//   ....[132]....
        /*0ed8*/ 	.word	0x00031020


	//   ....[133]....
        /*0edc*/ 	.word	0x000310b0


	//   ....[134]....
        /*0ee0*/ 	.word	0x00031100


	//   ....[135]....
        /*0ee4*/ 	.word	0x00031150


	//   ....[136]....
        /*0ee8*/ 	.word	0x000311e0


	//   ....[137]....
        /*0eec*/ 	.word	0x00031270


	//   ....[138]....
        /*0ef0*/ 	.word	0x000312c0


	//   ....[139]....
        /*0ef4*/ 	.word	0x00031310


	//   ....[140]....
        /*0ef8*/ 	.word	0x000313a0


	//   ....[141]....
        /*0efc*/ 	.word	0x00031430


	//   ....[142]....
        /*0f00*/ 	.word	0x00031480


	//   ....[143]....
        /*0f04*/ 	.word	0x000314d0


	//   ....[144]....
        /*0f08*/ 	.word	0x00031560


	//   ....[145]....
        /*0f0c*/ 	.word	0x000315f0


	//   ....[146]....
        /*0f10*/ 	.word	0x00031640


	//   ....[147]....
        /*0f14*/ 	.word	0x00031690


	//   ....[148]....
        /*0f18*/ 	.word	0x00031780


	//   ....[149]....
        /*0f1c*/ 	.word	0x00031810


	//   ....[150]....
        /*0f20*/ 	.word	0x00031860


	//   ....[151]....
        /*0f24*/ 	.word	0x000318b0


	//   ....[152]....
        /*0f28*/ 	.word	0x00031940


	//   ....[153]....
        /*0f2c*/ 	.word	0x000319d0


	//   ....[154]....
        /*0f30*/ 	.word	0x00031a20


	//   ....[155]....
        /*0f34*/ 	.word	0x00031a70


	//   ....[156]....
        /*0f38*/ 	.word	0x00031b00


	//   ....[157]....
        /*0f3c*/ 	.word	0x00031b90


	//   ....[158]....
        /*0f40*/ 	.word	0x00031be0


	//   ....[159]....
        /*0f44*/ 	.word	0x00031c30


	//   ....[160]....
        /*0f48*/ 	.word	0x00031cc0


	//   ....[161]....
        /*0f4c*/ 	.word	0x00031d50


	//   ....[162]....
        /*0f50*/ 	.word	0x00031da0


	//   ....[163]....
        /*0f54*/ 	.word	0x00031df0


	//   ....[164]....
        /*0f58*/ 	.word	0x000320f0


	//   ....[165]....
        /*0f5c*/ 	.word	0x000323f0


	//   ....[166]....
        /*0f60*/ 	.word	0x00032560


	//   ....[167]....
        /*0f64*/ 	.word	0x000325b0


	//   ....[168]....
        /*0f68*/ 	.word	0x00032740


	//   ....[169]....
        /*0f6c*/ 	.word	0x00032790


	//   ....[170]....
        /*0f70*/ 	.word	0x000328c0


	//   ....[171]....
        /*0f74*/ 	.word	0x00032930


	//   ....[172]....
        /*0f78*/ 	.word	0x00032a60


	//   ....[173]....
        /*0f7c*/ 	.word	0x00032ad0


	//   ....[174]....
        /*0f80*/ 	.word	0x00032c00


	//   ....[175]....
        /*0f84*/ 	.word	0x00032c70


	//   ....[176]....
        /*0f88*/ 	.word	0x00032da0


	//   ....[177]....
        /*0f8c*/ 	.word	0x00032e10


	//   ....[178]....
        /*0f90*/ 	.word	0x00032f40


	//   ....[179]....
        /*0f94*/ 	.word	0x00032fb0


	//   ....[180]....
        /*0f98*/ 	.word	0x000330e0


	//   ....[181]....
        /*0f9c*/ 	.word	0x00033130


	//   ....[182]....
        /*0fa0*/ 	.word	0x00033460


	//   ....[183]....
        /*0fa4*/ 	.word	0x00033510


	//   ....[184]....
        /*0fa8*/ 	.word	0x00033620


	//   ....[185]....
        /*0fac*/ 	.word	0x000336b0


	//   ....[186]....
        /*0fb0*/ 	.word	0x00033730


	//   ....[187]....
        /*0fb4*/ 	.word	0x000337b0


	//   ....[188]....
        /*0fb8*/ 	.word	0x00033830


	//   ....[189]....
        /*0fbc*/ 	.word	0x000338c0


	//   ....[190]....
        /*0fc0*/ 	.word	0x00033960


	//   ....[191]....
        /*0fc4*/ 	.word	0x00033a30


	//   ....[192]....
        /*0fc8*/ 	.word	0x00033ab0


	//   ....[193]....
        /*0fcc*/ 	.word	0x00033b30


	//   ....[194]....
        /*0fd0*/ 	.word	0x00033bb0


	//   ....[195]....
        /*0fd4*/ 	.word	0x00033c40


	//   ....[196]....
        /*0fd8*/ 	.word	0x00033cc0


	//   ....[197]....
        /*0fdc*/ 	.word	0x00033d60


	//   ....[198]....
        /*0fe0*/ 	.word	0x00033df0


	//   ....[199]....
        /*0fe4*/ 	.word	0x00033f20


	//----- nvinfo : EIATTR_REG_RECONFIG
	.align		4
.L_621:
        /*0fe8*/ 	.byte	0x01, 0x54
	.zero		2


	//----- nvinfo : EIATTR_SYSCALL_OFFSETS
	.align		4
        /*0fec*/ 	.byte	0x04, 0x46
        /*0fee*/ 	.short	(.L_623 - .L_622)


	//   ....[0]....
.L_622:
        /*0ff0*/ 	.word	0x00001bf0


	//   ....[1]....
        /*0ff4*/ 	.word	0x00001d40


	//   ....[2]....
        /*0ff8*/ 	.word	0x0000b920


	//   ....[3]....
        /*0ffc*/ 	.word	0x0000bc50


	//   ....[4]....
        /*1000*/ 	.word	0x0002b040


	//   ....[5]....
        /*1004*/ 	.word	0x0002b1a0


	//   ....[6]....
        /*1008*/ 	.word	0x0002b2a0


	//   ....[7]....
        /*100c*/ 	.word	0x0002bd00


	//----- nvinfo : EIATTR_MBARRIER_INSTR_OFFSETS
	.align		4
.L_623:
        /*1010*/ 	.byte	0x04, 0x39
        /*1012*/ 	.short	(.L_625 - .L_624)


	//   ....[0]....
.L_624:
        /*1014*/ 	.word	0x000002d0
        /*1018*/ 	.word	0x000000ff
        /*101c*/ 	.word	0x00038800
        /*1020*/ 	.short	0x0100
        /*1022*/ 	.byte	0x08
	.zero		1


	//   ....[1]....
        /*1024*/ 	.word	0x000002e0
        /*1028*/ 	.word	0x000000ff
        /*102c*/ 	.word	0x00038820
        /*1030*/ 	.short	0x0100
        /*1032*/ 	.byte	0x08
	.zero		1


	//   ....[2]....
        /*1034*/ 	.word	0x000003d0
        /*1038*/ 	.word	0x000000ff
        /*103c*/ 	.word	0x00038830
        /*1040*/ 	.short	0x0100
        /*1042*/ 	.byte	0x08
	.zero		1


	//   ....[3]....
        /*1044*/ 	.word	0x000003e0
        /*1048*/ 	.word	0x000000ff
        /*104c*/ 	.word	0x00038840
        /*1050*/ 	.short	0x0100
        /*1052*/ 	.byte	0x08
	.zero		1


	//   ....[4]....
        /*1054*/ 	.word	0x000003f0
        /*1058*/ 	.word	0x000000ff
        /*105c*/ 	.word	0x00038838
        /*1060*/ 	.short	0x0100
        /*1062*/ 	.byte	0x08
	.zero		1


	//   ....[5]....
        /*1064*/ 	.word	0x00000400
        /*1068*/ 	.word	0x000000ff
        /*106c*/ 	.word	0x00038848
        /*1070*/ 	.short	0x0100
        /*1072*/ 	.byte	0x08
	.zero		1


	//   ....[6]....
        /*1074*/ 	.word	0x00000530
        /*1078*/ 	.word	0x000000ff
        /*107c*/ 	.word	0x00038850
        /*1080*/ 	.short	0x0100
        /*1082*/ 	.byte	0x08
	.zero		1


	//   ....[7]....
        /*1084*/ 	.word	0x00000540
        /*1088*/ 	.word	0x000000ff
        /*108c*/ 	.word	0x00038860
        /*1090*/ 	.short	0x0100
        /*1092*/ 	.byte	0x08
	.zero		1


	//   ....[8]....
        /*1094*/ 	.word	0x00000550
        /*1098*/ 	.word	0x000000ff
        /*109c*/ 	.word	0x00038858
        /*10a0*/ 	.short	0x0100
        /*10a2*/ 	.byte	0x08
	.zero		1


	//   ....[9]....
        /*10a4*/ 	.word	0x00000560
        /*10a8*/ 	.word	0x000000ff
        /*10ac*/ 	.word	0x00038868
        /*10b0*/ 	.short	0x0100
        /*10b2*/ 	.byte	0x08
	.zero		1


	//   ....[10]....
        /*10b4*/ 	.word	0x00000650
        /*10b8*/ 	.word	0x000000ff
        /*10bc*/ 	.word	0x00038870
        /*10c0*/ 	.short	0x0100
        /*10c2*/ 	.byte	0x06
	.zero		1


	//   ....[11]....
        /*10c4*/ 	.word	0x00000660
        /*10c8*/ 	.word	0x000000ff
        /*10cc*/ 	.word	0x00038880
        /*10d0*/ 	.short	0x0100
        /*10d2*/ 	.byte	0x06
	.zero		1


	//   ....[12]....
        /*10d4*/ 	.word	0x00000670
        /*10d8*/ 	.word	0x000000ff
        /*10dc*/ 	.word	0x00038878
        /*10e0*/ 	.short	0x0100
        /*10e2*/ 	.byte	0x06
	.zero		1


	//   ....[13]....
        /*10e4*/ 	.word	0x00000680
        /*10e8*/ 	.word	0x000000ff
        /*10ec*/ 	.word	0x00038888
        /*10f0*/ 	.short	0x0100
        /*10f2*/ 	.byte	0x06
	.zero		1


	//   ....[14]....
        /*10f4*/ 	.word	0x000007b0
        /*10f8*/ 	.word	0x000000ff
        /*10fc*/ 	.word	0x00038890
        /*1100*/ 	.short	0x0100
        /*1102*/ 	.byte	0x08
	.zero		1


	//   ....[15]....
        /*1104*/ 	.word	0x000007c0
        /*1108*/ 	.word	0x000000ff
        /*110c*/ 	.word	0x000388a0
        /*1110*/ 	.short	0x0100
        /*1112*/ 	.byte	0x08
	.zero		1


	//   ....[16]....
        /*1114*/ 	.word	0x000007d0
        /*1118*/ 	.word	0x000000ff
        /*111c*/ 	.word	0x00038898
        /*1120*/ 	.short	0x0100
        /*1122*/ 	.byte	0x08
	.zero		1


	//   ....[17]....
        /*1124*/ 	.word	0x000007e0
        /*1128*/ 	.word	0x000000ff
        /*112c*/ 	.word	0x000388a8
        /*1130*/ 	.short	0x0100
        /*1132*/ 	.byte	0x08
	.zero		1


	//   ....[18]....
        /*1134*/ 	.word	0x00000910
        /*1138*/ 	.word	0x000000ff
        /*113c*/ 	.word	0x000388b0
        /*1140*/ 	.short	0x0100
        /*1142*/ 	.byte	0x08
	.zero		1


	//   ....[19]....
        /*1144*/ 	.word	0x00000920
        /*1148*/ 	.word	0x000000ff
        /*114c*/ 	.word	0x000388c0
        /*1150*/ 	.short	0x0100
        /*1152*/ 	.byte	0x08
	.zero		1


	//   ....[20]....
        /*1154*/ 	.word	0x00000930
        /*1158*/ 	.word	0x000000ff
        /*115c*/ 	.word	0x000388b8
        /*1160*/ 	.short	0x0100
        /*1162*/ 	.byte	0x08
	.zero		1


	//   ....[21]....
        /*1164*/ 	.word	0x00000940
        /*1168*/ 	.word	0x000000ff
        /*116c*/ 	.word	0x000388c8
        /*1170*/ 	.short	0x0100
        /*1172*/ 	.byte	0x08
	.zero		1


	//   ....[22]....
        /*1174*/ 	.word	0x000039a0
        /*1178*/ 	.word	0x00000000
        /*117c*/ 	.word	0x00038890
        /*1180*/ 	.short	0x010a
        /*1182*/ 	.byte	0x3f
	.zero		1


	//   ....[23]....
        /*1184*/ 	.word	0x00007130
        /*1188*/ 	.word	0x00000000
        /*118c*/ 	.word	0x00038890
        /*1190*/ 	.short	0x010a
        /*1192*/ 	.byte	0x3f
	.zero		1


	//   ....[24]....
        /*1194*/ 	.word	0x0000a540
        /*1198*/ 	.word	0x00000000
        /*119c*/ 	.word	0x00038890
        /*11a0*/ 	.short	0x010a
        /*11a2*/ 	.byte	0x3f
	.zero		1


	//   ....[25]....
        /*11a4*/ 	.word	0x0000a9a0
        /*11a8*/ 	.word	0x00000024
        /*11ac*/ 	.word	0x00000000
        /*11b0*/ 	.short	0x0101
        /*11b2*/ 	.byte	0x3f
	.zero		1


	//   ....[26]....
        /*11b4*/ 	.word	0x0000a9e0
        /*11b8*/ 	.word	0x00000000
        /*11bc*/ 	.word	0x000388b0
        /*11c0*/ 	.short	0x010a
        /*11c2*/ 	.byte	0x3f
	.zero		1


	//   ....[27]....
        /*11c4*/ 	.word	0x0000b150
        /*11c8*/ 	.word	0x00000000
        /*11cc*/ 	.word	0x00000000
        /*11d0*/ 	.short	0x0101
        /*11d2*/ 	.byte	0x3f
	.zero		1


	//   ....[28]....
        /*11d4*/ 	.word	0x0000b9b0
        /*11d8*/ 	.word	0x00000010
        /*11dc*/ 	.word	0x00038800
        /*11e0*/ 	.short	0x010a
        /*11e2*/ 	.byte	0x3f
	.zero		1


	//   ....[29]....
        /*11e4*/ 	.word	0x0000ba00
        /*11e8*/ 	.word	0x00000010
        /*11ec*/ 	.word	0x00038800
        /*11f0*/ 	.short	0x010a
        /*11f2*/ 	.byte	0x3f
	.zero		1


	//   ....[30]....
        /*11f4*/ 	.word	0x0000d560
        /*11f8*/ 	.word	0x00000010
        /*11fc*/ 	.word	0x00038800
        /*1200*/ 	.short	0x010a
        /*1202*/ 	.byte	0x3f
	.zero		1


	//   ....[31]....
        /*1204*/ 	.word	0x00011e60
        /*1208*/ 	.word	0x00000010
        /*120c*/ 	.word	0x00038800
        /*1210*/ 	.short	0x010a
        /*1212*/ 	.byte	0x3f
	.zero		1


	//   ....[32]....
        /*1214*/ 	.word	0x00015970
        /*1218*/ 	.word	0x00000000
        /*121c*/ 	.word	0x00038830
        /*1220*/ 	.short	0x010a
        /*1222*/ 	.byte	0x3f
	.zero		1


	//   ....[33]....
        /*1224*/ 	.word	0x000159e0
        /*1228*/ 	.word	0x00000000
        /*122c*/ 	.word	0x00038830
        /*1230*/ 	.short	0x010a
        /*1232*/ 	.byte	0x3f
	.zero		1


	//   ....[34]....
        /*1234*/ 	.word	0x000190e0
        /*1238*/ 	.word	0x00000000
        /*123c*/ 	.word	0x00000000
        /*1240*/ 	.short	0x0101
        /*1242*/ 	.byte	0x3f
	.zero		1


	//   ....[35]....
        /*1244*/ 	.word	0x0001a280
        /*1248*/ 	.word	0x0000000b
        /*124c*/ 	.word	0x00038830
        /*1250*/ 	.short	0x010a
        /*1252*/ 	.byte	0x3f
	.zero		1


	//   ....[36]....
        /*1254*/ 	.word	0x0001a300
        /*1258*/ 	.word	0x0000000b
        /*125c*/ 	.word	0x00038830
        /*1260*/ 	.short	0x010a
        /*1262*/ 	.byte	0x3f
	.zero		1


	//   ....[37]....
        /*1264*/ 	.word	0x0001d9f0
        /*1268*/ 	.word	0x00000009
        /*126c*/ 	.word	0x00038850
        /*1270*/ 	.short	0x010a
        /*1272*/ 	.byte	0x3f
	.zero		1


	//   ....[38]....
        /*1274*/ 	.word	0x0001da40
        /*1278*/ 	.word	0x00000009
        /*127c*/ 	.word	0x00038850
        /*1280*/ 	.short	0x010a
        /*1282*/ 	.byte	0x3f
	.zero		1


	//   ....[39]....
        /*1284*/ 	.word	0x0001eab0
        /*1288*/ 	.word	0x0000000b
        /*128c*/ 	.word	0x00000000
        /*1290*/ 	.short	0x0101
        /*1292*/ 	.byte	0x3f
	.zero		1


	//   ....[40]....
        /*1294*/ 	.word	0x0001ec10
        /*1298*/ 	.word	0x00000009
        /*129c*/ 	.word	0x00000000
        /*12a0*/ 	.short	0x0101
        /*12a2*/ 	.byte	0x3f
	.zero		1


	//   ....[41]....
        /*12a4*/ 	.word	0x0001f180
        /*12a8*/ 	.word	0x00000004
        /*12ac*/ 	.word	0x00038830
        /*12b0*/ 	.short	0x010a
        /*12b2*/ 	.byte	0x3f
	.zero		1


	//   ....[42]....
        /*12b4*/ 	.word	0x0001f200
        /*12b8*/ 	.word	0x00000004
        /*12bc*/ 	.word	0x00038830
        /*12c0*/ 	.short	0x010a
        /*12c2*/ 	.byte	0x3f
	.zero		1


	//   ....[43]....
        /*12c4*/ 	.word	0x000228f0
        /*12c8*/ 	.word	0x00000009
        /*12cc*/ 	.word	0x00038850
        /*12d0*/ 	.short	0x010a
        /*12d2*/ 	.byte	0x3f
	.zero		1


	//   ....[44]....
        /*12d4*/ 	.word	0x00022940
        /*12d8*/ 	.word	0x00000009
        /*12dc*/ 	.word	0x00038850
        /*12e0*/ 	.short	0x010a
        /*12e2*/ 	.byte	0x3f
	.zero		1


	//   ....[45]....
        /*12e4*/ 	.word	0x000233b0
        /*12e8*/ 	.word	0x000000a8
        /*12ec*/ 	.word	0x00000000
        /*12f0*/ 	.short	0x0101
        /*12f2*/ 	.byte	0x3f
	.zero		1


	//   ....[46]....
        /*12f4*/ 	.word	0x000234d0
        /*12f8*/ 	.word	0x00000009
        /*12fc*/ 	.word	0x00000000
        /*1300*/ 	.short	0x0101
        /*1302*/ 	.byte	0x3f
	.zero		1


	//   ....[47]....
        /*1304*/ 	.word	0x00024180
        /*1308*/ 	.word	0x00000000
        /*130c*/ 	.word	0x00038850
        /*1310*/ 	.short	0x010a
        /*1312*/ 	.byte	0x3f
	.zero		1


	//   ....[48]....
        /*1314*/ 	.word	0x00024220
        /*1318*/ 	.word	0x00000000
        /*131c*/ 	.word	0x00038850
        /*1320*/ 	.short	0x010a
        /*1322*/ 	.byte	0x3f
	.zero		1


	//   ....[49]....
        /*1324*/ 	.word	0x00024720
        /*1328*/ 	.word	0x0000000b
        /*132c*/ 	.word	0x00000000
        /*1330*/ 	.short	0x0101
        /*1332*/ 	.byte	0x3f
	.zero		1


	//   ....[50]....
        /*1334*/ 	.word	0x00026950
        /*1338*/ 	.word	0x00000000
        /*133c*/ 	.word	0x00000000
        /*1340*/ 	.short	0x0101
        /*1342*/ 	.byte	0x3f
	.zero		1


	//   ....[51]....
        /*1344*/ 	.word	0x00029510
        /*1348*/ 	.word	0x00000004
        /*134c*/ 	.word	0x00038820
        /*1350*/ 	.short	0x010a
        /*1352*/ 	.byte	0x3f
	.zero		1


	//   ....[52]....
        /*1354*/ 	.word	0x000295f0
        /*1358*/ 	.word	0x00000006
        /*135c*/ 	.word	0x000388a0
        /*1360*/ 	.short	0x010a
        /*1362*/ 	.byte	0x3f
	.zero		1


	//   ....[53]....
        /*1364*/ 	.word	0x00029b30
        /*1368*/ 	.word	0x00000006
        /*136c*/ 	.word	0x000388c0
        /*1370*/ 	.short	0x010a
        /*1372*/ 	.byte	0x3f
	.zero		1


	//   ....[54]....
        /*1374*/ 	.word	0x0002a1c0
        /*1378*/ 	.word	0x00000006
        /*137c*/ 	.word	0x000388a0
        /*1380*/ 	.short	0x010a
        /*1382*/ 	.byte	0x3f
	.zero		1


	//   ....[55]....
        /*1384*/ 	.word	0x0002a6f0
        /*1388*/ 	.word	0x00000006
        /*138c*/ 	.word	0x000388c0
        /*1390*/ 	.short	0x010a
        /*1392*/ 	.byte	0x3f
	.zero		1


	//   ....[56]....
        /*1394*/ 	.word	0x0002b710
        /*1398*/ 	.word	0x00000000
        /*139c*/ 	.word	0x00038840
        /*13a0*/ 	.short	0x010a
        /*13a2*/ 	.byte	0x3f
	.zero		1


	//   ....[57]....
        /*13a4*/ 	.word	0x0002c870
        /*13a8*/ 	.word	0x00000008
        /*13ac*/ 	.word	0x00038800
        /*13b0*/ 	.short	0x0107
        /*13b2*/ 	.byte	0x3f
	.zero		1


	//   ....[58]....
        /*13b4*/ 	.word	0x0002c970
        /*13b8*/ 	.word	0x00000002
        /*13bc*/ 	.word	0x00038800
        /*13c0*/ 	.short	0x0101
        /*13c2*/ 	.byte	0x3f
	.zero		1


	//   ....[59]....
        /*13c4*/ 	.word	0x0002c990
        /*13c8*/ 	.word	0x00000002
        /*13cc*/ 	.word	0x00038820
        /*13d0*/ 	.short	0x010a
        /*13d2*/ 	.byte	0x3f
	.zero		1


	//   ....[60]....
        /*13d4*/ 	.word	0x0002cd00
        /*13d8*/ 	.word	0x00000003
        /*13dc*/ 	.word	0x00038840
        /*13e0*/ 	.short	0x010a
        /*13e2*/ 	.byte	0x3f
	.zero		1


	//   ....[61]....
        /*13e4*/ 	.word	0x0002d2c0
        /*13e8*/ 	.word	0x00000000
        /*13ec*/ 	.word	0x00038860
        /*13f0*/ 	.short	0x010a
        /*13f2*/ 	.byte	0x3f
	.zero		1


	//   ....[62]....
        /*13f4*/ 	.word	0x0002dbc0
        /*13f8*/ 	.word	0x00000003
        /*13fc*/ 	.word	0x00038840
        /*1400*/ 	.short	0x010a
        /*1402*/ 	.byte	0x3f
	.zero		1


	//   ....[63]....
        /*1404*/ 	.word	0x0002e180
        /*1408*/ 	.word	0x00000002
        /*140c*/ 	.word	0x00038860
        /*1410*/ 	.short	0x010a
        /*1412*/ 	.byte	0x3f
	.zero		1


	//   ....[64]....
        /*1414*/ 	.word	0x0002e9f0
        /*1418*/ 	.word	0x00000003
        /*141c*/ 	.word	0x00038840
        /*1420*/ 	.short	0x010a
        /*1422*/ 	.byte	0x3f
	.zero		1


	//   ....[65]....
        /*1424*/ 	.word	0x0002efa0
        /*1428*/ 	.word	0x00000002
        /*142c*/ 	.word	0x00038860
        /*1430*/ 	.short	0x010a
        /*1432*/ 	.byte	0x3f
	.zero		1


	//   ....[66]....
        /*1434*/ 	.word	0x0002f790
        /*1438*/ 	.word	0x00000000
        /*143c*/ 	.word	0x00038860
        /*1440*/ 	.short	0x010a
        /*1442*/ 	.byte	0x3f
	.zero		1


	//   ....[67]....
        /*1444*/ 	.word	0x00030b40
        /*1448*/ 	.word	0x00000000
        /*144c*/ 	.word	0x00038820
        /*1450*/ 	.short	0x010a
        /*1452*/ 	.byte	0x3f
	.zero		1


	//   ....[68]....
        /*1454*/ 	.word	0x00030d10
        /*1458*/ 	.word	0x00000006
        /*145c*/ 	.word	0x00000000
        /*1460*/ 	.short	0x010a
        /*1462*/ 	.byte	0x3f
	.zero		1


	//   ....[69]....
        /*1464*/ 	.word	0x00030d80
        /*1468*/ 	.word	0x00000007
        /*146c*/ 	.word	0x00000000
        /*1470*/ 	.short	0x010a
        /*1472*/ 	.byte	0x3f
	.zero		1


	//   ....[70]....
        /*1474*/ 	.word	0x00030df0
        /*1478*/ 	.word	0x00000004
        /*147c*/ 	.word	0x00000000
        /*1480*/ 	.short	0x010a
        /*1482*/ 	.byte	0x3f
	.zero		1


	//   ....[71]....
        /*1484*/ 	.word	0x00030e20
        /*1488*/ 	.word	0x00000003
        /*148c*/ 	.word	0x00000000
        /*1490*/ 	.short	0x010a
        /*1492*/ 	.byte	0x3f
	.zero		1


	//   ....[72]....
        /*1494*/ 	.word	0x00030e80
        /*1498*/ 	.word	0x00000000
        /*149c*/ 	.word	0x00038890
        /*14a0*/ 	.short	0x010a
        /*14a2*/ 	.byte	0x3f
	.zero		1


	//   ....[73]....
        /*14a4*/ 	.word	0x00030ed0
        /*14a8*/ 	.word	0x00000000
        /*14ac*/ 	.word	0x00038890
        /*14b0*/ 	.short	0x010a
        /*14b2*/ 	.byte	0x3f
	.zero		1


	//   ....[74]....
        /*14b4*/ 	.word	0x00030f20
        /*14b8*/ 	.word	0x00000000
        /*14bc*/ 	.word	0x00038890
        /*14c0*/ 	.short	0x010a
        /*14c2*/ 	.byte	0x3f
	.zero		1


	//   ....[75]....
        /*14c4*/ 	.word	0x00030f70
        /*14c8*/ 	.word	0x00000000
        /*14cc*/ 	.word	0x000388b0
        /*14d0*/ 	.short	0x010a
        /*14d2*/ 	.byte	0x3f
	.zero		1


	//   ....[76]....
        /*14d4*/ 	.word	0x000316d0
        /*14d8*/ 	.word	0x00000010
        /*14dc*/ 	.word	0x00038800
        /*14e0*/ 	.short	0x010a
        /*14e2*/ 	.byte	0x3f
	.zero		1


	//   ....[77]....
        /*14e4*/ 	.word	0x00031e30
        /*14e8*/ 	.word	0x00000010
        /*14ec*/ 	.word	0x00038800
        /*14f0*/ 	.short	0x010a
        /*14f2*/ 	.byte	0x3f
	.zero		1


	//   ....[78]....
        /*14f4*/ 	.word	0x00031e80
        /*14f8*/ 	.word	0x00000000
        /*14fc*/ 	.word	0x00038830
        /*1500*/ 	.short	0x010a
        /*1502*/ 	.byte	0x3f
	.zero		1


	//   ....[79]....
        /*1504*/ 	.word	0x00031ed0
        /*1508*/ 	.word	0x0000000b
        /*150c*/ 	.word	0x00038830
        /*1510*/ 	.short	0x010a
        /*1512*/ 	.byte	0x3f
	.zero		1


	//   ....[80]....
        /*1514*/ 	.word	0x00031f20
        /*1518*/ 	.word	0x00000009
        /*151c*/ 	.word	0x00038850
        /*1520*/ 	.short	0x010a
        /*1522*/ 	.byte	0x3f
	.zero		1


	//   ....[81]....
        /*1524*/ 	.word	0x00031f70
        /*1528*/ 	.word	0x00000004
        /*152c*/ 	.word	0x00038830
        /*1530*/ 	.short	0x010a
        /*1532*/ 	.byte	0x3f
	.zero		1


	//   ....[82]....
        /*1534*/ 	.word	0x00031fc0
        /*1538*/ 	.word	0x00000009
        /*153c*/ 	.word	0x00038850
        /*1540*/ 	.short	0x010a
        /*1542*/ 	.byte	0x3f
	.zero		1


	//   ....[83]....
        /*1544*/ 	.word	0x00032010
        /*1548*/ 	.word	0x00000000
        /*154c*/ 	.word	0x00038850
        /*1550*/ 	.short	0x010a
        /*1552*/ 	.byte	0x3f
	.zero		1


	//   ....[84]....
        /*1554*/ 	.word	0x000321d0
        /*1558*/ 	.word	0x00000003
        /*155c*/ 	.word	0x00038820
        /*1560*/ 	.short	0x010a
        /*1562*/ 	.byte	0x3f
	.zero		1


	//   ....[85]....
        /*1564*/ 	.word	0x00032220
        /*1568*/ 	.word	0x00000006
        /*156c*/ 	.word	0x000388a0
        /*1570*/ 	.short	0x010a
        /*1572*/ 	.byte	0x3f
	.zero		1


	//   ....[86]....
        /*1574*/ 	.word	0x00032270
        /*1578*/ 	.word	0x00000006
        /*157c*/ 	.word	0x000388c0
        /*1580*/ 	.short	0x010a
        /*1582*/ 	.byte	0x3f
	.zero		1


	//   ....[87]....
        /*1584*/ 	.word	0x000322c0
        /*1588*/ 	.word	0x00000006
        /*158c*/ 	.word	0x000388a0
        /*1590*/ 	.short	0x010a
        /*1592*/ 	.byte	0x3f
	.zero		1


	//   ....[88]....
        /*1594*/ 	.word	0x00032310
        /*1598*/ 	.word	0x00000006
        /*159c*/ 	.word	0x000388c0
        /*15a0*/ 	.short	0x010a
        /*15a2*/ 	.byte	0x3f
	.zero		1


	//   ....[89]....
        /*15a4*/ 	.word	0x000324b0
        /*15a8*/ 	.word	0x00000000
        /*15ac*/ 	.word	0x00038840
        /*15b0*/ 	.short	0x010a
        /*15b2*/ 	.byte	0x3f
	.zero		1


	//   ....[90]....
        /*15b4*/ 	.word	0x00033180
        /*15b8*/ 	.word	0x00000002
        /*15bc*/ 	.word	0x00038820
        /*15c0*/ 	.short	0x010a
        /*15c2*/ 	.byte	0x3f
	.zero		1


	//   ....[91]....
        /*15c4*/ 	.word	0x000331d0
        /*15c8*/ 	.word	0x00000003
        /*15cc*/ 	.word	0x00038840
        /*15d0*/ 	.short	0x010a
        /*15d2*/ 	.byte	0x3f
	.zero		1


	//   ....[92]....
        /*15d4*/ 	.word	0x00033220
        /*15d8*/ 	.word	0x00000000
        /*15dc*/ 	.word	0x00038860
        /*15e0*/ 	.short	0x010a
        /*15e2*/ 	.byte	0x3f
	.zero		1


	//   ....[93]....
        /*15e4*/ 	.word	0x00033270
        /*15e8*/ 	.word	0x00000003
        /*15ec*/ 	.word	0x00038840
        /*15f0*/ 	.short	0x010a
        /*15f2*/ 	.byte	0x3f
	.zero		1


	//   ....[94]....
        /*15f4*/ 	.word	0x000332c0
        /*15f8*/ 	.word	0x00000002
        /*15fc*/ 	.word	0x00038860
        /*1600*/ 	.short	0x010a
        /*1602*/ 	.byte	0x3f
	.zero		1


	//   ....[95]....
        /*1604*/ 	.word	0x00033310
        /*1608*/ 	.word	0x00000003
        /*160c*/ 	.word	0x00038840
        /*1610*/ 	.short	0x010a
        /*1612*/ 	.byte	0x3f
	.zero		1


	//   ....[96]....
        /*1614*/ 	.word	0x00033360
        /*1618*/ 	.word	0x00000002
        /*161c*/ 	.word	0x00038860
        /*1620*/ 	.short	0x010a
        /*1622*/ 	.byte	0x3f
	.zero		1


	//   ....[97]....
        /*1624*/ 	.word	0x000333b0
        /*1628*/ 	.word	0x00000000
        /*162c*/ 	.word	0x00038860
        /*1630*/ 	.short	0x010a
        /*1632*/ 	.byte	0x3f
	.zero		1


	//   ....[98]....
        /*1634*/ 	.word	0x00033e40
        /*1638*/ 	.word	0x00000000
        /*163c*/ 	.word	0x00038820
        /*1640*/ 	.short	0x010a
        /*1642*/ 	.byte	0x3f
	.zero		1


	//   ....[99]....
        /*1644*/ 	.word	0x00033fe0
        /*1648*/ 	.word	0x00000006
        /*164c*/ 	.word	0x00000000
        /*1650*/ 	.short	0x010a
        /*1652*/ 	.byte	0x3f
	.zero		1


	//   ....[100]....
        /*1654*/ 	.word	0x00034030
        /*1658*/ 	.word	0x00000007
        /*165c*/ 	.word	0x00000000
        /*1660*/ 	.short	0x010a
        /*1662*/ 	.byte	0x3f
	.zero		1


	//   ....[101]....
        /*1664*/ 	.word	0x00034080
        /*1668*/ 	.word	0x00000004
        /*166c*/ 	.word	0x00000000
        /*1670*/ 	.short	0x010a
        /*1672*/ 	.byte	0x3f
	.zero		1


	//----- nvinfo : EIATTR_NUM_MBARRIERS
	.align		4
.L_625:
        /*1674*/ 	.byte	0x03, 0x38
        /*1676*/ 	.short	0x0016


	//----- nvinfo : EIATTR_EXIT_INSTR_OFFSETS
	.align		4
        /*1678*/ 	.byte	0x04, 0x1c
        /*167a*/ 	.short	(.L_627 - .L_626)


	//   ....[0]....
.L_626:
        /*167c*/ 	.word	0x00030e70


	//----- nvinfo : EIATTR_MAX_THREADS
	.align		4
.L_627:
        /*1680*/ 	.byte	0x04, 0x05
        /*1682*/ 	.short	(.L_629 - .L_628)
.L_628:
        /*1684*/ 	.word	0x00000180
        /*1688*/ 	.word	0x00000001
        /*168c*/ 	.word	0x00000001


	//----- nvinfo : EIATTR_CRS_STACK_SIZE
	.align		4
.L_629:
        /*1690*/ 	.byte	0x04, 0x1e
        /*1692*/ 	.short	(.L_631 - .L_630)
.L_630:
        /*1694*/ 	.word	0x00000000


	//----- nvinfo : EIATTR_CBANK_PARAM_SIZE
	.align		4
.L_631:
        /*1698*/ 	.byte	0x03, 0x19
        /*169a*/ 	.short	0x0af0


	//----- nvinfo : EIATTR_PARAM_CBANK
	.align		4
        /*169c*/ 	.byte	0x04, 0x0a
        /*169e*/ 	.short	(.L_633 - .L_632)
	.align		4
.L_632:
        /*16a0*/ 	.word	index@(.nv.constant0._ZN7cutlass13device_kernelIN5flash11enable_sm90INS1_16FlashAttnFwdSm90INS1_25CollectiveMainloopFwdSm90ILi2EN4cute5tupleIJNS5_1CILi1EEES8_S8_EEENS6_IJNS7_ILi128EEENS7_ILi80EEENS7_ILi256EEEEEELi256ENS_10bfloat16_tEfNS_4arch4Sm90ELb1ELb0ELb0ELb1ELb0ELb1ELb0ELb1ELb1ELb1ELb0ELb0EEENS1_21CollectiveEpilogueFwdINS6_IJSA_SC_SB_EEES9_SE_SG_Li256ELb1ELb1ELb0ELb0EEENS1_36VarlenDynamicPersistentTileSchedulerILi128ELi80ELi256ELi128ELb0ELb1ELb1ELb1ELb1ELb1EEEEEEEEEvNT_6ParamsE)
        /*16a4*/ 	.short	0x0210
        /*16a6*/ 	.short	0x0af0


	//----- nvinfo : EIATTR_SW_WAR
	.align		4
.L_633:
        /*16a8*/ 	.byte	0x04, 0x36
        /*16aa*/ 	.short	(.L_635 - .L_634)
.L_634:
        /*16ac*/ 	.word	0x00000008
.L_635:


//--------------------- .nv.info._ZN7cutlass13device_kernelIN5flash11enable_sm90INS1_16FlashAttnFwdSm90INS1_25CollectiveMainloopFwdSm90ILi2EN4cute5tupleIJNS5_1CILi1EEES8_S8_EEENS6_IJNS7_ILi128EEENS7_ILi112EEENS7_ILi192EEEEEELi192ENS_10bfloat16_tEfNS_4arch4Sm90ELb0ELb0ELb0ELb0ELb0ELb0ELb0ELb1ELb1ELb1ELb0ELb0EEENS1_21CollectiveEpilogueFwdINS6_IJSA_SC_SB_EEES9_SE_SG_Li256ELb0ELb1ELb0ELb0EEENS1_29StaticPersistentTileSchedulerILb0EEEEEEEEEvNT_6ParamsE --------------------------
	.section	.nv.info._ZN7cutlass13device_kernelIN5flash11enable_sm90INS1_16FlashAttnFwdSm90INS1_25CollectiveMainloopFwdSm90ILi2EN4cute5tupleIJNS5_1CILi1EEES8_S8_EEENS6_IJNS7_ILi128EEENS7_ILi112EEENS7_ILi192EEEEEELi192ENS_10bfloat16_tEfNS_4arch4Sm90ELb0ELb0ELb0ELb0ELb0ELb0ELb0ELb1ELb1ELb1ELb0ELb0EEENS1_21CollectiveEpilogueFwdINS6_IJSA_SC_SB_EEES9_SE_SG_Li256ELb0ELb1ELb0ELb0EEENS1_29StaticPersistentTileSchedulerILb0EEEEEEEEEvNT_6ParamsE,"",@"SHT_CUDA_INFO"
	.sectionflags	@""
	.align	4


	//----- nvinfo : EIATTR_CUDA_API_VERSION
	.align		4
        /*0000*/ 	.byte	0x04, 0x37
        /*0002*/ 	.short	(.L_637 - .L_636)
.L_636:
        /*0004*/ 	.word	0x00000082


	//----- nvinfo : EIATTR_KPARAM_INFO
	.align		4
.L_637:
        /*0008*/ 	.byte	0x04, 0x17
        /*000a*/ 	.short	(.L_639 - .L_638)
.L_638:
        /*000c*/ 	.word	0x00000000
        /*0010*/ 	.short	0x0000
        /*0012*/ 	.short	0x0070
        /*0014*/ 	.byte	0x00, 0xf0, 0x01, 0x28


	//----- nvinfo : EIATTR_SPARSE_MMA_MASK
	.align		4
.L_639:
        /*0018*/ 	.byte	0x03, 0x50
        /*001a*/ 	.short	0x0000


	//----- nvinfo : EIATTR_MAXREG_COUNT
	.align		4
        /*001c*/ 	.byte	0x03, 0x1b
        /*001e*/ 	.short	0x00a8


	//----- nvinfo : EIATTR_NUM_BARRIERS
	.align		4
        /*0020*/ 	.byte	0x02, 0x4c
        /*0022*/ 	.byte	0x09
	.zero		1


	//----- nvinfo : EIATTR_EXTERNS
	.align		4
        /*0024*/ 	.byte	0x04, 0x0f
        /*0026*/ 	.short	(.L_641 - .L_640)


	//   ....[0]....
	.align		4
.L_640:
        /*0028*/ 	.word	index@(__assertfail)


	//----- nvinfo : EIATTR_ANNOTATIONS
	.align		4
.L_641:
        /*002c*/ 	.byte	0x04, 0x55
        /*002e*/ 	.short	(.L_643 - .L_642)


	//   ....[0]....
.L_642:
        /* <DEDUP_REMOVED lines=30> */


	//----- nvinfo : EIATTR_MERCURY_ISA_VERSION
	.align		4
.L_643:
        /*0200*/ 	.byte	0x03, 0x5f
        /*0202*/ 	.short	0x0101


	//----- nvinfo : EIATTR_INT_WARP_WIDE_INSTR_OFFSETS
	.align		4
        /*0204*/ 	.byte	0x04, 0x31
        /*0206*/ 	.short	(.L_645 - .L_644)


	//   ....[0]....
.L_644:
        /*0208*/ 	.word	0x00000120


	//   ....[1]....
        /*020c*/ 	.word	0x00000160


	//   ....[2]....
        /*0210*/ 	.word	0x00000220


	//----- nvinfo : EIATTR_COOP_GROUP_MASK_REGIDS
	.align		4
.L_645:
        /*0214*/ 	.byte	0x04, 0x29
        /*0216*/ 	.short	(.L_647 - .L_646)


	//   ....[0]....
.L_646:
        /*0218*/ 	.word	0xffffffff


	//   ....[1]....
        /*021c*/ 	.word	0xffffffff


	//   ....[2]....
        /*0220*/ 	.word	0xffffffff


	//   ....[3]....
        /*0224*/ 	.word	0xffffffff


	//   ....[4]....
        /*0228*/ 	.word	0xffffffff


	//   ....[5]....
        /*022c*/ 	.word	0xffffffff


	//   ....[6]....
        /*0230*/ 	.word	0xffffffff


	//   ....[7]....
        /*0234*/ 	.word	0xffffffff


	//   ....[8]....
        /*0238*/ 	.word	0xffffffff


	//   ....[9]....
        /*023c*/ 	.word	0xffffffff


	//   ....[10]....
        /*0240*/ 	.word	0xffffffff


	//   ....[11]....
        /*0244*/ 	.word	0xffffffff


	//   ....[12]....
        /*0248*/ 	.word	0xffffffff


	//   ....[13]....
        /*024c*/ 	.word	0xffffffff


	//   ....[14]....
        /*0250*/ 	.word	0xffffffff


	//   ....[15]....
        /*0254*/ 	.word	0xffffffff


	//   ....[16]....
        /*0258*/ 	.word	0xffffffff


	//   ....[17]....
        /*025c*/ 	.word	0xffffffff


	//   ....[18]....
        /*0260*/ 	.word	0xffffffff


	//   ....[19]....
        /*0264*/ 	.word	0xffffffff


	//   ....[20]....
        /*0268*/ 	.word	0xffffffff


	//   ....[21]....
        /*026c*/ 	.word	0xffffffff


	//   ....[22]....
        /*0270*/ 	.word	0xffffffff


	//   ....[23]....
        /*0274*/ 	.word	0xffffffff


	//   ....[24]....
        /*0278*/ 	.word	0xffffffff


	//   ....[25]....
        /*027c*/ 	.word	0xffffffff


	//   ....[26]....
        /*0280*/ 	.word	0xffffffff


	//   ....[27]....
        /*0284*/ 	.word	0xffffffff


	//   ....[28]....
        /*0288*/ 	.word	0xffffffff


	//   ....[29]....
        /*028c*/ 	.word	0xffffffff


	//   ....[30]....
        /*0290*/ 	.word	0xffffffff


	//   ....[31]....
        /*0294*/ 	.word	0xffffffff


	//   ....[32]....
        /*0298*/ 	.word	0xffffffff


	//   ....[33]....
        /*029c*/ 	.word	0xffffffff


	//   ....[34]....
        /*02a0*/ 	.word	0xffffffff


	//   ....[35]....
        /*02a4*/ 	.word	0xffffffff


	//   ....[36]....
        /*02a8*/ 	.word	0xffffffff


	//   ....[37]....
        /*02ac*/ 	.word	0xffffffff


	//   ....[38]....
        /*02b0*/ 	.word	0xffffffff


	//   ....[39]....
        /*02b4*/ 	.word	0xffffffff


	//   ....[40]....
        /*02b8*/ 	.word	0xffffffff


	//   ....[41]....
        /*02bc*/ 	.word	0xffffffff


	//   ....[42]....
        /*02c0*/ 	.word	0xffffffff


	//   ....[43]....
        /*02c4*/ 	.word	0xffffffff


	//   ....[44]....
        /*02c8*/ 	.word	0xffffffff


	//   ....[45]....
        /*02cc*/ 	.word	0xffffffff


	//   ....[46]....
        /*02d0*/ 	.word	0xffffffff


	//   ....[47]....
        /*02d4*/ 	.word	0xffffffff


	//   ....[48]....
        /*02d8*/ 	.word	0xffffffff


	//   ....[49]....
        /*02dc*/ 	.word	0xffffffff


	//   ....[50]....
        /*02e0*/ 	.word	0x0500000f


	//   ....[51]....
        /*02e4*/ 	.word	0x0500000f


	//   ....[52]....
        /*02e8*/ 	.word	0x0500000f


	//   ....[53]....
        /*02ec*/ 	.word	0x0500000f


	//   ....[54]....
        /*02f0*/ 	.word	0x0500000f


	//   ....[55]....
        /*02f4*/ 	.word	0x0500000f


	//   ....[56]....
        /*02f8*/ 	.word	0x0500000f


	//   ....[57]....
        /*02fc*/ 	.word	0x0500000f


	//   ....[58]....
        /*0300*/ 	.word	0x0500000f


	//   ....[59]....
        /*0304*/ 	.word	0x0500000f


	//   ....[60]....
        /*0308*/ 	.word	0x0500000f


	//   ....[61]....
        /*030c*/ 	.word	0x0500000f


	//   ....[62]....
        /*0310*/ 	.word	0x0500000f


	//   ....[63]....
        /*0314*/ 	.word	0x0500000f


	//   ....[64]....
        /*0318*/ 	.word	0x0500000f


	//   ....[65]....
        /*031c*/ 	.word	0x0500000f


	//   ....[66]....
        /*0320*/ 	.word	0x0500000f


	//   ....[67]....
        /*0324*/ 	.word	0x0500000f


	//----- nvinfo : EIATTR_COOP_GROUP_INSTR_OFFSETS
	.align		4
.L_647:
        /*0328*/ 	.byte	0x04, 0x28
        /*032a*/ 	.short	(.L_649 - .L_648)


	//   ....[0]....
.L_648:
        /*032c*/ 	.word	0x00000060


	//   ....[1]....
        /*0330*/ 	.word	0x00000130


	//   ....[2]....
        /*0334*/ 	.word	0x00000230


	//   ....[3]....
        /*0338*/ 	.word	0x000003a0


	//   ....[4]....
        /*033c*/ 	.word	0x00000500


	//   ....[5]....
        /*0340*/ 	.word	0x00000620


	//   ....[6]....
        /*0344*/ 	.word	0x00000780


	//   ....[7]....
        /*0348*/ 	.word	0x00000d80


	//   ....[8]....
        /*034c*/ 	.word	0x00003e50


	//   ....[9]....
        /*0350*/ 	.word	0x00003ec0


	//   ....[10]....
        /*0354*/ 	.word	0x00004390


	//   ....[11]....
        /*0358*/ 	.word	0x000043f0


	//   ....[12]....
        /*035c*/ 	.word	0x00007ec0


	//   ....[13]....
        /*0360*/ 	.word	0x00007ef0


	//   ....[14]....
        /*0364*/ 	.word	0x00008140


	//   ....[15]....
        /*0368*/ 	.word	0x00008160


	//   ....[16]....
        /*036c*/ 	.word	0x00009770


	//   ....[17]....
        /*0370*/ 	.word	0x000097b0


	//   ....[18]....
        /*0374*/ 	.word	0x000098e0


	//   ....[19]....
        /*0378*/ 	.word	0x000098f0


	//   ....[20]....
        /*037c*/ 	.word	0x0000afe0


	//   ....[21]....
        /*0380*/ 	.word	0x0000b050


	//   ....[22]....
        /*0384*/ 	.word	0x0000b080


	//   ....[23]....
        /*0388*/ 	.word	0x0000b0e0


	//   ....[24]....
        /*038c*/ 	.word	0x0000b5d0


	//   ....[25]....
        /*0390*/ 	.word	0x0000b610


	//   ....[26]....
        /*0394*/ 	.word	0x0000b710


	//   ....[27]....
        /*0398*/ 	.word	0x0000b730


	//   ....[28]....
        /*039c*/ 	.word	0x0000b830


	//   ....[29]....
        /*03a0*/ 	.word	0x0000b850


	//   ....[30]....
        /*03a4*/ 	.word	0x0000b960


	//   ....[31]....
        /*03a8*/ 	.word	0x0000b9a0


	//   ....[32]....
        /*03ac*/ 	.word	0x0000c450


	//   ....[33]....
        /*03b0*/ 	.word	0x0000cf10


	//   ....[34]....
        /*03b4*/ 	.word	0x0000cf20


	//   ....[35]....
        /*03b8*/ 	.word	0x0000cf80


	//   ....[36]....
        /*03bc*/ 	.word	0x0000cfc0


	//   ....[37]....
        /*03c0*/ 	.word	0x0000d090


	//   ....[38]....
        /*03c4*/ 	.word	0x0000d0f0


	//   ....[39]....
        /*03c8*/ 	.word	0x0000d190


	//   ....[40]....
        /*03cc*/ 	.word	0x0000d1a0


	//   ....[41]....
        /*03d0*/ 	.word	0x0000d230


	//   ....[42]....
        /*03d4*/ 	.word	0x0000d240


	//   ....[43]....
        /*03d8*/ 	.word	0x0000d2d0


	//   ....[44]....
        /*03dc*/ 	.word	0x0000d2e0


	//   ....[45]....
        /*03e0*/ 	.word	0x0000d370


	//   ....[46]....
        /*03e4*/ 	.word	0x0000d380


	//   ....[47]....
        /*03e8*/ 	.word	0x0000d390


	//   ....[48]....
        /*03ec*/ 	.word	0x0000d3a0


	//   ....[49]....
        /*03f0*/ 	.word	0x0000ffb0


	//   ....[50]....
        /*03f4*/ 	.word	0x000104a0


	//   ....[51]....
        /*03f8*/ 	.word	0x00010610


	//   ....[52]....
        /*03fc*/ 	.word	0x00010670


	//   ....[53]....
        /*0400*/ 	.word	0x00010800


	//   ....[54]....
        /*0404*/ 	.word	0x00010850


	//   ....[55]....
        /*0408*/ 	.word	0x00010980


	//   ....[56]....
        /*040c*/ 	.word	0x000109d0


	//   ....[57]....
        /*0410*/ 	.word	0x00010b20


	//   ....[58]....
        /*0414*/ 	.word	0x00010b90


	//   ....[59]....
        /*0418*/ 	.word	0x00010cb0


	//   ....[60]....
        /*041c*/ 	.word	0x00010d00


	//   ....[61]....
        /*0420*/ 	.word	0x00010e20


	//   ....[62]....
        /*0424*/ 	.word	0x00010e70


	//   ....[63]....
        /*0428*/ 	.word	0x00010f80


	//   ....[64]....
        /*042c*/ 	.word	0x00010fd0


	//   ....[65]....
        /*0430*/ 	.word	0x000110d0


	//   ....[66]....
        /*0434*/ 	.word	0x00011120


	//   ....[67]....
        /*0438*/ 	.word	0x000114c0


	//----- nvinfo : EIATTR_REG_RECONFIG
	.align		4
.L_649:
        /*043c*/ 	.byte	0x01, 0x54
	.zero		2


	//----- nvinfo : EIATTR_SYSCALL_OFFSETS
	.align		4
        /*0440*/ 	.byte	0x04, 0x46
        /*0442*/ 	.short	(.L_651 - .L_650)


	//   ....[0]....
.L_650:
        /*0444*/ 	.word	0x00001140


	//   ....[1]....
        /*0448*/ 	.word	0x0000c060


	//   ....[2]....
        /*044c*/ 	.word	0x0000c1a0


	//   ....[3]....
        /*0450*/ 	.word	0x0000c290


	//   ....[4]....
        /*0454*/ 	.word	0x0000caa0


	//----- nvinfo : EIATTR_MBARRIER_INSTR_OFFSETS
	.align		4
.L_651:
        /*0458*/ 	.byte	0x04, 0x39
        /*045a*/ 	.short	(.L_653 - .L_652)


	//   ....[0]....
.L_652:
        /*045c*/ 	.word	0x00000250
        /*0460*/ 	.word	0x000000ff
        /*0464*/ 	.word	0x00036800
        /*0468*/ 	.short	0x0100
        /*046a*/ 	.byte	0x08
	.zero		1


	//   ....[1]....
        /*046c*/ 	.word	0x00000260
        /*0470*/ 	.word	0x000000ff
        /*0474*/ 	.word	0x00036820
        /*0478*/ 	.short	0x0100
        /*047a*/ 	.byte	0x08
	.zero		1


	//   ....[2]....
        /*047c*/ 	.word	0x00000350
        /*0480*/ 	.word	0x000000ff
        /*0484*/ 	.word	0x00036830
        /*0488*/ 	.short	0x0100
        /*048a*/ 	.byte	0x08
	.zero		1


	//   ....[3]....
        /*048c*/ 	.word	0x00000360
        /*0490*/ 	.word	0x000000ff
        /*0494*/ 	.word	0x00036840
        /*0498*/ 	.short	0x0100
        /*049a*/ 	.byte	0x08
	.zero		1


	//   ....[4]....
        /*049c*/ 	.word	0x00000370
        /*04a0*/ 	.word	0x000000ff
        /*04a4*/ 	.word	0x00036838
        /*04a8*/ 	.short	0x0100
        /*04aa*/ 	.byte	0x08
	.zero		1


	//   ....[5]....
        /*04ac*/ 	.word	0x00000380
        /*04b0*/ 	.word	0x000000ff
        /*04b4*/ 	.word	0x00036848
        /*04b8*/ 	.short	0x0100
        /*04ba*/ 	.byte	0x08
	.zero		1


	//   ....[6]....
        /*04bc*/ 	.word	0x000004b0
        /*04c0*/ 	.word	0x000000ff
        /*04c4*/ 	.word	0x00036850
        /*04c8*/ 	.short	0x0100
        /*04ca*/ 	.byte	0x08
	.zero		1


	//   ....[7]....
        /*04cc*/ 	.word	0x000004c0
        /*04d0*/ 	.word	0x000000ff
        /*04d4*/ 	.word	0x00036860
        /*04d8*/ 	.short	0x0100
        /*04da*/ 	.byte	0x08
	.zero		1


	//   ....[8]....
        /*04dc*/ 	.word	0x000004d0
        /*04e0*/ 	.word	0x000000ff
        /*04e4*/ 	.word	0x00036858
        /*04e8*/ 	.short	0x0100
        /*04ea*/ 	.byte	0x08
	.zero		1


	//   ....[9]....
        /*04ec*/ 	.word	0x000004e0
        /*04f0*/ 	.word	0x000000ff
        /*04f4*/ 	.word	0x00036868
        /*04f8*/ 	.short	0x0100
        /*04fa*/ 	.byte	0x08
	.zero		1


	//   ....[10]....
        /*04fc*/ 	.word	0x000005d0
        /*0500*/ 	.word	0x000000ff
        /*0504*/ 	.word	0x00036870
        /*0508*/ 	.short	0x0100
        /*050a*/ 	.byte	0x06
	.zero		1


	//   ....[11]....
        /*050c*/ 	.word	0x000005e0
        /*0510*/ 	.word	0x000000ff
        /*0514*/ 	.word	0x00036880
        /*0518*/ 	.short	0x0100
        /*051a*/ 	.byte	0x06
	.zero		1


	//   ....[12]....
        /*051c*/ 	.word	0x000005f0
        /*0520*/ 	.word	0x000000ff
        /*0524*/ 	.word	0x00036878
        /*0528*/ 	.short	0x0100
        /*052a*/ 	.byte	0x06
	.zero		1


	//   ....[13]....
        /*052c*/ 	.word	0x00000600
        /*0530*/ 	.word	0x000000ff
        /*0534*/ 	.word	0x00036888
        /*0538*/ 	.short	0x0100
        /*053a*/ 	.byte	0x06
	.zero		1


	//   ....[14]....
        /*053c*/ 	.word	0x00000730
        /*0540*/ 	.word	0x000000ff
        /*0544*/ 	.word	0x00036890
        /*0548*/ 	.short	0x0100
        /*054a*/ 	.byte	0x08
	.zero		1


	//   ....[15]....
        /*054c*/ 	.word	0x00000740
        /*0550*/ 	.word	0x000000ff
        /*0554*/ 	.word	0x000368a0
        /*0558*/ 	.short	0x0100
        /*055a*/ 	.byte	0x08
	.zero		1


	//   ....[16]....
        /*055c*/ 	.word	0x00000750
        /*0560*/ 	.word	0x000000ff
        /*0564*/ 	.word	0x00036898
        /*0568*/ 	.short	0x0100
        /*056a*/ 	.byte	0x08
	.zero		1


	//   ....[17]....
        /*056c*/ 	.word	0x00000760
        /*0570*/ 	.word	0x000000ff
        /*0574*/ 	.word	0x000368a8
        /*0578*/ 	.short	0x0100
        /*057a*/ 	.byte	0x08
	.zero		1


	//   ....[18]....
        /*057c*/ 	.word	0x00000890
        /*0580*/ 	.word	0x000000ff
        /*0584*/ 	.word	0x000368b0
        /*0588*/ 	.short	0x0100
        /*058a*/ 	.byte	0x08
	.zero		1


	//   ....[19]....
        /*058c*/ 	.word	0x000008a0
        /*0590*/ 	.word	0x000000ff
        /*0594*/ 	.word	0x000368c0
        /*0598*/ 	.short	0x0100
        /*059a*/ 	.byte	0x08
	.zero		1


	//   ....[20]....
        /*059c*/ 	.word	0x000008b0
        /*05a0*/ 	.word	0x000000ff
        /*05a4*/ 	.word	0x000368b8
        /*05a8*/ 	.short	0x0100
        /*05aa*/ 	.byte	0x08
	.zero		1


	//   ....[21]....
        /*05ac*/ 	.word	0x000008c0
        /*05b0*/ 	.word	0x000000ff
        /*05b4*/ 	.word	0x000368c8
        /*05b8*/ 	.short	0x0100
        /*05ba*/ 	.byte	0x08
	.zero		1


	//   ....[22]....
        /*05bc*/ 	.word	0x00001180
        /*05c0*/ 	.word	0x000000ff
        /*05c4*/ 	.word	0x00036800
        /*05c8*/ 	.short	0x010a
        /*05ca*/ 	.byte	0x25
	.zero		1


	//   ....[23]....
        /*05cc*/ 	.word	0x00001200
        /*05d0*/ 	.word	0x00000002
        /*05d4*/ 	.word	0x00036830
        /*05d8*/ 	.short	0x010a
        /*05da*/ 	.byte	0x3f
	.zero		1


	//   ....[24]....
        /*05dc*/ 	.word	0x00001280
        /*05e0*/ 	.word	0x00000002
        /*05e4*/ 	.word	0x00036830
        /*05e8*/ 	.short	0x010a
        /*05ea*/ 	.byte	0x3f
	.zero		1


	//   ....[25]....
        /*05ec*/ 	.word	0x00003e90
        /*05f0*/ 	.word	0x00000002
        /*05f4*/ 	.word	0x00000000
        /*05f8*/ 	.short	0x0101
        /*05fa*/ 	.byte	0x3f
	.zero		1


	//   ....[26]....
        /*05fc*/ 	.word	0x00005570
        /*0600*/ 	.word	0x000000ff
        /*0604*/ 	.word	0x00036830
        /*0608*/ 	.short	0x010a
        /*060a*/ 	.byte	0x26
	.zero		1


	//   ....[27]....
        /*060c*/ 	.word	0x000055b0
        /*0610*/ 	.word	0x000000ff
        /*0614*/ 	.word	0x00036830
        /*0618*/ 	.short	0x010a
        /*061a*/ 	.byte	0x26
	.zero		1


	//   ....[28]....
        /*061c*/ 	.word	0x00007ba0
        /*0620*/ 	.word	0x000000ff
        /*0624*/ 	.word	0x00036850
        /*0628*/ 	.short	0x010a
        /*062a*/ 	.byte	0x07
	.zero		1


	//   ....[29]....
        /*062c*/ 	.word	0x00007be0
        /*0630*/ 	.word	0x000000ff
        /*0634*/ 	.word	0x00036850
        /*0638*/ 	.short	0x010a
        /*063a*/ 	.byte	0x07
	.zero		1


	//   ....[30]....
        /*063c*/ 	.word	0x00008ad0
        /*0640*/ 	.word	0x00000085
        /*0644*/ 	.word	0x00000000
        /*0648*/ 	.short	0x0101
        /*064a*/ 	.byte	0x3f
	.zero		1


	//   ....[31]....
        /*064c*/ 	.word	0x00008b20
        /*0650*/ 	.word	0x00000092
        /*0654*/ 	.word	0x00000000
        /*0658*/ 	.short	0x0101
        /*065a*/ 	.byte	0x3f
	.zero		1


	//   ....[32]....
        /*065c*/ 	.word	0x000096e0
        /*0660*/ 	.word	0x000000ff
        /*0664*/ 	.word	0x00036850
        /*0668*/ 	.short	0x010a
        /*066a*/ 	.byte	0x0c
	.zero		1


	//   ....[33]....
        /*066c*/ 	.word	0x00009720
        /*0670*/ 	.word	0x000000ff
        /*0674*/ 	.word	0x00036850
        /*0678*/ 	.short	0x010a
        /*067a*/ 	.byte	0x0c
	.zero		1


	//   ....[34]....
        /*067c*/ 	.word	0x0000a5f0
        /*0680*/ 	.word	0x00000096
        /*0684*/ 	.word	0x00000000
        /*0688*/ 	.short	0x0101
        /*068a*/ 	.byte	0x3f
	.zero		1


	//   ....[35]....
        /*068c*/ 	.word	0x0000b4c0
        /*0690*/ 	.word	0x000000ff
        /*0694*/ 	.word	0x00000000
        /*0698*/ 	.short	0x0101
        /*069a*/ 	.byte	0x04
	.zero		1


	//   ....[36]....
        /*069c*/ 	.word	0x0000c690
        /*06a0*/ 	.word	0x00000000
        /*06a4*/ 	.word	0x00036840
        /*06a8*/ 	.short	0x010a
        /*06aa*/ 	.byte	0x3f
	.zero		1


	//   ....[37]....
        /*06ac*/ 	.word	0x0000d530
        /*06b0*/ 	.word	0x000000ff
        /*06b4*/ 	.word	0x00036800
        /*06b8*/ 	.short	0x0107
        /*06ba*/ 	.byte	0x24
	.zero		1


	//   ....[38]....
        /*06bc*/ 	.word	0x0000d5a0
        /*06c0*/ 	.word	0x000000ff
        /*06c4*/ 	.word	0x00036800
        /*06c8*/ 	.short	0x0101
        /*06ca*/ 	.byte	0x24
	.zero		1


	//   ....[39]....
        /*06cc*/ 	.word	0x0000d5d0
        /*06d0*/ 	.word	0x000000ff
        /*06d4*/ 	.word	0x00036820
        /*06d8*/ 	.short	0x010a
        /*06da*/ 	.byte	0x24
	.zero		1


	//   ....[40]....
        /*06dc*/ 	.word	0x0000d900
        /*06e0*/ 	.word	0x00000003
        /*06e4*/ 	.word	0x00036840
        /*06e8*/ 	.short	0x010a
        /*06ea*/ 	.byte	0x3f
	.zero		1


	//   ....[41]....
        /*06ec*/ 	.word	0x0000dd90
        /*06f0*/ 	.word	0x00000003
        /*06f4*/ 	.word	0x00000060
        /*06f8*/ 	.short	0x010a
        /*06fa*/ 	.byte	0x3f
	.zero		1


	//   ....[42]....
        /*06fc*/ 	.word	0x0000e4e0
        /*0700*/ 	.word	0x00000003
        /*0704*/ 	.word	0x00036840
        /*0708*/ 	.short	0x010a
        /*070a*/ 	.byte	0x3f
	.zero		1


	//   ....[43]....
        /*070c*/ 	.word	0x0000e970
        /*0710*/ 	.word	0x00000002
        /*0714*/ 	.word	0x00000060
        /*0718*/ 	.short	0x010a
        /*071a*/ 	.byte	0x3f
	.zero		1


	//   ....[44]....
        /*071c*/ 	.word	0x0000f000
        /*0720*/ 	.word	0x00000002
        /*0724*/ 	.word	0x00036840
        /*0728*/ 	.short	0x010a
        /*072a*/ 	.byte	0x3f
	.zero		1


	//   ....[45]....
        /*072c*/ 	.word	0x0000f490
        /*0730*/ 	.word	0x00000002
        /*0734*/ 	.word	0x00000060
        /*0738*/ 	.short	0x010a
        /*073a*/ 	.byte	0x3f
	.zero		1


	//   ....[46]....
        /*073c*/ 	.word	0x0000f9c0
        /*0740*/ 	.word	0x00000002
        /*0744*/ 	.word	0x00036860
        /*0748*/ 	.short	0x010a
        /*074a*/ 	.byte	0x3f
	.zero		1


	//   ....[47]....
        /*074c*/ 	.word	0x0000ff30
        /*0750*/ 	.word	0x00000000
        /*0754*/ 	.word	0x00036820
        /*0758*/ 	.short	0x010a
        /*075a*/ 	.byte	0x3f
	.zero		1


	//   ....[48]....
        /*075c*/ 	.word	0x00010100
        /*0760*/ 	.word	0x00000006
        /*0764*/ 	.word	0x00000000
        /*0768*/ 	.short	0x010a
        /*076a*/ 	.byte	0x3f
	.zero		1


	//   ....[49]....
        /*076c*/ 	.word	0x00010150
        /*0770*/ 	.word	0x00000003
        /*0774*/ 	.word	0x00000000
        /*0778*/ 	.short	0x010a
        /*077a*/ 	.byte	0x3f
	.zero		1


	//   ....[50]....
        /*077c*/ 	.word	0x000101b0
        /*0780*/ 	.word	0x00000012
        /*0784*/ 	.word	0x00000000
        /*0788*/ 	.short	0x010a
        /*078a*/ 	.byte	0x3f
	.zero		1


	//   ....[51]....
        /*078c*/ 	.word	0x000101e0
        /*0790*/ 	.word	0x00000003
        /*0794*/ 	.word	0x00000000
        /*0798*/ 	.short	0x010a
        /*079a*/ 	.byte	0x3f
	.zero		1


	//   ....[52]....
        /*079c*/ 	.word	0x00010250
        /*07a0*/ 	.word	0x00000003
        /*07a4*/ 	.word	0x00036800
        /*07a8*/ 	.short	0x010a
        /*07aa*/ 	.byte	0x3f
	.zero		1


	//   ....[53]....
        /*07ac*/ 	.word	0x000102a0
        /*07b0*/ 	.word	0x00000002
        /*07b4*/ 	.word	0x00036830
        /*07b8*/ 	.short	0x010a
        /*07ba*/ 	.byte	0x3f
	.zero		1


	//   ....[54]....
        /*07bc*/ 	.word	0x00010300
        /*07c0*/ 	.word	0x00000003
        /*07c4*/ 	.word	0x00036830
        /*07c8*/ 	.short	0x010a
        /*07ca*/ 	.byte	0x3f
	.zero		1


	//   ....[55]....
        /*07cc*/ 	.word	0x00010360
        /*07d0*/ 	.word	0x00000003
        /*07d4*/ 	.word	0x00036850
        /*07d8*/ 	.short	0x010a
        /*07da*/ 	.byte	0x3f
	.zero		1


	//   ....[56]....
        /*07dc*/ 	.word	0x000103c0
        /*07e0*/ 	.word	0x00000007
        /*07e4*/ 	.word	0x00036850
        /*07e8*/ 	.short	0x010a
        /*07ea*/ 	.byte	0x3f
	.zero		1


	//   ....[57]....
        /*07ec*/ 	.word	0x00010560
        /*07f0*/ 	.word	0x00000000
        /*07f4*/ 	.word	0x00036840
        /*07f8*/ 	.short	0x010a
        /*07fa*/ 	.byte	0x3f
	.zero		1


	//   ....[58]....
        /*07fc*/ 	.word	0x00011160
        /*0800*/ 	.word	0x00000009
        /*0804*/ 	.word	0x00036820
        /*0808*/ 	.short	0x010a
        /*080a*/ 	.byte	0x3f
	.zero		1


	//   ....[59]....
        /*080c*/ 	.word	0x000111b0
        /*0810*/ 	.word	0x00000003
        /*0814*/ 	.word	0x00036840
        /*0818*/ 	.short	0x010a
        /*081a*/ 	.byte	0x3f
	.zero		1


	//   ....[60]....
        /*081c*/ 	.word	0x00011200
        /*0820*/ 	.word	0x00000003
        /*0824*/ 	.word	0x00000060
        /*0828*/ 	.short	0x010a
        /*082a*/ 	.byte	0x3f
	.zero		1


	//   ....[61]....
        /*082c*/ 	.word	0x00011250
        /*0830*/ 	.word	0x00000003
        /*0834*/ 	.word	0x00036840
        /*0838*/ 	.short	0x010a
        /*083a*/ 	.byte	0x3f
	.zero		1


	//   ....[62]....
        /*083c*/ 	.word	0x000112a0
        /*0840*/ 	.word	0x00000002
        /*0844*/ 	.word	0x00000060
        /*0848*/ 	.short	0x010a
        /*084a*/ 	.byte	0x3f
	.zero		1


	//   ....[63]....
        /*084c*/ 	.word	0x000112f0
        /*0850*/ 	.word	0x00000002
        /*0854*/ 	.word	0x00036840
        /*0858*/ 	.short	0x010a
        /*085a*/ 	.byte	0x3f
	.zero		1


	//   ....[64]....
        /*085c*/ 	.word	0x00011340
        /*0860*/ 	.word	0x00000002
        /*0864*/ 	.word	0x00000060
        /*0868*/ 	.short	0x010a
        /*086a*/ 	.byte	0x3f
	.zero		1


	//   ....[65]....
        /*086c*/ 	.word	0x00011390
        /*0870*/ 	.word	0x00000002
        /*0874*/ 	.word	0x00036860
        /*0878*/ 	.short	0x010a
        /*087a*/ 	.byte	0x3f
	.zero		1


	//   ....[66]....
        /*087c*/ 	.word	0x000113e0
        /*0880*/ 	.word	0x00000000
        /*0884*/ 	.word	0x00036820
        /*0888*/ 	.short	0x010a
        /*088a*/ 	.byte	0x3f
	.zero		1


	//   ....[67]....
        /*088c*/ 	.word	0x00011580
        /*0890*/ 	.word	0x00000006
        /*0894*/ 	.word	0x00000000
        /*0898*/ 	.short	0x010a
        /*089a*/ 	.byte	0x3f
	.zero		1


	//   ....[68]....
        /*089c*/ 	.word	0x000115d0
        /*08a0*/ 	.word	0x00000003
        /*08a4*/ 	.word	0x00000000
        /*08a8*/ 	.short	0x010a
        /*08aa*/ 	.byte	0x3f
	.zero		1


	//   ....[69]....
        /*08ac*/ 	.word	0x00011620
        /*08b0*/ 	.word	0x00000012
        /*08b4*/ 	.word	0x00000000
        /*08b8*/ 	.short	0x010a
        /*08ba*/ 	.byte	0x3f
	.zero		1


	//----- nvinfo : EIATTR_NUM_MBARRIERS
	.align		4
.L_653:
        /*08bc*/ 	.byte	0x03, 0x38
        /*08be*/ 	.short	0x0016


	//----- nvinfo : EIATTR_EXIT_INSTR_OFFSETS
	.align		4
        /*08c0*/ 	.byte	0x04, 0x1c
        /*08c2*/ 	.short	(.L_655 - .L_654)


	//   ....[0]....
.L_654:
        /*08c4*/ 	.word	0x000009d0


	//   ....[1]....
        /*08c8*/ 	.word	0x0000bae0


	//   ....[2]....
        /*08cc*/ 	.word	0x00010230


	//----- nvinfo : EIATTR_MAX_THREADS
	.align		4
.L_655:
        /*08d0*/ 	.byte	0x04, 0x05
        /*08d2*/ 	.short	(.L_657 - .L_656)
.L_656:
        /*08d4*/ 	.word	0x00000180
        /*08d8*/ 	.word	0x00000001
        /*08dc*/ 	.word	0x00000001


	//----- nvinfo : EIATTR_CRS_STACK_SIZE
	.align		4
.L_657:
        /*08e0*/ 	.byte	0x04, 0x1e
        /*08e2*/ 	.short	(.L_659 - .L_658)
.L_658:
        /*08e4*/ 	.word	0x00000000


	//----- nvinfo : EIATTR_CBANK_PARAM_SIZE
	.align		4
.L_659:
        /*08e8*/ 	.byte	0x03, 0x19
        /*08ea*/ 	.short	0x0a70


	//----- nvinfo : EIATTR_PARAM_CBANK
	.align		4
        /*08ec*/ 	.byte	0x04, 0x0a
        /*08ee*/ 	.short	(.L_661 - .L_660)
	.align		4
.L_660:
        /*08f0*/ 	.word	index@(.nv.constant0._ZN7cutlass13device_kernelIN5flash11enable_sm90INS1_16FlashAttnFwdSm90INS1_25CollectiveMainloopFwdSm90ILi2EN4cute5tupleIJNS5_1CILi1EEES8_S8_EEENS6_IJNS7_ILi128EEENS7_ILi112EEENS7_ILi192EEEEEELi192ENS_10bfloat16_tEfNS_4arch4Sm90ELb0ELb0ELb0ELb0ELb0ELb0ELb0ELb1ELb1ELb1ELb0ELb0EEENS1_21CollectiveEpilogueFwdINS6_IJSA_SC_SB_EEES9_SE_SG_Li256ELb0ELb1ELb0ELb0EEENS1_29StaticPersistentTileSchedulerILb0EEEEEEEEEvNT_6ParamsE)
        /*08f4*/ 	.short	0x0210
        /*08f6*/ 	.short	0x0a70


	//----- nvinfo : EIATTR_SW_WAR
	.align		4
.L_661:
        /*08f8*/ 	.byte	0x04, 0x36
        /*08fa*/ 	.short	(.L_663 - .L_662)
.L_662:
        /*08fc*/ 	.word	0x00000008
.L_663:


//--------------------- .nv.info._ZN7cutlass13device_kernelIN5flash11enable_sm90INS1_16FlashAttnFwdSm90INS1_25CollectiveMainloopFwdSm90ILi2EN4cute5tupleIJNS5_1CILi2EEENS7_ILi1EEES9_EEENS6_IJNS7_ILi128EEENS7_ILi112EEENS7_ILi192EEEEEELi192ENS_10bfloat16_tEfNS_4arch4Sm90ELb0ELb0ELb0ELb0ELb0ELb0ELb0ELb1ELb1ELb1ELb0ELb0EEENS1_21CollectiveEpilogueFwdINS6_IJSB_SD_SC_EEESA_SF_SH_Li256ELb0ELb1ELb0ELb0EEENS1_29StaticPersistentTileSchedulerILb0EEEEEEEEEvNT_6ParamsE --------------------------
	.section	.nv.info._ZN7cutlass13device_kernelIN5flash11enable_sm90INS1_16FlashAttnFwdSm90INS1_25CollectiveMainloopFwdSm90ILi2EN4cute5tupleIJNS5_1CILi2EEENS7_ILi1EEES9_EEENS6_IJNS7_ILi128EEENS7_ILi112EEENS7_ILi192EEEEEELi192ENS_10bfloat16_tEfNS_4arch4Sm90ELb0ELb0ELb0ELb0ELb0ELb0ELb0ELb1ELb1ELb1ELb0ELb0EEENS1_21CollectiveEpilogueFwdINS6_IJSB_SD_SC_EEESA_SF_SH_Li256ELb0ELb1ELb0ELb0EEENS1_29StaticPersistentTileSchedulerILb0EEEEEEEEEvNT_6ParamsE,"",@"SHT_CUDA_INFO"
	.sectionflags	@""
	.align	4


	//----- nvinfo : EIATTR_CUDA_API_VERSION
	.align		4
        /*0000*/ 	.byte	0x04, 0x37
        /*0002*/ 	.short	(.L_665 - .L_664)
.L_664:
        /*0004*/ 	.word	0x00000082


	//----- nvinfo : EIATTR_KPARAM_INFO
	.align		4
.L_665:
        /*0008*/ 	.byte	0x04, 0x17
        /*000a*/ 	.short	(.L_667 - .L_666)
.L_666:
        /*000c*/ 	.word	0x00000000
        /*0010*/ 	.short	0x0000
        /*0012*/ 	.short	0x0070
        /*0014*/ 	.byte	0x00, 0xf0, 0x01, 0x28


	//----- nvinfo : EIATTR_SPARSE_MMA_MASK
	.align		4
.L_667:
        /*0018*/ 	.byte	0x03, 0x50
        /*001a*/ 	.short	0x0000


	//----- nvinfo : EIATTR_MAXREG_COUNT
	.align		4
        /*001c*/ 	.byte	0x03, 0x1b
        /*001e*/ 	.short	0x00a8


	//----- nvinfo : EIATTR_NUM_BARRIERS
	.align		4
        /*0020*/ 	.byte	0x02, 0x4c
        /*0022*/ 	.byte	0x09
	.zero		1


	//----- nvinfo : EIATTR_EXTERNS
	.align		4
        /*0024*/ 	.byte	0x04, 0x0f
        /*0026*/ 	.short	(.L_669 - .L_668)


	//   ....[0]....
	.align		4
.L_668:
        /*0028*/ 	.word	index@(__assertfail)


	//----- nvinfo : EIATTR_ANNOTATIONS
	.align		4
.L_669:
        /*002c*/ 	.byte	0x04, 0x55
        /*002e*/ 	.short	(.L_671 - .L_670)


	//   ....[0]....
.L_670:
        /* <DEDUP_REMOVED lines=34> */


	//----- nvinfo : EIATTR_MERCURY_ISA_VERSION
	.align		4
.L_671:
        /*0238*/ 	.byte	0x03, 0x5f
        /*023a*/ 	.short	0x0101


	//----- nvinfo : EIATTR_INT_WARP_WIDE_INSTR_OFFSETS
	.align		4
        /*023c*/ 	.byte	0x04, 0x31
        /*023e*/ 	.short	(.L_673 - .L_672)


	//   ....[0]....
.L_672:
        /*0240*/ 	.word	0x00000120


	//   ....[1]....
        /*0244*/ 	.word	0x000001c0


	//   ....[2]....
        /*0248*/ 	.word	0x00000230


	//----- nvinfo : EIATTR_COOP_GROUP_MASK_REGIDS
	.align		4
.L_673:
        /*024c*/ 	.byte	0x04, 0x29
        /*024e*/ 	.short	(.L_675 - .L_674)


	//   ....[0]....
.L_674:
        /*0250*/ 	.word	0xffffffff


	//   ....[1]....
        /*0254*/ 	.word	0xffffffff


	//   ....[2]....
        /*0258*/ 	.word	0xffffffff


	//   ....[3]....
        /*025c*/ 	.word	0xffffffff


	//   ....[4]....
        /*0260*/ 	.word	0xffffffff


	//   ....[5]....
        /*0264*/ 	.word	0xffffffff


	//   ....[6]....
        /*0268*/ 	.word	0xffffffff


	//   ....[7]....
        /*026c*/ 	.word	0xffffffff


	//   ....[8]....
        /*0270*/ 	.word	0xffffffff


	//   ....[9]....
        /*0274*/ 	.word	0xffffffff


	//   ....[10]....
        /*0278*/ 	.word	0xffffffff


	//   ....[11]....
        /*027c*/ 	.word	0xffffffff


	//   ....[12]....
        /*0280*/ 	.word	0xffffffff


	//   ....[13]....
        /*0284*/ 	.word	0xffffffff


	//   ....[14]....
        /*0288*/ 	.word	0xffffffff


	//   ....[15]....
        /*028c*/ 	.word	0xffffffff


	//   ....[16]....
        /*0290*/ 	.word	0xffffffff


	//   ....[17]....
        /*0294*/ 	.word	0xffffffff


	//   ....[18]....
        /*0298*/ 	.word	0xffffffff


	//   ....[19]....
        /*029c*/ 	.word	0xffffffff


	//   ....[20]....
        /*02a0*/ 	.word	0xffffffff


	//   ....[21]....
        /*02a4*/ 	.word	0xffffffff


	//   ....[22]....
        /*02a8*/ 	.word	0xffffffff


	//   ....[23]....
        /*02ac*/ 	.word	0xffffffff


	//   ....[24]....
        /*02b0*/ 	.word	0xffffffff


	//   ....[25]....
        /*02b4*/ 	.word	0xffffffff


	//   ....[26]....
        /*02b8*/ 	.word	0xffffffff


	//   ....[27]....
        /*02bc*/ 	.word	0xffffffff


	//   ....[28]....
        /*02c0*/ 	.word	0xffffffff


	//   ....[29]....
        /*02c4*/ 	.word	0xffffffff


	//   ....[30]....
        /*02c8*/ 	.word	0xffffffff


	//   ....[31]....
        /*02cc*/ 	.word	0xffffffff


	//   ....[32]....
        /*02d0*/ 	.word	0xffffffff


	//   ....[33]....
        /*02d4*/ 	.word	0xffffffff


	//   ....[34]....
        /*02d8*/ 	.word	0xffffffff


	//   ....[35]....
        /*02dc*/ 	.word	0xffffffff


	//   ....[36]....
        /*02e0*/ 	.word	0xffffffff


	//   ....[37]....
        /*02e4*/ 	.word	0xffffffff


	//   ....[38]....
        /*02e8*/ 	.word	0xffffffff


	//   ....[39]....
        /*02ec*/ 	.word	0xffffffff


	//   ....[40]....
        /*02f0*/ 	.word	0xffffffff


	//   ....[41]....
        /*02f4*/ 	.word	0xffffffff


	//   ....[42]....
        /*02f8*/ 	.word	0xffffffff


	//   ....[43]....
        /*02fc*/ 	.word	0xffffffff


	//   ....[44]....
        /*0300*/ 	.word	0xffffffff


	//   ....[45]....
        /*0304*/ 	.word	0xffffffff


	//   ....[46]....
        /*0308*/ 	.word	0xffffffff


	//   ....[47]....
        /*030c*/ 	.word	0xffffffff


	//   ....[48]....
        /*0310*/ 	.word	0xffffffff


	//   ....[49]....
        /*0314*/ 	.word	0xffffffff


	//   ....[50]....
        /*0318*/ 	.word	0xffffffff


	//   ....[51]....
        /*031c*/ 	.word	0x0500000f


	//   ....[52]....
        /*0320*/ 	.word	0x0500000f


	//   ....[53]....
        /*0324*/ 	.word	0x0500000f


	//   ....[54]....
        /*0328*/ 	.word	0x0500000f


	//   ....[55]....
        /*032c*/ 	.word	0x0500000f


	//   ....[56]....
        /*0330*/ 	.word	0x0500000f


	//   ....[57]....
        /*0334*/ 	.word	0x0500000f


	//   ....[58]....
        /*0338*/ 	.word	0x0500000f


	//   ....[59]....
        /*033c*/ 	.word	0x0500000f


	//   ....[60]....
        /*0340*/ 	.word	0x0500000f


	//   ....[61]....
        /*0344*/ 	.word	0x0500000f


	//   ....[62]....
        /*0348*/ 	.word	0x0500000f


	//   ....[63]....
        /*034c*/ 	.word	0x0500000f


	//   ....[64]....
        /*0350*/ 	.word	0x0500000f


	//   ....[65]....
        /*0354*/ 	.word	0x0500000f


	//   ....[66]....
        /*0358*/ 	.word	0x0500000f


	//   ....[67]....
        /*035c*/ 	.word	0x0500000f


	//   ....[68]....
        /*0360*/ 	.word	0x0500000f


	//----- nvinfo : EIATTR_COOP_GROUP_INSTR_OFFSETS
	.align		4
.L_675:
        /*0364*/ 	.byte	0x04, 0x28
        /*0366*/ 	.short	(.L_677 - .L_676)


	//   ....[0]....
.L_676:
        /*0368*/ 	.word	0x00000060


	//   ....[1]....
        /*036c*/ 	.word	0x00000130


	//   ....[2]....
        /*0370*/ 	.word	0x000001d0


	//   ....[3]....
        /*0374*/ 	.word	0x000003b0


	//   ....[4]....
        /*0378*/ 	.word	0x000005e0


	//   ....[5]....
        /*037c*/ 	.word	0x00000810


	//   ....[6]....
        /*0380*/ 	.word	0x00000aa0


	//   ....[7]....
        /*0384*/ 	.word	0x00000dc0


	//   ....[8]....
        /*0388*/ 	.word	0x00001290


	//   ....[9]....
        /*038c*/ 	.word	0x00004160


	//   ....[10]....
        /*0390*/ 	.word	0x00004260


	//   ....[11]....
        /*0394*/ 	.word	0x00004790


	//   ....[12]....
        /*0398*/ 	.word	0x000047e0


	//   ....[13]....
        /*039c*/ 	.word	0x000082e0


	//   ....[14]....
        /*03a0*/ 	.word	0x000082f0


	//   ....[15]....
        /*03a4*/ 	.word	0x00008320


	//   ....[16]....
        /*03a8*/ 	.word	0x00008330


	//   ....[17]....
        /*03ac*/ 	.word	0x00009880


	//   ....[18]....
        /*03b0*/ 	.word	0x000098b0


	//   ....[19]....
        /*03b4*/ 	.word	0x00009970


	//   ....[20]....
        /*03b8*/ 	.word	0x00009980


	//   ....[21]....
        /*03bc*/ 	.word	0x0000aea0


	//   ....[22]....
        /*03c0*/ 	.word	0x0000aed0


	//   ....[23]....
        /*03c4*/ 	.word	0x0000af80


	//   ....[24]....
        /*03c8*/ 	.word	0x0000afe0


	//   ....[25]....
        /*03cc*/ 	.word	0x0000b750


	//   ....[26]....
        /*03d0*/ 	.word	0x0000b780


	//   ....[27]....
        /*03d4*/ 	.word	0x0000b8a0


	//   ....[28]....
        /*03d8*/ 	.word	0x0000b8c0


	//   ....[29]....
        /*03dc*/ 	.word	0x0000b9c0


	//   ....[30]....
        /*03e0*/ 	.word	0x0000b9e0


	//   ....[31]....
        /*03e4*/ 	.word	0x0000baf0


	//   ....[32]....
        /*03e8*/ 	.word	0x0000bb30


	//   ....[33]....
        /*03ec*/ 	.word	0x0000c680


	//   ....[34]....
        /*03f0*/ 	.word	0x0000d1d0


	//   ....[35]....
        /*03f4*/ 	.word	0x0000d200


	//   ....[36]....
        /*03f8*/ 	.word	0x0000d2e0


	//   ....[37]....
        /*03fc*/ 	.word	0x0000d2f0


	//   ....[38]....
        /*0400*/ 	.word	0x0000d390


	//   ....[39]....
        /*0404*/ 	.word	0x0000d3a0


	//   ....[40]....
        /*0408*/ 	.word	0x0000d440


	//   ....[41]....
        /*040c*/ 	.word	0x0000d450


	//   ....[42]....
        /*0410*/ 	.word	0x0000d4f0


	//   ....[43]....
        /*0414*/ 	.word	0x0000d500


	//   ....[44]....
        /*0418*/ 	.word	0x0000d5a0


	//   ....[45]....
        /*041c*/ 	.word	0x0000d5b0


	//   ....[46]....
        /*0420*/ 	.word	0x0000d650


	//   ....[47]....
        /*0424*/ 	.word	0x0000d660


	//   ....[48]....
        /*0428*/ 	.word	0x0000d670


	//   ....[49]....
        /*042c*/ 	.word	0x0000d6c0


	//   ....[50]....
        /*0430*/ 	.word	0x00010700


	//   ....[51]....
        /*0434*/ 	.word	0x00010bf0


	//   ....[52]....
        /*0438*/ 	.word	0x00010d60


	//   ....[53]....
        /*043c*/ 	.word	0x00010dc0


	//   ....[54]....
        /*0440*/ 	.word	0x00010f50


	//   ....[55]....
        /*0444*/ 	.word	0x00010fa0


	//   ....[56]....
        /*0448*/ 	.word	0x000110d0


	//   ....[57]....
        /*044c*/ 	.word	0x00011120


	//   ....[58]....
        /*0450*/ 	.word	0x00011250


	//   ....[59]....
        /*0454*/ 	.word	0x000112a0


	//   ....[60]....
        /*0458*/ 	.word	0x000113d0


	//   ....[61]....
        /*045c*/ 	.word	0x00011420


	//   ....[62]....
        /*0460*/ 	.word	0x00011550


	//   ....[63]....
        /*0464*/ 	.word	0x000115a0


	//   ....[64]....
        /*0468*/ 	.word	0x000116d0


	//   ....[65]....
        /*046c*/ 	.word	0x00011720


	//   ....[66]....
        /*0470*/ 	.word	0x00011830


	//   ....[67]....
        /*0474*/ 	.word	0x00011880


	//   ....[68]....
        /*0478*/ 	.word	0x00011c30


	//----- nvinfo : EIATTR_REG_RECONFIG
	.align		4
.L_677:
        /*047c*/ 	.byte	0x01, 0x54
	.zero		2


	//----- nvinfo : EIATTR_SYSCALL_OFFSETS
	.align		4
        /*0480*/ 	.byte	0x04, 0x46
        /*0482*/ 	.short	(.L_679 - .L_678)


	//   ....[0]....
.L_678:
        /*0484*/ 	.word	0x00001650


	//   ....[1]....
        /*0488*/ 	.word	0x0000c2a0


	//   ....[2]....
        /*048c*/ 	.word	0x0000c3e0


	//   ....[3]....
        /*0490*/ 	.word	0x0000c4d0


	//   ....[4]....
        /*0494*/ 	.word	0x0000cd70


	//----- nvinfo : EIATTR_MBARRIER_INSTR_OFFSETS
	.align		4
.L_679:
        /*0498*/ 	.byte	0x04, 0x39
        /*049a*/ 	.short	(.L_681 - .L_680)


	//   ....[0]....
.L_680:
        /*049c*/ 	.word	0x00000250
        /*04a0*/ 	.word	0x000000ff
        /*04a4*/ 	.word	0x00036800
        /*04a8*/ 	.short	0x0100
        /*04aa*/ 	.byte	0x08
	.zero		1


	//   ....[1]....
        /*04ac*/ 	.word	0x00000260
        /*04b0*/ 	.word	0x000000ff
        /*04b4*/ 	.word	0x00036820
        /*04b8*/ 	.short	0x0100
        /*04ba*/ 	.byte	0x08
	.zero		1


	//   ....[2]....
        /*04bc*/ 	.word	0x00000350
        /*04c0*/ 	.word	0x000000ff
        /*04c4*/ 	.word	0x00036830
        /*04c8*/ 	.short	0x0100
        /*04ca*/ 	.byte	0x08
	.zero		1


	//   ....[3]....
        /*04cc*/ 	.word	0x00000360
        /*04d0*/ 	.word	0x000000ff
        /*04d4*/ 	.word	0x00036840
        /*04d8*/ 	.short	0x0100
        /*04da*/ 	.byte	0x08
	.zero		1


	//   ....[4]....
        /*04dc*/ 	.word	0x00000370
        /*04e0*/ 	.word	0x000000ff
        /*04e4*/ 	.word	0x00036838
        /*04e8*/ 	.short	0x0100
        /*04ea*/ 	.byte	0x08
	.zero		1


	//   ....[5]....
        /*04ec*/ 	.word	0x00000380
        /*04f0*/ 	.word	0x000000ff
        /*04f4*/ 	.word	0x00036848
        /*04f8*/ 	.short	0x0100
        /*04fa*/ 	.byte	0x08
	.zero		1


	//   ....[6]....
        /*04fc*/ 	.word	0x00000590
        /*0500*/ 	.word	0x000000ff
        /*0504*/ 	.word	0x00036850
        /*0508*/ 	.short	0x0100
        /*050a*/ 	.byte	0x08
	.zero		1


	//   ....[7]....
        /*050c*/ 	.word	0x000005a0
        /*0510*/ 	.word	0x000000ff
        /*0514*/ 	.word	0x00036860
        /*0518*/ 	.short	0x0100
        /*051a*/ 	.byte	0x08
	.zero		1


	//   ....[8]....
        /*051c*/ 	.word	0x000005b0
        /*0520*/ 	.word	0x000000ff
        /*0524*/ 	.word	0x00036858
        /*0528*/ 	.short	0x0100
        /*052a*/ 	.byte	0x08
	.zero		1


	//   ....[9]....
        /*052c*/ 	.word	0x000005c0
        /*0530*/ 	.word	0x000000ff
        /*0534*/ 	.word	0x00036868
        /*0538*/ 	.short	0x0100
        /*053a*/ 	.byte	0x08
	.zero		1


	//   ....[10]....
        /*053c*/ 	.word	0x000007c0
        /*0540*/ 	.word	0x000000ff
        /*0544*/ 	.word	0x00036870
        /*0548*/ 	.short	0x0100
        /*054a*/ 	.byte	0x08
	.zero		1


	//   ....[11]....
        /*054c*/ 	.word	0x000007d0
        /*0550*/ 	.word	0x000000ff
        /*0554*/ 	.word	0x00036880
        /*0558*/ 	.short	0x0100
        /*055a*/ 	.byte	0x08
	.zero		1


	//   ....[12]....
        /*055c*/ 	.word	0x000007e0
        /*0560*/ 	.word	0x000000ff
        /*0564*/ 	.word	0x00036878
        /*0568*/ 	.short	0x0100
        /*056a*/ 	.byte	0x08
	.zero		1


	//   ....[13]....
        /*056c*/ 	.word	0x000007f0
        /*0570*/ 	.word	0x000000ff
        /*0574*/ 	.word	0x00036888
        /*0578*/ 	.short	0x0100
        /*057a*/ 	.byte	0x08
	.zero		1


	//   ....[14]....
        /*057c*/ 	.word	0x00000a50
        /*0580*/ 	.word	0x000000ff
        /*0584*/ 	.word	0x00036890
        /*0588*/ 	.short	0x0100
        /*058a*/ 	.byte	0x08
	.zero		1


	//   ....[15]....
        /*058c*/ 	.word	0x00000a60
        /*0590*/ 	.word	0x000000ff
        /*0594*/ 	.word	0x000368a0
        /*0598*/ 	.short	0x0100
        /*059a*/ 	.byte	0x08
	.zero		1


	//   ....[16]....
        /*059c*/ 	.word	0x00000a70
        /*05a0*/ 	.word	0x000000ff
        /*05a4*/ 	.word	0x00036898
        /*05a8*/ 	.short	0x0100
        /*05aa*/ 	.byte	0x08
	.zero		1


	//   ....[17]....
        /*05ac*/ 	.word	0x00000a80
        /*05b0*/ 	.word	0x000000ff
        /*05b4*/ 	.word	0x000368a8
        /*05b8*/ 	.short	0x0100
        /*05ba*/ 	.byte	0x08
	.zero		1


	//   ....[18]....
        /*05bc*/ 	.word	0x00000d20
        /*05c0*/ 	.word	0x000000ff
        /*05c4*/ 	.word	0x000368b0
        /*05c8*/ 	.short	0x0100
        /*05ca*/ 	.byte	0x08
	.zero		1


	//   ....[19]....
        /*05cc*/ 	.word	0x00000d30
        /*05d0*/ 	.word	0x000000ff
        /*05d4*/ 	.word	0x000368c0
        /*05d8*/ 	.short	0x0100
        /*05da*/ 	.byte	0x08
	.zero		1


	//   ....[20]....
        /*05dc*/ 	.word	0x00000d40
        /*05e0*/ 	.word	0x000000ff
        /*05e4*/ 	.word	0x000368b8
        /*05e8*/ 	.short	0x0100
        /*05ea*/ 	.byte	0x08
	.zero		1


	//   ....[21]....
        /*05ec*/ 	.word	0x00000d50
        /*05f0*/ 	.word	0x000000ff
        /*05f4*/ 	.word	0x000368c8
        /*05f8*/ 	.short	0x0100
        /*05fa*/ 	.byte	0x08
	.zero		1


	//   ....[22]....
        /*05fc*/ 	.word	0x00001690
        /*0600*/ 	.word	0x000000ff
        /*0604*/ 	.word	0x00036800
        /*0608*/ 	.short	0x010a
        /*060a*/ 	.byte	0x25
	.zero		1


	//   ....[23]....
        /*060c*/ 	.word	0x00001710
        /*0610*/ 	.word	0x00000002
        /*0614*/ 	.word	0x00036830
        /*0618*/ 	.short	0x010a
        /*061a*/ 	.byte	0x3f
	.zero		1


	//   ....[24]....
        /*061c*/ 	.word	0x00001750
        /*0620*/ 	.word	0x00000002
        /*0624*/ 	.word	0x00036830
        /*0628*/ 	.short	0x010a
        /*062a*/ 	.byte	0x3f
	.zero		1


	//   ....[25]....
        /*062c*/ 	.word	0x00004d60
        /*0630*/ 	.word	0x00000005
        /*0634*/ 	.word	0x00000000
        /*0638*/ 	.short	0x0101
        /*063a*/ 	.byte	0x3f
	.zero		1


	//   ....[26]....
        /*063c*/ 	.word	0x00005600
        /*0640*/ 	.word	0x000000ff
        /*0644*/ 	.word	0x00036830
        /*0648*/ 	.short	0x010a
        /*064a*/ 	.byte	0x26
	.zero		1


	//   ....[27]....
        /*064c*/ 	.word	0x00005640
        /*0650*/ 	.word	0x000000ff
        /*0654*/ 	.word	0x00036830
        /*0658*/ 	.short	0x010a
        /*065a*/ 	.byte	0x26
	.zero		1


	//   ....[28]....
        /*065c*/ 	.word	0x00007c30
        /*0660*/ 	.word	0x000000ff
        /*0664*/ 	.word	0x00036850
        /*0668*/ 	.short	0x010a
        /*066a*/ 	.byte	0x07
	.zero		1


	//   ....[29]....
        /*066c*/ 	.word	0x00007c70
        /*0670*/ 	.word	0x000000ff
        /*0674*/ 	.word	0x00036850
        /*0678*/ 	.short	0x010a
        /*067a*/ 	.byte	0x07
	.zero		1


	//   ....[30]....
        /*067c*/ 	.word	0x00008cd0
        /*0680*/ 	.word	0x00000005
        /*0684*/ 	.word	0x00000000
        /*0688*/ 	.short	0x0101
        /*068a*/ 	.byte	0x3f
	.zero		1


	//   ....[31]....
        /*068c*/ 	.word	0x00008fc0
        /*0690*/ 	.word	0x0000007e
        /*0694*/ 	.word	0x00000000
        /*0698*/ 	.short	0x0101
        /*069a*/ 	.byte	0x3f
	.zero		1


	//   ....[32]....
        /*069c*/ 	.word	0x000097d0
        /*06a0*/ 	.word	0x000000ff
        /*06a4*/ 	.word	0x00036850
        /*06a8*/ 	.short	0x010a
        /*06aa*/ 	.byte	0x09
	.zero		1


	//   ....[33]....
        /*06ac*/ 	.word	0x00009810
        /*06b0*/ 	.word	0x000000ff
        /*06b4*/ 	.word	0x00036850
        /*06b8*/ 	.short	0x010a
        /*06ba*/ 	.byte	0x09
	.zero		1


	//   ....[34]....
        /*06bc*/ 	.word	0x00009e00
        /*06c0*/ 	.word	0x0000001a
        /*06c4*/ 	.word	0x00000000
        /*06c8*/ 	.short	0x0101
        /*06ca*/ 	.byte	0x3f
	.zero		1


	//   ....[35]....
        /*06cc*/ 	.word	0x0000b720
        /*06d0*/ 	.word	0x000000ff
        /*06d4*/ 	.word	0x00000000
        /*06d8*/ 	.short	0x0101
        /*06da*/ 	.byte	0x05
	.zero		1


	//   ....[36]....
        /*06dc*/ 	.word	0x0000b790
        /*06e0*/ 	.word	0x000000ff
        /*06e4*/ 	.word	0x00000000
        /*06e8*/ 	.short	0x0101
        /*06ea*/ 	.byte	0x04
	.zero		1


	//   ....[37]....
        /*06ec*/ 	.word	0x0000c8a0
        /*06f0*/ 	.word	0x00000002
        /*06f4*/ 	.word	0x00036840
        /*06f8*/ 	.short	0x010a
        /*06fa*/ 	.byte	0x3f
	.zero		1


	//   ....[38]....
        /*06fc*/ 	.word	0x0000d7f0
        /*0700*/ 	.word	0x000000ff
        /*0704*/ 	.word	0x00036800
        /*0708*/ 	.short	0x0107
        /*070a*/ 	.byte	0x24
	.zero		1


	//   ....[39]....
        /*070c*/ 	.word	0x0000d860
        /*0710*/ 	.word	0x000000ff
        /*0714*/ 	.word	0x00036800
        /*0718*/ 	.short	0x0101
        /*071a*/ 	.byte	0x24
	.zero		1


	//   ....[40]....
        /*071c*/ 	.word	0x0000d880
        /*0720*/ 	.word	0x000000ff
        /*0724*/ 	.word	0x00036820
        /*0728*/ 	.short	0x010a
        /*072a*/ 	.byte	0x24
	.zero		1


	//   ....[41]....
        /*072c*/ 	.word	0x0000dba0
        /*0730*/ 	.word	0x00000003
        /*0734*/ 	.word	0x00036840
        /*0738*/ 	.short	0x010a
        /*073a*/ 	.byte	0x3f
	.zero		1


	//   ....[42]....
        /*073c*/ 	.word	0x0000e0f0
        /*0740*/ 	.word	0x00000002
        /*0744*/ 	.word	0x00036860
        /*0748*/ 	.short	0x010a
        /*074a*/ 	.byte	0x3f
	.zero		1


	//   ....[43]....
        /*074c*/ 	.word	0x0000e8c0
        /*0750*/ 	.word	0x00000003
        /*0754*/ 	.word	0x00036840
        /*0758*/ 	.short	0x010a
        /*075a*/ 	.byte	0x3f
	.zero		1


	//   ....[44]....
        /*075c*/ 	.word	0x0000ee10
        /*0760*/ 	.word	0x00000002
        /*0764*/ 	.word	0x00036860
        /*0768*/ 	.short	0x010a
        /*076a*/ 	.byte	0x3f
	.zero		1


	//   ....[45]....
        /*076c*/ 	.word	0x0000f540
        /*0770*/ 	.word	0x00000003
        /*0774*/ 	.word	0x00036840
        /*0778*/ 	.short	0x010a
        /*077a*/ 	.byte	0x3f
	.zero		1


	//   ....[46]....
        /*077c*/ 	.word	0x0000fa80
        /*0780*/ 	.word	0x00000002
        /*0784*/ 	.word	0x00036860
        /*0788*/ 	.short	0x010a
        /*078a*/ 	.byte	0x3f
	.zero		1


	//   ....[47]....
        /*078c*/ 	.word	0x00010020
        /*0790*/ 	.word	0x00000000
        /*0794*/ 	.word	0x00036860
        /*0798*/ 	.short	0x010a
        /*079a*/ 	.byte	0x3f
	.zero		1


	//   ....[48]....
        /*079c*/ 	.word	0x00010680
        /*07a0*/ 	.word	0x00000000
        /*07a4*/ 	.word	0x00036820
        /*07a8*/ 	.short	0x010a
        /*07aa*/ 	.byte	0x3f
	.zero		1


	//   ....[49]....
        /*07ac*/ 	.word	0x00010870
        /*07b0*/ 	.word	0x00000006
        /*07b4*/ 	.word	0x00000000
        /*07b8*/ 	.short	0x010a
        /*07ba*/ 	.byte	0x3f
	.zero		1


	//   ....[50]....
        /*07bc*/ 	.word	0x000108a0
        /*07c0*/ 	.word	0x00000007
        /*07c4*/ 	.word	0x00000000
        /*07c8*/ 	.short	0x010a
        /*07ca*/ 	.byte	0x3f
	.zero		1


	//   ....[51]....
        /*07cc*/ 	.word	0x00010900
        /*07d0*/ 	.word	0x00000004
        /*07d4*/ 	.word	0x00000000
        /*07d8*/ 	.short	0x010a
        /*07da*/ 	.byte	0x3f
	.zero		1


	//   ....[52]....
        /*07dc*/ 	.word	0x00010930
        /*07e0*/ 	.word	0x00000003
        /*07e4*/ 	.word	0x00000000
        /*07e8*/ 	.short	0x010a
        /*07ea*/ 	.byte	0x3f
	.zero		1


	//   ....[53]....
        /*07ec*/ 	.word	0x000109a0
        /*07f0*/ 	.word	0x00000003
        /*07f4*/ 	.word	0x00036800
        /*07f8*/ 	.short	0x010a
        /*07fa*/ 	.byte	0x3f
	.zero		1


	//   ....[54]....
        /*07fc*/ 	.word	0x000109f0
        /*0800*/ 	.word	0x00000002
        /*0804*/ 	.word	0x00036830
        /*0808*/ 	.short	0x010a
        /*080a*/ 	.byte	0x3f
	.zero		1


	//   ....[55]....
        /*080c*/ 	.word	0x00010a50
        /*0810*/ 	.word	0x00000003
        /*0814*/ 	.word	0x00036830
        /*0818*/ 	.short	0x010a
        /*081a*/ 	.byte	0x3f
	.zero		1


	//   ....[56]....
        /*081c*/ 	.word	0x00010ab0
        /*0820*/ 	.word	0x00000003
        /*0824*/ 	.word	0x00036850
        /*0828*/ 	.short	0x010a
        /*082a*/ 	.byte	0x3f
	.zero		1


	//   ....[57]....
        /*082c*/ 	.word	0x00010b10
        /*0830*/ 	.word	0x00000007
        /*0834*/ 	.word	0x00036850
        /*0838*/ 	.short	0x010a
        /*083a*/ 	.byte	0x3f
	.zero		1


	//   ....[58]....
        /*083c*/ 	.word	0x00010cb0
        /*0840*/ 	.word	0x00000002
        /*0844*/ 	.word	0x00036840
        /*0848*/ 	.short	0x010a
        /*084a*/ 	.byte	0x3f
	.zero		1


	//   ....[59]....
        /*084c*/ 	.word	0x000118d0
        /*0850*/ 	.word	0x00000002
        /*0854*/ 	.word	0x00036820
        /*0858*/ 	.short	0x010a
        /*085a*/ 	.byte	0x3f
	.zero		1


	//   ....[60]....
        /*085c*/ 	.word	0x00011920
        /*0860*/ 	.word	0x00000003
        /*0864*/ 	.word	0x00036840
        /*0868*/ 	.short	0x010a
        /*086a*/ 	.byte	0x3f
	.zero		1


	//   ....[61]....
        /*086c*/ 	.word	0x00011970
        /*0870*/ 	.word	0x00000002
        /*0874*/ 	.word	0x00036860
        /*0878*/ 	.short	0x010a
        /*087a*/ 	.byte	0x3f
	.zero		1


	//   ....[62]....
        /*087c*/ 	.word	0x000119c0
        /*0880*/ 	.word	0x00000003
        /*0884*/ 	.word	0x00036840
        /*0888*/ 	.short	0x010a
        /*088a*/ 	.byte	0x3f
	.zero		1


	//   ....[63]....
        /*088c*/ 	.word	0x00011a10
        /*0890*/ 	.word	0x00000002
        /*0894*/ 	.word	0x00036860
        /*0898*/ 	.short	0x010a
        /*089a*/ 	.byte	0x3f
	.zero		1


	//   ....[64]....
        /*089c*/ 	.word	0x00011a60
        /*08a0*/ 	.word	0x00000003
        /*08a4*/ 	.word	0x00036840
        /*08a8*/ 	.short	0x010a
        /*08aa*/ 	.byte	0x3f
	.zero		1


	//   ....[65]....
        /*08ac*/ 	.word	0x00011ab0
        /*08b0*/ 	.word	0x00000002
        /*08b4*/ 	.word	0x00036860
        /*08b8*/ 	.short	0x010a
        /*08ba*/ 	.byte	0x3f
	.zero		1


	//   ....[66]....
        /*08bc*/ 	.word	0x00011b00
        /*08c0*/ 	.word	0x00000000
        /*08c4*/ 	.word	0x00036860
        /*08c8*/ 	.short	0x010a
        /*08ca*/ 	.byte	0x3f
	.zero		1


	//   ....[67]....
        /*08cc*/ 	.word	0x00011b50
        /*08d0*/ 	.word	0x00000000
        /*08d4*/ 	.word	0x00036820
        /*08d8*/ 	.short	0x010a
        /*08da*/ 	.byte	0x3f
	.zero		1


	//   ....[68]....
        /*08dc*/ 	.word	0x00011cf0
        /*08e0*/ 	.word	0x00000006
        /*08e4*/ 	.word	0x00000000
        /*08e8*/ 	.short	0x010a
        /*08ea*/ 	.byte	0x3f
	.zero		1


	//   ....[69]....
        /*08ec*/ 	.word	0x00011d40
        /*08f0*/ 	.word	0x00000007
        /*08f4*/ 	.word	0x00000000
        /*08f8*/ 	.short	0x010a
        /*08fa*/ 	.byte	0x3f
	.zero		1


	//   ....[70]....
        /*08fc*/ 	.word	0x00011d90
        /*0900*/ 	.word	0x00000004
        /*0904*/ 	.word	0x00000000
        /*0908*/ 	.short	0x010a
        /*090a*/ 	.byte	0x3f
	.zero		1


	//----- nvinfo : EIATTR_NUM_MBARRIERS
	.align		4
.L_681:
        /*090c*/ 	.byte	0x03, 0x38
        /*090e*/ 	.short	0x0016


	//----- nvinfo : EIATTR_EXIT_INSTR_OFFSETS
	.align		4
        /*0910*/ 	.byte	0x04, 0x1c
        /*0912*/ 	.short	(.L_683 - .L_682)


	//   ....[0]....
.L_682:
        /*0914*/ 	.word	0x00000ee0


	//   ....[1]....
        /*0918*/ 	.word	0x0000bc70


	//   ....[2]....
        /*091c*/ 	.word	0x00010980


	//----- nvinfo : EIATTR_MAX_THREADS
	.align		4
.L_683:
        /*0920*/ 	.byte	0x04, 0x05
        /*0922*/ 	.short	(.L_685 - .L_684)
.L_684:
        /*0924*/ 	.word	0x00000180
        /*0928*/ 	.word	0x00000001
        /*092c*/ 	.word	0x00000001


	//----- nvinfo : EIATTR_CRS_STACK_SIZE
	.align		4
.L_685:
        /*0930*/ 	.byte	0x04, 0x1e
        /*0932*/ 	.short	(.L_687 - .L_686)
.L_686:
        /*0934*/ 	.word	0x00000000


	//----- nvinfo : EIATTR_CBANK_PARAM_SIZE
	.align		4
.L_687:
        /*0938*/ 	.byte	0x03, 0x19
        /*093a*/ 	.short	0x0a70


	//----- nvinfo : EIATTR_PARAM_CBANK
	.align		4
        /*093c*/ 	.byte	0x04, 0x0a
        /*093e*/ 	.short	(.L_689 - .L_688)
	.align		4
.L_688:
        /*0940*/ 	.word	index@(.nv.constant0._ZN7cutlass13device_kernelIN5flash11enable_sm90INS1_16FlashAttnFwdSm90INS1_25CollectiveMainloopFwdSm90ILi2EN4cute5tupleIJNS5_1CILi2EEENS7_ILi1EEES9_EEENS6_IJNS7_ILi128EEENS7_ILi112EEENS7_ILi192EEEEEELi192ENS_10bfloat16_tEfNS_4arch4Sm90ELb0ELb0ELb0ELb0ELb0ELb0ELb0ELb1ELb1ELb1ELb0ELb0EEENS1_21CollectiveEpilogueFwdINS6_IJSB_SD_SC_EEESA_SF_SH_Li256ELb0ELb1ELb0ELb0EEENS1_29StaticPersistentTileSchedulerILb0EEEEEEEEEvNT_6ParamsE)
        /*0944*/ 	.short	0x0210
        /*0946*/ 	.short	0x0a70


	//----- nvinfo : EIATTR_SW_WAR
	.align		4
.L_689:
        /*0948*/ 	.byte	0x04, 0x36
        /*094a*/ 	.short	(.L_691 - .L_690)
.L_690:
        /*094c*/ 	.word	0x00000008
.L_691:


//--------------------- .nv.info._ZN7cutlass13device_kernelIN5flash11enable_sm90INS1_16FlashAttnFwdSm90INS1_25CollectiveMainloopFwdSm90ILi2EN4cute5tupleIJNS5_1CILi1EEES8_S8_EEENS6_IJNS7_ILi128EEENS7_ILi112EEENS7_ILi192EEEEEELi192ENS_10bfloat16_tEfNS_4arch4Sm90ELb0ELb0ELb0ELb1ELb0ELb0ELb0ELb1ELb1ELb1ELb0ELb0EEENS1_21CollectiveEpilogueFwdINS6_IJSA_SC_SB_EEES9_SE_SG_Li256ELb1ELb1ELb0ELb0EEENS1_36VarlenDynamicPersistentTileSchedulerILi128ELi112ELi256ELi128ELb0ELb1ELb1ELb0ELb1ELb1EEEEEEEEEvNT_6ParamsE --------------------------
	.section	.nv.info._ZN7cutlass13device_kernelIN5flash11enable_sm90INS1_16FlashAttnFwdSm90INS1_25CollectiveMainloopFwdSm90ILi2EN4cute5tupleIJNS5_1CILi1EEES8_S8_EEENS6_IJNS7_ILi128EEENS7_ILi112EEENS7_ILi192EEEEEELi192ENS_10bfloat16_tEfNS_4arch4Sm90ELb0ELb0ELb0ELb1ELb0ELb0ELb0ELb1ELb1ELb1ELb0ELb0EEENS1_21CollectiveEpilogueFwdINS6_IJSA_SC_SB_EEES9_SE_SG_Li256ELb1ELb1ELb0ELb0EEENS1_36VarlenDynamicPersistentTileSchedulerILi128ELi112ELi256ELi128ELb0ELb1ELb1ELb0ELb1ELb1EEEEEEEEEvNT_6ParamsE,"",@"SHT_CUDA_INFO"
	.sectionflags	@""
	.align	4


	//----- nvinfo : EIATTR_CUDA_API_VERSION
	.align		4
        /*0000*/ 	.byte	0x04, 0x37
        /*0002*/ 	.short	(.L_693 - .L_692)
.L_692:
        /*0004*/ 	.word	0x00000082


	//----- nvinfo : EIATTR_KPARAM_INFO
	.align		4
.L_693:
        /*0008*/ 	.byte	0x04, 0x17
        /*000a*/ 	.short	(.L_695 - .L_694)
.L_694:
        /*000c*/ 	.word	0x00000000
        /*0010*/ 	.short	0x0000
        /*0012*/ 	.short	0x0070
        /*0014*/ 	.byte	0x00, 0xf0, 0x01, 0x2a


	//----- nvinfo : EIATTR_SPARSE_MMA_MASK
	.align		4
.L_695:
        /*0018*/ 	.byte	0x03, 0x50
        /*001a*/ 	.short	0x0000


	//----- nvinfo : EIATTR_MAXREG_COUNT
	.align		4
        /*001c*/ 	.byte	0x03, 0x1b
        /*001e*/ 	.short	0x00a8


	//----- nvinfo : EIATTR_NUM_BARRIERS
	.align		4
        /*0020*/ 	.byte	0x02, 0x4c
        /*0022*/ 	.byte	0x09
	.zero		1


	//----- nvinfo : EIATTR_EXTERNS
	.align		4
        /*0024*/ 	.byte	0x04, 0x0f
        /*0026*/ 	.short	(.L_697 - .L_696)


	//   ....[0]....
	.align		4
.L_696:
        /*0028*/ 	.word	index@(__assertfail)


	//----- nvinfo : EIATTR_ANNOTATIONS
	.align		4
.L_697:
        /*002c*/ 	.byte	0x04, 0x55
        /*002e*/ 	.short	(.L_699 - .L_698)


	//   ....[0]....
.L_698:
        /* <DEDUP_REMOVED lines=80> */


	//----- nvinfo : EIATTR_MERCURY_ISA_VERSION
	.align		4
.L_699:
        /*0520*/ 	.byte	0x03, 0x5f
        /*0522*/ 	.short	0x0101


	//----- nvinfo : EIATTR_UNUSED_LOAD_BYTE_OFFSET
	.align		4
        /*0524*/ 	.byte	0x04, 0x44
        /*0526*/ 	.short	(.L_701 - .L_700)


	//   ....[0]....
.L_700:
        /*0528*/ 	.word	0x000009f0
        /*052c*/ 	.word	0x0000fff0


	//   ....[1]....
        /*0530*/ 	.word	0x0000a750
        /*0534*/ 	.word	0x0000fff0


	//----- nvinfo : EIATTR_INT_WARP_WIDE_INSTR_OFFSETS
	.align		4
.L_701:
        /*0538*/ 	.byte	0x04, 0x31
        /*053a*/ 	.short	(.L_703 - .L_702)


	//   ....[0]....
.L_702:
        /*053c*/ 	.word	0x00000120


	//   ....[1]....
        /*0540*/ 	.word	0x00000160


	//   ....[2]....
        /*0544*/ 	.word	0x00000220


	//   ....[3]....
        /*0548*/ 	.word	0x0000dda0


	//   ....[4]....
        /*054c*/ 	.word	0x0000de30


	//   ....[5]....
        /*0550*/ 	.word	0x00011de0


	//   ....[6]....
        /*0554*/ 	.word	0x00011e40


	//----- nvinfo : EIATTR_COOP_GROUP_MASK_REGIDS
	.align		4
.L_703:
        /*0558*/ 	.byte	0x04, 0x29
        /*055a*/ 	.short	(.L_705 - .L_704)


	//   ....[0]....
.L_704:
        /*055c*/ 	.word	0xffffffff


	//   ....[1]....
        /*0560*/ 	.word	0xffffffff


	//   ....[2]....
        /*0564*/ 	.word	0xffffffff


	//   ....[3]....
        /*0568*/ 	.word	0xffffffff


	//   ....[4]....
        /*056c*/ 	.word	0xffffffff


	//   ....[5]....
        /*0570*/ 	.word	0xffffffff


	//   ....[6]....
        /*0574*/ 	.word	0xffffffff


	//   ....[7]....
        /*0578*/ 	.word	0xffffffff


	//   ....[8]....
        /*057c*/ 	.word	0xffffffff


	//   ....[9]....
        /*0580*/ 	.word	0xffffffff


	//   ....[10]....
        /*0584*/ 	.word	0xffffffff


	//   ....[11]....
        /*0588*/ 	.word	0xffffffff


	//   ....[12]....
        /*058c*/ 	.word	0xffffffff


	//   ....[13]....
        /*0590*/ 	.word	0xffffffff


	//   ....[14]....
        /*0594*/ 	.word	0xffffffff


	//   ....[15]....
        /*0598*/ 	.word	0xffffffff


	//   ....[16]....
        /*059c*/ 	.word	0xffffffff


	//   ....[17]....
        /*05a0*/ 	.word	0xffffffff


	//   ....[18]....
        /*05a4*/ 	.word	0xffffffff


	//   ....[19]....
        /*05a8*/ 	.word	0xffffffff


	//   ....[20]....
        /*05ac*/ 	.word	0xffffffff


	//   ....[21]....
        /*05b0*/ 	.word	0xffffffff


	//   ....[22]....
        /*05b4*/ 	.word	0xffffffff


	//   ....[23]....
        /*05b8*/ 	.word	0xffffffff


	//   ....[24]....
        /*05bc*/ 	.word	0xffffffff


	//   ....[25]....
        /*05c0*/ 	.word	0xffffffff


	//   ....[26]....
        /*05c4*/ 	.word	0xffffffff


	//   ....[27]....
        /*05c8*/ 	.word	0xffffffff


	//   ....[28]....
        /*05cc*/ 	.word	0xffffffff


	//   ....[29]....
        /*05d0*/ 	.word	0xffffffff


	//   ....[30]....
        /*05d4*/ 	.word	0xffffffff


	//   ....[31]....
        /*05d8*/ 	.word	0xffffffff


	//   ....[32]....
        /*05dc*/ 	.word	0xffffffff


	//   ....[33]....
        /*05e0*/ 	.word	0xffffffff


	//   ....[34]....
        /*05e4*/ 	.word	0xffffffff


	//   ....[35]....
        /*05e8*/ 	.word	0xffffffff


	//   ....[36]....
        /*05ec*/ 	.word	0xffffffff


	//   ....[37]....
        /*05f0*/ 	.word	0xffffffff


	//   ....[38]....
        /*05f4*/ 	.word	0xffffffff


	//   ....[39]....
        /*05f8*/ 	.word	0xffffffff


	//   ....[40]....
        /*05fc*/ 	.word	0xffffffff


	//   ....[41]....
        /*0600*/ 	.word	0xffffffff


	//   ....[42]....
        /*0604*/ 	.word	0xffffffff


	//   ....[43]....
        /*0608*/ 	.word	0xffffffff


	//   ....[44]....
        /*060c*/ 	.word	0xffffffff


	//   ....[45]....
        /*0610*/ 	.word	0xffffffff


	//   ....[46]....
        /*0614*/ 	.word	0xffffffff


	//   ....[47]....
        /*0618*/ 	.word	0xffffffff


	//   ....[48]....
        /*061c*/ 	.word	0xffffffff


	//   ....[49]....
        /*0620*/ 	.word	0xffffffff


	//   ....[50]....
        /*0624*/ 	.word	0xffffffff


	//   ....[51]....
        /*0628*/ 	.word	0xffffffff


	//   ....[52]....
        /*062c*/ 	.word	0xffffffff


	//   ....[53]....
        /*0630*/ 	.word	0xffffffff


	//   ....[54]....
        /*0634*/ 	.word	0xffffffff


	//   ....[55]....
        /*0638*/ 	.word	0xffffffff


	//   ....[56]....
        /*063c*/ 	.word	0xffffffff


	//   ....[57]....
        /*0640*/ 	.word	0xffffffff


	//   ....[58]....
        /*0644*/ 	.word	0xffffffff


	//   ....[59]....
        /*0648*/ 	.word	0xffffffff


	//   ....[60]....
        /*064c*/ 	.word	0xffffffff


	//   ....[61]....
        /*0650*/ 	.word	0xffffffff


	//   ....[62]....
        /*0654*/ 	.word	0xffffffff


	//   ....[63]....
        /*0658*/ 	.word	0xffffffff


	//   ....[64]....
        /*065c*/ 	.word	0xffffffff


	//   ....[65]....
        /*0660*/ 	.word	0xffffffff


	//   ....[66]....
        /*0664*/ 	.word	0xffffffff


	//   ....[67]....
        /*0668*/ 	.word	0xffffffff


	//   ....[68]....
        /*066c*/ 	.word	0xffffffff


	//   ....[69]....
        /*0670*/ 	.word	0xffffffff


	//   ....[70]....
        /*0674*/ 	.word	0xffffffff


	//   ....[71]....
        /*0678*/ 	.word	0xffffffff


	//   ....[72]....
        /*067c*/ 	.word	0xffffffff


	//   ....[73]....
        /*0680*/ 	.word	0xffffffff


	//   ....[74]....
        /*0684*/ 	.word	0xffffffff


	//   ....[75]....
        /*0688*/ 	.word	0xffffffff


	//   ....[76]....
        /*068c*/ 	.word	0xffffffff


	//   ....[77]....
        /*0690*/ 	.word	0xffffffff


	//   ....[78]....
        /*0694*/ 	.word	0xffffffff


	//   ....[79]....
        /*0698*/ 	.word	0xffffffff


	//   ....[80]....
        /*069c*/ 	.word	0xffffffff


	//   ....[81]....
        /*06a0*/ 	.word	0xffffffff


	//   ....[82]....
        /*06a4*/ 	.word	0xffffffff


	//   ....[83]....
        /*06a8*/ 	.word	0xffffffff


	//   ....[84]....
        /*06ac*/ 	.word	0xffffffff


	//   ....[85]....
        /*06b0*/ 	.word	0xffffffff


	//   ....[86]....
        /*06b4*/ 	.word	0xffffffff


	//   ....[87]....
        /*06b8*/ 	.word	0xffffffff


	//   ....[88]....
        /*06bc*/ 	.word	0xffffffff


	//   ....[89]....
        /*06c0*/ 	.word	0xffffffff


	//   ....[90]....
        /*06c4*/ 	.word	0xffffffff


	//   ....[91]....
        /*06c8*/ 	.word	0x0500000f


	//   ....[92]....
        /*06cc*/ 	.word	0x0500000f


	//   ....[93]....
        /*06d0*/ 	.word	0x0500000f


	//   ....[94]....
        /*06d4*/ 	.word	0x0500000f


	//   ....[95]....
        /*06d8*/ 	.word	0x0500000f


	//   ....[96]....
        /*06dc*/ 	.word	0x0500000f


	//   ....[97]....
        /*06e0*/ 	.word	0x0500000f


	//   ....[98]....
        /*06e4*/ 	.word	0x0500000f


	//   ....[99]....
        /*06e8*/ 	.word	0x0500000f


	//   ....[100]....
        /*06ec*/ 	.word	0x0500000f


	//   ....[101]....
        /*06f0*/ 	.word	0x0500000f


	//   ....[102]....
        /*06f4*/ 	.word	0x0500000f


	//   ....[103]....
        /*06f8*/ 	.word	0x0500000f


	//   ....[104]....
        /*06fc*/ 	.word	0x0500000f


	//   ....[105]....
        /*0700*/ 	.word	0x0500000f


	//   ....[106]....
        /*0704*/ 	.word	0x0500000f


	//   ....[107]....
        /*0708*/ 	.word	0x0500000f


	//   ....[108]....
        /*070c*/ 	.word	0x0500000f


	//   ....[109]....
        /*0710*/ 	.word	0x0500000f


	//   ....[110]....
        /*0714*/ 	.word	0x0500000f


	//   ....[111]....
        /*0718*/ 	.word	0x0500000f


	//   ....[112]....
        /*071c*/ 	.word	0x0500000f


	//   ....[113]....
        /*0720*/ 	.word	0x0500000f


	//   ....[114]....
        /*0724*/ 	.word	0x0500000f


	//   ....[115]....
        /*0728*/ 	.word	0x0500000f


	//   ....[116]....
        /*072c*/ 	.word	0x0500000f


	//   ....[117]....
        /*0730*/ 	.word	0x0500000f


	//   ....[118]....
        /*0734*/ 	.word	0x0500000f


	//   ....[119]....
        /*0738*/ 	.word	0x0500000f


	//   ....[120]....
        /*073c*/ 	.word	0x0500000f


	//   ....[121]....
        /*0740*/ 	.word	0x0500000f


	//   ....[122]....
        /*0744*/ 	.word	0x0500000f


	//   ....[123]....
        /*0748*/ 	.word	0x0500000f


	//   ....[124]....
        /*074c*/ 	.word	0x0500000f


	//   ....[125]....
        /*0750*/ 	.word	0x0500000f


	//----- nvinfo : EIATTR_COOP_GROUP_INSTR_OFFSETS
	.align		4
.L_705:
        /*0754*/ 	.byte	0x04, 0x28
        /*0756*/ 	.short	(.L_707 - .L_706)


	//   ....[0]....
.L_706:
        /*0758*/ 	.word	0x00000060


	//   ....[1]....
        /*075c*/ 	.word	0x00000130


	//   ....[2]....
        /*0760*/ 	.word	0x00000230


	//   ....[3]....
        /*0764*/ 	.word	0x000003a0


	//   ....[4]....
        /*0768*/ 	.word	0x00000500


	//   ....[5]....
        /*076c*/ 	.word	0x00000620


	//   ....[6]....
        /*0770*/ 	.word	0x00000780


	//   ....[7]....
        /*0774*/ 	.word	0x00001400


	//   ....[8]....
        /*0778*/ 	.word	0x00004360


	//   ....[9]....
        /*077c*/ 	.word	0x000043d0


	//   ....[10]....
        /*0780*/ 	.word	0x000048b0


	//   ....[11]....
        /*0784*/ 	.word	0x00004900


	//   ....[12]....
        /*0788*/ 	.word	0x00008350


	//   ....[13]....
        /*078c*/ 	.word	0x00008380


	//   ....[14]....
        /*0790*/ 	.word	0x000085d0


	//   ....[15]....
        /*0794*/ 	.word	0x000085f0


	//   ....[16]....
        /*0798*/ 	.word	0x00009bc0


	//   ....[17]....
        /*079c*/ 	.word	0x00009c80


	//   ....[18]....
        /*07a0*/ 	.word	0x00009f50


	//   ....[19]....
        /*07a4*/ 	.word	0x00009f60


	//   ....[20]....
        /*07a8*/ 	.word	0x0000b480


	//   ....[21]....
        /*07ac*/ 	.word	0x0000b4d0


	//   ....[22]....
        /*07b0*/ 	.word	0x0000b510


	//   ....[23]....
        /*07b4*/ 	.word	0x0000b540


	//   ....[24]....
        /*07b8*/ 	.word	0x0000bc00


	//   ....[25]....
        /*07bc*/ 	.word	0x0000bc40


	//   ....[26]....
        /*07c0*/ 	.word	0x0000bd40


	//   ....[27]....
        /*07c4*/ 	.word	0x0000bd60


	//   ....[28]....
        /*07c8*/ 	.word	0x0000be60


	//   ....[29]....
        /*07cc*/ 	.word	0x0000be80


	//   ....[30]....
        /*07d0*/ 	.word	0x0000bf90


	//   ....[31]....
        /*07d4*/ 	.word	0x0000bfb0


	//   ....[32]....
        /*07d8*/ 	.word	0x0000c820


	//   ....[33]....
        /*07dc*/ 	.word	0x0000c840


	//   ....[34]....
        /*07e0*/ 	.word	0x0000c940


	//   ....[35]....
        /*07e4*/ 	.word	0x0000c960


	//   ....[36]....
        /*07e8*/ 	.word	0x0000ca60


	//   ....[37]....
        /*07ec*/ 	.word	0x0000ca80


	//   ....[38]....
        /*07f0*/ 	.word	0x0000cb90


	//   ....[39]....
        /*07f4*/ 	.word	0x0000cbb0


	//   ....[40]....
        /*07f8*/ 	.word	0x0000cd30


	//   ....[41]....
        /*07fc*/ 	.word	0x0000cf20


	//   ....[42]....
        /*0800*/ 	.word	0x0000cf50


	//   ....[43]....
        /*0804*/ 	.word	0x0000cf80


	//   ....[44]....
        /*0808*/ 	.word	0x0000cfb0


	//   ....[45]....
        /*080c*/ 	.word	0x0000cfe0


	//   ....[46]....
        /*0810*/ 	.word	0x0000d010


	//   ....[47]....
        /*0814*/ 	.word	0x0000d180


	//   ....[48]....
        /*0818*/ 	.word	0x0000d1b0


	//   ....[49]....
        /*081c*/ 	.word	0x0000d1e0


	//   ....[50]....
        /*0820*/ 	.word	0x0000d210


	//   ....[51]....
        /*0824*/ 	.word	0x0000d240


	//   ....[52]....
        /*0828*/ 	.word	0x0000d270


	//   ....[53]....
        /*082c*/ 	.word	0x0000d310


	//   ....[54]....
        /*0830*/ 	.word	0x0000d340


	//   ....[55]....
        /*0834*/ 	.word	0x0000d3d0


	//   ....[56]....
        /*0838*/ 	.word	0x0000e3b0


	//   ....[57]....
        /*083c*/ 	.word	0x0000f040


	//   ....[58]....
        /*0840*/ 	.word	0x0000f070


	//   ....[59]....
        /*0844*/ 	.word	0x0000f0a0


	//   ....[60]....
        /*0848*/ 	.word	0x0000f0e0


	//   ....[61]....
        /*084c*/ 	.word	0x0000f1b0


	//   ....[62]....
        /*0850*/ 	.word	0x0000f210


	//   ....[63]....
        /*0854*/ 	.word	0x0000f2b0


	//   ....[64]....
        /*0858*/ 	.word	0x0000f2c0


	//   ....[65]....
        /*085c*/ 	.word	0x0000f360


	//   ....[66]....
        /*0860*/ 	.word	0x0000f370


	//   ....[67]....
        /*0864*/ 	.word	0x0000f410


	//   ....[68]....
        /*0868*/ 	.word	0x0000f420


	//   ....[69]....
        /*086c*/ 	.word	0x0000f4a0


	//   ....[70]....
        /*0870*/ 	.word	0x0000f4d0


	//   ....[71]....
        /*0874*/ 	.word	0x0000f4e0


	//   ....[72]....
        /*0878*/ 	.word	0x0000f500


	//   ....[73]....
        /*087c*/ 	.word	0x00012600


	//   ....[74]....
        /*0880*/ 	.word	0x00012660


	//   ....[75]....
        /*0884*/ 	.word	0x00012690


	//   ....[76]....
        /*0888*/ 	.word	0x000126c0


	//   ....[77]....
        /*088c*/ 	.word	0x000126f0


	//   ....[78]....
        /*0890*/ 	.word	0x00012720


	//   ....[79]....
        /*0894*/ 	.word	0x00012750


	//   ....[80]....
        /*0898*/ 	.word	0x00012760


	//   ....[81]....
        /*089c*/ 	.word	0x000128e0


	//   ....[82]....
        /*08a0*/ 	.word	0x00012910


	//   ....[83]....
        /*08a4*/ 	.word	0x00012940


	//   ....[84]....
        /*08a8*/ 	.word	0x00012970


	//   ....[85]....
        /*08ac*/ 	.word	0x000129a0


	//   ....[86]....
        /*08b0*/ 	.word	0x000129d0


	//   ....[87]....
        /*08b4*/ 	.word	0x00012a90


	//   ....[88]....
        /*08b8*/ 	.word	0x00012ab0


	//   ....[89]....
        /*08bc*/ 	.word	0x00012b20


	//   ....[90]....
        /*08c0*/ 	.word	0x00012fb0


	//   ....[91]....
        /*08c4*/ 	.word	0x00013480


	//   ....[92]....
        /*08c8*/ 	.word	0x00013600


	//   ....[93]....
        /*08cc*/ 	.word	0x00013650


	//   ....[94]....
        /*08d0*/ 	.word	0x000136d0


	//   ....[95]....
        /*08d4*/ 	.word	0x00013720


	//   ....[96]....
        /*08d8*/ 	.word	0x000138b0


	//   ....[97]....
        /*08dc*/ 	.word	0x00013940


	//   ....[98]....
        /*08e0*/ 	.word	0x00013a20


	//   ....[99]....
        /*08e4*/ 	.word	0x00013b40


	//   ....[100]....
        /*08e8*/ 	.word	0x00013ba0


	//   ....[101]....
        /*08ec*/ 	.word	0x00013cb0


	//   ....[102]....
        /*08f0*/ 	.word	0x00013d10


	//   ....[103]....
        /*08f4*/ 	.word	0x00013e20


	//   ....[104]....
        /*08f8*/ 	.word	0x00013e80


	//   ....[105]....
        /*08fc*/ 	.word	0x00013f80


	//   ....[106]....
        /*0900*/ 	.word	0x00013fe0


	//   ....[107]....
        /*0904*/ 	.word	0x000140c0


	//   ....[108]....
        /*0908*/ 	.word	0x00014430


	//   ....[109]....
        /*090c*/ 	.word	0x000144d0


	//   ....[110]....
        /*0910*/ 	.word	0x000145f0


	//   ....[111]....
        /*0914*/ 	.word	0x00014670


	//   ....[112]....
        /*0918*/ 	.word	0x000146f0


	//   ....[113]....
        /*091c*/ 	.word	0x00014770


	//   ....[114]....
        /*0920*/ 	.word	0x000147f0


	//   ....[115]....
        /*0924*/ 	.word	0x00014880


	//   ....[116]....
        /*0928*/ 	.word	0x00014920


	//   ....[117]....
        /*092c*/ 	.word	0x000149c0


	//   ....[118]....
        /*0930*/ 	.word	0x00014a40


	//   ....[119]....
        /*0934*/ 	.word	0x00014ac0


	//   ....[120]....
        /*0938*/ 	.word	0x00014b40


	//   ....[121]....
        /*093c*/ 	.word	0x00014bd0


	//   ....[122]....
        /*0940*/ 	.word	0x00014c50


	//   ....[123]....
        /*0944*/ 	.word	0x00014cf0


	//   ....[124]....
        /*0948*/ 	.word	0x00014d80


	//   ....[125]....
        /*094c*/ 	.word	0x00014eb0


	//----- nvinfo : EIATTR_REG_RECONFIG
	.align		4
.L_707:
        /*0950*/ 	.byte	0x01, 0x54
	.zero		2


	//----- nvinfo : EIATTR_SYSCALL_OFFSETS
	.align		4
        /*0954*/ 	.byte	0x04, 0x46
        /*0956*/ 	.short	(.L_709 - .L_708)


	//   ....[0]....
.L_708:
        /*0958*/ 	.word	0x000015e0


	//   ....[1]....
        /*095c*/ 	.word	0x0000dfa0


	//   ....[2]....
        /*0960*/ 	.word	0x0000e100


	//   ....[3]....
        /*0964*/ 	.word	0x0000e200


	//   ....[4]....
        /*0968*/ 	.word	0x0000ec20


	//----- nvinfo : EIATTR_MBARRIER_INSTR_OFFSETS
	.align		4
.L_709:
        /*096c*/ 	.byte	0x04, 0x39
        /*096e*/ 	.short	(.L_711 - .L_710)


	//   ....[0]....
.L_710:
        /*0970*/ 	.word	0x00000250
        /*0974*/ 	.word	0x000000ff
        /*0978*/ 	.word	0x00036800
        /*097c*/ 	.short	0x0100
        /*097e*/ 	.byte	0x08
	.zero		1


	//   ....[1]....
        /*0980*/ 	.word	0x00000260
        /*0984*/ 	.word	0x000000ff
        /*0988*/ 	.word	0x00036820
        /*098c*/ 	.short	0x0100
        /*098e*/ 	.byte	0x08
	.zero		1


	//   ....[2]....
        /*0990*/ 	.word	0x00000350
        /*0994*/ 	.word	0x000000ff
        /*0998*/ 	.word	0x00036830
        /*099c*/ 	.short	0x0100
        /*099e*/ 	.byte	0x08
	.zero		1


	//   ....[3]....
        /*09a0*/ 	.word	0x00000360
        /*09a4*/ 	.word	0x000000ff
        /*09a8*/ 	.word	0x00036840
        /*09ac*/ 	.short	0x0100
        /*09ae*/ 	.byte	0x08
	.zero		1


	//   ....[4]....
        /*09b0*/ 	.word	0x00000370
        /*09b4*/ 	.word	0x000000ff
        /*09b8*/ 	.word	0x00036838
        /*09bc*/ 	.short	0x0100
        /*09be*/ 	.byte	0x08
	.zero		1


	//   ....[5]....
        /*09c0*/ 	.word	0x00000380
        /*09c4*/ 	.word	0x000000ff
        /*09c8*/ 	.word	0x00036848
        /*09cc*/ 	.short	0x0100
        /*09ce*/ 	.byte	0x08
	.zero		1


	//   ....[6]....
        /*09d0*/ 	.word	0x000004b0
        /*09d4*/ 	.word	0x000000ff
        /*09d8*/ 	.word	0x00036850
        /*09dc*/ 	.short	0x0100
        /*09de*/ 	.byte	0x08
	.zero		1


	//   ....[7]....
        /*09e0*/ 	.word	0x000004c0
        /*09e4*/ 	.word	0x000000ff
        /*09e8*/ 	.word	0x00036860
        /*09ec*/ 	.short	0x0100
        /*09ee*/ 	.byte	0x08
	.zero		1


	//   ....[8]....
        /*09f0*/ 	.word	0x000004d0
        /*09f4*/ 	.word	0x000000ff
        /*09f8*/ 	.word	0x00036858
        /*09fc*/ 	.short	0x0100
        /*09fe*/ 	.byte	0x08
	.zero		1


	//   ....[9]....
        /*0a00*/ 	.word	0x000004e0
        /*0a04*/ 	.word	0x000000ff
        /*0a08*/ 	.word	0x00036868
        /*0a0c*/ 	.short	0x0100
        /*0a0e*/ 	.byte	0x08
	.zero		1


	//   ....[10]....
        /*0a10*/ 	.word	0x000005d0
        /*0a14*/ 	.word	0x000000ff
        /*0a18*/ 	.word	0x00036870
        /*0a1c*/ 	.short	0x0100
        /*0a1e*/ 	.byte	0x06
	.zero		1


	//   ....[11]....
        /*0a20*/ 	.word	0x000005e0
        /*0a24*/ 	.word	0x000000ff
        /*0a28*/ 	.word	0x00036880
        /*0a2c*/ 	.short	0x0100
        /*0a2e*/ 	.byte	0x06
	.zero		1


	//   ....[12]....
        /*0a30*/ 	.word	0x000005f0
        /*0a34*/ 	.word	0x000000ff
        /*0a38*/ 	.word	0x00036878
        /*0a3c*/ 	.short	0x0100
        /*0a3e*/ 	.byte	0x06
	.zero		1


	//   ....[13]....
        /*0a40*/ 	.word	0x00000600
        /*0a44*/ 	.word	0x000000ff
        /*0a48*/ 	.word	0x00036888
        /*0a4c*/ 	.short	0x0100
        /*0a4e*/ 	.byte	0x06
	.zero		1


	//   ....[14]....
        /*0a50*/ 	.word	0x00000730
        /*0a54*/ 	.word	0x000000ff
        /*0a58*/ 	.word	0x00036890
        /*0a5c*/ 	.short	0x0100
        /*0a5e*/ 	.byte	0x08
	.zero		1


	//   ....[15]....
        /*0a60*/ 	.word	0x00000740
        /*0a64*/ 	.word	0x000000ff
        /*0a68*/ 	.word	0x000368a0
        /*0a6c*/ 	.short	0x0100
        /*0a6e*/ 	.byte	0x08
	.zero		1


	//   ....[16]....
        /*0a70*/ 	.word	0x00000750
        /*0a74*/ 	.word	0x000000ff
        /*0a78*/ 	.word	0x00036898
        /*0a7c*/ 	.short	0x0100
        /*0a7e*/ 	.byte	0x08
	.zero		1


	//   ....[17]....
        /*0a80*/ 	.word	0x00000760
        /*0a84*/ 	.word	0x000000ff
        /*0a88*/ 	.word	0x000368a8
        /*0a8c*/ 	.short	0x0100
        /*0a8e*/ 	.byte	0x08
	.zero		1


	//   ....[18]....
        /*0a90*/ 	.word	0x00000890
        /*0a94*/ 	.word	0x000000ff
        /*0a98*/ 	.word	0x000368b0
        /*0a9c*/ 	.short	0x0100
        /*0a9e*/ 	.byte	0x08
	.zero		1


	//   ....[19]....
        /*0aa0*/ 	.word	0x000008a0
        /*0aa4*/ 	.word	0x000000ff
        /*0aa8*/ 	.word	0x000368c0
        /*0aac*/ 	.short	0x0100
        /*0aae*/ 	.byte	0x08
	.zero		1


	//   ....[20]....
        /*0ab0*/ 	.word	0x000008b0
        /*0ab4*/ 	.word	0x000000ff
        /*0ab8*/ 	.word	0x000368b8
        /*0abc*/ 	.short	0x0100
        /*0abe*/ 	.byte	0x08
	.zero		1


	//   ....[21]....
        /*0ac0*/ 	.word	0x000008c0
        /*0ac4*/ 	.word	0x000000ff
        /*0ac8*/ 	.word	0x000368c8
        /*0acc*/ 	.short	0x0100
        /*0ace*/ 	.byte	0x08
	.zero		1


	//   ....[22]....
        /*0ad0*/ 	.word	0x00001690
        /*0ad4*/ 	.word	0x00000005
        /*0ad8*/ 	.word	0x00036800
        /*0adc*/ 	.short	0x010a
        /*0ade*/ 	.byte	0x3f
	.zero		1


	//   ....[23]....
        /*0ae0*/ 	.word	0x00001700
        /*0ae4*/ 	.word	0x00000002
        /*0ae8*/ 	.word	0x00036830
        /*0aec*/ 	.short	0x010a
        /*0aee*/ 	.byte	0x3f
	.zero		1


	//   ....[24]....
        /*0af0*/ 	.word	0x00001770
        /*0af4*/ 	.word	0x00000002
        /*0af8*/ 	.word	0x00036830
        /*0afc*/ 	.short	0x010a
        /*0afe*/ 	.byte	0x3f
	.zero		1


	//   ....[25]....
        /*0b00*/ 	.word	0x000043a0
        /*0b04*/ 	.word	0x00000002
        /*0b08*/ 	.word	0x00000000
        /*0b0c*/ 	.short	0x0101
        /*0b0e*/ 	.byte	0x3f
	.zero		1


	//   ....[26]....
        /*0b10*/ 	.word	0x00005aa0
        /*0b14*/ 	.word	0x0000000c
        /*0b18*/ 	.word	0x00036830
        /*0b1c*/ 	.short	0x010a
        /*0b1e*/ 	.byte	0x3f
	.zero		1


	//   ....[27]....
        /*0b20*/ 	.word	0x00005af0
        /*0b24*/ 	.word	0x0000000c
        /*0b28*/ 	.word	0x00036830
        /*0b2c*/ 	.short	0x010a
        /*0b2e*/ 	.byte	0x3f
	.zero		1


	//   ....[28]....
        /*0b30*/ 	.word	0x00008030
        /*0b34*/ 	.word	0x0000000d
        /*0b38*/ 	.word	0x00036850
        /*0b3c*/ 	.short	0x010a
        /*0b3e*/ 	.byte	0x3f
	.zero		1


	//   ....[29]....
        /*0b40*/ 	.word	0x00008070
        /*0b44*/ 	.word	0x0000000d
        /*0b48*/ 	.word	0x00036850
        /*0b4c*/ 	.short	0x010a
        /*0b4e*/ 	.byte	0x3f
	.zero		1


	//   ....[30]....
        /*0b50*/ 	.word	0x00008ec0
        /*0b54*/ 	.word	0x00000090
        /*0b58*/ 	.word	0x00000000
        /*0b5c*/ 	.short	0x0101
        /*0b5e*/ 	.byte	0x3f
	.zero		1


	//   ....[31]....
        /*0b60*/ 	.word	0x00009010
        /*0b64*/ 	.word	0x00000090
        /*0b68*/ 	.word	0x00000000
        /*0b6c*/ 	.short	0x0101
        /*0b6e*/ 	.byte	0x3f
	.zero		1


	//   ....[32]....
        /*0b70*/ 	.word	0x00009b20
        /*0b74*/ 	.word	0x0000000b
        /*0b78*/ 	.word	0x00036850
        /*0b7c*/ 	.short	0x010a
        /*0b7e*/ 	.byte	0x3f
	.zero		1


	//   ....[33]....
        /*0b80*/ 	.word	0x00009b60
        /*0b84*/ 	.word	0x0000000b
        /*0b88*/ 	.word	0x00036850
        /*0b8c*/ 	.short	0x010a
        /*0b8e*/ 	.byte	0x3f
	.zero		1


	//   ....[34]....
        /*0b90*/ 	.word	0x0000a0f0
        /*0b94*/ 	.word	0x0000000a
        /*0b98*/ 	.word	0x00000000
        /*0b9c*/ 	.short	0x0101
        /*0b9e*/ 	.byte	0x3f
	.zero		1


	//   ....[35]....
        /*0ba0*/ 	.word	0x0000bc30
        /*0ba4*/ 	.word	0x0000002e
        /*0ba8*/ 	.word	0x00000000
        /*0bac*/ 	.short	0x0101
        /*0bae*/ 	.byte	0x3f
	.zero		1


	//   ....[36]....
        /*0bb0*/ 	.word	0x0000e650
        /*0bb4*/ 	.word	0x00000000
        /*0bb8*/ 	.word	0x00036840
        /*0bbc*/ 	.short	0x010a
        /*0bbe*/ 	.byte	0x3f
	.zero		1


	//   ....[37]....
        /*0bc0*/ 	.word	0x0000f690
        /*0bc4*/ 	.word	0x0000000a
        /*0bc8*/ 	.word	0x00036800
        /*0bcc*/ 	.short	0x0107
        /*0bce*/ 	.byte	0x3f
	.zero		1


	//   ....[38]....
        /*0bd0*/ 	.word	0x0000f7a0
        /*0bd4*/ 	.word	0x00000002
        /*0bd8*/ 	.word	0x00036800
        /*0bdc*/ 	.short	0x0101
        /*0bde*/ 	.byte	0x3f
	.zero		1


	//   ....[39]....
        /*0be0*/ 	.word	0x0000f7c0
        /*0be4*/ 	.word	0x00000002
        /*0be8*/ 	.word	0x00036820
        /*0bec*/ 	.short	0x010a
        /*0bee*/ 	.byte	0x3f
	.zero		1


	//   ....[40]....
        /*0bf0*/ 	.word	0x0000fb40
        /*0bf4*/ 	.word	0x00000003
        /*0bf8*/ 	.word	0x00036840
        /*0bfc*/ 	.short	0x010a
        /*0bfe*/ 	.byte	0x3f
	.zero		1


	//   ....[41]....
        /*0c00*/ 	.word	0x00010000
        /*0c04*/ 	.word	0x00000003
        /*0c08*/ 	.word	0x00000060
        /*0c0c*/ 	.short	0x010a
        /*0c0e*/ 	.byte	0x3f
	.zero		1


	//   ....[42]....
        /*0c10*/ 	.word	0x00010800
        /*0c14*/ 	.word	0x00000003
        /*0c18*/ 	.word	0x00036840
        /*0c1c*/ 	.short	0x010a
        /*0c1e*/ 	.byte	0x3f
	.zero		1


	//   ....[43]....
        /*0c20*/ 	.word	0x00010cc0
        /*0c24*/ 	.word	0x00000002
        /*0c28*/ 	.word	0x00000060
        /*0c2c*/ 	.short	0x010a
        /*0c2e*/ 	.byte	0x3f
	.zero		1


	//   ....[44]....
        /*0c30*/ 	.word	0x000113e0
        /*0c34*/ 	.word	0x00000002
        /*0c38*/ 	.word	0x00036840
        /*0c3c*/ 	.short	0x010a
        /*0c3e*/ 	.byte	0x3f
	.zero		1


	//   ....[45]....
        /*0c40*/ 	.word	0x000118a0
        /*0c44*/ 	.word	0x00000002
        /*0c48*/ 	.word	0x00000060
        /*0c4c*/ 	.short	0x010a
        /*0c4e*/ 	.byte	0x3f
	.zero		1


	//   ....[46]....
        /*0c50*/ 	.word	0x00011f50
        /*0c54*/ 	.word	0x00000002
        /*0c58*/ 	.word	0x00036860
        /*0c5c*/ 	.short	0x010a
        /*0c5e*/ 	.byte	0x3f
	.zero		1


	//   ....[47]....
        /*0c60*/ 	.word	0x00012f30
        /*0c64*/ 	.word	0x00000000
        /*0c68*/ 	.word	0x00036820
        /*0c6c*/ 	.short	0x010a
        /*0c6e*/ 	.byte	0x3f
	.zero		1


	//   ....[48]....
        /*0c70*/ 	.word	0x000130f0
        /*0c74*/ 	.word	0x00000006
        /*0c78*/ 	.word	0x00000000
        /*0c7c*/ 	.short	0x010a
        /*0c7e*/ 	.byte	0x3f
	.zero		1


	//   ....[49]....
        /*0c80*/ 	.word	0x00013160
        /*0c84*/ 	.word	0x00000007
        /*0c88*/ 	.word	0x00000000
        /*0c8c*/ 	.short	0x010a
        /*0c8e*/ 	.byte	0x3f
	.zero		1


	//   ....[50]....
        /*0c90*/ 	.word	0x000131d0
        /*0c94*/ 	.word	0x00000004
        /*0c98*/ 	.word	0x00000000
        /*0c9c*/ 	.short	0x010a
        /*0c9e*/ 	.byte	0x3f
	.zero		1


	//   ....[51]....
        /*0ca0*/ 	.word	0x00013200
        /*0ca4*/ 	.word	0x00000003
        /*0ca8*/ 	.word	0x00000000
        /*0cac*/ 	.short	0x010a
        /*0cae*/ 	.byte	0x3f
	.zero		1


	//   ....[52]....
        /*0cb0*/ 	.word	0x00013260
        /*0cb4*/ 	.word	0x00000005
        /*0cb8*/ 	.word	0x00036800
        /*0cbc*/ 	.short	0x010a
        /*0cbe*/ 	.byte	0x3f
	.zero		1


	//   ....[53]....
        /*0cc0*/ 	.word	0x000132b0
        /*0cc4*/ 	.word	0x00000002
        /*0cc8*/ 	.word	0x00036830
        /*0ccc*/ 	.short	0x010a
        /*0cce*/ 	.byte	0x3f
	.zero		1


	//   ....[54]....
        /*0cd0*/ 	.word	0x00013300
        /*0cd4*/ 	.word	0x0000000c
        /*0cd8*/ 	.word	0x00036830
        /*0cdc*/ 	.short	0x010a
        /*0cde*/ 	.byte	0x3f
	.zero		1


	//   ....[55]....
        /*0ce0*/ 	.word	0x00013350
        /*0ce4*/ 	.word	0x0000000d
        /*0ce8*/ 	.word	0x00036850
        /*0cec*/ 	.short	0x010a
        /*0cee*/ 	.byte	0x3f
	.zero		1


	//   ....[56]....
        /*0cf0*/ 	.word	0x000133a0
        /*0cf4*/ 	.word	0x0000000b
        /*0cf8*/ 	.word	0x00036850
        /*0cfc*/ 	.short	0x010a
        /*0cfe*/ 	.byte	0x3f
	.zero		1


	//   ....[57]....
        /*0d00*/ 	.word	0x00013540
        /*0d04*/ 	.word	0x00000000
        /*0d08*/ 	.word	0x00036840
        /*0d0c*/ 	.short	0x010a
        /*0d0e*/ 	.byte	0x3f
	.zero		1


	//   ....[58]....
        /*0d10*/ 	.word	0x00014150
        /*0d14*/ 	.word	0x00000002
        /*0d18*/ 	.word	0x00036820
        /*0d1c*/ 	.short	0x010a
        /*0d1e*/ 	.byte	0x3f
	.zero		1


	//   ....[59]....
        /*0d20*/ 	.word	0x000141a0
        /*0d24*/ 	.word	0x00000003
        /*0d28*/ 	.word	0x00036840
        /*0d2c*/ 	.short	0x010a
        /*0d2e*/ 	.byte	0x3f
	.zero		1


	//   ....[60]....
        /*0d30*/ 	.word	0x000141f0
        /*0d34*/ 	.word	0x00000003
        /*0d38*/ 	.word	0x00000060
        /*0d3c*/ 	.short	0x010a
        /*0d3e*/ 	.byte	0x3f
	.zero		1


	//   ....[61]....
        /*0d40*/ 	.word	0x00014240
        /*0d44*/ 	.word	0x00000003
        /*0d48*/ 	.word	0x00036840
        /*0d4c*/ 	.short	0x010a
        /*0d4e*/ 	.byte	0x3f
	.zero		1


	//   ....[62]....
        /*0d50*/ 	.word	0x00014290
        /*0d54*/ 	.word	0x00000002
        /*0d58*/ 	.word	0x00000060
        /*0d5c*/ 	.short	0x010a
        /*0d5e*/ 	.byte	0x3f
	.zero		1


	//   ....[63]....
        /*0d60*/ 	.word	0x000142e0
        /*0d64*/ 	.word	0x00000002
        /*0d68*/ 	.word	0x00036840
        /*0d6c*/ 	.short	0x010a
        /*0d6e*/ 	.byte	0x3f
	.zero		1


	//   ....[64]....
        /*0d70*/ 	.word	0x00014330
        /*0d74*/ 	.word	0x00000002
        /*0d78*/ 	.word	0x00000060
        /*0d7c*/ 	.short	0x010a
        /*0d7e*/ 	.byte	0x3f
	.zero		1


	//   ....[65]....
        /*0d80*/ 	.word	0x00014380
        /*0d84*/ 	.word	0x00000002
        /*0d88*/ 	.word	0x00036860
        /*0d8c*/ 	.short	0x010a
        /*0d8e*/ 	.byte	0x3f
	.zero		1


	//   ....[66]....
        /*0d90*/ 	.word	0x00014dd0
        /*0d94*/ 	.word	0x00000000
        /*0d98*/ 	.word	0x00036820
        /*0d9c*/ 	.short	0x010a
        /*0d9e*/ 	.byte	0x3f
	.zero		1


	//   ....[67]....
        /*0da0*/ 	.word	0x00014f70
        /*0da4*/ 	.word	0x00000006
        /*0da8*/ 	.word	0x00000000
        /*0dac*/ 	.short	0x010a
        /*0dae*/ 	.byte	0x3f
	.zero		1


	//   ....[68]....
        /*0db0*/ 	.word	0x00014fc0
        /*0db4*/ 	.word	0x00000007
        /*0db8*/ 	.word	0x00000000
        /*0dbc*/ 	.short	0x010a
        /*0dbe*/ 	.byte	0x3f
	.zero		1


	//   ....[69]....
        /*0dc0*/ 	.word	0x00015010
        /*0dc4*/ 	.word	0x00000004
        /*0dc8*/ 	.word	0x00000000
        /*0dcc*/ 	.short	0x010a
        /*0dce*/ 	.byte	0x3f
	.zero		1


	//----- nvinfo : EIATTR_NUM_MBARRIERS
	.align		4
.L_711:
        /*0dd0*/ 	.byte	0x03, 0x38
        /*0dd2*/ 	.short	0x0016


	//----- nvinfo : EIATTR_EXIT_INSTR_OFFSETS
	.align		4
        /*0dd4*/ 	.byte	0x04, 0x1c
        /*0dd6*/ 	.short	(.L_713 - .L_712)


	//   ....[0]....
.L_712:
        /*0dd8*/ 	.word	0x00000a30


	//   ....[1]....
        /*0ddc*/ 	.word	0x0000cce0


	//   ....[2]....
        /*0de0*/ 	.word	0x00013250


	//----- nvinfo : EIATTR_MAX_THREADS
	.align		4
.L_713:
        /*0de4*/ 	.byte	0x04, 0x05
        /*0de6*/ 	.short	(.L_715 - .L_714)
.L_714:
        /*0de8*/ 	.word	0x00000180
        /*0dec*/ 	.word	0x00000001
        /*0df0*/ 	.word	0x00000001


	//----- nvinfo : EIATTR_CRS_STACK_SIZE
	.align		4
.L_715:
        /*0df4*/ 	.byte	0x04, 0x1e
        /*0df6*/ 	.short	(.L_717 - .L_716)
.L_716:
        /*0df8*/ 	.word	0x00000000


	//----- nvinfo : EIATTR_CBANK_PARAM_SIZE
	.align		4
.L_717:
        /*0dfc*/ 	.byte	0x03, 0x19
        /*0dfe*/ 	.short	0x0af0


	//----- nvinfo : EIATTR_PARAM_CBANK
	.align		4
        /*0e00*/ 	.byte	0x04, 0x0a
        /*0e02*/ 	.short	(.L_719 - .L_718)
	.align		4
.L_718:
        /*0e04*/ 	.word	index@(.nv.constant0._ZN7cutlass13device_kernelIN5flash11enable_sm90INS1_16FlashAttnFwdSm90INS1_25CollectiveMainloopFwdSm90ILi2EN4cute5tupleIJNS5_1CILi1EEES8_S8_EEENS6_IJNS7_ILi128EEENS7_ILi112EEENS7_ILi192EEEEEELi192ENS_10bfloat16_tEfNS_4arch4Sm90ELb0ELb0ELb0ELb1ELb0ELb0ELb0ELb1ELb1ELb1ELb0ELb0EEENS1_21CollectiveEpilogueFwdINS6_IJSA_SC_SB_EEES9_SE_SG_Li256ELb1ELb1ELb0ELb0EEENS1_36VarlenDynamicPersistentTileSchedulerILi128ELi112ELi256ELi128ELb0ELb1ELb1ELb0ELb1ELb1EEEEEEEEEvNT_6ParamsE)
        /*0e08*/ 	.short	0x0210
        /*0e0a*/ 	.short	0x0af0


	//----- nvinfo : EIATTR_SW_WAR
	.align		4
.L_719:
        /*0e0c*/ 	.byte	0x04, 0x36
        /*0e0e*/ 	.short	(.L_721 - .L_720)
.L_720:
        /*0e10*/ 	.word	0x00000008
.L_721:


//--------------------- .nv.info._ZN7cutlass13device_kernelIN5flash11enable_sm90INS1_16FlashAttnFwdSm90INS1_25CollectiveMainloopFwdSm90ILi2EN4cute5tupleIJNS5_1CILi1EEES8_S8_EEENS6_IJNS7_ILi128EEENS7_ILi112EEENS7_ILi192EEEEEELi192ENS_10bfloat16_tEfNS_4arch4Sm90ELb0ELb0ELb0ELb1ELb0ELb1ELb0ELb1ELb1ELb1ELb0ELb0EEENS1_21CollectiveEpilogueFwdINS6_IJSA_SC_SB_EEES9_SE_SG_Li256ELb1ELb1ELb0ELb0EEENS1_36VarlenDynamicPersistentTileSchedulerILi128ELi112ELi256ELi128ELb0ELb1ELb1ELb0ELb1ELb1EEEEEEEEEvNT_6ParamsE --------------------------
	.section	.nv.info._ZN7cutlass13device_kernelIN5flash11enable_sm90INS1_16FlashAttnFwdSm90INS1_25CollectiveMainloopFwdSm90ILi2EN4cute5tupleIJNS5_1CILi1EEES8_S8_EEENS6_IJNS7_ILi128EEENS7_ILi112EEENS7_ILi192EEEEEELi192ENS_10bfloat16_tEfNS_4arch4Sm90ELb0ELb0ELb0ELb1ELb0ELb1ELb0ELb1ELb1ELb1ELb0ELb0EEENS1_21CollectiveEpilogueFwdINS6_IJSA_SC_SB_EEES9_SE_SG_Li256ELb1ELb1ELb0ELb0EEENS1_36VarlenDynamicPersistentTileSchedulerILi128ELi112ELi256ELi128ELb0ELb1ELb1ELb0ELb1ELb1EEEEEEEEEvNT_6ParamsE,"",@"SHT_CUDA_INFO"
	.sectionflags	@""
	.align	4


	//----- nvinfo : EIATTR_CUDA_API_VERSION
	.align		4
        /*0000*/ 	.byte	0x04, 0x37
        /*0002*/ 	.short	(.L_723 - .L_722)
.L_722:
        /*0004*/ 	.word	0x00000082


	//----- nvinfo : EIATTR_KPARAM_INFO
	.align		4
.L_723:
        /*0008*/ 	.byte	0x04, 0x17
        /*000a*/ 	.short	(.L_725 - .L_724)
.L_724:
        /*000c*/ 	.word	0x00000000
        /*0010*/ 	.short	0x0000
        /*0012*/ 	.short	0x0070
        /*0014*/ 	.byte	0x00, 0xf0, 0x01, 0x2a


	//----- nvinfo : EIATTR_SPARSE_MMA_MASK
	.align		4
.L_725:
        /*0018*/ 	.byte	0x03, 0x50
        /*001a*/ 	.short	0x0000


	//----- nvinfo : EIATTR_MAXREG_COUNT
	.align		4
        /*001c*/ 	.byte	0x03, 0x1b
        /*001e*/ 	.short	0x00a8


	//----- nvinfo : EIATTR_NUM_BARRIERS
	.align		4
        /*0020*/ 	.byte	0x02, 0x4c
        /*0022*/ 	.byte	0x10
	.zero		1


	//----- nvinfo : EIATTR_EXTERNS
	.align		4
        /*0024*/ 	.byte	0x04, 0x0f
        /*0026*/ 	.short	(.L_727 - .L_726)


	//   ....[0]....
	.align		4
.L_726:
        /*0028*/ 	.word	index@(__assertfail)


	//----- nvinfo : EIATTR_ANNOTATIONS
	.align		4
.L_727:
        /*002c*/ 	.byte	0x04, 0x55
        /*002e*/ 	.short	(.L_729 - .L_728)


	//   ....[0]....
.L_728:
        /* <DEDUP_REMOVED lines=141> */


	//----- nvinfo : EIATTR_MERCURY_ISA_VERSION
	.align		4
.L_729:
        /*08e8*/ 	.byte	0x03, 0x5f
        /*08ea*/ 	.short	0x0101


	//----- nvinfo : EIATTR_UNUSED_LOAD_BYTE_OFFSET
	.align		4
        /*08ec*/ 	.byte	0x04, 0x44
        /*08ee*/ 	.short	(.L_731 - .L_730)


	//   ....[0]....
.L_730:
        /*08f0*/ 	.word	0x00000ab0
        /*08f4*/ 	.word	0x0000fff0


	//   ....[1]....
        /*08f8*/ 	.word	0x0001c1c0
        /*08fc*/ 	.word	0x0000fff0


	//----- nvinfo : EIATTR_INT_WARP_WIDE_INSTR_OFFSETS
	.align		4
.L_731:
        /*0900*/ 	.byte	0x04, 0x31
        /*0902*/ 	.short	(.L_733 - .L_732)


	//   ....[0]....
.L_732:
        /*0904*/ 	.word	0x00000190


	//   ....[1]....
        /*0908*/ 	.word	0x000001d0


	//   ....[2]....
        /*090c*/ 	.word	0x00000240


	//   ....[3]....
        /*0910*/ 	.word	0x00021080


	//   ....[4]....
        /*0914*/ 	.word	0x00021110


	//   ....[5]....
        /*0918*/ 	.word	0x00025110


	//   ....[6]....
        /*091c*/ 	.word	0x00025170


	//----- nvinfo : EIATTR_COOP_GROUP_MASK_REGIDS
	.align		4
.L_733:
        /*0920*/ 	.byte	0x04, 0x29
        /*0922*/ 	.short	(.L_735 - .L_734)


	//   ....[0]....
.L_734:
        /*0924*/ 	.word	0xffffffff


	//   ....[1]....
        /*0928*/ 	.word	0xffffffff


	//   ....[2]....
        /*092c*/ 	.word	0xffffffff


	//   ....[3]....
        /*0930*/ 	.word	0xffffffff


	//   ....[4]....
        /*0934*/ 	.word	0xffffffff


	//   ....[5]....
        /*0938*/ 	.word	0xffffffff


	//   ....[6]....
        /*093c*/ 	.word	0xffffffff


	//   ....[7]....
        /*0940*/ 	.word	0xffffffff


	//   ....[8]....
        /*0944*/ 	.word	0xffffffff


	//   ....[9]....
        /*0948*/ 	.word	0xffffffff


	//   ....[10]....
        /*094c*/ 	.word	0xffffffff


	//   ....[11]....
        /*0950*/ 	.word	0xffffffff


	//   ....[12]....
        /*0954*/ 	.word	0xffffffff


	//   ....[13]....
        /*0958*/ 	.word	0xffffffff


	//   ....[14]....
        /*095c*/ 	.word	0xffffffff


	//   ....[15]....
        /*0960*/ 	.word	0xffffffff


	//   ....[16]....
        /*0964*/ 	.word	0xffffffff


	//   ....[17]....
        /*0968*/ 	.word	0xffffffff


	//   ....[18]....
        /*096c*/ 	.word	0xffffffff


	//   ....[19]....
        /*0970*/ 	.word	0xffffffff


	//   ....[20]....
        /*0974*/ 	.word	0xffffffff


	//   ....[21]....
        /*0978*/ 	.word	0xffffffff


	//   ....[22]....
        /*097c*/ 	.word	0xffffffff


	//   ....[23]....
        /*0980*/ 	.word	0xffffffff


	//   ....[24]....
        /*0984*/ 	.word	0xffffffff


	//   ....[25]....
        /*0988*/ 	.word	0xffffffff


	//   ....[26]....
        /*098c*/ 	.word	0xffffffff


	//   ....[27]....
        /*0990*/ 	.word	0xffffffff


	//   ....[28]....
        /*0994*/ 	.word	0xffffffff


	//   ....[29]....
        /*0998*/ 	.word	0xffffffff


	//   ....[30]....
        /*099c*/ 	.word	0xffffffff


	//   ....[31]....
        /*09a0*/ 	.word	0xffffffff


	//   ....[32]....
        /*09a4*/ 	.word	0xffffffff


	//   ....[33]....
        /*09a8*/ 	.word	0xffffffff


	//   ....[34]....
        /*09ac*/ 	.word	0xffffffff


	//   ....[35]....
        /*09b0*/ 	.word	0xffffffff


	//   ....[36]....
        /*09b4*/ 	.word	0xffffffff


	//   ....[37]....
        /*09b8*/ 	.word	0xffffffff


	//   ....[38]....
        /*09bc*/ 	.word	0xffffffff


	//   ....[39]....
        /*09c0*/ 	.word	0xffffffff


	//   ....[40]....
        /*09c4*/ 	.word	0xffffffff


	//   ....[41]....
        /*09c8*/ 	.word	0xffffffff


	//   ....[42]....
        /*09cc*/ 	.word	0xffffffff


	//   ....[43]....
        /*09d0*/ 	.word	0xffffffff


	//   ....[44]....
        /*09d4*/ 	.word	0xffffffff


	//   ....[45]....
        /*09d8*/ 	.word	0xffffffff


	//   ....[46]....
        /*09dc*/ 	.word	0xffffffff


	//   ....[47]....
        /*09e0*/ 	.word	0xffffffff


	//   ....[48]....
        /*09e4*/ 	.word	0xffffffff


	//   ....[49]....
        /*09e8*/ 	.word	0xffffffff


	//   ....[50]....
        /*09ec*/ 	.word	0xffffffff


	//   ....[51]....
        /*09f0*/ 	.word	0xffffffff


	//   ....[52]....
        /*09f4*/ 	.word	0xffffffff


	//   ....[53]....
        /*09f8*/ 	.word	0xffffffff


	//   ....[54]....
        /*09fc*/ 	.word	0xffffffff


	//   ....[55]....
        /*0a00*/ 	.word	0xffffffff


	//   ....[56]....
        /*0a04*/ 	.word	0xffffffff


	//   ....[57]....
        /*0a08*/ 	.word	0xffffffff


	//   ....[58]....
        /*0a0c*/ 	.word	0xffffffff


	//   ....[59]....
        /*0a10*/ 	.word	0xffffffff


	//   ....[60]....
        /*0a14*/ 	.word	0xffffffff


	//   ....[61]....
        /*0a18*/ 	.word	0xffffffff


	//   ....[62]....
        /*0a1c*/ 	.word	0xffffffff


	//   ....[63]....
        /*0a20*/ 	.word	0xffffffff


	//   ....[64]....
        /*0a24*/ 	.word	0xffffffff


	//   ....[65]....
        /*0a28*/ 	.word	0xffffffff


	//   ....[66]....
        /*0a2c*/ 	.word	0xffffffff


	//   ....[67]....
        /*0a30*/ 	.word	0xffffffff


	//   ....[68]....
        /*0a34*/ 	.word	0xffffffff


	//   ....[69]....
        /*0a38*/ 	.word	0xffffffff


	//   ....[70]....
        /*0a3c*/ 	.word	0xffffffff


	//   ....[71]....
        /*0a40*/ 	.word	0xffffffff


	//   ....[72]....
        /*0a44*/ 	.word	0xffffffff


	//   ....[73]....
        /*0a48*/ 	.word	0xffffffff


	//   ....[74]....
        /*0a4c*/ 	.word	0xffffffff


	//   ....[75]....
        /*0a50*/ 	.word	0xffffffff


	//   ....[76]....
        /*0a54*/ 	.word	0xffffffff


	//   ....[77]....
        /*0a58*/ 	.word	0xffffffff


	//   ....[78]....
        /*0a5c*/ 	.word	0xffffffff


	//   ....[79]....
        /*0a60*/ 	.word	0xffffffff


	//   ....[80]....
        /*0a64*/ 	.word	0xffffffff


	//   ....[81]....
        /*0a68*/ 	.word	0xffffffff


	//   ....[82]....
        /*0a6c*/ 	.word	0xffffffff


	//   ....[83]....
        /*0a70*/ 	.word	0xffffffff


	//   ....[84]....
        /*0a74*/ 	.word	0xffffffff


	//   ....[85]....
        /*0a78*/ 	.word	0xffffffff


	//   ....[86]....
        /*0a7c*/ 	.word	0xffffffff


	//   ....[87]....
        /*0a80*/ 	.word	0xffffffff


	//   ....[88]....
        /*0a84*/ 	.word	0xffffffff


	//   ....[89]....
        /*0a88*/ 	.word	0xffffffff


	//   ....[90]....
        /*0a8c*/ 	.word	0xffffffff


	//   ....[91]....
        /*0a90*/ 	.word	0xffffffff


	//   ....[92]....
        /*0a94*/ 	.word	0xffffffff


	//   ....[93]....
        /*0a98*/ 	.word	0xffffffff


	//   ....[94]....
        /*0a9c*/ 	.word	0xffffffff


	//   ....[95]....
        /*0aa0*/ 	.word	0xffffffff


	//   ....[96]....
        /*0aa4*/ 	.word	0xffffffff


	//   ....[97]....
        /*0aa8*/ 	.word	0xffffffff


	//   ....[98]....
        /*0aac*/ 	.word	0xffffffff


	//   ....[99]....
        /*0ab0*/ 	.word	0xffffffff


	//   ....[100]....
        /*0ab4*/ 	.word	0x0500000f


	//   ....[101]....
        /*0ab8*/ 	.word	0x0500000f


	//   ....[102]....
        /*0abc*/ 	.word	0x0500000f


	//   ....[103]....
        /*0ac0*/ 	.word	0x0500000f


	//   ....[104]....
        /*0ac4*/ 	.word	0x0500000f


	//   ....[105]....
        /*0ac8*/ 	.word	0x0500000f


	//   ....[106]....
        /*0acc*/ 	.word	0x0500000f


	//   ....[107]....
        /*0ad0*/ 	.word	0x0500000f


	//   ....[108]....
        /*0ad4*/ 	.word	0x0500000f


	//   ....[109]....
        /*0ad8*/ 	.word	0x0500000f


	//   ....[110]....
        /*0adc*/ 	.word	0x0500000f


	//   ....[111]....
        /*0ae0*/ 	.word	0x0500000f


	//   ....[112]....
        /*0ae4*/ 	.word	0x0500000f


	//   ....[113]....
        /*0ae8*/ 	.word	0x0500000f


	//   ....[114]....
        /*0aec*/ 	.word	0x0500000f


	//   ....[115]....
        /*0af0*/ 	.word	0x0500000f


	//   ....[116]....
        /*0af4*/ 	.word	0x0500000f


	//   ....[117]....
        /*0af8*/ 	.word	0x0500000f


	//   ....[118]....
        /*0afc*/ 	.word	0x0500000f


	//   ....[119]....
        /*0b00*/ 	.word	0x0500000f


	//   ....[120]....
        /*0b04*/ 	.word	0x0500000f


	//   ....[121]....
        /*0b08*/ 	.word	0x0500000f


	//   ....[122]....
        /*0b0c*/ 	.word	0x0500000f


	//   ....[123]....
        /*0b10*/ 	.word	0x0500000f


	//   ....[124]....
        /*0b14*/ 	.word	0x0500000f


	//   ....[125]....
        /*0b18*/ 	.word	0x0500000f


	//   ....[126]....
        /*0b1c*/ 	.word	0x0500000f


	//   ....[127]....
        /*0b20*/ 	.word	0x0500000f


	//   ....[128]....
        /*0b24*/ 	.word	0x0500000f


	//   ....[129]....
        /*0b28*/ 	.word	0x0500000f


	//   ....[130]....
        /*0b2c*/ 	.word	0x0500000f


	//   ....[131]....
        /*0b30*/ 	.word	0x0500000f


	//   ....[132]....
        /*0b34*/ 	.word	0x0500000f


	//   ....[133]....
        /*0b38*/ 	.word	0x0500000f


	//   ....[134]....
        /*0b3c*/ 	.word	0x0500000f


	//   ....[135]....
        /*0b40*/ 	.word	0x0500000f


	//   ....[136]....
        /*0b44*/ 	.word	0x0500000f


	//   ....[137]....
        /*0b48*/ 	.word	0x0500000f


	//   ....[138]....
        /*0b4c*/ 	.word	0x0500000f


	//   ....[139]....
        /*0b50*/ 	.word	0x0500000f


	//   ....[140]....
        /*0b54*/ 	.word	0x0500000f


	//   ....[141]....
        /*0b58*/ 	.word	0x0500000f


	//   ....[142]....
        /*0b5c*/ 	.word	0x0500000f


	//   ....[143]....
        /*0b60*/ 	.word	0x0500000f


	//----- nvinfo : EIATTR_COOP_GROUP_INSTR_OFFSETS
	.align		4
.L_735:
        /*0b64*/ 	.byte	0x04, 0x28
        /*0b66*/ 	.short	(.L_737 - .L_736)


	//   ....[0]....
.L_736:
        /*0b68*/ 	.word	0x00000070


	//   ....[1]....
        /*0b6c*/ 	.word	0x000001a0


	//   ....[2]....
        /*0b70*/ 	.word	0x000001f0


	//   ....[3]....
        /*0b74*/ 	.word	0x00000420


	//   ....[4]....
        /*0b78*/ 	.word	0x00000580


	//   ....[5]....
        /*0b7c*/ 	.word	0x000006a0


	//   ....[6]....
        /*0b80*/ 	.word	0x00000800


	//   ....[7]....
        /*0b84*/ 	.word	0x0000b150


	//   ....[8]....
        /*0b88*/ 	.word	0x0000b6f0


	//   ....[9]....
        /*0b8c*/ 	.word	0x0000b700


	//   ....[10]....
        /*0b90*/ 	.word	0x0000b710


	//   ....[11]....
        /*0b94*/ 	.word	0x0000b720


	//   ....[12]....
        /*0b98*/ 	.word	0x0000e1f0


	//   ....[13]....
        /*0b9c*/ 	.word	0x0000e200


	//   ....[14]....
        /*0ba0*/ 	.word	0x0000e210


	//   ....[15]....
        /*0ba4*/ 	.word	0x0000e220


	//   ....[16]....
        /*0ba8*/ 	.word	0x00014840


	//   ....[17]....
        /*0bac*/ 	.word	0x00014900


	//   ....[18]....
        /*0bb0*/ 	.word	0x00014c00


	//   ....[19]....
        /*0bb4*/ 	.word	0x00014c20


	//   ....[20]....
        /*0bb8*/ 	.word	0x00019d20


	//   ....[21]....
        /*0bbc*/ 	.word	0x00019d40


	//   ....[22]....
        /*0bc0*/ 	.word	0x0001a500


	//   ....[23]....
        /*0bc4*/ 	.word	0x0001a520


	//   ....[24]....
        /*0bc8*/ 	.word	0x0001b970


	//   ....[25]....
        /*0bcc*/ 	.word	0x0001b980


	//   ....[26]....
        /*0bd0*/ 	.word	0x0001b9b0


	//   ....[27]....
        /*0bd4*/ 	.word	0x0001b9c0


	//   ....[28]....
        /*0bd8*/ 	.word	0x0001cfd0


	//   ....[29]....
        /*0bdc*/ 	.word	0x0001d030


	//   ....[30]....
        /*0be0*/ 	.word	0x0001d070


	//   ....[31]....
        /*0be4*/ 	.word	0x0001d0a0


	//   ....[32]....
        /*0be8*/ 	.word	0x0001d6e0


	//   ....[33]....
        /*0bec*/ 	.word	0x0001d700


	//   ....[34]....
        /*0bf0*/ 	.word	0x0001d800


	//   ....[35]....
        /*0bf4*/ 	.word	0x0001d820


	//   ....[36]....
        /*0bf8*/ 	.word	0x0001d920


	//   ....[37]....
        /*0bfc*/ 	.word	0x0001d940


	//   ....[38]....
        /*0c00*/ 	.word	0x0001da50


	//   ....[39]....
        /*0c04*/ 	.word	0x0001da70


	//   ....[40]....
        /*0c08*/ 	.word	0x0001e310


	//   ....[41]....
        /*0c0c*/ 	.word	0x0001e330


	//   ....[42]....
        /*0c10*/ 	.word	0x0001e430


	//   ....[43]....
        /*0c14*/ 	.word	0x0001e450


	//   ....[44]....
        /*0c18*/ 	.word	0x0001e550


	//   ....[45]....
        /*0c1c*/ 	.word	0x0001e570


	//   ....[46]....
        /*0c20*/ 	.word	0x0001e680


	//   ....[47]....
        /*0c24*/ 	.word	0x0001e6a0


	//   ....[48]....
        /*0c28*/ 	.word	0x0001e830


	//   ....[49]....
        /*0c2c*/ 	.word	0x0001ea00


	//   ....[50]....
        /*0c30*/ 	.word	0x0001ea30


	//   ....[51]....
        /*0c34*/ 	.word	0x0001ea60


	//   ....[52]....
        /*0c38*/ 	.word	0x0001ea90


	//   ....[53]....
        /*0c3c*/ 	.word	0x0001eac0


	//   ....[54]....
        /*0c40*/ 	.word	0x0001eaf0


	//   ....[55]....
        /*0c44*/ 	.word	0x0001ec60


	//   ....[56]....
        /*0c48*/ 	.word	0x0001ec90


	//   ....[57]....
        /*0c4c*/ 	.word	0x0001ecc0


	//   ....[58]....
        /*0c50*/ 	.word	0x0001ecf0


	//   ....[59]....
        /*0c54*/ 	.word	0x0001ed20


	//   ....[60]....
        /*0c58*/ 	.word	0x0001ed50


	//   ....[61]....
        /*0c5c*/ 	.word	0x0001ede0


	//   ....[62]....
        /*0c60*/ 	.word	0x0001ee10


	//   ....[63]....
        /*0c64*/ 	.word	0x0001eea0


	//   ....[64]....
        /*0c68*/ 	.word	0x0001fb30


	//   ....[65]....
        /*0c6c*/ 	.word	0x00021690


	//   ....[66]....
        /*0c70*/ 	.word	0x00022360


	//   ....[67]....
        /*0c74*/ 	.word	0x00022380


	//   ....[68]....
        /*0c78*/ 	.word	0x00022430


	//   ....[69]....
        /*0c7c*/ 	.word	0x00022440


	//   ....[70]....
        /*0c80*/ 	.word	0x000224e0


	//   ....[71]....
        /*0c84*/ 	.word	0x000224f0


	//   ....[72]....
        /*0c88*/ 	.word	0x00022590


	//   ....[73]....
        /*0c8c*/ 	.word	0x000225a0


	//   ....[74]....
        /*0c90*/ 	.word	0x00022640


	//   ....[75]....
        /*0c94*/ 	.word	0x00022650


	//   ....[76]....
        /*0c98*/ 	.word	0x000226f0


	//   ....[77]....
        /*0c9c*/ 	.word	0x00022700


	//   ....[78]....
        /*0ca0*/ 	.word	0x000227a0


	//   ....[79]....
        /*0ca4*/ 	.word	0x000227b0


	//   ....[80]....
        /*0ca8*/ 	.word	0x00022800


	//   ....[81]....
        /*0cac*/ 	.word	0x00022840


	//   ....[82]....
        /*0cb0*/ 	.word	0x00025980


	//   ....[83]....
        /*0cb4*/ 	.word	0x000259a0


	//   ....[84]....
        /*0cb8*/ 	.word	0x000259e0


	//   ....[85]....
        /*0cbc*/ 	.word	0x00025a10


	//   ....[86]....
        /*0cc0*/ 	.word	0x00025a40


	//   ....[87]....
        /*0cc4*/ 	.word	0x00025a70


	//   ....[88]....
        /*0cc8*/ 	.word	0x00025aa0


	//   ....[89]....
        /*0ccc*/ 	.word	0x00025ad0


	//   ....[90]....
        /*0cd0*/ 	.word	0x00025c60


	//   ....[91]....
        /*0cd4*/ 	.word	0x00025c90


	//   ....[92]....
        /*0cd8*/ 	.word	0x00025cc0


	//   ....[93]....
        /*0cdc*/ 	.word	0x00025cf0


	//   ....[94]....
        /*0ce0*/ 	.word	0x00025d20


	//   ....[95]....
        /*0ce4*/ 	.word	0x00025d50


	//   ....[96]....
        /*0ce8*/ 	.word	0x00025e10


	//   ....[97]....
        /*0cec*/ 	.word	0x00025e30


	//   ....[98]....
        /*0cf0*/ 	.word	0x00025ea0


	//   ....[99]....
        /*0cf4*/ 	.word	0x00026320


	//   ....[100]....
        /*0cf8*/ 	.word	0x00026780


	//   ....[101]....
        /*0cfc*/ 	.word	0x00026810


	//   ....[102]....
        /*0d00*/ 	.word	0x00026860


	//   ....[103]....
        /*0d04*/ 	.word	0x000268b0


	//   ....[104]....
        /*0d08*/ 	.word	0x00026990


	//   ....[105]....
        /*0d0c*/ 	.word	0x00026a20


	//   ....[106]....
        /*0d10*/ 	.word	0x00026a80


	//   ....[107]....
        /*0d14*/ 	.word	0x00026ae0


	//   ....[108]....
        /*0d18*/ 	.word	0x00026d30


	//   ....[109]....
        /*0d1c*/ 	.word	0x00027030


	//   ....[110]....
        /*0d20*/ 	.word	0x000271a0


	//   ....[111]....
        /*0d24*/ 	.word	0x000271f0


	//   ....[112]....
        /*0d28*/ 	.word	0x000272a0


	//   ....[113]....
        /*0d2c*/ 	.word	0x000273b0


	//   ....[114]....
        /*0d30*/ 	.word	0x00027410


	//   ....[115]....
        /*0d34*/ 	.word	0x00027520


	//   ....[116]....
        /*0d38*/ 	.word	0x00027580


	//   ....[117]....
        /*0d3c*/ 	.word	0x00027690


	//   ....[118]....
        /*0d40*/ 	.word	0x000276f0


	//   ....[119]....
        /*0d44*/ 	.word	0x00027800


	//   ....[120]....
        /*0d48*/ 	.word	0x00027860


	//   ....[121]....
        /*0d4c*/ 	.word	0x00027970


	//   ....[122]....
        /*0d50*/ 	.word	0x000279d0


	//   ....[123]....
        /*0d54*/ 	.word	0x00027ae0


	//   ....[124]....
        /*0d58*/ 	.word	0x00027b40


	//   ....[125]....
        /*0d5c*/ 	.word	0x00027c20


	//   ....[126]....
        /*0d60*/ 	.word	0x00027f90


	//   ....[127]....
        /*0d64*/ 	.word	0x00028040


	//   ....[128]....
        /*0d68*/ 	.word	0x00028140


	//   ....[129]....
        /*0d6c*/ 	.word	0x000281d0


	//   ....[130]....
        /*0d70*/ 	.word	0x00028250


	//   ....[131]....
        /*0d74*/ 	.word	0x000282d0


	//   ....[132]....
        /*0d78*/ 	.word	0x00028350


	//   ....[133]....
        /*0d7c*/ 	.word	0x000283e0


	//   ....[134]....
        /*0d80*/ 	.word	0x00028480


	//   ....[135]....
        /*0d84*/ 	.word	0x00028550


	//   ....[136]....
        /*0d88*/ 	.word	0x000285d0


	//   ....[137]....
        /*0d8c*/ 	.word	0x00028650


	//   ....[138]....
        /*0d90*/ 	.word	0x000286d0


	//   ....[139]....
        /*0d94*/ 	.word	0x00028760


	//   ....[140]....
        /*0d98*/ 	.word	0x000287e0


	//   ....[141]....
        /*0d9c*/ 	.word	0x00028880


	//   ....[142]....
        /*0da0*/ 	.word	0x00028910


	//   ....[143]....
        /*0da4*/ 	.word	0x00028a40


	//----- nvinfo : EIATTR_REG_RECONFIG
	.align		4
.L_737:
        /*0da8*/ 	.byte	0x01, 0x54
	.zero		2


	//----- nvinfo : EIATTR_SYSCALL_OFFSETS
	.align		4
        /*0dac*/ 	.byte	0x04, 0x46
        /*0dae*/ 	.short	(.L_739 - .L_738)


	//   ....[0]....
.L_738:
        /*0db0*/ 	.word	0x00001c50


	//   ....[1]....
        /*0db4*/ 	.word	0x00001da0


	//   ....[2]....
        /*0db8*/ 	.word	0x0000b2f0


	//   ....[3]....
        /*0dbc*/ 	.word	0x0000b670


	//   ....[4]....
        /*0dc0*/ 	.word	0x00021280


	//   ....[5]....
        /*0dc4*/ 	.word	0x000213e0


	//   ....[6]....
        /*0dc8*/ 	.word	0x000214e0


	//   ....[7]....
        /*0dcc*/ 	.word	0x00021ee0


	//----- nvinfo : EIATTR_MBARRIER_INSTR_OFFSETS
	.align		4
.L_739:
        /*0dd0*/ 	.byte	0x04, 0x39
        /*0dd2*/ 	.short	(.L_741 - .L_740)


	//   ....[0]....
.L_740:
        /*0dd4*/ 	.word	0x000002d0
        /*0dd8*/ 	.word	0x000000ff
        /*0ddc*/ 	.word	0x00036800
        /*0de0*/ 	.short	0x0100
        /*0de2*/ 	.byte	0x08
	.zero		1


	//   ....[1]....
        /*0de4*/ 	.word	0x000002e0
        /*0de8*/ 	.word	0x000000ff
        /*0dec*/ 	.word	0x00036820
        /*0df0*/ 	.short	0x0100
        /*0df2*/ 	.byte	0x08
	.zero		1


	//   ....[2]....
        /*0df4*/ 	.word	0x000003d0
        /*0df8*/ 	.word	0x000000ff
        /*0dfc*/ 	.word	0x00036830
        /*0e00*/ 	.short	0x0100
        /*0e02*/ 	.byte	0x08
	.zero		1


	//   ....[3]....
        /*0e04*/ 	.word	0x000003e0
        /*0e08*/ 	.word	0x000000ff
        /*0e0c*/ 	.word	0x00036840
        /*0e10*/ 	.short	0x0100
        /*0e12*/ 	.byte	0x08
	.zero		1


	//   ....[4]....
        /*0e14*/ 	.word	0x000003f0
        /*0e18*/ 	.word	0x000000ff
        /*0e1c*/ 	.word	0x00036838
        /*0e20*/ 	.short	0x0100
        /*0e22*/ 	.byte	0x08
	.zero		1


	//   ....[5]....
        /*0e24*/ 	.word	0x00000400
        /*0e28*/ 	.word	0x000000ff
        /*0e2c*/ 	.word	0x00036848
        /*0e30*/ 	.short	0x0100
        /*0e32*/ 	.byte	0x08
	.zero		1


	//   ....[6]....
        /*0e34*/ 	.word	0x00000530
        /*0e38*/ 	.word	0x000000ff
        /*0e3c*/ 	.word	0x00036850
        /*0e40*/ 	.short	0x0100
        /*0e42*/ 	.byte	0x08
	.zero		1


	//   ....[7]....
        /*0e44*/ 	.word	0x00000540
        /*0e48*/ 	.word	0x000000ff
        /*0e4c*/ 	.word	0x00036860
        /*0e50*/ 	.short	0x0100
        /*0e52*/ 	.byte	0x08
	.zero		1


	//   ....[8]....
        /*0e54*/ 	.word	0x00000550
        /*0e58*/ 	.word	0x000000ff
        /*0e5c*/ 	.word	0x00036858
        /*0e60*/ 	.short	0x0100
        /*0e62*/ 	.byte	0x08
	.zero		1


	//   ....[9]....
        /*0e64*/ 	.word	0x00000560
        /*0e68*/ 	.word	0x000000ff
        /*0e6c*/ 	.word	0x00036868
        /*0e70*/ 	.short	0x0100
        /*0e72*/ 	.byte	0x08
	.zero		1


	//   ....[10]....
        /*0e74*/ 	.word	0x00000650
        /*0e78*/ 	.word	0x000000ff
        /*0e7c*/ 	.word	0x00036870
        /*0e80*/ 	.short	0x0100
        /*0e82*/ 	.byte	0x06
	.zero		1


	//   ....[11]....
        /*0e84*/ 	.word	0x00000660
        /*0e88*/ 	.word	0x000000ff
        /*0e8c*/ 	.word	0x00036880
        /*0e90*/ 	.short	0x0100
        /*0e92*/ 	.byte	0x06
	.zero		1


	//   ....[12]....
        /*0e94*/ 	.word	0x00000670
        /*0e98*/ 	.word	0x000000ff
        /*0e9c*/ 	.word	0x00036878
        /*0ea0*/ 	.short	0x0100
        /*0ea2*/ 	.byte	0x06
	.zero		1


	//   ....[13]....
        /*0ea4*/ 	.word	0x00000680
        /*0ea8*/ 	.word	0x000000ff
        /*0eac*/ 	.word	0x00036888
        /*0eb0*/ 	.short	0x0100
        /*0eb2*/ 	.byte	0x06
	.zero		1


	//   ....[14]....
        /*0eb4*/ 	.word	0x000007b0
        /*0eb8*/ 	.word	0x000000ff
        /*0ebc*/ 	.word	0x00036890
        /*0ec0*/ 	.short	0x0100
        /*0ec2*/ 	.byte	0x08
	.zero		1


	//   ....[15]....
        /*0ec4*/ 	.word	0x000007c0
        /*0ec8*/ 	.word	0x000000ff
        /*0ecc*/ 	.word	0x000368a0
        /*0ed0*/ 	.short	0x0100
        /*0ed2*/ 	.byte	0x08
	.zero		1


	//   ....[16]....
        /*0ed4*/ 	.word	0x000007d0
        /*0ed8*/ 	.word	0x000000ff
        /*0edc*/ 	.word	0x00036898
        /*0ee0*/ 	.short	0x0100
        /*0ee2*/ 	.byte	0x08
	.zero		1


	//   ....[17]....
        /*0ee4*/ 	.word	0x000007e0
        /*0ee8*/ 	.word	0x000000ff
        /*0eec*/ 	.word	0x000368a8
        /*0ef0*/ 	.short	0x0100
        /*0ef2*/ 	.byte	0x08
	.zero		1


	//   ....[18]....
        /*0ef4*/ 	.word	0x00000910
        /*0ef8*/ 	.word	0x000000ff
        /*0efc*/ 	.word	0x000368b0
        /*0f00*/ 	.short	0x0100
        /*0f02*/ 	.byte	0x08
	.zero		1


	//   ....[19]....
        /*0f04*/ 	.word	0x00000920
        /*0f08*/ 	.word	0x000000ff
        /*0f0c*/ 	.word	0x000368c0
        /*0f10*/ 	.short	0x0100
        /*0f12*/ 	.byte	0x08
	.zero		1


	//   ....[20]....
        /*0f14*/ 	.word	0x00000930
        /*0f18*/ 	.word	0x000000ff
        /*0f1c*/ 	.word	0x000368b8
        /*0f20*/ 	.short	0x0100
        /*0f22*/ 	.byte	0x08
	.zero		1


	//   ....[21]....
        /*0f24*/ 	.word	0x00000940
        /*0f28*/ 	.word	0x000000ff
        /*0f2c*/ 	.word	0x000368c8
        /*0f30*/ 	.short	0x0100
        /*0f32*/ 	.byte	0x08
	.zero		1


	//   ....[22]....
        /*0f34*/ 	.word	0x00003950
        /*0f38*/ 	.word	0x0000002b
        /*0f3c*/ 	.word	0x00036890
        /*0f40*/ 	.short	0x010a
        /*0f42*/ 	.byte	0x3f
	.zero		1


	//   ....[23]....
        /*0f44*/ 	.word	0x00006f40
        /*0f48*/ 	.word	0x0000002b
        /*0f4c*/ 	.word	0x00036890
        /*0f50*/ 	.short	0x010a
        /*0f52*/ 	.byte	0x3f
	.zero		1


	//   ....[24]....
        /*0f54*/ 	.word	0x0000a240
        /*0f58*/ 	.word	0x0000002b
        /*0f5c*/ 	.word	0x00036890
        /*0f60*/ 	.short	0x010a
        /*0f62*/ 	.byte	0x3f
	.zero		1


	//   ....[25]....
        /*0f64*/ 	.word	0x0000a610
        /*0f68*/ 	.word	0x0000002c
        /*0f6c*/ 	.word	0x00000000
        /*0f70*/ 	.short	0x0101
        /*0f72*/ 	.byte	0x3f
	.zero		1


	//   ....[26]....
        /*0f74*/ 	.word	0x0000a650
        /*0f78*/ 	.word	0x0000002b
        /*0f7c*/ 	.word	0x000368b0
        /*0f80*/ 	.short	0x010a
        /*0f82*/ 	.byte	0x3f
	.zero		1


	//   ....[27]....
        /*0f84*/ 	.word	0x0000acc0
        /*0f88*/ 	.word	0x0000002b
        /*0f8c*/ 	.word	0x00000000
        /*0f90*/ 	.short	0x0101
        /*0f92*/ 	.byte	0x3f
	.zero		1


	//   ....[28]....
        /*0f94*/ 	.word	0x0000b370
        /*0f98*/ 	.word	0x00000010
        /*0f9c*/ 	.word	0x00036800
        /*0fa0*/ 	.short	0x010a
        /*0fa2*/ 	.byte	0x3f
	.zero		1


	//   ....[29]....
        /*0fa4*/ 	.word	0x0000b3c0
        /*0fa8*/ 	.word	0x00000010
        /*0fac*/ 	.word	0x00036800
        /*0fb0*/ 	.short	0x010a
        /*0fb2*/ 	.byte	0x3f
	.zero		1


	//   ....[30]....
        /*0fb4*/ 	.word	0x0000be20
        /*0fb8*/ 	.word	0x00000010
        /*0fbc*/ 	.word	0x00036800
        /*0fc0*/ 	.short	0x010a
        /*0fc2*/ 	.byte	0x3f
	.zero		1


	//   ....[31]....
        /*0fc4*/ 	.word	0x0000e6c0
        /*0fc8*/ 	.word	0x00000010
        /*0fcc*/ 	.word	0x00036800
        /*0fd0*/ 	.short	0x010a
        /*0fd2*/ 	.byte	0x3f
	.zero		1


	//   ....[32]....
        /*0fd4*/ 	.word	0x00010ea0
        /*0fd8*/ 	.word	0x00000006
        /*0fdc*/ 	.word	0x00036830
        /*0fe0*/ 	.short	0x010a
        /*0fe2*/ 	.byte	0x3f
	.zero		1


	//   ....[33]....
        /*0fe4*/ 	.word	0x00010f20
        /*0fe8*/ 	.word	0x00000006
        /*0fec*/ 	.word	0x00036830
        /*0ff0*/ 	.short	0x010a
        /*0ff2*/ 	.byte	0x3f
	.zero		1


	//   ....[34]....
        /*0ff4*/ 	.word	0x000151f0
        /*0ff8*/ 	.word	0x00000006
        /*0ffc*/ 	.word	0x00000000
        /*1000*/ 	.short	0x0101
        /*1002*/ 	.byte	0x3f
	.zero		1


	//   ....[35]....
        /*1004*/ 	.word	0x00016290
        /*1008*/ 	.word	0x0000000b
        /*100c*/ 	.word	0x00036830
        /*1010*/ 	.short	0x010a
        /*1012*/ 	.byte	0x3f
	.zero		1


	//   ....[36]....
        /*1014*/ 	.word	0x00016310
        /*1018*/ 	.word	0x0000000b
        /*101c*/ 	.word	0x00036830
        /*1020*/ 	.short	0x010a
        /*1022*/ 	.byte	0x3f
	.zero		1


	//   ....[37]....
        /*1024*/ 	.word	0x00019980
        /*1028*/ 	.word	0x00000009
        /*102c*/ 	.word	0x00036850
        /*1030*/ 	.short	0x010a
        /*1032*/ 	.byte	0x3f
	.zero		1


	//   ....[38]....
        /*1034*/ 	.word	0x000199d0
        /*1038*/ 	.word	0x00000009
        /*103c*/ 	.word	0x00036850
        /*1040*/ 	.short	0x010a
        /*1042*/ 	.byte	0x3f
	.zero		1


	//   ....[39]....
        /*1044*/ 	.word	0x0001acc0
        /*1048*/ 	.word	0x0000000d
        /*104c*/ 	.word	0x00000000
        /*1050*/ 	.short	0x0101
        /*1052*/ 	.byte	0x3f
	.zero		1


	//   ....[40]....
        /*1054*/ 	.word	0x0001ad00
        /*1058*/ 	.word	0x00000009
        /*105c*/ 	.word	0x00000000
        /*1060*/ 	.short	0x0101
        /*1062*/ 	.byte	0x3f
	.zero		1


	//   ....[41]....
        /*1064*/ 	.word	0x0001b560
        /*1068*/ 	.word	0x00000006
        /*106c*/ 	.word	0x00036850
        /*1070*/ 	.short	0x010a
        /*1072*/ 	.byte	0x3f
	.zero		1


	//   ....[42]....
        /*1074*/ 	.word	0x0001b600
        /*1078*/ 	.word	0x00000006
        /*107c*/ 	.word	0x00036850
        /*1080*/ 	.short	0x010a
        /*1082*/ 	.byte	0x3f
	.zero		1


	//   ....[43]....
        /*1084*/ 	.word	0x0001bb50
        /*1088*/ 	.word	0x0000000c
        /*108c*/ 	.word	0x00000000
        /*1090*/ 	.short	0x0101
        /*1092*/ 	.byte	0x3f
	.zero		1


	//   ....[44]....
        /*1094*/ 	.word	0x0001d6d0
        /*1098*/ 	.word	0x00000000
        /*109c*/ 	.word	0x00000000
        /*10a0*/ 	.short	0x0101
        /*10a2*/ 	.byte	0x3f
	.zero		1


	//   ....[45]....
        /*10a4*/ 	.word	0x0001fc20
        /*10a8*/ 	.word	0x00000004
        /*10ac*/ 	.word	0x00036820
        /*10b0*/ 	.short	0x010a
        /*10b2*/ 	.byte	0x3f
	.zero		1


	//   ....[46]....
        /*10b4*/ 	.word	0x0001fd00
        /*10b8*/ 	.word	0x00000005
        /*10bc*/ 	.word	0x000368a0
        /*10c0*/ 	.short	0x010a
        /*10c2*/ 	.byte	0x3f
	.zero		1


	//   ....[47]....
        /*10c4*/ 	.word	0x00020140
        /*10c8*/ 	.word	0x00000005
        /*10cc*/ 	.word	0x000368c0
        /*10d0*/ 	.short	0x010a
        /*10d2*/ 	.byte	0x3f
	.zero		1


	//   ....[48]....
        /*10d4*/ 	.word	0x000206d0
        /*10d8*/ 	.word	0x00000006
        /*10dc*/ 	.word	0x000368a0
        /*10e0*/ 	.short	0x010a
        /*10e2*/ 	.byte	0x3f
	.zero		1


	//   ....[49]....
        /*10e4*/ 	.word	0x00020b00
        /*10e8*/ 	.word	0x00000006
        /*10ec*/ 	.word	0x000368c0
        /*10f0*/ 	.short	0x010a
        /*10f2*/ 	.byte	0x3f
	.zero		1


	//   ....[50]....
        /*10f4*/ 	.word	0x00021930
        /*10f8*/ 	.word	0x00000000
        /*10fc*/ 	.word	0x00036840
        /*1100*/ 	.short	0x010a
        /*1102*/ 	.byte	0x3f
	.zero		1


	//   ....[51]....
        /*1104*/ 	.word	0x00022950
        /*1108*/ 	.word	0x00000008
        /*110c*/ 	.word	0x00036800
        /*1110*/ 	.short	0x0107
        /*1112*/ 	.byte	0x3f
	.zero		1


	//   ....[52]....
        /*1114*/ 	.word	0x00022a50
        /*1118*/ 	.word	0x00000002
        /*111c*/ 	.word	0x00036800
        /*1120*/ 	.short	0x0101
        /*1122*/ 	.byte	0x3f
	.zero		1


	//   ....[53]....
        /*1124*/ 	.word	0x00022a70
        /*1128*/ 	.word	0x00000002
        /*112c*/ 	.word	0x00036820
        /*1130*/ 	.short	0x010a
        /*1132*/ 	.byte	0x3f
	.zero		1


	//   ....[54]....
        /*1134*/ 	.word	0x00022df0
        /*1138*/ 	.word	0x00000003
        /*113c*/ 	.word	0x00036840
        /*1140*/ 	.short	0x010a
        /*1142*/ 	.byte	0x3f
	.zero		1


	//   ....[55]....
        /*1144*/ 	.word	0x000232b0
        /*1148*/ 	.word	0x00000002
        /*114c*/ 	.word	0x00036860
        /*1150*/ 	.short	0x010a
        /*1152*/ 	.byte	0x3f
	.zero		1


	//   ....[56]....
        /*1154*/ 	.word	0x00023ac0
        /*1158*/ 	.word	0x00000003
        /*115c*/ 	.word	0x00036840
        /*1160*/ 	.short	0x010a
        /*1162*/ 	.byte	0x3f
	.zero		1


	//   ....[57]....
        /*1164*/ 	.word	0x00023f80
        /*1168*/ 	.word	0x00000002
        /*116c*/ 	.word	0x00036860
        /*1170*/ 	.short	0x010a
        /*1172*/ 	.byte	0x3f
	.zero		1


	//   ....[58]....
        /*1174*/ 	.word	0x000246e0
        /*1178*/ 	.word	0x00000003
        /*117c*/ 	.word	0x00036840
        /*1180*/ 	.short	0x010a
        /*1182*/ 	.byte	0x3f
	.zero		1


	//   ....[59]....
        /*1184*/ 	.word	0x00024b90
        /*1188*/ 	.word	0x00000002
        /*118c*/ 	.word	0x00036860
        /*1190*/ 	.short	0x010a
        /*1192*/ 	.byte	0x3f
	.zero		1


	//   ....[60]....
        /*1194*/ 	.word	0x00025270
        /*1198*/ 	.word	0x00000002
        /*119c*/ 	.word	0x00036860
        /*11a0*/ 	.short	0x010a
        /*11a2*/ 	.byte	0x3f
	.zero		1


	//   ....[61]....
        /*11a4*/ 	.word	0x000262a0
        /*11a8*/ 	.word	0x00000000
        /*11ac*/ 	.word	0x00036820
        /*11b0*/ 	.short	0x010a
        /*11b2*/ 	.byte	0x3f
	.zero		1


	//   ....[62]....
        /*11b4*/ 	.word	0x00026470
        /*11b8*/ 	.word	0x00000006
        /*11bc*/ 	.word	0x00000000
        /*11c0*/ 	.short	0x010a
        /*11c2*/ 	.byte	0x3f
	.zero		1


	//   ....[63]....
        /*11c4*/ 	.word	0x000264e0
        /*11c8*/ 	.word	0x00000007
        /*11cc*/ 	.word	0x00000000
        /*11d0*/ 	.short	0x010a
        /*11d2*/ 	.byte	0x3f
	.zero		1


	//   ....[64]....
        /*11d4*/ 	.word	0x00026550
        /*11d8*/ 	.word	0x00000004
        /*11dc*/ 	.word	0x00000000
        /*11e0*/ 	.short	0x010a
        /*11e2*/ 	.byte	0x3f
	.zero		1


	//   ....[65]....
        /*11e4*/ 	.word	0x00026580
        /*11e8*/ 	.word	0x00000003
        /*11ec*/ 	.word	0x00000000
        /*11f0*/ 	.short	0x010a
        /*11f2*/ 	.byte	0x3f
	.zero		1


	//   ....[66]....
        /*11f4*/ 	.word	0x000265e0
        /*11f8*/ 	.word	0x0000002b
        /*11fc*/ 	.word	0x00036890
        /*1200*/ 	.short	0x010a
        /*1202*/ 	.byte	0x3f
	.zero		1


	//   ....[67]....
        /*1204*/ 	.word	0x00026630
        /*1208*/ 	.word	0x0000002b
        /*120c*/ 	.word	0x00036890
        /*1210*/ 	.short	0x010a
        /*1212*/ 	.byte	0x3f
	.zero		1


	//   ....[68]....
        /*1214*/ 	.word	0x00026680
        /*1218*/ 	.word	0x0000002b
        /*121c*/ 	.word	0x00036890
        /*1220*/ 	.short	0x010a
        /*1222*/ 	.byte	0x3f
	.zero		1


	//   ....[69]....
        /*1224*/ 	.word	0x000266d0
        /*1228*/ 	.word	0x0000002b
        /*122c*/ 	.word	0x000368b0
        /*1230*/ 	.short	0x010a
        /*1232*/ 	.byte	0x3f
	.zero		1


	//   ....[70]....
        /*1234*/ 	.word	0x000268e0
        /*1238*/ 	.word	0x00000010
        /*123c*/ 	.word	0x00036800
        /*1240*/ 	.short	0x010a
        /*1242*/ 	.byte	0x3f
	.zero		1


	//   ....[71]....
        /*1244*/ 	.word	0x00026b10
        /*1248*/ 	.word	0x00000010
        /*124c*/ 	.word	0x00036800
        /*1250*/ 	.short	0x010a
        /*1252*/ 	.byte	0x3f
	.zero		1


	//   ....[72]....
        /*1254*/ 	.word	0x00026b60
        /*1258*/ 	.word	0x00000006
        /*125c*/ 	.word	0x00036830
        /*1260*/ 	.short	0x010a
        /*1262*/ 	.byte	0x3f
	.zero		1


	//   ....[73]....
        /*1264*/ 	.word	0x00026bb0
        /*1268*/ 	.word	0x0000000b
        /*126c*/ 	.word	0x00036830
        /*1270*/ 	.short	0x010a
        /*1272*/ 	.byte	0x3f
	.zero		1


	//   ....[74]....
        /*1274*/ 	.word	0x00026c00
        /*1278*/ 	.word	0x00000009
        /*127c*/ 	.word	0x00036850
        /*1280*/ 	.short	0x010a
        /*1282*/ 	.byte	0x3f
	.zero		1


	//   ....[75]....
        /*1284*/ 	.word	0x00026c50
        /*1288*/ 	.word	0x00000006
        /*128c*/ 	.word	0x00036850
        /*1290*/ 	.short	0x010a
        /*1292*/ 	.byte	0x3f
	.zero		1


	//   ....[76]....
        /*1294*/ 	.word	0x00026e10
        /*1298*/ 	.word	0x00000003
        /*129c*/ 	.word	0x00036820
        /*12a0*/ 	.short	0x010a
        /*12a2*/ 	.byte	0x3f
	.zero		1


	//   ....[77]....
        /*12a4*/ 	.word	0x00026e60
        /*12a8*/ 	.word	0x00000005
        /*12ac*/ 	.word	0x000368a0
        /*12b0*/ 	.short	0x010a
        /*12b2*/ 	.byte	0x3f
	.zero		1


	//   ....[78]....
        /*12b4*/ 	.word	0x00026eb0
        /*12b8*/ 	.word	0x00000005
        /*12bc*/ 	.word	0x000368c0
        /*12c0*/ 	.short	0x010a
        /*12c2*/ 	.byte	0x3f
	.zero		1


	//   ....[79]....
        /*12c4*/ 	.word	0x00026f00
        /*12c8*/ 	.word	0x00000006
        /*12cc*/ 	.word	0x000368a0
        /*12d0*/ 	.short	0x010a
        /*12d2*/ 	.byte	0x3f
	.zero		1


	//   ....[80]....
        /*12d4*/ 	.word	0x00026f50
        /*12d8*/ 	.word	0x00000006
        /*12dc*/ 	.word	0x000368c0
        /*12e0*/ 	.short	0x010a
        /*12e2*/ 	.byte	0x3f
	.zero		1


	//   ....[81]....
        /*12e4*/ 	.word	0x000270f0
        /*12e8*/ 	.word	0x00000000
        /*12ec*/ 	.word	0x00036840
        /*12f0*/ 	.short	0x010a
        /*12f2*/ 	.byte	0x3f
	.zero		1


	//   ....[82]....
        /*12f4*/ 	.word	0x00027cb0
        /*12f8*/ 	.word	0x00000002
        /*12fc*/ 	.word	0x00036820
        /*1300*/ 	.short	0x010a
        /*1302*/ 	.byte	0x3f
	.zero		1


	//   ....[83]....
        /*1304*/ 	.word	0x00027d00
        /*1308*/ 	.word	0x00000003
        /*130c*/ 	.word	0x00036840
        /*1310*/ 	.short	0x010a
        /*1312*/ 	.byte	0x3f
	.zero		1


	//   ....[84]....
        /*1314*/ 	.word	0x00027d50
        /*1318*/ 	.word	0x00000002
        /*131c*/ 	.word	0x00036860
        /*1320*/ 	.short	0x010a
        /*1322*/ 	.byte	0x3f
	.zero		1


	//   ....[85]....
        /*1324*/ 	.word	0x00027da0
        /*1328*/ 	.word	0x00000003
        /*132c*/ 	.word	0x00036840
        /*1330*/ 	.short	0x010a
        /*1332*/ 	.byte	0x3f
	.zero		1


	//   ....[86]....
        /*1334*/ 	.word	0x00027df0
        /*1338*/ 	.word	0x00000002
        /*133c*/ 	.word	0x00036860
        /*1340*/ 	.short	0x010a
        /*1342*/ 	.byte	0x3f
	.zero		1


	//   ....[87]....
        /*1344*/ 	.word	0x00027e40
        /*1348*/ 	.word	0x00000003
        /*134c*/ 	.word	0x00036840
        /*1350*/ 	.short	0x010a
        /*1352*/ 	.byte	0x3f
	.zero		1


	//   ....[88]....
        /*1354*/ 	.word	0x00027e90
        /*1358*/ 	.word	0x00000002
        /*135c*/ 	.word	0x00036860
        /*1360*/ 	.short	0x010a
        /*1362*/ 	.byte	0x3f
	.zero		1


	//   ....[89]....
        /*1364*/ 	.word	0x00027ee0
        /*1368*/ 	.word	0x00000002
        /*136c*/ 	.word	0x00036860
        /*1370*/ 	.short	0x010a
        /*1372*/ 	.byte	0x3f
	.zero		1


	//   ....[90]....
        /*1374*/ 	.word	0x00028960
        /*1378*/ 	.word	0x00000000
        /*137c*/ 	.word	0x00036820
        /*1380*/ 	.short	0x010a
        /*1382*/ 	.byte	0x3f
	.zero		1


	//   ....[91]....
        /*1384*/ 	.word	0x00028b00
        /*1388*/ 	.word	0x00000006
        /*138c*/ 	.word	0x00000000
        /*1390*/ 	.short	0x010a
        /*1392*/ 	.byte	0x3f
	.zero		1


	//   ....[92]....
        /*1394*/ 	.word	0x00028b50
        /*1398*/ 	.word	0x00000007
        /*139c*/ 	.word	0x00000000
        /*13a0*/ 	.short	0x010a
        /*13a2*/ 	.byte	0x3f
	.zero		1


	//   ....[93]....
        /*13a4*/ 	.word	0x00028ba0
        /*13a8*/ 	.word	0x00000004
        /*13ac*/ 	.word	0x00000000
        /*13b0*/ 	.short	0x010a
        /*13b2*/ 	.byte	0x3f
	.zero		1


	//----- nvinfo : EIATTR_NUM_MBARRIERS
	.align		4
.L_741:
        /*13b4*/ 	.byte	0x03, 0x38
        /*13b6*/ 	.short	0x0016


	//----- nvinfo : EIATTR_EXIT_INSTR_OFFSETS
	.align		4
        /*13b8*/ 	.byte	0x04, 0x1c
        /*13ba*/ 	.short	(.L_743 - .L_742)


	//   ....[0]....
.L_742:
        /*13bc*/ 	.word	0x000265d0


	//----- nvinfo : EIATTR_MAX_THREADS
	.align		4
.L_743:
        /*13c0*/ 	.byte	0x04, 0x05
        /*13c2*/ 	.short	(.L_745 - .L_744)
.L_744:
        /*13c4*/ 	.word	0x00000180
        /*13c8*/ 	.word	0x00000001
        /*13cc*/ 	.word	0x00000001


	//----- nvinfo : EIATTR_CRS_STACK_SIZE
	.align		4
.L_745:
        /*13d0*/ 	.byte	0x04, 0x1e
        /*13d2*/ 	.short	(.L_747 - .L_746)
.L_746:
        /*13d4*/ 	.word	0x00000000


	//----- nvinfo : EIATTR_CBANK_PARAM_SIZE
	.align		4
.L_747:
        /*13d8*/ 	.byte	0x03, 0x19
        /*13da*/ 	.short	0x0af0


	//----- nvinfo : EIATTR_PARAM_CBANK
	.align		4
        /*13dc*/ 	.byte	0x04, 0x0a
        /*13de*/ 	.short	(.L_749 - .L_748)
	.align		4
.L_748:
        /*13e0*/ 	.word	index@(.nv.constant0._ZN7cutlass13device_kernelIN5flash11enable_sm90INS1_16FlashAttnFwdSm90INS1_25CollectiveMainloopFwdSm90ILi2EN4cute5tupleIJNS5_1CILi1EEES8_S8_EEENS6_IJNS7_ILi128EEENS7_ILi112EEENS7_ILi192EEEEEELi192ENS_10bfloat16_tEfNS_4arch4Sm90ELb0ELb0ELb0ELb1ELb0ELb1ELb0ELb1ELb1ELb1ELb0ELb0EEENS1_21CollectiveEpilogueFwdINS6_IJSA_SC_SB_EEES9_SE_SG_Li256ELb1ELb1ELb0ELb0EEENS1_36VarlenDynamicPersistentTileSchedulerILi128ELi112ELi256ELi128ELb0ELb1ELb1ELb0ELb1ELb1EEEEEEEEEvNT_6ParamsE)
        /*13e4*/ 	.short	0x0210
        /*13e6*/ 	.short	0x0af0


	//----- nvinfo : EIATTR_SW_WAR
	.align		4
.L_749:
        /*13e8*/ 	.byte	0x04, 0x36
        /*13ea*/ 	.short	(.L_751 - .L_750)
.L_750:
        /*13ec*/ 	.word	0x00000008
.L_751:


//--------------------- .nv.info._ZN7cutlass13device_kernelIN5flash11enable_sm90INS1_16FlashAttnFwdSm90INS1_25CollectiveMainloopFwdSm90ILi2EN4cute5tupleIJNS5_1CILi1EEES8_S8_EEENS6_IJNS7_ILi128EEENS7_ILi96EEENS7_ILi192EEEEEELi192ENS_10bfloat16_tEfNS_4arch4Sm90ELb0ELb1ELb0ELb0ELb0ELb0ELb0ELb1ELb1ELb1ELb0ELb0EEENS1_21CollectiveEpilogueFwdINS6_IJSA_SC_SB_EEES9_SE_SG_Li256ELb0ELb1ELb0ELb0EEENS1_30DynamicPersistentTileSchedulerILi256ELi128ELb0ELb1ELb1EEEEEEEEEvNT_6ParamsE --------------------------
	.section	.nv.info._ZN7cutlass13device_kernelIN5flash11enable_sm90INS1_16FlashAttnFwdSm90INS1_25CollectiveMainloopFwdSm90ILi2EN4cute5tupleIJNS5_1CILi1EEES8_S8_EEENS6_IJNS7_ILi128EEENS7_ILi96EEENS7_ILi192EEEEEELi192ENS_10bfloat16_tEfNS_4arch4Sm90ELb0ELb1ELb0ELb0ELb0ELb0ELb0ELb1ELb1ELb1ELb0ELb0EEENS1_21CollectiveEpilogueFwdINS6_IJSA_SC_SB_EEES9_SE_SG_Li256ELb0ELb1ELb0ELb0EEENS1_30DynamicPersistentTileSchedulerILi256ELi128ELb0ELb1ELb1EEEEEEEEEvNT_6ParamsE,"",@"SHT_CUDA_INFO"
	.sectionflags	@""
	.align	4


	//----- nvinfo : EIATTR_CUDA_API_VERSION
	.align		4
        /*0000*/ 	.byte	0x04, 0x37
        /*0002*/ 	.short	(.L_753 - .L_752)
.L_752:
        /*0004*/ 	.word	0x00000082


	//----- nvinfo : EIATTR_KPARAM_INFO
	.align		4
.L_753:
        /*0008*/ 	.byte	0x04, 0x17
        /*000a*/ 	.short	(.L_755 - .L_754)
.L_754:
        /*000c*/ 	.word	0x00000000
        /*0010*/ 	.short	0x0000
        /*0012*/ 	.short	0x0070
        /*0014*/ 	.byte	0x00, 0xf0, 0x01, 0x2a


	//----- nvinfo : EIATTR_SPARSE_MMA_MASK
	.align		4
.L_755:
        /*0018*/ 	.byte	0x03, 0x50
        /*001a*/ 	.short	0x0000


	//----- nvinfo : EIATTR_MAXREG_COUNT
	.align		4
        /*001c*/ 	.byte	0x03, 0x1b
        /*001e*/ 	.short	0x00a8


	//----- nvinfo : EIATTR_NUM_BARRIERS
	.align		4
        /*0020*/ 	.byte	0x02, 0x4c
        /*0022*/ 	.byte	0x09
	.zero		1


	//----- nvinfo : EIATTR_EXTERNS
	.align		4
        /*0024*/ 	.byte	0x04, 0x0f
        /*0026*/ 	.short	(.L_757 - .L_756)


	//   ....[0]....
	.align		4
.L_756:
        /*0028*/ 	.word	index@(__assertfail)


	//----- nvinfo : EIATTR_ANNOTATIONS
	.align		4
.L_757:
        /*002c*/ 	.byte	0x04, 0x55
        /*002e*/ 	.short	(.L_759 - .L_758)


	//   ....[0]....
.L_758:
        /* <DEDUP_REMOVED lines=28> */


	//----- nvinfo : EIATTR_MERCURY_ISA_VERSION
	.align		4
.L_759:
        /*01d8*/ 	.byte	0x03, 0x5f
        /*01da*/ 	.short	0x0101


	//----- nvinfo : EIATTR_INT_WARP_WIDE_INSTR_OFFSETS
	.align		4
        /*01dc*/ 	.byte	0x04, 0x31
        /*01de*/ 	.short	(.L_761 - .L_760)


	//   ....[0]....
.L_760:
        /*01e0*/ 	.word	0x00000130


	//   ....[1]....
        /*01e4*/ 	.word	0x00000170


	//   ....[2]....
        /*01e8*/ 	.word	0x000001e0


	//   ....[3]....
        /*01ec*/ 	.word	0x000109b0


	//   ....[4]....
        /*01f0*/ 	.word	0x00010a50


	//   ....[5]....
        /*01f4*/ 	.word	0x000145f0


	//   ....[6]....
        /*01f8*/ 	.word	0x00014690


	//----- nvinfo : EIATTR_COOP_GROUP_MASK_REGIDS
	.align		4
.L_761:
        /*01fc*/ 	.byte	0x04, 0x29
        /*01fe*/ 	.short	(.L_763 - .L_762)


	//   ....[0]....
.L_762:
        /*0200*/ 	.word	0xffffffff


	//   ....[1]....
        /*0204*/ 	.word	0xffffffff


	//   ....[2]....
        /*0208*/ 	.word	0xffffffff


	//   ....[3]....
        /*020c*/ 	.word	0xffffffff


	//   ....[4]....
        /*0210*/ 	.word	0xffffffff


	//   ....[5]....
        /*0214*/ 	.word	0xffffffff


	//   ....[6]....
        /*0218*/ 	.word	0xffffffff


	//   ....[7]....
        /*021c*/ 	.word	0xffffffff


	//   ....[8]....
        /*0220*/ 	.word	0xffffffff


	//   ....[9]....
        /*0224*/ 	.word	0xffffffff


	//   ....[10]....
        /*0228*/ 	.word	0xffffffff


	//   ....[11]....
        /*022c*/ 	.word	0xffffffff


	//   ....[12]....
        /*0230*/ 	.word	0xffffffff


	//   ....[13]....
        /*0234*/ 	.word	0xffffffff


	//   ....[14]....
        /*0238*/ 	.word	0xffffffff


	//   ....[15]....
        /*023c*/ 	.word	0xffffffff


	//   ....[16]....
        /*0240*/ 	.word	0xffffffff


	//   ....[17]....
        /*0244*/ 	.word	0xffffffff


	//   ....[18]....
        /*0248*/ 	.word	0xffffffff


	//   ....[19]....
        /*024c*/ 	.word	0xffffffff


	//   ....[20]....
        /*0250*/ 	.word	0xffffffff


	//   ....[21]....
        /*0254*/ 	.word	0xffffffff


	//   ....[22]....
        /*0258*/ 	.word	0xffffffff


	//   ....[23]....
        /*025c*/ 	.word	0xffffffff


	//   ....[24]....
        /*0260*/ 	.word	0xffffffff


	//   ....[25]....
        /*0264*/ 	.word	0xffffffff


	//   ....[26]....
        /*0268*/ 	.word	0xffffffff


	//   ....[27]....
        /*026c*/ 	.word	0xffffffff


	//   ....[28]....
        /*0270*/ 	.word	0xffffffff


	//   ....[29]....
        /*0274*/ 	.word	0xffffffff


	//   ....[30]....
        /*0278*/ 	.word	0xffffffff


	//   ....[31]....
        /*027c*/ 	.word	0xffffffff


	//   ....[32]....
        /*0280*/ 	.word	0xffffffff


	//   ....[33]....
        /*0284*/ 	.word	0xffffffff


	//   ....[34]....
        /*0288*/ 	.word	0xffffffff


	//   ....[35]....
        /*028c*/ 	.word	0xffffffff


	//   ....[36]....
        /*0290*/ 	.word	0xffffffff


	//   ....[37]....
        /*0294*/ 	.word	0xffffffff


	//   ....[38]....
        /*0298*/ 	.word	0xffffffff


	//   ....[39]....
        /*029c*/ 	.word	0xffffffff


	//   ....[40]....
        /*02a0*/ 	.word	0xffffffff


	//   ....[41]....
        /*02a4*/ 	.word	0xffffffff


	//   ....[42]....
        /*02a8*/ 	.word	0xffffffff


	//   ....[43]....
        /*02ac*/ 	.word	0xffffffff


	//   ....[44]....
        /*02b0*/ 	.word	0xffffffff


	//   ....[45]....
        /*02b4*/ 	.word	0xffffffff


	//   ....[46]....
        /*02b8*/ 	.word	0xffffffff


	//   ....[47]....
        /*02bc*/ 	.word	0xffffffff


	//   ....[48]....
        /*02c0*/ 	.word	0xffffffff


	//   ....[49]....
        /*02c4*/ 	.word	0xffffffff


	//   ....[50]....
        /*02c8*/ 	.word	0xffffffff


	//   ....[51]....
        /*02cc*/ 	.word	0xffffffff


	//   ....[52]....
        /*02d0*/ 	.word	0xffffffff


	//   ....[53]....
        /*02d4*/ 	.word	0xffffffff


	//   ....[54]....
        /*02d8*/ 	.word	0xffffffff


	//   ....[55]....
        /*02dc*/ 	.word	0xffffffff


	//   ....[56]....
        /*02e0*/ 	.word	0xffffffff


	//   ....[57]....
        /*02e4*/ 	.word	0xffffffff


	//   ....[58]....
        /*02e8*/ 	.word	0xffffffff


	//   ....[59]....
        /*02ec*/ 	.word	0xffffffff


	//   ....[60]....
        /*02f0*/ 	.word	0xffffffff


	//   ....[61]....
        /*02f4*/ 	.word	0xffffffff


	//   ....[62]....
        /*02f8*/ 	.word	0xffffffff


	//   ....[63]....
        /*02fc*/ 	.word	0xffffffff


	//   ....[64]....
        /*0300*/ 	.word	0xffffffff


	//   ....[65]....
        /*0304*/ 	.word	0xffffffff


	//   ....[66]....
        /*0308*/ 	.word	0xffffffff


	//   ....[67]....
        /*030c*/ 	.word	0xffffffff


	//   ....[68]....
        /*0310*/ 	.word	0xffffffff


	//   ....[69]....
        /*0314*/ 	.word	0xffffffff


	//   ....[70]....
        /*0318*/ 	.word	0xffffffff


	//   ....[71]....
        /*031c*/ 	.word	0xffffffff


	//   ....[72]....
        /*0320*/ 	.word	0xffffffff


	//   ....[73]....
        /*0324*/ 	.word	0xffffffff


	//   ....[74]....
        /*0328*/ 	.word	0x0500000f


	//   ....[75]....
        /*032c*/ 	.word	0x0500000f


	//   ....[76]....
        /*0330*/ 	.word	0x0500000f


	//   ....[77]....
        /*0334*/ 	.word	0x0500000f


	//   ....[78]....
        /*0338*/ 	.word	0x0500000f


	//   ....[79]....
        /*033c*/ 	.word	0x0500000f


	//   ....[80]....
        /*0340*/ 	.word	0x0500000f


	//   ....[81]....
        /*0344*/ 	.word	0x0500000f


	//   ....[82]....
        /*0348*/ 	.word	0x0500000f


	//   ....[83]....
        /*034c*/ 	.word	0x0500000f


	//   ....[84]....
        /*0350*/ 	.word	0x0500000f


	//   ....[85]....
        /*0354*/ 	.word	0x0500000f


	//   ....[86]....
        /*0358*/ 	.word	0x0500000f


	//   ....[87]....
        /*035c*/ 	.word	0x0500000f


	//   ....[88]....
        /*0360*/ 	.word	0x0500000f


	//   ....[89]....
        /*0364*/ 	.word	0x0500000f


	//   ....[90]....
        /*0368*/ 	.word	0x0500000f


	//   ....[91]....
        /*036c*/ 	.word	0x0500000f


	//   ....[92]....
        /*0370*/ 	.word	0x0500000f


	//----- nvinfo : EIATTR_COOP_GROUP_INSTR_OFFSETS
	.align		4
.L_763:
        /*0374*/ 	.byte	0x04, 0x28
        /*0376*/ 	.short	(.L_765 - .L_764)


	//   ....[0]....
.L_764:
        /*0378*/ 	.word	0x00000060


	//   ....[1]....
        /*037c*/ 	.word	0x00000140


	//   ....[2]....
        /*0380*/ 	.word	0x00000190


	//   ....[3]....
        /*0384*/ 	.word	0x000003c0


	//   ....[4]....
        /*0388*/ 	.word	0x00000520


	//   ....[5]....
        /*038c*/ 	.word	0x00000640


	//   ....[6]....
        /*0390*/ 	.word	0x000007a0


	//   ....[7]....
        /*0394*/ 	.word	0x00001940


	//   ....[8]....
        /*0398*/ 	.word	0x000021e0


	//   ....[9]....
        /*039c*/ 	.word	0x00002d80


	//   ....[10]....
        /*03a0*/ 	.word	0x000033c0


	//   ....[11]....
        /*03a4*/ 	.word	0x000034e0


	//   ....[12]....
        /*03a8*/ 	.word	0x00003a70


	//   ....[13]....
        /*03ac*/ 	.word	0x00003b60


	//   ....[14]....
        /*03b0*/ 	.word	0x000057d0


	//   ....[15]....
        /*03b4*/ 	.word	0x000059f0


	//   ....[16]....
        /*03b8*/ 	.word	0x00006770


	//   ....[17]....
        /*03bc*/ 	.word	0x00006890


	//   ....[18]....
        /*03c0*/ 	.word	0x00006e40


	//   ....[19]....
        /*03c4*/ 	.word	0x00006e90


	//   ....[20]....
        /*03c8*/ 	.word	0x00008a10


	//   ....[21]....
        /*03cc*/ 	.word	0x00008a30


	//   ....[22]....
        /*03d0*/ 	.word	0x00008d70


	//   ....[23]....
        /*03d4*/ 	.word	0x00008dd0


	//   ....[24]....
        /*03d8*/ 	.word	0x0000a840


	//   ....[25]....
        /*03dc*/ 	.word	0x0000aa80


	//   ....[26]....
        /*03e0*/ 	.word	0x0000b7f0


	//   ....[27]....
        /*03e4*/ 	.word	0x0000ba40


	//   ....[28]....
        /*03e8*/ 	.word	0x0000bf20


	//   ....[29]....
        /*03ec*/ 	.word	0x0000bf90


	//   ....[30]....
        /*03f0*/ 	.word	0x0000cf90


	//   ....[31]....
        /*03f4*/ 	.word	0x0000cfd0


	//   ....[32]....
        /*03f8*/ 	.word	0x0000d0e0


	//   ....[33]....
        /*03fc*/ 	.word	0x0000d0f0


	//   ....[34]....
        /*0400*/ 	.word	0x0000e540


	//   ....[35]....
        /*0404*/ 	.word	0x0000e5b0


	//   ....[36]....
        /*0408*/ 	.word	0x0000e610


	//   ....[37]....
        /*040c*/ 	.word	0x0000e640


	//   ....[38]....
        /*0410*/ 	.word	0x0000edf0


	//   ....[39]....
        /*0414*/ 	.word	0x0000ee20


	//   ....[40]....
        /*0418*/ 	.word	0x0000ef30


	//   ....[41]....
        /*041c*/ 	.word	0x0000ef50


	//   ....[42]....
        /*0420*/ 	.word	0x0000f060


	//   ....[43]....
        /*0424*/ 	.word	0x0000f080


	//   ....[44]....
        /*0428*/ 	.word	0x0000f1a0


	//   ....[45]....
        /*042c*/ 	.word	0x0000f1c0


	//   ....[46]....
        /*0430*/ 	.word	0x0000f930


	//   ....[47]....
        /*0434*/ 	.word	0x0000f950


	//   ....[48]....
        /*0438*/ 	.word	0x0000fa60


	//   ....[49]....
        /*043c*/ 	.word	0x0000fa80


	//   ....[50]....
        /*0440*/ 	.word	0x0000fb90


	//   ....[51]....
        /*0444*/ 	.word	0x0000fbb0


	//   ....[52]....
        /*0448*/ 	.word	0x0000fcd0


	//   ....[53]....
        /*044c*/ 	.word	0x0000fcf0


	//   ....[54]....
        /*0450*/ 	.word	0x0000feb0


	//   ....[55]....
        /*0454*/ 	.word	0x00010ff0


	//   ....[56]....
        /*0458*/ 	.word	0x00011a80


	//   ....[57]....
        /*045c*/ 	.word	0x00011ab0


	//   ....[58]....
        /*0460*/ 	.word	0x00011b80


	//   ....[59]....
        /*0464*/ 	.word	0x00011ba0


	//   ....[60]....
        /*0468*/ 	.word	0x00011c40


	//   ....[61]....
        /*046c*/ 	.word	0x00011c60


	//   ....[62]....
        /*0470*/ 	.word	0x00011d00


	//   ....[63]....
        /*0474*/ 	.word	0x00011d20


	//   ....[64]....
        /*0478*/ 	.word	0x00011dc0


	//   ....[65]....
        /*047c*/ 	.word	0x00011de0


	//   ....[66]....
        /*0480*/ 	.word	0x00011e80


	//   ....[67]....
        /*0484*/ 	.word	0x00011ea0


	//   ....[68]....
        /*0488*/ 	.word	0x00011f40


	//   ....[69]....
        /*048c*/ 	.word	0x00011f60


	//   ....[70]....
        /*0490*/ 	.word	0x00011f70


	//   ....[71]....
        /*0494*/ 	.word	0x00011f80


	//   ....[72]....
        /*0498*/ 	.word	0x00014ce0


	//   ....[73]....
        /*049c*/ 	.word	0x00014ed0


	//   ....[74]....
        /*04a0*/ 	.word	0x00015520


	//   ....[75]....
        /*04a4*/ 	.word	0x000156a0


	//   ....[76]....
        /*04a8*/ 	.word	0x00015700


	//   ....[77]....
        /*04ac*/ 	.word	0x00015860


	//   ....[78]....
        /*04b0*/ 	.word	0x000158b0


	//   ....[79]....
        /*04b4*/ 	.word	0x000159d0


	//   ....[80]....
        /*04b8*/ 	.word	0x00015a40


	//   ....[81]....
        /*04bc*/ 	.word	0x00015b60


	//   ....[82]....
        /*04c0*/ 	.word	0x00015bd0


	//   ....[83]....
        /*04c4*/ 	.word	0x00015cf0


	//   ....[84]....
        /*04c8*/ 	.word	0x00015d60


	//   ....[85]....
        /*04cc*/ 	.word	0x00015e80


	//   ....[86]....
        /*04d0*/ 	.word	0x00015ef0


	//   ....[87]....
        /*04d4*/ 	.word	0x00016010


	//   ....[88]....
        /*04d8*/ 	.word	0x00016080


	//   ....[89]....
        /*04dc*/ 	.word	0x000161a0


	//   ....[90]....
        /*04e0*/ 	.word	0x000161f0


	//   ....[91]....
        /*04e4*/ 	.word	0x00016510


	//   ....[92]....
        /*04e8*/ 	.word	0x00016630


	//----- nvinfo : EIATTR_REG_RECONFIG
	.align		4
.L_765:
        /*04ec*/ 	.byte	0x01, 0x54
	.zero		2


	//----- nvinfo : EIATTR_SYSCALL_OFFSETS
	.align		4
        /*04f0*/ 	.byte	0x04, 0x46
        /*04f2*/ 	.short	(.L_767 - .L_766)


	//   ....[0]....
.L_766:
        /*04f4*/ 	.word	0x00001b20


	//   ....[1]....
        /*04f8*/ 	.word	0x00010bc0


	//   ....[2]....
        /*04fc*/ 	.word	0x00010d10


	//   ....[3]....
        /*0500*/ 	.word	0x00010e00


	//   ....[4]....
        /*0504*/ 	.word	0x00011650


	//----- nvinfo : EIATTR_MBARRIER_INSTR_OFFSETS
	.align		4
.L_767:
        /*0508*/ 	.byte	0x04, 0x39
        /*050a*/ 	.short	(.L_769 - .L_768)


	//   ....[0]....
.L_768:
        /*050c*/ 	.word	0x00000270
        /*0510*/ 	.word	0x000000ff
        /*0514*/ 	.word	0x00030800
        /*0518*/ 	.short	0x0100
        /*051a*/ 	.byte	0x08
	.zero		1


	//   ....[1]....
        /*051c*/ 	.word	0x00000280
        /*0520*/ 	.word	0x000000ff
        /*0524*/ 	.word	0x00030820
        /*0528*/ 	.short	0x0100
        /*052a*/ 	.byte	0x08
	.zero		1


	//   ....[2]....
        /*052c*/ 	.word	0x00000370
        /*0530*/ 	.word	0x000000ff
        /*0534*/ 	.word	0x00030830
        /*0538*/ 	.short	0x0100
        /*053a*/ 	.byte	0x08
	.zero		1


	//   ....[3]....
        /*053c*/ 	.word	0x00000380
        /*0540*/ 	.word	0x000000ff
        /*0544*/ 	.word	0x00030840
        /*0548*/ 	.short	0x0100
        /*054a*/ 	.byte	0x08
	.zero		1


	//   ....[4]....
        /*054c*/ 	.word	0x00000390
        /*0550*/ 	.word	0x000000ff
        /*0554*/ 	.word	0x00030838
        /*0558*/ 	.short	0x0100
        /*055a*/ 	.byte	0x08
	.zero		1


	//   ....[5]....
        /*055c*/ 	.word	0x000003a0
        /*0560*/ 	.word	0x000000ff
        /*0564*/ 	.word	0x00030848
        /*0568*/ 	.short	0x0100
        /*056a*/ 	.byte	0x08
	.zero		1


	//   ....[6]....
        /*056c*/ 	.word	0x000004d0
        /*0570*/ 	.word	0x000000ff
        /*0574*/ 	.word	0x00030850
        /*0578*/ 	.short	0x0100
        /*057a*/ 	.byte	0x08
	.zero		1


	//   ....[7]....
        /*057c*/ 	.word	0x000004e0
        /*0580*/ 	.word	0x000000ff
        /*0584*/ 	.word	0x00030860
        /*0588*/ 	.short	0x0100
        /*058a*/ 	.byte	0x08
	.zero		1


	//   ....[8]....
        /*058c*/ 	.word	0x000004f0
        /*0590*/ 	.word	0x000000ff
        /*0594*/ 	.word	0x00030858
        /*0598*/ 	.short	0x0100
        /*059a*/ 	.byte	0x08
	.zero		1


	//   ....[9]....
        /*059c*/ 	.word	0x00000500
        /*05a0*/ 	.word	0x000000ff
        /*05a4*/ 	.word	0x00030868
        /*05a8*/ 	.short	0x0100
        /*05aa*/ 	.byte	0x08
	.zero		1


	//   ....[10]....
        /*05ac*/ 	.word	0x000005f0
        /*05b0*/ 	.word	0x000000ff
        /*05b4*/ 	.word	0x00030870
        /*05b8*/ 	.short	0x0100
        /*05ba*/ 	.byte	0x06
	.zero		1


	//   ....[11]....
        /*05bc*/ 	.word	0x00000600
        /*05c0*/ 	.word	0x000000ff
        /*05c4*/ 	.word	0x00030880
        /*05c8*/ 	.short	0x0100
        /*05ca*/ 	.byte	0x06
	.zero		1


	//   ....[12]....
        /*05cc*/ 	.word	0x00000610
        /*05d0*/ 	.word	0x000000ff
        /*05d4*/ 	.word	0x00030878
        /*05d8*/ 	.short	0x0100
        /*05da*/ 	.byte	0x06
	.zero		1


	//   ....[13]....
        /*05dc*/ 	.word	0x00000620
        /*05e0*/ 	.word	0x000000ff
        /*05e4*/ 	.word	0x00030888
        /*05e8*/ 	.short	0x0100
        /*05ea*/ 	.byte	0x06
	.zero		1


	//   ....[14]....
        /*05ec*/ 	.word	0x00000750
        /*05f0*/ 	.word	0x000000ff
        /*05f4*/ 	.word	0x00030890
        /*05f8*/ 	.short	0x0100
        /*05fa*/ 	.byte	0x08
	.zero		1


	//   ....[15]....
        /*05fc*/ 	.word	0x00000760
        /*0600*/ 	.word	0x000000ff
        /*0604*/ 	.word	0x000308a0
        /*0608*/ 	.short	0x0100
        /*060a*/ 	.byte	0x08
	.zero		1


	//   ....[16]....
        /*060c*/ 	.word	0x00000770
        /*0610*/ 	.word	0x000000ff
        /*0614*/ 	.word	0x00030898
        /*0618*/ 	.short	0x0100
        /*061a*/ 	.byte	0x08
	.zero		1


	//   ....[17]....
        /*061c*/ 	.word	0x00000780
        /*0620*/ 	.word	0x000000ff
        /*0624*/ 	.word	0x000308a8
        /*0628*/ 	.short	0x0100
        /*062a*/ 	.byte	0x08
	.zero		1


	//   ....[18]....
        /*062c*/ 	.word	0x000008b0
        /*0630*/ 	.word	0x000000ff
        /*0634*/ 	.word	0x000308b0
        /*0638*/ 	.short	0x0100
        /*063a*/ 	.byte	0x08
	.zero		1


	//   ....[19]....
        /*063c*/ 	.word	0x000008c0
        /*0640*/ 	.word	0x000000ff
        /*0644*/ 	.word	0x000308c0
        /*0648*/ 	.short	0x0100
        /*064a*/ 	.byte	0x08
	.zero		1


	//   ....[20]....
        /*064c*/ 	.word	0x000008d0
        /*0650*/ 	.word	0x000000ff
        /*0654*/ 	.word	0x000308b8
        /*0658*/ 	.short	0x0100
        /*065a*/ 	.byte	0x08
	.zero		1


	//   ....[21]....
        /*065c*/ 	.word	0x000008e0
        /*0660*/ 	.word	0x000000ff
        /*0664*/ 	.word	0x000308c8
        /*0668*/ 	.short	0x0100
        /*066a*/ 	.byte	0x08
	.zero		1


	//   ....[22]....
        /*066c*/ 	.word	0x00001bc0
        /*0670*/ 	.word	0x000000ff
        /*0674*/ 	.word	0x00030800
        /*0678*/ 	.short	0x010a
        /*067a*/ 	.byte	0x25
	.zero		1


	//   ....[23]....
        /*067c*/ 	.word	0x00001c40
        /*0680*/ 	.word	0x00000003
        /*0684*/ 	.word	0x00030830
        /*0688*/ 	.short	0x010a
        /*068a*/ 	.byte	0x3f
	.zero		1


	//   ....[24]....
        /*068c*/ 	.word	0x00001ce0
        /*0690*/ 	.word	0x00000003
        /*0694*/ 	.word	0x00030830
        /*0698*/ 	.short	0x010a
        /*069a*/ 	.byte	0x3f
	.zero		1


	//   ....[25]....
        /*069c*/ 	.word	0x000024b0
        /*06a0*/ 	.word	0x00000000
        /*06a4*/ 	.word	0x00000000
        /*06a8*/ 	.short	0x0101
        /*06aa*/ 	.byte	0x3f
	.zero		1


	//   ....[26]....
        /*06ac*/ 	.word	0x00004960
        /*06b0*/ 	.word	0x000000ff
        /*06b4*/ 	.word	0x00030830
        /*06b8*/ 	.short	0x010a
        /*06ba*/ 	.byte	0x06
	.zero		1


	//   ....[27]....
        /*06bc*/ 	.word	0x000049a0
        /*06c0*/ 	.word	0x000000ff
        /*06c4*/ 	.word	0x00030830
        /*06c8*/ 	.short	0x010a
        /*06ca*/ 	.byte	0x06
	.zero		1


	//   ....[28]....
        /*06cc*/ 	.word	0x00005420
        /*06d0*/ 	.word	0x000000ff
        /*06d4*/ 	.word	0x00030850
        /*06d8*/ 	.short	0x010a
        /*06da*/ 	.byte	0x05
	.zero		1


	//   ....[29]....
        /*06dc*/ 	.word	0x00005460
        /*06e0*/ 	.word	0x000000ff
        /*06e4*/ 	.word	0x00030850
        /*06e8*/ 	.short	0x010a
        /*06ea*/ 	.byte	0x05
	.zero		1


	//   ....[30]....
        /*06ec*/ 	.word	0x00005800
        /*06f0*/ 	.word	0x00000000
        /*06f4*/ 	.word	0x00000000
        /*06f8*/ 	.short	0x0101
        /*06fa*/ 	.byte	0x3f
	.zero		1


	//   ....[31]....
        /*06fc*/ 	.word	0x00007390
        /*0700*/ 	.word	0x00000086
        /*0704*/ 	.word	0x00000000
        /*0708*/ 	.short	0x0101
        /*070a*/ 	.byte	0x3f
	.zero		1


	//   ....[32]....
        /*070c*/ 	.word	0x00007bd0
        /*0710*/ 	.word	0x000000ff
        /*0714*/ 	.word	0x00030830
        /*0718*/ 	.short	0x010a
        /*071a*/ 	.byte	0x05
	.zero		1


	//   ....[33]....
        /*071c*/ 	.word	0x00007c10
        /*0720*/ 	.word	0x000000ff
        /*0724*/ 	.word	0x00030830
        /*0728*/ 	.short	0x010a
        /*072a*/ 	.byte	0x05
	.zero		1


	//   ....[34]....
        /*072c*/ 	.word	0x00008690
        /*0730*/ 	.word	0x000000ff
        /*0734*/ 	.word	0x00030850
        /*0738*/ 	.short	0x010a
        /*073a*/ 	.byte	0x05
	.zero		1


	//   ....[35]....
        /*073c*/ 	.word	0x000086d0
        /*0740*/ 	.word	0x000000ff
        /*0744*/ 	.word	0x00030850
        /*0748*/ 	.short	0x010a
        /*074a*/ 	.byte	0x05
	.zero		1


	//   ....[36]....
        /*074c*/ 	.word	0x000095d0
        /*0750*/ 	.word	0x0000007b
        /*0754*/ 	.word	0x00000000
        /*0758*/ 	.short	0x0101
        /*075a*/ 	.byte	0x3f
	.zero		1


	//   ....[37]....
        /*075c*/ 	.word	0x00009640
        /*0760*/ 	.word	0x0000007b
        /*0764*/ 	.word	0x00000000
        /*0768*/ 	.short	0x0101
        /*076a*/ 	.byte	0x3f
	.zero		1


	//   ....[38]....
        /*076c*/ 	.word	0x00009a00
        /*0770*/ 	.word	0x000000ff
        /*0774*/ 	.word	0x00030830
        /*0778*/ 	.short	0x010a
        /*077a*/ 	.byte	0x05
	.zero		1


	//   ....[39]....
        /*077c*/ 	.word	0x00009a40
        /*0780*/ 	.word	0x000000ff
        /*0784*/ 	.word	0x00030830
        /*0788*/ 	.short	0x010a
        /*078a*/ 	.byte	0x05
	.zero		1


	//   ....[40]....
        /*078c*/ 	.word	0x0000a4c0
        /*0790*/ 	.word	0x000000ff
        /*0794*/ 	.word	0x00030850
        /*0798*/ 	.short	0x010a
        /*079a*/ 	.byte	0x05
	.zero		1


	//   ....[41]....
        /*079c*/ 	.word	0x0000a500
        /*07a0*/ 	.word	0x000000ff
        /*07a4*/ 	.word	0x00030850
        /*07a8*/ 	.short	0x010a
        /*07aa*/ 	.byte	0x05
	.zero		1


	//   ....[42]....
        /*07ac*/ 	.word	0x0000a8e0
        /*07b0*/ 	.word	0x00000000
        /*07b4*/ 	.word	0x00000000
        /*07b8*/ 	.short	0x0101
        /*07ba*/ 	.byte	0x3f
	.zero		1


	//   ....[43]....
        /*07bc*/ 	.word	0x0000c2b0
        /*07c0*/ 	.word	0x0000007f
        /*07c4*/ 	.word	0x00000000
        /*07c8*/ 	.short	0x0101
        /*07ca*/ 	.byte	0x3f
	.zero		1


	//   ....[44]....
        /*07cc*/ 	.word	0x0000cf00
        /*07d0*/ 	.word	0x000000ff
        /*07d4*/ 	.word	0x00030850
        /*07d8*/ 	.short	0x010a
        /*07da*/ 	.byte	0x05
	.zero		1


	//   ....[45]....
        /*07dc*/ 	.word	0x0000cf40
        /*07e0*/ 	.word	0x000000ff
        /*07e4*/ 	.word	0x00030850
        /*07e8*/ 	.short	0x010a
        /*07ea*/ 	.byte	0x05
	.zero		1


	//   ....[46]....
        /*07ec*/ 	.word	0x0000d400
        /*07f0*/ 	.word	0x00000014
        /*07f4*/ 	.word	0x00000000
        /*07f8*/ 	.short	0x0101
        /*07fa*/ 	.byte	0x3f
	.zero		1


	//   ....[47]....
        /*07fc*/ 	.word	0x0000ede0
        /*0800*/ 	.word	0x00000010
        /*0804*/ 	.word	0x00000000
        /*0808*/ 	.short	0x0101
        /*080a*/ 	.byte	0x3f
	.zero		1


	//   ....[48]....
        /*080c*/ 	.word	0x00011210
        /*0810*/ 	.word	0x00000000
        /*0814*/ 	.word	0x00030840
        /*0818*/ 	.short	0x010a
        /*081a*/ 	.byte	0x3f
	.zero		1


	//   ....[49]....
        /*081c*/ 	.word	0x000120f0
        /*0820*/ 	.word	0x00000011
        /*0824*/ 	.word	0x00030800
        /*0828*/ 	.short	0x0107
        /*082a*/ 	.byte	0x3f
	.zero		1


	//   ....[50]....
        /*082c*/ 	.word	0x00012200
        /*0830*/ 	.word	0x00000011
        /*0834*/ 	.word	0x00030800
        /*0838*/ 	.short	0x0101
        /*083a*/ 	.byte	0x3f
	.zero		1


	//   ....[51]....
        /*083c*/ 	.word	0x00012220
        /*0840*/ 	.word	0x00000011
        /*0844*/ 	.word	0x00030820
        /*0848*/ 	.short	0x010a
        /*084a*/ 	.byte	0x3f
	.zero		1


	//   ....[52]....
        /*084c*/ 	.word	0x00012560
        /*0850*/ 	.word	0x00000003
        /*0854*/ 	.word	0x00030840
        /*0858*/ 	.short	0x010a
        /*085a*/ 	.byte	0x3f
	.zero		1


	//   ....[53]....
        /*085c*/ 	.word	0x000129f0
        /*0860*/ 	.word	0x00000003
        /*0864*/ 	.word	0x00000060
        /*0868*/ 	.short	0x010a
        /*086a*/ 	.byte	0x3f
	.zero		1


	//   ....[54]....
        /*086c*/ 	.word	0x00013150
        /*0870*/ 	.word	0x00000003
        /*0874*/ 	.word	0x00030840
        /*0878*/ 	.short	0x010a
        /*087a*/ 	.byte	0x3f
	.zero		1


	//   ....[55]....
        /*087c*/ 	.word	0x000135e0
        /*0880*/ 	.word	0x00000009
        /*0884*/ 	.word	0x00000060
        /*0888*/ 	.short	0x010a
        /*088a*/ 	.byte	0x3f
	.zero		1


	//   ....[56]....
        /*088c*/ 	.word	0x00013c80
        /*0890*/ 	.word	0x00000002
        /*0894*/ 	.word	0x00030840
        /*0898*/ 	.short	0x010a
        /*089a*/ 	.byte	0x3f
	.zero		1


	//   ....[57]....
        /*089c*/ 	.word	0x00014110
        /*08a0*/ 	.word	0x00000002
        /*08a4*/ 	.word	0x00000060
        /*08a8*/ 	.short	0x010a
        /*08aa*/ 	.byte	0x3f
	.zero		1


	//   ....[58]....
        /*08ac*/ 	.word	0x00014760
        /*08b0*/ 	.word	0x00000002
        /*08b4*/ 	.word	0x00030860
        /*08b8*/ 	.short	0x010a
        /*08ba*/ 	.byte	0x3f
	.zero		1


	//   ....[59]....
        /*08bc*/ 	.word	0x00014e50
        /*08c0*/ 	.word	0x00000000
        /*08c4*/ 	.word	0x00030820
        /*08c8*/ 	.short	0x010a
        /*08ca*/ 	.byte	0x3f
	.zero		1


	//   ....[60]....
        /*08cc*/ 	.word	0x00015040
        /*08d0*/ 	.word	0x00000006
        /*08d4*/ 	.word	0x00000000
        /*08d8*/ 	.short	0x010a
        /*08da*/ 	.byte	0x3f
	.zero		1


	//   ....[61]....
        /*08dc*/ 	.word	0x00015090
        /*08e0*/ 	.word	0x00000003
        /*08e4*/ 	.word	0x00000000
        /*08e8*/ 	.short	0x010a
        /*08ea*/ 	.byte	0x3f
	.zero		1


	//   ....[62]....
        /*08ec*/ 	.word	0x000150f0
        /*08f0*/ 	.word	0x00000012
        /*08f4*/ 	.word	0x00000000
        /*08f8*/ 	.short	0x010a
        /*08fa*/ 	.byte	0x3f
	.zero		1


	//   ....[63]....
        /*08fc*/ 	.word	0x00015120
        /*0900*/ 	.word	0x00000003
        /*0904*/ 	.word	0x00000000
        /*0908*/ 	.short	0x010a
        /*090a*/ 	.byte	0x3f
	.zero		1


	//   ....[64]....
        /*090c*/ 	.word	0x00015190
        /*0910*/ 	.word	0x00000003
        /*0914*/ 	.word	0x00030800
        /*0918*/ 	.short	0x010a
        /*091a*/ 	.byte	0x3f
	.zero		1


	//   ....[65]....
        /*091c*/ 	.word	0x000151e0
        /*0920*/ 	.word	0x00000003
        /*0924*/ 	.word	0x00030830
        /*0928*/ 	.short	0x010a
        /*092a*/ 	.byte	0x3f
	.zero		1


	//   ....[66]....
        /*092c*/ 	.word	0x00015240
        /*0930*/ 	.word	0x0000000b
        /*0934*/ 	.word	0x00030830
        /*0938*/ 	.short	0x010a
        /*093a*/ 	.byte	0x3f
	.zero		1


	//   ....[67]....
        /*093c*/ 	.word	0x000152a0
        /*0940*/ 	.word	0x00000003
        /*0944*/ 	.word	0x00030850
        /*0948*/ 	.short	0x010a
        /*094a*/ 	.byte	0x3f
	.zero		1


	//   ....[68]....
        /*094c*/ 	.word	0x00015300
        /*0950*/ 	.word	0x00000005
        /*0954*/ 	.word	0x00030830
        /*0958*/ 	.short	0x010a
        /*095a*/ 	.byte	0x3f
	.zero		1


	//   ....[69]....
        /*095c*/ 	.word	0x00015360
        /*0960*/ 	.word	0x00000003
        /*0964*/ 	.word	0x00030850
        /*0968*/ 	.short	0x010a
        /*096a*/ 	.byte	0x3f
	.zero		1


	//   ....[70]....
        /*096c*/ 	.word	0x000153c0
        /*0970*/ 	.word	0x00000005
        /*0974*/ 	.word	0x00030830
        /*0978*/ 	.short	0x010a
        /*097a*/ 	.byte	0x3f
	.zero		1


	//   ....[71]....
        /*097c*/ 	.word	0x00015420
        /*0980*/ 	.word	0x00000003
        /*0984*/ 	.word	0x00030850
        /*0988*/ 	.short	0x010a
        /*098a*/ 	.byte	0x3f
	.zero		1


	//   ....[72]....
        /*098c*/ 	.word	0x00015480
        /*0990*/ 	.word	0x00000003
        /*0994*/ 	.word	0x00030850
        /*0998*/ 	.short	0x010a
        /*099a*/ 	.byte	0x3f
	.zero		1


	//   ....[73]....
        /*099c*/ 	.word	0x000155d0
        /*09a0*/ 	.word	0x00000000
        /*09a4*/ 	.word	0x00030840
        /*09a8*/ 	.short	0x010a
        /*09aa*/ 	.byte	0x3f
	.zero		1


	//   ....[74]....
        /*09ac*/ 	.word	0x00016230
        /*09b0*/ 	.word	0x00000011
        /*09b4*/ 	.word	0x00030820
        /*09b8*/ 	.short	0x010a
        /*09ba*/ 	.byte	0x3f
	.zero		1


	//   ....[75]....
        /*09bc*/ 	.word	0x00016280
        /*09c0*/ 	.word	0x00000003
        /*09c4*/ 	.word	0x00030840
        /*09c8*/ 	.short	0x010a
        /*09ca*/ 	.byte	0x3f
	.zero		1


	//   ....[76]....
        /*09cc*/ 	.word	0x000162d0
        /*09d0*/ 	.word	0x00000003
        /*09d4*/ 	.word	0x00000060
        /*09d8*/ 	.short	0x010a
        /*09da*/ 	.byte	0x3f
	.zero		1


	//   ....[77]....
        /*09dc*/ 	.word	0x00016320
        /*09e0*/ 	.word	0x00000003
        /*09e4*/ 	.word	0x00030840
        /*09e8*/ 	.short	0x010a
        /*09ea*/ 	.byte	0x3f
	.zero		1


	//   ....[78]....
        /*09ec*/ 	.word	0x00016370
        /*09f0*/ 	.word	0x00000009
        /*09f4*/ 	.word	0x00000060
        /*09f8*/ 	.short	0x010a
        /*09fa*/ 	.byte	0x3f
	.zero		1


	//   ....[79]....
        /*09fc*/ 	.word	0x000163c0
        /*0a00*/ 	.word	0x00000002
        /*0a04*/ 	.word	0x00030840
        /*0a08*/ 	.short	0x010a
        /*0a0a*/ 	.byte	0x3f
	.zero		1


	//   ....[80]....
        /*0a0c*/ 	.word	0x00016410
        /*0a10*/ 	.word	0x00000002
        /*0a14*/ 	.word	0x00000060
        /*0a18*/ 	.short	0x010a
        /*0a1a*/ 	.byte	0x3f
	.zero		1


	//   ....[81]....
        /*0a1c*/ 	.word	0x00016460
        /*0a20*/ 	.word	0x00000002
        /*0a24*/ 	.word	0x00030860
        /*0a28*/ 	.short	0x010a
        /*0a2a*/ 	.byte	0x3f
	.zero		1


	//   ....[82]....
        /*0a2c*/ 	.word	0x00016550
        /*0a30*/ 	.word	0x00000000
        /*0a34*/ 	.word	0x00030820
        /*0a38*/ 	.short	0x010a
        /*0a3a*/ 	.byte	0x3f
	.zero		1


	//   ....[83]....
        /*0a3c*/ 	.word	0x000166f0
        /*0a40*/ 	.word	0x00000006
        /*0a44*/ 	.word	0x00000000
        /*0a48*/ 	.short	0x010a
        /*0a4a*/ 	.byte	0x3f
	.zero		1


	//   ....[84]....
        /*0a4c*/ 	.word	0x00016740
        /*0a50*/ 	.word	0x00000003
        /*0a54*/ 	.word	0x00000000
        /*0a58*/ 	.short	0x010a
        /*0a5a*/ 	.byte	0x3f
	.zero		1


	//   ....[85]....
        /*0a5c*/ 	.word	0x00016790
        /*0a60*/ 	.word	0x00000012
        /*0a64*/ 	.word	0x00000000
        /*0a68*/ 	.short	0x010a
        /*0a6a*/ 	.byte	0x3f
	.zero		1


	//----- nvinfo : EIATTR_NUM_MBARRIERS
	.align		4
.L_769:
        /*0a6c*/ 	.byte	0x03, 0x38
        /*0a6e*/ 	.short	0x0016


	//----- nvinfo : EIATTR_EXIT_INSTR_OFFSETS
	.align		4
        /*0a70*/ 	.byte	0x04, 0x1c
        /*0a72*/ 	.short	(.L_771 - .L_770)


	//   ....[0]....
.L_770:
        /*0a74*/ 	.word	0x00000a10


	//   ....[1]....
        /*0a78*/ 	.word	0x0000fe40


	//   ....[2]....
        /*0a7c*/ 	.word	0x00015170


	//----- nvinfo : EIATTR_MAX_THREADS
	.align		4
.L_771:
        /*0a80*/ 	.byte	0x04, 0x05
        /*0a82*/ 	.short	(.L_773 - .L_772)
.L_772:
        /*0a84*/ 	.word	0x00000180
        /*0a88*/ 	.word	0x00000001
        /*0a8c*/ 	.word	0x00000001


	//----- nvinfo : EIATTR_CRS_STACK_SIZE
	.align		4
.L_773:
        /*0a90*/ 	.byte	0x04, 0x1e
        /*0a92*/ 	.short	(.L_775 - .L_774)
.L_774:
        /*0a94*/ 	.word	0x00000000


	//----- nvinfo : EIATTR_CBANK_PARAM_SIZE
	.align		4
.L_775:
        /*0a98*/ 	.byte	0x03, 0x19
        /*0a9a*/ 	.short	0x0af0


	//----- nvinfo : EIATTR_PARAM_CBANK
	.align		4
        /*0a9c*/ 	.byte	0x04, 0x0a
        /*0a9e*/ 	.short	(.L_777 - .L_776)
	.align		4
.L_776:
        /*0aa0*/ 	.word	index@(.nv.constant0._ZN7cutlass13device_kernelIN5flash11enable_sm90INS1_16FlashAttnFwdSm90INS1_25CollectiveMainloopFwdSm90ILi2EN4cute5tupleIJNS5_1CILi1EEES8_S8_EEENS6_IJNS7_ILi128EEENS7_ILi96EEENS7_ILi192EEEEEELi192ENS_10bfloat16_tEfNS_4arch4Sm90ELb0ELb1ELb0ELb0ELb0ELb0ELb0ELb1ELb1ELb1ELb0ELb0EEENS1_21CollectiveEpilogueFwdINS6_IJSA_SC_SB_EEES9_SE_SG_Li256ELb0ELb1ELb0ELb0EEENS1_30DynamicPersistentTileSchedulerILi256ELi128ELb0ELb1ELb1EEEEEEEEEvNT_6ParamsE)
        /*0aa4*/ 	.short	0x0210
        /*0aa6*/ 	.short	0x0af0


	//----- nvinfo : EIATTR_SW_WAR
	.align		4
.L_777:
        /*0aa8*/ 	.byte	0x04, 0x36
        /*0aaa*/ 	.short	(.L_779 - .L_778)
.L_778:
        /*0aac*/ 	.word	0x00000008
.L_779:


//--------------------- .nv.info._ZN7cutlass13device_kernelIN5flash11enable_sm90INS1_16FlashAttnFwdSm90INS1_25CollectiveMainloopFwdSm90ILi2EN4cute5tupleIJNS5_1CILi1EEES8_S8_EEENS6_IJNS7_ILi128EEENS7_ILi96EEENS7_ILi192EEEEEELi192ENS_10bfloat16_tEfNS_4arch4Sm90ELb0ELb1ELb0ELb1ELb0ELb0ELb0ELb1ELb1ELb1ELb0ELb0EEENS1_21CollectiveEpilogueFwdINS6_IJSA_SC_SB_EEES9_SE_SG_Li256ELb1ELb1ELb0ELb0EEENS1_36VarlenDynamicPersistentTileSchedulerILi128ELi96ELi256ELi128ELb0ELb1ELb1ELb1ELb0ELb1EEEEEEEEEvNT_6ParamsE --------------------------
	.section	.nv.info._ZN7cutlass13device_kernelIN5flash11enable_sm90INS1_16FlashAttnFwdSm90INS1_25CollectiveMainloopFwdSm90ILi2EN4cute5tupleIJNS5_1CILi1EEES8_S8_EEENS6_IJNS7_ILi128EEENS7_ILi96EEENS7_ILi192EEEEEELi192ENS_10bfloat16_tEfNS_4arch4Sm90ELb0ELb1ELb0ELb1ELb0ELb0ELb0ELb1ELb1ELb1ELb0ELb0EEENS1_21CollectiveEpilogueFwdINS6_IJSA_SC_SB_EEES9_SE_SG_Li256ELb1ELb1ELb0ELb0EEENS1_36VarlenDynamicPersistentTileSchedulerILi128ELi96ELi256ELi128ELb0ELb1ELb1ELb1ELb0ELb1EEEEEEEEEvNT_6ParamsE,"",@"SHT_CUDA_INFO"
	.sectionflags	@""
	.align	4


	//----- nvinfo : EIATTR_CUDA_API_VERSION
	.align		4
        /*0000*/ 	.byte	0x04, 0x37
        /*0002*/ 	.short	(.L_781 - .L_780)
.L_780:
        /*0004*/ 	.word	0x00000082


	//----- nvinfo : EIATTR_KPARAM_INFO
	.align		4
.L_781:
        /*0008*/ 	.byte	0x04, 0x17
        /*000a*/ 	.short	(.L_783 - .L_782)
.L_782:
        /*000c*/ 	.word	0x00000000
        /*0010*/ 	.short	0x0000
        /*0012*/ 	.short	0x0070
        /*0014*/ 	.byte	0x00, 0xf0, 0x01, 0x2a


	//----- nvinfo : EIATTR_SPARSE_MMA_MASK
	.align		4
.L_783:
        /*0018*/ 	.byte	0x03, 0x50
        /*001a*/ 	.short	0x0000


	//----- nvinfo : EIATTR_MAXREG_COUNT
	.align		4
        /*001c*/ 	.byte	0x03, 0x1b
        /*001e*/ 	.short	0x00a8


	//----- nvinfo : EIATTR_NUM_BARRIERS
	.align		4
        /*0020*/ 	.byte	0x02, 0x4c
        /*0022*/ 	.byte	0x09
	.zero		1


	//----- nvinfo : EIATTR_EXTERNS
	.align		4
        /*0024*/ 	.byte	0x04, 0x0f
        /*0026*/ 	.short	(.L_785 - .L_784)


	//   ....[0]....
	.align		4
.L_784:
        /*0028*/ 	.word	index@(__assertfail)


	//----- nvinfo : EIATTR_ANNOTATIONS
	.align		4
.L_785:
        /*002c*/ 	.byte	0x04, 0x55
        /*002e*/ 	.short	(.L_787 - .L_786)


	//   ....[0]....
.L_786:
        /* <DEDUP_REMOVED lines=65> */


	//----- nvinfo : EIATTR_MERCURY_ISA_VERSION
	.align		4
.L_787:
        /*0428*/ 	.byte	0x03, 0x5f
        /*042a*/ 	.short	0x0101


	//----- nvinfo : EIATTR_UNUSED_LOAD_BYTE_OFFSET
	.align		4
        /*042c*/ 	.byte	0x04, 0x44
        /*042e*/ 	.short	(.L_789 - .L_788)


	//   ....[0]....
.L_788:
        /*0430*/ 	.word	0x00000a10
        /*0434*/ 	.word	0x0000fff0


	//   ....[1]....
        /*0438*/ 	.word	0x0000db80
        /*043c*/ 	.word	0x0000fff0


	//----- nvinfo : EIATTR_INT_WARP_WIDE_INSTR_OFFSETS
	.align		4
.L_789:
        /*0440*/ 	.byte	0x04, 0x31
        /*0442*/ 	.short	(.L_791 - .L_790)


	//   ....[0]....
.L_790:
        /*0444*/ 	.word	0x00000130


	//   ....[1]....
        /*0448*/ 	.word	0x00000170


	//   ....[2]....
        /*044c*/ 	.word	0x000001e0


	//   ....[3]....
        /*0450*/ 	.word	0x00011af0


	//   ....[4]....
        /*0454*/ 	.word	0x00011b90


	//   ....[5]....
        /*0458*/ 	.word	0x00015ad0


	//   ....[6]....
        /*045c*/ 	.word	0x00015b40


	//----- nvinfo : EIATTR_COOP_GROUP_MASK_REGIDS
	.align		4
.L_791:
        /*0460*/ 	.byte	0x04, 0x29
        /*0462*/ 	.short	(.L_793 - .L_792)


	//   ....[0]....
.L_792:
        /*0464*/ 	.word	0xffffffff


	//   ....[1]....
        /*0468*/ 	.word	0xffffffff


	//   ....[2]....
        /*046c*/ 	.word	0xffffffff


	//   ....[3]....
        /*0470*/ 	.word	0xffffffff


	//   ....[4]....
        /*0474*/ 	.word	0xffffffff


	//   ....[5]....
        /*0478*/ 	.word	0xffffffff


	//   ....[6]....
        /*047c*/ 	.word	0xffffffff


	//   ....[7]....
        /*0480*/ 	.word	0xffffffff


	//   ....[8]....
        /*0484*/ 	.word	0xffffffff


	//   ....[9]....
        /*0488*/ 	.word	0xffffffff


	//   ....[10]....
        /*048c*/ 	.word	0xffffffff


	//   ....[11]....
        /*0490*/ 	.word	0xffffffff


	//   ....[12]....
        /*0494*/ 	.word	0xffffffff


	//   ....[13]....
        /*0498*/ 	.word	0xffffffff


	//   ....[14]....
        /*049c*/ 	.word	0xffffffff


	//   ....[15]....
        /*04a0*/ 	.word	0xffffffff


	//   ....[16]....
        /*04a4*/ 	.word	0xffffffff


	//   ....[17]....
        /*04a8*/ 	.word	0xffffffff


	//   ....[18]....
        /*04ac*/ 	.word	0xffffffff


	//   ....[19]....
        /*04b0*/ 	.word	0xffffffff


	//   ....[20]....
        /*04b4*/ 	.word	0xffffffff


	//   ....[21]....
        /*04b8*/ 	.word	0xffffffff


	//   ....[22]....
        /*04bc*/ 	.word	0xffffffff


	//   ....[23]....
        /*04c0*/ 	.word	0xffffffff


	//   ....[24]....
        /*04c4*/ 	.word	0xffffffff


	//   ....[25]....
        /*04c8*/ 	.word	0xffffffff


	//   ....[26]....
        /*04cc*/ 	.word	0xffffffff


	//   ....[27]....
        /*04d0*/ 	.word	0xffffffff


	//   ....[28]....
        /*04d4*/ 	.word	0xffffffff


	//   ....[29]....
        /*04d8*/ 	.word	0xffffffff


	//   ....[30]....
        /*04dc*/ 	.word	0xffffffff


	//   ....[31]....
        /*04e0*/ 	.word	0xffffffff


	//   ....[32]....
        /*04e4*/ 	.word	0xffffffff


	//   ....[33]....
        /*04e8*/ 	.word	0xffffffff


	//   ....[34]....
        /*04ec*/ 	.word	0xffffffff


	//   ....[35]....
        /*04f0*/ 	.word	0xffffffff


	//   ....[36]....
        /*04f4*/ 	.word	0xffffffff


	//   ....[37]....
        /*04f8*/ 	.word	0xffffffff


	//   ....[38]....
        /*04fc*/ 	.word	0xffffffff


	//   ....[39]....
        /*0500*/ 	.word	0xffffffff


	//   ....[40]....
        /*0504*/ 	.word	0xffffffff


	//   ....[41]....
        /*0508*/ 	.word	0xffffffff


	//   ....[42]....
        /*050c*/ 	.word	0xffffffff


	//   ....[43]....
        /*0510*/ 	.word	0xffffffff


	//   ....[44]....
        /*0514*/ 	.word	0xffffffff


	//   ....[45]....
        /*0518*/ 	.word	0xffffffff


	//   ....[46]....
        /*051c*/ 	.word	0xffffffff


	//   ....[47]....
        /*0520*/ 	.word	0xffffffff


	//   ....[48]....
        /*0524*/ 	.word	0xffffffff


	//   ....[49]....
        /*0528*/ 	.word	0xffffffff


	//   ....[50]....
        /*052c*/ 	.word	0xffffffff


	//   ....[51]....
        /*0530*/ 	.word	0xffffffff


	//   ....[52]....
        /*0534*/ 	.word	0xffffffff


	//   ....[53]....
        /*0538*/ 	.word	0xffffffff


	//   ....[54]....
        /*053c*/ 	.word	0xffffffff


	//   ....[55]....
        /*0540*/ 	.word	0xffffffff


	//   ....[56]....
        /*0544*/ 	.word	0xffffffff


	//   ....[57]....
        /*0548*/ 	.word	0xffffffff


	//   ....[58]....
        /*054c*/ 	.word	0xffffffff


	//   ....[59]....
        /*0550*/ 	.word	0xffffffff


	//   ....[60]....
        /*0554*/ 	.word	0xffffffff


	//   ....[61]....
        /*0558*/ 	.word	0xffffffff


	//   ....[62]....
        /*055c*/ 	.word	0xffffffff


	//   ....[63]....
        /*0560*/ 	.word	0xffffffff


	//   ....[64]....
        /*0564*/ 	.word	0xffffffff


	//   ....[65]....
        /*0568*/ 	.word	0xffffffff


	//   ....[66]....
        /*056c*/ 	.word	0xffffffff


	//   ....[67]....
        /*0570*/ 	.word	0xffffffff


	//   ....[68]....
        /*0574*/ 	.word	0xffffffff


	//   ....[69]....
        /*0578*/ 	.word	0xffffffff


	//   ....[70]....
        /*057c*/ 	.word	0xffffffff


	//   ....[71]....
        /*0580*/ 	.word	0xffffffff


	//   ....[72]....
        /*0584*/ 	.word	0xffffffff


	//   ....[73]....
        /*0588*/ 	.word	0xffffffff


	//   ....[74]....
        /*058c*/ 	.word	0xffffffff


	//   ....[75]....
        /*0590*/ 	.word	0xffffffff


	//   ....[76]....
        /*0594*/ 	.word	0xffffffff


	//   ....[77]....
        /*0598*/ 	.word	0xffffffff


	//   ....[78]....
        /*059c*/ 	.word	0xffffffff


	//   ....[79]....
        /*05a0*/ 	.word	0xffffffff


	//   ....[80]....
        /*05a4*/ 	.word	0xffffffff


	//   ....[81]....
        /*05a8*/ 	.word	0xffffffff


	//   ....[82]....
        /*05ac*/ 	.word	0xffffffff


	//   ....[83]....
        /*05b0*/ 	.word	0xffffffff


	//   ....[84]....
        /*05b4*/ 	.word	0xffffffff


	//   ....[85]....
        /*05b8*/ 	.word	0xffffffff


	//   ....[86]....
        /*05bc*/ 	.word	0xffffffff


	//   ....[87]....
        /*05c0*/ 	.word	0xffffffff


	//   ....[88]....
        /*05c4*/ 	.word	0xffffffff


	//   ....[89]....
        /*05c8*/ 	.word	0xffffffff


	//   ....[90]....
        /*05cc*/ 	.word	0xffffffff


	//   ....[91]....
        /*05d0*/ 	.word	0xffffffff


	//   ....[92]....
        /*05d4*/ 	.word	0xffffffff


	//   ....[93]....
        /*05d8*/ 	.word	0xffffffff


	//   ....[94]....
        /*05dc*/ 	.word	0xffffffff


	//   ....[95]....
        /*05e0*/ 	.word	0xffffffff


	//   ....[96]....
        /*05e4*/ 	.word	0xffffffff


	//   ....[97]....
        /*05e8*/ 	.word	0xffffffff


	//   ....[98]....
        /*05ec*/ 	.word	0xffffffff


	//   ....[99]....
        /*05f0*/ 	.word	0xffffffff


	//   ....[100]....
        /*05f4*/ 	.word	0xffffffff


	//   ....[101]....
        /*05f8*/ 	.word	0xffffffff


	//   ....[102]....
        /*05fc*/ 	.word	0xffffffff


	//   ....[103]....
        /*0600*/ 	.word	0xffffffff


	//   ....[104]....
        /*0604*/ 	.word	0xffffffff


	//   ....[105]....
        /*0608*/ 	.word	0x0500000f


	//   ....[106]....
        /*060c*/ 	.word	0x0500000f


	//   ....[107]....
        /*0610*/ 	.word	0x0500000f


	//   ....[108]....
        /*0614*/ 	.word	0x0500000f


	//   ....[109]....
        /*0618*/ 	.word	0x0500000f


	//   ....[110]....
        /*061c*/ 	.word	0x0500000f


	//   ....[111]....
        /*0620*/ 	.word	0x0500000f


	//   ....[112]....
        /*0624*/ 	.word	0x0500000f


	//   ....[113]....
        /*0628*/ 	.word	0x0500000f


	//   ....[114]....
        /*062c*/ 	.word	0x0500000f


	//   ....[115]....
        /*0630*/ 	.word	0x0500000f


	//   ....[116]....
        /*0634*/ 	.word	0x0500000f


	//   ....[117]....
        /*0638*/ 	.word	0x0500000f


	//   ....[118]....
        /*063c*/ 	.word	0x0500000f


	//   ....[119]....
        /*0640*/ 	.word	0x0500000f


	//   ....[120]....
        /*0644*/ 	.word	0x0500000f


	//   ....[121]....
        /*0648*/ 	.word	0x0500000f


	//   ....[122]....
        /*064c*/ 	.word	0x0500000f


	//   ....[123]....
        /*0650*/ 	.word	0x0500000f


	//   ....[124]....
        /*0654*/ 	.word	0x0500000f


	//   ....[125]....
        /*0658*/ 	.word	0x0500000f


	//   ....[126]....
        /*065c*/ 	.word	0x0500000f


	//   ....[127]....
        /*0660*/ 	.word	0x0500000f


	//   ....[128]....
        /*0664*/ 	.word	0x0500000f


	//   ....[129]....
        /*0668*/ 	.word	0x0500000f


	//   ....[130]....
        /*066c*/ 	.word	0x0500000f


	//   ....[131]....
        /*0670*/ 	.word	0x0500000f


	//   ....[132]....
        /*0674*/ 	.word	0x0500000f


	//   ....[133]....
        /*0678*/ 	.word	0x0500000f


	//   ....[134]....
        /*067c*/ 	.word	0x0500000f


	//   ....[135]....
        /*0680*/ 	.word	0x0500000f


	//   ....[136]....
        /*0684*/ 	.word	0x0500000f


	//   ....[137]....
        /*0688*/ 	.word	0x0500000f


	//   ....[138]....
        /*068c*/ 	.word	0x0500000f


	//   ....[139]....
        /*0690*/ 	.word	0x0500000f


	//----- nvinfo : EIATTR_COOP_GROUP_INSTR_OFFSETS
	.align		4
.L_793:
        /*0694*/ 	.byte	0x04, 0x28
        /*0696*/ 	.short	(.L_795 - .L_794)


	//   ....[0]....
.L_794:
        /*0698*/ 	.word	0x00000060


	//   ....[1]....
        /*069c*/ 	.word	0x00000140


	//   ....[2]....
        /*06a0*/ 	.word	0x00000190


	//   ....[3]....
        /*06a4*/ 	.word	0x000003c0


	//   ....[4]....
        /*06a8*/ 	.word	0x00000520


	//   ....[5]....
        /*06ac*/ 	.word	0x00000640


	//   ....[6]....
        /*06b0*/ 	.word	0x000007a0


	//   ....[7]....
        /*06b4*/ 	.word	0x00001aa0


	//   ....[8]....
        /*06b8*/ 	.word	0x00002330


	//   ....[9]....
        /*06bc*/ 	.word	0x00002ec0


	//   ....[10]....
        /*06c0*/ 	.word	0x00003510


	//   ....[11]....
        /*06c4*/ 	.word	0x00003630


	//   ....[12]....
        /*06c8*/ 	.word	0x00003bc0


	//   ....[13]....
        /*06cc*/ 	.word	0x00003cb0


	//   ....[14]....
        /*06d0*/ 	.word	0x00005950


	//   ....[15]....
        /*06d4*/ 	.word	0x00005b30


	//   ....[16]....
        /*06d8*/ 	.word	0x000068b0


	//   ....[17]....
        /*06dc*/ 	.word	0x000069d0


	//   ....[18]....
        /*06e0*/ 	.word	0x00006f80


	//   ....[19]....
        /*06e4*/ 	.word	0x00006fd0


	//   ....[20]....
        /*06e8*/ 	.word	0x00008b50


	//   ....[21]....
        /*06ec*/ 	.word	0x00008b70


	//   ....[22]....
        /*06f0*/ 	.word	0x00008eb0


	//   ....[23]....
        /*06f4*/ 	.word	0x00008f10


	//   ....[24]....
        /*06f8*/ 	.word	0x0000a9a0


	//   ....[25]....
        /*06fc*/ 	.word	0x0000abb0


	//   ....[26]....
        /*0700*/ 	.word	0x0000b920


	//   ....[27]....
        /*0704*/ 	.word	0x0000ba40


	//   ....[28]....
        /*0708*/ 	.word	0x0000c090


	//   ....[29]....
        /*070c*/ 	.word	0x0000c0f0


	//   ....[30]....
        /*0710*/ 	.word	0x0000d0c0


	//   ....[31]....
        /*0714*/ 	.word	0x0000d100


	//   ....[32]....
        /*0718*/ 	.word	0x0000d200


	//   ....[33]....
        /*071c*/ 	.word	0x0000d220


	//   ....[34]....
        /*0720*/ 	.word	0x0000e9e0


	//   ....[35]....
        /*0724*/ 	.word	0x0000ea20


	//   ....[36]....
        /*0728*/ 	.word	0x0000ea50


	//   ....[37]....
        /*072c*/ 	.word	0x0000ea80


	//   ....[38]....
        /*0730*/ 	.word	0x0000f180


	//   ....[39]....
        /*0734*/ 	.word	0x0000f1c0


	//   ....[40]....
        /*0738*/ 	.word	0x0000f2d0


	//   ....[41]....
        /*073c*/ 	.word	0x0000f2f0


	//   ....[42]....
        /*0740*/ 	.word	0x0000f400


	//   ....[43]....
        /*0744*/ 	.word	0x0000f420


	//   ....[44]....
        /*0748*/ 	.word	0x0000f540


	//   ....[45]....
        /*074c*/ 	.word	0x0000f560


	//   ....[46]....
        /*0750*/ 	.word	0x0000ff10


	//   ....[47]....
        /*0754*/ 	.word	0x0000ff30


	//   ....[48]....
        /*0758*/ 	.word	0x00010040


	//   ....[49]....
        /*075c*/ 	.word	0x00010060


	//   ....[50]....
        /*0760*/ 	.word	0x00010170


	//   ....[51]....
        /*0764*/ 	.word	0x00010190


	//   ....[52]....
        /*0768*/ 	.word	0x000102b0


	//   ....[53]....
        /*076c*/ 	.word	0x000102d0


	//   ....[54]....
        /*0770*/ 	.word	0x00010480


	//   ....[55]....
        /*0774*/ 	.word	0x00010670


	//   ....[56]....
        /*0778*/ 	.word	0x000106a0


	//   ....[57]....
        /*077c*/ 	.word	0x000106d0


	//   ....[58]....
        /*0780*/ 	.word	0x00010700


	//   ....[59]....
        /*0784*/ 	.word	0x00010730


	//   ....[60]....
        /*0788*/ 	.word	0x00010760


	//   ....[61]....
        /*078c*/ 	.word	0x000108e0


	//   ....[62]....
        /*0790*/ 	.word	0x00010910


	//   ....[63]....
        /*0794*/ 	.word	0x00010940


	//   ....[64]....
        /*0798*/ 	.word	0x00010970


	//   ....[65]....
        /*079c*/ 	.word	0x000109a0


	//   ....[66]....
        /*07a0*/ 	.word	0x000109d0


	//   ....[67]....
        /*07a4*/ 	.word	0x00010a80


	//   ....[68]....
        /*07a8*/ 	.word	0x00010ae0


	//   ....[69]....
        /*07ac*/ 	.word	0x00010b70


	//   ....[70]....
        /*07b0*/ 	.word	0x000120d0


	//   ....[71]....
        /*07b4*/ 	.word	0x00012d20


	//   ....[72]....
        /*07b8*/ 	.word	0x00012d70


	//   ....[73]....
        /*07bc*/ 	.word	0x00012d90


	//   ....[74]....
        /*07c0*/ 	.word	0x00012dd0


	//   ....[75]....
        /*07c4*/ 	.word	0x00012f00


	//   ....[76]....
        /*07c8*/ 	.word	0x00012f10


	//   ....[77]....
        /*07cc*/ 	.word	0x00012fb0


	//   ....[78]....
        /*07d0*/ 	.word	0x00012fc0


	//   ....[79]....
        /*07d4*/ 	.word	0x00013060


	//   ....[80]....
        /*07d8*/ 	.word	0x00013070


	//   ....[81]....
        /*07dc*/ 	.word	0x00013110


	//   ....[82]....
        /*07e0*/ 	.word	0x00013120


	//   ....[83]....
        /*07e4*/ 	.word	0x000131a0


	//   ....[84]....
        /*07e8*/ 	.word	0x000131d0


	//   ....[85]....
        /*07ec*/ 	.word	0x000131f0


	//   ....[86]....
        /*07f0*/ 	.word	0x00013200


	//   ....[87]....
        /*07f4*/ 	.word	0x000162e0


	//   ....[88]....
        /*07f8*/ 	.word	0x00016340


	//   ....[89]....
        /*07fc*/ 	.word	0x00016370


	//   ....[90]....
        /*0800*/ 	.word	0x00016380


	//   ....[91]....
        /*0804*/ 	.word	0x000163b0


	//   ....[92]....
        /*0808*/ 	.word	0x000163e0


	//   ....[93]....
        /*080c*/ 	.word	0x00016410


	//   ....[94]....
        /*0810*/ 	.word	0x00016440


	//   ....[95]....
        /*0814*/ 	.word	0x000165d0


	//   ....[96]....
        /*0818*/ 	.word	0x00016600


	//   ....[97]....
        /*081c*/ 	.word	0x00016630


	//   ....[98]....
        /*0820*/ 	.word	0x00016660


	//   ....[99]....
        /*0824*/ 	.word	0x00016690


	//   ....[100]....
        /*0828*/ 	.word	0x000166c0


	//   ....[101]....
        /*082c*/ 	.word	0x00016780


	//   ....[102]....
        /*0830*/ 	.word	0x000167a0


	//   ....[103]....
        /*0834*/ 	.word	0x00016810


	//   ....[104]....
        /*0838*/ 	.word	0x00016ef0


	//   ....[105]....
        /*083c*/ 	.word	0x000175a0


	//   ....[106]....
        /*0840*/ 	.word	0x00017770


	//   ....[107]....
        /*0844*/ 	.word	0x000177c0


	//   ....[108]....
        /*0848*/ 	.word	0x000178f0


	//   ....[109]....
        /*084c*/ 	.word	0x00017940


	//   ....[110]....
        /*0850*/ 	.word	0x00017a80


	//   ....[111]....
        /*0854*/ 	.word	0x00017af0


	//   ....[112]....
        /*0858*/ 	.word	0x00017c20


	//   ....[113]....
        /*085c*/ 	.word	0x00017c70


	//   ....[114]....
        /*0860*/ 	.word	0x00017da0


	//   ....[115]....
        /*0864*/ 	.word	0x00017df0


	//   ....[116]....
        /*0868*/ 	.word	0x00017f20


	//   ....[117]....
        /*086c*/ 	.word	0x00017f70


	//   ....[118]....
        /*0870*/ 	.word	0x00018080


	//   ....[119]....
        /*0874*/ 	.word	0x000180f0


	//   ....[120]....
        /*0878*/ 	.word	0x00018200


	//   ....[121]....
        /*087c*/ 	.word	0x00018250


	//   ....[122]....
        /*0880*/ 	.word	0x00018580


	//   ....[123]....
        /*0884*/ 	.word	0x00018620


	//   ....[124]....
        /*0888*/ 	.word	0x00018750


	//   ....[125]....
        /*088c*/ 	.word	0x000187c0


	//   ....[126]....
        /*0890*/ 	.word	0x00018840


	//   ....[127]....
        /*0894*/ 	.word	0x000188c0


	//   ....[128]....
        /*0898*/ 	.word	0x00018940


	//   ....[129]....
        /*089c*/ 	.word	0x000189d0


	//   ....[130]....
        /*08a0*/ 	.word	0x00018a70


	//   ....[131]....
        /*08a4*/ 	.word	0x00018b10


	//   ....[132]....
        /*08a8*/ 	.word	0x00018b80


	//   ....[133]....
        /*08ac*/ 	.word	0x00018bf0


	//   ....[134]....
        /*08b0*/ 	.word	0x00018c60


	//   ....[135]....
        /*08b4*/ 	.word	0x00018ce0


	//   ....[136]....
        /*08b8*/ 	.word	0x00018d60


	//   ....[137]....
        /*08bc*/ 	.word	0x00018e00


	//   ....[138]....
        /*08c0*/ 	.word	0x00018e90


	//   ....[139]....
        /*08c4*/ 	.word	0x00018fc0


	//----- nvinfo : EIATTR_REG_RECONFIG
	.align		4
.L_795:
        /*08c8*/ 	.byte	0x01, 0x54
	.zero		2


	//----- nvinfo : EIATTR_SYSCALL_OFFSETS
	.align		4
        /*08cc*/ 	.byte	0x04, 0x46
        /*08ce*/ 	.short	(.L_797 - .L_796)


	//   ....[0]....
.L_796:
        /*08d0*/ 	.word	0x00001c80


	//   ....[1]....
        /*08d4*/ 	.word	0x00011d00


	//   ....[2]....
        /*08d8*/ 	.word	0x00011e50


	//   ....[3]....
        /*08dc*/ 	.word	0x00011f40


	//   ....[4]....
        /*08e0*/ 	.word	0x00012880


	//----- nvinfo : EIATTR_MBARRIER_INSTR_OFFSETS
	.align		4
.L_797:
        /*08e4*/ 	.byte	0x04, 0x39
        /*08e6*/ 	.short	(.L_799 - .L_798)


	//   ....[0]....
.L_798:
        /*08e8*/ 	.word	0x00000270
        /*08ec*/ 	.word	0x000000ff
        /*08f0*/ 	.word	0x00030800
        /*08f4*/ 	.short	0x0100
        /*08f6*/ 	.byte	0x08
	.zero		1


	//   ....[1]....
        /*08f8*/ 	.word	0x00000280
        /*08fc*/ 	.word	0x000000ff
        /*0900*/ 	.word	0x00030820
        /*0904*/ 	.short	0x0100
        /*0906*/ 	.byte	0x08
	.zero		1


	//   ....[2]....
        /*0908*/ 	.word	0x00000370
        /*090c*/ 	.word	0x000000ff
        /*0910*/ 	.word	0x00030830
        /*0914*/ 	.short	0x0100
        /*0916*/ 	.byte	0x08
	.zero		1


	//   ....[3]....
        /*0918*/ 	.word	0x00000380
        /*091c*/ 	.word	0x000000ff
        /*0920*/ 	.word	0x00030840
        /*0924*/ 	.short	0x0100
        /*0926*/ 	.byte	0x08
	.zero		1


	//   ....[4]....
        /*0928*/ 	.word	0x00000390
        /*092c*/ 	.word	0x000000ff
        /*0930*/ 	.word	0x00030838
        /*0934*/ 	.short	0x0100
        /*0936*/ 	.byte	0x08
	.zero		1


	//   ....[5]....
        /*0938*/ 	.word	0x000003a0
        /*093c*/ 	.word	0x000000ff
        /*0940*/ 	.word	0x00030848
        /*0944*/ 	.short	0x0100
        /*0946*/ 	.byte	0x08
	.zero		1


	//   ....[6]....
        /*0948*/ 	.word	0x000004d0
        /*094c*/ 	.word	0x000000ff
        /*0950*/ 	.word	0x00030850
        /*0954*/ 	.short	0x0100
        /*0956*/ 	.byte	0x08
	.zero		1


	//   ....[7]....
        /*0958*/ 	.word	0x000004e0
        /*095c*/ 	.word	0x000000ff
        /*0960*/ 	.word	0x00030860
        /*0964*/ 	.short	0x0100
        /*0966*/ 	.byte	0x08
	.zero		1


	//   ....[8]....
        /*0968*/ 	.word	0x000004f0
        /*096c*/ 	.word	0x000000ff
        /*0970*/ 	.word	0x00030858
        /*0974*/ 	.short	0x0100
        /*0976*/ 	.byte	0x08
	.zero		1


	//   ....[9]....
        /*0978*/ 	.word	0x00000500
        /*097c*/ 	.word	0x000000ff
        /*0980*/ 	.word	0x00030868
        /*0984*/ 	.short	0x0100
        /*0986*/ 	.byte	0x08
	.zero		1


	//   ....[10]....
        /*0988*/ 	.word	0x000005f0
        /*098c*/ 	.word	0x000000ff
        /*0990*/ 	.word	0x00030870
        /*0994*/ 	.short	0x0100
        /*0996*/ 	.byte	0x06
	.zero		1


	//   ....[11]....
        /*0998*/ 	.word	0x00000600
        /*099c*/ 	.word	0x000000ff
        /*09a0*/ 	.word	0x00030880
        /*09a4*/ 	.short	0x0100
        /*09a6*/ 	.byte	0x06
	.zero		1


	//   ....[12]....
        /*09a8*/ 	.word	0x00000610
        /*09ac*/ 	.word	0x000000ff
        /*09b0*/ 	.word	0x00030878
        /*09b4*/ 	.short	0x0100
        /*09b6*/ 	.byte	0x06
	.zero		1


	//   ....[13]....
        /*09b8*/ 	.word	0x00000620
        /*09bc*/ 	.word	0x000000ff
        /*09c0*/ 	.word	0x00030888
        /*09c4*/ 	.short	0x0100
        /*09c6*/ 	.byte	0x06
	.zero		1


	//   ....[14]....
        /*09c8*/ 	.word	0x00000750
        /*09cc*/ 	.word	0x000000ff
        /*09d0*/ 	.word	0x00030890
        /*09d4*/ 	.short	0x0100
        /*09d6*/ 	.byte	0x08
	.zero		1


	//   ....[15]....
        /*09d8*/ 	.word	0x00000760
        /*09dc*/ 	.word	0x000000ff
        /*09e0*/ 	.word	0x000308a0
        /*09e4*/ 	.short	0x0100
        /*09e6*/ 	.byte	0x08
	.zero		1


	//   ....[16]....
        /*09e8*/ 	.word	0x00000770
        /*09ec*/ 	.word	0x000000ff
        /*09f0*/ 	.word	0x00030898
        /*09f4*/ 	.short	0x0100
        /*09f6*/ 	.byte	0x08
	.zero		1


	//   ....[17]....
        /*09f8*/ 	.word	0x00000780
        /*09fc*/ 	.word	0x000000ff
        /*0a00*/ 	.word	0x000308a8
        /*0a04*/ 	.short	0x0100
        /*0a06*/ 	.byte	0x08
	.zero		1


	//   ....[18]....
        /*0a08*/ 	.word	0x000008b0
        /*0a0c*/ 	.word	0x000000ff
        /*0a10*/ 	.word	0x000308b0
        /*0a14*/ 	.short	0x0100
        /*0a16*/ 	.byte	0x08
	.zero		1


	//   ....[19]....
        /*0a18*/ 	.word	0x000008c0
        /*0a1c*/ 	.word	0x000000ff
        /*0a20*/ 	.word	0x000308c0
        /*0a24*/ 	.short	0x0100
        /*0a26*/ 	.byte	0x08
	.zero		1


	//   ....[20]....
        /*0a28*/ 	.word	0x000008d0
        /*0a2c*/ 	.word	0x000000ff
        /*0a30*/ 	.word	0x000308b8
        /*0a34*/ 	.short	0x0100
        /*0a36*/ 	.byte	0x08
	.zero		1


	//   ....[21]....
        /*0a38*/ 	.word	0x000008e0
        /*0a3c*/ 	.word	0x000000ff
        /*0a40*/ 	.word	0x000308c8
        /*0a44*/ 	.short	0x0100
        /*0a46*/ 	.byte	0x08
	.zero		1


	//   ....[22]....
        /*0a48*/ 	.word	0x00001d20
        /*0a4c*/ 	.word	0x000000ff
        /*0a50*/ 	.word	0x00030800
        /*0a54*/ 	.short	0x010a
        /*0a56*/ 	.byte	0x25
	.zero		1


	//   ....[23]....
        /*0a58*/ 	.word	0x00001da0
        /*0a5c*/ 	.word	0x00000003
        /*0a60*/ 	.word	0x00030830
        /*0a64*/ 	.short	0x010a
        /*0a66*/ 	.byte	0x3f
	.zero		1


	//   ....[24]....
        /*0a68*/ 	.word	0x00001e40
        /*0a6c*/ 	.word	0x00000003
        /*0a70*/ 	.word	0x00030830
        /*0a74*/ 	.short	0x010a
        /*0a76*/ 	.byte	0x3f
	.zero		1


	//   ....[25]....
        /*0a78*/ 	.word	0x000025c0
        /*0a7c*/ 	.word	0x00000000
        /*0a80*/ 	.word	0x00000000
        /*0a84*/ 	.short	0x0101
        /*0a86*/ 	.byte	0x3f
	.zero		1


	//   ....[26]....
        /*0a88*/ 	.word	0x00004ab0
        /*0a8c*/ 	.word	0x000000ff
        /*0a90*/ 	.word	0x00030830
        /*0a94*/ 	.short	0x010a
        /*0a96*/ 	.byte	0x06
	.zero		1


	//   ....[27]....
        /*0a98*/ 	.word	0x00004af0
        /*0a9c*/ 	.word	0x000000ff
        /*0aa0*/ 	.word	0x00030830
        /*0aa4*/ 	.short	0x010a
        /*0aa6*/ 	.byte	0x06
	.zero		1


	//   ....[28]....
        /*0aa8*/ 	.word	0x00005570
        /*0aac*/ 	.word	0x000000ff
        /*0ab0*/ 	.word	0x00030850
        /*0ab4*/ 	.short	0x010a
        /*0ab6*/ 	.byte	0x05
	.zero		1


	//   ....[29]....
        /*0ab8*/ 	.word	0x000055b0
        /*0abc*/ 	.word	0x000000ff
        /*0ac0*/ 	.word	0x00030850
        /*0ac4*/ 	.short	0x010a
        /*0ac6*/ 	.byte	0x05
	.zero		1


	//   ....[30]....
        /*0ac8*/ 	.word	0x00005990
        /*0acc*/ 	.word	0x00000000
        /*0ad0*/ 	.word	0x00000000
        /*0ad4*/ 	.short	0x0101
        /*0ad6*/ 	.byte	0x3f
	.zero		1


	//   ....[31]....
        /*0ad8*/ 	.word	0x000074d0
        /*0adc*/ 	.word	0x00000086
        /*0ae0*/ 	.word	0x00000000
        /*0ae4*/ 	.short	0x0101
        /*0ae6*/ 	.byte	0x3f
	.zero		1


	//   ....[32]....
        /*0ae8*/ 	.word	0x00007d10
        /*0aec*/ 	.word	0x000000ff
        /*0af0*/ 	.word	0x00030830
        /*0af4*/ 	.short	0x010a
        /*0af6*/ 	.byte	0x05
	.zero		1


	//   ....[33]....
        /*0af8*/ 	.word	0x00007d50
        /*0afc*/ 	.word	0x000000ff
        /*0b00*/ 	.word	0x00030830
        /*0b04*/ 	.short	0x010a
        /*0b06*/ 	.byte	0x05
	.zero		1


	//   ....[34]....
        /*0b08*/ 	.word	0x000087d0
        /*0b0c*/ 	.word	0x000000ff
        /*0b10*/ 	.word	0x00030850
        /*0b14*/ 	.short	0x010a
        /*0b16*/ 	.byte	0x05
	.zero		1


	//   ....[35]....
        /*0b18*/ 	.word	0x00008810
        /*0b1c*/ 	.word	0x000000ff
        /*0b20*/ 	.word	0x00030850
        /*0b24*/ 	.short	0x010a
        /*0b26*/ 	.byte	0x05
	.zero		1


	//   ....[36]....
        /*0b28*/ 	.word	0x00009750
        /*0b2c*/ 	.word	0x0000007b
        /*0b30*/ 	.word	0x00000000
        /*0b34*/ 	.short	0x0101
        /*0b36*/ 	.byte	0x3f
	.zero		1


	//   ....[37]....
        /*0b38*/ 	.word	0x000097c0
        /*0b3c*/ 	.word	0x0000007b
        /*0b40*/ 	.word	0x00000000
        /*0b44*/ 	.short	0x0101
        /*0b46*/ 	.byte	0x3f
	.zero		1


	//   ....[38]....
        /*0b48*/ 	.word	0x00009b40
        /*0b4c*/ 	.word	0x000000ff
        /*0b50*/ 	.word	0x00030830
        /*0b54*/ 	.short	0x010a
        /*0b56*/ 	.byte	0x05
	.zero		1


	//   ....[39]....
        /*0b58*/ 	.word	0x00009b80
        /*0b5c*/ 	.word	0x000000ff
        /*0b60*/ 	.word	0x00030830
        /*0b64*/ 	.short	0x010a
        /*0b66*/ 	.byte	0x05
	.zero		1


	//   ....[40]....
        /*0b68*/ 	.word	0x0000a600
        /*0b6c*/ 	.word	0x000000ff
        /*0b70*/ 	.word	0x00030850
        /*0b74*/ 	.short	0x010a
        /*0b76*/ 	.byte	0x05
	.zero		1


	//   ....[41]....
        /*0b78*/ 	.word	0x0000a640
        /*0b7c*/ 	.word	0x000000ff
        /*0b80*/ 	.word	0x00030850
        /*0b84*/ 	.short	0x010a
        /*0b86*/ 	.byte	0x05
	.zero		1


	//   ....[42]....
        /*0b88*/ 	.word	0x0000aa10
        /*0b8c*/ 	.word	0x00000000
        /*0b90*/ 	.word	0x00000000
        /*0b94*/ 	.short	0x0101
        /*0b96*/ 	.byte	0x3f
	.zero		1


	//   ....[43]....
        /*0b98*/ 	.word	0x0000c480
        /*0b9c*/ 	.word	0x00000083
        /*0ba0*/ 	.word	0x00000000
        /*0ba4*/ 	.short	0x0101
        /*0ba6*/ 	.byte	0x3f
	.zero		1


	//   ....[44]....
        /*0ba8*/ 	.word	0x0000d030
        /*0bac*/ 	.word	0x000000ff
        /*0bb0*/ 	.word	0x00030850
        /*0bb4*/ 	.short	0x010a
        /*0bb6*/ 	.byte	0x05
	.zero		1


	//   ....[45]....
        /*0bb8*/ 	.word	0x0000d070
        /*0bbc*/ 	.word	0x000000ff
        /*0bc0*/ 	.word	0x00030850
        /*0bc4*/ 	.short	0x010a
        /*0bc6*/ 	.byte	0x05
	.zero		1


	//   ....[46]....
        /*0bc8*/ 	.word	0x0000d520
        /*0bcc*/ 	.word	0x00000004
        /*0bd0*/ 	.word	0x00000000
        /*0bd4*/ 	.short	0x0101
        /*0bd6*/ 	.byte	0x3f
	.zero		1


	//   ....[47]....
        /*0bd8*/ 	.word	0x0000f1b0
        /*0bdc*/ 	.word	0x00000026
        /*0be0*/ 	.word	0x00000000
        /*0be4*/ 	.short	0x0101
        /*0be6*/ 	.byte	0x3f
	.zero		1


	//   ....[48]....
        /*0be8*/ 	.word	0x00012370
        /*0bec*/ 	.word	0x00000000
        /*0bf0*/ 	.word	0x00030840
        /*0bf4*/ 	.short	0x010a
        /*0bf6*/ 	.byte	0x3f
	.zero		1


	//   ....[49]....
        /*0bf8*/ 	.word	0x000133a0
        /*0bfc*/ 	.word	0x0000000a
        /*0c00*/ 	.word	0x00030800
        /*0c04*/ 	.short	0x0107
        /*0c06*/ 	.byte	0x3f
	.zero		1


	//   ....[50]....
        /*0c08*/ 	.word	0x000134b0
        /*0c0c*/ 	.word	0x00000002
        /*0c10*/ 	.word	0x00030800
        /*0c14*/ 	.short	0x0101
        /*0c16*/ 	.byte	0x3f
	.zero		1


	//   ....[51]....
        /*0c18*/ 	.word	0x000134d0
        /*0c1c*/ 	.word	0x00000002
        /*0c20*/ 	.word	0x00030820
        /*0c24*/ 	.short	0x010a
        /*0c26*/ 	.byte	0x3f
	.zero		1


	//   ....[52]....
        /*0c28*/ 	.word	0x00013860
        /*0c2c*/ 	.word	0x00000003
        /*0c30*/ 	.word	0x00030840
        /*0c34*/ 	.short	0x010a
        /*0c36*/ 	.byte	0x3f
	.zero		1


	//   ....[53]....
        /*0c38*/ 	.word	0x00013d20
        /*0c3c*/ 	.word	0x00000003
        /*0c40*/ 	.word	0x00000060
        /*0c44*/ 	.short	0x010a
        /*0c46*/ 	.byte	0x3f
	.zero		1


	//   ....[54]....
        /*0c48*/ 	.word	0x00014520
        /*0c4c*/ 	.word	0x00000003
        /*0c50*/ 	.word	0x00030840
        /*0c54*/ 	.short	0x010a
        /*0c56*/ 	.byte	0x3f
	.zero		1


	//   ....[55]....
        /*0c58*/ 	.word	0x000149e0
        /*0c5c*/ 	.word	0x00000002
        /*0c60*/ 	.word	0x00000060
        /*0c64*/ 	.short	0x010a
        /*0c66*/ 	.byte	0x3f
	.zero		1


	//   ....[56]....
        /*0c68*/ 	.word	0x000150f0
        /*0c6c*/ 	.word	0x00000002
        /*0c70*/ 	.word	0x00030840
        /*0c74*/ 	.short	0x010a
        /*0c76*/ 	.byte	0x3f
	.zero		1


	//   ....[57]....
        /*0c78*/ 	.word	0x000155b0
        /*0c7c*/ 	.word	0x00000002
        /*0c80*/ 	.word	0x00000060
        /*0c84*/ 	.short	0x010a
        /*0c86*/ 	.byte	0x3f
	.zero		1


	//   ....[58]....
        /*0c88*/ 	.word	0x00015c50
        /*0c8c*/ 	.word	0x00000000
        /*0c90*/ 	.word	0x00030860
        /*0c94*/ 	.short	0x010a
        /*0c96*/ 	.byte	0x3f
	.zero		1


	//   ....[59]....
        /*0c98*/ 	.word	0x00016e70
        /*0c9c*/ 	.word	0x00000000
        /*0ca0*/ 	.word	0x00030820
        /*0ca4*/ 	.short	0x010a
        /*0ca6*/ 	.byte	0x3f
	.zero		1


	//   ....[60]....
        /*0ca8*/ 	.word	0x00017050
        /*0cac*/ 	.word	0x00000006
        /*0cb0*/ 	.word	0x00000000
        /*0cb4*/ 	.short	0x010a
        /*0cb6*/ 	.byte	0x3f
	.zero		1


	//   ....[61]....
        /*0cb8*/ 	.word	0x000170c0
        /*0cbc*/ 	.word	0x00000007
        /*0cc0*/ 	.word	0x00000000
        /*0cc4*/ 	.short	0x010a
        /*0cc6*/ 	.byte	0x3f
	.zero		1


	//   ....[62]....
        /*0cc8*/ 	.word	0x00017130
        /*0ccc*/ 	.word	0x00000004
        /*0cd0*/ 	.word	0x00000000
        /*0cd4*/ 	.short	0x010a
        /*0cd6*/ 	.byte	0x3f
	.zero		1


	//   ....[63]....
        /*0cd8*/ 	.word	0x00017160
        /*0cdc*/ 	.word	0x00000003
        /*0ce0*/ 	.word	0x00000000
        /*0ce4*/ 	.short	0x010a
        /*0ce6*/ 	.byte	0x3f
	.zero		1


	//   ....[64]....
        /*0ce8*/ 	.word	0x000171d0
        /*0cec*/ 	.word	0x00000003
        /*0cf0*/ 	.word	0x00030800
        /*0cf4*/ 	.short	0x010a
        /*0cf6*/ 	.byte	0x3f
	.zero		1


	//   ....[65]....
        /*0cf8*/ 	.word	0x00017220
        /*0cfc*/ 	.word	0x00000003
        /*0d00*/ 	.word	0x00030830
        /*0d04*/ 	.short	0x010a
        /*0d06*/ 	.byte	0x3f
	.zero		1


	//   ....[66]....
        /*0d08*/ 	.word	0x00017280
        /*0d0c*/ 	.word	0x0000000b
        /*0d10*/ 	.word	0x00030830
        /*0d14*/ 	.short	0x010a
        /*0d16*/ 	.byte	0x3f
	.zero		1


	//   ....[67]....
        /*0d18*/ 	.word	0x000172e0
        /*0d1c*/ 	.word	0x00000003
        /*0d20*/ 	.word	0x00030850
        /*0d24*/ 	.short	0x010a
        /*0d26*/ 	.byte	0x3f
	.zero		1


	//   ....[68]....
        /*0d28*/ 	.word	0x00017340
        /*0d2c*/ 	.word	0x00000005
        /*0d30*/ 	.word	0x00030830
        /*0d34*/ 	.short	0x010a
        /*0d36*/ 	.byte	0x3f
	.zero		1


	//   ....[69]....
        /*0d38*/ 	.word	0x000173a0
        /*0d3c*/ 	.word	0x00000003
        /*0d40*/ 	.word	0x00030850
        /*0d44*/ 	.short	0x010a
        /*0d46*/ 	.byte	0x3f
	.zero		1


	//   ....[70]....
        /*0d48*/ 	.word	0x00017400
        /*0d4c*/ 	.word	0x00000005
        /*0d50*/ 	.word	0x00030830
        /*0d54*/ 	.short	0x010a
        /*0d56*/ 	.byte	0x3f
	.zero		1


	//   ....[71]....
        /*0d58*/ 	.word	0x00017460
        /*0d5c*/ 	.word	0x00000003
        /*0d60*/ 	.word	0x00030850
        /*0d64*/ 	.short	0x010a
        /*0d66*/ 	.byte	0x3f
	.zero		1


	//   ....[72]....
        /*0d68*/ 	.word	0x000174c0
        /*0d6c*/ 	.word	0x00000003
        /*0d70*/ 	.word	0x00030850
        /*0d74*/ 	.short	0x010a
        /*0d76*/ 	.byte	0x3f
	.zero		1


	//   ....[73]....
        /*0d78*/ 	.word	0x00017660
        /*0d7c*/ 	.word	0x00000000
        /*0d80*/ 	.word	0x00030840
        /*0d84*/ 	.short	0x010a
        /*0d86*/ 	.byte	0x3f
	.zero		1


	//   ....[74]....
        /*0d88*/ 	.word	0x000182a0
        /*0d8c*/ 	.word	0x00000002
        /*0d90*/ 	.word	0x00030820
        /*0d94*/ 	.short	0x010a
        /*0d96*/ 	.byte	0x3f
	.zero		1


	//   ....[75]....
        /*0d98*/ 	.word	0x000182f0
        /*0d9c*/ 	.word	0x00000003
        /*0da0*/ 	.word	0x00030840
        /*0da4*/ 	.short	0x010a
        /*0da6*/ 	.byte	0x3f
	.zero		1


	//   ....[76]....
        /*0da8*/ 	.word	0x00018340
        /*0dac*/ 	.word	0x00000003
        /*0db0*/ 	.word	0x00000060
        /*0db4*/ 	.short	0x010a
        /*0db6*/ 	.byte	0x3f
	.zero		1


	//   ....[77]....
        /*0db8*/ 	.word	0x00018390
        /*0dbc*/ 	.word	0x00000003
        /*0dc0*/ 	.word	0x00030840
        /*0dc4*/ 	.short	0x010a
        /*0dc6*/ 	.byte	0x3f
	.zero		1


	//   ....[78]....
        /*0dc8*/ 	.word	0x000183e0
        /*0dcc*/ 	.word	0x00000002
        /*0dd0*/ 	.word	0x00000060
        /*0dd4*/ 	.short	0x010a
        /*0dd6*/ 	.byte	0x3f
	.zero		1


	//   ....[79]....
        /*0dd8*/ 	.word	0x00018430
        /*0ddc*/ 	.word	0x00000002
        /*0de0*/ 	.word	0x00030840
        /*0de4*/ 	.short	0x010a
        /*0de6*/ 	.byte	0x3f
	.zero		1


	//   ....[80]....
        /*0de8*/ 	.word	0x00018480
        /*0dec*/ 	.word	0x00000002
        /*0df0*/ 	.word	0x00000060
        /*0df4*/ 	.short	0x010a
        /*0df6*/ 	.byte	0x3f
	.zero		1


	//   ....[81]....
        /*0df8*/ 	.word	0x000184d0
        /*0dfc*/ 	.word	0x00000000
        /*0e00*/ 	.word	0x00030860
        /*0e04*/ 	.short	0x010a
        /*0e06*/ 	.byte	0x3f
	.zero		1


	//   ....[82]....
        /*0e08*/ 	.word	0x00018ee0
        /*0e0c*/ 	.word	0x00000000
        /*0e10*/ 	.word	0x00030820
        /*0e14*/ 	.short	0x010a
        /*0e16*/ 	.byte	0x3f
	.zero		1


	//   ....[83]....
        /*0e18*/ 	.word	0x00019080
        /*0e1c*/ 	.word	0x00000006
        /*0e20*/ 	.word	0x00000000
        /*0e24*/ 	.short	0x010a
        /*0e26*/ 	.byte	0x3f
	.zero		1


	//   ....[84]....
        /*0e28*/ 	.word	0x000190d0
        /*0e2c*/ 	.word	0x00000007
        /*0e30*/ 	.word	0x00000000
        /*0e34*/ 	.short	0x010a
        /*0e36*/ 	.byte	0x3f
	.zero		1


	//   ....[85]....
        /*0e38*/ 	.word	0x00019120
        /*0e3c*/ 	.word	0x00000004
        /*0e40*/ 	.word	0x00000000
        /*0e44*/ 	.short	0x010a
        /*0e46*/ 	.byte	0x3f
	.zero		1


	//----- nvinfo : EIATTR_NUM_MBARRIERS
	.align		4
.L_799:
        /*0e48*/ 	.byte	0x03, 0x38
        /*0e4a*/ 	.short	0x0016


	//----- nvinfo : EIATTR_EXIT_INSTR_OFFSETS
	.align		4
        /*0e4c*/ 	.byte	0x04, 0x1c
        /*0e4e*/ 	.short	(.L_801 - .L_800)


	//   ....[0]....
.L_800:
        /*0e50*/ 	.word	0x00000a50


	//   ....[1]....
        /*0e54*/ 	.word	0x00010420


	//   ....[2]....
        /*0e58*/ 	.word	0x000171b0


	//----- nvinfo : EIATTR_MAX_THREADS
	.align		4
.L_801:
        /*0e5c*/ 	.byte	0x04, 0x05
        /*0e5e*/ 	.short	(.L_803 - .L_802)
.L_802:
        /*0e60*/ 	.word	0x00000180
        /*0e64*/ 	.word	0x00000001
        /*0e68*/ 	.word	0x00000001


	//----- nvinfo : EIATTR_CRS_STACK_SIZE
	.align		4
.L_803:
        /*0e6c*/ 	.byte	0x04, 0x1e
        /*0e6e*/ 	.short	(.L_805 - .L_804)
.L_804:
        /*0e70*/ 	.word	0x00000000


	//----- nvinfo : EIATTR_CBANK_PARAM_SIZE
	.align		4
.L_805:
        /*0e74*/ 	.byte	0x03, 0x19
        /*0e76*/ 	.short	0x0af0


	//----- nvinfo : EIATTR_PARAM_CBANK
	.align		4
        /*0e78*/ 	.byte	0x04, 0x0a
        /*0e7a*/ 	.short	(.L_807 - .L_806)
	.align		4
.L_806:
        /*0e7c*/ 	.word	index@(.nv.constant0._ZN7cutlass13device_kernelIN5flash11enable_sm90INS1_16FlashAttnFwdSm90INS1_25CollectiveMainloopFwdSm90ILi2EN4cute5tupleIJNS5_1CILi1EEES8_S8_EEENS6_IJNS7_ILi128EEENS7_ILi96EEENS7_ILi192EEEEEELi192ENS_10bfloat16_tEfNS_4arch4Sm90ELb0ELb1ELb0ELb1ELb0ELb0ELb0ELb1ELb1ELb1ELb0ELb0EEENS1_21CollectiveEpilogueFwdINS6_IJSA_SC_SB_EEES9_SE_SG_Li256ELb1ELb1ELb0ELb0EEENS1_36VarlenDynamicPersistentTileSchedulerILi128ELi96ELi256ELi128ELb0ELb1ELb1ELb1ELb0ELb1EEEEEEEEEvNT_6ParamsE)
        /*0e80*/ 	.short	0x0210
        /*0e82*/ 	.short	0x0af0


	//----- nvinfo : EIATTR_SW_WAR
	.align		4
.L_807:
        /*0e84*/ 	.byte	0x04, 0x36
        /*0e86*/ 	.short	(.L_809 - .L_808)
.L_808:
        /*0e88*/ 	.word	0x00000008
.L_809:


//--------------------- .nv.info._ZN7cutlass13device_kernelIN5flash11enable_sm90INS1_16FlashAttnFwdSm90INS1_25CollectiveMainloopFwdSm90ILi2EN4cute5tupleIJNS5_1CILi1EEES8_S8_EEENS6_IJNS7_ILi128EEENS7_ILi96EEENS7_ILi192EEEEEELi192ENS_10bfloat16_tEfNS_4arch4Sm90ELb0ELb1ELb0ELb1ELb0ELb1ELb0ELb1ELb1ELb1ELb0ELb0EEENS1_21CollectiveEpilogueFwdINS6_IJSA_SC_SB_EEES9_SE_SG_Li256ELb1ELb1ELb0ELb0EEENS1_36VarlenDynamicPersistentTileSchedulerILi128ELi96ELi256ELi128ELb0ELb1ELb1ELb1ELb0ELb1EEEEEEEEEvNT_6ParamsE --------------------------
	.section	.nv.info._ZN7cutlass13device_kernelIN5flash11enable_sm90INS1_16FlashAttnFwdSm90INS1_25CollectiveMainloopFwdSm90ILi2EN4cute5tupleIJNS5_1CILi1EEES8_S8_EEENS6_IJNS7_ILi128EEENS7_ILi96EEENS7_ILi192EEEEEELi192ENS_10bfloat16_tEfNS_4arch4Sm90ELb0ELb1ELb0ELb1ELb0ELb1ELb0ELb1ELb1ELb1ELb0ELb0EEENS1_21CollectiveEpilogueFwdINS6_IJSA_SC_SB_EEES9_SE_SG_Li256ELb1ELb1ELb0ELb0EEENS1_36VarlenDynamicPersistentTileSchedulerILi128ELi96ELi256ELi128ELb0ELb1ELb1ELb1ELb0ELb1EEEEEEEEEvNT_6ParamsE,"",@"SHT_CUDA_INFO"
	.sectionflags	@""
	.align	4


	//----- nvinfo : EIATTR_CUDA_API_VERSION
	.align		4
        /*0000*/ 	.byte	0x04, 0x37
        /*0002*/ 	.short	(.L_811 - .L_810)
.L_810:
        /*0004*/ 	.word	0x00000082


	//----- nvinfo : EIATTR_KPARAM_INFO
	.align		4
.L_811:
        /*0008*/ 	.byte	0x04, 0x17
        /*000a*/ 	.short	(.L_813 - .L_812)
.L_812:
        /*000c*/ 	.word	0x00000000
        /*0010*/ 	.short	0x0000
        /*0012*/ 	.short	0x0070
        /*0014*/ 	.byte	0x00, 0xf0, 0x01, 0x2a


	//----- nvinfo : EIATTR_SPARSE_MMA_MASK
	.align		4
.L_813:
        /*0018*/ 	.byte	0x03, 0x50
        /*001a*/ 	.short	0x0000


	//----- nvinfo : EIATTR_MAXREG_COUNT
	.align		4
        /*001c*/ 	.byte	0x03, 0x1b
        /*001e*/ 	.short	0x00a8


	//----- nvinfo : EIATTR_NUM_BARRIERS
	.align		4
        /*0020*/ 	.byte	0x02, 0x4c
        /*0022*/ 	.byte	0x10
	.zero		1


	//----- nvinfo : EIATTR_EXTERNS
	.align		4
        /*0024*/ 	.byte	0x04, 0x0f
        /*0026*/ 	.short	(.L_815 - .L_814)


	//   ....[0]....
	.align		4
.L_814:
        /*0028*/ 	.word	index@(__assertfail)


	//----- nvinfo : EIATTR_ANNOTATIONS
	.align		4
.L_815:
        /*002c*/ 	.byte	0x04, 0x55
        /*002e*/ 	.short	(.L_817 - .L_816)


	//   ....[0]....
.L_816:
        /* <DEDUP_REMOVED lines=130> */


	//----- nvinfo : EIATTR_MERCURY_ISA_VERSION
	.align		4
.L_817:
        /*0838*/ 	.byte	0x03, 0x5f
        /*083a*/ 	.short	0x0101


	//----- nvinfo : EIATTR_UNUSED_LOAD_BYTE_OFFSET
	.align		4
        /*083c*/ 	.byte	0x04, 0x44
        /*083e*/ 	.short	(.L_819 - .L_818)


	//   ....[0]....
.L_818:
        /*0840*/ 	.word	0x00000ab0
        /*0844*/ 	.word	0x0000fff0


	//   ....[1]....
        /*0848*/ 	.word	0x0001fce0
        /*084c*/ 	.word	0x0000fff0


	//----- nvinfo : EIATTR_INT_WARP_WIDE_INSTR_OFFSETS
	.align		4
.L_819:
        /*0850*/ 	.byte	0x04, 0x31
        /*0852*/ 	.short	(.L_821 - .L_820)


	//   ....[0]....
.L_820:
        /*0854*/ 	.word	0x00000190


	//   ....[1]....
        /*0858*/ 	.word	0x000001d0


	//   ....[2]....
        /*085c*/ 	.word	0x00000240


	//   ....[3]....
        /*0860*/ 	.word	0x00025550


	//   ....[4]....
        /*0864*/ 	.word	0x000255e0


	//   ....[5]....
        /*0868*/ 	.word	0x000294b0


	//   ....[6]....
        /*086c*/ 	.word	0x00029510


	//----- nvinfo : EIATTR_COOP_GROUP_MASK_REGIDS
	.align		4
.L_821:
        /*0870*/ 	.byte	0x04, 0x29
        /*0872*/ 	.short	(.L_823 - .L_822)


	//   ....[0]....
.L_822:
        /*0874*/ 	.word	0xffffffff


	//   ....[1]....
        /*0878*/ 	.word	0xffffffff


	//   ....[2]....
        /*087c*/ 	.word	0xffffffff


	//   ....[3]....
        /*0880*/ 	.word	0xffffffff


	//   ....[4]....
        /*0884*/ 	.word	0xffffffff


	//   ....[5]....
        /*0888*/ 	.word	0xffffffff


	//   ....[6]....
        /*088c*/ 	.word	0xffffffff


	//   ....[7]....
        /*0890*/ 	.word	0xffffffff


	//   ....[8]....
        /*0894*/ 	.word	0xffffffff


	//   ....[9]....
        /*0898*/ 	.word	0xffffffff


	//   ....[10]....
        /*089c*/ 	.word	0xffffffff


	//   ....[11]....
        /*08a0*/ 	.word	0xffffffff


	//   ....[12]....
        /*08a4*/ 	.word	0xffffffff


	//   ....[13]....
        /*08a8*/ 	.word	0xffffffff


	//   ....[14]....
        /*08ac*/ 	.word	0xffffffff


	//   ....[15]....
        /*08b0*/ 	.word	0xffffffff


	//   ....[16]....
        /*08b4*/ 	.word	0xffffffff


	//   ....[17]....
        /*08b8*/ 	.word	0xffffffff


	//   ....[18]....
        /*08bc*/ 	.word	0xffffffff


	//   ....[19]....
        /*08c0*/ 	.word	0xffffffff


	//   ....[20]....
        /*08c4*/ 	.word	0xffffffff


	//   ....[21]....
        /*08c8*/ 	.word	0xffffffff


	//   ....[22]....
        /*08cc*/ 	.word	0xffffffff


	//   ....[23]....
        /*08d0*/ 	.word	0xffffffff


	//   ....[24]....
        /*08d4*/ 	.word	0xffffffff


	//   ....[25]....
        /*08d8*/ 	.word	0xffffffff


	//   ....[26]....
        /*08dc*/ 	.word	0xffffffff


	//   ....[27]....
        /*08e0*/ 	.word	0xffffffff


	//   ....[28]....
        /*08e4*/ 	.word	0xffffffff


	//   ....[29]....
        /*08e8*/ 	.word	0xffffffff


	//   ....[30]....
        /*08ec*/ 	.word	0xffffffff


	//   ....[31]....
        /*08f0*/ 	.word	0xffffffff


	//   ....[32]....
        /*08f4*/ 	.word	0xffffffff


	//   ....[33]....
        /*08f8*/ 	.word	0xffffffff


	//   ....[34]....
        /*08fc*/ 	.word	0xffffffff


	//   ....[35]....
        /*0900*/ 	.word	0xffffffff


	//   ....[36]....
        /*0904*/ 	.word	0xffffffff


	//   ....[37]....
        /*0908*/ 	.word	0xffffffff


	//   ....[38]....
        /*090c*/ 	.word	0xffffffff


	//   ....[39]....
        /*0910*/ 	.word	0xffffffff


	//   ....[40]....
        /*0914*/ 	.word	0xffffffff


	//   ....[41]....
        /*0918*/ 	.word	0xffffffff


	//   ....[42]....
        /*091c*/ 	.word	0xffffffff


	//   ....[43]....
        /*0920*/ 	.word	0xffffffff


	//   ....[44]....
        /*0924*/ 	.word	0xffffffff


	//   ....[45]....
        /*0928*/ 	.word	0xffffffff


	//   ....[46]....
        /*092c*/ 	.word	0xffffffff


	//   ....[47]....
        /*0930*/ 	.word	0xffffffff


	//   ....[48]....
        /*0934*/ 	.word	0xffffffff


	//   ....[49]....
        /*0938*/ 	.word	0xffffffff


	//   ....[50]....
        /*093c*/ 	.word	0xffffffff


	//   ....[51]....
        /*0940*/ 	.word	0xffffffff


	//   ....[52]....
        /*0944*/ 	.word	0xffffffff


	//   ....[53]....
        /*0948*/ 	.word	0xffffffff


	//   ....[54]....
        /*094c*/ 	.word	0xffffffff


	//   ....[55]....
        /*0950*/ 	.word	0xffffffff


	//   ....[56]....
        /*0954*/ 	.word	0xffffffff


	//   ....[57]....
        /*0958*/ 	.word	0xffffffff


	//   ....[58]....
        /*095c*/ 	.word	0xffffffff


	//   ....[59]....
        /*0960*/ 	.word	0xffffffff


	//   ....[60]....
        /*0964*/ 	.word	0xffffffff


	//   ....[61]....
        /*0968*/ 	.word	0xffffffff


	//   ....[62]....
        /*096c*/ 	.word	0xffffffff


	//   ....[63]....
        /*0970*/ 	.word	0xffffffff


	//   ....[64]....
        /*0974*/ 	.word	0xffffffff


	//   ....[65]....
        /*0978*/ 	.word	0xffffffff


	//   ....[66]....
        /*097c*/ 	.word	0xffffffff


	//   ....[67]....
        /*0980*/ 	.word	0xffffffff


	//   ....[68]....
        /*0984*/ 	.word	0xffffffff


	//   ....[69]....
        /*0988*/ 	.word	0xffffffff


	//   ....[70]....
        /*098c*/ 	.word	0xffffffff


	//   ....[71]....
        /*0990*/ 	.word	0xffffffff


	//   ....[72]....
        /*0994*/ 	.word	0xffffffff


	//   ....[73]....
        /*0998*/ 	.word	0xffffffff


	//   ....[74]....
        /*099c*/ 	.word	0xffffffff


	//   ....[75]....
        /*09a0*/ 	.word	0xffffffff


	//   ....[76]....
        /*09a4*/ 	.word	0xffffffff


	//   ....[77]....
        /*09a8*/ 	.word	0xffffffff


	//   ....[78]....
        /*09ac*/ 	.word	0xffffffff


	//   ....[79]....
        /*09b0*/ 	.word	0xffffffff


	//   ....[80]....
        /*09b4*/ 	.word	0xffffffff


	//   ....[81]....
        /*09b8*/ 	.word	0xffffffff


	//   ....[82]....
        /*09bc*/ 	.word	0xffffffff


	//   ....[83]....
        /*09c0*/ 	.word	0xffffffff


	//   ....[84]....
        /*09c4*/ 	.word	0xffffffff


	//   ....[85]....
        /*09c8*/ 	.word	0xffffffff


	//   ....[86]....
        /*09cc*/ 	.word	0xffffffff


	//   ....[87]....
        /*09d0*/ 	.word	0xffffffff


	//   ....[88]....
        /*09d4*/ 	.word	0xffffffff


	//   ....[89]....
        /*09d8*/ 	.word	0xffffffff


	//   ....[90]....
        /*09dc*/ 	.word	0xffffffff


	//   ....[91]....
        /*09e0*/ 	.word	0xffffffff


	//   ....[92]....
        /*09e4*/ 	.word	0xffffffff


	//   ....[93]....
        /*09e8*/ 	.word	0xffffffff


	//   ....[94]....
        /*09ec*/ 	.word	0xffffffff


	//   ....[95]....
        /*09f0*/ 	.word	0xffffffff


	//   ....[96]....
        /*09f4*/ 	.word	0xffffffff


	//   ....[97]....
        /*09f8*/ 	.word	0xffffffff


	//   ....[98]....
        /*09fc*/ 	.word	0xffffffff


	//   ....[99]....
        /*0a00*/ 	.word	0xffffffff


	//   ....[100]....
        /*0a04*/ 	.word	0xffffffff


	//   ....[101]....
        /*0a08*/ 	.word	0xffffffff


	//   ....[102]....
        /*0a0c*/ 	.word	0xffffffff


	//   ....[103]....
        /*0a10*/ 	.word	0xffffffff


	//   ....[104]....
        /*0a14*/ 	.word	0xffffffff


	//   ....[105]....
        /*0a18*/ 	.word	0xffffffff


	//   ....[106]....
        /*0a1c*/ 	.word	0xffffffff


	//   ....[107]....
        /*0a20*/ 	.word	0xffffffff


	//   ....[108]....
        /*0a24*/ 	.word	0xffffffff


	//   ....[109]....
        /*0a28*/ 	.word	0xffffffff


	//   ....[110]....
        /*0a2c*/ 	.word	0xffffffff


	//   ....[111]....
        /*0a30*/ 	.word	0xffffffff


	//   ....[112]....
        /*0a34*/ 	.word	0xffffffff


	//   ....[113]....
        /*0a38*/ 	.word	0xffffffff


	//   ....[114]....
        /*0a3c*/ 	.word	0xffffffff


	//   ....[115]....
        /*0a40*/ 	.word	0xffffffff


	//   ....[116]....
        /*0a44*/ 	.word	0xffffffff


	//   ....[117]....
        /*0a48*/ 	.word	0xffffffff


	//   ....[118]....
        /*0a4c*/ 	.word	0xffffffff


	//   ....[119]....
        /*0a50*/ 	.word	0xffffffff


	//   ....[120]....
        /*0a54*/ 	.word	0xffffffff


	//   ....[121]....
        /*0a58*/ 	.word	0xffffffff


	//   ....[122]....
        /*0a5c*/ 	.word	0x0500000f


	//   ....[123]....
        /*0a60*/ 	.word	0x0500000f


	//   ....[124]....
        /*0a64*/ 	.word	0x0500000f


	//   ....[125]....
        /*0a68*/ 	.word	0x0500000f


	//   ....[126]....
        /*0a6c*/ 	.word	0x0500000f


	//   ....[127]....
        /*0a70*/ 	.word	0x0500000f


	//   ....[128]....
        /*0a74*/ 	.word	0x0500000f


	//   ....[129]....
        /*0a78*/ 	.word	0x0500000f


	//   ....[130]....
        /*0a7c*/ 	.word	0x0500000f


	//   ....[131]....
        /*0a80*/ 	.word	0x0500000f


	//   ....[132]....
        /*0a84*/ 	.word	0x0500000f


	//   ....[133]....
        /*0a88*/ 	.word	0x0500000f


	//   ....[134]....
        /*0a8c*/ 	.word	0x0500000f


	//   ....[135]....
        /*0a90*/ 	.word	0x0500000f


	//   ....[136]....
        /*0a94*/ 	.word	0x0500000f


	//   ....[137]....
        /*0a98*/ 	.word	0x0500000f


	//   ....[138]....
        /*0a9c*/ 	.word	0x0500000f


	//   ....[139]....
        /*0aa0*/ 	.word	0x0500000f


	//   ....[140]....
        /*0aa4*/ 	.word	0x0500000f


	//   ....[141]....
        /*0aa8*/ 	.word	0x0500000f


	//   ....[142]....
        /*0aac*/ 	.word	0x0500000f


	//   ....[143]....
        /*0ab0*/ 	.word	0x0500000f


	//   ....[144]....
        /*0ab4*/ 	.word	0x0500000f


	//   ....[145]....
        /*0ab8*/ 	.word	0x0500000f


	//   ....[146]....
        /*0abc*/ 	.word	0x0500000f


	//   ....[147]....
        /*0ac0*/ 	.word	0x0500000f


	//   ....[148]....
        /*0ac4*/ 	.word	0x0500000f


	//   ....[149]....
        /*0ac8*/ 	.word	0x0500000f


	//   ....[150]....
        /*0acc*/ 	.word	0x0500000f


	//   ....[151]....
        /*0ad0*/ 	.word	0x0500000f


	//   ....[152]....
        /*0ad4*/ 	.word	0x0500000f


	//   ....[153]....
        /*0ad8*/ 	.word	0x0500000f


	//   ....[154]....
        /*0adc*/ 	.word	0x0500000f


	//   ....[155]....
        /*0ae0*/ 	.word	0x0500000f


	//   ....[156]....
        /*0ae4*/ 	.word	0x0500000f


	//   ....[157]....
        /*0ae8*/ 	.word	0x0500000f


	//   ....[158]....
        /*0aec*/ 	.word	0x0500000f


	//   ....[159]....
        /*0af0*/ 	.word	0x0500000f


	//   ....[160]....
        /*0af4*/ 	.word	0x0500000f


	//   ....[161]....
        /*0af8*/ 	.word	0x0500000f


	//   ....[162]....
        /*0afc*/ 	.word	0x0500000f


	//   ....[163]....
        /*0b00*/ 	.word	0x0500000f


	//   ....[164]....
        /*0b04*/ 	.word	0x0500000f


	//   ....[165]....
        /*0b08*/ 	.word	0x0500000f


	//   ....[166]....
        /*0b0c*/ 	.word	0x0500000f


	//   ....[167]....
        /*0b10*/ 	.word	0x0500000f


	//   ....[168]....
        /*0b14*/ 	.word	0x0500000f


	//   ....[169]....
        /*0b18*/ 	.word	0x0500000f


	//   ....[170]....
        /*0b1c*/ 	.word	0x0500000f


	//   ....[171]....
        /*0b20*/ 	.word	0x0500000f


	//   ....[172]....
        /*0b24*/ 	.word	0x0500000f


	//   ....[173]....
        /*0b28*/ 	.word	0x0500000f


	//----- nvinfo : EIATTR_COOP_GROUP_INSTR_OFFSETS
	.align		4
.L_823:
        /*0b2c*/ 	.byte	0x04, 0x28
        /*0b2e*/ 	.short	(.L_825 - .L_824)


	//   ....[0]....
.L_824:
        /*0b30*/ 	.word	0x00000060


	//   ....[1]....
        /*0b34*/ 	.word	0x000001a0


	//   ....[2]....
        /*0b38*/ 	.word	0x000001f0


	//   ....[3]....
        /*0b3c*/ 	.word	0x00000420


	//   ....[4]....
        /*0b40*/ 	.word	0x00000580


	//   ....[5]....
        /*0b44*/ 	.word	0x000006a0


	//   ....[6]....
        /*0b48*/ 	.word	0x00000800


	//   ....[7]....
        /*0b4c*/ 	.word	0x0000b630


	//   ....[8]....
        /*0b50*/ 	.word	0x0000bd30


	//   ....[9]....
        /*0b54*/ 	.word	0x0000bd40


	//   ....[10]....
        /*0b58*/ 	.word	0x0000bd50


	//   ....[11]....
        /*0b5c*/ 	.word	0x0000bd60


	//   ....[12]....
        /*0b60*/ 	.word	0x0000c5d0


	//   ....[13]....
        /*0b64*/ 	.word	0x0000c5e0


	//   ....[14]....
        /*0b68*/ 	.word	0x0000c5f0


	//   ....[15]....
        /*0b6c*/ 	.word	0x0000c600


	//   ....[16]....
        /*0b70*/ 	.word	0x0000f6d0


	//   ....[17]....
        /*0b74*/ 	.word	0x0000f6e0


	//   ....[18]....
        /*0b78*/ 	.word	0x0000f6f0


	//   ....[19]....
        /*0b7c*/ 	.word	0x0000f700


	//   ....[20]....
        /*0b80*/ 	.word	0x0000fd70


	//   ....[21]....
        /*0b84*/ 	.word	0x0000fd80


	//   ....[22]....
        /*0b88*/ 	.word	0x0000fd90


	//   ....[23]....
        /*0b8c*/ 	.word	0x0000fda0


	//   ....[24]....
        /*0b90*/ 	.word	0x00013850


	//   ....[25]....
        /*0b94*/ 	.word	0x00013b30


	//   ....[26]....
        /*0b98*/ 	.word	0x00014810


	//   ....[27]....
        /*0b9c*/ 	.word	0x00014920


	//   ....[28]....
        /*0ba0*/ 	.word	0x00014e40


	//   ....[29]....
        /*0ba4*/ 	.word	0x00014f10


	//   ....[30]....
        /*0ba8*/ 	.word	0x00016f90


	//   ....[31]....
        /*0bac*/ 	.word	0x000171c0


	//   ....[32]....
        /*0bb0*/ 	.word	0x00018090


	//   ....[33]....
        /*0bb4*/ 	.word	0x000181b0


	//   ....[34]....
        /*0bb8*/ 	.word	0x00018760


	//   ....[35]....
        /*0bbc*/ 	.word	0x000187c0


	//   ....[36]....
        /*0bc0*/ 	.word	0x0001a690


	//   ....[37]....
        /*0bc4*/ 	.word	0x0001a6b0


	//   ....[38]....
        /*0bc8*/ 	.word	0x0001abe0


	//   ....[39]....
        /*0bcc*/ 	.word	0x0001ac00


	//   ....[40]....
        /*0bd0*/ 	.word	0x0001c8c0


	//   ....[41]....
        /*0bd4*/ 	.word	0x0001cb20


	//   ....[42]....
        /*0bd8*/ 	.word	0x0001d9e0


	//   ....[43]....
        /*0bdc*/ 	.word	0x0001db00


	//   ....[44]....
        /*0be0*/ 	.word	0x0001e0b0


	//   ....[45]....
        /*0be4*/ 	.word	0x0001e100


	//   ....[46]....
        /*0be8*/ 	.word	0x0001f1f0


	//   ....[47]....
        /*0bec*/ 	.word	0x0001f440


	//   ....[48]....
        /*0bf0*/ 	.word	0x0001f4b0


	//   ....[49]....
        /*0bf4*/ 	.word	0x0001f4d0


	//   ....[50]....
        /*0bf8*/ 	.word	0x00020a30


	//   ....[51]....
        /*0bfc*/ 	.word	0x00020a70


	//   ....[52]....
        /*0c00*/ 	.word	0x00020aa0


	//   ....[53]....
        /*0c04*/ 	.word	0x00020ad0


	//   ....[54]....
        /*0c08*/ 	.word	0x000211f0


	//   ....[55]....
        /*0c0c*/ 	.word	0x00021210


	//   ....[56]....
        /*0c10*/ 	.word	0x00021320


	//   ....[57]....
        /*0c14*/ 	.word	0x00021340


	//   ....[58]....
        /*0c18*/ 	.word	0x00021440


	//   ....[59]....
        /*0c1c*/ 	.word	0x00021460


	//   ....[60]....
        /*0c20*/ 	.word	0x00021570


	//   ....[61]....
        /*0c24*/ 	.word	0x00021590


	//   ....[62]....
        /*0c28*/ 	.word	0x00021e00


	//   ....[63]....
        /*0c2c*/ 	.word	0x00021e30


	//   ....[64]....
        /*0c30*/ 	.word	0x00021f40


	//   ....[65]....
        /*0c34*/ 	.word	0x00021f60


	//   ....[66]....
        /*0c38*/ 	.word	0x00022060


	//   ....[67]....
        /*0c3c*/ 	.word	0x00022080


	//   ....[68]....
        /*0c40*/ 	.word	0x00022190


	//   ....[69]....
        /*0c44*/ 	.word	0x000221b0


	//   ....[70]....
        /*0c48*/ 	.word	0x00022340


	//   ....[71]....
        /*0c4c*/ 	.word	0x00022510


	//   ....[72]....
        /*0c50*/ 	.word	0x00022540


	//   ....[73]....
        /*0c54*/ 	.word	0x00022570


	//   ....[74]....
        /*0c58*/ 	.word	0x000225a0


	//   ....[75]....
        /*0c5c*/ 	.word	0x000225d0


	//   ....[76]....
        /*0c60*/ 	.word	0x00022600


	//   ....[77]....
        /*0c64*/ 	.word	0x00022770


	//   ....[78]....
        /*0c68*/ 	.word	0x000227a0


	//   ....[79]....
        /*0c6c*/ 	.word	0x000227d0


	//   ....[80]....
        /*0c70*/ 	.word	0x00022800


	//   ....[81]....
        /*0c74*/ 	.word	0x00022830


	//   ....[82]....
        /*0c78*/ 	.word	0x00022860


	//   ....[83]....
        /*0c7c*/ 	.word	0x00022900


	//   ....[84]....
        /*0c80*/ 	.word	0x00022960


	//   ....[85]....
        /*0c84*/ 	.word	0x000229f0


	//   ....[86]....
        /*0c88*/ 	.word	0x00023bd0


	//   ....[87]....
        /*0c8c*/ 	.word	0x00025b10


	//   ....[88]....
        /*0c90*/ 	.word	0x00026740


	//   ....[89]....
        /*0c94*/ 	.word	0x00026760


	//   ....[90]....
        /*0c98*/ 	.word	0x00026830


	//   ....[91]....
        /*0c9c*/ 	.word	0x00026840


	//   ....[92]....
        /*0ca0*/ 	.word	0x000268e0


	//   ....[93]....
        /*0ca4*/ 	.word	0x000268f0


	//   ....[94]....
        /*0ca8*/ 	.word	0x00026990


	//   ....[95]....
        /*0cac*/ 	.word	0x000269a0


	//   ....[96]....
        /*0cb0*/ 	.word	0x00026a40


	//   ....[97]....
        /*0cb4*/ 	.word	0x00026a50


	//   ....[98]....
        /*0cb8*/ 	.word	0x00026af0


	//   ....[99]....
        /*0cbc*/ 	.word	0x00026b00


	//   ....[100]....
        /*0cc0*/ 	.word	0x00026ba0


	//   ....[101]....
        /*0cc4*/ 	.word	0x00026bb0


	//   ....[102]....
        /*0cc8*/ 	.word	0x00026c00


	//   ....[103]....
        /*0ccc*/ 	.word	0x00026c40


	//   ....[104]....
        /*0cd0*/ 	.word	0x00029cf0


	//   ....[105]....
        /*0cd4*/ 	.word	0x00029d40


	//   ....[106]....
        /*0cd8*/ 	.word	0x00029d70


	//   ....[107]....
        /*0cdc*/ 	.word	0x00029d80


	//   ....[108]....
        /*0ce0*/ 	.word	0x00029db0


	//   ....[109]....
        /*0ce4*/ 	.word	0x00029de0


	//   ....[110]....
        /*0ce8*/ 	.word	0x00029e10


	//   ....[111]....
        /*0cec*/ 	.word	0x00029e40


	//   ....[112]....
        /*0cf0*/ 	.word	0x00029fc0


	//   ....[113]....
        /*0cf4*/ 	.word	0x0002a000


	//   ....[114]....
        /*0cf8*/ 	.word	0x0002a030


	//   ....[115]....
        /*0cfc*/ 	.word	0x0002a060


	//   ....[116]....
        /*0d00*/ 	.word	0x0002a090


	//   ....[117]....
        /*0d04*/ 	.word	0x0002a0c0


	//   ....[118]....
        /*0d08*/ 	.word	0x0002a180


	//   ....[119]....
        /*0d0c*/ 	.word	0x0002a1a0


	//   ....[120]....
        /*0d10*/ 	.word	0x0002a210


	//   ....[121]....
        /*0d14*/ 	.word	0x0002a8e0


	//   ....[122]....
        /*0d18*/ 	.word	0x0002ad40


	//   ....[123]....
        /*0d1c*/ 	.word	0x0002add0


	//   ....[124]....
        /*0d20*/ 	.word	0x0002ae20


	//   ....[125]....
        /*0d24*/ 	.word	0x0002ae70


	//   ....[126]....
        /*0d28*/ 	.word	0x0002af00


	//   ....[127]....
        /*0d2c*/ 	.word	0x0002af90


	//   ....[128]....
        /*0d30*/ 	.word	0x0002afe0


	//   ....[129]....
        /*0d34*/ 	.word	0x0002b030


	//   ....[130]....
        /*0d38*/ 	.word	0x0002b120


	//   ....[131]....
        /*0d3c*/ 	.word	0x0002b1b0


	//   ....[132]....
        /*0d40*/ 	.word	0x0002b210


	//   ....[133]....
        /*0d44*/ 	.word	0x0002b270


	//   ....[134]....
        /*0d48*/ 	.word	0x0002b300


	//   ....[135]....
        /*0d4c*/ 	.word	0x0002b390


	//   ....[136]....
        /*0d50*/ 	.word	0x0002b3f0


	//   ....[137]....
        /*0d54*/ 	.word	0x0002b450


	//   ....[138]....
        /*0d58*/ 	.word	0x0002b7e0


	//   ....[139]....
        /*0d5c*/ 	.word	0x0002bae0


	//   ....[140]....
        /*0d60*/ 	.word	0x0002bc60


	//   ....[141]....
        /*0d64*/ 	.word	0x0002bcb0


	//   ....[142]....
        /*0d68*/ 	.word	0x0002bd60


	//   ....[143]....
        /*0d6c*/ 	.word	0x0002be70


	//   ....[144]....
        /*0d70*/ 	.word	0x0002bed0


	//   ....[145]....
        /*0d74*/ 	.word	0x0002bfe0


	//   ....[146]....
        /*0d78*/ 	.word	0x0002c040


	//   ....[147]....
        /*0d7c*/ 	.word	0x0002c150


	//   ....[148]....
        /*0d80*/ 	.word	0x0002c1b0


	//   ....[149]....
        /*0d84*/ 	.word	0x0002c2c0


	//   ....[150]....
        /*0d88*/ 	.word	0x0002c320


	//   ....[151]....
        /*0d8c*/ 	.word	0x0002c430


	//   ....[152]....
        /*0d90*/ 	.word	0x0002c490


	//   ....[153]....
        /*0d94*/ 	.word	0x0002c5a0


	//   ....[154]....
        /*0d98*/ 	.word	0x0002c600


	//   ....[155]....
        /*0d9c*/ 	.word	0x0002c6e0


	//   ....[156]....
        /*0da0*/ 	.word	0x0002ca50


	//   ....[157]....
        /*0da4*/ 	.word	0x0002cb00


	//   ....[158]....
        /*0da8*/ 	.word	0x0002cc00


	//   ....[159]....
        /*0dac*/ 	.word	0x0002cc90


	//   ....[160]....
        /*0db0*/ 	.word	0x0002cd10


	//   ....[161]....
        /*0db4*/ 	.word	0x0002cd90


	//   ....[162]....
        /*0db8*/ 	.word	0x0002ce10


	//   ....[163]....
        /*0dbc*/ 	.word	0x0002cea0


	//   ....[164]....
        /*0dc0*/ 	.word	0x0002cf40


	//   ....[165]....
        /*0dc4*/ 	.word	0x0002d010


	//   ....[166]....
        /*0dc8*/ 	.word	0x0002d090


	//   ....[167]....
        /*0dcc*/ 	.word	0x0002d110


	//   ....[168]....
        /*0dd0*/ 	.word	0x0002d190


	//   ....[169]....
        /*0dd4*/ 	.word	0x0002d220


	//   ....[170]....
        /*0dd8*/ 	.word	0x0002d2a0


	//   ....[171]....
        /*0ddc*/ 	.word	0x0002d340


	//   ....[172]....
        /*0de0*/ 	.word	0x0002d3d0


	//   ....[173]....
        /*0de4*/ 	.word	0x0002d500


	//----- nvinfo : EIATTR_REG_RECONFIG
	.align		4
.L_825:
        /*0de8*/ 	.byte	0x01, 0x54
	.zero		2


	//----- nvinfo : EIATTR_SYSCALL_OFFSETS
	.align		4
        /*0dec*/ 	.byte	0x04, 0x46
        /*0dee*/ 	.short	(.L_827 - .L_826)


	//   ....[0]....
.L_826:
        /*0df0*/ 	.word	0x00001e60


	//   ....[1]....
        /*0df4*/ 	.word	0x00001fb0


	//   ....[2]....
        /*0df8*/ 	.word	0x0000b7d0


	//   ....[3]....
        /*0dfc*/ 	.word	0x0000baf0


	//   ....[4]....
        /*0e00*/ 	.word	0x00025750


	//   ....[5]....
        /*0e04*/ 	.word	0x000258a0


	//   ....[6]....
        /*0e08*/ 	.word	0x00025990


	//   ....[7]....
        /*0e0c*/ 	.word	0x00026290


	//----- nvinfo : EIATTR_MBARRIER_INSTR_OFFSETS
	.align		4
.L_827:
        /*0e10*/ 	.byte	0x04, 0x39
        /*0e12*/ 	.short	(.L_829 - .L_828)


	//   ....[0]....
.L_828:
        /*0e14*/ 	.word	0x000002d0
        /*0e18*/ 	.word	0x000000ff
        /*0e1c*/ 	.word	0x00030800
        /*0e20*/ 	.short	0x0100
        /*0e22*/ 	.byte	0x08
	.zero		1


	//   ....[1]....
        /*0e24*/ 	.word	0x000002e0
        /*0e28*/ 	.word	0x000000ff
        /*0e2c*/ 	.word	0x00030820
        /*0e30*/ 	.short	0x0100
        /*0e32*/ 	.byte	0x08
	.zero		1


	//   ....[2]....
        /*0e34*/ 	.word	0x000003d0
        /*0e38*/ 	.word	0x000000ff
        /*0e3c*/ 	.word	0x00030830
        /*0e40*/ 	.short	0x0100
        /*0e42*/ 	.byte	0x08
	.zero		1


	//   ....[3]....
        /*0e44*/ 	.word	0x000003e0
        /*0e48*/ 	.word	0x000000ff
        /*0e4c*/ 	.word	0x00030840
        /*0e50*/ 	.short	0x0100
        /*0e52*/ 	.byte	0x08
	.zero		1


	//   ....[4]....
        /*0e54*/ 	.word	0x000003f0
        /*0e58*/ 	.word	0x000000ff
        /*0e5c*/ 	.word	0x00030838
        /*0e60*/ 	.short	0x0100
        /*0e62*/ 	.byte	0x08
	.zero		1


	//   ....[5]....
        /*0e64*/ 	.word	0x00000400
        /*0e68*/ 	.word	0x000000ff
        /*0e6c*/ 	.word	0x00030848
        /*0e70*/ 	.short	0x0100
        /*0e72*/ 	.byte	0x08
	.zero		1


	//   ....[6]....
        /*0e74*/ 	.word	0x00000530
        /*0e78*/ 	.word	0x000000ff
        /*0e7c*/ 	.word	0x00030850
        /*0e80*/ 	.short	0x0100
        /*0e82*/ 	.byte	0x08
	.zero		1


	//   ....[7]....
        /*0e84*/ 	.word	0x00000540
        /*0e88*/ 	.word	0x000000ff
        /*0e8c*/ 	.word	0x00030860
        /*0e90*/ 	.short	0x0100
        /*0e92*/ 	.byte	0x08
	.zero		1


	//   ....[8]....
        /*0e94*/ 	.word	0x00000550
        /*0e98*/ 	.word	0x000000ff
        /*0e9c*/ 	.word	0x00030858
        /*0ea0*/ 	.short	0x0100
        /*0ea2*/ 	.byte	0x08
	.zero		1


	//   ....[9]....
        /*0ea4*/ 	.word	0x00000560
        /*0ea8*/ 	.word	0x000000ff
        /*0eac*/ 	.word	0x00030868
        /*0eb0*/ 	.short	0x0100
        /*0eb2*/ 	.byte	0x08
	.zero		1


	//   ....[10]....
        /*0eb4*/ 	.word	0x00000650
        /*0eb8*/ 	.word	0x000000ff
        /*0ebc*/ 	.word	0x00030870
        /*0ec0*/ 	.short	0x0100
        /*0ec2*/ 	.byte	0x06
	.zero		1


	//   ....[11]....
        /*0ec4*/ 	.word	0x00000660
        /*0ec8*/ 	.word	0x000000ff
        /*0ecc*/ 	.word	0x00030880
        /*0ed0*/ 	.short	0x0100
        /*0ed2*/ 	.byte	0x06
	.zero		1


	//   ....[12]....
        /*0ed4*/ 	.word	0x00000670
        /*0ed8*/ 	.word	0x000000ff
        /*0edc*/ 	.word	0x00030878
        /*0ee0*/ 	.short	0x0100
        /*0ee2*/ 	.byte	0x06
	.zero		1


	//   ....[13]....
        /*0ee4*/ 	.word	0x00000680
        /*0ee8*/ 	.word	0x000000ff
        /*0eec*/ 	.word	0x00030888
        /*0ef0*/ 	.short	0x0100
        /*0ef2*/ 	.byte	0x06
	.zero		1


	//   ....[14]....
        /*0ef4*/ 	.word	0x000007b0
        /*0ef8*/ 	.word	0x000000ff
        /*0efc*/ 	.word	0x00030890
        /*0f00*/ 	.short	0x0100
        /*0f02*/ 	.byte	0x08
	.zero		1


	//   ....[15]....
        /*0f04*/ 	.word	0x000007c0
        /*0f08*/ 	.word	0x000000ff
        /*0f0c*/ 	.word	0x000308a0
        /*0f10*/ 	.short	0x0100
        /*0f12*/ 	.byte	0x08
	.zero		1


	//   ....[16]....
        /*0f14*/ 	.word	0x000007d0
        /*0f18*/ 	.word	0x000000ff
        /*0f1c*/ 	.word	0x00030898
        /*0f20*/ 	.short	0x0100
        /*0f22*/ 	.byte	0x08
	.zero		1


	//   ....[17]....
        /*0f24*/ 	.word	0x000007e0
        /*0f28*/ 	.word	0x000000ff
        /*0f2c*/ 	.word	0x000308a8
        /*0f30*/ 	.short	0x0100
        /*0f32*/ 	.byte	0x08
	.zero		1


	//   ....[18]....
        /*0f34*/ 	.word	0x00000910
        /*0f38*/ 	.word	0x000000ff
        /*0f3c*/ 	.word	0x000308b0
        /*0f40*/ 	.short	0x0100
        /*0f42*/ 	.byte	0x08
	.zero		1


	//   ....[19]....
        /*0f44*/ 	.word	0x00000920
        /*0f48*/ 	.word	0x000000ff
        /*0f4c*/ 	.word	0x000308c0
        /*0f50*/ 	.short	0x0100
        /*0f52*/ 	.byte	0x08
	.zero		1


	//   ....[20]....
        /*0f54*/ 	.word	0x00000930
        /*0f58*/ 	.word	0x000000ff
        /*0f5c*/ 	.word	0x000308b8
        /*0f60*/ 	.short	0x0100
        /*0f62*/ 	.byte	0x08
	.zero		1


	//   ....[21]....
        /*0f64*/ 	.word	0x00000940
        /*0f68*/ 	.word	0x000000ff
        /*0f6c*/ 	.word	0x000308c8
        /*0f70*/ 	.short	0x0100
        /*0f72*/ 	.byte	0x08
	.zero		1


	//   ....[22]....
        /*0f74*/ 	.word	0x00003c00
        /*0f78*/ 	.word	0x0000005a
        /*0f7c*/ 	.word	0x00030890
        /*0f80*/ 	.short	0x010a
        /*0f82*/ 	.byte	0x3f
	.zero		1


	//   ....[23]....
        /*0f84*/ 	.word	0x00007160
        /*0f88*/ 	.word	0x0000005a
        /*0f8c*/ 	.word	0x00030890
        /*0f90*/ 	.short	0x010a
        /*0f92*/ 	.byte	0x3f
	.zero		1


	//   ....[24]....
        /*0f94*/ 	.word	0x0000a480
        /*0f98*/ 	.word	0x0000005a
        /*0f9c*/ 	.word	0x00030890
        /*0fa0*/ 	.short	0x010a
        /*0fa2*/ 	.byte	0x3f
	.zero		1


	//   ....[25]....
        /*0fa4*/ 	.word	0x0000a850
        /*0fa8*/ 	.word	0x00000020
        /*0fac*/ 	.word	0x00000000
        /*0fb0*/ 	.short	0x0101
        /*0fb2*/ 	.byte	0x3f
	.zero		1


	//   ....[26]....
        /*0fb4*/ 	.word	0x0000a890
        /*0fb8*/ 	.word	0x0000005a
        /*0fbc*/ 	.word	0x000308b0
        /*0fc0*/ 	.short	0x010a
        /*0fc2*/ 	.byte	0x3f
	.zero		1


	//   ....[27]....
        /*0fc4*/ 	.word	0x0000adc0
        /*0fc8*/ 	.word	0x0000005a
        /*0fcc*/ 	.word	0x00000000
        /*0fd0*/ 	.short	0x0101
        /*0fd2*/ 	.byte	0x3f
	.zero		1


	//   ....[28]....
        /*0fd4*/ 	.word	0x0000b850
        /*0fd8*/ 	.word	0x00000010
        /*0fdc*/ 	.word	0x00030800
        /*0fe0*/ 	.short	0x010a
        /*0fe2*/ 	.byte	0x3f
	.zero		1


	//   ....[29]....
        /*0fe4*/ 	.word	0x0000b8a0
        /*0fe8*/ 	.word	0x00000010
        /*0fec*/ 	.word	0x00030800
        /*0ff0*/ 	.short	0x010a
        /*0ff2*/ 	.byte	0x3f
	.zero		1


	//   ....[30]....
        /*0ff4*/ 	.word	0x0000ccc0
        /*0ff8*/ 	.word	0x00000010
        /*0ffc*/ 	.word	0x00030800
        /*1000*/ 	.short	0x010a
        /*1002*/ 	.byte	0x3f
	.zero		1


	//   ....[31]....
        /*1004*/ 	.word	0x000101f0
        /*1008*/ 	.word	0x00000010
        /*100c*/ 	.word	0x00030800
        /*1010*/ 	.short	0x010a
        /*1012*/ 	.byte	0x3f
	.zero		1


	//   ....[32]....
        /*1014*/ 	.word	0x00012dd0
        /*1018*/ 	.word	0x00000005
        /*101c*/ 	.word	0x00030830
        /*1020*/ 	.short	0x010a
        /*1022*/ 	.byte	0x3f
	.zero		1


	//   ....[33]....
        /*1024*/ 	.word	0x00012e40
        /*1028*/ 	.word	0x00000005
        /*102c*/ 	.word	0x00030830
        /*1030*/ 	.short	0x010a
        /*1032*/ 	.byte	0x3f
	.zero		1


	//   ....[34]....
        /*1034*/ 	.word	0x00013900
        /*1038*/ 	.word	0x00000000
        /*103c*/ 	.word	0x00000000
        /*1040*/ 	.short	0x0101
        /*1042*/ 	.byte	0x3f
	.zero		1


	//   ....[35]....
        /*1044*/ 	.word	0x00015dc0
        /*1048*/ 	.word	0x00000000
        /*104c*/ 	.word	0x00030830
        /*1050*/ 	.short	0x010a
        /*1052*/ 	.byte	0x3f
	.zero		1


	//   ....[36]....
        /*1054*/ 	.word	0x00015e40
        /*1058*/ 	.word	0x00000000
        /*105c*/ 	.word	0x00030830
        /*1060*/ 	.short	0x010a
        /*1062*/ 	.byte	0x3f
	.zero		1


	//   ....[37]....
        /*1064*/ 	.word	0x00016b60
        /*1068*/ 	.word	0x00000015
        /*106c*/ 	.word	0x00030850
        /*1070*/ 	.short	0x010a
        /*1072*/ 	.byte	0x3f
	.zero		1


	//   ....[38]....
        /*1074*/ 	.word	0x00016bb0
        /*1078*/ 	.word	0x00000015
        /*107c*/ 	.word	0x00030850
        /*1080*/ 	.short	0x010a
        /*1082*/ 	.byte	0x3f
	.zero		1


	//   ....[39]....
        /*1084*/ 	.word	0x00016fb0
        /*1088*/ 	.word	0x00000000
        /*108c*/ 	.word	0x00000000
        /*1090*/ 	.short	0x0101
        /*1092*/ 	.byte	0x3f
	.zero		1


	//   ....[40]....
        /*1094*/ 	.word	0x00018200
        /*1098*/ 	.word	0x00000015
        /*109c*/ 	.word	0x00000000
        /*10a0*/ 	.short	0x0101
        /*10a2*/ 	.byte	0x3f
	.zero		1


	//   ....[41]....
        /*10a4*/ 	.word	0x00019560
        /*10a8*/ 	.word	0x00000000
        /*10ac*/ 	.word	0x00030830
        /*10b0*/ 	.short	0x010a
        /*10b2*/ 	.byte	0x3f
	.zero		1


	//   ....[42]....
        /*10b4*/ 	.word	0x000195e0
        /*10b8*/ 	.word	0x00000000
        /*10bc*/ 	.word	0x00030830
        /*10c0*/ 	.short	0x010a
        /*10c2*/ 	.byte	0x3f
	.zero		1


	//   ....[43]....
        /*10c4*/ 	.word	0x0001a320
        /*10c8*/ 	.word	0x0000000f
        /*10cc*/ 	.word	0x00030850
        /*10d0*/ 	.short	0x010a
        /*10d2*/ 	.byte	0x3f
	.zero		1


	//   ....[44]....
        /*10d4*/ 	.word	0x0001a370
        /*10d8*/ 	.word	0x0000000f
        /*10dc*/ 	.word	0x00030850
        /*10e0*/ 	.short	0x010a
        /*10e2*/ 	.byte	0x3f
	.zero		1


	//   ....[45]....
        /*10e4*/ 	.word	0x0001b140
        /*10e8*/ 	.word	0x00000082
        /*10ec*/ 	.word	0x00000000
        /*10f0*/ 	.short	0x0101
        /*10f2*/ 	.byte	0x3f
	.zero		1


	//   ....[46]....
        /*10f4*/ 	.word	0x0001b190
        /*10f8*/ 	.word	0x0000000f
        /*10fc*/ 	.word	0x00000000
        /*1100*/ 	.short	0x0101
        /*1102*/ 	.byte	0x3f
	.zero		1


	//   ....[47]....
        /*1104*/ 	.word	0x0001b730
        /*1108*/ 	.word	0x00000003
        /*110c*/ 	.word	0x00030830
        /*1110*/ 	.short	0x010a
        /*1112*/ 	.byte	0x3f
	.zero		1


	//   ....[48]....
        /*1114*/ 	.word	0x0001b7b0
        /*1118*/ 	.word	0x00000003
        /*111c*/ 	.word	0x00030830
        /*1120*/ 	.short	0x010a
        /*1122*/ 	.byte	0x3f
	.zero		1


	//   ....[49]....
        /*1124*/ 	.word	0x0001c4b0
        /*1128*/ 	.word	0x0000000e
        /*112c*/ 	.word	0x00030850
        /*1130*/ 	.short	0x010a
        /*1132*/ 	.byte	0x3f
	.zero		1


	//   ....[50]....
        /*1134*/ 	.word	0x0001c500
        /*1138*/ 	.word	0x0000000e
        /*113c*/ 	.word	0x00030850
        /*1140*/ 	.short	0x010a
        /*1142*/ 	.byte	0x3f
	.zero		1


	//   ....[51]....
        /*1144*/ 	.word	0x0001c970
        /*1148*/ 	.word	0x00000000
        /*114c*/ 	.word	0x00000000
        /*1150*/ 	.short	0x0101
        /*1152*/ 	.byte	0x3f
	.zero		1


	//   ....[52]....
        /*1154*/ 	.word	0x0001db50
        /*1158*/ 	.word	0x0000000e
        /*115c*/ 	.word	0x00000000
        /*1160*/ 	.short	0x0101
        /*1162*/ 	.byte	0x3f
	.zero		1


	//   ....[53]....
        /*1164*/ 	.word	0x0001f0f0
        /*1168*/ 	.word	0x0000000c
        /*116c*/ 	.word	0x00030850
        /*1170*/ 	.short	0x010a
        /*1172*/ 	.byte	0x3f
	.zero		1


	//   ....[54]....
        /*1174*/ 	.word	0x0001f190
        /*1178*/ 	.word	0x0000000c
        /*117c*/ 	.word	0x00030850
        /*1180*/ 	.short	0x010a
        /*1182*/ 	.byte	0x3f
	.zero		1


	//   ....[55]....
        /*1184*/ 	.word	0x0001f670
        /*1188*/ 	.word	0x00000008
        /*118c*/ 	.word	0x00000000
        /*1190*/ 	.short	0x0101
        /*1192*/ 	.byte	0x3f
	.zero		1


	//   ....[56]....
        /*1194*/ 	.word	0x00021200
        /*1198*/ 	.word	0x00000000
        /*119c*/ 	.word	0x00000000
        /*11a0*/ 	.short	0x0101
        /*11a2*/ 	.byte	0x3f
	.zero		1


	//   ....[57]....
        /*11a4*/ 	.word	0x00023cc0
        /*11a8*/ 	.word	0x00000006
        /*11ac*/ 	.word	0x00030820
        /*11b0*/ 	.short	0x010a
        /*11b2*/ 	.byte	0x3f
	.zero		1


	//   ....[58]....
        /*11b4*/ 	.word	0x00023da0
        /*11b8*/ 	.word	0x00000007
        /*11bc*/ 	.word	0x000308a0
        /*11c0*/ 	.short	0x010a
        /*11c2*/ 	.byte	0x3f
	.zero		1


	//   ....[59]....
        /*11c4*/ 	.word	0x000241e0
        /*11c8*/ 	.word	0x00000007
        /*11cc*/ 	.word	0x000308c0
        /*11d0*/ 	.short	0x010a
        /*11d2*/ 	.byte	0x3f
	.zero		1


	//   ....[60]....
        /*11d4*/ 	.word	0x00024770
        /*11d8*/ 	.word	0x00000008
        /*11dc*/ 	.word	0x000308a0
        /*11e0*/ 	.short	0x010a
        /*11e2*/ 	.byte	0x3f
	.zero		1


	//   ....[61]....
        /*11e4*/ 	.word	0x00024ba0
        /*11e8*/ 	.word	0x00000008
        /*11ec*/ 	.word	0x000308c0
        /*11f0*/ 	.short	0x010a
        /*11f2*/ 	.byte	0x3f
	.zero		1


	//   ....[62]....
        /*11f4*/ 	.word	0x00025da0
        /*11f8*/ 	.word	0x00000000
        /*11fc*/ 	.word	0x00030840
        /*1200*/ 	.short	0x010a
        /*1202*/ 	.byte	0x3f
	.zero		1


	//   ....[63]....
        /*1204*/ 	.word	0x00026d50
        /*1208*/ 	.word	0x00000008
        /*120c*/ 	.word	0x00030800
        /*1210*/ 	.short	0x0107
        /*1212*/ 	.byte	0x3f
	.zero		1


	//   ....[64]....
        /*1214*/ 	.word	0x00026e50
        /*1218*/ 	.word	0x00000002
        /*121c*/ 	.word	0x00030800
        /*1220*/ 	.short	0x0101
        /*1222*/ 	.byte	0x3f
	.zero		1


	//   ....[65]....
        /*1224*/ 	.word	0x00026e70
        /*1228*/ 	.word	0x00000002
        /*122c*/ 	.word	0x00030820
        /*1230*/ 	.short	0x010a
        /*1232*/ 	.byte	0x3f
	.zero		1


	//   ....[66]....
        /*1234*/ 	.word	0x000271f0
        /*1238*/ 	.word	0x00000003
        /*123c*/ 	.word	0x00030840
        /*1240*/ 	.short	0x010a
        /*1242*/ 	.byte	0x3f
	.zero		1


	//   ....[67]....
        /*1244*/ 	.word	0x000276b0
        /*1248*/ 	.word	0x00000002
        /*124c*/ 	.word	0x00030860
        /*1250*/ 	.short	0x010a
        /*1252*/ 	.byte	0x3f
	.zero		1


	//   ....[68]....
        /*1254*/ 	.word	0x00027ea0
        /*1258*/ 	.word	0x00000003
        /*125c*/ 	.word	0x00030840
        /*1260*/ 	.short	0x010a
        /*1262*/ 	.byte	0x3f
	.zero		1


	//   ....[69]....
        /*1264*/ 	.word	0x00028360
        /*1268*/ 	.word	0x00000002
        /*126c*/ 	.word	0x00030860
        /*1270*/ 	.short	0x010a
        /*1272*/ 	.byte	0x3f
	.zero		1


	//   ....[70]....
        /*1274*/ 	.word	0x00028aa0
        /*1278*/ 	.word	0x00000003
        /*127c*/ 	.word	0x00030840
        /*1280*/ 	.short	0x010a
        /*1282*/ 	.byte	0x3f
	.zero		1


	//   ....[71]....
        /*1284*/ 	.word	0x00028f50
        /*1288*/ 	.word	0x00000002
        /*128c*/ 	.word	0x00030860
        /*1290*/ 	.short	0x010a
        /*1292*/ 	.byte	0x3f
	.zero		1


	//   ....[72]....
        /*1294*/ 	.word	0x00029610
        /*1298*/ 	.word	0x00000000
        /*129c*/ 	.word	0x00030860
        /*12a0*/ 	.short	0x010a
        /*12a2*/ 	.byte	0x3f
	.zero		1


	//   ....[73]....
        /*12a4*/ 	.word	0x0002a860
        /*12a8*/ 	.word	0x00000000
        /*12ac*/ 	.word	0x00030820
        /*12b0*/ 	.short	0x010a
        /*12b2*/ 	.byte	0x3f
	.zero		1


	//   ....[74]....
        /*12b4*/ 	.word	0x0002aa30
        /*12b8*/ 	.word	0x00000006
        /*12bc*/ 	.word	0x00000000
        /*12c0*/ 	.short	0x010a
        /*12c2*/ 	.byte	0x3f
	.zero		1


	//   ....[75]....
        /*12c4*/ 	.word	0x0002aaa0
        /*12c8*/ 	.word	0x00000007
        /*12cc*/ 	.word	0x00000000
        /*12d0*/ 	.short	0x010a
        /*12d2*/ 	.byte	0x3f
	.zero		1


	//   ....[76]....
        /*12d4*/ 	.word	0x0002ab10
        /*12d8*/ 	.word	0x00000004
        /*12dc*/ 	.word	0x00000000
        /*12e0*/ 	.short	0x010a
        /*12e2*/ 	.byte	0x3f
	.zero		1


	//   ....[77]....
        /*12e4*/ 	.word	0x0002ab40
        /*12e8*/ 	.word	0x00000003
        /*12ec*/ 	.word	0x00000000
        /*12f0*/ 	.short	0x010a
        /*12f2*/ 	.byte	0x3f
	.zero		1


	//   ....[78]....
        /*12f4*/ 	.word	0x0002aba0
        /*12f8*/ 	.word	0x0000005a
        /*12fc*/ 	.word	0x00030890
        /*1300*/ 	.short	0x010a
        /*1302*/ 	.byte	0x3f
	.zero		1


	//   ....[79]....
        /*1304*/ 	.word	0x0002abf0
        /*1308*/ 	.word	0x0000005a
        /*130c*/ 	.word	0x00030890
        /*1310*/ 	.short	0x010a
        /*1312*/ 	.byte	0x3f
	.zero		1


	//   ....[80]....
        /*1314*/ 	.word	0x0002ac40
        /*1318*/ 	.word	0x0000005a
        /*131c*/ 	.word	0x00030890
        /*1320*/ 	.short	0x010a
        /*1322*/ 	.byte	0x3f
	.zero		1


	//   ....[81]....
        /*1324*/ 	.word	0x0002ac90
        /*1328*/ 	.word	0x0000005a
        /*132c*/ 	.word	0x000308b0
        /*1330*/ 	.short	0x010a
        /*1332*/ 	.byte	0x3f
	.zero		1


	//   ....[82]....
        /*1334*/ 	.word	0x0002b070
        /*1338*/ 	.word	0x00000010
        /*133c*/ 	.word	0x00030800
        /*1340*/ 	.short	0x010a
        /*1342*/ 	.byte	0x3f
	.zero		1


	//   ....[83]....
        /*1344*/ 	.word	0x0002b480
        /*1348*/ 	.word	0x00000010
        /*134c*/ 	.word	0x00030800
        /*1350*/ 	.short	0x010a
        /*1352*/ 	.byte	0x3f
	.zero		1


	//   ....[84]....
        /*1354*/ 	.word	0x0002b4d0
        /*1358*/ 	.word	0x00000005
        /*135c*/ 	.word	0x00030830
        /*1360*/ 	.short	0x010a
        /*1362*/ 	.byte	0x3f
	.zero		1


	//   ....[85]....
        /*1364*/ 	.word	0x0002b520
        /*1368*/ 	.word	0x00000000
        /*136c*/ 	.word	0x00030830
        /*1370*/ 	.short	0x010a
        /*1372*/ 	.byte	0x3f
	.zero		1


	//   ....[86]....
        /*1374*/ 	.word	0x0002b570
        /*1378*/ 	.word	0x00000015
        /*137c*/ 	.word	0x00030850
        /*1380*/ 	.short	0x010a
        /*1382*/ 	.byte	0x3f
	.zero		1


	//   ....[87]....
        /*1384*/ 	.word	0x0002b5c0
        /*1388*/ 	.word	0x00000000
        /*138c*/ 	.word	0x00030830
        /*1390*/ 	.short	0x010a
        /*1392*/ 	.byte	0x3f
	.zero		1


	//   ....[88]....
        /*1394*/ 	.word	0x0002b610
        /*1398*/ 	.word	0x0000000f
        /*139c*/ 	.word	0x00030850
        /*13a0*/ 	.short	0x010a
        /*13a2*/ 	.byte	0x3f
	.zero		1


	//   ....[89]....
        /*13a4*/ 	.word	0x0002b660
        /*13a8*/ 	.word	0x00000003
        /*13ac*/ 	.word	0x00030830
        /*13b0*/ 	.short	0x010a
        /*13b2*/ 	.byte	0x3f
	.zero		1


	//   ....[90]....
        /*13b4*/ 	.word	0x0002b6b0
        /*13b8*/ 	.word	0x0000000e
        /*13bc*/ 	.word	0x00030850
        /*13c0*/ 	.short	0x010a
        /*13c2*/ 	.byte	0x3f
	.zero		1


	//   ....[91]....
        /*13c4*/ 	.word	0x0002b700
        /*13c8*/ 	.word	0x0000000c
        /*13cc*/ 	.word	0x00030850
        /*13d0*/ 	.short	0x010a
        /*13d2*/ 	.byte	0x3f
	.zero		1


	//   ....[92]....
        /*13d4*/ 	.word	0x0002b8c0
        /*13d8*/ 	.word	0x00000005
        /*13dc*/ 	.word	0x00030820
        /*13e0*/ 	.short	0x010a
        /*13e2*/ 	.byte	0x3f
	.zero		1


	//   ....[93]....
        /*13e4*/ 	.word	0x0002b910
        /*13e8*/ 	.word	0x00000007
        /*13ec*/ 	.word	0x000308a0
        /*13f0*/ 	.short	0x010a
        /*13f2*/ 	.byte	0x3f
	.zero		1


	//   ....[94]....
        /*13f4*/ 	.word	0x0002b960
        /*13f8*/ 	.word	0x00000007
        /*13fc*/ 	.word	0x000308c0
        /*1400*/ 	.short	0x010a
        /*1402*/ 	.byte	0x3f
	.zero		1


	//   ....[95]....
        /*1404*/ 	.word	0x0002b9b0
        /*1408*/ 	.word	0x00000008
        /*140c*/ 	.word	0x000308a0
        /*1410*/ 	.short	0x010a
        /*1412*/ 	.byte	0x3f
	.zero		1


	//   ....[96]....
        /*1414*/ 	.word	0x0002ba00
        /*1418*/ 	.word	0x00000008
        /*141c*/ 	.word	0x000308c0
        /*1420*/ 	.short	0x010a
        /*1422*/ 	.byte	0x3f
	.zero		1


	//   ....[97]....
        /*1424*/ 	.word	0x0002bba0
        /*1428*/ 	.word	0x00000000
        /*142c*/ 	.word	0x00030840
        /*1430*/ 	.short	0x010a
        /*1432*/ 	.byte	0x3f
	.zero		1


	//   ....[98]....
        /*1434*/ 	.word	0x0002c770
        /*1438*/ 	.word	0x00000002
        /*143c*/ 	.word	0x00030820
        /*1440*/ 	.short	0x010a
        /*1442*/ 	.byte	0x3f
	.zero		1


	//   ....[99]....
        /*1444*/ 	.word	0x0002c7c0
        /*1448*/ 	.word	0x00000003
        /*144c*/ 	.word	0x00030840
        /*1450*/ 	.short	0x010a
        /*1452*/ 	.byte	0x3f
	.zero		1


	//   ....[100]....
        /*1454*/ 	.word	0x0002c810
        /*1458*/ 	.word	0x00000002
        /*145c*/ 	.word	0x00030860
        /*1460*/ 	.short	0x010a
        /*1462*/ 	.byte	0x3f
	.zero		1


	//   ....[101]....
        /*1464*/ 	.word	0x0002c860
        /*1468*/ 	.word	0x00000003
        /*146c*/ 	.word	0x00030840
        /*1470*/ 	.short	0x010a
        /*1472*/ 	.byte	0x3f
	.zero		1


	//   ....[102]....
        /*1474*/ 	.word	0x0002c8b0
        /*1478*/ 	.word	0x00000002
        /*147c*/ 	.word	0x00030860
        /*1480*/ 	.short	0x010a
        /*1482*/ 	.byte	0x3f
	.zero		1


	//   ....[103]....
        /*1484*/ 	.word	0x0002c900
        /*1488*/ 	.word	0x00000003
        /*148c*/ 	.word	0x00030840
        /*1490*/ 	.short	0x010a
        /*1492*/ 	.byte	0x3f
	.zero		1


	//   ....[104]....
        /*1494*/ 	.word	0x0002c950
        /*1498*/ 	.word	0x00000002
        /*149c*/ 	.word	0x00030860
        /*14a0*/ 	.short	0x010a
        /*14a2*/ 	.byte	0x3f
	.zero		1


	//   ....[105]....
        /*14a4*/ 	.word	0x0002c9a0
        /*14a8*/ 	.word	0x00000000
        /*14ac*/ 	.word	0x00030860
        /*14b0*/ 	.short	0x010a
        /*14b2*/ 	.byte	0x3f
	.zero		1


	//   ....[106]....
        /*14b4*/ 	.word	0x0002d420
        /*14b8*/ 	.word	0x00000000
        /*14bc*/ 	.word	0x00030820
        /*14c0*/ 	.short	0x010a
        /*14c2*/ 	.byte	0x3f
	.zero		1


	//   ....[107]....
        /*14c4*/ 	.word	0x0002d5c0
        /*14c8*/ 	.word	0x00000006
        /*14cc*/ 	.word	0x00000000
        /*14d0*/ 	.short	0x010a
        /*14d2*/ 	.byte	0x3f
	.zero		1


	//   ....[108]....
        /*14d4*/ 	.word	0x0002d610
        /*14d8*/ 	.word	0x00000007
        /*14dc*/ 	.word	0x00000000
        /*14e0*/ 	.short	0x010a
        /*14e2*/ 	.byte	0x3f
	.zero		1


	//   ....[109]....
        /*14e4*/ 	.word	0x0002d660
        /*14e8*/ 	.word	0x00000004
        /*14ec*/ 	.word	0x00000000
        /*14f0*/ 	.short	0x010a
        /*14f2*/ 	.byte	0x3f
	.zero		1


	//----- nvinfo : EIATTR_NUM_MBARRIERS
	.align		4
.L_829:
        /*14f4*/ 	.byte	0x03, 0x38
        /*14f6*/ 	.short	0x0016


	//----- nvinfo : EIATTR_EXIT_INSTR_OFFSETS
	.align		4
        /*14f8*/ 	.byte	0x04, 0x1c
        /*14fa*/ 	.short	(.L_831 - .L_830)


	//   ....[0]....
.L_830:
        /*14fc*/ 	.word	0x0002ab90


	//----- nvinfo : EIATTR_MAX_THREADS
	.align		4
.L_831:
        /*1500*/ 	.byte	0x04, 0x05
        /*1502*/ 	.short	(.L_833 - .L_832)
.L_832:
        /*1504*/ 	.word	0x00000180
        /*1508*/ 	.word	0x00000001
        /*150c*/ 	.word	0x00000001


	//----- nvinfo : EIATTR_CRS_STACK_SIZE
	.align		4
.L_833:
        /*1510*/ 	.byte	0x04, 0x1e
        /*1512*/ 	.short	(.L_835 - .L_834)
.L_834:
        /*1514*/ 	.word	0x00000000


	//----- nvinfo : EIATTR_CBANK_PARAM_SIZE
	.align		4
.L_835:
        /*1518*/ 	.byte	0x03, 0x19
        /*151a*/ 	.short	0x0af0


	//----- nvinfo : EIATTR_PARAM_CBANK
	.align		4
        /*151c*/ 	.byte	0x04, 0x0a
        /*151e*/ 	.short	(.L_837 - .L_836)
	.align		4
.L_836:
        /*1520*/ 	.word	index@(.nv.constant0._ZN7cutlass13device_kernelIN5flash11enable_sm90INS1_16FlashAttnFwdSm90INS1_25CollectiveMainloopFwdSm90ILi2EN4cute5tupleIJNS5_1CILi1EEES8_S8_EEENS6_IJNS7_ILi128EEENS7_ILi96EEENS7_ILi192EEEEEELi192ENS_10bfloat16_tEfNS_4arch4Sm90ELb0ELb1ELb0ELb1ELb0ELb1ELb0ELb1ELb1ELb1ELb0ELb0EEENS1_21CollectiveEpilogueFwdINS6_IJSA_SC_SB_EEES9_SE_SG_Li256ELb1ELb1ELb0ELb0EEENS1_36VarlenDynamicPersistentTileSchedulerILi128ELi96ELi256ELi128ELb0ELb1ELb1ELb1ELb0ELb1EEEEEEEEEvNT_6ParamsE)
        /*1524*/ 	.short	0x0210
        /*1526*/ 	.short	0x0af0


	//----- nvinfo : EIATTR_SW_WAR
	.align		4
.L_837:
        /*1528*/ 	.byte	0x04, 0x36
        /*152a*/ 	.short	(.L_839 - .L_838)
.L_838:
        /*152c*/ 	.word	0x00000008
.L_839:


//--------------------- .nv.info._ZN7cutlass13device_kernelIN5flash11enable_sm90INS1_16FlashAttnFwdSm90INS1_25CollectiveMainloopFwdSm90ILi2EN4cute5tupleIJNS5_1CILi1EEES8_S8_EEENS6_IJNS7_ILi128EEENS7_ILi112EEENS7_ILi192EEEEEELi192ENS_10bfloat16_tEfNS_4arch4Sm90ELb1ELb0ELb0ELb0ELb0ELb0ELb0ELb1ELb1ELb1ELb0ELb0EEENS1_21CollectiveEpilogueFwdINS6_IJSA_SC_SB_EEES9_SE_SG_Li256ELb0ELb1ELb0ELb0EEENS1_30DynamicPersistentTileSchedulerILi256ELi128ELb0ELb1ELb1EEEEEEEEEvNT_6ParamsE --------------------------
	.section	.nv.info._ZN7cutlass13device_kernelIN5flash11enable_sm90INS1_16FlashAttnFwdSm90INS1_25CollectiveMainloopFwdSm90ILi2EN4cute5tupleIJNS5_1CILi1EEES8_S8_EEENS6_IJNS7_ILi128EEENS7_ILi112EEENS7_ILi192EEEEEELi192ENS_10bfloat16_tEfNS_4arch4Sm90ELb1ELb0ELb0ELb0ELb0ELb0ELb0ELb1ELb1ELb1ELb0ELb0EEENS1_21CollectiveEpilogueFwdINS6_IJSA_SC_SB_EEES9_SE_SG_Li256ELb0ELb1ELb0ELb0EEENS1_30DynamicPersistentTileSchedulerILi256ELi128ELb0ELb1ELb1EEEEEEEEEvNT_6ParamsE,"",@"SHT_CUDA_INFO"
	.sectionflags	@""
	.align	4


	//----- nvinfo : EIATTR_CUDA_API_VERSION
	.align		4
        /*0000*/ 	.byte	0x04, 0x37
        /*0002*/ 	.short	(.L_841 - .L_840)
.L_840:
        /*0004*/ 	.word	0x00000082


	//----- nvinfo : EIATTR_KPARAM_INFO
	.align		4
.L_841:
        /*0008*/ 	.byte	0x04, 0x17
        /*000a*/ 	.short	(.L_843 - .L_842)
.L_842:
        /*000c*/ 	.word	0x00000000
        /*0010*/ 	.short	0x0000
        /*0012*/ 	.short	0x0070
        /*0014*/ 	.byte	0x00, 0xf0, 0x01, 0x2a


	//----- nvinfo : EIATTR_SPARSE_MMA_MASK
	.align		4
.L_843:
        /*0018*/ 	.byte	0x03, 0x50
        /*001a*/ 	.short	0x0000


	//----- nvinfo : EIATTR_MAXREG_COUNT
	.align		4
        /*001c*/ 	.byte	0x03, 0x1b
        /*001e*/ 	.short	0x00a8


	//----- nvinfo : EIATTR_NUM_BARRIERS
	.align		4
        /*0020*/ 	.byte	0x02, 0x4c
        /*0022*/ 	.byte	0x09
	.zero		1


	//----- nvinfo : EIATTR_EXTERNS
	.align		4
        /*0024*/ 	.byte	0x04, 0x0f
        /*0026*/ 	.short	(.L_845 - .L_844)


	//   ....[0]....
	.align		4
.L_844:
        /*0028*/ 	.word	index@(__assertfail)


	//----- nvinfo : EIATTR_ANNOTATIONS
	.align		4
.L_845:
        /*002c*/ 	.byte	0x04, 0x55
        /*002e*/ 	.short	(.L_847 - .L_846)


	//   ....[0]....
.L_846:
        /* <DEDUP_REMOVED lines=31> */


	//----- nvinfo : EIATTR_MERCURY_ISA_VERSION
	.align		4
.L_847:
        /*0210*/ 	.byte	0x03, 0x5f
        /*0212*/ 	.short	0x0101


	//----- nvinfo : EIATTR_INT_WARP_WIDE_INSTR_OFFSETS
	.align		4
        /*0214*/ 	.byte	0x04, 0x31
        /*0216*/ 	.short	(.L_849 - .L_848)


	//   ....[0]....
.L_848:
        /*0218*/ 	.word	0x00000120


	//   ....[1]....
        /*021c*/ 	.word	0x00000160


	//   ....[2]....
        /*0220*/ 	.word	0x00000220


	//   ....[3]....
        /*0224*/ 	.word	0x00011040


	//   ....[4]....
        /*0228*/ 	.word	0x000110e0


	//   ....[5]....
        /*022c*/ 	.word	0x00014ac0


	//   ....[6]....
        /*0230*/ 	.word	0x00014b60


	//----- nvinfo : EIATTR_COOP_GROUP_MASK_REGIDS
	.align		4
.L_849:
        /*0234*/ 	.byte	0x04, 0x29
        /*0236*/ 	.short	(.L_851 - .L_850)


	//   ....[0]....
.L_850:
        /*0238*/ 	.word	0xffffffff


	//   ....[1]....
        /*023c*/ 	.word	0xffffffff


	//   ....[2]....
        /*0240*/ 	.word	0xffffffff


	//   ....[3]....
        /*0244*/ 	.word	0xffffffff


	//   ....[4]....
        /*0248*/ 	.word	0xffffffff


	//   ....[5]....
        /*024c*/ 	.word	0xffffffff


	//   ....[6]....
        /*0250*/ 	.word	0xffffffff


	//   ....[7]....
        /*0254*/ 	.word	0xffffffff


	//   ....[8]....
        /*0258*/ 	.word	0xffffffff


	//   ....[9]....
        /*025c*/ 	.word	0xffffffff


	//   ....[10]....
        /*0260*/ 	.word	0xffffffff


	//   ....[11]....
        /*0264*/ 	.word	0xffffffff


	//   ....[12]....
        /*0268*/ 	.word	0xffffffff


	//   ....[13]....
        /*026c*/ 	.word	0xffffffff


	//   ....[14]....
        /*0270*/ 	.word	0xffffffff


	//   ....[15]....
        /*0274*/ 	.word	0xffffffff


	//   ....[16]....
        /*0278*/ 	.word	0xffffffff


	//   ....[17]....
        /*027c*/ 	.word	0xffffffff


	//   ....[18]....
        /*0280*/ 	.word	0xffffffff


	//   ....[19]....
        /*0284*/ 	.word	0xffffffff


	//   ....[20]....
        /*0288*/ 	.word	0xffffffff


	//   ....[21]....
        /*028c*/ 	.word	0xffffffff


	//   ....[22]....
        /*0290*/ 	.word	0xffffffff


	//   ....[23]....
        /*0294*/ 	.word	0xffffffff


	//   ....[24]....
        /*0298*/ 	.word	0xffffffff


	//   ....[25]....
        /*029c*/ 	.word	0xffffffff


	//   ....[26]....
        /*02a0*/ 	.word	0xffffffff


	//   ....[27]....
        /*02a4*/ 	.word	0xffffffff


	//   ....[28]....
        /*02a8*/ 	.word	0xffffffff


	//   ....[29]....
        /*02ac*/ 	.word	0xffffffff


	//   ....[30]....
        /*02b0*/ 	.word	0xffffffff


	//   ....[31]....
        /*02b4*/ 	.word	0xffffffff


	//   ....[32]....
        /*02b8*/ 	.word	0xffffffff


	//   ....[33]....
        /*02bc*/ 	.word	0xffffffff


	//   ....[34]....
        /*02c0*/ 	.word	0xffffffff


	//   ....[35]....
        /*02c4*/ 	.word	0xffffffff


	//   ....[36]....
        /*02c8*/ 	.word	0xffffffff


	//   ....[37]....
        /*02cc*/ 	.word	0xffffffff


	//   ....[38]....
        /*02d0*/ 	.word	0xffffffff


	//   ....[39]....
        /*02d4*/ 	.word	0xffffffff


	//   ....[40]....
        /*02d8*/ 	.word	0xffffffff


	//   ....[41]....
        /*02dc*/ 	.word	0xffffffff


	//   ....[42]....
        /*02e0*/ 	.word	0xffffffff


	//   ....[43]....
        /*02e4*/ 	.word	0xffffffff


	//   ....[44]....
        /*02e8*/ 	.word	0xffffffff


	//   ....[45]....
        /*02ec*/ 	.word	0xffffffff


	//   ....[46]....
        /*02f0*/ 	.word	0xffffffff


	//   ....[47]....
        /*02f4*/ 	.word	0xffffffff


	//   ....[48]....
        /*02f8*/ 	.word	0xffffffff


	//   ....[49]....
        /*02fc*/ 	.word	0xffffffff


	//   ....[50]....
        /*0300*/ 	.word	0xffffffff


	//   ....[51]....
        /*0304*/ 	.word	0xffffffff


	//   ....[52]....
        /*0308*/ 	.word	0xffffffff


	//   ....[53]....
        /*030c*/ 	.word	0xffffffff


	//   ....[54]....
        /*0310*/ 	.word	0xffffffff


	//   ....[55]....
        /*0314*/ 	.word	0xffffffff


	//   ....[56]....
        /*0318*/ 	.word	0xffffffff


	//   ....[57]....
        /*031c*/ 	.word	0xffffffff


	//   ....[58]....
        /*0320*/ 	.word	0xffffffff


	//   ....[59]....
        /*0324*/ 	.word	0xffffffff


	//   ....[60]....
        /*0328*/ 	.word	0xffffffff


	//   ....[61]....
        /*032c*/ 	.word	0xffffffff


	//   ....[62]....
        /*0330*/ 	.word	0xffffffff


	//   ....[63]....
        /*0334*/ 	.word	0xffffffff


	//   ....[64]....
        /*0338*/ 	.word	0xffffffff


	//   ....[65]....
        /*033c*/ 	.word	0xffffffff


	//   ....[66]....
        /*0340*/ 	.word	0xffffffff


	//   ....[67]....
        /*0344*/ 	.word	0xffffffff


	//   ....[68]....
        /*0348*/ 	.word	0x0500000f


	//   ....[69]....
        /*034c*/ 	.word	0x0500000f


	//   ....[70]....
        /*0350*/ 	.word	0x0500000f


	//   ....[71]....
        /*0354*/ 	.word	0x0500000f


	//   ....[72]....
        /*0358*/ 	.word	0x0500000f


	//   ....[73]....
        /*035c*/ 	.word	0x0500000f


	//   ....[74]....
        /*0360*/ 	.word	0x0500000f


	//   ....[75]....
        /*0364*/ 	.word	0x0500000f


	//   ....[76]....
        /*0368*/ 	.word	0x0500000f


	//   ....[77]....
        /*036c*/ 	.word	0x0500000f


	//   ....[78]....
        /*0370*/ 	.word	0x0500000f


	//   ....[79]....
        /*0374*/ 	.word	0x0500000f


	//   ....[80]....
        /*0378*/ 	.word	0x0500000f


	//   ....[81]....
        /*037c*/ 	.word	0x0500000f


	//   ....[82]....
        /*0380*/ 	.word	0x0500000f


	//   ....[83]....
        /*0384*/ 	.word	0x0500000f


	//   ....[84]....
        /*0388*/ 	.word	0x0500000f


	//   ....[85]....
        /*038c*/ 	.word	0x0500000f


	//   ....[86]....
        /*0390*/ 	.word	0x0500000f


	//----- nvinfo : EIATTR_COOP_GROUP_INSTR_OFFSETS
	.align		4
.L_851:
        /*0394*/ 	.byte	0x04, 0x28
        /*0396*/ 	.short	(.L_853 - .L_852)


	//   ....[0]....
.L_852:
        /*0398*/ 	.word	0x00000060


	//   ....[1]....
        /*039c*/ 	.word	0x00000130


	//   ....[2]....
        /*03a0*/ 	.word	0x00000230


	//   ....[3]....
        /*03a4*/ 	.word	0x000003a0


	//   ....[4]....
        /*03a8*/ 	.word	0x00000500


	//   ....[5]....
        /*03ac*/ 	.word	0x00000620


	//   ....[6]....
        /*03b0*/ 	.word	0x00000780


	//   ....[7]....
        /*03b4*/ 	.word	0x00001570


	//   ....[8]....
        /*03b8*/ 	.word	0x00001d10


	//   ....[9]....
        /*03bc*/ 	.word	0x00001e00


	//   ....[10]....
        /*03c0*/ 	.word	0x00003e30


	//   ....[11]....
        /*03c4*/ 	.word	0x00003f00


	//   ....[12]....
        /*03c8*/ 	.word	0x00004770


	//   ....[13]....
        /*03cc*/ 	.word	0x00004810


	//   ....[14]....
        /*03d0*/ 	.word	0x00007ca0


	//   ....[15]....
        /*03d4*/ 	.word	0x00008370


	//   ....[16]....
        /*03d8*/ 	.word	0x000083d0


	//   ....[17]....
        /*03dc*/ 	.word	0x00008440


	//   ....[18]....
        /*03e0*/ 	.word	0x00008d00


	//   ....[19]....
        /*03e4*/ 	.word	0x00008d30


	//   ....[20]....
        /*03e8*/ 	.word	0x0000c1d0


	//   ....[21]....
        /*03ec*/ 	.word	0x0000c200


	//   ....[22]....
        /*03f0*/ 	.word	0x0000c650


	//   ....[23]....
        /*03f4*/ 	.word	0x0000c6c0


	//   ....[24]....
        /*03f8*/ 	.word	0x0000dab0


	//   ....[25]....
        /*03fc*/ 	.word	0x0000daf0


	//   ....[26]....
        /*0400*/ 	.word	0x0000dbd0


	//   ....[27]....
        /*0404*/ 	.word	0x0000dbf0


	//   ....[28]....
        /*0408*/ 	.word	0x0000f0d0


	//   ....[29]....
        /*040c*/ 	.word	0x0000f140


	//   ....[30]....
        /*0410*/ 	.word	0x0000f1b0


	//   ....[31]....
        /*0414*/ 	.word	0x0000f1e0


	//   ....[32]....
        /*0418*/ 	.word	0x0000f8a0


	//   ....[33]....
        /*041c*/ 	.word	0x0000f8c0


	//   ....[34]....
        /*0420*/ 	.word	0x0000f9e0


	//   ....[35]....
        /*0424*/ 	.word	0x0000fa00


	//   ....[36]....
        /*0428*/ 	.word	0x0000fb10


	//   ....[37]....
        /*042c*/ 	.word	0x0000fb30


	//   ....[38]....
        /*0430*/ 	.word	0x0000fc50


	//   ....[39]....
        /*0434*/ 	.word	0x0000fc70


	//   ....[40]....
        /*0438*/ 	.word	0x00010310


	//   ....[41]....
        /*043c*/ 	.word	0x00010340


	//   ....[42]....
        /*0440*/ 	.word	0x00010460


	//   ....[43]....
        /*0444*/ 	.word	0x00010480


	//   ....[44]....
        /*0448*/ 	.word	0x00010590


	//   ....[45]....
        /*044c*/ 	.word	0x000105b0


	//   ....[46]....
        /*0450*/ 	.word	0x000106d0


	//   ....[47]....
        /*0454*/ 	.word	0x000106f0


	//   ....[48]....
        /*0458*/ 	.word	0x00010890


	//   ....[49]....
        /*045c*/ 	.word	0x00011630


	//   ....[50]....
        /*0460*/ 	.word	0x00012060


	//   ....[51]....
        /*0464*/ 	.word	0x000120a0


	//   ....[52]....
        /*0468*/ 	.word	0x00012170


	//   ....[53]....
        /*046c*/ 	.word	0x00012180


	//   ....[54]....
        /*0470*/ 	.word	0x00012210


	//   ....[55]....
        /*0474*/ 	.word	0x00012220


	//   ....[56]....
        /*0478*/ 	.word	0x000122b0


	//   ....[57]....
        /*047c*/ 	.word	0x000122c0


	//   ....[58]....
        /*0480*/ 	.word	0x00012350


	//   ....[59]....
        /*0484*/ 	.word	0x00012360


	//   ....[60]....
        /*0488*/ 	.word	0x000123f0


	//   ....[61]....
        /*048c*/ 	.word	0x00012400


	//   ....[62]....
        /*0490*/ 	.word	0x00012490


	//   ....[63]....
        /*0494*/ 	.word	0x000124a0


	//   ....[64]....
        /*0498*/ 	.word	0x000124b0


	//   ....[65]....
        /*049c*/ 	.word	0x000124c0


	//   ....[66]....
        /*04a0*/ 	.word	0x000151b0


	//   ....[67]....
        /*04a4*/ 	.word	0x000153a0


	//   ....[68]....
        /*04a8*/ 	.word	0x00015910


	//   ....[69]....
        /*04ac*/ 	.word	0x00015a90


	//   ....[70]....
        /*04b0*/ 	.word	0x00015af0


	//   ....[71]....
        /*04b4*/ 	.word	0x00015c30


	//   ....[72]....
        /*04b8*/ 	.word	0x00015c80


	//   ....[73]....
        /*04bc*/ 	.word	0x00015da0


	//   ....[74]....
        /*04c0*/ 	.word	0x00015df0


	//   ....[75]....
        /*04c4*/ 	.word	0x00015f10


	//   ....[76]....
        /*04c8*/ 	.word	0x00015f60


	//   ....[77]....
        /*04cc*/ 	.word	0x00016080


	//   ....[78]....
        /*04d0*/ 	.word	0x000160d0


	//   ....[79]....
        /*04d4*/ 	.word	0x000161f0


	//   ....[80]....
        /*04d8*/ 	.word	0x00016240


	//   ....[81]....
        /*04dc*/ 	.word	0x00016360


	//   ....[82]....
        /*04e0*/ 	.word	0x000163b0


	//   ....[83]....
        /*04e4*/ 	.word	0x000164b0


	//   ....[84]....
        /*04e8*/ 	.word	0x00016500


	//   ....[85]....
        /*04ec*/ 	.word	0x00016820


	//   ....[86]....
        /*04f0*/ 	.word	0x00016940


	//----- nvinfo : EIATTR_REG_RECONFIG
	.align		4
.L_853:
        /*04f4*/ 	.byte	0x01, 0x54
	.zero		2


	//----- nvinfo : EIATTR_SYSCALL_OFFSETS
	.align		4
        /*04f8*/ 	.byte	0x04, 0x46
        /*04fa*/ 	.short	(.L_855 - .L_854)


	//   ....[0]....
.L_854:
        /*04fc*/ 	.word	0x00001750


	//   ....[1]....
        /*0500*/ 	.word	0x00011250


	//   ....[2]....
        /*0504*/ 	.word	0x000113a0


	//   ....[3]....
        /*0508*/ 	.word	0x00011490


	//   ....[4]....
        /*050c*/ 	.word	0x00011c60


	//----- nvinfo : EIATTR_MBARRIER_INSTR_OFFSETS
	.align		4
.L_855:
        /*0510*/ 	.byte	0x04, 0x39
        /*0512*/ 	.short	(.L_857 - .L_856)


	//   ....[0]....
.L_856:
        /*0514*/ 	.word	0x00000250
        /*0518*/ 	.word	0x000000ff
        /*051c*/ 	.word	0x00036800
        /*0520*/ 	.short	0x0100
        /*0522*/ 	.byte	0x08
	.zero		1


	//   ....[1]....
        /*0524*/ 	.word	0x00000260
        /*0528*/ 	.word	0x000000ff
        /*052c*/ 	.word	0x00036820
        /*0530*/ 	.short	0x0100
        /*0532*/ 	.byte	0x08
	.zero		1


	//   ....[2]....
        /*0534*/ 	.word	0x00000350
        /*0538*/ 	.word	0x000000ff
        /*053c*/ 	.word	0x00036830
        /*0540*/ 	.short	0x0100
        /*0542*/ 	.byte	0x08
	.zero		1


	//   ....[3]....
        /*0544*/ 	.word	0x00000360
        /*0548*/ 	.word	0x000000ff
        /*054c*/ 	.word	0x00036840
        /*0550*/ 	.short	0x0100
        /*0552*/ 	.byte	0x08
	.zero		1


	//   ....[4]....
        /*0554*/ 	.word	0x00000370
        /*0558*/ 	.word	0x000000ff
        /*055c*/ 	.word	0x00036838
        /*0560*/ 	.short	0x0100
        /*0562*/ 	.byte	0x08
	.zero		1


	//   ....[5]....
        /*0564*/ 	.word	0x00000380
        /*0568*/ 	.word	0x000000ff
        /*056c*/ 	.word	0x00036848
        /*0570*/ 	.short	0x0100
        /*0572*/ 	.byte	0x08
	.zero		1


	//   ....[6]....
        /*0574*/ 	.word	0x000004b0
        /*0578*/ 	.word	0x000000ff
        /*057c*/ 	.word	0x00036850
        /*0580*/ 	.short	0x0100
        /*0582*/ 	.byte	0x08
	.zero		1


	//   ....[7]....
        /*0584*/ 	.word	0x000004c0
        /*0588*/ 	.word	0x000000ff
        /*058c*/ 	.word	0x00036860
        /*0590*/ 	.short	0x0100
        /*0592*/ 	.byte	0x08
	.zero		1


	//   ....[8]....
        /*0594*/ 	.word	0x000004d0
        /*0598*/ 	.word	0x000000ff
        /*059c*/ 	.word	0x00036858
        /*05a0*/ 	.short	0x0100
        /*05a2*/ 	.byte	0x08
	.zero		1


	//   ....[9]....
        /*05a4*/ 	.word	0x000004e0
        /*05a8*/ 	.word	0x000000ff
        /*05ac*/ 	.word	0x00036868
        /*05b0*/ 	.short	0x0100
        /*05b2*/ 	.byte	0x08
	.zero		1


	//   ....[10]....
        /*05b4*/ 	.word	0x000005d0
        /*05b8*/ 	.word	0x000000ff
        /*05bc*/ 	.word	0x00036870
        /*05c0*/ 	.short	0x0100
        /*05c2*/ 	.byte	0x06
	.zero		1


	//   ....[11]....
        /*05c4*/ 	.word	0x000005e0
        /*05c8*/ 	.word	0x000000ff
        /*05cc*/ 	.word	0x00036880
        /*05d0*/ 	.short	0x0100
        /*05d2*/ 	.byte	0x06
	.zero		1


	//   ....[12]....
        /*05d4*/ 	.word	0x000005f0
        /*05d8*/ 	.word	0x000000ff
        /*05dc*/ 	.word	0x00036878
        /*05e0*/ 	.short	0x0100
        /*05e2*/ 	.byte	0x06
	.zero		1


	//   ....[13]....
        /*05e4*/ 	.word	0x00000600
        /*05e8*/ 	.word	0x000000ff
        /*05ec*/ 	.word	0x00036888
        /*05f0*/ 	.short	0x0100
        /*05f2*/ 	.byte	0x06
	.zero		1


	//   ....[14]....
        /*05f4*/ 	.word	0x00000730
        /*05f8*/ 	.word	0x000000ff
        /*05fc*/ 	.word	0x00036890
        /*0600*/ 	.short	0x0100
        /*0602*/ 	.byte	0x08
	.zero		1


	//   ....[15]....
        /*0604*/ 	.word	0x00000740
        /*0608*/ 	.word	0x000000ff
        /*060c*/ 	.word	0x000368a0
        /*0610*/ 	.short	0x0100
        /*0612*/ 	.byte	0x08
	.zero		1


	//   ....[16]....
        /*0614*/ 	.word	0x00000750
        /*0618*/ 	.word	0x000000ff
        /*061c*/ 	.word	0x00036898
        /*0620*/ 	.short	0x0100
        /*0622*/ 	.byte	0x08
	.zero		1


	//   ....[17]....
        /*0624*/ 	.word	0x00000760
        /*0628*/ 	.word	0x000000ff
        /*062c*/ 	.word	0x000368a8
        /*0630*/ 	.short	0x0100
        /*0632*/ 	.byte	0x08
	.zero		1


	//   ....[18]....
        /*0634*/ 	.word	0x00000890
        /*0638*/ 	.word	0x000000ff
        /*063c*/ 	.word	0x000368b0
        /*0640*/ 	.short	0x0100
        /*0642*/ 	.byte	0x08
	.zero		1


	//   ....[19]....
        /*0644*/ 	.word	0x000008a0
        /*0648*/ 	.word	0x000000ff
        /*064c*/ 	.word	0x000368c0
        /*0650*/ 	.short	0x0100
        /*0652*/ 	.byte	0x08
	.zero		1


	//   ....[20]....
        /*0654*/ 	.word	0x000008b0
        /*0658*/ 	.word	0x000000ff
        /*065c*/ 	.word	0x000368b8
        /*0660*/ 	.short	0x0100
        /*0662*/ 	.byte	0x08
	.zero		1


	//   ....[21]....
        /*0664*/ 	.word	0x000008c0
        /*0668*/ 	.word	0x000000ff
        /*066c*/ 	.word	0x000368c8
        /*0670*/ 	.short	0x0100
        /*0672*/ 	.byte	0x08
	.zero		1


	//   ....[22]....
        /*0674*/ 	.word	0x000017b0
        /*0678*/ 	.word	0x000000ff
        /*067c*/ 	.word	0x00036800
        /*0680*/ 	.short	0x010a
        /*0682*/ 	.byte	0x25
	.zero		1


	//   ....[23]....
        /*0684*/ 	.word	0x00001830
        /*0688*/ 	.word	0x00000002
        /*068c*/ 	.word	0x00036830
        /*0690*/ 	.short	0x010a
        /*0692*/ 	.byte	0x3f
	.zero		1


	//   ....[24]....
        /*0694*/ 	.word	0x00001890
        /*0698*/ 	.word	0x00000002
        /*069c*/ 	.word	0x00036830
        /*06a0*/ 	.short	0x010a
        /*06a2*/ 	.byte	0x3f
	.zero		1


	//   ....[25]....
        /*06a4*/ 	.word	0x00003d60
        /*06a8*/ 	.word	0x00000002
        /*06ac*/ 	.word	0x00000000
        /*06b0*/ 	.short	0x0101
        /*06b2*/ 	.byte	0x3f
	.zero		1


	//   ....[26]....
        /*06b4*/ 	.word	0x00005560
        /*06b8*/ 	.word	0x000000ff
        /*06bc*/ 	.word	0x00036830
        /*06c0*/ 	.short	0x010a
        /*06c2*/ 	.byte	0x06
	.zero		1


	//   ....[27]....
        /*06c4*/ 	.word	0x000055a0
        /*06c8*/ 	.word	0x000000ff
        /*06cc*/ 	.word	0x00036830
        /*06d0*/ 	.short	0x010a
        /*06d2*/ 	.byte	0x06
	.zero		1


	//   ....[28]....
        /*06d4*/ 	.word	0x00007ae0
        /*06d8*/ 	.word	0x000000ff
        /*06dc*/ 	.word	0x00036850
        /*06e0*/ 	.short	0x010a
        /*06e2*/ 	.byte	0x0b
	.zero		1


	//   ....[29]....
        /*06e4*/ 	.word	0x00007b20
        /*06e8*/ 	.word	0x000000ff
        /*06ec*/ 	.word	0x00036850
        /*06f0*/ 	.short	0x010a
        /*06f2*/ 	.byte	0x0b
	.zero		1


	//   ....[30]....
        /*06f4*/ 	.word	0x00009320
        /*06f8*/ 	.word	0x00000008
        /*06fc*/ 	.word	0x00000000
        /*0700*/ 	.short	0x0101
        /*0702*/ 	.byte	0x3f
	.zero		1


	//   ....[31]....
        /*0704*/ 	.word	0x00009390
        /*0708*/ 	.word	0x00000008
        /*070c*/ 	.word	0x00000000
        /*0710*/ 	.short	0x0101
        /*0712*/ 	.byte	0x3f
	.zero		1


	//   ....[32]....
        /*0714*/ 	.word	0x00009930
        /*0718*/ 	.word	0x000000ff
        /*071c*/ 	.word	0x00036830
        /*0720*/ 	.short	0x010a
        /*0722*/ 	.byte	0x04
	.zero		1


	//   ....[33]....
        /*0724*/ 	.word	0x00009970
        /*0728*/ 	.word	0x000000ff
        /*072c*/ 	.word	0x00036830
        /*0730*/ 	.short	0x010a
        /*0732*/ 	.byte	0x04
	.zero		1


	//   ....[34]....
        /*0734*/ 	.word	0x0000beb0
        /*0738*/ 	.word	0x000000ff
        /*073c*/ 	.word	0x00036850
        /*0740*/ 	.short	0x010a
        /*0742*/ 	.byte	0x0a
	.zero		1


	//   ....[35]....
        /*0744*/ 	.word	0x0000bef0
        /*0748*/ 	.word	0x000000ff
        /*074c*/ 	.word	0x00036850
        /*0750*/ 	.short	0x010a
        /*0752*/ 	.byte	0x0a
	.zero		1


	//   ....[36]....
        /*0754*/ 	.word	0x0000ce30
        /*0758*/ 	.word	0x0000008c
        /*075c*/ 	.word	0x00000000
        /*0760*/ 	.short	0x0101
        /*0762*/ 	.byte	0x3f
	.zero		1


	//   ....[37]....
        /*0764*/ 	.word	0x0000ce90
        /*0768*/ 	.word	0x0000008c
        /*076c*/ 	.word	0x00000000
        /*0770*/ 	.short	0x0101
        /*0772*/ 	.byte	0x3f
	.zero		1


	//   ....[38]....
        /*0774*/ 	.word	0x0000da20
        /*0778*/ 	.word	0x000000ff
        /*077c*/ 	.word	0x00036850
        /*0780*/ 	.short	0x010a
        /*0782*/ 	.byte	0x05
	.zero		1


	//   ....[39]....
        /*0784*/ 	.word	0x0000da60
        /*0788*/ 	.word	0x000000ff
        /*078c*/ 	.word	0x00036850
        /*0790*/ 	.short	0x010a
        /*0792*/ 	.byte	0x05
	.zero		1


	//   ....[40]....
        /*0794*/ 	.word	0x0000df60
        /*0798*/ 	.word	0x0000007a
        /*079c*/ 	.word	0x00000000
        /*07a0*/ 	.short	0x0101
        /*07a2*/ 	.byte	0x3f
	.zero		1


	//   ....[41]....
        /*07a4*/ 	.word	0x0000f890
        /*07a8*/ 	.word	0x0000005a
        /*07ac*/ 	.word	0x00000000
        /*07b0*/ 	.short	0x0101
        /*07b2*/ 	.byte	0x3f
	.zero		1


	//   ....[42]....
        /*07b4*/ 	.word	0x00011840
        /*07b8*/ 	.word	0x00000002
        /*07bc*/ 	.word	0x00036840
        /*07c0*/ 	.short	0x010a
        /*07c2*/ 	.byte	0x3f
	.zero		1


	//   ....[43]....
        /*07c4*/ 	.word	0x00012610
        /*07c8*/ 	.word	0x00000011
        /*07cc*/ 	.word	0x00036800
        /*07d0*/ 	.short	0x0107
        /*07d2*/ 	.byte	0x3f
	.zero		1


	//   ....[44]....
        /*07d4*/ 	.word	0x00012720
        /*07d8*/ 	.word	0x00000011
        /*07dc*/ 	.word	0x00036800
        /*07e0*/ 	.short	0x0101
        /*07e2*/ 	.byte	0x3f
	.zero		1


	//   ....[45]....
        /*07e4*/ 	.word	0x00012740
        /*07e8*/ 	.word	0x00000011
        /*07ec*/ 	.word	0x00036820
        /*07f0*/ 	.short	0x010a
        /*07f2*/ 	.byte	0x3f
	.zero		1


	//   ....[46]....
        /*07f4*/ 	.word	0x00012a60
        /*07f8*/ 	.word	0x00000002
        /*07fc*/ 	.word	0x00036840
        /*0800*/ 	.short	0x010a
        /*0802*/ 	.byte	0x3f
	.zero		1


	//   ....[47]....
        /*0804*/ 	.word	0x00012ed0
        /*0808*/ 	.word	0x00000003
        /*080c*/ 	.word	0x00000060
        /*0810*/ 	.short	0x010a
        /*0812*/ 	.byte	0x3f
	.zero		1


	//   ....[48]....
        /*0814*/ 	.word	0x00013620
        /*0818*/ 	.word	0x00000003
        /*081c*/ 	.word	0x00036840
        /*0820*/ 	.short	0x010a
        /*0822*/ 	.byte	0x3f
	.zero		1


	//   ....[49]....
        /*0824*/ 	.word	0x00013ab0
        /*0828*/ 	.word	0x00000002
        /*082c*/ 	.word	0x00000060
        /*0830*/ 	.short	0x010a
        /*0832*/ 	.byte	0x3f
	.zero		1


	//   ....[50]....
        /*0834*/ 	.word	0x00014150
        /*0838*/ 	.word	0x00000002
        /*083c*/ 	.word	0x00036840
        /*0840*/ 	.short	0x010a
        /*0842*/ 	.byte	0x3f
	.zero		1


	//   ....[51]....
        /*0844*/ 	.word	0x000145e0
        /*0848*/ 	.word	0x00000002
        /*084c*/ 	.word	0x00000060
        /*0850*/ 	.short	0x010a
        /*0852*/ 	.byte	0x3f
	.zero		1


	//   ....[52]....
        /*0854*/ 	.word	0x00014c30
        /*0858*/ 	.word	0x00000002
        /*085c*/ 	.word	0x00036860
        /*0860*/ 	.short	0x010a
        /*0862*/ 	.byte	0x3f
	.zero		1


	//   ....[53]....
        /*0864*/ 	.word	0x00015320
        /*0868*/ 	.word	0x00000000
        /*086c*/ 	.word	0x00036820
        /*0870*/ 	.short	0x010a
        /*0872*/ 	.byte	0x3f
	.zero		1


	//   ....[54]....
        /*0874*/ 	.word	0x000154f0
        /*0878*/ 	.word	0x00000006
        /*087c*/ 	.word	0x00000000
        /*0880*/ 	.short	0x010a
        /*0882*/ 	.byte	0x3f
	.zero		1


	//   ....[55]....
        /*0884*/ 	.word	0x00015540
        /*0888*/ 	.word	0x00000003
        /*088c*/ 	.word	0x00000000
        /*0890*/ 	.short	0x010a
        /*0892*/ 	.byte	0x3f
	.zero		1


	//   ....[56]....
        /*0894*/ 	.word	0x000155a0
        /*0898*/ 	.word	0x00000012
        /*089c*/ 	.word	0x00000000
        /*08a0*/ 	.short	0x010a
        /*08a2*/ 	.byte	0x3f
	.zero		1


	//   ....[57]....
        /*08a4*/ 	.word	0x000155d0
        /*08a8*/ 	.word	0x00000003
        /*08ac*/ 	.word	0x00000000
        /*08b0*/ 	.short	0x010a
        /*08b2*/ 	.byte	0x3f
	.zero		1


	//   ....[58]....
        /*08b4*/ 	.word	0x00015640
        /*08b8*/ 	.word	0x00000003
        /*08bc*/ 	.word	0x00036800
        /*08c0*/ 	.short	0x010a
        /*08c2*/ 	.byte	0x3f
	.zero		1


	//   ....[59]....
        /*08c4*/ 	.word	0x00015690
        /*08c8*/ 	.word	0x00000002
        /*08cc*/ 	.word	0x00036830
        /*08d0*/ 	.short	0x010a
        /*08d2*/ 	.byte	0x3f
	.zero		1


	//   ....[60]....
        /*08d4*/ 	.word	0x000156f0
        /*08d8*/ 	.word	0x00000005
        /*08dc*/ 	.word	0x00036830
        /*08e0*/ 	.short	0x010a
        /*08e2*/ 	.byte	0x3f
	.zero		1


	//   ....[61]....
        /*08e4*/ 	.word	0x00015750
        /*08e8*/ 	.word	0x00000003
        /*08ec*/ 	.word	0x00036850
        /*08f0*/ 	.short	0x010a
        /*08f2*/ 	.byte	0x3f
	.zero		1


	//   ....[62]....
        /*08f4*/ 	.word	0x000157b0
        /*08f8*/ 	.word	0x00000005
        /*08fc*/ 	.word	0x00036830
        /*0900*/ 	.short	0x010a
        /*0902*/ 	.byte	0x3f
	.zero		1


	//   ....[63]....
        /*0904*/ 	.word	0x00015810
        /*0908*/ 	.word	0x00000003
        /*090c*/ 	.word	0x00036850
        /*0910*/ 	.short	0x010a
        /*0912*/ 	.byte	0x3f
	.zero		1


	//   ....[64]....
        /*0914*/ 	.word	0x00015870
        /*0918*/ 	.word	0x00000003
        /*091c*/ 	.word	0x00036850
        /*0920*/ 	.short	0x010a
        /*0922*/ 	.byte	0x3f
	.zero		1


	//   ....[65]....
        /*0924*/ 	.word	0x000159c0
        /*0928*/ 	.word	0x00000002
        /*092c*/ 	.word	0x00036840
        /*0930*/ 	.short	0x010a
        /*0932*/ 	.byte	0x3f
	.zero		1


	//   ....[66]....
        /*0934*/ 	.word	0x00016540
        /*0938*/ 	.word	0x00000011
        /*093c*/ 	.word	0x00036820
        /*0940*/ 	.short	0x010a
        /*0942*/ 	.byte	0x3f
	.zero		1


	//   ....[67]....
        /*0944*/ 	.word	0x00016590
        /*0948*/ 	.word	0x00000002
        /*094c*/ 	.word	0x00036840
        /*0950*/ 	.short	0x010a
        /*0952*/ 	.byte	0x3f
	.zero		1


	//   ....[68]....
        /*0954*/ 	.word	0x000165e0
        /*0958*/ 	.word	0x00000003
        /*095c*/ 	.word	0x00000060
        /*0960*/ 	.short	0x010a
        /*0962*/ 	.byte	0x3f
	.zero		1


	//   ....[69]....
        /*0964*/ 	.word	0x00016630
        /*0968*/ 	.word	0x00000003
        /*096c*/ 	.word	0x00036840
        /*0970*/ 	.short	0x010a
        /*0972*/ 	.byte	0x3f
	.zero		1


	//   ....[70]....
        /*0974*/ 	.word	0x00016680
        /*0978*/ 	.word	0x00000002
        /*097c*/ 	.word	0x00000060
        /*0980*/ 	.short	0x010a
        /*0982*/ 	.byte	0x3f
	.zero		1


	//   ....[71]....
        /*0984*/ 	.word	0x000166d0
        /*0988*/ 	.word	0x00000002
        /*098c*/ 	.word	0x00036840
        /*0990*/ 	.short	0x010a
        /*0992*/ 	.byte	0x3f
	.zero		1


	//   ....[72]....
        /*0994*/ 	.word	0x00016720
        /*0998*/ 	.word	0x00000002
        /*099c*/ 	.word	0x00000060
        /*09a0*/ 	.short	0x010a
        /*09a2*/ 	.byte	0x3f
	.zero		1


	//   ....[73]....
        /*09a4*/ 	.word	0x00016770
        /*09a8*/ 	.word	0x00000002
        /*09ac*/ 	.word	0x00036860
        /*09b0*/ 	.short	0x010a
        /*09b2*/ 	.byte	0x3f
	.zero		1


	//   ....[74]....
        /*09b4*/ 	.word	0x00016860
        /*09b8*/ 	.word	0x00000000
        /*09bc*/ 	.word	0x00036820
        /*09c0*/ 	.short	0x010a
        /*09c2*/ 	.byte	0x3f
	.zero		1


	//   ....[75]....
        /*09c4*/ 	.word	0x00016a00
        /*09c8*/ 	.word	0x00000006
        /*09cc*/ 	.word	0x00000000
        /*09d0*/ 	.short	0x010a
        /*09d2*/ 	.byte	0x3f
	.zero		1


	//   ....[76]....
        /*09d4*/ 	.word	0x00016a50
        /*09d8*/ 	.word	0x00000003
        /*09dc*/ 	.word	0x00000000
        /*09e0*/ 	.short	0x010a
        /*09e2*/ 	.byte	0x3f
	.zero		1


	//   ....[77]....
        /*09e4*/ 	.word	0x00016aa0
        /*09e8*/ 	.word	0x00000012
        /*09ec*/ 	.word	0x00000000
        /*09f0*/ 	.short	0x010a
        /*09f2*/ 	.byte	0x3f
	.zero		1


	//----- nvinfo : EIATTR_NUM_MBARRIERS
	.align		4
.L_857:
        /*09f4*/ 	.byte	0x03, 0x38
        /*09f6*/ 	.short	0x0016


	//----- nvinfo : EIATTR_EXIT_INSTR_OFFSETS
	.align		4
        /*09f8*/ 	.byte	0x04, 0x1c
        /*09fa*/ 	.short	(.L_859 - .L_858)


	//   ....[0]....
.L_858:
        /*09fc*/ 	.word	0x000009e0


	//   ....[1]....
        /*0a00*/ 	.word	0x00010830


	//   ....[2]....
        /*0a04*/ 	.word	0x00015620


	//----- nvinfo : EIATTR_MAX_THREADS
	.align		4
.L_859:
        /*0a08*/ 	.byte	0x04, 0x05
        /*0a0a*/ 	.short	(.L_861 - .L_860)
.L_860:
        /*0a0c*/ 	.word	0x00000180
        /*0a10*/ 	.word	0x00000001
        /*0a14*/ 	.word	0x00000001


	//----- nvinfo : EIATTR_CRS_STACK_SIZE
	.align		4
.L_861:
        /*0a18*/ 	.byte	0x04, 0x1e
        /*0a1a*/ 	.short	(.L_863 - .L_862)
.L_862:
        /*0a1c*/ 	.word	0x00000000


	//----- nvinfo : EIATTR_CBANK_PARAM_SIZE
	.align		4
.L_863:
        /*0a20*/ 	.byte	0x03, 0x19
        /*0a22*/ 	.short	0x0af0


	//----- nvinfo : EIATTR_PARAM_CBANK
	.align		4
        /*0a24*/ 	.byte	0x04, 0x0a
        /*0a26*/ 	.short	(.L_865 - .L_864)
	.align		4
.L_864:
        /*0a28*/ 	.word	index@(.nv.constant0._ZN7cutlass13device_kernelIN5flash11enable_sm90INS1_16FlashAttnFwdSm90INS1_25CollectiveMainloopFwdSm90ILi2EN4cute5tupleIJNS5_1CILi1EEES8_S8_EEENS6_IJNS7_ILi128EEENS7_ILi112EEENS7_ILi192EEEEEELi192ENS_10bfloat16_tEfNS_4arch4Sm90ELb1ELb0ELb0ELb0ELb0ELb0ELb0ELb1ELb1ELb1ELb0ELb0EEENS1_21CollectiveEpilogueFwdINS6_IJSA_SC_SB_EEES9_SE_SG_Li256ELb0ELb1ELb0ELb0EEENS1_30DynamicPersistentTileSchedulerILi256ELi128ELb0ELb1ELb1EEEEEEEEEvNT_6ParamsE)
        /*0a2c*/ 	.short	0x0210
        /*0a2e*/ 	.short	0x0af0


	//----- nvinfo : EIATTR_SW_WAR
	.align		4
.L_865:
        /*0a30*/ 	.byte	0x04, 0x36
        /*0a32*/ 	.short	(.L_867 - .L_866)
.L_866:
        /*0a34*/ 	.word	0x00000008
.L_867:


//--------------------- .nv.info._ZN7cutlass13device_kernelIN5flash11enable_sm90INS1_16FlashAttnFwdSm90INS1_25CollectiveMainloopFwdSm90ILi2EN4cute5tupleIJNS5_1CILi1EEES8_S8_EEENS6_IJNS7_ILi128EEENS7_ILi112EEENS7_ILi192EEEEEELi192ENS_10bfloat16_tEfNS_4arch4Sm90ELb1ELb0ELb0ELb1ELb0ELb0ELb0ELb1ELb1ELb1ELb0ELb0EEENS1_21CollectiveEpilogueFwdINS6_IJSA_SC_SB_EEES9_SE_SG_Li256ELb1ELb1ELb0ELb0EEENS1_36VarlenDynamicPersistentTileSchedulerILi128ELi112ELi256ELi128ELb0ELb1ELb1ELb1ELb1ELb1EEEEEEEEEvNT_6ParamsE --------------------------
	.section	.nv.info._ZN7cutlass13device_kernelIN5flash11enable_sm90INS1_16FlashAttnFwdSm90INS1_25CollectiveMainloopFwdSm90ILi2EN4cute5tupleIJNS5_1CILi1EEES8_S8_EEENS6_IJNS7_ILi128EEENS7_ILi112EEENS7_ILi192EEEEEELi192ENS_10bfloat16_tEfNS_4arch4Sm90ELb1ELb0ELb0ELb1ELb0ELb0ELb0ELb1ELb1ELb1ELb0ELb0EEENS1_21CollectiveEpilogueFwdINS6_IJSA_SC_SB_EEES9_SE_SG_Li256ELb1ELb1ELb0ELb0EEENS1_36VarlenDynamicPersistentTileSchedulerILi128ELi112ELi256ELi128ELb0ELb1ELb1ELb1ELb1ELb1EEEEEEEEEvNT_6ParamsE,"",@"SHT_CUDA_INFO"
	.sectionflags	@""
	.align	4


	//----- nvinfo : EIATTR_CUDA_API_VERSION
	.align		4
        /*0000*/ 	.byte	0x04, 0x37
        /*0002*/ 	.short	(.L_869 - .L_868)
.L_868:
        /*0004*/ 	.word	0x00000082


	//----- nvinfo : EIATTR_KPARAM_INFO
	.align		4
.L_869:
        /*0008*/ 	.byte	0x04, 0x17
        /*000a*/ 	.short	(.L_871 - .L_870)
.L_870:
        /*000c*/ 	.word	0x00000000
        /*0010*/ 	.short	0x0000
        /*0012*/ 	.short	0x0070
        /*0014*/ 	.byte	0x00, 0xf0, 0x01, 0x2a


	//----- nvinfo : EIATTR_SPARSE_MMA_MASK
	.align		4
.L_871:
        /*0018*/ 	.byte	0x03, 0x50
        /*001a*/ 	.short	0x0000


	//----- nvinfo : EIATTR_MAXREG_COUNT
	.align		4
        /*001c*/ 	.byte	0x03, 0x1b
        /*001e*/ 	.short	0x00a8


	//----- nvinfo : EIATTR_NUM_BARRIERS
	.align		4
        /*0020*/ 	.byte	0x02, 0x4c
        /*0022*/ 	.byte	0x09
	.zero		1


	//----- nvinfo : EIATTR_EXTERNS
	.align		4
        /*0024*/ 	.byte	0x04, 0x0f
        /*0026*/ 	.short	(.L_873 - .L_872)


	//   ....[0]....
	.align		4
.L_872:
        /*0028*/ 	.word	index@(__assertfail)


	//----- nvinfo : EIATTR_ANNOTATIONS
	.align		4
.L_873:
        /*002c*/ 	.byte	0x04, 0x55
        /*002e*/ 	.short	(.L_875 - .L_874)


	//   ....[0]....
.L_874:
        /* <DEDUP_REMOVED lines=77> */


	//----- nvinfo : EIATTR_MERCURY_ISA_VERSION
	.align		4
.L_875:
        /*04e8*/ 	.byte	0x03, 0x5f
        /*04ea*/ 	.short	0x0101


	//----- nvinfo : EIATTR_UNUSED_LOAD_BYTE_OFFSET
	.align		4
        /*04ec*/ 	.byte	0x04, 0x44
        /*04ee*/ 	.short	(.L_877 - .L_876)


	//   ....[0]....
.L_876:
        /*04f0*/ 	.word	0x00000a10
        /*04f4*/ 	.word	0x0000fff0


	//   ....[1]....
        /*04f8*/ 	.word	0x0000ec10
        /*04fc*/ 	.word	0x0000fff0


	//----- nvinfo : EIATTR_INT_WARP_WIDE_INSTR_OFFSETS
	.align		4
.L_877:
        /*0500*/ 	.byte	0x04, 0x31
        /*0502*/ 	.short	(.L_879 - .L_878)


	//   ....[0]....
.L_878:
        /*0504*/ 	.word	0x00000130


	//   ....[1]....
        /*0508*/ 	.word	0x00000170


	//   ....[2]....
        /*050c*/ 	.word	0x000001e0


	//   ....[3]....
        /*0510*/ 	.word	0x00012930


	//   ....[4]....
        /*0514*/ 	.word	0x000129d0


	//   ....[5]....
        /*0518*/ 	.word	0x00016980


	//   ....[6]....
        /*051c*/ 	.word	0x000169f0


	//----- nvinfo : EIATTR_COOP_GROUP_MASK_REGIDS
	.align		4
.L_879:
        /*0520*/ 	.byte	0x04, 0x29
        /*0522*/ 	.short	(.L_881 - .L_880)


	//   ....[0]....
.L_880:
        /*0524*/ 	.word	0xffffffff


	//   ....[1]....
        /*0528*/ 	.word	0xffffffff


	//   ....[2]....
        /*052c*/ 	.word	0xffffffff


	//   ....[3]....
        /*0530*/ 	.word	0xffffffff


	//   ....[4]....
        /*0534*/ 	.word	0xffffffff


	//   ....[5]....
        /*0538*/ 	.word	0xffffffff


	//   ....[6]....
        /*053c*/ 	.word	0xffffffff


	//   ....[7]....
        /*0540*/ 	.word	0xffffffff


	//   ....[8]....
        /*0544*/ 	.word	0xffffffff


	//   ....[9]....
        /*0548*/ 	.word	0xffffffff


	//   ....[10]....
        /*054c*/ 	.word	0xffffffff


	//   ....[11]....
        /*0550*/ 	.word	0xffffffff


	//   ....[12]....
        /*0554*/ 	.word	0xffffffff


	//   ....[13]....
        /*0558*/ 	.word	0xffffffff


	//   ....[14]....
        /*055c*/ 	.word	0xffffffff


	//   ....[15]....
        /*0560*/ 	.word	0xffffffff


	//   ....[16]....
        /*0564*/ 	.word	0xffffffff


	//   ....[17]....
        /*0568*/ 	.word	0xffffffff


	//   ....[18]....
        /*056c*/ 	.word	0xffffffff


	//   ....[19]....
        /*0570*/ 	.word	0xffffffff


	//   ....[20]....
        /*0574*/ 	.word	0xffffffff


	//   ....[21]....
        /*0578*/ 	.word	0xffffffff


	//   ....[22]....
        /*057c*/ 	.word	0xffffffff


	//   ....[23]....
        /*0580*/ 	.word	0xffffffff


	//   ....[24]....
        /*0584*/ 	.word	0xffffffff


	//   ....[25]....
        /*0588*/ 	.word	0xffffffff


	//   ....[26]....
        /*058c*/ 	.word	0xffffffff


	//   ....[27]....
        /*0590*/ 	.word	0xffffffff


	//   ....[28]....
        /*0594*/ 	.word	0xffffffff


	//   ....[29]....
        /*0598*/ 	.word	0xffffffff


	//   ....[30]....
        /*059c*/ 	.word	0xffffffff


	//   ....[31]....
        /*05a0*/ 	.word	0xffffffff


	//   ....[32]....
        /*05a4*/ 	.word	0xffffffff


	//   ....[33]....
        /*05a8*/ 	.word	0xffffffff


	//   ....[34]....
        /*05ac*/ 	.word	0xffffffff


	//   ....[35]....
        /*05b0*/ 	.word	0xffffffff


	//   ....[36]....
        /*05b4*/ 	.word	0xffffffff


	//   ....[37]....
        /*05b8*/ 	.word	0xffffffff


	//   ....[38]....
        /*05bc*/ 	.word	0xffffffff


	//   ....[39]....
        /*05c0*/ 	.word	0xffffffff


	//   ....[40]....
        /*05c4*/ 	.word	0xffffffff


	//   ....[41]....
        /*05c8*/ 	.word	0xffffffff


	//   ....[42]....
        /*05cc*/ 	.word	0xffffffff


	//   ....[43]....
        /*05d0*/ 	.word	0xffffffff


	//   ....[44]....
        /*05d4*/ 	.word	0xffffffff


	//   ....[45]....
        /*05d8*/ 	.word	0xffffffff


	//   ....[46]....
        /*05dc*/ 	.word	0xffffffff


	//   ....[47]....
        /*05e0*/ 	.word	0xffffffff


	//   ....[48]....
        /*05e4*/ 	.word	0xffffffff


	//   ....[49]....
        /*05e8*/ 	.word	0xffffffff


	//   ....[50]....
        /*05ec*/ 	.word	0xffffffff


	//   ....[51]....
        /*05f0*/ 	.word	0xffffffff


	//   ....[52]....
        /*05f4*/ 	.word	0xffffffff


	//   ....[53]....
        /*05f8*/ 	.word	0xffffffff


	//   ....[54]....
        /*05fc*/ 	.word	0xffffffff


	//   ....[55]....
        /*0600*/ 	.word	0xffffffff


	//   ....[56]....
        /*0604*/ 	.word	0xffffffff


	//   ....[57]....
        /*0608*/ 	.word	0xffffffff


	//   ....[58]....
        /*060c*/ 	.word	0xffffffff


	//   ....[59]....
        /*0610*/ 	.word	0xffffffff


	//   ....[60]....
        /*0614*/ 	.word	0xffffffff


	//   ....[61]....
        /*0618*/ 	.word	0xffffffff


	//   ....[62]....
        /*061c*/ 	.word	0xffffffff


	//   ....[63]....
        /*0620*/ 	.word	0xffffffff


	//   ....[64]....
        /*0624*/ 	.word	0xffffffff


	//   ....[65]....
        /*0628*/ 	.word	0xffffffff


	//   ....[66]....
        /*062c*/ 	.word	0xffffffff


	//   ....[67]....
        /*0630*/ 	.word	0xffffffff


	//   ....[68]....
        /*0634*/ 	.word	0xffffffff


	//   ....[69]....
        /*0638*/ 	.word	0xffffffff


	//   ....[70]....
        /*063c*/ 	.word	0xffffffff


	//   ....[71]....
        /*0640*/ 	.word	0xffffffff


	//   ....[72]....
        /*0644*/ 	.word	0xffffffff


	//   ....[73]....
        /*0648*/ 	.word	0xffffffff


	//   ....[74]....
        /*064c*/ 	.word	0xffffffff


	//   ....[75]....
        /*0650*/ 	.word	0xffffffff


	//   ....[76]....
        /*0654*/ 	.word	0xffffffff


	//   ....[77]....
        /*0658*/ 	.word	0xffffffff


	//   ....[78]....
        /*065c*/ 	.word	0xffffffff


	//   ....[79]....
        /*0660*/ 	.word	0xffffffff


	//   ....[80]....
        /*0664*/ 	.word	0xffffffff


	//   ....[81]....
        /*0668*/ 	.word	0xffffffff


	//   ....[82]....
        /*066c*/ 	.word	0xffffffff


	//   ....[83]....
        /*0670*/ 	.word	0xffffffff


	//   ....[84]....
        /*0674*/ 	.word	0xffffffff


	//   ....[85]....
        /*0678*/ 	.word	0xffffffff


	//   ....[86]....
        /*067c*/ 	.word	0xffffffff


	//   ....[87]....
        /*0680*/ 	.word	0xffffffff


	//   ....[88]....
        /*0684*/ 	.word	0xffffffff


	//   ....[89]....
        /*0688*/ 	.word	0xffffffff


	//   ....[90]....
        /*068c*/ 	.word	0xffffffff


	//   ....[91]....
        /*0690*/ 	.word	0xffffffff


	//   ....[92]....
        /*0694*/ 	.word	0xffffffff


	//   ....[93]....
        /*0698*/ 	.word	0xffffffff


	//   ....[94]....
        /*069c*/ 	.word	0xffffffff


	//   ....[95]....
        /*06a0*/ 	.word	0xffffffff


	//   ....[96]....
        /*06a4*/ 	.word	0xffffffff


	//   ....[97]....
        /*06a8*/ 	.word	0xffffffff


	//   ....[98]....
        /*06ac*/ 	.word	0xffffffff


	//   ....[99]....
        /*06b0*/ 	.word	0x0500000f


	//   ....[100]....
        /*06b4*/ 	.word	0x0500000f


	//   ....[101]....
        /*06b8*/ 	.word	0x0500000f


	//   ....[102]....
        /*06bc*/ 	.word	0x0500000f


	//   ....[103]....
        /*06c0*/ 	.word	0x0500000f


	//   ....[104]....
        /*06c4*/ 	.word	0x0500000f


	//   ....[105]....
        /*06c8*/ 	.word	0x0500000f


	//   ....[106]....
        /*06cc*/ 	.word	0x0500000f


	//   ....[107]....
        /*06d0*/ 	.word	0x0500000f


	//   ....[108]....
        /*06d4*/ 	.word	0x0500000f


	//   ....[109]....
        /*06d8*/ 	.word	0x0500000f


	//   ....[110]....
        /*06dc*/ 	.word	0x0500000f


	//   ....[111]....
        /*06e0*/ 	.word	0x0500000f


	//   ....[112]....
        /*06e4*/ 	.word	0x0500000f


	//   ....[113]....
        /*06e8*/ 	.word	0x0500000f


	//   ....[114]....
        /*06ec*/ 	.word	0x0500000f


	//   ....[115]....
        /*06f0*/ 	.word	0x0500000f


	//   ....[116]....
        /*06f4*/ 	.word	0x0500000f


	//   ....[117]....
        /*06f8*/ 	.word	0x0500000f


	//   ....[118]....
        /*06fc*/ 	.word	0x0500000f


	//   ....[119]....
        /*0700*/ 	.word	0x0500000f


	//   ....[120]....
        /*0704*/ 	.word	0x0500000f


	//   ....[121]....
        /*0708*/ 	.word	0x0500000f


	//   ....[122]....
        /*070c*/ 	.word	0x0500000f


	//   ....[123]....
        /*0710*/ 	.word	0x0500000f


	//   ....[124]....
        /*0714*/ 	.word	0x0500000f


	//   ....[125]....
        /*0718*/ 	.word	0x0500000f


	//   ....[126]....
        /*071c*/ 	.word	0x0500000f


	//   ....[127]....
        /*0720*/ 	.word	0x0500000f


	//   ....[128]....
        /*0724*/ 	.word	0x0500000f


	//   ....[129]....
        /*0728*/ 	.word	0x0500000f


	//   ....[130]....
        /*072c*/ 	.word	0x0500000f


	//   ....[131]....
        /*0730*/ 	.word	0x0500000f


	//   ....[132]....
        /*0734*/ 	.word	0x0500000f


	//   ....[133]....
        /*0738*/ 	.word	0x0500000f


	//----- nvinfo : EIATTR_COOP_GROUP_INSTR_OFFSETS
	.align		4
.L_881:
        /*073c*/ 	.byte	0x04, 0x28
        /*073e*/ 	.short	(.L_883 - .L_882)


	//   ....[0]....
.L_882:
        /*0740*/ 	.word	0x00000060


	//   ....[1]....
        /*0744*/ 	.word	0x00000140


	//   ....[2]....
        /*0748*/ 	.word	0x00000190


	//   ....[3]....
        /*074c*/ 	.word	0x000003c0


	//   ....[4]....
        /*0750*/ 	.word	0x00000520


	//   ....[5]....
        /*0754*/ 	.word	0x00000640


	//   ....[6]....
        /*0758*/ 	.word	0x000007a0


	//   ....[7]....
        /*075c*/ 	.word	0x00001890


	//   ....[8]....
        /*0760*/ 	.word	0x00003b30


	//   ....[9]....
        /*0764*/ 	.word	0x00004350


	//   ....[10]....
        /*0768*/ 	.word	0x00004370


	//   ....[11]....
        /*076c*/ 	.word	0x00004380


	//   ....[12]....
        /*0770*/ 	.word	0x00004db0


	//   ....[13]....
        /*0774*/ 	.word	0x00004e70


	//   ....[14]....
        /*0778*/ 	.word	0x00008340


	//   ....[15]....
        /*077c*/ 	.word	0x00008370


	//   ....[16]....
        /*0780*/ 	.word	0x00008bb0


	//   ....[17]....
        /*0784*/ 	.word	0x00008bd0


	//   ....[18]....
        /*0788*/ 	.word	0x000092e0


	//   ....[19]....
        /*078c*/ 	.word	0x00009380


	//   ....[20]....
        /*0790*/ 	.word	0x0000c860


	//   ....[21]....
        /*0794*/ 	.word	0x0000c890


	//   ....[22]....
        /*0798*/ 	.word	0x0000cd10


	//   ....[23]....
        /*079c*/ 	.word	0x0000cd80


	//   ....[24]....
        /*07a0*/ 	.word	0x0000e110


	//   ....[25]....
        /*07a4*/ 	.word	0x0000e150


	//   ....[26]....
        /*07a8*/ 	.word	0x0000e240


	//   ....[27]....
        /*07ac*/ 	.word	0x0000e260


	//   ....[28]....
        /*07b0*/ 	.word	0x0000fa50


	//   ....[29]....
        /*07b4*/ 	.word	0x0000fa80


	//   ....[30]....
        /*07b8*/ 	.word	0x0000fab0


	//   ....[31]....
        /*07bc*/ 	.word	0x0000fae0


	//   ....[32]....
        /*07c0*/ 	.word	0x00010220


	//   ....[33]....
        /*07c4*/ 	.word	0x00010260


	//   ....[34]....
        /*07c8*/ 	.word	0x00010370


	//   ....[35]....
        /*07cc*/ 	.word	0x00010390


	//   ....[36]....
        /*07d0*/ 	.word	0x000104a0


	//   ....[37]....
        /*07d4*/ 	.word	0x000104c0


	//   ....[38]....
        /*07d8*/ 	.word	0x000105e0


	//   ....[39]....
        /*07dc*/ 	.word	0x00010600


	//   ....[40]....
        /*07e0*/ 	.word	0x00011000


	//   ....[41]....
        /*07e4*/ 	.word	0x00011020


	//   ....[42]....
        /*07e8*/ 	.word	0x00011130


	//   ....[43]....
        /*07ec*/ 	.word	0x00011150


	//   ....[44]....
        /*07f0*/ 	.word	0x00011260


	//   ....[45]....
        /*07f4*/ 	.word	0x00011280


	//   ....[46]....
        /*07f8*/ 	.word	0x000113a0


	//   ....[47]....
        /*07fc*/ 	.word	0x000113c0


	//   ....[48]....
        /*0800*/ 	.word	0x00011550


	//   ....[49]....
        /*0804*/ 	.word	0x00011730


	//   ....[50]....
        /*0808*/ 	.word	0x00011760


	//   ....[51]....
        /*080c*/ 	.word	0x00011790


	//   ....[52]....
        /*0810*/ 	.word	0x000117c0


	//   ....[53]....
        /*0814*/ 	.word	0x000117f0


	//   ....[54]....
        /*0818*/ 	.word	0x00011820


	//   ....[55]....
        /*081c*/ 	.word	0x000119a0


	//   ....[56]....
        /*0820*/ 	.word	0x000119d0


	//   ....[57]....
        /*0824*/ 	.word	0x00011a00


	//   ....[58]....
        /*0828*/ 	.word	0x00011a30


	//   ....[59]....
        /*082c*/ 	.word	0x00011a60


	//   ....[60]....
        /*0830*/ 	.word	0x00011a90


	//   ....[61]....
        /*0834*/ 	.word	0x00011b40


	//   ....[62]....
        /*0838*/ 	.word	0x00011ba0


	//   ....[63]....
        /*083c*/ 	.word	0x00011c30


	//   ....[64]....
        /*0840*/ 	.word	0x00012f50


	//   ....[65]....
        /*0844*/ 	.word	0x00013c00


	//   ....[66]....
        /*0848*/ 	.word	0x00013c10


	//   ....[67]....
        /*084c*/ 	.word	0x00013c20


	//   ....[68]....
        /*0850*/ 	.word	0x00013c70


	//   ....[69]....
        /*0854*/ 	.word	0x00013d40


	//   ....[70]....
        /*0858*/ 	.word	0x00013d80


	//   ....[71]....
        /*085c*/ 	.word	0x00013e30


	//   ....[72]....
        /*0860*/ 	.word	0x00013e50


	//   ....[73]....
        /*0864*/ 	.word	0x00013ef0


	//   ....[74]....
        /*0868*/ 	.word	0x00013f10


	//   ....[75]....
        /*086c*/ 	.word	0x00013fb0


	//   ....[76]....
        /*0870*/ 	.word	0x00013fd0


	//   ....[77]....
        /*0874*/ 	.word	0x00014070


	//   ....[78]....
        /*0878*/ 	.word	0x00014090


	//   ....[79]....
        /*087c*/ 	.word	0x000140a0


	//   ....[80]....
        /*0880*/ 	.word	0x000140b0


	//   ....[81]....
        /*0884*/ 	.word	0x000171c0


	//   ....[82]....
        /*0888*/ 	.word	0x00017220


	//   ....[83]....
        /*088c*/ 	.word	0x00017250


	//   ....[84]....
        /*0890*/ 	.word	0x00017260


	//   ....[85]....
        /*0894*/ 	.word	0x00017290


	//   ....[86]....
        /*0898*/ 	.word	0x000172c0


	//   ....[87]....
        /*089c*/ 	.word	0x000172f0


	//   ....[88]....
        /*08a0*/ 	.word	0x00017320


	//   ....[89]....
        /*08a4*/ 	.word	0x000174b0


	//   ....[90]....
        /*08a8*/ 	.word	0x000174e0


	//   ....[91]....
        /*08ac*/ 	.word	0x00017510


	//   ....[92]....
        /*08b0*/ 	.word	0x00017540


	//   ....[93]....
        /*08b4*/ 	.word	0x00017570


	//   ....[94]....
        /*08b8*/ 	.word	0x000175a0


	//   ....[95]....
        /*08bc*/ 	.word	0x00017660


	//   ....[96]....
        /*08c0*/ 	.word	0x00017680


	//   ....[97]....
        /*08c4*/ 	.word	0x000176f0


	//   ....[98]....
        /*08c8*/ 	.word	0x00017dd0


	//   ....[99]....
        /*08cc*/ 	.word	0x000183c0


	//   ....[100]....
        /*08d0*/ 	.word	0x00018580


	//   ....[101]....
        /*08d4*/ 	.word	0x000185d0


	//   ....[102]....
        /*08d8*/ 	.word	0x000186f0


	//   ....[103]....
        /*08dc*/ 	.word	0x00018760


	//   ....[104]....
        /*08e0*/ 	.word	0x00018870


	//   ....[105]....
        /*08e4*/ 	.word	0x000188e0


	//   ....[106]....
        /*08e8*/ 	.word	0x00018a00


	//   ....[107]....
        /*08ec*/ 	.word	0x00018a70


	//   ....[108]....
        /*08f0*/ 	.word	0x00018b90


	//   ....[109]....
        /*08f4*/ 	.word	0x00018c00


	//   ....[110]....
        /*08f8*/ 	.word	0x00018d20


	//   ....[111]....
        /*08fc*/ 	.word	0x00018d90


	//   ....[112]....
        /*0900*/ 	.word	0x00018ec0


	//   ....[113]....
        /*0904*/ 	.word	0x00018f10


	//   ....[114]....
        /*0908*/ 	.word	0x00019030


	//   ....[115]....
        /*090c*/ 	.word	0x00019080


	//   ....[116]....
        /*0910*/ 	.word	0x000193b0


	//   ....[117]....
        /*0914*/ 	.word	0x00019450


	//   ....[118]....
        /*0918*/ 	.word	0x00019580


	//   ....[119]....
        /*091c*/ 	.word	0x000195f0


	//   ....[120]....
        /*0920*/ 	.word	0x00019670


	//   ....[121]....
        /*0924*/ 	.word	0x000196f0


	//   ....[122]....
        /*0928*/ 	.word	0x00019770


	//   ....[123]....
        /*092c*/ 	.word	0x00019800


	//   ....[124]....
        /*0930*/ 	.word	0x000198a0


	//   ....[125]....
        /*0934*/ 	.word	0x00019940


	//   ....[126]....
        /*0938*/ 	.word	0x000199b0


	//   ....[127]....
        /*093c*/ 	.word	0x00019a20


	//   ....[128]....
        /*0940*/ 	.word	0x00019a90


	//   ....[129]....
        /*0944*/ 	.word	0x00019b10


	//   ....[130]....
        /*0948*/ 	.word	0x00019b90


	//   ....[131]....
        /*094c*/ 	.word	0x00019c30


	//   ....[132]....
        /*0950*/ 	.word	0x00019cc0


	//   ....[133]....
        /*0954*/ 	.word	0x00019df0


	//----- nvinfo : EIATTR_REG_RECONFIG
	.align		4
.L_883:
        /*0958*/ 	.byte	0x01, 0x54
	.zero		2


	//----- nvinfo : EIATTR_SYSCALL_OFFSETS
	.align		4
        /*095c*/ 	.byte	0x04, 0x46
        /*095e*/ 	.short	(.L_885 - .L_884)


	//   ....[0]....
.L_884:
        /*0960*/ 	.word	0x00001a70


	//   ....[1]....
        /*0964*/ 	.word	0x00012b40


	//   ....[2]....
        /*0968*/ 	.word	0x00012ca0


	//   ....[3]....
        /*096c*/ 	.word	0x00012da0


	//   ....[4]....
        /*0970*/ 	.word	0x000137a0


	//----- nvinfo : EIATTR_MBARRIER_INSTR_OFFSETS
	.align		4
.L_885:
        /*0974*/ 	.byte	0x04, 0x39
        /*0976*/ 	.short	(.L_887 - .L_886)


	//   ....[0]....
.L_886:
        /*0978*/ 	.word	0x00000270
        /*097c*/ 	.word	0x000000ff
        /*0980*/ 	.word	0x00036800
        /*0984*/ 	.short	0x0100
        /*0986*/ 	.byte	0x08
	.zero		1


	//   ....[1]....
        /*0988*/ 	.word	0x00000280
        /*098c*/ 	.word	0x000000ff
        /*0990*/ 	.word	0x00036820
        /*0994*/ 	.short	0x0100
        /*0996*/ 	.byte	0x08
	.zero		1


	//   ....[2]....
        /*0998*/ 	.word	0x00000370
        /*099c*/ 	.word	0x000000ff
        /*09a0*/ 	.word	0x00036830
        /*09a4*/ 	.short	0x0100
        /*09a6*/ 	.byte	0x08
	.zero		1


	//   ....[3]....
        /*09a8*/ 	.word	0x00000380
        /*09ac*/ 	.word	0x000000ff
        /*09b0*/ 	.word	0x00036840
        /*09b4*/ 	.short	0x0100
        /*09b6*/ 	.byte	0x08
	.zero		1


	//   ....[4]....
        /*09b8*/ 	.word	0x00000390
        /*09bc*/ 	.word	0x000000ff
        /*09c0*/ 	.word	0x00036838
        /*09c4*/ 	.short	0x0100
        /*09c6*/ 	.byte	0x08
	.zero		1


	//   ....[5]....
        /*09c8*/ 	.word	0x000003a0
        /*09cc*/ 	.word	0x000000ff
        /*09d0*/ 	.word	0x00036848
        /*09d4*/ 	.short	0x0100
        /*09d6*/ 	.byte	0x08
	.zero		1


	//   ....[6]....
        /*09d8*/ 	.word	0x000004d0
        /*09dc*/ 	.word	0x000000ff
        /*09e0*/ 	.word	0x00036850
        /*09e4*/ 	.short	0x0100
        /*09e6*/ 	.byte	0x08
	.zero		1


	//   ....[7]....
        /*09e8*/ 	.word	0x000004e0
        /*09ec*/ 	.word	0x000000ff
        /*09f0*/ 	.word	0x00036860
        /*09f4*/ 	.short	0x0100
        /*09f6*/ 	.byte	0x08
	.zero		1


	//   ....[8]....
        /*09f8*/ 	.word	0x000004f0
        /*09fc*/ 	.word	0x000000ff
        /*0a00*/ 	.word	0x00036858
        /*0a04*/ 	.short	0x0100
        /*0a06*/ 	.byte	0x08
	.zero		1


	//   ....[9]....
        /*0a08*/ 	.word	0x00000500
        /*0a0c*/ 	.word	0x000000ff
        /*0a10*/ 	.word	0x00036868
        /*0a14*/ 	.short	0x0100
        /*0a16*/ 	.byte	0x08
	.zero		1


	//   ....[10]....
        /*0a18*/ 	.word	0x000005f0
        /*0a1c*/ 	.word	0x000000ff
        /*0a20*/ 	.word	0x00036870
        /*0a24*/ 	.short	0x0100
        /*0a26*/ 	.byte	0x06
	.zero		1


	//   ....[11]....
        /*0a28*/ 	.word	0x00000600
        /*0a2c*/ 	.word	0x000000ff
        /*0a30*/ 	.word	0x00036880
        /*0a34*/ 	.short	0x0100
        /*0a36*/ 	.byte	0x06
	.zero		1


	//   ....[12]....
        /*0a38*/ 	.word	0x00000610
        /*0a3c*/ 	.word	0x000000ff
        /*0a40*/ 	.word	0x00036878
        /*0a44*/ 	.short	0x0100
        /*0a46*/ 	.byte	0x06
	.zero		1


	//   ....[13]....
        /*0a48*/ 	.word	0x00000620
        /*0a4c*/ 	.word	0x000000ff
        /*0a50*/ 	.word	0x00036888
        /*0a54*/ 	.short	0x0100
        /*0a56*/ 	.byte	0x06
	.zero		1


	//   ....[14]....
        /*0a58*/ 	.word	0x00000750
        /*0a5c*/ 	.word	0x000000ff
        /*0a60*/ 	.word	0x00036890
        /*0a64*/ 	.short	0x0100
        /*0a66*/ 	.byte	0x08
	.zero		1


	//   ....[15]....
        /*0a68*/ 	.word	0x00000760
        /*0a6c*/ 	.word	0x000000ff
        /*0a70*/ 	.word	0x000368a0
        /*0a74*/ 	.short	0x0100
        /*0a76*/ 	.byte	0x08
	.zero		1


	//   ....[16]....
        /*0a78*/ 	.word	0x00000770
        /*0a7c*/ 	.word	0x000000ff
        /*0a80*/ 	.word	0x00036898
        /*0a84*/ 	.short	0x0100
        /*0a86*/ 	.byte	0x08
	.zero		1


	//   ....[17]....
        /*0a88*/ 	.word	0x00000780
        /*0a8c*/ 	.word	0x000000ff
        /*0a90*/ 	.word	0x000368a8
        /*0a94*/ 	.short	0x0100
        /*0a96*/ 	.byte	0x08
	.zero		1


	//   ....[18]....
        /*0a98*/ 	.word	0x000008b0
        /*0a9c*/ 	.word	0x000000ff
        /*0aa0*/ 	.word	0x000368b0
        /*0aa4*/ 	.short	0x0100
        /*0aa6*/ 	.byte	0x08
	.zero		1


	//   ....[19]....
        /*0aa8*/ 	.word	0x000008c0
        /*0aac*/ 	.word	0x000000ff
        /*0ab0*/ 	.word	0x000368c0
        /*0ab4*/ 	.short	0x0100
        /*0ab6*/ 	.byte	0x08
	.zero		1


	//   ....[20]....
        /*0ab8*/ 	.word	0x000008d0
        /*0abc*/ 	.word	0x000000ff
        /*0ac0*/ 	.word	0x000368b8
        /*0ac4*/ 	.short	0x0100
        /*0ac6*/ 	.byte	0x08
	.zero		1


	//   ....[21]....
        /*0ac8*/ 	.word	0x000008e0
        /*0acc*/ 	.word	0x000000ff
        /*0ad0*/ 	.word	0x000368c8
        /*0ad4*/ 	.short	0x0100
        /*0ad6*/ 	.byte	0x08
	.zero		1


	//   ....[22]....
        /*0ad8*/ 	.word	0x00001b10
        /*0adc*/ 	.word	0x000000ff
        /*0ae0*/ 	.word	0x00036800
        /*0ae4*/ 	.short	0x010a
        /*0ae6*/ 	.byte	0x3c
	.zero		1


	//   ....[23]....
        /*0ae8*/ 	.word	0x00001b90
        /*0aec*/ 	.word	0x00000002
        /*0af0*/ 	.word	0x00036830
        /*0af4*/ 	.short	0x010a
        /*0af6*/ 	.byte	0x3f
	.zero		1


	//   ....[24]....
        /*0af8*/ 	.word	0x00001bf0
        /*0afc*/ 	.word	0x00000002
        /*0b00*/ 	.word	0x00036830
        /*0b04*/ 	.short	0x010a
        /*0b06*/ 	.byte	0x3f
	.zero		1


	//   ....[25]....
        /*0b08*/ 	.word	0x000042b0
        /*0b0c*/ 	.word	0x00000002
        /*0b10*/ 	.word	0x00000000
        /*0b14*/ 	.short	0x0101
        /*0b16*/ 	.byte	0x3f
	.zero		1


	//   ....[26]....
        /*0b18*/ 	.word	0x00005ab0
        /*0b1c*/ 	.word	0x000000ff
        /*0b20*/ 	.word	0x00036830
        /*0b24*/ 	.short	0x010a
        /*0b26*/ 	.byte	0x27
	.zero		1


	//   ....[27]....
        /*0b28*/ 	.word	0x00005af0
        /*0b2c*/ 	.word	0x000000ff
        /*0b30*/ 	.word	0x00036830
        /*0b34*/ 	.short	0x010a
        /*0b36*/ 	.byte	0x27
	.zero		1


	//   ....[28]....
        /*0b38*/ 	.word	0x000080f0
        /*0b3c*/ 	.word	0x000000ff
        /*0b40*/ 	.word	0x00036850
        /*0b44*/ 	.short	0x010a
        /*0b46*/ 	.byte	0x0a
	.zero		1


	//   ....[29]....
        /*0b48*/ 	.word	0x00008130
        /*0b4c*/ 	.word	0x000000ff
        /*0b50*/ 	.word	0x00036850
        /*0b54*/ 	.short	0x010a
        /*0b56*/ 	.byte	0x0a
	.zero		1


	//   ....[30]....
        /*0b58*/ 	.word	0x00009980
        /*0b5c*/ 	.word	0x0000000a
        /*0b60*/ 	.word	0x00000000
        /*0b64*/ 	.short	0x0101
        /*0b66*/ 	.byte	0x3f
	.zero		1


	//   ....[31]....
        /*0b68*/ 	.word	0x000099d0
        /*0b6c*/ 	.word	0x00000094
        /*0b70*/ 	.word	0x00000000
        /*0b74*/ 	.short	0x0101
        /*0b76*/ 	.byte	0x3f
	.zero		1


	//   ....[32]....
        /*0b78*/ 	.word	0x00009f30
        /*0b7c*/ 	.word	0x000000ff
        /*0b80*/ 	.word	0x00036830
        /*0b84*/ 	.short	0x010a
        /*0b86*/ 	.byte	0x06
	.zero		1


	//   ....[33]....
        /*0b88*/ 	.word	0x00009f70
        /*0b8c*/ 	.word	0x000000ff
        /*0b90*/ 	.word	0x00036830
        /*0b94*/ 	.short	0x010a
        /*0b96*/ 	.byte	0x06
	.zero		1


	//   ....[34]....
        /*0b98*/ 	.word	0x0000c560
        /*0b9c*/ 	.word	0x000000ff
        /*0ba0*/ 	.word	0x00036850
        /*0ba4*/ 	.short	0x010a
        /*0ba6*/ 	.byte	0x0b
	.zero		1


	//   ....[35]....
        /*0ba8*/ 	.word	0x0000c5a0
        /*0bac*/ 	.word	0x000000ff
        /*0bb0*/ 	.word	0x00036850
        /*0bb4*/ 	.short	0x010a
        /*0bb6*/ 	.byte	0x0b
	.zero		1


	//   ....[36]....
        /*0bb8*/ 	.word	0x0000d470
        /*0bbc*/ 	.word	0x00000085
        /*0bc0*/ 	.word	0x00000000
        /*0bc4*/ 	.short	0x0101
        /*0bc6*/ 	.byte	0x3f
	.zero		1


	//   ....[37]....
        /*0bc8*/ 	.word	0x0000d520
        /*0bcc*/ 	.word	0x00000085
        /*0bd0*/ 	.word	0x00000000
        /*0bd4*/ 	.short	0x0101
        /*0bd6*/ 	.byte	0x3f
	.zero		1


	//   ....[38]....
        /*0bd8*/ 	.word	0x0000e080
        /*0bdc*/ 	.word	0x000000ff
        /*0be0*/ 	.word	0x00036850
        /*0be4*/ 	.short	0x010a
        /*0be6*/ 	.byte	0x05
	.zero		1


	//   ....[39]....
        /*0be8*/ 	.word	0x0000e0c0
        /*0bec*/ 	.word	0x000000ff
        /*0bf0*/ 	.word	0x00036850
        /*0bf4*/ 	.short	0x010a
        /*0bf6*/ 	.byte	0x05
	.zero		1


	//   ....[40]....
        /*0bf8*/ 	.word	0x0000e5b0
        /*0bfc*/ 	.word	0x00000004
        /*0c00*/ 	.word	0x00000000
        /*0c04*/ 	.short	0x0101
        /*0c06*/ 	.byte	0x3f
	.zero		1


	//   ....[41]....
        /*0c08*/ 	.word	0x00010250
        /*0c0c*/ 	.word	0x00000011
        /*0c10*/ 	.word	0x00000000
        /*0c14*/ 	.short	0x0101
        /*0c16*/ 	.byte	0x3f
	.zero		1


	//   ....[42]....
        /*0c18*/ 	.word	0x000131f0
        /*0c1c*/ 	.word	0x00000000
        /*0c20*/ 	.word	0x00036840
        /*0c24*/ 	.short	0x010a
        /*0c26*/ 	.byte	0x3f
	.zero		1


	//   ....[43]....
        /*0c28*/ 	.word	0x00014240
        /*0c2c*/ 	.word	0x00000009
        /*0c30*/ 	.word	0x00036800
        /*0c34*/ 	.short	0x0107
        /*0c36*/ 	.byte	0x3f
	.zero		1


	//   ....[44]....
        /*0c38*/ 	.word	0x00014350
        /*0c3c*/ 	.word	0x00000002
        /*0c40*/ 	.word	0x00036800
        /*0c44*/ 	.short	0x0101
        /*0c46*/ 	.byte	0x3f
	.zero		1


	//   ....[45]....
        /*0c48*/ 	.word	0x00014370
        /*0c4c*/ 	.word	0x00000002
        /*0c50*/ 	.word	0x00036820
        /*0c54*/ 	.short	0x010a
        /*0c56*/ 	.byte	0x3f
	.zero		1


	//   ....[46]....
        /*0c58*/ 	.word	0x000146e0
        /*0c5c*/ 	.word	0x00000002
        /*0c60*/ 	.word	0x00036840
        /*0c64*/ 	.short	0x010a
        /*0c66*/ 	.byte	0x3f
	.zero		1


	//   ....[47]....
        /*0c68*/ 	.word	0x00014ba0
        /*0c6c*/ 	.word	0x00000002
        /*0c70*/ 	.word	0x00000060
        /*0c74*/ 	.short	0x010a
        /*0c76*/ 	.byte	0x3f
	.zero		1


	//   ....[48]....
        /*0c78*/ 	.word	0x00015390
        /*0c7c*/ 	.word	0x00000003
        /*0c80*/ 	.word	0x00036840
        /*0c84*/ 	.short	0x010a
        /*0c86*/ 	.byte	0x3f
	.zero		1


	//   ....[49]....
        /*0c88*/ 	.word	0x00015850
        /*0c8c*/ 	.word	0x00000002
        /*0c90*/ 	.word	0x00000060
        /*0c94*/ 	.short	0x010a
        /*0c96*/ 	.byte	0x3f
	.zero		1


	//   ....[50]....
        /*0c98*/ 	.word	0x00015f80
        /*0c9c*/ 	.word	0x00000002
        /*0ca0*/ 	.word	0x00036840
        /*0ca4*/ 	.short	0x010a
        /*0ca6*/ 	.byte	0x3f
	.zero		1


	//   ....[51]....
        /*0ca8*/ 	.word	0x00016440
        /*0cac*/ 	.word	0x00000002
        /*0cb0*/ 	.word	0x00000060
        /*0cb4*/ 	.short	0x010a
        /*0cb6*/ 	.byte	0x3f
	.zero		1


	//   ....[52]....
        /*0cb8*/ 	.word	0x00016b00
        /*0cbc*/ 	.word	0x00000000
        /*0cc0*/ 	.word	0x00036860
        /*0cc4*/ 	.short	0x010a
        /*0cc6*/ 	.byte	0x3f
	.zero		1


	//   ....[53]....
        /*0cc8*/ 	.word	0x00017d50
        /*0ccc*/ 	.word	0x00000000
        /*0cd0*/ 	.word	0x00036820
        /*0cd4*/ 	.short	0x010a
        /*0cd6*/ 	.byte	0x3f
	.zero		1


	//   ....[54]....
        /*0cd8*/ 	.word	0x00017f30
        /*0cdc*/ 	.word	0x00000006
        /*0ce0*/ 	.word	0x00000000
        /*0ce4*/ 	.short	0x010a
        /*0ce6*/ 	.byte	0x3f
	.zero		1


	//   ....[55]....
        /*0ce8*/ 	.word	0x00017fa0
        /*0cec*/ 	.word	0x00000007
        /*0cf0*/ 	.word	0x00000000
        /*0cf4*/ 	.short	0x010a
        /*0cf6*/ 	.byte	0x3f
	.zero		1


	//   ....[56]....
        /*0cf8*/ 	.word	0x00018010
        /*0cfc*/ 	.word	0x00000004
        /*0d00*/ 	.word	0x00000000
        /*0d04*/ 	.short	0x010a
        /*0d06*/ 	.byte	0x3f
	.zero		1


	//   ....[57]....
        /*0d08*/ 	.word	0x00018040
        /*0d0c*/ 	.word	0x00000003
        /*0d10*/ 	.word	0x00000000
        /*0d14*/ 	.short	0x010a
        /*0d16*/ 	.byte	0x3f
	.zero		1


	//   ....[58]....
        /*0d18*/ 	.word	0x000180b0
        /*0d1c*/ 	.word	0x00000003
        /*0d20*/ 	.word	0x00036800
        /*0d24*/ 	.short	0x010a
        /*0d26*/ 	.byte	0x3f
	.zero		1


	//   ....[59]....
        /*0d28*/ 	.word	0x00018100
        /*0d2c*/ 	.word	0x00000002
        /*0d30*/ 	.word	0x00036830
        /*0d34*/ 	.short	0x010a
        /*0d36*/ 	.byte	0x3f
	.zero		1


	//   ....[60]....
        /*0d38*/ 	.word	0x00018160
        /*0d3c*/ 	.word	0x00000005
        /*0d40*/ 	.word	0x00036830
        /*0d44*/ 	.short	0x010a
        /*0d46*/ 	.byte	0x3f
	.zero		1


	//   ....[61]....
        /*0d48*/ 	.word	0x000181c0
        /*0d4c*/ 	.word	0x00000003
        /*0d50*/ 	.word	0x00036850
        /*0d54*/ 	.short	0x010a
        /*0d56*/ 	.byte	0x3f
	.zero		1


	//   ....[62]....
        /*0d58*/ 	.word	0x00018220
        /*0d5c*/ 	.word	0x00000005
        /*0d60*/ 	.word	0x00036830
        /*0d64*/ 	.short	0x010a
        /*0d66*/ 	.byte	0x3f
	.zero		1


	//   ....[63]....
        /*0d68*/ 	.word	0x00018280
        /*0d6c*/ 	.word	0x00000003
        /*0d70*/ 	.word	0x00036850
        /*0d74*/ 	.short	0x010a
        /*0d76*/ 	.byte	0x3f
	.zero		1


	//   ....[64]....
        /*0d78*/ 	.word	0x000182e0
        /*0d7c*/ 	.word	0x00000003
        /*0d80*/ 	.word	0x00036850
        /*0d84*/ 	.short	0x010a
        /*0d86*/ 	.byte	0x3f
	.zero		1


	//   ....[65]....
        /*0d88*/ 	.word	0x00018480
        /*0d8c*/ 	.word	0x00000000
        /*0d90*/ 	.word	0x00036840
        /*0d94*/ 	.short	0x010a
        /*0d96*/ 	.byte	0x3f
	.zero		1


	//   ....[66]....
        /*0d98*/ 	.word	0x000190d0
        /*0d9c*/ 	.word	0x00000002
        /*0da0*/ 	.word	0x00036820
        /*0da4*/ 	.short	0x010a
        /*0da6*/ 	.byte	0x3f
	.zero		1


	//   ....[67]....
        /*0da8*/ 	.word	0x00019120
        /*0dac*/ 	.word	0x00000002
        /*0db0*/ 	.word	0x00036840
        /*0db4*/ 	.short	0x010a
        /*0db6*/ 	.byte	0x3f
	.zero		1


	//   ....[68]....
        /*0db8*/ 	.word	0x00019170
        /*0dbc*/ 	.word	0x00000002
        /*0dc0*/ 	.word	0x00000060
        /*0dc4*/ 	.short	0x010a
        /*0dc6*/ 	.byte	0x3f
	.zero		1


	//   ....[69]....
        /*0dc8*/ 	.word	0x000191c0
        /*0dcc*/ 	.word	0x00000003
        /*0dd0*/ 	.word	0x00036840
        /*0dd4*/ 	.short	0x010a
        /*0dd6*/ 	.byte	0x3f
	.zero		1


	//   ....[70]....
        /*0dd8*/ 	.word	0x00019210
        /*0ddc*/ 	.word	0x00000002
        /*0de0*/ 	.word	0x00000060
        /*0de4*/ 	.short	0x010a
        /*0de6*/ 	.byte	0x3f
	.zero		1


	//   ....[71]....
        /*0de8*/ 	.word	0x00019260
        /*0dec*/ 	.word	0x00000002
        /*0df0*/ 	.word	0x00036840
        /*0df4*/ 	.short	0x010a
        /*0df6*/ 	.byte	0x3f
	.zero		1


	//   ....[72]....
        /*0df8*/ 	.word	0x000192b0
        /*0dfc*/ 	.word	0x00000002
        /*0e00*/ 	.word	0x00000060
        /*0e04*/ 	.short	0x010a
        /*0e06*/ 	.byte	0x3f
	.zero		1


	//   ....[73]....
        /*0e08*/ 	.word	0x00019300
        /*0e0c*/ 	.word	0x00000000
        /*0e10*/ 	.word	0x00036860
        /*0e14*/ 	.short	0x010a
        /*0e16*/ 	.byte	0x3f
	.zero		1


	//   ....[74]....
        /*0e18*/ 	.word	0x00019d10
        /*0e1c*/ 	.word	0x00000000
        /*0e20*/ 	.word	0x00036820
        /*0e24*/ 	.short	0x010a
        /*0e26*/ 	.byte	0x3f
	.zero		1


	//   ....[75]....
        /*0e28*/ 	.word	0x00019eb0
        /*0e2c*/ 	.word	0x00000006
        /*0e30*/ 	.word	0x00000000
        /*0e34*/ 	.short	0x010a
        /*0e36*/ 	.byte	0x3f
	.zero		1


	//   ....[76]....
        /*0e38*/ 	.word	0x00019f00
        /*0e3c*/ 	.word	0x00000007
        /*0e40*/ 	.word	0x00000000
        /*0e44*/ 	.short	0x010a
        /*0e46*/ 	.byte	0x3f
	.zero		1


	//   ....[77]....
        /*0e48*/ 	.word	0x00019f50
        /*0e4c*/ 	.word	0x00000004
        /*0e50*/ 	.word	0x00000000
        /*0e54*/ 	.short	0x010a
        /*0e56*/ 	.byte	0x3f
	.zero		1


	//----- nvinfo : EIATTR_NUM_MBARRIERS
	.align		4
.L_887:
        /*0e58*/ 	.byte	0x03, 0x38
        /*0e5a*/ 	.short	0x0016


	//----- nvinfo : EIATTR_EXIT_INSTR_OFFSETS
	.align		4
        /*0e5c*/ 	.byte	0x04, 0x1c
        /*0e5e*/ 	.short	(.L_889 - .L_888)


	//   ....[0]....
.L_888:
        /*0e60*/ 	.word	0x00000a50


	//   ....[1]....
        /*0e64*/ 	.word	0x00011500


	//   ....[2]....
        /*0e68*/ 	.word	0x00018090


	//----- nvinfo : EIATTR_MAX_THREADS
	.align		4
.L_889:
        /*0e6c*/ 	.byte	0x04, 0x05
        /*0e6e*/ 	.short	(.L_891 - .L_890)
.L_890:
        /*0e70*/ 	.word	0x00000180
        /*0e74*/ 	.word	0x00000001
        /*0e78*/ 	.word	0x00000001


	//----- nvinfo : EIATTR_CRS_STACK_SIZE
	.align		4
.L_891:
        /*0e7c*/ 	.byte	0x04, 0x1e
        /*0e7e*/ 	.short	(.L_893 - .L_892)
.L_892:
        /*0e80*/ 	.word	0x00000000


	//----- nvinfo : EIATTR_CBANK_PARAM_SIZE
	.align		4
.L_893:
        /*0e84*/ 	.byte	0x03, 0x19
        /*0e86*/ 	.short	0x0af0


	//----- nvinfo : EIATTR_PARAM_CBANK
	.align		4
        /*0e88*/ 	.byte	0x04, 0x0a
        /*0e8a*/ 	.short	(.L_895 - .L_894)
	.align		4
.L_894:
        /*0e8c*/ 	.word	index@(.nv.constant0._ZN7cutlass13device_kernelIN5flash11enable_sm90INS1_16FlashAttnFwdSm90INS1_25CollectiveMainloopFwdSm90ILi2EN4cute5tupleIJNS5_1CILi1EEES8_S8_EEENS6_IJNS7_ILi128EEENS7_ILi112EEENS7_ILi192EEEEEELi192ENS_10bfloat16_tEfNS_4arch4Sm90ELb1ELb0ELb0ELb1ELb0ELb0ELb0ELb1ELb1ELb1ELb0ELb0EEENS1_21CollectiveEpilogueFwdINS6_IJSA_SC_SB_EEES9_SE_SG_Li256ELb1ELb1ELb0ELb0EEENS1_36VarlenDynamicPersistentTileSchedulerILi128ELi112ELi256ELi128ELb0ELb1ELb1ELb1ELb1ELb1EEEEEEEEEvNT_6ParamsE)
        /*0e90*/ 	.short	0x0210
        /*0e92*/ 	.short	0x0af0


	//----- nvinfo : EIATTR_SW_WAR
	.align		4
.L_895:
        /*0e94*/ 	.byte	0x04, 0x36
        /*0e96*/ 	.short	(.L_897 - .L_896)
.L_896:
        /*0e98*/ 	.word	0x00000008
.L_897:


//--------------------- .nv.info._ZN7cutlass13device_kernelIN5flash11enable_sm90INS1_16FlashAttnFwdSm90INS1_25CollectiveMainloopFwdSm90ILi2EN4cute5tupleIJNS5_1CILi1EEES8_S8_EEENS6_IJNS7_ILi128EEENS7_ILi112EEENS7_ILi192EEEEEELi192ENS_10bfloat16_tEfNS_4arch4Sm90ELb1ELb0ELb0ELb1ELb0ELb1ELb0ELb1ELb1ELb1ELb0ELb0EEENS1_21CollectiveEpilogueFwdINS6_IJSA_SC_SB_EEES9_SE_SG_Li256ELb1ELb1ELb0ELb0EEENS1_36VarlenDynamicPersistentTileSchedulerILi128ELi112ELi256ELi128ELb0ELb1ELb1ELb1ELb1ELb1EEEEEEEEEvNT_6ParamsE --------------------------
	.section	.nv.info._ZN7cutlass13device_kernelIN5flash11enable_sm90INS1_16FlashAttnFwdSm90INS1_25CollectiveMainloopFwdSm90ILi2EN4cute5tupleIJNS5_1CILi1EEES8_S8_EEENS6_IJNS7_ILi128EEENS7_ILi112EEENS7_ILi192EEEEEELi192ENS_10bfloat16_tEfNS_4arch4Sm90ELb1ELb0ELb0ELb1ELb0ELb1ELb0ELb1ELb1ELb1ELb0ELb0EEENS1_21CollectiveEpilogueFwdINS6_IJSA_SC_SB_EEES9_SE_SG_Li256ELb1ELb1ELb0ELb0EEENS1_36VarlenDynamicPersistentTileSchedulerILi128ELi112ELi256ELi128ELb0ELb1ELb1ELb1ELb1ELb1EEEEEEEEEvNT_6ParamsE,"",@"SHT_CUDA_INFO"
	.sectionflags	@""
	.align	4


	//----- nvinfo : EIATTR_CUDA_API_VERSION
	.align		4
        /*0000*/ 	.byte	0x04, 0x37
        /*0002*/ 	.short	(.L_899 - .L_898)
.L_898:
        /*0004*/ 	.word	0x00000082


	//----- nvinfo : EIATTR_KPARAM_INFO
	.align		4
.L_899:
        /*0008*/ 	.byte	0x04, 0x17
        /*000a*/ 	.short	(.L_901 - .L_900)
.L_900:
        /*000c*/ 	.word	0x00000000
        /*0010*/ 	.short	0x0000
        /*0012*/ 	.short	0x0070
        /*0014*/ 	.byte	0x00, 0xf0, 0x01, 0x2a


	//----- nvinfo : EIATTR_SPARSE_MMA_MASK
	.align		4
.L_901:
        /*0018*/ 	.byte	0x03, 0x50
        /*001a*/ 	.short	0x0000


	//----- nvinfo : EIATTR_MAXREG_COUNT
	.align		4
        /*001c*/ 	.byte	0x03, 0x1b
        /*001e*/ 	.short	0x00a8


	//----- nvinfo : EIATTR_NUM_BARRIERS
	.align		4
        /*0020*/ 	.byte	0x02, 0x4c
        /*0022*/ 	.byte	0x10
	.zero		1


	//----- nvinfo : EIATTR_EXTERNS
	.align		4
        /*0024*/ 	.byte	0x04, 0x0f
        /*0026*/ 	.short	(.L_903 - .L_902)


	//   ....[0]....
	.align		4
.L_902:
        /*0028*/ 	.word	index@(__assertfail)


	//----- nvinfo : EIATTR_ANNOTATIONS
	.align		4
.L_903:
        /*002c*/ 	.byte	0x04, 0x55
        /*002e*/ 	.short	(.L_905 - .L_904)


	//   ....[0]....
.L_904:
        /* <DEDUP_REMOVED lines=146> */


	//----- nvinfo : EIATTR_MERCURY_ISA_VERSION
	.align		4
.L_905:
        /*0938*/ 	.byte	0x03, 0x5f
        /*093a*/ 	.short	0x0101


	//----- nvinfo : EIATTR_UNUSED_LOAD_BYTE_OFFSET
	.align		4
        /*093c*/ 	.byte	0x04, 0x44
        /*093e*/ 	.short	(.L_907 - .L_906)


	//   ....[0]....
.L_906:
        /*0940*/ 	.word	0x00000ab0
        /*0944*/ 	.word	0x0000fff0


	//   ....[1]....
        /*0948*/ 	.word	0x00023130
        /*094c*/ 	.word	0x0000fff0


	//----- nvinfo : EIATTR_INT_WARP_WIDE_INSTR_OFFSETS
	.align		4
.L_907:
        /*0950*/ 	.byte	0x04, 0x31
        /*0952*/ 	.short	(.L_909 - .L_908)


	//   ....[0]....
.L_908:
        /*0954*/ 	.word	0x00000190


	//   ....[1]....
        /*0958*/ 	.word	0x000001d0


	//   ....[2]....
        /*095c*/ 	.word	0x00000240


	//   ....[3]....
        /*0960*/ 	.word	0x000284b0


	//   ....[4]....
        /*0964*/ 	.word	0x00028540


	//   ....[5]....
        /*0968*/ 	.word	0x0002c540


	//   ....[6]....
        /*096c*/ 	.word	0x0002c5a0


	//----- nvinfo : EIATTR_COOP_GROUP_MASK_REGIDS
	.align		4
.L_909:
        /*0970*/ 	.byte	0x04, 0x29
        /*0972*/ 	.short	(.L_911 - .L_910)


	//   ....[0]....
.L_910:
        /*0974*/ 	.word	0xffffffff


	//   ....[1]....
        /*0978*/ 	.word	0xffffffff


	//   ....[2]....
        /*097c*/ 	.word	0xffffffff


	//   ....[3]....
        /*0980*/ 	.word	0xffffffff


	//   ....[4]....
        /*0984*/ 	.word	0xffffffff


	//   ....[5]....
        /*0988*/ 	.word	0xffffffff


	//   ....[6]....
        /*098c*/ 	.word	0xffffffff


	//   ....[7]....
        /*0990*/ 	.word	0xffffffff


	//   ....[8]....
        /*0994*/ 	.word	0xffffffff


	//   ....[9]....
        /*0998*/ 	.word	0xffffffff


	//   ....[10]....
        /*099c*/ 	.word	0xffffffff


	//   ....[11]....
        /*09a0*/ 	.word	0xffffffff


	//   ....[12]....
        /*09a4*/ 	.word	0xffffffff


	//   ....[13]....
        /*09a8*/ 	.word	0xffffffff


	//   ....[14]....
        /*09ac*/ 	.word	0xffffffff


	//   ....[15]....
        /*09b0*/ 	.word	0xffffffff


	//   ....[16]....
        /*09b4*/ 	.word	0xffffffff


	//   ....[17]....
        /*09b8*/ 	.word	0xffffffff


	//   ....[18]....
        /*09bc*/ 	.word	0xffffffff


	//   ....[19]....
        /*09c0*/ 	.word	0xffffffff


	//   ....[20]....
        /*09c4*/ 	.word	0xffffffff


	//   ....[21]....
        /*09c8*/ 	.word	0xffffffff


	//   ....[22]....
        /*09cc*/ 	.word	0xffffffff


	//   ....[23]....
        /*09d0*/ 	.word	0xffffffff


	//   ....[24]....
        /*09d4*/ 	.word	0xffffffff


	//   ....[25]....
        /*09d8*/ 	.word	0xffffffff


	//   ....[26]....
        /*09dc*/ 	.word	0xffffffff


	//   ....[27]....
        /*09e0*/ 	.word	0xffffffff


	//   ....[28]....
        /*09e4*/ 	.word	0xffffffff


	//   ....[29]....
        /*09e8*/ 	.word	0xffffffff


	//   ....[30]....
        /*09ec*/ 	.word	0xffffffff


	//   ....[31]....
        /*09f0*/ 	.word	0xffffffff


	//   ....[32]....
        /*09f4*/ 	.word	0xffffffff


	//   ....[33]....
        /*09f8*/ 	.word	0xffffffff


	//   ....[34]....
        /*09fc*/ 	.word	0xffffffff


	//   ....[35]....
        /*0a00*/ 	.word	0xffffffff


	//   ....[36]....
        /*0a04*/ 	.word	0xffffffff


	//   ....[37]....
        /*0a08*/ 	.word	0xffffffff


	//   ....[38]....
        /*0a0c*/ 	.word	0xffffffff


	//   ....[39]....
        /*0a10*/ 	.word	0xffffffff


	//   ....[40]....
        /*0a14*/ 	.word	0xffffffff


	//   ....[41]....
        /*0a18*/ 	.word	0xffffffff


	//   ....[42]....
        /*0a1c*/ 	.word	0xffffffff


	//   ....[43]....
        /*0a20*/ 	.word	0xffffffff


	//   ....[44]....
        /*0a24*/ 	.word	0xffffffff


	//   ....[45]....
        /*0a28*/ 	.word	0xffffffff


	//   ....[46]....
        /*0a2c*/ 	.word	0xffffffff


	//   ....[47]....
        /*0a30*/ 	.word	0xffffffff


	//   ....[48]....
        /*0a34*/ 	.word	0xffffffff


	//   ....[49]....
        /*0a38*/ 	.word	0xffffffff


	//   ....[50]....
        /*0a3c*/ 	.word	0xffffffff


	//   ....[51]....
        /*0a40*/ 	.word	0xffffffff


	//   ....[52]....
        /*0a44*/ 	.word	0xffffffff


	//   ....[53]....
        /*0a48*/ 	.word	0xffffffff


	//   ....[54]....
        /*0a4c*/ 	.word	0xffffffff


	//   ....[55]....
        /*0a50*/ 	.word	0xffffffff


	//   ....[56]....
        /*0a54*/ 	.word	0xffffffff


	//   ....[57]....
        /*0a58*/ 	.word	0xffffffff


	//   ....[58]....
        /*0a5c*/ 	.word	0xffffffff


	//   ....[59]....
        /*0a60*/ 	.word	0xffffffff


	//   ....[60]....
        /*0a64*/ 	.word	0xffffffff


	//   ....[61]....
        /*0a68*/ 	.word	0xffffffff


	//   ....[62]....
        /*0a6c*/ 	.word	0xffffffff


	//   ....[63]....
        /*0a70*/ 	.word	0xffffffff


	//   ....[64]....
        /*0a74*/ 	.word	0xffffffff


	//   ....[65]....
        /*0a78*/ 	.word	0xffffffff


	//   ....[66]....
        /*0a7c*/ 	.word	0xffffffff


	//   ....[67]....
        /*0a80*/ 	.word	0xffffffff


	//   ....[68]....
        /*0a84*/ 	.word	0xffffffff


	//   ....[69]....
        /*0a88*/ 	.word	0xffffffff


	//   ....[70]....
        /*0a8c*/ 	.word	0xffffffff


	//   ....[71]....
        /*0a90*/ 	.word	0xffffffff


	//   ....[72]....
        /*0a94*/ 	.word	0xffffffff


	//   ....[73]....
        /*0a98*/ 	.word	0xffffffff


	//   ....[74]....
        /*0a9c*/ 	.word	0xffffffff


	//   ....[75]....
        /*0aa0*/ 	.word	0xffffffff


	//   ....[76]....
        /*0aa4*/ 	.word	0xffffffff


	//   ....[77]....
        /*0aa8*/ 	.word	0xffffffff


	//   ....[78]....
        /*0aac*/ 	.word	0xffffffff


	//   ....[79]....
        /*0ab0*/ 	.word	0xffffffff


	//   ....[80]....
        /*0ab4*/ 	.word	0xffffffff


	//   ....[81]....
        /*0ab8*/ 	.word	0xffffffff


	//   ....[82]....
        /*0abc*/ 	.word	0xffffffff


	//   ....[83]....
        /*0ac0*/ 	.word	0xffffffff


	//   ....[84]....
        /*0ac4*/ 	.word	0xffffffff


	//   ....[85]....
        /*0ac8*/ 	.word	0xffffffff


	//   ....[86]....
        /*0acc*/ 	.word	0xffffffff


	//   ....[87]....
        /*0ad0*/ 	.word	0xffffffff


	//   ....[88]....
        /*0ad4*/ 	.word	0xffffffff


	//   ....[89]....
        /*0ad8*/ 	.word	0xffffffff


	//   ....[90]....
        /*0adc*/ 	.word	0xffffffff


	//   ....[91]....
        /*0ae0*/ 	.word	0xffffffff


	//   ....[92]....
        /*0ae4*/ 	.word	0xffffffff


	//   ....[93]....
        /*0ae8*/ 	.word	0xffffffff


	//   ....[94]....
        /*0aec*/ 	.word	0xffffffff


	//   ....[95]....
        /*0af0*/ 	.word	0xffffffff


	//   ....[96]....
        /*0af4*/ 	.word	0xffffffff


	//   ....[97]....
        /*0af8*/ 	.word	0xffffffff


	//   ....[98]....
        /*0afc*/ 	.word	0xffffffff


	//   ....[99]....
        /*0b00*/ 	.word	0xffffffff


	//   ....[100]....
        /*0b04*/ 	.word	0xffffffff


	//   ....[101]....
        /*0b08*/ 	.word	0xffffffff


	//   ....[102]....
        /*0b0c*/ 	.word	0xffffffff


	//   ....[103]....
        /*0b10*/ 	.word	0xffffffff


	//   ....[104]....
        /*0b14*/ 	.word	0xffffffff


	//   ....[105]....
        /*0b18*/ 	.word	0xffffffff


	//   ....[106]....
        /*0b1c*/ 	.word	0xffffffff


	//   ....[107]....
        /*0b20*/ 	.word	0xffffffff


	//   ....[108]....
        /*0b24*/ 	.word	0xffffffff


	//   ....[109]....
        /*0b28*/ 	.word	0xffffffff


	//   ....[110]....
        /*0b2c*/ 	.word	0xffffffff


	//   ....[111]....
        /*0b30*/ 	.word	0xffffffff


	//   ....[112]....
        /*0b34*/ 	.word	0xffffffff


	//   ....[113]....
        /*0b38*/ 	.word	0xffffffff


	//   ....[114]....
        /*0b3c*/ 	.word	0xffffffff


	//   ....[115]....
        /*0b40*/ 	.word	0xffffffff


	//   ....[116]....
        /*0b44*/ 	.word	0x0500000f


	//   ....[117]....
        /*0b48*/ 	.word	0x0500000f


	//   ....[118]....
        /*0b4c*/ 	.word	0x0500000f


	//   ....[119]....
        /*0b50*/ 	.word	0x0500000f


	//   ....[120]....
        /*0b54*/ 	.word	0x0500000f


	//   ....[121]....
        /*0b58*/ 	.word	0x0500000f


	//   ....[122]....
        /*0b5c*/ 	.word	0x0500000f


	//   ....[123]....
        /*0b60*/ 	.word	0x0500000f


	//   ....[124]....
        /*0b64*/ 	.word	0x0500000f


	//   ....[125]....
        /*0b68*/ 	.word	0x0500000f


	//   ....[126]....
        /*0b6c*/ 	.word	0x0500000f


	//   ....[127]....
        /*0b70*/ 	.word	0x0500000f


	//   ....[128]....
        /*0b74*/ 	.word	0x0500000f


	//   ....[129]....
        /*0b78*/ 	.word	0x0500000f


	//   ....[130]....
        /*0b7c*/ 	.word	0x0500000f


	//   ....[131]....
        /*0b80*/ 	.word	0x0500000f


	//   ....[132]....
        /*0b84*/ 	.word	0x0500000f


	//   ....[133]....
        /*0b88*/ 	.word	0x0500000f


	//   ....[134]....
        /*0b8c*/ 	.word	0x0500000f


	//   ....[135]....
        /*0b90*/ 	.word	0x0500000f


	//   ....[136]....
        /*0b94*/ 	.word	0x0500000f


	//   ....[137]....
        /*0b98*/ 	.word	0x0500000f


	//   ....[138]....
        /*0b9c*/ 	.word	0x0500000f


	//   ....[139]....
        /*0ba0*/ 	.word	0x0500000f


	//   ....[140]....
        /*0ba4*/ 	.word	0x0500000f


	//   ....[141]....
        /*0ba8*/ 	.word	0x0500000f


	//   ....[142]....
        /*0bac*/ 	.word	0x0500000f


	//   ....[143]....
        /*0bb0*/ 	.word	0x0500000f


	//   ....[144]....
        /*0bb4*/ 	.word	0x0500000f


	//   ....[145]....
        /*0bb8*/ 	.word	0x0500000f


	//   ....[146]....
        /*0bbc*/ 	.word	0x0500000f


	//   ....[147]....
        /*0bc0*/ 	.word	0x0500000f


	//   ....[148]....
        /*0bc4*/ 	.word	0x0500000f


	//   ....[149]....
        /*0bc8*/ 	.word	0x0500000f


	//   ....[150]....
        /*0bcc*/ 	.word	0x0500000f


	//   ....[151]....
        /*0bd0*/ 	.word	0x0500000f


	//   ....[152]....
        /*0bd4*/ 	.word	0x0500000f


	//   ....[153]....
        /*0bd8*/ 	.word	0x0500000f


	//   ....[154]....
        /*0bdc*/ 	.word	0x0500000f


	//   ....[155]....
        /*0be0*/ 	.word	0x0500000f


	//   ....[156]....
        /*0be4*/ 	.word	0x0500000f


	//   ....[157]....
        /*0be8*/ 	.word	0x0500000f


	//   ....[158]....
        /*0bec*/ 	.word	0x0500000f


	//   ....[159]....
        /*0bf0*/ 	.word	0x0500000f


	//   ....[160]....
        /*0bf4*/ 	.word	0x0500000f


	//   ....[161]....
        /*0bf8*/ 	.word	0x0500000f


	//   ....[162]....
        /*0bfc*/ 	.word	0x0500000f


	//   ....[163]....
        /*0c00*/ 	.word	0x0500000f


	//   ....[164]....
        /*0c04*/ 	.word	0x0500000f


	//   ....[165]....
        /*0c08*/ 	.word	0x0500000f


	//   ....[166]....
        /*0c0c*/ 	.word	0x0500000f


	//   ....[167]....
        /*0c10*/ 	.word	0x0500000f


	//----- nvinfo : EIATTR_COOP_GROUP_INSTR_OFFSETS
	.align		4
.L_911:
        /*0c14*/ 	.byte	0x04, 0x28
        /*0c16*/ 	.short	(.L_913 - .L_912)


	//   ....[0]....
.L_912:
        /*0c18*/ 	.word	0x00000060


	//   ....[1]....
        /*0c1c*/ 	.word	0x000001a0


	//   ....[2]....
        /*0c20*/ 	.word	0x000001f0


	//   ....[3]....
        /*0c24*/ 	.word	0x00000420


	//   ....[4]....
        /*0c28*/ 	.word	0x00000580


	//   ....[5]....
        /*0c2c*/ 	.word	0x000006a0


	//   ....[6]....
        /*0c30*/ 	.word	0x00000800


	//   ....[7]....
        /*0c34*/ 	.word	0x0000b1b0


	//   ....[8]....
        /*0c38*/ 	.word	0x0000b910


	//   ....[9]....
        /*0c3c*/ 	.word	0x0000b920


	//   ....[10]....
        /*0c40*/ 	.word	0x0000b930


	//   ....[11]....
        /*0c44*/ 	.word	0x0000b940


	//   ....[12]....
        /*0c48*/ 	.word	0x0000c200


	//   ....[13]....
        /*0c4c*/ 	.word	0x0000c210


	//   ....[14]....
        /*0c50*/ 	.word	0x0000c220


	//   ....[15]....
        /*0c54*/ 	.word	0x0000c230


	//   ....[16]....
        /*0c58*/ 	.word	0x0000f3d0


	//   ....[17]....
        /*0c5c*/ 	.word	0x0000f3e0


	//   ....[18]....
        /*0c60*/ 	.word	0x0000f3f0


	//   ....[19]....
        /*0c64*/ 	.word	0x0000f400


	//   ....[20]....
        /*0c68*/ 	.word	0x0000fa90


	//   ....[21]....
        /*0c6c*/ 	.word	0x0000faa0


	//   ....[22]....
        /*0c70*/ 	.word	0x0000fab0


	//   ....[23]....
        /*0c74*/ 	.word	0x0000fac0


	//   ....[24]....
        /*0c78*/ 	.word	0x00015dc0


	//   ....[25]....
        /*0c7c*/ 	.word	0x00016500


	//   ....[26]....
        /*0c80*/ 	.word	0x00016560


	//   ....[27]....
        /*0c84*/ 	.word	0x00016600


	//   ....[28]....
        /*0c88*/ 	.word	0x00016e20


	//   ....[29]....
        /*0c8c*/ 	.word	0x00016e90


	//   ....[30]....
        /*0c90*/ 	.word	0x0001b690


	//   ....[31]....
        /*0c94*/ 	.word	0x0001bc10


	//   ....[32]....
        /*0c98*/ 	.word	0x0001bc40


	//   ....[33]....
        /*0c9c*/ 	.word	0x0001c030


	//   ....[34]....
        /*0ca0*/ 	.word	0x0001c430


	//   ....[35]....
        /*0ca4*/ 	.word	0x0001c490


	//   ....[36]....
        /*0ca8*/ 	.word	0x00020c90


	//   ....[37]....
        /*0cac*/ 	.word	0x00020cb0


	//   ....[38]....
        /*0cb0*/ 	.word	0x000212d0


	//   ....[39]....
        /*0cb4*/ 	.word	0x000213a0


	//   ....[40]....
        /*0cb8*/ 	.word	0x000228d0


	//   ....[41]....
        /*0cbc*/ 	.word	0x000228e0


	//   ....[42]....
        /*0cc0*/ 	.word	0x00022930


	//   ....[43]....
        /*0cc4*/ 	.word	0x00022940


	//   ....[44]....
        /*0cc8*/ 	.word	0x00023fb0


	//   ....[45]....
        /*0ccc*/ 	.word	0x00024010


	//   ....[46]....
        /*0cd0*/ 	.word	0x00024050


	//   ....[47]....
        /*0cd4*/ 	.word	0x00024070


	//   ....[48]....
        /*0cd8*/ 	.word	0x000246e0


	//   ....[49]....
        /*0cdc*/ 	.word	0x00024710


	//   ....[50]....
        /*0ce0*/ 	.word	0x00024810


	//   ....[51]....
        /*0ce4*/ 	.word	0x00024830


	//   ....[52]....
        /*0ce8*/ 	.word	0x00024930


	//   ....[53]....
        /*0cec*/ 	.word	0x00024950


	//   ....[54]....
        /*0cf0*/ 	.word	0x00024a60


	//   ....[55]....
        /*0cf4*/ 	.word	0x00024a80


	//   ....[56]....
        /*0cf8*/ 	.word	0x00025350


	//   ....[57]....
        /*0cfc*/ 	.word	0x00025370


	//   ....[58]....
        /*0d00*/ 	.word	0x00025470


	//   ....[59]....
        /*0d04*/ 	.word	0x00025490


	//   ....[60]....
        /*0d08*/ 	.word	0x00025590


	//   ....[61]....
        /*0d0c*/ 	.word	0x000255b0


	//   ....[62]....
        /*0d10*/ 	.word	0x000256c0


	//   ....[63]....
        /*0d14*/ 	.word	0x000256e0


	//   ....[64]....
        /*0d18*/ 	.word	0x00025870


	//   ....[65]....
        /*0d1c*/ 	.word	0x00025a40


	//   ....[66]....
        /*0d20*/ 	.word	0x00025a70


	//   ....[67]....
        /*0d24*/ 	.word	0x00025aa0


	//   ....[68]....
        /*0d28*/ 	.word	0x00025ad0


	//   ....[69]....
        /*0d2c*/ 	.word	0x00025b00


	//   ....[70]....
        /*0d30*/ 	.word	0x00025b30


	//   ....[71]....
        /*0d34*/ 	.word	0x00025ca0


	//   ....[72]....
        /*0d38*/ 	.word	0x00025cd0


	//   ....[73]....
        /*0d3c*/ 	.word	0x00025d00


	//   ....[74]....
        /*0d40*/ 	.word	0x00025d30


	//   ....[75]....
        /*0d44*/ 	.word	0x00025d60


	//   ....[76]....
        /*0d48*/ 	.word	0x00025d90


	//   ....[77]....
        /*0d4c*/ 	.word	0x00025e30


	//   ....[78]....
        /*0d50*/ 	.word	0x00025e90


	//   ....[79]....
        /*0d54*/ 	.word	0x00025f20


	//   ....[80]....
        /*0d58*/ 	.word	0x00026e90


	//   ....[81]....
        /*0d5c*/ 	.word	0x00028ab0


	//   ....[82]....
        /*0d60*/ 	.word	0x00029760


	//   ....[83]....
        /*0d64*/ 	.word	0x00029770


	//   ....[84]....
        /*0d68*/ 	.word	0x00029790


	//   ....[85]....
        /*0d6c*/ 	.word	0x00029850


	//   ....[86]....
        /*0d70*/ 	.word	0x00029880


	//   ....[87]....
        /*0d74*/ 	.word	0x00029910


	//   ....[88]....
        /*0d78*/ 	.word	0x00029940


	//   ....[89]....
        /*0d7c*/ 	.word	0x000299d0


	//   ....[90]....
        /*0d80*/ 	.word	0x00029a00


	//   ....[91]....
        /*0d84*/ 	.word	0x00029a90


	//   ....[92]....
        /*0d88*/ 	.word	0x00029ac0


	//   ....[93]....
        /*0d8c*/ 	.word	0x00029b50


	//   ....[94]....
        /*0d90*/ 	.word	0x00029b80


	//   ....[95]....
        /*0d94*/ 	.word	0x00029c10


	//   ....[96]....
        /*0d98*/ 	.word	0x00029c20


	//   ....[97]....
        /*0d9c*/ 	.word	0x00029cb0


	//   ....[98]....
        /*0da0*/ 	.word	0x0002cdb0


	//   ....[99]....
        /*0da4*/ 	.word	0x0002ce00


	//   ....[100]....
        /*0da8*/ 	.word	0x0002ce30


	//   ....[101]....
        /*0dac*/ 	.word	0x0002ce40


	//   ....[102]....
        /*0db0*/ 	.word	0x0002ce70


	//   ....[103]....
        /*0db4*/ 	.word	0x0002cea0


	//   ....[104]....
        /*0db8*/ 	.word	0x0002ced0


	//   ....[105]....
        /*0dbc*/ 	.word	0x0002cf00


	//   ....[106]....
        /*0dc0*/ 	.word	0x0002d080


	//   ....[107]....
        /*0dc4*/ 	.word	0x0002d0c0


	//   ....[108]....
        /*0dc8*/ 	.word	0x0002d0f0


	//   ....[109]....
        /*0dcc*/ 	.word	0x0002d120


	//   ....[110]....
        /*0dd0*/ 	.word	0x0002d150


	//   ....[111]....
        /*0dd4*/ 	.word	0x0002d180


	//   ....[112]....
        /*0dd8*/ 	.word	0x0002d240


	//   ....[113]....
        /*0ddc*/ 	.word	0x0002d260


	//   ....[114]....
        /*0de0*/ 	.word	0x0002d2d0


	//   ....[115]....
        /*0de4*/ 	.word	0x0002d9a0


	//   ....[116]....
        /*0de8*/ 	.word	0x0002de00


	//   ....[117]....
        /*0dec*/ 	.word	0x0002de90


	//   ....[118]....
        /*0df0*/ 	.word	0x0002dee0


	//   ....[119]....
        /*0df4*/ 	.word	0x0002df30


	//   ....[120]....
        /*0df8*/ 	.word	0x0002dfc0


	//   ....[121]....
        /*0dfc*/ 	.word	0x0002e050


	//   ....[122]....
        /*0e00*/ 	.word	0x0002e0a0


	//   ....[123]....
        /*0e04*/ 	.word	0x0002e0f0


	//   ....[124]....
        /*0e08*/ 	.word	0x0002e1e0


	//   ....[125]....
        /*0e0c*/ 	.word	0x0002e270


	//   ....[126]....
        /*0e10*/ 	.word	0x0002e2d0


	//   ....[127]....
        /*0e14*/ 	.word	0x0002e330


	//   ....[128]....
        /*0e18*/ 	.word	0x0002e3c0


	//   ....[129]....
        /*0e1c*/ 	.word	0x0002e450


	//   ....[130]....
        /*0e20*/ 	.word	0x0002e4b0


	//   ....[131]....
        /*0e24*/ 	.word	0x0002e510


	//   ....[132]....
        /*0e28*/ 	.word	0x0002e800


	//   ....[133]....
        /*0e2c*/ 	.word	0x0002eb00


	//   ....[134]....
        /*0e30*/ 	.word	0x0002ec70


	//   ....[135]....
        /*0e34*/ 	.word	0x0002ecc0


	//   ....[136]....
        /*0e38*/ 	.word	0x0002ed70


	//   ....[137]....
        /*0e3c*/ 	.word	0x0002ee00


	//   ....[138]....
        /*0e40*/ 	.word	0x0002eee0


	//   ....[139]....
        /*0e44*/ 	.word	0x0002ef80


	//   ....[140]....
        /*0e48*/ 	.word	0x0002f060


	//   ....[141]....
        /*0e4c*/ 	.word	0x0002f0f0


	//   ....[142]....
        /*0e50*/ 	.word	0x0002f1e0


	//   ....[143]....
        /*0e54*/ 	.word	0x0002f270


	//   ....[144]....
        /*0e58*/ 	.word	0x0002f360


	//   ....[145]....
        /*0e5c*/ 	.word	0x0002f3f0


	//   ....[146]....
        /*0e60*/ 	.word	0x0002f4e0


	//   ....[147]....
        /*0e64*/ 	.word	0x0002f570


	//   ....[148]....
        /*0e68*/ 	.word	0x0002f660


	//   ....[149]....
        /*0e6c*/ 	.word	0x0002f760


	//   ....[150]....
        /*0e70*/ 	.word	0x0002fa90


	//   ....[151]....
        /*0e74*/ 	.word	0x0002fb40


	//   ....[152]....
        /*0e78*/ 	.word	0x0002fc40


	//   ....[153]....
        /*0e7c*/ 	.word	0x0002fcd0


	//   ....[154]....
        /*0e80*/ 	.word	0x0002fd50


	//   ....[155]....
        /*0e84*/ 	.word	0x0002fdd0


	//   ....[156]....
        /*0e88*/ 	.word	0x0002fe50


	//   ....[157]....
        /*0e8c*/ 	.word	0x0002fee0


	//   ....[158]....
        /*0e90*/ 	.word	0x0002ff80


	//   ....[159]....
        /*0e94*/ 	.word	0x00030050


	//   ....[160]....
        /*0e98*/ 	.word	0x000300d0


	//   ....[161]....
        /*0e9c*/ 	.word	0x00030150


	//   ....[162]....
        /*0ea0*/ 	.word	0x000301d0


	//   ....[163]....
        /*0ea4*/ 	.word	0x00030260


	//   ....[164]....
        /*0ea8*/ 	.word	0x000302e0


	//   ....[165]....
        /*0eac*/ 	.word	0x00030380


	//   ....[166]....
        /*0eb0*/ 	.word	0x00030410


	//   ....[167]....
        /*0eb4*/ 	.word	0x00030540


	//----- nvinfo : EIATTR_REG_RECONFIG
	.align		4
.L_913:
        /*0eb8*/ 	.byte	0x01, 0x54
	.zero		2


	//----- nvinfo : EIATTR_SYSCALL_OFFSETS
	.align		4
        /*0ebc*/ 	.byte	0x04, 0x46
        /*0ebe*/ 	.short	(.L_915 - .L_914)


	//   ....[0]....
.L_914:
        /*0ec0*/ 	.word	0x00001c20


	//   ....[1]....
        /*0ec4*/ 	.word	0x00001d70


	//   ....[2]....
        /*0ec8*/ 	.word	0x0000b350


	//   ....[3]....
        /*0ecc*/ 	.word	0x0000b670


	//   ....[4]....
        /*0ed0*/ 	.word	0x000286b0


	//   ....[5]....
        /*0ed4*/ 	.word	0x00028810


	//   ....[6]....
        /*0ed8*/ 	.word	0x00028910


	//   ....[7]....
        /*0edc*/ 	.word	0x00029310


	//----- nvinfo : EIATTR_MBARRIER_INSTR_OFFSETS
	.align		4
.L_915:
        /*0ee0*/ 	.byte	0x04, 0x39
        /*0ee2*/ 	.short	(.L_917 - .L_916)


	//   ....[0]....
.L_916:
        /*0ee4*/ 	.word	0x000002d0
        /*0ee8*/ 	.word	0x000000ff
        /*0eec*/ 	.word	0x00036800
        /*0ef0*/ 	.short	0x0100
        /*0ef2*/ 	.byte	0x08
	.zero		1


	//   ....[1]....
        /*0ef4*/ 	.word	0x000002e0
        /*0ef8*/ 	.word	0x000000ff
        /*0efc*/ 	.word	0x00036820
        /*0f00*/ 	.short	0x0100
        /*0f02*/ 	.byte	0x08
	.zero		1


	//   ....[2]....
        /*0f04*/ 	.word	0x000003d0
        /*0f08*/ 	.word	0x000000ff
        /*0f0c*/ 	.word	0x00036830
        /*0f10*/ 	.short	0x0100
        /*0f12*/ 	.byte	0x08
	.zero		1


	//   ....[3]....
        /*0f14*/ 	.word	0x000003e0
        /*0f18*/ 	.word	0x000000ff
        /*0f1c*/ 	.word	0x00036840
        /*0f20*/ 	.short	0x0100
        /*0f22*/ 	.byte	0x08
	.zero		1


	//   ....[4]....
        /*0f24*/ 	.word	0x000003f0
        /*0f28*/ 	.word	0x000000ff
        /*0f2c*/ 	.word	0x00036838
        /*0f30*/ 	.short	0x0100
        /*0f32*/ 	.byte	0x08
	.zero		1


	//   ....[5]....
        /*0f34*/ 	.word	0x00000400
        /*0f38*/ 	.word	0x000000ff
        /*0f3c*/ 	.word	0x00036848
        /*0f40*/ 	.short	0x0100
        /*0f42*/ 	.byte	0x08
	.zero		1


	//   ....[6]....
        /*0f44*/ 	.word	0x00000530
        /*0f48*/ 	.word	0x000000ff
        /*0f4c*/ 	.word	0x00036850
        /*0f50*/ 	.short	0x0100
        /*0f52*/ 	.byte	0x08
	.zero		1


	//   ....[7]....
        /*0f54*/ 	.word	0x00000540
        /*0f58*/ 	.word	0x000000ff
        /*0f5c*/ 	.word	0x00036860
        /*0f60*/ 	.short	0x0100
        /*0f62*/ 	.byte	0x08
	.zero		1


	//   ....[8]....
        /*0f64*/ 	.word	0x00000550
        /*0f68*/ 	.word	0x000000ff
        /*0f6c*/ 	.word	0x00036858
        /*0f70*/ 	.short	0x0100
        /*0f72*/ 	.byte	0x08
	.zero		1


	//   ....[9]....
        /*0f74*/ 	.word	0x00000560
        /*0f78*/ 	.word	0x000000ff
        /*0f7c*/ 	.word	0x00036868
        /*0f80*/ 	.short	0x0100
        /*0f82*/ 	.byte	0x08
	.zero		1


	//   ....[10]....
        /*0f84*/ 	.word	0x00000650
        /*0f88*/ 	.word	0x000000ff
        /*0f8c*/ 	.word	0x00036870
        /*0f90*/ 	.short	0x0100
        /*0f92*/ 	.byte	0x06
	.zero		1


	//   ....[11]....
        /*0f94*/ 	.word	0x00000660
        /*0f98*/ 	.word	0x000000ff
        /*0f9c*/ 	.word	0x00036880
        /*0fa0*/ 	.short	0x0100
        /*0fa2*/ 	.byte	0x06
	.zero		1


	//   ....[12]....
        /*0fa4*/ 	.word	0x00000670
        /*0fa8*/ 	.word	0x000000ff
        /*0fac*/ 	.word	0x00036878
        /*0fb0*/ 	.short	0x0100
        /*0fb2*/ 	.byte	0x06
	.zero		1


	//   ....[13]....
        /*0fb4*/ 	.word	0x00000680
        /*0fb8*/ 	.word	0x000000ff
        /*0fbc*/ 	.word	0x00036888
        /*0fc0*/ 	.short	0x0100
        /*0fc2*/ 	.byte	0x06
	.zero		1


	//   ....[14]....
        /*0fc4*/ 	.word	0x000007b0
        /*0fc8*/ 	.word	0x000000ff
        /*0fcc*/ 	.word	0x00036890
        /*0fd0*/ 	.short	0x0100
        /*0fd2*/ 	.byte	0x08
	.zero		1


	//   ....[15]....
        /*0fd4*/ 	.word	0x000007c0
        /*0fd8*/ 	.word	0x000000ff
        /*0fdc*/ 	.word	0x000368a0
        /*0fe0*/ 	.short	0x0100
        /*0fe2*/ 	.byte	0x08
	.zero		1


	//   ....[16]....
        /*0fe4*/ 	.word	0x000007d0
        /*0fe8*/ 	.word	0x000000ff
        /*0fec*/ 	.word	0x00036898
        /*0ff0*/ 	.short	0x0100
        /*0ff2*/ 	.byte	0x08
	.zero		1


	//   ....[17]....
        /*0ff4*/ 	.word	0x000007e0
        /*0ff8*/ 	.word	0x000000ff
        /*0ffc*/ 	.word	0x000368a8
        /*1000*/ 	.short	0x0100
        /*1002*/ 	.byte	0x08
	.zero		1


	//   ....[18]....
        /*1004*/ 	.word	0x00000910
        /*1008*/ 	.word	0x000000ff
        /*100c*/ 	.word	0x000368b0
        /*1010*/ 	.short	0x0100
        /*1012*/ 	.byte	0x08
	.zero		1


	//   ....[19]....
        /*1014*/ 	.word	0x00000920
        /*1018*/ 	.word	0x000000ff
        /*101c*/ 	.word	0x000368c0
        /*1020*/ 	.short	0x0100
        /*1022*/ 	.byte	0x08
	.zero		1


	//   ....[20]....
        /*1024*/ 	.word	0x00000930
        /*1028*/ 	.word	0x000000ff
        /*102c*/ 	.word	0x000368b8
        /*1030*/ 	.short	0x0100
        /*1032*/ 	.byte	0x08
	.zero		1


	//   ....[21]....
        /*1034*/ 	.word	0x00000940
        /*1038*/ 	.word	0x000000ff
        /*103c*/ 	.word	0x000368c8
        /*1040*/ 	.short	0x0100
        /*1042*/ 	.byte	0x08
	.zero		1


	//   ....[22]....
        /*1044*/ 	.word	0x000038f0
        /*1048*/ 	.word	0x00000060
        /*104c*/ 	.word	0x00036890
        /*1050*/ 	.short	0x010a
        /*1052*/ 	.byte	0x3f
	.zero		1


	//   ....[23]....
        /*1054*/ 	.word	0x00006ea0
        /*1058*/ 	.word	0x00000060
        /*105c*/ 	.word	0x00036890
        /*1060*/ 	.short	0x010a
        /*1062*/ 	.byte	0x3f
	.zero		1


	//   ....[24]....
        /*1064*/ 	.word	0x0000a1c0
        /*1068*/ 	.word	0x00000060
        /*106c*/ 	.word	0x00036890
        /*1070*/ 	.short	0x010a
        /*1072*/ 	.byte	0x3f
	.zero		1


	//   ....[25]....
        /*1074*/ 	.word	0x0000a590
        /*1078*/ 	.word	0x00000028
        /*107c*/ 	.word	0x00000000
        /*1080*/ 	.short	0x0101
        /*1082*/ 	.byte	0x3f
	.zero		1


	//   ....[26]....
        /*1084*/ 	.word	0x0000a5d0
        /*1088*/ 	.word	0x00000060
        /*108c*/ 	.word	0x000368b0
        /*1090*/ 	.short	0x010a
        /*1092*/ 	.byte	0x3f
	.zero		1


	//   ....[27]....
        /*1094*/ 	.word	0x0000ac40
        /*1098*/ 	.word	0x00000060
        /*109c*/ 	.word	0x00000000
        /*10a0*/ 	.short	0x0101
        /*10a2*/ 	.byte	0x3f
	.zero		1


	//   ....[28]....
        /*10a4*/ 	.word	0x0000b3d0
        /*10a8*/ 	.word	0x00000010
        /*10ac*/ 	.word	0x00036800
        /*10b0*/ 	.short	0x010a
        /*10b2*/ 	.byte	0x3f
	.zero		1


	//   ....[29]....
        /*10b4*/ 	.word	0x0000b420
        /*10b8*/ 	.word	0x00000010
        /*10bc*/ 	.word	0x00036800
        /*10c0*/ 	.short	0x010a
        /*10c2*/ 	.byte	0x3f
	.zero		1


	//   ....[30]....
        /*10c4*/ 	.word	0x0000c910
        /*10c8*/ 	.word	0x00000010
        /*10cc*/ 	.word	0x00036800
        /*10d0*/ 	.short	0x010a
        /*10d2*/ 	.byte	0x3f
	.zero		1


	//   ....[31]....
        /*10d4*/ 	.word	0x0000ff60
        /*10d8*/ 	.word	0x00000010
        /*10dc*/ 	.word	0x00036800
        /*10e0*/ 	.short	0x010a
        /*10e2*/ 	.byte	0x3f
	.zero		1


	//   ....[32]....
        /*10e4*/ 	.word	0x00012c20
        /*10e8*/ 	.word	0x00000003
        /*10ec*/ 	.word	0x00036830
        /*10f0*/ 	.short	0x010a
        /*10f2*/ 	.byte	0x3f
	.zero		1


	//   ....[33]....
        /*10f4*/ 	.word	0x00012c90
        /*10f8*/ 	.word	0x00000003
        /*10fc*/ 	.word	0x00036830
        /*1100*/ 	.short	0x010a
        /*1102*/ 	.byte	0x3f
	.zero		1


	//   ....[34]....
        /*1104*/ 	.word	0x000170f0
        /*1108*/ 	.word	0x00000006
        /*110c*/ 	.word	0x00000000
        /*1110*/ 	.short	0x0101
        /*1112*/ 	.byte	0x3f
	.zero		1


	//   ....[35]....
        /*1114*/ 	.word	0x00017c10
        /*1118*/ 	.word	0x0000000d
        /*111c*/ 	.word	0x00036830
        /*1120*/ 	.short	0x010a
        /*1122*/ 	.byte	0x3f
	.zero		1


	//   ....[36]....
        /*1124*/ 	.word	0x00017c90
        /*1128*/ 	.word	0x0000000d
        /*112c*/ 	.word	0x00036830
        /*1130*/ 	.short	0x010a
        /*1132*/ 	.byte	0x3f
	.zero		1


	//   ....[37]....
        /*1134*/ 	.word	0x0001b300
        /*1138*/ 	.word	0x0000000b
        /*113c*/ 	.word	0x00036850
        /*1140*/ 	.short	0x010a
        /*1142*/ 	.byte	0x3f
	.zero		1


	//   ....[38]....
        /*1144*/ 	.word	0x0001b350
        /*1148*/ 	.word	0x0000000b
        /*114c*/ 	.word	0x00036850
        /*1150*/ 	.short	0x010a
        /*1152*/ 	.byte	0x3f
	.zero		1


	//   ....[39]....
        /*1154*/ 	.word	0x0001cb00
        /*1158*/ 	.word	0x0000000d
        /*115c*/ 	.word	0x00000000
        /*1160*/ 	.short	0x0101
        /*1162*/ 	.byte	0x3f
	.zero		1


	//   ....[40]....
        /*1164*/ 	.word	0x0001cb30
        /*1168*/ 	.word	0x0000000b
        /*116c*/ 	.word	0x00000000
        /*1170*/ 	.short	0x0101
        /*1172*/ 	.byte	0x3f
	.zero		1


	//   ....[41]....
        /*1174*/ 	.word	0x0001d1f0
        /*1178*/ 	.word	0x00000004
        /*117c*/ 	.word	0x00036830
        /*1180*/ 	.short	0x010a
        /*1182*/ 	.byte	0x3f
	.zero		1


	//   ....[42]....
        /*1184*/ 	.word	0x0001d270
        /*1188*/ 	.word	0x00000004
        /*118c*/ 	.word	0x00036830
        /*1190*/ 	.short	0x010a
        /*1192*/ 	.byte	0x3f
	.zero		1


	//   ....[43]....
        /*1194*/ 	.word	0x000208e0
        /*1198*/ 	.word	0x0000000b
        /*119c*/ 	.word	0x00036850
        /*11a0*/ 	.short	0x010a
        /*11a2*/ 	.byte	0x3f
	.zero		1


	//   ....[44]....
        /*11a4*/ 	.word	0x00020930
        /*11a8*/ 	.word	0x0000000b
        /*11ac*/ 	.word	0x00036850
        /*11b0*/ 	.short	0x010a
        /*11b2*/ 	.byte	0x3f
	.zero		1


	//   ....[45]....
        /*11b4*/ 	.word	0x000218f0
        /*11b8*/ 	.word	0x0000007c
        /*11bc*/ 	.word	0x00000000
        /*11c0*/ 	.short	0x0101
        /*11c2*/ 	.byte	0x3f
	.zero		1


	//   ....[46]....
        /*11c4*/ 	.word	0x00021950
        /*11c8*/ 	.word	0x0000000b
        /*11cc*/ 	.word	0x00000000
        /*11d0*/ 	.short	0x0101
        /*11d2*/ 	.byte	0x3f
	.zero		1


	//   ....[47]....
        /*11d4*/ 	.word	0x000224d0
        /*11d8*/ 	.word	0x00000008
        /*11dc*/ 	.word	0x00036850
        /*11e0*/ 	.short	0x010a
        /*11e2*/ 	.byte	0x3f
	.zero		1


	//   ....[48]....
        /*11e4*/ 	.word	0x00022570
        /*11e8*/ 	.word	0x00000008
        /*11ec*/ 	.word	0x00036850
        /*11f0*/ 	.short	0x010a
        /*11f2*/ 	.byte	0x3f
	.zero		1


	//   ....[49]....
        /*11f4*/ 	.word	0x00022ac0
        /*11f8*/ 	.word	0x0000000c
        /*11fc*/ 	.word	0x00000000
        /*1200*/ 	.short	0x0101
        /*1202*/ 	.byte	0x3f
	.zero		1


	//   ....[50]....
        /*1204*/ 	.word	0x000246d0
        /*1208*/ 	.word	0x00000000
        /*120c*/ 	.word	0x00000000
        /*1210*/ 	.short	0x0101
        /*1212*/ 	.byte	0x3f
	.zero		1


	//   ....[51]....
        /*1214*/ 	.word	0x00026f80
        /*1218*/ 	.word	0x00000004
        /*121c*/ 	.word	0x00036820
        /*1220*/ 	.short	0x010a
        /*1222*/ 	.byte	0x3f
	.zero		1


	//   ....[52]....
        /*1224*/ 	.word	0x00027060
        /*1228*/ 	.word	0x00000004
        /*122c*/ 	.word	0x000368a0
        /*1230*/ 	.short	0x010a
        /*1232*/ 	.byte	0x3f
	.zero		1


	//   ....[53]....
        /*1234*/ 	.word	0x000274a0
        /*1238*/ 	.word	0x00000004
        /*123c*/ 	.word	0x000368c0
        /*1240*/ 	.short	0x010a
        /*1242*/ 	.byte	0x3f
	.zero		1


	//   ....[54]....
        /*1244*/ 	.word	0x00027a30
        /*1248*/ 	.word	0x00000006
        /*124c*/ 	.word	0x000368a0
        /*1250*/ 	.short	0x010a
        /*1252*/ 	.byte	0x3f
	.zero		1


	//   ....[55]....
        /*1254*/ 	.word	0x00027e60
        /*1258*/ 	.word	0x00000006
        /*125c*/ 	.word	0x000368c0
        /*1260*/ 	.short	0x010a
        /*1262*/ 	.byte	0x3f
	.zero		1


	//   ....[56]....
        /*1264*/ 	.word	0x00028d60
        /*1268*/ 	.word	0x00000000
        /*126c*/ 	.word	0x00036840
        /*1270*/ 	.short	0x010a
        /*1272*/ 	.byte	0x3f
	.zero		1


	//   ....[57]....
        /*1274*/ 	.word	0x00029dc0
        /*1278*/ 	.word	0x00000008
        /*127c*/ 	.word	0x00036800
        /*1280*/ 	.short	0x0107
        /*1282*/ 	.byte	0x3f
	.zero		1


	//   ....[58]....
        /*1284*/ 	.word	0x00029ec0
        /*1288*/ 	.word	0x00000002
        /*128c*/ 	.word	0x00036800
        /*1290*/ 	.short	0x0101
        /*1292*/ 	.byte	0x3f
	.zero		1


	//   ....[59]....
        /*1294*/ 	.word	0x00029ee0
        /*1298*/ 	.word	0x00000002
        /*129c*/ 	.word	0x00036820
        /*12a0*/ 	.short	0x010a
        /*12a2*/ 	.byte	0x3f
	.zero		1


	//   ....[60]....
        /*12a4*/ 	.word	0x0002a240
        /*12a8*/ 	.word	0x00000003
        /*12ac*/ 	.word	0x00036840
        /*12b0*/ 	.short	0x010a
        /*12b2*/ 	.byte	0x3f
	.zero		1


	//   ....[61]....
        /*12b4*/ 	.word	0x0002a700
        /*12b8*/ 	.word	0x00000000
        /*12bc*/ 	.word	0x00036860
        /*12c0*/ 	.short	0x010a
        /*12c2*/ 	.byte	0x3f
	.zero		1


	//   ....[62]....
        /*12c4*/ 	.word	0x0002aef0
        /*12c8*/ 	.word	0x00000003
        /*12cc*/ 	.word	0x00036840
        /*12d0*/ 	.short	0x010a
        /*12d2*/ 	.byte	0x3f
	.zero		1


	//   ....[63]....
        /*12d4*/ 	.word	0x0002b3b0
        /*12d8*/ 	.word	0x00000002
        /*12dc*/ 	.word	0x00036860
        /*12e0*/ 	.short	0x010a
        /*12e2*/ 	.byte	0x3f
	.zero		1


	//   ....[64]....
        /*12e4*/ 	.word	0x0002bb10
        /*12e8*/ 	.word	0x00000003
        /*12ec*/ 	.word	0x00036840
        /*12f0*/ 	.short	0x010a
        /*12f2*/ 	.byte	0x3f
	.zero		1


	//   ....[65]....
        /*12f4*/ 	.word	0x0002bfc0
        /*12f8*/ 	.word	0x00000002
        /*12fc*/ 	.word	0x00036860
        /*1300*/ 	.short	0x010a
        /*1302*/ 	.byte	0x3f
	.zero		1


	//   ....[66]....
        /*1304*/ 	.word	0x0002c6a0
        /*1308*/ 	.word	0x00000000
        /*130c*/ 	.word	0x00036860
        /*1310*/ 	.short	0x010a
        /*1312*/ 	.byte	0x3f
	.zero		1


	//   ....[67]....
        /*1314*/ 	.word	0x0002d920
        /*1318*/ 	.word	0x00000000
        /*131c*/ 	.word	0x00036820
        /*1320*/ 	.short	0x010a
        /*1322*/ 	.byte	0x3f
	.zero		1


	//   ....[68]....
        /*1324*/ 	.word	0x0002daf0
        /*1328*/ 	.word	0x00000006
        /*132c*/ 	.word	0x00000000
        /*1330*/ 	.short	0x010a
        /*1332*/ 	.byte	0x3f
	.zero		1


	//   ....[69]....
        /*1334*/ 	.word	0x0002db60
        /*1338*/ 	.word	0x00000007
        /*133c*/ 	.word	0x00000000
        /*1340*/ 	.short	0x010a
        /*1342*/ 	.byte	0x3f
	.zero		1


	//   ....[70]....
        /*1344*/ 	.word	0x0002dbd0
        /*1348*/ 	.word	0x00000004
        /*134c*/ 	.word	0x00000000
        /*1350*/ 	.short	0x010a
        /*1352*/ 	.byte	0x3f
	.zero		1


	//   ....[71]....
        /*1354*/ 	.word	0x0002dc00
        /*1358*/ 	.word	0x00000003
        /*135c*/ 	.word	0x00000000
        /*1360*/ 	.short	0x010a
        /*1362*/ 	.byte	0x3f
	.zero		1


	//   ....[72]....
        /*1364*/ 	.word	0x0002dc60
        /*1368*/ 	.word	0x00000060
        /*136c*/ 	.word	0x00036890
        /*1370*/ 	.short	0x010a
        /*1372*/ 	.byte	0x3f
	.zero		1


	//   ....[73]....
        /*1374*/ 	.word	0x0002dcb0
        /*1378*/ 	.word	0x00000060
        /*137c*/ 	.word	0x00036890
        /*1380*/ 	.short	0x010a
        /*1382*/ 	.byte	0x3f
	.zero		1


	//   ....[74]....
        /*1384*/ 	.word	0x0002dd00
        /*1388*/ 	.word	0x00000060
        /*138c*/ 	.word	0x00036890
        /*1390*/ 	.short	0x010a
        /*1392*/ 	.byte	0x3f
	.zero		1


	//   ....[75]....
        /*1394*/ 	.word	0x0002dd50
        /*1398*/ 	.word	0x00000060
        /*139c*/ 	.word	0x000368b0
        /*13a0*/ 	.short	0x010a
        /*13a2*/ 	.byte	0x3f
	.zero		1


	//   ....[76]....
        /*13a4*/ 	.word	0x0002e130
        /*13a8*/ 	.word	0x00000010
        /*13ac*/ 	.word	0x00036800
        /*13b0*/ 	.short	0x010a
        /*13b2*/ 	.byte	0x3f
	.zero		1


	//   ....[77]....
        /*13b4*/ 	.word	0x0002e540
        /*13b8*/ 	.word	0x00000010
        /*13bc*/ 	.word	0x00036800
        /*13c0*/ 	.short	0x010a
        /*13c2*/ 	.byte	0x3f
	.zero		1


	//   ....[78]....
        /*13c4*/ 	.word	0x0002e590
        /*13c8*/ 	.word	0x00000003
        /*13cc*/ 	.word	0x00036830
        /*13d0*/ 	.short	0x010a
        /*13d2*/ 	.byte	0x3f
	.zero		1


	//   ....[79]....
        /*13d4*/ 	.word	0x0002e5e0
        /*13d8*/ 	.word	0x0000000d
        /*13dc*/ 	.word	0x00036830
        /*13e0*/ 	.short	0x010a
        /*13e2*/ 	.byte	0x3f
	.zero		1


	//   ....[80]....
        /*13e4*/ 	.word	0x0002e630
        /*13e8*/ 	.word	0x0000000b
        /*13ec*/ 	.word	0x00036850
        /*13f0*/ 	.short	0x010a
        /*13f2*/ 	.byte	0x3f
	.zero		1


	//   ....[81]....
        /*13f4*/ 	.word	0x0002e680
        /*13f8*/ 	.word	0x00000004
        /*13fc*/ 	.word	0x00036830
        /*1400*/ 	.short	0x010a
        /*1402*/ 	.byte	0x3f
	.zero		1


	//   ....[82]....
        /*1404*/ 	.word	0x0002e6d0
        /*1408*/ 	.word	0x0000000b
        /*140c*/ 	.word	0x00036850
        /*1410*/ 	.short	0x010a
        /*1412*/ 	.byte	0x3f
	.zero		1


	//   ....[83]....
        /*1414*/ 	.word	0x0002e720
        /*1418*/ 	.word	0x00000008
        /*141c*/ 	.word	0x00036850
        /*1420*/ 	.short	0x010a
        /*1422*/ 	.byte	0x3f
	.zero		1


	//   ....[84]....
        /*1424*/ 	.word	0x0002e8e0
        /*1428*/ 	.word	0x00000003
        /*142c*/ 	.word	0x00036820
        /*1430*/ 	.short	0x010a
        /*1432*/ 	.byte	0x3f
	.zero		1


	//   ....[85]....
        /*1434*/ 	.word	0x0002e930
        /*1438*/ 	.word	0x00000004
        /*143c*/ 	.word	0x000368a0
        /*1440*/ 	.short	0x010a
        /*1442*/ 	.byte	0x3f
	.zero		1


	//   ....[86]....
        /*1444*/ 	.word	0x0002e980
        /*1448*/ 	.word	0x00000004
        /*144c*/ 	.word	0x000368c0
        /*1450*/ 	.short	0x010a
        /*1452*/ 	.byte	0x3f
	.zero		1


	//   ....[87]....
        /*1454*/ 	.word	0x0002e9d0
        /*1458*/ 	.word	0x00000006
        /*145c*/ 	.word	0x000368a0
        /*1460*/ 	.short	0x010a
        /*1462*/ 	.byte	0x3f
	.zero		1


	//   ....[88]....
        /*1464*/ 	.word	0x0002ea20
        /*1468*/ 	.word	0x00000006
        /*146c*/ 	.word	0x000368c0
        /*1470*/ 	.short	0x010a
        /*1472*/ 	.byte	0x3f
	.zero		1


	//   ....[89]....
        /*1474*/ 	.word	0x0002ebc0
        /*1478*/ 	.word	0x00000000
        /*147c*/ 	.word	0x00036840
        /*1480*/ 	.short	0x010a
        /*1482*/ 	.byte	0x3f
	.zero		1


	//   ....[90]....
        /*1484*/ 	.word	0x0002f7b0
        /*1488*/ 	.word	0x00000002
        /*148c*/ 	.word	0x00036820
        /*1490*/ 	.short	0x010a
        /*1492*/ 	.byte	0x3f
	.zero		1


	//   ....[91]....
        /*1494*/ 	.word	0x0002f800
        /*1498*/ 	.word	0x00000003
        /*149c*/ 	.word	0x00036840
        /*14a0*/ 	.short	0x010a
        /*14a2*/ 	.byte	0x3f
	.zero		1


	//   ....[92]....
        /*14a4*/ 	.word	0x0002f850
        /*14a8*/ 	.word	0x00000000
        /*14ac*/ 	.word	0x00036860
        /*14b0*/ 	.short	0x010a
        /*14b2*/ 	.byte	0x3f
	.zero		1


	//   ....[93]....
        /*14b4*/ 	.word	0x0002f8a0
        /*14b8*/ 	.word	0x00000003
        /*14bc*/ 	.word	0x00036840
        /*14c0*/ 	.short	0x010a
        /*14c2*/ 	.byte	0x3f
	.zero		1


	//   ....[94]....
        /*14c4*/ 	.word	0x0002f8f0
        /*14c8*/ 	.word	0x00000002
        /*14cc*/ 	.word	0x00036860
        /*14d0*/ 	.short	0x010a
        /*14d2*/ 	.byte	0x3f
	.zero		1


	//   ....[95]....
        /*14d4*/ 	.word	0x0002f940
        /*14d8*/ 	.word	0x00000003
        /*14dc*/ 	.word	0x00036840
        /*14e0*/ 	.short	0x010a
        /*14e2*/ 	.byte	0x3f
	.zero		1


	//   ....[96]....
        /*14e4*/ 	.word	0x0002f990
        /*14e8*/ 	.word	0x00000002
        /*14ec*/ 	.word	0x00036860
        /*14f0*/ 	.short	0x010a
        /*14f2*/ 	.byte	0x3f
	.zero		1


	//   ....[97]....
        /*14f4*/ 	.word	0x0002f9e0
        /*14f8*/ 	.word	0x00000000
        /*14fc*/ 	.word	0x00036860
        /*1500*/ 	.short	0x010a
        /*1502*/ 	.byte	0x3f
	.zero		1


	//   ....[98]....
        /*1504*/ 	.word	0x00030460
        /*1508*/ 	.word	0x00000000
        /*150c*/ 	.word	0x00036820
        /*1510*/ 	.short	0x010a
        /*1512*/ 	.byte	0x3f
	.zero		1


	//   ....[99]....
        /*1514*/ 	.word	0x00030600
        /*1518*/ 	.word	0x00000006
        /*151c*/ 	.word	0x00000000
        /*1520*/ 	.short	0x010a
        /*1522*/ 	.byte	0x3f
	.zero		1


	//   ....[100]....
        /*1524*/ 	.word	0x00030650
        /*1528*/ 	.word	0x00000007
        /*152c*/ 	.word	0x00000000
        /*1530*/ 	.short	0x010a
        /*1532*/ 	.byte	0x3f
	.zero		1


	//   ....[101]....
        /*1534*/ 	.word	0x000306a0
        /*1538*/ 	.word	0x00000004
        /*153c*/ 	.word	0x00000000
        /*1540*/ 	.short	0x010a
        /*1542*/ 	.byte	0x3f
	.zero		1


	//----- nvinfo : EIATTR_NUM_MBARRIERS
	.align		4
.L_917:
        /*1544*/ 	.byte	0x03, 0x38
        /*1546*/ 	.short	0x0016


	//----- nvinfo : EIATTR_EXIT_INSTR_OFFSETS
	.align		4
        /*1548*/ 	.byte	0x04, 0x1c
        /*154a*/ 	.short	(.L_919 - .L_918)


	//   ....[0]....
.L_918:
        /*154c*/ 	.word	0x0002dc50


	//----- nvinfo : EIATTR_MAX_THREADS
	.align		4
.L_919:
        /*1550*/ 	.byte	0x04, 0x05
        /*1552*/ 	.short	(.L_921 - .L_920)
.L_920:
        /*1554*/ 	.word	0x00000180
        /*1558*/ 	.word	0x00000001
        /*155c*/ 	.word	0x00000001


	//----- nvinfo : EIATTR_CRS_STACK_SIZE
	.align		4
.L_921:
        /*1560*/ 	.byte	0x04, 0x1e
        /*1562*/ 	.short	(.L_923 - .L_922)
.L_922:
        /*1564*/ 	.word	0x00000000


	//----- nvinfo : EIATTR_CBANK_PARAM_SIZE
	.align		4
.L_923:
        /*1568*/ 	.byte	0x03, 0x19
        /*156a*/ 	.short	0x0af0


	//----- nvinfo : EIATTR_PARAM_CBANK
	.align		4
        /*156c*/ 	.byte	0x04, 0x0a
        /*156e*/ 	.short	(.L_925 - .L_924)
	.align		4
.L_924:
        /*1570*/ 	.word	index@(.nv.constant0._ZN7cutlass13device_kernelIN5flash11enable_sm90INS1_16FlashAttnFwdSm90INS1_25CollectiveMainloopFwdSm90ILi2EN4cute5tupleIJNS5_1CILi1EEES8_S8_EEENS6_IJNS7_ILi128EEENS7_ILi112EEENS7_ILi192EEEEEELi192ENS_10bfloat16_tEfNS_4arch4Sm90ELb1ELb0ELb0ELb1ELb0ELb1ELb0ELb1ELb1ELb1ELb0ELb0EEENS1_21CollectiveEpilogueFwdINS6_IJSA_SC_SB_EEES9_SE_SG_Li256ELb1ELb1ELb0ELb0EEENS1_36VarlenDynamicPersistentTileSchedulerILi128ELi112ELi256ELi128ELb0ELb1ELb1ELb1ELb1ELb1EEEEEEEEEvNT_6ParamsE)
        /*1574*/ 	.short	0x0210
        /*1576*/ 	.short	0x0af0


	//----- nvinfo : EIATTR_SW_WAR
	.align		4
.L_925:
        /*1578*/ 	.byte	0x04, 0x36
        /*157a*/ 	.short	(.L_927 - .L_926)
.L_926:
        /*157c*/ 	.word	0x00000008
.L_927:


//--------------------- .nv.info._ZN7cutlass13device_kernelIN5flash11enable_sm90INS1_16FlashAttnFwdSm90INS1_25CollectiveMainloopFwdSm90ILi2EN4cute5tupleIJNS5_1CILi1EEES8_S8_EEENS6_IJNS7_ILi128EEENS7_ILi176EEESA_EEELi128ENS_10bfloat16_tEfNS_4arch4Sm90ELb0ELb0ELb0ELb0ELb0ELb0ELb0ELb1ELb1ELb1ELb0ELb0EEENS1_21CollectiveEpilogueFwdINS6_IJSA_SA_SB_EEES9_SD_SF_Li256ELb0ELb1ELb0ELb0EEENS1_29StaticPersistentTileSchedulerILb0EEEEEEEEEvNT_6ParamsE --------------------------
	.section	.nv.info._ZN7cutlass13device_kernelIN5flash11enable_sm90INS1_16FlashAttnFwdSm90INS1_25CollectiveMainloopFwdSm90ILi2EN4cute5tupleIJNS5_1CILi1EEES8_S8_EEENS6_IJNS7_ILi128EEENS7_ILi176EEESA_EEELi128ENS_10bfloat16_tEfNS_4arch4Sm90ELb0ELb0ELb0ELb0ELb0ELb0ELb0ELb1ELb1ELb1ELb0ELb0EEENS1_21CollectiveEpilogueFwdINS6_IJSA_SA_SB_EEES9_SD_SF_Li256ELb0ELb1ELb0ELb0EEENS1_29StaticPersistentTileSchedulerILb0EEEEEEEEEvNT_6ParamsE,"",@"SHT_CUDA_INFO"
	.sectionflags	@""
	.align	4


	//----- nvinfo : EIATTR_CUDA_API_VERSION
	.align		4
        /*0000*/ 	.byte	0x04, 0x37
        /*0002*/ 	.short	(.L_929 - .L_928)
.L_928:
        /*0004*/ 	.word	0x00000082


	//----- nvinfo : EIATTR_KPARAM_INFO
	.align		4
.L_929:
        /*0008*/ 	.byte	0x04, 0x17
        /*000a*/ 	.short	(.L_931 - .L_930)
.L_930:
        /*000c*/ 	.word	0x00000000
        /*0010*/ 	.short	0x0000
        /*0012*/ 	.short	0x0070
        /*0014*/ 	.byte	0x00, 0xf0, 0x01, 0x28


	//----- nvinfo : EIATTR_SPARSE_MMA_MASK
	.align		4
.L_931:
        /*0018*/ 	.byte	0x03, 0x50
        /*001a*/ 	.short	0x0000


	//----- nvinfo : EIATTR_MAXREG_COUNT
	.align		4
        /*001c*/ 	.byte	0x03, 0x1b
        /*001e*/ 	.short	0x00a8


	//----- nvinfo : EIATTR_NUM_BARRIERS
	.align		4
        /*0020*/ 	.byte	0x02, 0x4c
        /*0022*/ 	.byte	0x10
	.zero		1


	//----- nvinfo : EIATTR_EXTERNS
	.align		4
        /*0024*/ 	.byte	0x04, 0x0f
        /*0026*/ 	.short	(.L_933 - .L_932)


	//   ....[0]....
	.align		4
.L_932:
        /*0028*/ 	.word	index@(__assertfail)


	//----- nvinfo : EIATTR_ANNOTATIONS
	.align		4
.L_933:
        /*002c*/ 	.byte	0x04, 0x55
        /*002e*/ 	.short	(.L_935 - .L_934)


	//   ....[0]....
.L_934:
        /* <DEDUP_REMOVED lines=30> */


	//----- nvinfo : EIATTR_MERCURY_ISA_VERSION
	.align		4
.L_935:
        /*0200*/ 	.byte	0x03, 0x5f
        /*0202*/ 	.short	0x0101


	//----- nvinfo : EIATTR_INT_WARP_WIDE_INSTR_OFFSETS
	.align		4
        /*0204*/ 	.byte	0x04, 0x31
        /*0206*/ 	.short	(.L_937 - .L_936)


	//   ....[0]....
.L_936:
        /*0208*/ 	.word	0x00000120


	//   ....[1]....
        /*020c*/ 	.word	0x000001c0


	//   ....[2]....
        /*0210*/ 	.word	0x00000230


	//----- nvinfo : EIATTR_COOP_GROUP_MASK_REGIDS
	.align		4
.L_937:
        /*0214*/ 	.byte	0x04, 0x29
        /*0216*/ 	.short	(.L_939 - .L_938)


	//   ....[0]....
.L_938:
        /*0218*/ 	.word	0xffffffff


	//   ....[1]....
        /*021c*/ 	.word	0xffffffff


	//   ....[2]....
        /*0220*/ 	.word	0xffffffff


	//   ....[3]....
        /*0224*/ 	.word	0xffffffff


	//   ....[4]....
        /*0228*/ 	.word	0xffffffff


	//   ....[5]....
        /*022c*/ 	.word	0xffffffff


	//   ....[6]....
        /*0230*/ 	.word	0xffffffff


	//   ....[7]....
        /*0234*/ 	.word	0xffffffff


	//   ....[8]....
        /*0238*/ 	.word	0xffffffff


	//   ....[9]....
        /*023c*/ 	.word	0xffffffff


	//   ....[10]....
        /*0240*/ 	.word	0xffffffff


	//   ....[11]....
        /*0244*/ 	.word	0xffffffff


	//   ....[12]....
        /*0248*/ 	.word	0xffffffff


	//   ....[13]....
        /*024c*/ 	.word	0xffffffff


	//   ....[14]....
        /*0250*/ 	.word	0xffffffff


	//   ....[15]....
        /*0254*/ 	.word	0xffffffff


	//   ....[16]....
        /*0258*/ 	.word	0xffffffff


	//   ....[17]....
        /*025c*/ 	.word	0xffffffff


	//   ....[18]....
        /*0260*/ 	.word	0xffffffff


	//   ....[19]....
        /*0264*/ 	.word	0xffffffff


	//   ....[20]....
        /*0268*/ 	.word	0xffffffff


	//   ....[21]....
        /*026c*/ 	.word	0xffffffff


	//   ....[22]....
        /*0270*/ 	.word	0xffffffff


	//   ....[23]....
        /*0274*/ 	.word	0xffffffff


	//   ....[24]....
        /*0278*/ 	.word	0xffffffff


	//   ....[25]....
        /*027c*/ 	.word	0xffffffff


	//   ....[26]....
        /*0280*/ 	.word	0xffffffff


	//   ....[27]....
        /*0284*/ 	.word	0xffffffff


	//   ....[28]....
        /*0288*/ 	.word	0xffffffff


	//   ....[29]....
        /*028c*/ 	.word	0xffffffff


	//   ....[30]....
        /*0290*/ 	.word	0xffffffff


	//   ....[31]....
        /*0294*/ 	.word	0xffffffff


	//   ....[32]....
        /*0298*/ 	.word	0xffffffff


	//   ....[33]....
        /*029c*/ 	.word	0xffffffff


	//   ....[34]....
        /*02a0*/ 	.word	0xffffffff


	//   ....[35]....
        /*02a4*/ 	.word	0xffffffff


	//   ....[36]....
        /*02a8*/ 	.word	0xffffffff


	//   ....[37]....
        /*02ac*/ 	.word	0xffffffff


	//   ....[38]....
        /*02b0*/ 	.word	0xffffffff


	//   ....[39]....
        /*02b4*/ 	.word	0xffffffff


	//   ....[40]....
        /*02b8*/ 	.word	0xffffffff


	//   ....[41]....
        /*02bc*/ 	.word	0xffffffff


	//   ....[42]....
        /*02c0*/ 	.word	0xffffffff


	//   ....[43]....
        /*02c4*/ 	.word	0xffffffff


	//   ....[44]....
        /*02c8*/ 	.word	0xffffffff


	//   ....[45]....
        /*02cc*/ 	.word	0xffffffff


	//   ....[46]....
        /*02d0*/ 	.word	0xffffffff


	//   ....[47]....
        /*02d4*/ 	.word	0xffffffff


	//   ....[48]....
        /*02d8*/ 	.word	0xffffffff


	//   ....[49]....
        /*02dc*/ 	.word	0xffffffff


	//   ....[50]....
        /*02e0*/ 	.word	0x0500000f


	//   ....[51]....
        /*02e4*/ 	.word	0x0500000f


	//   ....[52]....
        /*02e8*/ 	.word	0x0500000f


	//   ....[53]....
        /*02ec*/ 	.word	0x0500000f


	//   ....[54]....
        /*02f0*/ 	.word	0x0500000f


	//   ....[55]....
        /*02f4*/ 	.word	0x0500000f


	//   ....[56]....
        /*02f8*/ 	.word	0x0500000f


	//   ....[57]....
        /*02fc*/ 	.word	0x0500000f


	//   ....[58]....
        /*0300*/ 	.word	0x0500000f


	//   ....[59]....
        /*0304*/ 	.word	0x0500000f


	//   ....[60]....
        /*0308*/ 	.word	0x0500000f


	//   ....[61]....
        /*030c*/ 	.word	0x0500000f


	//   ....[62]....
        /*0310*/ 	.word	0x0500000f


	//   ....[63]....
        /*0314*/ 	.word	0x0500000f


	//   ....[64]....
        /*0318*/ 	.word	0x0500000f


	//   ....[65]....
        /*031c*/ 	.word	0x0500000f


	//   ....[66]....
        /*0320*/ 	.word	0x0500000f


	//   ....[67]....
        /*0324*/ 	.word	0x0500000f


	//----- nvinfo : EIATTR_COOP_GROUP_INSTR_OFFSETS
	.align		4
.L_939:
        /*0328*/ 	.byte	0x04, 0x28
        /*032a*/ 	.short	(.L_941 - .L_940)


	//   ....[0]....
.L_940:
        /*032c*/ 	.word	0x00000060


	//   ....[1]....
        /*0330*/ 	.word	0x00000130


	//   ....[2]....
        /*0334*/ 	.word	0x000001e0


	//   ....[3]....
        /*0338*/ 	.word	0x000003a0


	//   ....[4]....
        /*033c*/ 	.word	0x00000500


	//   ....[5]....
        /*0340*/ 	.word	0x00000620


	//   ....[6]....
        /*0344*/ 	.word	0x00000780


	//   ....[7]....
        /*0348*/ 	.word	0x00000da0


	//   ....[8]....
        /*034c*/ 	.word	0x000044c0


	//   ....[9]....
        /*0350*/ 	.word	0x00004550


	//   ....[10]....
        /*0354*/ 	.word	0x00004cd0


	//   ....[11]....
        /*0358*/ 	.word	0x00004d60


	//   ....[12]....
        /*035c*/ 	.word	0x00008ea0


	//   ....[13]....
        /*0360*/ 	.word	0x00008ec0


	//   ....[14]....
        /*0364*/ 	.word	0x00009950


	//   ....[15]....
        /*0368*/ 	.word	0x000099b0


	//   ....[16]....
        /*036c*/ 	.word	0x0000aeb0


	//   ....[17]....
        /*0370*/ 	.word	0x0000aef0


	//   ....[18]....
        /*0374*/ 	.word	0x0000b000


	//   ....[19]....
        /*0378*/ 	.word	0x0000b020


	//   ....[20]....
        /*037c*/ 	.word	0x0000c320


	//   ....[21]....
        /*0380*/ 	.word	0x0000c380


	//   ....[22]....
        /*0384*/ 	.word	0x0000c3c0


	//   ....[23]....
        /*0388*/ 	.word	0x0000c3f0


	//   ....[24]....
        /*038c*/ 	.word	0x0000c880


	//   ....[25]....
        /*0390*/ 	.word	0x0000c8c0


	//   ....[26]....
        /*0394*/ 	.word	0x0000c9a0


	//   ....[27]....
        /*0398*/ 	.word	0x0000c9c0


	//   ....[28]....
        /*039c*/ 	.word	0x0000ca80


	//   ....[29]....
        /*03a0*/ 	.word	0x0000caa0


	//   ....[30]....
        /*03a4*/ 	.word	0x0000cb70


	//   ....[31]....
        /*03a8*/ 	.word	0x0000cbb0


	//   ....[32]....
        /*03ac*/ 	.word	0x0000d600


	//   ....[33]....
        /*03b0*/ 	.word	0x0000e030


	//   ....[34]....
        /*03b4*/ 	.word	0x0000e040


	//   ....[35]....
        /*03b8*/ 	.word	0x0000e080


	//   ....[36]....
        /*03bc*/ 	.word	0x0000e0c0


	//   ....[37]....
        /*03c0*/ 	.word	0x0000e190


	//   ....[38]....
        /*03c4*/ 	.word	0x0000e1a0


	//   ....[39]....
        /*03c8*/ 	.word	0x0000e220


	//   ....[40]....
        /*03cc*/ 	.word	0x0000e230


	//   ....[41]....
        /*03d0*/ 	.word	0x0000e2b0


	//   ....[42]....
        /*03d4*/ 	.word	0x0000e2c0


	//   ....[43]....
        /*03d8*/ 	.word	0x0000e340


	//   ....[44]....
        /*03dc*/ 	.word	0x0000e350


	//   ....[45]....
        /*03e0*/ 	.word	0x0000e3d0


	//   ....[46]....
        /*03e4*/ 	.word	0x0000e3e0


	//   ....[47]....
        /*03e8*/ 	.word	0x0000e3f0


	//   ....[48]....
        /*03ec*/ 	.word	0x0000e430


	//   ....[49]....
        /*03f0*/ 	.word	0x00010900


	//   ....[50]....
        /*03f4*/ 	.word	0x00010df0


	//   ....[51]....
        /*03f8*/ 	.word	0x00010f60


	//   ....[52]....
        /*03fc*/ 	.word	0x00010fc0


	//   ....[53]....
        /*0400*/ 	.word	0x00011110


	//   ....[54]....
        /*0404*/ 	.word	0x00011160


	//   ....[55]....
        /*0408*/ 	.word	0x00011290


	//   ....[56]....
        /*040c*/ 	.word	0x000112e0


	//   ....[57]....
        /*0410*/ 	.word	0x000113f0


	//   ....[58]....
        /*0414*/ 	.word	0x00011440


	//   ....[59]....
        /*0418*/ 	.word	0x00011550


	//   ....[60]....
        /*041c*/ 	.word	0x000115a0


	//   ....[61]....
        /*0420*/ 	.word	0x000116b0


	//   ....[62]....
        /*0424*/ 	.word	0x00011700


	//   ....[63]....
        /*0428*/ 	.word	0x00011800


	//   ....[64]....
        /*042c*/ 	.word	0x00011850


	//   ....[65]....
        /*0430*/ 	.word	0x00011940


	//   ....[66]....
        /*0434*/ 	.word	0x00011990


	//   ....[67]....
        /*0438*/ 	.word	0x00011d30


	//----- nvinfo : EIATTR_REG_RECONFIG
	.align		4
.L_941:
        /*043c*/ 	.byte	0x01, 0x54
	.zero		2


	//----- nvinfo : EIATTR_SYSCALL_OFFSETS
	.align		4
        /*0440*/ 	.byte	0x04, 0x46
        /*0442*/ 	.short	(.L_943 - .L_942)


	//   ....[0]....
.L_942:
        /*0444*/ 	.word	0x00001160


	//   ....[1]....
        /*0448*/ 	.word	0x0000d210


	//   ....[2]....
        /*044c*/ 	.word	0x0000d350


	//   ....[3]....
        /*0450*/ 	.word	0x0000d440


	//   ....[4]....
        /*0454*/ 	.word	0x0000dbf0


	//----- nvinfo : EIATTR_MBARRIER_INSTR_OFFSETS
	.align		4
.L_943:
        /*0458*/ 	.byte	0x04, 0x39
        /*045a*/ 	.short	(.L_945 - .L_944)


	//   ....[0]....
.L_944:
        /*045c*/ 	.word	0x00000250
        /*0460*/ 	.word	0x000000ff
        /*0464*/ 	.word	0x00034800
        /*0468*/ 	.short	0x0100
        /*046a*/ 	.byte	0x08
	.zero		1


	//   ....[1]....
        /*046c*/ 	.word	0x00000260
        /*0470*/ 	.word	0x000000ff
        /*0474*/ 	.word	0x00034820
        /*0478*/ 	.short	0x0100
        /*047a*/ 	.byte	0x08
	.zero		1


	//   ....[2]....
        /*047c*/ 	.word	0x00000350
        /*0480*/ 	.word	0x000000ff
        /*0484*/ 	.word	0x00034830
        /*0488*/ 	.short	0x0100
        /*048a*/ 	.byte	0x08
	.zero		1


	//   ....[3]....
        /*048c*/ 	.word	0x00000360
        /*0490*/ 	.word	0x000000ff
        /*0494*/ 	.word	0x00034840
        /*0498*/ 	.short	0x0100
        /*049a*/ 	.byte	0x08
	.zero		1


	//   ....[4]....
        /*049c*/ 	.word	0x00000370
        /*04a0*/ 	.word	0x000000ff
        /*04a4*/ 	.word	0x00034838
        /*04a8*/ 	.short	0x0100
        /*04aa*/ 	.byte	0x08
	.zero		1


	//   ....[5]....
        /*04ac*/ 	.word	0x00000380
        /*04b0*/ 	.word	0x000000ff
        /*04b4*/ 	.word	0x00034848
        /*04b8*/ 	.short	0x0100
        /*04ba*/ 	.byte	0x08
	.zero		1


	//   ....[6]....
        /*04bc*/ 	.word	0x000004b0
        /*04c0*/ 	.word	0x000000ff
        /*04c4*/ 	.word	0x00034850
        /*04c8*/ 	.short	0x0100
        /*04ca*/ 	.byte	0x08
	.zero		1


	//   ....[7]....
        /*04cc*/ 	.word	0x000004c0
        /*04d0*/ 	.word	0x000000ff
        /*04d4*/ 	.word	0x00034860
        /*04d8*/ 	.short	0x0100
        /*04da*/ 	.byte	0x08
	.zero		1


	//   ....[8]....
        /*04dc*/ 	.word	0x000004d0
        /*04e0*/ 	.word	0x000000ff
        /*04e4*/ 	.word	0x00034858
        /*04e8*/ 	.short	0x0100
        /*04ea*/ 	.byte	0x08
	.zero		1


	//   ....[9]....
        /*04ec*/ 	.word	0x000004e0
        /*04f0*/ 	.word	0x000000ff
        /*04f4*/ 	.word	0x00034868
        /*04f8*/ 	.short	0x0100
        /*04fa*/ 	.byte	0x08
	.zero		1


	//   ....[10]....
        /*04fc*/ 	.word	0x000005d0
        /*0500*/ 	.word	0x000000ff
        /*0504*/ 	.word	0x00034870
        /*0508*/ 	.short	0x0100
        /*050a*/ 	.byte	0x06
	.zero		1


	//   ....[11]....
        /*050c*/ 	.word	0x000005e0
        /*0510*/ 	.word	0x000000ff
        /*0514*/ 	.word	0x00034880
        /*0518*/ 	.short	0x0100
        /*051a*/ 	.byte	0x06
	.zero		1


	//   ....[12]....
        /*051c*/ 	.word	0x000005f0
        /*0520*/ 	.word	0x000000ff
        /*0524*/ 	.word	0x00034878
        /*0528*/ 	.short	0x0100
        /*052a*/ 	.byte	0x06
	.zero		1


	//   ....[13]....
        /*052c*/ 	.word	0x00000600
        /*0530*/ 	.word	0x000000ff
        /*0534*/ 	.word	0x00034888
        /*0538*/ 	.short	0x0100
        /*053a*/ 	.byte	0x06
	.zero		1


	//   ....[14]....
        /*053c*/ 	.word	0x00000730
        /*0540*/ 	.word	0x000000ff
        /*0544*/ 	.word	0x00034890
        /*0548*/ 	.short	0x0100
        /*054a*/ 	.byte	0x08
	.zero		1


	//   ....[15]....
        /*054c*/ 	.word	0x00000740
        /*0550*/ 	.word	0x000000ff
        /*0554*/ 	.word	0x000348a0
        /*0558*/ 	.short	0x0100
        /*055a*/ 	.byte	0x08
	.zero		1


	//   ....[16]....
        /*055c*/ 	.word	0x00000750
        /*0560*/ 	.word	0x000000ff
        /*0564*/ 	.word	0x00034898
        /*0568*/ 	.short	0x0100
        /*056a*/ 	.byte	0x08
	.zero		1


	//   ....[17]....
        /*056c*/ 	.word	0x00000760
        /*0570*/ 	.word	0x000000ff
        /*0574*/ 	.word	0x000348a8
        /*0578*/ 	.short	0x0100
        /*057a*/ 	.byte	0x08
	.zero		1


	//   ....[18]....
        /*057c*/ 	.word	0x00000890
        /*0580*/ 	.word	0x000000ff
        /*0584*/ 	.word	0x000348b0
        /*0588*/ 	.short	0x0100
        /*058a*/ 	.byte	0x08
	.zero		1


	//   ....[19]....
        /*058c*/ 	.word	0x000008a0
        /*0590*/ 	.word	0x000000ff
        /*0594*/ 	.word	0x000348c0
        /*0598*/ 	.short	0x0100
        /*059a*/ 	.byte	0x08
	.zero		1


	//   ....[20]....
        /*059c*/ 	.word	0x000008b0
        /*05a0*/ 	.word	0x000000ff
        /*05a4*/ 	.word	0x000348b8
        /*05a8*/ 	.short	0x0100
        /*05aa*/ 	.byte	0x08
	.zero		1


	//   ....[21]....
        /*05ac*/ 	.word	0x000008c0
        /*05b0*/ 	.word	0x000000ff
        /*05b4*/ 	.word	0x000348c8
        /*05b8*/ 	.short	0x0100
        /*05ba*/ 	.byte	0x08
	.zero		1


	//   ....[22]....
        /*05bc*/ 	.word	0x000011a0
        /*05c0*/ 	.word	0x000000ff
        /*05c4*/ 	.word	0x00034800
        /*05c8*/ 	.short	0x010a
        /*05ca*/ 	.byte	0x3d
	.zero		1


	//   ....[23]....
        /*05cc*/ 	.word	0x00001230
        /*05d0*/ 	.word	0x0000000b
        /*05d4*/ 	.word	0x00034830
        /*05d8*/ 	.short	0x010a
        /*05da*/ 	.byte	0x3f
	.zero		1


	//   ....[24]....
        /*05dc*/ 	.word	0x000012b0
        /*05e0*/ 	.word	0x0000000b
        /*05e4*/ 	.word	0x00034830
        /*05e8*/ 	.short	0x010a
        /*05ea*/ 	.byte	0x3f
	.zero		1


	//   ....[25]....
        /*05ec*/ 	.word	0x00004560
        /*05f0*/ 	.word	0x0000000b
        /*05f4*/ 	.word	0x00000000
        /*05f8*/ 	.short	0x0101
        /*05fa*/ 	.byte	0x3f
	.zero		1


	//   ....[26]....
        /*05fc*/ 	.word	0x00006320
        /*0600*/ 	.word	0x000000ff
        /*0604*/ 	.word	0x00034830
        /*0608*/ 	.short	0x010a
        /*060a*/ 	.byte	0x06
	.zero		1


	//   ....[27]....
        /*060c*/ 	.word	0x00006360
        /*0610*/ 	.word	0x000000ff
        /*0614*/ 	.word	0x00034830
        /*0618*/ 	.short	0x010a
        /*061a*/ 	.byte	0x06
	.zero		1


	//   ....[28]....
        /*061c*/ 	.word	0x00008a30
        /*0620*/ 	.word	0x000000ff
        /*0624*/ 	.word	0x00034850
        /*0628*/ 	.short	0x010a
        /*062a*/ 	.byte	0x06
	.zero		1


	//   ....[29]....
        /*062c*/ 	.word	0x00008a70
        /*0630*/ 	.word	0x000000ff
        /*0634*/ 	.word	0x00034850
        /*0638*/ 	.short	0x010a
        /*063a*/ 	.byte	0x06
	.zero		1


	//   ....[30]....
        /*063c*/ 	.word	0x0000a120
        /*0640*/ 	.word	0x00000083
        /*0644*/ 	.word	0x00000000
        /*0648*/ 	.short	0x0101
        /*064a*/ 	.byte	0x3f
	.zero		1


	//   ....[31]....
        /*064c*/ 	.word	0x0000a200
        /*0650*/ 	.word	0x0000007b
        /*0654*/ 	.word	0x00000000
        /*0658*/ 	.short	0x0101
        /*065a*/ 	.byte	0x3f
	.zero		1


	//   ....[32]....
        /*065c*/ 	.word	0x0000ae00
        /*0660*/ 	.word	0x000000ff
        /*0664*/ 	.word	0x00034850
        /*0668*/ 	.short	0x010a
        /*066a*/ 	.byte	0x08
	.zero		1


	//   ....[33]....
        /*066c*/ 	.word	0x0000ae40
        /*0670*/ 	.word	0x000000ff
        /*0674*/ 	.word	0x00034850
        /*0678*/ 	.short	0x010a
        /*067a*/ 	.byte	0x08
	.zero		1


	//   ....[34]....
        /*067c*/ 	.word	0x0000bc70
        /*0680*/ 	.word	0x00000068
        /*0684*/ 	.word	0x00000000
        /*0688*/ 	.short	0x0101
        /*068a*/ 	.byte	0x3f
	.zero		1


	//   ....[35]....
        /*068c*/ 	.word	0x0000c8a0
        /*0690*/ 	.word	0x000000ff
        /*0694*/ 	.word	0x00000000
        /*0698*/ 	.short	0x0101
        /*069a*/ 	.byte	0x3d
	.zero		1


	//   ....[36]....
        /*069c*/ 	.word	0x0000d840
        /*06a0*/ 	.word	0x00000000
        /*06a4*/ 	.word	0x00034840
        /*06a8*/ 	.short	0x010a
        /*06aa*/ 	.byte	0x3f
	.zero		1


	//   ....[37]....
        /*06ac*/ 	.word	0x0000e540
        /*06b0*/ 	.word	0x000000ff
        /*06b4*/ 	.word	0x00034800
        /*06b8*/ 	.short	0x0107
        /*06ba*/ 	.byte	0x24
	.zero		1


	//   ....[38]....
        /*06bc*/ 	.word	0x0000e5b0
        /*06c0*/ 	.word	0x000000ff
        /*06c4*/ 	.word	0x00034800
        /*06c8*/ 	.short	0x0101
        /*06ca*/ 	.byte	0x24
	.zero		1


	//   ....[39]....
        /*06cc*/ 	.word	0x0000e5e0
        /*06d0*/ 	.word	0x000000ff
        /*06d4*/ 	.word	0x00034820
        /*06d8*/ 	.short	0x010a
        /*06da*/ 	.byte	0x24
	.zero		1


	//   ....[40]....
        /*06dc*/ 	.word	0x0000e910
        /*06e0*/ 	.word	0x00000003
        /*06e4*/ 	.word	0x00034840
        /*06e8*/ 	.short	0x010a
        /*06ea*/ 	.byte	0x3f
	.zero		1


	//   ....[41]....
        /*06ec*/ 	.word	0x0000eca0
        /*06f0*/ 	.word	0x00000003
        /*06f4*/ 	.word	0x00000060
        /*06f8*/ 	.short	0x010a
        /*06fa*/ 	.byte	0x3f
	.zero		1


	//   ....[42]....
        /*06fc*/ 	.word	0x0000f300
        /*0700*/ 	.word	0x00000003
        /*0704*/ 	.word	0x00034840
        /*0708*/ 	.short	0x010a
        /*070a*/ 	.byte	0x3f
	.zero		1


	//   ....[43]....
        /*070c*/ 	.word	0x0000f690
        /*0710*/ 	.word	0x00000002
        /*0714*/ 	.word	0x00000060
        /*0718*/ 	.short	0x010a
        /*071a*/ 	.byte	0x3f
	.zero		1


	//   ....[44]....
        /*071c*/ 	.word	0x0000fc30
        /*0720*/ 	.word	0x00000002
        /*0724*/ 	.word	0x00034840
        /*0728*/ 	.short	0x010a
        /*072a*/ 	.byte	0x3f
	.zero		1


	//   ....[45]....
        /*072c*/ 	.word	0x0000ffc0
        /*0730*/ 	.word	0x00000002
        /*0734*/ 	.word	0x00000060
        /*0738*/ 	.short	0x010a
        /*073a*/ 	.byte	0x3f
	.zero		1


	//   ....[46]....
        /*073c*/ 	.word	0x00010400
        /*0740*/ 	.word	0x00000000
        /*0744*/ 	.word	0x00034860
        /*0748*/ 	.short	0x010a
        /*074a*/ 	.byte	0x3f
	.zero		1


	//   ....[47]....
        /*074c*/ 	.word	0x00010880
        /*0750*/ 	.word	0x00000000
        /*0754*/ 	.word	0x00034820
        /*0758*/ 	.short	0x010a
        /*075a*/ 	.byte	0x3f
	.zero		1


	//   ....[48]....
        /*075c*/ 	.word	0x00010a50
        /*0760*/ 	.word	0x00000006
        /*0764*/ 	.word	0x00000000
        /*0768*/ 	.short	0x010a
        /*076a*/ 	.byte	0x3f
	.zero		1


	//   ....[49]....
        /*076c*/ 	.word	0x00010aa0
        /*0770*/ 	.word	0x00000003
        /*0774*/ 	.word	0x00000000
        /*0778*/ 	.short	0x010a
        /*077a*/ 	.byte	0x3f
	.zero		1


	//   ....[50]....
        /*077c*/ 	.word	0x00010b00
        /*0780*/ 	.word	0x00000012
        /*0784*/ 	.word	0x00000000
        /*0788*/ 	.short	0x010a
        /*078a*/ 	.byte	0x3f
	.zero		1


	//   ....[51]....
        /*078c*/ 	.word	0x00010b30
        /*0790*/ 	.word	0x00000003
        /*0794*/ 	.word	0x00000000
        /*0798*/ 	.short	0x010a
        /*079a*/ 	.byte	0x3f
	.zero		1


	//   ....[52]....
        /*079c*/ 	.word	0x00010ba0
        /*07a0*/ 	.word	0x00000003
        /*07a4*/ 	.word	0x00034800
        /*07a8*/ 	.short	0x010a
        /*07aa*/ 	.byte	0x3f
	.zero		1


	//   ....[53]....
        /*07ac*/ 	.word	0x00010bf0
        /*07b0*/ 	.word	0x0000000b
        /*07b4*/ 	.word	0x00034830
        /*07b8*/ 	.short	0x010a
        /*07ba*/ 	.byte	0x3f
	.zero		1


	//   ....[54]....
        /*07bc*/ 	.word	0x00010c50
        /*07c0*/ 	.word	0x0000000a
        /*07c4*/ 	.word	0x00034830
        /*07c8*/ 	.short	0x010a
        /*07ca*/ 	.byte	0x3f
	.zero		1


	//   ....[55]....
        /*07cc*/ 	.word	0x00010cb0
        /*07d0*/ 	.word	0x0000000a
        /*07d4*/ 	.word	0x00034850
        /*07d8*/ 	.short	0x010a
        /*07da*/ 	.byte	0x3f
	.zero		1


	//   ....[56]....
        /*07dc*/ 	.word	0x00010d10
        /*07e0*/ 	.word	0x00000005
        /*07e4*/ 	.word	0x00034850
        /*07e8*/ 	.short	0x010a
        /*07ea*/ 	.byte	0x3f
	.zero		1


	//   ....[57]....
        /*07ec*/ 	.word	0x00010eb0
        /*07f0*/ 	.word	0x00000000
        /*07f4*/ 	.word	0x00034840
        /*07f8*/ 	.short	0x010a
        /*07fa*/ 	.byte	0x3f
	.zero		1


	//   ....[58]....
        /*07fc*/ 	.word	0x000119d0
        /*0800*/ 	.word	0x0000000b
        /*0804*/ 	.word	0x00034820
        /*0808*/ 	.short	0x010a
        /*080a*/ 	.byte	0x3f
	.zero		1


	//   ....[59]....
        /*080c*/ 	.word	0x00011a20
        /*0810*/ 	.word	0x00000003
        /*0814*/ 	.word	0x00034840
        /*0818*/ 	.short	0x010a
        /*081a*/ 	.byte	0x3f
	.zero		1


	//   ....[60]....
        /*081c*/ 	.word	0x00011a70
        /*0820*/ 	.word	0x00000003
        /*0824*/ 	.word	0x00000060
        /*0828*/ 	.short	0x010a
        /*082a*/ 	.byte	0x3f
	.zero		1


	//   ....[61]....
        /*082c*/ 	.word	0x00011ac0
        /*0830*/ 	.word	0x00000003
        /*0834*/ 	.word	0x00034840
        /*0838*/ 	.short	0x010a
        /*083a*/ 	.byte	0x3f
	.zero		1


	//   ....[62]....
        /*083c*/ 	.word	0x00011b10
        /*0840*/ 	.word	0x00000002
        /*0844*/ 	.word	0x00000060
        /*0848*/ 	.short	0x010a
        /*084a*/ 	.byte	0x3f
	.zero		1


	//   ....[63]....
        /*084c*/ 	.word	0x00011b60
        /*0850*/ 	.word	0x00000002
        /*0854*/ 	.word	0x00034840
        /*0858*/ 	.short	0x010a
        /*085a*/ 	.byte	0x3f
	.zero		1


	//   ....[64]....
        /*085c*/ 	.word	0x00011bb0
        /*0860*/ 	.word	0x00000002
        /*0864*/ 	.word	0x00000060
        /*0868*/ 	.short	0x010a
        /*086a*/ 	.byte	0x3f
	.zero		1


	//   ....[65]....
        /*086c*/ 	.word	0x00011c00
        /*0870*/ 	.word	0x00000000
        /*0874*/ 	.word	0x00034860
        /*0878*/ 	.short	0x010a
        /*087a*/ 	.byte	0x3f
	.zero		1


	//   ....[66]....
        /*087c*/ 	.word	0x00011c50
        /*0880*/ 	.word	0x00000000
        /*0884*/ 	.word	0x00034820
        /*0888*/ 	.short	0x010a
        /*088a*/ 	.byte	0x3f
	.zero		1


	//   ....[67]....
        /*088c*/ 	.word	0x00011df0
        /*0890*/ 	.word	0x00000006
        /*0894*/ 	.word	0x00000000
        /*0898*/ 	.short	0x010a
        /*089a*/ 	.byte	0x3f
	.zero		1


	//   ....[68]....
        /*089c*/ 	.word	0x00011e40
        /*08a0*/ 	.word	0x00000003
        /*08a4*/ 	.word	0x00000000
        /*08a8*/ 	.short	0x010a
        /*08aa*/ 	.byte	0x3f
	.zero		1


	//   ....[69]....
        /*08ac*/ 	.word	0x00011e90
        /*08b0*/ 	.word	0x00000012
        /*08b4*/ 	.word	0x00000000
        /*08b8*/ 	.short	0x010a
        /*08ba*/ 	.byte	0x3f
	.zero		1


	//----- nvinfo : EIATTR_NUM_MBARRIERS
	.align		4
.L_945:
        /*08bc*/ 	.byte	0x03, 0x38
        /*08be*/ 	.short	0x0016


	//----- nvinfo : EIATTR_EXIT_INSTR_OFFSETS
	.align		4
        /*08c0*/ 	.byte	0x04, 0x1c
        /*08c2*/ 	.short	(.L_947 - .L_946)


	//   ....[0]....
.L_946:
        /*08c4*/ 	.word	0x00000a00


	//   ....[1]....
        /*08c8*/ 	.word	0x0000ccb0


	//   ....[2]....
        /*08cc*/ 	.word	0x00010b80


	//----- nvinfo : EIATTR_MAX_THREADS
	.align		4
.L_947:
        /*08d0*/ 	.byte	0x04, 0x05
        /*08d2*/ 	.short	(.L_949 - .L_948)
.L_948:
        /*08d4*/ 	.word	0x00000180
        /*08d8*/ 	.word	0x00000001
        /*08dc*/ 	.word	0x00000001


	//----- nvinfo : EIATTR_CRS_STACK_SIZE
	.align		4
.L_949:
        /*08e0*/ 	.byte	0x04, 0x1e
        /*08e2*/ 	.short	(.L_951 - .L_950)
.L_950:
        /*08e4*/ 	.word	0x00000000


	//----- nvinfo : EIATTR_CBANK_PARAM_SIZE
	.align		4
.L_951:
        /*08e8*/ 	.byte	0x03, 0x19
        /*08ea*/ 	.short	0x0a70


	//----- nvinfo : EIATTR_PARAM_CBANK
	.align		4
        /*08ec*/ 	.byte	0x04, 0x0a
        /*08ee*/ 	.short	(.L_953 - .L_952)
	.align		4
.L_952:
        /*08f0*/ 	.word	index@(.nv.constant0._ZN7cutlass13device_kernelIN5flash11enable_sm90INS1_16FlashAttnFwdSm90INS1_25CollectiveMainloopFwdSm90ILi2EN4cute5tupleIJNS5_1CILi1EEES8_S8_EEENS6_IJNS7_ILi128EEENS7_ILi176EEESA_EEELi128ENS_10bfloat16_tEfNS_4arch4Sm90ELb0ELb0ELb0ELb0ELb0ELb0ELb0ELb1ELb1ELb1ELb0ELb0EEENS1_21CollectiveEpilogueFwdINS6_IJSA_SA_SB_EEES9_SD_SF_Li256ELb0ELb1ELb0ELb0EEENS1_29StaticPersistentTileSchedulerILb0EEEEEEEEEvNT_6ParamsE)
        /*08f4*/ 	.short	0x0210
        /*08f6*/ 	.short	0x0a70


	//----- nvinfo : EIATTR_SW_WAR
	.align		4
.L_953:
        /*08f8*/ 	.byte	0x04, 0x36
        /*08fa*/ 	.short	(.L_955 - .L_954)
.L_954:
        /*08fc*/ 	.word	0x00000008
.L_955:


//--------------------- .nv.info._ZN7cutlass13device_kernelIN5flash11enable_sm90INS1_16FlashAttnFwdSm90INS1_25CollectiveMainloopFwdSm90ILi2EN4cute5tupleIJNS5_1CILi2EEENS7_ILi1EEES9_EEENS6_IJNS7_ILi128EEENS7_ILi176EEESB_EEELi128ENS_10bfloat16_tEfNS_4arch4Sm90ELb0ELb0ELb0ELb0ELb0ELb0ELb0ELb1ELb1ELb1ELb0ELb0EEENS1_21CollectiveEpilogueFwdINS6_IJSB_SB_SC_EEESA_SE_SG_Li256ELb0ELb1ELb0ELb0EEENS1_29StaticPersistentTileSchedulerILb0EEEEEEEEEvNT_6ParamsE --------------------------
	.section	.nv.info._ZN7cutlass13device_kernelIN5flash11enable_sm90INS1_16FlashAttnFwdSm90INS1_25CollectiveMainloopFwdSm90ILi2EN4cute5tupleIJNS5_1CILi2EEENS7_ILi1EEES9_EEENS6_IJNS7_ILi128EEENS7_ILi176EEESB_EEELi128ENS_10bfloat16_tEfNS_4arch4Sm90ELb0ELb0ELb0ELb0ELb0ELb0ELb0ELb1ELb1ELb1ELb0ELb0EEENS1_21CollectiveEpilogueFwdINS6_IJSB_SB_SC_EEESA_SE_SG_Li256ELb0ELb1ELb0ELb0EEENS1_29StaticPersistentTileSchedulerILb0EEEEEEEEEvNT_6ParamsE,"",@"SHT_CUDA_INFO"
	.sectionflags	@""
	.align	4


	//----- nvinfo : EIATTR_CUDA_API_VERSION
	.align		4
        /*0000*/ 	.byte	0x04, 0x37
        /*0002*/ 	.short	(.L_957 - .L_956)
.L_956:
        /*0004*/ 	.word	0x00000082


	//----- nvinfo : EIATTR_KPARAM_INFO
	.align		4
.L_957:
        /*0008*/ 	.byte	0x04, 0x17
        /*000a*/ 	.short	(.L_959 - .L_958)
.L_958:
        /*000c*/ 	.word	0x00000000
        /*0010*/ 	.short	0x0000
        /*0012*/ 	.short	0x0070
        /*0014*/ 	.byte	0x00, 0xf0, 0x01, 0x28


	//----- nvinfo : EIATTR_SPARSE_MMA_MASK
	.align		4
.L_959:
        /*0018*/ 	.byte	0x03, 0x50
        /*001a*/ 	.short	0x0000


	//----- nvinfo : EIATTR_MAXREG_COUNT
	.align		4
        /*001c*/ 	.byte	0x03, 0x1b
        /*001e*/ 	.short	0x00a8


	//----- nvinfo : EIATTR_NUM_BARRIERS
	.align		4
        /*0020*/ 	.byte	0x02, 0x4c
        /*0022*/ 	.byte	0x10
	.zero		1


	//----- nvinfo : EIATTR_EXTERNS
	.align		4
        /*0024*/ 	.byte	0x04, 0x0f
        /*0026*/ 	.short	(.L_961 - .L_960)


	//   ....[0]....
	.align		4
.L_960:
        /*0028*/ 	.word	index@(__assertfail)


	//----- nvinfo : EIATTR_ANNOTATIONS
	.align		4
.L_961:
        /*002c*/ 	.byte	0x04, 0x55
        /*002e*/ 	.short	(.L_963 - .L_962)


	//   ....[0]....
.L_962:
        /* <DEDUP_REMOVED lines=34> */


	//----- nvinfo : EIATTR_MERCURY_ISA_VERSION
	.align		4
.L_963:
        /*0238*/ 	.byte	0x03, 0x5f
        /*023a*/ 	.short	0x0101


	//----- nvinfo : EIATTR_INT_WARP_WIDE_INSTR_OFFSETS
	.align		4
        /*023c*/ 	.byte	0x04, 0x31
        /*023e*/ 	.short	(.L_965 - .L_964)


	//   ....[0]....
.L_964:
        /*0240*/ 	.word	0x00000120


	//   ....[1]....
        /*0244*/ 	.word	0x000001c0


	//   ....[2]....
        /*0248*/ 	.word	0x00000230


	//----- nvinfo : EIATTR_COOP_GROUP_MASK_REGIDS
	.align		4
.L_965:
        /*024c*/ 	.byte	0x04, 0x29
        /*024e*/ 	.short	(.L_967 - .L_966)


	//   ....[0]....
.L_966:
        /*0250*/ 	.word	0xffffffff


	//   ....[1]....
        /*0254*/ 	.word	0xffffffff


	//   ....[2]....
        /*0258*/ 	.word	0xffffffff


	//   ....[3]....
        /*025c*/ 	.word	0xffffffff


	//   ....[4]....
        /*0260*/ 	.word	0xffffffff


	//   ....[5]....
        /*0264*/ 	.word	0xffffffff


	//   ....[6]....
        /*0268*/ 	.word	0xffffffff


	//   ....[7]....
        /*026c*/ 	.word	0xffffffff


	//   ....[8]....
        /*0270*/ 	.word	0xffffffff


	//   ....[9]....
        /*0274*/ 	.word	0xffffffff


	//   ....[10]....
        /*0278*/ 	.word	0xffffffff


	//   ....[11]....
        /*027c*/ 	.word	0xffffffff


	//   ....[12]....
        /*0280*/ 	.word	0xffffffff


	//   ....[13]....
        /*0284*/ 	.word	0xffffffff


	//   ....[14]....
        /*0288*/ 	.word	0xffffffff


	//   ....[15]....
        /*028c*/ 	.word	0xffffffff


	//   ....[16]....
        /*0290*/ 	.word	0xffffffff


	//   ....[17]....
        /*0294*/ 	.word	0xffffffff


	//   ....[18]....
        /*0298*/ 	.word	0xffffffff


	//   ....[19]....
        /*029c*/ 	.word	0xffffffff


	//   ....[20]....
        /*02a0*/ 	.word	0xffffffff


	//   ....[21]....
        /*02a4*/ 	.word	0xffffffff


	//   ....[22]....
        /*02a8*/ 	.word	0xffffffff


	//   ....[23]....
        /*02ac*/ 	.word	0xffffffff


	//   ....[24]....
        /*02b0*/ 	.word	0xffffffff


	//   ....[25]....
        /*02b4*/ 	.word	0xffffffff


	//   ....[26]....
        /*02b8*/ 	.word	0xffffffff


	//   ....[27]....
        /*02bc*/ 	.word	0xffffffff


	//   ....[28]....
        /*02c0*/ 	.word	0xffffffff


	//   ....[29]....
        /*02c4*/ 	.word	0xffffffff


	//   ....[30]....
        /*02c8*/ 	.word	0xffffffff


	//   ....[31]....
        /*02cc*/ 	.word	0xffffffff


	//   ....[32]....
        /*02d0*/ 	.word	0xffffffff


	//   ....[33]....
        /*02d4*/ 	.word	0xffffffff


	//   ....[34]....
        /*02d8*/ 	.word	0xffffffff


	//   ....[35]....
        /*02dc*/ 	.word	0xffffffff


	//   ....[36]....
        /*02e0*/ 	.word	0xffffffff


	//   ....[37]....
        /*02e4*/ 	.word	0xffffffff


	//   ....[38]....
        /*02e8*/ 	.word	0xffffffff


	//   ....[39]....
        /*02ec*/ 	.word	0xffffffff


	//   ....[40]....
        /*02f0*/ 	.word	0xffffffff


	//   ....[41]....
        /*02f4*/ 	.word	0xffffffff


	//   ....[42]....
        /*02f8*/ 	.word	0xffffffff


	//   ....[43]....
        /*02fc*/ 	.word	0xffffffff


	//   ....[44]....
        /*0300*/ 	.word	0xffffffff


	//   ....[45]....
        /*0304*/ 	.word	0xffffffff


	//   ....[46]....
        /*0308*/ 	.word	0xffffffff


	//   ....[47]....
        /*030c*/ 	.word	0xffffffff


	//   ....[48]....
        /*0310*/ 	.word	0xffffffff


	//   ....[49]....
        /*0314*/ 	.word	0xffffffff


	//   ....[50]....
        /*0318*/ 	.word	0xffffffff


	//   ....[51]....
        /*031c*/ 	.word	0x0500000f


	//   ....[52]....
        /*0320*/ 	.word	0x0500000f


	//   ....[53]....
        /*0324*/ 	.word	0x0500000f


	//   ....[54]....
        /*0328*/ 	.word	0x0500000f


	//   ....[55]....
        /*032c*/ 	.word	0x0500000f


	//   ....[56]....
        /*0330*/ 	.word	0x0500000f


	//   ....[57]....
        /*0334*/ 	.word	0x0500000f


	//   ....[58]....
        /*0338*/ 	.word	0x0500000f


	//   ....[59]....
        /*033c*/ 	.word	0x0500000f


	//   ....[60]....
        /*0340*/ 	.word	0x0500000f


	//   ....[61]....
        /*0344*/ 	.word	0x0500000f


	//   ....[62]....
        /*0348*/ 	.word	0x0500000f


	//   ....[63]....
        /*034c*/ 	.word	0x0500000f


	//   ....[64]....
        /*0350*/ 	.word	0x0500000f


	//   ....[65]....
        /*0354*/ 	.word	0x0500000f


	//   ....[66]....
        /*0358*/ 	.word	0x0500000f


	//   ....[67]....
        /*035c*/ 	.word	0x0500000f


	//   ....[68]....
        /*0360*/ 	.word	0x0500000f


	//----- nvinfo : EIATTR_COOP_GROUP_INSTR_OFFSETS
	.align		4
.L_967:
        /*0364*/ 	.byte	0x04, 0x28
        /*0366*/ 	.short	(.L_969 - .L_968)


	//   ....[0]....
.L_968:
        /*0368*/ 	.word	0x00000060


	//   ....[1]....
        /*036c*/ 	.word	0x00000130


	//   ....[2]....
        /*0370*/ 	.word	0x000001d0


	//   ....[3]....
        /*0374*/ 	.word	0x000003b0


	//   ....[4]....
        /*0378*/ 	.word	0x000005e0


	//   ....[5]....
        /*037c*/ 	.word	0x00000810


	//   ....[6]....
        /*0380*/ 	.word	0x00000aa0


	//   ....[7]....
        /*0384*/ 	.word	0x00000dc0


	//   ....[8]....
        /*0388*/ 	.word	0x000012b0


	//   ....[9]....
        /*038c*/ 	.word	0x000049c0


	//   ....[10]....
        /*0390*/ 	.word	0x00004a80


	//   ....[11]....
        /*0394*/ 	.word	0x00005200


	//   ....[12]....
        /*0398*/ 	.word	0x00005260


	//   ....[13]....
        /*039c*/ 	.word	0x000096a0


	//   ....[14]....
        /*03a0*/ 	.word	0x000096b0


	//   ....[15]....
        /*03a4*/ 	.word	0x000096f0


	//   ....[16]....
        /*03a8*/ 	.word	0x00009700


	//   ....[17]....
        /*03ac*/ 	.word	0x0000b140


	//   ....[18]....
        /*03b0*/ 	.word	0x0000b170


	//   ....[19]....
        /*03b4*/ 	.word	0x0000b240


	//   ....[20]....
        /*03b8*/ 	.word	0x0000b250


	//   ....[21]....
        /*03bc*/ 	.word	0x0000c490


	//   ....[22]....
        /*03c0*/ 	.word	0x0000c4c0


	//   ....[23]....
        /*03c4*/ 	.word	0x0000c4f0


	//   ....[24]....
        /*03c8*/ 	.word	0x0000c520


	//   ....[25]....
        /*03cc*/ 	.word	0x0000cbb0


	//   ....[26]....
        /*03d0*/ 	.word	0x0000cbe0


	//   ....[27]....
        /*03d4*/ 	.word	0x0000ccc0


	//   ....[28]....
        /*03d8*/ 	.word	0x0000cce0


	//   ....[29]....
        /*03dc*/ 	.word	0x0000cda0


	//   ....[30]....
        /*03e0*/ 	.word	0x0000cdc0


	//   ....[31]....
        /*03e4*/ 	.word	0x0000ce90


	//   ....[32]....
        /*03e8*/ 	.word	0x0000ced0


	//   ....[33]....
        /*03ec*/ 	.word	0x0000d9c0


	//   ....[34]....
        /*03f0*/ 	.word	0x0000e490


	//   ....[35]....
        /*03f4*/ 	.word	0x0000e4c0


	//   ....[36]....
        /*03f8*/ 	.word	0x0000e590


	//   ....[37]....
        /*03fc*/ 	.word	0x0000e5a0


	//   ....[38]....
        /*0400*/ 	.word	0x0000e630


	//   ....[39]....
        /*0404*/ 	.word	0x0000e640


	//   ....[40]....
        /*0408*/ 	.word	0x0000e6d0


	//   ....[41]....
        /*040c*/ 	.word	0x0000e6e0


	//   ....[42]....
        /*0410*/ 	.word	0x0000e770


	//   ....[43]....
        /*0414*/ 	.word	0x0000e780


	//   ....[44]....
        /*0418*/ 	.word	0x0000e810


	//   ....[45]....
        /*041c*/ 	.word	0x0000e820


	//   ....[46]....
        /*0420*/ 	.word	0x0000e8b0


	//   ....[47]....
        /*0424*/ 	.word	0x0000e8c0


	//   ....[48]....
        /*0428*/ 	.word	0x0000e8d0


	//   ....[49]....
        /*042c*/ 	.word	0x0000e920


	//   ....[50]....
        /*0430*/ 	.word	0x00011210


	//   ....[51]....
        /*0434*/ 	.word	0x00011700


	//   ....[52]....
        /*0438*/ 	.word	0x00011870


	//   ....[53]....
        /*043c*/ 	.word	0x000118d0


	//   ....[54]....
        /*0440*/ 	.word	0x00011a50


	//   ....[55]....
        /*0444*/ 	.word	0x00011aa0


	//   ....[56]....
        /*0448*/ 	.word	0x00011bc0


	//   ....[57]....
        /*044c*/ 	.word	0x00011c10


	//   ....[58]....
        /*0450*/ 	.word	0x00011d30


	//   ....[59]....
        /*0454*/ 	.word	0x00011d80


	//   ....[60]....
        /*0458*/ 	.word	0x00011ea0


	//   ....[61]....
        /*045c*/ 	.word	0x00011ef0


	//   ....[62]....
        /*0460*/ 	.word	0x00012010


	//   ....[63]....
        /*0464*/ 	.word	0x00012060


	//   ....[64]....
        /*0468*/ 	.word	0x00012180


	//   ....[65]....
        /*046c*/ 	.word	0x000121d0


	//   ....[66]....
        /*0470*/ 	.word	0x000122d0


	//   ....[67]....
        /*0474*/ 	.word	0x00012320


	//   ....[68]....
        /*0478*/ 	.word	0x000126d0


	//----- nvinfo : EIATTR_REG_RECONFIG
	.align		4
.L_969:
        /*047c*/ 	.byte	0x01, 0x54
	.zero		2


	//----- nvinfo : EIATTR_SYSCALL_OFFSETS
	.align		4
        /*0480*/ 	.byte	0x04, 0x46
        /*0482*/ 	.short	(.L_971 - .L_970)


	//   ....[0]....
.L_970:
        /*0484*/ 	.word	0x00001670


	//   ....[1]....
        /*0488*/ 	.word	0x0000d5e0


	//   ....[2]....
        /*048c*/ 	.word	0x0000d720


	//   ....[3]....
        /*0490*/ 	.word	0x0000d810


	//   ....[4]....
        /*0494*/ 	.word	0x0000e050


	//----- nvinfo : EIATTR_MBARRIER_INSTR_OFFSETS
	.align		4
.L_971:
        /*0498*/ 	.byte	0x04, 0x39
        /*049a*/ 	.short	(.L_973 - .L_972)


	//   ....[0]....
.L_972:
        /*049c*/ 	.word	0x00000250
        /*04a0*/ 	.word	0x000000ff
        /*04a4*/ 	.word	0x00034800
        /*04a8*/ 	.short	0x0100
        /*04aa*/ 	.byte	0x08
	.zero		1


	//   ....[1]....
        /*04ac*/ 	.word	0x00000260
        /*04b0*/ 	.word	0x000000ff
        /*04b4*/ 	.word	0x00034820
        /*04b8*/ 	.short	0x0100
        /*04ba*/ 	.byte	0x08
	.zero		1


	//   ....[2]....
        /*04bc*/ 	.word	0x00000350
        /*04c0*/ 	.word	0x000000ff
        /*04c4*/ 	.word	0x00034830
        /*04c8*/ 	.short	0x0100
        /*04ca*/ 	.byte	0x08
	.zero		1


	//   ....[3]....
        /*04cc*/ 	.word	0x00000360
        /*04d0*/ 	.word	0x000000ff
        /*04d4*/ 	.word	0x00034840
        /*04d8*/ 	.short	0x0100
        /*04da*/ 	.byte	0x08
	.zero		1


	//   ....[4]....
        /*04dc*/ 	.word	0x00000370
        /*04e0*/ 	.word	0x000000ff
        /*04e4*/ 	.word	0x00034838
        /*04e8*/ 	.short	0x0100
        /*04ea*/ 	.byte	0x08
	.zero		1


	//   ....[5]....
        /*04ec*/ 	.word	0x00000380
        /*04f0*/ 	.word	0x000000ff
        /*04f4*/ 	.word	0x00034848
        /*04f8*/ 	.short	0x0100
        /*04fa*/ 	.byte	0x08
	.zero		1


	//   ....[6]....
        /*04fc*/ 	.word	0x00000590
        /*0500*/ 	.word	0x000000ff
        /*0504*/ 	.word	0x00034850
        /*0508*/ 	.short	0x0100
        /*050a*/ 	.byte	0x08
	.zero		1


	//   ....[7]....
        /*050c*/ 	.word	0x000005a0
        /*0510*/ 	.word	0x000000ff
        /*0514*/ 	.word	0x00034860
        /*0518*/ 	.short	0x0100
        /*051a*/ 	.byte	0x08
	.zero		1


	//   ....[8]....
        /*051c*/ 	.word	0x000005b0
        /*0520*/ 	.word	0x000000ff
        /*0524*/ 	.word	0x00034858
        /*0528*/ 	.short	0x0100
        /*052a*/ 	.byte	0x08
	.zero		1


	//   ....[9]....
        /*052c*/ 	.word	0x000005c0
        /*0530*/ 	.word	0x000000ff
        /*0534*/ 	.word	0x00034868
        /*0538*/ 	.short	0x0100
        /*053a*/ 	.byte	0x08
	.zero		1


	//   ....[10]....
        /*053c*/ 	.word	0x000007c0
        /*0540*/ 	.word	0x000000ff
        /*0544*/ 	.word	0x00034870
        /*0548*/ 	.short	0x0100
        /*054a*/ 	.byte	0x08
	.zero		1


	//   ....[11]....
        /*054c*/ 	.word	0x000007d0
        /*0550*/ 	.word	0x000000ff
        /*0554*/ 	.word	0x00034880
        /*0558*/ 	.short	0x0100
        /*055a*/ 	.byte	0x08
	.zero		1


	//   ....[12]....
        /*055c*/ 	.word	0x000007e0
        /*0560*/ 	.word	0x000000ff
        /*0564*/ 	.word	0x00034878
        /*0568*/ 	.short	0x0100
        /*056a*/ 	.byte	0x08
	.zero		1


	//   ....[13]....
        /*056c*/ 	.word	0x000007f0
        /*0570*/ 	.word	0x000000ff
        /*0574*/ 	.word	0x00034888
        /*0578*/ 	.short	0x0100
        /*057a*/ 	.byte	0x08
	.zero		1


	//   ....[14]....
        /*057c*/ 	.word	0x00000a50
        /*0580*/ 	.word	0x000000ff
        /*0584*/ 	.word	0x00034890
        /*0588*/ 	.short	0x0100
        /*058a*/ 	.byte	0x08
	.zero		1


	//   ....[15]....
        /*058c*/ 	.word	0x00000a60
        /*0590*/ 	.word	0x000000ff
        /*0594*/ 	.word	0x000348a0
        /*0598*/ 	.short	0x0100
        /*059a*/ 	.byte	0x08
	.zero		1


	//   ....[16]....
        /*059c*/ 	.word	0x00000a70
        /*05a0*/ 	.word	0x000000ff
        /*05a4*/ 	.word	0x00034898
        /*05a8*/ 	.short	0x0100
        /*05aa*/ 	.byte	0x08
	.zero		1


	//   ....[17]....
        /*05ac*/ 	.word	0x00000a80
        /*05b0*/ 	.word	0x000000ff
        /*05b4*/ 	.word	0x000348a8
        /*05b8*/ 	.short	0x0100
        /*05ba*/ 	.byte	0x08
	.zero		1


	//   ....[18]....
        /*05bc*/ 	.word	0x00000d20
        /*05c0*/ 	.word	0x000000ff
        /*05c4*/ 	.word	0x000348b0
        /*05c8*/ 	.short	0x0100
        /*05ca*/ 	.byte	0x08
	.zero		1


	//   ....[19]....
        /*05cc*/ 	.word	0x00000d30
        /*05d0*/ 	.word	0x000000ff
        /*05d4*/ 	.word	0x000348c0
        /*05d8*/ 	.short	0x0100
        /*05da*/ 	.byte	0x08
	.zero		1


	//   ....[20]....
        /*05dc*/ 	.word	0x00000d40
        /*05e0*/ 	.word	0x000000ff
        /*05e4*/ 	.word	0x000348b8
        /*05e8*/ 	.short	0x0100
        /*05ea*/ 	.byte	0x08
	.zero		1


	//   ....[21]....
        /*05ec*/ 	.word	0x00000d50
        /*05f0*/ 	.word	0x000000ff
        /*05f4*/ 	.word	0x000348c8
        /*05f8*/ 	.short	0x0100
        /*05fa*/ 	.byte	0x08
	.zero		1


	//   ....[22]....
        /*05fc*/ 	.word	0x000016b0
        /*0600*/ 	.word	0x000000ff
        /*0604*/ 	.word	0x00034800
        /*0608*/ 	.short	0x010a
        /*060a*/ 	.byte	0x3d
	.zero		1


	//   ....[23]....
        /*060c*/ 	.word	0x00001740
        /*0610*/ 	.word	0x0000000c
        /*0614*/ 	.word	0x00034830
        /*0618*/ 	.short	0x010a
        /*061a*/ 	.byte	0x3f
	.zero		1


	//   ....[24]....
        /*061c*/ 	.word	0x00001780
        /*0620*/ 	.word	0x0000000c
        /*0624*/ 	.word	0x00034830
        /*0628*/ 	.short	0x010a
        /*062a*/ 	.byte	0x3f
	.zero		1


	//   ....[25]....
        /*062c*/ 	.word	0x000059b0
        /*0630*/ 	.word	0x0000000d
        /*0634*/ 	.word	0x00000000
        /*0638*/ 	.short	0x0101
        /*063a*/ 	.byte	0x3f
	.zero		1


	//   ....[26]....
        /*063c*/ 	.word	0x00006570
        /*0640*/ 	.word	0x000000ff
        /*0644*/ 	.word	0x00034830
        /*0648*/ 	.short	0x010a
        /*064a*/ 	.byte	0x06
	.zero		1


	//   ....[27]....
        /*064c*/ 	.word	0x000065b0
        /*0650*/ 	.word	0x000000ff
        /*0654*/ 	.word	0x00034830
        /*0658*/ 	.short	0x010a
        /*065a*/ 	.byte	0x06
	.zero		1


	//   ....[28]....
        /*065c*/ 	.word	0x00008c80
        /*0660*/ 	.word	0x000000ff
        /*0664*/ 	.word	0x00034850
        /*0668*/ 	.short	0x010a
        /*066a*/ 	.byte	0x06
	.zero		1


	//   ....[29]....
        /*066c*/ 	.word	0x00008cc0
        /*0670*/ 	.word	0x000000ff
        /*0674*/ 	.word	0x00034850
        /*0678*/ 	.short	0x010a
        /*067a*/ 	.byte	0x06
	.zero		1


	//   ....[30]....
        /*067c*/ 	.word	0x0000a6f0
        /*0680*/ 	.word	0x0000000c
        /*0684*/ 	.word	0x00000000
        /*0688*/ 	.short	0x0101
        /*068a*/ 	.byte	0x3f
	.zero		1


	//   ....[31]....
        /*068c*/ 	.word	0x0000aa50
        /*0690*/ 	.word	0x0000005b
        /*0694*/ 	.word	0x00000000
        /*0698*/ 	.short	0x0101
        /*069a*/ 	.byte	0x3f
	.zero		1


	//   ....[32]....
        /*069c*/ 	.word	0x0000b0b0
        /*06a0*/ 	.word	0x000000ff
        /*06a4*/ 	.word	0x00034850
        /*06a8*/ 	.short	0x010a
        /*06aa*/ 	.byte	0x07
	.zero		1


	//   ....[33]....
        /*06ac*/ 	.word	0x0000b0f0
        /*06b0*/ 	.word	0x000000ff
        /*06b4*/ 	.word	0x00034850
        /*06b8*/ 	.short	0x010a
        /*06ba*/ 	.byte	0x07
	.zero		1


	//   ....[34]....
        /*06bc*/ 	.word	0x0000b9e0
        /*06c0*/ 	.word	0x00000003
        /*06c4*/ 	.word	0x00000000
        /*06c8*/ 	.short	0x0101
        /*06ca*/ 	.byte	0x3f
	.zero		1


	//   ....[35]....
        /*06cc*/ 	.word	0x0000cb80
        /*06d0*/ 	.word	0x000000ff
        /*06d4*/ 	.word	0x00000000
        /*06d8*/ 	.short	0x0101
        /*06da*/ 	.byte	0x04
	.zero		1


	//   ....[36]....
        /*06dc*/ 	.word	0x0000cbf0
        /*06e0*/ 	.word	0x000000ff
        /*06e4*/ 	.word	0x00000000
        /*06e8*/ 	.short	0x0101
        /*06ea*/ 	.byte	0x3d
	.zero		1


	//   ....[37]....
        /*06ec*/ 	.word	0x0000dbe0
        /*06f0*/ 	.word	0x00000002
        /*06f4*/ 	.word	0x00034840
        /*06f8*/ 	.short	0x010a
        /*06fa*/ 	.byte	0x3f
	.zero		1


	//   ....[38]....
        /*06fc*/ 	.word	0x0000ea30
        /*0700*/ 	.word	0x000000ff
        /*0704*/ 	.word	0x00034800
        /*0708*/ 	.short	0x0107
        /*070a*/ 	.byte	0x24
	.zero		1


	//   ....[39]....
        /*070c*/ 	.word	0x0000eaa0
        /*0710*/ 	.word	0x000000ff
        /*0714*/ 	.word	0x00034800
        /*0718*/ 	.short	0x0101
        /*071a*/ 	.byte	0x24
	.zero		1


	//   ....[40]....
        /*071c*/ 	.word	0x0000eac0
        /*0720*/ 	.word	0x000000ff
        /*0724*/ 	.word	0x00034820
        /*0728*/ 	.short	0x010a
        /*072a*/ 	.byte	0x24
	.zero		1


	//   ....[41]....
        /*072c*/ 	.word	0x0000ede0
        /*0730*/ 	.word	0x00000003
        /*0734*/ 	.word	0x00034840
        /*0738*/ 	.short	0x010a
        /*073a*/ 	.byte	0x3f
	.zero		1


	//   ....[42]....
        /*073c*/ 	.word	0x0000f220
        /*0740*/ 	.word	0x00000002
        /*0744*/ 	.word	0x00034860
        /*0748*/ 	.short	0x010a
        /*074a*/ 	.byte	0x3f
	.zero		1


	//   ....[43]....
        /*074c*/ 	.word	0x0000f8f0
        /*0750*/ 	.word	0x00000003
        /*0754*/ 	.word	0x00034840
        /*0758*/ 	.short	0x010a
        /*075a*/ 	.byte	0x3f
	.zero		1


	//   ....[44]....
        /*075c*/ 	.word	0x0000fd30
        /*0760*/ 	.word	0x00000002
        /*0764*/ 	.word	0x00034860
        /*0768*/ 	.short	0x010a
        /*076a*/ 	.byte	0x3f
	.zero		1


	//   ....[45]....
        /*076c*/ 	.word	0x00010360
        /*0770*/ 	.word	0x00000003
        /*0774*/ 	.word	0x00034840
        /*0778*/ 	.short	0x010a
        /*077a*/ 	.byte	0x3f
	.zero		1


	//   ....[46]....
        /*077c*/ 	.word	0x00010790
        /*0780*/ 	.word	0x00000002
        /*0784*/ 	.word	0x00034860
        /*0788*/ 	.short	0x010a
        /*078a*/ 	.byte	0x3f
	.zero		1


	//   ....[47]....
        /*078c*/ 	.word	0x00010c30
        /*0790*/ 	.word	0x00000000
        /*0794*/ 	.word	0x00034860
        /*0798*/ 	.short	0x010a
        /*079a*/ 	.byte	0x3f
	.zero		1


	//   ....[48]....
        /*079c*/ 	.word	0x00011190
        /*07a0*/ 	.word	0x00000000
        /*07a4*/ 	.word	0x00034820
        /*07a8*/ 	.short	0x010a
        /*07aa*/ 	.byte	0x3f
	.zero		1


	//   ....[49]....
        /*07ac*/ 	.word	0x00011380
        /*07b0*/ 	.word	0x00000006
        /*07b4*/ 	.word	0x00000000
        /*07b8*/ 	.short	0x010a
        /*07ba*/ 	.byte	0x3f
	.zero		1


	//   ....[50]....
        /*07bc*/ 	.word	0x000113b0
        /*07c0*/ 	.word	0x00000007
        /*07c4*/ 	.word	0x00000000
        /*07c8*/ 	.short	0x010a
        /*07ca*/ 	.byte	0x3f
	.zero		1


	//   ....[51]....
        /*07cc*/ 	.word	0x00011410
        /*07d0*/ 	.word	0x00000004
        /*07d4*/ 	.word	0x00000000
        /*07d8*/ 	.short	0x010a
        /*07da*/ 	.byte	0x3f
	.zero		1


	//   ....[52]....
        /*07dc*/ 	.word	0x00011440
        /*07e0*/ 	.word	0x00000003
        /*07e4*/ 	.word	0x00000000
        /*07e8*/ 	.short	0x010a
        /*07ea*/ 	.byte	0x3f
	.zero		1


	//   ....[53]....
        /*07ec*/ 	.word	0x000114b0
        /*07f0*/ 	.word	0x00000003
        /*07f4*/ 	.word	0x00034800
        /*07f8*/ 	.short	0x010a
        /*07fa*/ 	.byte	0x3f
	.zero		1


	//   ....[54]....
        /*07fc*/ 	.word	0x00011500
        /*0800*/ 	.word	0x0000000c
        /*0804*/ 	.word	0x00034830
        /*0808*/ 	.short	0x010a
        /*080a*/ 	.byte	0x3f
	.zero		1


	//   ....[55]....
        /*080c*/ 	.word	0x00011560
        /*0810*/ 	.word	0x0000000a
        /*0814*/ 	.word	0x00034830
        /*0818*/ 	.short	0x010a
        /*081a*/ 	.byte	0x3f
	.zero		1


	//   ....[56]....
        /*081c*/ 	.word	0x000115c0
        /*0820*/ 	.word	0x0000000a
        /*0824*/ 	.word	0x00034850
        /*0828*/ 	.short	0x010a
        /*082a*/ 	.byte	0x3f
	.zero		1


	//   ....[57]....
        /*082c*/ 	.word	0x00011620
        /*0830*/ 	.word	0x00000005
        /*0834*/ 	.word	0x00034850
        /*0838*/ 	.short	0x010a
        /*083a*/ 	.byte	0x3f
	.zero		1


	//   ....[58]....
        /*083c*/ 	.word	0x000117c0
        /*0840*/ 	.word	0x00000002
        /*0844*/ 	.word	0x00034840
        /*0848*/ 	.short	0x010a
        /*084a*/ 	.byte	0x3f
	.zero		1


	//   ....[59]....
        /*084c*/ 	.word	0x00012370
        /*0850*/ 	.word	0x00000003
        /*0854*/ 	.word	0x00034820
        /*0858*/ 	.short	0x010a
        /*085a*/ 	.byte	0x3f
	.zero		1


	//   ....[60]....
        /*085c*/ 	.word	0x000123c0
        /*0860*/ 	.word	0x00000003
        /*0864*/ 	.word	0x00034840
        /*0868*/ 	.short	0x010a
        /*086a*/ 	.byte	0x3f
	.zero		1


	//   ....[61]....
        /*086c*/ 	.word	0x00012410
        /*0870*/ 	.word	0x00000002
        /*0874*/ 	.word	0x00034860
        /*0878*/ 	.short	0x010a
        /*087a*/ 	.byte	0x3f
	.zero		1


	//   ....[62]....
        /*087c*/ 	.word	0x00012460
        /*0880*/ 	.word	0x00000003
        /*0884*/ 	.word	0x00034840
        /*0888*/ 	.short	0x010a
        /*088a*/ 	.byte	0x3f
	.zero		1


	//   ....[63]....
        /*088c*/ 	.word	0x000124b0
        /*0890*/ 	.word	0x00000002
        /*0894*/ 	.word	0x00034860
        /*0898*/ 	.short	0x010a
        /*089a*/ 	.byte	0x3f
	.zero		1


	//   ....[64]....
        /*089c*/ 	.word	0x00012500
        /*08a0*/ 	.word	0x00000003
        /*08a4*/ 	.word	0x00034840
        /*08a8*/ 	.short	0x010a
        /*08aa*/ 	.byte	0x3f
	.zero		1


	//   ....[65]....
        /*08ac*/ 	.word	0x00012550
        /*08b0*/ 	.word	0x00000002
        /*08b4*/ 	.word	0x00034860
        /*08b8*/ 	.short	0x010a
        /*08ba*/ 	.byte	0x3f
	.zero		1


	//   ....[66]....
        /*08bc*/ 	.word	0x000125a0
        /*08c0*/ 	.word	0x00000000
        /*08c4*/ 	.word	0x00034860
        /*08c8*/ 	.short	0x010a
        /*08ca*/ 	.byte	0x3f
	.zero		1


	//   ....[67]....
        /*08cc*/ 	.word	0x000125f0
        /*08d0*/ 	.word	0x00000000
        /*08d4*/ 	.word	0x00034820
        /*08d8*/ 	.short	0x010a
        /*08da*/ 	.byte	0x3f
	.zero		1


	//   ....[68]....
        /*08dc*/ 	.word	0x00012790
        /*08e0*/ 	.word	0x00000006
        /*08e4*/ 	.word	0x00000000
        /*08e8*/ 	.short	0x010a
        /*08ea*/ 	.byte	0x3f
	.zero		1


	//   ....[69]....
        /*08ec*/ 	.word	0x000127e0
        /*08f0*/ 	.word	0x00000007
        /*08f4*/ 	.word	0x00000000
        /*08f8*/ 	.short	0x010a
        /*08fa*/ 	.byte	0x3f
	.zero		1


	//   ....[70]....
        /*08fc*/ 	.word	0x00012830
        /*0900*/ 	.word	0x00000004
        /*0904*/ 	.word	0x00000000
        /*0908*/ 	.short	0x010a
        /*090a*/ 	.byte	0x3f
	.zero		1


	//----- nvinfo : EIATTR_NUM_MBARRIERS
	.align		4
.L_973:
        /*090c*/ 	.byte	0x03, 0x38
        /*090e*/ 	.short	0x0016


	//----- nvinfo : EIATTR_EXIT_INSTR_OFFSETS
	.align		4
        /*0910*/ 	.byte	0x04, 0x1c
        /*0912*/ 	.short	(.L_975 - .L_974)


	//   ....[0]....
.L_974:
        /*0914*/ 	.word	0x00000f10


	//   ....[1]....
        /*0918*/ 	.word	0x0000cfd0


	//   ....[2]....
        /*091c*/ 	.word	0x00011490


	//----- nvinfo : EIATTR_MAX_THREADS
	.align		4
.L_975:
        /*0920*/ 	.byte	0x04, 0x05
        /*0922*/ 	.short	(.L_977 - .L_976)
.L_976:
        /*0924*/ 	.word	0x00000180
        /*0928*/ 	.word	0x00000001
        /*092c*/ 	.word	0x00000001


	//----- nvinfo : EIATTR_CRS_STACK_SIZE
	.align		4
.L_977:
        /*0930*/ 	.byte	0x04, 0x1e
        /*0932*/ 	.short	(.L_979 - .L_978)
.L_978:
        /*0934*/ 	.word	0x00000000


	//----- nvinfo : EIATTR_CBANK_PARAM_SIZE
	.align		4
.L_979:
        /*0938*/ 	.byte	0x03, 0x19
        /*093a*/ 	.short	0x0a70


	//----- nvinfo : EIATTR_PARAM_CBANK
	.align		4
        /*093c*/ 	.byte	0x04, 0x0a
        /*093e*/ 	.short	(.L_981 - .L_980)
	.align		4
.L_980:
        /*0940*/ 	.word	index@(.nv.constant0._ZN7cutlass13device_kernelIN5flash11enable_sm90INS1_16FlashAttnFwdSm90INS1_25CollectiveMainloopFwdSm90ILi2EN4cute5tupleIJNS5_1CILi2EEENS7_ILi1EEES9_EEENS6_IJNS7_ILi128EEENS7_ILi176EEESB_EEELi128ENS_10bfloat16_tEfNS_4arch4Sm90ELb0ELb0ELb0ELb0ELb0ELb0ELb0ELb1ELb1ELb1ELb0ELb0EEENS1_21CollectiveEpilogueFwdINS6_IJSB_SB_SC_EEESA_SE_SG_Li256ELb0ELb1ELb0ELb0EEENS1_29StaticPersistentTileSchedulerILb0EEEEEEEEEvNT_6ParamsE)
        /*0944*/ 	.short	0x0210
        /*0946*/ 	.short	0x0a70


	//----- nvinfo : EIATTR_SW_WAR
	.align		4
.L_981:
        /*0948*/ 	.byte	0x04, 0x36
        /*094a*/ 	.short	(.L_983 - .L_982)
.L_982:
        /*094c*/ 	.word	0x00000008
.L_983:


//--------------------- .nv.info._ZN7cutlass13device_kernelIN5flash11enable_sm90INS1_16FlashAttnFwdSm90INS1_25CollectiveMainloopFwdSm90ILi2EN4cute5tupleIJNS5_1CILi1EEES8_S8_EEENS6_IJNS7_ILi128EEENS7_ILi176EEESA_EEELi128ENS_10bfloat16_tEfNS_4arch4Sm90ELb0ELb0ELb0ELb1ELb0ELb0ELb0ELb1ELb1ELb1ELb0ELb0EEENS1_21CollectiveEpilogueFwdINS6_IJSA_SA_SB_EEES9_SD_SF_Li256ELb1ELb1ELb0ELb0EEENS1_36VarlenDynamicPersistentTileSchedulerILi128ELi176ELi256ELi128ELb0ELb1ELb1ELb0ELb1ELb1EEEEEEEEEvNT_6ParamsE --------------------------
	.section	.nv.info._ZN7cutlass13device_kernelIN5flash11enable_sm90INS1_16FlashAttnFwdSm90INS1_25CollectiveMainloopFwdSm90ILi2EN4cute5tupleIJNS5_1CILi1EEES8_S8_EEENS6_IJNS7_ILi128EEENS7_ILi176EEESA_EEELi128ENS_10bfloat16_tEfNS_4arch4Sm90ELb0ELb0ELb0ELb1ELb0ELb0ELb0ELb1ELb1ELb1ELb0ELb0EEENS1_21CollectiveEpilogueFwdINS6_IJSA_SA_SB_EEES9_SD_SF_Li256ELb1ELb1ELb0ELb0EEENS1_36VarlenDynamicPersistentTileSchedulerILi128ELi176ELi256ELi128ELb0ELb1ELb1ELb0ELb1ELb1EEEEEEEEEvNT_6ParamsE,"",@"SHT_CUDA_INFO"
	.sectionflags	@""
	.align	4


	//----- nvinfo : EIATTR_CUDA_API_VERSION
	.align		4
        /*0000*/ 	.byte	0x04, 0x37
        /*0002*/ 	.short	(.L_985 - .L_984)
.L_984:
        /*0004*/ 	.word	0x00000082


	//----- nvinfo : EIATTR_KPARAM_INFO
	.align		4
.L_985:
        /*0008*/ 	.byte	0x04, 0x17
        /*000a*/ 	.short	(.L_987 - .L_986)
.L_986:
        /*000c*/ 	.word	0x00000000
        /*0010*/ 	.short	0x0000
        /*0012*/ 	.short	0x0070
        /*0014*/ 	.byte	0x00, 0xf0, 0x01, 0x2a


	//----- nvinfo : EIATTR_SPARSE_MMA_MASK
	.align		4
.L_987:
        /*0018*/ 	.byte	0x03, 0x50
        /*001a*/ 	.short	0x0000


	//----- nvinfo : EIATTR_MAXREG_COUNT
	.align		4
        /*001c*/ 	.byte	0x03, 0x1b
        /*001e*/ 	.short	0x00a8


	//----- nvinfo : EIATTR_NUM_BARRIERS
	.align		4
        /*0020*/ 	.byte	0x02, 0x4c
        /*0022*/ 	.byte	0x10
	.zero		1


	//----- nvinfo : EIATTR_EXTERNS
	.align		4
        /*0024*/ 	.byte	0x04, 0x0f
        /*0026*/ 	.short	(.L_989 - .L_988)


	//   ....[0]....
	.align		4
.L_988:
        /*0028*/ 	.word	index@(__assertfail)


	//----- nvinfo : EIATTR_ANNOTATIONS
	.align		4
.L_989:
        /*002c*/ 	.byte	0x04, 0x55
        /*002e*/ 	.short	(.L_991 - .L_990)


	//   ....[0]....
.L_990:
        /* <DEDUP_REMOVED lines=78> */


	//----- nvinfo : EIATTR_MERCURY_ISA_VERSION
	.align		4
.L_991:
        /*04f8*/ 	.byte	0x03, 0x5f
        /*04fa*/ 	.short	0x0101


	//----- nvinfo : EIATTR_UNUSED_LOAD_BYTE_OFFSET
	.align		4
        /*04fc*/ 	.byte	0x04, 0x44
        /*04fe*/ 	.short	(.L_993 - .L_992)


	//   ....[0]....
.L_992:
        /*0500*/ 	.word	0x00000a30
        /*0504*/ 	.word	0x0000fff0


	//   ....[1]....
        /*0508*/ 	.word	0x0000be00
        /*050c*/ 	.word	0x0000fff0


	//----- nvinfo : EIATTR_INT_WARP_WIDE_INSTR_OFFSETS
	.align		4
.L_993:
        /*0510*/ 	.byte	0x04, 0x31
        /*0512*/ 	.short	(.L_995 - .L_994)


	//   ....[0]....
.L_994:
        /*0514*/ 	.word	0x00000120


	//   ....[1]....
        /*0518*/ 	.word	0x000001c0


	//   ....[2]....
        /*051c*/ 	.word	0x00000230


	//   ....[3]....
        /*0520*/ 	.word	0x0000ede0


	//   ....[4]....
        /*0524*/ 	.word	0x0000ee70


	//   ....[5]....
        /*0528*/ 	.word	0x000126f0


	//   ....[6]....
        /*052c*/ 	.word	0x00012780


	//----- nvinfo : EIATTR_COOP_GROUP_MASK_REGIDS
	.align		4
.L_995:
        /*0530*/ 	.byte	0x04, 0x29
        /*0532*/ 	.short	(.L_997 - .L_996)


	//   ....[0]....
.L_996:
        /*0534*/ 	.word	0xffffffff


	//   ....[1]....
        /*0538*/ 	.word	0xffffffff


	//   ....[2]....
        /*053c*/ 	.word	0xffffffff


	//   ....[3]....
        /*0540*/ 	.word	0xffffffff


	//   ....[4]....
        /*0544*/ 	.word	0xffffffff


	//   ....[5]....
        /*0548*/ 	.word	0xffffffff


	//   ....[6]....
        /*054c*/ 	.word	0xffffffff


	//   ....[7]....
        /*0550*/ 	.word	0xffffffff


	//   ....[8]....
        /*0554*/ 	.word	0xffffffff


	//   ....[9]....
        /*0558*/ 	.word	0xffffffff


	//   ....[10]....
        /*055c*/ 	.word	0xffffffff


	//   ....[11]....
        /*0560*/ 	.word	0xffffffff


	//   ....[12]....
        /*0564*/ 	.word	0xffffffff


	//   ....[13]....
        /*0568*/ 	.word	0xffffffff


	//   ....[14]....
        /*056c*/ 	.word	0xffffffff


	//   ....[15]....
        /*0570*/ 	.word	0xffffffff


	//   ....[16]....
        /*0574*/ 	.word	0xffffffff


	//   ....[17]....
        /*0578*/ 	.word	0xffffffff


	//   ....[18]....
        /*057c*/ 	.word	0xffffffff


	//   ....[19]....
        /*0580*/ 	.word	0xffffffff


	//   ....[20]....
        /*0584*/ 	.word	0xffffffff


	//   ....[21]....
        /*0588*/ 	.word	0xffffffff


	//   ....[22]....
        /*058c*/ 	.word	0xffffffff


	//   ....[23]....
        /*0590*/ 	.word	0xffffffff


	//   ....[24]....
        /*0594*/ 	.word	0xffffffff


	//   ....[25]....
        /*0598*/ 	.word	0xffffffff


	//   ....[26]....
        /*059c*/ 	.word	0xffffffff


	//   ....[27]....
        /*05a0*/ 	.word	0xffffffff


	//   ....[28]....
        /*05a4*/ 	.word	0xffffffff


	//   ....[29]....
        /*05a8*/ 	.word	0xffffffff


	//   ....[30]....
        /*05ac*/ 	.word	0xffffffff


	//   ....[31]....
        /*05b0*/ 	.word	0xffffffff


	//   ....[32]....
        /*05b4*/ 	.word	0xffffffff


	//   ....[33]....
        /*05b8*/ 	.word	0xffffffff


	//   ....[34]....
        /*05bc*/ 	.word	0xffffffff


	//   ....[35]....
        /*05c0*/ 	.word	0xffffffff


	//   ....[36]....
        /*05c4*/ 	.word	0xffffffff


	//   ....[37]....
        /*05c8*/ 	.word	0xffffffff


	//   ....[38]....
        /*05cc*/ 	.word	0xffffffff


	//   ....[39]....
        /*05d0*/ 	.word	0xffffffff


	//   ....[40]....
        /*05d4*/ 	.word	0xffffffff


	//   ....[41]....
        /*05d8*/ 	.word	0xffffffff


	//   ....[42]....
        /*05dc*/ 	.word	0xffffffff


	//   ....[43]....
        /*05e0*/ 	.word	0xffffffff


	//   ....[44]....
        /*05e4*/ 	.word	0xffffffff


	//   ....[45]....
        /*05e8*/ 	.word	0xffffffff


	//   ....[46]....
        /*05ec*/ 	.word	0xffffffff


	//   ....[47]....
        /*05f0*/ 	.word	0xffffffff


	//   ....[48]....
        /*05f4*/ 	.word	0xffffffff


	//   ....[49]....
        /*05f8*/ 	.word	0xffffffff


	//   ....[50]....
        /*05fc*/ 	.word	0xffffffff


	//   ....[51]....
        /*0600*/ 	.word	0xffffffff


	//   ....[52]....
        /*0604*/ 	.word	0xffffffff


	//   ....[53]....
        /*0608*/ 	.word	0xffffffff


	//   ....[54]....
        /*060c*/ 	.word	0xffffffff


	//   ....[55]....
        /*0610*/ 	.word	0xffffffff


	//   ....[56]....
        /*0614*/ 	.word	0xffffffff


	//   ....[57]....
        /*0618*/ 	.word	0xffffffff


	//   ....[58]....
        /*061c*/ 	.word	0xffffffff


	//   ....[59]....
        /*0620*/ 	.word	0xffffffff


	//   ....[60]....
        /*0624*/ 	.word	0xffffffff


	//   ....[61]....
        /*0628*/ 	.word	0xffffffff


	//   ....[62]....
        /*062c*/ 	.word	0xffffffff


	//   ....[63]....
        /*0630*/ 	.word	0xffffffff


	//   ....[64]....
        /*0634*/ 	.word	0xffffffff


	//   ....[65]....
        /*0638*/ 	.word	0xffffffff


	//   ....[66]....
        /*063c*/ 	.word	0xffffffff


	//   ....[67]....
        /*0640*/ 	.word	0xffffffff


	//   ....[68]....
        /*0644*/ 	.word	0xffffffff


	//   ....[69]....
        /*0648*/ 	.word	0xffffffff


	//   ....[70]....
        /*064c*/ 	.word	0xffffffff


	//   ....[71]....
        /*0650*/ 	.word	0xffffffff


	//   ....[72]....
        /*0654*/ 	.word	0xffffffff


	//   ....[73]....
        /*0658*/ 	.word	0xffffffff


	//   ....[74]....
        /*065c*/ 	.word	0xffffffff


	//   ....[75]....
        /*0660*/ 	.word	0xffffffff


	//   ....[76]....
        /*0664*/ 	.word	0xffffffff


	//   ....[77]....
        /*0668*/ 	.word	0xffffffff


	//   ....[78]....
        /*066c*/ 	.word	0xffffffff


	//   ....[79]....
        /*0670*/ 	.word	0xffffffff


	//   ....[80]....
        /*0674*/ 	.word	0xffffffff


	//   ....[81]....
        /*0678*/ 	.word	0xffffffff


	//   ....[82]....
        /*067c*/ 	.word	0xffffffff


	//   ....[83]....
        /*0680*/ 	.word	0xffffffff


	//   ....[84]....
        /*0684*/ 	.word	0xffffffff


	//   ....[85]....
        /*0688*/ 	.word	0xffffffff


	//   ....[86]....
        /*068c*/ 	.word	0xffffffff


	//   ....[87]....
        /*0690*/ 	.word	0xffffffff


	//   ....[88]....
        /*0694*/ 	.word	0xffffffff


	//   ....[89]....
        /*0698*/ 	.word	0xffffffff


	//   ....[90]....
        /*069c*/ 	.word	0xffffffff


	//   ....[91]....
        /*06a0*/ 	.word	0x0500000f


	//   ....[92]....
        /*06a4*/ 	.word	0x0500000f


	//   ....[93]....
        /*06a8*/ 	.word	0x0500000f


	//   ....[94]....
        /*06ac*/ 	.word	0x0500000f


	//   ....[95]....
        /*06b0*/ 	.word	0x0500000f


	//   ....[96]....
        /*06b4*/ 	.word	0x0500000f


	//   ....[97]....
        /*06b8*/ 	.word	0x0500000f


	//   ....[98]....
        /*06bc*/ 	.word	0x0500000f


	//   ....[99]....
        /*06c0*/ 	.word	0x0500000f


	//   ....[100]....
        /*06c4*/ 	.word	0x0500000f


	//   ....[101]....
        /*06c8*/ 	.word	0x0500000f


	//   ....[102]....
        /*06cc*/ 	.word	0x0500000f


	//   ....[103]....
        /*06d0*/ 	.word	0x0500000f


	//   ....[104]....
        /*06d4*/ 	.word	0x0500000f


	//   ....[105]....
        /*06d8*/ 	.word	0x0500000f


	//   ....[106]....
        /*06dc*/ 	.word	0x0500000f


	//   ....[107]....
        /*06e0*/ 	.word	0x0500000f


	//   ....[108]....
        /*06e4*/ 	.word	0x0500000f


	//   ....[109]....
        /*06e8*/ 	.word	0x0500000f


	//   ....[110]....
        /*06ec*/ 	.word	0x0500000f


	//   ....[111]....
        /*06f0*/ 	.word	0x0500000f


	//   ....[112]....
        /*06f4*/ 	.word	0x0500000f


	//   ....[113]....
        /*06f8*/ 	.word	0x0500000f


	//   ....[114]....
        /*06fc*/ 	.word	0x0500000f


	//   ....[115]....
        /*0700*/ 	.word	0x0500000f


	//   ....[116]....
        /*0704*/ 	.word	0x0500000f


	//   ....[117]....
        /*0708*/ 	.word	0x0500000f


	//   ....[118]....
        /*070c*/ 	.word	0x0500000f


	//   ....[119]....
        /*0710*/ 	.word	0x0500000f


	//   ....[120]....
        /*0714*/ 	.word	0x0500000f


	//   ....[121]....
        /*0718*/ 	.word	0x0500000f


	//   ....[122]....
        /*071c*/ 	.word	0x0500000f


	//   ....[123]....
        /*0720*/ 	.word	0x0500000f


	//   ....[124]....
        /*0724*/ 	.word	0x0500000f


	//   ....[125]....
        /*0728*/ 	.word	0x0500000f


	//----- nvinfo : EIATTR_COOP_GROUP_INSTR_OFFSETS
	.align		4
.L_997:
        /*072c*/ 	.byte	0x04, 0x28
        /*072e*/ 	.short	(.L_999 - .L_998)


	//   ....[0]....
.L_998:
        /*0730*/ 	.word	0x00000060


	//   ....[1]....
        /*0734*/ 	.word	0x00000130


	//   ....[2]....
        /*0738*/ 	.word	0x000001e0


	//   ....[3]....
        /*073c*/ 	.word	0x000003a0


	//   ....[4]....
        /*0740*/ 	.word	0x00000500


	//   ....[5]....
        /*0744*/ 	.word	0x00000620


	//   ....[6]....
        /*0748*/ 	.word	0x00000780


	//   ....[7]....
        /*074c*/ 	.word	0x00001320


	//   ....[8]....
        /*0750*/ 	.word	0x000048e0


	//   ....[9]....
        /*0754*/ 	.word	0x00004960


	//   ....[10]....
        /*0758*/ 	.word	0x000050b0


	//   ....[11]....
        /*075c*/ 	.word	0x00005150


	//   ....[12]....
        /*0760*/ 	.word	0x000092e0


	//   ....[13]....
        /*0764*/ 	.word	0x00009310


	//   ....[14]....
        /*0768*/ 	.word	0x00009da0


	//   ....[15]....
        /*076c*/ 	.word	0x00009e00


	//   ....[16]....
        /*0770*/ 	.word	0x0000b2b0


	//   ....[17]....
        /*0774*/ 	.word	0x0000b330


	//   ....[18]....
        /*0778*/ 	.word	0x0000b7f0


	//   ....[19]....
        /*077c*/ 	.word	0x0000b800


	//   ....[20]....
        /*0780*/ 	.word	0x0000c860


	//   ....[21]....
        /*0784*/ 	.word	0x0000c8a0


	//   ....[22]....
        /*0788*/ 	.word	0x0000c8e0


	//   ....[23]....
        /*078c*/ 	.word	0x0000c910


	//   ....[24]....
        /*0790*/ 	.word	0x0000ce60


	//   ....[25]....
        /*0794*/ 	.word	0x0000cea0


	//   ....[26]....
        /*0798*/ 	.word	0x0000cf60


	//   ....[27]....
        /*079c*/ 	.word	0x0000cf80


	//   ....[28]....
        /*07a0*/ 	.word	0x0000d040


	//   ....[29]....
        /*07a4*/ 	.word	0x0000d060


	//   ....[30]....
        /*07a8*/ 	.word	0x0000d130


	//   ....[31]....
        /*07ac*/ 	.word	0x0000d150


	//   ....[32]....
        /*07b0*/ 	.word	0x0000d980


	//   ....[33]....
        /*07b4*/ 	.word	0x0000d9a0


	//   ....[34]....
        /*07b8*/ 	.word	0x0000da60


	//   ....[35]....
        /*07bc*/ 	.word	0x0000da80


	//   ....[36]....
        /*07c0*/ 	.word	0x0000db40


	//   ....[37]....
        /*07c4*/ 	.word	0x0000db60


	//   ....[38]....
        /*07c8*/ 	.word	0x0000dc30


	//   ....[39]....
        /*07cc*/ 	.word	0x0000dc50


	//   ....[40]....
        /*07d0*/ 	.word	0x0000dd90


	//   ....[41]....
        /*07d4*/ 	.word	0x0000df80


	//   ....[42]....
        /*07d8*/ 	.word	0x0000dfb0


	//   ....[43]....
        /*07dc*/ 	.word	0x0000dfe0


	//   ....[44]....
        /*07e0*/ 	.word	0x0000e010


	//   ....[45]....
        /*07e4*/ 	.word	0x0000e040


	//   ....[46]....
        /*07e8*/ 	.word	0x0000e070


	//   ....[47]....
        /*07ec*/ 	.word	0x0000e1e0


	//   ....[48]....
        /*07f0*/ 	.word	0x0000e210


	//   ....[49]....
        /*07f4*/ 	.word	0x0000e240


	//   ....[50]....
        /*07f8*/ 	.word	0x0000e270


	//   ....[51]....
        /*07fc*/ 	.word	0x0000e2a0


	//   ....[52]....
        /*0800*/ 	.word	0x0000e2d0


	//   ....[53]....
        /*0804*/ 	.word	0x0000e370


	//   ....[54]....
        /*0808*/ 	.word	0x0000e3a0


	//   ....[55]....
        /*080c*/ 	.word	0x0000e430


	//   ....[56]....
        /*0810*/ 	.word	0x0000f3f0


	//   ....[57]....
        /*0814*/ 	.word	0x00010030


	//   ....[58]....
        /*0818*/ 	.word	0x00010040


	//   ....[59]....
        /*081c*/ 	.word	0x00010060


	//   ....[60]....
        /*0820*/ 	.word	0x000100a0


	//   ....[61]....
        /*0824*/ 	.word	0x000101b0


	//   ....[62]....
        /*0828*/ 	.word	0x000101c0


	//   ....[63]....
        /*082c*/ 	.word	0x00010250


	//   ....[64]....
        /*0830*/ 	.word	0x00010260


	//   ....[65]....
        /*0834*/ 	.word	0x000102f0


	//   ....[66]....
        /*0838*/ 	.word	0x00010300


	//   ....[67]....
        /*083c*/ 	.word	0x00010390


	//   ....[68]....
        /*0840*/ 	.word	0x000103a0


	//   ....[69]....
        /*0844*/ 	.word	0x00010430


	//   ....[70]....
        /*0848*/ 	.word	0x00010440


	//   ....[71]....
        /*084c*/ 	.word	0x00010450


	//   ....[72]....
        /*0850*/ 	.word	0x00010460


	//   ....[73]....
        /*0854*/ 	.word	0x00012e10


	//   ....[74]....
        /*0858*/ 	.word	0x00012e70


	//   ....[75]....
        /*085c*/ 	.word	0x00012ea0


	//   ....[76]....
        /*0860*/ 	.word	0x00012ed0


	//   ....[77]....
        /*0864*/ 	.word	0x00012f00


	//   ....[78]....
        /*0868*/ 	.word	0x00012f30


	//   ....[79]....
        /*086c*/ 	.word	0x00012f60


	//   ....[80]....
        /*0870*/ 	.word	0x00012f70


	//   ....[81]....
        /*0874*/ 	.word	0x000130f0


	//   ....[82]....
        /*0878*/ 	.word	0x00013120


	//   ....[83]....
        /*087c*/ 	.word	0x00013150


	//   ....[84]....
        /*0880*/ 	.word	0x00013180


	//   ....[85]....
        /*0884*/ 	.word	0x000131b0


	//   ....[86]....
        /*0888*/ 	.word	0x000131e0


	//   ....[87]....
        /*088c*/ 	.word	0x000132a0


	//   ....[88]....
        /*0890*/ 	.word	0x000132c0


	//   ....[89]....
        /*0894*/ 	.word	0x00013330


	//   ....[90]....
        /*0898*/ 	.word	0x000137c0


	//   ....[91]....
        /*089c*/ 	.word	0x00013ca0


	//   ....[92]....
        /*08a0*/ 	.word	0x00013e70


	//   ....[93]....
        /*08a4*/ 	.word	0x00013ec0


	//   ....[94]....
        /*08a8*/ 	.word	0x00013f20


	//   ....[95]....
        /*08ac*/ 	.word	0x00013fc0


	//   ....[96]....
        /*08b0*/ 	.word	0x00014080


	//   ....[97]....
        /*08b4*/ 	.word	0x000141a0


	//   ....[98]....
        /*08b8*/ 	.word	0x00014200


	//   ....[99]....
        /*08bc*/ 	.word	0x00014300


	//   ....[100]....
        /*08c0*/ 	.word	0x00014360


	//   ....[101]....
        /*08c4*/ 	.word	0x00014460


	//   ....[102]....
        /*08c8*/ 	.word	0x000144c0


	//   ....[103]....
        /*08cc*/ 	.word	0x000145c0


	//   ....[104]....
        /*08d0*/ 	.word	0x00014620


	//   ....[105]....
        /*08d4*/ 	.word	0x00014710


	//   ....[106]....
        /*08d8*/ 	.word	0x00014770


	//   ....[107]....
        /*08dc*/ 	.word	0x00014850


	//   ....[108]....
        /*08e0*/ 	.word	0x00014b80


	//   ....[109]....
        /*08e4*/ 	.word	0x00014c20


	//   ....[110]....
        /*08e8*/ 	.word	0x00014d40


	//   ....[111]....
        /*08ec*/ 	.word	0x00014db0


	//   ....[112]....
        /*08f0*/ 	.word	0x00014e30


	//   ....[113]....
        /*08f4*/ 	.word	0x00014eb0


	//   ....[114]....
        /*08f8*/ 	.word	0x00014f30


	//   ....[115]....
        /*08fc*/ 	.word	0x00014fc0


	//   ....[116]....
        /*0900*/ 	.word	0x00015060


	//   ....[117]....
        /*0904*/ 	.word	0x00015100


	//   ....[118]....
        /*0908*/ 	.word	0x00015170


	//   ....[119]....
        /*090c*/ 	.word	0x000151e0


	//   ....[120]....
        /*0910*/ 	.word	0x00015250


	//   ....[121]....
        /*0914*/ 	.word	0x000152d0


	//   ....[122]....
        /*0918*/ 	.word	0x00015350


	//   ....[123]....
        /*091c*/ 	.word	0x000153f0


	//   ....[124]....
        /*0920*/ 	.word	0x00015480


	//   ....[125]....
        /*0924*/ 	.word	0x000155b0


	//----- nvinfo : EIATTR_REG_RECONFIG
	.align		4
.L_999:
        /*0928*/ 	.byte	0x01, 0x54
	.zero		2


	//----- nvinfo : EIATTR_SYSCALL_OFFSETS
	.align		4
        /*092c*/ 	.byte	0x04, 0x46
        /*092e*/ 	.short	(.L_1001 - .L_1000)


	//   ....[0]....
.L_1000:
        /*0930*/ 	.word	0x00001510


	//   ....[1]....
        /*0934*/ 	.word	0x0000efe0


	//   ....[2]....
        /*0938*/ 	.word	0x0000f140


	//   ....[3]....
        /*093c*/ 	.word	0x0000f240


	//   ....[4]....
        /*0940*/ 	.word	0x0000fc00


	//----- nvinfo : EIATTR_MBARRIER_INSTR_OFFSETS
	.align		4
.L_1001:
        /*0944*/ 	.byte	0x04, 0x39
        /*0946*/ 	.short	(.L_1003 - .L_1002)


	//   ....[0]....
.L_1002:
        /*0948*/ 	.word	0x00000250
        /*094c*/ 	.word	0x000000ff
        /*0950*/ 	.word	0x00034800
        /*0954*/ 	.short	0x0100
        /*0956*/ 	.byte	0x08
	.zero		1


	//   ....[1]....
        /*0958*/ 	.word	0x00000260
        /*095c*/ 	.word	0x000000ff
        /*0960*/ 	.word	0x00034820
        /*0964*/ 	.short	0x0100
        /*0966*/ 	.byte	0x08
	.zero		1


	//   ....[2]....
        /*0968*/ 	.word	0x00000350
        /*096c*/ 	.word	0x000000ff
        /*0970*/ 	.word	0x00034830
        /*0974*/ 	.short	0x0100
        /*0976*/ 	.byte	0x08
	.zero		1


	//   ....[3]....
        /*0978*/ 	.word	0x00000360
        /*097c*/ 	.word	0x000000ff
        /*0980*/ 	.word	0x00034840
        /*0984*/ 	.short	0x0100
        /*0986*/ 	.byte	0x08
	.zero		1


	//   ....[4]....
        /*0988*/ 	.word	0x00000370
        /*098c*/ 	.word	0x000000ff
        /*0990*/ 	.word	0x00034838
        /*0994*/ 	.short	0x0100
        /*0996*/ 	.byte	0x08
	.zero		1


	//   ....[5]....
        /*0998*/ 	.word	0x00000380
        /*099c*/ 	.word	0x000000ff
        /*09a0*/ 	.word	0x00034848
        /*09a4*/ 	.short	0x0100
        /*09a6*/ 	.byte	0x08
	.zero		1


	//   ....[6]....
        /*09a8*/ 	.word	0x000004b0
        /*09ac*/ 	.word	0x000000ff
        /*09b0*/ 	.word	0x00034850
        /*09b4*/ 	.short	0x0100
        /*09b6*/ 	.byte	0x08
	.zero		1


	//   ....[7]....
        /*09b8*/ 	.word	0x000004c0
        /*09bc*/ 	.word	0x000000ff
        /*09c0*/ 	.word	0x00034860
        /*09c4*/ 	.short	0x0100
        /*09c6*/ 	.byte	0x08
	.zero		1


	//   ....[8]....
        /*09c8*/ 	.word	0x000004d0
        /*09cc*/ 	.word	0x000000ff
        /*09d0*/ 	.word	0x00034858
        /*09d4*/ 	.short	0x0100
        /*09d6*/ 	.byte	0x08
	.zero		1


	//   ....[9]....
        /*09d8*/ 	.word	0x000004e0
        /*09dc*/ 	.word	0x000000ff
        /*09e0*/ 	.word	0x00034868
        /*09e4*/ 	.short	0x0100
        /*09e6*/ 	.byte	0x08
	.zero		1


	//   ....[10]....
        /*09e8*/ 	.word	0x000005d0
        /*09ec*/ 	.word	0x000000ff
        /*09f0*/ 	.word	0x00034870
        /*09f4*/ 	.short	0x0100
        /*09f6*/ 	.byte	0x06
	.zero		1


	//   ....[11]....
        /*09f8*/ 	.word	0x000005e0
        /*09fc*/ 	.word	0x000000ff
        /*0a00*/ 	.word	0x00034880
        /*0a04*/ 	.short	0x0100
        /*0a06*/ 	.byte	0x06
	.zero		1


	//   ....[12]....
        /*0a08*/ 	.word	0x000005f0
        /*0a0c*/ 	.word	0x000000ff
        /*0a10*/ 	.word	0x00034878
        /*0a14*/ 	.short	0x0100
        /*0a16*/ 	.byte	0x06
	.zero		1


	//   ....[13]....
        /*0a18*/ 	.word	0x00000600
        /*0a1c*/ 	.word	0x000000ff
        /*0a20*/ 	.word	0x00034888
        /*0a24*/ 	.short	0x0100
        /*0a26*/ 	.byte	0x06
	.zero		1


	//   ....[14]....
        /*0a28*/ 	.word	0x00000730
        /*0a2c*/ 	.word	0x000000ff
        /*0a30*/ 	.word	0x00034890
        /*0a34*/ 	.short	0x0100
        /*0a36*/ 	.byte	0x08
	.zero		1


	//   ....[15]....
        /*0a38*/ 	.word	0x00000740
        /*0a3c*/ 	.word	0x000000ff
        /*0a40*/ 	.word	0x000348a0
        /*0a44*/ 	.short	0x0100
        /*0a46*/ 	.byte	0x08
	.zero		1


	//   ....[16]....
        /*0a48*/ 	.word	0x00000750
        /*0a4c*/ 	.word	0x000000ff
        /*0a50*/ 	.word	0x00034898
        /*0a54*/ 	.short	0x0100
        /*0a56*/ 	.byte	0x08
	.zero		1


	//   ....[17]....
        /*0a58*/ 	.word	0x00000760
        /*0a5c*/ 	.word	0x000000ff
        /*0a60*/ 	.word	0x000348a8
        /*0a64*/ 	.short	0x0100
        /*0a66*/ 	.byte	0x08
	.zero		1


	//   ....[18]....
        /*0a68*/ 	.word	0x00000890
        /*0a6c*/ 	.word	0x000000ff
        /*0a70*/ 	.word	0x000348b0
        /*0a74*/ 	.short	0x0100
        /*0a76*/ 	.byte	0x08
	.zero		1


	//   ....[19]....
        /*0a78*/ 	.word	0x000008a0
        /*0a7c*/ 	.word	0x000000ff
        /*0a80*/ 	.word	0x000348c0
        /*0a84*/ 	.short	0x0100
        /*0a86*/ 	.byte	0x08
	.zero		1


	//   ....[20]....
        /*0a88*/ 	.word	0x000008b0
        /*0a8c*/ 	.word	0x000000ff
        /*0a90*/ 	.word	0x000348b8
        /*0a94*/ 	.short	0x0100
        /*0a96*/ 	.byte	0x08
	.zero		1


	//   ....[21]....
        /*0a98*/ 	.word	0x000008c0
        /*0a9c*/ 	.word	0x000000ff
        /*0aa0*/ 	.word	0x000348c8
        /*0aa4*/ 	.short	0x0100
        /*0aa6*/ 	.byte	0x08
	.zero		1


	//   ....[22]....
        /*0aa8*/ 	.word	0x000015c0
        /*0aac*/ 	.word	0x00000000
        /*0ab0*/ 	.word	0x00034800
        /*0ab4*/ 	.short	0x010a
        /*0ab6*/ 	.byte	0x3f
	.zero		1


	//   ....[23]....
        /*0ab8*/ 	.word	0x00001630
        /*0abc*/ 	.word	0x0000000c
        /*0ac0*/ 	.word	0x00034830
        /*0ac4*/ 	.short	0x010a
        /*0ac6*/ 	.byte	0x3f
	.zero		1


	//   ....[24]....
        /*0ac8*/ 	.word	0x000016a0
        /*0acc*/ 	.word	0x0000000c
        /*0ad0*/ 	.word	0x00034830
        /*0ad4*/ 	.short	0x010a
        /*0ad6*/ 	.byte	0x3f
	.zero		1


	//   ....[25]....
        /*0ad8*/ 	.word	0x000054f0
        /*0adc*/ 	.word	0x00000028
        /*0ae0*/ 	.word	0x00000000
        /*0ae4*/ 	.short	0x0101
        /*0ae6*/ 	.byte	0x3f
	.zero		1


	//   ....[26]....
        /*0ae8*/ 	.word	0x00006720
        /*0aec*/ 	.word	0x00000000
        /*0af0*/ 	.word	0x00034830
        /*0af4*/ 	.short	0x010a
        /*0af6*/ 	.byte	0x3f
	.zero		1


	//   ....[27]....
        /*0af8*/ 	.word	0x00006760
        /*0afc*/ 	.word	0x00000000
        /*0b00*/ 	.word	0x00034830
        /*0b04*/ 	.short	0x010a
        /*0b06*/ 	.byte	0x3f
	.zero		1


	//   ....[28]....
        /*0b08*/ 	.word	0x00008e30
        /*0b0c*/ 	.word	0x000000ff
        /*0b10*/ 	.word	0x00034850
        /*0b14*/ 	.short	0x010a
        /*0b16*/ 	.byte	0x06
	.zero		1


	//   ....[29]....
        /*0b18*/ 	.word	0x00008e70
        /*0b1c*/ 	.word	0x000000ff
        /*0b20*/ 	.word	0x00034850
        /*0b24*/ 	.short	0x010a
        /*0b26*/ 	.byte	0x06
	.zero		1


	//   ....[30]....
        /*0b28*/ 	.word	0x0000a910
        /*0b2c*/ 	.word	0x00000085
        /*0b30*/ 	.word	0x00000000
        /*0b34*/ 	.short	0x0101
        /*0b36*/ 	.byte	0x3f
	.zero		1


	//   ....[31]....
        /*0b38*/ 	.word	0x0000aaa0
        /*0b3c*/ 	.word	0x00000083
        /*0b40*/ 	.word	0x00000000
        /*0b44*/ 	.short	0x0101
        /*0b46*/ 	.byte	0x3f
	.zero		1


	//   ....[32]....
        /*0b48*/ 	.word	0x0000b210
        /*0b4c*/ 	.word	0x00000008
        /*0b50*/ 	.word	0x00034850
        /*0b54*/ 	.short	0x010a
        /*0b56*/ 	.byte	0x3f
	.zero		1


	//   ....[33]....
        /*0b58*/ 	.word	0x0000b250
        /*0b5c*/ 	.word	0x00000008
        /*0b60*/ 	.word	0x00034850
        /*0b64*/ 	.short	0x010a
        /*0b66*/ 	.byte	0x3f
	.zero		1


	//   ....[34]....
        /*0b68*/ 	.word	0x0000ba10
        /*0b6c*/ 	.word	0x00000008
        /*0b70*/ 	.word	0x00000000
        /*0b74*/ 	.short	0x0101
        /*0b76*/ 	.byte	0x3f
	.zero		1


	//   ....[35]....
        /*0b78*/ 	.word	0x0000ce90
        /*0b7c*/ 	.word	0x00000012
        /*0b80*/ 	.word	0x00000000
        /*0b84*/ 	.short	0x0101
        /*0b86*/ 	.byte	0x3f
	.zero		1


	//   ....[36]....
        /*0b88*/ 	.word	0x0000f690
        /*0b8c*/ 	.word	0x00000000
        /*0b90*/ 	.word	0x00034840
        /*0b94*/ 	.short	0x010a
        /*0b96*/ 	.byte	0x3f
	.zero		1


	//   ....[37]....
        /*0b98*/ 	.word	0x000105b0
        /*0b9c*/ 	.word	0x00000009
        /*0ba0*/ 	.word	0x00034800
        /*0ba4*/ 	.short	0x0107
        /*0ba6*/ 	.byte	0x3f
	.zero		1


	//   ....[38]....
        /*0ba8*/ 	.word	0x000106c0
        /*0bac*/ 	.word	0x00000002
        /*0bb0*/ 	.word	0x00034800
        /*0bb4*/ 	.short	0x0101
        /*0bb6*/ 	.byte	0x3f
	.zero		1


	//   ....[39]....
        /*0bb8*/ 	.word	0x000106e0
        /*0bbc*/ 	.word	0x00000002
        /*0bc0*/ 	.word	0x00034820
        /*0bc4*/ 	.short	0x010a
        /*0bc6*/ 	.byte	0x3f
	.zero		1


	//   ....[40]....
        /*0bc8*/ 	.word	0x00010a60
        /*0bcc*/ 	.word	0x00000003
        /*0bd0*/ 	.word	0x00034840
        /*0bd4*/ 	.short	0x010a
        /*0bd6*/ 	.byte	0x3f
	.zero		1


	//   ....[41]....
        /*0bd8*/ 	.word	0x00010e20
        /*0bdc*/ 	.word	0x00000003
        /*0be0*/ 	.word	0x00000060
        /*0be4*/ 	.short	0x010a
        /*0be6*/ 	.byte	0x3f
	.zero		1


	//   ....[42]....
        /*0be8*/ 	.word	0x00011510
        /*0bec*/ 	.word	0x00000003
        /*0bf0*/ 	.word	0x00034840
        /*0bf4*/ 	.short	0x010a
        /*0bf6*/ 	.byte	0x3f
	.zero		1


	//   ....[43]....
        /*0bf8*/ 	.word	0x000118d0
        /*0bfc*/ 	.word	0x00000002
        /*0c00*/ 	.word	0x00000060
        /*0c04*/ 	.short	0x010a
        /*0c06*/ 	.byte	0x3f
	.zero		1


	//   ....[44]....
        /*0c08*/ 	.word	0x00011ef0
        /*0c0c*/ 	.word	0x00000002
        /*0c10*/ 	.word	0x00034840
        /*0c14*/ 	.short	0x010a
        /*0c16*/ 	.byte	0x3f
	.zero		1


	//   ....[45]....
        /*0c18*/ 	.word	0x000122b0
        /*0c1c*/ 	.word	0x00000002
        /*0c20*/ 	.word	0x00000060
        /*0c24*/ 	.short	0x010a
        /*0c26*/ 	.byte	0x3f
	.zero		1


	//   ....[46]....
        /*0c28*/ 	.word	0x00012860
        /*0c2c*/ 	.word	0x00000002
        /*0c30*/ 	.word	0x00034860
        /*0c34*/ 	.short	0x010a
        /*0c36*/ 	.byte	0x3f
	.zero		1


	//   ....[47]....
        /*0c38*/ 	.word	0x00013740
        /*0c3c*/ 	.word	0x00000000
        /*0c40*/ 	.word	0x00034820
        /*0c44*/ 	.short	0x010a
        /*0c46*/ 	.byte	0x3f
	.zero		1


	//   ....[48]....
        /*0c48*/ 	.word	0x00013900
        /*0c4c*/ 	.word	0x00000006
        /*0c50*/ 	.word	0x00000000
        /*0c54*/ 	.short	0x010a
        /*0c56*/ 	.byte	0x3f
	.zero		1


	//   ....[49]....
        /*0c58*/ 	.word	0x00013970
        /*0c5c*/ 	.word	0x00000007
        /*0c60*/ 	.word	0x00000000
        /*0c64*/ 	.short	0x010a
        /*0c66*/ 	.byte	0x3f
	.zero		1


	//   ....[50]....
        /*0c68*/ 	.word	0x000139e0
        /*0c6c*/ 	.word	0x00000004
        /*0c70*/ 	.word	0x00000000
        /*0c74*/ 	.short	0x010a
        /*0c76*/ 	.byte	0x3f
	.zero		1


	//   ....[51]....
        /*0c78*/ 	.word	0x00013a10
        /*0c7c*/ 	.word	0x00000003
        /*0c80*/ 	.word	0x00000000
        /*0c84*/ 	.short	0x010a
        /*0c86*/ 	.byte	0x3f
	.zero		1


	//   ....[52]....
        /*0c88*/ 	.word	0x00013a70
        /*0c8c*/ 	.word	0x00000000
        /*0c90*/ 	.word	0x00034800
        /*0c94*/ 	.short	0x010a
        /*0c96*/ 	.byte	0x3f
	.zero		1


	//   ....[53]....
        /*0c98*/ 	.word	0x00013ac0
        /*0c9c*/ 	.word	0x0000000c
        /*0ca0*/ 	.word	0x00034830
        /*0ca4*/ 	.short	0x010a
        /*0ca6*/ 	.byte	0x3f
	.zero		1


	//   ....[54]....
        /*0ca8*/ 	.word	0x00013b10
        /*0cac*/ 	.word	0x00000000
        /*0cb0*/ 	.word	0x00034830
        /*0cb4*/ 	.short	0x010a
        /*0cb6*/ 	.byte	0x3f
	.zero		1


	//   ....[55]....
        /*0cb8*/ 	.word	0x00013b70
        /*0cbc*/ 	.word	0x0000000b
        /*0cc0*/ 	.word	0x00034850
        /*0cc4*/ 	.short	0x010a
        /*0cc6*/ 	.byte	0x3f
	.zero		1


	//   ....[56]....
        /*0cc8*/ 	.word	0x00013bc0
        /*0ccc*/ 	.word	0x00000008
        /*0cd0*/ 	.word	0x00034850
        /*0cd4*/ 	.short	0x010a
        /*0cd6*/ 	.byte	0x3f
	.zero		1


	//   ....[57]....
        /*0cd8*/ 	.word	0x00013d60
        /*0cdc*/ 	.word	0x00000000
        /*0ce0*/ 	.word	0x00034840
        /*0ce4*/ 	.short	0x010a
        /*0ce6*/ 	.byte	0x3f
	.zero		1


	//   ....[58]....
        /*0ce8*/ 	.word	0x000148a0
        /*0cec*/ 	.word	0x00000002
        /*0cf0*/ 	.word	0x00034820
        /*0cf4*/ 	.short	0x010a
        /*0cf6*/ 	.byte	0x3f
	.zero		1


	//   ....[59]....
        /*0cf8*/ 	.word	0x000148f0
        /*0cfc*/ 	.word	0x00000003
        /*0d00*/ 	.word	0x00034840
        /*0d04*/ 	.short	0x010a
        /*0d06*/ 	.byte	0x3f
	.zero		1


	//   ....[60]....
        /*0d08*/ 	.word	0x00014940
        /*0d0c*/ 	.word	0x00000003
        /*0d10*/ 	.word	0x00000060
        /*0d14*/ 	.short	0x010a
        /*0d16*/ 	.byte	0x3f
	.zero		1


	//   ....[61]....
        /*0d18*/ 	.word	0x00014990
        /*0d1c*/ 	.word	0x00000003
        /*0d20*/ 	.word	0x00034840
        /*0d24*/ 	.short	0x010a
        /*0d26*/ 	.byte	0x3f
	.zero		1


	//   ....[62]....
        /*0d28*/ 	.word	0x000149e0
        /*0d2c*/ 	.word	0x00000002
        /*0d30*/ 	.word	0x00000060
        /*0d34*/ 	.short	0x010a
        /*0d36*/ 	.byte	0x3f
	.zero		1


	//   ....[63]....
        /*0d38*/ 	.word	0x00014a30
        /*0d3c*/ 	.word	0x00000002
        /*0d40*/ 	.word	0x00034840
        /*0d44*/ 	.short	0x010a
        /*0d46*/ 	.byte	0x3f
	.zero		1


	//   ....[64]....
        /*0d48*/ 	.word	0x00014a80
        /*0d4c*/ 	.word	0x00000002
        /*0d50*/ 	.word	0x00000060
        /*0d54*/ 	.short	0x010a
        /*0d56*/ 	.byte	0x3f
	.zero		1


	//   ....[65]....
        /*0d58*/ 	.word	0x00014ad0
        /*0d5c*/ 	.word	0x00000002
        /*0d60*/ 	.word	0x00034860
        /*0d64*/ 	.short	0x010a
        /*0d66*/ 	.byte	0x3f
	.zero		1


	//   ....[66]....
        /*0d68*/ 	.word	0x000154d0
        /*0d6c*/ 	.word	0x00000000
        /*0d70*/ 	.word	0x00034820
        /*0d74*/ 	.short	0x010a
        /*0d76*/ 	.byte	0x3f
	.zero		1


	//   ....[67]....
        /*0d78*/ 	.word	0x00015670
        /*0d7c*/ 	.word	0x00000006
        /*0d80*/ 	.word	0x00000000
        /*0d84*/ 	.short	0x010a
        /*0d86*/ 	.byte	0x3f
	.zero		1


	//   ....[68]....
        /*0d88*/ 	.word	0x000156c0
        /*0d8c*/ 	.word	0x00000007
        /*0d90*/ 	.word	0x00000000
        /*0d94*/ 	.short	0x010a
        /*0d96*/ 	.byte	0x3f
	.zero		1


	//   ....[69]....
        /*0d98*/ 	.word	0x00015710
        /*0d9c*/ 	.word	0x00000004
        /*0da0*/ 	.word	0x00000000
        /*0da4*/ 	.short	0x010a
        /*0da6*/ 	.byte	0x3f
	.zero		1


	//----- nvinfo : EIATTR_NUM_MBARRIERS
	.align		4
.L_1003:
        /*0da8*/ 	.byte	0x03, 0x38
        /*0daa*/ 	.short	0x0016


	//----- nvinfo : EIATTR_EXIT_INSTR_OFFSETS
	.align		4
        /*0dac*/ 	.byte	0x04, 0x1c
        /*0dae*/ 	.short	(.L_1005 - .L_1004)


	//   ....[0]....
.L_1004:
        /*0db0*/ 	.word	0x00000a70


	//   ....[1]....
        /*0db4*/ 	.word	0x0000dd40


	//   ....[2]....
        /*0db8*/ 	.word	0x00013a60


	//----- nvinfo : EIATTR_MAX_THREADS
	.align		4
.L_1005:
        /*0dbc*/ 	.byte	0x04, 0x05
        /*0dbe*/ 	.short	(.L_1007 - .L_1006)
.L_1006:
        /*0dc0*/ 	.word	0x00000180
        /*0dc4*/ 	.word	0x00000001
        /*0dc8*/ 	.word	0x00000001


	//----- nvinfo : EIATTR_CRS_STACK_SIZE
	.align		4
.L_1007:
        /*0dcc*/ 	.byte	0x04, 0x1e
        /*0dce*/ 	.short	(.L_1009 - .L_1008)
.L_1008:
        /*0dd0*/ 	.word	0x00000000


	//----- nvinfo : EIATTR_CBANK_PARAM_SIZE
	.align		4
.L_1009:
        /*0dd4*/ 	.byte	0x03, 0x19
        /*0dd6*/ 	.short	0x0af0


	//----- nvinfo : EIATTR_PARAM_CBANK
	.align		4
        /*0dd8*/ 	.byte	0x04, 0x0a
        /*0dda*/ 	.short	(.L_1011 - .L_1010)
	.align		4
.L_1010:
        /*0ddc*/ 	.word	index@(.nv.constant0._ZN7cutlass13device_kernelIN5flash11enable_sm90INS1_16FlashAttnFwdSm90INS1_25CollectiveMainloopFwdSm90ILi2EN4cute5tupleIJNS5_1CILi1EEES8_S8_EEENS6_IJNS7_ILi128EEENS7_ILi176EEESA_EEELi128ENS_10bfloat16_tEfNS_4arch4Sm90ELb0ELb0ELb0ELb1ELb0ELb0ELb0ELb1ELb1ELb1ELb0ELb0EEENS1_21CollectiveEpilogueFwdINS6_IJSA_SA_SB_EEES9_SD_SF_Li256ELb1ELb1ELb0ELb0EEENS1_36VarlenDynamicPersistentTileSchedulerILi128ELi176ELi256ELi128ELb0ELb1ELb1ELb0ELb1ELb1EEEEEEEEEvNT_6ParamsE)
        /*0de0*/ 	.short	0x0210
        /*0de2*/ 	.short	0x0af0


	//----- nvinfo : EIATTR_SW_WAR
	.align		4
.L_1011:
        /*0de4*/ 	.byte	0x04, 0x36
        /*0de6*/ 	.short	(.L_1013 - .L_1012)
.L_1012:
        /*0de8*/ 	.word	0x00000008
.L_1013:


//--------------------- .nv.info._ZN7cutlass13device_kernelIN5flash11enable_sm90INS1_16FlashAttnFwdSm90INS1_25CollectiveMainloopFwdSm90ILi2EN4cute5tupleIJNS5_1CILi1EEES8_S8_EEENS6_IJNS7_ILi128EEENS7_ILi176EEESA_EEELi128ENS_10bfloat16_tEfNS_4arch4Sm90ELb0ELb0ELb0ELb1ELb0ELb1ELb0ELb1ELb1ELb1ELb0ELb0EEENS1_21CollectiveEpilogueFwdINS6_IJSA_SA_SB_EEES9_SD_SF_Li256ELb1ELb1ELb0ELb0EEENS1_36VarlenDynamicPersistentTileSchedulerILi128ELi176ELi256ELi128ELb0ELb1ELb1ELb0ELb1ELb1EEEEEEEEEvNT_6ParamsE --------------------------
	.section	.nv.info._ZN7cutlass13device_kernelIN5flash11enable_sm90INS1_16FlashAttnFwdSm90INS1_25CollectiveMainloopFwdSm90ILi2EN4cute5tupleIJNS5_1CILi1EEES8_S8_EEENS6_IJNS7_ILi128EEENS7_ILi176EEESA_EEELi128ENS_10bfloat16_tEfNS_4arch4Sm90ELb0ELb0ELb0ELb1ELb0ELb1ELb0ELb1ELb1ELb1ELb0ELb0EEENS1_21CollectiveEpilogueFwdINS6_IJSA_SA_SB_EEES9_SD_SF_Li256ELb1ELb1ELb0ELb0EEENS1_36VarlenDynamicPersistentTileSchedulerILi128ELi176ELi256ELi128ELb0ELb1ELb1ELb0ELb1ELb1EEEEEEEEEvNT_6ParamsE,"",@"SHT_CUDA_INFO"
	.sectionflags	@""
	.align	4


	//----- nvinfo : EIATTR_CUDA_API_VERSION
	.align		4
        /*0000*/ 	.byte	0x04, 0x37
        /*0002*/ 	.short	(.L_1015 - .L_1014)
.L_1014:
        /*0004*/ 	.word	0x00000082


	//----- nvinfo : EIATTR_KPARAM_INFO
	.align		4
.L_1015:
        /*0008*/ 	.byte	0x04, 0x17
        /*000a*/ 	.short	(.L_1017 - .L_1016)
.L_1016:
        /*000c*/ 	.word	0x00000000
        /*0010*/ 	.short	0x0000
        /*0012*/ 	.short	0x0070
        /*0014*/ 	.byte	0x00, 0xf0, 0x01, 0x2a


	//----- nvinfo : EIATTR_SPARSE_MMA_MASK
	.align		4
.L_1017:
        /*0018*/ 	.byte	0x03, 0x50
        /*001a*/ 	.short	0x0000


	//----- nvinfo : EIATTR_MAXREG_COUNT
	.align		4
        /*001c*/ 	.byte	0x03, 0x1b
        /*001e*/ 	.short	0x00a8


	//----- nvinfo : EIATTR_NUM_BARRIERS
	.align		4
        /*0020*/ 	.byte	0x02, 0x4c
        /*0022*/ 	.byte	0x10
	.zero		1


	//----- nvinfo : EIATTR_EXTERNS
	.align		4
        /*0024*/ 	.byte	0x04, 0x0f
        /*0026*/ 	.short	(.L_1019 - .L_1018)


	//   ....[0]....
	.align		4
.L_1018:
        /*0028*/ 	.word	index@(__assertfail)


	//----- nvinfo : EIATTR_ANNOTATIONS
	.align		4
.L_1019:
        /*002c*/ 	.byte	0x04, 0x55
        /*002e*/ 	.short	(.L_1021 - .L_1020)


	//   ....[0]....
.L_1020:
        /* <DEDUP_REMOVED lines=142> */


	//----- nvinfo : EIATTR_MERCURY_ISA_VERSION
	.align		4
.L_1021:
        /*0900*/ 	.byte	0x03, 0x5f
        /*0902*/ 	.short	0x0101


	//----- nvinfo : EIATTR_UNUSED_LOAD_BYTE_OFFSET
	.align		4
        /*0904*/ 	.byte	0x04, 0x44
        /*0906*/ 	.short	(.L_1023 - .L_1022)


	//   ....[0]....
.L_1022:
        /*0908*/ 	.word	0x00000ac0
        /*090c*/ 	.word	0x0000fff0


	//   ....[1]....
        /*0910*/ 	.word	0x0001d010
        /*0914*/ 	.word	0x0000fff0


	//----- nvinfo : EIATTR_INT_WARP_WIDE_INSTR_OFFSETS
	.align		4
.L_1023:
        /*0918*/ 	.byte	0x04, 0x31
        /*091a*/ 	.short	(.L_1025 - .L_1024)


	//   ....[0]....
.L_1024:
        /*091c*/ 	.word	0x00000190


	//   ....[1]....
        /*0920*/ 	.word	0x000001d0


	//   ....[2]....
        /*0924*/ 	.word	0x00000240


	//   ....[3]....
        /*0928*/ 	.word	0x00021770


	//   ....[4]....
        /*092c*/ 	.word	0x00021810


	//   ....[5]....
        /*0930*/ 	.word	0x00025170


	//   ....[6]....
        /*0934*/ 	.word	0x000251e0


	//----- nvinfo : EIATTR_COOP_GROUP_MASK_REGIDS
	.align		4
.L_1025:
        /*0938*/ 	.byte	0x04, 0x29
        /*093a*/ 	.short	(.L_1027 - .L_1026)


	//   ....[0]....
.L_1026:
        /*093c*/ 	.word	0xffffffff


	//   ....[1]....
        /*0940*/ 	.word	0xffffffff


	//   ....[2]....
        /*0944*/ 	.word	0xffffffff


	//   ....[3]....
        /*0948*/ 	.word	0xffffffff


	//   ....[4]....
        /*094c*/ 	.word	0xffffffff


	//   ....[5]....
        /*0950*/ 	.word	0xffffffff


	//   ....[6]....
        /*0954*/ 	.word	0xffffffff


	//   ....[7]....
        /*0958*/ 	.word	0xffffffff


	//   ....[8]....
        /*095c*/ 	.word	0xffffffff


	//   ....[9]....
        /*0960*/ 	.word	0xffffffff


	//   ....[10]....
        /*0964*/ 	.word	0xffffffff


	//   ....[11]....
        /*0968*/ 	.word	0xffffffff


	//   ....[12]....
        /*096c*/ 	.word	0xffffffff


	//   ....[13]....
        /*0970*/ 	.word	0xffffffff


	//   ....[14]....
        /*0974*/ 	.word	0xffffffff


	//   ....[15]....
        /*0978*/ 	.word	0xffffffff


	//   ....[16]....
        /*097c*/ 	.word	0xffffffff


	//   ....[17]....
        /*0980*/ 	.word	0xffffffff


	//   ....[18]....
        /*0984*/ 	.word	0xffffffff


	//   ....[19]....
        /*0988*/ 	.word	0xffffffff


	//   ....[20]....
        /*098c*/ 	.word	0xffffffff


	//   ....[21]....
        /*0990*/ 	.word	0xffffffff


	//   ....[22]....
        /*0994*/ 	.word	0xffffffff


	//   ....[23]....
        /*0998*/ 	.word	0xffffffff


	//   ....[24]....
        /*099c*/ 	.word	0xffffffff


	//   ....[25]....
        /*09a0*/ 	.word	0xffffffff


	//   ....[26]....
        /*09a4*/ 	.word	0xffffffff


	//   ....[27]....
        /*09a8*/ 	.word	0xffffffff


	//   ....[28]....
        /*09ac*/ 	.word	0xffffffff


	//   ....[29]....
        /*09b0*/ 	.word	0xffffffff


	//   ....[30]....
        /*09b4*/ 	.word	0xffffffff


	//   ....[31]....
        /*09b8*/ 	.word	0xffffffff


	//   ....[32]....
        /*09bc*/ 	.word	0xffffffff


	//   ....[33]....
        /*09c0*/ 	.word	0xffffffff


	//   ....[34]....
        /*09c4*/ 	.word	0xffffffff


	//   ....[35]....
        /*09c8*/ 	.word	0xffffffff


	//   ....[36]....
        /*09cc*/ 	.word	0xffffffff


	//   ....[37]....
        /*09d0*/ 	.word	0xffffffff


	//   ....[38]....
        /*09d4*/ 	.word	0xffffffff


	//   ....[39]....
        /*09d8*/ 	.word	0xffffffff


	//   ....[40]....
        /*09dc*/ 	.word	0xffffffff


	//   ....[41]....
        /*09e0*/ 	.word	0xffffffff


	//   ....[42]....
        /*09e4*/ 	.word	0xffffffff


	//   ....[43]....
        /*09e8*/ 	.word	0xffffffff


	//   ....[44]....
        /*09ec*/ 	.word	0xffffffff


	//   ....[45]....
        /*09f0*/ 	.word	0xffffffff


	//   ....[46]....
        /*09f4*/ 	.word	0xffffffff


	//   ....[47]....
        /*09f8*/ 	.word	0xffffffff


	//   ....[48]....
        /*09fc*/ 	.word	0xffffffff


	//   ....[49]....
        /*0a00*/ 	.word	0xffffffff


	//   ....[50]....
        /*0a04*/ 	.word	0xffffffff


	//   ....[51]....
        /*0a08*/ 	.word	0xffffffff


	//   ....[52]....
        /*0a0c*/ 	.word	0xffffffff


	//   ....[53]....
        /*0a10*/ 	.word	0xffffffff


	//   ....[54]....
        /*0a14*/ 	.word	0xffffffff


	//   ....[55]....
        /*0a18*/ 	.word	0xffffffff


	//   ....[56]....
        /*0a1c*/ 	.word	0xffffffff


	//   ....[57]....
        /*0a20*/ 	.word	0xffffffff


	//   ....[58]....
        /*0a24*/ 	.word	0xffffffff


	//   ....[59]....
        /*0a28*/ 	.word	0xffffffff


	//   ....[60]....
        /*0a2c*/ 	.word	0xffffffff


	//   ....[61]....
        /*0a30*/ 	.word	0xffffffff


	//   ....[62]....
        /*0a34*/ 	.word	0xffffffff


	//   ....[63]....
        /*0a38*/ 	.word	0xffffffff


	//   ....[64]....
        /*0a3c*/ 	.word	0xffffffff


	//   ....[65]....
        /*0a40*/ 	.word	0xffffffff


	//   ....[66]....
        /*0a44*/ 	.word	0xffffffff


	//   ....[67]....
        /*0a48*/ 	.word	0xffffffff


	//   ....[68]....
        /*0a4c*/ 	.word	0xffffffff


	//   ....[69]....
        /*0a50*/ 	.word	0xffffffff


	//   ....[70]....
        /*0a54*/ 	.word	0xffffffff


	//   ....[71]....
        /*0a58*/ 	.word	0xffffffff


	//   ....[72]....
        /*0a5c*/ 	.word	0xffffffff


	//   ....[73]....
        /*0a60*/ 	.word	0xffffffff


	//   ....[74]....
        /*0a64*/ 	.word	0xffffffff


	//   ....[75]....
        /*0a68*/ 	.word	0xffffffff


	//   ....[76]....
        /*0a6c*/ 	.word	0xffffffff


	//   ....[77]....
        /*0a70*/ 	.word	0xffffffff


	//   ....[78]....
        /*0a74*/ 	.word	0xffffffff


	//   ....[79]....
        /*0a78*/ 	.word	0xffffffff


	//   ....[80]....
        /*0a7c*/ 	.word	0xffffffff


	//   ....[81]....
        /*0a80*/ 	.word	0xffffffff


	//   ....[82]....
        /*0a84*/ 	.word	0xffffffff


	//   ....[83]....
        /*0a88*/ 	.word	0xffffffff


	//   ....[84]....
        /*0a8c*/ 	.word	0xffffffff


	//   ....[85]....
        /*0a90*/ 	.word	0xffffffff


	//   ....[86]....
        /*0a94*/ 	.word	0xffffffff


	//   ....[87]....
        /*0a98*/ 	.word	0xffffffff


	//   ....[88]....
        /*0a9c*/ 	.word	0xffffffff


	//   ....[89]....
        /*0aa0*/ 	.word	0xffffffff


	//   ....[90]....
        /*0aa4*/ 	.word	0xffffffff


	//   ....[91]....
        /*0aa8*/ 	.word	0xffffffff


	//   ....[92]....
        /*0aac*/ 	.word	0xffffffff


	//   ....[93]....
        /*0ab0*/ 	.word	0xffffffff


	//   ....[94]....
        /*0ab4*/ 	.word	0xffffffff


	//   ....[95]....
        /*0ab8*/ 	.word	0xffffffff


	//   ....[96]....
        /*0abc*/ 	.word	0xffffffff


	//   ....[97]....
        /*0ac0*/ 	.word	0xffffffff


	//   ....[98]....
        /*0ac4*/ 	.word	0xffffffff


	//   ....[99]....
        /*0ac8*/ 	.word	0xffffffff


	//   ....[100]....
        /*0acc*/ 	.word	0x0500000f


	//   ....[101]....
        /*0ad0*/ 	.word	0x0500000f


	//   ....[102]....
        /*0ad4*/ 	.word	0x0500000f


	//   ....[103]....
        /*0ad8*/ 	.word	0x0500000f


	//   ....[104]....
        /*0adc*/ 	.word	0x0500000f


	//   ....[105]....
        /*0ae0*/ 	.word	0x0500000f


	//   ....[106]....
        /*0ae4*/ 	.word	0x0500000f


	//   ....[107]....
        /*0ae8*/ 	.word	0x0500000f


	//   ....[108]....
        /*0aec*/ 	.word	0x0500000f


	//   ....[109]....
        /*0af0*/ 	.word	0x0500000f


	//   ....[110]....
        /*0af4*/ 	.word	0x0500000f


	//   ....[111]....
        /*0af8*/ 	.word	0x0500000f


	//   ....[112]....
        /*0afc*/ 	.word	0x0500000f


	//   ....[113]....
        /*0b00*/ 	.word	0x0500000f


	//   ....[114]....
        /*0b04*/ 	.word	0x0500000f


	//   ....[115]....
        /*0b08*/ 	.word	0x0500000f


	//   ....[116]....
        /*0b0c*/ 	.word	0x0500000f


	//   ....[117]....
        /*0b10*/ 	.word	0x0500000f


	//   ....[118]....
        /*0b14*/ 	.word	0x0500000f


	//   ....[119]....
        /*0b18*/ 	.word	0x0500000f


	//   ....[120]....
        /*0b1c*/ 	.word	0x0500000f


	//   ....[121]....
        /*0b20*/ 	.word	0x0500000f


	//   ....[122]....
        /*0b24*/ 	.word	0x0500000f


	//   ....[123]....
        /*0b28*/ 	.word	0x0500000f


	//   ....[124]....
        /*0b2c*/ 	.word	0x0500000f


	//   ....[125]....
        /*0b30*/ 	.word	0x0500000f


	//   ....[126]....
        /*0b34*/ 	.word	0x0500000f


	//   ....[127]....
        /*0b38*/ 	.word	0x0500000f


	//   ....[128]....
        /*0b3c*/ 	.word	0x0500000f


	//   ....[129]....
        /*0b40*/ 	.word	0x0500000f


	//   ....[130]....
        /*0b44*/ 	.word	0x0500000f


	//   ....[131]....
        /*0b48*/ 	.word	0x0500000f


	//   ....[132]....
        /*0b4c*/ 	.word	0x0500000f


	//   ....[133]....
        /*0b50*/ 	.word	0x0500000f


	//   ....[134]....
        /*0b54*/ 	.word	0x0500000f


	//   ....[135]....
        /*0b58*/ 	.word	0x0500000f


	//   ....[136]....
        /*0b5c*/ 	.word	0x0500000f


	//   ....[137]....
        /*0b60*/ 	.word	0x0500000f


	//   ....[138]....
        /*0b64*/ 	.word	0x0500000f


	//   ....[139]....
        /*0b68*/ 	.word	0x0500000f


	//   ....[140]....
        /*0b6c*/ 	.word	0x0500000f


	//   ....[141]....
        /*0b70*/ 	.word	0x0500000f


	//   ....[142]....
        /*0b74*/ 	.word	0x0500000f


	//   ....[143]....
        /*0b78*/ 	.word	0x0500000f


	//   ....[144]....
        /*0b7c*/ 	.word	0x0500000f


	//   ....[145]....
        /*0b80*/ 	.word	0x0500000f


	//   ....[146]....
        /*0b84*/ 	.word	0x0500000f


	//   ....[147]....
        /*0b88*/ 	.word	0x0500000f


	//   ....[148]....
        /*0b8c*/ 	.word	0x0500000f


	//   ....[149]....
        /*0b90*/ 	.word	0x0500000f


	//   ....[150]....
        /*0b94*/ 	.word	0x0500000f


	//   ....[151]....
        /*0b98*/ 	.word	0x0500000f


	//   ....[152]....
        /*0b9c*/ 	.word	0x0500000f


	//----- nvinfo : EIATTR_COOP_GROUP_INSTR_OFFSETS
	.align		4
.L_1027:
        /*0ba0*/ 	.byte	0x04, 0x28
        /*0ba2*/ 	.short	(.L_1029 - .L_1028)


	//   ....[0]....
.L_1028:
        /*0ba4*/ 	.word	0x00000070


	//   ....[1]....
        /*0ba8*/ 	.word	0x000001a0


	//   ....[2]....
        /*0bac*/ 	.word	0x000001f0


	//   ....[3]....
        /*0bb0*/ 	.word	0x00000420


	//   ....[4]....
        /*0bb4*/ 	.word	0x00000580


	//   ....[5]....
        /*0bb8*/ 	.word	0x000006a0


	//   ....[6]....
        /*0bbc*/ 	.word	0x00000800


	//   ....[7]....
        /*0bc0*/ 	.word	0x0000cc30


	//   ....[8]....
        /*0bc4*/ 	.word	0x0000d240


	//   ....[9]....
        /*0bc8*/ 	.word	0x0000d250


	//   ....[10]....
        /*0bcc*/ 	.word	0x0000d260


	//   ....[11]....
        /*0bd0*/ 	.word	0x0000d270


	//   ....[12]....
        /*0bd4*/ 	.word	0x0000ecd0


	//   ....[13]....
        /*0bd8*/ 	.word	0x0000ece0


	//   ....[14]....
        /*0bdc*/ 	.word	0x0000ecf0


	//   ....[15]....
        /*0be0*/ 	.word	0x0000ed00


	//   ....[16]....
        /*0be4*/ 	.word	0x00014b80


	//   ....[17]....
        /*0be8*/ 	.word	0x00014c10


	//   ....[18]....
        /*0bec*/ 	.word	0x00014e50


	//   ....[19]....
        /*0bf0*/ 	.word	0x00014ea0


	//   ....[20]....
        /*0bf4*/ 	.word	0x0001a420


	//   ....[21]....
        /*0bf8*/ 	.word	0x0001a440


	//   ....[22]....
        /*0bfc*/ 	.word	0x0001adf0


	//   ....[23]....
        /*0c00*/ 	.word	0x0001ae70


	//   ....[24]....
        /*0c04*/ 	.word	0x0001c930


	//   ....[25]....
        /*0c08*/ 	.word	0x0001c960


	//   ....[26]....
        /*0c0c*/ 	.word	0x0001ca30


	//   ....[27]....
        /*0c10*/ 	.word	0x0001ca50


	//   ....[28]....
        /*0c14*/ 	.word	0x0001dbe0


	//   ....[29]....
        /*0c18*/ 	.word	0x0001dc10


	//   ....[30]....
        /*0c1c*/ 	.word	0x0001dc70


	//   ....[31]....
        /*0c20*/ 	.word	0x0001dcd0


	//   ....[32]....
        /*0c24*/ 	.word	0x0001e210


	//   ....[33]....
        /*0c28*/ 	.word	0x0001e230


	//   ....[34]....
        /*0c2c*/ 	.word	0x0001e300


	//   ....[35]....
        /*0c30*/ 	.word	0x0001e320


	//   ....[36]....
        /*0c34*/ 	.word	0x0001e3f0


	//   ....[37]....
        /*0c38*/ 	.word	0x0001e410


	//   ....[38]....
        /*0c3c*/ 	.word	0x0001e4f0


	//   ....[39]....
        /*0c40*/ 	.word	0x0001e510


	//   ....[40]....
        /*0c44*/ 	.word	0x0001edc0


	//   ....[41]....
        /*0c48*/ 	.word	0x0001edd0


	//   ....[42]....
        /*0c4c*/ 	.word	0x0001eef0


	//   ....[43]....
        /*0c50*/ 	.word	0x0001ef00


	//   ....[44]....
        /*0c54*/ 	.word	0x0001f020


	//   ....[45]....
        /*0c58*/ 	.word	0x0001f030


	//   ....[46]....
        /*0c5c*/ 	.word	0x0001f150


	//   ....[47]....
        /*0c60*/ 	.word	0x0001f160


	//   ....[48]....
        /*0c64*/ 	.word	0x0001f2e0


	//   ....[49]....
        /*0c68*/ 	.word	0x0001f4c0


	//   ....[50]....
        /*0c6c*/ 	.word	0x0001f4f0


	//   ....[51]....
        /*0c70*/ 	.word	0x0001f520


	//   ....[52]....
        /*0c74*/ 	.word	0x0001f550


	//   ....[53]....
        /*0c78*/ 	.word	0x0001f580


	//   ....[54]....
        /*0c7c*/ 	.word	0x0001f5b0


	//   ....[55]....
        /*0c80*/ 	.word	0x0001f730


	//   ....[56]....
        /*0c84*/ 	.word	0x0001f760


	//   ....[57]....
        /*0c88*/ 	.word	0x0001f790


	//   ....[58]....
        /*0c8c*/ 	.word	0x0001f7c0


	//   ....[59]....
        /*0c90*/ 	.word	0x0001f7f0


	//   ....[60]....
        /*0c94*/ 	.word	0x0001f820


	//   ....[61]....
        /*0c98*/ 	.word	0x0001f8b0


	//   ....[62]....
        /*0c9c*/ 	.word	0x0001f8e0


	//   ....[63]....
        /*0ca0*/ 	.word	0x0001f970


	//   ....[64]....
        /*0ca4*/ 	.word	0x00020600


	//   ....[65]....
        /*0ca8*/ 	.word	0x00021da0


	//   ....[66]....
        /*0cac*/ 	.word	0x00022a10


	//   ....[67]....
        /*0cb0*/ 	.word	0x00022a30


	//   ....[68]....
        /*0cb4*/ 	.word	0x00022ad0


	//   ....[69]....
        /*0cb8*/ 	.word	0x00022ae0


	//   ....[70]....
        /*0cbc*/ 	.word	0x00022b70


	//   ....[71]....
        /*0cc0*/ 	.word	0x00022b80


	//   ....[72]....
        /*0cc4*/ 	.word	0x00022c10


	//   ....[73]....
        /*0cc8*/ 	.word	0x00022c20


	//   ....[74]....
        /*0ccc*/ 	.word	0x00022cb0


	//   ....[75]....
        /*0cd0*/ 	.word	0x00022cc0


	//   ....[76]....
        /*0cd4*/ 	.word	0x00022d50


	//   ....[77]....
        /*0cd8*/ 	.word	0x00022d60


	//   ....[78]....
        /*0cdc*/ 	.word	0x00022df0


	//   ....[79]....
        /*0ce0*/ 	.word	0x00022e00


	//   ....[80]....
        /*0ce4*/ 	.word	0x00022e50


	//   ....[81]....
        /*0ce8*/ 	.word	0x00022e80


	//   ....[82]....
        /*0cec*/ 	.word	0x00025900


	//   ....[83]....
        /*0cf0*/ 	.word	0x00025950


	//   ....[84]....
        /*0cf4*/ 	.word	0x00025980


	//   ....[85]....
        /*0cf8*/ 	.word	0x000259b0


	//   ....[86]....
        /*0cfc*/ 	.word	0x000259e0


	//   ....[87]....
        /*0d00*/ 	.word	0x00025a10


	//   ....[88]....
        /*0d04*/ 	.word	0x00025a40


	//   ....[89]....
        /*0d08*/ 	.word	0x00025a50


	//   ....[90]....
        /*0d0c*/ 	.word	0x00025be0


	//   ....[91]....
        /*0d10*/ 	.word	0x00025c20


	//   ....[92]....
        /*0d14*/ 	.word	0x00025c50


	//   ....[93]....
        /*0d18*/ 	.word	0x00025c80


	//   ....[94]....
        /*0d1c*/ 	.word	0x00025cb0


	//   ....[95]....
        /*0d20*/ 	.word	0x00025ce0


	//   ....[96]....
        /*0d24*/ 	.word	0x00025da0


	//   ....[97]....
        /*0d28*/ 	.word	0x00025dc0


	//   ....[98]....
        /*0d2c*/ 	.word	0x00025e30


	//   ....[99]....
        /*0d30*/ 	.word	0x000262b0


	//   ....[100]....
        /*0d34*/ 	.word	0x00026740


	//   ....[101]....
        /*0d38*/ 	.word	0x000267f0


	//   ....[102]....
        /*0d3c*/ 	.word	0x00026880


	//   ....[103]....
        /*0d40*/ 	.word	0x000268d0


	//   ....[104]....
        /*0d44*/ 	.word	0x00026920


	//   ....[105]....
        /*0d48*/ 	.word	0x00026a00


	//   ....[106]....
        /*0d4c*/ 	.word	0x00026a90


	//   ....[107]....
        /*0d50*/ 	.word	0x00026ae0


	//   ....[108]....
        /*0d54*/ 	.word	0x00026b30


	//   ....[109]....
        /*0d58*/ 	.word	0x00026d40


	//   ....[110]....
        /*0d5c*/ 	.word	0x00026d90


	//   ....[111]....
        /*0d60*/ 	.word	0x00026e20


	//   ....[112]....
        /*0d64*/ 	.word	0x00026eb0


	//   ....[113]....
        /*0d68*/ 	.word	0x00026f40


	//   ....[114]....
        /*0d6c*/ 	.word	0x00026fd0


	//   ....[115]....
        /*0d70*/ 	.word	0x00027060


	//   ....[116]....
        /*0d74*/ 	.word	0x000270f0


	//   ....[117]....
        /*0d78*/ 	.word	0x000271b0


	//   ....[118]....
        /*0d7c*/ 	.word	0x000274b0


	//   ....[119]....
        /*0d80*/ 	.word	0x00027660


	//   ....[120]....
        /*0d84*/ 	.word	0x000276b0


	//   ....[121]....
        /*0d88*/ 	.word	0x000277d0


	//   ....[122]....
        /*0d8c*/ 	.word	0x00027820


	//   ....[123]....
        /*0d90*/ 	.word	0x00027940


	//   ....[124]....
        /*0d94*/ 	.word	0x00027990


	//   ....[125]....
        /*0d98*/ 	.word	0x00027ab0


	//   ....[126]....
        /*0d9c*/ 	.word	0x00027b00


	//   ....[127]....
        /*0da0*/ 	.word	0x00027c20


	//   ....[128]....
        /*0da4*/ 	.word	0x00027c70


	//   ....[129]....
        /*0da8*/ 	.word	0x00027d90


	//   ....[130]....
        /*0dac*/ 	.word	0x00027de0


	//   ....[131]....
        /*0db0*/ 	.word	0x00027f00


	//   ....[132]....
        /*0db4*/ 	.word	0x00027f50


	//   ....[133]....
        /*0db8*/ 	.word	0x00028050


	//   ....[134]....
        /*0dbc*/ 	.word	0x000280a0


	//   ....[135]....
        /*0dc0*/ 	.word	0x000283d0


	//   ....[136]....
        /*0dc4*/ 	.word	0x00028480


	//   ....[137]....
        /*0dc8*/ 	.word	0x00028590


	//   ....[138]....
        /*0dcc*/ 	.word	0x00028620


	//   ....[139]....
        /*0dd0*/ 	.word	0x000286a0


	//   ....[140]....
        /*0dd4*/ 	.word	0x00028720


	//   ....[141]....
        /*0dd8*/ 	.word	0x000287a0


	//   ....[142]....
        /*0ddc*/ 	.word	0x00028830


	//   ....[143]....
        /*0de0*/ 	.word	0x000288d0


	//   ....[144]....
        /*0de4*/ 	.word	0x00028990


	//   ....[145]....
        /*0de8*/ 	.word	0x00028a10


	//   ....[146]....
        /*0dec*/ 	.word	0x00028a90


	//   ....[147]....
        /*0df0*/ 	.word	0x00028b10


	//   ....[148]....
        /*0df4*/ 	.word	0x00028ba0


	//   ....[149]....
        /*0df8*/ 	.word	0x00028c20


	//   ....[150]....
        /*0dfc*/ 	.word	0x00028cc0


	//   ....[151]....
        /*0e00*/ 	.word	0x00028d50


	//   ....[152]....
        /*0e04*/ 	.word	0x00028e80


	//----- nvinfo : EIATTR_REG_RECONFIG
	.align		4
.L_1029:
        /*0e08*/ 	.byte	0x01, 0x54
	.zero		2


	//----- nvinfo : EIATTR_SYSCALL_OFFSETS
	.align		4
        /*0e0c*/ 	.byte	0x04, 0x46
        /*0e0e*/ 	.short	(.L_1031 - .L_1030)


	//   ....[0]....
.L_1030:
        /*0e10*/ 	.word	0x00001ba0


	//   ....[1]....
        /*0e14*/ 	.word	0x00001cf0


	//   ....[2]....
        /*0e18*/ 	.word	0x0000ce00


	//   ....[3]....
        /*0e1c*/ 	.word	0x0000d190


	//   ....[4]....
        /*0e20*/ 	.word	0x00021980


	//   ....[5]....
        /*0e24*/ 	.word	0x00021ae0


	//   ....[6]....
        /*0e28*/ 	.word	0x00021be0


	//   ....[7]....
        /*0e2c*/ 	.word	0x000225a0


	//----- nvinfo : EIATTR_MBARRIER_INSTR_OFFSETS
	.align		4
.L_1031:
        /*0e30*/ 	.byte	0x04, 0x39
        /*0e32*/ 	.short	(.L_1033 - .L_1032)


	//   ....[0]....
.L_1032:
        /*0e34*/ 	.word	0x000002d0
        /*0e38*/ 	.word	0x000000ff
        /*0e3c*/ 	.word	0x00034800
        /*0e40*/ 	.short	0x0100
        /*0e42*/ 	.byte	0x08
	.zero		1


	//   ....[1]....
        /*0e44*/ 	.word	0x000002e0
        /*0e48*/ 	.word	0x000000ff
        /*0e4c*/ 	.word	0x00034820
        /*0e50*/ 	.short	0x0100
        /*0e52*/ 	.byte	0x08
	.zero		1


	//   ....[2]....
        /*0e54*/ 	.word	0x000003d0
        /*0e58*/ 	.word	0x000000ff
        /*0e5c*/ 	.word	0x00034830
        /*0e60*/ 	.short	0x0100
        /*0e62*/ 	.byte	0x08
	.zero		1


	//   ....[3]....
        /*0e64*/ 	.word	0x000003e0
        /*0e68*/ 	.word	0x000000ff
        /*0e6c*/ 	.word	0x00034840
        /*0e70*/ 	.short	0x0100
        /*0e72*/ 	.byte	0x08
	.zero		1


	//   ....[4]....
        /*0e74*/ 	.word	0x000003f0
        /*0e78*/ 	.word	0x000000ff
        /*0e7c*/ 	.word	0x00034838
        /*0e80*/ 	.short	0x0100
        /*0e82*/ 	.byte	0x08
	.zero		1


	//   ....[5]....
        /*0e84*/ 	.word	0x00000400
        /*0e88*/ 	.word	0x000000ff
        /*0e8c*/ 	.word	0x00034848
        /*0e90*/ 	.short	0x0100
        /*0e92*/ 	.byte	0x08
	.zero		1


	//   ....[6]....
        /*0e94*/ 	.word	0x00000530
        /*0e98*/ 	.word	0x000000ff
        /*0e9c*/ 	.word	0x00034850
        /*0ea0*/ 	.short	0x0100
        /*0ea2*/ 	.byte	0x08
	.zero		1


	//   ....[7]....
        /*0ea4*/ 	.word	0x00000540
        /*0ea8*/ 	.word	0x000000ff
        /*0eac*/ 	.word	0x00034860
        /*0eb0*/ 	.short	0x0100
        /*0eb2*/ 	.byte	0x08
	.zero		1


	//   ....[8]....
        /*0eb4*/ 	.word	0x00000550
        /*0eb8*/ 	.word	0x000000ff
        /*0ebc*/ 	.word	0x00034858
        /*0ec0*/ 	.short	0x0100
        /*0ec2*/ 	.byte	0x08
	.zero		1


	//   ....[9]....
        /*0ec4*/ 	.word	0x00000560
        /*0ec8*/ 	.word	0x000000ff
        /*0ecc*/ 	.word	0x00034868
        /*0ed0*/ 	.short	0x0100
        /*0ed2*/ 	.byte	0x08
	.zero		1


	//   ....[10]....
        /*0ed4*/ 	.word	0x00000650
        /*0ed8*/ 	.word	0x000000ff
        /*0edc*/ 	.word	0x00034870
        /*0ee0*/ 	.short	0x0100
        /*0ee2*/ 	.byte	0x06
	.zero		1


	//   ....[11]....
        /*0ee4*/ 	.word	0x00000660
        /*0ee8*/ 	.word	0x000000ff
        /*0eec*/ 	.word	0x00034880
        /*0ef0*/ 	.short	0x0100
        /*0ef2*/ 	.byte	0x06
	.zero		1


	//   ....[12]....
        /*0ef4*/ 	.word	0x00000670
        /*0ef8*/ 	.word	0x000000ff
        /*0efc*/ 	.word	0x00034878
        /*0f00*/ 	.short	0x0100
        /*0f02*/ 	.byte	0x06
	.zero		1


	//   ....[13]....
        /*0f04*/ 	.word	0x00000680
        /*0f08*/ 	.word	0x000000ff
        /*0f0c*/ 	.word	0x00034888
        /*0f10*/ 	.short	0x0100
        /*0f12*/ 	.byte	0x06
	.zero		1


	//   ....[14]....
        /*0f14*/ 	.word	0x000007b0
        /*0f18*/ 	.word	0x000000ff
        /*0f1c*/ 	.word	0x00034890
        /*0f20*/ 	.short	0x0100
        /*0f22*/ 	.byte	0x08
	.zero		1


	//   ....[15]....
        /*0f24*/ 	.word	0x000007c0
        /*0f28*/ 	.word	0x000000ff
        /*0f2c*/ 	.word	0x000348a0
        /*0f30*/ 	.short	0x0100
        /*0f32*/ 	.byte	0x08
	.zero		1


	//   ....[16]....
        /*0f34*/ 	.word	0x000007d0
        /*0f38*/ 	.word	0x000000ff
        /*0f3c*/ 	.word	0x00034898
        /*0f40*/ 	.short	0x0100
        /*0f42*/ 	.byte	0x08
	.zero		1


	//   ....[17]....
        /*0f44*/ 	.word	0x000007e0
        /*0f48*/ 	.word	0x000000ff
        /*0f4c*/ 	.word	0x000348a8
        /*0f50*/ 	.short	0x0100
        /*0f52*/ 	.byte	0x08
	.zero		1


	//   ....[18]....
        /*0f54*/ 	.word	0x00000910
        /*0f58*/ 	.word	0x000000ff
        /*0f5c*/ 	.word	0x000348b0
        /*0f60*/ 	.short	0x0100
        /*0f62*/ 	.byte	0x08
	.zero		1


	//   ....[19]....
        /*0f64*/ 	.word	0x00000920
        /*0f68*/ 	.word	0x000000ff
        /*0f6c*/ 	.word	0x000348c0
        /*0f70*/ 	.short	0x0100
        /*0f72*/ 	.byte	0x08
	.zero		1


	//   ....[20]....
        /*0f74*/ 	.word	0x00000930
        /*0f78*/ 	.word	0x000000ff
        /*0f7c*/ 	.word	0x000348b8
        /*0f80*/ 	.short	0x0100
        /*0f82*/ 	.byte	0x08
	.zero		1


	//   ....[21]....
        /*0f84*/ 	.word	0x00000940
        /*0f88*/ 	.word	0x000000ff
        /*0f8c*/ 	.word	0x000348c8
        /*0f90*/ 	.short	0x0100
        /*0f92*/ 	.byte	0x08
	.zero		1


	//   ....[22]....
        /*0f94*/ 	.word	0x00004050
        /*0f98*/ 	.word	0x00000003
        /*0f9c*/ 	.word	0x00034890
        /*0fa0*/ 	.short	0x010a
        /*0fa2*/ 	.byte	0x3f
	.zero		1


	//   ....[23]....
        /*0fa4*/ 	.word	0x00007d60
        /*0fa8*/ 	.word	0x00000003
        /*0fac*/ 	.word	0x00034890
        /*0fb0*/ 	.short	0x010a
        /*0fb2*/ 	.byte	0x3f
	.zero		1


	//   ....[24]....
        /*0fb4*/ 	.word	0x0000b4e0
        /*0fb8*/ 	.word	0x00000003
        /*0fbc*/ 	.word	0x00034890
        /*0fc0*/ 	.short	0x010a
        /*0fc2*/ 	.byte	0x3f
	.zero		1


	//   ....[25]....
        /*0fc4*/ 	.word	0x0000beb0
        /*0fc8*/ 	.word	0x0000002c
        /*0fcc*/ 	.word	0x00000000
        /*0fd0*/ 	.short	0x0101
        /*0fd2*/ 	.byte	0x3f
	.zero		1


	//   ....[26]....
        /*0fd4*/ 	.word	0x0000bef0
        /*0fd8*/ 	.word	0x00000003
        /*0fdc*/ 	.word	0x000348b0
        /*0fe0*/ 	.short	0x010a
        /*0fe2*/ 	.byte	0x3f
	.zero		1


	//   ....[27]....
        /*0fe4*/ 	.word	0x0000c850
        /*0fe8*/ 	.word	0x00000003
        /*0fec*/ 	.word	0x00000000
        /*0ff0*/ 	.short	0x0101
        /*0ff2*/ 	.byte	0x3f
	.zero		1


	//   ....[28]....
        /*0ff4*/ 	.word	0x0000ce90
        /*0ff8*/ 	.word	0x00000002
        /*0ffc*/ 	.word	0x00034800
        /*1000*/ 	.short	0x010a
        /*1002*/ 	.byte	0x3f
	.zero		1


	//   ....[29]....
        /*1004*/ 	.word	0x0000cee0
        /*1008*/ 	.word	0x00000002
        /*100c*/ 	.word	0x00034800
        /*1010*/ 	.short	0x010a
        /*1012*/ 	.byte	0x3f
	.zero		1


	//   ....[30]....
        /*1014*/ 	.word	0x0000d4f0
        /*1018*/ 	.word	0x00000002
        /*101c*/ 	.word	0x00034800
        /*1020*/ 	.short	0x010a
        /*1022*/ 	.byte	0x3f
	.zero		1


	//   ....[31]....
        /*1024*/ 	.word	0x0000eee0
        /*1028*/ 	.word	0x00000002
        /*102c*/ 	.word	0x00034800
        /*1030*/ 	.short	0x010a
        /*1032*/ 	.byte	0x3f
	.zero		1


	//   ....[32]....
        /*1034*/ 	.word	0x00010c40
        /*1038*/ 	.word	0x00000000
        /*103c*/ 	.word	0x00034830
        /*1040*/ 	.short	0x010a
        /*1042*/ 	.byte	0x3f
	.zero		1


	//   ....[33]....
        /*1044*/ 	.word	0x00010cc0
        /*1048*/ 	.word	0x00000000
        /*104c*/ 	.word	0x00034830
        /*1050*/ 	.short	0x010a
        /*1052*/ 	.byte	0x3f
	.zero		1


	//   ....[34]....
        /*1054*/ 	.word	0x00015680
        /*1058*/ 	.word	0x00000005
        /*105c*/ 	.word	0x00000000
        /*1060*/ 	.short	0x0101
        /*1062*/ 	.byte	0x3f
	.zero		1


	//   ....[35]....
        /*1064*/ 	.word	0x00016980
        /*1068*/ 	.word	0x00000008
        /*106c*/ 	.word	0x00034830
        /*1070*/ 	.short	0x010a
        /*1072*/ 	.byte	0x3f
	.zero		1


	//   ....[36]....
        /*1074*/ 	.word	0x000169d0
        /*1078*/ 	.word	0x00000008
        /*107c*/ 	.word	0x00034830
        /*1080*/ 	.short	0x010a
        /*1082*/ 	.byte	0x3f
	.zero		1


	//   ....[37]....
        /*1084*/ 	.word	0x00019ec0
        /*1088*/ 	.word	0x00000008
        /*108c*/ 	.word	0x00034850
        /*1090*/ 	.short	0x010a
        /*1092*/ 	.byte	0x3f
	.zero		1


	//   ....[38]....
        /*1094*/ 	.word	0x00019f00
        /*1098*/ 	.word	0x00000008
        /*109c*/ 	.word	0x00034850
        /*10a0*/ 	.short	0x010a
        /*10a2*/ 	.byte	0x3f
	.zero		1


	//   ....[39]....
        /*10a4*/ 	.word	0x0001b680
        /*10a8*/ 	.word	0x00000082
        /*10ac*/ 	.word	0x00000000
        /*10b0*/ 	.short	0x0101
        /*10b2*/ 	.byte	0x3f
	.zero		1


	//   ....[40]....
        /*10b4*/ 	.word	0x0001b700
        /*10b8*/ 	.word	0x00000059
        /*10bc*/ 	.word	0x00000000
        /*10c0*/ 	.short	0x0101
        /*10c2*/ 	.byte	0x3f
	.zero		1


	//   ....[41]....
        /*10c4*/ 	.word	0x0001c3b0
        /*10c8*/ 	.word	0x0000000c
        /*10cc*/ 	.word	0x00034850
        /*10d0*/ 	.short	0x010a
        /*10d2*/ 	.byte	0x3f
	.zero		1


	//   ....[42]....
        /*10d4*/ 	.word	0x0001c430
        /*10d8*/ 	.word	0x0000000c
        /*10dc*/ 	.word	0x00034850
        /*10e0*/ 	.short	0x010a
        /*10e2*/ 	.byte	0x3f
	.zero		1


	//   ....[43]....
        /*10e4*/ 	.word	0x0001ccd0
        /*10e8*/ 	.word	0x0000000c
        /*10ec*/ 	.word	0x00000000
        /*10f0*/ 	.short	0x0101
        /*10f2*/ 	.byte	0x3f
	.zero		1


	//   ....[44]....
        /*10f4*/ 	.word	0x0001e220
        /*10f8*/ 	.word	0x00000000
        /*10fc*/ 	.word	0x00000000
        /*1100*/ 	.short	0x0101
        /*1102*/ 	.byte	0x3f
	.zero		1


	//   ....[45]....
        /*1104*/ 	.word	0x000206f0
        /*1108*/ 	.word	0x00000004
        /*110c*/ 	.word	0x00034820
        /*1110*/ 	.short	0x010a
        /*1112*/ 	.byte	0x3f
	.zero		1


	//   ....[46]....
        /*1114*/ 	.word	0x000207d0
        /*1118*/ 	.word	0x00000005
        /*111c*/ 	.word	0x000348a0
        /*1120*/ 	.short	0x010a
        /*1122*/ 	.byte	0x3f
	.zero		1


	//   ....[47]....
        /*1124*/ 	.word	0x00020b10
        /*1128*/ 	.word	0x00000005
        /*112c*/ 	.word	0x000348c0
        /*1130*/ 	.short	0x010a
        /*1132*/ 	.byte	0x3f
	.zero		1


	//   ....[48]....
        /*1134*/ 	.word	0x00020fb0
        /*1138*/ 	.word	0x00000006
        /*113c*/ 	.word	0x000348a0
        /*1140*/ 	.short	0x010a
        /*1142*/ 	.byte	0x3f
	.zero		1


	//   ....[49]....
        /*1144*/ 	.word	0x000212e0
        /*1148*/ 	.word	0x00000006
        /*114c*/ 	.word	0x000348c0
        /*1150*/ 	.short	0x010a
        /*1152*/ 	.byte	0x3f
	.zero		1


	//   ....[50]....
        /*1154*/ 	.word	0x00022050
        /*1158*/ 	.word	0x00000000
        /*115c*/ 	.word	0x00034840
        /*1160*/ 	.short	0x010a
        /*1162*/ 	.byte	0x3f
	.zero		1


	//   ....[51]....
        /*1164*/ 	.word	0x00022f80
        /*1168*/ 	.word	0x00000008
        /*116c*/ 	.word	0x00034800
        /*1170*/ 	.short	0x0107
        /*1172*/ 	.byte	0x3f
	.zero		1


	//   ....[52]....
        /*1174*/ 	.word	0x00023080
        /*1178*/ 	.word	0x00000002
        /*117c*/ 	.word	0x00034800
        /*1180*/ 	.short	0x0101
        /*1182*/ 	.byte	0x3f
	.zero		1


	//   ....[53]....
        /*1184*/ 	.word	0x000230a0
        /*1188*/ 	.word	0x00000002
        /*118c*/ 	.word	0x00034820
        /*1190*/ 	.short	0x010a
        /*1192*/ 	.byte	0x3f
	.zero		1


	//   ....[54]....
        /*1194*/ 	.word	0x00023430
        /*1198*/ 	.word	0x00000003
        /*119c*/ 	.word	0x00034840
        /*11a0*/ 	.short	0x010a
        /*11a2*/ 	.byte	0x3f
	.zero		1


	//   ....[55]....
        /*11a4*/ 	.word	0x000237f0
        /*11a8*/ 	.word	0x00000002
        /*11ac*/ 	.word	0x00034860
        /*11b0*/ 	.short	0x010a
        /*11b2*/ 	.byte	0x3f
	.zero		1


	//   ....[56]....
        /*11b4*/ 	.word	0x00023f10
        /*11b8*/ 	.word	0x00000003
        /*11bc*/ 	.word	0x00034840
        /*11c0*/ 	.short	0x010a
        /*11c2*/ 	.byte	0x3f
	.zero		1


	//   ....[57]....
        /*11c4*/ 	.word	0x000242d0
        /*11c8*/ 	.word	0x00000002
        /*11cc*/ 	.word	0x00034860
        /*11d0*/ 	.short	0x010a
        /*11d2*/ 	.byte	0x3f
	.zero		1


	//   ....[58]....
        /*11d4*/ 	.word	0x00024940
        /*11d8*/ 	.word	0x00000003
        /*11dc*/ 	.word	0x00034840
        /*11e0*/ 	.short	0x010a
        /*11e2*/ 	.byte	0x3f
	.zero		1


	//   ....[59]....
        /*11e4*/ 	.word	0x00024cf0
        /*11e8*/ 	.word	0x00000002
        /*11ec*/ 	.word	0x00034860
        /*11f0*/ 	.short	0x010a
        /*11f2*/ 	.byte	0x3f
	.zero		1


	//   ....[60]....
        /*11f4*/ 	.word	0x000252e0
        /*11f8*/ 	.word	0x00000002
        /*11fc*/ 	.word	0x00034860
        /*1200*/ 	.short	0x010a
        /*1202*/ 	.byte	0x3f
	.zero		1


	//   ....[61]....
        /*1204*/ 	.word	0x00026230
        /*1208*/ 	.word	0x00000000
        /*120c*/ 	.word	0x00034820
        /*1210*/ 	.short	0x010a
        /*1212*/ 	.byte	0x3f
	.zero		1


	//   ....[62]....
        /*1214*/ 	.word	0x000263e0
        /*1218*/ 	.word	0x00000006
        /*121c*/ 	.word	0x00000000
        /*1220*/ 	.short	0x010a
        /*1222*/ 	.byte	0x3f
	.zero		1


	//   ....[63]....
        /*1224*/ 	.word	0x00026450
        /*1228*/ 	.word	0x00000007
        /*122c*/ 	.word	0x00000000
        /*1230*/ 	.short	0x010a
        /*1232*/ 	.byte	0x3f
	.zero		1


	//   ....[64]....
        /*1234*/ 	.word	0x000264c0
        /*1238*/ 	.word	0x00000004
        /*123c*/ 	.word	0x00000000
        /*1240*/ 	.short	0x010a
        /*1242*/ 	.byte	0x3f
	.zero		1


	//   ....[65]....
        /*1244*/ 	.word	0x000264f0
        /*1248*/ 	.word	0x00000003
        /*124c*/ 	.word	0x00000000
        /*1250*/ 	.short	0x010a
        /*1252*/ 	.byte	0x3f
	.zero		1


	//   ....[66]....
        /*1254*/ 	.word	0x00026550
        /*1258*/ 	.word	0x00000003
        /*125c*/ 	.word	0x00034890
        /*1260*/ 	.short	0x010a
        /*1262*/ 	.byte	0x3f
	.zero		1


	//   ....[67]....
        /*1264*/ 	.word	0x000265a0
        /*1268*/ 	.word	0x00000003
        /*126c*/ 	.word	0x00034890
        /*1270*/ 	.short	0x010a
        /*1272*/ 	.byte	0x3f
	.zero		1


	//   ....[68]....
        /*1274*/ 	.word	0x000265f0
        /*1278*/ 	.word	0x00000003
        /*127c*/ 	.word	0x00034890
        /*1280*/ 	.short	0x010a
        /*1282*/ 	.byte	0x3f
	.zero		1


	//   ....[69]....
        /*1284*/ 	.word	0x00026640
        /*1288*/ 	.word	0x00000003
        /*128c*/ 	.word	0x000348b0
        /*1290*/ 	.short	0x010a
        /*1292*/ 	.byte	0x3f
	.zero		1


	//   ....[70]....
        /*1294*/ 	.word	0x00026950
        /*1298*/ 	.word	0x00000002
        /*129c*/ 	.word	0x00034800
        /*12a0*/ 	.short	0x010a
        /*12a2*/ 	.byte	0x3f
	.zero		1


	//   ....[71]....
        /*12a4*/ 	.word	0x00026b60
        /*12a8*/ 	.word	0x00000002
        /*12ac*/ 	.word	0x00034800
        /*12b0*/ 	.short	0x010a
        /*12b2*/ 	.byte	0x3f
	.zero		1


	//   ....[72]....
        /*12b4*/ 	.word	0x00026bb0
        /*12b8*/ 	.word	0x00000000
        /*12bc*/ 	.word	0x00034830
        /*12c0*/ 	.short	0x010a
        /*12c2*/ 	.byte	0x3f
	.zero		1


	//   ....[73]....
        /*12c4*/ 	.word	0x00026c00
        /*12c8*/ 	.word	0x00000008
        /*12cc*/ 	.word	0x00034830
        /*12d0*/ 	.short	0x010a
        /*12d2*/ 	.byte	0x3f
	.zero		1


	//   ....[74]....
        /*12d4*/ 	.word	0x00026c50
        /*12d8*/ 	.word	0x00000008
        /*12dc*/ 	.word	0x00034850
        /*12e0*/ 	.short	0x010a
        /*12e2*/ 	.byte	0x3f
	.zero		1


	//   ....[75]....
        /*12e4*/ 	.word	0x00026ca0
        /*12e8*/ 	.word	0x0000000c
        /*12ec*/ 	.word	0x00034850
        /*12f0*/ 	.short	0x010a
        /*12f2*/ 	.byte	0x3f
	.zero		1


	//   ....[76]....
        /*12f4*/ 	.word	0x00027290
        /*12f8*/ 	.word	0x00000003
        /*12fc*/ 	.word	0x00034820
        /*1300*/ 	.short	0x010a
        /*1302*/ 	.byte	0x3f
	.zero		1


	//   ....[77]....
        /*1304*/ 	.word	0x000272e0
        /*1308*/ 	.word	0x00000005
        /*130c*/ 	.word	0x000348a0
        /*1310*/ 	.short	0x010a
        /*1312*/ 	.byte	0x3f
	.zero		1


	//   ....[78]....
        /*1314*/ 	.word	0x00027330
        /*1318*/ 	.word	0x00000005
        /*131c*/ 	.word	0x000348c0
        /*1320*/ 	.short	0x010a
        /*1322*/ 	.byte	0x3f
	.zero		1


	//   ....[79]....
        /*1324*/ 	.word	0x00027380
        /*1328*/ 	.word	0x00000006
        /*132c*/ 	.word	0x000348a0
        /*1330*/ 	.short	0x010a
        /*1332*/ 	.byte	0x3f
	.zero		1


	//   ....[80]....
        /*1334*/ 	.word	0x000273d0
        /*1338*/ 	.word	0x00000006
        /*133c*/ 	.word	0x000348c0
        /*1340*/ 	.short	0x010a
        /*1342*/ 	.byte	0x3f
	.zero		1


	//   ....[81]....
        /*1344*/ 	.word	0x00027570
        /*1348*/ 	.word	0x00000000
        /*134c*/ 	.word	0x00034840
        /*1350*/ 	.short	0x010a
        /*1352*/ 	.byte	0x3f
	.zero		1


	//   ....[82]....
        /*1354*/ 	.word	0x000280f0
        /*1358*/ 	.word	0x00000002
        /*135c*/ 	.word	0x00034820
        /*1360*/ 	.short	0x010a
        /*1362*/ 	.byte	0x3f
	.zero		1


	//   ....[83]....
        /*1364*/ 	.word	0x00028140
        /*1368*/ 	.word	0x00000003
        /*136c*/ 	.word	0x00034840
        /*1370*/ 	.short	0x010a
        /*1372*/ 	.byte	0x3f
	.zero		1


	//   ....[84]....
        /*1374*/ 	.word	0x00028190
        /*1378*/ 	.word	0x00000002
        /*137c*/ 	.word	0x00034860
        /*1380*/ 	.short	0x010a
        /*1382*/ 	.byte	0x3f
	.zero		1


	//   ....[85]....
        /*1384*/ 	.word	0x000281e0
        /*1388*/ 	.word	0x00000003
        /*138c*/ 	.word	0x00034840
        /*1390*/ 	.short	0x010a
        /*1392*/ 	.byte	0x3f
	.zero		1


	//   ....[86]....
        /*1394*/ 	.word	0x00028230
        /*1398*/ 	.word	0x00000002
        /*139c*/ 	.word	0x00034860
        /*13a0*/ 	.short	0x010a
        /*13a2*/ 	.byte	0x3f
	.zero		1


	//   ....[87]....
        /*13a4*/ 	.word	0x00028280
        /*13a8*/ 	.word	0x00000003
        /*13ac*/ 	.word	0x00034840
        /*13b0*/ 	.short	0x010a
        /*13b2*/ 	.byte	0x3f
	.zero		1


	//   ....[88]....
        /*13b4*/ 	.word	0x000282d0
        /*13b8*/ 	.word	0x00000002
        /*13bc*/ 	.word	0x00034860
        /*13c0*/ 	.short	0x010a
        /*13c2*/ 	.byte	0x3f
	.zero		1


	//   ....[89]....
        /*13c4*/ 	.word	0x00028320
        /*13c8*/ 	.word	0x00000002
        /*13cc*/ 	.word	0x00034860
        /*13d0*/ 	.short	0x010a
        /*13d2*/ 	.byte	0x3f
	.zero		1


	//   ....[90]....
        /*13d4*/ 	.word	0x00028da0
        /*13d8*/ 	.word	0x00000000
        /*13dc*/ 	.word	0x00034820
        /*13e0*/ 	.short	0x010a
        /*13e2*/ 	.byte	0x3f
	.zero		1


	//   ....[91]....
        /*13e4*/ 	.word	0x00028f40
        /*13e8*/ 	.word	0x00000006
        /*13ec*/ 	.word	0x00000000
        /*13f0*/ 	.short	0x010a
        /*13f2*/ 	.byte	0x3f
	.zero		1


	//   ....[92]....
        /*13f4*/ 	.word	0x00028f90
        /*13f8*/ 	.word	0x00000007
        /*13fc*/ 	.word	0x00000000
        /*1400*/ 	.short	0x010a
        /*1402*/ 	.byte	0x3f
	.zero		1


	//   ....[93]....
        /*1404*/ 	.word	0x00028fe0
        /*1408*/ 	.word	0x00000004
        /*140c*/ 	.word	0x00000000
        /*1410*/ 	.short	0x010a
        /*1412*/ 	.byte	0x3f
	.zero		1


	//----- nvinfo : EIATTR_NUM_MBARRIERS
	.align		4
.L_1033:
        /*1414*/ 	.byte	0x03, 0x38
        /*1416*/ 	.short	0x0016


	//----- nvinfo : EIATTR_EXIT_INSTR_OFFSETS
	.align		4
        /*1418*/ 	.byte	0x04, 0x1c
        /*141a*/ 	.short	(.L_1035 - .L_1034)


	//   ....[0]....
.L_1034:
        /*141c*/ 	.word	0x00026540


	//----- nvinfo : EIATTR_MAX_THREADS
	.align		4
.L_1035:
        /*1420*/ 	.byte	0x04, 0x05
        /*1422*/ 	.short	(.L_1037 - .L_1036)
.L_1036:
        /*1424*/ 	.word	0x00000180
        /*1428*/ 	.word	0x00000001
        /*142c*/ 	.word	0x00000001


	//----- nvinfo : EIATTR_CRS_STACK_SIZE
	.align		4
.L_1037:
        /*1430*/ 	.byte	0x04, 0x1e
        /*1432*/ 	.short	(.L_1039 - .L_1038)
.L_1038:
        /*1434*/ 	.word	0x00000000


	//----- nvinfo : EIATTR_CBANK_PARAM_SIZE
	.align		4
.L_1039:
        /*1438*/ 	.byte	0x03, 0x19
        /*143a*/ 	.short	0x0af0


	//----- nvinfo : EIATTR_PARAM_CBANK
	.align		4
        /*143c*/ 	.byte	0x04, 0x0a
        /*143e*/ 	.short	(.L_1041 - .L_1040)
	.align		4
.L_1040:
        /*1440*/ 	.word	index@(.nv.constant0._ZN7cutlass13device_kernelIN5flash11enable_sm90INS1_16FlashAttnFwdSm90INS1_25CollectiveMainloopFwdSm90ILi2EN4cute5tupleIJNS5_1CILi1EEES8_S8_EEENS6_IJNS7_ILi128EEENS7_ILi176EEESA_EEELi128ENS_10bfloat16_tEfNS_4arch4Sm90ELb0ELb0ELb0ELb1ELb0ELb1ELb0ELb1ELb1ELb1ELb0ELb0EEENS1_21CollectiveEpilogueFwdINS6_IJSA_SA_SB_EEES9_SD_SF_Li256ELb1ELb1ELb0ELb0EEENS1_36VarlenDynamicPersistentTileSchedulerILi128ELi176ELi256ELi128ELb0ELb1ELb1ELb0ELb1ELb1EEEEEEEEEvNT_6ParamsE)
        /*1444*/ 	.short	0x0210
        /*1446*/ 	.short	0x0af0


	//----- nvinfo : EIATTR_SW_WAR
	.align		4
.L_1041:
        /*1448*/ 	.byte	0x04, 0x36
        /*144a*/ 	.short	(.L_1043 - .L_1042)
.L_1042:
        /*144c*/ 	.word	0x00000008
.L_1043:


//--------------------- .nv.info._ZN7cutlass13device_kernelIN5flash11enable_sm90INS1_16FlashAttnFwdSm90INS1_25CollectiveMainloopFwdSm90ILi2EN4cute5tupleIJNS5_1CILi1EEES8_S8_EEENS6_IJNS7_ILi128EEESA_SA_EEELi128ENS_10bfloat16_tEfNS_4arch4Sm90ELb0ELb1ELb0ELb0ELb0ELb0ELb0ELb1ELb1ELb1ELb0ELb0EEENS1_21CollectiveEpilogueFwdISB_S9_SC_SE_Li256ELb0ELb1ELb0ELb0EEENS1_30DynamicPersistentTileSchedulerILi256ELi128ELb0ELb1ELb1EEEEEEEEEvNT_6ParamsE --------------------------
	.section	.nv.info._ZN7cutlass13device_kernelIN5flash11enable_sm90INS1_16FlashAttnFwdSm90INS1_25CollectiveMainloopFwdSm90ILi2EN4cute5tupleIJNS5_1CILi1EEES8_S8_EEENS6_IJNS7_ILi128EEESA_SA_EEELi128ENS_10bfloat16_tEfNS_4arch4Sm90ELb0ELb1ELb0ELb0ELb0ELb0ELb0ELb1ELb1ELb1ELb0ELb0EEENS1_21CollectiveEpilogueFwdISB_S9_SC_SE_Li256ELb0ELb1ELb0ELb0EEENS1_30DynamicPersistentTileSchedulerILi256ELi128ELb0ELb1ELb1EEEEEEEEEvNT_6ParamsE,"",@"SHT_CUDA_INFO"
	.sectionflags	@""
	.align	4


	//----- nvinfo : EIATTR_CUDA_API_VERSION
	.align		4
        /*0000*/ 	.byte	0x04, 0x37
        /*0002*/ 	.short	(.L_1045 - .L_1044)
.L_1044:
        /*0004*/ 	.word	0x00000082


	//----- nvinfo : EIATTR_KPARAM_INFO
	.align		4
.L_1045:
        /*0008*/ 	.byte	0x04, 0x17
        /*000a*/ 	.short	(.L_1047 - .L_1046)
.L_1046:
        /*000c*/ 	.word	0x00000000
        /*0010*/ 	.short	0x0000
        /*0012*/ 	.short	0x0070
        /*0014*/ 	.byte	0x00, 0xf0, 0x01, 0x2a


	//----- nvinfo : EIATTR_SPARSE_MMA_MASK
	.align		4
.L_1047:
        /*0018*/ 	.byte	0x03, 0x50
        /*001a*/ 	.short	0x0000


	//----- nvinfo : EIATTR_MAXREG_COUNT
	.align		4
        /*001c*/ 	.byte	0x03, 0x1b
        /*001e*/ 	.short	0x00a8


	//----- nvinfo : EIATTR_NUM_BARRIERS
	.align		4
        /*0020*/ 	.byte	0x02, 0x4c
        /*0022*/ 	.byte	0x10
	.zero		1


	//----- nvinfo : EIATTR_EXTERNS
	.align		4
        /*0024*/ 	.byte	0x04, 0x0f
        /*0026*/ 	.short	(.L_1049 - .L_1048)


	//   ....[0]....
	.align		4
.L_1048:
        /*0028*/ 	.word	index@(__assertfail)


	//----- nvinfo : EIATTR_ANNOTATIONS
	.align		4
.L_1049:
        /*002c*/ 	.byte	0x04, 0x55
        /*002e*/ 	.short	(.L_1051 - .L_1050)


	//   ....[0]....
.L_1050:
        /* <DEDUP_REMOVED lines=24> */


	//----- nvinfo : EIATTR_MERCURY_ISA_VERSION
	.align		4
.L_1051:
        /*01a0*/ 	.byte	0x03, 0x5f
        /*01a2*/ 	.short	0x0101


	//----- nvinfo : EIATTR_INT_WARP_WIDE_INSTR_OFFSETS
	.align		4
        /*01a4*/ 	.byte	0x04, 0x31
        /*01a6*/ 	.short	(.L_1053 - .L_1052)


	//   ....[0]....
.L_1052:
        /*01a8*/ 	.word	0x00000130


	//   ....[1]....
        /*01ac*/ 	.word	0x00000170


	//   ....[2]....
        /*01b0*/ 	.word	0x000001e0


	//   ....[3]....
        /*01b4*/ 	.word	0x00010290


	//   ....[4]....
        /*01b8*/ 	.word	0x00010320


	//   ....[5]....
        /*01bc*/ 	.word	0x00013680


	//   ....[6]....
        /*01c0*/ 	.word	0x00013710


	//----- nvinfo : EIATTR_COOP_GROUP_MASK_REGIDS
	.align		4
.L_1053:
        /*01c4*/ 	.byte	0x04, 0x29
        /*01c6*/ 	.short	(.L_1055 - .L_1054)


	//   ....[0]....
.L_1054:
        /*01c8*/ 	.word	0xffffffff


	//   ....[1]....
        /*01cc*/ 	.word	0xffffffff


	//   ....[2]....
        /*01d0*/ 	.word	0xffffffff


	//   ....[3]....
        /*01d4*/ 	.word	0xffffffff


	//   ....[4]....
        /*01d8*/ 	.word	0xffffffff


	//   ....[5]....
        /*01dc*/ 	.word	0xffffffff


	//   ....[6]....
        /*01e0*/ 	.word	0xffffffff


	//   ....[7]....
        /*01e4*/ 	.word	0xffffffff


	//   ....[8]....
        /*01e8*/ 	.word	0xffffffff


	//   ....[9]....
        /*01ec*/ 	.word	0xffffffff


	//   ....[10]....
        /*01f0*/ 	.word	0xffffffff


	//   ....[11]....
        /*01f4*/ 	.word	0xffffffff


	//   ....[12]....
        /*01f8*/ 	.word	0xffffffff


	//   ....[13]....
        /*01fc*/ 	.word	0xffffffff


	//   ....[14]....
        /*0200*/ 	.word	0xffffffff


	//   ....[15]....
        /*0204*/ 	.word	0xffffffff


	//   ....[16]....
        /*0208*/ 	.word	0xffffffff


	//   ....[17]....
        /*020c*/ 	.word	0xffffffff


	//   ....[18]....
        /*0210*/ 	.word	0xffffffff


	//   ....[19]....
        /*0214*/ 	.word	0xffffffff


	//   ....[20]....
        /*0218*/ 	.word	0xffffffff


	//   ....[21]....
        /*021c*/ 	.word	0xffffffff


	//   ....[22]....
        /*0220*/ 	.word	0xffffffff


	//   ....[23]....
        /*0224*/ 	.word	0xffffffff


	//   ....[24]....
        /*0228*/ 	.word	0xffffffff


	//   ....[25]....
        /*022c*/ 	.word	0xffffffff


	//   ....[26]....
        /*0230*/ 	.word	0xffffffff


	//   ....[27]....
        /*0234*/ 	.word	0xffffffff


	//   ....[28]....
        /*0238*/ 	.word	0xffffffff


	//   ....[29]....
        /*023c*/ 	.word	0xffffffff


	//   ....[30]....
        /*0240*/ 	.word	0xffffffff


	//   ....[31]....
        /*0244*/ 	.word	0xffffffff


	//   ....[32]....
        /*0248*/ 	.word	0xffffffff


	//   ....[33]....
        /*024c*/ 	.word	0xffffffff


	//   ....[34]....
        /*0250*/ 	.word	0xffffffff


	//   ....[35]....
        /*0254*/ 	.word	0xffffffff


	//   ....[36]....
        /*0258*/ 	.word	0xffffffff


	//   ....[37]....
        /*025c*/ 	.word	0xffffffff


	//   ....[38]....
        /*0260*/ 	.word	0xffffffff


	//   ....[39]....
        /*0264*/ 	.word	0xffffffff


	//   ....[40]....
        /*0268*/ 	.word	0xffffffff


	//   ....[41]....
        /*026c*/ 	.word	0xffffffff


	//   ....[42]....
        /*0270*/ 	.word	0xffffffff


	//   ....[43]....
        /*0274*/ 	.word	0xffffffff


	//   ....[44]....
        /*0278*/ 	.word	0xffffffff


	//   ....[45]....
        /*027c*/ 	.word	0xffffffff


	//   ....[46]....
        /*0280*/ 	.word	0xffffffff


	//   ....[47]....
        /*0284*/ 	.word	0xffffffff


	//   ....[48]....
        /*0288*/ 	.word	0xffffffff


	//   ....[49]....
        /*028c*/ 	.word	0xffffffff


	//   ....[50]....
        /*0290*/ 	.word	0xffffffff


	//   ....[51]....
        /*0294*/ 	.word	0xffffffff


	//   ....[52]....
        /*0298*/ 	.word	0xffffffff


	//   ....[53]....
        /*029c*/ 	.word	0xffffffff


	//   ....[54]....
        /*02a0*/ 	.word	0xffffffff


	//   ....[55]....
        /*02a4*/ 	.word	0xffffffff


	//   ....[56]....
        /*02a8*/ 	.word	0xffffffff


	//   ....[57]....
        /*02ac*/ 	.word	0xffffffff


	//   ....[58]....
        /*02b0*/ 	.word	0xffffffff


	//   ....[59]....
        /*02b4*/ 	.word	0xffffffff


	//   ....[60]....
        /*02b8*/ 	.word	0xffffffff


	//   ....[61]....
        /*02bc*/ 	.word	0xffffffff


	//   ....[62]....
        /*02c0*/ 	.word	0xffffffff


	//   ....[63]....
        /*02c4*/ 	.word	0xffffffff


	//   ....[64]....
        /*02c8*/ 	.word	0xffffffff


	//   ....[65]....
        /*02cc*/ 	.word	0xffffffff


	//   ....[66]....
        /*02d0*/ 	.word	0xffffffff


	//   ....[67]....
        /*02d4*/ 	.word	0xffffffff


	//   ....[68]....
        /*02d8*/ 	.word	0xffffffff


	//   ....[69]....
        /*02dc*/ 	.word	0xffffffff


	//   ....[70]....
        /*02e0*/ 	.word	0xffffffff


	//   ....[71]....
        /*02e4*/ 	.word	0xffffffff


	//   ....[72]....
        /*02e8*/ 	.word	0xffffffff


	//   ....[73]....
        /*02ec*/ 	.word	0xffffffff


	//   ....[74]....
        /*02f0*/ 	.word	0x0500000f


	//   ....[75]....
        /*02f4*/ 	.word	0x0500000f


	//   ....[76]....
        /*02f8*/ 	.word	0x0500000f


	//   ....[77]....
        /*02fc*/ 	.word	0x0500000f


	//   ....[78]....
        /*0300*/ 	.word	0x0500000f


	//   ....[79]....
        /*0304*/ 	.word	0x0500000f


	//   ....[80]....
        /*0308*/ 	.word	0x0500000f


	//   ....[81]....
        /*030c*/ 	.word	0x0500000f


	//   ....[82]....
        /*0310*/ 	.word	0x0500000f


	//   ....[83]....
        /*0314*/ 	.word	0x0500000f


	//   ....[84]....
        /*0318*/ 	.word	0x0500000f


	//   ....[85]....
        /*031c*/ 	.word	0x0500000f


	//   ....[86]....
        /*0320*/ 	.word	0x0500000f


	//   ....[87]....
        /*0324*/ 	.word	0x0500000f


	//   ....[88]....
        /*0328*/ 	.word	0x0500000f


	//   ....[89]....
        /*032c*/ 	.word	0x0500000f


	//   ....[90]....
        /*0330*/ 	.word	0x0500000f


	//   ....[91]....
        /*0334*/ 	.word	0x0500000f


	//   ....[92]....
        /*0338*/ 	.word	0x0500000f


	//----- nvinfo : EIATTR_COOP_GROUP_INSTR_OFFSETS
	.align		4
.L_1055:
        /*033c*/ 	.byte	0x04, 0x28
        /*033e*/ 	.short	(.L_1057 - .L_1056)


	//   ....[0]....
.L_1056:
        /*0340*/ 	.word	0x00000070


	//   ....[1]....
        /*0344*/ 	.word	0x00000140


	//   ....[2]....
        /*0348*/ 	.word	0x00000190


	//   ....[3]....
        /*034c*/ 	.word	0x000003c0


	//   ....[4]....
        /*0350*/ 	.word	0x00000520


	//   ....[5]....
        /*0354*/ 	.word	0x00000640


	//   ....[6]....
        /*0358*/ 	.word	0x000007a0


	//   ....[7]....
        /*035c*/ 	.word	0x000017b0


	//   ....[8]....
        /*0360*/ 	.word	0x00001f10


	//   ....[9]....
        /*0364*/ 	.word	0x00002c30


	//   ....[10]....
        /*0368*/ 	.word	0x000033a0


	//   ....[11]....
        /*036c*/ 	.word	0x000037b0


	//   ....[12]....
        /*0370*/ 	.word	0x00003dd0


	//   ....[13]....
        /*0374*/ 	.word	0x00003e40


	//   ....[14]....
        /*0378*/ 	.word	0x000055a0


	//   ....[15]....
        /*037c*/ 	.word	0x000057a0


	//   ....[16]....
        /*0380*/ 	.word	0x00006300


	//   ....[17]....
        /*0384*/ 	.word	0x00006320


	//   ....[18]....
        /*0388*/ 	.word	0x00006d90


	//   ....[19]....
        /*038c*/ 	.word	0x00006e20


	//   ....[20]....
        /*0390*/ 	.word	0x000087c0


	//   ....[21]....
        /*0394*/ 	.word	0x00008800


	//   ....[22]....
        /*0398*/ 	.word	0x00008cc0


	//   ....[23]....
        /*039c*/ 	.word	0x00008d90


	//   ....[24]....
        /*03a0*/ 	.word	0x0000a660


	//   ....[25]....
        /*03a4*/ 	.word	0x0000aaf0


	//   ....[26]....
        /*03a8*/ 	.word	0x0000b6e0


	//   ....[27]....
        /*03ac*/ 	.word	0x0000b7e0


	//   ....[28]....
        /*03b0*/ 	.word	0x0000c040


	//   ....[29]....
        /*03b4*/ 	.word	0x0000c0d0


	//   ....[30]....
        /*03b8*/ 	.word	0x0000d1c0


	//   ....[31]....
        /*03bc*/ 	.word	0x0000d200


	//   ....[32]....
        /*03c0*/ 	.word	0x0000d2f0


	//   ....[33]....
        /*03c4*/ 	.word	0x0000d300


	//   ....[34]....
        /*03c8*/ 	.word	0x0000e440


	//   ....[35]....
        /*03cc*/ 	.word	0x0000e4a0


	//   ....[36]....
        /*03d0*/ 	.word	0x0000e4f0


	//   ....[37]....
        /*03d4*/ 	.word	0x0000e550


	//   ....[38]....
        /*03d8*/ 	.word	0x0000ea30


	//   ....[39]....
        /*03dc*/ 	.word	0x0000ea40


	//   ....[40]....
        /*03e0*/ 	.word	0x0000eb00


	//   ....[41]....
        /*03e4*/ 	.word	0x0000eb20


	//   ....[42]....
        /*03e8*/ 	.word	0x0000ebe0


	//   ....[43]....
        /*03ec*/ 	.word	0x0000ec00


	//   ....[44]....
        /*03f0*/ 	.word	0x0000ecd0


	//   ....[45]....
        /*03f4*/ 	.word	0x0000ecf0


	//   ....[46]....
        /*03f8*/ 	.word	0x0000f390


	//   ....[47]....
        /*03fc*/ 	.word	0x0000f3b0


	//   ....[48]....
        /*0400*/ 	.word	0x0000f470


	//   ....[49]....
        /*0404*/ 	.word	0x0000f490


	//   ....[50]....
        /*0408*/ 	.word	0x0000f550


	//   ....[51]....
        /*040c*/ 	.word	0x0000f570


	//   ....[52]....
        /*0410*/ 	.word	0x0000f640


	//   ....[53]....
        /*0414*/ 	.word	0x0000f660


	//   ....[54]....
        /*0418*/ 	.word	0x0000f7e0


	//   ....[55]....
        /*041c*/ 	.word	0x00010890


	//   ....[56]....
        /*0420*/ 	.word	0x00011280


	//   ....[57]....
        /*0424*/ 	.word	0x00011290


	//   ....[58]....
        /*0428*/ 	.word	0x00011300


	//   ....[59]....
        /*042c*/ 	.word	0x00011340


	//   ....[60]....
        /*0430*/ 	.word	0x000113e0


	//   ....[61]....
        /*0434*/ 	.word	0x000113f0


	//   ....[62]....
        /*0438*/ 	.word	0x00011470


	//   ....[63]....
        /*043c*/ 	.word	0x00011480


	//   ....[64]....
        /*0440*/ 	.word	0x00011500


	//   ....[65]....
        /*0444*/ 	.word	0x00011510


	//   ....[66]....
        /*0448*/ 	.word	0x00011590


	//   ....[67]....
        /*044c*/ 	.word	0x000115a0


	//   ....[68]....
        /*0450*/ 	.word	0x00011620


	//   ....[69]....
        /*0454*/ 	.word	0x00011630


	//   ....[70]....
        /*0458*/ 	.word	0x00011640


	//   ....[71]....
        /*045c*/ 	.word	0x00011650


	//   ....[72]....
        /*0460*/ 	.word	0x00013c60


	//   ....[73]....
        /*0464*/ 	.word	0x00013e50


	//   ....[74]....
        /*0468*/ 	.word	0x00014480


	//   ....[75]....
        /*046c*/ 	.word	0x00014600


	//   ....[76]....
        /*0470*/ 	.word	0x00014650


	//   ....[77]....
        /*0474*/ 	.word	0x000146e0


	//   ....[78]....
        /*0478*/ 	.word	0x000147c0


	//   ....[79]....
        /*047c*/ 	.word	0x00014820


	//   ....[80]....
        /*0480*/ 	.word	0x00014930


	//   ....[81]....
        /*0484*/ 	.word	0x00014990


	//   ....[82]....
        /*0488*/ 	.word	0x00014a80


	//   ....[83]....
        /*048c*/ 	.word	0x00014ae0


	//   ....[84]....
        /*0490*/ 	.word	0x00014bd0


	//   ....[85]....
        /*0494*/ 	.word	0x00014c30


	//   ....[86]....
        /*0498*/ 	.word	0x00014d20


	//   ....[87]....
        /*049c*/ 	.word	0x00014d80


	//   ....[88]....
        /*04a0*/ 	.word	0x00014e60


	//   ....[89]....
        /*04a4*/ 	.word	0x00014ec0


	//   ....[90]....
        /*04a8*/ 	.word	0x00014f90


	//   ....[91]....
        /*04ac*/ 	.word	0x000152b0


	//   ....[92]....
        /*04b0*/ 	.word	0x000153d0


	//----- nvinfo : EIATTR_REG_RECONFIG
	.align		4
.L_1057:
        /*04b4*/ 	.byte	0x01, 0x54
	.zero		2


	//----- nvinfo : EIATTR_SYSCALL_OFFSETS
	.align		4
        /*04b8*/ 	.byte	0x04, 0x46
        /*04ba*/ 	.short	(.L_1059 - .L_1058)


	//   ....[0]....
.L_1058:
        /*04bc*/ 	.word	0x00001990


	//   ....[1]....
        /*04c0*/ 	.word	0x00010490


	//   ....[2]....
        /*04c4*/ 	.word	0x000105e0


	//   ....[3]....
        /*04c8*/ 	.word	0x000106d0


	//   ....[4]....
        /*04cc*/ 	.word	0x00010e80


	//----- nvinfo : EIATTR_MBARRIER_INSTR_OFFSETS
	.align		4
.L_1059:
        /*04d0*/ 	.byte	0x04, 0x39
        /*04d2*/ 	.short	(.L_1061 - .L_1060)


	//   ....[0]....
.L_1060:
        /*04d4*/ 	.word	0x00000270
        /*04d8*/ 	.word	0x000000ff
        /*04dc*/ 	.word	0x00028800
        /*04e0*/ 	.short	0x0100
        /*04e2*/ 	.byte	0x08
	.zero		1


	//   ....[1]....
        /*04e4*/ 	.word	0x00000280
        /*04e8*/ 	.word	0x000000ff
        /*04ec*/ 	.word	0x00028820
        /*04f0*/ 	.short	0x0100
        /*04f2*/ 	.byte	0x08
	.zero		1


	//   ....[2]....
        /*04f4*/ 	.word	0x00000370
        /*04f8*/ 	.word	0x000000ff
        /*04fc*/ 	.word	0x00028830
        /*0500*/ 	.short	0x0100
        /*0502*/ 	.byte	0x08
	.zero		1


	//   ....[3]....
        /*0504*/ 	.word	0x00000380
        /*0508*/ 	.word	0x000000ff
        /*050c*/ 	.word	0x00028840
        /*0510*/ 	.short	0x0100
        /*0512*/ 	.byte	0x08
	.zero		1


	//   ....[4]....
        /*0514*/ 	.word	0x00000390
        /*0518*/ 	.word	0x000000ff
        /*051c*/ 	.word	0x00028838
        /*0520*/ 	.short	0x0100
        /*0522*/ 	.byte	0x08
	.zero		1


	//   ....[5]....
        /*0524*/ 	.word	0x000003a0
        /*0528*/ 	.word	0x000000ff
        /*052c*/ 	.word	0x00028848
        /*0530*/ 	.short	0x0100
        /*0532*/ 	.byte	0x08
	.zero		1


	//   ....[6]....
        /*0534*/ 	.word	0x000004d0
        /*0538*/ 	.word	0x000000ff
        /*053c*/ 	.word	0x00028850
        /*0540*/ 	.short	0x0100
        /*0542*/ 	.byte	0x08
	.zero		1


	//   ....[7]....
        /*0544*/ 	.word	0x000004e0
        /*0548*/ 	.word	0x000000ff
        /*054c*/ 	.word	0x00028860
        /*0550*/ 	.short	0x0100
        /*0552*/ 	.byte	0x08
	.zero		1


	//   ....[8]....
        /*0554*/ 	.word	0x000004f0
        /*0558*/ 	.word	0x000000ff
        /*055c*/ 	.word	0x00028858
        /*0560*/ 	.short	0x0100
        /*0562*/ 	.byte	0x08
	.zero		1


	//   ....[9]....
        /*0564*/ 	.word	0x00000500
        /*0568*/ 	.word	0x000000ff
        /*056c*/ 	.word	0x00028868
        /*0570*/ 	.short	0x0100
        /*0572*/ 	.byte	0x08
	.zero		1


	//   ....[10]....
        /*0574*/ 	.word	0x000005f0
        /*0578*/ 	.word	0x000000ff
        /*057c*/ 	.word	0x00028870
        /*0580*/ 	.short	0x0100
        /*0582*/ 	.byte	0x06
	.zero		1


	//   ....[11]....
        /*0584*/ 	.word	0x00000600
        /*0588*/ 	.word	0x000000ff
        /*058c*/ 	.word	0x00028880
        /*0590*/ 	.short	0x0100
        /*0592*/ 	.byte	0x06
	.zero		1


	//   ....[12]....
        /*0594*/ 	.word	0x00000610
        /*0598*/ 	.word	0x000000ff
        /*059c*/ 	.word	0x00028878
        /*05a0*/ 	.short	0x0100
        /*05a2*/ 	.byte	0x06
	.zero		1


	//   ....[13]....
        /*05a4*/ 	.word	0x00000620
        /*05a8*/ 	.word	0x000000ff
        /*05ac*/ 	.word	0x00028888
        /*05b0*/ 	.short	0x0100
        /*05b2*/ 	.byte	0x06
	.zero		1


	//   ....[14]....
        /*05b4*/ 	.word	0x00000750
        /*05b8*/ 	.word	0x000000ff
        /*05bc*/ 	.word	0x00028890
        /*05c0*/ 	.short	0x0100
        /*05c2*/ 	.byte	0x08
	.zero		1


	//   ....[15]....
        /*05c4*/ 	.word	0x00000760
        /*05c8*/ 	.word	0x000000ff
        /*05cc*/ 	.word	0x000288a0
        /*05d0*/ 	.short	0x0100
        /*05d2*/ 	.byte	0x08
	.zero		1


	//   ....[16]....
        /*05d4*/ 	.word	0x00000770
        /*05d8*/ 	.word	0x000000ff
        /*05dc*/ 	.word	0x00028898
        /*05e0*/ 	.short	0x0100
        /*05e2*/ 	.byte	0x08
	.zero		1


	//   ....[17]....
        /*05e4*/ 	.word	0x00000780
        /*05e8*/ 	.word	0x000000ff
        /*05ec*/ 	.word	0x000288a8
        /*05f0*/ 	.short	0x0100
        /*05f2*/ 	.byte	0x08
	.zero		1


	//   ....[18]....
        /*05f4*/ 	.word	0x000008b0
        /*05f8*/ 	.word	0x000000ff
        /*05fc*/ 	.word	0x000288b0
        /*0600*/ 	.short	0x0100
        /*0602*/ 	.byte	0x08
	.zero		1


	//   ....[19]....
        /*0604*/ 	.word	0x000008c0
        /*0608*/ 	.word	0x000000ff
        /*060c*/ 	.word	0x000288c0
        /*0610*/ 	.short	0x0100
        /*0612*/ 	.byte	0x08
	.zero		1


	//   ....[20]....
        /*0614*/ 	.word	0x000008d0
        /*0618*/ 	.word	0x000000ff
        /*061c*/ 	.word	0x000288b8
        /*0620*/ 	.short	0x0100
        /*0622*/ 	.byte	0x08
	.zero		1


	//   ....[21]....
        /*0624*/ 	.word	0x000008e0
        /*0628*/ 	.word	0x000000ff
        /*062c*/ 	.word	0x000288c8
        /*0630*/ 	.short	0x0100
        /*0632*/ 	.byte	0x08
	.zero		1


	//   ....[22]....
        /*0634*/ 	.word	0x00001a10
        /*0638*/ 	.word	0x000000ff
        /*063c*/ 	.word	0x00028800
        /*0640*/ 	.short	0x010a
        /*0642*/ 	.byte	0x29
	.zero		1


	//   ....[23]....
        /*0644*/ 	.word	0x00001a90
        /*0648*/ 	.word	0x00000009
        /*064c*/ 	.word	0x00028830
        /*0650*/ 	.short	0x010a
        /*0652*/ 	.byte	0x3f
	.zero		1


	//   ....[24]....
        /*0654*/ 	.word	0x00001af0
        /*0658*/ 	.word	0x00000009
        /*065c*/ 	.word	0x00028830
        /*0660*/ 	.short	0x010a
        /*0662*/ 	.byte	0x3f
	.zero		1


	//   ....[25]....
        /*0664*/ 	.word	0x00002070
        /*0668*/ 	.word	0x00000000
        /*066c*/ 	.word	0x00000000
        /*0670*/ 	.short	0x0101
        /*0672*/ 	.byte	0x3f
	.zero		1


	//   ....[26]....
        /*0674*/ 	.word	0x00004dc0
        /*0678*/ 	.word	0x000000ff
        /*067c*/ 	.word	0x00028830
        /*0680*/ 	.short	0x010a
        /*0682*/ 	.byte	0x06
	.zero		1


	//   ....[27]....
        /*0684*/ 	.word	0x00004e00
        /*0688*/ 	.word	0x000000ff
        /*068c*/ 	.word	0x00028830
        /*0690*/ 	.short	0x010a
        /*0692*/ 	.byte	0x06
	.zero		1


	//   ....[28]....
        /*0694*/ 	.word	0x00005120
        /*0698*/ 	.word	0x000000ff
        /*069c*/ 	.word	0x00028850
        /*06a0*/ 	.short	0x010a
        /*06a2*/ 	.byte	0x06
	.zero		1


	//   ....[29]....
        /*06a4*/ 	.word	0x00005160
        /*06a8*/ 	.word	0x000000ff
        /*06ac*/ 	.word	0x00028850
        /*06b0*/ 	.short	0x010a
        /*06b2*/ 	.byte	0x06
	.zero		1


	//   ....[30]....
        /*06b4*/ 	.word	0x000055e0
        /*06b8*/ 	.word	0x00000009
        /*06bc*/ 	.word	0x00000000
        /*06c0*/ 	.short	0x0101
        /*06c2*/ 	.byte	0x3f
	.zero		1


	//   ....[31]....
        /*06c4*/ 	.word	0x00007250
        /*06c8*/ 	.word	0x0000001f
        /*06cc*/ 	.word	0x00000000
        /*06d0*/ 	.short	0x0101
        /*06d2*/ 	.byte	0x3f
	.zero		1


	//   ....[32]....
        /*06d4*/ 	.word	0x00008120
        /*06d8*/ 	.word	0x000000ff
        /*06dc*/ 	.word	0x00028830
        /*06e0*/ 	.short	0x010a
        /*06e2*/ 	.byte	0x06
	.zero		1


	//   ....[33]....
        /*06e4*/ 	.word	0x00008160
        /*06e8*/ 	.word	0x000000ff
        /*06ec*/ 	.word	0x00028830
        /*06f0*/ 	.short	0x010a
        /*06f2*/ 	.byte	0x06
	.zero		1


	//   ....[34]....
        /*06f4*/ 	.word	0x00008480
        /*06f8*/ 	.word	0x000000ff
        /*06fc*/ 	.word	0x00028850
        /*0700*/ 	.short	0x010a
        /*0702*/ 	.byte	0x06
	.zero		1


	//   ....[35]....
        /*0704*/ 	.word	0x000084c0
        /*0708*/ 	.word	0x000000ff
        /*070c*/ 	.word	0x00028850
        /*0710*/ 	.short	0x010a
        /*0712*/ 	.byte	0x06
	.zero		1


	//   ....[36]....
        /*0714*/ 	.word	0x00009870
        /*0718*/ 	.word	0x0000001b
        /*071c*/ 	.word	0x00000000
        /*0720*/ 	.short	0x0101
        /*0722*/ 	.byte	0x3f
	.zero		1


	//   ....[37]....
        /*0724*/ 	.word	0x00009a20
        /*0728*/ 	.word	0x0000001f
        /*072c*/ 	.word	0x00000000
        /*0730*/ 	.short	0x0101
        /*0732*/ 	.byte	0x3f
	.zero		1


	//   ....[38]....
        /*0734*/ 	.word	0x0000a150
        /*0738*/ 	.word	0x000000ff
        /*073c*/ 	.word	0x00028830
        /*0740*/ 	.short	0x010a
        /*0742*/ 	.byte	0x06
	.zero		1


	//   ....[39]....
        /*0744*/ 	.word	0x0000a190
        /*0748*/ 	.word	0x000000ff
        /*074c*/ 	.word	0x00028830
        /*0750*/ 	.short	0x010a
        /*0752*/ 	.byte	0x06
	.zero		1


	//   ....[40]....
        /*0754*/ 	.word	0x0000a4b0
        /*0758*/ 	.word	0x000000ff
        /*075c*/ 	.word	0x00028850
        /*0760*/ 	.short	0x010a
        /*0762*/ 	.byte	0x06
	.zero		1


	//   ....[41]....
        /*0764*/ 	.word	0x0000a4f0
        /*0768*/ 	.word	0x000000ff
        /*076c*/ 	.word	0x00028850
        /*0770*/ 	.short	0x010a
        /*0772*/ 	.byte	0x06
	.zero		1


	//   ....[42]....
        /*0774*/ 	.word	0x0000a8f0
        /*0778*/ 	.word	0x00000009
        /*077c*/ 	.word	0x00000000
        /*0780*/ 	.short	0x0101
        /*0782*/ 	.byte	0x3f
	.zero		1


	//   ....[43]....
        /*0784*/ 	.word	0x0000c4a0
        /*0788*/ 	.word	0x00000033
        /*078c*/ 	.word	0x00000000
        /*0790*/ 	.short	0x0101
        /*0792*/ 	.byte	0x3f
	.zero		1


	//   ....[44]....
        /*0794*/ 	.word	0x0000d130
        /*0798*/ 	.word	0x000000ff
        /*079c*/ 	.word	0x00028850
        /*07a0*/ 	.short	0x010a
        /*07a2*/ 	.byte	0x05
	.zero		1


	//   ....[45]....
        /*07a4*/ 	.word	0x0000d170
        /*07a8*/ 	.word	0x000000ff
        /*07ac*/ 	.word	0x00028850
        /*07b0*/ 	.short	0x010a
        /*07b2*/ 	.byte	0x05
	.zero		1


	//   ....[46]....
        /*07b4*/ 	.word	0x0000d690
        /*07b8*/ 	.word	0x00000000
        /*07bc*/ 	.word	0x00000000
        /*07c0*/ 	.short	0x0101
        /*07c2*/ 	.byte	0x3f
	.zero		1


	//   ....[47]....
        /*07c4*/ 	.word	0x0000ea20
        /*07c8*/ 	.word	0x00000000
        /*07cc*/ 	.word	0x00000000
        /*07d0*/ 	.short	0x0101
        /*07d2*/ 	.byte	0x3f
	.zero		1


	//   ....[48]....
        /*07d4*/ 	.word	0x00010ac0
        /*07d8*/ 	.word	0x00000003
        /*07dc*/ 	.word	0x00028840
        /*07e0*/ 	.short	0x010a
        /*07e2*/ 	.byte	0x3f
	.zero		1


	//   ....[49]....
        /*07e4*/ 	.word	0x00011770
        /*07e8*/ 	.word	0x00000011
        /*07ec*/ 	.word	0x00028800
        /*07f0*/ 	.short	0x0107
        /*07f2*/ 	.byte	0x3f
	.zero		1


	//   ....[50]....
        /*07f4*/ 	.word	0x00011880
        /*07f8*/ 	.word	0x00000011
        /*07fc*/ 	.word	0x00028800
        /*0800*/ 	.short	0x0101
        /*0802*/ 	.byte	0x3f
	.zero		1


	//   ....[51]....
        /*0804*/ 	.word	0x000118a0
        /*0808*/ 	.word	0x00000011
        /*080c*/ 	.word	0x00028820
        /*0810*/ 	.short	0x010a
        /*0812*/ 	.byte	0x3f
	.zero		1


	//   ....[52]....
        /*0814*/ 	.word	0x00011bd0
        /*0818*/ 	.word	0x00000007
        /*081c*/ 	.word	0x00028840
        /*0820*/ 	.short	0x010a
        /*0822*/ 	.byte	0x3f
	.zero		1


	//   ....[53]....
        /*0824*/ 	.word	0x00011f60
        /*0828*/ 	.word	0x00000007
        /*082c*/ 	.word	0x00000060
        /*0830*/ 	.short	0x010a
        /*0832*/ 	.byte	0x3f
	.zero		1


	//   ....[54]....
        /*0834*/ 	.word	0x000125c0
        /*0838*/ 	.word	0x00000003
        /*083c*/ 	.word	0x00028840
        /*0840*/ 	.short	0x010a
        /*0842*/ 	.byte	0x3f
	.zero		1


	//   ....[55]....
        /*0844*/ 	.word	0x00012950
        /*0848*/ 	.word	0x00000002
        /*084c*/ 	.word	0x00000060
        /*0850*/ 	.short	0x010a
        /*0852*/ 	.byte	0x3f
	.zero		1


	//   ....[56]....
        /*0854*/ 	.word	0x00012ef0
        /*0858*/ 	.word	0x00000002
        /*085c*/ 	.word	0x00028840
        /*0860*/ 	.short	0x010a
        /*0862*/ 	.byte	0x3f
	.zero		1


	//   ....[57]....
        /*0864*/ 	.word	0x00013280
        /*0868*/ 	.word	0x00000002
        /*086c*/ 	.word	0x00000060
        /*0870*/ 	.short	0x010a
        /*0872*/ 	.byte	0x3f
	.zero		1


	//   ....[58]....
        /*0874*/ 	.word	0x000137d0
        /*0878*/ 	.word	0x00000003
        /*087c*/ 	.word	0x00028860
        /*0880*/ 	.short	0x010a
        /*0882*/ 	.byte	0x3f
	.zero		1


	//   ....[59]....
        /*0884*/ 	.word	0x00013dd0
        /*0888*/ 	.word	0x00000000
        /*088c*/ 	.word	0x00028820
        /*0890*/ 	.short	0x010a
        /*0892*/ 	.byte	0x3f
	.zero		1


	//   ....[60]....
        /*0894*/ 	.word	0x00013fa0
        /*0898*/ 	.word	0x00000006
        /*089c*/ 	.word	0x00000000
        /*08a0*/ 	.short	0x010a
        /*08a2*/ 	.byte	0x3f
	.zero		1


	//   ....[61]....
        /*08a4*/ 	.word	0x00013ff0
        /*08a8*/ 	.word	0x00000003
        /*08ac*/ 	.word	0x00000000
        /*08b0*/ 	.short	0x010a
        /*08b2*/ 	.byte	0x3f
	.zero		1


	//   ....[62]....
        /*08b4*/ 	.word	0x00014050
        /*08b8*/ 	.word	0x00000012
        /*08bc*/ 	.word	0x00000000
        /*08c0*/ 	.short	0x010a
        /*08c2*/ 	.byte	0x3f
	.zero		1


	//   ....[63]....
        /*08c4*/ 	.word	0x00014080
        /*08c8*/ 	.word	0x00000003
        /*08cc*/ 	.word	0x00000000
        /*08d0*/ 	.short	0x010a
        /*08d2*/ 	.byte	0x3f
	.zero		1


	//   ....[64]....
        /*08d4*/ 	.word	0x000140f0
        /*08d8*/ 	.word	0x00000003
        /*08dc*/ 	.word	0x00028800
        /*08e0*/ 	.short	0x010a
        /*08e2*/ 	.byte	0x3f
	.zero		1


	//   ....[65]....
        /*08e4*/ 	.word	0x00014140
        /*08e8*/ 	.word	0x00000009
        /*08ec*/ 	.word	0x00028830
        /*08f0*/ 	.short	0x010a
        /*08f2*/ 	.byte	0x3f
	.zero		1


	//   ....[66]....
        /*08f4*/ 	.word	0x000141a0
        /*08f8*/ 	.word	0x00000005
        /*08fc*/ 	.word	0x00028830
        /*0900*/ 	.short	0x010a
        /*0902*/ 	.byte	0x3f
	.zero		1


	//   ....[67]....
        /*0904*/ 	.word	0x00014200
        /*0908*/ 	.word	0x00000005
        /*090c*/ 	.word	0x00028850
        /*0910*/ 	.short	0x010a
        /*0912*/ 	.byte	0x3f
	.zero		1


	//   ....[68]....
        /*0914*/ 	.word	0x00014260
        /*0918*/ 	.word	0x00000007
        /*091c*/ 	.word	0x00028830
        /*0920*/ 	.short	0x010a
        /*0922*/ 	.byte	0x3f
	.zero		1


	//   ....[69]....
        /*0924*/ 	.word	0x000142c0
        /*0928*/ 	.word	0x00000007
        /*092c*/ 	.word	0x00028850
        /*0930*/ 	.short	0x010a
        /*0932*/ 	.byte	0x3f
	.zero		1


	//   ....[70]....
        /*0934*/ 	.word	0x00014320
        /*0938*/ 	.word	0x00000007
        /*093c*/ 	.word	0x00028830
        /*0940*/ 	.short	0x010a
        /*0942*/ 	.byte	0x3f
	.zero		1


	//   ....[71]....
        /*0944*/ 	.word	0x00014380
        /*0948*/ 	.word	0x00000007
        /*094c*/ 	.word	0x00028850
        /*0950*/ 	.short	0x010a
        /*0952*/ 	.byte	0x3f
	.zero		1


	//   ....[72]....
        /*0954*/ 	.word	0x000143e0
        /*0958*/ 	.word	0x00000005
        /*095c*/ 	.word	0x00028850
        /*0960*/ 	.short	0x010a
        /*0962*/ 	.byte	0x3f
	.zero		1


	//   ....[73]....
        /*0964*/ 	.word	0x00014530
        /*0968*/ 	.word	0x00000003
        /*096c*/ 	.word	0x00028840
        /*0970*/ 	.short	0x010a
        /*0972*/ 	.byte	0x3f
	.zero		1


	//   ....[74]....
        /*0974*/ 	.word	0x00014fd0
        /*0978*/ 	.word	0x00000011
        /*097c*/ 	.word	0x00028820
        /*0980*/ 	.short	0x010a
        /*0982*/ 	.byte	0x3f
	.zero		1


	//   ....[75]....
        /*0984*/ 	.word	0x00015020
        /*0988*/ 	.word	0x00000007
        /*098c*/ 	.word	0x00028840
        /*0990*/ 	.short	0x010a
        /*0992*/ 	.byte	0x3f
	.zero		1


	//   ....[76]....
        /*0994*/ 	.word	0x00015070
        /*0998*/ 	.word	0x00000007
        /*099c*/ 	.word	0x00000060
        /*09a0*/ 	.short	0x010a
        /*09a2*/ 	.byte	0x3f
	.zero		1


	//   ....[77]....
        /*09a4*/ 	.word	0x000150c0
        /*09a8*/ 	.word	0x00000003
        /*09ac*/ 	.word	0x00028840
        /*09b0*/ 	.short	0x010a
        /*09b2*/ 	.byte	0x3f
	.zero		1


	//   ....[78]....
        /*09b4*/ 	.word	0x00015110
        /*09b8*/ 	.word	0x00000002
        /*09bc*/ 	.word	0x00000060
        /*09c0*/ 	.short	0x010a
        /*09c2*/ 	.byte	0x3f
	.zero		1


	//   ....[79]....
        /*09c4*/ 	.word	0x00015160
        /*09c8*/ 	.word	0x00000002
        /*09cc*/ 	.word	0x00028840
        /*09d0*/ 	.short	0x010a
        /*09d2*/ 	.byte	0x3f
	.zero		1


	//   ....[80]....
        /*09d4*/ 	.word	0x000151b0
        /*09d8*/ 	.word	0x00000002
        /*09dc*/ 	.word	0x00000060
        /*09e0*/ 	.short	0x010a
        /*09e2*/ 	.byte	0x3f
	.zero		1


	//   ....[81]....
        /*09e4*/ 	.word	0x00015200
        /*09e8*/ 	.word	0x00000003
        /*09ec*/ 	.word	0x00028860
        /*09f0*/ 	.short	0x010a
        /*09f2*/ 	.byte	0x3f
	.zero		1


	//   ....[82]....
        /*09f4*/ 	.word	0x000152f0
        /*09f8*/ 	.word	0x00000000
        /*09fc*/ 	.word	0x00028820
        /*0a00*/ 	.short	0x010a
        /*0a02*/ 	.byte	0x3f
	.zero		1


	//   ....[83]....
        /*0a04*/ 	.word	0x00015490
        /*0a08*/ 	.word	0x00000006
        /*0a0c*/ 	.word	0x00000000
        /*0a10*/ 	.short	0x010a
        /*0a12*/ 	.byte	0x3f
	.zero		1


	//   ....[84]....
        /*0a14*/ 	.word	0x000154e0
        /*0a18*/ 	.word	0x00000003
        /*0a1c*/ 	.word	0x00000000
        /*0a20*/ 	.short	0x010a
        /*0a22*/ 	.byte	0x3f
	.zero		1


	//   ....[85]....
        /*0a24*/ 	.word	0x00015530
        /*0a28*/ 	.word	0x00000012
        /*0a2c*/ 	.word	0x00000000
        /*0a30*/ 	.short	0x010a
        /*0a32*/ 	.byte	0x3f
	.zero		1


	//----- nvinfo : EIATTR_NUM_MBARRIERS
	.align		4
.L_1061:
        /*0a34*/ 	.byte	0x03, 0x38
        /*0a36*/ 	.short	0x0016


	//----- nvinfo : EIATTR_EXIT_INSTR_OFFSETS
	.align		4
        /*0a38*/ 	.byte	0x04, 0x1c
        /*0a3a*/ 	.short	(.L_1063 - .L_1062)


	//   ....[0]....
.L_1062:
        /*0a3c*/ 	.word	0x00000a40


	//   ....[1]....
        /*0a40*/ 	.word	0x0000f760


	//   ....[2]....
        /*0a44*/ 	.word	0x000140d0


	//----- nvinfo : EIATTR_MAX_THREADS
	.align		4
.L_1063:
        /*0a48*/ 	.byte	0x04, 0x05
        /*0a4a*/ 	.short	(.L_1065 - .L_1064)
.L_1064:
        /*0a4c*/ 	.word	0x00000180
        /*0a50*/ 	.word	0x00000001
        /*0a54*/ 	.word	0x00000001


	//----- nvinfo : EIATTR_CRS_STACK_SIZE
	.align		4
.L_1065:
        /*0a58*/ 	.byte	0x04, 0x1e
        /*0a5a*/ 	.short	(.L_1067 - .L_1066)
.L_1066:
        /*0a5c*/ 	.word	0x00000000


	//----- nvinfo : EIATTR_CBANK_PARAM_SIZE
	.align		4
.L_1067:
        /*0a60*/ 	.byte	0x03, 0x19
        /*0a62*/ 	.short	0x0af0


	//----- nvinfo : EIATTR_PARAM_CBANK
	.align		4
        /*0a64*/ 	.byte	0x04, 0x0a
        /*0a66*/ 	.short	(.L_1069 - .L_1068)
	.align		4
.L_1068:
        /*0a68*/ 	.word	index@(.nv.constant0._ZN7cutlass13device_kernelIN5flash11enable_sm90INS1_16FlashAttnFwdSm90INS1_25CollectiveMainloopFwdSm90ILi2EN4cute5tupleIJNS5_1CILi1EEES8_S8_EEENS6_IJNS7_ILi128EEESA_SA_EEELi128ENS_10bfloat16_tEfNS_4arch4Sm90ELb0ELb1ELb0ELb0ELb0ELb0ELb0ELb1ELb1ELb1ELb0ELb0EEENS1_21CollectiveEpilogueFwdISB_S9_SC_SE_Li256ELb0ELb1ELb0ELb0EEENS1_30DynamicPersistentTileSchedulerILi256ELi128ELb0ELb1ELb1EEEEEEEEEvNT_6ParamsE)
        /*0a6c*/ 	.short	0x0210
        /*0a6e*/ 	.short	0x0af0


	//----- nvinfo : EIATTR_SW_WAR
	.align		4
.L_1069:
        /*0a70*/ 	.byte	0x04, 0x36
        /*0a72*/ 	.short	(.L_1071 - .L_1070)
.L_1070:
        /*0a74*/ 	.word	0x00000008
.L_1071:


//--------------------- .nv.info._ZN7cutlass13device_kernelIN5flash11enable_sm90INS1_16FlashAttnFwdSm90INS1_25CollectiveMainloopFwdSm90ILi2EN4cute5tupleIJNS5_1CILi1EEES8_S8_EEENS6_IJNS7_ILi128EEESA_SA_EEELi128ENS_10bfloat16_tEfNS_4arch4Sm90ELb0ELb1ELb0ELb1ELb0ELb0ELb0ELb1ELb1ELb1ELb0ELb0EEENS1_21CollectiveEpilogueFwdISB_S9_SC_SE_Li256ELb1ELb1ELb0ELb0EEENS1_36VarlenDynamicPersistentTileSchedulerILi128ELi128ELi256ELi128ELb0ELb1ELb1ELb1ELb0ELb1EEEEEEEEEvNT_6ParamsE --------------------------
	.section	.nv.info._ZN7cutlass13device_kernelIN5flash11enable_sm90INS1_16FlashAttnFwdSm90INS1_25CollectiveMainloopFwdSm90ILi2EN4cute5tupleIJNS5_1CILi1EEES8_S8_EEENS6_IJNS7_ILi128EEESA_SA_EEELi128ENS_10bfloat16_tEfNS_4arch4Sm90ELb0ELb1ELb0ELb1ELb0ELb0ELb0ELb1ELb1ELb1ELb0ELb0EEENS1_21CollectiveEpilogueFwdISB_S9_SC_SE_Li256ELb1ELb1ELb0ELb0EEENS1_36VarlenDynamicPersistentTileSchedulerILi128ELi128ELi256ELi128ELb0ELb1ELb1ELb1ELb0ELb1EEEEEEEEEvNT_6ParamsE,"",@"SHT_CUDA_INFO"
	.sectionflags	@""
	.align	4


	//----- nvinfo : EIATTR_CUDA_API_VERSION
	.align		4
        /*0000*/ 	.byte	0x04, 0x37
        /*0002*/ 	.short	(.L_1073 - .L_1072)
.L_1072:
        /*0004*/ 	.word	0x00000082


	//----- nvinfo : EIATTR_KPARAM_INFO
	.align		4
.L_1073:
        /*0008*/ 	.byte	0x04, 0x17
        /*000a*/ 	.short	(.L_1075 - .L_1074)
.L_1074:
        /*000c*/ 	.word	0x00000000
        /*0010*/ 	.short	0x0000
        /*0012*/ 	.short	0x0070
        /*0014*/ 	.byte	0x00, 0xf0, 0x01, 0x2a


	//----- nvinfo : EIATTR_SPARSE_MMA_MASK
	.align		4
.L_1075:
        /*0018*/ 	.byte	0x03, 0x50
        /*001a*/ 	.short	0x0000


	//----- nvinfo : EIATTR_MAXREG_COUNT
	.align		4
        /*001c*/ 	.byte	0x03, 0x1b
        /*001e*/ 	.short	0x00a8


	//----- nvinfo : EIATTR_NUM_BARRIERS
	.align		4
        /*0020*/ 	.byte	0x02, 0x4c
        /*0022*/ 	.byte	0x10
	.zero		1


	//----- nvinfo : EIATTR_EXTERNS
	.align		4
        /*0024*/ 	.byte	0x04, 0x0f
        /*0026*/ 	.short	(.L_1077 - .L_1076)


	//   ....[0]....
	.align		4
.L_1076:
        /*0028*/ 	.word	index@(__assertfail)


	//----- nvinfo : EIATTR_ANNOTATIONS
	.align		4
.L_1077:
        /*002c*/ 	.byte	0x04, 0x55
        /*002e*/ 	.short	(.L_1079 - .L_1078)


	//   ....[0]....
.L_1078:
        /* <DEDUP_REMOVED lines=62> */


	//----- nvinfo : EIATTR_MERCURY_ISA_VERSION
	.align		4
.L_1079:
        /*03f8*/ 	.byte	0x03, 0x5f
        /*03fa*/ 	.short	0x0101


	//----- nvinfo : EIATTR_UNUSED_LOAD_BYTE_OFFSET
	.align		4
        /*03fc*/ 	.byte	0x04, 0x44
        /*03fe*/ 	.short	(.L_1081 - .L_1080)


	//   ....[0]....
.L_1080:
        /*0400*/ 	.word	0x00000a40
        /*0404*/ 	.word	0x0000fff0


	//   ....[1]....
        /*0408*/ 	.word	0x0000dc60
        /*040c*/ 	.word	0x0000fff0


	//----- nvinfo : EIATTR_INT_WARP_WIDE_INSTR_OFFSETS
	.align		4
.L_1081:
        /*0410*/ 	.byte	0x04, 0x31
        /*0412*/ 	.short	(.L_1083 - .L_1082)


	//   ....[0]....
.L_1082:
        /*0414*/ 	.word	0x00000130


	//   ....[1]....
        /*0418*/ 	.word	0x00000170


	//   ....[2]....
        /*041c*/ 	.word	0x000001e0


	//   ....[3]....
        /*0420*/ 	.word	0x00011390


	//   ....[4]....
        /*0424*/ 	.word	0x00011420


	//   ....[5]....
        /*0428*/ 	.word	0x00014bc0


	//   ....[6]....
        /*042c*/ 	.word	0x00014c50


	//----- nvinfo : EIATTR_COOP_GROUP_MASK_REGIDS
	.align		4
.L_1083:
        /*0430*/ 	.byte	0x04, 0x29
        /*0432*/ 	.short	(.L_1085 - .L_1084)


	//   ....[0]....
.L_1084:
        /*0434*/ 	.word	0xffffffff


	//   ....[1]....
        /*0438*/ 	.word	0xffffffff


	//   ....[2]....
        /*043c*/ 	.word	0xffffffff


	//   ....[3]....
        /*0440*/ 	.word	0xffffffff


	//   ....[4]....
        /*0444*/ 	.word	0xffffffff


	//   ....[5]....
        /*0448*/ 	.word	0xffffffff


	//   ....[6]....
        /*044c*/ 	.word	0xffffffff


	//   ....[7]....
        /*0450*/ 	.word	0xffffffff


	//   ....[8]....
        /*0454*/ 	.word	0xffffffff


	//   ....[9]....
        /*0458*/ 	.word	0xffffffff


	//   ....[10]....
        /*045c*/ 	.word	0xffffffff


	//   ....[11]....
        /*0460*/ 	.word	0xffffffff


	//   ....[12]....
        /*0464*/ 	.word	0xffffffff


	//   ....[13]....
        /*0468*/ 	.word	0xffffffff


	//   ....[14]....
        /*046c*/ 	.word	0xffffffff


	//   ....[15]....
        /*0470*/ 	.word	0xffffffff


	//   ....[16]....
        /*0474*/ 	.word	0xffffffff


	//   ....[17]....
        /*0478*/ 	.word	0xffffffff


	//   ....[18]....
        /*047c*/ 	.word	0xffffffff


	//   ....[19]....
        /*0480*/ 	.word	0xffffffff


	//   ....[20]....
        /*0484*/ 	.word	0xffffffff


	//   ....[21]....
        /*0488*/ 	.word	0xffffffff


	//   ....[22]....
        /*048c*/ 	.word	0xffffffff


	//   ....[23]....
        /*0490*/ 	.word	0xffffffff


	//   ....[24]....
        /*0494*/ 	.word	0xffffffff


	//   ....[25]....
        /*0498*/ 	.word	0xffffffff


	//   ....[26]....
        /*049c*/ 	.word	0xffffffff


	//   ....[27]....
        /*04a0*/ 	.word	0xffffffff


	//   ....[28]....
        /*04a4*/ 	.word	0xffffffff


	//   ....[29]....
        /*04a8*/ 	.word	0xffffffff


	//   ....[30]....
        /*04ac*/ 	.word	0xffffffff


	//   ....[31]....
        /*04b0*/ 	.word	0xffffffff


	//   ....[32]....
        /*04b4*/ 	.word	0xffffffff


	//   ....[33]....
        /*04b8*/ 	.word	0xffffffff


	//   ....[34]....
        /*04bc*/ 	.word	0xffffffff


	//   ....[35]....
        /*04c0*/ 	.word	0xffffffff


	//   ....[36]....
        /*04c4*/ 	.word	0xffffffff


	//   ....[37]....
        /*04c8*/ 	.word	0xffffffff


	//   ....[38]....
        /*04cc*/ 	.word	0xffffffff


	//   ....[39]....
        /*04d0*/ 	.word	0xffffffff


	//   ....[40]....
        /*04d4*/ 	.word	0xffffffff


	//   ....[41]....
        /*04d8*/ 	.word	0xffffffff


	//   ....[42]....
        /*04dc*/ 	.word	0xffffffff


	//   ....[43]....
        /*04e0*/ 	.word	0xffffffff


	//   ....[44]....
        /*04e4*/ 	.word	0xffffffff


	//   ....[45]....
        /*04e8*/ 	.word	0xffffffff


	//   ....[46]....
        /*04ec*/ 	.word	0xffffffff


	//   ....[47]....
        /*04f0*/ 	.word	0xffffffff


	//   ....[48]....
        /*04f4*/ 	.word	0xffffffff


	//   ....[49]....
        /*04f8*/ 	.word	0xffffffff


	//   ....[50]....
        /*04fc*/ 	.word	0xffffffff


	//   ....[51]....
        /*0500*/ 	.word	0xffffffff


	//   ....[52]....
        /*0504*/ 	.word	0xffffffff


	//   ....[53]....
        /*0508*/ 	.word	0xffffffff


	//   ....[54]....
        /*050c*/ 	.word	0xffffffff


	//   ....[55]....
        /*0510*/ 	.word	0xffffffff


	//   ....[56]....
        /*0514*/ 	.word	0xffffffff


	//   ....[57]....
        /*0518*/ 	.word	0xffffffff


	//   ....[58]....
        /*051c*/ 	.word	0xffffffff


	//   ....[59]....
        /*0520*/ 	.word	0xffffffff


	//   ....[60]....
        /*0524*/ 	.word	0xffffffff


	//   ....[61]....
        /*0528*/ 	.word	0xffffffff


	//   ....[62]....
        /*052c*/ 	.word	0xffffffff


	//   ....[63]....
        /*0530*/ 	.word	0xffffffff


	//   ....[64]....
        /*0534*/ 	.word	0xffffffff


	//   ....[65]....
        /*0538*/ 	.word	0xffffffff


	//   ....[66]....
        /*053c*/ 	.word	0xffffffff


	//   ....[67]....
        /*0540*/ 	.word	0xffffffff


	//   ....[68]....
        /*0544*/ 	.word	0xffffffff


	//   ....[69]....
        /*0548*/ 	.word	0xffffffff


	//   ....[70]....
        /*054c*/ 	.word	0xffffffff


	//   ....[71]....
        /*0550*/ 	.word	0xffffffff


	//   ....[72]....
        /*0554*/ 	.word	0xffffffff


	//   ....[73]....
        /*0558*/ 	.word	0xffffffff


	//   ....[74]....
        /*055c*/ 	.word	0xffffffff


	//   ....[75]....
        /*0560*/ 	.word	0xffffffff


	//   ....[76]....
        /*0564*/ 	.word	0xffffffff


	//   ....[77]....
        /*0568*/ 	.word	0xffffffff


	//   ....[78]....
        /*056c*/ 	.word	0xffffffff


	//   ....[79]....
        /*0570*/ 	.word	0xffffffff


	//   ....[80]....
        /*0574*/ 	.word	0xffffffff


	//   ....[81]....
        /*0578*/ 	.word	0xffffffff


	//   ....[82]....
        /*057c*/ 	.word	0xffffffff


	//   ....[83]....
        /*0580*/ 	.word	0xffffffff


	//   ....[84]....
        /*0584*/ 	.word	0xffffffff


	//   ....[85]....
        /*0588*/ 	.word	0xffffffff


	//   ....[86]....
        /*058c*/ 	.word	0xffffffff


	//   ....[87]....
        /*0590*/ 	.word	0xffffffff


	//   ....[88]....
        /*0594*/ 	.word	0xffffffff


	//   ....[89]....
        /*0598*/ 	.word	0xffffffff


	//   ....[90]....
        /*059c*/ 	.word	0xffffffff


	//   ....[91]....
        /*05a0*/ 	.word	0xffffffff


	//   ....[92]....
        /*05a4*/ 	.word	0xffffffff


	//   ....[93]....
        /*05a8*/ 	.word	0xffffffff


	//   ....[94]....
        /*05ac*/ 	.word	0xffffffff


	//   ....[95]....
        /*05b0*/ 	.word	0xffffffff


	//   ....[96]....
        /*05b4*/ 	.word	0xffffffff


	//   ....[97]....
        /*05b8*/ 	.word	0xffffffff


	//   ....[98]....
        /*05bc*/ 	.word	0xffffffff


	//   ....[99]....
        /*05c0*/ 	.word	0xffffffff


	//   ....[100]....
        /*05c4*/ 	.word	0xffffffff


	//   ....[101]....
        /*05c8*/ 	.word	0xffffffff


	//   ....[102]....
        /*05cc*/ 	.word	0xffffffff


	//   ....[103]....
        /*05d0*/ 	.word	0xffffffff


	//   ....[104]....
        /*05d4*/ 	.word	0xffffffff


	//   ....[105]....
        /*05d8*/ 	.word	0x0500000f


	//   ....[106]....
        /*05dc*/ 	.word	0x0500000f


	//   ....[107]....
        /*05e0*/ 	.word	0x0500000f


	//   ....[108]....
        /*05e4*/ 	.word	0x0500000f


	//   ....[109]....
        /*05e8*/ 	.word	0x0500000f


	//   ....[110]....
        /*05ec*/ 	.word	0x0500000f


	//   ....[111]....
        /*05f0*/ 	.word	0x0500000f


	//   ....[112]....
        /*05f4*/ 	.word	0x0500000f


	//   ....[113]....
        /*05f8*/ 	.word	0x0500000f


	//   ....[114]....
        /*05fc*/ 	.word	0x0500000f


	//   ....[115]....
        /*0600*/ 	.word	0x0500000f


	//   ....[116]....
        /*0604*/ 	.word	0x0500000f


	//   ....[117]....
        /*0608*/ 	.word	0x0500000f


	//   ....[118]....
        /*060c*/ 	.word	0x0500000f


	//   ....[119]....
        /*0610*/ 	.word	0x0500000f


	//   ....[120]....
        /*0614*/ 	.word	0x0500000f


	//   ....[121]....
        /*0618*/ 	.word	0x0500000f


	//   ....[122]....
        /*061c*/ 	.word	0x0500000f


	//   ....[123]....
        /*0620*/ 	.word	0x0500000f


	//   ....[124]....
        /*0624*/ 	.word	0x0500000f


	//   ....[125]....
        /*0628*/ 	.word	0x0500000f


	//   ....[126]....
        /*062c*/ 	.word	0x0500000f


	//   ....[127]....
        /*0630*/ 	.word	0x0500000f


	//   ....[128]....
        /*0634*/ 	.word	0x0500000f


	//   ....[129]....
        /*0638*/ 	.word	0x0500000f


	//   ....[130]....
        /*063c*/ 	.word	0x0500000f


	//   ....[131]....
        /*0640*/ 	.word	0x0500000f


	//   ....[132]....
        /*0644*/ 	.word	0x0500000f


	//   ....[133]....
        /*0648*/ 	.word	0x0500000f


	//   ....[134]....
        /*064c*/ 	.word	0x0500000f


	//   ....[135]....
        /*0650*/ 	.word	0x0500000f


	//   ....[136]....
        /*0654*/ 	.word	0x0500000f


	//   ....[137]....
        /*0658*/ 	.word	0x0500000f


	//   ....[138]....
        /*065c*/ 	.word	0x0500000f


	//   ....[139]....
        /*0660*/ 	.word	0x0500000f


	//----- nvinfo : EIATTR_COOP_GROUP_INSTR_OFFSETS
	.align		4
.L_1085:
        /*0664*/ 	.byte	0x04, 0x28
        /*0666*/ 	.short	(.L_1087 - .L_1086)


	//   ....[0]....
.L_1086:
        /*0668*/ 	.word	0x00000070


	//   ....[1]....
        /*066c*/ 	.word	0x00000140


	//   ....[2]....
        /*0670*/ 	.word	0x00000190


	//   ....[3]....
        /*0674*/ 	.word	0x000003c0


	//   ....[4]....
        /*0678*/ 	.word	0x00000520


	//   ....[5]....
        /*067c*/ 	.word	0x00000640


	//   ....[6]....
        /*0680*/ 	.word	0x000007a0


	//   ....[7]....
        /*0684*/ 	.word	0x00001950


	//   ....[8]....
        /*0688*/ 	.word	0x00002090


	//   ....[9]....
        /*068c*/ 	.word	0x00002410


	//   ....[10]....
        /*0690*/ 	.word	0x00003820


	//   ....[11]....
        /*0694*/ 	.word	0x000038c0


	//   ....[12]....
        /*0698*/ 	.word	0x00003f40


	//   ....[13]....
        /*069c*/ 	.word	0x00003fa0


	//   ....[14]....
        /*06a0*/ 	.word	0x000056d0


	//   ....[15]....
        /*06a4*/ 	.word	0x00005900


	//   ....[16]....
        /*06a8*/ 	.word	0x00006460


	//   ....[17]....
        /*06ac*/ 	.word	0x00006480


	//   ....[18]....
        /*06b0*/ 	.word	0x00006ef0


	//   ....[19]....
        /*06b4*/ 	.word	0x00006f60


	//   ....[20]....
        /*06b8*/ 	.word	0x00008950


	//   ....[21]....
        /*06bc*/ 	.word	0x00008970


	//   ....[22]....
        /*06c0*/ 	.word	0x00008c30


	//   ....[23]....
        /*06c4*/ 	.word	0x00008c80


	//   ....[24]....
        /*06c8*/ 	.word	0x0000aa20


	//   ....[25]....
        /*06cc*/ 	.word	0x0000ac60


	//   ....[26]....
        /*06d0*/ 	.word	0x0000b820


	//   ....[27]....
        /*06d4*/ 	.word	0x0000b840


	//   ....[28]....
        /*06d8*/ 	.word	0x0000c240


	//   ....[29]....
        /*06dc*/ 	.word	0x0000c310


	//   ....[30]....
        /*06e0*/ 	.word	0x0000d330


	//   ....[31]....
        /*06e4*/ 	.word	0x0000d370


	//   ....[32]....
        /*06e8*/ 	.word	0x0000d450


	//   ....[33]....
        /*06ec*/ 	.word	0x0000d470


	//   ....[34]....
        /*06f0*/ 	.word	0x0000e780


	//   ....[35]....
        /*06f4*/ 	.word	0x0000e7c0


	//   ....[36]....
        /*06f8*/ 	.word	0x0000e800


	//   ....[37]....
        /*06fc*/ 	.word	0x0000e840


	//   ....[38]....
        /*0700*/ 	.word	0x0000edf0


	//   ....[39]....
        /*0704*/ 	.word	0x0000ee00


	//   ....[40]....
        /*0708*/ 	.word	0x0000eec0


	//   ....[41]....
        /*070c*/ 	.word	0x0000eee0


	//   ....[42]....
        /*0710*/ 	.word	0x0000efa0


	//   ....[43]....
        /*0714*/ 	.word	0x0000efc0


	//   ....[44]....
        /*0718*/ 	.word	0x0000f090


	//   ....[45]....
        /*071c*/ 	.word	0x0000f0b0


	//   ....[46]....
        /*0720*/ 	.word	0x0000f980


	//   ....[47]....
        /*0724*/ 	.word	0x0000f9a0


	//   ....[48]....
        /*0728*/ 	.word	0x0000fa60


	//   ....[49]....
        /*072c*/ 	.word	0x0000fa80


	//   ....[50]....
        /*0730*/ 	.word	0x0000fb40


	//   ....[51]....
        /*0734*/ 	.word	0x0000fb60


	//   ....[52]....
        /*0738*/ 	.word	0x0000fc30


	//   ....[53]....
        /*073c*/ 	.word	0x0000fc50


	//   ....[54]....
        /*0740*/ 	.word	0x0000fdb0


	//   ....[55]....
        /*0744*/ 	.word	0x0000ff90


	//   ....[56]....
        /*0748*/ 	.word	0x0000ffc0


	//   ....[57]....
        /*074c*/ 	.word	0x0000fff0


	//   ....[58]....
        /*0750*/ 	.word	0x00010020


	//   ....[59]....
        /*0754*/ 	.word	0x00010050


	//   ....[60]....
        /*0758*/ 	.word	0x00010080


	//   ....[61]....
        /*075c*/ 	.word	0x000101f0


	//   ....[62]....
        /*0760*/ 	.word	0x00010220


	//   ....[63]....
        /*0764*/ 	.word	0x00010250


	//   ....[64]....
        /*0768*/ 	.word	0x00010280


	//   ....[65]....
        /*076c*/ 	.word	0x000102b0


	//   ....[66]....
        /*0770*/ 	.word	0x000102e0


	//   ....[67]....
        /*0774*/ 	.word	0x00010380


	//   ....[68]....
        /*0778*/ 	.word	0x000103e0


	//   ....[69]....
        /*077c*/ 	.word	0x00010470


	//   ....[70]....
        /*0780*/ 	.word	0x00011950


	//   ....[71]....
        /*0784*/ 	.word	0x00012520


	//   ....[72]....
        /*0788*/ 	.word	0x00012540


	//   ....[73]....
        /*078c*/ 	.word	0x00012580


	//   ....[74]....
        /*0790*/ 	.word	0x00012590


	//   ....[75]....
        /*0794*/ 	.word	0x000126a0


	//   ....[76]....
        /*0798*/ 	.word	0x000126b0


	//   ....[77]....
        /*079c*/ 	.word	0x00012740


	//   ....[78]....
        /*07a0*/ 	.word	0x00012750


	//   ....[79]....
        /*07a4*/ 	.word	0x000127e0


	//   ....[80]....
        /*07a8*/ 	.word	0x000127f0


	//   ....[81]....
        /*07ac*/ 	.word	0x00012880


	//   ....[82]....
        /*07b0*/ 	.word	0x00012890


	//   ....[83]....
        /*07b4*/ 	.word	0x00012920


	//   ....[84]....
        /*07b8*/ 	.word	0x00012930


	//   ....[85]....
        /*07bc*/ 	.word	0x00012980


	//   ....[86]....
        /*07c0*/ 	.word	0x000129b0


	//   ....[87]....
        /*07c4*/ 	.word	0x000152c0


	//   ....[88]....
        /*07c8*/ 	.word	0x00015320


	//   ....[89]....
        /*07cc*/ 	.word	0x00015350


	//   ....[90]....
        /*07d0*/ 	.word	0x00015360


	//   ....[91]....
        /*07d4*/ 	.word	0x00015390


	//   ....[92]....
        /*07d8*/ 	.word	0x000153c0


	//   ....[93]....
        /*07dc*/ 	.word	0x000153f0


	//   ....[94]....
        /*07e0*/ 	.word	0x00015420


	//   ....[95]....
        /*07e4*/ 	.word	0x000155a0


	//   ....[96]....
        /*07e8*/ 	.word	0x000155d0


	//   ....[97]....
        /*07ec*/ 	.word	0x00015600


	//   ....[98]....
        /*07f0*/ 	.word	0x00015630


	//   ....[99]....
        /*07f4*/ 	.word	0x00015660


	//   ....[100]....
        /*07f8*/ 	.word	0x00015690


	//   ....[101]....
        /*07fc*/ 	.word	0x00015750


	//   ....[102]....
        /*0800*/ 	.word	0x00015770


	//   ....[103]....
        /*0804*/ 	.word	0x000157e0


	//   ....[104]....
        /*0808*/ 	.word	0x00015ea0


	//   ....[105]....
        /*080c*/ 	.word	0x00016530


	//   ....[106]....
        /*0810*/ 	.word	0x00016700


	//   ....[107]....
        /*0814*/ 	.word	0x00016750


	//   ....[108]....
        /*0818*/ 	.word	0x000167b0


	//   ....[109]....
        /*081c*/ 	.word	0x00016850


	//   ....[110]....
        /*0820*/ 	.word	0x00016910


	//   ....[111]....
        /*0824*/ 	.word	0x00016a20


	//   ....[112]....
        /*0828*/ 	.word	0x00016a80


	//   ....[113]....
        /*082c*/ 	.word	0x00016b80


	//   ....[114]....
        /*0830*/ 	.word	0x00016be0


	//   ....[115]....
        /*0834*/ 	.word	0x00016ce0


	//   ....[116]....
        /*0838*/ 	.word	0x00016d40


	//   ....[117]....
        /*083c*/ 	.word	0x00016e40


	//   ....[118]....
        /*0840*/ 	.word	0x00016ea0


	//   ....[119]....
        /*0844*/ 	.word	0x00016f80


	//   ....[120]....
        /*0848*/ 	.word	0x00017000


	//   ....[121]....
        /*084c*/ 	.word	0x000170e0


	//   ....[122]....
        /*0850*/ 	.word	0x00017410


	//   ....[123]....
        /*0854*/ 	.word	0x000174b0


	//   ....[124]....
        /*0858*/ 	.word	0x000175d0


	//   ....[125]....
        /*085c*/ 	.word	0x00017640


	//   ....[126]....
        /*0860*/ 	.word	0x000176b0


	//   ....[127]....
        /*0864*/ 	.word	0x00017720


	//   ....[128]....
        /*0868*/ 	.word	0x00017790


	//   ....[129]....
        /*086c*/ 	.word	0x00017810


	//   ....[130]....
        /*0870*/ 	.word	0x000178a0


	//   ....[131]....
        /*0874*/ 	.word	0x00017940


	//   ....[132]....
        /*0878*/ 	.word	0x000179b0


	//   ....[133]....
        /*087c*/ 	.word	0x00017a20


	//   ....[134]....
        /*0880*/ 	.word	0x00017a90


	//   ....[135]....
        /*0884*/ 	.word	0x00017b10


	//   ....[136]....
        /*0888*/ 	.word	0x00017b80


	//   ....[137]....
        /*088c*/ 	.word	0x00017c20


	//   ....[138]....
        /*0890*/ 	.word	0x00017cb0


	//   ....[139]....
        /*0894*/ 	.word	0x00017de0


	//----- nvinfo : EIATTR_REG_RECONFIG
	.align		4
.L_1087:
        /*0898*/ 	.byte	0x01, 0x54
	.zero		2


	//----- nvinfo : EIATTR_SYSCALL_OFFSETS
	.align		4
        /*089c*/ 	.byte	0x04, 0x46
        /*089e*/ 	.short	(.L_1089 - .L_1088)


	//   ....[0]....
.L_1088:
        /*08a0*/ 	.word	0x00001b30


	//   ....[1]....
        /*08a4*/ 	.word	0x00011590


	//   ....[2]....
        /*08a8*/ 	.word	0x000116e0


	//   ....[3]....
        /*08ac*/ 	.word	0x000117d0


	//   ....[4]....
        /*08b0*/ 	.word	0x00012090


	//----- nvinfo : EIATTR_MBARRIER_INSTR_OFFSETS
	.align		4
.L_1089:
        /*08b4*/ 	.byte	0x04, 0x39
        /*08b6*/ 	.short	(.L_1091 - .L_1090)


	//   ....[0]....
.L_1090:
        /*08b8*/ 	.word	0x00000270
        /*08bc*/ 	.word	0x000000ff
        /*08c0*/ 	.word	0x00028800
        /*08c4*/ 	.short	0x0100
        /*08c6*/ 	.byte	0x08
	.zero		1


	//   ....[1]....
        /*08c8*/ 	.word	0x00000280
        /*08cc*/ 	.word	0x000000ff
        /*08d0*/ 	.word	0x00028820
        /*08d4*/ 	.short	0x0100
        /*08d6*/ 	.byte	0x08
	.zero		1


	//   ....[2]....
        /*08d8*/ 	.word	0x00000370
        /*08dc*/ 	.word	0x000000ff
        /*08e0*/ 	.word	0x00028830
        /*08e4*/ 	.short	0x0100
        /*08e6*/ 	.byte	0x08
	.zero		1


	//   ....[3]....
        /*08e8*/ 	.word	0x00000380
        /*08ec*/ 	.word	0x000000ff
        /*08f0*/ 	.word	0x00028840
        /*08f4*/ 	.short	0x0100
        /*08f6*/ 	.byte	0x08
	.zero		1


	//   ....[4]....
        /*08f8*/ 	.word	0x00000390
        /*08fc*/ 	.word	0x000000ff
        /*0900*/ 	.word	0x00028838
        /*0904*/ 	.short	0x0100
        /*0906*/ 	.byte	0x08
	.zero		1


	//   ....[5]....
        /*0908*/ 	.word	0x000003a0
        /*090c*/ 	.word	0x000000ff
        /*0910*/ 	.word	0x00028848
        /*0914*/ 	.short	0x0100
        /*0916*/ 	.byte	0x08
	.zero		1


	//   ....[6]....
        /*0918*/ 	.word	0x000004d0
        /*091c*/ 	.word	0x000000ff
        /*0920*/ 	.word	0x00028850
        /*0924*/ 	.short	0x0100
        /*0926*/ 	.byte	0x08
	.zero		1


	//   ....[7]....
        /*0928*/ 	.word	0x000004e0
        /*092c*/ 	.word	0x000000ff
        /*0930*/ 	.word	0x00028860
        /*0934*/ 	.short	0x0100
        /*0936*/ 	.byte	0x08
	.zero		1


	//   ....[8]....
        /*0938*/ 	.word	0x000004f0
        /*093c*/ 	.word	0x000000ff
        /*0940*/ 	.word	0x00028858
        /*0944*/ 	.short	0x0100
        /*0946*/ 	.byte	0x08
	.zero		1


	//   ....[9]....
        /*0948*/ 	.word	0x00000500
        /*094c*/ 	.word	0x000000ff
        /*0950*/ 	.word	0x00028868
        /*0954*/ 	.short	0x0100
        /*0956*/ 	.byte	0x08
	.zero		1


	//   ....[10]....
        /*0958*/ 	.word	0x000005f0
        /*095c*/ 	.word	0x000000ff
        /*0960*/ 	.word	0x00028870
        /*0964*/ 	.short	0x0100
        /*0966*/ 	.byte	0x06
	.zero		1


	//   ....[11]....
        /*0968*/ 	.word	0x00000600
        /*096c*/ 	.word	0x000000ff
        /*0970*/ 	.word	0x00028880
        /*0974*/ 	.short	0x0100
        /*0976*/ 	.byte	0x06
	.zero		1


	//   ....[12]....
        /*0978*/ 	.word	0x00000610
        /*097c*/ 	.word	0x000000ff
        /*0980*/ 	.word	0x00028878
        /*0984*/ 	.short	0x0100
        /*0986*/ 	.byte	0x06
	.zero		1


	//   ....[13]....
        /*0988*/ 	.word	0x00000620
        /*098c*/ 	.word	0x000000ff
        /*0990*/ 	.word	0x00028888
        /*0994*/ 	.short	0x0100
        /*0996*/ 	.byte	0x06
	.zero		1


	//   ....[14]....
        /*0998*/ 	.word	0x00000750
        /*099c*/ 	.word	0x000000ff
        /*09a0*/ 	.word	0x00028890
        /*09a4*/ 	.short	0x0100
        /*09a6*/ 	.byte	0x08
	.zero		1


	//   ....[15]....
        /*09a8*/ 	.word	0x00000760
        /*09ac*/ 	.word	0x000000ff
        /*09b0*/ 	.word	0x000288a0
        /*09b4*/ 	.short	0x0100
        /*09b6*/ 	.byte	0x08
	.zero		1


	//   ....[16]....
        /*09b8*/ 	.word	0x00000770
        /*09bc*/ 	.word	0x000000ff
        /*09c0*/ 	.word	0x00028898
        /*09c4*/ 	.short	0x0100
        /*09c6*/ 	.byte	0x08
	.zero		1


	//   ....[17]....
        /*09c8*/ 	.word	0x00000780
        /*09cc*/ 	.word	0x000000ff
        /*09d0*/ 	.word	0x000288a8
        /*09d4*/ 	.short	0x0100
        /*09d6*/ 	.byte	0x08
	.zero		1


	//   ....[18]....
        /*09d8*/ 	.word	0x000008b0
        /*09dc*/ 	.word	0x000000ff
        /*09e0*/ 	.word	0x000288b0
        /*09e4*/ 	.short	0x0100
        /*09e6*/ 	.byte	0x08
	.zero		1


	//   ....[19]....
        /*09e8*/ 	.word	0x000008c0
        /*09ec*/ 	.word	0x000000ff
        /*09f0*/ 	.word	0x000288c0
        /*09f4*/ 	.short	0x0100
        /*09f6*/ 	.byte	0x08
	.zero		1


	//   ....[20]....
        /*09f8*/ 	.word	0x000008d0
        /*09fc*/ 	.word	0x000000ff
        /*0a00*/ 	.word	0x000288b8
        /*0a04*/ 	.short	0x0100
        /*0a06*/ 	.byte	0x08
	.zero		1


	//   ....[21]....
        /*0a08*/ 	.word	0x000008e0
        /*0a0c*/ 	.word	0x000000ff
        /*0a10*/ 	.word	0x000288c8
        /*0a14*/ 	.short	0x0100
        /*0a16*/ 	.byte	0x08
	.zero		1


	//   ....[22]....
        /*0a18*/ 	.word	0x00001bb0
        /*0a1c*/ 	.word	0x000000ff
        /*0a20*/ 	.word	0x00028800
        /*0a24*/ 	.short	0x010a
        /*0a26*/ 	.byte	0x29
	.zero		1


	//   ....[23]....
        /*0a28*/ 	.word	0x00001c30
        /*0a2c*/ 	.word	0x00000005
        /*0a30*/ 	.word	0x00028830
        /*0a34*/ 	.short	0x010a
        /*0a36*/ 	.byte	0x3f
	.zero		1


	//   ....[24]....
        /*0a38*/ 	.word	0x00001c90
        /*0a3c*/ 	.word	0x00000005
        /*0a40*/ 	.word	0x00028830
        /*0a44*/ 	.short	0x010a
        /*0a46*/ 	.byte	0x3f
	.zero		1


	//   ....[25]....
        /*0a48*/ 	.word	0x000021f0
        /*0a4c*/ 	.word	0x00000000
        /*0a50*/ 	.word	0x00000000
        /*0a54*/ 	.short	0x0101
        /*0a56*/ 	.byte	0x3f
	.zero		1


	//   ....[26]....
        /*0a58*/ 	.word	0x00004f40
        /*0a5c*/ 	.word	0x000000ff
        /*0a60*/ 	.word	0x00028830
        /*0a64*/ 	.short	0x010a
        /*0a66*/ 	.byte	0x06
	.zero		1


	//   ....[27]....
        /*0a68*/ 	.word	0x00004f80
        /*0a6c*/ 	.word	0x000000ff
        /*0a70*/ 	.word	0x00028830
        /*0a74*/ 	.short	0x010a
        /*0a76*/ 	.byte	0x06
	.zero		1


	//   ....[28]....
        /*0a78*/ 	.word	0x000052a0
        /*0a7c*/ 	.word	0x000000ff
        /*0a80*/ 	.word	0x00028850
        /*0a84*/ 	.short	0x010a
        /*0a86*/ 	.byte	0x06
	.zero		1


	//   ....[29]....
        /*0a88*/ 	.word	0x000052e0
        /*0a8c*/ 	.word	0x000000ff
        /*0a90*/ 	.word	0x00028850
        /*0a94*/ 	.short	0x010a
        /*0a96*/ 	.byte	0x06
	.zero		1


	//   ....[30]....
        /*0a98*/ 	.word	0x00005700
        /*0a9c*/ 	.word	0x00000006
        /*0aa0*/ 	.word	0x00000000
        /*0aa4*/ 	.short	0x0101
        /*0aa6*/ 	.byte	0x3f
	.zero		1


	//   ....[31]....
        /*0aa8*/ 	.word	0x00007420
        /*0aac*/ 	.word	0x0000001c
        /*0ab0*/ 	.word	0x00000000
        /*0ab4*/ 	.short	0x0101
        /*0ab6*/ 	.byte	0x3f
	.zero		1


	//   ....[32]....
        /*0ab8*/ 	.word	0x000082a0
        /*0abc*/ 	.word	0x000000ff
        /*0ac0*/ 	.word	0x00028830
        /*0ac4*/ 	.short	0x010a
        /*0ac6*/ 	.byte	0x06
	.zero		1


	//   ....[33]....
        /*0ac8*/ 	.word	0x000082e0
        /*0acc*/ 	.word	0x000000ff
        /*0ad0*/ 	.word	0x00028830
        /*0ad4*/ 	.short	0x010a
        /*0ad6*/ 	.byte	0x06
	.zero		1


	//   ....[34]....
        /*0ad8*/ 	.word	0x00008600
        /*0adc*/ 	.word	0x000000ff
        /*0ae0*/ 	.word	0x00028850
        /*0ae4*/ 	.short	0x010a
        /*0ae6*/ 	.byte	0x06
	.zero		1


	//   ....[35]....
        /*0ae8*/ 	.word	0x00008640
        /*0aec*/ 	.word	0x000000ff
        /*0af0*/ 	.word	0x00028850
        /*0af4*/ 	.short	0x010a
        /*0af6*/ 	.byte	0x06
	.zero		1


	//   ....[36]....
        /*0af8*/ 	.word	0x000099c0
        /*0afc*/ 	.word	0x0000001b
        /*0b00*/ 	.word	0x00000000
        /*0b04*/ 	.short	0x0101
        /*0b06*/ 	.byte	0x3f
	.zero		1


	//   ....[37]....
        /*0b08*/ 	.word	0x00009b70
        /*0b0c*/ 	.word	0x0000001f
        /*0b10*/ 	.word	0x00000000
        /*0b14*/ 	.short	0x0101
        /*0b16*/ 	.byte	0x3f
	.zero		1


	//   ....[38]....
        /*0b18*/ 	.word	0x0000a2c0
        /*0b1c*/ 	.word	0x000000ff
        /*0b20*/ 	.word	0x00028830
        /*0b24*/ 	.short	0x010a
        /*0b26*/ 	.byte	0x06
	.zero		1


	//   ....[39]....
        /*0b28*/ 	.word	0x0000a300
        /*0b2c*/ 	.word	0x000000ff
        /*0b30*/ 	.word	0x00028830
        /*0b34*/ 	.short	0x010a
        /*0b36*/ 	.byte	0x06
	.zero		1


	//   ....[40]....
        /*0b38*/ 	.word	0x0000a620
        /*0b3c*/ 	.word	0x000000ff
        /*0b40*/ 	.word	0x00028850
        /*0b44*/ 	.short	0x010a
        /*0b46*/ 	.byte	0x06
	.zero		1


	//   ....[41]....
        /*0b48*/ 	.word	0x0000a660
        /*0b4c*/ 	.word	0x000000ff
        /*0b50*/ 	.word	0x00028850
        /*0b54*/ 	.short	0x010a
        /*0b56*/ 	.byte	0x06
	.zero		1


	//   ....[42]....
        /*0b58*/ 	.word	0x0000aa60
        /*0b5c*/ 	.word	0x00000004
        /*0b60*/ 	.word	0x00000000
        /*0b64*/ 	.short	0x0101
        /*0b66*/ 	.byte	0x3f
	.zero		1


	//   ....[43]....
        /*0b68*/ 	.word	0x0000c760
        /*0b6c*/ 	.word	0x0000001e
        /*0b70*/ 	.word	0x00000000
        /*0b74*/ 	.short	0x0101
        /*0b76*/ 	.byte	0x3f
	.zero		1


	//   ....[44]....
        /*0b78*/ 	.word	0x0000d2a0
        /*0b7c*/ 	.word	0x000000ff
        /*0b80*/ 	.word	0x00028850
        /*0b84*/ 	.short	0x010a
        /*0b86*/ 	.byte	0x05
	.zero		1


	//   ....[45]....
        /*0b88*/ 	.word	0x0000d2e0
        /*0b8c*/ 	.word	0x000000ff
        /*0b90*/ 	.word	0x00028850
        /*0b94*/ 	.short	0x010a
        /*0b96*/ 	.byte	0x05
	.zero		1


	//   ....[46]....
        /*0b98*/ 	.word	0x0000d800
        /*0b9c*/ 	.word	0x00000004
        /*0ba0*/ 	.word	0x00000000
        /*0ba4*/ 	.short	0x0101
        /*0ba6*/ 	.byte	0x3f
	.zero		1


	//   ....[47]....
        /*0ba8*/ 	.word	0x0000ede0
        /*0bac*/ 	.word	0x00000000
        /*0bb0*/ 	.word	0x00000000
        /*0bb4*/ 	.short	0x0101
        /*0bb6*/ 	.byte	0x3f
	.zero		1


	//   ....[48]....
        /*0bb8*/ 	.word	0x00011be0
        /*0bbc*/ 	.word	0x00000000
        /*0bc0*/ 	.word	0x00028840
        /*0bc4*/ 	.short	0x010a
        /*0bc6*/ 	.byte	0x3f
	.zero		1


	//   ....[49]....
        /*0bc8*/ 	.word	0x00012aa0
        /*0bcc*/ 	.word	0x00000009
        /*0bd0*/ 	.word	0x00028800
        /*0bd4*/ 	.short	0x0107
        /*0bd6*/ 	.byte	0x3f
	.zero		1


	//   ....[50]....
        /*0bd8*/ 	.word	0x00012bb0
        /*0bdc*/ 	.word	0x00000002
        /*0be0*/ 	.word	0x00028800
        /*0be4*/ 	.short	0x0101
        /*0be6*/ 	.byte	0x3f
	.zero		1


	//   ....[51]....
        /*0be8*/ 	.word	0x00012bd0
        /*0bec*/ 	.word	0x00000002
        /*0bf0*/ 	.word	0x00028820
        /*0bf4*/ 	.short	0x010a
        /*0bf6*/ 	.byte	0x3f
	.zero		1


	//   ....[52]....
        /*0bf8*/ 	.word	0x00012f50
        /*0bfc*/ 	.word	0x00000003
        /*0c00*/ 	.word	0x00028840
        /*0c04*/ 	.short	0x010a
        /*0c06*/ 	.byte	0x3f
	.zero		1


	//   ....[53]....
        /*0c08*/ 	.word	0x00013310
        /*0c0c*/ 	.word	0x00000003
        /*0c10*/ 	.word	0x00000060
        /*0c14*/ 	.short	0x010a
        /*0c16*/ 	.byte	0x3f
	.zero		1


	//   ....[54]....
        /*0c18*/ 	.word	0x00013a00
        /*0c1c*/ 	.word	0x00000003
        /*0c20*/ 	.word	0x00028840
        /*0c24*/ 	.short	0x010a
        /*0c26*/ 	.byte	0x3f
	.zero		1


	//   ....[55]....
        /*0c28*/ 	.word	0x00013dc0
        /*0c2c*/ 	.word	0x00000002
        /*0c30*/ 	.word	0x00000060
        /*0c34*/ 	.short	0x010a
        /*0c36*/ 	.byte	0x3f
	.zero		1


	//   ....[56]....
        /*0c38*/ 	.word	0x000143d0
        /*0c3c*/ 	.word	0x00000002
        /*0c40*/ 	.word	0x00028840
        /*0c44*/ 	.short	0x010a
        /*0c46*/ 	.byte	0x3f
	.zero		1


	//   ....[57]....
        /*0c48*/ 	.word	0x00014790
        /*0c4c*/ 	.word	0x00000002
        /*0c50*/ 	.word	0x00000060
        /*0c54*/ 	.short	0x010a
        /*0c56*/ 	.byte	0x3f
	.zero		1


	//   ....[58]....
        /*0c58*/ 	.word	0x00014d30
        /*0c5c*/ 	.word	0x00000000
        /*0c60*/ 	.word	0x00028860
        /*0c64*/ 	.short	0x010a
        /*0c66*/ 	.byte	0x3f
	.zero		1


	//   ....[59]....
        /*0c68*/ 	.word	0x00015e20
        /*0c6c*/ 	.word	0x00000000
        /*0c70*/ 	.word	0x00028820
        /*0c74*/ 	.short	0x010a
        /*0c76*/ 	.byte	0x3f
	.zero		1


	//   ....[60]....
        /*0c78*/ 	.word	0x00015fe0
        /*0c7c*/ 	.word	0x00000006
        /*0c80*/ 	.word	0x00000000
        /*0c84*/ 	.short	0x010a
        /*0c86*/ 	.byte	0x3f
	.zero		1


	//   ....[61]....
        /*0c88*/ 	.word	0x00016050
        /*0c8c*/ 	.word	0x00000007
        /*0c90*/ 	.word	0x00000000
        /*0c94*/ 	.short	0x010a
        /*0c96*/ 	.byte	0x3f
	.zero		1


	//   ....[62]....
        /*0c98*/ 	.word	0x000160c0
        /*0c9c*/ 	.word	0x00000004
        /*0ca0*/ 	.word	0x00000000
        /*0ca4*/ 	.short	0x010a
        /*0ca6*/ 	.byte	0x3f
	.zero		1


	//   ....[63]....
        /*0ca8*/ 	.word	0x000160f0
        /*0cac*/ 	.word	0x00000003
        /*0cb0*/ 	.word	0x00000000
        /*0cb4*/ 	.short	0x010a
        /*0cb6*/ 	.byte	0x3f
	.zero		1


	//   ....[64]....
        /*0cb8*/ 	.word	0x00016160
        /*0cbc*/ 	.word	0x00000003
        /*0cc0*/ 	.word	0x00028800
        /*0cc4*/ 	.short	0x010a
        /*0cc6*/ 	.byte	0x3f
	.zero		1


	//   ....[65]....
        /*0cc8*/ 	.word	0x000161b0
        /*0ccc*/ 	.word	0x00000005
        /*0cd0*/ 	.word	0x00028830
        /*0cd4*/ 	.short	0x010a
        /*0cd6*/ 	.byte	0x3f
	.zero		1


	//   ....[66]....
        /*0cd8*/ 	.word	0x00016210
        /*0cdc*/ 	.word	0x00000009
        /*0ce0*/ 	.word	0x00028830
        /*0ce4*/ 	.short	0x010a
        /*0ce6*/ 	.byte	0x3f
	.zero		1


	//   ....[67]....
        /*0ce8*/ 	.word	0x00016270
        /*0cec*/ 	.word	0x00000009
        /*0cf0*/ 	.word	0x00028850
        /*0cf4*/ 	.short	0x010a
        /*0cf6*/ 	.byte	0x3f
	.zero		1


	//   ....[68]....
        /*0cf8*/ 	.word	0x000162d0
        /*0cfc*/ 	.word	0x00000007
        /*0d00*/ 	.word	0x00028830
        /*0d04*/ 	.short	0x010a
        /*0d06*/ 	.byte	0x3f
	.zero		1


	//   ....[69]....
        /*0d08*/ 	.word	0x00016330
        /*0d0c*/ 	.word	0x00000007
        /*0d10*/ 	.word	0x00028850
        /*0d14*/ 	.short	0x010a
        /*0d16*/ 	.byte	0x3f
	.zero		1


	//   ....[70]....
        /*0d18*/ 	.word	0x00016390
        /*0d1c*/ 	.word	0x00000007
        /*0d20*/ 	.word	0x00028830
        /*0d24*/ 	.short	0x010a
        /*0d26*/ 	.byte	0x3f
	.zero		1


	//   ....[71]....
        /*0d28*/ 	.word	0x000163f0
        /*0d2c*/ 	.word	0x00000007
        /*0d30*/ 	.word	0x00028850
        /*0d34*/ 	.short	0x010a
        /*0d36*/ 	.byte	0x3f
	.zero		1


	//   ....[72]....
        /*0d38*/ 	.word	0x00016450
        /*0d3c*/ 	.word	0x00000006
        /*0d40*/ 	.word	0x00028850
        /*0d44*/ 	.short	0x010a
        /*0d46*/ 	.byte	0x3f
	.zero		1


	//   ....[73]....
        /*0d48*/ 	.word	0x000165f0
        /*0d4c*/ 	.word	0x00000000
        /*0d50*/ 	.word	0x00028840
        /*0d54*/ 	.short	0x010a
        /*0d56*/ 	.byte	0x3f
	.zero		1


	//   ....[74]....
        /*0d58*/ 	.word	0x00017130
        /*0d5c*/ 	.word	0x00000002
        /*0d60*/ 	.word	0x00028820
        /*0d64*/ 	.short	0x010a
        /*0d66*/ 	.byte	0x3f
	.zero		1


	//   ....[75]....
        /*0d68*/ 	.word	0x00017180
        /*0d6c*/ 	.word	0x00000003
        /*0d70*/ 	.word	0x00028840
        /*0d74*/ 	.short	0x010a
        /*0d76*/ 	.byte	0x3f
	.zero		1


	//   ....[76]....
        /*0d78*/ 	.word	0x000171d0
        /*0d7c*/ 	.word	0x00000003
        /*0d80*/ 	.word	0x00000060
        /*0d84*/ 	.short	0x010a
        /*0d86*/ 	.byte	0x3f
	.zero		1


	//   ....[77]....
        /*0d88*/ 	.word	0x00017220
        /*0d8c*/ 	.word	0x00000003
        /*0d90*/ 	.word	0x00028840
        /*0d94*/ 	.short	0x010a
        /*0d96*/ 	.byte	0x3f
	.zero		1


	//   ....[78]....
        /*0d98*/ 	.word	0x00017270
        /*0d9c*/ 	.word	0x00000002
        /*0da0*/ 	.word	0x00000060
        /*0da4*/ 	.short	0x010a
        /*0da6*/ 	.byte	0x3f
	.zero		1


	//   ....[79]....
        /*0da8*/ 	.word	0x000172c0
        /*0dac*/ 	.word	0x00000002
        /*0db0*/ 	.word	0x00028840
        /*0db4*/ 	.short	0x010a
        /*0db6*/ 	.byte	0x3f
	.zero		1


	//   ....[80]....
        /*0db8*/ 	.word	0x00017310
        /*0dbc*/ 	.word	0x00000002
        /*0dc0*/ 	.word	0x00000060
        /*0dc4*/ 	.short	0x010a
        /*0dc6*/ 	.byte	0x3f
	.zero		1


	//   ....[81]....
        /*0dc8*/ 	.word	0x00017360
        /*0dcc*/ 	.word	0x00000000
        /*0dd0*/ 	.word	0x00028860
        /*0dd4*/ 	.short	0x010a
        /*0dd6*/ 	.byte	0x3f
	.zero		1


	//   ....[82]....
        /*0dd8*/ 	.word	0x00017d00
        /*0ddc*/ 	.word	0x00000000
        /*0de0*/ 	.word	0x00028820
        /*0de4*/ 	.short	0x010a
        /*0de6*/ 	.byte	0x3f
	.zero		1


	//   ....[83]....
        /*0de8*/ 	.word	0x00017ea0
        /*0dec*/ 	.word	0x00000006
        /*0df0*/ 	.word	0x00000000
        /*0df4*/ 	.short	0x010a
        /*0df6*/ 	.byte	0x3f
	.zero		1


	//   ....[84]....
        /*0df8*/ 	.word	0x00017ef0
        /*0dfc*/ 	.word	0x00000007
        /*0e00*/ 	.word	0x00000000
        /*0e04*/ 	.short	0x010a
        /*0e06*/ 	.byte	0x3f
	.zero		1


	//   ....[85]....
        /*0e08*/ 	.word	0x00017f40
        /*0e0c*/ 	.word	0x00000004
        /*0e10*/ 	.word	0x00000000
        /*0e14*/ 	.short	0x010a
        /*0e16*/ 	.byte	0x3f
	.zero		1


	//----- nvinfo : EIATTR_NUM_MBARRIERS
	.align		4
.L_1091:
        /*0e18*/ 	.byte	0x03, 0x38
        /*0e1a*/ 	.short	0x0016


	//----- nvinfo : EIATTR_EXIT_INSTR_OFFSETS
	.align		4
        /*0e1c*/ 	.byte	0x04, 0x1c
        /*0e1e*/ 	.short	(.L_1093 - .L_1092)


	//   ....[0]....
.L_1092:
        /*0e20*/ 	.word	0x00000a80


	//   ....[1]....
        /*0e24*/ 	.word	0x0000fd50


	//   ....[2]....
        /*0e28*/ 	.word	0x00016140


	//----- nvinfo : EIATTR_MAX_THREADS
	.align		4
.L_1093:
        /*0e2c*/ 	.byte	0x04, 0x05
        /*0e2e*/ 	.short	(.L_1095 - .L_1094)
.L_1094:
        /*0e30*/ 	.word	0x00000180
        /*0e34*/ 	.word	0x00000001
        /*0e38*/ 	.word	0x00000001


	//----- nvinfo : EIATTR_CRS_STACK_SIZE
	.align		4
.L_1095:
        /*0e3c*/ 	.byte	0x04, 0x1e
        /*0e3e*/ 	.short	(.L_1097 - .L_1096)
.L_1096:
        /*0e40*/ 	.word	0x00000000


	//----- nvinfo : EIATTR_CBANK_PARAM_SIZE
	.align		4
.L_1097:
        /*0e44*/ 	.byte	0x03, 0x19
        /*0e46*/ 	.short	0x0af0


	//----- nvinfo : EIATTR_PARAM_CBANK
	.align		4
        /*0e48*/ 	.byte	0x04, 0x0a
        /*0e4a*/ 	.short	(.L_1099 - .L_1098)
	.align		4
.L_1098:
        /*0e4c*/ 	.word	index@(.nv.constant0._ZN7cutlass13device_kernelIN5flash11enable_sm90INS1_16FlashAttnFwdSm90INS1_25CollectiveMainloopFwdSm90ILi2EN4cute5tupleIJNS5_1CILi1EEES8_S8_EEENS6_IJNS7_ILi128EEESA_SA_EEELi128ENS_10bfloat16_tEfNS_4arch4Sm90ELb0ELb1ELb0ELb1ELb0ELb0ELb0ELb1ELb1ELb1ELb0ELb0EEENS1_21CollectiveEpilogueFwdISB_S9_SC_SE_Li256ELb1ELb1ELb0ELb0EEENS1_36VarlenDynamicPersistentTileSchedulerILi128ELi128ELi256ELi128ELb0ELb1ELb1ELb1ELb0ELb1EEEEEEEEEvNT_6ParamsE)
        /*0e50*/ 	.short	0x0210
        /*0e52*/ 	.short	0x0af0


	//----- nvinfo : EIATTR_SW_WAR
	.align		4
.L_1099:
        /*0e54*/ 	.byte	0x04, 0x36
        /*0e56*/ 	.short	(.L_1101 - .L_1100)
.L_1100:
        /*0e58*/ 	.word	0x00000008
.L_1101:


//--------------------- .nv.info._ZN7cutlass13device_kernelIN5flash11enable_sm90INS1_16FlashAttnFwdSm90INS1_25CollectiveMainloopFwdSm90ILi2EN4cute5tupleIJNS5_1CILi1EEES8_S8_EEENS6_IJNS7_ILi128EEESA_SA_EEELi128ENS_10bfloat16_tEfNS_4arch4Sm90ELb0ELb1ELb0ELb1ELb0ELb1ELb0ELb1ELb1ELb1ELb0ELb0EEENS1_21CollectiveEpilogueFwdISB_S9_SC_SE_Li256ELb1ELb1ELb0ELb0EEENS1_36VarlenDynamicPersistentTileSchedulerILi128ELi128ELi256ELi128ELb0ELb1ELb1ELb1ELb0ELb1EEEEEEEEEvNT_6ParamsE --------------------------
	.section	.nv.info._ZN7cutlass13device_kernelIN5flash11enable_sm90INS1_16FlashAttnFwdSm90INS1_25CollectiveMainloopFwdSm90ILi2EN4cute5tupleIJNS5_1CILi1EEES8_S8_EEENS6_IJNS7_ILi128EEESA_SA_EEELi128ENS_10bfloat16_tEfNS_4arch4Sm90ELb0ELb1ELb0ELb1ELb0ELb1ELb0ELb1ELb1ELb1ELb0ELb0EEENS1_21CollectiveEpilogueFwdISB_S9_SC_SE_Li256ELb1ELb1ELb0ELb0EEENS1_36VarlenDynamicPersistentTileSchedulerILi128ELi128ELi256ELi128ELb0ELb1ELb1ELb1ELb0ELb1EEEEEEEEEvNT_6ParamsE,"",@"SHT_CUDA_INFO"
	.sectionflags	@""
	.align	4


	//----- nvinfo : EIATTR_CUDA_API_VERSION
	.align		4
        /*0000*/ 	.byte	0x04, 0x37
        /*0002*/ 	.short	(.L_1103 - .L_1102)
.L_1102:
        /*0004*/ 	.word	0x00000082


	//----- nvinfo : EIATTR_KPARAM_INFO
	.align		4
.L_1103:
        /*0008*/ 	.byte	0x04, 0x17
        /*000a*/ 	.short	(.L_1105 - .L_1104)
.L_1104:
        /*000c*/ 	.word	0x00000000
        /*0010*/ 	.short	0x0000
        /*0012*/ 	.short	0x0070
        /*0014*/ 	.byte	0x00, 0xf0, 0x01, 0x2a


	//----- nvinfo : EIATTR_SPARSE_MMA_MASK
	.align		4
.L_1105:
        /*0018*/ 	.byte	0x03, 0x50
        /*001a*/ 	.short	0x0000


	//----- nvinfo : EIATTR_MAXREG_COUNT
	.align		4
        /*001c*/ 	.byte	0x03, 0x1b
        /*001e*/ 	.short	0x00a8


	//----- nvinfo : EIATTR_NUM_BARRIERS
	.align		4
        /*0020*/ 	.byte	0x02, 0x4c
        /*0022*/ 	.byte	0x10
	.zero		1


	//----- nvinfo : EIATTR_EXTERNS
	.align		4
        /*0024*/ 	.byte	0x04, 0x0f
        /*0026*/ 	.short	(.L_1107 - .L_1106)


	//   ....[0]....
	.align		4
.L_1106:
        /*0028*/ 	.word	index@(__assertfail)


	//----- nvinfo : EIATTR_ANNOTATIONS
	.align		4
.L_1107:
        /*002c*/ 	.byte	0x04, 0x55
        /*002e*/ 	.short	(.L_1109 - .L_1108)


	//   ....[0]....
.L_1108:
        /* <DEDUP_REMOVED lines=89> */


	//----- nvinfo : EIATTR_MERCURY_ISA_VERSION
	.align		4
.L_1109:
        /*05b0*/ 	.byte	0x03, 0x5f
        /*05b2*/ 	.short	0x0101


	//----- nvinfo : EIATTR_UNUSED_LOAD_BYTE_OFFSET
	.align		4
        /*05b4*/ 	.byte	0x04, 0x44
        /*05b6*/ 	.short	(.L_1111 - .L_1110)


	//   ....[0]....
.L_1110:
        /*05b8*/ 	.word	0x00000ab0
        /*05bc*/ 	.word	0x0000fff0


	//   ....[1]....
        /*05c0*/ 	.word	0x0001b2b0
        /*05c4*/ 	.word	0x0000fff0


	//----- nvinfo : EIATTR_INT_WARP_WIDE_INSTR_OFFSETS
	.align		4
.L_1111:
        /*05c8*/ 	.byte	0x04, 0x31
        /*05ca*/ 	.short	(.L_1113 - .L_1112)


	//   ....[0]....
.L_1112:
        /*05cc*/ 	.word	0x00000180


	//   ....[1]....
        /*05d0*/ 	.word	0x00000220


	//   ....[2]....
        /*05d4*/ 	.word	0x00000290


	//   ....[3]....
        /*05d8*/ 	.word	0x00020110


	//   ....[4]....
        /*05dc*/ 	.word	0x000201a0


	//   ....[5]....
        /*05e0*/ 	.word	0x00023990


	//   ....[6]....
        /*05e4*/ 	.word	0x000239f0


	//----- nvinfo : EIATTR_COOP_GROUP_MASK_REGIDS
	.align		4
.L_1113:
        /*05e8*/ 	.byte	0x04, 0x29
        /*05ea*/ 	.short	(.L_1115 - .L_1114)


	//   ....[0]....
.L_1114:
        /*05ec*/ 	.word	0xffffffff


	//   ....[1]....
        /*05f0*/ 	.word	0xffffffff


	//   ....[2]....
        /*05f4*/ 	.word	0xffffffff


	//   ....[3]....
        /*05f8*/ 	.word	0xffffffff


	//   ....[4]....
        /*05fc*/ 	.word	0xffffffff


	//   ....[5]....
        /*0600*/ 	.word	0xffffffff


	//   ....[6]....
        /*0604*/ 	.word	0xffffffff


	//   ....[7]....
        /*0608*/ 	.word	0xffffffff


	//   ....[8]....
        /*060c*/ 	.word	0xffffffff


	//   ....[9]....
        /*0610*/ 	.word	0xffffffff


	//   ....[10]....
        /*0614*/ 	.word	0xffffffff


	//   ....[11]....
        /*0618*/ 	.word	0xffffffff


	//   ....[12]....
        /*061c*/ 	.word	0xffffffff


	//   ....[13]....
        /*0620*/ 	.word	0xffffffff


	//   ....[14]....
        /*0624*/ 	.word	0xffffffff


	//   ....[15]....
        /*0628*/ 	.word	0xffffffff


	//   ....[16]....
        /*062c*/ 	.word	0xffffffff


	//   ....[17]....
        /*0630*/ 	.word	0xffffffff


	//   ....[18]....
        /*0634*/ 	.word	0xffffffff


	//   ....[19]....
        /*0638*/ 	.word	0xffffffff


	//   ....[20]....
        /*063c*/ 	.word	0xffffffff


	//   ....[21]....
        /*0640*/ 	.word	0xffffffff


	//   ....[22]....
        /*0644*/ 	.word	0xffffffff


	//   ....[23]....
        /*0648*/ 	.word	0xffffffff


	//   ....[24]....
        /*064c*/ 	.word	0xffffffff


	//   ....[25]....
        /*0650*/ 	.word	0xffffffff


	//   ....[26]....
        /*0654*/ 	.word	0xffffffff


	//   ....[27]....
        /*0658*/ 	.word	0xffffffff


	//   ....[28]....
        /*065c*/ 	.word	0xffffffff


	//   ....[29]....
        /*0660*/ 	.word	0xffffffff


	//   ....[30]....
        /*0664*/ 	.word	0xffffffff


	//   ....[31]....
        /*0668*/ 	.word	0xffffffff


	//   ....[32]....
        /*066c*/ 	.word	0xffffffff


	//   ....[33]....
        /*0670*/ 	.word	0xffffffff


	//   ....[34]....
        /*0674*/ 	.word	0xffffffff


	//   ....[35]....
        /*0678*/ 	.word	0xffffffff


	//   ....[36]....
        /*067c*/ 	.word	0xffffffff


	//   ....[37]....
        /*0680*/ 	.word	0xffffffff


	//   ....[38]....
        /*0684*/ 	.word	0xffffffff


	//   ....[39]....
        /*0688*/ 	.word	0xffffffff


	//   ....[40]....
        /*068c*/ 	.word	0xffffffff


	//   ....[41]....
        /*0690*/ 	.word	0xffffffff


	//   ....[42]....
        /*0694*/ 	.word	0xffffffff


	//   ....[43]....
        /*0698*/ 	.word	0xffffffff


	//   ....[44]....
        /*069c*/ 	.word	0xffffffff


	//   ....[45]....
        /*06a0*/ 	.word	0xffffffff


	//   ....[46]....
        /*06a4*/ 	.word	0xffffffff


	//   ....[47]....
        /*06a8*/ 	.word	0xffffffff


	//   ....[48]....
        /*06ac*/ 	.word	0xffffffff


	//   ....[49]....
        /*06b0*/ 	.word	0xffffffff


	//   ....[50]....
        /*06b4*/ 	.word	0xffffffff


	//   ....[51]....
        /*06b8*/ 	.word	0xffffffff


	//   ....[52]....
        /*06bc*/ 	.word	0xffffffff


	//   ....[53]....
        /*06c0*/ 	.word	0xffffffff


	//   ....[54]....
        /*06c4*/ 	.word	0xffffffff


	//   ....[55]....
        /*06c8*/ 	.word	0xffffffff


	//   ....[56]....
        /*06cc*/ 	.word	0xffffffff


	//   ....[57]....
        /*06d0*/ 	.word	0xffffffff


	//   ....[58]....
        /*06d4*/ 	.word	0xffffffff


	//   ....[59]....
        /*06d8*/ 	.word	0xffffffff


	//   ....[60]....
        /*06dc*/ 	.word	0xffffffff


	//   ....[61]....
        /*06e0*/ 	.word	0xffffffff


	//   ....[62]....
        /*06e4*/ 	.word	0xffffffff


	//   ....[63]....
        /*06e8*/ 	.word	0xffffffff


	//   ....[64]....
        /*06ec*/ 	.word	0xffffffff


	//   ....[65]....
        /*06f0*/ 	.word	0xffffffff


	//   ....[66]....
        /*06f4*/ 	.word	0xffffffff


	//   ....[67]....
        /*06f8*/ 	.word	0xffffffff


	//   ....[68]....
        /*06fc*/ 	.word	0xffffffff


	//   ....[69]....
        /*0700*/ 	.word	0xffffffff


	//   ....[70]....
        /*0704*/ 	.word	0xffffffff


	//   ....[71]....
        /*0708*/ 	.word	0xffffffff


	//   ....[72]....
        /*070c*/ 	.word	0xffffffff


	//   ....[73]....
        /*0710*/ 	.word	0xffffffff


	//   ....[74]....
        /*0714*/ 	.word	0xffffffff


	//   ....[75]....
        /*0718*/ 	.word	0xffffffff


	//   ....[76]....
        /*071c*/ 	.word	0xffffffff


	//   ....[77]....
        /*0720*/ 	.word	0xffffffff


	//   ....[78]....
        /*0724*/ 	.word	0xffffffff


	//   ....[79]....
        /*0728*/ 	.word	0xffffffff


	//   ....[80]....
        /*072c*/ 	.word	0xffffffff


	//   ....[81]....
        /*0730*/ 	.word	0xffffffff


	//   ....[82]....
        /*0734*/ 	.word	0xffffffff


	//   ....[83]....
        /*0738*/ 	.word	0xffffffff


	//   ....[84]....
        /*073c*/ 	.word	0xffffffff


	//   ....[85]....
        /*0740*/ 	.word	0xffffffff


	//   ....[86]....
        /*0744*/ 	.word	0xffffffff


	//   ....[87]....
        /*0748*/ 	.word	0xffffffff


	//   ....[88]....
        /*074c*/ 	.word	0xffffffff


	//   ....[89]....
        /*0750*/ 	.word	0xffffffff


	//   ....[90]....
        /*0754*/ 	.word	0xffffffff


	//   ....[91]....
        /*0758*/ 	.word	0xffffffff


	//   ....[92]....
        /*075c*/ 	.word	0xffffffff


	//   ....[93]....
        /*0760*/ 	.word	0xffffffff


	//   ....[94]....
        /*0764*/ 	.word	0xffffffff


	//   ....[95]....
        /*0768*/ 	.word	0xffffffff


	//   ....[96]....
        /*076c*/ 	.word	0xffffffff


	//   ....[97]....
        /*0770*/ 	.word	0xffffffff


	//   ....[98]....
        /*0774*/ 	.word	0xffffffff


	//   ....[99]....
        /*0778*/ 	.word	0xffffffff


	//   ....[100]....
        /*077c*/ 	.word	0xffffffff


	//   ....[101]....
        /*0780*/ 	.word	0xffffffff


	//   ....[102]....
        /*0784*/ 	.word	0xffffffff


	//   ....[103]....
        /*0788*/ 	.word	0xffffffff


	//   ....[104]....
        /*078c*/ 	.word	0xffffffff


	//   ....[105]....
        /*0790*/ 	.word	0xffffffff


	//   ....[106]....
        /*0794*/ 	.word	0xffffffff


	//   ....[107]....
        /*0798*/ 	.word	0xffffffff


	//   ....[108]....
        /*079c*/ 	.word	0xffffffff


	//   ....[109]....
        /*07a0*/ 	.word	0xffffffff


	//   ....[110]....
        /*07a4*/ 	.word	0xffffffff


	//   ....[111]....
        /*07a8*/ 	.word	0xffffffff


	//   ....[112]....
        /*07ac*/ 	.word	0xffffffff


	//   ....[113]....
        /*07b0*/ 	.word	0xffffffff


	//   ....[114]....
        /*07b4*/ 	.word	0xffffffff


	//   ....[115]....
        /*07b8*/ 	.word	0xffffffff


	//   ....[116]....
        /*07bc*/ 	.word	0xffffffff


	//   ....[117]....
        /*07c0*/ 	.word	0xffffffff


	//   ....[118]....
        /*07c4*/ 	.word	0xffffffff


	//   ....[119]....
        /*07c8*/ 	.word	0xffffffff


	//   ....[120]....
        /*07cc*/ 	.word	0xffffffff


	//   ....[121]....
        /*07d0*/ 	.word	0xffffffff


	//   ....[122]....
        /*07d4*/ 	.word	0xffffffff


	//   ....[123]....
        /*07d8*/ 	.word	0xffffffff


	//   ....[124]....
        /*07dc*/ 	.word	0xffffffff


	//   ....[125]....
        /*07e0*/ 	.word	0xffffffff


	//   ....[126]....
        /*07e4*/ 	.word	0xffffffff


	//   ....[127]....
        /*07e8*/ 	.word	0xffffffff


	//   ....[128]....
        /*07ec*/ 	.word	0xffffffff


	//   ....[129]....
        /*07f0*/ 	.word	0xffffffff


	//   ....[130]....
        /*07f4*/ 	.word	0xffffffff


	//   ....[131]....
        /*07f8*/ 	.word	0xffffffff


	//   ....[132]....
        /*07fc*/ 	.word	0xffffffff


	//   ....[133]....
        /*0800*/ 	.word	0xffffffff


	//   ....[134]....
        /*0804*/ 	.word	0xffffffff


	//   ....[135]....
        /*0808*/ 	.word	0xffffffff


	//   ....[136]....
        /*080c*/ 	.word	0xffffffff


	//   ....[137]....
        /*0810*/ 	.word	0xffffffff


	//   ....[138]....
        /*0814*/ 	.word	0x0500000f


	//   ....[139]....
        /*0818*/ 	.word	0x0500000f


	//   ....[140]....
        /*081c*/ 	.word	0x0500000f


	//   ....[141]....
        /*0820*/ 	.word	0x0500000f


	//   ....[142]....
        /*0824*/ 	.word	0x0500000f


	//   ....[143]....
        /*0828*/ 	.word	0x0500000f


	//   ....[144]....
        /*082c*/ 	.word	0x0500000f


	//   ....[145]....
        /*0830*/ 	.word	0x0500000f


	//   ....[146]....
        /*0834*/ 	.word	0x0500000f


	//   ....[147]....
        /*0838*/ 	.word	0x0500000f


	//   ....[148]....
        /*083c*/ 	.word	0x0500000f


	//   ....[149]....
        /*0840*/ 	.word	0x0500000f


	//   ....[150]....
        /*0844*/ 	.word	0x0500000f


	//   ....[151]....
        /*0848*/ 	.word	0x0500000f


	//   ....[152]....
        /*084c*/ 	.word	0x0500000f


	//   ....[153]....
        /*0850*/ 	.word	0x0500000f


	//   ....[154]....
        /*0854*/ 	.word	0x0500000f


	//   ....[155]....
        /*0858*/ 	.word	0x0500000f


	//   ....[156]....
        /*085c*/ 	.word	0x0500000f


	//   ....[157]....
        /*0860*/ 	.word	0x0500000f


	//   ....[158]....
        /*0864*/ 	.word	0x0500000f


	//   ....[159]....
        /*0868*/ 	.word	0x0500000f


	//   ....[160]....
        /*086c*/ 	.word	0x0500000f


	//   ....[161]....
        /*0870*/ 	.word	0x0500000f


	//   ....[162]....
        /*0874*/ 	.word	0x0500000f


	//   ....[163]....
        /*0878*/ 	.word	0x0500000f


	//   ....[164]....
        /*087c*/ 	.word	0x0500000f


	//   ....[165]....
        /*0880*/ 	.word	0x0500000f


	//   ....[166]....
        /*0884*/ 	.word	0x0500000f


	//   ....[167]....
        /*0888*/ 	.word	0x0500000f


	//   ....[168]....
        /*088c*/ 	.word	0x0500000f


	//   ....[169]....
        /*0890*/ 	.word	0x0500000f


	//   ....[170]....
        /*0894*/ 	.word	0x0500000f


	//   ....[171]....
        /*0898*/ 	.word	0x0500000f


	//   ....[172]....
        /*089c*/ 	.word	0x0500000f


	//   ....[173]....
        /*08a0*/ 	.word	0x0500000f


	//   ....[174]....
        /*08a4*/ 	.word	0x0500000f


	//   ....[175]....
        /*08a8*/ 	.word	0x0500000f


	//   ....[176]....
        /*08ac*/ 	.word	0x0500000f


	//   ....[177]....
        /*08b0*/ 	.word	0x0500000f


	//   ....[178]....
        /*08b4*/ 	.word	0x0500000f


	//   ....[179]....
        /*08b8*/ 	.word	0x0500000f


	//   ....[180]....
        /*08bc*/ 	.word	0x0500000f


	//   ....[181]....
        /*08c0*/ 	.word	0x0500000f


	//   ....[182]....
        /*08c4*/ 	.word	0x0500000f


	//   ....[183]....
        /*08c8*/ 	.word	0x0500000f


	//   ....[184]....
        /*08cc*/ 	.word	0x0500000f


	//   ....[185]....
        /*08d0*/ 	.word	0x0500000f


	//   ....[186]....
        /*08d4*/ 	.word	0x0500000f


	//   ....[187]....
        /*08d8*/ 	.word	0x0500000f


	//   ....[188]....
        /*08dc*/ 	.word	0x0500000f


	//   ....[189]....
        /*08e0*/ 	.word	0x0500000f


	//   ....[190]....
        /*08e4*/ 	.word	0x0500000f


	//   ....[191]....
        /*08e8*/ 	.word	0x0500000f


	//   ....[192]....
        /*08ec*/ 	.word	0x0500000f


	//   ....[193]....
        /*08f0*/ 	.word	0x0500000f


	//   ....[194]....
        /*08f4*/ 	.word	0x0500000f


	//   ....[195]....
        /*08f8*/ 	.word	0x0500000f


	//   ....[196]....
        /*08fc*/ 	.word	0x0500000f


	//   ....[197]....
        /*0900*/ 	.word	0x0500000f


	//   ....[198]....
        /*0904*/ 	.word	0x0500000f


	//   ....[199]....
        /*0908*/ 	.word	0x0500000f


	//   ....[200]....
        /*090c*/ 	.word	0x0500000f


	//   ....[201]....
        /*0910*/ 	.word	0x0500000f


	//   ....[202]....
        /*0914*/ 	.word	0x0500000f


	//   ....[203]....
        /*0918*/ 	.word	0x0500000f


	//   ....[204]....
        /*091c*/ 	.word	0x0500000f


	//   ....[205]....
        /*0920*/ 	.word	0x0500000f


	//   ....[206]....
        /*0924*/ 	.word	0x0500000f


	//   ....[207]....
        /*0928*/ 	.word	0x0500000f


	//   ....[208]....
        /*092c*/ 	.word	0x0500000f


	//   ....[209]....
        /*0930*/ 	.word	0x0500000f


	//   ....[210]....
        /*0934*/ 	.word	0x0500000f


	//   ....[211]....
        /*0938*/ 	.word	0x0500000f


	//   ....[212]....
        /*093c*/ 	.word	0x0500000f


	//   ....[213]....
        /*0940*/ 	.word	0x0500000f


	//   ....[214]....
        /*0944*/ 	.word	0x0500000f


	//----- nvinfo : EIATTR_COOP_GROUP_INSTR_OFFSETS
	.align		4
.L_1115:
        /*0948*/ 	.byte	0x04, 0x28
        /*094a*/ 	.short	(.L_1117 - .L_1116)


	//   ....[0]....
.L_1116:
        /*094c*/ 	.word	0x00000060


	//   ....[1]....
        /*0950*/ 	.word	0x00000190


	//   ....[2]....
        /*0954*/ 	.word	0x00000240


	//   ....[3]....
        /*0958*/ 	.word	0x00000400


	//   ....[4]....
        /*095c*/ 	.word	0x00000560


	//   ....[5]....
        /*0960*/ 	.word	0x00000680


	//   ....[6]....
        /*0964*/ 	.word	0x000007e0


	//   ....[7]....
        /*0968*/ 	.word	0x00009440


	//   ....[8]....
        /*096c*/ 	.word	0x00009b00


	//   ....[9]....
        /*0970*/ 	.word	0x00009b10


	//   ....[10]....
        /*0974*/ 	.word	0x00009b20


	//   ....[11]....
        /*0978*/ 	.word	0x00009b30


	//   ....[12]....
        /*097c*/ 	.word	0x00009e70


	//   ....[13]....
        /*0980*/ 	.word	0x00009e80


	//   ....[14]....
        /*0984*/ 	.word	0x00009e90


	//   ....[15]....
        /*0988*/ 	.word	0x00009ea0


	//   ....[16]....
        /*098c*/ 	.word	0x0000a1c0


	//   ....[17]....
        /*0990*/ 	.word	0x0000a1d0


	//   ....[18]....
        /*0994*/ 	.word	0x0000a1e0


	//   ....[19]....
        /*0998*/ 	.word	0x0000a1f0


	//   ....[20]....
        /*099c*/ 	.word	0x0000a530


	//   ....[21]....
        /*09a0*/ 	.word	0x0000a540


	//   ....[22]....
        /*09a4*/ 	.word	0x0000a550


	//   ....[23]....
        /*09a8*/ 	.word	0x0000a560


	//   ....[24]....
        /*09ac*/ 	.word	0x0000c450


	//   ....[25]....
        /*09b0*/ 	.word	0x0000c470


	//   ....[26]....
        /*09b4*/ 	.word	0x0000c480


	//   ....[27]....
        /*09b8*/ 	.word	0x0000c490


	//   ....[28]....
        /*09bc*/ 	.word	0x0000c5a0


	//   ....[29]....
        /*09c0*/ 	.word	0x0000c5c0


	//   ....[30]....
        /*09c4*/ 	.word	0x0000c660


	//   ....[31]....
        /*09c8*/ 	.word	0x0000c690


	//   ....[32]....
        /*09cc*/ 	.word	0x0000c9e0


	//   ....[33]....
        /*09d0*/ 	.word	0x0000ca00


	//   ....[34]....
        /*09d4*/ 	.word	0x0000ca20


	//   ....[35]....
        /*09d8*/ 	.word	0x0000ca30


	//   ....[36]....
        /*09dc*/ 	.word	0x0000cb00


	//   ....[37]....
        /*09e0*/ 	.word	0x0000cb20


	//   ....[38]....
        /*09e4*/ 	.word	0x0000cb30


	//   ....[39]....
        /*09e8*/ 	.word	0x0000cbb0


	//   ....[40]....
        /*09ec*/ 	.word	0x0000f010


	//   ....[41]....
        /*09f0*/ 	.word	0x0000fd50


	//   ....[42]....
        /*09f4*/ 	.word	0x000103f0


	//   ....[43]....
        /*09f8*/ 	.word	0x000104b0


	//   ....[44]....
        /*09fc*/ 	.word	0x00010e20


	//   ....[45]....
        /*0a00*/ 	.word	0x00010e90


	//   ....[46]....
        /*0a04*/ 	.word	0x00012850


	//   ....[47]....
        /*0a08*/ 	.word	0x00012a90


	//   ....[48]....
        /*0a0c*/ 	.word	0x00013750


	//   ....[49]....
        /*0a10*/ 	.word	0x00013810


	//   ....[50]....
        /*0a14*/ 	.word	0x00013fa0


	//   ....[51]....
        /*0a18*/ 	.word	0x00014030


	//   ....[52]....
        /*0a1c*/ 	.word	0x00015d30


	//   ....[53]....
        /*0a20*/ 	.word	0x00015d70


	//   ....[54]....
        /*0a24*/ 	.word	0x00016480


	//   ....[55]....
        /*0a28*/ 	.word	0x000164c0


	//   ....[56]....
        /*0a2c*/ 	.word	0x00017f60


	//   ....[57]....
        /*0a30*/ 	.word	0x000181d0


	//   ....[58]....
        /*0a34*/ 	.word	0x00018e90


	//   ....[59]....
        /*0a38*/ 	.word	0x00018f40


	//   ....[60]....
        /*0a3c*/ 	.word	0x000196f0


	//   ....[61]....
        /*0a40*/ 	.word	0x00019760


	//   ....[62]....
        /*0a44*/ 	.word	0x0001a8f0


	//   ....[63]....
        /*0a48*/ 	.word	0x0001a930


	//   ....[64]....
        /*0a4c*/ 	.word	0x0001aa20


	//   ....[65]....
        /*0a50*/ 	.word	0x0001ad40


	//   ....[66]....
        /*0a54*/ 	.word	0x0001bcf0


	//   ....[67]....
        /*0a58*/ 	.word	0x0001bd30


	//   ....[68]....
        /*0a5c*/ 	.word	0x0001bd60


	//   ....[69]....
        /*0a60*/ 	.word	0x0001bda0


	//   ....[70]....
        /*0a64*/ 	.word	0x0001c350


	//   ....[71]....
        /*0a68*/ 	.word	0x0001c380


	//   ....[72]....
        /*0a6c*/ 	.word	0x0001c440


	//   ....[73]....
        /*0a70*/ 	.word	0x0001c460


	//   ....[74]....
        /*0a74*/ 	.word	0x0001c520


	//   ....[75]....
        /*0a78*/ 	.word	0x0001c540


	//   ....[76]....
        /*0a7c*/ 	.word	0x0001c610


	//   ....[77]....
        /*0a80*/ 	.word	0x0001c630


	//   ....[78]....
        /*0a84*/ 	.word	0x0001ce00


	//   ....[79]....
        /*0a88*/ 	.word	0x0001ce10


	//   ....[80]....
        /*0a8c*/ 	.word	0x0001cf20


	//   ....[81]....
        /*0a90*/ 	.word	0x0001cf30


	//   ....[82]....
        /*0a94*/ 	.word	0x0001d040


	//   ....[83]....
        /*0a98*/ 	.word	0x0001d050


	//   ....[84]....
        /*0a9c*/ 	.word	0x0001d160


	//   ....[85]....
        /*0aa0*/ 	.word	0x0001d170


	//   ....[86]....
        /*0aa4*/ 	.word	0x0001d2e0


	//   ....[87]....
        /*0aa8*/ 	.word	0x0001d4b0


	//   ....[88]....
        /*0aac*/ 	.word	0x0001d4e0


	//   ....[89]....
        /*0ab0*/ 	.word	0x0001d510


	//   ....[90]....
        /*0ab4*/ 	.word	0x0001d540


	//   ....[91]....
        /*0ab8*/ 	.word	0x0001d570


	//   ....[92]....
        /*0abc*/ 	.word	0x0001d5a0


	//   ....[93]....
        /*0ac0*/ 	.word	0x0001d710


	//   ....[94]....
        /*0ac4*/ 	.word	0x0001d740


	//   ....[95]....
        /*0ac8*/ 	.word	0x0001d770


	//   ....[96]....
        /*0acc*/ 	.word	0x0001d7a0


	//   ....[97]....
        /*0ad0*/ 	.word	0x0001d7d0


	//   ....[98]....
        /*0ad4*/ 	.word	0x0001d800


	//   ....[99]....
        /*0ad8*/ 	.word	0x0001d8a0


	//   ....[100]....
        /*0adc*/ 	.word	0x0001d900


	//   ....[101]....
        /*0ae0*/ 	.word	0x0001d990


	//   ....[102]....
        /*0ae4*/ 	.word	0x0001eb40


	//   ....[103]....
        /*0ae8*/ 	.word	0x000206d0


	//   ....[104]....
        /*0aec*/ 	.word	0x00021280


	//   ....[105]....
        /*0af0*/ 	.word	0x000212a0


	//   ....[106]....
        /*0af4*/ 	.word	0x00021360


	//   ....[107]....
        /*0af8*/ 	.word	0x00021370


	//   ....[108]....
        /*0afc*/ 	.word	0x00021400


	//   ....[109]....
        /*0b00*/ 	.word	0x00021410


	//   ....[110]....
        /*0b04*/ 	.word	0x000214a0


	//   ....[111]....
        /*0b08*/ 	.word	0x000214b0


	//   ....[112]....
        /*0b0c*/ 	.word	0x00021540


	//   ....[113]....
        /*0b10*/ 	.word	0x00021550


	//   ....[114]....
        /*0b14*/ 	.word	0x000215e0


	//   ....[115]....
        /*0b18*/ 	.word	0x000215f0


	//   ....[116]....
        /*0b1c*/ 	.word	0x00021680


	//   ....[117]....
        /*0b20*/ 	.word	0x00021690


	//   ....[118]....
        /*0b24*/ 	.word	0x000216e0


	//   ....[119]....
        /*0b28*/ 	.word	0x00021710


	//   ....[120]....
        /*0b2c*/ 	.word	0x000240e0


	//   ....[121]....
        /*0b30*/ 	.word	0x00024130


	//   ....[122]....
        /*0b34*/ 	.word	0x00024160


	//   ....[123]....
        /*0b38*/ 	.word	0x00024170


	//   ....[124]....
        /*0b3c*/ 	.word	0x000241a0


	//   ....[125]....
        /*0b40*/ 	.word	0x000241d0


	//   ....[126]....
        /*0b44*/ 	.word	0x00024200


	//   ....[127]....
        /*0b48*/ 	.word	0x00024230


	//   ....[128]....
        /*0b4c*/ 	.word	0x000243b0


	//   ....[129]....
        /*0b50*/ 	.word	0x000243f0


	//   ....[130]....
        /*0b54*/ 	.word	0x00024420


	//   ....[131]....
        /*0b58*/ 	.word	0x00024450


	//   ....[132]....
        /*0b5c*/ 	.word	0x00024480


	//   ....[133]....
        /*0b60*/ 	.word	0x000244b0


	//   ....[134]....
        /*0b64*/ 	.word	0x00024570


	//   ....[135]....
        /*0b68*/ 	.word	0x00024590


	//   ....[136]....
        /*0b6c*/ 	.word	0x00024600


	//   ....[137]....
        /*0b70*/ 	.word	0x00024cd0


	//   ....[138]....
        /*0b74*/ 	.word	0x00025110


	//   ....[139]....
        /*0b78*/ 	.word	0x000251c0


	//   ....[140]....
        /*0b7c*/ 	.word	0x00025250


	//   ....[141]....
        /*0b80*/ 	.word	0x000252a0


	//   ....[142]....
        /*0b84*/ 	.word	0x000252f0


	//   ....[143]....
        /*0b88*/ 	.word	0x00025380


	//   ....[144]....
        /*0b8c*/ 	.word	0x00025410


	//   ....[145]....
        /*0b90*/ 	.word	0x00025460


	//   ....[146]....
        /*0b94*/ 	.word	0x000254b0


	//   ....[147]....
        /*0b98*/ 	.word	0x00025540


	//   ....[148]....
        /*0b9c*/ 	.word	0x000255d0


	//   ....[149]....
        /*0ba0*/ 	.word	0x00025620


	//   ....[150]....
        /*0ba4*/ 	.word	0x00025670


	//   ....[151]....
        /*0ba8*/ 	.word	0x00025700


	//   ....[152]....
        /*0bac*/ 	.word	0x00025790


	//   ....[153]....
        /*0bb0*/ 	.word	0x000257e0


	//   ....[154]....
        /*0bb4*/ 	.word	0x00025830


	//   ....[155]....
        /*0bb8*/ 	.word	0x00025920


	//   ....[156]....
        /*0bbc*/ 	.word	0x000259d0


	//   ....[157]....
        /*0bc0*/ 	.word	0x00025a50


	//   ....[158]....
        /*0bc4*/ 	.word	0x00025af0


	//   ....[159]....
        /*0bc8*/ 	.word	0x00025b80


	//   ....[160]....
        /*0bcc*/ 	.word	0x00025c40


	//   ....[161]....
        /*0bd0*/ 	.word	0x00025cc0


	//   ....[162]....
        /*0bd4*/ 	.word	0x00025d30


	//   ....[163]....
        /*0bd8*/ 	.word	0x00025ed0


	//   ....[164]....
        /*0bdc*/ 	.word	0x00025f70


	//   ....[165]....
        /*0be0*/ 	.word	0x00025ff0


	//   ....[166]....
        /*0be4*/ 	.word	0x00026060


	//   ....[167]....
        /*0be8*/ 	.word	0x000261d0


	//   ....[168]....
        /*0bec*/ 	.word	0x00026300


	//   ....[169]....
        /*0bf0*/ 	.word	0x00026370


	//   ....[170]....
        /*0bf4*/ 	.word	0x000263c0


	//   ....[171]....
        /*0bf8*/ 	.word	0x00026740


	//   ....[172]....
        /*0bfc*/ 	.word	0x00026790


	//   ....[173]....
        /*0c00*/ 	.word	0x00026820


	//   ....[174]....
        /*0c04*/ 	.word	0x000268b0


	//   ....[175]....
        /*0c08*/ 	.word	0x00026940


	//   ....[176]....
        /*0c0c*/ 	.word	0x000269d0


	//   ....[177]....
        /*0c10*/ 	.word	0x00026a60


	//   ....[178]....
        /*0c14*/ 	.word	0x00026af0


	//   ....[179]....
        /*0c18*/ 	.word	0x00026bb0


	//   ....[180]....
        /*0c1c*/ 	.word	0x00026eb0


	//   ....[181]....
        /*0c20*/ 	.word	0x00027070


	//   ....[182]....
        /*0c24*/ 	.word	0x000270c0


	//   ....[183]....
        /*0c28*/ 	.word	0x00027120


	//   ....[184]....
        /*0c2c*/ 	.word	0x00027220


	//   ....[185]....
        /*0c30*/ 	.word	0x00027280


	//   ....[186]....
        /*0c34*/ 	.word	0x00027380


	//   ....[187]....
        /*0c38*/ 	.word	0x000273e0


	//   ....[188]....
        /*0c3c*/ 	.word	0x000274e0


	//   ....[189]....
        /*0c40*/ 	.word	0x00027540


	//   ....[190]....
        /*0c44*/ 	.word	0x00027640


	//   ....[191]....
        /*0c48*/ 	.word	0x000276a0


	//   ....[192]....
        /*0c4c*/ 	.word	0x000277a0


	//   ....[193]....
        /*0c50*/ 	.word	0x00027800


	//   ....[194]....
        /*0c54*/ 	.word	0x00027900


	//   ....[195]....
        /*0c58*/ 	.word	0x00027960


	//   ....[196]....
        /*0c5c*/ 	.word	0x00027a40


	//   ....[197]....
        /*0c60*/ 	.word	0x00027d70


	//   ....[198]....
        /*0c64*/ 	.word	0x00027e20


	//   ....[199]....
        /*0c68*/ 	.word	0x00027f20


	//   ....[200]....
        /*0c6c*/ 	.word	0x00027fb0


	//   ....[201]....
        /*0c70*/ 	.word	0x00028030


	//   ....[202]....
        /*0c74*/ 	.word	0x000280b0


	//   ....[203]....
        /*0c78*/ 	.word	0x00028130


	//   ....[204]....
        /*0c7c*/ 	.word	0x000281c0


	//   ....[205]....
        /*0c80*/ 	.word	0x00028260


	//   ....[206]....
        /*0c84*/ 	.word	0x00028330


	//   ....[207]....
        /*0c88*/ 	.word	0x000283b0


	//   ....[208]....
        /*0c8c*/ 	.word	0x00028430


	//   ....[209]....
        /*0c90*/ 	.word	0x000284b0


	//   ....[210]....
        /*0c94*/ 	.word	0x00028540


	//   ....[211]....
        /*0c98*/ 	.word	0x000285c0


	//   ....[212]....
        /*0c9c*/ 	.word	0x00028660


	//   ....[213]....
        /*0ca0*/ 	.word	0x000286f0


	//   ....[214]....
        /*0ca4*/ 	.word	0x00028820


	//----- nvinfo : EIATTR_REG_RECONFIG
	.align		4
.L_1117:
        /*0ca8*/ 	.byte	0x01, 0x54
	.zero		2


	//----- nvinfo : EIATTR_SYSCALL_OFFSETS
	.align		4
        /*0cac*/ 	.byte	0x04, 0x46
        /*0cae*/ 	.short	(.L_1119 - .L_1118)


	//   ....[0]....
.L_1118:
        /*0cb0*/ 	.word	0x00001cb0


	//   ....[1]....
        /*0cb4*/ 	.word	0x00001e00


	//   ....[2]....
        /*0cb8*/ 	.word	0x000095d0


	//   ....[3]....
        /*0cbc*/ 	.word	0x000098c0


	//   ....[4]....
        /*0cc0*/ 	.word	0x00020310


	//   ....[5]....
        /*0cc4*/ 	.word	0x00020460


	//   ....[6]....
        /*0cc8*/ 	.word	0x00020550


	//   ....[7]....
        /*0ccc*/ 	.word	0x00020df0


	//----- nvinfo : EIATTR_MBARRIER_INSTR_OFFSETS
	.align		4
.L_1119:
        /*0cd0*/ 	.byte	0x04, 0x39
        /*0cd2*/ 	.short	(.L_1121 - .L_1120)


	//   ....[0]....
.L_1120:
        /*0cd4*/ 	.word	0x000002b0
        /*0cd8*/ 	.word	0x000000ff
        /*0cdc*/ 	.word	0x00028800
        /*0ce0*/ 	.short	0x0100
        /*0ce2*/ 	.byte	0x08
	.zero		1


	//   ....[1]....
        /*0ce4*/ 	.word	0x000002c0
        /*0ce8*/ 	.word	0x000000ff
        /*0cec*/ 	.word	0x00028820
        /*0cf0*/ 	.short	0x0100
        /*0cf2*/ 	.byte	0x08
	.zero		1


	//   ....[2]....
        /*0cf4*/ 	.word	0x000003b0
        /*0cf8*/ 	.word	0x000000ff
        /*0cfc*/ 	.word	0x00028830
        /*0d00*/ 	.short	0x0100
        /*0d02*/ 	.byte	0x08
	.zero		1


	//   ....[3]....
        /*0d04*/ 	.word	0x000003c0
        /*0d08*/ 	.word	0x000000ff
        /*0d0c*/ 	.word	0x00028840
        /*0d10*/ 	.short	0x0100
        /*0d12*/ 	.byte	0x08
	.zero		1


	//   ....[4]....
        /*0d14*/ 	.word	0x000003d0
        /*0d18*/ 	.word	0x000000ff
        /*0d1c*/ 	.word	0x00028838
        /*0d20*/ 	.short	0x0100
        /*0d22*/ 	.byte	0x08
	.zero		1


	//   ....[5]....
        /*0d24*/ 	.word	0x000003e0
        /*0d28*/ 	.word	0x000000ff
        /*0d2c*/ 	.word	0x00028848
        /*0d30*/ 	.short	0x0100
        /*0d32*/ 	.byte	0x08
	.zero		1


	//   ....[6]....
        /*0d34*/ 	.word	0x00000510
        /*0d38*/ 	.word	0x000000ff
        /*0d3c*/ 	.word	0x00028850
        /*0d40*/ 	.short	0x0100
        /*0d42*/ 	.byte	0x08
	.zero		1


	//   ....[7]....
        /*0d44*/ 	.word	0x00000520
        /*0d48*/ 	.word	0x000000ff
        /*0d4c*/ 	.word	0x00028860
        /*0d50*/ 	.short	0x0100
        /*0d52*/ 	.byte	0x08
	.zero		1


	//   ....[8]....
        /*0d54*/ 	.word	0x00000530
        /*0d58*/ 	.word	0x000000ff
        /*0d5c*/ 	.word	0x00028858
        /*0d60*/ 	.short	0x0100
        /*0d62*/ 	.byte	0x08
	.zero		1


	//   ....[9]....
        /*0d64*/ 	.word	0x00000540
        /*0d68*/ 	.word	0x000000ff
        /*0d6c*/ 	.word	0x00028868
        /*0d70*/ 	.short	0x0100
        /*0d72*/ 	.byte	0x08
	.zero		1


	//   ....[10]....
        /*0d74*/ 	.word	0x00000630
        /*0d78*/ 	.word	0x000000ff
        /*0d7c*/ 	.word	0x00028870
        /*0d80*/ 	.short	0x0100
        /*0d82*/ 	.byte	0x06
	.zero		1


	//   ....[11]....
        /*0d84*/ 	.word	0x00000640
        /*0d88*/ 	.word	0x000000ff
        /*0d8c*/ 	.word	0x00028880
        /*0d90*/ 	.short	0x0100
        /*0d92*/ 	.byte	0x06
	.zero		1


	//   ....[12]....
        /*0d94*/ 	.word	0x00000650
        /*0d98*/ 	.word	0x000000ff
        /*0d9c*/ 	.word	0x00028878
        /*0da0*/ 	.short	0x0100
        /*0da2*/ 	.byte	0x06
	.zero		1


	//   ....[13]....
        /*0da4*/ 	.word	0x00000660
        /*0da8*/ 	.word	0x000000ff
        /*0dac*/ 	.word	0x00028888
        /*0db0*/ 	.short	0x0100
        /*0db2*/ 	.byte	0x06
	.zero		1


	//   ....[14]....
        /*0db4*/ 	.word	0x00000790
        /*0db8*/ 	.word	0x000000ff
        /*0dbc*/ 	.word	0x00028890
        /*0dc0*/ 	.short	0x0100
        /*0dc2*/ 	.byte	0x08
	.zero		1


	//   ....[15]....
        /*0dc4*/ 	.word	0x000007a0
        /*0dc8*/ 	.word	0x000000ff
        /*0dcc*/ 	.word	0x000288a0
        /*0dd0*/ 	.short	0x0100
        /*0dd2*/ 	.byte	0x08
	.zero		1


	//   ....[16]....
        /*0dd4*/ 	.word	0x000007b0
        /*0dd8*/ 	.word	0x000000ff
        /*0ddc*/ 	.word	0x00028898
        /*0de0*/ 	.short	0x0100
        /*0de2*/ 	.byte	0x08
	.zero		1


	//   ....[17]....
        /*0de4*/ 	.word	0x000007c0
        /*0de8*/ 	.word	0x000000ff
        /*0dec*/ 	.word	0x000288a8
        /*0df0*/ 	.short	0x0100
        /*0df2*/ 	.byte	0x08
	.zero		1


	//   ....[18]....
        /*0df4*/ 	.word	0x000008f0
        /*0df8*/ 	.word	0x000000ff
        /*0dfc*/ 	.word	0x000288b0
        /*0e00*/ 	.short	0x0100
        /*0e02*/ 	.byte	0x08
	.zero		1


	//   ....[19]....
        /*0e04*/ 	.word	0x00000900
        /*0e08*/ 	.word	0x000000ff
        /*0e0c*/ 	.word	0x000288c0
        /*0e10*/ 	.short	0x0100
        /*0e12*/ 	.byte	0x08
	.zero		1


	//   ....[20]....
        /*0e14*/ 	.word	0x00000910
        /*0e18*/ 	.word	0x000000ff
        /*0e1c*/ 	.word	0x000288b8
        /*0e20*/ 	.short	0x0100
        /*0e22*/ 	.byte	0x08
	.zero		1


	//   ....[21]....
        /*0e24*/ 	.word	0x00000920
        /*0e28*/ 	.word	0x000000ff
        /*0e2c*/ 	.word	0x000288c8
        /*0e30*/ 	.short	0x0100
        /*0e32*/ 	.byte	0x08
	.zero		1


	//   ....[22]....
        /*0e34*/ 	.word	0x000034c0
        /*0e38*/ 	.word	0x0000006a
        /*0e3c*/ 	.word	0x00028890
        /*0e40*/ 	.short	0x010a
        /*0e42*/ 	.byte	0x3f
	.zero		1


	//   ....[23]....
        /*0e44*/ 	.word	0x00005d70
        /*0e48*/ 	.word	0x0000006a
        /*0e4c*/ 	.word	0x00028890
        /*0e50*/ 	.short	0x010a
        /*0e52*/ 	.byte	0x3f
	.zero		1


	//   ....[24]....
        /*0e54*/ 	.word	0x00007fc0
        /*0e58*/ 	.word	0x0000006a
        /*0e5c*/ 	.word	0x00028890
        /*0e60*/ 	.short	0x010a
        /*0e62*/ 	.byte	0x3f
	.zero		1


	//   ....[25]....
        /*0e64*/ 	.word	0x00008620
        /*0e68*/ 	.word	0x0000002c
        /*0e6c*/ 	.word	0x00000000
        /*0e70*/ 	.short	0x0101
        /*0e72*/ 	.byte	0x3f
	.zero		1


	//   ....[26]....
        /*0e74*/ 	.word	0x00008660
        /*0e78*/ 	.word	0x0000006a
        /*0e7c*/ 	.word	0x000288b0
        /*0e80*/ 	.short	0x010a
        /*0e82*/ 	.byte	0x3f
	.zero		1


	//   ....[27]....
        /*0e84*/ 	.word	0x00008cb0
        /*0e88*/ 	.word	0x0000006a
        /*0e8c*/ 	.word	0x00000000
        /*0e90*/ 	.short	0x0101
        /*0e92*/ 	.byte	0x3f
	.zero		1


	//   ....[28]....
        /*0e94*/ 	.word	0x00009650
        /*0e98*/ 	.word	0x00000002
        /*0e9c*/ 	.word	0x00028800
        /*0ea0*/ 	.short	0x010a
        /*0ea2*/ 	.byte	0x3f
	.zero		1


	//   ....[29]....
        /*0ea4*/ 	.word	0x000096a0
        /*0ea8*/ 	.word	0x00000002
        /*0eac*/ 	.word	0x00028800
        /*0eb0*/ 	.short	0x010a
        /*0eb2*/ 	.byte	0x3f
	.zero		1


	//   ....[30]....
        /*0eb4*/ 	.word	0x0000a7a0
        /*0eb8*/ 	.word	0x00000002
        /*0ebc*/ 	.word	0x00028800
        /*0ec0*/ 	.short	0x010a
        /*0ec2*/ 	.byte	0x3f
	.zero		1


	//   ....[31]....
        /*0ec4*/ 	.word	0x0000ce60
        /*0ec8*/ 	.word	0x00000002
        /*0ecc*/ 	.word	0x00028800
        /*0ed0*/ 	.short	0x010a
        /*0ed2*/ 	.byte	0x3f
	.zero		1


	//   ....[32]....
        /*0ed4*/ 	.word	0x0000eaf0
        /*0ed8*/ 	.word	0x0000000b
        /*0edc*/ 	.word	0x00028830
        /*0ee0*/ 	.short	0x010a
        /*0ee2*/ 	.byte	0x3f
	.zero		1


	//   ....[33]....
        /*0ee4*/ 	.word	0x0000eb60
        /*0ee8*/ 	.word	0x0000000b
        /*0eec*/ 	.word	0x00028830
        /*0ef0*/ 	.short	0x010a
        /*0ef2*/ 	.byte	0x3f
	.zero		1


	//   ....[34]....
        /*0ef4*/ 	.word	0x0000f1f0
        /*0ef8*/ 	.word	0x00000000
        /*0efc*/ 	.word	0x00000000
        /*0f00*/ 	.short	0x0101
        /*0f02*/ 	.byte	0x3f
	.zero		1


	//   ....[35]....
        /*0f04*/ 	.word	0x00011ec0
        /*0f08*/ 	.word	0x0000000b
        /*0f0c*/ 	.word	0x00028830
        /*0f10*/ 	.short	0x010a
        /*0f12*/ 	.byte	0x3f
	.zero		1


	//   ....[36]....
        /*0f14*/ 	.word	0x00011f10
        /*0f18*/ 	.word	0x0000000b
        /*0f1c*/ 	.word	0x00028830
        /*0f20*/ 	.short	0x010a
        /*0f22*/ 	.byte	0x3f
	.zero		1


	//   ....[37]....
        /*0f24*/ 	.word	0x00012360
        /*0f28*/ 	.word	0x0000000b
        /*0f2c*/ 	.word	0x00028850
        /*0f30*/ 	.short	0x010a
        /*0f32*/ 	.byte	0x3f
	.zero		1


	//   ....[38]....
        /*0f34*/ 	.word	0x000123a0
        /*0f38*/ 	.word	0x0000000b
        /*0f3c*/ 	.word	0x00028850
        /*0f40*/ 	.short	0x010a
        /*0f42*/ 	.byte	0x3f
	.zero		1


	//   ....[39]....
        /*0f44*/ 	.word	0x00012890
        /*0f48*/ 	.word	0x00000006
        /*0f4c*/ 	.word	0x00000000
        /*0f50*/ 	.short	0x0101
        /*0f52*/ 	.byte	0x3f
	.zero		1


	//   ....[40]....
        /*0f54*/ 	.word	0x00014510
        /*0f58*/ 	.word	0x00000037
        /*0f5c*/ 	.word	0x00000000
        /*0f60*/ 	.short	0x0101
        /*0f62*/ 	.byte	0x3f
	.zero		1


	//   ....[41]....
        /*0f64*/ 	.word	0x000153e0
        /*0f68*/ 	.word	0x00000000
        /*0f6c*/ 	.word	0x00028830
        /*0f70*/ 	.short	0x010a
        /*0f72*/ 	.byte	0x3f
	.zero		1


	//   ....[42]....
        /*0f74*/ 	.word	0x00015430
        /*0f78*/ 	.word	0x00000000
        /*0f7c*/ 	.word	0x00028830
        /*0f80*/ 	.short	0x010a
        /*0f82*/ 	.byte	0x3f
	.zero		1


	//   ....[43]....
        /*0f84*/ 	.word	0x00015880
        /*0f88*/ 	.word	0x00000009
        /*0f8c*/ 	.word	0x00028850
        /*0f90*/ 	.short	0x010a
        /*0f92*/ 	.byte	0x3f
	.zero		1


	//   ....[44]....
        /*0f94*/ 	.word	0x000158c0
        /*0f98*/ 	.word	0x00000009
        /*0f9c*/ 	.word	0x00028850
        /*0fa0*/ 	.short	0x010a
        /*0fa2*/ 	.byte	0x3f
	.zero		1


	//   ....[45]....
        /*0fa4*/ 	.word	0x00017050
        /*0fa8*/ 	.word	0x00000015
        /*0fac*/ 	.word	0x00000000
        /*0fb0*/ 	.short	0x0101
        /*0fb2*/ 	.byte	0x3f
	.zero		1


	//   ....[46]....
        /*0fb4*/ 	.word	0x000170d0
        /*0fb8*/ 	.word	0x0000000d
        /*0fbc*/ 	.word	0x00000000
        /*0fc0*/ 	.short	0x0101
        /*0fc2*/ 	.byte	0x3f
	.zero		1


	//   ....[47]....
        /*0fc4*/ 	.word	0x00017610
        /*0fc8*/ 	.word	0x00000000
        /*0fcc*/ 	.word	0x00028830
        /*0fd0*/ 	.short	0x010a
        /*0fd2*/ 	.byte	0x3f
	.zero		1


	//   ....[48]....
        /*0fd4*/ 	.word	0x00017660
        /*0fd8*/ 	.word	0x00000000
        /*0fdc*/ 	.word	0x00028830
        /*0fe0*/ 	.short	0x010a
        /*0fe2*/ 	.byte	0x3f
	.zero		1


	//   ....[49]....
        /*0fe4*/ 	.word	0x00017ab0
        /*0fe8*/ 	.word	0x00000009
        /*0fec*/ 	.word	0x00028850
        /*0ff0*/ 	.short	0x010a
        /*0ff2*/ 	.byte	0x3f
	.zero		1


	//   ....[50]....
        /*0ff4*/ 	.word	0x00017af0
        /*0ff8*/ 	.word	0x00000009
        /*0ffc*/ 	.word	0x00028850
        /*1000*/ 	.short	0x010a
        /*1002*/ 	.byte	0x3f
	.zero		1


	//   ....[51]....
        /*1004*/ 	.word	0x00018020
        /*1008*/ 	.word	0x0000000e
        /*100c*/ 	.word	0x00000000
        /*1010*/ 	.short	0x0101
        /*1012*/ 	.byte	0x3f
	.zero		1


	//   ....[52]....
        /*1014*/ 	.word	0x00019c40
        /*1018*/ 	.word	0x00000035
        /*101c*/ 	.word	0x00000000
        /*1020*/ 	.short	0x0101
        /*1022*/ 	.byte	0x3f
	.zero		1


	//   ....[53]....
        /*1024*/ 	.word	0x0001a7f0
        /*1028*/ 	.word	0x0000000d
        /*102c*/ 	.word	0x00028850
        /*1030*/ 	.short	0x010a
        /*1032*/ 	.byte	0x3f
	.zero		1


	//   ....[54]....
        /*1034*/ 	.word	0x0001a870
        /*1038*/ 	.word	0x0000000d
        /*103c*/ 	.word	0x00028850
        /*1040*/ 	.short	0x010a
        /*1042*/ 	.byte	0x3f
	.zero		1


	//   ....[55]....
        /*1044*/ 	.word	0x0001ae30
        /*1048*/ 	.word	0x00000004
        /*104c*/ 	.word	0x00000000
        /*1050*/ 	.short	0x0101
        /*1052*/ 	.byte	0x3f
	.zero		1


	//   ....[56]....
        /*1054*/ 	.word	0x0001c370
        /*1058*/ 	.word	0x00000000
        /*105c*/ 	.word	0x00000000
        /*1060*/ 	.short	0x0101
        /*1062*/ 	.byte	0x3f
	.zero		1


	//   ....[57]....
        /*1064*/ 	.word	0x0001ec30
        /*1068*/ 	.word	0x00000007
        /*106c*/ 	.word	0x00028820
        /*1070*/ 	.short	0x010a
        /*1072*/ 	.byte	0x3f
	.zero		1


	//   ....[58]....
        /*1074*/ 	.word	0x0001ed10
        /*1078*/ 	.word	0x00000007
        /*107c*/ 	.word	0x000288a0
        /*1080*/ 	.short	0x010a
        /*1082*/ 	.byte	0x3f
	.zero		1


	//   ....[59]....
        /*1084*/ 	.word	0x0001f060
        /*1088*/ 	.word	0x00000007
        /*108c*/ 	.word	0x000288c0
        /*1090*/ 	.short	0x010a
        /*1092*/ 	.byte	0x3f
	.zero		1


	//   ....[60]....
        /*1094*/ 	.word	0x0001f520
        /*1098*/ 	.word	0x00000008
        /*109c*/ 	.word	0x000288a0
        /*10a0*/ 	.short	0x010a
        /*10a2*/ 	.byte	0x3f
	.zero		1


	//   ....[61]....
        /*10a4*/ 	.word	0x0001f850
        /*10a8*/ 	.word	0x00000008
        /*10ac*/ 	.word	0x000288c0
        /*10b0*/ 	.short	0x010a
        /*10b2*/ 	.byte	0x3f
	.zero		1


	//   ....[62]....
        /*10b4*/ 	.word	0x00020960
        /*10b8*/ 	.word	0x00000000
        /*10bc*/ 	.word	0x00028840
        /*10c0*/ 	.short	0x010a
        /*10c2*/ 	.byte	0x3f
	.zero		1


	//   ....[63]....
        /*10c4*/ 	.word	0x00021800
        /*10c8*/ 	.word	0x00000008
        /*10cc*/ 	.word	0x00028800
        /*10d0*/ 	.short	0x0107
        /*10d2*/ 	.byte	0x3f
	.zero		1


	//   ....[64]....
        /*10d4*/ 	.word	0x00021900
        /*10d8*/ 	.word	0x00000002
        /*10dc*/ 	.word	0x00028800
        /*10e0*/ 	.short	0x0101
        /*10e2*/ 	.byte	0x3f
	.zero		1


	//   ....[65]....
        /*10e4*/ 	.word	0x00021920
        /*10e8*/ 	.word	0x00000002
        /*10ec*/ 	.word	0x00028820
        /*10f0*/ 	.short	0x010a
        /*10f2*/ 	.byte	0x3f
	.zero		1


	//   ....[66]....
        /*10f4*/ 	.word	0x00021ca0
        /*10f8*/ 	.word	0x00000003
        /*10fc*/ 	.word	0x00028840
        /*1100*/ 	.short	0x010a
        /*1102*/ 	.byte	0x3f
	.zero		1


	//   ....[67]....
        /*1104*/ 	.word	0x00022060
        /*1108*/ 	.word	0x00000002
        /*110c*/ 	.word	0x00028860
        /*1110*/ 	.short	0x010a
        /*1112*/ 	.byte	0x3f
	.zero		1


	//   ....[68]....
        /*1114*/ 	.word	0x00022760
        /*1118*/ 	.word	0x00000003
        /*111c*/ 	.word	0x00028840
        /*1120*/ 	.short	0x010a
        /*1122*/ 	.byte	0x3f
	.zero		1


	//   ....[69]....
        /*1124*/ 	.word	0x00022b20
        /*1128*/ 	.word	0x00000002
        /*112c*/ 	.word	0x00028860
        /*1130*/ 	.short	0x010a
        /*1132*/ 	.byte	0x3f
	.zero		1


	//   ....[70]....
        /*1134*/ 	.word	0x00023170
        /*1138*/ 	.word	0x00000002
        /*113c*/ 	.word	0x00028840
        /*1140*/ 	.short	0x010a
        /*1142*/ 	.byte	0x3f
	.zero		1


	//   ....[71]....
        /*1144*/ 	.word	0x00023520
        /*1148*/ 	.word	0x00000002
        /*114c*/ 	.word	0x00028860
        /*1150*/ 	.short	0x010a
        /*1152*/ 	.byte	0x3f
	.zero		1


	//   ....[72]....
        /*1154*/ 	.word	0x00023af0
        /*1158*/ 	.word	0x00000000
        /*115c*/ 	.word	0x00028860
        /*1160*/ 	.short	0x010a
        /*1162*/ 	.byte	0x3f
	.zero		1


	//   ....[73]....
        /*1164*/ 	.word	0x00024c50
        /*1168*/ 	.word	0x00000000
        /*116c*/ 	.word	0x00028820
        /*1170*/ 	.short	0x010a
        /*1172*/ 	.byte	0x3f
	.zero		1


	//   ....[74]....
        /*1174*/ 	.word	0x00024e00
        /*1178*/ 	.word	0x00000006
        /*117c*/ 	.word	0x00000000
        /*1180*/ 	.short	0x010a
        /*1182*/ 	.byte	0x3f
	.zero		1


	//   ....[75]....
        /*1184*/ 	.word	0x00024e70
        /*1188*/ 	.word	0x00000007
        /*118c*/ 	.word	0x00000000
        /*1190*/ 	.short	0x010a
        /*1192*/ 	.byte	0x3f
	.zero		1


	//   ....[76]....
        /*1194*/ 	.word	0x00024ee0
        /*1198*/ 	.word	0x00000004
        /*119c*/ 	.word	0x00000000
        /*11a0*/ 	.short	0x010a
        /*11a2*/ 	.byte	0x3f
	.zero		1


	//   ....[77]....
        /*11a4*/ 	.word	0x00024f10
        /*11a8*/ 	.word	0x00000003
        /*11ac*/ 	.word	0x00000000
        /*11b0*/ 	.short	0x010a
        /*11b2*/ 	.byte	0x3f
	.zero		1


	//   ....[78]....
        /*11b4*/ 	.word	0x00024f70
        /*11b8*/ 	.word	0x0000006a
        /*11bc*/ 	.word	0x00028890
        /*11c0*/ 	.short	0x010a
        /*11c2*/ 	.byte	0x3f
	.zero		1


	//   ....[79]....
        /*11c4*/ 	.word	0x00024fc0
        /*11c8*/ 	.word	0x0000006a
        /*11cc*/ 	.word	0x00028890
        /*11d0*/ 	.short	0x010a
        /*11d2*/ 	.byte	0x3f
	.zero		1


	//   ....[80]....
        /*11d4*/ 	.word	0x00025010
        /*11d8*/ 	.word	0x0000006a
        /*11dc*/ 	.word	0x00028890
        /*11e0*/ 	.short	0x010a
        /*11e2*/ 	.byte	0x3f
	.zero		1


	//   ....[81]....
        /*11e4*/ 	.word	0x00025060
        /*11e8*/ 	.word	0x0000006a
        /*11ec*/ 	.word	0x000288b0
        /*11f0*/ 	.short	0x010a
        /*11f2*/ 	.byte	0x3f
	.zero		1


	//   ....[82]....
        /*11f4*/ 	.word	0x00025860
        /*11f8*/ 	.word	0x00000002
        /*11fc*/ 	.word	0x00028800
        /*1200*/ 	.short	0x010a
        /*1202*/ 	.byte	0x3f
	.zero		1


	//   ....[83]....
        /*1204*/ 	.word	0x00026420
        /*1208*/ 	.word	0x00000002
        /*120c*/ 	.word	0x00028800
        /*1210*/ 	.short	0x010a
        /*1212*/ 	.byte	0x3f
	.zero		1


	//   ....[84]....
        /*1214*/ 	.word	0x00026470
        /*1218*/ 	.word	0x0000000b
        /*121c*/ 	.word	0x00028830
        /*1220*/ 	.short	0x010a
        /*1222*/ 	.byte	0x3f
	.zero		1


	//   ....[85]....
        /*1224*/ 	.word	0x000264c0
        /*1228*/ 	.word	0x0000000b
        /*122c*/ 	.word	0x00028830
        /*1230*/ 	.short	0x010a
        /*1232*/ 	.byte	0x3f
	.zero		1


	//   ....[86]....
        /*1234*/ 	.word	0x00026510
        /*1238*/ 	.word	0x0000000b
        /*123c*/ 	.word	0x00028850
        /*1240*/ 	.short	0x010a
        /*1242*/ 	.byte	0x3f
	.zero		1


	//   ....[87]....
        /*1244*/ 	.word	0x00026560
        /*1248*/ 	.word	0x00000000
        /*124c*/ 	.word	0x00028830
        /*1250*/ 	.short	0x010a
        /*1252*/ 	.byte	0x3f
	.zero		1


	//   ....[88]....
        /*1254*/ 	.word	0x000265b0
        /*1258*/ 	.word	0x00000009
        /*125c*/ 	.word	0x00028850
        /*1260*/ 	.short	0x010a
        /*1262*/ 	.byte	0x3f
	.zero		1


	//   ....[89]....
        /*1264*/ 	.word	0x00026600
        /*1268*/ 	.word	0x00000000
        /*126c*/ 	.word	0x00028830
        /*1270*/ 	.short	0x010a
        /*1272*/ 	.byte	0x3f
	.zero		1


	//   ....[90]....
        /*1274*/ 	.word	0x00026650
        /*1278*/ 	.word	0x00000009
        /*127c*/ 	.word	0x00028850
        /*1280*/ 	.short	0x010a
        /*1282*/ 	.byte	0x3f
	.zero		1


	//   ....[91]....
        /*1284*/ 	.word	0x000266a0
        /*1288*/ 	.word	0x0000000d
        /*128c*/ 	.word	0x00028850
        /*1290*/ 	.short	0x010a
        /*1292*/ 	.byte	0x3f
	.zero		1


	//   ....[92]....
        /*1294*/ 	.word	0x00026c90
        /*1298*/ 	.word	0x00000006
        /*129c*/ 	.word	0x00028820
        /*12a0*/ 	.short	0x010a
        /*12a2*/ 	.byte	0x3f
	.zero		1


	//   ....[93]....
        /*12a4*/ 	.word	0x00026ce0
        /*12a8*/ 	.word	0x00000007
        /*12ac*/ 	.word	0x000288a0
        /*12b0*/ 	.short	0x010a
        /*12b2*/ 	.byte	0x3f
	.zero		1


	//   ....[94]....
        /*12b4*/ 	.word	0x00026d30
        /*12b8*/ 	.word	0x00000007
        /*12bc*/ 	.word	0x000288c0
        /*12c0*/ 	.short	0x010a
        /*12c2*/ 	.byte	0x3f
	.zero		1


	//   ....[95]....
        /*12c4*/ 	.word	0x00026d80
        /*12c8*/ 	.word	0x00000008
        /*12cc*/ 	.word	0x000288a0
        /*12d0*/ 	.short	0x010a
        /*12d2*/ 	.byte	0x3f
	.zero		1


	//   ....[96]....
        /*12d4*/ 	.word	0x00026dd0
        /*12d8*/ 	.word	0x00000008
        /*12dc*/ 	.word	0x000288c0
        /*12e0*/ 	.short	0x010a
        /*12e2*/ 	.byte	0x3f
	.zero		1


	//   ....[97]....
        /*12e4*/ 	.word	0x00026f70
        /*12e8*/ 	.word	0x00000000
        /*12ec*/ 	.word	0x00028840
        /*12f0*/ 	.short	0x010a
        /*12f2*/ 	.byte	0x3f
	.zero		1


	//   ....[98]....
        /*12f4*/ 	.word	0x00027a90
        /*12f8*/ 	.word	0x00000002
        /*12fc*/ 	.word	0x00028820
        /*1300*/ 	.short	0x010a
        /*1302*/ 	.byte	0x3f
	.zero		1


	//   ....[99]....
        /*1304*/ 	.word	0x00027ae0
        /*1308*/ 	.word	0x00000003
        /*130c*/ 	.word	0x00028840
        /*1310*/ 	.short	0x010a
        /*1312*/ 	.byte	0x3f
	.zero		1


	//   ....[100]....
        /*1314*/ 	.word	0x00027b30
        /*1318*/ 	.word	0x00000002
        /*131c*/ 	.word	0x00028860
        /*1320*/ 	.short	0x010a
        /*1322*/ 	.byte	0x3f
	.zero		1


	//   ....[101]....
        /*1324*/ 	.word	0x00027b80
        /*1328*/ 	.word	0x00000003
        /*132c*/ 	.word	0x00028840
        /*1330*/ 	.short	0x010a
        /*1332*/ 	.byte	0x3f
	.zero		1


	//   ....[102]....
        /*1334*/ 	.word	0x00027bd0
        /*1338*/ 	.word	0x00000002
        /*133c*/ 	.word	0x00028860
        /*1340*/ 	.short	0x010a
        /*1342*/ 	.byte	0x3f
	.zero		1


	//   ....[103]....
        /*1344*/ 	.word	0x00027c20
        /*1348*/ 	.word	0x00000002
        /*134c*/ 	.word	0x00028840
        /*1350*/ 	.short	0x010a
        /*1352*/ 	.byte	0x3f
	.zero		1


	//   ....[104]....
        /*1354*/ 	.word	0x00027c70
        /*1358*/ 	.word	0x00000002
        /*135c*/ 	.word	0x00028860
        /*1360*/ 	.short	0x010a
        /*1362*/ 	.byte	0x3f
	.zero		1


	//   ....[105]....
        /*1364*/ 	.word	0x00027cc0
        /*1368*/ 	.word	0x00000000
        /*136c*/ 	.word	0x00028860
        /*1370*/ 	.short	0x010a
        /*1372*/ 	.byte	0x3f
	.zero		1


	//   ....[106]....
        /*1374*/ 	.word	0x00028740
        /*1378*/ 	.word	0x00000000
        /*137c*/ 	.word	0x00028820
        /*1380*/ 	.short	0x010a
        /*1382*/ 	.byte	0x3f
	.zero		1


	//   ....[107]....
        /*1384*/ 	.word	0x000288e0
        /*1388*/ 	.word	0x00000006
        /*138c*/ 	.word	0x00000000
        /*1390*/ 	.short	0x010a
        /*1392*/ 	.byte	0x3f
	.zero		1


	//   ....[108]....
        /*1394*/ 	.word	0x00028930
        /*1398*/ 	.word	0x00000007
        /*139c*/ 	.word	0x00000000
        /*13a0*/ 	.short	0x010a
        /*13a2*/ 	.byte	0x3f
	.zero		1


	//   ....[109]....
        /*13a4*/ 	.word	0x00028980
        /*13a8*/ 	.word	0x00000004
        /*13ac*/ 	.word	0x00000000
        /*13b0*/ 	.short	0x010a
        /*13b2*/ 	.byte	0x3f
	.zero		1


	//----- nvinfo : EIATTR_NUM_MBARRIERS
	.align		4
.L_1121:
        /*13b4*/ 	.byte	0x03, 0x38
        /*13b6*/ 	.short	0x0016


	//----- nvinfo : EIATTR_EXIT_INSTR_OFFSETS
	.align		4
        /*13b8*/ 	.byte	0x04, 0x1c
        /*13ba*/ 	.short	(.L_1123 - .L_1122)


	//   ....[0]....
.L_1122:
        /*13bc*/ 	.word	0x00024f60


	//----- nvinfo : EIATTR_MAX_THREADS
	.align		4
.L_1123:
        /*13c0*/ 	.byte	0x04, 0x05
        /*13c2*/ 	.short	(.L_1125 - .L_1124)
.L_1124:
        /*13c4*/ 	.word	0x00000180
        /*13c8*/ 	.word	0x00000001
        /*13cc*/ 	.word	0x00000001


	//----- nvinfo : EIATTR_CRS_STACK_SIZE
	.align		4
.L_1125:
        /*13d0*/ 	.byte	0x04, 0x1e
        /*13d2*/ 	.short	(.L_1127 - .L_1126)
.L_1126:
        /*13d4*/ 	.word	0x00000000


	//----- nvinfo : EIATTR_CBANK_PARAM_SIZE
	.align		4
.L_1127:
        /*13d8*/ 	.byte	0x03, 0x19
        /*13da*/ 	.short	0x0af0


	//----- nvinfo : EIATTR_PARAM_CBANK
	.align		4
        /*13dc*/ 	.byte	0x04, 0x0a
        /*13de*/ 	.short	(.L_1129 - .L_1128)
	.align		4
.L_1128:
        /*13e0*/ 	.word	index@(.nv.constant0._ZN7cutlass13device_kernelIN5flash11enable_sm90INS1_16FlashAttnFwdSm90INS1_25CollectiveMainloopFwdSm90ILi2EN4cute5tupleIJNS5_1CILi1EEES8_S8_EEENS6_IJNS7_ILi128EEESA_SA_EEELi128ENS_10bfloat16_tEfNS_4arch4Sm90ELb0ELb1ELb0ELb1ELb0ELb1ELb0ELb1ELb1ELb1ELb0ELb0EEENS1_21CollectiveEpilogueFwdISB_S9_SC_SE_Li256ELb1ELb1ELb0ELb0EEENS1_36VarlenDynamicPersistentTileSchedulerILi128ELi128ELi256ELi128ELb0ELb1ELb1ELb1ELb0ELb1EEEEEEEEEvNT_6ParamsE)
        /*13e4*/ 	.short	0x0210
        /*13e6*/ 	.short	0x0af0


	//----- nvinfo : EIATTR_SW_WAR
	.align		4
.L_1129:
        /*13e8*/ 	.byte	0x04, 0x36
        /*13ea*/ 	.short	(.L_1131 - .L_1130)
.L_1130:
        /*13ec*/ 	.word	0x00000008
.L_1131:


//--------------------- .nv.info._ZN7cutlass13device_kernelIN5flash11enable_sm90INS1_16FlashAttnFwdSm90INS1_25CollectiveMainloopFwdSm90ILi2EN4cute5tupleIJNS5_1CILi1EEES8_S8_EEENS6_IJNS7_ILi128EEESA_SA_EEELi128ENS_10bfloat16_tEfNS_4arch4Sm90ELb1ELb0ELb0ELb0ELb0ELb0ELb0ELb1ELb1ELb1ELb0ELb0EEENS1_21CollectiveEpilogueFwdISB_S9_SC_SE_Li256ELb0ELb1ELb0ELb0EEENS1_30DynamicPersistentTileSchedulerILi256ELi128ELb0ELb1ELb1EEEEEEEEEvNT_6ParamsE --------------------------
	.section	.nv.info._ZN7cutlass13device_kernelIN5flash11enable_sm90INS1_16FlashAttnFwdSm90INS1_25CollectiveMainloopFwdSm90ILi2EN4cute5tupleIJNS5_1CILi1EEES8_S8_EEENS6_IJNS7_ILi128EEESA_SA_EEELi128ENS_10bfloat16_tEfNS_4arch4Sm90ELb1ELb0ELb0ELb0ELb0ELb0ELb0ELb1ELb1ELb1ELb0ELb0EEENS1_21CollectiveEpilogueFwdISB_S9_SC_SE_Li256ELb0ELb1ELb0ELb0EEENS1_30DynamicPersistentTileSchedulerILi256ELi128ELb0ELb1ELb1EEEEEEEEEvNT_6ParamsE,"",@"SHT_CUDA_INFO"
	.sectionflags	@""
	.align	4


	//----- nvinfo : EIATTR_CUDA_API_VERSION
	.align		4
        /*0000*/ 	.byte	0x04, 0x37
        /*0002*/ 	.short	(.L_1133 - .L_1132)
.L_1132:
        /*0004*/ 	.word	0x00000082


	//----- nvinfo : EIATTR_KPARAM_INFO
	.align		4
.L_1133:
        /*0008*/ 	.byte	0x04, 0x17
        /*000a*/ 	.short	(.L_1135 - .L_1134)
.L_1134:
        /*000c*/ 	.word	0x00000000
        /*0010*/ 	.short	0x0000
        /*0012*/ 	.short	0x0070
        /*0014*/ 	.byte	0x00, 0xf0, 0x01, 0x2a


	//----- nvinfo : EIATTR_SPARSE_MMA_MASK
	.align		4
.L_1135:
        /*0018*/ 	.byte	0x03, 0x50
        /*001a*/ 	.short	0x0000


	//----- nvinfo : EIATTR_MAXREG_COUNT
	.align		4
        /*001c*/ 	.byte	0x03, 0x1b
        /*001e*/ 	.short	0x00a8


	//----- nvinfo : EIATTR_NUM_BARRIERS
	.align		4
        /*0020*/ 	.byte	0x02, 0x4c
        /*0022*/ 	.byte	0x10
	.zero		1


	//----- nvinfo : EIATTR_EXTERNS
	.align		4
        /*0024*/ 	.byte	0x04, 0x0f
        /*0026*/ 	.short	(.L_1137 - .L_1136)


	//   ....[0]....
	.align		4
.L_1136:
        /*0028*/ 	.word	index@(__assertfail)


	//----- nvinfo : EIATTR_ANNOTATIONS
	.align		4
.L_1137:
        /*002c*/ 	.byte	0x04, 0x55
        /*002e*/ 	.short	(.L_1139 - .L_1138)


	//   ....[0]....
.L_1138:
        /* <DEDUP_REMOVED lines=25> */


	//----- nvinfo : EIATTR_MERCURY_ISA_VERSION
	.align		4
.L_1139:
        /*01b0*/ 	.byte	0x03, 0x5f
        /*01b2*/ 	.short	0x0101


	//----- nvinfo : EIATTR_INT_WARP_WIDE_INSTR_OFFSETS
	.align		4
        /*01b4*/ 	.byte	0x04, 0x31
        /*01b6*/ 	.short	(.L_1141 - .L_1140)


	//   ....[0]....
.L_1140:
        /*01b8*/ 	.word	0x00000130


	//   ....[1]....
        /*01bc*/ 	.word	0x00000170


	//   ....[2]....
        /*01c0*/ 	.word	0x000001e0


	//   ....[3]....
        /*01c4*/ 	.word	0x0000b2d0


	//   ....[4]....
        /*01c8*/ 	.word	0x0000b360


	//   ....[5]....
        /*01cc*/ 	.word	0x0000e680


	//   ....[6]....
        /*01d0*/ 	.word	0x0000e710


	//----- nvinfo : EIATTR_COOP_GROUP_MASK_REGIDS
	.align		4
.L_1141:
        /*01d4*/ 	.byte	0x04, 0x29
        /*01d6*/ 	.short	(.L_1143 - .L_1142)


	//   ....[0]....
.L_1142:
        /*01d8*/ 	.word	0xffffffff


	//   ....[1]....
        /*01dc*/ 	.word	0xffffffff


	//   ....[2]....
        /*01e0*/ 	.word	0xffffffff


	//   ....[3]....
        /*01e4*/ 	.word	0xffffffff


	//   ....[4]....
        /*01e8*/ 	.word	0xffffffff


	//   ....[5]....
        /*01ec*/ 	.word	0xffffffff


	//   ....[6]....
        /*01f0*/ 	.word	0xffffffff


	//   ....[7]....
        /*01f4*/ 	.word	0xffffffff


	//   ....[8]....
        /*01f8*/ 	.word	0xffffffff


	//   ....[9]....
        /*01fc*/ 	.word	0xffffffff


	//   ....[10]....
        /*0200*/ 	.word	0xffffffff


	//   ....[11]....
        /*0204*/ 	.word	0xffffffff


	//   ....[12]....
        /*0208*/ 	.word	0xffffffff


	//   ....[13]....
        /*020c*/ 	.word	0xffffffff


	//   ....[14]....
        /*0210*/ 	.word	0xffffffff


	//   ....[15]....
        /*0214*/ 	.word	0xffffffff


	//   ....[16]....
        /*0218*/ 	.word	0xffffffff


	//   ....[17]....
        /*021c*/ 	.word	0xffffffff


	//   ....[18]....
        /*0220*/ 	.word	0xffffffff


	//   ....[19]....
        /*0224*/ 	.word	0xffffffff


	//   ....[20]....
        /*0228*/ 	.word	0xffffffff


	//   ....[21]....
        /*022c*/ 	.word	0xffffffff


	//   ....[22]....
        /*0230*/ 	.word	0xffffffff


	//   ....[23]....
        /*0234*/ 	.word	0xffffffff


	//   ....[24]....
        /*0238*/ 	.word	0xffffffff


	//   ....[25]....
        /*023c*/ 	.word	0xffffffff


	//   ....[26]....
        /*0240*/ 	.word	0xffffffff


	//   ....[27]....
        /*0244*/ 	.word	0xffffffff


	//   ....[28]....
        /*0248*/ 	.word	0xffffffff


	//   ....[29]....
        /*024c*/ 	.word	0xffffffff


	//   ....[30]....
        /*0250*/ 	.word	0xffffffff


	//   ....[31]....
        /*0254*/ 	.word	0xffffffff


	//   ....[32]....
        /*0258*/ 	.word	0xffffffff


	//   ....[33]....
        /*025c*/ 	.word	0xffffffff


	//   ....[34]....
        /*0260*/ 	.word	0xffffffff


	//   ....[35]....
        /*0264*/ 	.word	0xffffffff


	//   ....[36]....
        /*0268*/ 	.word	0xffffffff


	//   ....[37]....
        /*026c*/ 	.word	0xffffffff


	//   ....[38]....
        /*0270*/ 	.word	0xffffffff


	//   ....[39]....
        /*0274*/ 	.word	0xffffffff


	//   ....[40]....
        /*0278*/ 	.word	0xffffffff


	//   ....[41]....
        /*027c*/ 	.word	0xffffffff


	//   ....[42]....
        /*0280*/ 	.word	0xffffffff


	//   ....[43]....
        /*0284*/ 	.word	0xffffffff


	//   ....[44]....
        /*0288*/ 	.word	0xffffffff


	//   ....[45]....
        /*028c*/ 	.word	0xffffffff


	//   ....[46]....
        /*0290*/ 	.word	0xffffffff


	//   ....[47]....
        /*0294*/ 	.word	0xffffffff


	//   ....[48]....
        /*0298*/ 	.word	0xffffffff


	//   ....[49]....
        /*029c*/ 	.word	0xffffffff


	//   ....[50]....
        /*02a0*/ 	.word	0xffffffff


	//   ....[51]....
        /*02a4*/ 	.word	0xffffffff


	//   ....[52]....
        /*02a8*/ 	.word	0xffffffff


	//   ....[53]....
        /*02ac*/ 	.word	0xffffffff


	//   ....[54]....
        /*02b0*/ 	.word	0xffffffff


	//   ....[55]....
        /*02b4*/ 	.word	0xffffffff


	//   ....[56]....
        /*02b8*/ 	.word	0xffffffff


	//   ....[57]....
        /*02bc*/ 	.word	0xffffffff


	//   ....[58]....
        /*02c0*/ 	.word	0xffffffff


	//   ....[59]....
        /*02c4*/ 	.word	0xffffffff


	//   ....[60]....
        /*02c8*/ 	.word	0xffffffff


	//   ....[61]....
        /*02cc*/ 	.word	0xffffffff


	//   ....[62]....
        /*02d0*/ 	.word	0xffffffff


	//   ....[63]....
        /*02d4*/ 	.word	0xffffffff


	//   ....[64]....
        /*02d8*/ 	.word	0xffffffff


	//   ....[65]....
        /*02dc*/ 	.word	0xffffffff


	//   ....[66]....
        /*02e0*/ 	.word	0xffffffff


	//   ....[67]....
        /*02e4*/ 	.word	0xffffffff


	//   ....[68]....
        /*02e8*/ 	.word	0x0500000f


	//   ....[69]....
        /*02ec*/ 	.word	0x0500000f


	//   ....[70]....
        /*02f0*/ 	.word	0x0500000f


	//   ....[71]....
        /*02f4*/ 	.word	0x0500000f


	//   ....[72]....
        /*02f8*/ 	.word	0x0500000f


	//   ....[73]....
        /*02fc*/ 	.word	0x0500000f


	//   ....[74]....
        /*0300*/ 	.word	0x0500000f


	//   ....[75]....
        /*0304*/ 	.word	0x0500000f


	//   ....[76]....
        /*0308*/ 	.word	0x0500000f


	//   ....[77]....
        /*030c*/ 	.word	0x0500000f


	//   ....[78]....
        /*0310*/ 	.word	0x0500000f


	//   ....[79]....
        /*0314*/ 	.word	0x0500000f


	//   ....[80]....
        /*0318*/ 	.word	0x0500000f


	//   ....[81]....
        /*031c*/ 	.word	0x0500000f


	//   ....[82]....
        /*0320*/ 	.word	0x0500000f


	//   ....[83]....
        /*0324*/ 	.word	0x0500000f


	//   ....[84]....
        /*0328*/ 	.word	0x0500000f


	//   ....[85]....
        /*032c*/ 	.word	0x0500000f


	//   ....[86]....
        /*0330*/ 	.word	0x0500000f


	//----- nvinfo : EIATTR_COOP_GROUP_INSTR_OFFSETS
	.align		4
.L_1143:
        /*0334*/ 	.byte	0x04, 0x28
        /*0336*/ 	.short	(.L_1145 - .L_1144)


	//   ....[0]....
.L_1144:
        /*0338*/ 	.word	0x00000070


	//   ....[1]....
        /*033c*/ 	.word	0x00000140


	//   ....[2]....
        /*0340*/ 	.word	0x00000190


	//   ....[3]....
        /*0344*/ 	.word	0x000003c0


	//   ....[4]....
        /*0348*/ 	.word	0x00000520


	//   ....[5]....
        /*034c*/ 	.word	0x00000640


	//   ....[6]....
        /*0350*/ 	.word	0x000007a0


	//   ....[7]....
        /*0354*/ 	.word	0x00001470


	//   ....[8]....
        /*0358*/ 	.word	0x00001c20


	//   ....[9]....
        /*035c*/ 	.word	0x00001c40


	//   ....[10]....
        /*0360*/ 	.word	0x000024e0


	//   ....[11]....
        /*0364*/ 	.word	0x000025b0


	//   ....[12]....
        /*0368*/ 	.word	0x00002fe0


	//   ....[13]....
        /*036c*/ 	.word	0x00003050


	//   ....[14]....
        /*0370*/ 	.word	0x00004200


	//   ....[15]....
        /*0374*/ 	.word	0x00004910


	//   ....[16]....
        /*0378*/ 	.word	0x00004940


	//   ....[17]....
        /*037c*/ 	.word	0x000049a0


	//   ....[18]....
        /*0380*/ 	.word	0x00005110


	//   ....[19]....
        /*0384*/ 	.word	0x000052e0


	//   ....[20]....
        /*0388*/ 	.word	0x00006c40


	//   ....[21]....
        /*038c*/ 	.word	0x00006c70


	//   ....[22]....
        /*0390*/ 	.word	0x00006f30


	//   ....[23]....
        /*0394*/ 	.word	0x00006f80


	//   ....[24]....
        /*0398*/ 	.word	0x00008580


	//   ....[25]....
        /*039c*/ 	.word	0x000085c0


	//   ....[26]....
        /*03a0*/ 	.word	0x000086a0


	//   ....[27]....
        /*03a4*/ 	.word	0x000086c0


	//   ....[28]....
        /*03a8*/ 	.word	0x000097c0


	//   ....[29]....
        /*03ac*/ 	.word	0x000097f0


	//   ....[30]....
        /*03b0*/ 	.word	0x00009820


	//   ....[31]....
        /*03b4*/ 	.word	0x00009850


	//   ....[32]....
        /*03b8*/ 	.word	0x00009dc0


	//   ....[33]....
        /*03bc*/ 	.word	0x00009e00


	//   ....[34]....
        /*03c0*/ 	.word	0x00009ec0


	//   ....[35]....
        /*03c4*/ 	.word	0x00009ee0


	//   ....[36]....
        /*03c8*/ 	.word	0x00009fa0


	//   ....[37]....
        /*03cc*/ 	.word	0x00009fc0


	//   ....[38]....
        /*03d0*/ 	.word	0x0000a090


	//   ....[39]....
        /*03d4*/ 	.word	0x0000a0b0


	//   ....[40]....
        /*03d8*/ 	.word	0x0000a730


	//   ....[41]....
        /*03dc*/ 	.word	0x0000a760


	//   ....[42]....
        /*03e0*/ 	.word	0x0000a830


	//   ....[43]....
        /*03e4*/ 	.word	0x0000a850


	//   ....[44]....
        /*03e8*/ 	.word	0x0000a910


	//   ....[45]....
        /*03ec*/ 	.word	0x0000a930


	//   ....[46]....
        /*03f0*/ 	.word	0x0000aa00


	//   ....[47]....
        /*03f4*/ 	.word	0x0000aa20


	//   ....[48]....
        /*03f8*/ 	.word	0x0000ab80


	//   ....[49]....
        /*03fc*/ 	.word	0x0000b8d0


	//   ....[50]....
        /*0400*/ 	.word	0x0000c2b0


	//   ....[51]....
        /*0404*/ 	.word	0x0000c2c0


	//   ....[52]....
        /*0408*/ 	.word	0x0000c330


	//   ....[53]....
        /*040c*/ 	.word	0x0000c360


	//   ....[54]....
        /*0410*/ 	.word	0x0000c410


	//   ....[55]....
        /*0414*/ 	.word	0x0000c420


	//   ....[56]....
        /*0418*/ 	.word	0x0000c4a0


	//   ....[57]....
        /*041c*/ 	.word	0x0000c4b0


	//   ....[58]....
        /*0420*/ 	.word	0x0000c530


	//   ....[59]....
        /*0424*/ 	.word	0x0000c540


	//   ....[60]....
        /*0428*/ 	.word	0x0000c5c0


	//   ....[61]....
        /*042c*/ 	.word	0x0000c5d0


	//   ....[62]....
        /*0430*/ 	.word	0x0000c650


	//   ....[63]....
        /*0434*/ 	.word	0x0000c660


	//   ....[64]....
        /*0438*/ 	.word	0x0000c670


	//   ....[65]....
        /*043c*/ 	.word	0x0000c680


	//   ....[66]....
        /*0440*/ 	.word	0x0000ec70


	//   ....[67]....
        /*0444*/ 	.word	0x0000ee60


	//   ....[68]....
        /*0448*/ 	.word	0x0000f3d0


	//   ....[69]....
        /*044c*/ 	.word	0x0000f550


	//   ....[70]....
        /*0450*/ 	.word	0x0000f5b0


	//   ....[71]....
        /*0454*/ 	.word	0x0000f640


	//   ....[72]....
        /*0458*/ 	.word	0x0000f720


	//   ....[73]....
        /*045c*/ 	.word	0x0000f780


	//   ....[74]....
        /*0460*/ 	.word	0x0000f890


	//   ....[75]....
        /*0464*/ 	.word	0x0000f8f0


	//   ....[76]....
        /*0468*/ 	.word	0x0000f9e0


	//   ....[77]....
        /*046c*/ 	.word	0x0000fa40


	//   ....[78]....
        /*0470*/ 	.word	0x0000fb30


	//   ....[79]....
        /*0474*/ 	.word	0x0000fb90


	//   ....[80]....
        /*0478*/ 	.word	0x0000fc80


	//   ....[81]....
        /*047c*/ 	.word	0x0000fce0


	//   ....[82]....
        /*0480*/ 	.word	0x0000fdc0


	//   ....[83]....
        /*0484*/ 	.word	0x0000fe20


	//   ....[84]....
        /*0488*/ 	.word	0x0000fef0


	//   ....[85]....
        /*048c*/ 	.word	0x00010210


	//   ....[86]....
        /*0490*/ 	.word	0x00010330


	//----- nvinfo : EIATTR_REG_RECONFIG
	.align		4
.L_1145:
        /*0494*/ 	.byte	0x01, 0x54
	.zero		2


	//----- nvinfo : EIATTR_SYSCALL_OFFSETS
	.align		4
        /*0498*/ 	.byte	0x04, 0x46
        /*049a*/ 	.short	(.L_1147 - .L_1146)


	//   ....[0]....
.L_1146:
        /*049c*/ 	.word	0x00001650


	//   ....[1]....
        /*04a0*/ 	.word	0x0000b4d0


	//   ....[2]....
        /*04a4*/ 	.word	0x0000b620


	//   ....[3]....
        /*04a8*/ 	.word	0x0000b710


	//   ....[4]....
        /*04ac*/ 	.word	0x0000be80


	//----- nvinfo : EIATTR_MBARRIER_INSTR_OFFSETS
	.align		4
.L_1147:
        /*04b0*/ 	.byte	0x04, 0x39
        /*04b2*/ 	.short	(.L_1149 - .L_1148)


	//   ....[0]....
.L_1148:
        /*04b4*/ 	.word	0x00000270
        /*04b8*/ 	.word	0x000000ff
        /*04bc*/ 	.word	0x00028800
        /*04c0*/ 	.short	0x0100
        /*04c2*/ 	.byte	0x08
	.zero		1


	//   ....[1]....
        /*04c4*/ 	.word	0x00000280
        /*04c8*/ 	.word	0x000000ff
        /*04cc*/ 	.word	0x00028820
        /*04d0*/ 	.short	0x0100
        /*04d2*/ 	.byte	0x08
	.zero		1


	//   ....[2]....
        /*04d4*/ 	.word	0x00000370
        /*04d8*/ 	.word	0x000000ff
        /*04dc*/ 	.word	0x00028830
        /*04e0*/ 	.short	0x0100
        /*04e2*/ 	.byte	0x08
	.zero		1


	//   ....[3]....
        /*04e4*/ 	.word	0x00000380
        /*04e8*/ 	.word	0x000000ff
        /*04ec*/ 	.word	0x00028840
        /*04f0*/ 	.short	0x0100
        /*04f2*/ 	.byte	0x08
	.zero		1


	//   ....[4]....
        /*04f4*/ 	.word	0x00000390
        /*04f8*/ 	.word	0x000000ff
        /*04fc*/ 	.word	0x00028838
        /*0500*/ 	.short	0x0100
        /*0502*/ 	.byte	0x08
	.zero		1


	//   ....[5]....
        /*0504*/ 	.word	0x000003a0
        /*0508*/ 	.word	0x000000ff
        /*050c*/ 	.word	0x00028848
        /*0510*/ 	.short	0x0100
        /*0512*/ 	.byte	0x08
	.zero		1


	//   ....[6]....
        /*0514*/ 	.word	0x000004d0
        /*0518*/ 	.word	0x000000ff
        /*051c*/ 	.word	0x00028850
        /*0520*/ 	.short	0x0100
        /*0522*/ 	.byte	0x08
	.zero		1


	//   ....[7]....
        /*0524*/ 	.word	0x000004e0
        /*0528*/ 	.word	0x000000ff
        /*052c*/ 	.word	0x00028860
        /*0530*/ 	.short	0x0100
        /*0532*/ 	.byte	0x08
	.zero		1


	//   ....[8]....
        /*0534*/ 	.word	0x000004f0
        /*0538*/ 	.word	0x000000ff
        /*053c*/ 	.word	0x00028858
        /*0540*/ 	.short	0x0100
        /*0542*/ 	.byte	0x08
	.zero		1


	//   ....[9]....
        /*0544*/ 	.word	0x00000500
        /*0548*/ 	.word	0x000000ff
        /*054c*/ 	.word	0x00028868
        /*0550*/ 	.short	0x0100
        /*0552*/ 	.byte	0x08
	.zero		1


	//   ....[10]....
        /*0554*/ 	.word	0x000005f0
        /*0558*/ 	.word	0x000000ff
        /*055c*/ 	.word	0x00028870
        /*0560*/ 	.short	0x0100
        /*0562*/ 	.byte	0x06
	.zero		1


	//   ....[11]....
        /*0564*/ 	.word	0x00000600
        /*0568*/ 	.word	0x000000ff
        /*056c*/ 	.word	0x00028880
        /*0570*/ 	.short	0x0100
        /*0572*/ 	.byte	0x06
	.zero		1


	//   ....[12]....
        /*0574*/ 	.word	0x00000610
        /*0578*/ 	.word	0x000000ff
        /*057c*/ 	.word	0x00028878
        /*0580*/ 	.short	0x0100
        /*0582*/ 	.byte	0x06
	.zero		1


	//   ....[13]....
        /*0584*/ 	.word	0x00000620
        /*0588*/ 	.word	0x000000ff
        /*058c*/ 	.word	0x00028888
        /*0590*/ 	.short	0x0100
        /*0592*/ 	.byte	0x06
	.zero		1


	//   ....[14]....
        /*0594*/ 	.word	0x00000750
        /*0598*/ 	.word	0x000000ff
        /*059c*/ 	.word	0x00028890
        /*05a0*/ 	.short	0x0100
        /*05a2*/ 	.byte	0x08
	.zero		1


	//   ....[15]....
        /*05a4*/ 	.word	0x00000760
        /*05a8*/ 	.word	0x000000ff
        /*05ac*/ 	.word	0x000288a0
        /*05b0*/ 	.short	0x0100
        /*05b2*/ 	.byte	0x08
	.zero		1


	//   ....[16]....
        /*05b4*/ 	.word	0x00000770
        /*05b8*/ 	.word	0x000000ff
        /*05bc*/ 	.word	0x00028898
        /*05c0*/ 	.short	0x0100
        /*05c2*/ 	.byte	0x08
	.zero		1


	//   ....[17]....
        /*05c4*/ 	.word	0x00000780
        /*05c8*/ 	.word	0x000000ff
        /*05cc*/ 	.word	0x000288a8
        /*05d0*/ 	.short	0x0100
        /*05d2*/ 	.byte	0x08
	.zero		1


	//   ....[18]....
        /*05d4*/ 	.word	0x000008b0
        /*05d8*/ 	.word	0x000000ff
        /*05dc*/ 	.word	0x000288b0
        /*05e0*/ 	.short	0x0100
        /*05e2*/ 	.byte	0x08
	.zero		1


	//   ....[19]....
        /*05e4*/ 	.word	0x000008c0
        /*05e8*/ 	.word	0x000000ff
        /*05ec*/ 	.word	0x000288c0
        /*05f0*/ 	.short	0x0100
        /*05f2*/ 	.byte	0x08
	.zero		1


	//   ....[20]....
        /*05f4*/ 	.word	0x000008d0
        /*05f8*/ 	.word	0x000000ff
        /*05fc*/ 	.word	0x000288b8
        /*0600*/ 	.short	0x0100
        /*0602*/ 	.byte	0x08
	.zero		1


	//   ....[21]....
        /*0604*/ 	.word	0x000008e0
        /*0608*/ 	.word	0x000000ff
        /*060c*/ 	.word	0x000288c8
        /*0610*/ 	.short	0x0100
        /*0612*/ 	.byte	0x08
	.zero		1


	//   ....[22]....
        /*0614*/ 	.word	0x000016d0
        /*0618*/ 	.word	0x000000ff
        /*061c*/ 	.word	0x00028800
        /*0620*/ 	.short	0x010a
        /*0622*/ 	.byte	0x29
	.zero		1


	//   ....[23]....
        /*0624*/ 	.word	0x00001750
        /*0628*/ 	.word	0x00000003
        /*062c*/ 	.word	0x00028830
        /*0630*/ 	.short	0x010a
        /*0632*/ 	.byte	0x3f
	.zero		1


	//   ....[24]....
        /*0634*/ 	.word	0x000017b0
        /*0638*/ 	.word	0x00000003
        /*063c*/ 	.word	0x00028830
        /*0640*/ 	.short	0x010a
        /*0642*/ 	.byte	0x3f
	.zero		1


	//   ....[25]....
        /*0644*/ 	.word	0x00001ed0
        /*0648*/ 	.word	0x00000003
        /*064c*/ 	.word	0x00000000
        /*0650*/ 	.short	0x0101
        /*0652*/ 	.byte	0x3f
	.zero		1


	//   ....[26]....
        /*0654*/ 	.word	0x00003c60
        /*0658*/ 	.word	0x000000ff
        /*065c*/ 	.word	0x00028830
        /*0660*/ 	.short	0x010a
        /*0662*/ 	.byte	0x06
	.zero		1


	//   ....[27]....
        /*0664*/ 	.word	0x00003ca0
        /*0668*/ 	.word	0x000000ff
        /*066c*/ 	.word	0x00028830
        /*0670*/ 	.short	0x010a
        /*0672*/ 	.byte	0x06
	.zero		1


	//   ....[28]....
        /*0674*/ 	.word	0x00003fc0
        /*0678*/ 	.word	0x000000ff
        /*067c*/ 	.word	0x00028850
        /*0680*/ 	.short	0x010a
        /*0682*/ 	.byte	0x06
	.zero		1


	//   ....[29]....
        /*0684*/ 	.word	0x00004000
        /*0688*/ 	.word	0x000000ff
        /*068c*/ 	.word	0x00028850
        /*0690*/ 	.short	0x010a
        /*0692*/ 	.byte	0x06
	.zero		1


	//   ....[30]....
        /*0694*/ 	.word	0x000057d0
        /*0698*/ 	.word	0x00000027
        /*069c*/ 	.word	0x00000000
        /*06a0*/ 	.short	0x0101
        /*06a2*/ 	.byte	0x3f
	.zero		1


	//   ....[31]....
        /*06a4*/ 	.word	0x00005880
        /*06a8*/ 	.word	0x00000029
        /*06ac*/ 	.word	0x00000000
        /*06b0*/ 	.short	0x0101
        /*06b2*/ 	.byte	0x3f
	.zero		1


	//   ....[32]....
        /*06b4*/ 	.word	0x000065b0
        /*06b8*/ 	.word	0x000000ff
        /*06bc*/ 	.word	0x00028830
        /*06c0*/ 	.short	0x010a
        /*06c2*/ 	.byte	0x06
	.zero		1


	//   ....[33]....
        /*06c4*/ 	.word	0x000065f0
        /*06c8*/ 	.word	0x000000ff
        /*06cc*/ 	.word	0x00028830
        /*06d0*/ 	.short	0x010a
        /*06d2*/ 	.byte	0x06
	.zero		1


	//   ....[34]....
        /*06d4*/ 	.word	0x00006910
        /*06d8*/ 	.word	0x000000ff
        /*06dc*/ 	.word	0x00028850
        /*06e0*/ 	.short	0x010a
        /*06e2*/ 	.byte	0x06
	.zero		1


	//   ....[35]....
        /*06e4*/ 	.word	0x00006950
        /*06e8*/ 	.word	0x000000ff
        /*06ec*/ 	.word	0x00028850
        /*06f0*/ 	.short	0x010a
        /*06f2*/ 	.byte	0x06
	.zero		1


	//   ....[36]....
        /*06f4*/ 	.word	0x00007a50
        /*06f8*/ 	.word	0x0000001b
        /*06fc*/ 	.word	0x00000000
        /*0700*/ 	.short	0x0101
        /*0702*/ 	.byte	0x3f
	.zero		1


	//   ....[37]....
        /*0704*/ 	.word	0x00007b00
        /*0708*/ 	.word	0x0000001f
        /*070c*/ 	.word	0x00000000
        /*0710*/ 	.short	0x0101
        /*0712*/ 	.byte	0x3f
	.zero		1


	//   ....[38]....
        /*0714*/ 	.word	0x000084f0
        /*0718*/ 	.word	0x000000ff
        /*071c*/ 	.word	0x00028850
        /*0720*/ 	.short	0x010a
        /*0722*/ 	.byte	0x05
	.zero		1


	//   ....[39]....
        /*0724*/ 	.word	0x00008530
        /*0728*/ 	.word	0x000000ff
        /*072c*/ 	.word	0x00028850
        /*0730*/ 	.short	0x010a
        /*0732*/ 	.byte	0x05
	.zero		1


	//   ....[40]....
        /*0734*/ 	.word	0x00008a50
        /*0738*/ 	.word	0x00000000
        /*073c*/ 	.word	0x00000000
        /*0740*/ 	.short	0x0101
        /*0742*/ 	.byte	0x3f
	.zero		1


	//   ....[41]....
        /*0744*/ 	.word	0x00009df0
        /*0748*/ 	.word	0x00000000
        /*074c*/ 	.word	0x00000000
        /*0750*/ 	.short	0x0101
        /*0752*/ 	.byte	0x3f
	.zero		1


	//   ....[42]....
        /*0754*/ 	.word	0x0000bad0
        /*0758*/ 	.word	0x00000000
        /*075c*/ 	.word	0x00028840
        /*0760*/ 	.short	0x010a
        /*0762*/ 	.byte	0x3f
	.zero		1


	//   ....[43]....
        /*0764*/ 	.word	0x0000c7a0
        /*0768*/ 	.word	0x00000011
        /*076c*/ 	.word	0x00028800
        /*0770*/ 	.short	0x0107
        /*0772*/ 	.byte	0x3f
	.zero		1


	//   ....[44]....
        /*0774*/ 	.word	0x0000c8b0
        /*0778*/ 	.word	0x00000011
        /*077c*/ 	.word	0x00028800
        /*0780*/ 	.short	0x0101
        /*0782*/ 	.byte	0x3f
	.zero		1


	//   ....[45]....
        /*0784*/ 	.word	0x0000c8d0
        /*0788*/ 	.word	0x00000011
        /*078c*/ 	.word	0x00028820
        /*0790*/ 	.short	0x010a
        /*0792*/ 	.byte	0x3f
	.zero		1


	//   ....[46]....
        /*0794*/ 	.word	0x0000cc00
        /*0798*/ 	.word	0x00000004
        /*079c*/ 	.word	0x00028840
        /*07a0*/ 	.short	0x010a
        /*07a2*/ 	.byte	0x3f
	.zero		1


	//   ....[47]....
        /*07a4*/ 	.word	0x0000cf80
        /*07a8*/ 	.word	0x00000004
        /*07ac*/ 	.word	0x00000060
        /*07b0*/ 	.short	0x010a
        /*07b2*/ 	.byte	0x3f
	.zero		1


	//   ....[48]....
        /*07b4*/ 	.word	0x0000d5d0
        /*07b8*/ 	.word	0x00000003
        /*07bc*/ 	.word	0x00028840
        /*07c0*/ 	.short	0x010a
        /*07c2*/ 	.byte	0x3f
	.zero		1


	//   ....[49]....
        /*07c4*/ 	.word	0x0000d960
        /*07c8*/ 	.word	0x00000002
        /*07cc*/ 	.word	0x00000060
        /*07d0*/ 	.short	0x010a
        /*07d2*/ 	.byte	0x3f
	.zero		1


	//   ....[50]....
        /*07d4*/ 	.word	0x0000df00
        /*07d8*/ 	.word	0x00000002
        /*07dc*/ 	.word	0x00028840
        /*07e0*/ 	.short	0x010a
        /*07e2*/ 	.byte	0x3f
	.zero		1


	//   ....[51]....
        /*07e4*/ 	.word	0x0000e290
        /*07e8*/ 	.word	0x00000002
        /*07ec*/ 	.word	0x00000060
        /*07f0*/ 	.short	0x010a
        /*07f2*/ 	.byte	0x3f
	.zero		1


	//   ....[52]....
        /*07f4*/ 	.word	0x0000e7e0
        /*07f8*/ 	.word	0x00000003
        /*07fc*/ 	.word	0x00028860
        /*0800*/ 	.short	0x010a
        /*0802*/ 	.byte	0x3f
	.zero		1


	//   ....[53]....
        /*0804*/ 	.word	0x0000ede0
        /*0808*/ 	.word	0x00000000
        /*080c*/ 	.word	0x00028820
        /*0810*/ 	.short	0x010a
        /*0812*/ 	.byte	0x3f
	.zero		1


	//   ....[54]....
        /*0814*/ 	.word	0x0000efb0
        /*0818*/ 	.word	0x00000006
        /*081c*/ 	.word	0x00000000
        /*0820*/ 	.short	0x010a
        /*0822*/ 	.byte	0x3f
	.zero		1


	//   ....[55]....
        /*0824*/ 	.word	0x0000f000
        /*0828*/ 	.word	0x00000003
        /*082c*/ 	.word	0x00000000
        /*0830*/ 	.short	0x010a
        /*0832*/ 	.byte	0x3f
	.zero		1


	//   ....[56]....
        /*0834*/ 	.word	0x0000f060
        /*0838*/ 	.word	0x00000012
        /*083c*/ 	.word	0x00000000
        /*0840*/ 	.short	0x010a
        /*0842*/ 	.byte	0x3f
	.zero		1


	//   ....[57]....
        /*0844*/ 	.word	0x0000f090
        /*0848*/ 	.word	0x00000003
        /*084c*/ 	.word	0x00000000
        /*0850*/ 	.short	0x010a
        /*0852*/ 	.byte	0x3f
	.zero		1


	//   ....[58]....
        /*0854*/ 	.word	0x0000f100
        /*0858*/ 	.word	0x00000003
        /*085c*/ 	.word	0x00028800
        /*0860*/ 	.short	0x010a
        /*0862*/ 	.byte	0x3f
	.zero		1


	//   ....[59]....
        /*0864*/ 	.word	0x0000f150
        /*0868*/ 	.word	0x00000003
        /*086c*/ 	.word	0x00028830
        /*0870*/ 	.short	0x010a
        /*0872*/ 	.byte	0x3f
	.zero		1


	//   ....[60]....
        /*0874*/ 	.word	0x0000f1b0
        /*0878*/ 	.word	0x00000005
        /*087c*/ 	.word	0x00028830
        /*0880*/ 	.short	0x010a
        /*0882*/ 	.byte	0x3f
	.zero		1


	//   ....[61]....
        /*0884*/ 	.word	0x0000f210
        /*0888*/ 	.word	0x00000005
        /*088c*/ 	.word	0x00028850
        /*0890*/ 	.short	0x010a
        /*0892*/ 	.byte	0x3f
	.zero		1


	//   ....[62]....
        /*0894*/ 	.word	0x0000f270
        /*0898*/ 	.word	0x00000005
        /*089c*/ 	.word	0x00028830
        /*08a0*/ 	.short	0x010a
        /*08a2*/ 	.byte	0x3f
	.zero		1


	//   ....[63]....
        /*08a4*/ 	.word	0x0000f2d0
        /*08a8*/ 	.word	0x00000005
        /*08ac*/ 	.word	0x00028850
        /*08b0*/ 	.short	0x010a
        /*08b2*/ 	.byte	0x3f
	.zero		1


	//   ....[64]....
        /*08b4*/ 	.word	0x0000f330
        /*08b8*/ 	.word	0x00000007
        /*08bc*/ 	.word	0x00028850
        /*08c0*/ 	.short	0x010a
        /*08c2*/ 	.byte	0x3f
	.zero		1


	//   ....[65]....
        /*08c4*/ 	.word	0x0000f480
        /*08c8*/ 	.word	0x00000000
        /*08cc*/ 	.word	0x00028840
        /*08d0*/ 	.short	0x010a
        /*08d2*/ 	.byte	0x3f
	.zero		1


	//   ....[66]....
        /*08d4*/ 	.word	0x0000ff30
        /*08d8*/ 	.word	0x00000011
        /*08dc*/ 	.word	0x00028820
        /*08e0*/ 	.short	0x010a
        /*08e2*/ 	.byte	0x3f
	.zero		1


	//   ....[67]....
        /*08e4*/ 	.word	0x0000ff80
        /*08e8*/ 	.word	0x00000004
        /*08ec*/ 	.word	0x00028840
        /*08f0*/ 	.short	0x010a
        /*08f2*/ 	.byte	0x3f
	.zero		1


	//   ....[68]....
        /*08f4*/ 	.word	0x0000ffd0
        /*08f8*/ 	.word	0x00000004
        /*08fc*/ 	.word	0x00000060
        /*0900*/ 	.short	0x010a
        /*0902*/ 	.byte	0x3f
	.zero		1


	//   ....[69]....
        /*0904*/ 	.word	0x00010020
        /*0908*/ 	.word	0x00000003
        /*090c*/ 	.word	0x00028840
        /*0910*/ 	.short	0x010a
        /*0912*/ 	.byte	0x3f
	.zero		1


	//   ....[70]....
        /*0914*/ 	.word	0x00010070
        /*0918*/ 	.word	0x00000002
        /*091c*/ 	.word	0x00000060
        /*0920*/ 	.short	0x010a
        /*0922*/ 	.byte	0x3f
	.zero		1


	//   ....[71]....
        /*0924*/ 	.word	0x000100c0
        /*0928*/ 	.word	0x00000002
        /*092c*/ 	.word	0x00028840
        /*0930*/ 	.short	0x010a
        /*0932*/ 	.byte	0x3f
	.zero		1


	//   ....[72]....
        /*0934*/ 	.word	0x00010110
        /*0938*/ 	.word	0x00000002
        /*093c*/ 	.word	0x00000060
        /*0940*/ 	.short	0x010a
        /*0942*/ 	.byte	0x3f
	.zero		1


	//   ....[73]....
        /*0944*/ 	.word	0x00010160
        /*0948*/ 	.word	0x00000003
        /*094c*/ 	.word	0x00028860
        /*0950*/ 	.short	0x010a
        /*0952*/ 	.byte	0x3f
	.zero		1


	//   ....[74]....
        /*0954*/ 	.word	0x00010250
        /*0958*/ 	.word	0x00000000
        /*095c*/ 	.word	0x00028820
        /*0960*/ 	.short	0x010a
        /*0962*/ 	.byte	0x3f
	.zero		1


	//   ....[75]....
        /*0964*/ 	.word	0x000103f0
        /*0968*/ 	.word	0x00000006
        /*096c*/ 	.word	0x00000000
        /*0970*/ 	.short	0x010a
        /*0972*/ 	.byte	0x3f
	.zero		1


	//   ....[76]....
        /*0974*/ 	.word	0x00010440
        /*0978*/ 	.word	0x00000003
        /*097c*/ 	.word	0x00000000
        /*0980*/ 	.short	0x010a
        /*0982*/ 	.byte	0x3f
	.zero		1


	//   ....[77]....
        /*0984*/ 	.word	0x00010490
        /*0988*/ 	.word	0x00000012
        /*098c*/ 	.word	0x00000000
        /*0990*/ 	.short	0x010a
        /*0992*/ 	.byte	0x3f
	.zero		1


	//----- nvinfo : EIATTR_NUM_MBARRIERS
	.align		4
.L_1149:
        /*0994*/ 	.byte	0x03, 0x38
        /*0996*/ 	.short	0x0016


	//----- nvinfo : EIATTR_EXIT_INSTR_OFFSETS
	.align		4
        /*0998*/ 	.byte	0x04, 0x1c
        /*099a*/ 	.short	(.L_1151 - .L_1150)


	//   ....[0]....
.L_1150:
        /*099c*/ 	.word	0x00000a40


	//   ....[1]....
        /*09a0*/ 	.word	0x0000ab20


	//   ....[2]....
        /*09a4*/ 	.word	0x0000f0e0


	//----- nvinfo : EIATTR_MAX_THREADS
	.align		4
.L_1151:
        /*09a8*/ 	.byte	0x04, 0x05
        /*09aa*/ 	.short	(.L_1153 - .L_1152)
.L_1152:
        /*09ac*/ 	.word	0x00000180
        /*09b0*/ 	.word	0x00000001
        /*09b4*/ 	.word	0x00000001


	//----- nvinfo : EIATTR_CRS_STACK_SIZE
	.align		4
.L_1153:
        /*09b8*/ 	.byte	0x04, 0x1e
        /*09ba*/ 	.short	(.L_1155 - .L_1154)
.L_1154:
        /*09bc*/ 	.word	0x00000000


	//----- nvinfo : EIATTR_CBANK_PARAM_SIZE
	.align		4
.L_1155:
        /*09c0*/ 	.byte	0x03, 0x19
        /*09c2*/ 	.short	0x0af0


	//----- nvinfo : EIATTR_PARAM_CBANK
	.align		4
        /*09c4*/ 	.byte	0x04, 0x0a
        /*09c6*/ 	.short	(.L_1157 - .L_1156)
	.align		4
.L_1156:
        /*09c8*/ 	.word	index@(.nv.constant0._ZN7cutlass13device_kernelIN5flash11enable_sm90INS1_16FlashAttnFwdSm90INS1_25CollectiveMainloopFwdSm90ILi2EN4cute5tupleIJNS5_1CILi1EEES8_S8_EEENS6_IJNS7_ILi128EEESA_SA_EEELi128ENS_10bfloat16_tEfNS_4arch4Sm90ELb1ELb0ELb0ELb0ELb0ELb0ELb0ELb1ELb1ELb1ELb0ELb0EEENS1_21CollectiveEpilogueFwdISB_S9_SC_SE_Li256ELb0ELb1ELb0ELb0EEENS1_30DynamicPersistentTileSchedulerILi256ELi128ELb0ELb1ELb1EEEEEEEEEvNT_6ParamsE)
        /*09cc*/ 	.short	0x0210
        /*09ce*/ 	.short	0x0af0


	//----- nvinfo : EIATTR_SW_WAR
	.align		4
.L_1157:
        /*09d0*/ 	.byte	0x04, 0x36
        /*09d2*/ 	.short	(.L_1159 - .L_1158)
.L_1158:
        /*09d4*/ 	.word	0x00000008
.L_1159:


//--------------------- .nv.info._ZN7cutlass13device_kernelIN5flash11enable_sm90INS1_16FlashAttnFwdSm90INS1_25CollectiveMainloopFwdSm90ILi2EN4cute5tupleIJNS5_1CILi1EEES8_S8_EEENS6_IJNS7_ILi128EEESA_SA_EEELi128ENS_10bfloat16_tEfNS_4arch4Sm90ELb1ELb0ELb0ELb1ELb0ELb0ELb0ELb1ELb1ELb1ELb0ELb0EEENS1_21CollectiveEpilogueFwdISB_S9_SC_SE_Li256ELb1ELb1ELb0ELb0EEENS1_36VarlenDynamicPersistentTileSchedulerILi128ELi128ELi256ELi128ELb0ELb1ELb1ELb1ELb1ELb1EEEEEEEEEvNT_6ParamsE --------------------------
	.section	.nv.info._ZN7cutlass13device_kernelIN5flash11enable_sm90INS1_16FlashAttnFwdSm90INS1_25CollectiveMainloopFwdSm90ILi2EN4cute5tupleIJNS5_1CILi1EEES8_S8_EEENS6_IJNS7_ILi128EEESA_SA_EEELi128ENS_10bfloat16_tEfNS_4arch4Sm90ELb1ELb0ELb0ELb1ELb0ELb0ELb0ELb1ELb1ELb1ELb0ELb0EEENS1_21CollectiveEpilogueFwdISB_S9_SC_SE_Li256ELb1ELb1ELb0ELb0EEENS1_36VarlenDynamicPersistentTileSchedulerILi128ELi128ELi256ELi128ELb0ELb1ELb1ELb1ELb1ELb1EEEEEEEEEvNT_6ParamsE,"",@"SHT_CUDA_INFO"
	.sectionflags	@""
	.align	4


	//----- nvinfo : EIATTR_CUDA_API_VERSION
	.align		4
        /*0000*/ 	.byte	0x04, 0x37
        /*0002*/ 	.short	(.L_1161 - .L_1160)
.L_1160:
        /*0004*/ 	.word	0x00000082


	//----- nvinfo : EIATTR_KPARAM_INFO
	.align		4
.L_1161:
        /*0008*/ 	.byte	0x04, 0x17
        /*000a*/ 	.short	(.L_1163 - .L_1162)
.L_1162:
        /*000c*/ 	.word	0x00000000
        /*0010*/ 	.short	0x0000
        /*0012*/ 	.short	0x0070
        /*0014*/ 	.byte	0x00, 0xf0, 0x01, 0x2a


	//----- nvinfo : EIATTR_SPARSE_MMA_MASK
	.align		4
.L_1163:
        /*0018*/ 	.byte	0x03, 0x50
        /*001a*/ 	.short	0x0000


	//----- nvinfo : EIATTR_MAXREG_COUNT
	.align		4
        /*001c*/ 	.byte	0x03, 0x1b
        /*001e*/ 	.short	0x00a8


	//----- nvinfo : EIATTR_NUM_BARRIERS
	.align		4
        /*0020*/ 	.byte	0x02, 0x4c
        /*0022*/ 	.byte	0x10
	.zero		1


	//----- nvinfo : EIATTR_EXTERNS
	.align		4
        /*0024*/ 	.byte	0x04, 0x0f
        /*0026*/ 	.short	(.L_1165 - .L_1164)


	//   ....[0]....
	.align		4
.L_1164:
        /*0028*/ 	.word	index@(__assertfail)


	//----- nvinfo : EIATTR_ANNOTATIONS
	.align		4
.L_1165:
        /*002c*/ 	.byte	0x04, 0x55
        /*002e*/ 	.short	(.L_1167 - .L_1166)


	//   ....[0]....
.L_1166:
        /* <DEDUP_REMOVED lines=74> */


	//----- nvinfo : EIATTR_MERCURY_ISA_VERSION
	.align		4
.L_1167:
        /*04b8*/ 	.byte	0x03, 0x5f
        /*04ba*/ 	.short	0x0101


	//----- nvinfo : EIATTR_UNUSED_LOAD_BYTE_OFFSET
	.align		4
        /*04bc*/ 	.byte	0x04, 0x44
        /*04be*/ 	.short	(.L_1169 - .L_1168)


	//   ....[0]....
.L_1168:
        /*04c0*/ 	.word	0x00000a30
        /*04c4*/ 	.word	0x0000fff0


	//   ....[1]....
        /*04c8*/ 	.word	0x00008e50
        /*04cc*/ 	.word	0x0000fff0


	//----- nvinfo : EIATTR_INT_WARP_WIDE_INSTR_OFFSETS
	.align		4
.L_1169:
        /*04d0*/ 	.byte	0x04, 0x31
        /*04d2*/ 	.short	(.L_1171 - .L_1170)


	//   ....[0]....
.L_1170:
        /*04d4*/ 	.word	0x00000120


	//   ....[1]....
        /*04d8*/ 	.word	0x000001c0


	//   ....[2]....
        /*04dc*/ 	.word	0x00000230


	//   ....[3]....
        /*04e0*/ 	.word	0x0000c100


	//   ....[4]....
        /*04e4*/ 	.word	0x0000c190


	//   ....[5]....
        /*04e8*/ 	.word	0x0000f9d0


	//   ....[6]....
        /*04ec*/ 	.word	0x0000fa30


	//----- nvinfo : EIATTR_COOP_GROUP_MASK_REGIDS
	.align		4
.L_1171:
        /*04f0*/ 	.byte	0x04, 0x29
        /*04f2*/ 	.short	(.L_1173 - .L_1172)


	//   ....[0]....
.L_1172:
        /*04f4*/ 	.word	0xffffffff


	//   ....[1]....
        /*04f8*/ 	.word	0xffffffff


	//   ....[2]....
        /*04fc*/ 	.word	0xffffffff


	//   ....[3]....
        /*0500*/ 	.word	0xffffffff


	//   ....[4]....
        /*0504*/ 	.word	0xffffffff


	//   ....[5]....
        /*0508*/ 	.word	0xffffffff


	//   ....[6]....
        /*050c*/ 	.word	0xffffffff


	//   ....[7]....
        /*0510*/ 	.word	0xffffffff


	//   ....[8]....
        /*0514*/ 	.word	0xffffffff


	//   ....[9]....
        /*0518*/ 	.word	0xffffffff


	//   ....[10]....
        /*051c*/ 	.word	0xffffffff


	//   ....[11]....
        /*0520*/ 	.word	0xffffffff


	//   ....[12]....
        /*0524*/ 	.word	0xffffffff


	//   ....[13]....
        /*0528*/ 	.word	0xffffffff


	//   ....[14]....
        /*052c*/ 	.word	0xffffffff


	//   ....[15]....
        /*0530*/ 	.word	0xffffffff


	//   ....[16]....
        /*0534*/ 	.word	0xffffffff


	//   ....[17]....
        /*0538*/ 	.word	0xffffffff


	//   ....[18]....
        /*053c*/ 	.word	0xffffffff


	//   ....[19]....
        /*0540*/ 	.word	0xffffffff


	//   ....[20]....
        /*0544*/ 	.word	0xffffffff


	//   ....[21]....
        /*0548*/ 	.word	0xffffffff


	//   ....[22]....
        /*054c*/ 	.word	0xffffffff


	//   ....[23]....
        /*0550*/ 	.word	0xffffffff


	//   ....[24]....
        /*0554*/ 	.word	0xffffffff


	//   ....[25]....
        /*0558*/ 	.word	0xffffffff


	//   ....[26]....
        /*055c*/ 	.word	0xffffffff


	//   ....[27]....
        /*0560*/ 	.word	0xffffffff


	//   ....[28]....
        /*0564*/ 	.word	0xffffffff


	//   ....[29]....
        /*0568*/ 	.word	0xffffffff


	//   ....[30]....
        /*056c*/ 	.word	0xffffffff


	//   ....[31]....
        /*0570*/ 	.word	0xffffffff


	//   ....[32]....
        /*0574*/ 	.word	0xffffffff


	//   ....[33]....
        /*0578*/ 	.word	0xffffffff


	//   ....[34]....
        /*057c*/ 	.word	0xffffffff


	//   ....[35]....
        /*0580*/ 	.word	0xffffffff


	//   ....[36]....
        /*0584*/ 	.word	0xffffffff


	//   ....[37]....
        /*0588*/ 	.word	0xffffffff


	//   ....[38]....
        /*058c*/ 	.word	0xffffffff


	//   ....[39]....
        /*0590*/ 	.word	0xffffffff


	//   ....[40]....
        /*0594*/ 	.word	0xffffffff


	//   ....[41]....
        /*0598*/ 	.word	0xffffffff


	//   ....[42]....
        /*059c*/ 	.word	0xffffffff


	//   ....[43]....
        /*05a0*/ 	.word	0xffffffff


	//   ....[44]....
        /*05a4*/ 	.word	0xffffffff


	//   ....[45]....
        /*05a8*/ 	.word	0xffffffff


	//   ....[46]....
        /*05ac*/ 	.word	0xffffffff


	//   ....[47]....
        /*05b0*/ 	.word	0xffffffff


	//   ....[48]....
        /*05b4*/ 	.word	0xffffffff


	//   ....[49]....
        /*05b8*/ 	.word	0xffffffff


	//   ....[50]....
        /*05bc*/ 	.word	0xffffffff


	//   ....[51]....
        /*05c0*/ 	.word	0xffffffff


	//   ....[52]....
        /*05c4*/ 	.word	0xffffffff


	//   ....[53]....
        /*05c8*/ 	.word	0xffffffff


	//   ....[54]....
        /*05cc*/ 	.word	0xffffffff


	//   ....[55]....
        /*05d0*/ 	.word	0xffffffff


	//   ....[56]....
        /*05d4*/ 	.word	0xffffffff


	//   ....[57]....
        /*05d8*/ 	.word	0xffffffff


	//   ....[58]....
        /*05dc*/ 	.word	0xffffffff


	//   ....[59]....
        /*05e0*/ 	.word	0xffffffff


	//   ....[60]....
        /*05e4*/ 	.word	0xffffffff


	//   ....[61]....
        /*05e8*/ 	.word	0xffffffff


	//   ....[62]....
        /*05ec*/ 	.word	0xffffffff


	//   ....[63]....
        /*05f0*/ 	.word	0xffffffff


	//   ....[64]....
        /*05f4*/ 	.word	0xffffffff


	//   ....[65]....
        /*05f8*/ 	.word	0xffffffff


	//   ....[66]....
        /*05fc*/ 	.word	0xffffffff


	//   ....[67]....
        /*0600*/ 	.word	0xffffffff


	//   ....[68]....
        /*0604*/ 	.word	0xffffffff


	//   ....[69]....
        /*0608*/ 	.word	0xffffffff


	//   ....[70]....
        /*060c*/ 	.word	0xffffffff


	//   ....[71]....
        /*0610*/ 	.word	0xffffffff


	//   ....[72]....
        /*0614*/ 	.word	0xffffffff


	//   ....[73]....
        /*0618*/ 	.word	0xffffffff


	//   ....[74]....
        /*061c*/ 	.word	0xffffffff


	//   ....[75]....
        /*0620*/ 	.word	0xffffffff


	//   ....[76]....
        /*0624*/ 	.word	0xffffffff


	//   ....[77]....
        /*0628*/ 	.word	0xffffffff


	//   ....[78]....
        /*062c*/ 	.word	0xffffffff


	//   ....[79]....
        /*0630*/ 	.word	0xffffffff


	//   ....[80]....
        /*0634*/ 	.word	0xffffffff


	//   ....[81]....
        /*0638*/ 	.word	0xffffffff


	//   ....[82]....
        /*063c*/ 	.word	0xffffffff


	//   ....[83]....
        /*0640*/ 	.word	0xffffffff


	//   ....[84]....
        /*0644*/ 	.word	0xffffffff


	//   ....[85]....
        /*0648*/ 	.word	0xffffffff


	//   ....[86]....
        /*064c*/ 	.word	0xffffffff


	//   ....[87]....
        /*0650*/ 	.word	0xffffffff


	//   ....[88]....
        /*0654*/ 	.word	0xffffffff


	//   ....[89]....
        /*0658*/ 	.word	0xffffffff


	//   ....[90]....
        /*065c*/ 	.word	0xffffffff


	//   ....[91]....
        /*0660*/ 	.word	0xffffffff


	//   ....[92]....
        /*0664*/ 	.word	0xffffffff


	//   ....[93]....
        /*0668*/ 	.word	0xffffffff


	//   ....[94]....
        /*066c*/ 	.word	0xffffffff


	//   ....[95]....
        /*0670*/ 	.word	0xffffffff


	//   ....[96]....
        /*0674*/ 	.word	0xffffffff


	//   ....[97]....
        /*0678*/ 	.word	0xffffffff


	//   ....[98]....
        /*067c*/ 	.word	0xffffffff


	//   ....[99]....
        /*0680*/ 	.word	0x0500000f


	//   ....[100]....
        /*0684*/ 	.word	0x0500000f


	//   ....[101]....
        /*0688*/ 	.word	0x0500000f


	//   ....[102]....
        /*068c*/ 	.word	0x0500000f


	//   ....[103]....
        /*0690*/ 	.word	0x0500000f


	//   ....[104]....
        /*0694*/ 	.word	0x0500000f


	//   ....[105]....
        /*0698*/ 	.word	0x0500000f


	//   ....[106]....
        /*069c*/ 	.word	0x0500000f


	//   ....[107]....
        /*06a0*/ 	.word	0x0500000f


	//   ....[108]....
        /*06a4*/ 	.word	0x0500000f


	//   ....[109]....
        /*06a8*/ 	.word	0x0500000f


	//   ....[110]....
        /*06ac*/ 	.word	0x0500000f


	//   ....[111]....
        /*06b0*/ 	.word	0x0500000f


	//   ....[112]....
        /*06b4*/ 	.word	0x0500000f


	//   ....[113]....
        /*06b8*/ 	.word	0x0500000f


	//   ....[114]....
        /*06bc*/ 	.word	0x0500000f


	//   ....[115]....
        /*06c0*/ 	.word	0x0500000f


	//   ....[116]....
        /*06c4*/ 	.word	0x0500000f


	//   ....[117]....
        /*06c8*/ 	.word	0x0500000f


	//   ....[118]....
        /*06cc*/ 	.word	0x0500000f


	//   ....[119]....
        /*06d0*/ 	.word	0x0500000f


	//   ....[120]....
        /*06d4*/ 	.word	0x0500000f


	//   ....[121]....
        /*06d8*/ 	.word	0x0500000f


	//   ....[122]....
        /*06dc*/ 	.word	0x0500000f


	//   ....[123]....
        /*06e0*/ 	.word	0x0500000f


	//   ....[124]....
        /*06e4*/ 	.word	0x0500000f


	//   ....[125]....
        /*06e8*/ 	.word	0x0500000f


	//   ....[126]....
        /*06ec*/ 	.word	0x0500000f


	//   ....[127]....
        /*06f0*/ 	.word	0x0500000f


	//   ....[128]....
        /*06f4*/ 	.word	0x0500000f


	//   ....[129]....
        /*06f8*/ 	.word	0x0500000f


	//   ....[130]....
        /*06fc*/ 	.word	0x0500000f


	//   ....[131]....
        /*0700*/ 	.word	0x0500000f


	//   ....[132]....
        /*0704*/ 	.word	0x0500000f


	//   ....[133]....
        /*0708*/ 	.word	0x0500000f


	//----- nvinfo : EIATTR_COOP_GROUP_INSTR_OFFSETS
	.align		4
.L_1173:
        /*070c*/ 	.byte	0x04, 0x28
        /*070e*/ 	.short	(.L_1175 - .L_1174)


	//   ....[0]....
.L_1174:
        /*0710*/ 	.word	0x00000060


	//   ....[1]....
        /*0714*/ 	.word	0x00000130


	//   ....[2]....
        /*0718*/ 	.word	0x000001e0


	//   ....[3]....
        /*071c*/ 	.word	0x000003a0


	//   ....[4]....
        /*0720*/ 	.word	0x00000500


	//   ....[5]....
        /*0724*/ 	.word	0x00000620


	//   ....[6]....
        /*0728*/ 	.word	0x00000780


	//   ....[7]....
        /*072c*/ 	.word	0x000014e0


	//   ....[8]....
        /*0730*/ 	.word	0x00001c40


	//   ....[9]....
        /*0734*/ 	.word	0x000023c0


	//   ....[10]....
        /*0738*/ 	.word	0x00002420


	//   ....[11]....
        /*073c*/ 	.word	0x000024b0


	//   ....[12]....
        /*0740*/ 	.word	0x00002f10


	//   ....[13]....
        /*0744*/ 	.word	0x00002f80


	//   ....[14]....
        /*0748*/ 	.word	0x00004100


	//   ....[15]....
        /*074c*/ 	.word	0x000048a0


	//   ....[16]....
        /*0750*/ 	.word	0x000048d0


	//   ....[17]....
        /*0754*/ 	.word	0x00004930


	//   ....[18]....
        /*0758*/ 	.word	0x00005300


	//   ....[19]....
        /*075c*/ 	.word	0x00005380


	//   ....[20]....
        /*0760*/ 	.word	0x00006c10


	//   ....[21]....
        /*0764*/ 	.word	0x00006c40


	//   ....[22]....
        /*0768*/ 	.word	0x00006f20


	//   ....[23]....
        /*076c*/ 	.word	0x00006f50


	//   ....[24]....
        /*0770*/ 	.word	0x00008520


	//   ....[25]....
        /*0774*/ 	.word	0x00008550


	//   ....[26]....
        /*0778*/ 	.word	0x00008640


	//   ....[27]....
        /*077c*/ 	.word	0x00008660


	//   ....[28]....
        /*0780*/ 	.word	0x000098a0


	//   ....[29]....
        /*0784*/ 	.word	0x000098e0


	//   ....[30]....
        /*0788*/ 	.word	0x00009920


	//   ....[31]....
        /*078c*/ 	.word	0x00009950


	//   ....[32]....
        /*0790*/ 	.word	0x00009ee0


	//   ....[33]....
        /*0794*/ 	.word	0x00009ef0


	//   ....[34]....
        /*0798*/ 	.word	0x00009fb0


	//   ....[35]....
        /*079c*/ 	.word	0x00009fd0


	//   ....[36]....
        /*07a0*/ 	.word	0x0000a090


	//   ....[37]....
        /*07a4*/ 	.word	0x0000a0b0


	//   ....[38]....
        /*07a8*/ 	.word	0x0000a180


	//   ....[39]....
        /*07ac*/ 	.word	0x0000a1a0


	//   ....[40]....
        /*07b0*/ 	.word	0x0000a9c0


	//   ....[41]....
        /*07b4*/ 	.word	0x0000a9e0


	//   ....[42]....
        /*07b8*/ 	.word	0x0000aaa0


	//   ....[43]....
        /*07bc*/ 	.word	0x0000aac0


	//   ....[44]....
        /*07c0*/ 	.word	0x0000ab80


	//   ....[45]....
        /*07c4*/ 	.word	0x0000aba0


	//   ....[46]....
        /*07c8*/ 	.word	0x0000ac70


	//   ....[47]....
        /*07cc*/ 	.word	0x0000ac90


	//   ....[48]....
        /*07d0*/ 	.word	0x0000add0


	//   ....[49]....
        /*07d4*/ 	.word	0x0000afa0


	//   ....[50]....
        /*07d8*/ 	.word	0x0000afd0


	//   ....[51]....
        /*07dc*/ 	.word	0x0000b000


	//   ....[52]....
        /*07e0*/ 	.word	0x0000b030


	//   ....[53]....
        /*07e4*/ 	.word	0x0000b060


	//   ....[54]....
        /*07e8*/ 	.word	0x0000b090


	//   ....[55]....
        /*07ec*/ 	.word	0x0000b200


	//   ....[56]....
        /*07f0*/ 	.word	0x0000b230


	//   ....[57]....
        /*07f4*/ 	.word	0x0000b260


	//   ....[58]....
        /*07f8*/ 	.word	0x0000b290


	//   ....[59]....
        /*07fc*/ 	.word	0x0000b2c0


	//   ....[60]....
        /*0800*/ 	.word	0x0000b2f0


	//   ....[61]....
        /*0804*/ 	.word	0x0000b390


	//   ....[62]....
        /*0808*/ 	.word	0x0000b3f0


	//   ....[63]....
        /*080c*/ 	.word	0x0000b480


	//   ....[64]....
        /*0810*/ 	.word	0x0000c700


	//   ....[65]....
        /*0814*/ 	.word	0x0000d2e0


	//   ....[66]....
        /*0818*/ 	.word	0x0000d2f0


	//   ....[67]....
        /*081c*/ 	.word	0x0000d300


	//   ....[68]....
        /*0820*/ 	.word	0x0000d370


	//   ....[69]....
        /*0824*/ 	.word	0x0000d470


	//   ....[70]....
        /*0828*/ 	.word	0x0000d490


	//   ....[71]....
        /*082c*/ 	.word	0x0000d520


	//   ....[72]....
        /*0830*/ 	.word	0x0000d540


	//   ....[73]....
        /*0834*/ 	.word	0x0000d5d0


	//   ....[74]....
        /*0838*/ 	.word	0x0000d5f0


	//   ....[75]....
        /*083c*/ 	.word	0x0000d680


	//   ....[76]....
        /*0840*/ 	.word	0x0000d6a0


	//   ....[77]....
        /*0844*/ 	.word	0x0000d730


	//   ....[78]....
        /*0848*/ 	.word	0x0000d750


	//   ....[79]....
        /*084c*/ 	.word	0x0000d760


	//   ....[80]....
        /*0850*/ 	.word	0x0000d770


	//   ....[81]....
        /*0854*/ 	.word	0x000100f0


	//   ....[82]....
        /*0858*/ 	.word	0x00010150


	//   ....[83]....
        /*085c*/ 	.word	0x00010180


	//   ....[84]....
        /*0860*/ 	.word	0x00010190


	//   ....[85]....
        /*0864*/ 	.word	0x000101c0


	//   ....[86]....
        /*0868*/ 	.word	0x000101f0


	//   ....[87]....
        /*086c*/ 	.word	0x00010220


	//   ....[88]....
        /*0870*/ 	.word	0x00010250


	//   ....[89]....
        /*0874*/ 	.word	0x000103d0


	//   ....[90]....
        /*0878*/ 	.word	0x00010400


	//   ....[91]....
        /*087c*/ 	.word	0x00010430


	//   ....[92]....
        /*0880*/ 	.word	0x00010460


	//   ....[93]....
        /*0884*/ 	.word	0x00010490


	//   ....[94]....
        /*0888*/ 	.word	0x000104c0


	//   ....[95]....
        /*088c*/ 	.word	0x00010580


	//   ....[96]....
        /*0890*/ 	.word	0x000105a0


	//   ....[97]....
        /*0894*/ 	.word	0x00010610


	//   ....[98]....
        /*0898*/ 	.word	0x00010cd0


	//   ....[99]....
        /*089c*/ 	.word	0x000112a0


	//   ....[100]....
        /*08a0*/ 	.word	0x00011420


	//   ....[101]....
        /*08a4*/ 	.word	0x00011480


	//   ....[102]....
        /*08a8*/ 	.word	0x00011510


	//   ....[103]....
        /*08ac*/ 	.word	0x000115b0


	//   ....[104]....
        /*08b0*/ 	.word	0x00011680


	//   ....[105]....
        /*08b4*/ 	.word	0x000117a0


	//   ....[106]....
        /*08b8*/ 	.word	0x00011800


	//   ....[107]....
        /*08bc*/ 	.word	0x00011910


	//   ....[108]....
        /*08c0*/ 	.word	0x00011970


	//   ....[109]....
        /*08c4*/ 	.word	0x00011a80


	//   ....[110]....
        /*08c8*/ 	.word	0x00011ae0


	//   ....[111]....
        /*08cc*/ 	.word	0x00011bf0


	//   ....[112]....
        /*08d0*/ 	.word	0x00011c50


	//   ....[113]....
        /*08d4*/ 	.word	0x00011d50


	//   ....[114]....
        /*08d8*/ 	.word	0x00011db0


	//   ....[115]....
        /*08dc*/ 	.word	0x00011e50


	//   ....[116]....
        /*08e0*/ 	.word	0x000121d0


	//   ....[117]....
        /*08e4*/ 	.word	0x00012270


	//   ....[118]....
        /*08e8*/ 	.word	0x00012390


	//   ....[119]....
        /*08ec*/ 	.word	0x00012400


	//   ....[120]....
        /*08f0*/ 	.word	0x00012470


	//   ....[121]....
        /*08f4*/ 	.word	0x000124e0


	//   ....[122]....
        /*08f8*/ 	.word	0x00012550


	//   ....[123]....
        /*08fc*/ 	.word	0x000125d0


	//   ....[124]....
        /*0900*/ 	.word	0x00012660


	//   ....[125]....
        /*0904*/ 	.word	0x00012700


	//   ....[126]....
        /*0908*/ 	.word	0x00012770


	//   ....[127]....
        /*090c*/ 	.word	0x000127e0


	//   ....[128]....
        /*0910*/ 	.word	0x00012850


	//   ....[129]....
        /*0914*/ 	.word	0x000128d0


	//   ....[130]....
        /*0918*/ 	.word	0x00012940


	//   ....[131]....
        /*091c*/ 	.word	0x000129e0


	//   ....[132]....
        /*0920*/ 	.word	0x00012a70


	//   ....[133]....
        /*0924*/ 	.word	0x00012ba0


	//----- nvinfo : EIATTR_REG_RECONFIG
	.align		4
.L_1175:
        /*0928*/ 	.byte	0x01, 0x54
	.zero		2


	//----- nvinfo : EIATTR_SYSCALL_OFFSETS
	.align		4
        /*092c*/ 	.byte	0x04, 0x46
        /*092e*/ 	.short	(.L_1177 - .L_1176)


	//   ....[0]....
.L_1176:
        /*0930*/ 	.word	0x000016c0


	//   ....[1]....
        /*0934*/ 	.word	0x0000c300


	//   ....[2]....
        /*0938*/ 	.word	0x0000c460


	//   ....[3]....
        /*093c*/ 	.word	0x0000c560


	//   ....[4]....
        /*0940*/ 	.word	0x0000cee0


	//----- nvinfo : EIATTR_MBARRIER_INSTR_OFFSETS
	.align		4
.L_1177:
        /*0944*/ 	.byte	0x04, 0x39
        /*0946*/ 	.short	(.L_1179 - .L_1178)


	//   ....[0]....
.L_1178:
        /*0948*/ 	.word	0x00000250
        /*094c*/ 	.word	0x000000ff
        /*0950*/ 	.word	0x00028800
        /*0954*/ 	.short	0x0100
        /*0956*/ 	.byte	0x08
	.zero		1


	//   ....[1]....
        /*0958*/ 	.word	0x00000260
        /*095c*/ 	.word	0x000000ff
        /*0960*/ 	.word	0x00028820
        /*0964*/ 	.short	0x0100
        /*0966*/ 	.byte	0x08
	.zero		1


	//   ....[2]....
        /*0968*/ 	.word	0x00000350
        /*096c*/ 	.word	0x000000ff
        /*0970*/ 	.word	0x00028830
        /*0974*/ 	.short	0x0100
        /*0976*/ 	.byte	0x08
	.zero		1


	//   ....[3]....
        /*0978*/ 	.word	0x00000360
        /*097c*/ 	.word	0x000000ff
        /*0980*/ 	.word	0x00028840
        /*0984*/ 	.short	0x0100
        /*0986*/ 	.byte	0x08
	.zero		1


	//   ....[4]....
        /*0988*/ 	.word	0x00000370
        /*098c*/ 	.word	0x000000ff
        /*0990*/ 	.word	0x00028838
        /*0994*/ 	.short	0x0100
        /*0996*/ 	.byte	0x08
	.zero		1


	//   ....[5]....
        /*0998*/ 	.word	0x00000380
        /*099c*/ 	.word	0x000000ff
        /*09a0*/ 	.word	0x00028848
        /*09a4*/ 	.short	0x0100
        /*09a6*/ 	.byte	0x08
	.zero		1


	//   ....[6]....
        /*09a8*/ 	.word	0x000004b0
        /*09ac*/ 	.word	0x000000ff
        /*09b0*/ 	.word	0x00028850
        /*09b4*/ 	.short	0x0100
        /*09b6*/ 	.byte	0x08
	.zero		1


	//   ....[7]....
        /*09b8*/ 	.word	0x000004c0
        /*09bc*/ 	.word	0x000000ff
        /*09c0*/ 	.word	0x00028860
        /*09c4*/ 	.short	0x0100
        /*09c6*/ 	.byte	0x08
	.zero		1


	//   ....[8]....
        /*09c8*/ 	.word	0x000004d0
        /*09cc*/ 	.word	0x000000ff
        /*09d0*/ 	.word	0x00028858
        /*09d4*/ 	.short	0x0100
        /*09d6*/ 	.byte	0x08
	.zero		1


	//   ....[9]....
        /*09d8*/ 	.word	0x000004e0
        /*09dc*/ 	.word	0x000000ff
        /*09e0*/ 	.word	0x00028868
        /*09e4*/ 	.short	0x0100
        /*09e6*/ 	.byte	0x08
	.zero		1


	//   ....[10]....
        /*09e8*/ 	.word	0x000005d0
        /*09ec*/ 	.word	0x000000ff
        /*09f0*/ 	.word	0x00028870
        /*09f4*/ 	.short	0x0100
        /*09f6*/ 	.byte	0x06
	.zero		1


	//   ....[11]....
        /*09f8*/ 	.word	0x000005e0
        /*09fc*/ 	.word	0x000000ff
        /*0a00*/ 	.word	0x00028880
        /*0a04*/ 	.short	0x0100
        /*0a06*/ 	.byte	0x06
	.zero		1


	//   ....[12]....
        /*0a08*/ 	.word	0x000005f0
        /*0a0c*/ 	.word	0x000000ff
        /*0a10*/ 	.word	0x00028878
        /*0a14*/ 	.short	0x0100
        /*0a16*/ 	.byte	0x06
	.zero		1


	//   ....[13]....
        /*0a18*/ 	.word	0x00000600
        /*0a1c*/ 	.word	0x000000ff
        /*0a20*/ 	.word	0x00028888
        /*0a24*/ 	.short	0x0100
        /*0a26*/ 	.byte	0x06
	.zero		1


	//   ....[14]....
        /*0a28*/ 	.word	0x00000730
        /*0a2c*/ 	.word	0x000000ff
        /*0a30*/ 	.word	0x00028890
        /*0a34*/ 	.short	0x0100
        /*0a36*/ 	.byte	0x08
	.zero		1


	//   ....[15]....
        /*0a38*/ 	.word	0x00000740
        /*0a3c*/ 	.word	0x000000ff
        /*0a40*/ 	.word	0x000288a0
        /*0a44*/ 	.short	0x0100
        /*0a46*/ 	.byte	0x08
	.zero		1


	//   ....[16]....
        /*0a48*/ 	.word	0x00000750
        /*0a4c*/ 	.word	0x000000ff
        /*0a50*/ 	.word	0x00028898
        /*0a54*/ 	.short	0x0100
        /*0a56*/ 	.byte	0x08
	.zero		1


	//   ....[17]....
        /*0a58*/ 	.word	0x00000760
        /*0a5c*/ 	.word	0x000000ff
        /*0a60*/ 	.word	0x000288a8
        /*0a64*/ 	.short	0x0100
        /*0a66*/ 	.byte	0x08
	.zero		1


	//   ....[18]....
        /*0a68*/ 	.word	0x00000890
        /*0a6c*/ 	.word	0x000000ff
        /*0a70*/ 	.word	0x000288b0
        /*0a74*/ 	.short	0x0100
        /*0a76*/ 	.byte	0x08
	.zero		1


	//   ....[19]....
        /*0a78*/ 	.word	0x000008a0
        /*0a7c*/ 	.word	0x000000ff
        /*0a80*/ 	.word	0x000288c0
        /*0a84*/ 	.short	0x0100
        /*0a86*/ 	.byte	0x08
	.zero		1


	//   ....[20]....
        /*0a88*/ 	.word	0x000008b0
        /*0a8c*/ 	.word	0x000000ff
        /*0a90*/ 	.word	0x000288b8
        /*0a94*/ 	.short	0x0100
        /*0a96*/ 	.byte	0x08
	.zero		1


	//   ....[21]....
        /*0a98*/ 	.word	0x000008c0
        /*0a9c*/ 	.word	0x000000ff
        /*0aa0*/ 	.word	0x000288c8
        /*0aa4*/ 	.short	0x0100
        /*0aa6*/ 	.byte	0x08
	.zero		1


	//   ....[22]....
        /*0aa8*/ 	.word	0x00001720
        /*0aac*/ 	.word	0x000000ff
        /*0ab0*/ 	.word	0x00028800
        /*0ab4*/ 	.short	0x010a
        /*0ab6*/ 	.byte	0x26
	.zero		1


	//   ....[23]....
        /*0ab8*/ 	.word	0x000017a0
        /*0abc*/ 	.word	0x00000003
        /*0ac0*/ 	.word	0x00028830
        /*0ac4*/ 	.short	0x010a
        /*0ac6*/ 	.byte	0x3f
	.zero		1


	//   ....[24]....
        /*0ac8*/ 	.word	0x00001800
        /*0acc*/ 	.word	0x00000003
        /*0ad0*/ 	.word	0x00028830
        /*0ad4*/ 	.short	0x010a
        /*0ad6*/ 	.byte	0x3f
	.zero		1


	//   ....[25]....
        /*0ad8*/ 	.word	0x00001e40
        /*0adc*/ 	.word	0x00000003
        /*0ae0*/ 	.word	0x00000000
        /*0ae4*/ 	.short	0x0101
        /*0ae6*/ 	.byte	0x3f
	.zero		1


	//   ....[26]....
        /*0ae8*/ 	.word	0x00003be0
        /*0aec*/ 	.word	0x000000ff
        /*0af0*/ 	.word	0x00028830
        /*0af4*/ 	.short	0x010a
        /*0af6*/ 	.byte	0x06
	.zero		1


	//   ....[27]....
        /*0af8*/ 	.word	0x00003c20
        /*0afc*/ 	.word	0x000000ff
        /*0b00*/ 	.word	0x00028830
        /*0b04*/ 	.short	0x010a
        /*0b06*/ 	.byte	0x06
	.zero		1


	//   ....[28]....
        /*0b08*/ 	.word	0x00003f60
        /*0b0c*/ 	.word	0x000000ff
        /*0b10*/ 	.word	0x00028850
        /*0b14*/ 	.short	0x010a
        /*0b16*/ 	.byte	0x06
	.zero		1


	//   ....[29]....
        /*0b18*/ 	.word	0x00003fa0
        /*0b1c*/ 	.word	0x000000ff
        /*0b20*/ 	.word	0x00028850
        /*0b24*/ 	.short	0x010a
        /*0b26*/ 	.byte	0x06
	.zero		1


	//   ....[30]....
        /*0b28*/ 	.word	0x000058c0
        /*0b2c*/ 	.word	0x00000034
        /*0b30*/ 	.word	0x00000000
        /*0b34*/ 	.short	0x0101
        /*0b36*/ 	.byte	0x3f
	.zero		1


	//   ....[31]....
        /*0b38*/ 	.word	0x00005b80
        /*0b3c*/ 	.word	0x00000034
        /*0b40*/ 	.word	0x00000000
        /*0b44*/ 	.short	0x0101
        /*0b46*/ 	.byte	0x3f
	.zero		1


	//   ....[32]....
        /*0b48*/ 	.word	0x00006530
        /*0b4c*/ 	.word	0x000000ff
        /*0b50*/ 	.word	0x00028830
        /*0b54*/ 	.short	0x010a
        /*0b56*/ 	.byte	0x06
	.zero		1


	//   ....[33]....
        /*0b58*/ 	.word	0x00006570
        /*0b5c*/ 	.word	0x000000ff
        /*0b60*/ 	.word	0x00028830
        /*0b64*/ 	.short	0x010a
        /*0b66*/ 	.byte	0x06
	.zero		1


	//   ....[34]....
        /*0b68*/ 	.word	0x000068b0
        /*0b6c*/ 	.word	0x000000ff
        /*0b70*/ 	.word	0x00028850
        /*0b74*/ 	.short	0x010a
        /*0b76*/ 	.byte	0x06
	.zero		1


	//   ....[35]....
        /*0b78*/ 	.word	0x000068f0
        /*0b7c*/ 	.word	0x000000ff
        /*0b80*/ 	.word	0x00028850
        /*0b84*/ 	.short	0x010a
        /*0b86*/ 	.byte	0x06
	.zero		1


	//   ....[36]....
        /*0b88*/ 	.word	0x00007b60
        /*0b8c*/ 	.word	0x0000001b
        /*0b90*/ 	.word	0x00000000
        /*0b94*/ 	.short	0x0101
        /*0b96*/ 	.byte	0x3f
	.zero		1


	//   ....[37]....
        /*0b98*/ 	.word	0x00007c30
        /*0b9c*/ 	.word	0x0000001f
        /*0ba0*/ 	.word	0x00000000
        /*0ba4*/ 	.short	0x0101
        /*0ba6*/ 	.byte	0x3f
	.zero		1


	//   ....[38]....
        /*0ba8*/ 	.word	0x00008490
        /*0bac*/ 	.word	0x000000ff
        /*0bb0*/ 	.word	0x00028850
        /*0bb4*/ 	.short	0x010a
        /*0bb6*/ 	.byte	0x05
	.zero		1


	//   ....[39]....
        /*0bb8*/ 	.word	0x000084d0
        /*0bbc*/ 	.word	0x000000ff
        /*0bc0*/ 	.word	0x00028850
        /*0bc4*/ 	.short	0x010a
        /*0bc6*/ 	.byte	0x05
	.zero		1


	//   ....[40]....
        /*0bc8*/ 	.word	0x000089f0
        /*0bcc*/ 	.word	0x00000000
        /*0bd0*/ 	.word	0x00000000
        /*0bd4*/ 	.short	0x0101
        /*0bd6*/ 	.byte	0x3f
	.zero		1


	//   ....[41]....
        /*0bd8*/ 	.word	0x00009ed0
        /*0bdc*/ 	.word	0x00000000
        /*0be0*/ 	.word	0x00000000
        /*0be4*/ 	.short	0x0101
        /*0be6*/ 	.byte	0x3f
	.zero		1


	//   ....[42]....
        /*0be8*/ 	.word	0x0000c990
        /*0bec*/ 	.word	0x00000000
        /*0bf0*/ 	.word	0x00028840
        /*0bf4*/ 	.short	0x010a
        /*0bf6*/ 	.byte	0x3f
	.zero		1


	//   ....[43]....
        /*0bf8*/ 	.word	0x0000d8d0
        /*0bfc*/ 	.word	0x00000008
        /*0c00*/ 	.word	0x00028800
        /*0c04*/ 	.short	0x0107
        /*0c06*/ 	.byte	0x3f
	.zero		1


	//   ....[44]....
        /*0c08*/ 	.word	0x0000d9e0
        /*0c0c*/ 	.word	0x00000002
        /*0c10*/ 	.word	0x00028800
        /*0c14*/ 	.short	0x0101
        /*0c16*/ 	.byte	0x3f
	.zero		1


	//   ....[45]....
        /*0c18*/ 	.word	0x0000da00
        /*0c1c*/ 	.word	0x00000002
        /*0c20*/ 	.word	0x00028820
        /*0c24*/ 	.short	0x010a
        /*0c26*/ 	.byte	0x3f
	.zero		1


	//   ....[46]....
        /*0c28*/ 	.word	0x0000dd60
        /*0c2c*/ 	.word	0x00000002
        /*0c30*/ 	.word	0x00028840
        /*0c34*/ 	.short	0x010a
        /*0c36*/ 	.byte	0x3f
	.zero		1


	//   ....[47]....
        /*0c38*/ 	.word	0x0000e120
        /*0c3c*/ 	.word	0x00000002
        /*0c40*/ 	.word	0x00000060
        /*0c44*/ 	.short	0x010a
        /*0c46*/ 	.byte	0x3f
	.zero		1


	//   ....[48]....
        /*0c48*/ 	.word	0x0000e7f0
        /*0c4c*/ 	.word	0x00000003
        /*0c50*/ 	.word	0x00028840
        /*0c54*/ 	.short	0x010a
        /*0c56*/ 	.byte	0x3f
	.zero		1


	//   ....[49]....
        /*0c58*/ 	.word	0x0000ebb0
        /*0c5c*/ 	.word	0x00000002
        /*0c60*/ 	.word	0x00000060
        /*0c64*/ 	.short	0x010a
        /*0c66*/ 	.byte	0x3f
	.zero		1


	//   ....[50]....
        /*0c68*/ 	.word	0x0000f1d0
        /*0c6c*/ 	.word	0x00000002
        /*0c70*/ 	.word	0x00028840
        /*0c74*/ 	.short	0x010a
        /*0c76*/ 	.byte	0x3f
	.zero		1


	//   ....[51]....
        /*0c78*/ 	.word	0x0000f590
        /*0c7c*/ 	.word	0x00000002
        /*0c80*/ 	.word	0x00000060
        /*0c84*/ 	.short	0x010a
        /*0c86*/ 	.byte	0x3f
	.zero		1


	//   ....[52]....
        /*0c88*/ 	.word	0x0000fb40
        /*0c8c*/ 	.word	0x00000000
        /*0c90*/ 	.word	0x00028860
        /*0c94*/ 	.short	0x010a
        /*0c96*/ 	.byte	0x3f
	.zero		1


	//   ....[53]....
        /*0c98*/ 	.word	0x00010c50
        /*0c9c*/ 	.word	0x00000000
        /*0ca0*/ 	.word	0x00028820
        /*0ca4*/ 	.short	0x010a
        /*0ca6*/ 	.byte	0x3f
	.zero		1


	//   ....[54]....
        /*0ca8*/ 	.word	0x00010e10
        /*0cac*/ 	.word	0x00000006
        /*0cb0*/ 	.word	0x00000000
        /*0cb4*/ 	.short	0x010a
        /*0cb6*/ 	.byte	0x3f
	.zero		1


	//   ....[55]....
        /*0cb8*/ 	.word	0x00010e80
        /*0cbc*/ 	.word	0x00000007
        /*0cc0*/ 	.word	0x00000000
        /*0cc4*/ 	.short	0x010a
        /*0cc6*/ 	.byte	0x3f
	.zero		1


	//   ....[56]....
        /*0cc8*/ 	.word	0x00010ef0
        /*0ccc*/ 	.word	0x00000004
        /*0cd0*/ 	.word	0x00000000
        /*0cd4*/ 	.short	0x010a
        /*0cd6*/ 	.byte	0x3f
	.zero		1


	//   ....[57]....
        /*0cd8*/ 	.word	0x00010f20
        /*0cdc*/ 	.word	0x00000003
        /*0ce0*/ 	.word	0x00000000
        /*0ce4*/ 	.short	0x010a
        /*0ce6*/ 	.byte	0x3f
	.zero		1


	//   ....[58]....
        /*0ce8*/ 	.word	0x00010f90
        /*0cec*/ 	.word	0x00000003
        /*0cf0*/ 	.word	0x00028800
        /*0cf4*/ 	.short	0x010a
        /*0cf6*/ 	.byte	0x3f
	.zero		1


	//   ....[59]....
        /*0cf8*/ 	.word	0x00010fe0
        /*0cfc*/ 	.word	0x00000003
        /*0d00*/ 	.word	0x00028830
        /*0d04*/ 	.short	0x010a
        /*0d06*/ 	.byte	0x3f
	.zero		1


	//   ....[60]....
        /*0d08*/ 	.word	0x00011040
        /*0d0c*/ 	.word	0x00000005
        /*0d10*/ 	.word	0x00028830
        /*0d14*/ 	.short	0x010a
        /*0d16*/ 	.byte	0x3f
	.zero		1


	//   ....[61]....
        /*0d18*/ 	.word	0x000110a0
        /*0d1c*/ 	.word	0x00000005
        /*0d20*/ 	.word	0x00028850
        /*0d24*/ 	.short	0x010a
        /*0d26*/ 	.byte	0x3f
	.zero		1


	//   ....[62]....
        /*0d28*/ 	.word	0x00011100
        /*0d2c*/ 	.word	0x00000005
        /*0d30*/ 	.word	0x00028830
        /*0d34*/ 	.short	0x010a
        /*0d36*/ 	.byte	0x3f
	.zero		1


	//   ....[63]....
        /*0d38*/ 	.word	0x00011160
        /*0d3c*/ 	.word	0x00000005
        /*0d40*/ 	.word	0x00028850
        /*0d44*/ 	.short	0x010a
        /*0d46*/ 	.byte	0x3f
	.zero		1


	//   ....[64]....
        /*0d48*/ 	.word	0x000111c0
        /*0d4c*/ 	.word	0x00000009
        /*0d50*/ 	.word	0x00028850
        /*0d54*/ 	.short	0x010a
        /*0d56*/ 	.byte	0x3f
	.zero		1


	//   ....[65]....
        /*0d58*/ 	.word	0x00011360
        /*0d5c*/ 	.word	0x00000000
        /*0d60*/ 	.word	0x00028840
        /*0d64*/ 	.short	0x010a
        /*0d66*/ 	.byte	0x3f
	.zero		1


	//   ....[66]....
        /*0d68*/ 	.word	0x00011ef0
        /*0d6c*/ 	.word	0x00000002
        /*0d70*/ 	.word	0x00028820
        /*0d74*/ 	.short	0x010a
        /*0d76*/ 	.byte	0x3f
	.zero		1


	//   ....[67]....
        /*0d78*/ 	.word	0x00011f40
        /*0d7c*/ 	.word	0x00000002
        /*0d80*/ 	.word	0x00028840
        /*0d84*/ 	.short	0x010a
        /*0d86*/ 	.byte	0x3f
	.zero		1


	//   ....[68]....
        /*0d88*/ 	.word	0x00011f90
        /*0d8c*/ 	.word	0x00000002
        /*0d90*/ 	.word	0x00000060
        /*0d94*/ 	.short	0x010a
        /*0d96*/ 	.byte	0x3f
	.zero		1


	//   ....[69]....
        /*0d98*/ 	.word	0x00011fe0
        /*0d9c*/ 	.word	0x00000003
        /*0da0*/ 	.word	0x00028840
        /*0da4*/ 	.short	0x010a
        /*0da6*/ 	.byte	0x3f
	.zero		1


	//   ....[70]....
        /*0da8*/ 	.word	0x00012030
        /*0dac*/ 	.word	0x00000002
        /*0db0*/ 	.word	0x00000060
        /*0db4*/ 	.short	0x010a
        /*0db6*/ 	.byte	0x3f
	.zero		1


	//   ....[71]....
        /*0db8*/ 	.word	0x00012080
        /*0dbc*/ 	.word	0x00000002
        /*0dc0*/ 	.word	0x00028840
        /*0dc4*/ 	.short	0x010a
        /*0dc6*/ 	.byte	0x3f
	.zero		1


	//   ....[72]....
        /*0dc8*/ 	.word	0x000120d0
        /*0dcc*/ 	.word	0x00000002
        /*0dd0*/ 	.word	0x00000060
        /*0dd4*/ 	.short	0x010a
        /*0dd6*/ 	.byte	0x3f
	.zero		1


	//   ....[73]....
        /*0dd8*/ 	.word	0x00012120
        /*0ddc*/ 	.word	0x00000000
        /*0de0*/ 	.word	0x00028860
        /*0de4*/ 	.short	0x010a
        /*0de6*/ 	.byte	0x3f
	.zero		1


	//   ....[74]....
        /*0de8*/ 	.word	0x00012ac0
        /*0dec*/ 	.word	0x00000000
        /*0df0*/ 	.word	0x00028820
        /*0df4*/ 	.short	0x010a
        /*0df6*/ 	.byte	0x3f
	.zero		1


	//   ....[75]....
        /*0df8*/ 	.word	0x00012c60
        /*0dfc*/ 	.word	0x00000006
        /*0e00*/ 	.word	0x00000000
        /*0e04*/ 	.short	0x010a
        /*0e06*/ 	.byte	0x3f
	.zero		1


	//   ....[76]....
        /*0e08*/ 	.word	0x00012cb0
        /*0e0c*/ 	.word	0x00000007
        /*0e10*/ 	.word	0x00000000
        /*0e14*/ 	.short	0x010a
        /*0e16*/ 	.byte	0x3f
	.zero		1


	//   ....[77]....
        /*0e18*/ 	.word	0x00012d00
        /*0e1c*/ 	.word	0x00000004
        /*0e20*/ 	.word	0x00000000
        /*0e24*/ 	.short	0x010a
        /*0e26*/ 	.byte	0x3f
	.zero		1


	//----- nvinfo : EIATTR_NUM_MBARRIERS
	.align		4
.L_1179:
        /*0e28*/ 	.byte	0x03, 0x38
        /*0e2a*/ 	.short	0x0016


	//----- nvinfo : EIATTR_EXIT_INSTR_OFFSETS
	.align		4
        /*0e2c*/ 	.byte	0x04, 0x1c
        /*0e2e*/ 	.short	(.L_1181 - .L_1180)


	//   ....[0]....
.L_1180:
        /*0e30*/ 	.word	0x00000a70


	//   ....[1]....
        /*0e34*/ 	.word	0x0000ad80


	//   ....[2]....
        /*0e38*/ 	.word	0x00010f70


	//----- nvinfo : EIATTR_MAX_THREADS
	.align		4
.L_1181:
        /*0e3c*/ 	.byte	0x04, 0x05
        /*0e3e*/ 	.short	(.L_1183 - .L_1182)
.L_1182:
        /*0e40*/ 	.word	0x00000180
        /*0e44*/ 	.word	0x00000001
        /*0e48*/ 	.word	0x00000001


	//----- nvinfo : EIATTR_CRS_STACK_SIZE
	.align		4
.L_1183:
        /*0e4c*/ 	.byte	0x04, 0x1e
        /*0e4e*/ 	.short	(.L_1185 - .L_1184)
.L_1184:
        /*0e50*/ 	.word	0x00000000


	//----- nvinfo : EIATTR_CBANK_PARAM_SIZE
	.align		4
.L_1185:
        /*0e54*/ 	.byte	0x03, 0x19
        /*0e56*/ 	.short	0x0af0


	//----- nvinfo : EIATTR_PARAM_CBANK
	.align		4
        /*0e58*/ 	.byte	0x04, 0x0a
        /*0e5a*/ 	.short	(.L_1187 - .L_1186)
	.align		4
.L_1186:
        /*0e5c*/ 	.word	index@(.nv.constant0._ZN7cutlass13device_kernelIN5flash11enable_sm90INS1_16FlashAttnFwdSm90INS1_25CollectiveMainloopFwdSm90ILi2EN4cute5tupleIJNS5_1CILi1EEES8_S8_EEENS6_IJNS7_ILi128EEESA_SA_EEELi128ENS_10bfloat16_tEfNS_4arch4Sm90ELb1ELb0ELb0ELb1ELb0ELb0ELb0ELb1ELb1ELb1ELb0ELb0EEENS1_21CollectiveEpilogueFwdISB_S9_SC_SE_Li256ELb1ELb1ELb0ELb0EEENS1_36VarlenDynamicPersistentTileSchedulerILi128ELi128ELi256ELi128ELb0ELb1ELb1ELb1ELb1ELb1EEEEEEEEEvNT_6ParamsE)
        /*0e60*/ 	.short	0x0210
        /*0e62*/ 	.short	0x0af0


	//----- nvinfo : EIATTR_SW_WAR
	.align		4
.L_1187:
        /*0e64*/ 	.byte	0x04, 0x36
        /*0e66*/ 	.short	(.L_1189 - .L_1188)
.L_1188:
        /*0e68*/ 	.word	0x00000008
.L_1189:


//--------------------- .nv.info._ZN7cutlass13device_kernelIN5flash11enable_sm90INS1_16FlashAttnFwdSm90INS1_25CollectiveMainloopFwdSm90ILi2EN4cute5tupleIJNS5_1CILi1EEES8_S8_EEENS6_IJNS7_ILi128EEESA_SA_EEELi128ENS_10bfloat16_tEfNS_4arch4Sm90ELb1ELb0ELb0ELb1ELb0ELb1ELb0ELb1ELb1ELb1ELb0ELb0EEENS1_21CollectiveEpilogueFwdISB_S9_SC_SE_Li256ELb1ELb1ELb0ELb0EEENS1_36VarlenDynamicPersistentTileSchedulerILi128ELi128ELi256ELi128ELb0ELb1ELb1ELb1ELb1ELb1EEEEEEEEEvNT_6ParamsE --------------------------
	.section	.nv.info._ZN7cutlass13device_kernelIN5flash11enable_sm90INS1_16FlashAttnFwdSm90INS1_25CollectiveMainloopFwdSm90ILi2EN4cute5tupleIJNS5_1CILi1EEES8_S8_EEENS6_IJNS7_ILi128EEESA_SA_EEELi128ENS_10bfloat16_tEfNS_4arch4Sm90ELb1ELb0ELb0ELb1ELb0ELb1ELb0ELb1ELb1ELb1ELb0ELb0EEENS1_21CollectiveEpilogueFwdISB_S9_SC_SE_Li256ELb1ELb1ELb0ELb0EEENS1_36VarlenDynamicPersistentTileSchedulerILi128ELi128ELi256ELi128ELb0ELb1ELb1ELb1ELb1ELb1EEEEEEEEEvNT_6ParamsE,"",@"SHT_CUDA_INFO"
	.sectionflags	@""
	.align	4


	//----- nvinfo : EIATTR_CUDA_API_VERSION
	.align		4
        /*0000*/ 	.byte	0x04, 0x37
        /*0002*/ 	.short	(.L_1191 - .L_1190)
.L_1190:
        /*0004*/ 	.word	0x00000082


	//----- nvinfo : EIATTR_KPARAM_INFO
	.align		4
.L_1191:
        /*0008*/ 	.byte	0x04, 0x17
        /*000a*/ 	.short	(.L_1193 - .L_1192)
.L_1192:
        /*000c*/ 	.word	0x00000000
        /*0010*/ 	.short	0x0000
        /*0012*/ 	.short	0x0070
        /*0014*/ 	.byte	0x00, 0xf0, 0x01, 0x2a


	//----- nvinfo : EIATTR_SPARSE_MMA_MASK
	.align		4
.L_1193:
        /*0018*/ 	.byte	0x03, 0x50
        /*001a*/ 	.short	0x0000


	//----- nvinfo : EIATTR_MAXREG_COUNT
	.align		4
        /*001c*/ 	.byte	0x03, 0x1b
        /*001e*/ 	.short	0x00a8


	//----- nvinfo : EIATTR_NUM_BARRIERS
	.align		4
        /*0020*/ 	.byte	0x02, 0x4c
        /*0022*/ 	.byte	0x10
	.zero		1


	//----- nvinfo : EIATTR_EXTERNS
	.align		4
        /*0024*/ 	.byte	0x04, 0x0f
        /*0026*/ 	.short	(.L_1195 - .L_1194)


	//   ....[0]....
	.align		4
.L_1194:
        /*0028*/ 	.word	index@(__assertfail)


	//----- nvinfo : EIATTR_ANNOTATIONS
	.align		4
.L_1195:
        /*002c*/ 	.byte	0x04, 0x55
        /*002e*/ 	.short	(.L_1197 - .L_1196)


	//   ....[0]....
.L_1196:
        /* <DEDUP_REMOVED lines=103> */


	//----- nvinfo : EIATTR_MERCURY_ISA_VERSION
	.align		4
.L_1197:
        /*0688*/ 	.byte	0x03, 0x5f
        /*068a*/ 	.short	0x0101


	//----- nvinfo : EIATTR_UNUSED_LOAD_BYTE_OFFSET
	.align		4
        /*068c*/ 	.byte	0x04, 0x44
        /*068e*/ 	.short	(.L_1199 - .L_1198)


	//   ....[0]....
.L_1198:
        /*0690*/ 	.word	0x00000ab0
        /*0694*/ 	.word	0x0000fff0


	//   ....[1]....
        /*0698*/ 	.word	0x000161b0
        /*069c*/ 	.word	0x0000fff0


	//----- nvinfo : EIATTR_INT_WARP_WIDE_INSTR_OFFSETS
	.align		4
.L_1199:
        /*06a0*/ 	.byte	0x04, 0x31
        /*06a2*/ 	.short	(.L_1201 - .L_1200)


	//   ....[0]....
.L_1200:
        /*06a4*/ 	.word	0x00000180


	//   ....[1]....
        /*06a8*/ 	.word	0x00000220


	//   ....[2]....
        /*06ac*/ 	.word	0x00000290


	//   ....[3]....
        /*06b0*/ 	.word	0x0001a9d0


	//   ....[4]....
        /*06b4*/ 	.word	0x0001aa60


	//   ....[5]....
        /*06b8*/ 	.word	0x0001e350


	//   ....[6]....
        /*06bc*/ 	.word	0x0001e3b0


	//----- nvinfo : EIATTR_COOP_GROUP_MASK_REGIDS
	.align		4
.L_1201:
        /*06c0*/ 	.byte	0x04, 0x29
        /*06c2*/ 	.short	(.L_1203 - .L_1202)


	//   ....[0]....
.L_1202:
        /*06c4*/ 	.word	0xffffffff


	//   ....[1]....
        /*06c8*/ 	.word	0xffffffff


	//   ....[2]....
        /*06cc*/ 	.word	0xffffffff


	//   ....[3]....
        /*06d0*/ 	.word	0xffffffff


	//   ....[4]....
        /*06d4*/ 	.word	0xffffffff


	//   ....[5]....
        /*06d8*/ 	.word	0xffffffff


	//   ....[6]....
        /*06dc*/ 	.word	0xffffffff


	//   ....[7]....
        /*06e0*/ 	.word	0xffffffff


	//   ....[8]....
        /*06e4*/ 	.word	0xffffffff


	//   ....[9]....
        /*06e8*/ 	.word	0xffffffff


	//   ....[10]....
        /*06ec*/ 	.word	0xffffffff


	//   ....[11]....
        /*06f0*/ 	.word	0xffffffff


	//   ....[12]....
        /*06f4*/ 	.word	0xffffffff


	//   ....[13]....
        /*06f8*/ 	.word	0xffffffff


	//   ....[14]....
        /*06fc*/ 	.word	0xffffffff


	//   ....[15]....
        /*0700*/ 	.word	0xffffffff


	//   ....[16]....
        /*0704*/ 	.word	0xffffffff


	//   ....[17]....
        /*0708*/ 	.word	0xffffffff


	//   ....[18]....
        /*070c*/ 	.word	0xffffffff


	//   ....[19]....
        /*0710*/ 	.word	0xffffffff


	//   ....[20]....
        /*0714*/ 	.word	0xffffffff


	//   ....[21]....
        /*0718*/ 	.word	0xffffffff


	//   ....[22]....
        /*071c*/ 	.word	0xffffffff


	//   ....[23]....
        /*0720*/ 	.word	0xffffffff


	//   ....[24]....
        /*0724*/ 	.word	0xffffffff


	//   ....[25]....
        /*0728*/ 	.word	0xffffffff


	//   ....[26]....
        /*072c*/ 	.word	0xffffffff


	//   ....[27]....
        /*0730*/ 	.word	0xffffffff


	//   ....[28]....
        /*0734*/ 	.word	0xffffffff


	//   ....[29]....
        /*0738*/ 	.word	0xffffffff


	//   ....[30]....
        /*073c*/ 	.word	0xffffffff


	//   ....[31]....
        /*0740*/ 	.word	0xffffffff


	//   ....[32]....
        /*0744*/ 	.word	0xffffffff


	//   ....[33]....
        /*0748*/ 	.word	0xffffffff


	//   ....[34]....
        /*074c*/ 	.word	0xffffffff


	//   ....[35]....
        /*0750*/ 	.word	0xffffffff


	//   ....[36]....
        /*0754*/ 	.word	0xffffffff


	//   ....[37]....
        /*0758*/ 	.word	0xffffffff


	//   ....[38]....
        /*075c*/ 	.word	0xffffffff


	//   ....[39]....
        /*0760*/ 	.word	0xffffffff


	//   ....[40]....
        /*0764*/ 	.word	0xffffffff


	//   ....[41]....
        /*0768*/ 	.word	0xffffffff


	//   ....[42]....
        /*076c*/ 	.word	0xffffffff


	//   ....[43]....
        /*0770*/ 	.word	0xffffffff


	//   ....[44]....
        /*0774*/ 	.word	0xffffffff


	//   ....[45]....
        /*0778*/ 	.word	0xffffffff


	//   ....[46]....
        /*077c*/ 	.word	0xffffffff


	//   ....[47]....
        /*0780*/ 	.word	0xffffffff


	//   ....[48]....
        /*0784*/ 	.word	0xffffffff


	//   ....[49]....
        /*0788*/ 	.word	0xffffffff


	//   ....[50]....
        /*078c*/ 	.word	0xffffffff


	//   ....[51]....
        /*0790*/ 	.word	0xffffffff


	//   ....[52]....
        /*0794*/ 	.word	0xffffffff


	//   ....[53]....
        /*0798*/ 	.word	0xffffffff


	//   ....[54]....
        /*079c*/ 	.word	0xffffffff


	//   ....[55]....
        /*07a0*/ 	.word	0xffffffff


	//   ....[56]....
        /*07a4*/ 	.word	0xffffffff


	//   ....[57]....
        /*07a8*/ 	.word	0xffffffff


	//   ....[58]....
        /*07ac*/ 	.word	0xffffffff


	//   ....[59]....
        /*07b0*/ 	.word	0xffffffff


	//   ....[60]....
        /*07b4*/ 	.word	0xffffffff


	//   ....[61]....
        /*07b8*/ 	.word	0xffffffff


	//   ....[62]....
        /*07bc*/ 	.word	0xffffffff


	//   ....[63]....
        /*07c0*/ 	.word	0xffffffff


	//   ....[64]....
        /*07c4*/ 	.word	0xffffffff


	//   ....[65]....
        /*07c8*/ 	.word	0xffffffff


	//   ....[66]....
        /*07cc*/ 	.word	0xffffffff


	//   ....[67]....
        /*07d0*/ 	.word	0xffffffff


	//   ....[68]....
        /*07d4*/ 	.word	0xffffffff


	//   ....[69]....
        /*07d8*/ 	.word	0xffffffff


	//   ....[70]....
        /*07dc*/ 	.word	0xffffffff


	//   ....[71]....
        /*07e0*/ 	.word	0xffffffff


	//   ....[72]....
        /*07e4*/ 	.word	0xffffffff


	//   ....[73]....
        /*07e8*/ 	.word	0xffffffff


	//   ....[74]....
        /*07ec*/ 	.word	0xffffffff


	//   ....[75]....
        /*07f0*/ 	.word	0xffffffff


	//   ....[76]....
        /*07f4*/ 	.word	0xffffffff


	//   ....[77]....
        /*07f8*/ 	.word	0xffffffff


	//   ....[78]....
        /*07fc*/ 	.word	0xffffffff


	//   ....[79]....
        /*0800*/ 	.word	0xffffffff


	//   ....[80]....
        /*0804*/ 	.word	0xffffffff


	//   ....[81]....
        /*0808*/ 	.word	0xffffffff


	//   ....[82]....
        /*080c*/ 	.word	0xffffffff


	//   ....[83]....
        /*0810*/ 	.word	0xffffffff


	//   ....[84]....
        /*0814*/ 	.word	0xffffffff


	//   ....[85]....
        /*0818*/ 	.word	0xffffffff


	//   ....[86]....
        /*081c*/ 	.word	0xffffffff


	//   ....[87]....
        /*0820*/ 	.word	0xffffffff


	//   ....[88]....
        /*0824*/ 	.word	0xffffffff


	//   ....[89]....
        /*0828*/ 	.word	0xffffffff


	//   ....[90]....
        /*082c*/ 	.word	0xffffffff


	//   ....[91]....
        /*0830*/ 	.word	0xffffffff


	//   ....[92]....
        /*0834*/ 	.word	0xffffffff


	//   ....[93]....
        /*0838*/ 	.word	0xffffffff


	//   ....[94]....
        /*083c*/ 	.word	0xffffffff


	//   ....[95]....
        /*0840*/ 	.word	0xffffffff


	//   ....[96]....
        /*0844*/ 	.word	0xffffffff


	//   ....[97]....
        /*0848*/ 	.word	0xffffffff


	//   ....[98]....
        /*084c*/ 	.word	0xffffffff


	//   ....[99]....
        /*0850*/ 	.word	0xffffffff


	//   ....[100]....
        /*0854*/ 	.word	0xffffffff


	//   ....[101]....
        /*0858*/ 	.word	0xffffffff


	//   ....[102]....
        /*085c*/ 	.word	0xffffffff


	//   ....[103]....
        /*0860*/ 	.word	0xffffffff


	//   ....[104]....
        /*0864*/ 	.word	0xffffffff


	//   ....[105]....
        /*0868*/ 	.word	0xffffffff


	//   ....[106]....
        /*086c*/ 	.word	0xffffffff


	//   ....[107]....
        /*0870*/ 	.word	0xffffffff


	//   ....[108]....
        /*0874*/ 	.word	0xffffffff


	//   ....[109]....
        /*0878*/ 	.word	0xffffffff


	//   ....[110]....
        /*087c*/ 	.word	0xffffffff


	//   ....[111]....
        /*0880*/ 	.word	0xffffffff


	//   ....[112]....
        /*0884*/ 	.word	0xffffffff


	//   ....[113]....
        /*0888*/ 	.word	0xffffffff


	//   ....[114]....
        /*088c*/ 	.word	0xffffffff


	//   ....[115]....
        /*0890*/ 	.word	0xffffffff


	//   ....[116]....
        /*0894*/ 	.word	0xffffffff


	//   ....[117]....
        /*0898*/ 	.word	0xffffffff


	//   ....[118]....
        /*089c*/ 	.word	0xffffffff


	//   ....[119]....
        /*08a0*/ 	.word	0xffffffff


	//   ....[120]....
        /*08a4*/ 	.word	0xffffffff


	//   ....[121]....
        /*08a8*/ 	.word	0xffffffff


	//   ....[122]....
        /*08ac*/ 	.word	0xffffffff


	//   ....[123]....
        /*08b0*/ 	.word	0xffffffff


	//   ....[124]....
        /*08b4*/ 	.word	0xffffffff


	//   ....[125]....
        /*08b8*/ 	.word	0xffffffff


	//   ....[126]....
        /*08bc*/ 	.word	0xffffffff


	//   ....[127]....
        /*08c0*/ 	.word	0xffffffff


	//   ....[128]....
        /*08c4*/ 	.word	0xffffffff


	//   ....[129]....
        /*08c8*/ 	.word	0xffffffff


	//   ....[130]....
        /*08cc*/ 	.word	0xffffffff


	//   ....[131]....
        /*08d0*/ 	.word	0xffffffff


	//   ....[132]....
        /*08d4*/ 	.word	0x0500000f


	//   ....[133]....
        /*08d8*/ 	.word	0x0500000f


	//   ....[134]....
        /*08dc*/ 	.word	0x0500000f


	//   ....[135]....
        /*08e0*/ 	.word	0x0500000f


	//   ....[136]....
        /*08e4*/ 	.word	0x0500000f


	//   ....[137]....
        /*08e8*/ 	.word	0x0500000f


	//   ....[138]....
        /*08ec*/ 	.word	0x0500000f


	//   ....[139]....
        /*08f0*/ 	.word	0x0500000f


	//   ....[140]....
        /*08f4*/ 	.word	0x0500000f


	//   ....[141]....
        /*08f8*/ 	.word	0x0500000f


	//   ....[142]....
        /*08fc*/ 	.word	0x0500000f


	//   ....[143]....
        /*0900*/ 	.word	0x0500000f


	//   ....[144]....
        /*0904*/ 	.word	0x0500000f


	//   ....[145]....
        /*0908*/ 	.word	0x0500000f


	//   ....[146]....
        /*090c*/ 	.word	0x0500000f


	//   ....[147]....
        /*0910*/ 	.word	0x0500000f


	//   ....[148]....
        /*0914*/ 	.word	0x0500000f


	//   ....[149]....
        /*0918*/ 	.word	0x0500000f


	//   ....[150]....
        /*091c*/ 	.word	0x0500000f


	//   ....[151]....
        /*0920*/ 	.word	0x0500000f


	//   ....[152]....
        /*0924*/ 	.word	0x0500000f


	//   ....[153]....
        /*0928*/ 	.word	0x0500000f


	//   ....[154]....
        /*092c*/ 	.word	0x0500000f


	//   ....[155]....
        /*0930*/ 	.word	0x0500000f


	//   ....[156]....
        /*0934*/ 	.word	0x0500000f


	//   ....[157]....
        /*0938*/ 	.word	0x0500000f


	//   ....[158]....
        /*093c*/ 	.word	0x0500000f


	//   ....[159]....
        /*0940*/ 	.word	0x0500000f


	//   ....[160]....
        /*0944*/ 	.word	0x0500000f


	//   ....[161]....
        /*0948*/ 	.word	0x0500000f


	//   ....[162]....
        /*094c*/ 	.word	0x0500000f


	//   ....[163]....
        /*0950*/ 	.word	0x0500000f


	//   ....[164]....
        /*0954*/ 	.word	0x0500000f


	//   ....[165]....
        /*0958*/ 	.word	0x0500000f


	//   ....[166]....
        /*095c*/ 	.word	0x0500000f


	//   ....[167]....
        /*0960*/ 	.word	0x0500000f


	//   ....[168]....
        /*0964*/ 	.word	0x0500000f


	//   ....[169]....
        /*0968*/ 	.word	0x0500000f


	//   ....[170]....
        /*096c*/ 	.word	0x0500000f


	//   ....[171]....
        /*0970*/ 	.word	0x0500000f


	//   ....[172]....
        /*0974*/ 	.word	0x0500000f


	//   ....[173]....
        /*0978*/ 	.word	0x0500000f


	//   ....[174]....
        /*097c*/ 	.word	0x0500000f


	//   ....[175]....
        /*0980*/ 	.word	0x0500000f


	//   ....[176]....
        /*0984*/ 	.word	0x0500000f


	//   ....[177]....
        /*0988*/ 	.word	0x0500000f


	//   ....[178]....
        /*098c*/ 	.word	0x0500000f


	//   ....[179]....
        /*0990*/ 	.word	0x0500000f


	//   ....[180]....
        /*0994*/ 	.word	0x0500000f


	//   ....[181]....
        /*0998*/ 	.word	0x0500000f


	//   ....[182]....
        /*099c*/ 	.word	0x0500000f


	//   ....[183]....
        /*09a0*/ 	.word	0x0500000f


	//   ....[184]....
        /*09a4*/ 	.word	0x0500000f


	//   ....[185]....
        /*09a8*/ 	.word	0x0500000f


	//   ....[186]....
        /*09ac*/ 	.word	0x0500000f


	//   ....[187]....
        /*09b0*/ 	.word	0x0500000f


	//   ....[188]....
        /*09b4*/ 	.word	0x0500000f


	//   ....[189]....
        /*09b8*/ 	.word	0x0500000f


	//   ....[190]....
        /*09bc*/ 	.word	0x0500000f


	//   ....[191]....
        /*09c0*/ 	.word	0x0500000f


	//   ....[192]....
        /*09c4*/ 	.word	0x0500000f


	//   ....[193]....
        /*09c8*/ 	.word	0x0500000f


	//   ....[194]....
        /*09cc*/ 	.word	0x0500000f


	//   ....[195]....
        /*09d0*/ 	.word	0x0500000f


	//   ....[196]....
        /*09d4*/ 	.word	0x0500000f


	//   ....[197]....
        /*09d8*/ 	.word	0x0500000f


	//   ....[198]....
        /*09dc*/ 	.word	0x0500000f


	//   ....[199]....
        /*09e0*/ 	.word	0x0500000f


	//   ....[200]....
        /*09e4*/ 	.word	0x0500000f


	//   ....[201]....
        /*09e8*/ 	.word	0x0500000f


	//   ....[202]....
        /*09ec*/ 	.word	0x0500000f


	//   ....[203]....
        /*09f0*/ 	.word	0x0500000f


	//   ....[204]....
        /*09f4*/ 	.word	0x0500000f


	//   ....[205]....
        /*09f8*/ 	.word	0x0500000f


	//   ....[206]....
        /*09fc*/ 	.word	0x0500000f


	//   ....[207]....
        /*0a00*/ 	.word	0x0500000f


	//   ....[208]....
        /*0a04*/ 	.word	0x0500000f


	//----- nvinfo : EIATTR_COOP_GROUP_INSTR_OFFSETS
	.align		4
.L_1203:
        /*0a08*/ 	.byte	0x04, 0x28
        /*0a0a*/ 	.short	(.L_1205 - .L_1204)


	//   ....[0]....
.L_1204:
        /*0a0c*/ 	.word	0x00000060


	//   ....[1]....
        /*0a10*/ 	.word	0x00000190


	//   ....[2]....
        /*0a14*/ 	.word	0x00000240


	//   ....[3]....
        /*0a18*/ 	.word	0x00000400


	//   ....[4]....
        /*0a1c*/ 	.word	0x00000560


	//   ....[5]....
        /*0a20*/ 	.word	0x00000680


	//   ....[6]....
        /*0a24*/ 	.word	0x000007e0


	//   ....[7]....
        /*0a28*/ 	.word	0x00008df0


	//   ....[8]....
        /*0a2c*/ 	.word	0x000094b0


	//   ....[9]....
        /*0a30*/ 	.word	0x000094c0


	//   ....[10]....
        /*0a34*/ 	.word	0x000094d0


	//   ....[11]....
        /*0a38*/ 	.word	0x000094e0


	//   ....[12]....
        /*0a3c*/ 	.word	0x00009820


	//   ....[13]....
        /*0a40*/ 	.word	0x00009830


	//   ....[14]....
        /*0a44*/ 	.word	0x00009840


	//   ....[15]....
        /*0a48*/ 	.word	0x00009850


	//   ....[16]....
        /*0a4c*/ 	.word	0x00009b70


	//   ....[17]....
        /*0a50*/ 	.word	0x00009b80


	//   ....[18]....
        /*0a54*/ 	.word	0x00009b90


	//   ....[19]....
        /*0a58*/ 	.word	0x00009ba0


	//   ....[20]....
        /*0a5c*/ 	.word	0x00009ee0


	//   ....[21]....
        /*0a60*/ 	.word	0x00009ef0


	//   ....[22]....
        /*0a64*/ 	.word	0x00009f00


	//   ....[23]....
        /*0a68*/ 	.word	0x00009f10


	//   ....[24]....
        /*0a6c*/ 	.word	0x0000be00


	//   ....[25]....
        /*0a70*/ 	.word	0x0000be20


	//   ....[26]....
        /*0a74*/ 	.word	0x0000be30


	//   ....[27]....
        /*0a78*/ 	.word	0x0000be40


	//   ....[28]....
        /*0a7c*/ 	.word	0x0000bf50


	//   ....[29]....
        /*0a80*/ 	.word	0x0000bf70


	//   ....[30]....
        /*0a84*/ 	.word	0x0000c010


	//   ....[31]....
        /*0a88*/ 	.word	0x0000c040


	//   ....[32]....
        /*0a8c*/ 	.word	0x0000c390


	//   ....[33]....
        /*0a90*/ 	.word	0x0000c3b0


	//   ....[34]....
        /*0a94*/ 	.word	0x0000c3d0


	//   ....[35]....
        /*0a98*/ 	.word	0x0000c3e0


	//   ....[36]....
        /*0a9c*/ 	.word	0x0000c4b0


	//   ....[37]....
        /*0aa0*/ 	.word	0x0000c4d0


	//   ....[38]....
        /*0aa4*/ 	.word	0x0000c4e0


	//   ....[39]....
        /*0aa8*/ 	.word	0x0000c560


	//   ....[40]....
        /*0aac*/ 	.word	0x0000ea60


	//   ....[41]....
        /*0ab0*/ 	.word	0x0000ea80


	//   ....[42]....
        /*0ab4*/ 	.word	0x0000f2c0


	//   ....[43]....
        /*0ab8*/ 	.word	0x0000f310


	//   ....[44]....
        /*0abc*/ 	.word	0x0000fc10


	//   ....[45]....
        /*0ac0*/ 	.word	0x0000fc70


	//   ....[46]....
        /*0ac4*/ 	.word	0x000111d0


	//   ....[47]....
        /*0ac8*/ 	.word	0x000111e0


	//   ....[48]....
        /*0acc*/ 	.word	0x00011b10


	//   ....[49]....
        /*0ad0*/ 	.word	0x00011b40


	//   ....[50]....
        /*0ad4*/ 	.word	0x000123a0


	//   ....[51]....
        /*0ad8*/ 	.word	0x000123f0


	//   ....[52]....
        /*0adc*/ 	.word	0x00013ed0


	//   ....[53]....
        /*0ae0*/ 	.word	0x00013f10


	//   ....[54]....
        /*0ae4*/ 	.word	0x00014490


	//   ....[55]....
        /*0ae8*/ 	.word	0x000144d0


	//   ....[56]....
        /*0aec*/ 	.word	0x000157f0


	//   ....[57]....
        /*0af0*/ 	.word	0x00015830


	//   ....[58]....
        /*0af4*/ 	.word	0x00015900


	//   ....[59]....
        /*0af8*/ 	.word	0x00015920


	//   ....[60]....
        /*0afc*/ 	.word	0x00016bf0


	//   ....[61]....
        /*0b00*/ 	.word	0x00016c30


	//   ....[62]....
        /*0b04*/ 	.word	0x00016c70


	//   ....[63]....
        /*0b08*/ 	.word	0x00016cb0


	//   ....[64]....
        /*0b0c*/ 	.word	0x00017240


	//   ....[65]....
        /*0b10*/ 	.word	0x00017260


	//   ....[66]....
        /*0b14*/ 	.word	0x00017320


	//   ....[67]....
        /*0b18*/ 	.word	0x00017340


	//   ....[68]....
        /*0b1c*/ 	.word	0x00017400


	//   ....[69]....
        /*0b20*/ 	.word	0x00017420


	//   ....[70]....
        /*0b24*/ 	.word	0x000174f0


	//   ....[71]....
        /*0b28*/ 	.word	0x00017510


	//   ....[72]....
        /*0b2c*/ 	.word	0x00017cd0


	//   ....[73]....
        /*0b30*/ 	.word	0x00017ce0


	//   ....[74]....
        /*0b34*/ 	.word	0x00017df0


	//   ....[75]....
        /*0b38*/ 	.word	0x00017e00


	//   ....[76]....
        /*0b3c*/ 	.word	0x00017f10


	//   ....[77]....
        /*0b40*/ 	.word	0x00017f20


	//   ....[78]....
        /*0b44*/ 	.word	0x00018030


	//   ....[79]....
        /*0b48*/ 	.word	0x00018040


	//   ....[80]....
        /*0b4c*/ 	.word	0x000181b0


	//   ....[81]....
        /*0b50*/ 	.word	0x00018380


	//   ....[82]....
        /*0b54*/ 	.word	0x000183b0


	//   ....[83]....
        /*0b58*/ 	.word	0x000183e0


	//   ....[84]....
        /*0b5c*/ 	.word	0x00018410


	//   ....[85]....
        /*0b60*/ 	.word	0x00018440


	//   ....[86]....
        /*0b64*/ 	.word	0x00018470


	//   ....[87]....
        /*0b68*/ 	.word	0x000185e0


	//   ....[88]....
        /*0b6c*/ 	.word	0x00018610


	//   ....[89]....
        /*0b70*/ 	.word	0x00018640


	//   ....[90]....
        /*0b74*/ 	.word	0x00018670


	//   ....[91]....
        /*0b78*/ 	.word	0x000186a0


	//   ....[92]....
        /*0b7c*/ 	.word	0x000186d0


	//   ....[93]....
        /*0b80*/ 	.word	0x00018770


	//   ....[94]....
        /*0b84*/ 	.word	0x000187d0


	//   ....[95]....
        /*0b88*/ 	.word	0x00018860


	//   ....[96]....
        /*0b8c*/ 	.word	0x00019770


	//   ....[97]....
        /*0b90*/ 	.word	0x0001afd0


	//   ....[98]....
        /*0b94*/ 	.word	0x0001bc00


	//   ....[99]....
        /*0b98*/ 	.word	0x0001bc10


	//   ....[100]....
        /*0b9c*/ 	.word	0x0001bc30


	//   ....[101]....
        /*0ba0*/ 	.word	0x0001bce0


	//   ....[102]....
        /*0ba4*/ 	.word	0x0001bd10


	//   ....[103]....
        /*0ba8*/ 	.word	0x0001bd90


	//   ....[104]....
        /*0bac*/ 	.word	0x0001bdc0


	//   ....[105]....
        /*0bb0*/ 	.word	0x0001be40


	//   ....[106]....
        /*0bb4*/ 	.word	0x0001be70


	//   ....[107]....
        /*0bb8*/ 	.word	0x0001bef0


	//   ....[108]....
        /*0bbc*/ 	.word	0x0001bf20


	//   ....[109]....
        /*0bc0*/ 	.word	0x0001bfa0


	//   ....[110]....
        /*0bc4*/ 	.word	0x0001bfd0


	//   ....[111]....
        /*0bc8*/ 	.word	0x0001c050


	//   ....[112]....
        /*0bcc*/ 	.word	0x0001c060


	//   ....[113]....
        /*0bd0*/ 	.word	0x0001c0e0


	//   ....[114]....
        /*0bd4*/ 	.word	0x0001eac0


	//   ....[115]....
        /*0bd8*/ 	.word	0x0001eb10


	//   ....[116]....
        /*0bdc*/ 	.word	0x0001eb40


	//   ....[117]....
        /*0be0*/ 	.word	0x0001eb50


	//   ....[118]....
        /*0be4*/ 	.word	0x0001eb80


	//   ....[119]....
        /*0be8*/ 	.word	0x0001ebb0


	//   ....[120]....
        /*0bec*/ 	.word	0x0001ebe0


	//   ....[121]....
        /*0bf0*/ 	.word	0x0001ec10


	//   ....[122]....
        /*0bf4*/ 	.word	0x0001ed90


	//   ....[123]....
        /*0bf8*/ 	.word	0x0001edd0


	//   ....[124]....
        /*0bfc*/ 	.word	0x0001ee00


	//   ....[125]....
        /*0c00*/ 	.word	0x0001ee30


	//   ....[126]....
        /*0c04*/ 	.word	0x0001ee60


	//   ....[127]....
        /*0c08*/ 	.word	0x0001ee90


	//   ....[128]....
        /*0c0c*/ 	.word	0x0001ef50


	//   ....[129]....
        /*0c10*/ 	.word	0x0001ef70


	//   ....[130]....
        /*0c14*/ 	.word	0x0001efe0


	//   ....[131]....
        /*0c18*/ 	.word	0x0001f6b0


	//   ....[132]....
        /*0c1c*/ 	.word	0x0001faf0


	//   ....[133]....
        /*0c20*/ 	.word	0x0001fba0


	//   ....[134]....
        /*0c24*/ 	.word	0x0001fc30


	//   ....[135]....
        /*0c28*/ 	.word	0x0001fc80


	//   ....[136]....
        /*0c2c*/ 	.word	0x0001fcd0


	//   ....[137]....
        /*0c30*/ 	.word	0x0001fd60


	//   ....[138]....
        /*0c34*/ 	.word	0x0001fdf0


	//   ....[139]....
        /*0c38*/ 	.word	0x0001fe40


	//   ....[140]....
        /*0c3c*/ 	.word	0x0001fe90


	//   ....[141]....
        /*0c40*/ 	.word	0x0001ff20


	//   ....[142]....
        /*0c44*/ 	.word	0x0001ffb0


	//   ....[143]....
        /*0c48*/ 	.word	0x00020000


	//   ....[144]....
        /*0c4c*/ 	.word	0x00020050


	//   ....[145]....
        /*0c50*/ 	.word	0x000200e0


	//   ....[146]....
        /*0c54*/ 	.word	0x00020170


	//   ....[147]....
        /*0c58*/ 	.word	0x000201c0


	//   ....[148]....
        /*0c5c*/ 	.word	0x00020210


	//   ....[149]....
        /*0c60*/ 	.word	0x00020300


	//   ....[150]....
        /*0c64*/ 	.word	0x000203b0


	//   ....[151]....
        /*0c68*/ 	.word	0x00020430


	//   ....[152]....
        /*0c6c*/ 	.word	0x000204d0


	//   ....[153]....
        /*0c70*/ 	.word	0x00020560


	//   ....[154]....
        /*0c74*/ 	.word	0x00020620


	//   ....[155]....
        /*0c78*/ 	.word	0x000206a0


	//   ....[156]....
        /*0c7c*/ 	.word	0x00020710


	//   ....[157]....
        /*0c80*/ 	.word	0x000208b0


	//   ....[158]....
        /*0c84*/ 	.word	0x00020950


	//   ....[159]....
        /*0c88*/ 	.word	0x000209d0


	//   ....[160]....
        /*0c8c*/ 	.word	0x00020a40


	//   ....[161]....
        /*0c90*/ 	.word	0x00020bb0


	//   ....[162]....
        /*0c94*/ 	.word	0x00020ce0


	//   ....[163]....
        /*0c98*/ 	.word	0x00020d50


	//   ....[164]....
        /*0c9c*/ 	.word	0x00020da0


	//   ....[165]....
        /*0ca0*/ 	.word	0x00021080


	//   ....[166]....
        /*0ca4*/ 	.word	0x000210d0


	//   ....[167]....
        /*0ca8*/ 	.word	0x00021160


	//   ....[168]....
        /*0cac*/ 	.word	0x000211f0


	//   ....[169]....
        /*0cb0*/ 	.word	0x00021280


	//   ....[170]....
        /*0cb4*/ 	.word	0x00021310


	//   ....[171]....
        /*0cb8*/ 	.word	0x000213a0


	//   ....[172]....
        /*0cbc*/ 	.word	0x00021430


	//   ....[173]....
        /*0cc0*/ 	.word	0x000214f0


	//   ....[174]....
        /*0cc4*/ 	.word	0x000217f0


	//   ....[175]....
        /*0cc8*/ 	.word	0x000219a0


	//   ....[176]....
        /*0ccc*/ 	.word	0x000219f0


	//   ....[177]....
        /*0cd0*/ 	.word	0x00021a50


	//   ....[178]....
        /*0cd4*/ 	.word	0x00021af0


	//   ....[179]....
        /*0cd8*/ 	.word	0x00021bb0


	//   ....[180]....
        /*0cdc*/ 	.word	0x00021c50


	//   ....[181]....
        /*0ce0*/ 	.word	0x00021d20


	//   ....[182]....
        /*0ce4*/ 	.word	0x00021db0


	//   ....[183]....
        /*0ce8*/ 	.word	0x00021e90


	//   ....[184]....
        /*0cec*/ 	.word	0x00021f20


	//   ....[185]....
        /*0cf0*/ 	.word	0x00022000


	//   ....[186]....
        /*0cf4*/ 	.word	0x00022090


	//   ....[187]....
        /*0cf8*/ 	.word	0x00022170


	//   ....[188]....
        /*0cfc*/ 	.word	0x00022200


	//   ....[189]....
        /*0d00*/ 	.word	0x000222e0


	//   ....[190]....
        /*0d04*/ 	.word	0x000223d0


	//   ....[191]....
        /*0d08*/ 	.word	0x00022700


	//   ....[192]....
        /*0d0c*/ 	.word	0x000227b0


	//   ....[193]....
        /*0d10*/ 	.word	0x000228b0


	//   ....[194]....
        /*0d14*/ 	.word	0x00022940


	//   ....[195]....
        /*0d18*/ 	.word	0x000229c0


	//   ....[196]....
        /*0d1c*/ 	.word	0x00022a40


	//   ....[197]....
        /*0d20*/ 	.word	0x00022ac0


	//   ....[198]....
        /*0d24*/ 	.word	0x00022b50


	//   ....[199]....
        /*0d28*/ 	.word	0x00022bf0


	//   ....[200]....
        /*0d2c*/ 	.word	0x00022cc0


	//   ....[201]....
        /*0d30*/ 	.word	0x00022d40


	//   ....[202]....
        /*0d34*/ 	.word	0x00022dc0


	//   ....[203]....
        /*0d38*/ 	.word	0x00022e40


	//   ....[204]....
        /*0d3c*/ 	.word	0x00022ed0


	//   ....[205]....
        /*0d40*/ 	.word	0x00022f50


	//   ....[206]....
        /*0d44*/ 	.word	0x00022ff0


	//   ....[207]....
        /*0d48*/ 	.word	0x00023080


	//   ....[208]....
        /*0d4c*/ 	.word	0x000231b0


	//----- nvinfo : EIATTR_REG_RECONFIG
	.align		4
.L_1205:
        /*0d50*/ 	.byte	0x01, 0x54
	.zero		2


	//----- nvinfo : EIATTR_SYSCALL_OFFSETS
	.align		4
        /*0d54*/ 	.byte	0x04, 0x46
        /*0d56*/ 	.short	(.L_1207 - .L_1206)


	//   ....[0]....
.L_1206:
        /*0d58*/ 	.word	0x000019a0


	//   ....[1]....
        /*0d5c*/ 	.word	0x00001af0


	//   ....[2]....
        /*0d60*/ 	.word	0x00008f80


	//   ....[3]....
        /*0d64*/ 	.word	0x00009270


	//   ....[4]....
        /*0d68*/ 	.word	0x0001abd0


	//   ....[5]....
        /*0d6c*/ 	.word	0x0001ad30


	//   ....[6]....
        /*0d70*/ 	.word	0x0001ae30


	//   ....[7]....
        /*0d74*/ 	.word	0x0001b7d0


	//----- nvinfo : EIATTR_MBARRIER_INSTR_OFFSETS
	.align		4
.L_1207:
        /*0d78*/ 	.byte	0x04, 0x39
        /*0d7a*/ 	.short	(.L_1209 - .L_1208)


	//   ....[0]....
.L_1208:
        /*0d7c*/ 	.word	0x000002b0
        /*0d80*/ 	.word	0x000000ff
        /*0d84*/ 	.word	0x00028800
        /*0d88*/ 	.short	0x0100
        /*0d8a*/ 	.byte	0x08
	.zero		1


	//   ....[1]....
        /*0d8c*/ 	.word	0x000002c0
        /*0d90*/ 	.word	0x000000ff
        /*0d94*/ 	.word	0x00028820
        /*0d98*/ 	.short	0x0100
        /*0d9a*/ 	.byte	0x08
	.zero		1


	//   ....[2]....
        /*0d9c*/ 	.word	0x000003b0
        /*0da0*/ 	.word	0x000000ff
        /*0da4*/ 	.word	0x00028830
        /*0da8*/ 	.short	0x0100
        /*0daa*/ 	.byte	0x08
	.zero		1


	//   ....[3]....
        /*0dac*/ 	.word	0x000003c0
        /*0db0*/ 	.word	0x000000ff
        /*0db4*/ 	.word	0x00028840
        /*0db8*/ 	.short	0x0100
        /*0dba*/ 	.byte	0x08
	.zero		1


	//   ....[4]....
        /*0dbc*/ 	.word	0x000003d0
        /*0dc0*/ 	.word	0x000000ff
        /*0dc4*/ 	.word	0x00028838
        /*0dc8*/ 	.short	0x0100
        /*0dca*/ 	.byte	0x08
	.zero		1


	//   ....[5]....
        /*0dcc*/ 	.word	0x000003e0
        /*0dd0*/ 	.word	0x000000ff
        /*0dd4*/ 	.word	0x00028848
        /*0dd8*/ 	.short	0x0100
        /*0dda*/ 	.byte	0x08
	.zero		1


	//   ....[6]....
        /*0ddc*/ 	.word	0x00000510
        /*0de0*/ 	.word	0x000000ff
        /*0de4*/ 	.word	0x00028850
        /*0de8*/ 	.short	0x0100
        /*0dea*/ 	.byte	0x08
	.zero		1


	//   ....[7]....
        /*0dec*/ 	.word	0x00000520
        /*0df0*/ 	.word	0x000000ff
        /*0df4*/ 	.word	0x00028860
        /*0df8*/ 	.short	0x0100
        /*0dfa*/ 	.byte	0x08
	.zero		1


	//   ....[8]....
        /*0dfc*/ 	.word	0x00000530
        /*0e00*/ 	.word	0x000000ff
        /*0e04*/ 	.word	0x00028858
        /*0e08*/ 	.short	0x0100
        /*0e0a*/ 	.byte	0x08
	.zero		1


	//   ....[9]....
        /*0e0c*/ 	.word	0x00000540
        /*0e10*/ 	.word	0x000000ff
        /*0e14*/ 	.word	0x00028868
        /*0e18*/ 	.short	0x0100
        /*0e1a*/ 	.byte	0x08
	.zero		1


	//   ....[10]....
        /*0e1c*/ 	.word	0x00000630
        /*0e20*/ 	.word	0x000000ff
        /*0e24*/ 	.word	0x00028870
        /*0e28*/ 	.short	0x0100
        /*0e2a*/ 	.byte	0x06
	.zero		1


	//   ....[11]....
        /*0e2c*/ 	.word	0x00000640
        /*0e30*/ 	.word	0x000000ff
        /*0e34*/ 	.word	0x00028880
        /*0e38*/ 	.short	0x0100
        /*0e3a*/ 	.byte	0x06
	.zero		1


	//   ....[12]....
        /*0e3c*/ 	.word	0x00000650
        /*0e40*/ 	.word	0x000000ff
        /*0e44*/ 	.word	0x00028878
        /*0e48*/ 	.short	0x0100
        /*0e4a*/ 	.byte	0x06
	.zero		1


	//   ....[13]....
        /*0e4c*/ 	.word	0x00000660
        /*0e50*/ 	.word	0x000000ff
        /*0e54*/ 	.word	0x00028888
        /*0e58*/ 	.short	0x0100
        /*0e5a*/ 	.byte	0x06
	.zero		1


	//   ....[14]....
        /*0e5c*/ 	.word	0x00000790
        /*0e60*/ 	.word	0x000000ff
        /*0e64*/ 	.word	0x00028890
        /*0e68*/ 	.short	0x0100
        /*0e6a*/ 	.byte	0x08
	.zero		1


	//   ....[15]....
        /*0e6c*/ 	.word	0x000007a0
        /*0e70*/ 	.word	0x000000ff
        /*0e74*/ 	.word	0x000288a0
        /*0e78*/ 	.short	0x0100
        /*0e7a*/ 	.byte	0x08
	.zero		1


	//   ....[16]....
        /*0e7c*/ 	.word	0x000007b0
        /*0e80*/ 	.word	0x000000ff
        /*0e84*/ 	.word	0x00028898
        /*0e88*/ 	.short	0x0100
        /*0e8a*/ 	.byte	0x08
	.zero		1


	//   ....[17]....
        /*0e8c*/ 	.word	0x000007c0
        /*0e90*/ 	.word	0x000000ff
        /*0e94*/ 	.word	0x000288a8
        /*0e98*/ 	.short	0x0100
        /*0e9a*/ 	.byte	0x08
	.zero		1


	//   ....[18]....
        /*0e9c*/ 	.word	0x000008f0
        /*0ea0*/ 	.word	0x000000ff
        /*0ea4*/ 	.word	0x000288b0
        /*0ea8*/ 	.short	0x0100
        /*0eaa*/ 	.byte	0x08
	.zero		1


	//   ....[19]....
        /*0eac*/ 	.word	0x00000900
        /*0eb0*/ 	.word	0x000000ff
        /*0eb4*/ 	.word	0x000288c0
        /*0eb8*/ 	.short	0x0100
        /*0eba*/ 	.byte	0x08
	.zero		1


	//   ....[20]....
        /*0ebc*/ 	.word	0x00000910
        /*0ec0*/ 	.word	0x000000ff
        /*0ec4*/ 	.word	0x000288b8
        /*0ec8*/ 	.short	0x0100
        /*0eca*/ 	.byte	0x08
	.zero		1


	//   ....[21]....
        /*0ecc*/ 	.word	0x00000920
        /*0ed0*/ 	.word	0x000000ff
        /*0ed4*/ 	.word	0x000288c8
        /*0ed8*/ 	.short	0x0100
        /*0eda*/ 	.byte	0x08
	.zero		1


	//   ....[22]....
        /*0edc*/ 	.word	0x000031b0
        /*0ee0*/ 	.word	0x0000006e
        /*0ee4*/ 	.word	0x00028890
        /*0ee8*/ 	.short	0x010a
        /*0eea*/ 	.byte	0x3f
	.zero		1


	//   ....[23]....
        /*0eec*/ 	.word	0x00005a60
        /*0ef0*/ 	.word	0x0000006e
        /*0ef4*/ 	.word	0x00028890
        /*0ef8*/ 	.short	0x010a
        /*0efa*/ 	.byte	0x3f
	.zero		1


	//   ....[24]....
        /*0efc*/ 	.word	0x00007cd0
        /*0f00*/ 	.word	0x0000006e
        /*0f04*/ 	.word	0x00028890
        /*0f08*/ 	.short	0x010a
        /*0f0a*/ 	.byte	0x3f
	.zero		1


	//   ....[25]....
        /*0f0c*/ 	.word	0x00008330
        /*0f10*/ 	.word	0x00000030
        /*0f14*/ 	.word	0x00000000
        /*0f18*/ 	.short	0x0101
        /*0f1a*/ 	.byte	0x3f
	.zero		1


	//   ....[26]....
        /*0f1c*/ 	.word	0x00008370
        /*0f20*/ 	.word	0x0000006e
        /*0f24*/ 	.word	0x000288b0
        /*0f28*/ 	.short	0x010a
        /*0f2a*/ 	.byte	0x3f
	.zero		1


	//   ....[27]....
        /*0f2c*/ 	.word	0x000089c0
        /*0f30*/ 	.word	0x0000006e
        /*0f34*/ 	.word	0x00000000
        /*0f38*/ 	.short	0x0101
        /*0f3a*/ 	.byte	0x3f
	.zero		1


	//   ....[28]....
        /*0f3c*/ 	.word	0x00009000
        /*0f40*/ 	.word	0x00000002
        /*0f44*/ 	.word	0x00028800
        /*0f48*/ 	.short	0x010a
        /*0f4a*/ 	.byte	0x3f
	.zero		1


	//   ....[29]....
        /*0f4c*/ 	.word	0x00009050
        /*0f50*/ 	.word	0x00000002
        /*0f54*/ 	.word	0x00028800
        /*0f58*/ 	.short	0x010a
        /*0f5a*/ 	.byte	0x3f
	.zero		1


	//   ....[30]....
        /*0f5c*/ 	.word	0x0000a150
        /*0f60*/ 	.word	0x00000002
        /*0f64*/ 	.word	0x00028800
        /*0f68*/ 	.short	0x010a
        /*0f6a*/ 	.byte	0x3f
	.zero		1


	//   ....[31]....
        /*0f6c*/ 	.word	0x0000c810
        /*0f70*/ 	.word	0x00000002
        /*0f74*/ 	.word	0x00028800
        /*0f78*/ 	.short	0x010a
        /*0f7a*/ 	.byte	0x3f
	.zero		1


	//   ....[32]....
        /*0f7c*/ 	.word	0x0000e4a0
        /*0f80*/ 	.word	0x00000000
        /*0f84*/ 	.word	0x00028830
        /*0f88*/ 	.short	0x010a
        /*0f8a*/ 	.byte	0x3f
	.zero		1


	//   ....[33]....
        /*0f8c*/ 	.word	0x0000e510
        /*0f90*/ 	.word	0x00000000
        /*0f94*/ 	.word	0x00028830
        /*0f98*/ 	.short	0x010a
        /*0f9a*/ 	.byte	0x3f
	.zero		1


	//   ....[34]....
        /*0f9c*/ 	.word	0x0000ecc0
        /*0fa0*/ 	.word	0x00000000
        /*0fa4*/ 	.word	0x00000000
        /*0fa8*/ 	.short	0x0101
        /*0faa*/ 	.byte	0x3f
	.zero		1


	//   ....[35]....
        /*0fac*/ 	.word	0x00010a20
        /*0fb0*/ 	.word	0x00000003
        /*0fb4*/ 	.word	0x00028830
        /*0fb8*/ 	.short	0x010a
        /*0fba*/ 	.byte	0x3f
	.zero		1


	//   ....[36]....
        /*0fbc*/ 	.word	0x00010a70
        /*0fc0*/ 	.word	0x00000003
        /*0fc4*/ 	.word	0x00028830
        /*0fc8*/ 	.short	0x010a
        /*0fca*/ 	.byte	0x3f
	.zero		1


	//   ....[37]....
        /*0fcc*/ 	.word	0x00010ec0
        /*0fd0*/ 	.word	0x00000006
        /*0fd4*/ 	.word	0x00028850
        /*0fd8*/ 	.short	0x010a
        /*0fda*/ 	.byte	0x3f
	.zero		1


	//   ....[38]....
        /*0fdc*/ 	.word	0x00010f00
        /*0fe0*/ 	.word	0x00000006
        /*0fe4*/ 	.word	0x00028850
        /*0fe8*/ 	.short	0x010a
        /*0fea*/ 	.byte	0x3f
	.zero		1


	//   ....[39]....
        /*0fec*/ 	.word	0x00012a60
        /*0ff0*/ 	.word	0x00000015
        /*0ff4*/ 	.word	0x00000000
        /*0ff8*/ 	.short	0x0101
        /*0ffa*/ 	.byte	0x3f
	.zero		1


	//   ....[40]....
        /*0ffc*/ 	.word	0x00012af0
        /*1000*/ 	.word	0x0000002e
        /*1004*/ 	.word	0x00000000
        /*1008*/ 	.short	0x0101
        /*100a*/ 	.byte	0x3f
	.zero		1


	//   ....[41]....
        /*100c*/ 	.word	0x00013580
        /*1010*/ 	.word	0x00000003
        /*1014*/ 	.word	0x00028830
        /*1018*/ 	.short	0x010a
        /*101a*/ 	.byte	0x3f
	.zero		1


	//   ....[42]....
        /*101c*/ 	.word	0x000135d0
        /*1020*/ 	.word	0x00000003
        /*1024*/ 	.word	0x00028830
        /*1028*/ 	.short	0x010a
        /*102a*/ 	.byte	0x3f
	.zero		1


	//   ....[43]....
        /*102c*/ 	.word	0x00013a20
        /*1030*/ 	.word	0x00000006
        /*1034*/ 	.word	0x00028850
        /*1038*/ 	.short	0x010a
        /*103a*/ 	.byte	0x3f
	.zero		1


	//   ....[44]....
        /*103c*/ 	.word	0x00013a60
        /*1040*/ 	.word	0x00000006
        /*1044*/ 	.word	0x00028850
        /*1048*/ 	.short	0x010a
        /*104a*/ 	.byte	0x3f
	.zero		1


	//   ....[45]....
        /*104c*/ 	.word	0x00014c10
        /*1050*/ 	.word	0x0000001b
        /*1054*/ 	.word	0x00000000
        /*1058*/ 	.short	0x0101
        /*105a*/ 	.byte	0x3f
	.zero		1


	//   ....[46]....
        /*105c*/ 	.word	0x00014ca0
        /*1060*/ 	.word	0x0000000c
        /*1064*/ 	.word	0x00000000
        /*1068*/ 	.short	0x0101
        /*106a*/ 	.byte	0x3f
	.zero		1


	//   ....[47]....
        /*106c*/ 	.word	0x000156f0
        /*1070*/ 	.word	0x0000000c
        /*1074*/ 	.word	0x00028850
        /*1078*/ 	.short	0x010a
        /*107a*/ 	.byte	0x3f
	.zero		1


	//   ....[48]....
        /*107c*/ 	.word	0x00015770
        /*1080*/ 	.word	0x0000000c
        /*1084*/ 	.word	0x00028850
        /*1088*/ 	.short	0x010a
        /*108a*/ 	.byte	0x3f
	.zero		1


	//   ....[49]....
        /*108c*/ 	.word	0x00015d20
        /*1090*/ 	.word	0x0000000b
        /*1094*/ 	.word	0x00000000
        /*1098*/ 	.short	0x0101
        /*109a*/ 	.byte	0x3f
	.zero		1


	//   ....[50]....
        /*109c*/ 	.word	0x00017230
        /*10a0*/ 	.word	0x00000000
        /*10a4*/ 	.word	0x00000000
        /*10a8*/ 	.short	0x0101
        /*10aa*/ 	.byte	0x3f
	.zero		1


	//   ....[51]....
        /*10ac*/ 	.word	0x00019860
        /*10b0*/ 	.word	0x00000004
        /*10b4*/ 	.word	0x00028820
        /*10b8*/ 	.short	0x010a
        /*10ba*/ 	.byte	0x3f
	.zero		1


	//   ....[52]....
        /*10bc*/ 	.word	0x00019940
        /*10c0*/ 	.word	0x00000004
        /*10c4*/ 	.word	0x000288a0
        /*10c8*/ 	.short	0x010a
        /*10ca*/ 	.byte	0x3f
	.zero		1


	//   ....[53]....
        /*10cc*/ 	.word	0x00019c90
        /*10d0*/ 	.word	0x00000004
        /*10d4*/ 	.word	0x000288c0
        /*10d8*/ 	.short	0x010a
        /*10da*/ 	.byte	0x3f
	.zero		1


	//   ....[54]....
        /*10dc*/ 	.word	0x0001a150
        /*10e0*/ 	.word	0x00000006
        /*10e4*/ 	.word	0x000288a0
        /*10e8*/ 	.short	0x010a
        /*10ea*/ 	.byte	0x3f
	.zero		1


	//   ....[55]....
        /*10ec*/ 	.word	0x0001a480
        /*10f0*/ 	.word	0x00000006
        /*10f4*/ 	.word	0x000288c0
        /*10f8*/ 	.short	0x010a
        /*10fa*/ 	.byte	0x3f
	.zero		1


	//   ....[56]....
        /*10fc*/ 	.word	0x0001b280
        /*1100*/ 	.word	0x00000000
        /*1104*/ 	.word	0x00028840
        /*1108*/ 	.short	0x010a
        /*110a*/ 	.byte	0x3f
	.zero		1


	//   ....[57]....
        /*110c*/ 	.word	0x0001c1d0
        /*1110*/ 	.word	0x00000008
        /*1114*/ 	.word	0x00028800
        /*1118*/ 	.short	0x0107
        /*111a*/ 	.byte	0x3f
	.zero		1


	//   ....[58]....
        /*111c*/ 	.word	0x0001c2d0
        /*1120*/ 	.word	0x00000002
        /*1124*/ 	.word	0x00028800
        /*1128*/ 	.short	0x0101
        /*112a*/ 	.byte	0x3f
	.zero		1


	//   ....[59]....
        /*112c*/ 	.word	0x0001c2f0
        /*1130*/ 	.word	0x00000002
        /*1134*/ 	.word	0x00028820
        /*1138*/ 	.short	0x010a
        /*113a*/ 	.byte	0x3f
	.zero		1


	//   ....[60]....
        /*113c*/ 	.word	0x0001c650
        /*1140*/ 	.word	0x00000003
        /*1144*/ 	.word	0x00028840
        /*1148*/ 	.short	0x010a
        /*114a*/ 	.byte	0x3f
	.zero		1


	//   ....[61]....
        /*114c*/ 	.word	0x0001ca10
        /*1150*/ 	.word	0x00000000
        /*1154*/ 	.word	0x00028860
        /*1158*/ 	.short	0x010a
        /*115a*/ 	.byte	0x3f
	.zero		1


	//   ....[62]....
        /*115c*/ 	.word	0x0001d100
        /*1160*/ 	.word	0x00000003
        /*1164*/ 	.word	0x00028840
        /*1168*/ 	.short	0x010a
        /*116a*/ 	.byte	0x3f
	.zero		1


	//   ....[63]....
        /*116c*/ 	.word	0x0001d4c0
        /*1170*/ 	.word	0x00000002
        /*1174*/ 	.word	0x00028860
        /*1178*/ 	.short	0x010a
        /*117a*/ 	.byte	0x3f
	.zero		1


	//   ....[64]....
        /*117c*/ 	.word	0x0001db20
        /*1180*/ 	.word	0x00000003
        /*1184*/ 	.word	0x00028840
        /*1188*/ 	.short	0x010a
        /*118a*/ 	.byte	0x3f
	.zero		1


	//   ....[65]....
        /*118c*/ 	.word	0x0001ded0
        /*1190*/ 	.word	0x00000002
        /*1194*/ 	.word	0x00028860
        /*1198*/ 	.short	0x010a
        /*119a*/ 	.byte	0x3f
	.zero		1


	//   ....[66]....
        /*119c*/ 	.word	0x0001e4b0
        /*11a0*/ 	.word	0x00000000
        /*11a4*/ 	.word	0x00028860
        /*11a8*/ 	.short	0x010a
        /*11aa*/ 	.byte	0x3f
	.zero		1


	//   ....[67]....
        /*11ac*/ 	.word	0x0001f630
        /*11b0*/ 	.word	0x00000000
        /*11b4*/ 	.word	0x00028820
        /*11b8*/ 	.short	0x010a
        /*11ba*/ 	.byte	0x3f
	.zero		1


	//   ....[68]....
        /*11bc*/ 	.word	0x0001f7e0
        /*11c0*/ 	.word	0x00000006
        /*11c4*/ 	.word	0x00000000
        /*11c8*/ 	.short	0x010a
        /*11ca*/ 	.byte	0x3f
	.zero		1


	//   ....[69]....
        /*11cc*/ 	.word	0x0001f850
        /*11d0*/ 	.word	0x00000007
        /*11d4*/ 	.word	0x00000000
        /*11d8*/ 	.short	0x010a
        /*11da*/ 	.byte	0x3f
	.zero		1


	//   ....[70]....
        /*11dc*/ 	.word	0x0001f8c0
        /*11e0*/ 	.word	0x00000004
        /*11e4*/ 	.word	0x00000000
        /*11e8*/ 	.short	0x010a
        /*11ea*/ 	.byte	0x3f
	.zero		1


	//   ....[71]....
        /*11ec*/ 	.word	0x0001f8f0
        /*11f0*/ 	.word	0x00000003
        /*11f4*/ 	.word	0x00000000
        /*11f8*/ 	.short	0x010a
        /*11fa*/ 	.byte	0x3f
	.zero		1


	//   ....[72]....
        /*11fc*/ 	.word	0x0001f950
        /*1200*/ 	.word	0x0000006e
        /*1204*/ 	.word	0x00028890
        /*1208*/ 	.short	0x010a
        /*120a*/ 	.byte	0x3f
	.zero		1


	//   ....[73]....
        /*120c*/ 	.word	0x0001f9a0
        /*1210*/ 	.word	0x0000006e
        /*1214*/ 	.word	0x00028890
        /*1218*/ 	.short	0x010a
        /*121a*/ 	.byte	0x3f
	.zero		1


	//   ....[74]....
        /*121c*/ 	.word	0x0001f9f0
        /*1220*/ 	.word	0x0000006e
        /*1224*/ 	.word	0x00028890
        /*1228*/ 	.short	0x010a
        /*122a*/ 	.byte	0x3f
	.zero		1


	//   ....[75]....
        /*122c*/ 	.word	0x0001fa40
        /*1230*/ 	.word	0x0000006e
        /*1234*/ 	.word	0x000288b0
        /*1238*/ 	.short	0x010a
        /*123a*/ 	.byte	0x3f
	.zero		1


	//   ....[76]....
        /*123c*/ 	.word	0x00020240
        /*1240*/ 	.word	0x00000002
        /*1244*/ 	.word	0x00028800
        /*1248*/ 	.short	0x010a
        /*124a*/ 	.byte	0x3f
	.zero		1


	//   ....[77]....
        /*124c*/ 	.word	0x00020e00
        /*1250*/ 	.word	0x00000002
        /*1254*/ 	.word	0x00028800
        /*1258*/ 	.short	0x010a
        /*125a*/ 	.byte	0x3f
	.zero		1


	//   ....[78]....
        /*125c*/ 	.word	0x00020e50
        /*1260*/ 	.word	0x00000000
        /*1264*/ 	.word	0x00028830
        /*1268*/ 	.short	0x010a
        /*126a*/ 	.byte	0x3f
	.zero		1


	//   ....[79]....
        /*126c*/ 	.word	0x00020ea0
        /*1270*/ 	.word	0x00000003
        /*1274*/ 	.word	0x00028830
        /*1278*/ 	.short	0x010a
        /*127a*/ 	.byte	0x3f
	.zero		1


	//   ....[80]....
        /*127c*/ 	.word	0x00020ef0
        /*1280*/ 	.word	0x00000006
        /*1284*/ 	.word	0x00028850
        /*1288*/ 	.short	0x010a
        /*128a*/ 	.byte	0x3f
	.zero		1


	//   ....[81]....
        /*128c*/ 	.word	0x00020f40
        /*1290*/ 	.word	0x00000003
        /*1294*/ 	.word	0x00028830
        /*1298*/ 	.short	0x010a
        /*129a*/ 	.byte	0x3f
	.zero		1


	//   ....[82]....
        /*129c*/ 	.word	0x00020f90
        /*12a0*/ 	.word	0x00000006
        /*12a4*/ 	.word	0x00028850
        /*12a8*/ 	.short	0x010a
        /*12aa*/ 	.byte	0x3f
	.zero		1


	//   ....[83]....
        /*12ac*/ 	.word	0x00020fe0
        /*12b0*/ 	.word	0x0000000c
        /*12b4*/ 	.word	0x00028850
        /*12b8*/ 	.short	0x010a
        /*12ba*/ 	.byte	0x3f
	.zero		1


	//   ....[84]....
        /*12bc*/ 	.word	0x000215d0
        /*12c0*/ 	.word	0x00000003
        /*12c4*/ 	.word	0x00028820
        /*12c8*/ 	.short	0x010a
        /*12ca*/ 	.byte	0x3f
	.zero		1


	//   ....[85]....
        /*12cc*/ 	.word	0x00021620
        /*12d0*/ 	.word	0x00000004
        /*12d4*/ 	.word	0x000288a0
        /*12d8*/ 	.short	0x010a
        /*12da*/ 	.byte	0x3f
	.zero		1


	//   ....[86]....
        /*12dc*/ 	.word	0x00021670
        /*12e0*/ 	.word	0x00000004
        /*12e4*/ 	.word	0x000288c0
        /*12e8*/ 	.short	0x010a
        /*12ea*/ 	.byte	0x3f
	.zero		1


	//   ....[87]....
        /*12ec*/ 	.word	0x000216c0
        /*12f0*/ 	.word	0x00000006
        /*12f4*/ 	.word	0x000288a0
        /*12f8*/ 	.short	0x010a
        /*12fa*/ 	.byte	0x3f
	.zero		1


	//   ....[88]....
        /*12fc*/ 	.word	0x00021710
        /*1300*/ 	.word	0x00000006
        /*1304*/ 	.word	0x000288c0
        /*1308*/ 	.short	0x010a
        /*130a*/ 	.byte	0x3f
	.zero		1


	//   ....[89]....
        /*130c*/ 	.word	0x000218b0
        /*1310*/ 	.word	0x00000000
        /*1314*/ 	.word	0x00028840
        /*1318*/ 	.short	0x010a
        /*131a*/ 	.byte	0x3f
	.zero		1


	//   ....[90]....
        /*131c*/ 	.word	0x00022420
        /*1320*/ 	.word	0x00000002
        /*1324*/ 	.word	0x00028820
        /*1328*/ 	.short	0x010a
        /*132a*/ 	.byte	0x3f
	.zero		1


	//   ....[91]....
        /*132c*/ 	.word	0x00022470
        /*1330*/ 	.word	0x00000003
        /*1334*/ 	.word	0x00028840
        /*1338*/ 	.short	0x010a
        /*133a*/ 	.byte	0x3f
	.zero		1


	//   ....[92]....
        /*133c*/ 	.word	0x000224c0
        /*1340*/ 	.word	0x00000000
        /*1344*/ 	.word	0x00028860
        /*1348*/ 	.short	0x010a
        /*134a*/ 	.byte	0x3f
	.zero		1


	//   ....[93]....
        /*134c*/ 	.word	0x00022510
        /*1350*/ 	.word	0x00000003
        /*1354*/ 	.word	0x00028840
        /*1358*/ 	.short	0x010a
        /*135a*/ 	.byte	0x3f
	.zero		1


	//   ....[94]....
        /*135c*/ 	.word	0x00022560
        /*1360*/ 	.word	0x00000002
        /*1364*/ 	.word	0x00028860
        /*1368*/ 	.short	0x010a
        /*136a*/ 	.byte	0x3f
	.zero		1


	//   ....[95]....
        /*136c*/ 	.word	0x000225b0
        /*1370*/ 	.word	0x00000003
        /*1374*/ 	.word	0x00028840
        /*1378*/ 	.short	0x010a
        /*137a*/ 	.byte	0x3f
	.zero		1


	//   ....[96]....
        /*137c*/ 	.word	0x00022600
        /*1380*/ 	.word	0x00000002
        /*1384*/ 	.word	0x00028860
        /*1388*/ 	.short	0x010a
        /*138a*/ 	.byte	0x3f
	.zero		1


	//   ....[97]....
        /*138c*/ 	.word	0x00022650
        /*1390*/ 	.word	0x00000000
        /*1394*/ 	.word	0x00028860
        /*1398*/ 	.short	0x010a
        /*139a*/ 	.byte	0x3f
	.zero		1


	//   ....[98]....
        /*139c*/ 	.word	0x000230d0
        /*13a0*/ 	.word	0x00000000
        /*13a4*/ 	.word	0x00028820
        /*13a8*/ 	.short	0x010a
        /*13aa*/ 	.byte	0x3f
	.zero		1


	//   ....[99]....
        /*13ac*/ 	.word	0x00023270
        /*13b0*/ 	.word	0x00000006
        /*13b4*/ 	.word	0x00000000
        /*13b8*/ 	.short	0x010a
        /*13ba*/ 	.byte	0x3f
	.zero		1


	//   ....[100]....
        /*13bc*/ 	.word	0x000232c0
        /*13c0*/ 	.word	0x00000007
        /*13c4*/ 	.word	0x00000000
        /*13c8*/ 	.short	0x010a
        /*13ca*/ 	.byte	0x3f
	.zero		1


	//   ....[101]....
        /*13cc*/ 	.word	0x00023310
        /*13d0*/ 	.word	0x00000004
        /*13d4*/ 	.word	0x00000000
        /*13d8*/ 	.short	0x010a
        /*13da*/ 	.byte	0x3f
	.zero		1


	//----- nvinfo : EIATTR_NUM_MBARRIERS
	.align		4
.L_1209:
        /*13dc*/ 	.byte	0x03, 0x38
        /*13de*/ 	.short	0x0016


	//----- nvinfo : EIATTR_EXIT_INSTR_OFFSETS
	.align		4
        /*13e0*/ 	.byte	0x04, 0x1c
        /*13e2*/ 	.short	(.L_1211 - .L_1210)


	//   ....[0]....
.L_1210:
        /*13e4*/ 	.word	0x0001f940


	//----- nvinfo : EIATTR_MAX_THREADS
	.align		4
.L_1211:
        /*13e8*/ 	.byte	0x04, 0x05
        /*13ea*/ 	.short	(.L_1213 - .L_1212)
.L_1212:
        /*13ec*/ 	.word	0x00000180
        /*13f0*/ 	.word	0x00000001
        /*13f4*/ 	.word	0x00000001


	//----- nvinfo : EIATTR_CRS_STACK_SIZE
	.align		4
.L_1213:
        /*13f8*/ 	.byte	0x04, 0x1e
        /*13fa*/ 	.short	(.L_1215 - .L_1214)
.L_1214:
        /*13fc*/ 	.word	0x00000000


	//----- nvinfo : EIATTR_CBANK_PARAM_SIZE
	.align		4
.L_1215:
        /*1400*/ 	.byte	0x03, 0x19
        /*1402*/ 	.short	0x0af0


	//----- nvinfo : EIATTR_PARAM_CBANK
	.align		4
        /*1404*/ 	.byte	0x04, 0x0a
        /*1406*/ 	.short	(.L_1217 - .L_1216)
	.align		4
.L_1216:
        /*1408*/ 	.word	index@(.nv.constant0._ZN7cutlass13device_kernelIN5flash11enable_sm90INS1_16FlashAttnFwdSm90INS1_25CollectiveMainloopFwdSm90ILi2EN4cute5tupleIJNS5_1CILi1EEES8_S8_EEENS6_IJNS7_ILi128EEESA_SA_EEELi128ENS_10bfloat16_tEfNS_4arch4Sm90ELb1ELb0ELb0ELb1ELb0ELb1ELb0ELb1ELb1ELb1ELb0ELb0EEENS1_21CollectiveEpilogueFwdISB_S9_SC_SE_Li256ELb1ELb1ELb0ELb0EEENS1_36VarlenDynamicPersistentTileSchedulerILi128ELi128ELi256ELi128ELb0ELb1ELb1ELb1ELb1ELb1EEEEEEEEEvNT_6ParamsE)
        /*140c*/ 	.short	0x0210
        /*140e*/ 	.short	0x0af0


	//----- nvinfo : EIATTR_SW_WAR
	.align		4
.L_1217:
        /*1410*/ 	.byte	0x04, 0x36
        /*1412*/ 	.short	(.L_1219 - .L_1218)
.L_1218:
        /*1414*/ 	.word	0x00000008
.L_1219:


//--------------------- .nv.info._ZN7cutlass13device_kernelIN5flash11enable_sm90INS1_16FlashAttnFwdSm90INS1_25CollectiveMainloopFwdSm90ILi2EN4cute5tupleIJNS5_1CILi1EEES8_S8_EEENS6_IJNS7_ILi192EEENS7_ILi144EEENS7_ILi96EEEEEELi96ENS_10bfloat16_tEfNS_4arch4Sm90ELb0ELb0ELb0ELb0ELb0ELb0ELb0ELb0ELb1ELb1ELb0ELb0EEENS1_21CollectiveEpilogueFwdINS6_IJSA_SC_SB_EEES9_SE_SG_Li384ELb0ELb1ELb0ELb0EEENS1_29StaticPersistentTileSchedulerILb0EEEEEEEEEvNT_6ParamsE --------------------------
	.section	.nv.info._ZN7cutlass13device_kernelIN5flash11enable_sm90INS1_16FlashAttnFwdSm90INS1_25CollectiveMainloopFwdSm90ILi2EN4cute5tupleIJNS5_1CILi1EEES8_S8_EEENS6_IJNS7_ILi192EEENS7_ILi144EEENS7_ILi96EEEEEELi96ENS_10bfloat16_tEfNS_4arch4Sm90ELb0ELb0ELb0ELb0ELb0ELb0ELb0ELb0ELb1ELb1ELb0ELb0EEENS1_21CollectiveEpilogueFwdINS6_IJSA_SC_SB_EEES9_SE_SG_Li384ELb0ELb1ELb0ELb0EEENS1_29StaticPersistentTileSchedulerILb0EEEEEEEEEvNT_6ParamsE,"",@"SHT_CUDA_INFO"
	.sectionflags	@""
	.align	4


	//----- nvinfo : EIATTR_CUDA_API_VERSION
	.align		4
        /*0000*/ 	.byte	0x04, 0x37
        /*0002*/ 	.short	(.L_1221 - .L_1220)
.L_1220:
        /*0004*/ 	.word	0x00000082


	//----- nvinfo : EIATTR_KPARAM_INFO
	.align		4
.L_1221:
        /*0008*/ 	.byte	0x04, 0x17
        /*000a*/ 	.short	(.L_1223 - .L_1222)
.L_1222:
        /*000c*/ 	.word	0x00000000
        /*0010*/ 	.short	0x0000
        /*0012*/ 	.short	0x0070
        /*0014*/ 	.byte	0x00, 0xf0, 0x01, 0x28


	//----- nvinfo : EIATTR_SPARSE_MMA_MASK
	.align		4
.L_1223:
        /*0018*/ 	.byte	0x03, 0x50
        /*001a*/ 	.short	0x0000


	//----- nvinfo : EIATTR_MAXREG_COUNT
	.align		4
        /*001c*/ 	.byte	0x03, 0x1b
        /*001e*/ 	.short	0x0080


	//----- nvinfo : EIATTR_NUM_BARRIERS
	.align		4
        /*0020*/ 	.byte	0x02, 0x4c
        /*0022*/ 	.byte	0x10
	.zero		1


	//----- nvinfo : EIATTR_EXTERNS
	.align		4
        /*0024*/ 	.byte	0x04, 0x0f
        /*0026*/ 	.short	(.L_1225 - .L_1224)


	//   ....[0]....
	.align		4
.L_1224:
        /*0028*/ 	.word	index@(__assertfail)


	//----- nvinfo : EIATTR_ANNOTATIONS
	.align		4
.L_1225:
        /*002c*/ 	.byte	0x04, 0x55
        /*002e*/ 	.short	(.L_1227 - .L_1226)


	//   ....[0]....
.L_1226:
        /* <DEDUP_REMOVED lines=13> */


	//----- nvinfo : EIATTR_MERCURY_ISA_VERSION
	.align		4
.L_1227:
        /*00e8*/ 	.byte	0x03, 0x5f
        /*00ea*/ 	.short	0x0101


	//----- nvinfo : EIATTR_INT_WARP_WIDE_INSTR_OFFSETS
	.align		4
        /*00ec*/ 	.byte	0x04, 0x31
        /*00ee*/ 	.short	(.L_1229 - .L_1228)


	//   ....[0]....
.L_1228:
        /*00f0*/ 	.word	0x00000120


	//   ....[1]....
        /*00f4*/ 	.word	0x000001c0


	//   ....[2]....
        /*00f8*/ 	.word	0x00000230


	//----- nvinfo : EIATTR_COOP_GROUP_MASK_REGIDS
	.align		4
.L_1229:
        /*00fc*/ 	.byte	0x04, 0x29
        /*00fe*/ 	.short	(.L_1231 - .L_1230)


	//   ....[0]....
.L_1230:
        /*0100*/ 	.word	0xffffffff


	//   ....[1]....
        /*0104*/ 	.word	0xffffffff


	//   ....[2]....
        /*0108*/ 	.word	0xffffffff


	//   ....[3]....
        /*010c*/ 	.word	0xffffffff


	//   ....[4]....
        /*0110*/ 	.word	0xffffffff


	//   ....[5]....
        /*0114*/ 	.word	0xffffffff


	//   ....[6]....
        /*0118*/ 	.word	0xffffffff


	//   ....[7]....
        /*011c*/ 	.word	0xffffffff


	//   ....[8]....
        /*0120*/ 	.word	0xffffffff


	//   ....[9]....
        /*0124*/ 	.word	0xffffffff


	//   ....[10]....
        /*0128*/ 	.word	0xffffffff


	//   ....[11]....
        /*012c*/ 	.word	0xffffffff


	//   ....[12]....
        /*0130*/ 	.word	0xffffffff


	//   ....[13]....
        /*0134*/ 	.word	0xffffffff


	//   ....[14]....
        /*0138*/ 	.word	0xffffffff


	//   ....[15]....
        /*013c*/ 	.word	0xffffffff


	//   ....[16]....
        /*0140*/ 	.word	0xffffffff


	//   ....[17]....
        /*0144*/ 	.word	0xffffffff


	//   ....[18]....
        /*0148*/ 	.word	0xffffffff


	//   ....[19]....
        /*014c*/ 	.word	0xffffffff


	//   ....[20]....
        /*0150*/ 	.word	0xffffffff


	//   ....[21]....
        /*0154*/ 	.word	0xffffffff


	//   ....[22]....
        /*0158*/ 	.word	0xffffffff


	//   ....[23]....
        /*015c*/ 	.word	0xffffffff


	//   ....[24]....
        /*0160*/ 	.word	0xffffffff


	//   ....[25]....
        /*0164*/ 	.word	0xffffffff


	//   ....[26]....
        /*0168*/ 	.word	0xffffffff


	//   ....[27]....
        /*016c*/ 	.word	0xffffffff


	//   ....[28]....
        /*0170*/ 	.word	0xffffffff


	//   ....[29]....
        /*0174*/ 	.word	0xffffffff


	//   ....[30]....
        /*0178*/ 	.word	0xffffffff


	//   ....[31]....
        /*017c*/ 	.word	0xffffffff


	//   ....[32]....
        /*0180*/ 	.word	0xffffffff


	//   ....[33]....
        /*0184*/ 	.word	0xffffffff


	//   ....[34]....
        /*0188*/ 	.word	0xffffffff


	//   ....[35]....
        /*018c*/ 	.word	0xffffffff


	//   ....[36]....
        /*0190*/ 	.word	0xffffffff


	//   ....[37]....
        /*0194*/ 	.word	0xffffffff


	//   ....[38]....
        /*0198*/ 	.word	0xffffffff


	//   ....[39]....
        /*019c*/ 	.word	0xffffffff


	//   ....[40]....
        /*01a0*/ 	.word	0xffffffff


	//   ....[41]....
        /*01a4*/ 	.word	0xffffffff


	//   ....[42]....
        /*01a8*/ 	.word	0xffffffff


	//   ....[43]....
        /*01ac*/ 	.word	0xffffffff


	//   ....[44]....
        /*01b0*/ 	.word	0x0500000f


	//   ....[45]....
        /*01b4*/ 	.word	0x0500000f


	//   ....[46]....
        /*01b8*/ 	.word	0x0500000f


	//   ....[47]....
        /*01bc*/ 	.word	0x0500000f


	//   ....[48]....
        /*01c0*/ 	.word	0x0500000f


	//   ....[49]....
        /*01c4*/ 	.word	0x0500000f


	//   ....[50]....
        /*01c8*/ 	.word	0x0500000f


	//   ....[51]....
        /*01cc*/ 	.word	0x0500000f


	//   ....[52]....
        /*01d0*/ 	.word	0x0500000f


	//   ....[53]....
        /*01d4*/ 	.word	0x0500000f


	//   ....[54]....
        /*01d8*/ 	.word	0x0500000f


	//   ....[55]....
        /*01dc*/ 	.word	0x0500000f


	//   ....[56]....
        /*01e0*/ 	.word	0x0500000f


	//   ....[57]....
        /*01e4*/ 	.word	0x0500000f


	//----- nvinfo : EIATTR_COOP_GROUP_INSTR_OFFSETS
	.align		4
.L_1231:
        /*01e8*/ 	.byte	0x04, 0x28
        /*01ea*/ 	.short	(.L_1233 - .L_1232)


	//   ....[0]....
.L_1232:
        /*01ec*/ 	.word	0x00000060


	//   ....[1]....
        /*01f0*/ 	.word	0x00000130


	//   ....[2]....
        /*01f4*/ 	.word	0x000001e0


	//   ....[3]....
        /*01f8*/ 	.word	0x000003a0


	//   ....[4]....
        /*01fc*/ 	.word	0x00000500


	//   ....[5]....
        /*0200*/ 	.word	0x00000620


	//   ....[6]....
        /*0204*/ 	.word	0x00000780


	//   ....[7]....
        /*0208*/ 	.word	0x00000ee0


	//   ....[8]....
        /*020c*/ 	.word	0x00003180


	//   ....[9]....
        /*0210*/ 	.word	0x00003220


	//   ....[10]....
        /*0214*/ 	.word	0x000037b0


	//   ....[11]....
        /*0218*/ 	.word	0x00003840


	//   ....[12]....
        /*021c*/ 	.word	0x000048a0


	//   ....[13]....
        /*0220*/ 	.word	0x00006640


	//   ....[14]....
        /*0224*/ 	.word	0x00006660


	//   ....[15]....
        /*0228*/ 	.word	0x00006cc0


	//   ....[16]....
        /*022c*/ 	.word	0x00006d40


	//   ....[17]....
        /*0230*/ 	.word	0x00008150


	//   ....[18]....
        /*0234*/ 	.word	0x00008250


	//   ....[19]....
        /*0238*/ 	.word	0x000082b0


	//   ....[20]....
        /*023c*/ 	.word	0x00008400


	//   ....[21]....
        /*0240*/ 	.word	0x00008420


	//   ....[22]....
        /*0244*/ 	.word	0x00009330


	//   ....[23]....
        /*0248*/ 	.word	0x00009360


	//   ....[24]....
        /*024c*/ 	.word	0x000093c0


	//   ....[25]....
        /*0250*/ 	.word	0x00009420


	//   ....[26]....
        /*0254*/ 	.word	0x000098c0


	//   ....[27]....
        /*0258*/ 	.word	0x00009900


	//   ....[28]....
        /*025c*/ 	.word	0x00009a30


	//   ....[29]....
        /*0260*/ 	.word	0x00009a70


	//   ....[30]....
        /*0264*/ 	.word	0x0000a470


	//   ....[31]....
        /*0268*/ 	.word	0x0000b010


	//   ....[32]....
        /*026c*/ 	.word	0x0000b040


	//   ....[33]....
        /*0270*/ 	.word	0x0000b060


	//   ....[34]....
        /*0274*/ 	.word	0x0000b110


	//   ....[35]....
        /*0278*/ 	.word	0x0000b130


	//   ....[36]....
        /*027c*/ 	.word	0x0000b1d0


	//   ....[37]....
        /*0280*/ 	.word	0x0000b1f0


	//   ....[38]....
        /*0284*/ 	.word	0x0000b200


	//   ....[39]....
        /*0288*/ 	.word	0x0000b290


	//   ....[40]....
        /*028c*/ 	.word	0x0000b2e0


	//   ....[41]....
        /*0290*/ 	.word	0x0000b2f0


	//   ....[42]....
        /*0294*/ 	.word	0x0000b320


	//   ....[43]....
        /*0298*/ 	.word	0x0000dda0


	//   ....[44]....
        /*029c*/ 	.word	0x0000e280


	//   ....[45]....
        /*02a0*/ 	.word	0x0000e3f0


	//   ....[46]....
        /*02a4*/ 	.word	0x0000e440


	//   ....[47]....
        /*02a8*/ 	.word	0x0000e4e0


	//   ....[48]....
        /*02ac*/ 	.word	0x0000e5f0


	//   ....[49]....
        /*02b0*/ 	.word	0x0000e650


	//   ....[50]....
        /*02b4*/ 	.word	0x0000e770


	//   ....[51]....
        /*02b8*/ 	.word	0x0000e7d0


	//   ....[52]....
        /*02bc*/ 	.word	0x0000e880


	//   ....[53]....
        /*02c0*/ 	.word	0x0000e950


	//   ....[54]....
        /*02c4*/ 	.word	0x0000ea20


	//   ....[55]....
        /*02c8*/ 	.word	0x0000eaa0


	//   ....[56]....
        /*02cc*/ 	.word	0x0000eb90


	//   ....[57]....
        /*02d0*/ 	.word	0x0000ef20


	//----- nvinfo : EIATTR_REG_RECONFIG
	.align		4
.L_1233:
        /*02d4*/ 	.byte	0x01, 0x54
	.zero		2


	//----- nvinfo : EIATTR_SYSCALL_OFFSETS
	.align		4
        /*02d8*/ 	.byte	0x04, 0x46
        /*02da*/ 	.short	(.L_1235 - .L_1234)


	//   ....[0]....
.L_1234:
        /*02dc*/ 	.word	0x00001260


	//   ....[1]....
        /*02e0*/ 	.word	0x0000a0f0


	//   ....[2]....
        /*02e4*/ 	.word	0x0000a230


	//   ....[3]....
        /*02e8*/ 	.word	0x0000a320


	//   ....[4]....
        /*02ec*/ 	.word	0x0000ab10


	//----- nvinfo : EIATTR_MBARRIER_INSTR_OFFSETS
	.align		4
.L_1235:
        /*02f0*/ 	.byte	0x04, 0x39
        /*02f2*/ 	.short	(.L_1237 - .L_1236)


	//   ....[0]....
.L_1236:
        /*02f4*/ 	.word	0x00000250
        /*02f8*/ 	.word	0x000000ff
        /*02fc*/ 	.word	0x00031c00
        /*0300*/ 	.short	0x0100
        /*0302*/ 	.byte	0x08
	.zero		1


	//   ....[1]....
        /*0304*/ 	.word	0x00000260
        /*0308*/ 	.word	0x000000ff
        /*030c*/ 	.word	0x00031c20
        /*0310*/ 	.short	0x0100
        /*0312*/ 	.byte	0x08
	.zero		1


	//   ....[2]....
        /*0314*/ 	.word	0x00000350
        /*0318*/ 	.word	0x000000ff
        /*031c*/ 	.word	0x00031c30
        /*0320*/ 	.short	0x0100
        /*0322*/ 	.byte	0x08
	.zero		1


	//   ....[3]....
        /*0324*/ 	.word	0x00000360
        /*0328*/ 	.word	0x000000ff
        /*032c*/ 	.word	0x00031c40
        /*0330*/ 	.short	0x0100
        /*0332*/ 	.byte	0x08
	.zero		1


	//   ....[4]....
        /*0334*/ 	.word	0x00000370
        /*0338*/ 	.word	0x000000ff
        /*033c*/ 	.word	0x00031c38
        /*0340*/ 	.short	0x0100
        /*0342*/ 	.byte	0x08
	.zero		1


	//   ....[5]....
        /*0344*/ 	.word	0x00000380
        /*0348*/ 	.word	0x000000ff
        /*034c*/ 	.word	0x00031c48
        /*0350*/ 	.short	0x0100
        /*0352*/ 	.byte	0x08
	.zero		1


	//   ....[6]....
        /*0354*/ 	.word	0x000004b0
        /*0358*/ 	.word	0x000000ff
        /*035c*/ 	.word	0x00031c50
        /*0360*/ 	.short	0x0100
        /*0362*/ 	.byte	0x08
	.zero		1


	//   ....[7]....
        /*0364*/ 	.word	0x000004c0
        /*0368*/ 	.word	0x000000ff
        /*036c*/ 	.word	0x00031c60
        /*0370*/ 	.short	0x0100
        /*0372*/ 	.byte	0x08
	.zero		1


	//   ....[8]....
        /*0374*/ 	.word	0x000004d0
        /*0378*/ 	.word	0x000000ff
        /*037c*/ 	.word	0x00031c58
        /*0380*/ 	.short	0x0100
        /*0382*/ 	.byte	0x08
	.zero		1


	//   ....[9]....
        /*0384*/ 	.word	0x000004e0
        /*0388*/ 	.word	0x000000ff
        /*038c*/ 	.word	0x00031c68
        /*0390*/ 	.short	0x0100
        /*0392*/ 	.byte	0x08
	.zero		1


	//   ....[10]....
        /*0394*/ 	.word	0x000005d0
        /*0398*/ 	.word	0x000000ff
        /*039c*/ 	.word	0x00031c70
        /*03a0*/ 	.short	0x0100
        /*03a2*/ 	.byte	0x06
	.zero		1


	//   ....[11]....
        /*03a4*/ 	.word	0x000005e0
        /*03a8*/ 	.word	0x000000ff
        /*03ac*/ 	.word	0x00031c80
        /*03b0*/ 	.short	0x0100
        /*03b2*/ 	.byte	0x06
	.zero		1


	//   ....[12]....
        /*03b4*/ 	.word	0x000005f0
        /*03b8*/ 	.word	0x000000ff
        /*03bc*/ 	.word	0x00031c78
        /*03c0*/ 	.short	0x0100
        /*03c2*/ 	.byte	0x06
	.zero		1


	//   ....[13]....
        /*03c4*/ 	.word	0x00000600
        /*03c8*/ 	.word	0x000000ff
        /*03cc*/ 	.word	0x00031c88
        /*03d0*/ 	.short	0x0100
        /*03d2*/ 	.byte	0x06
	.zero		1


	//   ....[14]....
        /*03d4*/ 	.word	0x00000730
        /*03d8*/ 	.word	0x000000ff
        /*03dc*/ 	.word	0x00031c90
        /*03e0*/ 	.short	0x0100
        /*03e2*/ 	.byte	0x08
	.zero		1


	//   ....[15]....
        /*03e4*/ 	.word	0x00000740
        /*03e8*/ 	.word	0x000000ff
        /*03ec*/ 	.word	0x00031ca0
        /*03f0*/ 	.short	0x0100
        /*03f2*/ 	.byte	0x08
	.zero		1


	//   ....[16]....
        /*03f4*/ 	.word	0x00000750
        /*03f8*/ 	.word	0x000000ff
        /*03fc*/ 	.word	0x00031c98
        /*0400*/ 	.short	0x0100
        /*0402*/ 	.byte	0x08
	.zero		1


	//   ....[17]....
        /*0404*/ 	.word	0x00000760
        /*0408*/ 	.word	0x000000ff
        /*040c*/ 	.word	0x00031ca8
        /*0410*/ 	.short	0x0100
        /*0412*/ 	.byte	0x08
	.zero		1


	//   ....[18]....
        /*0414*/ 	.word	0x00000890
        /*0418*/ 	.word	0x000000ff
        /*041c*/ 	.word	0x00031cb0
        /*0420*/ 	.short	0x0100
        /*0422*/ 	.byte	0x08
	.zero		1


	//   ....[19]....
        /*0424*/ 	.word	0x000008a0
        /*0428*/ 	.word	0x000000ff
        /*042c*/ 	.word	0x00031cc0
        /*0430*/ 	.short	0x0100
        /*0432*/ 	.byte	0x08
	.zero		1


	//   ....[20]....
        /*0434*/ 	.word	0x000008b0
        /*0438*/ 	.word	0x000000ff
        /*043c*/ 	.word	0x00031cb8
        /*0440*/ 	.short	0x0100
        /*0442*/ 	.byte	0x08
	.zero		1


	//   ....[21]....
        /*0444*/ 	.word	0x000008c0
        /*0448*/ 	.word	0x000000ff
        /*044c*/ 	.word	0x00031cc8
        /*0450*/ 	.short	0x0100
        /*0452*/ 	.byte	0x08
	.zero		1


	//   ....[22]....
        /*0454*/ 	.word	0x000012a0
        /*0458*/ 	.word	0x000000ff
        /*045c*/ 	.word	0x00031c00
        /*0460*/ 	.short	0x010a
        /*0462*/ 	.byte	0x25
	.zero		1


	//   ....[23]....
        /*0464*/ 	.word	0x00001310
        /*0468*/ 	.word	0x00000004
        /*046c*/ 	.word	0x00031c30
        /*0470*/ 	.short	0x010a
        /*0472*/ 	.byte	0x3f
	.zero		1


	//   ....[24]....
        /*0474*/ 	.word	0x00001380
        /*0478*/ 	.word	0x00000004
        /*047c*/ 	.word	0x00031c30
        /*0480*/ 	.short	0x010a
        /*0482*/ 	.byte	0x3f
	.zero		1


	//   ....[25]....
        /*0484*/ 	.word	0x00003210
        /*0488*/ 	.word	0x00000004
        /*048c*/ 	.word	0x00000000
        /*0490*/ 	.short	0x0101
        /*0492*/ 	.byte	0x3f
	.zero		1


	//   ....[26]....
        /*0494*/ 	.word	0x00004b40
        /*0498*/ 	.word	0x000000ff
        /*049c*/ 	.word	0x00031c30
        /*04a0*/ 	.short	0x010a
        /*04a2*/ 	.byte	0x04
	.zero		1


	//   ....[27]....
        /*04a4*/ 	.word	0x00004b80
        /*04a8*/ 	.word	0x000000ff
        /*04ac*/ 	.word	0x00031c30
        /*04b0*/ 	.short	0x010a
        /*04b2*/ 	.byte	0x04
	.zero		1


	//   ....[28]....
        /*04b4*/ 	.word	0x00006200
        /*04b8*/ 	.word	0x000000ff
        /*04bc*/ 	.word	0x00031c50
        /*04c0*/ 	.short	0x010a
        /*04c2*/ 	.byte	0x04
	.zero		1


	//   ....[29]....
        /*04c4*/ 	.word	0x00006240
        /*04c8*/ 	.word	0x000000ff
        /*04cc*/ 	.word	0x00031c50
        /*04d0*/ 	.short	0x010a
        /*04d2*/ 	.byte	0x04
	.zero		1


	//   ....[30]....
        /*04d4*/ 	.word	0x00007490
        /*04d8*/ 	.word	0x0000000a
        /*04dc*/ 	.word	0x00000000
        /*04e0*/ 	.short	0x0101
        /*04e2*/ 	.byte	0x3f
	.zero		1


	//   ....[31]....
        /*04e4*/ 	.word	0x000075e0
        /*04e8*/ 	.word	0x00000008
        /*04ec*/ 	.word	0x00000000
        /*04f0*/ 	.short	0x0101
        /*04f2*/ 	.byte	0x3f
	.zero		1


	//   ....[32]....
        /*04f4*/ 	.word	0x000081c0
        /*04f8*/ 	.word	0x000000ff
        /*04fc*/ 	.word	0x00031c50
        /*0500*/ 	.short	0x010a
        /*0502*/ 	.byte	0x0c
	.zero		1


	//   ....[33]....
        /*0504*/ 	.word	0x00008200
        /*0508*/ 	.word	0x000000ff
        /*050c*/ 	.word	0x00031c50
        /*0510*/ 	.short	0x010a
        /*0512*/ 	.byte	0x0c
	.zero		1


	//   ....[34]....
        /*0514*/ 	.word	0x00008f40
        /*0518*/ 	.word	0x00000014
        /*051c*/ 	.word	0x00000000
        /*0520*/ 	.short	0x0101
        /*0522*/ 	.byte	0x3f
	.zero		1


	//   ....[35]....
        /*0524*/ 	.word	0x000098e0
        /*0528*/ 	.word	0x000000ff
        /*052c*/ 	.word	0x00000000
        /*0530*/ 	.short	0x0101
        /*0532*/ 	.byte	0x04
	.zero		1


	//   ....[36]....
        /*0534*/ 	.word	0x0000a6a0
        /*0538*/ 	.word	0x00000003
        /*053c*/ 	.word	0x00031c40
        /*0540*/ 	.short	0x010a
        /*0542*/ 	.byte	0x3f
	.zero		1


	//   ....[37]....
        /*0544*/ 	.word	0x0000b480
        /*0548*/ 	.word	0x000000ff
        /*054c*/ 	.word	0x00031c00
        /*0550*/ 	.short	0x0107
        /*0552*/ 	.byte	0x24
	.zero		1


	//   ....[38]....
        /*0554*/ 	.word	0x0000b4f0
        /*0558*/ 	.word	0x000000ff
        /*055c*/ 	.word	0x00031c00
        /*0560*/ 	.short	0x0101
        /*0562*/ 	.byte	0x24
	.zero		1


	//   ....[39]....
        /*0564*/ 	.word	0x0000b520
        /*0568*/ 	.word	0x000000ff
        /*056c*/ 	.word	0x00031c20
        /*0570*/ 	.short	0x010a
        /*0572*/ 	.byte	0x24
	.zero		1


	//   ....[40]....
        /*0574*/ 	.word	0x0000b810
        /*0578*/ 	.word	0x00000003
        /*057c*/ 	.word	0x00031c40
        /*0580*/ 	.short	0x010a
        /*0582*/ 	.byte	0x3f
	.zero		1


	//   ....[41]....
        /*0584*/ 	.word	0x0000bc90
        /*0588*/ 	.word	0x00000003
        /*058c*/ 	.word	0x00000060
        /*0590*/ 	.short	0x010a
        /*0592*/ 	.byte	0x3f
	.zero		1


	//   ....[42]....
        /*0594*/ 	.word	0x0000c380
        /*0598*/ 	.word	0x00000003
        /*059c*/ 	.word	0x00031c40
        /*05a0*/ 	.short	0x010a
        /*05a2*/ 	.byte	0x3f
	.zero		1


	//   ....[43]....
        /*05a4*/ 	.word	0x0000c800
        /*05a8*/ 	.word	0x0000000d
        /*05ac*/ 	.word	0x00000060
        /*05b0*/ 	.short	0x010a
        /*05b2*/ 	.byte	0x3f
	.zero		1


	//   ....[44]....
        /*05b4*/ 	.word	0x0000ce40
        /*05b8*/ 	.word	0x00000002
        /*05bc*/ 	.word	0x00031c40
        /*05c0*/ 	.short	0x010a
        /*05c2*/ 	.byte	0x3f
	.zero		1


	//   ....[45]....
        /*05c4*/ 	.word	0x0000d2d0
        /*05c8*/ 	.word	0x00000007
        /*05cc*/ 	.word	0x00000060
        /*05d0*/ 	.short	0x010a
        /*05d2*/ 	.byte	0x3f
	.zero		1


	//   ....[46]....
        /*05d4*/ 	.word	0x0000d7e0
        /*05d8*/ 	.word	0x00000003
        /*05dc*/ 	.word	0x00031c60
        /*05e0*/ 	.short	0x010a
        /*05e2*/ 	.byte	0x3f
	.zero		1


	//   ....[47]....
        /*05e4*/ 	.word	0x0000dd20
        /*05e8*/ 	.word	0x00000007
        /*05ec*/ 	.word	0x00031c20
        /*05f0*/ 	.short	0x010a
        /*05f2*/ 	.byte	0x3f
	.zero		1


	//   ....[48]....
        /*05f4*/ 	.word	0x0000dec0
        /*05f8*/ 	.word	0x00000005
        /*05fc*/ 	.word	0x00000000
        /*0600*/ 	.short	0x010a
        /*0602*/ 	.byte	0x3f
	.zero		1


	//   ....[49]....
        /*0604*/ 	.word	0x0000df30
        /*0608*/ 	.word	0x00000003
        /*060c*/ 	.word	0x00000000
        /*0610*/ 	.short	0x010a
        /*0612*/ 	.byte	0x3f
	.zero		1


	//   ....[50]....
        /*0614*/ 	.word	0x0000df90
        /*0618*/ 	.word	0x00000005
        /*061c*/ 	.word	0x00000000
        /*0620*/ 	.short	0x010a
        /*0622*/ 	.byte	0x3f
	.zero		1


	//   ....[51]....
        /*0624*/ 	.word	0x0000dfc0
        /*0628*/ 	.word	0x00000003
        /*062c*/ 	.word	0x00000000
        /*0630*/ 	.short	0x010a
        /*0632*/ 	.byte	0x3f
	.zero		1


	//   ....[52]....
        /*0634*/ 	.word	0x0000e030
        /*0638*/ 	.word	0x00000003
        /*063c*/ 	.word	0x00031c00
        /*0640*/ 	.short	0x010a
        /*0642*/ 	.byte	0x3f
	.zero		1


	//   ....[53]....
        /*0644*/ 	.word	0x0000e080
        /*0648*/ 	.word	0x00000004
        /*064c*/ 	.word	0x00031c30
        /*0650*/ 	.short	0x010a
        /*0652*/ 	.byte	0x3f
	.zero		1


	//   ....[54]....
        /*0654*/ 	.word	0x0000e0e0
        /*0658*/ 	.word	0x00000003
        /*065c*/ 	.word	0x00031c30
        /*0660*/ 	.short	0x010a
        /*0662*/ 	.byte	0x3f
	.zero		1


	//   ....[55]....
        /*0664*/ 	.word	0x0000e140
        /*0668*/ 	.word	0x00000003
        /*066c*/ 	.word	0x00031c50
        /*0670*/ 	.short	0x010a
        /*0672*/ 	.byte	0x3f
	.zero		1


	//   ....[56]....
        /*0674*/ 	.word	0x0000e1a0
        /*0678*/ 	.word	0x00000005
        /*067c*/ 	.word	0x00031c50
        /*0680*/ 	.short	0x010a
        /*0682*/ 	.byte	0x3f
	.zero		1


	//   ....[57]....
        /*0684*/ 	.word	0x0000e340
        /*0688*/ 	.word	0x00000003
        /*068c*/ 	.word	0x00031c40
        /*0690*/ 	.short	0x010a
        /*0692*/ 	.byte	0x3f
	.zero		1


	//   ....[58]....
        /*0694*/ 	.word	0x0000ebc0
        /*0698*/ 	.word	0x00000009
        /*069c*/ 	.word	0x00031c20
        /*06a0*/ 	.short	0x010a
        /*06a2*/ 	.byte	0x3f
	.zero		1


	//   ....[59]....
        /*06a4*/ 	.word	0x0000ec10
        /*06a8*/ 	.word	0x00000003
        /*06ac*/ 	.word	0x00031c40
        /*06b0*/ 	.short	0x010a
        /*06b2*/ 	.byte	0x3f
	.zero		1


	//   ....[60]....
        /*06b4*/ 	.word	0x0000ec60
        /*06b8*/ 	.word	0x00000003
        /*06bc*/ 	.word	0x00000060
        /*06c0*/ 	.short	0x010a
        /*06c2*/ 	.byte	0x3f
	.zero		1


	//   ....[61]....
        /*06c4*/ 	.word	0x0000ecb0
        /*06c8*/ 	.word	0x00000003
        /*06cc*/ 	.word	0x00031c40
        /*06d0*/ 	.short	0x010a
        /*06d2*/ 	.byte	0x3f
	.zero		1


	//   ....[62]....
        /*06d4*/ 	.word	0x0000ed00
        /*06d8*/ 	.word	0x0000000d
        /*06dc*/ 	.word	0x00000060
        /*06e0*/ 	.short	0x010a
        /*06e2*/ 	.byte	0x3f
	.zero		1


	//   ....[63]....
        /*06e4*/ 	.word	0x0000ed50
        /*06e8*/ 	.word	0x00000002
        /*06ec*/ 	.word	0x00031c40
        /*06f0*/ 	.short	0x010a
        /*06f2*/ 	.byte	0x3f
	.zero		1


	//   ....[64]....
        /*06f4*/ 	.word	0x0000eda0
        /*06f8*/ 	.word	0x00000007
        /*06fc*/ 	.word	0x00000060
        /*0700*/ 	.short	0x010a
        /*0702*/ 	.byte	0x3f
	.zero		1


	//   ....[65]....
        /*0704*/ 	.word	0x0000edf0
        /*0708*/ 	.word	0x00000003
        /*070c*/ 	.word	0x00031c60
        /*0710*/ 	.short	0x010a
        /*0712*/ 	.byte	0x3f
	.zero		1


	//   ....[66]....
        /*0714*/ 	.word	0x0000ee40
        /*0718*/ 	.word	0x00000007
        /*071c*/ 	.word	0x00031c20
        /*0720*/ 	.short	0x010a
        /*0722*/ 	.byte	0x3f
	.zero		1


	//   ....[67]....
        /*0724*/ 	.word	0x0000efe0
        /*0728*/ 	.word	0x00000005
        /*072c*/ 	.word	0x00000000
        /*0730*/ 	.short	0x010a
        /*0732*/ 	.byte	0x3f
	.zero		1


	//   ....[68]....
        /*0734*/ 	.word	0x0000f030
        /*0738*/ 	.word	0x00000003
        /*073c*/ 	.word	0x00000000
        /*0740*/ 	.short	0x010a
        /*0742*/ 	.byte	0x3f
	.zero		1


	//   ....[69]....
        /*0744*/ 	.word	0x0000f080
        /*0748*/ 	.word	0x00000005
        /*074c*/ 	.word	0x00000000
        /*0750*/ 	.short	0x010a
        /*0752*/ 	.byte	0x3f
	.zero		1


	//----- nvinfo : EIATTR_NUM_MBARRIERS
	.align		4
.L_1237:
        /*0754*/ 	.byte	0x03, 0x38
        /*0756*/ 	.short	0x0016


	//----- nvinfo : EIATTR_EXIT_INSTR_OFFSETS
	.align		4
        /*0758*/ 	.byte	0x04, 0x1c
        /*075a*/ 	.short	(.L_1239 - .L_1238)


	//   ....[0]....
.L_1238:
        /*075c*/ 	.word	0x00000a20


	//   ....[1]....
        /*0760*/ 	.word	0x00009ba0


	//   ....[2]....
        /*0764*/ 	.word	0x0000e010


	//----- nvinfo : EIATTR_MAX_THREADS
	.align		4
.L_1239:
        /*0768*/ 	.byte	0x04, 0x05
        /*076a*/ 	.short	(.L_1241 - .L_1240)
.L_1240:
        /*076c*/ 	.word	0x00000200
        /*0770*/ 	.word	0x00000001
        /*0774*/ 	.word	0x00000001


	//----- nvinfo : EIATTR_CRS_STACK_SIZE
	.align		4
.L_1241:
        /*0778*/ 	.byte	0x04, 0x1e
        /*077a*/ 	.short	(.L_1243 - .L_1242)
.L_1242:
        /*077c*/ 	.word	0x00000000


	//----- nvinfo : EIATTR_CBANK_PARAM_SIZE
	.align		4
.L_1243:
        /*0780*/ 	.byte	0x03, 0x19
        /*0782*/ 	.short	0x0a70


	//----- nvinfo : EIATTR_PARAM_CBANK
	.align		4
        /*0784*/ 	.byte	0x04, 0x0a
        /*0786*/ 	.short	(.L_1245 - .L_1244)
	.align		4
.L_1244:
        /*0788*/ 	.word	index@(.nv.constant0._ZN7cutlass13device_kernelIN5flash11enable_sm90INS1_16FlashAttnFwdSm90INS1_25CollectiveMainloopFwdSm90ILi2EN4cute5tupleIJNS5_1CILi1EEES8_S8_EEENS6_IJNS7_ILi192EEENS7_ILi144EEENS7_ILi96EEEEEELi96ENS_10bfloat16_tEfNS_4arch4Sm90ELb0ELb0ELb0ELb0ELb0ELb0ELb0ELb0ELb1ELb1ELb0ELb0EEENS1_21CollectiveEpilogueFwdINS6_IJSA_SC_SB_EEES9_SE_SG_Li384ELb0ELb1ELb0ELb0EEENS1_29StaticPersistentTileSchedulerILb0EEEEEEEEEvNT_6ParamsE)
        /*078c*/ 	.short	0x0210
        /*078e*/ 	.short	0x0a70


	//----- nvinfo : EIATTR_SW_WAR
	.align		4
.L_1245:
        /*0790*/ 	.byte	0x04, 0x36
        /*0792*/ 	.short	(.L_1247 - .L_1246)
.L_1246:
        /*0794*/ 	.word	0x00000008
.L_1247:


//--------------------- .nv.info._ZN7cutlass13device_kernelIN5flash11enable_sm90INS1_16FlashAttnFwdSm90INS1_25CollectiveMainloopFwdSm90ILi2EN4cute5tupleIJNS5_1CILi1EEES8_S8_EEENS6_IJNS7_ILi192EEENS7_ILi144EEENS7_ILi96EEEEEELi96ENS_10bfloat16_tEfNS_4arch4Sm90ELb0ELb0ELb0ELb1ELb0ELb0ELb0ELb0ELb1ELb1ELb0ELb0EEENS1_21CollectiveEpilogueFwdINS6_IJSA_SC_SB_EEES9_SE_SG_Li384ELb1ELb1ELb0ELb0EEENS1_36VarlenDynamicPersistentTileSchedulerILi192ELi144ELi384ELi128ELb0ELb1ELb1ELb0ELb1ELb1EEEEEEEEEvNT_6ParamsE --------------------------
	.section	.nv.info._ZN7cutlass13device_kernelIN5flash11enable_sm90INS1_16FlashAttnFwdSm90INS1_25CollectiveMainloopFwdSm90ILi2EN4cute5tupleIJNS5_1CILi1EEES8_S8_EEENS6_IJNS7_ILi192EEENS7_ILi144EEENS7_ILi96EEEEEELi96ENS_10bfloat16_tEfNS_4arch4Sm90ELb0ELb0ELb0ELb1ELb0ELb0ELb0ELb0ELb1ELb1ELb0ELb0EEENS1_21CollectiveEpilogueFwdINS6_IJSA_SC_SB_EEES9_SE_SG_Li384ELb1ELb1ELb0ELb0EEENS1_36VarlenDynamicPersistentTileSchedulerILi192ELi144ELi384ELi128ELb0ELb1ELb1ELb0ELb1ELb1EEEEEEEEEvNT_6ParamsE,"",@"SHT_CUDA_INFO"
	.sectionflags	@""
	.align	4


	//----- nvinfo : EIATTR_CUDA_API_VERSION
	.align		4
        /*0000*/ 	.byte	0x04, 0x37
        /*0002*/ 	.short	(.L_1249 - .L_1248)
.L_1248:
        /*0004*/ 	.word	0x00000082


	//----- nvinfo : EIATTR_KPARAM_INFO
	.align		4
.L_1249:
        /*0008*/ 	.byte	0x04, 0x17
        /*000a*/ 	.short	(.L_1251 - .L_1250)
.L_1250:
        /*000c*/ 	.word	0x00000000
        /*0010*/ 	.short	0x0000
        /*0012*/ 	.short	0x0070
        /*0014*/ 	.byte	0x00, 0xf0, 0x01, 0x2a


	//----- nvinfo : EIATTR_SPARSE_MMA_MASK
	.align		4
.L_1251:
        /*0018*/ 	.byte	0x03, 0x50
        /*001a*/ 	.short	0x0000


	//----- nvinfo : EIATTR_MAXREG_COUNT
	.align		4
        /*001c*/ 	.byte	0x03, 0x1b
        /*001e*/ 	.short	0x0080


	//----- nvinfo : EIATTR_NUM_BARRIERS
	.align		4
        /*0020*/ 	.byte	0x02, 0x4c
        /*0022*/ 	.byte	0x10
	.zero		1


	//----- nvinfo : EIATTR_EXTERNS
	.align		4
        /*0024*/ 	.byte	0x04, 0x0f
        /*0026*/ 	.short	(.L_1253 - .L_1252)


	//   ....[0]....
	.align		4
.L_1252:
        /*0028*/ 	.word	index@(__assertfail)


	//----- nvinfo : EIATTR_ANNOTATIONS
	.align		4
.L_1253:
        /*002c*/ 	.byte	0x04, 0x55
        /*002e*/ 	.short	(.L_1255 - .L_1254)


	//   ....[0]....
.L_1254:
        /* <DEDUP_REMOVED lines=23> */


	//----- nvinfo : EIATTR_MERCURY_ISA_VERSION
	.align		4
.L_1255:
        /*0190*/ 	.byte	0x03, 0x5f
        /*0192*/ 	.short	0x0101


	//----- nvinfo : EIATTR_UNUSED_LOAD_BYTE_OFFSET
	.align		4
        /*0194*/ 	.byte	0x04, 0x44
        /*0196*/ 	.short	(.L_1257 - .L_1256)


	//   ....[0]....
.L_1256:
        /*0198*/ 	.word	0x00000a40
        /*019c*/ 	.word	0x0000fff0


	//   ....[1]....
        /*01a0*/ 	.word	0x00009010
        /*01a4*/ 	.word	0x0000fff0


	//----- nvinfo : EIATTR_INT_WARP_WIDE_INSTR_OFFSETS
	.align		4
.L_1257:
        /*01a8*/ 	.byte	0x04, 0x31
        /*01aa*/ 	.short	(.L_1259 - .L_1258)


	//   ....[0]....
.L_1258:
        /*01ac*/ 	.word	0x00000120


	//   ....[1]....
        /*01b0*/ 	.word	0x000001c0


	//   ....[2]....
        /*01b4*/ 	.word	0x00000230


	//   ....[3]....
        /*01b8*/ 	.word	0x0000baa0


	//   ....[4]....
        /*01bc*/ 	.word	0x0000bb30


	//   ....[5]....
        /*01c0*/ 	.word	0x0000f5f0


	//   ....[6]....
        /*01c4*/ 	.word	0x0000f680


	//----- nvinfo : EIATTR_COOP_GROUP_MASK_REGIDS
	.align		4
.L_1259:
        /*01c8*/ 	.byte	0x04, 0x29
        /*01ca*/ 	.short	(.L_1261 - .L_1260)


	//   ....[0]....
.L_1260:
        /*01cc*/ 	.word	0xffffffff


	//   ....[1]....
        /*01d0*/ 	.word	0xffffffff


	//   ....[2]....
        /*01d4*/ 	.word	0xffffffff


	//   ....[3]....
        /*01d8*/ 	.word	0xffffffff


	//   ....[4]....
        /*01dc*/ 	.word	0xffffffff


	//   ....[5]....
        /*01e0*/ 	.word	0xffffffff


	//   ....[6]....
        /*01e4*/ 	.word	0xffffffff


	//   ....[7]....
        /*01e8*/ 	.word	0xffffffff


	//   ....[8]....
        /*01ec*/ 	.word	0xffffffff


	//   ....[9]....
        /*01f0*/ 	.word	0xffffffff


	//   ....[10]....
        /*01f4*/ 	.word	0xffffffff


	//   ....[11]....
        /*01f8*/ 	.word	0xffffffff


	//   ....[12]....
        /*01fc*/ 	.word	0xffffffff


	//   ....[13]....
        /*0200*/ 	.word	0xffffffff


	//   ....[14]....
        /*0204*/ 	.word	0xffffffff


	//   ....[15]....
        /*0208*/ 	.word	0xffffffff


	//   ....[16]....
        /*020c*/ 	.word	0xffffffff


	//   ....[17]....
        /*0210*/ 	.word	0xffffffff


	//   ....[18]....
        /*0214*/ 	.word	0xffffffff


	//   ....[19]....
        /*0218*/ 	.word	0xffffffff


	//   ....[20]....
        /*021c*/ 	.word	0xffffffff


	//   ....[21]....
        /*0220*/ 	.word	0xffffffff


	//   ....[22]....
        /*0224*/ 	.word	0xffffffff


	//   ....[23]....
        /*0228*/ 	.word	0xffffffff


	//   ....[24]....
        /*022c*/ 	.word	0xffffffff


	//   ....[25]....
        /*0230*/ 	.word	0xffffffff


	//   ....[26]....
        /*0234*/ 	.word	0xffffffff


	//   ....[27]....
        /*0238*/ 	.word	0xffffffff


	//   ....[28]....
        /*023c*/ 	.word	0xffffffff


	//   ....[29]....
        /*0240*/ 	.word	0xffffffff


	//   ....[30]....
        /*0244*/ 	.word	0xffffffff


	//   ....[31]....
        /*0248*/ 	.word	0xffffffff


	//   ....[32]....
        /*024c*/ 	.word	0xffffffff


	//   ....[33]....
        /*0250*/ 	.word	0xffffffff


	//   ....[34]....
        /*0254*/ 	.word	0xffffffff


	//   ....[35]....
        /*0258*/ 	.word	0xffffffff


	//   ....[36]....
        /*025c*/ 	.word	0xffffffff


	//   ....[37]....
        /*0260*/ 	.word	0xffffffff


	//   ....[38]....
        /*0264*/ 	.word	0xffffffff


	//   ....[39]....
        /*0268*/ 	.word	0xffffffff


	//   ....[40]....
        /*026c*/ 	.word	0xffffffff


	//   ....[41]....
        /*0270*/ 	.word	0xffffffff


	//   ....[42]....
        /*0274*/ 	.word	0xffffffff


	//   ....[43]....
        /*0278*/ 	.word	0xffffffff


	//   ....[44]....
        /*027c*/ 	.word	0xffffffff


	//   ....[45]....
        /*0280*/ 	.word	0xffffffff


	//   ....[46]....
        /*0284*/ 	.word	0xffffffff


	//   ....[47]....
        /*0288*/ 	.word	0xffffffff


	//   ....[48]....
        /*028c*/ 	.word	0xffffffff


	//   ....[49]....
        /*0290*/ 	.word	0xffffffff


	//   ....[50]....
        /*0294*/ 	.word	0xffffffff


	//   ....[51]....
        /*0298*/ 	.word	0xffffffff


	//   ....[52]....
        /*029c*/ 	.word	0xffffffff


	//   ....[53]....
        /*02a0*/ 	.word	0xffffffff


	//   ....[54]....
        /*02a4*/ 	.word	0xffffffff


	//   ....[55]....
        /*02a8*/ 	.word	0xffffffff


	//   ....[56]....
        /*02ac*/ 	.word	0xffffffff


	//   ....[57]....
        /*02b0*/ 	.word	0xffffffff


	//   ....[58]....
        /*02b4*/ 	.word	0xffffffff


	//   ....[59]....
        /*02b8*/ 	.word	0xffffffff


	//   ....[60]....
        /*02bc*/ 	.word	0xffffffff


	//   ....[61]....
        /*02c0*/ 	.word	0xffffffff


	//   ....[62]....
        /*02c4*/ 	.word	0xffffffff


	//   ....[63]....
        /*02c8*/ 	.word	0xffffffff


	//   ....[64]....
        /*02cc*/ 	.word	0xffffffff


	//   ....[65]....
        /*02d0*/ 	.word	0xffffffff


	//   ....[66]....
        /*02d4*/ 	.word	0xffffffff


	//   ....[67]....
        /*02d8*/ 	.word	0xffffffff


	//   ....[68]....
        /*02dc*/ 	.word	0xffffffff


	//   ....[69]....
        /*02e0*/ 	.word	0xffffffff


	//   ....[70]....
        /*02e4*/ 	.word	0xffffffff


	//   ....[71]....
        /*02e8*/ 	.word	0xffffffff


	//   ....[72]....
        /*02ec*/ 	.word	0xffffffff


	//   ....[73]....
        /*02f0*/ 	.word	0xffffffff


	//   ....[74]....
        /*02f4*/ 	.word	0xffffffff


	//   ....[75]....
        /*02f8*/ 	.word	0xffffffff


	//   ....[76]....
        /*02fc*/ 	.word	0xffffffff


	//   ....[77]....
        /*0300*/ 	.word	0xffffffff


	//   ....[78]....
        /*0304*/ 	.word	0xffffffff


	//   ....[79]....
        /*0308*/ 	.word	0xffffffff


	//   ....[80]....
        /*030c*/ 	.word	0xffffffff


	//   ....[81]....
        /*0310*/ 	.word	0x0500000f


	//   ....[82]....
        /*0314*/ 	.word	0x0500000f


	//   ....[83]....
        /*0318*/ 	.word	0x0500000f


	//   ....[84]....
        /*031c*/ 	.word	0x0500000f


	//   ....[85]....
        /*0320*/ 	.word	0x0500000f


	//   ....[86]....
        /*0324*/ 	.word	0x0500000f


	//   ....[87]....
        /*0328*/ 	.word	0x0500000f


	//   ....[88]....
        /*032c*/ 	.word	0x0500000f


	//   ....[89]....
        /*0330*/ 	.word	0x0500000f


	//   ....[90]....
        /*0334*/ 	.word	0x0500000f


	//   ....[91]....
        /*0338*/ 	.word	0x0500000f


	//   ....[92]....
        /*033c*/ 	.word	0x0500000f


	//   ....[93]....
        /*0340*/ 	.word	0x0500000f


	//   ....[94]....
        /*0344*/ 	.word	0x0500000f


	//   ....[95]....
        /*0348*/ 	.word	0x0500000f


	//   ....[96]....
        /*034c*/ 	.word	0x0500000f


	//   ....[97]....
        /*0350*/ 	.word	0x0500000f


	//   ....[98]....
        /*0354*/ 	.word	0x0500000f


	//   ....[99]....
        /*0358*/ 	.word	0x0500000f


	//   ....[100]....
        /*035c*/ 	.word	0x0500000f


	//   ....[101]....
        /*0360*/ 	.word	0x0500000f


	//   ....[102]....
        /*0364*/ 	.word	0x0500000f


	//   ....[103]....
        /*0368*/ 	.word	0x0500000f


	//   ....[104]....
        /*036c*/ 	.word	0x0500000f


	//   ....[105]....
        /*0370*/ 	.word	0x0500000f


	//   ....[106]....
        /*0374*/ 	.word	0x0500000f


	//   ....[107]....
        /*0378*/ 	.word	0x0500000f


	//   ....[108]....
        /*037c*/ 	.word	0x0500000f


	//   ....[109]....
        /*0380*/ 	.word	0x0500000f


	//   ....[110]....
        /*0384*/ 	.word	0x0500000f


	//   ....[111]....
        /*0388*/ 	.word	0x0500000f


	//----- nvinfo : EIATTR_COOP_GROUP_INSTR_OFFSETS
	.align		4
.L_1261:
        /*038c*/ 	.byte	0x04, 0x28
        /*038e*/ 	.short	(.L_1263 - .L_1262)


	//   ....[0]....
.L_1262:
        /*0390*/ 	.word	0x00000060


	//   ....[1]....
        /*0394*/ 	.word	0x00000130


	//   ....[2]....
        /*0398*/ 	.word	0x000001e0


	//   ....[3]....
        /*039c*/ 	.word	0x000003a0


	//   ....[4]....
        /*03a0*/ 	.word	0x00000500


	//   ....[5]....
        /*03a4*/ 	.word	0x00000620


	//   ....[6]....
        /*03a8*/ 	.word	0x00000780


	//   ....[7]....
        /*03ac*/ 	.word	0x00001390


	//   ....[8]....
        /*03b0*/ 	.word	0x00003600


	//   ....[9]....
        /*03b4*/ 	.word	0x00003710


	//   ....[10]....
        /*03b8*/ 	.word	0x00003a70


	//   ....[11]....
        /*03bc*/ 	.word	0x00003ba0


	//   ....[12]....
        /*03c0*/ 	.word	0x00004c90


	//   ....[13]....
        /*03c4*/ 	.word	0x00006c80


	//   ....[14]....
        /*03c8*/ 	.word	0x00006d20


	//   ....[15]....
        /*03cc*/ 	.word	0x00006d40


	//   ....[16]....
        /*03d0*/ 	.word	0x00006dd0


	//   ....[17]....
        /*03d4*/ 	.word	0x00008570


	//   ....[18]....
        /*03d8*/ 	.word	0x00008670


	//   ....[19]....
        /*03dc*/ 	.word	0x000086d0


	//   ....[20]....
        /*03e0*/ 	.word	0x000087f0


	//   ....[21]....
        /*03e4*/ 	.word	0x00008800


	//   ....[22]....
        /*03e8*/ 	.word	0x00009950


	//   ....[23]....
        /*03ec*/ 	.word	0x00009990


	//   ....[24]....
        /*03f0*/ 	.word	0x000099d0


	//   ....[25]....
        /*03f4*/ 	.word	0x00009a00


	//   ....[26]....
        /*03f8*/ 	.word	0x00009e50


	//   ....[27]....
        /*03fc*/ 	.word	0x00009e80


	//   ....[28]....
        /*0400*/ 	.word	0x00009f80


	//   ....[29]....
        /*0404*/ 	.word	0x00009fa0


	//   ....[30]....
        /*0408*/ 	.word	0x0000a7f0


	//   ....[31]....
        /*040c*/ 	.word	0x0000a800


	//   ....[32]....
        /*0410*/ 	.word	0x0000a900


	//   ....[33]....
        /*0414*/ 	.word	0x0000a920


	//   ....[34]....
        /*0418*/ 	.word	0x0000aa90


	//   ....[35]....
        /*041c*/ 	.word	0x0000ac60


	//   ....[36]....
        /*0420*/ 	.word	0x0000ac90


	//   ....[37]....
        /*0424*/ 	.word	0x0000acc0


	//   ....[38]....
        /*0428*/ 	.word	0x0000acf0


	//   ....[39]....
        /*042c*/ 	.word	0x0000ad20


	//   ....[40]....
        /*0430*/ 	.word	0x0000ad50


	//   ....[41]....
        /*0434*/ 	.word	0x0000aec0


	//   ....[42]....
        /*0438*/ 	.word	0x0000aef0


	//   ....[43]....
        /*043c*/ 	.word	0x0000af20


	//   ....[44]....
        /*0440*/ 	.word	0x0000af50


	//   ....[45]....
        /*0444*/ 	.word	0x0000af80


	//   ....[46]....
        /*0448*/ 	.word	0x0000afb0


	//   ....[47]....
        /*044c*/ 	.word	0x0000b040


	//   ....[48]....
        /*0450*/ 	.word	0x0000b070


	//   ....[49]....
        /*0454*/ 	.word	0x0000b0f0


	//   ....[50]....
        /*0458*/ 	.word	0x0000c060


	//   ....[51]....
        /*045c*/ 	.word	0x0000cd40


	//   ....[52]....
        /*0460*/ 	.word	0x0000cd60


	//   ....[53]....
        /*0464*/ 	.word	0x0000ce20


	//   ....[54]....
        /*0468*/ 	.word	0x0000ce40


	//   ....[55]....
        /*046c*/ 	.word	0x0000cee0


	//   ....[56]....
        /*0470*/ 	.word	0x0000cf00


	//   ....[57]....
        /*0474*/ 	.word	0x0000cf10


	//   ....[58]....
        /*0478*/ 	.word	0x0000cfa0


	//   ....[59]....
        /*047c*/ 	.word	0x0000cff0


	//   ....[60]....
        /*0480*/ 	.word	0x0000d000


	//   ....[61]....
        /*0484*/ 	.word	0x0000d030


	//   ....[62]....
        /*0488*/ 	.word	0x0000d0e0


	//   ....[63]....
        /*048c*/ 	.word	0x0000fd00


	//   ....[64]....
        /*0490*/ 	.word	0x0000fd30


	//   ....[65]....
        /*0494*/ 	.word	0x0000fd70


	//   ....[66]....
        /*0498*/ 	.word	0x0000fda0


	//   ....[67]....
        /*049c*/ 	.word	0x0000fdd0


	//   ....[68]....
        /*04a0*/ 	.word	0x0000fe00


	//   ....[69]....
        /*04a4*/ 	.word	0x0000fe30


	//   ....[70]....
        /*04a8*/ 	.word	0x0000fe60


	//   ....[71]....
        /*04ac*/ 	.word	0x0000ffe0


	//   ....[72]....
        /*04b0*/ 	.word	0x00010010


	//   ....[73]....
        /*04b4*/ 	.word	0x00010040


	//   ....[74]....
        /*04b8*/ 	.word	0x00010070


	//   ....[75]....
        /*04bc*/ 	.word	0x000100a0


	//   ....[76]....
        /*04c0*/ 	.word	0x000100d0


	//   ....[77]....
        /*04c4*/ 	.word	0x00010190


	//   ....[78]....
        /*04c8*/ 	.word	0x000101b0


	//   ....[79]....
        /*04cc*/ 	.word	0x00010220


	//   ....[80]....
        /*04d0*/ 	.word	0x00010690


	//   ....[81]....
        /*04d4*/ 	.word	0x00010b70


	//   ....[82]....
        /*04d8*/ 	.word	0x00010d20


	//   ....[83]....
        /*04dc*/ 	.word	0x00010d70


	//   ....[84]....
        /*04e0*/ 	.word	0x00010dd0


	//   ....[85]....
        /*04e4*/ 	.word	0x00010ee0


	//   ....[86]....
        /*04e8*/ 	.word	0x00010f40


	//   ....[87]....
        /*04ec*/ 	.word	0x00011060


	//   ....[88]....
        /*04f0*/ 	.word	0x000110c0


	//   ....[89]....
        /*04f4*/ 	.word	0x00011170


	//   ....[90]....
        /*04f8*/ 	.word	0x00011240


	//   ....[91]....
        /*04fc*/ 	.word	0x00011310


	//   ....[92]....
        /*0500*/ 	.word	0x00011390


	//   ....[93]....
        /*0504*/ 	.word	0x00011480


	//   ....[94]....
        /*0508*/ 	.word	0x000117a0


	//   ....[95]....
        /*050c*/ 	.word	0x00011840


	//   ....[96]....
        /*0510*/ 	.word	0x00011960


	//   ....[97]....
        /*0514*/ 	.word	0x000119d0


	//   ....[98]....
        /*0518*/ 	.word	0x00011a40


	//   ....[99]....
        /*051c*/ 	.word	0x00011ab0


	//   ....[100]....
        /*0520*/ 	.word	0x00011b20


	//   ....[101]....
        /*0524*/ 	.word	0x00011ba0


	//   ....[102]....
        /*0528*/ 	.word	0x00011c30


	//   ....[103]....
        /*052c*/ 	.word	0x00011cc0


	//   ....[104]....
        /*0530*/ 	.word	0x00011d30


	//   ....[105]....
        /*0534*/ 	.word	0x00011da0


	//   ....[106]....
        /*0538*/ 	.word	0x00011e10


	//   ....[107]....
        /*053c*/ 	.word	0x00011e90


	//   ....[108]....
        /*0540*/ 	.word	0x00011f00


	//   ....[109]....
        /*0544*/ 	.word	0x00011fa0


	//   ....[110]....
        /*0548*/ 	.word	0x00012030


	//   ....[111]....
        /*054c*/ 	.word	0x00012150


	//----- nvinfo : EIATTR_REG_RECONFIG
	.align		4
.L_1263:
        /*0550*/ 	.byte	0x01, 0x54
	.zero		2


	//----- nvinfo : EIATTR_SYSCALL_OFFSETS
	.align		4
        /*0554*/ 	.byte	0x04, 0x46
        /*0556*/ 	.short	(.L_1265 - .L_1264)


	//   ....[0]....
.L_1264:
        /*0558*/ 	.word	0x00001540


	//   ....[1]....
        /*055c*/ 	.word	0x0000bc90


	//   ....[2]....
        /*0560*/ 	.word	0x0000bde0


	//   ....[3]....
        /*0564*/ 	.word	0x0000bee0


	//   ....[4]....
        /*0568*/ 	.word	0x0000c7c0


	//----- nvinfo : EIATTR_MBARRIER_INSTR_OFFSETS
	.align		4
.L_1265:
        /*056c*/ 	.byte	0x04, 0x39
        /*056e*/ 	.short	(.L_1267 - .L_1266)


	//   ....[0]....
.L_1266:
        /*0570*/ 	.word	0x00000250
        /*0574*/ 	.word	0x000000ff
        /*0578*/ 	.word	0x00031c00
        /*057c*/ 	.short	0x0100
        /*057e*/ 	.byte	0x08
	.zero		1


	//   ....[1]....
        /*0580*/ 	.word	0x00000260
        /*0584*/ 	.word	0x000000ff
        /*0588*/ 	.word	0x00031c20
        /*058c*/ 	.short	0x0100
        /*058e*/ 	.byte	0x08
	.zero		1


	//   ....[2]....
        /*0590*/ 	.word	0x00000350
        /*0594*/ 	.word	0x000000ff
        /*0598*/ 	.word	0x00031c30
        /*059c*/ 	.short	0x0100
        /*059e*/ 	.byte	0x08
	.zero		1


	//   ....[3]....
        /*05a0*/ 	.word	0x00000360
        /*05a4*/ 	.word	0x000000ff
        /*05a8*/ 	.word	0x00031c40
        /*05ac*/ 	.short	0x0100
        /*05ae*/ 	.byte	0x08
	.zero		1


	//   ....[4]....
        /*05b0*/ 	.word	0x00000370
        /*05b4*/ 	.word	0x000000ff
        /*05b8*/ 	.word	0x00031c38
        /*05bc*/ 	.short	0x0100
        /*05be*/ 	.byte	0x08
	.zero		1


	//   ....[5]....
        /*05c0*/ 	.word	0x00000380
        /*05c4*/ 	.word	0x000000ff
        /*05c8*/ 	.word	0x00031c48
        /*05cc*/ 	.short	0x0100
        /*05ce*/ 	.byte	0x08
	.zero		1


	//   ....[6]....
        /*05d0*/ 	.word	0x000004b0
        /*05d4*/ 	.word	0x000000ff
        /*05d8*/ 	.word	0x00031c50
        /*05dc*/ 	.short	0x0100
        /*05de*/ 	.byte	0x08
	.zero		1


	//   ....[7]....
        /*05e0*/ 	.word	0x000004c0
        /*05e4*/ 	.word	0x000000ff
        /*05e8*/ 	.word	0x00031c60
        /*05ec*/ 	.short	0x0100
        /*05ee*/ 	.byte	0x08
	.zero		1


	//   ....[8]....
        /*05f0*/ 	.word	0x000004d0
        /*05f4*/ 	.word	0x000000ff
        /*05f8*/ 	.word	0x00031c58
        /*05fc*/ 	.short	0x0100
        /*05fe*/ 	.byte	0x08
	.zero		1


	//   ....[9]....
        /*0600*/ 	.word	0x000004e0
        /*0604*/ 	.word	0x000000ff
        /*0608*/ 	.word	0x00031c68
        /*060c*/ 	.short	0x0100
        /*060e*/ 	.byte	0x08
	.zero		1


	//   ....[10]....
        /*0610*/ 	.word	0x000005d0
        /*0614*/ 	.word	0x000000ff
        /*0618*/ 	.word	0x00031c70
        /*061c*/ 	.short	0x0100
        /*061e*/ 	.byte	0x06
	.zero		1


	//   ....[11]....
        /*0620*/ 	.word	0x000005e0
        /*0624*/ 	.word	0x000000ff
        /*0628*/ 	.word	0x00031c80
        /*062c*/ 	.short	0x0100
        /*062e*/ 	.byte	0x06
	.zero		1


	//   ....[12]....
        /*0630*/ 	.word	0x000005f0
        /*0634*/ 	.word	0x000000ff
        /*0638*/ 	.word	0x00031c78
        /*063c*/ 	.short	0x0100
        /*063e*/ 	.byte	0x06
	.zero		1


	//   ....[13]....
        /*0640*/ 	.word	0x00000600
        /*0644*/ 	.word	0x000000ff
        /*0648*/ 	.word	0x00031c88
        /*064c*/ 	.short	0x0100
        /*064e*/ 	.byte	0x06
	.zero		1


	//   ....[14]....
        /*0650*/ 	.word	0x00000730
        /*0654*/ 	.word	0x000000ff
        /*0658*/ 	.word	0x00031c90
        /*065c*/ 	.short	0x0100
        /*065e*/ 	.byte	0x08
	.zero		1


	//   ....[15]....
        /*0660*/ 	.word	0x00000740
        /*0664*/ 	.word	0x000000ff
        /*0668*/ 	.word	0x00031ca0
        /*066c*/ 	.short	0x0100
        /*066e*/ 	.byte	0x08
	.zero		1


	//   ....[16]....
        /*0670*/ 	.word	0x00000750
        /*0674*/ 	.word	0x000000ff
        /*0678*/ 	.word	0x00031c98
        /*067c*/ 	.short	0x0100
        /*067e*/ 	.byte	0x08
	.zero		1


	//   ....[17]....
        /*0680*/ 	.word	0x00000760
        /*0684*/ 	.word	0x000000ff
        /*0688*/ 	.word	0x00031ca8
        /*068c*/ 	.short	0x0100
        /*068e*/ 	.byte	0x08
	.zero		1


	//   ....[18]....
        /*0690*/ 	.word	0x00000890
        /*0694*/ 	.word	0x000000ff
        /*0698*/ 	.word	0x00031cb0
        /*069c*/ 	.short	0x0100
        /*069e*/ 	.byte	0x08
	.zero		1


	//   ....[19]....
        /*06a0*/ 	.word	0x000008a0
        /*06a4*/ 	.word	0x000000ff
        /*06a8*/ 	.word	0x00031cc0
        /*06ac*/ 	.short	0x0100
        /*06ae*/ 	.byte	0x08
	.zero		1


	//   ....[20]....
        /*06b0*/ 	.word	0x000008b0
        /*06b4*/ 	.word	0x000000ff
        /*06b8*/ 	.word	0x00031cb8
        /*06bc*/ 	.short	0x0100
        /*06be*/ 	.byte	0x08
	.zero		1


	//   ....[21]....
        /*06c0*/ 	.word	0x000008c0
        /*06c4*/ 	.word	0x000000ff
        /*06c8*/ 	.word	0x00031cc8
        /*06cc*/ 	.short	0x0100
        /*06ce*/ 	.byte	0x08
	.zero		1


	//   ....[22]....
        /*06d0*/ 	.word	0x000015a0
        /*06d4*/ 	.word	0x000000ff
        /*06d8*/ 	.word	0x00031c00
        /*06dc*/ 	.short	0x010a
        /*06de*/ 	.byte	0x24
	.zero		1


	//   ....[23]....
        /*06e0*/ 	.word	0x00001610
        /*06e4*/ 	.word	0x00000004
        /*06e8*/ 	.word	0x00031c30
        /*06ec*/ 	.short	0x010a
        /*06ee*/ 	.byte	0x3f
	.zero		1


	//   ....[24]....
        /*06f0*/ 	.word	0x00001680
        /*06f4*/ 	.word	0x00000004
        /*06f8*/ 	.word	0x00031c30
        /*06fc*/ 	.short	0x010a
        /*06fe*/ 	.byte	0x3f
	.zero		1


	//   ....[25]....
        /*0700*/ 	.word	0x000036f0
        /*0704*/ 	.word	0x00000004
        /*0708*/ 	.word	0x00000000
        /*070c*/ 	.short	0x0101
        /*070e*/ 	.byte	0x3f
	.zero		1


	//   ....[26]....
        /*0710*/ 	.word	0x00004f30
        /*0714*/ 	.word	0x000000ff
        /*0718*/ 	.word	0x00031c30
        /*071c*/ 	.short	0x010a
        /*071e*/ 	.byte	0x06
	.zero		1


	//   ....[27]....
        /*0720*/ 	.word	0x00004f70
        /*0724*/ 	.word	0x000000ff
        /*0728*/ 	.word	0x00031c30
        /*072c*/ 	.short	0x010a
        /*072e*/ 	.byte	0x06
	.zero		1


	//   ....[28]....
        /*0730*/ 	.word	0x00006620
        /*0734*/ 	.word	0x000000ff
        /*0738*/ 	.word	0x00031c50
        /*073c*/ 	.short	0x010a
        /*073e*/ 	.byte	0x06
	.zero		1


	//   ....[29]....
        /*0740*/ 	.word	0x00006660
        /*0744*/ 	.word	0x000000ff
        /*0748*/ 	.word	0x00031c50
        /*074c*/ 	.short	0x010a
        /*074e*/ 	.byte	0x06
	.zero		1


	//   ....[30]....
        /*0750*/ 	.word	0x000076f0
        /*0754*/ 	.word	0x0000000c
        /*0758*/ 	.word	0x00000000
        /*075c*/ 	.short	0x0101
        /*075e*/ 	.byte	0x3f
	.zero		1


	//   ....[31]....
        /*0760*/ 	.word	0x00007770
        /*0764*/ 	.word	0x00000014
        /*0768*/ 	.word	0x00000000
        /*076c*/ 	.short	0x0101
        /*076e*/ 	.byte	0x3f
	.zero		1


	//   ....[32]....
        /*0770*/ 	.word	0x000085e0
        /*0774*/ 	.word	0x000000ff
        /*0778*/ 	.word	0x00031c50
        /*077c*/ 	.short	0x010a
        /*077e*/ 	.byte	0x09
	.zero		1


	//   ....[33]....
        /*0780*/ 	.word	0x00008620
        /*0784*/ 	.word	0x000000ff
        /*0788*/ 	.word	0x00031c50
        /*078c*/ 	.short	0x010a
        /*078e*/ 	.byte	0x09
	.zero		1


	//   ....[34]....
        /*0790*/ 	.word	0x00008cb0
        /*0794*/ 	.word	0x00000005
        /*0798*/ 	.word	0x00000000
        /*079c*/ 	.short	0x0101
        /*079e*/ 	.byte	0x3f
	.zero		1


	//   ....[35]....
        /*07a0*/ 	.word	0x00009e60
        /*07a4*/ 	.word	0x000000ff
        /*07a8*/ 	.word	0x00000000
        /*07ac*/ 	.short	0x0101
        /*07ae*/ 	.byte	0x04
	.zero		1


	//   ....[36]....
        /*07b0*/ 	.word	0x0000c270
        /*07b4*/ 	.word	0x00000000
        /*07b8*/ 	.word	0x00031c40
        /*07bc*/ 	.short	0x010a
        /*07be*/ 	.byte	0x3f
	.zero		1


	//   ....[37]....
        /*07c0*/ 	.word	0x0000d1b0
        /*07c4*/ 	.word	0x00000016
        /*07c8*/ 	.word	0x00031c00
        /*07cc*/ 	.short	0x0107
        /*07ce*/ 	.byte	0x3f
	.zero		1


	//   ....[38]....
        /*07d0*/ 	.word	0x0000d2b0
        /*07d4*/ 	.word	0x00000016
        /*07d8*/ 	.word	0x00031c00
        /*07dc*/ 	.short	0x0101
        /*07de*/ 	.byte	0x3f
	.zero		1


	//   ....[39]....
        /*07e0*/ 	.word	0x0000d2d0
        /*07e4*/ 	.word	0x00000016
        /*07e8*/ 	.word	0x00031c20
        /*07ec*/ 	.short	0x010a
        /*07ee*/ 	.byte	0x3f
	.zero		1


	//   ....[40]....
        /*07f0*/ 	.word	0x0000d5f0
        /*07f4*/ 	.word	0x00000003
        /*07f8*/ 	.word	0x00031c40
        /*07fc*/ 	.short	0x010a
        /*07fe*/ 	.byte	0x3f
	.zero		1


	//   ....[41]....
        /*0800*/ 	.word	0x0000da70
        /*0804*/ 	.word	0x00000003
        /*0808*/ 	.word	0x00000060
        /*080c*/ 	.short	0x010a
        /*080e*/ 	.byte	0x3f
	.zero		1


	//   ....[42]....
        /*0810*/ 	.word	0x0000e1a0
        /*0814*/ 	.word	0x00000003
        /*0818*/ 	.word	0x00031c40
        /*081c*/ 	.short	0x010a
        /*081e*/ 	.byte	0x3f
	.zero		1


	//   ....[43]....
        /*0820*/ 	.word	0x0000e620
        /*0824*/ 	.word	0x0000000c
        /*0828*/ 	.word	0x00000060
        /*082c*/ 	.short	0x010a
        /*082e*/ 	.byte	0x3f
	.zero		1


	//   ....[44]....
        /*0830*/ 	.word	0x0000ec80
        /*0834*/ 	.word	0x00000002
        /*0838*/ 	.word	0x00031c40
        /*083c*/ 	.short	0x010a
        /*083e*/ 	.byte	0x3f
	.zero		1


	//   ....[45]....
        /*0840*/ 	.word	0x0000f110
        /*0844*/ 	.word	0x00000008
        /*0848*/ 	.word	0x00000060
        /*084c*/ 	.short	0x010a
        /*084e*/ 	.byte	0x3f
	.zero		1


	//   ....[46]....
        /*0850*/ 	.word	0x0000f720
        /*0854*/ 	.word	0x00000003
        /*0858*/ 	.word	0x00031c60
        /*085c*/ 	.short	0x010a
        /*085e*/ 	.byte	0x3f
	.zero		1


	//   ....[47]....
        /*0860*/ 	.word	0x00010610
        /*0864*/ 	.word	0x00000009
        /*0868*/ 	.word	0x00031c20
        /*086c*/ 	.short	0x010a
        /*086e*/ 	.byte	0x3f
	.zero		1


	//   ....[48]....
        /*0870*/ 	.word	0x000107b0
        /*0874*/ 	.word	0x00000005
        /*0878*/ 	.word	0x00000000
        /*087c*/ 	.short	0x010a
        /*087e*/ 	.byte	0x3f
	.zero		1


	//   ....[49]....
        /*0880*/ 	.word	0x00010820
        /*0884*/ 	.word	0x00000003
        /*0888*/ 	.word	0x00000000
        /*088c*/ 	.short	0x010a
        /*088e*/ 	.byte	0x3f
	.zero		1


	//   ....[50]....
        /*0890*/ 	.word	0x00010880
        /*0894*/ 	.word	0x00000017
        /*0898*/ 	.word	0x00000000
        /*089c*/ 	.short	0x010a
        /*089e*/ 	.byte	0x3f
	.zero		1


	//   ....[51]....
        /*08a0*/ 	.word	0x000108b0
        /*08a4*/ 	.word	0x00000007
        /*08a8*/ 	.word	0x00000000
        /*08ac*/ 	.short	0x010a
        /*08ae*/ 	.byte	0x3f
	.zero		1


	//   ....[52]....
        /*08b0*/ 	.word	0x00010920
        /*08b4*/ 	.word	0x00000003
        /*08b8*/ 	.word	0x00031c00
        /*08bc*/ 	.short	0x010a
        /*08be*/ 	.byte	0x3f
	.zero		1


	//   ....[53]....
        /*08c0*/ 	.word	0x00010970
        /*08c4*/ 	.word	0x00000004
        /*08c8*/ 	.word	0x00031c30
        /*08cc*/ 	.short	0x010a
        /*08ce*/ 	.byte	0x3f
	.zero		1


	//   ....[54]....
        /*08d0*/ 	.word	0x000109d0
        /*08d4*/ 	.word	0x00000003
        /*08d8*/ 	.word	0x00031c30
        /*08dc*/ 	.short	0x010a
        /*08de*/ 	.byte	0x3f
	.zero		1


	//   ....[55]....
        /*08e0*/ 	.word	0x00010a30
        /*08e4*/ 	.word	0x00000003
        /*08e8*/ 	.word	0x00031c50
        /*08ec*/ 	.short	0x010a
        /*08ee*/ 	.byte	0x3f
	.zero		1


	//   ....[56]....
        /*08f0*/ 	.word	0x00010a90
        /*08f4*/ 	.word	0x00000007
        /*08f8*/ 	.word	0x00031c50
        /*08fc*/ 	.short	0x010a
        /*08fe*/ 	.byte	0x3f
	.zero		1


	//   ....[57]....
        /*0900*/ 	.word	0x00010c30
        /*0904*/ 	.word	0x00000000
        /*0908*/ 	.word	0x00031c40
        /*090c*/ 	.short	0x010a
        /*090e*/ 	.byte	0x3f
	.zero		1


	//   ....[58]....
        /*0910*/ 	.word	0x000114c0
        /*0914*/ 	.word	0x00000016
        /*0918*/ 	.word	0x00031c20
        /*091c*/ 	.short	0x010a
        /*091e*/ 	.byte	0x3f
	.zero		1


	//   ....[59]....
        /*0920*/ 	.word	0x00011510
        /*0924*/ 	.word	0x00000003
        /*0928*/ 	.word	0x00031c40
        /*092c*/ 	.short	0x010a
        /*092e*/ 	.byte	0x3f
	.zero		1


	//   ....[60]....
        /*0930*/ 	.word	0x00011560
        /*0934*/ 	.word	0x00000003
        /*0938*/ 	.word	0x00000060
        /*093c*/ 	.short	0x010a
        /*093e*/ 	.byte	0x3f
	.zero		1


	//   ....[61]....
        /*0940*/ 	.word	0x000115b0
        /*0944*/ 	.word	0x00000003
        /*0948*/ 	.word	0x00031c40
        /*094c*/ 	.short	0x010a
        /*094e*/ 	.byte	0x3f
	.zero		1


	//   ....[62]....
        /*0950*/ 	.word	0x00011600
        /*0954*/ 	.word	0x0000000c
        /*0958*/ 	.word	0x00000060
        /*095c*/ 	.short	0x010a
        /*095e*/ 	.byte	0x3f
	.zero		1


	//   ....[63]....
        /*0960*/ 	.word	0x00011650
        /*0964*/ 	.word	0x00000002
        /*0968*/ 	.word	0x00031c40
        /*096c*/ 	.short	0x010a
        /*096e*/ 	.byte	0x3f
	.zero		1


	//   ....[64]....
        /*0970*/ 	.word	0x000116a0
        /*0974*/ 	.word	0x00000008
        /*0978*/ 	.word	0x00000060
        /*097c*/ 	.short	0x010a
        /*097e*/ 	.byte	0x3f
	.zero		1


	//   ....[65]....
        /*0980*/ 	.word	0x000116f0
        /*0984*/ 	.word	0x00000003
        /*0988*/ 	.word	0x00031c60
        /*098c*/ 	.short	0x010a
        /*098e*/ 	.byte	0x3f
	.zero		1


	//   ....[66]....
        /*0990*/ 	.word	0x00012070
        /*0994*/ 	.word	0x00000009
        /*0998*/ 	.word	0x00031c20
        /*099c*/ 	.short	0x010a
        /*099e*/ 	.byte	0x3f
	.zero		1


	//   ....[67]....
        /*09a0*/ 	.word	0x00012210
        /*09a4*/ 	.word	0x00000005
        /*09a8*/ 	.word	0x00000000
        /*09ac*/ 	.short	0x010a
        /*09ae*/ 	.byte	0x3f
	.zero		1


	//   ....[68]....
        /*09b0*/ 	.word	0x00012260
        /*09b4*/ 	.word	0x00000003
        /*09b8*/ 	.word	0x00000000
        /*09bc*/ 	.short	0x010a
        /*09be*/ 	.byte	0x3f
	.zero		1


	//   ....[69]....
        /*09c0*/ 	.word	0x000122b0
        /*09c4*/ 	.word	0x00000017
        /*09c8*/ 	.word	0x00000000
        /*09cc*/ 	.short	0x010a
        /*09ce*/ 	.byte	0x3f
	.zero		1


	//----- nvinfo : EIATTR_NUM_MBARRIERS
	.align		4
.L_1267:
        /*09d0*/ 	.byte	0x03, 0x38
        /*09d2*/ 	.short	0x0016


	//----- nvinfo : EIATTR_EXIT_INSTR_OFFSETS
	.align		4
        /*09d4*/ 	.byte	0x04, 0x1c
        /*09d6*/ 	.short	(.L_1269 - .L_1268)


	//   ....[0]....
.L_1268:
        /*09d8*/ 	.word	0x00000a70


	//   ....[1]....
        /*09dc*/ 	.word	0x0000aa40


	//   ....[2]....
        /*09e0*/ 	.word	0x00010900


	//----- nvinfo : EIATTR_MAX_THREADS
	.align		4
.L_1269:
        /*09e4*/ 	.byte	0x04, 0x05
        /*09e6*/ 	.short	(.L_1271 - .L_1270)
.L_1270:
        /*09e8*/ 	.word	0x00000200
        /*09ec*/ 	.word	0x00000001
        /*09f0*/ 	.word	0x00000001


	//----- nvinfo : EIATTR_CRS_STACK_SIZE
	.align		4
.L_1271:
        /*09f4*/ 	.byte	0x04, 0x1e
        /*09f6*/ 	.short	(.L_1273 - .L_1272)
.L_1272:
        /*09f8*/ 	.word	0x00000000


	//----- nvinfo : EIATTR_CBANK_PARAM_SIZE
	.align		4
.L_1273:
        /*09fc*/ 	.byte	0x03, 0x19
        /*09fe*/ 	.short	0x0af0


	//----- nvinfo : EIATTR_PARAM_CBANK
	.align		4
        /*0a00*/ 	.byte	0x04, 0x0a
        /*0a02*/ 	.short	(.L_1275 - .L_1274)
	.align		4
.L_1274:
        /*0a04*/ 	.word	index@(.nv.constant0._ZN7cutlass13device_kernelIN5flash11enable_sm90INS1_16FlashAttnFwdSm90INS1_25CollectiveMainloopFwdSm90ILi2EN4cute5tupleIJNS5_1CILi1EEES8_S8_EEENS6_IJNS7_ILi192EEENS7_ILi144EEENS7_ILi96EEEEEELi96ENS_10bfloat16_tEfNS_4arch4Sm90ELb0ELb0ELb0ELb1ELb0ELb0ELb0ELb0ELb1ELb1ELb0ELb0EEENS1_21CollectiveEpilogueFwdINS6_IJSA_SC_SB_EEES9_SE_SG_Li384ELb1ELb1ELb0ELb0EEENS1_36VarlenDynamicPersistentTileSchedulerILi192ELi144ELi384ELi128ELb0ELb1ELb1ELb0ELb1ELb1EEEEEEEEEvNT_6ParamsE)
        /*0a08*/ 	.short	0x0210
        /*0a0a*/ 	.short	0x0af0


	//----- nvinfo : EIATTR_SW_WAR
	.align		4
.L_1275:
        /*0a0c*/ 	.byte	0x04, 0x36
        /*0a0e*/ 	.short	(.L_1277 - .L_1276)
.L_1276:
        /*0a10*/ 	.word	0x00000008
.L_1277:


//--------------------- .nv.info._ZN7cutlass13device_kernelIN5flash11enable_sm90INS1_16FlashAttnFwdSm90INS1_25CollectiveMainloopFwdSm90ILi2EN4cute5tupleIJNS5_1CILi1EEES8_S8_EEENS6_IJNS7_ILi192EEENS7_ILi144EEENS7_ILi96EEEEEELi96ENS_10bfloat16_tEfNS_4arch4Sm90ELb0ELb0ELb0ELb1ELb0ELb1ELb0ELb0ELb1ELb1ELb0ELb0EEENS1_21CollectiveEpilogueFwdINS6_IJSA_SC_SB_EEES9_SE_SG_Li384ELb1ELb1ELb0ELb0EEENS1_36VarlenDynamicPersistentTileSchedulerILi192ELi144ELi384ELi128ELb0ELb1ELb1ELb0ELb1ELb1EEEEEEEEEvNT_6ParamsE --------------------------
	.section	.nv.info._ZN7cutlass13device_kernelIN5flash11enable_sm90INS1_16FlashAttnFwdSm90INS1_25CollectiveMainloopFwdSm90ILi2EN4cute5tupleIJNS5_1CILi1EEES8_S8_EEENS6_IJNS7_ILi192EEENS7_ILi144EEENS7_ILi96EEEEEELi96ENS_10bfloat16_tEfNS_4arch4Sm90ELb0ELb0ELb0ELb1ELb0ELb1ELb0ELb0ELb1ELb1ELb0ELb0EEENS1_21CollectiveEpilogueFwdINS6_IJSA_SC_SB_EEES9_SE_SG_Li384ELb1ELb1ELb0ELb0EEENS1_36VarlenDynamicPersistentTileSchedulerILi192ELi144ELi384ELi128ELb0ELb1ELb1ELb0ELb1ELb1EEEEEEEEEvNT_6ParamsE,"",@"SHT_CUDA_INFO"
	.sectionflags	@""
	.align	4


	//----- nvinfo : EIATTR_CUDA_API_VERSION
	.align		4
        /*0000*/ 	.byte	0x04, 0x37
        /*0002*/ 	.short	(.L_1279 - .L_1278)
.L_1278:
        /*0004*/ 	.word	0x00000082


	//----- nvinfo : EIATTR_KPARAM_INFO
	.align		4
.L_1279:
        /*0008*/ 	.byte	0x04, 0x17
        /*000a*/ 	.short	(.L_1281 - .L_1280)
.L_1280:
        /*000c*/ 	.word	0x00000000
        /*0010*/ 	.short	0x0000
        /*0012*/ 	.short	0x0070
        /*0014*/ 	.byte	0x00, 0xf0, 0x01, 0x2a


	//----- nvinfo : EIATTR_SPARSE_MMA_MASK
	.align		4
.L_1281:
        /*0018*/ 	.byte	0x03, 0x50
        /*001a*/ 	.short	0x0000


	//----- nvinfo : EIATTR_MAXREG_COUNT
	.align		4
        /*001c*/ 	.byte	0x03, 0x1b
        /*001e*/ 	.short	0x0080


	//----- nvinfo : EIATTR_NUM_BARRIERS
	.align		4
        /*0020*/ 	.byte	0x02, 0x4c
        /*0022*/ 	.byte	0x10
	.zero		1


	//----- nvinfo : EIATTR_EXTERNS
	.align		4
        /*0024*/ 	.byte	0x04, 0x0f
        /*0026*/ 	.short	(.L_1283 - .L_1282)


	//   ....[0]....
	.align		4
.L_1282:
        /*0028*/ 	.word	index@(__assertfail)


	//----- nvinfo : EIATTR_ANNOTATIONS
	.align		4
.L_1283:
        /*002c*/ 	.byte	0x04, 0x55
        /*002e*/ 	.short	(.L_1285 - .L_1284)


	//   ....[0]....
.L_1284:
        /* <DEDUP_REMOVED lines=131> */


	//----- nvinfo : EIATTR_MERCURY_ISA_VERSION
	.align		4
.L_1285:
        /*0850*/ 	.byte	0x03, 0x5f
        /*0852*/ 	.short	0x0101


	//----- nvinfo : EIATTR_UNUSED_LOAD_BYTE_OFFSET
	.align		4
        /*0854*/ 	.byte	0x04, 0x44
        /*0856*/ 	.short	(.L_1287 - .L_1286)


	//   ....[0]....
.L_1286:
        /*0858*/ 	.word	0x00000ad0
        /*085c*/ 	.word	0x0000fff0


	//   ....[1]....
        /*0860*/ 	.word	0x00014c20
        /*0864*/ 	.word	0x0000fff0


	//----- nvinfo : EIATTR_INT_WARP_WIDE_INSTR_OFFSETS
	.align		4
.L_1287:
        /*0868*/ 	.byte	0x04, 0x31
        /*086a*/ 	.short	(.L_1289 - .L_1288)


	//   ....[0]....
.L_1288:
        /*086c*/ 	.word	0x00000180


	//   ....[1]....
        /*0870*/ 	.word	0x00000220


	//   ....[2]....
        /*0874*/ 	.word	0x00000290


	//   ....[3]....
        /*0878*/ 	.word	0x00018f60


	//   ....[4]....
        /*087c*/ 	.word	0x00018ff0


	//   ....[5]....
        /*0880*/ 	.word	0x0001cb60


	//   ....[6]....
        /*0884*/ 	.word	0x0001cbf0


	//----- nvinfo : EIATTR_COOP_GROUP_MASK_REGIDS
	.align		4
.L_1289:
        /*0888*/ 	.byte	0x04, 0x29
        /*088a*/ 	.short	(.L_1291 - .L_1290)


	//   ....[0]....
.L_1290:
        /*088c*/ 	.word	0xffffffff


	//   ....[1]....
        /*0890*/ 	.word	0xffffffff


	//   ....[2]....
        /*0894*/ 	.word	0xffffffff


	//   ....[3]....
        /*0898*/ 	.word	0xffffffff


	//   ....[4]....
        /*089c*/ 	.word	0xffffffff


	//   ....[5]....
        /*08a0*/ 	.word	0xffffffff


	//   ....[6]....
        /*08a4*/ 	.word	0xffffffff


	//   ....[7]....
        /*08a8*/ 	.word	0xffffffff


	//   ....[8]....
        /*08ac*/ 	.word	0xffffffff


	//   ....[9]....
        /*08b0*/ 	.word	0xffffffff


	//   ....[10]....
        /*08b4*/ 	.word	0xffffffff


	//   ....[11]....
        /*08b8*/ 	.word	0xffffffff


	//   ....[12]....
        /*08bc*/ 	.word	0xffffffff


	//   ....[13]....
        /*08c0*/ 	.word	0xffffffff


	//   ....[14]....
        /*08c4*/ 	.word	0xffffffff


	//   ....[15]....
        /*08c8*/ 	.word	0xffffffff


	//   ....[16]....
        /*08cc*/ 	.word	0xffffffff


	//   ....[17]....
        /*08d0*/ 	.word	0xffffffff


	//   ....[18]....
        /*08d4*/ 	.word	0xffffffff


	//   ....[19]....
        /*08d8*/ 	.word	0xffffffff


	//   ....[20]....
        /*08dc*/ 	.word	0xffffffff


	//   ....[21]....
        /*08e0*/ 	.word	0xffffffff


	//   ....[22]....
        /*08e4*/ 	.word	0xffffffff


	//   ....[23]....
        /*08e8*/ 	.word	0xffffffff


	//   ....[24]....
        /*08ec*/ 	.word	0xffffffff


	//   ....[25]....
        /*08f0*/ 	.word	0xffffffff


	//   ....[26]....
        /*08f4*/ 	.word	0xffffffff


	//   ....[27]....
        /*08f8*/ 	.word	0xffffffff


	//   ....[28]....
        /*08fc*/ 	.word	0xffffffff


	//   ....[29]....
        /*0900*/ 	.word	0xffffffff


	//   ....[30]....
        /*0904*/ 	.word	0xffffffff


	//   ....[31]....
        /*0908*/ 	.word	0xffffffff


	//   ....[32]....
        /*090c*/ 	.word	0xffffffff


	//   ....[33]....
        /*0910*/ 	.word	0xffffffff


	//   ....[34]....
        /*0914*/ 	.word	0xffffffff


	//   ....[35]....
        /*0918*/ 	.word	0xffffffff


	//   ....[36]....
        /*091c*/ 	.word	0xffffffff


	//   ....[37]....
        /*0920*/ 	.word	0xffffffff


	//   ....[38]....
        /*0924*/ 	.word	0xffffffff


	//   ....[39]....
        /*0928*/ 	.word	0xffffffff


	//   ....[40]....
        /*092c*/ 	.word	0xffffffff


	//   ....[41]....
        /*0930*/ 	.word	0xffffffff


	//   ....[42]....
        /*0934*/ 	.word	0xffffffff


	//   ....[43]....
        /*0938*/ 	.word	0xffffffff


	//   ....[44]....
        /*093c*/ 	.word	0xffffffff


	//   ....[45]....
        /*0940*/ 	.word	0xffffffff


	//   ....[46]....
        /*0944*/ 	.word	0xffffffff


	//   ....[47]....
        /*0948*/ 	.word	0xffffffff


	//   ....[48]....
        /*094c*/ 	.word	0xffffffff


	//   ....[49]....
        /*0950*/ 	.word	0xffffffff


	//   ....[50]....
        /*0954*/ 	.word	0xffffffff


	//   ....[51]....
        /*0958*/ 	.word	0xffffffff


	//   ....[52]....
        /*095c*/ 	.word	0xffffffff


	//   ....[53]....
        /*0960*/ 	.word	0xffffffff


	//   ....[54]....
        /*0964*/ 	.word	0xffffffff


	//   ....[55]....
        /*0968*/ 	.word	0xffffffff


	//   ....[56]....
        /*096c*/ 	.word	0xffffffff


	//   ....[57]....
        /*0970*/ 	.word	0xffffffff


	//   ....[58]....
        /*0974*/ 	.word	0xffffffff


	//   ....[59]....
        /*0978*/ 	.word	0xffffffff


	//   ....[60]....
        /*097c*/ 	.word	0xffffffff


	//   ....[61]....
        /*0980*/ 	.word	0xffffffff


	//   ....[62]....
        /*0984*/ 	.word	0xffffffff


	//   ....[63]....
        /*0988*/ 	.word	0xffffffff


	//   ....[64]....
        /*098c*/ 	.word	0xffffffff


	//   ....[65]....
        /*0990*/ 	.word	0xffffffff


	//   ....[66]....
        /*0994*/ 	.word	0xffffffff


	//   ....[67]....
        /*0998*/ 	.word	0xffffffff


	//   ....[68]....
        /*099c*/ 	.word	0xffffffff


	//   ....[69]....
        /*09a0*/ 	.word	0xffffffff


	//   ....[70]....
        /*09a4*/ 	.word	0xffffffff


	//   ....[71]....
        /*09a8*/ 	.word	0xffffffff


	//   ....[72]....
        /*09ac*/ 	.word	0xffffffff


	//   ....[73]....
        /*09b0*/ 	.word	0xffffffff


	//   ....[74]....
        /*09b4*/ 	.word	0xffffffff


	//   ....[75]....
        /*09b8*/ 	.word	0xffffffff


	//   ....[76]....
        /*09bc*/ 	.word	0xffffffff


	//   ....[77]....
        /*09c0*/ 	.word	0xffffffff


	//   ....[78]....
        /*09c4*/ 	.word	0xffffffff


	//   ....[79]....
        /*09c8*/ 	.word	0xffffffff


	//   ....[80]....
        /*09cc*/ 	.word	0xffffffff


	//   ....[81]....
        /*09d0*/ 	.word	0xffffffff


	//   ....[82]....
        /*09d4*/ 	.word	0xffffffff


	//   ....[83]....
        /*09d8*/ 	.word	0xffffffff


	//   ....[84]....
        /*09dc*/ 	.word	0xffffffff


	//   ....[85]....
        /*09e0*/ 	.word	0xffffffff


	//   ....[86]....
        /*09e4*/ 	.word	0xffffffff


	//   ....[87]....
        /*09e8*/ 	.word	0xffffffff


	//   ....[88]....
        /*09ec*/ 	.word	0xffffffff


	//   ....[89]....
        /*09f0*/ 	.word	0xffffffff


	//   ....[90]....
        /*09f4*/ 	.word	0x0500000f


	//   ....[91]....
        /*09f8*/ 	.word	0x0500000f


	//   ....[92]....
        /*09fc*/ 	.word	0x0500000f


	//   ....[93]....
        /*0a00*/ 	.word	0x0500000f


	//   ....[94]....
        /*0a04*/ 	.word	0x0500000f


	//   ....[95]....
        /*0a08*/ 	.word	0x0500000f


	//   ....[96]....
        /*0a0c*/ 	.word	0x0500000f


	//   ....[97]....
        /*0a10*/ 	.word	0x0500000f


	//   ....[98]....
        /*0a14*/ 	.word	0x0500000f


	//   ....[99]....
        /*0a18*/ 	.word	0x0500000f


	//   ....[100]....
        /*0a1c*/ 	.word	0x0500000f


	//   ....[101]....
        /*0a20*/ 	.word	0x0500000f


	//   ....[102]....
        /*0a24*/ 	.word	0x0500000f


	//   ....[103]....
        /*0a28*/ 	.word	0x0500000f


	//   ....[104]....
        /*0a2c*/ 	.word	0x0500000f


	//   ....[105]....
        /*0a30*/ 	.word	0x0500000f


	//   ....[106]....
        /*0a34*/ 	.word	0x0500000f


	//   ....[107]....
        /*0a38*/ 	.word	0x0500000f


	//   ....[108]....
        /*0a3c*/ 	.word	0x0500000f


	//   ....[109]....
        /*0a40*/ 	.word	0x0500000f


	//   ....[110]....
        /*0a44*/ 	.word	0x0500000f


	//   ....[111]....
        /*0a48*/ 	.word	0x0500000f


	//   ....[112]....
        /*0a4c*/ 	.word	0x0500000f


	//   ....[113]....
        /*0a50*/ 	.word	0x0500000f


	//   ....[114]....
        /*0a54*/ 	.word	0x0500000f


	//   ....[115]....
        /*0a58*/ 	.word	0x0500000f


	//   ....[116]....
        /*0a5c*/ 	.word	0x0500000f


	//   ....[117]....
        /*0a60*/ 	.word	0x0500000f


	//   ....[118]....
        /*0a64*/ 	.word	0x0500000f


	//   ....[119]....
        /*0a68*/ 	.word	0x0500000f


	//   ....[120]....
        /*0a6c*/ 	.word	0x0500000f


	//   ....[121]....
        /*0a70*/ 	.word	0x0500000f


	//   ....[122]....
        /*0a74*/ 	.word	0x0500000f


	//   ....[123]....
        /*0a78*/ 	.word	0x0500000f


	//   ....[124]....
        /*0a7c*/ 	.word	0x0500000f


	//   ....[125]....
        /*0a80*/ 	.word	0x0500000f


	//   ....[126]....
        /*0a84*/ 	.word	0x0500000f


	//   ....[127]....
        /*0a88*/ 	.word	0x0500000f


	//   ....[128]....
        /*0a8c*/ 	.word	0x0500000f


	//   ....[129]....
        /*0a90*/ 	.word	0x0500000f


	//   ....[130]....
        /*0a94*/ 	.word	0x0500000f


	//   ....[131]....
        /*0a98*/ 	.word	0x0500000f


	//   ....[132]....
        /*0a9c*/ 	.word	0x0500000f


	//   ....[133]....
        /*0aa0*/ 	.word	0x0500000f


	//   ....[134]....
        /*0aa4*/ 	.word	0x0500000f


	//----- nvinfo : EIATTR_COOP_GROUP_INSTR_OFFSETS
	.align		4
.L_1291:
        /*0aa8*/ 	.byte	0x04, 0x28
        /*0aaa*/ 	.short	(.L_1293 - .L_1292)


	//   ....[0]....
.L_1292:
        /*0aac*/ 	.word	0x00000060


	//   ....[1]....
        /*0ab0*/ 	.word	0x00000190


	//   ....[2]....
        /*0ab4*/ 	.word	0x00000240


	//   ....[3]....
        /*0ab8*/ 	.word	0x00000400


	//   ....[4]....
        /*0abc*/ 	.word	0x00000560


	//   ....[5]....
        /*0ac0*/ 	.word	0x00000680


	//   ....[6]....
        /*0ac4*/ 	.word	0x000007e0


	//   ....[7]....
        /*0ac8*/ 	.word	0x000071b0


	//   ....[8]....
        /*0acc*/ 	.word	0x00007780


	//   ....[9]....
        /*0ad0*/ 	.word	0x00007790


	//   ....[10]....
        /*0ad4*/ 	.word	0x000077a0


	//   ....[11]....
        /*0ad8*/ 	.word	0x000077b0


	//   ....[12]....
        /*0adc*/ 	.word	0x000094d0


	//   ....[13]....
        /*0ae0*/ 	.word	0x000094e0


	//   ....[14]....
        /*0ae4*/ 	.word	0x000094f0


	//   ....[15]....
        /*0ae8*/ 	.word	0x00009500


	//   ....[16]....
        /*0aec*/ 	.word	0x0000daf0


	//   ....[17]....
        /*0af0*/ 	.word	0x0000db10


	//   ....[18]....
        /*0af4*/ 	.word	0x0000df10


	//   ....[19]....
        /*0af8*/ 	.word	0x0000df30


	//   ....[20]....
        /*0afc*/ 	.word	0x0000f310


	//   ....[21]....
        /*0b00*/ 	.word	0x00011f50


	//   ....[22]....
        /*0b04*/ 	.word	0x00011f70


	//   ....[23]....
        /*0b08*/ 	.word	0x00012500


	//   ....[24]....
        /*0b0c*/ 	.word	0x00012520


	//   ....[25]....
        /*0b10*/ 	.word	0x00013e00


	//   ....[26]....
        /*0b14*/ 	.word	0x00014560


	//   ....[27]....
        /*0b18*/ 	.word	0x00014590


	//   ....[28]....
        /*0b1c*/ 	.word	0x000145d0


	//   ....[29]....
        /*0b20*/ 	.word	0x000145e0


	//   ....[30]....
        /*0b24*/ 	.word	0x00015590


	//   ....[31]....
        /*0b28*/ 	.word	0x000155d0


	//   ....[32]....
        /*0b2c*/ 	.word	0x00015610


	//   ....[33]....
        /*0b30*/ 	.word	0x00015630


	//   ....[34]....
        /*0b34*/ 	.word	0x00015b40


	//   ....[35]....
        /*0b38*/ 	.word	0x00015b60


	//   ....[36]....
        /*0b3c*/ 	.word	0x00015c60


	//   ....[37]....
        /*0b40*/ 	.word	0x00015c80


	//   ....[38]....
        /*0b44*/ 	.word	0x000164d0


	//   ....[39]....
        /*0b48*/ 	.word	0x000164e0


	//   ....[40]....
        /*0b4c*/ 	.word	0x00016640


	//   ....[41]....
        /*0b50*/ 	.word	0x00016650


	//   ....[42]....
        /*0b54*/ 	.word	0x000167f0


	//   ....[43]....
        /*0b58*/ 	.word	0x000169e0


	//   ....[44]....
        /*0b5c*/ 	.word	0x00016a10


	//   ....[45]....
        /*0b60*/ 	.word	0x00016a40


	//   ....[46]....
        /*0b64*/ 	.word	0x00016a70


	//   ....[47]....
        /*0b68*/ 	.word	0x00016aa0


	//   ....[48]....
        /*0b6c*/ 	.word	0x00016ad0


	//   ....[49]....
        /*0b70*/ 	.word	0x00016c40


	//   ....[50]....
        /*0b74*/ 	.word	0x00016c70


	//   ....[51]....
        /*0b78*/ 	.word	0x00016ca0


	//   ....[52]....
        /*0b7c*/ 	.word	0x00016cd0


	//   ....[53]....
        /*0b80*/ 	.word	0x00016d00


	//   ....[54]....
        /*0b84*/ 	.word	0x00016d30


	//   ....[55]....
        /*0b88*/ 	.word	0x00016dc0


	//   ....[56]....
        /*0b8c*/ 	.word	0x00016df0


	//   ....[57]....
        /*0b90*/ 	.word	0x00016e70


	//   ....[58]....
        /*0b94*/ 	.word	0x00017ae0


	//   ....[59]....
        /*0b98*/ 	.word	0x00019520


	//   ....[60]....
        /*0b9c*/ 	.word	0x0001a220


	//   ....[61]....
        /*0ba0*/ 	.word	0x0001a230


	//   ....[62]....
        /*0ba4*/ 	.word	0x0001a320


	//   ....[63]....
        /*0ba8*/ 	.word	0x0001a330


	//   ....[64]....
        /*0bac*/ 	.word	0x0001a3e0


	//   ....[65]....
        /*0bb0*/ 	.word	0x0001a3f0


	//   ....[66]....
        /*0bb4*/ 	.word	0x0001a400


	//   ....[67]....
        /*0bb8*/ 	.word	0x0001a410


	//   ....[68]....
        /*0bbc*/ 	.word	0x0001a4e0


	//   ....[69]....
        /*0bc0*/ 	.word	0x0001a520


	//   ....[70]....
        /*0bc4*/ 	.word	0x0001a530


	//   ....[71]....
        /*0bc8*/ 	.word	0x0001a550


	//   ....[72]....
        /*0bcc*/ 	.word	0x0001d2e0


	//   ....[73]....
        /*0bd0*/ 	.word	0x0001d300


	//   ....[74]....
        /*0bd4*/ 	.word	0x0001d340


	//   ....[75]....
        /*0bd8*/ 	.word	0x0001d370


	//   ....[76]....
        /*0bdc*/ 	.word	0x0001d3a0


	//   ....[77]....
        /*0be0*/ 	.word	0x0001d3d0


	//   ....[78]....
        /*0be4*/ 	.word	0x0001d400


	//   ....[79]....
        /*0be8*/ 	.word	0x0001d430


	//   ....[80]....
        /*0bec*/ 	.word	0x0001d5b0


	//   ....[81]....
        /*0bf0*/ 	.word	0x0001d5f0


	//   ....[82]....
        /*0bf4*/ 	.word	0x0001d620


	//   ....[83]....
        /*0bf8*/ 	.word	0x0001d650


	//   ....[84]....
        /*0bfc*/ 	.word	0x0001d680


	//   ....[85]....
        /*0c00*/ 	.word	0x0001d6b0


	//   ....[86]....
        /*0c04*/ 	.word	0x0001d770


	//   ....[87]....
        /*0c08*/ 	.word	0x0001d790


	//   ....[88]....
        /*0c0c*/ 	.word	0x0001d800


	//   ....[89]....
        /*0c10*/ 	.word	0x0001dc60


	//   ....[90]....
        /*0c14*/ 	.word	0x0001e0c0


	//   ....[91]....
        /*0c18*/ 	.word	0x0001e170


	//   ....[92]....
        /*0c1c*/ 	.word	0x0001e200


	//   ....[93]....
        /*0c20*/ 	.word	0x0001e250


	//   ....[94]....
        /*0c24*/ 	.word	0x0001e2a0


	//   ....[95]....
        /*0c28*/ 	.word	0x0001e390


	//   ....[96]....
        /*0c2c*/ 	.word	0x0001e420


	//   ....[97]....
        /*0c30*/ 	.word	0x0001e480


	//   ....[98]....
        /*0c34*/ 	.word	0x0001e4e0


	//   ....[99]....
        /*0c38*/ 	.word	0x0001e6f0


	//   ....[100]....
        /*0c3c*/ 	.word	0x0001e740


	//   ....[101]....
        /*0c40*/ 	.word	0x0001e7d0


	//   ....[102]....
        /*0c44*/ 	.word	0x0001e860


	//   ....[103]....
        /*0c48*/ 	.word	0x0001e920


	//   ....[104]....
        /*0c4c*/ 	.word	0x0001ec10


	//   ....[105]....
        /*0c50*/ 	.word	0x0001edc0


	//   ....[106]....
        /*0c54*/ 	.word	0x0001ee10


	//   ....[107]....
        /*0c58*/ 	.word	0x0001ee80


	//   ....[108]....
        /*0c5c*/ 	.word	0x0001ef80


	//   ....[109]....
        /*0c60*/ 	.word	0x0001eff0


	//   ....[110]....
        /*0c64*/ 	.word	0x0001f0f0


	//   ....[111]....
        /*0c68*/ 	.word	0x0001f170


	//   ....[112]....
        /*0c6c*/ 	.word	0x0001f1f0


	//   ....[113]....
        /*0c70*/ 	.word	0x0001f2f0


	//   ....[114]....
        /*0c74*/ 	.word	0x0001f3f0


	//   ....[115]....
        /*0c78*/ 	.word	0x0001f450


	//   ....[116]....
        /*0c7c*/ 	.word	0x0001f530


	//   ....[117]....
        /*0c80*/ 	.word	0x0001f850


	//   ....[118]....
        /*0c84*/ 	.word	0x0001f900


	//   ....[119]....
        /*0c88*/ 	.word	0x0001fa00


	//   ....[120]....
        /*0c8c*/ 	.word	0x0001fa80


	//   ....[121]....
        /*0c90*/ 	.word	0x0001faf0


	//   ....[122]....
        /*0c94*/ 	.word	0x0001fb60


	//   ....[123]....
        /*0c98*/ 	.word	0x0001fbd0


	//   ....[124]....
        /*0c9c*/ 	.word	0x0001fc50


	//   ....[125]....
        /*0ca0*/ 	.word	0x0001fce0


	//   ....[126]....
        /*0ca4*/ 	.word	0x0001fd90


	//   ....[127]....
        /*0ca8*/ 	.word	0x0001fe00


	//   ....[128]....
        /*0cac*/ 	.word	0x0001fe70


	//   ....[129]....
        /*0cb0*/ 	.word	0x0001fee0


	//   ....[130]....
        /*0cb4*/ 	.word	0x0001ff60


	//   ....[131]....
        /*0cb8*/ 	.word	0x0001ffd0


	//   ....[132]....
        /*0cbc*/ 	.word	0x00020070


	//   ....[133]....
        /*0cc0*/ 	.word	0x00020100


	//   ....[134]....
        /*0cc4*/ 	.word	0x00020220


	//----- nvinfo : EIATTR_REG_RECONFIG
	.align		4
.L_1293:
        /*0cc8*/ 	.byte	0x01, 0x54
	.zero		2


	//----- nvinfo : EIATTR_SYSCALL_OFFSETS
	.align		4
        /*0ccc*/ 	.byte	0x04, 0x46
        /*0cce*/ 	.short	(.L_1295 - .L_1294)


	//   ....[0]....
.L_1294:
        /*0cd0*/ 	.word	0x00001c80


	//   ....[1]....
        /*0cd4*/ 	.word	0x00001dd0


	//   ....[2]....
        /*0cd8*/ 	.word	0x00007380


	//   ....[3]....
        /*0cdc*/ 	.word	0x00007700


	//   ....[4]....
        /*0ce0*/ 	.word	0x00019150


	//   ....[5]....
        /*0ce4*/ 	.word	0x000192a0


	//   ....[6]....
        /*0ce8*/ 	.word	0x000193a0


	//   ....[7]....
        /*0cec*/ 	.word	0x00019cb0


	//----- nvinfo : EIATTR_MBARRIER_INSTR_OFFSETS
	.align		4
.L_1295:
        /*0cf0*/ 	.byte	0x04, 0x39
        /*0cf2*/ 	.short	(.L_1297 - .L_1296)


	//   ....[0]....
.L_1296:
        /*0cf4*/ 	.word	0x000002b0
        /*0cf8*/ 	.word	0x000000ff
        /*0cfc*/ 	.word	0x00031c00
        /*0d00*/ 	.short	0x0100
        /*0d02*/ 	.byte	0x08
	.zero		1


	//   ....[1]....
        /*0d04*/ 	.word	0x000002c0
        /*0d08*/ 	.word	0x000000ff
        /*0d0c*/ 	.word	0x00031c20
        /*0d10*/ 	.short	0x0100
        /*0d12*/ 	.byte	0x08
	.zero		1


	//   ....[2]....
        /*0d14*/ 	.word	0x000003b0
        /*0d18*/ 	.word	0x000000ff
        /*0d1c*/ 	.word	0x00031c30
        /*0d20*/ 	.short	0x0100
        /*0d22*/ 	.byte	0x08
	.zero		1


	//   ....[3]....
        /*0d24*/ 	.word	0x000003c0
        /*0d28*/ 	.word	0x000000ff
        /*0d2c*/ 	.word	0x00031c40
        /*0d30*/ 	.short	0x0100
        /*0d32*/ 	.byte	0x08
	.zero		1


	//   ....[4]....
        /*0d34*/ 	.word	0x000003d0
        /*0d38*/ 	.word	0x000000ff
        /*0d3c*/ 	.word	0x00031c38
        /*0d40*/ 	.short	0x0100
        /*0d42*/ 	.byte	0x08
	.zero		1


	//   ....[5]....
        /*0d44*/ 	.word	0x000003e0
        /*0d48*/ 	.word	0x000000ff
        /*0d4c*/ 	.word	0x00031c48
        /*0d50*/ 	.short	0x0100
        /*0d52*/ 	.byte	0x08
	.zero		1


	//   ....[6]....
        /*0d54*/ 	.word	0x00000510
        /*0d58*/ 	.word	0x000000ff
        /*0d5c*/ 	.word	0x00031c50
        /*0d60*/ 	.short	0x0100
        /*0d62*/ 	.byte	0x08
	.zero		1


	//   ....[7]....
        /*0d64*/ 	.word	0x00000520
        /*0d68*/ 	.word	0x000000ff
        /*0d6c*/ 	.word	0x00031c60
        /*0d70*/ 	.short	0x0100
        /*0d72*/ 	.byte	0x08
	.zero		1


	//   ....[8]....
        /*0d74*/ 	.word	0x00000530
        /*0d78*/ 	.word	0x000000ff
        /*0d7c*/ 	.word	0x00031c58
        /*0d80*/ 	.short	0x0100
        /*0d82*/ 	.byte	0x08
	.zero		1


	//   ....[9]....
        /*0d84*/ 	.word	0x00000540
        /*0d88*/ 	.word	0x000000ff
        /*0d8c*/ 	.word	0x00031c68
        /*0d90*/ 	.short	0x0100
        /*0d92*/ 	.byte	0x08
	.zero		1


	//   ....[10]....
        /*0d94*/ 	.word	0x00000630
        /*0d98*/ 	.word	0x000000ff
        /*0d9c*/ 	.word	0x00031c70
        /*0da0*/ 	.short	0x0100
        /*0da2*/ 	.byte	0x06
	.zero		1


	//   ....[11]....
        /*0da4*/ 	.word	0x00000640
        /*0da8*/ 	.word	0x000000ff
        /*0dac*/ 	.word	0x00031c80
        /*0db0*/ 	.short	0x0100
        /*0db2*/ 	.byte	0x06
	.zero		1


	//   ....[12]....
        /*0db4*/ 	.word	0x00000650
        /*0db8*/ 	.word	0x000000ff
        /*0dbc*/ 	.word	0x00031c78
        /*0dc0*/ 	.short	0x0100
        /*0dc2*/ 	.byte	0x06
	.zero		1


	//   ....[13]....
        /*0dc4*/ 	.word	0x00000660
        /*0dc8*/ 	.word	0x000000ff
        /*0dcc*/ 	.word	0x00031c88
        /*0dd0*/ 	.short	0x0100
        /*0dd2*/ 	.byte	0x06
	.zero		1


	//   ....[14]....
        /*0dd4*/ 	.word	0x00000790
        /*0dd8*/ 	.word	0x000000ff
        /*0ddc*/ 	.word	0x00031c90
        /*0de0*/ 	.short	0x0100
        /*0de2*/ 	.byte	0x08
	.zero		1


	//   ....[15]....
        /*0de4*/ 	.word	0x000007a0
        /*0de8*/ 	.word	0x000000ff
        /*0dec*/ 	.word	0x00031ca0
        /*0df0*/ 	.short	0x0100
        /*0df2*/ 	.byte	0x08
	.zero		1


	//   ....[16]....
        /*0df4*/ 	.word	0x000007b0
        /*0df8*/ 	.word	0x000000ff
        /*0dfc*/ 	.word	0x00031c98
        /*0e00*/ 	.short	0x0100
        /*0e02*/ 	.byte	0x08
	.zero		1


	//   ....[17]....
        /*0e04*/ 	.word	0x000007c0
        /*0e08*/ 	.word	0x000000ff
        /*0e0c*/ 	.word	0x00031ca8
        /*0e10*/ 	.short	0x0100
        /*0e12*/ 	.byte	0x08
	.zero		1


	//   ....[18]....
        /*0e14*/ 	.word	0x000008f0
        /*0e18*/ 	.word	0x000000ff
        /*0e1c*/ 	.word	0x00031cb0
        /*0e20*/ 	.short	0x0100
        /*0e22*/ 	.byte	0x08
	.zero		1


	//   ....[19]....
        /*0e24*/ 	.word	0x00000900
        /*0e28*/ 	.word	0x000000ff
        /*0e2c*/ 	.word	0x00031cc0
        /*0e30*/ 	.short	0x0100
        /*0e32*/ 	.byte	0x08
	.zero		1


	//   ....[20]....
        /*0e34*/ 	.word	0x00000910
        /*0e38*/ 	.word	0x000000ff
        /*0e3c*/ 	.word	0x00031cb8
        /*0e40*/ 	.short	0x0100
        /*0e42*/ 	.byte	0x08
	.zero		1


	//   ....[21]....
        /*0e44*/ 	.word	0x00000920
        /*0e48*/ 	.word	0x000000ff
        /*0e4c*/ 	.word	0x00031cc8
        /*0e50*/ 	.short	0x0100
        /*0e52*/ 	.byte	0x08
	.zero		1


	//   ....[22]....
        /*0e54*/ 	.word	0x000032c0
        /*0e58*/ 	.word	0x00000014
        /*0e5c*/ 	.word	0x00031c90
        /*0e60*/ 	.short	0x010a
        /*0e62*/ 	.byte	0x3f
	.zero		1


	//   ....[23]....
        /*0e64*/ 	.word	0x00004dd0
        /*0e68*/ 	.word	0x00000014
        /*0e6c*/ 	.word	0x00031c90
        /*0e70*/ 	.short	0x010a
        /*0e72*/ 	.byte	0x3f
	.zero		1


	//   ....[24]....
        /*0e74*/ 	.word	0x00006890
        /*0e78*/ 	.word	0x00000014
        /*0e7c*/ 	.word	0x00031c90
        /*0e80*/ 	.short	0x010a
        /*0e82*/ 	.byte	0x3f
	.zero		1


	//   ....[25]....
        /*0e84*/ 	.word	0x00006b00
        /*0e88*/ 	.word	0x00000020
        /*0e8c*/ 	.word	0x00000000
        /*0e90*/ 	.short	0x0101
        /*0e92*/ 	.byte	0x3f
	.zero		1


	//   ....[26]....
        /*0e94*/ 	.word	0x00006b40
        /*0e98*/ 	.word	0x00000014
        /*0e9c*/ 	.word	0x00031cb0
        /*0ea0*/ 	.short	0x010a
        /*0ea2*/ 	.byte	0x3f
	.zero		1


	//   ....[27]....
        /*0ea4*/ 	.word	0x00006e60
        /*0ea8*/ 	.word	0x00000014
        /*0eac*/ 	.word	0x00000000
        /*0eb0*/ 	.short	0x0101
        /*0eb2*/ 	.byte	0x3f
	.zero		1


	//   ....[28]....
        /*0eb4*/ 	.word	0x00007420
        /*0eb8*/ 	.word	0x00000010
        /*0ebc*/ 	.word	0x00031c00
        /*0ec0*/ 	.short	0x010a
        /*0ec2*/ 	.byte	0x3f
	.zero		1


	//   ....[29]....
        /*0ec4*/ 	.word	0x00007470
        /*0ec8*/ 	.word	0x00000010
        /*0ecc*/ 	.word	0x00031c00
        /*0ed0*/ 	.short	0x010a
        /*0ed2*/ 	.byte	0x3f
	.zero		1


	//   ....[30]....
        /*0ed4*/ 	.word	0x00007ea0
        /*0ed8*/ 	.word	0x00000010
        /*0edc*/ 	.word	0x00031c00
        /*0ee0*/ 	.short	0x010a
        /*0ee2*/ 	.byte	0x3f
	.zero		1


	//   ....[31]....
        /*0ee4*/ 	.word	0x000099b0
        /*0ee8*/ 	.word	0x00000010
        /*0eec*/ 	.word	0x00031c00
        /*0ef0*/ 	.short	0x010a
        /*0ef2*/ 	.byte	0x3f
	.zero		1


	//   ....[32]....
        /*0ef4*/ 	.word	0x0000b210
        /*0ef8*/ 	.word	0x00000000
        /*0efc*/ 	.word	0x00031c30
        /*0f00*/ 	.short	0x010a
        /*0f02*/ 	.byte	0x3f
	.zero		1


	//   ....[33]....
        /*0f04*/ 	.word	0x0000b2e0
        /*0f08*/ 	.word	0x00000000
        /*0f0c*/ 	.word	0x00031c30
        /*0f10*/ 	.short	0x010a
        /*0f12*/ 	.byte	0x3f
	.zero		1


	//   ....[34]....
        /*0f14*/ 	.word	0x0000e490
        /*0f18*/ 	.word	0x00000000
        /*0f1c*/ 	.word	0x00000000
        /*0f20*/ 	.short	0x0101
        /*0f22*/ 	.byte	0x3f
	.zero		1


	//   ....[35]....
        /*0f24*/ 	.word	0x0000f610
        /*0f28*/ 	.word	0x0000000e
        /*0f2c*/ 	.word	0x00031c30
        /*0f30*/ 	.short	0x010a
        /*0f32*/ 	.byte	0x3f
	.zero		1


	//   ....[36]....
        /*0f34*/ 	.word	0x0000f660
        /*0f38*/ 	.word	0x0000000e
        /*0f3c*/ 	.word	0x00031c30
        /*0f40*/ 	.short	0x010a
        /*0f42*/ 	.byte	0x3f
	.zero		1


	//   ....[37]....
        /*0f44*/ 	.word	0x00011c60
        /*0f48*/ 	.word	0x0000000f
        /*0f4c*/ 	.word	0x00031c50
        /*0f50*/ 	.short	0x010a
        /*0f52*/ 	.byte	0x3f
	.zero		1


	//   ....[38]....
        /*0f54*/ 	.word	0x00011cb0
        /*0f58*/ 	.word	0x0000000f
        /*0f5c*/ 	.word	0x00031c50
        /*0f60*/ 	.short	0x010a
        /*0f62*/ 	.byte	0x3f
	.zero		1


	//   ....[39]....
        /*0f64*/ 	.word	0x00012f10
        /*0f68*/ 	.word	0x0000004c
        /*0f6c*/ 	.word	0x00000000
        /*0f70*/ 	.short	0x0101
        /*0f72*/ 	.byte	0x3f
	.zero		1


	//   ....[40]....
        /*0f74*/ 	.word	0x00012f80
        /*0f78*/ 	.word	0x0000004b
        /*0f7c*/ 	.word	0x00000000
        /*0f80*/ 	.short	0x0101
        /*0f82*/ 	.byte	0x3f
	.zero		1


	//   ....[41]....
        /*0f84*/ 	.word	0x00013e90
        /*0f88*/ 	.word	0x00000000
        /*0f8c*/ 	.word	0x00031c50
        /*0f90*/ 	.short	0x010a
        /*0f92*/ 	.byte	0x3f
	.zero		1


	//   ....[42]....
        /*0f94*/ 	.word	0x00013f40
        /*0f98*/ 	.word	0x00000000
        /*0f9c*/ 	.word	0x00031c50
        /*0fa0*/ 	.short	0x010a
        /*0fa2*/ 	.byte	0x3f
	.zero		1


	//   ....[43]....
        /*0fa4*/ 	.word	0x000148e0
        /*0fa8*/ 	.word	0x00000008
        /*0fac*/ 	.word	0x00000000
        /*0fb0*/ 	.short	0x0101
        /*0fb2*/ 	.byte	0x3f
	.zero		1


	//   ....[44]....
        /*0fb4*/ 	.word	0x00015b50
        /*0fb8*/ 	.word	0x00000000
        /*0fbc*/ 	.word	0x00000000
        /*0fc0*/ 	.short	0x0101
        /*0fc2*/ 	.byte	0x3f
	.zero		1


	//   ....[45]....
        /*0fc4*/ 	.word	0x00017bc0
        /*0fc8*/ 	.word	0x00000016
        /*0fcc*/ 	.word	0x00031c20
        /*0fd0*/ 	.short	0x010a
        /*0fd2*/ 	.byte	0x3f
	.zero		1


	//   ....[46]....
        /*0fd4*/ 	.word	0x00017c80
        /*0fd8*/ 	.word	0x00000008
        /*0fdc*/ 	.word	0x00031ca0
        /*0fe0*/ 	.short	0x010a
        /*0fe2*/ 	.byte	0x3f
	.zero		1


	//   ....[47]....
        /*0fe4*/ 	.word	0x000180a0
        /*0fe8*/ 	.word	0x00000008
        /*0fec*/ 	.word	0x00031cc0
        /*0ff0*/ 	.short	0x010a
        /*0ff2*/ 	.byte	0x3f
	.zero		1


	//   ....[48]....
        /*0ff4*/ 	.word	0x000185f0
        /*0ff8*/ 	.word	0x00000008
        /*0ffc*/ 	.word	0x00031ca0
        /*1000*/ 	.short	0x010a
        /*1002*/ 	.byte	0x3f
	.zero		1


	//   ....[49]....
        /*1004*/ 	.word	0x00018a00
        /*1008*/ 	.word	0x00000008
        /*100c*/ 	.word	0x00031cc0
        /*1010*/ 	.short	0x010a
        /*1012*/ 	.byte	0x3f
	.zero		1


	//   ....[50]....
        /*1014*/ 	.word	0x00019760
        /*1018*/ 	.word	0x00000000
        /*101c*/ 	.word	0x00031c40
        /*1020*/ 	.short	0x010a
        /*1022*/ 	.byte	0x3f
	.zero		1


	//   ....[51]....
        /*1024*/ 	.word	0x0001a690
        /*1028*/ 	.word	0x00000016
        /*102c*/ 	.word	0x00031c00
        /*1030*/ 	.short	0x0107
        /*1032*/ 	.byte	0x3f
	.zero		1


	//   ....[52]....
        /*1034*/ 	.word	0x0001a780
        /*1038*/ 	.word	0x00000016
        /*103c*/ 	.word	0x00031c00
        /*1040*/ 	.short	0x0101
        /*1042*/ 	.byte	0x3f
	.zero		1


	//   ....[53]....
        /*1044*/ 	.word	0x0001a7a0
        /*1048*/ 	.word	0x00000016
        /*104c*/ 	.word	0x00031c20
        /*1050*/ 	.short	0x010a
        /*1052*/ 	.byte	0x3f
	.zero		1


	//   ....[54]....
        /*1054*/ 	.word	0x0001aae0
        /*1058*/ 	.word	0x00000003
        /*105c*/ 	.word	0x00031c40
        /*1060*/ 	.short	0x010a
        /*1062*/ 	.byte	0x3f
	.zero		1


	//   ....[55]....
        /*1064*/ 	.word	0x0001af50
        /*1068*/ 	.word	0x00000002
        /*106c*/ 	.word	0x00031c60
        /*1070*/ 	.short	0x010a
        /*1072*/ 	.byte	0x3f
	.zero		1


	//   ....[56]....
        /*1074*/ 	.word	0x0001b6b0
        /*1078*/ 	.word	0x00000005
        /*107c*/ 	.word	0x00031c40
        /*1080*/ 	.short	0x010a
        /*1082*/ 	.byte	0x3f
	.zero		1


	//   ....[57]....
        /*1084*/ 	.word	0x0001bb20
        /*1088*/ 	.word	0x00000003
        /*108c*/ 	.word	0x00031c60
        /*1090*/ 	.short	0x010a
        /*1092*/ 	.byte	0x3f
	.zero		1


	//   ....[58]....
        /*1094*/ 	.word	0x0001c1d0
        /*1098*/ 	.word	0x00000005
        /*109c*/ 	.word	0x00031c40
        /*10a0*/ 	.short	0x010a
        /*10a2*/ 	.byte	0x3f
	.zero		1


	//   ....[59]....
        /*10a4*/ 	.word	0x0001c640
        /*10a8*/ 	.word	0x00000003
        /*10ac*/ 	.word	0x00031c60
        /*10b0*/ 	.short	0x010a
        /*10b2*/ 	.byte	0x3f
	.zero		1


	//   ....[60]....
        /*10b4*/ 	.word	0x0001cc90
        /*10b8*/ 	.word	0x00000000
        /*10bc*/ 	.word	0x00031c60
        /*10c0*/ 	.short	0x010a
        /*10c2*/ 	.byte	0x3f
	.zero		1


	//   ....[61]....
        /*10c4*/ 	.word	0x0001dbe0
        /*10c8*/ 	.word	0x00000009
        /*10cc*/ 	.word	0x00031c20
        /*10d0*/ 	.short	0x010a
        /*10d2*/ 	.byte	0x3f
	.zero		1


	//   ....[62]....
        /*10d4*/ 	.word	0x0001dd70
        /*10d8*/ 	.word	0x00000005
        /*10dc*/ 	.word	0x00000000
        /*10e0*/ 	.short	0x010a
        /*10e2*/ 	.byte	0x3f
	.zero		1


	//   ....[63]....
        /*10e4*/ 	.word	0x0001dde0
        /*10e8*/ 	.word	0x00000003
        /*10ec*/ 	.word	0x00000000
        /*10f0*/ 	.short	0x010a
        /*10f2*/ 	.byte	0x3f
	.zero		1


	//   ....[64]....
        /*10f4*/ 	.word	0x0001de40
        /*10f8*/ 	.word	0x00000017
        /*10fc*/ 	.word	0x00000000
        /*1100*/ 	.short	0x010a
        /*1102*/ 	.byte	0x3f
	.zero		1


	//   ....[65]....
        /*1104*/ 	.word	0x0001de70
        /*1108*/ 	.word	0x00000007
        /*110c*/ 	.word	0x00000000
        /*1110*/ 	.short	0x010a
        /*1112*/ 	.byte	0x3f
	.zero		1


	//   ....[66]....
        /*1114*/ 	.word	0x0001ded0
        /*1118*/ 	.word	0x00000014
        /*111c*/ 	.word	0x00031c90
        /*1120*/ 	.short	0x010a
        /*1122*/ 	.byte	0x3f
	.zero		1


	//   ....[67]....
        /*1124*/ 	.word	0x0001df20
        /*1128*/ 	.word	0x00000014
        /*112c*/ 	.word	0x00031c90
        /*1130*/ 	.short	0x010a
        /*1132*/ 	.byte	0x3f
	.zero		1


	//   ....[68]....
        /*1134*/ 	.word	0x0001df70
        /*1138*/ 	.word	0x00000014
        /*113c*/ 	.word	0x00031c90
        /*1140*/ 	.short	0x010a
        /*1142*/ 	.byte	0x3f
	.zero		1


	//   ....[69]....
        /*1144*/ 	.word	0x0001dfc0
        /*1148*/ 	.word	0x00000014
        /*114c*/ 	.word	0x00031cb0
        /*1150*/ 	.short	0x010a
        /*1152*/ 	.byte	0x3f
	.zero		1


	//   ....[70]....
        /*1154*/ 	.word	0x0001e2e0
        /*1158*/ 	.word	0x00000010
        /*115c*/ 	.word	0x00031c00
        /*1160*/ 	.short	0x010a
        /*1162*/ 	.byte	0x3f
	.zero		1


	//   ....[71]....
        /*1164*/ 	.word	0x0001e510
        /*1168*/ 	.word	0x00000010
        /*116c*/ 	.word	0x00031c00
        /*1170*/ 	.short	0x010a
        /*1172*/ 	.byte	0x3f
	.zero		1


	//   ....[72]....
        /*1174*/ 	.word	0x0001e560
        /*1178*/ 	.word	0x00000000
        /*117c*/ 	.word	0x00031c30
        /*1180*/ 	.short	0x010a
        /*1182*/ 	.byte	0x3f
	.zero		1


	//   ....[73]....
        /*1184*/ 	.word	0x0001e5b0
        /*1188*/ 	.word	0x0000000e
        /*118c*/ 	.word	0x00031c30
        /*1190*/ 	.short	0x010a
        /*1192*/ 	.byte	0x3f
	.zero		1


	//   ....[74]....
        /*1194*/ 	.word	0x0001e600
        /*1198*/ 	.word	0x0000000f
        /*119c*/ 	.word	0x00031c50
        /*11a0*/ 	.short	0x010a
        /*11a2*/ 	.byte	0x3f
	.zero		1


	//   ....[75]....
        /*11a4*/ 	.word	0x0001e650
        /*11a8*/ 	.word	0x00000000
        /*11ac*/ 	.word	0x00031c50
        /*11b0*/ 	.short	0x010a
        /*11b2*/ 	.byte	0x3f
	.zero		1


	//   ....[76]....
        /*11b4*/ 	.word	0x0001e9f0
        /*11b8*/ 	.word	0x00000016
        /*11bc*/ 	.word	0x00031c20
        /*11c0*/ 	.short	0x010a
        /*11c2*/ 	.byte	0x3f
	.zero		1


	//   ....[77]....
        /*11c4*/ 	.word	0x0001ea40
        /*11c8*/ 	.word	0x00000008
        /*11cc*/ 	.word	0x00031ca0
        /*11d0*/ 	.short	0x010a
        /*11d2*/ 	.byte	0x3f
	.zero		1


	//   ....[78]....
        /*11d4*/ 	.word	0x0001ea90
        /*11d8*/ 	.word	0x00000008
        /*11dc*/ 	.word	0x00031cc0
        /*11e0*/ 	.short	0x010a
        /*11e2*/ 	.byte	0x3f
	.zero		1


	//   ....[79]....
        /*11e4*/ 	.word	0x0001eae0
        /*11e8*/ 	.word	0x00000008
        /*11ec*/ 	.word	0x00031ca0
        /*11f0*/ 	.short	0x010a
        /*11f2*/ 	.byte	0x3f
	.zero		1


	//   ....[80]....
        /*11f4*/ 	.word	0x0001eb30
        /*11f8*/ 	.word	0x00000008
        /*11fc*/ 	.word	0x00031cc0
        /*1200*/ 	.short	0x010a
        /*1202*/ 	.byte	0x3f
	.zero		1


	//   ....[81]....
        /*1204*/ 	.word	0x0001ecd0
        /*1208*/ 	.word	0x00000000
        /*120c*/ 	.word	0x00031c40
        /*1210*/ 	.short	0x010a
        /*1212*/ 	.byte	0x3f
	.zero		1


	//   ....[82]....
        /*1214*/ 	.word	0x0001f570
        /*1218*/ 	.word	0x00000016
        /*121c*/ 	.word	0x00031c20
        /*1220*/ 	.short	0x010a
        /*1222*/ 	.byte	0x3f
	.zero		1


	//   ....[83]....
        /*1224*/ 	.word	0x0001f5c0
        /*1228*/ 	.word	0x00000003
        /*122c*/ 	.word	0x00031c40
        /*1230*/ 	.short	0x010a
        /*1232*/ 	.byte	0x3f
	.zero		1


	//   ....[84]....
        /*1234*/ 	.word	0x0001f610
        /*1238*/ 	.word	0x00000002
        /*123c*/ 	.word	0x00031c60
        /*1240*/ 	.short	0x010a
        /*1242*/ 	.byte	0x3f
	.zero		1


	//   ....[85]....
        /*1244*/ 	.word	0x0001f660
        /*1248*/ 	.word	0x00000005
        /*124c*/ 	.word	0x00031c40
        /*1250*/ 	.short	0x010a
        /*1252*/ 	.byte	0x3f
	.zero		1


	//   ....[86]....
        /*1254*/ 	.word	0x0001f6b0
        /*1258*/ 	.word	0x00000003
        /*125c*/ 	.word	0x00031c60
        /*1260*/ 	.short	0x010a
        /*1262*/ 	.byte	0x3f
	.zero		1


	//   ....[87]....
        /*1264*/ 	.word	0x0001f700
        /*1268*/ 	.word	0x00000005
        /*126c*/ 	.word	0x00031c40
        /*1270*/ 	.short	0x010a
        /*1272*/ 	.byte	0x3f
	.zero		1


	//   ....[88]....
        /*1274*/ 	.word	0x0001f750
        /*1278*/ 	.word	0x00000003
        /*127c*/ 	.word	0x00031c60
        /*1280*/ 	.short	0x010a
        /*1282*/ 	.byte	0x3f
	.zero		1


	//   ....[89]....
        /*1284*/ 	.word	0x0001f7a0
        /*1288*/ 	.word	0x00000000
        /*128c*/ 	.word	0x00031c60
        /*1290*/ 	.short	0x010a
        /*1292*/ 	.byte	0x3f
	.zero		1


	//   ....[90]....
        /*1294*/ 	.word	0x00020140
        /*1298*/ 	.word	0x00000009
        /*129c*/ 	.word	0x00031c20
        /*12a0*/ 	.short	0x010a
        /*12a2*/ 	.byte	0x3f
	.zero		1


	//   ....[91]....
        /*12a4*/ 	.word	0x000202e0
        /*12a8*/ 	.word	0x00000005
        /*12ac*/ 	.word	0x00000000
        /*12b0*/ 	.short	0x010a
        /*12b2*/ 	.byte	0x3f
	.zero		1


	//   ....[92]....
        /*12b4*/ 	.word	0x00020330
        /*12b8*/ 	.word	0x00000003
        /*12bc*/ 	.word	0x00000000
        /*12c0*/ 	.short	0x010a
        /*12c2*/ 	.byte	0x3f
	.zero		1


	//   ....[93]....
        /*12c4*/ 	.word	0x00020380
        /*12c8*/ 	.word	0x00000017
        /*12cc*/ 	.word	0x00000000
        /*12d0*/ 	.short	0x010a
        /*12d2*/ 	.byte	0x3f
	.zero		1


	//----- nvinfo : EIATTR_NUM_MBARRIERS
	.align		4
.L_1297:
        /*12d4*/ 	.byte	0x03, 0x38
        /*12d6*/ 	.short	0x0016


	//----- nvinfo : EIATTR_EXIT_INSTR_OFFSETS
	.align		4
        /*12d8*/ 	.byte	0x04, 0x1c
        /*12da*/ 	.short	(.L_1299 - .L_1298)


	//   ....[0]....
.L_1298:
        /*12dc*/ 	.word	0x0001dec0


	//----- nvinfo : EIATTR_MAX_THREADS
	.align		4
.L_1299:
        /*12e0*/ 	.byte	0x04, 0x05
        /*12e2*/ 	.short	(.L_1301 - .L_1300)
.L_1300:
        /*12e4*/ 	.word	0x00000200
        /*12e8*/ 	.word	0x00000001
        /*12ec*/ 	.word	0x00000001


	//----- nvinfo : EIATTR_CRS_STACK_SIZE
	.align		4
.L_1301:
        /*12f0*/ 	.byte	0x04, 0x1e
        /*12f2*/ 	.short	(.L_1303 - .L_1302)
.L_1302:
        /*12f4*/ 	.word	0x00000000


	//----- nvinfo : EIATTR_CBANK_PARAM_SIZE
	.align		4
.L_1303:
        /*12f8*/ 	.byte	0x03, 0x19
        /*12fa*/ 	.short	0x0af0


	//----- nvinfo : EIATTR_PARAM_CBANK
	.align		4
        /*12fc*/ 	.byte	0x04, 0x0a
        /*12fe*/ 	.short	(.L_1305 - .L_1304)
	.align		4
.L_1304:
        /*1300*/ 	.word	index@(.nv.constant0._ZN7cutlass13device_kernelIN5flash11enable_sm90INS1_16FlashAttnFwdSm90INS1_25CollectiveMainloopFwdSm90ILi2EN4cute5tupleIJNS5_1CILi1EEES8_S8_EEENS6_IJNS7_ILi192EEENS7_ILi144EEENS7_ILi96EEEEEELi96ENS_10bfloat16_tEfNS_4arch4Sm90ELb0ELb0ELb0ELb1ELb0ELb1ELb0ELb0ELb1ELb1ELb0ELb0EEENS1_21CollectiveEpilogueFwdINS6_IJSA_SC_SB_EEES9_SE_SG_Li384ELb1ELb1ELb0ELb0EEENS1_36VarlenDynamicPersistentTileSchedulerILi192ELi144ELi384ELi128ELb0ELb1ELb1ELb0ELb1ELb1EEEEEEEEEvNT_6ParamsE)
        /*1304*/ 	.short	0x0210
        /*1306*/ 	.short	0x0af0


	//----- nvinfo : EIATTR_SW_WAR
	.align		4
.L_1305:
        /*1308*/ 	.byte	0x04, 0x36
        /*130a*/ 	.short	(.L_1307 - .L_1306)
.L_1306:
        /*130c*/ 	.word	0x00000008
.L_1307:


//--------------------- .nv.info._ZN7cutlass13device_kernelIN5flash11enable_sm90INS1_16FlashAttnFwdSm90INS1_25CollectiveMainloopFwdSm90ILi2EN4cute5tupleIJNS5_1CILi1EEES8_S8_EEENS6_IJNS7_ILi192EEENS7_ILi128EEENS7_ILi96EEEEEELi96ENS_10bfloat16_tEfNS_4arch4Sm90ELb0ELb1ELb0ELb0ELb0ELb0ELb0ELb0ELb1ELb1ELb0ELb0EEENS1_21CollectiveEpilogueFwdINS6_IJSA_SC_SB_EEES9_SE_SG_Li384ELb0ELb1ELb0ELb0EEENS1_30DynamicPersistentTileSchedulerILi384ELi128ELb0ELb1ELb1EEEEEEEEEvNT_6ParamsE --------------------------
	.section	.nv.info._ZN7cutlass13device_kernelIN5flash11enable_sm90INS1_16FlashAttnFwdSm90INS1_25CollectiveMainloopFwdSm90ILi2EN4cute5tupleIJNS5_1CILi1EEES8_S8_EEENS6_IJNS7_ILi192EEENS7_ILi128EEENS7_ILi96EEEEEELi96ENS_10bfloat16_tEfNS_4arch4Sm90ELb0ELb1ELb0ELb0ELb0ELb0ELb0ELb0ELb1ELb1ELb0ELb0EEENS1_21CollectiveEpilogueFwdINS6_IJSA_SC_SB_EEES9_SE_SG_Li384ELb0ELb1ELb0ELb0EEENS1_30DynamicPersistentTileSchedulerILi384ELi128ELb0ELb1ELb1EEEEEEEEEvNT_6ParamsE,"",@"SHT_CUDA_INFO"
	.sectionflags	@""
	.align	4


	//----- nvinfo : EIATTR_CUDA_API_VERSION
	.align		4
        /*0000*/ 	.byte	0x04, 0x37
        /*0002*/ 	.short	(.L_1309 - .L_1308)
.L_1308:
        /*0004*/ 	.word	0x00000082


	//----- nvinfo : EIATTR_KPARAM_INFO
	.align		4
.L_1309:
        /*0008*/ 	.byte	0x04, 0x17
        /*000a*/ 	.short	(.L_1311 - .L_1310)
.L_1310:
        /*000c*/ 	.word	0x00000000
        /*0010*/ 	.short	0x0000
        /*0012*/ 	.short	0x0070
        /*0014*/ 	.byte	0x00, 0xf0, 0x01, 0x2a


	//----- nvinfo : EIATTR_SPARSE_MMA_MASK
	.align		4
.L_1311:
        /*0018*/ 	.byte	0x03, 0x50
        /*001a*/ 	.short	0x0000


	//----- nvinfo : EIATTR_MAXREG_COUNT
	.align		4
        /*001c*/ 	.byte	0x03, 0x1b
        /*001e*/ 	.short	0x0080


	//----- nvinfo : EIATTR_NUM_BARRIERS
	.align		4
        /*0020*/ 	.byte	0x02, 0x4c
        /*0022*/ 	.byte	0x10
	.zero		1


	//----- nvinfo : EIATTR_EXTERNS
	.align		4
        /*0024*/ 	.byte	0x04, 0x0f
        /*0026*/ 	.short	(.L_1313 - .L_1312)


	//   ....[0]....
	.align		4
.L_1312:
        /*0028*/ 	.word	index@(__assertfail)


	//----- nvinfo : EIATTR_MERCURY_ISA_VERSION
	.align		4
.L_1313:
        /*002c*/ 	.byte	0x03, 0x5f
        /*002e*/ 	.short	0x0101


	//----- nvinfo : EIATTR_INT_WARP_WIDE_INSTR_OFFSETS
	.align		4
        /*0030*/ 	.byte	0x04, 0x31
        /*0032*/ 	.short	(.L_1315 - .L_1314)


	//   ....[0]....
.L_1314:
        /*0034*/ 	.word	0x00000120


	//   ....[1]....
        /*0038*/ 	.word	0x00000160


	//   ....[2]....
        /*003c*/ 	.word	0x000001d0


	//   ....[3]....
        /*0040*/ 	.word	0x00010190


	//   ....[4]....
        /*0044*/ 	.word	0x00010220


	//   ....[5]....
        /*0048*/ 	.word	0x00013a00


	//   ....[6]....
        /*004c*/ 	.word	0x00013a90


	//----- nvinfo : EIATTR_COOP_GROUP_MASK_REGIDS
	.align		4
.L_1315:
        /*0050*/ 	.byte	0x04, 0x29
        /*0052*/ 	.short	(.L_1317 - .L_1316)


	//   ....[0]....
.L_1316:
        /*0054*/ 	.word	0xffffffff


	//   ....[1]....
        /*0058*/ 	.word	0xffffffff


	//   ....[2]....
        /*005c*/ 	.word	0xffffffff


	//   ....[3]....
        /*0060*/ 	.word	0xffffffff


	//   ....[4]....
        /*0064*/ 	.word	0xffffffff


	//   ....[5]....
        /*0068*/ 	.word	0xffffffff


	//   ....[6]....
        /*006c*/ 	.word	0xffffffff


	//   ....[7]....
        /*0070*/ 	.word	0xffffffff


	//   ....[8]....
        /*0074*/ 	.word	0xffffffff


	//   ....[9]....
        /*0078*/ 	.word	0xffffffff


	//   ....[10]....
        /*007c*/ 	.word	0xffffffff


	//   ....[11]....
        /*0080*/ 	.word	0xffffffff


	//   ....[12]....
        /*0084*/ 	.word	0xffffffff


	//   ....[13]....
        /*0088*/ 	.word	0xffffffff


	//   ....[14]....
        /*008c*/ 	.word	0xffffffff


	//   ....[15]....
        /*0090*/ 	.word	0xffffffff


	//   ....[16]....
        /*0094*/ 	.word	0xffffffff


	//   ....[17]....
        /*0098*/ 	.word	0xffffffff


	//   ....[18]....
        /*009c*/ 	.word	0xffffffff


	//   ....[19]....
        /*00a0*/ 	.word	0xffffffff


	//   ....[20]....
        /*00a4*/ 	.word	0xffffffff


	//   ....[21]....
        /*00a8*/ 	.word	0xffffffff


	//   ....[22]....
        /*00ac*/ 	.word	0xffffffff


	//   ....[23]....
        /*00b0*/ 	.word	0xffffffff


	//   ....[24]....
        /*00b4*/ 	.word	0xffffffff


	//   ....[25]....
        /*00b8*/ 	.word	0xffffffff


	//   ....[26]....
        /*00bc*/ 	.word	0xffffffff


	//   ....[27]....
        /*00c0*/ 	.word	0xffffffff


	//   ....[28]....
        /*00c4*/ 	.word	0xffffffff


	//   ....[29]....
        /*00c8*/ 	.word	0xffffffff


	//   ....[30]....
        /*00cc*/ 	.word	0xffffffff


	//   ....[31]....
        /*00d0*/ 	.word	0xffffffff


	//   ....[32]....
        /*00d4*/ 	.word	0xffffffff


	//   ....[33]....
        /*00d8*/ 	.word	0xffffffff


	//   ....[34]....
        /*00dc*/ 	.word	0xffffffff


	//   ....[35]....
        /*00e0*/ 	.word	0xffffffff


	//   ....[36]....
        /*00e4*/ 	.word	0xffffffff


	//   ....[37]....
        /*00e8*/ 	.word	0xffffffff


	//   ....[38]....
        /*00ec*/ 	.word	0xffffffff


	//   ....[39]....
        /*00f0*/ 	.word	0xffffffff


	//   ....[40]....
        /*00f4*/ 	.word	0xffffffff


	//   ....[41]....
        /*00f8*/ 	.word	0xffffffff


	//   ....[42]....
        /*00fc*/ 	.word	0xffffffff


	//   ....[43]....
        /*0100*/ 	.word	0xffffffff


	//   ....[44]....
        /*0104*/ 	.word	0xffffffff


	//   ....[45]....
        /*0108*/ 	.word	0xffffffff


	//   ....[46]....
        /*010c*/ 	.word	0xffffffff


	//   ....[47]....
        /*0110*/ 	.word	0xffffffff


	//   ....[48]....
        /*0114*/ 	.word	0xffffffff


	//   ....[49]....
        /*0118*/ 	.word	0xffffffff


	//   ....[50]....
        /*011c*/ 	.word	0xffffffff


	//   ....[51]....
        /*0120*/ 	.word	0xffffffff


	//   ....[52]....
        /*0124*/ 	.word	0xffffffff


	//   ....[53]....
        /*0128*/ 	.word	0xffffffff


	//   ....[54]....
        /*012c*/ 	.word	0xffffffff


	//   ....[55]....
        /*0130*/ 	.word	0xffffffff


	//   ....[56]....
        /*0134*/ 	.word	0xffffffff


	//   ....[57]....
        /*0138*/ 	.word	0xffffffff


	//   ....[58]....
        /*013c*/ 	.word	0xffffffff


	//   ....[59]....
        /*0140*/ 	.word	0xffffffff


	//   ....[60]....
        /*0144*/ 	.word	0xffffffff


	//   ....[61]....
        /*0148*/ 	.word	0xffffffff


	//   ....[62]....
        /*014c*/ 	.word	0xffffffff


	//   ....[63]....
        /*0150*/ 	.word	0xffffffff


	//   ....[64]....
        /*0154*/ 	.word	0xffffffff


	//   ....[65]....
        /*0158*/ 	.word	0xffffffff


	//   ....[66]....
        /*015c*/ 	.word	0x0500000f


	//   ....[67]....
        /*0160*/ 	.word	0x0500000f


	//   ....[68]....
        /*0164*/ 	.word	0x0500000f


	//   ....[69]....
        /*0168*/ 	.word	0x0500000f


	//   ....[70]....
        /*016c*/ 	.word	0x0500000f


	//   ....[71]....
        /*0170*/ 	.word	0x0500000f


	//   ....[72]....
        /*0174*/ 	.word	0x0500000f


	//   ....[73]....
        /*0178*/ 	.word	0x0500000f


	//   ....[74]....
        /*017c*/ 	.word	0x0500000f


	//   ....[75]....
        /*0180*/ 	.word	0x0500000f


	//   ....[76]....
        /*0184*/ 	.word	0x0500000f


	//   ....[77]....
        /*0188*/ 	.word	0x0500000f


	//   ....[78]....
        /*018c*/ 	.word	0x0500000f


	//   ....[79]....
        /*0190*/ 	.word	0x0500000f


	//   ....[80]....
        /*0194*/ 	.word	0x0500000f


	//----- nvinfo : EIATTR_COOP_GROUP_INSTR_OFFSETS
	.align		4
.L_1317:
        /*0198*/ 	.byte	0x04, 0x28
        /*019a*/ 	.short	(.L_1319 - .L_1318)


	//   ....[0]....
.L_1318:
        /*019c*/ 	.word	0x00000060


	//   ....[1]....
        /*01a0*/ 	.word	0x00000130


	//   ....[2]....
        /*01a4*/ 	.word	0x00000180


	//   ....[3]....
        /*01a8*/ 	.word	0x000003b0


	//   ....[4]....
        /*01ac*/ 	.word	0x00000510


	//   ....[5]....
        /*01b0*/ 	.word	0x00000630


	//   ....[6]....
        /*01b4*/ 	.word	0x00000790


	//   ....[7]....
        /*01b8*/ 	.word	0x000018d0


	//   ....[8]....
        /*01bc*/ 	.word	0x00001f90


	//   ....[9]....
        /*01c0*/ 	.word	0x00002e10


	//   ....[10]....
        /*01c4*/ 	.word	0x000035a0


	//   ....[11]....
        /*01c8*/ 	.word	0x000036b0


	//   ....[12]....
        /*01cc*/ 	.word	0x00003fa0


	//   ....[13]....
        /*01d0*/ 	.word	0x00004000


	//   ....[14]....
        /*01d4*/ 	.word	0x00004bd0


	//   ....[15]....
        /*01d8*/ 	.word	0x00005880


	//   ....[16]....
        /*01dc*/ 	.word	0x00005af0


	//   ....[17]....
        /*01e0*/ 	.word	0x000066d0


	//   ....[18]....
        /*01e4*/ 	.word	0x000067d0


	//   ....[19]....
        /*01e8*/ 	.word	0x00007010


	//   ....[20]....
        /*01ec*/ 	.word	0x000070a0


	//   ....[21]....
        /*01f0*/ 	.word	0x00008060


	//   ....[22]....
        /*01f4*/ 	.word	0x00008af0


	//   ....[23]....
        /*01f8*/ 	.word	0x00008b40


	//   ....[24]....
        /*01fc*/ 	.word	0x000090c0


	//   ....[25]....
        /*0200*/ 	.word	0x00009130


	//   ....[26]....
        /*0204*/ 	.word	0x0000a380


	//   ....[27]....
        /*0208*/ 	.word	0x0000aa50


	//   ....[28]....
        /*020c*/ 	.word	0x0000af80


	//   ....[29]....
        /*0210*/ 	.word	0x0000bb50


	//   ....[30]....
        /*0214*/ 	.word	0x0000bc50


	//   ....[31]....
        /*0218*/ 	.word	0x0000c4c0


	//   ....[32]....
        /*021c*/ 	.word	0x0000c530


	//   ....[33]....
        /*0220*/ 	.word	0x0000d4e0


	//   ....[34]....
        /*0224*/ 	.word	0x0000d5f0


	//   ....[35]....
        /*0228*/ 	.word	0x0000d650


	//   ....[36]....
        /*022c*/ 	.word	0x0000d770


	//   ....[37]....
        /*0230*/ 	.word	0x0000d790


	//   ....[38]....
        /*0234*/ 	.word	0x0000e680


	//   ....[39]....
        /*0238*/ 	.word	0x0000e6b0


	//   ....[40]....
        /*023c*/ 	.word	0x0000e6e0


	//   ....[41]....
        /*0240*/ 	.word	0x0000e710


	//   ....[42]....
        /*0244*/ 	.word	0x0000ec20


	//   ....[43]....
        /*0248*/ 	.word	0x0000ec50


	//   ....[44]....
        /*024c*/ 	.word	0x0000ed50


	//   ....[45]....
        /*0250*/ 	.word	0x0000ed70


	//   ....[46]....
        /*0254*/ 	.word	0x0000f410


	//   ....[47]....
        /*0258*/ 	.word	0x0000f420


	//   ....[48]....
        /*025c*/ 	.word	0x0000f520


	//   ....[49]....
        /*0260*/ 	.word	0x0000f540


	//   ....[50]....
        /*0264*/ 	.word	0x0000f6e0


	//   ....[51]....
        /*0268*/ 	.word	0x00010760


	//   ....[52]....
        /*026c*/ 	.word	0x000112b0


	//   ....[53]....
        /*0270*/ 	.word	0x000112e0


	//   ....[54]....
        /*0274*/ 	.word	0x00011350


	//   ....[55]....
        /*0278*/ 	.word	0x000113b0


	//   ....[56]....
        /*027c*/ 	.word	0x00011400


	//   ....[57]....
        /*0280*/ 	.word	0x00011460


	//   ....[58]....
        /*0284*/ 	.word	0x00011480


	//   ....[59]....
        /*0288*/ 	.word	0x000114b0


	//   ....[60]....
        /*028c*/ 	.word	0x000114d0


	//   ....[61]....
        /*0290*/ 	.word	0x00011530


	//   ....[62]....
        /*0294*/ 	.word	0x00011570


	//   ....[63]....
        /*0298*/ 	.word	0x00011610


	//   ....[64]....
        /*029c*/ 	.word	0x00014040


	//   ....[65]....
        /*02a0*/ 	.word	0x00014210


	//   ....[66]....
        /*02a4*/ 	.word	0x00014830


	//   ....[67]....
        /*02a8*/ 	.word	0x00014990


	//   ....[68]....
        /*02ac*/ 	.word	0x000149f0


	//   ....[69]....
        /*02b0*/ 	.word	0x00014aa0


	//   ....[70]....
        /*02b4*/ 	.word	0x00014b70


	//   ....[71]....
        /*02b8*/ 	.word	0x00014bf0


	//   ....[72]....
        /*02bc*/ 	.word	0x00014cc0


	//   ....[73]....
        /*02c0*/ 	.word	0x00014d40


	//   ....[74]....
        /*02c4*/ 	.word	0x00014e30


	//   ....[75]....
        /*02c8*/ 	.word	0x00014ea0


	//   ....[76]....
        /*02cc*/ 	.word	0x00014f80


	//   ....[77]....
        /*02d0*/ 	.word	0x00014ff0


	//   ....[78]....
        /*02d4*/ 	.word	0x000150c0


	//   ....[79]....
        /*02d8*/ 	.word	0x000153d0


	//   ....[80]....
        /*02dc*/ 	.word	0x000154f0


	//----- nvinfo : EIATTR_REG_RECONFIG
	.align		4
.L_1319:
        /*02e0*/ 	.byte	0x01, 0x54
	.zero		2


	//----- nvinfo : EIATTR_SYSCALL_OFFSETS
	.align		4
        /*02e4*/ 	.byte	0x04, 0x46
        /*02e6*/ 	.short	(.L_1321 - .L_1320)


	//   ....[0]....
.L_1320:
        /*02e8*/ 	.word	0x00001ac0


	//   ....[1]....
        /*02ec*/ 	.word	0x00010380


	//   ....[2]....
        /*02f0*/ 	.word	0x000104d0


	//   ....[3]....
        /*02f4*/ 	.word	0x000105c0


	//   ....[4]....
        /*02f8*/ 	.word	0x00010dd0


	//----- nvinfo : EIATTR_MBARRIER_INSTR_OFFSETS
	.align		4
.L_1321:
        /*02fc*/ 	.byte	0x04, 0x39
        /*02fe*/ 	.short	(.L_1323 - .L_1322)


	//   ....[0]....
.L_1322:
        /*0300*/ 	.word	0x00000260
        /*0304*/ 	.word	0x000000ff
        /*0308*/ 	.word	0x0002d800
        /*030c*/ 	.short	0x0100
        /*030e*/ 	.byte	0x08
	.zero		1


	//   ....[1]....
        /*0310*/ 	.word	0x00000270
        /*0314*/ 	.word	0x000000ff
        /*0318*/ 	.word	0x0002d820
        /*031c*/ 	.short	0x0100
        /*031e*/ 	.byte	0x08
	.zero		1


	//   ....[2]....
        /*0320*/ 	.word	0x00000360
        /*0324*/ 	.word	0x000000ff
        /*0328*/ 	.word	0x0002d830
        /*032c*/ 	.short	0x0100
        /*032e*/ 	.byte	0x08
	.zero		1


	//   ....[3]....
        /*0330*/ 	.word	0x00000370
        /*0334*/ 	.word	0x000000ff
        /*0338*/ 	.word	0x0002d840
        /*033c*/ 	.short	0x0100
        /*033e*/ 	.byte	0x08
	.zero		1


	//   ....[4]....
        /*0340*/ 	.word	0x00000380
        /*0344*/ 	.word	0x000000ff
        /*0348*/ 	.word	0x0002d838
        /*034c*/ 	.short	0x0100
        /*034e*/ 	.byte	0x08
	.zero		1


	//   ....[5]....
        /*0350*/ 	.word	0x00000390
        /*0354*/ 	.word	0x000000ff
        /*0358*/ 	.word	0x0002d848
        /*035c*/ 	.short	0x0100
        /*035e*/ 	.byte	0x08
	.zero		1


	//   ....[6]....
        /*0360*/ 	.word	0x000004c0
        /*0364*/ 	.word	0x000000ff
        /*0368*/ 	.word	0x0002d850
        /*036c*/ 	.short	0x0100
        /*036e*/ 	.byte	0x08
	.zero		1


	//   ....[7]....
        /*0370*/ 	.word	0x000004d0
        /*0374*/ 	.word	0x000000ff
        /*0378*/ 	.word	0x0002d860
        /*037c*/ 	.short	0x0100
        /*037e*/ 	.byte	0x08
	.zero		1


	//   ....[8]....
        /*0380*/ 	.word	0x000004e0
        /*0384*/ 	.word	0x000000ff
        /*0388*/ 	.word	0x0002d858
        /*038c*/ 	.short	0x0100
        /*038e*/ 	.byte	0x08
	.zero		1


	//   ....[9]....
        /*0390*/ 	.word	0x000004f0
        /*0394*/ 	.word	0x000000ff
        /*0398*/ 	.word	0x0002d868
        /*039c*/ 	.short	0x0100
        /*039e*/ 	.byte	0x08
	.zero		1


	//   ....[10]....
        /*03a0*/ 	.word	0x000005e0
        /*03a4*/ 	.word	0x000000ff
        /*03a8*/ 	.word	0x0002d870
        /*03ac*/ 	.short	0x0100
        /*03ae*/ 	.byte	0x06
	.zero		1


	//   ....[11]....
        /*03b0*/ 	.word	0x000005f0
        /*03b4*/ 	.word	0x000000ff
        /*03b8*/ 	.word	0x0002d880
        /*03bc*/ 	.short	0x0100
        /*03be*/ 	.byte	0x06
	.zero		1


	//   ....[12]....
        /*03c0*/ 	.word	0x00000600
        /*03c4*/ 	.word	0x000000ff
        /*03c8*/ 	.word	0x0002d878
        /*03cc*/ 	.short	0x0100
        /*03ce*/ 	.byte	0x06
	.zero		1


	//   ....[13]....
        /*03d0*/ 	.word	0x00000610
        /*03d4*/ 	.word	0x000000ff
        /*03d8*/ 	.word	0x0002d888
        /*03dc*/ 	.short	0x0100
        /*03de*/ 	.byte	0x06
	.zero		1


	//   ....[14]....
        /*03e0*/ 	.word	0x00000740
        /*03e4*/ 	.word	0x000000ff
        /*03e8*/ 	.word	0x0002d890
        /*03ec*/ 	.short	0x0100
        /*03ee*/ 	.byte	0x08
	.zero		1


	//   ....[15]....
        /*03f0*/ 	.word	0x00000750
        /*03f4*/ 	.word	0x000000ff
        /*03f8*/ 	.word	0x0002d8a0
        /*03fc*/ 	.short	0x0100
        /*03fe*/ 	.byte	0x08
	.zero		1


	//   ....[16]....
        /*0400*/ 	.word	0x00000760
        /*0404*/ 	.word	0x000000ff
        /*0408*/ 	.word	0x0002d898
        /*040c*/ 	.short	0x0100
        /*040e*/ 	.byte	0x08
	.zero		1


	//   ....[17]....
        /*0410*/ 	.word	0x00000770
        /*0414*/ 	.word	0x000000ff
        /*0418*/ 	.word	0x0002d8a8
        /*041c*/ 	.short	0x0100
        /*041e*/ 	.byte	0x08
	.zero		1


	//   ....[18]....
        /*0420*/ 	.word	0x000008a0
        /*0424*/ 	.word	0x000000ff
        /*0428*/ 	.word	0x0002d8b0
        /*042c*/ 	.short	0x0100
        /*042e*/ 	.byte	0x08
	.zero		1


	//   ....[19]....
        /*0430*/ 	.word	0x000008b0
        /*0434*/ 	.word	0x000000ff
        /*0438*/ 	.word	0x0002d8c0
        /*043c*/ 	.short	0x0100
        /*043e*/ 	.byte	0x08
	.zero		1


	//   ....[20]....
        /*0440*/ 	.word	0x000008c0
        /*0444*/ 	.word	0x000000ff
        /*0448*/ 	.word	0x0002d8b8
        /*044c*/ 	.short	0x0100
        /*044e*/ 	.byte	0x08
	.zero		1


	//   ....[21]....
        /*0450*/ 	.word	0x000008d0
        /*0454*/ 	.word	0x000000ff
        /*0458*/ 	.word	0x0002d8c8
        /*045c*/ 	.short	0x0100
        /*045e*/ 	.byte	0x08
	.zero		1


	//   ....[22]....
        /*0460*/ 	.word	0x00001b40
        /*0464*/ 	.word	0x000000ff
        /*0468*/ 	.word	0x0002d800
        /*046c*/ 	.short	0x010a
        /*046e*/ 	.byte	0x2a
	.zero		1


	//   ....[23]....
        /*0470*/ 	.word	0x00001bc0
        /*0474*/ 	.word	0x00000005
        /*0478*/ 	.word	0x0002d830
        /*047c*/ 	.short	0x010a
        /*047e*/ 	.byte	0x3f
	.zero		1


	//   ....[24]....
        /*0480*/ 	.word	0x00001c20
        /*0484*/ 	.word	0x00000005
        /*0488*/ 	.word	0x0002d830
        /*048c*/ 	.short	0x010a
        /*048e*/ 	.byte	0x3f
	.zero		1


	//   ....[25]....
        /*0490*/ 	.word	0x000020c0
        /*0494*/ 	.word	0x00000000
        /*0498*/ 	.word	0x00000000
        /*049c*/ 	.short	0x0101
        /*049e*/ 	.byte	0x3f
	.zero		1


	//   ....[26]....
        /*04a0*/ 	.word	0x00005000
        /*04a4*/ 	.word	0x000000ff
        /*04a8*/ 	.word	0x0002d830
        /*04ac*/ 	.short	0x010a
        /*04ae*/ 	.byte	0x06
	.zero		1


	//   ....[27]....
        /*04b0*/ 	.word	0x00005040
        /*04b4*/ 	.word	0x000000ff
        /*04b8*/ 	.word	0x0002d830
        /*04bc*/ 	.short	0x010a
        /*04be*/ 	.byte	0x06
	.zero		1


	//   ....[28]....
        /*04c0*/ 	.word	0x000052e0
        /*04c4*/ 	.word	0x000000ff
        /*04c8*/ 	.word	0x0002d850
        /*04cc*/ 	.short	0x010a
        /*04ce*/ 	.byte	0x06
	.zero		1


	//   ....[29]....
        /*04d0*/ 	.word	0x00005320
        /*04d4*/ 	.word	0x000000ff
        /*04d8*/ 	.word	0x0002d850
        /*04dc*/ 	.short	0x010a
        /*04de*/ 	.byte	0x06
	.zero		1


	//   ....[30]....
        /*04e0*/ 	.word	0x000058f0
        /*04e4*/ 	.word	0x00000008
        /*04e8*/ 	.word	0x00000000
        /*04ec*/ 	.short	0x0101
        /*04ee*/ 	.byte	0x3f
	.zero		1


	//   ....[31]....
        /*04f0*/ 	.word	0x00007320
        /*04f4*/ 	.word	0x00000036
        /*04f8*/ 	.word	0x00000000
        /*04fc*/ 	.short	0x0101
        /*04fe*/ 	.byte	0x3f
	.zero		1


	//   ....[32]....
        /*0500*/ 	.word	0x00008420
        /*0504*/ 	.word	0x000000ff
        /*0508*/ 	.word	0x0002d830
        /*050c*/ 	.short	0x010a
        /*050e*/ 	.byte	0x06
	.zero		1


	//   ....[33]....
        /*0510*/ 	.word	0x00008460
        /*0514*/ 	.word	0x000000ff
        /*0518*/ 	.word	0x0002d830
        /*051c*/ 	.short	0x010a
        /*051e*/ 	.byte	0x06
	.zero		1


	//   ....[34]....
        /*0520*/ 	.word	0x00008700
        /*0524*/ 	.word	0x000000ff
        /*0528*/ 	.word	0x0002d850
        /*052c*/ 	.short	0x010a
        /*052e*/ 	.byte	0x06
	.zero		1


	//   ....[35]....
        /*0530*/ 	.word	0x00008740
        /*0534*/ 	.word	0x000000ff
        /*0538*/ 	.word	0x0002d850
        /*053c*/ 	.short	0x010a
        /*053e*/ 	.byte	0x06
	.zero		1


	//   ....[36]....
        /*0540*/ 	.word	0x00009940
        /*0544*/ 	.word	0x0000001e
        /*0548*/ 	.word	0x00000000
        /*054c*/ 	.short	0x0101
        /*054e*/ 	.byte	0x3f
	.zero		1


	//   ....[37]....
        /*0550*/ 	.word	0x000099d0
        /*0554*/ 	.word	0x00000036
        /*0558*/ 	.word	0x00000000
        /*055c*/ 	.short	0x0101
        /*055e*/ 	.byte	0x3f
	.zero		1


	//   ....[38]....
        /*0560*/ 	.word	0x0000a510
        /*0564*/ 	.word	0x000000ff
        /*0568*/ 	.word	0x0002d830
        /*056c*/ 	.short	0x010a
        /*056e*/ 	.byte	0x06
	.zero		1


	//   ....[39]....
        /*0570*/ 	.word	0x0000a550
        /*0574*/ 	.word	0x000000ff
        /*0578*/ 	.word	0x0002d830
        /*057c*/ 	.short	0x010a
        /*057e*/ 	.byte	0x06
	.zero		1


	//   ....[40]....
        /*0580*/ 	.word	0x0000a7f0
        /*0584*/ 	.word	0x000000ff
        /*0588*/ 	.word	0x0002d850
        /*058c*/ 	.short	0x010a
        /*058e*/ 	.byte	0x06
	.zero		1


	//   ....[41]....
        /*0590*/ 	.word	0x0000a830
        /*0594*/ 	.word	0x000000ff
        /*0598*/ 	.word	0x0002d850
        /*059c*/ 	.short	0x010a
        /*059e*/ 	.byte	0x06
	.zero		1


	//   ....[42]....
        /*05a0*/ 	.word	0x0000adc0
        /*05a4*/ 	.word	0x0000000a
        /*05a8*/ 	.word	0x00000000
        /*05ac*/ 	.short	0x0101
        /*05ae*/ 	.byte	0x3f
	.zero		1


	//   ....[43]....
        /*05b0*/ 	.word	0x0000c930
        /*05b4*/ 	.word	0x00000036
        /*05b8*/ 	.word	0x00000000
        /*05bc*/ 	.short	0x0101
        /*05be*/ 	.byte	0x3f
	.zero		1


	//   ....[44]....
        /*05c0*/ 	.word	0x0000d560
        /*05c4*/ 	.word	0x000000ff
        /*05c8*/ 	.word	0x0002d850
        /*05cc*/ 	.short	0x010a
        /*05ce*/ 	.byte	0x09
	.zero		1


	//   ....[45]....
        /*05d0*/ 	.word	0x0000d5a0
        /*05d4*/ 	.word	0x000000ff
        /*05d8*/ 	.word	0x0002d850
        /*05dc*/ 	.short	0x010a
        /*05de*/ 	.byte	0x09
	.zero		1


	//   ....[46]....
        /*05e0*/ 	.word	0x0000dbe0
        /*05e4*/ 	.word	0x00000000
        /*05e8*/ 	.word	0x00000000
        /*05ec*/ 	.short	0x0101
        /*05ee*/ 	.byte	0x3f
	.zero		1


	//   ....[47]....
        /*05f0*/ 	.word	0x0000ec40
        /*05f4*/ 	.word	0x000000ff
        /*05f8*/ 	.word	0x00000000
        /*05fc*/ 	.short	0x0101
        /*05fe*/ 	.byte	0x05
	.zero		1


	//   ....[48]....
        /*0600*/ 	.word	0x00010990
        /*0604*/ 	.word	0x00000003
        /*0608*/ 	.word	0x0002d840
        /*060c*/ 	.short	0x010a
        /*060e*/ 	.byte	0x3f
	.zero		1


	//   ....[49]....
        /*0610*/ 	.word	0x00011710
        /*0614*/ 	.word	0x00000011
        /*0618*/ 	.word	0x0002d800
        /*061c*/ 	.short	0x0107
        /*061e*/ 	.byte	0x3f
	.zero		1


	//   ....[50]....
        /*0620*/ 	.word	0x000117e0
        /*0624*/ 	.word	0x00000011
        /*0628*/ 	.word	0x0002d800
        /*062c*/ 	.short	0x0101
        /*062e*/ 	.byte	0x3f
	.zero		1


	//   ....[51]....
        /*0630*/ 	.word	0x00011800
        /*0634*/ 	.word	0x00000011
        /*0638*/ 	.word	0x0002d820
        /*063c*/ 	.short	0x010a
        /*063e*/ 	.byte	0x3f
	.zero		1


	//   ....[52]....
        /*0640*/ 	.word	0x00011b20
        /*0644*/ 	.word	0x00000003
        /*0648*/ 	.word	0x0002d840
        /*064c*/ 	.short	0x010a
        /*064e*/ 	.byte	0x3f
	.zero		1


	//   ....[53]....
        /*0650*/ 	.word	0x00011f50
        /*0654*/ 	.word	0x00000002
        /*0658*/ 	.word	0x00000060
        /*065c*/ 	.short	0x010a
        /*065e*/ 	.byte	0x3f
	.zero		1


	//   ....[54]....
        /*0660*/ 	.word	0x00012670
        /*0664*/ 	.word	0x00000003
        /*0668*/ 	.word	0x0002d840
        /*066c*/ 	.short	0x010a
        /*066e*/ 	.byte	0x3f
	.zero		1


	//   ....[55]....
        /*0670*/ 	.word	0x00012aa0
        /*0674*/ 	.word	0x0000000c
        /*0678*/ 	.word	0x00000060
        /*067c*/ 	.short	0x010a
        /*067e*/ 	.byte	0x3f
	.zero		1


	//   ....[56]....
        /*0680*/ 	.word	0x000130d0
        /*0684*/ 	.word	0x00000002
        /*0688*/ 	.word	0x0002d840
        /*068c*/ 	.short	0x010a
        /*068e*/ 	.byte	0x3f
	.zero		1


	//   ....[57]....
        /*0690*/ 	.word	0x00013540
        /*0694*/ 	.word	0x00000008
        /*0698*/ 	.word	0x00000060
        /*069c*/ 	.short	0x010a
        /*069e*/ 	.byte	0x3f
	.zero		1


	//   ....[58]....
        /*06a0*/ 	.word	0x00013b30
        /*06a4*/ 	.word	0x00000003
        /*06a8*/ 	.word	0x0002d860
        /*06ac*/ 	.short	0x010a
        /*06ae*/ 	.byte	0x3f
	.zero		1


	//   ....[59]....
        /*06b0*/ 	.word	0x00014190
        /*06b4*/ 	.word	0x00000009
        /*06b8*/ 	.word	0x0002d820
        /*06bc*/ 	.short	0x010a
        /*06be*/ 	.byte	0x3f
	.zero		1


	//   ....[60]....
        /*06c0*/ 	.word	0x00014330
        /*06c4*/ 	.word	0x00000007
        /*06c8*/ 	.word	0x00000000
        /*06cc*/ 	.short	0x010a
        /*06ce*/ 	.byte	0x3f
	.zero		1


	//   ....[61]....
        /*06d0*/ 	.word	0x000143a0
        /*06d4*/ 	.word	0x00000003
        /*06d8*/ 	.word	0x00000000
        /*06dc*/ 	.short	0x010a
        /*06de*/ 	.byte	0x3f
	.zero		1


	//   ....[62]....
        /*06e0*/ 	.word	0x00014400
        /*06e4*/ 	.word	0x00000005
        /*06e8*/ 	.word	0x00000000
        /*06ec*/ 	.short	0x010a
        /*06ee*/ 	.byte	0x3f
	.zero		1


	//   ....[63]....
        /*06f0*/ 	.word	0x00014430
        /*06f4*/ 	.word	0x00000003
        /*06f8*/ 	.word	0x00000000
        /*06fc*/ 	.short	0x010a
        /*06fe*/ 	.byte	0x3f
	.zero		1


	//   ....[64]....
        /*0700*/ 	.word	0x000144a0
        /*0704*/ 	.word	0x00000003
        /*0708*/ 	.word	0x0002d800
        /*070c*/ 	.short	0x010a
        /*070e*/ 	.byte	0x3f
	.zero		1


	//   ....[65]....
        /*0710*/ 	.word	0x000144f0
        /*0714*/ 	.word	0x00000005
        /*0718*/ 	.word	0x0002d830
        /*071c*/ 	.short	0x010a
        /*071e*/ 	.byte	0x3f
	.zero		1


	//   ....[66]....
        /*0720*/ 	.word	0x00014550
        /*0724*/ 	.word	0x00000007
        /*0728*/ 	.word	0x0002d830
        /*072c*/ 	.short	0x010a
        /*072e*/ 	.byte	0x3f
	.zero		1


	//   ....[67]....
        /*0730*/ 	.word	0x000145b0
        /*0734*/ 	.word	0x00000007
        /*0738*/ 	.word	0x0002d850
        /*073c*/ 	.short	0x010a
        /*073e*/ 	.byte	0x3f
	.zero		1


	//   ....[68]....
        /*0740*/ 	.word	0x00014610
        /*0744*/ 	.word	0x00000005
        /*0748*/ 	.word	0x0002d830
        /*074c*/ 	.short	0x010a
        /*074e*/ 	.byte	0x3f
	.zero		1


	//   ....[69]....
        /*0750*/ 	.word	0x00014670
        /*0754*/ 	.word	0x00000005
        /*0758*/ 	.word	0x0002d850
        /*075c*/ 	.short	0x010a
        /*075e*/ 	.byte	0x3f
	.zero		1


	//   ....[70]....
        /*0760*/ 	.word	0x000146d0
        /*0764*/ 	.word	0x00000005
        /*0768*/ 	.word	0x0002d830
        /*076c*/ 	.short	0x010a
        /*076e*/ 	.byte	0x3f
	.zero		1


	//   ....[71]....
        /*0770*/ 	.word	0x00014730
        /*0774*/ 	.word	0x00000005
        /*0778*/ 	.word	0x0002d850
        /*077c*/ 	.short	0x010a
        /*077e*/ 	.byte	0x3f
	.zero		1


	//   ....[72]....
        /*0780*/ 	.word	0x00014790
        /*0784*/ 	.word	0x00000007
        /*0788*/ 	.word	0x0002d850
        /*078c*/ 	.short	0x010a
        /*078e*/ 	.byte	0x3f
	.zero		1


	//   ....[73]....
        /*0790*/ 	.word	0x000148e0
        /*0794*/ 	.word	0x00000003
        /*0798*/ 	.word	0x0002d840
        /*079c*/ 	.short	0x010a
        /*079e*/ 	.byte	0x3f
	.zero		1


	//   ....[74]....
        /*07a0*/ 	.word	0x000150f0
        /*07a4*/ 	.word	0x00000011
        /*07a8*/ 	.word	0x0002d820
        /*07ac*/ 	.short	0x010a
        /*07ae*/ 	.byte	0x3f
	.zero		1


	//   ....[75]....
        /*07b0*/ 	.word	0x00015140
        /*07b4*/ 	.word	0x00000003
        /*07b8*/ 	.word	0x0002d840
        /*07bc*/ 	.short	0x010a
        /*07be*/ 	.byte	0x3f
	.zero		1


	//   ....[76]....
        /*07c0*/ 	.word	0x00015190
        /*07c4*/ 	.word	0x00000002
        /*07c8*/ 	.word	0x00000060
        /*07cc*/ 	.short	0x010a
        /*07ce*/ 	.byte	0x3f
	.zero		1


	//   ....[77]....
        /*07d0*/ 	.word	0x000151e0
        /*07d4*/ 	.word	0x00000003
        /*07d8*/ 	.word	0x0002d840
        /*07dc*/ 	.short	0x010a
        /*07de*/ 	.byte	0x3f
	.zero		1


	//   ....[78]....
        /*07e0*/ 	.word	0x00015230
        /*07e4*/ 	.word	0x0000000c
        /*07e8*/ 	.word	0x00000060
        /*07ec*/ 	.short	0x010a
        /*07ee*/ 	.byte	0x3f
	.zero		1


	//   ....[79]....
        /*07f0*/ 	.word	0x00015280
        /*07f4*/ 	.word	0x00000002
        /*07f8*/ 	.word	0x0002d840
        /*07fc*/ 	.short	0x010a
        /*07fe*/ 	.byte	0x3f
	.zero		1


	//   ....[80]....
        /*0800*/ 	.word	0x000152d0
        /*0804*/ 	.word	0x00000008
        /*0808*/ 	.word	0x00000060
        /*080c*/ 	.short	0x010a
        /*080e*/ 	.byte	0x3f
	.zero		1


	//   ....[81]....
        /*0810*/ 	.word	0x00015320
        /*0814*/ 	.word	0x00000003
        /*0818*/ 	.word	0x0002d860
        /*081c*/ 	.short	0x010a
        /*081e*/ 	.byte	0x3f
	.zero		1


	//   ....[82]....
        /*0820*/ 	.word	0x00015410
        /*0824*/ 	.word	0x00000009
        /*0828*/ 	.word	0x0002d820
        /*082c*/ 	.short	0x010a
        /*082e*/ 	.byte	0x3f
	.zero		1


	//   ....[83]....
        /*0830*/ 	.word	0x000155b0
        /*0834*/ 	.word	0x00000007
        /*0838*/ 	.word	0x00000000
        /*083c*/ 	.short	0x010a
        /*083e*/ 	.byte	0x3f
	.zero		1


	//   ....[84]....
        /*0840*/ 	.word	0x00015600
        /*0844*/ 	.word	0x00000003
        /*0848*/ 	.word	0x00000000
        /*084c*/ 	.short	0x010a
        /*084e*/ 	.byte	0x3f
	.zero		1


	//   ....[85]....
        /*0850*/ 	.word	0x00015650
        /*0854*/ 	.word	0x00000005
        /*0858*/ 	.word	0x00000000
        /*085c*/ 	.short	0x010a
        /*085e*/ 	.byte	0x3f
	.zero		1


	//----- nvinfo : EIATTR_NUM_MBARRIERS
	.align		4
.L_1323:
        /*0860*/ 	.byte	0x03, 0x38
        /*0862*/ 	.short	0x0016


	//----- nvinfo : EIATTR_EXIT_INSTR_OFFSETS
	.align		4
        /*0864*/ 	.byte	0x04, 0x1c
        /*0866*/ 	.short	(.L_1325 - .L_1324)


	//   ....[0]....
.L_1324:
        /*0868*/ 	.word	0x00000a30


	//   ....[1]....
        /*086c*/ 	.word	0x0000f670


	//   ....[2]....
        /*0870*/ 	.word	0x00014480


	//----- nvinfo : EIATTR_MAX_THREADS
	.align		4
.L_1325:
        /*0874*/ 	.byte	0x04, 0x05
        /*0876*/ 	.short	(.L_1327 - .L_1326)
.L_1326:
        /*0878*/ 	.word	0x00000200
        /*087c*/ 	.word	0x00000001
        /*0880*/ 	.word	0x00000001


	//----- nvinfo : EIATTR_CRS_STACK_SIZE
	.align		4
.L_1327:
        /*0884*/ 	.byte	0x04, 0x1e
        /*0886*/ 	.short	(.L_1329 - .L_1328)
.L_1328:
        /*0888*/ 	.word	0x00000000


	//----- nvinfo : EIATTR_CBANK_PARAM_SIZE
	.align		4
.L_1329:
        /*088c*/ 	.byte	0x03, 0x19
        /*088e*/ 	.short	0x0af0


	//----- nvinfo : EIATTR_PARAM_CBANK
	.align		4
        /*0890*/ 	.byte	0x04, 0x0a
        /*0892*/ 	.short	(.L_1331 - .L_1330)
	.align		4
.L_1330:
        /*0894*/ 	.word	index@(.nv.constant0._ZN7cutlass13device_kernelIN5flash11enable_sm90INS1_16FlashAttnFwdSm90INS1_25CollectiveMainloopFwdSm90ILi2EN4cute5tupleIJNS5_1CILi1EEES8_S8_EEENS6_IJNS7_ILi192EEENS7_ILi128EEENS7_ILi96EEEEEELi96ENS_10bfloat16_tEfNS_4arch4Sm90ELb0ELb1ELb0ELb0ELb0ELb0ELb0ELb0ELb1ELb1ELb0ELb0EEENS1_21CollectiveEpilogueFwdINS6_IJSA_SC_SB_EEES9_SE_SG_Li384ELb0ELb1ELb0ELb0EEENS1_30DynamicPersistentTileSchedulerILi384ELi128ELb0ELb1ELb1EEEEEEEEEvNT_6ParamsE)
        /*0898*/ 	.short	0x0210
        /*089a*/ 	.short	0x0af0


	//----- nvinfo : EIATTR_SW_WAR
	.align		4
.L_1331:
        /*089c*/ 	.byte	0x04, 0x36
        /*089e*/ 	.short	(.L_1333 - .L_1332)
.L_1332:
        /*08a0*/ 	.word	0x00000008
.L_1333:


//--------------------- .nv.info._ZN7cutlass13device_kernelIN5flash11enable_sm90INS1_16FlashAttnFwdSm90INS1_25CollectiveMainloopFwdSm90ILi2EN4cute5tupleIJNS5_1CILi1EEES8_S8_EEENS6_IJNS7_ILi192EEENS7_ILi128EEENS7_ILi96EEEEEELi96ENS_10bfloat16_tEfNS_4arch4Sm90ELb0ELb1ELb0ELb1ELb0ELb0ELb0ELb0ELb1ELb1ELb0ELb0EEENS1_21CollectiveEpilogueFwdINS6_IJSA_SC_SB_EEES9_SE_SG_Li384ELb1ELb1ELb0ELb0EEENS1_36VarlenDynamicPersistentTileSchedulerILi192ELi128ELi384ELi128ELb0ELb1ELb1ELb1ELb0ELb1EEEEEEEEEvNT_6ParamsE --------------------------
	.section	.nv.info._ZN7cutlass13device_kernelIN5flash11enable_sm90INS1_16FlashAttnFwdSm90INS1_25CollectiveMainloopFwdSm90ILi2EN4cute5tupleIJNS5_1CILi1EEES8_S8_EEENS6_IJNS7_ILi192EEENS7_ILi128EEENS7_ILi96EEEEEELi96ENS_10bfloat16_tEfNS_4arch4Sm90ELb0ELb1ELb0ELb1ELb0ELb0ELb0ELb0ELb1ELb1ELb0ELb0EEENS1_21CollectiveEpilogueFwdINS6_IJSA_SC_SB_EEES9_SE_SG_Li384ELb1ELb1ELb0ELb0EEENS1_36VarlenDynamicPersistentTileSchedulerILi192ELi128ELi384ELi128ELb0ELb1ELb1ELb1ELb0ELb1EEEEEEEEEvNT_6ParamsE,"",@"SHT_CUDA_INFO"
	.sectionflags	@""
	.align	4


	//----- nvinfo : EIATTR_CUDA_API_VERSION
	.align		4
        /*0000*/ 	.byte	0x04, 0x37
        /*0002*/ 	.short	(.L_1335 - .L_1334)
.L_1334:
        /*0004*/ 	.word	0x00000082


	//----- nvinfo : EIATTR_KPARAM_INFO
	.align		4
.L_1335:
        /*0008*/ 	.byte	0x04, 0x17
        /*000a*/ 	.short	(.L_1337 - .L_1336)
.L_1336:
        /*000c*/ 	.word	0x00000000
        /*0010*/ 	.short	0x0000
        /*0012*/ 	.short	0x0070
        /*0014*/ 	.byte	0x00, 0xf0, 0x01, 0x2a


	//----- nvinfo : EIATTR_SPARSE_MMA_MASK
	.align		4
.L_1337:
        /*0018*/ 	.byte	0x03, 0x50
        /*001a*/ 	.short	0x0000


	//----- nvinfo : EIATTR_MAXREG_COUNT
	.align		4
        /*001c*/ 	.byte	0x03, 0x1b
        /*001e*/ 	.short	0x0080


	//----- nvinfo : EIATTR_NUM_BARRIERS
	.align		4
        /*0020*/ 	.byte	0x02, 0x4c
        /*0022*/ 	.byte	0x10
	.zero		1


	//----- nvinfo : EIATTR_EXTERNS
	.align		4
        /*0024*/ 	.byte	0x04, 0x0f
        /*0026*/ 	.short	(.L_1339 - .L_1338)


	//   ....[0]....
	.align		4
.L_1338:
        /*0028*/ 	.word	index@(__assertfail)


	//----- nvinfo : EIATTR_ANNOTATIONS
	.align		4
.L_1339:
        /*002c*/ 	.byte	0x04, 0x55
        /*002e*/ 	.short	(.L_1341 - .L_1340)


	//   ....[0]....
.L_1340:
        /* <DEDUP_REMOVED lines=23> */


	//----- nvinfo : EIATTR_MERCURY_ISA_VERSION
	.align		4
.L_1341:
        /*0190*/ 	.byte	0x03, 0x5f
        /*0192*/ 	.short	0x0101


	//----- nvinfo : EIATTR_UNUSED_LOAD_BYTE_OFFSET
	.align		4
        /*0194*/ 	.byte	0x04, 0x44
        /*0196*/ 	.short	(.L_1343 - .L_1342)


	//   ....[0]....
.L_1342:
        /*0198*/ 	.word	0x00000a50
        /*019c*/ 	.word	0x0000fff0


	//   ....[1]....
        /*01a0*/ 	.word	0x0000e090
        /*01a4*/ 	.word	0x0000fff0


	//----- nvinfo : EIATTR_INT_WARP_WIDE_INSTR_OFFSETS
	.align		4
.L_1343:
        /*01a8*/ 	.byte	0x04, 0x31
        /*01aa*/ 	.short	(.L_1345 - .L_1344)


	//   ....[0]....
.L_1344:
        /*01ac*/ 	.word	0x00000130


	//   ....[1]....
        /*01b0*/ 	.word	0x00000170


	//   ....[2]....
        /*01b4*/ 	.word	0x000001e0


	//   ....[3]....
        /*01b8*/ 	.word	0x000112b0


	//   ....[4]....
        /*01bc*/ 	.word	0x00011340


	//   ....[5]....
        /*01c0*/ 	.word	0x00014e30


	//   ....[6]....
        /*01c4*/ 	.word	0x00014ec0


	//----- nvinfo : EIATTR_COOP_GROUP_MASK_REGIDS
	.align		4
.L_1345:
        /*01c8*/ 	.byte	0x04, 0x29
        /*01ca*/ 	.short	(.L_1347 - .L_1346)


	//   ....[0]....
.L_1346:
        /*01cc*/ 	.word	0xffffffff


	//   ....[1]....
        /*01d0*/ 	.word	0xffffffff


	//   ....[2]....
        /*01d4*/ 	.word	0xffffffff


	//   ....[3]....
        /*01d8*/ 	.word	0xffffffff


	//   ....[4]....
        /*01dc*/ 	.word	0xffffffff


	//   ....[5]....
        /*01e0*/ 	.word	0xffffffff


	//   ....[6]....
        /*01e4*/ 	.word	0xffffffff


	//   ....[7]....
        /*01e8*/ 	.word	0xffffffff


	//   ....[8]....
        /*01ec*/ 	.word	0xffffffff


	//   ....[9]....
        /*01f0*/ 	.word	0xffffffff


	//   ....[10]....
        /*01f4*/ 	.word	0xffffffff


	//   ....[11]....
        /*01f8*/ 	.word	0xffffffff


	//   ....[12]....
        /*01fc*/ 	.word	0xffffffff


	//   ....[13]....
        /*0200*/ 	.word	0xffffffff


	//   ....[14]....
        /*0204*/ 	.word	0xffffffff


	//   ....[15]....
        /*0208*/ 	.word	0xffffffff


	//   ....[16]....
        /*020c*/ 	.word	0xffffffff


	//   ....[17]....
        /*0210*/ 	.word	0xffffffff


	//   ....[18]....
        /*0214*/ 	.word	0xffffffff


	//   ....[19]....
        /*0218*/ 	.word	0xffffffff


	//   ....[20]....
        /*021c*/ 	.word	0xffffffff


	//   ....[21]....
        /*0220*/ 	.word	0xffffffff


	//   ....[22]....
        /*0224*/ 	.word	0xffffffff


	//   ....[23]....
        /*0228*/ 	.word	0xffffffff


	//   ....[24]....
        /*022c*/ 	.word	0xffffffff


	//   ....[25]....
        /*0230*/ 	.word	0xffffffff


	//   ....[26]....
        /*0234*/ 	.word	0xffffffff


	//   ....[27]....
        /*0238*/ 	.word	0xffffffff


	//   ....[28]....
        /*023c*/ 	.word	0xffffffff


	//   ....[29]....
        /*0240*/ 	.word	0xffffffff


	//   ....[30]....
        /*0244*/ 	.word	0xffffffff


	//   ....[31]....
        /*0248*/ 	.word	0xffffffff


	//   ....[32]....
        /*024c*/ 	.word	0xffffffff


	//   ....[33]....
        /*0250*/ 	.word	0xffffffff


	//   ....[34]....
        /*0254*/ 	.word	0xffffffff


	//   ....[35]....
        /*0258*/ 	.word	0xffffffff


	//   ....[36]....
        /*025c*/ 	.word	0xffffffff


	//   ....[37]....
        /*0260*/ 	.word	0xffffffff


	//   ....[38]....
        /*0264*/ 	.word	0xffffffff


	//   ....[39]....
        /*0268*/ 	.word	0xffffffff


	//   ....[40]....
        /*026c*/ 	.word	0xffffffff


	//   ....[41]....
        /*0270*/ 	.word	0xffffffff


	//   ....[42]....
        /*0274*/ 	.word	0xffffffff


	//   ....[43]....
        /*0278*/ 	.word	0xffffffff


	//   ....[44]....
        /*027c*/ 	.word	0xffffffff


	//   ....[45]....
        /*0280*/ 	.word	0xffffffff


	//   ....[46]....
        /*0284*/ 	.word	0xffffffff


	//   ....[47]....
        /*0288*/ 	.word	0xffffffff


	//   ....[48]....
        /*028c*/ 	.word	0xffffffff


	//   ....[49]....
        /*0290*/ 	.word	0xffffffff


	//   ....[50]....
        /*0294*/ 	.word	0xffffffff


	//   ....[51]....
        /*0298*/ 	.word	0xffffffff


	//   ....[52]....
        /*029c*/ 	.word	0xffffffff


	//   ....[53]....
        /*02a0*/ 	.word	0xffffffff


	//   ....[54]....
        /*02a4*/ 	.word	0xffffffff


	//   ....[55]....
        /*02a8*/ 	.word	0xffffffff


	//   ....[56]....
        /*02ac*/ 	.word	0xffffffff


	//   ....[57]....
        /*02b0*/ 	.word	0xffffffff


	//   ....[58]....
        /*02b4*/ 	.word	0xffffffff


	//   ....[59]....
        /*02b8*/ 	.word	0xffffffff


	//   ....[60]....
        /*02bc*/ 	.word	0xffffffff


	//   ....[61]....
        /*02c0*/ 	.word	0xffffffff


	//   ....[62]....
        /*02c4*/ 	.word	0xffffffff


	//   ....[63]....
        /*02c8*/ 	.word	0xffffffff


	//   ....[64]....
        /*02cc*/ 	.word	0xffffffff


	//   ....[65]....
        /*02d0*/ 	.word	0xffffffff


	//   ....[66]....
        /*02d4*/ 	.word	0xffffffff


	//   ....[67]....
        /*02d8*/ 	.word	0xffffffff


	//   ....[68]....
        /*02dc*/ 	.word	0xffffffff


	//   ....[69]....
        /*02e0*/ 	.word	0xffffffff


	//   ....[70]....
        /*02e4*/ 	.word	0xffffffff


	//   ....[71]....
        /*02e8*/ 	.word	0xffffffff


	//   ....[72]....
        /*02ec*/ 	.word	0xffffffff


	//   ....[73]....
        /*02f0*/ 	.word	0xffffffff


	//   ....[74]....
        /*02f4*/ 	.word	0xffffffff


	//   ....[75]....
        /*02f8*/ 	.word	0xffffffff


	//   ....[76]....
        /*02fc*/ 	.word	0xffffffff


	//   ....[77]....
        /*0300*/ 	.word	0xffffffff


	//   ....[78]....
        /*0304*/ 	.word	0xffffffff


	//   ....[79]....
        /*0308*/ 	.word	0xffffffff


	//   ....[80]....
        /*030c*/ 	.word	0xffffffff


	//   ....[81]....
        /*0310*/ 	.word	0xffffffff


	//   ....[82]....
        /*0314*/ 	.word	0xffffffff


	//   ....[83]....
        /*0318*/ 	.word	0xffffffff


	//   ....[84]....
        /*031c*/ 	.word	0xffffffff


	//   ....[85]....
        /*0320*/ 	.word	0xffffffff


	//   ....[86]....
        /*0324*/ 	.word	0xffffffff


	//   ....[87]....
        /*0328*/ 	.word	0xffffffff


	//   ....[88]....
        /*032c*/ 	.word	0xffffffff


	//   ....[89]....
        /*0330*/ 	.word	0xffffffff


	//   ....[90]....
        /*0334*/ 	.word	0xffffffff


	//   ....[91]....
        /*0338*/ 	.word	0xffffffff


	//   ....[92]....
        /*033c*/ 	.word	0xffffffff


	//   ....[93]....
        /*0340*/ 	.word	0xffffffff


	//   ....[94]....
        /*0344*/ 	.word	0xffffffff


	//   ....[95]....
        /*0348*/ 	.word	0xffffffff


	//   ....[96]....
        /*034c*/ 	.word	0xffffffff


	//   ....[97]....
        /*0350*/ 	.word	0x0500000f


	//   ....[98]....
        /*0354*/ 	.word	0x0500000f


	//   ....[99]....
        /*0358*/ 	.word	0x0500000f


	//   ....[100]....
        /*035c*/ 	.word	0x0500000f


	//   ....[101]....
        /*0360*/ 	.word	0x0500000f


	//   ....[102]....
        /*0364*/ 	.word	0x0500000f


	//   ....[103]....
        /*0368*/ 	.word	0x0500000f


	//   ....[104]....
        /*036c*/ 	.word	0x0500000f


	//   ....[105]....
        /*0370*/ 	.word	0x0500000f


	//   ....[106]....
        /*0374*/ 	.word	0x0500000f


	//   ....[107]....
        /*0378*/ 	.word	0x0500000f


	//   ....[108]....
        /*037c*/ 	.word	0x0500000f


	//   ....[109]....
        /*0380*/ 	.word	0x0500000f


	//   ....[110]....
        /*0384*/ 	.word	0x0500000f


	//   ....[111]....
        /*0388*/ 	.word	0x0500000f


	//   ....[112]....
        /*038c*/ 	.word	0x0500000f


	//   ....[113]....
        /*0390*/ 	.word	0x0500000f


	//   ....[114]....
        /*0394*/ 	.word	0x0500000f


	//   ....[115]....
        /*0398*/ 	.word	0x0500000f


	//   ....[116]....
        /*039c*/ 	.word	0x0500000f


	//   ....[117]....
        /*03a0*/ 	.word	0x0500000f


	//   ....[118]....
        /*03a4*/ 	.word	0x0500000f


	//   ....[119]....
        /*03a8*/ 	.word	0x0500000f


	//   ....[120]....
        /*03ac*/ 	.word	0x0500000f


	//   ....[121]....
        /*03b0*/ 	.word	0x0500000f


	//   ....[122]....
        /*03b4*/ 	.word	0x0500000f


	//   ....[123]....
        /*03b8*/ 	.word	0x0500000f


	//   ....[124]....
        /*03bc*/ 	.word	0x0500000f


	//   ....[125]....
        /*03c0*/ 	.word	0x0500000f


	//   ....[126]....
        /*03c4*/ 	.word	0x0500000f


	//   ....[127]....
        /*03c8*/ 	.word	0x0500000f


	//----- nvinfo : EIATTR_COOP_GROUP_INSTR_OFFSETS
	.align		4
.L_1347:
        /*03cc*/ 	.byte	0x04, 0x28
        /*03ce*/ 	.short	(.L_1349 - .L_1348)


	//   ....[0]....
.L_1348:
        /*03d0*/ 	.word	0x00000070


	//   ....[1]....
        /*03d4*/ 	.word	0x00000140


	//   ....[2]....
        /*03d8*/ 	.word	0x00000190


	//   ....[3]....
        /*03dc*/ 	.word	0x000003c0


	//   ....[4]....
        /*03e0*/ 	.word	0x00000520


	//   ....[5]....
        /*03e4*/ 	.word	0x00000640


	//   ....[6]....
        /*03e8*/ 	.word	0x000007a0


	//   ....[7]....
        /*03ec*/ 	.word	0x00001a30


	//   ....[8]....
        /*03f0*/ 	.word	0x000020c0


	//   ....[9]....
        /*03f4*/ 	.word	0x00002440


	//   ....[10]....
        /*03f8*/ 	.word	0x00003700


	//   ....[11]....
        /*03fc*/ 	.word	0x00003810


	//   ....[12]....
        /*0400*/ 	.word	0x000040d0


	//   ....[13]....
        /*0404*/ 	.word	0x00004130


	//   ....[14]....
        /*0408*/ 	.word	0x00004d30


	//   ....[15]....
        /*040c*/ 	.word	0x000059b0


	//   ....[16]....
        /*0410*/ 	.word	0x00005c30


	//   ....[17]....
        /*0414*/ 	.word	0x00006810


	//   ....[18]....
        /*0418*/ 	.word	0x00006910


	//   ....[19]....
        /*041c*/ 	.word	0x00007190


	//   ....[20]....
        /*0420*/ 	.word	0x00007200


	//   ....[21]....
        /*0424*/ 	.word	0x000081a0


	//   ....[22]....
        /*0428*/ 	.word	0x00008c50


	//   ....[23]....
        /*042c*/ 	.word	0x00008ca0


	//   ....[24]....
        /*0430*/ 	.word	0x000091f0


	//   ....[25]....
        /*0434*/ 	.word	0x00009240


	//   ....[26]....
        /*0438*/ 	.word	0x0000a4e0


	//   ....[27]....
        /*043c*/ 	.word	0x0000ae30


	//   ....[28]....
        /*0440*/ 	.word	0x0000b0d0


	//   ....[29]....
        /*0444*/ 	.word	0x0000bca0


	//   ....[30]....
        /*0448*/ 	.word	0x0000bda0


	//   ....[31]....
        /*044c*/ 	.word	0x0000c620


	//   ....[32]....
        /*0450*/ 	.word	0x0000c680


	//   ....[33]....
        /*0454*/ 	.word	0x0000d630


	//   ....[34]....
        /*0458*/ 	.word	0x0000d740


	//   ....[35]....
        /*045c*/ 	.word	0x0000d7a0


	//   ....[36]....
        /*0460*/ 	.word	0x0000d8b0


	//   ....[37]....
        /*0464*/ 	.word	0x0000d8d0


	//   ....[38]....
        /*0468*/ 	.word	0x0000ea60


	//   ....[39]....
        /*046c*/ 	.word	0x0000eaa0


	//   ....[40]....
        /*0470*/ 	.word	0x0000ead0


	//   ....[41]....
        /*0474*/ 	.word	0x0000eb10


	//   ....[42]....
        /*0478*/ 	.word	0x0000efc0


	//   ....[43]....
        /*047c*/ 	.word	0x0000efe0


	//   ....[44]....
        /*0480*/ 	.word	0x0000f0f0


	//   ....[45]....
        /*0484*/ 	.word	0x0000f110


	//   ....[46]....
        /*0488*/ 	.word	0x0000f9e0


	//   ....[47]....
        /*048c*/ 	.word	0x0000f9f0


	//   ....[48]....
        /*0490*/ 	.word	0x0000faf0


	//   ....[49]....
        /*0494*/ 	.word	0x0000fb10


	//   ....[50]....
        /*0498*/ 	.word	0x0000fc90


	//   ....[51]....
        /*049c*/ 	.word	0x0000fe80


	//   ....[52]....
        /*04a0*/ 	.word	0x0000feb0


	//   ....[53]....
        /*04a4*/ 	.word	0x0000fee0


	//   ....[54]....
        /*04a8*/ 	.word	0x0000ff10


	//   ....[55]....
        /*04ac*/ 	.word	0x0000ff40


	//   ....[56]....
        /*04b0*/ 	.word	0x0000ff70


	//   ....[57]....
        /*04b4*/ 	.word	0x000100e0


	//   ....[58]....
        /*04b8*/ 	.word	0x00010110


	//   ....[59]....
        /*04bc*/ 	.word	0x00010140


	//   ....[60]....
        /*04c0*/ 	.word	0x00010170


	//   ....[61]....
        /*04c4*/ 	.word	0x000101a0


	//   ....[62]....
        /*04c8*/ 	.word	0x000101d0


	//   ....[63]....
        /*04cc*/ 	.word	0x00010270


	//   ....[64]....
        /*04d0*/ 	.word	0x000102d0


	//   ....[65]....
        /*04d4*/ 	.word	0x00010370


	//   ....[66]....
        /*04d8*/ 	.word	0x00011830


	//   ....[67]....
        /*04dc*/ 	.word	0x00012540


	//   ....[68]....
        /*04e0*/ 	.word	0x00012550


	//   ....[69]....
        /*04e4*/ 	.word	0x00012570


	//   ....[70]....
        /*04e8*/ 	.word	0x00012630


	//   ....[71]....
        /*04ec*/ 	.word	0x00012650


	//   ....[72]....
        /*04f0*/ 	.word	0x000126f0


	//   ....[73]....
        /*04f4*/ 	.word	0x00012710


	//   ....[74]....
        /*04f8*/ 	.word	0x00012720


	//   ....[75]....
        /*04fc*/ 	.word	0x000127b0


	//   ....[76]....
        /*0500*/ 	.word	0x00012800


	//   ....[77]....
        /*0504*/ 	.word	0x00012810


	//   ....[78]....
        /*0508*/ 	.word	0x00012840


	//   ....[79]....
        /*050c*/ 	.word	0x00015570


	//   ....[80]....
        /*0510*/ 	.word	0x000155c0


	//   ....[81]....
        /*0514*/ 	.word	0x000155f0


	//   ....[82]....
        /*0518*/ 	.word	0x00015620


	//   ....[83]....
        /*051c*/ 	.word	0x00015630


	//   ....[84]....
        /*0520*/ 	.word	0x00015660


	//   ....[85]....
        /*0524*/ 	.word	0x00015690


	//   ....[86]....
        /*0528*/ 	.word	0x000156c0


	//   ....[87]....
        /*052c*/ 	.word	0x00015840


	//   ....[88]....
        /*0530*/ 	.word	0x00015870


	//   ....[89]....
        /*0534*/ 	.word	0x000158a0


	//   ....[90]....
        /*0538*/ 	.word	0x000158d0


	//   ....[91]....
        /*053c*/ 	.word	0x00015900


	//   ....[92]....
        /*0540*/ 	.word	0x00015930


	//   ....[93]....
        /*0544*/ 	.word	0x000159f0


	//   ....[94]....
        /*0548*/ 	.word	0x00015a10


	//   ....[95]....
        /*054c*/ 	.word	0x00015a80


	//   ....[96]....
        /*0550*/ 	.word	0x00016120


	//   ....[97]....
        /*0554*/ 	.word	0x00016780


	//   ....[98]....
        /*0558*/ 	.word	0x00016940


	//   ....[99]....
        /*055c*/ 	.word	0x00016990


	//   ....[100]....
        /*0560*/ 	.word	0x000169f0


	//   ....[101]....
        /*0564*/ 	.word	0x00016b00


	//   ....[102]....
        /*0568*/ 	.word	0x00016b60


	//   ....[103]....
        /*056c*/ 	.word	0x00016c80


	//   ....[104]....
        /*0570*/ 	.word	0x00016ce0


	//   ....[105]....
        /*0574*/ 	.word	0x00016d80


	//   ....[106]....
        /*0578*/ 	.word	0x00016e50


	//   ....[107]....
        /*057c*/ 	.word	0x00016f50


	//   ....[108]....
        /*0580*/ 	.word	0x00016fd0


	//   ....[109]....
        /*0584*/ 	.word	0x000170c0


	//   ....[110]....
        /*0588*/ 	.word	0x000173d0


	//   ....[111]....
        /*058c*/ 	.word	0x00017470


	//   ....[112]....
        /*0590*/ 	.word	0x00017590


	//   ....[113]....
        /*0594*/ 	.word	0x00017600


	//   ....[114]....
        /*0598*/ 	.word	0x00017670


	//   ....[115]....
        /*059c*/ 	.word	0x000176e0


	//   ....[116]....
        /*05a0*/ 	.word	0x00017750


	//   ....[117]....
        /*05a4*/ 	.word	0x000177d0


	//   ....[118]....
        /*05a8*/ 	.word	0x00017860


	//   ....[119]....
        /*05ac*/ 	.word	0x000178f0


	//   ....[120]....
        /*05b0*/ 	.word	0x00017960


	//   ....[121]....
        /*05b4*/ 	.word	0x000179d0


	//   ....[122]....
        /*05b8*/ 	.word	0x00017a40


	//   ....[123]....
        /*05bc*/ 	.word	0x00017ac0


	//   ....[124]....
        /*05c0*/ 	.word	0x00017b30


	//   ....[125]....
        /*05c4*/ 	.word	0x00017bd0


	//   ....[126]....
        /*05c8*/ 	.word	0x00017c60


	//   ....[127]....
        /*05cc*/ 	.word	0x00017d80


	//----- nvinfo : EIATTR_REG_RECONFIG
	.align		4
.L_1349:
        /*05d0*/ 	.byte	0x01, 0x54
	.zero		2


	//----- nvinfo : EIATTR_SYSCALL_OFFSETS
	.align		4
        /*05d4*/ 	.byte	0x04, 0x46
        /*05d6*/ 	.short	(.L_1351 - .L_1350)


	//   ....[0]....
.L_1350:
        /*05d8*/ 	.word	0x00001c20


	//   ....[1]....
        /*05dc*/ 	.word	0x000114a0


	//   ....[2]....
        /*05e0*/ 	.word	0x000115f0


	//   ....[3]....
        /*05e4*/ 	.word	0x000116e0


	//   ....[4]....
        /*05e8*/ 	.word	0x00011fb0


	//----- nvinfo : EIATTR_MBARRIER_INSTR_OFFSETS
	.align		4
.L_1351:
        /*05ec*/ 	.byte	0x04, 0x39
        /*05ee*/ 	.short	(.L_1353 - .L_1352)


	//   ....[0]....
.L_1352:
        /*05f0*/ 	.word	0x00000270
        /*05f4*/ 	.word	0x000000ff
        /*05f8*/ 	.word	0x0002d800
        /*05fc*/ 	.short	0x0100
        /*05fe*/ 	.byte	0x08
	.zero		1


	//   ....[1]....
        /*0600*/ 	.word	0x00000280
        /*0604*/ 	.word	0x000000ff
        /*0608*/ 	.word	0x0002d820
        /*060c*/ 	.short	0x0100
        /*060e*/ 	.byte	0x08
	.zero		1


	//   ....[2]....
        /*0610*/ 	.word	0x00000370
        /*0614*/ 	.word	0x000000ff
        /*0618*/ 	.word	0x0002d830
        /*061c*/ 	.short	0x0100
        /*061e*/ 	.byte	0x08
	.zero		1


	//   ....[3]....
        /*0620*/ 	.word	0x00000380
        /*0624*/ 	.word	0x000000ff
        /*0628*/ 	.word	0x0002d840
        /*062c*/ 	.short	0x0100
        /*062e*/ 	.byte	0x08
	.zero		1


	//   ....[4]....
        /*0630*/ 	.word	0x00000390
        /*0634*/ 	.word	0x000000ff
        /*0638*/ 	.word	0x0002d838
        /*063c*/ 	.short	0x0100
        /*063e*/ 	.byte	0x08
	.zero		1


	//   ....[5]....
        /*0640*/ 	.word	0x000003a0
        /*0644*/ 	.word	0x000000ff
        /*0648*/ 	.word	0x0002d848
        /*064c*/ 	.short	0x0100
        /*064e*/ 	.byte	0x08
	.zero		1


	//   ....[6]....
        /*0650*/ 	.word	0x000004d0
        /*0654*/ 	.word	0x000000ff
        /*0658*/ 	.word	0x0002d850
        /*065c*/ 	.short	0x0100
        /*065e*/ 	.byte	0x08
	.zero		1


	//   ....[7]....
        /*0660*/ 	.word	0x000004e0
        /*0664*/ 	.word	0x000000ff
        /*0668*/ 	.word	0x0002d860
        /*066c*/ 	.short	0x0100
        /*066e*/ 	.byte	0x08
	.zero		1


	//   ....[8]....
        /*0670*/ 	.word	0x000004f0
        /*0674*/ 	.word	0x000000ff
        /*0678*/ 	.word	0x0002d858
        /*067c*/ 	.short	0x0100
        /*067e*/ 	.byte	0x08
	.zero		1


	//   ....[9]....
        /*0680*/ 	.word	0x00000500
        /*0684*/ 	.word	0x000000ff
        /*0688*/ 	.word	0x0002d868
        /*068c*/ 	.short	0x0100
        /*068e*/ 	.byte	0x08
	.zero		1


	//   ....[10]....
        /*0690*/ 	.word	0x000005f0
        /*0694*/ 	.word	0x000000ff
        /*0698*/ 	.word	0x0002d870
        /*069c*/ 	.short	0x0100
        /*069e*/ 	.byte	0x06
	.zero		1


	//   ....[11]....
        /*06a0*/ 	.word	0x00000600
        /*06a4*/ 	.word	0x000000ff
        /*06a8*/ 	.word	0x0002d880
        /*06ac*/ 	.short	0x0100
        /*06ae*/ 	.byte	0x06
	.zero		1


	//   ....[12]....
        /*06b0*/ 	.word	0x00000610
        /*06b4*/ 	.word	0x000000ff
        /*06b8*/ 	.word	0x0002d878
        /*06bc*/ 	.short	0x0100
        /*06be*/ 	.byte	0x06
	.zero		1


	//   ....[13]....
        /*06c0*/ 	.word	0x00000620
        /*06c4*/ 	.word	0x000000ff
        /*06c8*/ 	.word	0x0002d888
        /*06cc*/ 	.short	0x0100
        /*06ce*/ 	.byte	0x06
	.zero		1


	//   ....[14]....
        /*06d0*/ 	.word	0x00000750
        /*06d4*/ 	.word	0x000000ff
        /*06d8*/ 	.word	0x0002d890
        /*06dc*/ 	.short	0x0100
        /*06de*/ 	.byte	0x08
	.zero		1


	//   ....[15]....
        /*06e0*/ 	.word	0x00000760
        /*06e4*/ 	.word	0x000000ff
        /*06e8*/ 	.word	0x0002d8a0
        /*06ec*/ 	.short	0x0100
        /*06ee*/ 	.byte	0x08
	.zero		1


	//   ....[16]....
        /*06f0*/ 	.word	0x00000770
        /*06f4*/ 	.word	0x000000ff
        /*06f8*/ 	.word	0x0002d898
        /*06fc*/ 	.short	0x0100
        /*06fe*/ 	.byte	0x08
	.zero		1


	//   ....[17]....
        /*0700*/ 	.word	0x00000780
        /*0704*/ 	.word	0x000000ff
        /*0708*/ 	.word	0x0002d8a8
        /*070c*/ 	.short	0x0100
        /*070e*/ 	.byte	0x08
	.zero		1


	//   ....[18]....
        /*0710*/ 	.word	0x000008b0
        /*0714*/ 	.word	0x000000ff
        /*0718*/ 	.word	0x0002d8b0
        /*071c*/ 	.short	0x0100
        /*071e*/ 	.byte	0x08
	.zero		1


	//   ....[19]....
        /*0720*/ 	.word	0x000008c0
        /*0724*/ 	.word	0x000000ff
        /*0728*/ 	.word	0x0002d8c0
        /*072c*/ 	.short	0x0100
        /*072e*/ 	.byte	0x08
	.zero		1


	//   ....[20]....
        /*0730*/ 	.word	0x000008d0
        /*0734*/ 	.word	0x000000ff
        /*0738*/ 	.word	0x0002d8b8
        /*073c*/ 	.short	0x0100
        /*073e*/ 	.byte	0x08
	.zero		1


	//   ....[21]....
        /*0740*/ 	.word	0x000008e0
        /*0744*/ 	.word	0x000000ff
        /*0748*/ 	.word	0x0002d8c8
        /*074c*/ 	.short	0x0100
        /*074e*/ 	.byte	0x08
	.zero		1


	//   ....[22]....
        /*0750*/ 	.word	0x00001ca0
        /*0754*/ 	.word	0x000000ff
        /*0758*/ 	.word	0x0002d800
        /*075c*/ 	.short	0x010a
        /*075e*/ 	.byte	0x2a
	.zero		1


	//   ....[23]....
        /*0760*/ 	.word	0x00001d20
        /*0764*/ 	.word	0x00000005
        /*0768*/ 	.word	0x0002d830
        /*076c*/ 	.short	0x010a
        /*076e*/ 	.byte	0x3f
	.zero		1


	//   ....[24]....
        /*0770*/ 	.word	0x00001d80
        /*0774*/ 	.word	0x00000005
        /*0778*/ 	.word	0x0002d830
        /*077c*/ 	.short	0x010a
        /*077e*/ 	.byte	0x3f
	.zero		1


	//   ....[25]....
        /*0780*/ 	.word	0x000021f0
        /*0784*/ 	.word	0x00000000
        /*0788*/ 	.word	0x00000000
        /*078c*/ 	.short	0x0101
        /*078e*/ 	.byte	0x3f
	.zero		1


	//   ....[26]....
        /*0790*/ 	.word	0x00005160
        /*0794*/ 	.word	0x000000ff
        /*0798*/ 	.word	0x0002d830
        /*079c*/ 	.short	0x010a
        /*079e*/ 	.byte	0x06
	.zero		1


	//   ....[27]....
        /*07a0*/ 	.word	0x000051a0
        /*07a4*/ 	.word	0x000000ff
        /*07a8*/ 	.word	0x0002d830
        /*07ac*/ 	.short	0x010a
        /*07ae*/ 	.byte	0x06
	.zero		1


	//   ....[28]....
        /*07b0*/ 	.word	0x00005440
        /*07b4*/ 	.word	0x000000ff
        /*07b8*/ 	.word	0x0002d850
        /*07bc*/ 	.short	0x010a
        /*07be*/ 	.byte	0x06
	.zero		1


	//   ....[29]....
        /*07c0*/ 	.word	0x00005480
        /*07c4*/ 	.word	0x000000ff
        /*07c8*/ 	.word	0x0002d850
        /*07cc*/ 	.short	0x010a
        /*07ce*/ 	.byte	0x06
	.zero		1


	//   ....[30]....
        /*07d0*/ 	.word	0x00005a70
        /*07d4*/ 	.word	0x00000007
        /*07d8*/ 	.word	0x00000000
        /*07dc*/ 	.short	0x0101
        /*07de*/ 	.byte	0x3f
	.zero		1


	//   ....[31]....
        /*07e0*/ 	.word	0x00007600
        /*07e4*/ 	.word	0x00000036
        /*07e8*/ 	.word	0x00000000
        /*07ec*/ 	.short	0x0101
        /*07ee*/ 	.byte	0x3f
	.zero		1


	//   ....[32]....
        /*07f0*/ 	.word	0x00008580
        /*07f4*/ 	.word	0x000000ff
        /*07f8*/ 	.word	0x0002d830
        /*07fc*/ 	.short	0x010a
        /*07fe*/ 	.byte	0x06
	.zero		1


	//   ....[33]....
        /*0800*/ 	.word	0x000085c0
        /*0804*/ 	.word	0x000000ff
        /*0808*/ 	.word	0x0002d830
        /*080c*/ 	.short	0x010a
        /*080e*/ 	.byte	0x06
	.zero		1


	//   ....[34]....
        /*0810*/ 	.word	0x00008860
        /*0814*/ 	.word	0x000000ff
        /*0818*/ 	.word	0x0002d850
        /*081c*/ 	.short	0x010a
        /*081e*/ 	.byte	0x06
	.zero		1


	//   ....[35]....
        /*0820*/ 	.word	0x000088a0
        /*0824*/ 	.word	0x000000ff
        /*0828*/ 	.word	0x0002d850
        /*082c*/ 	.short	0x010a
        /*082e*/ 	.byte	0x06
	.zero		1


	//   ....[36]....
        /*0830*/ 	.word	0x00009a80
        /*0834*/ 	.word	0x0000002a
        /*0838*/ 	.word	0x00000000
        /*083c*/ 	.short	0x0101
        /*083e*/ 	.byte	0x3f
	.zero		1


	//   ....[37]....
        /*0840*/ 	.word	0x00009b10
        /*0844*/ 	.word	0x00000037
        /*0848*/ 	.word	0x00000000
        /*084c*/ 	.short	0x0101
        /*084e*/ 	.byte	0x3f
	.zero		1


	//   ....[38]....
        /*0850*/ 	.word	0x0000a660
        /*0854*/ 	.word	0x000000ff
        /*0858*/ 	.word	0x0002d830
        /*085c*/ 	.short	0x010a
        /*085e*/ 	.byte	0x06
	.zero		1


	//   ....[39]....
        /*0860*/ 	.word	0x0000a6a0
        /*0864*/ 	.word	0x000000ff
        /*0868*/ 	.word	0x0002d830
        /*086c*/ 	.short	0x010a
        /*086e*/ 	.byte	0x06
	.zero		1


	//   ....[40]....
        /*0870*/ 	.word	0x0000a940
        /*0874*/ 	.word	0x000000ff
        /*0878*/ 	.word	0x0002d850
        /*087c*/ 	.short	0x010a
        /*087e*/ 	.byte	0x06
	.zero		1


	//   ....[41]....
        /*0880*/ 	.word	0x0000a980
        /*0884*/ 	.word	0x000000ff
        /*0888*/ 	.word	0x0002d850
        /*088c*/ 	.short	0x010a
        /*088e*/ 	.byte	0x06
	.zero		1


	//   ....[42]....
        /*0890*/ 	.word	0x0000af30
        /*0894*/ 	.word	0x00000009
        /*0898*/ 	.word	0x00000000
        /*089c*/ 	.short	0x0101
        /*089e*/ 	.byte	0x3f
	.zero		1


	//   ....[43]....
        /*08a0*/ 	.word	0x0000ca90
        /*08a4*/ 	.word	0x00000036
        /*08a8*/ 	.word	0x00000000
        /*08ac*/ 	.short	0x0101
        /*08ae*/ 	.byte	0x3f
	.zero		1


	//   ....[44]....
        /*08b0*/ 	.word	0x0000d6b0
        /*08b4*/ 	.word	0x000000ff
        /*08b8*/ 	.word	0x0002d850
        /*08bc*/ 	.short	0x010a
        /*08be*/ 	.byte	0x09
	.zero		1


	//   ....[45]....
        /*08c0*/ 	.word	0x0000d6f0
        /*08c4*/ 	.word	0x000000ff
        /*08c8*/ 	.word	0x0002d850
        /*08cc*/ 	.short	0x010a
        /*08ce*/ 	.byte	0x09
	.zero		1


	//   ....[46]....
        /*08d0*/ 	.word	0x0000dd30
        /*08d4*/ 	.word	0x00000006
        /*08d8*/ 	.word	0x00000000
        /*08dc*/ 	.short	0x0101
        /*08de*/ 	.byte	0x3f
	.zero		1


	//   ....[47]....
        /*08e0*/ 	.word	0x0000eff0
        /*08e4*/ 	.word	0x000000ff
        /*08e8*/ 	.word	0x00000000
        /*08ec*/ 	.short	0x0101
        /*08ee*/ 	.byte	0x04
	.zero		1


	//   ....[48]....
        /*08f0*/ 	.word	0x00011a50
        /*08f4*/ 	.word	0x00000000
        /*08f8*/ 	.word	0x0002d840
        /*08fc*/ 	.short	0x010a
        /*08fe*/ 	.byte	0x3f
	.zero		1


	//   ....[49]....
        /*0900*/ 	.word	0x000129d0
        /*0904*/ 	.word	0x00000016
        /*0908*/ 	.word	0x0002d800
        /*090c*/ 	.short	0x0107
        /*090e*/ 	.byte	0x3f
	.zero		1


	//   ....[50]....
        /*0910*/ 	.word	0x00012ad0
        /*0914*/ 	.word	0x00000016
        /*0918*/ 	.word	0x0002d800
        /*091c*/ 	.short	0x0101
        /*091e*/ 	.byte	0x3f
	.zero		1


	//   ....[51]....
        /*0920*/ 	.word	0x00012af0
        /*0924*/ 	.word	0x00000016
        /*0928*/ 	.word	0x0002d820
        /*092c*/ 	.short	0x010a
        /*092e*/ 	.byte	0x3f
	.zero		1


	//   ....[52]....
        /*0930*/ 	.word	0x00012e10
        /*0934*/ 	.word	0x00000003
        /*0938*/ 	.word	0x0002d840
        /*093c*/ 	.short	0x010a
        /*093e*/ 	.byte	0x3f
	.zero		1


	//   ....[53]....
        /*0940*/ 	.word	0x00013290
        /*0944*/ 	.word	0x00000003
        /*0948*/ 	.word	0x00000060
        /*094c*/ 	.short	0x010a
        /*094e*/ 	.byte	0x3f
	.zero		1


	//   ....[54]....
        /*0950*/ 	.word	0x000139d0
        /*0954*/ 	.word	0x00000003
        /*0958*/ 	.word	0x0002d840
        /*095c*/ 	.short	0x010a
        /*095e*/ 	.byte	0x3f
	.zero		1


	//   ....[55]....
        /*0960*/ 	.word	0x00013e50
        /*0964*/ 	.word	0x0000000c
        /*0968*/ 	.word	0x00000060
        /*096c*/ 	.short	0x010a
        /*096e*/ 	.byte	0x3f
	.zero		1


	//   ....[56]....
        /*0970*/ 	.word	0x000144c0
        /*0974*/ 	.word	0x00000002
        /*0978*/ 	.word	0x0002d840
        /*097c*/ 	.short	0x010a
        /*097e*/ 	.byte	0x3f
	.zero		1


	//   ....[57]....
        /*0980*/ 	.word	0x00014950
        /*0984*/ 	.word	0x00000007
        /*0988*/ 	.word	0x00000060
        /*098c*/ 	.short	0x010a
        /*098e*/ 	.byte	0x3f
	.zero		1


	//   ....[58]....
        /*0990*/ 	.word	0x00014f70
        /*0994*/ 	.word	0x00000003
        /*0998*/ 	.word	0x0002d860
        /*099c*/ 	.short	0x010a
        /*099e*/ 	.byte	0x3f
	.zero		1


	//   ....[59]....
        /*09a0*/ 	.word	0x000160a0
        /*09a4*/ 	.word	0x00000009
        /*09a8*/ 	.word	0x0002d820
        /*09ac*/ 	.short	0x010a
        /*09ae*/ 	.byte	0x3f
	.zero		1


	//   ....[60]....
        /*09b0*/ 	.word	0x00016240
        /*09b4*/ 	.word	0x00000005
        /*09b8*/ 	.word	0x00000000
        /*09bc*/ 	.short	0x010a
        /*09be*/ 	.byte	0x3f
	.zero		1


	//   ....[61]....
        /*09c0*/ 	.word	0x000162b0
        /*09c4*/ 	.word	0x00000003
        /*09c8*/ 	.word	0x00000000
        /*09cc*/ 	.short	0x010a
        /*09ce*/ 	.byte	0x3f
	.zero		1


	//   ....[62]....
        /*09d0*/ 	.word	0x00016310
        /*09d4*/ 	.word	0x00000017
        /*09d8*/ 	.word	0x00000000
        /*09dc*/ 	.short	0x010a
        /*09de*/ 	.byte	0x3f
	.zero		1


	//   ....[63]....
        /*09e0*/ 	.word	0x00016340
        /*09e4*/ 	.word	0x00000007
        /*09e8*/ 	.word	0x00000000
        /*09ec*/ 	.short	0x010a
        /*09ee*/ 	.byte	0x3f
	.zero		1


	//   ....[64]....
        /*09f0*/ 	.word	0x000163b0
        /*09f4*/ 	.word	0x00000003
        /*09f8*/ 	.word	0x0002d800
        /*09fc*/ 	.short	0x010a
        /*09fe*/ 	.byte	0x3f
	.zero		1


	//   ....[65]....
        /*0a00*/ 	.word	0x00016400
        /*0a04*/ 	.word	0x00000005
        /*0a08*/ 	.word	0x0002d830
        /*0a0c*/ 	.short	0x010a
        /*0a0e*/ 	.byte	0x3f
	.zero		1


	//   ....[66]....
        /*0a10*/ 	.word	0x00016460
        /*0a14*/ 	.word	0x00000007
        /*0a18*/ 	.word	0x0002d830
        /*0a1c*/ 	.short	0x010a
        /*0a1e*/ 	.byte	0x3f
	.zero		1


	//   ....[67]....
        /*0a20*/ 	.word	0x000164c0
        /*0a24*/ 	.word	0x00000007
        /*0a28*/ 	.word	0x0002d850
        /*0a2c*/ 	.short	0x010a
        /*0a2e*/ 	.byte	0x3f
	.zero		1


	//   ....[68]....
        /*0a30*/ 	.word	0x00016520
        /*0a34*/ 	.word	0x00000005
        /*0a38*/ 	.word	0x0002d830
        /*0a3c*/ 	.short	0x010a
        /*0a3e*/ 	.byte	0x3f
	.zero		1


	//   ....[69]....
        /*0a40*/ 	.word	0x00016580
        /*0a44*/ 	.word	0x00000005
        /*0a48*/ 	.word	0x0002d850
        /*0a4c*/ 	.short	0x010a
        /*0a4e*/ 	.byte	0x3f
	.zero		1


	//   ....[70]....
        /*0a50*/ 	.word	0x000165e0
        /*0a54*/ 	.word	0x00000005
        /*0a58*/ 	.word	0x0002d830
        /*0a5c*/ 	.short	0x010a
        /*0a5e*/ 	.byte	0x3f
	.zero		1


	//   ....[71]....
        /*0a60*/ 	.word	0x00016640
        /*0a64*/ 	.word	0x00000005
        /*0a68*/ 	.word	0x0002d850
        /*0a6c*/ 	.short	0x010a
        /*0a6e*/ 	.byte	0x3f
	.zero		1


	//   ....[72]....
        /*0a70*/ 	.word	0x000166a0
        /*0a74*/ 	.word	0x00000007
        /*0a78*/ 	.word	0x0002d850
        /*0a7c*/ 	.short	0x010a
        /*0a7e*/ 	.byte	0x3f
	.zero		1


	//   ....[73]....
        /*0a80*/ 	.word	0x00016840
        /*0a84*/ 	.word	0x00000000
        /*0a88*/ 	.word	0x0002d840
        /*0a8c*/ 	.short	0x010a
        /*0a8e*/ 	.byte	0x3f
	.zero		1


	//   ....[74]....
        /*0a90*/ 	.word	0x000170f0
        /*0a94*/ 	.word	0x00000016
        /*0a98*/ 	.word	0x0002d820
        /*0a9c*/ 	.short	0x010a
        /*0a9e*/ 	.byte	0x3f
	.zero		1


	//   ....[75]....
        /*0aa0*/ 	.word	0x00017140
        /*0aa4*/ 	.word	0x00000003
        /*0aa8*/ 	.word	0x0002d840
        /*0aac*/ 	.short	0x010a
        /*0aae*/ 	.byte	0x3f
	.zero		1


	//   ....[76]....
        /*0ab0*/ 	.word	0x00017190
        /*0ab4*/ 	.word	0x00000003
        /*0ab8*/ 	.word	0x00000060
        /*0abc*/ 	.short	0x010a
        /*0abe*/ 	.byte	0x3f
	.zero		1


	//   ....[77]....
        /*0ac0*/ 	.word	0x000171e0
        /*0ac4*/ 	.word	0x00000003
        /*0ac8*/ 	.word	0x0002d840
        /*0acc*/ 	.short	0x010a
        /*0ace*/ 	.byte	0x3f
	.zero		1


	//   ....[78]....
        /*0ad0*/ 	.word	0x00017230
        /*0ad4*/ 	.word	0x0000000c
        /*0ad8*/ 	.word	0x00000060
        /*0adc*/ 	.short	0x010a
        /*0ade*/ 	.byte	0x3f
	.zero		1


	//   ....[79]....
        /*0ae0*/ 	.word	0x00017280
        /*0ae4*/ 	.word	0x00000002
        /*0ae8*/ 	.word	0x0002d840
        /*0aec*/ 	.short	0x010a
        /*0aee*/ 	.byte	0x3f
	.zero		1


	//   ....[80]....
        /*0af0*/ 	.word	0x000172d0
        /*0af4*/ 	.word	0x00000007
        /*0af8*/ 	.word	0x00000060
        /*0afc*/ 	.short	0x010a
        /*0afe*/ 	.byte	0x3f
	.zero		1


	//   ....[81]....
        /*0b00*/ 	.word	0x00017320
        /*0b04*/ 	.word	0x00000003
        /*0b08*/ 	.word	0x0002d860
        /*0b0c*/ 	.short	0x010a
        /*0b0e*/ 	.byte	0x3f
	.zero		1


	//   ....[82]....
        /*0b10*/ 	.word	0x00017ca0
        /*0b14*/ 	.word	0x00000009
        /*0b18*/ 	.word	0x0002d820
        /*0b1c*/ 	.short	0x010a
        /*0b1e*/ 	.byte	0x3f
	.zero		1


	//   ....[83]....
        /*0b20*/ 	.word	0x00017e40
        /*0b24*/ 	.word	0x00000005
        /*0b28*/ 	.word	0x00000000
        /*0b2c*/ 	.short	0x010a
        /*0b2e*/ 	.byte	0x3f
	.zero		1


	//   ....[84]....
        /*0b30*/ 	.word	0x00017e90
        /*0b34*/ 	.word	0x00000003
        /*0b38*/ 	.word	0x00000000
        /*0b3c*/ 	.short	0x010a
        /*0b3e*/ 	.byte	0x3f
	.zero		1


	//   ....[85]....
        /*0b40*/ 	.word	0x00017ee0
        /*0b44*/ 	.word	0x00000017
        /*0b48*/ 	.word	0x00000000
        /*0b4c*/ 	.short	0x010a
        /*0b4e*/ 	.byte	0x3f
	.zero		1


	//----- nvinfo : EIATTR_NUM_MBARRIERS
	.align		4
.L_1353:
        /*0b50*/ 	.byte	0x03, 0x38
        /*0b52*/ 	.short	0x0016


	//----- nvinfo : EIATTR_EXIT_INSTR_OFFSETS
	.align		4
        /*0b54*/ 	.byte	0x04, 0x1c
        /*0b56*/ 	.short	(.L_1355 - .L_1354)


	//   ....[0]....
.L_1354:
        /*0b58*/ 	.word	0x00000a80


	//   ....[1]....
        /*0b5c*/ 	.word	0x0000fc40


	//   ....[2]....
        /*0b60*/ 	.word	0x00016390


	//----- nvinfo : EIATTR_MAX_THREADS
	.align		4
.L_1355:
        /*0b64*/ 	.byte	0x04, 0x05
        /*0b66*/ 	.short	(.L_1357 - .L_1356)
.L_1356:
        /*0b68*/ 	.word	0x00000200
        /*0b6c*/ 	.word	0x00000001
        /*0b70*/ 	.word	0x00000001


	//----- nvinfo : EIATTR_CRS_STACK_SIZE
	.align		4
.L_1357:
        /*0b74*/ 	.byte	0x04, 0x1e
        /*0b76*/ 	.short	(.L_1359 - .L_1358)
.L_1358:
        /*0b78*/ 	.word	0x00000000


	//----- nvinfo : EIATTR_CBANK_PARAM_SIZE
	.align		4
.L_1359:
        /*0b7c*/ 	.byte	0x03, 0x19
        /*0b7e*/ 	.short	0x0af0


	//----- nvinfo : EIATTR_PARAM_CBANK
	.align		4
        /*0b80*/ 	.byte	0x04, 0x0a
        /*0b82*/ 	.short	(.L_1361 - .L_1360)
	.align		4
.L_1360:
        /*0b84*/ 	.word	index@(.nv.constant0._ZN7cutlass13device_kernelIN5flash11enable_sm90INS1_16FlashAttnFwdSm90INS1_25CollectiveMainloopFwdSm90ILi2EN4cute5tupleIJNS5_1CILi1EEES8_S8_EEENS6_IJNS7_ILi192EEENS7_ILi128EEENS7_ILi96EEEEEELi96ENS_10bfloat16_tEfNS_4arch4Sm90ELb0ELb1ELb0ELb1ELb0ELb0ELb0ELb0ELb1ELb1ELb0ELb0EEENS1_21CollectiveEpilogueFwdINS6_IJSA_SC_SB_EEES9_SE_SG_Li384ELb1ELb1ELb0ELb0EEENS1_36VarlenDynamicPersistentTileSchedulerILi192ELi128ELi384ELi128ELb0ELb1ELb1ELb1ELb0ELb1EEEEEEEEEvNT_6ParamsE)
        /*0b88*/ 	.short	0x0210
        /*0b8a*/ 	.short	0x0af0


	//----- nvinfo : EIATTR_SW_WAR
	.align		4
.L_1361:
        /*0b8c*/ 	.byte	0x04, 0x36
        /*0b8e*/ 	.short	(.L_1363 - .L_1362)
.L_1362:
        /*0b90*/ 	.word	0x00000008
.L_1363:


//--------------------- .nv.info._ZN7cutlass13device_kernelIN5flash11enable_sm90INS1_16FlashAttnFwdSm90INS1_25CollectiveMainloopFwdSm90ILi2EN4cute5tupleIJNS5_1CILi1EEES8_S8_EEENS6_IJNS7_ILi192EEENS7_ILi128EEENS7_ILi96EEEEEELi96ENS_10bfloat16_tEfNS_4arch4Sm90ELb0ELb1ELb0ELb1ELb0ELb1ELb0ELb0ELb1ELb1ELb0ELb0EEENS1_21CollectiveEpilogueFwdINS6_IJSA_SC_SB_EEES9_SE_SG_Li384ELb1ELb1ELb0ELb0EEENS1_36VarlenDynamicPersistentTileSchedulerILi192ELi128ELi384ELi128ELb0ELb1ELb1ELb1ELb0ELb1EEEEEEEEEvNT_6ParamsE --------------------------
	.section	.nv.info._ZN7cutlass13device_kernelIN5flash11enable_sm90INS1_16FlashAttnFwdSm90INS1_25CollectiveMainloopFwdSm90ILi2EN4cute5tupleIJNS5_1CILi1EEES8_S8_EEENS6_IJNS7_ILi192EEENS7_ILi128EEENS7_ILi96EEEEEELi96ENS_10bfloat16_tEfNS_4arch4Sm90ELb0ELb1ELb0ELb1ELb0ELb1ELb0ELb0ELb1ELb1ELb0ELb0EEENS1_21CollectiveEpilogueFwdINS6_IJSA_SC_SB_EEES9_SE_SG_Li384ELb1ELb1ELb0ELb0EEENS1_36VarlenDynamicPersistentTileSchedulerILi192ELi128ELi384ELi128ELb0ELb1ELb1ELb1ELb0ELb1EEEEEEEEEvNT_6ParamsE,"",@"SHT_CUDA_INFO"
	.sectionflags	@""
	.align	4


	//----- nvinfo : EIATTR_CUDA_API_VERSION
	.align		4
        /*0000*/ 	.byte	0x04, 0x37
        /*0002*/ 	.short	(.L_1365 - .L_1364)
.L_1364:
        /*0004*/ 	.word	0x00000082


	//----- nvinfo : EIATTR_KPARAM_INFO
	.align		4
.L_1365:
        /*0008*/ 	.byte	0x04, 0x17
        /*000a*/ 	.short	(.L_1367 - .L_1366)
.L_1366:
        /*000c*/ 	.word	0x00000000
        /*0010*/ 	.short	0x0000
        /*0012*/ 	.short	0x0070
        /*0014*/ 	.byte	0x00, 0xf0, 0x01, 0x2a


	//----- nvinfo : EIATTR_SPARSE_MMA_MASK
	.align		4
.L_1367:
        /*0018*/ 	.byte	0x03, 0x50
        /*001a*/ 	.short	0x0000


	//----- nvinfo : EIATTR_MAXREG_COUNT
	.align		4
        /*001c*/ 	.byte	0x03, 0x1b
        /*001e*/ 	.short	0x0080


	//----- nvinfo : EIATTR_NUM_BARRIERS
	.align		4
        /*0020*/ 	.byte	0x02, 0x4c
        /*0022*/ 	.byte	0x10
	.zero		1


	//----- nvinfo : EIATTR_EXTERNS
	.align		4
        /*0024*/ 	.byte	0x04, 0x0f
        /*0026*/ 	.short	(.L_1369 - .L_1368)


	//   ....[0]....
	.align		4
.L_1368:
        /*0028*/ 	.word	index@(__assertfail)


	//----- nvinfo : EIATTR_ANNOTATIONS
	.align		4
.L_1369:
        /*002c*/ 	.byte	0x04, 0x55
        /*002e*/ 	.short	(.L_1371 - .L_1370)


	//   ....[0]....
.L_1370:
        /* <DEDUP_REMOVED lines=87> */


	//----- nvinfo : EIATTR_MERCURY_ISA_VERSION
	.align		4
.L_1371:
        /*0590*/ 	.byte	0x03, 0x5f
        /*0592*/ 	.short	0x0101


	//----- nvinfo : EIATTR_UNUSED_LOAD_BYTE_OFFSET
	.align		4
        /*0594*/ 	.byte	0x04, 0x44
        /*0596*/ 	.short	(.L_1373 - .L_1372)


	//   ....[0]....
.L_1372:
        /*0598*/ 	.word	0x00000af0
        /*059c*/ 	.word	0x0000fff0


	//   ....[1]....
        /*05a0*/ 	.word	0x00018d20
        /*05a4*/ 	.word	0x0000fff0


	//----- nvinfo : EIATTR_INT_WARP_WIDE_INSTR_OFFSETS
	.align		4
.L_1373:
        /*05a8*/ 	.byte	0x04, 0x31
        /*05aa*/ 	.short	(.L_1375 - .L_1374)


	//   ....[0]....
.L_1374:
        /*05ac*/ 	.word	0x00000190


	//   ....[1]....
        /*05b0*/ 	.word	0x000001d0


	//   ....[2]....
        /*05b4*/ 	.word	0x00000240


	//   ....[3]....
        /*05b8*/ 	.word	0x0001da70


	//   ....[4]....
        /*05bc*/ 	.word	0x0001db00


	//   ....[5]....
        /*05c0*/ 	.word	0x00021590


	//   ....[6]....
        /*05c4*/ 	.word	0x00021620


	//----- nvinfo : EIATTR_COOP_GROUP_MASK_REGIDS
	.align		4
.L_1375:
        /*05c8*/ 	.byte	0x04, 0x29
        /*05ca*/ 	.short	(.L_1377 - .L_1376)


	//   ....[0]....
.L_1376:
        /*05cc*/ 	.word	0xffffffff


	//   ....[1]....
        /*05d0*/ 	.word	0xffffffff


	//   ....[2]....
        /*05d4*/ 	.word	0xffffffff


	//   ....[3]....
        /*05d8*/ 	.word	0xffffffff


	//   ....[4]....
        /*05dc*/ 	.word	0xffffffff


	//   ....[5]....
        /*05e0*/ 	.word	0xffffffff


	//   ....[6]....
        /*05e4*/ 	.word	0xffffffff


	//   ....[7]....
        /*05e8*/ 	.word	0xffffffff


	//   ....[8]....
        /*05ec*/ 	.word	0xffffffff


	//   ....[9]....
        /*05f0*/ 	.word	0xffffffff


	//   ....[10]....
        /*05f4*/ 	.word	0xffffffff


	//   ....[11]....
        /*05f8*/ 	.word	0xffffffff


	//   ....[12]....
        /*05fc*/ 	.word	0xffffffff


	//   ....[13]....
        /*0600*/ 	.word	0xffffffff


	//   ....[14]....
        /*0604*/ 	.word	0xffffffff


	//   ....[15]....
        /*0608*/ 	.word	0xffffffff


	//   ....[16]....
        /*060c*/ 	.word	0xffffffff


	//   ....[17]....
        /*0610*/ 	.word	0xffffffff


	//   ....[18]....
        /*0614*/ 	.word	0xffffffff


	//   ....[19]....
        /*0618*/ 	.word	0xffffffff


	//   ....[20]....
        /*061c*/ 	.word	0xffffffff


	//   ....[21]....
        /*0620*/ 	.word	0xffffffff


	//   ....[22]....
        /*0624*/ 	.word	0xffffffff


	//   ....[23]....
        /*0628*/ 	.word	0xffffffff


	//   ....[24]....
        /*062c*/ 	.word	0xffffffff


	//   ....[25]....
        /*0630*/ 	.word	0xffffffff


	//   ....[26]....
        /*0634*/ 	.word	0xffffffff


	//   ....[27]....
        /*0638*/ 	.word	0xffffffff


	//   ....[28]....
        /*063c*/ 	.word	0xffffffff


	//   ....[29]....
        /*0640*/ 	.word	0xffffffff


	//   ....[30]....
        /*0644*/ 	.word	0xffffffff


	//   ....[31]....
        /*0648*/ 	.word	0xffffffff


	//   ....[32]....
        /*064c*/ 	.word	0xffffffff


	//   ....[33]....
        /*0650*/ 	.word	0xffffffff


	//   ....[34]....
        /*0654*/ 	.word	0xffffffff


	//   ....[35]....
        /*0658*/ 	.word	0xffffffff


	//   ....[36]....
        /*065c*/ 	.word	0xffffffff


	//   ....[37]....
        /*0660*/ 	.word	0xffffffff


	//   ....[38]....
        /*0664*/ 	.word	0xffffffff


	//   ....[39]....
        /*0668*/ 	.word	0xffffffff


	//   ....[40]....
        /*066c*/ 	.word	0xffffffff


	//   ....[41]....
        /*0670*/ 	.word	0xffffffff


	//   ....[42]....
        /*0674*/ 	.word	0xffffffff


	//   ....[43]....
        /*0678*/ 	.word	0xffffffff


	//   ....[44]....
        /*067c*/ 	.word	0xffffffff


	//   ....[45]....
        /*0680*/ 	.word	0xffffffff


	//   ....[46]....
        /*0684*/ 	.word	0xffffffff


	//   ....[47]....
        /*0688*/ 	.word	0xffffffff


	//   ....[48]....
        /*068c*/ 	.word	0xffffffff


	//   ....[49]....
        /*0690*/ 	.word	0xffffffff


	//   ....[50]....
        /*0694*/ 	.word	0xffffffff


	//   ....[51]....
        /*0698*/ 	.word	0xffffffff


	//   ....[52]....
        /*069c*/ 	.word	0xffffffff


	//   ....[53]....
        /*06a0*/ 	.word	0xffffffff


	//   ....[54]....
        /*06a4*/ 	.word	0xffffffff


	//   ....[55]....
        /*06a8*/ 	.word	0xffffffff


	//   ....[56]....
        /*06ac*/ 	.word	0xffffffff


	//   ....[57]....
        /*06b0*/ 	.word	0xffffffff


	//   ....[58]....
        /*06b4*/ 	.word	0xffffffff


	//   ....[59]....
        /*06b8*/ 	.word	0xffffffff


	//   ....[60]....
        /*06bc*/ 	.word	0xffffffff


	//   ....[61]....
        /*06c0*/ 	.word	0xffffffff


	//   ....[62]....
        /*06c4*/ 	.word	0xffffffff


	//   ....[63]....
        /*06c8*/ 	.word	0xffffffff


	//   ....[64]....
        /*06cc*/ 	.word	0xffffffff


	//   ....[65]....
        /*06d0*/ 	.word	0xffffffff


	//   ....[66]....
        /*06d4*/ 	.word	0xffffffff


	//   ....[67]....
        /*06d8*/ 	.word	0xffffffff


	//   ....[68]....
        /*06dc*/ 	.word	0xffffffff


	//   ....[69]....
        /*06e0*/ 	.word	0xffffffff


	//   ....[70]....
        /*06e4*/ 	.word	0xffffffff


	//   ....[71]....
        /*06e8*/ 	.word	0xffffffff


	//   ....[72]....
        /*06ec*/ 	.word	0xffffffff


	//   ....[73]....
        /*06f0*/ 	.word	0xffffffff


	//   ....[74]....
        /*06f4*/ 	.word	0xffffffff


	//   ....[75]....
        /*06f8*/ 	.word	0xffffffff


	//   ....[76]....
        /*06fc*/ 	.word	0xffffffff


	//   ....[77]....
        /*0700*/ 	.word	0xffffffff


	//   ....[78]....
        /*0704*/ 	.word	0xffffffff


	//   ....[79]....
        /*0708*/ 	.word	0xffffffff


	//   ....[80]....
        /*070c*/ 	.word	0xffffffff


	//   ....[81]....
        /*0710*/ 	.word	0xffffffff


	//   ....[82]....
        /*0714*/ 	.word	0xffffffff


	//   ....[83]....
        /*0718*/ 	.word	0xffffffff


	//   ....[84]....
        /*071c*/ 	.word	0xffffffff


	//   ....[85]....
        /*0720*/ 	.word	0xffffffff


	//   ....[86]....
        /*0724*/ 	.word	0xffffffff


	//   ....[87]....
        /*0728*/ 	.word	0xffffffff


	//   ....[88]....
        /*072c*/ 	.word	0xffffffff


	//   ....[89]....
        /*0730*/ 	.word	0xffffffff


	//   ....[90]....
        /*0734*/ 	.word	0xffffffff


	//   ....[91]....
        /*0738*/ 	.word	0xffffffff


	//   ....[92]....
        /*073c*/ 	.word	0xffffffff


	//   ....[93]....
        /*0740*/ 	.word	0xffffffff


	//   ....[94]....
        /*0744*/ 	.word	0xffffffff


	//   ....[95]....
        /*0748*/ 	.word	0xffffffff


	//   ....[96]....
        /*074c*/ 	.word	0xffffffff


	//   ....[97]....
        /*0750*/ 	.word	0xffffffff


	//   ....[98]....
        /*0754*/ 	.word	0xffffffff


	//   ....[99]....
        /*0758*/ 	.word	0xffffffff


	//   ....[100]....
        /*075c*/ 	.word	0xffffffff


	//   ....[101]....
        /*0760*/ 	.word	0xffffffff


	//   ....[102]....
        /*0764*/ 	.word	0xffffffff


	//   ....[103]....
        /*0768*/ 	.word	0xffffffff


	//   ....[104]....
        /*076c*/ 	.word	0xffffffff


	//   ....[105]....
        /*0770*/ 	.word	0xffffffff


	//   ....[106]....
        /*0774*/ 	.word	0x0500000f


	//   ....[107]....
        /*0778*/ 	.word	0x0500000f


	//   ....[108]....
        /*077c*/ 	.word	0x0500000f


	//   ....[109]....
        /*0780*/ 	.word	0x0500000f


	//   ....[110]....
        /*0784*/ 	.word	0x0500000f


	//   ....[111]....
        /*0788*/ 	.word	0x0500000f


	//   ....[112]....
        /*078c*/ 	.word	0x0500000f


	//   ....[113]....
        /*0790*/ 	.word	0x0500000f


	//   ....[114]....
        /*0794*/ 	.word	0x0500000f


	//   ....[115]....
        /*0798*/ 	.word	0x0500000f


	//   ....[116]....
        /*079c*/ 	.word	0x0500000f


	//   ....[117]....
        /*07a0*/ 	.word	0x0500000f


	//   ....[118]....
        /*07a4*/ 	.word	0x0500000f


	//   ....[119]....
        /*07a8*/ 	.word	0x0500000f


	//   ....[120]....
        /*07ac*/ 	.word	0x0500000f


	//   ....[121]....
        /*07b0*/ 	.word	0x0500000f


	//   ....[122]....
        /*07b4*/ 	.word	0x0500000f


	//   ....[123]....
        /*07b8*/ 	.word	0x0500000f


	//   ....[124]....
        /*07bc*/ 	.word	0x0500000f


	//   ....[125]....
        /*07c0*/ 	.word	0x0500000f


	//   ....[126]....
        /*07c4*/ 	.word	0x0500000f


	//   ....[127]....
        /*07c8*/ 	.word	0x0500000f


	//   ....[128]....
        /*07cc*/ 	.word	0x0500000f


	//   ....[129]....
        /*07d0*/ 	.word	0x0500000f


	//   ....[130]....
        /*07d4*/ 	.word	0x0500000f


	//   ....[131]....
        /*07d8*/ 	.word	0x0500000f


	//   ....[132]....
        /*07dc*/ 	.word	0x0500000f


	//   ....[133]....
        /*07e0*/ 	.word	0x0500000f


	//   ....[134]....
        /*07e4*/ 	.word	0x0500000f


	//   ....[135]....
        /*07e8*/ 	.word	0x0500000f


	//   ....[136]....
        /*07ec*/ 	.word	0x0500000f


	//   ....[137]....
        /*07f0*/ 	.word	0x0500000f


	//   ....[138]....
        /*07f4*/ 	.word	0x0500000f


	//   ....[139]....
        /*07f8*/ 	.word	0x0500000f


	//   ....[140]....
        /*07fc*/ 	.word	0x0500000f


	//   ....[141]....
        /*0800*/ 	.word	0x0500000f


	//   ....[142]....
        /*0804*/ 	.word	0x0500000f


	//   ....[143]....
        /*0808*/ 	.word	0x0500000f


	//   ....[144]....
        /*080c*/ 	.word	0x0500000f


	//   ....[145]....
        /*0810*/ 	.word	0x0500000f


	//   ....[146]....
        /*0814*/ 	.word	0x0500000f


	//   ....[147]....
        /*0818*/ 	.word	0x0500000f


	//   ....[148]....
        /*081c*/ 	.word	0x0500000f


	//   ....[149]....
        /*0820*/ 	.word	0x0500000f


	//   ....[150]....
        /*0824*/ 	.word	0x0500000f


	//----- nvinfo : EIATTR_COOP_GROUP_INSTR_OFFSETS
	.align		4
.L_1377:
        /*0828*/ 	.byte	0x04, 0x28
        /*082a*/ 	.short	(.L_1379 - .L_1378)


	//   ....[0]....
.L_1378:
        /*082c*/ 	.word	0x00000070


	//   ....[1]....
        /*0830*/ 	.word	0x000001a0


	//   ....[2]....
        /*0834*/ 	.word	0x000001f0


	//   ....[3]....
        /*0838*/ 	.word	0x00000420


	//   ....[4]....
        /*083c*/ 	.word	0x00000580


	//   ....[5]....
        /*0840*/ 	.word	0x000006a0


	//   ....[6]....
        /*0844*/ 	.word	0x00000800


	//   ....[7]....
        /*0848*/ 	.word	0x00007750


	//   ....[8]....
        /*084c*/ 	.word	0x00007ec0


	//   ....[9]....
        /*0850*/ 	.word	0x00007ed0


	//   ....[10]....
        /*0854*/ 	.word	0x00007ee0


	//   ....[11]....
        /*0858*/ 	.word	0x00007ef0


	//   ....[12]....
        /*085c*/ 	.word	0x00009eb0


	//   ....[13]....
        /*0860*/ 	.word	0x00009ec0


	//   ....[14]....
        /*0864*/ 	.word	0x00009ed0


	//   ....[15]....
        /*0868*/ 	.word	0x00009ee0


	//   ....[16]....
        /*086c*/ 	.word	0x0000c200


	//   ....[17]....
        /*0870*/ 	.word	0x0000d020


	//   ....[18]....
        /*0874*/ 	.word	0x0000d710


	//   ....[19]....
        /*0878*/ 	.word	0x0000d820


	//   ....[20]....
        /*087c*/ 	.word	0x0000e0f0


	//   ....[21]....
        /*0880*/ 	.word	0x0000e160


	//   ....[22]....
        /*0884*/ 	.word	0x0000edd0


	//   ....[23]....
        /*0888*/ 	.word	0x0000f8c0


	//   ....[24]....
        /*088c*/ 	.word	0x00010000


	//   ....[25]....
        /*0890*/ 	.word	0x00010a10


	//   ....[26]....
        /*0894*/ 	.word	0x00010a30


	//   ....[27]....
        /*0898*/ 	.word	0x000117f0


	//   ....[28]....
        /*089c*/ 	.word	0x00011830


	//   ....[29]....
        /*08a0*/ 	.word	0x00012590


	//   ....[30]....
        /*08a4*/ 	.word	0x00013260


	//   ....[31]....
        /*08a8*/ 	.word	0x00013280


	//   ....[32]....
        /*08ac*/ 	.word	0x000139b0


	//   ....[33]....
        /*08b0*/ 	.word	0x000139f0


	//   ....[34]....
        /*08b4*/ 	.word	0x00014c00


	//   ....[35]....
        /*08b8*/ 	.word	0x00015350


	//   ....[36]....
        /*08bc*/ 	.word	0x00015ad0


	//   ....[37]....
        /*08c0*/ 	.word	0x000164d0


	//   ....[38]....
        /*08c4*/ 	.word	0x000164f0


	//   ....[39]....
        /*08c8*/ 	.word	0x000172a0


	//   ....[40]....
        /*08cc*/ 	.word	0x000172c0


	//   ....[41]....
        /*08d0*/ 	.word	0x00018050


	//   ....[42]....
        /*08d4*/ 	.word	0x00018720


	//   ....[43]....
        /*08d8*/ 	.word	0x00018750


	//   ....[44]....
        /*08dc*/ 	.word	0x000187a0


	//   ....[45]....
        /*08e0*/ 	.word	0x000187b0


	//   ....[46]....
        /*08e4*/ 	.word	0x000196f0


	//   ....[47]....
        /*08e8*/ 	.word	0x00019720


	//   ....[48]....
        /*08ec*/ 	.word	0x00019790


	//   ....[49]....
        /*08f0*/ 	.word	0x000197a0


	//   ....[50]....
        /*08f4*/ 	.word	0x00019cb0


	//   ....[51]....
        /*08f8*/ 	.word	0x00019cd0


	//   ....[52]....
        /*08fc*/ 	.word	0x00019df0


	//   ....[53]....
        /*0900*/ 	.word	0x00019e10


	//   ....[54]....
        /*0904*/ 	.word	0x0001a680


	//   ....[55]....
        /*0908*/ 	.word	0x0001a690


	//   ....[56]....
        /*090c*/ 	.word	0x0001a7f0


	//   ....[57]....
        /*0910*/ 	.word	0x0001a800


	//   ....[58]....
        /*0914*/ 	.word	0x0001a9a0


	//   ....[59]....
        /*0918*/ 	.word	0x0001ab70


	//   ....[60]....
        /*091c*/ 	.word	0x0001aba0


	//   ....[61]....
        /*0920*/ 	.word	0x0001abd0


	//   ....[62]....
        /*0924*/ 	.word	0x0001ac00


	//   ....[63]....
        /*0928*/ 	.word	0x0001ac30


	//   ....[64]....
        /*092c*/ 	.word	0x0001ac60


	//   ....[65]....
        /*0930*/ 	.word	0x0001add0


	//   ....[66]....
        /*0934*/ 	.word	0x0001ae00


	//   ....[67]....
        /*0938*/ 	.word	0x0001ae30


	//   ....[68]....
        /*093c*/ 	.word	0x0001ae60


	//   ....[69]....
        /*0940*/ 	.word	0x0001ae90


	//   ....[70]....
        /*0944*/ 	.word	0x0001aec0


	//   ....[71]....
        /*0948*/ 	.word	0x0001af60


	//   ....[72]....
        /*094c*/ 	.word	0x0001afc0


	//   ....[73]....
        /*0950*/ 	.word	0x0001b060


	//   ....[74]....
        /*0954*/ 	.word	0x0001c200


	//   ....[75]....
        /*0958*/ 	.word	0x0001e000


	//   ....[76]....
        /*095c*/ 	.word	0x0001eca0


	//   ....[77]....
        /*0960*/ 	.word	0x0001ecc0


	//   ....[78]....
        /*0964*/ 	.word	0x0001ed90


	//   ....[79]....
        /*0968*/ 	.word	0x0001edb0


	//   ....[80]....
        /*096c*/ 	.word	0x0001ee50


	//   ....[81]....
        /*0970*/ 	.word	0x0001ee70


	//   ....[82]....
        /*0974*/ 	.word	0x0001ee80


	//   ....[83]....
        /*0978*/ 	.word	0x0001ee90


	//   ....[84]....
        /*097c*/ 	.word	0x0001ef70


	//   ....[85]....
        /*0980*/ 	.word	0x0001efb0


	//   ....[86]....
        /*0984*/ 	.word	0x0001efc0


	//   ....[87]....
        /*0988*/ 	.word	0x0001f050


	//   ....[88]....
        /*098c*/ 	.word	0x00021ce0


	//   ....[89]....
        /*0990*/ 	.word	0x00021d00


	//   ....[90]....
        /*0994*/ 	.word	0x00021d40


	//   ....[91]....
        /*0998*/ 	.word	0x00021d70


	//   ....[92]....
        /*099c*/ 	.word	0x00021da0


	//   ....[93]....
        /*09a0*/ 	.word	0x00021dd0


	//   ....[94]....
        /*09a4*/ 	.word	0x00021e00


	//   ....[95]....
        /*09a8*/ 	.word	0x00021e30


	//   ....[96]....
        /*09ac*/ 	.word	0x00021fa0


	//   ....[97]....
        /*09b0*/ 	.word	0x00021fe0


	//   ....[98]....
        /*09b4*/ 	.word	0x00022010


	//   ....[99]....
        /*09b8*/ 	.word	0x00022040


	//   ....[100]....
        /*09bc*/ 	.word	0x00022070


	//   ....[101]....
        /*09c0*/ 	.word	0x000220a0


	//   ....[102]....
        /*09c4*/ 	.word	0x00022160


	//   ....[103]....
        /*09c8*/ 	.word	0x00022180


	//   ....[104]....
        /*09cc*/ 	.word	0x000221f0


	//   ....[105]....
        /*09d0*/ 	.word	0x00022880


	//   ....[106]....
        /*09d4*/ 	.word	0x00022ce0


	//   ....[107]....
        /*09d8*/ 	.word	0x00022d80


	//   ....[108]....
        /*09dc*/ 	.word	0x00022e10


	//   ....[109]....
        /*09e0*/ 	.word	0x00022e60


	//   ....[110]....
        /*09e4*/ 	.word	0x00022eb0


	//   ....[111]....
        /*09e8*/ 	.word	0x00022f80


	//   ....[112]....
        /*09ec*/ 	.word	0x00023010


	//   ....[113]....
        /*09f0*/ 	.word	0x00023070


	//   ....[114]....
        /*09f4*/ 	.word	0x000230d0


	//   ....[115]....
        /*09f8*/ 	.word	0x00023420


	//   ....[116]....
        /*09fc*/ 	.word	0x00023470


	//   ....[117]....
        /*0a00*/ 	.word	0x00023500


	//   ....[118]....
        /*0a04*/ 	.word	0x00023590


	//   ....[119]....
        /*0a08*/ 	.word	0x00023650


	//   ....[120]....
        /*0a0c*/ 	.word	0x00023940


	//   ....[121]....
        /*0a10*/ 	.word	0x00023af0


	//   ....[122]....
        /*0a14*/ 	.word	0x00023b40


	//   ....[123]....
        /*0a18*/ 	.word	0x00023bb0


	//   ....[124]....
        /*0a1c*/ 	.word	0x00023cb0


	//   ....[125]....
        /*0a20*/ 	.word	0x00023d40


	//   ....[126]....
        /*0a24*/ 	.word	0x00023e50


	//   ....[127]....
        /*0a28*/ 	.word	0x00023eb0


	//   ....[128]....
        /*0a2c*/ 	.word	0x00023f40


	//   ....[129]....
        /*0a30*/ 	.word	0x00024030


	//   ....[130]....
        /*0a34*/ 	.word	0x00024130


	//   ....[131]....
        /*0a38*/ 	.word	0x00024190


	//   ....[132]....
        /*0a3c*/ 	.word	0x000241f0


	//   ....[133]....
        /*0a40*/ 	.word	0x00024590


	//   ....[134]....
        /*0a44*/ 	.word	0x00024640


	//   ....[135]....
        /*0a48*/ 	.word	0x00024740


	//   ....[136]....
        /*0a4c*/ 	.word	0x000247c0


	//   ....[137]....
        /*0a50*/ 	.word	0x00024830


	//   ....[138]....
        /*0a54*/ 	.word	0x000248a0


	//   ....[139]....
        /*0a58*/ 	.word	0x00024910


	//   ....[140]....
        /*0a5c*/ 	.word	0x00024990


	//   ....[141]....
        /*0a60*/ 	.word	0x00024a20


	//   ....[142]....
        /*0a64*/ 	.word	0x00024ac0


	//   ....[143]....
        /*0a68*/ 	.word	0x00024b30


	//   ....[144]....
        /*0a6c*/ 	.word	0x00024ba0


	//   ....[145]....
        /*0a70*/ 	.word	0x00024c10


	//   ....[146]....
        /*0a74*/ 	.word	0x00024c90


	//   ....[147]....
        /*0a78*/ 	.word	0x00024d00


	//   ....[148]....
        /*0a7c*/ 	.word	0x00024da0


	//   ....[149]....
        /*0a80*/ 	.word	0x00024e30


	//   ....[150]....
        /*0a84*/ 	.word	0x00024f60


	//----- nvinfo : EIATTR_REG_RECONFIG
	.align		4
.L_1379:
        /*0a88*/ 	.byte	0x01, 0x54
	.zero		2


	//----- nvinfo : EIATTR_SYSCALL_OFFSETS
	.align		4
        /*0a8c*/ 	.byte	0x04, 0x46
        /*0a8e*/ 	.short	(.L_1381 - .L_1380)


	//   ....[0]....
.L_1380:
        /*0a90*/ 	.word	0x00001e70


	//   ....[1]....
        /*0a94*/ 	.word	0x00001fc0


	//   ....[2]....
        /*0a98*/ 	.word	0x00007950


	//   ....[3]....
        /*0a9c*/ 	.word	0x00007c70


	//   ....[4]....
        /*0aa0*/ 	.word	0x0001dc60


	//   ....[5]....
        /*0aa4*/ 	.word	0x0001ddb0


	//   ....[6]....
        /*0aa8*/ 	.word	0x0001dea0


	//   ....[7]....
        /*0aac*/ 	.word	0x0001e720


	//----- nvinfo : EIATTR_MBARRIER_INSTR_OFFSETS
	.align		4
.L_1381:
        /*0ab0*/ 	.byte	0x04, 0x39
        /*0ab2*/ 	.short	(.L_1383 - .L_1382)


	//   ....[0]....
.L_1382:
        /*0ab4*/ 	.word	0x000002d0
        /*0ab8*/ 	.word	0x000000ff
        /*0abc*/ 	.word	0x0002d800
        /*0ac0*/ 	.short	0x0100
        /*0ac2*/ 	.byte	0x08
	.zero		1


	//   ....[1]....
        /*0ac4*/ 	.word	0x000002e0
        /*0ac8*/ 	.word	0x000000ff
        /*0acc*/ 	.word	0x0002d820
        /*0ad0*/ 	.short	0x0100
        /*0ad2*/ 	.byte	0x08
	.zero		1


	//   ....[2]....
        /*0ad4*/ 	.word	0x000003d0
        /*0ad8*/ 	.word	0x000000ff
        /*0adc*/ 	.word	0x0002d830
        /*0ae0*/ 	.short	0x0100
        /*0ae2*/ 	.byte	0x08
	.zero		1


	//   ....[3]....
        /*0ae4*/ 	.word	0x000003e0
        /*0ae8*/ 	.word	0x000000ff
        /*0aec*/ 	.word	0x0002d840
        /*0af0*/ 	.short	0x0100
        /*0af2*/ 	.byte	0x08
	.zero		1


	//   ....[4]....
        /*0af4*/ 	.word	0x000003f0
        /*0af8*/ 	.word	0x000000ff
        /*0afc*/ 	.word	0x0002d838
        /*0b00*/ 	.short	0x0100
        /*0b02*/ 	.byte	0x08
	.zero		1


	//   ....[5]....
        /*0b04*/ 	.word	0x00000400
        /*0b08*/ 	.word	0x000000ff
        /*0b0c*/ 	.word	0x0002d848
        /*0b10*/ 	.short	0x0100
        /*0b12*/ 	.byte	0x08
	.zero		1


	//   ....[6]....
        /*0b14*/ 	.word	0x00000530
        /*0b18*/ 	.word	0x000000ff
        /*0b1c*/ 	.word	0x0002d850
        /*0b20*/ 	.short	0x0100
        /*0b22*/ 	.byte	0x08
	.zero		1


	//   ....[7]....
        /*0b24*/ 	.word	0x00000540
        /*0b28*/ 	.word	0x000000ff
        /*0b2c*/ 	.word	0x0002d860
        /*0b30*/ 	.short	0x0100
        /*0b32*/ 	.byte	0x08
	.zero		1


	//   ....[8]....
        /*0b34*/ 	.word	0x00000550
        /*0b38*/ 	.word	0x000000ff
        /*0b3c*/ 	.word	0x0002d858
        /*0b40*/ 	.short	0x0100
        /*0b42*/ 	.byte	0x08
	.zero		1


	//   ....[9]....
        /*0b44*/ 	.word	0x00000560
        /*0b48*/ 	.word	0x000000ff
        /*0b4c*/ 	.word	0x0002d868
        /*0b50*/ 	.short	0x0100
        /*0b52*/ 	.byte	0x08
	.zero		1


	//   ....[10]....
        /*0b54*/ 	.word	0x00000650
        /*0b58*/ 	.word	0x000000ff
        /*0b5c*/ 	.word	0x0002d870
        /*0b60*/ 	.short	0x0100
        /*0b62*/ 	.byte	0x06
	.zero		1


	//   ....[11]....
        /*0b64*/ 	.word	0x00000660
        /*0b68*/ 	.word	0x000000ff
        /*0b6c*/ 	.word	0x0002d880
        /*0b70*/ 	.short	0x0100
        /*0b72*/ 	.byte	0x06
	.zero		1


	//   ....[12]....
        /*0b74*/ 	.word	0x00000670
        /*0b78*/ 	.word	0x000000ff
        /*0b7c*/ 	.word	0x0002d878
        /*0b80*/ 	.short	0x0100
        /*0b82*/ 	.byte	0x06
	.zero		1


	//   ....[13]....
        /*0b84*/ 	.word	0x00000680
        /*0b88*/ 	.word	0x000000ff
        /*0b8c*/ 	.word	0x0002d888
        /*0b90*/ 	.short	0x0100
        /*0b92*/ 	.byte	0x06
	.zero		1


	//   ....[14]....
        /*0b94*/ 	.word	0x000007b0
        /*0b98*/ 	.word	0x000000ff
        /*0b9c*/ 	.word	0x0002d890
        /*0ba0*/ 	.short	0x0100
        /*0ba2*/ 	.byte	0x08
	.zero		1


	//   ....[15]....
        /*0ba4*/ 	.word	0x000007c0
        /*0ba8*/ 	.word	0x000000ff
        /*0bac*/ 	.word	0x0002d8a0
        /*0bb0*/ 	.short	0x0100
        /*0bb2*/ 	.byte	0x08
	.zero		1


	//   ....[16]....
        /*0bb4*/ 	.word	0x000007d0
        /*0bb8*/ 	.word	0x000000ff
        /*0bbc*/ 	.word	0x0002d898
        /*0bc0*/ 	.short	0x0100
        /*0bc2*/ 	.byte	0x08
	.zero		1


	//   ....[17]....
        /*0bc4*/ 	.word	0x000007e0
        /*0bc8*/ 	.word	0x000000ff
        /*0bcc*/ 	.word	0x0002d8a8
        /*0bd0*/ 	.short	0x0100
        /*0bd2*/ 	.byte	0x08
	.zero		1


	//   ....[18]....
        /*0bd4*/ 	.word	0x00000910
        /*0bd8*/ 	.word	0x000000ff
        /*0bdc*/ 	.word	0x0002d8b0
        /*0be0*/ 	.short	0x0100
        /*0be2*/ 	.byte	0x08
	.zero		1


	//   ....[19]....
        /*0be4*/ 	.word	0x00000920
        /*0be8*/ 	.word	0x000000ff
        /*0bec*/ 	.word	0x0002d8c0
        /*0bf0*/ 	.short	0x0100
        /*0bf2*/ 	.byte	0x08
	.zero		1


	//   ....[20]....
        /*0bf4*/ 	.word	0x00000930
        /*0bf8*/ 	.word	0x000000ff
        /*0bfc*/ 	.word	0x0002d8b8
        /*0c00*/ 	.short	0x0100
        /*0c02*/ 	.byte	0x08
	.zero		1


	//   ....[21]....
        /*0c04*/ 	.word	0x00000940
        /*0c08*/ 	.word	0x000000ff
        /*0c0c*/ 	.word	0x0002d8c8
        /*0c10*/ 	.short	0x0100
        /*0c12*/ 	.byte	0x08
	.zero		1


	//   ....[22]....
        /*0c14*/ 	.word	0x00003450
        /*0c18*/ 	.word	0x0000000e
        /*0c1c*/ 	.word	0x0002d890
        /*0c20*/ 	.short	0x010a
        /*0c22*/ 	.byte	0x3f
	.zero		1


	//   ....[23]....
        /*0c24*/ 	.word	0x00004f80
        /*0c28*/ 	.word	0x0000000e
        /*0c2c*/ 	.word	0x0002d890
        /*0c30*/ 	.short	0x010a
        /*0c32*/ 	.byte	0x3f
	.zero		1


	//   ....[24]....
        /*0c34*/ 	.word	0x00006a00
        /*0c38*/ 	.word	0x0000000e
        /*0c3c*/ 	.word	0x0002d890
        /*0c40*/ 	.short	0x010a
        /*0c42*/ 	.byte	0x3f
	.zero		1


	//   ....[25]....
        /*0c44*/ 	.word	0x00006c70
        /*0c48*/ 	.word	0x0000001c
        /*0c4c*/ 	.word	0x00000000
        /*0c50*/ 	.short	0x0101
        /*0c52*/ 	.byte	0x3f
	.zero		1


	//   ....[26]....
        /*0c54*/ 	.word	0x00006cb0
        /*0c58*/ 	.word	0x0000000e
        /*0c5c*/ 	.word	0x0002d8b0
        /*0c60*/ 	.short	0x010a
        /*0c62*/ 	.byte	0x3f
	.zero		1


	//   ....[27]....
        /*0c64*/ 	.word	0x00006ff0
        /*0c68*/ 	.word	0x0000000e
        /*0c6c*/ 	.word	0x00000000
        /*0c70*/ 	.short	0x0101
        /*0c72*/ 	.byte	0x3f
	.zero		1


	//   ....[28]....
        /*0c74*/ 	.word	0x000079f0
        /*0c78*/ 	.word	0x00000002
        /*0c7c*/ 	.word	0x0002d800
        /*0c80*/ 	.short	0x010a
        /*0c82*/ 	.byte	0x3f
	.zero		1


	//   ....[29]....
        /*0c84*/ 	.word	0x00007a40
        /*0c88*/ 	.word	0x00000002
        /*0c8c*/ 	.word	0x0002d800
        /*0c90*/ 	.short	0x010a
        /*0c92*/ 	.byte	0x3f
	.zero		1


	//   ....[30]....
        /*0c94*/ 	.word	0x00008620
        /*0c98*/ 	.word	0x00000002
        /*0c9c*/ 	.word	0x0002d800
        /*0ca0*/ 	.short	0x010a
        /*0ca2*/ 	.byte	0x3f
	.zero		1


	//   ....[31]....
        /*0ca4*/ 	.word	0x0000a360
        /*0ca8*/ 	.word	0x00000002
        /*0cac*/ 	.word	0x0002d800
        /*0cb0*/ 	.short	0x010a
        /*0cb2*/ 	.byte	0x3f
	.zero		1


	//   ....[32]....
        /*0cb4*/ 	.word	0x0000bc20
        /*0cb8*/ 	.word	0x00000003
        /*0cbc*/ 	.word	0x0002d830
        /*0cc0*/ 	.short	0x010a
        /*0cc2*/ 	.byte	0x3f
	.zero		1


	//   ....[33]....
        /*0cc4*/ 	.word	0x0000bc90
        /*0cc8*/ 	.word	0x00000003
        /*0ccc*/ 	.word	0x0002d830
        /*0cd0*/ 	.short	0x010a
        /*0cd2*/ 	.byte	0x3f
	.zero		1


	//   ....[34]....
        /*0cd4*/ 	.word	0x0000c2d0
        /*0cd8*/ 	.word	0x00000000
        /*0cdc*/ 	.word	0x00000000
        /*0ce0*/ 	.short	0x0101
        /*0ce2*/ 	.byte	0x3f
	.zero		1


	//   ....[35]....
        /*0ce4*/ 	.word	0x0000f2a0
        /*0ce8*/ 	.word	0x00000009
        /*0cec*/ 	.word	0x0002d830
        /*0cf0*/ 	.short	0x010a
        /*0cf2*/ 	.byte	0x3f
	.zero		1


	//   ....[36]....
        /*0cf4*/ 	.word	0x0000f2f0
        /*0cf8*/ 	.word	0x00000009
        /*0cfc*/ 	.word	0x0002d830
        /*0d00*/ 	.short	0x010a
        /*0d02*/ 	.byte	0x3f
	.zero		1


	//   ....[37]....
        /*0d04*/ 	.word	0x0000f710
        /*0d08*/ 	.word	0x00000009
        /*0d0c*/ 	.word	0x0002d850
        /*0d10*/ 	.short	0x010a
        /*0d12*/ 	.byte	0x3f
	.zero		1


	//   ....[38]....
        /*0d14*/ 	.word	0x0000f750
        /*0d18*/ 	.word	0x00000009
        /*0d1c*/ 	.word	0x0002d850
        /*0d20*/ 	.short	0x010a
        /*0d22*/ 	.byte	0x3f
	.zero		1


	//   ....[39]....
        /*0d24*/ 	.word	0x0000fe70
        /*0d28*/ 	.word	0x00000009
        /*0d2c*/ 	.word	0x00000000
        /*0d30*/ 	.short	0x0101
        /*0d32*/ 	.byte	0x3f
	.zero		1


	//   ....[40]....
        /*0d34*/ 	.word	0x00010800
        /*0d38*/ 	.word	0x00000008
        /*0d3c*/ 	.word	0x00000000
        /*0d40*/ 	.short	0x0101
        /*0d42*/ 	.byte	0x3f
	.zero		1


	//   ....[41]....
        /*0d44*/ 	.word	0x00012960
        /*0d48*/ 	.word	0x00000000
        /*0d4c*/ 	.word	0x0002d830
        /*0d50*/ 	.short	0x010a
        /*0d52*/ 	.byte	0x3f
	.zero		1


	//   ....[42]....
        /*0d54*/ 	.word	0x000129b0
        /*0d58*/ 	.word	0x00000000
        /*0d5c*/ 	.word	0x0002d830
        /*0d60*/ 	.short	0x010a
        /*0d62*/ 	.byte	0x3f
	.zero		1


	//   ....[43]....
        /*0d64*/ 	.word	0x00012dd0
        /*0d68*/ 	.word	0x00000006
        /*0d6c*/ 	.word	0x0002d850
        /*0d70*/ 	.short	0x010a
        /*0d72*/ 	.byte	0x3f
	.zero		1


	//   ....[44]....
        /*0d74*/ 	.word	0x00012e10
        /*0d78*/ 	.word	0x00000006
        /*0d7c*/ 	.word	0x0002d850
        /*0d80*/ 	.short	0x010a
        /*0d82*/ 	.byte	0x3f
	.zero		1


	//   ....[45]....
        /*0d84*/ 	.word	0x00013e80
        /*0d88*/ 	.word	0x0000000b
        /*0d8c*/ 	.word	0x00000000
        /*0d90*/ 	.short	0x0101
        /*0d92*/ 	.byte	0x3f
	.zero		1


	//   ....[46]....
        /*0d94*/ 	.word	0x00013e90
        /*0d98*/ 	.word	0x00000009
        /*0d9c*/ 	.word	0x00000000
        /*0da0*/ 	.short	0x0101
        /*0da2*/ 	.byte	0x3f
	.zero		1


	//   ....[47]....
        /*0da4*/ 	.word	0x00014d50
        /*0da8*/ 	.word	0x00000000
        /*0dac*/ 	.word	0x0002d830
        /*0db0*/ 	.short	0x010a
        /*0db2*/ 	.byte	0x3f
	.zero		1


	//   ....[48]....
        /*0db4*/ 	.word	0x00014da0
        /*0db8*/ 	.word	0x00000000
        /*0dbc*/ 	.word	0x0002d830
        /*0dc0*/ 	.short	0x010a
        /*0dc2*/ 	.byte	0x3f
	.zero		1


	//   ....[49]....
        /*0dc4*/ 	.word	0x000151c0
        /*0dc8*/ 	.word	0x00000006
        /*0dcc*/ 	.word	0x0002d850
        /*0dd0*/ 	.short	0x010a
        /*0dd2*/ 	.byte	0x3f
	.zero		1


	//   ....[50]....
        /*0dd4*/ 	.word	0x00015200
        /*0dd8*/ 	.word	0x00000006
        /*0ddc*/ 	.word	0x0002d850
        /*0de0*/ 	.short	0x010a
        /*0de2*/ 	.byte	0x3f
	.zero		1


	//   ....[51]....
        /*0de4*/ 	.word	0x000158d0
        /*0de8*/ 	.word	0x0000000a
        /*0dec*/ 	.word	0x00000000
        /*0df0*/ 	.short	0x0101
        /*0df2*/ 	.byte	0x3f
	.zero		1


	//   ....[52]....
        /*0df4*/ 	.word	0x000162c0
        /*0df8*/ 	.word	0x00000000
        /*0dfc*/ 	.word	0x00000000
        /*0e00*/ 	.short	0x0101
        /*0e02*/ 	.byte	0x3f
	.zero		1


	//   ....[53]....
        /*0e04*/ 	.word	0x000180d0
        /*0e08*/ 	.word	0x0000000a
        /*0e0c*/ 	.word	0x0002d850
        /*0e10*/ 	.short	0x010a
        /*0e12*/ 	.byte	0x3f
	.zero		1


	//   ....[54]....
        /*0e14*/ 	.word	0x00018180
        /*0e18*/ 	.word	0x0000000a
        /*0e1c*/ 	.word	0x0002d850
        /*0e20*/ 	.short	0x010a
        /*0e22*/ 	.byte	0x3f
	.zero		1


	//   ....[55]....
        /*0e24*/ 	.word	0x00018960
        /*0e28*/ 	.word	0x00000007
        /*0e2c*/ 	.word	0x00000000
        /*0e30*/ 	.short	0x0101
        /*0e32*/ 	.byte	0x3f
	.zero		1


	//   ....[56]....
        /*0e34*/ 	.word	0x00019cc0
        /*0e38*/ 	.word	0x00000000
        /*0e3c*/ 	.word	0x00000000
        /*0e40*/ 	.short	0x0101
        /*0e42*/ 	.byte	0x3f
	.zero		1


	//   ....[57]....
        /*0e44*/ 	.word	0x0001c2e0
        /*0e48*/ 	.word	0x00000016
        /*0e4c*/ 	.word	0x0002d820
        /*0e50*/ 	.short	0x010a
        /*0e52*/ 	.byte	0x3f
	.zero		1


	//   ....[58]....
        /*0e54*/ 	.word	0x0001c3a0
        /*0e58*/ 	.word	0x0000000b
        /*0e5c*/ 	.word	0x0002d8a0
        /*0e60*/ 	.short	0x010a
        /*0e62*/ 	.byte	0x3f
	.zero		1


	//   ....[59]....
        /*0e64*/ 	.word	0x0001c7b0
        /*0e68*/ 	.word	0x0000000b
        /*0e6c*/ 	.word	0x0002d8c0
        /*0e70*/ 	.short	0x010a
        /*0e72*/ 	.byte	0x3f
	.zero		1


	//   ....[60]....
        /*0e74*/ 	.word	0x0001ccf0
        /*0e78*/ 	.word	0x00000006
        /*0e7c*/ 	.word	0x0002d8a0
        /*0e80*/ 	.short	0x010a
        /*0e82*/ 	.byte	0x3f
	.zero		1


	//   ....[61]....
        /*0e84*/ 	.word	0x0001d0f0
        /*0e88*/ 	.word	0x00000006
        /*0e8c*/ 	.word	0x0002d8c0
        /*0e90*/ 	.short	0x010a
        /*0e92*/ 	.byte	0x3f
	.zero		1


	//   ....[62]....
        /*0e94*/ 	.word	0x0001e200
        /*0e98*/ 	.word	0x00000000
        /*0e9c*/ 	.word	0x0002d840
        /*0ea0*/ 	.short	0x010a
        /*0ea2*/ 	.byte	0x3f
	.zero		1


	//   ....[63]....
        /*0ea4*/ 	.word	0x0001f120
        /*0ea8*/ 	.word	0x00000016
        /*0eac*/ 	.word	0x0002d800
        /*0eb0*/ 	.short	0x0107
        /*0eb2*/ 	.byte	0x3f
	.zero		1


	//   ....[64]....
        /*0eb4*/ 	.word	0x0001f210
        /*0eb8*/ 	.word	0x00000016
        /*0ebc*/ 	.word	0x0002d800
        /*0ec0*/ 	.short	0x0101
        /*0ec2*/ 	.byte	0x3f
	.zero		1


	//   ....[65]....
        /*0ec4*/ 	.word	0x0001f230
        /*0ec8*/ 	.word	0x00000016
        /*0ecc*/ 	.word	0x0002d820
        /*0ed0*/ 	.short	0x010a
        /*0ed2*/ 	.byte	0x3f
	.zero		1


	//   ....[66]....
        /*0ed4*/ 	.word	0x0001f560
        /*0ed8*/ 	.word	0x00000003
        /*0edc*/ 	.word	0x0002d840
        /*0ee0*/ 	.short	0x010a
        /*0ee2*/ 	.byte	0x3f
	.zero		1


	//   ....[67]....
        /*0ee4*/ 	.word	0x0001f9c0
        /*0ee8*/ 	.word	0x00000002
        /*0eec*/ 	.word	0x0002d860
        /*0ef0*/ 	.short	0x010a
        /*0ef2*/ 	.byte	0x3f
	.zero		1


	//   ....[68]....
        /*0ef4*/ 	.word	0x00020110
        /*0ef8*/ 	.word	0x00000004
        /*0efc*/ 	.word	0x0002d840
        /*0f00*/ 	.short	0x010a
        /*0f02*/ 	.byte	0x3f
	.zero		1


	//   ....[69]....
        /*0f04*/ 	.word	0x00020570
        /*0f08*/ 	.word	0x00000003
        /*0f0c*/ 	.word	0x0002d860
        /*0f10*/ 	.short	0x010a
        /*0f12*/ 	.byte	0x3f
	.zero		1


	//   ....[70]....
        /*0f14*/ 	.word	0x00020c10
        /*0f18*/ 	.word	0x00000004
        /*0f1c*/ 	.word	0x0002d840
        /*0f20*/ 	.short	0x010a
        /*0f22*/ 	.byte	0x3f
	.zero		1


	//   ....[71]....
        /*0f24*/ 	.word	0x00021070
        /*0f28*/ 	.word	0x00000003
        /*0f2c*/ 	.word	0x0002d860
        /*0f30*/ 	.short	0x010a
        /*0f32*/ 	.byte	0x3f
	.zero		1


	//   ....[72]....
        /*0f34*/ 	.word	0x000216b0
        /*0f38*/ 	.word	0x00000003
        /*0f3c*/ 	.word	0x0002d860
        /*0f40*/ 	.short	0x010a
        /*0f42*/ 	.byte	0x3f
	.zero		1


	//   ....[73]....
        /*0f44*/ 	.word	0x00022800
        /*0f48*/ 	.word	0x00000007
        /*0f4c*/ 	.word	0x0002d820
        /*0f50*/ 	.short	0x010a
        /*0f52*/ 	.byte	0x3f
	.zero		1


	//   ....[74]....
        /*0f54*/ 	.word	0x00022990
        /*0f58*/ 	.word	0x00000005
        /*0f5c*/ 	.word	0x00000000
        /*0f60*/ 	.short	0x010a
        /*0f62*/ 	.byte	0x3f
	.zero		1


	//   ....[75]....
        /*0f64*/ 	.word	0x00022a00
        /*0f68*/ 	.word	0x00000003
        /*0f6c*/ 	.word	0x00000000
        /*0f70*/ 	.short	0x010a
        /*0f72*/ 	.byte	0x3f
	.zero		1


	//   ....[76]....
        /*0f74*/ 	.word	0x00022a60
        /*0f78*/ 	.word	0x00000005
        /*0f7c*/ 	.word	0x00000000
        /*0f80*/ 	.short	0x010a
        /*0f82*/ 	.byte	0x3f
	.zero		1


	//   ....[77]....
        /*0f84*/ 	.word	0x00022a90
        /*0f88*/ 	.word	0x00000003
        /*0f8c*/ 	.word	0x00000000
        /*0f90*/ 	.short	0x010a
        /*0f92*/ 	.byte	0x3f
	.zero		1


	//   ....[78]....
        /*0f94*/ 	.word	0x00022af0
        /*0f98*/ 	.word	0x0000000e
        /*0f9c*/ 	.word	0x0002d890
        /*0fa0*/ 	.short	0x010a
        /*0fa2*/ 	.byte	0x3f
	.zero		1


	//   ....[79]....
        /*0fa4*/ 	.word	0x00022b40
        /*0fa8*/ 	.word	0x0000000e
        /*0fac*/ 	.word	0x0002d890
        /*0fb0*/ 	.short	0x010a
        /*0fb2*/ 	.byte	0x3f
	.zero		1


	//   ....[80]....
        /*0fb4*/ 	.word	0x00022b90
        /*0fb8*/ 	.word	0x0000000e
        /*0fbc*/ 	.word	0x0002d890
        /*0fc0*/ 	.short	0x010a
        /*0fc2*/ 	.byte	0x3f
	.zero		1


	//   ....[81]....
        /*0fc4*/ 	.word	0x00022be0
        /*0fc8*/ 	.word	0x0000000e
        /*0fcc*/ 	.word	0x0002d8b0
        /*0fd0*/ 	.short	0x010a
        /*0fd2*/ 	.byte	0x3f
	.zero		1


	//   ....[82]....
        /*0fd4*/ 	.word	0x00022ee0
        /*0fd8*/ 	.word	0x00000002
        /*0fdc*/ 	.word	0x0002d800
        /*0fe0*/ 	.short	0x010a
        /*0fe2*/ 	.byte	0x3f
	.zero		1


	//   ....[83]....
        /*0fe4*/ 	.word	0x00023100
        /*0fe8*/ 	.word	0x00000002
        /*0fec*/ 	.word	0x0002d800
        /*0ff0*/ 	.short	0x010a
        /*0ff2*/ 	.byte	0x3f
	.zero		1


	//   ....[84]....
        /*0ff4*/ 	.word	0x00023150
        /*0ff8*/ 	.word	0x00000003
        /*0ffc*/ 	.word	0x0002d830
        /*1000*/ 	.short	0x010a
        /*1002*/ 	.byte	0x3f
	.zero		1


	//   ....[85]....
        /*1004*/ 	.word	0x000231a0
        /*1008*/ 	.word	0x00000009
        /*100c*/ 	.word	0x0002d830
        /*1010*/ 	.short	0x010a
        /*1012*/ 	.byte	0x3f
	.zero		1


	//   ....[86]....
        /*1014*/ 	.word	0x000231f0
        /*1018*/ 	.word	0x00000009
        /*101c*/ 	.word	0x0002d850
        /*1020*/ 	.short	0x010a
        /*1022*/ 	.byte	0x3f
	.zero		1


	//   ....[87]....
        /*1024*/ 	.word	0x00023240
        /*1028*/ 	.word	0x00000000
        /*102c*/ 	.word	0x0002d830
        /*1030*/ 	.short	0x010a
        /*1032*/ 	.byte	0x3f
	.zero		1


	//   ....[88]....
        /*1034*/ 	.word	0x00023290
        /*1038*/ 	.word	0x00000006
        /*103c*/ 	.word	0x0002d850
        /*1040*/ 	.short	0x010a
        /*1042*/ 	.byte	0x3f
	.zero		1


	//   ....[89]....
        /*1044*/ 	.word	0x000232e0
        /*1048*/ 	.word	0x00000000
        /*104c*/ 	.word	0x0002d830
        /*1050*/ 	.short	0x010a
        /*1052*/ 	.byte	0x3f
	.zero		1


	//   ....[90]....
        /*1054*/ 	.word	0x00023330
        /*1058*/ 	.word	0x00000006
        /*105c*/ 	.word	0x0002d850
        /*1060*/ 	.short	0x010a
        /*1062*/ 	.byte	0x3f
	.zero		1


	//   ....[91]....
        /*1064*/ 	.word	0x00023380
        /*1068*/ 	.word	0x0000000a
        /*106c*/ 	.word	0x0002d850
        /*1070*/ 	.short	0x010a
        /*1072*/ 	.byte	0x3f
	.zero		1


	//   ....[92]....
        /*1074*/ 	.word	0x00023720
        /*1078*/ 	.word	0x00000016
        /*107c*/ 	.word	0x0002d820
        /*1080*/ 	.short	0x010a
        /*1082*/ 	.byte	0x3f
	.zero		1


	//   ....[93]....
        /*1084*/ 	.word	0x00023770
        /*1088*/ 	.word	0x0000000b
        /*108c*/ 	.word	0x0002d8a0
        /*1090*/ 	.short	0x010a
        /*1092*/ 	.byte	0x3f
	.zero		1


	//   ....[94]....
        /*1094*/ 	.word	0x000237c0
        /*1098*/ 	.word	0x0000000b
        /*109c*/ 	.word	0x0002d8c0
        /*10a0*/ 	.short	0x010a
        /*10a2*/ 	.byte	0x3f
	.zero		1


	//   ....[95]....
        /*10a4*/ 	.word	0x00023810
        /*10a8*/ 	.word	0x00000006
        /*10ac*/ 	.word	0x0002d8a0
        /*10b0*/ 	.short	0x010a
        /*10b2*/ 	.byte	0x3f
	.zero		1


	//   ....[96]....
        /*10b4*/ 	.word	0x00023860
        /*10b8*/ 	.word	0x00000006
        /*10bc*/ 	.word	0x0002d8c0
        /*10c0*/ 	.short	0x010a
        /*10c2*/ 	.byte	0x3f
	.zero		1


	//   ....[97]....
        /*10c4*/ 	.word	0x00023a00
        /*10c8*/ 	.word	0x00000000
        /*10cc*/ 	.word	0x0002d840
        /*10d0*/ 	.short	0x010a
        /*10d2*/ 	.byte	0x3f
	.zero		1


	//   ....[98]....
        /*10d4*/ 	.word	0x000242b0
        /*10d8*/ 	.word	0x00000016
        /*10dc*/ 	.word	0x0002d820
        /*10e0*/ 	.short	0x010a
        /*10e2*/ 	.byte	0x3f
	.zero		1


	//   ....[99]....
        /*10e4*/ 	.word	0x00024300
        /*10e8*/ 	.word	0x00000003
        /*10ec*/ 	.word	0x0002d840
        /*10f0*/ 	.short	0x010a
        /*10f2*/ 	.byte	0x3f
	.zero		1


	//   ....[100]....
        /*10f4*/ 	.word	0x00024350
        /*10f8*/ 	.word	0x00000002
        /*10fc*/ 	.word	0x0002d860
        /*1100*/ 	.short	0x010a
        /*1102*/ 	.byte	0x3f
	.zero		1


	//   ....[101]....
        /*1104*/ 	.word	0x000243a0
        /*1108*/ 	.word	0x00000004
        /*110c*/ 	.word	0x0002d840
        /*1110*/ 	.short	0x010a
        /*1112*/ 	.byte	0x3f
	.zero		1


	//   ....[102]....
        /*1114*/ 	.word	0x000243f0
        /*1118*/ 	.word	0x00000003
        /*111c*/ 	.word	0x0002d860
        /*1120*/ 	.short	0x010a
        /*1122*/ 	.byte	0x3f
	.zero		1


	//   ....[103]....
        /*1124*/ 	.word	0x00024440
        /*1128*/ 	.word	0x00000004
        /*112c*/ 	.word	0x0002d840
        /*1130*/ 	.short	0x010a
        /*1132*/ 	.byte	0x3f
	.zero		1


	//   ....[104]....
        /*1134*/ 	.word	0x00024490
        /*1138*/ 	.word	0x00000003
        /*113c*/ 	.word	0x0002d860
        /*1140*/ 	.short	0x010a
        /*1142*/ 	.byte	0x3f
	.zero		1


	//   ....[105]....
        /*1144*/ 	.word	0x000244e0
        /*1148*/ 	.word	0x00000003
        /*114c*/ 	.word	0x0002d860
        /*1150*/ 	.short	0x010a
        /*1152*/ 	.byte	0x3f
	.zero		1


	//   ....[106]....
        /*1154*/ 	.word	0x00024e80
        /*1158*/ 	.word	0x00000007
        /*115c*/ 	.word	0x0002d820
        /*1160*/ 	.short	0x010a
        /*1162*/ 	.byte	0x3f
	.zero		1


	//   ....[107]....
        /*1164*/ 	.word	0x00025020
        /*1168*/ 	.word	0x00000005
        /*116c*/ 	.word	0x00000000
        /*1170*/ 	.short	0x010a
        /*1172*/ 	.byte	0x3f
	.zero		1


	//   ....[108]....
        /*1174*/ 	.word	0x00025070
        /*1178*/ 	.word	0x00000003
        /*117c*/ 	.word	0x00000000
        /*1180*/ 	.short	0x010a
        /*1182*/ 	.byte	0x3f
	.zero		1


	//   ....[109]....
        /*1184*/ 	.word	0x000250c0
        /*1188*/ 	.word	0x00000005
        /*118c*/ 	.word	0x00000000
        /*1190*/ 	.short	0x010a
        /*1192*/ 	.byte	0x3f
	.zero		1


	//----- nvinfo : EIATTR_NUM_MBARRIERS
	.align		4
.L_1383:
        /*1194*/ 	.byte	0x03, 0x38
        /*1196*/ 	.short	0x0016


	//----- nvinfo : EIATTR_EXIT_INSTR_OFFSETS
	.align		4
        /*1198*/ 	.byte	0x04, 0x1c
        /*119a*/ 	.short	(.L_1385 - .L_1384)


	//   ....[0]....
.L_1384:
        /*119c*/ 	.word	0x00022ae0


	//----- nvinfo : EIATTR_MAX_THREADS
	.align		4
.L_1385:
        /*11a0*/ 	.byte	0x04, 0x05
        /*11a2*/ 	.short	(.L_1387 - .L_1386)
.L_1386:
        /*11a4*/ 	.word	0x00000200
        /*11a8*/ 	.word	0x00000001
        /*11ac*/ 	.word	0x00000001


	//----- nvinfo : EIATTR_CRS_STACK_SIZE
	.align		4
.L_1387:
        /*11b0*/ 	.byte	0x04, 0x1e
        /*11b2*/ 	.short	(.L_1389 - .L_1388)
.L_1388:
        /*11b4*/ 	.word	0x00000000


	//----- nvinfo : EIATTR_CBANK_PARAM_SIZE
	.align		4
.L_1389:
        /*11b8*/ 	.byte	0x03, 0x19
        /*11ba*/ 	.short	0x0af0


	//----- nvinfo : EIATTR_PARAM_CBANK
	.align		4
        /*11bc*/ 	.byte	0x04, 0x0a
        /*11be*/ 	.short	(.L_1391 - .L_1390)
	.align		4
.L_1390:
        /*11c0*/ 	.word	index@(.nv.constant0._ZN7cutlass13device_kernelIN5flash11enable_sm90INS1_16FlashAttnFwdSm90INS1_25CollectiveMainloopFwdSm90ILi2EN4cute5tupleIJNS5_1CILi1EEES8_S8_EEENS6_IJNS7_ILi192EEENS7_ILi128EEENS7_ILi96EEEEEELi96ENS_10bfloat16_tEfNS_4arch4Sm90ELb0ELb1ELb0ELb1ELb0ELb1ELb0ELb0ELb1ELb1ELb0ELb0EEENS1_21CollectiveEpilogueFwdINS6_IJSA_SC_SB_EEES9_SE_SG_Li384ELb1ELb1ELb0ELb0EEENS1_36VarlenDynamicPersistentTileSchedulerILi192ELi128ELi384ELi128ELb0ELb1ELb1ELb1ELb0ELb1EEEEEEEEEvNT_6ParamsE)
        /*11c4*/ 	.short	0x0210
        /*11c6*/ 	.short	0x0af0


	//----- nvinfo : EIATTR_SW_WAR
	.align		4
.L_1391:
        /*11c8*/ 	.byte	0x04, 0x36
        /*11ca*/ 	.short	(.L_1393 - .L_1392)
.L_1392:
        /*11cc*/ 	.word	0x00000008
.L_1393:


//--------------------- .nv.info._ZN7cutlass13device_kernelIN5flash11enable_sm90INS1_16FlashAttnFwdSm90INS1_25CollectiveMainloopFwdSm90ILi2EN4cute5tupleIJNS5_1CILi1EEES8_S8_EEENS6_IJNS7_ILi192EEENS7_ILi144EEENS7_ILi96EEEEEELi96ENS_10bfloat16_tEfNS_4arch4Sm90ELb1ELb0ELb0ELb0ELb0ELb0ELb0ELb0ELb1ELb1ELb0ELb0EEENS1_21CollectiveEpilogueFwdINS6_IJSA_SC_SB_EEES9_SE_SG_Li384ELb0ELb1ELb0ELb0EEENS1_30DynamicPersistentTileSchedulerILi384ELi128ELb0ELb1ELb1EEEEEEEEEvNT_6ParamsE --------------------------
	.section	.nv.info._ZN7cutlass13device_kernelIN5flash11enable_sm90INS1_16FlashAttnFwdSm90INS1_25CollectiveMainloopFwdSm90ILi2EN4cute5tupleIJNS5_1CILi1EEES8_S8_EEENS6_IJNS7_ILi192EEENS7_ILi144EEENS7_ILi96EEEEEELi96ENS_10bfloat16_tEfNS_4arch4Sm90ELb1ELb0ELb0ELb0ELb0ELb0ELb0ELb0ELb1ELb1ELb0ELb0EEENS1_21CollectiveEpilogueFwdINS6_IJSA_SC_SB_EEES9_SE_SG_Li384ELb0ELb1ELb0ELb0EEENS1_30DynamicPersistentTileSchedulerILi384ELi128ELb0ELb1ELb1EEEEEEEEEvNT_6ParamsE,"",@"SHT_CUDA_INFO"
	.sectionflags	@""
	.align	4


	//----- nvinfo : EIATTR_CUDA_API_VERSION
	.align		4
        /*0000*/ 	.byte	0x04, 0x37
        /*0002*/ 	.short	(.L_1395 - .L_1394)
.L_1394:
        /*0004*/ 	.word	0x00000082


	//----- nvinfo : EIATTR_KPARAM_INFO
	.align		4
.L_1395:
        /*0008*/ 	.byte	0x04, 0x17
        /*000a*/ 	.short	(.L_1397 - .L_1396)
.L_1396:
        /*000c*/ 	.word	0x00000000
        /*0010*/ 	.short	0x0000
        /*0012*/ 	.short	0x0070
        /*0014*/ 	.byte	0x00, 0xf0, 0x01, 0x2a


	//----- nvinfo : EIATTR_SPARSE_MMA_MASK
	.align		4
.L_1397:
        /*0018*/ 	.byte	0x03, 0x50
        /*001a*/ 	.short	0x0000


	//----- nvinfo : EIATTR_MAXREG_COUNT
	.align		4
        /*001c*/ 	.byte	0x03, 0x1b
        /*001e*/ 	.short	0x0080


	//----- nvinfo : EIATTR_NUM_BARRIERS
	.align		4
        /*0020*/ 	.byte	0x02, 0x4c
        /*0022*/ 	.byte	0x10
	.zero		1


	//----- nvinfo : EIATTR_EXTERNS
	.align		4
        /*0024*/ 	.byte	0x04, 0x0f
        /*0026*/ 	.short	(.L_1399 - .L_1398)


	//   ....[0]....
	.align		4
.L_1398:
        /*0028*/ 	.word	index@(__assertfail)


	//----- nvinfo : EIATTR_ANNOTATIONS
	.align		4
.L_1399:
        /*002c*/ 	.byte	0x04, 0x55
        /*002e*/ 	.short	(.L_1401 - .L_1400)


	//   ....[0]....
.L_1400:
        /*0030*/ 	.word	0x00000001
        /*0034*/ 	.byte	0x50, 0x09, 0x00, 0x00, 0x01, 0x00, 0x00, 0x00, 0x60, 0x0a, 0x00, 0x00, 0x01, 0x00, 0x00, 0x00
        /*0044*/ 	.byte	0xa0, 0xee, 0x00, 0x00, 0x01, 0x00, 0x00, 0x00, 0xb0, 0xee, 0x00, 0x00, 0x01, 0x00, 0x00, 0x00
        /*0054*/ 	.byte	0x30, 0xef, 0x00, 0x00, 0x01, 0x00, 0x00, 0x00, 0x10, 0x0c, 0x01, 0x00, 0x01, 0x00, 0x00, 0x00
        /*0064*/ 	.byte	0x30, 0x0c, 0x01, 0x00, 0x01, 0x00, 0x00, 0x00, 0x00, 0x34, 0x01, 0x00, 0x01, 0x00, 0x00, 0x00
        /*0074*/ 	.byte	0xa0, 0x35, 0x01, 0x00, 0x01, 0x00, 0x00, 0x00, 0x40, 0x37, 0x01, 0x00


	//----- nvinfo : EIATTR_MERCURY_ISA_VERSION
	.align		4
.L_1401:
        /*0080*/ 	.byte	0x03, 0x5f
        /*0082*/ 	.short	0x0101


	//----- nvinfo : EIATTR_INT_WARP_WIDE_INSTR_OFFSETS
	.align		4
        /*0084*/ 	.byte	0x04, 0x31
        /*0086*/ 	.short	(.L_1403 - .L_1402)


	//   ....[0]....
.L_1402:
        /*0088*/ 	.word	0x00000130


	//   ....[1]....
        /*008c*/ 	.word	0x00000170


	//   ....[2]....
        /*0090*/ 	.word	0x000001e0


	//   ....[3]....
        /*0094*/ 	.word	0x0000f590


	//   ....[4]....
        /*0098*/ 	.word	0x0000f630


	//   ....[5]....
        /*009c*/ 	.word	0x00012e80


	//   ....[6]....
        /*00a0*/ 	.word	0x00012f20


	//----- nvinfo : EIATTR_COOP_GROUP_MASK_REGIDS
	.align		4
.L_1403:
        /*00a4*/ 	.byte	0x04, 0x29
        /*00a6*/ 	.short	(.L_1405 - .L_1404)


	//   ....[0]....
.L_1404:
        /*00a8*/ 	.word	0xffffffff


	//   ....[1]....
        /*00ac*/ 	.word	0xffffffff


	//   ....[2]....
        /*00b0*/ 	.word	0xffffffff


	//   ....[3]....
        /*00b4*/ 	.word	0xffffffff


	//   ....[4]....
        /*00b8*/ 	.word	0xffffffff


	//   ....[5]....
        /*00bc*/ 	.word	0xffffffff


	//   ....[6]....
        /*00c0*/ 	.word	0xffffffff


	//   ....[7]....
        /*00c4*/ 	.word	0xffffffff


	//   ....[8]....
        /*00c8*/ 	.word	0xffffffff


	//   ....[9]....
        /*00cc*/ 	.word	0xffffffff


	//   ....[10]....
        /*00d0*/ 	.word	0xffffffff


	//   ....[11]....
        /*00d4*/ 	.word	0xffffffff


	//   ....[12]....
        /*00d8*/ 	.word	0xffffffff


	//   ....[13]....
        /*00dc*/ 	.word	0xffffffff


	//   ....[14]....
        /*00e0*/ 	.word	0xffffffff


	//   ....[15]....
        /*00e4*/ 	.word	0xffffffff


	//   ....[16]....
        /*00e8*/ 	.word	0xffffffff


	//   ....[17]....
        /*00ec*/ 	.word	0xffffffff


	//   ....[18]....
        /*00f0*/ 	.word	0xffffffff


	//   ....[19]....
        /*00f4*/ 	.word	0xffffffff


	//   ....[20]....
        /*00f8*/ 	.word	0xffffffff


	//   ....[21]....
        /*00fc*/ 	.word	0xffffffff


	//   ....[22]....
        /*0100*/ 	.word	0xffffffff


	//   ....[23]....
        /*0104*/ 	.word	0xffffffff


	//   ....[24]....
        /*0108*/ 	.word	0xffffffff


	//   ....[25]....
        /*010c*/ 	.word	0xffffffff


	//   ....[26]....
        /*0110*/ 	.word	0xffffffff


	//   ....[27]....
        /*0114*/ 	.word	0xffffffff


	//   ....[28]....
        /*0118*/ 	.word	0xffffffff


	//   ....[29]....
        /*011c*/ 	.word	0xffffffff


	//   ....[30]....
        /*0120*/ 	.word	0xffffffff


	//   ....[31]....
        /*0124*/ 	.word	0xffffffff


	//   ....[32]....
        /*0128*/ 	.word	0xffffffff


	//   ....[33]....
        /*012c*/ 	.word	0xffffffff


	//   ....[34]....
        /*0130*/ 	.word	0xffffffff


	//   ....[35]....
        /*0134*/ 	.word	0xffffffff


	//   ....[36]....
        /*0138*/ 	.word	0xffffffff


	//   ....[37]....
        /*013c*/ 	.word	0xffffffff


	//   ....[38]....
        /*0140*/ 	.word	0xffffffff


	//   ....[39]....
        /*0144*/ 	.word	0xffffffff


	//   ....[40]....
        /*0148*/ 	.word	0xffffffff


	//   ....[41]....
        /*014c*/ 	.word	0xffffffff


	//   ....[42]....
        /*0150*/ 	.word	0xffffffff


	//   ....[43]....
        /*0154*/ 	.word	0xffffffff


	//   ....[44]....
        /*0158*/ 	.word	0xffffffff


	//   ....[45]....
        /*015c*/ 	.word	0xffffffff


	//   ....[46]....
        /*0160*/ 	.word	0xffffffff


	//   ....[47]....
        /*0164*/ 	.word	0xffffffff


	//   ....[48]....
        /*0168*/ 	.word	0xffffffff


	//   ....[49]....
        /*016c*/ 	.word	0xffffffff


	//   ....[50]....
        /*0170*/ 	.word	0xffffffff


	//   ....[51]....
        /*0174*/ 	.word	0xffffffff


	//   ....[52]....
        /*0178*/ 	.word	0xffffffff


	//   ....[53]....
        /*017c*/ 	.word	0xffffffff


	//   ....[54]....
        /*0180*/ 	.word	0xffffffff


	//   ....[55]....
        /*0184*/ 	.word	0xffffffff


	//   ....[56]....
        /*0188*/ 	.word	0xffffffff


	//   ....[57]....
        /*018c*/ 	.word	0xffffffff


	//   ....[58]....
        /*0190*/ 	.word	0xffffffff


	//   ....[59]....
        /*0194*/ 	.word	0x0500000f


	//   ....[60]....
        /*0198*/ 	.word	0x0500000f


	//   ....[61]....
        /*019c*/ 	.word	0x0500000f


	//   ....[62]....
        /*01a0*/ 	.word	0x0500000f


	//   ....[63]....
        /*01a4*/ 	.word	0x0500000f


	//   ....[64]....
        /*01a8*/ 	.word	0x0500000f


	//   ....[65]....
        /*01ac*/ 	.word	0x0500000f


	//   ....[66]....
        /*01b0*/ 	.word	0x0500000f


	//   ....[67]....
        /*01b4*/ 	.word	0x0500000f


	//   ....[68]....
        /*01b8*/ 	.word	0x0500000f


	//   ....[69]....
        /*01bc*/ 	.word	0x0500000f


	//   ....[70]....
        /*01c0*/ 	.word	0x0500000f


	//   ....[71]....
        /*01c4*/ 	.word	0x0500000f


	//   ....[72]....
        /*01c8*/ 	.word	0x0500000f


	//   ....[73]....
        /*01cc*/ 	.word	0x0500000f


	//----- nvinfo : EIATTR_COOP_GROUP_INSTR_OFFSETS
	.align		4
.L_1405:
        /*01d0*/ 	.byte	0x04, 0x28
        /*01d2*/ 	.short	(.L_1407 - .L_1406)


	//   ....[0]....
.L_1406:
        /*01d4*/ 	.word	0x00000070


	//   ....[1]....
        /*01d8*/ 	.word	0x00000140


	//   ....[2]....
        /*01dc*/ 	.word	0x00000190


	//   ....[3]....
        /*01e0*/ 	.word	0x000003c0


	//   ....[4]....
        /*01e4*/ 	.word	0x00000520


	//   ....[5]....
        /*01e8*/ 	.word	0x00000640


	//   ....[6]....
        /*01ec*/ 	.word	0x000007a0


	//   ....[7]....
        /*01f0*/ 	.word	0x00001590


	//   ....[8]....
        /*01f4*/ 	.word	0x00002bf0


	//   ....[9]....
        /*01f8*/ 	.word	0x00002c00


	//   ....[10]....
        /*01fc*/ 	.word	0x000037f0


	//   ....[11]....
        /*0200*/ 	.word	0x00003890


	//   ....[12]....
        /*0204*/ 	.word	0x00004230


	//   ....[13]....
        /*0208*/ 	.word	0x000042b0


	//   ....[14]....
        /*020c*/ 	.word	0x00005140


	//   ....[15]....
        /*0210*/ 	.word	0x00006b50


	//   ....[16]....
        /*0214*/ 	.word	0x00006b80


	//   ....[17]....
        /*0218*/ 	.word	0x000073a0


	//   ....[18]....
        /*021c*/ 	.word	0x000074a0


	//   ....[19]....
        /*0220*/ 	.word	0x00007ef0


	//   ....[20]....
        /*0224*/ 	.word	0x00007f80


	//   ....[21]....
        /*0228*/ 	.word	0x00009340


	//   ....[22]....
        /*022c*/ 	.word	0x0000afc0


	//   ....[23]....
        /*0230*/ 	.word	0x0000aff0


	//   ....[24]....
        /*0234*/ 	.word	0x0000b630


	//   ....[25]....
        /*0238*/ 	.word	0x0000b6b0


	//   ....[26]....
        /*023c*/ 	.word	0x0000cae0


	//   ....[27]....
        /*0240*/ 	.word	0x0000cbf0


	//   ....[28]....
        /*0244*/ 	.word	0x0000cc50


	//   ....[29]....
        /*0248*/ 	.word	0x0000cd80


	//   ....[30]....
        /*024c*/ 	.word	0x0000cdb0


	//   ....[31]....
        /*0250*/ 	.word	0x0000dd10


	//   ....[32]....
        /*0254*/ 	.word	0x0000dd40


	//   ....[33]....
        /*0258*/ 	.word	0x0000dd80


	//   ....[34]....
        /*025c*/ 	.word	0x0000ddb0


	//   ....[35]....
        /*0260*/ 	.word	0x0000e2e0


	//   ....[36]....
        /*0264*/ 	.word	0x0000e310


	//   ....[37]....
        /*0268*/ 	.word	0x0000e420


	//   ....[38]....
        /*026c*/ 	.word	0x0000e440


	//   ....[39]....
        /*0270*/ 	.word	0x0000eb70


	//   ....[40]....
        /*0274*/ 	.word	0x0000eb80


	//   ....[41]....
        /*0278*/ 	.word	0x0000ec90


	//   ....[42]....
        /*027c*/ 	.word	0x0000ecb0


	//   ....[43]....
        /*0280*/ 	.word	0x0000ee60


	//   ....[44]....
        /*0284*/ 	.word	0x0000fb70


	//   ....[45]....
        /*0288*/ 	.word	0x000106d0


	//   ....[46]....
        /*028c*/ 	.word	0x00010710


	//   ....[47]....
        /*0290*/ 	.word	0x00010740


	//   ....[48]....
        /*0294*/ 	.word	0x00010810


	//   ....[49]....
        /*0298*/ 	.word	0x00010820


	//   ....[50]....
        /*029c*/ 	.word	0x000108d0


	//   ....[51]....
        /*02a0*/ 	.word	0x000108e0


	//   ....[52]....
        /*02a4*/ 	.word	0x000108f0


	//   ....[53]....
        /*02a8*/ 	.word	0x00010900


	//   ....[54]....
        /*02ac*/ 	.word	0x00010910


	//   ....[55]....
        /*02b0*/ 	.word	0x000109f0


	//   ....[56]....
        /*02b4*/ 	.word	0x00010a90


	//   ....[57]....
        /*02b8*/ 	.word	0x000134e0


	//   ....[58]....
        /*02bc*/ 	.word	0x000136c0


	//   ....[59]....
        /*02c0*/ 	.word	0x00013c40


	//   ....[60]....
        /*02c4*/ 	.word	0x00013da0


	//   ....[61]....
        /*02c8*/ 	.word	0x00013e10


	//   ....[62]....
        /*02cc*/ 	.word	0x00013f80


	//   ....[63]....
        /*02d0*/ 	.word	0x00013fd0


	//   ....[64]....
        /*02d4*/ 	.word	0x00014100


	//   ....[65]....
        /*02d8*/ 	.word	0x00014150


	//   ....[66]....
        /*02dc*/ 	.word	0x00014270


	//   ....[67]....
        /*02e0*/ 	.word	0x000142f0


	//   ....[68]....
        /*02e4*/ 	.word	0x00014400


	//   ....[69]....
        /*02e8*/ 	.word	0x00014450


	//   ....[70]....
        /*02ec*/ 	.word	0x00014550


	//   ....[71]....
        /*02f0*/ 	.word	0x000145a0


	//   ....[72]....
        /*02f4*/ 	.word	0x000148b0


	//   ....[73]....
        /*02f8*/ 	.word	0x000149d0


	//----- nvinfo : EIATTR_REG_RECONFIG
	.align		4
.L_1407:
        /*02fc*/ 	.byte	0x01, 0x54
	.zero		2


	//----- nvinfo : EIATTR_SYSCALL_OFFSETS
	.align		4
        /*0300*/ 	.byte	0x04, 0x46
        /*0302*/ 	.short	(.L_1409 - .L_1408)


	//   ....[0]....
.L_1408:
        /*0304*/ 	.word	0x00001790


	//   ....[1]....
        /*0308*/ 	.word	0x0000f790


	//   ....[2]....
        /*030c*/ 	.word	0x0000f8e0


	//   ....[3]....
        /*0310*/ 	.word	0x0000f9d0


	//   ....[4]....
        /*0314*/ 	.word	0x000101d0


	//----- nvinfo : EIATTR_MBARRIER_INSTR_OFFSETS
	.align		4
.L_1409:
        /*0318*/ 	.byte	0x04, 0x39
        /*031a*/ 	.short	(.L_1411 - .L_1410)


	//   ....[0]....
.L_1410:
        /*031c*/ 	.word	0x00000270
        /*0320*/ 	.word	0x000000ff
        /*0324*/ 	.word	0x00031c00
        /*0328*/ 	.short	0x0100
        /*032a*/ 	.byte	0x08
	.zero		1


	//   ....[1]....
        /*032c*/ 	.word	0x00000280
        /*0330*/ 	.word	0x000000ff
        /*0334*/ 	.word	0x00031c20
        /*0338*/ 	.short	0x0100
        /*033a*/ 	.byte	0x08
	.zero		1


	//   ....[2]....
        /*033c*/ 	.word	0x00000370
        /*0340*/ 	.word	0x000000ff
        /*0344*/ 	.word	0x00031c30
        /*0348*/ 	.short	0x0100
        /*034a*/ 	.byte	0x08
	.zero		1


	//   ....[3]....
        /*034c*/ 	.word	0x00000380
        /*0350*/ 	.word	0x000000ff
        /*0354*/ 	.word	0x00031c40
        /*0358*/ 	.short	0x0100
        /*035a*/ 	.byte	0x08
	.zero		1


	//   ....[4]....
        /*035c*/ 	.word	0x00000390
        /*0360*/ 	.word	0x000000ff
        /*0364*/ 	.word	0x00031c38
        /*0368*/ 	.short	0x0100
        /*036a*/ 	.byte	0x08
	.zero		1


	//   ....[5]....
        /*036c*/ 	.word	0x000003a0
        /*0370*/ 	.word	0x000000ff
        /*0374*/ 	.word	0x00031c48
        /*0378*/ 	.short	0x0100
        /*037a*/ 	.byte	0x08
	.zero		1


	//   ....[6]....
        /*037c*/ 	.word	0x000004d0
        /*0380*/ 	.word	0x000000ff
        /*0384*/ 	.word	0x00031c50
        /*0388*/ 	.short	0x0100
        /*038a*/ 	.byte	0x08
	.zero		1


	//   ....[7]....
        /*038c*/ 	.word	0x000004e0
        /*0390*/ 	.word	0x000000ff
        /*0394*/ 	.word	0x00031c60
        /*0398*/ 	.short	0x0100
        /*039a*/ 	.byte	0x08
	.zero		1


	//   ....[8]....
        /*039c*/ 	.word	0x000004f0
        /*03a0*/ 	.word	0x000000ff
        /*03a4*/ 	.word	0x00031c58
        /*03a8*/ 	.short	0x0100
        /*03aa*/ 	.byte	0x08
	.zero		1


	//   ....[9]....
        /*03ac*/ 	.word	0x00000500
        /*03b0*/ 	.word	0x000000ff
        /*03b4*/ 	.word	0x00031c68
        /*03b8*/ 	.short	0x0100
        /*03ba*/ 	.byte	0x08
	.zero		1


	//   ....[10]....
        /*03bc*/ 	.word	0x000005f0
        /*03c0*/ 	.word	0x000000ff
        /*03c4*/ 	.word	0x00031c70
        /*03c8*/ 	.short	0x0100
        /*03ca*/ 	.byte	0x06
	.zero		1


	//   ....[11]....
        /*03cc*/ 	.word	0x00000600
        /*03d0*/ 	.word	0x000000ff
        /*03d4*/ 	.word	0x00031c80
        /*03d8*/ 	.short	0x0100
        /*03da*/ 	.byte	0x06
	.zero		1


	//   ....[12]....
        /*03dc*/ 	.word	0x00000610
        /*03e0*/ 	.word	0x000000ff
        /*03e4*/ 	.word	0x00031c78
        /*03e8*/ 	.short	0x0100
        /*03ea*/ 	.byte	0x06
	.zero		1


	//   ....[13]....
        /*03ec*/ 	.word	0x00000620
        /*03f0*/ 	.word	0x000000ff
        /*03f4*/ 	.word	0x00031c88
        /*03f8*/ 	.short	0x0100
        /*03fa*/ 	.byte	0x06
	.zero		1


	//   ....[14]....
        /*03fc*/ 	.word	0x00000750
        /*0400*/ 	.word	0x000000ff
        /*0404*/ 	.word	0x00031c90
        /*0408*/ 	.short	0x0100
        /*040a*/ 	.byte	0x08
	.zero		1


	//   ....[15]....
        /*040c*/ 	.word	0x00000760
        /*0410*/ 	.word	0x000000ff
        /*0414*/ 	.word	0x00031ca0
        /*0418*/ 	.short	0x0100
        /*041a*/ 	.byte	0x08
	.zero		1


	//   ....[16]....
        /*041c*/ 	.word	0x00000770
        /*0420*/ 	.word	0x000000ff
        /*0424*/ 	.word	0x00031c98
        /*0428*/ 	.short	0x0100
        /*042a*/ 	.byte	0x08
	.zero		1


	//   ....[17]....
        /*042c*/ 	.word	0x00000780
        /*0430*/ 	.word	0x000000ff
        /*0434*/ 	.word	0x00031ca8
        /*0438*/ 	.short	0x0100
        /*043a*/ 	.byte	0x08
	.zero		1


	//   ....[18]....
        /*043c*/ 	.word	0x000008b0
        /*0440*/ 	.word	0x000000ff
        /*0444*/ 	.word	0x00031cb0
        /*0448*/ 	.short	0x0100
        /*044a*/ 	.byte	0x08
	.zero		1


	//   ....[19]....
        /*044c*/ 	.word	0x000008c0
        /*0450*/ 	.word	0x000000ff
        /*0454*/ 	.word	0x00031cc0
        /*0458*/ 	.short	0x0100
        /*045a*/ 	.byte	0x08
	.zero		1


	//   ....[20]....
        /*045c*/ 	.word	0x000008d0
        /*0460*/ 	.word	0x000000ff
        /*0464*/ 	.word	0x00031cb8
        /*0468*/ 	.short	0x0100
        /*046a*/ 	.byte	0x08
	.zero		1


	//   ....[21]....
        /*046c*/ 	.word	0x000008e0
        /*0470*/ 	.word	0x000000ff
        /*0474*/ 	.word	0x00031cc8
        /*0478*/ 	.short	0x0100
        /*047a*/ 	.byte	0x08
	.zero		1


	//   ....[22]....
        /*047c*/ 	.word	0x00001830
        /*0480*/ 	.word	0x000000ff
        /*0484*/ 	.word	0x00031c00
        /*0488*/ 	.short	0x010a
        /*048a*/ 	.byte	0x25
	.zero		1


	//   ....[23]....
        /*048c*/ 	.word	0x000018b0
        /*0490*/ 	.word	0x00000003
        /*0494*/ 	.word	0x00031c30
        /*0498*/ 	.short	0x010a
        /*049a*/ 	.byte	0x3f
	.zero		1


	//   ....[24]....
        /*049c*/ 	.word	0x00001910
        /*04a0*/ 	.word	0x00000003
        /*04a4*/ 	.word	0x00031c30
        /*04a8*/ 	.short	0x010a
        /*04aa*/ 	.byte	0x3f
	.zero		1


	//   ....[25]....
        /*04ac*/ 	.word	0x00004430
        /*04b0*/ 	.word	0x0000000b
        /*04b4*/ 	.word	0x00000000
        /*04b8*/ 	.short	0x0101
        /*04ba*/ 	.byte	0x3f
	.zero		1


	//   ....[26]....
        /*04bc*/ 	.word	0x00005280
        /*04c0*/ 	.word	0x000000ff
        /*04c4*/ 	.word	0x00031c30
        /*04c8*/ 	.short	0x010a
        /*04ca*/ 	.byte	0x04
	.zero		1


	//   ....[27]....
        /*04cc*/ 	.word	0x000052c0
        /*04d0*/ 	.word	0x000000ff
        /*04d4*/ 	.word	0x00031c30
        /*04d8*/ 	.short	0x010a
        /*04da*/ 	.byte	0x04
	.zero		1


	//   ....[28]....
        /*04dc*/ 	.word	0x00006950
        /*04e0*/ 	.word	0x000000ff
        /*04e4*/ 	.word	0x00031c50
        /*04e8*/ 	.short	0x010a
        /*04ea*/ 	.byte	0x04
	.zero		1


	//   ....[29]....
        /*04ec*/ 	.word	0x00006990
        /*04f0*/ 	.word	0x000000ff
        /*04f4*/ 	.word	0x00031c50
        /*04f8*/ 	.short	0x010a
        /*04fa*/ 	.byte	0x04
	.zero		1


	//   ....[30]....
        /*04fc*/ 	.word	0x000086c0
        /*0500*/ 	.word	0x00000007
        /*0504*/ 	.word	0x00000000
        /*0508*/ 	.short	0x0101
        /*050a*/ 	.byte	0x3f
	.zero		1


	//   ....[31]....
        /*050c*/ 	.word	0x00008810
        /*0510*/ 	.word	0x00000049
        /*0514*/ 	.word	0x00000000
        /*0518*/ 	.short	0x0101
        /*051a*/ 	.byte	0x3f
	.zero		1


	//   ....[32]....
        /*051c*/ 	.word	0x000094a0
        /*0520*/ 	.word	0x000000ff
        /*0524*/ 	.word	0x00031c30
        /*0528*/ 	.short	0x010a
        /*052a*/ 	.byte	0x04
	.zero		1


	//   ....[33]....
        /*052c*/ 	.word	0x000094e0
        /*0530*/ 	.word	0x000000ff
        /*0534*/ 	.word	0x00031c30
        /*0538*/ 	.short	0x010a
        /*053a*/ 	.byte	0x04
	.zero		1


	//   ....[34]....
        /*053c*/ 	.word	0x0000ab70
        /*0540*/ 	.word	0x000000ff
        /*0544*/ 	.word	0x00031c50
        /*0548*/ 	.short	0x010a
        /*054a*/ 	.byte	0x04
	.zero		1


	//   ....[35]....
        /*054c*/ 	.word	0x0000abb0
        /*0550*/ 	.word	0x000000ff
        /*0554*/ 	.word	0x00031c50
        /*0558*/ 	.short	0x010a
        /*055a*/ 	.byte	0x04
	.zero		1


	//   ....[36]....
        /*055c*/ 	.word	0x0000bef0
        /*0560*/ 	.word	0x00000087
        /*0564*/ 	.word	0x00000000
        /*0568*/ 	.short	0x0101
        /*056a*/ 	.byte	0x3f
	.zero		1


	//   ....[37]....
        /*056c*/ 	.word	0x0000c040
        /*0570*/ 	.word	0x00000008
        /*0574*/ 	.word	0x00000000
        /*0578*/ 	.short	0x0101
        /*057a*/ 	.byte	0x3f
	.zero		1


	//   ....[38]....
        /*057c*/ 	.word	0x0000cb60
        /*0580*/ 	.word	0x000000ff
        /*0584*/ 	.word	0x00031c50
        /*0588*/ 	.short	0x010a
        /*058a*/ 	.byte	0x05
	.zero		1


	//   ....[39]....
        /*058c*/ 	.word	0x0000cba0
        /*0590*/ 	.word	0x000000ff
        /*0594*/ 	.word	0x00031c50
        /*0598*/ 	.short	0x010a
        /*059a*/ 	.byte	0x05
	.zero		1


	//   ....[40]....
        /*059c*/ 	.word	0x0000d270
        /*05a0*/ 	.word	0x00000008
        /*05a4*/ 	.word	0x00000000
        /*05a8*/ 	.short	0x0101
        /*05aa*/ 	.byte	0x3f
	.zero		1


	//   ....[41]....
        /*05ac*/ 	.word	0x0000e300
        /*05b0*/ 	.word	0x000000ff
        /*05b4*/ 	.word	0x00000000
        /*05b8*/ 	.short	0x0101
        /*05ba*/ 	.byte	0x05
	.zero		1


	//   ....[42]....
        /*05bc*/ 	.word	0x0000fda0
        /*05c0*/ 	.word	0x00000003
        /*05c4*/ 	.word	0x00031c40
        /*05c8*/ 	.short	0x010a
        /*05ca*/ 	.byte	0x3f
	.zero		1


	//   ....[43]....
        /*05cc*/ 	.word	0x00010ba0
        /*05d0*/ 	.word	0x00000011
        /*05d4*/ 	.word	0x00031c00
        /*05d8*/ 	.short	0x0107
        /*05da*/ 	.byte	0x3f
	.zero		1


	//   ....[44]....
        /*05dc*/ 	.word	0x00010c90
        /*05e0*/ 	.word	0x00000011
        /*05e4*/ 	.word	0x00031c00
        /*05e8*/ 	.short	0x0101
        /*05ea*/ 	.byte	0x3f
	.zero		1


	//   ....[45]....
        /*05ec*/ 	.word	0x00010cb0
        /*05f0*/ 	.word	0x00000011
        /*05f4*/ 	.word	0x00031c20
        /*05f8*/ 	.short	0x010a
        /*05fa*/ 	.byte	0x3f
	.zero		1


	//   ....[46]....
        /*05fc*/ 	.word	0x00010fd0
        /*0600*/ 	.word	0x00000002
        /*0604*/ 	.word	0x00031c40
        /*0608*/ 	.short	0x010a
        /*060a*/ 	.byte	0x3f
	.zero		1


	//   ....[47]....
        /*060c*/ 	.word	0x000113e0
        /*0610*/ 	.word	0x00000003
        /*0614*/ 	.word	0x00000060
        /*0618*/ 	.short	0x010a
        /*061a*/ 	.byte	0x3f
	.zero		1


	//   ....[48]....
        /*061c*/ 	.word	0x00011af0
        /*0620*/ 	.word	0x00000003
        /*0624*/ 	.word	0x00031c40
        /*0628*/ 	.short	0x010a
        /*062a*/ 	.byte	0x3f
	.zero		1


	//   ....[49]....
        /*062c*/ 	.word	0x00011f20
        /*0630*/ 	.word	0x0000000c
        /*0634*/ 	.word	0x00000060
        /*0638*/ 	.short	0x010a
        /*063a*/ 	.byte	0x3f
	.zero		1


	//   ....[50]....
        /*063c*/ 	.word	0x00012580
        /*0640*/ 	.word	0x00000002
        /*0644*/ 	.word	0x00031c40
        /*0648*/ 	.short	0x010a
        /*064a*/ 	.byte	0x3f
	.zero		1


	//   ....[51]....
        /*064c*/ 	.word	0x000129c0
        /*0650*/ 	.word	0x00000008
        /*0654*/ 	.word	0x00000060
        /*0658*/ 	.short	0x010a
        /*065a*/ 	.byte	0x3f
	.zero		1


	//   ....[52]....
        /*065c*/ 	.word	0x00012fc0
        /*0660*/ 	.word	0x00000003
        /*0664*/ 	.word	0x00031c60
        /*0668*/ 	.short	0x010a
        /*066a*/ 	.byte	0x3f
	.zero		1


	//   ....[53]....
        /*066c*/ 	.word	0x00013640
        /*0670*/ 	.word	0x00000007
        /*0674*/ 	.word	0x00031c20
        /*0678*/ 	.short	0x010a
        /*067a*/ 	.byte	0x3f
	.zero		1


	//   ....[54]....
        /*067c*/ 	.word	0x00013800
        /*0680*/ 	.word	0x00000005
        /*0684*/ 	.word	0x00000000
        /*0688*/ 	.short	0x010a
        /*068a*/ 	.byte	0x3f
	.zero		1


	//   ....[55]....
        /*068c*/ 	.word	0x00013870
        /*0690*/ 	.word	0x00000003
        /*0694*/ 	.word	0x00000000
        /*0698*/ 	.short	0x010a
        /*069a*/ 	.byte	0x3f
	.zero		1


	//   ....[56]....
        /*069c*/ 	.word	0x000138d0
        /*06a0*/ 	.word	0x00000005
        /*06a4*/ 	.word	0x00000000
        /*06a8*/ 	.short	0x010a
        /*06aa*/ 	.byte	0x3f
	.zero		1


	//   ....[57]....
        /*06ac*/ 	.word	0x00013900
        /*06b0*/ 	.word	0x00000003
        /*06b4*/ 	.word	0x00000000
        /*06b8*/ 	.short	0x010a
        /*06ba*/ 	.byte	0x3f
	.zero		1


	//   ....[58]....
        /*06bc*/ 	.word	0x00013970
        /*06c0*/ 	.word	0x00000003
        /*06c4*/ 	.word	0x00031c00
        /*06c8*/ 	.short	0x010a
        /*06ca*/ 	.byte	0x3f
	.zero		1


	//   ....[59]....
        /*06cc*/ 	.word	0x000139c0
        /*06d0*/ 	.word	0x00000003
        /*06d4*/ 	.word	0x00031c30
        /*06d8*/ 	.short	0x010a
        /*06da*/ 	.byte	0x3f
	.zero		1


	//   ....[60]....
        /*06dc*/ 	.word	0x00013a20
        /*06e0*/ 	.word	0x00000005
        /*06e4*/ 	.word	0x00031c30
        /*06e8*/ 	.short	0x010a
        /*06ea*/ 	.byte	0x3f
	.zero		1


	//   ....[61]....
        /*06ec*/ 	.word	0x00013a80
        /*06f0*/ 	.word	0x00000005
        /*06f4*/ 	.word	0x00031c50
        /*06f8*/ 	.short	0x010a
        /*06fa*/ 	.byte	0x3f
	.zero		1


	//   ....[62]....
        /*06fc*/ 	.word	0x00013ae0
        /*0700*/ 	.word	0x00000005
        /*0704*/ 	.word	0x00031c30
        /*0708*/ 	.short	0x010a
        /*070a*/ 	.byte	0x3f
	.zero		1


	//   ....[63]....
        /*070c*/ 	.word	0x00013b40
        /*0710*/ 	.word	0x00000005
        /*0714*/ 	.word	0x00031c50
        /*0718*/ 	.short	0x010a
        /*071a*/ 	.byte	0x3f
	.zero		1


	//   ....[64]....
        /*071c*/ 	.word	0x00013ba0
        /*0720*/ 	.word	0x00000007
        /*0724*/ 	.word	0x00031c50
        /*0728*/ 	.short	0x010a
        /*072a*/ 	.byte	0x3f
	.zero		1


	//   ....[65]....
        /*072c*/ 	.word	0x00013cf0
        /*0730*/ 	.word	0x00000003
        /*0734*/ 	.word	0x00031c40
        /*0738*/ 	.short	0x010a
        /*073a*/ 	.byte	0x3f
	.zero		1


	//   ....[66]....
        /*073c*/ 	.word	0x000145d0
        /*0740*/ 	.word	0x00000011
        /*0744*/ 	.word	0x00031c20
        /*0748*/ 	.short	0x010a
        /*074a*/ 	.byte	0x3f
	.zero		1


	//   ....[67]....
        /*074c*/ 	.word	0x00014620
        /*0750*/ 	.word	0x00000002
        /*0754*/ 	.word	0x00031c40
        /*0758*/ 	.short	0x010a
        /*075a*/ 	.byte	0x3f
	.zero		1


	//   ....[68]....
        /*075c*/ 	.word	0x00014670
        /*0760*/ 	.word	0x00000003
        /*0764*/ 	.word	0x00000060
        /*0768*/ 	.short	0x010a
        /*076a*/ 	.byte	0x3f
	.zero		1


	//   ....[69]....
        /*076c*/ 	.word	0x000146c0
        /*0770*/ 	.word	0x00000003
        /*0774*/ 	.word	0x00031c40
        /*0778*/ 	.short	0x010a
        /*077a*/ 	.byte	0x3f
	.zero		1


	//   ....[70]....
        /*077c*/ 	.word	0x00014710
        /*0780*/ 	.word	0x0000000c
        /*0784*/ 	.word	0x00000060
        /*0788*/ 	.short	0x010a
        /*078a*/ 	.byte	0x3f
	.zero		1


	//   ....[71]....
        /*078c*/ 	.word	0x00014760
        /*0790*/ 	.word	0x00000002
        /*0794*/ 	.word	0x00031c40
        /*0798*/ 	.short	0x010a
        /*079a*/ 	.byte	0x3f
	.zero		1


	//   ....[72]....
        /*079c*/ 	.word	0x000147b0
        /*07a0*/ 	.word	0x00000008
        /*07a4*/ 	.word	0x00000060
        /*07a8*/ 	.short	0x010a
        /*07aa*/ 	.byte	0x3f
	.zero		1


	//   ....[73]....
        /*07ac*/ 	.word	0x00014800
        /*07b0*/ 	.word	0x00000003
        /*07b4*/ 	.word	0x00031c60
        /*07b8*/ 	.short	0x010a
        /*07ba*/ 	.byte	0x3f
	.zero		1


	//   ....[74]....
        /*07bc*/ 	.word	0x000148f0
        /*07c0*/ 	.word	0x00000007
        /*07c4*/ 	.word	0x00031c20
        /*07c8*/ 	.short	0x010a
        /*07ca*/ 	.byte	0x3f
	.zero		1


	//   ....[75]....
        /*07cc*/ 	.word	0x00014a90
        /*07d0*/ 	.word	0x00000005
        /*07d4*/ 	.word	0x00000000
        /*07d8*/ 	.short	0x010a
        /*07da*/ 	.byte	0x3f
	.zero		1


	//   ....[76]....
        /*07dc*/ 	.word	0x00014ae0
        /*07e0*/ 	.word	0x00000003
        /*07e4*/ 	.word	0x00000000
        /*07e8*/ 	.short	0x010a
        /*07ea*/ 	.byte	0x3f
	.zero		1


	//   ....[77]....
        /*07ec*/ 	.word	0x00014b30
        /*07f0*/ 	.word	0x00000005
        /*07f4*/ 	.word	0x00000000
        /*07f8*/ 	.short	0x010a
        /*07fa*/ 	.byte	0x3f
	.zero		1


	//----- nvinfo : EIATTR_NUM_MBARRIERS
	.align		4
.L_1411:
        /*07fc*/ 	.byte	0x03, 0x38
        /*07fe*/ 	.short	0x0016


	//----- nvinfo : EIATTR_EXIT_INSTR_OFFSETS
	.align		4
        /*0800*/ 	.byte	0x04, 0x1c
        /*0802*/ 	.short	(.L_1413 - .L_1412)


	//   ....[0]....
.L_1412:
        /*0804*/ 	.word	0x00000a50


	//   ....[1]....
        /*0808*/ 	.word	0x0000edf0


	//   ....[2]....
        /*080c*/ 	.word	0x00013950


	//----- nvinfo : EIATTR_MAX_THREADS
	.align		4
.L_1413:
        /*0810*/ 	.byte	0x04, 0x05
        /*0812*/ 	.short	(.L_1415 - .L_1414)
.L_1414:
        /*0814*/ 	.word	0x00000200
        /*0818*/ 	.word	0x00000001
        /*081c*/ 	.word	0x00000001


	//----- nvinfo : EIATTR_CRS_STACK_SIZE
	.align		4
.L_1415:
        /*0820*/ 	.byte	0x04, 0x1e
        /*0822*/ 	.short	(.L_1417 - .L_1416)
.L_1416:
        /*0824*/ 	.word	0x00000000


	//----- nvinfo : EIATTR_CBANK_PARAM_SIZE
	.align		4
.L_1417:
        /*0828*/ 	.byte	0x03, 0x19
        /*082a*/ 	.short	0x0af0


	//----- nvinfo : EIATTR_PARAM_CBANK
	.align		4
        /*082c*/ 	.byte	0x04, 0x0a
        /*082e*/ 	.short	(.L_1419 - .L_1418)
	.align		4
.L_1418:
        /*0830*/ 	.word	index@(.nv.constant0._ZN7cutlass13device_kernelIN5flash11enable_sm90INS1_16FlashAttnFwdSm90INS1_25CollectiveMainloopFwdSm90ILi2EN4cute5tupleIJNS5_1CILi1EEES8_S8_EEENS6_IJNS7_ILi192EEENS7_ILi144EEENS7_ILi96EEEEEELi96ENS_10bfloat16_tEfNS_4arch4Sm90ELb1ELb0ELb0ELb0ELb0ELb0ELb0ELb0ELb1ELb1ELb0ELb0EEENS1_21CollectiveEpilogueFwdINS6_IJSA_SC_SB_EEES9_SE_SG_Li384ELb0ELb1ELb0ELb0EEENS1_30DynamicPersistentTileSchedulerILi384ELi128ELb0ELb1ELb1EEEEEEEEEvNT_6ParamsE)
        /*0834*/ 	.short	0x0210
        /*0836*/ 	.short	0x0af0


	//----- nvinfo : EIATTR_SW_WAR
	.align		4
.L_1419:
        /*0838*/ 	.byte	0x04, 0x36
        /*083a*/ 	.short	(.L_1421 - .L_1420)
.L_1420:
        /*083c*/ 	.word	0x00000008
.L_1421:


//--------------------- .nv.info._ZN7cutlass13device_kernelIN5flash11enable_sm90INS1_16FlashAttnFwdSm90INS1_25CollectiveMainloopFwdSm90ILi2EN4cute5tupleIJNS5_1CILi1EEES8_S8_EEENS6_IJNS7_ILi192EEENS7_ILi144EEENS7_ILi96EEEEEELi96ENS_10bfloat16_tEfNS_4arch4Sm90ELb1ELb0ELb0ELb1ELb0ELb0ELb0ELb0ELb1ELb1ELb0ELb0EEENS1_21CollectiveEpilogueFwdINS6_IJSA_SC_SB_EEES9_SE_SG_Li384ELb1ELb1ELb0ELb0EEENS1_36VarlenDynamicPersistentTileSchedulerILi192ELi144ELi384ELi128ELb0ELb1ELb1ELb1ELb1ELb1EEEEEEEEEvNT_6ParamsE --------------------------
	.section	.nv.info._ZN7cutlass13device_kernelIN5flash11enable_sm90INS1_16FlashAttnFwdSm90INS1_25CollectiveMainloopFwdSm90ILi2EN4cute5tupleIJNS5_1CILi1EEES8_S8_EEENS6_IJNS7_ILi192EEENS7_ILi144EEENS7_ILi96EEEEEELi96ENS_10bfloat16_tEfNS_4arch4Sm90ELb1ELb0ELb0ELb1ELb0ELb0ELb0ELb0ELb1ELb1ELb0ELb0EEENS1_21CollectiveEpilogueFwdINS6_IJSA_SC_SB_EEES9_SE_SG_Li384ELb1ELb1ELb0ELb0EEENS1_36VarlenDynamicPersistentTileSchedulerILi192ELi144ELi384ELi128ELb0ELb1ELb1ELb1ELb1ELb1EEEEEEEEEvNT_6ParamsE,"",@"SHT_CUDA_INFO"
	.sectionflags	@""
	.align	4


	//----- nvinfo : EIATTR_CUDA_API_VERSION
	.align		4
        /*0000*/ 	.byte	0x04, 0x37
        /*0002*/ 	.short	(.L_1423 - .L_1422)
.L_1422:
        /*0004*/ 	.word	0x00000082


	//----- nvinfo : EIATTR_KPARAM_INFO
	.align		4
.L_1423:
        /*0008*/ 	.byte	0x04, 0x17
        /*000a*/ 	.short	(.L_1425 - .L_1424)
.L_1424:
        /*000c*/ 	.word	0x00000000
        /*0010*/ 	.short	0x0000
        /*0012*/ 	.short	0x0070
        /*0014*/ 	.byte	0x00, 0xf0, 0x01, 0x2a


	//----- nvinfo : EIATTR_SPARSE_MMA_MASK
	.align		4
.L_1425:
        /*0018*/ 	.byte	0x03, 0x50
        /*001a*/ 	.short	0x0000


	//----- nvinfo : EIATTR_MAXREG_COUNT
	.align		4
        /*001c*/ 	.byte	0x03, 0x1b
        /*001e*/ 	.short	0x0080


	//----- nvinfo : EIATTR_NUM_BARRIERS
	.align		4
        /*0020*/ 	.byte	0x02, 0x4c
        /*0022*/ 	.byte	0x10
	.zero		1


	//----- nvinfo : EIATTR_EXTERNS
	.align		4
        /*0024*/ 	.byte	0x04, 0x0f
        /*0026*/ 	.short	(.L_1427 - .L_1426)


	//   ....[0]....
	.align		4
.L_1426:
        /*0028*/ 	.word	index@(__assertfail)


	//----- nvinfo : EIATTR_ANNOTATIONS
	.align		4
.L_1427:
        /*002c*/ 	.byte	0x04, 0x55
        /*002e*/ 	.short	(.L_1429 - .L_1428)


	//   ....[0]....
.L_1428:
        /* <DEDUP_REMOVED lines=23> */


	//----- nvinfo : EIATTR_MERCURY_ISA_VERSION
	.align		4
.L_1429:
        /*0188*/ 	.byte	0x03, 0x5f
        /*018a*/ 	.short	0x0101


	//----- nvinfo : EIATTR_UNUSED_LOAD_BYTE_OFFSET
	.align		4
        /*018c*/ 	.byte	0x04, 0x44
        /*018e*/ 	.short	(.L_1431 - .L_1430)


	//   ....[0]....
.L_1430:
        /*0190*/ 	.word	0x00000a60
        /*0194*/ 	.word	0x0000fff0


	//   ....[1]....
        /*0198*/ 	.word	0x0000d8c0
        /*019c*/ 	.word	0x0000fff0


	//----- nvinfo : EIATTR_INT_WARP_WIDE_INSTR_OFFSETS
	.align		4
.L_1431:
        /*01a0*/ 	.byte	0x04, 0x31
        /*01a2*/ 	.short	(.L_1433 - .L_1432)


	//   ....[0]....
.L_1432:
        /*01a4*/ 	.word	0x00000130


	//   ....[1]....
        /*01a8*/ 	.word	0x00000170


	//   ....[2]....
        /*01ac*/ 	.word	0x000001e0


	//   ....[3]....
        /*01b0*/ 	.word	0x00010a40


	//   ....[4]....
        /*01b4*/ 	.word	0x00010ae0


	//   ....[5]....
        /*01b8*/ 	.word	0x00014570


	//   ....[6]....
        /*01bc*/ 	.word	0x00014610


	//----- nvinfo : EIATTR_COOP_GROUP_MASK_REGIDS
	.align		4
.L_1433:
        /*01c0*/ 	.byte	0x04, 0x29
        /*01c2*/ 	.short	(.L_1435 - .L_1434)


	//   ....[0]....
.L_1434:
        /*01c4*/ 	.word	0xffffffff


	//   ....[1]....
        /*01c8*/ 	.word	0xffffffff


	//   ....[2]....
        /*01cc*/ 	.word	0xffffffff


	//   ....[3]....
        /*01d0*/ 	.word	0xffffffff


	//   ....[4]....
        /*01d4*/ 	.word	0xffffffff


	//   ....[5]....
        /*01d8*/ 	.word	0xffffffff


	//   ....[6]....
        /*01dc*/ 	.word	0xffffffff


	//   ....[7]....
        /*01e0*/ 	.word	0xffffffff


	//   ....[8]....
        /*01e4*/ 	.word	0xffffffff


	//   ....[9]....
        /*01e8*/ 	.word	0xffffffff


	//   ....[10]....
        /*01ec*/ 	.word	0xffffffff


	//   ....[11]....
        /*01f0*/ 	.word	0xffffffff


	//   ....[12]....
        /*01f4*/ 	.word	0xffffffff


	//   ....[13]....
        /*01f8*/ 	.word	0xffffffff


	//   ....[14]....
        /*01fc*/ 	.word	0xffffffff


	//   ....[15]....
        /*0200*/ 	.word	0xffffffff


	//   ....[16]....
        /*0204*/ 	.word	0xffffffff


	//   ....[17]....
        /*0208*/ 	.word	0xffffffff


	//   ....[18]....
        /*020c*/ 	.word	0xffffffff


	//   ....[19]....
        /*0210*/ 	.word	0xffffffff


	//   ....[20]....
        /*0214*/ 	.word	0xffffffff


	//   ....[21]....
        /*0218*/ 	.word	0xffffffff


	//   ....[22]....
        /*021c*/ 	.word	0xffffffff


	//   ....[23]....
        /*0220*/ 	.word	0xffffffff


	//   ....[24]....
        /*0224*/ 	.word	0xffffffff


	//   ....[25]....
        /*0228*/ 	.word	0xffffffff


	//   ....[26]....
        /*022c*/ 	.word	0xffffffff


	//   ....[27]....
        /*0230*/ 	.word	0xffffffff


	//   ....[28]....
        /*0234*/ 	.word	0xffffffff


	//   ....[29]....
        /*0238*/ 	.word	0xffffffff


	//   ....[30]....
        /*023c*/ 	.word	0xffffffff


	//   ....[31]....
        /*0240*/ 	.word	0xffffffff


	//   ....[32]....
        /*0244*/ 	.word	0xffffffff


	//   ....[33]....
        /*0248*/ 	.word	0xffffffff


	//   ....[34]....
        /*024c*/ 	.word	0xffffffff


	//   ....[35]....
        /*0250*/ 	.word	0xffffffff


	//   ....[36]....
        /*0254*/ 	.word	0xffffffff


	//   ....[37]....
        /*0258*/ 	.word	0xffffffff


	//   ....[38]....
        /*025c*/ 	.word	0xffffffff


	//   ....[39]....
        /*0260*/ 	.word	0xffffffff


	//   ....[40]....
        /*0264*/ 	.word	0xffffffff


	//   ....[41]....
        /*0268*/ 	.word	0xffffffff


	//   ....[42]....
        /*026c*/ 	.word	0xffffffff


	//   ....[43]....
        /*0270*/ 	.word	0xffffffff


	//   ....[44]....
        /*0274*/ 	.word	0xffffffff


	//   ....[45]....
        /*0278*/ 	.word	0xffffffff


	//   ....[46]....
        /*027c*/ 	.word	0xffffffff


	//   ....[47]....
        /*0280*/ 	.word	0xffffffff


	//   ....[48]....
        /*0284*/ 	.word	0xffffffff


	//   ....[49]....
        /*0288*/ 	.word	0xffffffff


	//   ....[50]....
        /*028c*/ 	.word	0xffffffff


	//   ....[51]....
        /*0290*/ 	.word	0xffffffff


	//   ....[52]....
        /*0294*/ 	.word	0xffffffff


	//   ....[53]....
        /*0298*/ 	.word	0xffffffff


	//   ....[54]....
        /*029c*/ 	.word	0xffffffff


	//   ....[55]....
        /*02a0*/ 	.word	0xffffffff


	//   ....[56]....
        /*02a4*/ 	.word	0xffffffff


	//   ....[57]....
        /*02a8*/ 	.word	0xffffffff


	//   ....[58]....
        /*02ac*/ 	.word	0xffffffff


	//   ....[59]....
        /*02b0*/ 	.word	0xffffffff


	//   ....[60]....
        /*02b4*/ 	.word	0xffffffff


	//   ....[61]....
        /*02b8*/ 	.word	0xffffffff


	//   ....[62]....
        /*02bc*/ 	.word	0xffffffff


	//   ....[63]....
        /*02c0*/ 	.word	0xffffffff


	//   ....[64]....
        /*02c4*/ 	.word	0xffffffff


	//   ....[65]....
        /*02c8*/ 	.word	0xffffffff


	//   ....[66]....
        /*02cc*/ 	.word	0xffffffff


	//   ....[67]....
        /*02d0*/ 	.word	0xffffffff


	//   ....[68]....
        /*02d4*/ 	.word	0xffffffff


	//   ....[69]....
        /*02d8*/ 	.word	0xffffffff


	//   ....[70]....
        /*02dc*/ 	.word	0xffffffff


	//   ....[71]....
        /*02e0*/ 	.word	0xffffffff


	//   ....[72]....
        /*02e4*/ 	.word	0xffffffff


	//   ....[73]....
        /*02e8*/ 	.word	0xffffffff


	//   ....[74]....
        /*02ec*/ 	.word	0xffffffff


	//   ....[75]....
        /*02f0*/ 	.word	0xffffffff


	//   ....[76]....
        /*02f4*/ 	.word	0xffffffff


	//   ....[77]....
        /*02f8*/ 	.word	0xffffffff


	//   ....[78]....
        /*02fc*/ 	.word	0xffffffff


	//   ....[79]....
        /*0300*/ 	.word	0xffffffff


	//   ....[80]....
        /*0304*/ 	.word	0xffffffff


	//   ....[81]....
        /*0308*/ 	.word	0xffffffff


	//   ....[82]....
        /*030c*/ 	.word	0xffffffff


	//   ....[83]....
        /*0310*/ 	.word	0xffffffff


	//   ....[84]....
        /*0314*/ 	.word	0xffffffff


	//   ....[85]....
        /*0318*/ 	.word	0xffffffff


	//   ....[86]....
        /*031c*/ 	.word	0xffffffff


	//   ....[87]....
        /*0320*/ 	.word	0xffffffff


	//   ....[88]....
        /*0324*/ 	.word	0xffffffff


	//   ....[89]....
        /*0328*/ 	.word	0xffffffff


	//   ....[90]....
        /*032c*/ 	.word	0x0500000f


	//   ....[91]....
        /*0330*/ 	.word	0x0500000f


	//   ....[92]....
        /*0334*/ 	.word	0x0500000f


	//   ....[93]....
        /*0338*/ 	.word	0x0500000f


	//   ....[94]....
        /*033c*/ 	.word	0x0500000f


	//   ....[95]....
        /*0340*/ 	.word	0x0500000f


	//   ....[96]....
        /*0344*/ 	.word	0x0500000f


	//   ....[97]....
        /*0348*/ 	.word	0x0500000f


	//   ....[98]....
        /*034c*/ 	.word	0x0500000f


	//   ....[99]....
        /*0350*/ 	.word	0x0500000f


	//   ....[100]....
        /*0354*/ 	.word	0x0500000f


	//   ....[101]....
        /*0358*/ 	.word	0x0500000f


	//   ....[102]....
        /*035c*/ 	.word	0x0500000f


	//   ....[103]....
        /*0360*/ 	.word	0x0500000f


	//   ....[104]....
        /*0364*/ 	.word	0x0500000f


	//   ....[105]....
        /*0368*/ 	.word	0x0500000f


	//   ....[106]....
        /*036c*/ 	.word	0x0500000f


	//   ....[107]....
        /*0370*/ 	.word	0x0500000f


	//   ....[108]....
        /*0374*/ 	.word	0x0500000f


	//   ....[109]....
        /*0378*/ 	.word	0x0500000f


	//   ....[110]....
        /*037c*/ 	.word	0x0500000f


	//   ....[111]....
        /*0380*/ 	.word	0x0500000f


	//   ....[112]....
        /*0384*/ 	.word	0x0500000f


	//   ....[113]....
        /*0388*/ 	.word	0x0500000f


	//   ....[114]....
        /*038c*/ 	.word	0x0500000f


	//   ....[115]....
        /*0390*/ 	.word	0x0500000f


	//   ....[116]....
        /*0394*/ 	.word	0x0500000f


	//   ....[117]....
        /*0398*/ 	.word	0x0500000f


	//   ....[118]....
        /*039c*/ 	.word	0x0500000f


	//   ....[119]....
        /*03a0*/ 	.word	0x0500000f


	//   ....[120]....
        /*03a4*/ 	.word	0x0500000f


	//----- nvinfo : EIATTR_COOP_GROUP_INSTR_OFFSETS
	.align		4
.L_1435:
        /*03a8*/ 	.byte	0x04, 0x28
        /*03aa*/ 	.short	(.L_1437 - .L_1436)


	//   ....[0]....
.L_1436:
        /*03ac*/ 	.word	0x00000070


	//   ....[1]....
        /*03b0*/ 	.word	0x00000140


	//   ....[2]....
        /*03b4*/ 	.word	0x00000190


	//   ....[3]....
        /*03b8*/ 	.word	0x000003c0


	//   ....[4]....
        /*03bc*/ 	.word	0x00000520


	//   ....[5]....
        /*03c0*/ 	.word	0x00000640


	//   ....[6]....
        /*03c4*/ 	.word	0x000007a0


	//   ....[7]....
        /*03c8*/ 	.word	0x00001800


	//   ....[8]....
        /*03cc*/ 	.word	0x00002f20


	//   ....[9]....
        /*03d0*/ 	.word	0x00003760


	//   ....[10]....
        /*03d4*/ 	.word	0x00003ae0


	//   ....[11]....
        /*03d8*/ 	.word	0x00003ba0


	//   ....[12]....
        /*03dc*/ 	.word	0x000044f0


	//   ....[13]....
        /*03e0*/ 	.word	0x00004580


	//   ....[14]....
        /*03e4*/ 	.word	0x00005430


	//   ....[15]....
        /*03e8*/ 	.word	0x00006e30


	//   ....[16]....
        /*03ec*/ 	.word	0x00006e60


	//   ....[17]....
        /*03f0*/ 	.word	0x000076c0


	//   ....[18]....
        /*03f4*/ 	.word	0x000077c0


	//   ....[19]....
        /*03f8*/ 	.word	0x00008230


	//   ....[20]....
        /*03fc*/ 	.word	0x000082d0


	//   ....[21]....
        /*0400*/ 	.word	0x00009630


	//   ....[22]....
        /*0404*/ 	.word	0x0000b2b0


	//   ....[23]....
        /*0408*/ 	.word	0x0000b2e0


	//   ....[24]....
        /*040c*/ 	.word	0x0000b920


	//   ....[25]....
        /*0410*/ 	.word	0x0000b9a0


	//   ....[26]....
        /*0414*/ 	.word	0x0000cdd0


	//   ....[27]....
        /*0418*/ 	.word	0x0000cee0


	//   ....[28]....
        /*041c*/ 	.word	0x0000cf40


	//   ....[29]....
        /*0420*/ 	.word	0x0000d070


	//   ....[30]....
        /*0424*/ 	.word	0x0000d0a0


	//   ....[31]....
        /*0428*/ 	.word	0x0000e350


	//   ....[32]....
        /*042c*/ 	.word	0x0000e390


	//   ....[33]....
        /*0430*/ 	.word	0x0000e3d0


	//   ....[34]....
        /*0434*/ 	.word	0x0000e400


	//   ....[35]....
        /*0438*/ 	.word	0x0000e890


	//   ....[36]....
        /*043c*/ 	.word	0x0000e8b0


	//   ....[37]....
        /*0440*/ 	.word	0x0000e9c0


	//   ....[38]....
        /*0444*/ 	.word	0x0000e9e0


	//   ....[39]....
        /*0448*/ 	.word	0x0000f3d0


	//   ....[40]....
        /*044c*/ 	.word	0x0000f3e0


	//   ....[41]....
        /*0450*/ 	.word	0x0000f4f0


	//   ....[42]....
        /*0454*/ 	.word	0x0000f510


	//   ....[43]....
        /*0458*/ 	.word	0x0000f680


	//   ....[44]....
        /*045c*/ 	.word	0x0000f870


	//   ....[45]....
        /*0460*/ 	.word	0x0000f8a0


	//   ....[46]....
        /*0464*/ 	.word	0x0000f8d0


	//   ....[47]....
        /*0468*/ 	.word	0x0000f900


	//   ....[48]....
        /*046c*/ 	.word	0x0000f930


	//   ....[49]....
        /*0470*/ 	.word	0x0000f960


	//   ....[50]....
        /*0474*/ 	.word	0x0000fae0


	//   ....[51]....
        /*0478*/ 	.word	0x0000fb10


	//   ....[52]....
        /*047c*/ 	.word	0x0000fb40


	//   ....[53]....
        /*0480*/ 	.word	0x0000fb70


	//   ....[54]....
        /*0484*/ 	.word	0x0000fba0


	//   ....[55]....
        /*0488*/ 	.word	0x0000fbd0


	//   ....[56]....
        /*048c*/ 	.word	0x0000fc90


	//   ....[57]....
        /*0490*/ 	.word	0x0000fcf0


	//   ....[58]....
        /*0494*/ 	.word	0x0000fd90


	//   ....[59]....
        /*0498*/ 	.word	0x00010fe0


	//   ....[60]....
        /*049c*/ 	.word	0x00011cd0


	//   ....[61]....
        /*04a0*/ 	.word	0x00011ce0


	//   ....[62]....
        /*04a4*/ 	.word	0x00011d00


	//   ....[63]....
        /*04a8*/ 	.word	0x00011db0


	//   ....[64]....
        /*04ac*/ 	.word	0x00011dd0


	//   ....[65]....
        /*04b0*/ 	.word	0x00011e70


	//   ....[66]....
        /*04b4*/ 	.word	0x00011e90


	//   ....[67]....
        /*04b8*/ 	.word	0x00011ea0


	//   ....[68]....
        /*04bc*/ 	.word	0x00011f30


	//   ....[69]....
        /*04c0*/ 	.word	0x00011f80


	//   ....[70]....
        /*04c4*/ 	.word	0x00011f90


	//   ....[71]....
        /*04c8*/ 	.word	0x00011fc0


	//   ....[72]....
        /*04cc*/ 	.word	0x00014cd0


	//   ....[73]....
        /*04d0*/ 	.word	0x00014d20


	//   ....[74]....
        /*04d4*/ 	.word	0x00014d50


	//   ....[75]....
        /*04d8*/ 	.word	0x00014d80


	//   ....[76]....
        /*04dc*/ 	.word	0x00014d90


	//   ....[77]....
        /*04e0*/ 	.word	0x00014dc0


	//   ....[78]....
        /*04e4*/ 	.word	0x00014df0


	//   ....[79]....
        /*04e8*/ 	.word	0x00014e20


	//   ....[80]....
        /*04ec*/ 	.word	0x00014fb0


	//   ....[81]....
        /*04f0*/ 	.word	0x00014fe0


	//   ....[82]....
        /*04f4*/ 	.word	0x00015010


	//   ....[83]....
        /*04f8*/ 	.word	0x00015040


	//   ....[84]....
        /*04fc*/ 	.word	0x00015070


	//   ....[85]....
        /*0500*/ 	.word	0x000150a0


	//   ....[86]....
        /*0504*/ 	.word	0x00015160


	//   ....[87]....
        /*0508*/ 	.word	0x00015180


	//   ....[88]....
        /*050c*/ 	.word	0x000151f0


	//   ....[89]....
        /*0510*/ 	.word	0x000158a0


	//   ....[90]....
        /*0514*/ 	.word	0x00015e60


	//   ....[91]....
        /*0518*/ 	.word	0x00016010


	//   ....[92]....
        /*051c*/ 	.word	0x00016060


	//   ....[93]....
        /*0520*/ 	.word	0x00016190


	//   ....[94]....
        /*0524*/ 	.word	0x000161e0


	//   ....[95]....
        /*0528*/ 	.word	0x00016300


	//   ....[96]....
        /*052c*/ 	.word	0x00016370


	//   ....[97]....
        /*0530*/ 	.word	0x00016490


	//   ....[98]....
        /*0534*/ 	.word	0x00016500


	//   ....[99]....
        /*0538*/ 	.word	0x000165f0


	//   ....[100]....
        /*053c*/ 	.word	0x00016660


	//   ....[101]....
        /*0540*/ 	.word	0x00016770


	//   ....[102]....
        /*0544*/ 	.word	0x000167c0


	//   ....[103]....
        /*0548*/ 	.word	0x00016ad0


	//   ....[104]....
        /*054c*/ 	.word	0x00016b70


	//   ....[105]....
        /*0550*/ 	.word	0x00016ca0


	//   ....[106]....
        /*0554*/ 	.word	0x00016d10


	//   ....[107]....
        /*0558*/ 	.word	0x00016d80


	//   ....[108]....
        /*055c*/ 	.word	0x00016df0


	//   ....[109]....
        /*0560*/ 	.word	0x00016e60


	//   ....[110]....
        /*0564*/ 	.word	0x00016ee0


	//   ....[111]....
        /*0568*/ 	.word	0x00016f70


	//   ....[112]....
        /*056c*/ 	.word	0x00017000


	//   ....[113]....
        /*0570*/ 	.word	0x00017070


	//   ....[114]....
        /*0574*/ 	.word	0x000170e0


	//   ....[115]....
        /*0578*/ 	.word	0x00017150


	//   ....[116]....
        /*057c*/ 	.word	0x000171d0


	//   ....[117]....
        /*0580*/ 	.word	0x00017240


	//   ....[118]....
        /*0584*/ 	.word	0x000172e0


	//   ....[119]....
        /*0588*/ 	.word	0x00017370


	//   ....[120]....
        /*058c*/ 	.word	0x00017490


	//----- nvinfo : EIATTR_REG_RECONFIG
	.align		4
.L_1437:
        /*0590*/ 	.byte	0x01, 0x54
	.zero		2


	//----- nvinfo : EIATTR_SYSCALL_OFFSETS
	.align		4
        /*0594*/ 	.byte	0x04, 0x46
        /*0596*/ 	.short	(.L_1439 - .L_1438)


	//   ....[0]....
.L_1438:
        /*0598*/ 	.word	0x00001a00


	//   ....[1]....
        /*059c*/ 	.word	0x00010c40


	//   ....[2]....
        /*05a0*/ 	.word	0x00010d90


	//   ....[3]....
        /*05a4*/ 	.word	0x00010e80


	//   ....[4]....
        /*05a8*/ 	.word	0x00011740


	//----- nvinfo : EIATTR_MBARRIER_INSTR_OFFSETS
	.align		4
.L_1439:
        /*05ac*/ 	.byte	0x04, 0x39
        /*05ae*/ 	.short	(.L_1441 - .L_1440)


	//   ....[0]....
.L_1440:
        /*05b0*/ 	.word	0x00000270
        /*05b4*/ 	.word	0x000000ff
        /*05b8*/ 	.word	0x00031c00
        /*05bc*/ 	.short	0x0100
        /*05be*/ 	.byte	0x08
	.zero		1


	//   ....[1]....
        /*05c0*/ 	.word	0x00000280
        /*05c4*/ 	.word	0x000000ff
        /*05c8*/ 	.word	0x00031c20
        /*05cc*/ 	.short	0x0100
        /*05ce*/ 	.byte	0x08
	.zero		1


	//   ....[2]....
        /*05d0*/ 	.word	0x00000370
        /*05d4*/ 	.word	0x000000ff
        /*05d8*/ 	.word	0x00031c30
        /*05dc*/ 	.short	0x0100
        /*05de*/ 	.byte	0x08
	.zero		1


	//   ....[3]....
        /*05e0*/ 	.word	0x00000380
        /*05e4*/ 	.word	0x000000ff
        /*05e8*/ 	.word	0x00031c40
        /*05ec*/ 	.short	0x0100
        /*05ee*/ 	.byte	0x08
	.zero		1


	//   ....[4]....
        /*05f0*/ 	.word	0x00000390
        /*05f4*/ 	.word	0x000000ff
        /*05f8*/ 	.word	0x00031c38
        /*05fc*/ 	.short	0x0100
        /*05fe*/ 	.byte	0x08
	.zero		1


	//   ....[5]....
        /*0600*/ 	.word	0x000003a0
        /*0604*/ 	.word	0x000000ff
        /*0608*/ 	.word	0x00031c48
        /*060c*/ 	.short	0x0100
        /*060e*/ 	.byte	0x08
	.zero		1


	//   ....[6]....
        /*0610*/ 	.word	0x000004d0
        /*0614*/ 	.word	0x000000ff
        /*0618*/ 	.word	0x00031c50
        /*061c*/ 	.short	0x0100
        /*061e*/ 	.byte	0x08
	.zero		1


	//   ....[7]....
        /*0620*/ 	.word	0x000004e0
        /*0624*/ 	.word	0x000000ff
        /*0628*/ 	.word	0x00031c60
        /*062c*/ 	.short	0x0100
        /*062e*/ 	.byte	0x08
	.zero		1


	//   ....[8]....
        /*0630*/ 	.word	0x000004f0
        /*0634*/ 	.word	0x000000ff
        /*0638*/ 	.word	0x00031c58
        /*063c*/ 	.short	0x0100
        /*063e*/ 	.byte	0x08
	.zero		1


	//   ....[9]....
        /*0640*/ 	.word	0x00000500
        /*0644*/ 	.word	0x000000ff
        /*0648*/ 	.word	0x00031c68
        /*064c*/ 	.short	0x0100
        /*064e*/ 	.byte	0x08
	.zero		1


	//   ....[10]....
        /*0650*/ 	.word	0x000005f0
        /*0654*/ 	.word	0x000000ff
        /*0658*/ 	.word	0x00031c70
        /*065c*/ 	.short	0x0100
        /*065e*/ 	.byte	0x06
	.zero		1


	//   ....[11]....
        /*0660*/ 	.word	0x00000600
        /*0664*/ 	.word	0x000000ff
        /*0668*/ 	.word	0x00031c80
        /*066c*/ 	.short	0x0100
        /*066e*/ 	.byte	0x06
	.zero		1


	//   ....[12]....
        /*0670*/ 	.word	0x00000610
        /*0674*/ 	.word	0x000000ff
        /*0678*/ 	.word	0x00031c78
        /*067c*/ 	.short	0x0100
        /*067e*/ 	.byte	0x06
	.zero		1


	//   ....[13]....
        /*0680*/ 	.word	0x00000620
        /*0684*/ 	.word	0x000000ff
        /*0688*/ 	.word	0x00031c88
        /*068c*/ 	.short	0x0100
        /*068e*/ 	.byte	0x06
	.zero		1


	//   ....[14]....
        /*0690*/ 	.word	0x00000750
        /*0694*/ 	.word	0x000000ff
        /*0698*/ 	.word	0x00031c90
        /*069c*/ 	.short	0x0100
        /*069e*/ 	.byte	0x08
	.zero		1


	//   ....[15]....
        /*06a0*/ 	.word	0x00000760
        /*06a4*/ 	.word	0x000000ff
        /*06a8*/ 	.word	0x00031ca0
        /*06ac*/ 	.short	0x0100
        /*06ae*/ 	.byte	0x08
	.zero		1


	//   ....[16]....
        /*06b0*/ 	.word	0x00000770
        /*06b4*/ 	.word	0x000000ff
        /*06b8*/ 	.word	0x00031c98
        /*06bc*/ 	.short	0x0100
        /*06be*/ 	.byte	0x08
	.zero		1


	//   ....[17]....
        /*06c0*/ 	.word	0x00000780
        /*06c4*/ 	.word	0x000000ff
        /*06c8*/ 	.word	0x00031ca8
        /*06cc*/ 	.short	0x0100
        /*06ce*/ 	.byte	0x08
	.zero		1


	//   ....[18]....
        /*06d0*/ 	.word	0x000008b0
        /*06d4*/ 	.word	0x000000ff
        /*06d8*/ 	.word	0x00031cb0
        /*06dc*/ 	.short	0x0100
        /*06de*/ 	.byte	0x08
	.zero		1


	//   ....[19]....
        /*06e0*/ 	.word	0x000008c0
        /*06e4*/ 	.word	0x000000ff
        /*06e8*/ 	.word	0x00031cc0
        /*06ec*/ 	.short	0x0100
        /*06ee*/ 	.byte	0x08
	.zero		1


	//   ....[20]....
        /*06f0*/ 	.word	0x000008d0
        /*06f4*/ 	.word	0x000000ff
        /*06f8*/ 	.word	0x00031cb8
        /*06fc*/ 	.short	0x0100
        /*06fe*/ 	.byte	0x08
	.zero		1


	//   ....[21]....
        /*0700*/ 	.word	0x000008e0
        /*0704*/ 	.word	0x000000ff
        /*0708*/ 	.word	0x00031cc8
        /*070c*/ 	.short	0x0100
        /*070e*/ 	.byte	0x08
	.zero		1


	//   ....[22]....
        /*0710*/ 	.word	0x00001aa0
        /*0714*/ 	.word	0x000000ff
        /*0718*/ 	.word	0x00031c00
        /*071c*/ 	.short	0x010a
        /*071e*/ 	.byte	0x25
	.zero		1


	//   ....[23]....
        /*0720*/ 	.word	0x00001b20
        /*0724*/ 	.word	0x00000003
        /*0728*/ 	.word	0x00031c30
        /*072c*/ 	.short	0x010a
        /*072e*/ 	.byte	0x3f
	.zero		1


	//   ....[24]....
        /*0730*/ 	.word	0x00001b80
        /*0734*/ 	.word	0x00000003
        /*0738*/ 	.word	0x00031c30
        /*073c*/ 	.short	0x010a
        /*073e*/ 	.byte	0x3f
	.zero		1


	//   ....[25]....
        /*0740*/ 	.word	0x00004600
        /*0744*/ 	.word	0x0000000b
        /*0748*/ 	.word	0x00000000
        /*074c*/ 	.short	0x0101
        /*074e*/ 	.byte	0x3f
	.zero		1


	//   ....[26]....
        /*0750*/ 	.word	0x00005570
        /*0754*/ 	.word	0x000000ff
        /*0758*/ 	.word	0x00031c30
        /*075c*/ 	.short	0x010a
        /*075e*/ 	.byte	0x04
	.zero		1


	//   ....[27]....
        /*0760*/ 	.word	0x000055b0
        /*0764*/ 	.word	0x000000ff
        /*0768*/ 	.word	0x00031c30
        /*076c*/ 	.short	0x010a
        /*076e*/ 	.byte	0x04
	.zero		1


	//   ....[28]....
        /*0770*/ 	.word	0x00006c40
        /*0774*/ 	.word	0x000000ff
        /*0778*/ 	.word	0x00031c50
        /*077c*/ 	.short	0x010a
        /*077e*/ 	.byte	0x04
	.zero		1


	//   ....[29]....
        /*0780*/ 	.word	0x00006c80
        /*0784*/ 	.word	0x000000ff
        /*0788*/ 	.word	0x00031c50
        /*078c*/ 	.short	0x010a
        /*078e*/ 	.byte	0x04
	.zero		1


	//   ....[30]....
        /*0790*/ 	.word	0x00008a20
        /*0794*/ 	.word	0x0000004b
        /*0798*/ 	.word	0x00000000
        /*079c*/ 	.short	0x0101
        /*079e*/ 	.byte	0x3f
	.zero		1


	//   ....[31]....
        /*07a0*/ 	.word	0x00008ab0
        /*07a4*/ 	.word	0x00000049
        /*07a8*/ 	.word	0x00000000
        /*07ac*/ 	.short	0x0101
        /*07ae*/ 	.byte	0x3f
	.zero		1


	//   ....[32]....
        /*07b0*/ 	.word	0x000097a0
        /*07b4*/ 	.word	0x000000ff
        /*07b8*/ 	.word	0x00031c30
        /*07bc*/ 	.short	0x010a
        /*07be*/ 	.byte	0x04
	.zero		1


	//   ....[33]....
        /*07c0*/ 	.word	0x000097e0
        /*07c4*/ 	.word	0x000000ff
        /*07c8*/ 	.word	0x00031c30
        /*07cc*/ 	.short	0x010a
        /*07ce*/ 	.byte	0x04
	.zero		1


	//   ....[34]....
        /*07d0*/ 	.word	0x0000ae70
        /*07d4*/ 	.word	0x000000ff
        /*07d8*/ 	.word	0x00031c50
        /*07dc*/ 	.short	0x010a
        /*07de*/ 	.byte	0x04
	.zero		1


	//   ....[35]....
        /*07e0*/ 	.word	0x0000aeb0
        /*07e4*/ 	.word	0x000000ff
        /*07e8*/ 	.word	0x00031c50
        /*07ec*/ 	.short	0x010a
        /*07ee*/ 	.byte	0x04
	.zero		1


	//   ....[36]....
        /*07f0*/ 	.word	0x0000c1e0
        /*07f4*/ 	.word	0x00000087
        /*07f8*/ 	.word	0x00000000
        /*07fc*/ 	.short	0x0101
        /*07fe*/ 	.byte	0x3f
	.zero		1


	//   ....[37]....
        /*0800*/ 	.word	0x0000c330
        /*0804*/ 	.word	0x00000008
        /*0808*/ 	.word	0x00000000
        /*080c*/ 	.short	0x0101
        /*080e*/ 	.byte	0x3f
	.zero		1


	//   ....[38]....
        /*0810*/ 	.word	0x0000ce50
        /*0814*/ 	.word	0x000000ff
        /*0818*/ 	.word	0x00031c50
        /*081c*/ 	.short	0x010a
        /*081e*/ 	.byte	0x06
	.zero		1


	//   ....[39]....
        /*0820*/ 	.word	0x0000ce90
        /*0824*/ 	.word	0x000000ff
        /*0828*/ 	.word	0x00031c50
        /*082c*/ 	.short	0x010a
        /*082e*/ 	.byte	0x06
	.zero		1


	//   ....[40]....
        /*0830*/ 	.word	0x0000d560
        /*0834*/ 	.word	0x00000008
        /*0838*/ 	.word	0x00000000
        /*083c*/ 	.short	0x0101
        /*083e*/ 	.byte	0x3f
	.zero		1


	//   ....[41]....
        /*0840*/ 	.word	0x0000e810
        /*0844*/ 	.word	0x000000ff
        /*0848*/ 	.word	0x00000000
        /*084c*/ 	.short	0x0101
        /*084e*/ 	.byte	0x04
	.zero		1


	//   ....[42]....
        /*0850*/ 	.word	0x000111f0
        /*0854*/ 	.word	0x00000000
        /*0858*/ 	.word	0x00031c40
        /*085c*/ 	.short	0x010a
        /*085e*/ 	.byte	0x3f
	.zero		1


	//   ....[43]....
        /*0860*/ 	.word	0x00012140
        /*0864*/ 	.word	0x00000016
        /*0868*/ 	.word	0x00031c00
        /*086c*/ 	.short	0x0107
        /*086e*/ 	.byte	0x3f
	.zero		1


	//   ....[44]....
        /*0870*/ 	.word	0x00012240
        /*0874*/ 	.word	0x00000016
        /*0878*/ 	.word	0x00031c00
        /*087c*/ 	.short	0x0101
        /*087e*/ 	.byte	0x3f
	.zero		1


	//   ....[45]....
        /*0880*/ 	.word	0x00012260
        /*0884*/ 	.word	0x00000016
        /*0888*/ 	.word	0x00031c20
        /*088c*/ 	.short	0x010a
        /*088e*/ 	.byte	0x3f
	.zero		1


	//   ....[46]....
        /*0890*/ 	.word	0x00012570
        /*0894*/ 	.word	0x00000003
        /*0898*/ 	.word	0x00031c40
        /*089c*/ 	.short	0x010a
        /*089e*/ 	.byte	0x3f
	.zero		1


	//   ....[47]....
        /*08a0*/ 	.word	0x000129f0
        /*08a4*/ 	.word	0x00000003
        /*08a8*/ 	.word	0x00000060
        /*08ac*/ 	.short	0x010a
        /*08ae*/ 	.byte	0x3f
	.zero		1


	//   ....[48]....
        /*08b0*/ 	.word	0x00013110
        /*08b4*/ 	.word	0x00000003
        /*08b8*/ 	.word	0x00031c40
        /*08bc*/ 	.short	0x010a
        /*08be*/ 	.byte	0x3f
	.zero		1


	//   ....[49]....
        /*08c0*/ 	.word	0x00013590
        /*08c4*/ 	.word	0x0000000c
        /*08c8*/ 	.word	0x00000060
        /*08cc*/ 	.short	0x010a
        /*08ce*/ 	.byte	0x3f
	.zero		1


	//   ....[50]....
        /*08d0*/ 	.word	0x00013c00
        /*08d4*/ 	.word	0x00000002
        /*08d8*/ 	.word	0x00031c40
        /*08dc*/ 	.short	0x010a
        /*08de*/ 	.byte	0x3f
	.zero		1


	//   ....[51]....
        /*08e0*/ 	.word	0x00014090
        /*08e4*/ 	.word	0x00000008
        /*08e8*/ 	.word	0x00000060
        /*08ec*/ 	.short	0x010a
        /*08ee*/ 	.byte	0x3f
	.zero		1


	//   ....[52]....
        /*08f0*/ 	.word	0x000146c0
        /*08f4*/ 	.word	0x00000003
        /*08f8*/ 	.word	0x00031c60
        /*08fc*/ 	.short	0x010a
        /*08fe*/ 	.byte	0x3f
	.zero		1


	//   ....[53]....
        /*0900*/ 	.word	0x00015820
        /*0904*/ 	.word	0x00000009
        /*0908*/ 	.word	0x00031c20
        /*090c*/ 	.short	0x010a
        /*090e*/ 	.byte	0x3f
	.zero		1


	//   ....[54]....
        /*0910*/ 	.word	0x000159e0
        /*0914*/ 	.word	0x00000006
        /*0918*/ 	.word	0x00000000
        /*091c*/ 	.short	0x010a
        /*091e*/ 	.byte	0x3f
	.zero		1


	//   ....[55]....
        /*0920*/ 	.word	0x00015a50
        /*0924*/ 	.word	0x00000007
        /*0928*/ 	.word	0x00000000
        /*092c*/ 	.short	0x010a
        /*092e*/ 	.byte	0x3f
	.zero		1


	//   ....[56]....
        /*0930*/ 	.word	0x00015ab0
        /*0934*/ 	.word	0x00000004
        /*0938*/ 	.word	0x00000000
        /*093c*/ 	.short	0x010a
        /*093e*/ 	.byte	0x3f
	.zero		1


	//   ....[57]....
        /*0940*/ 	.word	0x00015ae0
        /*0944*/ 	.word	0x00000005
        /*0948*/ 	.word	0x00000000
        /*094c*/ 	.short	0x010a
        /*094e*/ 	.byte	0x3f
	.zero		1


	//   ....[58]....
        /*0950*/ 	.word	0x00015b50
        /*0954*/ 	.word	0x00000003
        /*0958*/ 	.word	0x00031c00
        /*095c*/ 	.short	0x010a
        /*095e*/ 	.byte	0x3f
	.zero		1


	//   ....[59]....
        /*0960*/ 	.word	0x00015ba0
        /*0964*/ 	.word	0x00000003
        /*0968*/ 	.word	0x00031c30
        /*096c*/ 	.short	0x010a
        /*096e*/ 	.byte	0x3f
	.zero		1


	//   ....[60]....
        /*0970*/ 	.word	0x00015c00
        /*0974*/ 	.word	0x00000005
        /*0978*/ 	.word	0x00031c30
        /*097c*/ 	.short	0x010a
        /*097e*/ 	.byte	0x3f
	.zero		1


	//   ....[61]....
        /*0980*/ 	.word	0x00015c60
        /*0984*/ 	.word	0x00000005
        /*0988*/ 	.word	0x00031c50
        /*098c*/ 	.short	0x010a
        /*098e*/ 	.byte	0x3f
	.zero		1


	//   ....[62]....
        /*0990*/ 	.word	0x00015cc0
        /*0994*/ 	.word	0x00000005
        /*0998*/ 	.word	0x00031c30
        /*099c*/ 	.short	0x010a
        /*099e*/ 	.byte	0x3f
	.zero		1


	//   ....[63]....
        /*09a0*/ 	.word	0x00015d20
        /*09a4*/ 	.word	0x00000005
        /*09a8*/ 	.word	0x00031c50
        /*09ac*/ 	.short	0x010a
        /*09ae*/ 	.byte	0x3f
	.zero		1


	//   ....[64]....
        /*09b0*/ 	.word	0x00015d80
        /*09b4*/ 	.word	0x00000007
        /*09b8*/ 	.word	0x00031c50
        /*09bc*/ 	.short	0x010a
        /*09be*/ 	.byte	0x3f
	.zero		1


	//   ....[65]....
        /*09c0*/ 	.word	0x00015f20
        /*09c4*/ 	.word	0x00000000
        /*09c8*/ 	.word	0x00031c40
        /*09cc*/ 	.short	0x010a
        /*09ce*/ 	.byte	0x3f
	.zero		1


	//   ....[66]....
        /*09d0*/ 	.word	0x000167f0
        /*09d4*/ 	.word	0x00000016
        /*09d8*/ 	.word	0x00031c20
        /*09dc*/ 	.short	0x010a
        /*09de*/ 	.byte	0x3f
	.zero		1


	//   ....[67]....
        /*09e0*/ 	.word	0x00016840
        /*09e4*/ 	.word	0x00000003
        /*09e8*/ 	.word	0x00031c40
        /*09ec*/ 	.short	0x010a
        /*09ee*/ 	.byte	0x3f
	.zero		1


	//   ....[68]....
        /*09f0*/ 	.word	0x00016890
        /*09f4*/ 	.word	0x00000003
        /*09f8*/ 	.word	0x00000060
        /*09fc*/ 	.short	0x010a
        /*09fe*/ 	.byte	0x3f
	.zero		1


	//   ....[69]....
        /*0a00*/ 	.word	0x000168e0
        /*0a04*/ 	.word	0x00000003
        /*0a08*/ 	.word	0x00031c40
        /*0a0c*/ 	.short	0x010a
        /*0a0e*/ 	.byte	0x3f
	.zero		1


	//   ....[70]....
        /*0a10*/ 	.word	0x00016930
        /*0a14*/ 	.word	0x0000000c
        /*0a18*/ 	.word	0x00000060
        /*0a1c*/ 	.short	0x010a
        /*0a1e*/ 	.byte	0x3f
	.zero		1


	//   ....[71]....
        /*0a20*/ 	.word	0x00016980
        /*0a24*/ 	.word	0x00000002
        /*0a28*/ 	.word	0x00031c40
        /*0a2c*/ 	.short	0x010a
        /*0a2e*/ 	.byte	0x3f
	.zero		1


	//   ....[72]....
        /*0a30*/ 	.word	0x000169d0
        /*0a34*/ 	.word	0x00000008
        /*0a38*/ 	.word	0x00000060
        /*0a3c*/ 	.short	0x010a
        /*0a3e*/ 	.byte	0x3f
	.zero		1


	//   ....[73]....
        /*0a40*/ 	.word	0x00016a20
        /*0a44*/ 	.word	0x00000003
        /*0a48*/ 	.word	0x00031c60
        /*0a4c*/ 	.short	0x010a
        /*0a4e*/ 	.byte	0x3f
	.zero		1


	//   ....[74]....
        /*0a50*/ 	.word	0x000173b0
        /*0a54*/ 	.word	0x00000009
        /*0a58*/ 	.word	0x00031c20
        /*0a5c*/ 	.short	0x010a
        /*0a5e*/ 	.byte	0x3f
	.zero		1


	//   ....[75]....
        /*0a60*/ 	.word	0x00017550
        /*0a64*/ 	.word	0x00000006
        /*0a68*/ 	.word	0x00000000
        /*0a6c*/ 	.short	0x010a
        /*0a6e*/ 	.byte	0x3f
	.zero		1


	//   ....[76]....
        /*0a70*/ 	.word	0x000175a0
        /*0a74*/ 	.word	0x00000007
        /*0a78*/ 	.word	0x00000000
        /*0a7c*/ 	.short	0x010a
        /*0a7e*/ 	.byte	0x3f
	.zero		1


	//   ....[77]....
        /*0a80*/ 	.word	0x000175f0
        /*0a84*/ 	.word	0x00000004
        /*0a88*/ 	.word	0x00000000
        /*0a8c*/ 	.short	0x010a
        /*0a8e*/ 	.byte	0x3f
	.zero		1


	//----- nvinfo : EIATTR_NUM_MBARRIERS
	.align		4
.L_1441:
        /*0a90*/ 	.byte	0x03, 0x38
        /*0a92*/ 	.short	0x0016


	//----- nvinfo : EIATTR_EXIT_INSTR_OFFSETS
	.align		4
        /*0a94*/ 	.byte	0x04, 0x1c
        /*0a96*/ 	.short	(.L_1443 - .L_1442)


	//   ....[0]....
.L_1442:
        /*0a98*/ 	.word	0x00000a90


	//   ....[1]....
        /*0a9c*/ 	.word	0x0000f640


	//   ....[2]....
        /*0aa0*/ 	.word	0x00015b30


	//----- nvinfo : EIATTR_MAX_THREADS
	.align		4
.L_1443:
        /*0aa4*/ 	.byte	0x04, 0x05
        /*0aa6*/ 	.short	(.L_1445 - .L_1444)
.L_1444:
        /*0aa8*/ 	.word	0x00000200
        /*0aac*/ 	.word	0x00000001
        /*0ab0*/ 	.word	0x00000001


	//----- nvinfo : EIATTR_CRS_STACK_SIZE
	.align		4
.L_1445:
        /*0ab4*/ 	.byte	0x04, 0x1e
        /*0ab6*/ 	.short	(.L_1447 - .L_1446)
.L_1446:
        /*0ab8*/ 	.word	0x00000000


	//----- nvinfo : EIATTR_CBANK_PARAM_SIZE
	.align		4
.L_1447:
        /*0abc*/ 	.byte	0x03, 0x19
        /*0abe*/ 	.short	0x0af0


	//----- nvinfo : EIATTR_PARAM_CBANK
	.align		4
        /*0ac0*/ 	.byte	0x04, 0x0a
        /*0ac2*/ 	.short	(.L_1449 - .L_1448)
	.align		4
.L_1448:
        /*0ac4*/ 	.word	index@(.nv.constant0._ZN7cutlass13device_kernelIN5flash11enable_sm90INS1_16FlashAttnFwdSm90INS1_25CollectiveMainloopFwdSm90ILi2EN4cute5tupleIJNS5_1CILi1EEES8_S8_EEENS6_IJNS7_ILi192EEENS7_ILi144EEENS7_ILi96EEEEEELi96ENS_10bfloat16_tEfNS_4arch4Sm90ELb1ELb0ELb0ELb1ELb0ELb0ELb0ELb0ELb1ELb1ELb0ELb0EEENS1_21CollectiveEpilogueFwdINS6_IJSA_SC_SB_EEES9_SE_SG_Li384ELb1ELb1ELb0ELb0EEENS1_36VarlenDynamicPersistentTileSchedulerILi192ELi144ELi384ELi128ELb0ELb1ELb1ELb1ELb1ELb1EEEEEEEEEvNT_6ParamsE)
        /*0ac8*/ 	.short	0x0210
        /*0aca*/ 	.short	0x0af0


	//----- nvinfo : EIATTR_SW_WAR
	.align		4
.L_1449:
        /*0acc*/ 	.byte	0x04, 0x36
        /*0ace*/ 	.short	(.L_1451 - .L_1450)
.L_1450:
        /*0ad0*/ 	.word	0x00000008
.L_1451:


//--------------------- .nv.info._ZN7cutlass13device_kernelIN5flash11enable_sm90INS1_16FlashAttnFwdSm90INS1_25CollectiveMainloopFwdSm90ILi2EN4cute5tupleIJNS5_1CILi1EEES8_S8_EEENS6_IJNS7_ILi192EEENS7_ILi144EEENS7_ILi96EEEEEELi96ENS_10bfloat16_tEfNS_4arch4Sm90ELb1ELb0ELb0ELb1ELb0ELb1ELb0ELb0ELb1ELb1ELb0ELb0EEENS1_21CollectiveEpilogueFwdINS6_IJSA_SC_SB_EEES9_SE_SG_Li384ELb1ELb1ELb0ELb0EEENS1_36VarlenDynamicPersistentTileSchedulerILi192ELi144ELi384ELi128ELb0ELb1ELb1ELb1ELb1ELb1EEEEEEEEEvNT_6ParamsE --------------------------
	.section	.nv.info._ZN7cutlass13device_kernelIN5flash11enable_sm90INS1_16FlashAttnFwdSm90INS1_25CollectiveMainloopFwdSm90ILi2EN4cute5tupleIJNS5_1CILi1EEES8_S8_EEENS6_IJNS7_ILi192EEENS7_ILi144EEENS7_ILi96EEEEEELi96ENS_10bfloat16_tEfNS_4arch4Sm90ELb1ELb0ELb0ELb1ELb0ELb1ELb0ELb0ELb1ELb1ELb0ELb0EEENS1_21CollectiveEpilogueFwdINS6_IJSA_SC_SB_EEES9_SE_SG_Li384ELb1ELb1ELb0ELb0EEENS1_36VarlenDynamicPersistentTileSchedulerILi192ELi144ELi384ELi128ELb0ELb1ELb1ELb1ELb1ELb1EEEEEEEEEvNT_6ParamsE,"",@"SHT_CUDA_INFO"
	.sectionflags	@""
	.align	4


	//----- nvinfo : EIATTR_CUDA_API_VERSION
	.align		4
        /*0000*/ 	.byte	0x04, 0x37
        /*0002*/ 	.short	(.L_1453 - .L_1452)
.L_1452:
        /*0004*/ 	.word	0x00000082


	//----- nvinfo : EIATTR_KPARAM_INFO
	.align		4
.L_1453:
        /*0008*/ 	.byte	0x04, 0x17
        /*000a*/ 	.short	(.L_1455 - .L_1454)
.L_1454:
        /*000c*/ 	.word	0x00000000
        /*0010*/ 	.short	0x0000
        /*0012*/ 	.short	0x0070
        /*0014*/ 	.byte	0x00, 0xf0, 0x01, 0x2a


	//----- nvinfo : EIATTR_SPARSE_MMA_MASK
	.align		4
.L_1455:
        /*0018*/ 	.byte	0x03, 0x50
        /*001a*/ 	.short	0x0000


	//----- nvinfo : EIATTR_MAXREG_COUNT
	.align		4
        /*001c*/ 	.byte	0x03, 0x1b
        /*001e*/ 	.short	0x0080


	//----- nvinfo : EIATTR_NUM_BARRIERS
	.align		4
        /*0020*/ 	.byte	0x02, 0x4c
        /*0022*/ 	.byte	0x10
	.zero		1


	//----- nvinfo : EIATTR_EXTERNS
	.align		4
        /*0024*/ 	.byte	0x04, 0x0f
        /*0026*/ 	.short	(.L_1457 - .L_1456)


	//   ....[0]....
	.align		4
.L_1456:
        /*0028*/ 	.word	index@(__assertfail)


	//----- nvinfo : EIATTR_ANNOTATIONS
	.align		4
.L_1457:
        /*002c*/ 	.byte	0x04, 0x55
        /*002e*/ 	.short	(.L_1459 - .L_1458)


	//   ....[0]....
.L_1458:
        /* <DEDUP_REMOVED lines=123> */


	//----- nvinfo : EIATTR_MERCURY_ISA_VERSION
	.align		4
.L_1459:
        /*07c8*/ 	.byte	0x03, 0x5f
        /*07ca*/ 	.short	0x0101


	//----- nvinfo : EIATTR_UNUSED_LOAD_BYTE_OFFSET
	.align		4
        /*07cc*/ 	.byte	0x04, 0x44
        /*07ce*/ 	.short	(.L_1461 - .L_1460)


	//   ....[0]....
.L_1460:
        /*07d0*/ 	.word	0x00000b00
        /*07d4*/ 	.word	0x0000fff0


	//   ....[1]....
        /*07d8*/ 	.word	0x00019f70
        /*07dc*/ 	.word	0x0000fff0


	//----- nvinfo : EIATTR_INT_WARP_WIDE_INSTR_OFFSETS
	.align		4
.L_1461:
        /*07e0*/ 	.byte	0x04, 0x31
        /*07e2*/ 	.short	(.L_1463 - .L_1462)


	//   ....[0]....
.L_1462:
        /*07e4*/ 	.word	0x00000190


	//   ....[1]....
        /*07e8*/ 	.word	0x000001d0


	//   ....[2]....
        /*07ec*/ 	.word	0x00000240


	//   ....[3]....
        /*07f0*/ 	.word	0x0001e6e0


	//   ....[4]....
        /*07f4*/ 	.word	0x0001e770


	//   ....[5]....
        /*07f8*/ 	.word	0x00022270


	//   ....[6]....
        /*07fc*/ 	.word	0x00022300


	//----- nvinfo : EIATTR_COOP_GROUP_MASK_REGIDS
	.align		4
.L_1463:
        /*0800*/ 	.byte	0x04, 0x29
        /*0802*/ 	.short	(.L_1465 - .L_1464)


	//   ....[0]....
.L_1464:
        /*0804*/ 	.word	0xffffffff


	//   ....[1]....
        /*0808*/ 	.word	0xffffffff


	//   ....[2]....
        /*080c*/ 	.word	0xffffffff


	//   ....[3]....
        /*0810*/ 	.word	0xffffffff


	//   ....[4]....
        /*0814*/ 	.word	0xffffffff


	//   ....[5]....
        /*0818*/ 	.word	0xffffffff


	//   ....[6]....
        /*081c*/ 	.word	0xffffffff


	//   ....[7]....
        /*0820*/ 	.word	0xffffffff


	//   ....[8]....
        /*0824*/ 	.word	0xffffffff


	//   ....[9]....
        /*0828*/ 	.word	0xffffffff


	//   ....[10]....
        /*082c*/ 	.word	0xffffffff


	//   ....[11]....
        /*0830*/ 	.word	0xffffffff


	//   ....[12]....
        /*0834*/ 	.word	0xffffffff


	//   ....[13]....
        /*0838*/ 	.word	0xffffffff


	//   ....[14]....
        /*083c*/ 	.word	0xffffffff


	//   ....[15]....
        /*0840*/ 	.word	0xffffffff


	//   ....[16]....
        /*0844*/ 	.word	0xffffffff


	//   ....[17]....
        /*0848*/ 	.word	0xffffffff


	//   ....[18]....
        /*084c*/ 	.word	0xffffffff


	//   ....[19]....
        /*0850*/ 	.word	0xffffffff


	//   ....[20]....
        /*0854*/ 	.word	0xffffffff


	//   ....[21]....
        /*0858*/ 	.word	0xffffffff


	//   ....[22]....
        /*085c*/ 	.word	0xffffffff


	//   ....[23]....
        /*0860*/ 	.word	0xffffffff


	//   ....[24]....
        /*0864*/ 	.word	0xffffffff


	//   ....[25]....
        /*0868*/ 	.word	0xffffffff


	//   ....[26]....
        /*086c*/ 	.word	0xffffffff


	//   ....[27]....
        /*0870*/ 	.word	0xffffffff


	//   ....[28]....
        /*0874*/ 	.word	0xffffffff


	//   ....[29]....
        /*0878*/ 	.word	0xffffffff


	//   ....[30]....
        /*087c*/ 	.word	0xffffffff


	//   ....[31]....
        /*0880*/ 	.word	0xffffffff


	//   ....[32]....
        /*0884*/ 	.word	0xffffffff


	//   ....[33]....
        /*0888*/ 	.word	0xffffffff


	//   ....[34]....
        /*088c*/ 	.word	0xffffffff


	//   ....[35]....
        /*0890*/ 	.word	0xffffffff


	//   ....[36]....
        /*0894*/ 	.word	0xffffffff


	//   ....[37]....
        /*0898*/ 	.word	0xffffffff


	//   ....[38]....
        /*089c*/ 	.word	0xffffffff


	//   ....[39]....
        /*08a0*/ 	.word	0xffffffff


	//   ....[40]....
        /*08a4*/ 	.word	0xffffffff


	//   ....[41]....
        /*08a8*/ 	.word	0xffffffff


	//   ....[42]....
        /*08ac*/ 	.word	0xffffffff


	//   ....[43]....
        /*08b0*/ 	.word	0xffffffff


	//   ....[44]....
        /*08b4*/ 	.word	0xffffffff


	//   ....[45]....
        /*08b8*/ 	.word	0xffffffff


	//   ....[46]....
        /*08bc*/ 	.word	0xffffffff


	//   ....[47]....
        /*08c0*/ 	.word	0xffffffff


	//   ....[48]....
        /*08c4*/ 	.word	0xffffffff


	//   ....[49]....
        /*08c8*/ 	.word	0xffffffff


	//   ....[50]....
        /*08cc*/ 	.word	0xffffffff


	//   ....[51]....
        /*08d0*/ 	.word	0xffffffff


	//   ....[52]....
        /*08d4*/ 	.word	0xffffffff


	//   ....[53]....
        /*08d8*/ 	.word	0xffffffff


	//   ....[54]....
        /*08dc*/ 	.word	0xffffffff


	//   ....[55]....
        /*08e0*/ 	.word	0xffffffff


	//   ....[56]....
        /*08e4*/ 	.word	0xffffffff


	//   ....[57]....
        /*08e8*/ 	.word	0xffffffff


	//   ....[58]....
        /*08ec*/ 	.word	0xffffffff


	//   ....[59]....
        /*08f0*/ 	.word	0xffffffff


	//   ....[60]....
        /*08f4*/ 	.word	0xffffffff


	//   ....[61]....
        /*08f8*/ 	.word	0xffffffff


	//   ....[62]....
        /*08fc*/ 	.word	0xffffffff


	//   ....[63]....
        /*0900*/ 	.word	0xffffffff


	//   ....[64]....
        /*0904*/ 	.word	0xffffffff


	//   ....[65]....
        /*0908*/ 	.word	0xffffffff


	//   ....[66]....
        /*090c*/ 	.word	0xffffffff


	//   ....[67]....
        /*0910*/ 	.word	0xffffffff


	//   ....[68]....
        /*0914*/ 	.word	0xffffffff


	//   ....[69]....
        /*0918*/ 	.word	0xffffffff


	//   ....[70]....
        /*091c*/ 	.word	0xffffffff


	//   ....[71]....
        /*0920*/ 	.word	0xffffffff


	//   ....[72]....
        /*0924*/ 	.word	0xffffffff


	//   ....[73]....
        /*0928*/ 	.word	0xffffffff


	//   ....[74]....
        /*092c*/ 	.word	0xffffffff


	//   ....[75]....
        /*0930*/ 	.word	0xffffffff


	//   ....[76]....
        /*0934*/ 	.word	0xffffffff


	//   ....[77]....
        /*0938*/ 	.word	0xffffffff


	//   ....[78]....
        /*093c*/ 	.word	0xffffffff


	//   ....[79]....
        /*0940*/ 	.word	0xffffffff


	//   ....[80]....
        /*0944*/ 	.word	0xffffffff


	//   ....[81]....
        /*0948*/ 	.word	0xffffffff


	//   ....[82]....
        /*094c*/ 	.word	0xffffffff


	//   ....[83]....
        /*0950*/ 	.word	0xffffffff


	//   ....[84]....
        /*0954*/ 	.word	0xffffffff


	//   ....[85]....
        /*0958*/ 	.word	0xffffffff


	//   ....[86]....
        /*095c*/ 	.word	0xffffffff


	//   ....[87]....
        /*0960*/ 	.word	0xffffffff


	//   ....[88]....
        /*0964*/ 	.word	0xffffffff


	//   ....[89]....
        /*0968*/ 	.word	0xffffffff


	//   ....[90]....
        /*096c*/ 	.word	0xffffffff


	//   ....[91]....
        /*0970*/ 	.word	0xffffffff


	//   ....[92]....
        /*0974*/ 	.word	0xffffffff


	//   ....[93]....
        /*0978*/ 	.word	0xffffffff


	//   ....[94]....
        /*097c*/ 	.word	0xffffffff


	//   ....[95]....
        /*0980*/ 	.word	0xffffffff


	//   ....[96]....
        /*0984*/ 	.word	0xffffffff


	//   ....[97]....
        /*0988*/ 	.word	0xffffffff


	//   ....[98]....
        /*098c*/ 	.word	0xffffffff


	//   ....[99]....
        /*0990*/ 	.word	0x0500000f


	//   ....[100]....
        /*0994*/ 	.word	0x0500000f


	//   ....[101]....
        /*0998*/ 	.word	0x0500000f


	//   ....[102]....
        /*099c*/ 	.word	0x0500000f


	//   ....[103]....
        /*09a0*/ 	.word	0x0500000f


	//   ....[104]....
        /*09a4*/ 	.word	0x0500000f


	//   ....[105]....
        /*09a8*/ 	.word	0x0500000f


	//   ....[106]....
        /*09ac*/ 	.word	0x0500000f


	//   ....[107]....
        /*09b0*/ 	.word	0x0500000f


	//   ....[108]....
        /*09b4*/ 	.word	0x0500000f


	//   ....[109]....
        /*09b8*/ 	.word	0x0500000f


	//   ....[110]....
        /*09bc*/ 	.word	0x0500000f


	//   ....[111]....
        /*09c0*/ 	.word	0x0500000f


	//   ....[112]....
        /*09c4*/ 	.word	0x0500000f


	//   ....[113]....
        /*09c8*/ 	.word	0x0500000f


	//   ....[114]....
        /*09cc*/ 	.word	0x0500000f


	//   ....[115]....
        /*09d0*/ 	.word	0x0500000f


	//   ....[116]....
        /*09d4*/ 	.word	0x0500000f


	//   ....[117]....
        /*09d8*/ 	.word	0x0500000f


	//   ....[118]....
        /*09dc*/ 	.word	0x0500000f


	//   ....[119]....
        /*09e0*/ 	.word	0x0500000f


	//   ....[120]....
        /*09e4*/ 	.word	0x0500000f


	//   ....[121]....
        /*09e8*/ 	.word	0x0500000f


	//   ....[122]....
        /*09ec*/ 	.word	0x0500000f


	//   ....[123]....
        /*09f0*/ 	.word	0x0500000f


	//   ....[124]....
        /*09f4*/ 	.word	0x0500000f


	//   ....[125]....
        /*09f8*/ 	.word	0x0500000f


	//   ....[126]....
        /*09fc*/ 	.word	0x0500000f


	//   ....[127]....
        /*0a00*/ 	.word	0x0500000f


	//   ....[128]....
        /*0a04*/ 	.word	0x0500000f


	//   ....[129]....
        /*0a08*/ 	.word	0x0500000f


	//   ....[130]....
        /*0a0c*/ 	.word	0x0500000f


	//   ....[131]....
        /*0a10*/ 	.word	0x0500000f


	//   ....[132]....
        /*0a14*/ 	.word	0x0500000f


	//   ....[133]....
        /*0a18*/ 	.word	0x0500000f


	//   ....[134]....
        /*0a1c*/ 	.word	0x0500000f


	//   ....[135]....
        /*0a20*/ 	.word	0x0500000f


	//   ....[136]....
        /*0a24*/ 	.word	0x0500000f


	//   ....[137]....
        /*0a28*/ 	.word	0x0500000f


	//   ....[138]....
        /*0a2c*/ 	.word	0x0500000f


	//   ....[139]....
        /*0a30*/ 	.word	0x0500000f


	//   ....[140]....
        /*0a34*/ 	.word	0x0500000f


	//   ....[141]....
        /*0a38*/ 	.word	0x0500000f


	//   ....[142]....
        /*0a3c*/ 	.word	0x0500000f


	//   ....[143]....
        /*0a40*/ 	.word	0x0500000f


	//----- nvinfo : EIATTR_COOP_GROUP_INSTR_OFFSETS
	.align		4
.L_1465:
        /*0a44*/ 	.byte	0x04, 0x28
        /*0a46*/ 	.short	(.L_1467 - .L_1466)


	//   ....[0]....
.L_1466:
        /*0a48*/ 	.word	0x00000070


	//   ....[1]....
        /*0a4c*/ 	.word	0x000001a0


	//   ....[2]....
        /*0a50*/ 	.word	0x000001f0


	//   ....[3]....
        /*0a54*/ 	.word	0x00000420


	//   ....[4]....
        /*0a58*/ 	.word	0x00000580


	//   ....[5]....
        /*0a5c*/ 	.word	0x000006a0


	//   ....[6]....
        /*0a60*/ 	.word	0x00000800


	//   ....[7]....
        /*0a64*/ 	.word	0x000073f0


	//   ....[8]....
        /*0a68*/ 	.word	0x00007b90


	//   ....[9]....
        /*0a6c*/ 	.word	0x00007ba0


	//   ....[10]....
        /*0a70*/ 	.word	0x00007bb0


	//   ....[11]....
        /*0a74*/ 	.word	0x00007bc0


	//   ....[12]....
        /*0a78*/ 	.word	0x00009b50


	//   ....[13]....
        /*0a7c*/ 	.word	0x00009b60


	//   ....[14]....
        /*0a80*/ 	.word	0x00009b70


	//   ....[15]....
        /*0a84*/ 	.word	0x00009b80


	//   ....[16]....
        /*0a88*/ 	.word	0x0000d870


	//   ....[17]....
        /*0a8c*/ 	.word	0x0000db00


	//   ....[18]....
        /*0a90*/ 	.word	0x0000e130


	//   ....[19]....
        /*0a94*/ 	.word	0x0000e150


	//   ....[20]....
        /*0a98*/ 	.word	0x0000e9b0


	//   ....[21]....
        /*0a9c*/ 	.word	0x0000ea10


	//   ....[22]....
        /*0aa0*/ 	.word	0x0000fbb0


	//   ....[23]....
        /*0aa4*/ 	.word	0x00012150


	//   ....[24]....
        /*0aa8*/ 	.word	0x00012180


	//   ....[25]....
        /*0aac*/ 	.word	0x00012b00


	//   ....[26]....
        /*0ab0*/ 	.word	0x00012c00


	//   ....[27]....
        /*0ab4*/ 	.word	0x00013340


	//   ....[28]....
        /*0ab8*/ 	.word	0x00013360


	//   ....[29]....
        /*0abc*/ 	.word	0x00014c30


	//   ....[30]....
        /*0ac0*/ 	.word	0x000175c0


	//   ....[31]....
        /*0ac4*/ 	.word	0x000175e0


	//   ....[32]....
        /*0ac8*/ 	.word	0x000176c0


	//   ....[33]....
        /*0acc*/ 	.word	0x00017890


	//   ....[34]....
        /*0ad0*/ 	.word	0x000191b0


	//   ....[35]....
        /*0ad4*/ 	.word	0x000198f0


	//   ....[36]....
        /*0ad8*/ 	.word	0x00019920


	//   ....[37]....
        /*0adc*/ 	.word	0x00019960


	//   ....[38]....
        /*0ae0*/ 	.word	0x00019970


	//   ....[39]....
        /*0ae4*/ 	.word	0x0001a9d0


	//   ....[40]....
        /*0ae8*/ 	.word	0x0001aa10


	//   ....[41]....
        /*0aec*/ 	.word	0x0001aa40


	//   ....[42]....
        /*0af0*/ 	.word	0x0001aa50


	//   ....[43]....
        /*0af4*/ 	.word	0x0001aef0


	//   ....[44]....
        /*0af8*/ 	.word	0x0001af10


	//   ....[45]....
        /*0afc*/ 	.word	0x0001b010


	//   ....[46]....
        /*0b00*/ 	.word	0x0001b030


	//   ....[47]....
        /*0b04*/ 	.word	0x0001b860


	//   ....[48]....
        /*0b08*/ 	.word	0x0001b870


	//   ....[49]....
        /*0b0c*/ 	.word	0x0001b9d0


	//   ....[50]....
        /*0b10*/ 	.word	0x0001b9e0


	//   ....[51]....
        /*0b14*/ 	.word	0x0001bb80


	//   ....[52]....
        /*0b18*/ 	.word	0x0001bd70


	//   ....[53]....
        /*0b1c*/ 	.word	0x0001bda0


	//   ....[54]....
        /*0b20*/ 	.word	0x0001bdd0


	//   ....[55]....
        /*0b24*/ 	.word	0x0001be00


	//   ....[56]....
        /*0b28*/ 	.word	0x0001be30


	//   ....[57]....
        /*0b2c*/ 	.word	0x0001be60


	//   ....[58]....
        /*0b30*/ 	.word	0x0001bfd0


	//   ....[59]....
        /*0b34*/ 	.word	0x0001c000


	//   ....[60]....
        /*0b38*/ 	.word	0x0001c030


	//   ....[61]....
        /*0b3c*/ 	.word	0x0001c060


	//   ....[62]....
        /*0b40*/ 	.word	0x0001c090


	//   ....[63]....
        /*0b44*/ 	.word	0x0001c0c0


	//   ....[64]....
        /*0b48*/ 	.word	0x0001c170


	//   ....[65]....
        /*0b4c*/ 	.word	0x0001c1d0


	//   ....[66]....
        /*0b50*/ 	.word	0x0001c270


	//   ....[67]....
        /*0b54*/ 	.word	0x0001d190


	//   ....[68]....
        /*0b58*/ 	.word	0x0001ec80


	//   ....[69]....
        /*0b5c*/ 	.word	0x0001f960


	//   ....[70]....
        /*0b60*/ 	.word	0x0001f980


	//   ....[71]....
        /*0b64*/ 	.word	0x0001fa40


	//   ....[72]....
        /*0b68*/ 	.word	0x0001fa60


	//   ....[73]....
        /*0b6c*/ 	.word	0x0001fb00


	//   ....[74]....
        /*0b70*/ 	.word	0x0001fb20


	//   ....[75]....
        /*0b74*/ 	.word	0x0001fb30


	//   ....[76]....
        /*0b78*/ 	.word	0x0001fb40


	//   ....[77]....
        /*0b7c*/ 	.word	0x0001fc60


	//   ....[78]....
        /*0b80*/ 	.word	0x0001fc70


	//   ....[79]....
        /*0b84*/ 	.word	0x0001fc80


	//   ....[80]....
        /*0b88*/ 	.word	0x0001fd10


	//   ....[81]....
        /*0b8c*/ 	.word	0x000229f0


	//   ....[82]....
        /*0b90*/ 	.word	0x00022a10


	//   ....[83]....
        /*0b94*/ 	.word	0x00022a50


	//   ....[84]....
        /*0b98*/ 	.word	0x00022a80


	//   ....[85]....
        /*0b9c*/ 	.word	0x00022ab0


	//   ....[86]....
        /*0ba0*/ 	.word	0x00022ae0


	//   ....[87]....
        /*0ba4*/ 	.word	0x00022b10


	//   ....[88]....
        /*0ba8*/ 	.word	0x00022b40


	//   ....[89]....
        /*0bac*/ 	.word	0x00022cc0


	//   ....[90]....
        /*0bb0*/ 	.word	0x00022d00


	//   ....[91]....
        /*0bb4*/ 	.word	0x00022d30


	//   ....[92]....
        /*0bb8*/ 	.word	0x00022d60


	//   ....[93]....
        /*0bbc*/ 	.word	0x00022d90


	//   ....[94]....
        /*0bc0*/ 	.word	0x00022dc0


	//   ....[95]....
        /*0bc4*/ 	.word	0x00022e80


	//   ....[96]....
        /*0bc8*/ 	.word	0x00022ea0


	//   ....[97]....
        /*0bcc*/ 	.word	0x00022f10


	//   ....[98]....
        /*0bd0*/ 	.word	0x000235a0


	//   ....[99]....
        /*0bd4*/ 	.word	0x00023a20


	//   ....[100]....
        /*0bd8*/ 	.word	0x00023ac0


	//   ....[101]....
        /*0bdc*/ 	.word	0x00023b50


	//   ....[102]....
        /*0be0*/ 	.word	0x00023ba0


	//   ....[103]....
        /*0be4*/ 	.word	0x00023bf0


	//   ....[104]....
        /*0be8*/ 	.word	0x00023cc0


	//   ....[105]....
        /*0bec*/ 	.word	0x00023d50


	//   ....[106]....
        /*0bf0*/ 	.word	0x00023db0


	//   ....[107]....
        /*0bf4*/ 	.word	0x00023e10


	//   ....[108]....
        /*0bf8*/ 	.word	0x000240c0


	//   ....[109]....
        /*0bfc*/ 	.word	0x00024110


	//   ....[110]....
        /*0c00*/ 	.word	0x000241a0


	//   ....[111]....
        /*0c04*/ 	.word	0x00024230


	//   ....[112]....
        /*0c08*/ 	.word	0x000242f0


	//   ....[113]....
        /*0c0c*/ 	.word	0x000245e0


	//   ....[114]....
        /*0c10*/ 	.word	0x00024790


	//   ....[115]....
        /*0c14*/ 	.word	0x000247e0


	//   ....[116]....
        /*0c18*/ 	.word	0x00024850


	//   ....[117]....
        /*0c1c*/ 	.word	0x00024950


	//   ....[118]....
        /*0c20*/ 	.word	0x000249d0


	//   ....[119]....
        /*0c24*/ 	.word	0x00024ae0


	//   ....[120]....
        /*0c28*/ 	.word	0x00024b40


	//   ....[121]....
        /*0c2c*/ 	.word	0x00024bd0


	//   ....[122]....
        /*0c30*/ 	.word	0x00024cc0


	//   ....[123]....
        /*0c34*/ 	.word	0x00024db0


	//   ....[124]....
        /*0c38*/ 	.word	0x00024e10


	//   ....[125]....
        /*0c3c*/ 	.word	0x00024e80


	//   ....[126]....
        /*0c40*/ 	.word	0x00025230


	//   ....[127]....
        /*0c44*/ 	.word	0x000252e0


	//   ....[128]....
        /*0c48*/ 	.word	0x000253e0


	//   ....[129]....
        /*0c4c*/ 	.word	0x00025460


	//   ....[130]....
        /*0c50*/ 	.word	0x000254d0


	//   ....[131]....
        /*0c54*/ 	.word	0x00025540


	//   ....[132]....
        /*0c58*/ 	.word	0x000255b0


	//   ....[133]....
        /*0c5c*/ 	.word	0x00025630


	//   ....[134]....
        /*0c60*/ 	.word	0x000256c0


	//   ....[135]....
        /*0c64*/ 	.word	0x00025770


	//   ....[136]....
        /*0c68*/ 	.word	0x000257e0


	//   ....[137]....
        /*0c6c*/ 	.word	0x00025850


	//   ....[138]....
        /*0c70*/ 	.word	0x000258c0


	//   ....[139]....
        /*0c74*/ 	.word	0x00025940


	//   ....[140]....
        /*0c78*/ 	.word	0x000259b0


	//   ....[141]....
        /*0c7c*/ 	.word	0x00025a50


	//   ....[142]....
        /*0c80*/ 	.word	0x00025ae0


	//   ....[143]....
        /*0c84*/ 	.word	0x00025c10


	//----- nvinfo : EIATTR_REG_RECONFIG
	.align		4
.L_1467:
        /*0c88*/ 	.byte	0x01, 0x54
	.zero		2


	//----- nvinfo : EIATTR_SYSCALL_OFFSETS
	.align		4
        /*0c8c*/ 	.byte	0x04, 0x46
        /*0c8e*/ 	.short	(.L_1469 - .L_1468)


	//   ....[0]....
.L_1468:
        /*0c90*/ 	.word	0x00001d10


	//   ....[1]....
        /*0c94*/ 	.word	0x00001e60


	//   ....[2]....
        /*0c98*/ 	.word	0x00007600


	//   ....[3]....
        /*0c9c*/ 	.word	0x00007940


	//   ....[4]....
        /*0ca0*/ 	.word	0x0001e8d0


	//   ....[5]....
        /*0ca4*/ 	.word	0x0001ea20


	//   ....[6]....
        /*0ca8*/ 	.word	0x0001eb20


	//   ....[7]....
        /*0cac*/ 	.word	0x0001f3f0


	//----- nvinfo : EIATTR_MBARRIER_INSTR_OFFSETS
	.align		4
.L_1469:
        /*0cb0*/ 	.byte	0x04, 0x39
        /*0cb2*/ 	.short	(.L_1471 - .L_1470)


	//   ....[0]....
.L_1470:
        /*0cb4*/ 	.word	0x000002d0
        /*0cb8*/ 	.word	0x000000ff
        /*0cbc*/ 	.word	0x00031c00
        /*0cc0*/ 	.short	0x0100
        /*0cc2*/ 	.byte	0x08
	.zero		1


	//   ....[1]....
        /*0cc4*/ 	.word	0x000002e0
        /*0cc8*/ 	.word	0x000000ff
        /*0ccc*/ 	.word	0x00031c20
        /*0cd0*/ 	.short	0x0100
        /*0cd2*/ 	.byte	0x08
	.zero		1


	//   ....[2]....
        /*0cd4*/ 	.word	0x000003d0
        /*0cd8*/ 	.word	0x000000ff
        /*0cdc*/ 	.word	0x00031c30
        /*0ce0*/ 	.short	0x0100
        /*0ce2*/ 	.byte	0x08
	.zero		1


	//   ....[3]....
        /*0ce4*/ 	.word	0x000003e0
        /*0ce8*/ 	.word	0x000000ff
        /*0cec*/ 	.word	0x00031c40
        /*0cf0*/ 	.short	0x0100
        /*0cf2*/ 	.byte	0x08
	.zero		1


	//   ....[4]....
        /*0cf4*/ 	.word	0x000003f0
        /*0cf8*/ 	.word	0x000000ff
        /*0cfc*/ 	.word	0x00031c38
        /*0d00*/ 	.short	0x0100
        /*0d02*/ 	.byte	0x08
	.zero		1


	//   ....[5]....
        /*0d04*/ 	.word	0x00000400
        /*0d08*/ 	.word	0x000000ff
        /*0d0c*/ 	.word	0x00031c48
        /*0d10*/ 	.short	0x0100
        /*0d12*/ 	.byte	0x08
	.zero		1


	//   ....[6]....
        /*0d14*/ 	.word	0x00000530
        /*0d18*/ 	.word	0x000000ff
        /*0d1c*/ 	.word	0x00031c50
        /*0d20*/ 	.short	0x0100
        /*0d22*/ 	.byte	0x08
	.zero		1


	//   ....[7]....
        /*0d24*/ 	.word	0x00000540
        /*0d28*/ 	.word	0x000000ff
        /*0d2c*/ 	.word	0x00031c60
        /*0d30*/ 	.short	0x0100
        /*0d32*/ 	.byte	0x08
	.zero		1


	//   ....[8]....
        /*0d34*/ 	.word	0x00000550
        /*0d38*/ 	.word	0x000000ff
        /*0d3c*/ 	.word	0x00031c58
        /*0d40*/ 	.short	0x0100
        /*0d42*/ 	.byte	0x08
	.zero		1


	//   ....[9]....
        /*0d44*/ 	.word	0x00000560
        /*0d48*/ 	.word	0x000000ff
        /*0d4c*/ 	.word	0x00031c68
        /*0d50*/ 	.short	0x0100
        /*0d52*/ 	.byte	0x08
	.zero		1


	//   ....[10]....
        /*0d54*/ 	.word	0x00000650
        /*0d58*/ 	.word	0x000000ff
        /*0d5c*/ 	.word	0x00031c70
        /*0d60*/ 	.short	0x0100
        /*0d62*/ 	.byte	0x06
	.zero		1


	//   ....[11]....
        /*0d64*/ 	.word	0x00000660
        /*0d68*/ 	.word	0x000000ff
        /*0d6c*/ 	.word	0x00031c80
        /*0d70*/ 	.short	0x0100
        /*0d72*/ 	.byte	0x06
	.zero		1


	//   ....[12]....
        /*0d74*/ 	.word	0x00000670
        /*0d78*/ 	.word	0x000000ff
        /*0d7c*/ 	.word	0x00031c78
        /*0d80*/ 	.short	0x0100
        /*0d82*/ 	.byte	0x06
	.zero		1


	//   ....[13]....
        /*0d84*/ 	.word	0x00000680
        /*0d88*/ 	.word	0x000000ff
        /*0d8c*/ 	.word	0x00031c88
        /*0d90*/ 	.short	0x0100
        /*0d92*/ 	.byte	0x06
	.zero		1


	//   ....[14]....
        /*0d94*/ 	.word	0x000007b0
        /*0d98*/ 	.word	0x000000ff
        /*0d9c*/ 	.word	0x00031c90
        /*0da0*/ 	.short	0x0100
        /*0da2*/ 	.byte	0x08
	.zero		1


	//   ....[15]....
        /*0da4*/ 	.word	0x000007c0
        /*0da8*/ 	.word	0x000000ff
        /*0dac*/ 	.word	0x00031ca0
        /*0db0*/ 	.short	0x0100
        /*0db2*/ 	.byte	0x08
	.zero		1


	//   ....[16]....
        /*0db4*/ 	.word	0x000007d0
        /*0db8*/ 	.word	0x000000ff
        /*0dbc*/ 	.word	0x00031c98
        /*0dc0*/ 	.short	0x0100
        /*0dc2*/ 	.byte	0x08
	.zero		1


	//   ....[17]....
        /*0dc4*/ 	.word	0x000007e0
        /*0dc8*/ 	.word	0x000000ff
        /*0dcc*/ 	.word	0x00031ca8
        /*0dd0*/ 	.short	0x0100
        /*0dd2*/ 	.byte	0x08
	.zero		1


	//   ....[18]....
        /*0dd4*/ 	.word	0x00000910
        /*0dd8*/ 	.word	0x000000ff
        /*0ddc*/ 	.word	0x00031cb0
        /*0de0*/ 	.short	0x0100
        /*0de2*/ 	.byte	0x08
	.zero		1


	//   ....[19]....
        /*0de4*/ 	.word	0x00000920
        /*0de8*/ 	.word	0x000000ff
        /*0dec*/ 	.word	0x00031cc0
        /*0df0*/ 	.short	0x0100
        /*0df2*/ 	.byte	0x08
	.zero		1


	//   ....[20]....
        /*0df4*/ 	.word	0x00000930
        /*0df8*/ 	.word	0x000000ff
        /*0dfc*/ 	.word	0x00031cb8
        /*0e00*/ 	.short	0x0100
        /*0e02*/ 	.byte	0x08
	.zero		1


	//   ....[21]....
        /*0e04*/ 	.word	0x00000940
        /*0e08*/ 	.word	0x000000ff
        /*0e0c*/ 	.word	0x00031cc8
        /*0e10*/ 	.short	0x0100
        /*0e12*/ 	.byte	0x08
	.zero		1


	//   ....[22]....
        /*0e14*/ 	.word	0x000033a0
        /*0e18*/ 	.word	0x00000015
        /*0e1c*/ 	.word	0x00031c90
        /*0e20*/ 	.short	0x010a
        /*0e22*/ 	.byte	0x3f
	.zero		1


	//   ....[23]....
        /*0e24*/ 	.word	0x00004ef0
        /*0e28*/ 	.word	0x00000015
        /*0e2c*/ 	.word	0x00031c90
        /*0e30*/ 	.short	0x010a
        /*0e32*/ 	.byte	0x3f
	.zero		1


	//   ....[24]....
        /*0e34*/ 	.word	0x00006a10
        /*0e38*/ 	.word	0x00000015
        /*0e3c*/ 	.word	0x00031c90
        /*0e40*/ 	.short	0x010a
        /*0e42*/ 	.byte	0x3f
	.zero		1


	//   ....[25]....
        /*0e44*/ 	.word	0x00006c70
        /*0e48*/ 	.word	0x00000020
        /*0e4c*/ 	.word	0x00000000
        /*0e50*/ 	.short	0x0101
        /*0e52*/ 	.byte	0x3f
	.zero		1


	//   ....[26]....
        /*0e54*/ 	.word	0x00006cb0
        /*0e58*/ 	.word	0x00000015
        /*0e5c*/ 	.word	0x00031cb0
        /*0e60*/ 	.short	0x010a
        /*0e62*/ 	.byte	0x3f
	.zero		1


	//   ....[27]....
        /*0e64*/ 	.word	0x00006ff0
        /*0e68*/ 	.word	0x00000015
        /*0e6c*/ 	.word	0x00000000
        /*0e70*/ 	.short	0x0101
        /*0e72*/ 	.byte	0x3f
	.zero		1


	//   ....[28]....
        /*0e74*/ 	.word	0x000076a0
        /*0e78*/ 	.word	0x00000016
        /*0e7c*/ 	.word	0x00031c00
        /*0e80*/ 	.short	0x010a
        /*0e82*/ 	.byte	0x3f
	.zero		1


	//   ....[29]....
        /*0e84*/ 	.word	0x000076f0
        /*0e88*/ 	.word	0x00000016
        /*0e8c*/ 	.word	0x00031c00
        /*0e90*/ 	.short	0x010a
        /*0e92*/ 	.byte	0x3f
	.zero		1


	//   ....[30]....
        /*0e94*/ 	.word	0x00008300
        /*0e98*/ 	.word	0x00000016
        /*0e9c*/ 	.word	0x00031c00
        /*0ea0*/ 	.short	0x010a
        /*0ea2*/ 	.byte	0x3f
	.zero		1


	//   ....[31]....
        /*0ea4*/ 	.word	0x0000a020
        /*0ea8*/ 	.word	0x00000016
        /*0eac*/ 	.word	0x00031c00
        /*0eb0*/ 	.short	0x010a
        /*0eb2*/ 	.byte	0x3f
	.zero		1


	//   ....[32]....
        /*0eb4*/ 	.word	0x0000b8c0
        /*0eb8*/ 	.word	0x00000015
        /*0ebc*/ 	.word	0x00031c30
        /*0ec0*/ 	.short	0x010a
        /*0ec2*/ 	.byte	0x3f
	.zero		1


	//   ....[33]....
        /*0ec4*/ 	.word	0x0000b930
        /*0ec8*/ 	.word	0x00000015
        /*0ecc*/ 	.word	0x00031c30
        /*0ed0*/ 	.short	0x010a
        /*0ed2*/ 	.byte	0x3f
	.zero		1


	//   ....[34]....
        /*0ed4*/ 	.word	0x0000ef40
        /*0ed8*/ 	.word	0x0000003e
        /*0edc*/ 	.word	0x00000000
        /*0ee0*/ 	.short	0x0101
        /*0ee2*/ 	.byte	0x3f
	.zero		1


	//   ....[35]....
        /*0ee4*/ 	.word	0x0000fd00
        /*0ee8*/ 	.word	0x00000000
        /*0eec*/ 	.word	0x00031c30
        /*0ef0*/ 	.short	0x010a
        /*0ef2*/ 	.byte	0x3f
	.zero		1


	//   ....[36]....
        /*0ef4*/ 	.word	0x0000fd50
        /*0ef8*/ 	.word	0x00000000
        /*0efc*/ 	.word	0x00031c30
        /*0f00*/ 	.short	0x010a
        /*0f02*/ 	.byte	0x3f
	.zero		1


	//   ....[37]....
        /*0f04*/ 	.word	0x00011ff0
        /*0f08*/ 	.word	0x0000000e
        /*0f0c*/ 	.word	0x00031c50
        /*0f10*/ 	.short	0x010a
        /*0f12*/ 	.byte	0x3f
	.zero		1


	//   ....[38]....
        /*0f14*/ 	.word	0x00012030
        /*0f18*/ 	.word	0x0000000e
        /*0f1c*/ 	.word	0x00031c50
        /*0f20*/ 	.short	0x010a
        /*0f22*/ 	.byte	0x3f
	.zero		1


	//   ....[39]....
        /*0f24*/ 	.word	0x00013f30
        /*0f28*/ 	.word	0x0000004d
        /*0f2c*/ 	.word	0x00000000
        /*0f30*/ 	.short	0x0101
        /*0f32*/ 	.byte	0x3f
	.zero		1


	//   ....[40]....
        /*0f34*/ 	.word	0x00013f50
        /*0f38*/ 	.word	0x00000013
        /*0f3c*/ 	.word	0x00000000
        /*0f40*/ 	.short	0x0101
        /*0f42*/ 	.byte	0x3f
	.zero		1


	//   ....[41]....
        /*0f44*/ 	.word	0x00014d90
        /*0f48*/ 	.word	0x00000000
        /*0f4c*/ 	.word	0x00031c30
        /*0f50*/ 	.short	0x010a
        /*0f52*/ 	.byte	0x3f
	.zero		1


	//   ....[42]....
        /*0f54*/ 	.word	0x00014de0
        /*0f58*/ 	.word	0x00000000
        /*0f5c*/ 	.word	0x00031c30
        /*0f60*/ 	.short	0x010a
        /*0f62*/ 	.byte	0x3f
	.zero		1


	//   ....[43]....
        /*0f64*/ 	.word	0x00017080
        /*0f68*/ 	.word	0x0000000e
        /*0f6c*/ 	.word	0x00031c50
        /*0f70*/ 	.short	0x010a
        /*0f72*/ 	.byte	0x3f
	.zero		1


	//   ....[44]....
        /*0f74*/ 	.word	0x000170d0
        /*0f78*/ 	.word	0x0000000e
        /*0f7c*/ 	.word	0x00031c50
        /*0f80*/ 	.short	0x010a
        /*0f82*/ 	.byte	0x3f
	.zero		1


	//   ....[45]....
        /*0f84*/ 	.word	0x000186a0
        /*0f88*/ 	.word	0x0000004a
        /*0f8c*/ 	.word	0x00000000
        /*0f90*/ 	.short	0x0101
        /*0f92*/ 	.byte	0x3f
	.zero		1


	//   ....[46]....
        /*0f94*/ 	.word	0x00018720
        /*0f98*/ 	.word	0x00000049
        /*0f9c*/ 	.word	0x00000000
        /*0fa0*/ 	.short	0x0101
        /*0fa2*/ 	.byte	0x3f
	.zero		1


	//   ....[47]....
        /*0fa4*/ 	.word	0x00019240
        /*0fa8*/ 	.word	0x00000007
        /*0fac*/ 	.word	0x00031c50
        /*0fb0*/ 	.short	0x010a
        /*0fb2*/ 	.byte	0x3f
	.zero		1


	//   ....[48]....
        /*0fb4*/ 	.word	0x000192f0
        /*0fb8*/ 	.word	0x00000007
        /*0fbc*/ 	.word	0x00031c50
        /*0fc0*/ 	.short	0x010a
        /*0fc2*/ 	.byte	0x3f
	.zero		1


	//   ....[49]....
        /*0fc4*/ 	.word	0x00019b40
        /*0fc8*/ 	.word	0x0000000a
        /*0fcc*/ 	.word	0x00000000
        /*0fd0*/ 	.short	0x0101
        /*0fd2*/ 	.byte	0x3f
	.zero		1


	//   ....[50]....
        /*0fd4*/ 	.word	0x0001af00
        /*0fd8*/ 	.word	0x00000000
        /*0fdc*/ 	.word	0x00000000
        /*0fe0*/ 	.short	0x0101
        /*0fe2*/ 	.byte	0x3f
	.zero		1


	//   ....[51]....
        /*0fe4*/ 	.word	0x0001d270
        /*0fe8*/ 	.word	0x00000016
        /*0fec*/ 	.word	0x00031c20
        /*0ff0*/ 	.short	0x010a
        /*0ff2*/ 	.byte	0x3f
	.zero		1


	//   ....[52]....
        /*0ff4*/ 	.word	0x0001d330
        /*0ff8*/ 	.word	0x00000009
        /*0ffc*/ 	.word	0x00031ca0
        /*1000*/ 	.short	0x010a
        /*1002*/ 	.byte	0x3f
	.zero		1


	//   ....[53]....
        /*1004*/ 	.word	0x0001d750
        /*1008*/ 	.word	0x00000009
        /*100c*/ 	.word	0x00031cc0
        /*1010*/ 	.short	0x010a
        /*1012*/ 	.byte	0x3f
	.zero		1


	//   ....[54]....
        /*1014*/ 	.word	0x0001dca0
        /*1018*/ 	.word	0x00000008
        /*101c*/ 	.word	0x00031ca0
        /*1020*/ 	.short	0x010a
        /*1022*/ 	.byte	0x3f
	.zero		1


	//   ....[55]....
        /*1024*/ 	.word	0x0001e0b0
        /*1028*/ 	.word	0x00000008
        /*102c*/ 	.word	0x00031cc0
        /*1030*/ 	.short	0x010a
        /*1032*/ 	.byte	0x3f
	.zero		1


	//   ....[56]....
        /*1034*/ 	.word	0x0001eea0
        /*1038*/ 	.word	0x00000000
        /*103c*/ 	.word	0x00031c40
        /*1040*/ 	.short	0x010a
        /*1042*/ 	.byte	0x3f
	.zero		1


	//   ....[57]....
        /*1044*/ 	.word	0x0001fde0
        /*1048*/ 	.word	0x00000016
        /*104c*/ 	.word	0x00031c00
        /*1050*/ 	.short	0x0107
        /*1052*/ 	.byte	0x3f
	.zero		1


	//   ....[58]....
        /*1054*/ 	.word	0x0001fee0
        /*1058*/ 	.word	0x00000016
        /*105c*/ 	.word	0x00031c00
        /*1060*/ 	.short	0x0101
        /*1062*/ 	.byte	0x3f
	.zero		1


	//   ....[59]....
        /*1064*/ 	.word	0x0001ff00
        /*1068*/ 	.word	0x00000016
        /*106c*/ 	.word	0x00031c20
        /*1070*/ 	.short	0x010a
        /*1072*/ 	.byte	0x3f
	.zero		1


	//   ....[60]....
        /*1074*/ 	.word	0x00020210
        /*1078*/ 	.word	0x00000003
        /*107c*/ 	.word	0x00031c40
        /*1080*/ 	.short	0x010a
        /*1082*/ 	.byte	0x3f
	.zero		1


	//   ....[61]....
        /*1084*/ 	.word	0x00020680
        /*1088*/ 	.word	0x00000002
        /*108c*/ 	.word	0x00031c60
        /*1090*/ 	.short	0x010a
        /*1092*/ 	.byte	0x3f
	.zero		1


	//   ....[62]....
        /*1094*/ 	.word	0x00020dc0
        /*1098*/ 	.word	0x00000005
        /*109c*/ 	.word	0x00031c40
        /*10a0*/ 	.short	0x010a
        /*10a2*/ 	.byte	0x3f
	.zero		1


	//   ....[63]....
        /*10a4*/ 	.word	0x00021230
        /*10a8*/ 	.word	0x00000003
        /*10ac*/ 	.word	0x00031c60
        /*10b0*/ 	.short	0x010a
        /*10b2*/ 	.byte	0x3f
	.zero		1


	//   ....[64]....
        /*10b4*/ 	.word	0x000218e0
        /*10b8*/ 	.word	0x00000005
        /*10bc*/ 	.word	0x00031c40
        /*10c0*/ 	.short	0x010a
        /*10c2*/ 	.byte	0x3f
	.zero		1


	//   ....[65]....
        /*10c4*/ 	.word	0x00021d50
        /*10c8*/ 	.word	0x00000003
        /*10cc*/ 	.word	0x00031c60
        /*10d0*/ 	.short	0x010a
        /*10d2*/ 	.byte	0x3f
	.zero		1


	//   ....[66]....
        /*10d4*/ 	.word	0x000223a0
        /*10d8*/ 	.word	0x00000003
        /*10dc*/ 	.word	0x00031c60
        /*10e0*/ 	.short	0x010a
        /*10e2*/ 	.byte	0x3f
	.zero		1


	//   ....[67]....
        /*10e4*/ 	.word	0x00023520
        /*10e8*/ 	.word	0x00000009
        /*10ec*/ 	.word	0x00031c20
        /*10f0*/ 	.short	0x010a
        /*10f2*/ 	.byte	0x3f
	.zero		1


	//   ....[68]....
        /*10f4*/ 	.word	0x000236d0
        /*10f8*/ 	.word	0x00000006
        /*10fc*/ 	.word	0x00000000
        /*1100*/ 	.short	0x010a
        /*1102*/ 	.byte	0x3f
	.zero		1


	//   ....[69]....
        /*1104*/ 	.word	0x00023740
        /*1108*/ 	.word	0x00000007
        /*110c*/ 	.word	0x00000000
        /*1110*/ 	.short	0x010a
        /*1112*/ 	.byte	0x3f
	.zero		1


	//   ....[70]....
        /*1114*/ 	.word	0x000237a0
        /*1118*/ 	.word	0x00000004
        /*111c*/ 	.word	0x00000000
        /*1120*/ 	.short	0x010a
        /*1122*/ 	.byte	0x3f
	.zero		1


	//   ....[71]....
        /*1124*/ 	.word	0x000237d0
        /*1128*/ 	.word	0x00000005
        /*112c*/ 	.word	0x00000000
        /*1130*/ 	.short	0x010a
        /*1132*/ 	.byte	0x3f
	.zero		1


	//   ....[72]....
        /*1134*/ 	.word	0x00023830
        /*1138*/ 	.word	0x00000015
        /*113c*/ 	.word	0x00031c90
        /*1140*/ 	.short	0x010a
        /*1142*/ 	.byte	0x3f
	.zero		1


	//   ....[73]....
        /*1144*/ 	.word	0x00023880
        /*1148*/ 	.word	0x00000015
        /*114c*/ 	.word	0x00031c90
        /*1150*/ 	.short	0x010a
        /*1152*/ 	.byte	0x3f
	.zero		1


	//   ....[74]....
        /*1154*/ 	.word	0x000238d0
        /*1158*/ 	.word	0x00000015
        /*115c*/ 	.word	0x00031c90
        /*1160*/ 	.short	0x010a
        /*1162*/ 	.byte	0x3f
	.zero		1


	//   ....[75]....
        /*1164*/ 	.word	0x00023920
        /*1168*/ 	.word	0x00000015
        /*116c*/ 	.word	0x00031cb0
        /*1170*/ 	.short	0x010a
        /*1172*/ 	.byte	0x3f
	.zero		1


	//   ....[76]....
        /*1174*/ 	.word	0x00023c20
        /*1178*/ 	.word	0x00000016
        /*117c*/ 	.word	0x00031c00
        /*1180*/ 	.short	0x010a
        /*1182*/ 	.byte	0x3f
	.zero		1


	//   ....[77]....
        /*1184*/ 	.word	0x00023e40
        /*1188*/ 	.word	0x00000016
        /*118c*/ 	.word	0x00031c00
        /*1190*/ 	.short	0x010a
        /*1192*/ 	.byte	0x3f
	.zero		1


	//   ....[78]....
        /*1194*/ 	.word	0x00023e90
        /*1198*/ 	.word	0x00000015
        /*119c*/ 	.word	0x00031c30
        /*11a0*/ 	.short	0x010a
        /*11a2*/ 	.byte	0x3f
	.zero		1


	//   ....[79]....
        /*11a4*/ 	.word	0x00023ee0
        /*11a8*/ 	.word	0x00000000
        /*11ac*/ 	.word	0x00031c30
        /*11b0*/ 	.short	0x010a
        /*11b2*/ 	.byte	0x3f
	.zero		1


	//   ....[80]....
        /*11b4*/ 	.word	0x00023f30
        /*11b8*/ 	.word	0x0000000e
        /*11bc*/ 	.word	0x00031c50
        /*11c0*/ 	.short	0x010a
        /*11c2*/ 	.byte	0x3f
	.zero		1


	//   ....[81]....
        /*11c4*/ 	.word	0x00023f80
        /*11c8*/ 	.word	0x00000000
        /*11cc*/ 	.word	0x00031c30
        /*11d0*/ 	.short	0x010a
        /*11d2*/ 	.byte	0x3f
	.zero		1


	//   ....[82]....
        /*11d4*/ 	.word	0x00023fd0
        /*11d8*/ 	.word	0x0000000e
        /*11dc*/ 	.word	0x00031c50
        /*11e0*/ 	.short	0x010a
        /*11e2*/ 	.byte	0x3f
	.zero		1


	//   ....[83]....
        /*11e4*/ 	.word	0x00024020
        /*11e8*/ 	.word	0x00000007
        /*11ec*/ 	.word	0x00031c50
        /*11f0*/ 	.short	0x010a
        /*11f2*/ 	.byte	0x3f
	.zero		1


	//   ....[84]....
        /*11f4*/ 	.word	0x000243c0
        /*11f8*/ 	.word	0x00000016
        /*11fc*/ 	.word	0x00031c20
        /*1200*/ 	.short	0x010a
        /*1202*/ 	.byte	0x3f
	.zero		1


	//   ....[85]....
        /*1204*/ 	.word	0x00024410
        /*1208*/ 	.word	0x00000009
        /*120c*/ 	.word	0x00031ca0
        /*1210*/ 	.short	0x010a
        /*1212*/ 	.byte	0x3f
	.zero		1


	//   ....[86]....
        /*1214*/ 	.word	0x00024460
        /*1218*/ 	.word	0x00000009
        /*121c*/ 	.word	0x00031cc0
        /*1220*/ 	.short	0x010a
        /*1222*/ 	.byte	0x3f
	.zero		1


	//   ....[87]....
        /*1224*/ 	.word	0x000244b0
        /*1228*/ 	.word	0x00000008
        /*122c*/ 	.word	0x00031ca0
        /*1230*/ 	.short	0x010a
        /*1232*/ 	.byte	0x3f
	.zero		1


	//   ....[88]....
        /*1234*/ 	.word	0x00024500
        /*1238*/ 	.word	0x00000008
        /*123c*/ 	.word	0x00031cc0
        /*1240*/ 	.short	0x010a
        /*1242*/ 	.byte	0x3f
	.zero		1


	//   ....[89]....
        /*1244*/ 	.word	0x000246a0
        /*1248*/ 	.word	0x00000000
        /*124c*/ 	.word	0x00031c40
        /*1250*/ 	.short	0x010a
        /*1252*/ 	.byte	0x3f
	.zero		1


	//   ....[90]....
        /*1254*/ 	.word	0x00024f50
        /*1258*/ 	.word	0x00000016
        /*125c*/ 	.word	0x00031c20
        /*1260*/ 	.short	0x010a
        /*1262*/ 	.byte	0x3f
	.zero		1


	//   ....[91]....
        /*1264*/ 	.word	0x00024fa0
        /*1268*/ 	.word	0x00000003
        /*126c*/ 	.word	0x00031c40
        /*1270*/ 	.short	0x010a
        /*1272*/ 	.byte	0x3f
	.zero		1


	//   ....[92]....
        /*1274*/ 	.word	0x00024ff0
        /*1278*/ 	.word	0x00000002
        /*127c*/ 	.word	0x00031c60
        /*1280*/ 	.short	0x010a
        /*1282*/ 	.byte	0x3f
	.zero		1


	//   ....[93]....
        /*1284*/ 	.word	0x00025040
        /*1288*/ 	.word	0x00000005
        /*128c*/ 	.word	0x00031c40
        /*1290*/ 	.short	0x010a
        /*1292*/ 	.byte	0x3f
	.zero		1


	//   ....[94]....
        /*1294*/ 	.word	0x00025090
        /*1298*/ 	.word	0x00000003
        /*129c*/ 	.word	0x00031c60
        /*12a0*/ 	.short	0x010a
        /*12a2*/ 	.byte	0x3f
	.zero		1


	//   ....[95]....
        /*12a4*/ 	.word	0x000250e0
        /*12a8*/ 	.word	0x00000005
        /*12ac*/ 	.word	0x00031c40
        /*12b0*/ 	.short	0x010a
        /*12b2*/ 	.byte	0x3f
	.zero		1


	//   ....[96]....
        /*12b4*/ 	.word	0x00025130
        /*12b8*/ 	.word	0x00000003
        /*12bc*/ 	.word	0x00031c60
        /*12c0*/ 	.short	0x010a
        /*12c2*/ 	.byte	0x3f
	.zero		1


	//   ....[97]....
        /*12c4*/ 	.word	0x00025180
        /*12c8*/ 	.word	0x00000003
        /*12cc*/ 	.word	0x00031c60
        /*12d0*/ 	.short	0x010a
        /*12d2*/ 	.byte	0x3f
	.zero		1


	//   ....[98]....
        /*12d4*/ 	.word	0x00025b30
        /*12d8*/ 	.word	0x00000009
        /*12dc*/ 	.word	0x00031c20
        /*12e0*/ 	.short	0x010a
        /*12e2*/ 	.byte	0x3f
	.zero		1


	//   ....[99]....
        /*12e4*/ 	.word	0x00025cd0
        /*12e8*/ 	.word	0x00000006
        /*12ec*/ 	.word	0x00000000
        /*12f0*/ 	.short	0x010a
        /*12f2*/ 	.byte	0x3f
	.zero		1


	//   ....[100]....
        /*12f4*/ 	.word	0x00025d20
        /*12f8*/ 	.word	0x00000007
        /*12fc*/ 	.word	0x00000000
        /*1300*/ 	.short	0x010a
        /*1302*/ 	.byte	0x3f
	.zero		1


	//   ....[101]....
        /*1304*/ 	.word	0x00025d70
        /*1308*/ 	.word	0x00000004
        /*130c*/ 	.word	0x00000000
        /*1310*/ 	.short	0x010a
        /*1312*/ 	.byte	0x3f
	.zero		1


	//----- nvinfo : EIATTR_NUM_MBARRIERS
	.align		4
.L_1471:
        /*1314*/ 	.byte	0x03, 0x38
        /*1316*/ 	.short	0x0016


	//----- nvinfo : EIATTR_EXIT_INSTR_OFFSETS
	.align		4
        /*1318*/ 	.byte	0x04, 0x1c
        /*131a*/ 	.short	(.L_1473 - .L_1472)


	//   ....[0]....
.L_1472:
        /*131c*/ 	.word	0x00023820


	//----- nvinfo : EIATTR_MAX_THREADS
	.align		4
.L_1473:
        /*1320*/ 	.byte	0x04, 0x05
        /*1322*/ 	.short	(.L_1475 - .L_1474)
.L_1474:
        /*1324*/ 	.word	0x00000200
        /*1328*/ 	.word	0x00000001
        /*132c*/ 	.word	0x00000001


	//----- nvinfo : EIATTR_CRS_STACK_SIZE
	.align		4
.L_1475:
        /*1330*/ 	.byte	0x04, 0x1e
        /*1332*/ 	.short	(.L_1477 - .L_1476)
.L_1476:
        /*1334*/ 	.word	0x00000000


	//----- nvinfo : EIATTR_CBANK_PARAM_SIZE
	.align		4
.L_1477:
        /*1338*/ 	.byte	0x03, 0x19
        /*133a*/ 	.short	0x0af0


	//----- nvinfo : EIATTR_PARAM_CBANK
	.align		4
        /*133c*/ 	.byte	0x04, 0x0a
        /*133e*/ 	.short	(.L_1479 - .L_1478)
	.align		4
.L_1478:
        /*1340*/ 	.word	index@(.nv.constant0._ZN7cutlass13device_kernelIN5flash11enable_sm90INS1_16FlashAttnFwdSm90INS1_25CollectiveMainloopFwdSm90ILi2EN4cute5tupleIJNS5_1CILi1EEES8_S8_EEENS6_IJNS7_ILi192EEENS7_ILi144EEENS7_ILi96EEEEEELi96ENS_10bfloat16_tEfNS_4arch4Sm90ELb1ELb0ELb0ELb1ELb0ELb1ELb0ELb0ELb1ELb1ELb0ELb0EEENS1_21CollectiveEpilogueFwdINS6_IJSA_SC_SB_EEES9_SE_SG_Li384ELb1ELb1ELb0ELb0EEENS1_36VarlenDynamicPersistentTileSchedulerILi192ELi144ELi384ELi128ELb0ELb1ELb1ELb1ELb1ELb1EEEEEEEEEvNT_6ParamsE)
        /*1344*/ 	.short	0x0210
        /*1346*/ 	.short	0x0af0


	//----- nvinfo : EIATTR_SW_WAR
	.align		4
.L_1479:
        /*1348*/ 	.byte	0x04, 0x36
        /*134a*/ 	.short	(.L_1481 - .L_1480)
.L_1480:
        /*134c*/ 	.word	0x00000008
.L_1481:


//--------------------- .nv.info._ZN7cutlass13device_kernelIN5flash11enable_sm90INS1_16FlashAttnFwdSm90INS1_25CollectiveMainloopFwdSm90ILi2EN4cute5tupleIJNS5_1CILi1EEES8_S8_EEENS6_IJNS7_ILi192EEESA_NS7_ILi64EEEEEELi64ENS_10bfloat16_tEfNS_4arch4Sm90ELb0ELb0ELb0ELb0ELb0ELb0ELb0ELb0ELb1ELb1ELb0ELb0EEENS1_21CollectiveEpilogueFwdINS6_IJSA_SB_SA_EEES9_SD_SF_Li384ELb0ELb1ELb0ELb0EEENS1_29StaticPersistentTileSchedulerILb0EEEEEEEEEvNT_6ParamsE --------------------------
	.section	.nv.info._ZN7cutlass13device_kernelIN5flash11enable_sm90INS1_16FlashAttnFwdSm90INS1_25CollectiveMainloopFwdSm90ILi2EN4cute5tupleIJNS5_1CILi1EEES8_S8_EEENS6_IJNS7_ILi192EEESA_NS7_ILi64EEEEEELi64ENS_10bfloat16_tEfNS_4arch4Sm90ELb0ELb0ELb0ELb0ELb0ELb0ELb0ELb0ELb1ELb1ELb0ELb0EEENS1_21CollectiveEpilogueFwdINS6_IJSA_SB_SA_EEES9_SD_SF_Li384ELb0ELb1ELb0ELb0EEENS1_29StaticPersistentTileSchedulerILb0EEEEEEEEEvNT_6ParamsE,"",@"SHT_CUDA_INFO"
	.sectionflags	@""
	.align	4


	//----- nvinfo : EIATTR_CUDA_API_VERSION
	.align		4
        /*0000*/ 	.byte	0x04, 0x37
        /*0002*/ 	.short	(.L_1483 - .L_1482)
.L_1482:
        /*0004*/ 	.word	0x00000082


	//----- nvinfo : EIATTR_KPARAM_INFO
	.align		4
.L_1483:
        /*0008*/ 	.byte	0x04, 0x17
        /*000a*/ 	.short	(.L_1485 - .L_1484)
.L_1484:
        /*000c*/ 	.word	0x00000000
        /*0010*/ 	.short	0x0000
        /*0012*/ 	.short	0x0070
        /*0014*/ 	.byte	0x00, 0xf0, 0x01, 0x28


	//----- nvinfo : EIATTR_SPARSE_MMA_MASK
	.align		4
.L_1485:
        /*0018*/ 	.byte	0x03, 0x50
        /*001a*/ 	.short	0x0000


	//----- nvinfo : EIATTR_MAXREG_COUNT
	.align		4
        /*001c*/ 	.byte	0x03, 0x1b
        /*001e*/ 	.short	0x0080


	//----- nvinfo : EIATTR_NUM_BARRIERS
	.align		4
        /*0020*/ 	.byte	0x02, 0x4c
        /*0022*/ 	.byte	0x10
	.zero		1


	//----- nvinfo : EIATTR_EXTERNS
	.align		4
        /*0024*/ 	.byte	0x04, 0x0f
        /*0026*/ 	.short	(.L_1487 - .L_1486)


	//   ....[0]....
	.align		4
.L_1486:
        /*0028*/ 	.word	index@(__assertfail)


	//----- nvinfo : EIATTR_ANNOTATIONS
	.align		4
.L_1487:
        /*002c*/ 	.byte	0x04, 0x55
        /*002e*/ 	.short	(.L_1489 - .L_1488)


	//   ....[0]....
.L_1488:
        /* <DEDUP_REMOVED lines=15> */


	//----- nvinfo : EIATTR_MERCURY_ISA_VERSION
	.align		4
.L_1489:
        /*0110*/ 	.byte	0x03, 0x5f
        /*0112*/ 	.short	0x0101


	//----- nvinfo : EIATTR_INT_WARP_WIDE_INSTR_OFFSETS
	.align		4
        /*0114*/ 	.byte	0x04, 0x31
        /*0116*/ 	.short	(.L_1491 - .L_1490)


	//   ....[0]....
.L_1490:
        /*0118*/ 	.word	0x00000130


	//   ....[1]....
        /*011c*/ 	.word	0x00000170


	//   ....[2]....
        /*0120*/ 	.word	0x000001e0


	//----- nvinfo : EIATTR_COOP_GROUP_MASK_REGIDS
	.align		4
.L_1491:
        /*0124*/ 	.byte	0x04, 0x29
        /*0126*/ 	.short	(.L_1493 - .L_1492)


	//   ....[0]....
.L_1492:
        /*0128*/ 	.word	0xffffffff


	//   ....[1]....
        /*012c*/ 	.word	0xffffffff


	//   ....[2]....
        /*0130*/ 	.word	0xffffffff


	//   ....[3]....
        /*0134*/ 	.word	0xffffffff


	//   ....[4]....
        /*0138*/ 	.word	0xffffffff


	//   ....[5]....
        /*013c*/ 	.word	0xffffffff


	//   ....[6]....
        /*0140*/ 	.word	0xffffffff


	//   ....[7]....
        /*0144*/ 	.word	0xffffffff


	//   ....[8]....
        /*0148*/ 	.word	0xffffffff


	//   ....[9]....
        /*014c*/ 	.word	0xffffffff


	//   ....[10]....
        /*0150*/ 	.word	0xffffffff


	//   ....[11]....
        /*0154*/ 	.word	0xffffffff


	//   ....[12]....
        /*0158*/ 	.word	0xffffffff


	//   ....[13]....
        /*015c*/ 	.word	0xffffffff


	//   ....[14]....
        /*0160*/ 	.word	0xffffffff


	//   ....[15]....
        /*0164*/ 	.word	0xffffffff


	//   ....[16]....
        /*0168*/ 	.word	0xffffffff


	//   ....[17]....
        /*016c*/ 	.word	0xffffffff


	//   ....[18]....
        /*0170*/ 	.word	0xffffffff


	//   ....[19]....
        /*0174*/ 	.word	0xffffffff


	//   ....[20]....
        /*0178*/ 	.word	0xffffffff


	//   ....[21]....
        /*017c*/ 	.word	0xffffffff


	//   ....[22]....
        /*0180*/ 	.word	0xffffffff


	//   ....[23]....
        /*0184*/ 	.word	0xffffffff


	//   ....[24]....
        /*0188*/ 	.word	0xffffffff


	//   ....[25]....
        /*018c*/ 	.word	0xffffffff


	//   ....[26]....
        /*0190*/ 	.word	0xffffffff


	//   ....[27]....
        /*0194*/ 	.word	0xffffffff


	//   ....[28]....
        /*0198*/ 	.word	0xffffffff


	//   ....[29]....
        /*019c*/ 	.word	0xffffffff


	//   ....[30]....
        /*01a0*/ 	.word	0xffffffff


	//   ....[31]....
        /*01a4*/ 	.word	0xffffffff


	//   ....[32]....
        /*01a8*/ 	.word	0xffffffff


	//   ....[33]....
        /*01ac*/ 	.word	0xffffffff


	//   ....[34]....
        /*01b0*/ 	.word	0xffffffff


	//   ....[35]....
        /*01b4*/ 	.word	0xffffffff


	//   ....[36]....
        /*01b8*/ 	.word	0xffffffff


	//   ....[37]....
        /*01bc*/ 	.word	0xffffffff


	//   ....[38]....
        /*01c0*/ 	.word	0xffffffff


	//   ....[39]....
        /*01c4*/ 	.word	0xffffffff


	//   ....[40]....
        /*01c8*/ 	.word	0xffffffff


	//   ....[41]....
        /*01cc*/ 	.word	0xffffffff


	//   ....[42]....
        /*01d0*/ 	.word	0xffffffff


	//   ....[43]....
        /*01d4*/ 	.word	0xffffffff


	//   ....[44]....
        /*01d8*/ 	.word	0xffffffff


	//   ....[45]....
        /*01dc*/ 	.word	0xffffffff


	//   ....[46]....
        /*01e0*/ 	.word	0xffffffff


	//   ....[47]....
        /*01e4*/ 	.word	0xffffffff


	//   ....[48]....
        /*01e8*/ 	.word	0xffffffff


	//   ....[49]....
        /*01ec*/ 	.word	0xffffffff


	//   ....[50]....
        /*01f0*/ 	.word	0xffffffff


	//   ....[51]....
        /*01f4*/ 	.word	0xffffffff


	//   ....[52]....
        /*01f8*/ 	.word	0xffffffff


	//   ....[53]....
        /*01fc*/ 	.word	0xffffffff


	//   ....[54]....
        /*0200*/ 	.word	0xffffffff


	//   ....[55]....
        /*0204*/ 	.word	0xffffffff


	//   ....[56]....
        /*0208*/ 	.word	0xffffffff


	//   ....[57]....
        /*020c*/ 	.word	0xffffffff


	//   ....[58]....
        /*0210*/ 	.word	0xffffffff


	//   ....[59]....
        /*0214*/ 	.word	0xffffffff


	//   ....[60]....
        /*0218*/ 	.word	0x0500000f


	//   ....[61]....
        /*021c*/ 	.word	0x0500000f


	//   ....[62]....
        /*0220*/ 	.word	0x0500000f


	//   ....[63]....
        /*0224*/ 	.word	0x0500000f


	//   ....[64]....
        /*0228*/ 	.word	0x0500000f


	//   ....[65]....
        /*022c*/ 	.word	0x0500000f


	//   ....[66]....
        /*0230*/ 	.word	0x0500000f


	//   ....[67]....
        /*0234*/ 	.word	0x0500000f


	//   ....[68]....
        /*0238*/ 	.word	0x0500000f


	//   ....[69]....
        /*023c*/ 	.word	0x0500000f


	//   ....[70]....
        /*0240*/ 	.word	0x0500000f


	//   ....[71]....
        /*0244*/ 	.word	0x0500000f


	//   ....[72]....
        /*0248*/ 	.word	0x0500000f


	//   ....[73]....
        /*024c*/ 	.word	0x0500000f


	//   ....[74]....
        /*0250*/ 	.word	0x0500000f


	//   ....[75]....
        /*0254*/ 	.word	0x0500000f


	//   ....[76]....
        /*0258*/ 	.word	0x0500000f


	//   ....[77]....
        /*025c*/ 	.word	0x0500000f


	//   ....[78]....
        /*0260*/ 	.word	0x0500000f


	//   ....[79]....
        /*0264*/ 	.word	0x0500000f


	//   ....[80]....
        /*0268*/ 	.word	0x0500000f


	//   ....[81]....
        /*026c*/ 	.word	0x0500000f


	//   ....[82]....
        /*0270*/ 	.word	0x0500000f


	//   ....[83]....
        /*0274*/ 	.word	0x0500000f


	//   ....[84]....
        /*0278*/ 	.word	0x0500000f


	//   ....[85]....
        /*027c*/ 	.word	0x0500000f


	//----- nvinfo : EIATTR_COOP_GROUP_INSTR_OFFSETS
	.align		4
.L_1493:
        /*0280*/ 	.byte	0x04, 0x28
        /*0282*/ 	.short	(.L_1495 - .L_1494)


	//   ....[0]....
.L_1494:
        /*0284*/ 	.word	0x00000070


	//   ....[1]....
        /*0288*/ 	.word	0x00000140


	//   ....[2]....
        /*028c*/ 	.word	0x00000190


	//   ....[3]....
        /*0290*/ 	.word	0x000003c0


	//   ....[4]....
        /*0294*/ 	.word	0x00000520


	//   ....[5]....
        /*0298*/ 	.word	0x00000640


	//   ....[6]....
        /*029c*/ 	.word	0x000007a0


	//   ....[7]....
        /*02a0*/ 	.word	0x00000f60


	//   ....[8]....
        /*02a4*/ 	.word	0x000025f0


	//   ....[9]....
        /*02a8*/ 	.word	0x000026f0


	//   ....[10]....
        /*02ac*/ 	.word	0x00002ac0


	//   ....[11]....
        /*02b0*/ 	.word	0x00002c30


	//   ....[12]....
        /*02b4*/ 	.word	0x00003f50


	//   ....[13]....
        /*02b8*/ 	.word	0x00005120


	//   ....[14]....
        /*02bc*/ 	.word	0x00005180


	//   ....[15]....
        /*02c0*/ 	.word	0x000051a0


	//   ....[16]....
        /*02c4*/ 	.word	0x000051c0


	//   ....[17]....
        /*02c8*/ 	.word	0x00006a70


	//   ....[18]....
        /*02cc*/ 	.word	0x00006c70


	//   ....[19]....
        /*02d0*/ 	.word	0x00006cc0


	//   ....[20]....
        /*02d4*/ 	.word	0x00006d30


	//   ....[21]....
        /*02d8*/ 	.word	0x00006d60


	//   ....[22]....
        /*02dc*/ 	.word	0x00007bf0


	//   ....[23]....
        /*02e0*/ 	.word	0x00007c20


	//   ....[24]....
        /*02e4*/ 	.word	0x00007c40


	//   ....[25]....
        /*02e8*/ 	.word	0x00007c70


	//   ....[26]....
        /*02ec*/ 	.word	0x00007fc0


	//   ....[27]....
        /*02f0*/ 	.word	0x00007fe0


	//   ....[28]....
        /*02f4*/ 	.word	0x00008000


	//   ....[29]....
        /*02f8*/ 	.word	0x00008030


	//   ....[30]....
        /*02fc*/ 	.word	0x00008040


	//   ....[31]....
        /*0300*/ 	.word	0x00008050


	//   ....[32]....
        /*0304*/ 	.word	0x00008060


	//   ....[33]....
        /*0308*/ 	.word	0x00008070


	//   ....[34]....
        /*030c*/ 	.word	0x00008aa0


	//   ....[35]....
        /*0310*/ 	.word	0x00009530


	//   ....[36]....
        /*0314*/ 	.word	0x00009560


	//   ....[37]....
        /*0318*/ 	.word	0x00009590


	//   ....[38]....
        /*031c*/ 	.word	0x00009620


	//   ....[39]....
        /*0320*/ 	.word	0x00009660


	//   ....[40]....
        /*0324*/ 	.word	0x000096a0


	//   ....[41]....
        /*0328*/ 	.word	0x000096e0


	//   ....[42]....
        /*032c*/ 	.word	0x00009720


	//   ....[43]....
        /*0330*/ 	.word	0x00009760


	//   ....[44]....
        /*0334*/ 	.word	0x000097a0


	//   ....[45]....
        /*0338*/ 	.word	0x000097e0


	//   ....[46]....
        /*033c*/ 	.word	0x00009820


	//   ....[47]....
        /*0340*/ 	.word	0x00009860


	//   ....[48]....
        /*0344*/ 	.word	0x00009890


	//   ....[49]....
        /*0348*/ 	.word	0x000098a0


	//   ....[50]....
        /*034c*/ 	.word	0x000098b0


	//   ....[51]....
        /*0350*/ 	.word	0x000098c0


	//   ....[52]....
        /*0354*/ 	.word	0x00009920


	//   ....[53]....
        /*0358*/ 	.word	0x000099a0


	//   ....[54]....
        /*035c*/ 	.word	0x000099d0


	//   ....[55]....
        /*0360*/ 	.word	0x00009a10


	//   ....[56]....
        /*0364*/ 	.word	0x00009a30


	//   ....[57]....
        /*0368*/ 	.word	0x00009a60


	//   ....[58]....
        /*036c*/ 	.word	0x00009aa0


	//   ....[59]....
        /*0370*/ 	.word	0x0000b700


	//   ....[60]....
        /*0374*/ 	.word	0x0000bbe0


	//   ....[61]....
        /*0378*/ 	.word	0x0000bd50


	//   ....[62]....
        /*037c*/ 	.word	0x0000bda0


	//   ....[63]....
        /*0380*/ 	.word	0x0000be30


	//   ....[64]....
        /*0384*/ 	.word	0x0000bf20


	//   ....[65]....
        /*0388*/ 	.word	0x0000bfa0


	//   ....[66]....
        /*038c*/ 	.word	0x0000c050


	//   ....[67]....
        /*0390*/ 	.word	0x0000c0d0


	//   ....[68]....
        /*0394*/ 	.word	0x0000c180


	//   ....[69]....
        /*0398*/ 	.word	0x0000c200


	//   ....[70]....
        /*039c*/ 	.word	0x0000c2b0


	//   ....[71]....
        /*03a0*/ 	.word	0x0000c330


	//   ....[72]....
        /*03a4*/ 	.word	0x0000c3e0


	//   ....[73]....
        /*03a8*/ 	.word	0x0000c460


	//   ....[74]....
        /*03ac*/ 	.word	0x0000c500


	//   ....[75]....
        /*03b0*/ 	.word	0x0000c580


	//   ....[76]....
        /*03b4*/ 	.word	0x0000c630


	//   ....[77]....
        /*03b8*/ 	.word	0x0000c690


	//   ....[78]....
        /*03bc*/ 	.word	0x0000c770


	//   ....[79]....
        /*03c0*/ 	.word	0x0000c7d0


	//   ....[80]....
        /*03c4*/ 	.word	0x0000c880


	//   ....[81]....
        /*03c8*/ 	.word	0x0000c8f0


	//   ....[82]....
        /*03cc*/ 	.word	0x0000c9b0


	//   ....[83]....
        /*03d0*/ 	.word	0x0000ca20


	//   ....[84]....
        /*03d4*/ 	.word	0x0000cac0


	//   ....[85]....
        /*03d8*/ 	.word	0x0000ce50


	//----- nvinfo : EIATTR_REG_RECONFIG
	.align		4
.L_1495:
        /*03dc*/ 	.byte	0x01, 0x54
	.zero		2


	//----- nvinfo : EIATTR_SYSCALL_OFFSETS
	.align		4
        /*03e0*/ 	.byte	0x04, 0x46
        /*03e2*/ 	.short	(.L_1497 - .L_1496)


	//   ....[0]....
.L_1496:
        /*03e4*/ 	.word	0x00001260


	//   ....[1]....
        /*03e8*/ 	.word	0x00008720


	//   ....[2]....
        /*03ec*/ 	.word	0x00008860


	//   ....[3]....
        /*03f0*/ 	.word	0x00008950


	//   ....[4]....
        /*03f4*/ 	.word	0x000090a0


	//----- nvinfo : EIATTR_MBARRIER_INSTR_OFFSETS
	.align		4
.L_1497:
        /*03f8*/ 	.byte	0x04, 0x39
        /*03fa*/ 	.short	(.L_1499 - .L_1498)


	//   ....[0]....
.L_1498:
        /*03fc*/ 	.word	0x00000270
        /*0400*/ 	.word	0x000000ff
        /*0404*/ 	.word	0x00030800
        /*0408*/ 	.short	0x0100
        /*040a*/ 	.byte	0x08
	.zero		1


	//   ....[1]....
        /*040c*/ 	.word	0x00000280
        /*0410*/ 	.word	0x000000ff
        /*0414*/ 	.word	0x00030820
        /*0418*/ 	.short	0x0100
        /*041a*/ 	.byte	0x08
	.zero		1


	//   ....[2]....
        /*041c*/ 	.word	0x00000370
        /*0420*/ 	.word	0x000000ff
        /*0424*/ 	.word	0x00030830
        /*0428*/ 	.short	0x0100
        /*042a*/ 	.byte	0x08
	.zero		1


	//   ....[3]....
        /*042c*/ 	.word	0x00000380
        /*0430*/ 	.word	0x000000ff
        /*0434*/ 	.word	0x00030840
        /*0438*/ 	.short	0x0100
        /*043a*/ 	.byte	0x08
	.zero		1


	//   ....[4]....
        /*043c*/ 	.word	0x00000390
        /*0440*/ 	.word	0x000000ff
        /*0444*/ 	.word	0x00030838
        /*0448*/ 	.short	0x0100
        /*044a*/ 	.byte	0x08
	.zero		1


	//   ....[5]....
        /*044c*/ 	.word	0x000003a0
        /*0450*/ 	.word	0x000000ff
        /*0454*/ 	.word	0x00030848
        /*0458*/ 	.short	0x0100
        /*045a*/ 	.byte	0x08
	.zero		1


	//   ....[6]....
        /*045c*/ 	.word	0x000004d0
        /*0460*/ 	.word	0x000000ff
        /*0464*/ 	.word	0x00030850
        /*0468*/ 	.short	0x0100
        /*046a*/ 	.byte	0x08
	.zero		1


	//   ....[7]....
        /*046c*/ 	.word	0x000004e0
        /*0470*/ 	.word	0x000000ff
        /*0474*/ 	.word	0x00030860
        /*0478*/ 	.short	0x0100
        /*047a*/ 	.byte	0x08
	.zero		1


	//   ....[8]....
        /*047c*/ 	.word	0x000004f0
        /*0480*/ 	.word	0x000000ff
        /*0484*/ 	.word	0x00030858
        /*0488*/ 	.short	0x0100
        /*048a*/ 	.byte	0x08
	.zero		1


	//   ....[9]....
        /*048c*/ 	.word	0x00000500
        /*0490*/ 	.word	0x000000ff
        /*0494*/ 	.word	0x00030868
        /*0498*/ 	.short	0x0100
        /*049a*/ 	.byte	0x08
	.zero		1


	//   ....[10]....
        /*049c*/ 	.word	0x000005f0
        /*04a0*/ 	.word	0x000000ff
        /*04a4*/ 	.word	0x00030870
        /*04a8*/ 	.short	0x0100
        /*04aa*/ 	.byte	0x06
	.zero		1


	//   ....[11]....
        /*04ac*/ 	.word	0x00000600
        /*04b0*/ 	.word	0x000000ff
        /*04b4*/ 	.word	0x00030880
        /*04b8*/ 	.short	0x0100
        /*04ba*/ 	.byte	0x06
	.zero		1


	//   ....[12]....
        /*04bc*/ 	.word	0x00000610
        /*04c0*/ 	.word	0x000000ff
        /*04c4*/ 	.word	0x00030878
        /*04c8*/ 	.short	0x0100
        /*04ca*/ 	.byte	0x06
	.zero		1


	//   ....[13]....
        /*04cc*/ 	.word	0x00000620
        /*04d0*/ 	.word	0x000000ff
        /*04d4*/ 	.word	0x00030888
        /*04d8*/ 	.short	0x0100
        /*04da*/ 	.byte	0x06
	.zero		1


	//   ....[14]....
        /*04dc*/ 	.word	0x00000750
        /*04e0*/ 	.word	0x000000ff
        /*04e4*/ 	.word	0x00030890
        /*04e8*/ 	.short	0x0100
        /*04ea*/ 	.byte	0x08
	.zero		1


	//   ....[15]....
        /*04ec*/ 	.word	0x00000760
        /*04f0*/ 	.word	0x000000ff
        /*04f4*/ 	.word	0x000308a0
        /*04f8*/ 	.short	0x0100
        /*04fa*/ 	.byte	0x08
	.zero		1


	//   ....[16]....
        /*04fc*/ 	.word	0x00000770
        /*0500*/ 	.word	0x000000ff
        /*0504*/ 	.word	0x00030898
        /*0508*/ 	.short	0x0100
        /*050a*/ 	.byte	0x08
	.zero		1


	//   ....[17]....
        /*050c*/ 	.word	0x00000780
        /*0510*/ 	.word	0x000000ff
        /*0514*/ 	.word	0x000308a8
        /*0518*/ 	.short	0x0100
        /*051a*/ 	.byte	0x08
	.zero		1


	//   ....[18]....
        /*051c*/ 	.word	0x000008b0
        /*0520*/ 	.word	0x000000ff
        /*0524*/ 	.word	0x000308b0
        /*0528*/ 	.short	0x0100
        /*052a*/ 	.byte	0x08
	.zero		1


	//   ....[19]....
        /*052c*/ 	.word	0x000008c0
        /*0530*/ 	.word	0x000000ff
        /*0534*/ 	.word	0x000308c0
        /*0538*/ 	.short	0x0100
        /*053a*/ 	.byte	0x08
	.zero		1


	//   ....[20]....
        /*053c*/ 	.word	0x000008d0
        /*0540*/ 	.word	0x000000ff
        /*0544*/ 	.word	0x000308b8
        /*0548*/ 	.short	0x0100
        /*054a*/ 	.byte	0x08
	.zero		1


	//   ....[21]....
        /*054c*/ 	.word	0x000008e0
        /*0550*/ 	.word	0x000000ff
        /*0554*/ 	.word	0x000308c8
        /*0558*/ 	.short	0x0100
        /*055a*/ 	.byte	0x08
	.zero		1


	//   ....[22]....
        /*055c*/ 	.word	0x000012c0
        /*0560*/ 	.word	0x000000ff
        /*0564*/ 	.word	0x00030800
        /*0568*/ 	.short	0x010a
        /*056a*/ 	.byte	0x28
	.zero		1


	//   ....[23]....
        /*056c*/ 	.word	0x00001340
        /*0570*/ 	.word	0x00000004
        /*0574*/ 	.word	0x00030830
        /*0578*/ 	.short	0x010a
        /*057a*/ 	.byte	0x3f
	.zero		1


	//   ....[24]....
        /*057c*/ 	.word	0x000013f0
        /*0580*/ 	.word	0x00000004
        /*0584*/ 	.word	0x00030830
        /*0588*/ 	.short	0x010a
        /*058a*/ 	.byte	0x3f
	.zero		1


	//   ....[25]....
        /*058c*/ 	.word	0x00002820
        /*0590*/ 	.word	0x00000004
        /*0594*/ 	.word	0x00000000
        /*0598*/ 	.short	0x0101
        /*059a*/ 	.byte	0x3f
	.zero		1


	//   ....[26]....
        /*059c*/ 	.word	0x00004190
        /*05a0*/ 	.word	0x000000ff
        /*05a4*/ 	.word	0x00030830
        /*05a8*/ 	.short	0x010a
        /*05aa*/ 	.byte	0x06
	.zero		1


	//   ....[27]....
        /*05ac*/ 	.word	0x000041d0
        /*05b0*/ 	.word	0x000000ff
        /*05b4*/ 	.word	0x00030830
        /*05b8*/ 	.short	0x010a
        /*05ba*/ 	.byte	0x06
	.zero		1


	//   ....[28]....
        /*05bc*/ 	.word	0x000043f0
        /*05c0*/ 	.word	0x000000ff
        /*05c4*/ 	.word	0x00030850
        /*05c8*/ 	.short	0x010a
        /*05ca*/ 	.byte	0x06
	.zero		1


	//   ....[29]....
        /*05cc*/ 	.word	0x00004430
        /*05d0*/ 	.word	0x000000ff
        /*05d4*/ 	.word	0x00030850
        /*05d8*/ 	.short	0x010a
        /*05da*/ 	.byte	0x06
	.zero		1


	//   ....[30]....
        /*05dc*/ 	.word	0x00004ba0
        /*05e0*/ 	.word	0x00000003
        /*05e4*/ 	.word	0x00000000
        /*05e8*/ 	.short	0x0101
        /*05ea*/ 	.byte	0x3f
	.zero		1


	//   ....[31]....
        /*05ec*/ 	.word	0x00004bd0
        /*05f0*/ 	.word	0x0000000a
        /*05f4*/ 	.word	0x00000000
        /*05f8*/ 	.short	0x0101
        /*05fa*/ 	.byte	0x3f
	.zero		1


	//   ....[32]....
        /*05fc*/ 	.word	0x00006af0
        /*0600*/ 	.word	0x000000ff
        /*0604*/ 	.word	0x00030850
        /*0608*/ 	.short	0x010a
        /*060a*/ 	.byte	0x0c
	.zero		1


	//   ....[33]....
        /*060c*/ 	.word	0x00006b30
        /*0610*/ 	.word	0x000000ff
        /*0614*/ 	.word	0x00030850
        /*0618*/ 	.short	0x010a
        /*061a*/ 	.byte	0x0c
	.zero		1


	//   ....[34]....
        /*061c*/ 	.word	0x000077f0
        /*0620*/ 	.word	0x00000003
        /*0624*/ 	.word	0x00000000
        /*0628*/ 	.short	0x0101
        /*062a*/ 	.byte	0x3f
	.zero		1


	//   ....[35]....
        /*062c*/ 	.word	0x00008110
        /*0630*/ 	.word	0x000000ff
        /*0634*/ 	.word	0x00000000
        /*0638*/ 	.short	0x0101
        /*063a*/ 	.byte	0x04
	.zero		1


	//   ....[36]....
        /*063c*/ 	.word	0x00008ce0
        /*0640*/ 	.word	0x00000003
        /*0644*/ 	.word	0x00030840
        /*0648*/ 	.short	0x010a
        /*064a*/ 	.byte	0x3f
	.zero		1


	//   ....[37]....
        /*064c*/ 	.word	0x00009b60
        /*0650*/ 	.word	0x000000ff
        /*0654*/ 	.word	0x00030800
        /*0658*/ 	.short	0x0107
        /*065a*/ 	.byte	0x25
	.zero		1


	//   ....[38]....
        /*065c*/ 	.word	0x00009bd0
        /*0660*/ 	.word	0x000000ff
        /*0664*/ 	.word	0x00030800
        /*0668*/ 	.short	0x0101
        /*066a*/ 	.byte	0x25
	.zero		1


	//   ....[39]....
        /*066c*/ 	.word	0x00009c00
        /*0670*/ 	.word	0x000000ff
        /*0674*/ 	.word	0x00030820
        /*0678*/ 	.short	0x010a
        /*067a*/ 	.byte	0x25
	.zero		1


	//   ....[40]....
        /*067c*/ 	.word	0x00009ef0
        /*0680*/ 	.word	0x00000003
        /*0684*/ 	.word	0x00030840
        /*0688*/ 	.short	0x010a
        /*068a*/ 	.byte	0x3f
	.zero		1


	//   ....[41]....
        /*068c*/ 	.word	0x0000a170
        /*0690*/ 	.word	0x00000003
        /*0694*/ 	.word	0x00000060
        /*0698*/ 	.short	0x010a
        /*069a*/ 	.byte	0x3f
	.zero		1


	//   ....[42]....
        /*069c*/ 	.word	0x0000a6b0
        /*06a0*/ 	.word	0x00000003
        /*06a4*/ 	.word	0x00030840
        /*06a8*/ 	.short	0x010a
        /*06aa*/ 	.byte	0x3f
	.zero		1


	//   ....[43]....
        /*06ac*/ 	.word	0x0000a900
        /*06b0*/ 	.word	0x00000005
        /*06b4*/ 	.word	0x00000060
        /*06b8*/ 	.short	0x010a
        /*06ba*/ 	.byte	0x3f
	.zero		1


	//   ....[44]....
        /*06bc*/ 	.word	0x0000ad90
        /*06c0*/ 	.word	0x00000002
        /*06c4*/ 	.word	0x00030840
        /*06c8*/ 	.short	0x010a
        /*06ca*/ 	.byte	0x3f
	.zero		1


	//   ....[45]....
        /*06cc*/ 	.word	0x0000aff0
        /*06d0*/ 	.word	0x00000005
        /*06d4*/ 	.word	0x00000060
        /*06d8*/ 	.short	0x010a
        /*06da*/ 	.byte	0x3f
	.zero		1


	//   ....[46]....
        /*06dc*/ 	.word	0x0000b320
        /*06e0*/ 	.word	0x00000003
        /*06e4*/ 	.word	0x00030860
        /*06e8*/ 	.short	0x010a
        /*06ea*/ 	.byte	0x3f
	.zero		1


	//   ....[47]....
        /*06ec*/ 	.word	0x0000b680
        /*06f0*/ 	.word	0x00000007
        /*06f4*/ 	.word	0x00030820
        /*06f8*/ 	.short	0x010a
        /*06fa*/ 	.byte	0x3f
	.zero		1


	//   ....[48]....
        /*06fc*/ 	.word	0x0000b820
        /*0700*/ 	.word	0x00000005
        /*0704*/ 	.word	0x00000000
        /*0708*/ 	.short	0x010a
        /*070a*/ 	.byte	0x3f
	.zero		1


	//   ....[49]....
        /*070c*/ 	.word	0x0000b890
        /*0710*/ 	.word	0x00000003
        /*0714*/ 	.word	0x00000000
        /*0718*/ 	.short	0x010a
        /*071a*/ 	.byte	0x3f
	.zero		1


	//   ....[50]....
        /*071c*/ 	.word	0x0000b8f0
        /*0720*/ 	.word	0x00000005
        /*0724*/ 	.word	0x00000000
        /*0728*/ 	.short	0x010a
        /*072a*/ 	.byte	0x3f
	.zero		1


	//   ....[51]....
        /*072c*/ 	.word	0x0000b920
        /*0730*/ 	.word	0x00000003
        /*0734*/ 	.word	0x00000000
        /*0738*/ 	.short	0x010a
        /*073a*/ 	.byte	0x3f
	.zero		1


	//   ....[52]....
        /*073c*/ 	.word	0x0000b990
        /*0740*/ 	.word	0x00000003
        /*0744*/ 	.word	0x00030800
        /*0748*/ 	.short	0x010a
        /*074a*/ 	.byte	0x3f
	.zero		1


	//   ....[53]....
        /*074c*/ 	.word	0x0000b9e0
        /*0750*/ 	.word	0x00000004
        /*0754*/ 	.word	0x00030830
        /*0758*/ 	.short	0x010a
        /*075a*/ 	.byte	0x3f
	.zero		1


	//   ....[54]....
        /*075c*/ 	.word	0x0000ba40
        /*0760*/ 	.word	0x00000003
        /*0764*/ 	.word	0x00030830
        /*0768*/ 	.short	0x010a
        /*076a*/ 	.byte	0x3f
	.zero		1


	//   ....[55]....
        /*076c*/ 	.word	0x0000baa0
        /*0770*/ 	.word	0x00000003
        /*0774*/ 	.word	0x00030850
        /*0778*/ 	.short	0x010a
        /*077a*/ 	.byte	0x3f
	.zero		1


	//   ....[56]....
        /*077c*/ 	.word	0x0000bb00
        /*0780*/ 	.word	0x00000005
        /*0784*/ 	.word	0x00030850
        /*0788*/ 	.short	0x010a
        /*078a*/ 	.byte	0x3f
	.zero		1


	//   ....[57]....
        /*078c*/ 	.word	0x0000bca0
        /*0790*/ 	.word	0x00000003
        /*0794*/ 	.word	0x00030840
        /*0798*/ 	.short	0x010a
        /*079a*/ 	.byte	0x3f
	.zero		1


	//   ....[58]....
        /*079c*/ 	.word	0x0000caf0
        /*07a0*/ 	.word	0x00000009
        /*07a4*/ 	.word	0x00030820
        /*07a8*/ 	.short	0x010a
        /*07aa*/ 	.byte	0x3f
	.zero		1


	//   ....[59]....
        /*07ac*/ 	.word	0x0000cb40
        /*07b0*/ 	.word	0x00000003
        /*07b4*/ 	.word	0x00030840
        /*07b8*/ 	.short	0x010a
        /*07ba*/ 	.byte	0x3f
	.zero		1


	//   ....[60]....
        /*07bc*/ 	.word	0x0000cb90
        /*07c0*/ 	.word	0x00000003
        /*07c4*/ 	.word	0x00000060
        /*07c8*/ 	.short	0x010a
        /*07ca*/ 	.byte	0x3f
	.zero		1


	//   ....[61]....
        /*07cc*/ 	.word	0x0000cbe0
        /*07d0*/ 	.word	0x00000003
        /*07d4*/ 	.word	0x00030840
        /*07d8*/ 	.short	0x010a
        /*07da*/ 	.byte	0x3f
	.zero		1


	//   ....[62]....
        /*07dc*/ 	.word	0x0000cc30
        /*07e0*/ 	.word	0x00000005
        /*07e4*/ 	.word	0x00000060
        /*07e8*/ 	.short	0x010a
        /*07ea*/ 	.byte	0x3f
	.zero		1


	//   ....[63]....
        /*07ec*/ 	.word	0x0000cc80
        /*07f0*/ 	.word	0x00000002
        /*07f4*/ 	.word	0x00030840
        /*07f8*/ 	.short	0x010a
        /*07fa*/ 	.byte	0x3f
	.zero		1


	//   ....[64]....
        /*07fc*/ 	.word	0x0000ccd0
        /*0800*/ 	.word	0x00000005
        /*0804*/ 	.word	0x00000060
        /*0808*/ 	.short	0x010a
        /*080a*/ 	.byte	0x3f
	.zero		1


	//   ....[65]....
        /*080c*/ 	.word	0x0000cd20
        /*0810*/ 	.word	0x00000003
        /*0814*/ 	.word	0x00030860
        /*0818*/ 	.short	0x010a
        /*081a*/ 	.byte	0x3f
	.zero		1


	//   ....[66]....
        /*081c*/ 	.word	0x0000cd70
        /*0820*/ 	.word	0x00000007
        /*0824*/ 	.word	0x00030820
        /*0828*/ 	.short	0x010a
        /*082a*/ 	.byte	0x3f
	.zero		1


	//   ....[67]....
        /*082c*/ 	.word	0x0000cf10
        /*0830*/ 	.word	0x00000005
        /*0834*/ 	.word	0x00000000
        /*0838*/ 	.short	0x010a
        /*083a*/ 	.byte	0x3f
	.zero		1


	//   ....[68]....
        /*083c*/ 	.word	0x0000cf60
        /*0840*/ 	.word	0x00000003
        /*0844*/ 	.word	0x00000000
        /*0848*/ 	.short	0x010a
        /*084a*/ 	.byte	0x3f
	.zero		1


	//   ....[69]....
        /*084c*/ 	.word	0x0000cfb0
        /*0850*/ 	.word	0x00000005
        /*0854*/ 	.word	0x00000000
        /*0858*/ 	.short	0x010a
        /*085a*/ 	.byte	0x3f
	.zero		1


	//----- nvinfo : EIATTR_NUM_MBARRIERS
	.align		4
.L_1499:
        /*085c*/ 	.byte	0x03, 0x38
        /*085e*/ 	.short	0x0016


	//----- nvinfo : EIATTR_EXIT_INSTR_OFFSETS
	.align		4
        /*0860*/ 	.byte	0x04, 0x1c
        /*0862*/ 	.short	(.L_1501 - .L_1500)


	//   ....[0]....
.L_1500:
        /*0864*/ 	.word	0x00000a30


	//   ....[1]....
        /*0868*/ 	.word	0x00008220


	//   ....[2]....
        /*086c*/ 	.word	0x0000b970


	//----- nvinfo : EIATTR_MAX_THREADS
	.align		4
.L_1501:
        /*0870*/ 	.byte	0x04, 0x05
        /*0872*/ 	.short	(.L_1503 - .L_1502)
.L_1502:
        /*0874*/ 	.word	0x00000200
        /*0878*/ 	.word	0x00000001
        /*087c*/ 	.word	0x00000001


	//----- nvinfo : EIATTR_CRS_STACK_SIZE
	.align		4
.L_1503:
        /*0880*/ 	.byte	0x04, 0x1e
        /*0882*/ 	.short	(.L_1505 - .L_1504)
.L_1504:
        /*0884*/ 	.word	0x00000000


	//----- nvinfo : EIATTR_CBANK_PARAM_SIZE
	.align		4
.L_1505:
        /*0888*/ 	.byte	0x03, 0x19
        /*088a*/ 	.short	0x0a70


	//----- nvinfo : EIATTR_PARAM_CBANK
	.align		4
        /*088c*/ 	.byte	0x04, 0x0a
        /*088e*/ 	.short	(.L_1507 - .L_1506)
	.align		4
.L_1506:
        /*0890*/ 	.word	index@(.nv.constant0._ZN7cutlass13device_kernelIN5flash11enable_sm90INS1_16FlashAttnFwdSm90INS1_25CollectiveMainloopFwdSm90ILi2EN4cute5tupleIJNS5_1CILi1EEES8_S8_EEENS6_IJNS7_ILi192EEESA_NS7_ILi64EEEEEELi64ENS_10bfloat16_tEfNS_4arch4Sm90ELb0ELb0ELb0ELb0ELb0ELb0ELb0ELb0ELb1ELb1ELb0ELb0EEENS1_21CollectiveEpilogueFwdINS6_IJSA_SB_SA_EEES9_SD_SF_Li384ELb0ELb1ELb0ELb0EEENS1_29StaticPersistentTileSchedulerILb0EEEEEEEEEvNT_6ParamsE)
        /*0894*/ 	.short	0x0210
        /*0896*/ 	.short	0x0a70


	//----- nvinfo : EIATTR_SW_WAR
	.align		4
.L_1507:
        /*0898*/ 	.byte	0x04, 0x36
        /*089a*/ 	.short	(.L_1509 - .L_1508)
.L_1508:
        /*089c*/ 	.word	0x00000008
.L_1509:


//--------------------- .nv.info._ZN7cutlass13device_kernelIN5flash11enable_sm90INS1_16FlashAttnFwdSm90INS1_25CollectiveMainloopFwdSm90ILi2EN4cute5tupleIJNS5_1CILi1EEES8_S8_EEENS6_IJNS7_ILi192EEESA_NS7_ILi64EEEEEELi64ENS_10bfloat16_tEfNS_4arch4Sm90ELb0ELb0ELb0ELb1ELb0ELb0ELb0ELb0ELb1ELb1ELb0ELb0EEENS1_21CollectiveEpilogueFwdINS6_IJSA_SB_SA_EEES9_SD_SF_Li384ELb1ELb1ELb0ELb0EEENS1_36VarlenDynamicPersistentTileSchedulerILi192ELi192ELi384ELi128ELb0ELb1ELb1ELb0ELb1ELb1EEEEEEEEEvNT_6ParamsE --------------------------
	.section	.nv.info._ZN7cutlass13device_kernelIN5flash11enable_sm90INS1_16FlashAttnFwdSm90INS1_25CollectiveMainloopFwdSm90ILi2EN4cute5tupleIJNS5_1CILi1EEES8_S8_EEENS6_IJNS7_ILi192EEESA_NS7_ILi64EEEEEELi64ENS_10bfloat16_tEfNS_4arch4Sm90ELb0ELb0ELb0ELb1ELb0ELb0ELb0ELb0ELb1ELb1ELb0ELb0EEENS1_21CollectiveEpilogueFwdINS6_IJSA_SB_SA_EEES9_SD_SF_Li384ELb1ELb1ELb0ELb0EEENS1_36VarlenDynamicPersistentTileSchedulerILi192ELi192ELi384ELi128ELb0ELb1ELb1ELb0ELb1ELb1EEEEEEEEEvNT_6ParamsE,"",@"SHT_CUDA_INFO"
	.sectionflags	@""
	.align	4


	//----- nvinfo : EIATTR_CUDA_API_VERSION
	.align		4
        /*0000*/ 	.byte	0x04, 0x37
        /*0002*/ 	.short	(.L_1511 - .L_1510)
.L_1510:
        /*0004*/ 	.word	0x00000082


	//----- nvinfo : EIATTR_KPARAM_INFO
	.align		4
.L_1511:
        /*0008*/ 	.byte	0x04, 0x17
        /*000a*/ 	.short	(.L_1513 - .L_1512)
.L_1512:
        /*000c*/ 	.word	0x00000000
        /*0010*/ 	.short	0x0000
        /*0012*/ 	.short	0x0070
        /*0014*/ 	.byte	0x00, 0xf0, 0x01, 0x2a


	//----- nvinfo : EIATTR_SPARSE_MMA_MASK
	.align		4
.L_1513:
        /*0018*/ 	.byte	0x03, 0x50
        /*001a*/ 	.short	0x0000


	//----- nvinfo : EIATTR_MAXREG_COUNT
	.align		4
        /*001c*/ 	.byte	0x03, 0x1b
        /*001e*/ 	.short	0x0080


	//----- nvinfo : EIATTR_NUM_BARRIERS
	.align		4
        /*0020*/ 	.byte	0x02, 0x4c
        /*0022*/ 	.byte	0x10
	.zero		1


	//----- nvinfo : EIATTR_EXTERNS
	.align		4
        /*0024*/ 	.byte	0x04, 0x0f
        /*0026*/ 	.short	(.L_1515 - .L_1514)


	//   ....[0]....
	.align		4
.L_1514:
        /*0028*/ 	.word	index@(__assertfail)


	//----- nvinfo : EIATTR_ANNOTATIONS
	.align		4
.L_1515:
        /*002c*/ 	.byte	0x04, 0x55
        /*002e*/ 	.short	(.L_1517 - .L_1516)


	//   ....[0]....
.L_1516:
        /* <DEDUP_REMOVED lines=24> */


	//----- nvinfo : EIATTR_MERCURY_ISA_VERSION
	.align		4
.L_1517:
        /*0198*/ 	.byte	0x03, 0x5f
        /*019a*/ 	.short	0x0101


	//----- nvinfo : EIATTR_UNUSED_LOAD_BYTE_OFFSET
	.align		4
        /*019c*/ 	.byte	0x04, 0x44
        /*019e*/ 	.short	(.L_1519 - .L_1518)


	//   ....[0]....
.L_1518:
        /*01a0*/ 	.word	0x00000a50
        /*01a4*/ 	.word	0x0000fff0


	//   ....[1]....
        /*01a8*/ 	.word	0x000078a0
        /*01ac*/ 	.word	0x0000fff0


	//----- nvinfo : EIATTR_INT_WARP_WIDE_INSTR_OFFSETS
	.align		4
.L_1519:
        /*01b0*/ 	.byte	0x04, 0x31
        /*01b2*/ 	.short	(.L_1521 - .L_1520)


	//   ....[0]....
.L_1520:
        /*01b4*/ 	.word	0x00000130


	//   ....[1]....
        /*01b8*/ 	.word	0x00000170


	//   ....[2]....
        /*01bc*/ 	.word	0x000001e0


	//   ....[3]....
        /*01c0*/ 	.word	0x0000a220


	//   ....[4]....
        /*01c4*/ 	.word	0x0000a2b0


	//   ....[5]....
        /*01c8*/ 	.word	0x0000d350


	//   ....[6]....
        /*01cc*/ 	.word	0x0000d3e0


	//----- nvinfo : EIATTR_COOP_GROUP_MASK_REGIDS
	.align		4
.L_1521:
        /*01d0*/ 	.byte	0x04, 0x29
        /*01d2*/ 	.short	(.L_1523 - .L_1522)


	//   ....[0]....
.L_1522:
        /*01d4*/ 	.word	0xffffffff


	//   ....[1]....
        /*01d8*/ 	.word	0xffffffff


	//   ....[2]....
        /*01dc*/ 	.word	0xffffffff


	//   ....[3]....
        /*01e0*/ 	.word	0xffffffff


	//   ....[4]....
        /*01e4*/ 	.word	0xffffffff


	//   ....[5]....
        /*01e8*/ 	.word	0xffffffff


	//   ....[6]....
        /*01ec*/ 	.word	0xffffffff


	//   ....[7]....
        /*01f0*/ 	.word	0xffffffff


	//   ....[8]....
        /*01f4*/ 	.word	0xffffffff


	//   ....[9]....
        /*01f8*/ 	.word	0xffffffff


	//   ....[10]....
        /*01fc*/ 	.word	0xffffffff


	//   ....[11]....
        /*0200*/ 	.word	0xffffffff


	//   ....[12]....
        /*0204*/ 	.word	0xffffffff


	//   ....[13]....
        /*0208*/ 	.word	0xffffffff


	//   ....[14]....
        /*020c*/ 	.word	0xffffffff


	//   ....[15]....
        /*0210*/ 	.word	0xffffffff


	//   ....[16]....
        /*0214*/ 	.word	0xffffffff


	//   ....[17]....
        /*0218*/ 	.word	0xffffffff


	//   ....[18]....
        /*021c*/ 	.word	0xffffffff


	//   ....[19]....
        /*0220*/ 	.word	0xffffffff


	//   ....[20]....
        /*0224*/ 	.word	0xffffffff


	//   ....[21]....
        /*0228*/ 	.word	0xffffffff


	//   ....[22]....
        /*022c*/ 	.word	0xffffffff


	//   ....[23]....
        /*0230*/ 	.word	0xffffffff


	//   ....[24]....
        /*0234*/ 	.word	0xffffffff


	//   ....[25]....
        /*0238*/ 	.word	0xffffffff


	//   ....[26]....
        /*023c*/ 	.word	0xffffffff


	//   ....[27]....
        /*0240*/ 	.word	0xffffffff


	//   ....[28]....
        /*0244*/ 	.word	0xffffffff


	//   ....[29]....
        /*0248*/ 	.word	0xffffffff


	//   ....[30]....
        /*024c*/ 	.word	0xffffffff


	//   ....[31]....
        /*0250*/ 	.word	0xffffffff


	//   ....[32]....
        /*0254*/ 	.word	0xffffffff


	//   ....[33]....
        /*0258*/ 	.word	0xffffffff


	//   ....[34]....
        /*025c*/ 	.word	0xffffffff


	//   ....[35]....
        /*0260*/ 	.word	0xffffffff


	//   ....[36]....
        /*0264*/ 	.word	0xffffffff


	//   ....[37]....
        /*0268*/ 	.word	0xffffffff


	//   ....[38]....
        /*026c*/ 	.word	0xffffffff


	//   ....[39]....
        /*0270*/ 	.word	0xffffffff


	//   ....[40]....
        /*0274*/ 	.word	0xffffffff


	//   ....[41]....
        /*0278*/ 	.word	0xffffffff


	//   ....[42]....
        /*027c*/ 	.word	0xffffffff


	//   ....[43]....
        /*0280*/ 	.word	0xffffffff


	//   ....[44]....
        /*0284*/ 	.word	0xffffffff


	//   ....[45]....
        /*0288*/ 	.word	0xffffffff


	//   ....[46]....
        /*028c*/ 	.word	0xffffffff


	//   ....[47]....
        /*0290*/ 	.word	0xffffffff


	//   ....[48]....
        /*0294*/ 	.word	0xffffffff


	//   ....[49]....
        /*0298*/ 	.word	0xffffffff


	//   ....[50]....
        /*029c*/ 	.word	0xffffffff


	//   ....[51]....
        /*02a0*/ 	.word	0xffffffff


	//   ....[52]....
        /*02a4*/ 	.word	0xffffffff


	//   ....[53]....
        /*02a8*/ 	.word	0xffffffff


	//   ....[54]....
        /*02ac*/ 	.word	0xffffffff


	//   ....[55]....
        /*02b0*/ 	.word	0xffffffff


	//   ....[56]....
        /*02b4*/ 	.word	0xffffffff


	//   ....[57]....
        /*02b8*/ 	.word	0xffffffff


	//   ....[58]....
        /*02bc*/ 	.word	0xffffffff


	//   ....[59]....
        /*02c0*/ 	.word	0xffffffff


	//   ....[60]....
        /*02c4*/ 	.word	0xffffffff


	//   ....[61]....
        /*02c8*/ 	.word	0xffffffff


	//   ....[62]....
        /*02cc*/ 	.word	0xffffffff


	//   ....[63]....
        /*02d0*/ 	.word	0xffffffff


	//   ....[64]....
        /*02d4*/ 	.word	0xffffffff


	//   ....[65]....
        /*02d8*/ 	.word	0xffffffff


	//   ....[66]....
        /*02dc*/ 	.word	0xffffffff


	//   ....[67]....
        /*02e0*/ 	.word	0xffffffff


	//   ....[68]....
        /*02e4*/ 	.word	0xffffffff


	//   ....[69]....
        /*02e8*/ 	.word	0xffffffff


	//   ....[70]....
        /*02ec*/ 	.word	0xffffffff


	//   ....[71]....
        /*02f0*/ 	.word	0xffffffff


	//   ....[72]....
        /*02f4*/ 	.word	0xffffffff


	//   ....[73]....
        /*02f8*/ 	.word	0xffffffff


	//   ....[74]....
        /*02fc*/ 	.word	0xffffffff


	//   ....[75]....
        /*0300*/ 	.word	0xffffffff


	//   ....[76]....
        /*0304*/ 	.word	0xffffffff


	//   ....[77]....
        /*0308*/ 	.word	0xffffffff


	//   ....[78]....
        /*030c*/ 	.word	0xffffffff


	//   ....[79]....
        /*0310*/ 	.word	0xffffffff


	//   ....[80]....
        /*0314*/ 	.word	0xffffffff


	//   ....[81]....
        /*0318*/ 	.word	0xffffffff


	//   ....[82]....
        /*031c*/ 	.word	0xffffffff


	//   ....[83]....
        /*0320*/ 	.word	0xffffffff


	//   ....[84]....
        /*0324*/ 	.word	0xffffffff


	//   ....[85]....
        /*0328*/ 	.word	0xffffffff


	//   ....[86]....
        /*032c*/ 	.word	0xffffffff


	//   ....[87]....
        /*0330*/ 	.word	0xffffffff


	//   ....[88]....
        /*0334*/ 	.word	0xffffffff


	//   ....[89]....
        /*0338*/ 	.word	0xffffffff


	//   ....[90]....
        /*033c*/ 	.word	0xffffffff


	//   ....[91]....
        /*0340*/ 	.word	0xffffffff


	//   ....[92]....
        /*0344*/ 	.word	0xffffffff


	//   ....[93]....
        /*0348*/ 	.word	0xffffffff


	//   ....[94]....
        /*034c*/ 	.word	0xffffffff


	//   ....[95]....
        /*0350*/ 	.word	0xffffffff


	//   ....[96]....
        /*0354*/ 	.word	0xffffffff


	//   ....[97]....
        /*0358*/ 	.word	0xffffffff


	//   ....[98]....
        /*035c*/ 	.word	0xffffffff


	//   ....[99]....
        /*0360*/ 	.word	0xffffffff


	//   ....[100]....
        /*0364*/ 	.word	0xffffffff


	//   ....[101]....
        /*0368*/ 	.word	0x0500000f


	//   ....[102]....
        /*036c*/ 	.word	0x0500000f


	//   ....[103]....
        /*0370*/ 	.word	0x0500000f


	//   ....[104]....
        /*0374*/ 	.word	0x0500000f


	//   ....[105]....
        /*0378*/ 	.word	0x0500000f


	//   ....[106]....
        /*037c*/ 	.word	0x0500000f


	//   ....[107]....
        /*0380*/ 	.word	0x0500000f


	//   ....[108]....
        /*0384*/ 	.word	0x0500000f


	//   ....[109]....
        /*0388*/ 	.word	0x0500000f


	//   ....[110]....
        /*038c*/ 	.word	0x0500000f


	//   ....[111]....
        /*0390*/ 	.word	0x0500000f


	//   ....[112]....
        /*0394*/ 	.word	0x0500000f


	//   ....[113]....
        /*0398*/ 	.word	0x0500000f


	//   ....[114]....
        /*039c*/ 	.word	0x0500000f


	//   ....[115]....
        /*03a0*/ 	.word	0x0500000f


	//   ....[116]....
        /*03a4*/ 	.word	0x0500000f


	//   ....[117]....
        /*03a8*/ 	.word	0x0500000f


	//   ....[118]....
        /*03ac*/ 	.word	0x0500000f


	//   ....[119]....
        /*03b0*/ 	.word	0x0500000f


	//   ....[120]....
        /*03b4*/ 	.word	0x0500000f


	//   ....[121]....
        /*03b8*/ 	.word	0x0500000f


	//   ....[122]....
        /*03bc*/ 	.word	0x0500000f


	//   ....[123]....
        /*03c0*/ 	.word	0x0500000f


	//   ....[124]....
        /*03c4*/ 	.word	0x0500000f


	//   ....[125]....
        /*03c8*/ 	.word	0x0500000f


	//   ....[126]....
        /*03cc*/ 	.word	0x0500000f


	//   ....[127]....
        /*03d0*/ 	.word	0x0500000f


	//   ....[128]....
        /*03d4*/ 	.word	0x0500000f


	//   ....[129]....
        /*03d8*/ 	.word	0x0500000f


	//   ....[130]....
        /*03dc*/ 	.word	0x0500000f


	//   ....[131]....
        /*03e0*/ 	.word	0x0500000f


	//   ....[132]....
        /*03e4*/ 	.word	0x0500000f


	//   ....[133]....
        /*03e8*/ 	.word	0x0500000f


	//   ....[134]....
        /*03ec*/ 	.word	0x0500000f


	//   ....[135]....
        /*03f0*/ 	.word	0x0500000f


	//   ....[136]....
        /*03f4*/ 	.word	0x0500000f


	//   ....[137]....
        /*03f8*/ 	.word	0x0500000f


	//   ....[138]....
        /*03fc*/ 	.word	0x0500000f


	//   ....[139]....
        /*0400*/ 	.word	0x0500000f


	//   ....[140]....
        /*0404*/ 	.word	0x0500000f


	//   ....[141]....
        /*0408*/ 	.word	0x0500000f


	//   ....[142]....
        /*040c*/ 	.word	0x0500000f


	//   ....[143]....
        /*0410*/ 	.word	0x0500000f


	//----- nvinfo : EIATTR_COOP_GROUP_INSTR_OFFSETS
	.align		4
.L_1523:
        /*0414*/ 	.byte	0x04, 0x28
        /*0416*/ 	.short	(.L_1525 - .L_1524)


	//   ....[0]....
.L_1524:
        /*0418*/ 	.word	0x00000070


	//   ....[1]....
        /*041c*/ 	.word	0x00000140


	//   ....[2]....
        /*0420*/ 	.word	0x00000190


	//   ....[3]....
        /*0424*/ 	.word	0x000003c0


	//   ....[4]....
        /*0428*/ 	.word	0x00000520


	//   ....[5]....
        /*042c*/ 	.word	0x00000640


	//   ....[6]....
        /*0430*/ 	.word	0x000007a0


	//   ....[7]....
        /*0434*/ 	.word	0x00001470


	//   ....[8]....
        /*0438*/ 	.word	0x000028e0


	//   ....[9]....
        /*043c*/ 	.word	0x000029e0


	//   ....[10]....
        /*0440*/ 	.word	0x00002e60


	//   ....[11]....
        /*0444*/ 	.word	0x00002f90


	//   ....[12]....
        /*0448*/ 	.word	0x00004290


	//   ....[13]....
        /*044c*/ 	.word	0x00005430


	//   ....[14]....
        /*0450*/ 	.word	0x00005490


	//   ....[15]....
        /*0454*/ 	.word	0x000054b0


	//   ....[16]....
        /*0458*/ 	.word	0x000054d0


	//   ....[17]....
        /*045c*/ 	.word	0x00006d80


	//   ....[18]....
        /*0460*/ 	.word	0x00006e90


	//   ....[19]....
        /*0464*/ 	.word	0x00006ed0


	//   ....[20]....
        /*0468*/ 	.word	0x00007040


	//   ....[21]....
        /*046c*/ 	.word	0x00007060


	//   ....[22]....
        /*0470*/ 	.word	0x00008060


	//   ....[23]....
        /*0474*/ 	.word	0x000080a0


	//   ....[24]....
        /*0478*/ 	.word	0x000080d0


	//   ....[25]....
        /*047c*/ 	.word	0x00008100


	//   ....[26]....
        /*0480*/ 	.word	0x00008600


	//   ....[27]....
        /*0484*/ 	.word	0x00008640


	//   ....[28]....
        /*0488*/ 	.word	0x00008670


	//   ....[29]....
        /*048c*/ 	.word	0x000086b0


	//   ....[30]....
        /*0490*/ 	.word	0x000086c0


	//   ....[31]....
        /*0494*/ 	.word	0x000086f0


	//   ....[32]....
        /*0498*/ 	.word	0x00008710


	//   ....[33]....
        /*049c*/ 	.word	0x00008730


	//   ....[34]....
        /*04a0*/ 	.word	0x00009000


	//   ....[35]....
        /*04a4*/ 	.word	0x00009030


	//   ....[36]....
        /*04a8*/ 	.word	0x00009070


	//   ....[37]....
        /*04ac*/ 	.word	0x000090a0


	//   ....[38]....
        /*04b0*/ 	.word	0x000090d0


	//   ....[39]....
        /*04b4*/ 	.word	0x000090e0


	//   ....[40]....
        /*04b8*/ 	.word	0x000090f0


	//   ....[41]....
        /*04bc*/ 	.word	0x00009110


	//   ....[42]....
        /*04c0*/ 	.word	0x00009260


	//   ....[43]....
        /*04c4*/ 	.word	0x00009430


	//   ....[44]....
        /*04c8*/ 	.word	0x00009460


	//   ....[45]....
        /*04cc*/ 	.word	0x00009490


	//   ....[46]....
        /*04d0*/ 	.word	0x000094c0


	//   ....[47]....
        /*04d4*/ 	.word	0x000094f0


	//   ....[48]....
        /*04d8*/ 	.word	0x00009520


	//   ....[49]....
        /*04dc*/ 	.word	0x00009690


	//   ....[50]....
        /*04e0*/ 	.word	0x000096c0


	//   ....[51]....
        /*04e4*/ 	.word	0x000096f0


	//   ....[52]....
        /*04e8*/ 	.word	0x00009720


	//   ....[53]....
        /*04ec*/ 	.word	0x00009750


	//   ....[54]....
        /*04f0*/ 	.word	0x00009780


	//   ....[55]....
        /*04f4*/ 	.word	0x00009810


	//   ....[56]....
        /*04f8*/ 	.word	0x00009840


	//   ....[57]....
        /*04fc*/ 	.word	0x000098c0


	//   ....[58]....
        /*0500*/ 	.word	0x0000a7e0


	//   ....[59]....
        /*0504*/ 	.word	0x0000b3a0


	//   ....[60]....
        /*0508*/ 	.word	0x0000b3b0


	//   ....[61]....
        /*050c*/ 	.word	0x0000b3c0


	//   ....[62]....
        /*0510*/ 	.word	0x0000b3e0


	//   ....[63]....
        /*0514*/ 	.word	0x0000b470


	//   ....[64]....
        /*0518*/ 	.word	0x0000b490


	//   ....[65]....
        /*051c*/ 	.word	0x0000b510


	//   ....[66]....
        /*0520*/ 	.word	0x0000b530


	//   ....[67]....
        /*0524*/ 	.word	0x0000b5b0


	//   ....[68]....
        /*0528*/ 	.word	0x0000b5d0


	//   ....[69]....
        /*052c*/ 	.word	0x0000b650


	//   ....[70]....
        /*0530*/ 	.word	0x0000b670


	//   ....[71]....
        /*0534*/ 	.word	0x0000b6f0


	//   ....[72]....
        /*0538*/ 	.word	0x0000b710


	//   ....[73]....
        /*053c*/ 	.word	0x0000b790


	//   ....[74]....
        /*0540*/ 	.word	0x0000b7b0


	//   ....[75]....
        /*0544*/ 	.word	0x0000b7c0


	//   ....[76]....
        /*0548*/ 	.word	0x0000b830


	//   ....[77]....
        /*054c*/ 	.word	0x0000b880


	//   ....[78]....
        /*0550*/ 	.word	0x0000b920


	//   ....[79]....
        /*0554*/ 	.word	0x0000b940


	//   ....[80]....
        /*0558*/ 	.word	0x0000b960


	//   ....[81]....
        /*055c*/ 	.word	0x0000b9c0


	//   ....[82]....
        /*0560*/ 	.word	0x0000b9f0


	//   ....[83]....
        /*0564*/ 	.word	0x0000d890


	//   ....[84]....
        /*0568*/ 	.word	0x0000d8c0


	//   ....[85]....
        /*056c*/ 	.word	0x0000d8f0


	//   ....[86]....
        /*0570*/ 	.word	0x0000d920


	//   ....[87]....
        /*0574*/ 	.word	0x0000d950


	//   ....[88]....
        /*0578*/ 	.word	0x0000d980


	//   ....[89]....
        /*057c*/ 	.word	0x0000d9b0


	//   ....[90]....
        /*0580*/ 	.word	0x0000d9e0


	//   ....[91]....
        /*0584*/ 	.word	0x0000db60


	//   ....[92]....
        /*0588*/ 	.word	0x0000db90


	//   ....[93]....
        /*058c*/ 	.word	0x0000dbc0


	//   ....[94]....
        /*0590*/ 	.word	0x0000dbf0


	//   ....[95]....
        /*0594*/ 	.word	0x0000dc20


	//   ....[96]....
        /*0598*/ 	.word	0x0000dc50


	//   ....[97]....
        /*059c*/ 	.word	0x0000dd10


	//   ....[98]....
        /*05a0*/ 	.word	0x0000dd30


	//   ....[99]....
        /*05a4*/ 	.word	0x0000dda0


	//   ....[100]....
        /*05a8*/ 	.word	0x0000e210


	//   ....[101]....
        /*05ac*/ 	.word	0x0000e6f0


	//   ....[102]....
        /*05b0*/ 	.word	0x0000e8a0


	//   ....[103]....
        /*05b4*/ 	.word	0x0000e8f0


	//   ....[104]....
        /*05b8*/ 	.word	0x0000e950


	//   ....[105]....
        /*05bc*/ 	.word	0x0000ea40


	//   ....[106]....
        /*05c0*/ 	.word	0x0000eaa0


	//   ....[107]....
        /*05c4*/ 	.word	0x0000eba0


	//   ....[108]....
        /*05c8*/ 	.word	0x0000ec00


	//   ....[109]....
        /*05cc*/ 	.word	0x0000ed00


	//   ....[110]....
        /*05d0*/ 	.word	0x0000ed60


	//   ....[111]....
        /*05d4*/ 	.word	0x0000ee60


	//   ....[112]....
        /*05d8*/ 	.word	0x0000eec0


	//   ....[113]....
        /*05dc*/ 	.word	0x0000efc0


	//   ....[114]....
        /*05e0*/ 	.word	0x0000f020


	//   ....[115]....
        /*05e4*/ 	.word	0x0000f120


	//   ....[116]....
        /*05e8*/ 	.word	0x0000f180


	//   ....[117]....
        /*05ec*/ 	.word	0x0000f230


	//   ....[118]....
        /*05f0*/ 	.word	0x0000f300


	//   ....[119]....
        /*05f4*/ 	.word	0x0000f3c0


	//   ....[120]....
        /*05f8*/ 	.word	0x0000f420


	//   ....[121]....
        /*05fc*/ 	.word	0x0000f4f0


	//   ....[122]....
        /*0600*/ 	.word	0x0000f550


	//   ....[123]....
        /*0604*/ 	.word	0x0000f610


	//   ....[124]....
        /*0608*/ 	.word	0x0000f690


	//   ....[125]....
        /*060c*/ 	.word	0x0000f740


	//   ....[126]....
        /*0610*/ 	.word	0x0000fa50


	//   ....[127]....
        /*0614*/ 	.word	0x0000faf0


	//   ....[128]....
        /*0618*/ 	.word	0x0000fc10


	//   ....[129]....
        /*061c*/ 	.word	0x0000fc80


	//   ....[130]....
        /*0620*/ 	.word	0x0000fcf0


	//   ....[131]....
        /*0624*/ 	.word	0x0000fd60


	//   ....[132]....
        /*0628*/ 	.word	0x0000fdd0


	//   ....[133]....
        /*062c*/ 	.word	0x0000fe50


	//   ....[134]....
        /*0630*/ 	.word	0x0000fee0


	//   ....[135]....
        /*0634*/ 	.word	0x0000ff70


	//   ....[136]....
        /*0638*/ 	.word	0x0000ffe0


	//   ....[137]....
        /*063c*/ 	.word	0x00010050


	//   ....[138]....
        /*0640*/ 	.word	0x000100c0


	//   ....[139]....
        /*0644*/ 	.word	0x00010140


	//   ....[140]....
        /*0648*/ 	.word	0x000101b0


	//   ....[141]....
        /*064c*/ 	.word	0x00010250


	//   ....[142]....
        /*0650*/ 	.word	0x000102e0


	//   ....[143]....
        /*0654*/ 	.word	0x00010400


	//----- nvinfo : EIATTR_REG_RECONFIG
	.align		4
.L_1525:
        /*0658*/ 	.byte	0x01, 0x54
	.zero		2


	//----- nvinfo : EIATTR_SYSCALL_OFFSETS
	.align		4
        /*065c*/ 	.byte	0x04, 0x46
        /*065e*/ 	.short	(.L_1527 - .L_1526)


	//   ....[0]....
.L_1526:
        /*0660*/ 	.word	0x000015f0


	//   ....[1]....
        /*0664*/ 	.word	0x0000a410


	//   ....[2]....
        /*0668*/ 	.word	0x0000a560


	//   ....[3]....
        /*066c*/ 	.word	0x0000a660


	//   ....[4]....
        /*0670*/ 	.word	0x0000ae90


	//----- nvinfo : EIATTR_MBARRIER_INSTR_OFFSETS
	.align		4
.L_1527:
        /*0674*/ 	.byte	0x04, 0x39
        /*0676*/ 	.short	(.L_1529 - .L_1528)


	//   ....[0]....
.L_1528:
        /*0678*/ 	.word	0x00000270
        /*067c*/ 	.word	0x000000ff
        /*0680*/ 	.word	0x00030800
        /*0684*/ 	.short	0x0100
        /*0686*/ 	.byte	0x08
	.zero		1


	//   ....[1]....
        /*0688*/ 	.word	0x00000280
        /*068c*/ 	.word	0x000000ff
        /*0690*/ 	.word	0x00030820
        /*0694*/ 	.short	0x0100
        /*0696*/ 	.byte	0x08
	.zero		1


	//   ....[2]....
        /*0698*/ 	.word	0x00000370
        /*069c*/ 	.word	0x000000ff
        /*06a0*/ 	.word	0x00030830
        /*06a4*/ 	.short	0x0100
        /*06a6*/ 	.byte	0x08
	.zero		1


	//   ....[3]....
        /*06a8*/ 	.word	0x00000380
        /*06ac*/ 	.word	0x000000ff
        /*06b0*/ 	.word	0x00030840
        /*06b4*/ 	.short	0x0100
        /*06b6*/ 	.byte	0x08
	.zero		1


	//   ....[4]....
        /*06b8*/ 	.word	0x00000390
        /*06bc*/ 	.word	0x000000ff
        /*06c0*/ 	.word	0x00030838
        /*06c4*/ 	.short	0x0100
        /*06c6*/ 	.byte	0x08
	.zero		1


	//   ....[5]....
        /*06c8*/ 	.word	0x000003a0
        /*06cc*/ 	.word	0x000000ff
        /*06d0*/ 	.word	0x00030848
        /*06d4*/ 	.short	0x0100
        /*06d6*/ 	.byte	0x08
	.zero		1


	//   ....[6]....
        /*06d8*/ 	.word	0x000004d0
        /*06dc*/ 	.word	0x000000ff
        /*06e0*/ 	.word	0x00030850
        /*06e4*/ 	.short	0x0100
        /*06e6*/ 	.byte	0x08
	.zero		1


	//   ....[7]....
        /*06e8*/ 	.word	0x000004e0
        /*06ec*/ 	.word	0x000000ff
        /*06f0*/ 	.word	0x00030860
        /*06f4*/ 	.short	0x0100
        /*06f6*/ 	.byte	0x08
	.zero		1


	//   ....[8]....
        /*06f8*/ 	.word	0x000004f0
        /*06fc*/ 	.word	0x000000ff
        /*0700*/ 	.word	0x00030858
        /*0704*/ 	.short	0x0100
        /*0706*/ 	.byte	0x08
	.zero		1


	//   ....[9]....
        /*0708*/ 	.word	0x00000500
        /*070c*/ 	.word	0x000000ff
        /*0710*/ 	.word	0x00030868
        /*0714*/ 	.short	0x0100
        /*0716*/ 	.byte	0x08
	.zero		1


	//   ....[10]....
        /*0718*/ 	.word	0x000005f0
        /*071c*/ 	.word	0x000000ff
        /*0720*/ 	.word	0x00030870
        /*0724*/ 	.short	0x0100
        /*0726*/ 	.byte	0x06
	.zero		1


	//   ....[11]....
        /*0728*/ 	.word	0x00000600
        /*072c*/ 	.word	0x000000ff
        /*0730*/ 	.word	0x00030880
        /*0734*/ 	.short	0x0100
        /*0736*/ 	.byte	0x06
	.zero		1


	//   ....[12]....
        /*0738*/ 	.word	0x00000610
        /*073c*/ 	.word	0x000000ff
        /*0740*/ 	.word	0x00030878
        /*0744*/ 	.short	0x0100
        /*0746*/ 	.byte	0x06
	.zero		1


	//   ....[13]....
        /*0748*/ 	.word	0x00000620
        /*074c*/ 	.word	0x000000ff
        /*0750*/ 	.word	0x00030888
        /*0754*/ 	.short	0x0100
        /*0756*/ 	.byte	0x06
	.zero		1


	//   ....[14]....
        /*0758*/ 	.word	0x00000750
        /*075c*/ 	.word	0x000000ff
        /*0760*/ 	.word	0x00030890
        /*0764*/ 	.short	0x0100
        /*0766*/ 	.byte	0x08
	.zero		1


	//   ....[15]....
        /*0768*/ 	.word	0x00000760
        /*076c*/ 	.word	0x000000ff
        /*0770*/ 	.word	0x000308a0
        /*0774*/ 	.short	0x0100
        /*0776*/ 	.byte	0x08
	.zero		1


	//   ....[16]....
        /*0778*/ 	.word	0x00000770
        /*077c*/ 	.word	0x000000ff
        /*0780*/ 	.word	0x00030898
        /*0784*/ 	.short	0x0100
        /*0786*/ 	.byte	0x08
	.zero		1


	//   ....[17]....
        /*0788*/ 	.word	0x00000780
        /*078c*/ 	.word	0x000000ff
        /*0790*/ 	.word	0x000308a8
        /*0794*/ 	.short	0x0100
        /*0796*/ 	.byte	0x08
	.zero		1


	//   ....[18]....
        /*0798*/ 	.word	0x000008b0
        /*079c*/ 	.word	0x000000ff
        /*07a0*/ 	.word	0x000308b0
        /*07a4*/ 	.short	0x0100
        /*07a6*/ 	.byte	0x08
	.zero		1


	//   ....[19]....
        /*07a8*/ 	.word	0x000008c0
        /*07ac*/ 	.word	0x000000ff
        /*07b0*/ 	.word	0x000308c0
        /*07b4*/ 	.short	0x0100
        /*07b6*/ 	.byte	0x08
	.zero		1


	//   ....[20]....
        /*07b8*/ 	.word	0x000008d0
        /*07bc*/ 	.word	0x000000ff
        /*07c0*/ 	.word	0x000308b8
        /*07c4*/ 	.short	0x0100
        /*07c6*/ 	.byte	0x08
	.zero		1


	//   ....[21]....
        /*07c8*/ 	.word	0x000008e0
        /*07cc*/ 	.word	0x000000ff
        /*07d0*/ 	.word	0x000308c8
        /*07d4*/ 	.short	0x0100
        /*07d6*/ 	.byte	0x08
	.zero		1


	//   ....[22]....
        /*07d8*/ 	.word	0x00001670
        /*07dc*/ 	.word	0x000000ff
        /*07e0*/ 	.word	0x00030800
        /*07e4*/ 	.short	0x010a
        /*07e6*/ 	.byte	0x27
	.zero		1


	//   ....[23]....
        /*07e8*/ 	.word	0x000016f0
        /*07ec*/ 	.word	0x00000004
        /*07f0*/ 	.word	0x00030830
        /*07f4*/ 	.short	0x010a
        /*07f6*/ 	.byte	0x3f
	.zero		1


	//   ....[24]....
        /*07f8*/ 	.word	0x00001760
        /*07fc*/ 	.word	0x00000004
        /*0800*/ 	.word	0x00030830
        /*0804*/ 	.short	0x010a
        /*0806*/ 	.byte	0x3f
	.zero		1


	//   ....[25]....
        /*0808*/ 	.word	0x00002f30
        /*080c*/ 	.word	0x00000004
        /*0810*/ 	.word	0x00000000
        /*0814*/ 	.short	0x0101
        /*0816*/ 	.byte	0x3f
	.zero		1


	//   ....[26]....
        /*0818*/ 	.word	0x000044d0
        /*081c*/ 	.word	0x000000ff
        /*0820*/ 	.word	0x00030830
        /*0824*/ 	.short	0x010a
        /*0826*/ 	.byte	0x06
	.zero		1


	//   ....[27]....
        /*0828*/ 	.word	0x00004510
        /*082c*/ 	.word	0x000000ff
        /*0830*/ 	.word	0x00030830
        /*0834*/ 	.short	0x010a
        /*0836*/ 	.byte	0x06
	.zero		1


	//   ....[28]....
        /*0838*/ 	.word	0x00004710
        /*083c*/ 	.word	0x000000ff
        /*0840*/ 	.word	0x00030850
        /*0844*/ 	.short	0x010a
        /*0846*/ 	.byte	0x06
	.zero		1


	//   ....[29]....
        /*0848*/ 	.word	0x00004750
        /*084c*/ 	.word	0x000000ff
        /*0850*/ 	.word	0x00030850
        /*0854*/ 	.short	0x010a
        /*0856*/ 	.byte	0x06
	.zero		1


	//   ....[30]....
        /*0858*/ 	.word	0x00004eb0
        /*085c*/ 	.word	0x00000003
        /*0860*/ 	.word	0x00000000
        /*0864*/ 	.short	0x0101
        /*0866*/ 	.byte	0x3f
	.zero		1


	//   ....[31]....
        /*0868*/ 	.word	0x00004ee0
        /*086c*/ 	.word	0x0000000a
        /*0870*/ 	.word	0x00000000
        /*0874*/ 	.short	0x0101
        /*0876*/ 	.byte	0x3f
	.zero		1


	//   ....[32]....
        /*0878*/ 	.word	0x00006e00
        /*087c*/ 	.word	0x000000ff
        /*0880*/ 	.word	0x00030850
        /*0884*/ 	.short	0x010a
        /*0886*/ 	.byte	0x0c
	.zero		1


	//   ....[33]....
        /*0888*/ 	.word	0x00006e40
        /*088c*/ 	.word	0x000000ff
        /*0890*/ 	.word	0x00030850
        /*0894*/ 	.short	0x010a
        /*0896*/ 	.byte	0x0c
	.zero		1


	//   ....[34]....
        /*0898*/ 	.word	0x00007640
        /*089c*/ 	.word	0x0000000a
        /*08a0*/ 	.word	0x00000000
        /*08a4*/ 	.short	0x0101
        /*08a6*/ 	.byte	0x3f
	.zero		1


	//   ....[35]....
        /*08a8*/ 	.word	0x000086e0
        /*08ac*/ 	.word	0x000000ff
        /*08b0*/ 	.word	0x00000000
        /*08b4*/ 	.short	0x0101
        /*08b6*/ 	.byte	0x04
	.zero		1


	//   ....[36]....
        /*08b8*/ 	.word	0x0000a9f0
        /*08bc*/ 	.word	0x00000000
        /*08c0*/ 	.word	0x00030840
        /*08c4*/ 	.short	0x010a
        /*08c6*/ 	.byte	0x3f
	.zero		1


	//   ....[37]....
        /*08c8*/ 	.word	0x0000bab0
        /*08cc*/ 	.word	0x00000016
        /*08d0*/ 	.word	0x00030800
        /*08d4*/ 	.short	0x0107
        /*08d6*/ 	.byte	0x3f
	.zero		1


	//   ....[38]....
        /*08d8*/ 	.word	0x0000bbb0
        /*08dc*/ 	.word	0x00000016
        /*08e0*/ 	.word	0x00030800
        /*08e4*/ 	.short	0x0101
        /*08e6*/ 	.byte	0x3f
	.zero		1


	//   ....[39]....
        /*08e8*/ 	.word	0x0000bbd0
        /*08ec*/ 	.word	0x00000016
        /*08f0*/ 	.word	0x00030820
        /*08f4*/ 	.short	0x010a
        /*08f6*/ 	.byte	0x3f
	.zero		1


	//   ....[40]....
        /*08f8*/ 	.word	0x0000bef0
        /*08fc*/ 	.word	0x00000002
        /*0900*/ 	.word	0x00030840
        /*0904*/ 	.short	0x010a
        /*0906*/ 	.byte	0x3f
	.zero		1


	//   ....[41]....
        /*0908*/ 	.word	0x0000c170
        /*090c*/ 	.word	0x00000003
        /*0910*/ 	.word	0x00000060
        /*0914*/ 	.short	0x010a
        /*0916*/ 	.byte	0x3f
	.zero		1


	//   ....[42]....
        /*0918*/ 	.word	0x0000c6c0
        /*091c*/ 	.word	0x00000002
        /*0920*/ 	.word	0x00030840
        /*0924*/ 	.short	0x010a
        /*0926*/ 	.byte	0x3f
	.zero		1


	//   ....[43]....
        /*0928*/ 	.word	0x0000c940
        /*092c*/ 	.word	0x0000000a
        /*0930*/ 	.word	0x00000060
        /*0934*/ 	.short	0x010a
        /*0936*/ 	.byte	0x3f
	.zero		1


	//   ....[44]....
        /*0938*/ 	.word	0x0000cdc0
        /*093c*/ 	.word	0x00000002
        /*0940*/ 	.word	0x00030840
        /*0944*/ 	.short	0x010a
        /*0946*/ 	.byte	0x3f
	.zero		1


	//   ....[45]....
        /*0948*/ 	.word	0x0000d050
        /*094c*/ 	.word	0x00000008
        /*0950*/ 	.word	0x00000060
        /*0954*/ 	.short	0x010a
        /*0956*/ 	.byte	0x3f
	.zero		1


	//   ....[46]....
        /*0958*/ 	.word	0x0000d480
        /*095c*/ 	.word	0x00000003
        /*0960*/ 	.word	0x00030860
        /*0964*/ 	.short	0x010a
        /*0966*/ 	.byte	0x3f
	.zero		1


	//   ....[47]....
        /*0968*/ 	.word	0x0000e190
        /*096c*/ 	.word	0x00000009
        /*0970*/ 	.word	0x00030820
        /*0974*/ 	.short	0x010a
        /*0976*/ 	.byte	0x3f
	.zero		1


	//   ....[48]....
        /*0978*/ 	.word	0x0000e330
        /*097c*/ 	.word	0x00000005
        /*0980*/ 	.word	0x00000000
        /*0984*/ 	.short	0x010a
        /*0986*/ 	.byte	0x3f
	.zero		1


	//   ....[49]....
        /*0988*/ 	.word	0x0000e3a0
        /*098c*/ 	.word	0x00000003
        /*0990*/ 	.word	0x00000000
        /*0994*/ 	.short	0x010a
        /*0996*/ 	.byte	0x3f
	.zero		1


	//   ....[50]....
        /*0998*/ 	.word	0x0000e400
        /*099c*/ 	.word	0x00000017
        /*09a0*/ 	.word	0x00000000
        /*09a4*/ 	.short	0x010a
        /*09a6*/ 	.byte	0x3f
	.zero		1


	//   ....[51]....
        /*09a8*/ 	.word	0x0000e430
        /*09ac*/ 	.word	0x00000007
        /*09b0*/ 	.word	0x00000000
        /*09b4*/ 	.short	0x010a
        /*09b6*/ 	.byte	0x3f
	.zero		1


	//   ....[52]....
        /*09b8*/ 	.word	0x0000e4a0
        /*09bc*/ 	.word	0x00000003
        /*09c0*/ 	.word	0x00030800
        /*09c4*/ 	.short	0x010a
        /*09c6*/ 	.byte	0x3f
	.zero		1


	//   ....[53]....
        /*09c8*/ 	.word	0x0000e4f0
        /*09cc*/ 	.word	0x00000004
        /*09d0*/ 	.word	0x00030830
        /*09d4*/ 	.short	0x010a
        /*09d6*/ 	.byte	0x3f
	.zero		1


	//   ....[54]....
        /*09d8*/ 	.word	0x0000e550
        /*09dc*/ 	.word	0x00000003
        /*09e0*/ 	.word	0x00030830
        /*09e4*/ 	.short	0x010a
        /*09e6*/ 	.byte	0x3f
	.zero		1


	//   ....[55]....
        /*09e8*/ 	.word	0x0000e5b0
        /*09ec*/ 	.word	0x00000003
        /*09f0*/ 	.word	0x00030850
        /*09f4*/ 	.short	0x010a
        /*09f6*/ 	.byte	0x3f
	.zero		1


	//   ....[56]....
        /*09f8*/ 	.word	0x0000e610
        /*09fc*/ 	.word	0x00000005
        /*0a00*/ 	.word	0x00030850
        /*0a04*/ 	.short	0x010a
        /*0a06*/ 	.byte	0x3f
	.zero		1


	//   ....[57]....
        /*0a08*/ 	.word	0x0000e7b0
        /*0a0c*/ 	.word	0x00000000
        /*0a10*/ 	.word	0x00030840
        /*0a14*/ 	.short	0x010a
        /*0a16*/ 	.byte	0x3f
	.zero		1


	//   ....[58]....
        /*0a18*/ 	.word	0x0000f770
        /*0a1c*/ 	.word	0x00000016
        /*0a20*/ 	.word	0x00030820
        /*0a24*/ 	.short	0x010a
        /*0a26*/ 	.byte	0x3f
	.zero		1


	//   ....[59]....
        /*0a28*/ 	.word	0x0000f7c0
        /*0a2c*/ 	.word	0x00000002
        /*0a30*/ 	.word	0x00030840
        /*0a34*/ 	.short	0x010a
        /*0a36*/ 	.byte	0x3f
	.zero		1


	//   ....[60]....
        /*0a38*/ 	.word	0x0000f810
        /*0a3c*/ 	.word	0x00000003
        /*0a40*/ 	.word	0x00000060
        /*0a44*/ 	.short	0x010a
        /*0a46*/ 	.byte	0x3f
	.zero		1


	//   ....[61]....
        /*0a48*/ 	.word	0x0000f860
        /*0a4c*/ 	.word	0x00000002
        /*0a50*/ 	.word	0x00030840
        /*0a54*/ 	.short	0x010a
        /*0a56*/ 	.byte	0x3f
	.zero		1


	//   ....[62]....
        /*0a58*/ 	.word	0x0000f8b0
        /*0a5c*/ 	.word	0x0000000a
        /*0a60*/ 	.word	0x00000060
        /*0a64*/ 	.short	0x010a
        /*0a66*/ 	.byte	0x3f
	.zero		1


	//   ....[63]....
        /*0a68*/ 	.word	0x0000f900
        /*0a6c*/ 	.word	0x00000002
        /*0a70*/ 	.word	0x00030840
        /*0a74*/ 	.short	0x010a
        /*0a76*/ 	.byte	0x3f
	.zero		1


	//   ....[64]....
        /*0a78*/ 	.word	0x0000f950
        /*0a7c*/ 	.word	0x00000008
        /*0a80*/ 	.word	0x00000060
        /*0a84*/ 	.short	0x010a
        /*0a86*/ 	.byte	0x3f
	.zero		1


	//   ....[65]....
        /*0a88*/ 	.word	0x0000f9a0
        /*0a8c*/ 	.word	0x00000003
        /*0a90*/ 	.word	0x00030860
        /*0a94*/ 	.short	0x010a
        /*0a96*/ 	.byte	0x3f
	.zero		1


	//   ....[66]....
        /*0a98*/ 	.word	0x00010320
        /*0a9c*/ 	.word	0x00000009
        /*0aa0*/ 	.word	0x00030820
        /*0aa4*/ 	.short	0x010a
        /*0aa6*/ 	.byte	0x3f
	.zero		1


	//   ....[67]....
        /*0aa8*/ 	.word	0x000104c0
        /*0aac*/ 	.word	0x00000005
        /*0ab0*/ 	.word	0x00000000
        /*0ab4*/ 	.short	0x010a
        /*0ab6*/ 	.byte	0x3f
	.zero		1


	//   ....[68]....
        /*0ab8*/ 	.word	0x00010510
        /*0abc*/ 	.word	0x00000003
        /*0ac0*/ 	.word	0x00000000
        /*0ac4*/ 	.short	0x010a
        /*0ac6*/ 	.byte	0x3f
	.zero		1


	//   ....[69]....
        /*0ac8*/ 	.word	0x00010560
        /*0acc*/ 	.word	0x00000017
        /*0ad0*/ 	.word	0x00000000
        /*0ad4*/ 	.short	0x010a
        /*0ad6*/ 	.byte	0x3f
	.zero		1


	//----- nvinfo : EIATTR_NUM_MBARRIERS
	.align		4
.L_1529:
        /*0ad8*/ 	.byte	0x03, 0x38
        /*0ada*/ 	.short	0x0016


	//----- nvinfo : EIATTR_EXIT_INSTR_OFFSETS
	.align		4
        /*0adc*/ 	.byte	0x04, 0x1c
        /*0ade*/ 	.short	(.L_1531 - .L_1530)


	//   ....[0]....
.L_1530:
        /*0ae0*/ 	.word	0x00000a80


	//   ....[1]....
        /*0ae4*/ 	.word	0x00009210


	//   ....[2]....
        /*0ae8*/ 	.word	0x0000e480


	//----- nvinfo : EIATTR_MAX_THREADS
	.align		4
.L_1531:
        /*0aec*/ 	.byte	0x04, 0x05
        /*0aee*/ 	.short	(.L_1533 - .L_1532)
.L_1532:
        /*0af0*/ 	.word	0x00000200
        /*0af4*/ 	.word	0x00000001
        /*0af8*/ 	.word	0x00000001


	//----- nvinfo : EIATTR_CRS_STACK_SIZE
	.align		4
.L_1533:
        /*0afc*/ 	.byte	0x04, 0x1e
        /*0afe*/ 	.short	(.L_1535 - .L_1534)
.L_1534:
        /*0b00*/ 	.word	0x00000000


	//----- nvinfo : EIATTR_CBANK_PARAM_SIZE
	.align		4
.L_1535:
        /*0b04*/ 	.byte	0x03, 0x19
        /*0b06*/ 	.short	0x0af0


	//----- nvinfo : EIATTR_PARAM_CBANK
	.align		4
        /*0b08*/ 	.byte	0x04, 0x0a
        /*0b0a*/ 	.short	(.L_1537 - .L_1536)
	.align		4
.L_1536:
        /*0b0c*/ 	.word	index@(.nv.constant0._ZN7cutlass13device_kernelIN5flash11enable_sm90INS1_16FlashAttnFwdSm90INS1_25CollectiveMainloopFwdSm90ILi2EN4cute5tupleIJNS5_1CILi1EEES8_S8_EEENS6_IJNS7_ILi192EEESA_NS7_ILi64EEEEEELi64ENS_10bfloat16_tEfNS_4arch4Sm90ELb0ELb0ELb0ELb1ELb0ELb0ELb0ELb0ELb1ELb1ELb0ELb0EEENS1_21CollectiveEpilogueFwdINS6_IJSA_SB_SA_EEES9_SD_SF_Li384ELb1ELb1ELb0ELb0EEENS1_36VarlenDynamicPersistentTileSchedulerILi192ELi192ELi384ELi128ELb0ELb1ELb1ELb0ELb1ELb1EEEEEEEEEvNT_6ParamsE)
        /*0b10*/ 	.short	0x0210
        /*0b12*/ 	.short	0x0af0


	//----- nvinfo : EIATTR_SW_WAR
	.align		4
.L_1537:
        /*0b14*/ 	.byte	0x04, 0x36
        /*0b16*/ 	.short	(.L_1539 - .L_1538)
.L_1538:
        /*0b18*/ 	.word	0x00000008
.L_1539:


//--------------------- .nv.info._ZN7cutlass13device_kernelIN5flash11enable_sm90INS1_16FlashAttnFwdSm90INS1_25CollectiveMainloopFwdSm90ILi2EN4cute5tupleIJNS5_1CILi1EEES8_S8_EEENS6_IJNS7_ILi192EEESA_NS7_ILi64EEEEEELi64ENS_10bfloat16_tEfNS_4arch4Sm90ELb0ELb0ELb0ELb1ELb0ELb1ELb0ELb0ELb1ELb1ELb0ELb0EEENS1_21CollectiveEpilogueFwdINS6_IJSA_SB_SA_EEES9_SD_SF_Li384ELb1ELb1ELb0ELb0EEENS1_36VarlenDynamicPersistentTileSchedulerILi192ELi192ELi384ELi128ELb0ELb1ELb1ELb0ELb1ELb1EEEEEEEEEvNT_6ParamsE --------------------------
	.section	.nv.info._ZN7cutlass13device_kernelIN5flash11enable_sm90INS1_16FlashAttnFwdSm90INS1_25CollectiveMainloopFwdSm90ILi2EN4cute5tupleIJNS5_1CILi1EEES8_S8_EEENS6_IJNS7_ILi192EEESA_NS7_ILi64EEEEEELi64ENS_10bfloat16_tEfNS_4arch4Sm90ELb0ELb0ELb0ELb1ELb0ELb1ELb0ELb0ELb1ELb1ELb0ELb0EEENS1_21CollectiveEpilogueFwdINS6_IJSA_SB_SA_EEES9_SD_SF_Li384ELb1ELb1ELb0ELb0EEENS1_36VarlenDynamicPersistentTileSchedulerILi192ELi192ELi384ELi128ELb0ELb1ELb1ELb0ELb1ELb1EEEEEEEEEvNT_6ParamsE,"",@"SHT_CUDA_INFO"
	.sectionflags	@""
	.align	4


	//----- nvinfo : EIATTR_CUDA_API_VERSION
	.align		4
        /*0000*/ 	.byte	0x04, 0x37
        /*0002*/ 	.short	(.L_1541 - .L_1540)
.L_1540:
        /*0004*/ 	.word	0x00000082


	//----- nvinfo : EIATTR_KPARAM_INFO
	.align		4
.L_1541:
        /*0008*/ 	.byte	0x04, 0x17
        /*000a*/ 	.short	(.L_1543 - .L_1542)
.L_1542:
        /*000c*/ 	.word	0x00000000
        /*0010*/ 	.short	0x0000
        /*0012*/ 	.short	0x0070
        /*0014*/ 	.byte	0x00, 0xf0, 0x01, 0x2a


	//----- nvinfo : EIATTR_SPARSE_MMA_MASK
	.align		4
.L_1543:
        /*0018*/ 	.byte	0x03, 0x50
        /*001a*/ 	.short	0x0000


	//----- nvinfo : EIATTR_MAXREG_COUNT
	.align		4
        /*001c*/ 	.byte	0x03, 0x1b
        /*001e*/ 	.short	0x0080


	//----- nvinfo : EIATTR_NUM_BARRIERS
	.align		4
        /*0020*/ 	.byte	0x02, 0x4c
        /*0022*/ 	.byte	0x10
	.zero		1


	//----- nvinfo : EIATTR_EXTERNS
	.align		4
        /*0024*/ 	.byte	0x04, 0x0f
        /*0026*/ 	.short	(.L_1545 - .L_1544)


	//   ....[0]....
	.align		4
.L_1544:
        /*0028*/ 	.word	index@(__assertfail)


	//----- nvinfo : EIATTR_ANNOTATIONS
	.align		4
.L_1545:
        /*002c*/ 	.byte	0x04, 0x55
        /*002e*/ 	.short	(.L_1547 - .L_1546)


	//   ....[0]....
.L_1546:
        /* <DEDUP_REMOVED lines=71> */


	//----- nvinfo : EIATTR_MERCURY_ISA_VERSION
	.align		4
.L_1547:
        /*0490*/ 	.byte	0x03, 0x5f
        /*0492*/ 	.short	0x0101


	//----- nvinfo : EIATTR_UNUSED_LOAD_BYTE_OFFSET
	.align		4
        /*0494*/ 	.byte	0x04, 0x44
        /*0496*/ 	.short	(.L_1549 - .L_1548)


	//   ....[0]....
.L_1548:
        /*0498*/ 	.word	0x00000ad0
        /*049c*/ 	.word	0x0000fff0


	//   ....[1]....
        /*04a0*/ 	.word	0x0000eda0
        /*04a4*/ 	.word	0x0000fff0


	//----- nvinfo : EIATTR_INT_WARP_WIDE_INSTR_OFFSETS
	.align		4
.L_1549:
        /*04a8*/ 	.byte	0x04, 0x31
        /*04aa*/ 	.short	(.L_1551 - .L_1550)


	//   ....[0]....
.L_1550:
        /*04ac*/ 	.word	0x00000180


	//   ....[1]....
        /*04b0*/ 	.word	0x00000220


	//   ....[2]....
        /*04b4*/ 	.word	0x00000290


	//   ....[3]....
        /*04b8*/ 	.word	0x000124f0


	//   ....[4]....
        /*04bc*/ 	.word	0x00012580


	//   ....[5]....
        /*04c0*/ 	.word	0x000156b0


	//   ....[6]....
        /*04c4*/ 	.word	0x00015740


	//----- nvinfo : EIATTR_COOP_GROUP_MASK_REGIDS
	.align		4
.L_1551:
        /*04c8*/ 	.byte	0x04, 0x29
        /*04ca*/ 	.short	(.L_1553 - .L_1552)


	//   ....[0]....
.L_1552:
        /*04cc*/ 	.word	0xffffffff


	//   ....[1]....
        /*04d0*/ 	.word	0xffffffff


	//   ....[2]....
        /*04d4*/ 	.word	0xffffffff


	//   ....[3]....
        /*04d8*/ 	.word	0xffffffff


	//   ....[4]....
        /*04dc*/ 	.word	0xffffffff


	//   ....[5]....
        /*04e0*/ 	.word	0xffffffff


	//   ....[6]....
        /*04e4*/ 	.word	0xffffffff


	//   ....[7]....
        /*04e8*/ 	.word	0xffffffff


	//   ....[8]....
        /*04ec*/ 	.word	0xffffffff


	//   ....[9]....
        /*04f0*/ 	.word	0xffffffff


	//   ....[10]....
        /*04f4*/ 	.word	0xffffffff


	//   ....[11]....
        /*04f8*/ 	.word	0xffffffff


	//   ....[12]....
        /*04fc*/ 	.word	0xffffffff


	//   ....[13]....
        /*0500*/ 	.word	0xffffffff


	//   ....[14]....
        /*0504*/ 	.word	0xffffffff


	//   ....[15]....
        /*0508*/ 	.word	0xffffffff


	//   ....[16]....
        /*050c*/ 	.word	0xffffffff


	//   ....[17]....
        /*0510*/ 	.word	0xffffffff


	//   ....[18]....
        /*0514*/ 	.word	0xffffffff


	//   ....[19]....
        /*0518*/ 	.word	0xffffffff


	//   ....[20]....
        /*051c*/ 	.word	0xffffffff


	//   ....[21]....
        /*0520*/ 	.word	0xffffffff


	//   ....[22]....
        /*0524*/ 	.word	0xffffffff


	//   ....[23]....
        /*0528*/ 	.word	0xffffffff


	//   ....[24]....
        /*052c*/ 	.word	0xffffffff


	//   ....[25]....
        /*0530*/ 	.word	0xffffffff


	//   ....[26]....
        /*0534*/ 	.word	0xffffffff


	//   ....[27]....
        /*0538*/ 	.word	0xffffffff


	//   ....[28]....
        /*053c*/ 	.word	0xffffffff


	//   ....[29]....
        /*0540*/ 	.word	0xffffffff


	//   ....[30]....
        /*0544*/ 	.word	0xffffffff


	//   ....[31]....
        /*0548*/ 	.word	0xffffffff


	//   ....[32]....
        /*054c*/ 	.word	0xffffffff


	//   ....[33]....
        /*0550*/ 	.word	0xffffffff


	//   ....[34]....
        /*0554*/ 	.word	0xffffffff


	//   ....[35]....
        /*0558*/ 	.word	0xffffffff


	//   ....[36]....
        /*055c*/ 	.word	0xffffffff


	//   ....[37]....
        /*0560*/ 	.word	0xffffffff


	//   ....[38]....
        /*0564*/ 	.word	0xffffffff


	//   ....[39]....
        /*0568*/ 	.word	0xffffffff


	//   ....[40]....
        /*056c*/ 	.word	0xffffffff


	//   ....[41]....
        /*0570*/ 	.word	0xffffffff


	//   ....[42]....
        /*0574*/ 	.word	0xffffffff


	//   ....[43]....
        /*0578*/ 	.word	0xffffffff


	//   ....[44]....
        /*057c*/ 	.word	0xffffffff


	//   ....[45]....
        /*0580*/ 	.word	0xffffffff


	//   ....[46]....
        /*0584*/ 	.word	0xffffffff


	//   ....[47]....
        /*0588*/ 	.word	0xffffffff


	//   ....[48]....
        /*058c*/ 	.word	0xffffffff


	//   ....[49]....
        /*0590*/ 	.word	0xffffffff


	//   ....[50]....
        /*0594*/ 	.word	0xffffffff


	//   ....[51]....
        /*0598*/ 	.word	0xffffffff


	//   ....[52]....
        /*059c*/ 	.word	0xffffffff


	//   ....[53]....
        /*05a0*/ 	.word	0xffffffff


	//   ....[54]....
        /*05a4*/ 	.word	0xffffffff


	//   ....[55]....
        /*05a8*/ 	.word	0xffffffff


	//   ....[56]....
        /*05ac*/ 	.word	0xffffffff


	//   ....[57]....
        /*05b0*/ 	.word	0xffffffff


	//   ....[58]....
        /*05b4*/ 	.word	0xffffffff


	//   ....[59]....
        /*05b8*/ 	.word	0xffffffff


	//   ....[60]....
        /*05bc*/ 	.word	0xffffffff


	//   ....[61]....
        /*05c0*/ 	.word	0xffffffff


	//   ....[62]....
        /*05c4*/ 	.word	0xffffffff


	//   ....[63]....
        /*05c8*/ 	.word	0xffffffff


	//   ....[64]....
        /*05cc*/ 	.word	0xffffffff


	//   ....[65]....
        /*05d0*/ 	.word	0xffffffff


	//   ....[66]....
        /*05d4*/ 	.word	0xffffffff


	//   ....[67]....
        /*05d8*/ 	.word	0xffffffff


	//   ....[68]....
        /*05dc*/ 	.word	0xffffffff


	//   ....[69]....
        /*05e0*/ 	.word	0xffffffff


	//   ....[70]....
        /*05e4*/ 	.word	0xffffffff


	//   ....[71]....
        /*05e8*/ 	.word	0xffffffff


	//   ....[72]....
        /*05ec*/ 	.word	0xffffffff


	//   ....[73]....
        /*05f0*/ 	.word	0xffffffff


	//   ....[74]....
        /*05f4*/ 	.word	0xffffffff


	//   ....[75]....
        /*05f8*/ 	.word	0xffffffff


	//   ....[76]....
        /*05fc*/ 	.word	0xffffffff


	//   ....[77]....
        /*0600*/ 	.word	0xffffffff


	//   ....[78]....
        /*0604*/ 	.word	0xffffffff


	//   ....[79]....
        /*0608*/ 	.word	0xffffffff


	//   ....[80]....
        /*060c*/ 	.word	0xffffffff


	//   ....[81]....
        /*0610*/ 	.word	0xffffffff


	//   ....[82]....
        /*0614*/ 	.word	0xffffffff


	//   ....[83]....
        /*0618*/ 	.word	0xffffffff


	//   ....[84]....
        /*061c*/ 	.word	0xffffffff


	//   ....[85]....
        /*0620*/ 	.word	0xffffffff


	//   ....[86]....
        /*0624*/ 	.word	0xffffffff


	//   ....[87]....
        /*0628*/ 	.word	0xffffffff


	//   ....[88]....
        /*062c*/ 	.word	0xffffffff


	//   ....[89]....
        /*0630*/ 	.word	0xffffffff


	//   ....[90]....
        /*0634*/ 	.word	0xffffffff


	//   ....[91]....
        /*0638*/ 	.word	0xffffffff


	//   ....[92]....
        /*063c*/ 	.word	0xffffffff


	//   ....[93]....
        /*0640*/ 	.word	0xffffffff


	//   ....[94]....
        /*0644*/ 	.word	0xffffffff


	//   ....[95]....
        /*0648*/ 	.word	0xffffffff


	//   ....[96]....
        /*064c*/ 	.word	0xffffffff


	//   ....[97]....
        /*0650*/ 	.word	0xffffffff


	//   ....[98]....
        /*0654*/ 	.word	0xffffffff


	//   ....[99]....
        /*0658*/ 	.word	0xffffffff


	//   ....[100]....
        /*065c*/ 	.word	0xffffffff


	//   ....[101]....
        /*0660*/ 	.word	0xffffffff


	//   ....[102]....
        /*0664*/ 	.word	0xffffffff


	//   ....[103]....
        /*0668*/ 	.word	0xffffffff


	//   ....[104]....
        /*066c*/ 	.word	0xffffffff


	//   ....[105]....
        /*0670*/ 	.word	0xffffffff


	//   ....[106]....
        /*0674*/ 	.word	0xffffffff


	//   ....[107]....
        /*0678*/ 	.word	0xffffffff


	//   ....[108]....
        /*067c*/ 	.word	0xffffffff


	//   ....[109]....
        /*0680*/ 	.word	0xffffffff


	//   ....[110]....
        /*0684*/ 	.word	0x0500000f


	//   ....[111]....
        /*0688*/ 	.word	0x0500000f


	//   ....[112]....
        /*068c*/ 	.word	0x0500000f


	//   ....[113]....
        /*0690*/ 	.word	0x0500000f


	//   ....[114]....
        /*0694*/ 	.word	0x0500000f


	//   ....[115]....
        /*0698*/ 	.word	0x0500000f


	//   ....[116]....
        /*069c*/ 	.word	0x0500000f


	//   ....[117]....
        /*06a0*/ 	.word	0x0500000f


	//   ....[118]....
        /*06a4*/ 	.word	0x0500000f


	//   ....[119]....
        /*06a8*/ 	.word	0x0500000f


	//   ....[120]....
        /*06ac*/ 	.word	0x0500000f


	//   ....[121]....
        /*06b0*/ 	.word	0x0500000f


	//   ....[122]....
        /*06b4*/ 	.word	0x0500000f


	//   ....[123]....
        /*06b8*/ 	.word	0x0500000f


	//   ....[124]....
        /*06bc*/ 	.word	0x0500000f


	//   ....[125]....
        /*06c0*/ 	.word	0x0500000f


	//   ....[126]....
        /*06c4*/ 	.word	0x0500000f


	//   ....[127]....
        /*06c8*/ 	.word	0x0500000f


	//   ....[128]....
        /*06cc*/ 	.word	0x0500000f


	//   ....[129]....
        /*06d0*/ 	.word	0x0500000f


	//   ....[130]....
        /*06d4*/ 	.word	0x0500000f


	//   ....[131]....
        /*06d8*/ 	.word	0x0500000f


	//   ....[132]....
        /*06dc*/ 	.word	0x0500000f


	//   ....[133]....
        /*06e0*/ 	.word	0x0500000f


	//   ....[134]....
        /*06e4*/ 	.word	0x0500000f


	//   ....[135]....
        /*06e8*/ 	.word	0x0500000f


	//   ....[136]....
        /*06ec*/ 	.word	0x0500000f


	//   ....[137]....
        /*06f0*/ 	.word	0x0500000f


	//   ....[138]....
        /*06f4*/ 	.word	0x0500000f


	//   ....[139]....
        /*06f8*/ 	.word	0x0500000f


	//   ....[140]....
        /*06fc*/ 	.word	0x0500000f


	//   ....[141]....
        /*0700*/ 	.word	0x0500000f


	//   ....[142]....
        /*0704*/ 	.word	0x0500000f


	//   ....[143]....
        /*0708*/ 	.word	0x0500000f


	//   ....[144]....
        /*070c*/ 	.word	0x0500000f


	//   ....[145]....
        /*0710*/ 	.word	0x0500000f


	//   ....[146]....
        /*0714*/ 	.word	0x0500000f


	//   ....[147]....
        /*0718*/ 	.word	0x0500000f


	//   ....[148]....
        /*071c*/ 	.word	0x0500000f


	//   ....[149]....
        /*0720*/ 	.word	0x0500000f


	//   ....[150]....
        /*0724*/ 	.word	0x0500000f


	//   ....[151]....
        /*0728*/ 	.word	0x0500000f


	//   ....[152]....
        /*072c*/ 	.word	0x0500000f


	//   ....[153]....
        /*0730*/ 	.word	0x0500000f


	//   ....[154]....
        /*0734*/ 	.word	0x0500000f


	//   ....[155]....
        /*0738*/ 	.word	0x0500000f


	//   ....[156]....
        /*073c*/ 	.word	0x0500000f


	//   ....[157]....
        /*0740*/ 	.word	0x0500000f


	//   ....[158]....
        /*0744*/ 	.word	0x0500000f


	//   ....[159]....
        /*0748*/ 	.word	0x0500000f


	//   ....[160]....
        /*074c*/ 	.word	0x0500000f


	//   ....[161]....
        /*0750*/ 	.word	0x0500000f


	//   ....[162]....
        /*0754*/ 	.word	0x0500000f


	//   ....[163]....
        /*0758*/ 	.word	0x0500000f


	//   ....[164]....
        /*075c*/ 	.word	0x0500000f


	//   ....[165]....
        /*0760*/ 	.word	0x0500000f


	//   ....[166]....
        /*0764*/ 	.word	0x0500000f


	//   ....[167]....
        /*0768*/ 	.word	0x0500000f


	//   ....[168]....
        /*076c*/ 	.word	0x0500000f


	//   ....[169]....
        /*0770*/ 	.word	0x0500000f


	//   ....[170]....
        /*0774*/ 	.word	0x0500000f


	//----- nvinfo : EIATTR_COOP_GROUP_INSTR_OFFSETS
	.align		4
.L_1553:
        /*0778*/ 	.byte	0x04, 0x28
        /*077a*/ 	.short	(.L_1555 - .L_1554)


	//   ....[0]....
.L_1554:
        /*077c*/ 	.word	0x00000060


	//   ....[1]....
        /*0780*/ 	.word	0x00000190


	//   ....[2]....
        /*0784*/ 	.word	0x00000240


	//   ....[3]....
        /*0788*/ 	.word	0x00000400


	//   ....[4]....
        /*078c*/ 	.word	0x00000560


	//   ....[5]....
        /*0790*/ 	.word	0x00000680


	//   ....[6]....
        /*0794*/ 	.word	0x000007e0


	//   ....[7]....
        /*0798*/ 	.word	0x00005b00


	//   ....[8]....
        /*079c*/ 	.word	0x000060b0


	//   ....[9]....
        /*07a0*/ 	.word	0x000060c0


	//   ....[10]....
        /*07a4*/ 	.word	0x000060d0


	//   ....[11]....
        /*07a8*/ 	.word	0x000060e0


	//   ....[12]....
        /*07ac*/ 	.word	0x00007140


	//   ....[13]....
        /*07b0*/ 	.word	0x00007150


	//   ....[14]....
        /*07b4*/ 	.word	0x00007160


	//   ....[15]....
        /*07b8*/ 	.word	0x00007170


	//   ....[16]....
        /*07bc*/ 	.word	0x00009240


	//   ....[17]....
        /*07c0*/ 	.word	0x00009340


	//   ....[18]....
        /*07c4*/ 	.word	0x00009a90


	//   ....[19]....
        /*07c8*/ 	.word	0x00009af0


	//   ....[20]....
        /*07cc*/ 	.word	0x0000af70


	//   ....[21]....
        /*07d0*/ 	.word	0x0000b900


	//   ....[22]....
        /*07d4*/ 	.word	0x0000b920


	//   ....[23]....
        /*07d8*/ 	.word	0x0000c030


	//   ....[24]....
        /*07dc*/ 	.word	0x0000c050


	//   ....[25]....
        /*07e0*/ 	.word	0x0000dec0


	//   ....[26]....
        /*07e4*/ 	.word	0x0000e0f0


	//   ....[27]....
        /*07e8*/ 	.word	0x0000e120


	//   ....[28]....
        /*07ec*/ 	.word	0x0000e250


	//   ....[29]....
        /*07f0*/ 	.word	0x0000e260


	//   ....[30]....
        /*07f4*/ 	.word	0x0000f560


	//   ....[31]....
        /*07f8*/ 	.word	0x0000f5a0


	//   ....[32]....
        /*07fc*/ 	.word	0x0000f5c0


	//   ....[33]....
        /*0800*/ 	.word	0x0000f5f0


	//   ....[34]....
        /*0804*/ 	.word	0x0000fa80


	//   ....[35]....
        /*0808*/ 	.word	0x0000fac0


	//   ....[36]....
        /*080c*/ 	.word	0x0000faf0


	//   ....[37]....
        /*0810*/ 	.word	0x0000fb30


	//   ....[38]....
        /*0814*/ 	.word	0x0000fb60


	//   ....[39]....
        /*0818*/ 	.word	0x0000fb80


	//   ....[40]....
        /*081c*/ 	.word	0x0000fb90


	//   ....[41]....
        /*0820*/ 	.word	0x0000fbb0


	//   ....[42]....
        /*0824*/ 	.word	0x000103c0


	//   ....[43]....
        /*0828*/ 	.word	0x000103f0


	//   ....[44]....
        /*082c*/ 	.word	0x00010410


	//   ....[45]....
        /*0830*/ 	.word	0x00010440


	//   ....[46]....
        /*0834*/ 	.word	0x00010470


	//   ....[47]....
        /*0838*/ 	.word	0x00010480


	//   ....[48]....
        /*083c*/ 	.word	0x000104b0


	//   ....[49]....
        /*0840*/ 	.word	0x00010520


	//   ....[50]....
        /*0844*/ 	.word	0x00010640


	//   ....[51]....
        /*0848*/ 	.word	0x00010830


	//   ....[52]....
        /*084c*/ 	.word	0x00010860


	//   ....[53]....
        /*0850*/ 	.word	0x00010890


	//   ....[54]....
        /*0854*/ 	.word	0x000108c0


	//   ....[55]....
        /*0858*/ 	.word	0x000108f0


	//   ....[56]....
        /*085c*/ 	.word	0x00010920


	//   ....[57]....
        /*0860*/ 	.word	0x00010a90


	//   ....[58]....
        /*0864*/ 	.word	0x00010ac0


	//   ....[59]....
        /*0868*/ 	.word	0x00010af0


	//   ....[60]....
        /*086c*/ 	.word	0x00010b20


	//   ....[61]....
        /*0870*/ 	.word	0x00010b50


	//   ....[62]....
        /*0874*/ 	.word	0x00010b80


	//   ....[63]....
        /*0878*/ 	.word	0x00010c10


	//   ....[64]....
        /*087c*/ 	.word	0x00010c40


	//   ....[65]....
        /*0880*/ 	.word	0x00010cc0


	//   ....[66]....
        /*0884*/ 	.word	0x000117f0


	//   ....[67]....
        /*0888*/ 	.word	0x00012ab0


	//   ....[68]....
        /*088c*/ 	.word	0x000136c0


	//   ....[69]....
        /*0890*/ 	.word	0x000136d0


	//   ....[70]....
        /*0894*/ 	.word	0x000136f0


	//   ....[71]....
        /*0898*/ 	.word	0x00013780


	//   ....[72]....
        /*089c*/ 	.word	0x000137a0


	//   ....[73]....
        /*08a0*/ 	.word	0x00013820


	//   ....[74]....
        /*08a4*/ 	.word	0x00013840


	//   ....[75]....
        /*08a8*/ 	.word	0x000138c0


	//   ....[76]....
        /*08ac*/ 	.word	0x000138e0


	//   ....[77]....
        /*08b0*/ 	.word	0x00013960


	//   ....[78]....
        /*08b4*/ 	.word	0x00013980


	//   ....[79]....
        /*08b8*/ 	.word	0x00013a00


	//   ....[80]....
        /*08bc*/ 	.word	0x00013a20


	//   ....[81]....
        /*08c0*/ 	.word	0x00013aa0


	//   ....[82]....
        /*08c4*/ 	.word	0x00013ac0


	//   ....[83]....
        /*08c8*/ 	.word	0x00013ad0


	//   ....[84]....
        /*08cc*/ 	.word	0x00013b40


	//   ....[85]....
        /*08d0*/ 	.word	0x00013b90


	//   ....[86]....
        /*08d4*/ 	.word	0x00013c40


	//   ....[87]....
        /*08d8*/ 	.word	0x00013c50


	//   ....[88]....
        /*08dc*/ 	.word	0x00013cc0


	//   ....[89]....
        /*08e0*/ 	.word	0x00013cd0


	//   ....[90]....
        /*08e4*/ 	.word	0x00013d10


	//   ....[91]....
        /*08e8*/ 	.word	0x00013d30


	//   ....[92]....
        /*08ec*/ 	.word	0x00015c00


	//   ....[93]....
        /*08f0*/ 	.word	0x00015c30


	//   ....[94]....
        /*08f4*/ 	.word	0x00015c70


	//   ....[95]....
        /*08f8*/ 	.word	0x00015ca0


	//   ....[96]....
        /*08fc*/ 	.word	0x00015cd0


	//   ....[97]....
        /*0900*/ 	.word	0x00015d00


	//   ....[98]....
        /*0904*/ 	.word	0x00015d30


	//   ....[99]....
        /*0908*/ 	.word	0x00015d60


	//   ....[100]....
        /*090c*/ 	.word	0x00015ee0


	//   ....[101]....
        /*0910*/ 	.word	0x00015f10


	//   ....[102]....
        /*0914*/ 	.word	0x00015f40


	//   ....[103]....
        /*0918*/ 	.word	0x00015f70


	//   ....[104]....
        /*091c*/ 	.word	0x00015fa0


	//   ....[105]....
        /*0920*/ 	.word	0x00015fd0


	//   ....[106]....
        /*0924*/ 	.word	0x00016090


	//   ....[107]....
        /*0928*/ 	.word	0x000160b0


	//   ....[108]....
        /*092c*/ 	.word	0x00016120


	//   ....[109]....
        /*0930*/ 	.word	0x00016590


	//   ....[110]....
        /*0934*/ 	.word	0x000169f0


	//   ....[111]....
        /*0938*/ 	.word	0x00016aa0


	//   ....[112]....
        /*093c*/ 	.word	0x00016b30


	//   ....[113]....
        /*0940*/ 	.word	0x00016b80


	//   ....[114]....
        /*0944*/ 	.word	0x00016bd0


	//   ....[115]....
        /*0948*/ 	.word	0x00016cb0


	//   ....[116]....
        /*094c*/ 	.word	0x00016d40


	//   ....[117]....
        /*0950*/ 	.word	0x00016d90


	//   ....[118]....
        /*0954*/ 	.word	0x00016de0


	//   ....[119]....
        /*0958*/ 	.word	0x00017010


	//   ....[120]....
        /*095c*/ 	.word	0x000170b0


	//   ....[121]....
        /*0960*/ 	.word	0x00017110


	//   ....[122]....
        /*0964*/ 	.word	0x00017180


	//   ....[123]....
        /*0968*/ 	.word	0x000171e0


	//   ....[124]....
        /*096c*/ 	.word	0x00017250


	//   ....[125]....
        /*0970*/ 	.word	0x00017310


	//   ....[126]....
        /*0974*/ 	.word	0x00017370


	//   ....[127]....
        /*0978*/ 	.word	0x00017430


	//   ....[128]....
        /*097c*/ 	.word	0x00017710


	//   ....[129]....
        /*0980*/ 	.word	0x000178c0


	//   ....[130]....
        /*0984*/ 	.word	0x00017910


	//   ....[131]....
        /*0988*/ 	.word	0x00017970


	//   ....[132]....
        /*098c*/ 	.word	0x00017a60


	//   ....[133]....
        /*0990*/ 	.word	0x00017ac0


	//   ....[134]....
        /*0994*/ 	.word	0x00017bc0


	//   ....[135]....
        /*0998*/ 	.word	0x00017c20


	//   ....[136]....
        /*099c*/ 	.word	0x00017d20


	//   ....[137]....
        /*09a0*/ 	.word	0x00017d80


	//   ....[138]....
        /*09a4*/ 	.word	0x00017e80


	//   ....[139]....
        /*09a8*/ 	.word	0x00017ee0


	//   ....[140]....
        /*09ac*/ 	.word	0x00017fe0


	//   ....[141]....
        /*09b0*/ 	.word	0x00018040


	//   ....[142]....
        /*09b4*/ 	.word	0x00018140


	//   ....[143]....
        /*09b8*/ 	.word	0x000181a0


	//   ....[144]....
        /*09bc*/ 	.word	0x00018250


	//   ....[145]....
        /*09c0*/ 	.word	0x00018320


	//   ....[146]....
        /*09c4*/ 	.word	0x000183f0


	//   ....[147]....
        /*09c8*/ 	.word	0x00018450


	//   ....[148]....
        /*09cc*/ 	.word	0x00018530


	//   ....[149]....
        /*09d0*/ 	.word	0x00018590


	//   ....[150]....
        /*09d4*/ 	.word	0x00018660


	//   ....[151]....
        /*09d8*/ 	.word	0x000186c0


	//   ....[152]....
        /*09dc*/ 	.word	0x00018780


	//   ....[153]....
        /*09e0*/ 	.word	0x00018aa0


	//   ....[154]....
        /*09e4*/ 	.word	0x00018b40


	//   ....[155]....
        /*09e8*/ 	.word	0x00018c60


	//   ....[156]....
        /*09ec*/ 	.word	0x00018cd0


	//   ....[157]....
        /*09f0*/ 	.word	0x00018d40


	//   ....[158]....
        /*09f4*/ 	.word	0x00018db0


	//   ....[159]....
        /*09f8*/ 	.word	0x00018e20


	//   ....[160]....
        /*09fc*/ 	.word	0x00018ea0


	//   ....[161]....
        /*0a00*/ 	.word	0x00018f30


	//   ....[162]....
        /*0a04*/ 	.word	0x00018fc0


	//   ....[163]....
        /*0a08*/ 	.word	0x00019030


	//   ....[164]....
        /*0a0c*/ 	.word	0x000190a0


	//   ....[165]....
        /*0a10*/ 	.word	0x00019110


	//   ....[166]....
        /*0a14*/ 	.word	0x00019190


	//   ....[167]....
        /*0a18*/ 	.word	0x00019200


	//   ....[168]....
        /*0a1c*/ 	.word	0x000192a0


	//   ....[169]....
        /*0a20*/ 	.word	0x00019330


	//   ....[170]....
        /*0a24*/ 	.word	0x00019450


	//----- nvinfo : EIATTR_REG_RECONFIG
	.align		4
.L_1555:
        /*0a28*/ 	.byte	0x01, 0x54
	.zero		2


	//----- nvinfo : EIATTR_SYSCALL_OFFSETS
	.align		4
        /*0a2c*/ 	.byte	0x04, 0x46
        /*0a2e*/ 	.short	(.L_1557 - .L_1556)


	//   ....[0]....
.L_1556:
        /*0a30*/ 	.word	0x00001970


	//   ....[1]....
        /*0a34*/ 	.word	0x00001ac0


	//   ....[2]....
        /*0a38*/ 	.word	0x00005c90


	//   ....[3]....
        /*0a3c*/ 	.word	0x00006020


	//   ....[4]....
        /*0a40*/ 	.word	0x000126e0


	//   ....[5]....
        /*0a44*/ 	.word	0x00012830


	//   ....[6]....
        /*0a48*/ 	.word	0x00012930


	//   ....[7]....
        /*0a4c*/ 	.word	0x000131b0


	//----- nvinfo : EIATTR_MBARRIER_INSTR_OFFSETS
	.align		4
.L_1557:
        /*0a50*/ 	.byte	0x04, 0x39
        /*0a52*/ 	.short	(.L_1559 - .L_1558)


	//   ....[0]....
.L_1558:
        /*0a54*/ 	.word	0x000002b0
        /*0a58*/ 	.word	0x000000ff
        /*0a5c*/ 	.word	0x00030800
        /*0a60*/ 	.short	0x0100
        /*0a62*/ 	.byte	0x08
	.zero		1


	//   ....[1]....
        /*0a64*/ 	.word	0x000002c0
        /*0a68*/ 	.word	0x000000ff
        /*0a6c*/ 	.word	0x00030820
        /*0a70*/ 	.short	0x0100
        /*0a72*/ 	.byte	0x08
	.zero		1


	//   ....[2]....
        /*0a74*/ 	.word	0x000003b0
        /*0a78*/ 	.word	0x000000ff
        /*0a7c*/ 	.word	0x00030830
        /*0a80*/ 	.short	0x0100
        /*0a82*/ 	.byte	0x08
	.zero		1


	//   ....[3]....
        /*0a84*/ 	.word	0x000003c0
        /*0a88*/ 	.word	0x000000ff
        /*0a8c*/ 	.word	0x00030840
        /*0a90*/ 	.short	0x0100
        /*0a92*/ 	.byte	0x08
	.zero		1


	//   ....[4]....
        /*0a94*/ 	.word	0x000003d0
        /*0a98*/ 	.word	0x000000ff
        /*0a9c*/ 	.word	0x00030838
        /*0aa0*/ 	.short	0x0100
        /*0aa2*/ 	.byte	0x08
	.zero		1


	//   ....[5]....
        /*0aa4*/ 	.word	0x000003e0
        /*0aa8*/ 	.word	0x000000ff
        /*0aac*/ 	.word	0x00030848
        /*0ab0*/ 	.short	0x0100
        /*0ab2*/ 	.byte	0x08
	.zero		1


	//   ....[6]....
        /*0ab4*/ 	.word	0x00000510
        /*0ab8*/ 	.word	0x000000ff
        /*0abc*/ 	.word	0x00030850
        /*0ac0*/ 	.short	0x0100
        /*0ac2*/ 	.byte	0x08
	.zero		1


	//   ....[7]....
        /*0ac4*/ 	.word	0x00000520
        /*0ac8*/ 	.word	0x000000ff
        /*0acc*/ 	.word	0x00030860
        /*0ad0*/ 	.short	0x0100
        /*0ad2*/ 	.byte	0x08
	.zero		1


	//   ....[8]....
        /*0ad4*/ 	.word	0x00000530
        /*0ad8*/ 	.word	0x000000ff
        /*0adc*/ 	.word	0x00030858
        /*0ae0*/ 	.short	0x0100
        /*0ae2*/ 	.byte	0x08
	.zero		1


	//   ....[9]....
        /*0ae4*/ 	.word	0x00000540
        /*0ae8*/ 	.word	0x000000ff
        /*0aec*/ 	.word	0x00030868
        /*0af0*/ 	.short	0x0100
        /*0af2*/ 	.byte	0x08
	.zero		1


	//   ....[10]....
        /*0af4*/ 	.word	0x00000630
        /*0af8*/ 	.word	0x000000ff
        /*0afc*/ 	.word	0x00030870
        /*0b00*/ 	.short	0x0100
        /*0b02*/ 	.byte	0x06
	.zero		1


	//   ....[11]....
        /*0b04*/ 	.word	0x00000640
        /*0b08*/ 	.word	0x000000ff
        /*0b0c*/ 	.word	0x00030880
        /*0b10*/ 	.short	0x0100
        /*0b12*/ 	.byte	0x06
	.zero		1


	//   ....[12]....
        /*0b14*/ 	.word	0x00000650
        /*0b18*/ 	.word	0x000000ff
        /*0b1c*/ 	.word	0x00030878
        /*0b20*/ 	.short	0x0100
        /*0b22*/ 	.byte	0x06
	.zero		1


	//   ....[13]....
        /*0b24*/ 	.word	0x00000660
        /*0b28*/ 	.word	0x000000ff
        /*0b2c*/ 	.word	0x00030888
        /*0b30*/ 	.short	0x0100
        /*0b32*/ 	.byte	0x06
	.zero		1


	//   ....[14]....
        /*0b34*/ 	.word	0x00000790
        /*0b38*/ 	.word	0x000000ff
        /*0b3c*/ 	.word	0x00030890
        /*0b40*/ 	.short	0x0100
        /*0b42*/ 	.byte	0x08
	.zero		1


	//   ....[15]....
        /*0b44*/ 	.word	0x000007a0
        /*0b48*/ 	.word	0x000000ff
        /*0b4c*/ 	.word	0x000308a0
        /*0b50*/ 	.short	0x0100
        /*0b52*/ 	.byte	0x08
	.zero		1


	//   ....[16]....
        /*0b54*/ 	.word	0x000007b0
        /*0b58*/ 	.word	0x000000ff
        /*0b5c*/ 	.word	0x00030898
        /*0b60*/ 	.short	0x0100
        /*0b62*/ 	.byte	0x08
	.zero		1


	//   ....[17]....
        /*0b64*/ 	.word	0x000007c0
        /*0b68*/ 	.word	0x000000ff
        /*0b6c*/ 	.word	0x000308a8
        /*0b70*/ 	.short	0x0100
        /*0b72*/ 	.byte	0x08
	.zero		1


	//   ....[18]....
        /*0b74*/ 	.word	0x000008f0
        /*0b78*/ 	.word	0x000000ff
        /*0b7c*/ 	.word	0x000308b0
        /*0b80*/ 	.short	0x0100
        /*0b82*/ 	.byte	0x08
	.zero		1


	//   ....[19]....
        /*0b84*/ 	.word	0x00000900
        /*0b88*/ 	.word	0x000000ff
        /*0b8c*/ 	.word	0x000308c0
        /*0b90*/ 	.short	0x0100
        /*0b92*/ 	.byte	0x08
	.zero		1


	//   ....[20]....
        /*0b94*/ 	.word	0x00000910
        /*0b98*/ 	.word	0x000000ff
        /*0b9c*/ 	.word	0x000308b8
        /*0ba0*/ 	.short	0x0100
        /*0ba2*/ 	.byte	0x08
	.zero		1


	//   ....[21]....
        /*0ba4*/ 	.word	0x00000920
        /*0ba8*/ 	.word	0x000000ff
        /*0bac*/ 	.word	0x000308c8
        /*0bb0*/ 	.short	0x0100
        /*0bb2*/ 	.byte	0x08
	.zero		1


	//   ....[22]....
        /*0bb4*/ 	.word	0x00002d10
        /*0bb8*/ 	.word	0x00000051
        /*0bbc*/ 	.word	0x00030890
        /*0bc0*/ 	.short	0x010a
        /*0bc2*/ 	.byte	0x3f
	.zero		1


	//   ....[23]....
        /*0bc4*/ 	.word	0x00004070
        /*0bc8*/ 	.word	0x00000051
        /*0bcc*/ 	.word	0x00030890
        /*0bd0*/ 	.short	0x010a
        /*0bd2*/ 	.byte	0x3f
	.zero		1


	//   ....[24]....
        /*0bd4*/ 	.word	0x00005210
        /*0bd8*/ 	.word	0x00000051
        /*0bdc*/ 	.word	0x00030890
        /*0be0*/ 	.short	0x010a
        /*0be2*/ 	.byte	0x3f
	.zero		1


	//   ....[25]....
        /*0be4*/ 	.word	0x00005430
        /*0be8*/ 	.word	0x0000000c
        /*0bec*/ 	.word	0x00000000
        /*0bf0*/ 	.short	0x0101
        /*0bf2*/ 	.byte	0x3f
	.zero		1


	//   ....[26]....
        /*0bf4*/ 	.word	0x00005470
        /*0bf8*/ 	.word	0x00000051
        /*0bfc*/ 	.word	0x000308b0
        /*0c00*/ 	.short	0x010a
        /*0c02*/ 	.byte	0x3f
	.zero		1


	//   ....[27]....
        /*0c04*/ 	.word	0x00005830
        /*0c08*/ 	.word	0x00000051
        /*0c0c*/ 	.word	0x00000000
        /*0c10*/ 	.short	0x0101
        /*0c12*/ 	.byte	0x3f
	.zero		1


	//   ....[28]....
        /*0c14*/ 	.word	0x00005d30
        /*0c18*/ 	.word	0x00000002
        /*0c1c*/ 	.word	0x00030800
        /*0c20*/ 	.short	0x010a
        /*0c22*/ 	.byte	0x3f
	.zero		1


	//   ....[29]....
        /*0c24*/ 	.word	0x00005d80
        /*0c28*/ 	.word	0x00000002
        /*0c2c*/ 	.word	0x00030800
        /*0c30*/ 	.short	0x010a
        /*0c32*/ 	.byte	0x3f
	.zero		1


	//   ....[30]....
        /*0c34*/ 	.word	0x00006390
        /*0c38*/ 	.word	0x00000002
        /*0c3c*/ 	.word	0x00030800
        /*0c40*/ 	.short	0x010a
        /*0c42*/ 	.byte	0x3f
	.zero		1


	//   ....[31]....
        /*0c44*/ 	.word	0x00007350
        /*0c48*/ 	.word	0x00000002
        /*0c4c*/ 	.word	0x00030800
        /*0c50*/ 	.short	0x010a
        /*0c52*/ 	.byte	0x3f
	.zero		1


	//   ....[32]....
        /*0c54*/ 	.word	0x00008210
        /*0c58*/ 	.word	0x00000004
        /*0c5c*/ 	.word	0x00030830
        /*0c60*/ 	.short	0x010a
        /*0c62*/ 	.byte	0x3f
	.zero		1


	//   ....[33]....
        /*0c64*/ 	.word	0x000082f0
        /*0c68*/ 	.word	0x00000004
        /*0c6c*/ 	.word	0x00030830
        /*0c70*/ 	.short	0x010a
        /*0c72*/ 	.byte	0x3f
	.zero		1


	//   ....[34]....
        /*0c74*/ 	.word	0x00009ce0
        /*0c78*/ 	.word	0x00000004
        /*0c7c*/ 	.word	0x00000000
        /*0c80*/ 	.short	0x0101
        /*0c82*/ 	.byte	0x3f
	.zero		1


	//   ....[35]....
        /*0c84*/ 	.word	0x0000b1c0
        /*0c88*/ 	.word	0x00000000
        /*0c8c*/ 	.word	0x00030830
        /*0c90*/ 	.short	0x010a
        /*0c92*/ 	.byte	0x3f
	.zero		1


	//   ....[36]....
        /*0c94*/ 	.word	0x0000b210
        /*0c98*/ 	.word	0x00000000
        /*0c9c*/ 	.word	0x00030830
        /*0ca0*/ 	.short	0x010a
        /*0ca2*/ 	.byte	0x3f
	.zero		1


	//   ....[37]....
        /*0ca4*/ 	.word	0x0000b560
        /*0ca8*/ 	.word	0x00000003
        /*0cac*/ 	.word	0x00030850
        /*0cb0*/ 	.short	0x010a
        /*0cb2*/ 	.byte	0x3f
	.zero		1


	//   ....[38]....
        /*0cb4*/ 	.word	0x0000b5b0
        /*0cb8*/ 	.word	0x00000003
        /*0cbc*/ 	.word	0x00030850
        /*0cc0*/ 	.short	0x010a
        /*0cc2*/ 	.byte	0x3f
	.zero		1


	//   ....[39]....
        /*0cc4*/ 	.word	0x0000ccf0
        /*0cc8*/ 	.word	0x0000000e
        /*0ccc*/ 	.word	0x00000000
        /*0cd0*/ 	.short	0x0101
        /*0cd2*/ 	.byte	0x3f
	.zero		1


	//   ....[40]....
        /*0cd4*/ 	.word	0x0000cd00
        /*0cd8*/ 	.word	0x0000000d
        /*0cdc*/ 	.word	0x00000000
        /*0ce0*/ 	.short	0x0101
        /*0ce2*/ 	.byte	0x3f
	.zero		1


	//   ....[41]....
        /*0ce4*/ 	.word	0x0000df40
        /*0ce8*/ 	.word	0x0000000c
        /*0cec*/ 	.word	0x00030850
        /*0cf0*/ 	.short	0x010a
        /*0cf2*/ 	.byte	0x3f
	.zero		1


	//   ....[42]....
        /*0cf4*/ 	.word	0x0000dff0
        /*0cf8*/ 	.word	0x0000000c
        /*0cfc*/ 	.word	0x00030850
        /*0d00*/ 	.short	0x010a
        /*0d02*/ 	.byte	0x3f
	.zero		1


	//   ....[43]....
        /*0d04*/ 	.word	0x0000ea80
        /*0d08*/ 	.word	0x00000008
        /*0d0c*/ 	.word	0x00000000
        /*0d10*/ 	.short	0x0101
        /*0d12*/ 	.byte	0x3f
	.zero		1


	//   ....[44]....
        /*0d14*/ 	.word	0x0000fb70
        /*0d18*/ 	.word	0x00000000
        /*0d1c*/ 	.word	0x00000000
        /*0d20*/ 	.short	0x0101
        /*0d22*/ 	.byte	0x3f
	.zero		1


	//   ....[45]....
        /*0d24*/ 	.word	0x000118d0
        /*0d28*/ 	.word	0x00000016
        /*0d2c*/ 	.word	0x00030820
        /*0d30*/ 	.short	0x010a
        /*0d32*/ 	.byte	0x3f
	.zero		1


	//   ....[46]....
        /*0d34*/ 	.word	0x00011990
        /*0d38*/ 	.word	0x00000006
        /*0d3c*/ 	.word	0x000308a0
        /*0d40*/ 	.short	0x010a
        /*0d42*/ 	.byte	0x3f
	.zero		1


	//   ....[47]....
        /*0d44*/ 	.word	0x00011bc0
        /*0d48*/ 	.word	0x00000006
        /*0d4c*/ 	.word	0x000308c0
        /*0d50*/ 	.short	0x010a
        /*0d52*/ 	.byte	0x3f
	.zero		1


	//   ....[48]....
        /*0d54*/ 	.word	0x00011f40
        /*0d58*/ 	.word	0x00000005
        /*0d5c*/ 	.word	0x000308a0
        /*0d60*/ 	.short	0x010a
        /*0d62*/ 	.byte	0x3f
	.zero		1


	//   ....[49]....
        /*0d64*/ 	.word	0x00012160
        /*0d68*/ 	.word	0x00000005
        /*0d6c*/ 	.word	0x000308c0
        /*0d70*/ 	.short	0x010a
        /*0d72*/ 	.byte	0x3f
	.zero		1


	//   ....[50]....
        /*0d74*/ 	.word	0x00012cf0
        /*0d78*/ 	.word	0x00000000
        /*0d7c*/ 	.word	0x00030840
        /*0d80*/ 	.short	0x010a
        /*0d82*/ 	.byte	0x3f
	.zero		1


	//   ....[51]....
        /*0d84*/ 	.word	0x00013de0
        /*0d88*/ 	.word	0x00000016
        /*0d8c*/ 	.word	0x00030800
        /*0d90*/ 	.short	0x0107
        /*0d92*/ 	.byte	0x3f
	.zero		1


	//   ....[52]....
        /*0d94*/ 	.word	0x00013ee0
        /*0d98*/ 	.word	0x00000016
        /*0d9c*/ 	.word	0x00030800
        /*0da0*/ 	.short	0x0101
        /*0da2*/ 	.byte	0x3f
	.zero		1


	//   ....[53]....
        /*0da4*/ 	.word	0x00013f00
        /*0da8*/ 	.word	0x00000016
        /*0dac*/ 	.word	0x00030820
        /*0db0*/ 	.short	0x010a
        /*0db2*/ 	.byte	0x3f
	.zero		1


	//   ....[54]....
        /*0db4*/ 	.word	0x00014230
        /*0db8*/ 	.word	0x00000002
        /*0dbc*/ 	.word	0x00030840
        /*0dc0*/ 	.short	0x010a
        /*0dc2*/ 	.byte	0x3f
	.zero		1


	//   ....[55]....
        /*0dc4*/ 	.word	0x000144b0
        /*0dc8*/ 	.word	0x00000003
        /*0dcc*/ 	.word	0x00000060
        /*0dd0*/ 	.short	0x010a
        /*0dd2*/ 	.byte	0x3f
	.zero		1


	//   ....[56]....
        /*0dd4*/ 	.word	0x00014a10
        /*0dd8*/ 	.word	0x00000002
        /*0ddc*/ 	.word	0x00030840
        /*0de0*/ 	.short	0x010a
        /*0de2*/ 	.byte	0x3f
	.zero		1


	//   ....[57]....
        /*0de4*/ 	.word	0x00014c90
        /*0de8*/ 	.word	0x0000000a
        /*0dec*/ 	.word	0x00000060
        /*0df0*/ 	.short	0x010a
        /*0df2*/ 	.byte	0x3f
	.zero		1


	//   ....[58]....
        /*0df4*/ 	.word	0x00015120
        /*0df8*/ 	.word	0x00000002
        /*0dfc*/ 	.word	0x00030840
        /*0e00*/ 	.short	0x010a
        /*0e02*/ 	.byte	0x3f
	.zero		1


	//   ....[59]....
        /*0e04*/ 	.word	0x000153b0
        /*0e08*/ 	.word	0x00000007
        /*0e0c*/ 	.word	0x00000060
        /*0e10*/ 	.short	0x010a
        /*0e12*/ 	.byte	0x3f
	.zero		1


	//   ....[60]....
        /*0e14*/ 	.word	0x000157f0
        /*0e18*/ 	.word	0x00000003
        /*0e1c*/ 	.word	0x00030860
        /*0e20*/ 	.short	0x010a
        /*0e22*/ 	.byte	0x3f
	.zero		1


	//   ....[61]....
        /*0e24*/ 	.word	0x00016510
        /*0e28*/ 	.word	0x00000009
        /*0e2c*/ 	.word	0x00030820
        /*0e30*/ 	.short	0x010a
        /*0e32*/ 	.byte	0x3f
	.zero		1


	//   ....[62]....
        /*0e34*/ 	.word	0x000166a0
        /*0e38*/ 	.word	0x00000005
        /*0e3c*/ 	.word	0x00000000
        /*0e40*/ 	.short	0x010a
        /*0e42*/ 	.byte	0x3f
	.zero		1


	//   ....[63]....
        /*0e44*/ 	.word	0x00016710
        /*0e48*/ 	.word	0x00000003
        /*0e4c*/ 	.word	0x00000000
        /*0e50*/ 	.short	0x010a
        /*0e52*/ 	.byte	0x3f
	.zero		1


	//   ....[64]....
        /*0e54*/ 	.word	0x00016770
        /*0e58*/ 	.word	0x00000017
        /*0e5c*/ 	.word	0x00000000
        /*0e60*/ 	.short	0x010a
        /*0e62*/ 	.byte	0x3f
	.zero		1


	//   ....[65]....
        /*0e64*/ 	.word	0x000167a0
        /*0e68*/ 	.word	0x00000007
        /*0e6c*/ 	.word	0x00000000
        /*0e70*/ 	.short	0x010a
        /*0e72*/ 	.byte	0x3f
	.zero		1


	//   ....[66]....
        /*0e74*/ 	.word	0x00016800
        /*0e78*/ 	.word	0x00000051
        /*0e7c*/ 	.word	0x00030890
        /*0e80*/ 	.short	0x010a
        /*0e82*/ 	.byte	0x3f
	.zero		1


	//   ....[67]....
        /*0e84*/ 	.word	0x00016850
        /*0e88*/ 	.word	0x00000051
        /*0e8c*/ 	.word	0x00030890
        /*0e90*/ 	.short	0x010a
        /*0e92*/ 	.byte	0x3f
	.zero		1


	//   ....[68]....
        /*0e94*/ 	.word	0x000168a0
        /*0e98*/ 	.word	0x00000051
        /*0e9c*/ 	.word	0x00030890
        /*0ea0*/ 	.short	0x010a
        /*0ea2*/ 	.byte	0x3f
	.zero		1


	//   ....[69]....
        /*0ea4*/ 	.word	0x000168f0
        /*0ea8*/ 	.word	0x00000051
        /*0eac*/ 	.word	0x000308b0
        /*0eb0*/ 	.short	0x010a
        /*0eb2*/ 	.byte	0x3f
	.zero		1


	//   ....[70]....
        /*0eb4*/ 	.word	0x00016c00
        /*0eb8*/ 	.word	0x00000002
        /*0ebc*/ 	.word	0x00030800
        /*0ec0*/ 	.short	0x010a
        /*0ec2*/ 	.byte	0x3f
	.zero		1


	//   ....[71]....
        /*0ec4*/ 	.word	0x00016e10
        /*0ec8*/ 	.word	0x00000002
        /*0ecc*/ 	.word	0x00030800
        /*0ed0*/ 	.short	0x010a
        /*0ed2*/ 	.byte	0x3f
	.zero		1


	//   ....[72]....
        /*0ed4*/ 	.word	0x00016e60
        /*0ed8*/ 	.word	0x00000004
        /*0edc*/ 	.word	0x00030830
        /*0ee0*/ 	.short	0x010a
        /*0ee2*/ 	.byte	0x3f
	.zero		1


	//   ....[73]....
        /*0ee4*/ 	.word	0x00016eb0
        /*0ee8*/ 	.word	0x00000000
        /*0eec*/ 	.word	0x00030830
        /*0ef0*/ 	.short	0x010a
        /*0ef2*/ 	.byte	0x3f
	.zero		1


	//   ....[74]....
        /*0ef4*/ 	.word	0x00016f00
        /*0ef8*/ 	.word	0x00000003
        /*0efc*/ 	.word	0x00030850
        /*0f00*/ 	.short	0x010a
        /*0f02*/ 	.byte	0x3f
	.zero		1


	//   ....[75]....
        /*0f04*/ 	.word	0x00016f50
        /*0f08*/ 	.word	0x0000000c
        /*0f0c*/ 	.word	0x00030850
        /*0f10*/ 	.short	0x010a
        /*0f12*/ 	.byte	0x3f
	.zero		1


	//   ....[76]....
        /*0f14*/ 	.word	0x000174f0
        /*0f18*/ 	.word	0x00000016
        /*0f1c*/ 	.word	0x00030820
        /*0f20*/ 	.short	0x010a
        /*0f22*/ 	.byte	0x3f
	.zero		1


	//   ....[77]....
        /*0f24*/ 	.word	0x00017540
        /*0f28*/ 	.word	0x00000006
        /*0f2c*/ 	.word	0x000308a0
        /*0f30*/ 	.short	0x010a
        /*0f32*/ 	.byte	0x3f
	.zero		1


	//   ....[78]....
        /*0f34*/ 	.word	0x00017590
        /*0f38*/ 	.word	0x00000006
        /*0f3c*/ 	.word	0x000308c0
        /*0f40*/ 	.short	0x010a
        /*0f42*/ 	.byte	0x3f
	.zero		1


	//   ....[79]....
        /*0f44*/ 	.word	0x000175e0
        /*0f48*/ 	.word	0x00000005
        /*0f4c*/ 	.word	0x000308a0
        /*0f50*/ 	.short	0x010a
        /*0f52*/ 	.byte	0x3f
	.zero		1


	//   ....[80]....
        /*0f54*/ 	.word	0x00017630
        /*0f58*/ 	.word	0x00000005
        /*0f5c*/ 	.word	0x000308c0
        /*0f60*/ 	.short	0x010a
        /*0f62*/ 	.byte	0x3f
	.zero		1


	//   ....[81]....
        /*0f64*/ 	.word	0x000177d0
        /*0f68*/ 	.word	0x00000000
        /*0f6c*/ 	.word	0x00030840
        /*0f70*/ 	.short	0x010a
        /*0f72*/ 	.byte	0x3f
	.zero		1


	//   ....[82]....
        /*0f74*/ 	.word	0x000187c0
        /*0f78*/ 	.word	0x00000016
        /*0f7c*/ 	.word	0x00030820
        /*0f80*/ 	.short	0x010a
        /*0f82*/ 	.byte	0x3f
	.zero		1


	//   ....[83]....
        /*0f84*/ 	.word	0x00018810
        /*0f88*/ 	.word	0x00000002
        /*0f8c*/ 	.word	0x00030840
        /*0f90*/ 	.short	0x010a
        /*0f92*/ 	.byte	0x3f
	.zero		1


	//   ....[84]....
        /*0f94*/ 	.word	0x00018860
        /*0f98*/ 	.word	0x00000003
        /*0f9c*/ 	.word	0x00000060
        /*0fa0*/ 	.short	0x010a
        /*0fa2*/ 	.byte	0x3f
	.zero		1


	//   ....[85]....
        /*0fa4*/ 	.word	0x000188b0
        /*0fa8*/ 	.word	0x00000002
        /*0fac*/ 	.word	0x00030840
        /*0fb0*/ 	.short	0x010a
        /*0fb2*/ 	.byte	0x3f
	.zero		1


	//   ....[86]....
        /*0fb4*/ 	.word	0x00018900
        /*0fb8*/ 	.word	0x0000000a
        /*0fbc*/ 	.word	0x00000060
        /*0fc0*/ 	.short	0x010a
        /*0fc2*/ 	.byte	0x3f
	.zero		1


	//   ....[87]....
        /*0fc4*/ 	.word	0x00018950
        /*0fc8*/ 	.word	0x00000002
        /*0fcc*/ 	.word	0x00030840
        /*0fd0*/ 	.short	0x010a
        /*0fd2*/ 	.byte	0x3f
	.zero		1


	//   ....[88]....
        /*0fd4*/ 	.word	0x000189a0
        /*0fd8*/ 	.word	0x00000007
        /*0fdc*/ 	.word	0x00000060
        /*0fe0*/ 	.short	0x010a
        /*0fe2*/ 	.byte	0x3f
	.zero		1


	//   ....[89]....
        /*0fe4*/ 	.word	0x000189f0
        /*0fe8*/ 	.word	0x00000003
        /*0fec*/ 	.word	0x00030860
        /*0ff0*/ 	.short	0x010a
        /*0ff2*/ 	.byte	0x3f
	.zero		1


	//   ....[90]....
        /*0ff4*/ 	.word	0x00019370
        /*0ff8*/ 	.word	0x00000009
        /*0ffc*/ 	.word	0x00030820
        /*1000*/ 	.short	0x010a
        /*1002*/ 	.byte	0x3f
	.zero		1


	//   ....[91]....
        /*1004*/ 	.word	0x00019510
        /*1008*/ 	.word	0x00000005
        /*100c*/ 	.word	0x00000000
        /*1010*/ 	.short	0x010a
        /*1012*/ 	.byte	0x3f
	.zero		1


	//   ....[92]....
        /*1014*/ 	.word	0x00019560
        /*1018*/ 	.word	0x00000003
        /*101c*/ 	.word	0x00000000
        /*1020*/ 	.short	0x010a
        /*1022*/ 	.byte	0x3f
	.zero		1


	//   ....[93]....
        /*1024*/ 	.word	0x000195b0
        /*1028*/ 	.word	0x00000017
        /*102c*/ 	.word	0x00000000
        /*1030*/ 	.short	0x010a
        /*1032*/ 	.byte	0x3f
	.zero		1


	//----- nvinfo : EIATTR_NUM_MBARRIERS
	.align		4
.L_1559:
        /*1034*/ 	.byte	0x03, 0x38
        /*1036*/ 	.short	0x0016


	//----- nvinfo : EIATTR_EXIT_INSTR_OFFSETS
	.align		4
        /*1038*/ 	.byte	0x04, 0x1c
        /*103a*/ 	.short	(.L_1561 - .L_1560)


	//   ....[0]....
.L_1560:
        /*103c*/ 	.word	0x000167f0


	//----- nvinfo : EIATTR_MAX_THREADS
	.align		4
.L_1561:
        /*1040*/ 	.byte	0x04, 0x05
        /*1042*/ 	.short	(.L_1563 - .L_1562)
.L_1562:
        /*1044*/ 	.word	0x00000200
        /*1048*/ 	.word	0x00000001
        /*104c*/ 	.word	0x00000001


	//----- nvinfo : EIATTR_CRS_STACK_SIZE
	.align		4
.L_1563:
        /*1050*/ 	.byte	0x04, 0x1e
        /*1052*/ 	.short	(.L_1565 - .L_1564)
.L_1564:
        /*1054*/ 	.word	0x00000000


	//----- nvinfo : EIATTR_CBANK_PARAM_SIZE
	.align		4
.L_1565:
        /*1058*/ 	.byte	0x03, 0x19
        /*105a*/ 	.short	0x0af0


	//----- nvinfo : EIATTR_PARAM_CBANK
	.align		4
        /*105c*/ 	.byte	0x04, 0x0a
        /*105e*/ 	.short	(.L_1567 - .L_1566)
	.align		4
.L_1566:
        /*1060*/ 	.word	index@(.nv.constant0._ZN7cutlass13device_kernelIN5flash11enable_sm90INS1_16FlashAttnFwdSm90INS1_25CollectiveMainloopFwdSm90ILi2EN4cute5tupleIJNS5_1CILi1EEES8_S8_EEENS6_IJNS7_ILi192EEESA_NS7_ILi64EEEEEELi64ENS_10bfloat16_tEfNS_4arch4Sm90ELb0ELb0ELb0ELb1ELb0ELb1ELb0ELb0ELb1ELb1ELb0ELb0EEENS1_21CollectiveEpilogueFwdINS6_IJSA_SB_SA_EEES9_SD_SF_Li384ELb1ELb1ELb0ELb0EEENS1_36VarlenDynamicPersistentTileSchedulerILi192ELi192ELi384ELi128ELb0ELb1ELb1ELb0ELb1ELb1EEEEEEEEEvNT_6ParamsE)
        /*1064*/ 	.short	0x0210
        /*1066*/ 	.short	0x0af0


	//----- nvinfo : EIATTR_SW_WAR
	.align		4
.L_1567:
        /*1068*/ 	.byte	0x04, 0x36
        /*106a*/ 	.short	(.L_1569 - .L_1568)
.L_1568:
        /*106c*/ 	.word	0x00000008
.L_1569:


//--------------------- .nv.info._ZN7cutlass13device_kernelIN5flash11enable_sm90INS1_16FlashAttnFwdSm90INS1_25CollectiveMainloopFwdSm90ILi2EN4cute5tupleIJNS5_1CILi1EEES8_S8_EEENS6_IJNS7_ILi192EEENS7_ILi128EEENS7_ILi64EEEEEELi64ENS_10bfloat16_tEfNS_4arch4Sm90ELb0ELb1ELb0ELb0ELb0ELb0ELb0ELb1ELb1ELb1ELb0ELb0EEENS1_21CollectiveEpilogueFwdINS6_IJSA_SC_SB_EEES9_SE_SG_Li384ELb0ELb1ELb0ELb0EEENS1_30DynamicPersistentTileSchedulerILi384ELi128ELb0ELb1ELb1EEEEEEEEEvNT_6ParamsE --------------------------
	.section	.nv.info._ZN7cutlass13device_kernelIN5flash11enable_sm90INS1_16FlashAttnFwdSm90INS1_25CollectiveMainloopFwdSm90ILi2EN4cute5tupleIJNS5_1CILi1EEES8_S8_EEENS6_IJNS7_ILi192EEENS7_ILi128EEENS7_ILi64EEEEEELi64ENS_10bfloat16_tEfNS_4arch4Sm90ELb0ELb1ELb0ELb0ELb0ELb0ELb0ELb1ELb1ELb1ELb0ELb0EEENS1_21CollectiveEpilogueFwdINS6_IJSA_SC_SB_EEES9_SE_SG_Li384ELb0ELb1ELb0ELb0EEENS1_30DynamicPersistentTileSchedulerILi384ELi128ELb0ELb1ELb1EEEEEEEEEvNT_6ParamsE,"",@"SHT_CUDA_INFO"
	.sectionflags	@""
	.align	4


	//----- nvinfo : EIATTR_CUDA_API_VERSION
	.align		4
        /*0000*/ 	.byte	0x04, 0x37
        /*0002*/ 	.short	(.L_1571 - .L_1570)
.L_1570:
        /*0004*/ 	.word	0x00000082


	//----- nvinfo : EIATTR_KPARAM_INFO
	.align		4
.L_1571:
        /*0008*/ 	.byte	0x04, 0x17
        /*000a*/ 	.short	(.L_1573 - .L_1572)
.L_1572:
        /*000c*/ 	.word	0x00000000
        /*0010*/ 	.short	0x0000
        /*0012*/ 	.short	0x0070
        /*0014*/ 	.byte	0x00, 0xf0, 0x01, 0x2a


	//----- nvinfo : EIATTR_SPARSE_MMA_MASK
	.align		4
.L_1573:
        /*0018*/ 	.byte	0x03, 0x50
        /*001a*/ 	.short	0x0000


	//----- nvinfo : EIATTR_MAXREG_COUNT
	.align		4
        /*001c*/ 	.byte	0x03, 0x1b
        /*001e*/ 	.short	0x0080


	//----- nvinfo : EIATTR_NUM_BARRIERS
	.align		4
        /*0020*/ 	.byte	0x02, 0x4c
        /*0022*/ 	.byte	0x10
	.zero		1


	//----- nvinfo : EIATTR_EXTERNS
	.align		4
        /*0024*/ 	.byte	0x04, 0x0f
        /*0026*/ 	.short	(.L_1575 - .L_1574)


	//   ....[0]....
	.align		4
.L_1574:
        /*0028*/ 	.word	index@(__assertfail)


	//----- nvinfo : EIATTR_MERCURY_ISA_VERSION
	.align		4
.L_1575:
        /*002c*/ 	.byte	0x03, 0x5f
        /*002e*/ 	.short	0x0101


	//----- nvinfo : EIATTR_INT_WARP_WIDE_INSTR_OFFSETS
	.align		4
        /*0030*/ 	.byte	0x04, 0x31
        /*0032*/ 	.short	(.L_1577 - .L_1576)


	//   ....[0]....
.L_1576:
        /*0034*/ 	.word	0x00000120


	//   ....[1]....
        /*0038*/ 	.word	0x00000160


	//   ....[2]....
        /*003c*/ 	.word	0x000001d0


	//   ....[3]....
        /*0040*/ 	.word	0x0000ecf0


	//   ....[4]....
        /*0044*/ 	.word	0x0000ed80


	//   ....[5]....
        /*0048*/ 	.word	0x00011a20


	//   ....[6]....
        /*004c*/ 	.word	0x00011ab0


	//----- nvinfo : EIATTR_COOP_GROUP_MASK_REGIDS
	.align		4
.L_1577:
        /*0050*/ 	.byte	0x04, 0x29
        /*0052*/ 	.short	(.L_1579 - .L_1578)


	//   ....[0]....
.L_1578:
        /*0054*/ 	.word	0xffffffff


	//   ....[1]....
        /*0058*/ 	.word	0xffffffff


	//   ....[2]....
        /*005c*/ 	.word	0xffffffff


	//   ....[3]....
        /*0060*/ 	.word	0xffffffff


	//   ....[4]....
        /*0064*/ 	.word	0xffffffff


	//   ....[5]....
        /*0068*/ 	.word	0xffffffff


	//   ....[6]....
        /*006c*/ 	.word	0xffffffff


	//   ....[7]....
        /*0070*/ 	.word	0xffffffff


	//   ....[8]....
        /*0074*/ 	.word	0xffffffff


	//   ....[9]....
        /*0078*/ 	.word	0xffffffff


	//   ....[10]....
        /*007c*/ 	.word	0xffffffff


	//   ....[11]....
        /*0080*/ 	.word	0xffffffff


	//   ....[12]....
        /*0084*/ 	.word	0xffffffff


	//   ....[13]....
        /*0088*/ 	.word	0xffffffff


	//   ....[14]....
        /*008c*/ 	.word	0xffffffff


	//   ....[15]....
        /*0090*/ 	.word	0xffffffff


	//   ....[16]....
        /*0094*/ 	.word	0xffffffff


	//   ....[17]....
        /*0098*/ 	.word	0xffffffff


	//   ....[18]....
        /*009c*/ 	.word	0xffffffff


	//   ....[19]....
        /*00a0*/ 	.word	0xffffffff


	//   ....[20]....
        /*00a4*/ 	.word	0xffffffff


	//   ....[21]....
        /*00a8*/ 	.word	0xffffffff


	//   ....[22]....
        /*00ac*/ 	.word	0xffffffff


	//   ....[23]....
        /*00b0*/ 	.word	0xffffffff


	//   ....[24]....
        /*00b4*/ 	.word	0xffffffff


	//   ....[25]....
        /*00b8*/ 	.word	0xffffffff


	//   ....[26]....
        /*00bc*/ 	.word	0xffffffff


	//   ....[27]....
        /*00c0*/ 	.word	0xffffffff


	//   ....[28]....
        /*00c4*/ 	.word	0xffffffff


	//   ....[29]....
        /*00c8*/ 	.word	0xffffffff


	//   ....[30]....
        /*00cc*/ 	.word	0xffffffff


	//   ....[31]....
        /*00d0*/ 	.word	0xffffffff


	//   ....[32]....
        /*00d4*/ 	.word	0xffffffff


	//   ....[33]....
        /*00d8*/ 	.word	0xffffffff


	//   ....[34]....
        /*00dc*/ 	.word	0xffffffff


	//   ....[35]....
        /*00e0*/ 	.word	0xffffffff


	//   ....[36]....
        /*00e4*/ 	.word	0xffffffff


	//   ....[37]....
        /*00e8*/ 	.word	0xffffffff


	//   ....[38]....
        /*00ec*/ 	.word	0xffffffff


	//   ....[39]....
        /*00f0*/ 	.word	0xffffffff


	//   ....[40]....
        /*00f4*/ 	.word	0xffffffff


	//   ....[41]....
        /*00f8*/ 	.word	0xffffffff


	//   ....[42]....
        /*00fc*/ 	.word	0xffffffff


	//   ....[43]....
        /*0100*/ 	.word	0xffffffff


	//   ....[44]....
        /*0104*/ 	.word	0xffffffff


	//   ....[45]....
        /*0108*/ 	.word	0xffffffff


	//   ....[46]....
        /*010c*/ 	.word	0xffffffff


	//   ....[47]....
        /*0110*/ 	.word	0xffffffff


	//   ....[48]....
        /*0114*/ 	.word	0xffffffff


	//   ....[49]....
        /*0118*/ 	.word	0xffffffff


	//   ....[50]....
        /*011c*/ 	.word	0xffffffff


	//   ....[51]....
        /*0120*/ 	.word	0xffffffff


	//   ....[52]....
        /*0124*/ 	.word	0xffffffff


	//   ....[53]....
        /*0128*/ 	.word	0xffffffff


	//   ....[54]....
        /*012c*/ 	.word	0xffffffff


	//   ....[55]....
        /*0130*/ 	.word	0xffffffff


	//   ....[56]....
        /*0134*/ 	.word	0xffffffff


	//   ....[57]....
        /*0138*/ 	.word	0xffffffff


	//   ....[58]....
        /*013c*/ 	.word	0xffffffff


	//   ....[59]....
        /*0140*/ 	.word	0xffffffff


	//   ....[60]....
        /*0144*/ 	.word	0xffffffff


	//   ....[61]....
        /*0148*/ 	.word	0xffffffff


	//   ....[62]....
        /*014c*/ 	.word	0xffffffff


	//   ....[63]....
        /*0150*/ 	.word	0xffffffff


	//   ....[64]....
        /*0154*/ 	.word	0xffffffff


	//   ....[65]....
        /*0158*/ 	.word	0xffffffff


	//   ....[66]....
        /*015c*/ 	.word	0xffffffff


	//   ....[67]....
        /*0160*/ 	.word	0xffffffff


	//   ....[68]....
        /*0164*/ 	.word	0xffffffff


	//   ....[69]....
        /*0168*/ 	.word	0xffffffff


	//   ....[70]....
        /*016c*/ 	.word	0xffffffff


	//   ....[71]....
        /*0170*/ 	.word	0xffffffff


	//   ....[72]....
        /*0174*/ 	.word	0xffffffff


	//   ....[73]....
        /*0178*/ 	.word	0xffffffff


	//   ....[74]....
        /*017c*/ 	.word	0xffffffff


	//   ....[75]....
        /*0180*/ 	.word	0xffffffff


	//   ....[76]....
        /*0184*/ 	.word	0xffffffff


	//   ....[77]....
        /*0188*/ 	.word	0xffffffff


	//   ....[78]....
        /*018c*/ 	.word	0xffffffff


	//   ....[79]....
        /*0190*/ 	.word	0xffffffff


	//   ....[80]....
        /*0194*/ 	.word	0xffffffff


	//   ....[81]....
        /*0198*/ 	.word	0xffffffff


	//   ....[82]....
        /*019c*/ 	.word	0x0500000f


	//   ....[83]....
        /*01a0*/ 	.word	0x0500000f


	//   ....[84]....
        /*01a4*/ 	.word	0x0500000f


	//   ....[85]....
        /*01a8*/ 	.word	0x0500000f


	//   ....[86]....
        /*01ac*/ 	.word	0x0500000f


	//   ....[87]....
        /*01b0*/ 	.word	0x0500000f


	//   ....[88]....
        /*01b4*/ 	.word	0x0500000f


	//   ....[89]....
        /*01b8*/ 	.word	0x0500000f


	//   ....[90]....
        /*01bc*/ 	.word	0x0500000f


	//   ....[91]....
        /*01c0*/ 	.word	0x0500000f


	//   ....[92]....
        /*01c4*/ 	.word	0x0500000f


	//   ....[93]....
        /*01c8*/ 	.word	0x0500000f


	//   ....[94]....
        /*01cc*/ 	.word	0x0500000f


	//   ....[95]....
        /*01d0*/ 	.word	0x0500000f


	//   ....[96]....
        /*01d4*/ 	.word	0x0500000f


	//   ....[97]....
        /*01d8*/ 	.word	0x0500000f


	//   ....[98]....
        /*01dc*/ 	.word	0x0500000f


	//   ....[99]....
        /*01e0*/ 	.word	0x0500000f


	//   ....[100]....
        /*01e4*/ 	.word	0x0500000f


	//   ....[101]....
        /*01e8*/ 	.word	0x0500000f


	//   ....[102]....
        /*01ec*/ 	.word	0x0500000f


	//   ....[103]....
        /*01f0*/ 	.word	0x0500000f


	//   ....[104]....
        /*01f4*/ 	.word	0x0500000f


	//   ....[105]....
        /*01f8*/ 	.word	0x0500000f


	//   ....[106]....
        /*01fc*/ 	.word	0x0500000f


	//   ....[107]....
        /*0200*/ 	.word	0x0500000f


	//   ....[108]....
        /*0204*/ 	.word	0x0500000f


	//----- nvinfo : EIATTR_COOP_GROUP_INSTR_OFFSETS
	.align		4
.L_1579:
        /*0208*/ 	.byte	0x04, 0x28
        /*020a*/ 	.short	(.L_1581 - .L_1580)


	//   ....[0]....
.L_1580:
        /*020c*/ 	.word	0x00000060


	//   ....[1]....
        /*0210*/ 	.word	0x00000130


	//   ....[2]....
        /*0214*/ 	.word	0x00000180


	//   ....[3]....
        /*0218*/ 	.word	0x000003b0


	//   ....[4]....
        /*021c*/ 	.word	0x00000510


	//   ....[5]....
        /*0220*/ 	.word	0x00000630


	//   ....[6]....
        /*0224*/ 	.word	0x00000790


	//   ....[7]....
        /*0228*/ 	.word	0x000016c0


	//   ....[8]....
        /*022c*/ 	.word	0x00001d20


	//   ....[9]....
        /*0230*/ 	.word	0x00002b10


	//   ....[10]....
        /*0234*/ 	.word	0x000032a0


	//   ....[11]....
        /*0238*/ 	.word	0x000033b0


	//   ....[12]....
        /*023c*/ 	.word	0x00003ca0


	//   ....[13]....
        /*0240*/ 	.word	0x00003d00


	//   ....[14]....
        /*0244*/ 	.word	0x00005250


	//   ....[15]....
        /*0248*/ 	.word	0x00005490


	//   ....[16]....
        /*024c*/ 	.word	0x00006080


	//   ....[17]....
        /*0250*/ 	.word	0x00006180


	//   ....[18]....
        /*0254*/ 	.word	0x000069e0


	//   ....[19]....
        /*0258*/ 	.word	0x00006a60


	//   ....[20]....
        /*025c*/ 	.word	0x000081b0


	//   ....[21]....
        /*0260*/ 	.word	0x000081e0


	//   ....[22]....
        /*0264*/ 	.word	0x00008730


	//   ....[23]....
        /*0268*/ 	.word	0x000087b0


	//   ....[24]....
        /*026c*/ 	.word	0x00009d50


	//   ....[25]....
        /*0270*/ 	.word	0x0000a1c0


	//   ....[26]....
        /*0274*/ 	.word	0x0000ada0


	//   ....[27]....
        /*0278*/ 	.word	0x0000aea0


	//   ....[28]....
        /*027c*/ 	.word	0x0000b6d0


	//   ....[29]....
        /*0280*/ 	.word	0x0000b750


	//   ....[30]....
        /*0284*/ 	.word	0x0000c690


	//   ....[31]....
        /*0288*/ 	.word	0x0000c6d0


	//   ....[32]....
        /*028c*/ 	.word	0x0000c7c0


	//   ....[33]....
        /*0290*/ 	.word	0x0000c7d0


	//   ....[34]....
        /*0294*/ 	.word	0x0000d350


	//   ....[35]....
        /*0298*/ 	.word	0x0000d3b0


	//   ....[36]....
        /*029c*/ 	.word	0x0000d3e0


	//   ....[37]....
        /*02a0*/ 	.word	0x0000d460


	//   ....[38]....
        /*02a4*/ 	.word	0x0000d890


	//   ....[39]....
        /*02a8*/ 	.word	0x0000d8d0


	//   ....[40]....
        /*02ac*/ 	.word	0x0000d8f0


	//   ....[41]....
        /*02b0*/ 	.word	0x0000d920


	//   ....[42]....
        /*02b4*/ 	.word	0x0000d940


	//   ....[43]....
        /*02b8*/ 	.word	0x0000d950


	//   ....[44]....
        /*02bc*/ 	.word	0x0000d970


	//   ....[45]....
        /*02c0*/ 	.word	0x0000d990


	//   ....[46]....
        /*02c4*/ 	.word	0x0000e000


	//   ....[47]....
        /*02c8*/ 	.word	0x0000e040


	//   ....[48]....
        /*02cc*/ 	.word	0x0000e080


	//   ....[49]....
        /*02d0*/ 	.word	0x0000e0b0


	//   ....[50]....
        /*02d4*/ 	.word	0x0000e0d0


	//   ....[51]....
        /*02d8*/ 	.word	0x0000e0e0


	//   ....[52]....
        /*02dc*/ 	.word	0x0000e0f0


	//   ....[53]....
        /*02e0*/ 	.word	0x0000e110


	//   ....[54]....
        /*02e4*/ 	.word	0x0000e290


	//   ....[55]....
        /*02e8*/ 	.word	0x0000f2c0


	//   ....[56]....
        /*02ec*/ 	.word	0x0000fcd0


	//   ....[57]....
        /*02f0*/ 	.word	0x0000fce0


	//   ....[58]....
        /*02f4*/ 	.word	0x0000fcf0


	//   ....[59]....
        /*02f8*/ 	.word	0x0000fd20


	//   ....[60]....
        /*02fc*/ 	.word	0x0000fd80


	//   ....[61]....
        /*0300*/ 	.word	0x0000fdc0


	//   ....[62]....
        /*0304*/ 	.word	0x0000fe10


	//   ....[63]....
        /*0308*/ 	.word	0x0000fe70


	//   ....[64]....
        /*030c*/ 	.word	0x0000fe90


	//   ....[65]....
        /*0310*/ 	.word	0x0000feb0


	//   ....[66]....
        /*0314*/ 	.word	0x0000ff00


	//   ....[67]....
        /*0318*/ 	.word	0x0000ff60


	//   ....[68]....
        /*031c*/ 	.word	0x0000ff80


	//   ....[69]....
        /*0320*/ 	.word	0x0000ffa0


	//   ....[70]....
        /*0324*/ 	.word	0x00010000


	//   ....[71]....
        /*0328*/ 	.word	0x00010030


	//   ....[72]....
        /*032c*/ 	.word	0x00010070


	//   ....[73]....
        /*0330*/ 	.word	0x00010090


	//   ....[74]....
        /*0334*/ 	.word	0x000100b0


	//   ....[75]....
        /*0338*/ 	.word	0x00010130


	//   ....[76]....
        /*033c*/ 	.word	0x00010140


	//   ....[77]....
        /*0340*/ 	.word	0x00010160


	//   ....[78]....
        /*0344*/ 	.word	0x00010180


	//   ....[79]....
        /*0348*/ 	.word	0x000101f0


	//   ....[80]....
        /*034c*/ 	.word	0x00011e80


	//   ....[81]....
        /*0350*/ 	.word	0x00012050


	//   ....[82]....
        /*0354*/ 	.word	0x00012670


	//   ....[83]....
        /*0358*/ 	.word	0x000127f0


	//   ....[84]....
        /*035c*/ 	.word	0x00012850


	//   ....[85]....
        /*0360*/ 	.word	0x00012900


	//   ....[86]....
        /*0364*/ 	.word	0x000129a0


	//   ....[87]....
        /*0368*/ 	.word	0x00012a00


	//   ....[88]....
        /*036c*/ 	.word	0x00012af0


	//   ....[89]....
        /*0370*/ 	.word	0x00012b50


	//   ....[90]....
        /*0374*/ 	.word	0x00012c00


	//   ....[91]....
        /*0378*/ 	.word	0x00012c60


	//   ....[92]....
        /*037c*/ 	.word	0x00012d50


	//   ....[93]....
        /*0380*/ 	.word	0x00012db0


	//   ....[94]....
        /*0384*/ 	.word	0x00012e60


	//   ....[95]....
        /*0388*/ 	.word	0x00012ec0


	//   ....[96]....
        /*038c*/ 	.word	0x00012fa0


	//   ....[97]....
        /*0390*/ 	.word	0x00013000


	//   ....[98]....
        /*0394*/ 	.word	0x000130d0


	//   ....[99]....
        /*0398*/ 	.word	0x00013130


	//   ....[100]....
        /*039c*/ 	.word	0x00013200


	//   ....[101]....
        /*03a0*/ 	.word	0x00013260


	//   ....[102]....
        /*03a4*/ 	.word	0x00013310


	//   ....[103]....
        /*03a8*/ 	.word	0x00013370


	//   ....[104]....
        /*03ac*/ 	.word	0x00013420


	//   ....[105]....
        /*03b0*/ 	.word	0x000134a0


	//   ....[106]....
        /*03b4*/ 	.word	0x00013540


	//   ....[107]....
        /*03b8*/ 	.word	0x00013850


	//   ....[108]....
        /*03bc*/ 	.word	0x00013970


	//----- nvinfo : EIATTR_REG_RECONFIG
	.align		4
.L_1581:
        /*03c0*/ 	.byte	0x01, 0x54
	.zero		2


	//----- nvinfo : EIATTR_SYSCALL_OFFSETS
	.align		4
        /*03c4*/ 	.byte	0x04, 0x46
        /*03c6*/ 	.short	(.L_1583 - .L_1582)


	//   ....[0]....
.L_1582:
        /*03c8*/ 	.word	0x000018a0


	//   ....[1]....
        /*03cc*/ 	.word	0x0000eee0


	//   ....[2]....
        /*03d0*/ 	.word	0x0000f030


	//   ....[3]....
        /*03d4*/ 	.word	0x0000f120


	//   ....[4]....
        /*03d8*/ 	.word	0x0000f850


	//----- nvinfo : EIATTR_MBARRIER_INSTR_OFFSETS
	.align		4
.L_1583:
        /*03dc*/ 	.byte	0x04, 0x39
        /*03de*/ 	.short	(.L_1585 - .L_1584)


	//   ....[0]....
.L_1584:
        /*03e0*/ 	.word	0x00000260
        /*03e4*/ 	.word	0x000000ff
        /*03e8*/ 	.word	0x00016800
        /*03ec*/ 	.short	0x0100
        /*03ee*/ 	.byte	0x08
	.zero		1


	//   ....[1]....
        /*03f0*/ 	.word	0x00000270
        /*03f4*/ 	.word	0x000000ff
        /*03f8*/ 	.word	0x00016820
        /*03fc*/ 	.short	0x0100
        /*03fe*/ 	.byte	0x08
	.zero		1


	//   ....[2]....
        /*0400*/ 	.word	0x00000360
        /*0404*/ 	.word	0x000000ff
        /*0408*/ 	.word	0x00016830
        /*040c*/ 	.short	0x0100
        /*040e*/ 	.byte	0x08
	.zero		1


	//   ....[3]....
        /*0410*/ 	.word	0x00000370
        /*0414*/ 	.word	0x000000ff
        /*0418*/ 	.word	0x00016840
        /*041c*/ 	.short	0x0100
        /*041e*/ 	.byte	0x08
	.zero		1


	//   ....[4]....
        /*0420*/ 	.word	0x00000380
        /*0424*/ 	.word	0x000000ff
        /*0428*/ 	.word	0x00016838
        /*042c*/ 	.short	0x0100
        /*042e*/ 	.byte	0x08
	.zero		1


	//   ....[5]....
        /*0430*/ 	.word	0x00000390
        /*0434*/ 	.word	0x000000ff
        /*0438*/ 	.word	0x00016848
        /*043c*/ 	.short	0x0100
        /*043e*/ 	.byte	0x08
	.zero		1


	//   ....[6]....
        /*0440*/ 	.word	0x000004c0
        /*0444*/ 	.word	0x000000ff
        /*0448*/ 	.word	0x00016850
        /*044c*/ 	.short	0x0100
        /*044e*/ 	.byte	0x08
	.zero		1


	//   ....[7]....
        /*0450*/ 	.word	0x000004d0
        /*0454*/ 	.word	0x000000ff
        /*0458*/ 	.word	0x00016860
        /*045c*/ 	.short	0x0100
        /*045e*/ 	.byte	0x08
	.zero		1


	//   ....[8]....
        /*0460*/ 	.word	0x000004e0
        /*0464*/ 	.word	0x000000ff
        /*0468*/ 	.word	0x00016858
        /*046c*/ 	.short	0x0100
        /*046e*/ 	.byte	0x08
	.zero		1


	//   ....[9]....
        /*0470*/ 	.word	0x000004f0
        /*0474*/ 	.word	0x000000ff
        /*0478*/ 	.word	0x00016868
        /*047c*/ 	.short	0x0100
        /*047e*/ 	.byte	0x08
	.zero		1


	//   ....[10]....
        /*0480*/ 	.word	0x000005e0
        /*0484*/ 	.word	0x000000ff
        /*0488*/ 	.word	0x00016870
        /*048c*/ 	.short	0x0100
        /*048e*/ 	.byte	0x06
	.zero		1


	//   ....[11]....
        /*0490*/ 	.word	0x000005f0
        /*0494*/ 	.word	0x000000ff
        /*0498*/ 	.word	0x00016880
        /*049c*/ 	.short	0x0100
        /*049e*/ 	.byte	0x06
	.zero		1


	//   ....[12]....
        /*04a0*/ 	.word	0x00000600
        /*04a4*/ 	.word	0x000000ff
        /*04a8*/ 	.word	0x00016878
        /*04ac*/ 	.short	0x0100
        /*04ae*/ 	.byte	0x06
	.zero		1


	//   ....[13]....
        /*04b0*/ 	.word	0x00000610
        /*04b4*/ 	.word	0x000000ff
        /*04b8*/ 	.word	0x00016888
        /*04bc*/ 	.short	0x0100
        /*04be*/ 	.byte	0x06
	.zero		1


	//   ....[14]....
        /*04c0*/ 	.word	0x00000740
        /*04c4*/ 	.word	0x000000ff
        /*04c8*/ 	.word	0x00016890
        /*04cc*/ 	.short	0x0100
        /*04ce*/ 	.byte	0x08
	.zero		1


	//   ....[15]....
        /*04d0*/ 	.word	0x00000750
        /*04d4*/ 	.word	0x000000ff
        /*04d8*/ 	.word	0x000168a0
        /*04dc*/ 	.short	0x0100
        /*04de*/ 	.byte	0x08
	.zero		1


	//   ....[16]....
        /*04e0*/ 	.word	0x00000760
        /*04e4*/ 	.word	0x000000ff
        /*04e8*/ 	.word	0x00016898
        /*04ec*/ 	.short	0x0100
        /*04ee*/ 	.byte	0x08
	.zero		1


	//   ....[17]....
        /*04f0*/ 	.word	0x00000770
        /*04f4*/ 	.word	0x000000ff
        /*04f8*/ 	.word	0x000168a8
        /*04fc*/ 	.short	0x0100
        /*04fe*/ 	.byte	0x08
	.zero		1


	//   ....[18]....
        /*0500*/ 	.word	0x000008a0
        /*0504*/ 	.word	0x000000ff
        /*0508*/ 	.word	0x000168b0
        /*050c*/ 	.short	0x0100
        /*050e*/ 	.byte	0x08
	.zero		1


	//   ....[19]....
        /*0510*/ 	.word	0x000008b0
        /*0514*/ 	.word	0x000000ff
        /*0518*/ 	.word	0x000168c0
        /*051c*/ 	.short	0x0100
        /*051e*/ 	.byte	0x08
	.zero		1


	//   ....[20]....
        /*0520*/ 	.word	0x000008c0
        /*0524*/ 	.word	0x000000ff
        /*0528*/ 	.word	0x000168b8
        /*052c*/ 	.short	0x0100
        /*052e*/ 	.byte	0x08
	.zero		1


	//   ....[21]....
        /*0530*/ 	.word	0x000008d0
        /*0534*/ 	.word	0x000000ff
        /*0538*/ 	.word	0x000168c8
        /*053c*/ 	.short	0x0100
        /*053e*/ 	.byte	0x08
	.zero		1


	//   ....[22]....
        /*0540*/ 	.word	0x00001920
        /*0544*/ 	.word	0x000000ff
        /*0548*/ 	.word	0x00016800
        /*054c*/ 	.short	0x010a
        /*054e*/ 	.byte	0x2d
	.zero		1


	//   ....[23]....
        /*0550*/ 	.word	0x000019a0
        /*0554*/ 	.word	0x00000005
        /*0558*/ 	.word	0x00016830
        /*055c*/ 	.short	0x010a
        /*055e*/ 	.byte	0x3f
	.zero		1


	//   ....[24]....
        /*0560*/ 	.word	0x00001a00
        /*0564*/ 	.word	0x00000005
        /*0568*/ 	.word	0x00016830
        /*056c*/ 	.short	0x010a
        /*056e*/ 	.byte	0x3f
	.zero		1


	//   ....[25]....
        /*0570*/ 	.word	0x00001dc0
        /*0574*/ 	.word	0x00000000
        /*0578*/ 	.word	0x00000000
        /*057c*/ 	.short	0x0101
        /*057e*/ 	.byte	0x3f
	.zero		1


	//   ....[26]....
        /*0580*/ 	.word	0x00004bd0
        /*0584*/ 	.word	0x000000ff
        /*0588*/ 	.word	0x00016830
        /*058c*/ 	.short	0x010a
        /*058e*/ 	.byte	0x06
	.zero		1


	//   ....[27]....
        /*0590*/ 	.word	0x00004c10
        /*0594*/ 	.word	0x000000ff
        /*0598*/ 	.word	0x00016830
        /*059c*/ 	.short	0x010a
        /*059e*/ 	.byte	0x06
	.zero		1


	//   ....[28]....
        /*05a0*/ 	.word	0x00004df0
        /*05a4*/ 	.word	0x000000ff
        /*05a8*/ 	.word	0x00016850
        /*05ac*/ 	.short	0x010a
        /*05ae*/ 	.byte	0x06
	.zero		1


	//   ....[29]....
        /*05b0*/ 	.word	0x00004e30
        /*05b4*/ 	.word	0x000000ff
        /*05b8*/ 	.word	0x00016850
        /*05bc*/ 	.short	0x010a
        /*05be*/ 	.byte	0x06
	.zero		1


	//   ....[30]....
        /*05c0*/ 	.word	0x000052c0
        /*05c4*/ 	.word	0x0000000a
        /*05c8*/ 	.word	0x00000000
        /*05cc*/ 	.short	0x0101
        /*05ce*/ 	.byte	0x3f
	.zero		1


	//   ....[31]....
        /*05d0*/ 	.word	0x00007000
        /*05d4*/ 	.word	0x0000001f
        /*05d8*/ 	.word	0x00000000
        /*05dc*/ 	.short	0x0101
        /*05de*/ 	.byte	0x3f
	.zero		1


	//   ....[32]....
        /*05e0*/ 	.word	0x00007c20
        /*05e4*/ 	.word	0x000000ff
        /*05e8*/ 	.word	0x00016830
        /*05ec*/ 	.short	0x010a
        /*05ee*/ 	.byte	0x06
	.zero		1


	//   ....[33]....
        /*05f0*/ 	.word	0x00007c60
        /*05f4*/ 	.word	0x000000ff
        /*05f8*/ 	.word	0x00016830
        /*05fc*/ 	.short	0x010a
        /*05fe*/ 	.byte	0x06
	.zero		1


	//   ....[34]....
        /*0600*/ 	.word	0x00007e40
        /*0604*/ 	.word	0x000000ff
        /*0608*/ 	.word	0x00016850
        /*060c*/ 	.short	0x010a
        /*060e*/ 	.byte	0x06
	.zero		1


	//   ....[35]....
        /*0610*/ 	.word	0x00007e80
        /*0614*/ 	.word	0x000000ff
        /*0618*/ 	.word	0x00016850
        /*061c*/ 	.short	0x010a
        /*061e*/ 	.byte	0x06
	.zero		1


	//   ....[36]....
        /*0620*/ 	.word	0x00009140
        /*0624*/ 	.word	0x0000001b
        /*0628*/ 	.word	0x00000000
        /*062c*/ 	.short	0x0101
        /*062e*/ 	.byte	0x3f
	.zero		1


	//   ....[37]....
        /*0630*/ 	.word	0x000092f0
        /*0634*/ 	.word	0x0000001f
        /*0638*/ 	.word	0x00000000
        /*063c*/ 	.short	0x0101
        /*063e*/ 	.byte	0x3f
	.zero		1


	//   ....[38]....
        /*0640*/ 	.word	0x00009940
        /*0644*/ 	.word	0x000000ff
        /*0648*/ 	.word	0x00016830
        /*064c*/ 	.short	0x010a
        /*064e*/ 	.byte	0x06
	.zero		1


	//   ....[39]....
        /*0650*/ 	.word	0x00009980
        /*0654*/ 	.word	0x000000ff
        /*0658*/ 	.word	0x00016830
        /*065c*/ 	.short	0x010a
        /*065e*/ 	.byte	0x06
	.zero		1


	//   ....[40]....
        /*0660*/ 	.word	0x00009b60
        /*0664*/ 	.word	0x000000ff
        /*0668*/ 	.word	0x00016850
        /*066c*/ 	.short	0x010a
        /*066e*/ 	.byte	0x06
	.zero		1


	//   ....[41]....
        /*0670*/ 	.word	0x00009ba0
        /*0674*/ 	.word	0x000000ff
        /*0678*/ 	.word	0x00016850
        /*067c*/ 	.short	0x010a
        /*067e*/ 	.byte	0x06
	.zero		1


	//   ....[42]....
        /*0680*/ 	.word	0x0000a000
        /*0684*/ 	.word	0x0000000a
        /*0688*/ 	.word	0x00000000
        /*068c*/ 	.short	0x0101
        /*068e*/ 	.byte	0x3f
	.zero		1


	//   ....[43]....
        /*0690*/ 	.word	0x0000bc30
        /*0694*/ 	.word	0x0000001f
        /*0698*/ 	.word	0x00000000
        /*069c*/ 	.short	0x0101
        /*069e*/ 	.byte	0x3f
	.zero		1


	//   ....[44]....
        /*06a0*/ 	.word	0x0000c600
        /*06a4*/ 	.word	0x000000ff
        /*06a8*/ 	.word	0x00016850
        /*06ac*/ 	.short	0x010a
        /*06ae*/ 	.byte	0x05
	.zero		1


	//   ....[45]....
        /*06b0*/ 	.word	0x0000c640
        /*06b4*/ 	.word	0x000000ff
        /*06b8*/ 	.word	0x00016850
        /*06bc*/ 	.short	0x010a
        /*06be*/ 	.byte	0x05
	.zero		1


	//   ....[46]....
        /*06c0*/ 	.word	0x0000cb60
        /*06c4*/ 	.word	0x00000006
        /*06c8*/ 	.word	0x00000000
        /*06cc*/ 	.short	0x0101
        /*06ce*/ 	.byte	0x3f
	.zero		1


	//   ....[47]....
        /*06d0*/ 	.word	0x0000d7c0
        /*06d4*/ 	.word	0x00000000
        /*06d8*/ 	.word	0x00000000
        /*06dc*/ 	.short	0x0101
        /*06de*/ 	.byte	0x3f
	.zero		1


	//   ....[48]....
        /*06e0*/ 	.word	0x0000f4f0
        /*06e4*/ 	.word	0x00000003
        /*06e8*/ 	.word	0x00016840
        /*06ec*/ 	.short	0x010a
        /*06ee*/ 	.byte	0x3f
	.zero		1


	//   ....[49]....
        /*06f0*/ 	.word	0x000102c0
        /*06f4*/ 	.word	0x00000011
        /*06f8*/ 	.word	0x00016800
        /*06fc*/ 	.short	0x0107
        /*06fe*/ 	.byte	0x3f
	.zero		1


	//   ....[50]....
        /*0700*/ 	.word	0x00010390
        /*0704*/ 	.word	0x00000011
        /*0708*/ 	.word	0x00016800
        /*070c*/ 	.short	0x0101
        /*070e*/ 	.byte	0x3f
	.zero		1


	//   ....[51]....
        /*0710*/ 	.word	0x000103b0
        /*0714*/ 	.word	0x00000011
        /*0718*/ 	.word	0x00016820
        /*071c*/ 	.short	0x010a
        /*071e*/ 	.byte	0x3f
	.zero		1


	//   ....[52]....
        /*0720*/ 	.word	0x000106d0
        /*0724*/ 	.word	0x00000003
        /*0728*/ 	.word	0x00016840
        /*072c*/ 	.short	0x010a
        /*072e*/ 	.byte	0x3f
	.zero		1


	//   ....[53]....
        /*0730*/ 	.word	0x00010900
        /*0734*/ 	.word	0x00000002
        /*0738*/ 	.word	0x00000060
        /*073c*/ 	.short	0x010a
        /*073e*/ 	.byte	0x3f
	.zero		1


	//   ....[54]....
        /*0740*/ 	.word	0x00010e50
        /*0744*/ 	.word	0x00000003
        /*0748*/ 	.word	0x00016840
        /*074c*/ 	.short	0x010a
        /*074e*/ 	.byte	0x3f
	.zero		1


	//   ....[55]....
        /*0750*/ 	.word	0x00011080
        /*0754*/ 	.word	0x00000005
        /*0758*/ 	.word	0x00000060
        /*075c*/ 	.short	0x010a
        /*075e*/ 	.byte	0x3f
	.zero		1


	//   ....[56]....
        /*0760*/ 	.word	0x00011500
        /*0764*/ 	.word	0x00000002
        /*0768*/ 	.word	0x00016840
        /*076c*/ 	.short	0x010a
        /*076e*/ 	.byte	0x3f
	.zero		1


	//   ....[57]....
        /*0770*/ 	.word	0x00011740
        /*0774*/ 	.word	0x00000005
        /*0778*/ 	.word	0x00000060
        /*077c*/ 	.short	0x010a
        /*077e*/ 	.byte	0x3f
	.zero		1


	//   ....[58]....
        /*0780*/ 	.word	0x00011b50
        /*0784*/ 	.word	0x00000003
        /*0788*/ 	.word	0x00016860
        /*078c*/ 	.short	0x010a
        /*078e*/ 	.byte	0x3f
	.zero		1


	//   ....[59]....
        /*0790*/ 	.word	0x00011fd0
        /*0794*/ 	.word	0x00000009
        /*0798*/ 	.word	0x00016820
        /*079c*/ 	.short	0x010a
        /*079e*/ 	.byte	0x3f
	.zero		1


	//   ....[60]....
        /*07a0*/ 	.word	0x00012170
        /*07a4*/ 	.word	0x00000007
        /*07a8*/ 	.word	0x00000000
        /*07ac*/ 	.short	0x010a
        /*07ae*/ 	.byte	0x3f
	.zero		1


	//   ....[61]....
        /*07b0*/ 	.word	0x000121e0
        /*07b4*/ 	.word	0x00000003
        /*07b8*/ 	.word	0x00000000
        /*07bc*/ 	.short	0x010a
        /*07be*/ 	.byte	0x3f
	.zero		1


	//   ....[62]....
        /*07c0*/ 	.word	0x00012240
        /*07c4*/ 	.word	0x00000005
        /*07c8*/ 	.word	0x00000000
        /*07cc*/ 	.short	0x010a
        /*07ce*/ 	.byte	0x3f
	.zero		1


	//   ....[63]....
        /*07d0*/ 	.word	0x00012270
        /*07d4*/ 	.word	0x00000003
        /*07d8*/ 	.word	0x00000000
        /*07dc*/ 	.short	0x010a
        /*07de*/ 	.byte	0x3f
	.zero		1


	//   ....[64]....
        /*07e0*/ 	.word	0x000122e0
        /*07e4*/ 	.word	0x00000003
        /*07e8*/ 	.word	0x00016800
        /*07ec*/ 	.short	0x010a
        /*07ee*/ 	.byte	0x3f
	.zero		1


	//   ....[65]....
        /*07f0*/ 	.word	0x00012330
        /*07f4*/ 	.word	0x00000005
        /*07f8*/ 	.word	0x00016830
        /*07fc*/ 	.short	0x010a
        /*07fe*/ 	.byte	0x3f
	.zero		1


	//   ....[66]....
        /*0800*/ 	.word	0x00012390
        /*0804*/ 	.word	0x00000007
        /*0808*/ 	.word	0x00016830
        /*080c*/ 	.short	0x010a
        /*080e*/ 	.byte	0x3f
	.zero		1


	//   ....[67]....
        /*0810*/ 	.word	0x000123f0
        /*0814*/ 	.word	0x00000007
        /*0818*/ 	.word	0x00016850
        /*081c*/ 	.short	0x010a
        /*081e*/ 	.byte	0x3f
	.zero		1


	//   ....[68]....
        /*0820*/ 	.word	0x00012450
        /*0824*/ 	.word	0x0000000b
        /*0828*/ 	.word	0x00016830
        /*082c*/ 	.short	0x010a
        /*082e*/ 	.byte	0x3f
	.zero		1


	//   ....[69]....
        /*0830*/ 	.word	0x000124b0
        /*0834*/ 	.word	0x0000000b
        /*0838*/ 	.word	0x00016850
        /*083c*/ 	.short	0x010a
        /*083e*/ 	.byte	0x3f
	.zero		1


	//   ....[70]....
        /*0840*/ 	.word	0x00012510
        /*0844*/ 	.word	0x00000009
        /*0848*/ 	.word	0x00016830
        /*084c*/ 	.short	0x010a
        /*084e*/ 	.byte	0x3f
	.zero		1


	//   ....[71]....
        /*0850*/ 	.word	0x00012570
        /*0854*/ 	.word	0x00000009
        /*0858*/ 	.word	0x00016850
        /*085c*/ 	.short	0x010a
        /*085e*/ 	.byte	0x3f
	.zero		1


	//   ....[72]....
        /*0860*/ 	.word	0x000125d0
        /*0864*/ 	.word	0x00000006
        /*0868*/ 	.word	0x00016850
        /*086c*/ 	.short	0x010a
        /*086e*/ 	.byte	0x3f
	.zero		1


	//   ....[73]....
        /*0870*/ 	.word	0x00012720
        /*0874*/ 	.word	0x00000003
        /*0878*/ 	.word	0x00016840
        /*087c*/ 	.short	0x010a
        /*087e*/ 	.byte	0x3f
	.zero		1


	//   ....[74]....
        /*0880*/ 	.word	0x00013570
        /*0884*/ 	.word	0x00000011
        /*0888*/ 	.word	0x00016820
        /*088c*/ 	.short	0x010a
        /*088e*/ 	.byte	0x3f
	.zero		1


	//   ....[75]....
        /*0890*/ 	.word	0x000135c0
        /*0894*/ 	.word	0x00000003
        /*0898*/ 	.word	0x00016840
        /*089c*/ 	.short	0x010a
        /*089e*/ 	.byte	0x3f
	.zero		1


	//   ....[76]....
        /*08a0*/ 	.word	0x00013610
        /*08a4*/ 	.word	0x00000002
        /*08a8*/ 	.word	0x00000060
        /*08ac*/ 	.short	0x010a
        /*08ae*/ 	.byte	0x3f
	.zero		1


	//   ....[77]....
        /*08b0*/ 	.word	0x00013660
        /*08b4*/ 	.word	0x00000003
        /*08b8*/ 	.word	0x00016840
        /*08bc*/ 	.short	0x010a
        /*08be*/ 	.byte	0x3f
	.zero		1


	//   ....[78]....
        /*08c0*/ 	.word	0x000136b0
        /*08c4*/ 	.word	0x00000005
        /*08c8*/ 	.word	0x00000060
        /*08cc*/ 	.short	0x010a
        /*08ce*/ 	.byte	0x3f
	.zero		1


	//   ....[79]....
        /*08d0*/ 	.word	0x00013700
        /*08d4*/ 	.word	0x00000002
        /*08d8*/ 	.word	0x00016840
        /*08dc*/ 	.short	0x010a
        /*08de*/ 	.byte	0x3f
	.zero		1


	//   ....[80]....
        /*08e0*/ 	.word	0x00013750
        /*08e4*/ 	.word	0x00000005
        /*08e8*/ 	.word	0x00000060
        /*08ec*/ 	.short	0x010a
        /*08ee*/ 	.byte	0x3f
	.zero		1


	//   ....[81]....
        /*08f0*/ 	.word	0x000137a0
        /*08f4*/ 	.word	0x00000003
        /*08f8*/ 	.word	0x00016860
        /*08fc*/ 	.short	0x010a
        /*08fe*/ 	.byte	0x3f
	.zero		1


	//   ....[82]....
        /*0900*/ 	.word	0x00013890
        /*0904*/ 	.word	0x00000009
        /*0908*/ 	.word	0x00016820
        /*090c*/ 	.short	0x010a
        /*090e*/ 	.byte	0x3f
	.zero		1


	//   ....[83]....
        /*0910*/ 	.word	0x00013a30
        /*0914*/ 	.word	0x00000007
        /*0918*/ 	.word	0x00000000
        /*091c*/ 	.short	0x010a
        /*091e*/ 	.byte	0x3f
	.zero		1


	//   ....[84]....
        /*0920*/ 	.word	0x00013a80
        /*0924*/ 	.word	0x00000003
        /*0928*/ 	.word	0x00000000
        /*092c*/ 	.short	0x010a
        /*092e*/ 	.byte	0x3f
	.zero		1


	//   ....[85]....
        /*0930*/ 	.word	0x00013ad0
        /*0934*/ 	.word	0x00000005
        /*0938*/ 	.word	0x00000000
        /*093c*/ 	.short	0x010a
        /*093e*/ 	.byte	0x3f
	.zero		1


	//----- nvinfo : EIATTR_NUM_MBARRIERS
	.align		4
.L_1585:
        /*0940*/ 	.byte	0x03, 0x38
        /*0942*/ 	.short	0x0016


	//----- nvinfo : EIATTR_EXIT_INSTR_OFFSETS
	.align		4
        /*0944*/ 	.byte	0x04, 0x1c
        /*0946*/ 	.short	(.L_1587 - .L_1586)


	//   ....[0]....
.L_1586:
        /*0948*/ 	.word	0x00000a30


	//   ....[1]....
        /*094c*/ 	.word	0x0000e220


	//   ....[2]....
        /*0950*/ 	.word	0x000122c0


	//----- nvinfo : EIATTR_MAX_THREADS
	.align		4
.L_1587:
        /*0954*/ 	.byte	0x04, 0x05
        /*0956*/ 	.short	(.L_1589 - .L_1588)
.L_1588:
        /*0958*/ 	.word	0x00000200
        /*095c*/ 	.word	0x00000001
        /*0960*/ 	.word	0x00000001


	//----- nvinfo : EIATTR_CRS_STACK_SIZE
	.align		4
.L_1589:
        /*0964*/ 	.byte	0x04, 0x1e
        /*0966*/ 	.short	(.L_1591 - .L_1590)
.L_1590:
        /*0968*/ 	.word	0x00000000


	//----- nvinfo : EIATTR_CBANK_PARAM_SIZE
	.align		4
.L_1591:
        /*096c*/ 	.byte	0x03, 0x19
        /*096e*/ 	.short	0x0af0


	//----- nvinfo : EIATTR_PARAM_CBANK
	.align		4
        /*0970*/ 	.byte	0x04, 0x0a
        /*0972*/ 	.short	(.L_1593 - .L_1592)
	.align		4
.L_1592:
        /*0974*/ 	.word	index@(.nv.constant0._ZN7cutlass13device_kernelIN5flash11enable_sm90INS1_16FlashAttnFwdSm90INS1_25CollectiveMainloopFwdSm90ILi2EN4cute5tupleIJNS5_1CILi1EEES8_S8_EEENS6_IJNS7_ILi192EEENS7_ILi128EEENS7_ILi64EEEEEELi64ENS_10bfloat16_tEfNS_4arch4Sm90ELb0ELb1ELb0ELb0ELb0ELb0ELb0ELb1ELb1ELb1ELb0ELb0EEENS1_21CollectiveEpilogueFwdINS6_IJSA_SC_SB_EEES9_SE_SG_Li384ELb0ELb1ELb0ELb0EEENS1_30DynamicPersistentTileSchedulerILi384ELi128ELb0ELb1ELb1EEEEEEEEEvNT_6ParamsE)
        /*0978*/ 	.short	0x0210
        /*097a*/ 	.short	0x0af0


	//----- nvinfo : EIATTR_SW_WAR
	.align		4
.L_1593:
        /*097c*/ 	.byte	0x04, 0x36
        /*097e*/ 	.short	(.L_1595 - .L_1594)
.L_1594:
        /*0980*/ 	.word	0x00000008
.L_1595:


//--------------------- .nv.info._ZN7cutlass13device_kernelIN5flash11enable_sm90INS1_16FlashAttnFwdSm90INS1_25CollectiveMainloopFwdSm90ILi2EN4cute5tupleIJNS5_1CILi1EEES8_S8_EEENS6_IJNS7_ILi192EEENS7_ILi128EEENS7_ILi64EEEEEELi64ENS_10bfloat16_tEfNS_4arch4Sm90ELb0ELb1ELb0ELb1ELb0ELb0ELb0ELb1ELb1ELb1ELb0ELb0EEENS1_21CollectiveEpilogueFwdINS6_IJSA_SC_SB_EEES9_SE_SG_Li384ELb1ELb1ELb0ELb0EEENS1_36VarlenDynamicPersistentTileSchedulerILi192ELi128ELi384ELi128ELb0ELb1ELb1ELb1ELb0ELb1EEEEEEEEEvNT_6ParamsE --------------------------
	.section	.nv.info._ZN7cutlass13device_kernelIN5flash11enable_sm90INS1_16FlashAttnFwdSm90INS1_25CollectiveMainloopFwdSm90ILi2EN4cute5tupleIJNS5_1CILi1EEES8_S8_EEENS6_IJNS7_ILi192EEENS7_ILi128EEENS7_ILi64EEEEEELi64ENS_10bfloat16_tEfNS_4arch4Sm90ELb0ELb1ELb0ELb1ELb0ELb0ELb0ELb1ELb1ELb1ELb0ELb0EEENS1_21CollectiveEpilogueFwdINS6_IJSA_SC_SB_EEES9_SE_SG_Li384ELb1ELb1ELb0ELb0EEENS1_36VarlenDynamicPersistentTileSchedulerILi192ELi128ELi384ELi128ELb0ELb1ELb1ELb1ELb0ELb1EEEEEEEEEvNT_6ParamsE,"",@"SHT_CUDA_INFO"
	.sectionflags	@""
	.align	4


	//----- nvinfo : EIATTR_CUDA_API_VERSION
	.align		4
        /*0000*/ 	.byte	0x04, 0x37
        /*0002*/ 	.short	(.L_1597 - .L_1596)
.L_1596:
        /*0004*/ 	.word	0x00000082


	//----- nvinfo : EIATTR_KPARAM_INFO
	.align		4
.L_1597:
        /*0008*/ 	.byte	0x04, 0x17
        /*000a*/ 	.short	(.L_1599 - .L_1598)
.L_1598:
        /*000c*/ 	.word	0x00000000
        /*0010*/ 	.short	0x0000
        /*0012*/ 	.short	0x0070
        /*0014*/ 	.byte	0x00, 0xf0, 0x01, 0x2a


	//----- nvinfo : EIATTR_SPARSE_MMA_MASK
	.align		4
.L_1599:
        /*0018*/ 	.byte	0x03, 0x50
        /*001a*/ 	.short	0x0000


	//----- nvinfo : EIATTR_MAXREG_COUNT
	.align		4
        /*001c*/ 	.byte	0x03, 0x1b
        /*001e*/ 	.short	0x0080


	//----- nvinfo : EIATTR_NUM_BARRIERS
	.align		4
        /*0020*/ 	.byte	0x02, 0x4c
        /*0022*/ 	.byte	0x10
	.zero		1


	//----- nvinfo : EIATTR_EXTERNS
	.align		4
        /*0024*/ 	.byte	0x04, 0x0f
        /*0026*/ 	.short	(.L_1601 - .L_1600)


	//   ....[0]....
	.align		4
.L_1600:
        /*0028*/ 	.word	index@(__assertfail)


	//----- nvinfo : EIATTR_ANNOTATIONS
	.align		4
.L_1601:
        /*002c*/ 	.byte	0x04, 0x55
        /*002e*/ 	.short	(.L_1603 - .L_1602)


	//   ....[0]....
.L_1602:
        /* <DEDUP_REMOVED lines=23> */


	//----- nvinfo : EIATTR_MERCURY_ISA_VERSION
	.align		4
.L_1603:
        /*0190*/ 	.byte	0x03, 0x5f
        /*0192*/ 	.short	0x0101


	//----- nvinfo : EIATTR_UNUSED_LOAD_BYTE_OFFSET
	.align		4
        /*0194*/ 	.byte	0x04, 0x44
        /*0196*/ 	.short	(.L_1605 - .L_1604)


	//   ....[0]....
.L_1604:
        /*0198*/ 	.word	0x00000a40
        /*019c*/ 	.word	0x0000fff0


	//   ....[1]....
        /*01a0*/ 	.word	0x0000cf00
        /*01a4*/ 	.word	0x0000fff0


	//----- nvinfo : EIATTR_INT_WARP_WIDE_INSTR_OFFSETS
	.align		4
.L_1605:
        /*01a8*/ 	.byte	0x04, 0x31
        /*01aa*/ 	.short	(.L_1607 - .L_1606)


	//   ....[0]....
.L_1606:
        /*01ac*/ 	.word	0x00000130


	//   ....[1]....
        /*01b0*/ 	.word	0x00000170


	//   ....[2]....
        /*01b4*/ 	.word	0x000001e0


	//   ....[3]....
        /*01b8*/ 	.word	0x0000fdc0


	//   ....[4]....
        /*01bc*/ 	.word	0x0000fe50


	//   ....[5]....
        /*01c0*/ 	.word	0x00012e30


	//   ....[6]....
        /*01c4*/ 	.word	0x00012ec0


	//----- nvinfo : EIATTR_COOP_GROUP_MASK_REGIDS
	.align		4
.L_1607:
        /*01c8*/ 	.byte	0x04, 0x29
        /*01ca*/ 	.short	(.L_1609 - .L_1608)


	//   ....[0]....
.L_1608:
        /*01cc*/ 	.word	0xffffffff


	//   ....[1]....
        /*01d0*/ 	.word	0xffffffff


	//   ....[2]....
        /*01d4*/ 	.word	0xffffffff


	//   ....[3]....
        /*01d8*/ 	.word	0xffffffff


	//   ....[4]....
        /*01dc*/ 	.word	0xffffffff


	//   ....[5]....
        /*01e0*/ 	.word	0xffffffff


	//   ....[6]....
        /*01e4*/ 	.word	0xffffffff


	//   ....[7]....
        /*01e8*/ 	.word	0xffffffff


	//   ....[8]....
        /*01ec*/ 	.word	0xffffffff


	//   ....[9]....
        /*01f0*/ 	.word	0xffffffff


	//   ....[10]....
        /*01f4*/ 	.word	0xffffffff


	//   ....[11]....
        /*01f8*/ 	.word	0xffffffff


	//   ....[12]....
        /*01fc*/ 	.word	0xffffffff


	//   ....[13]....
        /*0200*/ 	.word	0xffffffff


	//   ....[14]....
        /*0204*/ 	.word	0xffffffff


	//   ....[15]....
        /*0208*/ 	.word	0xffffffff


	//   ....[16]....
        /*020c*/ 	.word	0xffffffff


	//   ....[17]....
        /*0210*/ 	.word	0xffffffff


	//   ....[18]....
        /*0214*/ 	.word	0xffffffff


	//   ....[19]....
        /*0218*/ 	.word	0xffffffff


	//   ....[20]....
        /*021c*/ 	.word	0xffffffff


	//   ....[21]....
        /*0220*/ 	.word	0xffffffff


	//   ....[22]....
        /*0224*/ 	.word	0xffffffff


	//   ....[23]....
        /*0228*/ 	.word	0xffffffff


	//   ....[24]....
        /*022c*/ 	.word	0xffffffff


	//   ....[25]....
        /*0230*/ 	.word	0xffffffff


	//   ....[26]....
        /*0234*/ 	.word	0xffffffff


	//   ....[27]....
        /*0238*/ 	.word	0xffffffff


	//   ....[28]....
        /*023c*/ 	.word	0xffffffff


	//   ....[29]....
        /*0240*/ 	.word	0xffffffff


	//   ....[30]....
        /*0244*/ 	.word	0xffffffff


	//   ....[31]....
        /*0248*/ 	.word	0xffffffff


	//   ....[32]....
        /*024c*/ 	.word	0xffffffff


	//   ....[33]....
        /*0250*/ 	.word	0xffffffff


	//   ....[34]....
        /*0254*/ 	.word	0xffffffff


	//   ....[35]....
        /*0258*/ 	.word	0xffffffff


	//   ....[36]....
        /*025c*/ 	.word	0xffffffff


	//   ....[37]....
        /*0260*/ 	.word	0xffffffff


	//   ....[38]....
        /*0264*/ 	.word	0xffffffff


	//   ....[39]....
        /*0268*/ 	.word	0xffffffff


	//   ....[40]....
        /*026c*/ 	.word	0xffffffff


	//   ....[41]....
        /*0270*/ 	.word	0xffffffff


	//   ....[42]....
        /*0274*/ 	.word	0xffffffff


	//   ....[43]....
        /*0278*/ 	.word	0xffffffff


	//   ....[44]....
        /*027c*/ 	.word	0xffffffff


	//   ....[45]....
        /*0280*/ 	.word	0xffffffff


	//   ....[46]....
        /*0284*/ 	.word	0xffffffff


	//   ....[47]....
        /*0288*/ 	.word	0xffffffff


	//   ....[48]....
        /*028c*/ 	.word	0xffffffff


	//   ....[49]....
        /*0290*/ 	.word	0xffffffff


	//   ....[50]....
        /*0294*/ 	.word	0xffffffff


	//   ....[51]....
        /*0298*/ 	.word	0xffffffff


	//   ....[52]....
        /*029c*/ 	.word	0xffffffff


	//   ....[53]....
        /*02a0*/ 	.word	0xffffffff


	//   ....[54]....
        /*02a4*/ 	.word	0xffffffff


	//   ....[55]....
        /*02a8*/ 	.word	0xffffffff


	//   ....[56]....
        /*02ac*/ 	.word	0xffffffff


	//   ....[57]....
        /*02b0*/ 	.word	0xffffffff


	//   ....[58]....
        /*02b4*/ 	.word	0xffffffff


	//   ....[59]....
        /*02b8*/ 	.word	0xffffffff


	//   ....[60]....
        /*02bc*/ 	.word	0xffffffff


	//   ....[61]....
        /*02c0*/ 	.word	0xffffffff


	//   ....[62]....
        /*02c4*/ 	.word	0xffffffff


	//   ....[63]....
        /*02c8*/ 	.word	0xffffffff


	//   ....[64]....
        /*02cc*/ 	.word	0xffffffff


	//   ....[65]....
        /*02d0*/ 	.word	0xffffffff


	//   ....[66]....
        /*02d4*/ 	.word	0xffffffff


	//   ....[67]....
        /*02d8*/ 	.word	0xffffffff


	//   ....[68]....
        /*02dc*/ 	.word	0xffffffff


	//   ....[69]....
        /*02e0*/ 	.word	0xffffffff


	//   ....[70]....
        /*02e4*/ 	.word	0xffffffff


	//   ....[71]....
        /*02e8*/ 	.word	0xffffffff


	//   ....[72]....
        /*02ec*/ 	.word	0xffffffff


	//   ....[73]....
        /*02f0*/ 	.word	0xffffffff


	//   ....[74]....
        /*02f4*/ 	.word	0xffffffff


	//   ....[75]....
        /*02f8*/ 	.word	0xffffffff


	//   ....[76]....
        /*02fc*/ 	.word	0xffffffff


	//   ....[77]....
        /*0300*/ 	.word	0xffffffff


	//   ....[78]....
        /*0304*/ 	.word	0xffffffff


	//   ....[79]....
        /*0308*/ 	.word	0xffffffff


	//   ....[80]....
        /*030c*/ 	.word	0xffffffff


	//   ....[81]....
        /*0310*/ 	.word	0xffffffff


	//   ....[82]....
        /*0314*/ 	.word	0xffffffff


	//   ....[83]....
        /*0318*/ 	.word	0xffffffff


	//   ....[84]....
        /*031c*/ 	.word	0xffffffff


	//   ....[85]....
        /*0320*/ 	.word	0xffffffff


	//   ....[86]....
        /*0324*/ 	.word	0xffffffff


	//   ....[87]....
        /*0328*/ 	.word	0xffffffff


	//   ....[88]....
        /*032c*/ 	.word	0xffffffff


	//   ....[89]....
        /*0330*/ 	.word	0xffffffff


	//   ....[90]....
        /*0334*/ 	.word	0xffffffff


	//   ....[91]....
        /*0338*/ 	.word	0xffffffff


	//   ....[92]....
        /*033c*/ 	.word	0xffffffff


	//   ....[93]....
        /*0340*/ 	.word	0xffffffff


	//   ....[94]....
        /*0344*/ 	.word	0xffffffff


	//   ....[95]....
        /*0348*/ 	.word	0xffffffff


	//   ....[96]....
        /*034c*/ 	.word	0xffffffff


	//   ....[97]....
        /*0350*/ 	.word	0xffffffff


	//   ....[98]....
        /*0354*/ 	.word	0xffffffff


	//   ....[99]....
        /*0358*/ 	.word	0xffffffff


	//   ....[100]....
        /*035c*/ 	.word	0xffffffff


	//   ....[101]....
        /*0360*/ 	.word	0xffffffff


	//   ....[102]....
        /*0364*/ 	.word	0xffffffff


	//   ....[103]....
        /*0368*/ 	.word	0xffffffff


	//   ....[104]....
        /*036c*/ 	.word	0xffffffff


	//   ....[105]....
        /*0370*/ 	.word	0xffffffff


	//   ....[106]....
        /*0374*/ 	.word	0xffffffff


	//   ....[107]....
        /*0378*/ 	.word	0xffffffff


	//   ....[108]....
        /*037c*/ 	.word	0xffffffff


	//   ....[109]....
        /*0380*/ 	.word	0xffffffff


	//   ....[110]....
        /*0384*/ 	.word	0xffffffff


	//   ....[111]....
        /*0388*/ 	.word	0xffffffff


	//   ....[112]....
        /*038c*/ 	.word	0xffffffff


	//   ....[113]....
        /*0390*/ 	.word	0x0500000f


	//   ....[114]....
        /*0394*/ 	.word	0x0500000f


	//   ....[115]....
        /*0398*/ 	.word	0x0500000f


	//   ....[116]....
        /*039c*/ 	.word	0x0500000f


	//   ....[117]....
        /*03a0*/ 	.word	0x0500000f


	//   ....[118]....
        /*03a4*/ 	.word	0x0500000f


	//   ....[119]....
        /*03a8*/ 	.word	0x0500000f


	//   ....[120]....
        /*03ac*/ 	.word	0x0500000f


	//   ....[121]....
        /*03b0*/ 	.word	0x0500000f


	//   ....[122]....
        /*03b4*/ 	.word	0x0500000f


	//   ....[123]....
        /*03b8*/ 	.word	0x0500000f


	//   ....[124]....
        /*03bc*/ 	.word	0x0500000f


	//   ....[125]....
        /*03c0*/ 	.word	0x0500000f


	//   ....[126]....
        /*03c4*/ 	.word	0x0500000f


	//   ....[127]....
        /*03c8*/ 	.word	0x0500000f


	//   ....[128]....
        /*03cc*/ 	.word	0x0500000f


	//   ....[129]....
        /*03d0*/ 	.word	0x0500000f


	//   ....[130]....
        /*03d4*/ 	.word	0x0500000f


	//   ....[131]....
        /*03d8*/ 	.word	0x0500000f


	//   ....[132]....
        /*03dc*/ 	.word	0x0500000f


	//   ....[133]....
        /*03e0*/ 	.word	0x0500000f


	//   ....[134]....
        /*03e4*/ 	.word	0x0500000f


	//   ....[135]....
        /*03e8*/ 	.word	0x0500000f


	//   ....[136]....
        /*03ec*/ 	.word	0x0500000f


	//   ....[137]....
        /*03f0*/ 	.word	0x0500000f


	//   ....[138]....
        /*03f4*/ 	.word	0x0500000f


	//   ....[139]....
        /*03f8*/ 	.word	0x0500000f


	//   ....[140]....
        /*03fc*/ 	.word	0x0500000f


	//   ....[141]....
        /*0400*/ 	.word	0x0500000f


	//   ....[142]....
        /*0404*/ 	.word	0x0500000f


	//   ....[143]....
        /*0408*/ 	.word	0x0500000f


	//   ....[144]....
        /*040c*/ 	.word	0x0500000f


	//   ....[145]....
        /*0410*/ 	.word	0x0500000f


	//   ....[146]....
        /*0414*/ 	.word	0x0500000f


	//   ....[147]....
        /*0418*/ 	.word	0x0500000f


	//   ....[148]....
        /*041c*/ 	.word	0x0500000f


	//   ....[149]....
        /*0420*/ 	.word	0x0500000f


	//   ....[150]....
        /*0424*/ 	.word	0x0500000f


	//   ....[151]....
        /*0428*/ 	.word	0x0500000f


	//   ....[152]....
        /*042c*/ 	.word	0x0500000f


	//   ....[153]....
        /*0430*/ 	.word	0x0500000f


	//   ....[154]....
        /*0434*/ 	.word	0x0500000f


	//   ....[155]....
        /*0438*/ 	.word	0x0500000f


	//----- nvinfo : EIATTR_COOP_GROUP_INSTR_OFFSETS
	.align		4
.L_1609:
        /*043c*/ 	.byte	0x04, 0x28
        /*043e*/ 	.short	(.L_1611 - .L_1610)


	//   ....[0]....
.L_1610:
        /*0440*/ 	.word	0x00000070


	//   ....[1]....
        /*0444*/ 	.word	0x00000140


	//   ....[2]....
        /*0448*/ 	.word	0x00000190


	//   ....[3]....
        /*044c*/ 	.word	0x000003c0


	//   ....[4]....
        /*0450*/ 	.word	0x00000520


	//   ....[5]....
        /*0454*/ 	.word	0x00000640


	//   ....[6]....
        /*0458*/ 	.word	0x000007a0


	//   ....[7]....
        /*045c*/ 	.word	0x00001840


	//   ....[8]....
        /*0460*/ 	.word	0x00001e80


	//   ....[9]....
        /*0464*/ 	.word	0x00002160


	//   ....[10]....
        /*0468*/ 	.word	0x000033f0


	//   ....[11]....
        /*046c*/ 	.word	0x00003540


	//   ....[12]....
        /*0470*/ 	.word	0x00003e30


	//   ....[13]....
        /*0474*/ 	.word	0x00003e80


	//   ....[14]....
        /*0478*/ 	.word	0x00005390


	//   ....[15]....
        /*047c*/ 	.word	0x000055f0


	//   ....[16]....
        /*0480*/ 	.word	0x000061a0


	//   ....[17]....
        /*0484*/ 	.word	0x000061c0


	//   ....[18]....
        /*0488*/ 	.word	0x00006b80


	//   ....[19]....
        /*048c*/ 	.word	0x00006c00


	//   ....[20]....
        /*0490*/ 	.word	0x00008320


	//   ....[21]....
        /*0494*/ 	.word	0x00008350


	//   ....[22]....
        /*0498*/ 	.word	0x000088d0


	//   ....[23]....
        /*049c*/ 	.word	0x00008950


	//   ....[24]....
        /*04a0*/ 	.word	0x0000a0b0


	//   ....[25]....
        /*04a4*/ 	.word	0x0000a310


	//   ....[26]....
        /*04a8*/ 	.word	0x0000aee0


	//   ....[27]....
        /*04ac*/ 	.word	0x0000af30


	//   ....[28]....
        /*04b0*/ 	.word	0x0000b870


	//   ....[29]....
        /*04b4*/ 	.word	0x0000b910


	//   ....[30]....
        /*04b8*/ 	.word	0x0000c7e0


	//   ....[31]....
        /*04bc*/ 	.word	0x0000c820


	//   ....[32]....
        /*04c0*/ 	.word	0x0000c900


	//   ....[33]....
        /*04c4*/ 	.word	0x0000c910


	//   ....[34]....
        /*04c8*/ 	.word	0x0000d680


	//   ....[35]....
        /*04cc*/ 	.word	0x0000d6c0


	//   ....[36]....
        /*04d0*/ 	.word	0x0000d700


	//   ....[37]....
        /*04d4*/ 	.word	0x0000d730


	//   ....[38]....
        /*04d8*/ 	.word	0x0000dc10


	//   ....[39]....
        /*04dc*/ 	.word	0x0000dc50


	//   ....[40]....
        /*04e0*/ 	.word	0x0000dc80


	//   ....[41]....
        /*04e4*/ 	.word	0x0000dcb0


	//   ....[42]....
        /*04e8*/ 	.word	0x0000dcd0


	//   ....[43]....
        /*04ec*/ 	.word	0x0000dce0


	//   ....[44]....
        /*04f0*/ 	.word	0x0000dd00


	//   ....[45]....
        /*04f4*/ 	.word	0x0000dd20


	//   ....[46]....
        /*04f8*/ 	.word	0x0000e5c0


	//   ....[47]....
        /*04fc*/ 	.word	0x0000e5f0


	//   ....[48]....
        /*0500*/ 	.word	0x0000e630


	//   ....[49]....
        /*0504*/ 	.word	0x0000e660


	//   ....[50]....
        /*0508*/ 	.word	0x0000e670


	//   ....[51]....
        /*050c*/ 	.word	0x0000e680


	//   ....[52]....
        /*0510*/ 	.word	0x0000e690


	//   ....[53]....
        /*0514*/ 	.word	0x0000e6b0


	//   ....[54]....
        /*0518*/ 	.word	0x0000e810


	//   ....[55]....
        /*051c*/ 	.word	0x0000ea00


	//   ....[56]....
        /*0520*/ 	.word	0x0000ea30


	//   ....[57]....
        /*0524*/ 	.word	0x0000ea60


	//   ....[58]....
        /*0528*/ 	.word	0x0000ea90


	//   ....[59]....
        /*052c*/ 	.word	0x0000eac0


	//   ....[60]....
        /*0530*/ 	.word	0x0000eaf0


	//   ....[61]....
        /*0534*/ 	.word	0x0000ec60


	//   ....[62]....
        /*0538*/ 	.word	0x0000ec90


	//   ....[63]....
        /*053c*/ 	.word	0x0000ecc0


	//   ....[64]....
        /*0540*/ 	.word	0x0000ecf0


	//   ....[65]....
        /*0544*/ 	.word	0x0000ed20


	//   ....[66]....
        /*0548*/ 	.word	0x0000ed50


	//   ....[67]....
        /*054c*/ 	.word	0x0000edf0


	//   ....[68]....
        /*0550*/ 	.word	0x0000ee50


	//   ....[69]....
        /*0554*/ 	.word	0x0000eef0


	//   ....[70]....
        /*0558*/ 	.word	0x00010340


	//   ....[71]....
        /*055c*/ 	.word	0x00010f30


	//   ....[72]....
        /*0560*/ 	.word	0x00010f40


	//   ....[73]....
        /*0564*/ 	.word	0x00010f60


	//   ....[74]....
        /*0568*/ 	.word	0x00010ff0


	//   ....[75]....
        /*056c*/ 	.word	0x00011000


	//   ....[76]....
        /*0570*/ 	.word	0x00011070


	//   ....[77]....
        /*0574*/ 	.word	0x00011080


	//   ....[78]....
        /*0578*/ 	.word	0x000110f0


	//   ....[79]....
        /*057c*/ 	.word	0x00011100


	//   ....[80]....
        /*0580*/ 	.word	0x00011170


	//   ....[81]....
        /*0584*/ 	.word	0x00011180


	//   ....[82]....
        /*0588*/ 	.word	0x000111f0


	//   ....[83]....
        /*058c*/ 	.word	0x00011200


	//   ....[84]....
        /*0590*/ 	.word	0x00011270


	//   ....[85]....
        /*0594*/ 	.word	0x00011280


	//   ....[86]....
        /*0598*/ 	.word	0x00011290


	//   ....[87]....
        /*059c*/ 	.word	0x00011320


	//   ....[88]....
        /*05a0*/ 	.word	0x00011330


	//   ....[89]....
        /*05a4*/ 	.word	0x00011340


	//   ....[90]....
        /*05a8*/ 	.word	0x000113d0


	//   ....[91]....
        /*05ac*/ 	.word	0x00011410


	//   ....[92]....
        /*05b0*/ 	.word	0x00011430


	//   ....[93]....
        /*05b4*/ 	.word	0x00011490


	//   ....[94]....
        /*05b8*/ 	.word	0x000114b0


	//   ....[95]....
        /*05bc*/ 	.word	0x00013390


	//   ....[96]....
        /*05c0*/ 	.word	0x000133e0


	//   ....[97]....
        /*05c4*/ 	.word	0x00013410


	//   ....[98]....
        /*05c8*/ 	.word	0x00013440


	//   ....[99]....
        /*05cc*/ 	.word	0x00013450


	//   ....[100]....
        /*05d0*/ 	.word	0x00013480


	//   ....[101]....
        /*05d4*/ 	.word	0x000134b0


	//   ....[102]....
        /*05d8*/ 	.word	0x000134e0


	//   ....[103]....
        /*05dc*/ 	.word	0x00013660


	//   ....[104]....
        /*05e0*/ 	.word	0x00013690


	//   ....[105]....
        /*05e4*/ 	.word	0x000136c0


	//   ....[106]....
        /*05e8*/ 	.word	0x000136f0


	//   ....[107]....
        /*05ec*/ 	.word	0x00013720


	//   ....[108]....
        /*05f0*/ 	.word	0x00013750


	//   ....[109]....
        /*05f4*/ 	.word	0x00013810


	//   ....[110]....
        /*05f8*/ 	.word	0x00013830


	//   ....[111]....
        /*05fc*/ 	.word	0x000138a0


	//   ....[112]....
        /*0600*/ 	.word	0x00013f40


	//   ....[113]....
        /*0604*/ 	.word	0x000145a0


	//   ....[114]....
        /*0608*/ 	.word	0x00014750


	//   ....[115]....
        /*060c*/ 	.word	0x000147a0


	//   ....[116]....
        /*0610*/ 	.word	0x00014800


	//   ....[117]....
        /*0614*/ 	.word	0x000148e0


	//   ....[118]....
        /*0618*/ 	.word	0x00014940


	//   ....[119]....
        /*061c*/ 	.word	0x00014a20


	//   ....[120]....
        /*0620*/ 	.word	0x00014a80


	//   ....[121]....
        /*0624*/ 	.word	0x00014b60


	//   ....[122]....
        /*0628*/ 	.word	0x00014bc0


	//   ....[123]....
        /*062c*/ 	.word	0x00014ca0


	//   ....[124]....
        /*0630*/ 	.word	0x00014d00


	//   ....[125]....
        /*0634*/ 	.word	0x00014de0


	//   ....[126]....
        /*0638*/ 	.word	0x00014e40


	//   ....[127]....
        /*063c*/ 	.word	0x00014f20


	//   ....[128]....
        /*0640*/ 	.word	0x00014f80


	//   ....[129]....
        /*0644*/ 	.word	0x00015070


	//   ....[130]....
        /*0648*/ 	.word	0x000150e0


	//   ....[131]....
        /*064c*/ 	.word	0x000151a0


	//   ....[132]....
        /*0650*/ 	.word	0x00015200


	//   ....[133]....
        /*0654*/ 	.word	0x000152d0


	//   ....[134]....
        /*0658*/ 	.word	0x00015340


	//   ....[135]....
        /*065c*/ 	.word	0x00015410


	//   ....[136]....
        /*0660*/ 	.word	0x00015470


	//   ....[137]....
        /*0664*/ 	.word	0x00015510


	//   ....[138]....
        /*0668*/ 	.word	0x00015820


	//   ....[139]....
        /*066c*/ 	.word	0x000158c0


	//   ....[140]....
        /*0670*/ 	.word	0x000159e0


	//   ....[141]....
        /*0674*/ 	.word	0x00015a50


	//   ....[142]....
        /*0678*/ 	.word	0x00015ac0


	//   ....[143]....
        /*067c*/ 	.word	0x00015b30


	//   ....[144]....
        /*0680*/ 	.word	0x00015ba0


	//   ....[145]....
        /*0684*/ 	.word	0x00015c20


	//   ....[146]....
        /*0688*/ 	.word	0x00015cb0


	//   ....[147]....
        /*068c*/ 	.word	0x00015d40


	//   ....[148]....
        /*0690*/ 	.word	0x00015db0


	//   ....[149]....
        /*0694*/ 	.word	0x00015e20


	//   ....[150]....
        /*0698*/ 	.word	0x00015e90


	//   ....[151]....
        /*069c*/ 	.word	0x00015f10


	//   ....[152]....
        /*06a0*/ 	.word	0x00015f80


	//   ....[153]....
        /*06a4*/ 	.word	0x00016020


	//   ....[154]....
        /*06a8*/ 	.word	0x000160b0


	//   ....[155]....
        /*06ac*/ 	.word	0x000161d0


	//----- nvinfo : EIATTR_REG_RECONFIG
	.align		4
.L_1611:
        /*06b0*/ 	.byte	0x01, 0x54
	.zero		2


	//----- nvinfo : EIATTR_SYSCALL_OFFSETS
	.align		4
        /*06b4*/ 	.byte	0x04, 0x46
        /*06b6*/ 	.short	(.L_1613 - .L_1612)


	//   ....[0]....
.L_1612:
        /*06b8*/ 	.word	0x00001a20


	//   ....[1]....
        /*06bc*/ 	.word	0x0000ffb0


	//   ....[2]....
        /*06c0*/ 	.word	0x00010100


	//   ....[3]....
        /*06c4*/ 	.word	0x000101f0


	//   ....[4]....
        /*06c8*/ 	.word	0x00010a10


	//----- nvinfo : EIATTR_MBARRIER_INSTR_OFFSETS
	.align		4
.L_1613:
        /*06cc*/ 	.byte	0x04, 0x39
        /*06ce*/ 	.short	(.L_1615 - .L_1614)


	//   ....[0]....
.L_1614:
        /*06d0*/ 	.word	0x00000270
        /*06d4*/ 	.word	0x000000ff
        /*06d8*/ 	.word	0x00016800
        /*06dc*/ 	.short	0x0100
        /*06de*/ 	.byte	0x08
	.zero		1


	//   ....[1]....
        /*06e0*/ 	.word	0x00000280
        /*06e4*/ 	.word	0x000000ff
        /*06e8*/ 	.word	0x00016820
        /*06ec*/ 	.short	0x0100
        /*06ee*/ 	.byte	0x08
	.zero		1


	//   ....[2]....
        /*06f0*/ 	.word	0x00000370
        /*06f4*/ 	.word	0x000000ff
        /*06f8*/ 	.word	0x00016830
        /*06fc*/ 	.short	0x0100
        /*06fe*/ 	.byte	0x08
	.zero		1


	//   ....[3]....
        /*0700*/ 	.word	0x00000380
        /*0704*/ 	.word	0x000000ff
        /*0708*/ 	.word	0x00016840
        /*070c*/ 	.short	0x0100
        /*070e*/ 	.byte	0x08
	.zero		1


	//   ....[4]....
        /*0710*/ 	.word	0x00000390
        /*0714*/ 	.word	0x000000ff
        /*0718*/ 	.word	0x00016838
        /*071c*/ 	.short	0x0100
        /*071e*/ 	.byte	0x08
	.zero		1


	//   ....[5]....
        /*0720*/ 	.word	0x000003a0
        /*0724*/ 	.word	0x000000ff
        /*0728*/ 	.word	0x00016848
        /*072c*/ 	.short	0x0100
        /*072e*/ 	.byte	0x08
	.zero		1


	//   ....[6]....
        /*0730*/ 	.word	0x000004d0
        /*0734*/ 	.word	0x000000ff
        /*0738*/ 	.word	0x00016850
        /*073c*/ 	.short	0x0100
        /*073e*/ 	.byte	0x08
	.zero		1


	//   ....[7]....
        /*0740*/ 	.word	0x000004e0
        /*0744*/ 	.word	0x000000ff
        /*0748*/ 	.word	0x00016860
        /*074c*/ 	.short	0x0100
        /*074e*/ 	.byte	0x08
	.zero		1


	//   ....[8]....
        /*0750*/ 	.word	0x000004f0
        /*0754*/ 	.word	0x000000ff
        /*0758*/ 	.word	0x00016858
        /*075c*/ 	.short	0x0100
        /*075e*/ 	.byte	0x08
	.zero		1


	//   ....[9]....
        /*0760*/ 	.word	0x00000500
        /*0764*/ 	.word	0x000000ff
        /*0768*/ 	.word	0x00016868
        /*076c*/ 	.short	0x0100
        /*076e*/ 	.byte	0x08
	.zero		1


	//   ....[10]....
        /*0770*/ 	.word	0x000005f0
        /*0774*/ 	.word	0x000000ff
        /*0778*/ 	.word	0x00016870
        /*077c*/ 	.short	0x0100
        /*077e*/ 	.byte	0x06
	.zero		1


	//   ....[11]....
        /*0780*/ 	.word	0x00000600
        /*0784*/ 	.word	0x000000ff
        /*0788*/ 	.word	0x00016880
        /*078c*/ 	.short	0x0100
        /*078e*/ 	.byte	0x06
	.zero		1


	//   ....[12]....
        /*0790*/ 	.word	0x00000610
        /*0794*/ 	.word	0x000000ff
        /*0798*/ 	.word	0x00016878
        /*079c*/ 	.short	0x0100
        /*079e*/ 	.byte	0x06
	.zero		1


	//   ....[13]....
        /*07a0*/ 	.word	0x00000620
        /*07a4*/ 	.word	0x000000ff
        /*07a8*/ 	.word	0x00016888
        /*07ac*/ 	.short	0x0100
        /*07ae*/ 	.byte	0x06
	.zero		1


	//   ....[14]....
        /*07b0*/ 	.word	0x00000750
        /*07b4*/ 	.word	0x000000ff
        /*07b8*/ 	.word	0x00016890
        /*07bc*/ 	.short	0x0100
        /*07be*/ 	.byte	0x08
	.zero		1


	//   ....[15]....
        /*07c0*/ 	.word	0x00000760
        /*07c4*/ 	.word	0x000000ff
        /*07c8*/ 	.word	0x000168a0
        /*07cc*/ 	.short	0x0100
        /*07ce*/ 	.byte	0x08
	.zero		1


	//   ....[16]....
        /*07d0*/ 	.word	0x00000770
        /*07d4*/ 	.word	0x000000ff
        /*07d8*/ 	.word	0x00016898
        /*07dc*/ 	.short	0x0100
        /*07de*/ 	.byte	0x08
	.zero		1


	//   ....[17]....
        /*07e0*/ 	.word	0x00000780
        /*07e4*/ 	.word	0x000000ff
        /*07e8*/ 	.word	0x000168a8
        /*07ec*/ 	.short	0x0100
        /*07ee*/ 	.byte	0x08
	.zero		1


	//   ....[18]....
        /*07f0*/ 	.word	0x000008b0
        /*07f4*/ 	.word	0x000000ff
        /*07f8*/ 	.word	0x000168b0
        /*07fc*/ 	.short	0x0100
        /*07fe*/ 	.byte	0x08
	.zero		1


	//   ....[19]....
        /*0800*/ 	.word	0x000008c0
        /*0804*/ 	.word	0x000000ff
        /*0808*/ 	.word	0x000168c0
        /*080c*/ 	.short	0x0100
        /*080e*/ 	.byte	0x08
	.zero		1


	//   ....[20]....
        /*0810*/ 	.word	0x000008d0
        /*0814*/ 	.word	0x000000ff
        /*0818*/ 	.word	0x000168b8
        /*081c*/ 	.short	0x0100
        /*081e*/ 	.byte	0x08
	.zero		1


	//   ....[21]....
        /*0820*/ 	.word	0x000008e0
        /*0824*/ 	.word	0x000000ff
        /*0828*/ 	.word	0x000168c8
        /*082c*/ 	.short	0x0100
        /*082e*/ 	.byte	0x08
	.zero		1


	//   ....[22]....
        /*0830*/ 	.word	0x00001aa0
        /*0834*/ 	.word	0x000000ff
        /*0838*/ 	.word	0x00016800
        /*083c*/ 	.short	0x010a
        /*083e*/ 	.byte	0x2d
	.zero		1


	//   ....[23]....
        /*0840*/ 	.word	0x00001b20
        /*0844*/ 	.word	0x00000005
        /*0848*/ 	.word	0x00016830
        /*084c*/ 	.short	0x010a
        /*084e*/ 	.byte	0x3f
	.zero		1


	//   ....[24]....
        /*0850*/ 	.word	0x00001b80
        /*0854*/ 	.word	0x00000005
        /*0858*/ 	.word	0x00016830
        /*085c*/ 	.short	0x010a
        /*085e*/ 	.byte	0x3f
	.zero		1


	//   ....[25]....
        /*0860*/ 	.word	0x00001f20
        /*0864*/ 	.word	0x00000000
        /*0868*/ 	.word	0x00000000
        /*086c*/ 	.short	0x0101
        /*086e*/ 	.byte	0x3f
	.zero		1


	//   ....[26]....
        /*0870*/ 	.word	0x00004d50
        /*0874*/ 	.word	0x000000ff
        /*0878*/ 	.word	0x00016830
        /*087c*/ 	.short	0x010a
        /*087e*/ 	.byte	0x06
	.zero		1


	//   ....[27]....
        /*0880*/ 	.word	0x00004d90
        /*0884*/ 	.word	0x000000ff
        /*0888*/ 	.word	0x00016830
        /*088c*/ 	.short	0x010a
        /*088e*/ 	.byte	0x06
	.zero		1


	//   ....[28]....
        /*0890*/ 	.word	0x00004f70
        /*0894*/ 	.word	0x000000ff
        /*0898*/ 	.word	0x00016850
        /*089c*/ 	.short	0x010a
        /*089e*/ 	.byte	0x06
	.zero		1


	//   ....[29]....
        /*08a0*/ 	.word	0x00004fb0
        /*08a4*/ 	.word	0x000000ff
        /*08a8*/ 	.word	0x00016850
        /*08ac*/ 	.short	0x010a
        /*08ae*/ 	.byte	0x06
	.zero		1


	//   ....[30]....
        /*08b0*/ 	.word	0x000053f0
        /*08b4*/ 	.word	0x00000008
        /*08b8*/ 	.word	0x00000000
        /*08bc*/ 	.short	0x0101
        /*08be*/ 	.byte	0x3f
	.zero		1


	//   ....[31]....
        /*08c0*/ 	.word	0x00007080
        /*08c4*/ 	.word	0x00000019
        /*08c8*/ 	.word	0x00000000
        /*08cc*/ 	.short	0x0101
        /*08ce*/ 	.byte	0x3f
	.zero		1


	//   ....[32]....
        /*08d0*/ 	.word	0x00007d90
        /*08d4*/ 	.word	0x000000ff
        /*08d8*/ 	.word	0x00016830
        /*08dc*/ 	.short	0x010a
        /*08de*/ 	.byte	0x06
	.zero		1


	//   ....[33]....
        /*08e0*/ 	.word	0x00007dd0
        /*08e4*/ 	.word	0x000000ff
        /*08e8*/ 	.word	0x00016830
        /*08ec*/ 	.short	0x010a
        /*08ee*/ 	.byte	0x06
	.zero		1


	//   ....[34]....
        /*08f0*/ 	.word	0x00007fb0
        /*08f4*/ 	.word	0x000000ff
        /*08f8*/ 	.word	0x00016850
        /*08fc*/ 	.short	0x010a
        /*08fe*/ 	.byte	0x06
	.zero		1


	//   ....[35]....
        /*0900*/ 	.word	0x00007ff0
        /*0904*/ 	.word	0x000000ff
        /*0908*/ 	.word	0x00016850
        /*090c*/ 	.short	0x010a
        /*090e*/ 	.byte	0x06
	.zero		1


	//   ....[36]....
        /*0910*/ 	.word	0x00009250
        /*0914*/ 	.word	0x0000001b
        /*0918*/ 	.word	0x00000000
        /*091c*/ 	.short	0x0101
        /*091e*/ 	.byte	0x3f
	.zero		1


	//   ....[37]....
        /*0920*/ 	.word	0x00009300
        /*0924*/ 	.word	0x0000001f
        /*0928*/ 	.word	0x00000000
        /*092c*/ 	.short	0x0101
        /*092e*/ 	.byte	0x3f
	.zero		1


	//   ....[38]....
        /*0930*/ 	.word	0x00009a90
        /*0934*/ 	.word	0x000000ff
        /*0938*/ 	.word	0x00016830
        /*093c*/ 	.short	0x010a
        /*093e*/ 	.byte	0x06
	.zero		1


	//   ....[39]....
        /*0940*/ 	.word	0x00009ad0
        /*0944*/ 	.word	0x000000ff
        /*0948*/ 	.word	0x00016830
        /*094c*/ 	.short	0x010a
        /*094e*/ 	.byte	0x06
	.zero		1


	//   ....[40]....
        /*0950*/ 	.word	0x00009cb0
        /*0954*/ 	.word	0x000000ff
        /*0958*/ 	.word	0x00016850
        /*095c*/ 	.short	0x010a
        /*095e*/ 	.byte	0x06
	.zero		1


	//   ....[41]....
        /*0960*/ 	.word	0x00009cf0
        /*0964*/ 	.word	0x000000ff
        /*0968*/ 	.word	0x00016850
        /*096c*/ 	.short	0x010a
        /*096e*/ 	.byte	0x06
	.zero		1


	//   ....[42]....
        /*0970*/ 	.word	0x0000a150
        /*0974*/ 	.word	0x0000000a
        /*0978*/ 	.word	0x00000000
        /*097c*/ 	.short	0x0101
        /*097e*/ 	.byte	0x3f
	.zero		1


	//   ....[43]....
        /*0980*/ 	.word	0x0000bd80
        /*0984*/ 	.word	0x00000019
        /*0988*/ 	.word	0x00000000
        /*098c*/ 	.short	0x0101
        /*098e*/ 	.byte	0x3f
	.zero		1


	//   ....[44]....
        /*0990*/ 	.word	0x0000c750
        /*0994*/ 	.word	0x000000ff
        /*0998*/ 	.word	0x00016850
        /*099c*/ 	.short	0x010a
        /*099e*/ 	.byte	0x05
	.zero		1


	//   ....[45]....
        /*09a0*/ 	.word	0x0000c790
        /*09a4*/ 	.word	0x000000ff
        /*09a8*/ 	.word	0x00016850
        /*09ac*/ 	.short	0x010a
        /*09ae*/ 	.byte	0x05
	.zero		1


	//   ....[46]....
        /*09b0*/ 	.word	0x0000cca0
        /*09b4*/ 	.word	0x00000000
        /*09b8*/ 	.word	0x00000000
        /*09bc*/ 	.short	0x0101
        /*09be*/ 	.byte	0x3f
	.zero		1


	//   ....[47]....
        /*09c0*/ 	.word	0x0000db80
        /*09c4*/ 	.word	0x00000000
        /*09c8*/ 	.word	0x00000000
        /*09cc*/ 	.short	0x0101
        /*09ce*/ 	.byte	0x3f
	.zero		1


	//   ....[48]....
        /*09d0*/ 	.word	0x00010590
        /*09d4*/ 	.word	0x00000003
        /*09d8*/ 	.word	0x00016840
        /*09dc*/ 	.short	0x010a
        /*09de*/ 	.byte	0x3f
	.zero		1


	//   ....[49]....
        /*09e0*/ 	.word	0x00011570
        /*09e4*/ 	.word	0x00000016
        /*09e8*/ 	.word	0x00016800
        /*09ec*/ 	.short	0x0107
        /*09ee*/ 	.byte	0x3f
	.zero		1


	//   ....[50]....
        /*09f0*/ 	.word	0x00011670
        /*09f4*/ 	.word	0x00000016
        /*09f8*/ 	.word	0x00016800
        /*09fc*/ 	.short	0x0101
        /*09fe*/ 	.byte	0x3f
	.zero		1


	//   ....[51]....
        /*0a00*/ 	.word	0x00011690
        /*0a04*/ 	.word	0x00000016
        /*0a08*/ 	.word	0x00016820
        /*0a0c*/ 	.short	0x010a
        /*0a0e*/ 	.byte	0x3f
	.zero		1


	//   ....[52]....
        /*0a10*/ 	.word	0x000119b0
        /*0a14*/ 	.word	0x00000002
        /*0a18*/ 	.word	0x00016840
        /*0a1c*/ 	.short	0x010a
        /*0a1e*/ 	.byte	0x3f
	.zero		1


	//   ....[53]....
        /*0a20*/ 	.word	0x00011c30
        /*0a24*/ 	.word	0x00000003
        /*0a28*/ 	.word	0x00000060
        /*0a2c*/ 	.short	0x010a
        /*0a2e*/ 	.byte	0x3f
	.zero		1


	//   ....[54]....
        /*0a30*/ 	.word	0x00012190
        /*0a34*/ 	.word	0x00000002
        /*0a38*/ 	.word	0x00016840
        /*0a3c*/ 	.short	0x010a
        /*0a3e*/ 	.byte	0x3f
	.zero		1


	//   ....[55]....
        /*0a40*/ 	.word	0x00012410
        /*0a44*/ 	.word	0x0000000a
        /*0a48*/ 	.word	0x00000060
        /*0a4c*/ 	.short	0x010a
        /*0a4e*/ 	.byte	0x3f
	.zero		1


	//   ....[56]....
        /*0a50*/ 	.word	0x000128a0
        /*0a54*/ 	.word	0x00000002
        /*0a58*/ 	.word	0x00016840
        /*0a5c*/ 	.short	0x010a
        /*0a5e*/ 	.byte	0x3f
	.zero		1


	//   ....[57]....
        /*0a60*/ 	.word	0x00012b30
        /*0a64*/ 	.word	0x00000007
        /*0a68*/ 	.word	0x00000060
        /*0a6c*/ 	.short	0x010a
        /*0a6e*/ 	.byte	0x3f
	.zero		1


	//   ....[58]....
        /*0a70*/ 	.word	0x00012f70
        /*0a74*/ 	.word	0x00000003
        /*0a78*/ 	.word	0x00016860
        /*0a7c*/ 	.short	0x010a
        /*0a7e*/ 	.byte	0x3f
	.zero		1


	//   ....[59]....
        /*0a80*/ 	.word	0x00013ec0
        /*0a84*/ 	.word	0x00000009
        /*0a88*/ 	.word	0x00016820
        /*0a8c*/ 	.short	0x010a
        /*0a8e*/ 	.byte	0x3f
	.zero		1


	//   ....[60]....
        /*0a90*/ 	.word	0x00014060
        /*0a94*/ 	.word	0x00000005
        /*0a98*/ 	.word	0x00000000
        /*0a9c*/ 	.short	0x010a
        /*0a9e*/ 	.byte	0x3f
	.zero		1


	//   ....[61]....
        /*0aa0*/ 	.word	0x000140d0
        /*0aa4*/ 	.word	0x00000003
        /*0aa8*/ 	.word	0x00000000
        /*0aac*/ 	.short	0x010a
        /*0aae*/ 	.byte	0x3f
	.zero		1


	//   ....[62]....
        /*0ab0*/ 	.word	0x00014130
        /*0ab4*/ 	.word	0x00000017
        /*0ab8*/ 	.word	0x00000000
        /*0abc*/ 	.short	0x010a
        /*0abe*/ 	.byte	0x3f
	.zero		1


	//   ....[63]....
        /*0ac0*/ 	.word	0x00014160
        /*0ac4*/ 	.word	0x00000007
        /*0ac8*/ 	.word	0x00000000
        /*0acc*/ 	.short	0x010a
        /*0ace*/ 	.byte	0x3f
	.zero		1


	//   ....[64]....
        /*0ad0*/ 	.word	0x000141d0
        /*0ad4*/ 	.word	0x00000003
        /*0ad8*/ 	.word	0x00016800
        /*0adc*/ 	.short	0x010a
        /*0ade*/ 	.byte	0x3f
	.zero		1


	//   ....[65]....
        /*0ae0*/ 	.word	0x00014220
        /*0ae4*/ 	.word	0x00000005
        /*0ae8*/ 	.word	0x00016830
        /*0aec*/ 	.short	0x010a
        /*0aee*/ 	.byte	0x3f
	.zero		1


	//   ....[66]....
        /*0af0*/ 	.word	0x00014280
        /*0af4*/ 	.word	0x00000007
        /*0af8*/ 	.word	0x00016830
        /*0afc*/ 	.short	0x010a
        /*0afe*/ 	.byte	0x3f
	.zero		1


	//   ....[67]....
        /*0b00*/ 	.word	0x000142e0
        /*0b04*/ 	.word	0x00000007
        /*0b08*/ 	.word	0x00016850
        /*0b0c*/ 	.short	0x010a
        /*0b0e*/ 	.byte	0x3f
	.zero		1


	//   ....[68]....
        /*0b10*/ 	.word	0x00014340
        /*0b14*/ 	.word	0x00000003
        /*0b18*/ 	.word	0x00016830
        /*0b1c*/ 	.short	0x010a
        /*0b1e*/ 	.byte	0x3f
	.zero		1


	//   ....[69]....
        /*0b20*/ 	.word	0x000143a0
        /*0b24*/ 	.word	0x00000003
        /*0b28*/ 	.word	0x00016850
        /*0b2c*/ 	.short	0x010a
        /*0b2e*/ 	.byte	0x3f
	.zero		1


	//   ....[70]....
        /*0b30*/ 	.word	0x00014400
        /*0b34*/ 	.word	0x00000003
        /*0b38*/ 	.word	0x00016830
        /*0b3c*/ 	.short	0x010a
        /*0b3e*/ 	.byte	0x3f
	.zero		1


	//   ....[71]....
        /*0b40*/ 	.word	0x00014460
        /*0b44*/ 	.word	0x00000003
        /*0b48*/ 	.word	0x00016850
        /*0b4c*/ 	.short	0x010a
        /*0b4e*/ 	.byte	0x3f
	.zero		1


	//   ....[72]....
        /*0b50*/ 	.word	0x000144c0
        /*0b54*/ 	.word	0x00000007
        /*0b58*/ 	.word	0x00016850
        /*0b5c*/ 	.short	0x010a
        /*0b5e*/ 	.byte	0x3f
	.zero		1


	//   ....[73]....
        /*0b60*/ 	.word	0x00014660
        /*0b64*/ 	.word	0x00000003
        /*0b68*/ 	.word	0x00016840
        /*0b6c*/ 	.short	0x010a
        /*0b6e*/ 	.byte	0x3f
	.zero		1


	//   ....[74]....
        /*0b70*/ 	.word	0x00015540
        /*0b74*/ 	.word	0x00000016
        /*0b78*/ 	.word	0x00016820
        /*0b7c*/ 	.short	0x010a
        /*0b7e*/ 	.byte	0x3f
	.zero		1


	//   ....[75]....
        /*0b80*/ 	.word	0x00015590
        /*0b84*/ 	.word	0x00000002
        /*0b88*/ 	.word	0x00016840
        /*0b8c*/ 	.short	0x010a
        /*0b8e*/ 	.byte	0x3f
	.zero		1


	//   ....[76]....
        /*0b90*/ 	.word	0x000155e0
        /*0b94*/ 	.word	0x00000003
        /*0b98*/ 	.word	0x00000060
        /*0b9c*/ 	.short	0x010a
        /*0b9e*/ 	.byte	0x3f
	.zero		1


	//   ....[77]....
        /*0ba0*/ 	.word	0x00015630
        /*0ba4*/ 	.word	0x00000002
        /*0ba8*/ 	.word	0x00016840
        /*0bac*/ 	.short	0x010a
        /*0bae*/ 	.byte	0x3f
	.zero		1


	//   ....[78]....
        /*0bb0*/ 	.word	0x00015680
        /*0bb4*/ 	.word	0x0000000a
        /*0bb8*/ 	.word	0x00000060
        /*0bbc*/ 	.short	0x010a
        /*0bbe*/ 	.byte	0x3f
	.zero		1


	//   ....[79]....
        /*0bc0*/ 	.word	0x000156d0
        /*0bc4*/ 	.word	0x00000002
        /*0bc8*/ 	.word	0x00016840
        /*0bcc*/ 	.short	0x010a
        /*0bce*/ 	.byte	0x3f
	.zero		1


	//   ....[80]....
        /*0bd0*/ 	.word	0x00015720
        /*0bd4*/ 	.word	0x00000007
        /*0bd8*/ 	.word	0x00000060
        /*0bdc*/ 	.short	0x010a
        /*0bde*/ 	.byte	0x3f
	.zero		1


	//   ....[81]....
        /*0be0*/ 	.word	0x00015770
        /*0be4*/ 	.word	0x00000003
        /*0be8*/ 	.word	0x00016860
        /*0bec*/ 	.short	0x010a
        /*0bee*/ 	.byte	0x3f
	.zero		1


	//   ....[82]....
        /*0bf0*/ 	.word	0x000160f0
        /*0bf4*/ 	.word	0x00000009
        /*0bf8*/ 	.word	0x00016820
        /*0bfc*/ 	.short	0x010a
        /*0bfe*/ 	.byte	0x3f
	.zero		1


	//   ....[83]....
        /*0c00*/ 	.word	0x00016290
        /*0c04*/ 	.word	0x00000005
        /*0c08*/ 	.word	0x00000000
        /*0c0c*/ 	.short	0x010a
        /*0c0e*/ 	.byte	0x3f
	.zero		1


	//   ....[84]....
        /*0c10*/ 	.word	0x000162e0
        /*0c14*/ 	.word	0x00000003
        /*0c18*/ 	.word	0x00000000
        /*0c1c*/ 	.short	0x010a
        /*0c1e*/ 	.byte	0x3f
	.zero		1


	//   ....[85]....
        /*0c20*/ 	.word	0x00016330
        /*0c24*/ 	.word	0x00000017
        /*0c28*/ 	.word	0x00000000
        /*0c2c*/ 	.short	0x010a
        /*0c2e*/ 	.byte	0x3f
	.zero		1


	//----- nvinfo : EIATTR_NUM_MBARRIERS
	.align		4
.L_1615:
        /*0c30*/ 	.byte	0x03, 0x38
        /*0c32*/ 	.short	0x0016


	//----- nvinfo : EIATTR_EXIT_INSTR_OFFSETS
	.align		4
        /*0c34*/ 	.byte	0x04, 0x1c
        /*0c36*/ 	.short	(.L_1617 - .L_1616)


	//   ....[0]....
.L_1616:
        /*0c38*/ 	.word	0x00000a80


	//   ....[1]....
        /*0c3c*/ 	.word	0x0000e7c0


	//   ....[2]....
        /*0c40*/ 	.word	0x000141b0


	//----- nvinfo : EIATTR_MAX_THREADS
	.align		4
.L_1617:
        /*0c44*/ 	.byte	0x04, 0x05
        /*0c46*/ 	.short	(.L_1619 - .L_1618)
.L_1618:
        /*0c48*/ 	.word	0x00000200
        /*0c4c*/ 	.word	0x00000001
        /*0c50*/ 	.word	0x00000001


	//----- nvinfo : EIATTR_CRS_STACK_SIZE
	.align		4
.L_1619:
        /*0c54*/ 	.byte	0x04, 0x1e
        /*0c56*/ 	.short	(.L_1621 - .L_1620)
.L_1620:
        /*0c58*/ 	.word	0x00000000


	//----- nvinfo : EIATTR_CBANK_PARAM_SIZE
	.align		4
.L_1621:
        /*0c5c*/ 	.byte	0x03, 0x19
        /*0c5e*/ 	.short	0x0af0


	//----- nvinfo : EIATTR_PARAM_CBANK
	.align		4
        /*0c60*/ 	.byte	0x04, 0x0a
        /*0c62*/ 	.short	(.L_1623 - .L_1622)
	.align		4
.L_1622:
        /*0c64*/ 	.word	index@(.nv.constant0._ZN7cutlass13device_kernelIN5flash11enable_sm90INS1_16FlashAttnFwdSm90INS1_25CollectiveMainloopFwdSm90ILi2EN4cute5tupleIJNS5_1CILi1EEES8_S8_EEENS6_IJNS7_ILi192EEENS7_ILi128EEENS7_ILi64EEEEEELi64ENS_10bfloat16_tEfNS_4arch4Sm90ELb0ELb1ELb0ELb1ELb0ELb0ELb0ELb1ELb1ELb1ELb0ELb0EEENS1_21CollectiveEpilogueFwdINS6_IJSA_SC_SB_EEES9_SE_SG_Li384ELb1ELb1ELb0ELb0EEENS1_36VarlenDynamicPersistentTileSchedulerILi192ELi128ELi384ELi128ELb0ELb1ELb1ELb1ELb0ELb1EEEEEEEEEvNT_6ParamsE)
        /*0c68*/ 	.short	0x0210
        /*0c6a*/ 	.short	0x0af0


	//----- nvinfo : EIATTR_SW_WAR
	.align		4
.L_1623:
        /*0c6c*/ 	.byte	0x04, 0x36
        /*0c6e*/ 	.short	(.L_1625 - .L_1624)
.L_1624:
        /*0c70*/ 	.word	0x00000008
.L_1625:


//--------------------- .nv.info._ZN7cutlass13device_kernelIN5flash11enable_sm90INS1_16FlashAttnFwdSm90INS1_25CollectiveMainloopFwdSm90ILi2EN4cute5tupleIJNS5_1CILi1EEES8_S8_EEENS6_IJNS7_ILi192EEENS7_ILi128EEENS7_ILi64EEEEEELi64ENS_10bfloat16_tEfNS_4arch4Sm90ELb0ELb1ELb0ELb1ELb0ELb1ELb0ELb1ELb1ELb1ELb0ELb0EEENS1_21CollectiveEpilogueFwdINS6_IJSA_SC_SB_EEES9_SE_SG_Li384ELb1ELb1ELb0ELb0EEENS1_36VarlenDynamicPersistentTileSchedulerILi192ELi128ELi384ELi128ELb0ELb1ELb1ELb1ELb0ELb1EEEEEEEEEvNT_6ParamsE --------------------------
	.section	.nv.info._ZN7cutlass13device_kernelIN5flash11enable_sm90INS1_16FlashAttnFwdSm90INS1_25CollectiveMainloopFwdSm90ILi2EN4cute5tupleIJNS5_1CILi1EEES8_S8_EEENS6_IJNS7_ILi192EEENS7_ILi128EEENS7_ILi64EEEEEELi64ENS_10bfloat16_tEfNS_4arch4Sm90ELb0ELb1ELb0ELb1ELb0ELb1ELb0ELb1ELb1ELb1ELb0ELb0EEENS1_21CollectiveEpilogueFwdINS6_IJSA_SC_SB_EEES9_SE_SG_Li384ELb1ELb1ELb0ELb0EEENS1_36VarlenDynamicPersistentTileSchedulerILi192ELi128ELi384ELi128ELb0ELb1ELb1ELb1ELb0ELb1EEEEEEEEEvNT_6ParamsE,"",@"SHT_CUDA_INFO"
	.sectionflags	@""
	.align	4


	//----- nvinfo : EIATTR_CUDA_API_VERSION
	.align		4
        /*0000*/ 	.byte	0x04, 0x37
        /*0002*/ 	.short	(.L_1627 - .L_1626)
.L_1626:
        /*0004*/ 	.word	0x00000082


	//----- nvinfo : EIATTR_KPARAM_INFO
	.align		4
.L_1627:
        /*0008*/ 	.byte	0x04, 0x17
        /*000a*/ 	.short	(.L_1629 - .L_1628)
.L_1628:
        /*000c*/ 	.word	0x00000000
        /*0010*/ 	.short	0x0000
        /*0012*/ 	.short	0x0070
        /*0014*/ 	.byte	0x00, 0xf0, 0x01, 0x2a


	//----- nvinfo : EIATTR_SPARSE_MMA_MASK
	.align		4
.L_1629:
        /*0018*/ 	.byte	0x03, 0x50
        /*001a*/ 	.short	0x0000


	//----- nvinfo : EIATTR_MAXREG_COUNT
	.align		4
        /*001c*/ 	.byte	0x03, 0x1b
        /*001e*/ 	.short	0x0080


	//----- nvinfo : EIATTR_NUM_BARRIERS
	.align		4
        /*0020*/ 	.byte	0x02, 0x4c
        /*0022*/ 	.byte	0x10
	.zero		1


	//----- nvinfo : EIATTR_EXTERNS
	.align		4
        /*0024*/ 	.byte	0x04, 0x0f
        /*0026*/ 	.short	(.L_1631 - .L_1630)


	//   ....[0]....
	.align		4
.L_1630:
        /*0028*/ 	.word	index@(__assertfail)


	//----- nvinfo : EIATTR_ANNOTATIONS
	.align		4
.L_1631:
        /*002c*/ 	.byte	0x04, 0x55
        /*002e*/ 	.short	(.L_1633 - .L_1632)


	//   ....[0]....
.L_1632:
        /* <DEDUP_REMOVED lines=76> */


	//----- nvinfo : EIATTR_MERCURY_ISA_VERSION
	.align		4
.L_1633:
        /*04e0*/ 	.byte	0x03, 0x5f
        /*04e2*/ 	.short	0x0101


	//----- nvinfo : EIATTR_UNUSED_LOAD_BYTE_OFFSET
	.align		4
        /*04e4*/ 	.byte	0x04, 0x44
        /*04e6*/ 	.short	(.L_1635 - .L_1634)


	//   ....[0]....
.L_1634:
        /*04e8*/ 	.word	0x00000ae0
        /*04ec*/ 	.word	0x0000fff0


	//   ....[1]....
        /*04f0*/ 	.word	0x00015480
        /*04f4*/ 	.word	0x0000fff0


	//----- nvinfo : EIATTR_INT_WARP_WIDE_INSTR_OFFSETS
	.align		4
.L_1635:
        /*04f8*/ 	.byte	0x04, 0x31
        /*04fa*/ 	.short	(.L_1637 - .L_1636)


	//   ....[0]....
.L_1636:
        /*04fc*/ 	.word	0x00000190


	//   ....[1]....
        /*0500*/ 	.word	0x000001d0


	//   ....[2]....
        /*0504*/ 	.word	0x00000240


	//   ....[3]....
        /*0508*/ 	.word	0x000195d0


	//   ....[4]....
        /*050c*/ 	.word	0x00019660


	//   ....[5]....
        /*0510*/ 	.word	0x0001c6e0


	//   ....[6]....
        /*0514*/ 	.word	0x0001c770


	//----- nvinfo : EIATTR_COOP_GROUP_MASK_REGIDS
	.align		4
.L_1637:
        /*0518*/ 	.byte	0x04, 0x29
        /*051a*/ 	.short	(.L_1639 - .L_1638)


	//   ....[0]....
.L_1638:
        /*051c*/ 	.word	0xffffffff


	//   ....[1]....
        /*0520*/ 	.word	0xffffffff


	//   ....[2]....
        /*0524*/ 	.word	0xffffffff


	//   ....[3]....
        /*0528*/ 	.word	0xffffffff


	//   ....[4]....
        /*052c*/ 	.word	0xffffffff


	//   ....[5]....
        /*0530*/ 	.word	0xffffffff


	//   ....[6]....
        /*0534*/ 	.word	0xffffffff


	//   ....[7]....
        /*0538*/ 	.word	0xffffffff


	//   ....[8]....
        /*053c*/ 	.word	0xffffffff


	//   ....[9]....
        /*0540*/ 	.word	0xffffffff


	//   ....[10]....
        /*0544*/ 	.word	0xffffffff


	//   ....[11]....
        /*0548*/ 	.word	0xffffffff


	//   ....[12]....
        /*054c*/ 	.word	0xffffffff


	//   ....[13]....
        /*0550*/ 	.word	0xffffffff


	//   ....[14]....
        /*0554*/ 	.word	0xffffffff


	//   ....[15]....
        /*0558*/ 	.word	0xffffffff


	//   ....[16]....
        /*055c*/ 	.word	0xffffffff


	//   ....[17]....
        /*0560*/ 	.word	0xffffffff


	//   ....[18]....
        /*0564*/ 	.word	0xffffffff


	//   ....[19]....
        /*0568*/ 	.word	0xffffffff


	//   ....[20]....
        /*056c*/ 	.word	0xffffffff


	//   ....[21]....
        /*0570*/ 	.word	0xffffffff


	//   ....[22]....
        /*0574*/ 	.word	0xffffffff


	//   ....[23]....
        /*0578*/ 	.word	0xffffffff


	//   ....[24]....
        /*057c*/ 	.word	0xffffffff


	//   ....[25]....
        /*0580*/ 	.word	0xffffffff


	//   ....[26]....
        /*0584*/ 	.word	0xffffffff


	//   ....[27]....
        /*0588*/ 	.word	0xffffffff


	//   ....[28]....
        /*058c*/ 	.word	0xffffffff


	//   ....[29]....
        /*0590*/ 	.word	0xffffffff


	//   ....[30]....
        /*0594*/ 	.word	0xffffffff


	//   ....[31]....
        /*0598*/ 	.word	0xffffffff


	//   ....[32]....
        /*059c*/ 	.word	0xffffffff


	//   ....[33]....
        /*05a0*/ 	.word	0xffffffff


	//   ....[34]....
        /*05a4*/ 	.word	0xffffffff


	//   ....[35]....
        /*05a8*/ 	.word	0xffffffff


	//   ....[36]....
        /*05ac*/ 	.word	0xffffffff


	//   ....[37]....
        /*05b0*/ 	.word	0xffffffff


	//   ....[38]....
        /*05b4*/ 	.word	0xffffffff


	//   ....[39]....
        /*05b8*/ 	.word	0xffffffff


	//   ....[40]....
        /*05bc*/ 	.word	0xffffffff


	//   ....[41]....
        /*05c0*/ 	.word	0xffffffff


	//   ....[42]....
        /*05c4*/ 	.word	0xffffffff


	//   ....[43]....
        /*05c8*/ 	.word	0xffffffff


	//   ....[44]....
        /*05cc*/ 	.word	0xffffffff


	//   ....[45]....
        /*05d0*/ 	.word	0xffffffff


	//   ....[46]....
        /*05d4*/ 	.word	0xffffffff


	//   ....[47]....
        /*05d8*/ 	.word	0xffffffff


	//   ....[48]....
        /*05dc*/ 	.word	0xffffffff


	//   ....[49]....
        /*05e0*/ 	.word	0xffffffff


	//   ....[50]....
        /*05e4*/ 	.word	0xffffffff


	//   ....[51]....
        /*05e8*/ 	.word	0xffffffff


	//   ....[52]....
        /*05ec*/ 	.word	0xffffffff


	//   ....[53]....
        /*05f0*/ 	.word	0xffffffff


	//   ....[54]....
        /*05f4*/ 	.word	0xffffffff


	//   ....[55]....
        /*05f8*/ 	.word	0xffffffff


	//   ....[56]....
        /*05fc*/ 	.word	0xffffffff


	//   ....[57]....
        /*0600*/ 	.word	0xffffffff


	//   ....[58]....
        /*0604*/ 	.word	0xffffffff


	//   ....[59]....
        /*0608*/ 	.word	0xffffffff


	//   ....[60]....
        /*060c*/ 	.word	0xffffffff


	//   ....[61]....
        /*0610*/ 	.word	0xffffffff


	//   ....[62]....
        /*0614*/ 	.word	0xffffffff


	//   ....[63]....
        /*0618*/ 	.word	0xffffffff


	//   ....[64]....
        /*061c*/ 	.word	0xffffffff


	//   ....[65]....
        /*0620*/ 	.word	0xffffffff


	//   ....[66]....
        /*0624*/ 	.word	0xffffffff


	//   ....[67]....
        /*0628*/ 	.word	0xffffffff


	//   ....[68]....
        /*062c*/ 	.word	0xffffffff


	//   ....[69]....
        /*0630*/ 	.word	0xffffffff


	//   ....[70]....
        /*0634*/ 	.word	0xffffffff


	//   ....[71]....
        /*0638*/ 	.word	0xffffffff


	//   ....[72]....
        /*063c*/ 	.word	0xffffffff


	//   ....[73]....
        /*0640*/ 	.word	0xffffffff


	//   ....[74]....
        /*0644*/ 	.word	0xffffffff


	//   ....[75]....
        /*0648*/ 	.word	0xffffffff


	//   ....[76]....
        /*064c*/ 	.word	0xffffffff


	//   ....[77]....
        /*0650*/ 	.word	0xffffffff


	//   ....[78]....
        /*0654*/ 	.word	0xffffffff


	//   ....[79]....
        /*0658*/ 	.word	0xffffffff


	//   ....[80]....
        /*065c*/ 	.word	0xffffffff


	//   ....[81]....
        /*0660*/ 	.word	0xffffffff


	//   ....[82]....
        /*0664*/ 	.word	0xffffffff


	//   ....[83]....
        /*0668*/ 	.word	0xffffffff


	//   ....[84]....
        /*066c*/ 	.word	0xffffffff


	//   ....[85]....
        /*0670*/ 	.word	0xffffffff


	//   ....[86]....
        /*0674*/ 	.word	0xffffffff


	//   ....[87]....
        /*0678*/ 	.word	0xffffffff


	//   ....[88]....
        /*067c*/ 	.word	0xffffffff


	//   ....[89]....
        /*0680*/ 	.word	0xffffffff


	//   ....[90]....
        /*0684*/ 	.word	0xffffffff


	//   ....[91]....
        /*0688*/ 	.word	0xffffffff


	//   ....[92]....
        /*068c*/ 	.word	0xffffffff


	//   ....[93]....
        /*0690*/ 	.word	0xffffffff


	//   ....[94]....
        /*0694*/ 	.word	0xffffffff


	//   ....[95]....
        /*0698*/ 	.word	0xffffffff


	//   ....[96]....
        /*069c*/ 	.word	0xffffffff


	//   ....[97]....
        /*06a0*/ 	.word	0xffffffff


	//   ....[98]....
        /*06a4*/ 	.word	0xffffffff


	//   ....[99]....
        /*06a8*/ 	.word	0xffffffff


	//   ....[100]....
        /*06ac*/ 	.word	0xffffffff


	//   ....[101]....
        /*06b0*/ 	.word	0xffffffff


	//   ....[102]....
        /*06b4*/ 	.word	0xffffffff


	//   ....[103]....
        /*06b8*/ 	.word	0xffffffff


	//   ....[104]....
        /*06bc*/ 	.word	0xffffffff


	//   ....[105]....
        /*06c0*/ 	.word	0xffffffff


	//   ....[106]....
        /*06c4*/ 	.word	0xffffffff


	//   ....[107]....
        /*06c8*/ 	.word	0xffffffff


	//   ....[108]....
        /*06cc*/ 	.word	0xffffffff


	//   ....[109]....
        /*06d0*/ 	.word	0xffffffff


	//   ....[110]....
        /*06d4*/ 	.word	0xffffffff


	//   ....[111]....
        /*06d8*/ 	.word	0xffffffff


	//   ....[112]....
        /*06dc*/ 	.word	0xffffffff


	//   ....[113]....
        /*06e0*/ 	.word	0xffffffff


	//   ....[114]....
        /*06e4*/ 	.word	0xffffffff


	//   ....[115]....
        /*06e8*/ 	.word	0xffffffff


	//   ....[116]....
        /*06ec*/ 	.word	0xffffffff


	//   ....[117]....
        /*06f0*/ 	.word	0xffffffff


	//   ....[118]....
        /*06f4*/ 	.word	0xffffffff


	//   ....[119]....
        /*06f8*/ 	.word	0xffffffff


	//   ....[120]....
        /*06fc*/ 	.word	0xffffffff


	//   ....[121]....
        /*0700*/ 	.word	0xffffffff


	//   ....[122]....
        /*0704*/ 	.word	0xffffffff


	//   ....[123]....
        /*0708*/ 	.word	0xffffffff


	//   ....[124]....
        /*070c*/ 	.word	0xffffffff


	//   ....[125]....
        /*0710*/ 	.word	0xffffffff


	//   ....[126]....
        /*0714*/ 	.word	0xffffffff


	//   ....[127]....
        /*0718*/ 	.word	0xffffffff


	//   ....[128]....
        /*071c*/ 	.word	0xffffffff


	//   ....[129]....
        /*0720*/ 	.word	0xffffffff


	//   ....[130]....
        /*0724*/ 	.word	0x0500000f


	//   ....[131]....
        /*0728*/ 	.word	0x0500000f


	//   ....[132]....
        /*072c*/ 	.word	0x0500000f


	//   ....[133]....
        /*0730*/ 	.word	0x0500000f


	//   ....[134]....
        /*0734*/ 	.word	0x0500000f


	//   ....[135]....
        /*0738*/ 	.word	0x0500000f


	//   ....[136]....
        /*073c*/ 	.word	0x0500000f


	//   ....[137]....
        /*0740*/ 	.word	0x0500000f


	//   ....[138]....
        /*0744*/ 	.word	0x0500000f


	//   ....[139]....
        /*0748*/ 	.word	0x0500000f


	//   ....[140]....
        /*074c*/ 	.word	0x0500000f


	//   ....[141]....
        /*0750*/ 	.word	0x0500000f


	//   ....[142]....
        /*0754*/ 	.word	0x0500000f


	//   ....[143]....
        /*0758*/ 	.word	0x0500000f


	//   ....[144]....
        /*075c*/ 	.word	0x0500000f


	//   ....[145]....
        /*0760*/ 	.word	0x0500000f


	//   ....[146]....
        /*0764*/ 	.word	0x0500000f


	//   ....[147]....
        /*0768*/ 	.word	0x0500000f


	//   ....[148]....
        /*076c*/ 	.word	0x0500000f


	//   ....[149]....
        /*0770*/ 	.word	0x0500000f


	//   ....[150]....
        /*0774*/ 	.word	0x0500000f


	//   ....[151]....
        /*0778*/ 	.word	0x0500000f


	//   ....[152]....
        /*077c*/ 	.word	0x0500000f


	//   ....[153]....
        /*0780*/ 	.word	0x0500000f


	//   ....[154]....
        /*0784*/ 	.word	0x0500000f


	//   ....[155]....
        /*0788*/ 	.word	0x0500000f


	//   ....[156]....
        /*078c*/ 	.word	0x0500000f


	//   ....[157]....
        /*0790*/ 	.word	0x0500000f


	//   ....[158]....
        /*0794*/ 	.word	0x0500000f


	//   ....[159]....
        /*0798*/ 	.word	0x0500000f


	//   ....[160]....
        /*079c*/ 	.word	0x0500000f


	//   ....[161]....
        /*07a0*/ 	.word	0x0500000f


	//   ....[162]....
        /*07a4*/ 	.word	0x0500000f


	//   ....[163]....
        /*07a8*/ 	.word	0x0500000f


	//   ....[164]....
        /*07ac*/ 	.word	0x0500000f


	//   ....[165]....
        /*07b0*/ 	.word	0x0500000f


	//   ....[166]....
        /*07b4*/ 	.word	0x0500000f


	//   ....[167]....
        /*07b8*/ 	.word	0x0500000f


	//   ....[168]....
        /*07bc*/ 	.word	0x0500000f


	//   ....[169]....
        /*07c0*/ 	.word	0x0500000f


	//   ....[170]....
        /*07c4*/ 	.word	0x0500000f


	//   ....[171]....
        /*07c8*/ 	.word	0x0500000f


	//   ....[172]....
        /*07cc*/ 	.word	0x0500000f


	//   ....[173]....
        /*07d0*/ 	.word	0x0500000f


	//   ....[174]....
        /*07d4*/ 	.word	0x0500000f


	//   ....[175]....
        /*07d8*/ 	.word	0x0500000f


	//   ....[176]....
        /*07dc*/ 	.word	0x0500000f


	//   ....[177]....
        /*07e0*/ 	.word	0x0500000f


	//   ....[178]....
        /*07e4*/ 	.word	0x0500000f


	//   ....[179]....
        /*07e8*/ 	.word	0x0500000f


	//   ....[180]....
        /*07ec*/ 	.word	0x0500000f


	//   ....[181]....
        /*07f0*/ 	.word	0x0500000f


	//   ....[182]....
        /*07f4*/ 	.word	0x0500000f


	//   ....[183]....
        /*07f8*/ 	.word	0x0500000f


	//   ....[184]....
        /*07fc*/ 	.word	0x0500000f


	//   ....[185]....
        /*0800*/ 	.word	0x0500000f


	//   ....[186]....
        /*0804*/ 	.word	0x0500000f


	//   ....[187]....
        /*0808*/ 	.word	0x0500000f


	//   ....[188]....
        /*080c*/ 	.word	0x0500000f


	//   ....[189]....
        /*0810*/ 	.word	0x0500000f


	//   ....[190]....
        /*0814*/ 	.word	0x0500000f


	//   ....[191]....
        /*0818*/ 	.word	0x0500000f


	//   ....[192]....
        /*081c*/ 	.word	0x0500000f


	//   ....[193]....
        /*0820*/ 	.word	0x0500000f


	//   ....[194]....
        /*0824*/ 	.word	0x0500000f


	//   ....[195]....
        /*0828*/ 	.word	0x0500000f


	//   ....[196]....
        /*082c*/ 	.word	0x0500000f


	//   ....[197]....
        /*0830*/ 	.word	0x0500000f


	//   ....[198]....
        /*0834*/ 	.word	0x0500000f


	//----- nvinfo : EIATTR_COOP_GROUP_INSTR_OFFSETS
	.align		4
.L_1639:
        /*0838*/ 	.byte	0x04, 0x28
        /*083a*/ 	.short	(.L_1641 - .L_1640)


	//   ....[0]....
.L_1640:
        /*083c*/ 	.word	0x00000070


	//   ....[1]....
        /*0840*/ 	.word	0x000001a0


	//   ....[2]....
        /*0844*/ 	.word	0x000001f0


	//   ....[3]....
        /*0848*/ 	.word	0x00000420


	//   ....[4]....
        /*084c*/ 	.word	0x00000580


	//   ....[5]....
        /*0850*/ 	.word	0x000006a0


	//   ....[6]....
        /*0854*/ 	.word	0x00000800


	//   ....[7]....
        /*0858*/ 	.word	0x000061f0


	//   ....[8]....
        /*085c*/ 	.word	0x000069c0


	//   ....[9]....
        /*0860*/ 	.word	0x000069d0


	//   ....[10]....
        /*0864*/ 	.word	0x000069e0


	//   ....[11]....
        /*0868*/ 	.word	0x000069f0


	//   ....[12]....
        /*086c*/ 	.word	0x00006d20


	//   ....[13]....
        /*0870*/ 	.word	0x00006d30


	//   ....[14]....
        /*0874*/ 	.word	0x00006d40


	//   ....[15]....
        /*0878*/ 	.word	0x00006d50


	//   ....[16]....
        /*087c*/ 	.word	0x00008160


	//   ....[17]....
        /*0880*/ 	.word	0x00008170


	//   ....[18]....
        /*0884*/ 	.word	0x00008180


	//   ....[19]....
        /*0888*/ 	.word	0x00008190


	//   ....[20]....
        /*088c*/ 	.word	0x00008290


	//   ....[21]....
        /*0890*/ 	.word	0x000082b0


	//   ....[22]....
        /*0894*/ 	.word	0x00008340


	//   ....[23]....
        /*0898*/ 	.word	0x00008370


	//   ....[24]....
        /*089c*/ 	.word	0x00009ad0


	//   ....[25]....
        /*08a0*/ 	.word	0x00009db0


	//   ....[26]....
        /*08a4*/ 	.word	0x0000b010


	//   ....[27]....
        /*08a8*/ 	.word	0x0000b120


	//   ....[28]....
        /*08ac*/ 	.word	0x0000ba20


	//   ....[29]....
        /*08b0*/ 	.word	0x0000ba90


	//   ....[30]....
        /*08b4*/ 	.word	0x0000d2e0


	//   ....[31]....
        /*08b8*/ 	.word	0x0000d560


	//   ....[32]....
        /*08bc*/ 	.word	0x0000e230


	//   ....[33]....
        /*08c0*/ 	.word	0x0000e390


	//   ....[34]....
        /*08c4*/ 	.word	0x0000ea60


	//   ....[35]....
        /*08c8*/ 	.word	0x0000ead0


	//   ....[36]....
        /*08cc*/ 	.word	0x00010460


	//   ....[37]....
        /*08d0*/ 	.word	0x00010480


	//   ....[38]....
        /*08d4*/ 	.word	0x000109a0


	//   ....[39]....
        /*08d8*/ 	.word	0x00010ac0


	//   ....[40]....
        /*08dc*/ 	.word	0x000124b0


	//   ....[41]....
        /*08e0*/ 	.word	0x00012730


	//   ....[42]....
        /*08e4*/ 	.word	0x000133f0


	//   ....[43]....
        /*08e8*/ 	.word	0x000134a0


	//   ....[44]....
        /*08ec*/ 	.word	0x00013be0


	//   ....[45]....
        /*08f0*/ 	.word	0x00013c20


	//   ....[46]....
        /*08f4*/ 	.word	0x00014c70


	//   ....[47]....
        /*08f8*/ 	.word	0x00014cb0


	//   ....[48]....
        /*08fc*/ 	.word	0x00014d90


	//   ....[49]....
        /*0900*/ 	.word	0x00015040


	//   ....[50]....
        /*0904*/ 	.word	0x00015cb0


	//   ....[51]....
        /*0908*/ 	.word	0x00015cf0


	//   ....[52]....
        /*090c*/ 	.word	0x00015d20


	//   ....[53]....
        /*0910*/ 	.word	0x00015d50


	//   ....[54]....
        /*0914*/ 	.word	0x000161a0


	//   ....[55]....
        /*0918*/ 	.word	0x000161e0


	//   ....[56]....
        /*091c*/ 	.word	0x00016200


	//   ....[57]....
        /*0920*/ 	.word	0x00016240


	//   ....[58]....
        /*0924*/ 	.word	0x00016260


	//   ....[59]....
        /*0928*/ 	.word	0x00016280


	//   ....[60]....
        /*092c*/ 	.word	0x000162a0


	//   ....[61]....
        /*0930*/ 	.word	0x000162d0


	//   ....[62]....
        /*0934*/ 	.word	0x00016af0


	//   ....[63]....
        /*0938*/ 	.word	0x00016b20


	//   ....[64]....
        /*093c*/ 	.word	0x00016b40


	//   ....[65]....
        /*0940*/ 	.word	0x00016b70


	//   ....[66]....
        /*0944*/ 	.word	0x00016ba0


	//   ....[67]....
        /*0948*/ 	.word	0x00016bb0


	//   ....[68]....
        /*094c*/ 	.word	0x00016be0


	//   ....[69]....
        /*0950*/ 	.word	0x00016c50


	//   ....[70]....
        /*0954*/ 	.word	0x00016d70


	//   ....[71]....
        /*0958*/ 	.word	0x00016f60


	//   ....[72]....
        /*095c*/ 	.word	0x00016f90


	//   ....[73]....
        /*0960*/ 	.word	0x00016fc0


	//   ....[74]....
        /*0964*/ 	.word	0x00016ff0


	//   ....[75]....
        /*0968*/ 	.word	0x00017020


	//   ....[76]....
        /*096c*/ 	.word	0x00017050


	//   ....[77]....
        /*0970*/ 	.word	0x000171c0


	//   ....[78]....
        /*0974*/ 	.word	0x000171f0


	//   ....[79]....
        /*0978*/ 	.word	0x00017220


	//   ....[80]....
        /*097c*/ 	.word	0x00017250


	//   ....[81]....
        /*0980*/ 	.word	0x00017280


	//   ....[82]....
        /*0984*/ 	.word	0x000172b0


	//   ....[83]....
        /*0988*/ 	.word	0x00017350


	//   ....[84]....
        /*098c*/ 	.word	0x000173b0


	//   ....[85]....
        /*0990*/ 	.word	0x00017450


	//   ....[86]....
        /*0994*/ 	.word	0x000184e0


	//   ....[87]....
        /*0998*/ 	.word	0x00019b60


	//   ....[88]....
        /*099c*/ 	.word	0x0001a760


	//   ....[89]....
        /*09a0*/ 	.word	0x0001a770


	//   ....[90]....
        /*09a4*/ 	.word	0x0001a790


	//   ....[91]....
        /*09a8*/ 	.word	0x0001a820


	//   ....[92]....
        /*09ac*/ 	.word	0x0001a830


	//   ....[93]....
        /*09b0*/ 	.word	0x0001a8a0


	//   ....[94]....
        /*09b4*/ 	.word	0x0001a8b0


	//   ....[95]....
        /*09b8*/ 	.word	0x0001a920


	//   ....[96]....
        /*09bc*/ 	.word	0x0001a930


	//   ....[97]....
        /*09c0*/ 	.word	0x0001a9a0


	//   ....[98]....
        /*09c4*/ 	.word	0x0001a9b0


	//   ....[99]....
        /*09c8*/ 	.word	0x0001aa20


	//   ....[100]....
        /*09cc*/ 	.word	0x0001aa30


	//   ....[101]....
        /*09d0*/ 	.word	0x0001aaa0


	//   ....[102]....
        /*09d4*/ 	.word	0x0001aab0


	//   ....[103]....
        /*09d8*/ 	.word	0x0001aac0


	//   ....[104]....
        /*09dc*/ 	.word	0x0001ab00


	//   ....[105]....
        /*09e0*/ 	.word	0x0001ab20


	//   ....[106]....
        /*09e4*/ 	.word	0x0001ab70


	//   ....[107]....
        /*09e8*/ 	.word	0x0001ac30


	//   ....[108]....
        /*09ec*/ 	.word	0x0001ac40


	//   ....[109]....
        /*09f0*/ 	.word	0x0001acb0


	//   ....[110]....
        /*09f4*/ 	.word	0x0001acc0


	//   ....[111]....
        /*09f8*/ 	.word	0x0001acd0


	//   ....[112]....
        /*09fc*/ 	.word	0x0001cc40


	//   ....[113]....
        /*0a00*/ 	.word	0x0001cc90


	//   ....[114]....
        /*0a04*/ 	.word	0x0001ccc0


	//   ....[115]....
        /*0a08*/ 	.word	0x0001ccf0


	//   ....[116]....
        /*0a0c*/ 	.word	0x0001cd00


	//   ....[117]....
        /*0a10*/ 	.word	0x0001cd30


	//   ....[118]....
        /*0a14*/ 	.word	0x0001cd60


	//   ....[119]....
        /*0a18*/ 	.word	0x0001cd90


	//   ....[120]....
        /*0a1c*/ 	.word	0x0001cf10


	//   ....[121]....
        /*0a20*/ 	.word	0x0001cf40


	//   ....[122]....
        /*0a24*/ 	.word	0x0001cf70


	//   ....[123]....
        /*0a28*/ 	.word	0x0001cfa0


	//   ....[124]....
        /*0a2c*/ 	.word	0x0001cfd0


	//   ....[125]....
        /*0a30*/ 	.word	0x0001d000


	//   ....[126]....
        /*0a34*/ 	.word	0x0001d0c0


	//   ....[127]....
        /*0a38*/ 	.word	0x0001d0e0


	//   ....[128]....
        /*0a3c*/ 	.word	0x0001d150


	//   ....[129]....
        /*0a40*/ 	.word	0x0001d7f0


	//   ....[130]....
        /*0a44*/ 	.word	0x0001dc50


	//   ....[131]....
        /*0a48*/ 	.word	0x0001dd00


	//   ....[132]....
        /*0a4c*/ 	.word	0x0001dd90


	//   ....[133]....
        /*0a50*/ 	.word	0x0001dde0


	//   ....[134]....
        /*0a54*/ 	.word	0x0001de30


	//   ....[135]....
        /*0a58*/ 	.word	0x0001dec0


	//   ....[136]....
        /*0a5c*/ 	.word	0x0001df50


	//   ....[137]....
        /*0a60*/ 	.word	0x0001dfa0


	//   ....[138]....
        /*0a64*/ 	.word	0x0001dff0


	//   ....[139]....
        /*0a68*/ 	.word	0x0001e0e0


	//   ....[140]....
        /*0a6c*/ 	.word	0x0001e190


	//   ....[141]....
        /*0a70*/ 	.word	0x0001e1e0


	//   ....[142]....
        /*0a74*/ 	.word	0x0001e230


	//   ....[143]....
        /*0a78*/ 	.word	0x0001e3c0


	//   ....[144]....
        /*0a7c*/ 	.word	0x0001e510


	//   ....[145]....
        /*0a80*/ 	.word	0x0001e5c0


	//   ....[146]....
        /*0a84*/ 	.word	0x0001e610


	//   ....[147]....
        /*0a88*/ 	.word	0x0001e980


	//   ....[148]....
        /*0a8c*/ 	.word	0x0001ea20


	//   ....[149]....
        /*0a90*/ 	.word	0x0001ea80


	//   ....[150]....
        /*0a94*/ 	.word	0x0001eaf0


	//   ....[151]....
        /*0a98*/ 	.word	0x0001eb50


	//   ....[152]....
        /*0a9c*/ 	.word	0x0001ebc0


	//   ....[153]....
        /*0aa0*/ 	.word	0x0001ec80


	//   ....[154]....
        /*0aa4*/ 	.word	0x0001ece0


	//   ....[155]....
        /*0aa8*/ 	.word	0x0001eda0


	//   ....[156]....
        /*0aac*/ 	.word	0x0001f080


	//   ....[157]....
        /*0ab0*/ 	.word	0x0001f260


	//   ....[158]....
        /*0ab4*/ 	.word	0x0001f2b0


	//   ....[159]....
        /*0ab8*/ 	.word	0x0001f310


	//   ....[160]....
        /*0abc*/ 	.word	0x0001f3e0


	//   ....[161]....
        /*0ac0*/ 	.word	0x0001f440


	//   ....[162]....
        /*0ac4*/ 	.word	0x0001f520


	//   ....[163]....
        /*0ac8*/ 	.word	0x0001f580


	//   ....[164]....
        /*0acc*/ 	.word	0x0001f660


	//   ....[165]....
        /*0ad0*/ 	.word	0x0001f6c0


	//   ....[166]....
        /*0ad4*/ 	.word	0x0001f7a0


	//   ....[167]....
        /*0ad8*/ 	.word	0x0001f800


	//   ....[168]....
        /*0adc*/ 	.word	0x0001f8e0


	//   ....[169]....
        /*0ae0*/ 	.word	0x0001f940


	//   ....[170]....
        /*0ae4*/ 	.word	0x0001fa20


	//   ....[171]....
        /*0ae8*/ 	.word	0x0001fa80


	//   ....[172]....
        /*0aec*/ 	.word	0x0001fb70


	//   ....[173]....
        /*0af0*/ 	.word	0x0001fbe0


	//   ....[174]....
        /*0af4*/ 	.word	0x0001fcb0


	//   ....[175]....
        /*0af8*/ 	.word	0x0001fd10


	//   ....[176]....
        /*0afc*/ 	.word	0x0001fe00


	//   ....[177]....
        /*0b00*/ 	.word	0x0001fe60


	//   ....[178]....
        /*0b04*/ 	.word	0x0001ff30


	//   ....[179]....
        /*0b08*/ 	.word	0x0001ff90


	//   ....[180]....
        /*0b0c*/ 	.word	0x00020050


	//   ....[181]....
        /*0b10*/ 	.word	0x00020360


	//   ....[182]....
        /*0b14*/ 	.word	0x00020400


	//   ....[183]....
        /*0b18*/ 	.word	0x00020520


	//   ....[184]....
        /*0b1c*/ 	.word	0x00020590


	//   ....[185]....
        /*0b20*/ 	.word	0x00020600


	//   ....[186]....
        /*0b24*/ 	.word	0x00020670


	//   ....[187]....
        /*0b28*/ 	.word	0x000206e0


	//   ....[188]....
        /*0b2c*/ 	.word	0x00020760


	//   ....[189]....
        /*0b30*/ 	.word	0x000207f0


	//   ....[190]....
        /*0b34*/ 	.word	0x00020880


	//   ....[191]....
        /*0b38*/ 	.word	0x000208f0


	//   ....[192]....
        /*0b3c*/ 	.word	0x00020960


	//   ....[193]....
        /*0b40*/ 	.word	0x000209d0


	//   ....[194]....
        /*0b44*/ 	.word	0x00020a50


	//   ....[195]....
        /*0b48*/ 	.word	0x00020ac0


	//   ....[196]....
        /*0b4c*/ 	.word	0x00020b60


	//   ....[197]....
        /*0b50*/ 	.word	0x00020bf0


	//   ....[198]....
        /*0b54*/ 	.word	0x00020d10


	//----- nvinfo : EIATTR_REG_RECONFIG
	.align		4
.L_1641:
        /*0b58*/ 	.byte	0x01, 0x54
	.zero		2


	//----- nvinfo : EIATTR_SYSCALL_OFFSETS
	.align		4
        /*0b5c*/ 	.byte	0x04, 0x46
        /*0b5e*/ 	.short	(.L_1643 - .L_1642)


	//   ....[0]....
.L_1642:
        /*0b60*/ 	.word	0x00001b90


	//   ....[1]....
        /*0b64*/ 	.word	0x00001ce0


	//   ....[2]....
        /*0b68*/ 	.word	0x000063c0


	//   ....[3]....
        /*0b6c*/ 	.word	0x000066e0


	//   ....[4]....
        /*0b70*/ 	.word	0x000197c0


	//   ....[5]....
        /*0b74*/ 	.word	0x00019910


	//   ....[6]....
        /*0b78*/ 	.word	0x00019a00


	//   ....[7]....
        /*0b7c*/ 	.word	0x0001a230


	//----- nvinfo : EIATTR_MBARRIER_INSTR_OFFSETS
	.align		4
.L_1643:
        /*0b80*/ 	.byte	0x04, 0x39
        /*0b82*/ 	.short	(.L_1645 - .L_1644)


	//   ....[0]....
.L_1644:
        /*0b84*/ 	.word	0x000002d0
        /*0b88*/ 	.word	0x000000ff
        /*0b8c*/ 	.word	0x00016800
        /*0b90*/ 	.short	0x0100
        /*0b92*/ 	.byte	0x08
	.zero		1


	//   ....[1]....
        /*0b94*/ 	.word	0x000002e0
        /*0b98*/ 	.word	0x000000ff
        /*0b9c*/ 	.word	0x00016820
        /*0ba0*/ 	.short	0x0100
        /*0ba2*/ 	.byte	0x08
	.zero		1


	//   ....[2]....
        /*0ba4*/ 	.word	0x000003d0
        /*0ba8*/ 	.word	0x000000ff
        /*0bac*/ 	.word	0x00016830
        /*0bb0*/ 	.short	0x0100
        /*0bb2*/ 	.byte	0x08
	.zero		1


	//   ....[3]....
        /*0bb4*/ 	.word	0x000003e0
        /*0bb8*/ 	.word	0x000000ff
        /*0bbc*/ 	.word	0x00016840
        /*0bc0*/ 	.short	0x0100
        /*0bc2*/ 	.byte	0x08
	.zero		1


	//   ....[4]....
        /*0bc4*/ 	.word	0x000003f0
        /*0bc8*/ 	.word	0x000000ff
        /*0bcc*/ 	.word	0x00016838
        /*0bd0*/ 	.short	0x0100
        /*0bd2*/ 	.byte	0x08
	.zero		1


	//   ....[5]....
        /*0bd4*/ 	.word	0x00000400
        /*0bd8*/ 	.word	0x000000ff
        /*0bdc*/ 	.word	0x00016848
        /*0be0*/ 	.short	0x0100
        /*0be2*/ 	.byte	0x08
	.zero		1


	//   ....[6]....
        /*0be4*/ 	.word	0x00000530
        /*0be8*/ 	.word	0x000000ff
        /*0bec*/ 	.word	0x00016850
        /*0bf0*/ 	.short	0x0100
        /*0bf2*/ 	.byte	0x08
	.zero		1


	//   ....[7]....
        /*0bf4*/ 	.word	0x00000540
        /*0bf8*/ 	.word	0x000000ff
        /*0bfc*/ 	.word	0x00016860
        /*0c00*/ 	.short	0x0100
        /*0c02*/ 	.byte	0x08
	.zero		1


	//   ....[8]....
        /*0c04*/ 	.word	0x00000550
        /*0c08*/ 	.word	0x000000ff
        /*0c0c*/ 	.word	0x00016858
        /*0c10*/ 	.short	0x0100
        /*0c12*/ 	.byte	0x08
	.zero		1


	//   ....[9]....
        /*0c14*/ 	.word	0x00000560
        /*0c18*/ 	.word	0x000000ff
        /*0c1c*/ 	.word	0x00016868
        /*0c20*/ 	.short	0x0100
        /*0c22*/ 	.byte	0x08
	.zero		1


	//   ....[10]....
        /*0c24*/ 	.word	0x00000650
        /*0c28*/ 	.word	0x000000ff
        /*0c2c*/ 	.word	0x00016870
        /*0c30*/ 	.short	0x0100
        /*0c32*/ 	.byte	0x06
	.zero		1


	//   ....[11]....
        /*0c34*/ 	.word	0x00000660
        /*0c38*/ 	.word	0x000000ff
        /*0c3c*/ 	.word	0x00016880
        /*0c40*/ 	.short	0x0100
        /*0c42*/ 	.byte	0x06
	.zero		1


	//   ....[12]....
        /*0c44*/ 	.word	0x00000670
        /*0c48*/ 	.word	0x000000ff
        /*0c4c*/ 	.word	0x00016878
        /*0c50*/ 	.short	0x0100
        /*0c52*/ 	.byte	0x06
	.zero		1


	//   ....[13]....
        /*0c54*/ 	.word	0x00000680
        /*0c58*/ 	.word	0x000000ff
        /*0c5c*/ 	.word	0x00016888
        /*0c60*/ 	.short	0x0100
        /*0c62*/ 	.byte	0x06
	.zero		1


	//   ....[14]....
        /*0c64*/ 	.word	0x000007b0
        /*0c68*/ 	.word	0x000000ff
        /*0c6c*/ 	.word	0x00016890
        /*0c70*/ 	.short	0x0100
        /*0c72*/ 	.byte	0x08
	.zero		1


	//   ....[15]....
        /*0c74*/ 	.word	0x000007c0
        /*0c78*/ 	.word	0x000000ff
        /*0c7c*/ 	.word	0x000168a0
        /*0c80*/ 	.short	0x0100
        /*0c82*/ 	.byte	0x08
	.zero		1


	//   ....[16]....
        /*0c84*/ 	.word	0x000007d0
        /*0c88*/ 	.word	0x000000ff
        /*0c8c*/ 	.word	0x00016898
        /*0c90*/ 	.short	0x0100
        /*0c92*/ 	.byte	0x08
	.zero		1


	//   ....[17]....
        /*0c94*/ 	.word	0x000007e0
        /*0c98*/ 	.word	0x000000ff
        /*0c9c*/ 	.word	0x000168a8
        /*0ca0*/ 	.short	0x0100
        /*0ca2*/ 	.byte	0x08
	.zero		1


	//   ....[18]....
        /*0ca4*/ 	.word	0x00000910
        /*0ca8*/ 	.word	0x000000ff
        /*0cac*/ 	.word	0x000168b0
        /*0cb0*/ 	.short	0x0100
        /*0cb2*/ 	.byte	0x08
	.zero		1


	//   ....[19]....
        /*0cb4*/ 	.word	0x00000920
        /*0cb8*/ 	.word	0x000000ff
        /*0cbc*/ 	.word	0x000168c0
        /*0cc0*/ 	.short	0x0100
        /*0cc2*/ 	.byte	0x08
	.zero		1


	//   ....[20]....
        /*0cc4*/ 	.word	0x00000930
        /*0cc8*/ 	.word	0x000000ff
        /*0ccc*/ 	.word	0x000168b8
        /*0cd0*/ 	.short	0x0100
        /*0cd2*/ 	.byte	0x08
	.zero		1


	//   ....[21]....
        /*0cd4*/ 	.word	0x00000940
        /*0cd8*/ 	.word	0x000000ff
        /*0cdc*/ 	.word	0x000168c8
        /*0ce0*/ 	.short	0x0100
        /*0ce2*/ 	.byte	0x08
	.zero		1


	//   ....[22]....
        /*0ce4*/ 	.word	0x00002f30
        /*0ce8*/ 	.word	0x0000004f
        /*0cec*/ 	.word	0x00016890
        /*0cf0*/ 	.short	0x010a
        /*0cf2*/ 	.byte	0x3f
	.zero		1


	//   ....[23]....
        /*0cf4*/ 	.word	0x000042f0
        /*0cf8*/ 	.word	0x0000004f
        /*0cfc*/ 	.word	0x00016890
        /*0d00*/ 	.short	0x010a
        /*0d02*/ 	.byte	0x3f
	.zero		1


	//   ....[24]....
        /*0d04*/ 	.word	0x000054e0
        /*0d08*/ 	.word	0x0000004f
        /*0d0c*/ 	.word	0x00016890
        /*0d10*/ 	.short	0x010a
        /*0d12*/ 	.byte	0x3f
	.zero		1


	//   ....[25]....
        /*0d14*/ 	.word	0x000056f0
        /*0d18*/ 	.word	0x0000000c
        /*0d1c*/ 	.word	0x00000000
        /*0d20*/ 	.short	0x0101
        /*0d22*/ 	.byte	0x3f
	.zero		1


	//   ....[26]....
        /*0d24*/ 	.word	0x00005730
        /*0d28*/ 	.word	0x0000004f
        /*0d2c*/ 	.word	0x000168b0
        /*0d30*/ 	.short	0x010a
        /*0d32*/ 	.byte	0x3f
	.zero		1


	//   ....[27]....
        /*0d34*/ 	.word	0x00005b00
        /*0d38*/ 	.word	0x0000004f
        /*0d3c*/ 	.word	0x00000000
        /*0d40*/ 	.short	0x0101
        /*0d42*/ 	.byte	0x3f
	.zero		1


	//   ....[28]....
        /*0d44*/ 	.word	0x00006460
        /*0d48*/ 	.word	0x00000002
        /*0d4c*/ 	.word	0x00016800
        /*0d50*/ 	.short	0x010a
        /*0d52*/ 	.byte	0x3f
	.zero		1


	//   ....[29]....
        /*0d54*/ 	.word	0x000064b0
        /*0d58*/ 	.word	0x00000002
        /*0d5c*/ 	.word	0x00016800
        /*0d60*/ 	.short	0x010a
        /*0d62*/ 	.byte	0x3f
	.zero		1


	//   ....[30]....
        /*0d64*/ 	.word	0x00006fc0
        /*0d68*/ 	.word	0x00000002
        /*0d6c*/ 	.word	0x00016800
        /*0d70*/ 	.short	0x010a
        /*0d72*/ 	.byte	0x3f
	.zero		1


	//   ....[31]....
        /*0d74*/ 	.word	0x00008600
        /*0d78*/ 	.word	0x00000002
        /*0d7c*/ 	.word	0x00016800
        /*0d80*/ 	.short	0x010a
        /*0d82*/ 	.byte	0x3f
	.zero		1


	//   ....[32]....
        /*0d84*/ 	.word	0x00009640
        /*0d88*/ 	.word	0x00000007
        /*0d8c*/ 	.word	0x00016830
        /*0d90*/ 	.short	0x010a
        /*0d92*/ 	.byte	0x3f
	.zero		1


	//   ....[33]....
        /*0d94*/ 	.word	0x000096b0
        /*0d98*/ 	.word	0x00000007
        /*0d9c*/ 	.word	0x00016830
        /*0da0*/ 	.short	0x010a
        /*0da2*/ 	.byte	0x3f
	.zero		1


	//   ....[34]....
        /*0da4*/ 	.word	0x00009bd0
        /*0da8*/ 	.word	0x00000004
        /*0dac*/ 	.word	0x00000000
        /*0db0*/ 	.short	0x0101
        /*0db2*/ 	.byte	0x3f
	.zero		1


	//   ....[35]....
        /*0db4*/ 	.word	0x0000ca60
        /*0db8*/ 	.word	0x0000000b
        /*0dbc*/ 	.word	0x00016830
        /*0dc0*/ 	.short	0x010a
        /*0dc2*/ 	.byte	0x3f
	.zero		1


	//   ....[36]....
        /*0dc4*/ 	.word	0x0000cab0
        /*0dc8*/ 	.word	0x0000000b
        /*0dcc*/ 	.word	0x00016830
        /*0dd0*/ 	.short	0x010a
        /*0dd2*/ 	.byte	0x3f
	.zero		1


	//   ....[37]....
        /*0dd4*/ 	.word	0x0000cdc0
        /*0dd8*/ 	.word	0x0000000b
        /*0ddc*/ 	.word	0x00016850
        /*0de0*/ 	.short	0x010a
        /*0de2*/ 	.byte	0x3f
	.zero		1


	//   ....[38]....
        /*0de4*/ 	.word	0x0000ce00
        /*0de8*/ 	.word	0x0000000b
        /*0dec*/ 	.word	0x00016850
        /*0df0*/ 	.short	0x010a
        /*0df2*/ 	.byte	0x3f
	.zero		1


	//   ....[39]....
        /*0df4*/ 	.word	0x0000d340
        /*0df8*/ 	.word	0x0000000a
        /*0dfc*/ 	.word	0x00000000
        /*0e00*/ 	.short	0x0101
        /*0e02*/ 	.byte	0x3f
	.zero		1


	//   ....[40]....
        /*0e04*/ 	.word	0x0000ec80
        /*0e08*/ 	.word	0x00000022
        /*0e0c*/ 	.word	0x00000000
        /*0e10*/ 	.short	0x0101
        /*0e12*/ 	.byte	0x3f
	.zero		1


	//   ....[41]....
        /*0e14*/ 	.word	0x0000fd20
        /*0e18*/ 	.word	0x00000000
        /*0e1c*/ 	.word	0x00016830
        /*0e20*/ 	.short	0x010a
        /*0e22*/ 	.byte	0x3f
	.zero		1


	//   ....[42]....
        /*0e24*/ 	.word	0x0000fd70
        /*0e28*/ 	.word	0x00000000
        /*0e2c*/ 	.word	0x00016830
        /*0e30*/ 	.short	0x010a
        /*0e32*/ 	.byte	0x3f
	.zero		1


	//   ....[43]....
        /*0e34*/ 	.word	0x00010080
        /*0e38*/ 	.word	0x00000003
        /*0e3c*/ 	.word	0x00016850
        /*0e40*/ 	.short	0x010a
        /*0e42*/ 	.byte	0x3f
	.zero		1


	//   ....[44]....
        /*0e44*/ 	.word	0x000100c0
        /*0e48*/ 	.word	0x00000003
        /*0e4c*/ 	.word	0x00016850
        /*0e50*/ 	.short	0x010a
        /*0e52*/ 	.byte	0x3f
	.zero		1


	//   ....[45]....
        /*0e54*/ 	.word	0x00011170
        /*0e58*/ 	.word	0x0000002e
        /*0e5c*/ 	.word	0x00000000
        /*0e60*/ 	.short	0x0101
        /*0e62*/ 	.byte	0x3f
	.zero		1


	//   ....[46]....
        /*0e64*/ 	.word	0x00011190
        /*0e68*/ 	.word	0x00000032
        /*0e6c*/ 	.word	0x00000000
        /*0e70*/ 	.short	0x0101
        /*0e72*/ 	.byte	0x3f
	.zero		1


	//   ....[47]....
        /*0e74*/ 	.word	0x00011c50
        /*0e78*/ 	.word	0x00000000
        /*0e7c*/ 	.word	0x00016830
        /*0e80*/ 	.short	0x010a
        /*0e82*/ 	.byte	0x3f
	.zero		1


	//   ....[48]....
        /*0e84*/ 	.word	0x00011ca0
        /*0e88*/ 	.word	0x00000000
        /*0e8c*/ 	.word	0x00016830
        /*0e90*/ 	.short	0x010a
        /*0e92*/ 	.byte	0x3f
	.zero		1


	//   ....[49]....
        /*0e94*/ 	.word	0x00011fb0
        /*0e98*/ 	.word	0x00000003
        /*0e9c*/ 	.word	0x00016850
        /*0ea0*/ 	.short	0x010a
        /*0ea2*/ 	.byte	0x3f
	.zero		1


	//   ....[50]....
        /*0ea4*/ 	.word	0x00011ff0
        /*0ea8*/ 	.word	0x00000003
        /*0eac*/ 	.word	0x00016850
        /*0eb0*/ 	.short	0x010a
        /*0eb2*/ 	.byte	0x3f
	.zero		1


	//   ....[51]....
        /*0eb4*/ 	.word	0x00012570
        /*0eb8*/ 	.word	0x00000003
        /*0ebc*/ 	.word	0x00000000
        /*0ec0*/ 	.short	0x0101
        /*0ec2*/ 	.byte	0x3f
	.zero		1


	//   ....[52]....
        /*0ec4*/ 	.word	0x00014050
        /*0ec8*/ 	.word	0x00000022
        /*0ecc*/ 	.word	0x00000000
        /*0ed0*/ 	.short	0x0101
        /*0ed2*/ 	.byte	0x3f
	.zero		1


	//   ....[53]....
        /*0ed4*/ 	.word	0x00014b60
        /*0ed8*/ 	.word	0x0000000b
        /*0edc*/ 	.word	0x00016850
        /*0ee0*/ 	.short	0x010a
        /*0ee2*/ 	.byte	0x3f
	.zero		1


	//   ....[54]....
        /*0ee4*/ 	.word	0x00014bd0
        /*0ee8*/ 	.word	0x0000000b
        /*0eec*/ 	.word	0x00016850
        /*0ef0*/ 	.short	0x010a
        /*0ef2*/ 	.byte	0x3f
	.zero		1


	//   ....[55]....
        /*0ef4*/ 	.word	0x000151c0
        /*0ef8*/ 	.word	0x00000004
        /*0efc*/ 	.word	0x00000000
        /*0f00*/ 	.short	0x0101
        /*0f02*/ 	.byte	0x3f
	.zero		1


	//   ....[56]....
        /*0f04*/ 	.word	0x00016270
        /*0f08*/ 	.word	0x00000000
        /*0f0c*/ 	.word	0x00000000
        /*0f10*/ 	.short	0x0101
        /*0f12*/ 	.byte	0x3f
	.zero		1


	//   ....[57]....
        /*0f14*/ 	.word	0x000185c0
        /*0f18*/ 	.word	0x00000016
        /*0f1c*/ 	.word	0x00016820
        /*0f20*/ 	.short	0x010a
        /*0f22*/ 	.byte	0x3f
	.zero		1


	//   ....[58]....
        /*0f24*/ 	.word	0x00018670
        /*0f28*/ 	.word	0x00000005
        /*0f2c*/ 	.word	0x000168a0
        /*0f30*/ 	.short	0x010a
        /*0f32*/ 	.byte	0x3f
	.zero		1


	//   ....[59]....
        /*0f34*/ 	.word	0x000188b0
        /*0f38*/ 	.word	0x00000005
        /*0f3c*/ 	.word	0x000168c0
        /*0f40*/ 	.short	0x010a
        /*0f42*/ 	.byte	0x3f
	.zero		1


	//   ....[60]....
        /*0f44*/ 	.word	0x00018c10
        /*0f48*/ 	.word	0x00000005
        /*0f4c*/ 	.word	0x000168a0
        /*0f50*/ 	.short	0x010a
        /*0f52*/ 	.byte	0x3f
	.zero		1


	//   ....[61]....
        /*0f54*/ 	.word	0x00018e30
        /*0f58*/ 	.word	0x00000005
        /*0f5c*/ 	.word	0x000168c0
        /*0f60*/ 	.short	0x010a
        /*0f62*/ 	.byte	0x3f
	.zero		1


	//   ....[62]....
        /*0f64*/ 	.word	0x00019d80
        /*0f68*/ 	.word	0x00000000
        /*0f6c*/ 	.word	0x00016840
        /*0f70*/ 	.short	0x010a
        /*0f72*/ 	.byte	0x3f
	.zero		1


	//   ....[63]....
        /*0f74*/ 	.word	0x0001adc0
        /*0f78*/ 	.word	0x00000016
        /*0f7c*/ 	.word	0x00016800
        /*0f80*/ 	.short	0x0107
        /*0f82*/ 	.byte	0x3f
	.zero		1


	//   ....[64]....
        /*0f84*/ 	.word	0x0001aec0
        /*0f88*/ 	.word	0x00000016
        /*0f8c*/ 	.word	0x00016800
        /*0f90*/ 	.short	0x0101
        /*0f92*/ 	.byte	0x3f
	.zero		1


	//   ....[65]....
        /*0f94*/ 	.word	0x0001aef0
        /*0f98*/ 	.word	0x00000016
        /*0f9c*/ 	.word	0x00016820
        /*0fa0*/ 	.short	0x010a
        /*0fa2*/ 	.byte	0x3f
	.zero		1


	//   ....[66]....
        /*0fa4*/ 	.word	0x0001b230
        /*0fa8*/ 	.word	0x00000002
        /*0fac*/ 	.word	0x00016840
        /*0fb0*/ 	.short	0x010a
        /*0fb2*/ 	.byte	0x3f
	.zero		1


	//   ....[67]....
        /*0fb4*/ 	.word	0x0001b4b0
        /*0fb8*/ 	.word	0x00000003
        /*0fbc*/ 	.word	0x00000060
        /*0fc0*/ 	.short	0x010a
        /*0fc2*/ 	.byte	0x3f
	.zero		1


	//   ....[68]....
        /*0fc4*/ 	.word	0x0001ba20
        /*0fc8*/ 	.word	0x00000002
        /*0fcc*/ 	.word	0x00016840
        /*0fd0*/ 	.short	0x010a
        /*0fd2*/ 	.byte	0x3f
	.zero		1


	//   ....[69]....
        /*0fd4*/ 	.word	0x0001bca0
        /*0fd8*/ 	.word	0x0000000a
        /*0fdc*/ 	.word	0x00000060
        /*0fe0*/ 	.short	0x010a
        /*0fe2*/ 	.byte	0x3f
	.zero		1


	//   ....[70]....
        /*0fe4*/ 	.word	0x0001c140
        /*0fe8*/ 	.word	0x00000002
        /*0fec*/ 	.word	0x00016840
        /*0ff0*/ 	.short	0x010a
        /*0ff2*/ 	.byte	0x3f
	.zero		1


	//   ....[71]....
        /*0ff4*/ 	.word	0x0001c3d0
        /*0ff8*/ 	.word	0x00000005
        /*0ffc*/ 	.word	0x00000060
        /*1000*/ 	.short	0x010a
        /*1002*/ 	.byte	0x3f
	.zero		1


	//   ....[72]....
        /*1004*/ 	.word	0x0001c820
        /*1008*/ 	.word	0x00000003
        /*100c*/ 	.word	0x00016860
        /*1010*/ 	.short	0x010a
        /*1012*/ 	.byte	0x3f
	.zero		1


	//   ....[73]....
        /*1014*/ 	.word	0x0001d770
        /*1018*/ 	.word	0x00000009
        /*101c*/ 	.word	0x00016820
        /*1020*/ 	.short	0x010a
        /*1022*/ 	.byte	0x3f
	.zero		1


	//   ....[74]....
        /*1024*/ 	.word	0x0001d900
        /*1028*/ 	.word	0x00000005
        /*102c*/ 	.word	0x00000000
        /*1030*/ 	.short	0x010a
        /*1032*/ 	.byte	0x3f
	.zero		1


	//   ....[75]....
        /*1034*/ 	.word	0x0001d970
        /*1038*/ 	.word	0x00000003
        /*103c*/ 	.word	0x00000000
        /*1040*/ 	.short	0x010a
        /*1042*/ 	.byte	0x3f
	.zero		1


	//   ....[76]....
        /*1044*/ 	.word	0x0001d9d0
        /*1048*/ 	.word	0x00000017
        /*104c*/ 	.word	0x00000000
        /*1050*/ 	.short	0x010a
        /*1052*/ 	.byte	0x3f
	.zero		1


	//   ....[77]....
        /*1054*/ 	.word	0x0001da00
        /*1058*/ 	.word	0x00000007
        /*105c*/ 	.word	0x00000000
        /*1060*/ 	.short	0x010a
        /*1062*/ 	.byte	0x3f
	.zero		1


	//   ....[78]....
        /*1064*/ 	.word	0x0001da60
        /*1068*/ 	.word	0x0000004f
        /*106c*/ 	.word	0x00016890
        /*1070*/ 	.short	0x010a
        /*1072*/ 	.byte	0x3f
	.zero		1


	//   ....[79]....
        /*1074*/ 	.word	0x0001dab0
        /*1078*/ 	.word	0x0000004f
        /*107c*/ 	.word	0x00016890
        /*1080*/ 	.short	0x010a
        /*1082*/ 	.byte	0x3f
	.zero		1


	//   ....[80]....
        /*1084*/ 	.word	0x0001db00
        /*1088*/ 	.word	0x0000004f
        /*108c*/ 	.word	0x00016890
        /*1090*/ 	.short	0x010a
        /*1092*/ 	.byte	0x3f
	.zero		1


	//   ....[81]....
        /*1094*/ 	.word	0x0001db50
        /*1098*/ 	.word	0x0000004f
        /*109c*/ 	.word	0x000168b0
        /*10a0*/ 	.short	0x010a
        /*10a2*/ 	.byte	0x3f
	.zero		1


	//   ....[82]....
        /*10a4*/ 	.word	0x0001e020
        /*10a8*/ 	.word	0x00000002
        /*10ac*/ 	.word	0x00016800
        /*10b0*/ 	.short	0x010a
        /*10b2*/ 	.byte	0x3f
	.zero		1


	//   ....[83]....
        /*10b4*/ 	.word	0x0001e640
        /*10b8*/ 	.word	0x00000002
        /*10bc*/ 	.word	0x00016800
        /*10c0*/ 	.short	0x010a
        /*10c2*/ 	.byte	0x3f
	.zero		1


	//   ....[84]....
        /*10c4*/ 	.word	0x0001e690
        /*10c8*/ 	.word	0x00000007
        /*10cc*/ 	.word	0x00016830
        /*10d0*/ 	.short	0x010a
        /*10d2*/ 	.byte	0x3f
	.zero		1


	//   ....[85]....
        /*10d4*/ 	.word	0x0001e6e0
        /*10d8*/ 	.word	0x0000000b
        /*10dc*/ 	.word	0x00016830
        /*10e0*/ 	.short	0x010a
        /*10e2*/ 	.byte	0x3f
	.zero		1


	//   ....[86]....
        /*10e4*/ 	.word	0x0001e730
        /*10e8*/ 	.word	0x0000000b
        /*10ec*/ 	.word	0x00016850
        /*10f0*/ 	.short	0x010a
        /*10f2*/ 	.byte	0x3f
	.zero		1


	//   ....[87]....
        /*10f4*/ 	.word	0x0001e780
        /*10f8*/ 	.word	0x00000000
        /*10fc*/ 	.word	0x00016830
        /*1100*/ 	.short	0x010a
        /*1102*/ 	.byte	0x3f
	.zero		1


	//   ....[88]....
        /*1104*/ 	.word	0x0001e7d0
        /*1108*/ 	.word	0x00000003
        /*110c*/ 	.word	0x00016850
        /*1110*/ 	.short	0x010a
        /*1112*/ 	.byte	0x3f
	.zero		1


	//   ....[89]....
        /*1114*/ 	.word	0x0001e820
        /*1118*/ 	.word	0x00000000
        /*111c*/ 	.word	0x00016830
        /*1120*/ 	.short	0x010a
        /*1122*/ 	.byte	0x3f
	.zero		1


	//   ....[90]....
        /*1124*/ 	.word	0x0001e870
        /*1128*/ 	.word	0x00000003
        /*112c*/ 	.word	0x00016850
        /*1130*/ 	.short	0x010a
        /*1132*/ 	.byte	0x3f
	.zero		1


	//   ....[91]....
        /*1134*/ 	.word	0x0001e8c0
        /*1138*/ 	.word	0x0000000b
        /*113c*/ 	.word	0x00016850
        /*1140*/ 	.short	0x010a
        /*1142*/ 	.byte	0x3f
	.zero		1


	//   ....[92]....
        /*1144*/ 	.word	0x0001ee60
        /*1148*/ 	.word	0x00000016
        /*114c*/ 	.word	0x00016820
        /*1150*/ 	.short	0x010a
        /*1152*/ 	.byte	0x3f
	.zero		1


	//   ....[93]....
        /*1154*/ 	.word	0x0001eeb0
        /*1158*/ 	.word	0x00000005
        /*115c*/ 	.word	0x000168a0
        /*1160*/ 	.short	0x010a
        /*1162*/ 	.byte	0x3f
	.zero		1


	//   ....[94]....
        /*1164*/ 	.word	0x0001ef00
        /*1168*/ 	.word	0x00000005
        /*116c*/ 	.word	0x000168c0
        /*1170*/ 	.short	0x010a
        /*1172*/ 	.byte	0x3f
	.zero		1


	//   ....[95]....
        /*1174*/ 	.word	0x0001ef50
        /*1178*/ 	.word	0x00000005
        /*117c*/ 	.word	0x000168a0
        /*1180*/ 	.short	0x010a
        /*1182*/ 	.byte	0x3f
	.zero		1


	//   ....[96]....
        /*1184*/ 	.word	0x0001efa0
        /*1188*/ 	.word	0x00000005
        /*118c*/ 	.word	0x000168c0
        /*1190*/ 	.short	0x010a
        /*1192*/ 	.byte	0x3f
	.zero		1


	//   ....[97]....
        /*1194*/ 	.word	0x0001f140
        /*1198*/ 	.word	0x00000000
        /*119c*/ 	.word	0x00016840
        /*11a0*/ 	.short	0x010a
        /*11a2*/ 	.byte	0x3f
	.zero		1


	//   ....[98]....
        /*11a4*/ 	.word	0x00020080
        /*11a8*/ 	.word	0x00000016
        /*11ac*/ 	.word	0x00016820
        /*11b0*/ 	.short	0x010a
        /*11b2*/ 	.byte	0x3f
	.zero		1


	//   ....[99]....
        /*11b4*/ 	.word	0x000200d0
        /*11b8*/ 	.word	0x00000002
        /*11bc*/ 	.word	0x00016840
        /*11c0*/ 	.short	0x010a
        /*11c2*/ 	.byte	0x3f
	.zero		1


	//   ....[100]....
        /*11c4*/ 	.word	0x00020120
        /*11c8*/ 	.word	0x00000003
        /*11cc*/ 	.word	0x00000060
        /*11d0*/ 	.short	0x010a
        /*11d2*/ 	.byte	0x3f
	.zero		1


	//   ....[101]....
        /*11d4*/ 	.word	0x00020170
        /*11d8*/ 	.word	0x00000002
        /*11dc*/ 	.word	0x00016840
        /*11e0*/ 	.short	0x010a
        /*11e2*/ 	.byte	0x3f
	.zero		1


	//   ....[102]....
        /*11e4*/ 	.word	0x000201c0
        /*11e8*/ 	.word	0x0000000a
        /*11ec*/ 	.word	0x00000060
        /*11f0*/ 	.short	0x010a
        /*11f2*/ 	.byte	0x3f
	.zero		1


	//   ....[103]....
        /*11f4*/ 	.word	0x00020210
        /*11f8*/ 	.word	0x00000002
        /*11fc*/ 	.word	0x00016840
        /*1200*/ 	.short	0x010a
        /*1202*/ 	.byte	0x3f
	.zero		1


	//   ....[104]....
        /*1204*/ 	.word	0x00020260
        /*1208*/ 	.word	0x00000005
        /*120c*/ 	.word	0x00000060
        /*1210*/ 	.short	0x010a
        /*1212*/ 	.byte	0x3f
	.zero		1


	//   ....[105]....
        /*1214*/ 	.word	0x000202b0
        /*1218*/ 	.word	0x00000003
        /*121c*/ 	.word	0x00016860
        /*1220*/ 	.short	0x010a
        /*1222*/ 	.byte	0x3f
	.zero		1


	//   ....[106]....
        /*1224*/ 	.word	0x00020c30
        /*1228*/ 	.word	0x00000009
        /*122c*/ 	.word	0x00016820
        /*1230*/ 	.short	0x010a
        /*1232*/ 	.byte	0x3f
	.zero		1


	//   ....[107]....
        /*1234*/ 	.word	0x00020dd0
        /*1238*/ 	.word	0x00000005
        /*123c*/ 	.word	0x00000000
        /*1240*/ 	.short	0x010a
        /*1242*/ 	.byte	0x3f
	.zero		1


	//   ....[108]....
        /*1244*/ 	.word	0x00020e20
        /*1248*/ 	.word	0x00000003
        /*124c*/ 	.word	0x00000000
        /*1250*/ 	.short	0x010a
        /*1252*/ 	.byte	0x3f
	.zero		1


	//   ....[109]....
        /*1254*/ 	.word	0x00020e70
        /*1258*/ 	.word	0x00000017
        /*125c*/ 	.word	0x00000000
        /*1260*/ 	.short	0x010a
        /*1262*/ 	.byte	0x3f
	.zero		1


	//----- nvinfo : EIATTR_NUM_MBARRIERS
	.align		4
.L_1645:
        /*1264*/ 	.byte	0x03, 0x38
        /*1266*/ 	.short	0x0016


	//----- nvinfo : EIATTR_EXIT_INSTR_OFFSETS
	.align		4
        /*1268*/ 	.byte	0x04, 0x1c
        /*126a*/ 	.short	(.L_1647 - .L_1646)


	//   ....[0]....
.L_1646:
        /*126c*/ 	.word	0x0001da50


	//----- nvinfo : EIATTR_MAX_THREADS
	.align		4
.L_1647:
        /*1270*/ 	.byte	0x04, 0x05
        /*1272*/ 	.short	(.L_1649 - .L_1648)
.L_1648:
        /*1274*/ 	.word	0x00000200
        /*1278*/ 	.word	0x00000001
        /*127c*/ 	.word	0x00000001


	//----- nvinfo : EIATTR_CRS_STACK_SIZE
	.align		4
.L_1649:
        /*1280*/ 	.byte	0x04, 0x1e
        /*1282*/ 	.short	(.L_1651 - .L_1650)
.L_1650:
        /*1284*/ 	.word	0x00000000


	//----- nvinfo : EIATTR_CBANK_PARAM_SIZE
	.align		4
.L_1651:
        /*1288*/ 	.byte	0x03, 0x19
        /*128a*/ 	.short	0x0af0


	//----- nvinfo : EIATTR_PARAM_CBANK
	.align		4
        /*128c*/ 	.byte	0x04, 0x0a
        /*128e*/ 	.short	(.L_1653 - .L_1652)
	.align		4
.L_1652:
        /*1290*/ 	.word	index@(.nv.constant0._ZN7cutlass13device_kernelIN5flash11enable_sm90INS1_16FlashAttnFwdSm90INS1_25CollectiveMainloopFwdSm90ILi2EN4cute5tupleIJNS5_1CILi1EEES8_S8_EEENS6_IJNS7_ILi192EEENS7_ILi128EEENS7_ILi64EEEEEELi64ENS_10bfloat16_tEfNS_4arch4Sm90ELb0ELb1ELb0ELb1ELb0ELb1ELb0ELb1ELb1ELb1ELb0ELb0EEENS1_21CollectiveEpilogueFwdINS6_IJSA_SC_SB_EEES9_SE_SG_Li384ELb1ELb1ELb0ELb0EEENS1_36VarlenDynamicPersistentTileSchedulerILi192ELi128ELi384ELi128ELb0ELb1ELb1ELb1ELb0ELb1EEEEEEEEEvNT_6ParamsE)
        /*1294*/ 	.short	0x0210
        /*1296*/ 	.short	0x0af0


	//----- nvinfo : EIATTR_SW_WAR
	.align		4
.L_1653:
        /*1298*/ 	.byte	0x04, 0x36
        /*129a*/ 	.short	(.L_1655 - .L_1654)
.L_1654:
        /*129c*/ 	.word	0x00000008
.L_1655:


//--------------------- .nv.info._ZN7cutlass13device_kernelIN5flash11enable_sm90INS1_16FlashAttnFwdSm90INS1_25CollectiveMainloopFwdSm90ILi2EN4cute5tupleIJNS5_1CILi1EEES8_S8_EEENS6_IJNS7_ILi192EEENS7_ILi128EEENS7_ILi64EEEEEELi64ENS_10bfloat16_tEfNS_4arch4Sm90ELb1ELb0ELb0ELb0ELb0ELb0ELb0ELb1ELb1ELb1ELb0ELb0EEENS1_21CollectiveEpilogueFwdINS6_IJSA_SC_SB_EEES9_SE_SG_Li384ELb0ELb1ELb0ELb0EEENS1_30DynamicPersistentTileSchedulerILi384ELi128ELb0ELb1ELb1EEEEEEEEEvNT_6ParamsE --------------------------
	.section	.nv.info._ZN7cutlass13device_kernelIN5flash11enable_sm90INS1_16FlashAttnFwdSm90INS1_25CollectiveMainloopFwdSm90ILi2EN4cute5tupleIJNS5_1CILi1EEES8_S8_EEENS6_IJNS7_ILi192EEENS7_ILi128EEENS7_ILi64EEEEEELi64ENS_10bfloat16_tEfNS_4arch4Sm90ELb1ELb0ELb0ELb0ELb0ELb0ELb0ELb1ELb1ELb1ELb0ELb0EEENS1_21CollectiveEpilogueFwdINS6_IJSA_SC_SB_EEES9_SE_SG_Li384ELb0ELb1ELb0ELb0EEENS1_30DynamicPersistentTileSchedulerILi384ELi128ELb0ELb1ELb1EEEEEEEEEvNT_6ParamsE,"",@"SHT_CUDA_INFO"
	.sectionflags	@""
	.align	4


	//----- nvinfo : EIATTR_CUDA_API_VERSION
	.align		4
        /*0000*/ 	.byte	0x04, 0x37
        /*0002*/ 	.short	(.L_1657 - .L_1656)
.L_1656:
        /*0004*/ 	.word	0x00000082


	//----- nvinfo : EIATTR_KPARAM_INFO
	.align		4
.L_1657:
        /*0008*/ 	.byte	0x04, 0x17
        /*000a*/ 	.short	(.L_1659 - .L_1658)
.L_1658:
        /*000c*/ 	.word	0x00000000
        /*0010*/ 	.short	0x0000
        /*0012*/ 	.short	0x0070
        /*0014*/ 	.byte	0x00, 0xf0, 0x01, 0x2a


	//----- nvinfo : EIATTR_SPARSE_MMA_MASK
	.align		4
.L_1659:
        /*0018*/ 	.byte	0x03, 0x50
        /*001a*/ 	.short	0x0000


	//----- nvinfo : EIATTR_MAXREG_COUNT
	.align		4
        /*001c*/ 	.byte	0x03, 0x1b
        /*001e*/ 	.short	0x0080


	//----- nvinfo : EIATTR_NUM_BARRIERS
	.align		4
        /*0020*/ 	.byte	0x02, 0x4c
        /*0022*/ 	.byte	0x10
	.zero		1


	//----- nvinfo : EIATTR_EXTERNS
	.align		4
        /*0024*/ 	.byte	0x04, 0x0f
        /*0026*/ 	.short	(.L_1661 - .L_1660)


	//   ....[0]....
	.align		4
.L_1660:
        /*0028*/ 	.word	index@(__assertfail)


	//----- nvinfo : EIATTR_ANNOTATIONS
	.align		4
.L_1661:
        /*002c*/ 	.byte	0x04, 0x55
        /*002e*/ 	.short	(.L_1663 - .L_1662)


	//   ....[0]....
.L_1662:
        /*0030*/ 	.word	0x00000001
        /*0034*/ 	.byte	0x70, 0x97, 0x00, 0x00, 0x01, 0x00, 0x00, 0x00, 0x80, 0x97, 0x00, 0x00, 0x01, 0x00, 0x00, 0x00
        /*0044*/ 	.byte	0x00, 0x98, 0x00, 0x00, 0x01, 0x00, 0x00, 0x00, 0x50, 0xb4, 0x00, 0x00, 0x01, 0x00, 0x00, 0x00
        /*0054*/ 	.byte	0x70, 0xb4, 0x00, 0x00, 0x01, 0x00, 0x00, 0x00, 0xb0, 0xce, 0x00, 0x00, 0x01, 0x00, 0x00, 0x00
        /*0064*/ 	.byte	0x50, 0xd0, 0x00, 0x00


	//----- nvinfo : EIATTR_MERCURY_ISA_VERSION
	.align		4
.L_1663:
        /*0068*/ 	.byte	0x03, 0x5f
        /*006a*/ 	.short	0x0101


	//----- nvinfo : EIATTR_INT_WARP_WIDE_INSTR_OFFSETS
	.align		4
        /*006c*/ 	.byte	0x04, 0x31
        /*006e*/ 	.short	(.L_1665 - .L_1664)


	//   ....[0]....
.L_1664:
        /*0070*/ 	.word	0x00000130


	//   ....[1]....
        /*0074*/ 	.word	0x00000170


	//   ....[2]....
        /*0078*/ 	.word	0x000001e0


	//   ....[3]....
        /*007c*/ 	.word	0x00009e10


	//   ....[4]....
        /*0080*/ 	.word	0x00009ea0


	//   ....[5]....
        /*0084*/ 	.word	0x0000cb20


	//   ....[6]....
        /*0088*/ 	.word	0x0000cbb0


	//----- nvinfo : EIATTR_COOP_GROUP_MASK_REGIDS
	.align		4
.L_1665:
        /*008c*/ 	.byte	0x04, 0x29
        /*008e*/ 	.short	(.L_1667 - .L_1666)


	//   ....[0]....
.L_1666:
        /*0090*/ 	.word	0xffffffff


	//   ....[1]....
        /*0094*/ 	.word	0xffffffff


	//   ....[2]....
        /*0098*/ 	.word	0xffffffff


	//   ....[3]....
        /*009c*/ 	.word	0xffffffff


	//   ....[4]....
        /*00a0*/ 	.word	0xffffffff


	//   ....[5]....
        /*00a4*/ 	.word	0xffffffff


	//   ....[6]....
        /*00a8*/ 	.word	0xffffffff


	//   ....[7]....
        /*00ac*/ 	.word	0xffffffff


	//   ....[8]....
        /*00b0*/ 	.word	0xffffffff


	//   ....[9]....
        /*00b4*/ 	.word	0xffffffff


	//   ....[10]....
        /*00b8*/ 	.word	0xffffffff


	//   ....[11]....
        /*00bc*/ 	.word	0xffffffff


	//   ....[12]....
        /*00c0*/ 	.word	0xffffffff


	//   ....[13]....
        /*00c4*/ 	.word	0xffffffff


	//   ....[14]....
        /*00c8*/ 	.word	0xffffffff


	//   ....[15]....
        /*00cc*/ 	.word	0xffffffff


	//   ....[16]....
        /*00d0*/ 	.word	0xffffffff


	//   ....[17]....
        /*00d4*/ 	.word	0xffffffff


	//   ....[18]....
        /*00d8*/ 	.word	0xffffffff


	//   ....[19]....
        /*00dc*/ 	.word	0xffffffff


	//   ....[20]....
        /*00e0*/ 	.word	0xffffffff


	//   ....[21]....
        /*00e4*/ 	.word	0xffffffff


	//   ....[22]....
        /*00e8*/ 	.word	0xffffffff


	//   ....[23]....
        /*00ec*/ 	.word	0xffffffff


	//   ....[24]....
        /*00f0*/ 	.word	0xffffffff


	//   ....[25]....
        /*00f4*/ 	.word	0xffffffff


	//   ....[26]....
        /*00f8*/ 	.word	0xffffffff


	//   ....[27]....
        /*00fc*/ 	.word	0xffffffff


	//   ....[28]....
        /*0100*/ 	.word	0xffffffff


	//   ....[29]....
        /*0104*/ 	.word	0xffffffff


	//   ....[30]....
        /*0108*/ 	.word	0xffffffff


	//   ....[31]....
        /*010c*/ 	.word	0xffffffff


	//   ....[32]....
        /*0110*/ 	.word	0xffffffff


	//   ....[33]....
        /*0114*/ 	.word	0xffffffff


	//   ....[34]....
        /*0118*/ 	.word	0xffffffff


	//   ....[35]....
        /*011c*/ 	.word	0xffffffff


	//   ....[36]....
        /*0120*/ 	.word	0xffffffff


	//   ....[37]....
        /*0124*/ 	.word	0xffffffff


	//   ....[38]....
        /*0128*/ 	.word	0xffffffff


	//   ....[39]....
        /*012c*/ 	.word	0xffffffff


	//   ....[40]....
        /*0130*/ 	.word	0xffffffff


	//   ....[41]....
        /*0134*/ 	.word	0xffffffff


	//   ....[42]....
        /*0138*/ 	.word	0xffffffff


	//   ....[43]....
        /*013c*/ 	.word	0xffffffff


	//   ....[44]....
        /*0140*/ 	.word	0xffffffff


	//   ....[45]....
        /*0144*/ 	.word	0xffffffff


	//   ....[46]....
        /*0148*/ 	.word	0xffffffff


	//   ....[47]....
        /*014c*/ 	.word	0xffffffff


	//   ....[48]....
        /*0150*/ 	.word	0xffffffff


	//   ....[49]....
        /*0154*/ 	.word	0xffffffff


	//   ....[50]....
        /*0158*/ 	.word	0xffffffff


	//   ....[51]....
        /*015c*/ 	.word	0xffffffff


	//   ....[52]....
        /*0160*/ 	.word	0xffffffff


	//   ....[53]....
        /*0164*/ 	.word	0xffffffff


	//   ....[54]....
        /*0168*/ 	.word	0xffffffff


	//   ....[55]....
        /*016c*/ 	.word	0xffffffff


	//   ....[56]....
        /*0170*/ 	.word	0xffffffff


	//   ....[57]....
        /*0174*/ 	.word	0xffffffff


	//   ....[58]....
        /*0178*/ 	.word	0xffffffff


	//   ....[59]....
        /*017c*/ 	.word	0xffffffff


	//   ....[60]....
        /*0180*/ 	.word	0xffffffff


	//   ....[61]....
        /*0184*/ 	.word	0xffffffff


	//   ....[62]....
        /*0188*/ 	.word	0xffffffff


	//   ....[63]....
        /*018c*/ 	.word	0xffffffff


	//   ....[64]....
        /*0190*/ 	.word	0xffffffff


	//   ....[65]....
        /*0194*/ 	.word	0xffffffff


	//   ....[66]....
        /*0198*/ 	.word	0xffffffff


	//   ....[67]....
        /*019c*/ 	.word	0xffffffff


	//   ....[68]....
        /*01a0*/ 	.word	0xffffffff


	//   ....[69]....
        /*01a4*/ 	.word	0xffffffff


	//   ....[70]....
        /*01a8*/ 	.word	0xffffffff


	//   ....[71]....
        /*01ac*/ 	.word	0xffffffff


	//   ....[72]....
        /*01b0*/ 	.word	0xffffffff


	//   ....[73]....
        /*01b4*/ 	.word	0xffffffff


	//   ....[74]....
        /*01b8*/ 	.word	0xffffffff


	//   ....[75]....
        /*01bc*/ 	.word	0xffffffff


	//   ....[76]....
        /*01c0*/ 	.word	0x0500000f


	//   ....[77]....
        /*01c4*/ 	.word	0x0500000f


	//   ....[78]....
        /*01c8*/ 	.word	0x0500000f


	//   ....[79]....
        /*01cc*/ 	.word	0x0500000f


	//   ....[80]....
        /*01d0*/ 	.word	0x0500000f


	//   ....[81]....
        /*01d4*/ 	.word	0x0500000f


	//   ....[82]....
        /*01d8*/ 	.word	0x0500000f


	//   ....[83]....
        /*01dc*/ 	.word	0x0500000f


	//   ....[84]....
        /*01e0*/ 	.word	0x0500000f


	//   ....[85]....
        /*01e4*/ 	.word	0x0500000f


	//   ....[86]....
        /*01e8*/ 	.word	0x0500000f


	//   ....[87]....
        /*01ec*/ 	.word	0x0500000f


	//   ....[88]....
        /*01f0*/ 	.word	0x0500000f


	//   ....[89]....
        /*01f4*/ 	.word	0x0500000f


	//   ....[90]....
        /*01f8*/ 	.word	0x0500000f


	//   ....[91]....
        /*01fc*/ 	.word	0x0500000f


	//   ....[92]....
        /*0200*/ 	.word	0x0500000f


	//   ....[93]....
        /*0204*/ 	.word	0x0500000f


	//   ....[94]....
        /*0208*/ 	.word	0x0500000f


	//   ....[95]....
        /*020c*/ 	.word	0x0500000f


	//   ....[96]....
        /*0210*/ 	.word	0x0500000f


	//   ....[97]....
        /*0214*/ 	.word	0x0500000f


	//   ....[98]....
        /*0218*/ 	.word	0x0500000f


	//   ....[99]....
        /*021c*/ 	.word	0x0500000f


	//   ....[100]....
        /*0220*/ 	.word	0x0500000f


	//   ....[101]....
        /*0224*/ 	.word	0x0500000f


	//   ....[102]....
        /*0228*/ 	.word	0x0500000f


	//----- nvinfo : EIATTR_COOP_GROUP_INSTR_OFFSETS
	.align		4
.L_1667:
        /*022c*/ 	.byte	0x04, 0x28
        /*022e*/ 	.short	(.L_1669 - .L_1668)


	//   ....[0]....
.L_1668:
        /*0230*/ 	.word	0x00000070


	//   ....[1]....
        /*0234*/ 	.word	0x00000140


	//   ....[2]....
        /*0238*/ 	.word	0x00000190


	//   ....[3]....
        /*023c*/ 	.word	0x000003c0


	//   ....[4]....
        /*0240*/ 	.word	0x00000520


	//   ....[5]....
        /*0244*/ 	.word	0x00000640


	//   ....[6]....
        /*0248*/ 	.word	0x000007a0


	//   ....[7]....
        /*024c*/ 	.word	0x00001350


	//   ....[8]....
        /*0250*/ 	.word	0x00001a10


	//   ....[9]....
        /*0254*/ 	.word	0x00002190


	//   ....[10]....
        /*0258*/ 	.word	0x000021a0


	//   ....[11]....
        /*025c*/ 	.word	0x000021c0


	//   ....[12]....
        /*0260*/ 	.word	0x00002c50


	//   ....[13]....
        /*0264*/ 	.word	0x00002cb0


	//   ....[14]....
        /*0268*/ 	.word	0x00003c20


	//   ....[15]....
        /*026c*/ 	.word	0x00003c60


	//   ....[16]....
        /*0270*/ 	.word	0x00004370


	//   ....[17]....
        /*0274*/ 	.word	0x000044a0


	//   ....[18]....
        /*0278*/ 	.word	0x00004d50


	//   ....[19]....
        /*027c*/ 	.word	0x00004dc0


	//   ....[20]....
        /*0280*/ 	.word	0x00006420


	//   ....[21]....
        /*0284*/ 	.word	0x00006450


	//   ....[22]....
        /*0288*/ 	.word	0x000069b0


	//   ....[23]....
        /*028c*/ 	.word	0x00006a40


	//   ....[24]....
        /*0290*/ 	.word	0x00007b40


	//   ....[25]....
        /*0294*/ 	.word	0x00007b80


	//   ....[26]....
        /*0298*/ 	.word	0x00007c90


	//   ....[27]....
        /*029c*/ 	.word	0x00007ca0


	//   ....[28]....
        /*02a0*/ 	.word	0x00008840


	//   ....[29]....
        /*02a4*/ 	.word	0x00008870


	//   ....[30]....
        /*02a8*/ 	.word	0x000088a0


	//   ....[31]....
        /*02ac*/ 	.word	0x000088d0


	//   ....[32]....
        /*02b0*/ 	.word	0x00008d50


	//   ....[33]....
        /*02b4*/ 	.word	0x00008d90


	//   ....[34]....
        /*02b8*/ 	.word	0x00008db0


	//   ....[35]....
        /*02bc*/ 	.word	0x00008de0


	//   ....[36]....
        /*02c0*/ 	.word	0x00008e00


	//   ....[37]....
        /*02c4*/ 	.word	0x00008e10


	//   ....[38]....
        /*02c8*/ 	.word	0x00008e30


	//   ....[39]....
        /*02cc*/ 	.word	0x00008e50


	//   ....[40]....
        /*02d0*/ 	.word	0x000094b0


	//   ....[41]....
        /*02d4*/ 	.word	0x000094f0


	//   ....[42]....
        /*02d8*/ 	.word	0x00009520


	//   ....[43]....
        /*02dc*/ 	.word	0x00009550


	//   ....[44]....
        /*02e0*/ 	.word	0x00009570


	//   ....[45]....
        /*02e4*/ 	.word	0x00009580


	//   ....[46]....
        /*02e8*/ 	.word	0x00009590


	//   ....[47]....
        /*02ec*/ 	.word	0x000095b0


	//   ....[48]....
        /*02f0*/ 	.word	0x00009730


	//   ....[49]....
        /*02f4*/ 	.word	0x0000a3d0


	//   ....[50]....
        /*02f8*/ 	.word	0x0000add0


	//   ....[51]....
        /*02fc*/ 	.word	0x0000ae00


	//   ....[52]....
        /*0300*/ 	.word	0x0000ae30


	//   ....[53]....
        /*0304*/ 	.word	0x0000aec0


	//   ....[54]....
        /*0308*/ 	.word	0x0000aef0


	//   ....[55]....
        /*030c*/ 	.word	0x0000af00


	//   ....[56]....
        /*0310*/ 	.word	0x0000af40


	//   ....[57]....
        /*0314*/ 	.word	0x0000af70


	//   ....[58]....
        /*0318*/ 	.word	0x0000afe0


	//   ....[59]....
        /*031c*/ 	.word	0x0000aff0


	//   ....[60]....
        /*0320*/ 	.word	0x0000b030


	//   ....[61]....
        /*0324*/ 	.word	0x0000b060


	//   ....[62]....
        /*0328*/ 	.word	0x0000b0d0


	//   ....[63]....
        /*032c*/ 	.word	0x0000b0e0


	//   ....[64]....
        /*0330*/ 	.word	0x0000b100


	//   ....[65]....
        /*0334*/ 	.word	0x0000b130


	//   ....[66]....
        /*0338*/ 	.word	0x0000b190


	//   ....[67]....
        /*033c*/ 	.word	0x0000b1a0


	//   ....[68]....
        /*0340*/ 	.word	0x0000b200


	//   ....[69]....
        /*0344*/ 	.word	0x0000b250


	//   ....[70]....
        /*0348*/ 	.word	0x0000b270


	//   ....[71]....
        /*034c*/ 	.word	0x0000b2b0


	//   ....[72]....
        /*0350*/ 	.word	0x0000b2c0


	//   ....[73]....
        /*0354*/ 	.word	0x0000b310


	//   ....[74]....
        /*0358*/ 	.word	0x0000cf90


	//   ....[75]....
        /*035c*/ 	.word	0x0000d170


	//   ....[76]....
        /*0360*/ 	.word	0x0000d6d0


	//   ....[77]....
        /*0364*/ 	.word	0x0000d830


	//   ....[78]....
        /*0368*/ 	.word	0x0000d890


	//   ....[79]....
        /*036c*/ 	.word	0x0000d950


	//   ....[80]....
        /*0370*/ 	.word	0x0000da00


	//   ....[81]....
        /*0374*/ 	.word	0x0000da80


	//   ....[82]....
        /*0378*/ 	.word	0x0000db20


	//   ....[83]....
        /*037c*/ 	.word	0x0000db80


	//   ....[84]....
        /*0380*/ 	.word	0x0000dc60


	//   ....[85]....
        /*0384*/ 	.word	0x0000dce0


	//   ....[86]....
        /*0388*/ 	.word	0x0000dd80


	//   ....[87]....
        /*038c*/ 	.word	0x0000dde0


	//   ....[88]....
        /*0390*/ 	.word	0x0000dec0


	//   ....[89]....
        /*0394*/ 	.word	0x0000df40


	//   ....[90]....
        /*0398*/ 	.word	0x0000dfe0


	//   ....[91]....
        /*039c*/ 	.word	0x0000e040


	//   ....[92]....
        /*03a0*/ 	.word	0x0000e0f0


	//   ....[93]....
        /*03a4*/ 	.word	0x0000e170


	//   ....[94]....
        /*03a8*/ 	.word	0x0000e250


	//   ....[95]....
        /*03ac*/ 	.word	0x0000e2b0


	//   ....[96]....
        /*03b0*/ 	.word	0x0000e360


	//   ....[97]....
        /*03b4*/ 	.word	0x0000e3c0


	//   ....[98]....
        /*03b8*/ 	.word	0x0000e480


	//   ....[99]....
        /*03bc*/ 	.word	0x0000e500


	//   ....[100]....
        /*03c0*/ 	.word	0x0000e5a0


	//   ....[101]....
        /*03c4*/ 	.word	0x0000e8b0


	//   ....[102]....
        /*03c8*/ 	.word	0x0000e9d0


	//----- nvinfo : EIATTR_REG_RECONFIG
	.align		4
.L_1669:
        /*03cc*/ 	.byte	0x01, 0x54
	.zero		2


	//----- nvinfo : EIATTR_SYSCALL_OFFSETS
	.align		4
        /*03d0*/ 	.byte	0x04, 0x46
        /*03d2*/ 	.short	(.L_1671 - .L_1670)


	//   ....[0]....
.L_1670:
        /*03d4*/ 	.word	0x00001530


	//   ....[1]....
        /*03d8*/ 	.word	0x0000a000


	//   ....[2]....
        /*03dc*/ 	.word	0x0000a150


	//   ....[3]....
        /*03e0*/ 	.word	0x0000a240


	//   ....[4]....
        /*03e4*/ 	.word	0x0000a940


	//----- nvinfo : EIATTR_MBARRIER_INSTR_OFFSETS
	.align		4
.L_1671:
        /*03e8*/ 	.byte	0x04, 0x39
        /*03ea*/ 	.short	(.L_1673 - .L_1672)


	//   ....[0]....
.L_1672:
        /*03ec*/ 	.word	0x00000270
        /*03f0*/ 	.word	0x000000ff
        /*03f4*/ 	.word	0x00016800
        /*03f8*/ 	.short	0x0100
        /*03fa*/ 	.byte	0x08
	.zero		1


	//   ....[1]....
        /*03fc*/ 	.word	0x00000280
        /*0400*/ 	.word	0x000000ff
        /*0404*/ 	.word	0x00016820
        /*0408*/ 	.short	0x0100
        /*040a*/ 	.byte	0x08
	.zero		1


	//   ....[2]....
        /*040c*/ 	.word	0x00000370
        /*0410*/ 	.word	0x000000ff
        /*0414*/ 	.word	0x00016830
        /*0418*/ 	.short	0x0100
        /*041a*/ 	.byte	0x08
	.zero		1


	//   ....[3]....
        /*041c*/ 	.word	0x00000380
        /*0420*/ 	.word	0x000000ff
        /*0424*/ 	.word	0x00016840
        /*0428*/ 	.short	0x0100
        /*042a*/ 	.byte	0x08
	.zero		1


	//   ....[4]....
        /*042c*/ 	.word	0x00000390
        /*0430*/ 	.word	0x000000ff
        /*0434*/ 	.word	0x00016838
        /*0438*/ 	.short	0x0100
        /*043a*/ 	.byte	0x08
	.zero		1


	//   ....[5]....
        /*043c*/ 	.word	0x000003a0
        /*0440*/ 	.word	0x000000ff
        /*0444*/ 	.word	0x00016848
        /*0448*/ 	.short	0x0100
        /*044a*/ 	.byte	0x08
	.zero		1


	//   ....[6]....
        /*044c*/ 	.word	0x000004d0
        /*0450*/ 	.word	0x000000ff
        /*0454*/ 	.word	0x00016850
        /*0458*/ 	.short	0x0100
        /*045a*/ 	.byte	0x08
	.zero		1


	//   ....[7]....
        /*045c*/ 	.word	0x000004e0
        /*0460*/ 	.word	0x000000ff
        /*0464*/ 	.word	0x00016860
        /*0468*/ 	.short	0x0100
        /*046a*/ 	.byte	0x08
	.zero		1


	//   ....[8]....
        /*046c*/ 	.word	0x000004f0
        /*0470*/ 	.word	0x000000ff
        /*0474*/ 	.word	0x00016858
        /*0478*/ 	.short	0x0100
        /*047a*/ 	.byte	0x08
	.zero		1


	//   ....[9]....
        /*047c*/ 	.word	0x00000500
        /*0480*/ 	.word	0x000000ff
        /*0484*/ 	.word	0x00016868
        /*0488*/ 	.short	0x0100
        /*048a*/ 	.byte	0x08
	.zero		1


	//   ....[10]....
        /*048c*/ 	.word	0x000005f0
        /*0490*/ 	.word	0x000000ff
        /*0494*/ 	.word	0x00016870
        /*0498*/ 	.short	0x0100
        /*049a*/ 	.byte	0x06
	.zero		1


	//   ....[11]....
        /*049c*/ 	.word	0x00000600
        /*04a0*/ 	.word	0x000000ff
        /*04a4*/ 	.word	0x00016880
        /*04a8*/ 	.short	0x0100
        /*04aa*/ 	.byte	0x06
	.zero		1


	//   ....[12]....
        /*04ac*/ 	.word	0x00000610
        /*04b0*/ 	.word	0x000000ff
        /*04b4*/ 	.word	0x00016878
        /*04b8*/ 	.short	0x0100
        /*04ba*/ 	.byte	0x06
	.zero		1


	//   ....[13]....
        /*04bc*/ 	.word	0x00000620
        /*04c0*/ 	.word	0x000000ff
        /*04c4*/ 	.word	0x00016888
        /*04c8*/ 	.short	0x0100
        /*04ca*/ 	.byte	0x06
	.zero		1


	//   ....[14]....
        /*04cc*/ 	.word	0x00000750
        /*04d0*/ 	.word	0x000000ff
        /*04d4*/ 	.word	0x00016890
        /*04d8*/ 	.short	0x0100
        /*04da*/ 	.byte	0x08
	.zero		1


	//   ....[15]....
        /*04dc*/ 	.word	0x00000760
        /*04e0*/ 	.word	0x000000ff
        /*04e4*/ 	.word	0x000168a0
        /*04e8*/ 	.short	0x0100
        /*04ea*/ 	.byte	0x08
	.zero		1


	//   ....[16]....
        /*04ec*/ 	.word	0x00000770
        /*04f0*/ 	.word	0x000000ff
        /*04f4*/ 	.word	0x00016898
        /*04f8*/ 	.short	0x0100
        /*04fa*/ 	.byte	0x08
	.zero		1


	//   ....[17]....
        /*04fc*/ 	.word	0x00000780
        /*0500*/ 	.word	0x000000ff
        /*0504*/ 	.word	0x000168a8
        /*0508*/ 	.short	0x0100
        /*050a*/ 	.byte	0x08
	.zero		1


	//   ....[18]....
        /*050c*/ 	.word	0x000008b0
        /*0510*/ 	.word	0x000000ff
        /*0514*/ 	.word	0x000168b0
        /*0518*/ 	.short	0x0100
        /*051a*/ 	.byte	0x08
	.zero		1


	//   ....[19]....
        /*051c*/ 	.word	0x000008c0
        /*0520*/ 	.word	0x000000ff
        /*0524*/ 	.word	0x000168c0
        /*0528*/ 	.short	0x0100
        /*052a*/ 	.byte	0x08
	.zero		1


	//   ....[20]....
        /*052c*/ 	.word	0x000008d0
        /*0530*/ 	.word	0x000000ff
        /*0534*/ 	.word	0x000168b8
        /*0538*/ 	.short	0x0100
        /*053a*/ 	.byte	0x08
	.zero		1


	//   ....[21]....
        /*053c*/ 	.word	0x000008e0
        /*0540*/ 	.word	0x000000ff
        /*0544*/ 	.word	0x000168c8
        /*0548*/ 	.short	0x0100
        /*054a*/ 	.byte	0x08
	.zero		1


	//   ....[22]....
        /*054c*/ 	.word	0x000015b0
        /*0550*/ 	.word	0x000000ff
        /*0554*/ 	.word	0x00016800
        /*0558*/ 	.short	0x010a
        /*055a*/ 	.byte	0x2d
	.zero		1


	//   ....[23]....
        /*055c*/ 	.word	0x00001630
        /*0560*/ 	.word	0x00000002
        /*0564*/ 	.word	0x00016830
        /*0568*/ 	.short	0x010a
        /*056a*/ 	.byte	0x3f
	.zero		1


	//   ....[24]....
        /*056c*/ 	.word	0x00001690
        /*0570*/ 	.word	0x00000002
        /*0574*/ 	.word	0x00016830
        /*0578*/ 	.short	0x010a
        /*057a*/ 	.byte	0x3f
	.zero		1


	//   ....[25]....
        /*057c*/ 	.word	0x00001bd0
        /*0580*/ 	.word	0x00000002
        /*0584*/ 	.word	0x00000000
        /*0588*/ 	.short	0x0101
        /*058a*/ 	.byte	0x3f
	.zero		1


	//   ....[26]....
        /*058c*/ 	.word	0x00003870
        /*0590*/ 	.word	0x000000ff
        /*0594*/ 	.word	0x00016830
        /*0598*/ 	.short	0x010a
        /*059a*/ 	.byte	0x06
	.zero		1


	//   ....[27]....
        /*059c*/ 	.word	0x000038b0
        /*05a0*/ 	.word	0x000000ff
        /*05a4*/ 	.word	0x00016830
        /*05a8*/ 	.short	0x010a
        /*05aa*/ 	.byte	0x06
	.zero		1


	//   ....[28]....
        /*05ac*/ 	.word	0x00003a90
        /*05b0*/ 	.word	0x000000ff
        /*05b4*/ 	.word	0x00016850
        /*05b8*/ 	.short	0x010a
        /*05ba*/ 	.byte	0x06
	.zero		1


	//   ....[29]....
        /*05bc*/ 	.word	0x00003ad0
        /*05c0*/ 	.word	0x000000ff
        /*05c4*/ 	.word	0x00016850
        /*05c8*/ 	.short	0x010a
        /*05ca*/ 	.byte	0x06
	.zero		1


	//   ....[30]....
        /*05cc*/ 	.word	0x00005340
        /*05d0*/ 	.word	0x00000024
        /*05d4*/ 	.word	0x00000000
        /*05d8*/ 	.short	0x0101
        /*05da*/ 	.byte	0x3f
	.zero		1


	//   ....[31]....
        /*05dc*/ 	.word	0x00005600
        /*05e0*/ 	.word	0x00000024
        /*05e4*/ 	.word	0x00000000
        /*05e8*/ 	.short	0x0101
        /*05ea*/ 	.byte	0x3f
	.zero		1


	//   ....[32]....
        /*05ec*/ 	.word	0x00005ea0
        /*05f0*/ 	.word	0x000000ff
        /*05f4*/ 	.word	0x00016830
        /*05f8*/ 	.short	0x010a
        /*05fa*/ 	.byte	0x06
	.zero		1


	//   ....[33]....
        /*05fc*/ 	.word	0x00005ee0
        /*0600*/ 	.word	0x000000ff
        /*0604*/ 	.word	0x00016830
        /*0608*/ 	.short	0x010a
        /*060a*/ 	.byte	0x06
	.zero		1


	//   ....[34]....
        /*060c*/ 	.word	0x000060c0
        /*0610*/ 	.word	0x000000ff
        /*0614*/ 	.word	0x00016850
        /*0618*/ 	.short	0x010a
        /*061a*/ 	.byte	0x06
	.zero		1


	//   ....[35]....
        /*061c*/ 	.word	0x00006100
        /*0620*/ 	.word	0x000000ff
        /*0624*/ 	.word	0x00016850
        /*0628*/ 	.short	0x010a
        /*062a*/ 	.byte	0x06
	.zero		1


	//   ....[36]....
        /*062c*/ 	.word	0x000073d0
        /*0630*/ 	.word	0x0000001f
        /*0634*/ 	.word	0x00000000
        /*0638*/ 	.short	0x0101
        /*063a*/ 	.byte	0x3f
	.zero		1


	//   ....[37]....
        /*063c*/ 	.word	0x00007580
        /*0640*/ 	.word	0x0000001f
        /*0644*/ 	.word	0x00000000
        /*0648*/ 	.short	0x0101
        /*064a*/ 	.byte	0x3f
	.zero		1


	//   ....[38]....
        /*064c*/ 	.word	0x00007ab0
        /*0650*/ 	.word	0x000000ff
        /*0654*/ 	.word	0x00016850
        /*0658*/ 	.short	0x010a
        /*065a*/ 	.byte	0x05
	.zero		1


	//   ....[39]....
        /*065c*/ 	.word	0x00007af0
        /*0660*/ 	.word	0x000000ff
        /*0664*/ 	.word	0x00016850
        /*0668*/ 	.short	0x010a
        /*066a*/ 	.byte	0x05
	.zero		1


	//   ....[40]....
        /*066c*/ 	.word	0x00008020
        /*0670*/ 	.word	0x00000008
        /*0674*/ 	.word	0x00000000
        /*0678*/ 	.short	0x0101
        /*067a*/ 	.byte	0x3f
	.zero		1


	//   ....[41]....
        /*067c*/ 	.word	0x00008c60
        /*0680*/ 	.word	0x00000000
        /*0684*/ 	.word	0x00000000
        /*0688*/ 	.short	0x0101
        /*068a*/ 	.byte	0x3f
	.zero		1


	//   ....[42]....
        /*068c*/ 	.word	0x0000a5f0
        /*0690*/ 	.word	0x00000003
        /*0694*/ 	.word	0x00016840
        /*0698*/ 	.short	0x010a
        /*069a*/ 	.byte	0x3f
	.zero		1


	//   ....[43]....
        /*069c*/ 	.word	0x0000b3e0
        /*06a0*/ 	.word	0x00000011
        /*06a4*/ 	.word	0x00016800
        /*06a8*/ 	.short	0x0107
        /*06aa*/ 	.byte	0x3f
	.zero		1


	//   ....[44]....
        /*06ac*/ 	.word	0x0000b4d0
        /*06b0*/ 	.word	0x00000011
        /*06b4*/ 	.word	0x00016800
        /*06b8*/ 	.short	0x0101
        /*06ba*/ 	.byte	0x3f
	.zero		1


	//   ....[45]....
        /*06bc*/ 	.word	0x0000b4f0
        /*06c0*/ 	.word	0x00000011
        /*06c4*/ 	.word	0x00016820
        /*06c8*/ 	.short	0x010a
        /*06ca*/ 	.byte	0x3f
	.zero		1


	//   ....[46]....
        /*06cc*/ 	.word	0x0000b800
        /*06d0*/ 	.word	0x00000002
        /*06d4*/ 	.word	0x00016840
        /*06d8*/ 	.short	0x010a
        /*06da*/ 	.byte	0x3f
	.zero		1


	//   ....[47]....
        /*06dc*/ 	.word	0x0000ba30
        /*06e0*/ 	.word	0x00000002
        /*06e4*/ 	.word	0x00000060
        /*06e8*/ 	.short	0x010a
        /*06ea*/ 	.byte	0x3f
	.zero		1


	//   ....[48]....
        /*06ec*/ 	.word	0x0000bf60
        /*06f0*/ 	.word	0x00000002
        /*06f4*/ 	.word	0x00016840
        /*06f8*/ 	.short	0x010a
        /*06fa*/ 	.byte	0x3f
	.zero		1


	//   ....[49]....
        /*06fc*/ 	.word	0x0000c190
        /*0700*/ 	.word	0x00000005
        /*0704*/ 	.word	0x00000060
        /*0708*/ 	.short	0x010a
        /*070a*/ 	.byte	0x3f
	.zero		1


	//   ....[50]....
        /*070c*/ 	.word	0x0000c600
        /*0710*/ 	.word	0x00000002
        /*0714*/ 	.word	0x00016840
        /*0718*/ 	.short	0x010a
        /*071a*/ 	.byte	0x3f
	.zero		1


	//   ....[51]....
        /*071c*/ 	.word	0x0000c840
        /*0720*/ 	.word	0x00000005
        /*0724*/ 	.word	0x00000060
        /*0728*/ 	.short	0x010a
        /*072a*/ 	.byte	0x3f
	.zero		1


	//   ....[52]....
        /*072c*/ 	.word	0x0000cc50
        /*0730*/ 	.word	0x00000003
        /*0734*/ 	.word	0x00016860
        /*0738*/ 	.short	0x010a
        /*073a*/ 	.byte	0x3f
	.zero		1


	//   ....[53]....
        /*073c*/ 	.word	0x0000d0f0
        /*0740*/ 	.word	0x00000007
        /*0744*/ 	.word	0x00016820
        /*0748*/ 	.short	0x010a
        /*074a*/ 	.byte	0x3f
	.zero		1


	//   ....[54]....
        /*074c*/ 	.word	0x0000d290
        /*0750*/ 	.word	0x00000005
        /*0754*/ 	.word	0x00000000
        /*0758*/ 	.short	0x010a
        /*075a*/ 	.byte	0x3f
	.zero		1


	//   ....[55]....
        /*075c*/ 	.word	0x0000d300
        /*0760*/ 	.word	0x00000003
        /*0764*/ 	.word	0x00000000
        /*0768*/ 	.short	0x010a
        /*076a*/ 	.byte	0x3f
	.zero		1


	//   ....[56]....
        /*076c*/ 	.word	0x0000d360
        /*0770*/ 	.word	0x00000005
        /*0774*/ 	.word	0x00000000
        /*0778*/ 	.short	0x010a
        /*077a*/ 	.byte	0x3f
	.zero		1


	//   ....[57]....
        /*077c*/ 	.word	0x0000d390
        /*0780*/ 	.word	0x00000003
        /*0784*/ 	.word	0x00000000
        /*0788*/ 	.short	0x010a
        /*078a*/ 	.byte	0x3f
	.zero		1


	//   ....[58]....
        /*078c*/ 	.word	0x0000d400
        /*0790*/ 	.word	0x00000003
        /*0794*/ 	.word	0x00016800
        /*0798*/ 	.short	0x010a
        /*079a*/ 	.byte	0x3f
	.zero		1


	//   ....[59]....
        /*079c*/ 	.word	0x0000d450
        /*07a0*/ 	.word	0x00000002
        /*07a4*/ 	.word	0x00016830
        /*07a8*/ 	.short	0x010a
        /*07aa*/ 	.byte	0x3f
	.zero		1


	//   ....[60]....
        /*07ac*/ 	.word	0x0000d4b0
        /*07b0*/ 	.word	0x00000007
        /*07b4*/ 	.word	0x00016830
        /*07b8*/ 	.short	0x010a
        /*07ba*/ 	.byte	0x3f
	.zero		1


	//   ....[61]....
        /*07bc*/ 	.word	0x0000d510
        /*07c0*/ 	.word	0x00000007
        /*07c4*/ 	.word	0x00016850
        /*07c8*/ 	.short	0x010a
        /*07ca*/ 	.byte	0x3f
	.zero		1


	//   ....[62]....
        /*07cc*/ 	.word	0x0000d570
        /*07d0*/ 	.word	0x00000009
        /*07d4*/ 	.word	0x00016830
        /*07d8*/ 	.short	0x010a
        /*07da*/ 	.byte	0x3f
	.zero		1


	//   ....[63]....
        /*07dc*/ 	.word	0x0000d5d0
        /*07e0*/ 	.word	0x00000009
        /*07e4*/ 	.word	0x00016850
        /*07e8*/ 	.short	0x010a
        /*07ea*/ 	.byte	0x3f
	.zero		1


	//   ....[64]....
        /*07ec*/ 	.word	0x0000d630
        /*07f0*/ 	.word	0x00000005
        /*07f4*/ 	.word	0x00016850
        /*07f8*/ 	.short	0x010a
        /*07fa*/ 	.byte	0x3f
	.zero		1


	//   ....[65]....
        /*07fc*/ 	.word	0x0000d780
        /*0800*/ 	.word	0x00000003
        /*0804*/ 	.word	0x00016840
        /*0808*/ 	.short	0x010a
        /*080a*/ 	.byte	0x3f
	.zero		1


	//   ....[66]....
        /*080c*/ 	.word	0x0000e5d0
        /*0810*/ 	.word	0x00000011
        /*0814*/ 	.word	0x00016820
        /*0818*/ 	.short	0x010a
        /*081a*/ 	.byte	0x3f
	.zero		1


	//   ....[67]....
        /*081c*/ 	.word	0x0000e620
        /*0820*/ 	.word	0x00000002
        /*0824*/ 	.word	0x00016840
        /*0828*/ 	.short	0x010a
        /*082a*/ 	.byte	0x3f
	.zero		1


	//   ....[68]....
        /*082c*/ 	.word	0x0000e670
        /*0830*/ 	.word	0x00000002
        /*0834*/ 	.word	0x00000060
        /*0838*/ 	.short	0x010a
        /*083a*/ 	.byte	0x3f
	.zero		1


	//   ....[69]....
        /*083c*/ 	.word	0x0000e6c0
        /*0840*/ 	.word	0x00000002
        /*0844*/ 	.word	0x00016840
        /*0848*/ 	.short	0x010a
        /*084a*/ 	.byte	0x3f
	.zero		1


	//   ....[70]....
        /*084c*/ 	.word	0x0000e710
        /*0850*/ 	.word	0x00000005
        /*0854*/ 	.word	0x00000060
        /*0858*/ 	.short	0x010a
        /*085a*/ 	.byte	0x3f
	.zero		1


	//   ....[71]....
        /*085c*/ 	.word	0x0000e760
        /*0860*/ 	.word	0x00000002
        /*0864*/ 	.word	0x00016840
        /*0868*/ 	.short	0x010a
        /*086a*/ 	.byte	0x3f
	.zero		1


	//   ....[72]....
        /*086c*/ 	.word	0x0000e7b0
        /*0870*/ 	.word	0x00000005
        /*0874*/ 	.word	0x00000060
        /*0878*/ 	.short	0x010a
        /*087a*/ 	.byte	0x3f
	.zero		1


	//   ....[73]....
        /*087c*/ 	.word	0x0000e800
        /*0880*/ 	.word	0x00000003
        /*0884*/ 	.word	0x00016860
        /*0888*/ 	.short	0x010a
        /*088a*/ 	.byte	0x3f
	.zero		1


	//   ....[74]....
        /*088c*/ 	.word	0x0000e8f0
        /*0890*/ 	.word	0x00000007
        /*0894*/ 	.word	0x00016820
        /*0898*/ 	.short	0x010a
        /*089a*/ 	.byte	0x3f
	.zero		1


	//   ....[75]....
        /*089c*/ 	.word	0x0000ea90
        /*08a0*/ 	.word	0x00000005
        /*08a4*/ 	.word	0x00000000
        /*08a8*/ 	.short	0x010a
        /*08aa*/ 	.byte	0x3f
	.zero		1


	//   ....[76]....
        /*08ac*/ 	.word	0x0000eae0
        /*08b0*/ 	.word	0x00000003
        /*08b4*/ 	.word	0x00000000
        /*08b8*/ 	.short	0x010a
        /*08ba*/ 	.byte	0x3f
	.zero		1


	//   ....[77]....
        /*08bc*/ 	.word	0x0000eb30
        /*08c0*/ 	.word	0x00000005
        /*08c4*/ 	.word	0x00000000
        /*08c8*/ 	.short	0x010a
        /*08ca*/ 	.byte	0x3f
	.zero		1


	//----- nvinfo : EIATTR_NUM_MBARRIERS
	.align		4
.L_1673:
        /*08cc*/ 	.byte	0x03, 0x38
        /*08ce*/ 	.short	0x0016


	//----- nvinfo : EIATTR_EXIT_INSTR_OFFSETS
	.align		4
        /*08d0*/ 	.byte	0x04, 0x1c
        /*08d2*/ 	.short	(.L_1675 - .L_1674)


	//   ....[0]....
.L_1674:
        /*08d4*/ 	.word	0x00000a40


	//   ....[1]....
        /*08d8*/ 	.word	0x000096c0


	//   ....[2]....
        /*08dc*/ 	.word	0x0000d3e0


	//----- nvinfo : EIATTR_MAX_THREADS
	.align		4
.L_1675:
        /*08e0*/ 	.byte	0x04, 0x05
        /*08e2*/ 	.short	(.L_1677 - .L_1676)
.L_1676:
        /*08e4*/ 	.word	0x00000200
        /*08e8*/ 	.word	0x00000001
        /*08ec*/ 	.word	0x00000001


	//----- nvinfo : EIATTR_CRS_STACK_SIZE
	.align		4
.L_1677:
        /*08f0*/ 	.byte	0x04, 0x1e
        /*08f2*/ 	.short	(.L_1679 - .L_1678)
.L_1678:
        /*08f4*/ 	.word	0x00000000


	//----- nvinfo : EIATTR_CBANK_PARAM_SIZE
	.align		4
.L_1679:
        /*08f8*/ 	.byte	0x03, 0x19
        /*08fa*/ 	.short	0x0af0


	//----- nvinfo : EIATTR_PARAM_CBANK
	.align		4
        /*08fc*/ 	.byte	0x04, 0x0a
        /*08fe*/ 	.short	(.L_1681 - .L_1680)
	.align		4
.L_1680:
        /*0900*/ 	.word	index@(.nv.constant0._ZN7cutlass13device_kernelIN5flash11enable_sm90INS1_16FlashAttnFwdSm90INS1_25CollectiveMainloopFwdSm90ILi2EN4cute5tupleIJNS5_1CILi1EEES8_S8_EEENS6_IJNS7_ILi192EEENS7_ILi128EEENS7_ILi64EEEEEELi64ENS_10bfloat16_tEfNS_4arch4Sm90ELb1ELb0ELb0ELb0ELb0ELb0ELb0ELb1ELb1ELb1ELb0ELb0EEENS1_21CollectiveEpilogueFwdINS6_IJSA_SC_SB_EEES9_SE_SG_Li384ELb0ELb1ELb0ELb0EEENS1_30DynamicPersistentTileSchedulerILi384ELi128ELb0ELb1ELb1EEEEEEEEEvNT_6ParamsE)
        /*0904*/ 	.short	0x0210
        /*0906*/ 	.short	0x0af0


	//----- nvinfo : EIATTR_SW_WAR
	.align		4
.L_1681:
        /*0908*/ 	.byte	0x04, 0x36
        /*090a*/ 	.short	(.L_1683 - .L_1682)
.L_1682:
        /*090c*/ 	.word	0x00000008
.L_1683:


//--------------------- .nv.info._ZN7cutlass13device_kernelIN5flash11enable_sm90INS1_16FlashAttnFwdSm90INS1_25CollectiveMainloopFwdSm90ILi2EN4cute5tupleIJNS5_1CILi1EEES8_S8_EEENS6_IJNS7_ILi192EEENS7_ILi128EEENS7_ILi64EEEEEELi64ENS_10bfloat16_tEfNS_4arch4Sm90ELb1ELb0ELb0ELb1ELb0ELb0ELb0ELb1ELb1ELb1ELb0ELb0EEENS1_21CollectiveEpilogueFwdINS6_IJSA_SC_SB_EEES9_SE_SG_Li384ELb1ELb1ELb0ELb0EEENS1_36VarlenDynamicPersistentTileSchedulerILi192ELi128ELi384ELi128ELb0ELb1ELb1ELb1ELb1ELb1EEEEEEEEEvNT_6ParamsE --------------------------
	.section	.nv.info._ZN7cutlass13device_kernelIN5flash11enable_sm90INS1_16FlashAttnFwdSm90INS1_25CollectiveMainloopFwdSm90ILi2EN4cute5tupleIJNS5_1CILi1EEES8_S8_EEENS6_IJNS7_ILi192EEENS7_ILi128EEENS7_ILi64EEEEEELi64ENS_10bfloat16_tEfNS_4arch4Sm90ELb1ELb0ELb0ELb1ELb0ELb0ELb0ELb1ELb1ELb1ELb0ELb0EEENS1_21CollectiveEpilogueFwdINS6_IJSA_SC_SB_EEES9_SE_SG_Li384ELb1ELb1ELb0ELb0EEENS1_36VarlenDynamicPersistentTileSchedulerILi192ELi128ELi384ELi128ELb0ELb1ELb1ELb1ELb1ELb1EEEEEEEEEvNT_6ParamsE,"",@"SHT_CUDA_INFO"
	.sectionflags	@""
	.align	4


	//----- nvinfo : EIATTR_CUDA_API_VERSION
	.align		4
        /*0000*/ 	.byte	0x04, 0x37
        /*0002*/ 	.short	(.L_1685 - .L_1684)
.L_1684:
        /*0004*/ 	.word	0x00000082


	//----- nvinfo : EIATTR_KPARAM_INFO
	.align		4
.L_1685:
        /*0008*/ 	.byte	0x04, 0x17
        /*000a*/ 	.short	(.L_1687 - .L_1686)
.L_1686:
        /*000c*/ 	.word	0x00000000
        /*0010*/ 	.short	0x0000
        /*0012*/ 	.short	0x0070
        /*0014*/ 	.byte	0x00, 0xf0, 0x01, 0x2a


	//----- nvinfo : EIATTR_SPARSE_MMA_MASK
	.align		4
.L_1687:
        /*0018*/ 	.byte	0x03, 0x50
        /*001a*/ 	.short	0x0000


	//----- nvinfo : EIATTR_MAXREG_COUNT
	.align		4
        /*001c*/ 	.byte	0x03, 0x1b
        /*001e*/ 	.short	0x0080


	//----- nvinfo : EIATTR_NUM_BARRIERS
	.align		4
        /*0020*/ 	.byte	0x02, 0x4c
        /*0022*/ 	.byte	0x10
	.zero		1


	//----- nvinfo : EIATTR_EXTERNS
	.align		4
        /*0024*/ 	.byte	0x04, 0x0f
        /*0026*/ 	.short	(.L_1689 - .L_1688)


	//   ....[0]....
	.align		4
.L_1688:
        /*0028*/ 	.word	index@(__assertfail)


	//----- nvinfo : EIATTR_ANNOTATIONS
	.align		4
.L_1689:
        /*002c*/ 	.byte	0x04, 0x55
        /*002e*/ 	.short	(.L_1691 - .L_1690)


	//   ....[0]....
.L_1690:
        /* <DEDUP_REMOVED lines=21> */


	//----- nvinfo : EIATTR_MERCURY_ISA_VERSION
	.align		4
.L_1691:
        /*0170*/ 	.byte	0x03, 0x5f
        /*0172*/ 	.short	0x0101


	//----- nvinfo : EIATTR_UNUSED_LOAD_BYTE_OFFSET
	.align		4
        /*0174*/ 	.byte	0x04, 0x44
        /*0176*/ 	.short	(.L_1693 - .L_1692)


	//   ....[0]....
.L_1692:
        /*0178*/ 	.word	0x00000a40
        /*017c*/ 	.word	0x0000fff0


	//   ....[1]....
        /*0180*/ 	.word	0x000083f0
        /*0184*/ 	.word	0x0000fff0


	//----- nvinfo : EIATTR_INT_WARP_WIDE_INSTR_OFFSETS
	.align		4
.L_1693:
        /*0188*/ 	.byte	0x04, 0x31
        /*018a*/ 	.short	(.L_1695 - .L_1694)


	//   ....[0]....
.L_1694:
        /*018c*/ 	.word	0x00000130


	//   ....[1]....
        /*0190*/ 	.word	0x00000170


	//   ....[2]....
        /*0194*/ 	.word	0x000001e0


	//   ....[3]....
        /*0198*/ 	.word	0x0000af90


	//   ....[4]....
        /*019c*/ 	.word	0x0000b020


	//   ....[5]....
        /*01a0*/ 	.word	0x0000e020


	//   ....[6]....
        /*01a4*/ 	.word	0x0000e0b0


	//----- nvinfo : EIATTR_COOP_GROUP_MASK_REGIDS
	.align		4
.L_1695:
        /*01a8*/ 	.byte	0x04, 0x29
        /*01aa*/ 	.short	(.L_1697 - .L_1696)


	//   ....[0]....
.L_1696:
        /*01ac*/ 	.word	0xffffffff


	//   ....[1]....
        /*01b0*/ 	.word	0xffffffff


	//   ....[2]....
        /*01b4*/ 	.word	0xffffffff


	//   ....[3]....
        /*01b8*/ 	.word	0xffffffff


	//   ....[4]....
        /*01bc*/ 	.word	0xffffffff


	//   ....[5]....
        /*01c0*/ 	.word	0xffffffff


	//   ....[6]....
        /*01c4*/ 	.word	0xffffffff


	//   ....[7]....
        /*01c8*/ 	.word	0xffffffff


	//   ....[8]....
        /*01cc*/ 	.word	0xffffffff


	//   ....[9]....
        /*01d0*/ 	.word	0xffffffff


	//   ....[10]....
        /*01d4*/ 	.word	0xffffffff


	//   ....[11]....
        /*01d8*/ 	.word	0xffffffff


	//   ....[12]....
        /*01dc*/ 	.word	0xffffffff


	//   ....[13]....
        /*01e0*/ 	.word	0xffffffff


	//   ....[14]....
        /*01e4*/ 	.word	0xffffffff


	//   ....[15]....
        /*01e8*/ 	.word	0xffffffff


	//   ....[16]....
        /*01ec*/ 	.word	0xffffffff


	//   ....[17]....
        /*01f0*/ 	.word	0xffffffff


	//   ....[18]....
        /*01f4*/ 	.word	0xffffffff


	//   ....[19]....
        /*01f8*/ 	.word	0xffffffff


	//   ....[20]....
        /*01fc*/ 	.word	0xffffffff


	//   ....[21]....
        /*0200*/ 	.word	0xffffffff


	//   ....[22]....
        /*0204*/ 	.word	0xffffffff


	//   ....[23]....
        /*0208*/ 	.word	0xffffffff


	//   ....[24]....
        /*020c*/ 	.word	0xffffffff


	//   ....[25]....
        /*0210*/ 	.word	0xffffffff


	//   ....[26]....
        /*0214*/ 	.word	0xffffffff


	//   ....[27]....
        /*0218*/ 	.word	0xffffffff


	//   ....[28]....
        /*021c*/ 	.word	0xffffffff


	//   ....[29]....
        /*0220*/ 	.word	0xffffffff


	//   ....[30]....
        /*0224*/ 	.word	0xffffffff


	//   ....[31]....
        /*0228*/ 	.word	0xffffffff


	//   ....[32]....
        /*022c*/ 	.word	0xffffffff


	//   ....[33]....
        /*0230*/ 	.word	0xffffffff


	//   ....[34]....
        /*0234*/ 	.word	0xffffffff


	//   ....[35]....
        /*0238*/ 	.word	0xffffffff


	//   ....[36]....
        /*023c*/ 	.word	0xffffffff


	//   ....[37]....
        /*0240*/ 	.word	0xffffffff


	//   ....[38]....
        /*0244*/ 	.word	0xffffffff


	//   ....[39]....
        /*0248*/ 	.word	0xffffffff


	//   ....[40]....
        /*024c*/ 	.word	0xffffffff


	//   ....[41]....
        /*0250*/ 	.word	0xffffffff


	//   ....[42]....
        /*0254*/ 	.word	0xffffffff


	//   ....[43]....
        /*0258*/ 	.word	0xffffffff


	//   ....[44]....
        /*025c*/ 	.word	0xffffffff


	//   ....[45]....
        /*0260*/ 	.word	0xffffffff


	//   ....[46]....
        /*0264*/ 	.word	0xffffffff


	//   ....[47]....
        /*0268*/ 	.word	0xffffffff


	//   ....[48]....
        /*026c*/ 	.word	0xffffffff


	//   ....[49]....
        /*0270*/ 	.word	0xffffffff


	//   ....[50]....
        /*0274*/ 	.word	0xffffffff


	//   ....[51]....
        /*0278*/ 	.word	0xffffffff


	//   ....[52]....
        /*027c*/ 	.word	0xffffffff


	//   ....[53]....
        /*0280*/ 	.word	0xffffffff


	//   ....[54]....
        /*0284*/ 	.word	0xffffffff


	//   ....[55]....
        /*0288*/ 	.word	0xffffffff


	//   ....[56]....
        /*028c*/ 	.word	0xffffffff


	//   ....[57]....
        /*0290*/ 	.word	0xffffffff


	//   ....[58]....
        /*0294*/ 	.word	0xffffffff


	//   ....[59]....
        /*0298*/ 	.word	0xffffffff


	//   ....[60]....
        /*029c*/ 	.word	0xffffffff


	//   ....[61]....
        /*02a0*/ 	.word	0xffffffff


	//   ....[62]....
        /*02a4*/ 	.word	0xffffffff


	//   ....[63]....
        /*02a8*/ 	.word	0xffffffff


	//   ....[64]....
        /*02ac*/ 	.word	0xffffffff


	//   ....[65]....
        /*02b0*/ 	.word	0xffffffff


	//   ....[66]....
        /*02b4*/ 	.word	0xffffffff


	//   ....[67]....
        /*02b8*/ 	.word	0xffffffff


	//   ....[68]....
        /*02bc*/ 	.word	0xffffffff


	//   ....[69]....
        /*02c0*/ 	.word	0xffffffff


	//   ....[70]....
        /*02c4*/ 	.word	0xffffffff


	//   ....[71]....
        /*02c8*/ 	.word	0xffffffff


	//   ....[72]....
        /*02cc*/ 	.word	0xffffffff


	//   ....[73]....
        /*02d0*/ 	.word	0xffffffff


	//   ....[74]....
        /*02d4*/ 	.word	0xffffffff


	//   ....[75]....
        /*02d8*/ 	.word	0xffffffff


	//   ....[76]....
        /*02dc*/ 	.word	0xffffffff


	//   ....[77]....
        /*02e0*/ 	.word	0xffffffff


	//   ....[78]....
        /*02e4*/ 	.word	0xffffffff


	//   ....[79]....
        /*02e8*/ 	.word	0xffffffff


	//   ....[80]....
        /*02ec*/ 	.word	0xffffffff


	//   ....[81]....
        /*02f0*/ 	.word	0xffffffff


	//   ....[82]....
        /*02f4*/ 	.word	0xffffffff


	//   ....[83]....
        /*02f8*/ 	.word	0xffffffff


	//   ....[84]....
        /*02fc*/ 	.word	0xffffffff


	//   ....[85]....
        /*0300*/ 	.word	0xffffffff


	//   ....[86]....
        /*0304*/ 	.word	0xffffffff


	//   ....[87]....
        /*0308*/ 	.word	0xffffffff


	//   ....[88]....
        /*030c*/ 	.word	0xffffffff


	//   ....[89]....
        /*0310*/ 	.word	0xffffffff


	//   ....[90]....
        /*0314*/ 	.word	0xffffffff


	//   ....[91]....
        /*0318*/ 	.word	0xffffffff


	//   ....[92]....
        /*031c*/ 	.word	0xffffffff


	//   ....[93]....
        /*0320*/ 	.word	0xffffffff


	//   ....[94]....
        /*0324*/ 	.word	0xffffffff


	//   ....[95]....
        /*0328*/ 	.word	0xffffffff


	//   ....[96]....
        /*032c*/ 	.word	0xffffffff


	//   ....[97]....
        /*0330*/ 	.word	0xffffffff


	//   ....[98]....
        /*0334*/ 	.word	0xffffffff


	//   ....[99]....
        /*0338*/ 	.word	0xffffffff


	//   ....[100]....
        /*033c*/ 	.word	0xffffffff


	//   ....[101]....
        /*0340*/ 	.word	0xffffffff


	//   ....[102]....
        /*0344*/ 	.word	0xffffffff


	//   ....[103]....
        /*0348*/ 	.word	0xffffffff


	//   ....[104]....
        /*034c*/ 	.word	0xffffffff


	//   ....[105]....
        /*0350*/ 	.word	0xffffffff


	//   ....[106]....
        /*0354*/ 	.word	0xffffffff


	//   ....[107]....
        /*0358*/ 	.word	0x0500000f


	//   ....[108]....
        /*035c*/ 	.word	0x0500000f


	//   ....[109]....
        /*0360*/ 	.word	0x0500000f


	//   ....[110]....
        /*0364*/ 	.word	0x0500000f


	//   ....[111]....
        /*0368*/ 	.word	0x0500000f


	//   ....[112]....
        /*036c*/ 	.word	0x0500000f


	//   ....[113]....
        /*0370*/ 	.word	0x0500000f


	//   ....[114]....
        /*0374*/ 	.word	0x0500000f


	//   ....[115]....
        /*0378*/ 	.word	0x0500000f


	//   ....[116]....
        /*037c*/ 	.word	0x0500000f


	//   ....[117]....
        /*0380*/ 	.word	0x0500000f


	//   ....[118]....
        /*0384*/ 	.word	0x0500000f


	//   ....[119]....
        /*0388*/ 	.word	0x0500000f


	//   ....[120]....
        /*038c*/ 	.word	0x0500000f


	//   ....[121]....
        /*0390*/ 	.word	0x0500000f


	//   ....[122]....
        /*0394*/ 	.word	0x0500000f


	//   ....[123]....
        /*0398*/ 	.word	0x0500000f


	//   ....[124]....
        /*039c*/ 	.word	0x0500000f


	//   ....[125]....
        /*03a0*/ 	.word	0x0500000f


	//   ....[126]....
        /*03a4*/ 	.word	0x0500000f


	//   ....[127]....
        /*03a8*/ 	.word	0x0500000f


	//   ....[128]....
        /*03ac*/ 	.word	0x0500000f


	//   ....[129]....
        /*03b0*/ 	.word	0x0500000f


	//   ....[130]....
        /*03b4*/ 	.word	0x0500000f


	//   ....[131]....
        /*03b8*/ 	.word	0x0500000f


	//   ....[132]....
        /*03bc*/ 	.word	0x0500000f


	//   ....[133]....
        /*03c0*/ 	.word	0x0500000f


	//   ....[134]....
        /*03c4*/ 	.word	0x0500000f


	//   ....[135]....
        /*03c8*/ 	.word	0x0500000f


	//   ....[136]....
        /*03cc*/ 	.word	0x0500000f


	//   ....[137]....
        /*03d0*/ 	.word	0x0500000f


	//   ....[138]....
        /*03d4*/ 	.word	0x0500000f


	//   ....[139]....
        /*03d8*/ 	.word	0x0500000f


	//   ....[140]....
        /*03dc*/ 	.word	0x0500000f


	//   ....[141]....
        /*03e0*/ 	.word	0x0500000f


	//   ....[142]....
        /*03e4*/ 	.word	0x0500000f


	//   ....[143]....
        /*03e8*/ 	.word	0x0500000f


	//   ....[144]....
        /*03ec*/ 	.word	0x0500000f


	//   ....[145]....
        /*03f0*/ 	.word	0x0500000f


	//   ....[146]....
        /*03f4*/ 	.word	0x0500000f


	//   ....[147]....
        /*03f8*/ 	.word	0x0500000f


	//   ....[148]....
        /*03fc*/ 	.word	0x0500000f


	//   ....[149]....
        /*0400*/ 	.word	0x0500000f


	//----- nvinfo : EIATTR_COOP_GROUP_INSTR_OFFSETS
	.align		4
.L_1697:
        /*0404*/ 	.byte	0x04, 0x28
        /*0406*/ 	.short	(.L_1699 - .L_1698)


	//   ....[0]....
.L_1698:
        /*0408*/ 	.word	0x00000070


	//   ....[1]....
        /*040c*/ 	.word	0x00000140


	//   ....[2]....
        /*0410*/ 	.word	0x00000190


	//   ....[3]....
        /*0414*/ 	.word	0x000003c0


	//   ....[4]....
        /*0418*/ 	.word	0x00000520


	//   ....[5]....
        /*041c*/ 	.word	0x00000640


	//   ....[6]....
        /*0420*/ 	.word	0x000007a0


	//   ....[7]....
        /*0424*/ 	.word	0x00001520


	//   ....[8]....
        /*0428*/ 	.word	0x00001be0


	//   ....[9]....
        /*042c*/ 	.word	0x00002380


	//   ....[10]....
        /*0430*/ 	.word	0x000023b0


	//   ....[11]....
        /*0434*/ 	.word	0x00002430


	//   ....[12]....
        /*0438*/ 	.word	0x00002d70


	//   ....[13]....
        /*043c*/ 	.word	0x00002dd0


	//   ....[14]....
        /*0440*/ 	.word	0x00003d80


	//   ....[15]....
        /*0444*/ 	.word	0x00003dc0


	//   ....[16]....
        /*0448*/ 	.word	0x000044f0


	//   ....[17]....
        /*044c*/ 	.word	0x00004620


	//   ....[18]....
        /*0450*/ 	.word	0x00004ec0


	//   ....[19]....
        /*0454*/ 	.word	0x00004f30


	//   ....[20]....
        /*0458*/ 	.word	0x00006590


	//   ....[21]....
        /*045c*/ 	.word	0x000065c0


	//   ....[22]....
        /*0460*/ 	.word	0x00006b20


	//   ....[23]....
        /*0464*/ 	.word	0x00006bb0


	//   ....[24]....
        /*0468*/ 	.word	0x00007cb0


	//   ....[25]....
        /*046c*/ 	.word	0x00007cf0


	//   ....[26]....
        /*0470*/ 	.word	0x00007e00


	//   ....[27]....
        /*0474*/ 	.word	0x00007e10


	//   ....[28]....
        /*0478*/ 	.word	0x00008b50


	//   ....[29]....
        /*047c*/ 	.word	0x00008b90


	//   ....[30]....
        /*0480*/ 	.word	0x00008bd0


	//   ....[31]....
        /*0484*/ 	.word	0x00008c00


	//   ....[32]....
        /*0488*/ 	.word	0x000090e0


	//   ....[33]....
        /*048c*/ 	.word	0x00009120


	//   ....[34]....
        /*0490*/ 	.word	0x00009150


	//   ....[35]....
        /*0494*/ 	.word	0x00009180


	//   ....[36]....
        /*0498*/ 	.word	0x000091a0


	//   ....[37]....
        /*049c*/ 	.word	0x000091b0


	//   ....[38]....
        /*04a0*/ 	.word	0x000091d0


	//   ....[39]....
        /*04a4*/ 	.word	0x000091f0


	//   ....[40]....
        /*04a8*/ 	.word	0x00009a80


	//   ....[41]....
        /*04ac*/ 	.word	0x00009ab0


	//   ....[42]....
        /*04b0*/ 	.word	0x00009af0


	//   ....[43]....
        /*04b4*/ 	.word	0x00009b20


	//   ....[44]....
        /*04b8*/ 	.word	0x00009b30


	//   ....[45]....
        /*04bc*/ 	.word	0x00009b40


	//   ....[46]....
        /*04c0*/ 	.word	0x00009b50


	//   ....[47]....
        /*04c4*/ 	.word	0x00009b70


	//   ....[48]....
        /*04c8*/ 	.word	0x00009cb0


	//   ....[49]....
        /*04cc*/ 	.word	0x00009e90


	//   ....[50]....
        /*04d0*/ 	.word	0x00009ec0


	//   ....[51]....
        /*04d4*/ 	.word	0x00009ef0


	//   ....[52]....
        /*04d8*/ 	.word	0x00009f20


	//   ....[53]....
        /*04dc*/ 	.word	0x00009f50


	//   ....[54]....
        /*04e0*/ 	.word	0x00009f80


	//   ....[55]....
        /*04e4*/ 	.word	0x0000a0f0


	//   ....[56]....
        /*04e8*/ 	.word	0x0000a120


	//   ....[57]....
        /*04ec*/ 	.word	0x0000a150


	//   ....[58]....
        /*04f0*/ 	.word	0x0000a180


	//   ....[59]....
        /*04f4*/ 	.word	0x0000a1b0


	//   ....[60]....
        /*04f8*/ 	.word	0x0000a1e0


	//   ....[61]....
        /*04fc*/ 	.word	0x0000a280


	//   ....[62]....
        /*0500*/ 	.word	0x0000a2e0


	//   ....[63]....
        /*0504*/ 	.word	0x0000a380


	//   ....[64]....
        /*0508*/ 	.word	0x0000b510


	//   ....[65]....
        /*050c*/ 	.word	0x0000c0c0


	//   ....[66]....
        /*0510*/ 	.word	0x0000c0e0


	//   ....[67]....
        /*0514*/ 	.word	0x0000c100


	//   ....[68]....
        /*0518*/ 	.word	0x0000c1a0


	//   ....[69]....
        /*051c*/ 	.word	0x0000c1b0


	//   ....[70]....
        /*0520*/ 	.word	0x0000c240


	//   ....[71]....
        /*0524*/ 	.word	0x0000c250


	//   ....[72]....
        /*0528*/ 	.word	0x0000c2e0


	//   ....[73]....
        /*052c*/ 	.word	0x0000c2f0


	//   ....[74]....
        /*0530*/ 	.word	0x0000c380


	//   ....[75]....
        /*0534*/ 	.word	0x0000c390


	//   ....[76]....
        /*0538*/ 	.word	0x0000c420


	//   ....[77]....
        /*053c*/ 	.word	0x0000c430


	//   ....[78]....
        /*0540*/ 	.word	0x0000c4c0


	//   ....[79]....
        /*0544*/ 	.word	0x0000c4d0


	//   ....[80]....
        /*0548*/ 	.word	0x0000c4e0


	//   ....[81]....
        /*054c*/ 	.word	0x0000c580


	//   ....[82]....
        /*0550*/ 	.word	0x0000c590


	//   ....[83]....
        /*0554*/ 	.word	0x0000c5a0


	//   ....[84]....
        /*0558*/ 	.word	0x0000c630


	//   ....[85]....
        /*055c*/ 	.word	0x0000c660


	//   ....[86]....
        /*0560*/ 	.word	0x0000c6c0


	//   ....[87]....
        /*0564*/ 	.word	0x0000c6d0


	//   ....[88]....
        /*0568*/ 	.word	0x0000c6f0


	//   ....[89]....
        /*056c*/ 	.word	0x0000e580


	//   ....[90]....
        /*0570*/ 	.word	0x0000e5d0


	//   ....[91]....
        /*0574*/ 	.word	0x0000e600


	//   ....[92]....
        /*0578*/ 	.word	0x0000e630


	//   ....[93]....
        /*057c*/ 	.word	0x0000e640


	//   ....[94]....
        /*0580*/ 	.word	0x0000e670


	//   ....[95]....
        /*0584*/ 	.word	0x0000e6a0


	//   ....[96]....
        /*0588*/ 	.word	0x0000e6d0


	//   ....[97]....
        /*058c*/ 	.word	0x0000e850


	//   ....[98]....
        /*0590*/ 	.word	0x0000e880


	//   ....[99]....
        /*0594*/ 	.word	0x0000e8b0


	//   ....[100]....
        /*0598*/ 	.word	0x0000e8e0


	//   ....[101]....
        /*059c*/ 	.word	0x0000e910


	//   ....[102]....
        /*05a0*/ 	.word	0x0000e940


	//   ....[103]....
        /*05a4*/ 	.word	0x0000ea00


	//   ....[104]....
        /*05a8*/ 	.word	0x0000ea20


	//   ....[105]....
        /*05ac*/ 	.word	0x0000ea90


	//   ....[106]....
        /*05b0*/ 	.word	0x0000f130


	//   ....[107]....
        /*05b4*/ 	.word	0x0000f6d0


	//   ....[108]....
        /*05b8*/ 	.word	0x0000f880


	//   ....[109]....
        /*05bc*/ 	.word	0x0000f8d0


	//   ....[110]....
        /*05c0*/ 	.word	0x0000f930


	//   ....[111]....
        /*05c4*/ 	.word	0x0000fa30


	//   ....[112]....
        /*05c8*/ 	.word	0x0000fa90


	//   ....[113]....
        /*05cc*/ 	.word	0x0000fb90


	//   ....[114]....
        /*05d0*/ 	.word	0x0000fbf0


	//   ....[115]....
        /*05d4*/ 	.word	0x0000fcf0


	//   ....[116]....
        /*05d8*/ 	.word	0x0000fd50


	//   ....[117]....
        /*05dc*/ 	.word	0x0000fe50


	//   ....[118]....
        /*05e0*/ 	.word	0x0000feb0


	//   ....[119]....
        /*05e4*/ 	.word	0x0000ffb0


	//   ....[120]....
        /*05e8*/ 	.word	0x00010010


	//   ....[121]....
        /*05ec*/ 	.word	0x00010100


	//   ....[122]....
        /*05f0*/ 	.word	0x00010160


	//   ....[123]....
        /*05f4*/ 	.word	0x00010210


	//   ....[124]....
        /*05f8*/ 	.word	0x000102e0


	//   ....[125]....
        /*05fc*/ 	.word	0x00010390


	//   ....[126]....
        /*0600*/ 	.word	0x000103f0


	//   ....[127]....
        /*0604*/ 	.word	0x000104c0


	//   ....[128]....
        /*0608*/ 	.word	0x00010530


	//   ....[129]....
        /*060c*/ 	.word	0x000105f0


	//   ....[130]....
        /*0610*/ 	.word	0x00010660


	//   ....[131]....
        /*0614*/ 	.word	0x00010700


	//   ....[132]....
        /*0618*/ 	.word	0x00010a10


	//   ....[133]....
        /*061c*/ 	.word	0x00010ab0


	//   ....[134]....
        /*0620*/ 	.word	0x00010bd0


	//   ....[135]....
        /*0624*/ 	.word	0x00010c40


	//   ....[136]....
        /*0628*/ 	.word	0x00010cb0


	//   ....[137]....
        /*062c*/ 	.word	0x00010d20


	//   ....[138]....
        /*0630*/ 	.word	0x00010d90


	//   ....[139]....
        /*0634*/ 	.word	0x00010e10


	//   ....[140]....
        /*0638*/ 	.word	0x00010ea0


	//   ....[141]....
        /*063c*/ 	.word	0x00010f30


	//   ....[142]....
        /*0640*/ 	.word	0x00010fa0


	//   ....[143]....
        /*0644*/ 	.word	0x00011010


	//   ....[144]....
        /*0648*/ 	.word	0x00011080


	//   ....[145]....
        /*064c*/ 	.word	0x00011100


	//   ....[146]....
        /*0650*/ 	.word	0x00011170


	//   ....[147]....
        /*0654*/ 	.word	0x00011210


	//   ....[148]....
        /*0658*/ 	.word	0x000112a0


	//   ....[149]....
        /*065c*/ 	.word	0x000113c0


	//----- nvinfo : EIATTR_REG_RECONFIG
	.align		4
.L_1699:
        /*0660*/ 	.byte	0x01, 0x54
	.zero		2


	//----- nvinfo : EIATTR_SYSCALL_OFFSETS
	.align		4
        /*0664*/ 	.byte	0x04, 0x46
        /*0666*/ 	.short	(.L_1701 - .L_1700)


	//   ....[0]....
.L_1700:
        /*0668*/ 	.word	0x00001700


	//   ....[1]....
        /*066c*/ 	.word	0x0000b180


	//   ....[2]....
        /*0670*/ 	.word	0x0000b2d0


	//   ....[3]....
        /*0674*/ 	.word	0x0000b3c0


	//   ....[4]....
        /*0678*/ 	.word	0x0000bbb0


	//----- nvinfo : EIATTR_MBARRIER_INSTR_OFFSETS
	.align		4
.L_1701:
        /*067c*/ 	.byte	0x04, 0x39
        /*067e*/ 	.short	(.L_1703 - .L_1702)


	//   ....[0]....
.L_1702:
        /*0680*/ 	.word	0x00000270
        /*0684*/ 	.word	0x000000ff
        /*0688*/ 	.word	0x00016800
        /*068c*/ 	.short	0x0100
        /*068e*/ 	.byte	0x08
	.zero		1


	//   ....[1]....
        /*0690*/ 	.word	0x00000280
        /*0694*/ 	.word	0x000000ff
        /*0698*/ 	.word	0x00016820
        /*069c*/ 	.short	0x0100
        /*069e*/ 	.byte	0x08
	.zero		1


	//   ....[2]....
        /*06a0*/ 	.word	0x00000370
        /*06a4*/ 	.word	0x000000ff
        /*06a8*/ 	.word	0x00016830
        /*06ac*/ 	.short	0x0100
        /*06ae*/ 	.byte	0x08
	.zero		1


	//   ....[3]....
        /*06b0*/ 	.word	0x00000380
        /*06b4*/ 	.word	0x000000ff
        /*06b8*/ 	.word	0x00016840
        /*06bc*/ 	.short	0x0100
        /*06be*/ 	.byte	0x08
	.zero		1


	//   ....[4]....
        /*06c0*/ 	.word	0x00000390
        /*06c4*/ 	.word	0x000000ff
        /*06c8*/ 	.word	0x00016838
        /*06cc*/ 	.short	0x0100
        /*06ce*/ 	.byte	0x08
	.zero		1


	//   ....[5]....
        /*06d0*/ 	.word	0x000003a0
        /*06d4*/ 	.word	0x000000ff
        /*06d8*/ 	.word	0x00016848
        /*06dc*/ 	.short	0x0100
        /*06de*/ 	.byte	0x08
	.zero		1


	//   ....[6]....
        /*06e0*/ 	.word	0x000004d0
        /*06e4*/ 	.word	0x000000ff
        /*06e8*/ 	.word	0x00016850
        /*06ec*/ 	.short	0x0100
        /*06ee*/ 	.byte	0x08
	.zero		1


	//   ....[7]....
        /*06f0*/ 	.word	0x000004e0
        /*06f4*/ 	.word	0x000000ff
        /*06f8*/ 	.word	0x00016860
        /*06fc*/ 	.short	0x0100
        /*06fe*/ 	.byte	0x08
	.zero		1


	//   ....[8]....
        /*0700*/ 	.word	0x000004f0
        /*0704*/ 	.word	0x000000ff
        /*0708*/ 	.word	0x00016858
        /*070c*/ 	.short	0x0100
        /*070e*/ 	.byte	0x08
	.zero		1


	//   ....[9]....
        /*0710*/ 	.word	0x00000500
        /*0714*/ 	.word	0x000000ff
        /*0718*/ 	.word	0x00016868
        /*071c*/ 	.short	0x0100
        /*071e*/ 	.byte	0x08
	.zero		1


	//   ....[10]....
        /*0720*/ 	.word	0x000005f0
        /*0724*/ 	.word	0x000000ff
        /*0728*/ 	.word	0x00016870
        /*072c*/ 	.short	0x0100
        /*072e*/ 	.byte	0x06
	.zero		1


	//   ....[11]....
        /*0730*/ 	.word	0x00000600
        /*0734*/ 	.word	0x000000ff
        /*0738*/ 	.word	0x00016880
        /*073c*/ 	.short	0x0100
        /*073e*/ 	.byte	0x06
	.zero		1


	//   ....[12]....
        /*0740*/ 	.word	0x00000610
        /*0744*/ 	.word	0x000000ff
        /*0748*/ 	.word	0x00016878
        /*074c*/ 	.short	0x0100
        /*074e*/ 	.byte	0x06
	.zero		1


	//   ....[13]....
        /*0750*/ 	.word	0x00000620
        /*0754*/ 	.word	0x000000ff
        /*0758*/ 	.word	0x00016888
        /*075c*/ 	.short	0x0100
        /*075e*/ 	.byte	0x06
	.zero		1


	//   ....[14]....
        /*0760*/ 	.word	0x00000750
        /*0764*/ 	.word	0x000000ff
        /*0768*/ 	.word	0x00016890
        /*076c*/ 	.short	0x0100
        /*076e*/ 	.byte	0x08
	.zero		1


	//   ....[15]....
        /*0770*/ 	.word	0x00000760
        /*0774*/ 	.word	0x000000ff
        /*0778*/ 	.word	0x000168a0
        /*077c*/ 	.short	0x0100
        /*077e*/ 	.byte	0x08
	.zero		1


	//   ....[16]....
        /*0780*/ 	.word	0x00000770
        /*0784*/ 	.word	0x000000ff
        /*0788*/ 	.word	0x00016898
        /*078c*/ 	.short	0x0100
        /*078e*/ 	.byte	0x08
	.zero		1


	//   ....[17]....
        /*0790*/ 	.word	0x00000780
        /*0794*/ 	.word	0x000000ff
        /*0798*/ 	.word	0x000168a8
        /*079c*/ 	.short	0x0100
        /*079e*/ 	.byte	0x08
	.zero		1


	//   ....[18]....
        /*07a0*/ 	.word	0x000008b0
        /*07a4*/ 	.word	0x000000ff
        /*07a8*/ 	.word	0x000168b0
        /*07ac*/ 	.short	0x0100
        /*07ae*/ 	.byte	0x08
	.zero		1


	//   ....[19]....
        /*07b0*/ 	.word	0x000008c0
        /*07b4*/ 	.word	0x000000ff
        /*07b8*/ 	.word	0x000168c0
        /*07bc*/ 	.short	0x0100
        /*07be*/ 	.byte	0x08
	.zero		1


	//   ....[20]....
        /*07c0*/ 	.word	0x000008d0
        /*07c4*/ 	.word	0x000000ff
        /*07c8*/ 	.word	0x000168b8
        /*07cc*/ 	.short	0x0100
        /*07ce*/ 	.byte	0x08
	.zero		1


	//   ....[21]....
        /*07d0*/ 	.word	0x000008e0
        /*07d4*/ 	.word	0x000000ff
        /*07d8*/ 	.word	0x000168c8
        /*07dc*/ 	.short	0x0100
        /*07de*/ 	.byte	0x08
	.zero		1


	//   ....[22]....
        /*07e0*/ 	.word	0x00001780
        /*07e4*/ 	.word	0x000000ff
        /*07e8*/ 	.word	0x00016800
        /*07ec*/ 	.short	0x010a
        /*07ee*/ 	.byte	0x2d
	.zero		1


	//   ....[23]....
        /*07f0*/ 	.word	0x00001800
        /*07f4*/ 	.word	0x00000002
        /*07f8*/ 	.word	0x00016830
        /*07fc*/ 	.short	0x010a
        /*07fe*/ 	.byte	0x3f
	.zero		1


	//   ....[24]....
        /*0800*/ 	.word	0x00001860
        /*0804*/ 	.word	0x00000002
        /*0808*/ 	.word	0x00016830
        /*080c*/ 	.short	0x010a
        /*080e*/ 	.byte	0x3f
	.zero		1


	//   ....[25]....
        /*0810*/ 	.word	0x00001de0
        /*0814*/ 	.word	0x00000002
        /*0818*/ 	.word	0x00000000
        /*081c*/ 	.short	0x0101
        /*081e*/ 	.byte	0x3f
	.zero		1


	//   ....[26]....
        /*0820*/ 	.word	0x000039e0
        /*0824*/ 	.word	0x000000ff
        /*0828*/ 	.word	0x00016830
        /*082c*/ 	.short	0x010a
        /*082e*/ 	.byte	0x06
	.zero		1


	//   ....[27]....
        /*0830*/ 	.word	0x00003a20
        /*0834*/ 	.word	0x000000ff
        /*0838*/ 	.word	0x00016830
        /*083c*/ 	.short	0x010a
        /*083e*/ 	.byte	0x06
	.zero		1


	//   ....[28]....
        /*0840*/ 	.word	0x00003c00
        /*0844*/ 	.word	0x000000ff
        /*0848*/ 	.word	0x00016850
        /*084c*/ 	.short	0x010a
        /*084e*/ 	.byte	0x06
	.zero		1


	//   ....[29]....
        /*0850*/ 	.word	0x00003c40
        /*0854*/ 	.word	0x000000ff
        /*0858*/ 	.word	0x00016850
        /*085c*/ 	.short	0x010a
        /*085e*/ 	.byte	0x06
	.zero		1


	//   ....[30]....
        /*0860*/ 	.word	0x000054b0
        /*0864*/ 	.word	0x00000024
        /*0868*/ 	.word	0x00000000
        /*086c*/ 	.short	0x0101
        /*086e*/ 	.byte	0x3f
	.zero		1


	//   ....[31]....
        /*0870*/ 	.word	0x00005770
        /*0874*/ 	.word	0x00000024
        /*0878*/ 	.word	0x00000000
        /*087c*/ 	.short	0x0101
        /*087e*/ 	.byte	0x3f
	.zero		1


	//   ....[32]....
        /*0880*/ 	.word	0x00006010
        /*0884*/ 	.word	0x000000ff
        /*0888*/ 	.word	0x00016830
        /*088c*/ 	.short	0x010a
        /*088e*/ 	.byte	0x06
	.zero		1


	//   ....[33]....
        /*0890*/ 	.word	0x00006050
        /*0894*/ 	.word	0x000000ff
        /*0898*/ 	.word	0x00016830
        /*089c*/ 	.short	0x010a
        /*089e*/ 	.byte	0x06
	.zero		1


	//   ....[34]....
        /*08a0*/ 	.word	0x00006230
        /*08a4*/ 	.word	0x000000ff
        /*08a8*/ 	.word	0x00016850
        /*08ac*/ 	.short	0x010a
        /*08ae*/ 	.byte	0x06
	.zero		1


	//   ....[35]....
        /*08b0*/ 	.word	0x00006270
        /*08b4*/ 	.word	0x000000ff
        /*08b8*/ 	.word	0x00016850
        /*08bc*/ 	.short	0x010a
        /*08be*/ 	.byte	0x06
	.zero		1


	//   ....[36]....
        /*08c0*/ 	.word	0x00007540
        /*08c4*/ 	.word	0x0000001f
        /*08c8*/ 	.word	0x00000000
        /*08cc*/ 	.short	0x0101
        /*08ce*/ 	.byte	0x3f
	.zero		1


	//   ....[37]....
        /*08d0*/ 	.word	0x000076f0
        /*08d4*/ 	.word	0x0000001f
        /*08d8*/ 	.word	0x00000000
        /*08dc*/ 	.short	0x0101
        /*08de*/ 	.byte	0x3f
	.zero		1


	//   ....[38]....
        /*08e0*/ 	.word	0x00007c20
        /*08e4*/ 	.word	0x000000ff
        /*08e8*/ 	.word	0x00016850
        /*08ec*/ 	.short	0x010a
        /*08ee*/ 	.byte	0x05
	.zero		1


	//   ....[39]....
        /*08f0*/ 	.word	0x00007c60
        /*08f4*/ 	.word	0x000000ff
        /*08f8*/ 	.word	0x00016850
        /*08fc*/ 	.short	0x010a
        /*08fe*/ 	.byte	0x05
	.zero		1


	//   ....[40]....
        /*0900*/ 	.word	0x00008190
        /*0904*/ 	.word	0x00000008
        /*0908*/ 	.word	0x00000000
        /*090c*/ 	.short	0x0101
        /*090e*/ 	.byte	0x3f
	.zero		1


	//   ....[41]....
        /*0910*/ 	.word	0x00009050
        /*0914*/ 	.word	0x00000000
        /*0918*/ 	.word	0x00000000
        /*091c*/ 	.short	0x0101
        /*091e*/ 	.byte	0x3f
	.zero		1


	//   ....[42]....
        /*0920*/ 	.word	0x0000b710
        /*0924*/ 	.word	0x00000003
        /*0928*/ 	.word	0x00016840
        /*092c*/ 	.short	0x010a
        /*092e*/ 	.byte	0x3f
	.zero		1


	//   ....[43]....
        /*0930*/ 	.word	0x0000c7c0
        /*0934*/ 	.word	0x00000016
        /*0938*/ 	.word	0x00016800
        /*093c*/ 	.short	0x0107
        /*093e*/ 	.byte	0x3f
	.zero		1


	//   ....[44]....
        /*0940*/ 	.word	0x0000c8c0
        /*0944*/ 	.word	0x00000016
        /*0948*/ 	.word	0x00016800
        /*094c*/ 	.short	0x0101
        /*094e*/ 	.byte	0x3f
	.zero		1


	//   ....[45]....
        /*0950*/ 	.word	0x0000c8e0
        /*0954*/ 	.word	0x00000016
        /*0958*/ 	.word	0x00016820
        /*095c*/ 	.short	0x010a
        /*095e*/ 	.byte	0x3f
	.zero		1


	//   ....[46]....
        /*0960*/ 	.word	0x0000cbe0
        /*0964*/ 	.word	0x00000002
        /*0968*/ 	.word	0x00016840
        /*096c*/ 	.short	0x010a
        /*096e*/ 	.byte	0x3f
	.zero		1


	//   ....[47]....
        /*0970*/ 	.word	0x0000ce60
        /*0974*/ 	.word	0x00000003
        /*0978*/ 	.word	0x00000060
        /*097c*/ 	.short	0x010a
        /*097e*/ 	.byte	0x3f
	.zero		1


	//   ....[48]....
        /*0980*/ 	.word	0x0000d390
        /*0984*/ 	.word	0x00000002
        /*0988*/ 	.word	0x00016840
        /*098c*/ 	.short	0x010a
        /*098e*/ 	.byte	0x3f
	.zero		1


	//   ....[49]....
        /*0990*/ 	.word	0x0000d610
        /*0994*/ 	.word	0x0000000a
        /*0998*/ 	.word	0x00000060
        /*099c*/ 	.short	0x010a
        /*099e*/ 	.byte	0x3f
	.zero		1


	//   ....[50]....
        /*09a0*/ 	.word	0x0000da90
        /*09a4*/ 	.word	0x00000002
        /*09a8*/ 	.word	0x00016840
        /*09ac*/ 	.short	0x010a
        /*09ae*/ 	.byte	0x3f
	.zero		1


	//   ....[51]....
        /*09b0*/ 	.word	0x0000dd20
        /*09b4*/ 	.word	0x00000008
        /*09b8*/ 	.word	0x00000060
        /*09bc*/ 	.short	0x010a
        /*09be*/ 	.byte	0x3f
	.zero		1


	//   ....[52]....
        /*09c0*/ 	.word	0x0000e160
        /*09c4*/ 	.word	0x00000003
        /*09c8*/ 	.word	0x00016860
        /*09cc*/ 	.short	0x010a
        /*09ce*/ 	.byte	0x3f
	.zero		1


	//   ....[53]....
        /*09d0*/ 	.word	0x0000f0b0
        /*09d4*/ 	.word	0x00000009
        /*09d8*/ 	.word	0x00016820
        /*09dc*/ 	.short	0x010a
        /*09de*/ 	.byte	0x3f
	.zero		1


	//   ....[54]....
        /*09e0*/ 	.word	0x0000f250
        /*09e4*/ 	.word	0x00000006
        /*09e8*/ 	.word	0x00000000
        /*09ec*/ 	.short	0x010a
        /*09ee*/ 	.byte	0x3f
	.zero		1


	//   ....[55]....
        /*09f0*/ 	.word	0x0000f2c0
        /*09f4*/ 	.word	0x00000007
        /*09f8*/ 	.word	0x00000000
        /*09fc*/ 	.short	0x010a
        /*09fe*/ 	.byte	0x3f
	.zero		1


	//   ....[56]....
        /*0a00*/ 	.word	0x0000f320
        /*0a04*/ 	.word	0x00000004
        /*0a08*/ 	.word	0x00000000
        /*0a0c*/ 	.short	0x010a
        /*0a0e*/ 	.byte	0x3f
	.zero		1


	//   ....[57]....
        /*0a10*/ 	.word	0x0000f350
        /*0a14*/ 	.word	0x00000005
        /*0a18*/ 	.word	0x00000000
        /*0a1c*/ 	.short	0x010a
        /*0a1e*/ 	.byte	0x3f
	.zero		1


	//   ....[58]....
        /*0a20*/ 	.word	0x0000f3c0
        /*0a24*/ 	.word	0x00000003
        /*0a28*/ 	.word	0x00016800
        /*0a2c*/ 	.short	0x010a
        /*0a2e*/ 	.byte	0x3f
	.zero		1


	//   ....[59]....
        /*0a30*/ 	.word	0x0000f410
        /*0a34*/ 	.word	0x00000002
        /*0a38*/ 	.word	0x00016830
        /*0a3c*/ 	.short	0x010a
        /*0a3e*/ 	.byte	0x3f
	.zero		1


	//   ....[60]....
        /*0a40*/ 	.word	0x0000f470
        /*0a44*/ 	.word	0x00000007
        /*0a48*/ 	.word	0x00016830
        /*0a4c*/ 	.short	0x010a
        /*0a4e*/ 	.byte	0x3f
	.zero		1


	//   ....[61]....
        /*0a50*/ 	.word	0x0000f4d0
        /*0a54*/ 	.word	0x00000007
        /*0a58*/ 	.word	0x00016850
        /*0a5c*/ 	.short	0x010a
        /*0a5e*/ 	.byte	0x3f
	.zero		1


	//   ....[62]....
        /*0a60*/ 	.word	0x0000f530
        /*0a64*/ 	.word	0x00000009
        /*0a68*/ 	.word	0x00016830
        /*0a6c*/ 	.short	0x010a
        /*0a6e*/ 	.byte	0x3f
	.zero		1


	//   ....[63]....
        /*0a70*/ 	.word	0x0000f590
        /*0a74*/ 	.word	0x00000009
        /*0a78*/ 	.word	0x00016850
        /*0a7c*/ 	.short	0x010a
        /*0a7e*/ 	.byte	0x3f
	.zero		1


	//   ....[64]....
        /*0a80*/ 	.word	0x0000f5f0
        /*0a84*/ 	.word	0x00000005
        /*0a88*/ 	.word	0x00016850
        /*0a8c*/ 	.short	0x010a
        /*0a8e*/ 	.byte	0x3f
	.zero		1


	//   ....[65]....
        /*0a90*/ 	.word	0x0000f790
        /*0a94*/ 	.word	0x00000003
        /*0a98*/ 	.word	0x00016840
        /*0a9c*/ 	.short	0x010a
        /*0a9e*/ 	.byte	0x3f
	.zero		1


	//   ....[66]....
        /*0aa0*/ 	.word	0x00010730
        /*0aa4*/ 	.word	0x00000016
        /*0aa8*/ 	.word	0x00016820
        /*0aac*/ 	.short	0x010a
        /*0aae*/ 	.byte	0x3f
	.zero		1


	//   ....[67]....
        /*0ab0*/ 	.word	0x00010780
        /*0ab4*/ 	.word	0x00000002
        /*0ab8*/ 	.word	0x00016840
        /*0abc*/ 	.short	0x010a
        /*0abe*/ 	.byte	0x3f
	.zero		1


	//   ....[68]....
        /*0ac0*/ 	.word	0x000107d0
        /*0ac4*/ 	.word	0x00000003
        /*0ac8*/ 	.word	0x00000060
        /*0acc*/ 	.short	0x010a
        /*0ace*/ 	.byte	0x3f
	.zero		1


	//   ....[69]....
        /*0ad0*/ 	.word	0x00010820
        /*0ad4*/ 	.word	0x00000002
        /*0ad8*/ 	.word	0x00016840
        /*0adc*/ 	.short	0x010a
        /*0ade*/ 	.byte	0x3f
	.zero		1


	//   ....[70]....
        /*0ae0*/ 	.word	0x00010870
        /*0ae4*/ 	.word	0x0000000a
        /*0ae8*/ 	.word	0x00000060
        /*0aec*/ 	.short	0x010a
        /*0aee*/ 	.byte	0x3f
	.zero		1


	//   ....[71]....
        /*0af0*/ 	.word	0x000108c0
        /*0af4*/ 	.word	0x00000002
        /*0af8*/ 	.word	0x00016840
        /*0afc*/ 	.short	0x010a
        /*0afe*/ 	.byte	0x3f
	.zero		1


	//   ....[72]....
        /*0b00*/ 	.word	0x00010910
        /*0b04*/ 	.word	0x00000008
        /*0b08*/ 	.word	0x00000060
        /*0b0c*/ 	.short	0x010a
        /*0b0e*/ 	.byte	0x3f
	.zero		1


	//   ....[73]....
        /*0b10*/ 	.word	0x00010960
        /*0b14*/ 	.word	0x00000003
        /*0b18*/ 	.word	0x00016860
        /*0b1c*/ 	.short	0x010a
        /*0b1e*/ 	.byte	0x3f
	.zero		1


	//   ....[74]....
        /*0b20*/ 	.word	0x000112e0
        /*0b24*/ 	.word	0x00000009
        /*0b28*/ 	.word	0x00016820
        /*0b2c*/ 	.short	0x010a
        /*0b2e*/ 	.byte	0x3f
	.zero		1


	//   ....[75]....
        /*0b30*/ 	.word	0x00011480
        /*0b34*/ 	.word	0x00000006
        /*0b38*/ 	.word	0x00000000
        /*0b3c*/ 	.short	0x010a
        /*0b3e*/ 	.byte	0x3f
	.zero		1


	//   ....[76]....
        /*0b40*/ 	.word	0x000114d0
        /*0b44*/ 	.word	0x00000007
        /*0b48*/ 	.word	0x00000000
        /*0b4c*/ 	.short	0x010a
        /*0b4e*/ 	.byte	0x3f
	.zero		1


	//   ....[77]....
        /*0b50*/ 	.word	0x00011520
        /*0b54*/ 	.word	0x00000004
        /*0b58*/ 	.word	0x00000000
        /*0b5c*/ 	.short	0x010a
        /*0b5e*/ 	.byte	0x3f
	.zero		1


	//----- nvinfo : EIATTR_NUM_MBARRIERS
	.align		4
.L_1703:
        /*0b60*/ 	.byte	0x03, 0x38
        /*0b62*/ 	.short	0x0016


	//----- nvinfo : EIATTR_EXIT_INSTR_OFFSETS
	.align		4
        /*0b64*/ 	.byte	0x04, 0x1c
        /*0b66*/ 	.short	(.L_1705 - .L_1704)


	//   ....[0]....
.L_1704:
        /*0b68*/ 	.word	0x00000a80


	//   ....[1]....
        /*0b6c*/ 	.word	0x00009c70


	//   ....[2]....
        /*0b70*/ 	.word	0x0000f3a0


	//----- nvinfo : EIATTR_MAX_THREADS
	.align		4
.L_1705:
        /*0b74*/ 	.byte	0x04, 0x05
        /*0b76*/ 	.short	(.L_1707 - .L_1706)
.L_1706:
        /*0b78*/ 	.word	0x00000200
        /*0b7c*/ 	.word	0x00000001
        /*0b80*/ 	.word	0x00000001


	//----- nvinfo : EIATTR_CRS_STACK_SIZE
	.align		4
.L_1707:
        /*0b84*/ 	.byte	0x04, 0x1e
        /*0b86*/ 	.short	(.L_1709 - .L_1708)
.L_1708:
        /*0b88*/ 	.word	0x00000000


	//----- nvinfo : EIATTR_CBANK_PARAM_SIZE
	.align		4
.L_1709:
        /*0b8c*/ 	.byte	0x03, 0x19
        /*0b8e*/ 	.short	0x0af0


	//----- nvinfo : EIATTR_PARAM_CBANK
	.align		4
        /*0b90*/ 	.byte	0x04, 0x0a
        /*0b92*/ 	.short	(.L_1711 - .L_1710)
	.align		4
.L_1710:
        /*0b94*/ 	.word	index@(.nv.constant0._ZN7cutlass13device_kernelIN5flash11enable_sm90INS1_16FlashAttnFwdSm90INS1_25CollectiveMainloopFwdSm90ILi2EN4cute5tupleIJNS5_1CILi1EEES8_S8_EEENS6_IJNS7_ILi192EEENS7_ILi128EEENS7_ILi64EEEEEELi64ENS_10bfloat16_tEfNS_4arch4Sm90ELb1ELb0ELb0ELb1ELb0ELb0ELb0ELb1ELb1ELb1ELb0ELb0EEENS1_21CollectiveEpilogueFwdINS6_IJSA_SC_SB_EEES9_SE_SG_Li384ELb1ELb1ELb0ELb0EEENS1_36VarlenDynamicPersistentTileSchedulerILi192ELi128ELi384ELi128ELb0ELb1ELb1ELb1ELb1ELb1EEEEEEEEEvNT_6ParamsE)
        /*0b98*/ 	.short	0x0210
        /*0b9a*/ 	.short	0x0af0


	//----- nvinfo : EIATTR_SW_WAR
	.align		4
.L_1711:
        /*0b9c*/ 	.byte	0x04, 0x36
        /*0b9e*/ 	.short	(.L_1713 - .L_1712)
.L_1712:
        /*0ba0*/ 	.word	0x00000008
.L_1713:


//--------------------- .nv.info._ZN7cutlass13device_kernelIN5flash11enable_sm90INS1_16FlashAttnFwdSm90INS1_25CollectiveMainloopFwdSm90ILi2EN4cute5tupleIJNS5_1CILi1EEES8_S8_EEENS6_IJNS7_ILi192EEENS7_ILi128EEENS7_ILi64EEEEEELi64ENS_10bfloat16_tEfNS_4arch4Sm90ELb1ELb0ELb0ELb1ELb0ELb1ELb0ELb1ELb1ELb1ELb0ELb0EEENS1_21CollectiveEpilogueFwdINS6_IJSA_SC_SB_EEES9_SE_SG_Li384ELb1ELb1ELb0ELb0EEENS1_36VarlenDynamicPersistentTileSchedulerILi192ELi128ELi384ELi128ELb0ELb1ELb1ELb1ELb1ELb1EEEEEEEEEvNT_6ParamsE --------------------------
	.section	.nv.info._ZN7cutlass13device_kernelIN5flash11enable_sm90INS1_16FlashAttnFwdSm90INS1_25CollectiveMainloopFwdSm90ILi2EN4cute5tupleIJNS5_1CILi1EEES8_S8_EEENS6_IJNS7_ILi192EEENS7_ILi128EEENS7_ILi64EEEEEELi64ENS_10bfloat16_tEfNS_4arch4Sm90ELb1ELb0ELb0ELb1ELb0ELb1ELb0ELb1ELb1ELb1ELb0ELb0EEENS1_21CollectiveEpilogueFwdINS6_IJSA_SC_SB_EEES9_SE_SG_Li384ELb1ELb1ELb0ELb0EEENS1_36VarlenDynamicPersistentTileSchedulerILi192ELi128ELi384ELi128ELb0ELb1ELb1ELb1ELb1ELb1EEEEEEEEEvNT_6ParamsE,"",@"SHT_CUDA_INFO"
	.sectionflags	@""
	.align	4


	//----- nvinfo : EIATTR_CUDA_API_VERSION
	.align		4
        /*0000*/ 	.byte	0x04, 0x37
        /*0002*/ 	.short	(.L_1715 - .L_1714)
.L_1714:
        /*0004*/ 	.word	0x00000082


	//----- nvinfo : EIATTR_KPARAM_INFO
	.align		4
.L_1715:
        /*0008*/ 	.byte	0x04, 0x17
        /*000a*/ 	.short	(.L_1717 - .L_1716)
.L_1716:
        /*000c*/ 	.word	0x00000000
        /*0010*/ 	.short	0x0000
        /*0012*/ 	.short	0x0070
        /*0014*/ 	.byte	0x00, 0xf0, 0x01, 0x2a


	//----- nvinfo : EIATTR_SPARSE_MMA_MASK
	.align		4
.L_1717:
        /*0018*/ 	.byte	0x03, 0x50
        /*001a*/ 	.short	0x0000


	//----- nvinfo : EIATTR_MAXREG_COUNT
	.align		4
        /*001c*/ 	.byte	0x03, 0x1b
        /*001e*/ 	.short	0x0080


	//----- nvinfo : EIATTR_NUM_BARRIERS
	.align		4
        /*0020*/ 	.byte	0x02, 0x4c
        /*0022*/ 	.byte	0x10
	.zero		1


	//----- nvinfo : EIATTR_EXTERNS
	.align		4
        /*0024*/ 	.byte	0x04, 0x0f
        /*0026*/ 	.short	(.L_1719 - .L_1718)


	//   ....[0]....
	.align		4
.L_1718:
        /*0028*/ 	.word	index@(__assertfail)


	//----- nvinfo : EIATTR_ANNOTATIONS
	.align		4
.L_1719:
        /*002c*/ 	.byte	0x04, 0x55
        /*002e*/ 	.short	(.L_1721 - .L_1720)


	//   ....[0]....
.L_1720:
        /* <DEDUP_REMOVED lines=68> */


	//----- nvinfo : EIATTR_MERCURY_ISA_VERSION
	.align		4
.L_1721:
        /*0458*/ 	.byte	0x03, 0x5f
        /*045a*/ 	.short	0x0101


	//----- nvinfo : EIATTR_UNUSED_LOAD_BYTE_OFFSET
	.align		4
        /*045c*/ 	.byte	0x04, 0x44
        /*045e*/ 	.short	(.L_1723 - .L_1722)


	//   ....[0]....
.L_1722:
        /*0460*/ 	.word	0x00000ad0
        /*0464*/ 	.word	0x0000fff0


	//   ....[1]....
        /*0468*/ 	.word	0x00010350
        /*046c*/ 	.word	0x0000fff0


	//----- nvinfo : EIATTR_INT_WARP_WIDE_INSTR_OFFSETS
	.align		4
.L_1723:
        /*0470*/ 	.byte	0x04, 0x31
        /*0472*/ 	.short	(.L_1725 - .L_1724)


	//   ....[0]....
.L_1724:
        /*0474*/ 	.word	0x00000180


	//   ....[1]....
        /*0478*/ 	.word	0x00000220


	//   ....[2]....
        /*047c*/ 	.word	0x00000290


	//   ....[3]....
        /*0480*/ 	.word	0x00013e50


	//   ....[4]....
        /*0484*/ 	.word	0x00013ee0


	//   ....[5]....
        /*0488*/ 	.word	0x00016f90


	//   ....[6]....
        /*048c*/ 	.word	0x00017020


	//----- nvinfo : EIATTR_COOP_GROUP_MASK_REGIDS
	.align		4
.L_1725:
        /*0490*/ 	.byte	0x04, 0x29
        /*0492*/ 	.short	(.L_1727 - .L_1726)


	//   ....[0]....
.L_1726:
        /*0494*/ 	.word	0xffffffff


	//   ....[1]....
        /*0498*/ 	.word	0xffffffff


	//   ....[2]....
        /*049c*/ 	.word	0xffffffff


	//   ....[3]....
        /*04a0*/ 	.word	0xffffffff


	//   ....[4]....
        /*04a4*/ 	.word	0xffffffff


	//   ....[5]....
        /*04a8*/ 	.word	0xffffffff


	//   ....[6]....
        /*04ac*/ 	.word	0xffffffff


	//   ....[7]....
        /*04b0*/ 	.word	0xffffffff


	//   ....[8]....
        /*04b4*/ 	.word	0xffffffff


	//   ....[9]....
        /*04b8*/ 	.word	0xffffffff


	//   ....[10]....
        /*04bc*/ 	.word	0xffffffff


	//   ....[11]....
        /*04c0*/ 	.word	0xffffffff


	//   ....[12]....
        /*04c4*/ 	.word	0xffffffff


	//   ....[13]....
        /*04c8*/ 	.word	0xffffffff


	//   ....[14]....
        /*04cc*/ 	.word	0xffffffff


	//   ....[15]....
        /*04d0*/ 	.word	0xffffffff


	//   ....[16]....
        /*04d4*/ 	.word	0xffffffff


	//   ....[17]....
        /*04d8*/ 	.word	0xffffffff


	//   ....[18]....
        /*04dc*/ 	.word	0xffffffff


	//   ....[19]....
        /*04e0*/ 	.word	0xffffffff


	//   ....[20]....
        /*04e4*/ 	.word	0xffffffff


	//   ....[21]....
        /*04e8*/ 	.word	0xffffffff


	//   ....[22]....
        /*04ec*/ 	.word	0xffffffff


	//   ....[23]....
        /*04f0*/ 	.word	0xffffffff


	//   ....[24]....
        /*04f4*/ 	.word	0xffffffff


	//   ....[25]....
        /*04f8*/ 	.word	0xffffffff


	//   ....[26]....
        /*04fc*/ 	.word	0xffffffff


	//   ....[27]....
        /*0500*/ 	.word	0xffffffff


	//   ....[28]....
        /*0504*/ 	.word	0xffffffff


	//   ....[29]....
        /*0508*/ 	.word	0xffffffff


	//   ....[30]....
        /*050c*/ 	.word	0xffffffff


	//   ....[31]....
        /*0510*/ 	.word	0xffffffff


	//   ....[32]....
        /*0514*/ 	.word	0xffffffff


	//   ....[33]....
        /*0518*/ 	.word	0xffffffff


	//   ....[34]....
        /*051c*/ 	.word	0xffffffff


	//   ....[35]....
        /*0520*/ 	.word	0xffffffff


	//   ....[36]....
        /*0524*/ 	.word	0xffffffff


	//   ....[37]....
        /*0528*/ 	.word	0xffffffff


	//   ....[38]....
        /*052c*/ 	.word	0xffffffff


	//   ....[39]....
        /*0530*/ 	.word	0xffffffff


	//   ....[40]....
        /*0534*/ 	.word	0xffffffff


	//   ....[41]....
        /*0538*/ 	.word	0xffffffff


	//   ....[42]....
        /*053c*/ 	.word	0xffffffff


	//   ....[43]....
        /*0540*/ 	.word	0xffffffff


	//   ....[44]....
        /*0544*/ 	.word	0xffffffff


	//   ....[45]....
        /*0548*/ 	.word	0xffffffff


	//   ....[46]....
        /*054c*/ 	.word	0xffffffff


	//   ....[47]....
        /*0550*/ 	.word	0xffffffff


	//   ....[48]....
        /*0554*/ 	.word	0xffffffff


	//   ....[49]....
        /*0558*/ 	.word	0xffffffff


	//   ....[50]....
        /*055c*/ 	.word	0xffffffff


	//   ....[51]....
        /*0560*/ 	.word	0xffffffff


	//   ....[52]....
        /*0564*/ 	.word	0xffffffff


	//   ....[53]....
        /*0568*/ 	.word	0xffffffff


	//   ....[54]....
        /*056c*/ 	.word	0xffffffff


	//   ....[55]....
        /*0570*/ 	.word	0xffffffff


	//   ....[56]....
        /*0574*/ 	.word	0xffffffff


	//   ....[57]....
        /*0578*/ 	.word	0xffffffff


	//   ....[58]....
        /*057c*/ 	.word	0xffffffff


	//   ....[59]....
        /*0580*/ 	.word	0xffffffff


	//   ....[60]....
        /*0584*/ 	.word	0xffffffff


	//   ....[61]....
        /*0588*/ 	.word	0xffffffff


	//   ....[62]....
        /*058c*/ 	.word	0xffffffff


	//   ....[63]....
        /*0590*/ 	.word	0xffffffff


	//   ....[64]....
        /*0594*/ 	.word	0xffffffff


	//   ....[65]....
        /*0598*/ 	.word	0xffffffff


	//   ....[66]....
        /*059c*/ 	.word	0xffffffff


	//   ....[67]....
        /*05a0*/ 	.word	0xffffffff


	//   ....[68]....
        /*05a4*/ 	.word	0xffffffff


	//   ....[69]....
        /*05a8*/ 	.word	0xffffffff


	//   ....[70]....
        /*05ac*/ 	.word	0xffffffff


	//   ....[71]....
        /*05b0*/ 	.word	0xffffffff


	//   ....[72]....
        /*05b4*/ 	.word	0xffffffff


	//   ....[73]....
        /*05b8*/ 	.word	0xffffffff


	//   ....[74]....
        /*05bc*/ 	.word	0xffffffff


	//   ....[75]....
        /*05c0*/ 	.word	0xffffffff


	//   ....[76]....
        /*05c4*/ 	.word	0xffffffff


	//   ....[77]....
        /*05c8*/ 	.word	0xffffffff


	//   ....[78]....
        /*05cc*/ 	.word	0xffffffff


	//   ....[79]....
        /*05d0*/ 	.word	0xffffffff


	//   ....[80]....
        /*05d4*/ 	.word	0xffffffff


	//   ....[81]....
        /*05d8*/ 	.word	0xffffffff


	//   ....[82]....
        /*05dc*/ 	.word	0xffffffff


	//   ....[83]....
        /*05e0*/ 	.word	0xffffffff


	//   ....[84]....
        /*05e4*/ 	.word	0xffffffff


	//   ....[85]....
        /*05e8*/ 	.word	0xffffffff


	//   ....[86]....
        /*05ec*/ 	.word	0xffffffff


	//   ....[87]....
        /*05f0*/ 	.word	0xffffffff


	//   ....[88]....
        /*05f4*/ 	.word	0xffffffff


	//   ....[89]....
        /*05f8*/ 	.word	0xffffffff


	//   ....[90]....
        /*05fc*/ 	.word	0xffffffff


	//   ....[91]....
        /*0600*/ 	.word	0xffffffff


	//   ....[92]....
        /*0604*/ 	.word	0xffffffff


	//   ....[93]....
        /*0608*/ 	.word	0xffffffff


	//   ....[94]....
        /*060c*/ 	.word	0xffffffff


	//   ....[95]....
        /*0610*/ 	.word	0xffffffff


	//   ....[96]....
        /*0614*/ 	.word	0xffffffff


	//   ....[97]....
        /*0618*/ 	.word	0xffffffff


	//   ....[98]....
        /*061c*/ 	.word	0xffffffff


	//   ....[99]....
        /*0620*/ 	.word	0xffffffff


	//   ....[100]....
        /*0624*/ 	.word	0xffffffff


	//   ....[101]....
        /*0628*/ 	.word	0xffffffff


	//   ....[102]....
        /*062c*/ 	.word	0xffffffff


	//   ....[103]....
        /*0630*/ 	.word	0xffffffff


	//   ....[104]....
        /*0634*/ 	.word	0xffffffff


	//   ....[105]....
        /*0638*/ 	.word	0xffffffff


	//   ....[106]....
        /*063c*/ 	.word	0xffffffff


	//   ....[107]....
        /*0640*/ 	.word	0xffffffff


	//   ....[108]....
        /*0644*/ 	.word	0xffffffff


	//   ....[109]....
        /*0648*/ 	.word	0xffffffff


	//   ....[110]....
        /*064c*/ 	.word	0xffffffff


	//   ....[111]....
        /*0650*/ 	.word	0xffffffff


	//   ....[112]....
        /*0654*/ 	.word	0xffffffff


	//   ....[113]....
        /*0658*/ 	.word	0xffffffff


	//   ....[114]....
        /*065c*/ 	.word	0xffffffff


	//   ....[115]....
        /*0660*/ 	.word	0xffffffff


	//   ....[116]....
        /*0664*/ 	.word	0xffffffff


	//   ....[117]....
        /*0668*/ 	.word	0xffffffff


	//   ....[118]....
        /*066c*/ 	.word	0xffffffff


	//   ....[119]....
        /*0670*/ 	.word	0xffffffff


	//   ....[120]....
        /*0674*/ 	.word	0xffffffff


	//   ....[121]....
        /*0678*/ 	.word	0xffffffff


	//   ....[122]....
        /*067c*/ 	.word	0xffffffff


	//   ....[123]....
        /*0680*/ 	.word	0xffffffff


	//   ....[124]....
        /*0684*/ 	.word	0x0500000f


	//   ....[125]....
        /*0688*/ 	.word	0x0500000f


	//   ....[126]....
        /*068c*/ 	.word	0x0500000f


	//   ....[127]....
        /*0690*/ 	.word	0x0500000f


	//   ....[128]....
        /*0694*/ 	.word	0x0500000f


	//   ....[129]....
        /*0698*/ 	.word	0x0500000f


	//   ....[130]....
        /*069c*/ 	.word	0x0500000f


	//   ....[131]....
        /*06a0*/ 	.word	0x0500000f


	//   ....[132]....
        /*06a4*/ 	.word	0x0500000f


	//   ....[133]....
        /*06a8*/ 	.word	0x0500000f


	//   ....[134]....
        /*06ac*/ 	.word	0x0500000f


	//   ....[135]....
        /*06b0*/ 	.word	0x0500000f


	//   ....[136]....
        /*06b4*/ 	.word	0x0500000f


	//   ....[137]....
        /*06b8*/ 	.word	0x0500000f


	//   ....[138]....
        /*06bc*/ 	.word	0x0500000f


	//   ....[139]....
        /*06c0*/ 	.word	0x0500000f


	//   ....[140]....
        /*06c4*/ 	.word	0x0500000f


	//   ....[141]....
        /*06c8*/ 	.word	0x0500000f


	//   ....[142]....
        /*06cc*/ 	.word	0x0500000f


	//   ....[143]....
        /*06d0*/ 	.word	0x0500000f


	//   ....[144]....
        /*06d4*/ 	.word	0x0500000f


	//   ....[145]....
        /*06d8*/ 	.word	0x0500000f


	//   ....[146]....
        /*06dc*/ 	.word	0x0500000f


	//   ....[147]....
        /*06e0*/ 	.word	0x0500000f


	//   ....[148]....
        /*06e4*/ 	.word	0x0500000f


	//   ....[149]....
        /*06e8*/ 	.word	0x0500000f


	//   ....[150]....
        /*06ec*/ 	.word	0x0500000f


	//   ....[151]....
        /*06f0*/ 	.word	0x0500000f


	//   ....[152]....
        /*06f4*/ 	.word	0x0500000f


	//   ....[153]....
        /*06f8*/ 	.word	0x0500000f


	//   ....[154]....
        /*06fc*/ 	.word	0x0500000f


	//   ....[155]....
        /*0700*/ 	.word	0x0500000f


	//   ....[156]....
        /*0704*/ 	.word	0x0500000f


	//   ....[157]....
        /*0708*/ 	.word	0x0500000f


	//   ....[158]....
        /*070c*/ 	.word	0x0500000f


	//   ....[159]....
        /*0710*/ 	.word	0x0500000f


	//   ....[160]....
        /*0714*/ 	.word	0x0500000f


	//   ....[161]....
        /*0718*/ 	.word	0x0500000f


	//   ....[162]....
        /*071c*/ 	.word	0x0500000f


	//   ....[163]....
        /*0720*/ 	.word	0x0500000f


	//   ....[164]....
        /*0724*/ 	.word	0x0500000f


	//   ....[165]....
        /*0728*/ 	.word	0x0500000f


	//   ....[166]....
        /*072c*/ 	.word	0x0500000f


	//   ....[167]....
        /*0730*/ 	.word	0x0500000f


	//   ....[168]....
        /*0734*/ 	.word	0x0500000f


	//   ....[169]....
        /*0738*/ 	.word	0x0500000f


	//   ....[170]....
        /*073c*/ 	.word	0x0500000f


	//   ....[171]....
        /*0740*/ 	.word	0x0500000f


	//   ....[172]....
        /*0744*/ 	.word	0x0500000f


	//   ....[173]....
        /*0748*/ 	.word	0x0500000f


	//   ....[174]....
        /*074c*/ 	.word	0x0500000f


	//   ....[175]....
        /*0750*/ 	.word	0x0500000f


	//   ....[176]....
        /*0754*/ 	.word	0x0500000f


	//   ....[177]....
        /*0758*/ 	.word	0x0500000f


	//   ....[178]....
        /*075c*/ 	.word	0x0500000f


	//   ....[179]....
        /*0760*/ 	.word	0x0500000f


	//   ....[180]....
        /*0764*/ 	.word	0x0500000f


	//   ....[181]....
        /*0768*/ 	.word	0x0500000f


	//   ....[182]....
        /*076c*/ 	.word	0x0500000f


	//   ....[183]....
        /*0770*/ 	.word	0x0500000f


	//   ....[184]....
        /*0774*/ 	.word	0x0500000f


	//   ....[185]....
        /*0778*/ 	.word	0x0500000f


	//   ....[186]....
        /*077c*/ 	.word	0x0500000f


	//   ....[187]....
        /*0780*/ 	.word	0x0500000f


	//   ....[188]....
        /*0784*/ 	.word	0x0500000f


	//   ....[189]....
        /*0788*/ 	.word	0x0500000f


	//   ....[190]....
        /*078c*/ 	.word	0x0500000f


	//   ....[191]....
        /*0790*/ 	.word	0x0500000f


	//   ....[192]....
        /*0794*/ 	.word	0x0500000f


	//----- nvinfo : EIATTR_COOP_GROUP_INSTR_OFFSETS
	.align		4
.L_1727:
        /*0798*/ 	.byte	0x04, 0x28
        /*079a*/ 	.short	(.L_1729 - .L_1728)


	//   ....[0]....
.L_1728:
        /*079c*/ 	.word	0x00000060


	//   ....[1]....
        /*07a0*/ 	.word	0x00000190


	//   ....[2]....
        /*07a4*/ 	.word	0x00000240


	//   ....[3]....
        /*07a8*/ 	.word	0x00000400


	//   ....[4]....
        /*07ac*/ 	.word	0x00000560


	//   ....[5]....
        /*07b0*/ 	.word	0x00000680


	//   ....[6]....
        /*07b4*/ 	.word	0x000007e0


	//   ....[7]....
        /*07b8*/ 	.word	0x00005b20


	//   ....[8]....
        /*07bc*/ 	.word	0x000062c0


	//   ....[9]....
        /*07c0*/ 	.word	0x000062d0


	//   ....[10]....
        /*07c4*/ 	.word	0x000062e0


	//   ....[11]....
        /*07c8*/ 	.word	0x000062f0


	//   ....[12]....
        /*07cc*/ 	.word	0x00006610


	//   ....[13]....
        /*07d0*/ 	.word	0x00006620


	//   ....[14]....
        /*07d4*/ 	.word	0x00006630


	//   ....[15]....
        /*07d8*/ 	.word	0x00006640


	//   ....[16]....
        /*07dc*/ 	.word	0x00007a30


	//   ....[17]....
        /*07e0*/ 	.word	0x00007a40


	//   ....[18]....
        /*07e4*/ 	.word	0x00007a50


	//   ....[19]....
        /*07e8*/ 	.word	0x00007a60


	//   ....[20]....
        /*07ec*/ 	.word	0x00007b60


	//   ....[21]....
        /*07f0*/ 	.word	0x00007b80


	//   ....[22]....
        /*07f4*/ 	.word	0x00007c10


	//   ....[23]....
        /*07f8*/ 	.word	0x00007c40


	//   ....[24]....
        /*07fc*/ 	.word	0x00009370


	//   ....[25]....
        /*0800*/ 	.word	0x00009a50


	//   ....[26]....
        /*0804*/ 	.word	0x00009a60


	//   ....[27]....
        /*0808*/ 	.word	0x00009a80


	//   ....[28]....
        /*080c*/ 	.word	0x0000a360


	//   ....[29]....
        /*0810*/ 	.word	0x0000a380


	//   ....[30]....
        /*0814*/ 	.word	0x0000b900


	//   ....[31]....
        /*0818*/ 	.word	0x0000bfa0


	//   ....[32]....
        /*081c*/ 	.word	0x0000bfd0


	//   ....[33]....
        /*0820*/ 	.word	0x0000bff0


	//   ....[34]....
        /*0824*/ 	.word	0x0000c9f0


	//   ....[35]....
        /*0828*/ 	.word	0x0000ca60


	//   ....[36]....
        /*082c*/ 	.word	0x0000e2e0


	//   ....[37]....
        /*0830*/ 	.word	0x0000e300


	//   ....[38]....
        /*0834*/ 	.word	0x0000e9b0


	//   ....[39]....
        /*0838*/ 	.word	0x0000ea70


	//   ....[40]....
        /*083c*/ 	.word	0x0000fae0


	//   ....[41]....
        /*0840*/ 	.word	0x0000fe20


	//   ....[42]....
        /*0844*/ 	.word	0x0000feb0


	//   ....[43]....
        /*0848*/ 	.word	0x0000fec0


	//   ....[44]....
        /*084c*/ 	.word	0x00010b30


	//   ....[45]....
        /*0850*/ 	.word	0x00010b70


	//   ....[46]....
        /*0854*/ 	.word	0x00010ba0


	//   ....[47]....
        /*0858*/ 	.word	0x00010bd0


	//   ....[48]....
        /*085c*/ 	.word	0x00011030


	//   ....[49]....
        /*0860*/ 	.word	0x00011070


	//   ....[50]....
        /*0864*/ 	.word	0x00011090


	//   ....[51]....
        /*0868*/ 	.word	0x000110d0


	//   ....[52]....
        /*086c*/ 	.word	0x000110f0


	//   ....[53]....
        /*0870*/ 	.word	0x00011110


	//   ....[54]....
        /*0874*/ 	.word	0x00011130


	//   ....[55]....
        /*0878*/ 	.word	0x00011160


	//   ....[56]....
        /*087c*/ 	.word	0x00011960


	//   ....[57]....
        /*0880*/ 	.word	0x00011990


	//   ....[58]....
        /*0884*/ 	.word	0x000119b0


	//   ....[59]....
        /*0888*/ 	.word	0x000119e0


	//   ....[60]....
        /*088c*/ 	.word	0x00011a10


	//   ....[61]....
        /*0890*/ 	.word	0x00011a20


	//   ....[62]....
        /*0894*/ 	.word	0x00011a50


	//   ....[63]....
        /*0898*/ 	.word	0x00011ac0


	//   ....[64]....
        /*089c*/ 	.word	0x00011be0


	//   ....[65]....
        /*08a0*/ 	.word	0x00011dd0


	//   ....[66]....
        /*08a4*/ 	.word	0x00011e00


	//   ....[67]....
        /*08a8*/ 	.word	0x00011e30


	//   ....[68]....
        /*08ac*/ 	.word	0x00011e60


	//   ....[69]....
        /*08b0*/ 	.word	0x00011e90


	//   ....[70]....
        /*08b4*/ 	.word	0x00011ec0


	//   ....[71]....
        /*08b8*/ 	.word	0x00012030


	//   ....[72]....
        /*08bc*/ 	.word	0x00012060


	//   ....[73]....
        /*08c0*/ 	.word	0x00012090


	//   ....[74]....
        /*08c4*/ 	.word	0x000120c0


	//   ....[75]....
        /*08c8*/ 	.word	0x000120f0


	//   ....[76]....
        /*08cc*/ 	.word	0x00012120


	//   ....[77]....
        /*08d0*/ 	.word	0x000121d0


	//   ....[78]....
        /*08d4*/ 	.word	0x00012230


	//   ....[79]....
        /*08d8*/ 	.word	0x000122d0


	//   ....[80]....
        /*08dc*/ 	.word	0x00013060


	//   ....[81]....
        /*08e0*/ 	.word	0x000143f0


	//   ....[82]....
        /*08e4*/ 	.word	0x00014fe0


	//   ....[83]....
        /*08e8*/ 	.word	0x00014ff0


	//   ....[84]....
        /*08ec*/ 	.word	0x00015000


	//   ....[85]....
        /*08f0*/ 	.word	0x00015020


	//   ....[86]....
        /*08f4*/ 	.word	0x000150b0


	//   ....[87]....
        /*08f8*/ 	.word	0x000150d0


	//   ....[88]....
        /*08fc*/ 	.word	0x00015150


	//   ....[89]....
        /*0900*/ 	.word	0x00015170


	//   ....[90]....
        /*0904*/ 	.word	0x000151f0


	//   ....[91]....
        /*0908*/ 	.word	0x00015210


	//   ....[92]....
        /*090c*/ 	.word	0x00015290


	//   ....[93]....
        /*0910*/ 	.word	0x000152b0


	//   ....[94]....
        /*0914*/ 	.word	0x00015330


	//   ....[95]....
        /*0918*/ 	.word	0x00015350


	//   ....[96]....
        /*091c*/ 	.word	0x000153d0


	//   ....[97]....
        /*0920*/ 	.word	0x000153f0


	//   ....[98]....
        /*0924*/ 	.word	0x00015400


	//   ....[99]....
        /*0928*/ 	.word	0x00015470


	//   ....[100]....
        /*092c*/ 	.word	0x000154c0


	//   ....[101]....
        /*0930*/ 	.word	0x00015570


	//   ....[102]....
        /*0934*/ 	.word	0x00015580


	//   ....[103]....
        /*0938*/ 	.word	0x000155f0


	//   ....[104]....
        /*093c*/ 	.word	0x00015600


	//   ....[105]....
        /*0940*/ 	.word	0x00015640


	//   ....[106]....
        /*0944*/ 	.word	0x000174f0


	//   ....[107]....
        /*0948*/ 	.word	0x00017540


	//   ....[108]....
        /*094c*/ 	.word	0x00017570


	//   ....[109]....
        /*0950*/ 	.word	0x000175a0


	//   ....[110]....
        /*0954*/ 	.word	0x000175b0


	//   ....[111]....
        /*0958*/ 	.word	0x000175e0


	//   ....[112]....
        /*095c*/ 	.word	0x00017610


	//   ....[113]....
        /*0960*/ 	.word	0x00017640


	//   ....[114]....
        /*0964*/ 	.word	0x000177c0


	//   ....[115]....
        /*0968*/ 	.word	0x000177f0


	//   ....[116]....
        /*096c*/ 	.word	0x00017820


	//   ....[117]....
        /*0970*/ 	.word	0x00017850


	//   ....[118]....
        /*0974*/ 	.word	0x00017880


	//   ....[119]....
        /*0978*/ 	.word	0x000178b0


	//   ....[120]....
        /*097c*/ 	.word	0x00017970


	//   ....[121]....
        /*0980*/ 	.word	0x00017990


	//   ....[122]....
        /*0984*/ 	.word	0x00017a00


	//   ....[123]....
        /*0988*/ 	.word	0x000180a0


	//   ....[124]....
        /*098c*/ 	.word	0x00018500


	//   ....[125]....
        /*0990*/ 	.word	0x000185b0


	//   ....[126]....
        /*0994*/ 	.word	0x00018640


	//   ....[127]....
        /*0998*/ 	.word	0x00018690


	//   ....[128]....
        /*099c*/ 	.word	0x000186e0


	//   ....[129]....
        /*09a0*/ 	.word	0x00018770


	//   ....[130]....
        /*09a4*/ 	.word	0x00018800


	//   ....[131]....
        /*09a8*/ 	.word	0x00018850


	//   ....[132]....
        /*09ac*/ 	.word	0x000188a0


	//   ....[133]....
        /*09b0*/ 	.word	0x00018990


	//   ....[134]....
        /*09b4*/ 	.word	0x00018a40


	//   ....[135]....
        /*09b8*/ 	.word	0x00018a90


	//   ....[136]....
        /*09bc*/ 	.word	0x00018ae0


	//   ....[137]....
        /*09c0*/ 	.word	0x00018c70


	//   ....[138]....
        /*09c4*/ 	.word	0x00018dc0


	//   ....[139]....
        /*09c8*/ 	.word	0x00018e70


	//   ....[140]....
        /*09cc*/ 	.word	0x00018ec0


	//   ....[141]....
        /*09d0*/ 	.word	0x00019190


	//   ....[142]....
        /*09d4*/ 	.word	0x00019230


	//   ....[143]....
        /*09d8*/ 	.word	0x00019290


	//   ....[144]....
        /*09dc*/ 	.word	0x00019300


	//   ....[145]....
        /*09e0*/ 	.word	0x00019360


	//   ....[146]....
        /*09e4*/ 	.word	0x000193d0


	//   ....[147]....
        /*09e8*/ 	.word	0x00019490


	//   ....[148]....
        /*09ec*/ 	.word	0x000194f0


	//   ....[149]....
        /*09f0*/ 	.word	0x000195b0


	//   ....[150]....
        /*09f4*/ 	.word	0x00019890


	//   ....[151]....
        /*09f8*/ 	.word	0x00019a40


	//   ....[152]....
        /*09fc*/ 	.word	0x00019a90


	//   ....[153]....
        /*0a00*/ 	.word	0x00019af0


	//   ....[154]....
        /*0a04*/ 	.word	0x00019be0


	//   ....[155]....
        /*0a08*/ 	.word	0x00019c40


	//   ....[156]....
        /*0a0c*/ 	.word	0x00019d40


	//   ....[157]....
        /*0a10*/ 	.word	0x00019da0


	//   ....[158]....
        /*0a14*/ 	.word	0x00019ea0


	//   ....[159]....
        /*0a18*/ 	.word	0x00019f00


	//   ....[160]....
        /*0a1c*/ 	.word	0x0001a000


	//   ....[161]....
        /*0a20*/ 	.word	0x0001a060


	//   ....[162]....
        /*0a24*/ 	.word	0x0001a160


	//   ....[163]....
        /*0a28*/ 	.word	0x0001a1c0


	//   ....[164]....
        /*0a2c*/ 	.word	0x0001a2c0


	//   ....[165]....
        /*0a30*/ 	.word	0x0001a320


	//   ....[166]....
        /*0a34*/ 	.word	0x0001a3d0


	//   ....[167]....
        /*0a38*/ 	.word	0x0001a4a0


	//   ....[168]....
        /*0a3c*/ 	.word	0x0001a570


	//   ....[169]....
        /*0a40*/ 	.word	0x0001a5d0


	//   ....[170]....
        /*0a44*/ 	.word	0x0001a6b0


	//   ....[171]....
        /*0a48*/ 	.word	0x0001a710


	//   ....[172]....
        /*0a4c*/ 	.word	0x0001a7e0


	//   ....[173]....
        /*0a50*/ 	.word	0x0001a840


	//   ....[174]....
        /*0a54*/ 	.word	0x0001a900


	//   ....[175]....
        /*0a58*/ 	.word	0x0001ac10


	//   ....[176]....
        /*0a5c*/ 	.word	0x0001acb0


	//   ....[177]....
        /*0a60*/ 	.word	0x0001add0


	//   ....[178]....
        /*0a64*/ 	.word	0x0001ae40


	//   ....[179]....
        /*0a68*/ 	.word	0x0001aeb0


	//   ....[180]....
        /*0a6c*/ 	.word	0x0001af20


	//   ....[181]....
        /*0a70*/ 	.word	0x0001af90


	//   ....[182]....
        /*0a74*/ 	.word	0x0001b010


	//   ....[183]....
        /*0a78*/ 	.word	0x0001b0a0


	//   ....[184]....
        /*0a7c*/ 	.word	0x0001b130


	//   ....[185]....
        /*0a80*/ 	.word	0x0001b1a0


	//   ....[186]....
        /*0a84*/ 	.word	0x0001b210


	//   ....[187]....
        /*0a88*/ 	.word	0x0001b280


	//   ....[188]....
        /*0a8c*/ 	.word	0x0001b300


	//   ....[189]....
        /*0a90*/ 	.word	0x0001b370


	//   ....[190]....
        /*0a94*/ 	.word	0x0001b410


	//   ....[191]....
        /*0a98*/ 	.word	0x0001b4a0


	//   ....[192]....
        /*0a9c*/ 	.word	0x0001b5c0


	//----- nvinfo : EIATTR_REG_RECONFIG
	.align		4
.L_1729:
        /*0aa0*/ 	.byte	0x01, 0x54
	.zero		2


	//----- nvinfo : EIATTR_SYSCALL_OFFSETS
	.align		4
        /*0aa4*/ 	.byte	0x04, 0x46
        /*0aa6*/ 	.short	(.L_1731 - .L_1730)


	//   ....[0]....
.L_1730:
        /*0aa8*/ 	.word	0x000018a0


	//   ....[1]....
        /*0aac*/ 	.word	0x000019f0


	//   ....[2]....
        /*0ab0*/ 	.word	0x00005cd0


	//   ....[3]....
        /*0ab4*/ 	.word	0x00005ff0


	//   ....[4]....
        /*0ab8*/ 	.word	0x00014040


	//   ....[5]....
        /*0abc*/ 	.word	0x00014190


	//   ....[6]....
        /*0ac0*/ 	.word	0x00014290


	//   ....[7]....
        /*0ac4*/ 	.word	0x00014ad0


	//----- nvinfo : EIATTR_MBARRIER_INSTR_OFFSETS
	.align		4
.L_1731:
        /*0ac8*/ 	.byte	0x04, 0x39
        /*0aca*/ 	.short	(.L_1733 - .L_1732)


	//   ....[0]....
.L_1732:
        /*0acc*/ 	.word	0x000002b0
        /*0ad0*/ 	.word	0x000000ff
        /*0ad4*/ 	.word	0x00016800
        /*0ad8*/ 	.short	0x0100
        /*0ada*/ 	.byte	0x08
	.zero		1


	//   ....[1]....
        /*0adc*/ 	.word	0x000002c0
        /*0ae0*/ 	.word	0x000000ff
        /*0ae4*/ 	.word	0x00016820
        /*0ae8*/ 	.short	0x0100
        /*0aea*/ 	.byte	0x08
	.zero		1


	//   ....[2]....
        /*0aec*/ 	.word	0x000003b0
        /*0af0*/ 	.word	0x000000ff
        /*0af4*/ 	.word	0x00016830
        /*0af8*/ 	.short	0x0100
        /*0afa*/ 	.byte	0x08
	.zero		1


	//   ....[3]....
        /*0afc*/ 	.word	0x000003c0
        /*0b00*/ 	.word	0x000000ff
        /*0b04*/ 	.word	0x00016840
        /*0b08*/ 	.short	0x0100
        /*0b0a*/ 	.byte	0x08
	.zero		1


	//   ....[4]....
        /*0b0c*/ 	.word	0x000003d0
        /*0b10*/ 	.word	0x000000ff
        /*0b14*/ 	.word	0x00016838
        /*0b18*/ 	.short	0x0100
        /*0b1a*/ 	.byte	0x08
	.zero		1


	//   ....[5]....
        /*0b1c*/ 	.word	0x000003e0
        /*0b20*/ 	.word	0x000000ff
        /*0b24*/ 	.word	0x00016848
        /*0b28*/ 	.short	0x0100
        /*0b2a*/ 	.byte	0x08
	.zero		1


	//   ....[6]....
        /*0b2c*/ 	.word	0x00000510
        /*0b30*/ 	.word	0x000000ff
        /*0b34*/ 	.word	0x00016850
        /*0b38*/ 	.short	0x0100
        /*0b3a*/ 	.byte	0x08
	.zero		1


	//   ....[7]....
        /*0b3c*/ 	.word	0x00000520
        /*0b40*/ 	.word	0x000000ff
        /*0b44*/ 	.word	0x00016860
        /*0b48*/ 	.short	0x0100
        /*0b4a*/ 	.byte	0x08
	.zero		1


	//   ....[8]....
        /*0b4c*/ 	.word	0x00000530
        /*0b50*/ 	.word	0x000000ff
        /*0b54*/ 	.word	0x00016858
        /*0b58*/ 	.short	0x0100
        /*0b5a*/ 	.byte	0x08
	.zero		1


	//   ....[9]....
        /*0b5c*/ 	.word	0x00000540
        /*0b60*/ 	.word	0x000000ff
        /*0b64*/ 	.word	0x00016868
        /*0b68*/ 	.short	0x0100
        /*0b6a*/ 	.byte	0x08
	.zero		1


	//   ....[10]....
        /*0b6c*/ 	.word	0x00000630
        /*0b70*/ 	.word	0x000000ff
        /*0b74*/ 	.word	0x00016870
        /*0b78*/ 	.short	0x0100
        /*0b7a*/ 	.byte	0x06
	.zero		1


	//   ....[11]....
        /*0b7c*/ 	.word	0x00000640
        /*0b80*/ 	.word	0x000000ff
        /*0b84*/ 	.word	0x00016880
        /*0b88*/ 	.short	0x0100
        /*0b8a*/ 	.byte	0x06
	.zero		1


	//   ....[12]....
        /*0b8c*/ 	.word	0x00000650
        /*0b90*/ 	.word	0x000000ff
        /*0b94*/ 	.word	0x00016878
        /*0b98*/ 	.short	0x0100
        /*0b9a*/ 	.byte	0x06
	.zero		1


	//   ....[13]....
        /*0b9c*/ 	.word	0x00000660
        /*0ba0*/ 	.word	0x000000ff
        /*0ba4*/ 	.word	0x00016888
        /*0ba8*/ 	.short	0x0100
        /*0baa*/ 	.byte	0x06
	.zero		1


	//   ....[14]....
        /*0bac*/ 	.word	0x00000790
        /*0bb0*/ 	.word	0x000000ff
        /*0bb4*/ 	.word	0x00016890
        /*0bb8*/ 	.short	0x0100
        /*0bba*/ 	.byte	0x08
	.zero		1


	//   ....[15]....
        /*0bbc*/ 	.word	0x000007a0
        /*0bc0*/ 	.word	0x000000ff
        /*0bc4*/ 	.word	0x000168a0
        /*0bc8*/ 	.short	0x0100
        /*0bca*/ 	.byte	0x08
	.zero		1


	//   ....[16]....
        /*0bcc*/ 	.word	0x000007b0
        /*0bd0*/ 	.word	0x000000ff
        /*0bd4*/ 	.word	0x00016898
        /*0bd8*/ 	.short	0x0100
        /*0bda*/ 	.byte	0x08
	.zero		1


	//   ....[17]....
        /*0bdc*/ 	.word	0x000007c0
        /*0be0*/ 	.word	0x000000ff
        /*0be4*/ 	.word	0x000168a8
        /*0be8*/ 	.short	0x0100
        /*0bea*/ 	.byte	0x08
	.zero		1


	//   ....[18]....
        /*0bec*/ 	.word	0x000008f0
        /*0bf0*/ 	.word	0x000000ff
        /*0bf4*/ 	.word	0x000168b0
        /*0bf8*/ 	.short	0x0100
        /*0bfa*/ 	.byte	0x08
	.zero		1


	//   ....[19]....
        /*0bfc*/ 	.word	0x00000900
        /*0c00*/ 	.word	0x000000ff
        /*0c04*/ 	.word	0x000168c0
        /*0c08*/ 	.short	0x0100
        /*0c0a*/ 	.byte	0x08
	.zero		1


	//   ....[20]....
        /*0c0c*/ 	.word	0x00000910
        /*0c10*/ 	.word	0x000000ff
        /*0c14*/ 	.word	0x000168b8
        /*0c18*/ 	.short	0x0100
        /*0c1a*/ 	.byte	0x08
	.zero		1


	//   ....[21]....
        /*0c1c*/ 	.word	0x00000920
        /*0c20*/ 	.word	0x000000ff
        /*0c24*/ 	.word	0x000168c8
        /*0c28*/ 	.short	0x0100
        /*0c2a*/ 	.byte	0x08
	.zero		1


	//   ....[22]....
        /*0c2c*/ 	.word	0x00002c10
        /*0c30*/ 	.word	0x0000004e
        /*0c34*/ 	.word	0x00016890
        /*0c38*/ 	.short	0x010a
        /*0c3a*/ 	.byte	0x3f
	.zero		1


	//   ....[23]....
        /*0c3c*/ 	.word	0x00003f80
        /*0c40*/ 	.word	0x0000004e
        /*0c44*/ 	.word	0x00016890
        /*0c48*/ 	.short	0x010a
        /*0c4a*/ 	.byte	0x3f
	.zero		1


	//   ....[24]....
        /*0c4c*/ 	.word	0x00005160
        /*0c50*/ 	.word	0x0000004e
        /*0c54*/ 	.word	0x00016890
        /*0c58*/ 	.short	0x010a
        /*0c5a*/ 	.byte	0x3f
	.zero		1


	//   ....[25]....
        /*0c5c*/ 	.word	0x00005380
        /*0c60*/ 	.word	0x0000000c
        /*0c64*/ 	.word	0x00000000
        /*0c68*/ 	.short	0x0101
        /*0c6a*/ 	.byte	0x3f
	.zero		1


	//   ....[26]....
        /*0c6c*/ 	.word	0x000053c0
        /*0c70*/ 	.word	0x0000004e
        /*0c74*/ 	.word	0x000168b0
        /*0c78*/ 	.short	0x010a
        /*0c7a*/ 	.byte	0x3f
	.zero		1


	//   ....[27]....
        /*0c7c*/ 	.word	0x000057a0
        /*0c80*/ 	.word	0x0000004e
        /*0c84*/ 	.word	0x00000000
        /*0c88*/ 	.short	0x0101
        /*0c8a*/ 	.byte	0x3f
	.zero		1


	//   ....[28]....
        /*0c8c*/ 	.word	0x00005d70
        /*0c90*/ 	.word	0x00000002
        /*0c94*/ 	.word	0x00016800
        /*0c98*/ 	.short	0x010a
        /*0c9a*/ 	.byte	0x3f
	.zero		1


	//   ....[29]....
        /*0c9c*/ 	.word	0x00005dc0
        /*0ca0*/ 	.word	0x00000002
        /*0ca4*/ 	.word	0x00016800
        /*0ca8*/ 	.short	0x010a
        /*0caa*/ 	.byte	0x3f
	.zero		1


	//   ....[30]....
        /*0cac*/ 	.word	0x000068b0
        /*0cb0*/ 	.word	0x00000002
        /*0cb4*/ 	.word	0x00016800
        /*0cb8*/ 	.short	0x010a
        /*0cba*/ 	.byte	0x3f
	.zero		1


	//   ....[31]....
        /*0cbc*/ 	.word	0x00007ed0
        /*0cc0*/ 	.word	0x00000002
        /*0cc4*/ 	.word	0x00016800
        /*0cc8*/ 	.short	0x010a
        /*0cca*/ 	.byte	0x3f
	.zero		1


	//   ....[32]....
        /*0ccc*/ 	.word	0x00008f00
        /*0cd0*/ 	.word	0x00000004
        /*0cd4*/ 	.word	0x00016830
        /*0cd8*/ 	.short	0x010a
        /*0cda*/ 	.byte	0x3f
	.zero		1


	//   ....[33]....
        /*0cdc*/ 	.word	0x00008f70
        /*0ce0*/ 	.word	0x00000004
        /*0ce4*/ 	.word	0x00016830
        /*0ce8*/ 	.short	0x010a
        /*0cea*/ 	.byte	0x3f
	.zero		1


	//   ....[34]....
        /*0cec*/ 	.word	0x0000a640
        /*0cf0*/ 	.word	0x00000004
        /*0cf4*/ 	.word	0x00000000
        /*0cf8*/ 	.short	0x0101
        /*0cfa*/ 	.byte	0x3f
	.zero		1


	//   ....[35]....
        /*0cfc*/ 	.word	0x0000b250
        /*0d00*/ 	.word	0x00000000
        /*0d04*/ 	.word	0x00016830
        /*0d08*/ 	.short	0x010a
        /*0d0a*/ 	.byte	0x3f
	.zero		1


	//   ....[36]....
        /*0d0c*/ 	.word	0x0000b2a0
        /*0d10*/ 	.word	0x00000000
        /*0d14*/ 	.word	0x00016830
        /*0d18*/ 	.short	0x010a
        /*0d1a*/ 	.byte	0x3f
	.zero		1


	//   ....[37]....
        /*0d1c*/ 	.word	0x0000b600
        /*0d20*/ 	.word	0x00000003
        /*0d24*/ 	.word	0x00016850
        /*0d28*/ 	.short	0x010a
        /*0d2a*/ 	.byte	0x3f
	.zero		1


	//   ....[38]....
        /*0d2c*/ 	.word	0x0000b640
        /*0d30*/ 	.word	0x00000003
        /*0d34*/ 	.word	0x00016850
        /*0d38*/ 	.short	0x010a
        /*0d3a*/ 	.byte	0x3f
	.zero		1


	//   ....[39]....
        /*0d3c*/ 	.word	0x0000d030
        /*0d40*/ 	.word	0x0000001a
        /*0d44*/ 	.word	0x00000000
        /*0d48*/ 	.short	0x0101
        /*0d4a*/ 	.byte	0x3f
	.zero		1


	//   ....[40]....
        /*0d4c*/ 	.word	0x0000d080
        /*0d50*/ 	.word	0x0000001a
        /*0d54*/ 	.word	0x00000000
        /*0d58*/ 	.short	0x0101
        /*0d5a*/ 	.byte	0x3f
	.zero		1


	//   ....[41]....
        /*0d5c*/ 	.word	0x0000db40
        /*0d60*/ 	.word	0x00000000
        /*0d64*/ 	.word	0x00016830
        /*0d68*/ 	.short	0x010a
        /*0d6a*/ 	.byte	0x3f
	.zero		1


	//   ....[42]....
        /*0d6c*/ 	.word	0x0000db90
        /*0d70*/ 	.word	0x00000000
        /*0d74*/ 	.word	0x00016830
        /*0d78*/ 	.short	0x010a
        /*0d7a*/ 	.byte	0x3f
	.zero		1


	//   ....[43]....
        /*0d7c*/ 	.word	0x0000def0
        /*0d80*/ 	.word	0x00000003
        /*0d84*/ 	.word	0x00016850
        /*0d88*/ 	.short	0x010a
        /*0d8a*/ 	.byte	0x3f
	.zero		1


	//   ....[44]....
        /*0d8c*/ 	.word	0x0000df30
        /*0d90*/ 	.word	0x00000003
        /*0d94*/ 	.word	0x00016850
        /*0d98*/ 	.short	0x010a
        /*0d9a*/ 	.byte	0x3f
	.zero		1


	//   ....[45]....
        /*0d9c*/ 	.word	0x0000f040
        /*0da0*/ 	.word	0x0000002e
        /*0da4*/ 	.word	0x00000000
        /*0da8*/ 	.short	0x0101
        /*0daa*/ 	.byte	0x3f
	.zero		1


	//   ....[46]....
        /*0dac*/ 	.word	0x0000f160
        /*0db0*/ 	.word	0x0000002f
        /*0db4*/ 	.word	0x00000000
        /*0db8*/ 	.short	0x0101
        /*0dba*/ 	.byte	0x3f
	.zero		1


	//   ....[47]....
        /*0dbc*/ 	.word	0x0000f9d0
        /*0dc0*/ 	.word	0x0000000d
        /*0dc4*/ 	.word	0x00016850
        /*0dc8*/ 	.short	0x010a
        /*0dca*/ 	.byte	0x3f
	.zero		1


	//   ....[48]....
        /*0dcc*/ 	.word	0x0000fa40
        /*0dd0*/ 	.word	0x0000000d
        /*0dd4*/ 	.word	0x00016850
        /*0dd8*/ 	.short	0x010a
        /*0dda*/ 	.byte	0x3f
	.zero		1


	//   ....[49]....
        /*0ddc*/ 	.word	0x00010010
        /*0de0*/ 	.word	0x00000008
        /*0de4*/ 	.word	0x00000000
        /*0de8*/ 	.short	0x0101
        /*0dea*/ 	.byte	0x3f
	.zero		1


	//   ....[50]....
        /*0dec*/ 	.word	0x00011100
        /*0df0*/ 	.word	0x00000000
        /*0df4*/ 	.word	0x00000000
        /*0df8*/ 	.short	0x0101
        /*0dfa*/ 	.byte	0x3f
	.zero		1


	//   ....[51]....
        /*0dfc*/ 	.word	0x00013140
        /*0e00*/ 	.word	0x00000016
        /*0e04*/ 	.word	0x00016820
        /*0e08*/ 	.short	0x010a
        /*0e0a*/ 	.byte	0x3f
	.zero		1


	//   ....[52]....
        /*0e0c*/ 	.word	0x00013200
        /*0e10*/ 	.word	0x00000005
        /*0e14*/ 	.word	0x000168a0
        /*0e18*/ 	.short	0x010a
        /*0e1a*/ 	.byte	0x3f
	.zero		1


	//   ....[53]....
        /*0e1c*/ 	.word	0x00013440
        /*0e20*/ 	.word	0x00000005
        /*0e24*/ 	.word	0x000168c0
        /*0e28*/ 	.short	0x010a
        /*0e2a*/ 	.byte	0x3f
	.zero		1


	//   ....[54]....
        /*0e2c*/ 	.word	0x000137d0
        /*0e30*/ 	.word	0x00000005
        /*0e34*/ 	.word	0x000168a0
        /*0e38*/ 	.short	0x010a
        /*0e3a*/ 	.byte	0x3f
	.zero		1


	//   ....[55]....
        /*0e3c*/ 	.word	0x000139f0
        /*0e40*/ 	.word	0x00000005
        /*0e44*/ 	.word	0x000168c0
        /*0e48*/ 	.short	0x010a
        /*0e4a*/ 	.byte	0x3f
	.zero		1


	//   ....[56]....
        /*0e4c*/ 	.word	0x00014610
        /*0e50*/ 	.word	0x00000000
        /*0e54*/ 	.word	0x00016840
        /*0e58*/ 	.short	0x010a
        /*0e5a*/ 	.byte	0x3f
	.zero		1


	//   ....[57]....
        /*0e5c*/ 	.word	0x00015700
        /*0e60*/ 	.word	0x00000016
        /*0e64*/ 	.word	0x00016800
        /*0e68*/ 	.short	0x0107
        /*0e6a*/ 	.byte	0x3f
	.zero		1


	//   ....[58]....
        /*0e6c*/ 	.word	0x00015800
        /*0e70*/ 	.word	0x00000016
        /*0e74*/ 	.word	0x00016800
        /*0e78*/ 	.short	0x0101
        /*0e7a*/ 	.byte	0x3f
	.zero		1


	//   ....[59]....
        /*0e7c*/ 	.word	0x00015820
        /*0e80*/ 	.word	0x00000016
        /*0e84*/ 	.word	0x00016820
        /*0e88*/ 	.short	0x010a
        /*0e8a*/ 	.byte	0x3f
	.zero		1


	//   ....[60]....
        /*0e8c*/ 	.word	0x00015b30
        /*0e90*/ 	.word	0x00000002
        /*0e94*/ 	.word	0x00016840
        /*0e98*/ 	.short	0x010a
        /*0e9a*/ 	.byte	0x3f
	.zero		1


	//   ....[61]....
        /*0e9c*/ 	.word	0x00015db0
        /*0ea0*/ 	.word	0x00000003
        /*0ea4*/ 	.word	0x00000060
        /*0ea8*/ 	.short	0x010a
        /*0eaa*/ 	.byte	0x3f
	.zero		1


	//   ....[62]....
        /*0eac*/ 	.word	0x000162f0
        /*0eb0*/ 	.word	0x00000002
        /*0eb4*/ 	.word	0x00016840
        /*0eb8*/ 	.short	0x010a
        /*0eba*/ 	.byte	0x3f
	.zero		1


	//   ....[63]....
        /*0ebc*/ 	.word	0x00016570
        /*0ec0*/ 	.word	0x0000000a
        /*0ec4*/ 	.word	0x00000060
        /*0ec8*/ 	.short	0x010a
        /*0eca*/ 	.byte	0x3f
	.zero		1


	//   ....[64]....
        /*0ecc*/ 	.word	0x00016a00
        /*0ed0*/ 	.word	0x00000002
        /*0ed4*/ 	.word	0x00016840
        /*0ed8*/ 	.short	0x010a
        /*0eda*/ 	.byte	0x3f
	.zero		1


	//   ....[65]....
        /*0edc*/ 	.word	0x00016c90
        /*0ee0*/ 	.word	0x00000007
        /*0ee4*/ 	.word	0x00000060
        /*0ee8*/ 	.short	0x010a
        /*0eea*/ 	.byte	0x3f
	.zero		1


	//   ....[66]....
        /*0eec*/ 	.word	0x000170d0
        /*0ef0*/ 	.word	0x00000003
        /*0ef4*/ 	.word	0x00016860
        /*0ef8*/ 	.short	0x010a
        /*0efa*/ 	.byte	0x3f
	.zero		1


	//   ....[67]....
        /*0efc*/ 	.word	0x00018020
        /*0f00*/ 	.word	0x00000009
        /*0f04*/ 	.word	0x00016820
        /*0f08*/ 	.short	0x010a
        /*0f0a*/ 	.byte	0x3f
	.zero		1


	//   ....[68]....
        /*0f0c*/ 	.word	0x000181b0
        /*0f10*/ 	.word	0x00000006
        /*0f14*/ 	.word	0x00000000
        /*0f18*/ 	.short	0x010a
        /*0f1a*/ 	.byte	0x3f
	.zero		1


	//   ....[69]....
        /*0f1c*/ 	.word	0x00018220
        /*0f20*/ 	.word	0x00000007
        /*0f24*/ 	.word	0x00000000
        /*0f28*/ 	.short	0x010a
        /*0f2a*/ 	.byte	0x3f
	.zero		1


	//   ....[70]....
        /*0f2c*/ 	.word	0x00018280
        /*0f30*/ 	.word	0x00000004
        /*0f34*/ 	.word	0x00000000
        /*0f38*/ 	.short	0x010a
        /*0f3a*/ 	.byte	0x3f
	.zero		1


	//   ....[71]....
        /*0f3c*/ 	.word	0x000182b0
        /*0f40*/ 	.word	0x00000005
        /*0f44*/ 	.word	0x00000000
        /*0f48*/ 	.short	0x010a
        /*0f4a*/ 	.byte	0x3f
	.zero		1


	//   ....[72]....
        /*0f4c*/ 	.word	0x00018310
        /*0f50*/ 	.word	0x0000004e
        /*0f54*/ 	.word	0x00016890
        /*0f58*/ 	.short	0x010a
        /*0f5a*/ 	.byte	0x3f
	.zero		1


	//   ....[73]....
        /*0f5c*/ 	.word	0x00018360
        /*0f60*/ 	.word	0x0000004e
        /*0f64*/ 	.word	0x00016890
        /*0f68*/ 	.short	0x010a
        /*0f6a*/ 	.byte	0x3f
	.zero		1


	//   ....[74]....
        /*0f6c*/ 	.word	0x000183b0
        /*0f70*/ 	.word	0x0000004e
        /*0f74*/ 	.word	0x00016890
        /*0f78*/ 	.short	0x010a
        /*0f7a*/ 	.byte	0x3f
	.zero		1


	//   ....[75]....
        /*0f7c*/ 	.word	0x00018400
        /*0f80*/ 	.word	0x0000004e
        /*0f84*/ 	.word	0x000168b0
        /*0f88*/ 	.short	0x010a
        /*0f8a*/ 	.byte	0x3f
	.zero		1


	//   ....[76]....
        /*0f8c*/ 	.word	0x000188d0
        /*0f90*/ 	.word	0x00000002
        /*0f94*/ 	.word	0x00016800
        /*0f98*/ 	.short	0x010a
        /*0f9a*/ 	.byte	0x3f
	.zero		1


	//   ....[77]....
        /*0f9c*/ 	.word	0x00018ef0
        /*0fa0*/ 	.word	0x00000002
        /*0fa4*/ 	.word	0x00016800
        /*0fa8*/ 	.short	0x010a
        /*0faa*/ 	.byte	0x3f
	.zero		1


	//   ....[78]....
        /*0fac*/ 	.word	0x00018f40
        /*0fb0*/ 	.word	0x00000004
        /*0fb4*/ 	.word	0x00016830
        /*0fb8*/ 	.short	0x010a
        /*0fba*/ 	.byte	0x3f
	.zero		1


	//   ....[79]....
        /*0fbc*/ 	.word	0x00018f90
        /*0fc0*/ 	.word	0x00000000
        /*0fc4*/ 	.word	0x00016830
        /*0fc8*/ 	.short	0x010a
        /*0fca*/ 	.byte	0x3f
	.zero		1


	//   ....[80]....
        /*0fcc*/ 	.word	0x00018fe0
        /*0fd0*/ 	.word	0x00000003
        /*0fd4*/ 	.word	0x00016850
        /*0fd8*/ 	.short	0x010a
        /*0fda*/ 	.byte	0x3f
	.zero		1


	//   ....[81]....
        /*0fdc*/ 	.word	0x00019030
        /*0fe0*/ 	.word	0x00000000
        /*0fe4*/ 	.word	0x00016830
        /*0fe8*/ 	.short	0x010a
        /*0fea*/ 	.byte	0x3f
	.zero		1


	//   ....[82]....
        /*0fec*/ 	.word	0x00019080
        /*0ff0*/ 	.word	0x00000003
        /*0ff4*/ 	.word	0x00016850
        /*0ff8*/ 	.short	0x010a
        /*0ffa*/ 	.byte	0x3f
	.zero		1


	//   ....[83]....
        /*0ffc*/ 	.word	0x000190d0
        /*1000*/ 	.word	0x0000000d
        /*1004*/ 	.word	0x00016850
        /*1008*/ 	.short	0x010a
        /*100a*/ 	.byte	0x3f
	.zero		1


	//   ....[84]....
        /*100c*/ 	.word	0x00019670
        /*1010*/ 	.word	0x00000016
        /*1014*/ 	.word	0x00016820
        /*1018*/ 	.short	0x010a
        /*101a*/ 	.byte	0x3f
	.zero		1


	//   ....[85]....
        /*101c*/ 	.word	0x000196c0
        /*1020*/ 	.word	0x00000005
        /*1024*/ 	.word	0x000168a0
        /*1028*/ 	.short	0x010a
        /*102a*/ 	.byte	0x3f
	.zero		1


	//   ....[86]....
        /*102c*/ 	.word	0x00019710
        /*1030*/ 	.word	0x00000005
        /*1034*/ 	.word	0x000168c0
        /*1038*/ 	.short	0x010a
        /*103a*/ 	.byte	0x3f
	.zero		1


	//   ....[87]....
        /*103c*/ 	.word	0x00019760
        /*1040*/ 	.word	0x00000005
        /*1044*/ 	.word	0x000168a0
        /*1048*/ 	.short	0x010a
        /*104a*/ 	.byte	0x3f
	.zero		1


	//   ....[88]....
        /*104c*/ 	.word	0x000197b0
        /*1050*/ 	.word	0x00000005
        /*1054*/ 	.word	0x000168c0
        /*1058*/ 	.short	0x010a
        /*105a*/ 	.byte	0x3f
	.zero		1


	//   ....[89]....
        /*105c*/ 	.word	0x00019950
        /*1060*/ 	.word	0x00000000
        /*1064*/ 	.word	0x00016840
        /*1068*/ 	.short	0x010a
        /*106a*/ 	.byte	0x3f
	.zero		1


	//   ....[90]....
        /*106c*/ 	.word	0x0001a930
        /*1070*/ 	.word	0x00000016
        /*1074*/ 	.word	0x00016820
        /*1078*/ 	.short	0x010a
        /*107a*/ 	.byte	0x3f
	.zero		1


	//   ....[91]....
        /*107c*/ 	.word	0x0001a980
        /*1080*/ 	.word	0x00000002
        /*1084*/ 	.word	0x00016840
        /*1088*/ 	.short	0x010a
        /*108a*/ 	.byte	0x3f
	.zero		1


	//   ....[92]....
        /*108c*/ 	.word	0x0001a9d0
        /*1090*/ 	.word	0x00000003
        /*1094*/ 	.word	0x00000060
        /*1098*/ 	.short	0x010a
        /*109a*/ 	.byte	0x3f
	.zero		1


	//   ....[93]....
        /*109c*/ 	.word	0x0001aa20
        /*10a0*/ 	.word	0x00000002
        /*10a4*/ 	.word	0x00016840
        /*10a8*/ 	.short	0x010a
        /*10aa*/ 	.byte	0x3f
	.zero		1


	//   ....[94]....
        /*10ac*/ 	.word	0x0001aa70
        /*10b0*/ 	.word	0x0000000a
        /*10b4*/ 	.word	0x00000060
        /*10b8*/ 	.short	0x010a
        /*10ba*/ 	.byte	0x3f
	.zero		1


	//   ....[95]....
        /*10bc*/ 	.word	0x0001aac0
        /*10c0*/ 	.word	0x00000002
        /*10c4*/ 	.word	0x00016840
        /*10c8*/ 	.short	0x010a
        /*10ca*/ 	.byte	0x3f
	.zero		1


	//   ....[96]....
        /*10cc*/ 	.word	0x0001ab10
        /*10d0*/ 	.word	0x00000007
        /*10d4*/ 	.word	0x00000060
        /*10d8*/ 	.short	0x010a
        /*10da*/ 	.byte	0x3f
	.zero		1


	//   ....[97]....
        /*10dc*/ 	.word	0x0001ab60
        /*10e0*/ 	.word	0x00000003
        /*10e4*/ 	.word	0x00016860
        /*10e8*/ 	.short	0x010a
        /*10ea*/ 	.byte	0x3f
	.zero		1


	//   ....[98]....
        /*10ec*/ 	.word	0x0001b4e0
        /*10f0*/ 	.word	0x00000009
        /*10f4*/ 	.word	0x00016820
        /*10f8*/ 	.short	0x010a
        /*10fa*/ 	.byte	0x3f
	.zero		1


	//   ....[99]....
        /*10fc*/ 	.word	0x0001b680
        /*1100*/ 	.word	0x00000006
        /*1104*/ 	.word	0x00000000
        /*1108*/ 	.short	0x010a
        /*110a*/ 	.byte	0x3f
	.zero		1


	//   ....[100]....
        /*110c*/ 	.word	0x0001b6d0
        /*1110*/ 	.word	0x00000007
        /*1114*/ 	.word	0x00000000
        /*1118*/ 	.short	0x010a
        /*111a*/ 	.byte	0x3f
	.zero		1


	//   ....[101]....
        /*111c*/ 	.word	0x0001b720
        /*1120*/ 	.word	0x00000004
        /*1124*/ 	.word	0x00000000
        /*1128*/ 	.short	0x010a
        /*112a*/ 	.byte	0x3f
	.zero		1


	//----- nvinfo : EIATTR_NUM_MBARRIERS
	.align		4
.L_1733:
        /*112c*/ 	.byte	0x03, 0x38
        /*112e*/ 	.short	0x0016


	//----- nvinfo : EIATTR_EXIT_INSTR_OFFSETS
	.align		4
        /*1130*/ 	.byte	0x04, 0x1c
        /*1132*/ 	.short	(.L_1735 - .L_1734)


	//   ....[0]....
.L_1734:
        /*1134*/ 	.word	0x00018300


	//----- nvinfo : EIATTR_MAX_THREADS
	.align		4
.L_1735:
        /*1138*/ 	.byte	0x04, 0x05
        /*113a*/ 	.short	(.L_1737 - .L_1736)
.L_1736:
        /*113c*/ 	.word	0x00000200
        /*1140*/ 	.word	0x00000001
        /*1144*/ 	.word	0x00000001


	//----- nvinfo : EIATTR_CRS_STACK_SIZE
	.align		4
.L_1737:
        /*1148*/ 	.byte	0x04, 0x1e
        /*114a*/ 	.short	(.L_1739 - .L_1738)
.L_1738:
        /*114c*/ 	.word	0x00000000


	//----- nvinfo : EIATTR_CBANK_PARAM_SIZE
	.align		4
.L_1739:
        /*1150*/ 	.byte	0x03, 0x19
        /*1152*/ 	.short	0x0af0


	//----- nvinfo : EIATTR_PARAM_CBANK
	.align		4
        /*1154*/ 	.byte	0x04, 0x0a
        /*1156*/ 	.short	(.L_1741 - .L_1740)
	.align		4
.L_1740:
        /*1158*/ 	.word	index@(.nv.constant0._ZN7cutlass13device_kernelIN5flash11enable_sm90INS1_16FlashAttnFwdSm90INS1_25CollectiveMainloopFwdSm90ILi2EN4cute5tupleIJNS5_1CILi1EEES8_S8_EEENS6_IJNS7_ILi192EEENS7_ILi128EEENS7_ILi64EEEEEELi64ENS_10bfloat16_tEfNS_4arch4Sm90ELb1ELb0ELb0ELb1ELb0ELb1ELb0ELb1ELb1ELb1ELb0ELb0EEENS1_21CollectiveEpilogueFwdINS6_IJSA_SC_SB_EEES9_SE_SG_Li384ELb1ELb1ELb0ELb0EEENS1_36VarlenDynamicPersistentTileSchedulerILi192ELi128ELi384ELi128ELb0ELb1ELb1ELb1ELb1ELb1EEEEEEEEEvNT_6ParamsE)
        /*115c*/ 	.short	0x0210
        /*115e*/ 	.short	0x0af0


	//----- nvinfo : EIATTR_SW_WAR
	.align		4
.L_1741:
        /*1160*/ 	.byte	0x04, 0x36
        /*1162*/ 	.short	(.L_1743 - .L_1742)
.L_1742:
        /*1164*/ 	.word	0x00000008
.L_1743:


//--------------------- .nv.callgraph             --------------------------
	.section	.nv.callgraph,"",@"SHT_CUDA_CALLGRAPH"
	.align	4
	.sectionentsize	8
	.align		4
        /*0000*/ 	.word	0x00000000
	.align		4
        /*0004*/ 	.word	0xffffffff
	.align		4
        /*0008*/ 	.word	index@(_ZN7cutlass13device_kernelIN5flash11enable_sm90INS1_16FlashAttnFwdSm90INS1_25CollectiveMainloopFwdSm90ILi2EN4cute5tupleIJNS5_1CILi1EEES8_S8_EEENS6_IJNS7_ILi128EEENS7_ILi80EEENS7_ILi256EEEEEELi256ENS_10bfloat16_tEfNS_4arch4Sm90ELb0ELb0ELb0ELb0ELb0ELb0ELb0ELb1ELb1ELb1ELb0ELb0EEENS1_21CollectiveEpilogueFwdINS6_IJSA_SC_SB_EEES9_SE_SG_Li256ELb0ELb1ELb0ELb0EEENS1_29StaticPersistentTileSchedulerILb0EEEEEEEEEvNT_6ParamsE)
	.align		4
        /*000c*/ 	.word	index@(__assertfail)
	.align		4
        /*0010*/ 	.word	index@(_ZN7cutlass13device_kernelIN5flash11enable_sm90INS1_16FlashAttnFwdSm90INS1_25CollectiveMainloopFwdSm90ILi2EN4cute5tupleIJNS5_1CILi2EEENS7_ILi1EEES9_EEENS6_IJNS7_ILi128EEENS7_ILi80EEENS7_ILi256EEEEEELi256ENS_10bfloat16_tEfNS_4arch4Sm90ELb0ELb0ELb0ELb0ELb0ELb0ELb0ELb1ELb1ELb1ELb0ELb0EEENS1_21CollectiveEpilogueFwdINS6_IJSB_SD_SC_EEESA_SF_SH_Li256ELb0ELb1ELb0ELb0EEENS1_29StaticPersistentTileSchedulerILb0EEEEEEEEEvNT_6ParamsE)
	.align		4
        /*0014*/ 	.word	index@(__assertfail)
	.align		4
        /*0018*/ 	.word	index@(_ZN7cutlass13device_kernelIN5flash11enable_sm90INS1_16FlashAttnFwdSm90INS1_25CollectiveMainloopFwdSm90ILi2EN4cute5tupleIJNS5_1CILi1EEES8_S8_EEENS6_IJNS7_ILi128EEENS7_ILi80EEENS7_ILi256EEEEEELi256ENS_10bfloat16_tEfNS_4arch4Sm90ELb0ELb0ELb0ELb1ELb0ELb0ELb0ELb1ELb1ELb1ELb0ELb0EEENS1_21CollectiveEpilogueFwdINS6_IJSA_SC_SB_EEES9_SE_SG_Li256ELb1ELb1ELb0ELb0EEENS1_36VarlenDynamicPersistentTileSchedulerILi128ELi80ELi256ELi128ELb0ELb1ELb1ELb0ELb1ELb1EEEEEEEEEvNT_6ParamsE)
	.align		4
        /*001c*/ 	.word	index@(__assertfail)
	.align		4
        /*0020*/ 	.word	index@(_ZN7cutlass13device_kernelIN5flash11enable_sm90INS1_16FlashAttnFwdSm90INS1_25CollectiveMainloopFwdSm90ILi2EN4cute5tupleIJNS5_1CILi1EEES8_S8_EEENS6_IJNS7_ILi128EEENS7_ILi80EEENS7_ILi256EEEEEELi256ENS_10bfloat16_tEfNS_4arch4Sm90ELb0ELb0ELb0ELb1ELb0ELb1ELb0ELb1ELb1ELb1ELb0ELb0EEENS1_21CollectiveEpilogueFwdINS6_IJSA_SC_SB_EEES9_SE_SG_Li256ELb1ELb1ELb0ELb0EEENS1_36VarlenDynamicPersistentTileSchedulerILi128ELi80ELi256ELi128ELb0ELb1ELb1ELb0ELb1ELb1EEEEEEEEEvNT_6ParamsE)
	.align		4
        /*0024*/ 	.word	index@(__assertfail)
	.align		4
        /*0028*/ 	.word	index@(_ZN7cutlass13device_kernelIN5flash11enable_sm90INS1_16FlashAttnFwdSm90INS1_25CollectiveMainloopFwdSm90ILi2EN4cute5tupleIJNS5_1CILi1EEES8_S8_EEENS6_IJNS7_ILi128EEENS7_ILi64EEENS7_ILi256EEEEEELi256ENS_10bfloat16_tEfNS_4arch4Sm90ELb0ELb1ELb0ELb0ELb0ELb0ELb0ELb1ELb1ELb1ELb0ELb0EEENS1_21CollectiveEpilogueFwdINS6_IJSA_SC_SB_EEES9_SE_SG_Li256ELb0ELb1ELb0ELb0EEENS1_30DynamicPersistentTileSchedulerILi256ELi128ELb0ELb1ELb1EEEEEEEEEvNT_6ParamsE)
	.align		4
        /*002c*/ 	.word	index@(__assertfail)
	.align		4
        /*0030*/ 	.word	index@(_ZN7cutlass13device_kernelIN5flash11enable_sm90INS1_16FlashAttnFwdSm90INS1_25CollectiveMainloopFwdSm90ILi2EN4cute5tupleIJNS5_1CILi1EEES8_S8_EEENS6_IJNS7_ILi128EEENS7_ILi64EEENS7_ILi256EEEEEELi256ENS_10bfloat16_tEfNS_4arch4Sm90ELb0ELb1ELb0ELb1ELb0ELb0ELb0ELb1ELb1ELb1ELb0ELb0EEENS1_21CollectiveEpilogueFwdINS6_IJSA_SC_SB_EEES9_SE_SG_Li256ELb1ELb1ELb0ELb0EEENS1_36VarlenDynamicPersistentTileSchedulerILi128ELi64ELi256ELi128ELb0ELb1ELb1ELb1ELb0ELb1EEEEEEEEEvNT_6ParamsE)
	.align		4
        /*0034*/ 	.word	index@(__assertfail)
	.align		4
        /*0038*/ 	.word	index@(_ZN7cutlass13device_kernelIN5flash11enable_sm90INS1_16FlashAttnFwdSm90INS1_25CollectiveMainloopFwdSm90ILi2EN4cute5tupleIJNS5_1CILi1EEES8_S8_EEENS6_IJNS7_ILi128EEENS7_ILi64EEENS7_ILi256EEEEEELi256ENS_10bfloat16_tEfNS_4arch4Sm90ELb0ELb1ELb0ELb1ELb0ELb1ELb0ELb1ELb1ELb1ELb0ELb0EEENS1_21CollectiveEpilogueFwdINS6_IJSA_SC_SB_EEES9_SE_SG_Li256ELb1ELb1ELb0ELb0EEENS1_36VarlenDynamicPersistentTileSchedulerILi128ELi64ELi256ELi128ELb0ELb1ELb1ELb1ELb0ELb1EEEEEEEEEvNT_6ParamsE)
	.align		4
        /*003c*/ 	.word	index@(__assertfail)
	.align		4
        /*0040*/ 	.word	index@(_ZN7cutlass13device_kernelIN5flash11enable_sm90INS1_16FlashAttnFwdSm90INS1_25CollectiveMainloopFwdSm90ILi2EN4cute5tupleIJNS5_1CILi1EEES8_S8_EEENS6_IJNS7_ILi128EEENS7_ILi80EEENS7_ILi256EEEEEELi256ENS_10bfloat16_tEfNS_4arch4Sm90ELb1ELb0ELb0ELb0ELb0ELb0ELb0ELb1ELb1ELb1ELb0ELb0EEENS1_21CollectiveEpilogueFwdINS6_IJSA_SC_SB_EEES9_SE_SG_Li256ELb0ELb1ELb0ELb0EEENS1_30DynamicPersistentTileSchedulerILi256ELi128ELb0ELb1ELb1EEEEEEEEEvNT_6ParamsE)
	.align		4
        /*0044*/ 	.word	index@(__assertfail)
	.align		4
        /*0048*/ 	.word	index@(_ZN7cutlass13device_kernelIN5flash11enable_sm90INS1_16FlashAttnFwdSm90INS1_25CollectiveMainloopFwdSm90ILi2EN4cute5tupleIJNS5_1CILi1EEES8_S8_EEENS6_IJNS7_ILi128EEENS7_ILi80EEENS7_ILi256EEEEEELi256ENS_10bfloat16_tEfNS_4arch4Sm90ELb1ELb0ELb0ELb1ELb0ELb0ELb0ELb1ELb1ELb1ELb0ELb0EEENS1_21CollectiveEpilogueFwdINS6_IJSA_SC_SB_EEES9_SE_SG_Li256ELb1ELb1ELb0ELb0EEENS1_36VarlenDynamicPersistentTileSchedulerILi128ELi80ELi256ELi128ELb0ELb1ELb1ELb1ELb1ELb1EEEEEEEEEvNT_6ParamsE)
	.align		4
        /*004c*/ 	.word	index@(__assertfail)
	.align		4
        /*0050*/ 	.word	index@(_ZN7cutlass13device_kernelIN5flash11enable_sm90INS1_16FlashAttnFwdSm90INS1_25CollectiveMainloopFwdSm90ILi2EN4cute5tupleIJNS5_1CILi1EEES8_S8_EEENS6_IJNS7_ILi128EEENS7_ILi80EEENS7_ILi256EEEEEELi256ENS_10bfloat16_tEfNS_4arch4Sm90ELb1ELb0ELb0ELb1ELb0ELb1ELb0ELb1ELb1ELb1ELb0ELb0EEENS1_21CollectiveEpilogueFwdINS6_IJSA_SC_SB_EEES9_SE_SG_Li256ELb1ELb1ELb0ELb0EEENS1_36VarlenDynamicPersistentTileSchedulerILi128ELi80ELi256ELi128ELb0ELb1ELb1ELb1ELb1ELb1EEEEEEEEEvNT_6ParamsE)
	.align		4
        /*0054*/ 	.word	index@(__assertfail)
	.align		4
        /*0058*/ 	.word	index@(_ZN7cutlass13device_kernelIN5flash11enable_sm90INS1_16FlashAttnFwdSm90INS1_25CollectiveMainloopFwdSm90ILi2EN4cute5tupleIJNS5_1CILi1EEES8_S8_EEENS6_IJNS7_ILi128EEENS7_ILi112EEENS7_ILi192EEEEEELi192ENS_10bfloat16_tEfNS_4arch4Sm90ELb0ELb0ELb0ELb0ELb0ELb0ELb0ELb1ELb1ELb1ELb0ELb0EEENS1_21CollectiveEpilogueFwdINS6_IJSA_SC_SB_EEES9_SE_SG_Li256ELb0ELb1ELb0ELb0EEENS1_29StaticPersistentTileSchedulerILb0EEEEEEEEEvNT_6ParamsE)
	.align		4
        /*005c*/ 	.word	index@(__assertfail)
	.align		4
        /*0060*/ 	.word	index@(_ZN7cutlass13device_kernelIN5flash11enable_sm90INS1_16FlashAttnFwdSm90INS1_25CollectiveMainloopFwdSm90ILi2EN4cute5tupleIJNS5_1CILi2EEENS7_ILi1EEES9_EEENS6_IJNS7_ILi128EEENS7_ILi112EEENS7_ILi192EEEEEELi192ENS_10bfloat16_tEfNS_4arch4Sm90ELb0ELb0ELb0ELb0ELb0ELb0ELb0ELb1ELb1ELb1ELb0ELb0EEENS1_21CollectiveEpilogueFwdINS6_IJSB_SD_SC_EEESA_SF_SH_Li256ELb0ELb1ELb0ELb0EEENS1_29StaticPersistentTileSchedulerILb0EEEEEEEEEvNT_6ParamsE)
	.align		4
        /*0064*/ 	.word	index@(__assertfail)
	.align		4
        /*0068*/ 	.word	index@(_ZN7cutlass13device_kernelIN5flash11enable_sm90INS1_16FlashAttnFwdSm90INS1_25CollectiveMainloopFwdSm90ILi2EN4cute5tupleIJNS5_1CILi1EEES8_S8_EEENS6_IJNS7_ILi128EEENS7_ILi112EEENS7_ILi192EEEEEELi192ENS_10bfloat16_tEfNS_4arch4Sm90ELb0ELb0ELb0ELb1ELb0ELb0ELb0ELb1ELb1ELb1ELb0ELb0EEENS1_21CollectiveEpilogueFwdINS6_IJSA_SC_SB_EEES9_SE_SG_Li256ELb1ELb1ELb0ELb0EEENS1_36VarlenDynamicPersistentTileSchedulerILi128ELi112ELi256ELi128ELb0ELb1ELb1ELb0ELb1ELb1EEEEEEEEEvNT_6ParamsE)
	.align		4
        /*006c*/ 	.word	index@(__assertfail)
	.align		4
        /*0070*/ 	.word	index@(_ZN7cutlass13device_kernelIN5flash11enable_sm90INS1_16FlashAttnFwdSm90INS1_25CollectiveMainloopFwdSm90ILi2EN4cute5tupleIJNS5_1CILi1EEES8_S8_EEENS6_IJNS7_ILi128EEENS7_ILi112EEENS7_ILi192EEEEEELi192ENS_10bfloat16_tEfNS_4arch4Sm90ELb0ELb0ELb0ELb1ELb0ELb1ELb0ELb1ELb1ELb1ELb0ELb0EEENS1_21CollectiveEpilogueFwdINS6_IJSA_SC_SB_EEES9_SE_SG_Li256ELb1ELb1ELb0ELb0EEENS1_36VarlenDynamicPersistentTileSchedulerILi128ELi112ELi256ELi128ELb0ELb1ELb1ELb0ELb1ELb1EEEEEEEEEvNT_6ParamsE)
	.align		4
        /*0074*/ 	.word	index@(__assertfail)
	.align		4
        /*0078*/ 	.word	index@(_ZN7cutlass13device_kernelIN5flash11enable_sm90INS1_16FlashAttnFwdSm90INS1_25CollectiveMainloopFwdSm90ILi2EN4cute5tupleIJNS5_1CILi1EEES8_S8_EEENS6_IJNS7_ILi128EEENS7_ILi96EEENS7_ILi192EEEEEELi192ENS_10bfloat16_tEfNS_4arch4Sm90ELb0ELb1ELb0ELb0ELb0ELb0ELb0ELb1ELb1ELb1ELb0ELb0EEENS1_21CollectiveEpilogueFwdINS6_IJSA_SC_SB_EEES9_SE_SG_Li256ELb0ELb1ELb0ELb0EEENS1_30DynamicPersistentTileSchedulerILi256ELi128ELb0ELb1ELb1EEEEEEEEEvNT_6ParamsE)
	.align		4
        /*007c*/ 	.word	index@(__assertfail)
	.align		4
        /*0080*/ 	.word	index@(_ZN7cutlass13device_kernelIN5flash11enable_sm90INS1_16FlashAttnFwdSm90INS1_25CollectiveMainloopFwdSm90ILi2EN4cute5tupleIJNS5_1CILi1EEES8_S8_EEENS6_IJNS7_ILi128EEENS7_ILi96EEENS7_ILi192EEEEEELi192ENS_10bfloat16_tEfNS_4arch4Sm90ELb0ELb1ELb0ELb1ELb0ELb0ELb0ELb1ELb1ELb1ELb0ELb0EEENS1_21CollectiveEpilogueFwdINS6_IJSA_SC_SB_EEES9_SE_SG_Li256ELb1ELb1ELb0ELb0EEENS1_36VarlenDynamicPersistentTileSchedulerILi128ELi96ELi256ELi128ELb0ELb1ELb1ELb1ELb0ELb1EEEEEEEEEvNT_6ParamsE)
	.align		4
        /*0084*/ 	.word	index@(__assertfail)
	.align		4
        /*0088*/ 	.word	index@(_ZN7cutlass13device_kernelIN5flash11enable_sm90INS1_16FlashAttnFwdSm90INS1_25CollectiveMainloopFwdSm90ILi2EN4cute5tupleIJNS5_1CILi1EEES8_S8_EEENS6_IJNS7_ILi128EEENS7_ILi96EEENS7_ILi192EEEEEELi192ENS_10bfloat16_tEfNS_4arch4Sm90ELb0ELb1ELb0ELb1ELb0ELb1ELb0ELb1ELb1ELb1ELb0ELb0EEENS1_21CollectiveEpilogueFwdINS6_IJSA_SC_SB_EEES9_SE_SG_Li256ELb1ELb1ELb0ELb0EEENS1_36VarlenDynamicPersistentTileSchedulerILi128ELi96ELi256ELi128ELb0ELb1ELb1ELb1ELb0ELb1EEEEEEEEEvNT_6ParamsE)
	.align		4
        /*008c*/ 	.word	index@(__assertfail)
	.align		4
        /*0090*/ 	.word	index@(_ZN7cutlass13device_kernelIN5flash11enable_sm90INS1_16FlashAttnFwdSm90INS1_25CollectiveMainloopFwdSm90ILi2EN4cute5tupleIJNS5_1CILi1EEES8_S8_EEENS6_IJNS7_ILi128EEENS7_ILi112EEENS7_ILi192EEEEEELi192ENS_10bfloat16_tEfNS_4arch4Sm90ELb1ELb0ELb0ELb0ELb0ELb0ELb0ELb1ELb1ELb1ELb0ELb0EEENS1_21CollectiveEpilogueFwdINS6_IJSA_SC_SB_EEES9_SE_SG_Li256ELb0ELb1ELb0ELb0EEENS1_30DynamicPersistentTileSchedulerILi256ELi128ELb0ELb1ELb1EEEEEEEEEvNT_6ParamsE)
	.align		4
        /*0094*/ 	.word	index@(__assertfail)
	.align		4
        /*0098*/ 	.word	index@(_ZN7cutlass13device_kernelIN5flash11enable_sm90INS1_16FlashAttnFwdSm90INS1_25CollectiveMainloopFwdSm90ILi2EN4cute5tupleIJNS5_1CILi1EEES8_S8_EEENS6_IJNS7_ILi128EEENS7_ILi112EEENS7_ILi192EEEEEELi192ENS_10bfloat16_tEfNS_4arch4Sm90ELb1ELb0ELb0ELb1ELb0ELb0ELb0ELb1ELb1ELb1ELb0ELb0EEENS1_21CollectiveEpilogueFwdINS6_IJSA_SC_SB_EEES9_SE_SG_Li256ELb1ELb1ELb0ELb0EEENS1_36VarlenDynamicPersistentTileSchedulerILi128ELi112ELi256ELi128ELb0ELb1ELb1ELb1ELb1ELb1EEEEEEEEEvNT_6ParamsE)
	.align		4
        /*009c*/ 	.word	index@(__assertfail)
	.align		4
        /*00a0*/ 	.word	index@(_ZN7cutlass13device_kernelIN5flash11enable_sm90INS1_16FlashAttnFwdSm90INS1_25CollectiveMainloopFwdSm90ILi2EN4cute5tupleIJNS5_1CILi1EEES8_S8_EEENS6_IJNS7_ILi128EEENS7_ILi112EEENS7_ILi192EEEEEELi192ENS_10bfloat16_tEfNS_4arch4Sm90ELb1ELb0ELb0ELb1ELb0ELb1ELb0ELb1ELb1ELb1ELb0ELb0EEENS1_21CollectiveEpilogueFwdINS6_IJSA_SC_SB_EEES9_SE_SG_Li256ELb1ELb1ELb0ELb0EEENS1_36VarlenDynamicPersistentTileSchedulerILi128ELi112ELi256ELi128ELb0ELb1ELb1ELb1ELb1ELb1EEEEEEEEEvNT_6ParamsE)
	.align		4
        /*00a4*/ 	.word	index@(__assertfail)
	.align		4
        /*00a8*/ 	.word	index@(_ZN7cutlass13device_kernelIN5flash11enable_sm90INS1_16FlashAttnFwdSm90INS1_25CollectiveMainloopFwdSm90ILi2EN4cute5tupleIJNS5_1CILi1EEES8_S8_EEENS6_IJNS7_ILi128EEENS7_ILi176EEESA_EEELi128ENS_10bfloat16_tEfNS_4arch4Sm90ELb0ELb0ELb0ELb0ELb0ELb0ELb0ELb1ELb1ELb1ELb0ELb0EEENS1_21CollectiveEpilogueFwdINS6_IJSA_SA_SB_EEES9_SD_SF_Li256ELb0ELb1ELb0ELb0EEENS1_29StaticPersistentTileSchedulerILb0EEEEEEEEEvNT_6ParamsE)
	.align		4
        /*00ac*/ 	.word	index@(__assertfail)
	.align		4
        /*00b0*/ 	.word	index@(_ZN7cutlass13device_kernelIN5flash11enable_sm90INS1_16FlashAttnFwdSm90INS1_25CollectiveMainloopFwdSm90ILi2EN4cute5tupleIJNS5_1CILi2EEENS7_ILi1EEES9_EEENS6_IJNS7_ILi128EEENS7_ILi176EEESB_EEELi128ENS_10bfloat16_tEfNS_4arch4Sm90ELb0ELb0ELb0ELb0ELb0ELb0ELb0ELb1ELb1ELb1ELb0ELb0EEENS1_21CollectiveEpilogueFwdINS6_IJSB_SB_SC_EEESA_SE_SG_Li256ELb0ELb1ELb0ELb0EEENS1_29StaticPersistentTileSchedulerILb0EEEEEEEEEvNT_6ParamsE)
	.align		4
        /*00b4*/ 	.word	index@(__assertfail)
	.align		4
        /*00b8*/ 	.word	index@(_ZN7cutlass13device_kernelIN5flash11enable_sm90INS1_16FlashAttnFwdSm90INS1_25CollectiveMainloopFwdSm90ILi2EN4cute5tupleIJNS5_1CILi1EEES8_S8_EEENS6_IJNS7_ILi128EEENS7_ILi176EEESA_EEELi128ENS_10bfloat16_tEfNS_4arch4Sm90ELb0ELb0ELb0ELb1ELb0ELb0ELb0ELb1ELb1ELb1ELb0ELb0EEENS1_21CollectiveEpilogueFwdINS6_IJSA_SA_SB_EEES9_SD_SF_Li256ELb1ELb1ELb0ELb0EEENS1_36VarlenDynamicPersistentTileSchedulerILi128ELi176ELi256ELi128ELb0ELb1ELb1ELb0ELb1ELb1EEEEEEEEEvNT_6ParamsE)
	.align		4
        /*00bc*/ 	.word	index@(__assertfail)
	.align		4
        /*00c0*/ 	.word	index@(_ZN7cutlass13device_kernelIN5flash11enable_sm90INS1_16FlashAttnFwdSm90INS1_25CollectiveMainloopFwdSm90ILi2EN4cute5tupleIJNS5_1CILi1EEES8_S8_EEENS6_IJNS7_ILi128EEENS7_ILi176EEESA_EEELi128ENS_10bfloat16_tEfNS_4arch4Sm90ELb0ELb0ELb0ELb1ELb0ELb1ELb0ELb1ELb1ELb1ELb0ELb0EEENS1_21CollectiveEpilogueFwdINS6_IJSA_SA_SB_EEES9_SD_SF_Li256ELb1ELb1ELb0ELb0EEENS1_36VarlenDynamicPersistentTileSchedulerILi128ELi176ELi256ELi128ELb0ELb1ELb1ELb0ELb1ELb1EEEEEEEEEvNT_6ParamsE)
	.align		4
        /*00c4*/ 	.word	index@(__assertfail)
	.align		4
        /*00c8*/ 	.word	index@(_ZN7cutlass13device_kernelIN5flash11enable_sm90INS1_16FlashAttnFwdSm90INS1_25CollectiveMainloopFwdSm90ILi2EN4cute5tupleIJNS5_1CILi1EEES8_S8_EEENS6_IJNS7_ILi128EEESA_SA_EEELi128ENS_10bfloat16_tEfNS_4arch4Sm90ELb0ELb1ELb0ELb0ELb0ELb0ELb0ELb1ELb1ELb1ELb0ELb0EEENS1_21CollectiveEpilogueFwdISB_S9_SC_SE_Li256ELb0ELb1ELb0ELb0EEENS1_30DynamicPersistentTileSchedulerILi256ELi128ELb0ELb1ELb1EEEEEEEEEvNT_6ParamsE)
	.align		4
        /*00cc*/ 	.word	index@(__assertfail)
	.align		4
        /*00d0*/ 	.word	index@(_ZN7cutlass13device_kernelIN5flash11enable_sm90INS1_16FlashAttnFwdSm90INS1_25CollectiveMainloopFwdSm90ILi2EN4cute5tupleIJNS5_1CILi1EEES8_S8_EEENS6_IJNS7_ILi128EEESA_SA_EEELi128ENS_10bfloat16_tEfNS_4arch4Sm90ELb0ELb1ELb0ELb1ELb0ELb0ELb0ELb1ELb1ELb1ELb0ELb0EEENS1_21CollectiveEpilogueFwdISB_S9_SC_SE_Li256ELb1ELb1ELb0ELb0EEENS1_36VarlenDynamicPersistentTileSchedulerILi128ELi128ELi256ELi128ELb0ELb1ELb1ELb1ELb0ELb1EEEEEEEEEvNT_6ParamsE)
	.align		4
        /*00d4*/ 	.word	index@(__assertfail)
	.align		4
        /*00d8*/ 	.word	index@(_ZN7cutlass13device_kernelIN5flash11enable_sm90INS1_16FlashAttnFwdSm90INS1_25CollectiveMainloopFwdSm90ILi2EN4cute5tupleIJNS5_1CILi1EEES8_S8_EEENS6_IJNS7_ILi128EEESA_SA_EEELi128ENS_10bfloat16_tEfNS_4arch4Sm90ELb0ELb1ELb0ELb1ELb0ELb1ELb0ELb1ELb1ELb1ELb0ELb0EEENS1_21CollectiveEpilogueFwdISB_S9_SC_SE_Li256ELb1ELb1ELb0ELb0EEENS1_36VarlenDynamicPersistentTileSchedulerILi128ELi128ELi256ELi128ELb0ELb1ELb1ELb1ELb0ELb1EEEEEEEEEvNT_6ParamsE)
	.align		4
        /*00dc*/ 	.word	index@(__assertfail)
	.align		4
        /*00e0*/ 	.word	index@(_ZN7cutlass13device_kernelIN5flash11enable_sm90INS1_16FlashAttnFwdSm90INS1_25CollectiveMainloopFwdSm90ILi2EN4cute5tupleIJNS5_1CILi1EEES8_S8_EEENS6_IJNS7_ILi128EEESA_SA_EEELi128ENS_10bfloat16_tEfNS_4arch4Sm90ELb1ELb0ELb0ELb0ELb0ELb0ELb0ELb1ELb1ELb1ELb0ELb0EEENS1_21CollectiveEpilogueFwdISB_S9_SC_SE_Li256ELb0ELb1ELb0ELb0EEENS1_30DynamicPersistentTileSchedulerILi256ELi128ELb0ELb1ELb1EEEEEEEEEvNT_6ParamsE)
	.align		4
        /*00e4*/ 	.word	index@(__assertfail)
	.align		4
        /*00e8*/ 	.word	index@(_ZN7cutlass13device_kernelIN5flash11enable_sm90INS1_16FlashAttnFwdSm90INS1_25CollectiveMainloopFwdSm90ILi2EN4cute5tupleIJNS5_1CILi1EEES8_S8_EEENS6_IJNS7_ILi128EEESA_SA_EEELi128ENS_10bfloat16_tEfNS_4arch4Sm90ELb1ELb0ELb0ELb1ELb0ELb0ELb0ELb1ELb1ELb1ELb0ELb0EEENS1_21CollectiveEpilogueFwdISB_S9_SC_SE_Li256ELb1ELb1ELb0ELb0EEENS1_36VarlenDynamicPersistentTileSchedulerILi128ELi128ELi256ELi128ELb0ELb1ELb1ELb1ELb1ELb1EEEEEEEEEvNT_6ParamsE)
	.align		4
        /*00ec*/ 	.word	index@(__assertfail)
	.align		4
        /*00f0*/ 	.word	index@(_ZN7cutlass13device_kernelIN5flash11enable_sm90INS1_16FlashAttnFwdSm90INS1_25CollectiveMainloopFwdSm90ILi2EN4cute5tupleIJNS5_1CILi1EEES8_S8_EEENS6_IJNS7_ILi128EEESA_SA_EEELi128ENS_10bfloat16_tEfNS_4arch4Sm90ELb1ELb0ELb0ELb1ELb0ELb1ELb0ELb1ELb1ELb1ELb0ELb0EEENS1_21CollectiveEpilogueFwdISB_S9_SC_SE_Li256ELb1ELb1ELb0ELb0EEENS1_36VarlenDynamicPersistentTileSchedulerILi128ELi128ELi256ELi128ELb0ELb1ELb1ELb1ELb1ELb1EEEEEEEEEvNT_6ParamsE)
	.align		4
        /*00f4*/ 	.word	index@(__assertfail)
	.align		4
        /*00f8*/ 	.word	index@(_ZN7cutlass13device_kernelIN5flash11enable_sm90INS1_16FlashAttnFwdSm90INS1_25CollectiveMainloopFwdSm90ILi2EN4cute5tupleIJNS5_1CILi1EEES8_S8_EEENS6_IJNS7_ILi192EEENS7_ILi144EEENS7_ILi96EEEEEELi96ENS_10bfloat16_tEfNS_4arch4Sm90ELb0ELb0ELb0ELb0ELb0ELb0ELb0ELb0ELb1ELb1ELb0ELb0EEENS1_21CollectiveEpilogueFwdINS6_IJSA_SC_SB_EEES9_SE_SG_Li384ELb0ELb1ELb0ELb0EEENS1_29StaticPersistentTileSchedulerILb0EEEEEEEEEvNT_6ParamsE)
	.align		4
        /*00fc*/ 	.word	index@(__assertfail)
	.align		4
        /*0100*/ 	.word	index@(_ZN7cutlass13device_kernelIN5flash11enable_sm90INS1_16FlashAttnFwdSm90INS1_25CollectiveMainloopFwdSm90ILi2EN4cute5tupleIJNS5_1CILi1EEES8_S8_EEENS6_IJNS7_ILi192EEENS7_ILi144EEENS7_ILi96EEEEEELi96ENS_10bfloat16_tEfNS_4arch4Sm90ELb0ELb0ELb0ELb1ELb0ELb0ELb0ELb0ELb1ELb1ELb0ELb0EEENS1_21CollectiveEpilogueFwdINS6_IJSA_SC_SB_EEES9_SE_SG_Li384ELb1ELb1ELb0ELb0EEENS1_36VarlenDynamicPersistentTileSchedulerILi192ELi144ELi384ELi128ELb0ELb1ELb1ELb0ELb1ELb1EEEEEEEEEvNT_6ParamsE)
	.align		4
        /*0104*/ 	.word	index@(__assertfail)
	.align		4
        /*0108*/ 	.word	index@(_ZN7cutlass13device_kernelIN5flash11enable_sm90INS1_16FlashAttnFwdSm90INS1_25CollectiveMainloopFwdSm90ILi2EN4cute5tupleIJNS5_1CILi1EEES8_S8_EEENS6_IJNS7_ILi192EEENS7_ILi144EEENS7_ILi96EEEEEELi96ENS_10bfloat16_tEfNS_4arch4Sm90ELb0ELb0ELb0ELb1ELb0ELb1ELb0ELb0ELb1ELb1ELb0ELb0EEENS1_21CollectiveEpilogueFwdINS6_IJSA_SC_SB_EEES9_SE_SG_Li384ELb1ELb1ELb0ELb0EEENS1_36VarlenDynamicPersistentTileSchedulerILi192ELi144ELi384ELi128ELb0ELb1ELb1ELb0ELb1ELb1EEEEEEEEEvNT_6ParamsE)
	.align		4
        /*010c*/ 	.word	index@(__assertfail)
	.align		4
        /*0110*/ 	.word	index@(_ZN7cutlass13device_kernelIN5flash11enable_sm90INS1_16FlashAttnFwdSm90INS1_25CollectiveMainloopFwdSm90ILi2EN4cute5tupleIJNS5_1CILi1EEES8_S8_EEENS6_IJNS7_ILi192EEENS7_ILi128EEENS7_ILi96EEEEEELi96ENS_10bfloat16_tEfNS_4arch4Sm90ELb0ELb1ELb0ELb0ELb0ELb0ELb0ELb0ELb1ELb1ELb0ELb0EEENS1_21CollectiveEpilogueFwdINS6_IJSA_SC_SB_EEES9_SE_SG_Li384ELb0ELb1ELb0ELb0EEENS1_30DynamicPersistentTileSchedulerILi384ELi128ELb0ELb1ELb1EEEEEEEEEvNT_6ParamsE)
	.align		4
        /*0114*/ 	.word	index@(__assertfail)
	.align		4
        /*0118*/ 	.word	index@(_ZN7cutlass13device_kernelIN5flash11enable_sm90INS1_16FlashAttnFwdSm90INS1_25CollectiveMainloopFwdSm90ILi2EN4cute5tupleIJNS5_1CILi1EEES8_S8_EEENS6_IJNS7_ILi192EEENS7_ILi128EEENS7_ILi96EEEEEELi96ENS_10bfloat16_tEfNS_4arch4Sm90ELb0ELb1ELb0ELb1ELb0ELb0ELb0ELb0ELb1ELb1ELb0ELb0EEENS1_21CollectiveEpilogueFwdINS6_IJSA_SC_SB_EEES9_SE_SG_Li384ELb1ELb1ELb0ELb0EEENS1_36VarlenDynamicPersistentTileSchedulerILi192ELi128ELi384ELi128ELb0ELb1ELb1ELb1ELb0ELb1EEEEEEEEEvNT_6ParamsE)
	.align		4
        /*011c*/ 	.word	index@(__assertfail)
	.align		4
        /*0120*/ 	.word	index@(_ZN7cutlass13device_kernelIN5flash11enable_sm90INS1_16FlashAttnFwdSm90INS1_25CollectiveMainloopFwdSm90ILi2EN4cute5tupleIJNS5_1CILi1EEES8_S8_EEENS6_IJNS7_ILi192EEENS7_ILi128EEENS7_ILi96EEEEEELi96ENS_10bfloat16_tEfNS_4arch4Sm90ELb0ELb1ELb0ELb1ELb0ELb1ELb0ELb0ELb1ELb1ELb0ELb0EEENS1_21CollectiveEpilogueFwdINS6_IJSA_SC_SB_EEES9_SE_SG_Li384ELb1ELb1ELb0ELb0EEENS1_36VarlenDynamicPersistentTileSchedulerILi192ELi128ELi384ELi128ELb0ELb1ELb1ELb1ELb0ELb1EEEEEEEEEvNT_6ParamsE)
	.align		4
        /*0124*/ 	.word	index@(__assertfail)
	.align		4
        /*0128*/ 	.word	index@(_ZN7cutlass13device_kernelIN5flash11enable_sm90INS1_16FlashAttnFwdSm90INS1_25CollectiveMainloopFwdSm90ILi2EN4cute5tupleIJNS5_1CILi1EEES8_S8_EEENS6_IJNS7_ILi192EEENS7_ILi144EEENS7_ILi96EEEEEELi96ENS_10bfloat16_tEfNS_4arch4Sm90ELb1ELb0ELb0ELb0ELb0ELb0ELb0ELb0ELb1ELb1ELb0ELb0EEENS1_21CollectiveEpilogueFwdINS6_IJSA_SC_SB_EEES9_SE_SG_Li384ELb0ELb1ELb0ELb0EEENS1_30DynamicPersistentTileSchedulerILi384ELi128ELb0ELb1ELb1EEEEEEEEEvNT_6ParamsE)
	.align		4
        /*012c*/ 	.word	index@(__assertfail)
	.align		4
        /*0130*/ 	.word	index@(_ZN7cutlass13device_kernelIN5flash11enable_sm90INS1_16FlashAttnFwdSm90INS1_25CollectiveMainloopFwdSm90ILi2EN4cute5tupleIJNS5_1CILi1EEES8_S8_EEENS6_IJNS7_ILi192EEENS7_ILi144EEENS7_ILi96EEEEEELi96ENS_10bfloat16_tEfNS_4arch4Sm90ELb1ELb0ELb0ELb1ELb0ELb0ELb0ELb0ELb1ELb1ELb0ELb0EEENS1_21CollectiveEpilogueFwdINS6_IJSA_SC_SB_EEES9_SE_SG_Li384ELb1ELb1ELb0ELb0EEENS1_36VarlenDynamicPersistentTileSchedulerILi192ELi144ELi384ELi128ELb0ELb1ELb1ELb1ELb1ELb1EEEEEEEEEvNT_6ParamsE)
	.align		4
        /*0134*/ 	.word	index@(__assertfail)
	.align		4
        /*0138*/ 	.word	index@(_ZN7cutlass13device_kernelIN5flash11enable_sm90INS1_16FlashAttnFwdSm90INS1_25CollectiveMainloopFwdSm90ILi2EN4cute5tupleIJNS5_1CILi1EEES8_S8_EEENS6_IJNS7_ILi192EEENS7_ILi144EEENS7_ILi96EEEEEELi96ENS_10bfloat16_tEfNS_4arch4Sm90ELb1ELb0ELb0ELb1ELb0ELb1ELb0ELb0ELb1ELb1ELb0ELb0EEENS1_21CollectiveEpilogueFwdINS6_IJSA_SC_SB_EEES9_SE_SG_Li384ELb1ELb1ELb0ELb0EEENS1_36VarlenDynamicPersistentTileSchedulerILi192ELi144ELi384ELi128ELb0ELb1ELb1ELb1ELb1ELb1EEEEEEEEEvNT_6ParamsE)
	.align		4
        /*013c*/ 	.word	index@(__assertfail)
	.align		4
        /*0140*/ 	.word	index@(_ZN7cutlass13device_kernelIN5flash11enable_sm90INS1_16FlashAttnFwdSm90INS1_25CollectiveMainloopFwdSm90ILi2EN4cute5tupleIJNS5_1CILi1EEES8_S8_EEENS6_IJNS7_ILi192EEESA_NS7_ILi64EEEEEELi64ENS_10bfloat16_tEfNS_4arch4Sm90ELb0ELb0ELb0ELb0ELb0ELb0ELb0ELb0ELb1ELb1ELb0ELb0EEENS1_21CollectiveEpilogueFwdINS6_IJSA_SB_SA_EEES9_SD_SF_Li384ELb0ELb1ELb0ELb0EEENS1_29StaticPersistentTileSchedulerILb0EEEEEEEEEvNT_6ParamsE)
	.align		4
        /*0144*/ 	.word	index@(__assertfail)
	.align		4
        /*0148*/ 	.word	index@(_ZN7cutlass13device_kernelIN5flash11enable_sm90INS1_16FlashAttnFwdSm90INS1_25CollectiveMainloopFwdSm90ILi2EN4cute5tupleIJNS5_1CILi1EEES8_S8_EEENS6_IJNS7_ILi192EEESA_NS7_ILi64EEEEEELi64ENS_10bfloat16_tEfNS_4arch4Sm90ELb0ELb0ELb0ELb1ELb0ELb0ELb0ELb0ELb1ELb1ELb0ELb0EEENS1_21CollectiveEpilogueFwdINS6_IJSA_SB_SA_EEES9_SD_SF_Li384ELb1ELb1ELb0ELb0EEENS1_36VarlenDynamicPersistentTileSchedulerILi192ELi192ELi384ELi128ELb0ELb1ELb1ELb0ELb1ELb1EEEEEEEEEvNT_6ParamsE)
	.align		4
        /*014c*/ 	.word	index@(__assertfail)
	.align		4
        /*0150*/ 	.word	index@(_ZN7cutlass13device_kernelIN5flash11enable_sm90INS1_16FlashAttnFwdSm90INS1_25CollectiveMainloopFwdSm90ILi2EN4cute5tupleIJNS5_1CILi1EEES8_S8_EEENS6_IJNS7_ILi192EEESA_NS7_ILi64EEEEEELi64ENS_10bfloat16_tEfNS_4arch4Sm90ELb0ELb0ELb0ELb1ELb0ELb1ELb0ELb0ELb1ELb1ELb0ELb0EEENS1_21CollectiveEpilogueFwdINS6_IJSA_SB_SA_EEES9_SD_SF_Li384ELb1ELb1ELb0ELb0EEENS1_36VarlenDynamicPersistentTileSchedulerILi192ELi192ELi384ELi128ELb0ELb1ELb1ELb0ELb1ELb1EEEEEEEEEvNT_6ParamsE)
	.align		4
        /*0154*/ 	.word	index@(__assertfail)
	.align		4
        /*0158*/ 	.word	index@(_ZN7cutlass13device_kernelIN5flash11enable_sm90INS1_16FlashAttnFwdSm90INS1_25CollectiveMainloopFwdSm90ILi2EN4cute5tupleIJNS5_1CILi1EEES8_S8_EEENS6_IJNS7_ILi192EEENS7_ILi128EEENS7_ILi64EEEEEELi64ENS_10bfloat16_tEfNS_4arch4Sm90ELb0ELb1ELb0ELb0ELb0ELb0ELb0ELb1ELb1ELb1ELb0ELb0EEENS1_21CollectiveEpilogueFwdINS6_IJSA_SC_SB_EEES9_SE_SG_Li384ELb0ELb1ELb0ELb0EEENS1_30DynamicPersistentTileSchedulerILi384ELi128ELb0ELb1ELb1EEEEEEEEEvNT_6ParamsE)
	.align		4
        /*015c*/ 	.word	index@(__assertfail)
	.align		4
        /*0160*/ 	.word	index@(_ZN7cutlass13device_kernelIN5flash11enable_sm90INS1_16FlashAttnFwdSm90INS1_25CollectiveMainloopFwdSm90ILi2EN4cute5tupleIJNS5_1CILi1EEES8_S8_EEENS6_IJNS7_ILi192EEENS7_ILi128EEENS7_ILi64EEEEEELi64ENS_10bfloat16_tEfNS_4arch4Sm90ELb0ELb1ELb0ELb1ELb0ELb0ELb0ELb1ELb1ELb1ELb0ELb0EEENS1_21CollectiveEpilogueFwdINS6_IJSA_SC_SB_EEES9_SE_SG_Li384ELb1ELb1ELb0ELb0EEENS1_36VarlenDynamicPersistentTileSchedulerILi192ELi128ELi384ELi128ELb0ELb1ELb1ELb1ELb0ELb1EEEEEEEEEvNT_6ParamsE)
	.align		4
        /*0164*/ 	.word	index@(__assertfail)
	.align		4
        /*0168*/ 	.word	index@(_ZN7cutlass13device_kernelIN5flash11enable_sm90INS1_16FlashAttnFwdSm90INS1_25CollectiveMainloopFwdSm90ILi2EN4cute5tupleIJNS5_1CILi1EEES8_S8_EEENS6_IJNS7_ILi192EEENS7_ILi128EEENS7_ILi64EEEEEELi64ENS_10bfloat16_tEfNS_4arch4Sm90ELb0ELb1ELb0ELb1ELb0ELb1ELb0ELb1ELb1ELb1ELb0ELb0EEENS1_21CollectiveEpilogueFwdINS6_IJSA_SC_SB_EEES9_SE_SG_Li384ELb1ELb1ELb0ELb0EEENS1_36VarlenDynamicPersistentTileSchedulerILi192ELi128ELi384ELi128ELb0ELb1ELb1ELb1ELb0ELb1EEEEEEEEEvNT_6ParamsE)
	.align		4
        /*016c*/ 	.word	index@(__assertfail)
	.align		4
        /*0170*/ 	.word	index@(_ZN7cutlass13device_kernelIN5flash11enable_sm90INS1_16FlashAttnFwdSm90INS1_25CollectiveMainloopFwdSm90ILi2EN4cute5tupleIJNS5_1CILi1EEES8_S8_EEENS6_IJNS7_ILi192EEENS7_ILi128EEENS7_ILi64EEEEEELi64ENS_10bfloat16_tEfNS_4arch4Sm90ELb1ELb0ELb0ELb0ELb0ELb0ELb0ELb1ELb1ELb1ELb0ELb0EEENS1_21CollectiveEpilogueFwdINS6_IJSA_SC_SB_EEES9_SE_SG_Li384ELb0ELb1ELb0ELb0EEENS1_30DynamicPersistentTileSchedulerILi384ELi128ELb0ELb1ELb1EEEEEEEEEvNT_6ParamsE)
	.align		4
        /*0174*/ 	.word	index@(__assertfail)
	.align		4
        /*0178*/ 	.word	index@(_ZN7cutlass13device_kernelIN5flash11enable_sm90INS1_16FlashAttnFwdSm90INS1_25CollectiveMainloopFwdSm90ILi2EN4cute5tupleIJNS5_1CILi1EEES8_S8_EEENS6_IJNS7_ILi192EEENS7_ILi128EEENS7_ILi64EEEEEELi64ENS_10bfloat16_tEfNS_4arch4Sm90ELb1ELb0ELb0ELb1ELb0ELb0ELb0ELb1ELb1ELb1ELb0ELb0EEENS1_21CollectiveEpilogueFwdINS6_IJSA_SC_SB_EEES9_SE_SG_Li384ELb1ELb1ELb0ELb0EEENS1_36VarlenDynamicPersistentTileSchedulerILi192ELi128ELi384ELi128ELb0ELb1ELb1ELb1ELb1ELb1EEEEEEEEEvNT_6ParamsE)
	.align		4
        /*017c*/ 	.word	index@(__assertfail)
	.align		4
        /*0180*/ 	.word	index@(_ZN7cutlass13device_kernelIN5flash11enable_sm90INS1_16FlashAttnFwdSm90INS1_25CollectiveMainloopFwdSm90ILi2EN4cute5tupleIJNS5_1CILi1EEES8_S8_EEENS6_IJNS7_ILi192EEENS7_ILi128EEENS7_ILi64EEEEEELi64ENS_10bfloat16_tEfNS_4arch4Sm90ELb1ELb0ELb0ELb1ELb0ELb1ELb0ELb1ELb1ELb1ELb0ELb0EEENS1_21CollectiveEpilogueFwdINS6_IJSA_SC_SB_EEES9_SE_SG_Li384ELb1ELb1ELb0ELb0EEENS1_36VarlenDynamicPersistentTileSchedulerILi192ELi128ELi384ELi128ELb0ELb1ELb1ELb1ELb1ELb1EEEEEEEEEvNT_6ParamsE)
	.align		4
        /*0184*/ 	.word	index@(__assertfail)
	.align		4
        /*0188*/ 	.word	0x00000000
	.align		4
        /*018c*/ 	.word	0xfffffffe
	.align		4
        /*0190*/ 	.word	0x00000000
	.align		4
        /*0194*/ 	.word	0xfffffffd
	.align		4
        /*0198*/ 	.word	0x00000000
	.align		4
        /*019c*/ 	.word	0xfffffffc


//--------------------- .nv.constant4             --------------------------
	.section	.nv.constant4,"a",@progbits
	.align	8
	.align		8
.nv.constant4:
        /*0000*/ 	.dword	__assertfail
	.align		8
        /*0008*/ 	.dword	__unnamed_1
	.align		8
        /*0010*/ 	.dword	__unnamed_2
	.align		8
        /*0018*/ 	.dword	__unnamed_3
	.align		8
        /*0020*/ 	.dword	__unnamed_4
	.align		8
        /*0028*/ 	.dword	__unnamed_5
	.align		8
        /*0030*/ 	.dword	__unnamed_6
	.align		8
        /*0038*/ 	.dword	__unnamed_7
	.align		8
        /*0040*/ 	.dword	__unnamed_8
	.align		8
        /*0048*/ 	.dword	__unnamed_9
	.align		8
        /*0050*/ 	.dword	__unnamed_10
	.align		8
        /*0058*/ 	.dword	__unnamed_11
	.align		8
        /*0060*/ 	.dword	__unnamed_12
	.align		8
        /*0068*/ 	.dword	__unnamed_13
	.align		8
        /*0070*/ 	.dword	__unnamed_14
	.align		8
        /*0078*/ 	.dword	__unnamed_15
	.align		8
        /*0080*/ 	.dword	__unnamed_16
	.align		8
        /*0088*/ 	.dword	__unnamed_17
	.align		8
        /*0090*/ 	.dword	__unnamed_18
	.align		8
        /*0098*/ 	.dword	__unnamed_19
	.align		8
        /*00a0*/ 	.dword	__unnamed_20
	.align		8
        /*00a8*/ 	.dword	__unnamed_21
	.align		8
        /*00b0*/ 	.dword	__unnamed_22
	.align		8
        /*00b8*/ 	.dword	__unnamed_23
	.align		8
        /*00c0*/ 	.dword	__unnamed_24
	.align		8
        /*00c8*/ 	.dword	__unnamed_25
	.align		8
        /*00d0*/ 	.dword	__unnamed_26
	.align		8
        /*00d8*/ 	.dword	__unnamed_27
	.align		8
        /*00e0*/ 	.dword	__unnamed_28
	.align		8
        /*00e8*/ 	.dword	__unnamed_29
	.align		8
        /*00f0*/ 	.dword	__unnamed_30
	.align		8
        /*00f8*/ 	.dword	__unnamed_31
	.align		8
        /*0100*/ 	.dword	__unnamed_32
	.align		8
        /*0108*/ 	.dword	__unnamed_33
	.align		8
        /*0110*/ 	.dword	__unnamed_34
	.align		8
        /*0118*/ 	.dword	__unnamed_35
	.align		8
        /*0120*/ 	.dword	__unnamed_36
	.align		8
        /*0128*/ 	.dword	__unnamed_37
	.align		8
        /*0130*/ 	.dword	__unnamed_38
	.align		8
        /*0138*/ 	.dword	__unnamed_39
	.align		8
        /*0140*/ 	.dword	__unnamed_40
	.align		8
        /*0148*/ 	.dword	__unnamed_41
	.align		8
        /*0150*/ 	.dword	__unnamed_42
	.align		8
        /*0158*/ 	.dword	__unnamed_43
	.align		8
        /*0160*/ 	.dword	_ZN74_INTERNAL_34b63683_38_flash_fwd_hdimall_bf16_packgqa_sm90_cu_a7f3af4d_51224cuda3std3__45__cpo5beginE
	.align		8
        /*0168*/ 	.dword	_ZN74_INTERNAL_34b63683_38_flash_fwd_hdimall_bf16_packgqa_sm90_cu_a7f3af4d_51224cuda3std3__45__cpo3endE
	.align		8
        /*0170*/ 	.dword	_ZN74_INTERNAL_34b63683_38_flash_fwd_hdimall_bf16_packgqa_sm90_cu_a7f3af4d_51224cuda3std3__45__cpo6cbeginE
	.align		8
        /*0178*/ 	.dword	_ZN74_INTERNAL_34b63683_38_flash_fwd_hdimall_bf16_packgqa_sm90_cu_a7f3af4d_51224cuda3std3__45__cpo4cendE
	.align		8
        /*0180*/ 	.dword	_ZN74_INTERNAL_34b63683_38_flash_fwd_hdimall_bf16_packgqa_sm90_cu_a7f3af4d_51224cuda3std3__476_GLOBAL__N__34b63683_38_flash_fwd_hdimall_bf16_packgqa_sm90_cu_a7f3af4d_51226ignoreE
	.align		8
        /*0188*/ 	.dword	_ZN74_INTERNAL_34b63683_38_flash_fwd_hdimall_bf16_packgqa_sm90_cu_a7f3af4d_51224cuda3std3__419piecewise_constructE
	.align		8
        /*0190*/ 	.dword	_ZN74_INTERNAL_34b63683_38_flash_fwd_hdimall_bf16_packgqa_sm90_cu_a7f3af4d_51224cuda3std3__48in_placeE
	.align		8
        /*0198*/ 	.dword	_ZN74_INTERNAL_34b63683_38_flash_fwd_hdimall_bf16_packgqa_sm90_cu_a7f3af4d_51224cuda3std6ranges3__45__cpo4swapE
	.align		8
        /*01a0*/ 	.dword	_ZN74_INTERNAL_34b63683_38_flash_fwd_hdimall_bf16_packgqa_sm90_cu_a7f3af4d_51224cuda3std6ranges3__45__cpo9iter_moveE
	.align		8
        /*01a8*/ 	.dword	_ZN74_INTERNAL_34b63683_38_flash_fwd_hdimall_bf16_packgqa_sm90_cu_a7f3af4d_51224cute7productE
	.align		8
        /*01b0*/ 	.dword	_ZN74_INTERNAL_34b63683_38_flash_fwd_hdimall_bf16_packgqa_sm90_cu_a7f3af4d_51224cute1_E
	.align		8
        /*01b8*/ 	.dword	$str$23
	.align		8
        /*01c0*/ 	.dword	$str$24


//--------------------- .text._ZN7cutlass13device_kernelIN5flash11enable_sm90INS1_16FlashAttnFwdSm90INS1_25CollectiveMainloopFwdSm90ILi2EN4cute5tupleIJNS5_1CILi1EEES8_S8_EEENS6_IJNS7_ILi128EEENS7_ILi80EEENS7_ILi256EEEEEELi256ENS_10bfloat16_tEfNS_4arch4Sm90ELb0ELb0ELb0ELb0ELb0ELb0ELb0ELb1ELb1ELb1ELb0ELb0EEENS1_21CollectiveEpilogueFwdINS6_IJSA_SC_SB_EEES9_SE_SG_Li256ELb0ELb1ELb0ELb0EEENS1_29StaticPersistentTileSchedulerILb0EEEEEEEEEvNT_6ParamsE --------------------------
	.section	.text._ZN7cutlass13device_kernelIN5flash11enable_sm90INS1_16FlashAttnFwdSm90INS1_25CollectiveMainloopFwdSm90ILi2EN4cute5tupleIJNS5_1CILi1EEES8_S8_EEENS6_IJNS7_ILi128EEENS7_ILi80EEENS7_ILi256EEEEEELi256ENS_10bfloat16_tEfNS_4arch4Sm90ELb0ELb0ELb0ELb0ELb0ELb0ELb0ELb1ELb1ELb1ELb0ELb0EEENS1_21CollectiveEpilogueFwdINS6_IJSA_SC_SB_EEES9_SE_SG_Li256ELb0ELb1ELb0ELb0EEENS1_29StaticPersistentTileSchedulerILb0EEEEEEEEEvNT_6ParamsE,"ax",@progbits
	.align	128
.text._ZN7cutlass13device_kernelIN5flash11enable_sm90INS1_16FlashAttnFwdSm90INS1_25CollectiveMainloopFwdSm90ILi2EN4cute5tupleIJNS5_1CILi1EEES8_S8_EEENS6_IJNS7_ILi128EEENS7_ILi80EEENS7_ILi256EEEEEELi256ENS_10bfloat16_tEfNS_4arch4Sm90ELb0ELb0ELb0ELb0ELb0ELb0ELb0ELb1ELb1ELb1ELb0ELb0EEENS1_21CollectiveEpilogueFwdINS6_IJSA_SC_SB_EEES9_SE_SG_Li256ELb0ELb1ELb0ELb0EEENS1_29StaticPersistentTileSchedulerILb0EEEEEEEEEvNT_6ParamsE:
        .type           _ZN7cutlass13device_kernelIN5flash11enable_sm90INS1_16FlashAttnFwdSm90INS1_25CollectiveMainloopFwdSm90ILi2EN4cute5tupleIJNS5_1CILi1EEES8_S8_EEENS6_IJNS7_ILi128EEENS7_ILi80EEENS7_ILi256EEEEEELi256ENS_10bfloat16_tEfNS_4arch4Sm90ELb0ELb0ELb0ELb0ELb0ELb0ELb0ELb1ELb1ELb1ELb0ELb0EEENS1_21CollectiveEpilogueFwdINS6_IJSA_SC_SB_EEES9_SE_SG_Li256ELb0ELb1ELb0ELb0EEENS1_29StaticPersistentTileSchedulerILb0EEEEEEEEEvNT_6ParamsE,@function
        .size           _ZN7cutlass13device_kernelIN5flash11enable_sm90INS1_16FlashAttnFwdSm90INS1_25CollectiveMainloopFwdSm90ILi2EN4cute5tupleIJNS5_1CILi1EEES8_S8_EEENS6_IJNS7_ILi128EEENS7_ILi80EEENS7_ILi256EEEEEELi256ENS_10bfloat16_tEfNS_4arch4Sm90ELb0ELb0ELb0ELb0ELb0ELb0ELb0ELb1ELb1ELb1ELb0ELb0EEENS1_21CollectiveEpilogueFwdINS6_IJSA_SC_SB_EEES9_SE_SG_Li256ELb0ELb1ELb0ELb0EEENS1_29StaticPersistentTileSchedulerILb0EEEEEEEEEvNT_6ParamsE,(.L_x_15293 - _ZN7cutlass13device_kernelIN5flash11enable_sm90INS1_16FlashAttnFwdSm90INS1_25CollectiveMainloopFwdSm90ILi2EN4cute5tupleIJNS5_1CILi1EEES8_S8_EEENS6_IJNS7_ILi128EEENS7_ILi80EEENS7_ILi256EEEEEELi256ENS_10bfloat16_tEfNS_4arch4Sm90ELb0ELb0ELb0ELb0ELb0ELb0ELb0ELb1ELb1ELb1ELb0ELb0EEENS1_21CollectiveEpilogueFwdINS6_IJSA_SC_SB_EEES9_SE_SG_Li256ELb0ELb1ELb0ELb0EEENS1_29StaticPersistentTileSchedulerILb0EEEEEEEEEvNT_6ParamsE)
        .other          _ZN7cutlass13device_kernelIN5flash11enable_sm90INS1_16FlashAttnFwdSm90INS1_25CollectiveMainloopFwdSm90ILi2EN4cute5tupleIJNS5_1CILi1EEES8_S8_EEENS6_IJNS7_ILi128EEENS7_ILi80EEENS7_ILi256EEEEEELi256ENS_10bfloat16_tEfNS_4arch4Sm90ELb0ELb0ELb0ELb0ELb0ELb0ELb0ELb1ELb1ELb1ELb0ELb0EEENS1_21CollectiveEpilogueFwdINS6_IJSA_SC_SB_EEES9_SE_SG_Li256ELb0ELb1ELb0ELb0EEENS1_29StaticPersistentTileSchedulerILb0EEEEEEEEEvNT_6ParamsE,@"STO_CUDA_ENTRY STV_DEFAULT"
_ZN7cutlass13device_kernelIN5flash11enable_sm90INS1_16FlashAttnFwdSm90INS1_25CollectiveMainloopFwdSm90ILi2EN4cute5tupleIJNS5_1CILi1EEES8_S8_EEENS6_IJNS7_ILi128EEENS7_ILi80EEENS7_ILi256EEEEEELi256ENS_10bfloat16_tEfNS_4arch4Sm90ELb0ELb0ELb0ELb0ELb0ELb0ELb0ELb1ELb1ELb1ELb0ELb0EEENS1_21CollectiveEpilogueFwdINS6_IJSA_SC_SB_EEES9_SE_SG_Li256ELb0ELb1ELb0ELb0EEENS1_29StaticPersistentTileSchedulerILb0EEEEEEEEEvNT_6ParamsE:
[----:B------:R-:W0:Y:S02]  /*0000*/  LDC R1, c[0x0][0x28] ;  /* 0x00000a00ff017b82 */ /* 0x000e240000000800 */
[----:B0-----:R-:W-:Y:S01]  /*0010*/  VIADD R1, R1, 0xffffffc8 ;  /* 0xffffffc801017836 */ /* 0x001fe20000000000 */
[----:B------:R-:W0:Y:S01]  /*0020*/  S2R R0, SR_TID.X ;  /* 0x0000000000007919 */ /* 0x000e220000002100 */
[----:B------:R-:W-:Y:S01]  /*0030*/  ELECT P0, URZ, PT ;  /* 0x00000000003f782f */ /* 0x000fe20003800000 */
[----:B------:R-:W-:Y:S01]  /*0040*/  BSSY B0, `(.L_x_0) ;  /* 0x000000e000007945 */ /* 0x000fe20003800000 */
[----:B0-----:R-:W-:-:S05]  /*0050*/  SHF.R.U32.HI R2, RZ, 0x5, R0 ;  /* 0x00000005ff027819 */ /* 0x001fca0000011600 */
[----:B------:R-:W0:Y:S02]  /*0060*/  SHFL.IDX PT, R3, R2, RZ, 0x1f ;  /* 0x00001fff02037589 */ /* 0x000e2400000e0000 */
[----:B0-----:R-:W-:Y:S02]  /*0070*/  ISETP.EQ.AND P0, PT, R3, RZ, P0 ;  /* 0x000000ff0300720c */ /* 0x001fe40000702270 */
[----:B------:R-:W-:-:S11]  /*0080*/  SHF.R.U32.HI R3, RZ, 0x7, R0 ;  /* 0x00000007ff037819 */ /* 0x000fd60000011600 */
[----:B------:R-:W-:Y:S05]  /*0090*/  @!P0 BRA `(.L_x_1) ;  /* 0x0000000000208947 */ /* 0x000fea0003800000 */
[----:B------:R-:W-:Y:S02]  /*00a0*/  ULDC.64 UR4, c[0x0][0x198] ;  /* 0x0000660000047ab9 */ /* 0x000fe40000000a00 */
[----:B------:R-:W-:Y:S02]  /*00b0*/  UIADD3 UR6, UP0, UR4, 0x370, URZ ;  /* 0x0000037004067890 */ /* 0x000fe4000ff1e03f */
[----:B------:R-:W-:Y:S02]  /*00c0*/  UIADD3 UR4, UP1, UR4, 0x470, URZ ;  /* 0x0000047004047890 */ /* 0x000fe4000ff3e03f */
[----:B------:R-:W-:Y:S02]  /*00d0*/  UIADD3.X UR7, URZ, UR5, URZ, UP0, !UPT ;  /* 0x000000053f077290 */ /* 0x000fe400087fe43f */
[----:B------:R-:W-:-:S07]  /*00e0*/  UIADD3.X UR5, URZ, UR5, URZ, UP1, !UPT ;  /* 0x000000053f057290 */ /* 0x000fce0008ffe43f */
[----:B------:R0:W-:Y:S02]  /*00f0*/  UTMACCTL.PF [UR6] ;  /* 0x00000000060079b9 */ /* 0x0001e40008040000 */
[----:B------:R0:W-:Y:S02]  /*0100*/  UTMACCTL.PF [UR4] ;  /* 0x00000000040079b9 */ /* 0x0001e40008040000 */
[----:B0-----:R-:W-:Y:S01]  /*0110*/  NOP ;  /* 0x0000000000007918 */ /* 0x001fe20000000000 */
.L_x_1:
[----:B------:R-:W-:Y:S05]  /*0120*/  BSYNC B0 ;  /* 0x0000000000007941 */ /* 0x000fea0003800000 */
.L_x_0:
[----:B------:R-:W-:Y:S01]  /*0130*/  VOTEU.ANY UP0, P0 ;  /* 0x00000000003f7886 */ /* 0x000fe20000000100 */
[----:B------:R-:W0:Y:S01]  /*0140*/  SHFL.IDX PT, R3, R3, RZ, 0x1f ;  /* 0x00001fff03037589 */ /* 0x000e2200000e0000 */
[----:B------:R-:W-:Y:S01]  /*0150*/  UMOV UR4, 0x80 ;  /* 0x0000008000047882 */ /* 0x000fe20000000000 */
[----:B------:R-:W-:Y:S01]  /*0160*/  UMOV UR7, 0x100 ;  /* 0x0000010000077882 */ /* 0x000fe20000000000 */
[----:B------:R-:W-:Y:S01]  /*0170*/  VOTEU.ANY UP1, P0 ;  /* 0x00000000003f7886 */ /* 0x000fe20000020100 */
[----:B------:R-:W1:Y:S01]  /*0180*/  @UP0 S2UR UR8, SR_CgaCtaId ;  /* 0x00000000000809c3 */ /* 0x000e620000008800 */
[----:B------:R-:W2:Y:S01]  /*0190*/  SHFL.IDX PT, R4, R2, RZ, 0x1f ;  /* 0x00001fff02047589 */ /* 0x000ea200000e0000 */
[----:B------:R-:W-:Y:S01]  /*01a0*/  @UP0 UMOV UR6, 0x400 ;  /* 0x0000040000060882 */ /* 0x000fe20000000000 */
[----:B------:R-:W-:-:S04]  /*01b0*/  @UP0 UIADD3 UR4, -UR4, 0x100000, URZ ;  /* 0x0010000004040890 */ /* 0x000fc8000fffe13f */
[----:B------:R-:W-:Y:S02]  /*01c0*/  @UP0 USHF.L.U32 UR5, UR4, 0xb, URZ ;  /* 0x0000000b04050899 */ /* 0x000fe4000800063f */
[----:B------:R-:W-:Y:S01]  /*01d0*/  @UP0 USHF.L.U32 UR4, UR4, 0x1, URZ ;  /* 0x0000000104040899 */ /* 0x000fe2000800063f */
[----:B------:R-:W-:Y:S01]  /*01e0*/  VOTEU.ANY UP2, P0 ;  /* 0x00000000003f7886 */ /* 0x000fe20000040100 */
[----:B0-----:R-:W-:Y:S01]  /*01f0*/  R2UR UR9, R3 ;  /* 0x00000000030972ca */ /* 0x001fe200000e0000 */
[----:B-1----:R-:W-:Y:S01]  /*0200*/  @UP0 ULEA UR8, UR8, UR6, 0x18 ;  /* 0x0000000608080291 */ /* 0x002fe2000f8ec03f */
[----:B--2---:R-:W-:Y:S01]  /*0210*/  ISETP.NE.AND P1, PT, R4, RZ, PT ;  /* 0x000000ff0400720c */ /* 0x004fe20003f25270 */
[----:B------:R-:W-:-:S04]  /*0220*/  @UP0 UIADD3 UR6, -UR7, 0x100000, URZ ;  /* 0x0010000007060890 */ /* 0x000fc8000fffe13f */
[----:B------:R-:W-:Y:S02]  /*0230*/  @UP0 USHF.L.U32 UR7, UR6, 0xb, URZ ;  /* 0x0000000b06070899 */ /* 0x000fe4000800063f */
[----:B------:R-:W-:-:S04]  /*0240*/  @UP0 USHF.L.U32 UR6, UR6, 0x1, URZ ;  /* 0x0000000106060899 */ /* 0x000fc8000800063f */
[----:B------:R-:W-:Y:S01]  /*0250*/  UISETP.NE.AND UP0, UPT, UR9, URZ, UPT ;  /* 0x0000003f0900728c */ /* 0x000fe2000bf05270 */
[----:B------:R-:W0:Y:S02]  /*0260*/  FENCE.VIEW.ASYNC.S ;  /* 0x00000000000073c6 */ /* 0x000e240000000000 */
[----:B0-----:R0:W1:Y:S05]  /*0270*/  @UP1 SYNCS.EXCH.64 URZ, [UR8+0x38800], UR4 ;  /* 0x03880004083f15b2 */ /* 0x00106a0008000100 */
[----:B------:R0:W2:Y:S01]  /*0280*/  @UP2 SYNCS.EXCH.64 URZ, [UR8+0x38820], UR6 ;  /* 0x03882006083f25b2 */ /* 0x0000a20008000100 */
[----:B------:R-:W-:Y:S05]  /*0290*/  @P1 BRA `(.L_x_2) ;  /* 0x0000000000481947 */ /* 0x000fea0003800000 */
[----:B0-----:R-:W0:Y:S01]  /*02a0*/  S2UR UR5, SR_CgaCtaId ;  /* 0x00000000000579c3 */ /* 0x001e220000008800 */
[----:B------:R-:W-:Y:S01]  /*02b0*/  UMOV UR4, 0x400 ;  /* 0x0000040000047882 */ /* 0x000fe20000000000 */
[----:B------:R-:W-:Y:S01]  /*02c0*/  UMOV UR6, 0x1 ;  /* 0x0000000100067882 */ /* 0x000fe20000000000 */
[----:B------:R-:W-:Y:S01]  /*02d0*/  UMOV UR7, 0x2 ;  /* 0x0000000200077882 */ /* 0x000fe20000000000 */
[----:B------:R-:W-:Y:S01]  /*02e0*/  ELECT P0, URZ, PT ;  /* 0x00000000003f782f */ /* 0x000fe20003800000 */
[----:B0-----:R-:W-:Y:S02]  /*02f0*/  ULEA UR8, UR5, UR4, 0x18 ;  /* 0x0000000405087291 */ /* 0x001fe4000f8ec03f */
[----:B------:R-:W-:-:S04]  /*0300*/  UIADD3 UR4, -UR6, 0x100000, URZ ;  /* 0x0010000006047890 */ /* 0x000fc8000fffe13f */
[----:B------:R-:W-:Y:S02]  /*0310*/  USHF.L.U32 UR5, UR4, 0xb, URZ ;  /* 0x0000000b04057899 */ /* 0x000fe4000800063f */
[----:B------:R-:W-:Y:S02]  /*0320*/  USHF.L.U32 UR4, UR4, 0x1, URZ ;  /* 0x0000000104047899 */ /* 0x000fe4000800063f */
[----:B------:R-:W-:-:S04]  /*0330*/  UIADD3 UR6, -UR7, 0x100000, URZ ;  /* 0x0010000007067890 */ /* 0x000fc8000fffe13f */
[----:B------:R-:W-:Y:S02]  /*0340*/  USHF.L.U32 UR7, UR6, 0xb, URZ ;  /* 0x0000000b06077899 */ /* 0x000fe4000800063f */
[----:B------:R-:W-:Y:S01]  /*0350*/  USHF.L.U32 UR6, UR6, 0x1, URZ ;  /* 0x0000000106067899 */ /* 0x000fe2000800063f */
[----:B------:R-:W0:Y:S03]  /*0360*/  FENCE.VIEW.ASYNC.S ;  /* 0x00000000000073c6 */ /* 0x000e260000000000 */
[----:B0-----:R3:W4:Y:S08]  /*0370*/  SYNCS.EXCH.64 URZ, [UR8+0x38830], UR4 ;  /* 0x03883004083f75b2 */ /* 0x0017300008000100 */
[----:B------:R3:W0:Y:S01]  /*0380*/  SYNCS.EXCH.64 URZ, [UR8+0x38840], UR6 ;  /* 0x03884006083f75b2 */ /* 0x0006220008000100 */
[----:B------:R3:W0:Y:S01]  /*0390*/  SYNCS.EXCH.64 URZ, [UR8+0x38838], UR4 ;  /* 0x03883804083f75b2 */ /* 0x0006220008000100 */
[----:B------:R3:W0:Y:S02]  /*03a0*/  SYNCS.EXCH.64 URZ, [UR8+0x38848], UR6 ;  /* 0x03884806083f75b2 */ /* 0x0006240008000100 */
[----:B---3--:R-:W-:Y:S01]  /*03b0*/  NOP ;  /* 0x0000000000007918 */ /* 0x008fe20000000000 */
.L_x_2:
[----:B------:R-:W3:Y:S01]  /*03c0*/  SHFL.IDX PT, R3, R2, RZ, 0x1f ;  /* 0x00001fff02037589 */ /* 0x000ee200000e0000 */
[----:B------:R-:W-:Y:S01]  /*03d0*/  NOP ;  /* 0x0000000000007918 */ /* 0x000fe20000000000 */
[----:B---3--:R-:W-:-:S13]  /*03e0*/  ISETP.NE.AND P0, PT, R3, RZ, PT ;  /* 0x000000ff0300720c */ /* 0x008fda0003f05270 */
        /* <DEDUP_REMOVED lines=14> */
[----:B0-----:R3:W0:Y:S08]  /*04d0*/  SYNCS.EXCH.64 URZ, [UR8+0x38850], UR4 ;  /* 0x03885004083f75b2 */ /* 0x0016300008000100 */
[----:B------:R3:W0:Y:S01]  /*04e0*/  SYNCS.EXCH.64 URZ, [UR8+0x38860], UR6 ;  /* 0x03886006083f75b2 */ /* 0x0006220008000100 */
[----:B------:R3:W0:Y:S01]  /*04f0*/  SYNCS.EXCH.64 URZ, [UR8+0x38858], UR4 ;  /* 0x03885804083f75b2 */ /* 0x0006220008000100 */
[----:B------:R3:W0:Y:S02]  /*0500*/  SYNCS.EXCH.64 URZ, [UR8+0x38868], UR6 ;  /* 0x03886806083f75b2 */ /* 0x0006240008000100 */
[----:B---3--:R-:W-:Y:S01]  /*0510*/  NOP ;  /* 0x0000000000007918 */ /* 0x008fe20000000000 */
.L_x_3:
[----:B------:R-:W3:Y:S01]  /*0520*/  SHFL.IDX PT, R3, R2, RZ, 0x1f ;  /* 0x00001fff02037589 */ /* 0x000ee200000e0000 */
[----:B------:R-:W-:Y:S01]  /*0530*/  NOP ;  /* 0x0000000000007918 */ /* 0x000fe20000000000 */
[----:B---3--:R-:W-:-:S13]  /*0540*/  ISETP.NE.AND P0, PT, R3, RZ, PT ;  /* 0x000000ff0300720c */ /* 0x008fda0003f05270 */
[----:B------:R-:W-:Y:S05]  /*0550*/  @P0 BRA `(.L_x_4) ;  /* 0x0000000000380947 */ /* 0x000fea0003800000 */
[----:B0-----:R-:W0:Y:S01]  /*0560*/  S2UR UR5, SR_CgaCtaId ;  /* 0x00000000000579c3 */ /* 0x001e220000008800 */
[----:B------:R-:W-:Y:S01]  /*0570*/  UMOV UR4, 0x400 ;  /* 0x0000040000047882 */ /* 0x000fe20000000000 */
[----:B------:R-:W-:Y:S01]  /*0580*/  UMOV UR7, 0x1 ;  /* 0x0000000100077882 */ /* 0x000fe20000000000 */
[----:B------:R-:W-:Y:S01]  /*0590*/  ELECT P0, URZ, PT ;  /* 0x00000000003f782f */ /* 0x000fe20003800000 */
[----:B0-----:R-:W-:Y:S02]  /*05a0*/  ULEA UR6, UR5, UR4, 0x18 ;  /* 0x0000000405067291 */ /* 0x001fe4000f8ec03f */
[----:B------:R-:W-:-:S04]  /*05b0*/  UIADD3 UR4, -UR7, 0x100000, URZ ;  /* 0x0010000007047890 */ /* 0x000fc8000fffe13f */
[----:B------:R-:W-:Y:S02]  /*05c0*/  USHF.L.U32 UR5, UR4, 0xb, URZ ;  /* 0x0000000b04057899 */ /* 0x000fe4000800063f */
[----:B------:R-:W-:Y:S01]  /*05d0*/  USHF.L.U32 UR4, UR4, 0x1, URZ ;  /* 0x0000000104047899 */ /* 0x000fe2000800063f */
[----:B------:R-:W0:Y:S11]  /*05e0*/  FENCE.VIEW.ASYNC.S ;  /* 0x00000000000073c6 */ /* 0x000e360000000000 */
[----:B0-----:R3:W0:Y:S01]  /*05f0*/  SYNCS.EXCH.64 URZ, [UR6+0x38870], UR4 ;  /* 0x03887004063f75b2 */ /* 0x0016220008000100 */
[----:B------:R3:W0:Y:S01]  /*0600*/  SYNCS.EXCH.64 URZ, [UR6+0x38880], UR4 ;  /* 0x03888004063f75b2 */ /* 0x0006220008000100 */
[----:B------:R3:W0:Y:S01]  /*0610*/  SYNCS.EXCH.64 URZ, [UR6+0x38878], UR4 ;  /* 0x03887804063f75b2 */ /* 0x0006220008000100 */
[----:B------:R3:W0:Y:S02]  /*0620*/  SYNCS.EXCH.64 URZ, [UR6+0x38888], UR4 ;  /* 0x03888804063f75b2 */ /* 0x0006240008000100 */
[----:B---3--:R-:W-:Y:S01]  /*0630*/  NOP ;  /* 0x0000000000007918 */ /* 0x008fe20000000000 */
.L_x_4:
        /* <DEDUP_REMOVED lines=22> */
.L_x_5:
        /* <DEDUP_REMOVED lines=22> */
.L_x_6:
[----:B0-----:R-:W-:Y:S01]  /*0900*/  UMOV UR4, 0x1 ;  /* 0x0000000100047882 */ /* 0x001fe20000000000 */
[----:B------:R-:W-:Y:S01]  /*0910*/  PLOP3.LUT P0, PT, PT, PT, UP0, 0x80, 0x0 ;  /* 0x000000000000781c */ /* 0x000fe20003f0f008 */
[----:B------:R-:W-:Y:S01]  /*0920*/  USEL UR4, UR4, 0x2, !UP0 ;  /* 0x0000000204047887 */ /* 0x000fe2000c000000 */
[----:B------:R-:W-:-:S05]  /*0930*/  NOP ;  /* 0x0000000000007918 */ /* 0x000fca0000000000 */
[----:B------:R-:W-:-:S05]  /*0940*/  IMAD.U32 R3, RZ, RZ, UR4 ;  /* 0x00000004ff037e24 */ /* 0x000fca000f8e00ff */
[----:B------:R0:W-:Y:S01]  /*0950*/  STL [R1+0x34], R3 ;  /* 0x0000340301007387 */ /* 0x0001e20000100800 */
[----:B-12-4-:R-:W-:Y:S06]  /*0960*/  BAR.SYNC.DEFER_BLOCKING 0x0 ;  /* 0x0000000000007b1d */ /* 0x016fec0000010000 */
[----:B------:R-:W-:Y:S05]  /*0970*/  @!P0 BRA `(.L_x_7) ;  /* 0x000000b4003c8947 */ /* 0x000fea0003800000 */
.L_x_8:
[----:B------:R-:W-:-:S08]  /*0980*/  NOP ;  /* 0x0000000000007918 */ /* 0x000fd00000000000 */
[----:B------:R-:W1:Y:S02]  /*0990*/  USETMAXREG.TRY_ALLOC.CTAPOOL UP0, 0xf0 ;  /* 0x000000f0000079c8 */ /* 0x000e640008000600 */
[----:B-1----:R-:W-:-:S13]  /*09a0*/  PLOP3.LUT P0, PT, PT, PT, UP0, 0x80, 0x0 ;  /* 0x000000000000781c */ /* 0x002fda0003f0f008 */
[----:B------:R-:W-:Y:S05]  /*09b0*/  @!P0 BRA `(.L_x_8) ;  /* 0xfffffffc00f08947 */ /* 0x000fea000383ffff */
[----:B------:R-:W1:Y:S08]  /*09c0*/  S2UR UR4, SR_CTAID.X ;  /* 0x00000000000479c3 */ /* 0x000e700000002500 */
[----:B------:R-:W-:Y:S08]  /*09d0*/  BAR.ARV 0x8, 0x180 ;  /* 0x0206000000007b1d */ /* 0x000ff00000002000 */
[----:B------:R-:W1:Y:S02]  /*09e0*/  LDC R2, c[0x0][0xc34] ;  /* 0x00030d00ff027b82 */ /* 0x000e640000000800 */
[----:B-1----:R-:W-:-:S13]  /*09f0*/  ISETP.LE.AND P0, PT, R2, UR4, PT ;  /* 0x0000000402007c0c */ /* 0x002fda000bf03270 */
[----:B------:R-:W-:Y:S05]  /*0a00*/  @P0 EXIT ;  /* 0x000000000000094d */ /* 0x000fea0003800000 */
[----:B0-----:R-:W2:Y:S01]  /*0a10*/  LDL R3, [R1+0x34] ;  /* 0x0000340001037983 */ /* 0x001ea20000100800 */
[----:B------:R-:W-:Y:S01]  /*0a20*/  VIADD R0, R0, 0xffffff80 ;  /* 0xffffff8000007836 */ /* 0x000fe20000000000 */
[----:B------:R-:W-:Y:S01]  /*0a30*/  UMOV UR60, URZ ;  /* 0x0000003f003c7c82 */ /* 0x000fe20008000000 */
[----:B------:R-:W-:Y:S01]  /*0a40*/  IMAD.U32 R212, RZ, RZ, UR4 ;  /* 0x00000004ffd47e24 */ /* 0x000fe2000f8e00ff */
[----:B------:R-:W-:Y:S02]  /*0a50*/  UMOV UR4, URZ ;  /* 0x0000003f00047c82 */ /* 0x000fe40008000000 */
[----:B------:R-:W-:Y:S02]  /*0a60*/  IMAD.U32 R214, RZ, RZ, UR4 ;  /* 0x00000004ffd67e24 */ /* 0x000fe4000f8e00ff */
[----:B------:R-:W-:Y:S01]  /*0a70*/  IMAD.U32 R16, RZ, RZ, UR4 ;  /* 0x00000004ff107e24 */ /* 0x000fe2000f8e00ff */
[----:B--2---:R-:W-:Y:S02]  /*0a80*/  R2UR UR5, R3 ;  /* 0x00000000030572ca */ /* 0x004fe400000e0000 */
[----:B------:R-:W-:-:S04]  /*0a90*/  SHF.R.S32.HI R3, RZ, 0x1f, R0 ;  /* 0x0000001fff037819 */ /* 0x000fc80000011400 */
[CC--:B------:R-:W-:Y:S02]  /*0aa0*/  LEA.HI R2, R3.reuse, R0.reuse, RZ, 0x7 ;  /* 0x0000000003027211 */ /* 0x0c0fe400078f38ff */
[CC--:B------:R-:W-:Y:S02]  /*0ab0*/  LEA.HI R6, R3.reuse, R0.reuse, RZ, 0x5 ;  /* 0x0000000003067211 */ /* 0x0c0fe400078f28ff */
[----:B------:R-:W-:Y:S02]  /*0ac0*/  LOP3.LUT R5, R2, 0xffffff80, RZ, 0xc0, !PT ;  /* 0xffffff8002057812 */ /* 0x000fe400078ec0ff */
[CC--:B------:R-:W-:Y:S01]  /*0ad0*/  LEA.HI R4, R3.reuse, R0.reuse, RZ, 0x4 ;  /* 0x0000000003047211 */ /* 0x0c0fe200078f20ff */
[----:B------:R-:W-:Y:S01]  /*0ae0*/  IMAD.SHL.U32 R6, R6, 0x20, RZ ;  /* 0x0000002006067824 */ /* 0x000fe200078e00ff */
[CC--:B------:R-:W-:Y:S01]  /*0af0*/  LEA.HI R7, R3.reuse, R0.reuse, RZ, 0x2 ;  /* 0x0000000003077211 */ /* 0x0c0fe200078f10ff */
[----:B------:R-:W-:Y:S01]  /*0b00*/  IMAD.IADD R218, R0, 0x1, -R5 ;  /* 0x0000000100da7824 */ /* 0x000fe200078e0a05 */
[----:B------:R-:W-:Y:S01]  /*0b10*/  LEA.HI R213, R3, R0, RZ, 0x3 ;  /* 0x0000000003d57211 */ /* 0x000fe200078f18ff */
[----:B------:R-:W-:Y:S01]  /*0b20*/  ULOP3.LUT UR5, UR5, 0x1, URZ, 0xfc, !UPT ;  /* 0x0000000105057892 */ /* 0x000fe2000f8efc3f */
[----:B------:R-:W-:-:S02]  /*0b30*/  LOP3.LUT R13, R7, 0xfffffffc, RZ, 0xc0, !PT ;  /* 0xfffffffc070d7812 */ /* 0x000fc400078ec0ff */
[----:B------:R-:W-:Y:S02]  /*0b40*/  SHF.R.S32.HI R5, RZ, 0x1f, R218 ;  /* 0x0000001fff057819 */ /* 0x000fe400000114da */
[----:B------:R-:W-:Y:S01]  /*0b50*/  SHF.R.S32.HI R219, RZ, 0x7, R2 ;  /* 0x00000007ffdb7819 */ /* 0x000fe20000011402 */
[----:B------:R-:W-:Y:S01]  /*0b60*/  IMAD.IADD R13, R0, 0x1, -R13 ;  /* 0x00000001000d7824 */ /* 0x000fe200078e0a0d */
[----:B------:R-:W-:Y:S01]  /*0b70*/  LEA.HI R3, R5, R218, RZ, 0x2 ;  /* 0x000000da05037211 */ /* 0x000fe200078f10ff */
[----:B------:R-:W-:Y:S01]  /*0b80*/  IMAD.U32 R226, RZ, RZ, UR5 ;  /* 0x00000005ffe27e24 */ /* 0x000fe2000f8e00ff */
[----:B------:R-:W-:Y:S02]  /*0b90*/  LOP3.LUT R7, R4, 0x3fffff0, RZ, 0xc0, !PT ;  /* 0x03fffff004077812 */ /* 0x000fe400078ec0ff */
[--C-:B------:R-:W-:Y:S02]  /*0ba0*/  SHF.R.S32.HI R8, RZ, 0x2, R3.reuse ;  /* 0x00000002ff087819 */ /* 0x100fe40000011403 */
[----:B------:R-:W-:Y:S01]  /*0bb0*/  SHF.R.S32.HI R11, RZ, 0x1f, R3 ;  /* 0x0000001fff0b7819 */ /* 0x000fe20000011403 */
[----:B------:R-:W-:Y:S01]  /*0bc0*/  IMAD.IADD R7, R0, 0x1, -R7 ;  /* 0x0000000100077824 */ /* 0x000fe200078e0a07 */
[----:B------:R-:W-:-:S02]  /*0bd0*/  LOP3.LUT R23, R213, 0xfffffff8, RZ, 0xc0, !PT ;  /* 0xfffffff8d5177812 */ /* 0x000fc400078ec0ff */
[----:B------:R-:W-:Y:S02]  /*0be0*/  LEA.HI R11, R11, R8, RZ, 0x3 ;  /* 0x000000080b0b7211 */ /* 0x000fe400078f18ff */
[----:B------:R-:W-:Y:S01]  /*0bf0*/  SHF.R.S32.HI R9, RZ, 0x4, R4 ;  /* 0x00000004ff097819 */ /* 0x000fe20000011404 */
[----:B------:R-:W-:Y:S01]  /*0c00*/  IMAD.IADD R23, R0, 0x1, -R23 ;  /* 0x0000000100177824 */ /* 0x000fe200078e0a17 */
[----:B------:R-:W-:Y:S02]  /*0c10*/  LOP3.LUT R11, R11, 0xfffffff8, RZ, 0xc0, !PT ;  /* 0xfffffff80b0b7812 */ /* 0x000fe400078ec0ff */
[----:B------:R-:W-:Y:S01]  /*0c20*/  LEA.HI R2, R2, R219, RZ, 0x1 ;  /* 0x000000db02027211 */ /* 0x000fe200078f08ff */
[----:B------:R-:W-:Y:S01]  /*0c30*/  IMAD.SHL.U32 R17, R23, 0x8, RZ ;  /* 0x0000000817117824 */ /* 0x000fe200078e00ff */
[----:B------:R-:W-:Y:S01]  /*0c40*/  LEA.HI R5, R5, R218, RZ, 0x5 ;  /* 0x000000da05057211 */ /* 0x000fe200078f28ff */
[----:B------:R-:W-:Y:S01]  /*0c50*/  IMAD.IADD R8, R8, 0x1, -R11 ;  /* 0x0000000108087824 */ /* 0x000fe200078e0a0b */
[----:B------:R-:W-:Y:S01]  /*0c60*/  LEA.HI R4, R4, R9, RZ, 0x1 ;  /* 0x0000000904047211 */ /* 0x000fe200078f08ff */
[----:B------:R-:W-:Y:S01]  /*0c70*/  VIADD R22, R17, 0x40 ;  /* 0x0000004011167836 */ /* 0x000fe20000000000 */
[----:B------:R-:W-:Y:S01]  /*0c80*/  LEA.HI R0, R13, R13, RZ, 0x1 ;  /* 0x0000000d0d007211 */ /* 0x000fe200078f08ff */
[C---:B------:R-:W-:Y:S01]  /*0c90*/  VIADD R19, R17.reuse, 0x80 ;  /* 0x0000008011137836 */ /* 0x040fe20000000000 */
[----:B------:R-:W-:Y:S01]  /*0ca0*/  LOP3.LUT R2, R2, 0x3fffffe, RZ, 0xc0, !PT ;  /* 0x03fffffe02027812 */ /* 0x000fe200078ec0ff */
[----:B------:R-:W-:Y:S01]  /*0cb0*/  VIADD R18, R17, 0xc0 ;  /* 0x000000c011127836 */ /* 0x000fe20000000000 */
[----:B------:R-:W-:-:S02]  /*0cc0*/  SHF.R.S32.HI R5, RZ, 0x5, R5 ;  /* 0x00000005ff057819 */ /* 0x000fc40000011405 */
[----:B------:R-:W-:Y:S01]  /*0cd0*/  LOP3.LUT R6, R6, 0xfffffc00, RZ, 0xc0, !PT ;  /* 0xfffffc0006067812 */ /* 0x000fe200078ec0ff */
[----:B------:R-:W-:Y:S01]  /*0ce0*/  IMAD.IADD R2, R219, 0x1, -R2 ;  /* 0x00000001db027824 */ /* 0x000fe200078e0a02 */
[----:B------:R-:W-:Y:S01]  /*0cf0*/  LOP3.LUT R4, R4, 0x1ffffffe, RZ, 0xc0, !PT ;  /* 0x1ffffffe04047812 */ /* 0x000fe200078ec0ff */
[----:B------:R-:W-:Y:S01]  /*0d00*/  IMAD R5, R5, 0x10, R8 ;  /* 0x0000001005057824 */ /* 0x000fe200078e0208 */
[----:B------:R-:W-:Y:S01]  /*0d10*/  LOP3.LUT R3, R3, 0x7ffffffc, RZ, 0xc0, !PT ;  /* 0x7ffffffc03037812 */ /* 0x000fe200078ec0ff */
[----:B------:R-:W-:Y:S01]  /*0d20*/  IMAD R7, R7, 0x40, R6 ;  /* 0x0000004007077824 */ /* 0x000fe200078e0206 */
[----:B------:R-:W-:Y:S01]  /*0d30*/  LOP3.LUT R0, R0, 0x1ffffffe, RZ, 0xc0, !PT ;  /* 0x1ffffffe00007812 */ /* 0x000fe200078ec0ff */
[----:B------:R-:W-:Y:S01]  /*0d40*/  IMAD.IADD R4, R9, 0x1, -R4 ;  /* 0x0000000109047824 */ /* 0x000fe200078e0a04 */
[----:B------:R-:W-:Y:S01]  /*0d50*/  SHF.R.S32.HI R213, RZ, 0x3, R213 ;  /* 0x00000003ffd57819 */ /* 0x000fe200000114d5 */
[----:B------:R-:W-:Y:S01]  /*0d60*/  IMAD.MOV.U32 R6, RZ, RZ, -0x2 ;  /* 0xfffffffeff067424 */ /* 0x000fe200078e00ff */
[----:B------:R-:W-:Y:S01]  /*0d70*/  SHF.R.S32.HI R229, RZ, 0x1f, R22 ;  /* 0x0000001fffe57819 */ /* 0x000fe20000011416 */
[----:B------:R-:W-:Y:S01]  /*0d80*/  IMAD.IADD R3, R218, 0x1, -R3 ;  /* 0x00000001da037824 */ /* 0x000fe200078e0a03 */
[----:B------:R-:W-:Y:S01]  /*0d90*/  SHF.R.S32.HI R228, RZ, 0x1f, R19 ;  /* 0x0000001fffe47819 */ /* 0x000fe20000011413 */
[----:B------:R-:W-:Y:S01]  /*0da0*/  IMAD.IADD R221, R13, 0x1, -R0 ;  /* 0x000000010ddd7824 */ /* 0x000fe200078e0a00 */
[----:B------:R-:W-:Y:S01]  /*0db0*/  SHF.R.S32.HI R227, RZ, 0x1f, R18 ;  /* 0x0000001fffe37819 */ /* 0x000fe20000011412 */
[----:B------:R-:W-:-:S02]  /*0dc0*/  IMAD R220, R2, 0x40, R5 ;  /* 0x0000004002dc7824 */ /* 0x000fc400078e0205 */
[----:B------:R-:W-:Y:S02]  /*0dd0*/  IMAD R224, R4, 0x8, R7 ;  /* 0x0000000804e07824 */ /* 0x000fe400078e0207 */
[----:B------:R-:W-:Y:S02]  /*0de0*/  IMAD R225, R3, R6, 0x50 ;  /* 0x0000005003e17424 */ /* 0x000fe400078e0206 */
[----:B------:R-:W-:-:S07]  /*0df0*/  IMAD R221, R221, 0x8, R220 ;  /* 0x00000008dddd7824 */ /* 0x000fce00078e02dc */
.L_x_37:
[----:B------:R-:W0:Y:S01]  /*0e00*/  SHFL.IDX PT, R0, R219, RZ, 0x1f ;  /* 0x00001fffdb007589 */ /* 0x000e2200000e0000 */
[----:B-1----:R-:W1:Y:S01]  /*0e10*/  S2UR UR4, SR_CgaCtaId ;  /* 0x00000000000479c3 */ /* 0x002e620000008800 */
[----:B------:R-:W-:Y:S01]  /*0e20*/  ULDC.64 UR6, c[0x0][0x418] ;  /* 0x0001060000067ab9 */ /* 0x000fe20000000a00 */
[----:B------:R-:W-:Y:S01]  /*0e30*/  ULDC UR5, c[0x0][0xc38] ;  /* 0x00030e0000057ab9 */ /* 0x000fe20000000800 */
[----:B------:R-:W-:Y:S01]  /*0e40*/  UISETP.NE.U32.AND UP0, UPT, UR6, URZ, UPT ;  /* 0x0000003f0600728c */ /* 0x000fe2000bf05070 */
[----:B------:R-:W-:Y:S01]  /*0e50*/  R2UR UR13, R212 ;  /* 0x00000000d40d72ca */ /* 0x000fe200000e0000 */
[----:B------:R-:W-:Y:S02]  /*0e60*/  UISETP.NE.AND UP1, UPT, UR5, 0x1, UPT ;  /* 0x000000010500788c */ /* 0x000fe4000bf25270 */
[----:B------:R-:W-:Y:S01]  /*0e70*/  UISETP.NE.AND.EX UP0, UPT, UR7, URZ, UPT, UP0 ;  /* 0x0000003f0700728c */ /* 0x000fe2000bf05300 */
[----:B------:R-:W-:Y:S01]  /*0e80*/  ULDC UR5, c[0x0][0xc44] ;  /* 0x0003110000057ab9 */ /* 0x000fe20000000800 */
[----:B------:R-:W-:Y:S01]  /*0e90*/  UMOV UR36, 0x400 ;  /* 0x0000040000247882 */ /* 0x000fe20000000000 */
[----:B------:R-:W-:Y:S01]  /*0ea0*/  UISETP.NE.AND UP2, UPT, UR5, 0x1, UPT ;  /* 0x000000010500788c */ /* 0x000fe2000bf45270 */
[----:B------:R-:W-:Y:S01]  /*0eb0*/  ULDC UR61, c[0x0][0x424] ;  /* 0x00010900003d7ab9 */ /* 0x000fe20000000800 */
[----:B------:R-:W-:Y:S01]  /*0ec0*/  ULDC UR10, c[0x0][0x2f0] ;  /* 0x0000bc00000a7ab9 */ /* 0x000fe20000000800 */
[----:B------:R-:W-:-:S03]  /*0ed0*/  USEL UR61, UR61, 0x1, UP0 ;  /* 0x000000013d3d7887 */ /* 0x000fc60008000000 */
[----:B------:R-:W-:Y:S01]  /*0ee0*/  @UP1 ULDC UR12, c[0x0][0xc40] ;  /* 0x00031000000c1ab9 */ /* 0x000fe20000000800 */
[----:B------:R-:W-:Y:S01]  /*0ef0*/  UMOV UR14, UR13 ;  /* 0x0000000d000e7c82 */ /* 0x000fe20008000000 */
[----:B------:R-:W-:-:S03]  /*0f00*/  UIMAD UR61, UR61, UR10, URZ ;  /* 0x0000000a3d3d72a4 */ /* 0x000fc6000f8e023f */
[----:B------:R-:W-:Y:S01]  /*0f10*/  @UP2 ULDC.64 UR8, c[0x0][0xc48] ;  /* 0x0003120000082ab9 */ /* 0x000fe20000000a00 */
[----:B0-----:R-:W-:Y:S01]  /*0f20*/  R2UR UR6, R0 ;  /* 0x00000000000672ca */ /* 0x001fe200000e0000 */
[----:B-1----:R-:W-:-:S03]  /*0f30*/  ULEA UR36, UR4, UR36, 0x18 ;  /* 0x0000002404247291 */ /* 0x002fc6000f8ec03f */
[----:B------:R-:W-:Y:S01]  /*0f40*/  @UP1 ULDC UR4, c[0x0][0xc3c] ;  /* 0x00030f0000041ab9 */ /* 0x000fe20000000800 */
[----:B------:R-:W-:Y:S02]  /*0f50*/  UIADD3 UR11, UR36, 0x14400, URZ ;  /* 0x00014400240b7890 */ /* 0x000fe4000fffe03f */
[----:B------:R-:W-:Y:S02]  /*0f60*/  UIMAD.WIDE.U32 UR4, UR13, UR4, URZ ;  /* 0x000000040d0472a5 */ /* 0x000fe4000f8e003f */
[----:B------:R-:W-:Y:S02]  /*0f70*/  ULOP3.LUT UP0, URZ, UR11, 0x9f, URZ, 0xc0, !UPT ;  /* 0x0000009f0b3f7892 */ /* 0x000fe4000f80c03f */
[----:B------:R-:W-:Y:S02]  /*0f80*/  @UP1 USHF.R.U32.HI UR14, URZ, UR12, UR5 ;  /* 0x0000000c3f0e1299 */ /* 0x000fe40008011605 */
[----:B------:R-:W-:Y:S02]  /*0f90*/  ULEA.HI UR7, UR6, UR6, URZ, 0x1 ;  /* 0x0000000606077291 */ /* 0x000fe4000f8f083f */
[----:B------:R-:W-:Y:S01]  /*0fa0*/  UIMAD.WIDE.U32 UR4, UR14, UR8, URZ ;  /* 0x000000080e0472a5 */ /* 0x000fe2000f8e003f */
[----:B------:R-:W-:Y:S01]  /*0fb0*/  PLOP3.LUT P0, PT, PT, PT, UP0, 0x80, 0x0 ;  /* 0x000000000000781c */ /* 0x000fe20003f0f008 */
[----:B------:R-:W-:Y:S01]  /*0fc0*/  ULOP3.LUT UR7, UR7, 0x1e, URZ, 0xc0, !UPT ;  /* 0x0000001e07077892 */ /* 0x000fe2000f8ec03f */
[----:B------:R-:W-:Y:S01]  /*0fd0*/  IMAD.U32 R216, RZ, RZ, UR14 ;  /* 0x0000000effd87e24 */ /* 0x000fe2000f8e00ff */
[----:B------:R-:W-:Y:S01]  /*0fe0*/  UMOV UR10, UR14 ;  /* 0x0000000e000a7c82 */ /* 0x000fe20008000000 */
[----:B------:R-:W-:-:S02]  /*0ff0*/  @UP2 USHF.R.U32.HI UR10, URZ, UR9, UR5 ;  /* 0x000000093f0a2299 */ /* 0x000fc40008011605 */
[----:B------:R-:W-:Y:S02]  /*1000*/  UIADD3 UR7, UR6, -UR7, URZ ;  /* 0x8000000706077290 */ /* 0x000fe4000fffe03f */
[----:B------:R-:W-:Y:S02]  /*1010*/  UIADD3 UR6, UR61, 0x4f, URZ ;  /* 0x0000004f3d067890 */ /* 0x000fe4000fffe03f */
[----:B------:R-:W-:Y:S01]  /*1020*/  ULEA UR8, UR7, UR11, 0xd ;  /* 0x0000000b07087291 */ /* 0x000fe2000f8e683f */
[----:B------:R-:W-:Y:S01]  /*1030*/  MOV R215, UR10 ;  /* 0x0000000a00d77c02 */ /* 0x000fe20008000f00 */
[----:B------:R-:W-:Y:S02]  /*1040*/  UIMAD.WIDE UR6, UR6, 0x66666667, URZ ;  /* 0x66666667060678a5 */ /* 0x000fe4000f8e023f */
[----:B------:R-:W-:Y:S02]  /*1050*/  USHF.R.U32.HI UR8, URZ, 0x4, UR8 ;  /* 0x000000043f087899 */ /* 0x000fe40008011608 */
[----:B------:R-:W-:-:S02]  /*1060*/  USHF.R.U32.HI UR4, URZ, 0x1f, UR7 ;  /* 0x0000001f3f047899 */ /* 0x000fc40008011607 */
[----:B------:R-:W-:Y:S02]  /*1070*/  ULOP3.LUT UR37, UR8, 0x3fff, URZ, 0xc0, !UPT ;  /* 0x00003fff08257892 */ /* 0x000fe4000f8ec03f */
[----:B------:R-:W-:-:S03]  /*1080*/  ULEA.HI.SX32 UR5, UR7, UR4, 0x1b ;  /* 0x0000000407057291 */ /* 0x000fc6000f8fda3f */
[----:B------:R-:W-:Y:S02]  /*1090*/  UMOV UR4, UR13 ;  /* 0x0000000d00047c82 */ /* 0x000fe40008000000 */
[----:B------:R-:W-:Y:S02]  /*10a0*/  IMAD.U32 R217, RZ, RZ, UR4 ;  /* 0x00000004ffd97e24 */ /* 0x000fe4000f8e00ff */
[----:B------:R-:W-:Y:S01]  /*10b0*/  IMAD.U32 R152, RZ, RZ, UR5 ;  /* 0x00000005ff987e24 */ /* 0x000fe2000f8e00ff */
[----:B---3--:R-:W-:Y:S06]  /*10c0*/  @!P0 BRA `(.L_x_9) ;  /* 0x0000000000408947 */ /* 0x008fec0003800000 */
[----:B------:R-:W-:Y:S01]  /*10d0*/  MOV R0, 0x0 ;  /* 0x0000000000007802 */ /* 0x000fe20000000f00 */
[----:B------:R-:W-:Y:S01]  /*10e0*/  ULDC.64 UR4, c[0x4][0x1b8] ;  /* 0x01006e0000047ab9 */ /* 0x000fe20000000a00 */
[----:B------:R-:W-:Y:S01]  /*10f0*/  ULDC.64 UR6, c[0x4][0x138] ;  /* 0x01004e0000067ab9 */ /* 0x000fe20000000a00 */
[----:B------:R-:W-:Y:S01]  /*1100*/  IMAD.U32 R4, RZ, RZ, UR4 ;  /* 0x00000004ff047e24 */ /* 0x000fe2000f8e00ff */
[----:B------:R0:W1:Y:S01]  /*1110*/  LDC.64 R2, c[0x4][R0] ;  /* 0x0100000000027b82 */ /* 0x0000620000000a00 */
[----:B------:R-:W-:Y:S01]  /*1120*/  IMAD.U32 R5, RZ, RZ, UR5 ;  /* 0x00000005ff057e24 */ /* 0x000fe2000f8e00ff */
[----:B------:R-:W-:Y:S01]  /*1130*/  ULDC.64 UR4, c[0x4][0x1c0] ;  /* 0x0100700000047ab9 */ /* 0x000fe20000000a00 */
[----:B------:R-:W-:Y:S02]  /*1140*/  IMAD.U32 R10, RZ, RZ, UR6 ;  /* 0x00000006ff0a7e24 */ /* 0x000fe4000f8e00ff */
[----:B------:R-:W-:Y:S02]  /*1150*/  IMAD.U32 R6, RZ, RZ, UR4 ;  /* 0x00000004ff067e24 */ /* 0x000fe4000f8e00ff */
[----:B------:R-:W-:-:S02]  /*1160*/  IMAD.U32 R7, RZ, RZ, UR5 ;  /* 0x00000005ff077e24 */ /* 0x000fc4000f8e00ff */
[----:B------:R-:W-:Y:S02]  /*1170*/  IMAD.U32 R11, RZ, RZ, UR7 ;  /* 0x00000007ff0b7e24 */ /* 0x000fe4000f8e00ff */
[----:B------:R-:W-:Y:S02]  /*1180*/  IMAD.MOV.U32 R8, RZ, RZ, 0x70 ;  /* 0x00000070ff087424 */ /* 0x000fe400078e00ff */
[----:B------:R-:W-:Y:S02]  /*1190*/  IMAD.MOV.U32 R12, RZ, RZ, 0x1 ;  /* 0x00000001ff0c7424 */ /* 0x000fe400078e00ff */
[----:B0-----:R-:W-:-:S07]  /*11a0*/  IMAD.MOV.U32 R13, RZ, RZ, RZ ;  /* 0x000000ffff0d7224 */ /* 0x001fce00078e00ff */
[----:B------:R-:W-:-:S07]  /*11b0*/  LEPC R20, `(.L_x_9) ;  /* 0x000000001014794e */ /* 0x000fce0000000000 */
[----:B-1----:R-:W-:Y:S05]  /*11c0*/  CALL.ABS.NOINC R2 ;  /* 0x0000000002007343 */ /* 0x002fea0003c00000 */
.L_x_9:
[----:B------:R-:W-:Y:S02]  /*11d0*/  R2UR UR4, R214 ;  /* 0x00000000d60472ca */ /* 0x000fe400000e0000 */
[----:B------:R-:W-:-:S11]  /*11e0*/  R2UR UR5, R226 ;  /* 0x00000000e20572ca */ /* 0x000fd600000e0000 */
[----:B------:R-:W-:Y:S02]  /*11f0*/  ULOP3.LUT UR4, UR4, 0x1, URZ, 0xc0, !UPT ;  /* 0x0000000104047892 */ /* 0x000fe4000f8ec03f */
[----:B------:R-:W-:-:S04]  /*1200*/  IMAD.U32 R2, RZ, RZ, UR5 ;  /* 0x00000005ff027e24 */ /* 0x000fc8000f8e00ff */
[----:B------:R-:W-:Y:S01]  /*1210*/  IMAD.U32 R0, RZ, RZ, UR4 ;  /* 0x00000004ff007e24 */ /* 0x000fe2000f8e00ff */
[----:B------:R-:W-:-:S04]  /*1220*/  ISETP.NE.AND P0, PT, R2, 0x3, PT ;  /* 0x000000030200780c */ /* 0x000fc80003f05270 */
[----:B------:R-:W-:-:S04]  /*1230*/  SHF.L.U32 R0, R0, 0x1f, RZ ;  /* 0x0000001f00007819 */ /* 0x000fc800000006ff */
[----:B------:R-:W0:Y:S02]  /*1240*/  SYNCS.PHASECHK.TRANS64.TRYWAIT P1, [UR36+0x38800], R0 ;  /* 0x03880000ff0075a7 */ /* 0x000e240008020164 */
[----:B0-----:R-:W-:Y:S05]  /*1250*/  @!P1 BRA `(.L_x_10) ;  /* 0x000000f800a09947 */ /* 0x001fea0003800000 */
.L_x_138:
[----:B------:R-:W-:Y:S05]  /*1260*/  @!P0 BRA `(.L_x_11) ;  /* 0x0000000000048947 */ /* 0x000fea0003800000 */
[----:B------:R-:W-:Y:S01]  /*1270*/  BPT.TRAP 0x1 ;  /* 0x000000040000795c */ /* 0x000fe20000300000 */
.L_x_11:
[----:B------:R-:W-:Y:S01]  /*1280*/  R2UR UR4, R16 ;  /* 0x00000000100472ca */ /* 0x000fe200000e0000 */
[----:B0-----:R-:W-:-:S05]  /*1290*/  IMAD.U32 R0, RZ, RZ, UR60 ;  /* 0x0000003cff007e24 */ /* 0x001fca000f8e00ff */
[----:B------:R-:W-:-:S07]  /*12a0*/  LEA R0, R0, UR36, 0x3 ;  /* 0x0000002400007c11 */ /* 0x000fce000f8e18ff */
[----:B------:R-:W-:-:S05]  /*12b0*/  IMAD.U32 R3, RZ, RZ, UR4 ;  /* 0x00000004ff037e24 */ /* 0x000fca000f8e00ff */
[----:B------:R-:W-:-:S04]  /*12c0*/  SHF.L.U32 R3, R3, 0x1f, RZ ;  /* 0x0000001f03037819 */ /* 0x000fc800000006ff */
[----:B------:R0:W1:Y:S01]  /*12d0*/  SYNCS.PHASECHK.TRANS64.TRYWAIT P2, [R0+URZ+0x38830], R3 ;  /* 0x03883003000075a7 */ /* 0x000062000804017f */
[----:B------:R-:W-:Y:S05]  /*12e0*/  @!P0 BRA `(.L_x_12) ;  /* 0x0000000000048947 */ /* 0x000fea0003800000 */
[----:B------:R-:W-:Y:S01]  /*12f0*/  BPT.TRAP 0x1 ;  /* 0x000000040000795c */ /* 0x000fe20000300000 */
.L_x_12:
[----:B------:R-:W2:Y:S01]  /*1300*/  S2R R2, SR_TID.X ;  /* 0x0000000000027919 */ /* 0x000ea20000002100 */
[----:B------:R-:W-:Y:S01]  /*1310*/  IMAD.MOV.U32 R151, RZ, RZ, RZ ;  /* 0x000000ffff977224 */ /* 0x000fe200078e00ff */
[----:B--2---:R-:W-:-:S04]  /*1320*/  LOP3.LUT R2, R2, 0x7f, RZ, 0xc0, !PT ;  /* 0x0000007f02027812 */ /* 0x004fc800078ec0ff */
[----:B------:R-:W-:Y:S01]  /*1330*/  ISETP.NE.AND P1, PT, R2, RZ, PT ;  /* 0x000000ff0200720c */ /* 0x000fe20003f25270 */
[----:B-1----:R-:W-:-:S12]  /*1340*/  @P2 BRA `(.L_x_13) ;  /* 0x0000000000082947 */ /* 0x002fd80003800000 */
[----:B------:R-:W1:Y:S02]  /*1350*/  SYNCS.PHASECHK.TRANS64.TRYWAIT P2, [R0+URZ+0x38830], R3 ;  /* 0x03883003000075a7 */ /* 0x000e64000804017f */
[----:B-1----:R-:W-:Y:S05]  /*1360*/  @!P2 BRA `(.L_x_14) ;  /* 0x000000f80074a947 */ /* 0x002fea0003800000 */
.L_x_13:
[----:B------:R-:W-:Y:S05]  /*1370*/  WARPSYNC.ALL ;  /* 0x0000000000007948 */ /* 0x000fea0003800000 */
[----:B------:R-:W-:Y:S01]  /*1380*/  UIADD3 UR36, UR36, 0x24400, URZ ;  /* 0x0002440024247890 */ /* 0x000fe2000fffe03f */
[----:B------:R-:W-:Y:S01]  /*1390*/  WARPGROUP.ARRIVE ;  /* 0x00000000000079c5 */ /* 0x000fe20000000000 */
[----:B------:R-:W-:Y:S01]  /*13a0*/  ULOP3.LUT UR5, UR37, 0x10000, URZ, 0xfc, !UPT ;  /* 0x0001000025057892 */ /* 0x000fe2000f8efc3f */
[----:B------:R-:W-:Y:S01]  /*13b0*/  VIADD R2, R225, UR61 ;  /* 0x0000003de1027c36 */ /* 0x000fe20008000000 */
[----:B------:R-:W-:Y:S01]  /*13c0*/  USHF.R.U32.HI UR36, URZ, 0x4, UR36 ;  /* 0x000000043f247899 */ /* 0x000fe20008011624 */
[----:B------:R-:W-:Y:S01]  /*13d0*/  P2R R21, PR, RZ, 0x1 ;  /* 0x00000001ff157803 */ /* 0x000fe20000000000 */
[----:B------:R-:W-:Y:S01]  /*13e0*/  UMOV UR9, 0x40000040 ;  /* 0x4000004000097882 */ /* 0x000fe20000000000 */
[----:B------:R-:W-:Y:S01]  /*13f0*/  UMOV UR11, 0x40000040 ;  /* 0x40000040000b7882 */ /* 0x000fe20000000000 */
[----:B------:R-:W-:Y:S01]  /*1400*/  ULOP3.LUT UR36, UR36, 0x3fff, URZ, 0xc0, !UPT ;  /* 0x00003fff24247892 */ /* 0x000fe2000f8ec03f */
[----:B------:R-:W-:Y:S01]  /*1410*/  IMAD.U32 R13, RZ, RZ, UR9 ;  /* 0x00000009ff0d7e24 */ /* 0x000fe2000f8e00ff */
[----:B------:R-:W-:Y:S01]  /*1420*/  UMOV UR8, UR5 ;  /* 0x0000000500087c82 */ /* 0x000fe20008000000 */
[----:B------:R-:W-:Y:S01]  /*1430*/  UMOV UR15, UR9 ;  /* 0x00000009000f7c82 */ /* 0x000fe20008000000 */
[----:B------:R-:W-:Y:S01]  /*1440*/  ULOP3.LUT UR4, UR36, 0x10000, URZ, 0xfc, !UPT ;  /* 0x0001000024047892 */ /* 0x000fe2000f8efc3f */
[----:B------:R-:W-:Y:S01]  /*1450*/  IMAD.U32 R12, RZ, RZ, UR8 ;  /* 0x00000008ff0c7e24 */ /* 0x000fe2000f8e00ff */
[----:B------:R-:W-:Y:S01]  /*1460*/  UMOV UR14, UR8 ;  /* 0x00000008000e7c82 */ /* 0x000fe20008000000 */
[----:B------:R-:W-:Y:S01]  /*1470*/  UIADD3 UR7, UR5, 0x2, URZ ;  /* 0x0000000205077890 */ /* 0x000fe2000fffe03f */
[----:B01----:R-:W-:Y:S01]  /*1480*/  @!P1 VIADD R0, R0, 0x38840 ;  /* 0x0003884000009836 */ /* 0x003fe20000000000 */
[----:B------:R-:W-:Y:S01]  /*1490*/  UMOV UR17, 0x40000040 ;  /* 0x4000004000117882 */ /* 0x000fe20000000000 */
[----:B------:R-:W-:Y:S01]  /*14a0*/  IMAD.U32 R15, RZ, RZ, UR4 ;  /* 0x00000004ff0f7e24 */ /* 0x000fe2000f8e00ff */
[----:B------:R-:W-:Y:S01]  /*14b0*/  UIMAD UR4, UR60, 0xa00, UR4 ;  /* 0x00000a003c0478a4 */ /* 0x000fe2000f8e0204 */
[----:B------:R-:W-:Y:S01]  /*14c0*/  IMAD.U32 R11, RZ, RZ, UR17 ;  /* 0x00000011ff0b7e24 */ /* 0x000fe2000f8e00ff */
[----:B------:R-:W-:Y:S01]  /*14d0*/  UMOV UR19, 0x40000040 ;  /* 0x4000004000137882 */ /* 0x000fe20000000000 */
[----:B------:R-:W-:Y:S01]  /*14e0*/  UMOV UR16, UR7 ;  /* 0x0000000700107c82 */ /* 0x000fe20008000000 */
[----:B------:R-:W-:Y:S01]  /*14f0*/  UIADD3 UR6, UR4, 0x200, URZ ;  /* 0x0000020004067890 */ /* 0x000fe2000fffe03f */
[----:B------:R-:W-:Y:S01]  /*1500*/  IMAD.U32 R10, RZ, RZ, UR16 ;  /* 0x00000010ff0a7e24 */ /* 0x000fe2000f8e00ff */
[----:B------:R-:W-:Y:S01]  /*1510*/  UIADD3 UR12, UR4, 0x2, URZ ;  /* 0x00000002040c7890 */ /* 0x000fe2000fffe03f */
[----:B------:R-:W-:Y:S01]  /*1520*/  @!P1 PRMT R0, RZ, 0x654, R0 ;  /* 0x00000654ff009816 */ /* 0x000fe20000000000 */
[----:B------:R-:W-:Y:S01]  /*1530*/  UMOV UR10, UR4 ;  /* 0x00000004000a7c82 */ /* 0x000fe20008000000 */
[----:B------:R-:W-:Y:S01]  /*1540*/  UIADD3 UR7, UR5, 0x4, URZ ;  /* 0x0000000405077890 */ /* 0x000fe2000fffe03f */
[----:B------:R-:W-:Y:S01]  /*1550*/  HGMMA.64x16x16.F32.BF16 R56, gdesc[UR8], RZ, !UPT, gsb0 ;  /* 0x00200000083879f0 */ /* 0x000fe2000c0018ff */
[----:B------:R-:W-:Y:S01]  /*1560*/  UIADD3 UR10, UR4, 0x80, URZ ;  /* 0x00000080040a7890 */ /* 0x000fe2000fffe03f */
[--C-:B------:R-:W-:Y:S01]  /*1570*/  IMAD.MOV.U32 R150, RZ, RZ, R151.reuse ;  /* 0x000000ffff967224 */ /* 0x100fe200078e0097 */
[----:B------:R-:W-:Y:S01]  /*1580*/  UMOV UR8, UR14 ;  /* 0x0000000e00087c82 */ /* 0x000fe20008000000 */
[----:B------:R-:W-:Y:S01]  /*1590*/  UMOV UR9, UR15 ;  /* 0x0000000f00097c82 */ /* 0x000fe20008000000 */
[----:B------:R-:W-:Y:S01]  /*15a0*/  UMOV UR11, 0x40000040 ;  /* 0x40000040000b7882 */ /* 0x000fe20000000000 */
[----:B------:R-:W-:Y:S01]  /*15b0*/  UMOV UR18, UR12 ;  /* 0x0000000c00127c82 */ /* 0x000fe20008000000 */
[----:B------:R-:W-:Y:S01]  /*15c0*/  UIADD3 UR12, UR4, 0x4, URZ ;  /* 0x00000004040c7890 */ /* 0x000fe2000fffe03f */
[--C-:B------:R-:W-:Y:S01]  /*15d0*/  IMAD.MOV.U32 R149, RZ, RZ, R151.reuse ;  /* 0x000000ffff957224 */ /* 0x100fe200078e0097 */
[----:B------:R-:W-:Y:S01]  /*15e0*/  UMOV UR13, 0x40000040 ;  /* 0x40000040000d7882 */ /* 0x000fe20000000000 */
[----:B------:R-:W-:Y:S01]  /*15f0*/  UIADD3 UR20, UR5, 0x404, URZ ;  /* 0x0000040405147890 */ /* 0x000fe2000fffe03f */
[--C-:B------:R-:W-:Y:S01]  /*1600*/  IMAD.MOV.U32 R148, RZ, RZ, R151.reuse ;  /* 0x000000ffff947224 */ /* 0x100fe200078e0097 */
[----:B------:R-:W-:Y:S01]  /*1610*/  UIADD3 UR22, UR4, 0x284, URZ ;  /* 0x0000028404167890 */ /* 0x000fe2000fffe03f */
[--C-:B------:R-:W-:Y:S01]  /*1620*/  IMAD.MOV.U32 R147, RZ, RZ, R151.reuse ;  /* 0x000000ffff937224 */ /* 0x100fe200078e0097 */
[----:B------:R-:W-:Y:S01]  /*1630*/  UMOV UR21, 0x40000040 ;  /* 0x4000004000157882 */ /* 0x000fe20000000000 */
        /* <DEDUP_REMOVED lines=34> */
[----:B------:R-:W-:Y:S01]  /*1860*/  IMAD.MOV.U32 R135, RZ, RZ, R151 ;  /* 0x000000ffff877224 */ /* 0x000fe200078e0097 */
[----:B------:R-:W-:Y:S01]  /*1870*/  UMOV UR45, 0x40000040 ;  /* 0x40000040002d7882 */ /* 0x000fe20000000000 */
[----:B------:R-:W-:Y:S01]  /*1880*/  UMOV UR47, 0x40000040 ;  /* 0x40000040002f7882 */ /* 0x000fe20000000000 */
[----:B------:R-:W-:-:S02]  /*1890*/  WARPGROUP.DEPBAR.LE gsb0, 0x0 ;  /* 0x00008000000079c5 */ /* 0x000fc40000010000 */
[----:B------:R-:W-:Y:S01]  /*18a0*/  WARPGROUP.ARRIVE ;  /* 0x00000000000079c5 */ /* 0x000fe20000000000 */
[----:B------:R-:W-:Y:S01]  /*18b0*/  UIADD3 UR48, UR5, 0xc02, URZ ;  /* 0x00000c0205307890 */ /* 0x000fe2000fffe03f */
[--C-:B------:R-:W-:Y:S01]  /*18c0*/  IMAD.MOV.U32 R134, RZ, RZ, R151.reuse ;  /* 0x000000ffff867224 */ /* 0x100fe200078e0097 */
[----:B------:R-:W-:Y:S01]  /*18d0*/  UIADD3 UR50, UR4, 0x782, URZ ;  /* 0x0000078204327890 */ /* 0x000fe2000fffe03f */
[--C-:B------:R-:W-:Y:S01]  /*18e0*/  IMAD.MOV.U32 R133, RZ, RZ, R151.reuse ;  /* 0x000000ffff857224 */ /* 0x100fe200078e0097 */
[----:B------:R-:W-:Y:S01]  /*18f0*/  UMOV UR49, 0x40000040 ;  /* 0x4000004000317882 */ /* 0x000fe20000000000 */
[----:B------:R-:W-:Y:S01]  /*1900*/  HGMMA.64x16x16.F32.BF16 R48, gdesc[UR8], RZ, !UPT, gsb0 ;  /* 0x00200000083079f0 */ /* 0x000fe2000c0018ff */
[----:B------:R-:W-:Y:S01]  /*1910*/  UIADD3 UR10, UR4, 0x100, URZ ;  /* 0x00000100040a7890 */ /* 0x000fe2000fffe03f */
[--C-:B------:R-:W-:Y:S01]  /*1920*/  IMAD.MOV.U32 R132, RZ, RZ, R151.reuse ;  /* 0x000000ffff847224 */ /* 0x100fe200078e0097 */
[----:B------:R-:W-:Y:S01]  /*1930*/  UMOV UR8, UR14 ;  /* 0x0000000e00087c82 */ /* 0x000fe20008000000 */
[----:B------:R-:W-:Y:S01]  /*1940*/  UMOV UR9, UR15 ;  /* 0x0000000f00097c82 */ /* 0x000fe20008000000 */
        /* <DEDUP_REMOVED lines=8> */
[----:B------:R-:W-:Y:S01]  /*19d0*/  UMOV UR57, 0x40000040 ;  /* 0x4000004000397882 */ /* 0x000fe20000000000 */
[----:B------:R-:W-:Y:S01]  /*19e0*/  UMOV UR59, 0x40000040 ;  /* 0x40000040003b7882 */ /* 0x000fe20000000000 */
[----:B------:R-:W-:Y:S01]  /*19f0*/  IMAD.U32 R7, RZ, RZ, UR57 ;  /* 0x00000039ff077e24 */ /* 0x000fe2000f8e00ff */
[----:B------:R-:W-:Y:S01]  /*1a00*/  UISETP.GE.AND UP0, UPT, UR61, 0x51, UPT ;  /* 0x000000513d00788c */ /* 0x000fe2000bf06270 */
[--C-:B------:R-:W-:Y:S01]  /*1a10*/  IMAD.MOV.U32 R129, RZ, RZ, R151.reuse ;  /* 0x000000ffff817224 */ /* 0x100fe200078e0097 */
[-C--:B------:R-:W-:Y:S01]  /*1a20*/  MOV R127, R151.reuse ;  /* 0x00000097007f7202 */ /* 0x080fe20000000f00 */
[--C-:B------:R-:W-:Y:S01]  /*1a30*/  IMAD.MOV.U32 R128, RZ, RZ, R151.reuse ;  /* 0x000000ffff807224 */ /* 0x100fe200078e0097 */
[-C--:B------:R-:W-:Y:S01]  /*1a40*/  MOV R100, R151.reuse ;  /* 0x0000009700647202 */ /* 0x080fe20000000f00 */
[--C-:B------:R-:W-:Y:S01]  /*1a50*/  IMAD.MOV.U32 R126, RZ, RZ, R151.reuse ;  /* 0x000000ffff7e7224 */ /* 0x100fe200078e0097 */
[----:B------:R-:W-:Y:S01]  /*1a60*/  MOV R73, R151 ;  /* 0x0000009700497202 */ /* 0x000fe20000000f00 */
[----:B------:R-:W-:-:S02]  /*1a70*/  IMAD.MOV.U32 R125, RZ, RZ, R151 ;  /* 0x000000ffff7d7224 */ /* 0x000fc400078e0097 */
[--C-:B------:R-:W-:Y:S02]  /*1a80*/  IMAD.MOV.U32 R124, RZ, RZ, R151.reuse ;  /* 0x000000ffff7c7224 */ /* 0x100fe400078e0097 */
[--C-:B------:R-:W-:Y:S02]  /*1a90*/  IMAD.MOV.U32 R123, RZ, RZ, R151.reuse ;  /* 0x000000ffff7b7224 */ /* 0x100fe400078e0097 */
[--C-:B------:R-:W-:Y:S02]  /*1aa0*/  IMAD.MOV.U32 R122, RZ, RZ, R151.reuse ;  /* 0x000000ffff7a7224 */ /* 0x100fe400078e0097 */
[--C-:B------:R-:W-:Y:S02]  /*1ab0*/  IMAD.MOV.U32 R121, RZ, RZ, R151.reuse ;  /* 0x000000ffff797224 */ /* 0x100fe400078e0097 */
[--C-:B------:R-:W-:Y:S02]  /*1ac0*/  IMAD.MOV.U32 R120, RZ, RZ, R151.reuse ;  /* 0x000000ffff787224 */ /* 0x100fe400078e0097 */
        /* <DEDUP_REMOVED lines=8> */
[--C-:B------:R-:W-:Y:S01]  /*1b50*/  IMAD.MOV.U32 R111, RZ, RZ, R151.reuse ;  /* 0x000000ffff6f7224 */ /* 0x100fe200078e0097 */
[----:B------:R-:W-:Y:S02]  /*1b60*/  WARPGROUP.DEPBAR.LE gsb0, 0x0 ;  /* 0x00008000000079c5 */ /* 0x000fe40000010000 */
[----:B------:R-:W-:Y:S01]  /*1b70*/  WARPGROUP.ARRIVE ;  /* 0x00000000000079c5 */ /* 0x000fe20000000000 */
[--C-:B------:R-:W-:Y:S02]  /*1b80*/  IMAD.MOV.U32 R110, RZ, RZ, R151.reuse ;  /* 0x000000ffff6e7224 */ /* 0x100fe400078e0097 */
[--C-:B------:R-:W-:Y:S02]  /*1b90*/  IMAD.MOV.U32 R109, RZ, RZ, R151.reuse ;  /* 0x000000ffff6d7224 */ /* 0x100fe400078e0097 */
[--C-:B------:R-:W-:Y:S01]  /*1ba0*/  IMAD.MOV.U32 R108, RZ, RZ, R151.reuse ;  /* 0x000000ffff6c7224 */ /* 0x100fe200078e0097 */
[----:B------:R-:W-:Y:S01]  /*1bb0*/  HGMMA.64x16x16.F32.BF16 R40, gdesc[UR8], RZ, !UPT, gsb0 ;  /* 0x00200000082879f0 */ /* 0x000fe2000c0018ff */
[----:B------:R-:W-:Y:S01]  /*1bc0*/  UIADD3 UR10, UR4, 0x180, URZ ;  /* 0x00000180040a7890 */ /* 0x000fe2000fffe03f */
[--C-:B------:R-:W-:Y:S01]  /*1bd0*/  IMAD.MOV.U32 R107, RZ, RZ, R151.reuse ;  /* 0x000000ffff6b7224 */ /* 0x100fe200078e0097 */
[----:B------:R-:W-:Y:S01]  /*1be0*/  UMOV UR8, UR14 ;  /* 0x0000000e00087c82 */ /* 0x000fe20008000000 */
[----:B------:R-:W-:Y:S01]  /*1bf0*/  UMOV UR9, UR15 ;  /* 0x0000000f00097c82 */ /* 0x000fe20008000000 */
[----:B------:R-:W-:Y:S01]  /*1c00*/  UMOV UR11, 0x40000040 ;  /* 0x40000040000b7882 */ /* 0x000fe20000000000 */
        /* <DEDUP_REMOVED lines=22> */
[--C-:B------:R-:W-:Y:S01]  /*1d70*/  IMAD.MOV.U32 R83, RZ, RZ, R151.reuse ;  /* 0x000000ffff537224 */ /* 0x100fe200078e0097 */
[----:B------:R-:W-:Y:S02]  /*1d80*/  WARPGROUP.DEPBAR.LE gsb0, 0x0 ;  /* 0x00008000000079c5 */ /* 0x000fe40000010000 */
[----:B------:R-:W-:Y:S01]  /*1d90*/  WARPGROUP.ARRIVE ;  /* 0x00000000000079c5 */ /* 0x000fe20000000000 */
[----:B------:R-:W-:-:S02]  /*1da0*/  IMAD.MOV.U32 R82, RZ, RZ, R151 ;  /* 0x000000ffff527224 */ /* 0x000fc400078e0097 */
[--C-:B------:R-:W-:Y:S02]  /*1db0*/  IMAD.MOV.U32 R81, RZ, RZ, R151.reuse ;  /* 0x000000ffff517224 */ /* 0x100fe400078e0097 */
[--C-:B------:R-:W-:Y:S01]  /*1dc0*/  IMAD.MOV.U32 R80, RZ, RZ, R151.reuse ;  /* 0x000000ffff507224 */ /* 0x100fe200078e0097 */
[----:B------:R-:W-:Y:S01]  /*1dd0*/  HGMMA.64x16x16.F32.BF16 R32, gdesc[UR8], RZ, !UPT, gsb0 ;  /* 0x00200000082079f0 */ /* 0x000fe2000c0018ff */
[----:B------:R-:W-:Y:S01]  /*1de0*/  UMOV UR8, UR14 ;  /* 0x0000000e00087c82 */ /* 0x000fe20008000000 */
[----:B------:R-:W-:Y:S01]  /*1df0*/  UMOV UR9, UR15 ;  /* 0x0000000f00097c82 */ /* 0x000fe20008000000 */
[----:B------:R-:W-:Y:S01]  /*1e00*/  UMOV UR10, UR6 ;  /* 0x00000006000a7c82 */ /* 0x000fe20008000000 */
[----:B------:R-:W-:Y:S01]  /*1e10*/  UMOV UR11, 0x40000040 ;  /* 0x40000040000b7882 */ /* 0x000fe20000000000 */
[----:B------:R-:W-:Y:S01]  /*1e20*/  UMOV UR14, UR16 ;  /* 0x00000010000e7c82 */ /* 0x000fe20008000000 */
[----:B------:R-:W-:Y:S01]  /*1e30*/  UMOV UR15, UR17 ;  /* 0x00000011000f7c82 */ /* 0x000fe20008000000 */
[----:B------:R-:W-:Y:S01]  /*1e40*/  UIADD3 UR6, UR4, 0x202, URZ ;  /* 0x0000020204067890 */ /* 0x000fe2000fffe03f */
        /* <DEDUP_REMOVED lines=14> */
[----:B------:R-:W-:Y:S01]  /*1f30*/  IMAD.MOV.U32 R64, RZ, RZ, R151 ;  /* 0x000000ffff407224 */ /* 0x000fe200078e0097 */
[----:B------:R-:W-:Y:S02]  /*1f40*/  WARPGROUP.DEPBAR.LE gsb0, 0x0 ;  /* 0x00008000000079c5 */ /* 0x000fe40000010000 */
[----:B------:R-:W-:-:S06]  /*1f50*/  WARPGROUP.ARRIVE ;  /* 0x00000000000079c5 */ /* 0x000fcc0000000000 */
[----:B------:R-:W-:Y:S01]  /*1f60*/  HGMMA.64x16x16.F32.BF16 R24, gdesc[UR8], RZ, !UPT, gsb0 ;  /* 0x00200000081879f0 */ /* 0x000fe2000c0018ff */
[----:B------:R-:W-:Y:S01]  /*1f70*/  UIADD3 UR10, UR4, 0x82, URZ ;  /* 0x00000082040a7890 */ /* 0x000fe2000fffe03f */
[----:B------:R-:W-:Y:S01]  /*1f80*/  UMOV UR8, UR14 ;  /* 0x0000000e00087c82 */ /* 0x000fe20008000000 */
[----:B------:R-:W-:Y:S01]  /*1f90*/  UMOV UR9, UR15 ;  /* 0x0000000f00097c82 */ /* 0x000fe20008000000 */
[----:B------:R-:W-:Y:S01]  /*1fa0*/  UMOV UR11, 0x40000040 ;  /* 0x40000040000b7882 */ /* 0x000fe20000000000 */
[----:B------:R-:W-:Y:S02]  /*1fb0*/  WARPGROUP.DEPBAR.LE gsb0, 0x0 ;  /* 0x00008000000079c5 */ /* 0x000fe40000010000 */
[----:B------:R-:W-:-:S06]  /*1fc0*/  WARPGROUP.ARRIVE ;  /* 0x00000000000079c5 */ /* 0x000fcc0000000000 */
[----:B------:R-:W-:Y:S01]  /*1fd0*/  HGMMA.64x16x16.F32.BF16 R56, gdesc[UR16], R56, gsb0 ;  /* 0x00200000103879f0 */ /* 0x000fe20008001838 */
[----:B------:R-:W-:Y:S01]  /*1fe0*/  UMOV UR16, UR7 ;  /* 0x0000000700107c82 */ /* 0x000fe20008000000 */
[----:B------:R-:W-:Y:S01]  /*1ff0*/  UMOV UR17, 0x40000040 ;  /* 0x4000004000117882 */ /* 0x000fe20000000000 */
[----:B------:R-:W-:Y:S01]  /*2000*/  UMOV UR18, UR12 ;  /* 0x0000000c00127c82 */ /* 0x000fe20008000000 */
[----:B------:R-:W-:Y:S01]  /*2010*/  UMOV UR19, 0x40000040 ;  /* 0x4000004000137882 */ /* 0x000fe20000000000 */
[----:B------:R-:W-:Y:S01]  /*2020*/  UIADD3 UR7, UR5, 0x6, URZ ;  /* 0x0000000605077890 */ /* 0x000fe2000fffe03f */
[----:B------:R-:W-:Y:S01]  /*2030*/  IMAD.U32 R8, RZ, RZ, UR16 ;  /* 0x00000010ff087e24 */ /* 0x000fe2000f8e00ff */
[----:B------:R-:W-:Y:S01]  /*2040*/  UIADD3 UR12, UR4, 0x6, URZ ;  /* 0x00000006040c7890 */ /* 0x000fe2000fffe03f */
[----:B------:R-:W-:Y:S01]  /*2050*/  IMAD.U32 R9, RZ, RZ, UR17 ;  /* 0x00000011ff097e24 */ /* 0x000fe2000f8e00ff */
[----:B------:R-:W-:Y:S02]  /*2060*/  WARPGROUP.DEPBAR.LE gsb0, 0x0 ;  /* 0x00008000000079c5 */ /* 0x000fe40000010000 */
[----:B------:R-:W-:-:S06]  /*2070*/  WARPGROUP.ARRIVE ;  /* 0x00000000000079c5 */ /* 0x000fcc0000000000 */
[----:B------:R-:W-:Y:S01]  /*2080*/  HGMMA.64x16x16.F32.BF16 R48, gdesc[UR8], R48, gsb0 ;  /* 0x00200000083079f0 */ /* 0x000fe20008001830 */
[----:B------:R-:W-:Y:S01]  /*2090*/  UIADD3 UR10, UR4, 0x102, URZ ;  /* 0x00000102040a7890 */ /* 0x000fe2000fffe03f */
[----:B------:R-:W-:Y:S01]  /*20a0*/  UMOV UR8, UR14 ;  /* 0x0000000e00087c82 */ /* 0x000fe20008000000 */
[----:B------:R-:W-:Y:S01]  /*20b0*/  UMOV UR9, UR15 ;  /* 0x0000000f00097c82 */ /* 0x000fe20008000000 */
[----:B------:R-:W-:Y:S01]  /*20c0*/  UMOV UR11, 0x40000040 ;  /* 0x40000040000b7882 */ /* 0x000fe20000000000 */
        /* <DEDUP_REMOVED lines=11> */
[----:B------:R-:W-:Y:S01]  /*2180*/  UMOV UR9, UR15 ;  /* 0x0000000f00097c82 */ /* 0x000fe20008000000 */
[----:B------:R-:W-:Y:S01]  /*2190*/  UMOV UR10, UR6 ;  /* 0x00000006000a7c82 */ /* 0x000fe20008000000 */
[----:B------:R-:W-:Y:S01]  /*21a0*/  UMOV UR11, 0x40000040 ;  /* 0x40000040000b7882 */ /* 0x000fe20000000000 */
[----:B------:R-:W-:Y:S01]  /*21b0*/  UMOV UR14, UR16 ;  /* 0x00000010000e7c82 */ /* 0x000fe20008000000 */
[----:B------:R-:W-:Y:S01]  /*21c0*/  UMOV UR15, UR17 ;  /* 0x00000011000f7c82 */ /* 0x000fe20008000000 */
[----:B------:R-:W-:Y:S01]  /*21d0*/  UIADD3 UR6, UR4, 0x204, URZ ;  /* 0x0000020404067890 */ /* 0x000fe2000fffe03f */
        /* <DEDUP_REMOVED lines=10> */
[----:B------:R-:W-:Y:S02]  /*2280*/  UIADD3 UR16, UR5, 0x402, URZ ;  /* 0x0000040205107890 */ /* 0x000fe4000fffe03f */
[----:B------:R-:W-:Y:S01]  /*2290*/  UIADD3 UR18, UR4, 0x282, URZ ;  /* 0x0000028204127890 */ /* 0x000fe2000fffe03f */
[----:B------:R-:W-:Y:S01]  /*22a0*/  UMOV UR17, 0x40000040 ;  /* 0x4000004000117882 */ /* 0x000fe20000000000 */
        /* <DEDUP_REMOVED lines=22> */
[----:B------:R-:W-:Y:S02]  /*2410*/  UIADD3 UR6, UR4, 0x206, URZ ;  /* 0x0000020604067890 */ /* 0x000fe4000fffe03f */
[----:B------:R-:W-:Y:S01]  /*2420*/  UIADD3 UR14, UR4, 0x280, URZ ;  /* 0x00000280040e7890 */ /* 0x000fe2000fffe03f */
        /* <DEDUP_REMOVED lines=8> */
[----:B------:R-:W-:Y:S02]  /*24b0*/  UIADD3 UR12, UR5, 0x400, URZ ;  /* 0x00000400050c7890 */ /* 0x000fe4000fffe03f */
[----:B------:R-:W-:-:S07]  /*24c0*/  UIADD3 UR7, UR4, 0x786, URZ ;  /* 0x0000078604077890 */ /* 0x000fce000fffe03f */
[----:B------:R-:W-:Y:S01]  /*24d0*/  UMOV UR58, UR7 ;  /* 0x00000007003a7c82 */ /* 0x000fe20008000000 */
[----:B------:R-:W-:Y:S01]  /*24e0*/  UMOV UR7, 0x40000040 ;  /* 0x4000004000077882 */ /* 0x000fe20000000000 */
[----:B------:R-:W-:Y:S02]  /*24f0*/  WARPGROUP.DEPBAR.LE gsb0, 0x0 ;  /* 0x00008000000079c5 */ /* 0x000fe40000010000 */
[----:B------:R-:W-:-:S06]  /*2500*/  WARPGROUP.ARRIVE ;  /* 0x00000000000079c5 */ /* 0x000fcc0000000000 */
[----:B------:R-:W-:Y:S01]  /*2510*/  HGMMA.64x16x16.F32.BF16 R56, gdesc[UR8], R56, gsb0 ;  /* 0x00200000083879f0 */ /* 0x000fe20008001838 */
[----:B------:R-:W-:Y:S01]  /*2520*/  UIADD3 UR10, UR4, 0x86, URZ ;  /* 0x00000086040a7890 */ /* 0x000fe2000fffe03f */
        /* <DEDUP_REMOVED lines=14> */
[----:B------:R-:W-:Y:S01]  /*2610*/  UMOV UR10, UR6 ;  /* 0x00000006000a7c82 */ /* 0x000fe20008000000 */
[----:B------:R-:W-:Y:S01]  /*2620*/  UMOV UR11, 0x40000040 ;  /* 0x40000040000b7882 */ /* 0x000fe20000000000 */
[----:B------:R-:W-:Y:S01]  /*2630*/  UIADD3 UR6, UR4, 0x480, URZ ;  /* 0x0000048004067890 */ /* 0x000fe2000fffe03f */
[----:B------:R-:W-:Y:S02]  /*2640*/  WARPGROUP.DEPBAR.LE gsb0, 0x0 ;  /* 0x00008000000079c5 */ /* 0x000fe40000010000 */
[----:B------:R-:W-:-:S06]  /*2650*/  WARPGROUP.ARRIVE ;  /* 0x00000000000079c5 */ /* 0x000fcc0000000000 */
[----:B------:R-:W-:Y:S01]  /*2660*/  HGMMA.64x16x16.F32.BF16 R24, gdesc[UR8], R24, gsb0 ;  /* 0x00200000081879f0 */ /* 0x000fe20008001818 */
[----:B------:R-:W-:Y:S02]  /*2670*/  UMOV UR11, UR57 ;  /* 0x00000039000b7c82 */ /* 0x000fe40008000000 */
        /* <DEDUP_REMOVED lines=24> */
[----:B------:R-:W-:-:S13]  /*2800*/  R2UR UR15, R152 ;  /* 0x00000000980f72ca */ /* 0x000fda00000e0000 */
[----:B------:R-:W-:-:S05]  /*2810*/  MOV R3, UR15 ;  /* 0x0000000f00037c02 */ /* 0x000fca0008000f00 */
[----:B------:R-:W-:-:S05]  /*2820*/  IMAD R2, R3, -0x50, R2 ;  /* 0xffffffb003027824 */ /* 0x000fca00078e0202 */
[C---:B------:R-:W-:Y:S02]  /*2830*/  ISETP.GT.AND P6, PT, R2.reuse, RZ, PT ;  /* 0x000000ff0200720c */ /* 0x040fe40003fc4270 */
[C---:B------:R-:W-:Y:S02]  /*2840*/  ISETP.GT.AND P5, PT, R2.reuse, 0x1, PT ;  /* 0x000000010200780c */ /* 0x040fe40003fa4270 */
[C---:B------:R-:W-:Y:S02]  /*2850*/  ISETP.GT.AND P4, PT, R2.reuse, 0x8, PT ;  /* 0x000000080200780c */ /* 0x040fe40003f84270 */
[C---:B------:R-:W-:Y:S02]  /*2860*/  ISETP.GT.AND P3, PT, R2.reuse, 0x9, PT ;  /* 0x000000090200780c */ /* 0x040fe40003f64270 */
[----:B------:R-:W-:Y:S01]  /*2870*/  ISETP.GT.AND P2, PT, R2, 0x10, PT ;  /* 0x000000100200780c */ /* 0x000fe20003f44270 */
        /* <DEDUP_REMOVED lines=23> */
[----:B------:R-:W-:Y:S03]  /*29f0*/  HGMMA.64x16x16.F32.BF16 R24, gdesc[UR16], R24, gsb0 ;  /* 0x00200000101879f0 */ /* 0x000fe60008001818 */
        /* <DEDUP_REMOVED lines=188> */
[----:B------:R-:W-:Y:S02]  /*35c0*/  UIADD3 UR6, UR5, 0xc06, URZ ;  /* 0x00000c0605067890 */ /* 0x000fe4000fffe03f */
[----:B------:R-:W-:-:S05]  /*35d0*/  UIADD3 UR5, UR4, 0x984, URZ ;  /* 0x0000098404057890 */ /* 0x000fca000fffe03f */
[----:B------:R-:W-:Y:S01]  /*35e0*/  UMOV UR56, UR6 ;  /* 0x0000000600387c82 */ /* 0x000fe20008000000 */
[----:B------:R-:W-:Y:S01]  /*35f0*/  UIADD3 UR6, UR4, 0x986, URZ ;  /* 0x0000098604067890 */ /* 0x000fe2000fffe03f */
[----:B------:R-:W-:Y:S01]  /*3600*/  IMAD.U32 R6, RZ, RZ, UR56 ;  /* 0x00000038ff067e24 */ /* 0x000fe2000f8e00ff */
[----:B------:R-:W-:Y:S01]  /*3610*/  UMOV UR10, UR56 ;  /* 0x00000038000a7c82 */ /* 0x000fe20008000000 */
        /* <DEDUP_REMOVED lines=35> */
[----:B------:R-:W-:Y:S01]  /*3850*/  WARPGROUP.ARRIVE ;  /* 0x00000000000079c5 */ /* 0x000fe20000000000 */
[----:B------:R-:W-:Y:S02]  /*3860*/  FSEL R56, R56, -INF , P6 ;  /* 0xff80000038387808 */ /* 0x000fe40003000000 */
[----:B------:R-:W-:-:S02]  /*3870*/  FSEL R57, R57, -INF , P5 ;  /* 0xff80000039397808 */ /* 0x000fc40002800000 */
[----:B------:R-:W-:Y:S01]  /*3880*/  FSEL R60, R60, -INF , P4 ;  /* 0xff8000003c3c7808 */ /* 0x000fe20002000000 */
[----:B------:R-:W-:Y:S01]  /*3890*/  HGMMA.64x16x16.F32.BF16 R48, gdesc[UR56], R48, gsb0 ;  /* 0x00200000383079f0 */ /* 0x000fe20008001830 */
[----:B------:R-:W-:Y:S01]  /*38a0*/  UIADD3 UR58, UR4, 0x886, URZ ;  /* 0x00000886043a7890 */ /* 0x000fe2000fffe03f */
[----:B------:R-:W-:Y:S01]  /*38b0*/  FMNMX.FTZ R3, R56, R57, !PT ;  /* 0x0000003938037209 */ /* 0x000fe20007810000 */
[----:B------:R-:W-:Y:S01]  /*38c0*/  UMOV UR56, UR10 ;  /* 0x0000000a00387c82 */ /* 0x000fe20008000000 */
[----:B------:R-:W-:Y:S01]  /*38d0*/  UMOV UR57, UR11 ;  /* 0x0000000b00397c82 */ /* 0x000fe20008000000 */
[----:B------:R-:W-:Y:S01]  /*38e0*/  UMOV UR59, 0x40000040 ;  /* 0x40000040003b7882 */ /* 0x000fe20000000000 */
[----:B------:R-:W-:Y:S02]  /*38f0*/  FSEL R61, R61, -INF , P3 ;  /* 0xff8000003d3d7808 */ /* 0x000fe40001800000 */
[----:B------:R-:W-:Y:S02]  /*3900*/  FMNMX.FTZ R4, R60, R3, !PT ;  /* 0x000000033c047209 */ /* 0x000fe40007810000 */
[----:B------:R-:W-:-:S02]  /*3910*/  FSEL R58, R58, -INF , P6 ;  /* 0xff8000003a3a7808 */ /* 0x000fc40003000000 */
[C---:B------:R-:W-:Y:S02]  /*3920*/  ISETP.GT.AND P6, PT, R2.reuse, 0x11, PT ;  /* 0x000000110200780c */ /* 0x040fe40003fc4270 */
[----:B------:R-:W-:Y:S02]  /*3930*/  FMNMX.FTZ R3, R61, R4, !PT ;  /* 0x000000043d037209 */ /* 0x000fe40007810000 */
[----:B------:R-:W-:Y:S02]  /*3940*/  FSEL R59, R59, -INF , P5 ;  /* 0xff8000003b3b7808 */ /* 0x000fe40002800000 */
[----:B------:R-:W-:Y:S02]  /*3950*/  ISETP.GT.AND P5, PT, R2, 0x18, PT ;  /* 0x000000180200780c */ /* 0x000fe40003fa4270 */
[----:B------:R-:W-:Y:S02]  /*3960*/  FSEL R62, R62, -INF , P4 ;  /* 0xff8000003e3e7808 */ /* 0x000fe40002000000 */
[----:B------:R-:W-:-:S02]  /*3970*/  ISETP.GT.AND P4, PT, R2, 0x19, PT ;  /* 0x000000190200780c */ /* 0x000fc40003f84270 */
[----:B------:R-:W-:Y:S02]  /*3980*/  FSEL R63, R63, -INF , P3 ;  /* 0xff8000003f3f7808 */ /* 0x000fe40001800000 */
[----:B------:R-:W-:Y:S01]  /*3990*/  ISETP.GT.AND P3, PT, R2, 0x20, PT ;  /* 0x000000200200780c */ /* 0x000fe20003f64270 */
[----:B------:R-:W-:Y:S02]  /*39a0*/  WARPGROUP.DEPBAR.LE gsb0, 0x0 ;  /* 0x00008000000079c5 */ /* 0x000fe40000010000 */
[----:B------:R-:W-:Y:S01]  /*39b0*/  WARPGROUP.ARRIVE ;  /* 0x00000000000079c5 */ /* 0x000fe20000000000 */
[----:B------:R-:W-:Y:S02]  /*39c0*/  FSEL R48, R48, -INF , P2 ;  /* 0xff80000030307808 */ /* 0x000fe40001000000 */
[----:B------:R-:W-:Y:S02]  /*39d0*/  FSEL R49, R49, -INF , P6 ;  /* 0xff80000031317808 */ /* 0x000fe40003000000 */
[----:B------:R-:W-:Y:S01]  /*39e0*/  FMNMX.FTZ R4, R48, R3, !PT ;  /* 0x0000000330047209 */ /* 0x000fe20007810000 */
[----:B------:R-:W-:Y:S01]  /*39f0*/  HGMMA.64x16x16.F32.BF16 R40, gdesc[UR56], R40, gsb0 ;  /* 0x00200000382879f0 */ /* 0x000fe20008001828 */
[----:B------:R-:W-:Y:S01]  /*3a00*/  UIADD3 UR58, UR4, 0x906, URZ ;  /* 0x00000906043a7890 */ /* 0x000fe2000fffe03f */
[----:B------:R-:W-:Y:S01]  /*3a10*/  FSEL R52, R52, -INF , P5 ;  /* 0xff80000034347808 */ /* 0x000fe20002800000 */
[----:B------:R-:W-:Y:S01]  /*3a20*/  UMOV UR56, UR10 ;  /* 0x0000000a00387c82 */ /* 0x000fe20008000000 */
[----:B------:R-:W-:Y:S01]  /*3a30*/  UMOV UR57, UR11 ;  /* 0x0000000b00397c82 */ /* 0x000fe20008000000 */
[----:B------:R-:W-:Y:S01]  /*3a40*/  UMOV UR59, 0x40000040 ;  /* 0x40000040003b7882 */ /* 0x000fe20000000000 */
[----:B------:R-:W-:Y:S01]  /*3a50*/  UMOV UR4, UR10 ;  /* 0x0000000a00047c82 */ /* 0x000fe20008000000 */
[----:B------:R-:W-:Y:S01]  /*3a60*/  FMNMX.FTZ R3, R49, R4, !PT ;  /* 0x0000000431037209 */ /* 0x000fe20007810000 */
[----:B------:R-:W-:Y:S01]  /*3a70*/  ULDC UR10, c[0x0][0x988] ;  /* 0x00026200000a7ab9 */ /* 0x000fe20000000800 */
[----:B------:R-:W-:-:S02]  /*3a80*/  FSEL R53, R53, -INF , P4 ;  /* 0xff80000035357808 */ /* 0x000fc40002000000 */
[----:B------:R-:W-:Y:S02]  /*3a90*/  FMNMX.FTZ R4, R52, R3, !PT ;  /* 0x0000000334047209 */ /* 0x000fe40007810000 */
[----:B------:R-:W-:Y:S02]  /*3aa0*/  FSEL R50, R50, -INF , P2 ;  /* 0xff80000032327808 */ /* 0x000fe40001000000 */
[C---:B------:R-:W-:Y:S02]  /*3ab0*/  ISETP.GT.AND P2, PT, R2.reuse, 0x21, PT ;  /* 0x000000210200780c */ /* 0x040fe40003f44270 */
[----:B------:R-:W-:Y:S02]  /*3ac0*/  FMNMX.FTZ R3, R53, R4, !PT ;  /* 0x0000000435037209 */ /* 0x000fe40007810000 */
[----:B------:R-:W-:Y:S02]  /*3ad0*/  FSEL R51, R51, -INF , P6 ;  /* 0xff80000033337808 */ /* 0x000fe40003000000 */
[----:B------:R-:W-:-:S02]  /*3ae0*/  ISETP.GT.AND P6, PT, R2, 0x28, PT ;  /* 0x000000280200780c */ /* 0x000fc40003fc4270 */
[----:B------:R-:W-:Y:S02]  /*3af0*/  FSEL R54, R54, -INF , P5 ;  /* 0xff80000036367808 */ /* 0x000fe40002800000 */
[C---:B------:R-:W-:Y:S02]  /*3b00*/  ISETP.GT.AND P5, PT, R2.reuse, 0x29, PT ;  /* 0x000000290200780c */ /* 0x040fe40003fa4270 */
[----:B------:R-:W-:Y:S02]  /*3b10*/  FSEL R55, R55, -INF , P4 ;  /* 0xff80000037377808 */ /* 0x000fe40002000000 */
[----:B------:R-:W-:Y:S01]  /*3b20*/  ISETP.GT.AND P4, PT, R2, 0x30, PT ;  /* 0x000000300200780c */ /* 0x000fe20003f84270 */
[----:B------:R-:W-:Y:S02]  /*3b30*/  WARPGROUP.DEPBAR.LE gsb0, 0x0 ;  /* 0x00008000000079c5 */ /* 0x000fe40000010000 */
[----:B------:R-:W-:Y:S01]  /*3b40*/  WARPGROUP.ARRIVE ;  /* 0x00000000000079c5 */ /* 0x000fe20000000000 */
[----:B------:R-:W-:-:S02]  /*3b50*/  FSEL R40, R40, -INF , P3 ;  /* 0xff80000028287808 */ /* 0x000fc40001800000 */
[----:B------:R-:W-:Y:S02]  /*3b60*/  FSEL R41, R41, -INF , P2 ;  /* 0xff80000029297808 */ /* 0x000fe40001000000 */
[----:B------:R-:W-:Y:S01]  /*3b70*/  FMNMX.FTZ R4, R40, R3, !PT ;  /* 0x0000000328047209 */ /* 0x000fe20007810000 */
[----:B------:R-:W-:Y:S01]  /*3b80*/  HGMMA.64x16x16.F32.BF16 R32, gdesc[UR56], R32, gsb0 ;  /* 0x00200000382079f0 */ /* 0x000fe20008001820 */
[----:B------:R-:W-:Y:S02]  /*3b90*/  FSEL R44, R44, -INF , P6 ;  /* 0xff8000002c2c7808 */ /* 0x000fe40003000000 */
[----:B------:R-:W-:Y:S02]  /*3ba0*/  FMNMX.FTZ R3, R41, R4, !PT ;  /* 0x0000000429037209 */ /* 0x000fe40007810000 */
[----:B------:R-:W-:Y:S02]  /*3bb0*/  FSEL R45, R45, -INF , P5 ;  /* 0xff8000002d2d7808 */ /* 0x000fe40002800000 */
[----:B------:R-:W-:-:S02]  /*3bc0*/  FMNMX.FTZ R4, R44, R3, !PT ;  /* 0x000000032c047209 */ /* 0x000fc40007810000 */
[----:B------:R-:W-:Y:S02]  /*3bd0*/  FSEL R42, R42, -INF , P3 ;  /* 0xff8000002a2a7808 */ /* 0x000fe40001800000 */
[C---:B------:R-:W-:Y:S02]  /*3be0*/  ISETP.GT.AND P3, PT, R2.reuse, 0x31, PT ;  /* 0x000000310200780c */ /* 0x040fe40003f64270 */
[----:B------:R-:W-:Y:S02]  /*3bf0*/  FMNMX.FTZ R3, R45, R4, !PT ;  /* 0x000000042d037209 */ /* 0x000fe40007810000 */
[----:B------:R-:W-:Y:S02]  /*3c00*/  FSEL R43, R43, -INF , P2 ;  /* 0xff8000002b2b7808 */ /* 0x000fe40001000000 */
[----:B------:R-:W-:Y:S02]  /*3c10*/  ISETP.GT.AND P2, PT, R2, 0x38, PT ;  /* 0x000000380200780c */ /* 0x000fe40003f44270 */
[----:B------:R-:W-:-:S02]  /*3c20*/  FSEL R46, R46, -INF , P6 ;  /* 0xff8000002e2e7808 */ /* 0x000fc40003000000 */
[C---:B------:R-:W-:Y:S02]  /*3c30*/  ISETP.GT.AND P6, PT, R2.reuse, 0x39, PT ;  /* 0x000000390200780c */ /* 0x040fe40003fc4270 */
[----:B------:R-:W-:Y:S02]  /*3c40*/  FSEL R47, R47, -INF , P5 ;  /* 0xff8000002f2f7808 */ /* 0x000fe40002800000 */
[----:B------:R-:W-:Y:S01]  /*3c50*/  ISETP.GT.AND P5, PT, R2, 0x40, PT ;  /* 0x000000400200780c */ /* 0x000fe20003fa4270 */
[----:B------:R-:W-:Y:S02]  /*3c60*/  WARPGROUP.DEPBAR.LE gsb0, 0x0 ;  /* 0x00008000000079c5 */ /* 0x000fe40000010000 */
[----:B------:R-:W-:Y:S01]  /*3c70*/  WARPGROUP.ARRIVE ;  /* 0x00000000000079c5 */ /* 0x000fe20000000000 */
[----:B------:R-:W-:Y:S02]  /*3c80*/  FSEL R32, R32, -INF , P4 ;  /* 0xff80000020207808 */ /* 0x000fe40002000000 */
[----:B------:R-:W-:-:S02]  /*3c90*/  FSEL R33, R33, -INF , P3 ;  /* 0xff80000021217808 */ /* 0x000fc40001800000 */
[----:B------:R-:W-:Y:S01]  /*3ca0*/  FMNMX.FTZ R4, R32, R3, !PT ;  /* 0x0000000320047209 */ /* 0x000fe20007810000 */
[----:B------:R-:W-:Y:S01]  /*3cb0*/  HGMMA.64x16x16.F32.BF16 R24, gdesc[UR4], R24, gsb0 ;  /* 0x00200000041879f0 */ /* 0x000fe20008001818 */
[----:B------:R-:W-:Y:S02]  /*3cc0*/  FSEL R36, R36, -INF , P2 ;  /* 0xff80000024247808 */ /* 0x000fe40001000000 */
[----:B------:R-:W-:Y:S02]  /*3cd0*/  FMNMX.FTZ R3, R33, R4, !PT ;  /* 0x0000000421037209 */ /* 0x000fe40007810000 */
        /* <DEDUP_REMOVED lines=9> */
[----:B------:R-:W-:Y:S01]  /*3d70*/  FSEL R39, R39, -INF , P6 ;  /* 0xff80000027277808 */ /* 0x000fe20003000000 */
[----:B------:R-:W-:Y:S02]  /*3d80*/  WARPGROUP.DEPBAR.LE gsb0, 0x0 ;  /* 0x00008000000079c5 */ /* 0x000fe40000010000 */
[----:B------:R-:W-:Y:S01]  /*3d90*/  FSEL R24, R24, -INF , P5 ;  /* 0xff80000018187808 */ /* 0x000fe20002800000 */
[----:B------:R0:W-:Y:S01]  /*3da0*/  @!P1 SYNCS.ARRIVE.TRANS64.RED.A1T0 RZ, [R0+URZ], RZ ;  /* 0x000000ff00ff99a7 */ /* 0x0001e2000810043f */
[----:B------:R-:W-:Y:S02]  /*3db0*/  FSEL R25, R25, -INF , P4 ;  /* 0xff80000019197808 */ /* 0x000fe40002000000 */
[----:B------:R-:W-:Y:S02]  /*3dc0*/  FMNMX.FTZ R4, R24, R3, !PT ;  /* 0x0000000318047209 */ /* 0x000fe40007810000 */
[----:B------:R-:W-:Y:S02]  /*3dd0*/  FSEL R28, R28, -INF , P3 ;  /* 0xff8000001c1c7808 */ /* 0x000fe40001800000 */
[----:B------:R-:W-:-:S02]  /*3de0*/  FMNMX.FTZ R3, R25, R4, !PT ;  /* 0x0000000419037209 */ /* 0x000fc40007810000 */
[----:B------:R-:W-:Y:S02]  /*3df0*/  FSEL R29, R29, -INF , P2 ;  /* 0xff8000001d1d7808 */ /* 0x000fe40001000000 */
[----:B------:R-:W-:Y:S02]  /*3e00*/  FMNMX.FTZ R2, R28, R3, !PT ;  /* 0x000000031c027209 */ /* 0x000fe40007810000 */
[----:B------:R-:W-:Y:S02]  /*3e10*/  FSEL R26, R26, -INF , P5 ;  /* 0xff8000001a1a7808 */ /* 0x000fe40002800000 */
[----:B------:R-:W-:Y:S02]  /*3e20*/  FMNMX.FTZ R5, R29, R2, !PT ;  /* 0x000000021d057209 */ /* 0x000fe40007810000 */
[----:B------:R-:W-:Y:S02]  /*3e30*/  FSEL R27, R27, -INF , P4 ;  /* 0xff8000001b1b7808 */ /* 0x000fe40002000000 */
[----:B------:R-:W-:Y:S01]  /*3e40*/  FSEL R30, R30, -INF , P3 ;  /* 0xff8000001e1e7808 */ /* 0x000fe20001800000 */
[----:B------:R-:W1:Y:S01]  /*3e50*/  SHFL.BFLY PT, R2, R5, 0x2, 0x1f ;  /* 0x0c401f0005027f89 */ /* 0x000e6200000e0000 */
[----:B------:R-:W-:-:S02]  /*3e60*/  FSEL R31, R31, -INF , P2 ;  /* 0xff8000001f1f7808 */ /* 0x000fc40001000000 */
[----:B-1----:R-:W-:-:S05]  /*3e70*/  FMNMX.FTZ R14, R5, R2, !PT ;  /* 0x00000002050e7209 */ /* 0x002fca0007810000 */
[----:B------:R-:W1:Y:S02]  /*3e80*/  SHFL.BFLY PT, R3, R14, 0x1, 0x1f ;  /* 0x0c201f000e037f89 */ /* 0x000e6400000e0000 */
[----:B-1----:R-:W-:Y:S02]  /*3e90*/  FMNMX.FTZ R4, R14, R3, !PT ;  /* 0x000000030e047209 */ /* 0x002fe40007810000 */
[----:B------:R-:W-:Y:S02]  /*3ea0*/  FMNMX.FTZ R3, R58, R59, !PT ;  /* 0x0000003b3a037209 */ /* 0x000fe40007810000 */
[C---:B------:R-:W-:Y:S01]  /*3eb0*/  FSETP.NEU.FTZ.AND P0, PT, R4.reuse, -INF , PT ;  /* 0xff8000000400780b */ /* 0x040fe20003f1d000 */
[----:B------:R-:W-:-:S05]  /*3ec0*/  FMUL.FTZ R2, R4, UR10 ;  /* 0x0000000a04027c20 */ /* 0x000fca0008410000 */
[----:B------:R-:W-:Y:S02]  /*3ed0*/  FSEL R20, R2, RZ, P0 ;  /* 0x000000ff02147208 */ /* 0x000fe40000000000 */
[----:B------:R-:W-:Y:S02]  /*3ee0*/  FMNMX.FTZ R2, R62, R3, !PT ;  /* 0x000000033e027209 */ /* 0x000fe40007810000 */
[----:B------:R-:W-:Y:S01]  /*3ef0*/  ISETP.NE.AND P0, PT, R21, RZ, PT ;  /* 0x000000ff1500720c */ /* 0x000fe20003f05270 */
[--C-:B------:R-:W-:Y:S01]  /*3f00*/  FFMA.FTZ R56, R56, UR10, -R20.reuse ;  /* 0x0000000a38387c23 */ /* 0x100fe20008010814 */
[----:B------:R-:W-:Y:S01]  /*3f10*/  FMNMX.FTZ R3, R63, R2, !PT ;  /* 0x000000023f037209 */ /* 0x000fe20007810000 */
[--C-:B------:R-:W-:Y:S01]  /*3f20*/  FFMA.FTZ R57, R57, UR10, -R20.reuse ;  /* 0x0000000a39397c23 */ /* 0x100fe20008010814 */
[--C-:B------:R-:W-:Y:S01]  /*3f30*/  FFMA.FTZ R60, R60, UR10, -R20.reuse ;  /* 0x0000000a3c3c7c23 */ /* 0x100fe20008010814 */
[--C-:B------:R-:W-:Y:S01]  /*3f40*/  FFMA.FTZ R61, R61, UR10, -R20.reuse ;  /* 0x0000000a3d3d7c23 */ /* 0x100fe20008010814 */
[----:B------:R-:W-:Y:S01]  /*3f50*/  FMNMX.FTZ R2, R50, R3, !PT ;  /* 0x0000000332027209 */ /* 0x000fe20007810000 */
[----:B------:R-:W-:Y:S01]  /*3f60*/  MUFU.EX2 R56, R56 ;  /* 0x0000003800387308 */ /* 0x000fe20000000800 */
[--C-:B------:R-:W-:Y:S01]  /*3f70*/  FFMA.FTZ R48, R48, UR10, -R20.reuse ;  /* 0x0000000a30307c23 */ /* 0x100fe20008010814 */
[--C-:B------:R-:W-:Y:S01]  /*3f80*/  FFMA.FTZ R49, R49, UR10, -R20.reuse ;  /* 0x0000000a31317c23 */ /* 0x100fe20008010814 */
[----:B------:R-:W-:Y:S01]  /*3f90*/  FMNMX.FTZ R3, R51, R2, !PT ;  /* 0x0000000233037209 */ /* 0x000fe20007810000 */
[--C-:B------:R-:W-:Y:S01]  /*3fa0*/  FFMA.FTZ R52, R52, UR10, -R20.reuse ;  /* 0x0000000a34347c23 */ /* 0x100fe20008010814 */
[--C-:B------:R-:W-:Y:S01]  /*3fb0*/  FFMA.FTZ R53, R53, UR10, -R20.reuse ;  /* 0x0000000a35357c23 */ /* 0x100fe20008010814 */
[--C-:B------:R-:W-:Y:S01]  /*3fc0*/  FFMA.FTZ R40, R40, UR10, -R20.reuse ;  /* 0x0000000a28287c23 */ /* 0x100fe20008010814 */
[----:B------:R-:W-:Y:S01]  /*3fd0*/  FMNMX.FTZ R2, R54, R3, !PT ;  /* 0x0000000336027209 */ /* 0x000fe20007810000 */
[----:B------:R-:W1:Y:S01]  /*3fe0*/  MUFU.EX2 R57, R57 ;  /* 0x0000003900397308 */ /* 0x000e620000000800 */
[--C-:B------:R-:W-:Y:S01]  /*3ff0*/  FFMA.FTZ R41, R41, UR10, -R20.reuse ;  /* 0x0000000a29297c23 */ /* 0x100fe20008010814 */
[--C-:B------:R-:W-:Y:S01]  /*4000*/  FFMA.FTZ R44, R44, UR10, -R20.reuse ;  /* 0x0000000a2c2c7c23 */ /* 0x100fe20008010814 */
[----:B------:R-:W-:Y:S01]  /*4010*/  FMNMX.FTZ R3, R55, R2, !PT ;  /* 0x0000000237037209 */ /* 0x000fe20007810000 */
[--C-:B------:R-:W-:Y:S01]  /*4020*/  FFMA.FTZ R45, R45, UR10, -R20.reuse ;  /* 0x0000000a2d2d7c23 */ /* 0x100fe20008010814 */
[--C-:B------:R-:W-:Y:S01]  /*4030*/  FFMA.FTZ R32, R32, UR10, -R20.reuse ;  /* 0x0000000a20207c23 */ /* 0x100fe20008010814 */
[--C-:B------:R-:W-:Y:S01]  /*4040*/  FFMA.FTZ R33, R33, UR10, -R20.reuse ;  /* 0x0000000a21217c23 */ /* 0x100fe20008010814 */
[----:B------:R-:W-:Y:S01]  /*4050*/  FMNMX.FTZ R2, R42, R3, !PT ;  /* 0x000000032a027209 */ /* 0x000fe20007810000 */
[----:B------:R-:W2:Y:S01]  /*4060*/  MUFU.EX2 R60, R60 ;  /* 0x0000003c003c7308 */ /* 0x000ea20000000800 */
[--C-:B------:R-:W-:Y:S01]  /*4070*/  FFMA.FTZ R36, R36, UR10, -R20.reuse ;  /* 0x0000000a24247c23 */ /* 0x100fe20008010814 */
[--C-:B------:R-:W-:Y:S01]  /*4080*/  FFMA.FTZ R37, R37, UR10, -R20.reuse ;  /* 0x0000000a25257c23 */ /* 0x100fe20008010814 */
[----:B------:R-:W-:Y:S01]  /*4090*/  FMNMX.FTZ R3, R43, R2, !PT ;  /* 0x000000022b037209 */ /* 0x000fe20007810000 */
[--C-:B------:R-:W-:Y:S01]  /*40a0*/  FFMA.FTZ R24, R24, UR10, -R20.reuse ;  /* 0x0000000a18187c23 */ /* 0x100fe20008010814 */
[--C-:B------:R-:W-:Y:S01]  /*40b0*/  FFMA.FTZ R25, R25, UR10, -R20.reuse ;  /* 0x0000000a19197c23 */ /* 0x100fe20008010814 */
[--C-:B------:R-:W-:Y:S01]  /*40c0*/  FFMA.FTZ R28, R28, UR10, -R20.reuse ;  /* 0x0000000a1c1c7c23 */ /* 0x100fe20008010814 */
[----:B------:R-:W-:Y:S01]  /*40d0*/  FMNMX.FTZ R2, R46, R3, !PT ;  /* 0x000000032e027209 */ /* 0x000fe20007810000 */
[----:B------:R-:W3:Y:S01]  /*40e0*/  MUFU.EX2 R61, R61 ;  /* 0x0000003d003d7308 */ /* 0x000ee20000000800 */
[----:B-1----:R-:W-:Y:S01]  /*40f0*/  FADD.FTZ R21, R56, R57 ;  /* 0x0000003938157221 */ /* 0x002fe20000010000 */
[----:B------:R-:W-:Y:S01]  /*4100*/  FFMA.FTZ R20, R29, UR10, -R20 ;  /* 0x0000000a1d147c23 */ /* 0x000fe20008010814 */
[----:B------:R-:W-:-:S02]  /*4110*/  FMNMX.FTZ R3, R47, R2, !PT ;  /* 0x000000022f037209 */ /* 0x000fc40007810000 */
[----:B------:R-:W-:Y:S01]  /*4120*/  F2FP.BF16.F32.PACK_AB R208, R57, R56 ;  /* 0x0000003839d0723e */ /* 0x000fe200000010ff */
[----:B------:R-:W-:Y:S01]  /*4130*/  IMAD.MOV.U32 R57, RZ, RZ, R151 ;  /* 0x000000ffff397224 */ /* 0x000fe200078e0097 */
[----:B------:R-:W-:Y:S01]  /*4140*/  FMNMX.FTZ R2, R34, R3, !PT ;  /* 0x0000000322027209 */ /* 0x000fe20007810000 */
[----:B------:R-:W1:Y:S01]  /*4150*/  MUFU.EX2 R48, R48 ;  /* 0x0000003000307308 */ /* 0x000e620000000800 */
[----:B--2---:R-:W-:Y:S01]  /*4160*/  FADD.FTZ R14, R60, R21 ;  /* 0x000000153c0e7221 */ /* 0x004fe20000010000 */
[----:B------:R-:W-:Y:S01]  /*4170*/  IMAD.MOV.U32 R56, RZ, RZ, R151 ;  /* 0x000000ffff387224 */ /* 0x000fe200078e0097 */
[----:B------:R-:W-:-:S04]  /*4180*/  FMNMX.FTZ R3, R35, R2, !PT ;  /* 0x0000000223037209 */ /* 0x000fc80007810000 */
[----:B------:R-:W-:Y:S01]  /*4190*/  FMNMX.FTZ R2, R38, R3, !PT ;  /* 0x0000000326027209 */ /* 0x000fe20007810000 */
[----:B------:R-:W2:Y:S01]  /*41a0*/  MUFU.EX2 R49, R49 ;  /* 0x0000003100317308 */ /* 0x000ea20000000800 */
[C---:B---3--:R-:W-:Y:S01]  /*41b0*/  FADD.FTZ R21, R61.reuse, R14 ;  /* 0x0000000e3d157221 */ /* 0x048fe20000010000 */
[----:B------:R-:W-:Y:S01]  /*41c0*/  F2FP.BF16.F32.PACK_AB R210, R61, R60 ;  /* 0x0000003c3dd2723e */ /* 0x000fe200000010ff */
[--C-:B------:R-:W-:Y:S01]  /*41d0*/  IMAD.MOV.U32 R61, RZ, RZ, R151.reuse ;  /* 0x000000ffff3d7224 */ /* 0x100fe200078e0097 */
[----:B------:R-:W-:Y:S01]  /*41e0*/  FMNMX.FTZ R3, R39, R2, !PT ;  /* 0x0000000227037209 */ /* 0x000fe20007810000 */
[----:B------:R-:W-:-:S03]  /*41f0*/  IMAD.MOV.U32 R60, RZ, RZ, R151 ;  /* 0x000000ffff3c7224 */ /* 0x000fc600078e0097 */
[----:B------:R-:W-:Y:S01]  /*4200*/  FMNMX.FTZ R2, R26, R3, !PT ;  /* 0x000000031a027209 */ /* 0x000fe20007810000 */
[----:B------:R-:W-:Y:S01]  /*4210*/  MUFU.EX2 R52, R52 ;  /* 0x0000003400347308 */ /* 0x000fe20000000800 */
[----:B-1----:R-:W-:Y:S02]  /*4220*/  FADD.FTZ R14, R48, R21 ;  /* 0x00000015300e7221 */ /* 0x002fe40000010000 */
[----:B------:R-:W-:-:S04]  /*4230*/  FMNMX.FTZ R3, R27, R2, !PT ;  /* 0x000000021b037209 */ /* 0x000fc80007810000 */
[----:B------:R-:W-:Y:S01]  /*4240*/  FMNMX.FTZ R2, R30, R3, !PT ;  /* 0x000000031e027209 */ /* 0x000fe20007810000 */
[----:B------:R-:W1:Y:S01]  /*4250*/  MUFU.EX2 R53, R53 ;  /* 0x0000003500357308 */ /* 0x000e620000000800 */
[C---:B--2---:R-:W-:Y:S01]  /*4260*/  FADD.FTZ R29, R49.reuse, R14 ;  /* 0x0000000e311d7221 */ /* 0x044fe20000010000 */
[----:B------:R-:W-:Y:S01]  /*4270*/  F2FP.BF16.F32.PACK_AB R204, R49, R48 ;  /* 0x0000003031cc723e */ /* 0x000fe200000010ff */
[--C-:B------:R-:W-:Y:S01]  /*4280*/  IMAD.MOV.U32 R49, RZ, RZ, R151.reuse ;  /* 0x000000ffff317224 */ /* 0x100fe200078e0097 */
[----:B------:R-:W-:Y:S01]  /*4290*/  FMNMX.FTZ R2, R31, R2, !PT ;  /* 0x000000021f027209 */ /* 0x000fe20007810000 */
[----:B------:R-:W-:-:S03]  /*42a0*/  IMAD.MOV.U32 R48, RZ, RZ, R151 ;  /* 0x000000ffff307224 */ /* 0x000fc600078e0097 */
[----:B------:R-:W-:Y:S01]  /*42b0*/  MUFU.EX2 R40, R40 ;  /* 0x0000002800287308 */ /* 0x000fe20000000800 */
[----:B------:R-:W2:Y:S07]  /*42c0*/  SHFL.BFLY PT, R3, R2, 0x2, 0x1f ;  /* 0x0c401f0002037f89 */ /* 0x000eae00000e0000 */
[----:B------:R-:W3:Y:S01]  /*42d0*/  MUFU.EX2 R41, R41 ;  /* 0x0000002900297308 */ /* 0x000ee20000000800 */
[----:B-1----:R-:W-:-:S07]  /*42e0*/  F2FP.BF16.F32.PACK_AB R206, R53, R52 ;  /* 0x0000003435ce723e */ /* 0x002fce00000010ff */
[----:B------:R-:W-:Y:S08]  /*42f0*/  MUFU.EX2 R44, R44 ;  /* 0x0000002c002c7308 */ /* 0x000ff00000000800 */
[----:B------:R-:W1:Y:S01]  /*4300*/  MUFU.EX2 R45, R45 ;  /* 0x0000002d002d7308 */ /* 0x000e620000000800 */
[----:B--2---:R-:W-:Y:S02]  /*4310*/  FMNMX.FTZ R5, R2, R3, !PT ;  /* 0x0000000302057209 */ /* 0x004fe40007810000 */
[----:B---3--:R-:W-:-:S03]  /*4320*/  F2FP.BF16.F32.PACK_AB R200, R41, R40 ;  /* 0x0000002829c8723e */ /* 0x008fc600000010ff */
[----:B------:R-:W2:Y:S02]  /*4330*/  SHFL.BFLY PT, R2, R5, 0x1, 0x1f ;  /* 0x0c201f0005027f89 */ /* 0x000ea400000e0000 */
[----:B------:R-:W-:Y:S08]  /*4340*/  MUFU.EX2 R32, R32 ;  /* 0x0000002000207308 */ /* 0x000ff00000000800 */
[----:B------:R-:W3:Y:S01]  /*4350*/  MUFU.EX2 R33, R33 ;  /* 0x0000002100217308 */ /* 0x000ee20000000800 */
[----:B-1----:R-:W-:-:S07]  /*4360*/  F2FP.BF16.F32.PACK_AB R202, R45, R44 ;  /* 0x0000002c2dca723e */ /* 0x002fce00000010ff */
[----:B------:R-:W-:Y:S01]  /*4370*/  MUFU.EX2 R36, R36 ;  /* 0x0000002400247308 */ /* 0x000fe20000000800 */
[----:B--2---:R-:W-:-:S07]  /*4380*/  FMNMX.FTZ R3, R5, R2, !PT ;  /* 0x0000000205037209 */ /* 0x004fce0007810000 */
[----:B------:R1:W-:Y:S01]  /*4390*/  MUFU.EX2 R5, R20 ;  /* 0x0000001400057308 */ /* 0x0003e20000000800 */
[----:B---3--:R-:W-:Y:S01]  /*43a0*/  F2FP.BF16.F32.PACK_AB R196, R33, R32 ;  /* 0x0000002021c4723e */ /* 0x008fe200000010ff */
[C---:B------:R-:W-:Y:S01]  /*43b0*/  FMUL.FTZ R2, R3.reuse, UR10 ;  /* 0x0000000a03027c20 */ /* 0x040fe20008410000 */
[----:B------:R-:W-:-:S04]  /*43c0*/  FSETP.NEU.FTZ.AND P2, PT, R3, -INF , PT ;  /* 0xff8000000300780b */ /* 0x000fc80003f5d000 */
[----:B------:R-:W-:Y:S01]  /*43d0*/  FSEL R2, R2, RZ, P2 ;  /* 0x000000ff02027208 */ /* 0x000fe20001000000 */
[----:B-1----:R-:W-:Y:S01]  /*43e0*/  FADD.FTZ R20, R52, R29 ;  /* 0x0000001d34147221 */ /* 0x002fe20000010000 */
[----:B------:R-:W1:Y:S01]  /*43f0*/  MUFU.EX2 R37, R37 ;  /* 0x0000002500257308 */ /* 0x000e620000000800 */
[----:B------:R-:W-:Y:S01]  /*4400*/  PLOP3.LUT P2, PT, PT, PT, UP0, 0x80, 0x0 ;  /* 0x000000000000781c */ /* 0x000fe20003f4f008 */
[----:B------:R-:W-:Y:S02]  /*4410*/  IMAD.MOV.U32 R52, RZ, RZ, R151 ;  /* 0x000000ffff347224 */ /* 0x000fe400078e0097 */
[--C-:B------:R-:W-:Y:S01]  /*4420*/  FFMA.FTZ R58, R58, UR10, -R2.reuse ;  /* 0x0000000a3a3a7c23 */ /* 0x100fe20008010802 */
[--C-:B------:R-:W-:Y:S01]  /*4430*/  FFMA.FTZ R59, R59, UR10, -R2.reuse ;  /* 0x0000000a3b3b7c23 */ /* 0x100fe20008010802 */
[--C-:B------:R-:W-:Y:S01]  /*4440*/  FFMA.FTZ R62, R62, UR10, -R2.reuse ;  /* 0x0000000a3e3e7c23 */ /* 0x100fe20008010802 */
[--C-:B------:R-:W-:Y:S01]  /*4450*/  FFMA.FTZ R63, R63, UR10, -R2.reuse ;  /* 0x0000000a3f3f7c23 */ /* 0x100fe20008010802 */
[--C-:B------:R-:W-:Y:S01]  /*4460*/  FFMA.FTZ R50, R50, UR10, -R2.reuse ;  /* 0x0000000a32327c23 */ /* 0x100fe20008010802 */
[--C-:B------:R-:W-:Y:S01]  /*4470*/  FFMA.FTZ R51, R51, UR10, -R2.reuse ;  /* 0x0000000a33337c23 */ /* 0x100fe20008010802 */
[----:B------:R-:W-:Y:S01]  /*4480*/  MUFU.EX2 R58, R58 ;  /* 0x0000003a003a7308 */ /* 0x000fe20000000800 */
[--C-:B------:R-:W-:Y:S01]  /*4490*/  FFMA.FTZ R54, R54, UR10, -R2.reuse ;  /* 0x0000000a36367c23 */ /* 0x100fe20008010802 */
[--C-:B------:R-:W-:Y:S01]  /*44a0*/  FFMA.FTZ R55, R55, UR10, -R2.reuse ;  /* 0x0000000a37377c23 */ /* 0x100fe20008010802 */
[--C-:B------:R-:W-:Y:S01]  /*44b0*/  FFMA.FTZ R42, R42, UR10, -R2.reuse ;  /* 0x0000000a2a2a7c23 */ /* 0x100fe20008010802 */
[----:B------:R-:W-:Y:S01]  /*44c0*/  FFMA.FTZ R43, R43, UR10, -R2 ;  /* 0x0000000a2b2b7c23 */ /* 0x000fe20008010802 */
[----:B------:R-:W-:Y:S01]  /*44d0*/  FADD.FTZ R29, R53, R20 ;  /* 0x00000014351d7221 */ /* 0x000fe20000010000 */
[--C-:B------:R-:W-:Y:S01]  /*44e0*/  FFMA.FTZ R46, R46, UR10, -R2.reuse ;  /* 0x0000000a2e2e7c23 */ /* 0x100fe20008010802 */
[--C-:B------:R-:W-:Y:S01]  /*44f0*/  FFMA.FTZ R47, R47, UR10, -R2.reuse ;  /* 0x0000000a2f2f7c23 */ /* 0x100fe20008010802 */
[----:B------:R-:W2:Y:S01]  /*4500*/  MUFU.EX2 R59, R59 ;  /* 0x0000003b003b7308 */ /* 0x000ea20000000800 */
[----:B------:R-:W-:Y:S01]  /*4510*/  FADD.FTZ R20, R40, R29 ;  /* 0x0000001d28147221 */ /* 0x000fe20000010000 */
[--C-:B------:R-:W-:Y:S01]  /*4520*/  FFMA.FTZ R34, R34, UR10, -R2.reuse ;  /* 0x0000000a22227c23 */ /* 0x100fe20008010802 */
[--C-:B------:R-:W-:Y:S01]  /*4530*/  FFMA.FTZ R35, R35, UR10, -R2.reuse ;  /* 0x0000000a23237c23 */ /* 0x100fe20008010802 */
[----:B------:R-:W-:Y:S01]  /*4540*/  FFMA.FTZ R38, R38, UR10, -R2 ;  /* 0x0000000a26267c23 */ /* 0x000fe20008010802 */
[----:B------:R-:W-:Y:S01]  /*4550*/  FADD.FTZ R29, R41, R20 ;  /* 0x00000014291d7221 */ /* 0x000fe20000010000 */
[--C-:B------:R-:W-:Y:S01]  /*4560*/  FFMA.FTZ R39, R39, UR10, -R2.reuse ;  /* 0x0000000a27277c23 */ /* 0x100fe20008010802 */
[--C-:B------:R-:W-:Y:S01]  /*4570*/  FFMA.FTZ R26, R26, UR10, -R2.reuse ;  /* 0x0000000a1a1a7c23 */ /* 0x100fe20008010802 */
[----:B------:R-:W3:Y:S01]  /*4580*/  MUFU.EX2 R62, R62 ;  /* 0x0000003e003e7308 */ /* 0x000ee20000000800 */
[----:B0-----:R-:W-:Y:S01]  /*4590*/  FADD.FTZ R0, R44, R29 ;  /* 0x0000001d2c007221 */ /* 0x001fe20000010000 */
[--C-:B------:R-:W-:Y:S01]  /*45a0*/  FFMA.FTZ R27, R27, UR10, -R2.reuse ;  /* 0x0000000a1b1b7c23 */ /* 0x100fe20008010802 */
[--C-:B------:R-:W-:Y:S01]  /*45b0*/  FFMA.FTZ R30, R30, UR10, -R2.reuse ;  /* 0x0000000a1e1e7c23 */ /* 0x100fe20008010802 */
[----:B------:R-:W-:Y:S01]  /*45c0*/  FFMA.FTZ R2, R31, UR10, -R2 ;  /* 0x0000000a1f027c23 */ /* 0x000fe20008010802 */
[----:B------:R-:W-:Y:S01]  /*45d0*/  FADD.FTZ R29, R45, R0 ;  /* 0x000000002d1d7221 */ /* 0x000fe20000010000 */
[----:B-1----:R-:W-:Y:S01]  /*45e0*/  F2FP.BF16.F32.PACK_AB R198, R37, R36 ;  /* 0x0000002425c6723e */ /* 0x002fe200000010ff */
[----:B------:R-:W-:Y:S01]  /*45f0*/  IMAD.MOV.U32 R53, RZ, RZ, R151 ;  /* 0x000000ffff357224 */ /* 0x000fe200078e0097 */
[----:B------:R-:W0:Y:S01]  /*4600*/  MUFU.EX2 R63, R63 ;  /* 0x0000003f003f7308 */ /* 0x000e220000000800 */
[----:B--2---:R-:W-:Y:S01]  /*4610*/  FADD.FTZ R21, R58, R59 ;  /* 0x0000003b3a157221 */ /* 0x004fe20000010000 */
[----:B------:R-:W-:Y:S01]  /*4620*/  F2FP.BF16.F32.PACK_AB R209, R59, R58 ;  /* 0x0000003a3bd1723e */ /* 0x000fe200000010ff */
[----:B------:R-:W-:-:S02]  /*4630*/  IMAD.MOV.U32 R59, RZ, RZ, R151 ;  /* 0x000000ffff3b7224 */ /* 0x000fc400078e0097 */
[--C-:B------:R-:W-:Y:S02]  /*4640*/  IMAD.MOV.U32 R58, RZ, RZ, R151.reuse ;  /* 0x000000ffff3a7224 */ /* 0x100fe400078e0097 */
[----:B------:R-:W-:Y:S01]  /*4650*/  IMAD.MOV.U32 R45, RZ, RZ, R151 ;  /* 0x000000ffff2d7224 */ /* 0x000fe200078e0097 */
[----:B------:R-:W1:Y:S01]  /*4660*/  MUFU.EX2 R50, R50 ;  /* 0x0000003200327308 */ /* 0x000e620000000800 */
[----:B---3--:R-:W-:Y:S01]  /*4670*/  FADD.FTZ R14, R62, R21 ;  /* 0x000000153e0e7221 */ /* 0x008fe20000010000 */
[--C-:B------:R-:W-:Y:S02]  /*4680*/  IMAD.MOV.U32 R44, RZ, RZ, R151.reuse ;  /* 0x000000ffff2c7224 */ /* 0x100fe400078e0097 */
[--C-:B------:R-:W-:Y:S02]  /*4690*/  IMAD.MOV.U32 R41, RZ, RZ, R151.reuse ;  /* 0x000000ffff297224 */ /* 0x100fe400078e0097 */
[--C-:B------:R-:W-:Y:S02]  /*46a0*/  IMAD.MOV.U32 R40, RZ, RZ, R151.reuse ;  /* 0x000000ffff287224 */ /* 0x100fe400078e0097 */
[----:B------:R-:W2:Y:S01]  /*46b0*/  MUFU.EX2 R51, R51 ;  /* 0x0000003300337308 */ /* 0x000ea20000000800 */
[C---:B0-----:R-:W-:Y:S01]  /*46c0*/  FADD.FTZ R21, R63.reuse, R14 ;  /* 0x0000000e3f157221 */ /* 0x041fe20000010000 */
[----:B------:R-:W-:Y:S01]  /*46d0*/  F2FP.BF16.F32.PACK_AB R211, R63, R62 ;  /* 0x0000003e3fd3723e */ /* 0x000fe200000010ff */
[----:B------:R-:W-:-:S02]  /*46e0*/  IMAD.MOV.U32 R63, RZ, RZ, R151 ;  /* 0x000000ffff3f7224 */ /* 0x000fc400078e0097 */
[--C-:B------:R-:W-:Y:S02]  /*46f0*/  IMAD.MOV.U32 R62, RZ, RZ, R151.reuse ;  /* 0x000000ffff3e7224 */ /* 0x100fe400078e0097 */
[----:B------:R-:W-:Y:S01]  /*4700*/  IMAD.MOV.U32 R31, RZ, RZ, R151 ;  /* 0x000000ffff1f7224 */ /* 0x000fe200078e0097 */
[----:B------:R-:W0:Y:S01]  /*4710*/  MUFU.EX2 R54, R54 ;  /* 0x0000003600367308 */ /* 0x000e220000000800 */
[----:B-1----:R-:W-:-:S07]  /*4720*/  FADD.FTZ R14, R50, R21 ;  /* 0x00000015320e7221 */ /* 0x002fce0000010000 */
[----:B------:R-:W1:Y:S01]  /*4730*/  MUFU.EX2 R55, R55 ;  /* 0x0000003700377308 */ /* 0x000e620000000800 */
[C---:B--2---:R-:W-:Y:S01]  /*4740*/  FADD.FTZ R21, R51.reuse, R14 ;  /* 0x0000000e33157221 */ /* 0x044fe20000010000 */
[----:B------:R-:W-:Y:S01]  /*4750*/  F2FP.BF16.F32.PACK_AB R205, R51, R50 ;  /* 0x0000003233cd723e */ /* 0x000fe200000010ff */
[--C-:B------:R-:W-:Y:S02]  /*4760*/  IMAD.MOV.U32 R51, RZ, RZ, R151.reuse ;  /* 0x000000ffff337224 */ /* 0x100fe400078e0097 */
[----:B------:R-:W-:-:S03]  /*4770*/  IMAD.MOV.U32 R50, RZ, RZ, R151 ;  /* 0x000000ffff327224 */ /* 0x000fc600078e0097 */
[----:B------:R-:W2:Y:S01]  /*4780*/  MUFU.EX2 R42, R42 ;  /* 0x0000002a002a7308 */ /* 0x000ea20000000800 */
[----:B0-----:R-:W-:-:S07]  /*4790*/  FADD.FTZ R14, R54, R21 ;  /* 0x00000015360e7221 */ /* 0x001fce0000010000 */
[----:B------:R-:W0:Y:S01]  /*47a0*/  MUFU.EX2 R43, R43 ;  /* 0x0000002b002b7308 */ /* 0x000e220000000800 */
[C---:B-1----:R-:W-:Y:S01]  /*47b0*/  FADD.FTZ R21, R55.reuse, R14 ;  /* 0x0000000e37157221 */ /* 0x042fe20000010000 */
[----:B------:R-:W-:Y:S01]  /*47c0*/  FADD.FTZ R14, R32, R29 ;  /* 0x0000001d200e7221 */ /* 0x000fe20000010000 */
[----:B------:R-:W-:Y:S01]  /*47d0*/  F2FP.BF16.F32.PACK_AB R207, R55, R54 ;  /* 0x0000003637cf723e */ /* 0x000fe200000010ff */
[--C-:B------:R-:W-:Y:S02]  /*47e0*/  IMAD.MOV.U32 R55, RZ, RZ, R151.reuse ;  /* 0x000000ffff377224 */ /* 0x100fe400078e0097 */
[----:B------:R-:W-:Y:S01]  /*47f0*/  FADD.FTZ R29, R33, R14 ;  /* 0x0000000e211d7221 */ /* 0x000fe20000010000 */
[----:B------:R-:W-:Y:S01]  /*4800*/  IMAD.MOV.U32 R54, RZ, RZ, R151 ;  /* 0x000000ffff367224 */ /* 0x000fe200078e0097 */
[----:B------:R-:W1:Y:S01]  /*4810*/  MUFU.EX2 R46, R46 ;  /* 0x0000002e002e7308 */ /* 0x000e620000000800 */
[----:B--2---:R-:W-:Y:S01]  /*4820*/  FADD.FTZ R0, R42, R21 ;  /* 0x000000152a007221 */ /* 0x004fe20000010000 */
[----:B------:R-:W-:Y:S01]  /*4830*/  FADD.FTZ R14, R36, R29 ;  /* 0x0000001d240e7221 */ /* 0x000fe20000010000 */
[----:B------:R-:W-:-:S02]  /*4840*/  IMAD.MOV.U32 R36, RZ, RZ, R151 ;  /* 0x000000ffff247224 */ /* 0x000fc400078e0097 */
[--C-:B------:R-:W-:Y:S02]  /*4850*/  IMAD.MOV.U32 R33, RZ, RZ, R151.reuse ;  /* 0x000000ffff217224 */ /* 0x100fe400078e0097 */
[----:B------:R-:W-:Y:S01]  /*4860*/  FADD.FTZ R29, R37, R14 ;  /* 0x0000000e251d7221 */ /* 0x000fe20000010000 */
[--C-:B------:R-:W-:Y:S01]  /*4870*/  IMAD.MOV.U32 R37, RZ, RZ, R151.reuse ;  /* 0x000000ffff257224 */ /* 0x100fe200078e0097 */
[----:B------:R-:W2:Y:S01]  /*4880*/  MUFU.EX2 R47, R47 ;  /* 0x0000002f002f7308 */ /* 0x000ea20000000800 */
[C---:B0-----:R-:W-:Y:S01]  /*4890*/  FADD.FTZ R21, R43.reuse, R0 ;  /* 0x000000002b157221 */ /* 0x041fe20000010000 */
[----:B------:R-:W-:Y:S01]  /*48a0*/  F2FP.BF16.F32.PACK_AB R201, R43, R42 ;  /* 0x0000002a2bc9723e */ /* 0x000fe200000010ff */
[--C-:B------:R-:W-:Y:S02]  /*48b0*/  IMAD.MOV.U32 R43, RZ, RZ, R151.reuse ;  /* 0x000000ffff2b7224 */ /* 0x100fe400078e0097 */
[--C-:B------:R-:W-:Y:S02]  /*48c0*/  IMAD.MOV.U32 R42, RZ, RZ, R151.reuse ;  /* 0x000000ffff2a7224 */ /* 0x100fe400078e0097 */
[----:B------:R-:W-:Y:S01]  /*48d0*/  IMAD.MOV.U32 R32, RZ, RZ, R151 ;  /* 0x000000ffff207224 */ /* 0x000fe200078e0097 */
[----:B------:R-:W0:Y:S01]  /*48e0*/  MUFU.EX2 R34, R34 ;  /* 0x0000002200227308 */ /* 0x000e220000000800 */
[----:B-1----:R-:W-:-:S07]  /*48f0*/  FADD.FTZ R0, R46, R21 ;  /* 0x000000152e007221 */ /* 0x002fce0000010000 */
[----:B------:R-:W1:Y:S01]  /*4900*/  MUFU.EX2 R35, R35 ;  /* 0x0000002300237308 */ /* 0x000e620000000800 */
[C---:B--2---:R-:W-:Y:S01]  /*4910*/  FADD.FTZ R21, R47.reuse, R0 ;  /* 0x000000002f157221 */ /* 0x044fe20000010000 */
[----:B------:R-:W-:Y:S01]  /*4920*/  F2FP.BF16.F32.PACK_AB R203, R47, R46 ;  /* 0x0000002e2fcb723e */ /* 0x000fe200000010ff */
[----:B------:R-:W-:Y:S01]  /*4930*/  IMAD.MOV.U32 R47, RZ, RZ, R151 ;  /* 0x000000ffff2f7224 */ /* 0x000fe200078e0097 */
[----:B------:R-:W-:-:S04]  /*4940*/  MOV R46, R151 ;  /* 0x00000097002e7202 */ /* 0x000fc80000000f00 */
[----:B------:R-:W2:Y:S01]  /*4950*/  MUFU.EX2 R24, R24 ;  /* 0x0000001800187308 */ /* 0x000ea20000000800 */
[----:B0-----:R-:W-:-:S07]  /*4960*/  FADD.FTZ R0, R34, R21 ;  /* 0x0000001522007221 */ /* 0x001fce0000010000 */
[----:B------:R-:W0:Y:S01]  /*4970*/  MUFU.EX2 R38, R38 ;  /* 0x0000002600267308 */ /* 0x000e220000000800 */
[C---:B-1----:R-:W-:Y:S01]  /*4980*/  FADD.FTZ R21, R35.reuse, R0 ;  /* 0x0000000023157221 */ /* 0x042fe20000010000 */
[----:B------:R-:W-:Y:S01]  /*4990*/  F2FP.BF16.F32.PACK_AB R197, R35, R34 ;  /* 0x0000002223c5723e */ /* 0x000fe200000010ff */
[--C-:B------:R-:W-:Y:S02]  /*49a0*/  IMAD.MOV.U32 R35, RZ, RZ, R151.reuse ;  /* 0x000000ffff237224 */ /* 0x100fe400078e0097 */
[----:B------:R-:W-:-:S03]  /*49b0*/  IMAD.MOV.U32 R34, RZ, RZ, R151 ;  /* 0x000000ffff227224 */ /* 0x000fc600078e0097 */
[----:B------:R-:W1:Y:S01]  /*49c0*/  MUFU.EX2 R25, R25 ;  /* 0x0000001900197308 */ /* 0x000e620000000800 */
[----:B--2---:R-:W-:-:S07]  /*49d0*/  FADD.FTZ R14, R24, R29 ;  /* 0x0000001d180e7221 */ /* 0x004fce0000010000 */
        /* <DEDUP_REMOVED lines=8> */
[C---:B--2---:R-:W-:Y:S01]  /*4a60*/  FADD.FTZ R21, R39.reuse, R0 ;  /* 0x0000000027157221 */ /* 0x044fe20000010000 */
[----:B------:R-:W-:Y:S01]  /*4a70*/  F2FP.BF16.F32.PACK_AB R199, R39, R38 ;  /* 0x0000002627c7723e */ /* 0x000fe200000010ff */
[--C-:B------:R-:W-:Y:S02]  /*4a80*/  IMAD.MOV.U32 R39, RZ, RZ, R151.reuse ;  /* 0x000000ffff277224 */ /* 0x100fe400078e0097 */
[----:B------:R-:W-:-:S03]  /*4a90*/  IMAD.MOV.U32 R38, RZ, RZ, R151 ;  /* 0x000000ffff267224 */ /* 0x000fc600078e0097 */
[----:B------:R-:W2:Y:S01]  /*4aa0*/  MUFU.EX2 R27, R27 ;  /* 0x0000001b001b7308 */ /* 0x000ea20000000800 */
[----:B0-----:R-:W-:Y:S01]  /*4ab0*/  FADD.FTZ R14, R28, R29 ;  /* 0x0000001d1c0e7221 */ /* 0x001fe20000010000 */
[C---:B------:R-:W-:Y:S01]  /*4ac0*/  F2FP.BF16.F32.PACK_AB R194, R5.reuse, R28 ;  /* 0x0000001c05c2723e */ /* 0x040fe200000010ff */
[--C-:B------:R-:W-:Y:S02]  /*4ad0*/  IMAD.MOV.U32 R29, RZ, RZ, R151.reuse ;  /* 0x000000ffff1d7224 */ /* 0x100fe400078e0097 */
[----:B------:R-:W-:Y:S01]  /*4ae0*/  FADD.FTZ R14, R5, R14 ;  /* 0x0000000e050e7221 */ /* 0x000fe20000010000 */
[----:B------:R-:W-:Y:S02]  /*4af0*/  IMAD.MOV.U32 R28, RZ, RZ, R151 ;  /* 0x000000ffff1c7224 */ /* 0x000fe400078e0097 */
[----:B------:R-:W0:Y:S01]  /*4b00*/  MUFU.EX2 R30, R30 ;  /* 0x0000001e001e7308 */ /* 0x000e220000000800 */
[----:B-1----:R-:W-:-:S07]  /*4b10*/  FADD.FTZ R0, R26, R21 ;  /* 0x000000151a007221 */ /* 0x002fce0000010000 */
[----:B------:R1:W3:Y:S01]  /*4b20*/  MUFU.EX2 R195, R2 ;  /* 0x0000000200c37308 */ /* 0x0002e20000000800 */
[C---:B--2---:R-:W-:Y:S01]  /*4b30*/  FADD.FTZ R5, R27.reuse, R0 ;  /* 0x000000001b057221 */ /* 0x044fe20000010000 */
[----:B------:R-:W-:Y:S01]  /*4b40*/  F2FP.BF16.F32.PACK_AB R193, R27, R26 ;  /* 0x0000001a1bc1723e */ /* 0x000fe200000010ff */
[--C-:B------:R-:W-:Y:S02]  /*4b50*/  IMAD.MOV.U32 R27, RZ, RZ, R151.reuse ;  /* 0x000000ffff1b7224 */ /* 0x100fe400078e0097 */
[----:B------:R-:W-:Y:S02]  /*4b60*/  IMAD.MOV.U32 R26, RZ, RZ, R151 ;  /* 0x000000ffff1a7224 */ /* 0x000fe400078e0097 */
[----:B0-----:R-:W-:Y:S01]  /*4b70*/  FADD.FTZ R0, R30, R5 ;  /* 0x000000051e007221 */ /* 0x001fe20000010000 */
[----:B-1----:R-:W-:-:S03]  /*4b80*/  IMAD.MOV.U32 R2, RZ, RZ, 0x3f800000 ;  /* 0x3f800000ff027424 */ /* 0x002fc600078e00ff */
[C---:B---3--:R-:W-:Y:S01]  /*4b90*/  FADD.FTZ R5, R195.reuse, R0 ;  /* 0x00000000c3057221 */ /* 0x048fe20000010000 */
[----:B------:R-:W-:Y:S01]  /*4ba0*/  F2FP.BF16.F32.PACK_AB R195, R195, R30 ;  /* 0x0000001ec3c3723e */ /* 0x000fe200000010ff */
[----:B------:R-:W-:Y:S02]  /*4bb0*/  IMAD.MOV.U32 R0, RZ, RZ, 0x3f800000 ;  /* 0x3f800000ff007424 */ /* 0x000fe400078e00ff */
[----:B------:R-:W-:Y:S01]  /*4bc0*/  IMAD.MOV.U32 R30, RZ, RZ, R151 ;  /* 0x000000ffff1e7224 */ /* 0x000fe200078e0097 */
[----:B------:R-:W-:Y:S06]  /*4bd0*/  @!P2 BRA `(.L_x_15) ;  /* 0x0000003c00a8a947 */ /* 0x000fec0003800000 */
[----:B------:R-:W-:Y:S01]  /*4be0*/  R2UR UR4, R152 ;  /* 0x00000000980472ca */ /* 0x000fe200000e0000 */
[----:B------:R-:W-:Y:S01]  /*4bf0*/  IMAD.MOV.U32 R20, RZ, RZ, R3 ;  /* 0x000000ffff147224 */ /* 0x000fe200078e0003 */
[----:B------:R-:W-:Y:S01]  /*4c00*/  CS2R R150, SRZ ;  /* 0x0000000000967805 */ /* 0x000fe2000001ff00 */
[----:B------:R-:W-:Y:S01]  /*4c10*/  IMAD.MOV.U32 R21, RZ, RZ, R4 ;  /* 0x000000ffff157224 */ /* 0x000fe200078e0004 */
[----:B------:R-:W-:Y:S01]  /*4c20*/  CS2R R146, SRZ ;  /* 0x0000000000927805 */ /* 0x000fe2000001ff00 */
[----:B------:R-:W-:Y:S01]  /*4c30*/  IMAD.MOV.U32 R0, RZ, RZ, 0x3f800000 ;  /* 0x3f800000ff007424 */ /* 0x000fe200078e00ff */
[----:B------:R-:W-:Y:S02]  /*4c40*/  CS2R R142, SRZ ;  /* 0x00000000008e7805 */ /* 0x000fe4000001ff00 */
[----:B------:R-:W-:Y:S02]  /*4c50*/  CS2R R138, SRZ ;  /* 0x00000000008a7805 */ /* 0x000fe4000001ff00 */
[----:B------:R-:W-:-:S02]  /*4c60*/  CS2R R134, SRZ ;  /* 0x0000000000867805 */ /* 0x000fc4000001ff00 */
[----:B------:R-:W-:Y:S02]  /*4c70*/  CS2R R130, SRZ ;  /* 0x0000000000827805 */ /* 0x000fe4000001ff00 */
[----:B------:R-:W-:Y:S02]  /*4c80*/  CS2R R126, SRZ ;  /* 0x00000000007e7805 */ /* 0x000fe4000001ff00 */
[----:B------:R-:W-:Y:S02]  /*4c90*/  CS2R R122, SRZ ;  /* 0x00000000007a7805 */ /* 0x000fe4000001ff00 */
[----:B------:R-:W-:Y:S01]  /*4ca0*/  CS2R R118, SRZ ;  /* 0x0000000000767805 */ /* 0x000fe2000001ff00 */
[----:B------:R-:W-:Y:S01]  /*4cb0*/  UIADD3 UR4, UR4, -0x2, URZ ;  /* 0xfffffffe04047890 */ /* 0x000fe2000fffe03f */
[----:B------:R-:W-:Y:S02]  /*4cc0*/  CS2R R114, SRZ ;  /* 0x0000000000727805 */ /* 0x000fe4000001ff00 */
[----:B------:R-:W-:-:S02]  /*4cd0*/  CS2R R110, SRZ ;  /* 0x00000000006e7805 */ /* 0x000fc4000001ff00 */
[----:B------:R-:W-:Y:S02]  /*4ce0*/  CS2R R106, SRZ ;  /* 0x00000000006a7805 */ /* 0x000fe4000001ff00 */
[----:B------:R-:W-:Y:S02]  /*4cf0*/  CS2R R102, SRZ ;  /* 0x0000000000667805 */ /* 0x000fe4000001ff00 */
[----:B------:R-:W-:Y:S01]  /*4d00*/  CS2R R98, SRZ ;  /* 0x0000000000627805 */ /* 0x000fe2000001ff00 */
[----:B------:R-:W-:Y:S01]  /*4d10*/  IMAD.U32 R222, RZ, RZ, UR4 ;  /* 0x00000004ffde7e24 */ /* 0x000fe2000f8e00ff */
[----:B------:R-:W-:Y:S02]  /*4d20*/  R2UR UR4, R16 ;  /* 0x00000000100472ca */ /* 0x000fe400000e0000 */
[----:B------:R-:W-:Y:S02]  /*4d30*/  CS2R R94, SRZ ;  /* 0x00000000005e7805 */ /* 0x000fe4000001ff00 */
[----:B------:R-:W-:-:S02]  /*4d40*/  CS2R R90, SRZ ;  /* 0x00000000005a7805 */ /* 0x000fc4000001ff00 */
[----:B------:R-:W-:Y:S02]  /*4d50*/  CS2R R86, SRZ ;  /* 0x0000000000567805 */ /* 0x000fe4000001ff00 */
[----:B------:R-:W-:Y:S02]  /*4d60*/  CS2R R82, SRZ ;  /* 0x0000000000527805 */ /* 0x000fe4000001ff00 */
[----:B------:R-:W-:Y:S02]  /*4d70*/  CS2R R78, SRZ ;  /* 0x00000000004e7805 */ /* 0x000fe4000001ff00 */
[----:B------:R-:W-:Y:S02]  /*4d80*/  CS2R R74, SRZ ;  /* 0x00000000004a7805 */ /* 0x000fe4000001ff00 */
[----:B------:R-:W-:Y:S02]  /*4d90*/  CS2R R70, SRZ ;  /* 0x0000000000467805 */ /* 0x000fe4000001ff00 */
[----:B------:R-:W-:-:S02]  /*4da0*/  CS2R R66, SRZ ;  /* 0x0000000000427805 */ /* 0x000fc4000001ff00 */
[----:B------:R-:W-:Y:S02]  /*4db0*/  CS2R R62, SRZ ;  /* 0x00000000003e7805 */ /* 0x000fe4000001ff00 */
[----:B------:R-:W-:Y:S02]  /*4dc0*/  CS2R R58, SRZ ;  /* 0x00000000003a7805 */ /* 0x000fe4000001ff00 */
[----:B------:R-:W-:Y:S02]  /*4dd0*/  CS2R R54, SRZ ;  /* 0x0000000000367805 */ /* 0x000fe4000001ff00 */
[----:B------:R-:W-:Y:S02]  /*4de0*/  CS2R R50, SRZ ;  /* 0x0000000000327805 */ /* 0x000fe4000001ff00 */
[----:B------:R-:W-:Y:S02]  /*4df0*/  MOV R230, UR4 ;  /* 0x0000000400e67c02 */ /* 0x000fe40008000f00 */
        /* <DEDUP_REMOVED lines=37> */
[----:B------:R-:W-:Y:S01]  /*5050*/  CS2R R24, SRZ ;  /* 0x0000000000187805 */ /* 0x000fe2000001ff00 */
[----:B------:R-:W-:-:S06]  /*5060*/  UMOV UR61, UR60 ;  /* 0x0000003c003d7c82 */ /* 0x000fcc0008000000 */
.L_x_24:
[----:B------:R-:W-:Y:S01]  /*5070*/  R2UR UR6, R230 ;  /* 0x00000000e60672ca */ /* 0x000fe200000e0000 */
[----:B------:R-:W-:-:S04]  /*5080*/  UIADD3 UR4, UR61, 0x1, URZ ;  /* 0x000000013d047890 */ /* 0x000fc8000fffe03f */
[----:B------:R-:W-:-:S04]  /*5090*/  UISETP.NE.AND UP0, UPT, UR4, 0x2, UPT ;  /* 0x000000020400788c */ /* 0x000fc8000bf05270 */
[----:B------:R-:W-:Y:S02]  /*50a0*/  USEL UR5, URZ, 0x1, UP0 ;  /* 0x000000013f057887 */ /* 0x000fe40008000000 */
[----:B------:R-:W-:Y:S02]  /*50b0*/  USEL UR60, UR4, URZ, UP0 ;  /* 0x0000003f043c7287 */ /* 0x000fe40008000000 */
[----:B------:R-:W-:-:S06]  /*50c0*/  ULOP3.LUT UR4, UR6, UR5, URZ, 0x3c, !UPT ;  /* 0x0000000506047292 */ /* 0x000fcc000f8e3c3f */
[----:B------:R-:W-:Y:S01]  /*50d0*/  IMAD.U32 R16, RZ, RZ, UR4 ;  /* 0x00000004ff107e24 */ /* 0x000fe2000f8e00ff */
[----:B------:R-:W-:Y:S06]  /*50e0*/  @!P0 BRA `(.L_x_16) ;  /* 0x0000000000048947 */ /* 0x000fec0003800000 */
[----:B------:R-:W-:Y:S01]  /*50f0*/  BPT.TRAP 0x1 ;  /* 0x000000040000795c */ /* 0x000fe20000300000 */
.L_x_16:
[----:B------:R-:W0:Y:S01]  /*5100*/  S2UR UR5, SR_CgaCtaId ;  /* 0x00000000000579c3 */ /* 0x000e220000008800 */
[----:B------:R-:W-:Y:S01]  /*5110*/  R2UR UR7, R16 ;  /* 0x00000000100772ca */ /* 0x000fe200000e0000 */
[----:B------:R-:W-:-:S12]  /*5120*/  UMOV UR4, 0x400 ;  /* 0x0000040000047882 */ /* 0x000fd80000000000 */
[----:B------:R-:W-:-:S05]  /*5130*/  IMAD.U32 R3, RZ, RZ, UR7 ;  /* 0x00000007ff037e24 */ /* 0x000fca000f8e00ff */
[----:B------:R-:W-:Y:S01]  /*5140*/  SHF.L.U32 R3, R3, 0x1f, RZ ;  /* 0x0000001f03037819 */ /* 0x000fe200000006ff */
[----:B0-----:R-:W-:-:S06]  /*5150*/  ULEA UR6, UR5, UR4, 0x18 ;  /* 0x0000000405067291 */ /* 0x001fcc000f8ec03f */
[----:B------:R-:W-:Y:S01]  /*5160*/  IMAD.U32 R231, RZ, RZ, UR6 ;  /* 0x00000006ffe77e24 */ /* 0x000fe2000f8e00ff */
[----:B------:R-:W-:-:S06]  /*5170*/  ULEA UR6, UR60, UR6, 0x3 ;  /* 0x000000063c067291 */ /* 0x000fcc000f8e183f */
[----:B------:R-:W-:-:S03]  /*5180*/  IMAD.U32 R223, RZ, RZ, UR6 ;  /* 0x00000006ffdf7e24 */ /* 0x000fc6000f8e00ff */
[----:B------:R0:W1:Y:S01]  /*5190*/  SYNCS.PHASECHK.TRANS64.TRYWAIT P2, [UR6+0x38830], R3 ;  /* 0x03883003ff0075a7 */ /* 0x0000620008040146 */
[----:B------:R-:W-:Y:S05]  /*51a0*/  @!P0 BRA `(.L_x_17) ;  /* 0x0000000000048947 */ /* 0x000fea0003800000 */
[----:B------:R-:W-:Y:S01]  /*51b0*/  BPT.TRAP 0x1 ;  /* 0x000000040000795c */ /* 0x000fe20000300000 */
.L_x_17:
[----:B-1----:R-:W-:Y:S05]  /*51c0*/  @P2 BRA `(.L_x_18) ;  /* 0x00000000000c2947 */ /* 0x002fea0003800000 */
[----:B------:R-:W-:-:S13]  /*51d0*/  R2UR UR4, R223 ;  /* 0x00000000df0472ca */ /* 0x000fda00000e0000 */
[----:B------:R-:W1:Y:S02]  /*51e0*/  SYNCS.PHASECHK.TRANS64.TRYWAIT P2, [UR4+0x38830], R3 ;  /* 0x03883003ff0075a7 */ /* 0x000e640008040144 */
[----:B-1----:R-:W-:Y:S05]  /*51f0*/  @!P2 BRA `(.L_x_19) ;  /* 0x000000b800e4a947 */ /* 0x002fea0003800000 */
.L_x_18:
[----:B------:R-:W-:Y:S01]  /*5200*/  R2UR UR4, R15 ;  /* 0x000000000f0472ca */ /* 0x000fe200000e0000 */
[----:B------:R-:W-:Y:S01]  /*5210*/  WARPGROUP.ARRIVE ;  /* 0x00000000000079c5 */ /* 0x000fe20000000000 */
[----:B------:R-:W-:Y:S01]  /*5220*/  R2UR UR18, R12 ;  /* 0x000000000c1272ca */ /* 0x000fe200000e0000 */
[----:B------:R-:W-:Y:S01]  /*5230*/  UMOV UR59, 0x40000040 ;  /* 0x40000040003b7882 */ /* 0x000fe20000000000 */
        /* <DEDUP_REMOVED lines=9> */
[----:B------:R-:W-:Y:S01]  /*52d0*/  UIMAD UR4, UR60, 0xa00, UR4 ;  /* 0x00000a003c0478a4 */ /* 0x000fe2000f8e0204 */
[-C--:B------:R-:W-:Y:S01]  /*52e0*/  FMUL.FTZ R24, R24, R2.reuse ;  /* 0x0000000218187220 */ /* 0x080fe20000410000 */
[----:B------:R-:W-:Y:S01]  /*52f0*/  UMOV UR56, UR18 ;  /* 0x0000001200387c82 */ /* 0x000fe20008000000 */
[----:B------:R-:W-:Y:S01]  /*5300*/  UMOV UR39, 0x40000040 ;  /* 0x4000004000277882 */ /* 0x000fe20000000000 */
[----:B------:R-:W-:Y:S01]  /*5310*/  UMOV UR57, UR19 ;  /* 0x0000001300397c82 */ /* 0x000fe20008000000 */
[----:B------:R-:W-:Y:S01]  /*5320*/  UIADD3 UR5, UR4, 0x80, URZ ;  /* 0x0000008004057890 */ /* 0x000fe2000fffe03f */
[-C--:B------:R-:W-:Y:S01]  /*5330*/  FMUL.FTZ R25, R25, R2.reuse ;  /* 0x0000000219197220 */ /* 0x080fe20000410000 */
[----:B------:R-:W-:Y:S01]  /*5340*/  UMOV UR58, UR4 ;  /* 0x00000004003a7c82 */ /* 0x000fe20008000000 */
[----:B------:R-:W-:Y:S01]  /*5350*/  UIADD3 UR6, UR4, 0x100, URZ ;  /* 0x0000010004067890 */ /* 0x000fe2000fffe03f */
[----:B------:R-:W-:Y:S01]  /*5360*/  HGMMA.64x16x16.F32.BF16 R184, gdesc[UR56], RZ, !UPT, gsb0 ;  /* 0x0020000038b879f0 */ /* 0x000fe2000c0018ff */
[----:B------:R-:W-:Y:S01]  /*5370*/  UMOV UR56, UR18 ;  /* 0x0000001200387c82 */ /* 0x000fe20008000000 */
[----:B------:R-:W-:Y:S01]  /*5380*/  UMOV UR57, UR19 ;  /* 0x0000001300397c82 */ /* 0x000fe20008000000 */
[----:B------:R-:W-:Y:S01]  /*5390*/  UMOV UR58, UR5 ;  /* 0x00000005003a7c82 */ /* 0x000fe20008000000 */
[----:B------:R-:W-:Y:S01]  /*53a0*/  UMOV UR59, 0x40000040 ;  /* 0x40000040003b7882 */ /* 0x000fe20000000000 */
[----:B------:R-:W-:Y:S01]  /*53b0*/  UIADD3 UR5, UR4, 0x180, URZ ;  /* 0x0000018004057890 */ /* 0x000fe2000fffe03f */
[-C--:B------:R-:W-:Y:S01]  /*53c0*/  FMUL.FTZ R28, R28, R2.reuse ;  /* 0x000000021c1c7220 */ /* 0x080fe20000410000 */
        /* <DEDUP_REMOVED lines=12> */
[----:B------:R-:W-:Y:S01]  /*5490*/  UMOV UR43, 0x40000040 ;  /* 0x40000040002b7882 */ /* 0x000fe20000000000 */
        /* <DEDUP_REMOVED lines=31> */
[----:B------:R-:W-:Y:S01]  /*5690*/  FMUL.FTZ R89, R89, R2 ;  /* 0x0000000259597220 */ /* 0x000fe20000410000 */
[----:B------:R-:W-:-:S02]  /*56a0*/  WARPGROUP.DEPBAR.LE gsb0, 0x0 ;  /* 0x00008000000079c5 */ /* 0x000fc40000010000 */
[----:B------:R-:W-:Y:S01]  /*56b0*/  WARPGROUP.ARRIVE ;  /* 0x00000000000079c5 */ /* 0x000fe20000000000 */
[-C--:B------:R-:W-:Y:S01]  /*56c0*/  FMUL.FTZ R92, R92, R2.reuse ;  /* 0x000000025c5c7220 */ /* 0x080fe20000410000 */
[-C--:B------:R-:W-:Y:S01]  /*56d0*/  FMUL.FTZ R93, R93, R2.reuse ;  /* 0x000000025d5d7220 */ /* 0x080fe20000410000 */
[-C--:B------:R-:W-:Y:S01]  /*56e0*/  FMUL.FTZ R96, R96, R2.reuse ;  /* 0x0000000260607220 */ /* 0x080fe20000410000 */
[-C--:B------:R-:W-:Y:S01]  /*56f0*/  FMUL.FTZ R97, R97, R2.reuse ;  /* 0x0000000261617220 */ /* 0x080fe20000410000 */
[-C--:B------:R-:W-:Y:S01]  /*5700*/  FMUL.FTZ R100, R100, R2.reuse ;  /* 0x0000000264647220 */ /* 0x080fe20000410000 */
[----:B------:R-:W-:Y:S01]  /*5710*/  HGMMA.64x16x16.F32.BF16 R176, gdesc[UR56], RZ, !UPT, gsb0 ;  /* 0x0020000038b079f0 */ /* 0x000fe2000c0018ff */
[----:B------:R-:W-:Y:S01]  /*5720*/  UMOV UR56, UR18 ;  /* 0x0000001200387c82 */ /* 0x000fe20008000000 */
[----:B------:R-:W-:Y:S01]  /*5730*/  UMOV UR57, UR19 ;  /* 0x0000001300397c82 */ /* 0x000fe20008000000 */
[----:B------:R-:W-:Y:S01]  /*5740*/  UMOV UR58, UR6 ;  /* 0x00000006003a7c82 */ /* 0x000fe20008000000 */
        /* <DEDUP_REMOVED lines=100> */
[----:B------:R-:W-:-:S06]  /*5d90*/  WARPGROUP.ARRIVE ;  /* 0x00000000000079c5 */ /* 0x000fcc0000000000 */
[----:B------:R-:W-:Y:S01]  /*5da0*/  HGMMA.64x16x16.F32.BF16 R160, gdesc[UR56], RZ, !UPT, gsb0 ;  /* 0x0020000038a079f0 */ /* 0x000fe2000c0018ff */
        /* <DEDUP_REMOVED lines=21> */
[----:B------:R-:W-:Y:S01]  /*5f00*/  UIADD3 UR5, UR4, 0x182, URZ ;  /* 0x0000018204057890 */ /* 0x000fe2000fffe03f */
        /* <DEDUP_REMOVED lines=65> */
[----:B------:R-:W-:Y:S01]  /*6320*/  UMOV UR11, 0x40000040 ;  /* 0x40000040000b7882 */ /* 0x000fe20000000000 */
[----:B------:R-:W-:Y:S01]  /*6330*/  UIADD3 UR6, UR4, 0x106, URZ ;  /* 0x0000010604067890 */ /* 0x000fe2000fffe03f */
        /* <DEDUP_REMOVED lines=32> */
[----:B------:R-:W-:Y:S02]  /*6540*/  UIADD3 UR10, UR4, 0x986, URZ ;  /* 0x00000986040a7890 */ /* 0x000fe4000fffe03f */
        /* <DEDUP_REMOVED lines=27> */
[----:B------:R-:W-:Y:S02]  /*6700*/  R2UR UR14, R6 ;  /* 0x00000000060e72ca */ /* 0x000fe400000e0000 */
[----:B------:R-:W-:-:S11]  /*6710*/  R2UR UR15, R7 ;  /* 0x00000000070f72ca */ /* 0x000fd600000e0000 */
[----:B------:R-:W-:Y:S02]  /*6720*/  UMOV UR56, UR14 ;  /* 0x0000000e00387c82 */ /* 0x000fe40008000000 */
[----:B------:R-:W-:Y:S01]  /*6730*/  UMOV UR57, UR15 ;  /* 0x0000000f00397c82 */ /* 0x000fe20008000000 */
        /* <DEDUP_REMOVED lines=266> */
[----:B------:R-:W-:-:S03]  /*77e0*/  UIADD3 UR6, UR4, 0x886, URZ ;  /* 0x0000088604067890 */ /* 0x000fc6000fffe03f */
[----:B------:R-:W-:Y:S01]  /*77f0*/  UMOV UR4, UR14 ;  /* 0x0000000e00047c82 */ /* 0x000fe20008000000 */
[----:B------:R-:W-:Y:S02]  /*7800*/  WARPGROUP.DEPBAR.LE gsb0, 0x0 ;  /* 0x00008000000079c5 */ /* 0x000fe40000010000 */
[----:B------:R-:W-:-:S06]  /*7810*/  WARPGROUP.ARRIVE ;  /* 0x00000000000079c5 */ /* 0x000fcc0000000000 */
[----:B------:R-:W-:Y:S03]  /*7820*/  HGMMA.64x16x16.F32.BF16 R152, gdesc[UR52], R152, gsb0 ;  /* 0x00200000349879f0 */ /* 0x000fe60008001898 */
        /* <DEDUP_REMOVED lines=16> */
[----:B------:R-:W-:Y:S01]  /*7930*/  UMOV UR7, 0x40000040 ;  /* 0x4000004000077882 */ /* 0x000fe20000000000 */
        /* <DEDUP_REMOVED lines=10> */
[----:B------:R-:W-:Y:S02]  /*79e0*/  WARPGROUP.DEPBAR.LE gsb0, 0x0 ;  /* 0x00008000000079c5 */ /* 0x000fe40000010000 */
[----:B------:R-:W-:-:S06]  /*79f0*/  WARPGROUP.ARRIVE ;  /* 0x00000000000079c5 */ /* 0x000fcc0000000000 */
[----:B------:R-:W-:Y:S03]  /*7a00*/  HGMMA.64x16x16.F32.BF16 R152, gdesc[UR4], R152, gsb0 ;  /* 0x00200000049879f0 */ /* 0x000fe60008001898 */
[----:B------:R-:W-:Y:S02]  /*7a10*/  WARPGROUP.DEPBAR.LE gsb0, 0x0 ;  /* 0x00008000000079c5 */ /* 0x000fe40000010000 */
[----:B------:R-:W-:Y:S05]  /*7a20*/  @!P0 BRA `(.L_x_20) ;  /* 0x0000000000048947 */ /* 0x000fea0003800000 */
[----:B------:R-:W-:Y:S01]  /*7a30*/  BPT.TRAP 0x1 ;  /* 0x000000040000795c */ /* 0x000fe20000300000 */
.L_x_20:
[----:B------:R-:W-:Y:S02]  /*7a40*/  R2UR UR4, R231 ;  /* 0x00000000e70472ca */ /* 0x000fe400000e0000 */
[----:B------:R-:W-:-:S11]  /*7a50*/  R2UR UR5, R230 ;  /* 0x00000000e60572ca */ /* 0x000fd600000e0000 */
[----:B------:R-:W-:Y:S02]  /*7a60*/  ULEA UR4, UR61, UR4, 0x3 ;  /* 0x000000043d047291 */ /* 0x000fe4000f8e183f */
[----:B------:R-:W-:-:S05]  /*7a70*/  IMAD.U32 R0, RZ, RZ, UR5 ;  /* 0x00000005ff007e24 */ /* 0x000fca000f8e00ff */
[----:B------:R-:W-:-:S04]  /*7a80*/  SHF.L.U32 R0, R0, 0x1f, RZ ;  /* 0x0000001f00007819 */ /* 0x000fc800000006ff */
[----:B------:R2:W3:Y:S01]  /*7a90*/  SYNCS.PHASECHK.TRANS64.TRYWAIT P2, [UR4+0x38850], R0 ;  /* 0x03885000ff0075a7 */ /* 0x0004e20008040144 */
[----:B------:R-:W-:Y:S05]  /*7aa0*/  @!P0 BRA `(.L_x_21) ;  /* 0x0000000000048947 */ /* 0x000fea0003800000 */
[----:B------:R-:W-:Y:S01]  /*7ab0*/  BPT.TRAP 0x1 ;  /* 0x000000040000795c */ /* 0x000fe20000300000 */
.L_x_21:
[----:B---3--:R-:W-:Y:S05]  /*7ac0*/  @P2 BRA `(.L_x_22) ;  /* 0x0000000000082947 */ /* 0x008fea0003800000 */
[----:B------:R-:W3:Y:S02]  /*7ad0*/  SYNCS.PHASECHK.TRANS64.TRYWAIT P2, [UR4+0x38850], R0 ;  /* 0x03885000ff0075a7 */ /* 0x000ee40008040144 */
[----:B---3--:R-:W-:Y:S05]  /*7ae0*/  @!P2 BRA `(.L_x_23) ;  /* 0x0000009000c4a947 */ /* 0x008fea0003800000 */
.L_x_22:
[----:B------:R-:W-:Y:S01]  /*7af0*/  R2UR UR5, R231 ;  /* 0x00000000e70572ca */ /* 0x000fe200000e0000 */
[----:B------:R-:W-:Y:S01]  /*7b00*/  WARPGROUP.ARRIVE ;  /* 0x00000000000079c5 */ /* 0x000fe20000000000 */
[----:B------:R-:W-:Y:S01]  /*7b10*/  UMOV UR7, 0x40000040 ;  /* 0x4000004000077882 */ /* 0x000fe20000000000 */
[----:B0-2---:R-:W-:Y:S01]  /*7b20*/  FMNMX.FTZ R0, R184, R21, !PT ;  /* 0x00000015b8007209 */ /* 0x005fe20007810000 */
[----:B------:R-:W-:Y:S01]  /*7b30*/  ULDC UR10, c[0x0][0x988] ;  /* 0x00026200000a7ab9 */ /* 0x000fe20000000800 */
[----:B------:R-:W-:Y:S02]  /*7b40*/  R2UR UR11, R223 ;  /* 0x00000000df0b72ca */ /* 0x000fe400000e0000 */
[----:B-1----:R-:W-:-:S04]  /*7b50*/  FMNMX.FTZ R3, R185, R0, !PT ;  /* 0x00000000b9037209 */ /* 0x002fc80007810000 */
[----:B------:R-:W-:Y:S02]  /*7b60*/  FMNMX.FTZ R0, R188, R3, !PT ;  /* 0x00000003bc007209 */ /* 0x000fe40007810000 */
[----:B------:R-:W-:Y:S02]  /*7b70*/  UIADD3 UR5, UR5, 0x400, URZ ;  /* 0x0000040005057890 */ /* 0x000fe4000fffe03f */
[----:B------:R-:W-:Y:S02]  /*7b80*/  FMNMX.FTZ R3, R189, R0, !PT ;  /* 0x00000000bd037209 */ /* 0x000fe40007810000 */
[----:B------:R-:W-:Y:S02]  /*7b90*/  USHF.R.U32.HI UR5, URZ, 0x4, UR5 ;  /* 0x000000043f057899 */ /* 0x000fe40008011605 */
[----:B------:R-:W-:Y:S02]  /*7ba0*/  FMNMX.FTZ R0, R176, R3, !PT ;  /* 0x00000003b0007209 */ /* 0x000fe40007810000 */
[----:B------:R-:W-:-:S02]  /*7bb0*/  ULOP3.LUT UR5, UR5, 0x3fff, URZ, 0xc0, !UPT ;  /* 0x00003fff05057892 */ /* 0x000fc4000f8ec03f */
[----:B------:R-:W-:Y:S02]  /*7bc0*/  FMNMX.FTZ R3, R177, R0, !PT ;  /* 0x00000000b1037209 */ /* 0x000fe40007810000 */
[----:B------:R-:W-:Y:S02]  /*7bd0*/  ULOP3.LUT UR5, UR5, 0x2800000, URZ, 0xfc, !UPT ;  /* 0x0280000005057892 */ /* 0x000fe4000f8efc3f */
[----:B------:R-:W-:Y:S02]  /*7be0*/  FMNMX.FTZ R0, R180, R3, !PT ;  /* 0x00000003b4007209 */ /* 0x000fe40007810000 */
[----:B------:R-:W-:Y:S02]  /*7bf0*/  UIMAD UR5, UR61, 0xa00, UR5 ;  /* 0x00000a003d0578a4 */ /* 0x000fe4000f8e0205 */
[----:B------:R-:W-:Y:S01]  /*7c00*/  FMNMX.FTZ R3, R181, R0, !PT ;  /* 0x00000000b5037209 */ /* 0x000fe20007810000 */
[----:B------:R-:W-:-:S03]  /*7c10*/  UMOV UR61, UR60 ;  /* 0x0000003c003d7c82 */ /* 0x000fc60008000000 */
[----:B------:R-:W-:Y:S01]  /*7c20*/  FMNMX.FTZ R0, R168, R3, !PT ;  /* 0x00000003a8007209 */ /* 0x000fe20007810000 */
[----:B------:R-:W-:Y:S02]  /*7c30*/  UMOV UR6, UR5 ;  /* 0x0000000500067c82 */ /* 0x000fe40008000000 */
[----:B------:R-:W-:Y:S01]  /*7c40*/  HGMMA.64x256x16.F32.BF16 R24, R208, gdesc[UR4].tnspB, R24, gsb0 ;  /* 0x43e00004d0187df0 */ /* 0x000fe20008001818 */
[----:B------:R-:W-:Y:S01]  /*7c50*/  UIADD3 UR6, UR5, 0x80, URZ ;  /* 0x0000008005067890 */ /* 0x000fe2000fffe03f */
[----:B------:R-:W-:Y:S01]  /*7c60*/  FMNMX.FTZ R3, R169, R0, !PT ;  /* 0x00000000a9037209 */ /* 0x000fe20007810000 */
[----:B------:R-:W-:-:S03]  /*7c70*/  UMOV UR7, 0x40000040 ;  /* 0x4000004000077882 */ /* 0x000fc60000000000 */
[----:B------:R-:W-:-:S04]  /*7c80*/  FMNMX.FTZ R0, R172, R3, !PT ;  /* 0x00000003ac007209 */ /* 0x000fc80007810000 */
        /* <DEDUP_REMOVED lines=8> */
[----:B------:R-:W-:Y:S02]  /*7d10*/  FMNMX.FTZ R2, R157, R0, !PT ;  /* 0x000000009d027209 */ /* 0x000fe40007810000 */
[----:B------:R-:W-:-:S03]  /*7d20*/  FMNMX.FTZ R0, R186, R20, !PT ;  /* 0x00000014ba007209 */ /* 0x000fc60007810000 */
[----:B------:R-:W0:Y:S01]  /*7d30*/  SHFL.BFLY PT, R3, R2, 0x2, 0x1f ;  /* 0x0c401f0002037f89 */ /* 0x000e2200000e0000 */
[----:B------:R-:W-:Y:S02]  /*7d40*/  WARPGROUP.DEPBAR.LE gsb0, 0x0 ;  /* 0x00008000000079c5 */ /* 0x000fe40000010000 */
[----:B------:R-:W-:-:S06]  /*7d50*/  WARPGROUP.ARRIVE ;  /* 0x00000000000079c5 */ /* 0x000fcc0000000000 */
[----:B------:R-:W-:Y:S01]  /*7d60*/  HGMMA.64x256x16.F32.BF16 R24, R204, gdesc[UR4].tnspB, R24, gsb0 ;  /* 0x43e00004cc187df0 */ /* 0x000fe20008001818 */
[----:B------:R-:W-:Y:S01]  /*7d70*/  UIADD3 UR6, UR5, 0x100, URZ ;  /* 0x0000010005067890 */ /* 0x000fe2000fffe03f */
[----:B------:R-:W-:Y:S01]  /*7d80*/  UMOV UR7, 0x40000040 ;  /* 0x4000004000077882 */ /* 0x000fe20000000000 */
[----:B------:R-:W-:Y:S02]  /*7d90*/  WARPGROUP.DEPBAR.LE gsb0, 0x0 ;  /* 0x00008000000079c5 */ /* 0x000fe40000010000 */
[----:B------:R-:W-:-:S15]  /*7da0*/  WARPGROUP.ARRIVE ;  /* 0x00000000000079c5 */ /* 0x000fde0000000000 */
[----:B------:R-:W-:-:S08]  /*7db0*/  NOP ;  /* 0x0000000000007918 */ /* 0x000fd00000000000 */
[----:B------:R-:W-:Y:S01]  /*7dc0*/  HGMMA.64x256x16.F32.BF16 R24, R200, gdesc[UR4].tnspB, R24, gsb0 ;  /* 0x43e00004c8187df0 */ /* 0x000fe20008001818 */
[----:B------:R-:W-:Y:S01]  /*7dd0*/  UIADD3 UR6, UR5, 0x180, URZ ;  /* 0x0000018005067890 */ /* 0x000fe2000fffe03f */
[----:B------:R-:W-:Y:S01]  /*7de0*/  UMOV UR7, 0x40000040 ;  /* 0x4000004000077882 */ /* 0x000fe20000000000 */
[----:B------:R-:W-:Y:S02]  /*7df0*/  WARPGROUP.DEPBAR.LE gsb0, 0x0 ;  /* 0x00008000000079c5 */ /* 0x000fe40000010000 */
[----:B------:R-:W-:Y:S01]  /*7e00*/  WARPGROUP.ARRIVE ;  /* 0x00000000000079c5 */ /* 0x000fe20000000000 */
[----:B0-----:R-:W-:-:S15]  /*7e10*/  FMNMX.FTZ R200, R2, R3, !PT ;  /* 0x0000000302c87209 */ /* 0x001fde0007810000 */
[----:B------:R-:W-:-:S07]  /*7e20*/  NOP ;  /* 0x0000000000007918 */ /* 0x000fce0000000000 */
[----:B------:R-:W-:Y:S01]  /*7e30*/  HGMMA.64x256x16.F32.BF16 R24, R196, gdesc[UR4].tnspB, R24, gsb0 ;  /* 0x43e00004c4187df0 */ /* 0x000fe20008001818 */
[----:B------:R-:W0:Y:S01]  /*7e40*/  SHFL.BFLY PT, R3, R200, 0x1, 0x1f ;  /* 0x0c201f00c8037f89 */ /* 0x000e2200000e0000 */
[----:B------:R-:W-:Y:S01]  /*7e50*/  UIADD3 UR6, UR5, 0x200, URZ ;  /* 0x0000020005067890 */ /* 0x000fe2000fffe03f */
[----:B------:R-:W-:Y:S01]  /*7e60*/  R2UR UR5, R222 ;  /* 0x00000000de0572ca */ /* 0x000fe200000e0000 */
[----:B------:R-:W-:-:S12]  /*7e70*/  UMOV UR7, 0x40000040 ;  /* 0x4000004000077882 */ /* 0x000fd80000000000 */
[----:B------:R-:W-:Y:S02]  /*7e80*/  ISETP.LT.AND P2, PT, RZ, UR5, PT ;  /* 0x00000005ff007c0c */ /* 0x000fe4000bf41270 */
[----:B0-----:R-:W-:Y:S02]  /*7e90*/  FMNMX.FTZ R4, R200, R3, !PT ;  /* 0x00000003c8047209 */ /* 0x001fe40007810000 */
[----:B------:R-:W-:-:S03]  /*7ea0*/  FMNMX.FTZ R3, R187, R0, !PT ;  /* 0x00000000bb037209 */ /* 0x000fc60007810000 */
[C---:B------:R-:W-:Y:S01]  /*7eb0*/  FMUL.FTZ R0, R4.reuse, UR10 ;  /* 0x0000000a04007c20 */ /* 0x040fe20008410000 */
[----:B------:R-:W-:-:S03]  /*7ec0*/  FADD.FTZ R21, -R4, R21 ;  /* 0x0000001504157221 */ /* 0x000fc60000010100 */
[--C-:B------:R-:W-:Y:S01]  /*7ed0*/  FFMA.FTZ R204, R176, UR10, -R0.reuse ;  /* 0x0000000ab0cc7c23 */ /* 0x100fe20008010800 */
[----:B------:R-:W-:Y:S01]  /*7ee0*/  FMUL.FTZ R21, R21, UR10 ;  /* 0x0000000a15157c20 */ /* 0x000fe20008410000 */
[--C-:B------:R-:W-:Y:S01]  /*7ef0*/  FFMA.FTZ R208, R185, UR10, -R0.reuse ;  /* 0x0000000ab9d07c23 */ /* 0x100fe20008010800 */
[--C-:B------:R-:W-:Y:S01]  /*7f00*/  FFMA.FTZ R185, R177, UR10, -R0.reuse ;  /* 0x0000000ab1b97c23 */ /* 0x100fe20008010800 */
[--C-:B------:R-:W-:Y:S01]  /*7f10*/  FFMA.FTZ R177, R181, UR10, -R0.reuse ;  /* 0x0000000ab5b17c23 */ /* 0x100fe20008010800 */
[----:B------:R0:W-:Y:S01]  /*7f20*/  MUFU.EX2 R2, R21 ;  /* 0x0000001500027308 */ /* 0x0001e20000000800 */
[--C-:B------:R-:W-:Y:S01]  /*7f30*/  FFMA.FTZ R181, R161, UR10, -R0.reuse ;  /* 0x0000000aa1b57c23 */ /* 0x100fe20008010800 */
[--C-:B------:R-:W-:Y:S01]  /*7f40*/  FFMA.FTZ R210, R188, UR10, -R0.reuse ;  /* 0x0000000abcd27c23 */ /* 0x100fe20008010800 */
[--C-:B------:R-:W-:Y:S01]  /*7f50*/  FFMA.FTZ R189, R189, UR10, -R0.reuse ;  /* 0x0000000abdbd7c23 */ /* 0x100fe20008010800 */
[--C-:B------:R-:W-:Y:S01]  /*7f60*/  FFMA.FTZ R206, R180, UR10, -R0.reuse ;  /* 0x0000000ab4ce7c23 */ /* 0x100fe20008010800 */
[--C-:B------:R-:W-:Y:S01]  /*7f70*/  FFMA.FTZ R200, R168, UR10, -R0.reuse ;  /* 0x0000000aa8c87c23 */ /* 0x100fe20008010800 */
[--C-:B------:R-:W-:Y:S01]  /*7f80*/  FFMA.FTZ R169, R169, UR10, -R0.reuse ;  /* 0x0000000aa9a97c23 */ /* 0x100fe20008010800 */
[--C-:B------:R-:W-:Y:S01]  /*7f90*/  FFMA.FTZ R202, R172, UR10, -R0.reuse ;  /* 0x0000000aacca7c23 */ /* 0x100fe20008010800 */
[--C-:B------:R-:W-:Y:S01]  /*7fa0*/  FFMA.FTZ R173, R173, UR10, -R0.reuse ;  /* 0x0000000aadad7c23 */ /* 0x100fe20008010800 */
[--C-:B0-----:R-:W-:Y:S01]  /*7fb0*/  FFMA.FTZ R21, R152, UR10, -R0.reuse ;  /* 0x0000000a98157c23 */ /* 0x101fe20008010800 */
[--C-:B------:R-:W-:Y:S01]  /*7fc0*/  FFMA.FTZ R152, R153, UR10, -R0.reuse ;  /* 0x0000000a99987c23 */ /* 0x100fe20008010800 */
[--C-:B------:R-:W-:Y:S01]  /*7fd0*/  FFMA.FTZ R161, R165, UR10, -R0.reuse ;  /* 0x0000000aa5a17c23 */ /* 0x100fe20008010800 */
[--C-:B------:R-:W-:Y:S01]  /*7fe0*/  FFMA.FTZ R153, R156, UR10, -R0.reuse ;  /* 0x0000000a9c997c23 */ /* 0x100fe20008010800 */
[----:B------:R-:W-:Y:S01]  /*7ff0*/  FFMA.FTZ R157, R157, UR10, -R0 ;  /* 0x0000000a9d9d7c23 */ /* 0x000fe20008010800 */
[----:B------:R-:W-:Y:S08]  /*8000*/  MUFU.EX2 R208, R208 ;  /* 0x000000d000d07308 */ /* 0x000ff00000000800 */
        /* <DEDUP_REMOVED lines=14> */
[----:B------:R-:W-:Y:S01]  /*80f0*/  MUFU.EX2 R153, R153 ;  /* 0x0000009900997308 */ /* 0x000fe20000000800 */
[----:B------:R-:W-:-:S02]  /*8100*/  WARPGROUP.DEPBAR.LE gsb0, 0x0 ;  /* 0x00008000000079c5 */ /* 0x000fc40000010000 */
[----:B------:R-:W-:Y:S01]  /*8110*/  WARPGROUP.ARRIVE ;  /* 0x00000000000079c5 */ /* 0x000fe20000000000 */
[----:B------:R-:W-:Y:S01]  /*8120*/  FMNMX.FTZ R196, R190, R3, !PT ;  /* 0x00000003bec47209 */ /* 0x000fe20007810000 */
[--C-:B------:R-:W-:Y:S01]  /*8130*/  FFMA.FTZ R197, R184, UR10, -R0.reuse ;  /* 0x0000000ab8c57c23 */ /* 0x100fe20008010800 */
[--C-:B------:R-:W-:Y:S02]  /*8140*/  FFMA.FTZ R198, R164, UR10, -R0.reuse ;  /* 0x0000000aa4c67c23 */ /* 0x100fe40008010800 */
[----:B------:R-:W-:Y:S01]  /*8150*/  FMNMX.FTZ R3, R191, R196, !PT ;  /* 0x000000c4bf037209 */ /* 0x000fe20007810000 */
[----:B------:R-:W-:Y:S01]  /*8160*/  HGMMA.64x256x16.F32.BF16 R24, R192, gdesc[UR4].tnspB, R24, gsb0 ;  /* 0x43e00004c0187df0 */ /* 0x000fe20008001818 */
[----:B------:R-:W-:Y:S01]  /*8170*/  FFMA.FTZ R196, R160, UR10, -R0 ;  /* 0x0000000aa0c47c23 */ /* 0x000fe20008010800 */
[----:B------:R-:W-:Y:S01]  /*8180*/  MUFU.EX2 R197, R197 ;  /* 0x000000c500c57308 */ /* 0x000fe20000000800 */
[----:B------:R-:W-:-:S04]  /*8190*/  FMNMX.FTZ R184, R178, R3, !PT ;  /* 0x00000003b2b87209 */ /* 0x000fc80007810000 */
[----:B------:R-:W-:-:S03]  /*81a0*/  FMNMX.FTZ R3, R179, R184, !PT ;  /* 0x000000b8b3037209 */ /* 0x000fc60007810000 */
[----:B------:R-:W-:Y:S01]  /*81b0*/  MUFU.EX2 R196, R196 ;  /* 0x000000c400c47308 */ /* 0x000fe20000000800 */
[----:B------:R-:W-:-:S04]  /*81c0*/  FMNMX.FTZ R184, R182, R3, !PT ;  /* 0x00000003b6b87209 */ /* 0x000fc80007810000 */
[----:B------:R-:W-:-:S03]  /*81d0*/  FMNMX.FTZ R3, R183, R184, !PT ;  /* 0x000000b8b7037209 */ /* 0x000fc60007810000 */
[----:B------:R-:W-:Y:S01]  /*81e0*/  MUFU.EX2 R198, R198 ;  /* 0x000000c600c67308 */ /* 0x000fe20000000800 */
        /* <DEDUP_REMOVED lines=11> */
[----:B------:R-:W-:-:S05]  /*82a0*/  FMNMX.FTZ R176, R159, R176, !PT ;  /* 0x000000b09fb07209 */ /* 0x000fca0007810000 */
[----:B------:R-:W0:Y:S02]  /*82b0*/  SHFL.BFLY PT, R3, R176, 0x2, 0x1f ;  /* 0x0c401f00b0037f89 */ /* 0x000e2400000e0000 */
[----:B0-----:R-:W-:-:S05]  /*82c0*/  FMNMX.FTZ R3, R176, R3, !PT ;  /* 0x00000003b0037209 */ /* 0x001fca0007810000 */
[----:B------:R-:W0:Y:S02]  /*82d0*/  SHFL.BFLY PT, R160, R3, 0x1, 0x1f ;  /* 0x0c201f0003a07f89 */ /* 0x000e2400000e0000 */
[----:B0-----:R-:W-:-:S05]  /*82e0*/  FMNMX.FTZ R3, R3, R160, !PT ;  /* 0x000000a003037209 */ /* 0x001fca0007810000 */
[C---:B------:R-:W-:Y:S01]  /*82f0*/  FADD.FTZ R0, -R3.reuse, R20 ;  /* 0x0000001403007221 */ /* 0x040fe20000010100 */
[----:B------:R-:W-:Y:S01]  /*8300*/  FMUL.FTZ R156, R3, UR10 ;  /* 0x0000000a039c7c20 */ /* 0x000fe20008410000 */
[----:B------:R0:W-:Y:S02]  /*8310*/  MUFU.EX2 R20, R157 ;  /* 0x0000009d00147308 */ /* 0x0001e40000000800 */
[----:B------:R-:W-:Y:S01]  /*8320*/  FMUL.FTZ R0, R0, UR10 ;  /* 0x0000000a00007c20 */ /* 0x000fe20008410000 */
[--C-:B------:R-:W-:Y:S01]  /*8330*/  FFMA.FTZ R209, R186, UR10, -R156.reuse ;  /* 0x0000000abad17c23 */ /* 0x100fe2000801089c */
[--C-:B------:R-:W-:Y:S01]  /*8340*/  FFMA.FTZ R160, R187, UR10, -R156.reuse ;  /* 0x0000000abba07c23 */ /* 0x100fe2000801089c */
[--C-:B------:R-:W-:Y:S01]  /*8350*/  FFMA.FTZ R211, R190, UR10, -R156.reuse ;  /* 0x0000000abed37c23 */ /* 0x100fe2000801089c */
[--C-:B------:R-:W-:Y:S01]  /*8360*/  FFMA.FTZ R164, R191, UR10, -R156.reuse ;  /* 0x0000000abfa47c23 */ /* 0x100fe2000801089c */
[----:B------:R-:W-:Y:S01]  /*8370*/  FFMA.FTZ R205, R178, UR10, -R156 ;  /* 0x0000000ab2cd7c23 */ /* 0x000fe2000801089c */
[----:B------:R-:W-:Y:S01]  /*8380*/  MUFU.EX2 R0, R0 ;  /* 0x0000000000007308 */ /* 0x000fe20000000800 */
[----:B0-----:R-:W-:-:S02]  /*8390*/  IMAD.U32 R157, RZ, RZ, UR11 ;  /* 0x0000000bff9d7e24 */ /* 0x001fc4000f8e00ff */
[--C-:B------:R-:W-:Y:S01]  /*83a0*/  FFMA.FTZ R168, R179, UR10, -R156.reuse ;  /* 0x0000000ab3a87c23 */ /* 0x100fe2000801089c */
[--C-:B------:R-:W-:Y:S01]  /*83b0*/  FFMA.FTZ R207, R182, UR10, -R156.reuse ;  /* 0x0000000ab6cf7c23 */ /* 0x100fe2000801089c */
[--C-:B------:R-:W-:Y:S01]  /*83c0*/  FFMA.FTZ R172, R183, UR10, -R156.reuse ;  /* 0x0000000ab7ac7c23 */ /* 0x100fe2000801089c */
[----:B------:R-:W-:Y:S02]  /*83d0*/  @!P1 VIADD R157, R157, 0x38840 ;  /* 0x000388409d9d9836 */ /* 0x000fe40000000000 */
[--C-:B------:R-:W-:Y:S01]  /*83e0*/  FFMA.FTZ R201, R170, UR10, -R156.reuse ;  /* 0x0000000aaac97c23 */ /* 0x100fe2000801089c */
[--C-:B------:R-:W-:Y:S01]  /*83f0*/  FFMA.FTZ R162, R162, UR10, -R156.reuse ;  /* 0x0000000aa2a27c23 */ /* 0x100fe2000801089c */
[----:B------:R-:W0:Y:S01]  /*8400*/  MUFU.EX2 R209, R209 ;  /* 0x000000d100d17308 */ /* 0x000e220000000800 */
[--C-:B------:R-:W-:Y:S01]  /*8410*/  FFMA.FTZ R199, R166, UR10, -R156.reuse ;  /* 0x0000000aa6c77c23 */ /* 0x100fe2000801089c */
[----:B------:R-:W-:Y:S01]  /*8420*/  @!P1 PRMT R157, RZ, 0x654, R157 ;  /* 0x00000654ff9d9816 */ /* 0x000fe2000000009d */
[--C-:B------:R-:W-:Y:S01]  /*8430*/  FFMA.FTZ R170, R171, UR10, -R156.reuse ;  /* 0x0000000aabaa7c23 */ /* 0x100fe2000801089c */
[--C-:B------:R-:W-:Y:S01]  /*8440*/  FFMA.FTZ R203, R174, UR10, -R156.reuse ;  /* 0x0000000aaecb7c23 */ /* 0x100fe2000801089c */
[--C-:B------:R-:W-:Y:S01]  /*8450*/  FFMA.FTZ R174, R175, UR10, -R156.reuse ;  /* 0x0000000aafae7c23 */ /* 0x100fe2000801089c */
[--C-:B------:R-:W-:Y:S01]  /*8460*/  FFMA.FTZ R167, R167, UR10, -R156.reuse ;  /* 0x0000000aa7a77c23 */ /* 0x100fe2000801089c */
[--C-:B------:R-:W-:Y:S01]  /*8470*/  FFMA.FTZ R155, R155, UR10, -R156.reuse ;  /* 0x0000000a9b9b7c23 */ /* 0x100fe2000801089c */
[----:B------:R-:W1:Y:S01]  /*8480*/  MUFU.EX2 R160, R160 ;  /* 0x000000a000a07308 */ /* 0x000e620000000800 */
[----:B------:R-:W-:Y:S01]  /*8490*/  FFMA.FTZ R158, R158, UR10, -R156 ;  /* 0x0000000a9e9e7c23 */ /* 0x000fe2000801089c */
[----:B------:R-:W-:Y:S01]  /*84a0*/  IMAD.U32 R171, RZ, RZ, UR4 ;  /* 0x00000004ffab7e24 */ /* 0x000fe2000f8e00ff */
[----:B------:R-:W-:Y:S01]  /*84b0*/  UIADD3 UR4, UR5, -0x1, URZ ;  /* 0xffffffff05047890 */ /* 0x000fe2000fffe03f */
[----:B------:R-:W-:-:S02]  /*84c0*/  R2UR UR5, R16 ;  /* 0x00000000100572ca */ /* 0x000fc400000e0000 */
[----:B------:R-:W-:Y:S02]  /*84d0*/  @!P1 VIADD R171, R171, 0x38860 ;  /* 0x00038860abab9836 */ /* 0x000fe40000000000 */
[----:B------:R-:W2:Y:S01]  /*84e0*/  MUFU.EX2 R211, R211 ;  /* 0x000000d300d37308 */ /* 0x000ea20000000800 */
[----:B0-----:R-:W-:Y:S01]  /*84f0*/  FFMA.FTZ R165, R0, R5, R209 ;  /* 0x0000000500a57223 */ /* 0x001fe200000100d1 */
[----:B------:R-:W-:Y:S01]  /*8500*/  IMAD.U32 R222, RZ, RZ, UR4 ;  /* 0x00000004ffde7e24 */ /* 0x000fe2000f8e00ff */
[----:B------:R-:W-:-:S05]  /*8510*/  @!P1 PRMT R171, RZ, 0x654, R171 ;  /* 0x00000654ffab9816 */ /* 0x000fca00000000ab */
[----:B------:R-:W0:Y:S01]  /*8520*/  MUFU.EX2 R164, R164 ;  /* 0x000000a400a47308 */ /* 0x000e220000000800 */
[C---:B-1----:R-:W-:Y:S01]  /*8530*/  FADD.FTZ R176, R160.reuse, R165 ;  /* 0x000000a5a0b07221 */ /* 0x042fe20000010000 */
[----:B------:R-:W-:Y:S01]  /*8540*/  F2FP.BF16.F32.PACK_AB R209, R160, R209 ;  /* 0x000000d1a0d1723e */ /* 0x000fe200000010ff */
[----:B------:R-:W-:-:S05]  /*8550*/  IMAD.U32 R230, RZ, RZ, UR5 ;  /* 0x00000005ffe67e24 */ /* 0x000fca000f8e00ff */
[----:B------:R-:W1:Y:S08]  /*8560*/  MUFU.EX2 R205, R205 ;  /* 0x000000cd00cd7308 */ /* 0x000e700000000800 */
[----:B------:R-:W3:Y:S08]  /*8570*/  MUFU.EX2 R168, R168 ;  /* 0x000000a800a87308 */ /* 0x000ef00000000800 */
[----:B------:R-:W4:Y:S08]  /*8580*/  MUFU.EX2 R207, R207 ;  /* 0x000000cf00cf7308 */ /* 0x000f300000000800 */
[----:B------:R-:W-:Y:S08]  /*8590*/  MUFU.EX2 R172, R172 ;  /* 0x000000ac00ac7308 */ /* 0x000ff00000000800 */
[----:B------:R5:W-:Y:S08]  /*85a0*/  MUFU.EX2 R5, R162 ;  /* 0x000000a200057308 */ /* 0x000bf00000000800 */
[----:B------:R-:W-:Y:S08]  /*85b0*/  MUFU.EX2 R201, R201 ;  /* 0x000000c900c97308 */ /* 0x000ff00000000800 */
[----:B------:R-:W-:Y:S08]  /*85c0*/  MUFU.EX2 R170, R170 ;  /* 0x000000aa00aa7308 */ /* 0x000ff00000000800 */
[----:B------:R-:W-:Y:S08]  /*85d0*/  MUFU.EX2 R203, R203 ;  /* 0x000000cb00cb7308 */ /* 0x000ff00000000800 */
[----:B------:R-:W-:Y:S08]  /*85e0*/  MUFU.EX2 R174, R174 ;  /* 0x000000ae00ae7308 */ /* 0x000ff00000000800 */
[----:B------:R-:W-:Y:S08]  /*85f0*/  MUFU.EX2 R199, R199 ;  /* 0x000000c700c77308 */ /* 0x000ff00000000800 */
[----:B------:R-:W-:Y:S01]  /*8600*/  MUFU.EX2 R158, R158 ;  /* 0x0000009e009e7308 */ /* 0x000fe20000000800 */
[----:B------:R-:W-:-:S02]  /*8610*/  WARPGROUP.DEPBAR.LE gsb0, 0x0 ;  /* 0x00008000000079c5 */ /* 0x000fc40000010000 */
[----:B------:R2:W-:Y:S05]  /*8620*/  @!P1 SYNCS.ARRIVE.TRANS64.RED.A1T0 RZ, [R157+URZ], RZ ;  /* 0x000000ff9dff99a7 */ /* 0x0005ea000810043f */
[----:B------:R-:W-:Y:S01]  /*8630*/  MUFU.EX2 R193, R155 ;  /* 0x0000009b00c17308 */ /* 0x000fe20000000800 */
[----:B------:R-:W-:Y:S02]  /*8640*/  F2FP.BF16.F32.PACK_AB R192, R152, R21 ;  /* 0x0000001598c0723e */ /* 0x000fe400000010ff */
[----:B------:R-:W-:Y:S01]  /*8650*/  F2FP.BF16.F32.PACK_AB R194, R20, R153 ;  /* 0x0000009914c2723e */ /* 0x000fe200000010ff */
[----:B--2---:R-:W-:Y:S01]  /*8660*/  FFMA.FTZ R157, R2, R14, R197 ;  /* 0x0000000e029d7223 */ /* 0x004fe200000100c5 */
[----:B------:R-:W-:Y:S01]  /*8670*/  FFMA.FTZ R14, R163, UR10, -R156 ;  /* 0x0000000aa30e7c23 */ /* 0x000fe2000801089c */
[----:B------:R2:W-:Y:S02]  /*8680*/  @!P1 SYNCS.ARRIVE.TRANS64.RED.A1T0 RZ, [R171+URZ], RZ ;  /* 0x000000ffabff99a7 */ /* 0x0005e4000810043f */
[C---:B------:R-:W-:Y:S01]  /*8690*/  FADD.FTZ R157, R208.reuse, R157 ;  /* 0x0000009dd09d7221 */ /* 0x040fe20000010000 */
[----:B------:R-:W-:-:S02]  /*86a0*/  F2FP.BF16.F32.PACK_AB R208, R208, R197 ;  /* 0x000000c5d0d0723e */ /* 0x000fc400000010ff */
[----:B------:R-:W2:Y:S01]  /*86b0*/  MUFU.EX2 R14, R14 ;  /* 0x0000000e000e7308 */ /* 0x000ea20000000800 */
[----:B------:R-:W-:Y:S01]  /*86c0*/  FADD.FTZ R178, R210, R157 ;  /* 0x0000009dd2b27221 */ /* 0x000fe20000010000 */
[----:B------:R-:W-:Y:S01]  /*86d0*/  FADD.FTZ R157, R211, R176 ;  /* 0x000000b0d39d7221 */ /* 0x000fe20000010000 */
[C---:B0-----:R-:W-:Y:S02]  /*86e0*/  F2FP.BF16.F32.PACK_AB R211, R164.reuse, R211 ;  /* 0x000000d3a4d3723e */ /* 0x041fe400000010ff */
[----:B------:R-:W-:Y:S01]  /*86f0*/  FADD.FTZ R163, R189, R178 ;  /* 0x000000b2bda37221 */ /* 0x000fe20000010000 */
[----:B------:R-:W-:Y:S01]  /*8700*/  FADD.FTZ R166, R164, R157 ;  /* 0x0000009da4a67221 */ /* 0x000fe20000010000 */
[--C-:B------:R-:W-:Y:S01]  /*8710*/  FFMA.FTZ R157, R154, UR10, -R156.reuse ;  /* 0x0000000a9a9d7c23 */ /* 0x100fe2000801089c */
[----:B------:R-:W-:Y:S01]  /*8720*/  FFMA.FTZ R156, R159, UR10, -R156 ;  /* 0x0000000a9f9c7c23 */ /* 0x000fe2000801089c */
[----:B-----5:R-:W-:Y:S01]  /*8730*/  FADD.FTZ R162, R204, R163 ;  /* 0x000000a3cca27221 */ /* 0x020fe20000010000 */
[----:B-1----:R-:W-:Y:S01]  /*8740*/  FADD.FTZ R163, R205, R166 ;  /* 0x000000a6cda37221 */ /* 0x002fe20000010000 */
[----:B------:R0:W-:Y:S01]  /*8750*/  MUFU.EX2 R164, R157 ;  /* 0x0000009d00a47308 */ /* 0x0001e20000000800 */
[----:B------:R-:W-:Y:S01]  /*8760*/  F2FP.BF16.F32.PACK_AB R210, R189, R210 ;  /* 0x000000d2bdd2723e */ /* 0x000fe200000010ff */
[C---:B------:R-:W-:Y:S01]  /*8770*/  FADD.FTZ R165, R185.reuse, R162 ;  /* 0x000000a2b9a57221 */ /* 0x040fe20000010000 */
[----:B---3--:R-:W-:Y:S01]  /*8780*/  FADD.FTZ R154, R168, R163 ;  /* 0x000000a3a89a7221 */ /* 0x008fe20000010000 */
[----:B------:R-:W-:-:S02]  /*8790*/  F2FP.BF16.F32.PACK_AB R204, R185, R204 ;  /* 0x000000ccb9cc723e */ /* 0x000fc400000010ff */
[----:B------:R-:W-:Y:S01]  /*87a0*/  FADD.FTZ R162, R206, R165 ;  /* 0x000000a5cea27221 */ /* 0x000fe20000010000 */
[----:B----4-:R-:W-:Y:S01]  /*87b0*/  FADD.FTZ R159, R207, R154 ;  /* 0x0000009acf9f7221 */ /* 0x010fe20000010000 */
[----:B------:R-:W-:Y:S01]  /*87c0*/  MUFU.EX2 R156, R156 ;  /* 0x0000009c009c7308 */ /* 0x000fe20000000800 */
[----:B--2---:R-:W-:Y:S01]  /*87d0*/  F2FP.BF16.F32.PACK_AB R197, R14, R5 ;  /* 0x000000050ec5723e */ /* 0x004fe200000010ff */
[----:B------:R-:W-:Y:S01]  /*87e0*/  FADD.FTZ R163, R177, R162 ;  /* 0x000000a2b1a37221 */ /* 0x000fe20000010000 */
[----:B------:R-:W-:Y:S01]  /*87f0*/  FADD.FTZ R162, R172, R159 ;  /* 0x0000009faca27221 */ /* 0x000fe20000010000 */
[----:B------:R-:W-:Y:S02]  /*8800*/  F2FP.BF16.F32.PACK_AB R205, R168, R205 ;  /* 0x000000cda8cd723e */ /* 0x000fe400000010ff */
[----:B------:R-:W-:Y:S01]  /*8810*/  FADD.FTZ R166, R200, R163 ;  /* 0x000000a3c8a67221 */ /* 0x000fe20000010000 */
[----:B------:R-:W-:Y:S01]  /*8820*/  FADD.FTZ R159, R201, R162 ;  /* 0x000000a2c99f7221 */ /* 0x000fe20000010000 */
[----:B------:R-:W1:Y:S01]  /*8830*/  MUFU.EX2 R154, R167 ;  /* 0x000000a7009a7308 */ /* 0x000e620000000800 */
[----:B------:R-:W-:Y:S01]  /*8840*/  F2FP.BF16.F32.PACK_AB R206, R177, R206 ;  /* 0x000000ceb1ce723e */ /* 0x000fe200000010ff */
[----:B------:R-:W-:Y:S01]  /*8850*/  FADD.FTZ R163, R169, R166 ;  /* 0x000000a6a9a37221 */ /* 0x000fe20000010000 */
[----:B------:R-:W-:Y:S01]  /*8860*/  FADD.FTZ R160, R170, R159 ;  /* 0x0000009faaa07221 */ /* 0x000fe20000010000 */
[----:B------:R-:W-:-:S02]  /*8870*/  F2FP.BF16.F32.PACK_AB R207, R172, R207 ;  /* 0x000000cfaccf723e */ /* 0x000fc400000010ff */
[----:B------:R-:W-:Y:S01]  /*8880*/  FADD.FTZ R162, R202, R163 ;  /* 0x000000a3caa27221 */ /* 0x000fe20000010000 */
[----:B------:R-:W-:Y:S01]  /*8890*/  FADD.FTZ R159, R203, R160 ;  /* 0x000000a0cb9f7221 */ /* 0x000fe20000010000 */
[----:B------:R-:W-:Y:S02]  /*88a0*/  F2FP.BF16.F32.PACK_AB R200, R169, R200 ;  /* 0x000000c8a9c8723e */ /* 0x000fe400000010ff */
[----:B------:R-:W-:Y:S01]  /*88b0*/  FADD.FTZ R163, R173, R162 ;  /* 0x000000a2ada37221 */ /* 0x000fe20000010000 */
[----:B------:R-:W-:Y:S01]  /*88c0*/  FADD.FTZ R160, R174, R159 ;  /* 0x0000009faea07221 */ /* 0x000fe20000010000 */
[----:B------:R-:W-:Y:S02]  /*88d0*/  F2FP.BF16.F32.PACK_AB R201, R170, R201 ;  /* 0x000000c9aac9723e */ /* 0x000fe400000010ff */
[----:B------:R-:W-:Y:S01]  /*88e0*/  FADD.FTZ R162, R196, R163 ;  /* 0x000000a3c4a27221 */ /* 0x000fe20000010000 */
[----:B0-----:R-:W-:Y:S01]  /*88f0*/  FADD.FTZ R157, R5, R160 ;  /* 0x000000a0059d7221 */ /* 0x001fe20000010000 */
[----:B------:R-:W-:-:S02]  /*8900*/  F2FP.BF16.F32.PACK_AB R202, R173, R202 ;  /* 0x000000caadca723e */ /* 0x000fc400000010ff */
[----:B------:R-:W-:Y:S01]  /*8910*/  FADD.FTZ R159, R181, R162 ;  /* 0x000000a2b59f7221 */ /* 0x000fe20000010000 */
[----:B------:R-:W-:Y:S01]  /*8920*/  FADD.FTZ R160, R14, R157 ;  /* 0x0000009d0ea07221 */ /* 0x000fe20000010000 */
[----:B------:R-:W-:Y:S02]  /*8930*/  F2FP.BF16.F32.PACK_AB R203, R174, R203 ;  /* 0x000000cbaecb723e */ /* 0x000fe400000010ff */
[----:B------:R-:W-:Y:S01]  /*8940*/  FADD.FTZ R162, R198, R159 ;  /* 0x0000009fc6a27221 */ /* 0x000fe20000010000 */
[----:B------:R-:W-:Y:S01]  /*8950*/  FADD.FTZ R155, R199, R160 ;  /* 0x000000a0c79b7221 */ /* 0x000fe20000010000 */
[----:B------:R-:W-:Y:S02]  /*8960*/  F2FP.BF16.F32.PACK_AB R196, R181, R196 ;  /* 0x000000c4b5c4723e */ /* 0x000fe400000010ff */
[C---:B------:R-:W-:Y:S01]  /*8970*/  FADD.FTZ R162, R161.reuse, R162 ;  /* 0x000000a2a1a27221 */ /* 0x040fe20000010000 */
[----:B-1----:R-:W-:Y:S01]  /*8980*/  FADD.FTZ R155, R154, R155 ;  /* 0x0000009b9a9b7221 */ /* 0x002fe20000010000 */
[----:B------:R-:W-:-:S02]  /*8990*/  F2FP.BF16.F32.PACK_AB R198, R161, R198 ;  /* 0x000000c6a1c6723e */ /* 0x000fc400000010ff */
[----:B------:R-:W-:Y:S01]  /*89a0*/  FADD.FTZ R5, R21, R162 ;  /* 0x000000a215057221 */ /* 0x000fe20000010000 */
[----:B------:R-:W-:Y:S01]  /*89b0*/  FADD.FTZ R155, R164, R155 ;  /* 0x0000009ba49b7221 */ /* 0x000fe20000010000 */
[----:B------:R-:W-:Y:S01]  /*89c0*/  F2FP.BF16.F32.PACK_AB R199, R154, R199 ;  /* 0x000000c79ac7723e */ /* 0x000fe200000010ff */
[----:B------:R-:W-:Y:S02]  /*89d0*/  IMAD.MOV.U32 R21, RZ, RZ, R4 ;  /* 0x000000ffff157224 */ /* 0x000fe400078e0004 */
[----:B------:R-:W-:Y:S01]  /*89e0*/  FADD.FTZ R14, R152, R5 ;  /* 0x00000005980e7221 */ /* 0x000fe20000010000 */
[C---:B------:R-:W-:Y:S01]  /*89f0*/  FADD.FTZ R155, R193.reuse, R155 ;  /* 0x0000009bc19b7221 */ /* 0x040fe20000010000 */
[----:B------:R-:W-:Y:S02]  /*8a00*/  F2FP.BF16.F32.PACK_AB R193, R193, R164 ;  /* 0x000000a4c1c1723e */ /* 0x000fe400000010ff */
[----:B------:R-:W-:Y:S01]  /*8a10*/  FADD.FTZ R5, R153, R14 ;  /* 0x0000000e99057221 */ /* 0x000fe20000010000 */
[----:B------:R-:W-:Y:S01]  /*8a20*/  FADD.FTZ R155, R158, R155 ;  /* 0x0000009b9e9b7221 */ /* 0x000fe20000010000 */
[----:B------:R-:W-:-:S02]  /*8a30*/  F2FP.BF16.F32.PACK_AB R195, R156, R158 ;  /* 0x0000009e9cc3723e */ /* 0x000fc400000010ff */
[----:B------:R-:W-:Y:S01]  /*8a40*/  FADD.FTZ R14, R20, R5 ;  /* 0x00000005140e7221 */ /* 0x000fe20000010000 */
[----:B------:R-:W-:Y:S01]  /*8a50*/  FADD.FTZ R5, R156, R155 ;  /* 0x0000009b9c057221 */ /* 0x000fe20000010000 */
[----:B------:R-:W-:Y:S01]  /*8a60*/  IMAD.MOV.U32 R20, RZ, RZ, R3 ;  /* 0x000000ffff147224 */ /* 0x000fe200078e0003 */
[----:B------:R-:W-:Y:S06]  /*8a70*/  @P2 BRA `(.L_x_24) ;  /* 0xffffffc4007c2947 */ /* 0x000fec000383ffff */
.L_x_15:
[----:B------:R-:W-:Y:S06]  /*8a80*/  BAR.ARV 0x8, 0x180 ;  /* 0x0206000000007b1d */ /* 0x000fec0000002000 */
        /* <DEDUP_REMOVED lines=128> */
[----:B------:R-:W-:Y:S06]  /*9290*/  @!P0 BRA `(.L_x_25) ;  /* 0x0000000000048947 */ /* 0x000fec0003800000 */
[----:B------:R-:W-:Y:S01]  /*92a0*/  BPT.TRAP 0x1 ;  /* 0x000000040000795c */ /* 0x000fe20000300000 */
.L_x_25:
[----:B------:R-:W0:Y:S01]  /*92b0*/  S2UR UR5, SR_CgaCtaId ;  /* 0x00000000000579c3 */ /* 0x000e220000008800 */
[----:B------:R-:W-:Y:S01]  /*92c0*/  R2UR UR6, R16 ;  /* 0x00000000100672ca */ /* 0x000fe200000e0000 */
[----:B------:R-:W-:-:S12]  /*92d0*/  UMOV UR4, 0x400 ;  /* 0x0000040000047882 */ /* 0x000fd80000000000 */
[----:B------:R-:W-:-:S05]  /*92e0*/  IMAD.U32 R0, RZ, RZ, UR6 ;  /* 0x00000006ff007e24 */ /* 0x000fca000f8e00ff */
[----:B------:R-:W-:Y:S01]  /*92f0*/  SHF.L.U32 R0, R0, 0x1f, RZ ;  /* 0x0000001f00007819 */ /* 0x000fe200000006ff */
[----:B0-----:R-:W-:-:S04]  /*9300*/  ULEA UR4, UR5, UR4, 0x18 ;  /* 0x0000000405047291 */ /* 0x001fc8000f8ec03f */
[----:B------:R-:W-:-:S09]  /*9310*/  ULEA UR12, UR60, UR4, 0x3 ;  /* 0x000000043c0c7291 */ /* 0x000fd2000f8e183f */
[----:B------:R0:W1:Y:S01]  /*9320*/  SYNCS.PHASECHK.TRANS64.TRYWAIT P2, [UR12+0x38850], R0 ;  /* 0x03885000ff0075a7 */ /* 0x000062000804014c */
[----:B------:R-:W-:Y:S05]  /*9330*/  @!P0 BRA `(.L_x_26) ;  /* 0x0000000000048947 */ /* 0x000fea0003800000 */
[----:B------:R-:W-:Y:S01]  /*9340*/  BPT.TRAP 0x1 ;  /* 0x000000040000795c */ /* 0x000fe20000300000 */
.L_x_26:
[----:B-1----:R-:W-:Y:S05]  /*9350*/  @P2 BRA `(.L_x_27) ;  /* 0x0000000000082947 */ /* 0x002fea0003800000 */
[----:B------:R-:W1:Y:S02]  /*9360*/  SYNCS.PHASECHK.TRANS64.TRYWAIT P0, [UR12+0x38850], R0 ;  /* 0x03885000ff0075a7 */ /* 0x000e64000800014c */
[----:B-1----:R-:W-:Y:S05]  /*9370*/  @!P0 BRA `(.L_x_28) ;  /* 0x0000007800b88947 */ /* 0x002fea0003800000 */
.L_x_27:
[----:B------:R-:W-:Y:S01]  /*9380*/  UIADD3 UR5, UR4, 0x400, URZ ;  /* 0x0000040004057890 */ /* 0x000fe2000fffe03f */
[----:B------:R-:W-:Y:S01]  /*9390*/  WARPGROUP.ARRIVE ;  /* 0x00000000000079c5 */ /* 0x000fe20000000000 */
[----:B------:R-:W-:Y:S01]  /*93a0*/  UMOV UR7, 0x40000040 ;  /* 0x4000004000077882 */ /* 0x000fe20000000000 */
[----:B01----:R-:W0:Y:S01]  /*93b0*/  SHFL.BFLY PT, R0, R5, 0x2, 0x1f ;  /* 0x0c401f0005007f89 */ /* 0x003e2200000e0000 */
[----:B------:R-:W-:Y:S01]  /*93c0*/  USHF.R.U32.HI UR5, URZ, 0x4, UR5 ;  /* 0x000000043f057899 */ /* 0x000fe20008011605 */
[----:B------:R-:W-:Y:S01]  /*93d0*/  IMAD R155, R213, 0x40, R17 ;  /* 0x00000040d59b7824 */ /* 0x000fe200078e0211 */
[----:B------:R-:W-:Y:S01]  /*93e0*/  R2UR UR13, R215 ;  /* 0x00000000d70d72ca */ /* 0x000fe200000e0000 */
[----:B------:R-:W1:Y:S01]  /*93f0*/  SHFL.BFLY PT, R7, R14, 0x2, 0x1f ;  /* 0x0c401f000e077f89 */ /* 0x000e6200000e0000 */
[----:B------:R-:W-:Y:S01]  /*9400*/  ULOP3.LUT UR5, UR5, 0x3fff, URZ, 0xc0, !UPT ;  /* 0x00003fff05057892 */ /* 0x000fe2000f8ec03f */
[----:B------:R-:W-:Y:S01]  /*9410*/  IMAD.MOV.U32 R6, RZ, RZ, RZ ;  /* 0x000000ffff067224 */ /* 0x000fe200078e00ff */
[----:B------:R-:W-:Y:S01]  /*9420*/  R2UR UR14, R216 ;  /* 0x00000000d80e72ca */ /* 0x000fe200000e0000 */
[----:B------:R-:W-:Y:S01]  /*9430*/  IMAD.U32 R13, RZ, RZ, UR10 ;  /* 0x0000000aff0d7e24 */ /* 0x000fe2000f8e00ff */
[----:B------:R-:W-:-:S04]  /*9440*/  ULOP3.LUT UR5, UR5, 0x2800000, URZ, 0xfc, !UPT ;  /* 0x0280000005057892 */ /* 0x000fc8000f8efc3f */
[----:B------:R-:W-:-:S07]  /*9450*/  UIMAD UR8, UR60, 0xa00, UR5 ;  /* 0x00000a003c0878a4 */ /* 0x000fce000f8e0205 */
[----:B------:R-:W-:Y:S01]  /*9460*/  UMOV UR6, UR8 ;  /* 0x0000000800067c82 */ /* 0x000fe20008000000 */
[----:B------:R-:W2:Y:S02]  /*9470*/  S2UR UR5, SR_SWINHI ;  /* 0x00000000000579c3 */ /* 0x000ea40000002f00 */
[----:B--2---:R-:W-:Y:S01]  /*9480*/  HGMMA.64x256x16.F32.BF16 R24, R208, gdesc[UR4].tnspB, R24, gsb0 ;  /* 0x43e00004d0187df0 */ /* 0x004fe20008001818 */
[----:B------:R-:W-:Y:S01]  /*9490*/  UIADD3 UR6, UR8, 0x80, URZ ;  /* 0x0000008008067890 */ /* 0x000fe2000fffe03f */
[----:B0-----:R-:W-:Y:S01]  /*94a0*/  FADD.FTZ R2, R0, R5 ;  /* 0x0000000500027221 */ /* 0x001fe20000010000 */
[----:B------:R-:W-:Y:S01]  /*94b0*/  UMOV UR7, 0x40000040 ;  /* 0x4000004000077882 */ /* 0x000fe20000000000 */
[----:B------:R-:W-:Y:S02]  /*94c0*/  IMAD.MOV.U32 R5, RZ, RZ, RZ ;  /* 0x000000ffff057224 */ /* 0x000fe400078e00ff */
[----:B-1----:R-:W-:Y:S01]  /*94d0*/  FADD.FTZ R7, R7, R14 ;  /* 0x0000000e07077221 */ /* 0x002fe20000010000 */
[----:B------:R-:W0:Y:S04]  /*94e0*/  SHFL.BFLY PT, R9, R2, 0x1, 0x1f ;  /* 0x0c201f0002097f89 */ /* 0x000e2800000e0000 */
[----:B------:R-:W1:Y:S01]  /*94f0*/  SHFL.BFLY PT, R0, R7, 0x1, 0x1f ;  /* 0x0c201f0007007f89 */ /* 0x000e6200000e0000 */
[----:B0-----:R-:W-:Y:S01]  /*9500*/  FADD.FTZ R11, R2, R9 ;  /* 0x00000009020b7221 */ /* 0x001fe20000010000 */
[----:B------:R-:W-:-:S02]  /*9510*/  IMAD.MOV.U32 R2, RZ, RZ, -0x800000 ;  /* 0xff800000ff027424 */ /* 0x000fc400078e00ff */
[----:B-1----:R-:W-:Y:S02]  /*9520*/  FADD.FTZ R10, R7, R0 ;  /* 0x00000000070a7221 */ /* 0x002fe40000010000 */
[----:B------:R-:W-:Y:S01]  /*9530*/  FSETP.NE.FTZ.AND P2, PT, R11, RZ, PT ;  /* 0x000000ff0b00720b */ /* 0x000fe20003f55000 */
[----:B------:R-:W-:Y:S01]  /*9540*/  IMAD.U32 R7, RZ, RZ, UR10 ;  /* 0x0000000aff077e24 */ /* 0x000fe2000f8e00ff */
[----:B------:R-:W-:Y:S01]  /*9550*/  ULDC UR10, c[0x0][0xc44] ;  /* 0x00031100000a7ab9 */ /* 0x000fe20000000800 */
[----:B------:R-:W-:Y:S01]  /*9560*/  IMAD.MOV.U32 R0, RZ, RZ, -0x800000 ;  /* 0xff800000ff007424 */ /* 0x000fe200078e00ff */
[----:B------:R-:W-:-:S09]  /*9570*/  FSETP.NE.FTZ.AND P0, PT, R10, RZ, PT ;  /* 0x000000ff0a00720b */ /* 0x000fd20003f15000 */
[----:B------:R-:W0:Y:S01]  /*9580*/  @P2 MUFU.LG2 R9, R11 ;  /* 0x0000000b00092308 */ /* 0x000e220000000c00 */
[----:B------:R-:W-:-:S03]  /*9590*/  @P2 FMUL.FTZ R13, R13, 0.69314718246459960938 ;  /* 0x3f3172180d0d2820 */ /* 0x000fc60000410000 */
[----:B------:R-:W-:-:S04]  /*95a0*/  @P0 FMUL.FTZ R7, R7, 0.69314718246459960938 ;  /* 0x3f31721807070820 */ /* 0x000fc80000410000 */
[----:B------:R-:W1:Y:S08]  /*95b0*/  @P0 MUFU.LG2 R8, R10 ;  /* 0x0000000a00080308 */ /* 0x000e700000000c00 */
[----:B------:R0:W2:Y:S08]  /*95c0*/  @P0 MUFU.RCP R6, R10 ;  /* 0x0000000a00060308 */ /* 0x0000b00000001000 */
[----:B------:R3:W4:Y:S01]  /*95d0*/  @P2 MUFU.RCP R5, R11 ;  /* 0x0000000b00052308 */ /* 0x0007220000001000 */
[----:B0-----:R-:W-:Y:S01]  /*95e0*/  @P2 FMUL.FTZ R10, R9, 0.69314718246459960938 ;  /* 0x3f317218090a2820 */ /* 0x001fe20000410000 */
[----:B-1----:R-:W-:-:S03]  /*95f0*/  @P0 FMUL.FTZ R8, R8, 0.69314718246459960938 ;  /* 0x3f31721808080820 */ /* 0x002fc60000410000 */
[----:B------:R-:W-:Y:S01]  /*9600*/  @P2 FFMA.FTZ R0, R13, R3, R10 ;  /* 0x000000030d002223 */ /* 0x000fe2000001000a */
[----:B------:R-:W-:Y:S01]  /*9610*/  @P0 FFMA.FTZ R2, R7, R4, R8 ;  /* 0x0000000407020223 */ /* 0x000fe20000010008 */
        /* <DEDUP_REMOVED lines=11> */
[----:B------:R-:W-:Y:S01]  /*96d0*/  UIADD3 UR8, UR8, 0x200, URZ ;  /* 0x0000020008087890 */ /* 0x000fe2000fffe03f */
[----:B------:R-:W-:Y:S02]  /*96e0*/  WARPGROUP.DEPBAR.LE gsb0, 0x0 ;  /* 0x00008000000079c5 */ /* 0x000fe40000010000 */
[----:B------:R-:W-:-:S15]  /*96f0*/  WARPGROUP.ARRIVE ;  /* 0x00000000000079c5 */ /* 0x000fde0000000000 */
[----:B------:R-:W-:-:S07]  /*9700*/  NOP ;  /* 0x0000000000007918 */ /* 0x000fce0000000000 */
[----:B------:R-:W-:Y:S01]  /*9710*/  HGMMA.64x256x16.F32.BF16 R24, R196, gdesc[UR4].tnspB, R24, gsb0 ;  /* 0x43e00004c4187df0 */ /* 0x000fe20008001818 */
[----:B------:R-:W-:Y:S01]  /*9720*/  UMOV UR6, UR4 ;  /* 0x0000000400067c82 */ /* 0x000fe20008000000 */
[----:B------:R-:W-:Y:S01]  /*9730*/  UMOV UR7, UR5 ;  /* 0x0000000500077c82 */ /* 0x000fe20008000000 */
[----:B------:R-:W-:Y:S01]  /*9740*/  UIADD3 UR5, -UR13, URZ, URZ ;  /* 0x0000003f0d057290 */ /* 0x000fe2000fffe13f */
[----:B------:R-:W-:Y:S01]  /*9750*/  IMAD.U32 R222, RZ, RZ, UR6 ;  /* 0x00000006ffde7e24 */ /* 0x000fe2000f8e00ff */
[----:B------:R-:W-:Y:S01]  /*9760*/  UMOV UR6, UR8 ;  /* 0x0000000800067c82 */ /* 0x000fe20008000000 */
[----:B------:R-:W-:Y:S01]  /*9770*/  IMAD.U32 R223, RZ, RZ, UR7 ;  /* 0x00000007ffdf7e24 */ /* 0x000fe2000f8e00ff */
[----:B------:R-:W-:Y:S01]  /*9780*/  UMOV UR7, 0x40000040 ;  /* 0x4000004000077882 */ /* 0x000fe20000000000 */
[----:B------:R-:W-:Y:S01]  /*9790*/  UIMAD UR10, UR10, UR5, UR14 ;  /* 0x000000050a0a72a4 */ /* 0x000fe2000f8e020e */
[----:B------:R-:W-:Y:S01]  /*97a0*/  IMAD.WIDE R154, R155, 0x2, R222 ;  /* 0x000000029b9a7825 */ /* 0x000fe200078e02de */
[----:B------:R-:W-:-:S02]  /*97b0*/  ULDC.64 UR8, c[0x0][0xb90] ;  /* 0x0002e40000087ab9 */ /* 0x000fc40000000a00 */
[----:B------:R-:W-:Y:S01]  /*97c0*/  USHF.R.S32.HI UR11, URZ, 0x1f, UR10 ;  /* 0x0000001f3f0b7899 */ /* 0x000fe2000801140a */
[----:B------:R-:W-:Y:S01]  /*97d0*/  IMAD.WIDE R222, R224, 0x2, R222 ;  /* 0x00000002e0de7825 */ /* 0x000fe200078e02de */
[----:B------:R-:W-:Y:S02]  /*97e0*/  LOP3.LUT R187, R154, 0x380, RZ, 0xc0, !PT ;  /* 0x000003809abb7812 */ /* 0x000fe400078ec0ff */
[----:B------:R-:W-:Y:S01]  /*97f0*/  UIMAD UR5, UR11, UR8, URZ ;  /* 0x000000080b0572a4 */ /* 0x000fe2000f8e023f */
[----:B------:R-:W-:-:S03]  /*9800*/  IADD3 R211, P4, R222, 0xc060, RZ ;  /* 0x0000c060ded37810 */ /* 0x000fc60007f9e0ff */
[----:B------:R-:W-:Y:S01]  /*9810*/  UIMAD UR5, UR10, UR9, UR5 ;  /* 0x000000090a0572a4 */ /* 0x000fe2000f8e0205 */
[C---:B------:R-:W-:Y:S02]  /*9820*/  IADD3 R169, P3, R222.reuse, 0xc040, RZ ;  /* 0x0000c040dea97810 */ /* 0x040fe40007f7e0ff */
[----:B------:R-:W-:Y:S02]  /*9830*/  LOP3.LUT R210, R211, 0x380, RZ, 0xc0, !PT ;  /* 0x00000380d3d27812 */ /* 0x000fe400078ec0ff */
[----:B------:R-:W-:Y:S01]  /*9840*/  IADD3 R14, P2, R222, 0xc020, RZ ;  /* 0x0000c020de0e7810 */ /* 0x000fe20007f5e0ff */
[--C-:B------:R-:W-:Y:S01]  /*9850*/  IMAD.X R209, RZ, RZ, R223.reuse, P3 ;  /* 0x000000ffffd17224 */ /* 0x100fe200018e06df */
[----:B------:R-:W-:Y:S02]  /*9860*/  SHF.R.U64 R210, R210, 0x3, RZ ;  /* 0x00000003d2d27819 */ /* 0x000fe400000012ff */
[----:B------:R-:W-:Y:S01]  /*9870*/  LOP3.LUT R7, R222, 0x380, RZ, 0xc0, !PT ;  /* 0x00000380de077812 */ /* 0x000fe200078ec0ff */
[--C-:B------:R-:W-:Y:S01]  /*9880*/  IMAD.X R9, RZ, RZ, R223.reuse, P2 ;  /* 0x000000ffff097224 */ /* 0x100fe200010e06df */
[----:B------:R-:W-:Y:S01]  /*9890*/  LOP3.LUT R210, R210, R211, RZ, 0x3c, !PT ;  /* 0x000000d3d2d27212 */ /* 0x000fe200078e3cff */
[----:B------:R-:W-:Y:S01]  /*98a0*/  IMAD.X R211, RZ, RZ, R223, P4 ;  /* 0x000000ffffd37224 */ /* 0x000fe200020e06df */
[----:B------:R-:W-:-:S02]  /*98b0*/  IADD3 R167, P6, R222, 0x8060, RZ ;  /* 0x00008060dea77810 */ /* 0x000fc40007fde0ff */
[C---:B------:R-:W-:Y:S02]  /*98c0*/  IADD3 R12, P5, R222.reuse, 0x20, RZ ;  /* 0x00000020de0c7810 */ /* 0x040fe40007fbe0ff */
[C---:B------:R-:W-:Y:S01]  /*98d0*/  IADD3 R165, P4, R222.reuse, 0x8040, RZ ;  /* 0x00008040dea57810 */ /* 0x040fe20007f9e0ff */
[--C-:B------:R-:W-:Y:S01]  /*98e0*/  IMAD.X R207, RZ, RZ, R223.reuse, P6 ;  /* 0x000000ffffcf7224 */ /* 0x100fe200030e06df */
[C---:B------:R-:W-:Y:S01]  /*98f0*/  IADD3 R163, P3, R222.reuse, 0x8020, RZ ;  /* 0x00008020dea37810 */ /* 0x040fe20007f7e0ff */
[--C-:B------:R-:W-:Y:S01]  /*9900*/  IMAD.X R15, RZ, RZ, R223.reuse, P5 ;  /* 0x000000ffff0f7224 */ /* 0x100fe200028e06df */
[C---:B------:R-:W-:Y:S01]  /*9910*/  IADD3 R161, P2, R222.reuse, 0x8000, RZ ;  /* 0x00008000dea17810 */ /* 0x040fe20007f5e0ff */
[--C-:B------:R-:W-:Y:S01]  /*9920*/  IMAD.X R205, RZ, RZ, R223.reuse, P4 ;  /* 0x000000ffffcd7224 */ /* 0x100fe200020e06df */
[----:B------:R-:W-:Y:S01]  /*9930*/  IADD3 R156, P0, R222, 0xc000, RZ ;  /* 0x0000c000de9c7810 */ /* 0x000fe20007f1e0ff */
[--C-:B------:R-:W-:Y:S01]  /*9940*/  IMAD.X R13, RZ, RZ, R223.reuse, P3 ;  /* 0x000000ffff0d7224 */ /* 0x100fe200018e06df */
[----:B------:R-:W-:Y:S01]  /*9950*/  SHF.R.U64 R7, R7, 0x3, RZ ;  /* 0x0000000307077819 */ /* 0x000fe200000012ff */
[----:B------:R-:W-:Y:S01]  /*9960*/  IMAD.X R203, RZ, RZ, R223, P2 ;  /* 0x000000ffffcb7224 */ /* 0x000fe200010e06df */
[----:B------:R-:W-:-:S02]  /*9970*/  LOP3.LUT R8, R14, 0x380, RZ, 0xc0, !PT ;  /* 0x000003800e087812 */ /* 0x000fc400078ec0ff */
[----:B---3--:R-:W-:Y:S02]  /*9980*/  IADD3.X R11, RZ, R223, RZ, P0, !PT ;  /* 0x000000dfff0b7210 */ /* 0x008fe400007fe4ff */
[C---:B------:R-:W-:Y:S02]  /*9990*/  IADD3 R152, P0, R222.reuse, 0x4060, RZ ;  /* 0x00004060de987810 */ /* 0x040fe40007f1e0ff */
[C---:B------:R-:W-:Y:S02]  /*99a0*/  IADD3 R20, P6, R222.reuse, 0x40, RZ ;  /* 0x00000040de147810 */ /* 0x040fe40007fde0ff */
[C---:B------:R-:W-:Y:S01]  /*99b0*/  IADD3 R159, P5, R222.reuse, 0x4040, RZ ;  /* 0x00004040de9f7810 */ /* 0x040fe20007fbe0ff */
[--C-:B------:R-:W-:Y:S01]  /*99c0*/  IMAD.X R201, RZ, RZ, R223.reuse, P0 ;  /* 0x000000ffffc97224 */ /* 0x100fe200000e06df */
[C---:B------:R-:W-:Y:S01]  /*99d0*/  IADD3 R157, P4, R222.reuse, 0x4020, RZ ;  /* 0x00004020de9d7810 */ /* 0x040fe20007f9e0ff */
[--C-:B------:R-:W-:Y:S01]  /*99e0*/  IMAD.X R153, RZ, RZ, R223.reuse, P6 ;  /* 0x000000ffff997224 */ /* 0x100fe200030e06df */
[C---:B------:R-:W-:Y:S01]  /*99f0*/  IADD3 R4, P3, R222.reuse, 0x4000, RZ ;  /* 0x00004000de047810 */ /* 0x040fe20007f7e0ff */
[----:B------:R-:W-:Y:S01]  /*9a00*/  IMAD.X R21, RZ, RZ, R223, P5 ;  /* 0x000000ffff157224 */ /* 0x000fe200028e06df */
[----:B------:R-:W-:-:S02]  /*9a10*/  IADD3 R3, P2, R222, 0x60, RZ ;  /* 0x00000060de037810 */ /* 0x000fc40007f5e0ff */
[----:B------:R-:W-:Y:S02]  /*9a20*/  LOP3.LUT R222, R7, R222, RZ, 0x3c, !PT ;  /* 0x000000de07de7212 */ /* 0x000fe400078e3cff */
[----:B------:R-:W-:Y:S01]  /*9a30*/  SHF.R.U64 R7, R8, 0x3, RZ ;  /* 0x0000000308077819 */ /* 0x000fe200000012ff */
[----:B------:R-:W-:Y:S01]  /*9a40*/  IMAD.X R191, RZ, RZ, R223, P2 ;  /* 0x000000ffffbf7224 */ /* 0x000fe200010e06df */
[----:B------:R-:W-:Y:S02]  /*9a50*/  LOP3.LUT R10, R156, 0x380, RZ, 0xc0, !PT ;  /* 0x000003809c0a7812 */ /* 0x000fe400078ec0ff */
[----:B------:R-:W-:Y:S02]  /*9a60*/  LOP3.LUT R8, R7, R14, RZ, 0x3c, !PT ;  /* 0x0000000e07087212 */ /* 0x000fe400078e3cff */
[----:B------:R-:W-:Y:S02]  /*9a70*/  SHF.R.U64 R7, R10, 0x3, RZ ;  /* 0x000000030a077819 */ /* 0x000fe400000012ff */
[----:B------:R-:W-:-:S02]  /*9a80*/  LOP3.LUT R14, R167, 0x380, RZ, 0xc0, !PT ;  /* 0x00000380a70e7812 */ /* 0x000fc400078ec0ff */
[----:B------:R-:W-:Y:S02]  /*9a90*/  LOP3.LUT R10, R7, R156, RZ, 0x3c, !PT ;  /* 0x0000009c070a7212 */ /* 0x000fe400078e3cff */
[----:B------:R-:W-:Y:S02]  /*9aa0*/  LOP3.LUT R7, R12, 0x380, RZ, 0xc0, !PT ;  /* 0x000003800c077812 */ /* 0x000fe400078ec0ff */
[----:B------:R-:W-:Y:S02]  /*9ab0*/  LOP3.LUT R158, R169, 0x380, RZ, 0xc0, !PT ;  /* 0x00000380a99e7812 */ /* 0x000fe400078ec0ff */
[----:B------:R-:W-:Y:S02]  /*9ac0*/  LOP3.LUT R156, R165, 0x380, RZ, 0xc0, !PT ;  /* 0x00000380a59c7812 */ /* 0x000fe400078ec0ff */
[----:B------:R-:W-:Y:S02]  /*9ad0*/  SHF.R.U64 R14, R14, 0x3, RZ ;  /* 0x000000030e0e7819 */ /* 0x000fe400000012ff */
[----:B------:R-:W-:-:S02]  /*9ae0*/  SHF.R.U64 R7, R7, 0x3, RZ ;  /* 0x0000000307077819 */ /* 0x000fc400000012ff */
[----:B------:R-:W-:Y:S02]  /*9af0*/  SHF.R.U64 R158, R158, 0x3, RZ ;  /* 0x000000039e9e7819 */ /* 0x000fe400000012ff */
[----:B------:R-:W-:Y:S02]  /*9b00*/  SHF.R.U64 R156, R156, 0x3, RZ ;  /* 0x000000039c9c7819 */ /* 0x000fe400000012ff */
[----:B------:R-:W-:Y:S02]  /*9b10*/  LOP3.LUT R206, R14, R167, RZ, 0x3c, !PT ;  /* 0x000000a70ece7212 */ /* 0x000fe400078e3cff */
[----:B------:R-:W-:Y:S02]  /*9b20*/  LOP3.LUT R14, R7, R12, RZ, 0x3c, !PT ;  /* 0x0000000c070e7212 */ /* 0x000fe400078e3cff */
[----:B------:R-:W-:Y:S02]  /*9b30*/  LOP3.LUT R208, R158, R169, RZ, 0x3c, !PT ;  /* 0x000000a99ed07212 */ /* 0x000fe400078e3cff */
[----:B------:R-:W-:-:S02]  /*9b40*/  LOP3.LUT R204, R156, R165, RZ, 0x3c, !PT ;  /* 0x000000a59ccc7212 */ /* 0x000fc400078e3cff */
[----:B------:R-:W-:Y:S02]  /*9b50*/  LOP3.LUT R7, R152, 0x380, RZ, 0xc0, !PT ;  /* 0x0000038098077812 */ /* 0x000fe400078ec0ff */
[----:B------:R-:W-:Y:S02]  /*9b60*/  LOP3.LUT R158, R163, 0x380, RZ, 0xc0, !PT ;  /* 0x00000380a39e7812 */ /* 0x000fe400078ec0ff */
[----:B------:R-:W-:Y:S02]  /*9b70*/  LOP3.LUT R156, R161, 0x380, RZ, 0xc0, !PT ;  /* 0x00000380a19c7812 */ /* 0x000fe400078ec0ff */
[----:B------:R-:W-:Y:S02]  /*9b80*/  SHF.R.U64 R7, R7, 0x3, RZ ;  /* 0x0000000307077819 */ /* 0x000fe400000012ff */
[----:B------:R-:W-:Y:S02]  /*9b90*/  SHF.R.U64 R158, R158, 0x3, RZ ;  /* 0x000000039e9e7819 */ /* 0x000fe400000012ff */
[----:B------:R-:W-:-:S02]  /*9ba0*/  SHF.R.U64 R156, R156, 0x3, RZ ;  /* 0x000000039c9c7819 */ /* 0x000fc400000012ff */
[----:B------:R-:W-:Y:S02]  /*9bb0*/  LOP3.LUT R200, R7, R152, RZ, 0x3c, !PT ;  /* 0x0000009807c87212 */ /* 0x000fe400078e3cff */
[----:B------:R-:W-:Y:S02]  /*9bc0*/  LOP3.LUT R12, R158, R163, RZ, 0x3c, !PT ;  /* 0x000000a39e0c7212 */ /* 0x000fe400078e3cff */
[----:B------:R-:W-:Y:S02]  /*9bd0*/  LOP3.LUT R202, R156, R161, RZ, 0x3c, !PT ;  /* 0x000000a19cca7212 */ /* 0x000fe400078e3cff */
[----:B------:R-:W-:Y:S02]  /*9be0*/  LOP3.LUT R7, R20, 0x380, RZ, 0xc0, !PT ;  /* 0x0000038014077812 */ /* 0x000fe400078ec0ff */
[----:B------:R-:W-:Y:S02]  /*9bf0*/  LOP3.LUT R158, R159, 0x380, RZ, 0xc0, !PT ;  /* 0x000003809f9e7812 */ /* 0x000fe400078ec0ff */
[----:B------:R-:W-:-:S02]  /*9c00*/  LOP3.LUT R156, R157, 0x380, RZ, 0xc0, !PT ;  /* 0x000003809d9c7812 */ /* 0x000fc400078ec0ff */
[----:B------:R-:W-:Y:S02]  /*9c10*/  SHF.R.U64 R7, R7, 0x3, RZ ;  /* 0x0000000307077819 */ /* 0x000fe400000012ff */
[----:B------:R-:W-:Y:S02]  /*9c20*/  SHF.R.U64 R158, R158, 0x3, RZ ;  /* 0x000000039e9e7819 */ /* 0x000fe400000012ff */
[----:B------:R-:W-:Y:S02]  /*9c30*/  SHF.R.U64 R156, R156, 0x3, RZ ;  /* 0x000000039c9c7819 */ /* 0x000fe400000012ff */
[----:B------:R-:W-:Y:S02]  /*9c40*/  LOP3.LUT R152, R7, R20, RZ, 0x3c, !PT ;  /* 0x0000001407987212 */ /* 0x000fe400078e3cff */
[----:B------:R-:W-:Y:S02]  /*9c50*/  LOP3.LUT R20, R158, R159, RZ, 0x3c, !PT ;  /* 0x0000009f9e147212 */ /* 0x000fe400078e3cff */
[----:B------:R-:W-:-:S02]  /*9c60*/  IADD3 R163, P2, R154, 0x3000, RZ ;  /* 0x000030009aa37810 */ /* 0x000fc40007f5e0ff */
[C---:B------:R-:W-:Y:S02]  /*9c70*/  IADD3 R167, P0, R154.reuse, 0x4000, RZ ;  /* 0x000040009aa77810 */ /* 0x040fe40007f1e0ff */
[----:B------:R-:W-:Y:S02]  /*9c80*/  LOP3.LUT R162, R163, 0x380, RZ, 0xc0, !PT ;  /* 0x00000380a3a27812 */ /* 0x000fe400078ec0ff */
[C---:B------:R-:W-:Y:S02]  /*9c90*/  IADD3 R171, P6, R154.reuse, 0x5000, RZ ;  /* 0x000050009aab7810 */ /* 0x040fe40007fde0ff */
[----:B------:R-:W-:Y:S02]  /*9ca0*/  IADD3 R173, P5, R154, 0x6000, RZ ;  /* 0x000060009aad7810 */ /* 0x000fe40007fbe0ff */
[----:B------:R-:W-:Y:S02]  /*9cb0*/  SHF.R.U64 R162, R162, 0x3, RZ ;  /* 0x00000003a2a27819 */ /* 0x000fe400000012ff */
[----:B------:R-:W-:-:S02]  /*9cc0*/  LOP3.LUT R166, R167, 0x380, RZ, 0xc0, !PT ;  /* 0x00000380a7a67812 */ /* 0x000fc400078ec0ff */
[----:B------:R-:W-:Y:S02]  /*9cd0*/  LOP3.LUT R170, R171, 0x380, RZ, 0xc0, !PT ;  /* 0x00000380abaa7812 */ /* 0x000fe400078ec0ff */
[----:B------:R-:W-:Y:S02]  /*9ce0*/  LOP3.LUT R172, R173, 0x380, RZ, 0xc0, !PT ;  /* 0x00000380adac7812 */ /* 0x000fe400078ec0ff */
[----:B------:R-:W-:Y:S01]  /*9cf0*/  LOP3.LUT R162, R162, R163, RZ, 0x3c, !PT ;  /* 0x000000a3a2a27212 */ /* 0x000fe200078e3cff */
[----:B------:R-:W-:Y:S01]  /*9d00*/  IMAD.X R163, RZ, RZ, R155, P2 ;  /* 0x000000ffffa37224 */ /* 0x000fe200010e069b */
[----:B------:R-:W-:Y:S02]  /*9d10*/  SHF.R.U64 R166, R166, 0x3, RZ ;  /* 0x00000003a6a67819 */ /* 0x000fe400000012ff */
[----:B------:R-:W-:Y:S02]  /*9d20*/  SHF.R.U64 R170, R170, 0x3, RZ ;  /* 0x00000003aaaa7819 */ /* 0x000fe400000012ff */
[----:B------:R-:W-:-:S02]  /*9d30*/  SHF.R.U64 R172, R172, 0x3, RZ ;  /* 0x00000003acac7819 */ /* 0x000fc400000012ff */
[----:B------:R-:W-:Y:S02]  /*9d40*/  IADD3 R185, P2, R154, 0x9000, RZ ;  /* 0x000090009ab97810 */ /* 0x000fe40007f5e0ff */
[----:B------:R-:W-:Y:S02]  /*9d50*/  LOP3.LUT R160, R3, 0x380, RZ, 0xc0, !PT ;  /* 0x0000038003a07812 */ /* 0x000fe400078ec0ff */
[----:B------:R-:W-:Y:S01]  /*9d60*/  LOP3.LUT R166, R166, R167, RZ, 0x3c, !PT ;  /* 0x000000a7a6a67212 */ /* 0x000fe200078e3cff */
[--C-:B------:R-:W-:Y:S01]  /*9d70*/  IMAD.X R167, RZ, RZ, R155.reuse, P0 ;  /* 0x000000ffffa77224 */ /* 0x100fe200000e069b */
[----:B------:R-:W-:Y:S01]  /*9d80*/  LOP3.LUT R170, R170, R171, RZ, 0x3c, !PT ;  /* 0x000000abaaaa7212 */ /* 0x000fe200078e3cff */
[--C-:B------:R-:W-:Y:S01]  /*9d90*/  IMAD.X R171, RZ, RZ, R155.reuse, P6 ;  /* 0x000000ffffab7224 */ /* 0x100fe200030e069b */
[----:B------:R-:W-:Y:S01]  /*9da0*/  LOP3.LUT R172, R172, R173, RZ, 0x3c, !PT ;  /* 0x000000adacac7212 */ /* 0x000fe200078e3cff */
[----:B------:R-:W-:Y:S01]  /*9db0*/  IMAD.X R173, RZ, RZ, R155, P5 ;  /* 0x000000ffffad7224 */ /* 0x000fe200028e069b */
[----:B------:R-:W-:-:S02]  /*9dc0*/  LOP3.LUT R184, R185, 0x380, RZ, 0xc0, !PT ;  /* 0x00000380b9b87812 */ /* 0x000fc400078ec0ff */
[----:B------:R-:W-:Y:S02]  /*9dd0*/  LOP3.LUT R7, R4, 0x380, RZ, 0xc0, !PT ;  /* 0x0000038004077812 */ /* 0x000fe400078ec0ff */
[----:B------:R-:W-:Y:S02]  /*9de0*/  SHF.R.U64 R160, R160, 0x3, RZ ;  /* 0x00000003a0a07819 */ /* 0x000fe400000012ff */
[C---:B------:R-:W-:Y:S02]  /*9df0*/  IADD3 R161, P0, R154.reuse, 0xa000, RZ ;  /* 0x0000a0009aa17810 */ /* 0x040fe40007f1e0ff */
[C---:B------:R-:W-:Y:S02]  /*9e00*/  IADD3 R169, P6, R154.reuse, 0xb000, RZ ;  /* 0x0000b0009aa97810 */ /* 0x040fe40007fde0ff */
[----:B------:R-:W-:Y:S02]  /*9e10*/  IADD3 R175, P5, R154, 0xc000, RZ ;  /* 0x0000c0009aaf7810 */ /* 0x000fe40007fbe0ff */
[----:B------:R-:W-:-:S02]  /*9e20*/  SHF.R.U64 R184, R184, 0x3, RZ ;  /* 0x00000003b8b87819 */ /* 0x000fc400000012ff */
[----:B------:R-:W-:Y:S02]  /*9e30*/  SHF.R.U64 R7, R7, 0x3, RZ ;  /* 0x0000000307077819 */ /* 0x000fe400000012ff */
[----:B------:R-:W-:Y:S02]  /*9e40*/  LOP3.LUT R190, R160, R3, RZ, 0x3c, !PT ;  /* 0x00000003a0be7212 */ /* 0x000fe400078e3cff */
[----:B------:R-:W-:Y:S02]  /*9e50*/  LOP3.LUT R160, R161, 0x380, RZ, 0xc0, !PT ;  /* 0x00000380a1a07812 */ /* 0x000fe400078ec0ff */
[----:B------:R-:W-:Y:S02]  /*9e60*/  LOP3.LUT R168, R169, 0x380, RZ, 0xc0, !PT ;  /* 0x00000380a9a87812 */ /* 0x000fe400078ec0ff */
[----:B------:R-:W-:Y:S02]  /*9e70*/  LOP3.LUT R174, R175, 0x380, RZ, 0xc0, !PT ;  /* 0x00000380afae7812 */ /* 0x000fe400078ec0ff */
[----:B------:R-:W-:Y:S01]  /*9e80*/  MOV R10, R10 ;  /* 0x0000000a000a7202 */ /* 0x000fe20000000f00 */
[----:B------:R-:W-:Y:S01]  /*9e90*/  IMAD.U32 R11, RZ, RZ, UR12 ;  /* 0x0000000cff0b7e24 */ /* 0x000fe2000f8e00ff */
[----:B------:R-:W-:Y:S01]  /*9ea0*/  LOP3.LUT R184, R184, R185, RZ, 0x3c, !PT ;  /* 0x000000b9b8b87212 */ /* 0x000fe200078e3cff */
[----:B------:R-:W-:Y:S01]  /*9eb0*/  IMAD.X R185, RZ, RZ, R155, P2 ;  /* 0x000000ffffb97224 */ /* 0x000fe200010e069b */
[----:B------:R-:W-:Y:S01]  /*9ec0*/  SHF.R.U64 R160, R160, 0x3, RZ ;  /* 0x00000003a0a07819 */ /* 0x000fe200000012ff */
[----:B------:R-:W-:Y:S01]  /*9ed0*/  USHF.R.S32.HI UR12, URZ, 0x1f, UR13 ;  /* 0x0000001f3f0c7899 */ /* 0x000fe2000801140d */
[----:B------:R-:W-:-:S02]  /*9ee0*/  SHF.R.U64 R168, R168, 0x3, RZ ;  /* 0x00000003a8a87819 */ /* 0x000fc400000012ff */
[----:B------:R-:W-:Y:S02]  /*9ef0*/  SHF.R.U64 R174, R174, 0x3, RZ ;  /* 0x00000003aeae7819 */ /* 0x000fe400000012ff */
[----:B------:R-:W-:Y:S02]  /*9f00*/  SHF.R.U64 R187, R187, 0x3, RZ ;  /* 0x00000003bbbb7819 */ /* 0x000fe400000012ff */
[----:B------:R-:W-:Y:S01]  /*9f10*/  MOV R153, R152 ;  /* 0x0000009800997202 */ /* 0x000fe20000000f00 */
[----:B------:R-:W-:Y:S01]  /*9f20*/  @!P1 VIADD R152, R11, 0x38860 ;  /* 0x000388600b989836 */ /* 0x000fe20000000000 */
[----:B------:R-:W-:Y:S01]  /*9f30*/  LOP3.LUT R160, R160, R161, RZ, 0x3c, !PT ;  /* 0x000000a1a0a07212 */ /* 0x000fe200078e3cff */
[--C-:B------:R-:W-:Y:S01]  /*9f40*/  IMAD.X R161, RZ, RZ, R155.reuse, P0 ;  /* 0x000000ffffa17224 */ /* 0x100fe200000e069b */
[----:B------:R-:W-:Y:S01]  /*9f50*/  LOP3.LUT R168, R168, R169, RZ, 0x3c, !PT ;  /* 0x000000a9a8a87212 */ /* 0x000fe200078e3cff */
[--C-:B------:R-:W-:Y:S01]  /*9f60*/  IMAD.X R169, RZ, RZ, R155.reuse, P6 ;  /* 0x000000ffffa97224 */ /* 0x100fe200030e069b */
[----:B------:R-:W-:Y:S01]  /*9f70*/  LOP3.LUT R174, R174, R175, RZ, 0x3c, !PT ;  /* 0x000000afaeae7212 */ /* 0x000fe200078e3cff */
[--C-:B------:R-:W-:Y:S01]  /*9f80*/  IMAD.X R175, RZ, RZ, R155.reuse, P5 ;  /* 0x000000ffffaf7224 */ /* 0x100fe200028e069b */
[----:B------:R-:W-:Y:S01]  /*9f90*/  LOP3.LUT R186, R187, R154, RZ, 0x3c, !PT ;  /* 0x0000009abbba7212 */ /* 0x000fe200078e3cff */
[----:B------:R-:W-:Y:S01]  /*9fa0*/  IMAD.MOV.U32 R187, RZ, RZ, R155 ;  /* 0x000000ffffbb7224 */ /* 0x000fe200078e009b */
[----:B------:R-:W-:-:S02]  /*9fb0*/  MOV R15, R14 ;  /* 0x0000000e000f7202 */ /* 0x000fc40000000f00 */
[----:B------:R-:W-:Y:S02]  /*9fc0*/  MOV R21, R20 ;  /* 0x0000001400157202 */ /* 0x000fe40000000f00 */
[----:B------:R-:W-:Y:S02]  /*9fd0*/  MOV R13, R12 ;  /* 0x0000000c000d7202 */ /* 0x000fe40000000f00 */
[----:B------:R-:W-:Y:S02]  /*9fe0*/  MOV R12, R200 ;  /* 0x000000c8000c7202 */ /* 0x000fe40000000f00 */
[----:B------:R-:W-:Y:S02]  /*9ff0*/  MOV R14, R202 ;  /* 0x000000ca000e7202 */ /* 0x000fe40000000f00 */
[----:B------:R-:W-:Y:S02]  /*a000*/  MOV R8, R8 ;  /* 0x0000000800087202 */ /* 0x000fe40000000f00 */
[----:B------:R-:W-:Y:S01]  /*a010*/  MOV R9, R204 ;  /* 0x000000cc00097202 */ /* 0x000fe20000000f00 */
[----:B------:R-:W-:-:S02]  /*a020*/  WARPGROUP.DEPBAR.LE gsb0, 0x0 ;  /* 0x00008000000079c5 */ /* 0x000fc40000010000 */
[----:B------:R-:W-:Y:S01]  /*a030*/  WARPGROUP.ARRIVE ;  /* 0x00000000000079c5 */ /* 0x000fe20000000000 */
[--C-:B------:R-:W-:Y:S01]  /*a040*/  IMAD.X R199, RZ, RZ, R223.reuse, P4 ;  /* 0x000000ffffc77224 */ /* 0x100fe200020e06df */
[----:B------:R-:W-:Y:S01]  /*a050*/  LOP3.LUT R198, R156, R157, RZ, 0x3c, !PT ;  /* 0x0000009d9cc67212 */ /* 0x000fe200078e3cff */
[----:B------:R-:W-:Y:S01]  /*a060*/  IMAD.X R197, RZ, RZ, R223, P3 ;  /* 0x000000ffffc57224 */ /* 0x000fe200018e06df */
[C---:B------:R-:W-:Y:S02]  /*a070*/  IADD3 R157, P4, R154.reuse, 0x1000, RZ ;  /* 0x000010009a9d7810 */ /* 0x040fe40007f9e0ff */
[----:B------:R-:W-:Y:S01]  /*a080*/  HGMMA.64x256x16.F32.BF16 R24, R192, gdesc[UR4].tnspB, R24, gsb0 ;  /* 0x43e00004c0187df0 */ /* 0x000fe20008001818 */
[----:B------:R-:W-:Y:S01]  /*a090*/  IADD3 R159, P3, R154, 0x2000, RZ ;  /* 0x000020009a9f7810 */ /* 0x000fe20007f7e0ff */
[----:B------:R-:W-:Y:S01]  /*a0a0*/  UIMAD.WIDE.U32 UR6, UR10, UR8, URZ ;  /* 0x000000080a0672a5 */ /* 0x000fe2000f8e003f */
[----:B------:R-:W-:Y:S02]  /*a0b0*/  LOP3.LUT R156, R157, 0x380, RZ, 0xc0, !PT ;  /* 0x000003809d9c7812 */ /* 0x000fe400078ec0ff */
[----:B------:R-:W-:Y:S01]  /*a0c0*/  LOP3.LUT R158, R159, 0x380, RZ, 0xc0, !PT ;  /* 0x000003809f9e7812 */ /* 0x000fe200078ec0ff */
[----:B------:R-:W-:Y:S01]  /*a0d0*/  ULDC.64 UR8, c[0x0][0x208] ;  /* 0x0000820000087ab9 */ /* 0x000fe20000000a00 */
[----:B------:R-:W-:Y:S01]  /*a0e0*/  SHF.R.U64 R156, R156, 0x3, RZ ;  /* 0x000000039c9c7819 */ /* 0x000fe200000012ff */
[----:B------:R-:W-:Y:S01]  /*a0f0*/  IMAD.U32 R188, RZ, RZ, UR6 ;  /* 0x00000006ffbc7e24 */ /* 0x000fe2000f8e00ff */
[----:B------:R-:W-:Y:S01]  /*a100*/  SHF.R.U64 R158, R158, 0x3, RZ ;  /* 0x000000039e9e7819 */ /* 0x000fe200000012ff */
[----:B------:R-:W-:Y:S01]  /*a110*/  UIADD3 UR6, UR7, UR5, URZ ;  /* 0x0000000507067290 */ /* 0x000fe2000fffe03f */
[----:B------:R-:W-:Y:S01]  /*a120*/  LOP3.LUT R156, R156, R157, RZ, 0x3c, !PT ;  /* 0x0000009d9c9c7212 */ /* 0x000fe200078e3cff */
[--C-:B------:R-:W-:Y:S01]  /*a130*/  IMAD.X R157, RZ, RZ, R155.reuse, P4 ;  /* 0x000000ffff9d7224 */ /* 0x100fe200020e069b */
[----:B------:R-:W-:Y:S01]  /*a140*/  LOP3.LUT R158, R158, R159, RZ, 0x3c, !PT ;  /* 0x0000009f9e9e7212 */ /* 0x000fe200078e3cff */
[----:B------:R-:W-:Y:S01]  /*a150*/  IMAD.X R159, RZ, RZ, R155, P3 ;  /* 0x000000ffff9f7224 */ /* 0x000fe200018e069b */
[C---:B------:R-:W-:Y:S01]  /*a160*/  IADD3 R177, P4, R154.reuse, 0x7000, RZ ;  /* 0x000070009ab17810 */ /* 0x040fe20007f9e0ff */
[----:B------:R-:W-:Y:S01]  /*a170*/  IMAD.U32 R189, RZ, RZ, UR7 ;  /* 0x00000007ffbd7e24 */ /* 0x000fe2000f8e00ff */
[----:B------:R-:W-:Y:S01]  /*a180*/  IADD3 R181, P3, R154, 0x8000, RZ ;  /* 0x000080009ab57810 */ /* 0x000fe20007f7e0ff */
[----:B------:R-:W-:Y:S01]  /*a190*/  IMAD.U32 R189, RZ, RZ, UR6 ;  /* 0x00000006ffbd7e24 */ /* 0x000fe2000f8e00ff */
[----:B------:R-:W-:Y:S01]  /*a1a0*/  LOP3.LUT R176, R177, 0x380, RZ, 0xc0, !PT ;  /* 0x00000380b1b07812 */ /* 0x000fe200078ec0ff */
[----:B------:R-:W-:Y:S01]  /*a1b0*/  ULDC.64 UR6, c[0x0][0xb88] ;  /* 0x0002e20000067ab9 */ /* 0x000fe20000000a00 */
[----:B------:R-:W-:-:S02]  /*a1c0*/  LOP3.LUT R180, R181, 0x380, RZ, 0xc0, !PT ;  /* 0x00000380b5b47812 */ /* 0x000fc400078ec0ff */
[----:B------:R-:W-:Y:S02]  /*a1d0*/  SHF.R.U64 R176, R176, 0x3, RZ ;  /* 0x00000003b0b07819 */ /* 0x000fe400000012ff */
[----:B------:R-:W-:Y:S02]  /*a1e0*/  SHF.R.U64 R180, R180, 0x3, RZ ;  /* 0x00000003b4b47819 */ /* 0x000fe400000012ff */
[----:B------:R-:W-:Y:S01]  /*a1f0*/  LOP3.LUT R176, R176, R177, RZ, 0x3c, !PT ;  /* 0x000000b1b0b07212 */ /* 0x000fe200078e3cff */
[--C-:B------:R-:W-:Y:S01]  /*a200*/  IMAD.X R177, RZ, RZ, R155.reuse, P4 ;  /* 0x000000ffffb17224 */ /* 0x100fe200020e069b */
[----:B------:R-:W-:Y:S01]  /*a210*/  LOP3.LUT R180, R180, R181, RZ, 0x3c, !PT ;  /* 0x000000b5b4b47212 */ /* 0x000fe200078e3cff */
[----:B------:R-:W-:Y:S01]  /*a220*/  IMAD.X R181, RZ, RZ, R155, P3 ;  /* 0x000000ffffb57224 */ /* 0x000fe200018e069b */
[C---:B------:R-:W-:Y:S02]  /*a230*/  IADD3 R183, P4, R154.reuse, 0xd000, RZ ;  /* 0x0000d0009ab77810 */ /* 0x040fe40007f9e0ff */
[----:B------:R-:W-:-:S02]  /*a240*/  IADD3 R165, P3, R154, 0xe000, RZ ;  /* 0x0000e0009aa57810 */ /* 0x000fc40007f7e0ff */
[----:B------:R-:W-:Y:S02]  /*a250*/  LOP3.LUT R182, R183, 0x380, RZ, 0xc0, !PT ;  /* 0x00000380b7b67812 */ /* 0x000fe400078ec0ff */
[----:B------:R-:W-:Y:S02]  /*a260*/  LOP3.LUT R164, R165, 0x380, RZ, 0xc0, !PT ;  /* 0x00000380a5a47812 */ /* 0x000fe400078ec0ff */
[----:B------:R-:W-:Y:S02]  /*a270*/  LOP3.LUT R196, R7, R4, RZ, 0x3c, !PT ;  /* 0x0000000407c47212 */ /* 0x000fe400078e3cff */
[----:B------:R-:W-:Y:S02]  /*a280*/  SHF.R.U64 R182, R182, 0x3, RZ ;  /* 0x00000003b6b67819 */ /* 0x000fe400000012ff */
[----:B------:R-:W-:Y:S02]  /*a290*/  SHF.R.U64 R164, R164, 0x3, RZ ;  /* 0x00000003a4a47819 */ /* 0x000fe400000012ff */
[----:B------:R-:W-:-:S02]  /*a2a0*/  IADD3 R4, P2, R154, 0xf000, RZ ;  /* 0x0000f0009a047810 */ /* 0x000fc40007f5e0ff */
[----:B------:R-:W-:Y:S02]  /*a2b0*/  LOP3.LUT R182, R182, R183, RZ, 0x3c, !PT ;  /* 0x000000b7b6b67212 */ /* 0x000fe400078e3cff */
[----:B------:R-:W-:Y:S01]  /*a2c0*/  LOP3.LUT R164, R164, R165, RZ, 0x3c, !PT ;  /* 0x000000a5a4a47212 */ /* 0x000fe200078e3cff */
[--C-:B------:R-:W-:Y:S01]  /*a2d0*/  IMAD.X R165, RZ, RZ, R155.reuse, P3 ;  /* 0x000000ffffa57224 */ /* 0x100fe200018e069b */
[----:B------:R-:W-:Y:S01]  /*a2e0*/  IADD3.X R183, RZ, R155, RZ, P4, !PT ;  /* 0x0000009bffb77210 */ /* 0x000fe200027fe4ff */
[----:B------:R-:W-:Y:S01]  /*a2f0*/  IMAD.X R179, RZ, RZ, R155, P2 ;  /* 0x000000ffffb37224 */ /* 0x000fe200010e069b */
[----:B------:R-:W-:Y:S02]  /*a300*/  @!P1 PRMT R155, RZ, 0x654, R152 ;  /* 0x00000654ff9b9816 */ /* 0x000fe40000000098 */
[----:B------:R-:W-:Y:S02]  /*a310*/  MOV R154, R222 ;  /* 0x000000de009a7202 */ /* 0x000fe40000000f00 */
[----:B------:R-:W-:-:S02]  /*a320*/  R2UR UR5, R217 ;  /* 0x00000000d90572ca */ /* 0x000fc400000e0000 */
[----:B------:R-:W-:Y:S02]  /*a330*/  MOV R152, R190 ;  /* 0x000000be00987202 */ /* 0x000fe40000000f00 */
[----:B------:R-:W-:Y:S02]  /*a340*/  MOV R20, R196 ;  /* 0x000000c400147202 */ /* 0x000fe40000000f00 */
[----:B------:R-:W-:Y:S02]  /*a350*/  MOV R11, R198 ;  /* 0x000000c6000b7202 */ /* 0x000fe40000000f00 */
[----:B------:R-:W-:Y:S02]  /*a360*/  LOP3.LUT R3, R4, 0x380, RZ, 0xc0, !PT ;  /* 0x0000038004037812 */ /* 0x000fe400078ec0ff */
[----:B------:R-:W-:Y:S02]  /*a370*/  MOV R7, R208 ;  /* 0x000000d000077202 */ /* 0x000fe40000000f00 */
[----:B------:R-:W-:-:S04]  /*a380*/  SHF.R.U64 R3, R3, 0x3, RZ ;  /* 0x0000000303037819 */ /* 0x000fc800000012ff */
[----:B------:R-:W-:Y:S02]  /*a390*/  LOP3.LUT R178, R3, R4, RZ, 0x3c, !PT ;  /* 0x0000000403b27212 */ /* 0x000fe400078e3cff */
[----:B------:R-:W-:Y:S02]  /*a3a0*/  MOV R3, R206 ;  /* 0x000000ce00037202 */ /* 0x000fe40000000f00 */
[----:B------:R-:W-:Y:S01]  /*a3b0*/  MOV R4, R210 ;  /* 0x000000d200047202 */ /* 0x000fe20000000f00 */
[----:B------:R-:W-:Y:S02]  /*a3c0*/  UIADD3 UR60, UR60, 0x1, URZ ;  /* 0x000000013c3c7890 */ /* 0x000fe4000fffe03f */
[----:B------:R-:W-:Y:S02]  /*a3d0*/  UIADD3 UR4, UR4, 0x38820, URZ ;  /* 0x0003882004047890 */ /* 0x000fe4000fffe03f */
[----:B------:R-:W-:Y:S02]  /*a3e0*/  UISETP.NE.AND UP0, UPT, UR60, 0x2, UPT ;  /* 0x000000023c00788c */ /* 0x000fe4000bf05270 */
[----:B------:R-:W-:Y:S01]  /*a3f0*/  UPRMT UR4, URZ, 0x654, UR4 ;  /* 0x000006543f047896 */ /* 0x000fe20008000004 */
[----:B------:R-:W-:Y:S01]  /*a400*/  BSSY B0, `(.L_x_29) ;  /* 0x000015a000007945 */ /* 0x000fe20003800000 */
[----:B------:R-:W-:Y:S01]  /*a410*/  USEL UR60, UR60, URZ, UP0 ;  /* 0x0000003f3c3c7287 */ /* 0x000fe20008000000 */
[----:B------:R-:W-:-:S02]  /*a420*/  WARPGROUP.DEPBAR.LE gsb0, 0x0 ;  /* 0x00008000000079c5 */ /* 0x000fc40000010000 */
[----:B------:R-:W0:Y:S01]  /*a430*/  LDC R192, c[0x0][0xbe8] ;  /* 0x0002fa00ffc07b82 */ /* 0x000e220000000800 */
[-C--:B--2---:R-:W-:Y:S01]  /*a440*/  FMUL.FTZ R25, R25, R6.reuse ;  /* 0x0000000619197220 */ /* 0x084fe20000410000 */
[-C--:B------:R-:W-:Y:S01]  /*a450*/  FMUL.FTZ R24, R24, R6.reuse ;  /* 0x0000000618187220 */ /* 0x080fe20000410000 */
[-C--:B------:R-:W-:Y:S01]  /*a460*/  FMUL.FTZ R28, R28, R6.reuse ;  /* 0x000000061c1c7220 */ /* 0x080fe20000410000 */
[-C--:B------:R-:W-:Y:S01]  /*a470*/  FMUL.FTZ R33, R33, R6.reuse ;  /* 0x0000000621217220 */ /* 0x080fe20000410000 */
[-C--:B------:R-:W-:Y:S01]  /*a480*/  FMUL.FTZ R32, R32, R6.reuse ;  /* 0x0000000620207220 */ /* 0x080fe20000410000 */
[-C--:B------:R-:W-:Y:S01]  /*a490*/  FMUL.FTZ R37, R37, R6.reuse ;  /* 0x0000000625257220 */ /* 0x080fe20000410000 */
[-C--:B------:R-:W-:Y:S01]  /*a4a0*/  FMUL.FTZ R36, R36, R6.reuse ;  /* 0x0000000624247220 */ /* 0x080fe20000410000 */
[----:B------:R4:W-:Y:S01]  /*a4b0*/  @!P1 SYNCS.ARRIVE.TRANS64.RED.A1T0 RZ, [R155+URZ], RZ ;  /* 0x000000ff9bff99a7 */ /* 0x0009e2000810043f */
[-C--:B------:R-:W-:Y:S01]  /*a4c0*/  FMUL.FTZ R41, R41, R6.reuse ;  /* 0x0000000629297220 */ /* 0x080fe20000410000 */
[-C--:B------:R-:W-:Y:S01]  /*a4d0*/  FMUL.FTZ R40, R40, R6.reuse ;  /* 0x0000000628287220 */ /* 0x080fe20000410000 */
[-C--:B------:R-:W-:Y:S01]  /*a4e0*/  FMUL.FTZ R45, R45, R6.reuse ;  /* 0x000000062d2d7220 */ /* 0x080fe20000410000 */
[-C--:B------:R-:W-:Y:S01]  /*a4f0*/  FMUL.FTZ R44, R44, R6.reuse ;  /* 0x000000062c2c7220 */ /* 0x080fe20000410000 */
[-C--:B------:R-:W-:Y:S01]  /*a500*/  FMUL.FTZ R49, R49, R6.reuse ;  /* 0x0000000631317220 */ /* 0x080fe20000410000 */
[-C--:B------:R-:W-:Y:S01]  /*a510*/  FMUL.FTZ R48, R48, R6.reuse ;  /* 0x0000000630307220 */ /* 0x080fe20000410000 */
[-C--:B------:R-:W-:Y:S01]  /*a520*/  FMUL.FTZ R53, R53, R6.reuse ;  /* 0x0000000635357220 */ /* 0x080fe20000410000 */
[-C--:B----4-:R-:W-:Y:S01]  /*a530*/  FMUL.FTZ R155, R26, R5.reuse ;  /* 0x000000051a9b7220 */ /* 0x090fe20000410000 */
[-C--:B------:R-:W-:Y:S01]  /*a540*/  FMUL.FTZ R26, R29, R6.reuse ;  /* 0x000000061d1a7220 */ /* 0x080fe20000410000 */
[-C--:B------:R-:W-:Y:S01]  /*a550*/  FMUL.FTZ R52, R52, R6.reuse ;  /* 0x0000000634347220 */ /* 0x080fe20000410000 */
[-C--:B------:R-:W-:Y:S01]  /*a560*/  FMUL.FTZ R57, R57, R6.reuse ;  /* 0x0000000639397220 */ /* 0x080fe20000410000 */
[-C--:B------:R-:W-:Y:S01]  /*a570*/  FMUL.FTZ R56, R56, R6.reuse ;  /* 0x0000000638387220 */ /* 0x080fe20000410000 */
[-C--:B------:R-:W-:Y:S01]  /*a580*/  FMUL.FTZ R61, R61, R6.reuse ;  /* 0x000000063d3d7220 */ /* 0x080fe20000410000 */
[-C--:B------:R-:W-:Y:S01]  /*a590*/  FMUL.FTZ R60, R60, R6.reuse ;  /* 0x000000063c3c7220 */ /* 0x080fe20000410000 */
[-C--:B------:R-:W-:Y:S01]  /*a5a0*/  FMUL.FTZ R65, R65, R6.reuse ;  /* 0x0000000641417220 */ /* 0x080fe20000410000 */
[----:B0-----:R-:W-:Y:S01]  /*a5b0*/  ISETP.NE.AND P2, PT, R192, 0x1, PT ;  /* 0x00000001c000780c */ /* 0x001fe20003f45270 */
        /* <DEDUP_REMOVED lines=44> */
[----:B------:R-:W0:Y:S01]  /*a880*/  LDC R148, c[0x0][0xc38] ;  /* 0x00030e00ff947b82 */ /* 0x000e220000000800 */
[-C--:B------:R-:W-:Y:S01]  /*a890*/  FMUL.FTZ R31, R31, R5.reuse ;  /* 0x000000051f1f7220 */ /* 0x080fe20000410000 */
[----:B------:R-:W-:Y:S01]  /*a8a0*/  FMUL.FTZ R30, R30, R5 ;  /* 0x000000051e1e7220 */ /* 0x000fe20000410000 */
[----:B------:R-:W-:Y:S01]  /*a8b0*/  F2FP.BF16.F32.PACK_AB R24, R25, R24 ;  /* 0x000000181918723e */ /* 0x000fe200000010ff */
[----:B------:R-:W-:Y:S01]  /*a8c0*/  IMAD R29, RZ, RZ, -UR14 ;  /* 0x8000000eff1d7e24 */ /* 0x000fe2000f8e02ff */
[----:B------:R-:W-:Y:S01]  /*a8d0*/  F2FP.BF16.F32.PACK_AB R25, R27, R155 ;  /* 0x0000009b1b19723e */ /* 0x000fe200000010ff */
[-C--:B------:R-:W-:Y:S01]  /*a8e0*/  FMUL.FTZ R35, R35, R5.reuse ;  /* 0x0000000523237220 */ /* 0x080fe20000410000 */
[----:B------:R-:W-:Y:S01]  /*a8f0*/  F2FP.BF16.F32.PACK_AB R27, R31, R30 ;  /* 0x0000001e1f1b723e */ /* 0x000fe200000010ff */
[----:B------:R-:W-:Y:S01]  /*a900*/  FMUL.FTZ R34, R34, R5 ;  /* 0x0000000522227220 */ /* 0x000fe20000410000 */
[----:B------:R-:W1:Y:S01]  /*a910*/  @P2 LDC R31, c[0x0][0xbec] ;  /* 0x0002fb00ff1f2b82 */ /* 0x000e620000000800 */
[----:B------:R-:W-:-:S07]  /*a920*/  F2FP.BF16.F32.PACK_AB R26, R26, R28 ;  /* 0x0000001c1a1a723e */ /* 0x000fce00000010ff */
[----:B------:R-:W-:Y:S01]  /*a930*/  BAR.SYNC.DEFER_BLOCKING 0x1, 0x100 ;  /* 0x0044000000007b1d */ /* 0x000fe20000010000 */
[----:B------:R-:W-:Y:S01]  /*a940*/  F2FP.BF16.F32.PACK_AB R32, R33, R32 ;  /* 0x000000202120723e */ /* 0x000fe200000010ff */
[-C--:B------:R-:W-:Y:S01]  /*a950*/  FMUL.FTZ R39, R39, R5.reuse ;  /* 0x0000000527277220 */ /* 0x080fe20000410000 */
[----:B------:R-:W-:Y:S01]  /*a960*/  F2FP.BF16.F32.PACK_AB R33, R35, R34 ;  /* 0x000000222321723e */ /* 0x000fe200000010ff */
[----:B------:R-:W-:Y:S01]  /*a970*/  FMUL.FTZ R38, R38, R5 ;  /* 0x0000000526267220 */ /* 0x000fe20000410000 */
[----:B------:R-:W-:-:S03]  /*a980*/  F2FP.BF16.F32.PACK_AB R34, R37, R36 ;  /* 0x000000242522723e */ /* 0x000fc600000010ff */
[----:B------:R-:W2:Y:S01]  /*a990*/  @P2 LDC R30, c[0x0][0xbf0] ;  /* 0x0002fc00ff1e2b82 */ /* 0x000ea20000000800 */
[-C--:B------:R-:W-:Y:S01]  /*a9a0*/  FMUL.FTZ R43, R43, R5.reuse ;  /* 0x000000052b2b7220 */ /* 0x080fe20000410000 */
[-C--:B------:R-:W-:Y:S01]  /*a9b0*/  FMUL.FTZ R42, R42, R5.reuse ;  /* 0x000000052a2a7220 */ /* 0x080fe20000410000 */
[-C--:B------:R-:W-:Y:S01]  /*a9c0*/  FMUL.FTZ R47, R47, R5.reuse ;  /* 0x000000052f2f7220 */ /* 0x080fe20000410000 */
[-C--:B------:R-:W-:Y:S01]  /*a9d0*/  FMUL.FTZ R46, R46, R5.reuse ;  /* 0x000000052e2e7220 */ /* 0x080fe20000410000 */
[-C--:B------:R-:W-:Y:S01]  /*a9e0*/  FMUL.FTZ R28, R51, R5.reuse ;  /* 0x00000005331c7220 */ /* 0x080fe20000410000 */
[----:B------:R-:W-:Y:S01]  /*a9f0*/  FMUL.FTZ R50, R50, R5 ;  /* 0x0000000532327220 */ /* 0x000fe20000410000 */
[----:B0-----:R-:W-:Y:S01]  /*aa00*/  IMAD R29, R148, R29, UR5 ;  /* 0x00000005941d7e24 */ /* 0x001fe2000f8e021d */
[----:B------:R-:W-:Y:S01]  /*aa10*/  F2FP.BF16.F32.PACK_AB R35, R39, R38 ;  /* 0x000000262723723e */ /* 0x000fe200000010ff */
[-C--:B------:R-:W-:Y:S01]  /*aa20*/  FMUL.FTZ R51, R55, R5.reuse ;  /* 0x0000000537337220 */ /* 0x080fe20000410000 */
[----:B------:R-:W-:Y:S01]  /*aa30*/  FMUL.FTZ R54, R54, R5 ;  /* 0x0000000536367220 */ /* 0x000fe20000410000 */
[----:B------:R-:W-:-:S02]  /*aa40*/  IMAD R36, R29, 0x80, R221 ;  /* 0x000000801d247824 */ /* 0x000fc400078e02dd */
[-C--:B------:R-:W-:Y:S01]  /*aa50*/  FMUL.FTZ R59, R59, R5.reuse ;  /* 0x000000053b3b7220 */ /* 0x080fe20000410000 */
[-C--:B------:R-:W-:Y:S01]  /*aa60*/  FMUL.FTZ R58, R58, R5.reuse ;  /* 0x000000053a3a7220 */ /* 0x080fe20000410000 */
[-C--:B------:R-:W-:Y:S01]  /*aa70*/  FMUL.FTZ R63, R63, R5.reuse ;  /* 0x000000053f3f7220 */ /* 0x080fe20000410000 */
[----:B------:R-:W-:Y:S01]  /*aa80*/  FMUL.FTZ R62, R62, R5 ;  /* 0x000000053e3e7220 */ /* 0x000fe20000410000 */
[----:B-1----:R-:W-:-:S04]  /*aa90*/  @P2 IMAD.HI.U32 R31, R36, R31, RZ ;  /* 0x0000001f241f2227 */ /* 0x002fc800078e00ff */
[-C--:B------:R-:W-:Y:S01]  /*aaa0*/  FMUL.FTZ R67, R67, R5.reuse ;  /* 0x0000000543437220 */ /* 0x080fe20000410000 */
[----:B------:R0:W-:Y:S01]  /*aab0*/  STSM.16.M88.4 [R154], R24 ;  /* 0x000000189a007844 */ /* 0x0001e20000000200 */
[-C--:B------:R-:W-:Y:S01]  /*aac0*/  FMUL.FTZ R66, R66, R5.reuse ;  /* 0x0000000542427220 */ /* 0x080fe20000410000 */
[-C--:B------:R-:W-:Y:S01]  /*aad0*/  FMUL.FTZ R71, R71, R5.reuse ;  /* 0x0000000547477220 */ /* 0x080fe20000410000 */
[-C--:B------:R-:W-:Y:S01]  /*aae0*/  FMUL.FTZ R70, R70, R5.reuse ;  /* 0x0000000546467220 */ /* 0x080fe20000410000 */
[-C--:B------:R-:W-:Y:S01]  /*aaf0*/  FMUL.FTZ R75, R75, R5.reuse ;  /* 0x000000054b4b7220 */ /* 0x080fe20000410000 */
[-C--:B------:R-:W-:Y:S01]  /*ab00*/  FMUL.FTZ R74, R74, R5.reuse ;  /* 0x000000054a4a7220 */ /* 0x080fe20000410000 */
[----:B------:R-:W-:Y:S01]  /*ab10*/  F2FP.BF16.F32.PACK_AB R40, R41, R40 ;  /* 0x000000282928723e */ /* 0x000fe200000010ff */
[-C--:B------:R-:W-:Y:S01]  /*ab20*/  FMUL.FTZ R79, R79, R5.reuse ;  /* 0x000000054f4f7220 */ /* 0x080fe20000410000 */
[-C--:B------:R-:W-:Y:S01]  /*ab30*/  FMUL.FTZ R78, R78, R5.reuse ;  /* 0x000000054e4e7220 */ /* 0x080fe20000410000 */
[----:B------:R-:W-:Y:S01]  /*ab40*/  F2FP.BF16.F32.PACK_AB R41, R43, R42 ;  /* 0x0000002a2b29723e */ /* 0x000fe200000010ff */
[----:B------:R1:W-:Y:S01]  /*ab50*/  STSM.16.M88.4 [R15], R32 ;  /* 0x000000200f007844 */ /* 0x0003e20000000200 */
[----:B------:R-:W-:Y:S01]  /*ab60*/  F2FP.BF16.F32.PACK_AB R48, R49, R48 ;  /* 0x000000303130723e */ /* 0x000fe200000010ff */
[-C--:B------:R-:W-:Y:S01]  /*ab70*/  FMUL.FTZ R83, R83, R5.reuse ;  /* 0x0000000553537220 */ /* 0x080fe20000410000 */
[----:B------:R-:W-:Y:S01]  /*ab80*/  F2FP.BF16.F32.PACK_AB R42, R45, R44 ;  /* 0x0000002c2d2a723e */ /* 0x000fe200000010ff */
[-C--:B------:R-:W-:Y:S01]  /*ab90*/  FMUL.FTZ R82, R82, R5.reuse ;  /* 0x0000000552527220 */ /* 0x080fe20000410000 */
[----:B------:R-:W-:Y:S01]  /*aba0*/  F2FP.BF16.F32.PACK_AB R43, R47, R46 ;  /* 0x0000002e2f2b723e */ /* 0x000fe200000010ff */
[----:B0-----:R-:W0:Y:S01]  /*abb0*/  LDC.64 R24, c[0x0][0xb98] ;  /* 0x0002e600ff187b82 */ /* 0x001e220000000a00 */
[--C-:B------:R-:W-:Y:S01]  /*abc0*/  IMAD.MOV.U32 R27, RZ, RZ, R36.reuse ;  /* 0x000000ffff1b7224 */ /* 0x100fe200078e0024 */
[----:B--2---:R-:W-:Y:S01]  /*abd0*/  @P2 SHF.R.U32.HI R27, RZ, R30, R31 ;  /* 0x0000001eff1b2219 */ /* 0x004fe2000001161f */
[-C--:B------:R-:W-:Y:S01]  /*abe0*/  FMUL.FTZ R87, R87, R5.reuse ;  /* 0x0000000557577220 */ /* 0x080fe20000410000 */
[----:B------:R-:W-:Y:S01]  /*abf0*/  F2FP.BF16.F32.PACK_AB R49, R28, R50 ;  /* 0x000000321c31723e */ /* 0x000fe200000010ff */
[----:B------:R-:W-:Y:S01]  /*ac00*/  STSM.16.M88.4 [R153], R40 ;  /* 0x0000002899007844 */ /* 0x000fe20000000200 */
[----:B------:R-:W-:Y:S01]  /*ac10*/  F2FP.BF16.F32.PACK_AB R56, R57, R56 ;  /* 0x000000383938723e */ /* 0x000fe200000010ff */
[-C--:B------:R-:W-:Y:S01]  /*ac20*/  FMUL.FTZ R86, R86, R5.reuse ;  /* 0x0000000556567220 */ /* 0x080fe20000410000 */
[----:B------:R-:W-:Y:S01]  /*ac30*/  F2FP.BF16.F32.PACK_AB R50, R53, R52 ;  /* 0x000000343532723e */ /* 0x000fe200000010ff */
[-C--:B------:R-:W-:Y:S01]  /*ac40*/  FMUL.FTZ R91, R91, R5.reuse ;  /* 0x000000055b5b7220 */ /* 0x080fe20000410000 */
[----:B------:R-:W-:Y:S01]  /*ac50*/  F2FP.BF16.F32.PACK_AB R51, R51, R54 ;  /* 0x000000363333723e */ /* 0x000fe200000010ff */
[----:B-1----:R-:W-:Y:S01]  /*ac60*/  IMAD.MOV R15, RZ, RZ, -R27 ;  /* 0x000000ffff0f7224 */ /* 0x002fe200078e0a1b */
[----:B------:R-:W-:Y:S01]  /*ac70*/  F2FP.BF16.F32.PACK_AB R57, R59, R58 ;  /* 0x0000003a3b39723e */ /* 0x000fe200000010ff */
[----:B------:R-:W-:Y:S01]  /*ac80*/  FMUL.FTZ R90, R90, R5 ;  /* 0x000000055a5a7220 */ /* 0x000fe20000410000 */
[----:B------:R-:W-:Y:S01]  /*ac90*/  F2FP.BF16.F32.PACK_AB R64, R65, R64 ;  /* 0x000000404140723e */ /* 0x000fe200000010ff */
[----:B------:R-:W-:Y:S01]  /*aca0*/  IMAD R15, R192, R15, R36 ;  /* 0x0000000fc00f7224 */ /* 0x000fe200078e0224 */
[----:B------:R-:W-:Y:S01]  /*acb0*/  F2FP.BF16.F32.PACK_AB R58, R61, R60 ;  /* 0x0000003c3d3a723e */ /* 0x000fe200000010ff */
[----:B------:R-:W-:Y:S01]  /*acc0*/  STSM.16.M88.4 [R152], R48 ;  /* 0x0000003098007844 */ /* 0x000fe20000000200 */
[----:B------:R-:W-:Y:S01]  /*acd0*/  F2FP.BF16.F32.PACK_AB R59, R63, R62 ;  /* 0x0000003e3f3b723e */ /* 0x000fe200000010ff */
[-C--:B------:R-:W-:Y:S01]  /*ace0*/  FMUL.FTZ R95, R95, R5.reuse ;  /* 0x000000055f5f7220 */ /* 0x080fe20000410000 */
[----:B------:R-:W-:Y:S01]  /*acf0*/  F2FP.BF16.F32.PACK_AB R65, R67, R66 ;  /* 0x000000424341723e */ /* 0x000fe200000010ff */
[-C--:B------:R-:W-:Y:S01]  /*ad00*/  FMUL.FTZ R94, R94, R5.reuse ;  /* 0x000000055e5e7220 */ /* 0x080fe20000410000 */
[----:B------:R-:W-:Y:S01]  /*ad10*/  F2FP.BF16.F32.PACK_AB R72, R73, R72 ;  /* 0x000000484948723e */ /* 0x000fe200000010ff */
[----:B------:R-:W-:Y:S01]  /*ad20*/  STSM.16.M88.4 [R20], R56 ;  /* 0x0000003814007844 */ /* 0x000fe20000000200 */
[C---:B0-----:R-:W-:Y:S01]  /*ad30*/  IMAD R26, R24.reuse, UR12, RZ ;  /* 0x0000000c181a7c24 */ /* 0x041fe2000f8e02ff */
[----:B------:R-:W-:Y:S01]  /*ad40*/  F2FP.BF16.F32.PACK_AB R66, R69, R68 ;  /* 0x000000444542723e */ /* 0x000fe200000010ff */
[-C--:B------:R-:W-:Y:S01]  /*ad50*/  FMUL.FTZ R99, R99, R5.reuse ;  /* 0x0000000563637220 */ /* 0x080fe20000410000 */
[----:B------:R-:W-:Y:S01]  /*ad60*/  F2FP.BF16.F32.PACK_AB R67, R71, R70 ;  /* 0x000000464743723e */ /* 0x000fe200000010ff */
[----:B------:R-:W-:Y:S01]  /*ad70*/  IMAD R26, R25, UR13, R26 ;  /* 0x0000000d191a7c24 */ /* 0x000fe2000f8e021a */
[----:B------:R-:W-:Y:S01]  /*ad80*/  F2FP.BF16.F32.PACK_AB R73, R75, R74 ;  /* 0x0000004a4b49723e */ /* 0x000fe200000010ff */
[----:B------:R-:W-:Y:S01]  /*ad90*/  IMAD.WIDE.U32 R24, R24, UR13, R188 ;  /* 0x0000000d18187c25 */ /* 0x000fe2000f8e00bc */
[----:B------:R-:W-:Y:S01]  /*ada0*/  F2FP.BF16.F32.PACK_AB R74, R77, R76 ;  /* 0x0000004c4d4a723e */ /* 0x000fe200000010ff */
[----:B------:R0:W-:Y:S01]  /*adb0*/  STSM.16.M88.4 [R11], R64 ;  /* 0x000000400b007844 */ /* 0x0001e20000000200 */
[----:B------:R-:W-:Y:S01]  /*adc0*/  F2FP.BF16.F32.PACK_AB R75, R79, R78 ;  /* 0x0000004e4f4b723e */ /* 0x000fe200000010ff */
[-C--:B------:R-:W-:Y:S01]  /*add0*/  FMUL.FTZ R98, R98, R5.reuse ;  /* 0x0000000562627220 */ /* 0x080fe20000410000 */
[----:B------:R-:W-:Y:S01]  /*ade0*/  IADD3 R24, P0, R27, R24, RZ ;  /* 0x000000181b187210 */ /* 0x000fe20007f1e0ff */
[-C--:B------:R-:W-:Y:S01]  /*adf0*/  FMUL.FTZ R103, R103, R5.reuse ;  /* 0x0000000567677220 */ /* 0x080fe20000410000 */
[-C--:B------:R-:W-:Y:S01]  /*ae00*/  FMUL.FTZ R102, R102, R5.reuse ;  /* 0x0000000566667220 */ /* 0x080fe20000410000 */
[----:B------:R1:W-:Y:S01]  /*ae10*/  STSM.16.M88.4 [R21], R72 ;  /* 0x0000004815007844 */ /* 0x0003e20000000200 */
[----:B------:R-:W-:Y:S01]  /*ae20*/  F2FP.BF16.F32.PACK_AB R80, R81, R80 ;  /* 0x000000505150723e */ /* 0x000fe200000010ff */
[-C--:B------:R-:W-:Y:S01]  /*ae30*/  FMUL.FTZ R107, R107, R5.reuse ;  /* 0x000000056b6b7220 */ /* 0x080fe20000410000 */
        /* <DEDUP_REMOVED lines=8> */
[----:B0-----:R-:W-:Y:S01]  /*aec0*/  SHF.R.S32.HI R11, RZ, 0x1f, R15 ;  /* 0x0000001fff0b7819 */ /* 0x001fe2000001140f */
[-C--:B------:R-:W-:Y:S01]  /*aed0*/  FMUL.FTZ R114, R114, R5.reuse ;  /* 0x0000000572727220 */ /* 0x080fe20000410000 */
[----:B------:R-:W-:Y:S01]  /*aee0*/  F2FP.BF16.F32.PACK_AB R89, R91, R90 ;  /* 0x0000005a5b59723e */ /* 0x000fe200000010ff */
[-C--:B------:R-:W-:Y:S01]  /*aef0*/  FMUL.FTZ R119, R119, R5.reuse ;  /* 0x0000000577777220 */ /* 0x080fe20000410000 */
[----:B------:R-:W-:Y:S01]  /*af00*/  F2FP.BF16.F32.PACK_AB R96, R97, R96 ;  /* 0x000000606160723e */ /* 0x000fe200000010ff */
[----:B------:R-:W-:Y:S01]  /*af10*/  IMAD R20, R11, UR6, RZ ;  /* 0x000000060b147c24 */ /* 0x000fe2000f8e02ff */
[----:B-1----:R-:W-:Y:S01]  /*af20*/  SHF.R.S32.HI R21, RZ, 0x1f, R27 ;  /* 0x0000001fff157819 */ /* 0x002fe2000001141b */
[-C--:B------:R-:W-:Y:S01]  /*af30*/  FMUL.FTZ R118, R118, R5.reuse ;  /* 0x0000000576767220 */ /* 0x080fe20000410000 */
[----:B------:R-:W-:Y:S01]  /*af40*/  F2FP.BF16.F32.PACK_AB R90, R93, R92 ;  /* 0x0000005c5d5a723e */ /* 0x000fe200000010ff */
[----:B------:R-:W-:Y:S01]  /*af50*/  FMUL.FTZ R123, R123, R5 ;  /* 0x000000057b7b7220 */ /* 0x000fe20000410000 */
[----:B------:R-:W-:Y:S01]  /*af60*/  IADD3.X R25, R21, R25, R26, P0, !PT ;  /* 0x0000001915197210 */ /* 0x000fe200007fe41a */
        /* <DEDUP_REMOVED lines=8> */
[----:B------:R-:W-:Y:S01]  /*aff0*/  FMUL.FTZ R130, R130, R5 ;  /* 0x0000000582827220 */ /* 0x000fe20000410000 */
[----:B------:R-:W-:-:S02]  /*b000*/  IMAD R21, R15, UR7, R20 ;  /* 0x000000070f157c24 */ /* 0x000fc4000f8e0214 */
[----:B------:R-:W-:Y:S01]  /*b010*/  FMUL.FTZ R135, R135, R5 ;  /* 0x0000000587877220 */ /* 0x000fe20000410000 */
[----:B------:R-:W-:-:S04]  /*b020*/  IMAD.WIDE.U32 R24, R15, UR6, R24 ;  /* 0x000000060f187c25 */ /* 0x000fc8000f8e0018 */
[-C--:B------:R-:W-:Y:S01]  /*b030*/  FMUL.FTZ R134, R134, R5.reuse ;  /* 0x0000000586867220 */ /* 0x080fe20000410000 */
[-C--:B------:R-:W-:Y:S01]  /*b040*/  FMUL.FTZ R139, R139, R5.reuse ;  /* 0x000000058b8b7220 */ /* 0x080fe20000410000 */
[-C--:B------:R-:W-:Y:S01]  /*b050*/  FMUL.FTZ R138, R138, R5.reuse ;  /* 0x000000058a8a7220 */ /* 0x080fe20000410000 */
[----:B------:R-:W-:Y:S01]  /*b060*/  STSM.16.M88.4 [R12], R80 ;  /* 0x000000500c007844 */ /* 0x000fe20000000200 */
[----:B------:R-:W-:Y:S01]  /*b070*/  F2FP.BF16.F32.PACK_AB R104, R105, R104 ;  /* 0x000000686968723e */ /* 0x000fe200000010ff */
[-C--:B------:R-:W-:Y:S01]  /*b080*/  FMUL.FTZ R143, R143, R5.reuse ;  /* 0x000000058f8f7220 */ /* 0x080fe20000410000 */
[-C--:B------:R-:W-:Y:S01]  /*b090*/  FMUL.FTZ R142, R142, R5.reuse ;  /* 0x000000058e8e7220 */ /* 0x080fe20000410000 */
[-C--:B------:R-:W-:Y:S01]  /*b0a0*/  FMUL.FTZ R147, R147, R5.reuse ;  /* 0x0000000593937220 */ /* 0x080fe20000410000 */
[-C--:B------:R-:W-:Y:S01]  /*b0b0*/  FMUL.FTZ R146, R146, R5.reuse ;  /* 0x0000000592927220 */ /* 0x080fe20000410000 */
[-C--:B------:R-:W-:Y:S01]  /*b0c0*/  FMUL.FTZ R151, R151, R5.reuse ;  /* 0x0000000597977220 */ /* 0x080fe20000410000 */
[----:B------:R-:W-:Y:S01]  /*b0d0*/  STSM.16.M88.4 [R14], R88 ;  /* 0x000000580e007844 */ /* 0x000fe20000000200 */
[----:B------:R-:W-:Y:S01]  /*b0e0*/  F2FP.BF16.F32.PACK_AB R105, R107, R106 ;  /* 0x0000006a6b69723e */ /* 0x000fe200000010ff */
[----:B------:R-:W-:Y:S01]  /*b0f0*/  FMUL.FTZ R5, R150, R5 ;  /* 0x0000000596057220 */ /* 0x000fe20000410000 */
[----:B------:R-:W-:Y:S01]  /*b100*/  F2FP.BF16.F32.PACK_AB R112, R113, R112 ;  /* 0x000000707170723e */ /* 0x000fe200000010ff */
[----:B------:R0:W-:Y:S01]  /*b110*/  STSM.16.M88.4 [R13], R96 ;  /* 0x000000600d007844 */ /* 0x0001e20000000200 */
[----:B------:R-:W-:Y:S01]  /*b120*/  F2FP.BF16.F32.PACK_AB R106, R109, R108 ;  /* 0x0000006c6d6a723e */ /* 0x000fe200000010ff */
[----:B------:R-:W-:Y:S01]  /*b130*/  ULDC.64 UR6, c[0x0][0xb50] ;  /* 0x0002d40000067ab9 */ /* 0x000fe20000000a00 */
[----:B------:R-:W-:Y:S01]  /*b140*/  F2FP.BF16.F32.PACK_AB R107, R111, R110 ;  /* 0x0000006e6f6b723e */ /* 0x000fe200000010ff */
[----:B------:R-:W-:Y:S01]  /*b150*/  IMAD R15, R29, 0x80, R220 ;  /* 0x000000801d0f7824 */ /* 0x000fe200078e02dc */
[----:B------:R-:W-:Y:S01]  /*b160*/  F2FP.BF16.F32.PACK_AB R113, R115, R114 ;  /* 0x000000727371723e */ /* 0x000fe200000010ff */
[----:B------:R-:W-:Y:S01]  /*b170*/  ULDC UR5, c[0x0][0xa88] ;  /* 0x0002a20000057ab9 */ /* 0x000fe20000000800 */
[----:B------:R-:W-:Y:S01]  /*b180*/  F2FP.BF16.F32.PACK_AB R120, R121, R120 ;  /* 0x000000787978723e */ /* 0x000fe200000010ff */
[----:B------:R-:W-:Y:S01]  /*b190*/  STSM.16.M88.4 [R9], R104 ;  /* 0x0000006809007844 */ /* 0x000fe20000000200 */
[----:B------:R-:W-:Y:S01]  /*b1a0*/  F2FP.BF16.F32.PACK_AB R114, R117, R116 ;  /* 0x000000747572723e */ /* 0x000fe200000010ff */
[----:B------:R-:W-:Y:S01]  /*b1b0*/  IMAD R20, R192, UR5, RZ ;  /* 0x00000005c0147c24 */ /* 0x000fe2000f8e02ff */
[----:B------:R-:W-:Y:S01]  /*b1c0*/  F2FP.BF16.F32.PACK_AB R115, R119, R118 ;  /* 0x000000767773723e */ /* 0x000fe200000010ff */
[----:B------:R-:W-:Y:S01]  /*b1d0*/  VIADD R11, R15, 0x8 ;  /* 0x000000080f0b7836 */ /* 0x000fe20000000000 */
[----:B------:R-:W-:-:S02]  /*b1e0*/  F2FP.BF16.F32.PACK_AB R121, R123, R122 ;  /* 0x0000007a7b79723e */ /* 0x000fc400000010ff */
[----:B------:R-:W-:Y:S01]  /*b1f0*/  F2FP.BF16.F32.PACK_AB R128, R129, R128 ;  /* 0x000000808180723e */ /* 0x000fe200000010ff */
[----:B0-----:R-:W-:Y:S01]  /*b200*/  IMAD.IADD R13, R25, 0x1, R21 ;  /* 0x00000001190d7824 */ /* 0x001fe200078e0215 */
[----:B------:R-:W-:Y:S01]  /*b210*/  LEA R12, P3, R24, UR6, 0x2 ;  /* 0x00000006180c7c11 */ /* 0x000fe2000f8610ff */
[----:B------:R0:W-:Y:S01]  /*b220*/  STSM.16.M88.4 [R3], R112 ;  /* 0x0000007003007844 */ /* 0x0001e20000000200 */
[----:B------:R-:W-:Y:S01]  /*b230*/  F2FP.BF16.F32.PACK_AB R122, R125, R124 ;  /* 0x0000007c7d7a723e */ /* 0x000fe200000010ff */
[----:B------:R-:W1:Y:S01]  /*b240*/  @P2 LDC R21, c[0x0][0xbf0] ;  /* 0x0002fc00ff152b82 */ /* 0x000e620000000800 */
[----:B------:R-:W-:Y:S01]  /*b250*/  F2FP.BF16.F32.PACK_AB R123, R127, R126 ;  /* 0x0000007e7f7b723e */ /* 0x000fe200000010ff */
[----:B------:R-:W-:Y:S01]  /*b260*/  SHFL.IDX PT, R30, R12, RZ, 0x1c1f ;  /* 0x001c1fff0c1e7589 */ /* 0x000fe200000e0000 */
[----:B------:R-:W-:Y:S02]  /*b270*/  F2FP.BF16.F32.PACK_AB R129, R131, R130 ;  /* 0x000000828381723e */ /* 0x000fe400000010ff */
[----:B------:R-:W-:Y:S01]  /*b280*/  F2FP.BF16.F32.PACK_AB R136, R137, R136 ;  /* 0x000000888988723e */ /* 0x000fe200000010ff */
[----:B------:R-:W-:Y:S01]  /*b290*/  STSM.16.M88.4 [R10], R120 ;  /* 0x000000780a007844 */ /* 0x000fe20000000200 */
[----:B------:R-:W-:-:S02]  /*b2a0*/  F2FP.BF16.F32.PACK_AB R130, R133, R132 ;  /* 0x000000848582723e */ /* 0x000fc400000010ff */
[----:B------:R-:W-:Y:S01]  /*b2b0*/  F2FP.BF16.F32.PACK_AB R131, R135, R134 ;  /* 0x000000868783723e */ /* 0x000fe200000010ff */
[----:B------:R-:W-:Y:S01]  /*b2c0*/  SHFL.IDX PT, R48, R12, 0x1, 0x1c1f ;  /* 0x003c1f000c307f89 */ /* 0x000fe200000e0000 */
[----:B------:R-:W-:Y:S02]  /*b2d0*/  F2FP.BF16.F32.PACK_AB R137, R139, R138 ;  /* 0x0000008a8b89723e */ /* 0x000fe400000010ff */
[----:B------:R-:W-:Y:S01]  /*b2e0*/  F2FP.BF16.F32.PACK_AB R144, R145, R144 ;  /* 0x000000909190723e */ /* 0x000fe200000010ff */
[----:B------:R-:W-:Y:S01]  /*b2f0*/  STSM.16.M88.4 [R8], R128 ;  /* 0x0000008008007844 */ /* 0x000fe20000000200 */
[----:B------:R-:W-:Y:S01]  /*b300*/  F2FP.BF16.F32.PACK_AB R138, R141, R140 ;  /* 0x0000008c8d8a723e */ /* 0x000fe200000010ff */
[----:B0-----:R-:W0:Y:S01]  /*b310*/  @P2 LDC R3, c[0x0][0xbec] ;  /* 0x0002fb00ff032b82 */ /* 0x001e220000000800 */
[----:B------:R-:W-:Y:S02]  /*b320*/  F2FP.BF16.F32.PACK_AB R139, R143, R142 ;  /* 0x0000008e8f8b723e */ /* 0x000fe400000010ff */
[----:B------:R-:W-:-:S02]  /*b330*/  F2FP.BF16.F32.PACK_AB R145, R147, R146 ;  /* 0x000000929391723e */ /* 0x000fc400000010ff */
[----:B------:R-:W-:Y:S01]  /*b340*/  F2FP.BF16.F32.PACK_AB R146, R149, R6 ;  /* 0x000000069592723e */ /* 0x000fe200000010ff */
[----:B------:R-:W-:Y:S01]  /*b350*/  STSM.16.M88.4 [R7], R136 ;  /* 0x0000008807007844 */ /* 0x000fe20000000200 */
[----:B------:R-:W-:Y:S02]  /*b360*/  F2FP.BF16.F32.PACK_AB R147, R151, R5 ;  /* 0x000000059793723e */ /* 0x000fe400000010ff */
[----:B------:R-:W-:Y:S02]  /*b370*/  LEA.HI.X R13, R24, UR7, R13, 0x2, P3 ;  /* 0x00000007180d7c11 */ /* 0x000fe400098f140d */
[----:B------:R-:W-:Y:S01]  /*b380*/  LOP3.LUT P0, RZ, R218, 0x3, RZ, 0xc0, !PT ;  /* 0x00000003daff7812 */ /* 0x000fe2000780c0ff */
[----:B------:R-:W-:Y:S01]  /*b390*/  STSM.16.M88.4 [R4], R144 ;  /* 0x0000009004007844 */ /* 0x000fe20000000200 */
[----:B------:R-:W-:Y:S02]  /*b3a0*/  BAR.SYNC.DEFER_BLOCKING 0x1, 0x100 ;  /* 0x0044000000007b1d */ /* 0x000fe40000010000 */
[----:B------:R-:W-:-:S02]  /*b3b0*/  ISETP.GE.OR P1, PT, R15, R20, P0 ;  /* 0x000000140f00720c */ /* 0x000fc40000726670 */
[----:B------:R-:W-:Y:S02]  /*b3c0*/  ISETP.GE.OR P0, PT, R11, R20, P0 ;  /* 0x000000140b00720c */ /* 0x000fe40000706670 */
[----:B------:R-:W2:Y:S04]  /*b3d0*/  SHFL.IDX PT, R31, R13, RZ, 0x1c1f ;  /* 0x001c1fff0d1f7589 */ /* 0x000ea800000e0000 */
[----:B------:R-:W3:Y:S05]  /*b3e0*/  SHFL.IDX PT, R49, R13, 0x1, 0x1c1f ;  /* 0x003c1f000d317f89 */ /* 0x000eea00000e0000 */
[----:B--2---:R2:W-:Y:S04]  /*b3f0*/  @!P1 ST.E desc[UR8][R30.64], R2 ;  /* 0x000000021e009985 */ /* 0x0045e8000c101908 */
[----:B---3--:R3:W-:Y:S04]  /*b400*/  @!P0 ST.E desc[UR8][R48.64], R0 ;  /* 0x0000000030008985 */ /* 0x0087e8000c101908 */
[----:B------:R4:W5:Y:S01]  /*b410*/  LD.E.128 R12, desc[UR8][R186.64] ;  /* 0x00000008ba0c7980 */ /* 0x000962000c101d00 */
[----:B--2---:R-:W2:Y:S03]  /*b420*/  LDC.64 R30, c[0x0][0xae0] ;  /* 0x0002b800ff1e7b82 */ /* 0x004ea60000000a00 */
[----:B------:R4:W5:Y:S01]  /*b430*/  LD.E.128 R24, desc[UR8][R156.64] ;  /* 0x000000089c187980 */ /* 0x000962000c101d00 */
[----:B---3--:R-:W-:-:S03]  /*b440*/  IMAD R0, R23, 0x20, R213 ;  /* 0x0000002017007824 */ /* 0x008fc600078e02d5 */
[----:B------:R4:W5:Y:S04]  /*b450*/  LD.E.128 R32, desc[UR8][R158.64] ;  /* 0x000000089e207980 */ /* 0x000968000c101d00 */
[----:B------:R4:W5:Y:S01]  /*b460*/  LD.E.128 R36, desc[UR8][R162.64] ;  /* 0x00000008a2247980 */ /* 0x000962000c101d00 */
[----:B------:R-:W-:-:S03]  /*b470*/  IMAD R28, R29, 0x80, R0 ;  /* 0x000000801d1c7824 */ /* 0x000fc600078e0200 */
[----:B------:R4:W5:Y:S04]  /*b480*/  LD.E.128 R44, desc[UR8][R166.64] ;  /* 0x00000008a62c7980 */ /* 0x000968000c101d00 */
        /* <DEDUP_REMOVED lines=10> */
[----:B------:R4:W5:Y:S01]  /*b530*/  LD.E.128 R60, desc[UR8][R178.64] ;  /* 0x00000008b23c7980 */ /* 0x000962000c101d00 */
[----:B------:R-:W-:Y:S01]  /*b540*/  ULDC.64 UR8, c[0x0][0xae8] ;  /* 0x0002ba0000087ab9 */ /* 0x000fe20000000a00 */
[----:B0-----:R-:W-:Y:S01]  /*b550*/  @P2 IMAD.HI.U32 R0, R28, R3, RZ ;  /* 0x000000031c002227 */ /* 0x001fe200078e00ff */
[----:B------:R-:W-:Y:S01]  /*b560*/  UIMAD UR5, UR11, UR8, URZ ;  /* 0x000000080b0572a4 */ /* 0x000fe2000f8e023f */
[----:B------:R-:W-:Y:S01]  /*b570*/  @!PT LDS RZ, [RZ] ;  /* 0x00000000fffff984 */ /* 0x000fe20000000800 */
[----:B------:R-:W-:Y:S01]  /*b580*/  @!PT LDS RZ, [RZ] ;  /* 0x00000000fffff984 */ /* 0x000fe20000000800 */
[----:B------:R-:W-:Y:S01]  /*b590*/  @!PT LDS RZ, [RZ] ;  /* 0x00000000fffff984 */ /* 0x000fe20000000800 */
[----:B------:R-:W-:Y:S01]  /*b5a0*/  @!PT LDS RZ, [RZ] ;  /* 0x00000000fffff984 */ /* 0x000fe20000000800 */
[----:B------:R0:W-:Y:S06]  /*b5b0*/  MEMBAR.ALL.CTA ;  /* 0x0000000000007992 */ /* 0x0001ec0000008000 */
[----:B0-----:R-:W0:Y:S01]  /*b5c0*/  FENCE.VIEW.ASYNC.S ;  /* 0x00000000000073c6 */ /* 0x001e220000000000 */
[----:B------:R-:W-:Y:S01]  /*b5d0*/  UIMAD.WIDE.U32 UR6, UR10, UR8, URZ ;  /* 0x000000080a0672a5 */ /* 0x000fe2000f8e003f */
[----:B------:R-:W-:Y:S01]  /*b5e0*/  IMAD.MOV.U32 R2, RZ, RZ, R28 ;  /* 0x000000ffff027224 */ /* 0x000fe200078e001c */
[----:B------:R-:W-:Y:S01]  /*b5f0*/  UIMAD UR5, UR10, UR9, UR5 ;  /* 0x000000090a0572a4 */ /* 0x000fe2000f8e0205 */
[----:B-1----:R-:W-:Y:S01]  /*b600*/  @P2 SHF.R.U32.HI R2, RZ, R21, R0 ;  /* 0x00000015ff022219 */ /* 0x002fe20000011600 */
[----:B------:R-:W-:Y:S01]  /*b610*/  IMAD R85, R29, 0x80, R213 ;  /* 0x000000801d557824 */ /* 0x000fe200078e02d5 */
[----:B------:R-:W-:Y:S01]  /*b620*/  ULDC.64 UR8, c[0x0][0xaf0] ;  /* 0x0002bc0000087ab9 */ /* 0x000fe20000000a00 */
[----:B------:R-:W-:Y:S01]  /*b630*/  UIADD3 UR7, UR7, UR5, URZ ;  /* 0x0000000507077290 */ /* 0x000fe2000fffe03f */
[--C-:B------:R-:W-:Y:S01]  /*b640*/  SHF.R.S32.HI R3, RZ, 0x1f, R2.reuse ;  /* 0x0000001fff037819 */ /* 0x100fe20000011402 */
[----:B------:R-:W-:Y:S01]  /*b650*/  UIMAD UR5, UR12, UR8, URZ ;  /* 0x000000080c0572a4 */ /* 0x000fe2000f8e023f */
[----:B------:R-:W-:Y:S01]  /*b660*/  IMAD.MOV R21, RZ, RZ, -R2 ;  /* 0x000000ffff157224 */ /* 0x000fe200078e0a02 */
[----:B------:R-:W-:Y:S01]  /*b670*/  UIMAD.WIDE.U32 UR6, UR13, UR8, UR6 ;  /* 0x000000080d0672a5 */ /* 0x000fe2000f8e0006 */
[----:B------:R-:W-:Y:S01]  /*b680*/  R2UR UR10, R212 ;  /* 0x00000000d40a72ca */ /* 0x000fe200000e0000 */
[----:B------:R-:W-:Y:S01]  /*b690*/  UIMAD UR5, UR13, UR9, UR5 ;  /* 0x000000090d0572a4 */ /* 0x000fe2000f8e0205 */
[----:B------:R-:W-:Y:S01]  /*b6a0*/  IMAD R21, R192, R21, R28 ;  /* 0x00000015c0157224 */ /* 0x000fe200078e021c */
[----:B------:R-:W-:Y:S01]  /*b6b0*/  R2UR UR9, R16 ;  /* 0x00000000100972ca */ /* 0x000fe200000e0000 */
[----:B--2---:R-:W-:Y:S01]  /*b6c0*/  IMAD R3, R3, R30, RZ ;  /* 0x0000001e03037224 */ /* 0x004fe200078e02ff */
[----:B------:R-:W-:Y:S01]  /*b6d0*/  UIADD3 UR7, UR7, UR5, URZ ;  /* 0x0000000507077290 */ /* 0x000fe2000fffe03f */
[----:B------:R-:W-:-:S02]  /*b6e0*/  ISETP.GE.AND P2, PT, R85, R20, PT ;  /* 0x000000145500720c */ /* 0x000fc40003f46270 */
[C---:B------:R-:W-:Y:S01]  /*b6f0*/  IMAD R31, R2.reuse, R31, R3 ;  /* 0x0000001f021f7224 */ /* 0x040fe200078e0203 */
[----:B------:R-:W-:Y:S01]  /*b700*/  SHF.R.S32.HI R0, RZ, 0x1f, R21 ;  /* 0x0000001fff007819 */ /* 0x000fe20000011415 */
[----:B------:R-:W-:Y:S01]  /*b710*/  ULDC UR5, c[0x0][0xc] ;  /* 0x0000030000057ab9 */ /* 0x000fe20000000800 */
[----:B------:R-:W-:Y:S01]  /*b720*/  IMAD.WIDE.U32 R2, R2, R30, UR6 ;  /* 0x0000000602027e25 */ /* 0x000fe2000f8e001e */
[----:B------:R-:W-:Y:S01]  /*b730*/  ULDC.64 UR6, c[0x0][0xad8] ;  /* 0x0002b60000067ab9 */ /* 0x000fe20000000a00 */
[----:B------:R-:W-:Y:S01]  /*b740*/  UIADD3 UR10, UR5, UR10, URZ ;  /* 0x0000000a050a7290 */ /* 0x000fe2000fffe03f */
[----:B0-----:R-:W-:Y:S01]  /*b750*/  SYNCS.ARRIVE.TRANS64.RED.A1T0 RZ, [UR4], RZ ;  /* 0x000000ffffff79a7 */ /* 0x001fe20008100404 */
[----:B------:R-:W-:Y:S02]  /*b760*/  IMAD.IADD R3, R3, 0x1, R31 ;  /* 0x0000000103037824 */ /* 0x000fe400078e021f */
[----:B------:R-:W-:Y:S02]  /*b770*/  IMAD R0, R0, UR6, RZ ;  /* 0x0000000600007c24 */ /* 0x000fe4000f8e02ff */
[----:B------:R-:W-:-:S04]  /*b780*/  IMAD.WIDE.U32 R2, R21, UR6, R2 ;  /* 0x0000000615027c25 */ /* 0x000fc8000f8e0002 */
[----:B------:R-:W-:Y:S01]  /*b790*/  IMAD R29, R21, UR7, R0 ;  /* 0x00000007151d7c24 */ /* 0x000fe2000f8e0200 */
[----:B------:R-:W-:Y:S01]  /*b7a0*/  ULDC.64 UR6, c[0x0][0xa80] ;  /* 0x0002a00000067ab9 */ /* 0x000fe20000000a00 */
[----:B------:R-:W-:Y:S01]  /*b7b0*/  VIADD R21, R85, 0x20 ;  /* 0x0000002055157836 */ /* 0x000fe20000000000 */
[----:B------:R-:W-:Y:S01]  /*b7c0*/  LEA R0, P3, R2, UR6, 0x1 ;  /* 0x0000000602007c11 */ /* 0x000fe2000f8608ff */
[----:B------:R-:W-:Y:S01]  /*b7d0*/  IMAD.IADD R3, R3, 0x1, R29 ;  /* 0x0000000103037824 */ /* 0x000fe200078e021d */
[----:B------:R-:W-:Y:S01]  /*b7e0*/  USEL UR6, URZ, 0x1, UP0 ;  /* 0x000000013f067887 */ /* 0x000fe20008000000 */
[----:B------:R-:W-:Y:S01]  /*b7f0*/  IMAD.U32 R212, RZ, RZ, UR10 ;  /* 0x0000000affd47e24 */ /* 0x000fe2000f8e00ff */
[-C--:B------:R-:W-:Y:S01]  /*b800*/  ISETP.GE.AND P1, PT, R21, R20.reuse, PT ;  /* 0x000000141500720c */ /* 0x080fe20003f26270 */
[----:B------:R-:W-:Y:S01]  /*b810*/  VIADD R21, R85, 0x40 ;  /* 0x0000004055157836 */ /* 0x000fe20000000000 */
[----:B------:R-:W-:Y:S01]  /*b820*/  ULOP3.LUT UR9, UR9, UR6, URZ, 0x3c, !UPT ;  /* 0x0000000609097292 */ /* 0x000fe2000f8e3c3f */
[----:B------:R4:W0:Y:S03]  /*b830*/  SHFL.IDX PT, R28, R0, RZ, 0x181f ;  /* 0x00181fff001c7589 */ /* 0x00082600000e0000 */
[----:B------:R-:W-:-:S02]  /*b840*/  ISETP.GE.AND P0, PT, R21, R20, PT ;  /* 0x000000141500720c */ /* 0x000fc40003f06270 */
[----:B------:R-:W-:Y:S01]  /*b850*/  LEA.HI.X R21, R2, UR7, R3, 0x1, P3 ;  /* 0x0000000702157c11 */ /* 0x000fe200098f0c03 */
[----:B------:R-:W-:-:S04]  /*b860*/  IMAD.U32 R16, RZ, RZ, UR9 ;  /* 0x00000009ff107e24 */ /* 0x000fc8000f8e00ff */
[----:B------:R4:W1:Y:S01]  /*b870*/  SHFL.IDX PT, R29, R21, RZ, 0x181f ;  /* 0x00181fff151d7589 */ /* 0x00086200000e0000 */
[----:B------:R-:W-:Y:S05]  /*b880*/  @P2 BRA `(.L_x_30) ;  /* 0x0000000000442947 */ /* 0x000fea0003800000 */
[----:B------:R-:W-:Y:S01]  /*b890*/  ULDC UR4, c[0x0][0xac8] ;  /* 0x0002b20000047ab9 */ /* 0x000fe20000000800 */
[----:B------:R-:W-:Y:S01]  /*b8a0*/  ULDC.64 UR6, c[0x0][0x208] ;  /* 0x0000820000067ab9 */ /* 0x000fe20000000a00 */
[----:B------:R-:W-:Y:S02]  /*b8b0*/  ISETP.GE.AND P4, PT, R22, UR4, PT ;  /* 0x0000000416007c0c */ /* 0x000fe4000bf86270 */
[----:B------:R-:W-:Y:S02]  /*b8c0*/  ISETP.GE.AND P3, PT, R19, UR4, PT ;  /* 0x0000000413007c0c */ /* 0x000fe4000bf66270 */
[----:B------:R-:W-:Y:S02]  /*b8d0*/  ISETP.GE.AND P2, PT, R18, UR4, PT ;  /* 0x0000000412007c0c */ /* 0x000fe4000bf46270 */
[----:B------:R-:W-:-:S07]  /*b8e0*/  ISETP.GE.AND P5, PT, R17, UR4, PT ;  /* 0x0000000411007c0c */ /* 0x000fce000bfa6270 */
[----:B0-----:R-:W-:-:S04]  /*b8f0*/  @!P4 LEA R30, P6, R22, R28, 0x1 ;  /* 0x0000001c161ec211 */ /* 0x001fc800078c08ff */
[----:B-1----:R-:W-:Y:S02]  /*b900*/  @!P4 LEA.HI.X R31, R22, R29, R229, 0x1, P6 ;  /* 0x0000001d161fc211 */ /* 0x002fe400030f0ce5 */
[----:B------:R-:W-:Y:S01]  /*b910*/  @!P3 LEA R80, P6, R19, R28, 0x1 ;  /* 0x0000001c1350b211 */ /* 0x000fe200078c08ff */
[----:B------:R-:W-:-:S03]  /*b920*/  @!P5 IMAD.WIDE R2, R17, 0x2, R28 ;  /* 0x000000021102d825 */ /* 0x000fc600078e021c */
[-C--:B------:R-:W-:Y:S02]  /*b930*/  @!P3 LEA.HI.X R81, R19, R29.reuse, R228, 0x1, P6 ;  /* 0x0000001d1351b211 */ /* 0x080fe400030f0ce4 */
[C---:B------:R-:W-:Y:S01]  /*b940*/  @!P2 LEA R82, P6, R18.reuse, R28, 0x1 ;  /* 0x0000001c1252a211 */ /* 0x040fe200078c08ff */
[----:B-----5:R2:W-:Y:S03]  /*b950*/  @!P5 ST.E.128 desc[UR6][R2.64], R12 ;  /* 0x0000000c0200d985 */ /* 0x0205e6000c101d06 */
[----:B------:R-:W-:Y:S01]  /*b960*/  @!P2 LEA.HI.X R83, R18, R29, R227, 0x1, P6 ;  /* 0x0000001d1253a211 */ /* 0x000fe200030f0ce3 */
[----:B------:R2:W-:Y:S04]  /*b970*/  @!P4 ST.E.128 desc[UR6][R30.64], R44 ;  /* 0x0000002c1e00c985 */ /* 0x0005e8000c101d06 */
[----:B------:R2:W-:Y:S04]  /*b980*/  @!P3 ST.E.128 desc[UR6][R80.64], R68 ;  /* 0x000000445000b985 */ /* 0x0005e8000c101d06 */
[----:B------:R2:W-:Y:S02]  /*b990*/  @!P2 ST.E.128 desc[UR6][R82.64], R76 ;  /* 0x0000004c5200a985 */ /* 0x0005e4000c101d06 */
.L_x_30:
[----:B------:R-:W-:Y:S05]  /*b9a0*/  BSYNC B0 ;  /* 0x0000000000007941 */ /* 0x000fea0003800000 */
.L_x_29:
[----:B--2--5:R2:W3:Y:S01]  /*b9b0*/  SHFL.IDX PT, R13, R21, 0x1, 0x181f ;  /* 0x00381f00150d7f89 */ /* 0x0244e200000e0000 */
[----:B------:R-:W-:Y:S03]  /*b9c0*/  BSSY B0, `(.L_x_31) ;  /* 0x0000014000007945 */ /* 0x000fe60003800000 */
[----:B------:R2:W0:Y:S01]  /*b9d0*/  SHFL.IDX PT, R12, R0, 0x1, 0x181f ;  /* 0x00381f00000c7f89 */ /* 0x00042200000e0000 */
[----:B------:R-:W-:Y:S05]  /*b9e0*/  @P1 BRA `(.L_x_32) ;  /* 0x0000000000441947 */ /* 0x000fea0003800000 */
[----:B------:R-:W-:Y:S01]  /*b9f0*/  ULDC UR4, c[0x0][0xac8] ;  /* 0x0002b20000047ab9 */ /* 0x000fe20000000800 */
[----:B------:R-:W-:Y:S01]  /*ba00*/  ULDC.64 UR6, c[0x0][0x208] ;  /* 0x0000820000067ab9 */ /* 0x000fe20000000a00 */
[----:B------:R-:W-:Y:S02]  /*ba10*/  ISETP.GE.AND P3, PT, R22, UR4, PT ;  /* 0x0000000416007c0c */ /* 0x000fe4000bf66270 */
[----:B------:R-:W-:Y:S02]  /*ba20*/  ISETP.GE.AND P2, PT, R19, UR4, PT ;  /* 0x0000000413007c0c */ /* 0x000fe4000bf46270 */
[----:B------:R-:W-:Y:S02]  /*ba30*/  ISETP.GE.AND P1, PT, R18, UR4, PT ;  /* 0x0000000412007c0c */ /* 0x000fe4000bf26270 */
[----:B------:R-:W-:-:S07]  /*ba40*/  ISETP.GE.AND P4, PT, R17, UR4, PT ;  /* 0x0000000411007c0c */ /* 0x000fce000bf86270 */
[CC--:B0-----:R-:W-:Y:S02]  /*ba50*/  @!P3 LEA R14, P6, R22.reuse, R12.reuse, 0x1 ;  /* 0x0000000c160eb211 */ /* 0x0c1fe400078c08ff */
[-C--:B------:R-:W-:Y:S02]  /*ba60*/  @!P2 LEA R28, P5, R19, R12.reuse, 0x1 ;  /* 0x0000000c131ca211 */ /* 0x080fe400078a08ff */
[-C--:B---3--:R-:W-:Y:S02]  /*ba70*/  @!P3 LEA.HI.X R15, R22, R13.reuse, R229, 0x1, P6 ;  /* 0x0000000d160fb211 */ /* 0x088fe400030f0ce5 */
[C---:B------:R-:W-:Y:S01]  /*ba80*/  @!P1 LEA R30, P6, R18.reuse, R12, 0x1 ;  /* 0x0000000c121e9211 */ /* 0x040fe200078c08ff */
[----:B------:R-:W-:Y:S01]  /*ba90*/  @!P4 IMAD.WIDE R2, R17, 0x2, R12 ;  /* 0x000000021102c825 */ /* 0x000fe200078e020c */
[-C--:B-1----:R-:W-:Y:S02]  /*baa0*/  @!P2 LEA.HI.X R29, R19, R13.reuse, R228, 0x1, P5 ;  /* 0x0000000d131da211 */ /* 0x082fe400028f0ce4 */
[----:B------:R-:W-:-:S02]  /*bab0*/  @!P1 LEA.HI.X R31, R18, R13, R227, 0x1, P6 ;  /* 0x0000000d121f9211 */ /* 0x000fc400030f0ce3 */
[----:B------:R0:W-:Y:S04]  /*bac0*/  @!P4 ST.E.128 desc[UR6][R2.64], R24 ;  /* 0x000000180200c985 */ /* 0x0001e8000c101d06 */
[----:B------:R0:W-:Y:S04]  /*bad0*/  @!P3 ST.E.128 desc[UR6][R14.64], R8 ;  /* 0x000000080e00b985 */ /* 0x0001e8000c101d06 */
[----:B------:R0:W-:Y:S04]  /*bae0*/  @!P2 ST.E.128 desc[UR6][R28.64], R56 ;  /* 0x000000381c00a985 */ /* 0x0001e8000c101d06 */
[----:B------:R0:W-:Y:S02]  /*baf0*/  @!P1 ST.E.128 desc[UR6][R30.64], R72 ;  /* 0x000000481e009985 */ /* 0x0001e4000c101d06 */
.L_x_32:
[----:B------:R-:W-:Y:S05]  /*bb00*/  BSYNC B0 ;  /* 0x0000000000007941 */ /* 0x000fea0003800000 */
.L_x_31:
[----:B0-----:R0:W0:Y:S01]  /*bb10*/  SHFL.IDX PT, R9, R21, 0x2, 0x181f ;  /* 0x00581f0015097f89 */ /* 0x00102200000e0000 */
        /* <DEDUP_REMOVED lines=9> */
[-C--:B0-----:R-:W-:Y:S02]  /*bbb0*/  @!P4 LEA R10, P0, R22, R8.reuse, 0x1 ;  /* 0x00000008160ac211 */ /* 0x081fe400078008ff */
[-C--:B------:R-:W-:Y:S02]  /*bbc0*/  @!P5 LEA R12, P1, R19, R8.reuse, 0x1 ;  /* 0x00000008130cd211 */ /* 0x080fe400078208ff */
[----:B------:R-:W-:Y:S02]  /*bbd0*/  @!P6 LEA R14, P2, R18, R8, 0x1 ;  /* 0x00000008120ee211 */ /* 0x000fe400078408ff */
[----:B------:R-:W-:Y:S01]  /*bbe0*/  @!P3 IMAD.WIDE R2, R17, 0x2, R8 ;  /* 0x000000021102b825 */ /* 0x000fe200078e0208 */
[-C--:B------:R-:W-:Y:S02]  /*bbf0*/  @!P4 LEA.HI.X R11, R22, R9.reuse, R229, 0x1, P0 ;  /* 0x00000009160bc211 */ /* 0x080fe400000f0ce5 */
[-C--:B---3--:R-:W-:Y:S02]  /*bc00*/  @!P5 LEA.HI.X R13, R19, R9.reuse, R228, 0x1, P1 ;  /* 0x00000009130dd211 */ /* 0x088fe400008f0ce4 */
[----:B------:R-:W-:Y:S01]  /*bc10*/  @!P6 LEA.HI.X R15, R18, R9, R227, 0x1, P2 ;  /* 0x00000009120fe211 */ /* 0x000fe200010f0ce3 */
[----:B------:R0:W-:Y:S04]  /*bc20*/  @!P3 ST.E.128 desc[UR6][R2.64], R32 ;  /* 0x000000200200b985 */ /* 0x0001e8000c101d06 */
[----:B------:R0:W-:Y:S04]  /*bc30*/  @!P4 ST.E.128 desc[UR6][R10.64], R40 ;  /* 0x000000280a00c985 */ /* 0x0001e8000c101d06 */
[----:B------:R0:W-:Y:S04]  /*bc40*/  @!P5 ST.E.128 desc[UR6][R12.64], R48 ;  /* 0x000000300c00d985 */ /* 0x0001e8000c101d06 */
[----:B------:R0:W-:Y:S02]  /*bc50*/  @!P6 ST.E.128 desc[UR6][R14.64], R64 ;  /* 0x000000400e00e985 */ /* 0x0001e4000c101d06 */
.L_x_34:
[----:B------:R-:W-:Y:S05]  /*bc60*/  BSYNC B0 ;  /* 0x0000000000007941 */ /* 0x000fea0003800000 */
.L_x_33:
[----:B------:R-:W-:Y:S01]  /*bc70*/  R2UR UR4, R214 ;  /* 0x00000000d60472ca */ /* 0x000fe200000e0000 */
[----:B0-----:R-:W-:Y:S01]  /*bc80*/  VIADD R3, R85, 0x60 ;  /* 0x0000006055037836 */ /* 0x001fe20000000000 */
[----:B------:R0:W0:Y:S01]  /*bc90*/  SHFL.IDX PT, R9, R21, 0x3, 0x181f ;  /* 0x00781f0015097f89 */ /* 0x00002200000e0000 */
[----:B------:R-:W-:Y:S03]  /*bca0*/  BSSY B0, `(.L_x_35) ;  /* 0x0000017000007945 */ /* 0x000fe60003800000 */
[----:B------:R-:W-:Y:S01]  /*bcb0*/  ISETP.GE.AND P0, PT, R3, R20, PT ;  /* 0x000000140300720c */ /* 0x000fe20003f06270 */
[----:B------:R0:W0:Y:S06]  /*bcc0*/  SHFL.IDX PT, R8, R0, 0x3, 0x181f ;  /* 0x00781f0000087f89 */ /* 0x00002c00000e0000 */
[----:B------:R-:W-:-:S06]  /*bcd0*/  UIADD3 UR4, UR4, 0x1, URZ ;  /* 0x0000000104047890 */ /* 0x000fcc000fffe03f */
[----:B------:R-:W-:Y:S01]  /*bce0*/  IMAD.U32 R214, RZ, RZ, UR4 ;  /* 0x00000004ffd67e24 */ /* 0x000fe2000f8e00ff */
[----:B------:R-:W-:Y:S06]  /*bcf0*/  @P0 BRA `(.L_x_36) ;  /* 0x0000000000440947 */ /* 0x000fec0003800000 */
        /* <DEDUP_REMOVED lines=17> */
.L_x_36:
[----:B------:R-:W-:Y:S05]  /*be10*/  BSYNC B0 ;  /* 0x0000000000007941 */ /* 0x000fea0003800000 */
.L_x_35:
[----:B0-2-4-:R-:W0:Y:S01]  /*be20*/  LDC R0, c[0x0][0xc34] ;  /* 0x00030d00ff007b82 */ /* 0x015e220000000800 */
[----:B------:R-:W-:-:S13]  /*be30*/  R2UR UR4, R212 ;  /* 0x00000000d40472ca */ /* 0x000fda00000e0000 */
[----:B0-----:R-:W-:-:S13]  /*be40*/  ISETP.LE.AND P0, PT, R0, UR4, PT ;  /* 0x0000000400007c0c */ /* 0x001fda000bf03270 */
[----:B------:R-:W-:Y:S05]  /*be50*/  @!P0 BRA `(.L_x_37) ;  /* 0xffffff4c00e88947 */ /* 0x000fea000383ffff */
[----:B------:R-:W-:Y:S05]  /*be60*/  EXIT ;  /* 0x000000000000794d */ /* 0x000fea0003800000 */
.L_x_7:
[----:B------:R-:W-:-:S08]  /*be70*/  NOP ;  /* 0x0000000000007918 */ /* 0x000fd00000000000 */
[----:B0-----:R-:W0:-:S00]  /*be80*/  USETMAXREG.DEALLOC.CTAPOOL 0x18 ;  /* 0x00000018000079c8 */ /* 0x001e0000080e0500 */
[----:B------:R-:W1:Y:S01]  /*be90*/  S2UR UR5, SR_CTAID.X ;  /* 0x00000000000579c3 */ /* 0x000e620000002500 */
[----:B0-----:R-:W-:Y:S01]  /*bea0*/  IMAD.MOV.U32 R2, RZ, RZ, 0x1 ;  /* 0x00000001ff027424 */ /* 0x001fe200078e00ff */
[----:B------:R-:W-:-:S06]  /*beb0*/  MOV R18, RZ ;  /* 0x000000ff00127202 */ /* 0x000fcc0000000f00 */
[----:B------:R-:W1:Y:S02]  /*bec0*/  LDC R3, c[0x0][0xc34] ;  /* 0x00030d00ff037b82 */ /* 0x000e640000000800 */
[----:B-1----:R-:W-:Y:S01]  /*bed0*/  ISETP.LE.AND P0, PT, R3, UR5, PT ;  /* 0x0000000503007c0c */ /* 0x002fe2000bf03270 */
[----:B------:R-:W-:-:S05]  /*bee0*/  IMAD.MOV.U32 R3, RZ, RZ, 0x1 ;  /* 0x00000001ff037424 */ /* 0x000fca00078e00ff */
[----:B------:R0:W-:Y:S07]  /*bef0*/  STL [R1], R3 ;  /* 0x0000000301007387 */ /* 0x0001ee0000100800 */
[----:B------:R-:W-:Y:S05]  /*bf00*/  @P0 BRA `(.L_x_38) ;  /* 0x0000004800940947 */ /* 0x000fea0003800000 */
[----:B------:R-:W1:Y:S01]  /*bf10*/  S2UR UR4, SR_CgaCtaId ;  /* 0x00000000000479c3 */ /* 0x000e620000008800 */
[C---:B------:R-:W-:Y:S01]  /*bf20*/  IMAD.SHL.U32 R2, R0.reuse, 0x8, RZ ;  /* 0x0000000800027824 */ /* 0x040fe200078e00ff */
[----:B------:R-:W-:Y:S01]  /*bf30*/  LOP3.LUT R5, R0, 0x7f, RZ, 0xc0, !PT ;  /* 0x0000007f00057812 */ /* 0x000fe200078ec0ff */
[----:B------:R-:W-:Y:S01]  /*bf40*/  UMOV UR36, 0x400 ;  /* 0x0000040000247882 */ /* 0x000fe20000000000 */
[----:B------:R-:W-:Y:S01]  /*bf50*/  IMAD.MOV.U32 R18, RZ, RZ, RZ ;  /* 0x000000ffff127224 */ /* 0x000fe200078e00ff */
[----:B------:R-:W-:Y:S01]  /*bf60*/  ULDC.64 UR38, c[0x0][0x198] ;  /* 0x0000660000267ab9 */ /* 0x000fe20000000a00 */
[C---:B0-----:R-:W-:Y:S01]  /*bf70*/  LOP3.LUT R3, R2.reuse, 0x1f8, RZ, 0xc0, !PT ;  /* 0x000001f802037812 */ /* 0x041fe200078ec0ff */
[----:B------:R-:W-:Y:S01]  /*bf80*/  ULDC UR37, c[0x0][0xc] ;  /* 0x0000030000257ab9 */ /* 0x000fe20000000800 */
[----:B------:R-:W-:Y:S02]  /*bf90*/  LOP3.LUT R2, R2, 0x38, RZ, 0xc0, !PT ;  /* 0x0000003802027812 */ /* 0x000fe400078ec0ff */
[----:B------:R-:W-:Y:S01]  /*bfa0*/  LOP3.LUT R4, R3, 0x38, R0, 0x78, !PT ;  /* 0x0000003803047812 */ /* 0x000fe200078e7800 */
[----:B------:R-:W-:Y:S01]  /*bfb0*/  IMAD.SHL.U32 R3, R5, 0x8, RZ ;  /* 0x0000000805037824 */ /* 0x000fe200078e00ff */
[----:B------:R-:W-:-:S04]  /*bfc0*/  SHF.R.U32.HI R5, RZ, 0x3, R5 ;  /* 0x00000003ff057819 */ /* 0x000fc80000011605 */
[----:B------:R-:W-:Y:S01]  /*bfd0*/  LOP3.LUT R4, R4, 0x200, R3, 0xf8, !PT ;  /* 0x0000020004047812 */ /* 0x000fe200078ef803 */
[----:B------:R-:W-:-:S05]  /*bfe0*/  IMAD.SHL.U32 R3, R0, 0x10, RZ ;  /* 0x0000001000037824 */ /* 0x000fca00078e00ff */
[----:B------:R-:W-:Y:S01]  /*bff0*/  LOP3.LUT R0, R5, 0x70, R3, 0xf8, !PT ;  /* 0x0000007005007812 */ /* 0x000fe200078ef803 */
[----:B------:R-:W-:Y:S01]  /*c000*/  IMAD.U32 R3, RZ, RZ, UR5 ;  /* 0x00000005ff037e24 */ /* 0x000fe2000f8e00ff */
[----:B-1----:R-:W-:Y:S01]  /*c010*/  ULEA UR36, UR4, UR36, 0x18 ;  /* 0x0000002404247291 */ /* 0x002fe2000f8ec03f */
[----:B------:R-:W-:-:S05]  /*c020*/  IMAD.MOV.U32 R0, RZ, RZ, 0x1 ;  /* 0x00000001ff007424 */ /* 0x000fca00078e00ff */
[----:B------:R-:W-:-:S05]  /*c030*/  LEA R4, R4, UR36, 0x1 ;  /* 0x0000002404047c11 */ /* 0x000fca000f8e08ff */
[----:B------:R0:W-:Y:S04]  /*c040*/  STL [R1+0x14], R4 ;  /* 0x0000140401007387 */ /* 0x0001e80000100800 */
[----:B------:R1:W-:Y:S04]  /*c050*/  STL [R1+0x28], R3 ;  /* 0x0000280301007387 */ /* 0x0003e80000100800 */
[----:B------:R2:W-:Y:S01]  /*c060*/  STL [R1], R0 ;  /* 0x0000000001007387 */ /* 0x0005e20000100800 */
[----:B0-----:R-:W-:-:S03]  /*c070*/  LOP3.LUT R4, R2, 0x40, RZ, 0xfc, !PT ;  /* 0x0000004002047812 */ /* 0x001fc600078efcff */
[----:B------:R0:W-:Y:S01]  /*c080*/  STL [R1+0x30], RZ ;  /* 0x000030ff01007387 */ /* 0x0001e20000100800 */
[C---:B-1----:R-:W-:Y:S02]  /*c090*/  LOP3.LUT R3, R2.reuse, 0x80, RZ, 0xfc, !PT ;  /* 0x0000008002037812 */ /* 0x042fe400078efcff */
[----:B--2---:R-:W-:-:S07]  /*c0a0*/  LOP3.LUT R0, R2, 0xc0, RZ, 0xfc, !PT ;  /* 0x000000c002007812 */ /* 0x004fce00078efcff */
.L_x_125:
[----:B------:R-:W2:Y:S01]  /*c0b0*/  LDL R2, [R1+0x28] ;  /* 0x0000280001027983 */ /* 0x000ea20000100800 */
[----:B-1----:R-:W1:Y:S01]  /*c0c0*/  LDC R0, c[0x0][0xc38] ;  /* 0x00030e00ff007b82 */ /* 0x002e620000000800 */
[----:B------:R-:W-:Y:S05]  /*c0d0*/  YIELD ;  /* 0x0000000000007946 */ /* 0x000fea0003800000 */
[----:B------:R-:W-:Y:S02]  /*c0e0*/  ULDC.64 UR4, c[0x0][0x418] ;  /* 0x0001060000047ab9 */ /* 0x000fe40000000a00 */
[----:B------:R-:W3:Y:S01]  /*c0f0*/  LDC R16, c[0x0][0xc44] ;  /* 0x00031100ff107b82 */ /* 0x000ee20000000800 */
[----:B------:R-:W-:-:S03]  /*c100*/  UISETP.NE.U32.AND UP0, UPT, UR4, URZ, UPT ;  /* 0x0000003f0400728c */ /* 0x000fc6000bf05070 */
[----:B------:R-:W-:Y:S01]  /*c110*/  ULDC UR4, c[0x0][0x424] ;  /* 0x0001090000047ab9 */ /* 0x000fe20000000800 */
[----:B------:R-:W-:-:S04]  /*c120*/  UISETP.NE.AND.EX UP0, UPT, UR5, URZ, UPT, UP0 ;  /* 0x0000003f0500728c */ /* 0x000fc8000bf05300 */
[----:B------:R-:W-:Y:S01]  /*c130*/  USEL UR4, UR4, 0x1, UP0 ;  /* 0x0000000104047887 */ /* 0x000fe20008000000 */
[----:B-1----:R-:W-:-:S13]  /*c140*/  ISETP.NE.AND P0, PT, R0, 0x1, PT ;  /* 0x000000010000780c */ /* 0x002fda0003f05270 */
[----:B------:R-:W2:Y:S08]  /*c150*/  @P0 LDC R0, c[0x0][0xc3c] ;  /* 0x00030f00ff000b82 */ /* 0x000eb00000000800 */
[----:B------:R-:W1:Y:S01]  /*c160*/  @P0 LDC R3, c[0x0][0xc40] ;  /* 0x00031000ff030b82 */ /* 0x000e620000000800 */
[----:B--2---:R-:W-:-:S04]  /*c170*/  @P0 IMAD.HI.U32 R0, R2, R0, RZ ;  /* 0x0000000002000227 */ /* 0x004fc800078e00ff */
[----:B------:R-:W-:Y:S01]  /*c180*/  IMAD.MOV.U32 R4, RZ, RZ, R2 ;  /* 0x000000ffff047224 */ /* 0x000fe200078e0002 */
[----:B-1----:R-:W-:Y:S02]  /*c190*/  @P0 SHF.R.U32.HI R4, RZ, R3, R0 ;  /* 0x00000003ff040219 */ /* 0x002fe40000011600 */
[----:B---3--:R-:W-:Y:S01]  /*c1a0*/  ISETP.NE.AND P0, PT, R16, 0x1, PT ;  /* 0x000000011000780c */ /* 0x008fe20003f05270 */
[----:B------:R-:W1:Y:S02]  /*c1b0*/  LDC R0, c[0x0][0x2f0] ;  /* 0x0000bc00ff007b82 */ /* 0x000e640000000800 */
[----:B------:R-:W-:Y:S01]  /*c1c0*/  IMAD.MOV.U32 R19, RZ, RZ, R4 ;  /* 0x000000ffff137224 */ /* 0x000fe200078e0004 */
[----:B------:R-:W-:Y:S09]  /*c1d0*/  STL [R1+0x20], R4 ;  /* 0x0000200401007387 */ /* 0x000ff20000100800 */
[----:B------:R-:W2:Y:S02]  /*c1e0*/  @P0 LDC.64 R2, c[0x0][0xc48] ;  /* 0x00031200ff020b82 */ /* 0x000ea40000000a00 */
[----:B--2---:R-:W-:-:S05]  /*c1f0*/  @P0 IMAD.HI.U32 R2, R4, R2, RZ ;  /* 0x0000000204020227 */ /* 0x004fca00078e00ff */
[----:B------:R-:W-:Y:S01]  /*c200*/  @P0 SHF.R.U32.HI R19, RZ, R3, R2 ;  /* 0x00000003ff130219 */ /* 0x000fe20000011602 */
[----:B-1----:R-:W-:Y:S01]  /*c210*/  IMAD R2, R0, UR4, RZ ;  /* 0x0000000400027c24 */ /* 0x002fe2000f8e02ff */
[----:B------:R-:W-:-:S03]  /*c220*/  UIADD3 UR4, UR36, 0x24400, URZ ;  /* 0x0002440024047890 */ /* 0x000fc6000fffe03f */
[----:B------:R-:W-:Y:S01]  /*c230*/  VIADD R0, R2, 0x4f ;  /* 0x0000004f02007836 */ /* 0x000fe20000000000 */
[----:B------:R-:W-:Y:S01]  /*c240*/  STL [R1+0x18], R19 ;  /* 0x0000181301007387 */ /* 0x000fe20000100800 */
[----:B------:R-:W-:Y:S01]  /*c250*/  ULOP3.LUT UP0, URZ, UR4, 0x3ff, URZ, 0xc0, !UPT ;  /* 0x000003ff043f7892 */ /* 0x000fe2000f80c03f */
[----:B------:R-:W-:Y:S02]  /*c260*/  IMAD.MOV R3, RZ, RZ, -R19 ;  /* 0x000000ffff037224 */ /* 0x000fe400078e0a13 */
[----:B------:R-:W-:Y:S01]  /*c270*/  IMAD.HI R0, R0, 0x66666667, RZ ;  /* 0x6666666700007827 */ /* 0x000fe200078e02ff */
[----:B------:R1:W-:Y:S02]  /*c280*/  STL [R1+0x2c], R2 ;  /* 0x00002c0201007387 */ /* 0x0003e40000100800 */
[----:B------:R-:W-:Y:S01]  /*c290*/  PLOP3.LUT P0, PT, PT, PT, UP0, 0x80, 0x0 ;  /* 0x000000000000781c */ /* 0x000fe20003f0f008 */
[----:B------:R-:W-:Y:S01]  /*c2a0*/  IMAD R16, R16, R3, R4 ;  /* 0x0000000310107224 */ /* 0x000fe200078e0204 */
[----:B-1----:R-:W-:-:S04]  /*c2b0*/  SHF.R.U32.HI R2, RZ, 0x1f, R0 ;  /* 0x0000001fff027819 */ /* 0x002fc80000011600 */
[----:B------:R-:W-:-:S05]  /*c2c0*/  LEA.HI.SX32 R0, R0, R2, 0x1b ;  /* 0x0000000200007211 */ /* 0x000fca00078fdaff */
[----:B------:R1:W-:Y:S02]  /*c2d0*/  STL [R1+0x24], R0 ;  /* 0x0000240001007387 */ /* 0x0003e40000100800 */
[----:B------:R-:W-:Y:S05]  /*c2e0*/  @!P0 BRA `(.L_x_39) ;  /* 0x0000000000408947 */ /* 0x000fea0003800000 */
[----:B------:R-:W-:Y:S01]  /*c2f0*/  MOV R2, 0x0 ;  /* 0x0000000000027802 */ /* 0x000fe20000000f00 */
[----:B------:R-:W-:Y:S01]  /*c300*/  ULDC.64 UR6, c[0x4][0x1b8] ;  /* 0x01006e0000067ab9 */ /* 0x000fe20000000a00 */
[----:B------:R-:W-:Y:S01]  /*c310*/  ULDC.64 UR8, c[0x4][0x1c0] ;  /* 0x0100700000087ab9 */ /* 0x000fe20000000a00 */
[----:B------:R-:W-:Y:S01]  /*c320*/  ULDC.64 UR4, c[0x4][0x118] ;  /* 0x0100460000047ab9 */ /* 0x000fe20000000a00 */
[----:B------:R-:W-:Y:S02]  /*c330*/  IMAD.U32 R4, RZ, RZ, UR6 ;  /* 0x00000006ff047e24 */ /* 0x000fe4000f8e00ff */
[----:B------:R-:W2:Y:S01]  /*c340*/  LDC.64 R2, c[0x4][R2] ;  /* 0x0100000002027b82 */ /* 0x000ea20000000a00 */
[----:B------:R-:W-:Y:S02]  /*c350*/  IMAD.U32 R5, RZ, RZ, UR7 ;  /* 0x00000007ff057e24 */ /* 0x000fe4000f8e00ff */
[----:B------:R-:W-:Y:S02]  /*c360*/  IMAD.U32 R6, RZ, RZ, UR8 ;  /* 0x00000008ff067e24 */ /* 0x000fe4000f8e00ff */
[----:B------:R-:W-:-:S02]  /*c370*/  IMAD.U32 R7, RZ, RZ, UR9 ;  /* 0x00000009ff077e24 */ /* 0x000fc4000f8e00ff */
[----:B------:R-:W-:Y:S02]  /*c380*/  IMAD.U32 R10, RZ, RZ, UR4 ;  /* 0x00000004ff0a7e24 */ /* 0x000fe4000f8e00ff */
[----:B------:R-:W-:Y:S02]  /*c390*/  IMAD.U32 R11, RZ, RZ, UR5 ;  /* 0x00000005ff0b7e24 */ /* 0x000fe4000f8e00ff */
[----:B------:R-:W-:Y:S02]  /*c3a0*/  IMAD.MOV.U32 R8, RZ, RZ, 0x70 ;  /* 0x00000070ff087424 */ /* 0x000fe400078e00ff */
[----:B------:R-:W-:Y:S02]  /*c3b0*/  IMAD.MOV.U32 R12, RZ, RZ, 0x1 ;  /* 0x00000001ff0c7424 */ /* 0x000fe400078e00ff */
[----:B------:R-:W-:-:S07]  /*c3c0*/  IMAD.MOV.U32 R13, RZ, RZ, RZ ;  /* 0x000000ffff0d7224 */ /* 0x000fce00078e00ff */
[----:B------:R-:W-:-:S07]  /*c3d0*/  LEPC R20, `(.L_x_39) ;  /* 0x000000001014794e */ /* 0x000fce0000000000 */
[----:B012---:R-:W-:Y:S05]  /*c3e0*/  CALL.ABS.NOINC R2 ;  /* 0x0000000002007343 */ /* 0x007fea0003c00000 */
.L_x_39:
[----:B------:R-:W-:-:S04]  /*c3f0*/  UIADD3 UR4, UR36, 0x400, URZ ;  /* 0x0000040024047890 */ /* 0x000fc8000fffe03f */
[----:B------:R-:W-:-:S06]  /*c400*/  ULOP3.LUT UP0, URZ, UR4, 0x3ff, URZ, 0xc0, !UPT ;  /* 0x000003ff043f7892 */ /* 0x000fcc000f80c03f */
[----:B------:R-:W-:-:S13]  /*c410*/  PLOP3.LUT P0, PT, PT, PT, UP0, 0x80, 0x0 ;  /* 0x000000000000781c */ /* 0x000fda0003f0f008 */
[----:B------:R-:W-:Y:S05]  /*c420*/  @!P0 BRA `(.L_x_40) ;  /* 0x00000000007c8947 */ /* 0x000fea0003800000 */
[----:B------:R-:W-:Y:S01]  /*c430*/  MOV R17, 0x0 ;  /* 0x0000000000117802 */ /* 0x000fe20000000f00 */
[----:B------:R-:W-:Y:S01]  /*c440*/  ULDC.64 UR6, c[0x4][0x1b8] ;  /* 0x01006e0000067ab9 */ /* 0x000fe20000000a00 */
[----:B------:R-:W-:Y:S01]  /*c450*/  ULDC.64 UR8, c[0x4][0x1c0] ;  /* 0x0100700000087ab9 */ /* 0x000fe20000000a00 */
[----:B------:R-:W-:Y:S01]  /*c460*/  ULDC.64 UR4, c[0x4][0x120] ;  /* 0x0100480000047ab9 */ /* 0x000fe20000000a00 */
[----:B------:R2:W3:Y:S01]  /*c470*/  LDC.64 R2, c[0x4][R17] ;  /* 0x0100000011027b82 */ /* 0x0004e20000000a00 */
[----:B------:R-:W-:Y:S01]  /*c480*/  IMAD.U32 R4, RZ, RZ, UR6 ;  /* 0x00000006ff047e24 */ /* 0x000fe2000f8e00ff */
[----:B------:R-:W-:Y:S01]  /*c490*/  MOV R8, 0x70 ;  /* 0x0000007000087802 */ /* 0x000fe20000000f00 */
[----:B------:R-:W-:Y:S02]  /*c4a0*/  IMAD.U32 R5, RZ, RZ, UR7 ;  /* 0x00000007ff057e24 */ /* 0x000fe4000f8e00ff */
[----:B------:R-:W-:Y:S02]  /*c4b0*/  IMAD.U32 R6, RZ, RZ, UR8 ;  /* 0x00000008ff067e24 */ /* 0x000fe4000f8e00ff */
[----:B------:R-:W-:-:S02]  /*c4c0*/  IMAD.U32 R7, RZ, RZ, UR9 ;  /* 0x00000009ff077e24 */ /* 0x000fc4000f8e00ff */
[----:B------:R-:W-:Y:S02]  /*c4d0*/  IMAD.U32 R10, RZ, RZ, UR4 ;  /* 0x00000004ff0a7e24 */ /* 0x000fe4000f8e00ff */
[----:B------:R-:W-:Y:S02]  /*c4e0*/  IMAD.U32 R11, RZ, RZ, UR5 ;  /* 0x00000005ff0b7e24 */ /* 0x000fe4000f8e00ff */
[----:B------:R-:W-:Y:S02]  /*c4f0*/  IMAD.MOV.U32 R12, RZ, RZ, 0x1 ;  /* 0x00000001ff0c7424 */ /* 0x000fe400078e00ff */
[----:B--2---:R-:W-:-:S07]  /*c500*/  IMAD.MOV.U32 R13, RZ, RZ, RZ ;  /* 0x000000ffff0d7224 */ /* 0x004fce00078e00ff */
[----:B------:R-:W-:-:S07]  /*c510*/  LEPC R20, `(.L_x_41) ;  /* 0x000000001014794e */ /* 0x000fce0000000000 */
[----:B01-3--:R-:W-:Y:S05]  /*c520*/  CALL.ABS.NOINC R2 ;  /* 0x0000000002007343 */ /* 0x00bfea0003c00000 */
.L_x_41:
[----:B------:R0:W1:Y:S01]  /*c530*/  LDC.64 R2, c[0x4][R17] ;  /* 0x0100000011027b82 */ /* 0x0000620000000a00 */
[----:B------:R-:W-:Y:S01]  /*c540*/  ULDC.64 UR6, c[0x4][0x1b8] ;  /* 0x01006e0000067ab9 */ /* 0x000fe20000000a00 */
[----:B------:R-:W-:Y:S01]  /*c550*/  ULDC.64 UR8, c[0x4][0x1c0] ;  /* 0x0100700000087ab9 */ /* 0x000fe20000000a00 */
[----:B------:R-:W-:Y:S01]  /*c560*/  ULDC.64 UR4, c[0x4][0x128] ;  /* 0x01004a0000047ab9 */ /* 0x000fe20000000a00 */
[----:B------:R-:W-:Y:S02]  /*c570*/  IMAD.U32 R4, RZ, RZ, UR6 ;  /* 0x00000006ff047e24 */ /* 0x000fe4000f8e00ff */
[----:B------:R-:W-:Y:S02]  /*c580*/  IMAD.U32 R5, RZ, RZ, UR7 ;  /* 0x00000007ff057e24 */ /* 0x000fe4000f8e00ff */
[----:B------:R-:W-:Y:S02]  /*c590*/  IMAD.U32 R6, RZ, RZ, UR8 ;  /* 0x00000008ff067e24 */ /* 0x000fe4000f8e00ff */
[----:B------:R-:W-:-:S02]  /*c5a0*/  IMAD.U32 R7, RZ, RZ, UR9 ;  /* 0x00000009ff077e24 */ /* 0x000fc4000f8e00ff */
[----:B------:R-:W-:Y:S02]  /*c5b0*/  IMAD.U32 R10, RZ, RZ, UR4 ;  /* 0x00000004ff0a7e24 */ /* 0x000fe4000f8e00ff */
[----:B------:R-:W-:Y:S02]  /*c5c0*/  IMAD.U32 R11, RZ, RZ, UR5 ;  /* 0x00000005ff0b7e24 */ /* 0x000fe4000f8e00ff */
[----:B------:R-:W-:Y:S02]  /*c5d0*/  IMAD.MOV.U32 R8, RZ, RZ, 0x70 ;  /* 0x00000070ff087424 */ /* 0x000fe400078e00ff */
[----:B------:R-:W-:Y:S02]  /*c5e0*/  IMAD.MOV.U32 R12, RZ, RZ, 0x1 ;  /* 0x00000001ff0c7424 */ /* 0x000fe400078e00ff */
[----:B0-----:R-:W-:-:S07]  /*c5f0*/  IMAD.MOV.U32 R13, RZ, RZ, RZ ;  /* 0x000000ffff0d7224 */ /* 0x001fce00078e00ff */
[----:B------:R-:W-:-:S07]  /*c600*/  LEPC R20, `(.L_x_40) ;  /* 0x000000001014794e */ /* 0x000fce0000000000 */
[----:B-1----:R-:W-:Y:S05]  /*c610*/  CALL.ABS.NOINC R2 ;  /* 0x0000000002007343 */ /* 0x002fea0003c00000 */
.L_x_40:
[----:B------:R-:W-:Y:S01]  /*c620*/  ULDC.64 UR4, c[0x0][0x9f8] ;  /* 0x00027e0000047ab9 */ /* 0x000fe20000000a00 */
[----:B------:R-:W2:Y:S01]  /*c630*/  LDL R17, [R1+0x24] ;  /* 0x0000240001117983 */ /* 0x000ea20000100800 */
[----:B------:R-:W-:Y:S01]  /*c640*/  ISETP.NE.U32.AND P0, PT, RZ, UR4, PT ;  /* 0x00000004ff007c0c */ /* 0x000fe2000bf05070 */
[----:B------:R-:W-:-:S03]  /*c650*/  ULDC.64 UR6, c[0x0][0x208] ;  /* 0x0000820000067ab9 */ /* 0x000fc60000000a00 */
[----:B------:R-:W-:-:S13]  /*c660*/  ISETP.NE.AND.EX P0, PT, RZ, UR5, PT, P0 ;  /* 0x00000005ff007c0c */ /* 0x000fda000bf05300 */
[----:B------:R-:W3:Y:S02]  /*c670*/  @P0 LDC.64 R2, c[0x0][0x9f8] ;  /* 0x00027e00ff020b82 */ /* 0x000ee40000000a00 */
[----:B---3--:R-:W-:-:S05]  /*c680*/  @P0 IMAD.WIDE R2, R19, 0x4, R2 ;  /* 0x0000000413020825 */ /* 0x008fca00078e0202 */
[----:B------:R3:W4:Y:S01]  /*c690*/  @P0 LDG.E R19, desc[UR6][R2.64] ;  /* 0x0000000602130981 */ /* 0x000722000c1e1900 */
[----:B------:R-:W-:Y:S01]  /*c6a0*/  UMOV UR4, 0xffffffff ;  /* 0xffffffff00047882 */ /* 0x000fe20000000000 */
[----:B---3--:R-:W3:Y:S02]  /*c6b0*/  LDC.64 R2, c[0x0][0x418] ;  /* 0x00010600ff027b82 */ /* 0x008ee40000000a00 */
[----:B---3--:R-:W-:-:S04]  /*c6c0*/  ISETP.NE.U32.AND P0, PT, R2, RZ, PT ;  /* 0x000000ff0200720c */ /* 0x008fc80003f05070 */
[----:B------:R-:W-:-:S04]  /*c6d0*/  ISETP.NE.AND.EX P1, PT, R3, RZ, PT, P0 ;  /* 0x000000ff0300720c */ /* 0x000fc80003f25300 */
[----:B-1----:R-:W-:Y:S01]  /*c6e0*/  P2R R0, PR, RZ, 0x2 ;  /* 0x00000002ff007803 */ /* 0x002fe20000000000 */
[----:B--2---:R-:W-:-:S05]  /*c6f0*/  VIADD R8, R17, 0xffffffff ;  /* 0xffffffff11087836 */ /* 0x004fca0000000000 */
[----:B------:R1:W-:Y:S04]  /*c700*/  STL [R1+0x1c], R8 ;  /* 0x00001c0801007387 */ /* 0x0003e80000100800 */
[----:B------:R1:W-:Y:S01]  /*c710*/  STL [R1+0x10], R0 ;  /* 0x0000100001007387 */ /* 0x0003e20000100800 */
[----:B----4-:R-:W-:Y:S02]  /*c720*/  SHF.R.S32.HI R7, RZ, 0x1f, R19 ;  /* 0x0000001fff077819 */ /* 0x010fe40000011413 */
[----:B------:R-:W-:-:S03]  /*c730*/  SEL R17, R19, RZ, !P1 ;  /* 0x000000ff13117207 */ /* 0x000fc60004800000 */
[----:B------:R1:W-:Y:S01]  /*c740*/  STL [R1+0x8], R7 ;  /* 0x0000080701007387 */ /* 0x0003e20000100800 */
[----:B------:R-:W-:Y:S05]  /*c750*/  BRA.DIV UR4, `(.L_x_42) ;  /* 0x0000004604d87947 */ /* 0x000fea000b800000 */
[----:B-1----:R-:W1:Y:S02]  /*c760*/  S2R R0, SR_TID.X ;  /* 0x0000000000007919 */ /* 0x002e640000002100 */
[----:B-1----:R-:W-:-:S04]  /*c770*/  SHF.R.U32.HI R0, RZ, 0x5, R0 ;  /* 0x00000005ff007819 */ /* 0x002fc80000011600 */
[----:B------:R-:W-:-:S05]  /*c780*/  LOP3.LUT R0, R0, 0x3, RZ, 0xc0, !PT ;  /* 0x0000000300007812 */ /* 0x000fca00078ec0ff */
[----:B------:R1:W2:Y:S02]  /*c790*/  SHFL.IDX PT, R14, R0, RZ, 0x1f ;  /* 0x00001fff000e7589 */ /* 0x0002a400000e0000 */
.L_x_141:
[----:B------:R-:W-:Y:S02]  /*c7a0*/  PLOP3.LUT P2, PT, PT, PT, PT, 0x8, 0x0 ;  /* 0x000000000000781c */ /* 0x000fe40003f4e170 */
[----:B--2---:R-:W-:Y:S02]  /*c7b0*/  ISETP.NE.AND P0, PT, R14, RZ, PT ;  /* 0x000000ff0e00720c */ /* 0x004fe40003f05270 */
[----:B-1----:R-:W-:-:S05]  /*c7c0*/  P2R R0, PR, RZ, 0x4 ;  /* 0x00000004ff007803 */ /* 0x002fca0000000000 */
[----:B------:R1:W-:Y:S06]  /*c7d0*/  STL [R1+0xc], R0 ;  /* 0x00000c0001007387 */ /* 0x0003ec0000100800 */
[----:B------:R-:W-:Y:S05]  /*c7e0*/  @P0 BRA `(.L_x_43) ;  /* 0x0000000400380947 */ /* 0x000fea0003800000 */
[----:B------:R-:W-:-:S03]  /*c7f0*/  UMOV UR4, 0xffffffff ;  /* 0xffffffff00047882 */ /* 0x000fc60000000000 */
[----:B------:R-:W-:Y:S05]  /*c800*/  BRA.DIV UR4, `(.L_x_44) ;  /* 0x0000004604e07947 */ /* 0x000fea000b800000 */
[----:B------:R-:W-:-:S13]  /*c810*/  ELECT P6, URZ, PT ;  /* 0x00000000003f782f */ /* 0x000fda00038c0000 */
.L_x_144:
[----:B------:R-:W-:Y:S05]  /*c820*/  @!P6 BRA `(.L_x_43) ;  /* 0x000000040028e947 */ /* 0x000fea0003800000 */
[----:B------:R2:W-:Y:S01]  /*c830*/  STL [R1+0x4], R8 ;  /* 0x0000040801007387 */ /* 0x0005e20000100800 */
[----:B------:R-:W-:Y:S01]  /*c840*/  IMAD.MOV.U32 R17, RZ, RZ, R19 ;  /* 0x000000ffff117224 */ /* 0x000fe200078e0013 */
[----:B------:R-:W-:Y:S06]  /*c850*/  @!P1 BRA `(.L_x_45) ;  /* 0x0000000000509947 */ /* 0x000fec0003800000 */
[----:B------:R-:W3:Y:S01]  /*c860*/  LDC R6, c[0x0][0x43c] ;  /* 0x00010f00ff067b82 */ /* 0x000ee20000000800 */
[----:B-1----:R-:W-:Y:S01]  /*c870*/  IMAD.MOV.U32 R0, RZ, RZ, R8 ;  /* 0x000000ffff007224 */ /* 0x002fe200078e0008 */
[----:B------:R-:W-:Y:S01]  /*c880*/  ULDC.64 UR4, c[0x0][0x428] ;  /* 0x00010a0000047ab9 */ /* 0x000fe20000000a00 */
[----:B------:R-:W-:Y:S01]  /*c890*/  ULDC.64 UR6, c[0x0][0x208] ;  /* 0x0000820000067ab9 */ /* 0x000fe20000000a00 */
[----:B---3--:R-:W-:-:S13]  /*c8a0*/  ISETP.NE.AND P0, PT, R6, 0x1, PT ;  /* 0x000000010600780c */ /* 0x008fda0003f05270 */
[----:B------:R-:W1:Y:S02]  /*c8b0*/  @P0 LDC.64 R4, c[0x0][0x440] ;  /* 0x00011000ff040b82 */ /* 0x000e640000000a00 */
[----:B-1----:R-:W-:-:S05]  /*c8c0*/  @P0 IMAD.HI.U32 R4, R8, R4, RZ ;  /* 0x0000000408040227 */ /* 0x002fca00078e00ff */
[----:B------:R-:W-:-:S04]  /*c8d0*/  @P0 SHF.R.U32.HI R0, RZ, R5, R4 ;  /* 0x00000005ff000219 */ /* 0x000fc80000011604 */
[--C-:B------:R-:W-:Y:S01]  /*c8e0*/  SHF.R.S32.HI R5, RZ, 0x1f, R0.reuse ;  /* 0x0000001fff057819 */ /* 0x100fe20000011400 */
[----:B------:R-:W-:-:S04]  /*c8f0*/  IMAD.MOV R4, RZ, RZ, -R0 ;  /* 0x000000ffff047224 */ /* 0x000fc800078e0a00 */
[----:B------:R-:W-:Y:S02]  /*c900*/  IMAD R6, R6, R4, R8 ;  /* 0x0000000406067224 */ /* 0x000fe400078e0208 */
[----:B------:R-:W-:-:S03]  /*c910*/  IMAD.MOV.U32 R4, RZ, RZ, R0 ;  /* 0x000000ffff047224 */ /* 0x000fc600078e0000 */
[----:B------:R1:W-:Y:S01]  /*c920*/  STL [R1+0x4], R6 ;  /* 0x0000040601007387 */ /* 0x0003e20000100800 */
[----:B------:R-:W-:-:S03]  /*c930*/  IMAD.WIDE.U32 R4, R19, UR4, R4 ;  /* 0x0000000413047c25 */ /* 0x000fc6000f8e0004 */
[----:B------:R-:W-:Y:S01]  /*c940*/  LEA R2, P0, R4, R2, 0x2 ;  /* 0x0000000204027211 */ /* 0x000fe200078010ff */
[----:B-1----:R-:W-:-:S04]  /*c950*/  IMAD R6, R7, UR4, RZ ;  /* 0x0000000407067c24 */ /* 0x002fc8000f8e02ff */
[----:B------:R-:W-:-:S04]  /*c960*/  IMAD R0, R19, UR5, R6 ;  /* 0x0000000513007c24 */ /* 0x000fc8000f8e0206 */
[----:B------:R-:W-:-:S05]  /*c970*/  IMAD.IADD R0, R5, 0x1, R0 ;  /* 0x0000000105007824 */ /* 0x000fca00078e0200 */
[----:B------:R-:W-:-:S05]  /*c980*/  LEA.HI.X R3, R4, R3, R0, 0x2, P0 ;  /* 0x0000000304037211 */ /* 0x000fca00000f1400 */
[----:B------:R3:W5:Y:S02]  /*c990*/  LDG.E R17, desc[UR6][R2.64] ;  /* 0x0000000602117981 */ /* 0x000764000c1e1900 */
.L_x_45:
[----:B---3--:R-:W3:Y:S01]  /*c9a0*/  LDL R2, [R1] ;  /* 0x0000000001027983 */ /* 0x008ee20000100800 */
[----:B-1----:R-:W-:Y:S02]  /*c9b0*/  LEA R0, R18, UR36, 0x3 ;  /* 0x0000002412007c11 */ /* 0x002fe4000f8e18ff */
[----:B---3--:R-:W-:-:S04]  /*c9c0*/  SHF.L.U32 R2, R2, 0x1f, RZ ;  /* 0x0000001f02027819 */ /* 0x008fc800000006ff */
[----:B------:R-:W1:Y:S02]  /*c9d0*/  SYNCS.PHASECHK.TRANS64.TRYWAIT P0, [R0+URZ+0x38840], R2 ;  /* 0x03884002000075a7 */ /* 0x000e64000800017f */
[----:B-1----:R-:W-:Y:S05]  /*c9e0*/  @!P0 BRA `(.L_x_46) ;  /* 0x0000004400888947 */ /* 0x002fea0003800000 */
.L_x_145:
[----:B------:R-:W3:Y:S02]  /*c9f0*/  S2R R3, SR_TID.X ;  /* 0x0000000000037919 */ /* 0x000ee40000002100 */
[----:B---3--:R-:W-:-:S04]  /*ca00*/  LOP3.LUT R3, R3, 0x7f, RZ, 0xc0, !PT ;  /* 0x0000007f03037812 */ /* 0x008fc800078ec0ff */
[----:B------:R-:W-:-:S13]  /*ca10*/  ISETP.NE.AND P0, PT, R3, RZ, PT ;  /* 0x000000ff0300720c */ /* 0x000fda0003f05270 */
[----:B------:R-:W-:Y:S05]  /*ca20*/  @P0 BRA `(.L_x_47) ;  /* 0x00000000001c0947 */ /* 0x000fea0003800000 */
[----:B------:R-:W3:Y:S01]  /*ca30*/  S2R R3, SR_TID.X ;  /* 0x0000000000037919 */ /* 0x000ee20000002100 */
[----:B-1----:R-:W-:-:S04]  /*ca40*/  IMAD.MOV.U32 R2, RZ, RZ, 0xa000 ;  /* 0x0000a000ff027424 */ /* 0x002fc800078e00ff */
[----:B------:R4:W-:Y:S01]  /*ca50*/  SYNCS.ARRIVE.TRANS64 RZ, [R0+URZ+0x38830], R2 ;  /* 0x0388300200ff79a7 */ /* 0x0009e2000800003f */
[----:B---3--:R-:W-:-:S04]  /*ca60*/  LOP3.LUT R3, R3, 0x1f, RZ, 0xc0, !PT ;  /* 0x0000001f03037812 */ /* 0x008fc800078ec0ff */
[----:B------:R-:W-:-:S13]  /*ca70*/  ISETP.NE.AND P0, PT, R3, RZ, PT ;  /* 0x000000ff0300720c */ /* 0x000fda0003f05270 */
[----:B----4-:R-:W-:Y:S05]  /*ca80*/  @!P0 BRA `(.L_x_47) ;  /* 0x0000000000048947 */ /* 0x010fea0003800000 */
[----:B------:R-:W-:Y:S01]  /*ca90*/  BPT.TRAP 0x1 ;  /* 0x000000040000795c */ /* 0x000fe20000300000 */
.L_x_47:
[----:B-1----:R-:W3:Y:S01]  /*caa0*/  LDL R2, [R1+0x4] ;  /* 0x0000040001027983 */ /* 0x002ee20000100800 */
[----:B------:R-:W-:Y:S01]  /*cab0*/  R2UR UR14, R18 ;  /* 0x00000000120e72ca */ /* 0x000fe200000e0000 */
[----:B------:R-:W-:Y:S01]  /*cac0*/  UIADD3 UR4, UP0, UR38, 0x370, URZ ;  /* 0x0000037026047890 */ /* 0x000fe2000ff1e03f */
[----:B------:R-:W-:Y:S01]  /*cad0*/  R2UR UR9, R0 ;  /* 0x00000000000972ca */ /* 0x000fe200000e0000 */
[----:B------:R-:W-:Y:S01]  /*cae0*/  UMOV UR10, URZ ;  /* 0x0000003f000a7c82 */ /* 0x000fe20008000000 */
[----:B------:R-:W-:Y:S01]  /*caf0*/  R2UR UR12, R16 ;  /* 0x00000000100c72ca */ /* 0x000fe200000e0000 */
[----:B------:R-:W-:Y:S01]  /*cb00*/  UIADD3.X UR5, URZ, UR39, URZ, UP0, !UPT ;  /* 0x000000273f057290 */ /* 0x000fe200087fe43f */
[----:B-----5:R-:W-:Y:S01]  /*cb10*/  R2UR UR13, R17 ;  /* 0x00000000110d72ca */ /* 0x020fe200000e0000 */
[----:B------:R-:W-:Y:S01]  /*cb20*/  UMOV UR6, 0x0 ;  /* 0x0000000000067882 */ /* 0x000fe20000000000 */
[----:B------:R-:W-:Y:S01]  /*cb30*/  UMOV UR7, 0x14f00000 ;  /* 0x14f0000000077882 */ /* 0x000fe20000000000 */
[----:B------:R-:W-:Y:S01]  /*cb40*/  UMOV UR16, 0x40 ;  /* 0x0000004000107882 */ /* 0x000fe20000000000 */
[----:B------:R-:W-:-:S03]  /*cb50*/  PLOP3.LUT P0, PT, PT, PT, PT, 0x80, 0x0 ;  /* 0x000000000000781c */ /* 0x000fc60003f0f070 */
[----:B------:R-:W-:Y:S01]  /*cb60*/  UIMAD UR14, UR14, 0xa000, UR36 ;  /* 0x0000a0000e0e78a4 */ /* 0x000fe2000f8e0224 */
[----:B------:R-:W-:Y:S01]  /*cb70*/  P2R R0, PR, RZ, 0x1 ;  /* 0x00000001ff007803 */ /* 0x000fe20000000000 */
[----:B------:R-:W-:Y:S02]  /*cb80*/  UIADD3 UR9, UR9, 0x38830, URZ ;  /* 0x0003883009097890 */ /* 0x000fe4000fffe03f */
[----:B------:R-:W-:Y:S02]  /*cb90*/  UIADD3 UR8, UR14, 0x24400, URZ ;  /* 0x000244000e087890 */ /* 0x000fe4000fffe03f */
[----:B------:R-:W-:Y:S01]  /*cba0*/  UIADD3 UR15, UR14, 0x26c00, URZ ;  /* 0x00026c000e0f7890 */ /* 0x000fe2000fffe03f */
[----:B------:R4:W-:Y:S01]  /*cbb0*/  STL [R1+0xc], R0 ;  /* 0x00000c0001007387 */ /* 0x0009e20000100800 */
[----:B------:R-:W-:Y:S02]  /*cbc0*/  UIADD3 UR17, UR14, 0x29400, URZ ;  /* 0x000294000e117890 */ /* 0x000fe4000fffe03f */
[----:B------:R-:W-:-:S03]  /*cbd0*/  UIADD3 UR18, UR14, 0x2bc00, URZ ;  /* 0x0002bc000e127890 */ /* 0x000fc6000fffe03f */
[----:B------:R-:W-:Y:S01]  /*cbe0*/  UMOV UR14, 0x80 ;  /* 0x00000080000e7882 */ /* 0x000fe20000000000 */
[----:B---3--:R-:W-:-:S13]  /*cbf0*/  R2UR UR11, R2 ;  /* 0x00000000020b72ca */ /* 0x008fda00000e0000 */
[----:B------:R-:W-:-:S09]  /*cc00*/  UIMAD UR11, UR11, 0x50, URZ ;  /* 0x000000500b0b78a4 */ /* 0x000fd2000f8e023f */
[----:B------:R1:W-:Y:S02]  /*cc10*/  UTMALDG.4D [UR8], [UR4], desc[UR6] ;  /* 0x00000608040075b4 */ /* 0x0003e40008019000 */
[----:B-1----:R-:W-:Y:S01]  /*cc20*/  UMOV UR8, UR15 ;  /* 0x0000000f00087c82 */ /* 0x002fe20008000000 */
[----:B------:R-:W-:Y:S02]  /*cc30*/  UMOV UR10, UR16 ;  /* 0x00000010000a7c82 */ /* 0x000fe40008000000 */
[----:B------:R1:W-:Y:S02]  /*cc40*/  UTMALDG.4D [UR8], [UR4], desc[UR6] ;  /* 0x00000608040075b4 */ /* 0x0003e40008019000 */
[----:B-1----:R-:W-:Y:S01]  /*cc50*/  UMOV UR8, UR17 ;  /* 0x0000001100087c82 */ /* 0x002fe20008000000 */
[----:B------:R-:W-:Y:S01]  /*cc60*/  UMOV UR10, UR14 ;  /* 0x0000000e000a7c82 */ /* 0x000fe20008000000 */
[----:B------:R-:W-:Y:S01]  /*cc70*/  UMOV UR14, 0xc0 ;  /* 0x000000c0000e7882 */ /* 0x000fe20000000000 */
[----:B------:R1:W-:Y:S02]  /*cc80*/  UTMALDG.4D [UR8], [UR4], desc[UR6] ;  /* 0x00000608040075b4 */ /* 0x0003e40008019000 */
[----:B-1----:R-:W-:Y:S01]  /*cc90*/  UMOV UR8, UR18 ;  /* 0x0000001200087c82 */ /* 0x002fe20008000000 */
[----:B------:R-:W-:-:S02]  /*cca0*/  UMOV UR10, UR14 ;  /* 0x0000000e000a7c82 */ /* 0x000fc40008000000 */
[----:B------:R4:W-:Y:S02]  /*ccb0*/  UTMALDG.4D [UR8], [UR4], desc[UR6] ;  /* 0x00000608040075b4 */ /* 0x0009e40008019000 */
[----:B----4-:R-:W-:Y:S01]  /*ccc0*/  NOP ;  /* 0x0000000000007918 */ /* 0x010fe20000000000 */
.L_x_43:
[----:B------:R-:W-:Y:S05]  /*ccd0*/  WARPSYNC.ALL ;  /* 0x0000000000007948 */ /* 0x000fea0003800000 */
[----:B------:R-:W-:Y:S01]  /*cce0*/  UIADD3 UR4, UR36, 0x14400, URZ ;  /* 0x0001440024047890 */ /* 0x000fe2000fffe03f */
[----:B------:R-:W-:Y:S03]  /*ccf0*/  BAR.SYNC.DEFER_BLOCKING 0x8, 0x180 ;  /* 0x0206000000007b1d */ /* 0x000fe60000010000 */
[----:B------:R-:W-:-:S06]  /*cd00*/  ULOP3.LUT UP0, URZ, UR4, 0x3ff, URZ, 0xc0, !UPT ;  /* 0x000003ff043f7892 */ /* 0x000fcc000f80c03f */
[----:B------:R-:W-:-:S13]  /*cd10*/  PLOP3.LUT P0, PT, PT, PT, UP0, 0x80, 0x0 ;  /* 0x000000000000781c */ /* 0x000fda0003f0f008 */
[----:B------:R-:W-:Y:S05]  /*cd20*/  @!P0 BRA `(.L_x_48) ;  /* 0x0000000000408947 */ /* 0x000fea0003800000 */
[----:B------:R-:W-:Y:S01]  /*cd30*/  MOV R2, 0x0 ;  /* 0x0000000000027802 */ /* 0x000fe20000000f00 */
[----:B------:R-:W-:Y:S01]  /*cd40*/  ULDC.64 UR6, c[0x4][0x1b8] ;  /* 0x01006e0000067ab9 */ /* 0x000fe20000000a00 */
[----:B------:R-:W-:Y:S01]  /*cd50*/  ULDC.64 UR8, c[0x4][0x1c0] ;  /* 0x0100700000087ab9 */ /* 0x000fe20000000a00 */
[----:B------:R-:W-:Y:S01]  /*cd60*/  ULDC.64 UR4, c[0x4][0x130] ;  /* 0x01004c0000047ab9 */ /* 0x000fe20000000a00 */
[----:B------:R-:W-:Y:S01]  /*cd70*/  IMAD.U32 R4, RZ, RZ, UR6 ;  /* 0x00000006ff047e24 */ /* 0x000fe2000f8e00ff */
[----:B------:R-:W-:Y:S01]  /*cd80*/  MOV R13, RZ ;  /* 0x000000ff000d7202 */ /* 0x000fe20000000f00 */
[----:B------:R-:W3:Y:S01]  /*cd90*/  LDC.64 R2, c[0x4][R2] ;  /* 0x0100000002027b82 */ /* 0x000ee20000000a00 */
[----:B------:R-:W-:Y:S02]  /*cda0*/  IMAD.U32 R5, RZ, RZ, UR7 ;  /* 0x00000007ff057e24 */ /* 0x000fe4000f8e00ff */
[----:B------:R-:W-:Y:S02]  /*cdb0*/  IMAD.U32 R6, RZ, RZ, UR8 ;  /* 0x00000008ff067e24 */ /* 0x000fe4000f8e00ff */
[----:B------:R-:W-:-:S02]  /*cdc0*/  IMAD.U32 R7, RZ, RZ, UR9 ;  /* 0x00000009ff077e24 */ /* 0x000fc4000f8e00ff */
[----:B------:R-:W-:Y:S02]  /*cdd0*/  IMAD.U32 R10, RZ, RZ, UR4 ;  /* 0x00000004ff0a7e24 */ /* 0x000fe4000f8e00ff */
[----:B------:R-:W-:Y:S02]  /*cde0*/  IMAD.U32 R11, RZ, RZ, UR5 ;  /* 0x00000005ff0b7e24 */ /* 0x000fe4000f8e00ff */
[----:B--2---:R-:W-:Y:S02]  /*cdf0*/  IMAD.MOV.U32 R8, RZ, RZ, 0x70 ;  /* 0x00000070ff087424 */ /* 0x004fe400078e00ff */
[----:B------:R-:W-:-:S07]  /*ce00*/  IMAD.MOV.U32 R12, RZ, RZ, 0x1 ;  /* 0x00000001ff0c7424 */ /* 0x000fce00078e00ff */
[----:B------:R-:W-:-:S07]  /*ce10*/  LEPC R20, `(.L_x_48) ;  /* 0x000000001014794e */ /* 0x000fce0000000000 */
[----:B01-3--:R-:W-:Y:S05]  /*ce20*/  CALL.ABS.NOINC R2 ;  /* 0x0000000002007343 */ /* 0x00bfea0003c00000 */
.L_x_48:
[----:B------:R-:W3:Y:S01]  /*ce30*/  LDL.LU R4, [R1+0x18] ;  /* 0x0000180001047983 */ /* 0x000ee20000300800 */
[----:B-1----:R-:W-:Y:S01]  /*ce40*/  SHF.R.S32.HI R0, RZ, 0x1f, R16 ;  /* 0x0000001fff007819 */ /* 0x002fe20000011410 */
[----:B------:R-:W-:Y:S01]  /*ce50*/  ULDC.64 UR4, c[0x0][0x2d8] ;  /* 0x0000b60000047ab9 */ /* 0x000fe20000000a00 */
[----:B--2---:R-:W1:Y:S01]  /*ce60*/  LDC R8, c[0x0][0x448] ;  /* 0x00011200ff087b82 */ /* 0x004e620000000800 */
[----:B------:R-:W2:Y:S01]  /*ce70*/  LDL.LU R7, [R1+0x20] ;  /* 0x0000200001077983 */ /* 0x000ea20000300800 */
[----:B------:R-:W-:-:S03]  /*ce80*/  ULDC.64 UR6, c[0x0][0x280] ;  /* 0x0000a00000067ab9 */ /* 0x000fc60000000a00 */
[----:B------:R-:W4:Y:S01]  /*ce90*/  LDL R5, [R1+0x28] ;  /* 0x0000280001057983 */ /* 0x000f220000100800 */
[----:B------:R-:W-:Y:S02]  /*cea0*/  IMAD R0, R0, UR4, RZ ;  /* 0x0000000400007c24 */ /* 0x000fe4000f8e02ff */
[C---:B------:R-:W-:Y:S01]  /*ceb0*/  IMAD.WIDE.U32 R2, R16.reuse, UR4, RZ ;  /* 0x0000000410027c25 */ /* 0x040fe2000f8e00ff */
[----:B------:R-:W0:Y:S03]  /*cec0*/  S2R R10, SR_TID.X ;  /* 0x00000000000a7919 */ /* 0x000e260000002100 */
[----:B------:R-:W-:Y:S01]  /*ced0*/  IMAD R0, R16, UR5, R0 ;  /* 0x0000000510007c24 */ /* 0x000fe2000f8e0200 */
[----:B------:R-:W-:-:S03]  /*cee0*/  ULDC.64 UR4, c[0x0][0x2e0] ;  /* 0x0000b80000047ab9 */ /* 0x000fc60000000a00 */
[----:B------:R-:W-:Y:S01]  /*cef0*/  IMAD.IADD R3, R3, 0x1, R0 ;  /* 0x0000000103037824 */ /* 0x000fe200078e0200 */
[----:B-1----:R-:W-:-:S13]  /*cf00*/  ISETP.NE.AND P0, PT, R8, 0x1, PT ;  /* 0x000000010800780c */ /* 0x002fda0003f05270 */
[----:B------:R-:W1:Y:S01]  /*cf10*/  @P0 LDC R6, c[0x0][0x44c] ;  /* 0x00011300ff060b82 */ /* 0x000e620000000800 */
[----:B0-----:R-:W-:-:S05]  /*cf20*/  IMAD.SHL.U32 R10, R10, 0x8, RZ ;  /* 0x000000080a0a7824 */ /* 0x001fca00078e00ff */
[----:B------:R-:W-:Y:S02]  /*cf30*/  LOP3.LUT R10, R10, 0x38, RZ, 0xc0, !PT ;  /* 0x000000380a0a7812 */ /* 0x000fe400078ec0ff */
[----:B---3--:R-:W-:Y:S01]  /*cf40*/  SHF.R.S32.HI R0, RZ, 0x1f, R4 ;  /* 0x0000001fff007819 */ /* 0x008fe20000011404 */
[----:B------:R-:W-:-:S04]  /*cf50*/  IMAD.WIDE.U32 R2, R4, UR4, R2 ;  /* 0x0000000404027c25 */ /* 0x000fc8000f8e0002 */
[----:B------:R-:W-:Y:S01]  /*cf60*/  IMAD R0, R0, UR4, RZ ;  /* 0x0000000400007c24 */ /* 0x000fe2000f8e02ff */
[----:B------:R-:W-:-:S03]  /*cf70*/  ULDC UR4, c[0x0][0xc38] ;  /* 0x00030e0000047ab9 */ /* 0x000fc60000000800 */
[----:B------:R-:W-:Y:S02]  /*cf80*/  IMAD R0, R4, UR5, R0 ;  /* 0x0000000504007c24 */ /* 0x000fe4000f8e0200 */
[----:B------:R-:W0:Y:S02]  /*cf90*/  S2R R4, SR_TID.X ;  /* 0x0000000000047919 */ /* 0x000e240000002100 */
[----:B------:R-:W-:Y:S02]  /*cfa0*/  IMAD.IADD R3, R3, 0x1, R0 ;  /* 0x0000000103037824 */ /* 0x000fe400078e0200 */
[----:B--2---:R-:W-:Y:S02]  /*cfb0*/  IMAD.MOV R0, RZ, RZ, -R7 ;  /* 0x000000ffff007224 */ /* 0x004fe400078e0a07 */
[----:B------:R-:W2:Y:S02]  /*cfc0*/  @P0 LDC R7, c[0x0][0x450] ;  /* 0x00011400ff070b82 */ /* 0x000ea40000000800 */
[----:B----4-:R-:W-:Y:S01]  /*cfd0*/  IMAD R0, R0, UR4, R5 ;  /* 0x0000000400007c24 */ /* 0x010fe2000f8e0205 */
[----:B------:R-:W-:-:S03]  /*cfe0*/  ULDC.64 UR4, c[0x0][0x2d0] ;  /* 0x0000b40000047ab9 */ /* 0x000fc60000000a00 */
[----:B------:R-:W-:Y:S01]  /*cff0*/  IMAD.SHL.U32 R5, R0, 0x80, RZ ;  /* 0x0000008000057824 */ /* 0x000fe200078e00ff */
[----:B0-----:R-:W-:-:S04]  /*d000*/  LOP3.LUT R4, R4, 0x7f, RZ, 0xc0, !PT ;  /* 0x0000007f04047812 */ /* 0x001fc800078ec0ff */
[----:B------:R-:W-:Y:S02]  /*d010*/  SHF.R.U32.HI R9, RZ, 0x3, R4 ;  /* 0x00000003ff097819 */ /* 0x000fe40000011604 */
[----:B------:R-:W0:Y:S02]  /*d020*/  S2R R4, SR_TID.X ;  /* 0x0000000000047919 */ /* 0x000e240000002100 */
[----:B0-----:R-:W-:-:S05]  /*d030*/  IMAD.SHL.U32 R4, R4, 0x10, RZ ;  /* 0x0000001004047824 */ /* 0x001fca00078e00ff */
[----:B------:R-:W-:Y:S02]  /*d040*/  LOP3.LUT R4, R9, 0x70, R4, 0xf8, !PT ;  /* 0x0000007009047812 */ /* 0x000fe400078ef804 */
[----:B------:R-:W0:Y:S02]  /*d050*/  S2R R9, SR_TID.X ;  /* 0x0000000000097919 */ /* 0x000e240000002100 */
[----:B------:R-:W-:-:S05]  /*d060*/  LOP3.LUT R0, R4, R5, RZ, 0xfc, !PT ;  /* 0x0000000504007212 */ /* 0x000fca00078efcff */
[----:B-1----:R-:W-:-:S04]  /*d070*/  @P0 IMAD.HI.U32 R6, R0, R6, RZ ;  /* 0x0000000600060227 */ /* 0x002fc800078e00ff */
[----:B------:R-:W-:Y:S01]  /*d080*/  IMAD.MOV.U32 R4, RZ, RZ, R0 ;  /* 0x000000ffff047224 */ /* 0x000fe200078e0000 */
[----:B--2---:R-:W-:-:S05]  /*d090*/  @P0 SHF.R.U32.HI R4, RZ, R7, R6 ;  /* 0x00000007ff040219 */ /* 0x004fca0000011606 */
[----:B------:R-:W-:Y:S02]  /*d0a0*/  IMAD.MOV R6, RZ, RZ, -R4 ;  /* 0x000000ffff067224 */ /* 0x000fe400078e0a04 */
[----:B------:R-:W-:-:S04]  /*d0b0*/  IMAD.WIDE.U32 R2, R4, UR4, R2 ;  /* 0x0000000404027c25 */ /* 0x000fc8000f8e0002 */
[----:B------:R-:W-:Y:S01]  /*d0c0*/  IMAD R0, R8, R6, R0 ;  /* 0x0000000608007224 */ /* 0x000fe200078e0200 */
[----:B------:R-:W-:-:S05]  /*d0d0*/  SHF.R.S32.HI R6, RZ, 0x1f, R4 ;  /* 0x0000001fff067819 */ /* 0x000fca0000011404 */
[----:B------:R-:W-:Y:S02]  /*d0e0*/  IMAD R6, R6, UR4, RZ ;  /* 0x0000000406067c24 */ /* 0x000fe4000f8e02ff */
[----:B0-----:R-:W-:Y:S02]  /*d0f0*/  IMAD.SHL.U32 R9, R9, 0x8, RZ ;  /* 0x0000000809097824 */ /* 0x001fe400078e00ff */
[----:B------:R-:W-:Y:S01]  /*d100*/  IMAD R6, R4, UR5, R6 ;  /* 0x0000000504067c24 */ /* 0x000fe2000f8e0206 */
[----:B------:R-:W-:Y:S01]  /*d110*/  SHF.R.S32.HI R4, RZ, 0x1f, R0 ;  /* 0x0000001fff047819 */ /* 0x000fe20000011400 */
[----:B------:R-:W-:Y:S01]  /*d120*/  ULDC.64 UR4, c[0x0][0x2c8] ;  /* 0x0000b20000047ab9 */ /* 0x000fe20000000a00 */
[----:B------:R-:W-:Y:S01]  /*d130*/  LOP3.LUT R9, R9, 0x38, RZ, 0xc0, !PT ;  /* 0x0000003809097812 */ /* 0x000fe200078ec0ff */
[----:B------:R-:W-:Y:S02]  /*d140*/  IMAD.IADD R3, R3, 0x1, R6 ;  /* 0x0000000103037824 */ /* 0x000fe400078e0206 */
[----:B------:R-:W-:Y:S01]  /*d150*/  IMAD R4, R4, UR4, RZ ;  /* 0x0000000404047c24 */ /* 0x000fe2000f8e02ff */
[C---:B------:R-:W-:Y:S01]  /*d160*/  LOP3.LUT R12, R9.reuse, 0x40, RZ, 0xfc, !PT ;  /* 0x00000040090c7812 */ /* 0x040fe200078efcff */
[C---:B------:R-:W-:Y:S01]  /*d170*/  IMAD.WIDE.U32 R2, R0.reuse, UR4, R2 ;  /* 0x0000000400027c25 */ /* 0x040fe2000f8e0002 */
[C---:B------:R-:W-:Y:S01]  /*d180*/  LOP3.LUT R11, R9.reuse, 0x80, RZ, 0xfc, !PT ;  /* 0x00000080090b7812 */ /* 0x040fe200078efcff */
[----:B------:R-:W-:Y:S01]  /*d190*/  ULDC UR4, c[0x0][0x2b8] ;  /* 0x0000ae0000047ab9 */ /* 0x000fe20000000800 */
[----:B------:R-:W-:Y:S01]  /*d1a0*/  LOP3.LUT R9, R9, 0xc0, RZ, 0xfc, !PT ;  /* 0x000000c009097812 */ /* 0x000fe200078efcff */
[----:B------:R-:W-:Y:S01]  /*d1b0*/  IMAD R0, R0, UR5, R4 ;  /* 0x0000000500007c24 */ /* 0x000fe2000f8e0204 */
[----:B------:R-:W-:-:S02]  /*d1c0*/  ISETP.GE.AND P0, PT, R10, UR4, PT ;  /* 0x000000040a007c0c */ /* 0x000fc4000bf06270 */
[----:B------:R-:W-:Y:S02]  /*d1d0*/  ISETP.GE.AND P3, PT, R9, UR4, PT ;  /* 0x0000000409007c0c */ /* 0x000fe4000bf66270 */
[----:B------:R0:W5:Y:S01]  /*d1e0*/  LDL R9, [R1+0x14] ;  /* 0x0000140001097983 */ /* 0x0001620000100800 */
[----:B------:R-:W-:Y:S01]  /*d1f0*/  IMAD.IADD R0, R3, 0x1, R0 ;  /* 0x0000000103007824 */ /* 0x000fe200078e0200 */
[----:B------:R-:W-:Y:S02]  /*d200*/  LEA R4, P4, R2, UR6, 0x1 ;  /* 0x0000000602047c11 */ /* 0x000fe4000f8808ff */
[----:B------:R-:W-:Y:S02]  /*d210*/  ISETP.GE.AND P1, PT, R12, UR4, PT ;  /* 0x000000040c007c0c */ /* 0x000fe4000bf26270 */
[----:B------:R-:W-:Y:S01]  /*d220*/  ISETP.GE.AND P2, PT, R11, UR4, PT ;  /* 0x000000040b007c0c */ /* 0x000fe2000bf46270 */
[----:B------:R-:W-:Y:S01]  /*d230*/  UMOV UR4, 0xffffffff ;  /* 0xffffffff00047882 */ /* 0x000fe20000000000 */
[----:B------:R-:W-:-:S02]  /*d240*/  LEA.HI.X R3, R2, UR7, R0, 0x1, P4 ;  /* 0x0000000702037c11 */ /* 0x000fc4000a0f0c00 */
[----:B0-----:R-:W-:Y:S09]  /*d250*/  BRA.DIV UR4, `(.L_x_49) ;  /* 0x0000003e04807947 */ /* 0x001ff2000b800000 */
[----:B------:R-:W0:Y:S01]  /*d260*/  S2R R7, SR_TID.X ;  /* 0x0000000000077919 */ /* 0x000e220000002100 */
[----:B------:R-:W-:Y:S01]  /*d270*/  ULDC UR4, c[0x0][0x288] ;  /* 0x0000a20000047ab9 */ /* 0x000fe20000000800 */
[----:B------:R-:W-:Y:S01]  /*d280*/  ULDC.64 UR6, c[0x0][0x208] ;  /* 0x0000820000067ab9 */ /* 0x000fe20000000a00 */
[----:B------:R-:W-:Y:S01]  /*d290*/  IMAD R2, R8, UR4, RZ ;  /* 0x0000000408027c24 */ /* 0x000fe2000f8e02ff */
[----:B------:R-:W1:Y:S01]  /*d2a0*/  SHFL.IDX PT, R6, R4, RZ, 0x181f ;  /* 0x00181fff04067589 */ /* 0x000e6200000e0000 */
[----:B0-----:R-:W-:-:S04]  /*d2b0*/  LOP3.LUT R7, R7, 0x7f, RZ, 0xc0, !PT ;  /* 0x0000007f07077812 */ /* 0x001fc800078ec0ff */
[----:B------:R-:W-:Y:S02]  /*d2c0*/  SHF.R.U32.HI R11, RZ, 0x3, R7 ;  /* 0x00000003ff0b7819 */ /* 0x000fe40000011607 */
[----:B------:R-:W0:Y:S03]  /*d2d0*/  SHFL.IDX PT, R7, R3, RZ, 0x181f ;  /* 0x00181fff03077589 */ /* 0x000e2600000e0000 */
[----:B------:R-:W-:-:S04]  /*d2e0*/  IMAD.IADD R0, R11, 0x1, R5 ;  /* 0x000000010b007824 */ /* 0x000fc800078e0205 */
[C---:B------:R-:W-:Y:S01]  /*d2f0*/  VIADD R5, R0.reuse, 0x10 ;  /* 0x0000001000057836 */ /* 0x040fe20000000000 */
[----:B------:R-:W-:-:S13]  /*d300*/  ISETP.GE.AND P4, PT, R0, R2, PT ;  /* 0x000000020000720c */ /* 0x000fda0003f86270 */
[----:B-1----:R-:W-:-:S05]  /*d310*/  @!P4 LEA R6, P5, R10, R6, 0x1 ;  /* 0x000000060a06c211 */ /* 0x002fca00078a08ff */
[----:B0-----:R-:W-:-:S05]  /*d320*/  @!P4 IMAD.X R7, RZ, RZ, R7, P5 ;  /* 0x000000ffff07c224 */ /* 0x001fca00028e0607 */
[----:B------:R-:W-:Y:S01]  /*d330*/  @!PT LDS RZ, [RZ] ;  /* 0x00000000fffff984 */ /* 0x000fe20000000800 */
[----:B-----5:R-:W-:Y:S04]  /*d340*/  @!P4 LDGSTS.E.BYPASS.LTC128B.128 [R9+0x14400], desc[UR6][R6.64], !P0 ;  /* 0x144000000609cfae */ /* 0x020fe8000c101d46 */
[----:B------:R-:W-:Y:S04]  /*d350*/  @!P4 LDGSTS.E.BYPASS.LTC128B.128 [R9+0x18400], desc[UR6][R6.64+0x80], !P1 ;  /* 0x184000800609cfae */ /* 0x000fe8000c901d46 */
[----:B------:R-:W-:Y:S04]  /*d360*/  @!P4 LDGSTS.E.BYPASS.LTC128B.128 [R9+0x1c400], desc[UR6][R6.64+0x100], !P2 ;  /* 0x1c4001000609cfae */ /* 0x000fe8000d101d46 */
[----:B------:R0:W-:Y:S01]  /*d370*/  @!P4 LDGSTS.E.BYPASS.LTC128B.128 [R9+0x20400], desc[UR6][R6.64+0x180], !P3 ;  /* 0x204001800609cfae */ /* 0x0001e2000d901d46 */
[----:B------:R-:W-:-:S03]  /*d380*/  ISETP.GE.AND P4, PT, R5, R2, PT ;  /* 0x000000020500720c */ /* 0x000fc60003f86270 */
[----:B------:R-:W-:Y:S04]  /*d390*/  SHFL.IDX PT, R5, R3, 0x1, 0x181f ;  /* 0x00381f0003057f89 */ /* 0x000fe800000e0000 */
[----:B0-----:R-:W0:Y:S06]  /*d3a0*/  SHFL.IDX PT, R6, R4, 0x1, 0x181f ;  /* 0x00381f0004067f89 */ /* 0x001e2c00000e0000 */
[----:B0-----:R-:W-:-:S05]  /*d3b0*/  @!P4 LEA R6, P5, R10, R6, 0x1 ;  /* 0x000000060a06c211 */ /* 0x001fca00078a08ff */
[----:B------:R-:W-:-:S04]  /*d3c0*/  @!P4 IMAD.X R5, RZ, RZ, R5, P5 ;  /* 0x000000ffff05c224 */ /* 0x000fc800028e0605 */
[----:B------:R-:W-:Y:S02]  /*d3d0*/  @!P4 IMAD.MOV.U32 R7, RZ, RZ, R5 ;  /* 0x000000ffff07c224 */ /* 0x000fe400078e0005 */
[----:B------:R-:W-:-:S03]  /*d3e0*/  VIADD R5, R0, 0x20 ;  /* 0x0000002000057836 */ /* 0x000fc60000000000 */
[----:B------:R-:W-:Y:S04]  /*d3f0*/  @!P4 LDGSTS.E.BYPASS.LTC128B.128 [R9+0x14c00], desc[UR6][R6.64], !P0 ;  /* 0x14c000000609cfae */ /* 0x000fe8000c101d46 */
        /* <DEDUP_REMOVED lines=39> */
[----:B0-----:R-:W-:-:S04]  /*d670*/  @!P4 LEA R6, P5, R10, R6, 0x1 ;  /* 0x000000060a06c211 */ /* 0x001fc800078a08ff */
[----:B------:R-:W-:-:S05]  /*d680*/  @!P4 IADD3.X R5, RZ, R5, RZ, P5, !PT ;  /* 0x00000005ff05c210 */ /* 0x000fca0002ffe4ff */
        /* <DEDUP_REMOVED lines=12> */
[----:B------:R0:W1:Y:S04]  /*d750*/  SHFL.IDX PT, R5, R3, 0x7, 0x181f ;  /* 0x00f81f0003057f89 */ /* 0x00006800000e0000 */
[----:B------:R0:W-:Y:S04]  /*d760*/  @!P4 LDGSTS.E.BYPASS.LTC128B.128 [R9+0x17400], desc[UR6][R6.64], !P0 ;  /* 0x174000000609cfae */ /* 0x0001e8000c101d46 */
[----:B------:R0:W-:Y:S04]  /*d770*/  @!P4 LDGSTS.E.BYPASS.LTC128B.128 [R9+0x1b400], desc[UR6][R6.64+0x80], !P1 ;  /* 0x1b4000800609cfae */ /* 0x0001e8000c901d46 */
[----:B------:R0:W-:Y:S04]  /*d780*/  @!P4 LDGSTS.E.BYPASS.LTC128B.128 [R9+0x1f400], desc[UR6][R6.64+0x100], !P2 ;  /* 0x1f4001000609cfae */ /* 0x0001e8000d101d46 */
[----:B------:R0:W-:Y:S04]  /*d790*/  @!P4 LDGSTS.E.BYPASS.LTC128B.128 [R9+0x23400], desc[UR6][R6.64+0x180], !P3 ;  /* 0x234001800609cfae */ /* 0x0001e8000d901d46 */
[----:B------:R0:W2:Y:S02]  /*d7a0*/  SHFL.IDX PT, R3, R4, 0x7, 0x181f ;  /* 0x00f81f0004037f89 */ /* 0x0000a400000e0000 */
.L_x_162:
[----:B------:R-:W-:Y:S01]  /*d7b0*/  VIADD R0, R0, 0x70 ;  /* 0x0000007000007836 */ /* 0x000fe20000000000 */
[----:B------:R-:W-:Y:S04]  /*d7c0*/  BSSY B0, `(.L_x_50) ;  /* 0x000000d000007945 */ /* 0x000fe80003800000 */
[----:B------:R-:W-:-:S13]  /*d7d0*/  ISETP.GE.AND P4, PT, R0, R2, PT ;  /* 0x000000020000720c */ /* 0x000fda0003f86270 */
[----:B------:R-:W-:Y:S05]  /*d7e0*/  @P4 BRA `(.L_x_51) ;  /* 0x0000000000284947 */ /* 0x000fea0003800000 */
[----:B--2---:R-:W-:Y:S01]  /*d7f0*/  LEA R2, P4, R10, R3, 0x1 ;  /* 0x000000030a027211 */ /* 0x004fe200078808ff */
[----:B------:R-:W-:-:S04]  /*d800*/  ULDC.64 UR4, c[0x0][0x208] ;  /* 0x0000820000047ab9 */ /* 0x000fc80000000a00 */
[----:B01----:R-:W-:-:S05]  /*d810*/  IMAD.X R3, RZ, RZ, R5, P4 ;  /* 0x000000ffff037224 */ /* 0x003fca00020e0605 */
[----:B------:R-:W-:Y:S01]  /*d820*/  @!PT LDS RZ, [RZ] ;  /* 0x00000000fffff984 */ /* 0x000fe20000000800 */
[----:B------:R-:W-:Y:S01]  /*d830*/  @!PT LDS RZ, [RZ] ;  /* 0x00000000fffff984 */ /* 0x000fe20000000800 */
[----:B------:R-:W-:Y:S01]  /*d840*/  @!PT LDS RZ, [RZ] ;  /* 0x00000000fffff984 */ /* 0x000fe20000000800 */
[----:B------:R3:W-:Y:S04]  /*d850*/  LDGSTS.E.BYPASS.LTC128B.128 [R9+0x17c00], desc[UR4][R2.64], !P0 ;  /* 0x17c0000002097fae */ /* 0x0007e8000c101d44 */
[----:B------:R3:W-:Y:S04]  /*d860*/  LDGSTS.E.BYPASS.LTC128B.128 [R9+0x1bc00], desc[UR4][R2.64+0x80], !P1 ;  /* 0x1bc0008002097fae */ /* 0x0007e8000c901d44 */
[----:B------:R3:W-:Y:S04]  /*d870*/  LDGSTS.E.BYPASS.LTC128B.128 [R9+0x1fc00], desc[UR4][R2.64+0x100], !P2 ;  /* 0x1fc0010002097fae */ /* 0x0007e8000d101d44 */
[----:B------:R3:W-:Y:S02]  /*d880*/  LDGSTS.E.BYPASS.LTC128B.128 [R9+0x23c00], desc[UR4][R2.64+0x180], !P3 ;  /* 0x23c0018002097fae */ /* 0x0007e4000d901d44 */
.L_x_51:
[----:B------:R-:W-:Y:S05]  /*d890*/  BSYNC B0 ;  /* 0x0000000000007941 */ /* 0x000fea0003800000 */
.L_x_50:
[----:B---3--:R-:W3:Y:S01]  /*d8a0*/  LDL R2, [R1+0x30] ;  /* 0x0000300001027983 */ /* 0x008ee20000100800 */
[----:B------:R-:W-:Y:S01]  /*d8b0*/  NOP ;  /* 0x0000000000007918 */ /* 0x000fe20000000000 */
[----:B------:R-:W-:Y:S02]  /*d8c0*/  SYNCS.ARRIVE.TRANS64.RED.A0T1 RZ, [UR36+0x38800], RZ ;  /* 0x038800ffffff79a7 */ /* 0x000fe40008200424 */
[----:B------:R-:W-:Y:S01]  /*d8d0*/  ARRIVES.LDGSTSBAR.64.TRANSCNT [UR36+0x38800] ;  /* 0x03880000ff0079b0 */ /* 0x000fe20008000aa4 */
[----:B---3--:R-:W-:-:S04]  /*d8e0*/  LOP3.LUT R0, R2, 0x1, RZ, 0xc, !PT ;  /* 0x0000000102007812 */ /* 0x008fc800078e0cff */
[----:B------:R-:W-:Y:S01]  /*d8f0*/  SHF.L.U32 R0, R0, 0x1f, RZ ;  /* 0x0000001f00007819 */ /* 0x000fe200000006ff */
[----:B------:R-:W-:Y:S01]  /*d900*/  NOP ;  /* 0x0000000000007918 */ /* 0x000fe20000000000 */
[----:B------:R-:W3:Y:S01]  /*d910*/  LDL.LU R2, [R1+0x2c] ;  /* 0x00002c0001027983 */ /* 0x000ee20000300800 */
[----:B------:R-:W-:Y:S01]  /*d920*/  SYNCS.ARRIVE.TRANS64.A1T0 RZ, [UR36+0x38800], RZ ;  /* 0x038800ffffff79a7 */ /* 0x000fe20008100024 */
[----:B------:R-:W-:Y:S01]  /*d930*/  BSSY B0, `(.L_x_52) ;  /* 0x0000005000007945 */ /* 0x000fe20003800000 */
[----:B------:R-:W-:Y:S01]  /*d940*/  IMAD.U32 R12, RZ, RZ, UR36 ;  /* 0x00000024ff0c7e24 */ /* 0x000fe2000f8e00ff */
[----:B------:R-:W4:Y:S01]  /*d950*/  SYNCS.PHASECHK.TRANS64.TRYWAIT P0, [UR36+0x38820], R0 ;  /* 0x03882000ff0075a7 */ /* 0x000f220008000164 */
[----:B---3--:R-:W-:Y:S01]  /*d960*/  ISETP.GE.AND P1, PT, R2, 0x51, PT ;  /* 0x000000510200780c */ /* 0x008fe20003f26270 */
[----:B----4-:R-:W-:-:S12]  /*d970*/  @!P0 BRA `(.L_x_53) ;  /* 0x0000004000a08947 */ /* 0x010fd80003800000 */
.L_x_163:
[----:B------:R-:W-:Y:S05]  /*d980*/  BSYNC B0 ;  /* 0x0000000000007941 */ /* 0x000fea0003800000 */
.L_x_52:
[----:B------:R-:W-:Y:S01]  /*d990*/  VIADD R10, R12, 0x38800 ;  /* 0x000388000c0a7836 */ /* 0x000fe20000000000 */
[----:B------:R-:W-:Y:S06]  /*d9a0*/  @!P1 BRA `(.L_x_54) ;  /* 0x00000028003c9947 */ /* 0x000fec0003800000 */
[----:B------:R-:W0:Y:S01]  /*d9b0*/  LDL R2, [R1+0x24] ;  /* 0x0000240001027983 */ /* 0x000e220000100800 */
[----:B---3--:R-:W-:Y:S02]  /*d9c0*/  IMAD.MOV.U32 R0, RZ, RZ, 0x1 ;  /* 0x00000001ff007424 */ /* 0x008fe400078e00ff */
[----:B0-----:R-:W-:-:S05]  /*d9d0*/  IMAD.MOV R9, RZ, RZ, -R2 ;  /* 0x000000ffff097224 */ /* 0x001fca00078e0a02 */
[----:B------:R-:W-:-:S05]  /*d9e0*/  VIADDMNMX R9, R9, R0, 0xffffffff, !PT ;  /* 0xffffffff09097446 */ /* 0x000fca0007800100 */
[----:B------:R-:W-:-:S05]  /*d9f0*/  IMAD.IADD R0, R2, 0x1, R9 ;  /* 0x0000000102007824 */ /* 0x000fca00078e0209 */
[----:B------:R-:W-:-:S04]  /*da00*/  LOP3.LUT R0, R0, 0x1, RZ, 0xc0, !PT ;  /* 0x0000000100007812 */ /* 0x000fc800078ec0ff */
[----:B------:R-:W-:Y:S01]  /*da10*/  ISETP.NE.U32.AND P0, PT, R0, 0x1, PT ;  /* 0x000000010000780c */ /* 0x000fe20003f05070 */
[----:B------:R-:W-:-:S12]  /*da20*/  VIADD R0, R2, 0xfffffffe ;  /* 0xfffffffe02007836 */ /* 0x000fd80000000000 */
[----:B------:R-:W-:Y:S05]  /*da30*/  @P0 BRA `(.L_x_55) ;  /* 0x0000000c00600947 */ /* 0x000fea0003800000 */
[----:B--2---:R-:W2:Y:S04]  /*da40*/  LDL R3, [R1+0xc] ;  /* 0x00000c0001037983 */ /* 0x004ea80000100800 */
[----:B------:R-:W3:Y:S01]  /*da50*/  LDL R2, [R1] ;  /* 0x0000000001027983 */ /* 0x000ee20000100800 */
[----:B------:R-:W-:Y:S01]  /*da60*/  VIADD R4, R18, 0x1 ;  /* 0x0000000112047836 */ /* 0x000fe20000000000 */
[----:B------:R-:W-:Y:S04]  /*da70*/  BSSY B0, `(.L_x_56) ;  /* 0x00000d0000007945 */ /* 0x000fe80003800000 */
[----:B------:R-:W-:-:S04]  /*da80*/  ISETP.NE.AND P0, PT, R4, 0x2, PT ;  /* 0x000000020400780c */ /* 0x000fc80003f05270 */
[----:B------:R-:W-:Y:S02]  /*da90*/  SEL R8, RZ, 0x1, P0 ;  /* 0x00000001ff087807 */ /* 0x000fe40000000000 */
[----:B------:R-:W-:Y:S02]  /*daa0*/  SEL R4, R4, RZ, P0 ;  /* 0x000000ff04047207 */ /* 0x000fe40000000000 */
[----:B--2---:R-:W-:Y:S02]  /*dab0*/  ISETP.NE.AND P2, PT, R3, RZ, PT ;  /* 0x000000ff0300720c */ /* 0x004fe40003f45270 */
[----:B---3--:R-:W-:-:S11]  /*dac0*/  LOP3.LUT R8, R2, R8, RZ, 0x3c, !PT ;  /* 0x0000000802087212 */ /* 0x008fd600078e3cff */
[----:B------:R-:W-:Y:S05]  /*dad0*/  @!P2 BRA `(.L_x_57) ;  /* 0x0000000c0024a947 */ /* 0x000fea0003800000 */
[----:B------:R-:W2:Y:S01]  /*dae0*/  LDL R2, [R1+0x10] ;  /* 0x0000100001027983 */ /* 0x000ea20000100800 */
[----:B------:R-:W-:Y:S01]  /*daf0*/  IMAD.MOV.U32 R6, RZ, RZ, R17 ;  /* 0x000000ffff067224 */ /* 0x000fe200078e0011 */
[----:B--2---:R-:W-:-:S13]  /*db00*/  ISETP.NE.AND P2, PT, R2, RZ, PT ;  /* 0x000000ff0200720c */ /* 0x004fda0003f45270 */
[----:B------:R-:W-:Y:S05]  /*db10*/  @!P2 BRA `(.L_x_58) ;  /* 0x000000000050a947 */ /* 0x000fea0003800000 */
[----:B------:R-:W2:Y:S01]  /*db20*/  LDL R7, [R1+0x8] ;  /* 0x0000080001077983 */ /* 0x000ea20000100800 */
[----:B------:R-:W0:Y:S01]  /*db30*/  LDC R6, c[0x0][0x43c] ;  /* 0x00010f00ff067b82 */ /* 0x000e220000000800 */
[----:B------:R-:W-:Y:S01]  /*db40*/  ULDC.64 UR4, c[0x0][0x428] ;  /* 0x00010a0000047ab9 */ /* 0x000fe20000000a00 */
[----:B------:R-:W-:Y:S01]  /*db50*/  ULDC.64 UR6, c[0x0][0x208] ;  /* 0x0000820000067ab9 */ /* 0x000fe20000000a00 */
[----:B0-----:R-:W-:-:S13]  /*db60*/  ISETP.NE.AND P0, PT, R6, 0x1, PT ;  /* 0x000000010600780c */ /* 0x001fda0003f05270 */
[----:B------:R-:W1:Y:S02]  /*db70*/  @P0 LDC.64 R2, c[0x0][0x440] ;  /* 0x00011000ff020b82 */ /* 0x000e640000000a00 */
[----:B-1----:R-:W-:-:S04]  /*db80*/  @P0 IMAD.HI.U32 R5, R0, R2, RZ ;  /* 0x0000000200050227 */ /* 0x002fc800078e00ff */
[----:B------:R-:W-:Y:S01]  /*db90*/  IMAD.MOV.U32 R2, RZ, RZ, R0 ;  /* 0x000000ffff027224 */ /* 0x000fe200078e0000 */
[----:B------:R-:W-:-:S05]  /*dba0*/  @P0 SHF.R.U32.HI R2, RZ, R3, R5 ;  /* 0x00000003ff020219 */ /* 0x000fca0000011605 */
[----:B------:R-:W-:-:S04]  /*dbb0*/  IMAD.MOV R3, RZ, RZ, -R2 ;  /* 0x000000ffff037224 */ /* 0x000fc800078e0a02 */
[----:B------:R-:W-:Y:S01]  /*dbc0*/  IMAD R0, R6, R3, R0 ;  /* 0x0000000306007224 */ /* 0x000fe200078e0200 */
[----:B------:R-:W-:-:S03]  /*dbd0*/  SHF.R.S32.HI R3, RZ, 0x1f, R2 ;  /* 0x0000001fff037819 */ /* 0x000fc60000011402 */
[----:B------:R-:W-:-:S04]  /*dbe0*/  IMAD.WIDE.U32 R2, R19, UR4, R2 ;  /* 0x0000000413027c25 */ /* 0x000fc8000f8e0002 */
[----:B--2---:R-:W-:-:S04]  /*dbf0*/  IMAD R5, R7, UR4, RZ ;  /* 0x0000000407057c24 */ /* 0x004fc8000f8e02ff */
[----:B------:R-:W-:Y:S01]  /*dc00*/  IMAD R5, R19, UR5, R5 ;  /* 0x0000000513057c24 */ /* 0x000fe2000f8e0205 */
[----:B------:R-:W-:Y:S02]  /*dc10*/  ULDC.64 UR4, c[0x0][0x418] ;  /* 0x0001060000047ab9 */ /* 0x000fe40000000a00 */
[----:B------:R-:W-:Y:S01]  /*dc20*/  LEA R6, P0, R2, UR4, 0x2 ;  /* 0x0000000402067c11 */ /* 0x000fe2000f8010ff */
[----:B------:R-:W-:-:S05]  /*dc30*/  IMAD.IADD R3, R5, 0x1, R3 ;  /* 0x0000000105037824 */ /* 0x000fca00078e0203 */
[----:B------:R-:W-:-:S05]  /*dc40*/  LEA.HI.X R7, R2, UR5, R3, 0x2, P0 ;  /* 0x0000000502077c11 */ /* 0x000fca00080f1403 */
[----:B------:R0:W5:Y:S02]  /*dc50*/  LDG.E R6, desc[UR6][R6.64] ;  /* 0x0000000606067981 */ /* 0x000164000c1e1900 */
.L_x_58:
[----:B------:R-:W-:Y:S01]  /*dc60*/  LEA R3, R4, UR36, 0x3 ;  /* 0x0000002404037c11 */ /* 0x000fe2000f8e18ff */
[----:B------:R-:W-:Y:S01]  /*dc70*/  BSSY B1, `(.L_x_59) ;  /* 0x0000004000017945 */ /* 0x000fe20003800000 */
[----:B------:R-:W-:-:S04]  /*dc80*/  SHF.L.U32 R2, R8, 0x1f, RZ ;  /* 0x0000001f08027819 */ /* 0x000fc800000006ff */
[----:B------:R-:W2:Y:S02]  /*dc90*/  SYNCS.PHASECHK.TRANS64.TRYWAIT P0, [R3+URZ+0x38840], R2 ;  /* 0x03884002030075a7 */ /* 0x000ea4000800017f */
[----:B--2---:R-:W-:Y:S05]  /*dca0*/  @!P0 BRA `(.L_x_60) ;  /* 0x0000003c00e88947 */ /* 0x004fea0003800000 */
.L_x_164:
[----:B------:R-:W-:Y:S05]  /*dcb0*/  BSYNC B1 ;  /* 0x0000000000017941 */ /* 0x000fea0003800000 */
.L_x_59:
[----:B-1----:R-:W1:Y:S01]  /*dcc0*/  S2R R5, SR_TID.X ;  /* 0x0000000000057919 */ /* 0x002e620000002100 */
[----:B------:R-:W-:Y:S01]  /*dcd0*/  BSSY B1, `(.L_x_61) ;  /* 0x000000b000017945 */ /* 0x000fe20003800000 */
[----:B-1----:R-:W-:-:S04]  /*dce0*/  LOP3.LUT R5, R5, 0x7f, RZ, 0xc0, !PT ;  /* 0x0000007f05057812 */ /* 0x002fc800078ec0ff */
[----:B------:R-:W-:-:S13]  /*dcf0*/  ISETP.NE.AND P1, PT, R5, RZ, PT ;  /* 0x000000ff0500720c */ /* 0x000fda0003f25270 */
[----:B------:R-:W-:Y:S05]  /*dd00*/  @P1 BRA `(.L_x_62) ;  /* 0x00000000001c1947 */ /* 0x000fea0003800000 */
[----:B------:R-:W1:Y:S01]  /*dd10*/  S2R R5, SR_TID.X ;  /* 0x0000000000057919 */ /* 0x000e620000002100 */
[----:B--2---:R-:W-:-:S04]  /*dd20*/  IMAD.MOV.U32 R2, RZ, RZ, 0xa000 ;  /* 0x0000a000ff027424 */ /* 0x004fc800078e00ff */
[----:B------:R3:W-:Y:S01]  /*dd30*/  SYNCS.ARRIVE.TRANS64 RZ, [R3+URZ+0x38830], R2 ;  /* 0x0388300203ff79a7 */ /* 0x0007e2000800003f */
[----:B-1----:R-:W-:-:S04]  /*dd40*/  LOP3.LUT R5, R5, 0x1f, RZ, 0xc0, !PT ;  /* 0x0000001f05057812 */ /* 0x002fc800078ec0ff */
[----:B------:R-:W-:-:S13]  /*dd50*/  ISETP.NE.AND P0, PT, R5, RZ, PT ;  /* 0x000000ff0500720c */ /* 0x000fda0003f05270 */
[----:B---3--:R-:W-:Y:S05]  /*dd60*/  @!P0 BRA `(.L_x_62) ;  /* 0x0000000000048947 */ /* 0x008fea0003800000 */
[----:B------:R-:W-:Y:S01]  /*dd70*/  BPT.TRAP 0x1 ;  /* 0x000000040000795c */ /* 0x000fe20000300000 */
.L_x_62:
[----:B------:R-:W-:Y:S05]  /*dd80*/  BSYNC B1 ;  /* 0x0000000000017941 */ /* 0x000fea0003800000 */
.L_x_61:
[----:B------:R-:W-:Y:S01]  /*dd90*/  IMAD.MOV.U32 R11, RZ, RZ, RZ ;  /* 0x000000ffff0b7224 */ /* 0x000fe200078e00ff */
[----:B------:R-:W-:Y:S01]  /*dda0*/  UIADD3 UR4, UP0, UR38, 0x370, URZ ;  /* 0x0000037026047890 */ /* 0x000fe2000ff1e03f */
[----:B------:R-:W-:Y:S01]  /*ddb0*/  IMAD R5, R4, 0xa000, R12 ;  /* 0x0000a00004057824 */ /* 0x000fe200078e020c */
[----:B------:R-:W-:Y:S01]  /*ddc0*/  PLOP3.LUT P0, PT, PT, PT, PT, 0x80, 0x0 ;  /* 0x000000000000781c */ /* 0x000fe20003f0f070 */
[----:B--2---:R-:W-:Y:S01]  /*ddd0*/  VIADD R3, R3, 0x38830 ;  /* 0x0003883003037836 */ /* 0x004fe20000000000 */
[----:B------:R-:W-:Y:S01]  /*dde0*/  R2UR UR10, R11 ;  /* 0x000000000b0a72ca */ /* 0x000fe200000e0000 */
[----:B------:R-:W-:Y:S01]  /*ddf0*/  IMAD R2, R0, 0x50, RZ ;  /* 0x0000005000027824 */ /* 0x000fe200078e02ff */
[----:B------:R-:W-:Y:S01]  /*de00*/  UIADD3.X UR5, URZ, UR39, URZ, UP0, !UPT ;  /* 0x000000273f057290 */ /* 0x000fe200087fe43f */
[----:B0-----:R-:W-:Y:S01]  /*de10*/  VIADD R7, R5, 0x24400 ;  /* 0x0002440005077836 */ /* 0x001fe20000000000 */
[----:B------:R-:W-:Y:S01]  /*de20*/  UMOV UR6, 0x0 ;  /* 0x0000000000067882 */ /* 0x000fe20000000000 */
[----:B------:R-:W-:-:S10]  /*de30*/  UMOV UR7, 0x14f00000 ;  /* 0x14f0000000077882 */ /* 0x000fd40000000000 */
.L_x_63:
[----:B------:R-:W-:-:S13]  /*de40*/  @P0 ELECT P2, URZ, PT ;  /* 0x00000000003f082f */ /* 0x000fda0003840000 */
[----:B-----5:R-:W-:Y:S02]  /*de50*/  @P2 R2UR UR13, R6 ;  /* 0x00000000060d22ca */ /* 0x020fe400000e0000 */
[----:B------:R-:W-:Y:S02]  /*de60*/  @P2 R2UR UR12, R16 ;  /* 0x00000000100c22ca */ /* 0x000fe400000e0000 */
[----:B------:R-:W-:Y:S02]  /*de70*/  @P2 R2UR UR11, R2 ;  /* 0x00000000020b22ca */ /* 0x000fe400000e0000 */
[----:B------:R-:W-:Y:S02]  /*de80*/  @P2 R2UR UR9, R3 ;  /* 0x00000000030922ca */ /* 0x000fe400000e0000 */
[----:B------:R-:W-:Y:S02]  /*de90*/  @P2 R2UR UR8, R7 ;  /* 0x00000000070822ca */ /* 0x000fe400000e0000 */
[----:B------:R-:W-:-:S02]  /*dea0*/  @P2 PLOP3.LUT P0, PT, P2, PT, PT, 0x8, 0x0 ;  /* 0x000000000000281c */ /* 0x000fc4000170e170 */
[----:B------:R-:W-:-:S09]  /*deb0*/  PLOP3.LUT P2, PT, PT, PT, PT, 0x8, 0x0 ;  /* 0x000000000000781c */ /* 0x000fd20003f4e170 */
[----:B------:R0:W-:Y:S02]  /*dec0*/  UTMALDG.4D [UR8], [UR4], desc[UR6] ;  /* 0x00000608040075b4 */ /* 0x0001e40008019000 */
[----:B0-----:R-:W-:Y:S05]  /*ded0*/  @P0 BRA.U.ANY `(.L_x_63) ;  /* 0xfffffffd00d80947 */ /* 0x001fea000393ffff */
[----:B------:R-:W-:Y:S01]  /*dee0*/  IMAD.MOV.U32 R21, RZ, RZ, 0x40 ;  /* 0x00000040ff157424 */ /* 0x000fe200078e00ff */
[----:B------:R-:W-:Y:S01]  /*def0*/  PLOP3.LUT P0, PT, PT, PT, PT, 0x80, 0x0 ;  /* 0x000000000000781c */ /* 0x000fe20003f0f070 */
[----:B------:R-:W-:Y:S01]  /*df00*/  VIADD R7, R5, 0x26c00 ;  /* 0x00026c0005077836 */ /* 0x000fe20000000000 */
[----:B------:R-:W-:Y:S01]  /*df10*/  UMOV UR6, 0x0 ;  /* 0x0000000000067882 */ /* 0x000fe20000000000 */
[----:B------:R-:W-:Y:S01]  /*df20*/  UMOV UR7, 0x14f00000 ;  /* 0x14f0000000077882 */ /* 0x000fe20000000000 */
[----:B------:R-:W-:-:S15]  /*df30*/  R2UR UR10, R21 ;  /* 0x00000000150a72ca */ /* 0x000fde00000e0000 */
.L_x_64:
[----:B------:R-:W-:-:S13]  /*df40*/  @P0 ELECT P2, URZ, PT ;  /* 0x00000000003f082f */ /* 0x000fda0003840000 */
[----:B------:R-:W-:Y:S02]  /*df50*/  @P2 R2UR UR13, R6 ;  /* 0x00000000060d22ca */ /* 0x000fe400000e0000 */
        /* <DEDUP_REMOVED lines=14> */
.L_x_65:
        /* <DEDUP_REMOVED lines=12> */
[----:B------:R-:W-:Y:S01]  /*e100*/  UMOV UR6, 0x0 ;  /* 0x0000000000067882 */ /* 0x000fe20000000000 */
[----:B------:R-:W-:Y:S01]  /*e110*/  IADD3 R5, R5, 0x2bc00, RZ ;  /* 0x0002bc0005057810 */ /* 0x000fe20007ffe0ff */
[----:B------:R-:W-:Y:S01]  /*e120*/  UMOV UR7, 0x14f00000 ;  /* 0x14f0000000077882 */ /* 0x000fe20000000000 */
[----:B------:R-:W-:-:S15]  /*e130*/  R2UR UR10, R13 ;  /* 0x000000000d0a72ca */ /* 0x000fde00000e0000 */
.L_x_66:
        /* <DEDUP_REMOVED lines=10> */
[----:B------:R-:W2:Y:S01]  /*e1e0*/  LDL.LU R7, [R1] ;  /* 0x0000000001077983 */ /* 0x000ea20000300800 */
[----:B------:R-:W-:Y:S01]  /*e1f0*/  IMAD R3, R18, 0x8, R10 ;  /* 0x0000000812037824 */ /* 0x000fe200078e020a */
[----:B------:R-:W-:Y:S01]  /*e200*/  BSSY B1, `(.L_x_67) ;  /* 0x0000004000017945 */ /* 0x000fe20003800000 */
[----:B--2---:R-:W-:-:S04]  /*e210*/  SHF.L.U32 R2, R7, 0x1f, RZ ;  /* 0x0000001f07027819 */ /* 0x004fc800000006ff */
[----:B------:R-:W0:Y:S02]  /*e220*/  SYNCS.PHASECHK.TRANS64.TRYWAIT P0, [R3+URZ+0x60], R2 ;  /* 0x00006002030075a7 */ /* 0x000e24000800017f */
[----:B0-----:R-:W-:Y:S05]  /*e230*/  @!P0 BRA `(.L_x_68) ;  /* 0x0000003800988947 */ /* 0x001fea0003800000 */
.L_x_165:
[----:B------:R-:W-:Y:S05]  /*e240*/  BSYNC B1 ;  /* 0x0000000000017941 */ /* 0x000fea0003800000 */
.L_x_67:
[----:B------:R-:W-:Y:S01]  /*e250*/  BSSY B1, `(.L_x_69) ;  /* 0x000000c000017945 */ /* 0x000fe20003800000 */
[----:B------:R-:W-:Y:S02]  /*e260*/  IMAD.MOV.U32 R14, RZ, RZ, 0x0 ;  /* 0x00000000ff0e7424 */ /* 0x000fe400078e00ff */
[----:B------:R-:W-:Y:S01]  /*e270*/  IMAD.MOV.U32 R15, RZ, RZ, 0x14f00000 ;  /* 0x14f00000ff0f7424 */ /* 0x000fe200078e00ff */
[----:B------:R-:W-:Y:S06]  /*e280*/  @P1 BRA `(.L_x_70) ;  /* 0x0000000000201947 */ /* 0x000fec0003800000 */
[----:B------:R-:W1:Y:S01]  /*e290*/  S2R R5, SR_TID.X ;  /* 0x0000000000057919 */ /* 0x000e620000002100 */
[----:B0-----:R-:W-:Y:S01]  /*e2a0*/  LEA R2, R18, UR36, 0x3 ;  /* 0x0000002412027c11 */ /* 0x001fe2000f8e18ff */
[----:B------:R-:W-:-:S04]  /*e2b0*/  IMAD.MOV.U32 R3, RZ, RZ, 0xa000 ;  /* 0x0000a000ff037424 */ /* 0x000fc800078e00ff */
[----:B------:R2:W-:Y:S01]  /*e2c0*/  SYNCS.ARRIVE.TRANS64 RZ, [R2+URZ+0x38850], R3 ;  /* 0x0388500302ff79a7 */ /* 0x0005e2000800003f */
[----:B-1----:R-:W-:-:S04]  /*e2d0*/  LOP3.LUT R5, R5, 0x1f, RZ, 0xc0, !PT ;  /* 0x0000001f05057812 */ /* 0x002fc800078ec0ff */
[----:B------:R-:W-:-:S13]  /*e2e0*/  ISETP.NE.AND P0, PT, R5, RZ, PT ;  /* 0x000000ff0500720c */ /* 0x000fda0003f05270 */
[----:B--2---:R-:W-:Y:S05]  /*e2f0*/  @!P0 BRA `(.L_x_70) ;  /* 0x0000000000048947 */ /* 0x004fea0003800000 */
[----:B------:R-:W-:Y:S01]  /*e300*/  BPT.TRAP 0x1 ;  /* 0x000000040000795c */ /* 0x000fe20000300000 */
.L_x_70:
[----:B------:R-:W-:Y:S05]  /*e310*/  BSYNC B1 ;  /* 0x0000000000017941 */ /* 0x000fea0003800000 */
.L_x_69:
[----:B------:R-:W2:Y:S01]  /*e320*/  LDL.LU R5, [R1+0x4] ;  /* 0x0000040001057983 */ /* 0x000ea20000300800 */
[----:B------:R-:W-:Y:S01]  /*e330*/  R2UR UR10, R11 ;  /* 0x000000000b0a72ca */ /* 0x000fe200000e0000 */
[----:B0-----:R-:W-:Y:S01]  /*e340*/  IMAD R3, R18, 0xa000, R12 ;  /* 0x0000a00012037824 */ /* 0x001fe200078e020c */
[----:B------:R-:W-:Y:S01]  /*e350*/  R2UR UR6, R14 ;  /* 0x000000000e0672ca */ /* 0x000fe200000e0000 */
[----:B------:R-:W-:Y:S01]  /*e360*/  UIADD3 UR4, UP0, UR38, 0x470, URZ ;  /* 0x0000047026047890 */ /* 0x000fe2000ff1e03f */
[----:B------:R-:W-:Y:S01]  /*e370*/  R2UR UR7, R15 ;  /* 0x000000000f0772ca */ /* 0x000fe200000e0000 */
[----:B------:R-:W-:Y:S01]  /*e380*/  VIADD R7, R3, 0x400 ;  /* 0x0000040003077836 */ /* 0x000fe20000000000 */
[----:B------:R-:W-:Y:S01]  /*e390*/  LEA R2, R18, UR36, 0x3 ;  /* 0x0000002412027c11 */ /* 0x000fe2000f8e18ff */
[----:B------:R-:W-:Y:S01]  /*e3a0*/  UIADD3.X UR5, URZ, UR39, URZ, UP0, !UPT ;  /* 0x000000273f057290 */ /* 0x000fe200087fe43f */
[----:B------:R-:W-:-:S03]  /*e3b0*/  PLOP3.LUT P0, PT, PT, PT, PT, 0x80, 0x0 ;  /* 0x000000000000781c */ /* 0x000fc60003f0f070 */
[----:B------:R-:W-:Y:S02]  /*e3c0*/  VIADD R2, R2, 0x38850 ;  /* 0x0003885002027836 */ /* 0x000fe40000000000 */
[----:B--2---:R-:W-:-:S08]  /*e3d0*/  IMAD R5, R5, 0x50, RZ ;  /* 0x0000005005057824 */ /* 0x004fd000078e02ff */
.L_x_71:
        /* <DEDUP_REMOVED lines=10> */
[----:B------:R-:W-:Y:S01]  /*e480*/  R2UR UR10, R21 ;  /* 0x00000000150a72ca */ /* 0x000fe200000e0000 */
[----:B------:R-:W-:Y:S01]  /*e490*/  VIADD R7, R3, 0x2c00 ;  /* 0x00002c0003077836 */ /* 0x000fe20000000000 */
[----:B------:R-:W-:Y:S02]  /*e4a0*/  R2UR UR6, R14 ;  /* 0x000000000e0672ca */ /* 0x000fe400000e0000 */
[----:B------:R-:W-:Y:S02]  /*e4b0*/  R2UR UR7, R15 ;  /* 0x000000000f0772ca */ /* 0x000fe400000e0000 */
[----:B------:R-:W-:-:S13]  /*e4c0*/  PLOP3.LUT P0, PT, PT, PT, PT, 0x80, 0x0 ;  /* 0x000000000000781c */ /* 0x000fda0003f0f070 */
.L_x_72:
        /* <DEDUP_REMOVED lines=15> */
.L_x_73:
        /* <DEDUP_REMOVED lines=15> */
.L_x_74:
        /* <DEDUP_REMOVED lines=10> */
[----:B------:R0:W-:Y:S01]  /*e750*/  STL [R1+0x4], R0 ;  /* 0x0000040001007387 */ /* 0x0001e20000100800 */
[----:B------:R-:W-:-:S07]  /*e760*/  IMAD.MOV.U32 R17, RZ, RZ, R6 ;  /* 0x000000ffff117224 */ /* 0x000fce00078e0006 */
.L_x_57:
[----:B------:R-:W-:Y:S05]  /*e770*/  BSYNC B0 ;  /* 0x0000000000007941 */ /* 0x000fea0003800000 */
.L_x_56:
[----:B0-----:R-:W2:Y:S01]  /*e780*/  LDL.LU R0, [R1+0x24] ;  /* 0x0000240001007983 */ /* 0x001ea20000300800 */
[----:B------:R-:W-:-:S03]  /*e790*/  IMAD.MOV.U32 R18, RZ, RZ, R4 ;  /* 0x000000ffff127224 */ /* 0x000fc600078e0004 */
[----:B------:R0:W-:Y:S02]  /*e7a0*/  STL [R1], R8 ;  /* 0x0000000801007387 */ /* 0x0001e40000100800 */
[----:B0-2---:R-:W-:-:S07]  /*e7b0*/  VIADD R0, R0, 0xfffffffd ;  /* 0xfffffffd00007836 */ /* 0x005fce0000000000 */
.L_x_55:
[----:B------:R-:W3:Y:S01]  /*e7c0*/  LDL.LU R2, [R1+0x1c] ;  /* 0x00001c0001027983 */ /* 0x000ee20000300800 */
[----:B------:R-:W-:Y:S01]  /*e7d0*/  IMAD.MOV R9, RZ, RZ, -R9 ;  /* 0x000000ffff097224 */ /* 0x000fe200078e0a09 */
[----:B------:R-:W-:Y:S04]  /*e7e0*/  BSSY B0, `(.L_x_54) ;  /* 0x00001ab000007945 */ /* 0x000fe80003800000 */
[----:B---3--:R-:W-:-:S13]  /*e7f0*/  ISETP.NE.AND P0, PT, R2, R9, PT ;  /* 0x000000090200720c */ /* 0x008fda0003f05270 */
[----:B------:R-:W-:Y:S05]  /*e800*/  @!P0 BRA `(.L_x_75) ;  /* 0x0000001800a08947 */ /* 0x000fea0003800000 */
[----:B------:R-:W-:-:S07]  /*e810*/  IMAD.MOV.U32 R4, RZ, RZ, R17 ;  /* 0x000000ffff047224 */ /* 0x000fce00078e0011 */
.L_x_114:
[----:B--2---:R-:W2:Y:S04]  /*e820*/  LDL R3, [R1+0xc] ;  /* 0x00000c0001037983 */ /* 0x004ea80000100800 */
[----:B---3--:R-:W3:Y:S01]  /*e830*/  LDL R2, [R1] ;  /* 0x0000000001027983 */ /* 0x008ee20000100800 */
[----:B------:R-:W-:Y:S01]  /*e840*/  VIADD R6, R18, 0x1 ;  /* 0x0000000112067836 */ /* 0x000fe20000000000 */
[----:B------:R-:W-:Y:S04]  /*e850*/  BSSY B1, `(.L_x_76) ;  /* 0x00000ce000017945 */ /* 0x000fe80003800000 */
[----:B------:R-:W-:-:S04]  /*e860*/  ISETP.NE.AND P0, PT, R6, 0x2, PT ;  /* 0x000000020600780c */ /* 0x000fc80003f05270 */
[----:B------:R-:W-:Y:S02]  /*e870*/  SEL R7, RZ, 0x1, P0 ;  /* 0x00000001ff077807 */ /* 0x000fe40000000000 */
[----:B------:R-:W-:Y:S02]  /*e880*/  SEL R6, R6, RZ, P0 ;  /* 0x000000ff06067207 */ /* 0x000fe40000000000 */
[----:B--2---:R-:W-:Y:S02]  /*e890*/  ISETP.NE.AND P1, PT, R3, RZ, PT ;  /* 0x000000ff0300720c */ /* 0x004fe40003f25270 */
[----:B---3--:R-:W-:-:S11]  /*e8a0*/  LOP3.LUT R7, R2, R7, RZ, 0x3c, !PT ;  /* 0x0000000702077212 */ /* 0x008fd600078e3cff */
[----:B0-----:R-:W-:Y:S05]  /*e8b0*/  @!P1 BRA `(.L_x_77) ;  /* 0x0000000c001c9947 */ /* 0x001fea0003800000 */
[----:B------:R-:W2:Y:S01]  /*e8c0*/  LDL R2, [R1+0x10] ;  /* 0x0000100001027983 */ /* 0x000ea20000100800 */
[----:B------:R-:W-:Y:S01]  /*e8d0*/  IMAD.MOV.U32 R8, RZ, RZ, R0 ;  /* 0x000000ffff087224 */ /* 0x000fe200078e0000 */
[----:B--2---:R-:W-:-:S13]  /*e8e0*/  ISETP.NE.AND P1, PT, R2, RZ, PT ;  /* 0x000000ff0200720c */ /* 0x004fda0003f25270 */
[----:B------:R-:W-:Y:S05]  /*e8f0*/  @!P1 BRA `(.L_x_78) ;  /* 0x0000000000509947 */ /* 0x000fea0003800000 */
[----:B------:R-:W2:Y:S01]  /*e900*/  LDL R9, [R1+0x8] ;  /* 0x0000080001097983 */ /* 0x000ea20000100800 */
[----:B-1----:R-:W0:Y:S01]  /*e910*/  LDC R5, c[0x0][0x43c] ;  /* 0x00010f00ff057b82 */ /* 0x002e220000000800 */
[----:B------:R-:W-:Y:S01]  /*e920*/  ULDC.64 UR4, c[0x0][0x428] ;  /* 0x00010a0000047ab9 */ /* 0x000fe20000000a00 */
[----:B------:R-:W-:Y:S01]  /*e930*/  ULDC.64 UR6, c[0x0][0x208] ;  /* 0x0000820000067ab9 */ /* 0x000fe20000000a00 */
[----:B0-----:R-:W-:-:S13]  /*e940*/  ISETP.NE.AND P0, PT, R5, 0x1, PT ;  /* 0x000000010500780c */ /* 0x001fda0003f05270 */
[----:B------:R-:W0:Y:S02]  /*e950*/  @P0 LDC.64 R2, c[0x0][0x440] ;  /* 0x00011000ff020b82 */ /* 0x000e240000000a00 */
[----:B0-----:R-:W-:-:S04]  /*e960*/  @P0 IMAD.HI.U32 R4, R0, R2, RZ ;  /* 0x0000000200040227 */ /* 0x001fc800078e00ff */
[----:B------:R-:W-:Y:S01]  /*e970*/  IMAD.MOV.U32 R2, RZ, RZ, R0 ;  /* 0x000000ffff027224 */ /* 0x000fe200078e0000 */
[----:B------:R-:W-:-:S04]  /*e980*/  @P0 SHF.R.U32.HI R2, RZ, R3, R4 ;  /* 0x00000003ff020219 */ /* 0x000fc80000011604 */
[--C-:B------:R-:W-:Y:S01]  /*e990*/  SHF.R.S32.HI R3, RZ, 0x1f, R2.reuse ;  /* 0x0000001fff037819 */ /* 0x100fe20000011402 */
[--C-:B------:R-:W-:Y:S02]  /*e9a0*/  IMAD.MOV R8, RZ, RZ, -R2.reuse ;  /* 0x000000ffff087224 */ /* 0x100fe400078e0a02 */
[----:B------:R-:W-:-:S04]  /*e9b0*/  IMAD.WIDE.U32 R2, R19, UR4, R2 ;  /* 0x0000000413027c25 */ /* 0x000fc8000f8e0002 */
[----:B------:R-:W-:Y:S02]  /*e9c0*/  IMAD R8, R5, R8, R0 ;  /* 0x0000000805087224 */ /* 0x000fe400078e0200 */
[----:B--2---:R-:W-:-:S04]  /*e9d0*/  IMAD R4, R9, UR4, RZ ;  /* 0x0000000409047c24 */ /* 0x004fc8000f8e02ff */
[----:B------:R-:W-:Y:S01]  /*e9e0*/  IMAD R4, R19, UR5, R4 ;  /* 0x0000000513047c24 */ /* 0x000fe2000f8e0204 */
[----:B------:R-:W-:-:S03]  /*e9f0*/  ULDC.64 UR4, c[0x0][0x418] ;  /* 0x0001060000047ab9 */ /* 0x000fc60000000a00 */
[----:B------:R-:W-:Y:S01]  /*ea00*/  IMAD.IADD R3, R4, 0x1, R3 ;  /* 0x0000000104037824 */ /* 0x000fe200078e0203 */
[----:B------:R-:W-:-:S04]  /*ea10*/  LEA R4, P0, R2, UR4, 0x2 ;  /* 0x0000000402047c11 */ /* 0x000fc8000f8010ff */
[----:B------:R-:W-:-:S05]  /*ea20*/  LEA.HI.X R5, R2, UR5, R3, 0x2, P0 ;  /* 0x0000000502057c11 */ /* 0x000fca00080f1403 */
[----:B------:R0:W5:Y:S04]  /*ea30*/  LDG.E R4, desc[UR6][R4.64] ;  /* 0x0000000604047981 */ /* 0x000168000c1e1900 */
.L_x_78:
[----:B------:R-:W-:Y:S01]  /*ea40*/  LEA R3, R6, UR36, 0x3 ;  /* 0x0000002406037c11 */ /* 0x000fe2000f8e18ff */
[----:B------:R-:W-:Y:S01]  /*ea50*/  BSSY B2, `(.L_x_79) ;  /* 0x0000004000027945 */ /* 0x000fe20003800000 */
[----:B------:R-:W-:-:S04]  /*ea60*/  SHF.L.U32 R2, R7, 0x1f, RZ ;  /* 0x0000001f07027819 */ /* 0x000fc800000006ff */
[----:B------:R-:W2:Y:S02]  /*ea70*/  SYNCS.PHASECHK.TRANS64.TRYWAIT P0, [R3+URZ+0x38840], R2 ;  /* 0x03884002030075a7 */ /* 0x000ea4000800017f */
[----:B--2---:R-:W-:Y:S05]  /*ea80*/  @!P0 BRA `(.L_x_80) ;  /* 0x0000003000988947 */ /* 0x004fea0003800000 */
.L_x_166:
[----:B------:R-:W-:Y:S05]  /*ea90*/  BSYNC B2 ;  /* 0x0000000000027941 */ /* 0x000fea0003800000 */
.L_x_79:
[----:B01----:R-:W0:Y:S01]  /*eaa0*/  S2R R5, SR_TID.X ;  /* 0x0000000000057919 */ /* 0x003e220000002100 */
[----:B------:R-:W-:Y:S01]  /*eab0*/  BSSY B2, `(.L_x_81) ;  /* 0x000000b000027945 */ /* 0x000fe20003800000 */
[----:B0-----:R-:W-:-:S04]  /*eac0*/  LOP3.LUT R5, R5, 0x7f, RZ, 0xc0, !PT ;  /* 0x0000007f05057812 */ /* 0x001fc800078ec0ff */
[----:B------:R-:W-:-:S13]  /*ead0*/  ISETP.NE.AND P1, PT, R5, RZ, PT ;  /* 0x000000ff0500720c */ /* 0x000fda0003f25270 */
[----:B------:R-:W-:Y:S05]  /*eae0*/  @P1 BRA `(.L_x_82) ;  /* 0x00000000001c1947 */ /* 0x000fea0003800000 */
[----:B------:R-:W0:Y:S01]  /*eaf0*/  S2R R5, SR_TID.X ;  /* 0x0000000000057919 */ /* 0x000e220000002100 */
[----:B--2---:R-:W-:-:S04]  /*eb00*/  IMAD.MOV.U32 R2, RZ, RZ, 0xa000 ;  /* 0x0000a000ff027424 */ /* 0x004fc800078e00ff */
[----:B------:R1:W-:Y:S01]  /*eb10*/  SYNCS.ARRIVE.TRANS64 RZ, [R3+URZ+0x38830], R2 ;  /* 0x0388300203ff79a7 */ /* 0x0003e2000800003f */
[----:B0-----:R-:W-:-:S04]  /*eb20*/  LOP3.LUT R5, R5, 0x1f, RZ, 0xc0, !PT ;  /* 0x0000001f05057812 */ /* 0x001fc800078ec0ff */
[----:B------:R-:W-:-:S13]  /*eb30*/  ISETP.NE.AND P0, PT, R5, RZ, PT ;  /* 0x000000ff0500720c */ /* 0x000fda0003f05270 */
[----:B-1----:R-:W-:Y:S05]  /*eb40*/  @!P0 BRA `(.L_x_82) ;  /* 0x0000000000048947 */ /* 0x002fea0003800000 */
[----:B------:R-:W-:Y:S01]  /*eb50*/  BPT.TRAP 0x1 ;  /* 0x000000040000795c */ /* 0x000fe20000300000 */
.L_x_82:
[----:B------:R-:W-:Y:S05]  /*eb60*/  BSYNC B2 ;  /* 0x0000000000027941 */ /* 0x000fea0003800000 */
.L_x_81:
        /* <DEDUP_REMOVED lines=8> */
[----:B------:R-:W-:Y:S01]  /*ebf0*/  VIADD R9, R5, 0x24400 ;  /* 0x0002440005097836 */ /* 0x000fe20000000000 */
[----:B------:R-:W-:Y:S01]  /*ec00*/  UMOV UR6, 0x0 ;  /* 0x0000000000067882 */ /* 0x000fe20000000000 */
[----:B------:R-:W-:-:S10]  /*ec10*/  UMOV UR7, 0x14f00000 ;  /* 0x14f0000000077882 */ /* 0x000fd40000000000 */
.L_x_83:
        /* <DEDUP_REMOVED lines=16> */
.L_x_84:
        /* <DEDUP_REMOVED lines=16> */
.L_x_85:
        /* <DEDUP_REMOVED lines=16> */
.L_x_86:
        /* <DEDUP_REMOVED lines=16> */
.L_x_167:
[----:B------:R-:W-:Y:S05]  /*f020*/  BSYNC B2 ;  /* 0x0000000000027941 */ /* 0x000fea0003800000 */
.L_x_87:
[----:B------:R-:W-:Y:S01]  /*f030*/  BSSY B2, `(.L_x_89) ;  /* 0x000000b000027945 */ /* 0x000fe20003800000 */
[----:B0-----:R-:W-:Y:S02]  /*f040*/  IMAD.MOV.U32 R2, RZ, RZ, 0x0 ;  /* 0x00000000ff027424 */ /* 0x001fe400078e00ff */
[----:B------:R-:W-:Y:S01]  /*f050*/  IMAD.MOV.U32 R3, RZ, RZ, 0x14f00000 ;  /* 0x14f00000ff037424 */ /* 0x000fe200078e00ff */
[----:B------:R-:W-:Y:S06]  /*f060*/  @P1 BRA `(.L_x_90) ;  /* 0x00000000001c1947 */ /* 0x000fec0003800000 */
[----:B------:R-:W-:-:S04]  /*f070*/  IMAD.MOV.U32 R9, RZ, RZ, 0xa000 ;  /* 0x0000a000ff097424 */ /* 0x000fc800078e00ff */
[----:B------:R0:W-:Y:S02]  /*f080*/  SYNCS.ARRIVE.TRANS64 RZ, [R5+URZ+0x50], R9 ;  /* 0x0000500905ff79a7 */ /* 0x0001e4000800003f */
[----:B0-----:R-:W0:Y:S02]  /*f090*/  S2R R9, SR_TID.X ;  /* 0x0000000000097919 */ /* 0x001e240000002100 */
[----:B0-----:R-:W-:-:S04]  /*f0a0*/  LOP3.LUT R9, R9, 0x1f, RZ, 0xc0, !PT ;  /* 0x0000001f09097812 */ /* 0x001fc800078ec0ff */
[----:B------:R-:W-:-:S13]  /*f0b0*/  ISETP.NE.AND P0, PT, R9, RZ, PT ;  /* 0x000000ff0900720c */ /* 0x000fda0003f05270 */
[----:B------:R-:W-:Y:S05]  /*f0c0*/  @!P0 BRA `(.L_x_90) ;  /* 0x0000000000048947 */ /* 0x000fea0003800000 */
[----:B------:R-:W-:Y:S01]  /*f0d0*/  BPT.TRAP 0x1 ;  /* 0x000000040000795c */ /* 0x000fe20000300000 */
.L_x_90:
[----:B------:R-:W-:Y:S05]  /*f0e0*/  BSYNC B2 ;  /* 0x0000000000027941 */ /* 0x000fea0003800000 */
.L_x_89:
[----:B------:R-:W2:Y:S01]  /*f0f0*/  LDL.LU R9, [R1+0x4] ;  /* 0x0000040001097983 */ /* 0x000ea20000300800 */
[----:B------:R-:W-:Y:S01]  /*f100*/  R2UR UR6, R2 ;  /* 0x00000000020672ca */ /* 0x000fe200000e0000 */
[----:B------:R-:W-:Y:S01]  /*f110*/  IMAD R18, R18, 0xa000, R12 ;  /* 0x0000a00012127824 */ /* 0x000fe200078e020c */
[----:B------:R-:W-:Y:S01]  /*f120*/  R2UR UR7, R3 ;  /* 0x00000000030772ca */ /* 0x000fe200000e0000 */
[----:B------:R-:W-:Y:S01]  /*f130*/  UIADD3 UR4, UP0, UR38, 0x470, URZ ;  /* 0x0000047026047890 */ /* 0x000fe2000ff1e03f */
[----:B------:R-:W-:Y:S01]  /*f140*/  R2UR UR10, R11 ;  /* 0x000000000b0a72ca */ /* 0x000fe200000e0000 */
[----:B------:R-:W-:Y:S01]  /*f150*/  VIADD R5, R5, 0x50 ;  /* 0x0000005005057836 */ /* 0x000fe20000000000 */
[----:B------:R-:W-:Y:S01]  /*f160*/  PLOP3.LUT P0, PT, PT, PT, PT, 0x80, 0x0 ;  /* 0x000000000000781c */ /* 0x000fe20003f0f070 */
[----:B------:R-:W-:Y:S01]  /*f170*/  VIADD R11, R18, 0x400 ;  /* 0x00000400120b7836 */ /* 0x000fe20000000000 */
[----:B------:R-:W-:Y:S01]  /*f180*/  UIADD3.X UR5, URZ, UR39, URZ, UP0, !UPT ;  /* 0x000000273f057290 */ /* 0x000fe200087fe43f */
[----:B--2---:R-:W-:-:S11]  /*f190*/  IMAD R9, R9, 0x50, RZ ;  /* 0x0000005009097824 */ /* 0x004fd600078e02ff */
.L_x_91:
        /* <DEDUP_REMOVED lines=15> */
.L_x_92:
        /* <DEDUP_REMOVED lines=15> */
.L_x_93:
        /* <DEDUP_REMOVED lines=15> */
.L_x_94:
        /* <DEDUP_REMOVED lines=12> */
.L_x_77:
[----:B------:R-:W-:Y:S05]  /*f530*/  BSYNC B1 ;  /* 0x0000000000017941 */ /* 0x000fea0003800000 */
.L_x_76:
[----:B------:R-:W2:Y:S01]  /*f540*/  LDL R2, [R1+0xc] ;  /* 0x00000c0001027983 */ /* 0x000ea20000100800 */
[----:B------:R-:W-:Y:S01]  /*f550*/  VIADD R18, R6, 0x1 ;  /* 0x0000000106127836 */ /* 0x000fe20000000000 */
[----:B------:R-:W-:Y:S04]  /*f560*/  BSSY B1, `(.L_x_95) ;  /* 0x00000cf000017945 */ /* 0x000fe80003800000 */
[----:B------:R-:W-:-:S04]  /*f570*/  ISETP.NE.AND P0, PT, R18, 0x2, PT ;  /* 0x000000021200780c */ /* 0x000fc80003f05270 */
[----:B------:R-:W-:Y:S02]  /*f580*/  SEL R18, R18, RZ, P0 ;  /* 0x000000ff12127207 */ /* 0x000fe40000000000 */
[----:B--2---:R-:W-:Y:S02]  /*f590*/  ISETP.NE.AND P1, PT, R2, RZ, PT ;  /* 0x000000ff0200720c */ /* 0x004fe40003f25270 */
[----:B------:R-:W-:-:S04]  /*f5a0*/  SEL R2, RZ, 0x1, P0 ;  /* 0x00000001ff027807 */ /* 0x000fc80000000000 */
[----:B------:R-:W-:-:S05]  /*f5b0*/  LOP3.LUT R9, R7, R2, RZ, 0x3c, !PT ;  /* 0x0000000207097212 */ /* 0x000fca00078e3cff */
[----:B------:R2:W-:Y:S02]  /*f5c0*/  STL [R1], R9 ;  /* 0x0000000901007387 */ /* 0x0005e40000100800 */
[----:B------:R-:W-:Y:S05]  /*f5d0*/  @!P1 BRA `(.L_x_96) ;  /* 0x0000000c001c9947 */ /* 0x000fea0003800000 */
[----:B------:R-:W3:Y:S01]  /*f5e0*/  LDL R3, [R1+0x10] ;  /* 0x0000100001037983 */ /* 0x000ee20000100800 */
[----:B0-----:R-:W-:Y:S01]  /*f5f0*/  VIADD R8, R0, 0xffffffff ;  /* 0xffffffff00087836 */ /* 0x001fe20000000000 */
[----:B---3--:R-:W-:-:S13]  /*f600*/  ISETP.NE.AND P1, PT, R3, RZ, PT ;  /* 0x000000ff0300720c */ /* 0x008fda0003f25270 */
[----:B------:R-:W-:Y:S05]  /*f610*/  @!P1 BRA `(.L_x_97) ;  /* 0x0000000000509947 */ /* 0x000fea0003800000 */
[----:B------:R-:W3:Y:S01]  /*f620*/  LDL R11, [R1+0x8] ;  /* 0x00000800010b7983 */ /* 0x000ee20000100800 */
[----:B-1----:R-:W0:Y:S01]  /*f630*/  LDC R5, c[0x0][0x43c] ;  /* 0x00010f00ff057b82 */ /* 0x002e220000000800 */
[----:B------:R-:W-:Y:S01]  /*f640*/  ULDC.64 UR4, c[0x0][0x428] ;  /* 0x00010a0000047ab9 */ /* 0x000fe20000000a00 */
[----:B------:R-:W-:Y:S01]  /*f650*/  ULDC.64 UR6, c[0x0][0x208] ;  /* 0x0000820000067ab9 */ /* 0x000fe20000000a00 */
[----:B0-----:R-:W-:-:S13]  /*f660*/  ISETP.NE.AND P0, PT, R5, 0x1, PT ;  /* 0x000000010500780c */ /* 0x001fda0003f05270 */
[----:B------:R-:W0:Y:S02]  /*f670*/  @P0 LDC.64 R2, c[0x0][0x440] ;  /* 0x00011000ff020b82 */ /* 0x000e240000000a00 */
[----:B0-----:R-:W-:-:S04]  /*f680*/  @P0 IMAD.HI.U32 R4, R8, R2, RZ ;  /* 0x0000000208040227 */ /* 0x001fc800078e00ff */
[----:B------:R-:W-:Y:S01]  /*f690*/  IMAD.MOV.U32 R2, RZ, RZ, R8 ;  /* 0x000000ffff027224 */ /* 0x000fe200078e0008 */
[----:B------:R-:W-:-:S05]  /*f6a0*/  @P0 SHF.R.U32.HI R2, RZ, R3, R4 ;  /* 0x00000003ff020219 */ /* 0x000fca0000011604 */
[----:B------:R-:W-:-:S04]  /*f6b0*/  IMAD.MOV R3, RZ, RZ, -R2 ;  /* 0x000000ffff037224 */ /* 0x000fc800078e0a02 */
[----:B------:R-:W-:Y:S01]  /*f6c0*/  IMAD R8, R5, R3, R8 ;  /* 0x0000000305087224 */ /* 0x000fe200078e0208 */
[----:B------:R-:W-:-:S03]  /*f6d0*/  SHF.R.S32.HI R3, RZ, 0x1f, R2 ;  /* 0x0000001fff037819 */ /* 0x000fc60000011402 */
[----:B------:R-:W-:-:S04]  /*f6e0*/  IMAD.WIDE.U32 R2, R19, UR4, R2 ;  /* 0x0000000413027c25 */ /* 0x000fc8000f8e0002 */
[----:B---3--:R-:W-:-:S04]  /*f6f0*/  IMAD R4, R11, UR4, RZ ;  /* 0x000000040b047c24 */ /* 0x008fc8000f8e02ff */
[----:B------:R-:W-:Y:S01]  /*f700*/  IMAD R4, R19, UR5, R4 ;  /* 0x0000000513047c24 */ /* 0x000fe2000f8e0204 */
[----:B------:R-:W-:-:S03]  /*f710*/  ULDC.64 UR4, c[0x0][0x418] ;  /* 0x0001060000047ab9 */ /* 0x000fc60000000a00 */
[----:B------:R-:W-:Y:S01]  /*f720*/  IMAD.IADD R3, R4, 0x1, R3 ;  /* 0x0000000104037824 */ /* 0x000fe200078e0203 */
[----:B------:R-:W-:-:S04]  /*f730*/  LEA R4, P0, R2, UR4, 0x2 ;  /* 0x0000000402047c11 */ /* 0x000fc8000f8010ff */
[----:B------:R-:W-:-:S05]  /*f740*/  LEA.HI.X R5, R2, UR5, R3, 0x2, P0 ;  /* 0x0000000502057c11 */ /* 0x000fca00080f1403 */
[----:B------:R0:W5:Y:S04]  /*f750*/  LDG.E R4, desc[UR6][R4.64] ;  /* 0x0000000604047981 */ /* 0x000168000c1e1900 */
.L_x_97:
[----:B------:R-:W-:Y:S01]  /*f760*/  LEA R2, R18, UR36, 0x3 ;  /* 0x0000002412027c11 */ /* 0x000fe2000f8e18ff */
[----:B------:R-:W-:Y:S01]  /*f770*/  BSSY B2, `(.L_x_98) ;  /* 0x0000004000027945 */ /* 0x000fe20003800000 */
[----:B------:R-:W-:-:S04]  /*f780*/  SHF.L.U32 R3, R9, 0x1f, RZ ;  /* 0x0000001f09037819 */ /* 0x000fc800000006ff */
[----:B------:R-:W3:Y:S02]  /*f790*/  SYNCS.PHASECHK.TRANS64.TRYWAIT P0, [R2+URZ+0x38840], R3 ;  /* 0x03884003020075a7 */ /* 0x000ee4000800017f */
[----:B---3--:R-:W-:Y:S05]  /*f7a0*/  @!P0 BRA `(.L_x_99) ;  /* 0x0000002400788947 */ /* 0x008fea0003800000 */
.L_x_168:
[----:B------:R-:W-:Y:S05]  /*f7b0*/  BSYNC B2 ;  /* 0x0000000000027941 */ /* 0x000fea0003800000 */
.L_x_98:
[----:B01----:R-:W0:Y:S01]  /*f7c0*/  S2R R5, SR_TID.X ;  /* 0x0000000000057919 */ /* 0x003e220000002100 */
[----:B------:R-:W-:Y:S01]  /*f7d0*/  BSSY B2, `(.L_x_100) ;  /* 0x000000b000027945 */ /* 0x000fe20003800000 */
[----:B0-----:R-:W-:-:S04]  /*f7e0*/  LOP3.LUT R5, R5, 0x7f, RZ, 0xc0, !PT ;  /* 0x0000007f05057812 */ /* 0x001fc800078ec0ff */
[----:B------:R-:W-:-:S13]  /*f7f0*/  ISETP.NE.AND P1, PT, R5, RZ, PT ;  /* 0x000000ff0500720c */ /* 0x000fda0003f25270 */
[----:B------:R-:W-:Y:S05]  /*f800*/  @P1 BRA `(.L_x_101) ;  /* 0x00000000001c1947 */ /* 0x000fea0003800000 */
[----:B------:R-:W0:Y:S01]  /*f810*/  S2R R5, SR_TID.X ;  /* 0x0000000000057919 */ /* 0x000e220000002100 */
[----:B---3--:R-:W-:-:S04]  /*f820*/  IMAD.MOV.U32 R3, RZ, RZ, 0xa000 ;  /* 0x0000a000ff037424 */ /* 0x008fc800078e00ff */
[----:B------:R1:W-:Y:S01]  /*f830*/  SYNCS.ARRIVE.TRANS64 RZ, [R2+URZ+0x38830], R3 ;  /* 0x0388300302ff79a7 */ /* 0x0003e2000800003f */
[----:B0-----:R-:W-:-:S04]  /*f840*/  LOP3.LUT R5, R5, 0x1f, RZ, 0xc0, !PT ;  /* 0x0000001f05057812 */ /* 0x001fc800078ec0ff */
[----:B------:R-:W-:-:S13]  /*f850*/  ISETP.NE.AND P0, PT, R5, RZ, PT ;  /* 0x000000ff0500720c */ /* 0x000fda0003f05270 */
[----:B-1----:R-:W-:Y:S05]  /*f860*/  @!P0 BRA `(.L_x_101) ;  /* 0x0000000000048947 */ /* 0x002fea0003800000 */
[----:B------:R-:W-:Y:S01]  /*f870*/  BPT.TRAP 0x1 ;  /* 0x000000040000795c */ /* 0x000fe20000300000 */
.L_x_101:
[----:B------:R-:W-:Y:S05]  /*f880*/  BSYNC B2 ;  /* 0x0000000000027941 */ /* 0x000fea0003800000 */
.L_x_100:
[----:B------:R-:W-:Y:S01]  /*f890*/  IMAD.MOV.U32 R11, RZ, RZ, RZ ;  /* 0x000000ffff0b7224 */ /* 0x000fe200078e00ff */
[----:B------:R-:W-:Y:S01]  /*f8a0*/  UIADD3 UR4, UP0, UR38, 0x370, URZ ;  /* 0x0000037026047890 */ /* 0x000fe2000ff1e03f */
[C---:B---3--:R-:W-:Y:S01]  /*f8b0*/  IMAD R3, R18.reuse, 0x8, R10 ;  /* 0x0000000812037824 */ /* 0x048fe200078e020a */
[----:B------:R-:W-:Y:S01]  /*f8c0*/  PLOP3.LUT P0, PT, PT, PT, PT, 0x80, 0x0 ;  /* 0x000000000000781c */ /* 0x000fe20003f0f070 */
[----:B------:R-:W-:Y:S01]  /*f8d0*/  IMAD R5, R18, 0xa000, R12 ;  /* 0x0000a00012057824 */ /* 0x000fe200078e020c */
[----:B------:R-:W-:Y:S01]  /*f8e0*/  R2UR UR10, R11 ;  /* 0x000000000b0a72ca */ /* 0x000fe200000e0000 */
[----:B------:R-:W-:Y:S01]  /*f8f0*/  VIADD R3, R3, 0x30 ;  /* 0x0000003003037836 */ /* 0x000fe20000000000 */
[----:B------:R-:W-:Y:S01]  /*f900*/  UIADD3.X UR5, URZ, UR39, URZ, UP0, !UPT ;  /* 0x000000273f057290 */ /* 0x000fe200087fe43f */
[----:B------:R-:W-:Y:S01]  /*f910*/  IMAD R2, R8, 0x50, RZ ;  /* 0x0000005008027824 */ /* 0x000fe200078e02ff */
[----:B------:R-:W-:Y:S01]  /*f920*/  UMOV UR6, 0x0 ;  /* 0x0000000000067882 */ /* 0x000fe20000000000 */
[----:B--2---:R-:W-:Y:S01]  /*f930*/  VIADD R9, R5, 0x24400 ;  /* 0x0002440005097836 */ /* 0x004fe20000000000 */
[----:B------:R-:W-:-:S09]  /*f940*/  UMOV UR7, 0x14f00000 ;  /* 0x14f0000000077882 */ /* 0x000fd20000000000 */
.L_x_102:
        /* <DEDUP_REMOVED lines=16> */
.L_x_103:
        /* <DEDUP_REMOVED lines=16> */
.L_x_104:
        /* <DEDUP_REMOVED lines=10> */
[----:B------:R-:W-:Y:S01]  /*fbf0*/  MOV R13, 0xc0 ;  /* 0x000000c0000d7802 */ /* 0x000fe20000000f00 */
[----:B------:R-:W-:Y:S01]  /*fc00*/  VIADD R5, R5, 0x2bc00 ;  /* 0x0002bc0005057836 */ /* 0x000fe20000000000 */
[----:B------:R-:W-:Y:S01]  /*fc10*/  PLOP3.LUT P0, PT, PT, PT, PT, 0x80, 0x0 ;  /* 0x000000000000781c */ /* 0x000fe20003f0f070 */
[----:B------:R-:W-:Y:S01]  /*fc20*/  UMOV UR6, 0x0 ;  /* 0x0000000000067882 */ /* 0x000fe20000000000 */
[----:B------:R-:W-:Y:S01]  /*fc30*/  R2UR UR10, R13 ;  /* 0x000000000d0a72ca */ /* 0x000fe200000e0000 */
[----:B------:R-:W-:-:S14]  /*fc40*/  UMOV UR7, 0x14f00000 ;  /* 0x14f0000000077882 */ /* 0x000fdc0000000000 */
.L_x_105:
        /* <DEDUP_REMOVED lines=10> */
[----:B------:R-:W-:Y:S01]  /*fcf0*/  SHF.L.U32 R7, R7, 0x1f, RZ ;  /* 0x0000001f07077819 */ /* 0x000fe200000006ff */
[----:B------:R-:W-:Y:S01]  /*fd00*/  IMAD R5, R6, 0x8, R10 ;  /* 0x0000000806057824 */ /* 0x000fe200078e020a */
[----:B------:R-:W-:Y:S03]  /*fd10*/  BSSY B2, `(.L_x_106) ;  /* 0x0000003000027945 */ /* 0x000fe60003800000 */
[----:B------:R-:W0:Y:S02]  /*fd20*/  SYNCS.PHASECHK.TRANS64.TRYWAIT P0, [R5+URZ+0x60], R7 ;  /* 0x00006007050075a7 */ /* 0x000e24000800017f */
[----:B0-----:R-:W-:Y:S05]  /*fd30*/  @!P0 BRA `(.L_x_107) ;  /* 0x0000002000288947 */ /* 0x001fea0003800000 */
.L_x_169:
[----:B------:R-:W-:Y:S05]  /*fd40*/  BSYNC B2 ;  /* 0x0000000000027941 */ /* 0x000fea0003800000 */
.L_x_106:
[----:B------:R-:W-:Y:S01]  /*fd50*/  BSSY B2, `(.L_x_108) ;  /* 0x000000b000027945 */ /* 0x000fe20003800000 */
[----:B------:R-:W-:Y:S02]  /*fd60*/  IMAD.MOV.U32 R2, RZ, RZ, 0x0 ;  /* 0x00000000ff027424 */ /* 0x000fe400078e00ff */
[----:B------:R-:W-:Y:S01]  /*fd70*/  IMAD.MOV.U32 R3, RZ, RZ, 0x14f00000 ;  /* 0x14f00000ff037424 */ /* 0x000fe200078e00ff */
[----:B------:R-:W-:Y:S06]  /*fd80*/  @P1 BRA `(.L_x_109) ;  /* 0x00000000001c1947 */ /* 0x000fec0003800000 */
[----:B------:R-:W1:Y:S01]  /*fd90*/  S2R R9, SR_TID.X ;  /* 0x0000000000097919 */ /* 0x000e620000002100 */
[----:B0-----:R-:W-:-:S04]  /*fda0*/  IMAD.MOV.U32 R7, RZ, RZ, 0xa000 ;  /* 0x0000a000ff077424 */ /* 0x001fc800078e00ff */
[----:B------:R2:W-:Y:S01]  /*fdb0*/  SYNCS.ARRIVE.TRANS64 RZ, [R5+URZ+0x50], R7 ;  /* 0x0000500705ff79a7 */ /* 0x0005e2000800003f */
[----:B-1----:R-:W-:-:S04]  /*fdc0*/  LOP3.LUT R9, R9, 0x1f, RZ, 0xc0, !PT ;  /* 0x0000001f09097812 */ /* 0x002fc800078ec0ff */
[----:B------:R-:W-:-:S13]  /*fdd0*/  ISETP.NE.AND P0, PT, R9, RZ, PT ;  /* 0x000000ff0900720c */ /* 0x000fda0003f05270 */
[----:B--2---:R-:W-:Y:S05]  /*fde0*/  @!P0 BRA `(.L_x_109) ;  /* 0x0000000000048947 */ /* 0x004fea0003800000 */
[----:B------:R-:W-:Y:S01]  /*fdf0*/  BPT.TRAP 0x1 ;  /* 0x000000040000795c */ /* 0x000fe20000300000 */
.L_x_109:
[----:B------:R-:W-:Y:S05]  /*fe00*/  BSYNC B2 ;  /* 0x0000000000027941 */ /* 0x000fea0003800000 */
.L_x_108:
[----:B0-----:R-:W2:Y:S01]  /*fe10*/  LDL.LU R7, [R1+0x4] ;  /* 0x0000040001077983 */ /* 0x001ea20000300800 */
        /* <DEDUP_REMOVED lines=10> */
.L_x_110:
        /* <DEDUP_REMOVED lines=15> */
.L_x_111:
        /* <DEDUP_REMOVED lines=15> */
.L_x_112:
        /* <DEDUP_REMOVED lines=15> */
.L_x_113:
        /* <DEDUP_REMOVED lines=12> */
.L_x_96:
[----:B------:R-:W-:Y:S05]  /*10250*/  BSYNC B1 ;  /* 0x0000000000017941 */ /* 0x000fea0003800000 */
.L_x_95:
[C---:B------:R-:W-:Y:S01]  /*10260*/  ISETP.GT.AND P0, PT, R0.reuse, 0x1, PT ;  /* 0x000000010000780c */ /* 0x040fe20003f04270 */
[----:B------:R-:W-:-:S12]  /*10270*/  VIADD R0, R0, 0xfffffffe ;  /* 0xfffffffe00007836 */ /* 0x000fd80000000000 */
[----:B------:R-:W-:Y:S05]  /*10280*/  @P0 BRA `(.L_x_114) ;  /* 0xffffffe400640947 */ /* 0x000fea000383ffff */
.L_x_75:
[----:B------:R-:W-:Y:S05]  /*10290*/  BSYNC B0 ;  /* 0x0000000000007941 */ /* 0x000fea0003800000 */
.L_x_54:
[----:B---3--:R-:W3:Y:S01]  /*102a0*/  LDL.LU R0, [R1+0xc] ;  /* 0x00000c0001007983 */ /* 0x008ee20000300800 */
[----:B------:R-:W-:Y:S01]  /*102b0*/  BSSY B0, `(.L_x_115) ;  /* 0x0000059000007945 */ /* 0x000fe20003800000 */
[----:B---3--:R-:W-:-:S13]  /*102c0*/  ISETP.NE.AND P0, PT, R0, RZ, PT ;  /* 0x000000ff0000720c */ /* 0x008fda0003f05270 */
[----:B------:R-:W-:Y:S05]  /*102d0*/  @!P0 BRA `(.L_x_116) ;  /* 0x0000000400588947 */ /* 0x000fea0003800000 */
[----:B0-2---:R-:W2:Y:S01]  /*102e0*/  LDL R3, [R1] ;  /* 0x0000000001037983 */ /* 0x005ea20000100800 */
[----:B------:R-:W-:Y:S01]  /*102f0*/  LEA R2, R18, UR36, 0x3 ;  /* 0x0000002412027c11 */ /* 0x000fe2000f8e18ff */
[----:B------:R-:W-:Y:S01]  /*10300*/  BSSY B1, `(.L_x_117) ;  /* 0x0000007000017945 */ /* 0x000fe20003800000 */
[----:B------:R-:W0:Y:S02]  /*10310*/  S2R R0, SR_TID.X ;  /* 0x0000000000007919 */ /* 0x000e240000002100 */
[----:B0-----:R-:W-:-:S04]  /*10320*/  LOP3.LUT R0, R0, 0x7f, RZ, 0xc0, !PT ;  /* 0x0000007f00007812 */ /* 0x001fc800078ec0ff */
[----:B------:R-:W-:Y:S02]  /*10330*/  ISETP.NE.AND P1, PT, R0, RZ, PT ;  /* 0x000000ff0000720c */ /* 0x000fe40003f25270 */
[----:B--2---:R-:W-:-:S04]  /*10340*/  SHF.L.U32 R3, R3, 0x1f, RZ ;  /* 0x0000001f03037819 */ /* 0x004fc800000006ff */
[----:B------:R-:W0:Y:S02]  /*10350*/  SYNCS.PHASECHK.TRANS64.TRYWAIT P0, [R2+URZ+0x38860], R3 ;  /* 0x03886003020075a7 */ /* 0x000e24000800017f */
[----:B0-----:R-:W-:Y:S05]  /*10360*/  @!P0 BRA `(.L_x_118) ;  /* 0x0000001800b08947 */ /* 0x001fea0003800000 */
.L_x_170:
[----:B------:R-:W-:Y:S05]  /*10370*/  BSYNC B1 ;  /* 0x0000000000017941 */ /* 0x000fea0003800000 */
.L_x_117:
[----:B------:R-:W-:Y:S04]  /*10380*/  BSSY B1, `(.L_x_119) ;  /* 0x0000009000017945 */ /* 0x000fe80003800000 */
[----:B------:R-:W-:Y:S05]  /*10390*/  @P1 BRA `(.L_x_120) ;  /* 0x00000000001c1947 */ /* 0x000fea0003800000 */
[----:B------:R-:W2:Y:S01]  /*103a0*/  S2R R0, SR_TID.X ;  /* 0x0000000000007919 */ /* 0x000ea20000002100 */
[----:B0-----:R-:W-:-:S04]  /*103b0*/  IMAD.MOV.U32 R3, RZ, RZ, 0xa000 ;  /* 0x0000a000ff037424 */ /* 0x001fc800078e00ff */
[----:B------:R3:W-:Y:S01]  /*103c0*/  SYNCS.ARRIVE.TRANS64 RZ, [R2+URZ+0x38850], R3 ;  /* 0x0388500302ff79a7 */ /* 0x0007e2000800003f */
[----:B--2---:R-:W-:-:S04]  /*103d0*/  LOP3.LUT R0, R0, 0x1f, RZ, 0xc0, !PT ;  /* 0x0000001f00007812 */ /* 0x004fc800078ec0ff */
[----:B------:R-:W-:-:S13]  /*103e0*/  ISETP.NE.AND P0, PT, R0, RZ, PT ;  /* 0x000000ff0000720c */ /* 0x000fda0003f05270 */
[----:B---3--:R-:W-:Y:S05]  /*103f0*/  @!P0 BRA `(.L_x_120) ;  /* 0x0000000000048947 */ /* 0x008fea0003800000 */
[----:B------:R-:W-:Y:S01]  /*10400*/  BPT.TRAP 0x1 ;  /* 0x000000040000795c */ /* 0x000fe20000300000 */
.L_x_120:
[----:B------:R-:W-:Y:S05]  /*10410*/  BSYNC B1 ;  /* 0x0000000000017941 */ /* 0x000fea0003800000 */
.L_x_119:
[----:B------:R-:W2:Y:S01]  /*10420*/  LDL R0, [R1+0x4] ;  /* 0x0000040001007983 */ /* 0x000ea20000100800 */
[----:B------:R-:W-:Y:S01]  /*10430*/  IMAD R12, R18, 0xa000, R12 ;  /* 0x0000a000120c7824 */ /* 0x000fe200078e020c */
[----:B------:R-:W-:Y:S01]  /*10440*/  UIADD3 UR4, UP0, UR38, 0x470, URZ ;  /* 0x0000047026047890 */ /* 0x000fe2000ff1e03f */
[----:B------:R-:W-:Y:S01]  /*10450*/  PLOP3.LUT P0, PT, PT, PT, PT, 0x80, 0x0 ;  /* 0x000000000000781c */ /* 0x000fe20003f0f070 */
[----:B0-----:R-:W-:Y:S01]  /*10460*/  VIADD R2, R2, 0x38850 ;  /* 0x0003885002027836 */ /* 0x001fe20000000000 */
[----:B------:R-:W-:Y:S01]  /*10470*/  UMOV UR6, 0x0 ;  /* 0x0000000000067882 */ /* 0x000fe20000000000 */
[----:B------:R-:W-:Y:S01]  /*10480*/  VIADD R3, R12, 0x400 ;  /* 0x000004000c037836 */ /* 0x000fe20000000000 */
[----:B------:R-:W-:Y:S01]  /*10490*/  UIADD3.X UR5, URZ, UR39, URZ, UP0, !UPT ;  /* 0x000000273f057290 */ /* 0x000fe200087fe43f */
[----:B------:R-:W-:Y:S01]  /*104a0*/  UMOV UR7, 0x14f00000 ;  /* 0x14f0000000077882 */ /* 0x000fe20000000000 */
[----:B------:R-:W-:Y:S01]  /*104b0*/  UMOV UR10, URZ ;  /* 0x0000003f000a7c82 */ /* 0x000fe20008000000 */
[----:B--2---:R-:W-:-:S09]  /*104c0*/  IMAD R0, R0, 0x50, RZ ;  /* 0x0000005000007824 */ /* 0x004fd200078e02ff */
.L_x_121:
        /* <DEDUP_REMOVED lines=10> */
[----:B------:R-:W-:Y:S01]  /*10570*/  PLOP3.LUT P0, PT, PT, PT, PT, 0x80, 0x0 ;  /* 0x000000000000781c */ /* 0x000fe20003f0f070 */
[----:B------:R-:W-:Y:S01]  /*10580*/  VIADD R3, R12, 0x2c00 ;  /* 0x00002c000c037836 */ /* 0x000fe20000000000 */
[----:B------:R-:W-:Y:S01]  /*10590*/  UMOV UR6, 0x0 ;  /* 0x0000000000067882 */ /* 0x000fe20000000000 */
[----:B------:R-:W-:Y:S01]  /*105a0*/  UMOV UR7, 0x14f00000 ;  /* 0x14f0000000077882 */ /* 0x000fe20000000000 */
[----:B------:R-:W-:-:S09]  /*105b0*/  UMOV UR10, 0x40 ;  /* 0x00000040000a7882 */ /* 0x000fd20000000000 */
.L_x_122:
        /* <DEDUP_REMOVED lines=15> */
.L_x_123:
        /* <DEDUP_REMOVED lines=15> */
.L_x_124:
        /* <DEDUP_REMOVED lines=9> */
[----:B---3--:R-:W-:Y:S05]  /*10830*/  @P0 BRA.U.ANY `(.L_x_124) ;  /* 0xfffffffd00d80947 */ /* 0x008fea000393ffff */
.L_x_116:
[----:B------:R-:W-:Y:S05]  /*10840*/  BSYNC B0 ;  /* 0x0000000000007941 */ /* 0x000fea0003800000 */
.L_x_115:
[----:B-1----:R-:W3:Y:S01]  /*10850*/  LDL.LU R5, [R1+0x28] ;  /* 0x0000280001057983 */ /* 0x002ee20000300800 */
[----:B------:R-:W-:Y:S01]  /*10860*/  VIADD R18, R18, 0x1 ;  /* 0x0000000112127836 */ /* 0x000fe20000000000 */
[----:B------:R-:W-:Y:S02]  /*10870*/  ULDC UR4, c[0x0][0xc34] ;  /* 0x00030d0000047ab9 */ /* 0x000fe40000000800 */
[----:B0-----:R-:W4:Y:S04]  /*10880*/  LDL.LU R4, [R1] ;  /* 0x0000000001047983 */ /* 0x001f280000300800 */
[----:B--2---:R-:W2:Y:S01]  /*10890*/  LDL.LU R3, [R1+0x30] ;  /* 0x0000300001037983 */ /* 0x004ea20000300800 */
[----:B------:R-:W-:-:S04]  /*108a0*/  ISETP.NE.AND P0, PT, R18, 0x2, PT ;  /* 0x000000021200780c */ /* 0x000fc80003f05270 */
[----:B------:R-:W-:Y:S02]  /*108b0*/  SEL R0, RZ, 0x1, P0 ;  /* 0x00000001ff007807 */ /* 0x000fe40000000000 */
[----:B------:R-:W-:Y:S01]  /*108c0*/  SEL R18, R18, RZ, P0 ;  /* 0x000000ff12127207 */ /* 0x000fe20000000000 */
[----:B---3--:R-:W-:Y:S01]  /*108d0*/  VIADD R5, R5, UR37 ;  /* 0x0000002505057c36 */ /* 0x008fe20008000000 */
[----:B----4-:R-:W-:-:S04]  /*108e0*/  LOP3.LUT R4, R4, R0, RZ, 0x3c, !PT ;  /* 0x0000000004047212 */ /* 0x010fc800078e3cff */
[----:B------:R1:W-:Y:S01]  /*108f0*/  STL [R1+0x28], R5 ;  /* 0x0000280501007387 */ /* 0x0003e20000100800 */
[----:B------:R-:W-:Y:S01]  /*10900*/  ISETP.GE.AND P1, PT, R5, UR4, PT ;  /* 0x0000000405007c0c */ /* 0x000fe2000bf26270 */
[----:B--2---:R-:W-:-:S05]  /*10910*/  VIADD R3, R3, 0x1 ;  /* 0x0000000103037836 */ /* 0x004fca0000000000 */
[----:B------:R1:W-:Y:S04]  /*10920*/  STL [R1+0x30], R3 ;  /* 0x0000300301007387 */ /* 0x0003e80000100800 */
[----:B------:R1:W-:Y:S03]  /*10930*/  STL [R1], R4 ;  /* 0x0000000401007387 */ /* 0x0003e60000100800 */
[----:B------:R-:W-:Y:S05]  /*10940*/  @!P1 BRA `(.L_x_125) ;  /* 0xffffffb400d89947 */ /* 0x000fea000383ffff */
[----:B------:R-:W-:-:S07]  /*10950*/  LOP3.LUT R2, R3, 0x1, RZ, 0xc, !PT ;  /* 0x0000000103027812 */ /* 0x000fce00078e0cff */
.L_x_38:
[----:B01----:R-:W0:Y:S01]  /*10960*/  S2R R3, SR_CgaCtaId ;  /* 0x0000000000037919 */ /* 0x003e220000008800 */
[----:B------:R-:W-:Y:S01]  /*10970*/  MOV R0, 0x400 ;  /* 0x0000040000007802 */ /* 0x000fe20000000f00 */
[----:B------:R-:W-:Y:S03]  /*10980*/  BSSY B0, `(.L_x_126) ;  /* 0x0000005000007945 */ /* 0x000fe60003800000 */
[----:B0-----:R-:W-:Y:S02]  /*10990*/  LEA R0, R3, R0, 0x18 ;  /* 0x0000000003007211 */ /* 0x001fe400078ec0ff */
[----:B------:R-:W-:-:S04]  /*109a0*/  SHF.L.U32 R3, R2, 0x1f, RZ ;  /* 0x0000001f02037819 */ /* 0x000fc800000006ff */
[----:B------:R-:W0:Y:S02]  /*109b0*/  SYNCS.PHASECHK.TRANS64.TRYWAIT P0, [R0+URZ+0x38820], R3 ;  /* 0x03882003000075a7 */ /* 0x000e24000800017f */
[----:B0-----:R-:W-:Y:S05]  /*109c0*/  @!P0 BRA `(.L_x_127) ;  /* 0x00000014002c8947 */ /* 0x001fea0003800000 */
.L_x_171:
[----:B------:R-:W-:Y:S05]  /*109d0*/  BSYNC B0 ;  /* 0x0000000000007941 */ /* 0x000fea0003800000 */
.L_x_126:
[----:B------:R-:W-:-:S03]  /*109e0*/  UMOV UR4, 0xffffffff ;  /* 0xffffffff00047882 */ /* 0x000fc60000000000 */
[----:B------:R-:W-:Y:S05]  /*109f0*/  BRA.DIV UR4, `(.L_x_128) ;  /* 0x0000001604347947 */ /* 0x000fea000b800000 */
[----:B------:R-:W1:Y:S02]  /*10a00*/  S2R R2, SR_TID.X ;  /* 0x0000000000027919 */ /* 0x000e640000002100 */
[----:B-1----:R-:W-:-:S04]  /*10a10*/  SHF.R.U32.HI R2, RZ, 0x5, R2 ;  /* 0x00000005ff027819 */ /* 0x002fc80000011602 */
[----:B------:R-:W-:-:S05]  /*10a20*/  LOP3.LUT R2, R2, 0x3, RZ, 0xc0, !PT ;  /* 0x0000000302027812 */ /* 0x000fca00078ec0ff */
[----:B------:R1:W2:Y:S02]  /*10a30*/  SHFL.IDX PT, R14, R2, RZ, 0x1f ;  /* 0x00001fff020e7589 */ /* 0x0002a400000e0000 */
.L_x_174:
[----:B--2---:R-:W-:Y:S01]  /*10a40*/  ISETP.NE.AND P0, PT, R14, RZ, PT ;  /* 0x000000ff0e00720c */ /* 0x004fe20003f05270 */
[----:B------:R-:W-:-:S12]  /*10a50*/  BSSY B0, `(.L_x_129) ;  /* 0x0000027000007945 */ /* 0x000fd80003800000 */
[----:B------:R-:W-:Y:S05]  /*10a60*/  @P0 BRA `(.L_x_130) ;  /* 0x0000000000940947 */ /* 0x000fea0003800000 */
[----:B------:R-:W-:-:S03]  /*10a70*/  UMOV UR4, 0xffffffff ;  /* 0xffffffff00047882 */ /* 0x000fc60000000000 */
[----:B------:R-:W-:Y:S05]  /*10a80*/  BRA.DIV UR4, `(.L_x_131) ;  /* 0x0000001604447947 */ /* 0x000fea000b800000 */
[----:B------:R-:W-:-:S13]  /*10a90*/  ELECT P6, URZ, PT ;  /* 0x00000000003f782f */ /* 0x000fda00038c0000 */
.L_x_177:
[----:B------:R-:W-:Y:S05]  /*10aa0*/  @!P6 BRA `(.L_x_130) ;  /* 0x000000000084e947 */ /* 0x000fea0003800000 */
[----:B-1----:R-:W2:Y:S02]  /*10ab0*/  LDL R2, [R1+0x34] ;  /* 0x0000340001027983 */ /* 0x002ea40000100800 */
[----:B--2---:R-:W-:-:S13]  /*10ac0*/  R2UR UR4, R2 ;  /* 0x00000000020472ca */ /* 0x004fda00000e0000 */
[----:B------:R-:W-:-:S06]  /*10ad0*/  ULOP3.LUT UR4, UR4, 0x2, URZ, 0xfc, !UPT ;  /* 0x0000000204047892 */ /* 0x000fcc000f8efc3f */
[----:B------:R-:W-:-:S05]  /*10ae0*/  IMAD.U32 R2, RZ, RZ, UR4 ;  /* 0x00000004ff027e24 */ /* 0x000fca000f8e00ff */
[----:B------:R-:W-:-:S13]  /*10af0*/  ISETP.NE.AND P2, PT, R2, 0x3, PT ;  /* 0x000000030200780c */ /* 0x000fda0003f45270 */
[----:B------:R-:W-:Y:S05]  /*10b00*/  @!P2 BRA `(.L_x_132) ;  /* 0x000000000004a947 */ /* 0x000fea0003800000 */
[----:B------:R-:W-:Y:S01]  /*10b10*/  BPT.TRAP 0x1 ;  /* 0x000000040000795c */ /* 0x000fe20000300000 */
.L_x_132:
[----:B------:R-:W2:Y:S01]  /*10b20*/  LDL.LU R7, [R1] ;  /* 0x0000000001077983 */ /* 0x000ea20000300800 */
[----:B0-----:R-:W-:Y:S02]  /*10b30*/  VIADD R3, R0, 0x38840 ;  /* 0x0003884000037836 */ /* 0x001fe40000000000 */
[C---:B------:R-:W-:Y:S02]  /*10b40*/  VIADD R2, R18.reuse, 0x1 ;  /* 0x0000000112027836 */ /* 0x040fe40000000000 */
[----:B------:R-:W-:-:S03]  /*10b50*/  IMAD R6, R18, 0x8, R3 ;  /* 0x0000000812067824 */ /* 0x000fc600078e0203 */
[----:B------:R-:W-:-:S04]  /*10b60*/  ISETP.NE.AND P1, PT, R2, 0x2, PT ;  /* 0x000000020200780c */ /* 0x000fc80003f25270 */
[----:B------:R-:W-:Y:S02]  /*10b70*/  SEL R4, RZ, 0x1, P1 ;  /* 0x00000001ff047807 */ /* 0x000fe40000800000 */
[C---:B--2---:R-:W-:Y:S02]  /*10b80*/  SHF.L.U32 R5, R7.reuse, 0x1f, RZ ;  /* 0x0000001f07057819 */ /* 0x044fe400000006ff */
[----:B------:R-:W-:Y:S02]  /*10b90*/  LOP3.LUT R7, R7, R4, RZ, 0x3c, !PT ;  /* 0x0000000407077212 */ /* 0x000fe400078e3cff */
[----:B------:R-:W0:Y:S01]  /*10ba0*/  SYNCS.PHASECHK.TRANS64.TRYWAIT P0, [R6+URZ], R5 ;  /* 0x00000005060075a7 */ /* 0x000e22000800017f */
[----:B------:R-:W-:Y:S02]  /*10bb0*/  SEL R4, R2, RZ, P1 ;  /* 0x000000ff02047207 */ /* 0x000fe40000800000 */
[----:B------:R-:W-:-:S03]  /*10bc0*/  SHF.L.U32 R2, R7, 0x1f, RZ ;  /* 0x0000001f07027819 */ /* 0x000fc600000006ff */
[----:B------:R-:W-:Y:S01]  /*10bd0*/  IMAD R3, R4, 0x8, R3 ;  /* 0x0000000804037824 */ /* 0x000fe200078e0203 */
[----:B0-----:R-:W-:Y:S06]  /*10be0*/  @!P0 BRA `(.L_x_133) ;  /* 0x00000014000c8947 */ /* 0x001fec0003800000 */
.L_x_178:
[----:B------:R-:W1:Y:S02]  /*10bf0*/  SYNCS.PHASECHK.TRANS64.TRYWAIT P0, [R3+URZ], R2 ;  /* 0x00000002030075a7 */ /* 0x000e64000800017f */
[----:B-1----:R-:W-:Y:S05]  /*10c00*/  @!P0 BRA `(.L_x_134) ;  /* 0x0000001400188947 */ /* 0x002fea0003800000 */
.L_x_179:
[----:B------:R-:W-:Y:S05]  /*10c10*/  @!P2 BRA `(.L_x_135) ;  /* 0x000000000004a947 */ /* 0x000fea0003800000 */
[----:B------:R-:W-:Y:S01]  /*10c20*/  BPT.TRAP 0x1 ;  /* 0x000000040000795c */ /* 0x000fe20000300000 */
.L_x_135:
[----:B-1----:R-:W-:-:S05]  /*10c30*/  IADD3 R3, R0, 0x38860, RZ ;  /* 0x0003886000037810 */ /* 0x002fca0007ffe0ff */
[----:B------:R-:W-:-:S04]  /*10c40*/  IMAD R18, R18, 0x8, R3 ;  /* 0x0000000812127824 */ /* 0x000fc800078e0203 */
[----:B------:R-:W1:Y:S02]  /*10c50*/  SYNCS.PHASECHK.TRANS64.TRYWAIT P0, [R18+URZ], R5 ;  /* 0x00000005120075a7 */ /* 0x000e64000800017f */
[----:B-1----:R-:W-:Y:S05]  /*10c60*/  @!P0 BRA `(.L_x_136) ;  /* 0x0000001400148947 */ /* 0x002fea0003800000 */
.L_x_180:
[----:B------:R-:W-:-:S07]  /*10c70*/  IMAD R3, R4, 0x8, R3 ;  /* 0x0000000804037824 */ /* 0x000fce00078e0203 */
.L_x_137:
[----:B--2---:R2:W3:Y:S02]  /*10c80*/  SYNCS.PHASECHK.TRANS64.TRYWAIT P0, [R3+URZ], R2 ;  /* 0x00000002030075a7 */ /* 0x0044e4000800017f */
[----:B---3--:R-:W-:Y:S05]  /*10c90*/  @!P0 NANOSLEEP.SYNCS 0x989680 ;  /* 0x009896800000895d */ /* 0x008fea0003900000 */
[----:B------:R-:W3:Y:S02]  /*10ca0*/  @!P0 SYNCS.PHASECHK.TRANS64 P0, [R3+URZ], R2 ;  /* 0x00000002030085a7 */ /* 0x000ee4000800007f */
[----:B---3--:R-:W-:Y:S05]  /*10cb0*/  @!P0 BRA `(.L_x_137) ;  /* 0xfffffffc00f08947 */ /* 0x008fea000383ffff */
.L_x_130:
[----:B------:R-:W-:Y:S05]  /*10cc0*/  BSYNC B0 ;  /* 0x0000000000007941 */ /* 0x000fea0003800000 */
.L_x_129:
[----:B------:R-:W-:Y:S05]  /*10cd0*/  EXIT ;  /* 0x000000000000794d */ /* 0x000fea0003800000 */
.L_x_10:
[----:B0-----:R-:W-:-:S04]  /*10ce0*/  IMAD.U32 R3, RZ, RZ, UR36 ;  /* 0x00000024ff037e24 */ /* 0x001fc8000f8e00ff */
[----:B------:R0:W1:Y:S03]  /*10cf0*/  SYNCS.PHASECHK.TRANS64.TRYWAIT P1, [R3+URZ+0x38800], R0 ;  /* 0x03880000030075a7 */ /* 0x000066000802017f */
[----:B-1----:R-:W-:Y:S05]  /*10d00*/  @!P1 NANOSLEEP.SYNCS 0x989680 ;  /* 0x009896800000995d */ /* 0x002fea0003900000 */
[----:B------:R-:W1:Y:S02]  /*10d10*/  @!P1 SYNCS.PHASECHK.TRANS64 P1, [R3+URZ+0x38800], R0 ;  /* 0x03880000030095a7 */ /* 0x000e64000802007f */
[----:B-1----:R-:W-:Y:S05]  /*10d20*/  @!P1 BRA `(.L_x_10) ;  /* 0xfffffffc00ec9947 */ /* 0x002fea000383ffff */
[----:B------:R-:W-:Y:S05]  /*10d30*/  BRA `(.L_x_138) ;  /* 0xffffff0400487947 */ /* 0x000fea000383ffff */
.L_x_14:
[----:B-1----:R1:W2:Y:S02]  /*10d40*/  SYNCS.PHASECHK.TRANS64.TRYWAIT P2, [R0+URZ+0x38830], R3 ;  /* 0x03883003000075a7 */ /* 0x0022a4000804017f */
[----:B--2---:R-:W-:Y:S05]  /*10d50*/  @!P2 NANOSLEEP.SYNCS 0x989680 ;  /* 0x009896800000a95d */ /* 0x004fea0003900000 */
[----:B------:R-:W2:Y:S02]  /*10d60*/  @!P2 SYNCS.PHASECHK.TRANS64 P2, [R0+URZ+0x38830], R3 ;  /* 0x038830030000a5a7 */ /* 0x000ea4000804007f */
[----:B--2---:R-:W-:Y:S05]  /*10d70*/  @!P2 BRA `(.L_x_14) ;  /* 0xfffffffc00f0a947 */ /* 0x004fea000383ffff */
[----:B------:R-:W-:Y:S05]  /*10d80*/  BRA `(.L_x_13) ;  /* 0xffffff0400787947 */ /* 0x000fea000383ffff */
.L_x_19:
[----:B------:R-:W-:-:S13]  /*10d90*/  R2UR UR4, R223 ;  /* 0x00000000df0472ca */ /* 0x000fda00000e0000 */
[----:B-1----:R-:W-:-:S04]  /*10da0*/  IMAD.U32 R4, RZ, RZ, UR4 ;  /* 0x00000004ff047e24 */ /* 0x002fc8000f8e00ff */
[----:B------:R1:W2:Y:S03]  /*10db0*/  SYNCS.PHASECHK.TRANS64.TRYWAIT P2, [R4+URZ+0x38830], R3 ;  /* 0x03883003040075a7 */ /* 0x0002a6000804017f */
[----:B--2---:R-:W-:Y:S05]  /*10dc0*/  @!P2 NANOSLEEP.SYNCS 0x989680 ;  /* 0x009896800000a95d */ /* 0x004fea0003900000 */
[----:B------:R-:W2:Y:S02]  /*10dd0*/  @!P2 SYNCS.PHASECHK.TRANS64 P2, [R4+URZ+0x38830], R3 ;  /* 0x038830030400a5a7 */ /* 0x000ea4000804007f */
[----:B--2---:R-:W-:Y:S05]  /*10de0*/  @!P2 BRA `(.L_x_19) ;  /* 0xfffffffc00e8a947 */ /* 0x004fea000383ffff */
[----:B------:R-:W-:Y:S05]  /*10df0*/  BRA `(.L_x_18) ;  /* 0xffffff4400007947 */ /* 0x000fea000383ffff */
.L_x_23:
[----:B01----:R-:W-:-:S04]  /*10e00*/  IMAD.U32 R3, RZ, RZ, UR4 ;  /* 0x00000004ff037e24 */ /* 0x003fc8000f8e00ff */
[----:B------:R0:W1:Y:S03]  /*10e10*/  SYNCS.PHASECHK.TRANS64.TRYWAIT P2, [R3+URZ+0x38850], R0 ;  /* 0x03885000030075a7 */ /* 0x000066000804017f */
[----:B-1----:R-:W-:Y:S05]  /*10e20*/  @!P2 NANOSLEEP.SYNCS 0x989680 ;  /* 0x009896800000a95d */ /* 0x002fea0003900000 */
[----:B------:R-:W1:Y:S02]  /*10e30*/  @!P2 SYNCS.PHASECHK.TRANS64 P2, [R3+URZ+0x38850], R0 ;  /* 0x038850000300a5a7 */ /* 0x000e64000804007f */
[----:B-1----:R-:W-:Y:S05]  /*10e40*/  @!P2 BRA `(.L_x_23) ;  /* 0xfffffffc00eca947 */ /* 0x002fea000383ffff */
[----:B------:R-:W-:Y:S05]  /*10e50*/  BRA `(.L_x_22) ;  /* 0xffffff6c00247947 */ /* 0x000fea000383ffff */
.L_x_28:
[----:B-1----:R-:W-:-:S04]  /*10e60*/  IMAD.U32 R7, RZ, RZ, UR12 ;  /* 0x0000000cff077e24 */ /* 0x002fc8000f8e00ff */
[----:B------:R1:W2:Y:S03]  /*10e70*/  SYNCS.PHASECHK.TRANS64.TRYWAIT P0, [R7+URZ+0x38850], R0 ;  /* 0x03885000070075a7 */ /* 0x0002a6000800017f */
[----:B--2---:R-:W-:Y:S05]  /*10e80*/  @!P0 NANOSLEEP.SYNCS 0x989680 ;  /* 0x009896800000895d */ /* 0x004fea0003900000 */
[----:B------:R-:W2:Y:S02]  /*10e90*/  @!P0 SYNCS.PHASECHK.TRANS64 P0, [R7+URZ+0x38850], R0 ;  /* 0x03885000070085a7 */ /* 0x000ea4000800007f */
[----:B--2---:R-:W-:Y:S05]  /*10ea0*/  @!P0 BRA `(.L_x_28) ;  /* 0xfffffffc00ec8947 */ /* 0x004fea000383ffff */
[----:B------:R-:W-:Y:S05]  /*10eb0*/  BRA `(.L_x_27) ;  /* 0xffffff8400307947 */ /* 0x000fea000383ffff */
.L_x_42:
[----:B-1----:R-:W1:Y:S01]  /*10ec0*/  S2R R0, SR_TID.X ;  /* 0x0000000000007919 */ /* 0x002e620000002100 */
[----:B------:R-:W-:Y:S01]  /*10ed0*/  BSSY B0, `(.L_x_139) ;  /* 0x000000a000007945 */ /* 0x000fe20003800000 */
[----:B------:R-:W-:Y:S02]  /*10ee0*/  IMAD.MOV.U32 R12, RZ, RZ, RZ ;  /* 0x000000ffff0c7224 */ /* 0x000fe400078e00ff */
[----:B------:R-:W-:Y:S02]  /*10ef0*/  IMAD.MOV.U32 R11, RZ, RZ, 0x1f ;  /* 0x0000001fff0b7424 */ /* 0x000fe400078e00ff */
[----:B------:R-:W-:Y:S01]  /*10f00*/  IMAD.MOV.U32 R15, RZ, RZ, -0x1 ;  /* 0xffffffffff0f7424 */ /* 0x000fe200078e00ff */
[----:B-1----:R-:W-:-:S04]  /*10f10*/  SHF.R.U32.HI R0, RZ, 0x5, R0 ;  /* 0x00000005ff007819 */ /* 0x002fc80000011600 */
[----:B------:R-:W-:-:S05]  /*10f20*/  LOP3.LUT R0, R0, 0x3, RZ, 0xc0, !PT ;  /* 0x0000000300007812 */ /* 0x000fca00078ec0ff */
[----:B------:R-:W-:-:S07]  /*10f30*/  IMAD.MOV.U32 R13, RZ, RZ, R0 ;  /* 0x000000ffff0d7224 */ /* 0x000fce00078e0000 */
[----:B0-----:R-:W-:Y:S05]  /*10f40*/  WARPSYNC.COLLECTIVE R15, `(.L_x_140) ;  /* 0x000000000f087348 */ /* 0x001fea0003c00000 */
[----:B------:R1:W2:Y:S02]  /*10f50*/  SHFL.IDX P6, R14, R13, R12, R11 ;  /* 0x0000000c0d0e7389 */ /* 0x0002a400000c000b */
[----:B012---:R-:W-:Y:S01]  /*10f60*/  ENDCOLLECTIVE ;  /* 0x000000000000791b */ /* 0x007fe20003800000 */
.L_x_140:
[----:B------:R-:W-:Y:S05]  /*10f70*/  BSYNC B0 ;  /* 0x0000000000007941 */ /* 0x000fea0003800000 */
.L_x_139:
[----:B------:R-:W-:Y:S05]  /*10f80*/  BRA `(.L_x_141) ;  /* 0xffffffb800047947 */ /* 0x000fea000383ffff */
.L_x_44:
[----:B------:R-:W-:Y:S01]  /*10f90*/  BSSY B0, `(.L_x_142) ;  /* 0x0000006000007945 */ /* 0x000fe20003800000 */
[----:B------:R-:W-:-:S07]  /*10fa0*/  IMAD.MOV.U32 R15, RZ, RZ, -0x1 ;  /* 0xffffffffff0f7424 */ /* 0x000fce00078e00ff */
[----:B01----:R-:W-:Y:S05]  /*10fb0*/  WARPSYNC.COLLECTIVE R15, `(.L_x_143) ;  /* 0x000000000f0c7348 */ /* 0x003fea0003c00000 */
[----:B------:R-:W-:Y:S02]  /*10fc0*/  ELECT P6, UR62, PT ;  /* 0x00000000003e782f */ /* 0x000fe400038c0000 */
[----:B------:R-:W-:Y:S01]  /*10fd0*/  MOV R14, UR62 ;  /* 0x0000003e000e7c02 */ /* 0x000fe20008000f00 */
[----:B01----:R-:W-:Y:S10]  /*10fe0*/  ENDCOLLECTIVE ;  /* 0x000000000000791b */ /* 0x003ff40003800000 */
.L_x_143:
[----:B------:R-:W-:Y:S05]  /*10ff0*/  BSYNC B0 ;  /* 0x0000000000007941 */ /* 0x000fea0003800000 */
.L_x_142:
[----:B------:R-:W-:Y:S05]  /*11000*/  BRA `(.L_x_144) ;  /* 0xffffffb800047947 */ /* 0x000fea000383ffff */
.L_x_46:
[----:B-1----:R1:W3:Y:S02]  /*11010*/  SYNCS.PHASECHK.TRANS64.TRYWAIT P0, [R0+URZ+0x38840], R2 ;  /* 0x03884002000075a7 */ /* 0x0022e4000800017f */
[----:B---3--:R-:W-:Y:S05]  /*11020*/  @!P0 NANOSLEEP.SYNCS 0x989680 ;  /* 0x009896800000895d */ /* 0x008fea0003900000 */
[----:B------:R-:W3:Y:S02]  /*11030*/  @!P0 SYNCS.PHASECHK.TRANS64 P0, [R0+URZ+0x38840], R2 ;  /* 0x03884002000085a7 */ /* 0x000ee4000800007f */
[----:B---3--:R-:W-:Y:S05]  /*11040*/  @!P0 BRA `(.L_x_46) ;  /* 0xfffffffc00f08947 */ /* 0x008fea000383ffff */
[----:B------:R-:W-:Y:S05]  /*11050*/  BRA `(.L_x_145) ;  /* 0xffffffb800647947 */ /* 0x000fea000383ffff */
.L_x_49:
[----:B------:R-:W-:Y:S01]  /*11060*/  IMAD.MOV.U32 R13, RZ, RZ, R3 ;  /* 0x000000ffff0d7224 */ /* 0x000fe200078e0003 */
[----:B------:R-:W0:Y:S01]  /*11070*/  S2R R6, SR_TID.X ;  /* 0x0000000000067919 */ /* 0x000e220000002100 */
[----:B------:R-:W-:Y:S02]  /*11080*/  IMAD.MOV.U32 R12, RZ, RZ, RZ ;  /* 0x000000ffff0c7224 */ /* 0x000fe400078e00ff */
[----:B------:R-:W-:Y:S02]  /*11090*/  IMAD.MOV.U32 R11, RZ, RZ, 0x181f ;  /* 0x0000181fff0b7424 */ /* 0x000fe400078e00ff */
[----:B------:R-:W-:-:S07]  /*110a0*/  IMAD.MOV.U32 R15, RZ, RZ, -0x1 ;  /* 0xffffffffff0f7424 */ /* 0x000fce00078e00ff */
[----:B0----5:R-:W-:Y:S05]  /*110b0*/  WARPSYNC.COLLECTIVE R15, `(.L_x_146) ;  /* 0x000000000f087348 */ /* 0x021fea0003c00000 */
[----:B------:R1:W2:Y:S02]  /*110c0*/  SHFL.IDX P6, R14, R13, R12, R11 ;  /* 0x0000000c0d0e7389 */ /* 0x0002a400000c000b */
[----:B012--5:R-:W-:Y:S01]  /*110d0*/  ENDCOLLECTIVE ;  /* 0x000000000000791b */ /* 0x027fe20003800000 */
.L_x_146:
[----:B------:R-:W-:Y:S01]  /*110e0*/  IMAD.MOV.U32 R13, RZ, RZ, R4 ;  /* 0x000000ffff0d7224 */ /* 0x000fe200078e0004 */
[----:B------:R-:W-:Y:S01]  /*110f0*/  LOP3.LUT R6, R6, 0x7f, RZ, 0xc0, !PT ;  /* 0x0000007f06067812 */ /* 0x000fe200078ec0ff */
[----:B------:R-:W-:-:S07]  /*11100*/  IMAD.MOV.U32 R7, RZ, RZ, R14 ;  /* 0x000000ffff077224 */ /* 0x000fce00078e000e */
[----:B------:R-:W-:Y:S05]  /*11110*/  WARPSYNC.COLLECTIVE R15, `(.L_x_147) ;  /* 0x000000000f087348 */ /* 0x000fea0003c00000 */
[----:B------:R0:W1:Y:S02]  /*11120*/  SHFL.IDX P6, R14, R13, R12, R11 ;  /* 0x0000000c0d0e7389 */ /* 0x00006400000c000b */
[----:B01----:R-:W-:Y:S01]  /*11130*/  ENDCOLLECTIVE ;  /* 0x000000000000791b */ /* 0x003fe20003800000 */
.L_x_147:
[----:B------:R-:W-:Y:S01]  /*11140*/  SHF.R.U32.HI R0, RZ, 0x3, R6 ;  /* 0x00000003ff007819 */ /* 0x000fe20000011606 */
[----:B------:R-:W-:Y:S01]  /*11150*/  ULDC UR4, c[0x0][0x288] ;  /* 0x0000a20000047ab9 */ /* 0x000fe20000000800 */
[----:B------:R-:W-:Y:S01]  /*11160*/  ULDC.64 UR6, c[0x0][0x208] ;  /* 0x0000820000067ab9 */ /* 0x000fe20000000a00 */
[----:B------:R-:W-:Y:S02]  /*11170*/  IMAD R2, R8, UR4, RZ ;  /* 0x0000000408027c24 */ /* 0x000fe4000f8e02ff */
[----:B------:R-:W-:-:S04]  /*11180*/  IMAD.IADD R0, R0, 0x1, R5 ;  /* 0x0000000100007824 */ /* 0x000fc800078e0205 */
[C---:B------:R-:W-:Y:S01]  /*11190*/  VIADD R5, R0.reuse, 0x10 ;  /* 0x0000001000057836 */ /* 0x040fe20000000000 */
[----:B------:R-:W-:Y:S01]  /*111a0*/  ISETP.GE.AND P4, PT, R0, R2, PT ;  /* 0x000000020000720c */ /* 0x000fe20003f86270 */
[----:B------:R-:W-:Y:S02]  /*111b0*/  IMAD.MOV.U32 R13, RZ, RZ, R3 ;  /* 0x000000ffff0d7224 */ /* 0x000fe400078e0003 */
[----:B------:R-:W-:Y:S02]  /*111c0*/  IMAD.MOV.U32 R12, RZ, RZ, 0x1 ;  /* 0x00000001ff0c7424 */ /* 0x000fe400078e00ff */
[----:B------:R-:W-:-:S08]  /*111d0*/  IMAD.MOV.U32 R6, RZ, RZ, R14 ;  /* 0x000000ffff067224 */ /* 0x000fd000078e000e */
[----:B------:R-:W-:-:S05]  /*111e0*/  @!P4 LEA R6, P5, R10, R6, 0x1 ;  /* 0x000000060a06c211 */ /* 0x000fca00078a08ff */
[----:B------:R-:W-:-:S05]  /*111f0*/  @!P4 IMAD.X R7, RZ, RZ, R7, P5 ;  /* 0x000000ffff07c224 */ /* 0x000fca00028e0607 */
[----:B------:R-:W-:Y:S01]  /*11200*/  @!PT LDS RZ, [RZ] ;  /* 0x00000000fffff984 */ /* 0x000fe20000000800 */
[----:B------:R-:W-:Y:S01]  /*11210*/  @!PT LDS RZ, [RZ] ;  /* 0x00000000fffff984 */ /* 0x000fe20000000800 */
[----:B------:R-:W-:Y:S01]  /*11220*/  @!PT LDS RZ, [RZ] ;  /* 0x00000000fffff984 */ /* 0x000fe20000000800 */
[----:B------:R0:W-:Y:S04]  /*11230*/  @!P4 LDGSTS.E.BYPASS.LTC128B.128 [R9+0x14400], desc[UR6][R6.64], !P0 ;  /* 0x144000000609cfae */ /* 0x0001e8000c101d46 */
[----:B------:R0:W-:Y:S04]  /*11240*/  @!P4 LDGSTS.E.BYPASS.LTC128B.128 [R9+0x18400], desc[UR6][R6.64+0x80], !P1 ;  /* 0x184000800609cfae */ /* 0x0001e8000c901d46 */
[----:B------:R0:W-:Y:S04]  /*11250*/  @!P4 LDGSTS.E.BYPASS.LTC128B.128 [R9+0x1c400], desc[UR6][R6.64+0x100], !P2 ;  /* 0x1c4001000609cfae */ /* 0x0001e8000d101d46 */
[----:B------:R0:W-:Y:S01]  /*11260*/  @!P4 LDGSTS.E.BYPASS.LTC128B.128 [R9+0x20400], desc[UR6][R6.64+0x180], !P3 ;  /* 0x204001800609cfae */ /* 0x0001e2000d901d46 */
[----:B------:R-:W-:-:S13]  /*11270*/  ISETP.GE.AND P4, PT, R5, R2, PT ;  /* 0x000000020500720c */ /* 0x000fda0003f86270 */
[----:B0-----:R-:W-:Y:S05]  /*11280*/  WARPSYNC.COLLECTIVE R15, `(.L_x_148) ;  /* 0x000000000f087348 */ /* 0x001fea0003c00000 */
[----:B------:R1:W2:Y:S02]  /*11290*/  SHFL.IDX P6, R14, R13, R12, R11 ;  /* 0x0000000c0d0e7389 */ /* 0x0002a400000c000b */
[----:B012---:R-:W-:Y:S01]  /*112a0*/  ENDCOLLECTIVE ;  /* 0x000000000000791b */ /* 0x007fe20003800000 */
.L_x_148:
[----:B------:R-:W-:Y:S02]  /*112b0*/  IMAD.MOV.U32 R13, RZ, RZ, R4 ;  /* 0x000000ffff0d7224 */ /* 0x000fe400078e0004 */
[----:B------:R-:W-:-:S07]  /*112c0*/  IMAD.MOV.U32 R5, RZ, RZ, R14 ;  /* 0x000000ffff057224 */ /* 0x000fce00078e000e */
[----:B------:R-:W-:Y:S05]  /*112d0*/  WARPSYNC.COLLECTIVE R15, `(.L_x_149) ;  /* 0x000000000f087348 */ /* 0x000fea0003c00000 */
[----:B------:R0:W1:Y:S02]  /*112e0*/  SHFL.IDX P6, R14, R13, R12, R11 ;  /* 0x0000000c0d0e7389 */ /* 0x00006400000c000b */
[----:B01----:R-:W-:Y:S01]  /*112f0*/  ENDCOLLECTIVE ;  /* 0x000000000000791b */ /* 0x003fe20003800000 */
.L_x_149:
[----:B------:R-:W-:Y:S01]  /*11300*/  ULDC.64 UR4, c[0x0][0x208] ;  /* 0x0000820000047ab9 */ /* 0x000fe20000000a00 */
[----:B------:R-:W-:Y:S02]  /*11310*/  IMAD.MOV.U32 R13, RZ, RZ, R3 ;  /* 0x000000ffff0d7224 */ /* 0x000fe400078e0003 */
[----:B------:R-:W-:Y:S02]  /*11320*/  IMAD.MOV.U32 R12, RZ, RZ, 0x2 ;  /* 0x00000002ff0c7424 */ /* 0x000fe400078e00ff */
[----:B------:R-:W-:-:S05]  /*11330*/  IMAD.MOV.U32 R6, RZ, RZ, R14 ;  /* 0x000000ffff067224 */ /* 0x000fca00078e000e */
[----:B------:R-:W-:-:S04]  /*11340*/  @!P4 LEA R6, P5, R10, R6, 0x1 ;  /* 0x000000060a06c211 */ /* 0x000fc800078a08ff */
[----:B------:R-:W-:-:S05]  /*11350*/  @!P4 IADD3.X R5, RZ, R5, RZ, P5, !PT ;  /* 0x00000005ff05c210 */ /* 0x000fca0002ffe4ff */
[----:B------:R-:W-:Y:S02]  /*11360*/  @!P4 IMAD.MOV.U32 R7, RZ, RZ, R5 ;  /* 0x000000ffff07c224 */ /* 0x000fe400078e0005 */
[----:B------:R-:W-:-:S03]  /*11370*/  VIADD R5, R0, 0x20 ;  /* 0x0000002000057836 */ /* 0x000fc60000000000 */
        /* <DEDUP_REMOVED lines=11> */
.L_x_150:
[----:B------:R-:W-:Y:S02]  /*11430*/  IMAD.MOV.U32 R13, RZ, RZ, R4 ;  /* 0x000000ffff0d7224 */ /* 0x000fe400078e0004 */
[----:B------:R-:W-:-:S07]  /*11440*/  IMAD.MOV.U32 R5, RZ, RZ, R14 ;  /* 0x000000ffff057224 */ /* 0x000fce00078e000e */
[----:B------:R-:W-:Y:S05]  /*11450*/  WARPSYNC.COLLECTIVE R15, `(.L_x_151) ;  /* 0x000000000f087348 */ /* 0x000fea0003c00000 */
[----:B------:R0:W1:Y:S02]  /*11460*/  SHFL.IDX P6, R14, R13, R12, R11 ;  /* 0x0000000c0d0e7389 */ /* 0x00006400000c000b */
[----:B01----:R-:W-:Y:S01]  /*11470*/  ENDCOLLECTIVE ;  /* 0x000000000000791b */ /* 0x003fe20003800000 */
.L_x_151:
[----:B------:R-:W-:Y:S01]  /*11480*/  ULDC.64 UR4, c[0x0][0x208] ;  /* 0x0000820000047ab9 */ /* 0x000fe20000000a00 */
[----:B------:R-:W-:Y:S02]  /*11490*/  IMAD.MOV.U32 R13, RZ, RZ, R3 ;  /* 0x000000ffff0d7224 */ /* 0x000fe400078e0003 */
[----:B------:R-:W-:Y:S02]  /*114a0*/  IMAD.MOV.U32 R12, RZ, RZ, 0x3 ;  /* 0x00000003ff0c7424 */ /* 0x000fe400078e00ff */
[----:B------:R-:W-:-:S05]  /*114b0*/  IMAD.MOV.U32 R6, RZ, RZ, R14 ;  /* 0x000000ffff067224 */ /* 0x000fca00078e000e */
[----:B------:R-:W-:-:S05]  /*114c0*/  @!P4 LEA R6, P5, R10, R6, 0x1 ;  /* 0x000000060a06c211 */ /* 0x000fca00078a08ff */
[----:B------:R-:W-:-:S04]  /*114d0*/  @!P4 IMAD.X R5, RZ, RZ, R5, P5 ;  /* 0x000000ffff05c224 */ /* 0x000fc800028e0605 */
        /* <DEDUP_REMOVED lines=13> */
.L_x_152:
[----:B------:R-:W-:Y:S02]  /*115b0*/  IMAD.MOV.U32 R13, RZ, RZ, R4 ;  /* 0x000000ffff0d7224 */ /* 0x000fe400078e0004 */
[----:B------:R-:W-:-:S07]  /*115c0*/  IMAD.MOV.U32 R5, RZ, RZ, R14 ;  /* 0x000000ffff057224 */ /* 0x000fce00078e000e */
[----:B------:R-:W-:Y:S05]  /*115d0*/  WARPSYNC.COLLECTIVE R15, `(.L_x_153) ;  /* 0x000000000f087348 */ /* 0x000fea0003c00000 */
[----:B------:R0:W1:Y:S02]  /*115e0*/  SHFL.IDX P6, R14, R13, R12, R11 ;  /* 0x0000000c0d0e7389 */ /* 0x00006400000c000b */
[----:B01----:R-:W-:Y:S01]  /*115f0*/  ENDCOLLECTIVE ;  /* 0x000000000000791b */ /* 0x003fe20003800000 */
.L_x_153:
        /* <DEDUP_REMOVED lines=19> */
.L_x_154:
[----:B------:R-:W-:Y:S02]  /*11730*/  IMAD.MOV.U32 R13, RZ, RZ, R4 ;  /* 0x000000ffff0d7224 */ /* 0x000fe400078e0004 */
[----:B------:R-:W-:-:S07]  /*11740*/  IMAD.MOV.U32 R5, RZ, RZ, R14 ;  /* 0x000000ffff057224 */ /* 0x000fce00078e000e */
[----:B------:R-:W-:Y:S05]  /*11750*/  WARPSYNC.COLLECTIVE R15, `(.L_x_155) ;  /* 0x000000000f087348 */ /* 0x000fea0003c00000 */
[----:B------:R0:W1:Y:S02]  /*11760*/  SHFL.IDX P6, R14, R13, R12, R11 ;  /* 0x0000000c0d0e7389 */ /* 0x00006400000c000b */
[----:B01----:R-:W-:Y:S01]  /*11770*/  ENDCOLLECTIVE ;  /* 0x000000000000791b */ /* 0x003fe20003800000 */
.L_x_155:
[----:B------:R-:W-:Y:S01]  /*11780*/  ULDC.64 UR4, c[0x0][0x208] ;  /* 0x0000820000047ab9 */ /* 0x000fe20000000a00 */
[----:B------:R-:W-:Y:S01]  /*11790*/  MOV R13, R3 ;  /* 0x00000003000d7202 */ /* 0x000fe20000000f00 */
        /* <DEDUP_REMOVED lines=17> */
.L_x_156:
[----:B------:R-:W-:Y:S02]  /*118b0*/  IMAD.MOV.U32 R13, RZ, RZ, R4 ;  /* 0x000000ffff0d7224 */ /* 0x000fe400078e0004 */
[----:B------:R-:W-:-:S07]  /*118c0*/  IMAD.MOV.U32 R5, RZ, RZ, R14 ;  /* 0x000000ffff057224 */ /* 0x000fce00078e000e */
[----:B------:R-:W-:Y:S05]  /*118d0*/  WARPSYNC.COLLECTIVE R15, `(.L_x_157) ;  /* 0x000000000f087348 */ /* 0x000fea0003c00000 */
[----:B------:R0:W1:Y:S02]  /*118e0*/  SHFL.IDX P6, R14, R13, R12, R11 ;  /* 0x0000000c0d0e7389 */ /* 0x00006400000c000b */
[----:B01----:R-:W-:Y:S01]  /*118f0*/  ENDCOLLECTIVE ;  /* 0x000000000000791b */ /* 0x003fe20003800000 */
.L_x_157:
        /* <DEDUP_REMOVED lines=19> */
.L_x_158:
[----:B------:R-:W-:Y:S02]  /*11a30*/  IMAD.MOV.U32 R13, RZ, RZ, R4 ;  /* 0x000000ffff0d7224 */ /* 0x000fe400078e0004 */
[----:B------:R-:W-:-:S07]  /*11a40*/  IMAD.MOV.U32 R5, RZ, RZ, R14 ;  /* 0x000000ffff057224 */ /* 0x000fce00078e000e */
[----:B------:R-:W-:Y:S05]  /*11a50*/  WARPSYNC.COLLECTIVE R15, `(.L_x_159) ;  /* 0x000000000f087348 */ /* 0x000fea0003c00000 */
[----:B------:R0:W1:Y:S02]  /*11a60*/  SHFL.IDX P6, R14, R13, R12, R11 ;  /* 0x0000000c0d0e7389 */ /* 0x00006400000c000b */
[----:B01----:R-:W-:Y:S01]  /*11a70*/  ENDCOLLECTIVE ;  /* 0x000000000000791b */ /* 0x003fe20003800000 */
.L_x_159:
[----:B------:R-:W-:Y:S01]  /*11a80*/  ULDC.64 UR4, c[0x0][0x208] ;  /* 0x0000820000047ab9 */ /* 0x000fe20000000a00 */
[----:B------:R-:W-:Y:S02]  /*11a90*/  IMAD.MOV.U32 R13, RZ, RZ, R3 ;  /* 0x000000ffff0d7224 */ /* 0x000fe400078e0003 */
[----:B------:R-:W-:Y:S02]  /*11aa0*/  IMAD.MOV.U32 R12, RZ, RZ, 0x7 ;  /* 0x00000007ff0c7424 */ /* 0x000fe400078e00ff */
[----:B------:R-:W-:-:S05]  /*11ab0*/  IMAD.MOV.U32 R6, RZ, RZ, R14 ;  /* 0x000000ffff067224 */ /* 0x000fca00078e000e */
[----:B------:R-:W-:-:S05]  /*11ac0*/  @!P4 LEA R6, P5, R10, R6, 0x1 ;  /* 0x000000060a06c211 */ /* 0x000fca00078a08ff */
[----:B------:R-:W-:-:S04]  /*11ad0*/  @!P4 IMAD.X R5, RZ, RZ, R5, P5 ;  /* 0x000000ffff05c224 */ /* 0x000fc800028e0605 */
[----:B------:R-:W-:-:S05]  /*11ae0*/  @!P4 IMAD.MOV.U32 R7, RZ, RZ, R5 ;  /* 0x000000ffff07c224 */ /* 0x000fca00078e0005 */
[----:B------:R-:W-:Y:S01]  /*11af0*/  @!PT LDS RZ, [RZ] ;  /* 0x00000000fffff984 */ /* 0x000fe20000000800 */
[----:B------:R-:W-:Y:S01]  /*11b00*/  @!PT LDS RZ, [RZ] ;  /* 0x00000000fffff984 */ /* 0x000fe20000000800 */
[----:B------:R-:W-:Y:S01]  /*11b10*/  @!PT LDS RZ, [RZ] ;  /* 0x00000000fffff984 */ /* 0x000fe20000000800 */
[----:B------:R0:W-:Y:S04]  /*11b20*/  @!P4 LDGSTS.E.BYPASS.LTC128B.128 [R9+0x17400], desc[UR4][R6.64], !P0 ;  /* 0x174000000609cfae */ /* 0x0001e8000c101d44 */
[----:B------:R0:W-:Y:S04]  /*11b30*/  @!P4 LDGSTS.E.BYPASS.LTC128B.128 [R9+0x1b400], desc[UR4][R6.64+0x80], !P1 ;  /* 0x1b4000800609cfae */ /* 0x0001e8000c901d44 */
[----:B------:R0:W-:Y:S04]  /*11b40*/  @!P4 LDGSTS.E.BYPASS.LTC128B.128 [R9+0x1f400], desc[UR4][R6.64+0x100], !P2 ;  /* 0x1f4001000609cfae */ /* 0x0001e8000d101d44 */
[----:B------:R0:W-:Y:S02]  /*11b50*/  @!P4 LDGSTS.E.BYPASS.LTC128B.128 [R9+0x23400], desc[UR4][R6.64+0x180], !P3 ;  /* 0x234001800609cfae */ /* 0x0001e4000d901d44 */
[----:B0-----:R-:W-:Y:S05]  /*11b60*/  WARPSYNC.COLLECTIVE R15, `(.L_x_160) ;  /* 0x000000000f087348 */ /* 0x001fea0003c00000 */
[----:B------:R1:W2:Y:S02]  /*11b70*/  SHFL.IDX P6, R14, R13, R12, R11 ;  /* 0x0000000c0d0e7389 */ /* 0x0002a400000c000b */
[----:B012---:R-:W-:Y:S01]  /*11b80*/  ENDCOLLECTIVE ;  /* 0x000000000000791b */ /* 0x007fe20003800000 */
.L_x_160:
[----:B------:R-:W-:Y:S02]  /*11b90*/  IMAD.MOV.U32 R13, RZ, RZ, R4 ;  /* 0x000000ffff0d7224 */ /* 0x000fe400078e0004 */
[----:B------:R-:W-:-:S07]  /*11ba0*/  IMAD.MOV.U32 R5, RZ, RZ, R14 ;  /* 0x000000ffff057224 */ /* 0x000fce00078e000e */
[----:B------:R-:W-:Y:S05]  /*11bb0*/  WARPSYNC.COLLECTIVE R15, `(.L_x_161) ;  /* 0x000000000f087348 */ /* 0x000fea0003c00000 */
[----:B------:R0:W1:Y:S02]  /*11bc0*/  SHFL.IDX P6, R14, R13, R12, R11 ;  /* 0x0000000c0d0e7389 */ /* 0x00006400000c000b */
[----:B01----:R-:W-:Y:S01]  /*11bd0*/  ENDCOLLECTIVE ;  /* 0x000000000000791b */ /* 0x003fe20003800000 */
.L_x_161:
[----:B------:R-:W-:Y:S01]  /*11be0*/  IMAD.MOV.U32 R3, RZ, RZ, R14 ;  /* 0x000000ffff037224 */ /* 0x000fe200078e000e */
[----:B------:R-:W-:Y:S06]  /*11bf0*/  BRA `(.L_x_162) ;  /* 0xffffffb800ec7947 */ /* 0x000fec000383ffff */
.L_x_53:
[----:B---3--:R3:W4:Y:S02]  /*11c00*/  SYNCS.PHASECHK.TRANS64.TRYWAIT P0, [R12+URZ+0x38820], R0 ;  /* 0x038820000c0075a7 */ /* 0x008724000800017f */
[----:B----4-:R-:W-:Y:S05]  /*11c10*/  @!P0 NANOSLEEP.SYNCS 0x989680 ;  /* 0x009896800000895d */ /* 0x010fea0003900000 */
[----:B------:R-:W4:Y:S02]  /*11c20*/  @!P0 SYNCS.PHASECHK.TRANS64 P0, [R12+URZ+0x38820], R0 ;  /* 0x038820000c0085a7 */ /* 0x000f24000800007f */
[----:B----4-:R-:W-:Y:S05]  /*11c30*/  @!P0 BRA `(.L_x_53) ;  /* 0xfffffffc00f08947 */ /* 0x010fea000383ffff */
[----:B------:R-:W-:Y:S05]  /*11c40*/  BRA `(.L_x_163) ;  /* 0xffffffbc004c7947 */ /* 0x000fea000383ffff */
.L_x_60:
[----:B--2---:R2:W3:Y:S02]  /*11c50*/  SYNCS.PHASECHK.TRANS64.TRYWAIT P0, [R3+URZ+0x38840], R2 ;  /* 0x03884002030075a7 */ /* 0x0044e4000800017f */
[----:B---3--:R-:W-:Y:S05]  /*11c60*/  @!P0 NANOSLEEP.SYNCS 0x989680 ;  /* 0x009896800000895d */ /* 0x008fea0003900000 */
[----:B------:R-:W3:Y:S02]  /*11c70*/  @!P0 SYNCS.PHASECHK.TRANS64 P0, [R3+URZ+0x38840], R2 ;  /* 0x03884002030085a7 */ /* 0x000ee4000800007f */
[----:B---3--:R-:W-:Y:S05]  /*11c80*/  @!P0 BRA `(.L_x_60) ;  /* 0xfffffffc00f08947 */ /* 0x008fea000383ffff */
[----:B------:R-:W-:Y:S05]  /*11c90*/  BRA `(.L_x_164) ;  /* 0xffffffc000047947 */ /* 0x000fea000383ffff */
.L_x_68:
[----:B0-----:R0:W1:Y:S02]  /*11ca0*/  SYNCS.PHASECHK.TRANS64.TRYWAIT P0, [R3+URZ+0x60], R2 ;  /* 0x00006002030075a7 */ /* 0x001064000800017f */
[----:B-1----:R-:W-:Y:S05]  /*11cb0*/  @!P0 NANOSLEEP.SYNCS 0x989680 ;  /* 0x009896800000895d */ /* 0x002fea0003900000 */
[----:B------:R-:W1:Y:S02]  /*11cc0*/  @!P0 SYNCS.PHASECHK.TRANS64 P0, [R3+URZ+0x60], R2 ;  /* 0x00006002030085a7 */ /* 0x000e64000800007f */
[----:B-1----:R-:W-:Y:S05]  /*11cd0*/  @!P0 BRA `(.L_x_68) ;  /* 0xfffffffc00f08947 */ /* 0x002fea000383ffff */
[----:B------:R-:W-:Y:S05]  /*11ce0*/  BRA `(.L_x_165) ;  /* 0xffffffc400547947 */ /* 0x000fea000383ffff */
.L_x_80:
[----:B--2---:R2:W3:Y:S02]  /*11cf0*/  SYNCS.PHASECHK.TRANS64.TRYWAIT P0, [R3+URZ+0x38840], R2 ;  /* 0x03884002030075a7 */ /* 0x0044e4000800017f */
[----:B---3--:R-:W-:Y:S05]  /*11d00*/  @!P0 NANOSLEEP.SYNCS 0x989680 ;  /* 0x009896800000895d */ /* 0x008fea0003900000 */
[----:B------:R-:W3:Y:S02]  /*11d10*/  @!P0 SYNCS.PHASECHK.TRANS64 P0, [R3+URZ+0x38840], R2 ;  /* 0x03884002030085a7 */ /* 0x000ee4000800007f */
[----:B---3--:R-:W-:Y:S05]  /*11d20*/  @!P0 BRA `(.L_x_80) ;  /* 0xfffffffc00f08947 */ /* 0x008fea000383ffff */
[----:B------:R-:W-:Y:S05]  /*11d30*/  BRA `(.L_x_166) ;  /* 0xffffffcc00547947 */ /* 0x000fea000383ffff */
.L_x_88:
[----:B0-----:R0:W1:Y:S02]  /*11d40*/  SYNCS.PHASECHK.TRANS64.TRYWAIT P0, [R5+URZ+0x60], R2 ;  /* 0x00006002050075a7 */ /* 0x001064000800017f */
[----:B-1----:R-:W-:Y:S05]  /*11d50*/  @!P0 NANOSLEEP.SYNCS 0x989680 ;  /* 0x009896800000895d */ /* 0x002fea0003900000 */
[----:B------:R-:W1:Y:S02]  /*11d60*/  @!P0 SYNCS.PHASECHK.TRANS64 P0, [R5+URZ+0x60], R2 ;  /* 0x00006002050085a7 */ /* 0x000e64000800007f */
[----:B-1----:R-:W-:Y:S05]  /*11d70*/  @!P0 BRA `(.L_x_88) ;  /* 0xfffffffc00f08947 */ /* 0x002fea000383ffff */
[----:B------:R-:W-:Y:S05]  /*11d80*/  BRA `(.L_x_167) ;  /* 0xffffffd000a47947 */ /* 0x000fea000383ffff */
.L_x_99:
[----:B---3--:R3:W4:Y:S02]  /*11d90*/  SYNCS.PHASECHK.TRANS64.TRYWAIT P0, [R2+URZ+0x38840], R3 ;  /* 0x03884003020075a7 */ /* 0x008724000800017f */
[----:B----4-:R-:W-:Y:S05]  /*11da0*/  @!P0 NANOSLEEP.SYNCS 0x989680 ;  /* 0x009896800000895d */ /* 0x010fea0003900000 */
[----:B------:R-:W4:Y:S02]  /*11db0*/  @!P0 SYNCS.PHASECHK.TRANS64 P0, [R2+URZ+0x38840], R3 ;  /* 0x03884003020085a7 */ /* 0x000f24000800007f */
[----:B----4-:R-:W-:Y:S05]  /*11dc0*/  @!P0 BRA `(.L_x_99) ;  /* 0xfffffffc00f08947 */ /* 0x010fea000383ffff */
[----:B------:R-:W-:Y:S05]  /*11dd0*/  BRA `(.L_x_168) ;  /* 0xffffffd800747947 */ /* 0x000fea000383ffff */
.L_x_107:
[----:B0-----:R0:W1:Y:S02]  /*11de0*/  SYNCS.PHASECHK.TRANS64.TRYWAIT P0, [R5+URZ+0x60], R7 ;  /* 0x00006007050075a7 */ /* 0x001064000800017f */
[----:B-1----:R-:W-:Y:S05]  /*11df0*/  @!P0 NANOSLEEP.SYNCS 0x989680 ;  /* 0x009896800000895d */ /* 0x002fea0003900000 */
[----:B------:R-:W1:Y:S02]  /*11e00*/  @!P0 SYNCS.PHASECHK.TRANS64 P0, [R5+URZ+0x60], R7 ;  /* 0x00006007050085a7 */ /* 0x000e64000800007f */
[----:B-1----:R-:W-:Y:S05]  /*11e10*/  @!P0 BRA `(.L_x_107) ;  /* 0xfffffffc00f08947 */ /* 0x002fea000383ffff */
[----:B------:R-:W-:Y:S05]  /*11e20*/  BRA `(.L_x_169) ;  /* 0xffffffdc00c47947 */ /* 0x000fea000383ffff */
.L_x_118:
[----:B0-----:R0:W2:Y:S02]  /*11e30*/  SYNCS.PHASECHK.TRANS64.TRYWAIT P0, [R2+URZ+0x38860], R3 ;  /* 0x03886003020075a7 */ /* 0x0010a4000800017f */
[----:B--2---:R-:W-:Y:S05]  /*11e40*/  @!P0 NANOSLEEP.SYNCS 0x989680 ;  /* 0x009896800000895d */ /* 0x004fea0003900000 */
[----:B------:R-:W2:Y:S02]  /*11e50*/  @!P0 SYNCS.PHASECHK.TRANS64 P0, [R2+URZ+0x38860], R3 ;  /* 0x03886003020085a7 */ /* 0x000ea4000800007f */
[----:B--2---:R-:W-:Y:S05]  /*11e60*/  @!P0 BRA `(.L_x_118) ;  /* 0xfffffffc00f08947 */ /* 0x004fea000383ffff */
[----:B------:R-:W-:Y:S05]  /*11e70*/  BRA `(.L_x_170) ;  /* 0xffffffe4003c7947 */ /* 0x000fea000383ffff */
.L_x_127:
[----:B0-----:R0:W1:Y:S02]  /*11e80*/  SYNCS.PHASECHK.TRANS64.TRYWAIT P0, [R0+URZ+0x38820], R3 ;  /* 0x03882003000075a7 */ /* 0x001064000800017f */
[----:B-1----:R-:W-:Y:S05]  /*11e90*/  @!P0 NANOSLEEP.SYNCS 0x989680 ;  /* 0x009896800000895d */ /* 0x002fea0003900000 */
[----:B------:R-:W1:Y:S02]  /*11ea0*/  @!P0 SYNCS.PHASECHK.TRANS64 P0, [R0+URZ+0x38820], R3 ;  /* 0x03882003000085a7 */ /* 0x000e64000800007f */
[----:B-1----:R-:W-:Y:S05]  /*11eb0*/  @!P0 BRA `(.L_x_127) ;  /* 0xfffffffc00f08947 */ /* 0x002fea000383ffff */
[----:B------:R-:W-:Y:S05]  /*11ec0*/  BRA `(.L_x_171) ;  /* 0xffffffe800c07947 */ /* 0x000fea000383ffff */
.L_x_128:
[----:B------:R-:W1:Y:S01]  /*11ed0*/  S2R R2, SR_TID.X ;  /* 0x0000000000027919 */ /* 0x000e620000002100 */
        /* <DEDUP_REMOVED lines=10> */
.L_x_173:
[----:B------:R-:W-:Y:S05]  /*11f80*/  BSYNC B0 ;  /* 0x0000000000007941 */ /* 0x000fea0003800000 */
.L_x_172:
[----:B------:R-:W-:Y:S05]  /*11f90*/  BRA `(.L_x_174) ;  /* 0xffffffe800a87947 */ /* 0x000fea000383ffff */
.L_x_131:
[----:B------:R-:W-:Y:S01]  /*11fa0*/  BSSY B1, `(.L_x_175) ;  /* 0x0000006000017945 */ /* 0x000fe20003800000 */
[----:B------:R-:W-:-:S07]  /*11fb0*/  IMAD.MOV.U32 R15, RZ, RZ, -0x1 ;  /* 0xffffffffff0f7424 */ /* 0x000fce00078e00ff */
[----:B01----:R-:W-:Y:S05]  /*11fc0*/  WARPSYNC.COLLECTIVE R15, `(.L_x_176) ;  /* 0x000000000f0c7348 */ /* 0x003fea0003c00000 */
[----:B------:R-:W-:Y:S02]  /*11fd0*/  ELECT P6, UR62, PT ;  /* 0x00000000003e782f */ /* 0x000fe400038c0000 */
[----:B------:R-:W-:Y:S01]  /*11fe0*/  MOV R14, UR62 ;  /* 0x0000003e000e7c02 */ /* 0x000fe20008000f00 */
[----:B01----:R-:W-:Y:S10]  /*11ff0*/  ENDCOLLECTIVE ;  /* 0x000000000000791b */ /* 0x003ff40003800000 */
.L_x_176:
[----:B------:R-:W-:Y:S05]  /*12000*/  BSYNC B1 ;  /* 0x0000000000017941 */ /* 0x000fea0003800000 */
.L_x_175:
[----:B------:R-:W-:Y:S05]  /*12010*/  BRA `(.L_x_177) ;  /* 0xffffffe800a07947 */ /* 0x000fea000383ffff */
.L_x_133:
[----:B0-----:R0:W1:Y:S02]  /*12020*/  SYNCS.PHASECHK.TRANS64.TRYWAIT P0, [R6+URZ], R5 ;  /* 0x00000005060075a7 */ /* 0x001064000800017f */
[----:B-1----:R-:W-:Y:S05]  /*12030*/  @!P0 NANOSLEEP.SYNCS 0x989680 ;  /* 0x009896800000895d */ /* 0x002fea0003900000 */
[----:B------:R-:W1:Y:S02]  /*12040*/  @!P0 SYNCS.PHASECHK.TRANS64 P0, [R6+URZ], R5 ;  /* 0x00000005060085a7 */ /* 0x000e64000800007f */
[----:B-1----:R-:W-:Y:S05]  /*12050*/  @!P0 BRA `(.L_x_133) ;  /* 0xfffffffc00f08947 */ /* 0x002fea000383ffff */
[----:B------:R-:W-:Y:S05]  /*12060*/  BRA `(.L_x_178) ;  /* 0xffffffe800e07947 */ /* 0x000fea000383ffff */
.L_x_134:
[----:B-1----:R1:W2:Y:S02]  /*12070*/  SYNCS.PHASECHK.TRANS64.TRYWAIT P0, [R3+URZ], R2 ;  /* 0x00000002030075a7 */ /* 0x0022a4000800017f */
[----:B--2---:R-:W-:Y:S05]  /*12080*/  @!P0 NANOSLEEP.SYNCS 0x989680 ;  /* 0x009896800000895d */ /* 0x004fea0003900000 */
[----:B------:R-:W2:Y:S02]  /*12090*/  @!P0 SYNCS.PHASECHK.TRANS64 P0, [R3+URZ], R2 ;  /* 0x00000002030085a7 */ /* 0x000ea4000800007f */
[----:B--2---:R-:W-:Y:S05]  /*120a0*/  @!P0 BRA `(.L_x_134) ;  /* 0xfffffffc00f08947 */ /* 0x004fea000383ffff */
[----:B------:R-:W-:Y:S05]  /*120b0*/  BRA `(.L_x_179) ;  /* 0xffffffe800d47947 */ /* 0x000fea000383ffff */
.L_x_136:
[----:B-1----:R1:W2:Y:S02]  /*120c0*/  SYNCS.PHASECHK.TRANS64.TRYWAIT P0, [R18+URZ], R5 ;  /* 0x00000005120075a7 */ /* 0x0022a4000800017f */
[----:B--2---:R-:W-:Y:S05]  /*120d0*/  @!P0 NANOSLEEP.SYNCS 0x989680 ;  /* 0x009896800000895d */ /* 0x004fea0003900000 */
[----:B------:R-:W2:Y:S02]  /*120e0*/  @!P0 SYNCS.PHASECHK.TRANS64 P0, [R18+URZ], R5 ;  /* 0x00000005120085a7 */ /* 0x000ea4000800007f */
[----:B--2---:R-:W-:Y:S05]  /*120f0*/  @!P0 BRA `(.L_x_136) ;  /* 0xfffffffc00f08947 */ /* 0x004fea000383ffff */
[----:B------:R-:W-:Y:S05]  /*12100*/  BRA `(.L_x_180) ;  /* 0xffffffe800d87947 */ /* 0x000fea000383ffff */
.L_x_181:
[----:B------:R-:W-:-:S00]  /*12110*/  BRA `(.L_x_181) ;  /* 0xfffffffc00fc7947 */ /* 0x000fc0000383ffff */
[----:B------:R-:W-:-:S00]  /*12120*/  NOP ;  /* 0x0000000000007918 */ /* 0x000fc00000000000 */
        /* <DEDUP_REMOVED lines=13> */
.L_x_15293:


//--------------------- .text._ZN7cutlass13device_kernelIN5flash11enable_sm90INS1_16FlashAttnFwdSm90INS1_25CollectiveMainloopFwdSm90ILi2EN4cute5tupleIJNS5_1CILi2EEENS7_ILi1EEES9_EEENS6_IJNS7_ILi128EEENS7_ILi80EEENS7_ILi256EEEEEELi256ENS_10bfloat16_tEfNS_4arch4Sm90ELb0ELb0ELb0ELb0ELb0ELb0ELb0ELb1ELb1ELb1ELb0ELb0EEENS1_21CollectiveEpilogueFwdINS6_IJSB_SD_SC_EEESA_SF_SH_Li256ELb0ELb1ELb0ELb0EEENS1_29StaticPersistentTileSchedulerILb0EEEEEEEEEvNT_6ParamsE --------------------------
	.section	.text._ZN7cutlass13device_kernelIN5flash11enable_sm90INS1_16FlashAttnFwdSm90INS1_25CollectiveMainloopFwdSm90ILi2EN4cute5tupleIJNS5_1CILi2EEENS7_ILi1EEES9_EEENS6_IJNS7_ILi128EEENS7_ILi80EEENS7_ILi256EEEEEELi256ENS_10bfloat16_tEfNS_4arch4Sm90ELb0ELb0ELb0ELb0ELb0ELb0ELb0ELb1ELb1ELb1ELb0ELb0EEENS1_21CollectiveEpilogueFwdINS6_IJSB_SD_SC_EEESA_SF_SH_Li256ELb0ELb1ELb0ELb0EEENS1_29StaticPersistentTileSchedulerILb0EEEEEEEEEvNT_6ParamsE,"ax",@progbits
	.align	128
.text._ZN7cutlass13device_kernelIN5flash11enable_sm90INS1_16FlashAttnFwdSm90INS1_25CollectiveMainloopFwdSm90ILi2EN4cute5tupleIJNS5_1CILi2EEENS7_ILi1EEES9_EEENS6_IJNS7_ILi128EEENS7_ILi80EEENS7_ILi256EEEEEELi256ENS_10bfloat16_tEfNS_4arch4Sm90ELb0ELb0ELb0ELb0ELb0ELb0ELb0ELb1ELb1ELb1ELb0ELb0EEENS1_21CollectiveEpilogueFwdINS6_IJSB_SD_SC_EEESA_SF_SH_Li256ELb0ELb1ELb0ELb0EEENS1_29StaticPersistentTileSchedulerILb0EEEEEEEEEvNT_6ParamsE:
        .type           _ZN7cutlass13device_kernelIN5flash11enable_sm90INS1_16FlashAttnFwdSm90INS1_25CollectiveMainloopFwdSm90ILi2EN4cute5tupleIJNS5_1CILi2EEENS7_ILi1EEES9_EEENS6_IJNS7_ILi128EEENS7_ILi80EEENS7_ILi256EEEEEELi256ENS_10bfloat16_tEfNS_4arch4Sm90ELb0ELb0ELb0ELb0ELb0ELb0ELb0ELb1ELb1ELb1ELb0ELb0EEENS1_21CollectiveEpilogueFwdINS6_IJSB_SD_SC_EEESA_SF_SH_Li256ELb0ELb1ELb0ELb0EEENS1_29StaticPersistentTileSchedulerILb0EEEEEEEEEvNT_6ParamsE,@function
        .size           _ZN7cutlass13device_kernelIN5flash11enable_sm90INS1_16FlashAttnFwdSm90INS1_25CollectiveMainloopFwdSm90ILi2EN4cute5tupleIJNS5_1CILi2EEENS7_ILi1EEES9_EEENS6_IJNS7_ILi128EEENS7_ILi80EEENS7_ILi256EEEEEELi256ENS_10bfloat16_tEfNS_4arch4Sm90ELb0ELb0ELb0ELb0ELb0ELb0ELb0ELb1ELb1ELb1ELb0ELb0EEENS1_21CollectiveEpilogueFwdINS6_IJSB_SD_SC_EEESA_SF_SH_Li256ELb0ELb1ELb0ELb0EEENS1_29StaticPersistentTileSchedulerILb0EEEEEEEEEvNT_6ParamsE,(.L_x_15294 - _ZN7cutlass13device_kernelIN5flash11enable_sm90INS1_16FlashAttnFwdSm90INS1_25CollectiveMainloopFwdSm90ILi2EN4cute5tupleIJNS5_1CILi2EEENS7_ILi1EEES9_EEENS6_IJNS7_ILi128EEENS7_ILi80EEENS7_ILi256EEEEEELi256ENS_10bfloat16_tEfNS_4arch4Sm90ELb0ELb0ELb0ELb0ELb0ELb0ELb0ELb1ELb1ELb1ELb0ELb0EEENS1_21CollectiveEpilogueFwdINS6_IJSB_SD_SC_EEESA_SF_SH_Li256ELb0ELb1ELb0ELb0EEENS1_29StaticPersistentTileSchedulerILb0EEEEEEEEEvNT_6ParamsE)
        .other          _ZN7cutlass13device_kernelIN5flash11enable_sm90INS1_16FlashAttnFwdSm90INS1_25CollectiveMainloopFwdSm90ILi2EN4cute5tupleIJNS5_1CILi2EEENS7_ILi1EEES9_EEENS6_IJNS7_ILi128EEENS7_ILi80EEENS7_ILi256EEEEEELi256ENS_10bfloat16_tEfNS_4arch4Sm90ELb0ELb0ELb0ELb0ELb0ELb0ELb0ELb1ELb1ELb1ELb0ELb0EEENS1_21CollectiveEpilogueFwdINS6_IJSB_SD_SC_EEESA_SF_SH_Li256ELb0ELb1ELb0ELb0EEENS1_29StaticPersistentTileSchedulerILb0EEEEEEEEEvNT_6ParamsE,@"STO_CUDA_ENTRY STV_DEFAULT"
_ZN7cutlass13device_kernelIN5flash11enable_sm90INS1_16FlashAttnFwdSm90INS1_25CollectiveMainloopFwdSm90ILi2EN4cute5tupleIJNS5_1CILi2EEENS7_ILi1EEES9_EEENS6_IJNS7_ILi128EEENS7_ILi80EEENS7_ILi256EEEEEELi256ENS_10bfloat16_tEfNS_4arch4Sm90ELb0ELb0ELb0ELb0ELb0ELb0ELb0ELb1ELb1ELb1ELb0ELb0EEENS1_21CollectiveEpilogueFwdINS6_IJSB_SD_SC_EEESA_SF_SH_Li256ELb0ELb1ELb0ELb0EEENS1_29StaticPersistentTileSchedulerILb0EEEEEEEEEvNT_6ParamsE:
        /* <DEDUP_REMOVED lines=18> */
.L_x_183:
[----:B------:R-:W-:Y:S05]  /*0120*/  BSYNC B0 ;  /* 0x0000000000007941 */ /* 0x000fea0003800000 */
.L_x_182:
        /* <DEDUP_REMOVED lines=41> */
.L_x_184:
[----:B0-----:R-:W0:Y:S01]  /*03c0*/  S2UR UR4, SR_CTAID.Y ;  /* 0x00000000000479c3 */ /* 0x001e220000002600 */
[----:B------:R-:W3:Y:S01]  /*03d0*/  SHFL.IDX PT, R8, R2, RZ, 0x1f ;  /* 0x00001fff02087589 */ /* 0x000ee200000e0000 */
[----:B------:R-:W-:Y:S01]  /*03e0*/  ULDC UR5, c[0x0][0x154] ;  /* 0x0000550000057ab9 */ /* 0x000fe20000000800 */
[----:B------:R-:W-:-:S05]  /*03f0*/  NOP ;  /* 0x0000000000007918 */ /* 0x000fca0000000000 */
[----:B------:R-:W5:Y:S08]  /*0400*/  S2UR UR6, SR_CTAID.X ;  /* 0x00000000000679c3 */ /* 0x000f700000002500 */
[----:B------:R-:W1:Y:S01]  /*0410*/  LDC R7, c[0x0][0x148] ;  /* 0x00005200ff077b82 */ /* 0x000e620000000800 */
[----:B0-----:R-:W-:Y:S02]  /*0420*/  I2FP.F32.U32 R3, UR4 ;  /* 0x0000000400037c45 */ /* 0x001fe40008201000 */
[----:B---3--:R-:W-:-:S03]  /*0430*/  ISETP.NE.AND P0, PT, R8, RZ, PT ;  /* 0x000000ff0800720c */ /* 0x008fc60003f05270 */
[----:B------:R-:W-:Y:S01]  /*0440*/  FMUL R6, R3, UR5 ;  /* 0x0000000503067c20 */ /* 0x000fe20008400000 */
[----:B------:R-:W-:Y:S02]  /*0450*/  SHF.R.S32.HI R3, RZ, 0x1f, R0 ;  /* 0x0000001fff037819 */ /* 0x000fe40000011400 */
[----:B-----5:R-:W-:Y:S02]  /*0460*/  I2FP.F32.U32 R5, UR6 ;  /* 0x0000000600057c45 */ /* 0x020fe40008201000 */
[----:B------:R-:W-:Y:S01]  /*0470*/  LEA.HI R3, R3, R0, RZ, 0x7 ;  /* 0x0000000003037211 */ /* 0x000fe200078f38ff */
[----:B------:R-:W0:Y:S02]  /*0480*/  F2I.U32.TRUNC.NTZ R6, R6 ;  /* 0x0000000600067305 */ /* 0x000e24000020f000 */
[----:B0-----:R-:W-:-:S04]  /*0490*/  IMAD.MOV R12, RZ, RZ, -R6 ;  /* 0x000000ffff0c7224 */ /* 0x001fc800078e0a06 */
[----:B-1----:R-:W-:Y:S01]  /*04a0*/  IMAD R12, R7, R12, UR4 ;  /* 0x00000004070c7e24 */ /* 0x002fe2000f8e020c */
[----:B------:R-:W-:Y:S02]  /*04b0*/  ULDC UR4, c[0x0][0x150] ;  /* 0x0000540000047ab9 */ /* 0x000fe40000000800 */
[----:B------:R-:W-:Y:S01]  /*04c0*/  FMUL R10, R5, UR4 ;  /* 0x00000004050a7c20 */ /* 0x000fe20008400000 */
[----:B------:R-:W-:Y:S06]  /*04d0*/  @P0 BRA `(.L_x_185) ;  /* 0x0000000000480947 */ /* 0x000fec0003800000 */
[----:B------:R-:W0:Y:S01]  /*04e0*/  S2UR UR5, SR_CgaCtaId ;  /* 0x00000000000579c3 */ /* 0x000e220000008800 */
        /* <DEDUP_REMOVED lines=12> */
[----:B0-----:R0:W1:Y:S08]  /*05b0*/  SYNCS.EXCH.64 URZ, [UR8+0x38850], UR4 ;  /* 0x03885004083f75b2 */ /* 0x0010700008000100 */
[----:B------:R0:W3:Y:S01]  /*05c0*/  SYNCS.EXCH.64 URZ, [UR8+0x38860], UR6 ;  /* 0x03886006083f75b2 */ /* 0x0000e20008000100 */
[----:B------:R0:W0:Y:S01]  /*05d0*/  SYNCS.EXCH.64 URZ, [UR8+0x38858], UR4 ;  /* 0x03885804083f75b2 */ /* 0x0000220008000100 */
[----:B------:R0:W0:Y:S01]  /*05e0*/  SYNCS.EXCH.64 URZ, [UR8+0x38868], UR6 ;  /* 0x03886806083f75b2 */ /* 0x0000220008000100 */
[----:B------:R-:W-:Y:S01]  /*05f0*/  NOP ;  /* 0x0000000000007918 */ /* 0x000fe20000000000 */
.L_x_185:
[----:B------:R-:W5:Y:S01]  /*0600*/  SHFL.IDX PT, R7, R2, RZ, 0x1f ;  /* 0x00001fff02077589 */ /* 0x000f6200000e0000 */
[----:B------:R-:W-:Y:S01]  /*0610*/  LOP3.LUT R3, R3, 0xffffff80, RZ, 0xc0, !PT ;  /* 0xffffff8003037812 */ /* 0x000fe200078ec0ff */
[----:B------:R-:W0:Y:S01]  /*0620*/  LDC R11, c[0x0][0x144] ;  /* 0x00005100ff0b7b82 */ /* 0x000e220000000800 */
[----:B------:R-:W0:Y:S01]  /*0630*/  F2I.U32.TRUNC.NTZ R10, R10 ;  /* 0x0000000a000a7305 */ /* 0x000e22000020f000 */
[----:B------:R-:W-:Y:S01]  /*0640*/  SHF.R.S32.HI R9, RZ, 0x1f, R8 ;  /* 0x0000001fff097819 */ /* 0x000fe20000011408 */
[----:B------:R-:W-:Y:S01]  /*0650*/  NOP ;  /* 0x0000000000007918 */ /* 0x000fe20000000000 */
[----:B------:R-:W-:-:S05]  /*0660*/  IMAD.IADD R3, R0, 0x1, -R3 ;  /* 0x0000000100037824 */ /* 0x000fca00078e0a03 */
[----:B------:R-:W-:-:S04]  /*0670*/  SHF.R.S32.HI R6, RZ, 0x1f, R3 ;  /* 0x0000001fff067819 */ /* 0x000fc80000011403 */
[----:B------:R-:W-:-:S04]  /*0680*/  LEA.HI R6, R6, R3, RZ, 0x3 ;  /* 0x0000000306067211 */ /* 0x000fc800078f18ff */
[--C-:B------:R-:W-:Y:S02]  /*0690*/  SHF.R.S32.HI R5, RZ, 0x3, R6.reuse ;  /* 0x00000003ff057819 */ /* 0x100fe40000011406 */
[----:B------:R-:W-:Y:S02]  /*06a0*/  SHF.R.S32.HI R6, RZ, 0x1f, R6 ;  /* 0x0000001fff067819 */ /* 0x000fe40000011406 */
[----:B-----5:R-:W-:Y:S02]  /*06b0*/  ISETP.NE.AND P0, PT, R7, RZ, PT ;  /* 0x000000ff0700720c */ /* 0x020fe40003f05270 */
[----:B------:R-:W-:Y:S02]  /*06c0*/  LEA.HI R6, R6, R5, RZ, 0x2 ;  /* 0x0000000506067211 */ /* 0x000fe400078f10ff */
[----:B------:R-:W-:Y:S02]  /*06d0*/  SHF.R.S32.HI R7, RZ, 0x1f, R4 ;  /* 0x0000001fff077819 */ /* 0x000fe40000011404 */
[----:B------:R-:W-:-:S02]  /*06e0*/  LOP3.LUT R6, R6, 0xfffffffc, RZ, 0xc0, !PT ;  /* 0xfffffffc06067812 */ /* 0x000fc400078ec0ff */
[----:B------:R-:W-:-:S05]  /*06f0*/  LEA.HI R7, R7, R4, RZ, 0x2 ;  /* 0x0000000407077211 */ /* 0x000fca00078f10ff */
[----:B------:R-:W-:Y:S05]  /*0700*/  @P0 BRA `(.L_x_186) ;  /* 0x0000000000480947 */ /* 0x000fea0003800000 */
[----:B0-----:R-:W0:Y:S01]  /*0710*/  S2UR UR5, SR_CgaCtaId ;  /* 0x00000000000579c3 */ /* 0x001e220000008800 */
[----:B------:R-:W-:Y:S01]  /*0720*/  UMOV UR4, 0x400 ;  /* 0x0000040000047882 */ /* 0x000fe20000000000 */
[----:B------:R-:W-:Y:S01]  /*0730*/  UMOV UR6, 0x1 ;  /* 0x0000000100067882 */ /* 0x000fe20000000000 */
[----:B------:R-:W-:Y:S01]  /*0740*/  UMOV UR9, 0x2 ;  /* 0x0000000200097882 */ /* 0x000fe20000000000 */
[----:B------:R-:W-:-:S04]  /*0750*/  UIADD3 UR6, -UR6, 0x100000, URZ ;  /* 0x0010000006067890 */ /* 0x000fc8000fffe13f */
[----:B------:R-:W-:Y:S02]  /*0760*/  USHF.L.U32 UR7, UR6, 0xb, URZ ;  /* 0x0000000b06077899 */ /* 0x000fe4000800063f */
[----:B------:R-:W-:Y:S01]  /*0770*/  USHF.L.U32 UR6, UR6, 0x1, URZ ;  /* 0x0000000106067899 */ /* 0x000fe2000800063f */
[----:B------:R-:W-:Y:S01]  /*0780*/  ELECT P0, URZ, PT ;  /* 0x00000000003f782f */ /* 0x000fe20003800000 */
[----:B0-----:R-:W-:Y:S02]  /*0790*/  ULEA UR8, UR5, UR4, 0x18 ;  /* 0x0000000405087291 */ /* 0x001fe4000f8ec03f */
[----:B------:R-:W-:-:S04]  /*07a0*/  UIADD3 UR4, -UR9, 0x100000, URZ ;  /* 0x0010000009047890 */ /* 0x000fc8000fffe13f */
[----:B------:R-:W-:Y:S02]  /*07b0*/  USHF.L.U32 UR5, UR4, 0xb, URZ ;  /* 0x0000000b04057899 */ /* 0x000fe4000800063f */
[----:B------:R-:W-:Y:S01]  /*07c0*/  USHF.L.U32 UR4, UR4, 0x1, URZ ;  /* 0x0000000104047899 */ /* 0x000fe2000800063f */
[----:B------:R-:W0:Y:S03]  /*07d0*/  FENCE.VIEW.ASYNC.S ;  /* 0x00000000000073c6 */ /* 0x000e260000000000 */
[----:B0-----:R0:W0:Y:S08]  /*07e0*/  SYNCS.EXCH.64 URZ, [UR8+0x38870], UR6 ;  /* 0x03887006083f75b2 */ /* 0x0010300008000100 */
[----:B------:R0:W0:Y:S01]  /*07f0*/  SYNCS.EXCH.64 URZ, [UR8+0x38880], UR4 ;  /* 0x03888004083f75b2 */ /* 0x0000220008000100 */
[----:B------:R0:W0:Y:S01]  /*0800*/  SYNCS.EXCH.64 URZ, [UR8+0x38878], UR6 ;  /* 0x03887806083f75b2 */ /* 0x0000220008000100 */
[----:B------:R0:W0:Y:S01]  /*0810*/  SYNCS.EXCH.64 URZ, [UR8+0x38888], UR4 ;  /* 0x03888804083f75b2 */ /* 0x0000220008000100 */
[----:B------:R-:W-:Y:S01]  /*0820*/  NOP ;  /* 0x0000000000007918 */ /* 0x000fe20000000000 */
.L_x_186:
[----:B------:R-:W5:Y:S01]  /*0830*/  SHFL.IDX PT, R13, R2, RZ, 0x1f ;  /* 0x00001fff020d7589 */ /* 0x000f6200000e0000 */
[----:B0-----:R-:W0:Y:S01]  /*0840*/  S2UR UR4, SR_CTAID.X ;  /* 0x00000000000479c3 */ /* 0x001e220000002500 */
[----:B------:R-:W-:Y:S01]  /*0850*/  LOP3.LUT R7, R7, 0x3ffffffc, RZ, 0xc0, !PT ;  /* 0x3ffffffc07077812 */ /* 0x000fe200078ec0ff */
[----:B------:R-:W-:Y:S01]  /*0860*/  IMAD.IADD R6, R5, 0x1, -R6 ;  /* 0x0000000105067824 */ /* 0x000fe200078e0a06 */
[----:B------:R-:W-:Y:S01]  /*0870*/  LEA.HI R9, R9, R8, RZ, 0x2 ;  /* 0x0000000809097211 */ /* 0x000fe200078f10ff */
[----:B------:R-:W-:Y:S01]  /*0880*/  IMAD.MOV R10, RZ, RZ, -R10 ;  /* 0x000000ffff0a7224 */ /* 0x000fe200078e0a0a */
[----:B------:R-:W-:Y:S01]  /*0890*/  NOP ;  /* 0x0000000000007918 */ /* 0x000fe20000000000 */
[----:B------:R-:W-:Y:S01]  /*08a0*/  IMAD.IADD R7, R4, 0x1, -R7 ;  /* 0x0000000104077824 */ /* 0x000fe200078e0a07 */
[----:B------:R-:W-:-:S03]  /*08b0*/  LOP3.LUT R9, R9, 0x3ffffffc, RZ, 0xc0, !PT ;  /* 0x3ffffffc09097812 */ /* 0x000fc600078ec0ff */
[--C-:B------:R-:W-:Y:S02]  /*08c0*/  IMAD R7, R7, 0x4, R6.reuse ;  /* 0x0000000407077824 */ /* 0x100fe400078e0206 */
[----:B------:R-:W-:Y:S02]  /*08d0*/  IMAD.IADD R9, R8, 0x1, -R9 ;  /* 0x0000000108097824 */ /* 0x000fe400078e0a09 */
[----:B------:R-:W1:Y:S01]  /*08e0*/  LDC R8, c[0x0][0x140] ;  /* 0x00005000ff087b82 */ /* 0x000e620000000800 */
[----:B------:R-:W-:Y:S01]  /*08f0*/  LEA.HI R4, R7, R7, RZ, 0x1 ;  /* 0x0000000707047211 */ /* 0x000fe200078f08ff */
[----:B------:R-:W-:-:S03]  /*0900*/  IMAD R9, R9, 0x4, R6 ;  /* 0x0000000409097824 */ /* 0x000fc600078e0206 */
[----:B------:R-:W-:Y:S02]  /*0910*/  LOP3.LUT R4, R4, 0xfffffffe, RZ, 0xc0, !PT ;  /* 0xfffffffe04047812 */ /* 0x000fe400078ec0ff */
[----:B------:R-:W-:Y:S02]  /*0920*/  LEA.HI R5, R9, R9, RZ, 0x1 ;  /* 0x0000000909057211 */ /* 0x000fe400078f08ff */
[----:B-----5:R-:W-:Y:S01]  /*0930*/  ISETP.NE.AND P0, PT, R13, RZ, PT ;  /* 0x000000ff0d00720c */ /* 0x020fe20003f05270 */
[----:B0-----:R-:W-:Y:S02]  /*0940*/  IMAD R11, R11, R10, UR4 ;  /* 0x000000040b0b7e24 */ /* 0x001fe4000f8e020a */
[----:B------:R-:W-:-:S05]  /*0950*/  IMAD.IADD R4, R7, 0x1, -R4 ;  /* 0x0000000107047824 */ /* 0x000fca00078e0a04 */
[----:B------:R-:W-:Y:S02]  /*0960*/  ISETP.NE.AND P5, PT, R4, R11, PT ;  /* 0x0000000b0400720c */ /* 0x000fe40003fa5270 */
[----:B------:R-:W-:-:S05]  /*0970*/  LOP3.LUT R4, R5, 0xfffffffe, RZ, 0xc0, !PT ;  /* 0xfffffffe05047812 */ /* 0x000fca00078ec0ff */
[----:B------:R-:W-:Y:S01]  /*0980*/  IMAD.IADD R4, R9, 0x1, -R4 ;  /* 0x0000000109047824 */ /* 0x000fe200078e0a04 */
        /* <DEDUP_REMOVED lines=19> */
.L_x_187:
[----:B------:R-:W5:Y:S01]  /*0ac0*/  SHFL.IDX PT, R6, R2, RZ, 0x1f ;  /* 0x00001fff02067589 */ /* 0x000f6200000e0000 */
[----:B------:R-:W-:Y:S01]  /*0ad0*/  ISETP.NE.AND P2, PT, R4, R11, PT ;  /* 0x0000000b0400720c */ /* 0x000fe20003f45270 */
[----:B------:R-:W-:Y:S01]  /*0ae0*/  IMAD.SHL.U32 R4, R7, 0x4, RZ ;  /* 0x0000000407047824 */ /* 0x000fe200078e00ff */
[----:B------:R-:W-:Y:S01]  /*0af0*/  LOP3.LUT P0, RZ, R3, 0x7, RZ, 0xc0, !PT ;  /* 0x0000000703ff7812 */ /* 0x000fe2000780c0ff */
[----:B------:R-:W-:Y:S01]  /*0b00*/  IMAD.SHL.U32 R22, R9, 0x4, RZ ;  /* 0x0000000409167824 */ /* 0x000fe200078e00ff */
[----:B-1----:R-:W-:Y:S01]  /*0b10*/  ISETP.EQ.U32.AND P1, PT, R8, 0x1, PT ;  /* 0x000000010800780c */ /* 0x002fe20003f22070 */
[----:B------:R-:W-:Y:S01]  /*0b20*/  IMAD.MOV.U32 R19, RZ, RZ, 0x1 ;  /* 0x00000001ff137424 */ /* 0x000fe200078e00ff */
[----:B------:R-:W-:Y:S01]  /*0b30*/  LOP3.LUT R23, R7, 0xc, R4, 0x78, !PT ;  /* 0x0000000c07177812 */ /* 0x000fe200078e7804 */
[----:B------:R-:W-:Y:S01]  /*0b40*/  IMAD.MOV.U32 R18, RZ, RZ, 0x1 ;  /* 0x00000001ff127424 */ /* 0x000fe200078e00ff */
[----:B------:R-:W-:Y:S01]  /*0b50*/  LOP3.LUT R22, R9, 0xc, R22, 0x78, !PT ;  /* 0x0000000c09167812 */ /* 0x000fe200078e7816 */
[----:B------:R-:W-:Y:S01]  /*0b60*/  NOP ;  /* 0x0000000000007918 */ /* 0x000fe20000000000 */
[----:B------:R-:W-:-:S02]  /*0b70*/  @P5 LEA.HI R4, R23, R23, RZ, 0x1 ;  /* 0x0000001717045211 */ /* 0x000fc400078f08ff */
[----:B------:R-:W-:Y:S02]  /*0b80*/  ISETP.LT.U32.AND P4, PT, R23, 0x2, !P0 ;  /* 0x000000021700780c */ /* 0x000fe40004781070 */
[----:B------:R-:W-:Y:S02]  /*0b90*/  @P5 SHF.R.S32.HI R4, RZ, 0x1, R4 ;  /* 0x00000001ff045819 */ /* 0x000fe40000011404 */
[----:B------:R-:W-:Y:S02]  /*0ba0*/  @P2 LEA.HI R5, R22, R22, RZ, 0x1 ;  /* 0x0000001616052211 */ /* 0x000fe400078f08ff */
[----:B------:R-:W-:Y:S02]  /*0bb0*/  @P5 ISETP.NE.AND P6, PT, R4, R12, PT ;  /* 0x0000000c0400520c */ /* 0x000fe40003fc5270 */
[----:B------:R-:W-:Y:S02]  /*0bc0*/  SEL R4, RZ, 0x1, !P4 ;  /* 0x00000001ff047807 */ /* 0x000fe40006000000 */
[----:B------:R-:W-:-:S02]  /*0bd0*/  @P2 SHF.R.S32.HI R5, RZ, 0x1, R5 ;  /* 0x00000001ff052819 */ /* 0x000fc40000011405 */
[----:B-----5:R-:W-:Y:S02]  /*0be0*/  ISETP.NE.AND P4, PT, R6, RZ, PT ;  /* 0x000000ff0600720c */ /* 0x020fe40003f85270 */
[----:B------:R-:W-:Y:S02]  /*0bf0*/  @P2 ISETP.NE.AND P3, PT, R5, R12, PT ;  /* 0x0000000c0500220c */ /* 0x000fe40003f65270 */
[----:B------:R-:W-:Y:S02]  /*0c00*/  @P5 SEL R19, RZ, 0x1, P6 ;  /* 0x00000001ff135807 */ /* 0x000fe40003000000 */
[----:B------:R-:W-:Y:S02]  /*0c10*/  ISETP.LT.U32.AND P0, PT, R22, 0x2, !P0 ;  /* 0x000000021600780c */ /* 0x000fe40004701070 */
[----:B------:R-:W-:Y:S02]  /*0c20*/  LOP3.LUT R19, R19, R4, RZ, 0xc0, !PT ;  /* 0x0000000413137212 */ /* 0x000fe400078ec0ff */
[----:B------:R-:W-:-:S02]  /*0c30*/  SEL R3, RZ, 0x1, !P0 ;  /* 0x00000001ff037807 */ /* 0x000fc40004000000 */
[----:B------:R-:W-:Y:S01]  /*0c40*/  @P2 SEL R18, RZ, 0x1, P3 ;  /* 0x00000001ff122807 */ /* 0x000fe20001800000 */
[----:B------:R-:W-:Y:S06]  /*0c50*/  @P4 BRA `(.L_x_188) ;  /* 0x0000000000484947 */ /* 0x000fec0003800000 */
        /* <DEDUP_REMOVED lines=17> */
[----:B-1----:R-:W-:Y:S01]  /*0d70*/  NOP ;  /* 0x0000000000007918 */ /* 0x002fe20000000000 */
.L_x_188:
[----:B------:R-:W-:Y:S01]  /*0d80*/  LOP3.LUT R18, R18, R3, RZ, 0xc0, !PT ;  /* 0x0000000312127212 */ /* 0x000fe200078ec0ff */
[----:B------:R-:W-:Y:S01]  /*0d90*/  NOP ;  /* 0x0000000000007918 */ /* 0x000fe20000000000 */
[----:B------:R-:W-:Y:S05]  /*0da0*/  @!P1 BRA `(.L_x_189) ;  /* 0x0000000000089947 */ /* 0x000fea0003800000 */
[----:B0-234-:R-:W-:Y:S01]  /*0db0*/  UCGABAR_ARV ;  /* 0x00000000000079c7 */ /* 0x01dfe20008000000 */
[----:B------:R-:W-:Y:S05]  /*0dc0*/  BRA `(.L_x_190) ;  /* 0x0000000000047947 */ /* 0x000fea0003800000 */
.L_x_189:
[----:B0-234-:R-:W-:Y:S01]  /*0dd0*/  NOP ;  /* 0x0000000000007918 */ /* 0x01dfe20000000000 */
.L_x_190:
[----:B------:R-:W-:Y:S05]  /*0de0*/  @!P1 BRA `(.L_x_191) ;  /* 0x00000000000c9947 */ /* 0x000fea0003800000 */
[----:B------:R-:W-:Y:S01]  /*0df0*/  UCGABAR_WAIT ;  /* 0x0000000000007dc7 */ /* 0x000fe20008000000 */
[----:B------:R-:W-:Y:S01]  /*0e00*/  CCTL.IVALL ;  /* 0x00000000ff00798f */ /* 0x000fe20002000000 */
[----:B------:R-:W-:Y:S05]  /*0e10*/  BRA `(.L_x_192) ;  /* 0x0000000000047947 */ /* 0x000fea0003800000 */
.L_x_191:
[----:B------:R-:W-:Y:S06]  /*0e20*/  BAR.SYNC.DEFER_BLOCKING 0x0 ;  /* 0x0000000000007b1d */ /* 0x000fec0000010000 */
.L_x_192:
[----:B------:R-:W-:Y:S01]  /*0e30*/  UMOV UR4, 0x1 ;  /* 0x0000000100047882 */ /* 0x000fe20000000000 */
[----:B------:R-:W-:Y:S01]  /*0e40*/  PLOP3.LUT P0, PT, PT, PT, UP0, 0x80, 0x0 ;  /* 0x000000000000781c */ /* 0x000fe20003f0f008 */
[----:B------:R-:W-:-:S06]  /*0e50*/  USEL UR4, UR4, 0x2, !UP0 ;  /* 0x0000000204047887 */ /* 0x000fcc000c000000 */
[----:B------:R-:W-:-:S05]  /*0e60*/  IMAD.U32 R3, RZ, RZ, UR4 ;  /* 0x00000004ff037e24 */ /* 0x000fca000f8e00ff */
[----:B------:R0:W-:Y:S01]  /*0e70*/  STL [R1+0x30], R3 ;  /* 0x0000300301007387 */ /* 0x0001e20000100800 */
[----:B------:R-:W-:Y:S05]  /*0e80*/  @!P0 BRA `(.L_x_193) ;  /* 0x000000b000508947 */ /* 0x000fea0003800000 */
.L_x_194:
        /* <DEDUP_REMOVED lines=72> */
.L_x_227:
        /* <DEDUP_REMOVED lines=35> */
[----:B------:R-:W-:Y:S01]  /*1540*/  IMAD.U32 R218, RZ, RZ, UR10 ;  /* 0x0000000affda7e24 */ /* 0x000fe2000f8e00ff */
        /* <DEDUP_REMOVED lines=8> */
[----:B--2---:R-:W-:Y:S06]  /*15d0*/  @!P0 BRA `(.L_x_195) ;  /* 0x0000000000408947 */ /* 0x004fec0003800000 */
        /* <DEDUP_REMOVED lines=16> */
.L_x_195:
        /* <DEDUP_REMOVED lines=9> */
.L_x_336:
[----:B------:R-:W-:Y:S05]  /*1770*/  @!P0 BRA `(.L_x_197) ;  /* 0x0000000000048947 */ /* 0x000fea0003800000 */
[----:B------:R-:W-:Y:S01]  /*1780*/  BPT.TRAP 0x1 ;  /* 0x000000040000795c */ /* 0x000fe20000300000 */
.L_x_197:
        /* <DEDUP_REMOVED lines=8> */
.L_x_198:
[----:B-1----:R-:W-:Y:S05]  /*1810*/  @P1 BRA `(.L_x_199) ;  /* 0x0000000000081947 */ /* 0x002fea0003800000 */
[----:B------:R-:W1:Y:S02]  /*1820*/  SYNCS.PHASECHK.TRANS64.TRYWAIT P1, [R0+URZ+0x38830], R3 ;  /* 0x03883003000075a7 */ /* 0x000e64000802017f */
[----:B-1----:R-:W-:Y:S05]  /*1830*/  @!P1 BRA `(.L_x_200) ;  /* 0x000000fc00689947 */ /* 0x002fea0003800000 */
.L_x_199:
[----:B------:R-:W-:Y:S05]  /*1840*/  WARPSYNC.ALL ;  /* 0x0000000000007948 */ /* 0x000fea0003800000 */
[----:B------:R-:W-:Y:S01]  /*1850*/  UIADD3 UR36, UR36, 0x24400, URZ ;  /* 0x0002440024247890 */ /* 0x000fe2000fffe03f */
[----:B------:R-:W-:Y:S01]  /*1860*/  WARPGROUP.ARRIVE ;  /* 0x00000000000079c5 */ /* 0x000fe20000000000 */
[----:B------:R-:W-:Y:S02]  /*1870*/  ULOP3.LUT UR5, UR37, 0x10000, URZ, 0xfc, !UPT ;  /* 0x0001000025057892 */ /* 0x000fe4000f8efc3f */
[----:B------:R-:W-:Y:S01]  /*1880*/  USHF.R.U32.HI UR36, URZ, 0x4, UR36 ;  /* 0x000000043f247899 */ /* 0x000fe20008011624 */
[----:B------:R-:W-:Y:S01]  /*1890*/  UMOV UR17, 0x40000040 ;  /* 0x4000004000117882 */ /* 0x000fe20000000000 */
[----:B------:R-:W-:-:S02]  /*18a0*/  UMOV UR19, 0x40000040 ;  /* 0x4000004000137882 */ /* 0x000fc40000000000 */
[----:B------:R-:W-:Y:S01]  /*18b0*/  ULOP3.LUT UR36, UR36, 0x3fff, URZ, 0xc0, !UPT ;  /* 0x00003fff24247892 */ /* 0x000fe2000f8ec03f */
[----:B------:R-:W-:Y:S01]  /*18c0*/  IMAD.U32 R13, RZ, RZ, UR17 ;  /* 0x00000011ff0d7e24 */ /* 0x000fe2000f8e00ff */
[----:B------:R-:W-:Y:S01]  /*18d0*/  UMOV UR16, UR5 ;  /* 0x0000000500107c82 */ /* 0x000fe20008000000 */
[----:B------:R-:W-:Y:S01]  /*18e0*/  UMOV UR9, UR17 ;  /* 0x0000001100097c82 */ /* 0x000fe20008000000 */
[----:B------:R-:W-:Y:S01]  /*18f0*/  ULOP3.LUT UR4, UR36, 0x10000, URZ, 0xfc, !UPT ;  /* 0x0001000024047892 */ /* 0x000fe2000f8efc3f */
[----:B------:R-:W-:Y:S01]  /*1900*/  IMAD.U32 R12, RZ, RZ, UR16 ;  /* 0x00000010ff0c7e24 */ /* 0x000fe2000f8e00ff */
[----:B------:R-:W-:Y:S01]  /*1910*/  UMOV UR8, UR16 ;  /* 0x0000001000087c82 */ /* 0x000fe20008000000 */
[----:B------:R-:W-:Y:S01]  /*1920*/  UMOV UR11, 0x40000040 ;  /* 0x40000040000b7882 */ /* 0x000fe20000000000 */
[----:B------:R-:W-:Y:S01]  /*1930*/  UMOV UR12, UR16 ;  /* 0x00000010000c7c82 */ /* 0x000fe20008000000 */
[----:B------:R-:W-:Y:S01]  /*1940*/  UMOV UR13, UR17 ;  /* 0x00000011000d7c82 */ /* 0x000fe20008000000 */
[----:B------:R-:W-:Y:S01]  /*1950*/  IMAD.U32 R15, RZ, RZ, UR4 ;  /* 0x00000004ff0f7e24 */ /* 0x000fe2000f8e00ff */
[----:B------:R-:W-:Y:S01]  /*1960*/  UIMAD UR4, UR60, 0xa00, UR4 ;  /* 0x00000a003c0478a4 */ /* 0x000fe2000f8e0204 */
[----:B------:R-:W-:Y:S01]  /*1970*/  UMOV UR15, 0x40000040 ;  /* 0x40000040000f7882 */ /* 0x000fe20000000000 */
[----:B------:R-:W-:-:S02]  /*1980*/  UMOV UR23, 0x40000040 ;  /* 0x4000004000177882 */ /* 0x000fc40000000000 */
[----:B------:R-:W-:Y:S02]  /*1990*/  UIADD3 UR10, UR4, 0x80, URZ ;  /* 0x00000080040a7890 */ /* 0x000fe4000fffe03f */
[----:B------:R-:W-:Y:S02]  /*19a0*/  UIADD3 UR14, UR4, 0x100, URZ ;  /* 0x00000100040e7890 */ /* 0x000fe4000fffe03f */
[----:B------:R-:W-:Y:S01]  /*19b0*/  UMOV UR18, UR4 ;  /* 0x0000000400127c82 */ /* 0x000fe20008000000 */
[----:B------:R-:W-:Y:S01]  /*19c0*/  UIADD3 UR6, UR4, 0x180, URZ ;  /* 0x0000018004067890 */ /* 0x000fe2000fffe03f */
[----:B------:R-:W-:Y:S01]  /*19d0*/  HGMMA.64x16x16.F32.BF16 R56, gdesc[UR16], RZ, !UPT, gsb0 ;  /* 0x00200000103879f0 */ /* 0x000fe2000c0018ff */
[----:B------:R-:W-:Y:S01]  /*19e0*/  UIADD3 UR7, UR4, 0x200, URZ ;  /* 0x0000020004077890 */ /* 0x000fe2000fffe03f */
[----:B------:R-:W-:Y:S01]  /*19f0*/  UMOV UR19, 0x40000040 ;  /* 0x4000004000137882 */ /* 0x000fe20000000000 */
[----:B------:R-:W-:Y:S02]  /*1a00*/  UIADD3 UR22, UR4, 0x382, URZ ;  /* 0x0000038204167890 */ /* 0x000fe4000fffe03f */
[----:B------:R-:W-:Y:S01]  /*1a10*/  UIADD3 UR26, UR4, 0x384, URZ ;  /* 0x00000384041a7890 */ /* 0x000fe2000fffe03f */
[----:B------:R-:W-:Y:S01]  /*1a20*/  UMOV UR27, 0x40000040 ;  /* 0x40000040001b7882 */ /* 0x000fe20000000000 */
        /* <DEDUP_REMOVED lines=16> */
[----:B------:R-:W-:-:S02]  /*1b30*/  WARPGROUP.DEPBAR.LE gsb0, 0x0 ;  /* 0x00008000000079c5 */ /* 0x000fc40000010000 */
[----:B------:R-:W-:-:S06]  /*1b40*/  WARPGROUP.ARRIVE ;  /* 0x00000000000079c5 */ /* 0x000fcc0000000000 */
[----:B------:R-:W-:Y:S01]  /*1b50*/  HGMMA.64x16x16.F32.BF16 R48, gdesc[UR8], RZ, !UPT, gsb0 ;  /* 0x00200000083079f0 */ /* 0x000fe2000c0018ff */
[----:B------:R-:W-:Y:S01]  /*1b60*/  UMOV UR8, UR16 ;  /* 0x0000001000087c82 */ /* 0x000fe20008000000 */
[----:B------:R-:W-:Y:S01]  /*1b70*/  UMOV UR9, UR17 ;  /* 0x0000001100097c82 */ /* 0x000fe20008000000 */
[----:B------:R-:W-:Y:S01]  /*1b80*/  UMOV UR10, UR6 ;  /* 0x00000006000a7c82 */ /* 0x000fe20008000000 */
[----:B------:R-:W-:Y:S01]  /*1b90*/  UMOV UR11, 0x40000040 ;  /* 0x40000040000b7882 */ /* 0x000fe20000000000 */
[----:B------:R-:W-:Y:S01]  /*1ba0*/  UIADD3 UR6, UR5, 0x2, URZ ;  /* 0x0000000205067890 */ /* 0x000fe2000fffe03f */
[----:B------:R-:W-:Y:S02]  /*1bb0*/  WARPGROUP.DEPBAR.LE gsb0, 0x0 ;  /* 0x00008000000079c5 */ /* 0x000fe40000010000 */
[----:B------:R-:W-:-:S06]  /*1bc0*/  WARPGROUP.ARRIVE ;  /* 0x00000000000079c5 */ /* 0x000fcc0000000000 */
[----:B------:R-:W-:Y:S01]  /*1bd0*/  HGMMA.64x16x16.F32.BF16 R40, gdesc[UR12], RZ, !UPT, gsb0 ;  /* 0x002000000c2879f0 */ /* 0x000fe2000c0018ff */
[----:B------:R-:W-:Y:S01]  /*1be0*/  UIADD3 UR14, UR4, 0x102, URZ ;  /* 0x00000102040e7890 */ /* 0x000fe2000fffe03f */
[----:B------:R-:W-:Y:S01]  /*1bf0*/  UMOV UR15, 0x40000040 ;  /* 0x40000040000f7882 */ /* 0x000fe20000000000 */
[----:B------:R-:W-:Y:S02]  /*1c00*/  WARPGROUP.DEPBAR.LE gsb0, 0x0 ;  /* 0x00008000000079c5 */ /* 0x000fe40000010000 */
[----:B------:R-:W-:-:S06]  /*1c10*/  WARPGROUP.ARRIVE ;  /* 0x00000000000079c5 */ /* 0x000fcc0000000000 */
[----:B------:R-:W-:Y:S01]  /*1c20*/  HGMMA.64x16x16.F32.BF16 R32, gdesc[UR8], RZ, !UPT, gsb0 ;  /* 0x00200000082079f0 */ /* 0x000fe2000c0018ff */
[----:B------:R-:W-:Y:S01]  /*1c30*/  UMOV UR8, UR16 ;  /* 0x0000001000087c82 */ /* 0x000fe20008000000 */
[----:B------:R-:W-:Y:S01]  /*1c40*/  UMOV UR9, UR17 ;  /* 0x0000001100097c82 */ /* 0x000fe20008000000 */
[----:B------:R-:W-:Y:S01]  /*1c50*/  UMOV UR10, UR7 ;  /* 0x00000007000a7c82 */ /* 0x000fe20008000000 */
[----:B------:R-:W-:Y:S01]  /*1c60*/  UMOV UR11, 0x40000040 ;  /* 0x40000040000b7882 */ /* 0x000fe20000000000 */
[----:B------:R-:W-:Y:S01]  /*1c70*/  UMOV UR16, UR6 ;  /* 0x0000000600107c82 */ /* 0x000fe20008000000 */
[----:B------:R-:W-:Y:S01]  /*1c80*/  UIADD3 UR6, UR4, 0x2, URZ ;  /* 0x0000000204067890 */ /* 0x000fe2000fffe03f */
[----:B------:R-:W-:Y:S01]  /*1c90*/  IMAD.U32 R10, RZ, RZ, UR16 ;  /* 0x00000010ff0a7e24 */ /* 0x000fe2000f8e00ff */
[----:B------:R-:W-:Y:S01]  /*1ca0*/  UMOV UR17, 0x40000040 ;  /* 0x4000004000117882 */ /* 0x000fe20000000000 */
[----:B------:R-:W-:Y:S01]  /*1cb0*/  UMOV UR12, UR16 ;  /* 0x00000010000c7c82 */ /* 0x000fe20008000000 */
[----:B------:R-:W-:Y:S01]  /*1cc0*/  UMOV UR13, UR17 ;  /* 0x00000011000d7c82 */ /* 0x000fe20008000000 */
[----:B------:R-:W-:Y:S01]  /*1cd0*/  UIADD3 UR7, UR4, 0x202, URZ ;  /* 0x0000020204077890 */ /* 0x000fe2000fffe03f */
[----:B------:R-:W-:Y:S01]  /*1ce0*/  IMAD.U32 R11, RZ, RZ, UR17 ;  /* 0x00000011ff0b7e24 */ /* 0x000fe2000f8e00ff */
[----:B------:R-:W-:Y:S01]  /*1cf0*/  UMOV UR18, UR6 ;  /* 0x0000000600127c82 */ /* 0x000fe20008000000 */
[----:B------:R-:W-:Y:S01]  /*1d00*/  UIADD3 UR6, UR4, 0x182, URZ ;  /* 0x0000018204067890 */ /* 0x000fe2000fffe03f */
[----:B------:R-:W-:-:S02]  /*1d10*/  WARPGROUP.DEPBAR.LE gsb0, 0x0 ;  /* 0x00008000000079c5 */ /* 0x000fc40000010000 */
        /* <DEDUP_REMOVED lines=9> */
[----:B------:R-:W-:Y:S02]  /*1db0*/  UMOV UR19, 0x40000040 ;  /* 0x4000004000137882 */ /* 0x000fe40000000000 */
        /* <DEDUP_REMOVED lines=66> */
[----:B------:R-:W-:Y:S02]  /*21e0*/  UIADD3 UR8, UR5, 0x6, URZ ;  /* 0x0000000605087890 */ /* 0x000fe4000fffe03f */
[----:B------:R-:W-:Y:S01]  /*21f0*/  UIADD3 UR10, UR4, 0x6, URZ ;  /* 0x00000006040a7890 */ /* 0x000fe2000fffe03f */
[----:B------:R-:W-:Y:S01]  /*2200*/  UMOV UR9, 0x40000040 ;  /* 0x4000004000097882 */ /* 0x000fe20000000000 */
[----:B------:R-:W-:Y:S01]  /*2210*/  UMOV UR11, 0x40000040 ;  /* 0x40000040000b7882 */ /* 0x000fe20000000000 */
        /* <DEDUP_REMOVED lines=23> */
[----:B01----:R-:W-:Y:S02]  /*2390*/  MOV R3, UR12 ;  /* 0x0000000c00037c02 */ /* 0x003fe40008000f00 */
[----:B------:R-:W-:Y:S01]  /*23a0*/  MOV R2, UR13 ;  /* 0x0000000d00027c02 */ /* 0x000fe20008000f00 */
[----:B------:R-:W-:-:S02]  /*23b0*/  WARPGROUP.DEPBAR.LE gsb0, 0x0 ;  /* 0x00008000000079c5 */ /* 0x000fc40000010000 */
        /* <DEDUP_REMOVED lines=30> */
[----:B------:R-:W-:Y:S02]  /*25a0*/  MOV R4, UR17 ;  /* 0x0000001100047c02 */ /* 0x000fe40008000f00 */
        /* <DEDUP_REMOVED lines=10> */
[----:B------:R-:W-:Y:S01]  /*2650*/  UMOV UR13, 0x40000040 ;  /* 0x40000040000d7882 */ /* 0x000fe20000000000 */
[----:B------:R-:W-:Y:S01]  /*2660*/  UMOV UR15, 0x40000040 ;  /* 0x40000040000f7882 */ /* 0x000fe20000000000 */
[----:B------:R-:W-:Y:S01]  /*2670*/  IMAD.U32 R7, RZ, RZ, UR13 ;  /* 0x0000000dff077e24 */ /* 0x000fe2000f8e00ff */
        /* <DEDUP_REMOVED lines=257> */
[----:B------:R-:W-:-:S07]  /*3690*/  UIADD3 UR5, UR5, 0xc06, URZ ;  /* 0x00000c0605057890 */ /* 0x000fce000fffe03f */
[----:B------:R-:W-:Y:S01]  /*36a0*/  UMOV UR12, UR5 ;  /* 0x00000005000c7c82 */ /* 0x000fe20008000000 */
[----:B------:R-:W-:Y:S01]  /*36b0*/  UIADD3 UR5, UR4, 0x786, URZ ;  /* 0x0000078604057890 */ /* 0x000fe2000fffe03f */
[----:B------:R-:W-:Y:S01]  /*36c0*/  IMAD.U32 R6, RZ, RZ, UR12 ;  /* 0x0000000cff067e24 */ /* 0x000fe2000f8e00ff */
[----:B------:R-:W-:-:S05]  /*36d0*/  UMOV UR16, UR12 ;  /* 0x0000000c00107c82 */ /* 0x000fca0008000000 */
        /* <DEDUP_REMOVED lines=40> */
[----:B------:R-:W-:-:S07]  /*3960*/  UIADD3 UR7, UR4, 0x806, URZ ;  /* 0x0000080604077890 */ /* 0x000fce000fffe03f */
        /* <DEDUP_REMOVED lines=11> */
[----:B------:R-:W-:Y:S01]  /*3a20*/  UMOV UR5, UR15 ;  /* 0x0000000f00057c82 */ /* 0x000fe20008000000 */
[----:B------:R-:W-:Y:S02]  /*3a30*/  R2UR UR13, R2 ;  /* 0x00000000020d72ca */ /* 0x000fe400000e0000 */
[----:B------:R-:W-:Y:S01]  /*3a40*/  R2UR UR12, R3 ;  /* 0x00000000030c72ca */ /* 0x000fe200000e0000 */
[----:B------:R-:W-:Y:S02]  /*3a50*/  WARPGROUP.DEPBAR.LE gsb0, 0x0 ;  /* 0x00008000000079c5 */ /* 0x000fe40000010000 */
[----:B------:R-:W-:-:S06]  /*3a60*/  WARPGROUP.ARRIVE ;  /* 0x00000000000079c5 */ /* 0x000fcc0000000000 */
[----:B------:R-:W-:Y:S01]  /*3a70*/  HGMMA.64x16x16.F32.BF16 R48, gdesc[UR16], R48, gsb0 ;  /* 0x00200000103079f0 */ /* 0x000fe20008001830 */
[----:B------:R-:W-:Y:S02]  /*3a80*/  R2UR UR17, R4 ;  /* 0x00000000041172ca */ /* 0x000fe400000e0000 */
[----:B------:R-:W-:Y:S01]  /*3a90*/  R2UR UR16, R5 ;  /* 0x00000000051072ca */ /* 0x000fe200000e0000 */
        /* <DEDUP_REMOVED lines=16> */
.L_x_201:
[----:B------:R-:W-:Y:S01]  /*3ba0*/  R2UR UR4, R152 ;  /* 0x00000000980472ca */ /* 0x000fe200000e0000 */
[----:B------:R-:W-:Y:S01]  /*3bb0*/  VIADD R2, R227, UR61 ;  /* 0x0000003de3027c36 */ /* 0x000fe20008000000 */
[----:B------:R-:W-:Y:S01]  /*3bc0*/  ULDC UR5, c[0x0][0x988] ;  /* 0x0002620000057ab9 */ /* 0x000fe20000000800 */
[----:B------:R-:W-:Y:S01]  /*3bd0*/  P2R R21, PR, RZ, 0x1 ;  /* 0x00000001ff157803 */ /* 0x000fe20000000000 */
[----:B------:R-:W-:Y:S01]  /*3be0*/  UISETP.GE.AND UP0, UPT, UR61, 0x51, UPT ;  /* 0x000000513d00788c */ /* 0x000fe2000bf06270 */
[----:B------:R-:W-:Y:S02]  /*3bf0*/  CS2R R150, SRZ ;  /* 0x0000000000967805 */ /* 0x000fe4000001ff00 */
[----:B------:R-:W-:Y:S02]  /*3c00*/  CS2R R148, SRZ ;  /* 0x0000000000947805 */ /* 0x000fe4000001ff00 */
[----:B------:R-:W-:Y:S02]  /*3c10*/  CS2R R146, SRZ ;  /* 0x0000000000927805 */ /* 0x000fe4000001ff00 */
[----:B------:R-:W-:-:S02]  /*3c20*/  CS2R R144, SRZ ;  /* 0x0000000000907805 */ /* 0x000fc4000001ff00 */
[----:B------:R-:W-:Y:S02]  /*3c30*/  CS2R R142, SRZ ;  /* 0x00000000008e7805 */ /* 0x000fe4000001ff00 */
[----:B------:R-:W-:Y:S02]  /*3c40*/  CS2R R140, SRZ ;  /* 0x00000000008c7805 */ /* 0x000fe4000001ff00 */
[----:B------:R-:W-:Y:S02]  /*3c50*/  CS2R R138, SRZ ;  /* 0x00000000008a7805 */ /* 0x000fe4000001ff00 */
[----:B------:R-:W-:Y:S01]  /*3c60*/  CS2R R136, SRZ ;  /* 0x0000000000887805 */ /* 0x000fe2000001ff00 */
[----:B------:R-:W-:Y:S01]  /*3c70*/  IMAD.U32 R3, RZ, RZ, UR4 ;  /* 0x00000004ff037e24 */ /* 0x000fe2000f8e00ff */
[----:B------:R-:W-:Y:S02]  /*3c80*/  CS2R R134, SRZ ;  /* 0x0000000000867805 */ /* 0x000fe4000001ff00 */
[----:B------:R-:W-:-:S02]  /*3c90*/  CS2R R132, SRZ ;  /* 0x0000000000847805 */ /* 0x000fc4000001ff00 */
[----:B------:R-:W-:Y:S01]  /*3ca0*/  CS2R R130, SRZ ;  /* 0x0000000000827805 */ /* 0x000fe2000001ff00 */
[----:B------:R-:W-:Y:S01]  /*3cb0*/  IMAD R2, R3, -0x50, R2 ;  /* 0xffffffb003027824 */ /* 0x000fe200078e0202 */
[----:B------:R-:W-:Y:S02]  /*3cc0*/  CS2R R128, SRZ ;  /* 0x0000000000807805 */ /* 0x000fe4000001ff00 */
[----:B------:R-:W-:Y:S02]  /*3cd0*/  CS2R R126, SRZ ;  /* 0x00000000007e7805 */ /* 0x000fe4000001ff00 */
[----:B------:R-:W-:Y:S02]  /*3ce0*/  CS2R R124, SRZ ;  /* 0x00000000007c7805 */ /* 0x000fe4000001ff00 */
[----:B------:R-:W-:Y:S02]  /*3cf0*/  CS2R R122, SRZ ;  /* 0x00000000007a7805 */ /* 0x000fe4000001ff00 */
[----:B------:R-:W-:-:S02]  /*3d00*/  ISETP.GT.AND P2, PT, R2, RZ, PT ;  /* 0x000000ff0200720c */ /* 0x000fc40003f44270 */
[----:B------:R-:W-:Y:S02]  /*3d10*/  CS2R R120, SRZ ;  /* 0x0000000000787805 */ /* 0x000fe4000001ff00 */
[C---:B------:R-:W-:Y:S02]  /*3d20*/  ISETP.GT.AND P1, PT, R2.reuse, 0x1, PT ;  /* 0x000000010200780c */ /* 0x040fe40003f24270 */
[----:B------:R-:W-:Y:S02]  /*3d30*/  CS2R R118, SRZ ;  /* 0x0000000000767805 */ /* 0x000fe4000001ff00 */
[----:B------:R-:W-:Y:S02]  /*3d40*/  ISETP.GT.AND P6, PT, R2, 0x8, PT ;  /* 0x000000080200780c */ /* 0x000fe40003fc4270 */
[----:B------:R-:W-:Y:S02]  /*3d50*/  CS2R R116, SRZ ;  /* 0x0000000000747805 */ /* 0x000fe4000001ff00 */
[----:B------:R-:W-:-:S02]  /*3d60*/  FSEL R56, R56, -INF , P2 ;  /* 0xff80000038387808 */ /* 0x000fc40001000000 */
[----:B------:R-:W-:Y:S02]  /*3d70*/  CS2R R114, SRZ ;  /* 0x0000000000727805 */ /* 0x000fe4000001ff00 */
[----:B------:R-:W-:Y:S02]  /*3d80*/  FSEL R57, R57, -INF , P1 ;  /* 0xff80000039397808 */ /* 0x000fe40000800000 */
[----:B------:R-:W-:Y:S02]  /*3d90*/  CS2R R112, SRZ ;  /* 0x0000000000707805 */ /* 0x000fe4000001ff00 */
[----:B------:R-:W-:Y:S02]  /*3da0*/  ISETP.GT.AND P5, PT, R2, 0x9, PT ;  /* 0x000000090200780c */ /* 0x000fe40003fa4270 */
[----:B------:R-:W-:Y:S02]  /*3db0*/  CS2R R110, SRZ ;  /* 0x00000000006e7805 */ /* 0x000fe4000001ff00 */
[----:B------:R-:W-:-:S02]  /*3dc0*/  FSEL R60, R60, -INF , P6 ;  /* 0xff8000003c3c7808 */ /* 0x000fc40003000000 */
[----:B------:R-:W-:Y:S02]  /*3dd0*/  CS2R R108, SRZ ;  /* 0x00000000006c7805 */ /* 0x000fe4000001ff00 */
[----:B------:R-:W-:Y:S02]  /*3de0*/  FMNMX.FTZ R3, R56, R57, !PT ;  /* 0x0000003938037209 */ /* 0x000fe40007810000 */
        /* <DEDUP_REMOVED lines=13> */
[----:B------:R-:W-:Y:S02]  /*3ec0*/  FSEL R58, R58, -INF , P2 ;  /* 0xff8000003a3a7808 */ /* 0x000fe40001000000 */
[----:B------:R-:W-:Y:S02]  /*3ed0*/  CS2R R92, SRZ ;  /* 0x00000000005c7805 */ /* 0x000fe4000001ff00 */
[----:B------:R-:W-:-:S02]  /*3ee0*/  ISETP.GT.AND P2, PT, R2, 0x18, PT ;  /* 0x000000180200780c */ /* 0x000fc40003f44270 */
[----:B------:R-:W-:Y:S02]  /*3ef0*/  CS2R R90, SRZ ;  /* 0x00000000005a7805 */ /* 0x000fe4000001ff00 */
[----:B------:R-:W-:Y:S02]  /*3f00*/  FSEL R49, R49, -INF , P3 ;  /* 0xff80000031317808 */ /* 0x000fe40001800000 */
[----:B------:R-:W-:Y:S02]  /*3f10*/  CS2R R88, SRZ ;  /* 0x0000000000587805 */ /* 0x000fe4000001ff00 */
[----:B------:R-:W-:Y:S02]  /*3f20*/  FMNMX.FTZ R4, R48, R3, !PT ;  /* 0x0000000330047209 */ /* 0x000fe40007810000 */
[----:B------:R-:W-:Y:S02]  /*3f30*/  CS2R R86, SRZ ;  /* 0x0000000000567805 */ /* 0x000fe4000001ff00 */
[----:B------:R-:W-:-:S02]  /*3f40*/  FSEL R59, R59, -INF , P1 ;  /* 0xff8000003b3b7808 */ /* 0x000fc40000800000 */
[----:B------:R-:W-:Y:S02]  /*3f50*/  CS2R R84, SRZ ;  /* 0x0000000000547805 */ /* 0x000fe4000001ff00 */
[----:B------:R-:W-:Y:S02]  /*3f60*/  ISETP.GT.AND P1, PT, R2, 0x19, PT ;  /* 0x000000190200780c */ /* 0x000fe40003f24270 */
[----:B------:R-:W-:Y:S02]  /*3f70*/  CS2R R82, SRZ ;  /* 0x0000000000527805 */ /* 0x000fe4000001ff00 */
[----:B------:R-:W-:Y:S02]  /*3f80*/  FSEL R52, R52, -INF , P2 ;  /* 0xff80000034347808 */ /* 0x000fe40001000000 */
[----:B------:R-:W-:Y:S02]  /*3f90*/  CS2R R80, SRZ ;  /* 0x0000000000507805 */ /* 0x000fe4000001ff00 */
[----:B------:R-:W-:-:S02]  /*3fa0*/  FMNMX.FTZ R3, R49, R4, !PT ;  /* 0x0000000431037209 */ /* 0x000fc40007810000 */
        /* <DEDUP_REMOVED lines=16> */
[----:B------:R-:W-:Y:S02]  /*40b0*/  FSEL R50, R50, -INF , P4 ;  /* 0xff80000032327808 */ /* 0x000fe40002000000 */
[----:B------:R-:W-:-:S02]  /*40c0*/  ISETP.GT.AND P4, PT, R2, 0x28, PT ;  /* 0x000000280200780c */ /* 0x000fc40003f84270 */
[----:B------:R-:W-:Y:S02]  /*40d0*/  FSEL R41, R41, -INF , P5 ;  /* 0xff80000029297808 */ /* 0x000fe40002800000 */
[----:B------:R-:W-:Y:S02]  /*40e0*/  FMNMX.FTZ R4, R40, R3, !PT ;  /* 0x0000000328047209 */ /* 0x000fe40007810000 */
[----:B------:R-:W-:Y:S02]  /*40f0*/  FSEL R51, R51, -INF , P3 ;  /* 0xff80000033337808 */ /* 0x000fe40001800000 */
[----:B------:R-:W-:Y:S02]  /*4100*/  ISETP.GT.AND P3, PT, R2, 0x29, PT ;  /* 0x000000290200780c */ /* 0x000fe40003f64270 */
[----:B------:R-:W-:Y:S02]  /*4110*/  FSEL R44, R44, -INF , P4 ;  /* 0xff8000002c2c7808 */ /* 0x000fe40002000000 */
[----:B------:R-:W-:-:S02]  /*4120*/  FMNMX.FTZ R3, R41, R4, !PT ;  /* 0x0000000429037209 */ /* 0x000fc40007810000 */
[----:B------:R-:W-:Y:S02]  /*4130*/  FSEL R54, R54, -INF , P2 ;  /* 0xff80000036367808 */ /* 0x000fe40001000000 */
[----:B------:R-:W-:Y:S02]  /*4140*/  ISETP.GT.AND P2, PT, R2, 0x30, PT ;  /* 0x000000300200780c */ /* 0x000fe40003f44270 */
[----:B------:R-:W-:Y:S02]  /*4150*/  FSEL R45, R45, -INF , P3 ;  /* 0xff8000002d2d7808 */ /* 0x000fe40001800000 */
        /* <DEDUP_REMOVED lines=30> */
[----:B------:R-:W-:Y:S02]  /*4340*/  FMNMX.FTZ R2, R28, R3, !PT ;  /* 0x000000031c027209 */ /* 0x000fe40007810000 */
[----:B------:R-:W-:Y:S02]  /*4350*/  FSEL R38, R38, -INF , P6 ;  /* 0xff80000026267808 */ /* 0x000fe40003000000 */
[----:B------:R-:W-:-:S02]  /*4360*/  FMNMX.FTZ R5, R29, R2, !PT ;  /* 0x000000021d057209 */ /* 0x000fc40007810000 */
[----:B------:R-:W-:Y:S02]  /*4370*/  FSEL R39, R39, -INF , P5 ;  /* 0xff80000027277808 */ /* 0x000fe40002800000 */
[----:B------:R-:W-:Y:S01]  /*4380*/  FSEL R26, R26, -INF , P4 ;  /* 0xff8000001a1a7808 */ /* 0x000fe20002000000 */
[----:B------:R-:W0:Y:S01]  /*4390*/  SHFL.BFLY PT, R2, R5, 0x2, 0x1f ;  /* 0x0c401f0005027f89 */ /* 0x000e2200000e0000 */
[----:B------:R-:W-:Y:S02]  /*43a0*/  FSEL R27, R27, -INF , P3 ;  /* 0xff8000001b1b7808 */ /* 0x000fe40001800000 */
[----:B------:R-:W-:Y:S02]  /*43b0*/  FSEL R30, R30, -INF , P2 ;  /* 0xff8000001e1e7808 */ /* 0x000fe40001000000 */
[----:B------:R-:W-:Y:S02]  /*43c0*/  FSEL R31, R31, -INF , P1 ;  /* 0xff8000001f1f7808 */ /* 0x000fe40000800000 */
[----:B0-----:R-:W-:-:S05]  /*43d0*/  FMNMX.FTZ R14, R5, R2, !PT ;  /* 0x00000002050e7209 */ /* 0x001fca0007810000 */
[----:B------:R-:W0:Y:S02]  /*43e0*/  SHFL.BFLY PT, R3, R14, 0x1, 0x1f ;  /* 0x0c201f000e037f89 */ /* 0x000e2400000e0000 */
[----:B0-----:R-:W-:Y:S02]  /*43f0*/  FMNMX.FTZ R4, R14, R3, !PT ;  /* 0x000000030e047209 */ /* 0x001fe40007810000 */
        /* <DEDUP_REMOVED lines=20> */
[----:B------:R-:W0:Y:S01]  /*4540*/  MUFU.EX2 R57, R57 ;  /* 0x0000003900397308 */ /* 0x000e220000000800 */
        /* <DEDUP_REMOVED lines=16> */
[----:B0-----:R-:W-:Y:S01]  /*4650*/  FADD.FTZ R21, R56, R57 ;  /* 0x0000003938157221 */ /* 0x001fe20000010000 */
[----:B------:R-:W-:Y:S01]  /*4660*/  FFMA.FTZ R20, R29, UR5, -R20 ;  /* 0x000000051d147c23 */ /* 0x000fe20008010814 */
[----:B------:R-:W-:-:S02]  /*4670*/  FMNMX.FTZ R3, R47, R2, !PT ;  /* 0x000000022f037209 */ /* 0x000fc40007810000 */
[----:B------:R-:W-:Y:S02]  /*4680*/  F2FP.BF16.F32.PACK_AB R208, R57, R56 ;  /* 0x0000003839d0723e */ /* 0x000fe400000010ff */
[----:B------:R-:W-:Y:S02]  /*4690*/  CS2R R56, SRZ ;  /* 0x0000000000387805 */ /* 0x000fe4000001ff00 */
[----:B------:R-:W-:Y:S01]  /*46a0*/  FMNMX.FTZ R2, R34, R3, !PT ;  /* 0x0000000322027209 */ /* 0x000fe20007810000 */
[----:B------:R-:W0:Y:S01]  /*46b0*/  MUFU.EX2 R48, R48 ;  /* 0x0000003000307308 */ /* 0x000e220000000800 */
[----:B-1----:R-:W-:Y:S02]  /*46c0*/  FADD.FTZ R14, R60, R21 ;  /* 0x000000153c0e7221 */ /* 0x002fe40000010000 */
[----:B------:R-:W-:-:S04]  /*46d0*/  FMNMX.FTZ R3, R35, R2, !PT ;  /* 0x0000000223037209 */ /* 0x000fc80007810000 */
[----:B------:R-:W-:Y:S01]  /*46e0*/  FMNMX.FTZ R2, R38, R3, !PT ;  /* 0x0000000326027209 */ /* 0x000fe20007810000 */
[----:B------:R-:W1:Y:S01]  /*46f0*/  MUFU.EX2 R49, R49 ;  /* 0x0000003100317308 */ /* 0x000e620000000800 */
[C---:B--2---:R-:W-:Y:S01]  /*4700*/  FADD.FTZ R21, R61.reuse, R14 ;  /* 0x0000000e3d157221 */ /* 0x044fe20000010000 */
[----:B------:R-:W-:Y:S02]  /*4710*/  F2FP.BF16.F32.PACK_AB R210, R61, R60 ;  /* 0x0000003c3dd2723e */ /* 0x000fe400000010ff */
[----:B------:R-:W-:Y:S02]  /*4720*/  CS2R R60, SRZ ;  /* 0x00000000003c7805 */ /* 0x000fe4000001ff00 */
[----:B------:R-:W-:-:S04]  /*4730*/  FMNMX.FTZ R3, R39, R2, !PT ;  /* 0x0000000227037209 */ /* 0x000fc80007810000 */
[----:B------:R-:W-:Y:S01]  /*4740*/  FMNMX.FTZ R2, R26, R3, !PT ;  /* 0x000000031a027209 */ /* 0x000fe20007810000 */
[----:B------:R-:W-:Y:S01]  /*4750*/  MUFU.EX2 R52, R52 ;  /* 0x0000003400347308 */ /* 0x000fe20000000800 */
[----:B0-----:R-:W-:Y:S02]  /*4760*/  FADD.FTZ R14, R48, R21 ;  /* 0x00000015300e7221 */ /* 0x001fe40000010000 */
[----:B------:R-:W-:-:S04]  /*4770*/  FMNMX.FTZ R3, R27, R2, !PT ;  /* 0x000000021b037209 */ /* 0x000fc80007810000 */
[----:B------:R-:W-:Y:S01]  /*4780*/  FMNMX.FTZ R2, R30, R3, !PT ;  /* 0x000000031e027209 */ /* 0x000fe20007810000 */
[----:B------:R-:W0:Y:S01]  /*4790*/  MUFU.EX2 R53, R53 ;  /* 0x0000003500357308 */ /* 0x000e220000000800 */
[C---:B-1----:R-:W-:Y:S01]  /*47a0*/  FADD.FTZ R29, R49.reuse, R14 ;  /* 0x0000000e311d7221 */ /* 0x042fe20000010000 */
[----:B------:R-:W-:Y:S02]  /*47b0*/  F2FP.BF16.F32.PACK_AB R204, R49, R48 ;  /* 0x0000003031cc723e */ /* 0x000fe400000010ff */
[----:B------:R-:W-:Y:S02]  /*47c0*/  CS2R R48, SRZ ;  /* 0x0000000000307805 */ /* 0x000fe4000001ff00 */
[----:B------:R-:W-:Y:S02]  /*47d0*/  FMNMX.FTZ R2, R31, R2, !PT ;  /* 0x000000021f027209 */ /* 0x000fe40007810000 */
[----:B------:R-:W-:Y:S03]  /*47e0*/  MUFU.EX2 R40, R40 ;  /* 0x0000002800287308 */ /* 0x000fe60000000800 */
[----:B------:R-:W1:Y:S05]  /*47f0*/  SHFL.BFLY PT, R3, R2, 0x2, 0x1f ;  /* 0x0c401f0002037f89 */ /* 0x000e6a00000e0000 */
[----:B------:R-:W2:Y:S01]  /*4800*/  MUFU.EX2 R41, R41 ;  /* 0x0000002900297308 */ /* 0x000ea20000000800 */
[----:B0-----:R-:W-:-:S07]  /*4810*/  F2FP.BF16.F32.PACK_AB R206, R53, R52 ;  /* 0x0000003435ce723e */ /* 0x001fce00000010ff */
[----:B------:R-:W-:Y:S08]  /*4820*/  MUFU.EX2 R44, R44 ;  /* 0x0000002c002c7308 */ /* 0x000ff00000000800 */
[----:B------:R-:W0:Y:S01]  /*4830*/  MUFU.EX2 R45, R45 ;  /* 0x0000002d002d7308 */ /* 0x000e220000000800 */
[----:B-1----:R-:W-:Y:S02]  /*4840*/  FMNMX.FTZ R5, R2, R3, !PT ;  /* 0x0000000302057209 */ /* 0x002fe40007810000 */
[----:B--2---:R-:W-:-:S03]  /*4850*/  F2FP.BF16.F32.PACK_AB R200, R41, R40 ;  /* 0x0000002829c8723e */ /* 0x004fc600000010ff */
[----:B------:R-:W1:Y:S02]  /*4860*/  SHFL.BFLY PT, R2, R5, 0x1, 0x1f ;  /* 0x0c201f0005027f89 */ /* 0x000e6400000e0000 */
[----:B------:R-:W-:Y:S08]  /*4870*/  MUFU.EX2 R32, R32 ;  /* 0x0000002000207308 */ /* 0x000ff00000000800 */
[----:B------:R-:W2:Y:S01]  /*4880*/  MUFU.EX2 R33, R33 ;  /* 0x0000002100217308 */ /* 0x000ea20000000800 */
[----:B0-----:R-:W-:-:S07]  /*4890*/  F2FP.BF16.F32.PACK_AB R202, R45, R44 ;  /* 0x0000002c2dca723e */ /* 0x001fce00000010ff */
[----:B------:R-:W-:Y:S01]  /*48a0*/  MUFU.EX2 R36, R36 ;  /* 0x0000002400247308 */ /* 0x000fe20000000800 */
[----:B-1----:R-:W-:-:S07]  /*48b0*/  FMNMX.FTZ R3, R5, R2, !PT ;  /* 0x0000000205037209 */ /* 0x002fce0007810000 */
[----:B------:R0:W-:Y:S01]  /*48c0*/  MUFU.EX2 R5, R20 ;  /* 0x0000001400057308 */ /* 0x0001e20000000800 */
[----:B--2---:R-:W-:Y:S01]  /*48d0*/  F2FP.BF16.F32.PACK_AB R196, R33, R32 ;  /* 0x0000002021c4723e */ /* 0x004fe200000010ff */
[C---:B------:R-:W-:Y:S01]  /*48e0*/  FMUL.FTZ R2, R3.reuse, UR5 ;  /* 0x0000000503027c20 */ /* 0x040fe20008410000 */
[----:B------:R-:W-:-:S04]  /*48f0*/  FSETP.NEU.FTZ.AND P1, PT, R3, -INF , PT ;  /* 0xff8000000300780b */ /* 0x000fc80003f3d000 */
[----:B------:R-:W-:Y:S01]  /*4900*/  FSEL R2, R2, RZ, P1 ;  /* 0x000000ff02027208 */ /* 0x000fe20000800000 */
[----:B0-----:R-:W-:Y:S01]  /*4910*/  FADD.FTZ R20, R52, R29 ;  /* 0x0000001d34147221 */ /* 0x001fe20000010000 */
[----:B------:R-:W-:Y:S01]  /*4920*/  ISETP.NE.AND P1, PT, R19, RZ, PT ;  /* 0x000000ff1300720c */ /* 0x000fe20003f25270 */
[----:B------:R-:W-:Y:S02]  /*4930*/  MUFU.EX2 R37, R37 ;  /* 0x0000002500257308 */ /* 0x000fe40000000800 */
        /* <DEDUP_REMOVED lines=13> */
[----:B------:R-:W-:Y:S01]  /*4a10*/  @P1 VIADD R0, R0, 0x38840 ;  /* 0x0003884000001836 */ /* 0x000fe20000000000 */
[----:B------:R-:W0:Y:S01]  /*4a20*/  MUFU.EX2 R59, R59 ;  /* 0x0000003b003b7308 */ /* 0x000e220000000800 */
[----:B------:R-:W-:Y:S01]  /*4a30*/  FADD.FTZ R20, R40, R29 ;  /* 0x0000001d28147221 */ /* 0x000fe20000010000 */
[--C-:B------:R-:W-:Y:S01]  /*4a40*/  FFMA.FTZ R47, R47, UR5, -R2.reuse ;  /* 0x000000052f2f7c23 */ /* 0x100fe20008010802 */
[----:B------:R-:W-:Y:S01]  /*4a50*/  FFMA.FTZ R34, R34, UR5, -R2 ;  /* 0x0000000522227c23 */ /* 0x000fe20008010802 */
[----:B------:R-:W-:Y:S01]  /*4a60*/  @P1 PRMT R0, R23, 0x654, R0 ;  /* 0x0000065417001816 */ /* 0x000fe20000000000 */
[----:B------:R-:W-:Y:S01]  /*4a70*/  FADD.FTZ R29, R41, R20 ;  /* 0x00000014291d7221 */ /* 0x000fe20000010000 */
[--C-:B------:R-:W-:Y:S01]  /*4a80*/  FFMA.FTZ R35, R35, UR5, -R2.reuse ;  /* 0x0000000523237c23 */ /* 0x100fe20008010802 */
[--C-:B------:R-:W-:Y:S01]  /*4a90*/  FFMA.FTZ R38, R38, UR5, -R2.reuse ;  /* 0x0000000526267c23 */ /* 0x100fe20008010802 */
[----:B------:R-:W1:Y:S01]  /*4aa0*/  MUFU.EX2 R62, R62 ;  /* 0x0000003e003e7308 */ /* 0x000e620000000800 */
[----:B------:R2:W-:Y:S01]  /*4ab0*/  @P1 SYNCS.ARRIVE.TRANS64.RED.A1T0 RZ, [R0+URZ], RZ ;  /* 0x000000ff00ff19a7 */ /* 0x0005e2000810043f */
[--C-:B------:R-:W-:Y:S01]  /*4ac0*/  FFMA.FTZ R39, R39, UR5, -R2.reuse ;  /* 0x0000000527277c23 */ /* 0x100fe20008010802 */
[--C-:B------:R-:W-:Y:S01]  /*4ad0*/  FFMA.FTZ R26, R26, UR5, -R2.reuse ;  /* 0x000000051a1a7c23 */ /* 0x100fe20008010802 */
[--C-:B------:R-:W-:Y:S01]  /*4ae0*/  FFMA.FTZ R27, R27, UR5, -R2.reuse ;  /* 0x000000051b1b7c23 */ /* 0x100fe20008010802 */
[--C-:B------:R-:W-:Y:S01]  /*4af0*/  FFMA.FTZ R30, R30, UR5, -R2.reuse ;  /* 0x000000051e1e7c23 */ /* 0x100fe20008010802 */
[----:B------:R-:W-:Y:S01]  /*4b00*/  FFMA.FTZ R2, R31, UR5, -R2 ;  /* 0x000000051f027c23 */ /* 0x000fe20008010802 */
[----:B------:R-:W-:Y:S01]  /*4b10*/  PLOP3.LUT P1, PT, PT, PT, UP0, 0x80, 0x0 ;  /* 0x000000000000781c */ /* 0x000fe20003f2f008 */
[----:B------:R-:W3:Y:S01]  /*4b20*/  MUFU.EX2 R63, R63 ;  /* 0x0000003f003f7308 */ /* 0x000ee20000000800 */
[----:B0-----:R-:W-:Y:S01]  /*4b30*/  FADD.FTZ R21, R58, R59 ;  /* 0x0000003b3a157221 */ /* 0x001fe20000010000 */
[----:B--2---:R-:W-:Y:S01]  /*4b40*/  FADD.FTZ R0, R44, R29 ;  /* 0x0000001d2c007221 */ /* 0x004fe20000010000 */
[----:B------:R-:W-:-:S02]  /*4b50*/  F2FP.BF16.F32.PACK_AB R198, R37, R36 ;  /* 0x0000002425c6723e */ /* 0x000fc400000010ff */
[----:B------:R-:W-:Y:S02]  /*4b60*/  CS2R R52, SRZ ;  /* 0x0000000000347805 */ /* 0x000fe4000001ff00 */
[----:B------:R-:W-:Y:S01]  /*4b70*/  F2FP.BF16.F32.PACK_AB R209, R59, R58 ;  /* 0x0000003a3bd1723e */ /* 0x000fe200000010ff */
[----:B------:R-:W-:Y:S01]  /*4b80*/  FADD.FTZ R29, R45, R0 ;  /* 0x000000002d1d7221 */ /* 0x000fe20000010000 */
[----:B------:R-:W-:Y:S01]  /*4b90*/  CS2R R58, SRZ ;  /* 0x00000000003a7805 */ /* 0x000fe2000001ff00 */
[----:B------:R-:W0:Y:S01]  /*4ba0*/  MUFU.EX2 R50, R50 ;  /* 0x0000003200327308 */ /* 0x000e220000000800 */
[----:B-1----:R-:W-:Y:S01]  /*4bb0*/  FADD.FTZ R14, R62, R21 ;  /* 0x000000153e0e7221 */ /* 0x002fe20000010000 */
[----:B------:R-:W-:Y:S02]  /*4bc0*/  CS2R R44, SRZ ;  /* 0x00000000002c7805 */ /* 0x000fe4000001ff00 */
[----:B------:R-:W-:-:S04]  /*4bd0*/  CS2R R40, SRZ ;  /* 0x0000000000287805 */ /* 0x000fc8000001ff00 */
[----:B------:R-:W1:Y:S01]  /*4be0*/  MUFU.EX2 R51, R51 ;  /* 0x0000003300337308 */ /* 0x000e620000000800 */
[C---:B---3--:R-:W-:Y:S01]  /*4bf0*/  FADD.FTZ R21, R63.reuse, R14 ;  /* 0x0000000e3f157221 */ /* 0x048fe20000010000 */
[----:B------:R-:W-:Y:S02]  /*4c00*/  F2FP.BF16.F32.PACK_AB R211, R63, R62 ;  /* 0x0000003e3fd3723e */ /* 0x000fe400000010ff */
[----:B------:R-:W-:-:S04]  /*4c10*/  CS2R R62, SRZ ;  /* 0x00000000003e7805 */ /* 0x000fc8000001ff00 */
[----:B------:R-:W2:Y:S01]  /*4c20*/  MUFU.EX2 R54, R54 ;  /* 0x0000003600367308 */ /* 0x000ea20000000800 */
[----:B0-----:R-:W-:-:S07]  /*4c30*/  FADD.FTZ R14, R50, R21 ;  /* 0x00000015320e7221 */ /* 0x001fce0000010000 */
[----:B------:R-:W0:Y:S01]  /*4c40*/  MUFU.EX2 R55, R55 ;  /* 0x0000003700377308 */ /* 0x000e220000000800 */
[C---:B-1----:R-:W-:Y:S01]  /*4c50*/  FADD.FTZ R21, R51.reuse, R14 ;  /* 0x0000000e33157221 */ /* 0x042fe20000010000 */
[----:B------:R-:W-:Y:S02]  /*4c60*/  F2FP.BF16.F32.PACK_AB R205, R51, R50 ;  /* 0x0000003233cd723e */ /* 0x000fe400000010ff */
[----:B------:R-:W-:-:S04]  /*4c70*/  CS2R R50, SRZ ;  /* 0x0000000000327805 */ /* 0x000fc8000001ff00 */
[----:B------:R-:W1:Y:S01]  /*4c80*/  MUFU.EX2 R42, R42 ;  /* 0x0000002a002a7308 */ /* 0x000e620000000800 */
[----:B--2---:R-:W-:-:S07]  /*4c90*/  FADD.FTZ R14, R54, R21 ;  /* 0x00000015360e7221 */ /* 0x004fce0000010000 */
[----:B------:R-:W2:Y:S01]  /*4ca0*/  MUFU.EX2 R43, R43 ;  /* 0x0000002b002b7308 */ /* 0x000ea20000000800 */
[C---:B0-----:R-:W-:Y:S01]  /*4cb0*/  FADD.FTZ R21, R55.reuse, R14 ;  /* 0x0000000e37157221 */ /* 0x041fe20000010000 */
[----:B------:R-:W-:Y:S01]  /*4cc0*/  FADD.FTZ R14, R32, R29 ;  /* 0x0000001d200e7221 */ /* 0x000fe20000010000 */
[----:B------:R-:W-:Y:S02]  /*4cd0*/  F2FP.BF16.F32.PACK_AB R207, R55, R54 ;  /* 0x0000003637cf723e */ /* 0x000fe400000010ff */
[----:B------:R-:W-:Y:S01]  /*4ce0*/  CS2R R54, SRZ ;  /* 0x0000000000367805 */ /* 0x000fe2000001ff00 */
[----:B------:R-:W-:Y:S01]  /*4cf0*/  FADD.FTZ R29, R33, R14 ;  /* 0x0000000e211d7221 */ /* 0x000fe20000010000 */
[----:B------:R-:W-:Y:S01]  /*4d00*/  CS2R R32, SRZ ;  /* 0x0000000000207805 */ /* 0x000fe2000001ff00 */
[----:B------:R-:W0:Y:S01]  /*4d10*/  MUFU.EX2 R46, R46 ;  /* 0x0000002e002e7308 */ /* 0x000e220000000800 */
[----:B-1----:R-:W-:Y:S01]  /*4d20*/  FADD.FTZ R0, R42, R21 ;  /* 0x000000152a007221 */ /* 0x002fe20000010000 */
[----:B------:R-:W-:-:S04]  /*4d30*/  FADD.FTZ R14, R36, R29 ;  /* 0x0000001d240e7221 */ /* 0x000fc80000010000 */
[----:B------:R-:W-:Y:S01]  /*4d40*/  FADD.FTZ R29, R37, R14 ;  /* 0x0000000e251d7221 */ /* 0x000fe20000010000 */
[----:B------:R-:W-:Y:S01]  /*4d50*/  CS2R R36, SRZ ;  /* 0x0000000000247805 */ /* 0x000fe2000001ff00 */
[----:B------:R-:W1:Y:S01]  /*4d60*/  MUFU.EX2 R47, R47 ;  /* 0x0000002f002f7308 */ /* 0x000e620000000800 */
[C---:B--2---:R-:W-:Y:S01]  /*4d70*/  FADD.FTZ R21, R43.reuse, R0 ;  /* 0x000000002b157221 */ /* 0x044fe20000010000 */
        /* <DEDUP_REMOVED lines=12> */
[----:B------:R-:W-:Y:S02]  /*4e40*/  F2FP.BF16.F32.PACK_AB R197, R35, R34 ;  /* 0x0000002223c5723e */ /* 0x000fe400000010ff */
[----:B------:R-:W-:-:S04]  /*4e50*/  CS2R R34, SRZ ;  /* 0x0000000000227805 */ /* 0x000fc8000001ff00 */
[----:B------:R-:W0:Y:S01]  /*4e60*/  MUFU.EX2 R25, R25 ;  /* 0x0000001900197308 */ /* 0x000e220000000800 */
[----:B-1----:R-:W-:-:S07]  /*4e70*/  FADD.FTZ R14, R24, R29 ;  /* 0x0000001d180e7221 */ /* 0x002fce0000010000 */
[----:B------:R-:W1:Y:S01]  /*4e80*/  MUFU.EX2 R39, R39 ;  /* 0x0000002700277308 */ /* 0x000e620000000800 */
[----:B--2---:R-:W-:-:S07]  /*4e90*/  FADD.FTZ R0, R38, R21 ;  /* 0x0000001526007221 */ /* 0x004fce0000010000 */
[----:B------:R-:W2:Y:S01]  /*4ea0*/  MUFU.EX2 R28, R28 ;  /* 0x0000001c001c7308 */ /* 0x000ea20000000800 */
[C---:B0-----:R-:W-:Y:S01]  /*4eb0*/  FADD.FTZ R29, R25.reuse, R14 ;  /* 0x0000000e191d7221 */ /* 0x041fe20000010000 */
[----:B------:R-:W-:Y:S02]  /*4ec0*/  F2FP.BF16.F32.PACK_AB R192, R25, R24 ;  /* 0x0000001819c0723e */ /* 0x000fe400000010ff */
[----:B------:R-:W-:-:S04]  /*4ed0*/  CS2R R24, SRZ ;  /* 0x0000000000187805 */ /* 0x000fc8000001ff00 */
[----:B------:R-:W0:Y:S01]  /*4ee0*/  MUFU.EX2 R26, R26 ;  /* 0x0000001a001a7308 */ /* 0x000e220000000800 */
[C---:B-1----:R-:W-:Y:S01]  /*4ef0*/  FADD.FTZ R21, R39.reuse, R0 ;  /* 0x0000000027157221 */ /* 0x042fe20000010000 */
[----:B------:R-:W-:Y:S02]  /*4f00*/  F2FP.BF16.F32.PACK_AB R199, R39, R38 ;  /* 0x0000002627c7723e */ /* 0x000fe400000010ff */
[----:B------:R-:W-:-:S04]  /*4f10*/  CS2R R38, SRZ ;  /* 0x0000000000267805 */ /* 0x000fc8000001ff00 */
[----:B------:R-:W1:Y:S01]  /*4f20*/  MUFU.EX2 R27, R27 ;  /* 0x0000001b001b7308 */ /* 0x000e620000000800 */
[----:B--2---:R-:W-:Y:S01]  /*4f30*/  FADD.FTZ R14, R28, R29 ;  /* 0x0000001d1c0e7221 */ /* 0x004fe20000010000 */
[C---:B------:R-:W-:Y:S02]  /*4f40*/  F2FP.BF16.F32.PACK_AB R194, R5.reuse, R28 ;  /* 0x0000001c05c2723e */ /* 0x040fe400000010ff */
[----:B------:R-:W-:Y:S01]  /*4f50*/  CS2R R28, SRZ ;  /* 0x00000000001c7805 */ /* 0x000fe2000001ff00 */
[----:B------:R-:W-:-:S03]  /*4f60*/  FADD.FTZ R14, R5, R14 ;  /* 0x0000000e050e7221 */ /* 0x000fc60000010000 */
[----:B------:R-:W2:Y:S01]  /*4f70*/  MUFU.EX2 R30, R30 ;  /* 0x0000001e001e7308 */ /* 0x000ea20000000800 */
[----:B0-----:R-:W-:-:S07]  /*4f80*/  FADD.FTZ R0, R26, R21 ;  /* 0x000000151a007221 */ /* 0x001fce0000010000 */
[----:B------:R0:W3:Y:S01]  /*4f90*/  MUFU.EX2 R195, R2 ;  /* 0x0000000200c37308 */ /* 0x0000e20000000800 */
[C---:B-1----:R-:W-:Y:S01]  /*4fa0*/  FADD.FTZ R5, R27.reuse, R0 ;  /* 0x000000001b057221 */ /* 0x042fe20000010000 */
[----:B------:R-:W-:Y:S02]  /*4fb0*/  F2FP.BF16.F32.PACK_AB R193, R27, R26 ;  /* 0x0000001a1bc1723e */ /* 0x000fe400000010ff */
[----:B------:R-:W-:Y:S01]  /*4fc0*/  CS2R R26, SRZ ;  /* 0x00000000001a7805 */ /* 0x000fe2000001ff00 */
[----:B--2---:R-:W-:Y:S01]  /*4fd0*/  FADD.FTZ R0, R30, R5 ;  /* 0x000000051e007221 */ /* 0x004fe20000010000 */
[----:B0-----:R-:W-:-:S03]  /*4fe0*/  IMAD.MOV.U32 R2, RZ, RZ, 0x3f800000 ;  /* 0x3f800000ff027424 */ /* 0x001fc600078e00ff */
[C---:B---3--:R-:W-:Y:S01]  /*4ff0*/  FADD.FTZ R5, R195.reuse, R0 ;  /* 0x00000000c3057221 */ /* 0x048fe20000010000 */
[----:B------:R-:W-:Y:S01]  /*5000*/  F2FP.BF16.F32.PACK_AB R195, R195, R30 ;  /* 0x0000001ec3c3723e */ /* 0x000fe200000010ff */
[----:B------:R-:W-:Y:S01]  /*5010*/  IMAD.MOV.U32 R0, RZ, RZ, 0x3f800000 ;  /* 0x3f800000ff007424 */ /* 0x000fe200078e00ff */
[----:B------:R-:W-:Y:S01]  /*5020*/  CS2R R30, SRZ ;  /* 0x00000000001e7805 */ /* 0x000fe2000001ff00 */
[----:B------:R-:W-:Y:S06]  /*5030*/  @!P1 BRA `(.L_x_202) ;  /* 0x0000003800c89947 */ /* 0x000fec0003800000 */
[----:B------:R-:W-:Y:S01]  /*5040*/  R2UR UR4, R152 ;  /* 0x00000000980472ca */ /* 0x000fe200000e0000 */
[----:B------:R-:W-:Y:S01]  /*5050*/  IMAD.MOV.U32 R232, RZ, RZ, R3 ;  /* 0x000000ffffe87224 */ /* 0x000fe200078e0003 */
[----:B------:R-:W-:Y:S01]  /*5060*/  UMOV UR61, UR60 ;  /* 0x0000003c003d7c82 */ /* 0x000fe20008000000 */
[----:B------:R-:W-:Y:S02]  /*5070*/  IMAD.MOV.U32 R21, RZ, RZ, R4 ;  /* 0x000000ffff157224 */ /* 0x000fe400078e0004 */
[----:B------:R-:W-:Y:S02]  /*5080*/  IMAD.MOV.U32 R0, RZ, RZ, 0x3f800000 ;  /* 0x3f800000ff007424 */ /* 0x000fe400078e00ff */
[----:B------:R-:W-:-:S06]  /*5090*/  IMAD.MOV.U32 R151, RZ, RZ, RZ ;  /* 0x000000ffff977224 */ /* 0x000fcc00078e00ff */
[----:B------:R-:W-:-:S06]  /*50a0*/  UIADD3 UR4, UR4, -0x2, URZ ;  /* 0xfffffffe04047890 */ /* 0x000fcc000fffe03f */
[----:B------:R-:W-:Y:S01]  /*50b0*/  IMAD.U32 R20, RZ, RZ, UR4 ;  /* 0x00000004ff147e24 */ /* 0x000fe2000f8e00ff */
[----:B------:R-:W-:-:S13]  /*50c0*/  R2UR UR4, R16 ;  /* 0x00000000100472ca */ /* 0x000fda00000e0000 */
[----:B------:R-:W-:-:S07]  /*50d0*/  IMAD.U32 R234, RZ, RZ, UR4 ;  /* 0x00000004ffea7e24 */ /* 0x000fce000f8e00ff */
.L_x_213:
        /* <DEDUP_REMOVED lines=9> */
.L_x_203:
        /* <DEDUP_REMOVED lines=12> */
.L_x_204:
[----:B-1----:R-:W-:Y:S05]  /*5230*/  @P1 BRA `(.L_x_205) ;  /* 0x00000000000c1947 */ /* 0x002fea0003800000 */
[----:B------:R-:W-:-:S13]  /*5240*/  R2UR UR4, R233 ;  /* 0x00000000e90472ca */ /* 0x000fda00000e0000 */
[----:B------:R-:W1:Y:S02]  /*5250*/  SYNCS.PHASECHK.TRANS64.TRYWAIT P1, [UR4+0x38830], R3 ;  /* 0x03883003ff0075a7 */ /* 0x000e640008020144 */
[----:B-1----:R-:W-:Y:S05]  /*5260*/  @!P1 BRA `(.L_x_206) ;  /* 0x000000c000f09947 */ /* 0x002fea0003800000 */
.L_x_205:
        /* <DEDUP_REMOVED lines=51> */
[----:B------:R-:W-:Y:S01]  /*55a0*/  UMOV UR7, 0x40000040 ;  /* 0x4000004000077882 */ /* 0x000fe20000000000 */
        /* <DEDUP_REMOVED lines=143> */
[----:B-1----:R-:W-:-:S06]  /*5ea0*/  WARPGROUP.ARRIVE ;  /* 0x00000000000079c5 */ /* 0x002fcc0000000000 */
        /* <DEDUP_REMOVED lines=421> */
[----:B------:R-:W-:-:S03]  /*7900*/  UIADD3 UR6, UR4, 0x906, URZ ;  /* 0x0000090604067890 */ /* 0x000fc6000fffe03f */
        /* <DEDUP_REMOVED lines=25> */
.L_x_207:
[----:B------:R-:W-:Y:S02]  /*7aa0*/  R2UR UR4, R4 ;  /* 0x00000000040472ca */ /* 0x000fe400000e0000 */
[----:B------:R-:W-:-:S11]  /*7ab0*/  R2UR UR5, R234 ;  /* 0x00000000ea0572ca */ /* 0x000fd600000e0000 */
[----:B------:R-:W-:Y:S02]  /*7ac0*/  ULEA UR4, UR61, UR4, 0x3 ;  /* 0x000000043d047291 */ /* 0x000fe4000f8e183f */
[----:B------:R-:W-:-:S05]  /*7ad0*/  IMAD.U32 R0, RZ, RZ, UR5 ;  /* 0x00000005ff007e24 */ /* 0x000fca000f8e00ff */
[----:B------:R-:W-:-:S04]  /*7ae0*/  SHF.L.U32 R0, R0, 0x1f, RZ ;  /* 0x0000001f00007819 */ /* 0x000fc800000006ff */
[----:B------:R1:W2:Y:S01]  /*7af0*/  SYNCS.PHASECHK.TRANS64.TRYWAIT P1, [UR4+0x38850], R0 ;  /* 0x03885000ff0075a7 */ /* 0x0002a20008020144 */
[----:B------:R-:W-:Y:S05]  /*7b00*/  @!P0 BRA `(.L_x_208) ;  /* 0x0000000000048947 */ /* 0x000fea0003800000 */
[----:B------:R-:W-:Y:S01]  /*7b10*/  BPT.TRAP 0x1 ;  /* 0x000000040000795c */ /* 0x000fe20000300000 */
.L_x_208:
[----:B--2---:R-:W-:Y:S05]  /*7b20*/  @P1 BRA `(.L_x_209) ;  /* 0x0000000000081947 */ /* 0x004fea0003800000 */
[----:B------:R-:W2:Y:S02]  /*7b30*/  SYNCS.PHASECHK.TRANS64.TRYWAIT P1, [UR4+0x38850], R0 ;  /* 0x03885000ff0075a7 */ /* 0x000ea40008020144 */
[----:B--2---:R-:W-:Y:S05]  /*7b40*/  @!P1 BRA `(.L_x_210) ;  /* 0x0000009800d49947 */ /* 0x004fea0003800000 */
.L_x_209:
[----:B------:R-:W-:Y:S01]  /*7b50*/  R2UR UR5, R4 ;  /* 0x00000000040572ca */ /* 0x000fe200000e0000 */
[----:B------:R-:W-:Y:S01]  /*7b60*/  WARPGROUP.ARRIVE ;  /* 0x00000000000079c5 */ /* 0x000fe20000000000 */
[----:B------:R-:W-:-:S11]  /*7b70*/  UMOV UR7, 0x40000040 ;  /* 0x4000004000077882 */ /* 0x000fd60000000000 */
[----:B------:R-:W-:-:S04]  /*7b80*/  UIADD3 UR5, UR5, 0x400, URZ ;  /* 0x0000040005057890 */ /* 0x000fc8000fffe03f */
[----:B------:R-:W-:-:S04]  /*7b90*/  USHF.R.U32.HI UR5, URZ, 0x4, UR5 ;  /* 0x000000043f057899 */ /* 0x000fc80008011605 */
[----:B------:R-:W-:-:S04]  /*7ba0*/  ULOP3.LUT UR5, UR5, 0x3fff, URZ, 0xc0, !UPT ;  /* 0x00003fff05057892 */ /* 0x000fc8000f8ec03f */
[----:B------:R-:W-:-:S04]  /*7bb0*/  ULOP3.LUT UR5, UR5, 0x2800000, URZ, 0xfc, !UPT ;  /* 0x0280000005057892 */ /* 0x000fc8000f8efc3f */
[----:B------:R-:W-:-:S07]  /*7bc0*/  UIMAD UR5, UR61, 0xa00, UR5 ;  /* 0x00000a003d0578a4 */ /* 0x000fce000f8e0205 */
[----:B------:R-:W-:Y:S02]  /*7bd0*/  UMOV UR6, UR5 ;  /* 0x0000000500067c82 */ /* 0x000fe40008000000 */
        /* <DEDUP_REMOVED lines=24> */
[----:B------:R-:W-:Y:S03]  /*7d60*/  HGMMA.64x256x16.F32.BF16 R24, R192, gdesc[UR4].tnspB, R24, gsb0 ;  /* 0x43e00004c0187df0 */ /* 0x000fe60008001818 */
[----:B------:R-:W-:Y:S02]  /*7d70*/  WARPGROUP.DEPBAR.LE gsb0, 0x0 ;  /* 0x00008000000079c5 */ /* 0x000fe40000010000 */
[----:B------:R-:W-:Y:S05]  /*7d80*/  @!P0 BRA `(.L_x_211) ;  /* 0x0000000000048947 */ /* 0x000fea0003800000 */
[----:B------:R-:W-:Y:S01]  /*7d90*/  BPT.TRAP 0x1 ;  /* 0x000000040000795c */ /* 0x000fe20000300000 */
.L_x_211:
[----:B01----:R-:W-:Y:S01]  /*7da0*/  FMNMX.FTZ R0, R184, R21, !PT ;  /* 0x00000015b8007209 */ /* 0x003fe20007810000 */
[----:B------:R-:W-:Y:S01]  /*7db0*/  ULDC UR5, c[0x0][0x988] ;  /* 0x0002620000057ab9 */ /* 0x000fe20000000800 */
[----:B------:R-:W-:Y:S02]  /*7dc0*/  FMNMX.FTZ R2, R186, R232, !PT ;  /* 0x000000e8ba027209 */ /* 0x000fe40007810000 */
[----:B------:R-:W-:Y:S02]  /*7dd0*/  FMNMX.FTZ R3, R185, R0, !PT ;  /* 0x00000000b9037209 */ /* 0x000fe40007810000 */
[----:B------:R-:W-:Y:S02]  /*7de0*/  FMNMX.FTZ R193, R187, R2, !PT ;  /* 0x00000002bbc17209 */ /* 0x000fe40007810000 */
[----:B------:R-:W-:Y:S02]  /*7df0*/  FMNMX.FTZ R0, R188, R3, !PT ;  /* 0x00000003bc007209 */ /* 0x000fe40007810000 */
[----:B------:R-:W-:-:S02]  /*7e00*/  FMNMX.FTZ R2, R190, R193, !PT ;  /* 0x000000c1be027209 */ /* 0x000fc40007810000 */
[----:B------:R-:W-:Y:S02]  /*7e10*/  FMNMX.FTZ R3, R189, R0, !PT ;  /* 0x00000000bd037209 */ /* 0x000fe40007810000 */
        /* <DEDUP_REMOVED lines=33> */
[----:B------:R-:W-:Y:S01]  /*8030*/  R2UR UR6, R233 ;  /* 0x00000000e90672ca */ /* 0x000fe200000e0000 */
[----:B------:R-:W0:Y:S01]  /*8040*/  SHFL.BFLY PT, R3, R0, 0x2, 0x1f ;  /* 0x0c401f0000037f89 */ /* 0x000e2200000e0000 */
[----:B------:R-:W-:-:S03]  /*8050*/  ISETP.NE.AND P1, PT, R19, RZ, PT ;  /* 0x000000ff1300720c */ /* 0x000fc60003f25270 */
[----:B------:R-:W1:Y:S01]  /*8060*/  SHFL.BFLY PT, R193, R2, 0x2, 0x1f ;  /* 0x0c401f0002c17f89 */ /* 0x000e6200000e0000 */
[----:B0-----:R-:W-:Y:S02]  /*8070*/  FMNMX.FTZ R192, R0, R3, !PT ;  /* 0x0000000300c07209 */ /* 0x001fe40007810000 */
[----:B-1----:R-:W-:-:S03]  /*8080*/  FMNMX.FTZ R194, R2, R193, !PT ;  /* 0x000000c102c27209 */ /* 0x002fc60007810000 */
[----:B------:R-:W0:Y:S04]  /*8090*/  SHFL.BFLY PT, R3, R192, 0x1, 0x1f ;  /* 0x0c201f00c0037f89 */ /* 0x000e2800000e0000 */
[----:B------:R-:W1:Y:S01]  /*80a0*/  SHFL.BFLY PT, R193, R194, 0x1, 0x1f ;  /* 0x0c201f00c2c17f89 */ /* 0x000e6200000e0000 */
[----:B0-----:R-:W-:Y:S02]  /*80b0*/  FMNMX.FTZ R4, R192, R3, !PT ;  /* 0x00000003c0047209 */ /* 0x001fe40007810000 */
[----:B-1----:R-:W-:-:S03]  /*80c0*/  FMNMX.FTZ R3, R194, R193, !PT ;  /* 0x000000c1c2037209 */ /* 0x002fc60007810000 */
[C---:B------:R-:W-:Y:S01]  /*80d0*/  FMUL.FTZ R193, R4.reuse, UR5 ;  /* 0x0000000504c17c20 */ /* 0x040fe20008410000 */
[----:B------:R-:W-:-:S03]  /*80e0*/  FADD.FTZ R21, -R4, R21 ;  /* 0x0000001504157221 */ /* 0x000fc60000010100 */
[--C-:B------:R-:W-:Y:S01]  /*80f0*/  FFMA.FTZ R192, R152, UR5, -R193.reuse ;  /* 0x0000000598c07c23 */ /* 0x100fe200080108c1 */
[C---:B------:R-:W-:Y:S01]  /*8100*/  FADD.FTZ R0, -R3.reuse, R232 ;  /* 0x000000e803007221 */ /* 0x040fe20000010100 */
[----:B------:R-:W-:Y:S01]  /*8110*/  FMUL.FTZ R152, R3, UR5 ;  /* 0x0000000503987c20 */ /* 0x000fe20008410000 */
[----:B------:R-:W-:Y:S01]  /*8120*/  FMUL.FTZ R195, R21, UR5 ;  /* 0x0000000515c37c20 */ /* 0x000fe20008410000 */
[--C-:B------:R-:W-:Y:S01]  /*8130*/  FFMA.FTZ R21, R184, UR5, -R193.reuse ;  /* 0x00000005b8157c23 */ /* 0x100fe200080108c1 */
[----:B------:R-:W-:Y:S01]  /*8140*/  FMUL.FTZ R0, R0, UR5 ;  /* 0x0000000500007c20 */ /* 0x000fe20008410000 */
        /* <DEDUP_REMOVED lines=8> */
[--C-:B------:R-:W-:Y:S01]  /*81d0*/  FFMA.FTZ R196, R160, UR5, -R193.reuse ;  /* 0x00000005a0c47c23 */ /* 0x100fe200080108c1 */
[--C-:B------:R-:W-:Y:S01]  /*81e0*/  FFMA.FTZ R160, R191, UR5, -R152.reuse ;  /* 0x00000005bfa07c23 */ /* 0x100fe20008010898 */
[--C-:B------:R-:W-:Y:S01]  /*81f0*/  FFMA.FTZ R204, R176, UR5, -R193.reuse ;  /* 0x00000005b0cc7c23 */ /* 0x100fe200080108c1 */
[--C-:B------:R-:W-:Y:S01]  /*8200*/  FFMA.FTZ R205, R178, UR5, -R152.reuse ;  /* 0x00000005b2cd7c23 */ /* 0x100fe20008010898 */
[----:B------:R-:W0:Y:S01]  /*8210*/  MUFU.EX2 R21, R21 ;  /* 0x0000001500157308 */ /* 0x000e220000000800 */
[--C-:B------:R-:W-:Y:S01]  /*8220*/  FFMA.FTZ R185, R177, UR5, -R193.reuse ;  /* 0x00000005b1b97c23 */ /* 0x100fe200080108c1 */
        /* <DEDUP_REMOVED lines=9> */
[----:B------:R-:W-:Y:S01]  /*82c0*/  FFMA.FTZ R200, R168, UR5, -R193 ;  /* 0x00000005a8c87c23 */ /* 0x000fe200080108c1 */
[--C-:B------:R-:W-:Y:S01]  /*82d0*/  FFMA.FTZ R168, R183, UR5, -R152.reuse ;  /* 0x00000005b7a87c23 */ /* 0x100fe20008010898 */
[--C-:B------:R-:W-:Y:S01]  /*82e0*/  FFMA.FTZ R203, R174, UR5, -R152.reuse ;  /* 0x00000005aecb7c23 */ /* 0x100fe20008010898 */
[--C-:B------:R-:W-:Y:S01]  /*82f0*/  FFMA.FTZ R201, R170, UR5, -R152.reuse ;  /* 0x00000005aac97c23 */ /* 0x100fe20008010898 */
[--C-:B------:R-:W-:Y:S01]  /*8300*/  FFMA.FTZ R197, R162, UR5, -R152.reuse ;  /* 0x00000005a2c57c23 */ /* 0x100fe20008010898 */
[----:B------:R-:W1:Y:S01]  /*8310*/  MUFU.EX2 R209, R209 ;  /* 0x000000d100d17308 */ /* 0x000e620000000800 */
[----:B0-----:R-:W-:Y:S01]  /*8320*/  FFMA.FTZ R165, R2, R14, R21 ;  /* 0x0000000e02a57223 */ /* 0x001fe20000010015 */
        /* <DEDUP_REMOVED lines=8> */
[----:B------:R-:W-:Y:S01]  /*83b0*/  FFMA.FTZ R157, R157, UR5, -R193 ;  /* 0x000000059d9d7c23 */ /* 0x000fe200080108c1 */
[--C-:B------:R-:W-:Y:S01]  /*83c0*/  FFMA.FTZ R193, R154, UR5, -R152.reuse ;  /* 0x000000059ac17c23 */ /* 0x100fe20008010898 */
[----:B------:R-:W-:-:S04]  /*83d0*/  FFMA.FTZ R195, R158, UR5, -R152 ;  /* 0x000000059ec37c23 */ /* 0x000fc80008010898 */
[----:B------:R-:W2:Y:S01]  /*83e0*/  MUFU.EX2 R156, R156 ;  /* 0x0000009c009c7308 */ /* 0x000ea20000000800 */
[----:B-1----:R-:W-:-:S07]  /*83f0*/  FFMA.FTZ R5, R0, R5, R209 ;  /* 0x0000000500057223 */ /* 0x002fce00000100d1 */
[----:B------:R-:W1:Y:S01]  /*8400*/  MUFU.EX2 R210, R210 ;  /* 0x000000d200d27308 */ /* 0x000e620000000800 */
[----:B0-----:R-:W-:-:S07]  /*8410*/  FADD.FTZ R165, R208, R165 ;  /* 0x000000a5d0a57221 */ /* 0x001fce0000010000 */
[----:B------:R-:W0:Y:S01]  /*8420*/  MUFU.EX2 R211, R211 ;  /* 0x000000d300d37308 */ /* 0x000e220000000800 */
[----:B--2---:R-:W-:-:S07]  /*8430*/  FADD.FTZ R14, R156, R5 ;  /* 0x000000059c0e7221 */ /* 0x004fce0000010000 */
[----:B------:R-:W2:Y:S01]  /*8440*/  MUFU.EX2 R189, R189 ;  /* 0x000000bd00bd7308 */ /* 0x000ea20000000800 */
[----:B-1----:R-:W-:-:S07]  /*8450*/  FADD.FTZ R174, R210, R165 ;  /* 0x000000a5d2ae7221 */ /* 0x002fce0000010000 */
        /* <DEDUP_REMOVED lines=11> */
[----:B-1----:R-:W-:Y:S01]  /*8510*/  FADD.FTZ R163, R185, R166 ;  /* 0x000000a6b9a37221 */ /* 0x002fe20000010000 */
[----:B------:R-:W-:-:S06]  /*8520*/  FFMA.FTZ R166, R167, UR5, -R152 ;  /* 0x00000005a7a67c23 */ /* 0x000fcc0008010898 */
        /* <DEDUP_REMOVED lines=15> */
[----:B--2---:R-:W-:Y:S01]  /*8620*/  FADD.FTZ R163, R177, R154 ;  /* 0x0000009ab1a37221 */ /* 0x004fe20000010000 */
[--C-:B------:R-:W-:Y:S01]  /*8630*/  FFMA.FTZ R154, R155, UR5, -R152.reuse ;  /* 0x000000059b9a7c23 */ /* 0x100fe20008010898 */
[----:B------:R-:W-:-:S05]  /*8640*/  FFMA.FTZ R152, R159, UR5, -R152 ;  /* 0x000000059f987c23 */ /* 0x000fca0008010898 */
[----:B------:R-:W2:Y:S01]  /*8650*/  MUFU.EX2 R203, R203 ;  /* 0x000000cb00cb7308 */ /* 0x000ea20000000800 */
[----:B-1----:R-:W-:-:S07]  /*8660*/  FADD.FTZ R14, R170, R5 ;  /* 0x00000005aa0e7221 */ /* 0x002fce0000010000 */
[----:B------:R-:W1:Y:S01]  /*8670*/  MUFU.EX2 R173, R173 ;  /* 0x000000ad00ad7308 */ /* 0x000e620000000800 */
[----:B0-----:R-:W-:Y:S01]  /*8680*/  FADD.FTZ R174, R202, R163 ;  /* 0x000000a3caae7221 */ /* 0x001fe20000010000 */
[----:B------:R-:W-:-:S06]  /*8690*/  IMAD.U32 R163, RZ, RZ, UR6 ;  /* 0x00000006ffa37e24 */ /* 0x000fcc000f8e00ff */
        /* <DEDUP_REMOVED lines=10> */
[----:B------:R-:W-:-:S05]  /*8740*/  @P1 VIADD R14, R163, 0x38840 ;  /* 0x00038840a30e1836 */ /* 0x000fca0000000000 */
[----:B------:R-:W-:Y:S01]  /*8750*/  @P1 PRMT R14, R23, 0x654, R14 ;  /* 0x00000654170e1816 */ /* 0x000fe2000000000e */
[----:B------:R-:W1:Y:S01]  /*8760*/  MUFU.EX2 R198, R198 ;  /* 0x000000c600c67308 */ /* 0x000e620000000800 */
[----:B0-----:R-:W-:Y:S02]  /*8770*/  FADD.FTZ R155, R169, R158 ;  /* 0x0000009ea99b7221 */ /* 0x001fe40000010000 */
[----:B------:R0:W-:Y:S05]  /*8780*/  @P1 SYNCS.ARRIVE.TRANS64.RED.A1T0 RZ, [R14+URZ], RZ ;  /* 0x000000ff0eff19a7 */ /* 0x0001ea000810043f */
[----:B------:R-:W3:Y:S01]  /*8790*/  MUFU.EX2 R199, R199 ;  /* 0x000000c700c77308 */ /* 0x000ee20000000800 */
[----:B--2---:R-:W-:-:S07]  /*87a0*/  FADD.FTZ R158, R162, R5 ;  /* 0x00000005a29e7221 */ /* 0x004fce0000010000 */
[----:B------:R-:W2:Y:S01]  /*87b0*/  MUFU.EX2 R161, R161 ;  /* 0x000000a100a17308 */ /* 0x000ea20000000800 */
[----:B-1----:R-:W-:-:S07]  /*87c0*/  FADD.FTZ R174, R198, R155 ;  /* 0x0000009bc6ae7221 */ /* 0x002fce0000010000 */
[----:B------:R-:W0:Y:S01]  /*87d0*/  MUFU.EX2 R166, R166 ;  /* 0x000000a600a67308 */ /* 0x000e220000000800 */
[----:B---3--:R-:W-:-:S07]  /*87e0*/  FADD.FTZ R5, R199, R158 ;  /* 0x0000009ec7057221 */ /* 0x008fce0000010000 */
[----:B------:R-:W1:Y:S01]  /*87f0*/  MUFU.EX2 R192, R192 ;  /* 0x000000c000c07308 */ /* 0x000e620000000800 */
[----:B--2---:R-:W-:-:S07]  /*8800*/  FADD.FTZ R155, R161, R174 ;  /* 0x000000aea19b7221 */ /* 0x004fce0000010000 */
[----:B------:R-:W2:Y:S01]  /*8810*/  MUFU.EX2 R193, R193 ;  /* 0x000000c100c17308 */ /* 0x000ea20000000800 */
[----:B0-----:R-:W-:-:S07]  /*8820*/  FADD.FTZ R14, R166, R5 ;  /* 0x00000005a60e7221 */ /* 0x001fce0000010000 */
[----:B------:R-:W0:Y:S01]  /*8830*/  MUFU.EX2 R153, R153 ;  /* 0x0000009900997308 */ /* 0x000e220000000800 */
[----:B-1----:R-:W-:-:S07]  /*8840*/  FADD.FTZ R158, R192, R155 ;  /* 0x0000009bc09e7221 */ /* 0x002fce0000010000 */
        /* <DEDUP_REMOVED lines=9> */
[----:B0-----:R-:W-:Y:S01]  /*88e0*/  FADD.FTZ R5, R195, R14 ;  /* 0x0000000ec3057221 */ /* 0x001fe20000010000 */
[----:B-1----:R-:W-:-:S03]  /*88f0*/  FADD.FTZ R14, R157, R158 ;  /* 0x0000009e9d0e7221 */ /* 0x002fc60000010000 */
[----:B--2---:R-:W-:Y:S01]  /*8900*/  FADD.FTZ R5, R152, R5 ;  /* 0x0000000598057221 */ /* 0x004fe20000010000 */
[----:B------:R-:W-:Y:S06]  /*8910*/  @!P0 BRA `(.L_x_212) ;  /* 0x0000000000048947 */ /* 0x000fec0003800000 */
[----:B------:R-:W-:Y:S01]  /*8920*/  BPT.TRAP 0x1 ;  /* 0x000000040000795c */ /* 0x000fe20000300000 */
.L_x_212:
[----:B------:R-:W-:Y:S01]  /*8930*/  ISETP.NE.AND P1, PT, R18, RZ, PT ;  /* 0x000000ff1200720c */ /* 0x000fe20003f25270 */
[----:B------:R-:W-:Y:S01]  /*8940*/  IMAD.U32 R155, RZ, RZ, UR4 ;  /* 0x00000004ff9b7e24 */ /* 0x000fe2000f8e00ff */
[----:B------:R-:W-:Y:S01]  /*8950*/  R2UR UR6, R20 ;  /* 0x00000000140672ca */ /* 0x000fe200000e0000 */
[----:B------:R-:W-:Y:S01]  /*8960*/  UMOV UR61, UR60 ;  /* 0x0000003c003d7c82 */ /* 0x000fe20008000000 */
[----:B------:R-:W-:Y:S01]  /*8970*/  F2FP.BF16.F32.PACK_AB R208, R208, R21 ;  /* 0x00000015d0d0723e */ /* 0x000fe200000010ff */
[----:B------:R-:W-:Y:S01]  /*8980*/  IMAD.MOV.U32 R232, RZ, RZ, R3 ;  /* 0x000000ffffe87224 */ /* 0x000fe200078e0003 */
[----:B------:R-:W-:Y:S01]  /*8990*/  F2FP.BF16.F32.PACK_AB R209, R156, R209 ;  /* 0x000000d19cd1723e */ /* 0x000fe200000010ff */
[----:B------:R-:W-:Y:S01]  /*89a0*/  IMAD.MOV.U32 R21, RZ, RZ, R4 ;  /* 0x000000ffff157224 */ /* 0x000fe200078e0004 */
[----:B------:R-:W-:Y:S02]  /*89b0*/  F2FP.BF16.F32.PACK_AB R210, R189, R210 ;  /* 0x000000d2bdd2723e */ /* 0x000fe400000010ff */
[----:B------:R-:W-:-:S02]  /*89c0*/  F2FP.BF16.F32.PACK_AB R211, R160, R211 ;  /* 0x000000d3a0d3723e */ /* 0x000fc400000010ff */
[----:B------:R-:W-:Y:S01]  /*89d0*/  F2FP.BF16.F32.PACK_AB R204, R185, R204 ;  /* 0x000000ccb9cc723e */ /* 0x000fe200000010ff */
[----:B------:R-:W-:Y:S01]  /*89e0*/  @P1 VIADD R155, R155, 0x38860 ;  /* 0x000388609b9b1836 */ /* 0x000fe20000000000 */
[----:B------:R-:W-:Y:S01]  /*89f0*/  F2FP.BF16.F32.PACK_AB R205, R164, R205 ;  /* 0x000000cda4cd723e */ /* 0x000fe200000010ff */
[----:B------:R-:W-:Y:S01]  /*8a00*/  UIADD3 UR4, UR6, -0x1, URZ ;  /* 0xffffffff06047890 */ /* 0x000fe2000fffe03f */
[----:B------:R-:W-:Y:S02]  /*8a10*/  F2FP.BF16.F32.PACK_AB R206, R181, R206 ;  /* 0x000000ceb5ce723e */ /* 0x000fe400000010ff */
[----:B------:R-:W-:Y:S02]  /*8a20*/  @P1 PRMT R155, R22, 0x654, R155 ;  /* 0x00000654169b1816 */ /* 0x000fe4000000009b */
[----:B------:R-:W-:Y:S01]  /*8a30*/  F2FP.BF16.F32.PACK_AB R207, R168, R207 ;  /* 0x000000cfa8cf723e */ /* 0x000fe200000010ff */
[----:B------:R-:W-:Y:S01]  /*8a40*/  IMAD.U32 R20, RZ, RZ, UR4 ;  /* 0x00000004ff147e24 */ /* 0x000fe2000f8e00ff */
[----:B------:R0:W-:Y:S01]  /*8a50*/  @P1 SYNCS.ARRIVE.TRANS64.RED.A1T0 RZ, [R155+URZ], RZ ;  /* 0x000000ff9bff19a7 */ /* 0x0001e2000810043f */
[----:B------:R-:W-:-:S02]  /*8a60*/  ISETP.LT.AND P1, PT, RZ, UR6, PT ;  /* 0x00000006ff007c0c */ /* 0x000fc4000bf21270 */
[----:B------:R-:W-:Y:S02]  /*8a70*/  R2UR UR6, R16 ;  /* 0x00000000100672ca */ /* 0x000fe400000e0000 */
[----:B------:R-:W-:Y:S02]  /*8a80*/  F2FP.BF16.F32.PACK_AB R200, R177, R200 ;  /* 0x000000c8b1c8723e */ /* 0x000fe400000010ff */
[----:B------:R-:W-:Y:S02]  /*8a90*/  F2FP.BF16.F32.PACK_AB R201, R170, R201 ;  /* 0x000000c9aac9723e */ /* 0x000fe400000010ff */
[----:B------:R-:W-:Y:S02]  /*8aa0*/  F2FP.BF16.F32.PACK_AB R202, R173, R202 ;  /* 0x000000caadca723e */ /* 0x000fe400000010ff */
[----:B------:R-:W-:Y:S02]  /*8ab0*/  F2FP.BF16.F32.PACK_AB R203, R172, R203 ;  /* 0x000000cbaccb723e */ /* 0x000fe400000010ff */
[----:B------:R-:W-:-:S02]  /*8ac0*/  F2FP.BF16.F32.PACK_AB R196, R169, R196 ;  /* 0x000000c4a9c4723e */ /* 0x000fc400000010ff */
[----:B------:R-:W-:Y:S01]  /*8ad0*/  F2FP.BF16.F32.PACK_AB R197, R162, R197 ;  /* 0x000000c5a2c5723e */ /* 0x000fe200000010ff */
[----:B------:R-:W-:Y:S01]  /*8ae0*/  IMAD.U32 R234, RZ, RZ, UR6 ;  /* 0x00000006ffea7e24 */ /* 0x000fe2000f8e00ff */
[----:B------:R-:W-:Y:S02]  /*8af0*/  F2FP.BF16.F32.PACK_AB R198, R161, R198 ;  /* 0x000000c6a1c6723e */ /* 0x000fe400000010ff */
[----:B------:R-:W-:Y:S02]  /*8b00*/  F2FP.BF16.F32.PACK_AB R199, R166, R199 ;  /* 0x000000c7a6c7723e */ /* 0x000fe400000010ff */
[----:B------:R-:W-:Y:S02]  /*8b10*/  F2FP.BF16.F32.PACK_AB R192, R153, R192 ;  /* 0x000000c099c0723e */ /* 0x000fe400000010ff */
[----:B------:R-:W-:Y:S02]  /*8b20*/  F2FP.BF16.F32.PACK_AB R193, R154, R193 ;  /* 0x000000c19ac1723e */ /* 0x000fe400000010ff */
[----:B------:R-:W-:-:S02]  /*8b30*/  F2FP.BF16.F32.PACK_AB R194, R157, R194 ;  /* 0x000000c29dc2723e */ /* 0x000fc400000010ff */
[----:B------:R-:W-:Y:S01]  /*8b40*/  F2FP.BF16.F32.PACK_AB R195, R152, R195 ;  /* 0x000000c398c3723e */ /* 0x000fe200000010ff */
[----:B0-----:R-:W-:Y:S06]  /*8b50*/  @P1 BRA `(.L_x_213) ;  /* 0xffffffc400601947 */ /* 0x001fec000383ffff */
.L_x_202:
        /* <DEDUP_REMOVED lines=131> */
.L_x_214:
        /* <DEDUP_REMOVED lines=10> */
.L_x_215:
[----:B-1----:R-:W-:Y:S05]  /*9430*/  @P1 BRA `(.L_x_216) ;  /* 0x0000000000081947 */ /* 0x002fea0003800000 */
[----:B------:R-:W1:Y:S02]  /*9440*/  SYNCS.PHASECHK.TRANS64.TRYWAIT P1, [UR9+0x38850], R0 ;  /* 0x03885000ff0075a7 */ /* 0x000e640008020149 */
[----:B-1----:R-:W-:Y:S05]  /*9450*/  @!P1 BRA `(.L_x_217) ;  /* 0x0000008000a89947 */ /* 0x002fea0003800000 */
.L_x_216:
[----:B------:R-:W-:Y:S01]  /*9460*/  UIADD3 UR6, UR4, 0x400, URZ ;  /* 0x0000040004067890 */ /* 0x000fe2000fffe03f */
[----:B------:R-:W-:Y:S01]  /*9470*/  WARPGROUP.ARRIVE ;  /* 0x00000000000079c5 */ /* 0x000fe20000000000 */
[----:B------:R-:W-:Y:S01]  /*9480*/  UMOV UR7, 0x40000040 ;  /* 0x4000004000077882 */ /* 0x000fe20000000000 */
[----:B-1----:R-:W1:Y:S01]  /*9490*/  SHFL.BFLY PT, R7, R14, 0x2, 0x1f ;  /* 0x0c401f000e077f89 */ /* 0x002e6200000e0000 */
[----:B------:R-:W-:Y:S01]  /*94a0*/  USHF.R.U32.HI UR6, URZ, 0x4, UR6 ;  /* 0x000000043f067899 */ /* 0x000fe20008011606 */
[----:B------:R-:W-:Y:S02]  /*94b0*/  IMAD.MOV.U32 R6, RZ, RZ, RZ ;  /* 0x000000ffff067224 */ /* 0x000fe400078e00ff */
[----:B0-----:R-:W0:Y:S01]  /*94c0*/  SHFL.BFLY PT, R0, R5, 0x2, 0x1f ;  /* 0x0c401f0005007f89 */ /* 0x001e2200000e0000 */
[----:B------:R-:W-:Y:S01]  /*94d0*/  ULOP3.LUT UR6, UR6, 0x3fff, URZ, 0xc0, !UPT ;  /* 0x00003fff06067892 */ /* 0x000fe2000f8ec03f */
[----:B------:R-:W-:-:S03]  /*94e0*/  IMAD.U32 R13, RZ, RZ, UR5 ;  /* 0x00000005ff0d7e24 */ /* 0x000fc6000f8e00ff */
[----:B------:R-:W-:-:S04]  /*94f0*/  ULOP3.LUT UR6, UR6, 0x2800000, URZ, 0xfc, !UPT ;  /* 0x0280000006067892 */ /* 0x000fc8000f8efc3f */
[----:B------:R-:W-:-:S07]  /*9500*/  UIMAD UR8, UR60, 0xa00, UR6 ;  /* 0x00000a003c0878a4 */ /* 0x000fce000f8e0206 */
[----:B------:R-:W-:Y:S02]  /*9510*/  UMOV UR6, UR8 ;  /* 0x0000000800067c82 */ /* 0x000fe40008000000 */
[----:B------:R-:W-:Y:S01]  /*9520*/  HGMMA.64x256x16.F32.BF16 R24, R208, gdesc[UR4].tnspB, R24, gsb0 ;  /* 0x43e00004d0187df0 */ /* 0x000fe20008001818 */
[----:B------:R-:W-:Y:S01]  /*9530*/  UIADD3 UR6, UR8, 0x80, URZ ;  /* 0x0000008008067890 */ /* 0x000fe2000fffe03f */
[----:B-1----:R-:W-:Y:S01]  /*9540*/  FADD.FTZ R7, R7, R14 ;  /* 0x0000000e07077221 */ /* 0x002fe20000010000 */
[----:B------:R-:W-:Y:S01]  /*9550*/  UMOV UR7, 0x40000040 ;  /* 0x4000004000077882 */ /* 0x000fe20000000000 */
[----:B0-----:R-:W-:Y:S01]  /*9560*/  FADD.FTZ R2, R0, R5 ;  /* 0x0000000500027221 */ /* 0x001fe20000010000 */
[----:B------:R-:W-:Y:S02]  /*9570*/  IMAD.MOV.U32 R5, RZ, RZ, RZ ;  /* 0x000000ffff057224 */ /* 0x000fe400078e00ff */
[----:B------:R-:W0:Y:S04]  /*9580*/  SHFL.BFLY PT, R0, R7, 0x1, 0x1f ;  /* 0x0c201f0007007f89 */ /* 0x000e2800000e0000 */
[----:B------:R-:W1:Y:S01]  /*9590*/  SHFL.BFLY PT, R9, R2, 0x1, 0x1f ;  /* 0x0c201f0002097f89 */ /* 0x000e6200000e0000 */
[----:B0-----:R-:W-:Y:S01]  /*95a0*/  FADD.FTZ R11, R7, R0 ;  /* 0x00000000070b7221 */ /* 0x001fe20000010000 */
[----:B------:R-:W-:-:S02]  /*95b0*/  IMAD.U32 R7, RZ, RZ, UR5 ;  /* 0x00000005ff077e24 */ /* 0x000fc4000f8e00ff */
[----:B------:R-:W-:Y:S02]  /*95c0*/  IMAD.MOV.U32 R0, RZ, RZ, -0x800000 ;  /* 0xff800000ff007424 */ /* 0x000fe400078e00ff */
[----:B-1----:R-:W-:Y:S01]  /*95d0*/  FADD.FTZ R12, R2, R9 ;  /* 0x00000009020c7221 */ /* 0x002fe20000010000 */
[----:B------:R-:W-:Y:S01]  /*95e0*/  FSETP.NE.FTZ.AND P1, PT, R11, RZ, PT ;  /* 0x000000ff0b00720b */ /* 0x000fe20003f35000 */
[----:B------:R-:W-:-:S03]  /*95f0*/  IMAD.MOV.U32 R2, RZ, RZ, -0x800000 ;  /* 0xff800000ff027424 */ /* 0x000fc600078e00ff */
[----:B------:R-:W-:-:S09]  /*9600*/  FSETP.NE.FTZ.AND P2, PT, R12, RZ, PT ;  /* 0x000000ff0c00720b */ /* 0x000fd20003f55000 */
[----:B------:R-:W0:Y:S01]  /*9610*/  @P1 MUFU.LG2 R8, R11 ;  /* 0x0000000b00081308 */ /* 0x000e220000000c00 */
[----:B------:R-:W-:-:S03]  /*9620*/  @P1 FMUL.FTZ R7, R7, 0.69314718246459960938 ;  /* 0x3f31721807071820 */ /* 0x000fc60000410000 */
[----:B------:R-:W-:-:S04]  /*9630*/  @P2 FMUL.FTZ R13, R13, 0.69314718246459960938 ;  /* 0x3f3172180d0d2820 */ /* 0x000fc80000410000 */
[----:B------:R-:W1:Y:S08]  /*9640*/  @P2 MUFU.LG2 R9, R12 ;  /* 0x0000000c00092308 */ /* 0x000e700000000c00 */
[----:B------:R2:W3:Y:S01]  /*9650*/  @P1 MUFU.RCP R6, R11 ;  /* 0x0000000b00061308 */ /* 0x0004e20000001000 */
[----:B0-----:R-:W-:-:S04]  /*9660*/  @P1 FMUL.FTZ R8, R8, 0.69314718246459960938 ;  /* 0x3f31721808081820 */ /* 0x001fc80000410000 */
[----:B------:R-:W-:-:S03]  /*9670*/  @P1 FFMA.FTZ R2, R7, R4, R8 ;  /* 0x0000000407021223 */ /* 0x000fc60000010008 */
[----:B------:R2:W0:Y:S01]  /*9680*/  @P2 MUFU.RCP R5, R12 ;  /* 0x0000000c00052308 */ /* 0x0004220000001000 */
[----:B-1----:R-:W-:-:S04]  /*9690*/  @P2 FMUL.FTZ R10, R9, 0.69314718246459960938 ;  /* 0x3f317218090a2820 */ /* 0x002fc80000410000 */
        /* <DEDUP_REMOVED lines=18> */
[----:B------:R-:W-:Y:S01]  /*97c0*/  UMOV UR7, 0x40000040 ;  /* 0x4000004000077882 */ /* 0x000fe20000000000 */
[----:B------:R-:W-:Y:S02]  /*97d0*/  WARPGROUP.DEPBAR.LE gsb0, 0x0 ;  /* 0x00008000000079c5 */ /* 0x000fe40000010000 */
[----:B------:R-:W-:-:S15]  /*97e0*/  WARPGROUP.ARRIVE ;  /* 0x00000000000079c5 */ /* 0x000fde0000000000 */
[----:B------:R-:W-:-:S08]  /*97f0*/  NOP ;  /* 0x0000000000007918 */ /* 0x000fd00000000000 */
[----:B------:R-:W-:Y:S03]  /*9800*/  HGMMA.64x256x16.F32.BF16 R24, R192, gdesc[UR4].tnspB, R24, gsb0 ;  /* 0x43e00004c0187df0 */ /* 0x000fe60008001818 */
[----:B------:R-:W-:Y:S02]  /*9810*/  WARPGROUP.DEPBAR.LE gsb0, 0x0 ;  /* 0x00008000000079c5 */ /* 0x000fe40000010000 */
[----:B0-23--:R-:W-:Y:S05]  /*9820*/  @!P0 BRA `(.L_x_218) ;  /* 0x0000000000048947 */ /* 0x00dfea0003800000 */
[----:B------:R-:W-:Y:S01]  /*9830*/  BPT.TRAP 0x1 ;  /* 0x000000040000795c */ /* 0x000fe20000300000 */
.L_x_218:
[----:B------:R-:W0:Y:S01]  /*9840*/  S2UR UR5, SR_SWINHI ;  /* 0x00000000000579c3 */ /* 0x000e220000002f00 */
[----:B------:R-:W-:Y:S01]  /*9850*/  ISETP.NE.AND P0, PT, R18, RZ, PT ;  /* 0x000000ff1200720c */ /* 0x000fe20003f05270 */
[----:B------:R-:W-:Y:S02]  /*9860*/  IMAD.U32 R7, RZ, RZ, UR9 ;  /* 0x00000009ff077e24 */ /* 0x000fe4000f8e00ff */
        /* <DEDUP_REMOVED lines=11> */
[----:B------:R-:W-:-:S02]  /*9920*/  @P0 VIADD R7, R7, 0x38860 ;  /* 0x0003886007070836 */ /* 0x000fc40000000000 */
[-C--:B------:R-:W-:Y:S01]  /*9930*/  FMUL.FTZ R185, R125, R6.reuse ;  /* 0x000000067db97220 */ /* 0x080fe20000410000 */
[----:B------:R-:W-:Y:S01]  /*9940*/  FMUL.FTZ R184, R129, R6 ;  /* 0x0000000681b87220 */ /* 0x000fe20000410000 */
[-C--:B------:R-:W-:Y:S01]  /*9950*/  FMUL.FTZ R27, R27, R5.reuse ;  /* 0x000000051b1b7220 */ /* 0x080fe20000410000 */
[-C--:B------:R-:W-:Y:S01]  /*9960*/  FMUL.FTZ R26, R26, R5.reuse ;  /* 0x000000051a1a7220 */ /* 0x080fe20000410000 */
[----:B------:R-:W-:Y:S01]  /*9970*/  @P0 PRMT R7, R22, 0x654, R7 ;  /* 0x0000065416070816 */ /* 0x000fe20000000007 */
[-C--:B------:R-:W-:Y:S01]  /*9980*/  FMUL.FTZ R3, R31, R5.reuse ;  /* 0x000000051f037220 */ /* 0x080fe20000410000 */
[-C--:B------:R-:W-:Y:S01]  /*9990*/  FMUL.FTZ R21, R30, R5.reuse ;  /* 0x000000051e157220 */ /* 0x080fe20000410000 */
[-C--:B------:R-:W-:Y:S01]  /*99a0*/  FMUL.FTZ R35, R35, R5.reuse ;  /* 0x0000000523237220 */ /* 0x080fe20000410000 */
[-C--:B------:R-:W-:Y:S01]  /*99b0*/  FMUL.FTZ R34, R34, R5.reuse ;  /* 0x0000000522227220 */ /* 0x080fe20000410000 */
[----:B------:R-:W-:Y:S01]  /*99c0*/  UMOV UR6, UR4 ;  /* 0x0000000400067c82 */ /* 0x000fe20008000000 */
[----:B0-----:R-:W-:Y:S01]  /*99d0*/  UMOV UR7, UR5 ;  /* 0x0000000500077c82 */ /* 0x001fe20008000000 */
[----:B------:R-:W-:Y:S01]  /*99e0*/  FMUL.FTZ R39, R39, R5 ;  /* 0x0000000527277220 */ /* 0x000fe20000410000 */
[----:B------:R-:W-:-:S02]  /*99f0*/  IMAD.U32 R164, RZ, RZ, UR6 ;  /* 0x00000006ffa47e24 */ /* 0x000fc4000f8e00ff */
[-C--:B------:R-:W-:Y:S01]  /*9a00*/  FMUL.FTZ R38, R38, R5.reuse ;  /* 0x0000000526267220 */ /* 0x080fe20000410000 */
[----:B------:R-:W-:Y:S02]  /*9a10*/  IMAD.U32 R165, RZ, RZ, UR7 ;  /* 0x00000007ffa57e24 */ /* 0x000fe4000f8e00ff */
[-C--:B------:R-:W-:Y:S01]  /*9a20*/  FMUL.FTZ R43, R43, R5.reuse ;  /* 0x000000052b2b7220 */ /* 0x080fe20000410000 */
[-C--:B------:R-:W-:Y:S01]  /*9a30*/  FMUL.FTZ R42, R42, R5.reuse ;  /* 0x000000052a2a7220 */ /* 0x080fe20000410000 */
[----:B------:R-:W-:Y:S01]  /*9a40*/  FMUL.FTZ R47, R47, R5 ;  /* 0x000000052f2f7220 */ /* 0x000fe20000410000 */
[----:B------:R-:W-:-:S04]  /*9a50*/  IMAD.WIDE R12, R226, 0x2, R164 ;  /* 0x00000002e20c7825 */ /* 0x000fc800078e02a4 */
[-C--:B------:R-:W-:Y:S01]  /*9a60*/  FMUL.FTZ R46, R46, R5.reuse ;  /* 0x000000052e2e7220 */ /* 0x080fe20000410000 */
[-C--:B------:R-:W-:Y:S01]  /*9a70*/  FMUL.FTZ R51, R51, R5.reuse ;  /* 0x0000000533337220 */ /* 0x080fe20000410000 */
[-C--:B------:R-:W-:Y:S01]  /*9a80*/  FMUL.FTZ R50, R50, R5.reuse ;  /* 0x0000000532327220 */ /* 0x080fe20000410000 */
[-C--:B------:R-:W-:Y:S01]  /*9a90*/  FMUL.FTZ R55, R55, R5.reuse ;  /* 0x0000000537377220 */ /* 0x080fe20000410000 */
[----:B------:R-:W-:Y:S01]  /*9aa0*/  IADD3 R11, P3, R12, 0xc060, RZ ;  /* 0x0000c0600c0b7810 */ /* 0x000fe20007f7e0ff */
[-C--:B------:R-:W-:Y:S01]  /*9ab0*/  FMUL.FTZ R54, R54, R5.reuse ;  /* 0x0000000536367220 */ /* 0x080fe20000410000 */
[-C--:B------:R-:W-:Y:S01]  /*9ac0*/  FMUL.FTZ R59, R59, R5.reuse ;  /* 0x000000053b3b7220 */ /* 0x080fe20000410000 */
[-C--:B------:R-:W-:Y:S01]  /*9ad0*/  FMUL.FTZ R58, R58, R5.reuse ;  /* 0x000000053a3a7220 */ /* 0x080fe20000410000 */
[----:B------:R-:W-:Y:S01]  /*9ae0*/  LOP3.LUT R4, R11, 0x380, RZ, 0xc0, !PT ;  /* 0x000003800b047812 */ /* 0x000fe200078ec0ff */
        /* <DEDUP_REMOVED lines=49> */
[----:B------:R0:W-:Y:S01]  /*9e00*/  @P0 SYNCS.ARRIVE.TRANS64.RED.A1T0 RZ, [R7+URZ], RZ ;  /* 0x000000ff07ff09a7 */ /* 0x0001e2000810043f */
[----:B------:R-:W-:Y:S01]  /*9e10*/  IMAD.X R5, RZ, RZ, R13, P3 ;  /* 0x000000ffff057224 */ /* 0x000fe200018e060d */
[----:B------:R-:W-:Y:S01]  /*9e20*/  SHF.R.U64 R4, R4, 0x3, RZ ;  /* 0x0000000304047819 */ /* 0x000fe200000012ff */
[----:B------:R-:W-:Y:S01]  /*9e30*/  IMAD R9, R220, 0x40, R17 ;  /* 0x00000040dc097824 */ /* 0x000fe200078e0211 */
[C---:B------:R-:W-:Y:S01]  /*9e40*/  IADD3 R115, P4, R12.reuse, 0xc040, RZ ;  /* 0x0000c0400c737810 */ /* 0x040fe20007f9e0ff */
[----:B------:R-:W-:Y:S01]  /*9e50*/  FMUL.FTZ R199, R53, R6 ;  /* 0x0000000635c77220 */ /* 0x000fe20000410000 */
[C---:B------:R-:W-:Y:S01]  /*9e60*/  IADD3 R111, P5, R12.reuse, 0xc020, RZ ;  /* 0x0000c0200c6f7810 */ /* 0x040fe20007fbe0ff */
[----:B------:R-:W-:Y:S01]  /*9e70*/  IMAD.WIDE R164, R9, 0x2, R164 ;  /* 0x0000000209a47825 */ /* 0x000fe200078e02a4 */
[----:B------:R-:W-:-:S03]  /*9e80*/  IADD3 R107, P6, R12, 0xc000, RZ ;  /* 0x0000c0000c6b7810 */ /* 0x000fc60007fde0ff */
[-C--:B------:R-:W-:Y:S01]  /*9e90*/  FMUL.FTZ R198, R57, R6.reuse ;  /* 0x0000000639c67220 */ /* 0x080fe20000410000 */
[C---:B------:R-:W-:Y:S01]  /*9ea0*/  IADD3 R69, P0, R12.reuse, 0x8060, RZ ;  /* 0x000080600c457810 */ /* 0x040fe20007f1e0ff */
[----:B------:R-:W-:Y:S01]  /*9eb0*/  FMUL.FTZ R197, R61, R6 ;  /* 0x000000063dc57220 */ /* 0x000fe20000410000 */
[C---:B------:R-:W-:Y:S01]  /*9ec0*/  IADD3 R31, P1, R12.reuse, 0x20, RZ ;  /* 0x000000200c1f7810 */ /* 0x040fe20007f3e0ff */
[--C-:B0-----:R-:W-:Y:S01]  /*9ed0*/  IMAD.X R7, RZ, RZ, R13.reuse, P4 ;  /* 0x000000ffff077224 */ /* 0x101fe200020e060d */
[C---:B------:R-:W-:Y:S01]  /*9ee0*/  IADD3 R56, P2, R12.reuse, 0x8040, RZ ;  /* 0x000080400c387810 */ /* 0x040fe20007f5e0ff */
[--C-:B------:R-:W-:Y:S01]  /*9ef0*/  IMAD.X R9, RZ, RZ, R13.reuse, P5 ;  /* 0x000000ffff097224 */ /* 0x100fe200028e060d */
[C---:B------:R-:W-:Y:S01]  /*9f00*/  IADD3 R65, P3, R12.reuse, 0x8020, RZ ;  /* 0x000080200c417810 */ /* 0x040fe20007f7e0ff */
[--C-:B------:R-:W-:Y:S01]  /*9f10*/  IMAD.X R135, RZ, RZ, R13.reuse, P0 ;  /* 0x000000ffff877224 */ /* 0x100fe200000e060d */
[----:B------:R-:W-:Y:S01]  /*9f20*/  LOP3.LUT R131, R12, 0x380, RZ, 0xc0, !PT ;  /* 0x000003800c837812 */ /* 0x000fe200078ec0ff */
[--C-:B------:R-:W-:Y:S01]  /*9f30*/  IMAD.X R139, RZ, RZ, R13.reuse, P1 ;  /* 0x000000ffff8b7224 */ /* 0x100fe200008e060d */
[----:B------:R-:W-:Y:S01]  /*9f40*/  LOP3.LUT R4, R4, R11, RZ, 0x3c, !PT ;  /* 0x0000000b04047212 */ /* 0x000fe200078e3cff */
[--C-:B------:R-:W-:Y:S01]  /*9f50*/  IMAD.X R11, RZ, RZ, R13.reuse, P6 ;  /* 0x000000ffff0b7224 */ /* 0x100fe200030e060d */
[C---:B------:R-:W-:Y:S01]  /*9f60*/  IADD3 R30, P4, R12.reuse, 0x8000, RZ ;  /* 0x000080000c1e7810 */ /* 0x040fe20007f9e0ff */
        /* <DEDUP_REMOVED lines=14> */
[----:B------:R-:W-:-:S02]  /*a050*/  IMAD.X R161, RZ, RZ, R13, P2 ;  /* 0x000000ffffa17224 */ /* 0x000fc400010e060d */
[----:B------:R-:W-:Y:S01]  /*a060*/  FMUL.FTZ R183, R52, R6 ;  /* 0x0000000634b77220 */ /* 0x000fe20000410000 */
[--C-:B------:R-:W-:Y:S01]  /*a070*/  IMAD.X R163, RZ, RZ, R13.reuse, P3 ;  /* 0x000000ffffa37224 */ /* 0x100fe200018e060d */
[----:B------:R-:W-:Y:S01]  /*a080*/  LOP3.LUT R130, R131, R12, RZ, 0x3c, !PT ;  /* 0x0000000c83827212 */ /* 0x000fe200078e3cff */
[----:B------:R-:W-:Y:S01]  /*a090*/  IMAD.MOV.U32 R131, RZ, RZ, R13 ;  /* 0x000000ffff837224 */ /* 0x000fe200078e000d */
[----:B------:R-:W-:Y:S01]  /*a0a0*/  LOP3.LUT R13, R56, 0x380, RZ, 0xc0, !PT ;  /* 0x00000380380d7812 */ /* 0x000fe200078ec0ff */
[-C--:B------:R-:W-:Y:S01]  /*a0b0*/  FMUL.FTZ R25, R25, R6.reuse ;  /* 0x0000000619197220 */ /* 0x080fe20000410000 */
[----:B------:R-:W-:Y:S01]  /*a0c0*/  LOP3.LUT R12, R31, 0x380, RZ, 0xc0, !PT ;  /* 0x000003801f0c7812 */ /* 0x000fe200078ec0ff */
[-C--:B------:R-:W-:Y:S01]  /*a0d0*/  FMUL.FTZ R24, R24, R6.reuse ;  /* 0x0000000618187220 */ /* 0x080fe20000410000 */
[----:B------:R-:W-:Y:S01]  /*a0e0*/  SHF.R.U64 R13, R13, 0x3, RZ ;  /* 0x000000030d0d7819 */ /* 0x000fe200000012ff */
[-C--:B------:R-:W-:Y:S01]  /*a0f0*/  FMUL.FTZ R29, R29, R6.reuse ;  /* 0x000000061d1d7220 */ /* 0x080fe20000410000 */
[----:B------:R-:W-:Y:S01]  /*a100*/  SHF.R.U64 R12, R12, 0x3, RZ ;  /* 0x000000030c0c7819 */ /* 0x000fe200000012ff */
[----:B------:R-:W-:Y:S01]  /*a110*/  FMUL.FTZ R28, R28, R6 ;  /* 0x000000061c1c7220 */ /* 0x000fe20000410000 */
[----:B------:R-:W-:Y:S01]  /*a120*/  LOP3.LUT R142, R13, R56, RZ, 0x3c, !PT ;  /* 0x000000380d8e7212 */ /* 0x000fe200078e3cff */
[-C--:B------:R-:W-:Y:S01]  /*a130*/  FMUL.FTZ R33, R33, R6.reuse ;  /* 0x0000000621217220 */ /* 0x080fe20000410000 */
[----:B------:R-:W-:Y:S01]  /*a140*/  LOP3.LUT R13, R30, 0x380, RZ, 0xc0, !PT ;  /* 0x000003801e0d7812 */ /* 0x000fe200078ec0ff */
[-C--:B------:R-:W-:Y:S01]  /*a150*/  FMUL.FTZ R32, R32, R6.reuse ;  /* 0x0000000620207220 */ /* 0x080fe20000410000 */
[----:B------:R-:W-:Y:S01]  /*a160*/  LOP3.LUT R138, R12, R31, RZ, 0x3c, !PT ;  /* 0x0000001f0c8a7212 */ /* 0x000fe200078e3cff */
[-C--:B------:R-:W-:Y:S01]  /*a170*/  FMUL.FTZ R36, R36, R6.reuse ;  /* 0x0000000624247220 */ /* 0x080fe20000410000 */
[----:B------:R-:W-:Y:S01]  /*a180*/  SHF.R.U64 R13, R13, 0x3, RZ ;  /* 0x000000030d0d7819 */ /* 0x000fe200000012ff */
[-C--:B------:R-:W-:Y:S01]  /*a190*/  FMUL.FTZ R41, R41, R6.reuse ;  /* 0x0000000629297220 */ /* 0x080fe20000410000 */
[----:B------:R-:W-:Y:S01]  /*a1a0*/  LOP3.LUT R12, R61, 0x380, RZ, 0xc0, !PT ;  /* 0x000003803d0c7812 */ /* 0x000fe200078ec0ff */
[----:B------:R-:W-:Y:S01]  /*a1b0*/  FMUL.FTZ R40, R40, R6 ;  /* 0x0000000628287220 */ /* 0x000fe20000410000 */
[----:B------:R-:W-:Y:S01]  /*a1c0*/  LOP3.LUT R150, R13, R30, RZ, 0x3c, !PT ;  /* 0x0000001e0d967212 */ /* 0x000fe200078e3cff */
[-C--:B------:R-:W-:Y:S01]  /*a1d0*/  FMUL.FTZ R44, R44, R6.reuse ;  /* 0x000000062c2c7220 */ /* 0x080fe20000410000 */
[----:B------:R-:W-:Y:S01]  /*a1e0*/  LOP3.LUT R30, R57, 0x380, RZ, 0xc0, !PT ;  /* 0x00000380391e7812 */ /* 0x000fe200078ec0ff */
[-C--:B------:R-:W-:Y:S01]  /*a1f0*/  FMUL.FTZ R49, R49, R6.reuse ;  /* 0x0000000631317220 */ /* 0x080fe20000410000 */
[----:B------:R-:W-:Y:S01]  /*a200*/  LOP3.LUT R52, R65, 0x380, RZ, 0xc0, !PT ;  /* 0x0000038041347812 */ /* 0x000fe200078ec0ff */
[-C--:B------:R-:W-:Y:S01]  /*a210*/  FMUL.FTZ R48, R48, R6.reuse ;  /* 0x0000000630307220 */ /* 0x080fe20000410000 */
[----:B------:R-:W-:Y:S01]  /*a220*/  SHF.R.U64 R12, R12, 0x3, RZ ;  /* 0x000000030c0c7819 */ /* 0x000fe200000012ff */
[-C--:B------:R-:W-:Y:S01]  /*a230*/  FMUL.FTZ R181, R60, R6.reuse ;  /* 0x000000063cb57220 */ /* 0x080fe20000410000 */
[----:B------:R-:W-:Y:S01]  /*a240*/  LOP3.LUT R13, R20, 0x380, RZ, 0xc0, !PT ;  /* 0x00000380140d7812 */ /* 0x000fe200078ec0ff */
[-C--:B------:R-:W-:Y:S01]  /*a250*/  FMUL.FTZ R180, R64, R6.reuse ;  /* 0x0000000640b47220 */ /* 0x080fe20000410000 */
[----:B------:R-:W-:Y:S01]  /*a260*/  SHF.R.U64 R30, R30, 0x3, RZ ;  /* 0x000000031e1e7819 */ /* 0x000fe200000012ff */
[-C--:B------:R-:W-:Y:S01]  /*a270*/  FMUL.FTZ R179, R68, R6.reuse ;  /* 0x0000000644b37220 */ /* 0x080fe20000410000 */
[----:B------:R-:W-:Y:S01]  /*a280*/  SHF.R.U64 R52, R52, 0x3, RZ ;  /* 0x0000000334347819 */ /* 0x000fe200000012ff */
[-C--:B------:R-:W-:Y:S01]  /*a290*/  FMUL.FTZ R73, R73, R6.reuse ;  /* 0x0000000649497220 */ /* 0x080fe20000410000 */
[----:B------:R-:W-:Y:S01]  /*a2a0*/  LOP3.LUT R152, R12, R61, RZ, 0x3c, !PT ;  /* 0x0000003d0c987212 */ /* 0x000fe200078e3cff */
[-C--:B------:R-:W-:Y:S01]  /*a2b0*/  FMUL.FTZ R72, R72, R6.reuse ;  /* 0x0000000648487220 */ /* 0x080fe20000410000 */
[----:B------:R-:W-:Y:S01]  /*a2c0*/  LOP3.LUT R12, R53, 0x380, RZ, 0xc0, !PT ;  /* 0x00000380350c7812 */ /* 0x000fe200078ec0ff */
[-C--:B------:R-:W-:Y:S01]  /*a2d0*/  FMUL.FTZ R76, R76, R6.reuse ;  /* 0x000000064c4c7220 */ /* 0x080fe20000410000 */
[----:B------:R-:W-:Y:S01]  /*a2e0*/  SHF.R.U64 R13, R13, 0x3, RZ ;  /* 0x000000030d0d7819 */ /* 0x000fe200000012ff */
[-C--:B------:R-:W-:Y:S01]  /*a2f0*/  FMUL.FTZ R81, R81, R6.reuse ;  /* 0x0000000651517220 */ /* 0x080fe20000410000 */
[----:B------:R-:W-:Y:S01]  /*a300*/  LOP3.LUT R156, R30, R57, RZ, 0x3c, !PT ;  /* 0x000000391e9c7212 */ /* 0x000fe200078e3cff */
[-C--:B------:R-:W-:Y:S01]  /*a310*/  FMUL.FTZ R80, R80, R6.reuse ;  /* 0x0000000650507220 */ /* 0x080fe20000410000 */
[----:B------:R-:W-:Y:S01]  /*a320*/  IADD3 R30, P3, R164, 0x1000, RZ ;  /* 0x00001000a41e7810 */ /* 0x000fe20007f7e0ff */
[-C--:B------:R-:W-:Y:S01]  /*a330*/  FMUL.FTZ R84, R84, R6.reuse ;  /* 0x0000000654547220 */ /* 0x080fe20000410000 */
[----:B------:R-:W-:Y:S01]  /*a340*/  LOP3.LUT R31, R14, 0x380, RZ, 0xc0, !PT ;  /* 0x000003800e1f7812 */ /* 0x000fe200078ec0ff */
[-C--:B------:R-:W-:Y:S01]  /*a350*/  FMUL.FTZ R89, R89, R6.reuse ;  /* 0x0000000659597220 */ /* 0x080fe20000410000 */
[----:B------:R-:W-:Y:S01]  /*a360*/  LOP3.LUT R146, R52, R65, RZ, 0x3c, !PT ;  /* 0x0000004134927212 */ /* 0x000fe200078e3cff */
[-C--:B------:R-:W-:Y:S01]  /*a370*/  FMUL.FTZ R88, R88, R6.reuse ;  /* 0x0000000658587220 */ /* 0x080fe20000410000 */
[----:B------:R-:W-:Y:S01]  /*a380*/  SHF.R.U64 R12, R12, 0x3, RZ ;  /* 0x000000030c0c7819 */ /* 0x000fe200000012ff */
[----:B------:R-:W-:Y:S01]  /*a390*/  FMUL.FTZ R92, R92, R6 ;  /* 0x000000065c5c7220 */ /* 0x000fe20000410000 */
[----:B------:R-:W-:Y:S01]  /*a3a0*/  LOP3.LUT R158, R13, R20, RZ, 0x3c, !PT ;  /* 0x000000140d9e7212 */ /* 0x000fe200078e3cff */
[-C--:B------:R-:W-:Y:S01]  /*a3b0*/  FMUL.FTZ R97, R97, R6.reuse ;  /* 0x0000000661617220 */ /* 0x080fe20000410000 */
[----:B------:R-:W-:Y:S01]  /*a3c0*/  LOP3.LUT R52, R15, 0x380, RZ, 0xc0, !PT ;  /* 0x000003800f347812 */ /* 0x000fe200078ec0ff */
[-C--:B------:R-:W-:Y:S01]  /*a3d0*/  FMUL.FTZ R96, R96, R6.reuse ;  /* 0x0000000660607220 */ /* 0x080fe20000410000 */
[----:B------:R-:W-:Y:S01]  /*a3e0*/  IADD3 R20, P4, R164, 0x2000, RZ ;  /* 0x00002000a4147810 */ /* 0x000fe20007f9e0ff */
[-C--:B------:R-:W-:Y:S01]  /*a3f0*/  FMUL.FTZ R100, R100, R6.reuse ;  /* 0x0000000664647220 */ /* 0x080fe20000410000 */
[----:B------:R-:W-:Y:S01]  /*a400*/  LOP3.LUT R13, R30, 0x380, RZ, 0xc0, !PT ;  /* 0x000003801e0d7812 */ /* 0x000fe200078ec0ff */
[-C--:B------:R-:W-:Y:S01]  /*a410*/  FMUL.FTZ R104, R104, R6.reuse ;  /* 0x0000000668687220 */ /* 0x080fe20000410000 */
[----:B------:R-:W-:Y:S01]  /*a420*/  SHF.R.U64 R31, R31, 0x3, RZ ;  /* 0x000000031f1f7819 */ /* 0x000fe200000012ff */
[-C--:B------:R-:W-:Y:S01]  /*a430*/  FMUL.FTZ R108, R108, R6.reuse ;  /* 0x000000066c6c7220 */ /* 0x080fe20000410000 */
[----:B------:R-:W-:Y:S01]  /*a440*/  LOP3.LUT R154, R12, R53, RZ, 0x3c, !PT ;  /* 0x000000350c9a7212 */ /* 0x000fe200078e3cff */
[-C--:B------:R-:W-:Y:S01]  /*a450*/  FMUL.FTZ R112, R112, R6.reuse ;  /* 0x0000000670707220 */ /* 0x080fe20000410000 */
[----:B------:R-:W-:Y:S01]  /*a460*/  SHF.R.U64 R52, R52, 0x3, RZ ;  /* 0x0000000334347819 */ /* 0x000fe200000012ff */
[-C--:B------:R-:W-:Y:S01]  /*a470*/  FMUL.FTZ R116, R116, R6.reuse ;  /* 0x0000000674747220 */ /* 0x080fe20000410000 */
[----:B------:R-:W-:Y:S01]  /*a480*/  LOP3.LUT R12, R20, 0x380, RZ, 0xc0, !PT ;  /* 0x00000380140c7812 */ /* 0x000fe200078ec0ff */
[-C--:B------:R-:W-:Y:S01]  /*a490*/  FMUL.FTZ R120, R120, R6.reuse ;  /* 0x0000000678787220 */ /* 0x080fe20000410000 */
[----:B------:R-:W-:Y:S01]  /*a4a0*/  SHF.R.U64 R13, R13, 0x3, RZ ;  /* 0x000000030d0d7819 */ /* 0x000fe200000012ff */
[----:B------:R-:W-:Y:S01]  /*a4b0*/  FMUL.FTZ R124, R124, R6 ;  /* 0x000000067c7c7220 */ /* 0x000fe20000410000 */
[----:B------:R-:W-:Y:S01]  /*a4c0*/  LOP3.LUT R162, R31, R14, RZ, 0x3c, !PT ;  /* 0x0000000e1fa27212 */ /* 0x000fe200078e3cff */
[-C--:B------:R-:W-:Y:S01]  /*a4d0*/  FMUL.FTZ R128, R128, R6.reuse ;  /* 0x0000000680807220 */ /* 0x080fe20000410000 */
[----:B------:R-:W-:Y:S01]  /*a4e0*/  IADD3 R31, P5, R164, 0x3000, RZ ;  /* 0x00003000a41f7810 */ /* 0x000fe20007fbe0ff */
        /* <DEDUP_REMOVED lines=17> */
[----:B------:R-:W-:Y:S01]  /*a600*/  LOP3.LUT R30, R30, R31, RZ, 0x3c, !PT ;  /* 0x0000001f1e1e7212 */ /* 0x000fe200078e3cff */
[--C-:B------:R-:W-:Y:S01]  /*a610*/  IMAD.X R31, RZ, RZ, R165.reuse, P5 ;  /* 0x000000ffff1f7224 */ /* 0x100fe200028e06a5 */
[----:B------:R-:W-:Y:S01]  /*a620*/  IADD3 R111, P2, R164, 0x7000, RZ ;  /* 0x00007000a46f7810 */ /* 0x000fe20007f5e0ff */
[----:B------:R-:W-:Y:S01]  /*a630*/  FMUL.FTZ R148, R148, R6 ;  /* 0x0000000694947220 */ /* 0x000fe20000410000 */
[----:B------:R-:W-:Y:S01]  /*a640*/  IADD3 R53, P5, R164, 0xa000, RZ ;  /* 0x0000a000a4357810 */ /* 0x000fe20007fbe0ff */
[----:B------:R-:W0:Y:S01]  /*a650*/  LDC R200, c[0x0][0xbe8] ;  /* 0x0002fa00ffc87b82 */ /* 0x000e220000000800 */
[----:B------:R-:W-:Y:S01]  /*a660*/  LOP3.LUT R6, R115, 0x380, RZ, 0xc0, !PT ;  /* 0x0000038073067812 */ /* 0x000fe200078ec0ff */
[--C-:B------:R-:W-:Y:S01]  /*a670*/  IMAD.X R13, RZ, RZ, R165.reuse, P3 ;  /* 0x000000ffff0d7224 */ /* 0x100fe200018e06a5 */
[----:B------:R-:W-:Y:S01]  /*a680*/  LOP3.LUT R14, R15, R20, RZ, 0x3c, !PT ;  /* 0x000000140f0e7212 */ /* 0x000fe200078e3cff */
[----:B------:R-:W-:Y:S01]  /*a690*/  ULDC UR10, c[0x0][0xc44] ;  /* 0x00031100000a7ab9 */ /* 0x000fe20000000800 */
[----:B------:R-:W-:Y:S01]  /*a6a0*/  LOP3.LUT R110, R111, 0x380, RZ, 0xc0, !PT ;  /* 0x000003806f6e7812 */ /* 0x000fe200078ec0ff */
[----:B------:R-:W-:Y:S01]  /*a6b0*/  ULDC.64 UR8, c[0x0][0xb90] ;  /* 0x0002e40000087ab9 */ /* 0x000fe20000000a00 */
[----:B------:R-:W-:Y:S01]  /*a6c0*/  LOP3.LUT R20, R53, 0x380, RZ, 0xc0, !PT ;  /* 0x0000038035147812 */ /* 0x000fe200078ec0ff */
[----:B------:R-:W-:Y:S01]  /*a6d0*/  IMAD.X R15, RZ, RZ, R165, P4 ;  /* 0x000000ffff0f7224 */ /* 0x000fe200020e06a5 */
[----:B------:R-:W-:-:S02]  /*a6e0*/  SHF.R.U64 R6, R6, 0x3, RZ ;  /* 0x0000000306067819 */ /* 0x000fc400000012ff */
[----:B------:R-:W-:Y:S02]  /*a6f0*/  SHF.R.U64 R110, R110, 0x3, RZ ;  /* 0x000000036e6e7819 */ /* 0x000fe400000012ff */
[----:B------:R-:W-:Y:S02]  /*a700*/  SHF.R.U64 R20, R20, 0x3, RZ ;  /* 0x0000000314147819 */ /* 0x000fe400000012ff */
[----:B------:R-:W-:Y:S02]  /*a710*/  LOP3.LUT R6, R6, R115, RZ, 0x3c, !PT ;  /* 0x0000007306067212 */ /* 0x000fe400078e3cff */
[----:B------:R-:W-:Y:S01]  /*a720*/  LOP3.LUT R110, R110, R111, RZ, 0x3c, !PT ;  /* 0x0000006f6e6e7212 */ /* 0x000fe200078e3cff */
[----:B------:R-:W-:Y:S01]  /*a730*/  IMAD.X R111, RZ, RZ, R165, P2 ;  /* 0x000000ffff6f7224 */ /* 0x000fe200010e06a5 */
[----:B------:R-:W-:Y:S02]  /*a740*/  IADD3 R115, P3, R164, 0x8000, RZ ;  /* 0x00008000a4737810 */ /* 0x000fe40007f7e0ff */
[----:B------:R-:W-:-:S02]  /*a750*/  LOP3.LUT R20, R20, R53, RZ, 0x3c, !PT ;  /* 0x0000003514147212 */ /* 0x000fc400078e3cff */
[----:B------:R-:W-:Y:S02]  /*a760*/  IADD3 R53, P2, R164, 0xe000, RZ ;  /* 0x0000e000a4357810 */ /* 0x000fe40007f5e0ff */
[----:B------:R-:W-:Y:S02]  /*a770*/  LOP3.LUT R114, R115, 0x380, RZ, 0xc0, !PT ;  /* 0x0000038073727812 */ /* 0x000fe400078ec0ff */
[----:B------:R-:W-:Y:S02]  /*a780*/  LOP3.LUT R52, R53, 0x380, RZ, 0xc0, !PT ;  /* 0x0000038035347812 */ /* 0x000fe400078ec0ff */
[----:B------:R-:W-:Y:S02]  /*a790*/  SHF.R.U64 R114, R114, 0x3, RZ ;  /* 0x0000000372727819 */ /* 0x000fe400000012ff */
[----:B------:R-:W-:Y:S02]  /*a7a0*/  SHF.R.U64 R52, R52, 0x3, RZ ;  /* 0x0000000334347819 */ /* 0x000fe400000012ff */
[----:B------:R-:W-:-:S02]  /*a7b0*/  F2FP.BF16.F32.PACK_AB R24, R25, R24 ;  /* 0x000000181918723e */ /* 0x000fc400000010ff */
[----:B------:R-:W-:Y:S01]  /*a7c0*/  LOP3.LUT R114, R114, R115, RZ, 0x3c, !PT ;  /* 0x0000007372727212 */ /* 0x000fe200078e3cff */
[--C-:B------:R-:W-:Y:S01]  /*a7d0*/  IMAD.X R115, RZ, RZ, R165.reuse, P3 ;  /* 0x000000ffff737224 */ /* 0x100fe200018e06a5 */
[----:B------:R-:W-:Y:S02]  /*a7e0*/  F2FP.BF16.F32.PACK_AB R25, R27, R26 ;  /* 0x0000001a1b19723e */ /* 0x000fe400000010ff */
[----:B------:R-:W-:Y:S01]  /*a7f0*/  LOP3.LUT R52, R52, R53, RZ, 0x3c, !PT ;  /* 0x0000003534347212 */ /* 0x000fe200078e3cff */
[--C-:B------:R-:W-:Y:S01]  /*a800*/  IMAD.X R53, RZ, RZ, R165.reuse, P2 ;  /* 0x000000ffff357224 */ /* 0x100fe200010e06a5 */
[----:B------:R-:W-:Y:S02]  /*a810*/  MOV R201, R130 ;  /* 0x0000008200c97202 */ /* 0x000fe40000000f00 */
[----:B------:R-:W-:Y:S02]  /*a820*/  F2FP.BF16.F32.PACK_AB R26, R29, R28 ;  /* 0x0000001c1d1a723e */ /* 0x000fe400000010ff */
[----:B------:R-:W-:Y:S01]  /*a830*/  F2FP.BF16.F32.PACK_AB R27, R3, R21 ;  /* 0x00000015031b723e */ /* 0x000fe200000010ff */
[----:B------:R-:W-:Y:S01]  /*a840*/  BAR.SYNC.DEFER_BLOCKING 0x1, 0x100 ;  /* 0x0044000000007b1d */ /* 0x000fe20000010000 */
[----:B------:R-:W-:Y:S01]  /*a850*/  IADD3 R130, P3, R164, 0xf000, RZ ;  /* 0x0000f000a4827810 */ /* 0x000fe20007f7e0ff */
[----:B------:R-:W-:Y:S01]  /*a860*/  IMAD.X R21, RZ, RZ, R165, P5 ;  /* 0x000000ffff157224 */ /* 0x000fe200028e06a5 */
[----:B0-----:R-:W-:-:S02]  /*a870*/  ISETP.NE.AND P2, PT, R200, 0x1, PT ;  /* 0x00000001c800780c */ /* 0x001fc40003f45270 */
[----:B------:R-:W-:Y:S01]  /*a880*/  LOP3.LUT R3, R130, 0x380, RZ, 0xc0, !PT ;  /* 0x0000038082037812 */ /* 0x000fe200078ec0ff */
[----:B------:R-:W-:Y:S01]  /*a890*/  IMAD.X R131, RZ, RZ, R165, P3 ;  /* 0x000000ffff837224 */ /* 0x000fe200018e06a5 */
[----:B------:R-:W-:Y:S02]  /*a8a0*/  R2UR UR14, R218 ;  /* 0x00000000da0e72ca */ /* 0x000fe400000e0000 */
[----:B------:R-:W-:Y:S02]  /*a8b0*/  SHF.R.U64 R3, R3, 0x3, RZ ;  /* 0x0000000303037819 */ /* 0x000fe400000012ff */
[----:B------:R-:W-:Y:S02]  /*a8c0*/  R2UR UR13, R219 ;  /* 0x00000000db0d72ca */ /* 0x000fe400000e0000 */
[----:B------:R-:W-:Y:S02]  /*a8d0*/  LOP3.LUT R130, R3, R130, RZ, 0x3c, !PT ;  /* 0x0000008203827212 */ /* 0x000fe400078e3cff */
[----:B------:R-:W-:-:S02]  /*a8e0*/  LOP3.LUT R60, R69, 0x380, RZ, 0xc0, !PT ;  /* 0x00000380453c7812 */ /* 0x000fc400078ec0ff */
[----:B------:R-:W-:Y:S02]  /*a8f0*/  MOV R3, R4 ;  /* 0x0000000400037202 */ /* 0x000fe40000000f00 */
[----:B------:R-:W0:Y:S01]  /*a900*/  @P2 LDC R4, c[0x0][0xbec] ;  /* 0x0002fb00ff042b82 */ /* 0x000e220000000800 */
[----:B------:R-:W-:Y:S01]  /*a910*/  R2UR UR12, R217 ;  /* 0x00000000d90c72ca */ /* 0x000fe200000e0000 */
[----:B------:R-:W-:Y:S01]  /*a920*/  UIADD3 UR5, -UR14, URZ, URZ ;  /* 0x0000003f0e057290 */ /* 0x000fe2000fffe13f */
[----:B------:R-:W-:Y:S01]  /*a930*/  SHF.R.U64 R60, R60, 0x3, RZ ;  /* 0x000000033c3c7819 */ /* 0x000fe200000012ff */
[----:B------:R1:W-:Y:S02]  /*a940*/  STSM.16.M88.4 [R201], R24 ;  /* 0x00000018c9007844 */ /* 0x0003e40000000200 */
[----:B------:R-:W-:Y:S01]  /*a950*/  UIMAD UR10, UR10, UR5, UR13 ;  /* 0x000000050a0a72a4 */ /* 0x000fe2000f8e020d */
[----:B------:R-:W-:Y:S01]  /*a960*/  LOP3.LUT R134, R60, R69, RZ, 0x3c, !PT ;  /* 0x000000453c867212 */ /* 0x000fe200078e3cff */
[----:B------:R-:W2:Y:S01]  /*a970*/  @P2 LDC R5, c[0x0][0xbf0] ;  /* 0x0002fc00ff052b82 */ /* 0x000ea20000000800 */
[----:B------:R-:W-:Y:S01]  /*a980*/  IADD3 R65, P0, R164, 0x5000, RZ ;  /* 0x00005000a4417810 */ /* 0x000fe20007f1e0ff */
[----:B------:R-:W-:Y:S01]  /*a990*/  USHF.R.S32.HI UR11, URZ, 0x1f, UR10 ;  /* 0x0000001f3f0b7899 */ /* 0x000fe2000801140a */
[----:B------:R-:W-:Y:S01]  /*a9a0*/  MOV R134, R134 ;  /* 0x0000008600867202 */ /* 0x000fe20000000f00 */
[----:B------:R-:W-:Y:S01]  /*a9b0*/  IMAD R135, RZ, RZ, -UR13 ;  /* 0x8000000dff877e24 */ /* 0x000fe2000f8e02ff */
[----:B------:R-:W-:Y:S01]  /*a9c0*/  F2FP.BF16.F32.PACK_AB R40, R41, R40 ;  /* 0x000000282928723e */ /* 0x000fe200000010ff */
[----:B------:R-:W-:Y:S01]  /*a9d0*/  UIMAD UR5, UR11, UR8, URZ ;  /* 0x000000080b0572a4 */ /* 0x000fe2000f8e023f */
[----:B------:R-:W-:Y:S01]  /*a9e0*/  F2FP.BF16.F32.PACK_AB R41, R43, R42 ;  /* 0x0000002a2b29723e */ /* 0x000fe200000010ff */
[----:B------:R-:W-:Y:S01]  /*a9f0*/  UIMAD.WIDE.U32 UR6, UR10, UR8, URZ ;  /* 0x000000080a0672a5 */ /* 0x000fe2000f8e003f */
[----:B------:R-:W-:Y:S01]  /*aa00*/  LOP3.LUT R64, R65, 0x380, RZ, 0xc0, !PT ;  /* 0x0000038041407812 */ /* 0x000fe200078ec0ff */
[----:B------:R-:W-:Y:S01]  /*aa10*/  UIMAD UR5, UR10, UR9, UR5 ;  /* 0x000000090a0572a4 */ /* 0x000fe2000f8e0205 */
[----:B------:R-:W-:-:S02]  /*aa20*/  F2FP.BF16.F32.PACK_AB R43, R47, R46 ;  /* 0x0000002e2f2b723e */ /* 0x000fc400000010ff */
[----:B-1----:R-:W-:Y:S01]  /*aa30*/  MOV R26, R6 ;  /* 0x00000006001a7202 */ /* 0x002fe20000000f00 */
[----:B------:R-:W1:Y:S01]  /*aa40*/  LDC.64 R24, c[0x0][0xb98] ;  /* 0x0002e600ff187b82 */ /* 0x000e620000000a00 */
[----:B------:R-:W-:Y:S01]  /*aa50*/  LOP3.LUT R10, R107, 0x380, RZ, 0xc0, !PT ;  /* 0x000003806b0a7812 */ /* 0x000fe200078ec0ff */
[----:B------:R-:W-:Y:S01]  /*aa60*/  IMAD.U32 R126, RZ, RZ, UR6 ;  /* 0x00000006ff7e7e24 */ /* 0x000fe2000f8e00ff */
[----:B------:R-:W-:Y:S01]  /*aa70*/  SHF.R.U64 R64, R64, 0x3, RZ ;  /* 0x0000000340407819 */ /* 0x000fe200000012ff */
[----:B------:R-:W-:Y:S01]  /*aa80*/  UIADD3 UR6, UR7, UR5, URZ ;  /* 0x0000000507067290 */ /* 0x000fe2000fffe03f */
[----:B------:R-:W-:Y:S01]  /*aa90*/  SHF.R.U64 R10, R10, 0x3, RZ ;  /* 0x000000030a0a7819 */ /* 0x000fe200000012ff */
[----:B------:R-:W-:Y:S01]  /*aaa0*/  IMAD.U32 R127, RZ, RZ, UR7 ;  /* 0x00000007ff7f7e24 */ /* 0x000fe2000f8e00ff */
[----:B------:R-:W-:Y:S01]  /*aab0*/  F2FP.BF16.F32.PACK_AB R32, R33, R32 ;  /* 0x000000202120723e */ /* 0x000fe200000010ff */
[----:B------:R-:W3:Y:S01]  /*aac0*/  LDC R6, c[0x0][0xc38] ;  /* 0x00030e00ff067b82 */ /* 0x000ee20000000800 */
[----:B------:R-:W-:Y:S01]  /*aad0*/  F2FP.BF16.F32.PACK_AB R33, R35, R34 ;  /* 0x000000222321723e */ /* 0x000fe200000010ff */
[----:B------:R-:W-:Y:S01]  /*aae0*/  IMAD.U32 R127, RZ, RZ, UR6 ;  /* 0x00000006ff7f7e24 */ /* 0x000fe2000f8e00ff */
[----:B------:R-:W-:Y:S01]  /*aaf0*/  LOP3.LUT R64, R64, R65, RZ, 0x3c, !PT ;  /* 0x0000004140407212 */ /* 0x000fe200078e3cff */
[----:B------:R-:W-:Y:S01]  /*ab00*/  IMAD.X R65, RZ, RZ, R165, P0 ;  /* 0x000000ffff417224 */ /* 0x000fe200000e06a5 */
[----:B------:R-:W-:Y:S01]  /*ab10*/  MOV R138, R138 ;  /* 0x0000008a008a7202 */ /* 0x000fe20000000f00 */
[----:B------:R-:W-:Y:S01]  /*ab20*/  ULDC.64 UR6, c[0x0][0xb88] ;  /* 0x0002e20000067ab9 */ /* 0x000fe20000000a00 */
[----:B------:R-:W-:Y:S01]  /*ab30*/  F2FP.BF16.F32.PACK_AB R34, R178, R36 ;  /* 0x00000024b222723e */ /* 0x000fe200000010ff */
[----:B------:R-:W-:Y:S01]  /*ab40*/  ULDC UR5, c[0x0][0xa88] ;  /* 0x0002a20000057ab9 */ /* 0x000fe20000000800 */
[----:B------:R-:W-:Y:S01]  /*ab50*/  F2FP.BF16.F32.PACK_AB R35, R39, R38 ;  /* 0x000000262723723e */ /* 0x000fe200000010ff */
[----:B------:R-:W-:Y:S01]  /*ab60*/  ULDC.64 UR8, c[0x0][0x208] ;  /* 0x0000820000087ab9 */ /* 0x000fe20000000a00 */
[----:B------:R-:W-:-:S02]  /*ab70*/  LOP3.LUT R10, R10, R107, RZ, 0x3c, !PT ;  /* 0x0000006b0a0a7212 */ /* 0x000fc400078e3cff */
[C---:B------:R-:W-:Y:S01]  /*ab80*/  IADD3 R107, P0, R164.reuse, 0xc000, RZ ;  /* 0x0000c000a46b7810 */ /* 0x040fe20007f1e0ff */
[----:B------:R1:W-:Y:S01]  /*ab90*/  STSM.16.M88.4 [R138], R32 ;  /* 0x000000208a007844 */ /* 0x0003e20000000200 */
[C---:B------:R-:W-:Y:S02]  /*aba0*/  IADD3 R57, P6, R164.reuse, 0x4000, RZ ;  /* 0x00004000a4397810 */ /* 0x040fe40007fde0ff */
[----:B------:R-:W-:Y:S02]  /*abb0*/  IADD3 R69, P1, R164, 0x6000, RZ ;  /* 0x00006000a4457810 */ /* 0x000fe40007f3e0ff */
[----:B------:R-:W-:Y:S02]  /*abc0*/  LOP3.LUT R106, R107, 0x380, RZ, 0xc0, !PT ;  /* 0x000003806b6a7812 */ /* 0x000fe400078ec0ff */
[----:B------:R-:W-:Y:S02]  /*abd0*/  LOP3.LUT R56, R57, 0x380, RZ, 0xc0, !PT ;  /* 0x0000038039387812 */ /* 0x000fe400078ec0ff */
[----:B------:R-:W-:Y:S01]  /*abe0*/  LOP3.LUT R68, R69, 0x380, RZ, 0xc0, !PT ;  /* 0x0000038045447812 */ /* 0x000fe200078ec0ff */
[----:B---3--:R-:W-:Y:S01]  /*abf0*/  IMAD R135, R6, R135, UR12 ;  /* 0x0000000c06877e24 */ /* 0x008fe2000f8e0287 */
[----:B------:R-:W-:Y:S01]  /*ac00*/  USHF.R.S32.HI UR12, URZ, 0x1f, UR14 ;  /* 0x0000001f3f0c7899 */ /* 0x000fe2000801140e */
[----:B------:R-:W-:-:S02]  /*ac10*/  F2FP.BF16.F32.PACK_AB R48, R49, R48 ;  /* 0x000000303130723e */ /* 0x000fc400000010ff */
[----:B------:R-:W-:Y:S01]  /*ac20*/  IMAD R47, R135, 0x80, R225 ;  /* 0x00000080872f7824 */ /* 0x000fe200078e02e1 */
[----:B------:R-:W-:Y:S02]  /*ac30*/  MOV R154, R154 ;  /* 0x0000009a009a7202 */ /* 0x000fe40000000f00 */
[----:B-1----:R-:W-:Y:S01]  /*ac40*/  IMAD R32, R24, UR12, RZ ;  /* 0x0000000c18207c24 */ /* 0x002fe2000f8e02ff */
[----:B------:R-:W-:Y:S01]  /*ac50*/  F2FP.BF16.F32.PACK_AB R42, R177, R44 ;  /* 0x0000002cb12a723e */ /* 0x000fe200000010ff */
[----:B0-----:R-:W-:Y:S01]  /*ac60*/  @P2 IMAD.HI.U32 R4, R47, R4, RZ ;  /* 0x000000042f042227 */ /* 0x001fe200078e00ff */
[----:B------:R-:W-:Y:S02]  /*ac70*/  F2FP.BF16.F32.PACK_AB R49, R51, R50 ;  /* 0x000000323331723e */ /* 0x000fe400000010ff */
[----:B------:R-:W-:Y:S01]  /*ac80*/  LOP3.LUT R29, R164, 0x380, RZ, 0xc0, !PT ;  /* 0x00000380a41d7812 */ /* 0x000fe200078ec0ff */
[----:B------:R-:W-:Y:S01]  /*ac90*/  IMAD.MOV.U32 R39, RZ, RZ, R47 ;  /* 0x000000ffff277224 */ /* 0x000fe200078e002f */
[----:B--2---:R-:W-:Y:S01]  /*aca0*/  @P2 SHF.R.U32.HI R39, RZ, R5, R4 ;  /* 0x00000005ff272219 */ /* 0x004fe20000011604 */
[----:B------:R-:W-:Y:S01]  /*acb0*/  IMAD R32, R25, UR14, R32 ;  /* 0x0000000e19207c24 */ /* 0x000fe2000f8e0220 */
[----:B------:R-:W-:Y:S01]  /*acc0*/  MOV R162, R162 ;  /* 0x000000a200a27202 */ /* 0x000fe20000000f00 */
[----:B------:R-:W-:Y:S01]  /*acd0*/  IMAD.WIDE.U32 R24, R24, UR14, R126 ;  /* 0x0000000e18187c25 */ /* 0x000fe2000f8e007e */
[----:B------:R-:W-:Y:S01]  /*ace0*/  F2FP.BF16.F32.PACK_AB R50, R199, R183 ;  /* 0x000000b7c732723e */ /* 0x000fe200000010ff */
[----:B------:R-:W-:Y:S01]  /*acf0*/  STSM.16.M88.4 [R154], R40 ;  /* 0x000000289a007844 */ /* 0x000fe20000000200 */
[----:B------:R-:W-:Y:S01]  /*ad00*/  F2FP.BF16.F32.PACK_AB R51, R55, R54 ;  /* 0x000000363733723e */ /* 0x000fe200000010ff */
[----:B------:R-:W-:Y:S01]  /*ad10*/  IMAD.MOV R33, RZ, RZ, -R39 ;  /* 0x000000ffff217224 */ /* 0x000fe200078e0a27 */
[----:B------:R-:W-:-:S02]  /*ad20*/  SHF.R.U64 R106, R106, 0x3, RZ ;  /* 0x000000036a6a7819 */ /* 0x000fc400000012ff */
[----:B------:R-:W-:Y:S01]  /*ad30*/  MOV R160, R160 ;  /* 0x000000a000a07202 */ /* 0x000fe20000000f00 */
[----:B------:R-:W-:Y:S01]  /*ad40*/  IMAD R33, R200, R33, R47 ;  /* 0x00000021c8217224 */ /* 0x000fe200078e022f */
[----:B------:R-:W-:Y:S01]  /*ad50*/  F2FP.BF16.F32.PACK_AB R4, R198, R182 ;  /* 0x000000b6c604723e */ /* 0x000fe200000010ff */
[----:B------:R-:W-:Y:S01]  /*ad60*/  STSM.16.M88.4 [R162], R48 ;  /* 0x00000030a2007844 */ /* 0x000fe20000000200 */
[----:B------:R-:W-:Y:S02]  /*ad70*/  F2FP.BF16.F32.PACK_AB R5, R59, R58 ;  /* 0x0000003a3b05723e */ /* 0x000fe400000010ff */
[----:B------:R-:W-:Y:S02]  /*ad80*/  F2FP.BF16.F32.PACK_AB R6, R197, R181 ;  /* 0x000000b5c506723e */ /* 0x000fe400000010ff */
[----:B------:R-:W-:Y:S02]  /*ad90*/  F2FP.BF16.F32.PACK_AB R7, R63, R62 ;  /* 0x0000003e3f07723e */ /* 0x000fe400000010ff */
[----:B------:R-:W-:-:S02]  /*ada0*/  SHF.R.U64 R56, R56, 0x3, RZ ;  /* 0x0000000338387819 */ /* 0x000fc400000012ff */
[----:B------:R-:W-:Y:S01]  /*adb0*/  SHF.R.U64 R68, R68, 0x3, RZ ;  /* 0x0000000344447819 */ /* 0x000fe200000012ff */
[----:B------:R0:W-:Y:S01]  /*adc0*/  STSM.16.M88.4 [R160], R4 ;  /* 0x00000004a0007844 */ /* 0x0001e20000000200 */
[----:B------:R-:W-:Y:S02]  /*add0*/  SHF.R.U64 R29, R29, 0x3, RZ ;  /* 0x000000031d1d7819 */ /* 0x000fe400000012ff */
[----:B------:R-:W-:Y:S01]  /*ade0*/  LOP3.LUT R106, R106, R107, RZ, 0x3c, !PT ;  /* 0x0000006b6a6a7212 */ /* 0x000fe200078e3cff */
[--C-:B------:R-:W-:Y:S01]  /*adf0*/  IMAD.X R107, RZ, RZ, R165.reuse, P0 ;  /* 0x000000ffff6b7224 */ /* 0x100fe200000e06a5 */
[----:B------:R-:W-:Y:S01]  /*ae00*/  LOP3.LUT R56, R56, R57, RZ, 0x3c, !PT ;  /* 0x0000003938387212 */ /* 0x000fe200078e3cff */
[--C-:B------:R-:W-:Y:S01]  /*ae10*/  IMAD.X R57, RZ, RZ, R165.reuse, P6 ;  /* 0x000000ffff397224 */ /* 0x100fe200030e06a5 */
[----:B------:R-:W-:Y:S01]  /*ae20*/  LOP3.LUT R68, R68, R69, RZ, 0x3c, !PT ;  /* 0x0000004544447212 */ /* 0x000fe200078e3cff */
[----:B------:R-:W-:Y:S01]  /*ae30*/  IMAD.X R69, RZ, RZ, R165, P1 ;  /* 0x000000ffff457224 */ /* 0x000fe200008e06a5 */
[----:B------:R-:W-:-:S02]  /*ae40*/  IADD3 R123, P4, R164, 0x9000, RZ ;  /* 0x00009000a47b7810 */ /* 0x000fc40007f9e0ff */
[C---:B------:R-:W-:Y:S02]  /*ae50*/  IADD3 R61, P6, R164.reuse, 0xb000, RZ ;  /* 0x0000b000a43d7810 */ /* 0x040fe40007fde0ff */
[----:B------:R-:W-:Y:S02]  /*ae60*/  IADD3 R119, P1, R164, 0xd000, RZ ;  /* 0x0000d000a4777810 */ /* 0x000fe40007f3e0ff */
[----:B------:R-:W-:Y:S01]  /*ae70*/  LOP3.LUT R28, R29, R164, RZ, 0x3c, !PT ;  /* 0x000000a41d1c7212 */ /* 0x000fe200078e3cff */
[----:B------:R-:W-:Y:S01]  /*ae80*/  IMAD.MOV.U32 R29, RZ, RZ, R165 ;  /* 0x000000ffff1d7224 */ /* 0x000fe200078e00a5 */
[----:B0-----:R-:W-:Y:S02]  /*ae90*/  SHF.R.S32.HI R5, RZ, 0x1f, R39 ;  /* 0x0000001fff057819 */ /* 0x001fe40000011427 */
[----:B------:R-:W-:Y:S02]  /*aea0*/  SHF.R.S32.HI R6, RZ, 0x1f, R33 ;  /* 0x0000001fff067819 */ /* 0x000fe40000011421 */
[----:B------:R-:W-:Y:S01]  /*aeb0*/  IADD3 R4, P0, R39, R24, RZ ;  /* 0x0000001827047210 */ /* 0x000fe20007f1e0ff */
[----:B------:R-:W-:Y:S01]  /*aec0*/  IMAD R24, R200, UR5, RZ ;  /* 0x00000005c8187c24 */ /* 0x000fe2000f8e02ff */
[----:B------:R-:W-:Y:S01]  /*aed0*/  MOV R27, R8 ;  /* 0x00000008001b7202 */ /* 0x000fe20000000f00 */
[----:B------:R-:W-:Y:S01]  /*aee0*/  IMAD R6, R6, UR6, RZ ;  /* 0x0000000606067c24 */ /* 0x000fe2000f8e02ff */
[----:B------:R-:W-:-:S02]  /*aef0*/  MOV R164, R10 ;  /* 0x0000000a00a47202 */ /* 0x000fc40000000f00 */
[----:B------:R-:W-:Y:S02]  /*af00*/  MOV R158, R158 ;  /* 0x0000009e009e7202 */ /* 0x000fe40000000f00 */
[----:B------:R-:W-:Y:S02]  /*af10*/  F2FP.BF16.F32.PACK_AB R8, R196, R180 ;  /* 0x000000b4c408723e */ /* 0x000fe400000010ff */
[----:B------:R-:W-:Y:S02]  /*af20*/  F2FP.BF16.F32.PACK_AB R9, R67, R66 ;  /* 0x000000424309723e */ /* 0x000fe400000010ff */
[----:B------:R-:W-:Y:S02]  /*af30*/  F2FP.BF16.F32.PACK_AB R10, R195, R179 ;  /* 0x000000b3c30a723e */ /* 0x000fe400000010ff */
[----:B------:R-:W-:Y:S02]  /*af40*/  F2FP.BF16.F32.PACK_AB R11, R71, R70 ;  /* 0x00000046470b723e */ /* 0x000fe400000010ff */
[----:B------:R-:W-:-:S02]  /*af50*/  IADD3.X R5, R5, R25, R32, P0, !PT ;  /* 0x0000001905057210 */ /* 0x000fc400007fe420 */
[----:B------:R-:W-:Y:S01]  /*af60*/  LOP3.LUT R118, R119, 0x380, RZ, 0xc0, !PT ;  /* 0x0000038077767812 */ /* 0x000fe200078ec0ff */
[----:B------:R0:W-:Y:S01]  /*af70*/  STSM.16.M88.4 [R158], R8 ;  /* 0x000000089e007844 */ /* 0x0001e20000000200 */
[----:B------:R-:W-:Y:S01]  /*af80*/  F2FP.BF16.F32.PACK_AB R72, R73, R72 ;  /* 0x000000484948723e */ /* 0x000fe200000010ff */
[----:B------:R-:W-:Y:S01]  /*af90*/  IMAD.WIDE.U32 R4, R33, UR6, R4 ;  /* 0x0000000621047c25 */ /* 0x000fe2000f8e0004 */
[----:B------:R-:W-:Y:S02]  /*afa0*/  SHF.R.U64 R118, R118, 0x3, RZ ;  /* 0x0000000376767819 */ /* 0x000fe400000012ff */
[----:B------:R-:W-:Y:S02]  /*afb0*/  F2FP.BF16.F32.PACK_AB R73, R75, R74 ;  /* 0x0000004a4b49723e */ /* 0x000fe400000010ff */
[----:B------:R-:W-:Y:S02]  /*afc0*/  F2FP.BF16.F32.PACK_AB R80, R81, R80 ;  /* 0x000000505150723e */ /* 0x000fe400000010ff */
[----:B------:R-:W-:-:S02]  /*afd0*/  MOV R156, R156 ;  /* 0x0000009c009c7202 */ /* 0x000fc40000000f00 */
[----:B------:R-:W-:Y:S02]  /*afe0*/  F2FP.BF16.F32.PACK_AB R74, R194, R76 ;  /* 0x0000004cc24a723e */ /* 0x000fe400000010ff */
[----:B------:R-:W-:Y:S02]  /*aff0*/  F2FP.BF16.F32.PACK_AB R75, R79, R78 ;  /* 0x0000004e4f4b723e */ /* 0x000fe400000010ff */
[----:B------:R-:W-:Y:S01]  /*b000*/  F2FP.BF16.F32.PACK_AB R81, R83, R82 ;  /* 0x000000525351723e */ /* 0x000fe200000010ff */
[----:B0-----:R-:W-:Y:S01]  /*b010*/  IMAD R9, R33, UR7, R6 ;  /* 0x0000000721097c24 */ /* 0x001fe2000f8e0206 */
[----:B------:R-:W-:Y:S01]  /*b020*/  ULDC.64 UR6, c[0x0][0xb50] ;  /* 0x0002d40000067ab9 */ /* 0x000fe20000000a00 */
[----:B------:R-:W-:Y:S01]  /*b030*/  IMAD R11, R135, 0x80, R224 ;  /* 0x00000080870b7824 */ /* 0x000fe200078e02e0 */
[----:B------:R-:W-:Y:S01]  /*b040*/  F2FP.BF16.F32.PACK_AB R88, R89, R88 ;  /* 0x000000585958723e */ /* 0x000fe200000010ff */
[----:B------:R-:W-:Y:S01]  /*b050*/  IMAD.IADD R5, R5, 0x1, R9 ;  /* 0x0000000105057824 */ /* 0x000fe200078e0209 */
[----:B------:R-:W-:Y:S01]  /*b060*/  LOP3.LUT P0, RZ, R222, 0x3, RZ, 0xc0, !PT ;  /* 0x00000003deff7812 */ /* 0x000fe2000780c0ff */
[----:B------:R-:W-:Y:S01]  /*b070*/  VIADD R7, R11, 0x8 ;  /* 0x000000080b077836 */ /* 0x000fe20000000000 */
[----:B------:R-:W-:Y:S01]  /*b080*/  MOV R152, R152 ;  /* 0x0000009800987202 */ /* 0x000fe20000000f00 */
[----:B------:R-:W-:Y:S01]  /*b090*/  STSM.16.M88.4 [R156], R72 ;  /* 0x000000489c007844 */ /* 0x000fe20000000200 */
[----:B------:R-:W-:-:S02]  /*b0a0*/  F2FP.BF16.F32.PACK_AB R82, R193, R84 ;  /* 0x00000054c152723e */ /* 0x000fc400000010ff */
[----:B------:R-:W-:Y:S02]  /*b0b0*/  F2FP.BF16.F32.PACK_AB R83, R87, R86 ;  /* 0x000000565753723e */ /* 0x000fe400000010ff */
[----:B------:R-:W-:Y:S02]  /*b0c0*/  F2FP.BF16.F32.PACK_AB R89, R91, R90 ;  /* 0x0000005a5b59723e */ /* 0x000fe400000010ff */
[----:B------:R-:W-:Y:S01]  /*b0d0*/  F2FP.BF16.F32.PACK_AB R96, R97, R96 ;  /* 0x000000606160723e */ /* 0x000fe200000010ff */
[----:B------:R-:W-:Y:S01]  /*b0e0*/  STSM.16.M88.4 [R152], R80 ;  /* 0x0000005098007844 */ /* 0x000fe20000000200 */
[----:B------:R-:W-:Y:S02]  /*b0f0*/  LEA R8, P3, R4, UR6, 0x2 ;  /* 0x0000000604087c11 */ /* 0x000fe4000f8610ff */
[----:B------:R-:W-:Y:S01]  /*b100*/  LOP3.LUT R118, R118, R119, RZ, 0x3c, !PT ;  /* 0x0000007776767212 */ /* 0x000fe200078e3cff */
[----:B------:R-:W-:Y:S01]  /*b110*/  IMAD.X R119, RZ, RZ, R165, P1 ;  /* 0x000000ffff777224 */ /* 0x000fe200008e06a5 */
[----:B------:R-:W-:Y:S01]  /*b120*/  MOV R150, R150 ;  /* 0x0000009600967202 */ /* 0x000fe20000000f00 */
[----:B------:R-:W-:Y:S01]  /*b130*/  SHFL.IDX PT, R44, R8, RZ, 0x1c1f ;  /* 0x001c1fff082c7589 */ /* 0x000fe200000e0000 */
[----:B------:R-:W-:-:S02]  /*b140*/  F2FP.BF16.F32.PACK_AB R90, R192, R92 ;  /* 0x0000005cc05a723e */ /* 0x000fc400000010ff */
[----:B------:R-:W-:Y:S01]  /*b150*/  F2FP.BF16.F32.PACK_AB R91, R95, R94 ;  /* 0x0000005e5f5b723e */ /* 0x000fe200000010ff */
[----:B------:R-:W-:Y:S01]  /*b160*/  SHFL.IDX PT, R46, R8, 0x1, 0x1c1f ;  /* 0x003c1f00082e7f89 */ /* 0x000fe200000e0000 */
[----:B------:R-:W-:Y:S02]  /*b170*/  F2FP.BF16.F32.PACK_AB R97, R99, R98 ;  /* 0x000000626361723e */ /* 0x000fe400000010ff */
[----:B------:R-:W-:Y:S01]  /*b180*/  MOV R146, R146 ;  /* 0x0000009200927202 */ /* 0x000fe20000000f00 */
[----:B------:R-:W-:Y:S01]  /*b190*/  STSM.16.M88.4 [R150], R88 ;  /* 0x0000005896007844 */ /* 0x000fe20000000200 */
[----:B------:R-:W-:Y:S02]  /*b1a0*/  F2FP.BF16.F32.PACK_AB R98, R191, R100 ;  /* 0x00000064bf62723e */ /* 0x000fe400000010ff */
[----:B------:R-:W-:Y:S02]  /*b1b0*/  F2FP.BF16.F32.PACK_AB R99, R103, R102 ;  /* 0x000000666763723e */ /* 0x000fe400000010ff */
[----:B------:R-:W-:-:S02]  /*b1c0*/  MOV R142, R142 ;  /* 0x0000008e008e7202 */ /* 0x000fc40000000f00 */
[----:B------:R-:W-:Y:S01]  /*b1d0*/  F2FP.BF16.F32.PACK_AB R36, R190, R104 ;  /* 0x00000068be24723e */ /* 0x000fe200000010ff */
[----:B------:R-:W-:Y:S01]  /*b1e0*/  STSM.16.M88.4 [R146], R96 ;  /* 0x0000006092007844 */ /* 0x000fe20000000200 */
[----:B------:R-:W-:Y:S02]  /*b1f0*/  F2FP.BF16.F32.PACK_AB R37, R37, R45 ;  /* 0x0000002d2525723e */ /* 0x000fe400000010ff */
[----:B------:R-:W-:Y:S02]  /*b200*/  F2FP.BF16.F32.PACK_AB R38, R189, R108 ;  /* 0x0000006cbd26723e */ /* 0x000fe400000010ff */
[----:B------:R-:W-:Y:S02]  /*b210*/  F2FP.BF16.F32.PACK_AB R39, R77, R85 ;  /* 0x000000554d27723e */ /* 0x000fe400000010ff */
[-C--:B------:R-:W-:Y:S02]  /*b220*/  ISETP.GE.OR P1, PT, R11, R24.reuse, P0 ;  /* 0x000000180b00720c */ /* 0x080fe40000726670 */
[----:B------:R-:W-:Y:S01]  /*b230*/  ISETP.GE.OR P0, PT, R7, R24, P0 ;  /* 0x000000180700720c */ /* 0x000fe20000706670 */
[----:B------:R-:W-:Y:S01]  /*b240*/  STSM.16.M88.4 [R142], R36 ;  /* 0x000000248e007844 */ /* 0x000fe20000000200 */
[----:B------:R-:W-:-:S02]  /*b250*/  LEA.HI.X R9, R4, UR7, R5, 0x2, P3 ;  /* 0x0000000704097c11 */ /* 0x000fc400098f1405 */
[----:B------:R-:W-:Y:S02]  /*b260*/  F2FP.BF16.F32.PACK_AB R92, R188, R112 ;  /* 0x00000070bc5c723e */ /* 0x000fe400000010ff */
[----:B------:R-:W-:Y:S01]  /*b270*/  F2FP.BF16.F32.PACK_AB R93, R93, R101 ;  /* 0x000000655d5d723e */ /* 0x000fe200000010ff */
[----:B------:R-:W0:Y:S01]  /*b280*/  SHFL.IDX PT, R45, R9, RZ, 0x1c1f ;  /* 0x001c1fff092d7589 */ /* 0x000e2200000e0000 */
[----:B------:R-:W-:Y:S02]  /*b290*/  F2FP.BF16.F32.PACK_AB R94, R187, R116 ;  /* 0x00000074bb5e723e */ /* 0x000fe400000010ff */
[----:B------:R-:W-:Y:S01]  /*b2a0*/  F2FP.BF16.F32.PACK_AB R95, R105, R109 ;  /* 0x0000006d695f723e */ /* 0x000fe200000010ff */
[----:B------:R-:W1:Y:S01]  /*b2b0*/  SHFL.IDX PT, R47, R9, 0x1, 0x1c1f ;  /* 0x003c1f00092f7f89 */ /* 0x000e6200000e0000 */
[----:B------:R-:W-:Y:S02]  /*b2c0*/  F2FP.BF16.F32.PACK_AB R4, R186, R120 ;  /* 0x00000078ba04723e */ /* 0x000fe400000010ff */
[----:B------:R-:W-:Y:S01]  /*b2d0*/  F2FP.BF16.F32.PACK_AB R5, R113, R117 ;  /* 0x000000757105723e */ /* 0x000fe200000010ff */
[----:B------:R-:W-:Y:S01]  /*b2e0*/  STSM.16.M88.4 [R134], R92 ;  /* 0x0000005c86007844 */ /* 0x000fe20000000200 */
[----:B------:R-:W-:-:S02]  /*b2f0*/  F2FP.BF16.F32.PACK_AB R6, R185, R124 ;  /* 0x0000007cb906723e */ /* 0x000fc400000010ff */
[----:B------:R-:W-:Y:S02]  /*b300*/  F2FP.BF16.F32.PACK_AB R7, R121, R125 ;  /* 0x0000007d7907723e */ /* 0x000fe400000010ff */
[----:B------:R-:W-:Y:S02]  /*b310*/  F2FP.BF16.F32.PACK_AB R184, R184, R128 ;  /* 0x00000080b8b8723e */ /* 0x000fe400000010ff */
[----:B------:R-:W-:Y:S01]  /*b320*/  F2FP.BF16.F32.PACK_AB R185, R129, R166 ;  /* 0x000000a681b9723e */ /* 0x000fe200000010ff */
[----:B------:R-:W-:Y:S01]  /*b330*/  STSM.16.M88.4 [R164], R4 ;  /* 0x00000004a4007844 */ /* 0x000fe20000000200 */
[----:B------:R-:W-:Y:S02]  /*b340*/  F2FP.BF16.F32.PACK_AB R186, R133, R132 ;  /* 0x0000008485ba723e */ /* 0x000fe400000010ff */
[----:B------:R-:W-:Y:S02]  /*b350*/  F2FP.BF16.F32.PACK_AB R187, R167, R168 ;  /* 0x000000a8a7bb723e */ /* 0x000fe400000010ff */
[----:B------:R-:W-:-:S02]  /*b360*/  F2FP.BF16.F32.PACK_AB R169, R169, R170 ;  /* 0x000000aaa9a9723e */ /* 0x000fc400000010ff */
[----:B------:R-:W-:Y:S01]  /*b370*/  F2FP.BF16.F32.PACK_AB R168, R137, R136 ;  /* 0x0000008889a8723e */ /* 0x000fe200000010ff */
[----:B------:R-:W-:Y:S01]  /*b380*/  STSM.16.M88.4 [R27], R184 ;  /* 0x000000b81b007844 */ /* 0x000fe20000000200 */
[----:B------:R-:W-:Y:S02]  /*b390*/  F2FP.BF16.F32.PACK_AB R170, R141, R140 ;  /* 0x0000008c8daa723e */ /* 0x000fe400000010ff */
[----:B------:R-:W-:Y:S02]  /*b3a0*/  F2FP.BF16.F32.PACK_AB R171, R171, R172 ;  /* 0x000000acabab723e */ /* 0x000fe400000010ff */
[----:B------:R-:W-:Y:S02]  /*b3b0*/  F2FP.BF16.F32.PACK_AB R173, R173, R174 ;  /* 0x000000aeadad723e */ /* 0x000fe400000010ff */
[----:B------:R-:W-:Y:S01]  /*b3c0*/  F2FP.BF16.F32.PACK_AB R172, R145, R144 ;  /* 0x0000009091ac723e */ /* 0x000fe200000010ff */
[----:B------:R-:W-:Y:S01]  /*b3d0*/  STSM.16.M88.4 [R26], R168 ;  /* 0x000000a81a007844 */ /* 0x000fe20000000200 */
[----:B------:R-:W-:-:S02]  /*b3e0*/  F2FP.BF16.F32.PACK_AB R174, R149, R148 ;  /* 0x0000009495ae723e */ /* 0x000fc400000010ff */
[----:B------:R-:W-:Y:S02]  /*b3f0*/  F2FP.BF16.F32.PACK_AB R175, R175, R176 ;  /* 0x000000b0afaf723e */ /* 0x000fe400000010ff */
[----:B------:R-:W-:Y:S02]  /*b400*/  LOP3.LUT R122, R123, 0x380, RZ, 0xc0, !PT ;  /* 0x000003807b7a7812 */ /* 0x000fe400078ec0ff */
[----:B------:R-:W-:Y:S01]  /*b410*/  LOP3.LUT R60, R61, 0x380, RZ, 0xc0, !PT ;  /* 0x000003803d3c7812 */ /* 0x000fe200078ec0ff */
[----:B------:R2:W-:Y:S01]  /*b420*/  STSM.16.M88.4 [R3], R172 ;  /* 0x000000ac03007844 */ /* 0x0005e20000000200 */
[----:B------:R-:W-:Y:S02]  /*b430*/  SHF.R.U64 R122, R122, 0x3, RZ ;  /* 0x000000037a7a7819 */ /* 0x000fe400000012ff */
[----:B------:R-:W-:Y:S01]  /*b440*/  SHF.R.U64 R60, R60, 0x3, RZ ;  /* 0x000000033c3c7819 */ /* 0x000fe200000012ff */
[----:B------:R-:W-:Y:S01]  /*b450*/  BAR.SYNC.DEFER_BLOCKING 0x1, 0x100 ;  /* 0x0044000000007b1d */ /* 0x000fe20000010000 */
[----:B------:R-:W-:Y:S01]  /*b460*/  LOP3.LUT R122, R122, R123, RZ, 0x3c, !PT ;  /* 0x0000007b7a7a7212 */ /* 0x000fe200078e3cff */
[--C-:B------:R-:W-:Y:S01]  /*b470*/  IMAD.X R123, RZ, RZ, R165.reuse, P4 ;  /* 0x000000ffff7b7224 */ /* 0x100fe200020e06a5 */
[----:B------:R-:W-:Y:S01]  /*b480*/  LOP3.LUT R60, R60, R61, RZ, 0x3c, !PT ;  /* 0x0000003d3c3c7212 */ /* 0x000fe200078e3cff */
[----:B------:R-:W-:-:S04]  /*b490*/  IMAD.X R61, RZ, RZ, R165, P6 ;  /* 0x000000ffff3d7224 */ /* 0x000fc800030e06a5 */
[----:B--2---:R-:W2:Y:S01]  /*b4a0*/  @P2 LDC R3, c[0x0][0xbec] ;  /* 0x0002fb00ff032b82 */ /* 0x004ea20000000800 */
[----:B0-----:R-:W-:Y:S04]  /*b4b0*/  @!P1 ST.E desc[UR8][R44.64], R2 ;  /* 0x000000022c009985 */ /* 0x001fe8000c101908 */
[----:B-1----:R0:W-:Y:S04]  /*b4c0*/  @!P0 ST.E desc[UR8][R46.64], R0 ;  /* 0x000000002e008985 */ /* 0x0021e8000c101908 */
[----:B------:R1:W5:Y:S04]  /*b4d0*/  LD.E.128 R32, desc[UR8][R12.64] ;  /* 0x000000080c207980 */ /* 0x000368000c101d00 */
[----:B------:R3:W5:Y:S01]  /*b4e0*/  LD.E.128 R36, desc[UR8][R14.64] ;  /* 0x000000080e247980 */ /* 0x000762000c101d00 */
[----:B0-----:R-:W-:-:S03]  /*b4f0*/  IMAD R0, R215, 0x20, R220 ;  /* 0x00000020d7007824 */ /* 0x001fc600078e02dc */
[----:B------:R0:W5:Y:S01]  /*b500*/  LD.E.128 R8, desc[UR8][R28.64] ;  /* 0x000000081c087980 */ /* 0x000162000c101d00 */
[----:B-1----:R-:W1:Y:S03]  /*b510*/  @P2 LDC R13, c[0x0][0xbf0] ;  /* 0x0002fc00ff0d2b82 */ /* 0x002e660000000800 */
[----:B------:R0:W5:Y:S04]  /*b520*/  LD.E.128 R40, desc[UR8][R30.64] ;  /* 0x000000081e287980 */ /* 0x000168000c101d00 */
[----:B------:R-:W5:Y:S01]  /*b530*/  LD.E.128 R56, desc[UR8][R56.64] ;  /* 0x0000000838387980 */ /* 0x000f62000c101d00 */
[----:B---3--:R-:W3:Y:S03]  /*b540*/  LDC.64 R14, c[0x0][0xae0] ;  /* 0x0002b800ff0e7b82 */ /* 0x008ee60000000a00 */
[----:B------:R-:W5:Y:S01]  /*b550*/  LD.E.128 R64, desc[UR8][R64.64] ;  /* 0x0000000840407980 */ /* 0x000f62000c101d00 */
[----:B------:R-:W-:-:S03]  /*b560*/  IMAD R12, R135, 0x80, R0 ;  /* 0x00000080870c7824 */ /* 0x000fc600078e0200 */
[----:B------:R-:W5:Y:S04]  /*b570*/  LD.E.128 R68, desc[UR8][R68.64] ;  /* 0x0000000844447980 */ /* 0x000f68000c101d00 */
[----:B------:R-:W5:Y:S04]  /*b580*/  LD.E.128 R108, desc[UR8][R110.64] ;  /* 0x000000086e6c7980 */ /* 0x000f68000c101d00 */
[----:B------:R-:W5:Y:S04]  /*b590*/  LD.E.128 R112, desc[UR8][R114.64] ;  /* 0x0000000872707980 */ /* 0x000f68000c101d00 */
[----:B------:R-:W5:Y:S04]  /*b5a0*/  LD.E.128 R120, desc[UR8][R122.64] ;  /* 0x000000087a787980 */ /* 0x000f68000c101d00 */
[----:B------:R0:W5:Y:S04]  /*b5b0*/  LD.E.128 R4, desc[UR8][R20.64] ;  /* 0x0000000814047980 */ /* 0x000168000c101d00 */
[----:B------:R-:W5:Y:S04]  /*b5c0*/  LD.E.128 R60, desc[UR8][R60.64] ;  /* 0x000000083c3c7980 */ /* 0x000f68000c101d00 */
[----:B------:R-:W5:Y:S04]  /*b5d0*/  LD.E.128 R104, desc[UR8][R106.64] ;  /* 0x000000086a687980 */ /* 0x000f68000c101d00 */
[----:B------:R-:W5:Y:S04]  /*b5e0*/  LD.E.128 R116, desc[UR8][R118.64] ;  /* 0x0000000876747980 */ /* 0x000f68000c101d00 */
[----:B------:R-:W5:Y:S04]  /*b5f0*/  LD.E.128 R52, desc[UR8][R52.64] ;  /* 0x0000000834347980 */ /* 0x000f68000c101d00 */
[----:B------:R-:W5:Y:S01]  /*b600*/  LD.E.128 R128, desc[UR8][R130.64] ;  /* 0x0000000882807980 */ /* 0x000f62000c101d00 */
[----:B------:R-:W-:-:S02]  /*b610*/  ULDC.64 UR8, c[0x0][0xae8] ;  /* 0x0002ba0000087ab9 */ /* 0x000fc40000000a00 */
[----:B------:R-:W-:Y:S01]  /*b620*/  UIMAD UR5, UR11, UR8, URZ ;  /* 0x000000080b0572a4 */ /* 0x000fe2000f8e023f */
[----:B--2---:R-:W-:Y:S01]  /*b630*/  @P2 IMAD.HI.U32 R2, R12, R3, RZ ;  /* 0x000000030c022227 */ /* 0x004fe200078e00ff */
[----:B------:R-:W-:Y:S01]  /*b640*/  UIMAD.WIDE.U32 UR6, UR10, UR8, URZ ;  /* 0x000000080a0672a5 */ /* 0x000fe2000f8e003f */
[----:B------:R-:W-:Y:S01]  /*b650*/  R2UR UR13, R216 ;  /* 0x00000000d80d72ca */ /* 0x000fe200000e0000 */
[----:B------:R-:W-:Y:S01]  /*b660*/  UIMAD UR5, UR10, UR9, UR5 ;  /* 0x000000090a0572a4 */ /* 0x000fe2000f8e0205 */
[----:B------:R-:W-:Y:S01]  /*b670*/  IMAD.MOV.U32 R0, RZ, RZ, R12 ;  /* 0x000000ffff007224 */ /* 0x000fe200078e000c */
[----:B------:R-:W-:Y:S01]  /*b680*/  @!PT LDS RZ, [RZ] ;  /* 0x00000000fffff984 */ /* 0x000fe20000000800 */
[----:B------:R-:W-:Y:S01]  /*b690*/  @!PT LDS RZ, [RZ] ;  /* 0x00000000fffff984 */ /* 0x000fe20000000800 */
[----:B------:R-:W-:Y:S01]  /*b6a0*/  @!PT LDS RZ, [RZ] ;  /* 0x00000000fffff984 */ /* 0x000fe20000000800 */
[----:B------:R-:W-:Y:S01]  /*b6b0*/  @!PT LDS RZ, [RZ] ;  /* 0x00000000fffff984 */ /* 0x000fe20000000800 */
[----:B------:R2:W-:Y:S06]  /*b6c0*/  MEMBAR.ALL.CTA ;  /* 0x0000000000007992 */ /* 0x0005ec0000008000 */
[----:B--2---:R-:W2:Y:S01]  /*b6d0*/  FENCE.VIEW.ASYNC.S ;  /* 0x00000000000073c6 */ /* 0x004ea20000000000 */
[----:B------:R-:W-:Y:S01]  /*b6e0*/  ULDC.64 UR8, c[0x0][0xaf0] ;  /* 0x0002bc0000087ab9 */ /* 0x000fe20000000a00 */
[----:B------:R-:W-:Y:S01]  /*b6f0*/  UIADD3 UR7, UR7, UR5, URZ ;  /* 0x0000000507077290 */ /* 0x000fe2000fffe03f */
[----:B-1----:R-:W-:Y:S01]  /*b700*/  @P2 SHF.R.U32.HI R0, RZ, R13, R2 ;  /* 0x0000000dff002219 */ /* 0x002fe20000011602 */
[----:B------:R-:W-:-:S02]  /*b710*/  UIMAD UR5, UR12, UR8, URZ ;  /* 0x000000080c0572a4 */ /* 0x000fc4000f8e023f */
[----:B------:R-:W-:Y:S01]  /*b720*/  UIMAD.WIDE.U32 UR6, UR14, UR8, UR6 ;  /* 0x000000080e0672a5 */ /* 0x000fe2000f8e0006 */
[--C-:B------:R-:W-:Y:S01]  /*b730*/  SHF.R.S32.HI R3, RZ, 0x1f, R0.reuse ;  /* 0x0000001fff037819 */ /* 0x100fe20000011400 */
[----:B------:R-:W-:Y:S01]  /*b740*/  UIMAD UR5, UR14, UR9, UR5 ;  /* 0x000000090e0572a4 */ /* 0x000fe2000f8e0205 */
[----:B------:R-:W-:Y:S01]  /*b750*/  IMAD.MOV R13, RZ, RZ, -R0 ;  /* 0x000000ffff0d7224 */ /* 0x000fe200078e0a00 */
[----:B------:R-:W-:Y:S01]  /*b760*/  R2UR UR12, R16 ;  /* 0x00000000100c72ca */ /* 0x000fe200000e0000 */
[----:B------:R-:W-:Y:S01]  /*b770*/  ULDC.64 UR8, c[0x0][0xad8] ;  /* 0x0002b60000087ab9 */ /* 0x000fe20000000a00 */
[----:B------:R-:W-:Y:S01]  /*b780*/  UIADD3 UR7, UR7, UR5, URZ ;  /* 0x0000000507077290 */ /* 0x000fe2000fffe03f */
[-C--:B---3--:R-:W-:Y:S01]  /*b790*/  IMAD R3, R3, R14.reuse, RZ ;  /* 0x0000000e03037224 */ /* 0x088fe200078e02ff */
[----:B------:R-:W-:Y:S01]  /*b7a0*/  UIADD3 UR60, UR60, 0x1, URZ ;  /* 0x000000013c3c7890 */ /* 0x000fe2000fffe03f */
[----:B------:R-:W-:Y:S01]  /*b7b0*/  IMAD R13, R200, R13, R12 ;  /* 0x0000000dc80d7224 */ /* 0x000fe200078e020c */
[----:B------:R-:W-:Y:S01]  /*b7c0*/  UIADD3 UR4, UR4, 0x38820, URZ ;  /* 0x0003882004047890 */ /* 0x000fe2000fffe03f */
[C---:B------:R-:W-:Y:S01]  /*b7d0*/  IMAD R15, R0.reuse, R15, R3 ;  /* 0x0000000f000f7224 */ /* 0x040fe200078e0203 */
[----:B------:R-:W-:Y:S01]  /*b7e0*/  ULDC.64 UR10, c[0x0][0xa80] ;  /* 0x0002a000000a7ab9 */ /* 0x000fe20000000a00 */
[----:B------:R-:W-:Y:S01]  /*b7f0*/  IMAD.WIDE.U32 R2, R0, R14, UR6 ;  /* 0x0000000600027e25 */ /* 0x000fe2000f8e000e */
[----:B------:R-:W-:-:S03]  /*b800*/  SHF.R.S32.HI R0, RZ, 0x1f, R13 ;  /* 0x0000001fff007819 */ /* 0x000fc6000001140d */
[----:B------:R-:W-:Y:S02]  /*b810*/  IMAD.IADD R3, R3, 0x1, R15 ;  /* 0x0000000103037824 */ /* 0x000fe400078e020f */
[----:B------:R-:W-:Y:S02]  /*b820*/  IMAD R0, R0, UR8, RZ ;  /* 0x0000000800007c24 */ /* 0x000fe4000f8e02ff */
[----:B------:R-:W-:Y:S01]  /*b830*/  IMAD R135, R135, 0x80, R220 ;  /* 0x0000008087877824 */ /* 0x000fe200078e02dc */
[----:B------:R-:W-:Y:S01]  /*b840*/  ULDC UR5, c[0x0][0xc] ;  /* 0x0000030000057ab9 */ /* 0x000fe20000000800 */
[C---:B------:R-:W-:Y:S01]  /*b850*/  IMAD R15, R13.reuse, UR9, R0 ;  /* 0x000000090d0f7c24 */ /* 0x040fe2000f8e0200 */
[----:B------:R-:W-:Y:S01]  /*b860*/  UISETP.NE.AND UP0, UPT, UR60, 0x2, UPT ;  /* 0x000000023c00788c */ /* 0x000fe2000bf05270 */
[----:B------:R-:W-:Y:S01]  /*b870*/  IMAD.WIDE.U32 R2, R13, UR8, R2 ;  /* 0x000000080d027c25 */ /* 0x000fe2000f8e0002 */
[----:B------:R-:W-:Y:S01]  /*b880*/  UMOV UR6, 0x1 ;  /* 0x0000000100067882 */ /* 0x000fe20000000000 */
[----:B------:R-:W-:Y:S01]  /*b890*/  UIADD3 UR13, UR5, UR13, URZ ;  /* 0x0000000d050d7290 */ /* 0x000fe2000fffe03f */
[----:B------:R-:W-:Y:S01]  /*b8a0*/  ISETP.GE.AND P2, PT, R135, R24, PT ;  /* 0x000000188700720c */ /* 0x000fe20003f46270 */
[----:B------:R-:W-:Y:S01]  /*b8b0*/  UPRMT UR5, URZ, 0x654, UR4 ;  /* 0x000006543f057896 */ /* 0x000fe20008000004 */
[----:B------:R-:W-:Y:S01]  /*b8c0*/  IMAD.IADD R15, R3, 0x1, R15 ;  /* 0x00000001030f7824 */ /* 0x000fe200078e020f */
[----:B------:R-:W-:Y:S01]  /*b8d0*/  UPRMT UR4, UR6, 0x654, UR4 ;  /* 0x0000065406047896 */ /* 0x000fe20008000004 */
[----:B------:R-:W-:Y:S01]  /*b8e0*/  LEA R0, P0, R2, UR10, 0x1 ;  /* 0x0000000a02007c11 */ /* 0x000fe2000f8008ff */
[----:B------:R-:W-:Y:S01]  /*b8f0*/  USEL UR6, URZ, 0x1, UP0 ;  /* 0x000000013f067887 */ /* 0x000fe20008000000 */
[----:B------:R-:W-:-:S02]  /*b900*/  VIADD R13, R135, 0x20 ;  /* 0x00000020870d7836 */ /* 0x000fc40000000000 */
[----:B------:R-:W-:Y:S01]  /*b910*/  LEA.HI.X R25, R2, UR11, R15, 0x1, P0 ;  /* 0x0000000b02197c11 */ /* 0x000fe200080f0c0f */
[----:B------:R-:W-:Y:S01]  /*b920*/  ULOP3.LUT UR12, UR12, UR6, URZ, 0x3c, !UPT ;  /* 0x000000060c0c7292 */ /* 0x000fe2000f8e3c3f */
[----:B------:R-:W-:Y:S01]  /*b930*/  VIADD R3, R135, 0x40 ;  /* 0x0000004087037836 */ /* 0x000fe20000000000 */
[-C--:B------:R-:W-:Y:S01]  /*b940*/  ISETP.GE.AND P1, PT, R13, R24.reuse, PT ;  /* 0x000000180d00720c */ /* 0x080fe20003f26270 */
[----:B--2---:R-:W-:Y:S01]  /*b950*/  SYNCS.ARRIVE.TRANS64.RED.A1T0 RZ, [UR5], RZ ;  /* 0x000000ffffff79a7 */ /* 0x004fe20008100405 */
[----:B------:R-:W-:Y:S01]  /*b960*/  IMAD.U32 R216, RZ, RZ, UR13 ;  /* 0x0000000dffd87e24 */ /* 0x000fe2000f8e00ff */
[----:B------:R-:W-:Y:S01]  /*b970*/  USEL UR60, UR60, URZ, UP0 ;  /* 0x0000003f3c3c7287 */ /* 0x000fe20008000000 */
[----:B------:R0:W1:Y:S01]  /*b980*/  SHFL.IDX PT, R12, R0, RZ, 0x181f ;  /* 0x00181fff000c7589 */ /* 0x00006200000e0000 */
[----:B------:R-:W-:Y:S01]  /*b990*/  IMAD.U32 R16, RZ, RZ, UR12 ;  /* 0x0000000cff107e24 */ /* 0x000fe2000f8e00ff */
[----:B------:R-:W-:Y:S02]  /*b9a0*/  BSSY B0, `(.L_x_219) ;  /* 0x0000016000007945 */ /* 0x000fe40003800000 */
[----:B------:R0:W2:Y:S01]  /*b9b0*/  SHFL.IDX PT, R13, R25, RZ, 0x181f ;  /* 0x00181fff190d7589 */ /* 0x0000a200000e0000 */
[----:B------:R-:W-:Y:S01]  /*b9c0*/  SYNCS.ARRIVE.TRANS64.RED.A1T0 RZ, [UR4], RZ ;  /* 0x000000ffffff79a7 */ /* 0x000fe20008100404 */
[----:B------:R-:W-:Y:S01]  /*b9d0*/  ISETP.GE.AND P0, PT, R3, R24, PT ;  /* 0x000000180300720c */ /* 0x000fe20003f06270 */
[----:B------:R-:W-:-:S12]  /*b9e0*/  @P2 BRA `(.L_x_220) ;  /* 0x0000000000442947 */ /* 0x000fd80003800000 */
[----:B------:R-:W-:Y:S01]  /*b9f0*/  ULDC UR4, c[0x0][0xac8] ;  /* 0x0002b20000047ab9 */ /* 0x000fe20000000800 */
[----:B------:R-:W-:Y:S01]  /*ba00*/  ULDC.64 UR6, c[0x0][0x208] ;  /* 0x0000820000067ab9 */ /* 0x000fe20000000a00 */
[----:B------:R-:W-:Y:S02]  /*ba10*/  ISETP.GE.AND P4, PT, R214, UR4, PT ;  /* 0x00000004d6007c0c */ /* 0x000fe4000bf86270 */
[----:B------:R-:W-:Y:S02]  /*ba20*/  ISETP.GE.AND P3, PT, R213, UR4, PT ;  /* 0x00000004d5007c0c */ /* 0x000fe4000bf66270 */
[----:B------:R-:W-:Y:S02]  /*ba30*/  ISETP.GE.AND P2, PT, R212, UR4, PT ;  /* 0x00000004d4007c0c */ /* 0x000fe4000bf46270 */
[----:B------:R-:W-:-:S07]  /*ba40*/  ISETP.GE.AND P5, PT, R17, UR4, PT ;  /* 0x0000000411007c0c */ /* 0x000fce000bfa6270 */
[----:B-1----:R-:W-:-:S04]  /*ba50*/  @!P4 LEA R14, P6, R214, R12, 0x1 ;  /* 0x0000000cd60ec211 */ /* 0x002fc800078c08ff */
[----:B--2---:R-:W-:Y:S02]  /*ba60*/  @!P4 LEA.HI.X R15, R214, R13, R231, 0x1, P6 ;  /* 0x0000000dd60fc211 */ /* 0x004fe400030f0ce7 */
[----:B0-----:R-:W-:Y:S01]  /*ba70*/  @!P3 LEA R20, P6, R213, R12, 0x1 ;  /* 0x0000000cd514b211 */ /* 0x001fe200078c08ff */
        /* <DEDUP_REMOVED lines=8> */
.L_x_220:
[----:B------:R-:W-:Y:S05]  /*bb00*/  BSYNC B0 ;  /* 0x0000000000007941 */ /* 0x000fea0003800000 */
.L_x_219:
[----:B---3-5:R3:W4:Y:S01]  /*bb10*/  SHFL.IDX PT, R9, R25, 0x1, 0x181f ;  /* 0x00381f0019097f89 */ /* 0x02872200000e0000 */
        /* <DEDUP_REMOVED lines=10> */
[-C--:B-1----:R-:W-:Y:S02]  /*bbc0*/  @!P2 LEA R12, P5, R213, R8.reuse, 0x1 ;  /* 0x00000008d50ca211 */ /* 0x082fe400078a08ff */
[-C--:B----4-:R-:W-:Y:S02]  /*bbd0*/  @!P3 LEA.HI.X R11, R214, R9.reuse, R231, 0x1, P6 ;  /* 0x00000009d60bb211 */ /* 0x090fe400030f0ce7 */
[C---:B------:R-:W-:Y:S01]  /*bbe0*/  @!P1 LEA R14, P6, R212.reuse, R8, 0x1 ;  /* 0x00000008d40e9211 */ /* 0x040fe200078c08ff */
[----:B------:R-:W-:Y:S01]  /*bbf0*/  @!P4 IMAD.WIDE R2, R17, 0x2, R8 ;  /* 0x000000021102c825 */ /* 0x000fe200078e0208 */
[-C--:B--2---:R-:W-:Y:S02]  /*bc00*/  @!P2 LEA.HI.X R13, R213, R9.reuse, R230, 0x1, P5 ;  /* 0x00000009d50da211 */ /* 0x084fe400028f0ce6 */
[----:B------:R-:W-:-:S02]  /*bc10*/  @!P1 LEA.HI.X R15, R212, R9, R229, 0x1, P6 ;  /* 0x00000009d40f9211 */ /* 0x000fc400030f0ce5 */
[----:B------:R0:W-:Y:S04]  /*bc20*/  @!P4 ST.E.128 desc[UR6][R2.64], R32 ;  /* 0x000000200200c985 */ /* 0x0001e8000c101d06 */
[----:B------:R0:W-:Y:S04]  /*bc30*/  @!P3 ST.E.128 desc[UR6][R10.64], R64 ;  /* 0x000000400a00b985 */ /* 0x0001e8000c101d06 */
[----:B------:R0:W-:Y:S04]  /*bc40*/  @!P2 ST.E.128 desc[UR6][R12.64], R120 ;  /* 0x000000780c00a985 */ /* 0x0001e8000c101d06 */
[----:B------:R0:W-:Y:S02]  /*bc50*/  @!P1 ST.E.128 desc[UR6][R14.64], R116 ;  /* 0x000000740e009985 */ /* 0x0001e4000c101d06 */
.L_x_222:
[----:B------:R-:W-:Y:S05]  /*bc60*/  BSYNC B0 ;  /* 0x0000000000007941 */ /* 0x000fea0003800000 */
.L_x_221:
[----:B----4-:R4:W1:Y:S01]  /*bc70*/  SHFL.IDX PT, R9, R25, 0x2, 0x181f ;  /* 0x00581f0019097f89 */ /* 0x01086200000e0000 */
[----:B------:R-:W-:Y:S03]  /*bc80*/  BSSY B0, `(.L_x_223) ;  /* 0x0000014000007945 */ /* 0x000fe60003800000 */
[----:B0-----:R4:W0:Y:S01]  /*bc90*/  SHFL.IDX PT, R8, R0, 0x2, 0x181f ;  /* 0x00581f0000087f89 */ /* 0x00182200000e0000 */
        /* <DEDUP_REMOVED lines=8> */
[-C--:B-1----:R-:W-:Y:S02]  /*bd20*/  @!P5 LEA R12, P1, R213, R8.reuse, 0x1 ;  /* 0x00000008d50cd211 */ /* 0x082fe400078208ff */
[----:B------:R-:W-:Y:S02]  /*bd30*/  @!P6 LEA R14, P2, R212, R8, 0x1 ;  /* 0x00000008d40ee211 */ /* 0x000fe400078408ff */
[----:B------:R-:W-:Y:S01]  /*bd40*/  @!P3 IMAD.WIDE R2, R17, 0x2, R8 ;  /* 0x000000021102b825 */ /* 0x000fe200078e0208 */
[-C--:B------:R-:W-:Y:S02]  /*bd50*/  @!P4 LEA.HI.X R11, R214, R9.reuse, R231, 0x1, P0 ;  /* 0x00000009d60bc211 */ /* 0x080fe400000f0ce7 */
[-C--:B--2---:R-:W-:Y:S02]  /*bd60*/  @!P5 LEA.HI.X R13, R213, R9.reuse, R230, 0x1, P1 ;  /* 0x00000009d50dd211 */ /* 0x084fe400008f0ce6 */
[----:B------:R-:W-:Y:S01]  /*bd70*/  @!P6 LEA.HI.X R15, R212, R9, R229, 0x1, P2 ;  /* 0x00000009d40fe211 */ /* 0x000fe200010f0ce5 */
[----:B------:R0:W-:Y:S04]  /*bd80*/  @!P3 ST.E.128 desc[UR6][R2.64], R36 ;  /* 0x000000240200b985 */ /* 0x0001e8000c101d06 */
[----:B------:R0:W-:Y:S04]  /*bd90*/  @!P4 ST.E.128 desc[UR6][R10.64], R68 ;  /* 0x000000440a00c985 */ /* 0x0001e8000c101d06 */
[----:B------:R0:W-:Y:S04]  /*bda0*/  @!P5 ST.E.128 desc[UR6][R12.64], R4 ;  /* 0x000000040c00d985 */ /* 0x0001e8000c101d06 */
[----:B------:R0:W-:Y:S02]  /*bdb0*/  @!P6 ST.E.128 desc[UR6][R14.64], R52 ;  /* 0x000000340e00e985 */ /* 0x0001e4000c101d06 */
.L_x_224:
[----:B------:R-:W-:Y:S05]  /*bdc0*/  BSYNC B0 ;  /* 0x0000000000007941 */ /* 0x000fea0003800000 */
.L_x_223:
        /* <DEDUP_REMOVED lines=20> */
[-C--:B-1----:R-:W-:Y:S02]  /*bf10*/  @!P5 LEA.HI.X R9, R213, R5.reuse, R230, 0x1, P1 ;  /* 0x00000005d509d211 */ /* 0x082fe400008f0ce6 */
[----:B------:R-:W-:Y:S01]  /*bf20*/  @!P6 LEA.HI.X R11, R212, R5, R229, 0x1, P2 ;  /* 0x00000005d40be211 */ /* 0x000fe200010f0ce5 */
[----:B------:R0:W-:Y:S04]  /*bf30*/  @!P3 ST.E.128 desc[UR6][R2.64], R40 ;  /* 0x000000280200b985 */ /* 0x0001e8000c101d06 */
[----:B------:R0:W-:Y:S04]  /*bf40*/  @!P4 ST.E.128 desc[UR6][R6.64], R108 ;  /* 0x0000006c0600c985 */ /* 0x0001e8000c101d06 */
[----:B------:R0:W-:Y:S04]  /*bf50*/  @!P5 ST.E.128 desc[UR6][R8.64], R60 ;  /* 0x0000003c0800d985 */ /* 0x0001e8000c101d06 */
[----:B------:R0:W-:Y:S02]  /*bf60*/  @!P6 ST.E.128 desc[UR6][R10.64], R128 ;  /* 0x000000800a00e985 */ /* 0x0001e4000c101d06 */
.L_x_226:
[----:B------:R-:W-:Y:S05]  /*bf70*/  BSYNC B0 ;  /* 0x0000000000007941 */ /* 0x000fea0003800000 */
.L_x_225:
[----:B0--34-:R-:W0:Y:S01]  /*bf80*/  LDC R0, c[0x0][0xc34] ;  /* 0x00030d00ff007b82 */ /* 0x019e220000000800 */
[----:B------:R-:W-:-:S13]  /*bf90*/  R2UR UR4, R216 ;  /* 0x00000000d80472ca */ /* 0x000fda00000e0000 */
[----:B0-----:R-:W-:-:S13]  /*bfa0*/  ISETP.LE.AND P0, PT, R0, UR4, PT ;  /* 0x0000000400007c0c */ /* 0x001fda000bf03270 */
[----:B------:R-:W-:Y:S05]  /*bfb0*/  @!P0 BRA `(.L_x_227) ;  /* 0xffffff5000d48947 */ /* 0x000fea000383ffff */
[----:B------:R-:W-:Y:S05]  /*bfc0*/  EXIT ;  /* 0x000000000000794d */ /* 0x000fea0003800000 */
.L_x_193:
[----:B------:R-:W-:-:S08]  /*bfd0*/  NOP ;  /* 0x0000000000007918 */ /* 0x000fd00000000000 */
[----:B0-----:R-:W0:-:S00]  /*bfe0*/  USETMAXREG.DEALLOC.CTAPOOL 0x18 ;  /* 0x00000018000079c8 */ /* 0x001e0000080e0500 */
[----:B------:R-:W1:Y:S01]  /*bff0*/  S2UR UR4, SR_CTAID.X ;  /* 0x00000000000479c3 */ /* 0x000e620000002500 */
[----:B0-----:R-:W-:Y:S02]  /*c000*/  IMAD.MOV.U32 R2, RZ, RZ, 0x1 ;  /* 0x00000001ff027424 */ /* 0x001fe400078e00ff */
[----:B------:R-:W-:-:S05]  /*c010*/  IMAD.MOV.U32 R19, RZ, RZ, RZ ;  /* 0x000000ffff137224 */ /* 0x000fca00078e00ff */
[----:B------:R-:W1:Y:S02]  /*c020*/  LDC R3, c[0x0][0xc34] ;  /* 0x00030d00ff037b82 */ /* 0x000e640000000800 */
[----:B-1----:R-:W-:Y:S01]  /*c030*/  ISETP.LE.AND P0, PT, R3, UR4, PT ;  /* 0x0000000403007c0c */ /* 0x002fe2000bf03270 */
[----:B------:R-:W-:-:S05]  /*c040*/  IMAD.MOV.U32 R3, RZ, RZ, 0x1 ;  /* 0x00000001ff037424 */ /* 0x000fca00078e00ff */
[----:B------:R0:W-:Y:S07]  /*c050*/  STL [R1], R3 ;  /* 0x0000000301007387 */ /* 0x0001ee0000100800 */
[----:B------:R-:W-:Y:S05]  /*c060*/  @P0 BRA `(.L_x_228) ;  /* 0x0000005000640947 */ /* 0x000fea0003800000 */
[----:B------:R-:W2:Y:S01]  /*c070*/  LDL R4, [R1+0x30] ;  /* 0x0000300001047983 */ /* 0x000ea20000100800 */
[----:B------:R-:W1:Y:S01]  /*c080*/  S2UR UR4, SR_CgaCtaId ;  /* 0x00000000000479c3 */ /* 0x000e620000008800 */
[C---:B------:R-:W-:Y:S01]  /*c090*/  IMAD.SHL.U32 R2, R0.reuse, 0x8, RZ ;  /* 0x0000000800027824 */ /* 0x040fe200078e00ff */
[C---:B------:R-:W-:Y:S01]  /*c0a0*/  LOP3.LUT R5, R0.reuse, 0x7f, RZ, 0xc0, !PT ;  /* 0x0000007f00057812 */ /* 0x040fe200078ec0ff */
[----:B------:R-:W-:Y:S01]  /*c0b0*/  UMOV UR36, 0x400 ;  /* 0x0000040000247882 */ /* 0x000fe20000000000 */
[----:B------:R-:W-:Y:S01]  /*c0c0*/  LOP3.LUT P0, RZ, R0, 0x1f, RZ, 0xc0, !PT ;  /* 0x0000001f00ff7812 */ /* 0x000fe2000780c0ff */
[----:B------:R-:W-:Y:S01]  /*c0d0*/  IMAD.MOV.U32 R19, RZ, RZ, RZ ;  /* 0x000000ffff137224 */ /* 0x000fe200078e00ff */
[----:B0-----:R-:W-:Y:S01]  /*c0e0*/  LOP3.LUT R3, R2, 0x1f8, RZ, 0xc0, !PT ;  /* 0x000001f802037812 */ /* 0x001fe200078ec0ff */
[----:B------:R-:W-:Y:S01]  /*c0f0*/  ULDC.64 UR38, c[0x0][0x198] ;  /* 0x0000660000267ab9 */ /* 0x000fe20000000a00 */
[C---:B------:R-:W-:Y:S01]  /*c100*/  ISETP.NE.AND P1, PT, R5.reuse, RZ, PT ;  /* 0x000000ff0500720c */ /* 0x040fe20003f25270 */
[----:B------:R-:W-:Y:S01]  /*c110*/  ULDC UR40, c[0x0][0xc] ;  /* 0x0000030000287ab9 */ /* 0x000fe20000000800 */
[----:B------:R-:W-:-:S02]  /*c120*/  ISETP.NE.OR P0, PT, R5, RZ, !P0 ;  /* 0x000000ff0500720c */ /* 0x000fc40004705670 */
[----:B------:R-:W-:Y:S02]  /*c130*/  LOP3.LUT R18, R18, 0xfffffffe, RZ, 0xc0, !PT ;  /* 0xfffffffe12127812 */ /* 0x000fe400078ec0ff */
[----:B------:R-:W-:-:S07]  /*c140*/  LOP3.LUT R2, R2, 0x38, RZ, 0xc0, !PT ;  /* 0x0000003802027812 */ /* 0x000fce00078ec0ff */
[----:B------:R-:W-:Y:S01]  /*c150*/  @P1 LOP3.LUT R18, R18, 0x1, RZ, 0xfc, !PT ;  /* 0x0000000112121812 */ /* 0x000fe200078efcff */
[----:B-1----:R-:W-:-:S03]  /*c160*/  ULEA UR36, UR4, UR36, 0x18 ;  /* 0x0000002404247291 */ /* 0x002fc6000f8ec03f */
[----:B------:R-:W-:-:S04]  /*c170*/  LOP3.LUT R18, R18, 0xfffffffd, RZ, 0xc0, !PT ;  /* 0xfffffffd12127812 */ /* 0x000fc800078ec0ff */
[----:B------:R-:W-:Y:S02]  /*c180*/  @P0 LOP3.LUT R18, R18, 0x2, RZ, 0xfc, !PT ;  /* 0x0000000212120812 */ /* 0x000fe400078efcff */
[----:B--2---:R-:W-:Y:S02]  /*c190*/  R2UR UR5, R4 ;  /* 0x00000000040572ca */ /* 0x004fe400000e0000 */
[----:B------:R-:W-:Y:S01]  /*c1a0*/  LOP3.LUT R4, R3, 0x38, R0, 0x78, !PT ;  /* 0x0000003803047812 */ /* 0x000fe200078e7800 */
[----:B------:R-:W-:Y:S02]  /*c1b0*/  IMAD.SHL.U32 R3, R5, 0x8, RZ ;  /* 0x0000000805037824 */ /* 0x000fe400078e00ff */
[----:B------:R-:W-:-:S03]  /*c1c0*/  IMAD.SHL.U32 R0, R0, 0x10, RZ ;  /* 0x0000001000007824 */ /* 0x000fc600078e00ff */
[----:B------:R-:W-:Y:S02]  /*c1d0*/  LOP3.LUT R3, R4, 0x200, R3, 0xf8, !PT ;  /* 0x0000020004037812 */ /* 0x000fe400078ef803 */
[----:B------:R-:W-:-:S03]  /*c1e0*/  SHF.R.U32.HI R4, RZ, 0x3, R5 ;  /* 0x00000003ff047819 */ /* 0x000fc60000011605 */
[----:B------:R-:W-:Y:S01]  /*c1f0*/  ULOP3.LUT UR37, UR5, 0x2, URZ, 0xfc, !UPT ;  /* 0x0000000205257892 */ /* 0x000fe2000f8efc3f */
[----:B------:R-:W0:Y:S01]  /*c200*/  S2UR UR5, SR_CTAID.X ;  /* 0x00000000000579c3 */ /* 0x000e220000002500 */
[----:B------:R-:W-:Y:S02]  /*c210*/  LOP3.LUT R4, R4, 0x70, R0, 0xf8, !PT ;  /* 0x0000007004047812 */ /* 0x000fe400078ef800 */
[----:B------:R-:W-:Y:S02]  /*c220*/  LEA R0, R3, UR36, 0x1 ;  /* 0x0000002403007c11 */ /* 0x000fe4000f8e08ff */
[----:B------:R-:W-:-:S03]  /*c230*/  LOP3.LUT R4, R2, 0x40, RZ, 0xfc, !PT ;  /* 0x0000004002047812 */ /* 0x000fc600078efcff */
[----:B------:R1:W-:Y:S02]  /*c240*/  STL [R1+0x10], R0 ;  /* 0x0000100001007387 */ /* 0x0003e40000100800 */
[----:B-1----:R-:W-:Y:S02]  /*c250*/  IMAD.MOV.U32 R0, RZ, RZ, 0x1 ;  /* 0x00000001ff007424 */ /* 0x002fe400078e00ff */
[----:B0-----:R-:W-:-:S05]  /*c260*/  IMAD.U32 R3, RZ, RZ, UR5 ;  /* 0x00000005ff037e24 */ /* 0x001fca000f8e00ff */
[----:B------:R0:W-:Y:S04]  /*c270*/  STL [R1+0x24], R3 ;  /* 0x0000240301007387 */ /* 0x0001e80000100800 */
[----:B------:R-:W-:Y:S04]  /*c280*/  STL [R1+0x2c], RZ ;  /* 0x00002cff01007387 */ /* 0x000fe80000100800 */
[----:B------:R1:W-:Y:S01]  /*c290*/  STL [R1], R0 ;  /* 0x0000000001007387 */ /* 0x0003e20000100800 */
[C---:B0-----:R-:W-:Y:S02]  /*c2a0*/  LOP3.LUT R3, R2.reuse, 0x80, RZ, 0xfc, !PT ;  /* 0x0000008002037812 */ /* 0x041fe400078efcff */
[----:B-1----:R-:W-:-:S07]  /*c2b0*/  LOP3.LUT R0, R2, 0xc0, RZ, 0xfc, !PT ;  /* 0x000000c002007812 */ /* 0x002fce00078efcff */
.L_x_323:
[----:B------:R-:W2:Y:S01]  /*c2c0*/  LDL R2, [R1+0x24] ;  /* 0x0000240001027983 */ /* 0x000ea20000100800 */
[----:B0-----:R-:W0:Y:S01]  /*c2d0*/  LDC R0, c[0x0][0xc38] ;  /* 0x00030e00ff007b82 */ /* 0x001e220000000800 */
[----:B------:R-:W-:Y:S05]  /*c2e0*/  YIELD ;  /* 0x0000000000007946 */ /* 0x000fea0003800000 */
[----:B------:R-:W-:Y:S02]  /*c2f0*/  ULDC.64 UR4, c[0x0][0x418] ;  /* 0x0001060000047ab9 */ /* 0x000fe40000000a00 */
[----:B------:R-:W1:Y:S01]  /*c300*/  LDC R16, c[0x0][0xc44] ;  /* 0x00031100ff107b82 */ /* 0x000e620000000800 */
[----:B------:R-:W-:-:S03]  /*c310*/  UISETP.NE.U32.AND UP0, UPT, UR4, URZ, UPT ;  /* 0x0000003f0400728c */ /* 0x000fc6000bf05070 */
[----:B------:R-:W-:Y:S01]  /*c320*/  ULDC UR4, c[0x0][0x424] ;  /* 0x0001090000047ab9 */ /* 0x000fe20000000800 */
[----:B------:R-:W-:-:S04]  /*c330*/  UISETP.NE.AND.EX UP0, UPT, UR5, URZ, UPT, UP0 ;  /* 0x0000003f0500728c */ /* 0x000fc8000bf05300 */
[----:B------:R-:W-:Y:S01]  /*c340*/  USEL UR4, UR4, 0x1, UP0 ;  /* 0x0000000104047887 */ /* 0x000fe20008000000 */
[----:B0-----:R-:W-:Y:S02]  /*c350*/  ISETP.NE.AND P0, PT, R0, 0x1, PT ;  /* 0x000000010000780c */ /* 0x001fe40003f05270 */
[----:B-1----:R-:W-:-:S11]  /*c360*/  ISETP.NE.AND P1, PT, R16, 0x1, PT ;  /* 0x000000011000780c */ /* 0x002fd60003f25270 */
[----:B------:R-:W2:Y:S08]  /*c370*/  @P0 LDC R0, c[0x0][0xc3c] ;  /* 0x00030f00ff000b82 */ /* 0x000eb00000000800 */
[----:B------:R-:W0:Y:S01]  /*c380*/  @P0 LDC R3, c[0x0][0xc40] ;  /* 0x00031000ff030b82 */ /* 0x000e220000000800 */
[----:B--2---:R-:W-:-:S04]  /*c390*/  @P0 IMAD.HI.U32 R0, R2, R0, RZ ;  /* 0x0000000002000227 */ /* 0x004fc800078e00ff */
[----:B------:R-:W-:Y:S01]  /*c3a0*/  IMAD.MOV.U32 R4, RZ, RZ, R2 ;  /* 0x000000ffff047224 */ /* 0x000fe200078e0002 */
[----:B0-----:R-:W-:Y:S02]  /*c3b0*/  @P0 SHF.R.U32.HI R4, RZ, R3, R0 ;  /* 0x00000003ff040219 */ /* 0x001fe40000011600 */
[----:B------:R-:W0:Y:S03]  /*c3c0*/  @P1 LDC.64 R2, c[0x0][0xc48] ;  /* 0x00031200ff021b82 */ /* 0x000e260000000a00 */
[----:B------:R-:W-:Y:S01]  /*c3d0*/  IMAD.MOV.U32 R5, RZ, RZ, R4 ;  /* 0x000000ffff057224 */ /* 0x000fe200078e0004 */
[----:B------:R-:W-:Y:S04]  /*c3e0*/  STL [R1+0x1c], R4 ;  /* 0x00001c0401007387 */ /* 0x000fe80000100800 */
[----:B------:R-:W1:Y:S01]  /*c3f0*/  LDC R0, c[0x0][0x2f0] ;  /* 0x0000bc00ff007b82 */ /* 0x000e620000000800 */
[----:B0-----:R-:W-:-:S05]  /*c400*/  @P1 IMAD.HI.U32 R2, R4, R2, RZ ;  /* 0x0000000204021227 */ /* 0x001fca00078e00ff */
[----:B------:R-:W-:Y:S01]  /*c410*/  @P1 SHF.R.U32.HI R5, RZ, R3, R2 ;  /* 0x00000003ff051219 */ /* 0x000fe20000011602 */
[----:B-1----:R-:W-:Y:S01]  /*c420*/  IMAD R0, R0, UR4, RZ ;  /* 0x0000000400007c24 */ /* 0x002fe2000f8e02ff */
[----:B------:R-:W-:-:S03]  /*c430*/  UIADD3 UR4, UR36, 0x24400, URZ ;  /* 0x0002440024047890 */ /* 0x000fc6000fffe03f */
[----:B------:R-:W-:Y:S01]  /*c440*/  STL [R1+0x14], R5 ;  /* 0x0000140501007387 */ /* 0x000fe20000100800 */
[----:B------:R-:W-:Y:S01]  /*c450*/  IMAD.MOV R3, RZ, RZ, -R5 ;  /* 0x000000ffff037224 */ /* 0x000fe200078e0a05 */
[----:B------:R-:W-:Y:S02]  /*c460*/  ULOP3.LUT UP0, URZ, UR4, 0x3ff, URZ, 0xc0, !UPT ;  /* 0x000003ff043f7892 */ /* 0x000fe4000f80c03f */
[----:B------:R0:W-:Y:S01]  /*c470*/  STL [R1+0x28], R0 ;  /* 0x0000280001007387 */ /* 0x0001e20000100800 */
[----:B------:R-:W-:-:S03]  /*c480*/  IMAD R16, R16, R3, R4 ;  /* 0x0000000310107224 */ /* 0x000fc600078e0204 */
[----:B------:R-:W-:Y:S01]  /*c490*/  PLOP3.LUT P0, PT, PT, PT, UP0, 0x80, 0x0 ;  /* 0x000000000000781c */ /* 0x000fe20003f0f008 */
[----:B0-----:R-:W-:-:S04]  /*c4a0*/  VIADD R0, R0, 0x4f ;  /* 0x0000004f00007836 */ /* 0x001fc80000000000 */
[----:B------:R-:W-:-:S05]  /*c4b0*/  IMAD.HI R0, R0, 0x66666667, RZ ;  /* 0x6666666700007827 */ /* 0x000fca00078e02ff */
[----:B------:R-:W-:-:S04]  /*c4c0*/  SHF.R.U32.HI R2, RZ, 0x1f, R0 ;  /* 0x0000001fff027819 */ /* 0x000fc80000011600 */
[----:B------:R-:W-:-:S05]  /*c4d0*/  LEA.HI.SX32 R0, R0, R2, 0x1b ;  /* 0x0000000200007211 */ /* 0x000fca00078fdaff */
[----:B------:R0:W-:Y:S01]  /*c4e0*/  STL [R1+0x20], R0 ;  /* 0x0000200001007387 */ /* 0x0001e20000100800 */
[----:B------:R-:W-:Y:S05]  /*c4f0*/  @!P0 BRA `(.L_x_229) ;  /* 0x0000000000408947 */ /* 0x000fea0003800000 */
[----:B------:R-:W-:Y:S01]  /*c500*/  MOV R2, 0x0 ;  /* 0x0000000000027802 */ /* 0x000fe20000000f00 */
[----:B------:R-:W-:Y:S01]  /*c510*/  ULDC.64 UR6, c[0x4][0x1b8] ;  /* 0x01006e0000067ab9 */ /* 0x000fe20000000a00 */
[----:B------:R-:W-:Y:S01]  /*c520*/  ULDC.64 UR8, c[0x4][0x1c0] ;  /* 0x0100700000087ab9 */ /* 0x000fe20000000a00 */
[----:B------:R-:W-:Y:S01]  /*c530*/  ULDC.64 UR4, c[0x4][0x118] ;  /* 0x0100460000047ab9 */ /* 0x000fe20000000a00 */
[----:B------:R-:W-:Y:S02]  /*c540*/  IMAD.U32 R4, RZ, RZ, UR6 ;  /* 0x00000006ff047e24 */ /* 0x000fe4000f8e00ff */
[----:B------:R-:W1:Y:S01]  /*c550*/  LDC.64 R2, c[0x4][R2] ;  /* 0x0100000002027b82 */ /* 0x000e620000000a00 */
        /* <DEDUP_REMOVED lines=9> */
[----:B01----:R-:W-:Y:S05]  /*c5f0*/  CALL.ABS.NOINC R2 ;  /* 0x0000000002007343 */ /* 0x003fea0003c00000 */
.L_x_229:
        /* <DEDUP_REMOVED lines=8> */
[----:B------:R1:W2:Y:S01]  /*c680*/  LDC.64 R2, c[0x4][R17] ;  /* 0x0100000011027b82 */ /* 0x0002a20000000a00 */
        /* <DEDUP_REMOVED lines=8> */
[----:B-1----:R-:W-:-:S07]  /*c710*/  IMAD.MOV.U32 R13, RZ, RZ, RZ ;  /* 0x000000ffff0d7224 */ /* 0x002fce00078e00ff */
[----:B------:R-:W-:-:S07]  /*c720*/  LEPC R20, `(.L_x_231) ;  /* 0x000000001014794e */ /* 0x000fce0000000000 */
[----:B0-2---:R-:W-:Y:S05]  /*c730*/  CALL.ABS.NOINC R2 ;  /* 0x0000000002007343 */ /* 0x005fea0003c00000 */
.L_x_231:
        /* <DEDUP_REMOVED lines=15> */
.L_x_230:
[----:B------:R-:W2:Y:S01]  /*c830*/  LDL R2, [R1+0x20] ;  /* 0x0000200001027983 */ /* 0x000ea20000100800 */
[----:B------:R-:W-:-:S03]  /*c840*/  ULDC.64 UR4, c[0x0][0x9f8] ;  /* 0x00027e0000047ab9 */ /* 0x000fc60000000a00 */
[----:B0-----:R-:W3:Y:S01]  /*c850*/  LDL R0, [R1+0x14] ;  /* 0x0000140001007983 */ /* 0x001ee20000100800 */
[----:B------:R-:W-:Y:S01]  /*c860*/  ISETP.NE.U32.AND P0, PT, RZ, UR4, PT ;  /* 0x00000004ff007c0c */ /* 0x000fe2000bf05070 */
[----:B------:R-:W-:-:S03]  /*c870*/  ULDC.64 UR6, c[0x0][0x208] ;  /* 0x0000820000067ab9 */ /* 0x000fc60000000a00 */
[----:B------:R-:W-:Y:S01]  /*c880*/  ISETP.NE.AND.EX P0, PT, RZ, UR5, PT, P0 ;  /* 0x00000005ff007c0c */ /* 0x000fe2000bf05300 */
[----:B--2---:R-:W-:-:S12]  /*c890*/  IMAD.MOV.U32 R17, RZ, RZ, R2 ;  /* 0x000000ffff117224 */ /* 0x004fd800078e0002 */
[----:B------:R-:W3:Y:S02]  /*c8a0*/  @P0 LDC.64 R2, c[0x0][0x9f8] ;  /* 0x00027e00ff020b82 */ /* 0x000ee40000000a00 */
[----:B---3--:R-:W-:-:S05]  /*c8b0*/  @P0 IMAD.WIDE R2, R0, 0x4, R2 ;  /* 0x0000000400020825 */ /* 0x008fca00078e0202 */
[----:B------:R0:W2:Y:S01]  /*c8c0*/  @P0 LDG.E R0, desc[UR6][R2.64] ;  /* 0x0000000602000981 */ /* 0x0000a2000c1e1900 */
[----:B------:R-:W-:Y:S01]  /*c8d0*/  VIADD R9, R17, 0xffffffff ;  /* 0xffffffff11097836 */ /* 0x000fe20000000000 */
[----:B------:R-:W-:Y:S01]  /*c8e0*/  UMOV UR4, 0xffffffff ;  /* 0xffffffff00047882 */ /* 0x000fe20000000000 */
[----:B------:R-:W-:-:S03]  /*c8f0*/  LOP3.LUT R18, R18, 0xfffffffb, RZ, 0xc0, !PT ;  /* 0xfffffffb12127812 */ /* 0x000fc600078ec0ff */
[----:B------:R1:W-:Y:S01]  /*c900*/  STL [R1+0x18], R9 ;  /* 0x0000180901007387 */ /* 0x0003e20000100800 */
[----:B0-----:R-:W0:Y:S02]  /*c910*/  LDC.64 R2, c[0x0][0x418] ;  /* 0x00010600ff027b82 */ /* 0x001e240000000a00 */
[----:B0-----:R-:W-:-:S04]  /*c920*/  ISETP.NE.U32.AND P0, PT, R2, RZ, PT ;  /* 0x000000ff0200720c */ /* 0x001fc80003f05070 */
[----:B------:R-:W-:-:S13]  /*c930*/  ISETP.NE.AND.EX P1, PT, R3, RZ, PT, P0 ;  /* 0x000000ff0300720c */ /* 0x000fda0003f25300 */
[----:B------:R-:W-:Y:S02]  /*c940*/  @P1 LOP3.LUT R18, R18, 0x4, RZ, 0xfc, !PT ;  /* 0x0000000412121812 */ /* 0x000fe400078efcff */
[----:B--2---:R-:W-:Y:S01]  /*c950*/  SHF.R.S32.HI R8, RZ, 0x1f, R0 ;  /* 0x0000001fff087819 */ /* 0x004fe20000011400 */
[----:B------:R1:W-:Y:S01]  /*c960*/  STL [R1+0x8], R0 ;  /* 0x0000080001007387 */ /* 0x0003e20000100800 */
[----:B------:R-:W-:-:S03]  /*c970*/  SEL R17, R0, RZ, !P1 ;  /* 0x000000ff00117207 */ /* 0x000fc60004800000 */
[----:B------:R1:W-:Y:S01]  /*c980*/  STL [R1+0xc], R8 ;  /* 0x00000c0801007387 */ /* 0x0003e20000100800 */
[----:B------:R-:W-:Y:S05]  /*c990*/  BRA.DIV UR4, `(.L_x_232) ;  /* 0x0000004e04707947 */ /* 0x000fea000b800000 */
[----:B------:R-:W0:Y:S02]  /*c9a0*/  S2R R4, SR_TID.X ;  /* 0x0000000000047919 */ /* 0x000e240000002100 */
[----:B0-----:R-:W-:-:S04]  /*c9b0*/  SHF.R.U32.HI R4, RZ, 0x5, R4 ;  /* 0x00000005ff047819 */ /* 0x001fc80000011604 */
[----:B------:R-:W-:-:S05]  /*c9c0*/  LOP3.LUT R4, R4, 0x3, RZ, 0xc0, !PT ;  /* 0x0000000304047812 */ /* 0x000fca00078ec0ff */
[----:B------:R0:W2:Y:S02]  /*c9d0*/  SHFL.IDX PT, R14, R4, RZ, 0x1f ;  /* 0x00001fff040e7589 */ /* 0x0000a400000e0000 */
.L_x_339:
[----:B--2---:R-:W-:Y:S02]  /*c9e0*/  ISETP.NE.AND P0, PT, R14, RZ, PT ;  /* 0x000000ff0e00720c */ /* 0x004fe40003f05270 */
[----:B------:R-:W-:Y:S02]  /*c9f0*/  PLOP3.LUT P2, PT, PT, PT, PT, 0x8, 0x0 ;  /* 0x000000000000781c */ /* 0x000fe40003f4e170 */
[----:B------:R-:W-:-:S11]  /*ca00*/  LOP3.LUT R18, R18, 0xfffffff7, RZ, 0xc0, !PT ;  /* 0xfffffff712127812 */ /* 0x000fd600078ec0ff */
[----:B------:R-:W-:Y:S01]  /*ca10*/  @P2 LOP3.LUT R18, R18, 0x8, RZ, 0xfc, !PT ;  /* 0x0000000812122812 */ /* 0x000fe200078efcff */
[----:B------:R-:W-:Y:S06]  /*ca20*/  @P0 BRA `(.L_x_233) ;  /* 0x0000000400600947 */ /* 0x000fec0003800000 */
[----:B------:R-:W-:-:S03]  /*ca30*/  UMOV UR4, 0xffffffff ;  /* 0xffffffff00047882 */ /* 0x000fc60000000000 */
[----:B------:R-:W-:Y:S05]  /*ca40*/  BRA.DIV UR4, `(.L_x_234) ;  /* 0x0000004e04787947 */ /* 0x000fea000b800000 */
[----:B------:R-:W-:-:S13]  /*ca50*/  ELECT P6, URZ, PT ;  /* 0x00000000003f782f */ /* 0x000fda00038c0000 */
.L_x_342:
[----:B------:R-:W-:Y:S05]  /*ca60*/  @!P6 BRA `(.L_x_233) ;  /* 0x000000040050e947 */ /* 0x000fea0003800000 */
[----:B------:R2:W-:Y:S01]  /*ca70*/  STL [R1+0x4], R9 ;  /* 0x0000040901007387 */ /* 0x0005e20000100800 */
[----:B------:R-:W-:Y:S05]  /*ca80*/  @!P1 BRA `(.L_x_235) ;  /* 0x00000000004c9947 */ /* 0x000fea0003800000 */
[----:B------:R-:W3:Y:S01]  /*ca90*/  LDC R7, c[0x0][0x43c] ;  /* 0x00010f00ff077b82 */ /* 0x000ee20000000800 */
[----:B------:R-:W-:Y:S01]  /*caa0*/  ULDC.64 UR4, c[0x0][0x428] ;  /* 0x00010a0000047ab9 */ /* 0x000fe20000000a00 */
[----:B------:R-:W-:Y:S01]  /*cab0*/  ULDC.64 UR6, c[0x0][0x208] ;  /* 0x0000820000067ab9 */ /* 0x000fe20000000a00 */
[----:B---3--:R-:W-:-:S13]  /*cac0*/  ISETP.NE.AND P0, PT, R7, 0x1, PT ;  /* 0x000000010700780c */ /* 0x008fda0003f05270 */
[----:B0-----:R-:W0:Y:S02]  /*cad0*/  @P0 LDC.64 R4, c[0x0][0x440] ;  /* 0x00011000ff040b82 */ /* 0x001e240000000a00 */
[----:B0-----:R-:W-:-:S04]  /*cae0*/  @P0 IMAD.HI.U32 R6, R9, R4, RZ ;  /* 0x0000000409060227 */ /* 0x001fc800078e00ff */
[----:B------:R-:W-:Y:S01]  /*caf0*/  IMAD.MOV.U32 R4, RZ, RZ, R9 ;  /* 0x000000ffff047224 */ /* 0x000fe200078e0009 */
[----:B------:R-:W-:-:S05]  /*cb00*/  @P0 SHF.R.U32.HI R4, RZ, R5, R6 ;  /* 0x00000005ff040219 */ /* 0x000fca0000011606 */
[----:B------:R-:W-:-:S04]  /*cb10*/  IMAD.MOV R5, RZ, RZ, -R4 ;  /* 0x000000ffff057224 */ /* 0x000fc800078e0a04 */
[----:B------:R-:W-:Y:S01]  /*cb20*/  IMAD R6, R7, R5, R9 ;  /* 0x0000000507067224 */ /* 0x000fe200078e0209 */
[----:B------:R-:W-:-:S04]  /*cb30*/  SHF.R.S32.HI R5, RZ, 0x1f, R4 ;  /* 0x0000001fff057819 */ /* 0x000fc80000011404 */
[----:B------:R0:W-:Y:S01]  /*cb40*/  STL [R1+0x4], R6 ;  /* 0x0000040601007387 */ /* 0x0001e20000100800 */
[----:B------:R-:W-:-:S03]  /*cb50*/  IMAD.WIDE.U32 R4, R0, UR4, R4 ;  /* 0x0000000400047c25 */ /* 0x000fc6000f8e0004 */
[----:B------:R-:W-:Y:S01]  /*cb60*/  LEA R2, P0, R4, R2, 0x2 ;  /* 0x0000000204027211 */ /* 0x000fe200078010ff */
[----:B0-----:R-:W-:-:S04]  /*cb70*/  IMAD R6, R8, UR4, RZ ;  /* 0x0000000408067c24 */ /* 0x001fc8000f8e02ff */
[----:B-1----:R-:W-:-:S04]  /*cb80*/  IMAD R0, R0, UR5, R6 ;  /* 0x0000000500007c24 */ /* 0x002fc8000f8e0206 */
[----:B------:R-:W-:-:S05]  /*cb90*/  IMAD.IADD R0, R5, 0x1, R0 ;  /* 0x0000000105007824 */ /* 0x000fca00078e0200 */
[----:B------:R-:W-:-:S05]  /*cba0*/  LEA.HI.X R3, R4, R3, R0, 0x2, P0 ;  /* 0x0000000304037211 */ /* 0x000fca00000f1400 */
[----:B------:R3:W5:Y:S02]  /*cbb0*/  LDG.E R0, desc[UR6][R2.64] ;  /* 0x0000000602007981 */ /* 0x000764000c1e1900 */
.L_x_235:
[----:B---3--:R-:W3:Y:S01]  /*cbc0*/  LDL R3, [R1] ;  /* 0x0000000001037983 */ /* 0x008ee20000100800 */
[----:B------:R-:W-:Y:S02]  /*cbd0*/  LEA R2, R19, UR36, 0x3 ;  /* 0x0000002413027c11 */ /* 0x000fe4000f8e18ff */
[----:B---3--:R-:W-:-:S04]  /*cbe0*/  SHF.L.U32 R3, R3, 0x1f, RZ ;  /* 0x0000001f03037819 */ /* 0x008fc800000006ff */
[----:B------:R-:W3:Y:S02]  /*cbf0*/  SYNCS.PHASECHK.TRANS64.TRYWAIT P0, [R2+URZ+0x38840], R3 ;  /* 0x03884003020075a7 */ /* 0x000ee4000800017f */
[----:B---3--:R-:W-:Y:S05]  /*cc00*/  @!P0 BRA `(.L_x_236) ;  /* 0x0000004c00288947 */ /* 0x008fea0003800000 */
.L_x_343:
[----:B0-----:R-:W0:Y:S01]  /*cc10*/  S2R R4, SR_TID.X ;  /* 0x0000000000047919 */ /* 0x001e220000002100 */
[----:B------:R-:W-:-:S04]  /*cc20*/  UPRMT UR4, UR37, 0x9910, URZ ;  /* 0x0000991025047896 */ /* 0x000fc8000800003f */
[----:B------:R-:W-:Y:S01]  /*cc30*/  UISETP.NE.AND UP0, UPT, UR4, 0x2, UPT ;  /* 0x000000020400788c */ /* 0x000fe2000bf05270 */
[----:B0-----:R-:W-:-:S04]  /*cc40*/  LOP3.LUT R4, R4, 0x7f, RZ, 0xc0, !PT ;  /* 0x0000007f04047812 */ /* 0x001fc800078ec0ff */
[----:B------:R-:W-:-:S13]  /*cc50*/  ISETP.NE.AND P0, PT, R4, RZ, PT ;  /* 0x000000ff0400720c */ /* 0x000fda0003f05270 */
[----:B---3--:R-:W-:-:S04]  /*cc60*/  @!P0 IMAD.MOV.U32 R3, RZ, RZ, 0xa000 ;  /* 0x0000a000ff038424 */ /* 0x008fc800078e00ff */
[----:B------:R0:W-:Y:S01]  /*cc70*/  @!P0 SYNCS.ARRIVE.TRANS64 RZ, [R2+URZ+0x38830], R3 ;  /* 0x0388300302ff89a7 */ /* 0x0001e2000800003f */
[----:B------:R-:W-:-:S13]  /*cc80*/  PLOP3.LUT P0, PT, PT, PT, UP0, 0x80, 0x0 ;  /* 0x000000000000781c */ /* 0x000fda0003f0f008 */
[----:B0-----:R-:W-:Y:S05]  /*cc90*/  @P0 BRA `(.L_x_237) ;  /* 0x0000000000040947 */ /* 0x001fea0003800000 */
[----:B------:R-:W-:Y:S01]  /*cca0*/  BPT.TRAP 0x1 ;  /* 0x000000040000795c */ /* 0x000fe20000300000 */
.L_x_237:
[----:B------:R-:W-:-:S13]  /*ccb0*/  LOP3.LUT P0, RZ, R18, 0x2, RZ, 0xc0, !PT ;  /* 0x0000000212ff7812 */ /* 0x000fda000780c0ff */
[----:B------:R-:W-:Y:S05]  /*ccc0*/  @P0 BRA `(.L_x_238) ;  /* 0x0000000000040947 */ /* 0x000fea0003800000 */
[----:B------:R-:W-:Y:S01]  /*ccd0*/  BPT.TRAP 0x1 ;  /* 0x000000040000795c */ /* 0x000fe20000300000 */
.L_x_238:
[----:B------:R-:W3:Y:S01]  /*cce0*/  LDL R4, [R1+0x4] ;  /* 0x0000040001047983 */ /* 0x000ee20000100800 */
[----:B------:R-:W-:Y:S01]  /*ccf0*/  R2UR UR9, R2 ;  /* 0x00000000020972ca */ /* 0x000fe200000e0000 */
[----:B------:R-:W-:Y:S01]  /*cd00*/  UIADD3 UR4, UP0, UR38, 0x370, URZ ;  /* 0x0000037026047890 */ /* 0x000fe2000ff1e03f */
[----:B------:R-:W-:Y:S01]  /*cd10*/  R2UR UR12, R16 ;  /* 0x00000000100c72ca */ /* 0x000fe200000e0000 */
[----:B------:R-:W0:Y:S01]  /*cd20*/  S2R R5, SR_CgaCtaId ;  /* 0x0000000000057919 */ /* 0x000e220000008800 */
[----:B-----5:R-:W-:Y:S01]  /*cd30*/  R2UR UR13, R0 ;  /* 0x00000000000d72ca */ /* 0x020fe200000e0000 */
[----:B------:R-:W-:Y:S01]  /*cd40*/  UMOV UR10, URZ ;  /* 0x0000003f000a7c82 */ /* 0x000fe20008000000 */
[----:B------:R-:W-:Y:S01]  /*cd50*/  UMOV UR19, 0x30000 ;  /* 0x0003000000137882 */ /* 0x000fe20000000000 */
[----:B------:R-:W4:Y:S01]  /*cd60*/  S2R R3, SR_CgaCtaId ;  /* 0x0000000000037919 */ /* 0x000f220000008800 */
[----:B------:R-:W-:Y:S01]  /*cd70*/  UMOV UR6, 0x0 ;  /* 0x0000000000067882 */ /* 0x000fe20000000000 */
[----:B------:R-:W-:Y:S01]  /*cd80*/  UMOV UR7, 0x14f00000 ;  /* 0x14f0000000077882 */ /* 0x000fe20000000000 */
[----:B------:R-:W-:Y:S01]  /*cd90*/  UMOV UR16, 0x40 ;  /* 0x0000004000107882 */ /* 0x000fe20000000000 */
[----:B------:R-:W-:Y:S01]  /*cda0*/  PLOP3.LUT P0, PT, PT, PT, PT, 0x80, 0x0 ;  /* 0x000000000000781c */ /* 0x000fe20003f0f070 */
[----:B------:R-:W-:Y:S01]  /*cdb0*/  IMAD.MOV.U32 R17, RZ, RZ, R0 ;  /* 0x000000ffff117224 */ /* 0x000fe200078e0000 */
[----:B------:R-:W-:Y:S01]  /*cdc0*/  UIADD3 UR9, UR9, 0x38830, URZ ;  /* 0x0003883009097890 */ /* 0x000fe2000fffe03f */
[----:B------:R-:W-:-:S10]  /*cdd0*/  LOP3.LUT R18, R18, 0xfffffff7, RZ, 0xc0, !PT ;  /* 0xfffffff712127812 */ /* 0x000fd400078ec0ff */
[----:B------:R-:W-:Y:S02]  /*cde0*/  @P0 LOP3.LUT R18, R18, 0x8, RZ, 0xfc, !PT ;  /* 0x0000000812120812 */ /* 0x000fe400078efcff */
[----:B0-----:R-:W-:Y:S02]  /*cdf0*/  LOP3.LUT R5, R5, 0x1, RZ, 0xc0, !PT ;  /* 0x0000000105057812 */ /* 0x001fe400078ec0ff */
[----:B----4-:R-:W-:-:S03]  /*ce00*/  LOP3.LUT R3, R3, 0x1, RZ, 0xc0, !PT ;  /* 0x0000000103037812 */ /* 0x010fc600078ec0ff */
[----:B------:R-:W-:-:S04]  /*ce10*/  IMAD R5, R5, 0xa00, RZ ;  /* 0x00000a0005057824 */ /* 0x000fc800078e02ff */
[----:B------:R-:W-:Y:S02]  /*ce20*/  IMAD R2, R19, 0x5000, R5 ;  /* 0x0000500013027824 */ /* 0x000fe400078e0205 */
[----:B------:R-:W-:-:S03]  /*ce30*/  IMAD R3, R3, 0x28, RZ ;  /* 0x0000002803037824 */ /* 0x000fc600078e02ff */
[----:B------:R-:W-:Y:S02]  /*ce40*/  R2UR UR5, R2 ;  /* 0x00000000020572ca */ /* 0x000fe400000e0000 */
[----:B------:R-:W-:-:S11]  /*ce50*/  R2UR UR8, R3 ;  /* 0x00000000030872ca */ /* 0x000fd600000e0000 */
[----:B------:R-:W-:Y:S02]  /*ce60*/  ULEA UR14, UR5, UR36, 0x1 ;  /* 0x00000024050e7291 */ /* 0x000fe4000f8e083f */
[----:B------:R-:W-:Y:S02]  /*ce70*/  UIADD3.X UR5, URZ, UR39, URZ, UP0, !UPT ;  /* 0x000000273f057290 */ /* 0x000fe400087fe43f */
[----:B------:R-:W-:Y:S02]  /*ce80*/  UIADD3 UR15, UR14, 0x26c00, URZ ;  /* 0x00026c000e0f7890 */ /* 0x000fe4000fffe03f */
[----:B------:R-:W-:Y:S02]  /*ce90*/  UIADD3 UR17, UR14, 0x29400, URZ ;  /* 0x000294000e117890 */ /* 0x000fe4000fffe03f */
[----:B------:R-:W-:Y:S01]  /*cea0*/  UIADD3 UR18, UR14, 0x2bc00, URZ ;  /* 0x0002bc000e127890 */ /* 0x000fe2000fffe03f */
[----:B---3--:R-:W-:-:S13]  /*ceb0*/  R2UR UR11, R4 ;  /* 0x00000000040b72ca */ /* 0x008fda00000e0000 */
[----:B------:R-:W-:Y:S02]  /*cec0*/  UIMAD UR11, UR11, 0x50, UR8 ;  /* 0x000000500b0b78a4 */ /* 0x000fe4000f8e0208 */
[----:B------:R-:W-:-:S03]  /*ced0*/  UIADD3 UR8, UR14, 0x24400, URZ ;  /* 0x000244000e087890 */ /* 0x000fc6000fffe03f */
[----:B------:R-:W-:-:S06]  /*cee0*/  UMOV UR14, 0x80 ;  /* 0x00000080000e7882 */ /* 0x000fcc0000000000 */
[----:B------:R0:W-:Y:S02]  /*cef0*/  UTMALDG.4D.MULTICAST [UR8], [UR4], UR19, desc[UR6] ;  /* 0x00000608040073b4 */ /* 0x0001e40008019813 */
[----:B0-----:R-:W-:Y:S01]  /*cf00*/  UMOV UR8, UR15 ;  /* 0x0000000f00087c82 */ /* 0x001fe20008000000 */
[----:B------:R-:W-:Y:S02]  /*cf10*/  UMOV UR10, UR16 ;  /* 0x00000010000a7c82 */ /* 0x000fe40008000000 */
[----:B------:R0:W-:Y:S02]  /*cf20*/  UTMALDG.4D.MULTICAST [UR8], [UR4], UR19, desc[UR6] ;  /* 0x00000608040073b4 */ /* 0x0001e40008019813 */
[----:B0-----:R-:W-:Y:S01]  /*cf30*/  UMOV UR8, UR17 ;  /* 0x0000001100087c82 */ /* 0x001fe20008000000 */
[----:B------:R-:W-:Y:S01]  /*cf40*/  UMOV UR10, UR14 ;  /* 0x0000000e000a7c82 */ /* 0x000fe20008000000 */
[----:B------:R-:W-:Y:S01]  /*cf50*/  UMOV UR14, 0xc0 ;  /* 0x000000c0000e7882 */ /* 0x000fe20000000000 */
[----:B------:R0:W-:Y:S02]  /*cf60*/  UTMALDG.4D.MULTICAST [UR8], [UR4], UR19, desc[UR6] ;  /* 0x00000608040073b4 */ /* 0x0001e40008019813 */
[----:B0-----:R-:W-:Y:S01]  /*cf70*/  UMOV UR8, UR18 ;  /* 0x0000001200087c82 */ /* 0x001fe20008000000 */
[----:B------:R-:W-:-:S02]  /*cf80*/  UMOV UR10, UR14 ;  /* 0x0000000e000a7c82 */ /* 0x000fc40008000000 */
[----:B------:R3:W-:Y:S02]  /*cf90*/  UTMALDG.4D.MULTICAST [UR8], [UR4], UR19, desc[UR6] ;  /* 0x00000608040073b4 */ /* 0x0007e40008019813 */
[----:B---3--:R-:W-:Y:S01]  /*cfa0*/  NOP ;  /* 0x0000000000007918 */ /* 0x008fe20000000000 */
.L_x_233:
        /* <DEDUP_REMOVED lines=10> */
[----:B0-----:R-:W-:Y:S02]  /*d050*/  IMAD.U32 R4, RZ, RZ, UR6 ;  /* 0x00000006ff047e24 */ /* 0x001fe4000f8e00ff */
[----:B------:R-:W0:Y:S01]  /*d060*/  LDC.64 R2, c[0x4][R2] ;  /* 0x0100000002027b82 */ /* 0x000e220000000a00 */
[----:B------:R-:W-:Y:S02]  /*d070*/  IMAD.U32 R5, RZ, RZ, UR7 ;  /* 0x00000007ff057e24 */ /* 0x000fe4000f8e00ff */
[----:B------:R-:W-:Y:S02]  /*d080*/  IMAD.U32 R6, RZ, RZ, UR8 ;  /* 0x00000008ff067e24 */ /* 0x000fe4000f8e00ff */
[----:B------:R-:W-:-:S02]  /*d090*/  IMAD.U32 R7, RZ, RZ, UR9 ;  /* 0x00000009ff077e24 */ /* 0x000fc4000f8e00ff */
[----:B------:R-:W-:Y:S02]  /*d0a0*/  IMAD.U32 R10, RZ, RZ, UR4 ;  /* 0x00000004ff0a7e24 */ /* 0x000fe4000f8e00ff */
[----:B------:R-:W-:Y:S02]  /*d0b0*/  IMAD.U32 R11, RZ, RZ, UR5 ;  /* 0x00000005ff0b7e24 */ /* 0x000fe4000f8e00ff */
[----:B-1----:R-:W-:Y:S02]  /*d0c0*/  IMAD.MOV.U32 R8, RZ, RZ, 0x70 ;  /* 0x00000070ff087424 */ /* 0x002fe400078e00ff */
[----:B------:R-:W-:Y:S02]  /*d0d0*/  IMAD.MOV.U32 R12, RZ, RZ, 0x1 ;  /* 0x00000001ff0c7424 */ /* 0x000fe400078e00ff */
[----:B------:R-:W-:-:S07]  /*d0e0*/  IMAD.MOV.U32 R13, RZ, RZ, RZ ;  /* 0x000000ffff0d7224 */ /* 0x000fce00078e00ff */
[----:B------:R-:W-:-:S07]  /*d0f0*/  LEPC R20, `(.L_x_239) ;  /* 0x000000001014794e */ /* 0x000fce0000000000 */
[----:B0-2---:R-:W-:Y:S05]  /*d100*/  CALL.ABS.NOINC R2 ;  /* 0x0000000002007343 */ /* 0x005fea0003c00000 */
.L_x_239:
[----:B0-----:R-:W3:Y:S01]  /*d110*/  LDL.LU R4, [R1+0x14] ;  /* 0x0000140001047983 */ /* 0x001ee20000300800 */
[----:B-1----:R-:W-:Y:S01]  /*d120*/  SHF.R.S32.HI R0, RZ, 0x1f, R16 ;  /* 0x0000001fff007819 */ /* 0x002fe20000011410 */
[----:B------:R-:W-:Y:S01]  /*d130*/  ULDC.64 UR4, c[0x0][0x2d8] ;  /* 0x0000b60000047ab9 */ /* 0x000fe20000000a00 */
[----:B------:R-:W0:Y:S01]  /*d140*/  LDC R8, c[0x0][0x448] ;  /* 0x00011200ff087b82 */ /* 0x000e220000000800 */
[----:B------:R-:W4:Y:S04]  /*d150*/  LDL.LU R7, [R1+0x1c] ;  /* 0x00001c0001077983 */ /* 0x000f280000300800 */
[----:B------:R-:W5:Y:S01]  /*d160*/  LDL R5, [R1+0x24] ;  /* 0x0000240001057983 */ /* 0x000f620000100800 */
[----:B------:R-:W-:Y:S02]  /*d170*/  IMAD R0, R0, UR4, RZ ;  /* 0x0000000400007c24 */ /* 0x000fe4000f8e02ff */
[C---:B------:R-:W-:Y:S01]  /*d180*/  IMAD.WIDE.U32 R2, R16.reuse, UR4, RZ ;  /* 0x0000000410027c25 */ /* 0x040fe2000f8e00ff */
[----:B------:R-:W1:Y:S03]  /*d190*/  S2R R10, SR_TID.X ;  /* 0x00000000000a7919 */ /* 0x000e660000002100 */
[----:B------:R-:W-:Y:S01]  /*d1a0*/  IMAD R0, R16, UR5, R0 ;  /* 0x0000000510007c24 */ /* 0x000fe2000f8e0200 */
[----:B------:R-:W-:-:S03]  /*d1b0*/  ULDC.64 UR4, c[0x0][0x2e0] ;  /* 0x0000b80000047ab9 */ /* 0x000fc60000000a00 */
[----:B------:R-:W-:Y:S01]  /*d1c0*/  IMAD.IADD R3, R3, 0x1, R0 ;  /* 0x0000000103037824 */ /* 0x000fe200078e0200 */
[----:B0-----:R-:W-:-:S13]  /*d1d0*/  ISETP.NE.AND P0, PT, R8, 0x1, PT ;  /* 0x000000010800780c */ /* 0x001fda0003f05270 */
[----:B------:R-:W0:Y:S01]  /*d1e0*/  @P0 LDC R6, c[0x0][0x44c] ;  /* 0x00011300ff060b82 */ /* 0x000e220000000800 */
[----:B-1----:R-:W-:-:S05]  /*d1f0*/  IMAD.SHL.U32 R10, R10, 0x8, RZ ;  /* 0x000000080a0a7824 */ /* 0x002fca00078e00ff */
[----:B------:R-:W-:-:S04]  /*d200*/  LOP3.LUT R10, R10, 0x38, RZ, 0xc0, !PT ;  /* 0x000000380a0a7812 */ /* 0x000fc800078ec0ff */
[C---:B------:R-:W-:Y:S02]  /*d210*/  LOP3.LUT R12, R10.reuse, 0x40, RZ, 0xfc, !PT ;  /* 0x000000400a0c7812 */ /* 0x040fe400078efcff */
[C---:B------:R-:W-:Y:S02]  /*d220*/  LOP3.LUT R11, R10.reuse, 0x80, RZ, 0xfc, !PT ;  /* 0x000000800a0b7812 */ /* 0x040fe400078efcff */
[----:B------:R-:W-:Y:S02]  /*d230*/  LOP3.LUT R10, R10, 0xc0, RZ, 0xfc, !PT ;  /* 0x000000c00a0a7812 */ /* 0x000fe400078efcff */
[----:B---3--:R-:W-:Y:S01]  /*d240*/  SHF.R.S32.HI R0, RZ, 0x1f, R4 ;  /* 0x0000001fff007819 */ /* 0x008fe20000011404 */
[----:B------:R-:W-:-:S04]  /*d250*/  IMAD.WIDE.U32 R2, R4, UR4, R2 ;  /* 0x0000000404027c25 */ /* 0x000fc8000f8e0002 */
[----:B------:R-:W-:Y:S01]  /*d260*/  IMAD R0, R0, UR4, RZ ;  /* 0x0000000400007c24 */ /* 0x000fe2000f8e02ff */
[----:B------:R-:W-:-:S03]  /*d270*/  ULDC UR4, c[0x0][0xc38] ;  /* 0x00030e0000047ab9 */ /* 0x000fc60000000800 */
[----:B------:R-:W-:Y:S02]  /*d280*/  IMAD R0, R4, UR5, R0 ;  /* 0x0000000504007c24 */ /* 0x000fe4000f8e0200 */
[----:B------:R-:W1:Y:S02]  /*d290*/  S2R R4, SR_TID.X ;  /* 0x0000000000047919 */ /* 0x000e640000002100 */
[----:B------:R-:W-:Y:S02]  /*d2a0*/  IMAD.IADD R3, R3, 0x1, R0 ;  /* 0x0000000103037824 */ /* 0x000fe400078e0200 */
[----:B----4-:R-:W-:Y:S02]  /*d2b0*/  IMAD.MOV R0, RZ, RZ, -R7 ;  /* 0x000000ffff007224 */ /* 0x010fe400078e0a07 */
[----:B------:R-:W3:Y:S02]  /*d2c0*/  @P0 LDC R7, c[0x0][0x450] ;  /* 0x00011400ff070b82 */ /* 0x000ee40000000800 */
[----:B-----5:R-:W-:Y:S01]  /*d2d0*/  IMAD R0, R0, UR4, R5 ;  /* 0x0000000400007c24 */ /* 0x020fe2000f8e0205 */
[----:B------:R-:W-:-:S03]  /*d2e0*/  ULDC.64 UR4, c[0x0][0x2d0] ;  /* 0x0000b40000047ab9 */ /* 0x000fc60000000a00 */
[----:B------:R-:W-:Y:S01]  /*d2f0*/  IMAD.SHL.U32 R5, R0, 0x80, RZ ;  /* 0x0000008000057824 */ /* 0x000fe200078e00ff */
[----:B-1----:R-:W-:-:S04]  /*d300*/  LOP3.LUT R4, R4, 0x7f, RZ, 0xc0, !PT ;  /* 0x0000007f04047812 */ /* 0x002fc800078ec0ff */
[----:B--2---:R-:W-:Y:S02]  /*d310*/  SHF.R.U32.HI R9, RZ, 0x3, R4 ;  /* 0x00000003ff097819 */ /* 0x004fe40000011604 */
[----:B------:R-:W1:Y:S02]  /*d320*/  S2R R4, SR_TID.X ;  /* 0x0000000000047919 */ /* 0x000e640000002100 */
[----:B-1----:R-:W-:-:S05]  /*d330*/  IMAD.SHL.U32 R4, R4, 0x10, RZ ;  /* 0x0000001004047824 */ /* 0x002fca00078e00ff */
[----:B------:R-:W-:Y:S02]  /*d340*/  LOP3.LUT R4, R9, 0x70, R4, 0xf8, !PT ;  /* 0x0000007009047812 */ /* 0x000fe400078ef804 */
[----:B------:R-:W1:Y:S02]  /*d350*/  S2R R9, SR_TID.X ;  /* 0x0000000000097919 */ /* 0x000e640000002100 */
[----:B------:R-:W-:-:S05]  /*d360*/  LOP3.LUT R0, R4, R5, RZ, 0xfc, !PT ;  /* 0x0000000504007212 */ /* 0x000fca00078efcff */
[----:B0-----:R-:W-:-:S04]  /*d370*/  @P0 IMAD.HI.U32 R6, R0, R6, RZ ;  /* 0x0000000600060227 */ /* 0x001fc800078e00ff */
[----:B------:R-:W-:Y:S01]  /*d380*/  IMAD.MOV.U32 R4, RZ, RZ, R0 ;  /* 0x000000ffff047224 */ /* 0x000fe200078e0000 */
[----:B---3--:R-:W-:-:S05]  /*d390*/  @P0 SHF.R.U32.HI R4, RZ, R7, R6 ;  /* 0x00000007ff040219 */ /* 0x008fca0000011606 */
[----:B------:R-:W-:Y:S02]  /*d3a0*/  IMAD.MOV R6, RZ, RZ, -R4 ;  /* 0x000000ffff067224 */ /* 0x000fe400078e0a04 */
[----:B------:R-:W-:-:S04]  /*d3b0*/  IMAD.WIDE.U32 R2, R4, UR4, R2 ;  /* 0x0000000404027c25 */ /* 0x000fc8000f8e0002 */
[----:B------:R-:W-:Y:S01]  /*d3c0*/  IMAD R0, R8, R6, R0 ;  /* 0x0000000608007224 */ /* 0x000fe200078e0200 */
[----:B------:R-:W-:-:S05]  /*d3d0*/  SHF.R.S32.HI R6, RZ, 0x1f, R4 ;  /* 0x0000001fff067819 */ /* 0x000fca0000011404 */
[----:B------:R-:W-:Y:S02]  /*d3e0*/  IMAD R6, R6, UR4, RZ ;  /* 0x0000000406067c24 */ /* 0x000fe4000f8e02ff */
[----:B-1----:R-:W-:Y:S02]  /*d3f0*/  IMAD.SHL.U32 R9, R9, 0x8, RZ ;  /* 0x0000000809097824 */ /* 0x002fe400078e00ff */
[----:B------:R-:W-:Y:S01]  /*d400*/  IMAD R6, R4, UR5, R6 ;  /* 0x0000000504067c24 */ /* 0x000fe2000f8e0206 */
[----:B------:R-:W-:Y:S01]  /*d410*/  SHF.R.S32.HI R4, RZ, 0x1f, R0 ;  /* 0x0000001fff047819 */ /* 0x000fe20000011400 */
[----:B------:R-:W-:Y:S01]  /*d420*/  ULDC.64 UR4, c[0x0][0x2c8] ;  /* 0x0000b20000047ab9 */ /* 0x000fe20000000a00 */
[----:B------:R-:W-:Y:S01]  /*d430*/  LOP3.LUT R9, R9, 0x38, RZ, 0xc0, !PT ;  /* 0x0000003809097812 */ /* 0x000fe200078ec0ff */
[----:B------:R-:W-:Y:S02]  /*d440*/  IMAD.IADD R3, R3, 0x1, R6 ;  /* 0x0000000103037824 */ /* 0x000fe400078e0206 */
[----:B------:R-:W-:-:S02]  /*d450*/  IMAD R4, R4, UR4, RZ ;  /* 0x0000000404047c24 */ /* 0x000fc4000f8e02ff */
[----:B------:R-:W-:-:S04]  /*d460*/  IMAD.WIDE.U32 R2, R0, UR4, R2 ;  /* 0x0000000400027c25 */ /* 0x000fc8000f8e0002 */
[----:B------:R-:W-:Y:S01]  /*d470*/  IMAD R4, R0, UR5, R4 ;  /* 0x0000000500047c24 */ /* 0x000fe2000f8e0204 */
[----:B------:R-:W-:-:S03]  /*d480*/  ULDC.64 UR4, c[0x0][0x280] ;  /* 0x0000a00000047ab9 */ /* 0x000fc60000000a00 */
[----:B------:R-:W-:Y:S01]  /*d490*/  IMAD.IADD R3, R3, 0x1, R4 ;  /* 0x0000000103037824 */ /* 0x000fe200078e0204 */
[C---:B------:R-:W-:Y:S01]  /*d4a0*/  LEA R4, P0, R2.reuse, UR4, 0x1 ;  /* 0x0000000402047c11 */ /* 0x040fe2000f8008ff */
[----:B------:R-:W-:Y:S02]  /*d4b0*/  ULDC UR4, c[0x0][0x2b8] ;  /* 0x0000ae0000047ab9 */ /* 0x000fe40000000800 */
[----:B------:R-:W-:Y:S02]  /*d4c0*/  ISETP.GE.AND P4, PT, R9, UR4, PT ;  /* 0x0000000409007c0c */ /* 0x000fe4000bf86270 */
[----:B------:R-:W-:Y:S01]  /*d4d0*/  LEA.HI.X R3, R2, UR5, R3, 0x1, P0 ;  /* 0x0000000502037c11 */ /* 0x000fe200080f0c03 */
[----:B------:R-:W-:Y:S01]  /*d4e0*/  UMOV UR5, 0xffffffff ;  /* 0xffffffff00057882 */ /* 0x000fe20000000000 */
[----:B------:R-:W-:Y:S02]  /*d4f0*/  ISETP.GE.AND P3, PT, R12, UR4, PT ;  /* 0x000000040c007c0c */ /* 0x000fe4000bf66270 */
[----:B------:R-:W-:-:S02]  /*d500*/  ISETP.GE.AND P0, PT, R11, UR4, PT ;  /* 0x000000040b007c0c */ /* 0x000fc4000bf06270 */
[----:B------:R-:W-:Y:S01]  /*d510*/  ISETP.GE.AND P1, PT, R10, UR4, PT ;  /* 0x000000040a007c0c */ /* 0x000fe2000bf26270 */
[----:B------:R-:W-:-:S12]  /*d520*/  BRA.DIV UR5, `(.L_x_240) ;  /* 0x0000004205f47947 */ /* 0x000fd8000b800000 */
[----:B------:R-:W2:Y:S01]  /*d530*/  LDL R10, [R1+0x10] ;  /* 0x00001000010a7983 */ /* 0x000ea20000100800 */
[----:B------:R-:W-:Y:S01]  /*d540*/  ULDC UR4, c[0x0][0x288] ;  /* 0x0000a20000047ab9 */ /* 0x000fe20000000800 */
[----:B------:R-:W0:Y:S02]  /*d550*/  S2R R6, SR_TID.X ;  /* 0x0000000000067919 */ /* 0x000e240000002100 */
[----:B------:R-:W1:Y:S01]  /*d560*/  SHFL.IDX PT, R7, R4, RZ, 0x181f ;  /* 0x00181fff04077589 */ /* 0x000e6200000e0000 */
[----:B------:R-:W-:Y:S01]  /*d570*/  IMAD R2, R8, UR4, RZ ;  /* 0x0000000408027c24 */ /* 0x000fe2000f8e02ff */
[----:B0-----:R-:W-:-:S04]  /*d580*/  LOP3.LUT R6, R6, 0x7f, RZ, 0xc0, !PT ;  /* 0x0000007f06067812 */ /* 0x001fc800078ec0ff */
[----:B------:R-:W-:Y:S02]  /*d590*/  SHF.R.U32.HI R11, RZ, 0x3, R6 ;  /* 0x00000003ff0b7819 */ /* 0x000fe40000011606 */
[----:B------:R-:W0:Y:S03]  /*d5a0*/  SHFL.IDX PT, R6, R3, RZ, 0x181f ;  /* 0x00181fff03067589 */ /* 0x000e2600000e0000 */
[----:B------:R-:W-:-:S05]  /*d5b0*/  IMAD.IADD R0, R11, 0x1, R5 ;  /* 0x000000010b007824 */ /* 0x000fca00078e0205 */
[----:B------:R-:W-:-:S13]  /*d5c0*/  ISETP.GE.AND P2, PT, R0, R2, PT ;  /* 0x000000020000720c */ /* 0x000fda0003f46270 */
[----:B-1----:R-:W-:-:S05]  /*d5d0*/  @!P2 LEA R7, P5, R9, R7, 0x1 ;  /* 0x000000070907a211 */ /* 0x002fca00078a08ff */
[----:B0-----:R-:W-:-:S05]  /*d5e0*/  @!P2 IMAD.X R6, RZ, RZ, R6, P5 ;  /* 0x000000ffff06a224 */ /* 0x001fca00028e0606 */
[----:B------:R-:W-:-:S04]  /*d5f0*/  @!P2 LOP3.LUT R7, R7, R6, RZ, 0x3c, !PT ;  /* 0x000000060707a212 */ /* 0x000fc800078e3cff */
[----:B------:R-:W-:Y:S01]  /*d600*/  @!P2 LOP3.LUT R6, R7, R6, RZ, 0x3c, !PT ;  /* 0x000000060706a212 */ /* 0x000fe200078e3cff */
[----:B------:R-:W-:-:S03]  /*d610*/  ULDC.64 UR6, c[0x0][0x208] ;  /* 0x0000820000067ab9 */ /* 0x000fc60000000a00 */
[----:B------:R-:W-:Y:S01]  /*d620*/  @!P2 LOP3.LUT R7, R7, R6, RZ, 0x3c, !PT ;  /* 0x000000060707a212 */ /* 0x000fe200078e3cff */
[----:B------:R-:W-:-:S04]  /*d630*/  VIADD R5, R0, 0x10 ;  /* 0x0000001000057836 */ /* 0x000fc80000000000 */
[----:B------:R-:W-:Y:S01]  /*d640*/  @!PT LDS RZ, [RZ] ;  /* 0x00000000fffff984 */ /* 0x000fe20000000800 */
[----:B--2---:R-:W-:Y:S04]  /*d650*/  @!P2 LDGSTS.E.BYPASS.LTC128B.128 [R10+0x14400], desc[UR6][R6.64], !P4 ;  /* 0x14400000060aafae */ /* 0x004fe8000e101d46 */
[----:B------:R-:W-:Y:S04]  /*d660*/  @!P2 LDGSTS.E.BYPASS.LTC128B.128 [R10+0x18400], desc[UR6][R6.64+0x80], !P3 ;  /* 0x18400080060aafae */ /* 0x000fe8000d901d46 */
[----:B------:R-:W-:Y:S04]  /*d670*/  @!P2 LDGSTS.E.BYPASS.LTC128B.128 [R10+0x1c400], desc[UR6][R6.64+0x100], !P0 ;  /* 0x1c400100060aafae */ /* 0x000fe8000c101d46 */
[----:B------:R0:W-:Y:S01]  /*d680*/  @!P2 LDGSTS.E.BYPASS.LTC128B.128 [R10+0x20400], desc[UR6][R6.64+0x180], !P1 ;  /* 0x20400180060aafae */ /* 0x0001e2000c901d46 */
[----:B------:R-:W-:-:S03]  /*d690*/  ISETP.GE.AND P2, PT, R5, R2, PT ;  /* 0x000000020500720c */ /* 0x000fc60003f46270 */
[----:B0-----:R-:W0:Y:S04]  /*d6a0*/  SHFL.IDX PT, R7, R4, 0x1, 0x181f ;  /* 0x00381f0004077f89 */ /* 0x001e2800000e0000 */
[----:B------:R-:W1:Y:S06]  /*d6b0*/  SHFL.IDX PT, R6, R3, 0x1, 0x181f ;  /* 0x00381f0003067f89 */ /* 0x000e6c00000e0000 */
[----:B0-----:R-:W-:-:S05]  /*d6c0*/  @!P2 LEA R7, P5, R9, R7, 0x1 ;  /* 0x000000070907a211 */ /* 0x001fca00078a08ff */
[----:B-1----:R-:W-:-:S05]  /*d6d0*/  @!P2 IMAD.X R6, RZ, RZ, R6, P5 ;  /* 0x000000ffff06a224 */ /* 0x002fca00028e0606 */
[----:B------:R-:W-:-:S04]  /*d6e0*/  @!P2 LOP3.LUT R7, R7, R6, RZ, 0x3c, !PT ;  /* 0x000000060707a212 */ /* 0x000fc800078e3cff */
[----:B------:R-:W-:-:S04]  /*d6f0*/  @!P2 LOP3.LUT R6, R7, R6, RZ, 0x3c, !PT ;  /* 0x000000060706a212 */ /* 0x000fc800078e3cff */
[----:B------:R-:W-:-:S05]  /*d700*/  @!P2 LOP3.LUT R7, R7, R6, RZ, 0x3c, !PT ;  /* 0x000000060707a212 */ /* 0x000fca00078e3cff */
[----:B------:R-:W-:Y:S04]  /*d710*/  @!P2 LDGSTS.E.BYPASS.LTC128B.128 [R10+0x14c00], desc[UR6][R6.64], !P4 ;  /* 0x14c00000060aafae */ /* 0x000fe8000e101d46 */
[----:B------:R-:W-:Y:S04]  /*d720*/  @!P2 LDGSTS.E.BYPASS.LTC128B.128 [R10+0x18c00], desc[UR6][R6.64+0x80], !P3 ;  /* 0x18c00080060aafae */ /* 0x000fe8000d901d46 */
[----:B------:R-:W-:Y:S04]  /*d730*/  @!P2 LDGSTS.E.BYPASS.LTC128B.128 [R10+0x1cc00], desc[UR6][R6.64+0x100], !P0 ;  /* 0x1cc00100060aafae */ /* 0x000fe8000c101d46 */
[----:B------:R0:W-:Y:S01]  /*d740*/  @!P2 LDGSTS.E.BYPASS.LTC128B.128 [R10+0x20c00], desc[UR6][R6.64+0x180], !P1 ;  /* 0x20c00180060aafae */ /* 0x0001e2000c901d46 */
[----:B------:R-:W-:-:S03]  /*d750*/  VIADD R5, R0, 0x20 ;  /* 0x0000002000057836 */ /* 0x000fc60000000000 */
[----:B0-----:R-:W0:Y:S04]  /*d760*/  SHFL.IDX PT, R7, R4, 0x2, 0x181f ;  /* 0x00581f0004077f89 */ /* 0x001e2800000e0000 */
[----:B------:R-:W1:Y:S01]  /*d770*/  SHFL.IDX PT, R6, R3, 0x2, 0x181f ;  /* 0x00581f0003067f89 */ /* 0x000e6200000e0000 */
[----:B------:R-:W-:-:S13]  /*d780*/  ISETP.GE.AND P2, PT, R5, R2, PT ;  /* 0x000000020500720c */ /* 0x000fda0003f46270 */
        /* <DEDUP_REMOVED lines=56> */
[----:B------:R-:W-:Y:S01]  /*db10*/  @!P2 LOP3.LUT R7, R7, R6, RZ, 0x3c, !PT ;  /* 0x000000060707a212 */ /* 0x000fe200078e3cff */
[----:B------:R0:W1:Y:S04]  /*db20*/  SHFL.IDX PT, R5, R3, 0x7, 0x181f ;  /* 0x00f81f0003057f89 */ /* 0x00006800000e0000 */
[----:B------:R0:W-:Y:S04]  /*db30*/  @!P2 LDGSTS.E.BYPASS.LTC128B.128 [R10+0x17400], desc[UR6][R6.64], !P4 ;  /* 0x17400000060aafae */ /* 0x0001e8000e101d46 */
[----:B------:R0:W-:Y:S04]  /*db40*/  @!P2 LDGSTS.E.BYPASS.LTC128B.128 [R10+0x1b400], desc[UR6][R6.64+0x80], !P3 ;  /* 0x1b400080060aafae */ /* 0x0001e8000d901d46 */
[----:B------:R0:W-:Y:S04]  /*db50*/  @!P2 LDGSTS.E.BYPASS.LTC128B.128 [R10+0x1f400], desc[UR6][R6.64+0x100], !P0 ;  /* 0x1f400100060aafae */ /* 0x0001e8000c101d46 */
[----:B------:R0:W-:Y:S04]  /*db60*/  @!P2 LDGSTS.E.BYPASS.LTC128B.128 [R10+0x23400], desc[UR6][R6.64+0x180], !P1 ;  /* 0x23400180060aafae */ /* 0x0001e8000c901d46 */
[----:B------:R0:W2:Y:S02]  /*db70*/  SHFL.IDX PT, R3, R4, 0x7, 0x181f ;  /* 0x00f81f0004037f89 */ /* 0x0000a400000e0000 */
.L_x_360:
[----:B------:R-:W-:Y:S01]  /*db80*/  VIADD R0, R0, 0x70 ;  /* 0x0000007000007836 */ /* 0x000fe20000000000 */
[----:B------:R-:W-:Y:S04]  /*db90*/  BSSY B0, `(.L_x_241) ;  /* 0x000000e000007945 */ /* 0x000fe80003800000 */
[----:B------:R-:W-:-:S13]  /*dba0*/  ISETP.GE.AND P2, PT, R0, R2, PT ;  /* 0x000000020000720c */ /* 0x000fda0003f46270 */
[----:B------:R-:W-:Y:S05]  /*dbb0*/  @P2 BRA `(.L_x_242) ;  /* 0x00000000002c2947 */ /* 0x000fea0003800000 */
[----:B0-----:R-:W3:Y:S01]  /*dbc0*/  LDL R4, [R1+0x10] ;  /* 0x0000100001047983 */ /* 0x001ee20000100800 */
[----:B--2---:R-:W-:Y:S01]  /*dbd0*/  LEA R2, P2, R9, R3, 0x1 ;  /* 0x0000000309027211 */ /* 0x004fe200078408ff */
[----:B------:R-:W-:-:S04]  /*dbe0*/  ULDC.64 UR4, c[0x0][0x208] ;  /* 0x0000820000047ab9 */ /* 0x000fc80000000a00 */
[----:B-1----:R-:W-:-:S05]  /*dbf0*/  IMAD.X R3, RZ, RZ, R5, P2 ;  /* 0x000000ffff037224 */ /* 0x002fca00010e0605 */
[----:B------:R-:W-:Y:S01]  /*dc00*/  @!PT LDS RZ, [RZ] ;  /* 0x00000000fffff984 */ /* 0x000fe20000000800 */
[----:B------:R-:W-:Y:S01]  /*dc10*/  @!PT LDS RZ, [RZ] ;  /* 0x00000000fffff984 */ /* 0x000fe20000000800 */
[----:B------:R-:W-:Y:S01]  /*dc20*/  @!PT LDS RZ, [RZ] ;  /* 0x00000000fffff984 */ /* 0x000fe20000000800 */
[----:B---3--:R3:W-:Y:S04]  /*dc30*/  LDGSTS.E.BYPASS.LTC128B.128 [R4+0x17c00], desc[UR4][R2.64], !P4 ;  /* 0x17c0000002047fae */ /* 0x0087e8000e101d44 */
[----:B------:R3:W-:Y:S04]  /*dc40*/  LDGSTS.E.BYPASS.LTC128B.128 [R4+0x1bc00], desc[UR4][R2.64+0x80], !P3 ;  /* 0x1bc0008002047fae */ /* 0x0007e8000d901d44 */
[----:B------:R3:W-:Y:S04]  /*dc50*/  LDGSTS.E.BYPASS.LTC128B.128 [R4+0x1fc00], desc[UR4][R2.64+0x100], !P0 ;  /* 0x1fc0010002047fae */ /* 0x0007e8000c101d44 */
[----:B------:R3:W-:Y:S02]  /*dc60*/  LDGSTS.E.BYPASS.LTC128B.128 [R4+0x23c00], desc[UR4][R2.64+0x180], !P1 ;  /* 0x23c0018002047fae */ /* 0x0007e4000c901d44 */
.L_x_242:
[----:B------:R-:W-:Y:S05]  /*dc70*/  BSYNC B0 ;  /* 0x0000000000007941 */ /* 0x000fea0003800000 */
.L_x_241:
        /* <DEDUP_REMOVED lines=10> */
[----:B------:R-:W4:Y:S01]  /*dd20*/  SYNCS.PHASECHK.TRANS64.TRYWAIT P0, [UR36+0x38820], R0 ;  /* 0x03882000ff0075a7 */ /* 0x000f220008000164 */
[----:B---3--:R-:W-:Y:S02]  /*dd30*/  ISETP.GE.AND P1, PT, R2, 0x51, PT ;  /* 0x000000510200780c */ /* 0x008fe40003f26270 */
[----:B----4-:R-:W-:Y:S11]  /*dd40*/  @!P0 BRA `(.L_x_244) ;  /* 0x0000004800148947 */ /* 0x010ff60003800000 */
.L_x_361:
[----:B------:R-:W-:Y:S05]  /*dd50*/  BSYNC B0 ;  /* 0x0000000000007941 */ /* 0x000fea0003800000 */
.L_x_243:
[----:B------:R-:W-:Y:S05]  /*dd60*/  @!P1 BRA `(.L_x_245) ;  /* 0x0000002c00449947 */ /* 0x000fea0003800000 */
[----:B---3--:R-:W3:Y:S01]  /*dd70*/  LDL R2, [R1+0x20] ;  /* 0x0000200001027983 */ /* 0x008ee20000100800 */
[----:B------:R-:W-:Y:S02]  /*dd80*/  IMAD.MOV.U32 R0, RZ, RZ, 0x1 ;  /* 0x00000001ff007424 */ /* 0x000fe400078e00ff */
[----:B---3--:R-:W-:-:S05]  /*dd90*/  IMAD.MOV R9, RZ, RZ, -R2 ;  /* 0x000000ffff097224 */ /* 0x008fca00078e0a02 */
[----:B------:R-:W-:-:S05]  /*dda0*/  VIADDMNMX R9, R9, R0, 0xffffffff, !PT ;  /* 0xffffffff09097446 */ /* 0x000fca0007800100 */
[----:B------:R-:W-:-:S05]  /*ddb0*/  IMAD.IADD R0, R2, 0x1, R9 ;  /* 0x0000000102007824 */ /* 0x000fca00078e0209 */
[----:B------:R-:W-:-:S04]  /*ddc0*/  LOP3.LUT R0, R0, 0x1, RZ, 0xc0, !PT ;  /* 0x0000000100007812 */ /* 0x000fc800078ec0ff */
[----:B------:R-:W-:Y:S01]  /*ddd0*/  ISETP.NE.U32.AND P0, PT, R0, 0x1, PT ;  /* 0x000000010000780c */ /* 0x000fe20003f05070 */
[----:B------:R-:W-:-:S12]  /*dde0*/  VIADD R0, R2, 0xfffffffe ;  /* 0xfffffffe02007836 */ /* 0x000fd80000000000 */
[----:B------:R-:W-:Y:S05]  /*ddf0*/  @P0 BRA `(.L_x_246) ;  /* 0x0000000c00b40947 */ /* 0x000fea0003800000 */
[----:B------:R-:W3:Y:S01]  /*de00*/  LDL R2, [R1] ;  /* 0x0000000001027983 */ /* 0x000ee20000100800 */
[----:B------:R-:W-:Y:S01]  /*de10*/  LOP3.LUT P2, RZ, R18, 0x8, RZ, 0xc0, !PT ;  /* 0x0000000812ff7812 */ /* 0x000fe2000784c0ff */
[----:B0-----:R-:W-:Y:S01]  /*de20*/  VIADD R4, R19, 0x1 ;  /* 0x0000000113047836 */ /* 0x001fe20000000000 */
[----:B------:R-:W-:Y:S04]  /*de30*/  BSSY B0, `(.L_x_247) ;  /* 0x00000e5000007945 */ /* 0x000fe80003800000 */
[----:B------:R-:W-:-:S04]  /*de40*/  ISETP.NE.AND P0, PT, R4, 0x2, PT ;  /* 0x000000020400780c */ /* 0x000fc80003f05270 */
[----:B------:R-:W-:Y:S02]  /*de50*/  SEL R8, RZ, 0x1, P0 ;  /* 0x00000001ff087807 */ /* 0x000fe40000000000 */
[----:B------:R-:W-:Y:S02]  /*de60*/  SEL R4, R4, RZ, P0 ;  /* 0x000000ff04047207 */ /* 0x000fe40000000000 */
[----:B---3--:R-:W-:Y:S01]  /*de70*/  LOP3.LUT R8, R2, R8, RZ, 0x3c, !PT ;  /* 0x0000000802087212 */ /* 0x008fe200078e3cff */
[----:B------:R-:W-:Y:S06]  /*de80*/  @!P2 BRA `(.L_x_248) ;  /* 0x0000000c007ca947 */ /* 0x000fec0003800000 */
[----:B------:R-:W-:Y:S01]  /*de90*/  LOP3.LUT P2, RZ, R18, 0x4, RZ, 0xc0, !PT ;  /* 0x0000000412ff7812 */ /* 0x000fe2000784c0ff */
[----:B------:R-:W-:-:S12]  /*dea0*/  IMAD.MOV.U32 R6, RZ, RZ, R17 ;  /* 0x000000ffff067224 */ /* 0x000fd800078e0011 */
[----:B------:R-:W-:Y:S05]  /*deb0*/  @!P2 BRA `(.L_x_249) ;  /* 0x000000000054a947 */ /* 0x000fea0003800000 */
[----:B------:R-:W3:Y:S01]  /*dec0*/  LDL R10, [R1+0xc] ;  /* 0x00000c00010a7983 */ /* 0x000ee20000100800 */
[----:B------:R-:W0:Y:S01]  /*ded0*/  LDC R6, c[0x0][0x43c] ;  /* 0x00010f00ff067b82 */ /* 0x000e220000000800 */
[----:B------:R-:W-:Y:S02]  /*dee0*/  ULDC.64 UR4, c[0x0][0x428] ;  /* 0x00010a0000047ab9 */ /* 0x000fe40000000a00 */
[----:B------:R-:W4:Y:S01]  /*def0*/  LDL R7, [R1+0x8] ;  /* 0x0000080001077983 */ /* 0x000f220000100800 */
[----:B------:R-:W-:Y:S01]  /*df00*/  ULDC.64 UR6, c[0x0][0x208] ;  /* 0x0000820000067ab9 */ /* 0x000fe20000000a00 */
[----:B0-----:R-:W-:-:S13]  /*df10*/  ISETP.NE.AND P0, PT, R6, 0x1, PT ;  /* 0x000000010600780c */ /* 0x001fda0003f05270 */
[----:B--2---:R-:W1:Y:S02]  /*df20*/  @P0 LDC.64 R2, c[0x0][0x440] ;  /* 0x00011000ff020b82 */ /* 0x004e640000000a00 */
[----:B-1----:R-:W-:-:S04]  /*df30*/  @P0 IMAD.HI.U32 R5, R0, R2, RZ ;  /* 0x0000000200050227 */ /* 0x002fc800078e00ff */
[----:B------:R-:W-:Y:S01]  /*df40*/  IMAD.MOV.U32 R2, RZ, RZ, R0 ;  /* 0x000000ffff027224 */ /* 0x000fe200078e0000 */
[----:B------:R-:W-:-:S05]  /*df50*/  @P0 SHF.R.U32.HI R2, RZ, R3, R5 ;  /* 0x00000003ff020219 */ /* 0x000fca0000011605 */
[----:B------:R-:W-:-:S04]  /*df60*/  IMAD.MOV R3, RZ, RZ, -R2 ;  /* 0x000000ffff037224 */ /* 0x000fc800078e0a02 */
[----:B------:R-:W-:Y:S01]  /*df70*/  IMAD R0, R6, R3, R0 ;  /* 0x0000000306007224 */ /* 0x000fe200078e0200 */
[----:B------:R-:W-:Y:S01]  /*df80*/  SHF.R.S32.HI R3, RZ, 0x1f, R2 ;  /* 0x0000001fff037819 */ /* 0x000fe20000011402 */
[----:B---3--:R-:W-:-:S04]  /*df90*/  IMAD R5, R10, UR4, RZ ;  /* 0x000000040a057c24 */ /* 0x008fc8000f8e02ff */
[C---:B----4-:R-:W-:Y:S02]  /*dfa0*/  IMAD R5, R7.reuse, UR5, R5 ;  /* 0x0000000507057c24 */ /* 0x050fe4000f8e0205 */
[----:B------:R-:W-:Y:S01]  /*dfb0*/  IMAD.WIDE.U32 R2, R7, UR4, R2 ;  /* 0x0000000407027c25 */ /* 0x000fe2000f8e0002 */
[----:B------:R-:W-:-:S03]  /*dfc0*/  ULDC.64 UR4, c[0x0][0x418] ;  /* 0x0001060000047ab9 */ /* 0x000fc60000000a00 */
[----:B------:R-:W-:Y:S01]  /*dfd0*/  IMAD.IADD R3, R5, 0x1, R3 ;  /* 0x0000000105037824 */ /* 0x000fe200078e0203 */
[----:B------:R-:W-:-:S04]  /*dfe0*/  LEA R6, P0, R2, UR4, 0x2 ;  /* 0x0000000402067c11 */ /* 0x000fc8000f8010ff */
[----:B------:R-:W-:-:S05]  /*dff0*/  LEA.HI.X R7, R2, UR5, R3, 0x2, P0 ;  /* 0x0000000502077c11 */ /* 0x000fca00080f1403 */
[----:B------:R0:W5:Y:S04]  /*e000*/  LDG.E R6, desc[UR6][R6.64] ;  /* 0x0000000606067981 */ /* 0x000168000c1e1900 */
.L_x_249:
[----:B--2---:R-:W-:Y:S01]  /*e010*/  LEA R3, R4, UR36, 0x3 ;  /* 0x0000002404037c11 */ /* 0x004fe2000f8e18ff */
[----:B------:R-:W-:Y:S01]  /*e020*/  BSSY B1, `(.L_x_250) ;  /* 0x0000004000017945 */ /* 0x000fe20003800000 */
[----:B------:R-:W-:-:S04]  /*e030*/  SHF.L.U32 R2, R8, 0x1f, RZ ;  /* 0x0000001f08027819 */ /* 0x000fc800000006ff */
[----:B------:R-:W2:Y:S02]  /*e040*/  SYNCS.PHASECHK.TRANS64.TRYWAIT P0, [R3+URZ+0x38840], R2 ;  /* 0x03884002030075a7 */ /* 0x000ea4000800017f */
[----:B--2---:R-:W-:Y:S05]  /*e050*/  @!P0 BRA `(.L_x_251) ;  /* 0x0000004400688947 */ /* 0x004fea0003800000 */
.L_x_362:
[----:B------:R-:W-:Y:S05]  /*e060*/  BSYNC B1 ;  /* 0x0000000000017941 */ /* 0x000fea0003800000 */
.L_x_250:
[----:B-1----:R-:W1:Y:S01]  /*e070*/  S2R R5, SR_TID.X ;  /* 0x0000000000057919 */ /* 0x002e620000002100 */
[----:B------:R-:W-:Y:S01]  /*e080*/  UPRMT UR4, UR37, 0x9910, URZ ;  /* 0x0000991025047896 */ /* 0x000fe2000800003f */
[----:B-1----:R-:W-:-:S04]  /*e090*/  LOP3.LUT R5, R5, 0x7f, RZ, 0xc0, !PT ;  /* 0x0000007f05057812 */ /* 0x002fc800078ec0ff */
[----:B------:R-:W-:-:S13]  /*e0a0*/  ISETP.NE.AND P0, PT, R5, RZ, PT ;  /* 0x000000ff0500720c */ /* 0x000fda0003f05270 */
[----:B--2---:R-:W-:-:S04]  /*e0b0*/  @!P0 IMAD.MOV.U32 R2, RZ, RZ, 0xa000 ;  /* 0x0000a000ff028424 */ /* 0x004fc800078e00ff */
[----:B------:R1:W-:Y:S02]  /*e0c0*/  @!P0 SYNCS.ARRIVE.TRANS64 RZ, [R3+URZ+0x38830], R2 ;  /* 0x0388300203ff89a7 */ /* 0x0003e4000800003f */
[----:B-1----:R-:W-:-:S05]  /*e0d0*/  IMAD.U32 R2, RZ, RZ, UR4 ;  /* 0x00000004ff027e24 */ /* 0x002fca000f8e00ff */
[----:B------:R-:W-:-:S13]  /*e0e0*/  ISETP.NE.AND P1, PT, R2, 0x2, PT ;  /* 0x000000020200780c */ /* 0x000fda0003f25270 */
[----:B------:R-:W-:Y:S05]  /*e0f0*/  @P1 BRA `(.L_x_252) ;  /* 0x0000000000041947 */ /* 0x000fea0003800000 */
[----:B------:R-:W-:Y:S01]  /*e100*/  BPT.TRAP 0x1 ;  /* 0x000000040000795c */ /* 0x000fe20000300000 */
.L_x_252:
[----:B------:R-:W-:Y:S01]  /*e110*/  LOP3.LUT P0, RZ, R18, 0x2, RZ, 0xc0, !PT ;  /* 0x0000000212ff7812 */ /* 0x000fe2000780c0ff */
[----:B------:R-:W-:-:S12]  /*e120*/  BSSY B1, `(.L_x_253) ;  /* 0x0000003000017945 */ /* 0x000fd80003800000 */
[----:B------:R-:W-:Y:S05]  /*e130*/  @P0 BRA `(.L_x_254) ;  /* 0x0000000000040947 */ /* 0x000fea0003800000 */
[----:B------:R-:W-:Y:S01]  /*e140*/  BPT.TRAP 0x1 ;  /* 0x000000040000795c */ /* 0x000fe20000300000 */
.L_x_254:
[----:B------:R-:W-:Y:S05]  /*e150*/  BSYNC B1 ;  /* 0x0000000000017941 */ /* 0x000fea0003800000 */
.L_x_253:
[----:B------:R-:W1:Y:S01]  /*e160*/  S2R R2, SR_CgaCtaId ;  /* 0x0000000000027919 */ /* 0x000e620000008800 */
[----:B------:R-:W-:Y:S01]  /*e170*/  IMAD.MOV.U32 R10, RZ, RZ, RZ ;  /* 0x000000ffff0a7224 */ /* 0x000fe200078e00ff */
[----:B------:R-:W-:Y:S01]  /*e180*/  UIADD3 UR4, UP0, UR38, 0x370, URZ ;  /* 0x0000037026047890 */ /* 0x000fe2000ff1e03f */
[----:B------:R-:W-:Y:S01]  /*e190*/  PLOP3.LUT P0, PT, PT, PT, PT, 0x80, 0x0 ;  /* 0x000000000000781c */ /* 0x000fe20003f0f070 */
[----:B------:R-:W-:Y:S01]  /*e1a0*/  VIADD R3, R3, 0x38830 ;  /* 0x0003883003037836 */ /* 0x000fe20000000000 */
[----:B------:R-:W-:Y:S01]  /*e1b0*/  UMOV UR6, 0x30000 ;  /* 0x0003000000067882 */ /* 0x000fe20000000000 */
[----:B------:R-:W-:Y:S01]  /*e1c0*/  R2UR UR10, R10 ;  /* 0x000000000a0a72ca */ /* 0x000fe200000e0000 */
[----:B------:R-:W-:Y:S01]  /*e1d0*/  UIADD3.X UR5, URZ, UR39, URZ, UP0, !UPT ;  /* 0x000000273f057290 */ /* 0x000fe200087fe43f */
[----:B------:R-:W-:Y:S01]  /*e1e0*/  UMOV UR14, 0x0 ;  /* 0x00000000000e7882 */ /* 0x000fe20000000000 */
[----:B------:R-:W-:Y:S01]  /*e1f0*/  UMOV UR15, 0x14f00000 ;  /* 0x14f00000000f7882 */ /* 0x000fe20000000000 */
[----:B-1----:R-:W-:-:S05]  /*e200*/  LOP3.LUT R2, R2, 0x1, RZ, 0xc0, !PT ;  /* 0x0000000102027812 */ /* 0x002fca00078ec0ff */
[----:B------:R-:W-:-:S04]  /*e210*/  IMAD R2, R2, 0xa00, RZ ;  /* 0x00000a0002027824 */ /* 0x000fc800078e02ff */
[----:B------:R-:W-:Y:S02]  /*e220*/  IMAD R5, R4, 0x5000, R2 ;  /* 0x0000500004057824 */ /* 0x000fe400078e0202 */
[----:B------:R-:W1:Y:S03]  /*e230*/  S2R R2, SR_CgaCtaId ;  /* 0x0000000000027919 */ /* 0x000e660000008800 */
[----:B------:R-:W-:-:S05]  /*e240*/  LEA R5, R5, UR36, 0x1 ;  /* 0x0000002405057c11 */ /* 0x000fca000f8e08ff */
[----:B0-----:R-:W-:Y:S01]  /*e250*/  VIADD R7, R5, 0x24400 ;  /* 0x0002440005077836 */ /* 0x001fe20000000000 */
[----:B-1----:R-:W-:-:S05]  /*e260*/  LOP3.LUT R2, R2, 0x1, RZ, 0xc0, !PT ;  /* 0x0000000102027812 */ /* 0x002fca00078ec0ff */
[----:B------:R-:W-:-:S04]  /*e270*/  IMAD R2, R2, 0x28, RZ ;  /* 0x0000002802027824 */ /* 0x000fc800078e02ff */
[----:B------:R-:W-:-:S07]  /*e280*/  IMAD R2, R0, 0x50, R2 ;  /* 0x0000005000027824 */ /* 0x000fce00078e0202 */
.L_x_255:
        /* <DEDUP_REMOVED lines=8> */
[----:B------:R0:W-:Y:S02]  /*e310*/  UTMALDG.4D.MULTICAST [UR8], [UR4], UR6, desc[UR14] ;  /* 0x00000e08040073b4 */ /* 0x0001e40008019806 */
[----:B0-----:R-:W-:Y:S05]  /*e320*/  @P0 BRA.U.ANY `(.L_x_255) ;  /* 0xfffffffd00d80947 */ /* 0x001fea000393ffff */
[----:B------:R-:W-:Y:S01]  /*e330*/  IMAD.MOV.U32 R13, RZ, RZ, 0x40 ;  /* 0x00000040ff0d7424 */ /* 0x000fe200078e00ff */
[----:B------:R-:W-:Y:S01]  /*e340*/  PLOP3.LUT P0, PT, PT, PT, PT, 0x80, 0x0 ;  /* 0x000000000000781c */ /* 0x000fe20003f0f070 */
[----:B------:R-:W-:Y:S01]  /*e350*/  VIADD R7, R5, 0x26c00 ;  /* 0x00026c0005077836 */ /* 0x000fe20000000000 */
[----:B------:R-:W-:Y:S01]  /*e360*/  UMOV UR6, 0x30000 ;  /* 0x0003000000067882 */ /* 0x000fe20000000000 */
[----:B------:R-:W-:Y:S01]  /*e370*/  UMOV UR14, 0x0 ;  /* 0x00000000000e7882 */ /* 0x000fe20000000000 */
[----:B------:R-:W-:Y:S01]  /*e380*/  R2UR UR10, R13 ;  /* 0x000000000d0a72ca */ /* 0x000fe200000e0000 */
[----:B------:R-:W-:-:S14]  /*e390*/  UMOV UR15, 0x14f00000 ;  /* 0x14f00000000f7882 */ /* 0x000fdc0000000000 */
.L_x_256:
        /* <DEDUP_REMOVED lines=17> */
.L_x_257:
        /* <DEDUP_REMOVED lines=17> */
.L_x_258:
        /* <DEDUP_REMOVED lines=10> */
[----:B------:R-:W2:Y:S01]  /*e660*/  LDL.LU R7, [R1] ;  /* 0x0000000001077983 */ /* 0x000ea20000300800 */
[----:B------:R-:W-:Y:S01]  /*e670*/  LEA R2, R19, UR36, 0x3 ;  /* 0x0000002413027c11 */ /* 0x000fe2000f8e18ff */
[----:B------:R-:W-:Y:S01]  /*e680*/  BSSY B1, `(.L_x_259) ;  /* 0x0000004000017945 */ /* 0x000fe20003800000 */
[----:B--2---:R-:W-:-:S04]  /*e690*/  SHF.L.U32 R3, R7, 0x1f, RZ ;  /* 0x0000001f07037819 */ /* 0x004fc800000006ff */
[----:B------:R-:W0:Y:S02]  /*e6a0*/  SYNCS.PHASECHK.TRANS64.TRYWAIT P0, [R2+URZ+0x38860], R3 ;  /* 0x03886003020075a7 */ /* 0x000e24000800017f */
[----:B0-----:R-:W-:Y:S05]  /*e6b0*/  @!P0 BRA `(.L_x_260) ;  /* 0x0000003c00e48947 */ /* 0x001fea0003800000 */
.L_x_363:
[----:B------:R-:W-:Y:S05]  /*e6c0*/  BSYNC B1 ;  /* 0x0000000000017941 */ /* 0x000fea0003800000 */
.L_x_259:
[----:B------:R-:W1:Y:S02]  /*e6d0*/  S2R R5, SR_TID.X ;  /* 0x0000000000057919 */ /* 0x000e640000002100 */
[----:B-1----:R-:W-:-:S04]  /*e6e0*/  LOP3.LUT R5, R5, 0x7f, RZ, 0xc0, !PT ;  /* 0x0000007f05057812 */ /* 0x002fc800078ec0ff */
[----:B------:R-:W-:-:S13]  /*e6f0*/  ISETP.NE.AND P0, PT, R5, RZ, PT ;  /* 0x000000ff0500720c */ /* 0x000fda0003f05270 */
[----:B0-----:R-:W-:-:S04]  /*e700*/  @!P0 IMAD.MOV.U32 R3, RZ, RZ, 0xa000 ;  /* 0x0000a000ff038424 */ /* 0x001fc800078e00ff */
[----:B------:R0:W-:Y:S01]  /*e710*/  @!P0 SYNCS.ARRIVE.TRANS64 RZ, [R2+URZ+0x38850], R3 ;  /* 0x0388500302ff89a7 */ /* 0x0001e2000800003f */
[----:B------:R-:W-:Y:S05]  /*e720*/  @P1 BRA `(.L_x_261) ;  /* 0x0000000000041947 */ /* 0x000fea0003800000 */
[----:B------:R-:W-:Y:S01]  /*e730*/  BPT.TRAP 0x1 ;  /* 0x000000040000795c */ /* 0x000fe20000300000 */
.L_x_261:
[----:B------:R-:W-:Y:S01]  /*e740*/  LOP3.LUT P0, RZ, R18, 0x2, RZ, 0xc0, !PT ;  /* 0x0000000212ff7812 */ /* 0x000fe2000780c0ff */
[----:B------:R-:W-:-:S12]  /*e750*/  BSSY B1, `(.L_x_262) ;  /* 0x0000003000017945 */ /* 0x000fd80003800000 */
[----:B------:R-:W-:Y:S05]  /*e760*/  @P0 BRA `(.L_x_263) ;  /* 0x0000000000040947 */ /* 0x000fea0003800000 */
[----:B------:R-:W-:Y:S01]  /*e770*/  BPT.TRAP 0x1 ;  /* 0x000000040000795c */ /* 0x000fe20000300000 */
.L_x_263:
[----:B------:R-:W-:Y:S05]  /*e780*/  BSYNC B1 ;  /* 0x0000000000017941 */ /* 0x000fea0003800000 */
.L_x_262:
[----:B------:R-:W2:Y:S01]  /*e790*/  LDL.LU R5, [R1+0x4] ;  /* 0x0000040001057983 */ /* 0x000ea20000300800 */
[----:B0-----:R-:W0:Y:S01]  /*e7a0*/  S2R R3, SR_CgaCtaId ;  /* 0x0000000000037919 */ /* 0x001e220000008800 */
[----:B------:R-:W1:Y:S01]  /*e7b0*/  S2R R7, SR_CgaCtaId ;  /* 0x0000000000077919 */ /* 0x000e620000008800 */
[----:B------:R-:W-:Y:S01]  /*e7c0*/  R2UR UR10, R10 ;  /* 0x000000000a0a72ca */ /* 0x000fe200000e0000 */
[----:B------:R-:W-:Y:S01]  /*e7d0*/  UIADD3 UR4, UP0, UR38, 0x470, URZ ;  /* 0x0000047026047890 */ /* 0x000fe2000ff1e03f */
[----:B------:R-:W-:Y:S01]  /*e7e0*/  PLOP3.LUT P0, PT, PT, PT, PT, 0x80, 0x0 ;  /* 0x000000000000781c */ /* 0x000fe20003f0f070 */
[----:B------:R-:W-:Y:S01]  /*e7f0*/  VIADD R2, R2, 0x38850 ;  /* 0x0003885002027836 */ /* 0x000fe20000000000 */
[----:B------:R-:W-:Y:S01]  /*e800*/  UMOV UR6, 0x30000 ;  /* 0x0003000000067882 */ /* 0x000fe20000000000 */
[----:B------:R-:W-:Y:S01]  /*e810*/  UIADD3.X UR5, URZ, UR39, URZ, UP0, !UPT ;  /* 0x000000273f057290 */ /* 0x000fe200087fe43f */
[----:B0-----:R-:W-:-:S05]  /*e820*/  LOP3.LUT R3, R3, 0x1, RZ, 0xc0, !PT ;  /* 0x0000000103037812 */ /* 0x001fca00078ec0ff */
[----:B------:R-:W-:Y:S01]  /*e830*/  IMAD R3, R3, 0xa00, RZ ;  /* 0x00000a0003037824 */ /* 0x000fe200078e02ff */
[----:B-1----:R-:W-:-:S03]  /*e840*/  LOP3.LUT R7, R7, 0x1, RZ, 0xc0, !PT ;  /* 0x0000000107077812 */ /* 0x002fc600078ec0ff */
[----:B------:R-:W-:Y:S02]  /*e850*/  IMAD R3, R19, 0x5000, R3 ;  /* 0x0000500013037824 */ /* 0x000fe400078e0203 */
[----:B------:R-:W-:-:S03]  /*e860*/  IMAD R7, R7, 0x28, RZ ;  /* 0x0000002807077824 */ /* 0x000fc600078e02ff */
[----:B------:R-:W-:Y:S01]  /*e870*/  LEA R3, R3, UR36, 0x1 ;  /* 0x0000002403037c11 */ /* 0x000fe2000f8e08ff */
[----:B------:R-:W-:Y:S01]  /*e880*/  UMOV UR14, 0x0 ;  /* 0x00000000000e7882 */ /* 0x000fe20000000000 */
[----:B------:R-:W-:Y:S01]  /*e890*/  UMOV UR15, 0x14f00000 ;  /* 0x14f00000000f7882 */ /* 0x000fe20000000000 */
[----:B--2---:R-:W-:Y:S02]  /*e8a0*/  IMAD R5, R5, 0x50, R7 ;  /* 0x0000005005057824 */ /* 0x004fe400078e0207 */
[----:B------:R-:W-:-:S07]  /*e8b0*/  VIADD R7, R3, 0x400 ;  /* 0x0000040003077836 */ /* 0x000fce0000000000 */
.L_x_264:
        /* <DEDUP_REMOVED lines=10> */
[----:B------:R-:W-:Y:S01]  /*e960*/  R2UR UR10, R13 ;  /* 0x000000000d0a72ca */ /* 0x000fe200000e0000 */
[----:B------:R-:W-:Y:S01]  /*e970*/  VIADD R7, R3, 0x2c00 ;  /* 0x00002c0003077836 */ /* 0x000fe20000000000 */
[----:B------:R-:W-:Y:S01]  /*e980*/  PLOP3.LUT P0, PT, PT, PT, PT, 0x80, 0x0 ;  /* 0x000000000000781c */ /* 0x000fe20003f0f070 */
[----:B------:R-:W-:Y:S01]  /*e990*/  UMOV UR6, 0x30000 ;  /* 0x0003000000067882 */ /* 0x000fe20000000000 */
[----:B------:R-:W-:Y:S01]  /*e9a0*/  UMOV UR14, 0x0 ;  /* 0x00000000000e7882 */ /* 0x000fe20000000000 */
[----:B------:R-:W-:-:S10]  /*e9b0*/  UMOV UR15, 0x14f00000 ;  /* 0x14f00000000f7882 */ /* 0x000fd40000000000 */
.L_x_265:
        /* <DEDUP_REMOVED lines=16> */
.L_x_266:
        /* <DEDUP_REMOVED lines=16> */
.L_x_267:
        /* <DEDUP_REMOVED lines=10> */
[----:B------:R0:W-:Y:S01]  /*ec60*/  STL [R1+0x4], R0 ;  /* 0x0000040001007387 */ /* 0x0001e20000100800 */
[----:B------:R-:W-:-:S07]  /*ec70*/  IMAD.MOV.U32 R17, RZ, RZ, R6 ;  /* 0x000000ffff117224 */ /* 0x000fce00078e0006 */
.L_x_248:
[----:B------:R-:W-:Y:S05]  /*ec80*/  BSYNC B0 ;  /* 0x0000000000007941 */ /* 0x000fea0003800000 */
.L_x_247:
[----:B0-----:R-:W3:Y:S01]  /*ec90*/  LDL.LU R0, [R1+0x20] ;  /* 0x0000200001007983 */ /* 0x001ee20000300800 */
[----:B------:R-:W-:-:S03]  /*eca0*/  IMAD.MOV.U32 R19, RZ, RZ, R4 ;  /* 0x000000ffff137224 */ /* 0x000fc600078e0004 */
[----:B------:R4:W-:Y:S02]  /*ecb0*/  STL [R1], R8 ;  /* 0x0000000801007387 */ /* 0x0009e40000100800 */
[----:B---34-:R-:W-:-:S07]  /*ecc0*/  VIADD R0, R0, 0xfffffffd ;  /* 0xfffffffd00007836 */ /* 0x018fce0000000000 */
.L_x_246:
[----:B------:R-:W3:Y:S01]  /*ecd0*/  LDL.LU R2, [R1+0x18] ;  /* 0x0000180001027983 */ /* 0x000ee20000300800 */
[----:B------:R-:W-:Y:S01]  /*ece0*/  IMAD.MOV R9, RZ, RZ, -R9 ;  /* 0x000000ffff097224 */ /* 0x000fe200078e0a09 */
[----:B------:R-:W-:Y:S04]  /*ecf0*/  BSSY B0, `(.L_x_245) ;  /* 0x00001d8000007945 */ /* 0x000fe80003800000 */
[----:B---3--:R-:W-:-:S13]  /*ed00*/  ISETP.NE.AND P0, PT, R2, R9, PT ;  /* 0x000000090200720c */ /* 0x008fda0003f05270 */
[----:B------:R-:W-:Y:S05]  /*ed10*/  @!P0 BRA `(.L_x_268) ;  /* 0x0000001c00548947 */ /* 0x000fea0003800000 */
[----:B0-----:R-:W-:-:S07]  /*ed20*/  IMAD.MOV.U32 R6, RZ, RZ, R17 ;  /* 0x000000ffff067224 */ /* 0x001fce00078e0011 */
.L_x_311:
[----:B---3--:R-:W3:Y:S01]  /*ed30*/  LDL R2, [R1] ;  /* 0x0000000001027983 */ /* 0x008ee20000100800 */
[----:B------:R-:W-:Y:S01]  /*ed40*/  LOP3.LUT P1, RZ, R18, 0x8, RZ, 0xc0, !PT ;  /* 0x0000000812ff7812 */ /* 0x000fe2000782c0ff */
[----:B------:R-:W-:Y:S01]  /*ed50*/  VIADD R4, R19, 0x1 ;  /* 0x0000000113047836 */ /* 0x000fe20000000000 */
[----:B------:R-:W-:Y:S04]  /*ed60*/  BSSY B1, `(.L_x_269) ;  /* 0x00000e5000017945 */ /* 0x000fe80003800000 */
[----:B------:R-:W-:-:S04]  /*ed70*/  ISETP.NE.AND P0, PT, R4, 0x2, PT ;  /* 0x000000020400780c */ /* 0x000fc80003f05270 */
[----:B-1----:R-:W-:Y:S02]  /*ed80*/  SEL R5, RZ, 0x1, P0 ;  /* 0x00000001ff057807 */ /* 0x002fe40000000000 */
[----:B------:R-:W-:Y:S02]  /*ed90*/  SEL R4, R4, RZ, P0 ;  /* 0x000000ff04047207 */ /* 0x000fe40000000000 */
[----:B---3--:R-:W-:Y:S01]  /*eda0*/  LOP3.LUT R5, R2, R5, RZ, 0x3c, !PT ;  /* 0x0000000502057212 */ /* 0x008fe200078e3cff */
[----:B0-----:R-:W-:Y:S06]  /*edb0*/  @!P1 BRA `(.L_x_270) ;  /* 0x0000000c007c9947 */ /* 0x001fec0003800000 */
        /* <DEDUP_REMOVED lines=9> */
[----:B--2---:R-:W0:Y:S02]  /*ee50*/  @P0 LDC.64 R2, c[0x0][0x440] ;  /* 0x00011000ff020b82 */ /* 0x004e240000000a00 */
[----:B0-----:R-:W-:-:S04]  /*ee60*/  @P0 IMAD.HI.U32 R6, R0, R2, RZ ;  /* 0x0000000200060227 */ /* 0x001fc800078e00ff */
        /* <DEDUP_REMOVED lines=13> */
.L_x_271:
[----:B--2---:R-:W-:Y:S01]  /*ef40*/  LEA R3, R4, UR36, 0x3 ;  /* 0x0000002404037c11 */ /* 0x004fe2000f8e18ff */
[----:B------:R-:W-:Y:S01]  /*ef50*/  BSSY B2, `(.L_x_272) ;  /* 0x0000004000027945 */ /* 0x000fe20003800000 */
[----:B------:R-:W-:-:S04]  /*ef60*/  SHF.L.U32 R2, R5, 0x1f, RZ ;  /* 0x0000001f05027819 */ /* 0x000fc800000006ff */
[----:B------:R-:W1:Y:S02]  /*ef70*/  SYNCS.PHASECHK.TRANS64.TRYWAIT P0, [R3+URZ+0x38840], R2 ;  /* 0x03884002030075a7 */ /* 0x000e64000800017f */
[----:B-1----:R-:W-:Y:S05]  /*ef80*/  @!P0 BRA `(.L_x_273) ;  /* 0x0000003400c48947 */ /* 0x002fea0003800000 */
.L_x_364:
[----:B------:R-:W-:Y:S05]  /*ef90*/  BSYNC B2 ;  /* 0x0000000000027941 */ /* 0x000fea0003800000 */
.L_x_272:
[----:B0-----:R-:W0:Y:S01]  /*efa0*/  S2R R7, SR_TID.X ;  /* 0x0000000000077919 */ /* 0x001e220000002100 */
[----:B------:R-:W-:Y:S01]  /*efb0*/  UPRMT UR4, UR37, 0x9910, URZ ;  /* 0x0000991025047896 */ /* 0x000fe2000800003f */
[----:B0-----:R-:W-:-:S04]  /*efc0*/  LOP3.LUT R7, R7, 0x7f, RZ, 0xc0, !PT ;  /* 0x0000007f07077812 */ /* 0x001fc800078ec0ff */
[----:B------:R-:W-:-:S13]  /*efd0*/  ISETP.NE.AND P0, PT, R7, RZ, PT ;  /* 0x000000ff0700720c */ /* 0x000fda0003f05270 */
[----:B-1----:R-:W-:-:S04]  /*efe0*/  @!P0 IMAD.MOV.U32 R2, RZ, RZ, 0xa000 ;  /* 0x0000a000ff028424 */ /* 0x002fc800078e00ff */
[----:B------:R0:W-:Y:S02]  /*eff0*/  @!P0 SYNCS.ARRIVE.TRANS64 RZ, [R3+URZ+0x38830], R2 ;  /* 0x0388300203ff89a7 */ /* 0x0001e4000800003f */
[----:B0-----:R-:W-:-:S05]  /*f000*/  IMAD.U32 R2, RZ, RZ, UR4 ;  /* 0x00000004ff027e24 */ /* 0x001fca000f8e00ff */
[----:B------:R-:W-:-:S13]  /*f010*/  ISETP.NE.AND P1, PT, R2, 0x2, PT ;  /* 0x000000020200780c */ /* 0x000fda0003f25270 */
[----:B------:R-:W-:Y:S05]  /*f020*/  @P1 BRA `(.L_x_274) ;  /* 0x0000000000041947 */ /* 0x000fea0003800000 */
[----:B------:R-:W-:Y:S01]  /*f030*/  BPT.TRAP 0x1 ;  /* 0x000000040000795c */ /* 0x000fe20000300000 */
.L_x_274:
[----:B------:R-:W-:Y:S01]  /*f040*/  LOP3.LUT P0, RZ, R18, 0x2, RZ, 0xc0, !PT ;  /* 0x0000000212ff7812 */ /* 0x000fe2000780c0ff */
[----:B------:R-:W-:-:S12]  /*f050*/  BSSY B2, `(.L_x_275) ;  /* 0x0000003000027945 */ /* 0x000fd80003800000 */
[----:B------:R-:W-:Y:S05]  /*f060*/  @P0 BRA `(.L_x_276) ;  /* 0x0000000000040947 */ /* 0x000fea0003800000 */
[----:B------:R-:W-:Y:S01]  /*f070*/  BPT.TRAP 0x1 ;  /* 0x000000040000795c */ /* 0x000fe20000300000 */
.L_x_276:
[----:B------:R-:W-:Y:S05]  /*f080*/  BSYNC B2 ;  /* 0x0000000000027941 */ /* 0x000fea0003800000 */
.L_x_275:
[----:B------:R-:W0:Y:S01]  /*f090*/  S2R R2, SR_CgaCtaId ;  /* 0x0000000000027919 */ /* 0x000e220000008800 */
        /* <DEDUP_REMOVED lines=9> */
[----:B0-----:R-:W-:-:S05]  /*f130*/  LOP3.LUT R2, R2, 0x1, RZ, 0xc0, !PT ;  /* 0x0000000102027812 */ /* 0x001fca00078ec0ff */
[----:B------:R-:W-:-:S04]  /*f140*/  IMAD R2, R2, 0xa00, RZ ;  /* 0x00000a0002027824 */ /* 0x000fc800078e02ff */
[----:B------:R-:W-:Y:S02]  /*f150*/  IMAD R7, R4, 0x5000, R2 ;  /* 0x0000500004077824 */ /* 0x000fe400078e0202 */
[----:B------:R-:W0:Y:S03]  /*f160*/  S2R R2, SR_CgaCtaId ;  /* 0x0000000000027919 */ /* 0x000e260000008800 */
[----:B------:R-:W-:-:S05]  /*f170*/  LEA R7, R7, UR36, 0x1 ;  /* 0x0000002407077c11 */ /* 0x000fca000f8e08ff */
[----:B------:R-:W-:Y:S01]  /*f180*/  VIADD R9, R7, 0x24400 ;  /* 0x0002440007097836 */ /* 0x000fe20000000000 */
[----:B0-----:R-:W-:-:S05]  /*f190*/  LOP3.LUT R2, R2, 0x1, RZ, 0xc0, !PT ;  /* 0x0000000102027812 */ /* 0x001fca00078ec0ff */
[----:B------:R-:W-:-:S04]  /*f1a0*/  IMAD R2, R2, 0x28, RZ ;  /* 0x0000002802027824 */ /* 0x000fc800078e02ff */
[----:B------:R-:W-:-:S07]  /*f1b0*/  IMAD R2, R8, 0x50, R2 ;  /* 0x0000005008027824 */ /* 0x000fce00078e0202 */
.L_x_277:
        /* <DEDUP_REMOVED lines=17> */
.L_x_278:
        /* <DEDUP_REMOVED lines=17> */
.L_x_279:
        /* <DEDUP_REMOVED lines=17> */
.L_x_280:
        /* <DEDUP_REMOVED lines=16> */
.L_x_365:
[----:B------:R-:W-:Y:S05]  /*f5f0*/  BSYNC B2 ;  /* 0x0000000000027941 */ /* 0x000fea0003800000 */
.L_x_281:
[----:B------:R-:W1:Y:S02]  /*f600*/  S2R R7, SR_TID.X ;  /* 0x0000000000077919 */ /* 0x000e640000002100 */
[----:B-1----:R-:W-:-:S04]  /*f610*/  LOP3.LUT R7, R7, 0x7f, RZ, 0xc0, !PT ;  /* 0x0000007f07077812 */ /* 0x002fc800078ec0ff */
[----:B------:R-:W-:-:S13]  /*f620*/  ISETP.NE.AND P0, PT, R7, RZ, PT ;  /* 0x000000ff0700720c */ /* 0x000fda0003f05270 */
[----:B0-----:R-:W-:-:S04]  /*f630*/  @!P0 IMAD.MOV.U32 R3, RZ, RZ, 0xa000 ;  /* 0x0000a000ff038424 */ /* 0x001fc800078e00ff */
[----:B------:R0:W-:Y:S01]  /*f640*/  @!P0 SYNCS.ARRIVE.TRANS64 RZ, [R2+URZ+0x38850], R3 ;  /* 0x0388500302ff89a7 */ /* 0x0001e2000800003f */
[----:B------:R-:W-:Y:S05]  /*f650*/  @P1 BRA `(.L_x_283) ;  /* 0x0000000000041947 */ /* 0x000fea0003800000 */
[----:B------:R-:W-:Y:S01]  /*f660*/  BPT.TRAP 0x1 ;  /* 0x000000040000795c */ /* 0x000fe20000300000 */
.L_x_283:
[----:B------:R-:W-:Y:S01]  /*f670*/  LOP3.LUT P0, RZ, R18, 0x2, RZ, 0xc0, !PT ;  /* 0x0000000212ff7812 */ /* 0x000fe2000780c0ff */
[----:B------:R-:W-:-:S12]  /*f680*/  BSSY B2, `(.L_x_284) ;  /* 0x0000003000027945 */ /* 0x000fd80003800000 */
[----:B------:R-:W-:Y:S05]  /*f690*/  @P0 BRA `(.L_x_285) ;  /* 0x0000000000040947 */ /* 0x000fea0003800000 */
[----:B------:R-:W-:Y:S01]  /*f6a0*/  BPT.TRAP 0x1 ;  /* 0x000000040000795c */ /* 0x000fe20000300000 */
.L_x_285:
[----:B------:R-:W-:Y:S05]  /*f6b0*/  BSYNC B2 ;  /* 0x0000000000027941 */ /* 0x000fea0003800000 */
.L_x_284:
        /* <DEDUP_REMOVED lines=19> */
.L_x_286:
        /* <DEDUP_REMOVED lines=16> */
.L_x_287:
        /* <DEDUP_REMOVED lines=16> */
.L_x_288:
        /* <DEDUP_REMOVED lines=16> */
.L_x_289:
        /* <DEDUP_REMOVED lines=12> */
.L_x_270:
[----:B------:R-:W-:Y:S05]  /*fbb0*/  BSYNC B1 ;  /* 0x0000000000017941 */ /* 0x000fea0003800000 */
.L_x_269:
[----:B------:R-:W-:Y:S01]  /*fbc0*/  VIADD R19, R4, 0x1 ;  /* 0x0000000104137836 */ /* 0x000fe20000000000 */
[----:B------:R-:W-:Y:S01]  /*fbd0*/  LOP3.LUT P1, RZ, R18, 0x8, RZ, 0xc0, !PT ;  /* 0x0000000812ff7812 */ /* 0x000fe2000782c0ff */
[----:B------:R-:W-:Y:S03]  /*fbe0*/  BSSY B1, `(.L_x_290) ;  /* 0x00000e5000017945 */ /* 0x000fe60003800000 */
[----:B------:R-:W-:-:S04]  /*fbf0*/  ISETP.NE.AND P0, PT, R19, 0x2, PT ;  /* 0x000000021300780c */ /* 0x000fc80003f05270 */
[----:B------:R-:W-:Y:S02]  /*fc00*/  SEL R2, RZ, 0x1, P0 ;  /* 0x00000001ff027807 */ /* 0x000fe40000000000 */
[----:B------:R-:W-:Y:S02]  /*fc10*/  SEL R19, R19, RZ, P0 ;  /* 0x000000ff13137207 */ /* 0x000fe40000000000 */
[----:B------:R-:W-:-:S05]  /*fc20*/  LOP3.LUT R9, R5, R2, RZ, 0x3c, !PT ;  /* 0x0000000205097212 */ /* 0x000fca00078e3cff */
[----:B------:R1:W-:Y:S01]  /*fc30*/  STL [R1], R9 ;  /* 0x0000000901007387 */ /* 0x0003e20000100800 */
[----:B------:R-:W-:Y:S05]  /*fc40*/  @!P1 BRA `(.L_x_291) ;  /* 0x0000000c00789947 */ /* 0x000fea0003800000 */
[----:B------:R-:W-:Y:S01]  /*fc50*/  LOP3.LUT P1, RZ, R18, 0x4, RZ, 0xc0, !PT ;  /* 0x0000000412ff7812 */ /* 0x000fe2000782c0ff */
[----:B0-----:R-:W-:-:S12]  /*fc60*/  VIADD R8, R0, 0xffffffff ;  /* 0xffffffff00087836 */ /* 0x001fd80000000000 */
        /* <DEDUP_REMOVED lines=22> */
.L_x_292:
[----:B--2---:R-:W-:Y:S01]  /*fdd0*/  LEA R3, R19, UR36, 0x3 ;  /* 0x0000002413037c11 */ /* 0x004fe2000f8e18ff */
[----:B------:R-:W-:Y:S01]  /*fde0*/  BSSY B2, `(.L_x_293) ;  /* 0x0000004000027945 */ /* 0x000fe20003800000 */
[----:B------:R-:W-:-:S04]  /*fdf0*/  SHF.L.U32 R2, R9, 0x1f, RZ ;  /* 0x0000001f09027819 */ /* 0x000fc800000006ff */
[----:B------:R-:W2:Y:S02]  /*fe00*/  SYNCS.PHASECHK.TRANS64.TRYWAIT P0, [R3+URZ+0x38840], R2 ;  /* 0x03884002030075a7 */ /* 0x000ea4000800017f */
[----:B--2---:R-:W-:Y:S05]  /*fe10*/  @!P0 BRA `(.L_x_294) ;  /* 0x0000002800488947 */ /* 0x004fea0003800000 */
.L_x_366:
[----:B------:R-:W-:Y:S05]  /*fe20*/  BSYNC B2 ;  /* 0x0000000000027941 */ /* 0x000fea0003800000 */
.L_x_293:
[----:B0-----:R-:W0:Y:S01]  /*fe30*/  S2R R7, SR_TID.X ;  /* 0x0000000000077919 */ /* 0x001e220000002100 */
[----:B------:R-:W-:Y:S01]  /*fe40*/  UPRMT UR4, UR37, 0x9910, URZ ;  /* 0x0000991025047896 */ /* 0x000fe2000800003f */
[----:B0-----:R-:W-:-:S04]  /*fe50*/  LOP3.LUT R7, R7, 0x7f, RZ, 0xc0, !PT ;  /* 0x0000007f07077812 */ /* 0x001fc800078ec0ff */
[----:B------:R-:W-:-:S13]  /*fe60*/  ISETP.NE.AND P0, PT, R7, RZ, PT ;  /* 0x000000ff0700720c */ /* 0x000fda0003f05270 */
[----:B--2---:R-:W-:-:S04]  /*fe70*/  @!P0 IMAD.MOV.U32 R2, RZ, RZ, 0xa000 ;  /* 0x0000a000ff028424 */ /* 0x004fc800078e00ff */
[----:B------:R0:W-:Y:S02]  /*fe80*/  @!P0 SYNCS.ARRIVE.TRANS64 RZ, [R3+URZ+0x38830], R2 ;  /* 0x0388300203ff89a7 */ /* 0x0001e4000800003f */
[----:B0-----:R-:W-:-:S05]  /*fe90*/  IMAD.U32 R2, RZ, RZ, UR4 ;  /* 0x00000004ff027e24 */ /* 0x001fca000f8e00ff */
[----:B------:R-:W-:-:S13]  /*fea0*/  ISETP.NE.AND P1, PT, R2, 0x2, PT ;  /* 0x000000020200780c */ /* 0x000fda0003f25270 */
[----:B------:R-:W-:Y:S05]  /*feb0*/  @P1 BRA `(.L_x_295) ;  /* 0x0000000000041947 */ /* 0x000fea0003800000 */
[----:B------:R-:W-:Y:S01]  /*fec0*/  BPT.TRAP 0x1 ;  /* 0x000000040000795c */ /* 0x000fe20000300000 */
.L_x_295:
[----:B------:R-:W-:Y:S01]  /*fed0*/  LOP3.LUT P0, RZ, R18, 0x2, RZ, 0xc0, !PT ;  /* 0x0000000212ff7812 */ /* 0x000fe2000780c0ff */
[----:B------:R-:W-:-:S12]  /*fee0*/  BSSY B2, `(.L_x_296) ;  /* 0x0000003000027945 */ /* 0x000fd80003800000 */
[----:B------:R-:W-:Y:S05]  /*fef0*/  @P0 BRA `(.L_x_297) ;  /* 0x0000000000040947 */ /* 0x000fea0003800000 */
[----:B------:R-:W-:Y:S01]  /*ff00*/  BPT.TRAP 0x1 ;  /* 0x000000040000795c */ /* 0x000fe20000300000 */
.L_x_297:
[----:B------:R-:W-:Y:S05]  /*ff10*/  BSYNC B2 ;  /* 0x0000000000027941 */ /* 0x000fea0003800000 */
.L_x_296:
        /* <DEDUP_REMOVED lines=15> */
[----:B-1----:R-:W-:Y:S01]  /*10010*/  VIADD R9, R7, 0x24400 ;  /* 0x0002440007097836 */ /* 0x002fe20000000000 */
[----:B0-----:R-:W-:-:S05]  /*10020*/  LOP3.LUT R2, R2, 0x1, RZ, 0xc0, !PT ;  /* 0x0000000102027812 */ /* 0x001fca00078ec0ff */
[----:B------:R-:W-:-:S04]  /*10030*/  IMAD R2, R2, 0x28, RZ ;  /* 0x0000002802027824 */ /* 0x000fc800078e02ff */
[----:B------:R-:W-:-:S07]  /*10040*/  IMAD R2, R8, 0x50, R2 ;  /* 0x0000005008027824 */ /* 0x000fce00078e0202 */
.L_x_298:
        /* <DEDUP_REMOVED lines=17> */
.L_x_299:
        /* <DEDUP_REMOVED lines=17> */
.L_x_300:
        /* <DEDUP_REMOVED lines=17> */
.L_x_301:
        /* <DEDUP_REMOVED lines=10> */
[----:B------:R-:W-:Y:S01]  /*10420*/  SHF.L.U32 R5, R5, 0x1f, RZ ;  /* 0x0000001f05057819 */ /* 0x000fe200000006ff */
[----:B------:R-:W-:Y:S01]  /*10430*/  BSSY B2, `(.L_x_302) ;  /* 0x0000004000027945 */ /* 0x000fe20003800000 */
[----:B------:R-:W-:-:S04]  /*10440*/  LEA R2, R4, UR36, 0x3 ;  /* 0x0000002404027c11 */ /* 0x000fc8000f8e18ff */
[----:B------:R-:W0:Y:S02]  /*10450*/  SYNCS.PHASECHK.TRANS64.TRYWAIT P0, [R2+URZ+0x38860], R5 ;  /* 0x03886005020075a7 */ /* 0x000e24000800017f */
[----:B0-----:R-:W-:Y:S05]  /*10460*/  @!P0 BRA `(.L_x_303) ;  /* 0x0000002000c88947 */ /* 0x001fea0003800000 */
.L_x_367:
[----:B------:R-:W-:Y:S05]  /*10470*/  BSYNC B2 ;  /* 0x0000000000027941 */ /* 0x000fea0003800000 */
.L_x_302:
[----:B------:R-:W1:Y:S02]  /*10480*/  S2R R3, SR_TID.X ;  /* 0x0000000000037919 */ /* 0x000e640000002100 */
[----:B-1----:R-:W-:-:S04]  /*10490*/  LOP3.LUT R3, R3, 0x7f, RZ, 0xc0, !PT ;  /* 0x0000007f03037812 */ /* 0x002fc800078ec0ff */
[----:B------:R-:W-:-:S13]  /*104a0*/  ISETP.NE.AND P0, PT, R3, RZ, PT ;  /* 0x000000ff0300720c */ /* 0x000fda0003f05270 */
[----:B------:R-:W-:-:S04]  /*104b0*/  @!P0 IMAD.MOV.U32 R3, RZ, RZ, 0xa000 ;  /* 0x0000a000ff038424 */ /* 0x000fc800078e00ff */
[----:B------:R1:W-:Y:S01]  /*104c0*/  @!P0 SYNCS.ARRIVE.TRANS64 RZ, [R2+URZ+0x38850], R3 ;  /* 0x0388500302ff89a7 */ /* 0x0003e2000800003f */
[----:B------:R-:W-:Y:S05]  /*104d0*/  @P1 BRA `(.L_x_304) ;  /* 0x0000000000041947 */ /* 0x000fea0003800000 */
[----:B------:R-:W-:Y:S01]  /*104e0*/  BPT.TRAP 0x1 ;  /* 0x000000040000795c */ /* 0x000fe20000300000 */
.L_x_304:
[----:B------:R-:W-:Y:S01]  /*104f0*/  LOP3.LUT P0, RZ, R18, 0x2, RZ, 0xc0, !PT ;  /* 0x0000000212ff7812 */ /* 0x000fe2000780c0ff */
[----:B------:R-:W-:-:S12]  /*10500*/  BSSY B2, `(.L_x_305) ;  /* 0x0000003000027945 */ /* 0x000fd80003800000 */
[----:B------:R-:W-:Y:S05]  /*10510*/  @P0 BRA `(.L_x_306) ;  /* 0x0000000000040947 */ /* 0x000fea0003800000 */
[----:B------:R-:W-:Y:S01]  /*10520*/  BPT.TRAP 0x1 ;  /* 0x000000040000795c */ /* 0x000fe20000300000 */
.L_x_306:
[----:B------:R-:W-:Y:S05]  /*10530*/  BSYNC B2 ;  /* 0x0000000000027941 */ /* 0x000fea0003800000 */
.L_x_305:
[----:B0-----:R-:W2:Y:S01]  /*10540*/  LDL.LU R5, [R1+0x4] ;  /* 0x0000040001057983 */ /* 0x001ea20000300800 */
[----:B-1----:R-:W0:Y:S01]  /*10550*/  S2R R3, SR_CgaCtaId ;  /* 0x0000000000037919 */ /* 0x002e220000008800 */
        /* <DEDUP_REMOVED lines=17> */
.L_x_307:
        /* <DEDUP_REMOVED lines=16> */
.L_x_308:
        /* <DEDUP_REMOVED lines=16> */
.L_x_309:
        /* <DEDUP_REMOVED lines=16> */
.L_x_310:
        /* <DEDUP_REMOVED lines=12> */
.L_x_291:
[----:B------:R-:W-:Y:S05]  /*10a30*/  BSYNC B1 ;  /* 0x0000000000017941 */ /* 0x000fea0003800000 */
.L_x_290:
[C---:B------:R-:W-:Y:S01]  /*10a40*/  ISETP.GT.AND P0, PT, R0.reuse, 0x1, PT ;  /* 0x000000010000780c */ /* 0x040fe20003f04270 */
[----:B------:R-:W-:-:S12]  /*10a50*/  VIADD R0, R0, 0xfffffffe ;  /* 0xfffffffe00007836 */ /* 0x000fd80000000000 */
[----:B------:R-:W-:Y:S05]  /*10a60*/  @P0 BRA `(.L_x_311) ;  /* 0xffffffe000b00947 */ /* 0x000fea000383ffff */
.L_x_268:
[----:B------:R-:W-:Y:S05]  /*10a70*/  BSYNC B0 ;  /* 0x0000000000007941 */ /* 0x000fea0003800000 */
.L_x_245:
[----:B------:R-:W-:Y:S01]  /*10a80*/  LOP3.LUT P0, RZ, R18, 0x8, RZ, 0xc0, !PT ;  /* 0x0000000812ff7812 */ /* 0x000fe2000780c0ff */
[----:B------:R-:W-:-:S12]  /*10a90*/  BSSY B0, `(.L_x_312) ;  /* 0x0000065000007945 */ /* 0x000fd80003800000 */
[----:B------:R-:W-:Y:S05]  /*10aa0*/  @!P0 BRA `(.L_x_313) ;  /* 0x00000004008c8947 */ /* 0x000fea0003800000 */
[----:B---3--:R-:W3:Y:S01]  /*10ab0*/  LDL R2, [R1] ;  /* 0x0000000001027983 */ /* 0x008ee20000100800 */
[----:B------:R-:W-:Y:S01]  /*10ac0*/  LEA R0, R19, UR36, 0x3 ;  /* 0x0000002413007c11 */ /* 0x000fe2000f8e18ff */
[----:B------:R-:W-:Y:S01]  /*10ad0*/  BSSY B1, `(.L_x_314) ;  /* 0x0000004000017945 */ /* 0x000fe20003800000 */
[----:B---3--:R-:W-:-:S04]  /*10ae0*/  SHF.L.U32 R2, R2, 0x1f, RZ ;  /* 0x0000001f02027819 */ /* 0x008fc800000006ff */
[----:B------:R-:W3:Y:S02]  /*10af0*/  SYNCS.PHASECHK.TRANS64.TRYWAIT P0, [R0+URZ+0x38860], R2 ;  /* 0x03886002000075a7 */ /* 0x000ee4000800017f */
[----:B---3--:R-:W-:Y:S05]  /*10b00*/  @!P0 BRA `(.L_x_315) ;  /* 0x0000001c00348947 */ /* 0x008fea0003800000 */
.L_x_368:
[----:B------:R-:W-:Y:S05]  /*10b10*/  BSYNC B1 ;  /* 0x0000000000017941 */ /* 0x000fea0003800000 */
.L_x_314:
[----:B0-2---:R-:W0:Y:S01]  /*10b20*/  S2R R3, SR_TID.X ;  /* 0x0000000000037919 */ /* 0x005e220000002100 */
        /* <DEDUP_REMOVED lines=9> */
.L_x_316:
[----:B------:R-:W-:Y:S01]  /*10bc0*/  LOP3.LUT P0, RZ, R18, 0x2, RZ, 0xc0, !PT ;  /* 0x0000000212ff7812 */ /* 0x000fe2000780c0ff */
[----:B------:R-:W-:-:S12]  /*10bd0*/  BSSY B1, `(.L_x_317) ;  /* 0x0000003000017945 */ /* 0x000fd80003800000 */
[----:B------:R-:W-:Y:S05]  /*10be0*/  @P0 BRA `(.L_x_318) ;  /* 0x0000000000040947 */ /* 0x000fea0003800000 */
[----:B------:R-:W-:Y:S01]  /*10bf0*/  BPT.TRAP 0x1 ;  /* 0x000000040000795c */ /* 0x000fe20000300000 */
.L_x_318:
[----:B------:R-:W-:Y:S05]  /*10c00*/  BSYNC B1 ;  /* 0x0000000000017941 */ /* 0x000fea0003800000 */
.L_x_317:
[----:B------:R-:W2:Y:S01]  /*10c10*/  LDL R3, [R1+0x4] ;  /* 0x0000040001037983 */ /* 0x000ea20000100800 */
[----:B------:R-:W0:Y:S01]  /*10c20*/  S2R R2, SR_CgaCtaId ;  /* 0x0000000000027919 */ /* 0x000e220000008800 */
[----:B------:R-:W3:Y:S01]  /*10c30*/  S2R R4, SR_CgaCtaId ;  /* 0x0000000000047919 */ /* 0x000ee20000008800 */
[----:B------:R-:W-:Y:S01]  /*10c40*/  UIADD3 UR4, UP0, UR38, 0x470, URZ ;  /* 0x0000047026047890 */ /* 0x000fe2000ff1e03f */
[----:B------:R-:W-:Y:S01]  /*10c50*/  PLOP3.LUT P0, PT, PT, PT, PT, 0x80, 0x0 ;  /* 0x000000000000781c */ /* 0x000fe20003f0f070 */
[----:B------:R-:W-:Y:S01]  /*10c60*/  VIADD R0, R0, 0x38850 ;  /* 0x0003885000007836 */ /* 0x000fe20000000000 */
[----:B------:R-:W-:Y:S01]  /*10c70*/  UMOV UR6, 0x30000 ;  /* 0x0003000000067882 */ /* 0x000fe20000000000 */
[----:B------:R-:W-:Y:S01]  /*10c80*/  UIADD3.X UR5, URZ, UR39, URZ, UP0, !UPT ;  /* 0x000000273f057290 */ /* 0x000fe200087fe43f */
[----:B0-----:R-:W-:Y:S02]  /*10c90*/  LOP3.LUT R2, R2, 0x1, RZ, 0xc0, !PT ;  /* 0x0000000102027812 */ /* 0x001fe400078ec0ff */
[----:B---3--:R-:W-:-:S03]  /*10ca0*/  LOP3.LUT R4, R4, 0x1, RZ, 0xc0, !PT ;  /* 0x0000000104047812 */ /* 0x008fc600078ec0ff */
[----:B------:R-:W-:-:S04]  /*10cb0*/  IMAD R2, R2, 0xa00, RZ ;  /* 0x00000a0002027824 */ /* 0x000fc800078e02ff */
[----:B------:R-:W-:Y:S02]  /*10cc0*/  IMAD R2, R19, 0x5000, R2 ;  /* 0x0000500013027824 */ /* 0x000fe400078e0202 */
[----:B------:R-:W-:-:S03]  /*10cd0*/  IMAD R4, R4, 0x28, RZ ;  /* 0x0000002804047824 */ /* 0x000fc600078e02ff */
[----:B------:R-:W-:Y:S01]  /*10ce0*/  LEA R2, R2, UR36, 0x1 ;  /* 0x0000002402027c11 */ /* 0x000fe2000f8e08ff */
[----:B------:R-:W-:Y:S01]  /*10cf0*/  UMOV UR14, 0x0 ;  /* 0x00000000000e7882 */ /* 0x000fe20000000000 */
[----:B------:R-:W-:Y:S01]  /*10d00*/  UMOV UR15, 0x14f00000 ;  /* 0x14f00000000f7882 */ /* 0x000fe20000000000 */
[----:B------:R-:W-:Y:S01]  /*10d10*/  UMOV UR10, URZ ;  /* 0x0000003f000a7c82 */ /* 0x000fe20008000000 */
[----:B--2---:R-:W-:Y:S02]  /*10d20*/  IMAD R3, R3, 0x50, R4 ;  /* 0x0000005003037824 */ /* 0x004fe400078e0204 */
[----:B------:R-:W-:-:S07]  /*10d30*/  VIADD R4, R2, 0x400 ;  /* 0x0000040002047836 */ /* 0x000fce0000000000 */
.L_x_319:
        /* <DEDUP_REMOVED lines=10> */
[----:B------:R-:W-:Y:S01]  /*10de0*/  PLOP3.LUT P0, PT, PT, PT, PT, 0x80, 0x0 ;  /* 0x000000000000781c */ /* 0x000fe20003f0f070 */
[----:B------:R-:W-:Y:S01]  /*10df0*/  VIADD R4, R2, 0x2c00 ;  /* 0x00002c0002047836 */ /* 0x000fe20000000000 */
[----:B------:R-:W-:Y:S01]  /*10e00*/  UMOV UR6, 0x30000 ;  /* 0x0003000000067882 */ /* 0x000fe20000000000 */
[----:B------:R-:W-:Y:S01]  /*10e10*/  UMOV UR14, 0x0 ;  /* 0x00000000000e7882 */ /* 0x000fe20000000000 */
[----:B------:R-:W-:Y:S01]  /*10e20*/  UMOV UR15, 0x14f00000 ;  /* 0x14f00000000f7882 */ /* 0x000fe20000000000 */
[----:B------:R-:W-:-:S08]  /*10e30*/  UMOV UR10, 0x40 ;  /* 0x00000040000a7882 */ /* 0x000fd00000000000 */
.L_x_320:
        /* <DEDUP_REMOVED lines=16> */
.L_x_321:
        /* <DEDUP_REMOVED lines=16> */
.L_x_322:
        /* <DEDUP_REMOVED lines=9> */
[----:B----4-:R-:W-:Y:S05]  /*110d0*/  @P0 BRA.U.ANY `(.L_x_322) ;  /* 0xfffffffd00d80947 */ /* 0x010fea000393ffff */
.L_x_313:
[----:B------:R-:W-:Y:S05]  /*110e0*/  BSYNC B0 ;  /* 0x0000000000007941 */ /* 0x000fea0003800000 */
.L_x_312:
[----:B0-----:R-:W4:Y:S01]  /*110f0*/  LDL.LU R6, [R1+0x24] ;  /* 0x0000240001067983 */ /* 0x001f220000300800 */
[----:B------:R-:W-:Y:S01]  /*11100*/  VIADD R19, R19, 0x1 ;  /* 0x0000000113137836 */ /* 0x000fe20000000000 */
[----:B------:R-:W-:Y:S02]  /*11110*/  ULDC UR4, c[0x0][0xc34] ;  /* 0x00030d0000047ab9 */ /* 0x000fe40000000800 */
[----:B-1----:R-:W5:Y:S04]  /*11120*/  LDL.LU R5, [R1] ;  /* 0x0000000001057983 */ /* 0x002f680000300800 */
[----:B------:R-:W2:Y:S01]  /*11130*/  LDL.LU R4, [R1+0x2c] ;  /* 0x00002c0001047983 */ /* 0x000ea20000300800 */
[----:B------:R-:W-:-:S04]  /*11140*/  ISETP.NE.AND P0, PT, R19, 0x2, PT ;  /* 0x000000021300780c */ /* 0x000fc80003f05270 */
[----:B---3--:R-:W-:Y:S02]  /*11150*/  SEL R0, RZ, 0x1, P0 ;  /* 0x00000001ff007807 */ /* 0x008fe40000000000 */
[----:B------:R-:W-:Y:S01]  /*11160*/  SEL R19, R19, RZ, P0 ;  /* 0x000000ff13137207 */ /* 0x000fe20000000000 */
[----:B----4-:R-:W-:Y:S01]  /*11170*/  VIADD R6, R6, UR40 ;  /* 0x0000002806067c36 */ /* 0x010fe20008000000 */
[----:B-----5:R-:W-:-:S04]  /*11180*/  LOP3.LUT R5, R5, R0, RZ, 0x3c, !PT ;  /* 0x0000000005057212 */ /* 0x020fc800078e3cff */
[----:B------:R0:W-:Y:S01]  /*11190*/  STL [R1+0x24], R6 ;  /* 0x0000240601007387 */ /* 0x0001e20000100800 */
[----:B------:R-:W-:Y:S01]  /*111a0*/  ISETP.GE.AND P1, PT, R6, UR4, PT ;  /* 0x0000000406007c0c */ /* 0x000fe2000bf26270 */
[----:B--2---:R-:W-:-:S05]  /*111b0*/  VIADD R4, R4, 0x1 ;  /* 0x0000000104047836 */ /* 0x004fca0000000000 */
[----:B------:R0:W-:Y:S04]  /*111c0*/  STL [R1+0x2c], R4 ;  /* 0x00002c0401007387 */ /* 0x0001e80000100800 */
[----:B------:R0:W-:Y:S03]  /*111d0*/  STL [R1], R5 ;  /* 0x0000000501007387 */ /* 0x0001e60000100800 */
[----:B------:R-:W-:Y:S05]  /*111e0*/  @!P1 BRA `(.L_x_323) ;  /* 0xffffffb000349947 */ /* 0x000fea000383ffff */
[----:B------:R-:W-:-:S07]  /*111f0*/  LOP3.LUT R2, R4, 0x1, RZ, 0xc, !PT ;  /* 0x0000000104027812 */ /* 0x000fce00078e0cff */
.L_x_228:
[----:B0-----:R-:W0:Y:S01]  /*11200*/  S2R R3, SR_CgaCtaId ;  /* 0x0000000000037919 */ /* 0x001e220000008800 */
[----:B------:R-:W-:Y:S01]  /*11210*/  MOV R0, 0x400 ;  /* 0x0000040000007802 */ /* 0x000fe20000000f00 */
[----:B------:R-:W-:Y:S03]  /*11220*/  BSSY B0, `(.L_x_324) ;  /* 0x0000005000007945 */ /* 0x000fe60003800000 */
[----:B0-----:R-:W-:Y:S02]  /*11230*/  LEA R0, R3, R0, 0x18 ;  /* 0x0000000003007211 */ /* 0x001fe400078ec0ff */
[----:B------:R-:W-:-:S04]  /*11240*/  SHF.L.U32 R3, R2, 0x1f, RZ ;  /* 0x0000001f02037819 */ /* 0x000fc800000006ff */
[----:B------:R-:W0:Y:S02]  /*11250*/  SYNCS.PHASECHK.TRANS64.TRYWAIT P0, [R0+URZ+0x38820], R3 ;  /* 0x03882003000075a7 */ /* 0x000e24000800017f */
[----:B0-----:R-:W-:Y:S05]  /*11260*/  @!P0 BRA `(.L_x_325) ;  /* 0x0000001400708947 */ /* 0x001fea0003800000 */
.L_x_369:
[----:B------:R-:W-:Y:S05]  /*11270*/  BSYNC B0 ;  /* 0x0000000000007941 */ /* 0x000fea0003800000 */
.L_x_324:
[----:B------:R-:W-:-:S03]  /*11280*/  UMOV UR4, 0xffffffff ;  /* 0xffffffff00047882 */ /* 0x000fc60000000000 */
[----:B------:R-:W-:Y:S05]  /*11290*/  BRA.DIV UR4, `(.L_x_326) ;  /* 0x0000001604787947 */ /* 0x000fea000b800000 */
[----:B------:R-:W1:Y:S02]  /*112a0*/  S2R R2, SR_TID.X ;  /* 0x0000000000027919 */ /* 0x000e640000002100 */
[----:B-1----:R-:W-:-:S04]  /*112b0*/  SHF.R.U32.HI R2, RZ, 0x5, R2 ;  /* 0x00000005ff027819 */ /* 0x002fc80000011602 */
[----:B------:R-:W-:-:S05]  /*112c0*/  LOP3.LUT R2, R2, 0x3, RZ, 0xc0, !PT ;  /* 0x0000000302027812 */ /* 0x000fca00078ec0ff */
[----:B------:R1:W2:Y:S02]  /*112d0*/  SHFL.IDX PT, R14, R2, RZ, 0x1f ;  /* 0x00001fff020e7589 */ /* 0x0002a400000e0000 */
.L_x_372:
[----:B--2---:R-:W-:Y:S01]  /*112e0*/  ISETP.NE.AND P0, PT, R14, RZ, PT ;  /* 0x000000ff0e00720c */ /* 0x004fe20003f05270 */
[----:B------:R-:W-:-:S12]  /*112f0*/  BSSY B0, `(.L_x_327) ;  /* 0x0000027000007945 */ /* 0x000fd80003800000 */
[----:B------:R-:W-:Y:S05]  /*11300*/  @P0 BRA `(.L_x_328) ;  /* 0x0000000000940947 */ /* 0x000fea0003800000 */
[----:B------:R-:W-:-:S03]  /*11310*/  UMOV UR4, 0xffffffff ;  /* 0xffffffff00047882 */ /* 0x000fc60000000000 */
[----:B------:R-:W-:Y:S05]  /*11320*/  BRA.DIV UR4, `(.L_x_329) ;  /* 0x0000001604887947 */ /* 0x000fea000b800000 */
[----:B------:R-:W-:-:S13]  /*11330*/  ELECT P6, URZ, PT ;  /* 0x00000000003f782f */ /* 0x000fda00038c0000 */
.L_x_375:
        /* <DEDUP_REMOVED lines=8> */
.L_x_330:
[----:B------:R-:W2:Y:S01]  /*113c0*/  LDL.LU R7, [R1] ;  /* 0x0000000001077983 */ /* 0x000ea20000300800 */
[----:B------:R-:W-:Y:S02]  /*113d0*/  VIADD R2, R0, 0x38840 ;  /* 0x0003884000027836 */ /* 0x000fe40000000000 */
[C---:B0-----:R-:W-:Y:S02]  /*113e0*/  VIADD R3, R19.reuse, 0x1 ;  /* 0x0000000113037836 */ /* 0x041fe40000000000 */
[----:B------:R-:W-:-:S03]  /*113f0*/  IMAD R6, R19, 0x8, R2 ;  /* 0x0000000813067824 */ /* 0x000fc600078e0202 */
[----:B------:R-:W-:-:S04]  /*11400*/  ISETP.NE.AND P1, PT, R3, 0x2, PT ;  /* 0x000000020300780c */ /* 0x000fc80003f25270 */
[----:B------:R-:W-:Y:S02]  /*11410*/  SEL R4, RZ, 0x1, P1 ;  /* 0x00000001ff047807 */ /* 0x000fe40000800000 */
[----:B------:R-:W-:Y:S02]  /*11420*/  SEL R3, R3, RZ, P1 ;  /* 0x000000ff03037207 */ /* 0x000fe40000800000 */
[C---:B--2---:R-:W-:Y:S02]  /*11430*/  SHF.L.U32 R5, R7.reuse, 0x1f, RZ ;  /* 0x0000001f07057819 */ /* 0x044fe400000006ff */
[----:B------:R-:W-:Y:S01]  /*11440*/  LOP3.LUT R4, R7, R4, RZ, 0x3c, !PT ;  /* 0x0000000407047212 */ /* 0x000fe200078e3cff */
[----:B------:R-:W-:Y:S01]  /*11450*/  IMAD R7, R3, 0x8, R2 ;  /* 0x0000000803077824 */ /* 0x000fe200078e0202 */
[----:B------:R-:W0:Y:S02]  /*11460*/  SYNCS.PHASECHK.TRANS64.TRYWAIT P0, [R6+URZ], R5 ;  /* 0x00000005060075a7 */ /* 0x000e24000800017f */
[----:B------:R-:W-:Y:S01]  /*11470*/  SHF.L.U32 R2, R4, 0x1f, RZ ;  /* 0x0000001f04027819 */ /* 0x000fe200000006ff */
[----:B0-----:R-:W-:Y:S06]  /*11480*/  @!P0 BRA `(.L_x_331) ;  /* 0x0000001400508947 */ /* 0x001fec0003800000 */
.L_x_376:
[----:B------:R-:W1:Y:S02]  /*11490*/  SYNCS.PHASECHK.TRANS64.TRYWAIT P0, [R7+URZ], R2 ;  /* 0x00000002070075a7 */ /* 0x000e64000800017f */
[----:B-1----:R-:W-:Y:S05]  /*114a0*/  @!P0 BRA `(.L_x_332) ;  /* 0x00000014005c8947 */ /* 0x002fea0003800000 */
.L_x_377:
[----:B------:R-:W-:Y:S05]  /*114b0*/  @!P2 BRA `(.L_x_333) ;  /* 0x000000000004a947 */ /* 0x000fea0003800000 */
[----:B------:R-:W-:Y:S01]  /*114c0*/  BPT.TRAP 0x1 ;  /* 0x000000040000795c */ /* 0x000fe20000300000 */
.L_x_333:
[----:B------:R-:W-:-:S04]  /*114d0*/  VIADD R0, R0, 0x38860 ;  /* 0x0003886000007836 */ /* 0x000fc80000000000 */
[----:B------:R-:W-:-:S04]  /*114e0*/  IMAD R4, R19, 0x8, R0 ;  /* 0x0000000813047824 */ /* 0x000fc800078e0200 */
[----:B------:R-:W2:Y:S02]  /*114f0*/  SYNCS.PHASECHK.TRANS64.TRYWAIT P0, [R4+URZ], R5 ;  /* 0x00000005040075a7 */ /* 0x000ea4000800017f */
[----:B--2---:R-:W-:Y:S05]  /*11500*/  @!P0 BRA `(.L_x_334) ;  /* 0x0000001400588947 */ /* 0x004fea0003800000 */
.L_x_378:
[----:B------:R-:W-:-:S07]  /*11510*/  IMAD R3, R3, 0x8, R0 ;  /* 0x0000000803037824 */ /* 0x000fce00078e0200 */
.L_x_335:
[----:B---3--:R3:W4:Y:S02]  /*11520*/  SYNCS.PHASECHK.TRANS64.TRYWAIT P0, [R3+URZ], R2 ;  /* 0x00000002030075a7 */ /* 0x008724000800017f */
[----:B----4-:R-:W-:Y:S05]  /*11530*/  @!P0 NANOSLEEP.SYNCS 0x989680 ;  /* 0x009896800000895d */ /* 0x010fea0003900000 */
[----:B------:R-:W4:Y:S02]  /*11540*/  @!P0 SYNCS.PHASECHK.TRANS64 P0, [R3+URZ], R2 ;  /* 0x00000002030085a7 */ /* 0x000f24000800007f */
[----:B----4-:R-:W-:Y:S05]  /*11550*/  @!P0 BRA `(.L_x_335) ;  /* 0xfffffffc00f08947 */ /* 0x010fea000383ffff */
.L_x_328:
[----:B------:R-:W-:Y:S05]  /*11560*/  BSYNC B0 ;  /* 0x0000000000007941 */ /* 0x000fea0003800000 */
.L_x_327:
[----:B------:R-:W-:Y:S05]  /*11570*/  EXIT ;  /* 0x000000000000794d */ /* 0x000fea0003800000 */
.L_x_196:
[----:B0-----:R-:W-:-:S04]  /*11580*/  IMAD.U32 R3, RZ, RZ, UR36 ;  /* 0x00000024ff037e24 */ /* 0x001fc8000f8e00ff */
[----:B------:R0:W1:Y:S03]  /*11590*/  SYNCS.PHASECHK.TRANS64.TRYWAIT P1, [R3+URZ+0x38800], R0 ;  /* 0x03880000030075a7 */ /* 0x000066000802017f */
[----:B-1----:R-:W-:Y:S05]  /*115a0*/  @!P1 NANOSLEEP.SYNCS 0x989680 ;  /* 0x009896800000995d */ /* 0x002fea0003900000 */
[----:B------:R-:W1:Y:S02]  /*115b0*/  @!P1 SYNCS.PHASECHK.TRANS64 P1, [R3+URZ+0x38800], R0 ;  /* 0x03880000030095a7 */ /* 0x000e64000802007f */
[----:B-1----:R-:W-:Y:S05]  /*115c0*/  @!P1 BRA `(.L_x_196) ;  /* 0xfffffffc00ec9947 */ /* 0x002fea000383ffff */
[----:B------:R-:W-:Y:S05]  /*115d0*/  BRA `(.L_x_336) ;  /* 0xffffff0000647947 */ /* 0x000fea000383ffff */
.L_x_200:
[----:B-1----:R1:W2:Y:S02]  /*115e0*/  SYNCS.PHASECHK.TRANS64.TRYWAIT P1, [R0+URZ+0x38830], R3 ;  /* 0x03883003000075a7 */ /* 0x0022a4000802017f */
[----:B--2---:R-:W-:Y:S05]  /*115f0*/  @!P1 NANOSLEEP.SYNCS 0x989680 ;  /* 0x009896800000995d */ /* 0x004fea0003900000 */
[----:B------:R-:W2:Y:S02]  /*11600*/  @!P1 SYNCS.PHASECHK.TRANS64 P1, [R0+URZ+0x38830], R3 ;  /* 0x03883003000095a7 */ /* 0x000ea4000802007f */
[----:B--2---:R-:W-:Y:S05]  /*11610*/  @!P1 BRA `(.L_x_200) ;  /* 0xfffffffc00f09947 */ /* 0x004fea000383ffff */
[----:B------:R-:W-:Y:S05]  /*11620*/  BRA `(.L_x_199) ;  /* 0xffffff0000847947 */ /* 0x000fea000383ffff */
.L_x_206:
[----:B------:R-:W-:-:S13]  /*11630*/  R2UR UR4, R233 ;  /* 0x00000000e90472ca */ /* 0x000fda00000e0000 */
[----:B-1----:R-:W-:-:S04]  /*11640*/  IMAD.U32 R152, RZ, RZ, UR4 ;  /* 0x00000004ff987e24 */ /* 0x002fc8000f8e00ff */
[----:B------:R1:W2:Y:S03]  /*11650*/  SYNCS.PHASECHK.TRANS64.TRYWAIT P1, [R152+URZ+0x38830], R3 ;  /* 0x03883003980075a7 */ /* 0x0002a6000802017f */
[----:B--2---:R-:W-:Y:S05]  /*11660*/  @!P1 NANOSLEEP.SYNCS 0x989680 ;  /* 0x009896800000995d */ /* 0x004fea0003900000 */
[----:B------:R-:W2:Y:S02]  /*11670*/  @!P1 SYNCS.PHASECHK.TRANS64 P1, [R152+URZ+0x38830], R3 ;  /* 0x03883003980095a7 */ /* 0x000ea4000802007f */
[----:B--2---:R-:W-:Y:S05]  /*11680*/  @!P1 BRA `(.L_x_206) ;  /* 0xfffffffc00e89947 */ /* 0x004fea000383ffff */
[----:B------:R-:W-:Y:S05]  /*11690*/  BRA `(.L_x_205) ;  /* 0xffffff3800f47947 */ /* 0x000fea000383ffff */
.L_x_210:
[----:B0-----:R-:W-:-:S04]  /*116a0*/  IMAD.U32 R3, RZ, RZ, UR4 ;  /* 0x00000004ff037e24 */ /* 0x001fc8000f8e00ff */
[----:B------:R0:W2:Y:S03]  /*116b0*/  SYNCS.PHASECHK.TRANS64.TRYWAIT P1, [R3+URZ+0x38850], R0 ;  /* 0x03885000030075a7 */ /* 0x0000a6000802017f */
[----:B--2---:R-:W-:Y:S05]  /*116c0*/  @!P1 NANOSLEEP.SYNCS 0x989680 ;  /* 0x009896800000995d */ /* 0x004fea0003900000 */
[----:B------:R-:W2:Y:S02]  /*116d0*/  @!P1 SYNCS.PHASECHK.TRANS64 P1, [R3+URZ+0x38850], R0 ;  /* 0x03885000030095a7 */ /* 0x000ea4000802007f */
[----:B--2---:R-:W-:Y:S05]  /*116e0*/  @!P1 BRA `(.L_x_210) ;  /* 0xfffffffc00ec9947 */ /* 0x004fea000383ffff */
[----:B------:R-:W-:Y:S05]  /*116f0*/  BRA `(.L_x_209) ;  /* 0xffffff6400147947 */ /* 0x000fea000383ffff */
.L_x_217:
[----:B-1----:R-:W-:-:S04]  /*11700*/  IMAD.U32 R7, RZ, RZ, UR9 ;  /* 0x00000009ff077e24 */ /* 0x002fc8000f8e00ff */
[----:B------:R1:W2:Y:S03]  /*11710*/  SYNCS.PHASECHK.TRANS64.TRYWAIT P1, [R7+URZ+0x38850], R0 ;  /* 0x03885000070075a7 */ /* 0x0002a6000802017f */
[----:B--2---:R-:W-:Y:S05]  /*11720*/  @!P1 NANOSLEEP.SYNCS 0x989680 ;  /* 0x009896800000995d */ /* 0x004fea0003900000 */
[----:B------:R-:W2:Y:S02]  /*11730*/  @!P1 SYNCS.PHASECHK.TRANS64 P1, [R7+URZ+0x38850], R0 ;  /* 0x03885000070095a7 */ /* 0x000ea4000802007f */
[----:B--2---:R-:W-:Y:S05]  /*11740*/  @!P1 BRA `(.L_x_217) ;  /* 0xfffffffc00ec9947 */ /* 0x004fea000383ffff */
[----:B------:R-:W-:Y:S05]  /*11750*/  BRA `(.L_x_216) ;  /* 0xffffff7c00407947 */ /* 0x000fea000383ffff */
.L_x_232:
[----:B------:R-:W0:Y:S01]  /*11760*/  S2R R5, SR_TID.X ;  /* 0x0000000000057919 */ /* 0x000e220000002100 */
[----:B------:R-:W-:Y:S01]  /*11770*/  BSSY B0, `(.L_x_337) ;  /* 0x000000a000007945 */ /* 0x000fe20003800000 */
[----:B------:R-:W-:Y:S02]  /*11780*/  IMAD.MOV.U32 R12, RZ, RZ, RZ ;  /* 0x000000ffff0c7224 */ /* 0x000fe400078e00ff */
[----:B------:R-:W-:Y:S02]  /*11790*/  IMAD.MOV.U32 R11, RZ, RZ, 0x1f ;  /* 0x0000001fff0b7424 */ /* 0x000fe400078e00ff */
[----:B------:R-:W-:Y:S01]  /*117a0*/  IMAD.MOV.U32 R15, RZ, RZ, -0x1 ;  /* 0xffffffffff0f7424 */ /* 0x000fe200078e00ff */
[----:B0-----:R-:W-:-:S04]  /*117b0*/  SHF.R.U32.HI R5, RZ, 0x5, R5 ;  /* 0x00000005ff057819 */ /* 0x001fc80000011605 */
[----:B------:R-:W-:-:S05]  /*117c0*/  LOP3.LUT R5, R5, 0x3, RZ, 0xc0, !PT ;  /* 0x0000000305057812 */ /* 0x000fca00078ec0ff */
[----:B------:R-:W-:-:S07]  /*117d0*/  IMAD.MOV.U32 R13, RZ, RZ, R5 ;  /* 0x000000ffff0d7224 */ /* 0x000fce00078e0005 */
[----:B-1----:R-:W-:Y:S05]  /*117e0*/  WARPSYNC.COLLECTIVE R15, `(.L_x_338) ;  /* 0x000000000f087348 */ /* 0x002fea0003c00000 */
[----:B------:R0:W2:Y:S02]  /*117f0*/  SHFL.IDX P6, R14, R13, R12, R11 ;  /* 0x0000000c0d0e7389 */ /* 0x0000a400000c000b */
[----:B012---:R-:W-:Y:S01]  /*11800*/  ENDCOLLECTIVE ;  /* 0x000000000000791b */ /* 0x007fe20003800000 */
.L_x_338:
[----:B------:R-:W-:Y:S05]  /*11810*/  BSYNC B0 ;  /* 0x0000000000007941 */ /* 0x000fea0003800000 */
.L_x_337:
[----:B------:R-:W-:Y:S05]  /*11820*/  BRA `(.L_x_339) ;  /* 0xffffffb0006c7947 */ /* 0x000fea000383ffff */
.L_x_234:
[----:B------:R-:W-:Y:S01]  /*11830*/  BSSY B0, `(.L_x_340) ;  /* 0x0000006000007945 */ /* 0x000fe20003800000 */
[----:B------:R-:W-:-:S07]  /*11840*/  IMAD.MOV.U32 R15, RZ, RZ, -0x1 ;  /* 0xffffffffff0f7424 */ /* 0x000fce00078e00ff */
[----:B01----:R-:W-:Y:S05]  /*11850*/  WARPSYNC.COLLECTIVE R15, `(.L_x_341) ;  /* 0x000000000f0c7348 */ /* 0x003fea0003c00000 */
[----:B------:R-:W-:Y:S02]  /*11860*/  ELECT P6, UR62, PT ;  /* 0x00000000003e782f */ /* 0x000fe400038c0000 */
[----:B------:R-:W-:Y:S01]  /*11870*/  MOV R14, UR62 ;  /* 0x0000003e000e7c02 */ /* 0x000fe20008000f00 */
[----:B01----:R-:W-:Y:S10]  /*11880*/  ENDCOLLECTIVE ;  /* 0x000000000000791b */ /* 0x003ff40003800000 */
.L_x_341:
[----:B------:R-:W-:Y:S05]  /*11890*/  BSYNC B0 ;  /* 0x0000000000007941 */ /* 0x000fea0003800000 */
.L_x_340:
[----:B------:R-:W-:Y:S05]  /*118a0*/  BRA `(.L_x_342) ;  /* 0xffffffb0006c7947 */ /* 0x000fea000383ffff */
.L_x_236:
[----:B---3--:R3:W4:Y:S02]  /*118b0*/  SYNCS.PHASECHK.TRANS64.TRYWAIT P0, [R2+URZ+0x38840], R3 ;  /* 0x03884003020075a7 */ /* 0x008724000800017f */
[----:B----4-:R-:W-:Y:S05]  /*118c0*/  @!P0 NANOSLEEP.SYNCS 0x989680 ;  /* 0x009896800000895d */ /* 0x010fea0003900000 */
[----:B------:R-:W4:Y:S02]  /*118d0*/  @!P0 SYNCS.PHASECHK.TRANS64 P0, [R2+URZ+0x38840], R3 ;  /* 0x03884003020085a7 */ /* 0x000f24000800007f */
[----:B----4-:R-:W-:Y:S05]  /*118e0*/  @!P0 BRA `(.L_x_236) ;  /* 0xfffffffc00f08947 */ /* 0x010fea000383ffff */
[----:B------:R-:W-:Y:S05]  /*118f0*/  BRA `(.L_x_343) ;  /* 0xffffffb000c47947 */ /* 0x000fea000383ffff */
.L_x_240:
[----:B------:R0:W5:Y:S01]  /*11900*/  LDL R10, [R1+0x10] ;  /* 0x00001000010a7983 */ /* 0x0001620000100800 */
[----:B------:R-:W-:Y:S02]  /*11910*/  IMAD.MOV.U32 R13, RZ, RZ, R3 ;  /* 0x000000ffff0d7224 */ /* 0x000fe400078e0003 */
[----:B------:R-:W-:Y:S01]  /*11920*/  IMAD.MOV.U32 R12, RZ, RZ, RZ ;  /* 0x000000ffff0c7224 */ /* 0x000fe200078e00ff */
[----:B------:R-:W1:Y:S01]  /*11930*/  S2R R7, SR_TID.X ;  /* 0x0000000000077919 */ /* 0x000e620000002100 */
[----:B------:R-:W-:Y:S02]  /*11940*/  IMAD.MOV.U32 R11, RZ, RZ, 0x181f ;  /* 0x0000181fff0b7424 */ /* 0x000fe400078e00ff */
[----:B------:R-:W-:-:S07]  /*11950*/  IMAD.MOV.U32 R15, RZ, RZ, -0x1 ;  /* 0xffffffffff0f7424 */ /* 0x000fce00078e00ff */
[----:B01---5:R-:W-:Y:S05]  /*11960*/  WARPSYNC.COLLECTIVE R15, `(.L_x_344) ;  /* 0x000000000f087348 */ /* 0x023fea0003c00000 */
[----:B------:R2:W3:Y:S02]  /*11970*/  SHFL.IDX P6, R14, R13, R12, R11 ;  /* 0x0000000c0d0e7389 */ /* 0x0004e400000c000b */
[----:B0123-5:R-:W-:Y:S01]  /*11980*/  ENDCOLLECTIVE ;  /* 0x000000000000791b */ /* 0x02ffe20003800000 */
.L_x_344:
[----:B------:R-:W-:Y:S02]  /*11990*/  IMAD.MOV.U32 R13, RZ, RZ, R4 ;  /* 0x000000ffff0d7224 */ /* 0x000fe400078e0004 */
[----:B------:R-:W-:Y:S01]  /*119a0*/  IMAD.MOV.U32 R6, RZ, RZ, R14 ;  /* 0x000000ffff067224 */ /* 0x000fe200078e000e */
[----:B------:R-:W-:-:S07]  /*119b0*/  LOP3.LUT R7, R7, 0x7f, RZ, 0xc0, !PT ;  /* 0x0000007f07077812 */ /* 0x000fce00078ec0ff */
[----:B------:R-:W-:Y:S05]  /*119c0*/  WARPSYNC.COLLECTIVE R15, `(.L_x_345) ;  /* 0x000000000f087348 */ /* 0x000fea0003c00000 */
[----:B------:R0:W1:Y:S02]  /*119d0*/  SHFL.IDX P6, R14, R13, R12, R11 ;  /* 0x0000000c0d0e7389 */ /* 0x00006400000c000b */
[----:B01----:R-:W-:Y:S01]  /*119e0*/  ENDCOLLECTIVE ;  /* 0x000000000000791b */ /* 0x003fe20003800000 */
.L_x_345:
[----:B------:R-:W-:Y:S01]  /*119f0*/  ULDC UR4, c[0x0][0x288] ;  /* 0x0000a20000047ab9 */ /* 0x000fe20000000800 */
[----:B------:R-:W-:Y:S01]  /*11a00*/  ULDC.64 UR6, c[0x0][0x208] ;  /* 0x0000820000067ab9 */ /* 0x000fe20000000a00 */
[----:B------:R-:W-:Y:S01]  /*11a10*/  SHF.R.U32.HI R0, RZ, 0x3, R7 ;  /* 0x00000003ff007819 */ /* 0x000fe20000011607 */
[----:B------:R-:W-:-:S04]  /*11a20*/  IMAD R2, R8, UR4, RZ ;  /* 0x0000000408027c24 */ /* 0x000fc8000f8e02ff */
        /* <DEDUP_REMOVED lines=8> */
[----:B------:R-:W-:-:S04]  /*11ab0*/  @!P2 LOP3.LUT R7, R7, R6, RZ, 0x3c, !PT ;  /* 0x000000060707a212 */ /* 0x000fc800078e3cff */
[----:B------:R-:W-:-:S04]  /*11ac0*/  @!P2 LOP3.LUT R6, R7, R6, RZ, 0x3c, !PT ;  /* 0x000000060706a212 */ /* 0x000fc800078e3cff */
[----:B------:R-:W-:-:S05]  /*11ad0*/  @!P2 LOP3.LUT R7, R7, R6, RZ, 0x3c, !PT ;  /* 0x000000060707a212 */ /* 0x000fca00078e3cff */
[----:B------:R-:W-:Y:S01]  /*11ae0*/  @!PT LDS RZ, [RZ] ;  /* 0x00000000fffff984 */ /* 0x000fe20000000800 */
[----:B------:R-:W-:Y:S01]  /*11af0*/  @!PT LDS RZ, [RZ] ;  /* 0x00000000fffff984 */ /* 0x000fe20000000800 */
[----:B------:R-:W-:Y:S01]  /*11b00*/  @!PT LDS RZ, [RZ] ;  /* 0x00000000fffff984 */ /* 0x000fe20000000800 */
[----:B------:R0:W-:Y:S04]  /*11b10*/  @!P2 LDGSTS.E.BYPASS.LTC128B.128 [R10+0x14400], desc[UR6][R6.64], !P4 ;  /* 0x14400000060aafae */ /* 0x0001e8000e101d46 */
[----:B------:R0:W-:Y:S04]  /*11b20*/  @!P2 LDGSTS.E.BYPASS.LTC128B.128 [R10+0x18400], desc[UR6][R6.64+0x80], !P3 ;  /* 0x18400080060aafae */ /* 0x0001e8000d901d46 */
[----:B------:R0:W-:Y:S04]  /*11b30*/  @!P2 LDGSTS.E.BYPASS.LTC128B.128 [R10+0x1c400], desc[UR6][R6.64+0x100], !P0 ;  /* 0x1c400100060aafae */ /* 0x0001e8000c101d46 */
[----:B------:R0:W-:Y:S01]  /*11b40*/  @!P2 LDGSTS.E.BYPASS.LTC128B.128 [R10+0x20400], desc[UR6][R6.64+0x180], !P1 ;  /* 0x20400180060aafae */ /* 0x0001e2000c901d46 */
[----:B------:R-:W-:Y:S01]  /*11b50*/  ISETP.GE.AND P2, PT, R5, R2, PT ;  /* 0x000000020500720c */ /* 0x000fe20003f46270 */
[----:B------:R-:W-:-:S12]  /*11b60*/  VIADD R5, R0, 0x20 ;  /* 0x0000002000057836 */ /* 0x000fd80000000000 */
[----:B0-----:R-:W-:Y:S05]  /*11b70*/  WARPSYNC.COLLECTIVE R15, `(.L_x_346) ;  /* 0x000000000f087348 */ /* 0x001fea0003c00000 */
[----:B------:R1:W2:Y:S02]  /*11b80*/  SHFL.IDX P6, R14, R13, R12, R11 ;  /* 0x0000000c0d0e7389 */ /* 0x0002a400000c000b */
[----:B012---:R-:W-:Y:S01]  /*11b90*/  ENDCOLLECTIVE ;  /* 0x000000000000791b */ /* 0x007fe20003800000 */
.L_x_346:
[----:B------:R-:W-:Y:S02]  /*11ba0*/  IMAD.MOV.U32 R13, RZ, RZ, R4 ;  /* 0x000000ffff0d7224 */ /* 0x000fe400078e0004 */
[----:B------:R-:W-:-:S07]  /*11bb0*/  IMAD.MOV.U32 R6, RZ, RZ, R14 ;  /* 0x000000ffff067224 */ /* 0x000fce00078e000e */
[----:B------:R-:W-:Y:S05]  /*11bc0*/  WARPSYNC.COLLECTIVE R15, `(.L_x_347) ;  /* 0x000000000f087348 */ /* 0x000fea0003c00000 */
[----:B------:R0:W1:Y:S02]  /*11bd0*/  SHFL.IDX P6, R14, R13, R12, R11 ;  /* 0x0000000c0d0e7389 */ /* 0x00006400000c000b */
[----:B01----:R-:W-:Y:S01]  /*11be0*/  ENDCOLLECTIVE ;  /* 0x000000000000791b */ /* 0x003fe20003800000 */
.L_x_347:
[----:B------:R-:W-:Y:S01]  /*11bf0*/  ULDC.64 UR4, c[0x0][0x208] ;  /* 0x0000820000047ab9 */ /* 0x000fe20000000a00 */
[----:B------:R-:W-:Y:S02]  /*11c00*/  IMAD.MOV.U32 R13, RZ, RZ, R3 ;  /* 0x000000ffff0d7224 */ /* 0x000fe400078e0003 */
[----:B------:R-:W-:Y:S02]  /*11c10*/  IMAD.MOV.U32 R12, RZ, RZ, 0x2 ;  /* 0x00000002ff0c7424 */ /* 0x000fe400078e00ff */
[----:B------:R-:W-:-:S05]  /*11c20*/  IMAD.MOV.U32 R7, RZ, RZ, R14 ;  /* 0x000000ffff077224 */ /* 0x000fca00078e000e */
        /* <DEDUP_REMOVED lines=17> */
.L_x_348:
[----:B------:R-:W-:Y:S02]  /*11d40*/  IMAD.MOV.U32 R13, RZ, RZ, R4 ;  /* 0x000000ffff0d7224 */ /* 0x000fe400078e0004 */
[----:B------:R-:W-:-:S07]  /*11d50*/  IMAD.MOV.U32 R6, RZ, RZ, R14 ;  /* 0x000000ffff067224 */ /* 0x000fce00078e000e */
[----:B------:R-:W-:Y:S05]  /*11d60*/  WARPSYNC.COLLECTIVE R15, `(.L_x_349) ;  /* 0x000000000f087348 */ /* 0x000fea0003c00000 */
[----:B------:R0:W1:Y:S02]  /*11d70*/  SHFL.IDX P6, R14, R13, R12, R11 ;  /* 0x0000000c0d0e7389 */ /* 0x00006400000c000b */
[----:B01----:R-:W-:Y:S01]  /*11d80*/  ENDCOLLECTIVE ;  /* 0x000000000000791b */ /* 0x003fe20003800000 */
.L_x_349:
        /* <DEDUP_REMOVED lines=21> */
.L_x_350:
[----:B------:R-:W-:Y:S02]  /*11ee0*/  IMAD.MOV.U32 R13, RZ, RZ, R4 ;  /* 0x000000ffff0d7224 */ /* 0x000fe400078e0004 */
[----:B------:R-:W-:-:S07]  /*11ef0*/  IMAD.MOV.U32 R6, RZ, RZ, R14 ;  /* 0x000000ffff067224 */ /* 0x000fce00078e000e */
[----:B------:R-:W-:Y:S05]  /*11f00*/  WARPSYNC.COLLECTIVE R15, `(.L_x_351) ;  /* 0x000000000f087348 */ /* 0x000fea0003c00000 */
[----:B------:R0:W1:Y:S02]  /*11f10*/  SHFL.IDX P6, R14, R13, R12, R11 ;  /* 0x0000000c0d0e7389 */ /* 0x00006400000c000b */
[----:B01----:R-:W-:Y:S01]  /*11f20*/  ENDCOLLECTIVE ;  /* 0x000000000000791b */ /* 0x003fe20003800000 */
.L_x_351:
        /* <DEDUP_REMOVED lines=21> */
.L_x_352:
[----:B------:R-:W-:Y:S02]  /*12080*/  IMAD.MOV.U32 R13, RZ, RZ, R4 ;  /* 0x000000ffff0d7224 */ /* 0x000fe400078e0004 */
[----:B------:R-:W-:-:S07]  /*12090*/  IMAD.MOV.U32 R6, RZ, RZ, R14 ;  /* 0x000000ffff067224 */ /* 0x000fce00078e000e */
[----:B------:R-:W-:Y:S05]  /*120a0*/  WARPSYNC.COLLECTIVE R15, `(.L_x_353) ;  /* 0x000000000f087348 */ /* 0x000fea0003c00000 */
[----:B------:R0:W1:Y:S02]  /*120b0*/  SHFL.IDX P6, R14, R13, R12, R11 ;  /* 0x0000000c0d0e7389 */ /* 0x00006400000c000b */
[----:B01----:R-:W-:Y:S01]  /*120c0*/  ENDCOLLECTIVE ;  /* 0x000000000000791b */ /* 0x003fe20003800000 */
.L_x_353:
        /* <DEDUP_REMOVED lines=21> */
.L_x_354:
[----:B------:R-:W-:Y:S02]  /*12220*/  IMAD.MOV.U32 R13, RZ, RZ, R4 ;  /* 0x000000ffff0d7224 */ /* 0x000fe400078e0004 */
[----:B------:R-:W-:-:S07]  /*12230*/  IMAD.MOV.U32 R6, RZ, RZ, R14 ;  /* 0x000000ffff067224 */ /* 0x000fce00078e000e */
[----:B------:R-:W-:Y:S05]  /*12240*/  WARPSYNC.COLLECTIVE R15, `(.L_x_355) ;  /* 0x000000000f087348 */ /* 0x000fea0003c00000 */
[----:B------:R0:W1:Y:S02]  /*12250*/  SHFL.IDX P6, R14, R13, R12, R11 ;  /* 0x0000000c0d0e7389 */ /* 0x00006400000c000b */
[----:B01----:R-:W-:Y:S01]  /*12260*/  ENDCOLLECTIVE ;  /* 0x000000000000791b */ /* 0x003fe20003800000 */
.L_x_355:
        /* <DEDUP_REMOVED lines=20> */
.L_x_356:
[----:B------:R-:W-:Y:S02]  /*123b0*/  IMAD.MOV.U32 R13, RZ, RZ, R4 ;  /* 0x000000ffff0d7224 */ /* 0x000fe400078e0004 */
[----:B------:R-:W-:-:S07]  /*123c0*/  IMAD.MOV.U32 R6, RZ, RZ, R14 ;  /* 0x000000ffff067224 */ /* 0x000fce00078e000e */
[----:B------:R-:W-:Y:S05]  /*123d0*/  WARPSYNC.COLLECTIVE R15, `(.L_x_357) ;  /* 0x000000000f087348 */ /* 0x000fea0003c00000 */
[----:B------:R0:W1:Y:S02]  /*123e0*/  SHFL.IDX P6, R14, R13, R12, R11 ;  /* 0x0000000c0d0e7389 */ /* 0x00006400000c000b */
[----:B01----:R-:W-:Y:S01]  /*123f0*/  ENDCOLLECTIVE ;  /* 0x000000000000791b */ /* 0x003fe20003800000 */
.L_x_357:
        /* <DEDUP_REMOVED lines=19> */
.L_x_358:
[----:B------:R-:W-:Y:S02]  /*12530*/  IMAD.MOV.U32 R13, RZ, RZ, R4 ;  /* 0x000000ffff0d7224 */ /* 0x000fe400078e0004 */
[----:B------:R-:W-:-:S07]  /*12540*/  IMAD.MOV.U32 R5, RZ, RZ, R14 ;  /* 0x000000ffff057224 */ /* 0x000fce00078e000e */
[----:B------:R-:W-:Y:S05]  /*12550*/  WARPSYNC.COLLECTIVE R15, `(.L_x_359) ;  /* 0x000000000f087348 */ /* 0x000fea0003c00000 */
[----:B------:R0:W1:Y:S02]  /*12560*/  SHFL.IDX P6, R14, R13, R12, R11 ;  /* 0x0000000c0d0e7389 */ /* 0x00006400000c000b */
[----:B01----:R-:W-:Y:S01]  /*12570*/  ENDCOLLECTIVE ;  /* 0x000000000000791b */ /* 0x003fe20003800000 */
.L_x_359:
[----:B------:R-:W-:Y:S01]  /*12580*/  IMAD.MOV.U32 R3, RZ, RZ, R14 ;  /* 0x000000ffff037224 */ /* 0x000fe200078e000e */
[----:B------:R-:W-:Y:S06]  /*12590*/  BRA `(.L_x_360) ;  /* 0xffffffb400787947 */ /* 0x000fec000383ffff */
.L_x_244:
[----:B---3--:R-:W-:-:S04]  /*125a0*/  IMAD.U32 R2, RZ, RZ, UR36 ;  /* 0x00000024ff027e24 */ /* 0x008fc8000f8e00ff */
[----:B------:R3:W4:Y:S03]  /*125b0*/  SYNCS.PHASECHK.TRANS64.TRYWAIT P0, [R2+URZ+0x38820], R0 ;  /* 0x03882000020075a7 */ /* 0x000726000800017f */
[----:B----4-:R-:W-:Y:S05]  /*125c0*/  @!P0 NANOSLEEP.SYNCS 0x989680 ;  /* 0x009896800000895d */ /* 0x010fea0003900000 */
[----:B------:R-:W4:Y:S02]  /*125d0*/  @!P0 SYNCS.PHASECHK.TRANS64 P0, [R2+URZ+0x38820], R0 ;  /* 0x03882000020085a7 */ /* 0x000f24000800007f */
[----:B----4-:R-:W-:Y:S05]  /*125e0*/  @!P0 BRA `(.L_x_244) ;  /* 0xfffffffc00ec8947 */ /* 0x010fea000383ffff */
[----:B------:R-:W-:Y:S05]  /*125f0*/  BRA `(.L_x_361) ;  /* 0xffffffb400d47947 */ /* 0x000fea000383ffff */
.L_x_251:
[----:B--2---:R2:W3:Y:S02]  /*12600*/  SYNCS.PHASECHK.TRANS64.TRYWAIT P0, [R3+URZ+0x38840], R2 ;  /* 0x03884002030075a7 */ /* 0x0044e4000800017f */
[----:B---3--:R-:W-:Y:S05]  /*12610*/  @!P0 NANOSLEEP.SYNCS 0x989680 ;  /* 0x009896800000895d */ /* 0x008fea0003900000 */
[----:B------:R-:W3:Y:S02]  /*12620*/  @!P0 SYNCS.PHASECHK.TRANS64 P0, [R3+URZ+0x38840], R2 ;  /* 0x03884002030085a7 */ /* 0x000ee4000800007f */
[----:B---3--:R-:W-:Y:S05]  /*12630*/  @!P0 BRA `(.L_x_251) ;  /* 0xfffffffc00f08947 */ /* 0x008fea000383ffff */
[----:B------:R-:W-:Y:S05]  /*12640*/  BRA `(.L_x_362) ;  /* 0xffffffb800847947 */ /* 0x000fea000383ffff */
.L_x_260:
[----:B0-----:R0:W1:Y:S02]  /*12650*/  SYNCS.PHASECHK.TRANS64.TRYWAIT P0, [R2+URZ+0x38860], R3 ;  /* 0x03886003020075a7 */ /* 0x001064000800017f */
[----:B-1----:R-:W-:Y:S05]  /*12660*/  @!P0 NANOSLEEP.SYNCS 0x989680 ;  /* 0x009896800000895d */ /* 0x002fea0003900000 */
[----:B------:R-:W1:Y:S02]  /*12670*/  @!P0 SYNCS.PHASECHK.TRANS64 P0, [R2+URZ+0x38860], R3 ;  /* 0x03886003020085a7 */ /* 0x000e64000800007f */
[----:B-1----:R-:W-:Y:S05]  /*12680*/  @!P0 BRA `(.L_x_260) ;  /* 0xfffffffc00f08947 */ /* 0x002fea000383ffff */
[----:B------:R-:W-:Y:S05]  /*12690*/  BRA `(.L_x_363) ;  /* 0xffffffc000087947 */ /* 0x000fea000383ffff */
.L_x_273:
[----:B-1----:R1:W2:Y:S02]  /*126a0*/  SYNCS.PHASECHK.TRANS64.TRYWAIT P0, [R3+URZ+0x38840], R2 ;  /* 0x03884002030075a7 */ /* 0x0022a4000800017f */
[----:B--2---:R-:W-:Y:S05]  /*126b0*/  @!P0 NANOSLEEP.SYNCS 0x989680 ;  /* 0x009896800000895d */ /* 0x004fea0003900000 */
[----:B------:R-:W2:Y:S02]  /*126c0*/  @!P0 SYNCS.PHASECHK.TRANS64 P0, [R3+URZ+0x38840], R2 ;  /* 0x03884002030085a7 */ /* 0x000ea4000800007f */
[----:B--2---:R-:W-:Y:S05]  /*126d0*/  @!P0 BRA `(.L_x_273) ;  /* 0xfffffffc00f08947 */ /* 0x004fea000383ffff */
[----:B------:R-:W-:Y:S05]  /*126e0*/  BRA `(.L_x_364) ;  /* 0xffffffc800287947 */ /* 0x000fea000383ffff */
.L_x_282:
[----:B0-----:R0:W1:Y:S02]  /*126f0*/  SYNCS.PHASECHK.TRANS64.TRYWAIT P0, [R2+URZ+0x38860], R3 ;  /* 0x03886003020075a7 */ /* 0x001064000800017f */
[----:B-1----:R-:W-:Y:S05]  /*12700*/  @!P0 NANOSLEEP.SYNCS 0x989680 ;  /* 0x009896800000895d */ /* 0x002fea0003900000 */
[----:B------:R-:W1:Y:S02]  /*12710*/  @!P0 SYNCS.PHASECHK.TRANS64 P0, [R2+URZ+0x38860], R3 ;  /* 0x03886003020085a7 */ /* 0x000e64000800007f */
[----:B-1----:R-:W-:Y:S05]  /*12720*/  @!P0 BRA `(.L_x_282) ;  /* 0xfffffffc00f08947 */ /* 0x002fea000383ffff */
[----:B------:R-:W-:Y:S05]  /*12730*/  BRA `(.L_x_365) ;  /* 0xffffffcc00ac7947 */ /* 0x000fea000383ffff */
.L_x_294:
[----:B--2---:R2:W3:Y:S02]  /*12740*/  SYNCS.PHASECHK.TRANS64.TRYWAIT P0, [R3+URZ+0x38840], R2 ;  /* 0x03884002030075a7 */ /* 0x0044e4000800017f */
[----:B---3--:R-:W-:Y:S05]  /*12750*/  @!P0 NANOSLEEP.SYNCS 0x989680 ;  /* 0x009896800000895d */ /* 0x008fea0003900000 */
[----:B------:R-:W3:Y:S02]  /*12760*/  @!P0 SYNCS.PHASECHK.TRANS64 P0, [R3+URZ+0x38840], R2 ;  /* 0x03884002030085a7 */ /* 0x000ee4000800007f */
[----:B---3--:R-:W-:Y:S05]  /*12770*/  @!P0 BRA `(.L_x_294) ;  /* 0xfffffffc00f08947 */ /* 0x008fea000383ffff */
[----:B------:R-:W-:Y:S05]  /*12780*/  BRA `(.L_x_366) ;  /* 0xffffffd400a47947 */ /* 0x000fea000383ffff */
.L_x_303:
[----:B0-----:R0:W1:Y:S02]  /*12790*/  SYNCS.PHASECHK.TRANS64.TRYWAIT P0, [R2+URZ+0x38860], R5 ;  /* 0x03886005020075a7 */ /* 0x001064000800017f */
[----:B-1----:R-:W-:Y:S05]  /*127a0*/  @!P0 NANOSLEEP.SYNCS 0x989680 ;  /* 0x009896800000895d */ /* 0x002fea0003900000 */
[----:B------:R-:W1:Y:S02]  /*127b0*/  @!P0 SYNCS.PHASECHK.TRANS64 P0, [R2+URZ+0x38860], R5 ;  /* 0x03886005020085a7 */ /* 0x000e64000800007f */
[----:B-1----:R-:W-:Y:S05]  /*127c0*/  @!P0 BRA `(.L_x_303) ;  /* 0xfffffffc00f08947 */ /* 0x002fea000383ffff */
[----:B------:R-:W-:Y:S05]  /*127d0*/  BRA `(.L_x_367) ;  /* 0xffffffdc00247947 */ /* 0x000fea000383ffff */
.L_x_315:
[----:B---3--:R3:W4:Y:S02]  /*127e0*/  SYNCS.PHASECHK.TRANS64.TRYWAIT P0, [R0+URZ+0x38860], R2 ;  /* 0x03886002000075a7 */ /* 0x008724000800017f */
[----:B----4-:R-:W-:Y:S05]  /*127f0*/  @!P0 NANOSLEEP.SYNCS 0x989680 ;  /* 0x009896800000895d */ /* 0x010fea0003900000 */
[----:B------:R-:W4:Y:S02]  /*12800*/  @!P0 SYNCS.PHASECHK.TRANS64 P0, [R0+URZ+0x38860], R2 ;  /* 0x03886002000085a7 */ /* 0x000f24000800007f */
[----:B----4-:R-:W-:Y:S05]  /*12810*/  @!P0 BRA `(.L_x_315) ;  /* 0xfffffffc00f08947 */ /* 0x010fea000383ffff */
[----:B------:R-:W-:Y:S05]  /*12820*/  BRA `(.L_x_368) ;  /* 0xffffffe000b87947 */ /* 0x000fea000383ffff */
.L_x_325:
[----:B0-----:R0:W1:Y:S02]  /*12830*/  SYNCS.PHASECHK.TRANS64.TRYWAIT P0, [R0+URZ+0x38820], R3 ;  /* 0x03882003000075a7 */ /* 0x001064000800017f */
[----:B-1----:R-:W-:Y:S05]  /*12840*/  @!P0 NANOSLEEP.SYNCS 0x989680 ;  /* 0x009896800000895d */ /* 0x002fea0003900000 */
[----:B------:R-:W1:Y:S02]  /*12850*/  @!P0 SYNCS.PHASECHK.TRANS64 P0, [R0+URZ+0x38820], R3 ;  /* 0x03882003000085a7 */ /* 0x000e64000800007f */
[----:B-1----:R-:W-:Y:S05]  /*12860*/  @!P0 BRA `(.L_x_325) ;  /* 0xfffffffc00f08947 */ /* 0x002fea000383ffff */
[----:B------:R-:W-:Y:S05]  /*12870*/  BRA `(.L_x_369) ;  /* 0xffffffe8007c7947 */ /* 0x000fea000383ffff */
.L_x_326:
        /* <DEDUP_REMOVED lines=11> */
.L_x_371:
[----:B------:R-:W-:Y:S05]  /*12930*/  BSYNC B0 ;  /* 0x0000000000007941 */ /* 0x000fea0003800000 */
.L_x_370:
[----:B------:R-:W-:Y:S05]  /*12940*/  BRA `(.L_x_372) ;  /* 0xffffffe800647947 */ /* 0x000fea000383ffff */
.L_x_329:
[----:B------:R-:W-:Y:S01]  /*12950*/  BSSY B1, `(.L_x_373) ;  /* 0x0000006000017945 */ /* 0x000fe20003800000 */
[----:B------:R-:W-:-:S07]  /*12960*/  IMAD.MOV.U32 R15, RZ, RZ, -0x1 ;  /* 0xffffffffff0f7424 */ /* 0x000fce00078e00ff */
[----:B01----:R-:W-:Y:S05]  /*12970*/  WARPSYNC.COLLECTIVE R15, `(.L_x_374) ;  /* 0x000000000f0c7348 */ /* 0x003fea0003c00000 */
[----:B------:R-:W-:Y:S02]  /*12980*/  ELECT P6, UR62, PT ;  /* 0x00000000003e782f */ /* 0x000fe400038c0000 */
[----:B------:R-:W-:Y:S01]  /*12990*/  MOV R14, UR62 ;  /* 0x0000003e000e7c02 */ /* 0x000fe20008000f00 */
[----:B01----:R-:W-:Y:S10]  /*129a0*/  ENDCOLLECTIVE ;  /* 0x000000000000791b */ /* 0x003ff40003800000 */
.L_x_374:
[----:B------:R-:W-:Y:S05]  /*129b0*/  BSYNC B1 ;  /* 0x0000000000017941 */ /* 0x000fea0003800000 */
.L_x_373:
[----:B------:R-:W-:Y:S05]  /*129c0*/  BRA `(.L_x_375) ;  /* 0xffffffe8005c7947 */ /* 0x000fea000383ffff */
.L_x_331:
[----:B0-----:R0:W1:Y:S02]  /*129d0*/  SYNCS.PHASECHK.TRANS64.TRYWAIT P0, [R6+URZ], R5 ;  /* 0x00000005060075a7 */ /* 0x001064000800017f */
[----:B-1----:R-:W-:Y:S05]  /*129e0*/  @!P0 NANOSLEEP.SYNCS 0x989680 ;  /* 0x009896800000895d */ /* 0x002fea0003900000 */
[----:B------:R-:W1:Y:S02]  /*129f0*/  @!P0 SYNCS.PHASECHK.TRANS64 P0, [R6+URZ], R5 ;  /* 0x00000005060085a7 */ /* 0x000e64000800007f */
[----:B-1----:R-:W-:Y:S05]  /*12a00*/  @!P0 BRA `(.L_x_331) ;  /* 0xfffffffc00f08947 */ /* 0x002fea000383ffff */
[----:B------:R-:W-:Y:S05]  /*12a10*/  BRA `(.L_x_376) ;  /* 0xffffffe8009c7947 */ /* 0x000fea000383ffff */
.L_x_332:
[----:B-1----:R1:W2:Y:S02]  /*12a20*/  SYNCS.PHASECHK.TRANS64.TRYWAIT P0, [R7+URZ], R2 ;  /* 0x00000002070075a7 */ /* 0x0022a4000800017f */
[----:B--2---:R-:W-:Y:S05]  /*12a30*/  @!P0 NANOSLEEP.SYNCS 0x989680 ;  /* 0x009896800000895d */ /* 0x004fea0003900000 */
[----:B------:R-:W2:Y:S02]  /*12a40*/  @!P0 SYNCS.PHASECHK.TRANS64 P0, [R7+URZ], R2 ;  /* 0x00000002070085a7 */ /* 0x000ea4000800007f */
[----:B--2---:R-:W-:Y:S05]  /*12a50*/  @!P0 BRA `(.L_x_332) ;  /* 0xfffffffc00f08947 */ /* 0x004fea000383ffff */
[----:B------:R-:W-:Y:S05]  /*12a60*/  BRA `(.L_x_377) ;  /* 0xffffffe800907947 */ /* 0x000fea000383ffff */
.L_x_334:
[----:B--2---:R2:W3:Y:S02]  /*12a70*/  SYNCS.PHASECHK.TRANS64.TRYWAIT P0, [R4+URZ], R5 ;  /* 0x00000005040075a7 */ /* 0x0044e4000800017f */
[----:B---3--:R-:W-:Y:S05]  /*12a80*/  @!P0 NANOSLEEP.SYNCS 0x989680 ;  /* 0x009896800000895d */ /* 0x008fea0003900000 */
[----:B------:R-:W3:Y:S02]  /*12a90*/  @!P0 SYNCS.PHASECHK.TRANS64 P0, [R4+URZ], R5 ;  /* 0x00000005040085a7 */ /* 0x000ee4000800007f */
[----:B---3--:R-:W-:Y:S05]  /*12aa0*/  @!P0 BRA `(.L_x_334) ;  /* 0xfffffffc00f08947 */ /* 0x008fea000383ffff */
[----:B------:R-:W-:Y:S05]  /*12ab0*/  BRA `(.L_x_378) ;  /* 0xffffffe800947947 */ /* 0x000fea000383ffff */
.L_x_379:
        /* <DEDUP_REMOVED lines=12> */
.L_x_15294:


//--------------------- .text._ZN7cutlass13device_kernelIN5flash11enable_sm90INS1_16FlashAttnFwdSm90INS1_25CollectiveMainloopFwdSm90ILi2EN4cute5tupleIJNS5_1CILi1EEES8_S8_EEENS6_IJNS7_ILi128EEENS7_ILi80EEENS7_ILi256EEEEEELi256ENS_10bfloat16_tEfNS_4arch4Sm90ELb0ELb0ELb0ELb1ELb0ELb0ELb0ELb1ELb1ELb1ELb0ELb0EEENS1_21CollectiveEpilogueFwdINS6_IJSA_SC_SB_EEES9_SE_SG_Li256ELb1ELb1ELb0ELb0EEENS1_36VarlenDynamicPersistentTileSchedulerILi128ELi80ELi256ELi128ELb0ELb1ELb1ELb0ELb1ELb1EEEEEEEEEvNT_6ParamsE --------------------------
	.section	.text._ZN7cutlass13device_kernelIN5flash11enable_sm90INS1_16FlashAttnFwdSm90INS1_25CollectiveMainloopFwdSm90ILi2EN4cute5tupleIJNS5_1CILi1EEES8_S8_EEENS6_IJNS7_ILi128EEENS7_ILi80EEENS7_ILi256EEEEEELi256ENS_10bfloat16_tEfNS_4arch4Sm90ELb0ELb0ELb0ELb1ELb0ELb0ELb0ELb1ELb1ELb1ELb0ELb0EEENS1_21CollectiveEpilogueFwdINS6_IJSA_SC_SB_EEES9_SE_SG_Li256ELb1ELb1ELb0ELb0EEENS1_36VarlenDynamicPersistentTileSchedulerILi128ELi80ELi256ELi128ELb0ELb1ELb1ELb0ELb1ELb1EEEEEEEEEvNT_6ParamsE,"ax",@progbits
	.align	128
.text._ZN7cutlass13device_kernelIN5flash11enable_sm90INS1_16FlashAttnFwdSm90INS1_25CollectiveMainloopFwdSm90ILi2EN4cute5tupleIJNS5_1CILi1EEES8_S8_EEENS6_IJNS7_ILi128EEENS7_ILi80EEENS7_ILi256EEEEEELi256ENS_10bfloat16_tEfNS_4arch4Sm90ELb0ELb0ELb0ELb1ELb0ELb0ELb0ELb1ELb1ELb1ELb0ELb0EEENS1_21CollectiveEpilogueFwdINS6_IJSA_SC_SB_EEES9_SE_SG_Li256ELb1ELb1ELb0ELb0EEENS1_36VarlenDynamicPersistentTileSchedulerILi128ELi80ELi256ELi128ELb0ELb1ELb1ELb0ELb1ELb1EEEEEEEEEvNT_6ParamsE:
        .type           _ZN7cutlass13device_kernelIN5flash11enable_sm90INS1_16FlashAttnFwdSm90INS1_25CollectiveMainloopFwdSm90ILi2EN4cute5tupleIJNS5_1CILi1EEES8_S8_EEENS6_IJNS7_ILi128EEENS7_ILi80EEENS7_ILi256EEEEEELi256ENS_10bfloat16_tEfNS_4arch4Sm90ELb0ELb0ELb0ELb1ELb0ELb0ELb0ELb1ELb1ELb1ELb0ELb0EEENS1_21CollectiveEpilogueFwdINS6_IJSA_SC_SB_EEES9_SE_SG_Li256ELb1ELb1ELb0ELb0EEENS1_36VarlenDynamicPersistentTileSchedulerILi128ELi80ELi256ELi128ELb0ELb1ELb1ELb0ELb1ELb1EEEEEEEEEvNT_6ParamsE,@function
        .size           _ZN7cutlass13device_kernelIN5flash11enable_sm90INS1_16FlashAttnFwdSm90INS1_25CollectiveMainloopFwdSm90ILi2EN4cute5tupleIJNS5_1CILi1EEES8_S8_EEENS6_IJNS7_ILi128EEENS7_ILi80EEENS7_ILi256EEEEEELi256ENS_10bfloat16_tEfNS_4arch4Sm90ELb0ELb0ELb0ELb1ELb0ELb0ELb0ELb1ELb1ELb1ELb0ELb0EEENS1_21CollectiveEpilogueFwdINS6_IJSA_SC_SB_EEES9_SE_SG_Li256ELb1ELb1ELb0ELb0EEENS1_36VarlenDynamicPersistentTileSchedulerILi128ELi80ELi256ELi128ELb0ELb1ELb1ELb0ELb1ELb1EEEEEEEEEvNT_6ParamsE,(.L_x_15295 - _ZN7cutlass13device_kernelIN5flash11enable_sm90INS1_16FlashAttnFwdSm90INS1_25CollectiveMainloopFwdSm90ILi2EN4cute5tupleIJNS5_1CILi1EEES8_S8_EEENS6_IJNS7_ILi128EEENS7_ILi80EEENS7_ILi256EEEEEELi256ENS_10bfloat16_tEfNS_4arch4Sm90ELb0ELb0ELb0ELb1ELb0ELb0ELb0ELb1ELb1ELb1ELb0ELb0EEENS1_21CollectiveEpilogueFwdINS6_IJSA_SC_SB_EEES9_SE_SG_Li256ELb1ELb1ELb0ELb0EEENS1_36VarlenDynamicPersistentTileSchedulerILi128ELi80ELi256ELi128ELb0ELb1ELb1ELb0ELb1ELb1EEEEEEEEEvNT_6ParamsE)
        .other          _ZN7cutlass13device_kernelIN5flash11enable_sm90INS1_16FlashAttnFwdSm90INS1_25CollectiveMainloopFwdSm90ILi2EN4cute5tupleIJNS5_1CILi1EEES8_S8_EEENS6_IJNS7_ILi128EEENS7_ILi80EEENS7_ILi256EEEEEELi256ENS_10bfloat16_tEfNS_4arch4Sm90ELb0ELb0ELb0ELb1ELb0ELb0ELb0ELb1ELb1ELb1ELb0ELb0EEENS1_21CollectiveEpilogueFwdINS6_IJSA_SC_SB_EEES9_SE_SG_Li256ELb1ELb1ELb0ELb0EEENS1_36VarlenDynamicPersistentTileSchedulerILi128ELi80ELi256ELi128ELb0ELb1ELb1ELb0ELb1ELb1EEEEEEEEEvNT_6ParamsE,@"STO_CUDA_ENTRY STV_DEFAULT"
_ZN7cutlass13device_kernelIN5flash11enable_sm90INS1_16FlashAttnFwdSm90INS1_25CollectiveMainloopFwdSm90ILi2EN4cute5tupleIJNS5_1CILi1EEES8_S8_EEENS6_IJNS7_ILi128EEENS7_ILi80EEENS7_ILi256EEEEEELi256ENS_10bfloat16_tEfNS_4arch4Sm90ELb0ELb0ELb0ELb1ELb0ELb0ELb0ELb1ELb1ELb1ELb0ELb0EEENS1_21CollectiveEpilogueFwdINS6_IJSA_SC_SB_EEES9_SE_SG_Li256ELb1ELb1ELb0ELb0EEENS1_36VarlenDynamicPersistentTileSchedulerILi128ELi80ELi256ELi128ELb0ELb1ELb1ELb0ELb1ELb1EEEEEEEEEvNT_6ParamsE:
        /* <DEDUP_REMOVED lines=18> */
.L_x_381:
[----:B------:R-:W-:Y:S05]  /*0120*/  BSYNC B0 ;  /* 0x0000000000007941 */ /* 0x000fea0003800000 */
.L_x_380:
        /* <DEDUP_REMOVED lines=41> */
.L_x_382:
        /* <DEDUP_REMOVED lines=22> */
.L_x_383:
        /* <DEDUP_REMOVED lines=18> */
.L_x_384:
        /* <DEDUP_REMOVED lines=22> */
.L_x_385:
        /* <DEDUP_REMOVED lines=22> */
.L_x_386:
        /* <DEDUP_REMOVED lines=8> */
.L_x_388:
[----:B------:R-:W-:-:S08]  /*0980*/  NOP ;  /* 0x0000000000007918 */ /* 0x000fd00000000000 */
[----:B------:R-:W1:Y:S02]  /*0990*/  USETMAXREG.TRY_ALLOC.CTAPOOL UP0, 0xf0 ;  /* 0x000000f0000079c8 */ /* 0x000e640008000600 */
[----:B-1----:R-:W-:-:S13]  /*09a0*/  PLOP3.LUT P0, PT, PT, PT, UP0, 0x80, 0x0 ;  /* 0x000000000000781c */ /* 0x002fda0003f0f008 */
[----:B------:R-:W-:Y:S05]  /*09b0*/  @!P0 BRA `(.L_x_388) ;  /* 0xfffffffc00f08947 */ /* 0x000fea000383ffff */
[----:B------:R-:W1:Y:S08]  /*09c0*/  S2UR UR5, SR_CgaCtaId ;  /* 0x00000000000579c3 */ /* 0x000e700000008800 */
[----:B------:R-:W-:Y:S06]  /*09d0*/  BAR.ARV 0x8, 0x180 ;  /* 0x0206000000007b1d */ /* 0x000fec0000002000 */
[----:B------:R-:W-:-:S02]  /*09e0*/  UMOV UR4, 0x400 ;  /* 0x0000040000047882 */ /* 0x000fc40000000000 */
[----:B------:R-:W-:Y:S01]  /*09f0*/  BAR.SYNC.DEFER_BLOCKING 0x5, 0x180 ;  /* 0x0146000000007b1d */ /* 0x000fe20000010000 */
[----:B-1----:R-:W-:-:S09]  /*0a00*/  ULEA UR4, UR5, UR4, 0x18 ;  /* 0x0000000405047291 */ /* 0x002fd2000f8ec03f */
[----:B------:R-:W1:Y:S01]  /*0a10*/  LDS.128 R12, [UR4+0x388d0] ;  /* 0x0388d004ff0c7984 */ /* 0x000e620008000c00 */
[----:B------:R-:W-:Y:S01]  /*0a20*/  ULDC UR4, c[0x0][0xc3c] ;  /* 0x00030f0000047ab9 */ /* 0x000fe20000000800 */
[----:B------:R-:W-:Y:S06]  /*0a30*/  BAR.ARV 0x4, 0x180 ;  /* 0x0106000000007b1d */ /* 0x000fec0000002000 */
[----:B-1----:R-:W-:-:S13]  /*0a40*/  ISETP.GE.AND P0, PT, R15, UR4, PT ;  /* 0x000000040f007c0c */ /* 0x002fda000bf06270 */
[----:B------:R-:W-:Y:S05]  /*0a50*/  @P0 EXIT ;  /* 0x000000000000094d */ /* 0x000fea0003800000 */
[----:B0-----:R-:W2:Y:S01]  /*0a60*/  LDL R2, [R1+0x5c] ;  /* 0x00005c0001027983 */ /* 0x001ea20000100800 */
[----:B------:R-:W-:Y:S01]  /*0a70*/  R2UR UR6, R13 ;  /* 0x000000000d0672ca */ /* 0x000fe200000e0000 */
[----:B------:R-:W-:Y:S01]  /*0a80*/  IMAD.MOV.U32 R219, RZ, RZ, RZ ;  /* 0x000000ffffdb7224 */ /* 0x000fe200078e00ff */
[----:B------:R-:W-:Y:S01]  /*0a90*/  R2UR UR5, R14 ;  /* 0x000000000e0572ca */ /* 0x000fe200000e0000 */
[----:B------:R-:W0:Y:S01]  /*0aa0*/  S2R R0, SR_TID.X ;  /* 0x0000000000007919 */ /* 0x000e220000002100 */
[----:B------:R-:W-:Y:S01]  /*0ab0*/  CS2R R16, SRZ ;  /* 0x0000000000107805 */ /* 0x000fe2000001ff00 */
[----:B0-----:R-:W-:-:S05]  /*0ac0*/  VIADD R231, R0, 0xffffff80 ;  /* 0xffffff8000e77836 */ /* 0x001fca0000000000 */
[----:B------:R-:W-:-:S04]  /*0ad0*/  SHF.R.S32.HI R0, RZ, 0x1f, R231 ;  /* 0x0000001fff007819 */ /* 0x000fc800000114e7 */
[CC--:B------:R-:W-:Y:S02]  /*0ae0*/  LEA.HI R3, R0.reuse, R231.reuse, RZ, 0x4 ;  /* 0x000000e700037211 */ /* 0x0c0fe400078f20ff */
[----:B------:R-:W-:Y:S02]  /*0af0*/  LEA.HI R4, R0, R231, RZ, 0x5 ;  /* 0x000000e700047211 */ /* 0x000fe400078f28ff */
[----:B------:R-:W-:-:S03]  /*0b00*/  SHF.R.S32.HI R6, RZ, 0x4, R3 ;  /* 0x00000004ff067819 */ /* 0x000fc60000011403 */
[----:B------:R-:W-:Y:S01]  /*0b10*/  IMAD.SHL.U32 R5, R4, 0x20, RZ ;  /* 0x0000002004057824 */ /* 0x000fe200078e00ff */
[C---:B------:R-:W-:Y:S02]  /*0b20*/  LOP3.LUT R4, R3.reuse, 0x3fffff0, RZ, 0xc0, !PT ;  /* 0x03fffff003047812 */ /* 0x040fe400078ec0ff */
[----:B------:R-:W-:Y:S02]  /*0b30*/  LEA.HI R3, R3, R6, RZ, 0x1 ;  /* 0x0000000603037211 */ /* 0x000fe400078f08ff */
[----:B------:R-:W-:Y:S01]  /*0b40*/  LOP3.LUT R5, R5, 0xfffffc00, RZ, 0xc0, !PT ;  /* 0xfffffc0005057812 */ /* 0x000fe200078ec0ff */
[----:B------:R-:W-:Y:S01]  /*0b50*/  IMAD.IADD R4, R231, 0x1, -R4 ;  /* 0x00000001e7047824 */ /* 0x000fe200078e0a04 */
[----:B------:R-:W-:-:S03]  /*0b60*/  LOP3.LUT R3, R3, 0x1ffffffe, RZ, 0xc0, !PT ;  /* 0x1ffffffe03037812 */ /* 0x000fc600078ec0ff */
[----:B------:R-:W-:Y:S01]  /*0b70*/  IMAD R4, R4, 0x40, R5 ;  /* 0x0000004004047824 */ /* 0x000fe200078e0205 */
[----:B------:R-:W-:Y:S01]  /*0b80*/  LEA.HI R5, R0, R231, RZ, 0x2 ;  /* 0x000000e700057211 */ /* 0x000fe200078f10ff */
[----:B------:R-:W-:Y:S02]  /*0b90*/  IMAD.IADD R3, R6, 0x1, -R3 ;  /* 0x0000000106037824 */ /* 0x000fe400078e0a03 */
[----:B------:R-:W-:Y:S02]  /*0ba0*/  IMAD.MOV.U32 R6, RZ, RZ, -0x2 ;  /* 0xfffffffeff067424 */ /* 0x000fe400078e00ff */
[----:B------:R-:W-:Y:S01]  /*0bb0*/  IMAD R225, R3, 0x8, R4 ;  /* 0x0000000803e17824 */ /* 0x000fe200078e0204 */
[----:B------:R-:W-:-:S05]  /*0bc0*/  LOP3.LUT R4, R5, 0xfffffffc, RZ, 0xc0, !PT ;  /* 0xfffffffc05047812 */ /* 0x000fca00078ec0ff */
[----:B------:R-:W-:-:S05]  /*0bd0*/  IMAD.IADD R4, R231, 0x1, -R4 ;  /* 0x00000001e7047824 */ /* 0x000fca00078e0a04 */
[----:B------:R-:W-:-:S04]  /*0be0*/  LEA.HI R3, R4, R4, RZ, 0x1 ;  /* 0x0000000404037211 */ /* 0x000fc800078f08ff */
[----:B------:R-:W-:-:S05]  /*0bf0*/  LOP3.LUT R3, R3, 0x1ffffffe, RZ, 0xc0, !PT ;  /* 0x1ffffffe03037812 */ /* 0x000fca00078ec0ff */
[----:B------:R-:W-:Y:S01]  /*0c00*/  IMAD.IADD R3, R4, 0x1, -R3 ;  /* 0x0000000104037824 */ /* 0x000fe200078e0a03 */
[----:B--2---:R-:W-:Y:S02]  /*0c10*/  R2UR UR4, R2 ;  /* 0x00000000020472ca */ /* 0x004fe400000e0000 */
[CC--:B------:R-:W-:Y:S02]  /*0c20*/  LEA.HI R2, R0.reuse, R231.reuse, RZ, 0x7 ;  /* 0x000000e700027211 */ /* 0x0c0fe400078f38ff */
[----:B------:R-:W-:Y:S02]  /*0c30*/  LEA.HI R0, R0, R231, RZ, 0x3 ;  /* 0x000000e700007211 */ /* 0x000fe400078f18ff */
[C---:B------:R-:W-:Y:S02]  /*0c40*/  LOP3.LUT R220, R2.reuse, 0xffffff80, RZ, 0xc0, !PT ;  /* 0xffffff8002dc7812 */ /* 0x040fe400078ec0ff */
[----:B------:R-:W-:Y:S02]  /*0c50*/  SHF.R.S32.HI R221, RZ, 0x7, R2 ;  /* 0x00000007ffdd7819 */ /* 0x000fe40000011402 */
[----:B------:R-:W-:Y:S01]  /*0c60*/  SHF.R.S32.HI R217, RZ, 0x3, R0 ;  /* 0x00000003ffd97819 */ /* 0x000fe20000011400 */
[----:B------:R-:W-:Y:S01]  /*0c70*/  IMAD.IADD R220, R231, 0x1, -R220 ;  /* 0x00000001e7dc7824 */ /* 0x000fe200078e0adc */
[----:B------:R-:W-:Y:S01]  /*0c80*/  LEA.HI R2, R2, R221, RZ, 0x1 ;  /* 0x000000dd02027211 */ /* 0x000fe200078f08ff */
[----:B------:R-:W-:-:S03]  /*0c90*/  ULOP3.LUT UR4, UR4, 0x1, URZ, 0xfc, !UPT ;  /* 0x0000000104047892 */ /* 0x000fc6000f8efc3f */
[----:B------:R-:W-:Y:S02]  /*0ca0*/  SHF.R.S32.HI R7, RZ, 0x1f, R220 ;  /* 0x0000001fff077819 */ /* 0x000fe400000114dc */
[----:B------:R-:W-:Y:S01]  /*0cb0*/  LOP3.LUT R2, R2, 0x3fffffe, RZ, 0xc0, !PT ;  /* 0x03fffffe02027812 */ /* 0x000fe200078ec0ff */
[----:B------:R-:W-:Y:S01]  /*0cc0*/  IMAD.U32 R226, RZ, RZ, UR4 ;  /* 0x00000004ffe27e24 */ /* 0x000fe2000f8e00ff */
[CC--:B------:R-:W-:Y:S02]  /*0cd0*/  LEA.HI R8, R7.reuse, R220.reuse, RZ, 0x2 ;  /* 0x000000dc07087211 */ /* 0x0c0fe400078f10ff */
[----:B------:R-:W-:Y:S01]  /*0ce0*/  LEA.HI R7, R7, R220, RZ, 0x5 ;  /* 0x000000dc07077211 */ /* 0x000fe200078f28ff */
[----:B------:R-:W-:Y:S01]  /*0cf0*/  IMAD.IADD R222, R221, 0x1, -R2 ;  /* 0x00000001ddde7824 */ /* 0x000fe200078e0a02 */
[--C-:B------:R-:W-:Y:S02]  /*0d00*/  SHF.R.S32.HI R9, RZ, 0x2, R8.reuse ;  /* 0x00000002ff097819 */ /* 0x100fe40000011408 */
[----:B------:R-:W-:-:S02]  /*0d10*/  SHF.R.S32.HI R10, RZ, 0x1f, R8 ;  /* 0x0000001fff0a7819 */ /* 0x000fc40000011408 */
[----:B------:R-:W-:Y:S02]  /*0d20*/  LOP3.LUT R2, R0, 0xfffffff8, RZ, 0xc0, !PT ;  /* 0xfffffff800027812 */ /* 0x000fe400078ec0ff */
[----:B------:R-:W-:Y:S02]  /*0d30*/  LEA.HI R10, R10, R9, RZ, 0x3 ;  /* 0x000000090a0a7211 */ /* 0x000fe400078f18ff */
[----:B------:R-:W-:Y:S01]  /*0d40*/  SHF.R.S32.HI R7, RZ, 0x5, R7 ;  /* 0x00000005ff077819 */ /* 0x000fe20000011407 */
[----:B------:R-:W-:Y:S01]  /*0d50*/  IMAD.IADD R213, R231, 0x1, -R2 ;  /* 0x00000001e7d57824 */ /* 0x000fe200078e0a02 */
[----:B------:R-:W-:Y:S02]  /*0d60*/  LOP3.LUT R10, R10, 0xfffffff8, RZ, 0xc0, !PT ;  /* 0xfffffff80a0a7812 */ /* 0x000fe400078ec0ff */
[----:B------:R-:W-:Y:S01]  /*0d70*/  LOP3.LUT R5, R8, 0x7ffffffc, RZ, 0xc0, !PT ;  /* 0x7ffffffc08057812 */ /* 0x000fe200078ec0ff */
[----:B------:R-:W-:Y:S02]  /*0d80*/  IMAD.SHL.U32 R18, R213, 0x8, RZ ;  /* 0x00000008d5127824 */ /* 0x000fe400078e00ff */
[----:B------:R-:W-:-:S02]  /*0d90*/  IMAD.IADD R10, R9, 0x1, -R10 ;  /* 0x00000001090a7824 */ /* 0x000fc400078e0a0a */
[C---:B------:R-:W-:Y:S01]  /*0da0*/  VIADD R23, R18.reuse, 0x40 ;  /* 0x0000004012177836 */ /* 0x040fe20000000000 */
[----:B------:R-:W-:Y:S01]  /*0db0*/  SHF.R.S32.HI R230, RZ, 0x1f, R18 ;  /* 0x0000001fffe67819 */ /* 0x000fe20000011412 */
[----:B------:R-:W-:Y:S02]  /*0dc0*/  IMAD R7, R7, 0x10, R10 ;  /* 0x0000001007077824 */ /* 0x000fe400078e020a */
[C---:B------:R-:W-:Y:S01]  /*0dd0*/  VIADD R22, R18.reuse, 0x80 ;  /* 0x0000008012167836 */ /* 0x040fe20000000000 */
[----:B------:R-:W-:Y:S01]  /*0de0*/  SHF.R.S32.HI R229, RZ, 0x1f, R23 ;  /* 0x0000001fffe57819 */ /* 0x000fe20000011417 */
[----:B------:R-:W-:Y:S02]  /*0df0*/  VIADD R212, R18, 0xc0 ;  /* 0x000000c012d47836 */ /* 0x000fe40000000000 */
[----:B------:R-:W-:Y:S01]  /*0e00*/  IMAD.IADD R5, R220, 0x1, -R5 ;  /* 0x00000001dc057824 */ /* 0x000fe200078e0a05 */
[----:B------:R-:W-:Y:S01]  /*0e10*/  SHF.R.S32.HI R228, RZ, 0x1f, R22 ;  /* 0x0000001fffe47819 */ /* 0x000fe20000011416 */
[----:B------:R-:W-:Y:S01]  /*0e20*/  IMAD R222, R222, 0x40, R7 ;  /* 0x00000040dede7824 */ /* 0x000fe200078e0207 */
[----:B------:R-:W-:Y:S01]  /*0e30*/  SHF.R.S32.HI R227, RZ, 0x1f, R212 ;  /* 0x0000001fffe37819 */ /* 0x000fe200000114d4 */
[----:B------:R-:W-:-:S02]  /*0e40*/  IMAD R223, R5, R6, 0x50 ;  /* 0x0000005005df7424 */ /* 0x000fc400078e0206 */
[----:B------:R-:W-:Y:S02]  /*0e50*/  IMAD.MOV.U32 R7, RZ, RZ, R15 ;  /* 0x000000ffff077224 */ /* 0x000fe400078e000f */
[----:B------:R-:W-:-:S07]  /*0e60*/  IMAD R224, R3, 0x8, R222 ;  /* 0x0000000803e07824 */ /* 0x000fce00078e02de */
.L_x_431:
[----:B0-23--:R-:W0:Y:S01]  /*0e70*/  LDC.64 R2, c[0x0][0xc88] ;  /* 0x00032200ff027b82 */ /* 0x00de220000000a00 */
[----:B------:R-:W-:Y:S01]  /*0e80*/  ULDC.64 UR12, c[0x0][0x208] ;  /* 0x00008200000c7ab9 */ /* 0x000fe20000000a00 */
[----:B------:R-:W-:Y:S01]  /*0e90*/  ULDC.64 UR8, c[0x0][0xa28] ;  /* 0x00028a0000087ab9 */ /* 0x000fe20000000a00 */
[----:B------:R-:W-:Y:S01]  /*0ea0*/  ULDC.64 UR10, c[0x0][0xa20] ;  /* 0x00028800000a7ab9 */ /* 0x000fe20000000a00 */
[----:B0-----:R-:W-:-:S06]  /*0eb0*/  IMAD.WIDE R2, R7, 0x4, R2 ;  /* 0x0000000407027825 */ /* 0x001fcc00078e0202 */
[----:B------:R-:W2:Y:S01]  /*0ec0*/  LDG.E R2, desc[UR12][R2.64] ;  /* 0x0000000c02027981 */ /* 0x000ea2000c1e1900 */
[----:B------:R-:W-:Y:S02]  /*0ed0*/  UISETP.NE.U32.AND UP0, UPT, UR8, URZ, UPT ;  /* 0x0000003f0800728c */ /* 0x000fe4000bf05070 */
[----:B------:R-:W-:Y:S02]  /*0ee0*/  UISETP.NE.U32.AND UP1, UPT, UR10, URZ, UPT ;  /* 0x0000003f0a00728c */ /* 0x000fe4000bf25070 */
[----:B------:R-:W-:Y:S02]  /*0ef0*/  UISETP.NE.AND.EX UP0, UPT, UR9, URZ, UPT, UP0 ;  /* 0x0000003f0900728c */ /* 0x000fe4000bf05300 */
[----:B------:R-:W-:-:S04]  /*0f00*/  UISETP.NE.AND.EX UP1, UPT, UR11, URZ, UPT, UP1 ;  /* 0x0000003f0b00728c */ /* 0x000fc8000bf25310 */
[----:B------:R-:W-:Y:S02]  /*0f10*/  PLOP3.LUT P0, PT, PT, PT, UP0, 0x80, 0x0 ;  /* 0x000000000000781c */ /* 0x000fe40003f0f008 */
[----:B------:R-:W-:Y:S02]  /*0f20*/  PLOP3.LUT P1, PT, PT, PT, UP1, 0x80, 0x0 ;  /* 0x000000000000781c */ /* 0x000fe40003f2f018 */
[----:B--2---:R-:W-:-:S13]  /*0f30*/  R2UR UR4, R2 ;  /* 0x00000000020472ca */ /* 0x004fda00000e0000 */
[----:B------:R-:W-:Y:S02]  /*0f40*/  USHF.R.S32.HI UR7, URZ, 0x1f, UR4 ;  /* 0x0000001f3f077899 */ /* 0x000fe40008011404 */
[----:B------:R-:W-:Y:S01]  /*0f50*/  IMAD.U32 R216, RZ, RZ, UR4 ;  /* 0x00000004ffd87e24 */ /* 0x000fe2000f8e00ff */
[----:B------:R-:W-:Y:S02]  /*0f60*/  @UP0 ULEA UR8, UP2, UR4, UR8, 0x2 ;  /* 0x0000000804080291 */ /* 0x000fe4000f84103f */
[----:B------:R-:W-:Y:S02]  /*0f70*/  @UP1 ULEA UR10, UP3, UR4, UR10, 0x2 ;  /* 0x0000000a040a1291 */ /* 0x000fe4000f86103f */
[----:B------:R-:W-:Y:S01]  /*0f80*/  @UP0 ULEA.HI.X UR9, UR4, UR9, UR7, 0x2, UP2 ;  /* 0x0000000904090291 */ /* 0x000fe200090f1407 */
[----:B------:R-:W-:Y:S01]  /*0f90*/  IMAD.U32 R215, RZ, RZ, UR6 ;  /* 0x00000006ffd77e24 */ /* 0x000fe2000f8e00ff */
[----:B------:R-:W-:Y:S01]  /*0fa0*/  @UP1 ULEA.HI.X UR11, UR4, UR11, UR7, 0x2, UP3 ;  /* 0x0000000b040b1291 */ /* 0x000fe200098f1407 */
[----:B------:R-:W-:Y:S01]  /*0fb0*/  IMAD.U32 R2, RZ, RZ, UR8 ;  /* 0x00000008ff027e24 */ /* 0x000fe2000f8e00ff */
[----:B------:R-:W-:Y:S01]  /*0fc0*/  ULDC UR6, c[0x0][0x2f0] ;  /* 0x0000bc0000067ab9 */ /* 0x000fe20000000800 */
[----:B------:R-:W-:Y:S01]  /*0fd0*/  IMAD.U32 R4, RZ, RZ, UR10 ;  /* 0x0000000aff047e24 */ /* 0x000fe2000f8e00ff */
[----:B------:R-:W-:Y:S01]  /*0fe0*/  ULDC UR4, c[0x0][0x424] ;  /* 0x0001090000047ab9 */ /* 0x000fe20000000800 */
[----:B------:R-:W-:Y:S01]  /*0ff0*/  IMAD.U32 R3, RZ, RZ, UR9 ;  /* 0x00000009ff037e24 */ /* 0x000fe2000f8e00ff */
[----:B------:R-:W-:Y:S01]  /*1000*/  ULDC.64 UR8, c[0x0][0x418] ;  /* 0x0001060000087ab9 */ /* 0x000fe20000000a00 */
[----:B------:R-:W-:Y:S01]  /*1010*/  IMAD.U32 R5, RZ, RZ, UR11 ;  /* 0x0000000bff057e24 */ /* 0x000fe2000f8e00ff */
[----:B------:R-:W-:Y:S01]  /*1020*/  UMOV UR60, URZ ;  /* 0x0000003f003c7c82 */ /* 0x000fe20008000000 */
[----:B------:R-:W-:Y:S01]  /*1030*/  IMAD.U32 R218, RZ, RZ, UR7 ;  /* 0x00000007ffda7e24 */ /* 0x000fe2000f8e00ff */
[----:B------:R-:W2:Y:S04]  /*1040*/  @P0 LDG.E R2, desc[UR12][R2.64] ;  /* 0x0000000c02020981 */ /* 0x000ea8000c1e1900 */
[----:B------:R-:W3:Y:S01]  /*1050*/  @P1 LDG.E R4, desc[UR12][R4.64] ;  /* 0x0000000c04041981 */ /* 0x000ee2000c1e1900 */
[----:B------:R-:W-:Y:S01]  /*1060*/  UISETP.NE.U32.AND UP0, UPT, UR8, URZ, UPT ;  /* 0x0000003f0800728c */ /* 0x000fe2000bf05070 */
[----:B------:R-:W-:Y:S01]  /*1070*/  IMAD.MOV.U32 R0, RZ, RZ, RZ ;  /* 0x000000ffff007224 */ /* 0x000fe200078e00ff */
[----:B------:R-:W-:-:S02]  /*1080*/  CS2R R150, SRZ ;  /* 0x0000000000967805 */ /* 0x000fc4000001ff00 */
[----:B------:R-:W-:Y:S01]  /*1090*/  CS2R R148, SRZ ;  /* 0x0000000000947805 */ /* 0x000fe2000001ff00 */
[----:B------:R-:W-:Y:S01]  /*10a0*/  UISETP.NE.AND.EX UP0, UPT, UR9, URZ, UPT, UP0 ;  /* 0x0000003f0900728c */ /* 0x000fe2000bf05300 */
[----:B------:R-:W-:Y:S02]  /*10b0*/  CS2R R146, SRZ ;  /* 0x0000000000927805 */ /* 0x000fe4000001ff00 */
[----:B------:R-:W-:Y:S02]  /*10c0*/  CS2R R144, SRZ ;  /* 0x0000000000907805 */ /* 0x000fe4000001ff00 */
[----:B------:R-:W-:Y:S01]  /*10d0*/  CS2R R142, SRZ ;  /* 0x00000000008e7805 */ /* 0x000fe2000001ff00 */
[----:B------:R-:W-:Y:S01]  /*10e0*/  USEL UR4, UR4, 0x1, UP0 ;  /* 0x0000000104047887 */ /* 0x000fe20008000000 */
[----:B------:R-:W-:Y:S02]  /*10f0*/  CS2R R140, SRZ ;  /* 0x00000000008c7805 */ /* 0x000fe4000001ff00 */
[----:B------:R-:W-:-:S02]  /*1100*/  CS2R R138, SRZ ;  /* 0x00000000008a7805 */ /* 0x000fc4000001ff00 */
[----:B------:R-:W-:Y:S01]  /*1110*/  CS2R R136, SRZ ;  /* 0x0000000000887805 */ /* 0x000fe2000001ff00 */
[----:B------:R-:W-:Y:S01]  /*1120*/  UIMAD UR4, UR4, UR6, URZ ;  /* 0x00000006040472a4 */ /* 0x000fe2000f8e023f */
        /* <DEDUP_REMOVED lines=19> */
[----:B------:R-:W-:Y:S01]  /*1260*/  CS2R R96, SRZ ;  /* 0x0000000000607805 */ /* 0x000fe2000001ff00 */
[----:B------:R-:W-:Y:S01]  /*1270*/  IMAD.MOV.U32 R163, RZ, RZ, RZ ;  /* 0x000000ffffa37224 */ /* 0x000fe200078e00ff */
[----:B------:R-:W-:Y:S02]  /*1280*/  CS2R R86, SRZ ;  /* 0x0000000000567805 */ /* 0x000fe4000001ff00 */
[----:B------:R-:W-:Y:S02]  /*1290*/  CS2R R92, SRZ ;  /* 0x00000000005c7805 */ /* 0x000fe4000001ff00 */
[----:B------:R-:W-:-:S02]  /*12a0*/  CS2R R90, SRZ ;  /* 0x00000000005a7805 */ /* 0x000fc4000001ff00 */
[----:B------:R-:W-:Y:S02]  /*12b0*/  CS2R R88, SRZ ;  /* 0x0000000000587805 */ /* 0x000fe4000001ff00 */
[----:B------:R-:W-:Y:S02]  /*12c0*/  CS2R R82, SRZ ;  /* 0x0000000000527805 */ /* 0x000fe4000001ff00 */
[----:B-1----:R-:W-:Y:S02]  /*12d0*/  CS2R R84, SRZ ;  /* 0x0000000000547805 */ /* 0x002fe4000001ff00 */
[----:B------:R-:W-:Y:S01]  /*12e0*/  CS2R R80, SRZ ;  /* 0x0000000000507805 */ /* 0x000fe2000001ff00 */
[----:B------:R-:W-:Y:S01]  /*12f0*/  IMAD.MOV.U32 R19, RZ, RZ, RZ ;  /* 0x000000ffff137224 */ /* 0x000fe200078e00ff */
        /* <DEDUP_REMOVED lines=18> */
[----:B------:R-:W-:Y:S02]  /*1420*/  IMAD.MOV.U32 R160, RZ, RZ, RZ ;  /* 0x000000ffffa07224 */ /* 0x000fe400078e00ff */
[----:B------:R-:W-:Y:S02]  /*1430*/  IMAD.MOV.U32 R41, RZ, RZ, RZ ;  /* 0x000000ffff297224 */ /* 0x000fe400078e00ff */
[----:B------:R-:W-:Y:S01]  /*1440*/  IMAD.U32 R214, RZ, RZ, UR5 ;  /* 0x00000005ffd67e24 */ /* 0x000fe2000f8e00ff */
[----:B--2---:R-:W-:-:S02]  /*1450*/  @P0 R2UR UR60, R2 ;  /* 0x00000000023c02ca */ /* 0x004fc400000e0000 */
[----:B------:R-:W-:Y:S02]  /*1460*/  CS2R R2, SRZ ;  /* 0x0000000000027805 */ /* 0x000fe4000001ff00 */
[----:B------:R-:W-:Y:S02]  /*1470*/  PLOP3.LUT P0, PT, PT, PT, PT, 0x80, 0x0 ;  /* 0x000000000000781c */ /* 0x000fe40003f0f070 */
[----:B---3--:R-:W-:Y:S01]  /*1480*/  @P1 R2UR UR4, R4 ;  /* 0x00000000040412ca */ /* 0x008fe200000e0000 */
[----:B----4-:R-:W-:-:S14]  /*1490*/  @P1 BRA `(.L_x_389) ;  /* 0x00000000003c1947 */ /* 0x010fdc0003800000 */
[----:B------:R-:W-:Y:S02]  /*14a0*/  ULDC.64 UR6, c[0x0][0xa08] ;  /* 0x0002820000067ab9 */ /* 0x000fe40000000a00 */
[----:B------:R-:W-:-:S04]  /*14b0*/  ISETP.NE.U32.AND P1, PT, RZ, UR6, PT ;  /* 0x00000006ff007c0c */ /* 0x000fc8000bf25070 */
[----:B------:R-:W-:-:S13]  /*14c0*/  ISETP.NE.AND.EX P1, PT, RZ, UR7, PT, P1 ;  /* 0x00000007ff007c0c */ /* 0x000fda000bf25310 */
[----:B------:R-:W-:Y:S05]  /*14d0*/  @!P1 BRA `(.L_x_389) ;  /* 0x00000000002c9947 */ /* 0x000fea0003800000 */
[----:B------:R-:W-:Y:S01]  /*14e0*/  R2UR UR8, R216 ;  /* 0x00000000d80872ca */ /* 0x000fe200000e0000 */
[----:B------:R-:W-:Y:S01]  /*14f0*/  ULDC.64 UR4, c[0x0][0xa08] ;  /* 0x0002820000047ab9 */ /* 0x000fe20000000a00 */
[----:B------:R-:W-:-:S11]  /*1500*/  ULDC.64 UR6, c[0x0][0x208] ;  /* 0x0000820000067ab9 */ /* 0x000fd60000000a00 */
[----:B------:R-:W-:-:S06]  /*1510*/  UIMAD.WIDE UR4, UR8, 0x4, UR4 ;  /* 0x00000004080478a5 */ /* 0x000fcc000f8e0204 */
[----:B------:R-:W-:Y:S02]  /*1520*/  IMAD.U32 R4, RZ, RZ, UR4 ;  /* 0x00000004ff047e24 */ /* 0x000fe4000f8e00ff */
[----:B------:R-:W-:-:S05]  /*1530*/  IMAD.U32 R5, RZ, RZ, UR5 ;  /* 0x00000005ff057e24 */ /* 0x000fca000f8e00ff */
[----:B------:R-:W2:Y:S04]  /*1540*/  LDG.E R7, desc[UR6][R4.64] ;  /* 0x0000000604077981 */ /* 0x000ea8000c1e1900 */
[----:B------:R-:W3:Y:S01]  /*1550*/  LDG.E R6, desc[UR6][R4.64+0x4] ;  /* 0x0000040604067981 */ /* 0x000ee2000c1e1900 */
[----:B--2---:R-:W-:Y:S02]  /*1560*/  R2UR UR4, R7 ;  /* 0x00000000070472ca */ /* 0x004fe400000e0000 */
[----:B---3--:R-:W-:-:S13]  /*1570*/  R2UR UR5, R6 ;  /* 0x00000000060572ca */ /* 0x008fda00000e0000 */
[----:B------:R-:W-:-:S12]  /*1580*/  UIADD3 UR4, -UR4, UR5, URZ ;  /* 0x0000000504047290 */ /* 0x000fd8000fffe13f */
.L_x_389:
[----:B------:R-:W-:Y:S01]  /*1590*/  UIADD3 UR60, -UR60, UR4, URZ ;  /* 0x000000043c3c7290 */ /* 0x000fe2000fffe13f */
[----:B------:R-:W-:Y:S01]  /*15a0*/  IMAD.MOV.U32 R40, RZ, RZ, RZ ;  /* 0x000000ffff287224 */ /* 0x000fe200078e00ff */
[----:B------:R-:W-:Y:S01]  /*15b0*/  CS2R R34, SRZ ;  /* 0x0000000000227805 */ /* 0x000fe2000001ff00 */
[----:B------:R-:W-:Y:S01]  /*15c0*/  IMAD.MOV.U32 R161, RZ, RZ, RZ ;  /* 0x000000ffffa17224 */ /* 0x000fe200078e00ff */
[----:B------:R-:W-:Y:S01]  /*15d0*/  UISETP.GE.AND UP0, UPT, UR60, 0x1, UPT ;  /* 0x000000013c00788c */ /* 0x000fe2000bf06270 */
[----:B------:R-:W-:Y:S01]  /*15e0*/  CS2R R36, SRZ ;  /* 0x0000000000247805 */ /* 0x000fe2000001ff00 */
[----:B------:R-:W-:Y:S01]  /*15f0*/  UIADD3 UR4, UR60, 0x4f, URZ ;  /* 0x0000004f3c047890 */ /* 0x000fe2000fffe03f */
[----:B------:R-:W-:Y:S01]  /*1600*/  IMAD.MOV.U32 R162, RZ, RZ, RZ ;  /* 0x000000ffffa27224 */ /* 0x000fe200078e00ff */
[----:B------:R-:W-:Y:S01]  /*1610*/  CS2R R32, SRZ ;  /* 0x0000000000207805 */ /* 0x000fe2000001ff00 */
[----:B------:R-:W-:Y:S01]  /*1620*/  IMAD.MOV.U32 R8, RZ, RZ, RZ ;  /* 0x000000ffff087224 */ /* 0x000fe200078e00ff */
[----:B------:R-:W-:Y:S01]  /*1630*/  PLOP3.LUT P1, PT, PT, PT, UP0, 0x80, 0x0 ;  /* 0x000000000000781c */ /* 0x000fe20003f2f008 */
[----:B------:R-:W-:Y:S01]  /*1640*/  UIMAD.WIDE UR4, UR4, 0x66666667, URZ ;  /* 0x66666667040478a5 */ /* 0x000fe2000f8e023f */
[----:B------:R-:W-:-:S02]  /*1650*/  CS2R R26, SRZ ;  /* 0x00000000001a7805 */ /* 0x000fc4000001ff00 */
[----:B------:R-:W-:Y:S01]  /*1660*/  CS2R R28, SRZ ;  /* 0x00000000001c7805 */ /* 0x000fe2000001ff00 */
[----:B------:R-:W-:Y:S01]  /*1670*/  IMAD.MOV.U32 R10, RZ, RZ, RZ ;  /* 0x000000ffff0a7224 */ /* 0x000fe200078e00ff */
[----:B------:R-:W-:Y:S01]  /*1680*/  USHF.R.U32.HI UR61, URZ, 0x1f, UR5 ;  /* 0x0000001f3f3d7899 */ /* 0x000fe20008011605 */
[----:B------:R-:W-:-:S03]  /*1690*/  CS2R R24, SRZ ;  /* 0x0000000000187805 */ /* 0x000fc6000001ff00 */
[----:B------:R-:W-:-:S03]  /*16a0*/  ULEA.HI.SX32 UR61, UR5, UR61, 0x1b ;  /* 0x0000003d053d7291 */ /* 0x000fc6000f8fda3f */
[----:B------:R-:W-:Y:S09]  /*16b0*/  @!P1 BRA `(.L_x_390) ;  /* 0x0000008c00f89947 */ /* 0x000ff20003800000 */
[----:B------:R-:W0:Y:S01]  /*16c0*/  SHFL.IDX PT, R0, R221, RZ, 0x1f ;  /* 0x00001fffdd007589 */ /* 0x000e2200000e0000 */
[----:B------:R-:W1:Y:S01]  /*16d0*/  S2UR UR7, SR_CgaCtaId ;  /* 0x00000000000779c3 */ /* 0x000e620000008800 */
[----:B------:R-:W-:Y:S01]  /*16e0*/  UMOV UR6, 0x400 ;  /* 0x0000040000067882 */ /* 0x000fe20000000000 */
[----:B0-----:R-:W-:Y:S01]  /*16f0*/  R2UR UR4, R0 ;  /* 0x00000000000472ca */ /* 0x001fe200000e0000 */
[----:B-1----:R-:W-:-:S04]  /*1700*/  ULEA UR6, UR7, UR6, 0x18 ;  /* 0x0000000607067291 */ /* 0x002fc8000f8ec03f */
[----:B------:R-:W-:-:S04]  /*1710*/  UIADD3 UR6, UR6, 0x14400, URZ ;  /* 0x0001440006067890 */ /* 0x000fc8000fffe03f */
[----:B------:R-:W-:-:S04]  /*1720*/  ULOP3.LUT UP0, URZ, UR6, 0x9f, URZ, 0xc0, !UPT ;  /* 0x0000009f063f7892 */ /* 0x000fc8000f80c03f */
[----:B------:R-:W-:Y:S02]  /*1730*/  ULEA.HI UR5, UR4, UR4, URZ, 0x1 ;  /* 0x0000000404057291 */ /* 0x000fe4000f8f083f */
[----:B------:R-:W-:Y:S02]  /*1740*/  PLOP3.LUT P0, PT, PT, PT, UP0, 0x80, 0x0 ;  /* 0x000000000000781c */ /* 0x000fe40003f0f008 */
[----:B------:R-:W-:-:S04]  /*1750*/  ULOP3.LUT UR5, UR5, 0x1e, URZ, 0xc0, !UPT ;  /* 0x0000001e05057892 */ /* 0x000fc8000f8ec03f */
[----:B------:R-:W-:-:S04]  /*1760*/  UIADD3 UR5, UR4, -UR5, URZ ;  /* 0x8000000504057290 */ /* 0x000fc8000fffe03f */
[----:B------:R-:W-:-:S04]  /*1770*/  ULEA UR5, UR5, UR6, 0xd ;  /* 0x0000000605057291 */ /* 0x000fc8000f8e683f */
[----:B------:R-:W-:-:S04]  /*1780*/  USHF.R.U32.HI UR5, URZ, 0x4, UR5 ;  /* 0x000000043f057899 */ /* 0x000fc80008011605 */
[----:B------:R-:W-:Y:S01]  /*1790*/  ULOP3.LUT UR36, UR5, 0x3fff, URZ, 0xc0, !UPT ;  /* 0x00003fff05247892 */ /* 0x000fe2000f8ec03f */
[----:B------:R-:W-:Y:S11]  /*17a0*/  @!P0 BRA `(.L_x_391) ;  /* 0x0000000000408947 */ /* 0x000ff60003800000 */
        /* <DEDUP_REMOVED lines=16> */
.L_x_391:
[----:B------:R-:W0:Y:S01]  /*18b0*/  S2UR UR5, SR_CgaCtaId ;  /* 0x00000000000579c3 */ /* 0x000e220000008800 */
[----:B------:R-:W-:Y:S01]  /*18c0*/  LEA.HI R0, R219, R219, RZ, 0x1 ;  /* 0x000000dbdb007211 */ /* 0x000fe200078f08ff */
[----:B------:R-:W-:Y:S01]  /*18d0*/  UMOV UR4, 0x400 ;  /* 0x0000040000047882 */ /* 0x000fe20000000000 */
[----:B------:R-:W-:Y:S01]  /*18e0*/  R2UR UR6, R226 ;  /* 0x00000000e20672ca */ /* 0x000fe200000e0000 */
[----:B------:R-:W-:Y:S01]  /*18f0*/  BSSY B0, `(.L_x_392) ;  /* 0x000000a000007945 */ /* 0x000fe20003800000 */
[----:B------:R-:W-:-:S05]  /*1900*/  LOP3.LUT R0, R0, 0xfffffffe, RZ, 0xc0, !PT ;  /* 0xfffffffe00007812 */ /* 0x000fca00078ec0ff */
[----:B------:R-:W-:-:S05]  /*1910*/  IMAD.IADD R0, R219, 0x1, -R0 ;  /* 0x00000001db007824 */ /* 0x000fca00078e0a00 */
[----:B------:R-:W-:Y:S01]  /*1920*/  SHF.L.U32 R0, R0, 0x1f, RZ ;  /* 0x0000001f00007819 */ /* 0x000fe200000006ff */
[----:B------:R-:W-:-:S05]  /*1930*/  IMAD.U32 R2, RZ, RZ, UR6 ;  /* 0x00000006ff027e24 */ /* 0x000fca000f8e00ff */
[----:B------:R-:W-:Y:S01]  /*1940*/  ISETP.NE.AND P0, PT, R2, 0x3, PT ;  /* 0x000000030200780c */ /* 0x000fe20003f05270 */
[----:B0-----:R-:W-:-:S06]  /*1950*/  ULEA UR4, UR5, UR4, 0x18 ;  /* 0x0000000405047291 */ /* 0x001fcc000f8ec03f */
[----:B------:R-:W-:-:S04]  /*1960*/  IMAD.U32 R5, RZ, RZ, UR4 ;  /* 0x00000004ff057e24 */ /* 0x000fc8000f8e00ff */
[----:B------:R-:W0:Y:S02]  /*1970*/  SYNCS.PHASECHK.TRANS64.TRYWAIT P1, [R5+URZ+0x38800], R0 ;  /* 0x03880000050075a7 */ /* 0x000e24000802017f */
[----:B0-----:R-:W-:Y:S05]  /*1980*/  @!P1 BRA `(.L_x_393) ;  /* 0x0000012800cc9947 */ /* 0x001fea0003800000 */
.L_x_567:
[----:B------:R-:W-:Y:S05]  /*1990*/  BSYNC B0 ;  /* 0x0000000000007941 */ /* 0x000fea0003800000 */
.L_x_392:
[----:B------:R-:W-:Y:S05]  /*19a0*/  @!P0 BRA `(.L_x_394) ;  /* 0x0000000000048947 */ /* 0x000fea0003800000 */
[----:B------:R-:W-:Y:S01]  /*19b0*/  BPT.TRAP 0x1 ;  /* 0x000000040000795c */ /* 0x000fe20000300000 */
.L_x_394:
[----:B0-----:R-:W-:Y:S01]  /*19c0*/  IMAD R0, R16, 0x8, R5 ;  /* 0x0000000810007824 */ /* 0x001fe200078e0205 */
[----:B------:R-:W-:-:S04]  /*19d0*/  SHF.L.U32 R3, R17, 0x1f, RZ ;  /* 0x0000001f11037819 */ /* 0x000fc800000006ff */
[----:B------:R0:W1:Y:S01]  /*19e0*/  SYNCS.PHASECHK.TRANS64.TRYWAIT P2, [R0+URZ+0x38830], R3 ;  /* 0x03883003000075a7 */ /* 0x000062000804017f */
[----:B------:R-:W-:Y:S05]  /*19f0*/  @!P0 BRA `(.L_x_395) ;  /* 0x0000000000048947 */ /* 0x000fea0003800000 */
[----:B------:R-:W-:Y:S01]  /*1a00*/  BPT.TRAP 0x1 ;  /* 0x000000040000795c */ /* 0x000fe20000300000 */
.L_x_395:
[----:B------:R-:W2:Y:S01]  /*1a10*/  S2R R2, SR_TID.X ;  /* 0x0000000000027919 */ /* 0x000ea20000002100 */
[----:B------:R-:W-:Y:S01]  /*1a20*/  IMAD.MOV.U32 R151, RZ, RZ, RZ ;  /* 0x000000ffff977224 */ /* 0x000fe200078e00ff */
[----:B--2---:R-:W-:Y:S01]  /*1a30*/  LOP3.LUT P1, RZ, R2, 0x7f, RZ, 0xc0, !PT ;  /* 0x0000007f02ff7812 */ /* 0x004fe2000782c0ff */
[----:B-1----:R-:W-:-:S12]  /*1a40*/  @P2 BRA `(.L_x_396) ;  /* 0x0000000000082947 */ /* 0x002fd80003800000 */
[----:B------:R-:W1:Y:S02]  /*1a50*/  SYNCS.PHASECHK.TRANS64.TRYWAIT P2, [R0+URZ+0x38830], R3 ;  /* 0x03883003000075a7 */ /* 0x000e64000804017f */
[----:B-1----:R-:W-:Y:S05]  /*1a60*/  @!P2 BRA `(.L_x_397) ;  /* 0x0000012800a8a947 */ /* 0x002fea0003800000 */
.L_x_396:
[----:B------:R-:W-:Y:S05]  /*1a70*/  WARPSYNC.ALL ;  /* 0x0000000000007948 */ /* 0x000fea0003800000 */
[----:B------:R-:W-:Y:S01]  /*1a80*/  R2UR UR4, R5 ;  /* 0x00000000050472ca */ /* 0x000fe200000e0000 */
[----:B------:R-:W-:Y:S01]  /*1a90*/  ULOP3.LUT UR5, UR36, 0x10000, URZ, 0xfc, !UPT ;  /* 0x0001000024057892 */ /* 0x000fe2000f8efc3f */
[----:B------:R-:W-:Y:S01]  /*1aa0*/  R2UR UR6, R16 ;  /* 0x00000000100672ca */ /* 0x000fe200000e0000 */
[----:B------:R-:W-:Y:S01]  /*1ab0*/  WARPGROUP.ARRIVE ;  /* 0x00000000000079c5 */ /* 0x000fe20000000000 */
[----:B------:R-:W-:Y:S01]  /*1ac0*/  UMOV UR9, 0x40000040 ;  /* 0x4000004000097882 */ /* 0x000fe20000000000 */
[----:B------:R-:W-:Y:S01]  /*1ad0*/  UMOV UR11, 0x40000040 ;  /* 0x40000040000b7882 */ /* 0x000fe20000000000 */
[----:B------:R-:W-:Y:S01]  /*1ae0*/  UMOV UR15, UR9 ;  /* 0x00000009000f7c82 */ /* 0x000fe20008000000 */
[----:B------:R-:W-:Y:S01]  /*1af0*/  IMAD.U32 R13, RZ, RZ, UR9 ;  /* 0x00000009ff0d7e24 */ /* 0x000fe2000f8e00ff */
[----:B------:R-:W-:Y:S01]  /*1b00*/  UMOV UR8, UR5 ;  /* 0x0000000500087c82 */ /* 0x000fe20008000000 */
[----:B------:R-:W-:Y:S01]  /*1b10*/  UMOV UR17, 0x40000040 ;  /* 0x4000004000117882 */ /* 0x000fe20000000000 */
[----:B------:R-:W-:Y:S01]  /*1b20*/  UMOV UR14, UR8 ;  /* 0x00000008000e7c82 */ /* 0x000fe20008000000 */
[----:B------:R-:W-:Y:S01]  /*1b30*/  IMAD.U32 R12, RZ, RZ, UR8 ;  /* 0x00000008ff0c7e24 */ /* 0x000fe2000f8e00ff */
[----:B------:R-:W-:Y:S01]  /*1b40*/  UMOV UR19, 0x40000040 ;  /* 0x4000004000137882 */ /* 0x000fe20000000000 */
[----:B------:R-:W-:Y:S01]  /*1b50*/  UIADD3 UR4, UR4, 0x24400, URZ ;  /* 0x0002440004047890 */ /* 0x000fe2000fffe03f */
[----:B------:R-:W-:Y:S01]  /*1b60*/  IMAD.U32 R11, RZ, RZ, UR17 ;  /* 0x00000011ff0b7e24 */ /* 0x000fe2000f8e00ff */
[----:B------:R-:W-:Y:S01]  /*1b70*/  UMOV UR13, 0x40000040 ;  /* 0x40000040000d7882 */ /* 0x000fe20000000000 */
[----:B------:R-:W-:Y:S01]  /*1b80*/  UIADD3 UR20, UR5, 0x404, URZ ;  /* 0x0000040405147890 */ /* 0x000fe2000fffe03f */
[----:B------:R-:W-:Y:S01]  /*1b90*/  VIADD R2, R223, UR60 ;  /* 0x0000003cdf027c36 */ /* 0x000fe20008000000 */
[----:B------:R-:W-:Y:S01]  /*1ba0*/  USHF.R.U32.HI UR4, URZ, 0x4, UR4 ;  /* 0x000000043f047899 */ /* 0x000fe20008011604 */
[----:B01----:R-:W-:Y:S01]  /*1bb0*/  IMAD.U32 R3, RZ, RZ, UR61 ;  /* 0x0000003dff037e24 */ /* 0x003fe2000f8e00ff */
[----:B------:R-:W-:Y:S01]  /*1bc0*/  UMOV UR21, 0x40000040 ;  /* 0x4000004000157882 */ /* 0x000fe20000000000 */
[----:B------:R-:W-:Y:S01]  /*1bd0*/  UMOV UR23, 0x40000040 ;  /* 0x4000004000177882 */ /* 0x000fe20000000000 */
[----:B------:R-:W-:Y:S01]  /*1be0*/  ULOP3.LUT UR4, UR4, 0x3fff, URZ, 0xc0, !UPT ;  /* 0x00003fff04047892 */ /* 0x000fe2000f8ec03f */
[----:B------:R-:W-:Y:S01]  /*1bf0*/  IMAD R2, R3, -0x50, R2 ;  /* 0xffffffb003027824 */ /* 0x000fe200078e0202 */
[----:B------:R-:W-:Y:S01]  /*1c00*/  UIADD3 UR24, UR5, 0x406, URZ ;  /* 0x0000040605187890 */ /* 0x000fe2000fffe03f */
[----:B------:R-:W-:Y:S01]  /*1c10*/  P2R R21, PR, RZ, 0x1 ;  /* 0x00000001ff157803 */ /* 0x000fe20000000000 */
[----:B------:R-:W-:Y:S01]  /*1c20*/  ULOP3.LUT UR7, UR4, 0x10000, URZ, 0xfc, !UPT ;  /* 0x0001000004077892 */ /* 0x000fe2000f8efc3f */
[----:B------:R-:W-:Y:S01]  /*1c30*/  @!P1 VIADD R0, R0, 0x38840 ;  /* 0x0003884000009836 */ /* 0x000fe20000000000 */
[----:B------:R-:W-:Y:S01]  /*1c40*/  UMOV UR25, 0x40000040 ;  /* 0x4000004000197882 */ /* 0x000fe20000000000 */
[----:B------:R-:W-:Y:S01]  /*1c50*/  UMOV UR27, 0x40000040 ;  /* 0x40000040001b7882 */ /* 0x000fe20000000000 */
[----:B------:R-:W-:Y:S01]  /*1c60*/  UIMAD UR4, UR6, 0xa00, UR7 ;  /* 0x00000a00060478a4 */ /* 0x000fe2000f8e0207 */
[C---:B------:R-:W-:Y:S01]  /*1c70*/  ISETP.GT.AND P6, PT, R2.reuse, RZ, PT ;  /* 0x000000ff0200720c */ /* 0x040fe20003fc4270 */
[----:B------:R-:W-:Y:S01]  /*1c80*/  IMAD.U32 R19, RZ, RZ, UR7 ;  /* 0x00000007ff137e24 */ /* 0x000fe2000f8e00ff */
[----:B------:R-:W-:Y:S01]  /*1c90*/  UIADD3 UR7, UR5, 0x2, URZ ;  /* 0x0000000205077890 */ /* 0x000fe2000fffe03f */
[C---:B------:R-:W-:Y:S01]  /*1ca0*/  ISETP.GT.AND P5, PT, R2.reuse, 0x1, PT ;  /* 0x000000010200780c */ /* 0x040fe20003fa4270 */
[----:B------:R-:W-:Y:S01]  /*1cb0*/  UIADD3 UR6, UR4, 0x200, URZ ;  /* 0x0000020004067890 */ /* 0x000fe2000fffe03f */
[C---:B------:R-:W-:Y:S01]  /*1cc0*/  ISETP.GT.AND P4, PT, R2.reuse, 0x8, PT ;  /* 0x000000080200780c */ /* 0x040fe20003f84270 */
[----:B------:R-:W-:Y:S01]  /*1cd0*/  UMOV UR10, UR4 ;  /* 0x00000004000a7c82 */ /* 0x000fe20008000000 */
[----:B------:R-:W-:Y:S01]  /*1ce0*/  UIADD3 UR12, UR4, 0x2, URZ ;  /* 0x00000002040c7890 */ /* 0x000fe2000fffe03f */
[----:B------:R-:W-:Y:S01]  /*1cf0*/  HGMMA.64x16x16.F32.BF16 R56, gdesc[UR8], RZ, !UPT, gsb0 ;  /* 0x00200000083879f0 */ /* 0x000fe2000c0018ff */
[----:B------:R-:W-:Y:S01]  /*1d00*/  UIADD3 UR10, UR4, 0x80, URZ ;  /* 0x00000080040a7890 */ /* 0x000fe2000fffe03f */
[C---:B------:R-:W-:Y:S01]  /*1d10*/  ISETP.GT.AND P3, PT, R2.reuse, 0x9, PT ;  /* 0x000000090200780c */ /* 0x040fe20003f64270 */
[----:B------:R-:W-:Y:S01]  /*1d20*/  UMOV UR8, UR14 ;  /* 0x0000000e00087c82 */ /* 0x000fe20008000000 */
[----:B------:R-:W-:Y:S01]  /*1d30*/  UMOV UR9, UR15 ;  /* 0x0000000f00097c82 */ /* 0x000fe20008000000 */
[----:B------:R-:W-:Y:S01]  /*1d40*/  UMOV UR11, 0x40000040 ;  /* 0x40000040000b7882 */ /* 0x000fe20000000000 */
[----:B------:R-:W-:Y:S01]  /*1d50*/  UMOV UR16, UR7 ;  /* 0x0000000700107c82 */ /* 0x000fe20008000000 */
[----:B------:R-:W-:Y:S01]  /*1d60*/  UMOV UR18, UR12 ;  /* 0x0000000c00127c82 */ /* 0x000fe20008000000 */
[----:B------:R-:W-:Y:S01]  /*1d70*/  UIADD3 UR7, UR5, 0x4, URZ ;  /* 0x0000000405077890 */ /* 0x000fe2000fffe03f */
[----:B------:R-:W-:Y:S01]  /*1d80*/  IMAD.U32 R10, RZ, RZ, UR16 ;  /* 0x00000010ff0a7e24 */ /* 0x000fe2000f8e00ff */
[----:B------:R-:W-:Y:S01]  /*1d90*/  UIADD3 UR12, UR4, 0x4, URZ ;  /* 0x00000004040c7890 */ /* 0x000fe2000fffe03f */
[----:B------:R-:W-:Y:S01]  /*1da0*/  ISETP.GT.AND P2, PT, R2, 0x10, PT ;  /* 0x000000100200780c */ /* 0x000fe20003f44270 */
[----:B------:R-:W-:Y:S01]  /*1db0*/  UIADD3 UR22, UR4, 0x284, URZ ;  /* 0x0000028404167890 */ /* 0x000fe2000fffe03f */
[----:B------:R-:W-:Y:S01]  /*1dc0*/  @!P1 PRMT R0, RZ, 0x654, R0 ;  /* 0x00000654ff009816 */ /* 0x000fe20000000000 */
[----:B------:R-:W-:Y:S01]  /*1dd0*/  UIADD3 UR26, UR4, 0x286, URZ ;  /* 0x00000286041a7890 */ /* 0x000fe2000fffe03f */
[--C-:B------:R-:W-:Y:S01]  /*1de0*/  IMAD.MOV.U32 R150, RZ, RZ, R151.reuse ;  /* 0x000000ffff967224 */ /* 0x100fe200078e0097 */
        /* <DEDUP_REMOVED lines=50> */
[----:B------:R-:W-:Y:S01]  /*2110*/  UMOV UR57, 0x40000040 ;  /* 0x4000004000397882 */ /* 0x000fe20000000000 */
[----:B------:R-:W-:Y:S01]  /*2120*/  UMOV UR59, 0x40000040 ;  /* 0x40000040003b7882 */ /* 0x000fe20000000000 */
[----:B------:R-:W-:Y:S01]  /*2130*/  IMAD.U32 R7, RZ, RZ, UR57 ;  /* 0x00000039ff077e24 */ /* 0x000fe2000f8e00ff */
[----:B------:R-:W-:Y:S01]  /*2140*/  UISETP.GE.AND UP0, UPT, UR60, 0x51, UPT ;  /* 0x000000513c00788c */ /* 0x000fe2000bf06270 */
        /* <DEDUP_REMOVED lines=514> */
[----:B------:R-:W-:-:S02]  /*4170*/  FMNMX.FTZ R3, R49, R4, !PT ;  /* 0x0000000431037209 */ /* 0x000fc40007810000 */
[----:B------:R-:W-:Y:S02]  /*4180*/  FSEL R53, R53, -INF , P4 ;  /* 0xff80000035357808 */ /* 0x000fe40002000000 */
[----:B------:R-:W-:Y:S02]  /*4190*/  FMNMX.FTZ R4, R52, R3, !PT ;  /* 0x0000000334047209 */ /* 0x000fe40007810000 */
[----:B------:R-:W-:Y:S02]  /*41a0*/  FSEL R50, R50, -INF , P2 ;  /* 0xff80000032327808 */ /* 0x000fe40001000000 */
[----:B------:R-:W-:Y:S02]  /*41b0*/  ISETP.GT.AND P2, PT, R2, 0x21, PT ;  /* 0x000000210200780c */ /* 0x000fe40003f44270 */
[----:B------:R-:W-:Y:S02]  /*41c0*/  FMNMX.FTZ R3, R53, R4, !PT ;  /* 0x0000000435037209 */ /* 0x000fe40007810000 */
[----:B------:R-:W-:-:S02]  /*41d0*/  FSEL R51, R51, -INF , P6 ;  /* 0xff80000033337808 */ /* 0x000fc40003000000 */
[----:B------:R-:W-:Y:S02]  /*41e0*/  ISETP.GT.AND P6, PT, R2, 0x28, PT ;  /* 0x000000280200780c */ /* 0x000fe40003fc4270 */
        /* <DEDUP_REMOVED lines=29> */
[----:B------:R-:W-:Y:S01]  /*43c0*/  FSEL R36, R36, -INF , P2 ;  /* 0xff80000024247808 */ /* 0x000fe20001000000 */
[----:B------:R-:W-:Y:S01]  /*43d0*/  ULDC UR5, c[0x0][0x988] ;  /* 0x0002620000057ab9 */ /* 0x000fe20000000800 */
        /* <DEDUP_REMOVED lines=26> */
[----:B-1----:R-:W-:Y:S02]  /*4580*/  FMNMX.FTZ R15, R14, R3, !PT ;  /* 0x000000030e0f7209 */ /* 0x002fe40007810000 */
[----:B------:R-:W-:-:S03]  /*4590*/  FMNMX.FTZ R3, R58, R59, !PT ;  /* 0x0000003b3a037209 */ /* 0x000fc60007810000 */
[----:B------:R-:W1:Y:S02]  /*45a0*/  SHFL.BFLY PT, R4, R15, 0x1, 0x1f ;  /* 0x0c201f000f047f89 */ /* 0x000e6400000e0000 */
[----:B-1----:R-:W-:-:S04]  /*45b0*/  FMNMX.FTZ R4, R15, R4, !PT ;  /* 0x000000040f047209 */ /* 0x002fc80007810000 */
        /* <DEDUP_REMOVED lines=36> */
[----:B-1----:R-:W-:Y:S01]  /*4800*/  FADD.FTZ R15, R56, R57 ;  /* 0x00000039380f7221 */ /* 0x002fe20000010000 */
[----:B------:R-:W-:Y:S01]  /*4810*/  FFMA.FTZ R20, R29, UR5, -R20 ;  /* 0x000000051d147c23 */ /* 0x000fe20008010814 */
[----:B------:R-:W-:-:S02]  /*4820*/  FMNMX.FTZ R3, R47, R2, !PT ;  /* 0x000000022f037209 */ /* 0x000fc40007810000 */
[----:B------:R-:W-:Y:S01]  /*4830*/  F2FP.BF16.F32.PACK_AB R208, R57, R56 ;  /* 0x0000003839d0723e */ /* 0x000fe200000010ff */
[--C-:B------:R-:W-:Y:S01]  /*4840*/  IMAD.MOV.U32 R57, RZ, RZ, R151.reuse ;  /* 0x000000ffff397224 */ /* 0x100fe200078e0097 */
[----:B------:R-:W-:Y:S01]  /*4850*/  FMNMX.FTZ R2, R34, R3, !PT ;  /* 0x0000000322027209 */ /* 0x000fe20007810000 */
[----:B------:R-:W-:Y:S01]  /*4860*/  MUFU.EX2 R48, R48 ;  /* 0x0000003000307308 */ /* 0x000fe20000000800 */
[----:B------:R-:W-:Y:S02]  /*4870*/  IMAD.MOV.U32 R56, RZ, RZ, R151 ;  /* 0x000000ffff387224 */ /* 0x000fe400078e0097 */
[----:B------:R-:W-:-:S04]  /*4880*/  FMNMX.FTZ R3, R35, R2, !PT ;  /* 0x0000000223037209 */ /* 0x000fc80007810000 */
[----:B------:R-:W-:Y:S01]  /*4890*/  FMNMX.FTZ R2, R38, R3, !PT ;  /* 0x0000000326027209 */ /* 0x000fe20007810000 */
[----:B------:R-:W1:Y:S01]  /*48a0*/  MUFU.EX2 R49, R49 ;  /* 0x0000003100317308 */ /* 0x000e620000000800 */
[----:B--2---:R-:W-:Y:S02]  /*48b0*/  F2FP.BF16.F32.PACK_AB R210, R61, R60 ;  /* 0x0000003c3dd2723e */ /* 0x004fe400000010ff */
[----:B------:R-:W-:-:S04]  /*48c0*/  FMNMX.FTZ R3, R39, R2, !PT ;  /* 0x0000000227037209 */ /* 0x000fc80007810000 */
[----:B------:R-:W-:Y:S01]  /*48d0*/  FMNMX.FTZ R2, R26, R3, !PT ;  /* 0x000000031a027209 */ /* 0x000fe20007810000 */
[----:B------:R-:W-:Y:S03]  /*48e0*/  MUFU.EX2 R52, R52 ;  /* 0x0000003400347308 */ /* 0x000fe60000000800 */
[----:B------:R-:W-:-:S04]  /*48f0*/  FMNMX.FTZ R3, R27, R2, !PT ;  /* 0x000000021b037209 */ /* 0x000fc80007810000 */
[----:B------:R-:W-:Y:S01]  /*4900*/  FMNMX.FTZ R2, R30, R3, !PT ;  /* 0x000000031e027209 */ /* 0x000fe20007810000 */
[----:B------:R-:W2:Y:S01]  /*4910*/  MUFU.EX2 R53, R53 ;  /* 0x0000003500357308 */ /* 0x000ea20000000800 */
[----:B-1----:R-:W-:Y:S02]  /*4920*/  F2FP.BF16.F32.PACK_AB R204, R49, R48 ;  /* 0x0000003031cc723e */ /* 0x002fe400000010ff */
[----:B------:R-:W-:-:S05]  /*4930*/  FMNMX.FTZ R2, R31, R2, !PT ;  /* 0x000000021f027209 */ /* 0x000fca0007810000 */
[----:B------:R-:W1:Y:S01]  /*4940*/  SHFL.BFLY PT, R3, R2, 0x2, 0x1f ;  /* 0x0c401f0002037f89 */ /* 0x000e6200000e0000 */
[----:B------:R-:W-:Y:S08]  /*4950*/  MUFU.EX2 R40, R40 ;  /* 0x0000002800287308 */ /* 0x000ff00000000800 */
[----:B------:R-:W3:Y:S01]  /*4960*/  MUFU.EX2 R41, R41 ;  /* 0x0000002900297308 */ /* 0x000ee20000000800 */
[----:B--2---:R-:W-:-:S07]  /*4970*/  F2FP.BF16.F32.PACK_AB R206, R53, R52 ;  /* 0x0000003435ce723e */ /* 0x004fce00000010ff */
[----:B------:R-:W-:Y:S01]  /*4980*/  MUFU.EX2 R44, R44 ;  /* 0x0000002c002c7308 */ /* 0x000fe20000000800 */
[----:B-1----:R-:W-:-:S07]  /*4990*/  FMNMX.FTZ R14, R2, R3, !PT ;  /* 0x00000003020e7209 */ /* 0x002fce0007810000 */
[----:B------:R-:W-:Y:S01]  /*49a0*/  MUFU.EX2 R21, R20 ;  /* 0x0000001400157308 */ /* 0x000fe20000000800 */
[----:B---3--:R-:W-:Y:S01]  /*49b0*/  F2FP.BF16.F32.PACK_AB R200, R41, R40 ;  /* 0x0000002829c8723e */ /* 0x008fe200000010ff */
[----:B------:R-:W1:Y:S06]  /*49c0*/  SHFL.BFLY PT, R3, R14, 0x1, 0x1f ;  /* 0x0c201f000e037f89 */ /* 0x000e6c00000e0000 */
[----:B------:R-:W2:Y:S08]  /*49d0*/  MUFU.EX2 R45, R45 ;  /* 0x0000002d002d7308 */ /* 0x000eb00000000800 */
[----:B------:R-:W-:Y:S08]  /*49e0*/  MUFU.EX2 R32, R32 ;  /* 0x0000002000207308 */ /* 0x000ff00000000800 */
[----:B------:R-:W3:Y:S01]  /*49f0*/  MUFU.EX2 R33, R33 ;  /* 0x0000002100217308 */ /* 0x000ee20000000800 */
[----:B--2---:R-:W-:-:S02]  /*4a00*/  F2FP.BF16.F32.PACK_AB R202, R45, R44 ;  /* 0x0000002c2dca723e */ /* 0x004fc400000010ff */
[----:B-1----:R-:W-:Y:S01]  /*4a10*/  FMNMX.FTZ R3, R14, R3, !PT ;  /* 0x000000030e037209 */ /* 0x002fe20007810000 */
[----:B------:R-:W-:Y:S01]  /*4a20*/  FADD.FTZ R14, R60, R15 ;  /* 0x0000000f3c0e7221 */ /* 0x000fe20000010000 */
[--C-:B------:R-:W-:Y:S02]  /*4a30*/  IMAD.MOV.U32 R60, RZ, RZ, R151.reuse ;  /* 0x000000ffff3c7224 */ /* 0x100fe400078e0097 */
[C---:B------:R-:W-:Y:S01]  /*4a40*/  FSETP.NEU.FTZ.AND P2, PT, R3.reuse, -INF , PT ;  /* 0xff8000000300780b */ /* 0x040fe20003f5d000 */
[----:B------:R-:W-:Y:S01]  /*4a50*/  FMUL.FTZ R2, R3, UR5 ;  /* 0x0000000503027c20 */ /* 0x000fe20008410000 */
[----:B------:R-:W-:Y:S01]  /*4a60*/  FADD.FTZ R15, R61, R14 ;  /* 0x0000000e3d0f7221 */ /* 0x000fe20000010000 */
[----:B------:R-:W-:Y:S01]  /*4a70*/  MUFU.EX2 R36, R36 ;  /* 0x0000002400247308 */ /* 0x000fe20000000800 */
[----:B------:R-:W-:Y:S02]  /*4a80*/  IMAD.MOV.U32 R61, RZ, RZ, R151 ;  /* 0x000000ffff3d7224 */ /* 0x000fe400078e0097 */
[----:B------:R-:W-:Y:S01]  /*4a90*/  FSEL R2, R2, RZ, P2 ;  /* 0x000000ff02027208 */ /* 0x000fe20001000000 */
[----:B------:R-:W-:Y:S01]  /*4aa0*/  FADD.FTZ R14, R48, R15 ;  /* 0x0000000f300e7221 */ /* 0x000fe20000010000 */
[----:B------:R-:W-:Y:S01]  /*4ab0*/  PLOP3.LUT P2, PT, PT, PT, UP0, 0x80, 0x0 ;  /* 0x000000000000781c */ /* 0x000fe20003f4f008 */
[----:B------:R-:W-:Y:S01]  /*4ac0*/  IMAD.MOV.U32 R48, RZ, RZ, R151 ;  /* 0x000000ffff307224 */ /* 0x000fe200078e0097 */
[----:B---3--:R-:W-:Y:S01]  /*4ad0*/  F2FP.BF16.F32.PACK_AB R196, R33, R32 ;  /* 0x0000002021c4723e */ /* 0x008fe200000010ff */
        /* <DEDUP_REMOVED lines=8> */
[----:B------:R-:W-:Y:S01]  /*4b60*/  FFMA.FTZ R55, R55, UR5, -R2 ;  /* 0x0000000537377c23 */ /* 0x000fe20008010802 */
[----:B------:R-:W-:Y:S01]  /*4b70*/  FADD.FTZ R29, R49, R14 ;  /* 0x0000000e311d7221 */ /* 0x000fe20000010000 */
[--C-:B------:R-:W-:Y:S01]  /*4b80*/  FFMA.FTZ R42, R42, UR5, -R2.reuse ;  /* 0x000000052a2a7c23 */ /* 0x100fe20008010802 */
[--C-:B------:R-:W-:Y:S01]  /*4b90*/  FFMA.FTZ R43, R43, UR5, -R2.reuse ;  /* 0x000000052b2b7c23 */ /* 0x100fe20008010802 */
[--C-:B------:R-:W-:Y:S01]  /*4ba0*/  FFMA.FTZ R46, R46, UR5, -R2.reuse ;  /* 0x000000052e2e7c23 */ /* 0x100fe20008010802 */
[----:B------:R-:W-:Y:S01]  /*4bb0*/  FADD.FTZ R20, R52, R29 ;  /* 0x0000001d34147221 */ /* 0x000fe20000010000 */
[----:B------:R-:W1:Y:S01]  /*4bc0*/  MUFU.EX2 R59, R59 ;  /* 0x0000003b003b7308 */ /* 0x000e620000000800 */
[--C-:B------:R-:W-:Y:S01]  /*4bd0*/  FFMA.FTZ R47, R47, UR5, -R2.reuse ;  /* 0x000000052f2f7c23 */ /* 0x100fe20008010802 */
[----:B------:R-:W-:Y:S01]  /*4be0*/  FFMA.FTZ R34, R34, UR5, -R2 ;  /* 0x0000000522227c23 */ /* 0x000fe20008010802 */
[----:B------:R-:W-:Y:S01]  /*4bf0*/  FADD.FTZ R29, R53, R20 ;  /* 0x00000014351d7221 */ /* 0x000fe20000010000 */
[--C-:B------:R-:W-:Y:S01]  /*4c00*/  FFMA.FTZ R35, R35, UR5, -R2.reuse ;  /* 0x0000000523237c23 */ /* 0x100fe20008010802 */
[--C-:B------:R-:W-:Y:S01]  /*4c10*/  FFMA.FTZ R38, R38, UR5, -R2.reuse ;  /* 0x0000000526267c23 */ /* 0x100fe20008010802 */
[--C-:B------:R-:W-:Y:S01]  /*4c20*/  FFMA.FTZ R39, R39, UR5, -R2.reuse ;  /* 0x0000000527277c23 */ /* 0x100fe20008010802 */
[----:B------:R-:W-:Y:S01]  /*4c30*/  FADD.FTZ R20, R40, R29 ;  /* 0x0000001d28147221 */ /* 0x000fe20000010000 */
[----:B------:R-:W2:Y:S01]  /*4c40*/  MUFU.EX2 R62, R62 ;  /* 0x0000003e003e7308 */ /* 0x000ea20000000800 */
[--C-:B------:R-:W-:Y:S01]  /*4c50*/  FFMA.FTZ R26, R26, UR5, -R2.reuse ;  /* 0x000000051a1a7c23 */ /* 0x100fe20008010802 */
[----:B------:R-:W-:Y:S01]  /*4c60*/  FFMA.FTZ R27, R27, UR5, -R2 ;  /* 0x000000051b1b7c23 */ /* 0x000fe20008010802 */
[----:B------:R-:W-:Y:S01]  /*4c70*/  FADD.FTZ R29, R41, R20 ;  /* 0x00000014291d7221 */ /* 0x000fe20000010000 */
[--C-:B------:R-:W-:Y:S01]  /*4c80*/  FFMA.FTZ R30, R30, UR5, -R2.reuse ;  /* 0x000000051e1e7c23 */ /* 0x100fe20008010802 */
[----:B------:R-:W-:Y:S01]  /*4c90*/  FFMA.FTZ R2, R31, UR5, -R2 ;  /* 0x000000051f027c23 */ /* 0x000fe20008010802 */
[----:B------:R-:W-:-:S02]  /*4ca0*/  IMAD.MOV.U32 R53, RZ, RZ, R151 ;  /* 0x000000ffff357224 */ /* 0x000fc400078e0097 */
[----:B0-----:R-:W-:Y:S01]  /*4cb0*/  FADD.FTZ R0, R44, R29 ;  /* 0x0000001d2c007221 */ /* 0x001fe20000010000 */
[----:B------:R-:W0:Y:S01]  /*4cc0*/  MUFU.EX2 R63, R63 ;  /* 0x0000003f003f7308 */ /* 0x000e220000000800 */
[----:B-1----:R-:W-:Y:S01]  /*4cd0*/  FADD.FTZ R15, R58, R59 ;  /* 0x0000003b3a0f7221 */ /* 0x002fe20000010000 */
[----:B------:R-:W-:Y:S01]  /*4ce0*/  F2FP.BF16.F32.PACK_AB R209, R59, R58 ;  /* 0x0000003a3bd1723e */ /* 0x000fe200000010ff */
[----:B------:R-:W-:Y:S01]  /*4cf0*/  FADD.FTZ R29, R45, R0 ;  /* 0x000000002d1d7221 */ /* 0x000fe20000010000 */
[--C-:B------:R-:W-:Y:S02]  /*4d00*/  IMAD.MOV.U32 R59, RZ, RZ, R151.reuse ;  /* 0x000000ffff3b7224 */ /* 0x100fe400078e0097 */
[----:B------:R-:W-:Y:S02]  /*4d10*/  IMAD.MOV.U32 R58, RZ, RZ, R151 ;  /* 0x000000ffff3a7224 */ /* 0x000fe400078e0097 */
[----:B------:R-:W1:Y:S01]  /*4d20*/  MUFU.EX2 R50, R50 ;  /* 0x0000003200327308 */ /* 0x000e620000000800 */
[----:B--2---:R-:W-:Y:S01]  /*4d30*/  FADD.FTZ R14, R62, R15 ;  /* 0x0000000f3e0e7221 */ /* 0x004fe20000010000 */
[----:B------:R-:W-:-:S02]  /*4d40*/  IMAD.MOV.U32 R52, RZ, RZ, R151 ;  /* 0x000000ffff347224 */ /* 0x000fc400078e0097 */
[--C-:B------:R-:W-:Y:S02]  /*4d50*/  IMAD.MOV.U32 R49, RZ, RZ, R151.reuse ;  /* 0x000000ffff317224 */ /* 0x100fe400078e0097 */
[--C-:B------:R-:W-:Y:S02]  /*4d60*/  IMAD.MOV.U32 R45, RZ, RZ, R151.reuse ;  /* 0x000000ffff2d7224 */ /* 0x100fe400078e0097 */
[----:B------:R-:W2:Y:S01]  /*4d70*/  MUFU.EX2 R51, R51 ;  /* 0x0000003300337308 */ /* 0x000ea20000000800 */
[C---:B0-----:R-:W-:Y:S01]  /*4d80*/  FADD.FTZ R15, R63.reuse, R14 ;  /* 0x0000000e3f0f7221 */ /* 0x041fe20000010000 */
[----:B------:R-:W-:Y:S01]  /*4d90*/  F2FP.BF16.F32.PACK_AB R211, R63, R62 ;  /* 0x0000003e3fd3723e */ /* 0x000fe200000010ff */
[--C-:B------:R-:W-:Y:S02]  /*4da0*/  IMAD.MOV.U32 R63, RZ, RZ, R151.reuse ;  /* 0x000000ffff3f7224 */ /* 0x100fe400078e0097 */
[--C-:B------:R-:W-:Y:S02]  /*4db0*/  IMAD.MOV.U32 R62, RZ, RZ, R151.reuse ;  /* 0x000000ffff3e7224 */ /* 0x100fe400078e0097 */
[----:B------:R-:W-:Y:S01]  /*4dc0*/  IMAD.MOV.U32 R44, RZ, RZ, R151 ;  /* 0x000000ffff2c7224 */ /* 0x000fe200078e0097 */
[----:B------:R-:W0:Y:S01]  /*4dd0*/  MUFU.EX2 R54, R54 ;  /* 0x0000003600367308 */ /* 0x000e220000000800 */
[----:B-1----:R-:W-:Y:S01]  /*4de0*/  FADD.FTZ R14, R50, R15 ;  /* 0x0000000f320e7221 */ /* 0x002fe20000010000 */
[----:B------:R-:W-:-:S02]  /*4df0*/  IMAD.MOV.U32 R41, RZ, RZ, R151 ;  /* 0x000000ffff297224 */ /* 0x000fc400078e0097 */
[--C-:B------:R-:W-:Y:S02]  /*4e00*/  IMAD.MOV.U32 R40, RZ, RZ, R151.reuse ;  /* 0x000000ffff287224 */ /* 0x100fe400078e0097 */
[--C-:B------:R-:W-:Y:S02]  /*4e10*/  IMAD.MOV.U32 R31, RZ, RZ, R151.reuse ;  /* 0x000000ffff1f7224 */ /* 0x100fe400078e0097 */
        /* <DEDUP_REMOVED lines=18> */
[----:B------:R-:W-:-:S03]  /*4f40*/  IMAD.MOV.U32 R32, RZ, RZ, R151 ;  /* 0x000000ffff207224 */ /* 0x000fc600078e0097 */
[----:B------:R-:W2:Y:S01]  /*4f50*/  MUFU.EX2 R47, R47 ;  /* 0x0000002f002f7308 */ /* 0x000ea20000000800 */
[C---:B0-----:R-:W-:Y:S01]  /*4f60*/  FADD.FTZ R15, R43.reuse, R0 ;  /* 0x000000002b0f7221 */ /* 0x041fe20000010000 */
[----:B------:R-:W-:Y:S01]  /*4f70*/  F2FP.BF16.F32.PACK_AB R201, R43, R42 ;  /* 0x0000002a2bc9723e */ /* 0x000fe200000010ff */
[--C-:B------:R-:W-:Y:S02]  /*4f80*/  IMAD.MOV.U32 R43, RZ, RZ, R151.reuse ;  /* 0x000000ffff2b7224 */ /* 0x100fe400078e0097 */
[----:B------:R-:W-:-:S03]  /*4f90*/  IMAD.MOV.U32 R42, RZ, RZ, R151 ;  /* 0x000000ffff2a7224 */ /* 0x000fc600078e0097 */
        /* <DEDUP_REMOVED lines=15> */
[----:B--2---:R-:W-:-:S07]  /*5090*/  FADD.FTZ R14, R24, R29 ;  /* 0x0000001d180e7221 */ /* 0x004fce0000010000 */
[----:B------:R-:W2:Y:S01]  /*50a0*/  MUFU.EX2 R38, R38 ;  /* 0x0000002600267308 */ /* 0x000ea20000000800 */
[C---:B0-----:R-:W-:Y:S01]  /*50b0*/  FADD.FTZ R15, R35.reuse, R0 ;  /* 0x00000000230f7221 */ /* 0x041fe20000010000 */
[----:B------:R-:W-:Y:S01]  /*50c0*/  F2FP.BF16.F32.PACK_AB R197, R35, R34 ;  /* 0x0000002223c5723e */ /* 0x000fe200000010ff */
[--C-:B------:R-:W-:Y:S02]  /*50d0*/  IMAD.MOV.U32 R35, RZ, RZ, R151.reuse ;  /* 0x000000ffff237224 */ /* 0x100fe400078e0097 */
[----:B------:R-:W-:-:S03]  /*50e0*/  IMAD.MOV.U32 R34, RZ, RZ, R151 ;  /* 0x000000ffff227224 */ /* 0x000fc600078e0097 */
        /* <DEDUP_REMOVED lines=8> */
[----:B0-----:R-:W-:Y:S01]  /*5170*/  FADD.FTZ R14, R28, R29 ;  /* 0x0000001d1c0e7221 */ /* 0x001fe20000010000 */
[C---:B------:R-:W-:Y:S01]  /*5180*/  F2FP.BF16.F32.PACK_AB R194, R21.reuse, R28 ;  /* 0x0000001c15c2723e */ /* 0x040fe200000010ff */
[----:B------:R-:W-:Y:S02]  /*5190*/  IMAD.MOV.U32 R28, RZ, RZ, R151 ;  /* 0x000000ffff1c7224 */ /* 0x000fe400078e0097 */
[----:B------:R-:W-:-:S03]  /*51a0*/  FADD.FTZ R15, R21, R14 ;  /* 0x0000000e150f7221 */ /* 0x000fc60000010000 */
[----:B------:R-:W0:Y:S01]  /*51b0*/  MUFU.EX2 R27, R27 ;  /* 0x0000001b001b7308 */ /* 0x000e220000000800 */
[C---:B-1----:R-:W-:Y:S01]  /*51c0*/  FADD.FTZ R29, R39.reuse, R0 ;  /* 0x00000000271d7221 */ /* 0x042fe20000010000 */
[----:B------:R-:W-:Y:S01]  /*51d0*/  F2FP.BF16.F32.PACK_AB R199, R39, R38 ;  /* 0x0000002627c7723e */ /* 0x000fe200000010ff */
[--C-:B------:R-:W-:Y:S02]  /*51e0*/  IMAD.MOV.U32 R39, RZ, RZ, R151.reuse ;  /* 0x000000ffff277224 */ /* 0x100fe400078e0097 */
[----:B------:R-:W-:-:S03]  /*51f0*/  IMAD.MOV.U32 R38, RZ, RZ, R151 ;  /* 0x000000ffff267224 */ /* 0x000fc600078e0097 */
[----:B------:R-:W1:Y:S01]  /*5200*/  MUFU.EX2 R30, R30 ;  /* 0x0000001e001e7308 */ /* 0x000e620000000800 */
[----:B--2---:R-:W-:Y:S01]  /*5210*/  FADD.FTZ R0, R26, R29 ;  /* 0x0000001d1a007221 */ /* 0x004fe20000010000 */
[----:B------:R-:W-:-:S06]  /*5220*/  IMAD.MOV.U32 R29, RZ, RZ, R151 ;  /* 0x000000ffff1d7224 */ /* 0x000fcc00078e0097 */
[----:B------:R2:W3:Y:S01]  /*5230*/  MUFU.EX2 R195, R2 ;  /* 0x0000000200c37308 */ /* 0x0004e20000000800 */
[C---:B0-----:R-:W-:Y:S01]  /*5240*/  FADD.FTZ R21, R27.reuse, R0 ;  /* 0x000000001b157221 */ /* 0x041fe20000010000 */
[----:B------:R-:W-:Y:S01]  /*5250*/  F2FP.BF16.F32.PACK_AB R193, R27, R26 ;  /* 0x0000001a1bc1723e */ /* 0x000fe200000010ff */
[----:B------:R-:W-:Y:S02]  /*5260*/  IMAD.MOV.U32 R0, RZ, RZ, 0x3f800000 ;  /* 0x3f800000ff007424 */ /* 0x000fe400078e00ff */
[--C-:B------:R-:W-:Y:S02]  /*5270*/  IMAD.MOV.U32 R27, RZ, RZ, R151.reuse ;  /* 0x000000ffff1b7224 */ /* 0x100fe400078e0097 */
[----:B------:R-:W-:Y:S02]  /*5280*/  IMAD.MOV.U32 R26, RZ, RZ, R151 ;  /* 0x000000ffff1a7224 */ /* 0x000fe400078e0097 */
[----:B-1----:R-:W-:Y:S01]  /*5290*/  FADD.FTZ R14, R30, R21 ;  /* 0x000000151e0e7221 */ /* 0x002fe20000010000 */
[----:B--2---:R-:W-:-:S03]  /*52a0*/  IMAD.MOV.U32 R2, RZ, RZ, 0x3f800000 ;  /* 0x3f800000ff027424 */ /* 0x004fc600078e00ff */
[C---:B---3--:R-:W-:Y:S01]  /*52b0*/  FADD.FTZ R14, R195.reuse, R14 ;  /* 0x0000000ec30e7221 */ /* 0x048fe20000010000 */
[----:B------:R-:W-:Y:S01]  /*52c0*/  F2FP.BF16.F32.PACK_AB R195, R195, R30 ;  /* 0x0000001ec3c3723e */ /* 0x000fe200000010ff */
[----:B------:R-:W-:Y:S01]  /*52d0*/  IMAD.MOV.U32 R30, RZ, RZ, R151 ;  /* 0x000000ffff1e7224 */ /* 0x000fe200078e0097 */
[----:B------:R-:W-:Y:S06]  /*52e0*/  @!P2 BRA `(.L_x_398) ;  /* 0x0000003c0088a947 */ /* 0x000fec0003800000 */
[----:B------:R-:W-:Y:S01]  /*52f0*/  R2UR UR60, R16 ;  /* 0x00000000103c72ca */ /* 0x000fe200000e0000 */
[----:B------:R-:W-:Y:S01]  /*5300*/  UIADD3 UR4, UR61, -0x2, URZ ;  /* 0xfffffffe3d047890 */ /* 0x000fe2000fffe03f */
[----:B------:R-:W-:Y:S01]  /*5310*/  IMAD.MOV.U32 R20, RZ, RZ, R3 ;  /* 0x000000ffff147224 */ /* 0x000fe200078e0003 */
[----:B------:R-:W-:Y:S01]  /*5320*/  CS2R R150, SRZ ;  /* 0x0000000000967805 */ /* 0x000fe2000001ff00 */
[----:B------:R-:W-:Y:S01]  /*5330*/  IMAD.MOV.U32 R21, RZ, RZ, R4 ;  /* 0x000000ffff157224 */ /* 0x000fe200078e0004 */
[----:B------:R-:W-:Y:S01]  /*5340*/  CS2R R146, SRZ ;  /* 0x0000000000927805 */ /* 0x000fe2000001ff00 */
[----:B------:R-:W-:Y:S01]  /*5350*/  IMAD.MOV.U32 R232, RZ, RZ, R17 ;  /* 0x000000ffffe87224 */ /* 0x000fe200078e0011 */
[----:B------:R-:W-:Y:S01]  /*5360*/  CS2R R142, SRZ ;  /* 0x00000000008e7805 */ /* 0x000fe2000001ff00 */
[----:B------:R-:W-:Y:S01]  /*5370*/  IMAD.U32 R233, RZ, RZ, UR4 ;  /* 0x00000004ffe97e24 */ /* 0x000fe2000f8e00ff */
[----:B------:R-:W-:Y:S01]  /*5380*/  CS2R R138, SRZ ;  /* 0x00000000008a7805 */ /* 0x000fe2000001ff00 */
[----:B------:R-:W-:Y:S01]  /*5390*/  IMAD.MOV.U32 R0, RZ, RZ, 0x3f800000 ;  /* 0x3f800000ff007424 */ /* 0x000fe200078e00ff */
        /* <DEDUP_REMOVED lines=59> */
[----:B------:R-:W-:-:S07]  /*5750*/  CS2R R24, SRZ ;  /* 0x0000000000187805 */ /* 0x000fce000001ff00 */
.L_x_407:
[----:B------:R-:W-:-:S04]  /*5760*/  UIADD3 UR4, UR60, 0x1, URZ ;  /* 0x000000013c047890 */ /* 0x000fc8000fffe03f */
[----:B------:R-:W-:-:S04]  /*5770*/  UISETP.NE.AND UP0, UPT, UR4, 0x2, UPT ;  /* 0x000000020400788c */ /* 0x000fc8000bf05270 */
[----:B------:R-:W-:Y:S02]  /*5780*/  USEL UR5, URZ, 0x1, UP0 ;  /* 0x000000013f057887 */ /* 0x000fe40008000000 */
[----:B------:R-:W-:-:S04]  /*5790*/  USEL UR4, UR4, URZ, UP0 ;  /* 0x0000003f04047287 */ /* 0x000fc80008000000 */
[----:B------:R-:W-:Y:S02]  /*57a0*/  LOP3.LUT R17, R232, UR5, RZ, 0x3c, !PT ;  /* 0x00000005e8117c12 */ /* 0x000fe4000f8e3cff */
[----:B------:R-:W-:Y:S01]  /*57b0*/  IMAD.U32 R16, RZ, RZ, UR4 ;  /* 0x00000004ff107e24 */ /* 0x000fe2000f8e00ff */
[----:B------:R-:W-:Y:S06]  /*57c0*/  @!P0 BRA `(.L_x_399) ;  /* 0x0000000000048947 */ /* 0x000fec0003800000 */
[----:B------:R-:W-:Y:S01]  /*57d0*/  BPT.TRAP 0x1 ;  /* 0x000000040000795c */ /* 0x000fe20000300000 */
.L_x_399:
[----:B------:R-:W0:Y:S01]  /*57e0*/  S2UR UR6, SR_CgaCtaId ;  /* 0x00000000000679c3 */ /* 0x000e220000008800 */
[----:B------:R-:W-:Y:S01]  /*57f0*/  UMOV UR5, 0x400 ;  /* 0x0000040000057882 */ /* 0x000fe20000000000 */
[----:B------:R-:W-:Y:S01]  /*5800*/  SHF.L.U32 R3, R17, 0x1f, RZ ;  /* 0x0000001f11037819 */ /* 0x000fe200000006ff */
[----:B0-----:R-:W-:-:S06]  /*5810*/  ULEA UR5, UR6, UR5, 0x18 ;  /* 0x0000000506057291 */ /* 0x001fcc000f8ec03f */
[----:B------:R-:W-:-:S05]  /*5820*/  IMAD.U32 R5, RZ, RZ, UR5 ;  /* 0x00000005ff057e24 */ /* 0x000fca000f8e00ff */
[----:B------:R-:W-:-:S13]  /*5830*/  R2UR UR61, R5 ;  /* 0x00000000053d72ca */ /* 0x000fda00000e0000 */
[----:B------:R-:W-:-:S09]  /*5840*/  ULEA UR61, UR4, UR61, 0x3 ;  /* 0x0000003d043d7291 */ /* 0x000fd2000f8e183f */
[----:B------:R0:W1:Y:S01]  /*5850*/  SYNCS.PHASECHK.TRANS64.TRYWAIT P2, [UR61+0x38830], R3 ;  /* 0x03883003ff0075a7 */ /* 0x000062000804017d */
[----:B------:R-:W-:Y:S05]  /*5860*/  @!P0 BRA `(.L_x_400) ;  /* 0x0000000000048947 */ /* 0x000fea0003800000 */
[----:B------:R-:W-:Y:S01]  /*5870*/  BPT.TRAP 0x1 ;  /* 0x000000040000795c */ /* 0x000fe20000300000 */
.L_x_400:
[----:B-1----:R-:W-:Y:S05]  /*5880*/  @P2 BRA `(.L_x_401) ;  /* 0x0000000000082947 */ /* 0x002fea0003800000 */
[----:B------:R-:W1:Y:S02]  /*5890*/  SYNCS.PHASECHK.TRANS64.TRYWAIT P2, [UR61+0x38830], R3 ;  /* 0x03883003ff0075a7 */ /* 0x000e64000804017d */
[----:B-1----:R-:W-:Y:S05]  /*58a0*/  @!P2 BRA `(.L_x_402) ;  /* 0x000000ec002ca947 */ /* 0x002fea0003800000 */
.L_x_401:
        /* <DEDUP_REMOVED lines=645> */
.L_x_403:
[----:B------:R-:W-:Y:S02]  /*8100*/  R2UR UR4, R5 ;  /* 0x00000000050472ca */ /* 0x000fe400000e0000 */
[----:B------:R-:W-:-:S11]  /*8110*/  SHF.L.U32 R0, R232, 0x1f, RZ ;  /* 0x0000001fe8007819 */ /* 0x000fd600000006ff */
[----:B------:R-:W-:-:S09]  /*8120*/  ULEA UR4, UR60, UR4, 0x3 ;  /* 0x000000043c047291 */ /* 0x000fd2000f8e183f */
[----:B------:R2:W3:Y:S01]  /*8130*/  SYNCS.PHASECHK.TRANS64.TRYWAIT P2, [UR4+0x38850], R0 ;  /* 0x03885000ff0075a7 */ /* 0x0004e20008040144 */
[----:B------:R-:W-:Y:S05]  /*8140*/  @!P0 BRA `(.L_x_404) ;  /* 0x0000000000048947 */ /* 0x000fea0003800000 */
[----:B------:R-:W-:Y:S01]  /*8150*/  BPT.TRAP 0x1 ;  /* 0x000000040000795c */ /* 0x000fe20000300000 */
.L_x_404:
[----:B---3--:R-:W-:Y:S05]  /*8160*/  @P2 BRA `(.L_x_405) ;  /* 0x0000000000082947 */ /* 0x008fea0003800000 */
[----:B------:R-:W3:Y:S02]  /*8170*/  SYNCS.PHASECHK.TRANS64.TRYWAIT P2, [UR4+0x38850], R0 ;  /* 0x03885000ff0075a7 */ /* 0x000ee40008040144 */
[----:B---3--:R-:W-:Y:S05]  /*8180*/  @!P2 BRA `(.L_x_406) ;  /* 0x000000c4000ca947 */ /* 0x008fea0003800000 */
.L_x_405:
[----:B------:R-:W-:Y:S01]  /*8190*/  R2UR UR5, R5 ;  /* 0x00000000050572ca */ /* 0x000fe200000e0000 */
[----:B------:R-:W-:Y:S01]  /*81a0*/  WARPGROUP.ARRIVE ;  /* 0x00000000000079c5 */ /* 0x000fe20000000000 */
[----:B------:R-:W-:Y:S01]  /*81b0*/  UMOV UR7, 0x40000040 ;  /* 0x4000004000077882 */ /* 0x000fe20000000000 */
[----:B0-2---:R-:W-:Y:S01]  /*81c0*/  FMNMX.FTZ R0, R184, R21, !PT ;  /* 0x00000015b8007209 */ /* 0x005fe20007810000 */
[----:B------:R-:W-:Y:S01]  /*81d0*/  ULDC UR10, c[0x0][0x988] ;  /* 0x00026200000a7ab9 */ /* 0x000fe20000000800 */
[----:B------:R-:W-:Y:S01]  /*81e0*/  VOTEU.ALL UP0, P1 ;  /* 0x00000000003f7886 */ /* 0x000fe20000800000 */
[----:B------:R-:W-:Y:S01]  /*81f0*/  IMAD.MOV.U32 R232, RZ, RZ, R17 ;  /* 0x000000ffffe87224 */ /* 0x000fe200078e0011 */
[----:B-1----:R-:W-:-:S03]  /*8200*/  FMNMX.FTZ R3, R185, R0, !PT ;  /* 0x00000000b9037209 */ /* 0x002fc60007810000 */
[----:B------:R-:W-:Y:S01]  /*8210*/  @!UP0 UIADD3 UR61, UR61, 0x38840, URZ ;  /* 0x000388403d3d8890 */ /* 0x000fe2000fffe03f */
[----:B------:R-:W-:Y:S01]  /*8220*/  FMNMX.FTZ R0, R188, R3, !PT ;  /* 0x00000003bc007209 */ /* 0x000fe20007810000 */
[----:B------:R-:W-:Y:S02]  /*8230*/  @!UP0 UIADD3 UR4, UR4, 0x38860, URZ ;  /* 0x0003886004048890 */ /* 0x000fe4000fffe03f */
[----:B------:R-:W-:Y:S01]  /*8240*/  UIADD3 UR5, UR5, 0x400, URZ ;  /* 0x0000040005057890 */ /* 0x000fe2000fffe03f */
[----:B------:R-:W-:Y:S01]  /*8250*/  FMNMX.FTZ R3, R189, R0, !PT ;  /* 0x00000000bd037209 */ /* 0x000fe20007810000 */
[----:B------:R-:W-:Y:S02]  /*8260*/  @!UP0 UPRMT UR61, URZ, 0x654, UR61 ;  /* 0x000006543f3d8896 */ /* 0x000fe4000800003d */
[----:B------:R-:W-:Y:S01]  /*8270*/  USHF.R.U32.HI UR5, URZ, 0x4, UR5 ;  /* 0x000000043f057899 */ /* 0x000fe20008011605 */
[----:B------:R-:W-:Y:S01]  /*8280*/  FMNMX.FTZ R0, R176, R3, !PT ;  /* 0x00000003b0007209 */ /* 0x000fe20007810000 */
[----:B------:R-:W-:-:S02]  /*8290*/  @!UP0 UPRMT UR4, URZ, 0x654, UR4 ;  /* 0x000006543f048896 */ /* 0x000fc40008000004 */
[----:B------:R-:W-:Y:S01]  /*82a0*/  ULOP3.LUT UR5, UR5, 0x3fff, URZ, 0xc0, !UPT ;  /* 0x00003fff05057892 */ /* 0x000fe2000f8ec03f */
[----:B------:R-:W-:-:S03]  /*82b0*/  FMNMX.FTZ R3, R177, R0, !PT ;  /* 0x00000000b1037209 */ /* 0x000fc60007810000 */
[----:B------:R-:W-:Y:S01]  /*82c0*/  ULOP3.LUT UR5, UR5, 0x2800000, URZ, 0xfc, !UPT ;  /* 0x0280000005057892 */ /* 0x000fe2000f8efc3f */
[----:B------:R-:W-:-:S03]  /*82d0*/  FMNMX.FTZ R0, R180, R3, !PT ;  /* 0x00000003b4007209 */ /* 0x000fc60007810000 */
[----:B------:R-:W-:Y:S01]  /*82e0*/  UIMAD UR60, UR60, 0xa00, UR5 ;  /* 0x00000a003c3c78a4 */ /* 0x000fe2000f8e0205 */
[----:B------:R-:W-:Y:S02]  /*82f0*/  FMNMX.FTZ R3, R181, R0, !PT ;  /* 0x00000000b5037209 */ /* 0x000fe40007810000 */
[----:B------:R-:W-:Y:S01]  /*8300*/  UMOV UR5, UR10 ;  /* 0x0000000a00057c82 */ /* 0x000fe20008000000 */
[----:B------:R-:W-:Y:S02]  /*8310*/  R2UR UR10, R233 ;  /* 0x00000000e90a72ca */ /* 0x000fe400000e0000 */
[----:B------:R-:W-:Y:S01]  /*8320*/  FMNMX.FTZ R0, R168, R3, !PT ;  /* 0x00000003a8007209 */ /* 0x000fe20007810000 */
[----:B------:R-:W-:Y:S02]  /*8330*/  UMOV UR6, UR60 ;  /* 0x0000003c00067c82 */ /* 0x000fe40008000000 */
[----:B------:R-:W-:Y:S01]  /*8340*/  HGMMA.64x256x16.F32.BF16 R24, R208, gdesc[UR4].tnspB, R24, gsb0 ;  /* 0x43e00004d0187df0 */ /* 0x000fe20008001818 */
[----:B------:R-:W-:Y:S01]  /*8350*/  UIADD3 UR6, UR60, 0x80, URZ ;  /* 0x000000803c067890 */ /* 0x000fe2000fffe03f */
[----:B------:R-:W-:Y:S01]  /*8360*/  FMNMX.FTZ R3, R169, R0, !PT ;  /* 0x00000000a9037209 */ /* 0x000fe20007810000 */
[----:B------:R-:W-:-:S03]  /*8370*/  UMOV UR7, 0x40000040 ;  /* 0x4000004000077882 */ /* 0x000fc60000000000 */
[----:B------:R-:W-:Y:S02]  /*8380*/  FMNMX.FTZ R0, R172, R3, !PT ;  /* 0x00000003ac007209 */ /* 0x000fe40007810000 */
[----:B------:R-:W-:Y:S02]  /*8390*/  ISETP.LT.AND P2, PT, RZ, UR10, PT ;  /* 0x0000000aff007c0c */ /* 0x000fe4000bf41270 */
        /* <DEDUP_REMOVED lines=24> */
[----:B------:R-:W-:Y:S01]  /*8520*/  WARPGROUP.ARRIVE ;  /* 0x00000000000079c5 */ /* 0x000fe20000000000 */
[----:B0-----:R-:W-:-:S15]  /*8530*/  FMNMX.FTZ R200, R2, R3, !PT ;  /* 0x0000000302c87209 */ /* 0x001fde0007810000 */
[----:B------:R-:W-:-:S06]  /*8540*/  NOP ;  /* 0x0000000000007918 */ /* 0x000fcc0000000000 */
[----:B------:R-:W-:Y:S01]  /*8550*/  HGMMA.64x256x16.F32.BF16 R24, R196, gdesc[UR4].tnspB, R24, gsb0 ;  /* 0x43e00004c4187df0 */ /* 0x000fe20008001818 */
[----:B------:R-:W0:Y:S01]  /*8560*/  SHFL.BFLY PT, R3, R200, 0x1, 0x1f ;  /* 0x0c201f00c8037f89 */ /* 0x000e2200000e0000 */
[----:B------:R-:W-:Y:S01]  /*8570*/  UMOV UR6, UR60 ;  /* 0x0000003c00067c82 */ /* 0x000fe20008000000 */
[----:B------:R-:W-:Y:S01]  /*8580*/  UMOV UR7, 0x40000040 ;  /* 0x4000004000077882 */ /* 0x000fe20000000000 */
[----:B------:R-:W-:Y:S02]  /*8590*/  R2UR UR60, R16 ;  /* 0x00000000103c72ca */ /* 0x000fe400000e0000 */
        /* <DEDUP_REMOVED lines=40> */
[----:B------:R-:W-:Y:S01]  /*8820*/  FMNMX.FTZ R196, R190, R3, !PT ;  /* 0x00000003bec47209 */ /* 0x000fe20007810000 */
[--C-:B------:R-:W-:Y:S01]  /*8830*/  FFMA.FTZ R197, R184, UR5, -R0.reuse ;  /* 0x00000005b8c57c23 */ /* 0x100fe20008010800 */
[----:B------:R-:W-:Y:S01]  /*8840*/  WARPGROUP.ARRIVE ;  /* 0x00000000000079c5 */ /* 0x000fe20000000000 */
[--C-:B------:R-:W-:Y:S01]  /*8850*/  FFMA.FTZ R198, R164, UR5, -R0.reuse ;  /* 0x00000005a4c67c23 */ /* 0x100fe20008010800 */
[----:B------:R-:W-:Y:S01]  /*8860*/  FMNMX.FTZ R3, R191, R196, !PT ;  /* 0x000000c4bf037209 */ /* 0x000fe20007810000 */
[----:B------:R-:W-:Y:S02]  /*8870*/  FFMA.FTZ R196, R160, UR5, -R0 ;  /* 0x00000005a0c47c23 */ /* 0x000fe40008010800 */
[----:B------:R-:W0:Y:S01]  /*8880*/  MUFU.EX2 R197, R197 ;  /* 0x000000c500c57308 */ /* 0x000e220000000800 */
[----:B------:R-:W-:Y:S01]  /*8890*/  FMNMX.FTZ R184, R178, R3, !PT ;  /* 0x00000003b2b87209 */ /* 0x000fe20007810000 */
[----:B------:R-:W-:Y:S03]  /*88a0*/  HGMMA.64x256x16.F32.BF16 R24, R192, gdesc[UR4].tnspB, R24, gsb0 ;  /* 0x43e00004c0187df0 */ /* 0x000fe60008001818 */
[----:B------:R-:W-:-:S03]  /*88b0*/  FMNMX.FTZ R3, R179, R184, !PT ;  /* 0x000000b8b3037209 */ /* 0x000fc60007810000 */
[----:B------:R-:W-:Y:S01]  /*88c0*/  MUFU.EX2 R196, R196 ;  /* 0x000000c400c47308 */ /* 0x000fe20000000800 */
[----:B------:R-:W-:-:S04]  /*88d0*/  FMNMX.FTZ R184, R182, R3, !PT ;  /* 0x00000003b6b87209 */ /* 0x000fc80007810000 */
[----:B------:R-:W-:-:S03]  /*88e0*/  FMNMX.FTZ R3, R183, R184, !PT ;  /* 0x000000b8b7037209 */ /* 0x000fc60007810000 */
[----:B------:R-:W-:Y:S01]  /*88f0*/  MUFU.EX2 R198, R198 ;  /* 0x000000c600c67308 */ /* 0x000fe20000000800 */
[----:B------:R-:W-:Y:S01]  /*8900*/  FMNMX.FTZ R184, R170, R3, !PT ;  /* 0x00000003aab87209 */ /* 0x000fe20007810000 */
[----:B0-----:R-:W-:-:S03]  /*8910*/  FFMA.FTZ R15, R2, R15, R197 ;  /* 0x0000000f020f7223 */ /* 0x001fc600000100c5 */
[----:B------:R-:W-:Y:S01]  /*8920*/  FMNMX.FTZ R3, R171, R184, !PT ;  /* 0x000000b8ab037209 */ /* 0x000fe20007810000 */
[C---:B------:R-:W-:Y:S01]  /*8930*/  FADD.FTZ R15, R208.reuse, R15 ;  /* 0x0000000fd00f7221 */ /* 0x040fe20000010000 */
[----:B------:R-:W-:Y:S02]  /*8940*/  F2FP.BF16.F32.PACK_AB R208, R208, R197 ;  /* 0x000000c5d0d0723e */ /* 0x000fe400000010ff */
        /* <DEDUP_REMOVED lines=29> */
[----:B------:R-:W-:Y:S01]  /*8b20*/  FADD.FTZ R174, R210, R15 ;  /* 0x0000000fd2ae7221 */ /* 0x000fe20000010000 */
[--C-:B------:R-:W-:Y:S01]  /*8b30*/  FFMA.FTZ R201, R170, UR5, -R156.reuse ;  /* 0x00000005aac97c23 */ /* 0x100fe2000801089c */
[----:B------:R-:W1:Y:S01]  /*8b40*/  MUFU.EX2 R209, R209 ;  /* 0x000000d100d17308 */ /* 0x000e620000000800 */
[--C-:B------:R-:W-:Y:S01]  /*8b50*/  FFMA.FTZ R170, R171, UR5, -R156.reuse ;  /* 0x00000005abaa7c23 */ /* 0x100fe2000801089c */
[----:B0-----:R-:W-:Y:S01]  /*8b60*/  FFMA.FTZ R157, R162, UR5, -R156 ;  /* 0x00000005a29d7c23 */ /* 0x001fe2000801089c */
[----:B------:R-:W-:Y:S01]  /*8b70*/  FADD.FTZ R171, R189, R174 ;  /* 0x000000aebdab7221 */ /* 0x000fe20000010000 */
[--C-:B------:R-:W-:Y:S01]  /*8b80*/  FFMA.FTZ R175, R175, UR5, -R156.reuse ;  /* 0x00000005afaf7c23 */ /* 0x100fe2000801089c */
[--C-:B------:R-:W-:Y:S01]  /*8b90*/  FFMA.FTZ R163, R163, UR5, -R156.reuse ;  /* 0x00000005a3a37c23 */ /* 0x100fe2000801089c */
[--C-:B------:R-:W-:Y:S01]  /*8ba0*/  FFMA.FTZ R167, R167, UR5, -R156.reuse ;  /* 0x00000005a7a77c23 */ /* 0x100fe2000801089c */
[----:B------:R-:W-:Y:S01]  /*8bb0*/  FADD.FTZ R174, R204, R171 ;  /* 0x000000abccae7221 */ /* 0x000fe20000010000 */
[----:B------:R-:W0:Y:S01]  /*8bc0*/  MUFU.EX2 R160, R160 ;  /* 0x000000a000a07308 */ /* 0x000e220000000800 */
[--C-:B------:R-:W-:Y:S01]  /*8bd0*/  FFMA.FTZ R154, R154, UR5, -R156.reuse ;  /* 0x000000059a9a7c23 */ /* 0x100fe2000801089c */
[--C-:B------:R-:W-:Y:S01]  /*8be0*/  FFMA.FTZ R155, R155, UR5, -R156.reuse ;  /* 0x000000059b9b7c23 */ /* 0x100fe2000801089c */
[--C-:B------:R-:W-:Y:S01]  /*8bf0*/  FFMA.FTZ R158, R158, UR5, -R156.reuse ;  /* 0x000000059e9e7c23 */ /* 0x100fe2000801089c */
[----:B------:R-:W-:Y:S01]  /*8c00*/  FFMA.FTZ R156, R159, UR5, -R156 ;  /* 0x000000059f9c7c23 */ /* 0x000fe2000801089c */
[----:B------:R-:W-:Y:S01]  /*8c10*/  FADD.FTZ R159, R177, R174 ;  /* 0x000000aeb19f7221 */ /* 0x000fe20000010000 */
[----:B------:R-:W-:-:S02]  /*8c20*/  F2FP.BF16.F32.PACK_AB R210, R189, R210 ;  /* 0x000000d2bdd2723e */ /* 0x000fc400000010ff */
[----:B------:R-:W2:Y:S01]  /*8c30*/  MUFU.EX2 R211, R211 ;  /* 0x000000d300d37308 */ /* 0x000ea20000000800 */
[----:B-1----:R-:W-:Y:S01]  /*8c40*/  FFMA.FTZ R165, R0, R14, R209 ;  /* 0x0000000e00a57223 */ /* 0x002fe200000100d1 */
[----:B------:R-:W-:-:S06]  /*8c50*/  F2FP.BF16.F32.PACK_AB R204, R177, R204 ;  /* 0x000000ccb1cc723e */ /* 0x000fcc00000010ff */
[----:B------:R-:W1:Y:S01]  /*8c60*/  MUFU.EX2 R164, R164 ;  /* 0x000000a400a47308 */ /* 0x000e620000000800 */
[C---:B0-----:R-:W-:Y:S01]  /*8c70*/  FADD.FTZ R166, R160.reuse, R165 ;  /* 0x000000a5a0a67221 */ /* 0x041fe20000010000 */
[----:B------:R-:W-:-:S06]  /*8c80*/  F2FP.BF16.F32.PACK_AB R209, R160, R209 ;  /* 0x000000d1a0d1723e */ /* 0x000fcc00000010ff */
[----:B------:R-:W0:Y:S01]  /*8c90*/  MUFU.EX2 R205, R205 ;  /* 0x000000cd00cd7308 */ /* 0x000e220000000800 */
[----:B--2---:R-:W-:-:S07]  /*8ca0*/  FADD.FTZ R165, R211, R166 ;  /* 0x000000a6d3a57221 */ /* 0x004fce0000010000 */
[----:B------:R-:W2:Y:S01]  /*8cb0*/  MUFU.EX2 R168, R168 ;  /* 0x000000a800a87308 */ /* 0x000ea20000000800 */
[C---:B-1----:R-:W-:Y:S01]  /*8cc0*/  FADD.FTZ R166, R164.reuse, R165 ;  /* 0x000000a5a4a67221 */ /* 0x042fe20000010000 */
[----:B------:R-:W-:-:S06]  /*8cd0*/  F2FP.BF16.F32.PACK_AB R211, R164, R211 ;  /* 0x000000d3a4d3723e */ /* 0x000fcc00000010ff */
[----:B------:R-:W1:Y:S08]  /*8ce0*/  MUFU.EX2 R207, R207 ;  /* 0x000000cf00cf7308 */ /* 0x000e700000000800 */
[----:B------:R-:W3:Y:S08]  /*8cf0*/  MUFU.EX2 R172, R172 ;  /* 0x000000ac00ac7308 */ /* 0x000ef00000000800 */
[----:B------:R-:W4:Y:S08]  /*8d00*/  MUFU.EX2 R201, R201 ;  /* 0x000000c900c97308 */ /* 0x000f300000000800 */
[----:B------:R0:W-:Y:S08]  /*8d10*/  MUFU.EX2 R14, R157 ;  /* 0x0000009d000e7308 */ /* 0x0001f00000000800 */
[----:B------:R-:W5:Y:S01]  /*8d20*/  MUFU.EX2 R170, R170 ;  /* 0x000000aa00aa7308 */ /* 0x000f620000000800 */
[----:B0-----:R-:W-:Y:S01]  /*8d30*/  FADD.FTZ R157, R205, R166 ;  /* 0x000000a6cd9d7221 */ /* 0x001fe20000010000 */
[----:B------:R-:W-:Y:S01]  /*8d40*/  FADD.FTZ R166, R206, R159 ;  /* 0x0000009fcea67221 */ /* 0x000fe20000010000 */
[----:B--2---:R-:W-:-:S02]  /*8d50*/  F2FP.BF16.F32.PACK_AB R205, R168, R205 ;  /* 0x000000cda8cd723e */ /* 0x004fc400000010ff */
[----:B------:R-:W-:Y:S01]  /*8d60*/  FADD.FTZ R160, R168, R157 ;  /* 0x0000009da8a07221 */ /* 0x000fe20000010000 */
[C---:B------:R-:W-:Y:S01]  /*8d70*/  FADD.FTZ R159, R185.reuse, R166 ;  /* 0x000000a6b99f7221 */ /* 0x040fe20000010000 */
[----:B------:R-:W-:Y:S01]  /*8d80*/  F2FP.BF16.F32.PACK_AB R206, R185, R206 ;  /* 0x000000ceb9ce723e */ /* 0x000fe200000010ff */
[----:B------:R-:W0:Y:S01]  /*8d90*/  MUFU.EX2 R203, R203 ;  /* 0x000000cb00cb7308 */ /* 0x000e220000000800 */
[----:B-1----:R-:W-:Y:S01]  /*8da0*/  FADD.FTZ R157, R207, R160 ;  /* 0x000000a0cf9d7221 */ /* 0x002fe20000010000 */
[----:B------:R-:W-:Y:S01]  /*8db0*/  FADD.FTZ R166, R200, R159 ;  /* 0x0000009fc8a67221 */ /* 0x000fe20000010000 */
[C---:B---3--:R-:W-:Y:S02]  /*8dc0*/  F2FP.BF16.F32.PACK_AB R207, R172.reuse, R207 ;  /* 0x000000cfaccf723e */ /* 0x048fe400000010ff */
[----:B------:R-:W-:Y:S01]  /*8dd0*/  FADD.FTZ R164, R172, R157 ;  /* 0x0000009daca47221 */ /* 0x000fe20000010000 */
[C---:B------:R-:W-:Y:S01]  /*8de0*/  FADD.FTZ R159, R169.reuse, R166 ;  /* 0x000000a6a99f7221 */ /* 0x040fe20000010000 */
[----:B------:R-:W-:Y:S01]  /*8df0*/  F2FP.BF16.F32.PACK_AB R200, R169, R200 ;  /* 0x000000c8a9c8723e */ /* 0x000fe200000010ff */
[----:B------:R-:W1:Y:S01]  /*8e00*/  MUFU.EX2 R162, R175 ;  /* 0x000000af00a27308 */ /* 0x000e620000000800 */
[----:B----4-:R-:W-:Y:S01]  /*8e10*/  FADD.FTZ R157, R201, R164 ;  /* 0x000000a4c99d7221 */ /* 0x010fe20000010000 */
[----:B------:R-:W-:Y:S01]  /*8e20*/  FADD.FTZ R166, R202, R159 ;  /* 0x0000009fcaa67221 */ /* 0x000fe20000010000 */
[----:B-----5:R-:W-:-:S02]  /*8e30*/  F2FP.BF16.F32.PACK_AB R201, R170, R201 ;  /* 0x000000c9aac9723e */ /* 0x020fc400000010ff */
[----:B------:R-:W-:Y:S01]  /*8e40*/  FADD.FTZ R164, R170, R157 ;  /* 0x0000009daaa47221 */ /* 0x000fe20000010000 */
[C---:B------:R-:W-:Y:S01]  /*8e50*/  FADD.FTZ R159, R173.reuse, R166 ;  /* 0x000000a6ad9f7221 */ /* 0x040fe20000010000 */
[----:B------:R-:W-:Y:S01]  /*8e60*/  F2FP.BF16.F32.PACK_AB R202, R173, R202 ;  /* 0x000000caadca723e */ /* 0x000fe200000010ff */
[----:B------:R-:W2:Y:S01]  /*8e70*/  MUFU.EX2 R15, R163 ;  /* 0x000000a3000f7308 */ /* 0x000ea20000000800 */
[----:B0-----:R-:W-:-:S07]  /*8e80*/  FADD.FTZ R157, R203, R164 ;  /* 0x000000a4cb9d7221 */ /* 0x001fce0000010000 */
[----:B------:R-:W0:Y:S01]  /*8e90*/  MUFU.EX2 R199, R199 ;  /* 0x000000c700c77308 */ /* 0x000e220000000800 */
[C---:B-1----:R-:W-:Y:S01]  /*8ea0*/  FADD.FTZ R157, R162.reuse, R157 ;  /* 0x0000009da29d7221 */ /* 0x042fe20000010000 */
[----:B------:R-:W-:-:S03]  /*8eb0*/  F2FP.BF16.F32.PACK_AB R203, R162, R203 ;  /* 0x000000cba2cb723e */ /* 0x000fc600000010ff */
[----:B------:R-:W-:-:S03]  /*8ec0*/  FADD.FTZ R162, R14, R157 ;  /* 0x0000009d0ea27221 */ /* 0x000fc60000010000 */
[----:B------:R-:W1:Y:S01]  /*8ed0*/  MUFU.EX2 R160, R167 ;  /* 0x000000a700a07308 */ /* 0x000e620000000800 */
[C---:B--2---:R-:W-:Y:S01]  /*8ee0*/  FADD.FTZ R162, R15.reuse, R162 ;  /* 0x000000a20fa27221 */ /* 0x044fe20000010000 */
[----:B------:R-:W-:-:S06]  /*8ef0*/  F2FP.BF16.F32.PACK_AB R197, R15, R14 ;  /* 0x0000000e0fc5723e */ /* 0x000fcc00000010ff */
[----:B------:R2:W3:Y:S01]  /*8f00*/  MUFU.EX2 R168, R154 ;  /* 0x0000009a00a87308 */ /* 0x0004e20000000800 */
[----:B0-----:R-:W-:Y:S01]  /*8f10*/  FADD.FTZ R15, R199, R162 ;  /* 0x000000a2c70f7221 */ /* 0x001fe20000010000 */
[----:B------:R-:W-:Y:S02]  /*8f20*/  WARPGROUP.DEPBAR.LE gsb0, 0x0 ;  /* 0x00008000000079c5 */ /* 0x000fe40000010000 */
[----:B------:R-:W-:Y:S01]  /*8f30*/  @!P1 SYNCS.ARRIVE.TRANS64.RED.A1T0 RZ, [UR61], RZ ;  /* 0x000000ffffff99a7 */ /* 0x000fe2000810043d */
[----:B------:R-:W-:Y:S02]  /*8f40*/  F2FP.BF16.F32.PACK_AB R192, R152, R21 ;  /* 0x0000001598c0723e */ /* 0x000fe400000010ff */
[----:B------:R-:W-:Y:S01]  /*8f50*/  F2FP.BF16.F32.PACK_AB R194, R20, R153 ;  /* 0x0000009914c2723e */ /* 0x000fe200000010ff */
[----:B------:R0:W4:Y:S01]  /*8f60*/  MUFU.EX2 R193, R155 ;  /* 0x0000009b00c17308 */ /* 0x0001220000000800 */
[----:B--2---:R-:W-:Y:S01]  /*8f70*/  FADD.FTZ R154, R196, R159 ;  /* 0x0000009fc49a7221 */ /* 0x004fe20000010000 */
[C---:B-1----:R-:W-:Y:S01]  /*8f80*/  FADD.FTZ R15, R160.reuse, R15 ;  /* 0x0000000fa00f7221 */ /* 0x042fe20000010000 */
[C---:B------:R-:W-:Y:S01]  /*8f90*/  F2FP.BF16.F32.PACK_AB R196, R181.reuse, R196 ;  /* 0x000000c4b5c4723e */ /* 0x040fe200000010ff */
[----:B------:R-:W-:Y:S01]  /*8fa0*/  @!P1 SYNCS.ARRIVE.TRANS64.RED.A1T0 RZ, [UR4], RZ ;  /* 0x000000ffffff99a7 */ /* 0x000fe20008100404 */
[----:B------:R-:W-:Y:S01]  /*8fb0*/  FADD.FTZ R157, R181, R154 ;  /* 0x0000009ab59d7221 */ /* 0x000fe20000010000 */
[----:B------:R-:W-:Y:S01]  /*8fc0*/  UIADD3 UR4, UR10, -0x1, URZ ;  /* 0xffffffff0a047890 */ /* 0x000fe2000fffe03f */
[----:B------:R-:W-:Y:S01]  /*8fd0*/  F2FP.BF16.F32.PACK_AB R199, R160, R199 ;  /* 0x000000c7a0c7723e */ /* 0x000fe200000010ff */
[----:B------:R-:W1:Y:S01]  /*8fe0*/  MUFU.EX2 R158, R158 ;  /* 0x0000009e009e7308 */ /* 0x000e620000000800 */
[----:B------:R-:W-:Y:S01]  /*8ff0*/  FADD.FTZ R154, R198, R157 ;  /* 0x0000009dc69a7221 */ /* 0x000fe20000010000 */
[----:B---3--:R-:W-:Y:S01]  /*9000*/  FADD.FTZ R15, R168, R15 ;  /* 0x0000000fa80f7221 */ /* 0x008fe20000010000 */
[----:B------:R-:W-:Y:S01]  /*9010*/  F2FP.BF16.F32.PACK_AB R198, R161, R198 ;  /* 0x000000c6a1c6723e */ /* 0x000fe200000010ff */
[----:B------:R-:W-:-:S02]  /*9020*/  IMAD.U32 R233, RZ, RZ, UR4 ;  /* 0x00000004ffe97e24 */ /* 0x000fc4000f8e00ff */
[----:B------:R-:W-:Y:S02]  /*9030*/  FADD.FTZ R154, R161, R154 ;  /* 0x0000009aa19a7221 */ /* 0x000fe40000010000 */
[----:B------:R-:W2:Y:S02]  /*9040*/  MUFU.EX2 R195, R156 ;  /* 0x0000009c00c37308 */ /* 0x000ea40000000800 */
[----:B0-----:R-:W-:Y:S01]  /*9050*/  FADD.FTZ R155, R21, R154 ;  /* 0x0000009a159b7221 */ /* 0x001fe20000010000 */
[C---:B----4-:R-:W-:Y:S01]  /*9060*/  FADD.FTZ R15, R193.reuse, R15 ;  /* 0x0000000fc10f7221 */ /* 0x050fe20000010000 */
[----:B------:R-:W-:Y:S02]  /*9070*/  F2FP.BF16.F32.PACK_AB R193, R193, R168 ;  /* 0x000000a8c1c1723e */ /* 0x000fe400000010ff */
[----:B------:R-:W-:-:S04]  /*9080*/  FADD.FTZ R14, R152, R155 ;  /* 0x0000009b980e7221 */ /* 0x000fc80000010000 */
[----:B------:R-:W-:Y:S01]  /*9090*/  FADD.FTZ R21, R153, R14 ;  /* 0x0000000e99157221 */ /* 0x000fe20000010000 */
[----:B-1----:R-:W-:-:S03]  /*90a0*/  FADD.FTZ R14, R158, R15 ;  /* 0x0000000f9e0e7221 */ /* 0x002fc60000010000 */
[----:B------:R-:W-:Y:S01]  /*90b0*/  FADD.FTZ R15, R20, R21 ;  /* 0x00000015140f7221 */ /* 0x000fe20000010000 */
[----:B------:R-:W-:Y:S02]  /*90c0*/  IMAD.MOV.U32 R20, RZ, RZ, R3 ;  /* 0x000000ffff147224 */ /* 0x000fe400078e0003 */
[----:B------:R-:W-:Y:S02]  /*90d0*/  IMAD.MOV.U32 R21, RZ, RZ, R4 ;  /* 0x000000ffff157224 */ /* 0x000fe400078e0004 */
[C---:B--2---:R-:W-:Y:S01]  /*90e0*/  FADD.FTZ R14, R195.reuse, R14 ;  /* 0x0000000ec30e7221 */ /* 0x044fe20000010000 */
[----:B------:R-:W-:Y:S01]  /*90f0*/  F2FP.BF16.F32.PACK_AB R195, R195, R158 ;  /* 0x0000009ec3c3723e */ /* 0x000fe200000010ff */
[----:B------:R-:W-:Y:S06]  /*9100*/  @P2 BRA `(.L_x_407) ;  /* 0xffffffc400942947 */ /* 0x000fec000383ffff */
.L_x_398:
        /* <DEDUP_REMOVED lines=131> */
.L_x_408:
[----:B------:R-:W-:Y:S01]  /*9940*/  IMAD R11, R16, 0x8, R5 ;  /* 0x00000008100b7824 */ /* 0x000fe200078e0205 */
[----:B------:R-:W-:-:S04]  /*9950*/  SHF.L.U32 R0, R17, 0x1f, RZ ;  /* 0x0000001f11007819 */ /* 0x000fc800000006ff */
[----:B------:R0:W1:Y:S01]  /*9960*/  SYNCS.PHASECHK.TRANS64.TRYWAIT P2, [R11+URZ+0x38850], R0 ;  /* 0x038850000b0075a7 */ /* 0x000062000804017f */
[----:B------:R-:W-:Y:S05]  /*9970*/  @!P0 BRA `(.L_x_409) ;  /* 0x0000000000048947 */ /* 0x000fea0003800000 */
[----:B------:R-:W-:Y:S01]  /*9980*/  BPT.TRAP 0x1 ;  /* 0x000000040000795c */ /* 0x000fe20000300000 */
.L_x_409:
[----:B-1----:R-:W-:Y:S05]  /*9990*/  @P2 BRA `(.L_x_410) ;  /* 0x0000000000082947 */ /* 0x002fea0003800000 */
[----:B------:R-:W1:Y:S02]  /*99a0*/  SYNCS.PHASECHK.TRANS64.TRYWAIT P0, [R11+URZ+0x38850], R0 ;  /* 0x038850000b0075a7 */ /* 0x000e64000800017f */
[----:B-1----:R-:W-:Y:S05]  /*99b0*/  @!P0 BRA `(.L_x_411) ;  /* 0x000000ac00188947 */ /* 0x002fea0003800000 */
.L_x_410:
[----:B------:R-:W-:Y:S05]  /*99c0*/  WARPSYNC.ALL ;  /* 0x0000000000007948 */ /* 0x000fea0003800000 */
[----:B------:R-:W-:Y:S01]  /*99d0*/  VIADD R5, R5, 0x400 ;  /* 0x0000040005057836 */ /* 0x000fe20000000000 */
[----:B------:R-:W-:Y:S01]  /*99e0*/  WARPGROUP.ARRIVE ;  /* 0x00000000000079c5 */ /* 0x000fe20000000000 */
[----:B------:R-:W-:Y:S01]  /*99f0*/  IMAD.MOV.U32 R7, RZ, RZ, 0x40000040 ;  /* 0x40000040ff077424 */ /* 0x000fe200078e00ff */
[----:B01----:R-:W0:Y:S01]  /*9a00*/  SHFL.BFLY PT, R0, R15, 0x2, 0x1f ;  /* 0x0c401f000f007f89 */ /* 0x003e2200000e0000 */
[----:B------:R-:W-:Y:S01]  /*9a10*/  IMAD.MOV.U32 R9, RZ, RZ, 0x40000040 ;  /* 0x40000040ff097424 */ /* 0x000fe200078e00ff */
[----:B------:R-:W-:Y:S01]  /*9a20*/  SHF.R.U32.HI R5, RZ, 0x4, R5 ;  /* 0x00000004ff057819 */ /* 0x000fe20000011605 */
[----:B------:R-:W-:Y:S01]  /*9a30*/  @!P1 VIADD R11, R11, 0x38860 ;  /* 0x000388600b0b9836 */ /* 0x000fe20000000000 */
[----:B------:R-:W-:Y:S01]  /*9a40*/  R2UR UR7, R7 ;  /* 0x00000000070772ca */ /* 0x000fe200000e0000 */
[----:B------:R-:W-:Y:S01]  /*9a50*/  IMAD.MOV.U32 R7, RZ, RZ, 0x40000040 ;  /* 0x40000040ff077424 */ /* 0x000fe200078e00ff */
[----:B------:R-:W-:Y:S01]  /*9a60*/  LOP3.LUT R5, R5, 0x3fff, RZ, 0xc0, !PT ;  /* 0x00003fff05057812 */ /* 0x000fe200078ec0ff */
[----:B------:R-:W-:Y:S01]  /*9a70*/  IMAD.U32 R13, RZ, RZ, UR5 ;  /* 0x00000005ff0d7e24 */ /* 0x000fe2000f8e00ff */
[----:B------:R-:W-:Y:S01]  /*9a80*/  @!P1 PRMT R11, RZ, 0x654, R11 ;  /* 0x00000654ff0b9816 */ /* 0x000fe2000000000b */
[----:B------:R-:W-:Y:S01]  /*9a90*/  VIADD R219, R219, 0x1 ;  /* 0x00000001dbdb7836 */ /* 0x000fe20000000000 */
[----:B------:R-:W-:-:S05]  /*9aa0*/  LOP3.LUT R5, R5, 0x2800000, RZ, 0xfc, !PT ;  /* 0x0280000005057812 */ /* 0x000fca00078efcff */
[C---:B------:R-:W-:Y:S02]  /*9ab0*/  IMAD R6, R16.reuse, 0xa00, R5 ;  /* 0x00000a0010067824 */ /* 0x040fe400078e0205 */
[----:B------:R-:W1:Y:S01]  /*9ac0*/  SHFL.BFLY PT, R5, R14, 0x2, 0x1f ;  /* 0x0c401f000e057f89 */ /* 0x000e6200000e0000 */
[----:B------:R-:W-:Y:S02]  /*9ad0*/  VIADD R16, R16, 0x1 ;  /* 0x0000000110107836 */ /* 0x000fe40000000000 */
[C---:B------:R-:W-:Y:S01]  /*9ae0*/  R2UR UR6, R6.reuse ;  /* 0x00000000060672ca */ /* 0x040fe200000e0000 */
[----:B------:R-:W-:Y:S02]  /*9af0*/  VIADD R8, R6, 0x80 ;  /* 0x0000008006087836 */ /* 0x000fe40000000000 */
[----:B------:R-:W-:Y:S01]  /*9b00*/  ISETP.NE.AND P2, PT, R16, 0x2, PT ;  /* 0x000000021000780c */ /* 0x000fe20003f45270 */
[----:B0-----:R-:W-:-:S03]  /*9b10*/  FADD.FTZ R0, R0, R15 ;  /* 0x0000000f00007221 */ /* 0x001fc60000010000 */
[----:B------:R-:W-:-:S06]  /*9b20*/  SEL R16, R16, RZ, P2 ;  /* 0x000000ff10107207 */ /* 0x000fcc0001000000 */
[----:B------:R-:W-:Y:S01]  /*9b30*/  HGMMA.64x256x16.F32.BF16 R24, R208, gdesc[UR4].tnspB, R24, gsb0 ;  /* 0x43e00004d0187df0 */ /* 0x000fe20008001818 */
[----:B------:R-:W-:Y:S01]  /*9b40*/  R2UR UR6, R8 ;  /* 0x00000000080672ca */ /* 0x000fe200000e0000 */
[----:B------:R-:W-:Y:S01]  /*9b50*/  VIADD R8, R6, 0x100 ;  /* 0x0000010006087836 */ /* 0x000fe20000000000 */
[----:B------:R-:W-:Y:S01]  /*9b60*/  R2UR UR7, R9 ;  /* 0x00000000090772ca */ /* 0x000fe200000e0000 */
[----:B------:R-:W-:Y:S02]  /*9b70*/  IMAD.MOV.U32 R9, RZ, RZ, 0x40000040 ;  /* 0x40000040ff097424 */ /* 0x000fe400078e00ff */
[----:B-1----:R-:W-:Y:S02]  /*9b80*/  FADD.FTZ R2, R5, R14 ;  /* 0x0000000e05027221 */ /* 0x002fe40000010000 */
[----:B------:R-:W0:Y:S02]  /*9b90*/  SHFL.BFLY PT, R5, R0, 0x1, 0x1f ;  /* 0x0c201f0000057f89 */ /* 0x000e2400000e0000 */
[----:B0-----:R-:W-:Y:S01]  /*9ba0*/  FADD.FTZ R10, R0, R5 ;  /* 0x00000005000a7221 */ /* 0x001fe20000010000 */
[----:B------:R-:W-:Y:S01]  /*9bb0*/  IMAD.MOV.U32 R5, RZ, RZ, RZ ;  /* 0x000000ffff057224 */ /* 0x000fe200078e00ff */
[----:B------:R-:W-:-:S03]  /*9bc0*/  SEL R0, RZ, 0x1, P2 ;  /* 0x00000001ff007807 */ /* 0x000fc60001000000 */
[----:B------:R-:W-:Y:S02]  /*9bd0*/  FSETP.NE.FTZ.AND P0, PT, R10, RZ, PT ;  /* 0x000000ff0a00720b */ /* 0x000fe40003f15000 */
[----:B------:R-:W-:Y:S01]  /*9be0*/  LOP3.LUT R17, R17, R0, RZ, 0x3c, !PT ;  /* 0x0000000011117212 */ /* 0x000fe200078e3cff */
[----:B------:R-:W-:Y:S01]  /*9bf0*/  IMAD.MOV.U32 R0, RZ, RZ, -0x800000 ;  /* 0xff800000ff007424 */ /* 0x000fe200078e00ff */
[----:B------:R-:W-:Y:S02]  /*9c00*/  WARPGROUP.DEPBAR.LE gsb0, 0x0 ;  /* 0x00008000000079c5 */ /* 0x000fe40000010000 */
[----:B------:R-:W-:-:S07]  /*9c10*/  WARPGROUP.ARRIVE ;  /* 0x00000000000079c5 */ /* 0x000fce0000000000 */
[----:B------:R-:W-:Y:S01]  /*9c20*/  HGMMA.64x256x16.F32.BF16 R24, R204, gdesc[UR4].tnspB, R24, gsb0 ;  /* 0x43e00004cc187df0 */ /* 0x000fe20008001818 */
[----:B------:R-:W-:Y:S01]  /*9c30*/  R2UR UR6, R8 ;  /* 0x00000000080672ca */ /* 0x000fe200000e0000 */
[C---:B------:R-:W-:Y:S01]  /*9c40*/  VIADD R8, R6.reuse, 0x180 ;  /* 0x0000018006087836 */ /* 0x040fe20000000000 */
[----:B------:R-:W-:Y:S01]  /*9c50*/  R2UR UR7, R9 ;  /* 0x00000000090772ca */ /* 0x000fe200000e0000 */
[----:B------:R-:W-:Y:S02]  /*9c60*/  IMAD.MOV.U32 R9, RZ, RZ, 0x40000040 ;  /* 0x40000040ff097424 */ /* 0x000fe400078e00ff */
[----:B------:R-:W-:Y:S01]  /*9c70*/  VIADD R6, R6, 0x200 ;  /* 0x0000020006067836 */ /* 0x000fe20000000000 */
[----:B------:R-:W-:Y:S02]  /*9c80*/  WARPGROUP.DEPBAR.LE gsb0, 0x0 ;  /* 0x00008000000079c5 */ /* 0x000fe40000010000 */
[----:B------:R-:W-:-:S15]  /*9c90*/  WARPGROUP.ARRIVE ;  /* 0x00000000000079c5 */ /* 0x000fde0000000000 */
[----:B------:R-:W-:-:S04]  /*9ca0*/  NOP ;  /* 0x0000000000007918 */ /* 0x000fc80000000000 */
[----:B------:R-:W-:Y:S01]  /*9cb0*/  HGMMA.64x256x16.F32.BF16 R24, R200, gdesc[UR4].tnspB, R24, gsb0 ;  /* 0x43e00004c8187df0 */ /* 0x000fe20008001818 */
[----:B------:R-:W-:Y:S02]  /*9cc0*/  R2UR UR6, R8 ;  /* 0x00000000080672ca */ /* 0x000fe400000e0000 */
[----:B------:R-:W-:Y:S01]  /*9cd0*/  R2UR UR7, R9 ;  /* 0x00000000090772ca */ /* 0x000fe200000e0000 */
[----:B------:R-:W0:Y:S02]  /*9ce0*/  @P0 MUFU.LG2 R8, R10 ;  /* 0x0000000a00080308 */ /* 0x000e240000000c00 */
[----:B0-----:R-:W-:Y:S01]  /*9cf0*/  @P0 FMUL.FTZ R8, R8, 0.69314718246459960938 ;  /* 0x3f31721808080820 */ /* 0x001fe20000410000 */
[----:B------:R-:W-:Y:S02]  /*9d00*/  WARPGROUP.DEPBAR.LE gsb0, 0x0 ;  /* 0x00008000000079c5 */ /* 0x000fe40000010000 */
[----:B------:R-:W-:-:S15]  /*9d10*/  WARPGROUP.ARRIVE ;  /* 0x00000000000079c5 */ /* 0x000fde0000000000 */
[----:B------:R-:W-:-:S04]  /*9d20*/  NOP ;  /* 0x0000000000007918 */ /* 0x000fc80000000000 */
[----:B------:R-:W-:Y:S01]  /*9d30*/  HGMMA.64x256x16.F32.BF16 R24, R196, gdesc[UR4].tnspB, R24, gsb0 ;  /* 0x43e00004c4187df0 */ /* 0x000fe20008001818 */
[----:B------:R-:W-:Y:S01]  /*9d40*/  R2UR UR6, R6 ;  /* 0x00000000060672ca */ /* 0x000fe200000e0000 */
[----:B------:R-:W-:Y:S01]  /*9d50*/  IMAD.MOV.U32 R6, RZ, RZ, RZ ;  /* 0x000000ffff067224 */ /* 0x000fe200078e00ff */
[----:B------:R-:W-:Y:S02]  /*9d60*/  R2UR UR7, R7 ;  /* 0x00000000070772ca */ /* 0x000fe400000e0000 */
[----:B------:R-:W0:Y:S03]  /*9d70*/  SHFL.BFLY PT, R7, R2, 0x1, 0x1f ;  /* 0x0c201f0002077f89 */ /* 0x000e2600000e0000 */
[----:B------:R-:W-:Y:S01]  /*9d80*/  @P0 MUFU.RCP R6, R10 ;  /* 0x0000000a00060308 */ /* 0x000fe20000001000 */
[----:B0-----:R-:W-:Y:S01]  /*9d90*/  FADD.FTZ R12, R2, R7 ;  /* 0x00000007020c7221 */ /* 0x001fe20000010000 */
[----:B------:R-:W-:-:S02]  /*9da0*/  IMAD.U32 R7, RZ, RZ, UR5 ;  /* 0x00000005ff077e24 */ /* 0x000fc4000f8e00ff */
[----:B------:R-:W-:Y:S02]  /*9db0*/  IMAD.MOV.U32 R2, RZ, RZ, -0x800000 ;  /* 0xff800000ff027424 */ /* 0x000fe400078e00ff */
[----:B------:R-:W-:Y:S01]  /*9dc0*/  FSETP.NE.FTZ.AND P3, PT, R12, RZ, PT ;  /* 0x000000ff0c00720b */ /* 0x000fe20003f75000 */
[----:B------:R-:W-:-:S04]  /*9dd0*/  @P0 FMUL.FTZ R7, R7, 0.69314718246459960938 ;  /* 0x3f31721807070820 */ /* 0x000fc80000410000 */
[----:B------:R-:W-:Y:S01]  /*9de0*/  @P0 FFMA.FTZ R0, R7, R4, R8 ;  /* 0x0000000407000223 */ /* 0x000fe20000010008 */
[----:B------:R-:W-:-:S07]  /*9df0*/  PLOP3.LUT P0, PT, PT, PT, PT, 0x8, 0x0 ;  /* 0x000000000000781c */ /* 0x000fce0003f0e170 */
[----:B------:R-:W0:Y:S01]  /*9e00*/  @P3 MUFU.LG2 R9, R12 ;  /* 0x0000000c00093308 */ /* 0x000e220000000c00 */
[----:B------:R-:W-:-:S07]  /*9e10*/  @P3 FMUL.FTZ R13, R13, 0.69314718246459960938 ;  /* 0x3f3172180d0d3820 */ /* 0x000fce0000410000 */
[----:B------:R-:W1:Y:S01]  /*9e20*/  @P3 MUFU.RCP R5, R12 ;  /* 0x0000000c00053308 */ /* 0x000e620000001000 */
[----:B0-----:R-:W-:-:S04]  /*9e30*/  @P3 FMUL.FTZ R10, R9, 0.69314718246459960938 ;  /* 0x3f317218090a3820 */ /* 0x001fc80000410000 */
[----:B------:R-:W-:Y:S01]  /*9e40*/  @P3 FFMA.FTZ R2, R13, R3, R10 ;  /* 0x000000030d023223 */ /* 0x000fe2000001000a */
[----:B------:R-:W-:Y:S02]  /*9e50*/  WARPGROUP.DEPBAR.LE gsb0, 0x0 ;  /* 0x00008000000079c5 */ /* 0x000fe40000010000 */
[----:B------:R-:W-:-:S06]  /*9e60*/  WARPGROUP.ARRIVE ;  /* 0x00000000000079c5 */ /* 0x000fcc0000000000 */
[----:B------:R-:W-:Y:S03]  /*9e70*/  HGMMA.64x256x16.F32.BF16 R24, R192, gdesc[UR4].tnspB, R24, gsb0 ;  /* 0x43e00004c0187df0 */ /* 0x000fe60008001818 */
[----:B------:R-:W-:Y:S02]  /*9e80*/  WARPGROUP.DEPBAR.LE gsb0, 0x0 ;  /* 0x00008000000079c5 */ /* 0x000fe40000010000 */
[----:B------:R0:W-:Y:S01]  /*9e90*/  @!P1 SYNCS.ARRIVE.TRANS64.RED.A1T0 RZ, [R11+URZ], RZ ;  /* 0x000000ff0bff99a7 */ /* 0x0001e2000810043f */
[-C--:B-1----:R-:W-:Y:S01]  /*9ea0*/  FMUL.FTZ R3, R83, R5.reuse ;  /* 0x0000000553037220 */ /* 0x082fe20000410000 */
        /* <DEDUP_REMOVED lines=126> */
[----:B0-----:R-:W-:-:S07]  /*a690*/  FMUL.FTZ R151, R151, R5 ;  /* 0x0000000597977220 */ /* 0x001fce0000410000 */
.L_x_390:
[----:B------:R-:W0:Y:S01]  /*a6a0*/  S2R R5, SR_CgaCtaId ;  /* 0x0000000000057919 */ /* 0x000e220000008800 */
[----:B------:R-:W-:Y:S01]  /*a6b0*/  MOV R170, 0x400 ;  /* 0x0000040000aa7802 */ /* 0x000fe20000000f00 */
[----:B------:R-:W-:Y:S01]  /*a6c0*/  BSSY B0, `(.L_x_412) ;  /* 0x00002fa000007945 */ /* 0x000fe20003800000 */
[----:B------:R-:W-:Y:S02]  /*a6d0*/  BAR.SYNC.DEFER_BLOCKING 0x5, 0x180 ;  /* 0x0146000000007b1d */ /* 0x000fe40000010000 */
[----:B0-----:R-:W-:-:S05]  /*a6e0*/  LEA R170, R5, R170, 0x18 ;  /* 0x000000aa05aa7211 */ /* 0x001fca00078ec0ff */
[----:B------:R-:W0:Y:S02]  /*a6f0*/  LDS.128 R4, [R170+0x388d0] ;  /* 0x0388d000aa047984 */ /* 0x000e240000000c00 */
[----:B0-----:R-:W-:Y:S02]  /*a700*/  R2UR UR6, R5 ;  /* 0x00000000050672ca */ /* 0x001fe400000e0000 */
[----:B------:R-:W-:Y:S01]  /*a710*/  R2UR UR5, R6 ;  /* 0x00000000060572ca */ /* 0x000fe200000e0000 */
[----:B------:R-:W-:Y:S06]  /*a720*/  BAR.ARV 0x4, 0x180 ;  /* 0x0106000000007b1d */ /* 0x000fec0000002000 */
[----:B------:R-:W-:Y:S08]  /*a730*/  @P0 BRA `(.L_x_413) ;  /* 0x0000002000180947 */ /* 0x000ff00003800000 */
[----:B------:R-:W0:Y:S01]  /*a740*/  S2R R9, SR_SWINHI ;  /* 0x0000000000097919 */ /* 0x000e220000002f00 */
[----:B------:R-:W-:Y:S01]  /*a750*/  F2FP.BF16.F32.PACK_AB R24, R25, R24 ;  /* 0x000000181918723e */ /* 0x000fe200000010ff */
[----:B------:R-:W-:Y:S01]  /*a760*/  ULDC.64 UR8, c[0x0][0xc00] ;  /* 0x0003000000087ab9 */ /* 0x000fe20000000a00 */
[----:B------:R-:W-:Y:S01]  /*a770*/  F2FP.BF16.F32.PACK_AB R25, R10, R26 ;  /* 0x0000001a0a19723e */ /* 0x000fe200000010ff */
[----:B------:R-:W-:Y:S01]  /*a780*/  UISETP.NE.U32.AND UP0, UPT, UR8, URZ, UPT ;  /* 0x0000003f0800728c */ /* 0x000fe2000bf05070 */
[----:B------:R-:W-:Y:S01]  /*a790*/  F2FP.BF16.F32.PACK_AB R32, R33, R32 ;  /* 0x000000202120723e */ /* 0x000fe200000010ff */
[----:B------:R-:W-:Y:S01]  /*a7a0*/  ULDC.64 UR10, c[0x0][0x208] ;  /* 0x00008200000a7ab9 */ /* 0x000fe20000000a00 */
[----:B------:R-:W-:Y:S01]  /*a7b0*/  F2FP.BF16.F32.PACK_AB R26, R29, R28 ;  /* 0x0000001c1d1a723e */ /* 0x000fe200000010ff */
[----:B------:R-:W-:Y:S01]  /*a7c0*/  UISETP.NE.AND.EX UP0, UPT, UR9, URZ, UPT, UP0 ;  /* 0x0000003f0900728c */ /* 0x000fe2000bf05300 */
[----:B------:R-:W-:Y:S02]  /*a7d0*/  F2FP.BF16.F32.PACK_AB R27, R8, R27 ;  /* 0x0000001b081b723e */ /* 0x000fe400000010ff */
[----:B------:R-:W-:Y:S01]  /*a7e0*/  F2FP.BF16.F32.PACK_AB R33, R162, R34 ;  /* 0x00000022a221723e */ /* 0x000fe200000010ff */
[----:B------:R-:W-:Y:S01]  /*a7f0*/  ULDC.64 UR8, c[0x0][0xc00] ;  /* 0x0003000000087ab9 */ /* 0x000fe20000000a00 */
[----:B------:R-:W-:-:S02]  /*a800*/  F2FP.BF16.F32.PACK_AB R40, R41, R40 ;  /* 0x000000282928723e */ /* 0x000fc400000010ff */
[----:B------:R-:W-:Y:S02]  /*a810*/  F2FP.BF16.F32.PACK_AB R34, R37, R36 ;  /* 0x000000242522723e */ /* 0x000fe400000010ff */
[----:B------:R-:W-:Y:S02]  /*a820*/  F2FP.BF16.F32.PACK_AB R35, R161, R35 ;  /* 0x00000023a123723e */ /* 0x000fe400000010ff */
[----:B------:R-:W-:Y:S02]  /*a830*/  F2FP.BF16.F32.PACK_AB R41, R160, R42 ;  /* 0x0000002aa029723e */ /* 0x000fe400000010ff */
[----:B------:R-:W-:Y:S02]  /*a840*/  F2FP.BF16.F32.PACK_AB R48, R49, R48 ;  /* 0x000000303130723e */ /* 0x000fe400000010ff */
[----:B------:R-:W-:Y:S02]  /*a850*/  F2FP.BF16.F32.PACK_AB R42, R45, R44 ;  /* 0x0000002c2d2a723e */ /* 0x000fe400000010ff */
[----:B------:R-:W-:-:S02]  /*a860*/  F2FP.BF16.F32.PACK_AB R43, R159, R43 ;  /* 0x0000002b9f2b723e */ /* 0x000fc400000010ff */
[----:B------:R-:W-:Y:S02]  /*a870*/  F2FP.BF16.F32.PACK_AB R49, R158, R50 ;  /* 0x000000329e31723e */ /* 0x000fe400000010ff */
[----:B------:R-:W-:Y:S02]  /*a880*/  F2FP.BF16.F32.PACK_AB R56, R57, R56 ;  /* 0x000000383938723e */ /* 0x000fe400000010ff */
[----:B------:R-:W-:Y:S02]  /*a890*/  F2FP.BF16.F32.PACK_AB R50, R53, R52 ;  /* 0x000000343532723e */ /* 0x000fe400000010ff */
[----:B------:R-:W-:Y:S02]  /*a8a0*/  MOV R4, R170 ;  /* 0x000000aa00047202 */ /* 0x000fe40000000f00 */
[----:B0-----:R-:W-:Y:S02]  /*a8b0*/  MOV R5, R9 ;  /* 0x0000000900057202 */ /* 0x001fe40000000f00 */
[----:B------:R-:W-:-:S02]  /*a8c0*/  F2FP.BF16.F32.PACK_AB R51, R157, R51 ;  /* 0x000000339d33723e */ /* 0x000fc400000010ff */
[----:B------:R-:W-:Y:S01]  /*a8d0*/  F2FP.BF16.F32.PACK_AB R57, R156, R58 ;  /* 0x0000003a9c39723e */ /* 0x000fe200000010ff */
[----:B------:R-:W-:Y:S01]  /*a8e0*/  IMAD.WIDE R106, R225, 0x2, R4 ;  /* 0x00000002e16a7825 */ /* 0x000fe200078e0204 */
[----:B------:R-:W-:Y:S02]  /*a8f0*/  F2FP.BF16.F32.PACK_AB R64, R65, R64 ;  /* 0x000000404140723e */ /* 0x000fe400000010ff */
[----:B------:R-:W-:Y:S02]  /*a900*/  F2FP.BF16.F32.PACK_AB R58, R61, R60 ;  /* 0x0000003c3d3a723e */ /* 0x000fe400000010ff */
[C---:B------:R-:W-:Y:S02]  /*a910*/  IADD3 R173, P1, R106.reuse, 0x20, RZ ;  /* 0x000000206aad7810 */ /* 0x040fe40007f3e0ff */
[C---:B------:R-:W-:Y:S02]  /*a920*/  IADD3 R175, P0, R106.reuse, 0x40, RZ ;  /* 0x000000406aaf7810 */ /* 0x040fe40007f1e0ff */
[C---:B------:R-:W-:Y:S01]  /*a930*/  IADD3 R181, P6, R106.reuse, 0x4020, RZ ;  /* 0x000040206ab57810 */ /* 0x040fe20007fde0ff */
[--C-:B------:R-:W-:Y:S01]  /*a940*/  IMAD.X R13, RZ, RZ, R107.reuse, P1 ;  /* 0x000000ffff0d7224 */ /* 0x100fe200008e066b */
[C---:B------:R-:W-:Y:S01]  /*a950*/  IADD3 R177, P4, R106.reuse, 0x60, RZ ;  /* 0x000000606ab17810 */ /* 0x040fe20007f9e0ff */
[--C-:B------:R-:W-:Y:S01]  /*a960*/  IMAD.X R15, RZ, RZ, R107.reuse, P0 ;  /* 0x000000ffff0f7224 */ /* 0x100fe200000e066b */
[C---:B------:R-:W-:Y:S01]  /*a970*/  LOP3.LUT R9, R106.reuse, 0x380, RZ, 0xc0, !PT ;  /* 0x000003806a097812 */ /* 0x040fe200078ec0ff */
[--C-:B------:R-:W-:Y:S01]  /*a980*/  IMAD.X R39, RZ, RZ, R107.reuse, P6 ;  /* 0x000000ffff277224 */ /* 0x100fe200030e066b */
[C---:B------:R-:W-:Y:S01]  /*a990*/  IADD3 R179, P3, R106.reuse, 0x4000, RZ ;  /* 0x000040006ab37810 */ /* 0x040fe20007f7e0ff */
[----:B------:R-:W-:Y:S01]  /*a9a0*/  IMAD.X R21, RZ, RZ, R107, P4 ;  /* 0x000000ffff157224 */ /* 0x000fe200020e066b */
[----:B------:R-:W-:-:S02]  /*a9b0*/  IADD3 R183, P5, R106, 0x4040, RZ ;  /* 0x000040406ab77810 */ /* 0x000fc40007fbe0ff */
[C---:B------:R-:W-:Y:S01]  /*a9c0*/  IADD3 R185, P2, R106.reuse, 0x4060, RZ ;  /* 0x000040606ab97810 */ /* 0x040fe20007f5e0ff */
[--C-:B------:R-:W-:Y:S01]  /*a9d0*/  IMAD.X R31, RZ, RZ, R107.reuse, P3 ;  /* 0x000000ffff1f7224 */ /* 0x100fe200018e066b */
[C---:B------:R-:W-:Y:S01]  /*a9e0*/  IADD3 R187, P1, R106.reuse, 0x8000, RZ ;  /* 0x000080006abb7810 */ /* 0x040fe20007f3e0ff */
[--C-:B------:R-:W-:Y:S01]  /*a9f0*/  IMAD.X R47, RZ, RZ, R107.reuse, P5 ;  /* 0x000000ffff2f7224 */ /* 0x100fe200028e066b */
[----:B------:R-:W-:Y:S01]  /*aa00*/  LOP3.LUT R12, R173, 0x380, RZ, 0xc0, !PT ;  /* 0x00000380ad0c7812 */ /* 0x000fe200078ec0ff */
[--C-:B------:R-:W-:Y:S01]  /*aa10*/  IMAD.X R55, RZ, RZ, R107.reuse, P2 ;  /* 0x000000ffff377224 */ /* 0x100fe200010e066b */
[----:B------:R-:W-:Y:S01]  /*aa20*/  LOP3.LUT R14, R175, 0x380, RZ, 0xc0, !PT ;  /* 0x00000380af0e7812 */ /* 0x000fe200078ec0ff */
[----:B------:R-:W-:Y:S01]  /*aa30*/  IMAD.X R63, RZ, RZ, R107, P1 ;  /* 0x000000ffff3f7224 */ /* 0x000fe200008e066b */
[----:B------:R-:W-:Y:S02]  /*aa40*/  LOP3.LUT R20, R177, 0x380, RZ, 0xc0, !PT ;  /* 0x00000380b1147812 */ /* 0x000fe400078ec0ff */
[----:B------:R-:W-:-:S02]  /*aa50*/  IADD3 R195, P6, R106, 0xc000, RZ ;  /* 0x0000c0006ac37810 */ /* 0x000fc40007fde0ff */
[----:B------:R-:W-:Y:S02]  /*aa60*/  SHF.R.U64 R9, R9, 0x3, RZ ;  /* 0x0000000309097819 */ /* 0x000fe400000012ff */
[----:B------:R-:W-:Y:S01]  /*aa70*/  LOP3.LUT R30, R179, 0x380, RZ, 0xc0, !PT ;  /* 0x00000380b31e7812 */ /* 0x000fe200078ec0ff */
[--C-:B------:R-:W-:Y:S01]  /*aa80*/  IMAD.X R99, RZ, RZ, R107.reuse, P6 ;  /* 0x000000ffff637224 */ /* 0x100fe200030e066b */
[----:B------:R-:W-:Y:S02]  /*aa90*/  IADD3 R189, P0, R106, 0x8020, RZ ;  /* 0x000080206abd7810 */ /* 0x000fe40007f1e0ff */
[----:B------:R-:W-:Y:S02]  /*aaa0*/  SHF.R.U64 R12, R12, 0x3, RZ ;  /* 0x000000030c0c7819 */ /* 0x000fe400000012ff */
[----:B------:R-:W-:Y:S01]  /*aab0*/  LOP3.LUT R38, R181, 0x380, RZ, 0xc0, !PT ;  /* 0x00000380b5267812 */ /* 0x000fe200078ec0ff */
[----:B------:R-:W-:Y:S01]  /*aac0*/  IMAD.X R71, RZ, RZ, R107, P0 ;  /* 0x000000ffff477224 */ /* 0x000fe200000e066b */
[----:B------:R-:W-:-:S02]  /*aad0*/  IADD3 R191, P4, R106, 0x8040, RZ ;  /* 0x000080406abf7810 */ /* 0x000fc40007f9e0ff */
[----:B------:R-:W-:Y:S02]  /*aae0*/  SHF.R.U64 R14, R14, 0x3, RZ ;  /* 0x000000030e0e7819 */ /* 0x000fe400000012ff */
[----:B------:R-:W-:Y:S01]  /*aaf0*/  LOP3.LUT R46, R183, 0x380, RZ, 0xc0, !PT ;  /* 0x00000380b72e7812 */ /* 0x000fe200078ec0ff */
[--C-:B------:R-:W-:Y:S01]  /*ab00*/  IMAD.X R79, RZ, RZ, R107.reuse, P4 ;  /* 0x000000ffff4f7224 */ /* 0x100fe200020e066b */
[C---:B------:R-:W-:Y:S02]  /*ab10*/  IADD3 R193, P3, R106.reuse, 0x8060, RZ ;  /* 0x000080606ac17810 */ /* 0x040fe40007f7e0ff */
[C---:B------:R-:W-:Y:S02]  /*ab20*/  IADD3 R6, P5, R106.reuse, 0xc020, RZ ;  /* 0x0000c0206a067810 */ /* 0x040fe40007fbe0ff */
[C---:B------:R-:W-:Y:S01]  /*ab30*/  IADD3 R171, P2, R106.reuse, 0xc040, RZ ;  /* 0x0000c0406aab7810 */ /* 0x040fe20007f5e0ff */
[--C-:B------:R-:W-:Y:S01]  /*ab40*/  IMAD.X R95, RZ, RZ, R107.reuse, P3 ;  /* 0x000000ffff5f7224 */ /* 0x100fe200018e066b */
[----:B------:R-:W-:Y:S01]  /*ab50*/  IADD3 R172, P1, R106, 0xc060, RZ ;  /* 0x0000c0606aac7810 */ /* 0x000fe20007f3e0ff */
[----:B------:R-:W-:Y:S01]  /*ab60*/  IMAD.X R103, RZ, RZ, R107, P5 ;  /* 0x000000ffff677224 */ /* 0x000fe200028e066b */
[----:B------:R-:W-:-:S02]  /*ab70*/  SHF.R.U64 R20, R20, 0x3, RZ ;  /* 0x0000000314147819 */ /* 0x000fc400000012ff */
[----:B------:R-:W-:Y:S01]  /*ab80*/  LOP3.LUT R54, R185, 0x380, RZ, 0xc0, !PT ;  /* 0x00000380b9367812 */ /* 0x000fe200078ec0ff */
[--C-:B------:R-:W-:Y:S01]  /*ab90*/  IMAD.X R11, RZ, RZ, R107.reuse, P1 ;  /* 0x000000ffff0b7224 */ /* 0x100fe200008e066b */
[----:B------:R-:W-:Y:S01]  /*aba0*/  LOP3.LUT R106, R9, R106, RZ, 0x3c, !PT ;  /* 0x0000006a096a7212 */ /* 0x000fe200078e3cff */
[----:B------:R-:W-:Y:S01]  /*abb0*/  IMAD.X R9, RZ, RZ, R107, P2 ;  /* 0x000000ffff097224 */ /* 0x000fe200010e066b */
[----:B------:R-:W-:Y:S02]  /*abc0*/  SHF.R.U64 R30, R30, 0x3, RZ ;  /* 0x000000031e1e7819 */ /* 0x000fe400000012ff */
[----:B------:R-:W-:Y:S02]  /*abd0*/  LOP3.LUT R62, R187, 0x380, RZ, 0xc0, !PT ;  /* 0x00000380bb3e7812 */ /* 0x000fe400078ec0ff */
[----:B------:R-:W-:Y:S02]  /*abe0*/  LOP3.LUT R98, R195, 0x380, RZ, 0xc0, !PT ;  /* 0x00000380c3627812 */ /* 0x000fe400078ec0ff */
[----:B------:R-:W-:-:S02]  /*abf0*/  LOP3.LUT R12, R12, R173, RZ, 0x3c, !PT ;  /* 0x000000ad0c0c7212 */ /* 0x000fc400078e3cff */
[----:B------:R-:W-:Y:S02]  /*ac00*/  SHF.R.U64 R38, R38, 0x3, RZ ;  /* 0x0000000326267819 */ /* 0x000fe400000012ff */
[----:B------:R-:W-:Y:S02]  /*ac10*/  LOP3.LUT R70, R189, 0x380, RZ, 0xc0, !PT ;  /* 0x00000380bd467812 */ /* 0x000fe400078ec0ff */
[----:B------:R-:W-:Y:S02]  /*ac20*/  LOP3.LUT R14, R14, R175, RZ, 0x3c, !PT ;  /* 0x000000af0e0e7212 */ /* 0x000fe400078e3cff */
[----:B------:R-:W-:Y:S02]  /*ac30*/  SHF.R.U64 R46, R46, 0x3, RZ ;  /* 0x000000032e2e7819 */ /* 0x000fe400000012ff */
[----:B------:R-:W-:Y:S02]  /*ac40*/  LOP3.LUT R78, R191, 0x380, RZ, 0xc0, !PT ;  /* 0x00000380bf4e7812 */ /* 0x000fe400078ec0ff */
[----:B------:R-:W-:-:S02]  /*ac50*/  LOP3.LUT R20, R20, R177, RZ, 0x3c, !PT ;  /* 0x000000b114147212 */ /* 0x000fc400078e3cff */
[----:B------:R-:W-:Y:S02]  /*ac60*/  SHF.R.U64 R54, R54, 0x3, RZ ;  /* 0x0000000336367819 */ /* 0x000fe400000012ff */
[----:B------:R-:W-:Y:S02]  /*ac70*/  LOP3.LUT R94, R193, 0x380, RZ, 0xc0, !PT ;  /* 0x00000380c15e7812 */ /* 0x000fe400078ec0ff */
[----:B------:R-:W-:Y:S02]  /*ac80*/  LOP3.LUT R10, R6, 0x380, RZ, 0xc0, !PT ;  /* 0x00000380060a7812 */ /* 0x000fe400078ec0ff */
[----:B------:R-:W-:Y:S02]  /*ac90*/  LOP3.LUT R30, R30, R179, RZ, 0x3c, !PT ;  /* 0x000000b31e1e7212 */ /* 0x000fe400078e3cff */
[----:B------:R-:W-:Y:S02]  /*aca0*/  SHF.R.U64 R62, R62, 0x3, RZ ;  /* 0x000000033e3e7819 */ /* 0x000fe400000012ff */
[----:B------:R-:W-:-:S02]  /*acb0*/  SHF.R.U64 R98, R98, 0x3, RZ ;  /* 0x0000000362627819 */ /* 0x000fc400000012ff */
[----:B------:R-:W-:Y:S01]  /*acc0*/  MOV R106, R106 ;  /* 0x0000006a006a7202 */ /* 0x000fe20000000f00 */
[----:B------:R-:W-:Y:S01]  /*acd0*/  BAR.SYNC.DEFER_BLOCKING 0x1, 0x100 ;  /* 0x0044000000007b1d */ /* 0x000fe20000010000 */
[----:B------:R-:W-:Y:S02]  /*ace0*/  LOP3.LUT R102, R171, 0x380, RZ, 0xc0, !PT ;  /* 0x00000380ab667812 */ /* 0x000fe400078ec0ff */
[----:B------:R-:W-:Y:S02]  /*acf0*/  LOP3.LUT R38, R38, R181, RZ, 0x3c, !PT ;  /* 0x000000b526267212 */ /* 0x000fe400078e3cff */
[----:B------:R-:W-:Y:S02]  /*ad00*/  SHF.R.U64 R70, R70, 0x3, RZ ;  /* 0x0000000346467819 */ /* 0x000fe400000012ff */
[----:B------:R-:W-:Y:S02]  /*ad10*/  LOP3.LUT R107, R172, 0x380, RZ, 0xc0, !PT ;  /* 0x00000380ac6b7812 */ /* 0x000fe400078ec0ff */
[----:B------:R-:W-:-:S02]  /*ad20*/  MOV R13, R12 ;  /* 0x0000000c000d7202 */ /* 0x000fc40000000f00 */
[----:B------:R-:W-:Y:S02]  /*ad30*/  LOP3.LUT R46, R46, R183, RZ, 0x3c, !PT ;  /* 0x000000b72e2e7212 */ /* 0x000fe400078e3cff */
[----:B------:R-:W-:Y:S02]  /*ad40*/  SHF.R.U64 R78, R78, 0x3, RZ ;  /* 0x000000034e4e7819 */ /* 0x000fe400000012ff */
[----:B------:R-:W-:Y:S02]  /*ad50*/  MOV R14, R14 ;  /* 0x0000000e000e7202 */ /* 0x000fe40000000f00 */
[----:B------:R-:W-:Y:S02]  /*ad60*/  LOP3.LUT R54, R54, R185, RZ, 0x3c, !PT ;  /* 0x000000b936367212 */ /* 0x000fe400078e3cff */
[----:B------:R-:W-:Y:S02]  /*ad70*/  SHF.R.U64 R94, R94, 0x3, RZ ;  /* 0x000000035e5e7819 */ /* 0x000fe400000012ff */
[----:B------:R-:W-:-:S02]  /*ad80*/  SHF.R.U64 R29, R10, 0x3, RZ ;  /* 0x000000030a1d7819 */ /* 0x000fc400000012ff */
[----:B------:R-:W-:Y:S01]  /*ad90*/  MOV R20, R20 ;  /* 0x0000001400147202 */ /* 0x000fe20000000f00 */
[----:B------:R-:W-:Y:S01]  /*ada0*/  STSM.16.M88.4 [R106], R24 ;  /* 0x000000186a007844 */ /* 0x000fe20000000200 */
[----:B------:R-:W-:Y:S02]  /*adb0*/  LOP3.LUT R62, R62, R187, RZ, 0x3c, !PT ;  /* 0x000000bb3e3e7212 */ /* 0x000fe400078e3cff */
[----:B------:R-:W-:Y:S01]  /*adc0*/  LOP3.LUT R98, R98, R195, RZ, 0x3c, !PT ;  /* 0x000000c362627212 */ /* 0x000fe200078e3cff */
[----:B------:R-:W-:Y:S01]  /*add0*/  STSM.16.M88.4 [R13], R32 ;  /* 0x000000200d007844 */ /* 0x000fe20000000200 */
[----:B------:R-:W-:Y:S02]  /*ade0*/  SHF.R.U64 R10, R102, 0x3, RZ ;  /* 0x00000003660a7819 */ /* 0x000fe400000012ff */
[----:B------:R-:W-:Y:S01]  /*adf0*/  MOV R30, R30 ;  /* 0x0000001e001e7202 */ /* 0x000fe20000000f00 */
[----:B------:R-:W-:Y:S01]  /*ae00*/  STSM.16.M88.4 [R14], R40 ;  /* 0x000000280e007844 */ /* 0x000fe20000000200 */
[----:B------:R-:W-:-:S02]  /*ae10*/  F2FP.BF16.F32.PACK_AB R59, R155, R59 ;  /* 0x0000003b9b3b723e */ /* 0x000fc400000010ff */
[----:B------:R-:W-:Y:S01]  /*ae20*/  F2FP.BF16.F32.PACK_AB R65, R154, R66 ;  /* 0x000000429a41723e */ /* 0x000fe200000010ff */
[----:B------:R-:W-:Y:S01]  /*ae30*/  STSM.16.M88.4 [R20], R48 ;  /* 0x0000003014007844 */ /* 0x000fe20000000200 */
[----:B------:R-:W-:Y:S02]  /*ae40*/  F2FP.BF16.F32.PACK_AB R72, R73, R72 ;  /* 0x000000484948723e */ /* 0x000fe400000010ff */
[----:B------:R-:W-:Y:S01]  /*ae50*/  LOP3.LUT R70, R70, R189, RZ, 0x3c, !PT ;  /* 0x000000bd46467212 */ /* 0x000fe200078e3cff */
[----:B------:R-:W-:Y:S01]  /*ae60*/  STSM.16.M88.4 [R30], R56 ;  /* 0x000000381e007844 */ /* 0x000fe20000000200 */
[----:B------:R-:W-:Y:S02]  /*ae70*/  SHF.R.U64 R107, R107, 0x3, RZ ;  /* 0x000000036b6b7819 */ /* 0x000fe400000012ff */
[----:B------:R-:W-:Y:S02]  /*ae80*/  MOV R38, R38 ;  /* 0x0000002600267202 */ /* 0x000fe40000000f00 */
[----:B------:R-:W-:-:S02]  /*ae90*/  F2FP.BF16.F32.PACK_AB R66, R69, R68 ;  /* 0x000000444542723e */ /* 0x000fc400000010ff */
[----:B------:R-:W-:Y:S02]  /*aea0*/  F2FP.BF16.F32.PACK_AB R67, R153, R67 ;  /* 0x000000439943723e */ /* 0x000fe400000010ff */
[----:B------:R-:W-:Y:S02]  /*aeb0*/  F2FP.BF16.F32.PACK_AB R73, R152, R74 ;  /* 0x0000004a9849723e */ /* 0x000fe400000010ff */
[----:B------:R-:W-:Y:S01]  /*aec0*/  F2FP.BF16.F32.PACK_AB R80, R81, R80 ;  /* 0x000000505150723e */ /* 0x000fe200000010ff */
[----:B------:R-:W-:Y:S01]  /*aed0*/  STSM.16.M88.4 [R38], R64 ;  /* 0x0000004026007844 */ /* 0x000fe20000000200 */
[----:B------:R-:W-:Y:S02]  /*aee0*/  LOP3.LUT R78, R78, R191, RZ, 0x3c, !PT ;  /* 0x000000bf4e4e7212 */ /* 0x000fe400078e3cff */
[----:B------:R-:W-:Y:S02]  /*aef0*/  MOV R46, R46 ;  /* 0x0000002e002e7202 */ /* 0x000fe40000000f00 */
[----:B------:R-:W-:-:S02]  /*af00*/  F2FP.BF16.F32.PACK_AB R74, R77, R76 ;  /* 0x0000004c4d4a723e */ /* 0x000fc400000010ff */
[----:B------:R-:W-:Y:S02]  /*af10*/  F2FP.BF16.F32.PACK_AB R75, R19, R75 ;  /* 0x0000004b134b723e */ /* 0x000fe400000010ff */
[----:B------:R-:W-:Y:S02]  /*af20*/  F2FP.BF16.F32.PACK_AB R81, R3, R82 ;  /* 0x000000520351723e */ /* 0x000fe400000010ff */
[----:B------:R-:W-:Y:S01]  /*af30*/  LOP3.LUT R94, R94, R193, RZ, 0x3c, !PT ;  /* 0x000000c15e5e7212 */ /* 0x000fe200078e3cff */
[----:B------:R-:W-:Y:S01]  /*af40*/  STSM.16.M88.4 [R46], R72 ;  /* 0x000000482e007844 */ /* 0x000fe20000000200 */
[----:B------:R-:W-:Y:S02]  /*af50*/  MOV R54, R54 ;  /* 0x0000003600367202 */ /* 0x000fe40000000f00 */
[----:B------:R-:W-:Y:S02]  /*af60*/  F2FP.BF16.F32.PACK_AB R82, R85, R84 ;  /* 0x000000545552723e */ /* 0x000fe400000010ff */
[----:B------:R-:W-:-:S02]  /*af70*/  F2FP.BF16.F32.PACK_AB R83, R83, R86 ;  /* 0x000000565353723e */ /* 0x000fc400000010ff */
[----:B------:R-:W-:Y:S02]  /*af80*/  LOP3.LUT R8, R10, R171, RZ, 0x3c, !PT ;  /* 0x000000ab0a087212 */ /* 0x000fe400078e3cff */
[----:B------:R-:W-:Y:S01]  /*af90*/  MOV R62, R62 ;  /* 0x0000003e003e7202 */ /* 0x000fe20000000f00 */
[----:B------:R0:W-:Y:S01]  /*afa0*/  STSM.16.M88.4 [R54], R80 ;  /* 0x0000005036007844 */ /* 0x0001e20000000200 */
[----:B------:R-:W-:Y:S02]  /*afb0*/  MOV R12, R98 ;  /* 0x00000062000c7202 */ /* 0x000fe40000000f00 */
[----:B------:R-:W-:Y:S02]  /*afc0*/  F2FP.BF16.F32.PACK_AB R84, R89, R88 ;  /* 0x000000585954723e */ /* 0x000fe400000010ff */
[----:B------:R-:W-:Y:S02]  /*afd0*/  F2FP.BF16.F32.PACK_AB R85, R91, R90 ;  /* 0x0000005a5b55723e */ /* 0x000fe400000010ff */
[----:B------:R-:W-:-:S02]  /*afe0*/  F2FP.BF16.F32.PACK_AB R86, R93, R92 ;  /* 0x0000005c5d56723e */ /* 0x000fc400000010ff */
[----:B------:R-:W-:Y:S02]  /*aff0*/  F2FP.BF16.F32.PACK_AB R87, R163, R87 ;  /* 0x00000057a357723e */ /* 0x000fe400000010ff */
[----:B------:R-:W-:Y:S02]  /*b000*/  F2FP.BF16.F32.PACK_AB R96, R97, R96 ;  /* 0x000000606160723e */ /* 0x000fe400000010ff */
[----:B------:R-:W-:Y:S01]  /*b010*/  LOP3.LUT R102, R29, R6, RZ, 0x3c, !PT ;  /* 0x000000061d667212 */ /* 0x000fe200078e3cff */
[----:B------:R1:W-:Y:S01]  /*b020*/  STSM.16.M88.4 [R62], R84 ;  /* 0x000000543e007844 */ /* 0x0003e20000000200 */
[----:B------:R-:W-:Y:S01]  /*b030*/  LOP3.LUT R10, R107, R172, RZ, 0x3c, !PT ;  /* 0x000000ac6b0a7212 */ /* 0x000fe200078e3cff */
[----:B0-----:R-:W0:Y:S01]  /*b040*/  LDC R80, c[0x0][0xbe8] ;  /* 0x0002fa00ff507b82 */ /* 0x001e220000000800 */
[----:B------:R-:W-:Y:S02]  /*b050*/  MOV R70, R70 ;  /* 0x0000004600467202 */ /* 0x000fe40000000f00 */
[----:B------:R-:W-:-:S02]  /*b060*/  F2FP.BF16.F32.PACK_AB R97, R165, R164 ;  /* 0x000000a4a561723e */ /* 0x000fc400000010ff */
[----:B------:R-:W-:Y:S02]  /*b070*/  F2FP.BF16.F32.PACK_AB R98, R101, R100 ;  /* 0x000000646562723e */ /* 0x000fe400000010ff */
[----:B------:R-:W-:Y:S02]  /*b080*/  F2FP.BF16.F32.PACK_AB R99, R167, R166 ;  /* 0x000000a6a763723e */ /* 0x000fe400000010ff */
[----:B------:R-:W-:Y:S02]  /*b090*/  F2FP.BF16.F32.PACK_AB R104, R105, R104 ;  /* 0x000000686968723e */ /* 0x000fe400000010ff */
[----:B------:R-:W-:Y:S01]  /*b0a0*/  F2FP.BF16.F32.PACK_AB R112, R113, R112 ;  /* 0x000000707170723e */ /* 0x000fe200000010ff */
[----:B------:R1:W-:Y:S01]  /*b0b0*/  STSM.16.M88.4 [R70], R96 ;  /* 0x0000006046007844 */ /* 0x0003e20000000200 */
        /* <DEDUP_REMOVED lines=11> */
[----:B------:R-:W-:Y:S01]  /*b170*/  F2FP.BF16.F32.PACK_AB R128, R129, R128 ;  /* 0x000000808180723e */ /* 0x000fe200000010ff */
[----:B------:R1:W-:Y:S01]  /*b180*/  STSM.16.M88.4 [R94], R112 ;  /* 0x000000705e007844 */ /* 0x0003e20000000200 */
[----:B------:R-:W-:Y:S02]  /*b190*/  F2FP.BF16.F32.PACK_AB R122, R125, R124 ;  /* 0x0000007c7d7a723e */ /* 0x000fe400000010ff */
[----:B------:R-:W-:Y:S02]  /*b1a0*/  F2FP.BF16.F32.PACK_AB R123, R127, R126 ;  /* 0x0000007e7f7b723e */ /* 0x000fe400000010ff */
[----:B------:R-:W-:-:S02]  /*b1b0*/  F2FP.BF16.F32.PACK_AB R129, R131, R130 ;  /* 0x000000828381723e */ /* 0x000fc400000010ff */
[----:B------:R-:W-:Y:S01]  /*b1c0*/  F2FP.BF16.F32.PACK_AB R136, R137, R136 ;  /* 0x000000888988723e */ /* 0x000fe200000010ff */
[----:B------:R1:W-:Y:S01]  /*b1d0*/  STSM.16.M88.4 [R12], R120 ;  /* 0x000000780c007844 */ /* 0x0003e20000000200 */
[----:B------:R-:W-:Y:S02]  /*b1e0*/  MOV R102, R102 ;  /* 0x0000006600667202 */ /* 0x000fe40000000f00 */
[----:B------:R-:W-:Y:S02]  /*b1f0*/  F2FP.BF16.F32.PACK_AB R130, R133, R132 ;  /* 0x000000848582723e */ /* 0x000fe400000010ff */
[----:B------:R-:W-:Y:S02]  /*b200*/  F2FP.BF16.F32.PACK_AB R131, R135, R134 ;  /* 0x000000868783723e */ /* 0x000fe400000010ff */
[----:B------:R-:W-:Y:S02]  /*b210*/  F2FP.BF16.F32.PACK_AB R137, R139, R138 ;  /* 0x0000008a8b89723e */ /* 0x000fe400000010ff */
[----:B------:R-:W-:Y:S01]  /*b220*/  F2FP.BF16.F32.PACK_AB R144, R145, R144 ;  /* 0x000000909190723e */ /* 0x000fe200000010ff */
[----:B------:R1:W-:Y:S01]  /*b230*/  STSM.16.M88.4 [R102], R128 ;  /* 0x0000008066007844 */ /* 0x0003e20000000200 */
[----:B------:R-:W-:-:S02]  /*b240*/  MOV R6, R8 ;  /* 0x0000000800067202 */ /* 0x000fc40000000f00 */
[----:B------:R-:W-:Y:S02]  /*b250*/  F2FP.BF16.F32.PACK_AB R138, R141, R140 ;  /* 0x0000008c8d8a723e */ /* 0x000fe400000010ff */
[----:B------:R-:W-:Y:S02]  /*b260*/  F2FP.BF16.F32.PACK_AB R139, R143, R142 ;  /* 0x0000008e8f8b723e */ /* 0x000fe400000010ff */
[----:B------:R-:W-:Y:S02]  /*b270*/  F2FP.BF16.F32.PACK_AB R145, R147, R146 ;  /* 0x000000929391723e */ /* 0x000fe400000010ff */
[----:B------:R-:W-:Y:S01]  /*b280*/  MOV R10, R10 ;  /* 0x0000000a000a7202 */ /* 0x000fe20000000f00 */
[----:B------:R1:W-:Y:S01]  /*b290*/  STSM.16.M88.4 [R6], R136 ;  /* 0x0000008806007844 */ /* 0x0003e20000000200 */
[----:B------:R-:W-:Y:S02]  /*b2a0*/  F2FP.BF16.F32.PACK_AB R146, R149, R148 ;  /* 0x000000949592723e */ /* 0x000fe400000010ff */
[----:B------:R-:W-:-:S02]  /*b2b0*/  F2FP.BF16.F32.PACK_AB R147, R151, R150 ;  /* 0x000000969793723e */ /* 0x000fc400000010ff */
[----:B------:R-:W-:Y:S02]  /*b2c0*/  R2UR UR4, R216 ;  /* 0x00000000d80472ca */ /* 0x000fe400000e0000 */
[----:B------:R-:W-:Y:S01]  /*b2d0*/  PLOP3.LUT P0, PT, PT, PT, UP0, 0x80, 0x0 ;  /* 0x000000000000781c */ /* 0x000fe20003f0f008 */
[----:B------:R1:W-:Y:S01]  /*b2e0*/  STSM.16.M88.4 [R10], R144 ;  /* 0x000000900a007844 */ /* 0x0003e20000000200 */
[----:B------:R-:W-:Y:S02]  /*b2f0*/  R2UR UR7, R218 ;  /* 0x00000000da0772ca */ /* 0x000fe400000e0000 */
[----:B------:R-:W-:-:S07]  /*b300*/  R2UR UR12, R215 ;  /* 0x00000000d70c72ca */ /* 0x000fce00000e0000 */
[----:B------:R-:W-:-:S06]  /*b310*/  UIMAD.WIDE UR8, UR4, 0x4, UR8 ;  /* 0x00000004040878a5 */ /* 0x000fcc000f8e0208 */
[----:B------:R-:W-:Y:S02]  /*b320*/  IMAD.U32 R8, RZ, RZ, UR8 ;  /* 0x00000008ff087e24 */ /* 0x000fe4000f8e00ff */
[----:B------:R-:W-:Y:S01]  /*b330*/  IMAD.U32 R9, RZ, RZ, UR9 ;  /* 0x00000009ff097e24 */ /* 0x000fe2000f8e00ff */
[----:B------:R-:W-:Y:S01]  /*b340*/  BAR.SYNC.DEFER_BLOCKING 0x1, 0x100 ;  /* 0x0044000000007b1d */ /* 0x000fe20000010000 */
[----:B0-----:R-:W-:-:S05]  /*b350*/  ISETP.NE.AND P1, PT, R80, 0x1, PT ;  /* 0x000000015000780c */ /* 0x001fca0003f25270 */
[----:B------:R-:W-:Y:S01]  /*b360*/  ULDC.64 UR8, c[0x0][0xc08] ;  /* 0x0003020000087ab9 */ /* 0x000fe20000000a00 */
[----:B------:R-:W2:Y:S01]  /*b370*/  @P0 LDG.E R3, desc[UR10][R8.64] ;  /* 0x0000000a08030981 */ /* 0x000ea2000c1e1900 */
[----:B------:R-:W-:-:S06]  /*b380*/  UISETP.NE.U32.AND UP1, UPT, UR8, URZ, UPT ;  /* 0x0000003f0800728c */ /* 0x000fcc000bf25070 */
[----:B------:R-:W0:Y:S01]  /*b390*/  @P1 LDC R11, c[0x0][0xbec] ;  /* 0x0002fb00ff0b1b82 */ /* 0x000e220000000800 */
[----:B------:R-:W-:Y:S01]  /*b3a0*/  IMAD.U32 R15, RZ, RZ, UR12 ;  /* 0x0000000cff0f7e24 */ /* 0x000fe2000f8e00ff */
[----:B------:R-:W-:-:S06]  /*b3b0*/  UISETP.NE.AND.EX UP1, UPT, UR9, URZ, UPT, UP1 ;  /* 0x0000003f0900728c */ /* 0x000fcc000bf25310 */
[----:B------:R-:W3:Y:S01]  /*b3c0*/  @P1 LDC R13, c[0x0][0xbf0] ;  /* 0x0002fc00ff0d1b82 */ /* 0x000ee20000000800 */
[----:B------:R-:W-:-:S04]  /*b3d0*/  PLOP3.LUT P2, PT, PT, PT, UP1, 0x80, 0x0 ;  /* 0x000000000000781c */ /* 0x000fc80003f4f018 */
[----:B------:R-:W-:-:S04]  /*b3e0*/  @UP1 ULEA UR8, UP2, UR4, UR8, 0x2 ;  /* 0x0000000804081291 */ /* 0x000fc8000f84103f */
[----:B------:R-:W-:Y:S02]  /*b3f0*/  @UP1 ULEA.HI.X UR9, UR4, UR9, UR7, 0x2, UP2 ;  /* 0x0000000904091291 */ /* 0x000fe400090f1407 */
[----:B------:R-:W-:Y:S01]  /*b400*/  IMAD.U32 R20, RZ, RZ, UR8 ;  /* 0x00000008ff147e24 */ /* 0x000fe2000f8e00ff */
[----:B------:R-:W-:Y:S01]  /*b410*/  ULDC UR7, c[0x0][0xa88] ;  /* 0x0002a20000077ab9 */ /* 0x000fe20000000800 */
[----:B------:R-:W-:Y:S02]  /*b420*/  UMOV UR4, URZ ;  /* 0x0000003f00047c82 */ /* 0x000fe40008000000 */
[----:B------:R-:W-:Y:S01]  /*b430*/  IMAD.U32 R21, RZ, RZ, UR9 ;  /* 0x00000009ff157e24 */ /* 0x000fe2000f8e00ff */
[----:B--2---:R-:W-:Y:S01]  /*b440*/  @P0 R2UR UR4, R3 ;  /* 0x00000000030402ca */ /* 0x004fe200000e0000 */
[----:B------:R-:W-:-:S06]  /*b450*/  IMAD.U32 R3, RZ, RZ, UR7 ;  /* 0x00000007ff037e24 */ /* 0x000fcc000f8e00ff */
[----:B------:R1:W5:Y:S01]  /*b460*/  @P2 LDG.E R3, desc[UR10][R20.64] ;  /* 0x0000000a14032981 */ /* 0x000362000c1e1900 */
[----:B0--3--:R-:W-:Y:S07]  /*b470*/  @P2 BRA `(.L_x_414) ;  /* 0x0000000000142947 */ /* 0x009fee0003800000 */
[----:B------:R-:W-:Y:S05]  /*b480*/  @!P0 BRA `(.L_x_414) ;  /* 0x0000000000108947 */ /* 0x000fea0003800000 */
[----:B------:R-:W-:Y:S02]  /*b490*/  ULDC.64 UR8, c[0x0][0x208] ;  /* 0x0000820000087ab9 */ /* 0x000fe40000000a00 */
[----:B-1----:R-:W2:Y:S04]  /*b4a0*/  LDG.E R6, desc[UR8][R8.64] ;  /* 0x0000000808067981 */ /* 0x002ea8000c1e1900 */
[----:B-----5:R-:W2:Y:S02]  /*b4b0*/  LDG.E R3, desc[UR8][R8.64+0x4] ;  /* 0x0000040808037981 */ /* 0x020ea4000c1e1900 */
[----:B--2---:R-:W-:-:S07]  /*b4c0*/  IMAD.IADD R3, R3, 0x1, -R6 ;  /* 0x0000000103037824 */ /* 0x004fce00078e0a06 */
.L_x_414:
[----:B------:R-:W-:Y:S01]  /*b4d0*/  R2UR UR18, R214 ;  /* 0x00000000d61272ca */ /* 0x000fe200000e0000 */
[----:B------:R-:W-:Y:S01]  /*b4e0*/  ULDC.64 UR12, c[0x0][0xb90] ;  /* 0x0002e400000c7ab9 */ /* 0x000fe20000000a00 */
[----:B------:R-:W-:Y:S01]  /*b4f0*/  R2UR UR16, R218 ;  /* 0x00000000da1072ca */ /* 0x000fe200000e0000 */
[----:B------:R-:W-:Y:S01]  /*b500*/  USHF.R.S32.HI UR11, URZ, 0x1f, UR4 ;  /* 0x0000001f3f0b7899 */ /* 0x000fe20008011404 */
[----:B------:R-:W-:Y:S01]  /*b510*/  R2UR UR15, R216 ;  /* 0x00000000d80f72ca */ /* 0x000fe200000e0000 */
[----:B-1----:R-:W-:Y:S01]  /*b520*/  IMAD R10, R15, 0x80, R224 ;  /* 0x000000800f0a7824 */ /* 0x002fe200078e02e0 */
[----:B------:R-:W-:Y:S01]  /*b530*/  UMOV UR10, UR4 ;  /* 0x00000004000a7c82 */ /* 0x000fe20008000000 */
[----:B------:R-:W-:Y:S01]  /*b540*/  IMAD R9, R217, 0x40, R18 ;  /* 0x00000040d9097824 */ /* 0x000fe200078e0212 */
[----:B------:R-:W-:Y:S01]  /*b550*/  R2UR UR17, R215 ;  /* 0x00000000d71172ca */ /* 0x000fe200000e0000 */
[----:B------:R-:W-:Y:S01]  /*b560*/  @P1 IMAD.HI.U32 R6, R10, R11, RZ ;  /* 0x0000000b0a061227 */ /* 0x000fe200078e00ff */
[----:B------:R-:W0:Y:S01]  /*b570*/  @P1 LDC R19, c[0x0][0xbf0] ;  /* 0x0002fc00ff131b82 */ /* 0x000e220000000800 */
[----:B------:R-:W-:-:S02]  /*b580*/  ULDC.64 UR20, c[0x0][0x208] ;  /* 0x0000820000147ab9 */ /* 0x000fc40000000a00 */
[----:B------:R-:W-:Y:S01]  /*b590*/  USHF.R.S32.HI UR14, URZ, 0x1f, UR18 ;  /* 0x0000001f3f0e7899 */ /* 0x000fe20008011412 */
[----:B------:R-:W-:Y:S01]  /*b5a0*/  IMAD.MOV.U32 R8, RZ, RZ, R10 ;  /* 0x000000ffff087224 */ /* 0x000fe200078e000a */
[----:B------:R-:W-:Y:S01]  /*b5b0*/  UIMAD.WIDE.U32 UR8, UR18, UR12, UR10 ;  /* 0x0000000c120872a5 */ /* 0x000fe2000f8e000a */
[----:B------:R-:W-:Y:S01]  /*b5c0*/  @P1 SHF.R.U32.HI R8, RZ, R13, R6 ;  /* 0x0000000dff081219 */ /* 0x000fe20000011606 */
[----:B------:R-:W-:Y:S01]  /*b5d0*/  UIMAD UR7, UR14, UR12, URZ ;  /* 0x0000000c0e0772a4 */ /* 0x000fe2000f8e023f */
[----:B------:R-:W-:Y:S01]  /*b5e0*/  IMAD.WIDE R4, R9, 0x2, R4 ;  /* 0x0000000209047825 */ /* 0x000fe200078e0204 */
[----:B------:R-:W-:Y:S01]  /*b5f0*/  USEL UR16, UR16, URZ, !UP0 ;  /* 0x0000003f10107287 */ /* 0x000fe2000c000000 */
[--C-:B------:R-:W-:Y:S01]  /*b600*/  SHF.R.S32.HI R6, RZ, 0x1f, R8.reuse ;  /* 0x0000001fff067819 */ /* 0x100fe20000011408 */
[----:B------:R-:W-:Y:S01]  /*b610*/  UIMAD UR7, UR18, UR13, UR7 ;  /* 0x0000000d120772a4 */ /* 0x000fe2000f8e0207 */
[----:B------:R-:W-:Y:S01]  /*b620*/  IMAD.MOV R11, RZ, RZ, -R8 ;  /* 0x000000ffff0b7224 */ /* 0x000fe200078e0a08 */
[----:B------:R-:W-:Y:S01]  /*b630*/  USEL UR15, UR15, URZ, !UP0 ;  /* 0x0000003f0f0f7287 */ /* 0x000fe2000c000000 */
[----:B------:R-:W-:Y:S01]  /*b640*/  IADD3 R33, P3, R4, 0x4000, RZ ;  /* 0x0000400004217810 */ /* 0x000fe20007f7e0ff */
[----:B------:R-:W-:Y:S01]  /*b650*/  ULDC.64 UR12, c[0x0][0xb98] ;  /* 0x0002e600000c7ab9 */ /* 0x000fe20000000a00 */
[----:B------:R-:W-:Y:S01]  /*b660*/  UIADD3 UR9, UR9, UR7, URZ ;  /* 0x0000000709097290 */ /* 0x000fe2000fffe03f */
[----:B------:R-:W-:Y:S01]  /*b670*/  IMAD R11, R80, R11, R10 ;  /* 0x0000000b500b7224 */ /* 0x000fe200078e020a */
[----:B------:R-:W-:Y:S01]  /*b680*/  UIMAD UR7, UR16, UR12, URZ ;  /* 0x0000000c100772a4 */ /* 0x000fe2000f8e023f */
[----:B------:R-:W-:Y:S01]  /*b690*/  IADD3 R13, P5, R4, 0x1000, RZ ;  /* 0x00001000040d7810 */ /* 0x000fe20007fbe0ff */
[----:B------:R-:W-:Y:S01]  /*b6a0*/  UIMAD.WIDE.U32 UR8, UR15, UR12, UR8 ;  /* 0x0000000c0f0872a5 */ /* 0x000fe2000f8e0008 */
[----:B------:R-:W-:Y:S01]  /*b6b0*/  LOP3.LUT R32, R33, 0x380, RZ, 0xc0, !PT ;  /* 0x0000038021207812 */ /* 0x000fe200078ec0ff */
[----:B------:R-:W-:Y:S01]  /*b6c0*/  UIMAD UR7, UR15, UR13, UR7 ;  /* 0x0000000d0f0772a4 */ /* 0x000fe2000f8e0207 */
[----:B------:R-:W-:Y:S01]  /*b6d0*/  LOP3.LUT R12, R13, 0x380, RZ, 0xc0, !PT ;  /* 0x000003800d0c7812 */ /* 0x000fe200078ec0ff */
[----:B-----5:R-:W-:Y:S01]  /*b6e0*/  IMAD R83, R3, R80, RZ ;  /* 0x0000005003537224 */ /* 0x020fe200078e02ff */
[----:B------:R-:W-:Y:S01]  /*b6f0*/  SHF.R.U64 R32, R32, 0x3, RZ ;  /* 0x0000000320207819 */ /* 0x000fe200000012ff */
[----:B------:R-:W-:Y:S01]  /*b700*/  ULDC.64 UR12, c[0x0][0xaa0] ;  /* 0x0002a800000c7ab9 */ /* 0x000fe20000000a00 */
[----:B------:R-:W-:Y:S01]  /*b710*/  IADD3 R8, P0, R8, UR8, RZ ;  /* 0x0000000808087c10 */ /* 0x000fe2000ff1e0ff */
[----:B------:R-:W-:Y:S01]  /*b720*/  IMAD.U32 R9, RZ, RZ, UR7 ;  /* 0x00000007ff097e24 */ /* 0x000fe2000f8e00ff */
[----:B------:R-:W-:-:S02]  /*b730*/  SHF.R.U64 R12, R12, 0x3, RZ ;  /* 0x000000030c0c7819 */ /* 0x000fc400000012ff */
[----:B------:R-:W-:Y:S01]  /*b740*/  LOP3.LUT R32, R32, R33, RZ, 0x3c, !PT ;  /* 0x0000002120207212 */ /* 0x000fe200078e3cff */
[----:B------:R-:W-:Y:S01]  /*b750*/  IMAD.X R33, RZ, RZ, R5, P3 ;  /* 0x000000ffff217224 */ /* 0x000fe200018e0605 */
[----:B------:R-:W-:Y:S01]  /*b760*/  IADD3.X R9, R6, UR9, R9, P0, !PT ;  /* 0x0000000906097c10 */ /* 0x000fe200087fe409 */
[----:B------:R-:W-:Y:S01]  /*b770*/  ULDC.64 UR8, c[0x0][0xb88] ;  /* 0x0002e20000087ab9 */ /* 0x000fe20000000a00 */
[----:B------:R-:W-:Y:S02]  /*b780*/  SHF.R.S32.HI R6, RZ, 0x1f, R11 ;  /* 0x0000001fff067819 */ /* 0x000fe4000001140b */
[C---:B------:R-:W-:Y:S01]  /*b790*/  IADD3 R29, P0, R4.reuse, 0x3000, RZ ;  /* 0x00003000041d7810 */ /* 0x040fe20007f1e0ff */
[----:B------:R-:W-:Y:S01]  /*b7a0*/  IMAD.WIDE.U32 R8, R11, UR8, R8 ;  /* 0x000000080b087c25 */ /* 0x000fe2000f8e0008 */
[----:B------:R-:W-:Y:S02]  /*b7b0*/  IADD3 R37, P2, R4, 0x5000, RZ ;  /* 0x0000500004257810 */ /* 0x000fe40007f5e0ff */
[----:B------:R-:W-:Y:S01]  /*b7c0*/  LOP3.LUT R28, R29, 0x380, RZ, 0xc0, !PT ;  /* 0x000003801d1c7812 */ /* 0x000fe200078ec0ff */
[----:B------:R-:W-:Y:S01]  /*b7d0*/  IMAD R6, R6, UR8, RZ ;  /* 0x0000000806067c24 */ /* 0x000fe2000f8e02ff */
[----:B------:R-:W-:-:S02]  /*b7e0*/  IADD3 R53, P3, R4, 0xa000, RZ ;  /* 0x0000a00004357810 */ /* 0x000fc40007f7e0ff */
[----:B------:R-:W-:Y:S02]  /*b7f0*/  IADD3 R25, P4, R4, 0x2000, RZ ;  /* 0x0000200004197810 */ /* 0x000fe40007f9e0ff */
[----:B------:R-:W-:Y:S01]  /*b800*/  LOP3.LUT R12, R12, R13, RZ, 0x3c, !PT ;  /* 0x0000000d0c0c7212 */ /* 0x000fe200078e3cff */
[----:B------:R-:W-:Y:S01]  /*b810*/  IMAD R13, R11, UR9, R6 ;  /* 0x000000090b0d7c24 */ /* 0x000fe2000f8e0206 */
[----:B------:R-:W-:Y:S01]  /*b820*/  SHF.R.U64 R28, R28, 0x3, RZ ;  /* 0x000000031c1c7819 */ /* 0x000fe200000012ff */
[----:B------:R-:W-:Y:S01]  /*b830*/  ULDC.64 UR8, c[0x0][0xb50] ;  /* 0x0002d40000087ab9 */ /* 0x000fe20000000a00 */
[----:B------:R-:W-:Y:S01]  /*b840*/  LOP3.LUT R36, R37, 0x380, RZ, 0xc0, !PT ;  /* 0x0000038025247812 */ /* 0x000fe200078ec0ff */
[----:B------:R-:W-:Y:S01]  /*b850*/  IMAD.IADD R9, R9, 0x1, R13 ;  /* 0x0000000109097824 */ /* 0x000fe200078e020d */
[----:B------:R-:W-:Y:S01]  /*b860*/  LOP3.LUT R52, R53, 0x380, RZ, 0xc0, !PT ;  /* 0x0000038035347812 */ /* 0x000fe200078ec0ff */
[----:B------:R-:W-:Y:S01]  /*b870*/  IMAD.X R13, RZ, RZ, R5, P5 ;  /* 0x000000ffff0d7224 */ /* 0x000fe200028e0605 */
[----:B------:R-:W-:-:S02]  /*b880*/  LOP3.LUT R24, R25, 0x380, RZ, 0xc0, !PT ;  /* 0x0000038019187812 */ /* 0x000fc400078ec0ff */
[----:B------:R-:W-:Y:S02]  /*b890*/  LEA R10, P6, R8, UR8, 0x2 ;  /* 0x00000008080a7c11 */ /* 0x000fe4000f8c10ff */
[----:B------:R-:W-:Y:S01]  /*b8a0*/  LOP3.LUT R28, R28, R29, RZ, 0x3c, !PT ;  /* 0x0000001d1c1c7212 */ /* 0x000fe200078e3cff */
[----:B------:R-:W-:Y:S01]  /*b8b0*/  IMAD.X R29, RZ, RZ, R5, P0 ;  /* 0x000000ffff1d7224 */ /* 0x000fe200000e0605 */
[----:B------:R-:W-:Y:S01]  /*b8c0*/  SHF.R.U64 R36, R36, 0x3, RZ ;  /* 0x0000000324247819 */ /* 0x000fe200000012ff */
[----:B------:R-:W-:Y:S01]  /*b8d0*/  SHFL.IDX PT, R20, R10, RZ, 0x1c1f ;  /* 0x001c1fff0a147589 */ /* 0x000fe200000e0000 */
[----:B------:R-:W-:Y:S02]  /*b8e0*/  SHF.R.U64 R52, R52, 0x3, RZ ;  /* 0x0000000334347819 */ /* 0x000fe400000012ff */
[----:B------:R-:W-:Y:S01]  /*b8f0*/  SHF.R.U64 R24, R24, 0x3, RZ ;  /* 0x0000000318187819 */ /* 0x000fe200000012ff */
[----:B------:R-:W-:Y:S01]  /*b900*/  SHFL.IDX PT, R54, R10, 0x1, 0x1c1f ;  /* 0x003c1f000a367f89 */ /* 0x000fe200000e0000 */
[----:B------:R-:W-:-:S02]  /*b910*/  IADD3 R49, P0, R4, 0x9000, RZ ;  /* 0x0000900004317810 */ /* 0x000fc40007f1e0ff */
[----:B------:R-:W-:Y:S01]  /*b920*/  LEA.HI.X R11, R8, UR9, R9, 0x2, P6 ;  /* 0x00000009080b7c11 */ /* 0x000fe2000b0f1409 */
[----:B------:R-:W-:Y:S01]  /*b930*/  IMAD.U32 R9, RZ, RZ, UR17 ;  /* 0x00000011ff097e24 */ /* 0x000fe2000f8e00ff */
[----:B------:R-:W-:Y:S01]  /*b940*/  LOP3.LUT R36, R36, R37, RZ, 0x3c, !PT ;  /* 0x0000002524247212 */ /* 0x000fe200078e3cff */
[--C-:B------:R-:W-:Y:S01]  /*b950*/  IMAD.X R37, RZ, RZ, R5.reuse, P2 ;  /* 0x000000ffff257224 */ /* 0x100fe200010e0605 */
[----:B------:R-:W-:Y:S01]  /*b960*/  LOP3.LUT R52, R52, R53, RZ, 0x3c, !PT ;  /* 0x0000003534347212 */ /* 0x000fe200078e3cff */
[--C-:B------:R-:W-:Y:S01]  /*b970*/  IMAD.X R53, RZ, RZ, R5.reuse, P3 ;  /* 0x000000ffff357224 */ /* 0x100fe200018e0605 */
[----:B------:R-:W-:Y:S01]  /*b980*/  LOP3.LUT R24, R24, R25, RZ, 0x3c, !PT ;  /* 0x0000001918187212 */ /* 0x000fe200078e3cff */
[--C-:B------:R-:W-:Y:S01]  /*b990*/  IMAD.X R25, RZ, RZ, R5.reuse, P4 ;  /* 0x000000ffff197224 */ /* 0x100fe200020e0605 */
[----:B------:R-:W-:Y:S01]  /*b9a0*/  LOP3.LUT R48, R49, 0x380, RZ, 0xc0, !PT ;  /* 0x0000038031307812 */ /* 0x000fe200078ec0ff */
[----:B------:R-:W1:Y:S01]  /*b9b0*/  SHFL.IDX PT, R21, R11, RZ, 0x1c1f ;  /* 0x001c1fff0b157589 */ /* 0x000e6200000e0000 */
[C---:B------:R-:W-:Y:S01]  /*b9c0*/  IADD3 R57, P2, R4.reuse, 0xb000, RZ ;  /* 0x0000b00004397810 */ /* 0x040fe20007f5e0ff */
[----:B------:R-:W-:Y:S01]  /*b9d0*/  IMAD R14, R9, 0x80, R222 ;  /* 0x00000080090e7824 */ /* 0x000fe200078e02de */
[C---:B------:R-:W-:Y:S01]  /*b9e0*/  IADD3 R8, P3, R4.reuse, 0xf000, RZ ;  /* 0x0000f00004087810 */ /* 0x040fe20007f7e0ff */
[----:B------:R-:W2:Y:S01]  /*b9f0*/  SHFL.IDX PT, R55, R11, 0x1, 0x1c1f ;  /* 0x003c1f000b377f89 */ /* 0x000ea200000e0000 */
[----:B------:R-:W-:Y:S01]  /*ba00*/  IADD3 R41, P6, R4, 0x6000, RZ ;  /* 0x0000600004297810 */ /* 0x000fe20007fde0ff */
[----:B------:R-:W-:Y:S01]  /*ba10*/  VIADD R6, R14, 0x8 ;  /* 0x000000080e067836 */ /* 0x000fe20000000000 */
[C---:B------:R-:W-:Y:S01]  /*ba20*/  IADD3 R45, P5, R4.reuse, 0x7000, RZ ;  /* 0x00007000042d7810 */ /* 0x040fe20007fbe0ff */
[----:B------:R-:W-:Y:S01]  /*ba30*/  UIMAD UR7, UR11, UR12, URZ ;  /* 0x0000000c0b0772a4 */ /* 0x000fe2000f8e023f */
[----:B------:R-:W-:Y:S01]  /*ba40*/  IADD3 R69, P4, R4, 0x8000, RZ ;  /* 0x0000800004457810 */ /* 0x000fe20007f9e0ff */
[----:B------:R-:W-:Y:S01]  /*ba50*/  UIMAD.WIDE.U32 UR8, UR4, UR12, URZ ;  /* 0x0000000c040872a5 */ /* 0x000fe2000f8e003f */
[----:B------:R-:W-:Y:S01]  /*ba60*/  SHF.R.U64 R48, R48, 0x3, RZ ;  /* 0x0000000330307819 */ /* 0x000fe200000012ff */
[----:B------:R-:W-:Y:S01]  /*ba70*/  IMAD.X R61, RZ, RZ, R5, P3 ;  /* 0x000000ffff3d7224 */ /* 0x000fe200018e0605 */
[----:B------:R-:W-:Y:S01]  /*ba80*/  LOP3.LUT R56, R57, 0x380, RZ, 0xc0, !PT ;  /* 0x0000038039387812 */ /* 0x000fe200078ec0ff */
[----:B------:R-:W-:Y:S01]  /*ba90*/  ULDC.64 UR10, c[0x0][0xae8] ;  /* 0x0002ba00000a7ab9 */ /* 0x000fe20000000a00 */
[----:B------:R-:W-:-:S02]  /*baa0*/  LOP3.LUT R3, R8, 0x380, RZ, 0xc0, !PT ;  /* 0x0000038008037812 */ /* 0x000fc400078ec0ff */
[----:B------:R-:W-:Y:S02]  /*bab0*/  LOP3.LUT R40, R41, 0x380, RZ, 0xc0, !PT ;  /* 0x0000038029287812 */ /* 0x000fe400078ec0ff */
[----:B------:R-:W-:Y:S02]  /*bac0*/  LOP3.LUT R44, R45, 0x380, RZ, 0xc0, !PT ;  /* 0x000003802d2c7812 */ /* 0x000fe400078ec0ff */
[----:B------:R-:W-:Y:S02]  /*bad0*/  LOP3.LUT R68, R69, 0x380, RZ, 0xc0, !PT ;  /* 0x0000038045447812 */ /* 0x000fe400078ec0ff */
[----:B------:R-:W-:Y:S01]  /*bae0*/  LOP3.LUT R48, R48, R49, RZ, 0x3c, !PT ;  /* 0x0000003130307212 */ /* 0x000fe200078e3cff */
[----:B------:R-:W-:Y:S01]  /*baf0*/  IMAD.X R49, RZ, RZ, R5, P0 ;  /* 0x000000ffff317224 */ /* 0x000fe200000e0605 */
[----:B------:R-:W-:Y:S02]  /*bb00*/  SHF.R.U64 R56, R56, 0x3, RZ ;  /* 0x0000000338387819 */ /* 0x000fe400000012ff */
[----:B------:R-:W-:-:S02]  /*bb10*/  SHF.R.U64 R3, R3, 0x3, RZ ;  /* 0x0000000303037819 */ /* 0x000fc400000012ff */
[----:B------:R-:W-:Y:S02]  /*bb20*/  SHF.R.U64 R40, R40, 0x3, RZ ;  /* 0x0000000328287819 */ /* 0x000fe400000012ff */
[----:B------:R-:W-:Y:S02]  /*bb30*/  SHF.R.U64 R44, R44, 0x3, RZ ;  /* 0x000000032c2c7819 */ /* 0x000fe400000012ff */
[----:B------:R-:W-:Y:S02]  /*bb40*/  SHF.R.U64 R68, R68, 0x3, RZ ;  /* 0x0000000344447819 */ /* 0x000fe400000012ff */
[----:B------:R-:W-:Y:S02]  /*bb50*/  LOP3.LUT P0, RZ, R220, 0x3, RZ, 0xc0, !PT ;  /* 0x00000003dcff7812 */ /* 0x000fe4000780c0ff */
[----:B------:R-:W-:Y:S01]  /*bb60*/  LOP3.LUT R56, R56, R57, RZ, 0x3c, !PT ;  /* 0x0000003938387212 */ /* 0x000fe200078e3cff */
[----:B------:R-:W-:Y:S01]  /*bb70*/  IMAD.X R57, RZ, RZ, R5, P2 ;  /* 0x000000ffff397224 */ /* 0x000fe200010e0605 */
[----:B------:R-:W-:-:S02]  /*bb80*/  LOP3.LUT R60, R3, R8, RZ, 0x3c, !PT ;  /* 0x00000008033c7212 */ /* 0x000fc400078e3cff */
[----:B------:R-:W-:Y:S01]  /*bb90*/  LOP3.LUT R40, R40, R41, RZ, 0x3c, !PT ;  /* 0x0000002928287212 */ /* 0x000fe200078e3cff */
[----:B------:R-:W3:Y:S01]  /*bba0*/  @P1 LDC R3, c[0x0][0xbec] ;  /* 0x0002fb00ff031b82 */ /* 0x000ee20000000800 */
[----:B------:R-:W-:Y:S01]  /*bbb0*/  LOP3.LUT R44, R44, R45, RZ, 0x3c, !PT ;  /* 0x0000002d2c2c7212 */ /* 0x000fe200078e3cff */
[--C-:B------:R-:W-:Y:S01]  /*bbc0*/  IMAD.X R41, RZ, RZ, R5.reuse, P6 ;  /* 0x000000ffff297224 */ /* 0x100fe200030e0605 */
[----:B------:R-:W-:Y:S01]  /*bbd0*/  LOP3.LUT R68, R68, R69, RZ, 0x3c, !PT ;  /* 0x0000004544447212 */ /* 0x000fe200078e3cff */
[--C-:B------:R-:W-:Y:S01]  /*bbe0*/  IMAD.X R45, RZ, RZ, R5.reuse, P5 ;  /* 0x000000ffff2d7224 */ /* 0x100fe200028e0605 */
[-C--:B------:R-:W-:Y:S01]  /*bbf0*/  ISETP.GE.OR P2, PT, R14, R83.reuse, P0 ;  /* 0x000000530e00720c */ /* 0x080fe20000746670 */
[----:B------:R-:W-:Y:S01]  /*bc00*/  IMAD.X R69, RZ, RZ, R5, P4 ;  /* 0x000000ffff457224 */ /* 0x000fe200020e0605 */
[----:B------:R-:W-:Y:S02]  /*bc10*/  ISETP.GE.OR P0, PT, R6, R83, P0 ;  /* 0x000000530600720c */ /* 0x000fe40000706670 */
[----:B------:R-:W-:-:S02]  /*bc20*/  IADD3 R77, P6, R4, 0xc000, RZ ;  /* 0x0000c000044d7810 */ /* 0x000fc40007fde0ff */
[C---:B------:R-:W-:Y:S02]  /*bc30*/  IADD3 R73, P5, R4.reuse, 0xd000, RZ ;  /* 0x0000d00004497810 */ /* 0x040fe40007fbe0ff */
[C---:B------:R-:W-:Y:S02]  /*bc40*/  IADD3 R65, P4, R4.reuse, 0xe000, RZ ;  /* 0x0000e00004417810 */ /* 0x040fe40007f9e0ff */
[----:B------:R-:W-:Y:S02]  /*bc50*/  LOP3.LUT R9, R4, 0x380, RZ, 0xc0, !PT ;  /* 0x0000038004097812 */ /* 0x000fe400078ec0ff */
[----:B------:R-:W-:Y:S01]  /*bc60*/  LOP3.LUT R76, R77, 0x380, RZ, 0xc0, !PT ;  /* 0x000003804d4c7812 */ /* 0x000fe200078ec0ff */
[----:B-1----:R1:W-:Y:S01]  /*bc70*/  @!P2 ST.E desc[UR20][R20.64], R0 ;  /* 0x000000001400a985 */ /* 0x0023e2000c101914 */
[----:B------:R-:W-:Y:S02]  /*bc80*/  LOP3.LUT R72, R73, 0x380, RZ, 0xc0, !PT ;  /* 0x0000038049487812 */ /* 0x000fe400078ec0ff */
[----:B------:R-:W-:Y:S01]  /*bc90*/  LOP3.LUT R64, R65, 0x380, RZ, 0xc0, !PT ;  /* 0x0000038041407812 */ /* 0x000fe200078ec0ff */
[----:B------:R-:W-:Y:S01]  /*bca0*/  UIMAD UR7, UR4, UR13, UR7 ;  /* 0x0000000d040772a4 */ /* 0x000fe2000f8e0207 */
[----:B------:R-:W-:Y:S01]  /*bcb0*/  SHF.R.U64 R9, R9, 0x3, RZ ;  /* 0x0000000309097819 */ /* 0x000fe200000012ff */
[----:B--2---:R2:W-:Y:S01]  /*bcc0*/  @!P0 ST.E desc[UR20][R54.64], R2 ;  /* 0x0000000236008985 */ /* 0x0045e2000c101914 */
[----:B------:R-:W-:-:S02]  /*bcd0*/  SHF.R.U64 R76, R76, 0x3, RZ ;  /* 0x000000034c4c7819 */ /* 0x000fc400000012ff */
[----:B------:R-:W-:Y:S02]  /*bce0*/  SHF.R.U64 R72, R72, 0x3, RZ ;  /* 0x0000000348487819 */ /* 0x000fe400000012ff */
[----:B------:R-:W-:Y:S01]  /*bcf0*/  SHF.R.U64 R64, R64, 0x3, RZ ;  /* 0x0000000340407819 */ /* 0x000fe200000012ff */
[----:B-1----:R-:W-:Y:S01]  /*bd00*/  IMAD R0, R213, 0x20, R217 ;  /* 0x00000020d5007824 */ /* 0x002fe200078e02d9 */
[----:B------:R-:W-:Y:S01]  /*bd10*/  LOP3.LUT R4, R9, R4, RZ, 0x3c, !PT ;  /* 0x0000000409047212 */ /* 0x000fe200078e3cff */
[----:B------:R-:W-:Y:S01]  /*bd20*/  UIADD3 UR9, UR9, UR7, URZ ;  /* 0x0000000709097290 */ /* 0x000fe2000fffe03f */
[----:B------:R-:W-:Y:S01]  /*bd30*/  LOP3.LUT R76, R76, R77, RZ, 0x3c, !PT ;  /* 0x0000004d4c4c7212 */ /* 0x000fe200078e3cff */
[--C-:B------:R-:W-:Y:S01]  /*bd40*/  IMAD.X R77, RZ, RZ, R5.reuse, P6 ;  /* 0x000000ffff4d7224 */ /* 0x100fe200030e0605 */
[----:B------:R-:W-:Y:S01]  /*bd50*/  LOP3.LUT R72, R72, R73, RZ, 0x3c, !PT ;  /* 0x0000004948487212 */ /* 0x000fe200078e3cff */
[--C-:B------:R-:W-:Y:S01]  /*bd60*/  IMAD.X R73, RZ, RZ, R5.reuse, P5 ;  /* 0x000000ffff497224 */ /* 0x100fe200028e0605 */
[----:B------:R-:W-:Y:S01]  /*bd70*/  LOP3.LUT R64, R64, R65, RZ, 0x3c, !PT ;  /* 0x0000004140407212 */ /* 0x000fe200078e3cff */
[----:B------:R-:W-:Y:S01]  /*bd80*/  IMAD.X R65, RZ, RZ, R5, P4 ;  /* 0x000000ffff417224 */ /* 0x000fe200020e0605 */
[----:B------:R1:W5:Y:S01]  /*bd90*/  LD.E.128 R8, desc[UR20][R4.64] ;  /* 0x0000001404087980 */ /* 0x000362000c101d00 */
[----:B------:R-:W-:-:S02]  /*bda0*/  UIMAD UR4, UR14, UR10, URZ ;  /* 0x0000000a0e0472a4 */ /* 0x000fc4000f8e023f */
[----:B------:R-:W-:Y:S01]  /*bdb0*/  UIMAD.WIDE.U32 UR8, UR18, UR10, UR8 ;  /* 0x0000000a120872a5 */ /* 0x000fe2000f8e0008 */
[----:B------:R-:W5:Y:S01]  /*bdc0*/  LD.E.128 R12, desc[UR20][R12.64] ;  /* 0x000000140c0c7980 */ /* 0x000f62000c101d00 */
[----:B------:R-:W-:-:S03]  /*bdd0*/  UIMAD UR4, UR18, UR11, UR4 ;  /* 0x0000000b120472a4 */ /* 0x000fc6000f8e0204 */
[----:B------:R-:W-:Y:S01]  /*bde0*/  ULDC.64 UR10, c[0x0][0xaf0] ;  /* 0x0002bc00000a7ab9 */ /* 0x000fe20000000a00 */
[----:B------:R-:W5:Y:S01]  /*bdf0*/  LD.E.128 R24, desc[UR20][R24.64] ;  /* 0x0000001418187980 */ /* 0x000f62000c101d00 */
[----:B-1----:R-:W-:-:S03]  /*be00*/  IMAD.U32 R5, RZ, RZ, UR17 ;  /* 0x00000011ff057e24 */ /* 0x002fc6000f8e00ff */
[----:B------:R-:W5:Y:S01]  /*be10*/  LD.E.128 R28, desc[UR20][R28.64] ;  /* 0x000000141c1c7980 */ /* 0x000f62000c101d00 */
[----:B------:R-:W-:Y:S01]  /*be20*/  IMAD R4, R5, 0x80, R0 ;  /* 0x0000008005047824 */ /* 0x000fe200078e0200 */
[----:B------:R-:W-:Y:S02]  /*be30*/  UIADD3 UR9, UR9, UR4, URZ ;  /* 0x0000000409097290 */ /* 0x000fe4000fffe03f */
[----:B------:R-:W5:Y:S01]  /*be40*/  LD.E.128 R32, desc[UR20][R32.64] ;  /* 0x0000001420207980 */ /* 0x000f62000c101d00 */
[----:B---3--:R-:W-:Y:S01]  /*be50*/  @P1 IMAD.HI.U32 R0, R4, R3, RZ ;  /* 0x0000000304001227 */ /* 0x008fe200078e00ff */
[----:B------:R-:W-:Y:S02]  /*be60*/  UIMAD UR4, UR16, UR10, URZ ;  /* 0x0000000a100472a4 */ /* 0x000fe4000f8e023f */
[----:B------:R-:W-:Y:S01]  /*be70*/  UIMAD.WIDE.U32 UR8, UR15, UR10, UR8 ;  /* 0x0000000a0f0872a5 */ /* 0x000fe2000f8e0008 */
[----:B------:R-:W-:Y:S01]  /*be80*/  IMAD.MOV.U32 R5, RZ, RZ, R4 ;  /* 0x000000ffff057224 */ /* 0x000fe200078e0004 */
[----:B0-----:R-:W-:Y:S01]  /*be90*/  @P1 SHF.R.U32.HI R5, RZ, R19, R0 ;  /* 0x00000013ff051219 */ /* 0x001fe20000011600 */
[----:B------:R-:W-:Y:S01]  /*bea0*/  UIMAD UR4, UR15, UR11, UR4 ;  /* 0x0000000b0f0472a4 */ /* 0x000fe2000f8e0204 */
[----:B------:R-:W5:Y:S02]  /*beb0*/  LD.E.128 R36, desc[UR20][R36.64] ;  /* 0x0000001424247980 */ /* 0x000f64000c101d00 */
[--C-:B------:R-:W-:Y:S01]  /*bec0*/  SHF.R.S32.HI R0, RZ, 0x1f, R5.reuse ;  /* 0x0000001fff007819 */ /* 0x100fe20000011405 */
[----:B------:R-:W-:Y:S01]  /*bed0*/  UIADD3 UR4, UR9, UR4, URZ ;  /* 0x0000000409047290 */ /* 0x000fe2000fffe03f */
[----:B------:R-:W-:Y:S01]  /*bee0*/  IMAD.MOV R19, RZ, RZ, -R5 ;  /* 0x000000ffff137224 */ /* 0x000fe200078e0a05 */
[----:B------:R-:W5:Y:S01]  /*bef0*/  LD.E.128 R40, desc[UR20][R40.64] ;  /* 0x0000001428287980 */ /* 0x000f62000c101d00 */
[----:B--2---:R-:W-:-:S02]  /*bf00*/  IMAD.U32 R2, RZ, RZ, UR8 ;  /* 0x00000008ff027e24 */ /* 0x004fc4000f8e00ff */
[----:B------:R-:W-:Y:S01]  /*bf10*/  IMAD.U32 R3, RZ, RZ, UR9 ;  /* 0x00000009ff037e24 */ /* 0x000fe2000f8e00ff */
[----:B------:R-:W-:Y:S01]  /*bf20*/  ULDC.64 UR8, c[0x0][0xae0] ;  /* 0x0002b80000087ab9 */ /* 0x000fe20000000a00 */
[----:B------:R-:W-:Y:S01]  /*bf30*/  IMAD R19, R80, R19, R4 ;  /* 0x0000001350137224 */ /* 0x000fe200078e0204 */
[----:B------:R-:W5:Y:S01]  /*bf40*/  LD.E.128 R44, desc[UR20][R44.64] ;  /* 0x000000142c2c7980 */ /* 0x000f62000c101d00 */
[----:B------:R-:W-:Y:S02]  /*bf50*/  IMAD R0, R0, UR8, RZ ;  /* 0x0000000800007c24 */ /* 0x000fe4000f8e02ff */
[----:B------:R-:W-:Y:S01]  /*bf60*/  IMAD.U32 R3, RZ, RZ, UR4 ;  /* 0x00000004ff037e24 */ /* 0x000fe2000f8e00ff */
[----:B------:R-:W5:Y:S01]  /*bf70*/  LD.E.128 R68, desc[UR20][R68.64] ;  /* 0x0000001444447980 */ /* 0x000f62000c101d00 */
[C---:B------:R-:W-:Y:S01]  /*bf80*/  IMAD R21, R5.reuse, UR9, R0 ;  /* 0x0000000905157c24 */ /* 0x040fe2000f8e0200 */
[----:B------:R-:W-:Y:S02]  /*bf90*/  SHF.R.S32.HI R0, RZ, 0x1f, R19 ;  /* 0x0000001fff007819 */ /* 0x000fe40000011413 */
[----:B------:R-:W5:Y:S01]  /*bfa0*/  LD.E.128 R48, desc[UR20][R48.64] ;  /* 0x0000001430307980 */ /* 0x000f62000c101d00 */
[----:B------:R-:W-:Y:S01]  /*bfb0*/  IMAD.WIDE.U32 R2, R5, UR8, R2 ;  /* 0x0000000805027c25 */ /* 0x000fe2000f8e0002 */
[----:B------:R-:W-:-:S02]  /*bfc0*/  ULDC.64 UR8, c[0x0][0xad8] ;  /* 0x0002b60000087ab9 */ /* 0x000fc40000000a00 */
[----:B------:R-:W5:Y:S04]  /*bfd0*/  LD.E.128 R52, desc[UR20][R52.64] ;  /* 0x0000001434347980 */ /* 0x000f68000c101d00 */
[----:B------:R-:W5:Y:S04]  /*bfe0*/  LD.E.128 R56, desc[UR20][R56.64] ;  /* 0x0000001438387980 */ /* 0x000f68000c101d00 */
[----:B------:R-:W5:Y:S04]  /*bff0*/  LD.E.128 R76, desc[UR20][R76.64] ;  /* 0x000000144c4c7980 */ /* 0x000f68000c101d00 */
[----:B------:R-:W5:Y:S04]  /*c000*/  LD.E.128 R72, desc[UR20][R72.64] ;  /* 0x0000001448487980 */ /* 0x000f68000c101d00 */
[----:B------:R-:W5:Y:S04]  /*c010*/  LD.E.128 R64, desc[UR20][R64.64] ;  /* 0x0000001440407980 */ /* 0x000f68000c101d00 */
[----:B------:R-:W5:Y:S01]  /*c020*/  LD.E.128 R60, desc[UR20][R60.64] ;  /* 0x000000143c3c7980 */ /* 0x000f62000c101d00 */
[----:B------:R-:W-:Y:S01]  /*c030*/  IMAD.U32 R82, RZ, RZ, UR17 ;  /* 0x00000011ff527e24 */ /* 0x000fe2000f8e00ff */
[----:B------:R-:W-:Y:S01]  /*c040*/  BSSY B1, `(.L_x_415) ;  /* 0x000002d000017945 */ /* 0x000fe20003800000 */
[----:B------:R-:W-:Y:S01]  /*c050*/  IMAD.IADD R3, R3, 0x1, R21 ;  /* 0x0000000103037824 */ /* 0x000fe200078e0215 */
[----:B------:R-:W-:Y:S01]  /*c060*/  @!PT LDS RZ, [RZ] ;  /* 0x00000000fffff984 */ /* 0x000fe20000000800 */
[----:B------:R-:W-:Y:S01]  /*c070*/  @!PT LDS RZ, [RZ] ;  /* 0x00000000fffff984 */ /* 0x000fe20000000800 */
[----:B------:R-:W-:Y:S01]  /*c080*/  @!PT LDS RZ, [RZ] ;  /* 0x00000000fffff984 */ /* 0x000fe20000000800 */
[----:B------:R-:W-:Y:S01]  /*c090*/  @!PT LDS RZ, [RZ] ;  /* 0x00000000fffff984 */ /* 0x000fe20000000800 */
[----:B------:R0:W-:Y:S06]  /*c0a0*/  MEMBAR.ALL.CTA ;  /* 0x0000000000007992 */ /* 0x0001ec0000008000 */
[----:B0-----:R-:W0:Y:S01]  /*c0b0*/  FENCE.VIEW.ASYNC.S ;  /* 0x00000000000073c6 */ /* 0x001e220000000000 */
[----:B------:R-:W-:-:S02]  /*c0c0*/  IMAD R4, R0, UR8, RZ ;  /* 0x0000000800047c24 */ /* 0x000fc4000f8e02ff */
[----:B------:R-:W-:Y:S02]  /*c0d0*/  IMAD R82, R82, 0x80, R217 ;  /* 0x0000008052527824 */ /* 0x000fe400078e02d9 */
[C---:B------:R-:W-:Y:S02]  /*c0e0*/  IMAD R5, R19.reuse, UR9, R4 ;  /* 0x0000000913057c24 */ /* 0x040fe4000f8e0204 */
[----:B------:R-:W-:Y:S01]  /*c0f0*/  IMAD.WIDE.U32 R2, R19, UR8, R2 ;  /* 0x0000000813027c25 */ /* 0x000fe2000f8e0002 */
[----:B------:R-:W-:Y:S01]  /*c100*/  ISETP.GE.AND P2, PT, R82, R83, PT ;  /* 0x000000535200720c */ /* 0x000fe20003f46270 */
[----:B------:R-:W-:Y:S02]  /*c110*/  ULDC.64 UR8, c[0x0][0xa80] ;  /* 0x0002a00000087ab9 */ /* 0x000fe40000000a00 */
[----:B------:R-:W-:Y:S01]  /*c120*/  IMAD.IADD R3, R3, 0x1, R5 ;  /* 0x0000000103037824 */ /* 0x000fe200078e0205 */
[----:B------:R-:W-:Y:S01]  /*c130*/  LEA R6, P3, R2, UR8, 0x1 ;  /* 0x0000000802067c11 */ /* 0x000fe2000f8608ff */
[----:B------:R-:W-:-:S02]  /*c140*/  VIADD R170, R170, 0x38820 ;  /* 0x00038820aaaa7836 */ /* 0x000fc40000000000 */
[----:B------:R-:W-:Y:S01]  /*c150*/  VIADD R0, R82, 0x20 ;  /* 0x0000002052007836 */ /* 0x000fe20000000000 */
[----:B------:R-:W-:Y:S01]  /*c160*/  LEA.HI.X R19, R2, UR9, R3, 0x1, P3 ;  /* 0x0000000902137c11 */ /* 0x000fe200098f0c03 */
[----:B0-----:R0:W1:Y:S01]  /*c170*/  SHFL.IDX PT, R85, R6, RZ, 0x181f ;  /* 0x00181fff06557589 */ /* 0x00106200000e0000 */
[----:B------:R-:W-:Y:S02]  /*c180*/  PRMT R170, RZ, 0x654, R170 ;  /* 0x00000654ffaa7816 */ /* 0x000fe400000000aa */
[-C--:B------:R-:W-:Y:S01]  /*c190*/  ISETP.GE.AND P1, PT, R0, R83.reuse, PT ;  /* 0x000000530000720c */ /* 0x080fe20003f26270 */
[----:B------:R-:W-:Y:S01]  /*c1a0*/  VIADD R0, R82, 0x40 ;  /* 0x0000004052007836 */ /* 0x000fe20000000000 */
[----:B------:R0:W2:Y:S01]  /*c1b0*/  SHFL.IDX PT, R81, R19, RZ, 0x181f ;  /* 0x00181fff13517589 */ /* 0x0000a200000e0000 */
[----:B------:R0:W-:Y:S03]  /*c1c0*/  SYNCS.ARRIVE.TRANS64.RED.A1T0 RZ, [R170+URZ], RZ ;  /* 0x000000ffaaff79a7 */ /* 0x0001e6000810043f */
        /* <DEDUP_REMOVED lines=10> */
[----:B------:R-:W-:-:S03]  /*c270*/  @!P4 LEA R4, P6, R23, R85, 0x1 ;  /* 0x000000551704c211 */ /* 0x000fc600078c08ff */
[----:B-----5:R3:W-:Y:S01]  /*c280*/  @!P5 ST.E.128 desc[UR8][R2.64], R8 ;  /* 0x000000080200d985 */ /* 0x0207e2000c101d08 */
[----:B------:R-:W-:Y:S02]  /*c290*/  @!P4 LEA.HI.X R5, R23, R81, R229, 0x1, P6 ;  /* 0x000000511705c211 */ /* 0x000fe400030f0ce5 */
[----:B------:R-:W-:-:S03]  /*c2a0*/  @!P3 LEA R20, P6, R22, R85, 0x1 ;  /* 0x000000551614b211 */ /* 0x000fc600078c08ff */
[----:B------:R3:W-:Y:S01]  /*c2b0*/  @!P4 ST.E.128 desc[UR8][R4.64], R32 ;  /* 0x000000200400c985 */ /* 0x0007e2000c101d08 */
[----:B------:R-:W-:Y:S02]  /*c2c0*/  @!P3 LEA.HI.X R21, R22, R81, R228, 0x1, P6 ;  /* 0x000000511615b211 */ /* 0x000fe400030f0ce4 */
[----:B------:R-:W-:-:S03]  /*c2d0*/  @!P2 LEA R80, P6, R212, R85, 0x1 ;  /* 0x00000055d450a211 */ /* 0x000fc600078c08ff */
[----:B------:R3:W-:Y:S01]  /*c2e0*/  @!P3 ST.E.128 desc[UR8][R20.64], R68 ;  /* 0x000000441400b985 */ /* 0x0007e2000c101d08 */
[----:B------:R-:W-:-:S05]  /*c2f0*/  @!P2 LEA.HI.X R81, R212, R81, R227, 0x1, P6 ;  /* 0x00000051d451a211 */ /* 0x000fca00030f0ce3 */
[----:B------:R3:W-:Y:S04]  /*c300*/  @!P2 ST.E.128 desc[UR8][R80.64], R76 ;  /* 0x0000004c5000a985 */ /* 0x0007e8000c101d08 */
.L_x_416:
[----:B------:R-:W-:Y:S05]  /*c310*/  BSYNC B1 ;  /* 0x0000000000017941 */ /* 0x000fea0003800000 */
.L_x_415:
        /* <DEDUP_REMOVED lines=11> */
[C---:B------:R-:W-:Y:S02]  /*c3d0*/  @!P3 LEA R4, P5, R23.reuse, R9, 0x1 ;  /* 0x000000091704b211 */ /* 0x040fe400078a08ff */
[----:B----4-:R-:W-:Y:S02]  /*c3e0*/  @!P4 LEA.HI.X R3, R18, R11, R230, 0x1, P6 ;  /* 0x0000000b1203c211 */ /* 0x010fe400030f0ce6 */
[----:B------:R-:W-:Y:S02]  /*c3f0*/  @!P2 LEA R8, P6, R22, R9, 0x1 ;  /* 0x000000091608a211 */ /* 0x000fe400078c08ff */
[----:B------:R-:W-:Y:S01]  /*c400*/  @!P3 LEA.HI.X R5, R23, R11, R229, 0x1, P5 ;  /* 0x0000000b1705b211 */ /* 0x000fe200028f0ce5 */
[----:B------:R0:W-:Y:S01]  /*c410*/  @!P4 ST.E.128 desc[UR8][R2.64], R12 ;  /* 0x0000000c0200c985 */ /* 0x0001e2000c101d08 */
[----:B------:R-:W-:-:S02]  /*c420*/  @!P1 LEA R10, P5, R212, R9, 0x1 ;  /* 0x00000009d40a9211 */ /* 0x000fc400078a08ff */
[-C--:B------:R-:W-:Y:S01]  /*c430*/  @!P2 LEA.HI.X R9, R22, R11.reuse, R228, 0x1, P6 ;  /* 0x0000000b1609a211 */ /* 0x080fe200030f0ce4 */
[----:B------:R0:W-:Y:S01]  /*c440*/  @!P3 ST.E.128 desc[UR8][R4.64], R36 ;  /* 0x000000240400b985 */ /* 0x0001e2000c101d08 */
[----:B------:R-:W-:-:S03]  /*c450*/  @!P1 LEA.HI.X R11, R212, R11, R227, 0x1, P5 ;  /* 0x0000000bd40b9211 */ /* 0x000fc600028f0ce3 */
[----:B------:R0:W-:Y:S04]  /*c460*/  @!P2 ST.E.128 desc[UR8][R8.64], R48 ;  /* 0x000000300800a985 */ /* 0x0001e8000c101d08 */
[----:B------:R0:W-:Y:S02]  /*c470*/  @!P1 ST.E.128 desc[UR8][R10.64], R72 ;  /* 0x000000480a009985 */ /* 0x0001e4000c101d08 */
.L_x_418:
[----:B------:R-:W-:Y:S05]  /*c480*/  BSYNC B1 ;  /* 0x0000000000017941 */ /* 0x000fea0003800000 */
.L_x_417:
[----:B0---4-:R0:W4:Y:S01]  /*c490*/  SHFL.IDX PT, R11, R19, 0x2, 0x181f ;  /* 0x00581f00130b7f89 */ /* 0x01112200000e0000 */
        /* <DEDUP_REMOVED lines=10> */
[CC--:B------:R-:W-:Y:S02]  /*c540*/  @!P2 LEA R4, P5, R23.reuse, R5.reuse, 0x1 ;  /* 0x000000051704a211 */ /* 0x0c0fe400078a08ff */
[----:B------:R-:W-:Y:S02]  /*c550*/  @!P1 LEA R8, P4, R22, R5, 0x1 ;  /* 0x0000000516089211 */ /* 0x000fe400078808ff */
[----:B----4-:R-:W-:Y:S02]  /*c560*/  @!P3 LEA.HI.X R3, R18, R11, R230, 0x1, P6 ;  /* 0x0000000b1203b211 */ /* 0x010fe400030f0ce6 */
[----:B------:R-:W-:Y:S02]  /*c570*/  @!P0 LEA R10, P6, R212, R5, 0x1 ;  /* 0x00000005d40a8211 */ /* 0x000fe400078c08ff */
[-C--:B------:R-:W-:Y:S01]  /*c580*/  @!P2 LEA.HI.X R5, R23, R11.reuse, R229, 0x1, P5 ;  /* 0x0000000b1705a211 */ /* 0x080fe200028f0ce5 */
[----:B------:R0:W-:Y:S01]  /*c590*/  @!P3 ST.E.128 desc[UR8][R2.64], R24 ;  /* 0x000000180200b985 */ /* 0x0001e2000c101d08 */
[----:B------:R-:W-:-:S02]  /*c5a0*/  @!P1 LEA.HI.X R9, R22, R11, R228, 0x1, P4 ;  /* 0x0000000b16099211 */ /* 0x000fc400020f0ce4 */
[----:B------:R-:W-:Y:S01]  /*c5b0*/  @!P0 LEA.HI.X R11, R212, R11, R227, 0x1, P6 ;  /* 0x0000000bd40b8211 */ /* 0x000fe200030f0ce3 */
[----:B------:R0:W-:Y:S04]  /*c5c0*/  @!P2 ST.E.128 desc[UR8][R4.64], R40 ;  /* 0x000000280400a985 */ /* 0x0001e8000c101d08 */
[----:B------:R0:W-:Y:S04]  /*c5d0*/  @!P1 ST.E.128 desc[UR8][R8.64], R52 ;  /* 0x0000003408009985 */ /* 0x0001e8000c101d08 */
[----:B------:R0:W-:Y:S02]  /*c5e0*/  @!P0 ST.E.128 desc[UR8][R10.64], R64 ;  /* 0x000000400a008985 */ /* 0x0001e4000c101d08 */
.L_x_420:
[----:B------:R-:W-:Y:S05]  /*c5f0*/  BSYNC B1 ;  /* 0x0000000000017941 */ /* 0x000fea0003800000 */
.L_x_419:
[----:B------:R-:W-:Y:S01]  /*c600*/  VIADD R0, R82, 0x60 ;  /* 0x0000006052007836 */ /* 0x000fe20000000000 */
[----:B0--3--:R-:W0:Y:S04]  /*c610*/  SHFL.IDX PT, R19, R19, 0x3, 0x181f ;  /* 0x00781f0013137f89 */ /* 0x009e2800000e0000 */
[----:B------:R-:W-:Y:S01]  /*c620*/  ISETP.GE.AND P0, PT, R0, R83, PT ;  /* 0x000000530000720c */ /* 0x000fe20003f06270 */
[----:B----4-:R3:W4:-:S12]  /*c630*/  SHFL.IDX PT, R11, R6, 0x3, 0x181f ;  /* 0x00781f00060b7f89 */ /* 0x01071800000e0000 */
[----:B---3--:R-:W-:Y:S05]  /*c640*/  @P0 BRA `(.L_x_421) ;  /* 0x0000001000040947 */ /* 0x008fea0003800000 */
[----:B------:R-:W-:Y:S01]  /*c650*/  ULDC UR4, c[0x0][0xac8] ;  /* 0x0002b20000047ab9 */ /* 0x000fe20000000800 */
[----:B------:R-:W-:Y:S01]  /*c660*/  ULDC.64 UR8, c[0x0][0x208] ;  /* 0x0000820000087ab9 */ /* 0x000fe20000000a00 */
[----:B------:R-:W-:Y:S02]  /*c670*/  ISETP.GE.AND P3, PT, R18, UR4, PT ;  /* 0x0000000412007c0c */ /* 0x000fe4000bf66270 */
[----:B------:R-:W-:Y:S02]  /*c680*/  ISETP.GE.AND P4, PT, R23, UR4, PT ;  /* 0x0000000417007c0c */ /* 0x000fe4000bf86270 */
[----:B------:R-:W-:-:S09]  /*c690*/  ISETP.GE.AND P5, PT, R22, UR4, PT ;  /* 0x0000000416007c0c */ /* 0x000fd2000bfa6270 */
[CC--:B----4-:R-:W-:Y:S02]  /*c6a0*/  @!P3 LEA R2, P0, R18.reuse, R11.reuse, 0x1 ;  /* 0x0000000b1202b211 */ /* 0x0d0fe400078008ff */
[C---:B------:R-:W-:Y:S02]  /*c6b0*/  @!P4 LEA R4, P1, R23.reuse, R11, 0x1 ;  /* 0x0000000b1704c211 */ /* 0x040fe400078208ff */
[----:B0-----:R-:W-:Y:S02]  /*c6c0*/  @!P3 LEA.HI.X R3, R18, R19, R230, 0x1, P0 ;  /* 0x000000131203b211 */ /* 0x001fe400000f0ce6 */
[----:B------:R-:W-:Y:S02]  /*c6d0*/  ISETP.GE.AND P0, PT, R212, UR4, PT ;  /* 0x00000004d4007c0c */ /* 0x000fe4000bf06270 */
[----:B------:R-:W-:Y:S01]  /*c6e0*/  @!P5 LEA R8, P2, R22, R11, 0x1 ;  /* 0x0000000b1608d211 */ /* 0x000fe200078408ff */
[----:B------:R3:W-:Y:S01]  /*c6f0*/  @!P3 ST.E.128 desc[UR8][R2.64], R28 ;  /* 0x0000001c0200b985 */ /* 0x0007e2000c101d08 */
[----:B------:R-:W-:-:S02]  /*c700*/  @!P4 LEA.HI.X R5, R23, R19, R229, 0x1, P1 ;  /* 0x000000131705c211 */ /* 0x000fc400008f0ce5 */
[----:B------:R-:W-:-:S03]  /*c710*/  @!P5 LEA.HI.X R9, R22, R19, R228, 0x1, P2 ;  /* 0x000000131609d211 */ /* 0x000fc600010f0ce4 */
[----:B------:R3:W-:Y:S04]  /*c720*/  @!P4 ST.E.128 desc[UR8][R4.64], R44 ;  /* 0x0000002c0400c985 */ /* 0x0007e8000c101d08 */
[----:B------:R3:W-:Y:S01]  /*c730*/  @!P5 ST.E.128 desc[UR8][R8.64], R56 ;  /* 0x000000380800d985 */ /* 0x0007e2000c101d08 */
[----:B------:R-:W-:Y:S05]  /*c740*/  @P0 BRA `(.L_x_421) ;  /* 0x0000000c00c40947 */ /* 0x000fea0003800000 */
[----:B---3--:R-:W-:Y:S01]  /*c750*/  LEA R2, P0, R212, R11, 0x1 ;  /* 0x0000000bd4027211 */ /* 0x008fe200078008ff */
[----:B------:R-:W-:-:S03]  /*c760*/  ULDC.64 UR8, c[0x0][0x208] ;  /* 0x0000820000087ab9 */ /* 0x000fc60000000a00 */
[----:B------:R-:W-:-:S05]  /*c770*/  LEA.HI.X R3, R212, R19, R227, 0x1, P0 ;  /* 0x00000013d4037211 */ /* 0x000fca00000f0ce3 */
[----:B------:R0:W-:Y:S01]  /*c780*/  ST.E.128 desc[UR8][R2.64], R60 ;  /* 0x0000003c02007985 */ /* 0x0001e2000c101d08 */
[----:B------:R-:W-:Y:S05]  /*c790*/  BRA `(.L_x_421) ;  /* 0x0000000c00b07947 */ /* 0x000fea0003800000 */
.L_x_413:
[----:B------:R-:W-:Y:S01]  /*c7a0*/  R2UR UR4, R216 ;  /* 0x00000000d80472ca */ /* 0x000fe200000e0000 */
[----:B------:R-:W-:Y:S01]  /*c7b0*/  ULDC.64 UR10, c[0x0][0xc00] ;  /* 0x00030000000a7ab9 */ /* 0x000fe20000000a00 */
[----:B------:R-:W-:Y:S01]  /*c7c0*/  R2UR UR7, R218 ;  /* 0x00000000da0772ca */ /* 0x000fe200000e0000 */
[----:B------:R-:W-:Y:S01]  /*c7d0*/  UISETP.NE.U32.AND UP0, UPT, UR10, URZ, UPT ;  /* 0x0000003f0a00728c */ /* 0x000fe2000bf05070 */
[----:B------:R-:W0:Y:S01]  /*c7e0*/  LDC R13, c[0x0][0xbe8] ;  /* 0x0002fa00ff0d7b82 */ /* 0x000e220000000800 */
[----:B------:R-:W-:Y:S01]  /*c7f0*/  ULDC.64 UR14, c[0x0][0x208] ;  /* 0x00008200000e7ab9 */ /* 0x000fe20000000a00 */
[----:B------:R-:W-:Y:S01]  /*c800*/  R2UR UR12, R214 ;  /* 0x00000000d60c72ca */ /* 0x000fe200000e0000 */
[----:B------:R-:W-:-:S06]  /*c810*/  UISETP.NE.AND.EX UP0, UPT, UR11, URZ, UPT, UP0 ;  /* 0x0000003f0b00728c */ /* 0x000fcc000bf05300 */
[----:B------:R-:W-:Y:S01]  /*c820*/  USHF.L.U32 UR8, UR4, 0x2, URZ ;  /* 0x0000000204087899 */ /* 0x000fe2000800063f */
[----:B------:R-:W-:Y:S01]  /*c830*/  PLOP3.LUT P2, PT, PT, PT, UP0, 0x80, 0x0 ;  /* 0x000000000000781c */ /* 0x000fe20003f4f008 */
[----:B------:R-:W-:Y:S02]  /*c840*/  USHF.L.U64.HI UR9, UR4, 0x2, UR7 ;  /* 0x0000000204097899 */ /* 0x000fe40008010207 */
[----:B------:R-:W-:-:S04]  /*c850*/  UIADD3 UR4, UP1, UR8, UR10, URZ ;  /* 0x0000000a08047290 */ /* 0x000fc8000ff3e03f */
[----:B------:R-:W-:Y:S02]  /*c860*/  UIADD3.X UR7, UR9, UR11, URZ, UP1, !UPT ;  /* 0x0000000b09077290 */ /* 0x000fe40008ffe43f */
[----:B------:R-:W-:Y:S01]  /*c870*/  IMAD.U32 R2, RZ, RZ, UR4 ;  /* 0x00000004ff027e24 */ /* 0x000fe2000f8e00ff */
[----:B------:R-:W-:-:S03]  /*c880*/  ULDC.64 UR10, c[0x0][0xc08] ;  /* 0x00030200000a7ab9 */ /* 0x000fc60000000a00 */
[----:B------:R-:W-:-:S05]  /*c890*/  IMAD.U32 R3, RZ, RZ, UR7 ;  /* 0x00000007ff037e24 */ /* 0x000fca000f8e00ff */
[----:B------:R-:W2:Y:S01]  /*c8a0*/  @P2 LDG.E R6, desc[UR14][R2.64] ;  /* 0x0000000e02062981 */ /* 0x000ea2000c1e1900 */
[----:B------:R-:W-:Y:S01]  /*c8b0*/  UISETP.NE.U32.AND UP1, UPT, UR10, URZ, UPT ;  /* 0x0000003f0a00728c */ /* 0x000fe2000bf25070 */
[----:B0-----:R-:W-:Y:S01]  /*c8c0*/  ISETP.NE.AND P0, PT, R13, 0x1, PT ;  /* 0x000000010d00780c */ /* 0x001fe20003f05270 */
[----:B------:R-:W-:Y:S02]  /*c8d0*/  ULDC UR4, c[0x0][0xa88] ;  /* 0x0002a20000047ab9 */ /* 0x000fe40000000800 */
[----:B------:R-:W-:Y:S01]  /*c8e0*/  UISETP.NE.AND.EX UP1, UPT, UR11, URZ, UPT, UP1 ;  /* 0x0000003f0b00728c */ /* 0x000fe2000bf25310 */
[----:B------:R-:W-:Y:S01]  /*c8f0*/  IMAD.U32 R0, RZ, RZ, UR4 ;  /* 0x00000004ff007e24 */ /* 0x000fe2000f8e00ff */
[----:B------:R-:W-:-:S04]  /*c900*/  UMOV UR4, URZ ;  /* 0x0000003f00047c82 */ /* 0x000fc80008000000 */
[----:B------:R-:W-:-:S04]  /*c910*/  PLOP3.LUT P3, PT, PT, PT, UP1, 0x80, 0x0 ;  /* 0x000000000000781c */ /* 0x000fc80003f6f018 */
[----:B------:R-:W0:Y:S01]  /*c920*/  @P0 LDC R11, c[0x0][0xbec] ;  /* 0x0002fb00ff0b0b82 */ /* 0x000e220000000800 */
[----:B------:R-:W-:-:S04]  /*c930*/  @UP1 UIADD3 UR8, UP2, UR8, UR10, URZ ;  /* 0x0000000a08081290 */ /* 0x000fc8000ff5e03f */
[----:B------:R-:W-:Y:S02]  /*c940*/  @UP1 UIADD3.X UR9, UR9, UR11, URZ, UP2, !UPT ;  /* 0x0000000b09091290 */ /* 0x000fe400097fe43f */
[----:B------:R-:W-:-:S04]  /*c950*/  IMAD.U32 R4, RZ, RZ, UR8 ;  /* 0x00000008ff047e24 */ /* 0x000fc8000f8e00ff */
[----:B------:R-:W-:Y:S01]  /*c960*/  IMAD.U32 R5, RZ, RZ, UR9 ;  /* 0x00000009ff057e24 */ /* 0x000fe2000f8e00ff */
[----:B------:R-:W-:Y:S01]  /*c970*/  USHF.R.S32.HI UR11, URZ, 0x1f, UR12 ;  /* 0x0000001f3f0b7899 */ /* 0x000fe2000801140c */
[----:B------:R-:W-:-:S03]  /*c980*/  ISETP.GE.AND P1, PT, R231, 0x80, PT ;  /* 0x00000080e700780c */ /* 0x000fc60003f26270 */
[----:B------:R1:W5:Y:S01]  /*c990*/  @P3 LDG.E R0, desc[UR14][R4.64] ;  /* 0x0000000e04003981 */ /* 0x000362000c1e1900 */
[----:B--2---:R-:W-:-:S13]  /*c9a0*/  @P2 R2UR UR4, R6 ;  /* 0x00000000060422ca */ /* 0x004fda00000e0000 */
[----:B------:R-:W-:Y:S01]  /*c9b0*/  USHF.R.S32.HI UR10, URZ, 0x1f, UR4 ;  /* 0x0000001f3f0a7899 */ /* 0x000fe20008011404 */
[----:B01----:R-:W-:Y:S11]  /*c9c0*/  @P3 BRA `(.L_x_422) ;  /* 0x0000000000143947 */ /* 0x003ff60003800000 */
[----:B------:R-:W-:Y:S05]  /*c9d0*/  @!P2 BRA `(.L_x_422) ;  /* 0x000000000010a947 */ /* 0x000fea0003800000 */
[----:B------:R-:W-:Y:S02]  /*c9e0*/  ULDC.64 UR8, c[0x0][0x208] ;  /* 0x0000820000087ab9 */ /* 0x000fe40000000a00 */
[----:B------:R-:W2:Y:S04]  /*c9f0*/  LDG.E R5, desc[UR8][R2.64] ;  /* 0x0000000802057981 */ /* 0x000ea8000c1e1900 */
[----:B-----5:R-:W2:Y:S02]  /*ca00*/  LDG.E R0, desc[UR8][R2.64+0x4] ;  /* 0x0000040802007981 */ /* 0x020ea4000c1e1900 */
[----:B--2---:R-:W-:-:S07]  /*ca10*/  IMAD.IADD R0, R0, 0x1, -R5 ;  /* 0x0000000100007824 */ /* 0x004fce00078e0a05 */
.L_x_422:
[----:B------:R-:W-:Y:S01]  /*ca20*/  R2UR UR8, R216 ;  /* 0x00000000d80872ca */ /* 0x000fe200000e0000 */
[----:B------:R-:W-:Y:S01]  /*ca30*/  BSSY B1, `(.L_x_423) ;  /* 0x0000032000017945 */ /* 0x000fe20003800000 */
[----:B------:R-:W-:-:S11]  /*ca40*/  R2UR UR7, R218 ;  /* 0x00000000da0772ca */ /* 0x000fd600000e0000 */
[----:B------:R-:W-:Y:S02]  /*ca50*/  USEL UR12, UR8, URZ, !UP0 ;  /* 0x0000003f080c7287 */ /* 0x000fe4000c000000 */
[----:B------:R-:W-:Y:S01]  /*ca60*/  USEL UR13, UR7, URZ, !UP0 ;  /* 0x0000003f070d7287 */ /* 0x000fe2000c000000 */
[----:B------:R-:W-:Y:S11]  /*ca70*/  @P1 BRA `(.L_x_424) ;  /* 0x0000000000b41947 */ /* 0x000ff60003800000 */
[----:B------:R-:W0:Y:S01]  /*ca80*/  S2R R3, SR_TID.X ;  /* 0x0000000000037919 */ /* 0x000e220000002100 */
[----:B------:R-:W1:Y:S01]  /*ca90*/  LDC R9, c[0x0][0xbe8] ;  /* 0x0002fa00ff097b82 */ /* 0x000e620000000800 */
[----:B------:R-:W-:-:S13]  /*caa0*/  R2UR UR7, R215 ;  /* 0x00000000d70772ca */ /* 0x000fda00000e0000 */
[----:B------:R-:W-:-:S04]  /*cab0*/  IMAD.U32 R2, RZ, RZ, UR7 ;  /* 0x00000007ff027e24 */ /* 0x000fc8000f8e00ff */
[----:B0-----:R-:W-:Y:S02]  /*cac0*/  IMAD R2, R2, 0x80, R3 ;  /* 0x0000008002027824 */ /* 0x001fe400078e0203 */
[----:B-1---5:R-:W-:Y:S02]  /*cad0*/  IMAD R3, R0, R9, RZ ;  /* 0x0000000900037224 */ /* 0x022fe400078e02ff */
[----:B------:R-:W-:-:S05]  /*cae0*/  VIADD R4, R2, 0xffffff80 ;  /* 0xffffff8002047836 */ /* 0x000fca0000000000 */
[----:B------:R-:W-:-:S13]  /*caf0*/  ISETP.GE.AND P1, PT, R4, R3, PT ;  /* 0x000000030400720c */ /* 0x000fda0003f26270 */
[----:B------:R-:W-:Y:S05]  /*cb00*/  @P1 BRA `(.L_x_424) ;  /* 0x0000000000901947 */ /* 0x000fea0003800000 */
[----:B------:R-:W-:Y:S01]  /*cb10*/  ISETP.NE.AND P1, PT, R9, 0x1, PT ;  /* 0x000000010900780c */ /* 0x000fe20003f25270 */
[----:B------:R-:W-:Y:S01]  /*cb20*/  ULDC.64 UR14, c[0x0][0xb90] ;  /* 0x0002e400000e7ab9 */ /* 0x000fe20000000a00 */
[----:B------:R-:W-:Y:S01]  /*cb30*/  R2UR UR16, R214 ;  /* 0x00000000d61072ca */ /* 0x000fe200000e0000 */
[----:B------:R-:W-:Y:S01]  /*cb40*/  UIMAD UR7, UR11, UR14, URZ ;  /* 0x0000000e0b0772a4 */ /* 0x000fe2000f8e023f */
[----:B------:R-:W-:Y:S01]  /*cb50*/  IMAD.MOV.U32 R2, RZ, RZ, R4 ;  /* 0x000000ffff027224 */ /* 0x000fe200078e0004 */
[----:B------:R-:W-:Y:S01]  /*cb60*/  UMOV UR8, UR4 ;  /* 0x0000000400087c82 */ /* 0x000fe20008000000 */
[----:B------:R-:W-:-:S07]  /*cb70*/  UMOV UR9, UR10 ;  /* 0x0000000a00097c82 */ /* 0x000fce0008000000 */
[----:B------:R-:W0:Y:S02]  /*cb80*/  @P1 LDC R3, c[0x0][0xbec] ;  /* 0x0002fb00ff031b82 */ /* 0x000e240000000800 */
[----:B------:R-:W-:Y:S02]  /*cb90*/  UIMAD.WIDE.U32 UR8, UR16, UR14, UR8 ;  /* 0x0000000e100872a5 */ /* 0x000fe4000f8e0008 */
[----:B------:R-:W-:-:S03]  /*cba0*/  UIMAD UR7, UR16, UR15, UR7 ;  /* 0x0000000f100772a4 */ /* 0x000fc6000f8e0207 */
[----:B------:R-:W-:Y:S01]  /*cbb0*/  ULDC.64 UR14, c[0x0][0xb98] ;  /* 0x0002e600000e7ab9 */ /* 0x000fe20000000a00 */
[----:B------:R-:W1:Y:S01]  /*cbc0*/  @P1 LDC R6, c[0x0][0xbf0] ;  /* 0x0002fc00ff061b82 */ /* 0x000e620000000800 */
[----:B------:R-:W-:Y:S02]  /*cbd0*/  UIADD3 UR9, UR9, UR7, URZ ;  /* 0x0000000709097290 */ /* 0x000fe4000fffe03f */
[----:B------:R-:W-:Y:S02]  /*cbe0*/  UIMAD UR7, UR13, UR14, URZ ;  /* 0x0000000e0d0772a4 */ /* 0x000fe4000f8e023f */
[----:B------:R-:W-:Y:S02]  /*cbf0*/  UIMAD.WIDE.U32 UR8, UR12, UR14, UR8 ;  /* 0x0000000e0c0872a5 */ /* 0x000fe4000f8e0008 */
[----:B------:R-:W-:Y:S01]  /*cc00*/  UIMAD UR7, UR12, UR15, UR7 ;  /* 0x0000000f0c0772a4 */ /* 0x000fe2000f8e0207 */
[----:B------:R-:W-:Y:S02]  /*cc10*/  ULDC.64 UR16, c[0x0][0x208] ;  /* 0x0000820000107ab9 */ /* 0x000fe40000000a00 */
[----:B------:R-:W-:Y:S01]  /*cc20*/  ULDC.64 UR14, c[0x0][0xb88] ;  /* 0x0002e200000e7ab9 */ /* 0x000fe20000000a00 */
[----:B0-----:R-:W-:-:S05]  /*cc30*/  @P1 IMAD.HI.U32 R3, R4, R3, RZ ;  /* 0x0000000304031227 */ /* 0x001fca00078e00ff */
[----:B-1----:R-:W-:Y:S01]  /*cc40*/  @P1 SHF.R.U32.HI R2, RZ, R6, R3 ;  /* 0x00000006ff021219 */ /* 0x002fe20000011603 */
[----:B------:R-:W-:-:S03]  /*cc50*/  IMAD.U32 R6, RZ, RZ, UR7 ;  /* 0x00000007ff067e24 */ /* 0x000fc6000f8e00ff */
[--C-:B------:R-:W-:Y:S01]  /*cc60*/  SHF.R.S32.HI R3, RZ, 0x1f, R2.reuse ;  /* 0x0000001fff037819 */ /* 0x100fe20000011402 */
[----:B------:R-:W-:Y:S01]  /*cc70*/  IMAD.MOV R5, RZ, RZ, -R2 ;  /* 0x000000ffff057224 */ /* 0x000fe200078e0a02 */
[----:B------:R-:W-:-:S03]  /*cc80*/  IADD3 R2, P1, R2, UR8, RZ ;  /* 0x0000000802027c10 */ /* 0x000fc6000ff3e0ff */
[----:B------:R-:W-:Y:S01]  /*cc90*/  IMAD R5, R9, R5, R4 ;  /* 0x0000000509057224 */ /* 0x000fe200078e0204 */
[----:B------:R-:W-:Y:S01]  /*cca0*/  IADD3.X R3, R3, UR9, R6, P1, !PT ;  /* 0x0000000903037c10 */ /* 0x000fe20008ffe406 */
[----:B------:R-:W-:-:S03]  /*ccb0*/  ULDC.64 UR8, c[0x0][0xb50] ;  /* 0x0002d40000087ab9 */ /* 0x000fc60000000a00 */
[----:B------:R-:W-:Y:S01]  /*ccc0*/  SHF.R.S32.HI R4, RZ, 0x1f, R5 ;  /* 0x0000001fff047819 */ /* 0x000fe20000011405 */
[----:B------:R-:W-:-:S04]  /*ccd0*/  IMAD.WIDE.U32 R2, R5, UR14, R2 ;  /* 0x0000000e05027c25 */ /* 0x000fc8000f8e0002 */
[----:B------:R-:W-:-:S04]  /*cce0*/  IMAD R4, R4, UR14, RZ ;  /* 0x0000000e04047c24 */ /* 0x000fc8000f8e02ff */
[----:B------:R-:W-:Y:S01]  /*ccf0*/  IMAD R9, R5, UR15, R4 ;  /* 0x0000000f05097c24 */ /* 0x000fe2000f8e0204 */
[----:B------:R-:W-:-:S03]  /*cd00*/  LEA R4, P1, R2, UR8, 0x2 ;  /* 0x0000000802047c11 */ /* 0x000fc6000f8210ff */
[----:B------:R-:W-:-:S05]  /*cd10*/  IMAD.IADD R3, R3, 0x1, R9 ;  /* 0x0000000103037824 */ /* 0x000fca00078e0209 */
[----:B------:R-:W-:Y:S01]  /*cd20*/  LEA.HI.X R5, R2, UR9, R3, 0x2, P1 ;  /* 0x0000000902057c11 */ /* 0x000fe200088f1403 */
[----:B------:R-:W-:-:S05]  /*cd30*/  IMAD.MOV.U32 R3, RZ, RZ, -0x800000 ;  /* 0xff800000ff037424 */ /* 0x000fca00078e00ff */
[----:B------:R0:W-:Y:S02]  /*cd40*/  STG.E desc[UR16][R4.64], R3 ;  /* 0x0000000304007986 */ /* 0x0001e4000c101910 */
.L_x_424:
[----:B------:R-:W-:Y:S05]  /*cd50*/  BSYNC B1 ;  /* 0x0000000000017941 */ /* 0x000fea0003800000 */
.L_x_423:
[----:B------:R-:W-:Y:S01]  /*cd60*/  R2UR UR16, R215 ;  /* 0x00000000d71072ca */ /* 0x000fe200000e0000 */
[----:B0-----:R-:W0:Y:S01]  /*cd70*/  @P0 LDC R3, c[0x0][0xbf0] ;  /* 0x0002fc00ff030b82 */ /* 0x001e220000000800 */
[----:B------:R-:W-:Y:S01]  /*cd80*/  ULDC.64 UR14, c[0x0][0xaa0] ;  /* 0x0002a800000e7ab9 */ /* 0x000fe20000000a00 */
[----:B------:R-:W-:Y:S01]  /*cd90*/  R2UR UR17, R214 ;  /* 0x00000000d61172ca */ /* 0x000fe200000e0000 */
[----:B------:R-:W-:Y:S01]  /*cda0*/  UIMAD UR7, UR10, UR14, URZ ;  /* 0x0000000e0a0772a4 */ /* 0x000fe2000f8e023f */
[----:B------:R-:W-:Y:S01]  /*cdb0*/  IMAD R2, R213, 0x20, R217 ;  /* 0x00000020d5027824 */ /* 0x000fe200078e02d9 */
[----:B------:R-:W-:Y:S01]  /*cdc0*/  UIMAD.WIDE.U32 UR8, UR4, UR14, URZ ;  /* 0x0000000e040872a5 */ /* 0x000fe2000f8e003f */
[----:B------:R-:W-:Y:S01]  /*cdd0*/  BSSY B1, `(.L_x_425) ;  /* 0x0000043000017945 */ /* 0x000fe20003800000 */
[----:B------:R-:W-:-:S03]  /*cde0*/  UIMAD UR7, UR4, UR15, UR7 ;  /* 0x0000000f040772a4 */ /* 0x000fc6000f8e0207 */
[----:B------:R-:W-:Y:S01]  /*cdf0*/  ULDC.64 UR14, c[0x0][0xae8] ;  /* 0x0002ba00000e7ab9 */ /* 0x000fe20000000a00 */
[----:B------:R-:W-:Y:S01]  /*ce00*/  UIADD3 UR9, UR9, UR7, URZ ;  /* 0x0000000709097290 */ /* 0x000fe2000fffe03f */
[----:B------:R-:W-:Y:S01]  /*ce10*/  IMAD.U32 R5, RZ, RZ, UR16 ;  /* 0x00000010ff057e24 */ /* 0x000fe2000f8e00ff */
[----:B------:R-:W-:Y:S02]  /*ce20*/  UIMAD UR4, UR11, UR14, URZ ;  /* 0x0000000e0b0472a4 */ /* 0x000fe4000f8e023f */
[----:B------:R-:W-:Y:S01]  /*ce30*/  UIMAD.WIDE.U32 UR8, UR17, UR14, UR8 ;  /* 0x0000000e110872a5 */ /* 0x000fe2000f8e0008 */
[----:B------:R-:W-:Y:S01]  /*ce40*/  IMAD R6, R5, 0x80, R2 ;  /* 0x0000008005067824 */ /* 0x000fe200078e0202 */
[----:B------:R-:W-:Y:S01]  /*ce50*/  UIMAD UR4, UR17, UR15, UR4 ;  /* 0x0000000f110472a4 */ /* 0x000fe2000f8e0204 */
[----:B------:R-:W-:Y:S02]  /*ce60*/  ULDC.64 UR10, c[0x0][0xaf0] ;  /* 0x0002bc00000a7ab9 */ /* 0x000fe40000000a00 */
[----:B------:R-:W-:Y:S01]  /*ce70*/  @P0 IMAD.HI.U32 R2, R6, R11, RZ ;  /* 0x0000000b06020227 */ /* 0x000fe200078e00ff */
[----:B------:R-:W-:-:S02]  /*ce80*/  UIADD3 UR9, UR9, UR4, URZ ;  /* 0x0000000409097290 */ /* 0x000fc4000fffe03f */
[----:B------:R-:W-:Y:S01]  /*ce90*/  UIMAD UR4, UR13, UR10, URZ ;  /* 0x0000000a0d0472a4 */ /* 0x000fe2000f8e023f */
[----:B------:R-:W-:Y:S01]  /*cea0*/  IMAD.MOV.U32 R5, RZ, RZ, R6 ;  /* 0x000000ffff057224 */ /* 0x000fe200078e0006 */
[----:B0-----:R-:W-:Y:S01]  /*ceb0*/  @P0 SHF.R.U32.HI R5, RZ, R3, R2 ;  /* 0x00000003ff050219 */ /* 0x001fe20000011602 */
[----:B------:R-:W-:Y:S02]  /*cec0*/  UIMAD.WIDE.U32 UR8, UR12, UR10, UR8 ;  /* 0x0000000a0c0872a5 */ /* 0x000fe4000f8e0008 */
[----:B------:R-:W-:Y:S01]  /*ced0*/  UIMAD UR4, UR12, UR11, UR4 ;  /* 0x0000000b0c0472a4 */ /* 0x000fe2000f8e0204 */
[--C-:B------:R-:W-:Y:S01]  /*cee0*/  SHF.R.S32.HI R2, RZ, 0x1f, R5.reuse ;  /* 0x0000001fff027819 */ /* 0x100fe20000011405 */
[----:B------:R-:W-:Y:S01]  /*cef0*/  IMAD.MOV R9, RZ, RZ, -R5 ;  /* 0x000000ffff097224 */ /* 0x000fe200078e0a05 */
[----:B------:R-:W-:Y:S01]  /*cf00*/  ULDC.64 UR10, c[0x0][0xae0] ;  /* 0x0002b800000a7ab9 */ /* 0x000fe20000000a00 */
[----:B------:R-:W-:Y:S02]  /*cf10*/  UIADD3 UR4, UR9, UR4, URZ ;  /* 0x0000000409047290 */ /* 0x000fe4000fffe03f */
[----:B------:R-:W-:-:S02]  /*cf20*/  IMAD.U32 R3, RZ, RZ, UR9 ;  /* 0x00000009ff037e24 */ /* 0x000fc4000f8e00ff */
[----:B------:R-:W-:Y:S02]  /*cf30*/  IMAD R4, R2, UR10, RZ ;  /* 0x0000000a02047c24 */ /* 0x000fe4000f8e02ff */
[----:B------:R-:W-:Y:S02]  /*cf40*/  IMAD R9, R13, R9, R6 ;  /* 0x000000090d097224 */ /* 0x000fe400078e0206 */
[----:B------:R-:W-:Y:S01]  /*cf50*/  IMAD.U32 R2, RZ, RZ, UR8 ;  /* 0x00000008ff027e24 */ /* 0x000fe2000f8e00ff */
[----:B------:R-:W-:Y:S01]  /*cf60*/  ULDC.64 UR8, c[0x0][0xad8] ;  /* 0x0002b60000087ab9 */ /* 0x000fe20000000a00 */
[----:B------:R-:W-:Y:S02]  /*cf70*/  IMAD.U32 R3, RZ, RZ, UR4 ;  /* 0x00000004ff037e24 */ /* 0x000fe4000f8e00ff */
[C---:B------:R-:W-:Y:S01]  /*cf80*/  IMAD R11, R5.reuse, UR11, R4 ;  /* 0x0000000b050b7c24 */ /* 0x040fe2000f8e0204 */
[----:B------:R-:W-:Y:S01]  /*cf90*/  SHF.R.S32.HI R4, RZ, 0x1f, R9 ;  /* 0x0000001fff047819 */ /* 0x000fe20000011409 */
[----:B------:R-:W-:-:S04]  /*cfa0*/  IMAD.WIDE.U32 R2, R5, UR10, R2 ;  /* 0x0000000a05027c25 */ /* 0x000fc8000f8e0002 */
[----:B------:R-:W-:Y:S02]  /*cfb0*/  IMAD.U32 R6, RZ, RZ, UR16 ;  /* 0x00000010ff067e24 */ /* 0x000fe4000f8e00ff */
[----:B------:R-:W-:Y:S02]  /*cfc0*/  IMAD.IADD R3, R3, 0x1, R11 ;  /* 0x0000000103037824 */ /* 0x000fe400078e020b */
[----:B------:R-:W-:Y:S02]  /*cfd0*/  IMAD R4, R4, UR8, RZ ;  /* 0x0000000804047c24 */ /* 0x000fe4000f8e02ff */
[----:B------:R-:W-:Y:S02]  /*cfe0*/  IMAD R6, R6, 0x80, R217 ;  /* 0x0000008006067824 */ /* 0x000fe400078e02d9 */
[----:B-----5:R-:W-:Y:S02]  /*cff0*/  IMAD R13, R0, R13, RZ ;  /* 0x0000000d000d7224 */ /* 0x020fe400078e02ff */
[----:B------:R-:W-:-:S02]  /*d000*/  IMAD R5, R9, UR9, R4 ;  /* 0x0000000909057c24 */ /* 0x000fc4000f8e0204 */
[----:B------:R-:W-:Y:S01]  /*d010*/  IMAD.WIDE.U32 R2, R9, UR8, R2 ;  /* 0x0000000809027c25 */ /* 0x000fe2000f8e0002 */
[----:B------:R-:W-:Y:S01]  /*d020*/  ISETP.GE.AND P2, PT, R6, R13, PT ;  /* 0x0000000d0600720c */ /* 0x000fe20003f46270 */
[----:B------:R-:W-:Y:S02]  /*d030*/  ULDC.64 UR8, c[0x0][0xa80] ;  /* 0x0002a00000087ab9 */ /* 0x000fe40000000a00 */
[----:B------:R-:W-:Y:S01]  /*d040*/  IMAD.IADD R3, R3, 0x1, R5 ;  /* 0x0000000103037824 */ /* 0x000fe200078e0205 */
[----:B------:R-:W-:Y:S01]  /*d050*/  LEA R4, P3, R2, UR8, 0x1 ;  /* 0x0000000802047c11 */ /* 0x000fe2000f8608ff */
[----:B------:R-:W-:-:S03]  /*d060*/  VIADD R0, R6, 0x20 ;  /* 0x0000002006007836 */ /* 0x000fc60000000000 */
[----:B------:R-:W-:Y:S01]  /*d070*/  LEA.HI.X R5, R2, UR9, R3, 0x1, P3 ;  /* 0x0000000902057c11 */ /* 0x000fe200098f0c03 */
[----:B------:R0:W1:Y:S01]  /*d080*/  SHFL.IDX PT, R9, R4, RZ, 0x181f ;  /* 0x00181fff04097589 */ /* 0x00006200000e0000 */
[-C--:B------:R-:W-:Y:S01]  /*d090*/  ISETP.GE.AND P1, PT, R0, R13.reuse, PT ;  /* 0x0000000d0000720c */ /* 0x080fe20003f26270 */
[----:B------:R-:W-:Y:S02]  /*d0a0*/  VIADD R0, R6, 0x40 ;  /* 0x0000004006007836 */ /* 0x000fe40000000000 */
[----:B------:R0:W2:Y:S03]  /*d0b0*/  SHFL.IDX PT, R3, R5, RZ, 0x181f ;  /* 0x00181fff05037589 */ /* 0x0000a600000e0000 */
        /* <DEDUP_REMOVED lines=11> */
[----:B------:R3:W-:Y:S01]  /*d170*/  @!P5 ST.E.128 desc[UR8][R10.64], RZ ;  /* 0x000000ff0a00d985 */ /* 0x0007e2000c101d08 */
[----:B------:R-:W-:Y:S02]  /*d180*/  @!P4 LEA.HI.X R15, R23, R3, R229, 0x1, P6 ;  /* 0x00000003170fc211 */ /* 0x000fe400030f0ce5 */
[----:B------:R-:W-:-:S03]  /*d190*/  @!P3 LEA R20, P6, R22, R9, 0x1 ;  /* 0x000000091614b211 */ /* 0x000fc600078c08ff */
[----:B------:R3:W-:Y:S01]  /*d1a0*/  @!P4 ST.E.128 desc[UR8][R14.64], RZ ;  /* 0x000000ff0e00c985 */ /* 0x0007e2000c101d08 */
[----:B------:R-:W-:Y:S02]  /*d1b0*/  @!P3 LEA.HI.X R21, R22, R3, R228, 0x1, P6 ;  /* 0x000000031615b211 */ /* 0x000fe400030f0ce4 */
[----:B------:R-:W-:-:S03]  /*d1c0*/  @!P2 LEA R2, P6, R212, R9, 0x1 ;  /* 0x00000009d402a211 */ /* 0x000fc600078c08ff */
[----:B------:R3:W-:Y:S01]  /*d1d0*/  @!P3 ST.E.128 desc[UR8][R20.64], RZ ;  /* 0x000000ff1400b985 */ /* 0x0007e2000c101d08 */
[----:B------:R-:W-:-:S05]  /*d1e0*/  @!P2 LEA.HI.X R3, R212, R3, R227, 0x1, P6 ;  /* 0x00000003d403a211 */ /* 0x000fca00030f0ce3 */
[----:B------:R3:W-:Y:S04]  /*d1f0*/  @!P2 ST.E.128 desc[UR8][R2.64], RZ ;  /* 0x000000ff0200a985 */ /* 0x0007e8000c101d08 */
.L_x_426:
[----:B------:R-:W-:Y:S05]  /*d200*/  BSYNC B1 ;  /* 0x0000000000017941 */ /* 0x000fea0003800000 */
.L_x_425:
[----:B--23--:R2:W3:Y:S01]  /*d210*/  SHFL.IDX PT, R3, R5, 0x1, 0x181f ;  /* 0x00381f0005037f89 */ /* 0x00c4e200000e0000 */
[----:B------:R-:W-:Y:S03]  /*d220*/  BSSY B1, `(.L_x_427) ;  /* 0x0000015000017945 */ /* 0x000fe60003800000 */
[----:B-1----:R2:W1:Y:S01]  /*d230*/  SHFL.IDX PT, R9, R4, 0x1, 0x181f ;  /* 0x00381f0004097f89 */ /* 0x00246200000e0000 */
[----:B------:R-:W-:Y:S05]  /*d240*/  @P1 BRA `(.L_x_428) ;  /* 0x0000000000481947 */ /* 0x000fea0003800000 */
[----:B------:R-:W-:Y:S01]  /*d250*/  ULDC UR4, c[0x0][0xac8] ;  /* 0x0002b20000047ab9 */ /* 0x000fe20000000800 */
[----:B------:R-:W-:Y:S01]  /*d260*/  ULDC.64 UR8, c[0x0][0x208] ;  /* 0x0000820000087ab9 */ /* 0x000fe20000000a00 */
[----:B------:R-:W-:Y:S02]  /*d270*/  ISETP.GE.AND P4, PT, R18, UR4, PT ;  /* 0x0000000412007c0c */ /* 0x000fe4000bf86270 */
[----:B------:R-:W-:Y:S02]  /*d280*/  ISETP.GE.AND P3, PT, R23, UR4, PT ;  /* 0x0000000417007c0c */ /* 0x000fe4000bf66270 */
[----:B------:R-:W-:Y:S02]  /*d290*/  ISETP.GE.AND P2, PT, R22, UR4, PT ;  /* 0x0000000416007c0c */ /* 0x000fe4000bf46270 */
[----:B------:R-:W-:-:S07]  /*d2a0*/  ISETP.GE.AND P1, PT, R212, UR4, PT ;  /* 0x00000004d4007c0c */ /* 0x000fce000bf26270 */
[CC--:B-1----:R-:W-:Y:S02]  /*d2b0*/  @!P4 LEA R10, P6, R18.reuse, R9.reuse, 0x1 ;  /* 0x00000009120ac211 */ /* 0x0c2fe400078c08ff */
[C---:B------:R-:W-:Y:S02]  /*d2c0*/  @!P3 LEA R14, P5, R23.reuse, R9, 0x1 ;  /* 0x00000009170eb211 */ /* 0x040fe400078a08ff */
[----:B---3--:R-:W-:Y:S02]  /*d2d0*/  @!P4 LEA.HI.X R11, R18, R3, R230, 0x1, P6 ;  /* 0x00000003120bc211 */ /* 0x008fe400030f0ce6 */
[----:B------:R-:W-:Y:S02]  /*d2e0*/  @!P2 LEA R8, P6, R22, R9, 0x1 ;  /* 0x000000091608a211 */ /* 0x000fe400078c08ff */
[----:B------:R-:W-:Y:S01]  /*d2f0*/  @!P3 LEA.HI.X R15, R23, R3, R229, 0x1, P5 ;  /* 0x00000003170fb211 */ /* 0x000fe200028f0ce5 */
[----:B------:R4:W-:Y:S01]  /*d300*/  @!P4 ST.E.128 desc[UR8][R10.64], RZ ;  /* 0x000000ff0a00c985 */ /* 0x0009e2000c101d08 */
[----:B------:R-:W-:-:S02]  /*d310*/  @!P1 LEA R2, P5, R212, R9, 0x1 ;  /* 0x00000009d4029211 */ /* 0x000fc400078a08ff */
[-C--:B------:R-:W-:Y:S01]  /*d320*/  @!P2 LEA.HI.X R9, R22, R3.reuse, R228, 0x1, P6 ;  /* 0x000000031609a211 */ /* 0x080fe200030f0ce4 */
[----:B------:R4:W-:Y:S01]  /*d330*/  @!P3 ST.E.128 desc[UR8][R14.64], RZ ;  /* 0x000000ff0e00b985 */ /* 0x0009e2000c101d08 */
[----:B------:R-:W-:-:S03]  /*d340*/  @!P1 LEA.HI.X R3, R212, R3, R227, 0x1, P5 ;  /* 0x00000003d4039211 */ /* 0x000fc600028f0ce3 */
[----:B------:R4:W-:Y:S04]  /*d350*/  @!P2 ST.E.128 desc[UR8][R8.64], RZ ;  /* 0x000000ff0800a985 */ /* 0x0009e8000c101d08 */
[----:B------:R4:W-:Y:S02]  /*d360*/  @!P1 ST.E.128 desc[UR8][R2.64], RZ ;  /* 0x000000ff02009985 */ /* 0x0009e4000c101d08 */
.L_x_428:
[----:B------:R-:W-:Y:S05]  /*d370*/  BSYNC B1 ;  /* 0x0000000000017941 */ /* 0x000fea0003800000 */
.L_x_427:
[----:B---34-:R3:W4:Y:S01]  /*d380*/  SHFL.IDX PT, R3, R5, 0x2, 0x181f ;  /* 0x00581f0005037f89 */ /* 0x01872200000e0000 */
        /* <DEDUP_REMOVED lines=9> */
[-C--:B-1----:R-:W-:Y:S02]  /*d420*/  @!P3 LEA R10, P6, R18, R9.reuse, 0x1 ;  /* 0x00000009120ab211 */ /* 0x082fe400078c08ff */
[CC--:B------:R-:W-:Y:S02]  /*d430*/  @!P2 LEA R8, P5, R23.reuse, R9.reuse, 0x1 ;  /* 0x000000091708a211 */ /* 0x0c0fe400078a08ff */
[----:B------:R-:W-:Y:S02]  /*d440*/  @!P1 LEA R14, P4, R22, R9, 0x1 ;  /* 0x00000009160e9211 */ /* 0x000fe400078808ff */
[----:B----4-:R-:W-:Y:S02]  /*d450*/  @!P3 LEA.HI.X R11, R18, R3, R230, 0x1, P6 ;  /* 0x00000003120bb211 */ /* 0x010fe400030f0ce6 */
[----:B------:R-:W-:Y:S02]  /*d460*/  @!P0 LEA R2, P6, R212, R9, 0x1 ;  /* 0x00000009d4028211 */ /* 0x000fe400078c08ff */
[-C--:B------:R-:W-:Y:S01]  /*d470*/  @!P2 LEA.HI.X R9, R23, R3.reuse, R229, 0x1, P5 ;  /* 0x000000031709a211 */ /* 0x080fe200028f0ce5 */
[----:B------:R1:W-:Y:S01]  /*d480*/  @!P3 ST.E.128 desc[UR8][R10.64], RZ ;  /* 0x000000ff0a00b985 */ /* 0x0003e2000c101d08 */
[----:B------:R-:W-:-:S02]  /*d490*/  @!P1 LEA.HI.X R15, R22, R3, R228, 0x1, P4 ;  /* 0x00000003160f9211 */ /* 0x000fc400020f0ce4 */
[----:B------:R-:W-:Y:S01]  /*d4a0*/  @!P0 LEA.HI.X R3, R212, R3, R227, 0x1, P6 ;  /* 0x00000003d4038211 */ /* 0x000fe200030f0ce3 */
[----:B------:R1:W-:Y:S04]  /*d4b0*/  @!P2 ST.E.128 desc[UR8][R8.64], RZ ;  /* 0x000000ff0800a985 */ /* 0x0003e8000c101d08 */
[----:B------:R1:W-:Y:S04]  /*d4c0*/  @!P1 ST.E.128 desc[UR8][R14.64], RZ ;  /* 0x000000ff0e009985 */ /* 0x0003e8000c101d08 */
[----:B------:R1:W-:Y:S02]  /*d4d0*/  @!P0 ST.E.128 desc[UR8][R2.64], RZ ;  /* 0x000000ff02008985 */ /* 0x0003e4000c101d08 */
.L_x_430:
[----:B------:R-:W-:Y:S05]  /*d4e0*/  BSYNC B1 ;  /* 0x0000000000017941 */ /* 0x000fea0003800000 */
.L_x_429:
[----:B------:R-:W-:Y:S01]  /*d4f0*/  VIADD R0, R6, 0x60 ;  /* 0x0000006006007836 */ /* 0x000fe20000000000 */
[----:B0-23--:R-:W0:Y:S04]  /*d500*/  SHFL.IDX PT, R5, R5, 0x3, 0x181f ;  /* 0x00781f0005057f89 */ /* 0x00de2800000e0000 */
[----:B------:R-:W-:Y:S01]  /*d510*/  ISETP.GE.AND P0, PT, R0, R13, PT ;  /* 0x0000000d0000720c */ /* 0x000fe20003f06270 */
[----:B-1--4-:R1:W2:-:S12]  /*d520*/  SHFL.IDX PT, R3, R4, 0x3, 0x181f ;  /* 0x00781f0004037f89 */ /* 0x01229800000e0000 */
[----:B-1----:R-:W-:Y:S05]  /*d530*/  @P0 BRA `(.L_x_421) ;  /* 0x0000000000480947 */ /* 0x002fea0003800000 */
[----:B------:R-:W-:Y:S01]  /*d540*/  ULDC UR4, c[0x0][0xac8] ;  /* 0x0002b20000047ab9 */ /* 0x000fe20000000800 */
[----:B------:R-:W-:Y:S01]  /*d550*/  ULDC.64 UR8, c[0x0][0x208] ;  /* 0x0000820000087ab9 */ /* 0x000fe20000000a00 */
[----:B------:R-:W-:Y:S02]  /*d560*/  ISETP.GE.AND P3, PT, R18, UR4, PT ;  /* 0x0000000412007c0c */ /* 0x000fe4000bf66270 */
[----:B------:R-:W-:Y:S02]  /*d570*/  ISETP.GE.AND P2, PT, R23, UR4, PT ;  /* 0x0000000417007c0c */ /* 0x000fe4000bf46270 */
[----:B------:R-:W-:Y:S02]  /*d580*/  ISETP.GE.AND P1, PT, R22, UR4, PT ;  /* 0x0000000416007c0c */ /* 0x000fe4000bf26270 */
[----:B------:R-:W-:-:S07]  /*d590*/  ISETP.GE.AND P0, PT, R212, UR4, PT ;  /* 0x00000004d4007c0c */ /* 0x000fce000bf06270 */
[-C--:B--2---:R-:W-:Y:S02]  /*d5a0*/  @!P3 LEA R8, P6, R18, R3.reuse, 0x1 ;  /* 0x000000031208b211 */ /* 0x084fe400078c08ff */
[CC--:B------:R-:W-:Y:S02]  /*d5b0*/  @!P2 LEA R10, P5, R23.reuse, R3.reuse, 0x1 ;  /* 0x00000003170aa211 */ /* 0x0c0fe400078a08ff */
[----:B------:R-:W-:Y:S02]  /*d5c0*/  @!P1 LEA R12, P4, R22, R3, 0x1 ;  /* 0x00000003160c9211 */ /* 0x000fe400078808ff */
[----:B0-----:R-:W-:Y:S02]  /*d5d0*/  @!P3 LEA.HI.X R9, R18, R5, R230, 0x1, P6 ;  /* 0x000000051209b211 */ /* 0x001fe400030f0ce6 */
        /* <DEDUP_REMOVED lines=8> */
.L_x_421:
[----:B------:R-:W-:Y:S05]  /*d660*/  BSYNC B0 ;  /* 0x0000000000007941 */ /* 0x000fea0003800000 */
.L_x_412:
[----:B------:R-:W-:Y:S02]  /*d670*/  ULDC UR4, c[0x0][0xc3c] ;  /* 0x00030f0000047ab9 */ /* 0x000fe40000000800 */
[----:B------:R-:W-:-:S13]  /*d680*/  ISETP.GE.AND P0, PT, R7, UR4, PT ;  /* 0x0000000407007c0c */ /* 0x000fda000bf06270 */
[----:B------:R-:W-:Y:S05]  /*d690*/  @!P0 BRA `(.L_x_431) ;  /* 0xffffff3400f48947 */ /* 0x000fea000383ffff */
[----:B------:R-:W-:Y:S05]  /*d6a0*/  EXIT ;  /* 0x000000000000794d */ /* 0x000fea0003800000 */
.L_x_387:
[----:B------:R-:W-:-:S08]  /*d6b0*/  NOP ;  /* 0x0000000000007918 */ /* 0x000fd00000000000 */
[----:B0-----:R-:W0:-:S00]  /*d6c0*/  USETMAXREG.DEALLOC.CTAPOOL 0x18 ;  /* 0x00000018000079c8 */ /* 0x001e0000080e0500 */
[----:B0-----:R-:W-:-:S06]  /*d6d0*/  LOP3.LUT R0, R0, 0x3, RZ, 0xc0, !PT ;  /* 0x0000000300007812 */ /* 0x001fcc00078ec0ff */
[----:B------:R-:W0:Y:S02]  /*d6e0*/  SHFL.IDX PT, R0, R0, RZ, 0x1f ;  /* 0x00001fff00007589 */ /* 0x000e2400000e0000 */
[----:B0-----:R-:W-:Y:S01]  /*d6f0*/  ISETP.NE.AND P0, PT, R0, RZ, PT ;  /* 0x000000ff0000720c */ /* 0x001fe20003f05270 */
[----:B------:R-:W-:-:S03]  /*d700*/  IMAD.MOV.U32 R0, RZ, RZ, RZ ;  /* 0x000000ffff007224 */ /* 0x000fc600078e00ff */
[----:B------:R-:W-:-:S05]  /*d710*/  P2R R2, PR, RZ, 0x1 ;  /* 0x00000001ff027803 */ /* 0x000fca0000000000 */
[----:B------:R0:W-:Y:S04]  /*d720*/  STL [R1+0x58], R2 ;  /* 0x0000580201007387 */ /* 0x0001e80000100800 */
[----:B------:R-:W-:Y:S05]  /*d730*/  @!P0 BRA `(.L_x_432) ;  /* 0x00000000001c8947 */ /* 0x000fea0003800000 */
[----:B------:R-:W1:Y:S08]  /*d740*/  S2UR UR5, SR_CgaCtaId ;  /* 0x00000000000579c3 */ /* 0x000e700000008800 */
[----:B------:R-:W-:Y:S06]  /*d750*/  BAR.SYNC.DEFER_BLOCKING 0x5, 0x180 ;  /* 0x0146000000007b1d */ /* 0x000fec0000010000 */
[----:B------:R-:W-:-:S02]  /*d760*/  UMOV UR4, 0x400 ;  /* 0x0000040000047882 */ /* 0x000fc40000000000 */
[----:B-1----:R-:W-:-:S09]  /*d770*/  ULEA UR4, UR5, UR4, 0x18 ;  /* 0x0000000405047291 */ /* 0x002fd2000f8ec03f */
[----:B------:R-:W1:Y:S01]  /*d780*/  LDS.128 R16, [UR4+0x388d0] ;  /* 0x0388d004ff107984 */ /* 0x000e620008000c00 */
[----:B------:R-:W-:Y:S06]  /*d790*/  BAR.ARV 0x4, 0x180 ;  /* 0x0106000000007b1d */ /* 0x000fec0000002000 */
[----:B------:R-:W-:Y:S05]  /*d7a0*/  BRA `(.L_x_433) ;  /* 0x0000000800047947 */ /* 0x000fea0003800000 */
.L_x_432:
[----:B0-----:R-:W0:Y:S01]  /*d7b0*/  S2R R2, SR_TID.X ;  /* 0x0000000000027919 */ /* 0x001e220000002100 */
[----:B------:R-:W-:Y:S01]  /*d7c0*/  ULDC UR4, c[0x0][0xc3c] ;  /* 0x00030f0000047ab9 */ /* 0x000fe20000000800 */
[----:B------:R-:W-:Y:S01]  /*d7d0*/  ULDC.64 UR6, c[0x0][0x208] ;  /* 0x0000820000067ab9 */ /* 0x000fe20000000a00 */
[----:B------:R-:W-:Y:S01]  /*d7e0*/  ULDC UR5, c[0x0][0xc38] ;  /* 0x00030e0000057ab9 */ /* 0x000fe20000000800 */
[----:B0-----:R-:W-:-:S04]  /*d7f0*/  LOP3.LUT R5, R2, 0x1f, RZ, 0xc0, !PT ;  /* 0x0000001f02057812 */ /* 0x001fc800078ec0ff */
[----:B------:R-:W-:-:S04]  /*d800*/  ISETP.NE.AND P0, PT, R5, 0x1f, PT ;  /* 0x0000001f0500780c */ /* 0x000fc80003f05270 */
[----:B------:R-:W-:-:S13]  /*d810*/  ISETP.GE.OR P1, PT, R5, UR4, !P0 ;  /* 0x0000000405007c0c */ /* 0x000fda000c726670 */
[----:B------:R-:W0:Y:S02]  /*d820*/  @!P1 LDC.64 R2, c[0x0][0xc80] ;  /* 0x00032000ff029b82 */ /* 0x000e240000000a00 */
[----:B0-----:R-:W-:-:S05]  /*d830*/  @!P1 IMAD.WIDE.U32 R2, R5, 0x4, R2 ;  /* 0x0000000405029825 */ /* 0x001fca00078e0002 */
[----:B------:R-:W2:Y:S01]  /*d840*/  @!P1 LDG.E R0, desc[UR6][R2.64] ;  /* 0x0000000602009981 */ /* 0x000ea2000c1e1900 */
[C---:B------:R-:W-:Y:S01]  /*d850*/  ISETP.NE.AND P1, PT, R5.reuse, RZ, PT ;  /* 0x000000ff0500720c */ /* 0x040fe20003f25270 */
[----:B------:R-:W0:Y:S01]  /*d860*/  S2UR UR6, SR_CTAID.X ;  /* 0x00000000000679c3 */ /* 0x000e220000002500 */
[C---:B------:R-:W-:Y:S01]  /*d870*/  ISETP.GE.U32.AND P2, PT, R5.reuse, 0x2, PT ;  /* 0x000000020500780c */ /* 0x040fe20003f46070 */
[----:B------:R-:W-:Y:S01]  /*d880*/  UMOV UR4, URZ ;  /* 0x0000003f00047c82 */ /* 0x000fe20008000000 */
[C---:B------:R-:W-:Y:S01]  /*d890*/  ISETP.GE.U32.AND P3, PT, R5.reuse, 0x4, PT ;  /* 0x000000040500780c */ /* 0x040fe20003f66070 */
[----:B------:R-:W-:Y:S01]  /*d8a0*/  IMAD.MOV.U32 R16, RZ, RZ, RZ ;  /* 0x000000ffff107224 */ /* 0x000fe200078e00ff */
[C---:B------:R-:W-:Y:S02]  /*d8b0*/  ISETP.GE.U32.AND P4, PT, R5.reuse, 0x8, PT ;  /* 0x000000080500780c */ /* 0x040fe40003f86070 */
[----:B------:R-:W-:Y:S01]  /*d8c0*/  ISETP.GE.U32.AND P5, PT, R5, 0x10, PT ;  /* 0x000000100500780c */ /* 0x000fe20003fa6070 */
[----:B--2---:R-:W1:Y:S02]  /*d8d0*/  SHFL.UP PT, R4, R0, 0x1, RZ ;  /* 0x0420000000047989 */ /* 0x004e6400000e00ff */
[----:B-1----:R-:W-:-:S05]  /*d8e0*/  SEL R7, R4, RZ, P1 ;  /* 0x000000ff04077207 */ /* 0x002fca0000800000 */
[----:B------:R-:W-:-:S05]  /*d8f0*/  IMAD.IADD R7, R0, 0x1, R7 ;  /* 0x0000000100077824 */ /* 0x000fca00078e0207 */
[----:B------:R-:W1:Y:S02]  /*d900*/  SHFL.UP PT, R4, R7, 0x2, RZ ;  /* 0x0440000007047989 */ /* 0x000e6400000e00ff */
        /* <DEDUP_REMOVED lines=11> */
[----:B------:R-:W1:Y:S02]  /*d9c0*/  SHFL.IDX PT, R4, R2, 0x1f, 0x1f ;  /* 0x03e01f0002047f89 */ /* 0x000e6400000e0000 */
[----:B-1----:R-:W-:-:S04]  /*d9d0*/  IMAD R4, R4, UR5, RZ ;  /* 0x0000000504047c24 */ /* 0x002fc8000f8e02ff */
[----:B------:R-:W-:Y:S01]  /*d9e0*/  IMAD.MOV.U32 R7, RZ, RZ, R4 ;  /* 0x000000ffff077224 */ /* 0x000fe200078e0004 */
[----:B0-----:R-:W-:-:S13]  /*d9f0*/  ISETP.GT.AND P6, PT, R4, UR6, PT ;  /* 0x0000000604007c0c */ /* 0x001fda000bfc4270 */
[----:B------:R-:W-:Y:S05]  /*da00*/  @P6 BRA `(.L_x_434) ;  /* 0x0000000000a46947 */ /* 0x000fea0003800000 */
[----:B------:R-:W0:Y:S01]  /*da10*/  LDC R6, c[0x0][0xc3c] ;  /* 0x00030f00ff067b82 */ /* 0x000e220000000800 */
[----:B------:R-:W-:Y:S01]  /*da20*/  IMAD.MOV.U32 R4, RZ, RZ, R7 ;  /* 0x000000ffff047224 */ /* 0x000fe200078e0007 */
[----:B------:R-:W-:Y:S01]  /*da30*/  UMOV UR4, URZ ;  /* 0x0000003f00047c82 */ /* 0x000fe20008000000 */
[----:B------:R-:W-:Y:S01]  /*da40*/  ULDC UR7, c[0x0][0xc3c] ;  /* 0x00030f0000077ab9 */ /* 0x000fe20000000800 */
[----:B------:R-:W-:-:S05]  /*da50*/  ULDC UR5, c[0x0][0xc38] ;  /* 0x00030e0000057ab9 */ /* 0x000fca0000000800 */
.L_x_438:
[----:B------:R-:W-:Y:S01]  /*da60*/  UIADD3 UR4, UR4, 0x1f, URZ ;  /* 0x0000001f04047890 */ /* 0x000fe2000fffe03f */
[----:B------:R-:W-:-:S05]  /*da70*/  IMAD.U32 R19, RZ, RZ, UR7 ;  /* 0x00000007ff137e24 */ /* 0x000fca000f8e00ff */
[----:B0-----:R-:W-:-:S13]  /*da80*/  ISETP.LE.AND P6, PT, R6, UR4, PT ;  /* 0x0000000406007c0c */ /* 0x001fda000bfc3270 */
[----:B------:R-:W-:Y:S05]  /*da90*/  @P6 BRA `(.L_x_435) ;  /* 0x0000000400246947 */ /* 0x000fea0003800000 */
[----:B------:R-:W-:Y:S01]  /*daa0*/  VIADD R7, R5, UR4 ;  /* 0x0000000405077c36 */ /* 0x000fe20008000000 */
[----:B------:R-:W-:Y:S01]  /*dab0*/  BSSY B0, `(.L_x_436) ;  /* 0x0000008000007945 */ /* 0x000fe20003800000 */
[----:B------:R-:W-:-:S03]  /*dac0*/  IMAD.MOV.U32 R0, RZ, RZ, RZ ;  /* 0x000000ffff007224 */ /* 0x000fc600078e00ff */
[----:B------:R-:W-:-:S13]  /*dad0*/  ISETP.GE.OR P6, PT, R7, R6, !P0 ;  /* 0x000000060700720c */ /* 0x000fda00047c6670 */
[----:B------:R-:W-:Y:S05]  /*dae0*/  @P6 BRA `(.L_x_437) ;  /* 0x0000000000106947 */ /* 0x000fea0003800000 */
[----:B------:R-:W0:Y:S01]  /*daf0*/  LDC.64 R2, c[0x0][0xc80] ;  /* 0x00032000ff027b82 */ /* 0x000e220000000a00 */
[----:B------:R-:W-:Y:S01]  /*db00*/  ULDC.64 UR8, c[0x0][0x208] ;  /* 0x0000820000087ab9 */ /* 0x000fe20000000a00 */
[----:B0-----:R-:W-:-:S05]  /*db10*/  IMAD.WIDE R2, R7, 0x4, R2 ;  /* 0x0000000407027825 */ /* 0x001fca00078e0202 */
[----:B------:R0:W5:Y:S02]  /*db20*/  LDG.E R0, desc[UR8][R2.64] ;  /* 0x0000000802007981 */ /* 0x000164000c1e1900 */
.L_x_437:
[----:B------:R-:W-:Y:S05]  /*db30*/  BSYNC B0 ;  /* 0x0000000000007941 */ /* 0x000fea0003800000 */
.L_x_436:
[----:B0----5:R-:W0:Y:S02]  /*db40*/  SHFL.UP PT, R2, R0, 0x1, RZ ;  /* 0x0420000000027989 */ /* 0x021e2400000e00ff */
[----:B0-----:R-:W-:-:S05]  /*db50*/  SEL R3, R2, RZ, P1 ;  /* 0x000000ff02037207 */ /* 0x001fca0000800000 */
[----:B------:R-:W-:-:S05]  /*db60*/  IMAD.IADD R3, R0, 0x1, R3 ;  /* 0x0000000100037824 */ /* 0x000fca00078e0203 */
[----:B------:R-:W0:Y:S02]  /*db70*/  SHFL.UP PT, R2, R3, 0x2, RZ ;  /* 0x0440000003027989 */ /* 0x000e2400000e00ff */
        /* <DEDUP_REMOVED lines=11> */
[----:B------:R-:W0:Y:S02]  /*dc30*/  SHFL.IDX PT, R3, R9, 0x1f, 0x1f ;  /* 0x03e01f0009037f89 */ /* 0x000e2400000e0000 */
[----:B0-----:R-:W-:-:S04]  /*dc40*/  IMAD R3, R3, UR5, RZ ;  /* 0x0000000503037c24 */ /* 0x001fc8000f8e02ff */
[----:B------:R-:W-:-:S05]  /*dc50*/  IMAD.IADD R4, R3, 0x1, R4 ;  /* 0x0000000103047824 */ /* 0x000fca00078e0204 */
[----:B------:R-:W-:-:S13]  /*dc60*/  ISETP.GT.AND P6, PT, R4, UR6, PT ;  /* 0x0000000604007c0c */ /* 0x000fda000bfc4270 */
[----:B------:R-:W-:Y:S05]  /*dc70*/  @!P6 BRA `(.L_x_438) ;  /* 0xfffffffc0078e947 */ /* 0x000fea000383ffff */
[----:B------:R-:W-:Y:S02]  /*dc80*/  IMAD.MOV.U32 R2, RZ, RZ, R9 ;  /* 0x000000ffff027224 */ /* 0x000fe400078e0009 */
[----:B------:R-:W-:-:S07]  /*dc90*/  IMAD.MOV.U32 R7, RZ, RZ, R3 ;  /* 0x000000ffff077224 */ /* 0x000fce00078e0003 */
.L_x_434:
[----:B------:R-:W-:-:S04]  /*dca0*/  IMAD.IADD R7, R4, 0x1, -R7 ;  /* 0x0000000104077824 */ /* 0x000fc800078e0a07 */
[----:B------:R-:W-:-:S05]  /*dcb0*/  IMAD R3, R2, UR5, R7 ;  /* 0x0000000502037c24 */ /* 0x000fca000f8e0207 */
[----:B------:R-:W-:-:S13]  /*dcc0*/  ISETP.GT.AND P0, PT, R3, UR6, PT ;  /* 0x0000000603007c0c */ /* 0x000fda000bf04270 */
[----:B------:R-:W-:-:S04]  /*dcd0*/  VOTE.ANY R6, PT, !P0 ;  /* 0x0000000000067806 */ /* 0x000fc800040e0100 */
[----:B------:R-:W0:Y:S01]  /*dce0*/  POPC R19, R6 ;  /* 0x0000000600137309 */ /* 0x000e220000000000 */
[----:B------:R-:W-:Y:S01]  /*dcf0*/  ISETP.NE.AND P0, PT, R6, RZ, PT ;  /* 0x000000ff0600720c */ /* 0x000fe20003f05270 */
[----:B0-----:R-:W0:Y:S02]  /*dd00*/  SHFL.IDX PT, R0, R0, R19, 0x1f ;  /* 0x00001f1300007589 */ /* 0x001e2400000e0000 */
[----:B0-----:R-:W-:-:S04]  /*dd10*/  IABS R4, R0 ;  /* 0x0000000000047213 */ /* 0x001fc80000000000 */
[----:B------:R-:W0:Y:S08]  /*dd20*/  I2F.RP R8, R4 ;  /* 0x0000000400087306 */ /* 0x000e300000209400 */
[----:B0-----:R-:W0:Y:S02]  /*dd30*/  MUFU.RCP R8, R8 ;  /* 0x0000000800087308 */ /* 0x001e240000001000 */
[----:B0-----:R-:W-:-:S06]  /*dd40*/  VIADD R3, R8, 0xffffffe ;  /* 0x0ffffffe08037836 */ /* 0x001fcc0000000000 */
[----:B------:R-:W0:Y:S02]  /*dd50*/  F2I.FTZ.U32.TRUNC.NTZ R3, R3 ;  /* 0x0000000300037305 */ /* 0x000e24000021f000 */
[----:B0-----:R-:W-:Y:S01]  /*dd60*/  IMAD.MOV R11, RZ, RZ, -R3 ;  /* 0x000000ffff0b7224 */ /* 0x001fe200078e0a03 */
[----:B------:R-:W-:Y:S06]  /*dd70*/  @!P0 BRA `(.L_x_439) ;  /* 0x0000000000088947 */ /* 0x000fec0003800000 */
[----:B------:R-:W-:-:S05]  /*dd80*/  VIADD R9, R19, 0xffffffff ;  /* 0xffffffff13097836 */ /* 0x000fca0000000000 */
[----:B------:R0:W1:Y:S02]  /*dd90*/  SHFL.IDX PT, R16, R2, R9, 0x1f ;  /* 0x00001f0902107589 */ /* 0x00006400000e0000 */
.L_x_439:
[----:B-1----:R-:W-:Y:S01]  /*dda0*/  IMAD R16, R16, UR5, R7 ;  /* 0x0000000510107c24 */ /* 0x002fe2000f8e0207 */
[----:B------:R-:W-:Y:S01]  /*ddb0*/  IABS R6, R0 ;  /* 0x0000000000067213 */ /* 0x000fe20000000000 */
[----:B------:R-:W-:Y:S02]  /*ddc0*/  IMAD R7, R11, R4, RZ ;  /* 0x000000040b077224 */ /* 0x000fe400078e02ff */
[----:B0-----:R-:W-:Y:S01]  /*ddd0*/  IMAD.MOV.U32 R2, RZ, RZ, RZ ;  /* 0x000000ffff027224 */ /* 0x001fe200078e00ff */
[----:B------:R-:W-:Y:S01]  /*dde0*/  IADD3 R17, -R16, UR6, RZ ;  /* 0x0000000610117c10 */ /* 0x000fe2000fffe1ff */
[----:B------:R-:W-:Y:S02]  /*ddf0*/  IMAD.MOV R6, RZ, RZ, -R6 ;  /* 0x000000ffff067224 */ /* 0x000fe400078e0a06 */
[----:B------:R-:W-:Y:S01]  /*de00*/  IMAD.HI.U32 R2, R3, R7, R2 ;  /* 0x0000000703027227 */ /* 0x000fe200078e0002 */
[----:B------:R-:W-:-:S03]  /*de10*/  IABS R3, R17 ;  /* 0x0000001100037213 */ /* 0x000fc60000000000 */
[----:B------:R-:W-:Y:S02]  /*de20*/  VIADD R19, R19, UR4 ;  /* 0x0000000413137c36 */ /* 0x000fe40008000000 */
[----:B------:R-:W-:-:S04]  /*de30*/  IMAD.HI.U32 R2, R2, R3, RZ ;  /* 0x0000000302027227 */ /* 0x000fc800078e00ff */
[----:B------:R-:W-:-:S05]  /*de40*/  IMAD R3, R2, R6, R3 ;  /* 0x0000000602037224 */ /* 0x000fca00078e0203 */
[----:B------:R-:W-:-:S13]  /*de50*/  ISETP.GT.U32.AND P1, PT, R4, R3, PT ;  /* 0x000000030400720c */ /* 0x000fda0003f24070 */
[----:B------:R-:W-:Y:S02]  /*de60*/  @!P1 IMAD.IADD R3, R3, 0x1, -R4 ;  /* 0x0000000103039824 */ /* 0x000fe400078e0a04 */
[----:B------:R-:W-:Y:S01]  /*de70*/  @!P1 VIADD R2, R2, 0x1 ;  /* 0x0000000102029836 */ /* 0x000fe20000000000 */
[----:B------:R-:W-:Y:S02]  /*de80*/  ISETP.NE.AND P1, PT, R0, RZ, PT ;  /* 0x000000ff0000720c */ /* 0x000fe40003f25270 */
[----:B------:R-:W-:Y:S02]  /*de90*/  ISETP.GE.U32.AND P0, PT, R3, R4, PT ;  /* 0x000000040300720c */ /* 0x000fe40003f06070 */
[----:B------:R-:W-:-:S04]  /*dea0*/  LOP3.LUT R3, R17, R0, RZ, 0x3c, !PT ;  /* 0x0000000011037212 */ /* 0x000fc800078e3cff */
[----:B------:R-:W-:-:S07]  /*deb0*/  ISETP.GE.AND P2, PT, R3, RZ, PT ;  /* 0x000000ff0300720c */ /* 0x000fce0003f46270 */
[----:B------:R-:W-:-:S06]  /*dec0*/  @P0 VIADD R2, R2, 0x1 ;  /* 0x0000000102020836 */ /* 0x000fcc0000000000 */
[----:B------:R-:W-:Y:S01]  /*ded0*/  @!P2 IMAD.MOV R2, RZ, RZ, -R2 ;  /* 0x000000ffff02a224 */ /* 0x000fe200078e0a02 */
[----:B------:R-:W-:-:S05]  /*dee0*/  @!P1 LOP3.LUT R2, RZ, R0, RZ, 0x33, !PT ;  /* 0x00000000ff029212 */ /* 0x000fca00078e33ff */
[--C-:B------:R-:W-:Y:S02]  /*def0*/  IMAD.MOV R3, RZ, RZ, -R2.reuse ;  /* 0x000000ffff037224 */ /* 0x100fe400078e0a02 */
[----:B------:R-:W-:Y:S02]  /*df00*/  IMAD.MOV.U32 R18, RZ, RZ, R2 ;  /* 0x000000ffff127224 */ /* 0x000fe400078e0002 */
[----:B------:R-:W-:Y:S01]  /*df10*/  IMAD R17, R0, R3, R17 ;  /* 0x0000000300117224 */ /* 0x000fe200078e0211 */
[----:B------:R-:W-:Y:S06]  /*df20*/  BRA `(.L_x_440) ;  /* 0x00000000000c7947 */ /* 0x000fec0003800000 */
.L_x_435:
[----:B------:R-:W-:Y:S02]  /*df30*/  IMAD.MOV.U32 R17, RZ, RZ, RZ ;  /* 0x000000ffff117224 */ /* 0x000fe400078e00ff */
[----:B------:R-:W-:Y:S02]  /*df40*/  IMAD.U32 R16, RZ, RZ, UR6 ;  /* 0x00000006ff107e24 */ /* 0x000fe4000f8e00ff */
[----:B------:R-:W-:-:S07]  /*df50*/  IMAD.MOV.U32 R18, RZ, RZ, RZ ;  /* 0x000000ffff127224 */ /* 0x000fce00078e00ff */
.L_x_440:
[----:B------:R-:W-:-:S13]  /*df60*/  ISETP.NE.AND P0, PT, R5, RZ, PT ;  /* 0x000000ff0500720c */ /* 0x000fda0003f05270 */
[----:B------:R-:W0:Y:S01]  /*df70*/  @!P0 S2R R3, SR_CgaCtaId ;  /* 0x0000000000038919 */ /* 0x000e220000008800 */
[----:B------:R-:W-:-:S04]  /*df80*/  @!P0 MOV R0, 0x400 ;  /* 0x0000040000008802 */ /* 0x000fc80000000f00 */
[----:B0-----:R-:W-:-:S05]  /*df90*/  @!P0 LEA R0, R3, R0, 0x18 ;  /* 0x0000000003008211 */ /* 0x001fca00078ec0ff */
[----:B------:R0:W-:Y:S01]  /*dfa0*/  @!P0 STS.128 [R0+0x388d0], R16 ;  /* 0x0388d01000008388 */ /* 0x0001e20000000c00 */
[----:B------:R-:W-:Y:S06]  /*dfb0*/  BAR.ARV 0x5, 0x180 ;  /* 0x0146000000007b1d */ /* 0x000fec0000002000 */
.L_x_433:
[----:B0-----:R-:W-:Y:S01]  /*dfc0*/  IMAD.MOV.U32 R0, RZ, RZ, 0x1 ;  /* 0x00000001ff007424 */ /* 0x001fe200078e00ff */
[----:B------:R0:W-:Y:S01]  /*dfd0*/  STL [R1+0x50], RZ ;  /* 0x000050ff01007387 */ /* 0x0001e20000100800 */
[----:B------:R-:W-:Y:S02]  /*dfe0*/  ULDC UR4, c[0x0][0xc3c] ;  /* 0x00030f0000047ab9 */ /* 0x000fe40000000800 */
[----:B-1----:R-:W-:Y:S01]  /*dff0*/  ISETP.GE.AND P0, PT, R19, UR4, PT ;  /* 0x0000000413007c0c */ /* 0x002fe2000bf06270 */
[----:B------:R0:W-:Y:S04]  /*e000*/  STL [R1+0x10], R0 ;  /* 0x0000100001007387 */ /* 0x0001e80000100800 */
[----:B------:R0:W-:Y:S08]  /*e010*/  STL [R1+0x8], RZ ;  /* 0x000008ff01007387 */ /* 0x0001f00000100800 */
[----:B0-----:R-:W-:Y:S05]  /*e020*/  @P0 BRA `(.L_x_441) ;  /* 0x0000006000280947 */ /* 0x001fea0003800000 */
[----:B------:R-:W0:Y:S01]  /*e030*/  S2R R5, SR_TID.X ;  /* 0x0000000000057919 */ /* 0x000e220000002100 */
[----:B------:R-:W1:Y:S01]  /*e040*/  S2UR UR5, SR_CgaCtaId ;  /* 0x00000000000579c3 */ /* 0x000e620000008800 */
[----:B------:R-:W-:Y:S01]  /*e050*/  UMOV UR4, 0x400 ;  /* 0x0000040000047882 */ /* 0x000fe20000000000 */
[----:B------:R-:W-:Y:S01]  /*e060*/  BSSY B8, `(.L_x_441) ;  /* 0x0000606000087945 */ /* 0x000fe20003800000 */
[----:B------:R-:W-:Y:S01]  /*e070*/  ULDC UR38, c[0x0][0xc] ;  /* 0x0000030000267ab9 */ /* 0x000fe20000000800 */
[----:B------:R-:W-:Y:S01]  /*e080*/  ULDC.64 UR36, c[0x0][0x198] ;  /* 0x0000660000247ab9 */ /* 0x000fe20000000a00 */
[----:B-1----:R-:W-:Y:S01]  /*e090*/  ULEA UR4, UR5, UR4, 0x18 ;  /* 0x0000000405047291 */ /* 0x002fe2000f8ec03f */
[C---:B0-----:R-:W-:Y:S01]  /*e0a0*/  IMAD.SHL.U32 R0, R5.reuse, 0x8, RZ ;  /* 0x0000000805007824 */ /* 0x041fe200078e00ff */
[----:B------:R-:W-:-:S04]  /*e0b0*/  LOP3.LUT R4, R5, 0x7f, RZ, 0xc0, !PT ;  /* 0x0000007f05047812 */ /* 0x000fc800078ec0ff */
[C---:B------:R-:W-:Y:S02]  /*e0c0*/  LOP3.LUT R2, R0.reuse, 0x1f8, RZ, 0xc0, !PT ;  /* 0x000001f800027812 */ /* 0x040fe400078ec0ff */
[----:B------:R-:W-:Y:S02]  /*e0d0*/  LOP3.LUT R0, R0, 0x38, RZ, 0xc0, !PT ;  /* 0x0000003800007812 */ /* 0x000fe400078ec0ff */
[----:B------:R-:W-:Y:S01]  /*e0e0*/  LOP3.LUT R3, R2, 0x38, R5, 0x78, !PT ;  /* 0x0000003802037812 */ /* 0x000fe200078e7805 */
[----:B------:R-:W-:-:S05]  /*e0f0*/  IMAD.SHL.U32 R2, R4, 0x8, RZ ;  /* 0x0000000804027824 */ /* 0x000fca00078e00ff */
[----:B------:R-:W-:Y:S01]  /*e100*/  LOP3.LUT R3, R3, 0x200, R2, 0xf8, !PT ;  /* 0x0000020003037812 */ /* 0x000fe200078ef802 */
[----:B------:R-:W-:Y:S01]  /*e110*/  IMAD.SHL.U32 R2, R5, 0x10, RZ ;  /* 0x0000001005027824 */ /* 0x000fe200078e00ff */
[----:B------:R-:W-:Y:S01]  /*e120*/  SHF.R.U32.HI R5, RZ, 0x3, R4 ;  /* 0x00000003ff057819 */ /* 0x000fe20000011604 */
[----:B------:R-:W-:-:S03]  /*e130*/  IMAD.U32 R4, RZ, RZ, UR4 ;  /* 0x00000004ff047e24 */ /* 0x000fc6000f8e00ff */
[----:B------:R-:W-:Y:S01]  /*e140*/  LOP3.LUT R2, R5, 0x70, R2, 0xf8, !PT ;  /* 0x0000007005027812 */ /* 0x000fe200078ef802 */
[----:B------:R-:W-:Y:S01]  /*e150*/  IMAD R3, R3, 0x2, R4 ;  /* 0x0000000203037824 */ /* 0x000fe200078e0204 */
[----:B------:R-:W-:Y:S01]  /*e160*/  STL [R1+0x4], R4 ;  /* 0x0000040401007387 */ /* 0x000fe20000100800 */
[----:B------:R-:W-:-:S03]  /*e170*/  IMAD.MOV.U32 R2, RZ, RZ, 0x1 ;  /* 0x00000001ff027424 */ /* 0x000fc600078e00ff */
[----:B------:R0:W-:Y:S04]  /*e180*/  STL [R1+0x24], R3 ;  /* 0x0000240301007387 */ /* 0x0001e80000100800 */
[----:B------:R-:W-:Y:S04]  /*e190*/  STL [R1+0x8], RZ ;  /* 0x000008ff01007387 */ /* 0x000fe80000100800 */
[----:B------:R1:W-:Y:S01]  /*e1a0*/  STL [R1+0x10], R2 ;  /* 0x0000100201007387 */ /* 0x0003e20000100800 */
[----:B0-----:R-:W-:-:S03]  /*e1b0*/  LOP3.LUT R3, R0, 0x40, RZ, 0xfc, !PT ;  /* 0x0000004000037812 */ /* 0x001fc600078efcff */
[----:B------:R0:W-:Y:S01]  /*e1c0*/  STL [R1+0x50], RZ ;  /* 0x000050ff01007387 */ /* 0x0001e20000100800 */
[C---:B-1----:R-:W-:Y:S02]  /*e1d0*/  LOP3.LUT R2, R0.reuse, 0x80, RZ, 0xfc, !PT ;  /* 0x0000008000027812 */ /* 0x042fe400078efcff */
[----:B------:R-:W-:-:S07]  /*e1e0*/  LOP3.LUT R0, R0, 0xc0, RZ, 0xfc, !PT ;  /* 0x000000c000007812 */ /* 0x000fce00078efcff */
.L_x_554:
[----:B-1----:R-:W1:Y:S01]  /*e1f0*/  LDC.64 R2, c[0x0][0xc88] ;  /* 0x00032200ff027b82 */ /* 0x002e620000000a00 */
[----:B------:R-:W-:Y:S01]  /*e200*/  ULDC.64 UR4, c[0x0][0x208] ;  /* 0x0000820000047ab9 */ /* 0x000fe20000000a00 */
[----:B-1----:R-:W-:-:S05]  /*e210*/  IMAD.WIDE R2, R19, 0x4, R2 ;  /* 0x0000000413027825 */ /* 0x002fca00078e0202 */
[----:B--2---:R-:W2:Y:S01]  /*e220*/  LDG.E R11, desc[UR4][R2.64] ;  /* 0x00000004020b7981 */ /* 0x004ea2000c1e1900 */
[----:B------:R-:W-:Y:S05]  /*e230*/  YIELD ;  /* 0x0000000000007946 */ /* 0x000fea0003800000 */
[----:B------:R-:W-:Y:S01]  /*e240*/  ULDC.64 UR4, c[0x0][0xa28] ;  /* 0x00028a0000047ab9 */ /* 0x000fe20000000a00 */
[----:B---3--:R-:W-:Y:S01]  /*e250*/  IMAD.MOV.U32 R0, RZ, RZ, RZ ;  /* 0x000000ffff007224 */ /* 0x008fe200078e00ff */
[----:B------:R-:W-:Y:S01]  /*e260*/  ISETP.NE.U32.AND P0, PT, RZ, UR4, PT ;  /* 0x00000004ff007c0c */ /* 0x000fe2000bf05070 */
[----:B------:R-:W-:Y:S01]  /*e270*/  ULDC.64 UR10, c[0x0][0x208] ;  /* 0x00008200000a7ab9 */ /* 0x000fe20000000a00 */
[----:B------:R-:W-:Y:S01]  /*e280*/  IMAD.MOV.U32 R6, RZ, RZ, RZ ;  /* 0x000000ffff067224 */ /* 0x000fe200078e00ff */
[----:B------:R-:W-:Y:S01]  /*e290*/  ULDC.64 UR6, c[0x0][0xa18] ;  /* 0x0002860000067ab9 */ /* 0x000fe20000000a00 */
[----:B------:R-:W-:Y:S01]  /*e2a0*/  ISETP.NE.AND.EX P0, PT, RZ, UR5, PT, P0 ;  /* 0x00000005ff007c0c */ /* 0x000fe2000bf05300 */
[----:B------:R-:W-:Y:S01]  /*e2b0*/  ULDC.64 UR8, c[0x0][0xa08] ;  /* 0x0002820000087ab9 */ /* 0x000fe20000000a00 */
[----:B--2---:R-:W-:Y:S01]  /*e2c0*/  SHF.R.S32.HI R4, RZ, 0x1f, R11 ;  /* 0x0000001fff047819 */ /* 0x004fe2000001140b */
[----:B------:R-:W-:-:S10]  /*e2d0*/  IMAD.SHL.U32 R10, R11, 0x4, RZ ;  /* 0x000000040b0a7824 */ /* 0x000fd400078e00ff */
[C---:B------:R-:W-:Y:S01]  /*e2e0*/  @P0 LEA R2, P1, R11.reuse, UR4, 0x2 ;  /* 0x000000040b020c11 */ /* 0x040fe2000f8210ff */
[----:B------:R-:W-:Y:S03]  /*e2f0*/  STL [R1+0x28], R11 ;  /* 0x0000280b01007387 */ /* 0x000fe60000100800 */
[C-C-:B------:R-:W-:Y:S01]  /*e300*/  @P0 LEA.HI.X R3, R11.reuse, UR5, R4.reuse, 0x2, P1 ;  /* 0x000000050b030c11 */ /* 0x140fe200088f1404 */
[----:B------:R-:W-:Y:S01]  /*e310*/  ULDC.64 UR4, c[0x0][0xa00] ;  /* 0x0002800000047ab9 */ /* 0x000fe20000000a00 */
[----:B------:R-:W-:Y:S01]  /*e320*/  SHF.L.U64.HI R9, R11, 0x2, R4 ;  /* 0x000000020b097819 */ /* 0x000fe20000010204 */
[----:B------:R1:W-:Y:S01]  /*e330*/  STL [R1+0x38], R4 ;  /* 0x0000380401007387 */ /* 0x0003e20000100800 */
[----:B------:R-:W-:-:S03]  /*e340*/  ISETP.NE.U32.AND P1, PT, RZ, UR4, PT ;  /* 0x00000004ff007c0c */ /* 0x000fc6000bf25070 */
[----:B-----5:R2:W5:Y:S01]  /*e350*/  @P0 LDG.E R0, desc[UR10][R2.64] ;  /* 0x0000000a02000981 */ /* 0x020562000c1e1900 */
[----:B------:R-:W-:Y:S01]  /*e360*/  ISETP.NE.AND.EX P1, PT, RZ, UR5, PT, P1 ;  /* 0x00000005ff007c0c */ /* 0x000fe2000bf25310 */
[----:B------:R-:W-:Y:S01]  /*e370*/  IMAD.MOV.U32 R8, RZ, RZ, RZ ;  /* 0x000000ffff087224 */ /* 0x000fe200078e00ff */
[----:B------:R-:W-:Y:S01]  /*e380*/  ISETP.NE.U32.AND P2, PT, RZ, UR6, PT ;  /* 0x00000006ff007c0c */ /* 0x000fe2000bf45070 */
[----:B------:R-:W-:Y:S01]  /*e390*/  STL [R1], R10 ;  /* 0x0000000a01007387 */ /* 0x000fe20000100800 */
[----:B------:R-:W-:Y:S02]  /*e3a0*/  ISETP.NE.U32.AND P0, PT, RZ, UR8, PT ;  /* 0x00000008ff007c0c */ /* 0x000fe4000bf05070 */
[----:B------:R-:W-:Y:S01]  /*e3b0*/  ISETP.NE.AND.EX P2, PT, RZ, UR7, PT, P2 ;  /* 0x00000007ff007c0c */ /* 0x000fe2000bf45320 */
[----:B------:R-:W-:Y:S01]  /*e3c0*/  STL [R1+0x1c], R9 ;  /* 0x00001c0901007387 */ /* 0x000fe20000100800 */
[----:B------:R-:W-:Y:S02]  /*e3d0*/  ISETP.NE.AND.EX P0, PT, RZ, UR9, PT, P0 ;  /* 0x00000009ff007c0c */ /* 0x000fe4000bf05300 */
[----:B--2---:R-:W-:-:S02]  /*e3e0*/  IADD3 R2, P3, R10, UR4, RZ ;  /* 0x000000040a027c10 */ /* 0x004fc4000ff7e0ff */
[----:B-1----:R-:W-:Y:S02]  /*e3f0*/  IADD3 R4, P4, R10, UR8, RZ ;  /* 0x000000080a047c10 */ /* 0x002fe4000ff9e0ff */
[C---:B------:R-:W-:Y:S01]  /*e400*/  IADD3.X R3, R9.reuse, UR5, RZ, P3, !PT ;  /* 0x0000000509037c10 */ /* 0x040fe20009ffe4ff */
[----:B------:R-:W-:Y:S01]  /*e410*/  ULDC UR4, c[0x0][0x288] ;  /* 0x0000a20000047ab9 */ /* 0x000fe20000000800 */
[----:B------:R-:W-:-:S03]  /*e420*/  IADD3.X R5, R9, UR9, RZ, P4, !PT ;  /* 0x0000000909057c10 */ /* 0x000fc6000a7fe4ff */
[----:B------:R-:W2:Y:S01]  /*e430*/  @P1 LDG.E R6, desc[UR10][R2.64] ;  /* 0x0000000a02061981 */ /* 0x000ea2000c1e1900 */
[----:B------:R-:W-:Y:S01]  /*e440*/  IMAD.U32 R12, RZ, RZ, UR4 ;  /* 0x00000004ff0c7e24 */ /* 0x000fe2000f8e00ff */
[----:B------:R-:W-:Y:S02]  /*e450*/  ULDC.64 UR4, c[0x0][0x418] ;  /* 0x0001060000047ab9 */ /* 0x000fe40000000a00 */
[----:B------:R-:W5:Y:S04]  /*e460*/  @P0 LDG.E R8, desc[UR10][R4.64] ;  /* 0x0000000a04080981 */ /* 0x000f68000c1e1900 */
[----:B--2---:R1:W-:Y:S02]  /*e470*/  STL [R1+0x34], R6 ;  /* 0x0000340601007387 */ /* 0x0043e40000100800 */
[----:B-1----:R-:W-:-:S04]  /*e480*/  @P2 IADD3 R6, P3, R10, UR6, RZ ;  /* 0x000000060a062c10 */ /* 0x002fc8000ff7e0ff */
[----:B------:R-:W-:-:S05]  /*e490*/  @P2 IADD3.X R7, R9, UR7, RZ, P3, !PT ;  /* 0x0000000709072c10 */ /* 0x000fca0009ffe4ff */
[----:B------:R1:W2:Y:S01]  /*e4a0*/  @P2 LDG.E R12, desc[UR10][R6.64] ;  /* 0x0000000a060c2981 */ /* 0x0002a2000c1e1900 */
[----:B------:R-:W-:-:S03]  /*e4b0*/  UISETP.NE.U32.AND UP0, UPT, UR4, URZ, UPT ;  /* 0x0000003f0400728c */ /* 0x000fc6000bf05070 */
[----:B------:R-:W-:Y:S01]  /*e4c0*/  ULDC UR4, c[0x0][0x424] ;  /* 0x0001090000047ab9 */ /* 0x000fe20000000800 */
[----:B------:R-:W-:-:S03]  /*e4d0*/  UISETP.NE.AND.EX UP0, UPT, UR5, URZ, UPT, UP0 ;  /* 0x0000003f0500728c */ /* 0x000fc6000bf05300 */
[----:B------:R-:W-:Y:S01]  /*e4e0*/  ULDC UR5, c[0x0][0x2f0] ;  /* 0x0000bc0000057ab9 */ /* 0x000fe20000000800 */
[----:B------:R-:W-:-:S04]  /*e4f0*/  USEL UR4, UR4, 0x1, UP0 ;  /* 0x0000000104047887 */ /* 0x000fc80008000000 */
[----:B------:R-:W-:-:S06]  /*e500*/  UIMAD UR4, UR4, UR5, URZ ;  /* 0x00000005040472a4 */ /* 0x000fcc000f8e023f */
[----:B-1----:R-:W-:Y:S01]  /*e510*/  IMAD.U32 R6, RZ, RZ, UR4 ;  /* 0x00000004ff067e24 */ /* 0x002fe2000f8e00ff */
[----:B--2---:R1:W-:Y:S01]  /*e520*/  STL [R1+0x3c], R12 ;  /* 0x00003c0c01007387 */ /* 0x0043e20000100800 */
[----:B------:R-:W-:Y:S05]  /*e530*/  @P2 BRA `(.L_x_442) ;  /* 0x0000000000182947 */ /* 0x000fea0003800000 */
[----:B------:R-:W-:Y:S05]  /*e540*/  @!P1 BRA `(.L_x_442) ;  /* 0x0000000000149947 */ /* 0x000fea0003800000 */
[----:B------:R-:W-:Y:S02]  /*e550*/  ULDC.64 UR4, c[0x0][0x208] ;  /* 0x0000820000047ab9 */ /* 0x000fe40000000a00 */
[----:B------:R-:W2:Y:S04]  /*e560*/  LDG.E R7, desc[UR4][R2.64] ;  /* 0x0000000402077981 */ /* 0x000ea8000c1e1900 */
[----:B------:R-:W2:Y:S02]  /*e570*/  LDG.E R2, desc[UR4][R2.64+0x4] ;  /* 0x0000040402027981 */ /* 0x000ea4000c1e1900 */
[----:B--2---:R-:W-:-:S05]  /*e580*/  IMAD.IADD R2, R2, 0x1, -R7 ;  /* 0x0000000102027824 */ /* 0x004fca00078e0a07 */
[----:B------:R2:W-:Y:S02]  /*e590*/  STL [R1+0x3c], R2 ;  /* 0x00003c0201007387 */ /* 0x0005e40000100800 */
.L_x_442:
[----:B--2---:R-:W-:Y:S01]  /*e5a0*/  IMAD.MOV.U32 R2, RZ, RZ, R11 ;  /* 0x000000ffff027224 */ /* 0x004fe200078e000b */
[----:B------:R-:W-:Y:S01]  /*e5b0*/  ULDC.64 UR4, c[0x0][0xa20] ;  /* 0x0002880000047ab9 */ /* 0x000fe20000000a00 */
[----:B-----5:R-:W-:Y:S01]  /*e5c0*/  IMAD.IADD R3, R8, 0x1, R0 ;  /* 0x0000000108037824 */ /* 0x020fe200078e0200 */
[----:B------:R-:W-:Y:S02]  /*e5d0*/  ISETP.NE.U32.AND P1, PT, RZ, UR4, PT ;  /* 0x00000004ff007c0c */ /* 0x000fe4000bf25070 */
[----:B------:R2:W-:Y:S02]  /*e5e0*/  STL [R1+0xc], R2 ;  /* 0x00000c0201007387 */ /* 0x0005e40000100800 */
[----:B------:R-:W-:Y:S02]  /*e5f0*/  ISETP.NE.AND.EX P1, PT, RZ, UR5, PT, P1 ;  /* 0x00000005ff007c0c */ /* 0x000fe4000bf25310 */
[----:B------:R2:W-:Y:S11]  /*e600*/  STL [R1+0x18], R3 ;  /* 0x0000180301007387 */ /* 0x0005f60000100800 */
[----:B--2---:R-:W-:Y:S05]  /*e610*/  @!P1 BRA `(.L_x_443) ;  /* 0x0000000000149947 */ /* 0x004fea0003800000 */
[----:B------:R-:W-:Y:S01]  /*e620*/  IADD3 R6, P0, R10, UR4, RZ ;  /* 0x000000040a067c10 */ /* 0x000fe2000ff1e0ff */
[----:B------:R-:W-:-:S03]  /*e630*/  ULDC.64 UR6, c[0x0][0x208] ;  /* 0x0000820000067ab9 */ /* 0x000fc60000000a00 */
[----:B------:R-:W-:-:S05]  /*e640*/  IADD3.X R7, R9, UR5, RZ, P0, !PT ;  /* 0x0000000509077c10 */ /* 0x000fca00087fe4ff */
[----:B------:R2:W5:Y:S01]  /*e650*/  LDG.E R6, desc[UR6][R6.64] ;  /* 0x0000000606067981 */ /* 0x000562000c1e1900 */
[----:B------:R-:W-:Y:S05]  /*e660*/  BRA `(.L_x_444) ;  /* 0x0000000000147947 */ /* 0x000fea0003800000 */
.L_x_443:
[----:B------:R-:W-:Y:S05]  /*e670*/  @!P0 BRA `(.L_x_444) ;  /* 0x0000000000108947 */ /* 0x000fea0003800000 */
[----:B------:R-:W-:Y:S02]  /*e680*/  ULDC.64 UR4, c[0x0][0x208] ;  /* 0x0000820000047ab9 */ /* 0x000fe40000000a00 */
[----:B------:R-:W2:Y:S04]  /*e690*/  LDG.E R6, desc[UR4][R4.64] ;  /* 0x0000000404067981 */ /* 0x000ea8000c1e1900 */
[----:B------:R-:W2:Y:S02]  /*e6a0*/  LDG.E R4, desc[UR4][R4.64+0x4] ;  /* 0x0000040404047981 */ /* 0x000ea4000c1e1900 */
[----:B--2---:R-:W-:-:S07]  /*e6b0*/  IMAD.IADD R6, R4, 0x1, -R6 ;  /* 0x0000000104067824 */ /* 0x004fce00078e0a06 */
.L_x_444:
[----:B-----5:R-:W-:Y:S01]  /*e6c0*/  IMAD.IADD R2, R6, 0x1, -R0 ;  /* 0x0000000106027824 */ /* 0x020fe200078e0a00 */
[----:B------:R-:W-:Y:S03]  /*e6d0*/  BSSY B7, `(.L_x_445) ;  /* 0x00004fa000077945 */ /* 0x000fe60003800000 */
[C---:B------:R-:W-:Y:S01]  /*e6e0*/  VIADD R0, R2.reuse, 0x4f ;  /* 0x0000004f02007836 */ /* 0x040fe20000000000 */
[----:B------:R3:W-:Y:S01]  /*e6f0*/  STL [R1+0x40], R2 ;  /* 0x0000400201007387 */ /* 0x0007e20000100800 */
[----:B------:R-:W-:Y:S02]  /*e700*/  ISETP.GT.AND P0, PT, R2, RZ, PT ;  /* 0x000000ff0200720c */ /* 0x000fe40003f04270 */
[----:B------:R-:W-:-:S05]  /*e710*/  IMAD.HI R0, R0, 0x66666667, RZ ;  /* 0x6666666700007827 */ /* 0x000fca00078e02ff */
[----:B---3--:R-:W-:-:S04]  /*e720*/  SHF.R.U32.HI R2, RZ, 0x1f, R0 ;  /* 0x0000001fff027819 */ /* 0x008fc80000011600 */
[----:B------:R-:W-:-:S05]  /*e730*/  LEA.HI.SX32 R0, R0, R2, 0x1b ;  /* 0x0000000200007211 */ /* 0x000fca00078fdaff */
[----:B------:R3:W-:Y:S01]  /*e740*/  STL [R1+0x30], R0 ;  /* 0x0000300001007387 */ /* 0x0007e20000100800 */
[----:B------:R-:W-:Y:S05]  /*e750*/  @P0 BRA `(.L_x_446) ;  /* 0x0000000000480947 */ /* 0x000fea0003800000 */
[----:B------:R-:W4:Y:S02]  /*e760*/  S2R R3, SR_TID.X ;  /* 0x0000000000037919 */ /* 0x000f240000002100 */
[----:B----4-:R-:W-:-:S04]  /*e770*/  LOP3.LUT R3, R3, 0x7f, RZ, 0xc0, !PT ;  /* 0x0000007f03037812 */ /* 0x010fc800078ec0ff */
[----:B------:R-:W-:-:S13]  /*e780*/  ISETP.NE.AND P0, PT, R3, RZ, PT ;  /* 0x000000ff0300720c */ /* 0x000fda0003f05270 */
[----:B------:R-:W-:Y:S05]  /*e790*/  @P0 BRA `(.L_x_447) ;  /* 0x0000004c00b40947 */ /* 0x000fea0003800000 */
[----:B------:R-:W4:Y:S01]  /*e7a0*/  S2R R3, SR_LANEID ;  /* 0x0000000000037919 */ /* 0x000f220000000000 */
[----:B------:R-:W-:Y:S01]  /*e7b0*/  VOTEU.ANY UR4, UPT, PT ;  /* 0x0000000000047886 */ /* 0x000fe200038e0100 */
[----:B------:R-:W5:Y:S01]  /*e7c0*/  LDC.64 R4, c[0x0][0xc60] ;  /* 0x00031800ff047b82 */ /* 0x000f620000000a00 */
[----:B---3--:R-:W4:Y:S01]  /*e7d0*/  FLO.U32 R0, UR4 ;  /* 0x0000000400007d00 */ /* 0x008f2200080e0000 */
[----:B------:R-:W-:-:S07]  /*e7e0*/  ULDC.64 UR6, c[0x0][0x208] ;  /* 0x0000820000067ab9 */ /* 0x000fce0000000a00 */
[----:B------:R-:W5:Y:S01]  /*e7f0*/  POPC R2, UR4 ;  /* 0x0000000400027d09 */ /* 0x000f620008000000 */
[----:B----4-:R-:W-:-:S13]  /*e800*/  ISETP.EQ.U32.AND P0, PT, R0, R3, PT ;  /* 0x000000030000720c */ /* 0x010fda0003f02070 */
[----:B-----5:R-:W3:Y:S01]  /*e810*/  @P0 ATOMG.E.ADD.STRONG.GPU PT, R5, desc[UR6][R4.64], R2 ;  /* 0x00000002040509a8 */ /* 0x020ee200081ee1c6 */
[----:B------:R-:W4:Y:S02]  /*e820*/  S2R R3, SR_LTMASK ;  /* 0x0000000000037919 */ /* 0x000f240000003900 */
[----:B----4-:R-:W-:-:S06]  /*e830*/  LOP3.LUT R3, R3, UR4, RZ, 0xc0, !PT ;  /* 0x0000000403037c12 */ /* 0x010fcc000f8ec0ff */
[----:B------:R-:W4:Y:S01]  /*e840*/  POPC R3, R3 ;  /* 0x0000000300037309 */ /* 0x000f220000000000 */
[----:B---3--:R-:W4:Y:S02]  /*e850*/  SHFL.IDX PT, R0, R5, R0, 0x1f ;  /* 0x00001f0005007589 */ /* 0x008f2400000e0000 */
[----:B----4-:R-:W-:Y:S01]  /*e860*/  IADD3 R16, R0, UR38, R3 ;  /* 0x0000002600107c10 */ /* 0x010fe2000fffe003 */
[----:B------:R-:W-:Y:S06]  /*e870*/  BRA `(.L_x_447) ;  /* 0x0000004c007c7947 */ /* 0x000fec0003800000 */
.L_x_446:
[----:B---3--:R-:W3:Y:S01]  /*e880*/  LDL R0, [R1+0x4] ;  /* 0x0000040001007983 */ /* 0x008ee20000100800 */
[----:B------:R-:W-:Y:S01]  /*e890*/  BSSY B6, `(.L_x_448) ;  /* 0x0000014000067945 */ /* 0x000fe20003800000 */
[----:B---3--:R-:W-:-:S05]  /*e8a0*/  VIADD R0, R0, 0x24400 ;  /* 0x0002440000007836 */ /* 0x008fca0000000000 */
[----:B------:R-:W-:-:S13]  /*e8b0*/  LOP3.LUT P0, RZ, R0, 0x3ff, RZ, 0xc0, !PT ;  /* 0x000003ff00ff7812 */ /* 0x000fda000780c0ff */
[----:B------:R-:W-:Y:S05]  /*e8c0*/  @!P0 BRA `(.L_x_449) ;  /* 0x0000000000408947 */ /* 0x000fea0003800000 */
[----:B------:R-:W-:Y:S01]  /*e8d0*/  MOV R2, 0x0 ;  /* 0x0000000000027802 */ /* 0x000fe20000000f00 */
[----:B------:R-:W-:Y:S01]  /*e8e0*/  ULDC.64 UR6, c[0x4][0x1b8] ;  /* 0x01006e0000067ab9 */ /* 0x000fe20000000a00 */
[----:B------:R-:W-:Y:S01]  /*e8f0*/  ULDC.64 UR8, c[0x4][0x1c0] ;  /* 0x0100700000087ab9 */ /* 0x000fe20000000a00 */
[----:B------:R-:W-:Y:S01]  /*e900*/  ULDC.64 UR4, c[0x4][0x118] ;  /* 0x0100460000047ab9 */ /* 0x000fe20000000a00 */
[----:B------:R-:W-:Y:S02]  /*e910*/  IMAD.U32 R4, RZ, RZ, UR6 ;  /* 0x00000006ff047e24 */ /* 0x000fe4000f8e00ff */
[----:B------:R-:W3:Y:S01]  /*e920*/  LDC.64 R2, c[0x4][R2] ;  /* 0x0100000002027b82 */ /* 0x000ee20000000a00 */
[----:B------:R-:W-:Y:S02]  /*e930*/  IMAD.U32 R5, RZ, RZ, UR7 ;  /* 0x00000007ff057e24 */ /* 0x000fe4000f8e00ff */
[----:B------:R-:W-:Y:S02]  /*e940*/  IMAD.U32 R6, RZ, RZ, UR8 ;  /* 0x00000008ff067e24 */ /* 0x000fe4000f8e00ff */
[----:B--2---:R-:W-:-:S02]  /*e950*/  IMAD.U32 R7, RZ, RZ, UR9 ;  /* 0x00000009ff077e24 */ /* 0x004fc4000f8e00ff */
[----:B------:R-:W-:Y:S02]  /*e960*/  IMAD.U32 R10, RZ, RZ, UR4 ;  /* 0x00000004ff0a7e24 */ /* 0x000fe4000f8e00ff */
[----:B------:R-:W-:Y:S02]  /*e970*/  IMAD.U32 R11, RZ, RZ, UR5 ;  /* 0x00000005ff0b7e24 */ /* 0x000fe4000f8e00ff */
[----:B------:R-:W-:Y:S02]  /*e980*/  IMAD.MOV.U32 R8, RZ, RZ, 0x70 ;  /* 0x00000070ff087424 */ /* 0x000fe400078e00ff */
[----:B-1----:R-:W-:Y:S02]  /*e990*/  IMAD.MOV.U32 R12, RZ, RZ, 0x1 ;  /* 0x00000001ff0c7424 */ /* 0x002fe400078e00ff */
[----:B------:R-:W-:-:S07]  /*e9a0*/  IMAD.MOV.U32 R13, RZ, RZ, RZ ;  /* 0x000000ffff0d7224 */ /* 0x000fce00078e00ff */
[----:B------:R-:W-:-:S07]  /*e9b0*/  LEPC R20, `(.L_x_449) ;  /* 0x000000001014794e */ /* 0x000fce0000000000 */
[----:B0--3--:R-:W-:Y:S05]  /*e9c0*/  CALL.ABS.NOINC R2 ;  /* 0x0000000002007343 */ /* 0x009fea0003c00000 */
.L_x_449:
[----:B------:R-:W-:Y:S05]  /*e9d0*/  BSYNC B6 ;  /* 0x0000000000067941 */ /* 0x000fea0003800000 */
.L_x_448:
[----:B------:R-:W3:Y:S01]  /*e9e0*/  LDL R2, [R1+0x4] ;  /* 0x0000040001027983 */ /* 0x000ee20000100800 */
        /* <DEDUP_REMOVED lines=8> */
[----:B------:R3:W4:Y:S01]  /*ea70*/  LDC.64 R2, c[0x4][R0] ;  /* 0x0100000000027b82 */ /* 0x0007220000000a00 */
[----:B------:R-:W-:Y:S02]  /*ea80*/  IMAD.U32 R4, RZ, RZ, UR6 ;  /* 0x00000006ff047e24 */ /* 0x000fe4000f8e00ff */
[----:B------:R-:W-:Y:S02]  /*ea90*/  IMAD.U32 R5, RZ, RZ, UR7 ;  /* 0x00000007ff057e24 */ /* 0x000fe4000f8e00ff */
[----:B------:R-:W-:Y:S02]  /*eaa0*/  IMAD.U32 R6, RZ, RZ, UR8 ;  /* 0x00000008ff067e24 */ /* 0x000fe4000f8e00ff */
[----:B--2---:R-:W-:-:S02]  /*eab0*/  IMAD.U32 R7, RZ, RZ, UR9 ;  /* 0x00000009ff077e24 */ /* 0x004fc4000f8e00ff */
[----:B------:R-:W-:Y:S02]  /*eac0*/  IMAD.U32 R10, RZ, RZ, UR4 ;  /* 0x00000004ff0a7e24 */ /* 0x000fe4000f8e00ff */
[----:B------:R-:W-:Y:S02]  /*ead0*/  IMAD.U32 R11, RZ, RZ, UR5 ;  /* 0x00000005ff0b7e24 */ /* 0x000fe4000f8e00ff */
[----:B------:R-:W-:Y:S02]  /*eae0*/  IMAD.MOV.U32 R8, RZ, RZ, 0x70 ;  /* 0x00000070ff087424 */ /* 0x000fe400078e00ff */
[----:B-1----:R-:W-:Y:S02]  /*eaf0*/  IMAD.MOV.U32 R12, RZ, RZ, 0x1 ;  /* 0x00000001ff0c7424 */ /* 0x002fe400078e00ff */
[----:B---3--:R-:W-:-:S07]  /*eb00*/  IMAD.MOV.U32 R13, RZ, RZ, RZ ;  /* 0x000000ffff0d7224 */ /* 0x008fce00078e00ff */
[----:B------:R-:W-:-:S07]  /*eb10*/  LEPC R20, `(.L_x_452) ;  /* 0x000000001014794e */ /* 0x000fce0000000000 */
[----:B0---4-:R-:W-:Y:S05]  /*eb20*/  CALL.ABS.NOINC R2 ;  /* 0x0000000002007343 */ /* 0x011fea0003c00000 */
.L_x_452:
[----:B------:R-:W-:Y:S01]  /*eb30*/  MOV R2, 0x0 ;  /* 0x0000000000027802 */ /* 0x000fe20000000f00 */
[----:B------:R-:W-:Y:S01]  /*eb40*/  ULDC.64 UR6, c[0x4][0x1b8] ;  /* 0x01006e0000067ab9 */ /* 0x000fe20000000a00 */
[----:B------:R-:W-:Y:S01]  /*eb50*/  ULDC.64 UR8, c[0x4][0x1c0] ;  /* 0x0100700000087ab9 */ /* 0x000fe20000000a00 */
[----:B------:R-:W-:Y:S01]  /*eb60*/  ULDC.64 UR4, c[0x4][0x128] ;  /* 0x01004a0000047ab9 */ /* 0x000fe20000000a00 */
[----:B------:R-:W-:Y:S02]  /*eb70*/  IMAD.U32 R4, RZ, RZ, UR6 ;  /* 0x00000006ff047e24 */ /* 0x000fe4000f8e00ff */
[----:B------:R-:W0:Y:S01]  /*eb80*/  LDC.64 R2, c[0x4][R2] ;  /* 0x0100000002027b82 */ /* 0x000e220000000a00 */
        /* <DEDUP_REMOVED lines=9> */
[----:B0-----:R-:W-:Y:S05]  /*ec20*/  CALL.ABS.NOINC R2 ;  /* 0x0000000002007343 */ /* 0x001fea0003c00000 */
.L_x_451:
[----:B------:R-:W-:Y:S05]  /*ec30*/  BSYNC B6 ;  /* 0x0000000000067941 */ /* 0x000fea0003800000 */
.L_x_450:
[----:B------:R-:W3:Y:S01]  /*ec40*/  LDL.LU R2, [R1] ;  /* 0x0000000001027983 */ /* 0x000ee20000300800 */
[----:B------:R-:W-:-:S03]  /*ec50*/  ULDC.64 UR4, c[0x0][0x9f8] ;  /* 0x00027e0000047ab9 */ /* 0x000fc60000000a00 */
[----:B------:R-:W4:Y:S04]  /*ec60*/  LDL.LU R4, [R1+0x1c] ;  /* 0x00001c0001047983 */ /* 0x000f280000300800 */
[----:B--2---:R-:W2:Y:S01]  /*ec70*/  LDL R7, [R1+0xc] ;  /* 0x00000c0001077983 */ /* 0x004ea20000100800 */
[----:B------:R-:W-:Y:S01]  /*ec80*/  ISETP.NE.U32.AND P0, PT, RZ, UR4, PT ;  /* 0x00000004ff007c0c */ /* 0x000fe2000bf05070 */
[----:B------:R-:W-:Y:S02]  /*ec90*/  ULDC.64 UR6, c[0x0][0x208] ;  /* 0x0000820000067ab9 */ /* 0x000fe40000000a00 */
[----:B------:R-:W5:Y:S01]  /*eca0*/  LDL R0, [R1+0x30] ;  /* 0x0000300001007983 */ /* 0x000f620000100800 */
[----:B------:R-:W-:-:S13]  /*ecb0*/  ISETP.NE.AND.EX P0, PT, RZ, UR5, PT, P0 ;  /* 0x00000005ff007c0c */ /* 0x000fda000bf05300 */
[----:B---3--:R-:W-:-:S04]  /*ecc0*/  @P0 IADD3 R2, P1, R2, UR4, RZ ;  /* 0x0000000402020c10 */ /* 0x008fc8000ff3e0ff */
[----:B----4-:R-:W-:Y:S01]  /*ecd0*/  @P0 IADD3.X R3, R4, UR5, RZ, P1, !PT ;  /* 0x0000000504030c10 */ /* 0x010fe20008ffe4ff */
[----:B------:R-:W-:-:S04]  /*ece0*/  ULDC.64 UR4, c[0x0][0xa08] ;  /* 0x0002820000047ab9 */ /* 0x000fc80000000a00 */
[----:B--2---:R2:W3:Y:S01]  /*ecf0*/  @P0 LDG.E R7, desc[UR6][R2.64] ;  /* 0x0000000602070981 */ /* 0x0044e2000c1e1900 */
[----:B-----5:R-:W-:Y:S01]  /*ed00*/  VIADD R9, R0, 0xffffffff ;  /* 0xffffffff00097836 */ /* 0x020fe20000000000 */
[----:B--2---:R-:W2:Y:S01]  /*ed10*/  LDC.64 R2, c[0x0][0x418] ;  /* 0x00010600ff027b82 */ /* 0x004ea20000000a00 */
[----:B---3--:R-:W-:Y:S01]  /*ed20*/  SHF.R.S32.HI R8, RZ, 0x1f, R7 ;  /* 0x0000001fff087819 */ /* 0x008fe20000011407 */
[----:B------:R3:W-:Y:S04]  /*ed30*/  @P0 STL [R1+0xc], R7 ;  /* 0x00000c0701000387 */ /* 0x0007e80000100800 */
[----:B------:R3:W-:Y:S04]  /*ed40*/  STL [R1+0x2c], R9 ;  /* 0x00002c0901007387 */ /* 0x0007e80000100800 */
[----:B------:R3:W-:Y:S01]  /*ed50*/  STL [R1+0x1c], R8 ;  /* 0x00001c0801007387 */ /* 0x0007e20000100800 */
[----:B--2---:R-:W-:Y:S01]  /*ed60*/  LOP3.LUT P0, RZ, R2, UR4, RZ, 0xfc, !PT ;  /* 0x0000000402ff7c12 */ /* 0x004fe2000f80fcff */
[----:B------:R-:W-:-:S03]  /*ed70*/  UMOV UR4, 0xffffffff ;  /* 0xffffffff00047882 */ /* 0x000fc60000000000 */
[----:B------:R-:W-:-:S04]  /*ed80*/  LOP3.LUT P0, RZ, R3, UR5, RZ, 0xfc, P0 ;  /* 0x0000000503ff7c12 */ /* 0x000fc8000800fcff */
[----:B------:R-:W-:Y:S01]  /*ed90*/  SEL R0, R7, RZ, !P0 ;  /* 0x000000ff07007207 */ /* 0x000fe20004000000 */
[----:B---3--:R-:W-:Y:S08]  /*eda0*/  BRA.DIV UR4, `(.L_x_453) ;  /* 0x0000005a04307947 */ /* 0x008ff0000b800000 */
[----:B------:R-:W2:Y:S02]  /*edb0*/  S2R R4, SR_TID.X ;  /* 0x0000000000047919 */ /* 0x000ea40000002100 */
[----:B--2---:R-:W-:-:S04]  /*edc0*/  SHF.R.U32.HI R4, RZ, 0x5, R4 ;  /* 0x00000005ff047819 */ /* 0x004fc80000011604 */
[----:B------:R-:W-:-:S05]  /*edd0*/  LOP3.LUT R4, R4, 0x3, RZ, 0xc0, !PT ;  /* 0x0000000304047812 */ /* 0x000fca00078ec0ff */
[----:B------:R2:W3:Y:S02]  /*ede0*/  SHFL.IDX PT, R14, R4, RZ, 0x1f ;  /* 0x00001fff040e7589 */ /* 0x0004e400000e0000 */
.L_x_570:
[----:B------:R-:W-:Y:S01]  /*edf0*/  PLOP3.LUT P1, PT, PT, PT, PT, 0x8, 0x0 ;  /* 0x000000000000781c */ /* 0x000fe20003f2e170 */
[----:B------:R4:W-:Y:S01]  /*ee00*/  STL [R1], R0 ;  /* 0x0000000001007387 */ /* 0x0009e20000100800 */
[----:B---3--:R-:W-:Y:S02]  /*ee10*/  ISETP.NE.AND P0, PT, R14, RZ, PT ;  /* 0x000000ff0e00720c */ /* 0x008fe40003f05270 */
[----:B----4-:R-:W-:-:S05]  /*ee20*/  P2R R0, PR, RZ, 0x2 ;  /* 0x00000002ff007803 */ /* 0x010fca0000000000 */
[----:B------:R3:W-:Y:S06]  /*ee30*/  STL [R1+0x20], R0 ;  /* 0x0000200001007387 */ /* 0x0007ec0000100800 */
[----:B------:R-:W-:Y:S05]  /*ee40*/  @P0 BRA `(.L_x_454) ;  /* 0x00000004005c0947 */ /* 0x000fea0003800000 */
[----:B------:R-:W-:-:S03]  /*ee50*/  UMOV UR4, 0xffffffff ;  /* 0xffffffff00047882 */ /* 0x000fc60000000000 */
[----:B------:R-:W-:Y:S05]  /*ee60*/  BRA.DIV UR4, `(.L_x_455) ;  /* 0x0000005a04347947 */ /* 0x000fea000b800000 */
[----:B------:R-:W-:-:S13]  /*ee70*/  ELECT P6, URZ, PT ;  /* 0x00000000003f782f */ /* 0x000fda00038c0000 */
.L_x_573:
[----:B------:R-:W-:Y:S05]  /*ee80*/  @!P6 BRA `(.L_x_454) ;  /* 0x00000004004ce947 */ /* 0x000fea0003800000 */
[----:B------:R4:W-:Y:S01]  /*ee90*/  STL [R1+0x14], R9 ;  /* 0x0000140901007387 */ /* 0x0009e20000100800 */
[----:B------:R-:W-:-:S04]  /*eea0*/  ISETP.NE.U32.AND P0, PT, R2, RZ, PT ;  /* 0x000000ff0200720c */ /* 0x000fc80003f05070 */
[----:B------:R-:W-:-:S13]  /*eeb0*/  ISETP.NE.AND.EX P0, PT, R3, RZ, PT, P0 ;  /* 0x000000ff0300720c */ /* 0x000fda0003f05300 */
[----:B----4-:R-:W-:Y:S05]  /*eec0*/  @!P0 BRA `(.L_x_456) ;  /* 0x0000000000548947 */ /* 0x010fea0003800000 */
[----:B------:R-:W4:Y:S01]  /*eed0*/  LDC R6, c[0x0][0x43c] ;  /* 0x00010f00ff067b82 */ /* 0x000f220000000800 */
[----:B---3--:R-:W-:Y:S01]  /*eee0*/  IMAD.MOV.U32 R0, RZ, RZ, R9 ;  /* 0x000000ffff007224 */ /* 0x008fe200078e0009 */
[----:B------:R-:W-:Y:S01]  /*eef0*/  ULDC.64 UR4, c[0x0][0x428] ;  /* 0x00010a0000047ab9 */ /* 0x000fe20000000a00 */
[----:B------:R-:W-:Y:S01]  /*ef00*/  ULDC.64 UR6, c[0x0][0x208] ;  /* 0x0000820000067ab9 */ /* 0x000fe20000000a00 */
[----:B----4-:R-:W-:-:S13]  /*ef10*/  ISETP.NE.AND P0, PT, R6, 0x1, PT ;  /* 0x000000010600780c */ /* 0x010fda0003f05270 */
[----:B--2---:R-:W2:Y:S02]  /*ef20*/  @P0 LDC.64 R4, c[0x0][0x440] ;  /* 0x00011000ff040b82 */ /* 0x004ea40000000a00 */
[----:B--2---:R-:W-:-:S05]  /*ef30*/  @P0 IMAD.HI.U32 R4, R9, R4, RZ ;  /* 0x0000000409040227 */ /* 0x004fca00078e00ff */
        /* <DEDUP_REMOVED lines=8> */
[----:B--2---:R-:W-:-:S04]  /*efc0*/  IMAD R6, R8, UR4, RZ ;  /* 0x0000000408067c24 */ /* 0x004fc8000f8e02ff */
[----:B------:R-:W-:-:S04]  /*efd0*/  IMAD R0, R7, UR5, R6 ;  /* 0x0000000507007c24 */ /* 0x000fc8000f8e0206 */
[----:B------:R-:W-:-:S05]  /*efe0*/  IMAD.IADD R0, R5, 0x1, R0 ;  /* 0x0000000105007824 */ /* 0x000fca00078e0200 */
[----:B------:R-:W-:-:S05]  /*eff0*/  LEA.HI.X R3, R4, R3, R0, 0x2, P0 ;  /* 0x0000000304037211 */ /* 0x000fca00000f1400 */
[----:B------:R-:W2:Y:S04]  /*f000*/  LDG.E R0, desc[UR6][R2.64] ;  /* 0x0000000602007981 */ /* 0x000ea8000c1e1900 */
[----:B--2---:R4:W-:Y:S02]  /*f010*/  STL [R1], R0 ;  /* 0x0000000001007387 */ /* 0x0049e40000100800 */
.L_x_456:
[----:B------:R-:W5:Y:S04]  /*f020*/  LDL R7, [R1+0x4] ;  /* 0x0000040001077983 */ /* 0x000f680000100800 */
[----:B---34-:R-:W5:Y:S04]  /*f030*/  LDL R0, [R1+0x8] ;  /* 0x0000080001007983 */ /* 0x018f680000100800 */
[----:B------:R-:W3:Y:S01]  /*f040*/  LDL R2, [R1+0x10] ;  /* 0x0000100001027983 */ /* 0x000ee20000100800 */
[----:B-----5:R-:W-:Y:S01]  /*f050*/  IMAD R0, R0, 0x8, R7 ;  /* 0x0000000800007824 */ /* 0x020fe200078e0207 */
[----:B---3--:R-:W-:-:S04]  /*f060*/  SHF.L.U32 R2, R2, 0x1f, RZ ;  /* 0x0000001f02027819 */ /* 0x008fc800000006ff */
[----:B------:R-:W3:Y:S02]  /*f070*/  SYNCS.PHASECHK.TRANS64.TRYWAIT P0, [R0+URZ+0x38840], R2 ;  /* 0x03884002000075a7 */ /* 0x000ee4000800017f */
[----:B---3--:R-:W-:Y:S05]  /*f080*/  @!P0 BRA `(.L_x_457) ;  /* 0x0000005400cc8947 */ /* 0x008fea0003800000 */
.L_x_574:
[----:B------:R-:W4:Y:S02]  /*f090*/  S2R R3, SR_TID.X ;  /* 0x0000000000037919 */ /* 0x000f240000002100 */
[----:B----4-:R-:W-:-:S04]  /*f0a0*/  LOP3.LUT R3, R3, 0x7f, RZ, 0xc0, !PT ;  /* 0x0000007f03037812 */ /* 0x010fc800078ec0ff */
[----:B------:R-:W-:-:S13]  /*f0b0*/  ISETP.NE.AND P0, PT, R3, RZ, PT ;  /* 0x000000ff0300720c */ /* 0x000fda0003f05270 */
[----:B------:R-:W-:Y:S05]  /*f0c0*/  @P0 BRA `(.L_x_458) ;  /* 0x00000000001c0947 */ /* 0x000fea0003800000 */
[----:B------:R-:W4:Y:S01]  /*f0d0*/  S2R R3, SR_TID.X ;  /* 0x0000000000037919 */ /* 0x000f220000002100 */
[----:B---3--:R-:W-:-:S04]  /*f0e0*/  IMAD.MOV.U32 R2, RZ, RZ, 0xa000 ;  /* 0x0000a000ff027424 */ /* 0x008fc800078e00ff */
[----:B------:R3:W-:Y:S01]  /*f0f0*/  SYNCS.ARRIVE.TRANS64 RZ, [R0+URZ+0x38830], R2 ;  /* 0x0388300200ff79a7 */ /* 0x0007e2000800003f */
[----:B----4-:R-:W-:-:S04]  /*f100*/  LOP3.LUT R3, R3, 0x1f, RZ, 0xc0, !PT ;  /* 0x0000001f03037812 */ /* 0x010fc800078ec0ff */
[----:B------:R-:W-:-:S13]  /*f110*/  ISETP.NE.AND P0, PT, R3, RZ, PT ;  /* 0x000000ff0300720c */ /* 0x000fda0003f05270 */
[----:B---3--:R-:W-:Y:S05]  /*f120*/  @!P0 BRA `(.L_x_458) ;  /* 0x0000000000048947 */ /* 0x008fea0003800000 */
[----:B------:R-:W-:Y:S01]  /*f130*/  BPT.TRAP 0x1 ;  /* 0x000000040000795c */ /* 0x000fe20000300000 */
.L_x_458:
[----:B------:R-:W4:Y:S04]  /*f140*/  LDL R6, [R1+0x4] ;  /* 0x0000040001067983 */ /* 0x000f280000100800 */
[----:B------:R-:W4:Y:S04]  /*f150*/  LDL R5, [R1+0x8] ;  /* 0x0000080001057983 */ /* 0x000f280000100800 */
[----:B--2---:R-:W2:Y:S04]  /*f160*/  LDL R4, [R1+0x14] ;  /* 0x0000140001047983 */ /* 0x004ea80000100800 */
[----:B------:R-:W5:Y:S04]  /*f170*/  LDL R3, [R1+0x18] ;  /* 0x0000180001037983 */ /* 0x000f680000100800 */
[----:B---3--:R-:W3:Y:S01]  /*f180*/  LDL R2, [R1] ;  /* 0x0000000001027983 */ /* 0x008ee20000100800 */
[----:B------:R-:W-:Y:S01]  /*f190*/  R2UR UR9, R0 ;  /* 0x00000000000972ca */ /* 0x000fe200000e0000 */
[----:B------:R-:W-:Y:S01]  /*f1a0*/  UIADD3 UR4, UP0, UR36, 0x370, URZ ;  /* 0x0000037024047890 */ /* 0x000fe2000ff1e03f */
[----:B------:R-:W-:Y:S01]  /*f1b0*/  R2UR UR12, R18 ;  /* 0x00000000120c72ca */ /* 0x000fe200000e0000 */
[----:B------:R-:W-:Y:S01]  /*f1c0*/  UMOV UR10, URZ ;  /* 0x0000003f000a7c82 */ /* 0x000fe20008000000 */
[----:B------:R-:W-:Y:S01]  /*f1d0*/  UMOV UR6, 0x0 ;  /* 0x0000000000067882 */ /* 0x000fe20000000000 */
[----:B------:R-:W-:Y:S01]  /*f1e0*/  UMOV UR7, 0x14f00000 ;  /* 0x14f0000000077882 */ /* 0x000fe20000000000 */
[----:B------:R-:W-:Y:S01]  /*f1f0*/  UMOV UR16, 0x40 ;  /* 0x0000004000107882 */ /* 0x000fe20000000000 */
[----:B------:R-:W-:-:S06]  /*f200*/  PLOP3.LUT P0, PT, PT, PT, PT, 0x80, 0x0 ;  /* 0x000000000000781c */ /* 0x000fcc0003f0f070 */
[----:B------:R-:W-:Y:S01]  /*f210*/  UIADD3 UR9, UR9, 0x38830, URZ ;  /* 0x0003883009097890 */ /* 0x000fe2000fffe03f */
[----:B----4-:R-:W-:Y:S01]  /*f220*/  IMAD R0, R5, 0xa000, R6 ;  /* 0x0000a00005007824 */ /* 0x010fe200078e0206 */
[----:B--2---:R-:W-:-:S04]  /*f230*/  R2UR UR11, R4 ;  /* 0x00000000040b72ca */ /* 0x004fc800000e0000 */
[----:B------:R-:W-:Y:S02]  /*f240*/  R2UR UR14, R0 ;  /* 0x00000000000e72ca */ /* 0x000fe400000e0000 */
[----:B-----5:R-:W-:Y:S02]  /*f250*/  R2UR UR5, R3 ;  /* 0x00000000030572ca */ /* 0x020fe400000e0000 */
[----:B------:R-:W-:Y:S02]  /*f260*/  P2R R0, PR, RZ, 0x1 ;  /* 0x00000001ff007803 */ /* 0x000fe40000000000 */
[----:B---3--:R-:W-:-:S03]  /*f270*/  R2UR UR13, R2 ;  /* 0x00000000020d72ca */ /* 0x008fc600000e0000 */
[----:B------:R4:W-:Y:S04]  /*f280*/  STL [R1+0x20], R0 ;  /* 0x0000200001007387 */ /* 0x0009e80000100800 */
[----:B------:R-:W-:Y:S02]  /*f290*/  UIADD3 UR8, UR14, 0x24400, URZ ;  /* 0x000244000e087890 */ /* 0x000fe4000fffe03f */
[----:B------:R-:W-:Y:S02]  /*f2a0*/  UIMAD UR11, UR11, 0x50, UR5 ;  /* 0x000000500b0b78a4 */ /* 0x000fe4000f8e0205 */
[----:B------:R-:W-:Y:S02]  /*f2b0*/  UIADD3.X UR5, URZ, UR37, URZ, UP0, !UPT ;  /* 0x000000253f057290 */ /* 0x000fe400087fe43f */
[----:B------:R-:W-:-:S02]  /*f2c0*/  UIADD3 UR15, UR14, 0x26c00, URZ ;  /* 0x00026c000e0f7890 */ /* 0x000fc4000fffe03f */
[----:B------:R-:W-:Y:S02]  /*f2d0*/  UIADD3 UR17, UR14, 0x29400, URZ ;  /* 0x000294000e117890 */ /* 0x000fe4000fffe03f */
[----:B------:R-:W-:-:S03]  /*f2e0*/  UIADD3 UR18, UR14, 0x2bc00, URZ ;  /* 0x0002bc000e127890 */ /* 0x000fc6000fffe03f */
[----:B------:R2:W-:Y:S01]  /*f2f0*/  UTMALDG.4D [UR8], [UR4], desc[UR6] ;  /* 0x00000608040075b4 */ /* 0x0005e20008019000 */
[----:B------:R-:W-:Y:S01]  /*f300*/  UMOV UR14, 0x80 ;  /* 0x00000080000e7882 */ /* 0x000fe20000000000 */
[----:B--2---:R-:W-:Y:S01]  /*f310*/  UMOV UR8, UR15 ;  /* 0x0000000f00087c82 */ /* 0x004fe20008000000 */
[----:B------:R-:W-:Y:S02]  /*f320*/  UMOV UR10, UR16 ;  /* 0x00000010000a7c82 */ /* 0x000fe40008000000 */
[----:B------:R2:W-:Y:S02]  /*f330*/  UTMALDG.4D [UR8], [UR4], desc[UR6] ;  /* 0x00000608040075b4 */ /* 0x0005e40008019000 */
[----:B--2---:R-:W-:Y:S01]  /*f340*/  UMOV UR8, UR17 ;  /* 0x0000001100087c82 */ /* 0x004fe20008000000 */
[----:B------:R-:W-:Y:S01]  /*f350*/  UMOV UR10, UR14 ;  /* 0x0000000e000a7c82 */ /* 0x000fe20008000000 */
[----:B------:R-:W-:Y:S01]  /*f360*/  UMOV UR14, 0xc0 ;  /* 0x000000c0000e7882 */ /* 0x000fe20000000000 */
[----:B------:R2:W-:Y:S02]  /*f370*/  UTMALDG.4D [UR8], [UR4], desc[UR6] ;  /* 0x00000608040075b4 */ /* 0x0005e40008019000 */
[----:B--2---:R-:W-:Y:S01]  /*f380*/  UMOV UR8, UR18 ;  /* 0x0000001200087c82 */ /* 0x004fe20008000000 */
[----:B------:R-:W-:-:S02]  /*f390*/  UMOV UR10, UR14 ;  /* 0x0000000e000a7c82 */ /* 0x000fc40008000000 */
[----:B------:R4:W-:Y:S02]  /*f3a0*/  UTMALDG.4D [UR8], [UR4], desc[UR6] ;  /* 0x00000608040075b4 */ /* 0x0009e40008019000 */
[----:B----4-:R-:W-:Y:S01]  /*f3b0*/  NOP ;  /* 0x0000000000007918 */ /* 0x010fe20000000000 */
.L_x_454:
[----:B------:R-:W4:Y:S04]  /*f3c0*/  LDL R2, [R1+0x4] ;  /* 0x0000040001027983 */ /* 0x000f280000100800 */
[----:B------:R-:W3:Y:S04]  /*f3d0*/  LDL.LU R3, [R1+0x34] ;  /* 0x0000340001037983 */ /* 0x000ee80000300800 */
[----:B------:R-:W5:Y:S04]  /*f3e0*/  LDL.LU R5, [R1+0x28] ;  /* 0x0000280001057983 */ /* 0x000f680000300800 */
[----:B--2---:R-:W2:Y:S01]  /*f3f0*/  LDL.LU R4, [R1+0x38] ;  /* 0x0000380001047983 */ /* 0x004ea20000300800 */
[----:B------:R-:W-:Y:S05]  /*f400*/  WARPSYNC.ALL ;  /* 0x0000000000007948 */ /* 0x000fea0003800000 */
[----:B------:R-:W-:Y:S01]  /*f410*/  ULDC.64 UR4, c[0x0][0x298] ;  /* 0x0000a60000047ab9 */ /* 0x000fe20000000a00 */
[----:B------:R-:W-:Y:S01]  /*f420*/  ULDC.64 UR6, c[0x0][0xa00] ;  /* 0x0002800000067ab9 */ /* 0x000fe20000000a00 */
[----:B------:R-:W-:Y:S01]  /*f430*/  BSSY B6, `(.L_x_459) ;  /* 0x0000024000067945 */ /* 0x000fe20003800000 */
[----:B------:R-:W-:Y:S01]  /*f440*/  BAR.SYNC.DEFER_BLOCKING 0x8, 0x180 ;  /* 0x0206000000007b1d */ /* 0x000fe20000010000 */
[----:B------:R-:W-:-:S04]  /*f450*/  ISETP.NE.U32.AND P0, PT, RZ, UR6, PT ;  /* 0x00000006ff007c0c */ /* 0x000fc8000bf05070 */
[----:B------:R-:W-:Y:S01]  /*f460*/  ISETP.NE.AND.EX P0, PT, RZ, UR7, PT, P0 ;  /* 0x00000007ff007c0c */ /* 0x000fe2000bf05300 */
[----:B----4-:R-:W-:Y:S01]  /*f470*/  VIADD R2, R2, 0x14400 ;  /* 0x0001440002027836 */ /* 0x010fe20000000000 */
[----:B---3--:R-:W-:-:S04]  /*f480*/  SHF.R.S32.HI R0, RZ, 0x1f, R3 ;  /* 0x0000001fff007819 */ /* 0x008fc80000011403 */
[----:B------:R-:W-:Y:S02]  /*f490*/  LOP3.LUT P1, RZ, R2, 0x3ff, RZ, 0xc0, !PT ;  /* 0x000003ff02ff7812 */ /* 0x000fe4000782c0ff */
[----:B-----5:R-:W-:Y:S01]  /*f4a0*/  SEL R5, R5, RZ, !P0 ;  /* 0x000000ff05057207 */ /* 0x020fe20004000000 */
[----:B------:R-:W-:Y:S01]  /*f4b0*/  IMAD R0, R0, UR4, RZ ;  /* 0x0000000400007c24 */ /* 0x000fe2000f8e02ff */
[----:B--2---:R-:W-:-:S03]  /*f4c0*/  SEL R4, R4, RZ, !P0 ;  /* 0x000000ff04047207 */ /* 0x004fc60004000000 */
[C---:B------:R-:W-:Y:S02]  /*f4d0*/  IMAD R0, R3.reuse, UR5, R0 ;  /* 0x0000000503007c24 */ /* 0x040fe4000f8e0200 */
[----:B------:R-:W-:-:S05]  /*f4e0*/  IMAD.WIDE.U32 R2, R3, UR4, RZ ;  /* 0x0000000403027c25 */ /* 0x000fca000f8e00ff */
[----:B------:R2:W-:Y:S04]  /*f4f0*/  STL.64 [R1+0x48], R2 ;  /* 0x0000480201007387 */ /* 0x0005e80000100a00 */
[----:B------:R3:W-:Y:S04]  /*f500*/  STL [R1+0x28], R5 ;  /* 0x0000280501007387 */ /* 0x0007e80000100800 */
[----:B------:R3:W-:Y:S01]  /*f510*/  STL [R1+0x54], R4 ;  /* 0x0000540401007387 */ /* 0x0007e20000100800 */
[----:B--2---:R-:W-:Y:S01]  /*f520*/  IMAD.IADD R2, R3, 0x1, R0 ;  /* 0x0000000103027824 */ /* 0x004fe200078e0200 */
[----:B------:R-:W-:-:S05]  /*f530*/  SHF.R.S32.HI R0, RZ, 0x1f, R18 ;  /* 0x0000001fff007819 */ /* 0x000fca0000011412 */
[----:B------:R3:W-:Y:S04]  /*f540*/  STL [R1+0x38], R0 ;  /* 0x0000380001007387 */ /* 0x0007e80000100800 */
[----:B------:R3:W-:Y:S01]  /*f550*/  STL [R1+0x34], R2 ;  /* 0x0000340201007387 */ /* 0x0007e20000100800 */
[----:B------:R-:W-:Y:S05]  /*f560*/  @!P1 BRA `(.L_x_460) ;  /* 0x0000000000409947 */ /* 0x000fea0003800000 */
[----:B---3--:R-:W-:Y:S01]  /*f570*/  MOV R2, 0x0 ;  /* 0x0000000000027802 */ /* 0x008fe20000000f00 */
        /* <DEDUP_REMOVED lines=11> */
[----:B-1----:R-:W-:Y:S02]  /*f630*/  IMAD.MOV.U32 R12, RZ, RZ, 0x1 ;  /* 0x00000001ff0c7424 */ /* 0x002fe400078e00ff */
[----:B------:R-:W-:-:S07]  /*f640*/  IMAD.MOV.U32 R13, RZ, RZ, RZ ;  /* 0x000000ffff0d7224 */ /* 0x000fce00078e00ff */
[----:B------:R-:W-:-:S07]  /*f650*/  LEPC R20, `(.L_x_460) ;  /* 0x000000001014794e */ /* 0x000fce0000000000 */
[----:B0-2---:R-:W-:Y:S05]  /*f660*/  CALL.ABS.NOINC R2 ;  /* 0x0000000002007343 */ /* 0x005fea0003c00000 */
.L_x_460:
[----:B------:R-:W-:Y:S05]  /*f670*/  BSYNC B6 ;  /* 0x0000000000067941 */ /* 0x000fea0003800000 */
.L_x_459:
[----:B---3--:R-:W2:Y:S01]  /*f680*/  LDL.LU R4, [R1+0x34] ;  /* 0x0000340001047983 */ /* 0x008ea20000300800 */
[----:B------:R-:W3:Y:S01]  /*f690*/  LDC R7, c[0x0][0x448] ;  /* 0x00011200ff077b82 */ /* 0x000ee20000000800 */
[----:B------:R-:W-:Y:S01]  /*f6a0*/  ULDC.64 UR4, c[0x0][0x2d8] ;  /* 0x0000b60000047ab9 */ /* 0x000fe20000000a00 */
[----:B------:R-:W-:Y:S01]  /*f6b0*/  IMAD.SHL.U32 R17, R17, 0x80, RZ ;  /* 0x0000008011117824 */ /* 0x000fe200078e00ff */
[----:B------:R-:W2:Y:S01]  /*f6c0*/  LDL.LU.64 R2, [R1+0x48] ;  /* 0x0000480001027983 */ /* 0x000ea20000300a00 */
[----:B------:R-:W-:-:S03]  /*f6d0*/  ULDC.64 UR6, c[0x0][0x280] ;  /* 0x0000a00000067ab9 */ /* 0x000fc60000000a00 */
[----:B------:R-:W4:Y:S04]  /*f6e0*/  LDL.LU R0, [R1+0x38] ;  /* 0x0000380001007983 */ /* 0x000f280000300800 */
[----:B------:R-:W4:Y:S04]  /*f6f0*/  LDL.LU R6, [R1+0x54] ;  /* 0x0000540001067983 */ /* 0x000f280000300800 */
[----:B------:R-:W4:Y:S01]  /*f700*/  LDL.LU R5, [R1+0x28] ;  /* 0x0000280001057983 */ /* 0x000f220000300800 */
[----:B------:R-:W0:Y:S01]  /*f710*/  S2R R9, SR_TID.X ;  /* 0x0000000000097919 */ /* 0x000e220000002100 */
[----:B------:R-:W1:Y:S01]  /*f720*/  S2R R8, SR_TID.X ;  /* 0x0000000000087919 */ /* 0x000e620000002100 */
[----:B---3--:R-:W-:Y:S01]  /*f730*/  ISETP.NE.AND P0, PT, R7, 0x1, PT ;  /* 0x000000010700780c */ /* 0x008fe20003f05270 */
[----:B0-----:R-:W-:-:S02]  /*f740*/  IMAD.SHL.U32 R9, R9, 0x8, RZ ;  /* 0x0000000809097824 */ /* 0x001fc400078e00ff */
[----:B-1----:R-:W-:-:S03]  /*f750*/  IMAD.SHL.U32 R10, R8, 0x8, RZ ;  /* 0x00000008080a7824 */ /* 0x002fc600078e00ff */
[----:B------:R-:W-:-:S04]  /*f760*/  LOP3.LUT R9, R9, 0x38, RZ, 0xc0, !PT ;  /* 0x0000003809097812 */ /* 0x000fc800078ec0ff */
[C---:B------:R-:W-:Y:S02]  /*f770*/  LOP3.LUT R12, R9.reuse, 0x40, RZ, 0xfc, !PT ;  /* 0x00000040090c7812 */ /* 0x040fe400078efcff */
[C---:B------:R-:W-:Y:S02]  /*f780*/  LOP3.LUT R11, R9.reuse, 0x80, RZ, 0xfc, !PT ;  /* 0x00000080090b7812 */ /* 0x040fe400078efcff */
[----:B------:R-:W-:Y:S02]  /*f790*/  LOP3.LUT R9, R9, 0xc0, RZ, 0xfc, !PT ;  /* 0x000000c009097812 */ /* 0x000fe400078efcff */
[----:B------:R-:W-:Y:S01]  /*f7a0*/  LOP3.LUT R10, R10, 0x38, RZ, 0xc0, !PT ;  /* 0x000000380a0a7812 */ /* 0x000fe200078ec0ff */
[----:B--2---:R-:W-:Y:S02]  /*f7b0*/  IMAD.MOV.U32 R3, RZ, RZ, R4 ;  /* 0x000000ffff037224 */ /* 0x004fe400078e0004 */
[----:B------:R-:W0:Y:S01]  /*f7c0*/  S2R R4, SR_TID.X ;  /* 0x0000000000047919 */ /* 0x000e220000002100 */
[----:B----4-:R-:W-:-:S02]  /*f7d0*/  IMAD R0, R0, UR4, RZ ;  /* 0x0000000400007c24 */ /* 0x010fc4000f8e02ff */
[----:B------:R-:W-:-:S04]  /*f7e0*/  IMAD.WIDE.U32 R2, R18, UR4, R2 ;  /* 0x0000000412027c25 */ /* 0x000fc8000f8e0002 */
[----:B------:R-:W-:Y:S01]  /*f7f0*/  IMAD R0, R18, UR5, R0 ;  /* 0x0000000512007c24 */ /* 0x000fe2000f8e0200 */
[----:B------:R-:W-:-:S03]  /*f800*/  ULDC.64 UR4, c[0x0][0x2e0] ;  /* 0x0000b80000047ab9 */ /* 0x000fc60000000a00 */
[----:B------:R-:W-:Y:S02]  /*f810*/  IMAD.IADD R3, R3, 0x1, R0 ;  /* 0x0000000103037824 */ /* 0x000fe400078e0200 */
[----:B------:R-:W-:Y:S02]  /*f820*/  IMAD R0, R6, UR4, RZ ;  /* 0x0000000406007c24 */ /* 0x000fe4000f8e02ff */
[C---:B------:R-:W-:Y:S01]  /*f830*/  IMAD.WIDE.U32 R2, R5.reuse, UR4, R2 ;  /* 0x0000000405027c25 */ /* 0x040fe2000f8e0002 */
[----:B------:R-:W1:Y:S03]  /*f840*/  @P0 LDC R6, c[0x0][0x450] ;  /* 0x00011400ff060b82 */ /* 0x000e660000000800 */
[----:B------:R-:W-:Y:S01]  /*f850*/  IMAD R0, R5, UR5, R0 ;  /* 0x0000000505007c24 */ /* 0x000fe2000f8e0200 */
[----:B------:R-:W-:-:S03]  /*f860*/  ULDC.64 UR4, c[0x0][0x2d0] ;  /* 0x0000b40000047ab9 */ /* 0x000fc60000000a00 */
[----:B------:R-:W-:Y:S01]  /*f870*/  IMAD.IADD R3, R3, 0x1, R0 ;  /* 0x0000000103037824 */ /* 0x000fe200078e0200 */
[C---:B0-----:R-:W-:Y:S01]  /*f880*/  LOP3.LUT R5, R4.reuse, 0x7f, RZ, 0xc0, !PT ;  /* 0x0000007f04057812 */ /* 0x041fe200078ec0ff */
[----:B------:R-:W-:-:S03]  /*f890*/  IMAD.SHL.U32 R4, R4, 0x10, RZ ;  /* 0x0000001004047824 */ /* 0x000fc600078e00ff */
[----:B------:R-:W-:-:S04]  /*f8a0*/  SHF.R.U32.HI R5, RZ, 0x3, R5 ;  /* 0x00000003ff057819 */ /* 0x000fc80000011605 */
[----:B------:R-:W-:Y:S02]  /*f8b0*/  LOP3.LUT R4, R5, 0x70, R4, 0xf8, !PT ;  /* 0x0000007005047812 */ /* 0x000fe400078ef804 */
[----:B------:R-:W0:Y:S02]  /*f8c0*/  @P0 LDC R5, c[0x0][0x44c] ;  /* 0x00011300ff050b82 */ /* 0x000e240000000800 */
[----:B------:R-:W-:-:S05]  /*f8d0*/  LOP3.LUT R0, R4, R17, RZ, 0xfc, !PT ;  /* 0x0000001104007212 */ /* 0x000fca00078efcff */
[----:B------:R-:W-:Y:S02]  /*f8e0*/  IMAD.MOV.U32 R4, RZ, RZ, R0 ;  /* 0x000000ffff047224 */ /* 0x000fe400078e0000 */
[----:B0-----:R-:W-:-:S05]  /*f8f0*/  @P0 IMAD.HI.U32 R5, R0, R5, RZ ;  /* 0x0000000500050227 */ /* 0x001fca00078e00ff */
[----:B-1----:R-:W-:-:S05]  /*f900*/  @P0 SHF.R.U32.HI R4, RZ, R6, R5 ;  /* 0x00000006ff040219 */ /* 0x002fca0000011605 */
[----:B------:R-:W-:Y:S02]  /*f910*/  IMAD.MOV R5, RZ, RZ, -R4 ;  /* 0x000000ffff057224 */ /* 0x000fe400078e0a04 */
[----:B------:R-:W-:-:S04]  /*f920*/  IMAD.WIDE.U32 R2, R4, UR4, R2 ;  /* 0x0000000404027c25 */ /* 0x000fc8000f8e0002 */
[----:B------:R-:W-:Y:S01]  /*f930*/  IMAD R0, R7, R5, R0 ;  /* 0x0000000507007224 */ /* 0x000fe200078e0200 */
[----:B------:R-:W-:-:S05]  /*f940*/  SHF.R.S32.HI R5, RZ, 0x1f, R4 ;  /* 0x0000001fff057819 */ /* 0x000fca0000011404 */
[----:B------:R-:W-:-:S04]  /*f950*/  IMAD R5, R5, UR4, RZ ;  /* 0x0000000405057c24 */ /* 0x000fc8000f8e02ff */
[----:B------:R-:W-:Y:S01]  /*f960*/  IMAD R4, R4, UR5, R5 ;  /* 0x0000000504047c24 */ /* 0x000fe2000f8e0205 */
[----:B------:R-:W-:-:S03]  /*f970*/  ULDC.64 UR4, c[0x0][0x2c8] ;  /* 0x0000b20000047ab9 */ /* 0x000fc60000000a00 */
[----:B------:R-:W-:Y:S01]  /*f980*/  IMAD.IADD R3, R3, 0x1, R4 ;  /* 0x0000000103037824 */ /* 0x000fe200078e0204 */
[----:B------:R-:W-:Y:S01]  /*f990*/  SHF.R.S32.HI R4, RZ, 0x1f, R0 ;  /* 0x0000001fff047819 */ /* 0x000fe20000011400 */
[----:B------:R-:W-:-:S04]  /*f9a0*/  IMAD.WIDE.U32 R2, R0, UR4, R2 ;  /* 0x0000000400027c25 */ /* 0x000fc8000f8e0002 */
[----:B------:R-:W-:Y:S01]  /*f9b0*/  IMAD R4, R4, UR4, RZ ;  /* 0x0000000404047c24 */ /* 0x000fe2000f8e02ff */
[----:B------:R-:W-:Y:S02]  /*f9c0*/  ULDC UR4, c[0x0][0x2b8] ;  /* 0x0000ae0000047ab9 */ /* 0x000fe40000000800 */
[----:B------:R-:W-:Y:S01]  /*f9d0*/  ISETP.GE.AND P3, PT, R9, UR4, PT ;  /* 0x0000000409007c0c */ /* 0x000fe2000bf66270 */
[----:B------:R-:W-:Y:S01]  /*f9e0*/  IMAD R0, R0, UR5, R4 ;  /* 0x0000000500007c24 */ /* 0x000fe2000f8e0204 */
[----:B------:R0:W5:Y:S01]  /*f9f0*/  LDL R9, [R1+0x24] ;  /* 0x0000240001097983 */ /* 0x0001620000100800 */
[----:B------:R-:W-:Y:S02]  /*fa00*/  LEA R4, P4, R2, UR6, 0x1 ;  /* 0x0000000602047c11 */ /* 0x000fe4000f8808ff */
[----:B------:R-:W-:Y:S01]  /*fa10*/  IMAD.IADD R0, R3, 0x1, R0 ;  /* 0x0000000103007824 */ /* 0x000fe200078e0200 */
[----:B------:R-:W-:Y:S02]  /*fa20*/  ISETP.GE.AND P0, PT, R10, UR4, PT ;  /* 0x000000040a007c0c */ /* 0x000fe4000bf06270 */
[----:B------:R-:W-:-:S02]  /*fa30*/  ISETP.GE.AND P1, PT, R12, UR4, PT ;  /* 0x000000040c007c0c */ /* 0x000fc4000bf26270 */
[----:B------:R-:W-:Y:S01]  /*fa40*/  ISETP.GE.AND P2, PT, R11, UR4, PT ;  /* 0x000000040b007c0c */ /* 0x000fe2000bf46270 */
[----:B------:R-:W-:Y:S01]  /*fa50*/  UMOV UR4, 0xffffffff ;  /* 0xffffffff00047882 */ /* 0x000fe20000000000 */
[----:B------:R-:W-:Y:S02]  /*fa60*/  LEA.HI.X R0, R2, UR7, R0, 0x1, P4 ;  /* 0x0000000702007c11 */ /* 0x000fe4000a0f0c00 */
[----:B0-----:R-:W-:Y:S09]  /*fa70*/  BRA.DIV UR4, `(.L_x_461) ;  /* 0x0000004e04647947 */ /* 0x001ff2000b800000 */
[----:B------:R-:W0:Y:S02]  /*fa80*/  S2R R6, SR_TID.X ;  /* 0x0000000000067919 */ /* 0x000e240000002100 */
[----:B0-----:R-:W-:Y:S02]  /*fa90*/  LOP3.LUT R8, R6, 0x7f, RZ, 0xc0, !PT ;  /* 0x0000007f06087812 */ /* 0x001fe400078ec0ff */
[----:B------:R-:W2:Y:S01]  /*faa0*/  LDL.LU R6, [R1+0x3c] ;  /* 0x00003c0001067983 */ /* 0x000ea20000300800 */
[----:B------:R-:W-:Y:S01]  /*fab0*/  ULDC.64 UR4, c[0x0][0x208] ;  /* 0x0000820000047ab9 */ /* 0x000fe20000000a00 */
[----:B------:R-:W-:-:S05]  /*fac0*/  SHF.R.U32.HI R8, RZ, 0x3, R8 ;  /* 0x00000003ff087819 */ /* 0x000fca0000011608 */
[----:B------:R-:W-:Y:S02]  /*fad0*/  IMAD.IADD R2, R8, 0x1, R17 ;  /* 0x0000000108027824 */ /* 0x000fe400078e0211 */
[----:B------:R-:W-:Y:S02]  /*fae0*/  SHFL.IDX PT, R8, R0, 0x6, 0x181f ;  /* 0x00d81f0000087f89 */ /* 0x000fe400000e0000 */
[----:B------:R-:W-:Y:S02]  /*faf0*/  VIADD R5, R2, 0x10 ;  /* 0x0000001002057836 */ /* 0x000fe40000000000 */
[----:B--2---:R-:W-:Y:S02]  /*fb00*/  IMAD R3, R6, R7, RZ ;  /* 0x0000000706037224 */ /* 0x004fe400078e02ff */
[----:B------:R-:W0:Y:S03]  /*fb10*/  SHFL.IDX PT, R7, R4, RZ, 0x181f ;  /* 0x00181fff04077589 */ /* 0x000e2600000e0000 */
[----:B------:R-:W-:Y:S01]  /*fb20*/  ISETP.GE.AND P5, PT, R2, R3, PT ;  /* 0x000000030200720c */ /* 0x000fe20003fa6270 */
[----:B------:R-:W1:-:S12]  /*fb30*/  SHFL.IDX PT, R6, R0, RZ, 0x181f ;  /* 0x00181fff00067589 */ /* 0x000e5800000e0000 */
[----:B0-----:R-:W-:-:S05]  /*fb40*/  @!P5 LEA R7, P4, R10, R7, 0x1 ;  /* 0x000000070a07d211 */ /* 0x001fca00078808ff */
[----:B-1----:R-:W-:-:S05]  /*fb50*/  @!P5 IMAD.X R6, RZ, RZ, R6, P4 ;  /* 0x000000ffff06d224 */ /* 0x002fca00020e0606 */
[----:B------:R-:W-:-:S04]  /*fb60*/  @!P5 LOP3.LUT R7, R7, R6, RZ, 0x3c, !PT ;  /* 0x000000060707d212 */ /* 0x000fc800078e3cff */
[----:B------:R-:W-:-:S04]  /*fb70*/  @!P5 LOP3.LUT R6, R7, R6, RZ, 0x3c, !PT ;  /* 0x000000060706d212 */ /* 0x000fc800078e3cff */
[----:B------:R-:W-:-:S05]  /*fb80*/  @!P5 LOP3.LUT R7, R7, R6, RZ, 0x3c, !PT ;  /* 0x000000060707d212 */ /* 0x000fca00078e3cff */
[----:B-----5:R-:W-:Y:S04]  /*fb90*/  @!P5 LDGSTS.E.BYPASS.LTC128B.128 [R9+0x14400], desc[UR4][R6.64], !P0 ;  /* 0x144000000609dfae */ /* 0x020fe8000c101d44 */
[----:B------:R-:W-:Y:S04]  /*fba0*/  @!P5 LDGSTS.E.BYPASS.LTC128B.128 [R9+0x18400], desc[UR4][R6.64+0x80], !P1 ;  /* 0x184000800609dfae */ /* 0x000fe8000c901d44 */
[----:B------:R-:W-:Y:S04]  /*fbb0*/  @!P5 LDGSTS.E.BYPASS.LTC128B.128 [R9+0x1c400], desc[UR4][R6.64+0x100], !P2 ;  /* 0x1c4001000609dfae */ /* 0x000fe8000d101d44 */
[----:B------:R0:W-:Y:S01]  /*fbc0*/  @!P5 LDGSTS.E.BYPASS.LTC128B.128 [R9+0x20400], desc[UR4][R6.64+0x180], !P3 ;  /* 0x204001800609dfae */ /* 0x0001e2000d901d44 */
[----:B------:R-:W-:-:S03]  /*fbd0*/  ISETP.GE.AND P5, PT, R5, R3, PT ;  /* 0x000000030500720c */ /* 0x000fc60003fa6270 */
[----:B------:R-:W1:Y:S04]  /*fbe0*/  SHFL.IDX PT, R5, R4, 0x1, 0x181f ;  /* 0x00381f0004057f89 */ /* 0x000e6800000e0000 */
[----:B0-----:R-:W0:Y:S06]  /*fbf0*/  SHFL.IDX PT, R6, R0, 0x1, 0x181f ;  /* 0x00381f0000067f89 */ /* 0x001e2c00000e0000 */
[----:B-1----:R-:W-:-:S05]  /*fc00*/  @!P5 LEA R5, P4, R10, R5, 0x1 ;  /* 0x000000050a05d211 */ /* 0x002fca00078808ff */
[----:B0-----:R-:W-:-:S04]  /*fc10*/  @!P5 IMAD.X R6, RZ, RZ, R6, P4 ;  /* 0x000000ffff06d224 */ /* 0x001fc800020e0606 */
[----:B------:R-:W-:Y:S02]  /*fc20*/  @!P5 IMAD.MOV.U32 R7, RZ, RZ, R6 ;  /* 0x000000ffff07d224 */ /* 0x000fe400078e0006 */
[----:B------:R-:W-:Y:S02]  /*fc30*/  @!P5 IMAD.MOV.U32 R6, RZ, RZ, R5 ;  /* 0x000000ffff06d224 */ /* 0x000fe400078e0005 */
[----:B------:R-:W-:-:S03]  /*fc40*/  VIADD R5, R2, 0x20 ;  /* 0x0000002002057836 */ /* 0x000fc60000000000 */
[----:B------:R-:W-:Y:S04]  /*fc50*/  @!P5 LDGSTS.E.BYPASS.LTC128B.128 [R9+0x14c00], desc[UR4][R6.64], !P0 ;  /* 0x14c000000609dfae */ /* 0x000fe8000c101d44 */
        /* <DEDUP_REMOVED lines=53> */
[----:B------:R-:W2:Y:S06]  /*ffb0*/  SHFL.IDX PT, R4, R4, 0x7, 0x181f ;  /* 0x00f81f0004047f89 */ /* 0x000eac00000e0000 */
[----:B-1----:R-:W-:-:S05]  /*ffc0*/  @!P5 LEA R5, P4, R10, R5, 0x1 ;  /* 0x000000050a05d211 */ /* 0x002fca00078808ff */
[----:B0-----:R-:W-:-:S04]  /*ffd0*/  @!P5 IMAD.X R6, RZ, RZ, R8, P4 ;  /* 0x000000ffff06d224 */ /* 0x001fc800020e0608 */
[----:B------:R-:W-:Y:S02]  /*ffe0*/  @!P5 IMAD.MOV.U32 R7, RZ, RZ, R6 ;  /* 0x000000ffff07d224 */ /* 0x000fe400078e0006 */
[----:B------:R-:W-:Y:S02]  /*fff0*/  @!P5 IMAD.MOV.U32 R6, RZ, RZ, R5 ;  /* 0x000000ffff06d224 */ /* 0x000fe400078e0005 */
[----:B------:R0:W1:Y:S04]  /*10000*/  SHFL.IDX PT, R5, R0, 0x7, 0x181f ;  /* 0x00f81f0000057f89 */ /* 0x00006800000e0000 */
[----:B------:R0:W-:Y:S04]  /*10010*/  @!P5 LDGSTS.E.BYPASS.LTC128B.128 [R9+0x17400], desc[UR4][R6.64], !P0 ;  /* 0x174000000609dfae */ /* 0x0001e8000c101d44 */
[----:B------:R0:W-:Y:S04]  /*10020*/  @!P5 LDGSTS.E.BYPASS.LTC128B.128 [R9+0x1b400], desc[UR4][R6.64+0x80], !P1 ;  /* 0x1b4000800609dfae */ /* 0x0001e8000c901d44 */
[----:B------:R0:W-:Y:S04]  /*10030*/  @!P5 LDGSTS.E.BYPASS.LTC128B.128 [R9+0x1f400], desc[UR4][R6.64+0x100], !P2 ;  /* 0x1f4001000609dfae */ /* 0x0001e8000d101d44 */
[----:B--2---:R0:W-:Y:S02]  /*10040*/  @!P5 LDGSTS.E.BYPASS.LTC128B.128 [R9+0x23400], desc[UR4][R6.64+0x180], !P3 ;  /* 0x234001800609dfae */ /* 0x0041e4000d901d44 */
.L_x_591:
[----:B------:R-:W-:Y:S01]  /*10050*/  VIADD R2, R2, 0x70 ;  /* 0x0000007002027836 */ /* 0x000fe20000000000 */
[----:B------:R-:W-:Y:S04]  /*10060*/  BSSY B0, `(.L_x_462) ;  /* 0x000000d000007945 */ /* 0x000fe80003800000 */
[----:B------:R-:W-:-:S13]  /*10070*/  ISETP.GE.AND P4, PT, R2, R3, PT ;  /* 0x000000030200720c */ /* 0x000fda0003f86270 */
[----:B------:R-:W-:Y:S05]  /*10080*/  @P4 BRA `(.L_x_463) ;  /* 0x0000000000284947 */ /* 0x000fea0003800000 */
[----:B------:R-:W-:Y:S01]  /*10090*/  LEA R2, P4, R10, R4, 0x1 ;  /* 0x000000040a027211 */ /* 0x000fe200078808ff */
[----:B------:R-:W-:-:S04]  /*100a0*/  ULDC.64 UR4, c[0x0][0x208] ;  /* 0x0000820000047ab9 */ /* 0x000fc80000000a00 */
[----:B-1----:R-:W-:-:S05]  /*100b0*/  IMAD.X R3, RZ, RZ, R5, P4 ;  /* 0x000000ffff037224 */ /* 0x002fca00020e0605 */
[----:B------:R-:W-:Y:S01]  /*100c0*/  @!PT LDS RZ, [RZ] ;  /* 0x00000000fffff984 */ /* 0x000fe20000000800 */
[----:B------:R-:W-:Y:S01]  /*100d0*/  @!PT LDS RZ, [RZ] ;  /* 0x00000000fffff984 */ /* 0x000fe20000000800 */
[----:B------:R-:W-:Y:S01]  /*100e0*/  @!PT LDS RZ, [RZ] ;  /* 0x00000000fffff984 */ /* 0x000fe20000000800 */
[----:B------:R2:W-:Y:S04]  /*100f0*/  LDGSTS.E.BYPASS.LTC128B.128 [R9+0x17c00], desc[UR4][R2.64], !P0 ;  /* 0x17c0000002097fae */ /* 0x0005e8000c101d44 */
[----:B------:R2:W-:Y:S04]  /*10100*/  LDGSTS.E.BYPASS.LTC128B.128 [R9+0x1bc00], desc[UR4][R2.64+0x80], !P1 ;  /* 0x1bc0008002097fae */ /* 0x0005e8000c901d44 */
[----:B------:R2:W-:Y:S04]  /*10110*/  LDGSTS.E.BYPASS.LTC128B.128 [R9+0x1fc00], desc[UR4][R2.64+0x100], !P2 ;  /* 0x1fc0010002097fae */ /* 0x0005e8000d101d44 */
[----:B------:R2:W-:Y:S02]  /*10120*/  LDGSTS.E.BYPASS.LTC128B.128 [R9+0x23c00], desc[UR4][R2.64+0x180], !P3 ;  /* 0x23c0018002097fae */ /* 0x0005e4000d901d44 */
.L_x_463:
[----:B------:R-:W-:Y:S05]  /*10130*/  BSYNC B0 ;  /* 0x0000000000007941 */ /* 0x000fea0003800000 */
.L_x_462:
[----:B0-2---:R-:W2:Y:S01]  /*10140*/  LDL R9, [R1+0x4] ;  /* 0x0000040001097983 */ /* 0x005ea20000100800 */
[----:B------:R-:W-:Y:S01]  /*10150*/  PLOP3.LUT P0, PT, PT, PT, PT, 0x80, 0x0 ;  /* 0x000000000000781c */ /* 0x000fe20003f0f070 */
[----:B------:R-:W-:Y:S01]  /*10160*/  NOP ;  /* 0x0000000000007918 */ /* 0x000fe20000000000 */
[----:B--2---:R-:W-:-:S11]  /*10170*/  VIADD R6, R9, 0x38800 ;  /* 0x0003880009067836 */ /* 0x004fd60000000000 */
.L_x_464:
[----:B------:R-:W2:Y:S01]  /*10180*/  LDL R2, [R1+0x4] ;  /* 0x0000040001027983 */ /* 0x000ea20000100800 */
[----:B------:R-:W-:Y:S02]  /*10190*/  PLOP3.LUT P1, PT, P1, P0, PT, 0xa2, 0x0 ;  /* 0x000000000000781c */ /* 0x000fe40000f21472 */
[----:B--2---:R-:W-:-:S08]  /*101a0*/  @P0 R2UR P1, UR4, R2 ;  /* 0x00000000020402ca */ /* 0x004fd00000020000 */
[----:B------:R-:W-:-:S05]  /*101b0*/  @P0 PLOP3.LUT P0, PT, P1, PT, PT, 0x80, 0x0 ;  /* 0x000000000000081c */ /* 0x000fca0000f0f070 */
[----:B------:R-:W-:Y:S01]  /*101c0*/  @!P1 SYNCS.ARRIVE.TRANS64.RED.A0T1 RZ, [UR4+0x38800], RZ ;  /* 0x038800ffffff99a7 */ /* 0x000fe20008200404 */
[----:B------:R-:W-:Y:S07]  /*101d0*/  @!P1 ARRIVES.LDGSTSBAR.64.TRANSCNT [UR4+0x38800] ;  /* 0x03880000ff0099b0 */ /* 0x000fee0008000a84 */
[----:B------:R-:W-:Y:S05]  /*101e0*/  @P0 BRA.U.ANY `(.L_x_464) ;  /* 0xfffffffd00e40947 */ /* 0x000fea000393ffff */
[----:B------:R-:W2:Y:S02]  /*101f0*/  LDL.LU R3, [R1+0x50] ;  /* 0x0000500001037983 */ /* 0x000ea40000300800 */
[----:B--2---:R-:W-:-:S05]  /*10200*/  VIADD R3, R3, 0x1 ;  /* 0x0000000103037836 */ /* 0x004fca0000000000 */
[----:B------:R0:W-:Y:S01]  /*10210*/  STL [R1+0x50], R3 ;  /* 0x0000500301007387 */ /* 0x0001e20000100800 */
[----:B------:R-:W-:-:S04]  /*10220*/  LEA.HI R0, R3, R3, RZ, 0x1 ;  /* 0x0000000303007211 */ /* 0x000fc800078f08ff */
[----:B------:R-:W-:-:S05]  /*10230*/  LOP3.LUT R0, R0, 0xfffffffe, RZ, 0xc0, !PT ;  /* 0xfffffffe00007812 */ /* 0x000fca00078ec0ff */
[----:B------:R-:W-:-:S05]  /*10240*/  IMAD.IADD R0, R3, 0x1, -R0 ;  /* 0x0000000103007824 */ /* 0x000fca00078e0a00 */
[----:B------:R-:W-:Y:S01]  /*10250*/  SHF.L.U32 R0, R0, 0x1f, RZ ;  /* 0x0000001f00007819 */ /* 0x000fe200000006ff */
[----:B------:R-:W-:Y:S01]  /*10260*/  NOP ;  /* 0x0000000000007918 */ /* 0x000fe20000000000 */
[----:B------:R0:W-:Y:S01]  /*10270*/  SYNCS.ARRIVE.TRANS64.A1T0 RZ, [R2+URZ+0x38800], RZ ;  /* 0x038800ff02ff79a7 */ /* 0x0001e2000810003f */
[----:B------:R-:W-:Y:S01]  /*10280*/  BSSY B0, `(.L_x_465) ;  /* 0x0000003000007945 */ /* 0x000fe20003800000 */
[----:B------:R-:W2:Y:S03]  /*10290*/  SYNCS.PHASECHK.TRANS64.TRYWAIT P0, [R2+URZ+0x38820], R0 ;  /* 0x03882000020075a7 */ /* 0x000ea6000800017f */
[----:B0-2---:R-:W-:Y:S05]  /*102a0*/  @!P0 BRA `(.L_x_466) ;  /* 0x0000005000608947 */ /* 0x005fea0003800000 */
.L_x_592:
[----:B------:R-:W-:Y:S05]  /*102b0*/  BSYNC B0 ;  /* 0x0000000000007941 */ /* 0x000fea0003800000 */
.L_x_465:
[----:B0-----:R-:W2:Y:S01]  /*102c0*/  LDL.LU R2, [R1+0x40] ;  /* 0x0000400001027983 */ /* 0x001ea20000300800 */
[----:B------:R-:W-:Y:S01]  /*102d0*/  BSSY B0, `(.L_x_467) ;  /* 0x00002bb000007945 */ /* 0x000fe20003800000 */
[----:B--2---:R-:W-:-:S13]  /*102e0*/  ISETP.GE.AND P0, PT, R2, 0x51, PT ;  /* 0x000000510200780c */ /* 0x004fda0003f06270 */
[----:B------:R-:W-:Y:S05]  /*102f0*/  @!P0 BRA `(.L_x_468) ;  /* 0x0000002800e08947 */ /* 0x000fea0003800000 */
[----:B------:R-:W2:Y:S01]  /*10300*/  LDL R2, [R1+0x30] ;  /* 0x0000300001027983 */ /* 0x000ea20000100800 */
[----:B------:R-:W-:Y:S01]  /*10310*/  IMAD.MOV.U32 R0, RZ, RZ, 0x1 ;  /* 0x00000001ff007424 */ /* 0x000fe200078e00ff */
[----:B------:R-:W-:Y:S01]  /*10320*/  BSSY B2, `(.L_x_469) ;  /* 0x00000ef000027945 */ /* 0x000fe20003800000 */
[----:B--2---:R-:W-:-:S05]  /*10330*/  IMAD.MOV R9, RZ, RZ, -R2 ;  /* 0x000000ffff097224 */ /* 0x004fca00078e0a02 */
[----:B------:R-:W-:-:S05]  /*10340*/  VIADDMNMX R9, R9, R0, 0xffffffff, !PT ;  /* 0xffffffff09097446 */ /* 0x000fca0007800100 */
[----:B------:R-:W-:-:S05]  /*10350*/  IMAD.IADD R0, R2, 0x1, R9 ;  /* 0x0000000102007824 */ /* 0x000fca00078e0209 */
[----:B------:R-:W-:-:S04]  /*10360*/  LOP3.LUT R0, R0, 0x1, RZ, 0xc0, !PT ;  /* 0x0000000100007812 */ /* 0x000fc800078ec0ff */
[----:B------:R-:W-:Y:S01]  /*10370*/  ISETP.NE.U32.AND P0, PT, R0, 0x1, PT ;  /* 0x000000010000780c */ /* 0x000fe20003f05070 */
[----:B------:R-:W-:-:S12]  /*10380*/  VIADD R0, R2, 0xfffffffe ;  /* 0xfffffffe02007836 */ /* 0x000fd80000000000 */
[----:B------:R-:W-:Y:S05]  /*10390*/  @P0 BRA `(.L_x_470) ;  /* 0x0000000c009c0947 */ /* 0x000fea0003800000 */
[----:B------:R-:W2:Y:S04]  /*103a0*/  LDL R4, [R1+0x20] ;  /* 0x0000200001047983 */ /* 0x000ea80000100800 */
[----:B------:R-:W3:Y:S04]  /*103b0*/  LDL R3, [R1+0x8] ;  /* 0x0000080001037983 */ /* 0x000ee80000100800 */
[----:B------:R-:W4:Y:S01]  /*103c0*/  LDL R2, [R1+0x10] ;  /* 0x0000100001027983 */ /* 0x000f220000100800 */
[----:B------:R-:W-:Y:S01]  /*103d0*/  BSSY B1, `(.L_x_471) ;  /* 0x00000df000017945 */ /* 0x000fe20003800000 */
[----:B--2---:R-:W-:Y:S01]  /*103e0*/  ISETP.NE.AND P1, PT, R4, RZ, PT ;  /* 0x000000ff0400720c */ /* 0x004fe20003f25270 */
[----:B---3--:R-:W-:-:S05]  /*103f0*/  VIADD R8, R3, 0x1 ;  /* 0x0000000103087836 */ /* 0x008fca0000000000 */
[----:B------:R-:W-:-:S04]  /*10400*/  ISETP.NE.AND P0, PT, R8, 0x2, PT ;  /* 0x000000020800780c */ /* 0x000fc80003f05270 */
[----:B------:R-:W-:Y:S02]  /*10410*/  SEL R10, RZ, 0x1, P0 ;  /* 0x00000001ff0a7807 */ /* 0x000fe40000000000 */
[----:B------:R-:W-:Y:S02]  /*10420*/  SEL R8, R8, RZ, P0 ;  /* 0x000000ff08087207 */ /* 0x000fe40000000000 */
[----:B----4-:R-:W-:Y:S01]  /*10430*/  LOP3.LUT R10, R2, R10, RZ, 0x3c, !PT ;  /* 0x0000000a020a7212 */ /* 0x010fe200078e3cff */
[----:B------:R-:W-:Y:S06]  /*10440*/  @!P1 BRA `(.L_x_472) ;  /* 0x0000000c005c9947 */ /* 0x000fec0003800000 */
[----:B-1----:R0:W5:Y:S01]  /*10450*/  LDL R5, [R1] ;  /* 0x0000000001057983 */ /* 0x0021620000100800 */
[----:B------:R-:W-:Y:S02]  /*10460*/  ULDC.64 UR4, c[0x0][0x418] ;  /* 0x0001060000047ab9 */ /* 0x000fe40000000a00 */
[----:B------:R-:W-:-:S04]  /*10470*/  ISETP.NE.U32.AND P0, PT, RZ, UR4, PT ;  /* 0x00000004ff007c0c */ /* 0x000fc8000bf05070 */
[----:B------:R-:W-:-:S13]  /*10480*/  ISETP.NE.AND.EX P0, PT, RZ, UR5, PT, P0 ;  /* 0x00000005ff007c0c */ /* 0x000fda000bf05300 */
[----:B0-----:R-:W-:Y:S05]  /*10490*/  @!P0 BRA `(.L_x_473) ;  /* 0x0000000000508947 */ /* 0x001fea0003800000 */
[----:B------:R-:W2:Y:S01]  /*104a0*/  LDL R11, [R1+0x1c] ;  /* 0x00001c00010b7983 */ /* 0x000ea20000100800 */
[----:B-----5:R-:W0:Y:S01]  /*104b0*/  LDC R5, c[0x0][0x43c] ;  /* 0x00010f00ff057b82 */ /* 0x020e220000000800 */
[----:B------:R-:W-:Y:S02]  /*104c0*/  ULDC.64 UR6, c[0x0][0x428] ;  /* 0x00010a0000067ab9 */ /* 0x000fe40000000a00 */
[----:B------:R-:W3:Y:S01]  /*104d0*/  LDL R7, [R1+0xc] ;  /* 0x00000c0001077983 */ /* 0x000ee20000100800 */
        /* <DEDUP_REMOVED lines=8> */
[----:B------:R-:W-:Y:S01]  /*10560*/  SHF.R.S32.HI R3, RZ, 0x1f, R2 ;  /* 0x0000001fff037819 */ /* 0x000fe20000011402 */
[----:B--2---:R-:W-:-:S04]  /*10570*/  IMAD R4, R11, UR6, RZ ;  /* 0x000000060b047c24 */ /* 0x004fc8000f8e02ff */
[C---:B---3--:R-:W-:Y:S02]  /*10580*/  IMAD R4, R7.reuse, UR7, R4 ;  /* 0x0000000707047c24 */ /* 0x048fe4000f8e0204 */
[----:B------:R-:W-:-:S04]  /*10590*/  IMAD.WIDE.U32 R2, R7, UR6, R2 ;  /* 0x0000000607027c25 */ /* 0x000fc8000f8e0002 */
[----:B------:R-:W-:Y:S01]  /*105a0*/  IMAD.IADD R3, R4, 0x1, R3 ;  /* 0x0000000104037824 */ /* 0x000fe200078e0203 */
[----:B------:R-:W-:-:S04]  /*105b0*/  LEA R4, P0, R2, UR4, 0x2 ;  /* 0x0000000402047c11 */ /* 0x000fc8000f8010ff */
[----:B------:R-:W-:-:S06]  /*105c0*/  LEA.HI.X R5, R2, UR5, R3, 0x2, P0 ;  /* 0x0000000502057c11 */ /* 0x000fcc00080f1403 */
[----:B------:R0:W5:Y:S03]  /*105d0*/  LDG.E R5, desc[UR8][R4.64] ;  /* 0x0000000804057981 */ /* 0x000166000c1e1900 */
.L_x_473:
[----:B------:R-:W2:Y:S01]  /*105e0*/  LDL R2, [R1+0x4] ;  /* 0x0000040001027983 */ /* 0x000ea20000100800 */
[----:B------:R-:W-:Y:S01]  /*105f0*/  BSSY B3, `(.L_x_474) ;  /* 0x0000005000037945 */ /* 0x000fe20003800000 */
[----:B--2---:R-:W-:Y:S01]  /*10600*/  IMAD R3, R8, 0x8, R2 ;  /* 0x0000000808037824 */ /* 0x004fe200078e0202 */
[----:B------:R-:W-:-:S04]  /*10610*/  SHF.L.U32 R2, R10, 0x1f, RZ ;  /* 0x0000001f0a027819 */ /* 0x000fc800000006ff */
[----:B------:R-:W1:Y:S02]  /*10620*/  SYNCS.PHASECHK.TRANS64.TRYWAIT P0, [R3+URZ+0x38840], R2 ;  /* 0x03884002030075a7 */ /* 0x000e64000800017f */
[----:B-1----:R-:W-:Y:S05]  /*10630*/  @!P0 BRA `(.L_x_475) ;  /* 0x0000004c00948947 */ /* 0x002fea0003800000 */
.L_x_593:
[----:B------:R-:W-:Y:S05]  /*10640*/  BSYNC B3 ;  /* 0x0000000000037941 */ /* 0x000fea0003800000 */
.L_x_474:
[----:B0-----:R-:W0:Y:S01]  /*10650*/  S2R R4, SR_TID.X ;  /* 0x0000000000047919 */ /* 0x001e220000002100 */
[----:B------:R-:W-:Y:S01]  /*10660*/  BSSY B3, `(.L_x_476) ;  /* 0x000000b000037945 */ /* 0x000fe20003800000 */
[----:B0-----:R-:W-:-:S04]  /*10670*/  LOP3.LUT R4, R4, 0x7f, RZ, 0xc0, !PT ;  /* 0x0000007f04047812 */ /* 0x001fc800078ec0ff */
[----:B------:R-:W-:-:S13]  /*10680*/  ISETP.NE.AND P1, PT, R4, RZ, PT ;  /* 0x000000ff0400720c */ /* 0x000fda0003f25270 */
[----:B------:R-:W-:Y:S05]  /*10690*/  @P1 BRA `(.L_x_477) ;  /* 0x00000000001c1947 */ /* 0x000fea0003800000 */
[----:B------:R-:W0:Y:S01]  /*106a0*/  S2R R4, SR_TID.X ;  /* 0x0000000000047919 */ /* 0x000e220000002100 */
[----:B-1----:R-:W-:-:S04]  /*106b0*/  IMAD.MOV.U32 R2, RZ, RZ, 0xa000 ;  /* 0x0000a000ff027424 */ /* 0x002fc800078e00ff */
[----:B------:R2:W-:Y:S01]  /*106c0*/  SYNCS.ARRIVE.TRANS64 RZ, [R3+URZ+0x38830], R2 ;  /* 0x0388300203ff79a7 */ /* 0x0005e2000800003f */
[----:B0-----:R-:W-:-:S04]  /*106d0*/  LOP3.LUT R4, R4, 0x1f, RZ, 0xc0, !PT ;  /* 0x0000001f04047812 */ /* 0x001fc800078ec0ff */
[----:B------:R-:W-:-:S13]  /*106e0*/  ISETP.NE.AND P0, PT, R4, RZ, PT ;  /* 0x000000ff0400720c */ /* 0x000fda0003f05270 */
[----:B--2---:R-:W-:Y:S05]  /*106f0*/  @!P0 BRA `(.L_x_477) ;  /* 0x0000000000048947 */ /* 0x004fea0003800000 */
[----:B------:R-:W-:Y:S01]  /*10700*/  BPT.TRAP 0x1 ;  /* 0x000000040000795c */ /* 0x000fe20000300000 */
.L_x_477:
[----:B------:R-:W-:Y:S05]  /*10710*/  BSYNC B3 ;  /* 0x0000000000037941 */ /* 0x000fea0003800000 */
.L_x_476:
[----:B------:R-:W2:Y:S04]  /*10720*/  LDL R4, [R1+0x4] ;  /* 0x0000040001047983 */ /* 0x000ea80000100800 */
[----:B-1----:R-:W3:Y:S01]  /*10730*/  LDL R2, [R1+0x18] ;  /* 0x0000180001027983 */ /* 0x002ee20000100800 */
        /* <DEDUP_REMOVED lines=8> */
[----:B--2---:R-:W-:-:S02]  /*107c0*/  IMAD R4, R8, 0xa000, R4 ;  /* 0x0000a00008047824 */ /* 0x004fc400078e0204 */
[----:B---3--:R-:W-:Y:S02]  /*107d0*/  IMAD R2, R0, 0x50, R2 ;  /* 0x0000005000027824 */ /* 0x008fe400078e0202 */
[----:B------:R-:W-:-:S08]  /*107e0*/  VIADD R7, R4, 0x24400 ;  /* 0x0002440004077836 */ /* 0x000fd00000000000 */
.L_x_478:
        /* <DEDUP_REMOVED lines=16> */
.L_x_479:
        /* <DEDUP_REMOVED lines=16> */
.L_x_480:
        /* <DEDUP_REMOVED lines=16> */
.L_x_481:
        /* <DEDUP_REMOVED lines=10> */
[----:B------:R-:W2:Y:S04]  /*10b90*/  LDL.LU R12, [R1+0x10] ;  /* 0x00001000010c7983 */ /* 0x000ea80000300800 */
[----:B------:R-:W3:Y:S01]  /*10ba0*/  LDL R7, [R1+0x8] ;  /* 0x0000080001077983 */ /* 0x000ee20000100800 */
[----:B------:R-:W-:Y:S01]  /*10bb0*/  BSSY B3, `(.L_x_482) ;  /* 0x0000005000037945 */ /* 0x000fe20003800000 */
[----:B--2---:R-:W-:Y:S01]  /*10bc0*/  SHF.L.U32 R2, R12, 0x1f, RZ ;  /* 0x0000001f0c027819 */ /* 0x004fe200000006ff */
[----:B---3--:R-:W-:-:S04]  /*10bd0*/  IMAD R3, R7, 0x8, R6 ;  /* 0x0000000807037824 */ /* 0x008fc800078e0206 */
[----:B------:R-:W0:Y:S02]  /*10be0*/  SYNCS.PHASECHK.TRANS64.TRYWAIT P0, [R3+URZ+0x60], R2 ;  /* 0x00006002030075a7 */ /* 0x000e24000800017f */
[----:B0-----:R-:W-:Y:S05]  /*10bf0*/  @!P0 BRA `(.L_x_483) ;  /* 0x0000004800388947 */ /* 0x001fea0003800000 */
.L_x_594:
[----:B------:R-:W-:Y:S05]  /*10c00*/  BSYNC B3 ;  /* 0x0000000000037941 */ /* 0x000fea0003800000 */
.L_x_482:
[----:B------:R-:W-:Y:S01]  /*10c10*/  BSSY B3, `(.L_x_484) ;  /* 0x000000e000037945 */ /* 0x000fe20003800000 */
[----:B------:R-:W-:Y:S02]  /*10c20*/  IMAD.MOV.U32 R12, RZ, RZ, 0x0 ;  /* 0x00000000ff0c7424 */ /* 0x000fe400078e00ff */
[----:B------:R-:W-:Y:S01]  /*10c30*/  IMAD.MOV.U32 R13, RZ, RZ, 0x14f00000 ;  /* 0x14f00000ff0d7424 */ /* 0x000fe200078e00ff */
[----:B------:R-:W-:Y:S06]  /*10c40*/  @P1 BRA `(.L_x_485) ;  /* 0x0000000000281947 */ /* 0x000fec0003800000 */
[----:B0-----:R-:W2:Y:S04]  /*10c50*/  LDL R3, [R1+0x4] ;  /* 0x0000040001037983 */ /* 0x001ea80000100800 */
[----:B------:R-:W2:Y:S01]  /*10c60*/  LDL R7, [R1+0x8] ;  /* 0x0000080001077983 */ /* 0x000ea20000100800 */
[----:B------:R-:W0:Y:S02]  /*10c70*/  S2R R4, SR_TID.X ;  /* 0x0000000000047919 */ /* 0x000e240000002100 */
[----:B0-----:R-:W-:-:S04]  /*10c80*/  LOP3.LUT R4, R4, 0x1f, RZ, 0xc0, !PT ;  /* 0x0000001f04047812 */ /* 0x001fc800078ec0ff */
[----:B------:R-:W-:Y:S01]  /*10c90*/  ISETP.NE.AND P0, PT, R4, RZ, PT ;  /* 0x000000ff0400720c */ /* 0x000fe20003f05270 */
[----:B--2---:R-:W-:Y:S02]  /*10ca0*/  IMAD R2, R7, 0x8, R3 ;  /* 0x0000000807027824 */ /* 0x004fe400078e0203 */
[----:B------:R-:W-:-:S04]  /*10cb0*/  IMAD.MOV.U32 R3, RZ, RZ, 0xa000 ;  /* 0x0000a000ff037424 */ /* 0x000fc800078e00ff */
[----:B------:R1:W-:Y:S06]  /*10cc0*/  SYNCS.ARRIVE.TRANS64 RZ, [R2+URZ+0x38850], R3 ;  /* 0x0388500302ff79a7 */ /* 0x0003ec000800003f */
[----:B------:R-:W-:Y:S05]  /*10cd0*/  @!P0 BRA `(.L_x_485) ;  /* 0x0000000000048947 */ /* 0x000fea0003800000 */
[----:B------:R-:W-:Y:S01]  /*10ce0*/  BPT.TRAP 0x1 ;  /* 0x000000040000795c */ /* 0x000fe20000300000 */
.L_x_485:
[----:B------:R-:W-:Y:S05]  /*10cf0*/  BSYNC B3 ;  /* 0x0000000000037941 */ /* 0x000fea0003800000 */
.L_x_484:
[----:B01----:R-:W2:Y:S01]  /*10d00*/  LDL.LU R2, [R1+0x8] ;  /* 0x0000080001027983 */ /* 0x003ea20000300800 */
[----:B------:R-:W-:-:S03]  /*10d10*/  R2UR UR10, R11 ;  /* 0x000000000b0a72ca */ /* 0x000fc600000e0000 */
[----:B------:R-:W3:Y:S04]  /*10d20*/  LDL R7, [R1+0x18] ;  /* 0x0000180001077983 */ /* 0x000ee80000100800 */
[----:B------:R-:W3:Y:S04]  /*10d30*/  LDL.LU R4, [R1+0x14] ;  /* 0x0000140001047983 */ /* 0x000ee80000300800 */
[----:B------:R-:W2:Y:S01]  /*10d40*/  LDL R11, [R1+0x4] ;  /* 0x00000400010b7983 */ /* 0x000ea20000100800 */
[----:B------:R-:W-:Y:S01]  /*10d50*/  R2UR UR6, R12 ;  /* 0x000000000c0672ca */ /* 0x000fe200000e0000 */
[----:B------:R-:W-:Y:S01]  /*10d60*/  UIADD3 UR4, UP0, UR36, 0x470, URZ ;  /* 0x0000047024047890 */ /* 0x000fe2000ff1e03f */
[----:B------:R-:W-:-:S02]  /*10d70*/  R2UR UR7, R13 ;  /* 0x000000000d0772ca */ /* 0x000fc400000e0000 */
[----:B------:R-:W-:Y:S01]  /*10d80*/  PLOP3.LUT P0, PT, PT, PT, PT, 0x80, 0x0 ;  /* 0x000000000000781c */ /* 0x000fe20003f0f070 */
[----:B------:R-:W-:Y:S01]  /*10d90*/  UIADD3.X UR5, URZ, UR37, URZ, UP0, !UPT ;  /* 0x000000253f057290 */ /* 0x000fe200087fe43f */
[----:B---3--:R-:W-:Y:S02]  /*10da0*/  IMAD R4, R4, 0x50, R7 ;  /* 0x0000005004047824 */ /* 0x008fe400078e0207 */
[C-C-:B--2---:R-:W-:Y:S02]  /*10db0*/  IMAD R3, R2.reuse, 0x8, R11.reuse ;  /* 0x0000000802037824 */ /* 0x144fe400078e020b */
[----:B------:R-:W-:Y:S02]  /*10dc0*/  IMAD R2, R2, 0xa000, R11 ;  /* 0x0000a00002027824 */ /* 0x000fe400078e020b */
[----:B------:R-:W-:Y:S02]  /*10dd0*/  VIADD R3, R3, 0x38850 ;  /* 0x0003885003037836 */ /* 0x000fe40000000000 */
[----:B------:R-:W-:-:S07]  /*10de0*/  VIADD R7, R2, 0x400 ;  /* 0x0000040002077836 */ /* 0x000fce0000000000 */
.L_x_486:
[----:B------:R-:W2:Y:S01]  /*10df0*/  LDL R11, [R1] ;  /* 0x00000000010b7983 */ /* 0x000ea20000100800 */
[----:B------:R-:W-:-:S13]  /*10e00*/  @P0 ELECT P1, URZ, PT ;  /* 0x00000000003f082f */ /* 0x000fda0003820000 */
[----:B------:R-:W-:Y:S02]  /*10e10*/  @P1 R2UR UR12, R18 ;  /* 0x00000000120c12ca */ /* 0x000fe400000e0000 */
[----:B------:R-:W-:Y:S02]  /*10e20*/  @P1 R2UR UR11, R4 ;  /* 0x00000000040b12ca */ /* 0x000fe400000e0000 */
[----:B------:R-:W-:Y:S02]  /*10e30*/  @P1 R2UR UR9, R3 ;  /* 0x00000000030912ca */ /* 0x000fe400000e0000 */
[----:B------:R-:W-:Y:S02]  /*10e40*/  @P1 R2UR UR8, R7 ;  /* 0x00000000070812ca */ /* 0x000fe400000e0000 */
[----:B------:R-:W-:Y:S02]  /*10e50*/  @P1 PLOP3.LUT P0, PT, P1, PT, PT, 0x8, 0x0 ;  /* 0x000000000000181c */ /* 0x000fe40000f0e170 */
[----:B--2---:R-:W-:-:S02]  /*10e60*/  @P1 R2UR UR13, R11 ;  /* 0x000000000b0d12ca */ /* 0x004fc400000e0000 */
[----:B------:R-:W-:-:S11]  /*10e70*/  PLOP3.LUT P1, PT, PT, PT, PT, 0x8, 0x0 ;  /* 0x000000000000781c */ /* 0x000fd60003f2e170 */
[----:B------:R0:W-:Y:S02]  /*10e80*/  UTMALDG.4D [UR8], [UR4], desc[UR6] ;  /* 0x00000608040075b4 */ /* 0x0001e40008019000 */
[----:B0-----:R-:W-:Y:S05]  /*10e90*/  @P0 BRA.U.ANY `(.L_x_486) ;  /* 0xfffffffd00d40947 */ /* 0x001fea000393ffff */
[----:B------:R-:W-:Y:S01]  /*10ea0*/  R2UR UR10, R17 ;  /* 0x00000000110a72ca */ /* 0x000fe200000e0000 */
[----:B------:R-:W-:Y:S01]  /*10eb0*/  VIADD R7, R2, 0x2c00 ;  /* 0x00002c0002077836 */ /* 0x000fe20000000000 */
[----:B------:R-:W-:Y:S02]  /*10ec0*/  R2UR UR6, R12 ;  /* 0x000000000c0672ca */ /* 0x000fe400000e0000 */
[----:B------:R-:W-:Y:S02]  /*10ed0*/  R2UR UR7, R13 ;  /* 0x000000000d0772ca */ /* 0x000fe400000e0000 */
[----:B------:R-:W-:-:S13]  /*10ee0*/  PLOP3.LUT P0, PT, PT, PT, PT, 0x80, 0x0 ;  /* 0x000000000000781c */ /* 0x000fda0003f0f070 */
.L_x_487:
        /* <DEDUP_REMOVED lines=16> */
.L_x_488:
        /* <DEDUP_REMOVED lines=16> */
.L_x_489:
        /* <DEDUP_REMOVED lines=11> */
[----:B------:R0:W-:Y:S04]  /*111a0*/  STL [R1], R5 ;  /* 0x0000000501007387 */ /* 0x0001e80000100800 */
[----:B------:R0:W-:Y:S02]  /*111b0*/  STL [R1+0x14], R0 ;  /* 0x0000140001007387 */ /* 0x0001e40000100800 */
.L_x_472:
[----:B------:R-:W-:Y:S05]  /*111c0*/  BSYNC B1 ;  /* 0x0000000000017941 */ /* 0x000fea0003800000 */
.L_x_471:
[----:B0-----:R-:W2:Y:S04]  /*111d0*/  LDL.LU R0, [R1+0x30] ;  /* 0x0000300001007983 */ /* 0x001ea80000300800 */
[----:B------:R0:W-:Y:S04]  /*111e0*/  STL [R1+0x8], R8 ;  /* 0x0000080801007387 */ /* 0x0001e80000100800 */
[----:B------:R0:W-:Y:S02]  /*111f0*/  STL [R1+0x10], R10 ;  /* 0x0000100a01007387 */ /* 0x0001e40000100800 */
[----:B0-2---:R-:W-:-:S07]  /*11200*/  VIADD R0, R0, 0xfffffffd ;  /* 0xfffffffd00007836 */ /* 0x005fce0000000000 */
.L_x_470:
[----:B------:R-:W-:Y:S05]  /*11210*/  BSYNC B2 ;  /* 0x0000000000027941 */ /* 0x000fea0003800000 */
.L_x_469:
[----:B------:R-:W2:Y:S01]  /*11220*/  LDL.LU R2, [R1+0x2c] ;  /* 0x00002c0001027983 */ /* 0x000ea20000300800 */
[----:B------:R-:W-:-:S05]  /*11230*/  IMAD.MOV R9, RZ, RZ, -R9 ;  /* 0x000000ffff097224 */ /* 0x000fca00078e0a09 */
[----:B--2---:R-:W-:-:S13]  /*11240*/  ISETP.NE.AND P0, PT, R2, R9, PT ;  /* 0x000000090200720c */ /* 0x004fda0003f05270 */
[----:B------:R-:W-:Y:S05]  /*11250*/  @!P0 BRA `(.L_x_468) ;  /* 0x0000001c00088947 */ /* 0x000fea0003800000 */
[----:B------:R0:W5:Y:S02]  /*11260*/  LDL R8, [R1] ;  /* 0x0000000001087983 */ /* 0x0001640000100800 */
.L_x_528:
[----:B--2---:R-:W2:Y:S04]  /*11270*/  LDL R4, [R1+0x20] ;  /* 0x0000200001047983 */ /* 0x004ea80000100800 */
[----:B---3--:R-:W3:Y:S04]  /*11280*/  LDL R3, [R1+0x8] ;  /* 0x0000080001037983 */ /* 0x008ee80000100800 */
[----:B------:R-:W4:Y:S01]  /*11290*/  LDL R2, [R1+0x10] ;  /* 0x0000100001027983 */ /* 0x000f220000100800 */
[----:B------:R-:W-:Y:S05]  /*112a0*/  YIELD ;  /* 0x0000000000007946 */ /* 0x000fea0003800000 */
[----:B------:R-:W-:Y:S01]  /*112b0*/  BSSY B1, `(.L_x_490) ;  /* 0x00000db000017945 */ /* 0x000fe20003800000 */
[----:B--2---:R-:W-:Y:S01]  /*112c0*/  ISETP.NE.AND P1, PT, R4, RZ, PT ;  /* 0x000000ff0400720c */ /* 0x004fe20003f25270 */
[----:B---3--:R-:W-:-:S05]  /*112d0*/  VIADD R4, R3, 0x1 ;  /* 0x0000000103047836 */ /* 0x008fca0000000000 */
[----:B------:R-:W-:-:S04]  /*112e0*/  ISETP.NE.AND P0, PT, R4, 0x2, PT ;  /* 0x000000020400780c */ /* 0x000fc80003f05270 */
[----:B-1----:R-:W-:Y:S02]  /*112f0*/  SEL R5, RZ, 0x1, P0 ;  /* 0x00000001ff057807 */ /* 0x002fe40000000000 */
[----:B------:R-:W-:Y:S02]  /*11300*/  SEL R4, R4, RZ, P0 ;  /* 0x000000ff04047207 */ /* 0x000fe40000000000 */
[----:B----4-:R-:W-:Y:S01]  /*11310*/  LOP3.LUT R5, R2, R5, RZ, 0x3c, !PT ;  /* 0x0000000502057212 */ /* 0x010fe200078e3cff */
[----:B------:R-:W-:Y:S06]  /*11320*/  @!P1 BRA `(.L_x_491) ;  /* 0x0000000c004c9947 */ /* 0x000fec0003800000 */
[----:B------:R-:W-:Y:S01]  /*11330*/  ULDC.64 UR4, c[0x0][0x418] ;  /* 0x0001060000047ab9 */ /* 0x000fe20000000a00 */
[----:B------:R-:W-:Y:S01]  /*11340*/  IMAD.MOV.U32 R7, RZ, RZ, R0 ;  /* 0x000000ffff077224 */ /* 0x000fe200078e0000 */
[----:B------:R-:W-:-:S04]  /*11350*/  ISETP.NE.U32.AND P0, PT, RZ, UR4, PT ;  /* 0x00000004ff007c0c */ /* 0x000fc8000bf05070 */
[----:B------:R-:W-:-:S13]  /*11360*/  ISETP.NE.AND.EX P0, PT, RZ, UR5, PT, P0 ;  /* 0x00000005ff007c0c */ /* 0x000fda000bf05300 */
[----:B------:R-:W-:Y:S05]  /*11370*/  @!P0 BRA `(.L_x_492) ;  /* 0x0000000000508947 */ /* 0x000fea0003800000 */
[----:B------:R-:W2:Y:S01]  /*11380*/  LDL R10, [R1+0x1c] ;  /* 0x00001c00010a7983 */ /* 0x000ea20000100800 */
[----:B-----5:R-:W1:Y:S01]  /*11390*/  LDC R8, c[0x0][0x43c] ;  /* 0x00010f00ff087b82 */ /* 0x020e620000000800 */
[----:B------:R-:W-:Y:S02]  /*113a0*/  ULDC.64 UR6, c[0x0][0x428] ;  /* 0x00010a0000067ab9 */ /* 0x000fe40000000a00 */
[----:B------:R-:W3:Y:S01]  /*113b0*/  LDL R9, [R1+0xc] ;  /* 0x00000c0001097983 */ /* 0x000ee20000100800 */
[----:B------:R-:W-:Y:S01]  /*113c0*/  ULDC.64 UR8, c[0x0][0x208] ;  /* 0x0000820000087ab9 */ /* 0x000fe20000000a00 */
[----:B-1----:R-:W-:-:S13]  /*113d0*/  ISETP.NE.AND P0, PT, R8, 0x1, PT ;  /* 0x000000010800780c */ /* 0x002fda0003f05270 */
[----:B------:R-:W1:Y:S02]  /*113e0*/  @P0 LDC.64 R2, c[0x0][0x440] ;  /* 0x00011000ff020b82 */ /* 0x000e640000000a00 */
[----:B-1----:R-:W-:-:S04]  /*113f0*/  @P0 IMAD.HI.U32 R7, R0, R2, RZ ;  /* 0x0000000200070227 */ /* 0x002fc800078e00ff */
[----:B------:R-:W-:Y:S01]  /*11400*/  IMAD.MOV.U32 R2, RZ, RZ, R0 ;  /* 0x000000ffff027224 */ /* 0x000fe200078e0000 */
[----:B------:R-:W-:-:S04]  /*11410*/  @P0 SHF.R.U32.HI R2, RZ, R3, R7 ;  /* 0x00000003ff020219 */ /* 0x000fc80000011607 */
[--C-:B------:R-:W-:Y:S01]  /*11420*/  SHF.R.S32.HI R3, RZ, 0x1f, R2.reuse ;  /* 0x0000001fff037819 */ /* 0x100fe20000011402 */
[----:B------:R-:W-:-:S04]  /*11430*/  IMAD.MOV R7, RZ, RZ, -R2 ;  /* 0x000000ffff077224 */ /* 0x000fc800078e0a02 */
[----:B------:R-:W-:Y:S02]  /*11440*/  IMAD R7, R8, R7, R0 ;  /* 0x0000000708077224 */ /* 0x000fe400078e0200 */
[----:B--2---:R-:W-:-:S04]  /*11450*/  IMAD R8, R10, UR6, RZ ;  /* 0x000000060a087c24 */ /* 0x004fc8000f8e02ff */
[C---:B---3--:R-:W-:Y:S02]  /*11460*/  IMAD R8, R9.reuse, UR7, R8 ;  /* 0x0000000709087c24 */ /* 0x048fe4000f8e0208 */
[----:B------:R-:W-:-:S04]  /*11470*/  IMAD.WIDE.U32 R2, R9, UR6, R2 ;  /* 0x0000000609027c25 */ /* 0x000fc8000f8e0002 */
[----:B------:R-:W-:Y:S01]  /*11480*/  IMAD.IADD R3, R8, 0x1, R3 ;  /* 0x0000000108037824 */ /* 0x000fe200078e0203 */
[----:B------:R-:W-:-:S04]  /*11490*/  LEA R8, P0, R2, UR4, 0x2 ;  /* 0x0000000402087c11 */ /* 0x000fc8000f8010ff */
[----:B------:R-:W-:-:S05]  /*114a0*/  LEA.HI.X R9, R2, UR5, R3, 0x2, P0 ;  /* 0x0000000502097c11 */ /* 0x000fca00080f1403 */
[----:B------:R1:W5:Y:S04]  /*114b0*/  LDG.E R8, desc[UR8][R8.64] ;  /* 0x0000000808087981 */ /* 0x000368000c1e1900 */
.L_x_492:
[----:B------:R-:W2:Y:S01]  /*114c0*/  LDL R2, [R1+0x4] ;  /* 0x0000040001027983 */ /* 0x000ea20000100800 */
[----:B------:R-:W-:Y:S01]  /*114d0*/  BSSY B2, `(.L_x_493) ;  /* 0x0000005000027945 */ /* 0x000fe20003800000 */
[----:B--2---:R-:W-:Y:S01]  /*114e0*/  IMAD R3, R4, 0x8, R2 ;  /* 0x0000000804037824 */ /* 0x004fe200078e0202 */
[----:B------:R-:W-:-:S04]  /*114f0*/  SHF.L.U32 R2, R5, 0x1f, RZ ;  /* 0x0000001f05027819 */ /* 0x000fc800000006ff */
[----:B------:R-:W2:Y:S02]  /*11500*/  SYNCS.PHASECHK.TRANS64.TRYWAIT P0, [R3+URZ+0x38840], R2 ;  /* 0x03884002030075a7 */ /* 0x000ea4000800017f */
[----:B--2---:R-:W-:Y:S05]  /*11510*/  @!P0 BRA `(.L_x_494) ;  /* 0x0000004000048947 */ /* 0x004fea0003800000 */
.L_x_595:
[----:B------:R-:W-:Y:S05]  /*11520*/  BSYNC B2 ;  /* 0x0000000000027941 */ /* 0x000fea0003800000 */
.L_x_493:
        /* <DEDUP_REMOVED lines=12> */
.L_x_496:
[----:B------:R-:W-:Y:S05]  /*115f0*/  BSYNC B2 ;  /* 0x0000000000027941 */ /* 0x000fea0003800000 */
.L_x_495:
[----:B------:R-:W3:Y:S04]  /*11600*/  LDL R9, [R1+0x4] ;  /* 0x0000040001097983 */ /* 0x000ee80000100800 */
[----:B--2---:R-:W2:Y:S01]  /*11610*/  LDL R2, [R1+0x18] ;  /* 0x0000180001027983 */ /* 0x004ea20000100800 */
        /* <DEDUP_REMOVED lines=8> */
[----:B---3--:R-:W-:-:S02]  /*116a0*/  IMAD R9, R4, 0xa000, R9 ;  /* 0x0000a00004097824 */ /* 0x008fc400078e0209 */
[----:B--2---:R-:W-:Y:S02]  /*116b0*/  IMAD R2, R7, 0x50, R2 ;  /* 0x0000005007027824 */ /* 0x004fe400078e0202 */
[----:B------:R-:W-:-:S08]  /*116c0*/  VIADD R10, R9, 0x24400 ;  /* 0x00024400090a7836 */ /* 0x000fd00000000000 */
.L_x_497:
        /* <DEDUP_REMOVED lines=9> */
[----:B-1----:R-:W-:Y:S05]  /*11760*/  @P0 BRA.U.ANY `(.L_x_497) ;  /* 0xfffffffd00d80947 */ /* 0x002fea000393ffff */
[----:B------:R-:W-:Y:S01]  /*11770*/  IMAD.MOV.U32 R17, RZ, RZ, 0x40 ;  /* 0x00000040ff117424 */ /* 0x000fe200078e00ff */
[----:B------:R-:W-:Y:S01]  /*11780*/  PLOP3.LUT P0, PT, PT, PT, PT, 0x80, 0x0 ;  /* 0x000000000000781c */ /* 0x000fe20003f0f070 */
[----:B------:R-:W-:Y:S01]  /*11790*/  VIADD R10, R9, 0x26c00 ;  /* 0x00026c00090a7836 */ /* 0x000fe20000000000 */
[----:B------:R-:W-:Y:S01]  /*117a0*/  UMOV UR6, 0x0 ;  /* 0x0000000000067882 */ /* 0x000fe20000000000 */
[----:B------:R-:W-:Y:S01]  /*117b0*/  UMOV UR7, 0x14f00000 ;  /* 0x14f0000000077882 */ /* 0x000fe20000000000 */
[----:B------:R-:W-:-:S15]  /*117c0*/  R2UR UR10, R17 ;  /* 0x00000000110a72ca */ /* 0x000fde00000e0000 */
.L_x_498:
        /* <DEDUP_REMOVED lines=16> */
.L_x_499:
        /* <DEDUP_REMOVED lines=16> */
.L_x_500:
        /* <DEDUP_REMOVED lines=10> */
[----:B------:R-:W2:Y:S04]  /*11a70*/  LDL.LU R12, [R1+0x10] ;  /* 0x00001000010c7983 */ /* 0x000ea80000300800 */
[----:B------:R-:W3:Y:S01]  /*11a80*/  LDL R10, [R1+0x8] ;  /* 0x00000800010a7983 */ /* 0x000ee20000100800 */
[----:B------:R-:W-:Y:S01]  /*11a90*/  BSSY B2, `(.L_x_501) ;  /* 0x0000005000027945 */ /* 0x000fe20003800000 */
[----:B--2---:R-:W-:Y:S01]  /*11aa0*/  SHF.L.U32 R3, R12, 0x1f, RZ ;  /* 0x0000001f0c037819 */ /* 0x004fe200000006ff */
[----:B---3--:R-:W-:-:S04]  /*11ab0*/  IMAD R2, R10, 0x8, R6 ;  /* 0x000000080a027824 */ /* 0x008fc800078e0206 */
[----:B------:R-:W1:Y:S02]  /*11ac0*/  SYNCS.PHASECHK.TRANS64.TRYWAIT P0, [R2+URZ+0x60], R3 ;  /* 0x00006003020075a7 */ /* 0x000e64000800017f */
[----:B-1----:R-:W-:Y:S05]  /*11ad0*/  @!P0 BRA `(.L_x_502) ;  /* 0x0000003800a88947 */ /* 0x002fea0003800000 */
.L_x_596:
[----:B------:R-:W-:Y:S05]  /*11ae0*/  BSYNC B2 ;  /* 0x0000000000027941 */ /* 0x000fea0003800000 */
.L_x_501:
[----:B------:R-:W-:Y:S01]  /*11af0*/  BSSY B2, `(.L_x_503) ;  /* 0x000000b000027945 */ /* 0x000fe20003800000 */
[----:B------:R-:W-:Y:S02]  /*11b00*/  IMAD.MOV.U32 R12, RZ, RZ, 0x0 ;  /* 0x00000000ff0c7424 */ /* 0x000fe400078e00ff */
[----:B------:R-:W-:Y:S01]  /*11b10*/  IMAD.MOV.U32 R13, RZ, RZ, 0x14f00000 ;  /* 0x14f00000ff0d7424 */ /* 0x000fe200078e00ff */
[----:B------:R-:W-:Y:S06]  /*11b20*/  @P1 BRA `(.L_x_504) ;  /* 0x00000000001c1947 */ /* 0x000fec0003800000 */
[----:B------:R-:W2:Y:S01]  /*11b30*/  S2R R9, SR_TID.X ;  /* 0x0000000000097919 */ /* 0x000ea20000002100 */
[----:B-1----:R-:W-:-:S04]  /*11b40*/  IMAD.MOV.U32 R3, RZ, RZ, 0xa000 ;  /* 0x0000a000ff037424 */ /* 0x002fc800078e00ff */
[----:B------:R3:W-:Y:S01]  /*11b50*/  SYNCS.ARRIVE.TRANS64 RZ, [R2+URZ+0x50], R3 ;  /* 0x0000500302ff79a7 */ /* 0x0007e2000800003f */
[----:B--2---:R-:W-:-:S04]  /*11b60*/  LOP3.LUT R9, R9, 0x1f, RZ, 0xc0, !PT ;  /* 0x0000001f09097812 */ /* 0x004fc800078ec0ff */
[----:B------:R-:W-:-:S13]  /*11b70*/  ISETP.NE.AND P0, PT, R9, RZ, PT ;  /* 0x000000ff0900720c */ /* 0x000fda0003f05270 */
[----:B---3--:R-:W-:Y:S05]  /*11b80*/  @!P0 BRA `(.L_x_504) ;  /* 0x0000000000048947 */ /* 0x008fea0003800000 */
[----:B------:R-:W-:Y:S01]  /*11b90*/  BPT.TRAP 0x1 ;  /* 0x000000040000795c */ /* 0x000fe20000300000 */
.L_x_504:
[----:B------:R-:W-:Y:S05]  /*11ba0*/  BSYNC B2 ;  /* 0x0000000000027941 */ /* 0x000fea0003800000 */
.L_x_503:
[----:B-1----:R-:W2:Y:S01]  /*11bb0*/  LDL.LU R3, [R1+0x8] ;  /* 0x0000080001037983 */ /* 0x002ea20000300800 */
[----:B------:R-:W-:-:S03]  /*11bc0*/  R2UR UR10, R11 ;  /* 0x000000000b0a72ca */ /* 0x000fc600000e0000 */
[----:B------:R-:W3:Y:S04]  /*11bd0*/  LDL R10, [R1+0x18] ;  /* 0x00001800010a7983 */ /* 0x000ee80000100800 */
[----:B------:R-:W3:Y:S04]  /*11be0*/  LDL.LU R9, [R1+0x14] ;  /* 0x0000140001097983 */ /* 0x000ee80000300800 */
[----:B------:R-:W2:Y:S01]  /*11bf0*/  LDL R11, [R1+0x4] ;  /* 0x00000400010b7983 */ /* 0x000ea20000100800 */
[----:B------:R-:W-:Y:S01]  /*11c00*/  R2UR UR6, R12 ;  /* 0x000000000c0672ca */ /* 0x000fe200000e0000 */
[----:B------:R-:W-:Y:S01]  /*11c10*/  UIADD3 UR4, UP0, UR36, 0x470, URZ ;  /* 0x0000047024047890 */ /* 0x000fe2000ff1e03f */
[----:B------:R-:W-:Y:S01]  /*11c20*/  R2UR UR7, R13 ;  /* 0x000000000d0772ca */ /* 0x000fe200000e0000 */
[----:B------:R-:W-:Y:S01]  /*11c30*/  VIADD R2, R2, 0x50 ;  /* 0x0000005002027836 */ /* 0x000fe20000000000 */
[----:B------:R-:W-:Y:S01]  /*11c40*/  PLOP3.LUT P0, PT, PT, PT, PT, 0x80, 0x0 ;  /* 0x000000000000781c */ /* 0x000fe20003f0f070 */
[----:B------:R-:W-:Y:S01]  /*11c50*/  UIADD3.X UR5, URZ, UR37, URZ, UP0, !UPT ;  /* 0x000000253f057290 */ /* 0x000fe200087fe43f */
[----:B---3--:R-:W-:-:S02]  /*11c60*/  IMAD R9, R9, 0x50, R10 ;  /* 0x0000005009097824 */ /* 0x008fc400078e020a */
[----:B--2---:R-:W-:-:S04]  /*11c70*/  IMAD R3, R3, 0xa000, R11 ;  /* 0x0000a00003037824 */ /* 0x004fc800078e020b */
[----:B------:R-:W-:-:S07]  /*11c80*/  VIADD R10, R3, 0x400 ;  /* 0x00000400030a7836 */ /* 0x000fce0000000000 */
.L_x_505:
        /* <DEDUP_REMOVED lines=10> */
[----:B-1----:R-:W-:Y:S05]  /*11d30*/  @P0 BRA.U.ANY `(.L_x_505) ;  /* 0xfffffffd00d40947 */ /* 0x002fea000393ffff */
[----:B------:R-:W-:Y:S01]  /*11d40*/  R2UR UR10, R17 ;  /* 0x00000000110a72ca */ /* 0x000fe200000e0000 */
[----:B------:R-:W-:Y:S01]  /*11d50*/  VIADD R10, R3, 0x2c00 ;  /* 0x00002c00030a7836 */ /* 0x000fe20000000000 */
[----:B------:R-:W-:Y:S02]  /*11d60*/  R2UR UR6, R12 ;  /* 0x000000000c0672ca */ /* 0x000fe400000e0000 */
[----:B------:R-:W-:Y:S02]  /*11d70*/  R2UR UR7, R13 ;  /* 0x000000000d0772ca */ /* 0x000fe400000e0000 */
[----:B------:R-:W-:-:S13]  /*11d80*/  PLOP3.LUT P0, PT, PT, PT, PT, 0x80, 0x0 ;  /* 0x000000000000781c */ /* 0x000fda0003f0f070 */
.L_x_506:
        /* <DEDUP_REMOVED lines=16> */
.L_x_507:
        /* <DEDUP_REMOVED lines=16> */
.L_x_508:
        /* <DEDUP_REMOVED lines=11> */
[----:B------:R1:W-:Y:S04]  /*12040*/  STL [R1+0x14], R7 ;  /* 0x0000140701007387 */ /* 0x0003e80000100800 */
[----:B------:R1:W-:Y:S02]  /*12050*/  STL [R1], R8 ;  /* 0x0000000801007387 */ /* 0x0003e40000100800 */
.L_x_491:
[----:B------:R-:W-:Y:S05]  /*12060*/  BSYNC B1 ;  /* 0x0000000000017941 */ /* 0x000fea0003800000 */
.L_x_490:
        /* <DEDUP_REMOVED lines=8> */
[----:B------:R2:W-:Y:S04]  /*120f0*/  STL [R1+0x10], R10 ;  /* 0x0000100a01007387 */ /* 0x0005e80000100800 */
[----:B------:R2:W-:Y:S01]  /*12100*/  STL [R1+0x8], R11 ;  /* 0x0000080b01007387 */ /* 0x0005e20000100800 */
[----:B------:R-:W-:Y:S05]  /*12110*/  @!P1 BRA `(.L_x_510) ;  /* 0x0000000c00489947 */ /* 0x000fea0003800000 */
[----:B------:R-:W-:Y:S01]  /*12120*/  ULDC.64 UR4, c[0x0][0x418] ;  /* 0x0001060000047ab9 */ /* 0x000fe20000000a00 */
[----:B-1----:R-:W-:Y:S01]  /*12130*/  VIADD R7, R0, 0xffffffff ;  /* 0xffffffff00077836 */ /* 0x002fe20000000000 */
[----:B------:R-:W-:-:S04]  /*12140*/  ISETP.NE.U32.AND P0, PT, RZ, UR4, PT ;  /* 0x00000004ff007c0c */ /* 0x000fc8000bf05070 */
[----:B------:R-:W-:-:S13]  /*12150*/  ISETP.NE.AND.EX P0, PT, RZ, UR5, PT, P0 ;  /* 0x00000005ff007c0c */ /* 0x000fda000bf05300 */
[----:B------:R-:W-:Y:S05]  /*12160*/  @!P0 BRA `(.L_x_511) ;  /* 0x0000000000508947 */ /* 0x000fea0003800000 */
[----:B------:R-:W3:Y:S01]  /*12170*/  LDL R13, [R1+0x1c] ;  /* 0x00001c00010d7983 */ /* 0x000ee20000100800 */
[----:B------:R-:W1:Y:S01]  /*12180*/  LDC R9, c[0x0][0x43c] ;  /* 0x00010f00ff097b82 */ /* 0x000e620000000800 */
[----:B------:R-:W-:Y:S02]  /*12190*/  ULDC.64 UR6, c[0x0][0x428] ;  /* 0x00010a0000067ab9 */ /* 0x000fe40000000a00 */
[----:B------:R-:W4:Y:S01]  /*121a0*/  LDL R12, [R1+0xc] ;  /* 0x00000c00010c7983 */ /* 0x000f220000100800 */
[----:B------:R-:W-:Y:S01]  /*121b0*/  ULDC.64 UR8, c[0x0][0x208] ;  /* 0x0000820000087ab9 */ /* 0x000fe20000000a00 */
[----:B-1----:R-:W-:-:S13]  /*121c0*/  ISETP.NE.AND P0, PT, R9, 0x1, PT ;  /* 0x000000010900780c */ /* 0x002fda0003f05270 */
[----:B------:R-:W1:Y:S02]  /*121d0*/  @P0 LDC.64 R2, c[0x0][0x440] ;  /* 0x00011000ff020b82 */ /* 0x000e640000000a00 */
[----:B-1---5:R-:W-:-:S04]  /*121e0*/  @P0 IMAD.HI.U32 R8, R7, R2, RZ ;  /* 0x0000000207080227 */ /* 0x022fc800078e00ff */
[----:B------:R-:W-:Y:S01]  /*121f0*/  IMAD.MOV.U32 R2, RZ, RZ, R7 ;  /* 0x000000ffff027224 */ /* 0x000fe200078e0007 */
[----:B------:R-:W-:-:S05]  /*12200*/  @P0 SHF.R.U32.HI R2, RZ, R3, R8 ;  /* 0x00000003ff020219 */ /* 0x000fca0000011608 */
[----:B------:R-:W-:-:S04]  /*12210*/  IMAD.MOV R3, RZ, RZ, -R2 ;  /* 0x000000ffff037224 */ /* 0x000fc800078e0a02 */
[----:B------:R-:W-:Y:S01]  /*12220*/  IMAD R7, R9, R3, R7 ;  /* 0x0000000309077224 */ /* 0x000fe200078e0207 */
[----:B------:R-:W-:Y:S01]  /*12230*/  SHF.R.S32.HI R3, RZ, 0x1f, R2 ;  /* 0x0000001fff037819 */ /* 0x000fe20000011402 */
[----:B---3--:R-:W-:-:S04]  /*12240*/  IMAD R8, R13, UR6, RZ ;  /* 0x000000060d087c24 */ /* 0x008fc8000f8e02ff */
[C---:B----4-:R-:W-:Y:S02]  /*12250*/  IMAD R8, R12.reuse, UR7, R8 ;  /* 0x000000070c087c24 */ /* 0x050fe4000f8e0208 */
[----:B------:R-:W-:-:S04]  /*12260*/  IMAD.WIDE.U32 R2, R12, UR6, R2 ;  /* 0x000000060c027c25 */ /* 0x000fc8000f8e0002 */
[----:B------:R-:W-:Y:S01]  /*12270*/  IMAD.IADD R3, R8, 0x1, R3 ;  /* 0x0000000108037824 */ /* 0x000fe200078e0203 */
[----:B------:R-:W-:-:S04]  /*12280*/  LEA R8, P0, R2, UR4, 0x2 ;  /* 0x0000000402087c11 */ /* 0x000fc8000f8010ff */
[----:B------:R-:W-:-:S05]  /*12290*/  LEA.HI.X R9, R2, UR5, R3, 0x2, P0 ;  /* 0x0000000502097c11 */ /* 0x000fca00080f1403 */
[----:B------:R1:W5:Y:S04]  /*122a0*/  LDG.E R8, desc[UR8][R8.64] ;  /* 0x0000000808087981 */ /* 0x000368000c1e1900 */
.L_x_511:
[----:B------:R-:W3:Y:S01]  /*122b0*/  LDL R2, [R1+0x4] ;  /* 0x0000040001027983 */ /* 0x000ee20000100800 */
[----:B------:R-:W-:Y:S01]  /*122c0*/  SHF.L.U32 R3, R10, 0x1f, RZ ;  /* 0x0000001f0a037819 */ /* 0x000fe200000006ff */
[----:B------:R-:W-:Y:S01]  /*122d0*/  BSSY B2, `(.L_x_512) ;  /* 0x0000004000027945 */ /* 0x000fe20003800000 */
[----:B---3--:R-:W-:-:S04]  /*122e0*/  IMAD R2, R11, 0x8, R2 ;  /* 0x000000080b027824 */ /* 0x008fc800078e0202 */
[----:B------:R-:W3:Y:S02]  /*122f0*/  SYNCS.PHASECHK.TRANS64.TRYWAIT P0, [R2+URZ+0x38840], R3 ;  /* 0x03884003020075a7 */ /* 0x000ee4000800017f */
[----:B---3--:R-:W-:Y:S05]  /*12300*/  @!P0 BRA `(.L_x_513) ;  /* 0x0000003000b08947 */ /* 0x008fea0003800000 */
.L_x_597:
[----:B------:R-:W-:Y:S05]  /*12310*/  BSYNC B2 ;  /* 0x0000000000027941 */ /* 0x000fea0003800000 */
.L_x_512:
[----:B-1----:R-:W1:Y:S01]  /*12320*/  S2R R9, SR_TID.X ;  /* 0x0000000000097919 */ /* 0x002e620000002100 */
[----:B------:R-:W-:Y:S01]  /*12330*/  BSSY B2, `(.L_x_514) ;  /* 0x000000b000027945 */ /* 0x000fe20003800000 */
[----:B-1----:R-:W-:-:S04]  /*12340*/  LOP3.LUT R9, R9, 0x7f, RZ, 0xc0, !PT ;  /* 0x0000007f09097812 */ /* 0x002fc800078ec0ff */
[----:B------:R-:W-:-:S13]  /*12350*/  ISETP.NE.AND P1, PT, R9, RZ, PT ;  /* 0x000000ff0900720c */ /* 0x000fda0003f25270 */
[----:B------:R-:W-:Y:S05]  /*12360*/  @P1 BRA `(.L_x_515) ;  /* 0x00000000001c1947 */ /* 0x000fea0003800000 */
[----:B------:R-:W1:Y:S01]  /*12370*/  S2R R9, SR_TID.X ;  /* 0x0000000000097919 */ /* 0x000e620000002100 */
[----:B---3--:R-:W-:-:S04]  /*12380*/  IMAD.MOV.U32 R3, RZ, RZ, 0xa000 ;  /* 0x0000a000ff037424 */ /* 0x008fc800078e00ff */
[----:B------:R4:W-:Y:S01]  /*12390*/  SYNCS.ARRIVE.TRANS64 RZ, [R2+URZ+0x38830], R3 ;  /* 0x0388300302ff79a7 */ /* 0x0009e2000800003f */
[----:B-1----:R-:W-:-:S04]  /*123a0*/  LOP3.LUT R9, R9, 0x1f, RZ, 0xc0, !PT ;  /* 0x0000001f09097812 */ /* 0x002fc800078ec0ff */
[----:B------:R-:W-:-:S13]  /*123b0*/  ISETP.NE.AND P0, PT, R9, RZ, PT ;  /* 0x000000ff0900720c */ /* 0x000fda0003f05270 */
[----:B----4-:R-:W-:Y:S05]  /*123c0*/  @!P0 BRA `(.L_x_515) ;  /* 0x0000000000048947 */ /* 0x010fea0003800000 */
[----:B------:R-:W-:Y:S01]  /*123d0*/  BPT.TRAP 0x1 ;  /* 0x000000040000795c */ /* 0x000fe20000300000 */
.L_x_515:
[----:B------:R-:W-:Y:S05]  /*123e0*/  BSYNC B2 ;  /* 0x0000000000027941 */ /* 0x000fea0003800000 */
.L_x_514:
[----:B------:R-:W4:Y:S04]  /*123f0*/  LDL R9, [R1+0x8] ;  /* 0x0000080001097983 */ /* 0x000f280000100800 */
[----:B--2---:R-:W2:Y:S04]  /*12400*/  LDL R10, [R1+0x4] ;  /* 0x00000400010a7983 */ /* 0x004ea80000100800 */
[----:B---3--:R-:W3:Y:S01]  /*12410*/  LDL R2, [R1+0x18] ;  /* 0x0000180001027983 */ /* 0x008ee20000100800 */
[----:B------:R-:W-:-:S05]  /*12420*/  IMAD.MOV.U32 R12, RZ, RZ, RZ ;  /* 0x000000ffff0c7224 */ /* 0x000fca00078e00ff */
[----:B------:R-:W-:Y:S01]  /*12430*/  R2UR UR10, R12 ;  /* 0x000000000c0a72ca */ /* 0x000fe200000e0000 */
[----:B------:R-:W-:Y:S01]  /*12440*/  UIADD3 UR4, UP0, UR36, 0x370, URZ ;  /* 0x0000037024047890 */ /* 0x000fe2000ff1e03f */
[----:B------:R-:W-:Y:S01]  /*12450*/  PLOP3.LUT P0, PT, PT, PT, PT, 0x80, 0x0 ;  /* 0x000000000000781c */ /* 0x000fe20003f0f070 */
[----:B------:R-:W-:Y:S01]  /*12460*/  UMOV UR6, 0x0 ;  /* 0x0000000000067882 */ /* 0x000fe20000000000 */
[----:B------:R-:W-:Y:S01]  /*12470*/  UMOV UR7, 0x14f00000 ;  /* 0x14f0000000077882 */ /* 0x000fe20000000000 */
[----:B------:R-:W-:Y:S01]  /*12480*/  UIADD3.X UR5, URZ, UR37, URZ, UP0, !UPT ;  /* 0x000000253f057290 */ /* 0x000fe200087fe43f */
[C---:B----4-:R-:W-:Y:S02]  /*12490*/  IMAD R3, R9.reuse, 0x8, R6 ;  /* 0x0000000809037824 */ /* 0x050fe400078e0206 */
[----:B--2---:R-:W-:Y:S02]  /*124a0*/  IMAD R9, R9, 0xa000, R10 ;  /* 0x0000a00009097824 */ /* 0x004fe400078e020a */
[----:B------:R-:W-:-:S02]  /*124b0*/  VIADD R3, R3, 0x30 ;  /* 0x0000003003037836 */ /* 0x000fc40000000000 */
[----:B---3--:R-:W-:Y:S02]  /*124c0*/  IMAD R2, R7, 0x50, R2 ;  /* 0x0000005007027824 */ /* 0x008fe400078e0202 */
[----:B------:R-:W-:-:S07]  /*124d0*/  VIADD R10, R9, 0x24400 ;  /* 0x00024400090a7836 */ /* 0x000fce0000000000 */
.L_x_516:
        /* <DEDUP_REMOVED lines=16> */
.L_x_517:
        /* <DEDUP_REMOVED lines=16> */
.L_x_518:
        /* <DEDUP_REMOVED lines=16> */
.L_x_519:
        /* <DEDUP_REMOVED lines=10> */
[----:B------:R-:W-:Y:S01]  /*12880*/  SHF.L.U32 R5, R5, 0x1f, RZ ;  /* 0x0000001f05057819 */ /* 0x000fe200000006ff */
[----:B------:R-:W-:Y:S01]  /*12890*/  IMAD R2, R4, 0x8, R6 ;  /* 0x0000000804027824 */ /* 0x000fe200078e0206 */
[----:B------:R-:W-:Y:S03]  /*128a0*/  BSSY B2, `(.L_x_520) ;  /* 0x0000003000027945 */ /* 0x000fe60003800000 */
[----:B------:R-:W1:Y:S02]  /*128b0*/  SYNCS.PHASECHK.TRANS64.TRYWAIT P0, [R2+URZ+0x60], R5 ;  /* 0x00006005020075a7 */ /* 0x000e64000800017f */
[----:B-1----:R-:W-:Y:S05]  /*128c0*/  @!P0 BRA `(.L_x_521) ;  /* 0x0000002c00548947 */ /* 0x002fea0003800000 */
.L_x_598:
[----:B------:R-:W-:Y:S05]  /*128d0*/  BSYNC B2 ;  /* 0x0000000000027941 */ /* 0x000fea0003800000 */
.L_x_520:
[----:B------:R-:W-:Y:S01]  /*128e0*/  BSSY B2, `(.L_x_522) ;  /* 0x000000b000027945 */ /* 0x000fe20003800000 */
[----:B------:R-:W-:Y:S02]  /*128f0*/  IMAD.MOV.U32 R10, RZ, RZ, 0x0 ;  /* 0x00000000ff0a7424 */ /* 0x000fe400078e00ff */
[----:B------:R-:W-:Y:S01]  /*12900*/  IMAD.MOV.U32 R11, RZ, RZ, 0x14f00000 ;  /* 0x14f00000ff0b7424 */ /* 0x000fe200078e00ff */
[----:B------:R-:W-:Y:S06]  /*12910*/  @P1 BRA `(.L_x_523) ;  /* 0x00000000001c1947 */ /* 0x000fec0003800000 */
[----:B------:R-:W2:Y:S02]  /*12920*/  S2R R3, SR_TID.X ;  /* 0x0000000000037919 */ /* 0x000ea40000002100 */
[----:B--2---:R-:W-:Y:S01]  /*12930*/  LOP3.LUT R9, R3, 0x1f, RZ, 0xc0, !PT ;  /* 0x0000001f03097812 */ /* 0x004fe200078ec0ff */
[----:B------:R-:W-:-:S03]  /*12940*/  IMAD.MOV.U32 R3, RZ, RZ, 0xa000 ;  /* 0x0000a000ff037424 */ /* 0x000fc600078e00ff */
[----:B------:R-:W-:Y:S01]  /*12950*/  ISETP.NE.AND P0, PT, R9, RZ, PT ;  /* 0x000000ff0900720c */ /* 0x000fe20003f05270 */
[----:B------:R2:W-:-:S12]  /*12960*/  SYNCS.ARRIVE.TRANS64 RZ, [R2+URZ+0x50], R3 ;  /* 0x0000500302ff79a7 */ /* 0x0005d8000800003f */
[----:B--2---:R-:W-:Y:S05]  /*12970*/  @!P0 BRA `(.L_x_523) ;  /* 0x0000000000048947 */ /* 0x004fea0003800000 */
[----:B------:R-:W-:Y:S01]  /*12980*/  BPT.TRAP 0x1 ;  /* 0x000000040000795c */ /* 0x000fe20000300000 */
.L_x_523:
[----:B------:R-:W-:Y:S05]  /*12990*/  BSYNC B2 ;  /* 0x0000000000027941 */ /* 0x000fea0003800000 */
.L_x_522:
[----:B------:R-:W2:Y:S04]  /*129a0*/  LDL R9, [R1+0x4] ;  /* 0x0000040001097983 */ /* 0x000ea80000100800 */
[----:B-1----:R-:W3:Y:S04]  /*129b0*/  LDL R5, [R1+0x18] ;  /* 0x0000180001057983 */ /* 0x002ee80000100800 */
[----:B------:R-:W3:Y:S01]  /*129c0*/  LDL.LU R3, [R1+0x14] ;  /* 0x0000140001037983 */ /* 0x000ee20000300800 */
[----:B------:R-:W-:Y:S01]  /*129d0*/  R2UR UR10, R12 ;  /* 0x000000000c0a72ca */ /* 0x000fe200000e0000 */
[----:B------:R-:W-:Y:S01]  /*129e0*/  UIADD3 UR4, UP0, UR36, 0x470, URZ ;  /* 0x0000047024047890 */ /* 0x000fe2000ff1e03f */
[----:B------:R-:W-:Y:S01]  /*129f0*/  R2UR UR6, R10 ;  /* 0x000000000a0672ca */ /* 0x000fe200000e0000 */
[----:B------:R-:W-:Y:S01]  /*12a00*/  VIADD R2, R2, 0x50 ;  /* 0x0000005002027836 */ /* 0x000fe20000000000 */
[----:B------:R-:W-:Y:S01]  /*12a10*/  R2UR UR7, R11 ;  /* 0x000000000b0772ca */ /* 0x000fe200000e0000 */
[----:B------:R-:W-:Y:S01]  /*12a20*/  UIADD3.X UR5, URZ, UR37, URZ, UP0, !UPT ;  /* 0x000000253f057290 */ /* 0x000fe200087fe43f */
[----:B------:R-:W-:Y:S01]  /*12a30*/  PLOP3.LUT P0, PT, PT, PT, PT, 0x80, 0x0 ;  /* 0x000000000000781c */ /* 0x000fe20003f0f070 */
[----:B--2---:R-:W-:-:S02]  /*12a40*/  IMAD R4, R4, 0xa000, R9 ;  /* 0x0000a00004047824 */ /* 0x004fc400078e0209 */
[----:B---3--:R-:W-:Y:S02]  /*12a50*/  IMAD R3, R3, 0x50, R5 ;  /* 0x0000005003037824 */ /* 0x008fe400078e0205 */
[----:B------:R-:W-:-:S08]  /*12a60*/  VIADD R5, R4, 0x400 ;  /* 0x0000040004057836 */ /* 0x000fd00000000000 */
.L_x_524:
        /* <DEDUP_REMOVED lines=16> */
.L_x_525:
        /* <DEDUP_REMOVED lines=16> */
.L_x_526:
        /* <DEDUP_REMOVED lines=16> */
.L_x_527:
        /* <DEDUP_REMOVED lines=13> */
.L_x_510:
[----:B------:R-:W-:Y:S05]  /*12e40*/  BSYNC B1 ;  /* 0x0000000000017941 */ /* 0x000fea0003800000 */
.L_x_509:
[C---:B------:R-:W-:Y:S01]  /*12e50*/  ISETP.GT.AND P0, PT, R0.reuse, 0x1, PT ;  /* 0x000000010000780c */ /* 0x040fe20003f04270 */
[----:B------:R-:W-:-:S12]  /*12e60*/  VIADD R0, R0, 0xfffffffe ;  /* 0xfffffffe00007836 */ /* 0x000fd80000000000 */
[----:B------:R-:W-:Y:S05]  /*12e70*/  @P0 BRA `(.L_x_528) ;  /* 0xffffffe000fc0947 */ /* 0x000fea000383ffff */
.L_x_468:
[----:B------:R-:W-:Y:S05]  /*12e80*/  BSYNC B0 ;  /* 0x0000000000007941 */ /* 0x000fea0003800000 */
.L_x_467:
[----:B------:R-:W4:Y:S01]  /*12e90*/  S2R R2, SR_TID.X ;  /* 0x0000000000027919 */ /* 0x000f220000002100 */
[----:B------:R-:W-:Y:S01]  /*12ea0*/  BSSY B0, `(.L_x_529) ;  /* 0x0000011000007945 */ /* 0x000fe20003800000 */
[----:B----4-:R-:W-:-:S04]  /*12eb0*/  LOP3.LUT R3, R2, 0x7f, RZ, 0xc0, !PT ;  /* 0x0000007f02037812 */ /* 0x010fc800078ec0ff */
[----:B------:R-:W-:-:S13]  /*12ec0*/  ISETP.NE.AND P0, PT, R3, RZ, PT ;  /* 0x000000ff0300720c */ /* 0x000fda0003f05270 */
[----:B------:R-:W-:Y:S05]  /*12ed0*/  @P0 BRA `(.L_x_530) ;  /* 0x0000000000340947 */ /* 0x000fea0003800000 */
[----:B------:R-:W4:Y:S01]  /*12ee0*/  S2R R2, SR_LANEID ;  /* 0x0000000000027919 */ /* 0x000f220000000000 */
[----:B------:R-:W-:Y:S01]  /*12ef0*/  VOTEU.ANY UR4, UPT, PT ;  /* 0x0000000000047886 */ /* 0x000fe200038e0100 */
[----:B-1----:R-:W1:Y:S01]  /*12f00*/  LDC.64 R4, c[0x0][0xc60] ;  /* 0x00031800ff047b82 */ /* 0x002e620000000a00 */
[----:B------:R-:W4:Y:S01]  /*12f10*/  FLO.U32 R0, UR4 ;  /* 0x0000000400007d00 */ /* 0x000f2200080e0000 */
[----:B------:R-:W-:Y:S01]  /*12f20*/  ULDC.64 UR6, c[0x0][0x208] ;  /* 0x0000820000067ab9 */ /* 0x000fe20000000a00 */
[----:B----4-:R-:W-:-:S06]  /*12f30*/  ISETP.EQ.U32.AND P0, PT, R0, R2, PT ;  /* 0x000000020000720c */ /* 0x010fcc0003f02070 */
[----:B------:R-:W1:Y:S07]  /*12f40*/  POPC R2, UR4 ;  /* 0x0000000400027d09 */ /* 0x000e6e0008000000 */
[----:B-1----:R-:W4:Y:S04]  /*12f50*/  @P0 ATOMG.E.ADD.STRONG.GPU PT, R2, desc[UR6][R4.64], R2 ;  /* 0x00000002040209a8 */ /* 0x002f2800081ee1c6 */
[----:B----4-:R1:W4:Y:S02]  /*12f60*/  SHFL.IDX PT, R2, R2, R0, 0x1f ;  /* 0x00001f0002027589 */ /* 0x01032400000e0000 */
[----:B-1----:R-:W1:Y:S02]  /*12f70*/  S2R R0, SR_LTMASK ;  /* 0x0000000000007919 */ /* 0x002e640000003900 */
[----:B-1----:R-:W-:-:S06]  /*12f80*/  LOP3.LUT R0, R0, UR4, RZ, 0xc0, !PT ;  /* 0x0000000400007c12 */ /* 0x002fcc000f8ec0ff */
[----:B------:R-:W4:Y:S02]  /*12f90*/  POPC R0, R0 ;  /* 0x0000000000007309 */ /* 0x000f240000000000 */
[----:B----4-:R-:W-:-:S07]  /*12fa0*/  IADD3 R16, R2, UR38, R0 ;  /* 0x0000002602107c10 */ /* 0x010fce000fffe000 */
.L_x_530:
[----:B------:R-:W-:Y:S05]  /*12fb0*/  BSYNC B0 ;  /* 0x0000000000007941 */ /* 0x000fea0003800000 */
.L_x_529:
[----:B------:R-:W4:Y:S01]  /*12fc0*/  LDL.LU R0, [R1+0x20] ;  /* 0x0000200001007983 */ /* 0x000f220000300800 */
[----:B------:R-:W-:Y:S01]  /*12fd0*/  BSSY B0, `(.L_x_531) ;  /* 0x0000060000007945 */ /* 0x000fe20003800000 */
[----:B----4-:R-:W-:-:S13]  /*12fe0*/  ISETP.NE.AND P0, PT, R0, RZ, PT ;  /* 0x000000ff0000720c */ /* 0x010fda0003f05270 */
[----:B------:R-:W-:Y:S05]  /*12ff0*/  @!P0 BRA `(.L_x_532) ;  /* 0x0000000400748947 */ /* 0x000fea0003800000 */
[----:B------:R-:W4:Y:S04]  /*13000*/  LDL R4, [R1+0x4] ;  /* 0x0000040001047983 */ /* 0x000f280000100800 */
[----:B------:R-:W4:Y:S04]  /*13010*/  LDL R2, [R1+0x8] ;  /* 0x0000080001027983 */ /* 0x000f280000100800 */
[----:B------:R-:W2:Y:S01]  /*13020*/  LDL R0, [R1+0x10] ;  /* 0x0000100001007983 */ /* 0x000ea20000100800 */
[----:B------:R-:W-:Y:S01]  /*13030*/  BSSY B1, `(.L_x_533) ;  /* 0x0000006000017945 */ /* 0x000fe20003800000 */
[----:B------:R-:W-:Y:S01]  /*13040*/  ISETP.NE.AND P1, PT, R3, RZ, PT ;  /* 0x000000ff0300720c */ /* 0x000fe20003f25270 */
[----:B----4-:R-:W-:Y:S01]  /*13050*/  IMAD R2, R2, 0x8, R4 ;  /* 0x0000000802027824 */ /* 0x010fe200078e0204 */
[----:B--2---:R-:W-:-:S04]  /*13060*/  SHF.L.U32 R0, R0, 0x1f, RZ ;  /* 0x0000001f00007819 */ /* 0x004fc800000006ff */
[----:B------:R-:W2:Y:S02]  /*13070*/  SYNCS.PHASECHK.TRANS64.TRYWAIT P0, [R2+URZ+0x38860], R0 ;  /* 0x03886000020075a7 */ /* 0x000ea4000800017f */
[----:B--2---:R-:W-:Y:S05]  /*13080*/  @!P0 BRA `(.L_x_534) ;  /* 0x0000002400788947 */ /* 0x004fea0003800000 */
.L_x_599:
[----:B------:R-:W-:Y:S05]  /*13090*/  BSYNC B1 ;  /* 0x0000000000017941 */ /* 0x000fea0003800000 */
.L_x_533:
[----:B------:R-:W-:Y:S04]  /*130a0*/  BSSY B1, `(.L_x_535) ;  /* 0x0000009000017945 */ /* 0x000fe80003800000 */
[----:B------:R-:W-:Y:S05]  /*130b0*/  @P1 BRA `(.L_x_536) ;  /* 0x00000000001c1947 */ /* 0x000fea0003800000 */
[----:B------:R-:W4:Y:S01]  /*130c0*/  S2R R3, SR_TID.X ;  /* 0x0000000000037919 */ /* 0x000f220000002100 */
[----:B--2---:R-:W-:-:S04]  /*130d0*/  IMAD.MOV.U32 R0, RZ, RZ, 0xa000 ;  /* 0x0000a000ff007424 */ /* 0x004fc800078e00ff */
[----:B------:R2:W-:Y:S01]  /*130e0*/  SYNCS.ARRIVE.TRANS64 RZ, [R2+URZ+0x38850], R0 ;  /* 0x0388500002ff79a7 */ /* 0x0005e2000800003f */
[----:B----4-:R-:W-:-:S04]  /*130f0*/  LOP3.LUT R3, R3, 0x1f, RZ, 0xc0, !PT ;  /* 0x0000001f03037812 */ /* 0x010fc800078ec0ff */
[----:B------:R-:W-:-:S13]  /*13100*/  ISETP.NE.AND P0, PT, R3, RZ, PT ;  /* 0x000000ff0300720c */ /* 0x000fda0003f05270 */
[----:B--2---:R-:W-:Y:S05]  /*13110*/  @!P0 BRA `(.L_x_536) ;  /* 0x0000000000048947 */ /* 0x004fea0003800000 */
[----:B------:R-:W-:Y:S01]  /*13120*/  BPT.TRAP 0x1 ;  /* 0x000000040000795c */ /* 0x000fe20000300000 */
.L_x_536:
[----:B------:R-:W-:Y:S05]  /*13130*/  BSYNC B1 ;  /* 0x0000000000017941 */ /* 0x000fea0003800000 */
.L_x_535:
[----:B-1----:R-:W4:Y:S04]  /*13140*/  LDL R5, [R1+0x4] ;  /* 0x0000040001057983 */ /* 0x002f280000100800 */
[----:B--2---:R-:W4:Y:S04]  /*13150*/  LDL R0, [R1+0x8] ;  /* 0x0000080001007983 */ /* 0x004f280000100800 */
[----:B------:R-:W2:Y:S04]  /*13160*/  LDL.LU R4, [R1+0x18] ;  /* 0x0000180001047983 */ /* 0x000ea80000300800 */
[----:B------:R-:W2:Y:S01]  /*13170*/  LDL R3, [R1+0x14] ;  /* 0x0000140001037983 */ /* 0x000ea20000100800 */
[----:B------:R-:W-:Y:S01]  /*13180*/  UIADD3 UR4, UP0, UR36, 0x470, URZ ;  /* 0x0000047024047890 */ /* 0x000fe2000ff1e03f */
[----:B------:R-:W-:Y:S01]  /*13190*/  PLOP3.LUT P0, PT, PT, PT, PT, 0x80, 0x0 ;  /* 0x000000000000781c */ /* 0x000fe20003f0f070 */
[----:B------:R-:W-:Y:S01]  /*131a0*/  VIADD R2, R2, 0x38850 ;  /* 0x0003885002027836 */ /* 0x000fe20000000000 */
[----:B------:R-:W-:Y:S01]  /*131b0*/  UMOV UR6, 0x0 ;  /* 0x0000000000067882 */ /* 0x000fe20000000000 */
[----:B------:R-:W-:Y:S01]  /*131c0*/  UIADD3.X UR5, URZ, UR37, URZ, UP0, !UPT ;  /* 0x000000253f057290 */ /* 0x000fe200087fe43f */
[----:B------:R-:W-:Y:S01]  /*131d0*/  UMOV UR7, 0x14f00000 ;  /* 0x14f0000000077882 */ /* 0x000fe20000000000 */
[----:B------:R-:W-:Y:S01]  /*131e0*/  UMOV UR10, URZ ;  /* 0x0000003f000a7c82 */ /* 0x000fe20008000000 */
[----:B----4-:R-:W-:-:S02]  /*131f0*/  IMAD R0, R0, 0xa000, R5 ;  /* 0x0000a00000007824 */ /* 0x010fc400078e0205 */
[----:B--2---:R-:W-:Y:S02]  /*13200*/  IMAD R3, R3, 0x50, R4 ;  /* 0x0000005003037824 */ /* 0x004fe400078e0204 */
[----:B------:R-:W-:-:S07]  /*13210*/  VIADD R4, R0, 0x400 ;  /* 0x0000040000047836 */ /* 0x000fce0000000000 */
.L_x_537:
        /* <DEDUP_REMOVED lines=11> */
[----:B------:R-:W-:Y:S01]  /*132d0*/  PLOP3.LUT P0, PT, PT, PT, PT, 0x80, 0x0 ;  /* 0x000000000000781c */ /* 0x000fe20003f0f070 */
[----:B------:R-:W-:Y:S01]  /*132e0*/  VIADD R4, R0, 0x2c00 ;  /* 0x00002c0000047836 */ /* 0x000fe20000000000 */
[----:B------:R-:W-:Y:S01]  /*132f0*/  UMOV UR6, 0x0 ;  /* 0x0000000000067882 */ /* 0x000fe20000000000 */
[----:B------:R-:W-:Y:S01]  /*13300*/  UMOV UR7, 0x14f00000 ;  /* 0x14f0000000077882 */ /* 0x000fe20000000000 */
[----:B------:R-:W-:-:S09]  /*13310*/  UMOV UR10, 0x40 ;  /* 0x00000040000a7882 */ /* 0x000fd20000000000 */
.L_x_538:
        /* <DEDUP_REMOVED lines=16> */
.L_x_539:
        /* <DEDUP_REMOVED lines=16> */
.L_x_540:
        /* <DEDUP_REMOVED lines=10> */
[----:B----4-:R-:W-:Y:S05]  /*135c0*/  @P0 BRA.U.ANY `(.L_x_540) ;  /* 0xfffffffd00d40947 */ /* 0x010fea000393ffff */
.L_x_532:
[----:B------:R-:W-:Y:S05]  /*135d0*/  BSYNC B0 ;  /* 0x0000000000007941 */ /* 0x000fea0003800000 */
.L_x_531:
[----:B-1----:R-:W4:Y:S04]  /*135e0*/  LDL.LU R5, [R1+0x8] ;  /* 0x0000080001057983 */ /* 0x002f280000300800 */
[----:B------:R-:W2:Y:S01]  /*135f0*/  LDL.LU R4, [R1+0x10] ;  /* 0x0000100001047983 */ /* 0x000ea20000300800 */
[----:B----4-:R-:W-:-:S05]  /*13600*/  VIADD R0, R5, 0x1 ;  /* 0x0000000105007836 */ /* 0x010fca0000000000 */
[----:B------:R-:W-:-:S04]  /*13610*/  ISETP.NE.AND P0, PT, R0, 0x2, PT ;  /* 0x000000020000780c */ /* 0x000fc80003f05270 */
[----:B------:R-:W-:Y:S02]  /*13620*/  SEL R2, RZ, 0x1, P0 ;  /* 0x00000001ff027807 */ /* 0x000fe40000000000 */
[----:B------:R-:W-:Y:S02]  /*13630*/  SEL R0, R0, RZ, P0 ;  /* 0x000000ff00007207 */ /* 0x000fe40000000000 */
[----:B--2---:R-:W-:-:S03]  /*13640*/  LOP3.LUT R4, R4, R2, RZ, 0x3c, !PT ;  /* 0x0000000204047212 */ /* 0x004fc600078e3cff */
[----:B------:R1:W-:Y:S04]  /*13650*/  STL [R1+0x8], R0 ;  /* 0x0000080001007387 */ /* 0x0003e80000100800 */
[----:B------:R1:W-:Y:S02]  /*13660*/  STL [R1+0x10], R4 ;  /* 0x0000100401007387 */ /* 0x0003e40000100800 */
.L_x_447:
[----:B------:R-:W-:Y:S05]  /*13670*/  BSYNC B7 ;  /* 0x0000000000077941 */ /* 0x000fea0003800000 */
.L_x_445:
[----:B-1-3--:R-:W3:Y:S02]  /*13680*/  LDL R0, [R1+0x58] ;  /* 0x0000580001007983 */ /* 0x00aee40000100800 */
[----:B---3--:R-:W-:-:S13]  /*13690*/  ISETP.NE.AND P0, PT, R0, RZ, PT ;  /* 0x000000ff0000720c */ /* 0x008fda0003f05270 */
[----:B------:R-:W-:Y:S05]  /*136a0*/  @!P0 BRA `(.L_x_541) ;  /* 0x0000000000288947 */ /* 0x000fea0003800000 */
[----:B------:R-:W-:Y:S05]  /*136b0*/  WARPSYNC.ALL ;  /* 0x0000000000007948 */ /* 0x000fea0003800000 */
[----:B------:R-:W1:Y:S08]  /*136c0*/  S2UR UR5, SR_CgaCtaId ;  /* 0x00000000000579c3 */ /* 0x000e700000008800 */
[----:B------:R-:W-:Y:S06]  /*136d0*/  BAR.SYNC.DEFER_BLOCKING 0x5, 0x180 ;  /* 0x0146000000007b1d */ /* 0x000fec0000010000 */
[----:B------:R-:W-:-:S02]  /*136e0*/  UMOV UR4, 0x400 ;  /* 0x0000040000047882 */ /* 0x000fc40000000000 */
[----:B-1----:R-:W-:-:S06]  /*136f0*/  ULEA UR4, UR5, UR4, 0x18 ;  /* 0x0000000405047291 */ /* 0x002fcc000f8ec03f */
[----:B------:R-:W-:-:S05]  /*13700*/  IMAD.U32 R0, RZ, RZ, UR4 ;  /* 0x00000004ff007e24 */ /* 0x000fca000f8e00ff */
[----:B------:R3:W4:Y:S04]  /*13710*/  LDS.128 R16, [R0+0x388d0] ;  /* 0x0388d00000107984 */ /* 0x0007280000000c00 */
[----:B------:R3:W-:Y:S01]  /*13720*/  STL [R1+0x4], R0 ;  /* 0x0000040001007387 */ /* 0x0007e20000100800 */
[----:B------:R-:W-:Y:S06]  /*13730*/  BAR.ARV 0x4, 0x180 ;  /* 0x0106000000007b1d */ /* 0x000fec0000002000 */
[----:B------:R-:W-:Y:S05]  /*13740*/  BRA `(.L_x_542) ;  /* 0x0000000800507947 */ /* 0x000fea0003800000 */
.L_x_541:
[----:B------:R-:W2:Y:S01]  /*13750*/  S2R R0, SR_TID.X ;  /* 0x0000000000007919 */ /* 0x000ea20000002100 */
[----:B------:R-:W-:Y:S01]  /*13760*/  UMOV UR4, 0xffffffff ;  /* 0xffffffff00047882 */ /* 0x000fe20000000000 */
[----:B--2---:R-:W-:-:S04]  /*13770*/  LOP3.LUT R7, R0, 0x1f, RZ, 0xc0, !PT ;  /* 0x0000001f00077812 */ /* 0x004fc800078ec0ff */
[----:B------:R-:W-:Y:S01]  /*13780*/  ISETP.NE.AND P0, PT, R7, 0x1f, PT ;  /* 0x0000001f0700780c */ /* 0x000fe20003f05270 */
[----:B------:R-:W-:-:S12]  /*13790*/  BRA.DIV UR4, `(.L_x_543) ;  /* 0x0000001e04c87947 */ /* 0x000fd8000b800000 */
[----:B------:R-:W-:Y:S01]  /*137a0*/  IMAD.IADD R0, R19, 0x1, R7 ;  /* 0x0000000113007824 */ /* 0x000fe200078e0207 */
[----:B------:R-:W-:Y:S01]  /*137b0*/  ULDC UR4, c[0x0][0xc3c] ;  /* 0x00030f0000047ab9 */ /* 0x000fe20000000800 */
[----:B------:R-:W-:-:S03]  /*137c0*/  ULDC.64 UR6, c[0x0][0x208] ;  /* 0x0000820000067ab9 */ /* 0x000fc60000000a00 */
[----:B------:R-:W-:-:S13]  /*137d0*/  ISETP.GE.OR P1, PT, R0, UR4, !P0 ;  /* 0x0000000400007c0c */ /* 0x000fda000c726670 */
[----:B------:R-:W1:Y:S02]  /*137e0*/  @!P1 LDC.64 R2, c[0x0][0xc80] ;  /* 0x00032000ff029b82 */ /* 0x000e640000000a00 */
[----:B-1----:R-:W-:-:S06]  /*137f0*/  @!P1 IMAD.WIDE R2, R0, 0x4, R2 ;  /* 0x0000000400029825 */ /* 0x002fcc00078e0202 */
[----:B------:R1:W2:Y:S01]  /*13800*/  @!P1 LDG.E R3, desc[UR6][R2.64] ;  /* 0x0000000602039981 */ /* 0x0002a2000c1e1900 */
[C---:B------:R-:W-:Y:S02]  /*13810*/  ISETP.GE.U32.AND P2, PT, R7.reuse, 0x2, PT ;  /* 0x000000020700780c */ /* 0x040fe40003f46070 */
[C---:B------:R-:W-:Y:S01]  /*13820*/  ISETP.GE.U32.AND P3, PT, R7.reuse, 0x4, PT ;  /* 0x000000040700780c */ /* 0x040fe20003f66070 */
[----:B------:R-:W-:Y:S01]  /*13830*/  SHFL.IDX PT, R0, R16, RZ, 0x1f ;  /* 0x00001fff10007589 */ /* 0x000fe200000e0000 */
[C---:B------:R-:W-:Y:S02]  /*13840*/  ISETP.GE.U32.AND P4, PT, R7.reuse, 0x8, PT ;  /* 0x000000080700780c */ /* 0x040fe40003f86070 */
[C---:B------:R-:W-:Y:S01]  /*13850*/  ISETP.GE.U32.AND P5, PT, R7.reuse, 0x10, PT ;  /* 0x000000100700780c */ /* 0x040fe20003fa6070 */
[----:B------:R-:W-:Y:S01]  /*13860*/  SHFL.IDX PT, R4, R16, 0x1, 0x1f ;  /* 0x00201f0010047f89 */ /* 0x000fe200000e0000 */
[----:B-1----:R-:W-:Y:S02]  /*13870*/  IMAD.MOV.U32 R2, RZ, RZ, RZ ;  /* 0x000000ffff027224 */ /* 0x002fe400078e00ff */
[----:B--2---:R-:W-:Y:S01]  /*13880*/  @!P1 IMAD.MOV.U32 R2, RZ, RZ, R3 ;  /* 0x000000ffff029224 */ /* 0x004fe200078e0003 */
[----:B------:R-:W-:-:S04]  /*13890*/  ISETP.NE.AND P1, PT, R7, RZ, PT ;  /* 0x000000ff0700720c */ /* 0x000fc80003f25270 */
        /* <DEDUP_REMOVED lines=15> */
[----:B------:R1:W2:Y:S02]  /*13990*/  SHFL.IDX PT, R6, R3, 0x1f, 0x1f ;  /* 0x03e01f0003067f89 */ /* 0x0002a400000e0000 */
.L_x_609:
[----:B------:R-:W-:Y:S02]  /*139a0*/  ULDC UR4, c[0x0][0xc38] ;  /* 0x00030e0000047ab9 */ /* 0x000fe40000000800 */
[----:B------:R-:W-:-:S04]  /*139b0*/  IMAD.U32 R16, RZ, RZ, UR4 ;  /* 0x00000004ff107e24 */ /* 0x000fc8000f8e00ff */
[----:B--2---:R-:W-:-:S04]  /*139c0*/  IMAD R6, R6, R16, RZ ;  /* 0x0000001006067224 */ /* 0x004fc800078e02ff */
[----:B------:R-:W-:-:S05]  /*139d0*/  IMAD.IADD R4, R4, 0x1, R6 ;  /* 0x0000000104047824 */ /* 0x000fca00078e0206 */
[----:B------:R-:W-:-:S13]  /*139e0*/  ISETP.GT.AND P6, PT, R4, R0, PT ;  /* 0x000000000400720c */ /* 0x000fda0003fc4270 */
[----:B------:R-:W-:Y:S05]  /*139f0*/  @P6 BRA `(.L_x_544) ;  /* 0x0000000000a06947 */ /* 0x000fea0003800000 */
.L_x_549:
[----:B------:R-:W2:Y:S01]  /*13a00*/  LDC R2, c[0x0][0xc3c] ;  /* 0x00030f00ff027b82 */ /* 0x000ea20000000800 */
[----:B------:R-:W-:-:S05]  /*13a10*/  VIADD R19, R19, 0x1f ;  /* 0x0000001f13137836 */ /* 0x000fca0000000000 */
[----:B--2---:R-:W-:-:S13]  /*13a20*/  ISETP.GE.AND P6, PT, R19, R2, PT ;  /* 0x000000021300720c */ /* 0x004fda0003fc6270 */
[----:B------:R-:W-:Y:S05]  /*13a30*/  @P6 BRA `(.L_x_545) ;  /* 0x0000000400486947 */ /* 0x000fea0003800000 */
[----:B-1----:R-:W1:Y:S01]  /*13a40*/  S2R R3, SR_TID.X ;  /* 0x0000000000037919 */ /* 0x002e620000002100 */
[----:B------:R-:W-:Y:S01]  /*13a50*/  BSSY B0, `(.L_x_546) ;  /* 0x000000a000007945 */ /* 0x000fe20003800000 */
[----:B-1----:R-:W-:-:S05]  /*13a60*/  LOP3.LUT R3, R3, 0x1f, RZ, 0xc0, !PT ;  /* 0x0000001f03037812 */ /* 0x002fca00078ec0ff */
[----:B------:R-:W-:-:S05]  /*13a70*/  IMAD.IADD R5, R19, 0x1, R3 ;  /* 0x0000000113057824 */ /* 0x000fca00078e0203 */
[----:B------:R-:W-:Y:S01]  /*13a80*/  ISETP.GE.OR P6, PT, R5, R2, !P0 ;  /* 0x000000020500720c */ /* 0x000fe200047c6670 */
[----:B------:R-:W-:-:S12]  /*13a90*/  IMAD.MOV.U32 R2, RZ, RZ, RZ ;  /* 0x000000ffff027224 */ /* 0x000fd800078e00ff */
[----:B------:R-:W-:Y:S05]  /*13aa0*/  @P6 BRA `(.L_x_547) ;  /* 0x0000000000106947 */ /* 0x000fea0003800000 */
[----:B------:R-:W1:Y:S01]  /*13ab0*/  LDC.64 R2, c[0x0][0xc80] ;  /* 0x00032000ff027b82 */ /* 0x000e620000000a00 */
[----:B------:R-:W-:Y:S01]  /*13ac0*/  ULDC.64 UR4, c[0x0][0x208] ;  /* 0x0000820000047ab9 */ /* 0x000fe20000000a00 */
[----:B-1----:R-:W-:-:S06]  /*13ad0*/  IMAD.WIDE R2, R5, 0x4, R2 ;  /* 0x0000000405027825 */ /* 0x002fcc00078e0202 */
[----:B------:R1:W5:Y:S02]  /*13ae0*/  LDG.E R2, desc[UR4][R2.64] ;  /* 0x0000000402027981 */ /* 0x000364000c1e1900 */
.L_x_547:
[----:B------:R-:W-:Y:S05]  /*13af0*/  BSYNC B0 ;  /* 0x0000000000007941 */ /* 0x000fea0003800000 */
.L_x_546:
[----:B------:R-:W-:-:S03]  /*13b00*/  UMOV UR4, 0xffffffff ;  /* 0xffffffff00047882 */ /* 0x000fc60000000000 */
[----:B------:R-:W-:Y:S05]  /*13b10*/  BRA.DIV UR4, `(.L_x_548) ;  /* 0x0000002204287947 */ /* 0x000fea000b800000 */
[----:B-1---5:R-:W1:Y:S02]  /*13b20*/  SHFL.UP PT, R3, R2, 0x1, RZ ;  /* 0x0420000002037989 */ /* 0x022e6400000e00ff */
        /* <DEDUP_REMOVED lines=15> */
.L_x_617:
[----:B------:R-:W-:Y:S02]  /*13c20*/  ULDC UR4, c[0x0][0xc38] ;  /* 0x00030e0000047ab9 */ /* 0x000fe40000000800 */
[----:B------:R-:W-:-:S04]  /*13c30*/  IMAD.U32 R16, RZ, RZ, UR4 ;  /* 0x00000004ff107e24 */ /* 0x000fc8000f8e00ff */
[----:B--2---:R-:W-:-:S04]  /*13c40*/  IMAD R6, R6, R16, RZ ;  /* 0x0000001006067224 */ /* 0x004fc800078e02ff */
[----:B------:R-:W-:-:S05]  /*13c50*/  IMAD.IADD R4, R6, 0x1, R4 ;  /* 0x0000000106047824 */ /* 0x000fca00078e0204 */
[----:B------:R-:W-:-:S13]  /*13c60*/  ISETP.GT.AND P6, PT, R4, R0, PT ;  /* 0x000000000400720c */ /* 0x000fda0003fc4270 */
[----:B------:R-:W-:Y:S05]  /*13c70*/  @!P6 BRA `(.L_x_549) ;  /* 0xfffffffc0060e947 */ /* 0x000fea000383ffff */
.L_x_544:
[----:B------:R-:W-:Y:S01]  /*13c80*/  IMAD.IADD R6, R4, 0x1, -R6 ;  /* 0x0000000104067824 */ /* 0x000fe200078e0a06 */
[----:B------:R-:W-:-:S03]  /*13c90*/  UMOV UR4, 0xffffffff ;  /* 0xffffffff00047882 */ /* 0x000fc60000000000 */
[----:B------:R-:W-:-:S05]  /*13ca0*/  IMAD R4, R3, R16, R6 ;  /* 0x0000001003047224 */ /* 0x000fca00078e0206 */
[----:B------:R-:W-:Y:S01]  /*13cb0*/  ISETP.GT.AND P6, PT, R4, R0, PT ;  /* 0x000000000400720c */ /* 0x000fe20003fc4270 */
[----:B------:R-:W-:-:S12]  /*13cc0*/  BRA.DIV UR4, `(.L_x_550) ;  /* 0x0000002204947947 */ /* 0x000fd8000b800000 */
[----:B------:R-:W-:-:S04]  /*13cd0*/  VOTE.ANY R5, PT, !P6 ;  /* 0x0000000000057806 */ /* 0x000fc800070e0100 */
[----:B------:R-:W2:Y:S02]  /*13ce0*/  POPC R4, R5 ;  /* 0x0000000500047309 */ /* 0x000ea40000000000 */
[----:B--2---:R2:W3:Y:S02]  /*13cf0*/  SHFL.IDX PT, R17, R2, R4, 0x1f ;  /* 0x00001f0402117589 */ /* 0x0044e400000e0000 */
.L_x_621:
[----:B------:R-:W-:Y:S01]  /*13d00*/  ISETP.NE.AND P0, PT, R5, RZ, PT ;  /* 0x000000ff0500720c */ /* 0x000fe20003f05270 */
[----:B--2---:R-:W-:-:S12]  /*13d10*/  IMAD.MOV.U32 R2, RZ, RZ, RZ ;  /* 0x000000ffff027224 */ /* 0x004fd800078e00ff */
[----:B------:R-:W-:Y:S05]  /*13d20*/  @!P0 BRA `(.L_x_551) ;  /* 0x0000000000108947 */ /* 0x000fea0003800000 */
[----:B------:R-:W-:Y:S01]  /*13d30*/  UMOV UR4, 0xffffffff ;  /* 0xffffffff00047882 */ /* 0x000fe20000000000 */
[----:B------:R-:W-:Y:S02]  /*13d40*/  VIADD R12, R4, 0xffffffff ;  /* 0xffffffff040c7836 */ /* 0x000fe40000000000 */
[----:B------:R-:W-:Y:S05]  /*13d50*/  BRA.DIV UR4, `(.L_x_552) ;  /* 0x0000002204b87947 */ /* 0x000fea000b800000 */
[----:B------:R2:W4:Y:S02]  /*13d60*/  SHFL.IDX PT, R2, R3, R12, 0x1f ;  /* 0x00001f0c03027589 */ /* 0x00052400000e0000 */
.L_x_551:
[----:B---3--:R-:W-:Y:S01]  /*13d70*/  IABS R5, R17 ;  /* 0x0000001100057213 */ /* 0x008fe20000000000 */
[----:B----4-:R-:W-:Y:S02]  /*13d80*/  IMAD R16, R2, R16, R6 ;  /* 0x0000001002107224 */ /* 0x010fe400078e0206 */
[----:B------:R-:W-:Y:S01]  /*13d90*/  IMAD.IADD R19, R4, 0x1, R19 ;  /* 0x0000000104137824 */ /* 0x000fe200078e0213 */
[----:B------:R-:W3:Y:S01]  /*13da0*/  I2F.RP R2, R5 ;  /* 0x0000000500027306 */ /* 0x000ee20000209400 */
[----:B------:R-:W-:-:S07]  /*13db0*/  IMAD.IADD R0, R0, 0x1, -R16 ;  /* 0x0000000100007824 */ /* 0x000fce00078e0a10 */
[----:B---3--:R-:W3:Y:S02]  /*13dc0*/  MUFU.RCP R2, R2 ;  /* 0x0000000200027308 */ /* 0x008ee40000001000 */
[----:B---3--:R-:W-:-:S06]  /*13dd0*/  VIADD R2, R2, 0xffffffe ;  /* 0x0ffffffe02027836 */ /* 0x008fcc0000000000 */
[----:B-12---:R-:W1:Y:S02]  /*13de0*/  F2I.FTZ.U32.TRUNC.NTZ R3, R2 ;  /* 0x0000000200037305 */ /* 0x006e64000021f000 */
[----:B-1----:R-:W-:-:S04]  /*13df0*/  IMAD.MOV R2, RZ, RZ, -R3 ;  /* 0x000000ffff027224 */ /* 0x002fc800078e0a03 */
[----:B------:R-:W-:Y:S02]  /*13e00*/  IMAD R6, R2, R5, RZ ;  /* 0x0000000502067224 */ /* 0x000fe400078e02ff */
[----:B------:R-:W-:-:S04]  /*13e10*/  IMAD.MOV.U32 R2, RZ, RZ, RZ ;  /* 0x000000ffff027224 */ /* 0x000fc800078e00ff */
[----:B------:R-:W-:Y:S01]  /*13e20*/  IMAD.HI.U32 R2, R3, R6, R2 ;  /* 0x0000000603027227 */ /* 0x000fe200078e0002 */
[----:B------:R-:W-:Y:S02]  /*13e30*/  IABS R6, R17 ;  /* 0x0000001100067213 */ /* 0x000fe40000000000 */
[----:B------:R-:W-:-:S03]  /*13e40*/  IABS R3, R0 ;  /* 0x0000000000037213 */ /* 0x000fc60000000000 */
[----:B------:R-:W-:Y:S02]  /*13e50*/  IMAD.MOV R6, RZ, RZ, -R6 ;  /* 0x000000ffff067224 */ /* 0x000fe400078e0a06 */
        /* <DEDUP_REMOVED lines=16> */
.L_x_545:
[----:B------:R-:W-:Y:S01]  /*13f60*/  UMOV UR4, URZ ;  /* 0x0000003f00047c82 */ /* 0x000fe20008000000 */
[----:B------:R-:W-:Y:S01]  /*13f70*/  UMOV UR5, URZ ;  /* 0x0000003f00057c82 */ /* 0x000fe20008000000 */
[----:B------:R-:W-:Y:S01]  /*13f80*/  ULDC UR6, c[0x0][0xc3c] ;  /* 0x00030f0000067ab9 */ /* 0x000fe20000000800 */
[----:B------:R-:W-:Y:S02]  /*13f90*/  IMAD.MOV.U32 R16, RZ, RZ, R0 ;  /* 0x000000ffff107224 */ /* 0x000fe400078e0000 */
[----:B------:R-:W-:Y:S02]  /*13fa0*/  IMAD.U32 R17, RZ, RZ, UR4 ;  /* 0x00000004ff117e24 */ /* 0x000fe4000f8e00ff */
[----:B------:R-:W-:Y:S02]  /*13fb0*/  IMAD.U32 R18, RZ, RZ, UR5 ;  /* 0x00000005ff127e24 */ /* 0x000fe4000f8e00ff */
[----:B------:R-:W-:-:S07]  /*13fc0*/  IMAD.U32 R19, RZ, RZ, UR6 ;  /* 0x00000006ff137e24 */ /* 0x000fce000f8e00ff */
.L_x_553:
[----:B-1----:R1:W2:Y:S01]  /*13fd0*/  LDL R3, [R1+0x4] ;  /* 0x0000040001037983 */ /* 0x0022a20000100800 */
[----:B------:R-:W3:Y:S01]  /*13fe0*/  S2R R0, SR_TID.X ;  /* 0x0000000000007919 */ /* 0x000ee20000002100 */
[----:B------:R-:W-:Y:S05]  /*13ff0*/  WARPSYNC.ALL ;  /* 0x0000000000007948 */ /* 0x000fea0003800000 */
[----:B---3--:R-:W-:Y:S01]  /*14000*/  LOP3.LUT R0, R0, 0x1f, RZ, 0xc0, !PT ;  /* 0x0000001f00007812 */ /* 0x008fe200078ec0ff */
[----:B------:R-:W-:Y:S03]  /*14010*/  BAR.SYNC.DEFER_BLOCKING 0x4, 0x180 ;  /* 0x0106000000007b1d */ /* 0x000fe60000010000 */
[----:B------:R-:W-:-:S13]  /*14020*/  ISETP.NE.AND P0, PT, R0, RZ, PT ;  /* 0x000000ff0000720c */ /* 0x000fda0003f05270 */
[----:B------:R-:W2:Y:S01]  /*14030*/  @!P0 S2R R0, SR_CgaCtaId ;  /* 0x0000000000008919 */ /* 0x000ea20000008800 */
[----:B------:R-:W-:-:S04]  /*14040*/  @!P0 MOV R2, 0x400 ;  /* 0x0000040000028802 */ /* 0x000fc80000000f00 */
[----:B--2---:R-:W-:-:S05]  /*14050*/  @!P0 LEA R3, R0, R2, 0x18 ;  /* 0x0000000200038211 */ /* 0x004fca00078ec0ff */
[----:B------:R1:W-:Y:S04]  /*14060*/  @!P0 STS.128 [R3+0x388d0], R16 ;  /* 0x0388d01003008388 */ /* 0x0003e80000000c00 */
[----:B------:R1:W-:Y:S01]  /*14070*/  @!P0 STL [R1+0x4], R3 ;  /* 0x0000040301008387 */ /* 0x0003e20000100800 */
[----:B------:R-:W-:Y:S06]  /*14080*/  BAR.ARV 0x5, 0x180 ;  /* 0x0146000000007b1d */ /* 0x000fec0000002000 */
.L_x_542:
[----:B------:R-:W-:Y:S02]  /*14090*/  ULDC UR4, c[0x0][0xc3c] ;  /* 0x00030f0000047ab9 */ /* 0x000fe40000000800 */
[----:B----4-:R-:W-:-:S13]  /*140a0*/  ISETP.GE.AND P0, PT, R19, UR4, PT ;  /* 0x0000000413007c0c */ /* 0x010fda000bf06270 */
[----:B------:R-:W-:Y:S05]  /*140b0*/  @!P0 BRA `(.L_x_554) ;  /* 0xffffffa0004c8947 */ /* 0x000fea000383ffff */
[----:B------:R-:W-:Y:S05]  /*140c0*/  BSYNC B8 ;  /* 0x0000000000087941 */ /* 0x000fea0003800000 */
.L_x_441:
[----:B---3--:R-:W3:Y:S01]  /*140d0*/  LDL.LU R0, [R1+0x50] ;  /* 0x0000500001007983 */ /* 0x008ee20000300800 */
[----:B------:R-:W-:Y:S01]  /*140e0*/  BSSY B0, `(.L_x_555) ;  /* 0x000000b000007945 */ /* 0x000fe20003800000 */
[----:B------:R-:W4:Y:S01]  /*140f0*/  S2R R5, SR_CgaCtaId ;  /* 0x0000000000057919 */ /* 0x000f220000008800 */
[----:B---3--:R-:W-:-:S05]  /*14100*/  VIADD R0, R0, 0x1 ;  /* 0x0000000100007836 */ /* 0x008fca0000000000 */
[----:B------:R-:W-:-:S04]  /*14110*/  LEA.HI R2, R0, R0, RZ, 0x1 ;  /* 0x0000000000027211 */ /* 0x000fc800078f08ff */
[----:B-1----:R-:W-:-:S05]  /*14120*/  LOP3.LUT R3, R2, 0xfffffffe, RZ, 0xc0, !PT ;  /* 0xfffffffe02037812 */ /* 0x002fca00078ec0ff */
[----:B------:R-:W-:Y:S01]  /*14130*/  IMAD.IADD R3, R0, 0x1, -R3 ;  /* 0x0000000100037824 */ /* 0x000fe200078e0a03 */
[----:B------:R-:W-:-:S04]  /*14140*/  MOV R0, 0x400 ;  /* 0x0000040000007802 */ /* 0x000fc80000000f00 */
[----:B----4-:R-:W-:Y:S02]  /*14150*/  LEA R0, R5, R0, 0x18 ;  /* 0x0000000005007211 */ /* 0x010fe400078ec0ff */
[----:B------:R-:W-:-:S04]  /*14160*/  SHF.L.U32 R3, R3, 0x1f, RZ ;  /* 0x0000001f03037819 */ /* 0x000fc800000006ff */
[----:B------:R-:W1:Y:S02]  /*14170*/  SYNCS.PHASECHK.TRANS64.TRYWAIT P0, [R0+URZ+0x38820], R3 ;  /* 0x03882003000075a7 */ /* 0x000e64000800017f */
[----:B-1----:R-:W-:Y:S05]  /*14180*/  @!P0 BRA `(.L_x_556) ;  /* 0x0000001c00d48947 */ /* 0x002fea0003800000 */
.L_x_624:
[----:B------:R-:W-:Y:S05]  /*14190*/  BSYNC B0 ;  /* 0x0000000000007941 */ /* 0x000fea0003800000 */
.L_x_555:
[----:B------:R-:W-:-:S03]  /*141a0*/  UMOV UR4, 0xffffffff ;  /* 0xffffffff00047882 */ /* 0x000fc60000000000 */
[----:B------:R-:W-:Y:S05]  /*141b0*/  BRA.DIV UR4, `(.L_x_557) ;  /* 0x0000001e04dc7947 */ /* 0x000fea000b800000 */
[----:B------:R-:W3:Y:S02]  /*141c0*/  S2R R2, SR_TID.X ;  /* 0x0000000000027919 */ /* 0x000ee40000002100 */
[----:B---3--:R-:W-:-:S04]  /*141d0*/  SHF.R.U32.HI R2, RZ, 0x5, R2 ;  /* 0x00000005ff027819 */ /* 0x008fc80000011602 */
[----:B------:R-:W-:-:S05]  /*141e0*/  LOP3.LUT R2, R2, 0x3, RZ, 0xc0, !PT ;  /* 0x0000000302027812 */ /* 0x000fca00078ec0ff */
[----:B------:R3:W4:Y:S02]  /*141f0*/  SHFL.IDX PT, R14, R2, RZ, 0x1f ;  /* 0x00001fff020e7589 */ /* 0x00072400000e0000 */
.L_x_627:
[----:B----4-:R-:W-:Y:S01]  /*14200*/  ISETP.NE.AND P0, PT, R14, RZ, PT ;  /* 0x000000ff0e00720c */ /* 0x010fe20003f05270 */
[----:B------:R-:W-:-:S12]  /*14210*/  BSSY B0, `(.L_x_558) ;  /* 0x0000029000007945 */ /* 0x000fd80003800000 */
[----:B------:R-:W-:Y:S05]  /*14220*/  @P0 BRA `(.L_x_559) ;  /* 0x00000000009c0947 */ /* 0x000fea0003800000 */
[----:B------:R-:W-:-:S03]  /*14230*/  UMOV UR4, 0xffffffff ;  /* 0xffffffff00047882 */ /* 0x000fc60000000000 */
[----:B------:R-:W-:Y:S05]  /*14240*/  BRA.DIV UR4, `(.L_x_560) ;  /* 0x0000001e04ec7947 */ /* 0x000fea000b800000 */
[----:B------:R-:W-:-:S13]  /*14250*/  ELECT P6, URZ, PT ;  /* 0x00000000003f782f */ /* 0x000fda00038c0000 */
.L_x_630:
[----:B------:R-:W-:Y:S05]  /*14260*/  @!P6 BRA `(.L_x_559) ;  /* 0x00000000008ce947 */ /* 0x000fea0003800000 */
[----:B---3--:R-:W3:Y:S02]  /*14270*/  LDL R2, [R1+0x5c] ;  /* 0x00005c0001027983 */ /* 0x008ee40000100800 */
[----:B---3--:R-:W-:-:S13]  /*14280*/  R2UR UR4, R2 ;  /* 0x00000000020472ca */ /* 0x008fda00000e0000 */
[----:B------:R-:W-:-:S06]  /*14290*/  ULOP3.LUT UR4, UR4, 0x2, URZ, 0xfc, !UPT ;  /* 0x0000000204047892 */ /* 0x000fcc000f8efc3f */
[----:B------:R-:W-:-:S05]  /*142a0*/  IMAD.U32 R2, RZ, RZ, UR4 ;  /* 0x00000004ff027e24 */ /* 0x000fca000f8e00ff */
[----:B------:R-:W-:-:S13]  /*142b0*/  ISETP.NE.AND P2, PT, R2, 0x3, PT ;  /* 0x000000030200780c */ /* 0x000fda0003f45270 */
[----:B------:R-:W-:Y:S05]  /*142c0*/  @!P2 BRA `(.L_x_561) ;  /* 0x000000000004a947 */ /* 0x000fea0003800000 */
[----:B------:R-:W-:Y:S01]  /*142d0*/  BPT.TRAP 0x1 ;  /* 0x000000040000795c */ /* 0x000fe20000300000 */
.L_x_561:
[----:B-1----:R-:W3:Y:S04]  /*142e0*/  LDL R3, [R1+0x8] ;  /* 0x0000080001037983 */ /* 0x002ee80000100800 */
[----:B--2---:R-:W2:Y:S01]  /*142f0*/  LDL.LU R7, [R1+0x10] ;  /* 0x0000100001077983 */ /* 0x004ea20000300800 */
[----:B------:R-:W-:-:S04]  /*14300*/  VIADD R2, R0, 0x38840 ;  /* 0x0003884000027836 */ /* 0x000fc80000000000 */
[C---:B---3--:R-:W-:Y:S02]  /*14310*/  IMAD R6, R3.reuse, 0x8, R2 ;  /* 0x0000000803067824 */ /* 0x048fe400078e0202 */
[----:B------:R-:W-:Y:S01]  /*14320*/  VIADD R3, R3, 0x1 ;  /* 0x0000000103037836 */ /* 0x000fe20000000000 */
[----:B--2---:R-:W-:-:S04]  /*14330*/  SHF.L.U32 R5, R7, 0x1f, RZ ;  /* 0x0000001f07057819 */ /* 0x004fc800000006ff */
[C---:B------:R-:W-:Y:S01]  /*14340*/  ISETP.NE.AND P1, PT, R3.reuse, 0x2, PT ;  /* 0x000000020300780c */ /* 0x040fe20003f25270 */
[----:B------:R-:W1:Y:S03]  /*14350*/  SYNCS.PHASECHK.TRANS64.TRYWAIT P0, [R6+URZ], R5 ;  /* 0x00000005060075a7 */ /* 0x000e66000800017f */
[----:B------:R-:W-:Y:S02]  /*14360*/  SEL R4, RZ, 0x1, P1 ;  /* 0x00000001ff047807 */ /* 0x000fe40000800000 */
[----:B------:R-:W-:Y:S02]  /*14370*/  SEL R3, R3, RZ, P1 ;  /* 0x000000ff03037207 */ /* 0x000fe40000800000 */
[----:B------:R-:W-:-:S03]  /*14380*/  LOP3.LUT R4, R7, R4, RZ, 0x3c, !PT ;  /* 0x0000000407047212 */ /* 0x000fc600078e3cff */
[----:B------:R-:W-:Y:S01]  /*14390*/  IMAD R7, R3, 0x8, R2 ;  /* 0x0000000803077824 */ /* 0x000fe200078e0202 */
[----:B------:R-:W-:Y:S01]  /*143a0*/  SHF.L.U32 R2, R4, 0x1f, RZ ;  /* 0x0000001f04027819 */ /* 0x000fe200000006ff */
[----:B-1----:R-:W-:Y:S06]  /*143b0*/  @!P0 BRA `(.L_x_562) ;  /* 0x0000001c00b08947 */ /* 0x002fec0003800000 */
.L_x_631:
[----:B------:R-:W2:Y:S02]  /*143c0*/  SYNCS.PHASECHK.TRANS64.TRYWAIT P0, [R7+URZ], R2 ;  /* 0x00000002070075a7 */ /* 0x000ea4000800017f */
[----:B--2---:R-:W-:Y:S05]  /*143d0*/  @!P0 BRA `(.L_x_563) ;  /* 0x0000001c00bc8947 */ /* 0x004fea0003800000 */
.L_x_632:
[----:B------:R-:W-:Y:S05]  /*143e0*/  @!P2 BRA `(.L_x_564) ;  /* 0x000000000004a947 */ /* 0x000fea0003800000 */
[----:B------:R-:W-:Y:S01]  /*143f0*/  BPT.TRAP 0x1 ;  /* 0x000000040000795c */ /* 0x000fe20000300000 */
.L_x_564:
[----:B------:R-:W3:Y:S01]  /*14400*/  LDL.LU R4, [R1+0x8] ;  /* 0x0000080001047983 */ /* 0x000ee20000300800 */
[----:B------:R-:W-:-:S04]  /*14410*/  VIADD R0, R0, 0x38860 ;  /* 0x0003886000007836 */ /* 0x000fc80000000000 */
[----:B---3--:R-:W-:-:S04]  /*14420*/  IMAD R4, R4, 0x8, R0 ;  /* 0x0000000804047824 */ /* 0x008fc800078e0200 */
[----:B------:R-:W3:Y:S02]  /*14430*/  SYNCS.PHASECHK.TRANS64.TRYWAIT P0, [R4+URZ], R5 ;  /* 0x00000005040075a7 */ /* 0x000ee4000800017f */
[----:B---3--:R-:W-:Y:S05]  /*14440*/  @!P0 BRA `(.L_x_565) ;  /* 0x0000001c00b48947 */ /* 0x008fea0003800000 */
.L_x_633:
[----:B------:R-:W-:-:S07]  /*14450*/  IMAD R3, R3, 0x8, R0 ;  /* 0x0000000803037824 */ /* 0x000fce00078e0200 */
.L_x_566:
[----:B----4-:R4:W0:Y:S02]  /*14460*/  SYNCS.PHASECHK.TRANS64.TRYWAIT P0, [R3+URZ], R2 ;  /* 0x00000002030075a7 */ /* 0x010824000800017f */
[----:B0-----:R-:W-:Y:S05]  /*14470*/  @!P0 NANOSLEEP.SYNCS 0x989680 ;  /* 0x009896800000895d */ /* 0x001fea0003900000 */
[----:B------:R-:W0:Y:S02]  /*14480*/  @!P0 SYNCS.PHASECHK.TRANS64 P0, [R3+URZ], R2 ;  /* 0x00000002030085a7 */ /* 0x000e24000800007f */
[----:B0-----:R-:W-:Y:S05]  /*14490*/  @!P0 BRA `(.L_x_566) ;  /* 0xfffffffc00f08947 */ /* 0x001fea000383ffff */
.L_x_559:
[----:B------:R-:W-:Y:S05]  /*144a0*/  BSYNC B0 ;  /* 0x0000000000007941 */ /* 0x000fea0003800000 */
.L_x_558:
[----:B------:R-:W-:Y:S05]  /*144b0*/  EXIT ;  /* 0x000000000000794d */ /* 0x000fea0003800000 */
.L_x_393:
[----:B0-----:R0:W1:Y:S02]  /*144c0*/  SYNCS.PHASECHK.TRANS64.TRYWAIT P1, [R5+URZ+0x38800], R0 ;  /* 0x03880000050075a7 */ /* 0x001064000802017f */
[----:B-1----:R-:W-:Y:S05]  /*144d0*/  @!P1 NANOSLEEP.SYNCS 0x989680 ;  /* 0x009896800000995d */ /* 0x002fea0003900000 */
[----:B------:R-:W1:Y:S02]  /*144e0*/  @!P1 SYNCS.PHASECHK.TRANS64 P1, [R5+URZ+0x38800], R0 ;  /* 0x03880000050095a7 */ /* 0x000e64000802007f */
[----:B-1----:R-:W-:Y:S05]  /*144f0*/  @!P1 BRA `(.L_x_393) ;  /* 0xfffffffc00f09947 */ /* 0x002fea000383ffff */
[----:B------:R-:W-:Y:S05]  /*14500*/  BRA `(.L_x_567) ;  /* 0xfffffed400207947 */ /* 0x000fea000383ffff */
.L_x_397:
[----:B-1----:R1:W2:Y:S02]  /*14510*/  SYNCS.PHASECHK.TRANS64.TRYWAIT P2, [R0+URZ+0x38830], R3 ;  /* 0x03883003000075a7 */ /* 0x0022a4000804017f */
[----:B--2---:R-:W-:Y:S05]  /*14520*/  @!P2 NANOSLEEP.SYNCS 0x989680 ;  /* 0x009896800000a95d */ /* 0x004fea0003900000 */
[----:B------:R-:W2:Y:S02]  /*14530*/  @!P2 SYNCS.PHASECHK.TRANS64 P2, [R0+URZ+0x38830], R3 ;  /* 0x038830030000a5a7 */ /* 0x000ea4000804007f */
[----:B--2---:R-:W-:Y:S05]  /*14540*/  @!P2 BRA `(.L_x_397) ;  /* 0xfffffffc00f0a947 */ /* 0x004fea000383ffff */
[----:B------:R-:W-:Y:S05]  /*14550*/  BRA `(.L_x_396) ;  /* 0xfffffed400447947 */ /* 0x000fea000383ffff */
.L_x_402:
[----:B-1----:R-:W-:-:S04]  /*14560*/  IMAD.U32 R4, RZ, RZ, UR61 ;  /* 0x0000003dff047e24 */ /* 0x002fc8000f8e00ff */
[----:B------:R1:W2:Y:S03]  /*14570*/  SYNCS.PHASECHK.TRANS64.TRYWAIT P2, [R4+URZ+0x38830], R3 ;  /* 0x03883003040075a7 */ /* 0x0002a6000804017f */
[----:B--2---:R-:W-:Y:S05]  /*14580*/  @!P2 NANOSLEEP.SYNCS 0x989680 ;  /* 0x009896800000a95d */ /* 0x004fea0003900000 */
[----:B------:R-:W2:Y:S02]  /*14590*/  @!P2 SYNCS.PHASECHK.TRANS64 P2, [R4+URZ+0x38830], R3 ;  /* 0x038830030400a5a7 */ /* 0x000ea4000804007f */
[----:B--2---:R-:W-:Y:S05]  /*145a0*/  @!P2 BRA `(.L_x_402) ;  /* 0xfffffffc00eca947 */ /* 0x004fea000383ffff */
[----:B------:R-:W-:Y:S05]  /*145b0*/  BRA `(.L_x_401) ;  /* 0xffffff1000bc7947 */ /* 0x000fea000383ffff */
.L_x_406:
[----:B01----:R-:W-:-:S04]  /*145c0*/  IMAD.U32 R3, RZ, RZ, UR4 ;  /* 0x00000004ff037e24 */ /* 0x003fc8000f8e00ff */
[----:B------:R0:W1:Y:S03]  /*145d0*/  SYNCS.PHASECHK.TRANS64.TRYWAIT P2, [R3+URZ+0x38850], R0 ;  /* 0x03885000030075a7 */ /* 0x000066000804017f */
[----:B-1----:R-:W-:Y:S05]  /*145e0*/  @!P2 NANOSLEEP.SYNCS 0x989680 ;  /* 0x009896800000a95d */ /* 0x002fea0003900000 */
[----:B------:R-:W1:Y:S02]  /*145f0*/  @!P2 SYNCS.PHASECHK.TRANS64 P2, [R3+URZ+0x38850], R0 ;  /* 0x038850000300a5a7 */ /* 0x000e64000804007f */
[----:B-1----:R-:W-:Y:S05]  /*14600*/  @!P2 BRA `(.L_x_406) ;  /* 0xfffffffc00eca947 */ /* 0x002fea000383ffff */
[----:B------:R-:W-:Y:S05]  /*14610*/  BRA `(.L_x_405) ;  /* 0xffffff3800dc7947 */ /* 0x000fea000383ffff */
.L_x_411:
[----:B-1----:R1:W2:Y:S02]  /*14620*/  SYNCS.PHASECHK.TRANS64.TRYWAIT P0, [R11+URZ+0x38850], R0 ;  /* 0x038850000b0075a7 */ /* 0x0022a4000800017f */
[----:B--2---:R-:W-:Y:S05]  /*14630*/  @!P0 NANOSLEEP.SYNCS 0x989680 ;  /* 0x009896800000895d */ /* 0x004fea0003900000 */
[----:B------:R-:W2:Y:S02]  /*14640*/  @!P0 SYNCS.PHASECHK.TRANS64 P0, [R11+URZ+0x38850], R0 ;  /* 0x038850000b0085a7 */ /* 0x000ea4000800007f */
[----:B--2---:R-:W-:Y:S05]  /*14650*/  @!P0 BRA `(.L_x_411) ;  /* 0xfffffffc00f08947 */ /* 0x004fea000383ffff */
[----:B------:R-:W-:Y:S05]  /*14660*/  BRA `(.L_x_410) ;  /* 0xffffff5000d47947 */ /* 0x000fea000383ffff */
.L_x_453:
[----:B------:R-:W2:Y:S01]  /*14670*/  S2R R4, SR_TID.X ;  /* 0x0000000000047919 */ /* 0x000ea20000002100 */
[----:B------:R-:W-:Y:S01]  /*14680*/  BSSY B0, `(.L_x_568) ;  /* 0x000000a000007945 */ /* 0x000fe20003800000 */
[----:B-1----:R-:W-:Y:S02]  /*14690*/  IMAD.MOV.U32 R12, RZ, RZ, RZ ;  /* 0x000000ffff0c7224 */ /* 0x002fe400078e00ff */
[----:B------:R-:W-:Y:S02]  /*146a0*/  IMAD.MOV.U32 R11, RZ, RZ, 0x1f ;  /* 0x0000001fff0b7424 */ /* 0x000fe400078e00ff */
[----:B------:R-:W-:Y:S01]  /*146b0*/  IMAD.MOV.U32 R15, RZ, RZ, -0x1 ;  /* 0xffffffffff0f7424 */ /* 0x000fe200078e00ff */
[----:B--2---:R-:W-:-:S04]  /*146c0*/  SHF.R.U32.HI R4, RZ, 0x5, R4 ;  /* 0x00000005ff047819 */ /* 0x004fc80000011604 */
[----:B------:R-:W-:-:S05]  /*146d0*/  LOP3.LUT R4, R4, 0x3, RZ, 0xc0, !PT ;  /* 0x0000000304047812 */ /* 0x000fca00078ec0ff */
[----:B------:R-:W-:-:S07]  /*146e0*/  IMAD.MOV.U32 R13, RZ, RZ, R4 ;  /* 0x000000ffff0d7224 */ /* 0x000fce00078e0004 */
[----:B0-----:R-:W-:Y:S05]  /*146f0*/  WARPSYNC.COLLECTIVE R15, `(.L_x_569) ;  /* 0x000000000f087348 */ /* 0x001fea0003c00000 */
[----:B------:R1:W2:Y:S02]  /*14700*/  SHFL.IDX P6, R14, R13, R12, R11 ;  /* 0x0000000c0d0e7389 */ /* 0x0002a400000c000b */
[----:B012---:R-:W-:Y:S01]  /*14710*/  ENDCOLLECTIVE ;  /* 0x000000000000791b */ /* 0x007fe20003800000 */
.L_x_569:
[----:B------:R-:W-:Y:S05]  /*14720*/  BSYNC B0 ;  /* 0x0000000000007941 */ /* 0x000fea0003800000 */
.L_x_568:
[----:B------:R-:W-:Y:S05]  /*14730*/  BRA `(.L_x_570) ;  /* 0xffffffa400ac7947 */ /* 0x000fea000383ffff */
.L_x_455:
[----:B------:R-:W-:Y:S01]  /*14740*/  BSSY B0, `(.L_x_571) ;  /* 0x0000006000007945 */ /* 0x000fe20003800000 */
[----:B------:R-:W-:-:S07]  /*14750*/  IMAD.MOV.U32 R15, RZ, RZ, -0x1 ;  /* 0xffffffffff0f7424 */ /* 0x000fce00078e00ff */
[----:B0123--:R-:W-:Y:S05]  /*14760*/  WARPSYNC.COLLECTIVE R15, `(.L_x_572) ;  /* 0x000000000f0c7348 */ /* 0x00ffea0003c00000 */
[----:B------:R-:W-:Y:S02]  /*14770*/  ELECT P6, UR62, PT ;  /* 0x00000000003e782f */ /* 0x000fe400038c0000 */
[----:B------:R-:W-:Y:S01]  /*14780*/  MOV R14, UR62 ;  /* 0x0000003e000e7c02 */ /* 0x000fe20008000f00 */
[----:B0123--:R-:W-:Y:S10]  /*14790*/  ENDCOLLECTIVE ;  /* 0x000000000000791b */ /* 0x00fff40003800000 */
.L_x_572:
[----:B------:R-:W-:Y:S05]  /*147a0*/  BSYNC B0 ;  /* 0x0000000000007941 */ /* 0x000fea0003800000 */
.L_x_571:
[----:B------:R-:W-:Y:S05]  /*147b0*/  BRA `(.L_x_573) ;  /* 0xffffffa400b07947 */ /* 0x000fea000383ffff */
.L_x_457:
[----:B---3--:R3:W4:Y:S02]  /*147c0*/  SYNCS.PHASECHK.TRANS64.TRYWAIT P0, [R0+URZ+0x38840], R2 ;  /* 0x03884002000075a7 */ /* 0x008724000800017f */
[----:B----4-:R-:W-:Y:S05]  /*147d0*/  @!P0 NANOSLEEP.SYNCS 0x989680 ;  /* 0x009896800000895d */ /* 0x010fea0003900000 */
[----:B------:R-:W4:Y:S02]  /*147e0*/  @!P0 SYNCS.PHASECHK.TRANS64 P0, [R0+URZ+0x38840], R2 ;  /* 0x03884002000085a7 */ /* 0x000f24000800007f */
[----:B----4-:R-:W-:Y:S05]  /*147f0*/  @!P0 BRA `(.L_x_457) ;  /* 0xfffffffc00f08947 */ /* 0x010fea000383ffff */
[----:B------:R-:W-:Y:S05]  /*14800*/  BRA `(.L_x_574) ;  /* 0xffffffa800207947 */ /* 0x000fea000383ffff */
.L_x_461:
[----:B------:R-:W2:Y:S01]  /*14810*/  LDL.LU R11, [R1+0x3c] ;  /* 0x00003c00010b7983 */ /* 0x000ea20000300800 */
[----:B------:R-:W-:Y:S01]  /*14820*/  IMAD.MOV.U32 R13, RZ, RZ, R0 ;  /* 0x000000ffff0d7224 */ /* 0x000fe200078e0000 */
[----:B------:R-:W-:Y:S01]  /*14830*/  LOP3.LUT R8, R8, 0x7f, RZ, 0xc0, !PT ;  /* 0x0000007f08087812 */ /* 0x000fe200078ec0ff */
[----:B------:R-:W-:Y:S02]  /*14840*/  IMAD.MOV.U32 R12, RZ, RZ, RZ ;  /* 0x000000ffff0c7224 */ /* 0x000fe400078e00ff */
[----:B------:R-:W-:Y:S01]  /*14850*/  IMAD.MOV.U32 R15, RZ, RZ, -0x1 ;  /* 0xffffffffff0f7424 */ /* 0x000fe200078e00ff */
[----:B------:R-:W-:-:S05]  /*14860*/  SHF.R.U32.HI R5, RZ, 0x3, R8 ;  /* 0x00000003ff057819 */ /* 0x000fca0000011608 */
[----:B------:R-:W-:-:S04]  /*14870*/  IMAD.IADD R2, R5, 0x1, R17 ;  /* 0x0000000105027824 */ /* 0x000fc800078e0211 */
[----:B------:R-:W-:Y:S02]  /*14880*/  VIADD R5, R2, 0x10 ;  /* 0x0000001002057836 */ /* 0x000fe40000000000 */
[----:B--2---:R-:W-:Y:S02]  /*14890*/  IMAD R3, R11, R7, RZ ;  /* 0x000000070b037224 */ /* 0x004fe400078e02ff */
[----:B------:R-:W-:-:S03]  /*148a0*/  IMAD.MOV.U32 R11, RZ, RZ, 0x181f ;  /* 0x0000181fff0b7424 */ /* 0x000fc600078e00ff */
[----:B------:R-:W-:-:S13]  /*148b0*/  ISETP.GE.AND P5, PT, R2, R3, PT ;  /* 0x000000030200720c */ /* 0x000fda0003fa6270 */
[----:B-----5:R-:W-:Y:S05]  /*148c0*/  WARPSYNC.COLLECTIVE R15, `(.L_x_575) ;  /* 0x000000000f087348 */ /* 0x020fea0003c00000 */
[----:B------:R0:W1:Y:S02]  /*148d0*/  SHFL.IDX P6, R14, R13, R12, R11 ;  /* 0x0000000c0d0e7389 */ /* 0x00006400000c000b */
[----:B01---5:R-:W-:Y:S01]  /*148e0*/  ENDCOLLECTIVE ;  /* 0x000000000000791b */ /* 0x023fe20003800000 */
.L_x_575:
[----:B------:R-:W-:Y:S02]  /*148f0*/  IMAD.MOV.U32 R13, RZ, RZ, R4 ;  /* 0x000000ffff0d7224 */ /* 0x000fe400078e0004 */
[----:B------:R-:W-:-:S07]  /*14900*/  IMAD.MOV.U32 R6, RZ, RZ, R14 ;  /* 0x000000ffff067224 */ /* 0x000fce00078e000e */
[----:B------:R-:W-:Y:S05]  /*14910*/  WARPSYNC.COLLECTIVE R15, `(.L_x_576) ;  /* 0x000000000f087348 */ /* 0x000fea0003c00000 */
[----:B------:R0:W1:Y:S02]  /*14920*/  SHFL.IDX P6, R14, R13, R12, R11 ;  /* 0x0000000c0d0e7389 */ /* 0x00006400000c000b */
[----:B01----:R-:W-:Y:S01]  /*14930*/  ENDCOLLECTIVE ;  /* 0x000000000000791b */ /* 0x003fe20003800000 */
.L_x_576:
        /* <DEDUP_REMOVED lines=20> */
.L_x_577:
[----:B------:R-:W-:Y:S02]  /*14a80*/  IMAD.MOV.U32 R13, RZ, RZ, R4 ;  /* 0x000000ffff0d7224 */ /* 0x000fe400078e0004 */
[----:B------:R-:W-:-:S07]  /*14a90*/  IMAD.MOV.U32 R6, RZ, RZ, R14 ;  /* 0x000000ffff067224 */ /* 0x000fce00078e000e */
[----:B------:R-:W-:Y:S05]  /*14aa0*/  WARPSYNC.COLLECTIVE R15, `(.L_x_578) ;  /* 0x000000000f087348 */ /* 0x000fea0003c00000 */
[----:B------:R0:W1:Y:S02]  /*14ab0*/  SHFL.IDX P6, R14, R13, R12, R11 ;  /* 0x0000000c0d0e7389 */ /* 0x00006400000c000b */
[----:B01----:R-:W-:Y:S01]  /*14ac0*/  ENDCOLLECTIVE ;  /* 0x000000000000791b */ /* 0x003fe20003800000 */
.L_x_578:
[----:B------:R-:W-:Y:S01]  /*14ad0*/  ULDC.64 UR4, c[0x0][0x208] ;  /* 0x0000820000047ab9 */ /* 0x000fe20000000a00 */
[----:B------:R-:W-:Y:S02]  /*14ae0*/  IMAD.MOV.U32 R13, RZ, RZ, R0 ;  /* 0x000000ffff0d7224 */ /* 0x000fe400078e0000 */
[----:B------:R-:W-:Y:S02]  /*14af0*/  IMAD.MOV.U32 R12, RZ, RZ, 0x2 ;  /* 0x00000002ff0c7424 */ /* 0x000fe400078e00ff */
[----:B------:R-:W-:-:S05]  /*14b00*/  IMAD.MOV.U32 R5, RZ, RZ, R14 ;  /* 0x000000ffff057224 */ /* 0x000fca00078e000e */
[----:B------:R-:W-:-:S05]  /*14b10*/  @!P5 LEA R5, P4, R10, R5, 0x1 ;  /* 0x000000050a05d211 */ /* 0x000fca00078808ff */
[----:B------:R-:W-:-:S04]  /*14b20*/  @!P5 IMAD.X R6, RZ, RZ, R6, P4 ;  /* 0x000000ffff06d224 */ /* 0x000fc800020e0606 */
[----:B------:R-:W-:Y:S02]  /*14b30*/  @!P5 IMAD.MOV.U32 R7, RZ, RZ, R6 ;  /* 0x000000ffff07d224 */ /* 0x000fe400078e0006 */
        /* <DEDUP_REMOVED lines=13> */
.L_x_579:
[----:B------:R-:W-:Y:S02]  /*14c10*/  IMAD.MOV.U32 R13, RZ, RZ, R4 ;  /* 0x000000ffff0d7224 */ /* 0x000fe400078e0004 */
[----:B------:R-:W-:-:S07]  /*14c20*/  IMAD.MOV.U32 R6, RZ, RZ, R14 ;  /* 0x000000ffff067224 */ /* 0x000fce00078e000e */
[----:B------:R-:W-:Y:S05]  /*14c30*/  WARPSYNC.COLLECTIVE R15, `(.L_x_580) ;  /* 0x000000000f087348 */ /* 0x000fea0003c00000 */
[----:B------:R0:W1:Y:S02]  /*14c40*/  SHFL.IDX P6, R14, R13, R12, R11 ;  /* 0x0000000c0d0e7389 */ /* 0x00006400000c000b */
[----:B01----:R-:W-:Y:S01]  /*14c50*/  ENDCOLLECTIVE ;  /* 0x000000000000791b */ /* 0x003fe20003800000 */
.L_x_580:
        /* <DEDUP_REMOVED lines=20> */
.L_x_581:
[----:B------:R-:W-:Y:S02]  /*14da0*/  IMAD.MOV.U32 R13, RZ, RZ, R4 ;  /* 0x000000ffff0d7224 */ /* 0x000fe400078e0004 */
[----:B------:R-:W-:-:S07]  /*14db0*/  IMAD.MOV.U32 R6, RZ, RZ, R14 ;  /* 0x000000ffff067224 */ /* 0x000fce00078e000e */
[----:B------:R-:W-:Y:S05]  /*14dc0*/  WARPSYNC.COLLECTIVE R15, `(.L_x_582) ;  /* 0x000000000f087348 */ /* 0x000fea0003c00000 */
[----:B------:R0:W1:Y:S02]  /*14dd0*/  SHFL.IDX P6, R14, R13, R12, R11 ;  /* 0x0000000c0d0e7389 */ /* 0x00006400000c000b */
[----:B01----:R-:W-:Y:S01]  /*14de0*/  ENDCOLLECTIVE ;  /* 0x000000000000791b */ /* 0x003fe20003800000 */
.L_x_582:
        /* <DEDUP_REMOVED lines=20> */
.L_x_583:
[----:B------:R-:W-:Y:S02]  /*14f30*/  IMAD.MOV.U32 R13, RZ, RZ, R4 ;  /* 0x000000ffff0d7224 */ /* 0x000fe400078e0004 */
[----:B------:R-:W-:-:S07]  /*14f40*/  IMAD.MOV.U32 R6, RZ, RZ, R14 ;  /* 0x000000ffff067224 */ /* 0x000fce00078e000e */
[----:B------:R-:W-:Y:S05]  /*14f50*/  WARPSYNC.COLLECTIVE R15, `(.L_x_584) ;  /* 0x000000000f087348 */ /* 0x000fea0003c00000 */
[----:B------:R0:W1:Y:S02]  /*14f60*/  SHFL.IDX P6, R14, R13, R12, R11 ;  /* 0x0000000c0d0e7389 */ /* 0x00006400000c000b */
[----:B01----:R-:W-:Y:S01]  /*14f70*/  ENDCOLLECTIVE ;  /* 0x000000000000791b */ /* 0x003fe20003800000 */
.L_x_584:
        /* <DEDUP_REMOVED lines=20> */
.L_x_585:
[----:B------:R-:W-:Y:S02]  /*150c0*/  IMAD.MOV.U32 R13, RZ, RZ, R4 ;  /* 0x000000ffff0d7224 */ /* 0x000fe400078e0004 */
[----:B------:R-:W-:-:S07]  /*150d0*/  IMAD.MOV.U32 R6, RZ, RZ, R14 ;  /* 0x000000ffff067224 */ /* 0x000fce00078e000e */
[----:B------:R-:W-:Y:S05]  /*150e0*/  WARPSYNC.COLLECTIVE R15, `(.L_x_586) ;  /* 0x000000000f087348 */ /* 0x000fea0003c00000 */
[----:B------:R0:W1:Y:S02]  /*150f0*/  SHFL.IDX P6, R14, R13, R12, R11 ;  /* 0x0000000c0d0e7389 */ /* 0x00006400000c000b */
[----:B01----:R-:W-:Y:S01]  /*15100*/  ENDCOLLECTIVE ;  /* 0x000000000000791b */ /* 0x003fe20003800000 */
.L_x_586:
[----:B------:R-:W-:Y:S01]  /*15110*/  ULDC.64 UR4, c[0x0][0x208] ;  /* 0x0000820000047ab9 */ /* 0x000fe20000000a00 */
[----:B------:R-:W-:Y:S02]  /*15120*/  IMAD.MOV.U32 R13, RZ, RZ, R0 ;  /* 0x000000ffff0d7224 */ /* 0x000fe400078e0000 */
[----:B------:R-:W-:Y:S02]  /*15130*/  IMAD.MOV.U32 R12, RZ, RZ, 0x6 ;  /* 0x00000006ff0c7424 */ /* 0x000fe400078e00ff */
[----:B------:R-:W-:-:S05]  /*15140*/  IMAD.MOV.U32 R5, RZ, RZ, R14 ;  /* 0x000000ffff057224 */ /* 0x000fca00078e000e */
[----:B------:R-:W-:-:S05]  /*15150*/  @!P5 LEA R5, P4, R10, R5, 0x1 ;  /* 0x000000050a05d211 */ /* 0x000fca00078808ff */
[----:B------:R-:W-:-:S04]  /*15160*/  @!P5 IMAD.X R6, RZ, RZ, R6, P4 ;  /* 0x000000ffff06d224 */ /* 0x000fc800020e0606 */
[----:B------:R-:W-:Y:S02]  /*15170*/  @!P5 IMAD.MOV.U32 R7, RZ, RZ, R6 ;  /* 0x000000ffff07d224 */ /* 0x000fe400078e0006 */
        /* <DEDUP_REMOVED lines=11> */
.L_x_587:
[----:B------:R-:W-:-:S05]  /*15230*/  VIADD R6, R2, 0x60 ;  /* 0x0000006002067836 */ /* 0x000fca0000000000 */
[----:B------:R-:W-:Y:S01]  /*15240*/  ISETP.GE.AND P5, PT, R6, R3, PT ;  /* 0x000000030600720c */ /* 0x000fe20003fa6270 */
[----:B------:R-:W-:Y:S02]  /*15250*/  IMAD.MOV.U32 R13, RZ, RZ, R4 ;  /* 0x000000ffff0d7224 */ /* 0x000fe400078e0004 */
[----:B------:R-:W-:-:S10]  /*15260*/  IMAD.MOV.U32 R8, RZ, RZ, R14 ;  /* 0x000000ffff087224 */ /* 0x000fd400078e000e */
[----:B------:R-:W-:Y:S05]  /*15270*/  WARPSYNC.COLLECTIVE R15, `(.L_x_588) ;  /* 0x000000000f087348 */ /* 0x000fea0003c00000 */
[----:B------:R0:W1:Y:S02]  /*15280*/  SHFL.IDX P6, R14, R13, R12, R11 ;  /* 0x0000000c0d0e7389 */ /* 0x00006400000c000b */
[----:B01----:R-:W-:Y:S01]  /*15290*/  ENDCOLLECTIVE ;  /* 0x000000000000791b */ /* 0x003fe20003800000 */
.L_x_588:
        /* <DEDUP_REMOVED lines=18> */
.L_x_589:
[----:B------:R-:W-:Y:S02]  /*153c0*/  IMAD.MOV.U32 R13, RZ, RZ, R4 ;  /* 0x000000ffff0d7224 */ /* 0x000fe400078e0004 */
[----:B------:R-:W-:-:S07]  /*153d0*/  IMAD.MOV.U32 R5, RZ, RZ, R14 ;  /* 0x000000ffff057224 */ /* 0x000fce00078e000e */
[----:B------:R-:W-:Y:S05]  /*153e0*/  WARPSYNC.COLLECTIVE R15, `(.L_x_590) ;  /* 0x000000000f087348 */ /* 0x000fea0003c00000 */
[----:B------:R0:W1:Y:S02]  /*153f0*/  SHFL.IDX P6, R14, R13, R12, R11 ;  /* 0x0000000c0d0e7389 */ /* 0x00006400000c000b */
[----:B01----:R-:W-:Y:S01]  /*15400*/  ENDCOLLECTIVE ;  /* 0x000000000000791b */ /* 0x003fe20003800000 */
.L_x_590:
[----:B------:R-:W-:Y:S01]  /*15410*/  IMAD.MOV.U32 R4, RZ, RZ, R14 ;  /* 0x000000ffff047224 */ /* 0x000fe200078e000e */
[----:B------:R-:W-:Y:S06]  /*15420*/  BRA `(.L_x_591) ;  /* 0xffffffac00087947 */ /* 0x000fec000383ffff */
.L_x_466:
[----:B0-----:R-:W2:Y:S02]  /*15430*/  LDL R2, [R1+0x4] ;  /* 0x0000040001027983 */ /* 0x001ea40000100800 */
[----:B--2---:R0:W2:Y:S02]  /*15440*/  SYNCS.PHASECHK.TRANS64.TRYWAIT P0, [R2+URZ+0x38820], R0 ;  /* 0x03882000020075a7 */ /* 0x0040a4000800017f */
[----:B--2---:R-:W-:Y:S05]  /*15450*/  @!P0 NANOSLEEP.SYNCS 0x989680 ;  /* 0x009896800000895d */ /* 0x004fea0003900000 */
[----:B------:R-:W2:Y:S02]  /*15460*/  @!P0 SYNCS.PHASECHK.TRANS64 P0, [R2+URZ+0x38820], R0 ;  /* 0x03882000020085a7 */ /* 0x000ea4000800007f */
[----:B--2---:R-:W-:Y:S05]  /*15470*/  @!P0 BRA `(.L_x_466) ;  /* 0xfffffffc00ec8947 */ /* 0x004fea000383ffff */
[----:B------:R-:W-:Y:S05]  /*15480*/  BRA `(.L_x_592) ;  /* 0xffffffac00887947 */ /* 0x000fea000383ffff */
.L_x_475:
[----:B-1----:R1:W2:Y:S02]  /*15490*/  SYNCS.PHASECHK.TRANS64.TRYWAIT P0, [R3+URZ+0x38840], R2 ;  /* 0x03884002030075a7 */ /* 0x0022a4000800017f */
[----:B--2---:R-:W-:Y:S05]  /*154a0*/  @!P0 NANOSLEEP.SYNCS 0x989680 ;  /* 0x009896800000895d */ /* 0x004fea0003900000 */
[----:B------:R-:W2:Y:S02]  /*154b0*/  @!P0 SYNCS.PHASECHK.TRANS64 P0, [R3+URZ+0x38840], R2 ;  /* 0x03884002030085a7 */ /* 0x000ea4000800007f */
[----:B--2---:R-:W-:Y:S05]  /*154c0*/  @!P0 BRA `(.L_x_475) ;  /* 0xfffffffc00f08947 */ /* 0x004fea000383ffff */
[----:B------:R-:W-:Y:S05]  /*154d0*/  BRA `(.L_x_593) ;  /* 0xffffffb000587947 */ /* 0x000fea000383ffff */
.L_x_483:
[----:B0-----:R0:W1:Y:S02]  /*154e0*/  SYNCS.PHASECHK.TRANS64.TRYWAIT P0, [R3+URZ+0x60], R2 ;  /* 0x00006002030075a7 */ /* 0x001064000800017f */
[----:B-1----:R-:W-:Y:S05]  /*154f0*/  @!P0 NANOSLEEP.SYNCS 0x989680 ;  /* 0x009896800000895d */ /* 0x002fea0003900000 */
[----:B------:R-:W1:Y:S02]  /*15500*/  @!P0 SYNCS.PHASECHK.TRANS64 P0, [R3+URZ+0x60], R2 ;  /* 0x00006002030085a7 */ /* 0x000e64000800007f */
[----:B-1----:R-:W-:Y:S05]  /*15510*/  @!P0 BRA `(.L_x_483) ;  /* 0xfffffffc00f08947 */ /* 0x002fea000383ffff */
[----:B------:R-:W-:Y:S05]  /*15520*/  BRA `(.L_x_594) ;  /* 0xffffffb400b47947 */ /* 0x000fea000383ffff */
.L_x_494:
[----:B--2---:R2:W3:Y:S02]  /*15530*/  SYNCS.PHASECHK.TRANS64.TRYWAIT P0, [R3+URZ+0x38840], R2 ;  /* 0x03884002030075a7 */ /* 0x0044e4000800017f */
[----:B---3--:R-:W-:Y:S05]  /*15540*/  @!P0 NANOSLEEP.SYNCS 0x989680 ;  /* 0x009896800000895d */ /* 0x008fea0003900000 */
[----:B------:R-:W3:Y:S02]  /*15550*/  @!P0 SYNCS.PHASECHK.TRANS64 P0, [R3+URZ+0x38840], R2 ;  /* 0x03884002030085a7 */ /* 0x000ee4000800007f */
[----:B---3--:R-:W-:Y:S05]  /*15560*/  @!P0 BRA `(.L_x_494) ;  /* 0xfffffffc00f08947 */ /* 0x008fea000383ffff */
[----:B------:R-:W-:Y:S05]  /*15570*/  BRA `(.L_x_595) ;  /* 0xffffffbc00e87947 */ /* 0x000fea000383ffff */
.L_x_502:
[----:B-1----:R1:W2:Y:S02]  /*15580*/  SYNCS.PHASECHK.TRANS64.TRYWAIT P0, [R2+URZ+0x60], R3 ;  /* 0x00006003020075a7 */ /* 0x0022a4000800017f */
[----:B--2---:R-:W-:Y:S05]  /*15590*/  @!P0 NANOSLEEP.SYNCS 0x989680 ;  /* 0x009896800000895d */ /* 0x004fea0003900000 */
[----:B------:R-:W2:Y:S02]  /*155a0*/  @!P0 SYNCS.PHASECHK.TRANS64 P0, [R2+URZ+0x60], R3 ;  /* 0x00006003020085a7 */ /* 0x000ea4000800007f */
[----:B--2---:R-:W-:Y:S05]  /*155b0*/  @!P0 BRA `(.L_x_502) ;  /* 0xfffffffc00f08947 */ /* 0x004fea000383ffff */
[----:B------:R-:W-:Y:S05]  /*155c0*/  BRA `(.L_x_596) ;  /* 0xffffffc400447947 */ /* 0x000fea000383ffff */
.L_x_513:
[----:B---3--:R3:W4:Y:S02]  /*155d0*/  SYNCS.PHASECHK.TRANS64.TRYWAIT P0, [R2+URZ+0x38840], R3 ;  /* 0x03884003020075a7 */ /* 0x008724000800017f */
[----:B----4-:R-:W-:Y:S05]  /*155e0*/  @!P0 NANOSLEEP.SYNCS 0x989680 ;  /* 0x009896800000895d */ /* 0x010fea0003900000 */
[----:B------:R-:W4:Y:S02]  /*155f0*/  @!P0 SYNCS.PHASECHK.TRANS64 P0, [R2+URZ+0x38840], R3 ;  /* 0x03884003020085a7 */ /* 0x000f24000800007f */
[----:B----4-:R-:W-:Y:S05]  /*15600*/  @!P0 BRA `(.L_x_513) ;  /* 0xfffffffc00f08947 */ /* 0x010fea000383ffff */
[----:B------:R-:W-:Y:S05]  /*15610*/  BRA `(.L_x_597) ;  /* 0xffffffcc003c7947 */ /* 0x000fea000383ffff */
.L_x_521:
[----:B-1----:R1:W2:Y:S02]  /*15620*/  SYNCS.PHASECHK.TRANS64.TRYWAIT P0, [R2+URZ+0x60], R5 ;  /* 0x00006005020075a7 */ /* 0x0022a4000800017f */
[----:B--2---:R-:W-:Y:S05]  /*15630*/  @!P0 NANOSLEEP.SYNCS 0x989680 ;  /* 0x009896800000895d */ /* 0x004fea0003900000 */
[----:B------:R-:W2:Y:S02]  /*15640*/  @!P0 SYNCS.PHASECHK.TRANS64 P0, [R2+URZ+0x60], R5 ;  /* 0x00006005020085a7 */ /* 0x000ea4000800007f */
[----:B--2---:R-:W-:Y:S05]  /*15650*/  @!P0 BRA `(.L_x_521) ;  /* 0xfffffffc00f08947 */ /* 0x004fea000383ffff */
[----:B------:R-:W-:Y:S05]  /*15660*/  BRA `(.L_x_598) ;  /* 0xffffffd000987947 */ /* 0x000fea000383ffff */
.L_x_534:
[----:B--2---:R2:W4:Y:S02]  /*15670*/  SYNCS.PHASECHK.TRANS64.TRYWAIT P0, [R2+URZ+0x38860], R0 ;  /* 0x03886000020075a7 */ /* 0x004524000800017f */
[----:B----4-:R-:W-:Y:S05]  /*15680*/  @!P0 NANOSLEEP.SYNCS 0x989680 ;  /* 0x009896800000895d */ /* 0x010fea0003900000 */
[----:B------:R-:W4:Y:S02]  /*15690*/  @!P0 SYNCS.PHASECHK.TRANS64 P0, [R2+URZ+0x38860], R0 ;  /* 0x03886000020085a7 */ /* 0x000f24000800007f */
[----:B----4-:R-:W-:Y:S05]  /*156a0*/  @!P0 BRA `(.L_x_534) ;  /* 0xfffffffc00f08947 */ /* 0x010fea000383ffff */
[----:B------:R-:W-:Y:S05]  /*156b0*/  BRA `(.L_x_599) ;  /* 0xffffffd800747947 */ /* 0x000fea000383ffff */
.L_x_543:
[----:B------:R-:W-:Y:S01]  /*156c0*/  BSSY B0, `(.L_x_600) ;  /* 0x0000008000007945 */ /* 0x000fe20003800000 */
[----:B------:R-:W-:Y:S02]  /*156d0*/  IMAD.MOV.U32 R13, RZ, RZ, R16 ;  /* 0x000000ffff0d7224 */ /* 0x000fe400078e0010 */
[----:B------:R-:W-:Y:S02]  /*156e0*/  IMAD.MOV.U32 R12, RZ, RZ, RZ ;  /* 0x000000ffff0c7224 */ /* 0x000fe400078e00ff */
[----:B------:R-:W-:Y:S02]  /*156f0*/  IMAD.MOV.U32 R11, RZ, RZ, 0x1f ;  /* 0x0000001fff0b7424 */ /* 0x000fe400078e00ff */
[----:B------:R-:W-:-:S07]  /*15700*/  IMAD.MOV.U32 R15, RZ, RZ, -0x1 ;  /* 0xffffffffff0f7424 */ /* 0x000fce00078e00ff */
[----:B0----5:R-:W-:Y:S05]  /*15710*/  WARPSYNC.COLLECTIVE R15, `(.L_x_601) ;  /* 0x000000000f087348 */ /* 0x021fea0003c00000 */
[----:B------:R1:W2:Y:S02]  /*15720*/  SHFL.IDX P6, R14, R13, R12, R11 ;  /* 0x0000000c0d0e7389 */ /* 0x0002a400000c000b */
[----:B012--5:R-:W-:Y:S01]  /*15730*/  ENDCOLLECTIVE ;  /* 0x000000000000791b */ /* 0x027fe20003800000 */
.L_x_601:
[----:B------:R-:W-:Y:S05]  /*15740*/  BSYNC B0 ;  /* 0x0000000000007941 */ /* 0x000fea0003800000 */
.L_x_600:
[----:B------:R-:W-:Y:S02]  /*15750*/  IMAD.MOV.U32 R13, RZ, RZ, R16 ;  /* 0x000000ffff0d7224 */ /* 0x000fe400078e0010 */
[----:B------:R-:W-:Y:S02]  /*15760*/  IMAD.MOV.U32 R12, RZ, RZ, 0x1 ;  /* 0x00000001ff0c7424 */ /* 0x000fe400078e00ff */
[----:B------:R-:W-:Y:S02]  /*15770*/  IMAD.MOV.U32 R11, RZ, RZ, 0x1f ;  /* 0x0000001fff0b7424 */ /* 0x000fe400078e00ff */
[----:B------:R-:W-:Y:S02]  /*15780*/  IMAD.MOV.U32 R15, RZ, RZ, -0x1 ;  /* 0xffffffffff0f7424 */ /* 0x000fe400078e00ff */
[----:B------:R-:W-:Y:S02]  /*15790*/  IMAD.IADD R5, R19, 0x1, R7 ;  /* 0x0000000113057824 */ /* 0x000fe400078e0207 */
[----:B------:R-:W-:-:S07]  /*157a0*/  IMAD.MOV.U32 R0, RZ, RZ, R14 ;  /* 0x000000ffff007224 */ /* 0x000fce00078e000e */
[----:B------:R-:W-:Y:S05]  /*157b0*/  WARPSYNC.COLLECTIVE R15, `(.L_x_602) ;  /* 0x000000000f087348 */ /* 0x000fea0003c00000 */
[----:B------:R0:W1:Y:S02]  /*157c0*/  SHFL.IDX P6, R14, R13, R12, R11 ;  /* 0x0000000c0d0e7389 */ /* 0x00006400000c000b */
[----:B01----:R-:W-:Y:S01]  /*157d0*/  ENDCOLLECTIVE ;  /* 0x000000000000791b */ /* 0x003fe20003800000 */
.L_x_602:
[----:B------:R-:W-:Y:S01]  /*157e0*/  ULDC UR4, c[0x0][0xc3c] ;  /* 0x00030f0000047ab9 */ /* 0x000fe20000000800 */
[----:B------:R-:W-:Y:S01]  /*157f0*/  ULDC.64 UR6, c[0x0][0x208] ;  /* 0x0000820000067ab9 */ /* 0x000fe20000000a00 */
[----:B------:R-:W-:-:S13]  /*15800*/  ISETP.GE.OR P1, PT, R5, UR4, !P0 ;  /* 0x0000000405007c0c */ /* 0x000fda000c726670 */
[----:B------:R-:W0:Y:S01]  /*15810*/  @!P1 LDC.64 R2, c[0x0][0xc80] ;  /* 0x00032000ff029b82 */ /* 0x000e220000000a00 */
[----:B------:R-:W-:Y:S02]  /*15820*/  IMAD.MOV.U32 R11, RZ, RZ, RZ ;  /* 0x000000ffff0b7224 */ /* 0x000fe400078e00ff */
[----:B------:R-:W-:Y:S02]  /*15830*/  IMAD.MOV.U32 R4, RZ, RZ, R14 ;  /* 0x000000ffff047224 */ /* 0x000fe400078e000e */
[----:B0-----:R-:W-:-:S06]  /*15840*/  @!P1 IMAD.WIDE R2, R5, 0x4, R2 ;  /* 0x0000000405029825 */ /* 0x001fcc00078e0202 */
[----:B------:R0:W2:Y:S01]  /*15850*/  @!P1 LDG.E R3, desc[UR6][R2.64] ;  /* 0x0000000602039981 */ /* 0x0000a2000c1e1900 */
[C---:B------:R-:W-:Y:S02]  /*15860*/  ISETP.GE.U32.AND P2, PT, R7.reuse, 0x2, PT ;  /* 0x000000020700780c */ /* 0x040fe40003f46070 */
[C---:B------:R-:W-:Y:S02]  /*15870*/  ISETP.GE.U32.AND P3, PT, R7.reuse, 0x4, PT ;  /* 0x000000040700780c */ /* 0x040fe40003f66070 */
[C---:B------:R-:W-:Y:S02]  /*15880*/  ISETP.GE.U32.AND P4, PT, R7.reuse, 0x8, PT ;  /* 0x000000080700780c */ /* 0x040fe40003f86070 */
[C---:B------:R-:W-:Y:S01]  /*15890*/  ISETP.GE.U32.AND P5, PT, R7.reuse, 0x10, PT ;  /* 0x000000100700780c */ /* 0x040fe20003fa6070 */
[----:B0-----:R-:W-:Y:S02]  /*158a0*/  IMAD.MOV.U32 R2, RZ, RZ, RZ ;  /* 0x000000ffff027224 */ /* 0x001fe400078e00ff */
[----:B--2---:R-:W-:Y:S01]  /*158b0*/  @!P1 IMAD.MOV.U32 R2, RZ, RZ, R3 ;  /* 0x000000ffff029224 */ /* 0x004fe200078e0003 */
[----:B------:R-:W-:-:S03]  /*158c0*/  ISETP.NE.AND P1, PT, R7, RZ, PT ;  /* 0x000000ff0700720c */ /* 0x000fc60003f25270 */
[----:B------:R-:W-:-:S10]  /*158d0*/  IMAD.MOV.U32 R13, RZ, RZ, R2 ;  /* 0x000000ffff0d7224 */ /* 0x000fd400078e0002 */
[----:B------:R-:W-:Y:S05]  /*158e0*/  WARPSYNC.COLLECTIVE R15, `(.L_x_603) ;  /* 0x000000000f087348 */ /* 0x000fea0003c00000 */
[----:B------:R0:W1:Y:S02]  /*158f0*/  SHFL.UP P6, R14, R13, R12, R11 ;  /* 0x0400000c0d0e7389 */ /* 0x00006400000c000b */
[----:B01----:R-:W-:Y:S01]  /*15900*/  ENDCOLLECTIVE ;  /* 0x000000000000791b */ /* 0x003fe20003800000 */
.L_x_603:
[----:B------:R-:W-:Y:S02]  /*15910*/  IMAD.MOV.U32 R12, RZ, RZ, 0x2 ;  /* 0x00000002ff0c7424 */ /* 0x000fe400078e00ff */
[----:B------:R-:W-:-:S05]  /*15920*/  IMAD.MOV.U32 R3, RZ, RZ, R14 ;  /* 0x000000ffff037224 */ /* 0x000fca00078e000e */
[----:B------:R-:W-:-:S05]  /*15930*/  SEL R3, R3, RZ, P1 ;  /* 0x000000ff03037207 */ /* 0x000fca0000800000 */
[----:B------:R-:W-:-:S04]  /*15940*/  IMAD.IADD R3, R2, 0x1, R3 ;  /* 0x0000000102037824 */ /* 0x000fc800078e0203 */
[----:B------:R-:W-:-:S07]  /*15950*/  IMAD.MOV.U32 R13, RZ, RZ, R3 ;  /* 0x000000ffff0d7224 */ /* 0x000fce00078e0003 */
[----:B------:R-:W-:Y:S05]  /*15960*/  WARPSYNC.COLLECTIVE R15, `(.L_x_604) ;  /* 0x000000000f087348 */ /* 0x000fea0003c00000 */
[----:B------:R0:W1:Y:S02]  /*15970*/  SHFL.UP P6, R14, R13, R12, R11 ;  /* 0x0400000c0d0e7389 */ /* 0x00006400000c000b */
[----:B01----:R-:W-:Y:S01]  /*15980*/  ENDCOLLECTIVE ;  /* 0x000000000000791b */ /* 0x003fe20003800000 */
.L_x_604:
        /* <DEDUP_REMOVED lines=8> */
.L_x_605:
        /* <DEDUP_REMOVED lines=8> */
.L_x_606:
        /* <DEDUP_REMOVED lines=8> */
.L_x_607:
[----:B------:R-:W-:Y:S02]  /*15b10*/  IMAD.MOV.U32 R12, RZ, RZ, 0x1f ;  /* 0x0000001fff0c7424 */ /* 0x000fe400078e00ff */
[----:B------:R-:W-:Y:S02]  /*15b20*/  IMAD.MOV.U32 R11, RZ, RZ, 0x1f ;  /* 0x0000001fff0b7424 */ /* 0x000fe400078e00ff */
[----:B------:R-:W-:-:S05]  /*15b30*/  IMAD.MOV.U32 R5, RZ, RZ, R14 ;  /* 0x000000ffff057224 */ /* 0x000fca00078e000e */
[----:B------:R-:W-:-:S05]  /*15b40*/  SEL R5, R5, RZ, P5 ;  /* 0x000000ff05057207 */ /* 0x000fca0002800000 */
[----:B------:R-:W-:-:S04]  /*15b50*/  IMAD.IADD R3, R3, 0x1, R5 ;  /* 0x0000000103037824 */ /* 0x000fc800078e0205 */
[----:B------:R-:W-:-:S07]  /*15b60*/  IMAD.MOV.U32 R13, RZ, RZ, R3 ;  /* 0x000000ffff0d7224 */ /* 0x000fce00078e0003 */
[----:B------:R-:W-:Y:S05]  /*15b70*/  WARPSYNC.COLLECTIVE R15, `(.L_x_608) ;  /* 0x000000000f087348 */ /* 0x000fea0003c00000 */
[----:B------:R0:W1:Y:S02]  /*15b80*/  SHFL.IDX P6, R14, R13, R12, R11 ;  /* 0x0000000c0d0e7389 */ /* 0x00006400000c000b */
[----:B01----:R-:W-:Y:S01]  /*15b90*/  ENDCOLLECTIVE ;  /* 0x000000000000791b */ /* 0x003fe20003800000 */
.L_x_608:
[----:B------:R-:W-:Y:S01]  /*15ba0*/  IMAD.MOV.U32 R6, RZ, RZ, R14 ;  /* 0x000000ffff067224 */ /* 0x000fe200078e000e */
[----:B------:R-:W-:Y:S06]  /*15bb0*/  BRA `(.L_x_609) ;  /* 0xffffffdc00787947 */ /* 0x000fec000383ffff */
.L_x_548:
[----:B------:R-:W-:Y:S01]  /*15bc0*/  BSSY B0, `(.L_x_610) ;  /* 0x0000008000007945 */ /* 0x000fe20003800000 */
[----:B-----5:R-:W-:Y:S02]  /*15bd0*/  IMAD.MOV.U32 R13, RZ, RZ, R2 ;  /* 0x000000ffff0d7224 */ /* 0x020fe400078e0002 */
[----:B------:R-:W-:Y:S02]  /*15be0*/  IMAD.MOV.U32 R12, RZ, RZ, 0x1 ;  /* 0x00000001ff0c7424 */ /* 0x000fe400078e00ff */
[----:B------:R-:W-:Y:S02]  /*15bf0*/  IMAD.MOV.U32 R11, RZ, RZ, RZ ;  /* 0x000000ffff0b7224 */ /* 0x000fe400078e00ff */
[----:B------:R-:W-:-:S07]  /*15c00*/  IMAD.MOV.U32 R15, RZ, RZ, -0x1 ;  /* 0xffffffffff0f7424 */ /* 0x000fce00078e00ff */
[----:B01----:R-:W-:Y:S05]  /*15c10*/  WARPSYNC.COLLECTIVE R15, `(.L_x_611) ;  /* 0x000000000f087348 */ /* 0x003fea0003c00000 */
[----:B------:R2:W3:Y:S02]  /*15c20*/  SHFL.UP P6, R14, R13, R12, R11 ;  /* 0x0400000c0d0e7389 */ /* 0x0004e400000c000b */
[----:B0123--:R-:W-:Y:S01]  /*15c30*/  ENDCOLLECTIVE ;  /* 0x000000000000791b */ /* 0x00ffe20003800000 */
.L_x_611:
[----:B------:R-:W-:Y:S05]  /*15c40*/  BSYNC B0 ;  /* 0x0000000000007941 */ /* 0x000fea0003800000 */
.L_x_610:
[----:B------:R-:W-:Y:S02]  /*15c50*/  IMAD.MOV.U32 R3, RZ, RZ, R14 ;  /* 0x000000ffff037224 */ /* 0x000fe400078e000e */
[----:B------:R-:W-:Y:S02]  /*15c60*/  IMAD.MOV.U32 R12, RZ, RZ, 0x2 ;  /* 0x00000002ff0c7424 */ /* 0x000fe400078e00ff */
[----:B------:R-:W-:Y:S01]  /*15c70*/  IMAD.MOV.U32 R11, RZ, RZ, RZ ;  /* 0x000000ffff0b7224 */ /* 0x000fe200078e00ff */
[----:B------:R-:W-:Y:S01]  /*15c80*/  SEL R3, R3, RZ, P1 ;  /* 0x000000ff03037207 */ /* 0x000fe20000800000 */
[----:B------:R-:W-:-:S04]  /*15c90*/  IMAD.MOV.U32 R15, RZ, RZ, -0x1 ;  /* 0xffffffffff0f7424 */ /* 0x000fc800078e00ff */
[----:B------:R-:W-:-:S04]  /*15ca0*/  IMAD.IADD R3, R2, 0x1, R3 ;  /* 0x0000000102037824 */ /* 0x000fc800078e0203 */
[----:B------:R-:W-:-:S07]  /*15cb0*/  IMAD.MOV.U32 R13, RZ, RZ, R3 ;  /* 0x000000ffff0d7224 */ /* 0x000fce00078e0003 */
[----:B------:R-:W-:Y:S05]  /*15cc0*/  WARPSYNC.COLLECTIVE R15, `(.L_x_612) ;  /* 0x000000000f087348 */ /* 0x000fea0003c00000 */
[----:B------:R0:W1:Y:S02]  /*15cd0*/  SHFL.UP P6, R14, R13, R12, R11 ;  /* 0x0400000c0d0e7389 */ /* 0x00006400000c000b */
[----:B01----:R-:W-:Y:S01]  /*15ce0*/  ENDCOLLECTIVE ;  /* 0x000000000000791b */ /* 0x003fe20003800000 */
.L_x_612:
        /* <DEDUP_REMOVED lines=8> */
.L_x_613:
        /* <DEDUP_REMOVED lines=8> */
.L_x_614:
        /* <DEDUP_REMOVED lines=8> */
.L_x_615:
        /* <DEDUP_REMOVED lines=9> */
.L_x_616:
[----:B------:R-:W-:Y:S01]  /*15f00*/  IMAD.MOV.U32 R6, RZ, RZ, R14 ;  /* 0x000000ffff067224 */ /* 0x000fe200078e000e */
[----:B------:R-:W-:Y:S06]  /*15f10*/  BRA `(.L_x_617) ;  /* 0xffffffdc00407947 */ /* 0x000fec000383ffff */
.L_x_550:
[----:B------:R-:W-:Y:S01]  /*15f20*/  BSSY B0, `(.L_x_618) ;  /* 0x0000006000007945 */ /* 0x000fe20003800000 */
[----:B------:R-:W-:Y:S01]  /*15f30*/  PLOP3.LUT P6, PT, P6, PT, PT, 0x8, 0x0 ;  /* 0x000000000000781c */ /* 0x000fe200037ce170 */
[----:B------:R-:W-:-:S12]  /*15f40*/  IMAD.MOV.U32 R15, RZ, RZ, -0x1 ;  /* 0xffffffffff0f7424 */ /* 0x000fd800078e00ff */
[----:B01---5:R-:W-:Y:S05]  /*15f50*/  WARPSYNC.COLLECTIVE R15, `(.L_x_619) ;  /* 0x000000000f087348 */ /* 0x023fea0003c00000 */
[----:B------:R-:W-:Y:S01]  /*15f60*/  VOTE.ANY R14, PT, P6 ;  /* 0x00000000000e7806 */ /* 0x000fe200030e0100 */
[----:B01---5:R-:W-:Y:S06]  /*15f70*/  ENDCOLLECTIVE ;  /* 0x000000000000791b */ /* 0x023fec0003800000 */
.L_x_619:
[----:B------:R-:W-:Y:S05]  /*15f80*/  BSYNC B0 ;  /* 0x0000000000007941 */ /* 0x000fea0003800000 */
.L_x_618:
[----:B------:R-:W-:Y:S02]  /*15f90*/  IMAD.MOV.U32 R5, RZ, RZ, R14 ;  /* 0x000000ffff057224 */ /* 0x000fe400078e000e */
[----:B------:R-:W-:Y:S02]  /*15fa0*/  IMAD.MOV.U32 R13, RZ, RZ, R2 ;  /* 0x000000ffff0d7224 */ /* 0x000fe400078e0002 */
[----:B------:R-:W0:Y:S01]  /*15fb0*/  POPC R4, R5 ;  /* 0x0000000500047309 */ /* 0x000e220000000000 */
[----:B------:R-:W-:Y:S02]  /*15fc0*/  IMAD.MOV.U32 R11, RZ, RZ, 0x1f ;  /* 0x0000001fff0b7424 */ /* 0x000fe400078e00ff */
[----:B------:R-:W-:Y:S02]  /*15fd0*/  IMAD.MOV.U32 R15, RZ, RZ, -0x1 ;  /* 0xffffffffff0f7424 */ /* 0x000fe400078e00ff */
[----:B0-----:R-:W-:-:S07]  /*15fe0*/  IMAD.MOV.U32 R12, RZ, RZ, R4 ;  /* 0x000000ffff0c7224 */ /* 0x001fce00078e0004 */
[----:B------:R-:W-:Y:S05]  /*15ff0*/  WARPSYNC.COLLECTIVE R15, `(.L_x_620) ;  /* 0x000000000f087348 */ /* 0x000fea0003c00000 */
[----:B------:R0:W1:Y:S02]  /*16000*/  SHFL.IDX P6, R14, R13, R12, R11 ;  /* 0x0000000c0d0e7389 */ /* 0x00006400000c000b */
[----:B01----:R-:W-:Y:S01]  /*16010*/  ENDCOLLECTIVE ;  /* 0x000000000000791b */ /* 0x003fe20003800000 */
.L_x_620:
[----:B------:R-:W-:Y:S01]  /*16020*/  IMAD.MOV.U32 R17, RZ, RZ, R14 ;  /* 0x000000ffff117224 */ /* 0x000fe200078e000e */
[----:B------:R-:W-:Y:S06]  /*16030*/  BRA `(.L_x_621) ;  /* 0xffffffdc00307947 */ /* 0x000fec000383ffff */
.L_x_552:
[----:B------:R-:W-:Y:S01]  /*16040*/  BSSY B0, `(.L_x_622) ;  /* 0x0000007000007945 */ /* 0x000fe20003800000 */
[----:B------:R-:W-:Y:S02]  /*16050*/  IMAD.MOV.U32 R13, RZ, RZ, R3 ;  /* 0x000000ffff0d7224 */ /* 0x000fe400078e0003 */
[----:B------:R-:W-:Y:S02]  /*16060*/  IMAD.MOV.U32 R11, RZ, RZ, 0x1f ;  /* 0x0000001fff0b7424 */ /* 0x000fe400078e00ff */
[----:B------:R-:W-:-:S07]  /*16070*/  IMAD.MOV.U32 R15, RZ, RZ, -0x1 ;  /* 0xffffffffff0f7424 */ /* 0x000fce00078e00ff */
[----:B01-3-5:R-:W-:Y:S05]  /*16080*/  WARPSYNC.COLLECTIVE R15, `(.L_x_623) ;  /* 0x000000000f087348 */ /* 0x02bfea0003c00000 */
[----:B------:R2:W4:Y:S02]  /*16090*/  SHFL.IDX P6, R14, R13, R12, R11 ;  /* 0x0000000c0d0e7389 */ /* 0x00052400000c000b */
[----:B012345:R-:W-:Y:S01]  /*160a0*/  ENDCOLLECTIVE ;  /* 0x000000000000791b */ /* 0x03ffe20003800000 */
.L_x_623:
[----:B------:R-:W-:Y:S05]  /*160b0*/  BSYNC B0 ;  /* 0x0000000000007941 */ /* 0x000fea0003800000 */
.L_x_622:
[----:B------:R-:W-:Y:S01]  /*160c0*/  IMAD.MOV.U32 R2, RZ, RZ, R14 ;  /* 0x000000ffff027224 */ /* 0x000fe200078e000e */
[----:B------:R-:W-:Y:S06]  /*160d0*/  BRA `(.L_x_551) ;  /* 0xffffffdc00247947 */ /* 0x000fec000383ffff */
.L_x_556:
[----:B-1----:R1:W3:Y:S02]  /*160e0*/  SYNCS.PHASECHK.TRANS64.TRYWAIT P0, [R0+URZ+0x38820], R3 ;  /* 0x03882003000075a7 */ /* 0x0022e4000800017f */
[----:B---3--:R-:W-:Y:S05]  /*160f0*/  @!P0 NANOSLEEP.SYNCS 0x989680 ;  /* 0x009896800000895d */ /* 0x008fea0003900000 */
[----:B------:R-:W3:Y:S02]  /*16100*/  @!P0 SYNCS.PHASECHK.TRANS64 P0, [R0+URZ+0x38820], R3 ;  /* 0x03882003000085a7 */ /* 0x000ee4000800007f */
[----:B---3--:R-:W-:Y:S05]  /*16110*/  @!P0 BRA `(.L_x_556) ;  /* 0xfffffffc00f08947 */ /* 0x008fea000383ffff */
[----:B------:R-:W-:Y:S05]  /*16120*/  BRA `(.L_x_624) ;  /* 0xffffffe000187947 */ /* 0x000fea000383ffff */
.L_x_557:
[----:B------:R-:W3:Y:S01]  /*16130*/  S2R R2, SR_TID.X ;  /* 0x0000000000027919 */ /* 0x000ee20000002100 */
[----:B------:R-:W-:Y:S01]  /*16140*/  BSSY B0, `(.L_x_625) ;  /* 0x000000a000007945 */ /* 0x000fe20003800000 */
[----:B------:R-:W-:Y:S02]  /*16150*/  IMAD.MOV.U32 R12, RZ, RZ, RZ ;  /* 0x000000ffff0c7224 */ /* 0x000fe400078e00ff */
[----:B------:R-:W-:Y:S02]  /*16160*/  IMAD.MOV.U32 R11, RZ, RZ, 0x1f ;  /* 0x0000001fff0b7424 */ /* 0x000fe400078e00ff */
[----:B------:R-:W-:Y:S01]  /*16170*/  IMAD.MOV.U32 R15, RZ, RZ, -0x1 ;  /* 0xffffffffff0f7424 */ /* 0x000fe200078e00ff */
[----:B---3--:R-:W-:-:S04]  /*16180*/  SHF.R.U32.HI R2, RZ, 0x5, R2 ;  /* 0x00000005ff027819 */ /* 0x008fc80000011602 */
[----:B------:R-:W-:-:S05]  /*16190*/  LOP3.LUT R2, R2, 0x3, RZ, 0xc0, !PT ;  /* 0x0000000302027812 */ /* 0x000fca00078ec0ff */
[----:B------:R-:W-:-:S07]  /*161a0*/  IMAD.MOV.U32 R13, RZ, RZ, R2 ;  /* 0x000000ffff0d7224 */ /* 0x000fce00078e0002 */
[----:B012--5:R-:W-:Y:S05]  /*161b0*/  WARPSYNC.COLLECTIVE R15, `(.L_x_626) ;  /* 0x000000000f087348 */ /* 0x027fea0003c00000 */
[----:B------:R3:W4:Y:S02]  /*161c0*/  SHFL.IDX P6, R14, R13, R12, R11 ;  /* 0x0000000c0d0e7389 */ /* 0x00072400000c000b */
[----:B012345:R-:W-:Y:S01]  /*161d0*/  ENDCOLLECTIVE ;  /* 0x000000000000791b */ /* 0x03ffe20003800000 */
.L_x_626:
[----:B------:R-:W-:Y:S05]  /*161e0*/  BSYNC B0 ;  /* 0x0000000000007941 */ /* 0x000fea0003800000 */
.L_x_625:
[----:B------:R-:W-:Y:S05]  /*161f0*/  BRA `(.L_x_627) ;  /* 0xffffffe000007947 */ /* 0x000fea000383ffff */
.L_x_560:
[----:B------:R-:W-:Y:S01]  /*16200*/  BSSY B1, `(.L_x_628) ;  /* 0x0000006000017945 */ /* 0x000fe20003800000 */
[----:B------:R-:W-:-:S07]  /*16210*/  IMAD.MOV.U32 R15, RZ, RZ, -0x1 ;  /* 0xffffffffff0f7424 */ /* 0x000fce00078e00ff */
[----:B0123-5:R-:W-:Y:S05]  /*16220*/  WARPSYNC.COLLECTIVE R15, `(.L_x_629) ;  /* 0x000000000f0c7348 */ /* 0x02ffea0003c00000 */
[----:B------:R-:W-:Y:S02]  /*16230*/  ELECT P6, UR62, PT ;  /* 0x00000000003e782f */ /* 0x000fe400038c0000 */
[----:B------:R-:W-:Y:S01]  /*16240*/  MOV R14, UR62 ;  /* 0x0000003e000e7c02 */ /* 0x000fe20008000f00 */
[----:B0123-5:R-:W-:Y:S10]  /*16250*/  ENDCOLLECTIVE ;  /* 0x000000000000791b */ /* 0x02fff40003800000 */
.L_x_629:
[----:B------:R-:W-:Y:S05]  /*16260*/  BSYNC B1 ;  /* 0x0000000000017941 */ /* 0x000fea0003800000 */
.L_x_628:
[----:B------:R-:W-:Y:S05]  /*16270*/  BRA `(.L_x_630) ;  /* 0xffffffdc00f87947 */ /* 0x000fea000383ffff */
.L_x_562:
[----:B-1----:R1:W2:Y:S02]  /*16280*/  SYNCS.PHASECHK.TRANS64.TRYWAIT P0, [R6+URZ], R5 ;  /* 0x00000005060075a7 */ /* 0x0022a4000800017f */
[----:B--2---:R-:W-:Y:S05]  /*16290*/  @!P0 NANOSLEEP.SYNCS 0x989680 ;  /* 0x009896800000895d */ /* 0x004fea0003900000 */
[----:B------:R-:W2:Y:S02]  /*162a0*/  @!P0 SYNCS.PHASECHK.TRANS64 P0, [R6+URZ], R5 ;  /* 0x00000005060085a7 */ /* 0x000ea4000800007f */
[----:B--2---:R-:W-:Y:S05]  /*162b0*/  @!P0 BRA `(.L_x_562) ;  /* 0xfffffffc00f08947 */ /* 0x004fea000383ffff */
[----:B------:R-:W-:Y:S05]  /*162c0*/  BRA `(.L_x_631) ;  /* 0xffffffe0003c7947 */ /* 0x000fea000383ffff */
.L_x_563:
[----:B--2---:R2:W3:Y:S02]  /*162d0*/  SYNCS.PHASECHK.TRANS64.TRYWAIT P0, [R7+URZ], R2 ;  /* 0x00000002070075a7 */ /* 0x0044e4000800017f */
[----:B---3--:R-:W-:Y:S05]  /*162e0*/  @!P0 NANOSLEEP.SYNCS 0x989680 ;  /* 0x009896800000895d */ /* 0x008fea0003900000 */
[----:B------:R-:W3:Y:S02]  /*162f0*/  @!P0 SYNCS.PHASECHK.TRANS64 P0, [R7+URZ], R2 ;  /* 0x00000002070085a7 */ /* 0x000ee4000800007f */
[----:B---3--:R-:W-:Y:S05]  /*16300*/  @!P0 BRA `(.L_x_563) ;  /* 0xfffffffc00f08947 */ /* 0x008fea000383ffff */
[----:B------:R-:W-:Y:S05]  /*16310*/  BRA `(.L_x_632) ;  /* 0xffffffe000307947 */ /* 0x000fea000383ffff */
.L_x_565:
[----:B---3--:R3:W4:Y:S02]  /*16320*/  SYNCS.PHASECHK.TRANS64.TRYWAIT P0, [R4+URZ], R5 ;  /* 0x00000005040075a7 */ /* 0x008724000800017f */
[----:B----4-:R-:W-:Y:S05]  /*16330*/  @!P0 NANOSLEEP.SYNCS 0x989680 ;  /* 0x009896800000895d */ /* 0x010fea0003900000 */
[----:B------:R-:W4:Y:S02]  /*16340*/  @!P0 SYNCS.PHASECHK.TRANS64 P0, [R4+URZ], R5 ;  /* 0x00000005040085a7 */ /* 0x000f24000800007f */
[----:B----4-:R-:W-:Y:S05]  /*16350*/  @!P0 BRA `(.L_x_565) ;  /* 0xfffffffc00f08947 */ /* 0x010fea000383ffff */
[----:B------:R-:W-:Y:S05]  /*16360*/  BRA `(.L_x_633) ;  /* 0xffffffe000387947 */ /* 0x000fea000383ffff */
.L_x_634:
        /* <DEDUP_REMOVED lines=9> */
.L_x_15295:


//--------------------- .text._ZN7cutlass13device_kernelIN5flash11enable_sm90INS1_16FlashAttnFwdSm90INS1_25CollectiveMainloopFwdSm90ILi2EN4cute5tupleIJNS5_1CILi1EEES8_S8_EEENS6_IJNS7_ILi128EEENS7_ILi80EEENS7_ILi256EEEEEELi256ENS_10bfloat16_tEfNS_4arch4Sm90ELb0ELb0ELb0ELb1ELb0ELb1ELb0ELb1ELb1ELb1ELb0ELb0EEENS1_21CollectiveEpilogueFwdINS6_IJSA_SC_SB_EEES9_SE_SG_Li256ELb1ELb1ELb0ELb0EEENS1_36VarlenDynamicPersistentTileSchedulerILi128ELi80ELi256ELi128ELb0ELb1ELb1ELb0ELb1ELb1EEEEEEEEEvNT_6ParamsE --------------------------
	.section	.text._ZN7cutlass13device_kernelIN5flash11enable_sm90INS1_16FlashAttnFwdSm90INS1_25CollectiveMainloopFwdSm90ILi2EN4cute5tupleIJNS5_1CILi1EEES8_S8_EEENS6_IJNS7_ILi128EEENS7_ILi80EEENS7_ILi256EEEEEELi256ENS_10bfloat16_tEfNS_4arch4Sm90ELb0ELb0ELb0ELb1ELb0ELb1ELb0ELb1ELb1ELb1ELb0ELb0EEENS1_21CollectiveEpilogueFwdINS6_IJSA_SC_SB_EEES9_SE_SG_Li256ELb1ELb1ELb0ELb0EEENS1_36VarlenDynamicPersistentTileSchedulerILi128ELi80ELi256ELi128ELb0ELb1ELb1ELb0ELb1ELb1EEEEEEEEEvNT_6ParamsE,"ax",@progbits
	.align	128
.text._ZN7cutlass13device_kernelIN5flash11enable_sm90INS1_16FlashAttnFwdSm90INS1_25CollectiveMainloopFwdSm90ILi2EN4cute5tupleIJNS5_1CILi1EEES8_S8_EEENS6_IJNS7_ILi128EEENS7_ILi80EEENS7_ILi256EEEEEELi256ENS_10bfloat16_tEfNS_4arch4Sm90ELb0ELb0ELb0ELb1ELb0ELb1ELb0ELb1ELb1ELb1ELb0ELb0EEENS1_21CollectiveEpilogueFwdINS6_IJSA_SC_SB_EEES9_SE_SG_Li256ELb1ELb1ELb0ELb0EEENS1_36VarlenDynamicPersistentTileSchedulerILi128ELi80ELi256ELi128ELb0ELb1ELb1ELb0ELb1ELb1EEEEEEEEEvNT_6ParamsE:
        .type           _ZN7cutlass13device_kernelIN5flash11enable_sm90INS1_16FlashAttnFwdSm90INS1_25CollectiveMainloopFwdSm90ILi2EN4cute5tupleIJNS5_1CILi1EEES8_S8_EEENS6_IJNS7_ILi128EEENS7_ILi80EEENS7_ILi256EEEEEELi256ENS_10bfloat16_tEfNS_4arch4Sm90ELb0ELb0ELb0ELb1ELb0ELb1ELb0ELb1ELb1ELb1ELb0ELb0EEENS1_21CollectiveEpilogueFwdINS6_IJSA_SC_SB_EEES9_SE_SG_Li256ELb1ELb1ELb0ELb0EEENS1_36VarlenDynamicPersistentTileSchedulerILi128ELi80ELi256ELi128ELb0ELb1ELb1ELb0ELb1ELb1EEEEEEEEEvNT_6ParamsE,@function
        .size           _ZN7cutlass13device_kernelIN5flash11enable_sm90INS1_16FlashAttnFwdSm90INS1_25CollectiveMainloopFwdSm90ILi2EN4cute5tupleIJNS5_1CILi1EEES8_S8_EEENS6_IJNS7_ILi128EEENS7_ILi80EEENS7_ILi256EEEEEELi256ENS_10bfloat16_tEfNS_4arch4Sm90ELb0ELb0ELb0ELb1ELb0ELb1ELb0ELb1ELb1ELb1ELb0ELb0EEENS1_21CollectiveEpilogueFwdINS6_IJSA_SC_SB_EEES9_SE_SG_Li256ELb1ELb1ELb0ELb0EEENS1_36VarlenDynamicPersistentTileSchedulerILi128ELi80ELi256ELi128ELb0ELb1ELb1ELb0ELb1ELb1EEEEEEEEEvNT_6ParamsE,(.L_x_15296 - _ZN7cutlass13device_kernelIN5flash11enable_sm90INS1_16FlashAttnFwdSm90INS1_25CollectiveMainloopFwdSm90ILi2EN4cute5tupleIJNS5_1CILi1EEES8_S8_EEENS6_IJNS7_ILi128EEENS7_ILi80EEENS7_ILi256EEEEEELi256ENS_10bfloat16_tEfNS_4arch4Sm90ELb0ELb0ELb0ELb1ELb0ELb1ELb0ELb1ELb1ELb1ELb0ELb0EEENS1_21CollectiveEpilogueFwdINS6_IJSA_SC_SB_EEES9_SE_SG_Li256ELb1ELb1ELb0ELb0EEENS1_36VarlenDynamicPersistentTileSchedulerILi128ELi80ELi256ELi128ELb0ELb1ELb1ELb0ELb1ELb1EEEEEEEEEvNT_6ParamsE)
        .other          _ZN7cutlass13device_kernelIN5flash11enable_sm90INS1_16FlashAttnFwdSm90INS1_25CollectiveMainloopFwdSm90ILi2EN4cute5tupleIJNS5_1CILi1EEES8_S8_EEENS6_IJNS7_ILi128EEENS7_ILi80EEENS7_ILi256EEEEEELi256ENS_10bfloat16_tEfNS_4arch4Sm90ELb0ELb0ELb0ELb1ELb0ELb1ELb0ELb1ELb1ELb1ELb0ELb0EEENS1_21CollectiveEpilogueFwdINS6_IJSA_SC_SB_EEES9_SE_SG_Li256ELb1ELb1ELb0ELb0EEENS1_36VarlenDynamicPersistentTileSchedulerILi128ELi80ELi256ELi128ELb0ELb1ELb1ELb0ELb1ELb1EEEEEEEEEvNT_6ParamsE,@"STO_CUDA_ENTRY STV_DEFAULT"
_ZN7cutlass13device_kernelIN5flash11enable_sm90INS1_16FlashAttnFwdSm90INS1_25CollectiveMainloopFwdSm90ILi2EN4cute5tupleIJNS5_1CILi1EEES8_S8_EEENS6_IJNS7_ILi128EEENS7_ILi80EEENS7_ILi256EEEEEELi256ENS_10bfloat16_tEfNS_4arch4Sm90ELb0ELb0ELb0ELb1ELb0ELb1ELb0ELb1ELb1ELb1ELb0ELb0EEENS1_21CollectiveEpilogueFwdINS6_IJSA_SC_SB_EEES9_SE_SG_Li256ELb1ELb1ELb0ELb0EEENS1_36VarlenDynamicPersistentTileSchedulerILi128ELi80ELi256ELi128ELb0ELb1ELb1ELb0ELb1ELb1EEEEEEEEEvNT_6ParamsE:
        /* <DEDUP_REMOVED lines=13> */
[----:B------:R-:W-:Y:S02]  /*00d0*/  UIADD3 UR10, UP2, UR4, 0x570, URZ ;  /* 0x00000570040a7890 */ /* 0x000fe4000ff5e03f */
[----:B------:R-:W-:Y:S02]  /*00e0*/  UIADD3 UR4, UP3, UR4, 0x670, URZ ;  /* 0x0000067004047890 */ /* 0x000fe4000ff7e03f */
[----:B------:R-:W-:-:S02]  /*00f0*/  UIADD3.X UR7, URZ, UR5, URZ, UP0, !UPT ;  /* 0x000000053f077290 */ /* 0x000fc400087fe43f */
[----:B------:R-:W-:Y:S02]  /*0100*/  UIADD3.X UR9, URZ, UR5, URZ, UP1, !UPT ;  /* 0x000000053f097290 */ /* 0x000fe40008ffe43f */
[----:B------:R-:W-:Y:S02]  /*0110*/  UIADD3.X UR11, URZ, UR5, URZ, UP2, !UPT ;  /* 0x000000053f0b7290 */ /* 0x000fe400097fe43f */
[----:B------:R-:W-:-:S03]  /*0120*/  UIADD3.X UR5, URZ, UR5, URZ, UP3, !UPT ;  /* 0x000000053f057290 */ /* 0x000fc60009ffe43f */
[----:B------:R0:W-:Y:S02]  /*0130*/  UTMACCTL.PF [UR6] ;  /* 0x00000000060079b9 */ /* 0x0001e40008040000 */
[----:B------:R0:W-:Y:S02]  /*0140*/  UTMACCTL.PF [UR8] ;  /* 0x00000000080079b9 */ /* 0x0001e40008040000 */
[----:B------:R0:W-:Y:S02]  /*0150*/  UTMACCTL.PF [UR10] ;  /* 0x000000000a0079b9 */ /* 0x0001e40008040000 */
[----:B------:R0:W-:Y:S02]  /*0160*/  UTMACCTL.PF [UR4] ;  /* 0x00000000040079b9 */ /* 0x0001e40008040000 */
[----:B0-----:R-:W-:Y:S01]  /*0170*/  NOP ;  /* 0x0000000000007918 */ /* 0x001fe20000000000 */
.L_x_636:
[----:B------:R-:W-:Y:S05]  /*0180*/  BSYNC B0 ;  /* 0x0000000000007941 */ /* 0x000fea0003800000 */
.L_x_635:
        /* <DEDUP_REMOVED lines=41> */
.L_x_637:
        /* <DEDUP_REMOVED lines=22> */
.L_x_638:
        /* <DEDUP_REMOVED lines=18> */
.L_x_639:
        /* <DEDUP_REMOVED lines=22> */
.L_x_640:
        /* <DEDUP_REMOVED lines=22> */
.L_x_641:
[----:B------:R-:W-:Y:S01]  /*0960*/  PLOP3.LUT P0, PT, PT, PT, UP0, 0x80, 0x0 ;  /* 0x000000000000781c */ /* 0x000fe20003f0f008 */
[----:B------:R-:W-:Y:S01]  /*0970*/  UMOV UR60, 0x1 ;  /* 0x00000001003c7882 */ /* 0x000fe20000000000 */
[----:B------:R-:W-:Y:S01]  /*0980*/  NOP ;  /* 0x0000000000007918 */ /* 0x000fe20000000000 */
[----:B------:R-:W-:Y:S01]  /*0990*/  USEL UR60, UR60, 0x2, !UP0 ;  /* 0x000000023c3c7887 */ /* 0x000fe2000c000000 */
[----:B------:R-:W-:Y:S01]  /*09a0*/  BSSY B9, `(.L_x_642) ;  /* 0x00027f2000097945 */ /* 0x000fe20003800000 */
[----:B012-4-:R-:W-:Y:S08]  /*09b0*/  BAR.SYNC.DEFER_BLOCKING 0x0 ;  /* 0x0000000000007b1d */ /* 0x017ff00000010000 */
[----:B------:R-:W-:Y:S05]  /*09c0*/  @!P0 BRA `(.L_x_643) ;  /* 0x000001f400248947 */ /* 0x000fea0003800000 */
.L_x_644:
[----:B------:R-:W-:-:S08]  /*09d0*/  NOP ;  /* 0x0000000000007918 */ /* 0x000fd00000000000 */
[----:B------:R-:W0:Y:S02]  /*09e0*/  USETMAXREG.TRY_ALLOC.CTAPOOL UP0, 0xf0 ;  /* 0x000000f0000079c8 */ /* 0x000e240008000600 */
[----:B0-----:R-:W-:-:S13]  /*09f0*/  PLOP3.LUT P0, PT, PT, PT, UP0, 0x80, 0x0 ;  /* 0x000000000000781c */ /* 0x001fda0003f0f008 */
[----:B------:R-:W-:Y:S05]  /*0a00*/  @!P0 BRA `(.L_x_644) ;  /* 0xfffffffc00f08947 */ /* 0x000fea000383ffff */
[----:B------:R-:W0:Y:S08]  /*0a10*/  S2UR UR5, SR_CgaCtaId ;  /* 0x00000000000579c3 */ /* 0x000e300000008800 */
[----:B------:R-:W-:Y:S06]  /*0a20*/  BAR.ARV 0x8, 0x180 ;  /* 0x0206000000007b1d */ /* 0x000fec0000002000 */
[----:B------:R-:W-:-:S02]  /*0a30*/  UMOV UR4, 0x400 ;  /* 0x0000040000047882 */ /* 0x000fc40000000000 */
[----:B------:R-:W-:Y:S01]  /*0a40*/  BAR.SYNC.DEFER_BLOCKING 0x5, 0x180 ;  /* 0x0146000000007b1d */ /* 0x000fe20000010000 */
[----:B0-----:R-:W-:-:S06]  /*0a50*/  ULEA UR4, UR5, UR4, 0x18 ;  /* 0x0000000405047291 */ /* 0x001fcc000f8ec03f */
[----:B------:R-:W-:Y:S01]  /*0a60*/  IMAD.U32 R18, RZ, RZ, UR4 ;  /* 0x00000004ff127e24 */ /* 0x000fe2000f8e00ff */
[----:B------:R-:W-:-:S04]  /*0a70*/  ULDC UR4, c[0x0][0xc3c] ;  /* 0x00030f0000047ab9 */ /* 0x000fc80000000800 */
[----:B------:R-:W0:Y:S01]  /*0a80*/  LDS.128 R120, [R18+0x388d0] ;  /* 0x0388d00012787984 */ /* 0x000e220000000c00 */
[----:B------:R-:W-:Y:S06]  /*0a90*/  BAR.ARV 0x4, 0x180 ;  /* 0x0106000000007b1d */ /* 0x000fec0000002000 */
[----:B0-----:R-:W-:-:S13]  /*0aa0*/  ISETP.GE.AND P0, PT, R123, UR4, PT ;  /* 0x000000047b007c0c */ /* 0x001fda000bf06270 */
[----:B------:R-:W-:Y:S05]  /*0ab0*/  @P0 BRA `(.L_x_645) ;  /* 0x0000027c00800947 */ /* 0x000fea0003800000 */
[----:B------:R-:W-:Y:S01]  /*0ac0*/  VIADD R12, R0, 0xffffff80 ;  /* 0xffffff80000c7836 */ /* 0x000fe20000000000 */
[----:B------:R-:W-:Y:S01]  /*0ad0*/  R2UR UR4, R18 ;  /* 0x00000000120472ca */ /* 0x000fe200000e0000 */
[----:B------:R-:W-:Y:S01]  /*0ae0*/  ULOP3.LUT UR5, UR60, 0x1, URZ, 0xfc, !UPT ;  /* 0x000000013c057892 */ /* 0x000fe2000f8efc3f */
[----:B------:R-:W-:Y:S01]  /*0af0*/  IMAD.MOV.U32 R236, RZ, RZ, RZ ;  /* 0x000000ffffec7224 */ /* 0x000fe200078e00ff */
[----:B------:R-:W-:Y:S02]  /*0b00*/  CS2R R220, SRZ ;  /* 0x0000000000dc7805 */ /* 0x000fe4000001ff00 */
[----:B------:R-:W-:Y:S01]  /*0b10*/  SHF.R.S32.HI R0, RZ, 0x1f, R12 ;  /* 0x0000001fff007819 */ /* 0x000fe2000001140c */
[----:B------:R-:W-:Y:S02]  /*0b20*/  IMAD.MOV.U32 R19, RZ, RZ, RZ ;  /* 0x000000ffff137224 */ /* 0x000fe400078e00ff */
[----:B------:R-:W-:Y:S01]  /*0b30*/  IMAD.MOV.U32 R217, RZ, RZ, RZ ;  /* 0x000000ffffd97224 */ /* 0x000fe200078e00ff */
[----:B------:R-:W-:-:S02]  /*0b40*/  LEA.HI R2, R0, R12, RZ, 0x7 ;  /* 0x0000000c00027211 */ /* 0x000fc400078f38ff */
[-C--:B------:R-:W-:Y:S02]  /*0b50*/  LEA.HI R3, R0, R12.reuse, RZ, 0x4 ;  /* 0x0000000c00037211 */ /* 0x080fe400078f20ff */
[----:B------:R-:W-:Y:S01]  /*0b60*/  LOP3.LUT R6, R2, 0xffffff80, RZ, 0xc0, !PT ;  /* 0xffffff8002067812 */ /* 0x000fe200078ec0ff */
[----:B------:R-:W-:Y:S01]  /*0b70*/  UIADD3 UR4, UR4, 0x14400, URZ ;  /* 0x0001440004047890 */ /* 0x000fe2000fffe03f */
[CC--:B------:R-:W-:Y:S02]  /*0b80*/  LEA.HI R4, R0.reuse, R12.reuse, RZ, 0x5 ;  /* 0x0000000c00047211 */ /* 0x0c0fe400078f28ff */
[----:B------:R-:W-:Y:S01]  /*0b90*/  LEA.HI R8, R0, R12, RZ, 0x2 ;  /* 0x0000000c00087211 */ /* 0x000fe200078f10ff */
[----:B------:R-:W-:Y:S01]  /*0ba0*/  IMAD.IADD R13, R12, 0x1, -R6 ;  /* 0x000000010c0d7824 */ /* 0x000fe200078e0a06 */
[----:B------:R-:W-:Y:S01]  /*0bb0*/  SHF.R.S32.HI R6, RZ, 0x4, R3 ;  /* 0x00000004ff067819 */ /* 0x000fe20000011403 */
[----:B------:R-:W-:Y:S01]  /*0bc0*/  IMAD.SHL.U32 R5, R4, 0x20, RZ ;  /* 0x0000002004057824 */ /* 0x000fe200078e00ff */
[----:B------:R-:W-:-:S02]  /*0bd0*/  LOP3.LUT R4, R3, 0x3fffff0, RZ, 0xc0, !PT ;  /* 0x03fffff003047812 */ /* 0x000fc400078ec0ff */
[----:B------:R-:W-:Y:S02]  /*0be0*/  LEA.HI R3, R3, R6, RZ, 0x1 ;  /* 0x0000000603037211 */ /* 0x000fe400078f08ff */
[----:B------:R-:W-:Y:S01]  /*0bf0*/  LOP3.LUT R9, R8, 0xfffffffc, RZ, 0xc0, !PT ;  /* 0xfffffffc08097812 */ /* 0x000fe200078ec0ff */
[C---:B------:R-:W-:Y:S01]  /*0c00*/  IMAD.IADD R4, R12.reuse, 0x1, -R4 ;  /* 0x000000010c047824 */ /* 0x040fe200078e0a04 */
[----:B------:R-:W-:Y:S02]  /*0c10*/  LOP3.LUT R5, R5, 0xfffffc00, RZ, 0xc0, !PT ;  /* 0xfffffc0005057812 */ /* 0x000fe400078ec0ff */
[----:B------:R-:W-:Y:S01]  /*0c20*/  LOP3.LUT R3, R3, 0x1ffffffe, RZ, 0xc0, !PT ;  /* 0x1ffffffe03037812 */ /* 0x000fe200078ec0ff */
[----:B------:R-:W-:Y:S01]  /*0c30*/  IMAD.IADD R9, R12, 0x1, -R9 ;  /* 0x000000010c097824 */ /* 0x000fe200078e0a09 */
[----:B------:R-:W-:Y:S01]  /*0c40*/  SHF.R.S32.HI R7, RZ, 0x1f, R13 ;  /* 0x0000001fff077819 */ /* 0x000fe2000001140d */
[----:B------:R-:W-:Y:S02]  /*0c50*/  IMAD R4, R4, 0x40, R5 ;  /* 0x0000004004047824 */ /* 0x000fe400078e0205 */
[----:B------:R-:W-:Y:S01]  /*0c60*/  IMAD.IADD R3, R6, 0x1, -R3 ;  /* 0x0000000106037824 */ /* 0x000fe200078e0a03 */
[----:B------:R-:W-:-:S02]  /*0c70*/  LEA.HI R8, R7, R13, RZ, 0x2 ;  /* 0x0000000d07087211 */ /* 0x000fc400078f10ff */
[----:B------:R-:W-:Y:S01]  /*0c80*/  LEA.HI R11, R9, R9, RZ, 0x1 ;  /* 0x00000009090b7211 */ /* 0x000fe200078f08ff */
[----:B------:R-:W-:Y:S01]  /*0c90*/  IMAD R3, R3, 0x8, R4 ;  /* 0x0000000803037824 */ /* 0x000fe200078e0204 */
[--C-:B------:R-:W-:Y:S02]  /*0ca0*/  SHF.R.S32.HI R5, RZ, 0x2, R8.reuse ;  /* 0x00000002ff057819 */ /* 0x100fe40000011408 */
[----:B------:R-:W-:Y:S02]  /*0cb0*/  SHF.R.S32.HI R10, RZ, 0x1f, R8 ;  /* 0x0000001fff0a7819 */ /* 0x000fe40000011408 */
[----:B------:R-:W-:Y:S01]  /*0cc0*/  LOP3.LUT R6, R11, 0x1ffffffe, RZ, 0xc0, !PT ;  /* 0x1ffffffe0b067812 */ /* 0x000fe200078ec0ff */
[----:B------:R0:W-:Y:S01]  /*0cd0*/  STL [R1+0x94], R3 ;  /* 0x0000940301007387 */ /* 0x0001e20000100800 */
[----:B------:R-:W-:Y:S02]  /*0ce0*/  LEA.HI R10, R10, R5, RZ, 0x3 ;  /* 0x000000050a0a7211 */ /* 0x000fe400078f18ff */
[----:B------:R-:W-:Y:S01]  /*0cf0*/  SHF.R.S32.HI R11, RZ, 0x7, R2 ;  /* 0x00000007ff0b7819 */ /* 0x000fe20000011402 */
[----:B------:R-:W-:Y:S01]  /*0d00*/  IMAD.IADD R6, R9, 0x1, -R6 ;  /* 0x0000000109067824 */ /* 0x000fe200078e0a06 */
[----:B------:R-:W-:-:S02]  /*0d10*/  LOP3.LUT R10, R10, 0xfffffff8, RZ, 0xc0, !PT ;  /* 0xfffffff80a0a7812 */ /* 0x000fc400078ec0ff */
[----:B------:R-:W-:Y:S02]  /*0d20*/  LEA.HI R7, R7, R13, RZ, 0x5 ;  /* 0x0000000d07077211 */ /* 0x000fe400078f28ff */
[----:B------:R-:W-:Y:S01]  /*0d30*/  LEA.HI R2, R2, R11, RZ, 0x1 ;  /* 0x0000000b02027211 */ /* 0x000fe200078f08ff */
[----:B------:R-:W-:Y:S01]  /*0d40*/  IMAD.IADD R10, R5, 0x1, -R10 ;  /* 0x00000001050a7824 */ /* 0x000fe200078e0a0a */
[CC--:B0-----:R-:W-:Y:S01]  /*0d50*/  LEA.HI R3, R0.reuse, R12.reuse, RZ, 0x6 ;  /* 0x0000000c00037211 */ /* 0x0c1fe200078f30ff */
[----:B------:R-:W-:Y:S01]  /*0d60*/  IMAD.MOV.U32 R5, RZ, RZ, -0x2 ;  /* 0xfffffffeff057424 */ /* 0x000fe200078e00ff */
[----:B------:R-:W-:Y:S02]  /*0d70*/  LEA.HI R0, R0, R12, RZ, 0x3 ;  /* 0x0000000c00007211 */ /* 0x000fe400078f18ff */
[----:B------:R-:W-:Y:S01]  /*0d80*/  LOP3.LUT R8, R8, 0x7ffffffc, RZ, 0xc0, !PT ;  /* 0x7ffffffc08087812 */ /* 0x000fe200078ec0ff */
[----:B------:R-:W-:Y:S01]  /*0d90*/  IMAD.SHL.U32 R3, R3, 0x8, RZ ;  /* 0x0000000803037824 */ /* 0x000fe200078e00ff */
[----:B------:R-:W-:-:S02]  /*0da0*/  LOP3.LUT R232, R0, 0xfffffff8, RZ, 0xc0, !PT ;  /* 0xfffffff800e87812 */ /* 0x000fc400078ec0ff */
[----:B------:R-:W-:Y:S01]  /*0db0*/  SHF.R.S32.HI R212, RZ, 0x3, R0 ;  /* 0x00000003ffd47819 */ /* 0x000fe20000011400 */
[----:B------:R-:W-:Y:S01]  /*0dc0*/  IMAD.IADD R8, R13, 0x1, -R8 ;  /* 0x000000010d087824 */ /* 0x000fe200078e0a08 */
[----:B------:R-:W-:Y:S01]  /*0dd0*/  SHF.R.S32.HI R7, RZ, 0x5, R7 ;  /* 0x00000005ff077819 */ /* 0x000fe20000011407 */
[----:B------:R-:W-:Y:S01]  /*0de0*/  IMAD.IADD R232, R12, 0x1, -R232 ;  /* 0x000000010ce87824 */ /* 0x000fe200078e0ae8 */
[----:B------:R-:W-:Y:S01]  /*0df0*/  LOP3.LUT R2, R2, 0x3fffffe, RZ, 0xc0, !PT ;  /* 0x03fffffe02027812 */ /* 0x000fe200078ec0ff */
[----:B------:R-:W-:Y:S01]  /*0e00*/  VIADD R9, R212, 0x20 ;  /* 0x00000020d4097836 */ /* 0x000fe20000000000 */
[----:B------:R-:W-:Y:S01]  /*0e10*/  LOP3.LUT R227, R3, 0xfffffe00, RZ, 0xc0, !PT ;  /* 0xfffffe0003e37812 */ /* 0x000fe200078ec0ff */
[----:B------:R-:W-:Y:S02]  /*0e20*/  IMAD R7, R7, 0x10, R10 ;  /* 0x0000001007077824 */ /* 0x000fe400078e020a */
[----:B------:R-:W-:Y:S01]  /*0e30*/  IMAD.IADD R2, R11, 0x1, -R2 ;  /* 0x000000010b027824 */ /* 0x000fe200078e0a02 */
[----:B------:R-:W-:Y:S01]  /*0e40*/  SHF.R.S32.HI R0, RZ, 0x1f, R9 ;  /* 0x0000001fff007819 */ /* 0x000fe20000011409 */
[----:B------:R-:W-:-:S02]  /*0e50*/  IMAD.SHL.U32 R22, R232, 0x4, RZ ;  /* 0x00000004e8167824 */ /* 0x000fc400078e00ff */
[----:B------:R-:W-:Y:S01]  /*0e60*/  IMAD R4, R8, R5, 0x50 ;  /* 0x0000005008047424 */ /* 0x000fe200078e0205 */
[----:B------:R-:W-:Y:S01]  /*0e70*/  LEA.HI R0, R0, R9, RZ, 0x3 ;  /* 0x0000000900007211 */ /* 0x000fe200078f18ff */
[----:B------:R-:W-:Y:S02]  /*0e80*/  IMAD R10, R2, 0x40, R7 ;  /* 0x00000040020a7824 */ /* 0x000fe400078e0207 */
[C---:B------:R-:W-:Y:S01]  /*0e90*/  VIADD R8, R212.reuse, 0x40 ;  /* 0x00000040d4087836 */ /* 0x040fe20000000000 */
[----:B------:R0:W-:Y:S01]  /*0ea0*/  STL [R1+0x8c], R4 ;  /* 0x00008c0401007387 */ /* 0x0001e20000100800 */
[----:B------:R-:W-:Y:S02]  /*0eb0*/  VIADD R7, R212, 0x60 ;  /* 0x00000060d4077836 */ /* 0x000fe40000000000 */
[----:B------:R-:W-:Y:S01]  /*0ec0*/  VIADD R214, R22, 0x40 ;  /* 0x0000004016d67836 */ /* 0x000fe20000000000 */
[----:B------:R-:W-:Y:S01]  /*0ed0*/  SHF.R.S32.HI R2, RZ, 0x1f, R8 ;  /* 0x0000001fff027819 */ /* 0x000fe20000011408 */
[----:B------:R-:W-:Y:S01]  /*0ee0*/  IMAD.SHL.U32 R0, R0, 0x40, RZ ;  /* 0x0000004000007824 */ /* 0x000fe200078e00ff */
[----:B------:R-:W-:Y:S01]  /*0ef0*/  SHF.R.S32.HI R5, RZ, 0x1f, R7 ;  /* 0x0000001fff057819 */ /* 0x000fe20000011407 */
[----:B------:R-:W-:Y:S01]  /*0f00*/  IMAD.IADD R213, R22, 0x1, R214 ;  /* 0x0000000116d57824 */ /* 0x000fe200078e02d6 */
[----:B------:R-:W-:Y:S01]  /*0f10*/  LEA.HI R2, R2, R8, RZ, 0x3 ;  /* 0x0000000802027211 */ /* 0x000fe200078f18ff */
[----:B------:R-:W-:Y:S01]  /*0f20*/  IMAD.SHL.U32 R16, R212, 0x40, RZ ;  /* 0x00000040d4107824 */ /* 0x000fe200078e00ff */
[----:B------:R-:W-:Y:S01]  /*0f30*/  LEA.HI R5, R5, R7, RZ, 0x3 ;  /* 0x0000000705057211 */ /* 0x000fe200078f18ff */
[----:B0-----:R-:W-:Y:S01]  /*0f40*/  IMAD.SHL.U32 R4, R7, 0x40, RZ ;  /* 0x0000004007047824 */ /* 0x001fe200078e00ff */
[----:B------:R-:W-:Y:S01]  /*0f50*/  LOP3.LUT R226, R0, 0xfffffe00, RZ, 0xc0, !PT ;  /* 0xfffffe0000e27812 */ /* 0x000fe200078ec0ff */
[----:B------:R-:W-:Y:S01]  /*0f60*/  IMAD.SHL.U32 R2, R2, 0x40, RZ ;  /* 0x0000004002027824 */ /* 0x000fe200078e00ff */
[----:B------:R-:W-:Y:S01]  /*0f70*/  LOP3.LUT R3, R16, 0x1c0, RZ, 0xc0, !PT ;  /* 0x000001c010037812 */ /* 0x000fe200078ec0ff */
[----:B------:R-:W-:Y:S01]  /*0f80*/  IMAD.SHL.U32 R5, R5, 0x40, RZ ;  /* 0x0000004005057824 */ /* 0x000fe200078e00ff */
[----:B------:R-:W-:Y:S01]  /*0f90*/  LOP3.LUT R15, R4, 0x1c0, RZ, 0xc0, !PT ;  /* 0x000001c0040f7812 */ /* 0x000fe200078ec0ff */
[----:B------:R-:W-:Y:S01]  /*0fa0*/  IMAD.SHL.U32 R223, R9, 0x40, RZ ;  /* 0x0000004009df7824 */ /* 0x000fe200078e00ff */
[----:B------:R-:W-:Y:S01]  /*0fb0*/  SHF.R.S32.HI R4, RZ, 0x1f, R213 ;  /* 0x0000001fff047819 */ /* 0x000fe200000114d5 */
[----:B------:R-:W-:Y:S01]  /*0fc0*/  IMAD.SHL.U32 R222, R8, 0x40, RZ ;  /* 0x0000004008de7824 */ /* 0x000fe200078e00ff */
[----:B------:R-:W-:Y:S01]  /*0fd0*/  LOP3.LUT R225, R2, 0xfffffe00, RZ, 0xc0, !PT ;  /* 0xfffffe0002e17812 */ /* 0x000fe200078ec0ff */
[----:B------:R-:W-:Y:S01]  /*0fe0*/  STL [R1+0x88], R10 ;  /* 0x0000880a01007387 */ /* 0x000fe20000100800 */
[-C--:B------:R-:W-:Y:S01]  /*0ff0*/  LEA.HI R0, R4, R213.reuse, RZ, 0x6 ;  /* 0x000000d504007211 */ /* 0x080fe200078f30ff */
[----:B------:R-:W-:Y:S01]  /*1000*/  VIADD R215, R22, 0x20 ;  /* 0x0000002016d77836 */ /* 0x000fe20000000000 */
[----:B------:R-:W-:Y:S01]  /*1010*/  LEA.HI R4, R4, R213, RZ, 0x3 ;  /* 0x000000d504047211 */ /* 0x000fe200078f18ff */
[----:B------:R-:W-:Y:S01]  /*1020*/  VIADD R216, R22, 0x60 ;  /* 0x0000006016d87836 */ /* 0x000fe20000000000 */
[----:B------:R-:W-:Y:S01]  /*1030*/  LOP3.LUT R11, R5, 0xfffffe00, RZ, 0xc0, !PT ;  /* 0xfffffe00050b7812 */ /* 0x000fe200078ec0ff */
[----:B------:R-:W-:Y:S01]  /*1040*/  IMAD.SHL.U32 R2, R0, 0x80, RZ ;  /* 0x0000008000027824 */ /* 0x000fe200078e00ff */
[----:B------:R-:W-:-:S02]  /*1050*/  LOP3.LUT R0, R4, 0x38, RZ, 0xc0, !PT ;  /* 0x0000003804007812 */ /* 0x000fc400078ec0ff */
[----:B------:R-:W-:Y:S01]  /*1060*/  LOP3.LUT R223, R223, 0x1c0, RZ, 0xc0, !PT ;  /* 0x000001c0dfdf7812 */ /* 0x000fe200078ec0ff */
[----:B------:R-:W-:Y:S01]  /*1070*/  STL [R1+0x68], R11 ;  /* 0x0000680b01007387 */ /* 0x000fe20000100800 */
[----:B------:R-:W-:Y:S02]  /*1080*/  LOP3.LUT R222, R222, 0x1c0, RZ, 0xc0, !PT ;  /* 0x000001c0dede7812 */ /* 0x000fe400078ec0ff */
[----:B------:R-:W-:Y:S01]  /*1090*/  LOP3.LUT R5, R0, 0x1c0, R16, 0xf8, !PT ;  /* 0x000001c000057812 */ /* 0x000fe200078ef810 */
[----:B------:R-:W-:Y:S01]  /*10a0*/  IMAD.U32 R0, RZ, RZ, UR5 ;  /* 0x00000005ff007e24 */ /* 0x000fe2000f8e00ff */
[----:B------:R-:W-:Y:S01]  /*10b0*/  SHF.R.S32.HI R0, RZ, 0x1f, R212 ;  /* 0x0000001fff007819 */ /* 0x000fe200000114d4 */
[----:B------:R-:W-:Y:S01]  /*10c0*/  IMAD.SHL.U32 R16, R232, 0x8, RZ ;  /* 0x00000008e8107824 */ /* 0x000fe200078e00ff */
[----:B------:R-:W-:Y:S01]  /*10d0*/  SHF.R.U32.HI R228, RZ, 0x3, R3 ;  /* 0x00000003ffe47819 */ /* 0x000fe20000011603 */
[----:B------:R-:W-:Y:S01]  /*10e0*/  IMAD.U32 R0, RZ, RZ, UR4 ;  /* 0x00000004ff007e24 */ /* 0x000fe2000f8e00ff */
[----:B------:R-:W-:Y:S01]  /*10f0*/  SHF.R.U32.HI R14, RZ, 0x3, R223 ;  /* 0x00000003ff0e7819 */ /* 0x000fe200000116df */
[C---:B------:R-:W-:Y:S01]  /*1100*/  VIADD R218, R16.reuse, 0x80 ;  /* 0x0000008010da7836 */ /* 0x040fe20000000000 */
[----:B------:R-:W-:Y:S01]  /*1110*/  SHF.R.U32.HI R13, RZ, 0x3, R222 ;  /* 0x00000003ff0d7819 */ /* 0x000fe200000116de */
[----:B------:R-:W-:Y:S01]  /*1120*/  VIADD R219, R16, 0xc0 ;  /* 0x000000c010db7836 */ /* 0x000fe20000000000 */
[----:B------:R-:W-:Y:S01]  /*1130*/  SHF.R.U32.HI R12, RZ, 0x3, R15 ;  /* 0x00000003ff0c7819 */ /* 0x000fe2000001160f */
[----:B------:R0:W-:Y:S01]  /*1140*/  STL [R1+0x64], R0 ;  /* 0x0000640001007387 */ /* 0x0001e20000100800 */
[----:B------:R-:W-:-:S02]  /*1150*/  LOP3.LUT R7, R223, 0x38, R4, 0xf8, !PT ;  /* 0x00000038df077812 */ /* 0x000fc400078ef804 */
[--C-:B------:R-:W-:Y:S02]  /*1160*/  LOP3.LUT R8, R222, 0x38, R4.reuse, 0xf8, !PT ;  /* 0x00000038de087812 */ /* 0x100fe400078ef804 */
[----:B------:R-:W-:Y:S02]  /*1170*/  LOP3.LUT R9, R15, 0x38, R4, 0xf8, !PT ;  /* 0x000000380f097812 */ /* 0x000fe400078ef804 */
[----:B------:R-:W-:Y:S02]  /*1180*/  LOP3.LUT R229, R3, 0x38, R16, 0xf8, !PT ;  /* 0x0000003803e57812 */ /* 0x000fe400078ef810 */
[----:B------:R-:W-:Y:S02]  /*1190*/  LOP3.LUT R2, R2, 0xffffe000, RZ, 0xc0, !PT ;  /* 0xffffe00002027812 */ /* 0x000fe400078ec0ff */
[----:B------:R-:W-:Y:S02]  /*11a0*/  LOP3.LUT R7, R7, R14, RZ, 0x3c, !PT ;  /* 0x0000000e07077212 */ /* 0x000fe400078e3cff */
[----:B------:R-:W-:-:S02]  /*11b0*/  LOP3.LUT R8, R8, R13, RZ, 0x3c, !PT ;  /* 0x0000000d08087212 */ /* 0x000fc400078e3cff */
[----:B------:R-:W-:Y:S02]  /*11c0*/  LOP3.LUT R9, R9, R12, RZ, 0x3c, !PT ;  /* 0x0000000c09097212 */ /* 0x000fe400078e3cff */
[----:B------:R-:W-:Y:S02]  /*11d0*/  LOP3.LUT R5, R5, R228, RZ, 0x3c, !PT ;  /* 0x000000e405057212 */ /* 0x000fe400078e3cff */
[--C-:B------:R-:W-:Y:S02]  /*11e0*/  LOP3.LUT R3, R223, 0x38, R16.reuse, 0xf8, !PT ;  /* 0x00000038df037812 */ /* 0x100fe400078ef810 */
[----:B0-----:R-:W-:Y:S02]  /*11f0*/  LOP3.LUT R0, R222, 0x38, R16, 0xf8, !PT ;  /* 0x00000038de007812 */ /* 0x001fe400078ef810 */
[-C--:B------:R-:W-:Y:S02]  /*1200*/  IADD3 R7, R7, R2.reuse, R226 ;  /* 0x0000000207077210 */ /* 0x080fe40007ffe0e2 */
[----:B------:R-:W-:-:S02]  /*1210*/  IADD3 R8, R8, R2, R225 ;  /* 0x0000000208087210 */ /* 0x000fc40007ffe0e1 */
[-C--:B------:R-:W-:Y:S02]  /*1220*/  IADD3 R9, R9, R2.reuse, R11 ;  /* 0x0000000209097210 */ /* 0x080fe40007ffe00b */
[----:B------:R-:W-:Y:S02]  /*1230*/  IADD3 R5, R5, R2, R227 ;  /* 0x0000000205057210 */ /* 0x000fe40007ffe0e3 */
[----:B------:R-:W-:Y:S02]  /*1240*/  LOP3.LUT R3, R226, R3, R14, 0xf6, !PT ;  /* 0x00000003e2037212 */ /* 0x000fe400078ef60e */
[----:B------:R-:W-:Y:S02]  /*1250*/  LOP3.LUT R2, R15, 0x38, R16, 0xf8, !PT ;  /* 0x000000380f027812 */ /* 0x000fe400078ef810 */
[----:B------:R-:W-:Y:S02]  /*1260*/  LOP3.LUT R0, R225, R0, R13, 0xf6, !PT ;  /* 0x00000000e1007212 */ /* 0x000fe400078ef60d */
[----:B------:R-:W-:-:S02]  /*1270*/  SHF.R.S32.HI R234, RZ, 0x3, R4 ;  /* 0x00000003ffea7819 */ /* 0x000fc40000011404 */
[----:B------:R-:W-:Y:S02]  /*1280*/  LOP3.LUT R235, R4, 0xfffffff8, RZ, 0xc0, !PT ;  /* 0xfffffff804eb7812 */ /* 0x000fe400078ec0ff */
[----:B------:R-:W-:Y:S02]  /*1290*/  LEA R4, R3, UR4, 0x1 ;  /* 0x0000000403047c11 */ /* 0x000fe4000f8e08ff */
[----:B------:R-:W-:Y:S02]  /*12a0*/  LOP3.LUT R2, R11, R2, R12, 0xf6, !PT ;  /* 0x000000020b027212 */ /* 0x000fe400078ef60c */
[----:B------:R-:W-:Y:S01]  /*12b0*/  LEA R0, R0, UR4, 0x1 ;  /* 0x0000000400007c11 */ /* 0x000fe2000f8e08ff */
[----:B------:R-:W-:Y:S01]  /*12c0*/  STL [R1+0x80], R4 ;  /* 0x0000800401007387 */ /* 0x000fe20000100800 */
[----:B------:R-:W-:Y:S01]  /*12d0*/  LEA R3, R2, UR4, 0x1 ;  /* 0x0000000402037c11 */ /* 0x000fe2000f8e08ff */
[----:B------:R-:W-:Y:S01]  /*12e0*/  IMAD R2, R6, 0x8, R10 ;  /* 0x0000000806027824 */ /* 0x000fe200078e020a */
[----:B------:R-:W-:Y:S01]  /*12f0*/  SHF.R.S32.HI R17, RZ, 0x1f, R16 ;  /* 0x0000001fff117819 */ /* 0x000fe20000011410 */
[----:B------:R0:W-:Y:S01]  /*1300*/  STL [R1+0x78], R0 ;  /* 0x0000780001007387 */ /* 0x0001e20000100800 */
[----:B------:R-:W-:-:S03]  /*1310*/  LOP3.LUT R229, R227, R229, R228, 0xf6, !PT ;  /* 0x000000e5e3e57212 */ /* 0x000fc600078ef6e4 */
[----:B------:R1:W-:Y:S04]  /*1320*/  STL [R1+0x70], R3 ;  /* 0x0000700301007387 */ /* 0x0003e80000100800 */
[----:B------:R2:W-:Y:S01]  /*1330*/  STL [R1+0x90], R2 ;  /* 0x0000900201007387 */ /* 0x0005e20000100800 */
[----:B0-----:R-:W-:Y:S02]  /*1340*/  LEA R0, R7, UR4, 0x1 ;  /* 0x0000000407007c11 */ /* 0x001fe4000f8e08ff */
[----:B-1----:R-:W-:-:S03]  /*1350*/  LEA R3, R8, UR4, 0x1 ;  /* 0x0000000408037c11 */ /* 0x002fc6000f8e08ff */
[----:B------:R0:W-:Y:S01]  /*1360*/  STL [R1+0x7c], R0 ;  /* 0x00007c0001007387 */ /* 0x0001e20000100800 */
[----:B--2---:R-:W-:-:S03]  /*1370*/  LEA R2, R9, UR4, 0x1 ;  /* 0x0000000409027c11 */ /* 0x004fc6000f8e08ff */
[----:B------:R1:W-:Y:S01]  /*1380*/  STL [R1+0x74], R3 ;  /* 0x0000740301007387 */ /* 0x0003e20000100800 */
[----:B0-----:R-:W-:-:S05]  /*1390*/  LEA R0, R5, UR4, 0x1 ;  /* 0x0000000405007c11 */ /* 0x001fca000f8e08ff */
[----:B------:R1:W-:Y:S04]  /*13a0*/  STL [R1+0x84], R0 ;  /* 0x0000840001007387 */ /* 0x0003e80000100800 */
[----:B------:R1:W-:Y:S02]  /*13b0*/  STL [R1+0x6c], R2 ;  /* 0x00006c0201007387 */ /* 0x0003e40000100800 */
.L_x_870:
[----:B0-----:R-:W0:Y:S01]  /*13c0*/  LDC.64 R230, c[0x0][0xc88] ;  /* 0x00032200ffe67b82 */ /* 0x001e220000000a00 */
[----:B------:R-:W-:Y:S01]  /*13d0*/  ULDC.64 UR10, c[0x0][0x208] ;  /* 0x00008200000a7ab9 */ /* 0x000fe20000000a00 */
[----:B------:R-:W-:Y:S01]  /*13e0*/  ULDC.64 UR4, c[0x0][0xa28] ;  /* 0x00028a0000047ab9 */ /* 0x000fe20000000a00 */
[----:B------:R-:W-:Y:S01]  /*13f0*/  ULDC.64 UR8, c[0x0][0xa18] ;  /* 0x0002860000087ab9 */ /* 0x000fe20000000a00 */
[----:B------:R-:W-:Y:S01]  /*1400*/  ULDC.64 UR6, c[0x0][0xa08] ;  /* 0x0002820000067ab9 */ /* 0x000fe20000000a00 */
[----:B0-----:R-:W-:-:S06]  /*1410*/  IMAD.WIDE R230, R123, 0x4, R230 ;  /* 0x000000047be67825 */ /* 0x001fcc00078e02e6 */
[----:B------:R0:W1:Y:S01]  /*1420*/  LDG.E R230, desc[UR10][R230.64] ;  /* 0x0000000ae6e67981 */ /* 0x000062000c1e1900 */
[----:B------:R-:W-:Y:S01]  /*1430*/  ISETP.NE.U32.AND P2, PT, RZ, UR4, PT ;  /* 0x00000004ff007c0c */ /* 0x000fe2000bf45070 */
[----:B------:R-:W-:Y:S01]  /*1440*/  IMAD.MOV.U32 R9, RZ, RZ, RZ ;  /* 0x000000ffff097224 */ /* 0x000fe200078e00ff */
[----:B------:R-:W-:Y:S01]  /*1450*/  ISETP.NE.U32.AND P1, PT, RZ, UR8, PT ;  /* 0x00000008ff007c0c */ /* 0x000fe2000bf25070 */
[----:B------:R-:W-:Y:S01]  /*1460*/  IMAD.MOV.U32 R113, RZ, RZ, RZ ;  /* 0x000000ffff717224 */ /* 0x000fe200078e00ff */
[----:B------:R-:W-:Y:S02]  /*1470*/  ISETP.NE.AND.EX P2, PT, RZ, UR5, PT, P2 ;  /* 0x00000005ff007c0c */ /* 0x000fe4000bf45320 */
[----:B------:R-:W-:Y:S02]  /*1480*/  ISETP.NE.AND.EX P1, PT, RZ, UR9, PT, P1 ;  /* 0x00000009ff007c0c */ /* 0x000fe4000bf25310 */
[----:B------:R-:W-:-:S04]  /*1490*/  ISETP.NE.U32.AND P0, PT, RZ, UR6, PT ;  /* 0x00000006ff007c0c */ /* 0x000fc8000bf05070 */
[----:B------:R-:W-:Y:S01]  /*14a0*/  ISETP.NE.AND.EX P0, PT, RZ, UR7, PT, P0 ;  /* 0x00000007ff007c0c */ /* 0x000fe2000bf05300 */
[----:B------:R-:W-:Y:S02]  /*14b0*/  IMAD.MOV.U32 R237, RZ, RZ, R121 ;  /* 0x000000ffffed7224 */ /* 0x000fe400078e0079 */
[----:B0-----:R-:W-:Y:S01]  /*14c0*/  IMAD.MOV.U32 R231, RZ, RZ, R122 ;  /* 0x000000ffffe77224 */ /* 0x001fe200078e007a */
[----:B-1----:R-:W-:Y:S01]  /*14d0*/  SHF.R.S32.HI R0, RZ, 0x1f, R230 ;  /* 0x0000001fff007819 */ /* 0x002fe200000114e6 */
[C---:B------:R-:W-:Y:S01]  /*14e0*/  IMAD.SHL.U32 R233, R230.reuse, 0x4, RZ ;  /* 0x00000004e6e97824 */ /* 0x040fe200078e00ff */
[C---:B------:R-:W-:Y:S01]  /*14f0*/  @P2 LEA R2, P3, R230.reuse, UR4, 0x2 ;  /* 0x00000004e6022c11 */ /* 0x040fe2000f8610ff */
[----:B------:R-:W-:Y:S01]  /*1500*/  ULDC UR4, c[0x0][0x288] ;  /* 0x0000a20000047ab9 */ /* 0x000fe20000000800 */
[C-C-:B------:R-:W-:Y:S01]  /*1510*/  SHF.L.U64.HI R27, R230.reuse, 0x2, R0.reuse ;  /* 0x00000002e61b7819 */ /* 0x140fe20000010200 */
[----:B------:R0:W-:Y:S01]  /*1520*/  STL [R1+0x60], R0 ;  /* 0x0000600001007387 */ /* 0x0001e20000100800 */
[----:B----4-:R-:W-:Y:S01]  /*1530*/  @P2 LEA.HI.X R3, R230, UR5, R0, 0x2, P3 ;  /* 0x00000005e6032c11 */ /* 0x010fe200098f1400 */
[----:B------:R-:W-:Y:S01]  /*1540*/  IMAD.U32 R177, RZ, RZ, UR4 ;  /* 0x00000004ffb17e24 */ /* 0x000fe2000f8e00ff */
[----:B------:R-:W-:Y:S01]  /*1550*/  ULDC.64 UR4, c[0x0][0x418] ;  /* 0x0001060000047ab9 */ /* 0x000fe20000000a00 */
[C---:B------:R-:W-:Y:S01]  /*1560*/  IADD3 R6, P4, R233.reuse, UR6, RZ ;  /* 0x00000006e9067c10 */ /* 0x040fe2000ff9e0ff */
[----:B------:R-:W-:Y:S01]  /*1570*/  UISETP.NE.U32.AND UP0, UPT, UR4, URZ, UPT ;  /* 0x0000003f0400728c */ /* 0x000fe2000bf05070 */
[----:B------:R0:W5:Y:S01]  /*1580*/  @P2 LDG.E R9, desc[UR10][R2.64] ;  /* 0x0000000a02092981 */ /* 0x000162000c1e1900 */
[----:B--23--:R-:W-:Y:S01]  /*1590*/  @P1 IADD3 R4, P2, R233, UR8, RZ ;  /* 0x00000008e9041c10 */ /* 0x00cfe2000ff5e0ff */
[----:B------:R-:W-:Y:S01]  /*15a0*/  ULDC UR4, c[0x0][0x424] ;  /* 0x0001090000047ab9 */ /* 0x000fe20000000800 */
[----:B------:R-:W-:Y:S01]  /*15b0*/  UISETP.NE.AND.EX UP0, UPT, UR5, URZ, UPT, UP0 ;  /* 0x0000003f0500728c */ /* 0x000fe2000bf05300 */
[C---:B------:R-:W-:Y:S01]  /*15c0*/  IADD3.X R7, R27.reuse, UR7, RZ, P4, !PT ;  /* 0x000000071b077c10 */ /* 0x040fe2000a7fe4ff */
[----:B------:R-:W-:Y:S01]  /*15d0*/  ULDC.64 UR6, c[0x0][0xa20] ;  /* 0x0002880000067ab9 */ /* 0x000fe20000000a00 */
[----:B------:R-:W-:Y:S01]  /*15e0*/  @P1 IADD3.X R5, R27, UR9, RZ, P2, !PT ;  /* 0x000000091b051c10 */ /* 0x000fe200097fe4ff */
[----:B------:R-:W-:Y:S01]  /*15f0*/  USEL UR4, UR4, 0x1, UP0 ;  /* 0x0000000104047887 */ /* 0x000fe20008000000 */
[----:B------:R-:W-:Y:S01]  /*1600*/  ISETP.NE.U32.AND P2, PT, RZ, UR6, PT ;  /* 0x00000006ff007c0c */ /* 0x000fe2000bf45070 */
[----:B------:R-:W-:Y:S01]  /*1610*/  ULDC UR5, c[0x0][0x2f0] ;  /* 0x0000bc0000057ab9 */ /* 0x000fe20000000800 */
[----:B------:R0:W5:Y:S01]  /*1620*/  @P0 LDG.E R113, desc[UR10][R6.64] ;  /* 0x0000000a06710981 */ /* 0x000162000c1e1900 */
[----:B------:R-:W-:Y:S01]  /*1630*/  UIMAD UR4, UR4, UR5, URZ ;  /* 0x00000005040472a4 */ /* 0x000fe2000f8e023f */
[----:B------:R-:W-:-:S02]  /*1640*/  ISETP.NE.AND.EX P2, PT, RZ, UR7, PT, P2 ;  /* 0x00000007ff007c0c */ /* 0x000fc4000bf45320 */
[----:B------:R0:W5:Y:S01]  /*1650*/  @P1 LDG.E R177, desc[UR10][R4.64] ;  /* 0x0000000a04b11981 */ /* 0x000162000c1e1900 */
[----:B------:R-:W-:Y:S01]  /*1660*/  ULDC UR5, c[0x0][0x348] ;  /* 0x0000d20000057ab9 */ /* 0x000fe20000000800 */
[----:B------:R-:W-:Y:S01]  /*1670*/  IMAD.MOV.U32 R25, RZ, RZ, R230 ;  /* 0x000000ffff197224 */ /* 0x000fe200078e00e6 */
[----:B------:R-:W-:Y:S08]  /*1680*/  @P1 BRA `(.L_x_646) ;  /* 0x0000000000281947 */ /* 0x000ff00003800000 */
[----:B------:R-:W-:Y:S02]  /*1690*/  ULDC.64 UR8, c[0x0][0xa00] ;  /* 0x0002800000087ab9 */ /* 0x000fe40000000a00 */
[----:B------:R-:W-:-:S04]  /*16a0*/  ISETP.NE.U32.AND P1, PT, RZ, UR8, PT ;  /* 0x00000008ff007c0c */ /* 0x000fc8000bf25070 */
[----:B------:R-:W-:-:S13]  /*16b0*/  ISETP.NE.AND.EX P1, PT, RZ, UR9, PT, P1 ;  /* 0x00000009ff007c0c */ /* 0x000fda000bf25310 */
[----:B------:R-:W-:Y:S05]  /*16c0*/  @!P1 BRA `(.L_x_646) ;  /* 0x0000000000189947 */ /* 0x000fea0003800000 */
[----:B0-----:R-:W0:Y:S01]  /*16d0*/  LDC.64 R2, c[0x0][0xa00] ;  /* 0x00028000ff027b82 */ /* 0x001e220000000a00 */
[----:B------:R-:W-:Y:S01]  /*16e0*/  ULDC.64 UR8, c[0x0][0x208] ;  /* 0x0000820000087ab9 */ /* 0x000fe20000000a00 */
[----:B0-----:R-:W-:-:S05]  /*16f0*/  IMAD.WIDE R2, R25, 0x4, R2 ;  /* 0x0000000419027825 */ /* 0x001fca00078e0202 */
[----:B-----5:R-:W2:Y:S04]  /*1700*/  LDG.E R177, desc[UR8][R2.64] ;  /* 0x0000000802b17981 */ /* 0x020ea8000c1e1900 */
[----:B------:R-:W2:Y:S02]  /*1710*/  LDG.E R0, desc[UR8][R2.64+0x4] ;  /* 0x0000040802007981 */ /* 0x000ea4000c1e1900 */
[----:B--2---:R-:W-:-:S07]  /*1720*/  IMAD.IADD R177, R0, 0x1, -R177 ;  /* 0x0000000100b17824 */ /* 0x004fce00078e0ab1 */
.L_x_646:
[----:B0-----:R-:W-:Y:S02]  /*1730*/  IMAD.U32 R2, RZ, RZ, UR5 ;  /* 0x00000005ff027e24 */ /* 0x001fe4000f8e00ff */
[----:B------:R-:W-:Y:S01]  /*1740*/  IMAD.U32 R26, RZ, RZ, UR4 ;  /* 0x00000004ff1a7e24 */ /* 0x000fe2000f8e00ff */
[----:B------:R-:W-:Y:S06]  /*1750*/  @!P2 BRA `(.L_x_647) ;  /* 0x000000000014a947 */ /* 0x000fec0003800000 */
[----:B------:R-:W-:Y:S01]  /*1760*/  IADD3 R4, P0, R233, UR6, RZ ;  /* 0x00000006e9047c10 */ /* 0x000fe2000ff1e0ff */
[----:B------:R-:W-:-:S03]  /*1770*/  ULDC.64 UR4, c[0x0][0x208] ;  /* 0x0000820000047ab9 */ /* 0x000fc60000000a00 */
[----:B------:R-:W-:-:S05]  /*1780*/  IADD3.X R5, R27, UR7, RZ, P0, !PT ;  /* 0x000000071b057c10 */ /* 0x000fca00087fe4ff */
[----:B------:R0:W5:Y:S01]  /*1790*/  LDG.E R26, desc[UR4][R4.64] ;  /* 0x00000004041a7981 */ /* 0x000162000c1e1900 */
[----:B------:R-:W-:Y:S05]  /*17a0*/  BRA `(.L_x_648) ;  /* 0x0000000000147947 */ /* 0x000fea0003800000 */
.L_x_647:
[----:B------:R-:W-:Y:S05]  /*17b0*/  @!P0 BRA `(.L_x_648) ;  /* 0x0000000000108947 */ /* 0x000fea0003800000 */
[----:B------:R-:W-:Y:S02]  /*17c0*/  ULDC.64 UR4, c[0x0][0x208] ;  /* 0x0000820000047ab9 */ /* 0x000fe40000000a00 */
[----:B------:R-:W2:Y:S04]  /*17d0*/  LDG.E R3, desc[UR4][R6.64] ;  /* 0x0000000406037981 */ /* 0x000ea8000c1e1900 */
[----:B------:R-:W2:Y:S02]  /*17e0*/  LDG.E R26, desc[UR4][R6.64+0x4] ;  /* 0x00000404061a7981 */ /* 0x000ea4000c1e1900 */
[----:B--2---:R-:W-:-:S07]  /*17f0*/  IMAD.IADD R26, R26, 0x1, -R3 ;  /* 0x000000011a1a7824 */ /* 0x004fce00078e0a03 */
.L_x_648:
[----:B------:R-:W-:Y:S01]  /*1800*/  ULDC.64 UR4, c[0x0][0xa10] ;  /* 0x0002840000047ab9 */ /* 0x000fe20000000a00 */
[----:B------:R-:W-:Y:S01]  /*1810*/  ULDC.64 UR6, c[0x0][0x208] ;  /* 0x0000820000067ab9 */ /* 0x000fe20000000a00 */
[----:B------:R-:W-:-:S04]  /*1820*/  ISETP.NE.U32.AND P0, PT, RZ, UR4, PT ;  /* 0x00000004ff007c0c */ /* 0x000fc8000bf05070 */
[----:B------:R-:W-:Y:S01]  /*1830*/  ISETP.NE.AND.EX P0, PT, RZ, UR5, PT, P0 ;  /* 0x00000005ff007c0c */ /* 0x000fe2000bf05300 */
[----:B-----5:R-:W-:Y:S01]  /*1840*/  IMAD.IADD R9, R26, 0x1, -R9 ;  /* 0x000000011a097824 */ /* 0x020fe200078e0a09 */
[----:B------:R-:W-:-:S11]  /*1850*/  ULDC.64 UR4, c[0x0][0xa30] ;  /* 0x00028c0000047ab9 */ /* 0x000fd60000000a00 */
[----:B0-----:R-:W0:Y:S02]  /*1860*/  @P0 LDC.64 R4, c[0x0][0xa10] ;  /* 0x00028400ff040b82 */ /* 0x001e240000000a00 */
[----:B0-----:R-:W-:-:S05]  /*1870*/  @P0 IMAD.WIDE R4, R25, 0x4, R4 ;  /* 0x0000000419040825 */ /* 0x001fca00078e0204 */
[----:B------:R-:W2:Y:S04]  /*1880*/  @P0 LDG.E R0, desc[UR6][R4.64] ;  /* 0x0000000604000981 */ /* 0x000ea8000c1e1900 */
[----:B------:R0:W2:Y:S01]  /*1890*/  @P0 LDG.E R3, desc[UR6][R4.64+0x4] ;  /* 0x0000040604030981 */ /* 0x0000a2000c1e1900 */
[----:B------:R-:W-:Y:S01]  /*18a0*/  ISETP.NE.U32.AND P1, PT, RZ, UR4, PT ;  /* 0x00000004ff007c0c */ /* 0x000fe2000bf25070 */
[----:B------:R-:W-:-:S03]  /*18b0*/  IMAD.MOV.U32 R144, RZ, RZ, R26 ;  /* 0x000000ffff907224 */ /* 0x000fc600078e001a */
[----:B------:R-:W-:Y:S01]  /*18c0*/  ISETP.NE.AND.EX P1, PT, RZ, UR5, PT, P1 ;  /* 0x00000005ff007c0c */ /* 0x000fe2000bf25310 */
[----:B0-----:R-:W-:-:S05]  /*18d0*/  IMAD.MOV R4, RZ, RZ, -R9 ;  /* 0x000000ffff047224 */ /* 0x001fca00078e0a09 */
[----:B------:R-:W-:-:S07]  /*18e0*/  VIMNMX R4, RZ, R4, !PT ;  /* 0x00000004ff047248 */ /* 0x000fce0007fe0100 */
[----:B------:R-:W-:-:S04]  /*18f0*/  @P1 IADD3 R6, P2, R233, UR4, RZ ;  /* 0x00000004e9061c10 */ /* 0x000fc8000ff5e0ff */
[----:B------:R-:W-:Y:S02]  /*1900*/  @P1 IADD3.X R7, R27, UR5, RZ, P2, !PT ;  /* 0x000000051b071c10 */ /* 0x000fe400097fe4ff */
[----:B------:R-:W-:-:S03]  /*1910*/  PLOP3.LUT P2, PT, PT, PT, PT, 0x80, 0x0 ;  /* 0x000000000000781c */ /* 0x000fc60003f4f070 */
[----:B------:R0:W5:Y:S01]  /*1920*/  @P1 LDG.E R144, desc[UR6][R6.64] ;  /* 0x0000000606901981 */ /* 0x000162000c1e1900 */
[----:B--2---:R-:W-:-:S04]  /*1930*/  @P0 IMAD.IADD R2, R3, 0x1, -R0 ;  /* 0x0000000103020824 */ /* 0x004fc800078e0a00 */
[----:B------:R-:W-:-:S04]  /*1940*/  IMAD.IADD R178, R9, 0x1, R2 ;  /* 0x0000000109b27824 */ /* 0x000fc800078e0202 */
[----:B------:R-:W-:-:S04]  /*1950*/  VIADD R0, R178, 0x4f ;  /* 0x0000004fb2007836 */ /* 0x000fc80000000000 */
[----:B------:R-:W-:-:S05]  /*1960*/  IMAD.HI R0, R0, 0x66666667, RZ ;  /* 0x6666666700007827 */ /* 0x000fca00078e02ff */
[----:B------:R-:W-:-:S04]  /*1970*/  SHF.R.U32.HI R179, RZ, 0x1f, R0 ;  /* 0x0000001fffb37819 */ /* 0x000fc80000011600 */
[----:B------:R-:W-:-:S05]  /*1980*/  LEA.HI.SX32 R179, R0, R179, 0x1b ;  /* 0x000000b300b37211 */ /* 0x000fca00078fdaff */
[----:B------:R-:W-:-:S05]  /*1990*/  IMAD R3, R179, 0x50, -R9 ;  /* 0x00000050b3037824 */ /* 0x000fca00078e0a09 */
[----:B------:R-:W-:-:S04]  /*19a0*/  VIMNMX R3, R3, R2, PT ;  /* 0x0000000203037248 */ /* 0x000fc80003fe0100 */
[----:B------:R-:W-:Y:S01]  /*19b0*/  ISETP.GT.AND P0, PT, R3, R4, PT ;  /* 0x000000040300720c */ /* 0x000fe20003f04270 */
[----:B------:R-:W-:-:S05]  /*19c0*/  IMAD.WIDE.U32 R4, R4, -0x33333333, RZ ;  /* 0xcccccccd04047825 */ /* 0x000fca00078e00ff */
[----:B------:R-:W-:-:S05]  /*19d0*/  SHF.R.U32.HI R119, RZ, 0x6, R5 ;  /* 0x00000006ff777819 */ /* 0x000fca0000011605 */
[----:B------:R-:W-:Y:S02]  /*19e0*/  IMAD.MOV.U32 R24, RZ, RZ, R119 ;  /* 0x000000ffff187224 */ /* 0x000fe400078e0077 */
[----:B------:R-:W-:-:S04]  /*19f0*/  @P0 VIADD R0, R3, 0x4f ;  /* 0x0000004f03000836 */ /* 0x000fc80000000000 */
[----:B------:R-:W-:-:S05]  /*1a00*/  @P0 IMAD.HI R0, R0, 0x66666667, RZ ;  /* 0x6666666700000827 */ /* 0x000fca00078e02ff */
[----:B------:R-:W-:-:S04]  /*1a10*/  @P0 SHF.R.U32.HI R3, RZ, 0x1f, R0 ;  /* 0x0000001fff030819 */ /* 0x000fc80000011600 */
[----:B------:R-:W-:-:S04]  /*1a20*/  @P0 LEA.HI.SX32 R24, R0, R3, 0x1b ;  /* 0x0000000300180211 */ /* 0x000fc800078fdaff */
[----:B------:R-:W-:-:S13]  /*1a30*/  ISETP.GT.AND P0, PT, R24, R119, PT ;  /* 0x000000771800720c */ /* 0x000fda0003f04270 */
[----:B0-----:R-:W-:Y:S05]  /*1a40*/  @!P0 BRA `(.L_x_649) ;  /* 0x0000009400748947 */ /* 0x001fea0003800000 */
[----:B------:R-:W-:Y:S01]  /*1a50*/  VIADD R0, R18, 0x24400 ;  /* 0x0002440012007836 */ /* 0x000fe20000000000 */
[----:B------:R-:W-:Y:S04]  /*1a60*/  BSSY B6, `(.L_x_650) ;  /* 0x0000013000067945 */ /* 0x000fe80003800000 */
[----:B------:R-:W-:-:S13]  /*1a70*/  LOP3.LUT P0, RZ, R0, 0x3ff, RZ, 0xc0, !PT ;  /* 0x000003ff00ff7812 */ /* 0x000fda000780c0ff */
[----:B------:R-:W-:Y:S05]  /*1a80*/  @!P0 BRA `(.L_x_651) ;  /* 0x0000000000408947 */ /* 0x000fea0003800000 */
        /* <DEDUP_REMOVED lines=15> */
[----:B-1---5:R-:W-:Y:S05]  /*1b80*/  CALL.ABS.NOINC R14 ;  /* 0x000000000e007343 */ /* 0x022fea0003c00000 */
.L_x_651:
[----:B------:R-:W-:Y:S05]  /*1b90*/  BSYNC B6 ;  /* 0x0000000000067941 */ /* 0x000fea0003800000 */
.L_x_650:
        /* <DEDUP_REMOVED lines=20> */
.L_x_653:
[----:B------:R-:W-:Y:S05]  /*1ce0*/  BSYNC B6 ;  /* 0x0000000000067941 */ /* 0x000fea0003800000 */
.L_x_652:
[----:B------:R-:W-:Y:S01]  /*1cf0*/  ULDC.64 UR4, c[0x0][0x9f8] ;  /* 0x00027e0000047ab9 */ /* 0x000fe20000000a00 */
[----:B------:R-:W-:Y:S01]  /*1d00*/  ULDC.64 UR6, c[0x0][0x208] ;  /* 0x0000820000067ab9 */ /* 0x000fe20000000a00 */
[----:B------:R-:W-:Y:S01]  /*1d10*/  ISETP.NE.U32.AND P0, PT, RZ, UR4, PT ;  /* 0x00000004ff007c0c */ /* 0x000fe2000bf05070 */
[----:B------:R-:W0:Y:S01]  /*1d20*/  LDC.64 R98, c[0x0][0x300] ;  /* 0x0000c000ff627b82 */ /* 0x000e220000000a00 */
[----:B------:R-:W-:Y:S01]  /*1d30*/  IMAD.IADD R113, R113, 0x1, R26 ;  /* 0x0000000171717824 */ /* 0x000fe200078e021a */
[----:B------:R-:W-:Y:S01]  /*1d40*/  SHF.R.S32.HI R9, RZ, 0x1f, R122 ;  /* 0x0000001fff097819 */ /* 0x000fe2000001147a */
[----:B------:R-:W-:Y:S01]  /*1d50*/  ULDC.64 UR8, c[0x0][0xa08] ;  /* 0x0002820000087ab9 */ /* 0x000fe20000000a00 */
[----:B------:R-:W-:-:S04]  /*1d60*/  ISETP.NE.AND.EX P0, PT, RZ, UR5, PT, P0 ;  /* 0x00000005ff007c0c */ /* 0x000fc8000bf05300 */
[----:B------:R-:W1:Y:S08]  /*1d70*/  LDC R118, c[0x0][0x3f4] ;  /* 0x0000fd00ff767b82 */ /* 0x000e700000000800 */
[----:B------:R-:W2:Y:S01]  /*1d80*/  LDC.64 R104, c[0x0][0x408] ;  /* 0x00010200ff687b82 */ /* 0x000ea20000000a00 */
[----:B------:R-:W-:-:S04]  /*1d90*/  @P0 IADD3 R4, P1, R233, UR4, RZ ;  /* 0x00000004e9040c10 */ /* 0x000fc8000ff3e0ff */
[----:B------:R-:W-:Y:S01]  /*1da0*/  @P0 IADD3.X R5, R27, UR5, RZ, P1, !PT ;  /* 0x000000051b050c10 */ /* 0x000fe20008ffe4ff */
[----:B------:R-:W-:Y:S02]  /*1db0*/  ULDC.64 UR4, c[0x0][0x330] ;  /* 0x0000cc0000047ab9 */ /* 0x000fe40000000a00 */
[----:B------:R-:W3:Y:S02]  /*1dc0*/  LDC.64 R110, c[0x0][0x3f8] ;  /* 0x0000fe00ff6e7b82 */ /* 0x000ee40000000a00 */
[----:B------:R4:W3:Y:S01]  /*1dd0*/  @P0 LDG.E R25, desc[UR6][R4.64] ;  /* 0x0000000604190981 */ /* 0x0008e2000c1e1900 */
[----:B------:R-:W-:Y:S01]  /*1de0*/  SHF.R.S32.HI R3, RZ, 0x1f, R113 ;  /* 0x0000001fff037819 */ /* 0x000fe20000011471 */
[----:B------:R-:W-:Y:S01]  /*1df0*/  ULDC UR6, c[0x0][0x2f4] ;  /* 0x0000bd0000067ab9 */ /* 0x000fe20000000800 */
[----:B------:R-:W-:Y:S01]  /*1e00*/  IMAD R11, R9, UR4, RZ ;  /* 0x00000004090b7c24 */ /* 0x000fe2000f8e02ff */
[----:B------:R-:W-:Y:S01]  /*1e10*/  ISETP.GE.AND P1, PT, R213, UR6, PT ;  /* 0x00000006d5007c0c */ /* 0x000fe2000bf26270 */
[----:B------:R-:W-:Y:S01]  /*1e20*/  IMAD.WIDE.U32 R6, R122, UR4, R16 ;  /* 0x000000047a067c25 */ /* 0x000fe2000f8e0010 */
[----:B------:R-:W-:Y:S01]  /*1e30*/  ISETP.GE.AND P0, PT, R16, UR6, PT ;  /* 0x0000000610007c0c */ /* 0x000fe2000bf06270 */
[----:B------:R-:W1:Y:S01]  /*1e40*/  S2R R149, SR_TID.X ;  /* 0x0000000000957919 */ /* 0x000e620000002100 */
[----:B------:R-:W-:Y:S01]  /*1e50*/  SEL R8, RZ, 0xffffffff, P1 ;  /* 0xffffffffff087807 */ /* 0x000fe20000800000 */
[-C--:B0-----:R-:W-:Y:S01]  /*1e60*/  IMAD R0, R3, R98.reuse, RZ ;  /* 0x0000006203007224 */ /* 0x081fe200078e02ff */
[----:B------:R-:W-:Y:S01]  /*1e70*/  ISETP.GE.AND P1, PT, R218, UR6, PT ;  /* 0x00000006da007c0c */ /* 0x000fe2000bf26270 */
[----:B------:R-:W-:Y:S01]  /*1e80*/  IMAD R13, R122, UR5, R11 ;  /* 0x000000057a0d7c24 */ /* 0x000fe2000f8e020b */
[----:B------:R-:W-:Y:S01]  /*1e90*/  ULDC.64 UR4, c[0x0][0x308] ;  /* 0x0000c20000047ab9 */ /* 0x000fe20000000a00 */
[C---:B------:R-:W-:Y:S01]  /*1ea0*/  IMAD R11, R113.reuse, R99, R0 ;  /* 0x00000063710b7224 */ /* 0x040fe200078e0200 */
[----:B------:R-:W-:Y:S01]  /*1eb0*/  SEL R0, RZ, 0x1, P0 ;  /* 0x00000001ff007807 */ /* 0x000fe20000000000 */
[----:B----4-:R-:W-:Y:S01]  /*1ec0*/  IMAD.WIDE.U32 R4, R113, R98, RZ ;  /* 0x0000006271047225 */ /* 0x010fe200078e00ff */
[----:B------:R-:W-:-:S02]  /*1ed0*/  ISETP.NE.U32.AND P0, PT, RZ, UR8, PT ;  /* 0x00000008ff007c0c */ /* 0x000fc4000bf05070 */
[----:B------:R-:W-:Y:S01]  /*1ee0*/  SHF.R.S32.HI R20, RZ, 0x1f, R212 ;  /* 0x0000001fff147819 */ /* 0x000fe200000114d4 */
[----:B------:R-:W-:Y:S01]  /*1ef0*/  IMAD.IADD R7, R7, 0x1, R13 ;  /* 0x0000000107077824 */ /* 0x000fe200078e020d */
[----:B------:R-:W-:Y:S01]  /*1f00*/  ISETP.NE.AND.EX P0, PT, RZ, UR9, PT, P0 ;  /* 0x00000009ff007c0c */ /* 0x000fe2000bf05300 */
[----:B------:R-:W-:Y:S01]  /*1f10*/  IMAD.SHL.U32 R13, R8, 0x2, RZ ;  /* 0x00000002080d7824 */ /* 0x000fe200078e00ff */
[----:B------:R-:W-:Y:S01]  /*1f20*/  ULDC.64 UR8, c[0x0][0x338] ;  /* 0x0000ce0000087ab9 */ /* 0x000fe20000000a00 */
[----:B------:R-:W-:Y:S01]  /*1f30*/  IMAD R9, R9, UR4, RZ ;  /* 0x0000000409097c24 */ /* 0x000fe2000f8e02ff */
[----:B------:R-:W-:Y:S01]  /*1f40*/  SHF.R.S32.HI R23, RZ, 0x1f, R22 ;  /* 0x0000001fff177819 */ /* 0x000fe20000011416 */
[----:B------:R-:W-:Y:S01]  /*1f50*/  IMAD.IADD R5, R5, 0x1, R11 ;  /* 0x0000000105057824 */ /* 0x000fe200078e020b */
[----:B------:R-:W-:Y:S01]  /*1f60*/  LOP3.LUT R0, R13, 0x2, R0, 0xe2, !PT ;  /* 0x000000020d007812 */ /* 0x000fe200078ee200 */
[C---:B------:R-:W-:Y:S01]  /*1f70*/  IMAD R11, R122.reuse, UR5, R9 ;  /* 0x000000057a0b7c24 */ /* 0x040fe2000f8e0209 */
[----:B------:R-:W-:Y:S01]  /*1f80*/  SEL R9, RZ, 0x4, P1 ;  /* 0x00000004ff097807 */ /* 0x000fe20000800000 */
[----:B------:R-:W-:Y:S01]  /*1f90*/  IMAD.WIDE.U32 R4, R122, UR4, R4 ;  /* 0x000000047a047c25 */ /* 0x000fe2000f8e0004 */
[----:B------:R-:W-:Y:S01]  /*1fa0*/  ULDC.64 UR4, c[0x0][0x310] ;  /* 0x0000c40000047ab9 */ /* 0x000fe20000000a00 */
[----:B------:R-:W-:-:S02]  /*1fb0*/  SHF.R.U32.HI R28, RZ, 0x3, R223 ;  /* 0x00000003ff1c7819 */ /* 0x000fc400000116df */
[----:B------:R-:W-:Y:S01]  /*1fc0*/  LOP3.LUT R9, R0, R9, RZ, 0xfc, !PT ;  /* 0x0000000900097212 */ /* 0x000fe200078efcff */
[----:B------:R-:W-:Y:S01]  /*1fd0*/  IMAD.IADD R5, R5, 0x1, R11 ;  /* 0x0000000105057824 */ /* 0x000fe200078e020b */
[----:B------:R-:W-:Y:S01]  /*1fe0*/  SHF.R.U32.HI R21, RZ, 0x3, R222 ;  /* 0x00000003ff157819 */ /* 0x000fe200000116de */
[CC--:B--2---:R-:W-:Y:S01]  /*1ff0*/  IMAD.WIDE.U32 R100, R212.reuse, R104.reuse, R22 ;  /* 0x00000068d4647225 */ /* 0x0c4fe200078e0016 */
[----:B------:R-:W-:Y:S02]  /*2000*/  ISETP.GE.AND P2, PT, R219, UR6, PT ;  /* 0x00000006db007c0c */ /* 0x000fe4000bf46270 */
[C---:B------:R-:W-:Y:S01]  /*2010*/  IADD3 R112, P3, R212.reuse, R113, RZ ;  /* 0x00000071d4707210 */ /* 0x040fe20007f7e0ff */
[----:B------:R-:W-:Y:S01]  /*2020*/  IMAD.WIDE.U32 R102, R212, R104, R16 ;  /* 0x00000068d4667225 */ /* 0x000fe200078e0010 */
[C-C-:B------:R-:W-:Y:S02]  /*2030*/  SHF.L.U64.HI R128, R98.reuse, 0x5, R99.reuse ;  /* 0x0000000562807819 */ /* 0x140fe40000010263 */
[----:B------:R-:W-:Y:S01]  /*2040*/  SHF.L.U64.HI R130, R98, 0x6, R99 ;  /* 0x0000000662827819 */ /* 0x000fe20000010263 */
[----:B---3--:R-:W-:Y:S01]  /*2050*/  IMAD.WIDE.U32 R106, R212, R110, R22 ;  /* 0x0000006ed46a7225 */ /* 0x008fe200078e0016 */
[----:B------:R-:W-:-:S02]  /*2060*/  SHF.L.U64.HI R30, R110, 0x5, R111 ;  /* 0x000000056e1e7819 */ /* 0x000fc4000001026f */
[----:B------:R-:W-:Y:S01]  /*2070*/  SHF.L.U64.HI R34, R104, 0x5, R105 ;  /* 0x0000000568227819 */ /* 0x000fe20000010269 */
[----:B------:R-:W-:Y:S01]  /*2080*/  IMAD.WIDE.U32 R108, R212, R110, R16 ;  /* 0x0000006ed46c7225 */ /* 0x000fe200078e0010 */
[----:B------:R-:W-:Y:S02]  /*2090*/  SHF.L.U64.HI R33, R104, 0x6, R105 ;  /* 0x0000000668217819 */ /* 0x000fe40000010269 */
[----:B------:R-:W-:Y:S01]  /*20a0*/  LOP3.LUT R26, R9, 0x1, RZ, 0xc0, !PT ;  /* 0x00000001091a7812 */ /* 0x000fe200078ec0ff */
[----:B------:R-:W-:Y:S01]  /*20b0*/  IMAD.SHL.U32 R29, R212, 0x40, RZ ;  /* 0x00000040d41d7824 */ /* 0x000fe200078e00ff */
[----:B-1----:R-:W-:Y:S01]  /*20c0*/  LEA.HI R149, R149, 0x8, RZ, 0x19 ;  /* 0x0000000895957811 */ /* 0x002fe200078fc8ff */
[C---:B------:R-:W-:Y:S02]  /*20d0*/  IMAD.SHL.U32 R129, R98.reuse, 0x20, RZ ;  /* 0x0000002062817824 */ /* 0x040fe400078e00ff */
[----:B------:R-:W-:Y:S02]  /*20e0*/  IMAD.SHL.U32 R131, R98, 0x40, RZ ;  /* 0x0000004062837824 */ /* 0x000fe400078e00ff */
[----:B------:R-:W-:-:S02]  /*20f0*/  IMAD.SHL.U32 R27, R110, 0x40, RZ ;  /* 0x000000406e1b7824 */ /* 0x000fc400078e00ff */
[----:B------:R-:W-:Y:S02]  /*2100*/  IMAD R127, R105, 0x50, RZ ;  /* 0x00000050697f7824 */ /* 0x000fe400078e02ff */
[C---:B------:R-:W-:Y:S02]  /*2110*/  IMAD.SHL.U32 R32, R104.reuse, 0x20, RZ ;  /* 0x0000002068207824 */ /* 0x040fe400078e00ff */
[----:B------:R-:W-:Y:S02]  /*2120*/  IMAD.SHL.U32 R31, R104, 0x40, RZ ;  /* 0x00000040681f7824 */ /* 0x000fe400078e00ff */
[----:B------:R-:W-:Y:S01]  /*2130*/  IMAD.X R113, R20, 0x1, R3, P3 ;  /* 0x0000000114717824 */ /* 0x000fe200018e0603 */
[----:B------:R-:W-:Y:S02]  /*2140*/  SHF.R.S32.HI R8, RZ, 0x1f, R25 ;  /* 0x0000001fff087819 */ /* 0x000fe40000011419 */
[----:B------:R-:W-:Y:S02]  /*2150*/  SEL R97, R25, RZ, !P0 ;  /* 0x000000ff19617207 */ /* 0x000fe40004000000 */
[----:B------:R-:W-:-:S02]  /*2160*/  SEL R8, R8, RZ, !P0 ;  /* 0x000000ff08087207 */ /* 0x000fc40004000000 */
[----:B------:R-:W-:Y:S01]  /*2170*/  ISETP.GE.AND P0, PT, R16, R118, PT ;  /* 0x000000761000720c */ /* 0x000fe20003f06270 */
[----:B------:R-:W-:-:S04]  /*2180*/  IMAD.WIDE.U32 R94, R97, UR8, R6 ;  /* 0x00000008615e7c25 */ /* 0x000fc8000f8e0006 */
[C---:B------:R-:W-:Y:S02]  /*2190*/  IMAD R0, R8.reuse, UR8, RZ ;  /* 0x0000000808007c24 */ /* 0x040fe4000f8e02ff */
[----:B------:R-:W-:Y:S02]  /*21a0*/  IMAD R8, R8, UR4, RZ ;  /* 0x0000000408087c24 */ /* 0x000fe4000f8e02ff */
[C---:B------:R-:W-:Y:S02]  /*21b0*/  IMAD R37, R97.reuse, UR9, R0 ;  /* 0x0000000961257c24 */ /* 0x040fe4000f8e0200 */
[C---:B------:R-:W-:Y:S02]  /*21c0*/  IMAD R11, R97.reuse, UR5, R8 ;  /* 0x00000005610b7c24 */ /* 0x040fe4000f8e0208 */
[----:B------:R-:W-:-:S04]  /*21d0*/  IMAD.WIDE.U32 R96, R97, UR4, R4 ;  /* 0x0000000461607c25 */ /* 0x000fc8000f8e0004 */
[-C--:B------:R-:W-:Y:S02]  /*21e0*/  IMAD R6, R20, R98.reuse, RZ ;  /* 0x0000006214067224 */ /* 0x080fe400078e02ff */
[----:B------:R-:W-:-:S04]  /*21f0*/  IMAD.WIDE.U32 R4, R212, R98, R16 ;  /* 0x00000062d4047225 */ /* 0x000fc800078e0010 */
[----:B------:R-:W-:Y:S01]  /*2200*/  IMAD R35, R212, R99, R6 ;  /* 0x00000063d4237224 */ /* 0x000fe200078e0206 */
[----:B------:R-:W-:Y:S01]  /*2210*/  IADD3 R93, P1, R96, R4, RZ ;  /* 0x00000004605d7210 */ /* 0x000fe20007f3e0ff */
[----:B------:R-:W-:Y:S02]  /*2220*/  IMAD.IADD R92, R97, 0x1, R11 ;  /* 0x00000001615c7824 */ /* 0x000fe400078e020b */
[----:B------:R-:W-:-:S03]  /*2230*/  IMAD R0, R20, R104, RZ ;  /* 0x0000006814007224 */ /* 0x000fc600078e02ff */
[----:B------:R-:W-:Y:S01]  /*2240*/  IADD3.X R35, R92, R5, R35, P1, !PT ;  /* 0x000000055c237210 */ /* 0x000fe20000ffe423 */
[----:B------:R-:W-:Y:S01]  /*2250*/  IMAD R7, R212, R105, R0 ;  /* 0x00000069d4077224 */ /* 0x000fe200078e0200 */
[----:B------:R-:W-:Y:S01]  /*2260*/  SEL R5, R118, RZ, P0 ;  /* 0x000000ff76057207 */ /* 0x000fe20000000000 */
[----:B------:R-:W-:Y:S01]  /*2270*/  IMAD R0, R20, R110, RZ ;  /* 0x0000006e14007224 */ /* 0x000fe200078e02ff */
[----:B------:R-:W-:Y:S01]  /*2280*/  ISETP.GE.AND P1, PT, R213, R118, PT ;  /* 0x00000076d500720c */ /* 0x000fe20003f26270 */
[----:B------:R-:W-:Y:S02]  /*2290*/  IMAD.IADD R101, R101, 0x1, R7 ;  /* 0x0000000165657824 */ /* 0x000fe400078e0207 */
[----:B------:R-:W-:Y:S01]  /*22a0*/  IMAD.IADD R5, R16, 0x1, R5 ;  /* 0x0000000110057824 */ /* 0x000fe200078e0205 */
[----:B------:R-:W-:Y:S01]  /*22b0*/  SEL R4, R118, RZ, P1 ;  /* 0x000000ff76047207 */ /* 0x000fe20000800000 */
[----:B------:R-:W-:Y:S02]  /*22c0*/  IMAD.IADD R103, R7, 0x1, R103 ;  /* 0x0000000107677824 */ /* 0x000fe400078e0267 */
[----:B------:R-:W-:Y:S01]  /*22d0*/  IMAD R7, R212, R111, R0 ;  /* 0x0000006fd4077224 */ /* 0x000fe200078e0200 */
[----:B------:R-:W-:Y:S01]  /*22e0*/  SHF.R.S32.HI R0, RZ, 0x1f, R5 ;  /* 0x0000001fff007819 */ /* 0x000fe20000011405 */
[----:B-----5:R-:W-:-:S03]  /*22f0*/  IMAD.WIDE.U32 R100, R144, R104, R100 ;  /* 0x0000006890647225 */ /* 0x020fc600078e0064 */
[CC--:B------:R-:W-:Y:S01]  /*2300*/  LEA.HI R13, R0.reuse, R5.reuse, RZ, 0x3 ;  /* 0x00000005000d7211 */ /* 0x0c0fe200078f18ff */
[----:B------:R-:W-:Y:S01]  /*2310*/  IMAD.IADD R107, R107, 0x1, R7 ;  /* 0x000000016b6b7824 */ /* 0x000fe200078e0207 */
[----:B------:R-:W-:Y:S01]  /*2320*/  LEA.HI R0, R0, R5, RZ, 0x6 ;  /* 0x0000000500007211 */ /* 0x000fe200078f30ff */
[----:B------:R-:W-:Y:S01]  /*2330*/  IMAD.IADD R5, R213, 0x1, R4 ;  /* 0x00000001d5057824 */ /* 0x000fe200078e0204 */
[----:B------:R-:W-:Y:S01]  /*2340*/  LOP3.LUT R6, R223, 0x38, R13, 0xf8, !PT ;  /* 0x00000038df067812 */ /* 0x000fe200078ef80d */
[----:B------:R-:W-:Y:S01]  /*2350*/  IMAD.IADD R109, R7, 0x1, R109 ;  /* 0x00000001076d7824 */ /* 0x000fe200078e026d */
[----:B------:R-:W-:Y:S01]  /*2360*/  SHF.R.S32.HI R4, RZ, 0x6, R0 ;  /* 0x00000006ff047819 */ /* 0x000fe20000011400 */
[----:B------:R-:W-:Y:S01]  /*2370*/  IMAD.WIDE.U32 R106, R144, R110, R106 ;  /* 0x0000006e906a7225 */ /* 0x000fe200078e006a */
[----:B------:R-:W-:Y:S02]  /*2380*/  SHF.R.S32.HI R0, RZ, 0x1f, R5 ;  /* 0x0000001fff007819 */ /* 0x000fe40000011405 */
[----:B------:R-:W-:Y:S01]  /*2390*/  LOP3.LUT R8, R6, R28, RZ, 0x3c, !PT ;  /* 0x0000001c06087212 */ /* 0x000fe200078e3cff */
[----:B------:R-:W-:Y:S01]  /*23a0*/  IMAD R135, R4, 0x1400, R226 ;  /* 0x0000140004877824 */ /* 0x000fe200078e02e2 */
[-C--:B------:R-:W-:Y:S01]  /*23b0*/  LEA.HI R6, R0, R5.reuse, RZ, 0x6 ;  /* 0x0000000500067211 */ /* 0x080fe200078f30ff */
[----:B------:R-:W-:Y:S01]  /*23c0*/  IMAD R133, R4, 0x1400, R225 ;  /* 0x0000140004857824 */ /* 0x000fe200078e02e1 */
[----:B------:R-:W-:Y:S01]  /*23d0*/  LEA.HI R11, R0, R5, RZ, 0x3 ;  /* 0x00000005000b7211 */ /* 0x000fe200078f18ff */
[----:B------:R-:W-:Y:S01]  /*23e0*/  IMAD.IADD R135, R135, 0x1, R8 ;  /* 0x0000000187877824 */ /* 0x000fe200078e0208 */
[----:B------:R-:W-:Y:S01]  /*23f0*/  LOP3.LUT R0, R13, 0x38, RZ, 0xc0, !PT ;  /* 0x000000380d007812 */ /* 0x000fe200078ec0ff */
[----:B------:R-:W-:Y:S01]  /*2400*/  IMAD R143, R4, 0x1400, R227 ;  /* 0x00001400048f7824 */ /* 0x000fe200078e02e3 */
[----:B------:R-:W-:Y:S01]  /*2410*/  LOP3.LUT R7, R222, 0x38, R13, 0xf8, !PT ;  /* 0x00000038de077812 */ /* 0x000fe200078ef80d */
[----:B------:R-:W-:Y:S01]  /*2420*/  IMAD.WIDE.U32 R108, R144, R110, R108 ;  /* 0x0000006e906c7225 */ /* 0x000fe200078e006c */
[----:B------:R-:W-:-:S02]  /*2430*/  LOP3.LUT R5, R0, 0x1c0, R29, 0xf8, !PT ;  /* 0x000001c000057812 */ /* 0x000fc400078ef81d */
[-C--:B------:R-:W-:Y:S01]  /*2440*/  LOP3.LUT R10, R7, R21.reuse, RZ, 0x3c, !PT ;  /* 0x00000015070a7212 */ /* 0x080fe200078e3cff */
[----:B------:R-:W-:Y:S01]  /*2450*/  IMAD.WIDE.U32 R102, R144, R104, R102 ;  /* 0x0000006890667225 */ /* 0x000fe200078e0066 */
[----:B------:R-:W-:Y:S02]  /*2460*/  SHF.R.S32.HI R8, RZ, 0x6, R6 ;  /* 0x00000006ff087819 */ /* 0x000fe40000011406 */
[----:B------:R-:W-:Y:S01]  /*2470*/  LOP3.LUT R12, R222, 0x38, R11, 0xf8, !PT ;  /* 0x00000038de0c7812 */ /* 0x000fe200078ef80b */
[----:B------:R-:W-:Y:S01]  /*2480*/  IMAD.IADD R133, R133, 0x1, R10 ;  /* 0x0000000185857824 */ /* 0x000fe200078e020a */
[----:B------:R-:W-:Y:S01]  /*2490*/  LOP3.LUT R0, R5, R228, RZ, 0x3c, !PT ;  /* 0x000000e405007212 */ /* 0x000fe200078e3cff */
[C---:B------:R-:W-:Y:S01]  /*24a0*/  IMAD R132, R8.reuse, 0x1400, R225 ;  /* 0x0000140008847824 */ /* 0x040fe200078e02e1 */
[----:B------:R-:W-:Y:S01]  /*24b0*/  SHF.R.S32.HI R5, RZ, 0x1f, R144 ;  /* 0x0000001fff057819 */ /* 0x000fe20000011490 */
[----:B------:R-:W-:Y:S01]  /*24c0*/  IMAD R134, R8, 0x1400, R226 ;  /* 0x0000140008867824 */ /* 0x000fe200078e02e2 */
[----:B------:R-:W-:Y:S01]  /*24d0*/  LOP3.LUT R6, R11, 0x38, RZ, 0xc0, !PT ;  /* 0x000000380b067812 */ /* 0x000fe200078ec0ff */
[----:B------:R-:W-:Y:S01]  /*24e0*/  IMAD.IADD R143, R143, 0x1, R0 ;  /* 0x000000018f8f7824 */ /* 0x000fe200078e0200 */
[----:B------:R-:W-:Y:S01]  /*24f0*/  LOP3.LUT R21, R12, R21, RZ, 0x3c, !PT ;  /* 0x000000150c157212 */ /* 0x000fe200078e3cff */
[----:B------:R-:W-:Y:S01]  /*2500*/  IMAD R0, R5, R104, RZ ;  /* 0x0000006805007224 */ /* 0x000fe200078e02ff */
[----:B------:R-:W-:Y:S01]  /*2510*/  LOP3.LUT R10, R223, 0x38, R11, 0xf8, !PT ;  /* 0x00000038df0a7812 */ /* 0x000fe200078ef80b */
[----:B------:R-:W-:Y:S01]  /*2520*/  IMAD R142, R8, 0x1400, R227 ;  /* 0x00001400088e7824 */ /* 0x000fe200078e02e3 */
[----:B------:R-:W-:Y:S01]  /*2530*/  LOP3.LUT R7, R6, 0x1c0, R29, 0xf8, !PT ;  /* 0x000001c006077812 */ /* 0x000fe200078ef81d */
[----:B------:R-:W-:Y:S01]  /*2540*/  IMAD.IADD R132, R132, 0x1, R21 ;  /* 0x0000000184847824 */ /* 0x000fe200078e0215 */
[----:B------:R-:W-:Y:S01]  /*2550*/  LOP3.LUT R15, R10, R28, RZ, 0x3c, !PT ;  /* 0x0000001c0a0f7212 */ /* 0x000fe200078e3cff */
[----:B------:R-:W-:Y:S01]  /*2560*/  IMAD R21, R144, R105, R0 ;  /* 0x0000006990157224 */ /* 0x000fe200078e0200 */
[----:B------:R-:W-:Y:S01]  /*2570*/  LOP3.LUT R7, R7, R228, RZ, 0x3c, !PT ;  /* 0x000000e407077212 */ /* 0x000fe200078e3cff */
[----:B------:R-:W-:Y:S01]  /*2580*/  IMAD R0, R5, R110, RZ ;  /* 0x0000006e05007224 */ /* 0x000fe200078e02ff */
[----:B------:R-:W-:Y:S01]  /*2590*/  SHF.L.U64.HI R29, R110, 0x6, R111 ;  /* 0x000000066e1d7819 */ /* 0x000fe2000001026f */
[----:B------:R-:W-:Y:S01]  /*25a0*/  IMAD.IADD R134, R134, 0x1, R15 ;  /* 0x0000000186867824 */ /* 0x000fe200078e020f */
[----:B------:R-:W-:Y:S01]  /*25b0*/  SHF.R.S32.HI R14, RZ, 0x3, R13 ;  /* 0x00000003ff0e7819 */ /* 0x000fe2000001140d */
[----:B------:R-:W-:Y:S01]  /*25c0*/  IMAD R15, R144, R111, R0 ;  /* 0x0000006f900f7224 */ /* 0x000fe200078e0200 */
[----:B------:R-:W-:Y:S01]  /*25d0*/  SEL R0, RZ, 0x8, P2 ;  /* 0x00000008ff007807 */ /* 0x000fe20001000000 */
[----:B------:R-:W-:Y:S01]  /*25e0*/  IMAD.IADD R142, R142, 0x1, R7 ;  /* 0x000000018e8e7824 */ /* 0x000fe200078e0207 */
[----:B------:R-:W-:Y:S01]  /*25f0*/  SHF.R.S32.HI R12, RZ, 0x3, R11 ;  /* 0x00000003ff0c7819 */ /* 0x000fe2000001140b */
[----:B------:R-:W-:Y:S01]  /*2600*/  IMAD R7, R99, 0x50, RZ ;  /* 0x0000005063077824 */ /* 0x000fe200078e02ff */
[----:B------:R-:W-:Y:S01]  /*2610*/  LOP3.LUT R0, R9, R0, RZ, 0xfc, !PT ;  /* 0x0000000009007212 */ /* 0x000fe200078efcff */
[----:B------:R-:W-:Y:S01]  /*2620*/  IMAD R5, R111, 0x50, RZ ;  /* 0x000000506f057824 */ /* 0x000fe200078e02ff */
[----:B------:R-:W-:Y:S01]  /*2630*/  LOP3.LUT R13, R13, 0xfffffff8, RZ, 0xc0, !PT ;  /* 0xfffffff80d0d7812 */ /* 0x000fe200078ec0ff */
[----:B------:R-:W-:Y:S01]  /*2640*/  IMAD.SHL.U32 R28, R110, 0x20, RZ ;  /* 0x000000206e1c7824 */ /* 0x000fe200078e00ff */
[----:B------:R-:W-:Y:S01]  /*2650*/  LOP3.LUT R11, R11, 0xfffffff8, RZ, 0xc0, !PT ;  /* 0xfffffff80b0b7812 */ /* 0x000fe200078ec0ff */
[----:B------:R-:W-:Y:S01]  /*2660*/  VIADD R6, R212, 0x20 ;  /* 0x00000020d4067836 */ /* 0x000fe20000000000 */
[----:B------:R-:W-:Y:S01]  /*2670*/  LOP3.LUT R10, R0, 0x2, RZ, 0xc0, !PT ;  /* 0x00000002000a7812 */ /* 0x000fe200078ec0ff */
[----:B------:R-:W-:Y:S01]  /*2680*/  IMAD.WIDE.U32 R98, R98, 0x50, RZ ;  /* 0x0000005062627825 */ /* 0x000fe200078e00ff */
[----:B------:R-:W-:-:S02]  /*2690*/  LOP3.LUT R9, R0, 0x4, RZ, 0xc0, !PT ;  /* 0x0000000400097812 */ /* 0x000fc400078ec0ff */
[----:B------:R-:W-:Y:S01]  /*26a0*/  SHF.R.S32.HI R147, RZ, 0x1f, R6 ;  /* 0x0000001fff937819 */ /* 0x000fe20000011406 */
[----:B------:R-:W-:Y:S01]  /*26b0*/  VIADD R4, R212, 0x40 ;  /* 0x00000040d4047836 */ /* 0x000fe20000000000 */
[----:B------:R-:W-:Y:S01]  /*26c0*/  LOP3.LUT R8, R0, 0x8, RZ, 0xc0, !PT ;  /* 0x0000000800087812 */ /* 0x000fe200078ec0ff */
[----:B------:R-:W-:Y:S01]  /*26d0*/  IMAD.WIDE.U32 R110, R110, 0x50, RZ ;  /* 0x000000506e6e7825 */ /* 0x000fe200078e00ff */
[----:B------:R-:W-:Y:S02]  /*26e0*/  SHF.R.S32.HI R6, RZ, 0x1f, R11 ;  /* 0x0000001fff067819 */ /* 0x000fe4000001140b */
[----:B------:R-:W-:Y:S01]  /*26f0*/  SHF.R.S32.HI R146, RZ, 0x1f, R4 ;  /* 0x0000001fff927819 */ /* 0x000fe20000011404 */
[----:B------:R-:W-:-:S04]  /*2700*/  IMAD.WIDE.U32 R104, R104, 0x50, RZ ;  /* 0x0000005068687825 */ /* 0x000fc800078e00ff */
[----:B------:R-:W-:Y:S01]  /*2710*/  IMAD.IADD R120, R99, 0x1, R7 ;  /* 0x0000000163787824 */ /* 0x000fe200078e0207 */
[----:B------:R-:W-:Y:S01]  /*2720*/  SHF.R.S32.HI R7, RZ, 0x1f, R13 ;  /* 0x0000001fff077819 */ /* 0x000fe2000001140d */
[----:B------:R-:W-:Y:S02]  /*2730*/  IMAD.IADD R126, R111, 0x1, R5 ;  /* 0x000000016f7e7824 */ /* 0x000fe400078e0205 */
[----:B------:R-:W-:Y:S02]  /*2740*/  IMAD.IADD R25, R101, 0x1, R21 ;  /* 0x0000000165197824 */ /* 0x000fe400078e0215 */
[----:B------:R-:W-:Y:S02]  /*2750*/  IMAD.IADD R20, R107, 0x1, R15 ;  /* 0x000000016b147824 */ /* 0x000fe400078e020f */
[----:B------:R-:W-:Y:S02]  /*2760*/  IMAD.SHL.U32 R118, R118, 0x2, RZ ;  /* 0x0000000276767824 */ /* 0x000fe400078e00ff */
[----:B------:R-:W-:-:S02]  /*2770*/  IMAD.IADD R127, R105, 0x1, R127 ;  /* 0x00000001697f7824 */ /* 0x000fc400078e027f */
[----:B------:R-:W-:Y:S02]  /*2780*/  IMAD.IADD R21, R21, 0x1, R103 ;  /* 0x0000000115157824 */ /* 0x000fe400078e0267 */
[----:B------:R-:W-:Y:S02]  /*2790*/  IMAD.IADD R15, R15, 0x1, R109 ;  /* 0x000000010f0f7824 */ /* 0x000fe400078e026d */
[----:B------:R-:W-:-:S07]  /*27a0*/  IMAD.IADD R5, R95, 0x1, R37 ;  /* 0x000000015f057824 */ /* 0x000fce00078e0225 */
.L_x_761:
[----:B--2---:R-:W2:Y:S01]  /*27b0*/  LDL.LU R39, [R1+0x8] ;  /* 0x0000080001277983 */ /* 0x004ea20000300800 */
[----:B------:R-:W-:Y:S01]  /*27c0*/  VIADD R41, R24, 0xffffffff ;  /* 0xffffffff18297836 */ /* 0x000fe20000000000 */
[----:B------:R-:W0:Y:S01]  /*27d0*/  LDC.64 R116, c[0x0][0x2e8] ;  /* 0x0000ba00ff747b82 */ /* 0x000e220000000a00 */
[----:B------:R-:W-:Y:S05]  /*27e0*/  YIELD ;  /* 0x0000000000007946 */ /* 0x000fea0003800000 */
[----:B------:R-:W-:Y:S01]  /*27f0*/  SHF.R.S32.HI R38, RZ, 0x1f, R41 ;  /* 0x0000001fff267819 */ /* 0x000fe20000011429 */
[-C--:B------:R-:W-:Y:S01]  /*2800*/  IMAD R3, R120, R41.reuse, RZ ;  /* 0x0000002978037224 */ /* 0x080fe200078e02ff */
[----:B------:R-:W1:Y:S01]  /*2810*/  LDC R115, c[0x0][0x3f4] ;  /* 0x0000fd00ff737b82 */ /* 0x000e620000000800 */
[----:B------:R-:W-:Y:S01]  /*2820*/  IMAD.WIDE.U32 R124, R98, R41, RZ ;  /* 0x00000029627c7225 */ /* 0x000fe200078e00ff */
[----:B------:R-:W-:Y:S03]  /*2830*/  BSSY B0, `(.L_x_654) ;  /* 0x0000800000007945 */ /* 0x000fe60003800000 */
[----:B------:R-:W-:Y:S01]  /*2840*/  IMAD R3, R38, R98, R3 ;  /* 0x0000006226037224 */ /* 0x000fe200078e0203 */
[----:B------:R-:W-:-:S02]  /*2850*/  IADD3 R0, P3, P4, R93, R124, R131 ;  /* 0x0000007c5d007210 */ /* 0x000fc40007c7e083 */
[-C--:B------:R-:W-:Y:S01]  /*2860*/  IADD3 R36, P2, R93, R124.reuse, RZ ;  /* 0x0000007c5d247210 */ /* 0x080fe20007f5e0ff */
[----:B------:R-:W-:Y:S01]  /*2870*/  IMAD.IADD R88, R125, 0x1, R3 ;  /* 0x000000017d587824 */ /* 0x000fe200078e0203 */
[----:B------:R-:W-:-:S03]  /*2880*/  IADD3 R4, P5, P6, R93, R124, R129 ;  /* 0x0000007c5d047210 */ /* 0x000fc60007ebe081 */
[----:B------:R-:W-:Y:S01]  /*2890*/  IMAD.X R37, R88, 0x1, R35, P2 ;  /* 0x0000000158257824 */ /* 0x000fe200010e0623 */
[----:B------:R-:W-:Y:S02]  /*28a0*/  IADD3.X R3, R35, R88, R130, P3, P4 ;  /* 0x0000005823037210 */ /* 0x000fe40001fe8482 */
[----:B------:R-:W-:Y:S02]  /*28b0*/  ISETP.GT.AND P3, PT, R41, R119, PT ;  /* 0x000000772900720c */ /* 0x000fe40003f64270 */
[C---:B0-----:R-:W-:Y:S02]  /*28c0*/  LEA R48, P2, R0.reuse, R116, 0x1 ;  /* 0x0000007400307211 */ /* 0x041fe400078408ff */
[----:B------:R-:W-:Y:S02]  /*28d0*/  IADD3.X R24, R35, R88, R128, P5, P6 ;  /* 0x0000005823187210 */ /* 0x000fe40002fec480 */
[----:B------:R-:W-:Y:S01]  /*28e0*/  LEA.HI.X R49, R0, R117, R3, 0x1, P2 ;  /* 0x0000007500317211 */ /* 0x000fe200010f0c03 */
[----:B------:R-:W-:Y:S01]  /*28f0*/  IMAD R3, R19, 0x5000, R229 ;  /* 0x0000500013037824 */ /* 0x000fe200078e02e5 */
[----:B-1----:R-:W-:-:S02]  /*2900*/  ISETP.GE.AND P2, PT, R115, 0x1, PT ;  /* 0x000000017300780c */ /* 0x002fc40003f46270 */
[-C--:B------:R-:W-:Y:S02]  /*2910*/  LEA R50, P5, R4, R116.reuse, 0x1 ;  /* 0x0000007404327211 */ /* 0x080fe400078a08ff */
[----:B------:R-:W-:Y:S02]  /*2920*/  LEA R56, P6, R36, R116, 0x1 ;  /* 0x0000007424387211 */ /* 0x000fe400078c08ff */
[-C--:B------:R-:W-:Y:S01]  /*2930*/  LEA.HI.X R51, R4, R117.reuse, R24, 0x1, P5 ;  /* 0x0000007504337211 */ /* 0x080fe200028f0c18 */
[----:B------:R-:W-:Y:S01]  /*2940*/  IMAD R4, R3, 0x2, R18 ;  /* 0x0000000203047824 */ /* 0x000fe200078e0212 */
[----:B------:R-:W-:Y:S01]  /*2950*/  LEA.HI.X R57, R36, R117, R37, 0x1, P6 ;  /* 0x0000007524397211 */ /* 0x000fe200030f0c25 */
[----:B------:R-:W-:Y:S01]  /*2960*/  IMAD.MOV.U32 R24, RZ, RZ, R41 ;  /* 0x000000ffff187224 */ /* 0x000fe200078e0029 */
[----:B--2---:R-:W-:-:S04]  /*2970*/  LOP3.LUT R39, R39, 0xfffffffd, RZ, 0xc0, !PT ;  /* 0xfffffffd27277812 */ /* 0x004fc800078ec0ff */
[----:B------:R-:W-:-:S05]  /*2980*/  @P3 LOP3.LUT R39, R39, 0x2, RZ, 0xfc, !PT ;  /* 0x0000000227273812 */ /* 0x000fca00078efcff */
[----:B------:R0:W-:Y:S01]  /*2990*/  STL [R1+0x8], R39 ;  /* 0x0000082701007387 */ /* 0x0001e20000100800 */
[----:B------:R-:W-:Y:S05]  /*29a0*/  @!P2 BRA `(.L_x_655) ;  /* 0x0000007800a0a947 */ /* 0x000fea0003800000 */
[----:B------:R-:W-:Y:S01]  /*29b0*/  ULDC.U8 UR4, c[0x0][0x410] ;  /* 0x0001040000047ab9 */ /* 0x000fe20000000000 */
[-C--:B------:R-:W-:Y:S01]  /*29c0*/  IMAD R3, R126, R41.reuse, RZ ;  /* 0x000000297e037224 */ /* 0x080fe200078e02ff */
[----:B------:R-:W-:Y:S01]  /*29d0*/  ISETP.NE.AND P2, PT, RZ, UR4, PT ;  /* 0x00000004ff007c0c */ /* 0x000fe2000bf45270 */
[-C--:B0-----:R-:W-:Y:S02]  /*29e0*/  IMAD R39, R127, R41.reuse, RZ ;  /* 0x000000297f277224 */ /* 0x081fe400078e02ff */
[----:B------:R-:W-:Y:S02]  /*29f0*/  IMAD R37, R38, R110, R3 ;  /* 0x0000006e26257224 */ /* 0x000fe400078e0203 */
[----:B------:R-:W-:Y:S02]  /*2a00*/  IMAD R3, R24, -0x50, R2 ;  /* 0xffffffb018037824 */ /* 0x000fe400078e0202 */
[----:B------:R-:W-:Y:S02]  /*2a10*/  IMAD R39, R38, R104, R39 ;  /* 0x0000006826277224 */ /* 0x000fe400078e0227 */
[----:B------:R-:W-:Y:S01]  /*2a20*/  IMAD.WIDE.U32 R86, R110, R41, RZ ;  /* 0x000000296e567225 */ /* 0x000fe200078e00ff */
[----:B------:R-:W-:-:S03]  /*2a30*/  VIMNMX R3, R3, 0x50, PT ;  /* 0x0000005003037848 */ /* 0x000fc60003fe0100 */
[----:B------:R-:W-:-:S04]  /*2a40*/  IMAD.WIDE.U32 R84, R104, R41, RZ ;  /* 0x0000002968547225 */ /* 0x000fc800078e00ff */
[----:B------:R-:W-:Y:S02]  /*2a50*/  IMAD.IADD R0, R87, 0x1, R37 ;  /* 0x0000000157007824 */ /* 0x000fe400078e0225 */
[----:B------:R-:W-:Y:S01]  /*2a60*/  IMAD.IADD R114, R85, 0x1, R39 ;  /* 0x0000000155727824 */ /* 0x000fe200078e0227 */
[----:B------:R-:W-:Y:S06]  /*2a70*/  @!P2 BRA `(.L_x_656) ;  /* 0x000000380050a947 */ /* 0x000fec0003800000 */
[----:B------:R-:W-:Y:S01]  /*2a80*/  ISETP.GE.AND P3, PT, R212, R3, PT ;  /* 0x00000003d400720c */ /* 0x000fe20003f66270 */
[----:B------:R-:W-:Y:S01]  /*2a90*/  BSSY B1, `(.L_x_657) ;  /* 0x000002a000017945 */ /* 0x000fe20003800000 */
        /* <DEDUP_REMOVED lines=9> */
[----:B------:R-:W-:Y:S06]  /*2b30*/  @P3 BRA `(.L_x_658) ;  /* 0x00000000007c3947 */ /* 0x000fec0003800000 */
[----:B------:R-:W-:Y:S01]  /*2b40*/  IADD3 R37, P2, R106, R86, RZ ;  /* 0x000000566a257210 */ /* 0x000fe20007f5e0ff */
[----:B------:R-:W-:Y:S01]  /*2b50*/  ULDC.64 UR4, c[0x0][0x3e8] ;  /* 0x0000fa0000047ab9 */ /* 0x000fe20000000a00 */
[----:B------:R-:W-:Y:S02]  /*2b60*/  IADD3 R39, P4, R100, R84, RZ ;  /* 0x0000005464277210 */ /* 0x000fe40007f9e0ff */
[----:B------:R-:W-:Y:S02]  /*2b70*/  CS2R R122, SRZ ;  /* 0x00000000007a7805 */ /* 0x000fe4000001ff00 */
[-C--:B------:R-:W-:Y:S01]  /*2b80*/  ISETP.GE.AND P5, PT, R22, R115.reuse, PT ;  /* 0x000000731600720c */ /* 0x080fe20003fa6270 */
[----:B------:R-:W-:Y:S01]  /*2b90*/  IMAD.X R38, R0, 0x1, R20, P2 ;  /* 0x0000000100267824 */ /* 0x000fe200010e0614 */
[C---:B------:R-:W-:Y:S01]  /*2ba0*/  LEA R36, P2, R37.reuse, UR4, 0x1 ;  /* 0x0000000425247c11 */ /* 0x040fe2000f8408ff */
[----:B------:R-:W-:Y:S01]  /*2bb0*/  IMAD.X R40, R114, 0x1, R25, P4 ;  /* 0x0000000172287824 */ /* 0x000fe200020e0619 */
[----:B------:R-:W-:Y:S01]  /*2bc0*/  CS2R R124, SRZ ;  /* 0x00000000007c7805 */ /* 0x000fe2000001ff00 */
[----:B------:R-:W-:Y:S01]  /*2bd0*/  ULDC.64 UR6, c[0x0][0x208] ;  /* 0x0000820000067ab9 */ /* 0x000fe20000000a00 */
[----:B------:R-:W-:Y:S01]  /*2be0*/  LEA.HI.X R37, R37, UR5, R38, 0x1, P2 ;  /* 0x0000000525257c11 */ /* 0x000fe200090f0c26 */
[----:B------:R-:W-:Y:S01]  /*2bf0*/  ULDC.64 UR4, c[0x0][0x400] ;  /* 0x0001000000047ab9 */ /* 0x000fe20000000a00 */
[----:B------:R-:W-:-:S02]  /*2c00*/  ISETP.GE.AND P4, PT, R215, R115, PT ;  /* 0x00000073d700720c */ /* 0x000fc40003f86270 */
[----:B------:R-:W-:-:S03]  /*2c10*/  LEA R38, P2, R39, UR4, 0x1 ;  /* 0x0000000427267c11 */ /* 0x000fc6000f8408ff */
[----:B------:R0:W5:Y:S01]  /*2c20*/  @!P5 LDG.E.64 R122, desc[UR6][R36.64] ;  /* 0x00000006247ad981 */ /* 0x000162000c1e1b00 */
[----:B------:R-:W-:Y:S02]  /*2c30*/  LEA.HI.X R39, R39, UR5, R40, 0x1, P2 ;  /* 0x0000000527277c11 */ /* 0x000fe400090f0c28 */
[----:B------:R-:W-:-:S03]  /*2c40*/  ISETP.GE.AND P2, PT, R214, R115, PT ;  /* 0x00000073d600720c */ /* 0x000fc60003f46270 */
[----:B------:R0:W5:Y:S01]  /*2c50*/  @!P5 LDG.E.64 R124, desc[UR6][R38.64] ;  /* 0x00000006267cd981 */ /* 0x000162000c1e1b00 */
[----:B------:R-:W-:Y:S02]  /*2c60*/  ISETP.GE.AND P5, PT, R216, R115, PT ;  /* 0x00000073d800720c */ /* 0x000fe40003fa6270 */
[----:B------:R-:W-:Y:S02]  /*2c70*/  CS2R R90, SRZ ;  /* 0x00000000005a7805 */ /* 0x000fe4000001ff00 */
[----:B------:R-:W-:Y:S02]  /*2c80*/  CS2R R82, SRZ ;  /* 0x0000000000527805 */ /* 0x000fe4000001ff00 */
[----:B------:R-:W-:Y:S02]  /*2c90*/  CS2R R78, SRZ ;  /* 0x00000000004e7805 */ /* 0x000fe4000001ff00 */
[----:B------:R-:W-:Y:S02]  /*2ca0*/  CS2R R116, SRZ ;  /* 0x0000000000747805 */ /* 0x000fe4000001ff00 */
[----:B------:R-:W-:-:S02]  /*2cb0*/  CS2R R88, SRZ ;  /* 0x0000000000587805 */ /* 0x000fc4000001ff00 */
[----:B------:R-:W-:Y:S01]  /*2cc0*/  CS2R R80, SRZ ;  /* 0x0000000000507805 */ /* 0x000fe2000001ff00 */
[----:B------:R0:W5:Y:S04]  /*2cd0*/  @!P4 LDG.E.64 R90, desc[UR6][R36.64+0x40] ;  /* 0x00004006245ac981 */ /* 0x000168000c1e1b00 */
[----:B------:R0:W5:Y:S04]  /*2ce0*/  @!P2 LDG.E.64 R82, desc[UR6][R36.64+0x80] ;  /* 0x000080062452a981 */ /* 0x000168000c1e1b00 */
[----:B------:R0:W5:Y:S04]  /*2cf0*/  @!P5 LDG.E.64 R78, desc[UR6][R36.64+0xc0] ;  /* 0x0000c006244ed981 */ /* 0x000168000c1e1b00 */
[----:B------:R0:W5:Y:S04]  /*2d00*/  @!P4 LDG.E.64 R116, desc[UR6][R38.64+0x40] ;  /* 0x000040062674c981 */ /* 0x000168000c1e1b00 */
[----:B------:R0:W5:Y:S04]  /*2d10*/  @!P2 LDG.E.64 R88, desc[UR6][R38.64+0x80] ;  /* 0x000080062658a981 */ /* 0x000168000c1e1b00 */
[----:B------:R0:W5:Y:S02]  /*2d20*/  @!P5 LDG.E.64 R80, desc[UR6][R38.64+0xc0] ;  /* 0x0000c0062650d981 */ /* 0x000164000c1e1b00 */
.L_x_658:
[----:B------:R-:W-:Y:S05]  /*2d30*/  BSYNC B1 ;  /* 0x0000000000017941 */ /* 0x000fea0003800000 */
.L_x_657:
[----:B0----5:R-:W-:Y:S01]  /*2d40*/  IMAD.MOV.U32 R36, RZ, RZ, R78 ;  /* 0x000000ffff247224 */ /* 0x021fe200078e004e */
[----:B------:R-:W-:Y:S01]  /*2d50*/  BSSY B1, `(.L_x_659) ;  /* 0x0000049000017945 */ /* 0x000fe20003800000 */
[----:B------:R-:W-:Y:S01]  /*2d60*/  IMAD.MOV.U32 R37, RZ, RZ, R79 ;  /* 0x000000ffff257224 */ /* 0x000fe200078e004f */
[----:B------:R-:W-:Y:S01]  /*2d70*/  CS2R R66, SRZ ;  /* 0x0000000000427805 */ /* 0x000fe2000001ff00 */
[----:B------:R-:W-:Y:S01]  /*2d80*/  IMAD.MOV.U32 R38, RZ, RZ, R82 ;  /* 0x000000ffff267224 */ /* 0x000fe200078e0052 */
[----:B------:R-:W-:Y:S01]  /*2d90*/  PRMT R183, R36, 0x7610, R183 ;  /* 0x0000761024b77816 */ /* 0x000fe200000000b7 */
[----:B------:R-:W-:Y:S01]  /*2da0*/  IMAD.MOV.U32 R36, RZ, RZ, R83 ;  /* 0x000000ffff247224 */ /* 0x000fe200078e0053 */
[----:B------:R-:W-:Y:S01]  /*2db0*/  PRMT R184, R37, 0x7610, R184 ;  /* 0x0000761025b87816 */ /* 0x000fe200000000b8 */
[----:B------:R-:W-:Y:S01]  /*2dc0*/  IMAD.MOV.U32 R37, RZ, RZ, R90 ;  /* 0x000000ffff257224 */ /* 0x000fe200078e005a */
[----:B------:R-:W-:Y:S01]  /*2dd0*/  PRMT R137, R137, 0x5410, R38 ;  /* 0x0000541089897816 */ /* 0x000fe20000000026 */
[----:B------:R-:W-:Y:S01]  /*2de0*/  VIADD R39, R212, 0x20 ;  /* 0x00000020d4277836 */ /* 0x000fe20000000000 */
[----:B------:R-:W-:Y:S01]  /*2df0*/  PRMT R186, R36, 0x7610, R186 ;  /* 0x0000761024ba7816 */ /* 0x000fe200000000ba */
[----:B------:R-:W-:Y:S01]  /*2e00*/  IMAD.MOV.U32 R36, RZ, RZ, R91 ;  /* 0x000000ffff247224 */ /* 0x000fe200078e005b */
[----:B------:R-:W-:Y:S01]  /*2e10*/  PRMT R138, R138, 0x5410, R37 ;  /* 0x000054108a8a7816 */ /* 0x000fe20000000025 */
[----:B------:R-:W-:Y:S01]  /*2e20*/  IMAD.MOV.U32 R37, RZ, RZ, R123 ;  /* 0x000000ffff257224 */ /* 0x000fe200078e007b */
[----:B------:R-:W-:Y:S01]  /*2e30*/  ISETP.GE.AND P4, PT, R39, R3, PT ;  /* 0x000000032700720c */ /* 0x000fe20003f86270 */
[----:B------:R-:W-:Y:S01]  /*2e40*/  IMAD.MOV.U32 R38, RZ, RZ, R122 ;  /* 0x000000ffff267224 */ /* 0x000fe200078e007a */
[----:B------:R-:W-:Y:S01]  /*2e50*/  PRMT R187, R36, 0x7610, R187 ;  /* 0x0000761024bb7816 */ /* 0x000fe200000000bb */
        /* <DEDUP_REMOVED lines=15> */
[----:B------:R-:W-:-:S02]  /*2f50*/  PRMT R148, R38, 0x7610, R148 ;  /* 0x0000761026947816 */ /* 0x000fc40000000094 */
[----:B------:R-:W-:Y:S02]  /*2f60*/  CS2R R70, SRZ ;  /* 0x0000000000467805 */ /* 0x000fe4000001ff00 */
[----:B------:R-:W-:Y:S02]  /*2f70*/  PRMT R189, R36, 0x7610, R189 ;  /* 0x0000761024bd7816 */ /* 0x000fe400000000bd */
[----:B------:R-:W-:Y:S02]  /*2f80*/  CS2R R74, SRZ ;  /* 0x00000000004a7805 */ /* 0x000fe4000001ff00 */
[----:B------:R-:W-:Y:S02]  /*2f90*/  PRMT R152, R37, 0x7610, R152 ;  /* 0x0000761025987816 */ /* 0x000fe40000000098 */
[----:B------:R-:W-:Y:S02]  /*2fa0*/  CS2R R64, SRZ ;  /* 0x0000000000407805 */ /* 0x000fe4000001ff00 */
[----:B------:R-:W-:-:S02]  /*2fb0*/  CS2R R68, SRZ ;  /* 0x0000000000447805 */ /* 0x000fc4000001ff00 */
[----:B------:R-:W-:Y:S02]  /*2fc0*/  CS2R R72, SRZ ;  /* 0x0000000000487805 */ /* 0x000fe4000001ff00 */
[----:B------:R-:W-:Y:S01]  /*2fd0*/  CS2R R76, SRZ ;  /* 0x00000000004c7805 */ /* 0x000fe2000001ff00 */
[----:B------:R-:W-:Y:S06]  /*2fe0*/  @P4 BRA `(.L_x_660) ;  /* 0x00000000007c4947 */ /* 0x000fec0003800000 */
[----:B------:R-:W-:Y:S01]  /*2ff0*/  IADD3 R37, P2, P5, R106, R86, R28 ;  /* 0x000000566a257210 */ /* 0x000fe20007d5e01c */
[----:B------:R-:W-:Y:S01]  /*3000*/  ULDC.64 UR4, c[0x0][0x3e8] ;  /* 0x0000fa0000047ab9 */ /* 0x000fe20000000a00 */
[----:B------:R-:W-:Y:S01]  /*3010*/  ULDC.64 UR6, c[0x0][0x400] ;  /* 0x0001000000067ab9 */ /* 0x000fe20000000a00 */
[----:B------:R-:W-:Y:S02]  /*3020*/  CS2R R74, SRZ ;  /* 0x00000000004a7805 */ /* 0x000fe4000001ff00 */
[----:B------:R-:W-:Y:S02]  /*3030*/  IADD3.X R42, R20, R0, R30, P2, P5 ;  /* 0x00000000142a7210 */ /* 0x000fe400017ea41e */
[----:B------:R-:W-:Y:S02]  /*3040*/  CS2R R70, SRZ ;  /* 0x0000000000467805 */ /* 0x000fe4000001ff00 */
[----:B------:R-:W-:Y:S02]  /*3050*/  IADD3 R39, P2, P5, R100, R84, R32 ;  /* 0x0000005464277210 */ /* 0x000fe40007d5e020 */
[----:B------:R-:W-:-:S02]  /*3060*/  CS2R R76, SRZ ;  /* 0x00000000004c7805 */ /* 0x000fc4000001ff00 */
[----:B------:R-:W-:Y:S01]  /*3070*/  CS2R R72, SRZ ;  /* 0x0000000000487805 */ /* 0x000fe2000001ff00 */
[----:B------:R-:W-:Y:S01]  /*3080*/  ULDC.64 UR8, c[0x0][0x208] ;  /* 0x0000820000087ab9 */ /* 0x000fe20000000a00 */
[----:B------:R-:W-:Y:S02]  /*3090*/  IADD3.X R40, R25, R114, R34, P2, P5 ;  /* 0x0000007219287210 */ /* 0x000fe400017ea422 */
[----:B------:R-:W-:Y:S02]  /*30a0*/  LEA R36, P2, R37, UR4, 0x1 ;  /* 0x0000000425247c11 */ /* 0x000fe4000f8408ff */
[----:B------:R-:W-:Y:S02]  /*30b0*/  LEA R38, P5, R39, UR6, 0x1 ;  /* 0x0000000627267c11 */ /* 0x000fe4000f8a08ff */
[----:B------:R-:W-:Y:S02]  /*30c0*/  LEA.HI.X R37, R37, UR5, R42, 0x1, P2 ;  /* 0x0000000525257c11 */ /* 0x000fe400090f0c2a */
[----:B------:R-:W-:-:S02]  /*30d0*/  LEA.HI.X R39, R39, UR7, R40, 0x1, P5 ;  /* 0x0000000727277c11 */ /* 0x000fc4000a8f0c28 */
[-C--:B------:R-:W-:Y:S02]  /*30e0*/  ISETP.GE.AND P2, PT, R22, R115.reuse, PT ;  /* 0x000000731600720c */ /* 0x080fe40003f46270 */
[----:B------:R-:W-:Y:S02]  /*30f0*/  ISETP.GE.AND P5, PT, R215, R115, PT ;  /* 0x00000073d700720c */ /* 0x000fe40003fa6270 */
[----:B------:R-:W-:Y:S02]  /*3100*/  CS2R R66, SRZ ;  /* 0x0000000000427805 */ /* 0x000fe4000001ff00 */
[----:B------:R-:W-:Y:S02]  /*3110*/  CS2R R62, SRZ ;  /* 0x00000000003e7805 */ /* 0x000fe4000001ff00 */
[----:B------:R-:W-:-:S05]  /*3120*/  CS2R R68, SRZ ;  /* 0x0000000000447805 */ /* 0x000fca000001ff00 */
[----:B------:R0:W5:Y:S04]  /*3130*/  @!P2 LDG.E.64 R74, desc[UR8][R36.64] ;  /* 0x00000008244aa981 */ /* 0x000168000c1e1b00 */
[----:B------:R0:W5:Y:S01]  /*3140*/  @!P2 LDG.E.64 R76, desc[UR8][R38.64] ;  /* 0x00000008264ca981 */ /* 0x000162000c1e1b00 */
[----:B------:R-:W-:-:S03]  /*3150*/  ISETP.GE.AND P2, PT, R214, R115, PT ;  /* 0x00000073d600720c */ /* 0x000fc60003f46270 */
[----:B------:R0:W5:Y:S04]  /*3160*/  @!P5 LDG.E.64 R70, desc[UR8][R36.64+0x40] ;  /* 0x000040082446d981 */ /* 0x000168000c1e1b00 */
[----:B------:R0:W5:Y:S01]  /*3170*/  @!P5 LDG.E.64 R72, desc[UR8][R38.64+0x40] ;  /* 0x000040082648d981 */ /* 0x000162000c1e1b00 */
[----:B------:R-:W-:Y:S02]  /*3180*/  ISETP.GE.AND P5, PT, R216, R115, PT ;  /* 0x00000073d800720c */ /* 0x000fe40003fa6270 */
[----:B------:R-:W-:-:S03]  /*3190*/  CS2R R64, SRZ ;  /* 0x0000000000407805 */ /* 0x000fc6000001ff00 */
[----:B------:R0:W5:Y:S04]  /*31a0*/  @!P2 LDG.E.64 R66, desc[UR8][R36.64+0x80] ;  /* 0x000080082442a981 */ /* 0x000168000c1e1b00 */
[----:B------:R0:W5:Y:S04]  /*31b0*/  @!P2 LDG.E.64 R68, desc[UR8][R38.64+0x80] ;  /* 0x000080082644a981 */ /* 0x000168000c1e1b00 */
[----:B------:R0:W5:Y:S04]  /*31c0*/  @!P5 LDG.E.64 R62, desc[UR8][R36.64+0xc0] ;  /* 0x0000c008243ed981 */ /* 0x000168000c1e1b00 */
[----:B------:R0:W5:Y:S02]  /*31d0*/  @!P5 LDG.E.64 R64, desc[UR8][R38.64+0xc0] ;  /* 0x0000c0082640d981 */ /* 0x000164000c1e1b00 */
.L_x_660:
[----:B------:R-:W-:Y:S05]  /*31e0*/  BSYNC B1 ;  /* 0x0000000000017941 */ /* 0x000fea0003800000 */
.L_x_659:
[----:B0-----:R-:W-:Y:S01]  /*31f0*/  VIADD R36, R212, 0x40 ;  /* 0x00000040d4247836 */ /* 0x001fe20000000000 */
[----:B------:R-:W-:Y:S01]  /*3200*/  BSSY B1, `(.L_x_661) ;  /* 0x000002b000017945 */ /* 0x000fe20003800000 */
[----:B------:R-:W-:Y:S02]  /*3210*/  CS2R R40, SRZ ;  /* 0x0000000000287805 */ /* 0x000fe4000001ff00 */
[----:B------:R-:W-:Y:S02]  /*3220*/  CS2R R46, SRZ ;  /* 0x00000000002e7805 */ /* 0x000fe4000001ff00 */
[----:B------:R-:W-:Y:S02]  /*3230*/  CS2R R52, SRZ ;  /* 0x0000000000347805 */ /* 0x000fe4000001ff00 */
[----:B------:R-:W-:Y:S02]  /*3240*/  ISETP.GE.AND P5, PT, R36, R3, PT ;  /* 0x000000032400720c */ /* 0x000fe40003fa6270 */
[----:B------:R-:W-:-:S02]  /*3250*/  CS2R R58, SRZ ;  /* 0x00000000003a7805 */ /* 0x000fc4000001ff00 */
[----:B------:R-:W-:Y:S02]  /*3260*/  CS2R R42, SRZ ;  /* 0x00000000002a7805 */ /* 0x000fe4000001ff00 */
[----:B------:R-:W-:Y:S02]  /*3270*/  CS2R R44, SRZ ;  /* 0x00000000002c7805 */ /* 0x000fe4000001ff00 */
[----:B------:R-:W-:Y:S01]  /*3280*/  CS2R R54, SRZ ;  /* 0x0000000000367805 */ /* 0x000fe2000001ff00 */
[----:B-----5:R-:W-:Y:S01]  /*3290*/  IMAD.MOV.U32 R150, RZ, RZ, R62 ;  /* 0x000000ffff967224 */ /* 0x020fe200078e003e */
[----:B------:R-:W-:-:S03]  /*32a0*/  CS2R R60, SRZ ;  /* 0x00000000003c7805 */ /* 0x000fc6000001ff00 */
[----:B------:R-:W-:Y:S05]  /*32b0*/  @P5 BRA `(.L_x_662) ;  /* 0x00000000007c5947 */ /* 0x000fea0003800000 */
[----:B------:R-:W-:Y:S01]  /*32c0*/  IADD3 R86, P2, P6, R106, R27, R86 ;  /* 0x0000001b6a567210 */ /* 0x000fe20007e5e056 */
[----:B------:R-:W-:Y:S01]  /*32d0*/  ULDC.64 UR4, c[0x0][0x3e8] ;  /* 0x0000fa0000047ab9 */ /* 0x000fe20000000a00 */
[----:B------:R-:W-:Y:S01]  /*32e0*/  ULDC.64 UR6, c[0x0][0x400] ;  /* 0x0001000000067ab9 */ /* 0x000fe20000000a00 */
[----:B------:R-:W-:Y:S02]  /*32f0*/  CS2R R58, SRZ ;  /* 0x00000000003a7805 */ /* 0x000fe4000001ff00 */
[----:B------:R-:W-:Y:S02]  /*3300*/  IADD3.X R37, R20, R29, R0, P2, P6 ;  /* 0x0000001d14257210 */ /* 0x000fe400017ec400 */
[----:B------:R-:W-:Y:S02]  /*3310*/  CS2R R60, SRZ ;  /* 0x00000000003c7805 */ /* 0x000fe4000001ff00 */
[----:B------:R-:W-:Y:S01]  /*3320*/  IADD3 R84, P2, P6, R100, R31, R84 ;  /* 0x0000001f64547210 */ /* 0x000fe20007e5e054 */
[----:B------:R-:W-:-:S03]  /*3330*/  ULDC.64 UR8, c[0x0][0x208] ;  /* 0x0000820000087ab9 */ /* 0x000fc60000000a00 */
[----:B------:R-:W-:Y:S02]  /*3340*/  IADD3.X R39, R25, R33, R114, P2, P6 ;  /* 0x0000002119277210 */ /* 0x000fe400017ec472 */
[----:B------:R-:W-:-:S04]  /*3350*/  LEA R36, P2, R86, UR4, 0x1 ;  /* 0x0000000456247c11 */ /* 0x000fc8000f8408ff */
[----:B------:R-:W-:Y:S02]  /*3360*/  LEA.HI.X R37, R86, UR5, R37, 0x1, P2 ;  /* 0x0000000556257c11 */ /* 0x000fe400090f0c25 */
[----:B------:R-:W-:-:S04]  /*3370*/  LEA R38, P2, R84, UR6, 0x1 ;  /* 0x0000000654267c11 */ /* 0x000fc8000f8408ff */
[----:B------:R-:W-:Y:S02]  /*3380*/  LEA.HI.X R39, R84, UR7, R39, 0x1, P2 ;  /* 0x0000000754277c11 */ /* 0x000fe400090f0c27 */
[----:B------:R-:W-:Y:S02]  /*3390*/  ISETP.GE.AND P2, PT, R22, R115, PT ;  /* 0x000000731600720c */ /* 0x000fe40003f46270 */
[----:B------:R-:W-:Y:S02]  /*33a0*/  CS2R R52, SRZ ;  /* 0x0000000000347805 */ /* 0x000fe4000001ff00 */
[----:B------:R-:W-:-:S09]  /*33b0*/  CS2R R54, SRZ ;  /* 0x0000000000367805 */ /* 0x000fd2000001ff00 */
[----:B------:R0:W5:Y:S04]  /*33c0*/  @!P2 LDG.E.64 R58, desc[UR8][R36.64] ;  /* 0x00000008243aa981 */ /* 0x000168000c1e1b00 */
[----:B------:R0:W5:Y:S01]  /*33d0*/  @!P2 LDG.E.64 R60, desc[UR8][R38.64] ;  /* 0x00000008263ca981 */ /* 0x000162000c1e1b00 */
        /* <DEDUP_REMOVED lines=10> */
[----:B------:R-:W-:-:S13]  /*3480*/  ISETP.GE.AND P2, PT, R216, R115, PT ;  /* 0x00000073d800720c */ /* 0x000fda0003f46270 */
[----:B------:R0:W5:Y:S04]  /*3490*/  @!P2 LDG.E.64 R40, desc[UR8][R36.64+0xc0] ;  /* 0x0000c0082428a981 */ /* 0x000168000c1e1b00 */
[----:B------:R0:W5:Y:S02]  /*34a0*/  @!P2 LDG.E.64 R42, desc[UR8][R38.64+0xc0] ;  /* 0x0000c008262aa981 */ /* 0x000164000c1e1b00 */
.L_x_662:
[----:B------:R-:W-:Y:S05]  /*34b0*/  BSYNC B1 ;  /* 0x0000000000017941 */ /* 0x000fea0003800000 */
.L_x_661:
[----:B------:R-:W-:Y:S01]  /*34c0*/  IMAD.MOV.U32 R0, RZ, RZ, R63 ;  /* 0x000000ffff007224 */ /* 0x000fe200078e003f */
[----:B------:R-:W-:Y:S01]  /*34d0*/  ULOP3.LUT UR4, UR60, 0x1, URZ, 0xfc, !UPT ;  /* 0x000000013c047892 */ /* 0x000fe2000f8efc3f */
[----:B0-----:R-:W-:Y:S01]  /*34e0*/  IMAD.MOV.U32 R36, RZ, RZ, R66 ;  /* 0x000000ffff247224 */ /* 0x001fe200078e0042 */
        /* <DEDUP_REMOVED lines=25> */
[----:B-----5:R-:W-:Y:S01]  /*3680*/  IMAD.MOV.U32 R0, RZ, RZ, R40 ;  /* 0x000000ffff007224 */ /* 0x020fe200078e0028 */
[----:B------:R-:W-:Y:S01]  /*3690*/  PRMT R181, R37, 0x7610, R181 ;  /* 0x0000761025b57816 */ /* 0x000fe200000000b5 */
[----:B------:R-:W-:Y:S01]  /*36a0*/  IMAD.MOV.U32 R38, RZ, RZ, R73 ;  /* 0x000000ffff267224 */ /* 0x000fe200078e0049 */
[----:B------:R-:W-:Y:S01]  /*36b0*/  PRMT R182, R36, 0x7610, R182 ;  /* 0x0000761024b67816 */ /* 0x000fe200000000b6 */
[----:B------:R-:W-:Y:S01]  /*36c0*/  IMAD.MOV.U32 R37, RZ, RZ, R46 ;  /* 0x000000ffff257224 */ /* 0x000fe200078e002e */
[----:B------:R-:W-:Y:S01]  /*36d0*/  PRMT R86, R0, 0x7610, R86 ;  /* 0x0000761000567816 */ /* 0x000fe20000000056 */
[----:B------:R-:W-:Y:S01]  /*36e0*/  IMAD.MOV.U32 R36, RZ, RZ, R47 ;  /* 0x000000ffff247224 */ /* 0x000fe200078e002f */
[----:B------:R-:W-:Y:S01]  /*36f0*/  UISETP.NE.AND UP0, UPT, UR4, 0x3, UPT ;  /* 0x000000030400788c */ /* 0x000fe2000bf05270 */
        /* <DEDUP_REMOVED lines=9> */
[----:B------:R-:W-:-:S02]  /*3790*/  PLOP3.LUT P2, PT, PT, PT, UP0, 0x80, 0x0 ;  /* 0x000000000000781c */ /* 0x000fc40003f4f008 */
        /* <DEDUP_REMOVED lines=17> */
[----:B------:R-:W-:Y:S02]  /*38b0*/  PRMT R176, R36, 0x7610, R176 ;  /* 0x0000761024b07816 */ /* 0x000fe400000000b0 */
[----:B------:R-:W-:Y:S02]  /*38c0*/  PRMT R175, R0, 0x7610, R175 ;  /* 0x0000761000af7816 */ /* 0x000fe400000000af */
[----:B------:R-:W-:Y:S01]  /*38d0*/  PRMT R180, R37, 0x7610, R180 ;  /* 0x0000761025b47816 */ /* 0x000fe200000000b4 */
[----:B------:R-:W-:Y:S06]  /*38e0*/  @!P2 BRA `(.L_x_663) ;  /* 0x000000000004a947 */ /* 0x000fec0003800000 */
[----:B------:R-:W-:Y:S01]  /*38f0*/  BPT.TRAP 0x1 ;  /* 0x000000040000795c */ /* 0x000fe20000300000 */
.L_x_663:
[----:B------:R-:W-:Y:S01]  /*3900*/  IMAD R0, R19, 0x8, R18 ;  /* 0x0000000813007824 */ /* 0x000fe200078e0212 */
[----:B------:R-:W-:Y:S01]  /*3910*/  SHF.L.U32 R114, R217, 0x1f, RZ ;  /* 0x0000001fd9727819 */ /* 0x000fe200000006ff */
[----:B------:R-:W-:Y:S03]  /*3920*/  BSSY B1, `(.L_x_664) ;  /* 0x0000003000017945 */ /* 0x000fe60003800000 */
[----:B------:R-:W0:Y:S02]  /*3930*/  SYNCS.PHASECHK.TRANS64.TRYWAIT P6, [R0+URZ+0x38890], R114 ;  /* 0x03889072000075a7 */ /* 0x000e2400080c017f */
[----:B0-----:R-:W-:Y:S05]  /*3940*/  @!P6 BRA `(.L_x_665) ;  /* 0x0000024c00e4e947 */ /* 0x001fea0003800000 */
.L_x_1052:
[----:B------:R-:W-:Y:S05]  /*3950*/  BSYNC B1 ;  /* 0x0000000000017941 */ /* 0x000fea0003800000 */
.L_x_664:
[----:B------:R-:W-:Y:S04]  /*3960*/  BSSY B1, `(.L_x_666) ;  /* 0x00000df000017945 */ /* 0x000fe80003800000 */
[----:B------:R-:W-:Y:S05]  /*3970*/  @P3 BRA `(.L_x_667) ;  /* 0x0000000c00743947 */ /* 0x000fea0003800000 */
[----:B------:R-:W-:Y:S01]  /*3980*/  ISETP.NE.AND P3, PT, R26, RZ, PT ;  /* 0x000000ff1a00720c */ /* 0x000fe20003f65270 */
[----:B------:R-:W-:-:S12]  /*3990*/  BSSY B2, `(.L_x_668) ;  /* 0x0000035000027945 */ /* 0x000fd80003800000 */
[----:B------:R-:W-:Y:S05]  /*39a0*/  @!P3 BRA `(.L_x_669) ;  /* 0x0000000000ccb947 */ /* 0x000fea0003800000 */
[----:B------:R1:W2:Y:S01]  /*39b0*/  LDS.128 R36, [R4+0x24400] ;  /* 0x0244000004247984 */ /* 0x0002a20000000c00 */
[----:B------:R-:W-:Y:S01]  /*39c0*/  ISETP.GE.AND P3, PT, R22, R115, PT ;  /* 0x000000731600720c */ /* 0x000fe20003f66270 */
[----:B------:R-:W-:-:S12]  /*39d0*/  BSSY B3, `(.L_x_670) ;  /* 0x000002e000037945 */ /* 0x000fd80003800000 */
[----:B-1----:R-:W-:Y:S05]  /*39e0*/  @P3 BRA `(.L_x_671) ;  /* 0x0000000000b03947 */ /* 0x002fea0003800000 */
[----:B------:R-:W-:Y:S02]  /*39f0*/  SHF.R.U64 R85, R124, 0x10, R125 ;  /* 0x000000107c557819 */ /* 0x000fe4000000127d */
[----:B------:R-:W-:Y:S02]  /*3a00*/  SHF.R.U64 R84, R122, 0x10, R123 ;  /* 0x000000107a547819 */ /* 0x000fe4000000127b */
[----:B------:R-:W-:Y:S02]  /*3a10*/  PRMT R85, R148, 0x5410, R85 ;  /* 0x0000541094557816 */ /* 0x000fe40000000055 */
[----:B------:R-:W-:Y:S02]  /*3a20*/  PRMT R84, R139, 0x5432, R84 ;  /* 0x000054328b547816 */ /* 0x000fe40000000054 */
[----:B--2---:R-:W-:Y:S02]  /*3a30*/  LOP3.LUT R153, R37, 0xffff0000, RZ, 0xc0, !PT ;  /* 0xffff000025997812 */ /* 0x004fe400078ec0ff */
[C---:B------:R-:W-:Y:S01]  /*3a40*/  LOP3.LUT R124, R85.reuse, 0xffff0000, RZ, 0xc0, !PT ;  /* 0xffff0000557c7812 */ /* 0x040fe200078ec0ff */
[----:B------:R-:W-:Y:S01]  /*3a50*/  IMAD.U32 R85, R85, 0x10000, RZ ;  /* 0x0001000055557824 */ /* 0x000fe200078e00ff */
[----:B------:R-:W-:-:S02]  /*3a60*/  LOP3.LUT R148, R84, 0xffff0000, RZ, 0xc0, !PT ;  /* 0xffff000054947812 */ /* 0x000fc400078ec0ff */
[----:B------:R-:W-:Y:S01]  /*3a70*/  SHF.R.U32.HI R122, RZ, 0x10, R123 ;  /* 0x00000010ff7a7819 */ /* 0x000fe2000001167b */
[----:B------:R-:W-:Y:S01]  /*3a80*/  FMUL.FTZ R150, R153, R124 ;  /* 0x0000007c99967220 */ /* 0x000fe20000410000 */
[----:B------:R-:W-:Y:S01]  /*3a90*/  SHF.R.U32.HI R123, RZ, 0x10, R125 ;  /* 0x00000010ff7b7819 */ /* 0x000fe2000001167d */
[----:B------:R-:W-:Y:S02]  /*3aa0*/  IMAD.U32 R125, R37, 0x10000, RZ ;  /* 0x00010000257d7824 */ /* 0x000fe400078e00ff */
[----:B------:R-:W-:Y:S01]  /*3ab0*/  FMUL.FTZ R153, R153, R148 ;  /* 0x0000009499997220 */ /* 0x000fe20000410000 */
[----:B------:R-:W-:Y:S02]  /*3ac0*/  PRMT R37, R140, 0x5432, R122 ;  /* 0x000054328c257816 */ /* 0x000fe4000000007a */
[----:B------:R-:W-:Y:S01]  /*3ad0*/  PRMT R122, R152, 0x5410, R123 ;  /* 0x00005410987a7816 */ /* 0x000fe2000000007b */
[C---:B------:R-:W-:Y:S01]  /*3ae0*/  FFMA.FTZ R124, R125.reuse, R124, R153 ;  /* 0x0000007c7d7c7223 */ /* 0x040fe20000010099 */
[----:B------:R-:W-:Y:S01]  /*3af0*/  FFMA.FTZ R123, R125, R148, -R150 ;  /* 0x000000947d7b7223 */ /* 0x000fe20000010896 */
[----:B------:R-:W-:Y:S01]  /*3b00*/  LOP3.LUT R153, R38, 0xffff0000, RZ, 0xc0, !PT ;  /* 0xffff000026997812 */ /* 0x000fe200078ec0ff */
[C---:B------:R-:W-:Y:S01]  /*3b10*/  IMAD.U32 R150, R37.reuse, 0x10000, RZ ;  /* 0x0001000025967824 */ /* 0x040fe200078e00ff */
[----:B------:R-:W-:Y:S01]  /*3b20*/  LOP3.LUT R37, R37, 0xffff0000, RZ, 0xc0, !PT ;  /* 0xffff000025257812 */ /* 0x000fe200078ec0ff */
[C---:B------:R-:W-:Y:S01]  /*3b30*/  IMAD.U32 R148, R122.reuse, 0x10000, RZ ;  /* 0x000100007a947824 */ /* 0x040fe200078e00ff */
[----:B------:R-:W-:Y:S01]  /*3b40*/  LOP3.LUT R122, R122, 0xffff0000, RZ, 0xc0, !PT ;  /* 0xffff00007a7a7812 */ /* 0x000fe200078ec0ff */
[C---:B------:R-:W-:Y:S01]  /*3b50*/  IMAD.U32 R152, R36.reuse, 0x10000, RZ ;  /* 0x0001000024987824 */ /* 0x040fe200078e00ff */
[----:B------:R-:W-:Y:S01]  /*3b60*/  LOP3.LUT R36, R36, 0xffff0000, RZ, 0xc0, !PT ;  /* 0xffff000024247812 */ /* 0x000fe200078ec0ff */
[----:B------:R-:W-:Y:S01]  /*3b70*/  IMAD.U32 R125, R38, 0x10000, RZ ;  /* 0x00010000267d7824 */ /* 0x000fe200078e00ff */
[----:B------:R-:W-:Y:S01]  /*3b80*/  LOP3.LUT R38, R39, 0xffff0000, RZ, 0xc0, !PT ;  /* 0xffff000027267812 */ /* 0x000fe200078ec0ff */
[C---:B------:R-:W-:Y:S01]  /*3b90*/  FMUL.FTZ R154, R153.reuse, R148 ;  /* 0x00000094999a7220 */ /* 0x040fe20000410000 */
[----:B------:R-:W-:Y:S01]  /*3ba0*/  FMUL.FTZ R156, R153, R150 ;  /* 0x00000096999c7220 */ /* 0x000fe20000410000 */
[----:B------:R-:W-:-:S02]  /*3bb0*/  IMAD.U32 R153, R84, 0x10000, RZ ;  /* 0x0001000054997824 */ /* 0x000fc400078e00ff */
[----:B------:R-:W-:Y:S01]  /*3bc0*/  FMUL.FTZ R161, R36, R85 ;  /* 0x0000005524a17220 */ /* 0x000fe20000410000 */
[----:B------:R-:W-:Y:S02]  /*3bd0*/  IMAD.U32 R39, R39, 0x10000, RZ ;  /* 0x0001000027277824 */ /* 0x000fe400078e00ff */
[C---:B------:R-:W-:Y:S01]  /*3be0*/  FMUL.FTZ R84, R38.reuse, R122 ;  /* 0x0000007a26547220 */ /* 0x040fe20000410000 */
[----:B------:R-:W-:Y:S01]  /*3bf0*/  FMUL.FTZ R163, R38, R37 ;  /* 0x0000002526a37220 */ /* 0x000fe20000410000 */
[----:B------:R-:W-:Y:S01]  /*3c00*/  FMUL.FTZ R36, R36, R153 ;  /* 0x0000009924247220 */ /* 0x000fe20000410000 */
[C---:B------:R-:W-:Y:S01]  /*3c10*/  FFMA.FTZ R154, R125.reuse, R150, -R154 ;  /* 0x000000967d9a7223 */ /* 0x040fe2000001089a */
[----:B------:R-:W-:Y:S01]  /*3c20*/  FFMA.FTZ R125, R125, R148, R156 ;  /* 0x000000947d7d7223 */ /* 0x000fe2000001009c */
[C---:B------:R-:W-:Y:S01]  /*3c30*/  FFMA.FTZ R84, R39.reuse, R37, -R84 ;  /* 0x0000002527547223 */ /* 0x040fe20000010854 */
[----:B------:R-:W-:Y:S01]  /*3c40*/  FFMA.FTZ R163, R39, R122, R163 ;  /* 0x0000007a27a37223 */ /* 0x000fe200000100a3 */
[C---:B------:R-:W-:Y:S01]  /*3c50*/  FFMA.FTZ R161, R152.reuse, R153, -R161 ;  /* 0x0000009998a17223 */ /* 0x040fe200000108a1 */
[----:B------:R-:W-:Y:S01]  /*3c60*/  FFMA.FTZ R36, R152, R85, R36 ;  /* 0x0000005598247223 */ /* 0x000fe20000010024 */
[----:B------:R-:W-:-:S02]  /*3c70*/  F2FP.BF16.F32.PACK_AB R37, R124, R123 ;  /* 0x0000007b7c25723e */ /* 0x000fc400000010ff */
[----:B------:R-:W-:Y:S02]  /*3c80*/  F2FP.BF16.F32.PACK_AB R39, R163, R84 ;  /* 0x00000054a327723e */ /* 0x000fe400000010ff */
[----:B------:R-:W-:Y:S02]  /*3c90*/  F2FP.BF16.F32.PACK_AB R38, R125, R154 ;  /* 0x0000009a7d26723e */ /* 0x000fe400000010ff */
[----:B------:R-:W-:-:S07]  /*3ca0*/  F2FP.BF16.F32.PACK_AB R36, R36, R161 ;  /* 0x000000a12424723e */ /* 0x000fce00000010ff */
.L_x_671:
[----:B------:R-:W-:Y:S05]  /*3cb0*/  BSYNC B3 ;  /* 0x0000000000037941 */ /* 0x000fea0003800000 */
.L_x_670:
[----:B------:R-:W-:Y:S02]  /*3cc0*/  ULDC.64 UR4, c[0x0][0x208] ;  /* 0x0000820000047ab9 */ /* 0x000fe40000000a00 */
[----:B--2---:R1:W-:Y:S03]  /*3cd0*/  STG.E.128 desc[UR4][R56.64], R36 ;  /* 0x0000002438007986 */ /* 0x0043e6000c101d04 */
.L_x_669:
[----:B------:R-:W-:Y:S05]  /*3ce0*/  BSYNC B2 ;  /* 0x0000000000027941 */ /* 0x000fea0003800000 */
.L_x_668:
[----:B------:R-:W-:Y:S01]  /*3cf0*/  ISETP.NE.AND P3, PT, R10, RZ, PT ;  /* 0x000000ff0a00720c */ /* 0x000fe20003f65270 */
[----:B------:R-:W-:-:S12]  /*3d00*/  BSSY B2, `(.L_x_672) ;  /* 0x0000036000027945 */ /* 0x000fd80003800000 */
[----:B------:R-:W-:Y:S05]  /*3d10*/  @!P3 BRA `(.L_x_673) ;  /* 0x0000000000d0b947 */ /* 0x000fea0003800000 */
[----:B-1----:R1:W2:Y:S01]  /*3d20*/  LDS.128 R36, [R4+0x26c00] ;  /* 0x026c000004247984 */ /* 0x0022a20000000c00 */
[----:B------:R-:W-:Y:S01]  /*3d30*/  ISETP.GE.AND P3, PT, R215, R115, PT ;  /* 0x00000073d700720c */ /* 0x000fe20003f66270 */
[----:B------:R-:W-:-:S12]  /*3d40*/  BSSY B3, `(.L_x_674) ;  /* 0x000002f000037945 */ /* 0x000fd80003800000 */
[----:B-1----:R-:W-:Y:S05]  /*3d50*/  @P3 BRA `(.L_x_675) ;  /* 0x0000000000b43947 */ /* 0x002fea0003800000 */
[----:B------:R-:W-:Y:S01]  /*3d60*/  SHF.R.U64 R116, R116, 0x10, R117 ;  /* 0x0000001074747819 */ /* 0x000fe20000001275 */
[----:B--2---:R-:W-:Y:S01]  /*3d70*/  IMAD.U32 R85, R38, 0x10000, RZ ;  /* 0x0001000026557824 */ /* 0x004fe200078e00ff */
[--C-:B------:R-:W-:Y:S01]  /*3d80*/  SHF.R.U64 R90, R90, 0x10, R91.reuse ;  /* 0x000000105a5a7819 */ /* 0x100fe2000000125b */
[----:B------:R-:W-:Y:S01]  /*3d90*/  IMAD.U32 R122, R39, 0x10000, RZ ;  /* 0x00010000277a7824 */ /* 0x000fe200078e00ff */
[----:B------:R-:W-:Y:S02]  /*3da0*/  SHF.R.U32.HI R91, RZ, 0x10, R91 ;  /* 0x00000010ff5b7819 */ /* 0x000fe4000001165b */
[----:B------:R-:W-:Y:S02]  /*3db0*/  SHF.R.U32.HI R123, RZ, 0x10, R117 ;  /* 0x00000010ff7b7819 */ /* 0x000fe40000011675 */
[----:B------:R-:W-:Y:S02]  /*3dc0*/  PRMT R116, R145, 0x5432, R116 ;  /* 0x0000543291747816 */ /* 0x000fe40000000074 */
[----:B------:R-:W-:-:S02]  /*3dd0*/  PRMT R117, R138, 0x5432, R90 ;  /* 0x000054328a757816 */ /* 0x000fc4000000005a */
[----:B------:R-:W-:Y:S02]  /*3de0*/  PRMT R90, R187, 0x5410, R91 ;  /* 0x00005410bb5a7816 */ /* 0x000fe4000000005b */
[----:B------:R-:W-:Y:S02]  /*3df0*/  PRMT R91, R189, 0x5410, R123 ;  /* 0x00005410bd5b7816 */ /* 0x000fe4000000007b */
[----:B------:R-:W-:Y:S01]  /*3e00*/  LOP3.LUT R153, R37, 0xffff0000, RZ, 0xc0, !PT ;  /* 0xffff000025997812 */ /* 0x000fe200078ec0ff */
[----:B------:R-:W-:Y:S01]  /*3e10*/  IMAD.U32 R125, R90, 0x10000, RZ ;  /* 0x000100005a7d7824 */ /* 0x000fe200078e00ff */
[C---:B------:R-:W-:Y:S01]  /*3e20*/  LOP3.LUT R124, R116.reuse, 0xffff0000, RZ, 0xc0, !PT ;  /* 0xffff0000747c7812 */ /* 0x040fe200078ec0ff */
[----:B------:R-:W-:Y:S01]  /*3e30*/  IMAD.U32 R123, R91, 0x10000, RZ ;  /* 0x000100005b7b7824 */ /* 0x000fe200078e00ff */
[----:B------:R-:W-:Y:S01]  /*3e40*/  LOP3.LUT R148, R117, 0xffff0000, RZ, 0xc0, !PT ;  /* 0xffff000075947812 */ /* 0x000fe200078ec0ff */
[----:B------:R-:W-:Y:S01]  /*3e50*/  IMAD.U32 R116, R116, 0x10000, RZ ;  /* 0x0001000074747824 */ /* 0x000fe200078e00ff */
[----:B------:R-:W-:Y:S01]  /*3e60*/  LOP3.LUT R38, R38, 0xffff0000, RZ, 0xc0, !PT ;  /* 0xffff000026267812 */ /* 0x000fe200078ec0ff */
[----:B------:R-:W-:Y:S01]  /*3e70*/  FMUL.FTZ R150, R153, R124 ;  /* 0x0000007c99967220 */ /* 0x000fe20000410000 */
[----:B------:R-:W-:Y:S01]  /*3e80*/  LOP3.LUT R84, R39, 0xffff0000, RZ, 0xc0, !PT ;  /* 0xffff000027547812 */ /* 0x000fe200078ec0ff */
[----:B------:R-:W-:-:S02]  /*3e90*/  IMAD.U32 R39, R37, 0x10000, RZ ;  /* 0x0001000025277824 */ /* 0x000fc400078e00ff */
[-C--:B------:R-:W-:Y:S01]  /*3ea0*/  FMUL.FTZ R153, R153, R148.reuse ;  /* 0x0000009499997220 */ /* 0x080fe20000410000 */
[----:B------:R-:W-:Y:S02]  /*3eb0*/  IMAD.U32 R37, R36, 0x10000, RZ ;  /* 0x0001000024257824 */ /* 0x000fe400078e00ff */
[----:B------:R-:W-:Y:S01]  /*3ec0*/  FMUL.FTZ R152, R38, R123 ;  /* 0x0000007b26987220 */ /* 0x000fe20000410000 */
[----:B------:R-:W-:Y:S01]  /*3ed0*/  LOP3.LUT R36, R36, 0xffff0000, RZ, 0xc0, !PT ;  /* 0xffff000024247812 */ /* 0x000fe200078ec0ff */
[C---:B------:R-:W-:Y:S01]  /*3ee0*/  FFMA.FTZ R150, R39.reuse, R148, -R150 ;  /* 0x0000009427967223 */ /* 0x040fe20000010896 */
[----:B------:R-:W-:Y:S01]  /*3ef0*/  FFMA.FTZ R153, R39, R124, R153 ;  /* 0x0000007c27997223 */ /* 0x000fe20000010099 */
[-C--:B------:R-:W-:Y:S01]  /*3f00*/  FMUL.FTZ R38, R38, R125.reuse ;  /* 0x0000007d26267220 */ /* 0x080fe20000410000 */
[----:B------:R-:W-:Y:S01]  /*3f10*/  LOP3.LUT R91, R91, 0xffff0000, RZ, 0xc0, !PT ;  /* 0xffff00005b5b7812 */ /* 0x000fe200078ec0ff */
[----:B------:R-:W-:Y:S01]  /*3f20*/  IMAD.U32 R117, R117, 0x10000, RZ ;  /* 0x0001000075757824 */ /* 0x000fe200078e00ff */
[----:B------:R-:W-:Y:S01]  /*3f30*/  LOP3.LUT R39, R90, 0xffff0000, RZ, 0xc0, !PT ;  /* 0xffff00005a277812 */ /* 0x000fe200078ec0ff */
[C---:B------:R-:W-:Y:S01]  /*3f40*/  FFMA.FTZ R152, R85.reuse, R125, -R152 ;  /* 0x0000007d55987223 */ /* 0x040fe20000010898 */
[----:B------:R-:W-:Y:S01]  /*3f50*/  FFMA.FTZ R85, R85, R123, R38 ;  /* 0x0000007b55557223 */ /* 0x000fe20000010026 */
[----:B------:R-:W-:Y:S01]  /*3f60*/  FMUL.FTZ R123, R84, R91 ;  /* 0x0000005b547b7220 */ /* 0x000fe20000410000 */
[CC--:B------:R-:W-:Y:S01]  /*3f70*/  FMUL.FTZ R38, R36.reuse, R116.reuse ;  /* 0x0000007424267220 */ /* 0x0c0fe20000410000 */
[----:B------:R-:W-:Y:S01]  /*3f80*/  FMUL.FTZ R125, R36, R117 ;  /* 0x00000075247d7220 */ /* 0x000fe20000410000 */
[-C--:B------:R-:W-:Y:S01]  /*3f90*/  FMUL.FTZ R84, R84, R39.reuse ;  /* 0x0000002754547220 */ /* 0x080fe20000410000 */
[C---:B------:R-:W-:Y:S01]  /*3fa0*/  FFMA.FTZ R123, R122.reuse, R39, -R123 ;  /* 0x000000277a7b7223 */ /* 0x040fe2000001087b */
[C---:B------:R-:W-:Y:S01]  /*3fb0*/  FFMA.FTZ R38, R37.reuse, R117, -R38 ;  /* 0x0000007525267223 */ /* 0x040fe20000010826 */
[----:B------:R-:W-:Y:S01]  /*3fc0*/  FFMA.FTZ R125, R37, R116, R125 ;  /* 0x00000074257d7223 */ /* 0x000fe2000001007d */
[----:B------:R-:W-:Y:S01]  /*3fd0*/  FFMA.FTZ R84, R122, R91, R84 ;  /* 0x0000005b7a547223 */ /* 0x000fe20000010054 */
[----:B------:R-:W-:-:S02]  /*3fe0*/  F2FP.BF16.F32.PACK_AB R152, R85, R152 ;  /* 0x000000985598723e */ /* 0x000fc400000010ff */
[----:B------:R-:W-:Y:S02]  /*3ff0*/  F2FP.BF16.F32.PACK_AB R37, R153, R150 ;  /* 0x000000969925723e */ /* 0x000fe400000010ff */
[----:B------:R-:W-:Y:S01]  /*4000*/  F2FP.BF16.F32.PACK_AB R36, R125, R38 ;  /* 0x000000267d24723e */ /* 0x000fe200000010ff */
[----:B------:R-:W-:Y:S01]  /*4010*/  IMAD.MOV.U32 R38, RZ, RZ, R152 ;  /* 0x000000ffff267224 */ /* 0x000fe200078e0098 */
[----:B------:R-:W-:-:S07]  /*4020*/  F2FP.BF16.F32.PACK_AB R39, R84, R123 ;  /* 0x0000007b5427723e */ /* 0x000fce00000010ff */
.L_x_675:
[----:B------:R-:W-:Y:S05]  /*4030*/  BSYNC B3 ;  /* 0x0000000000037941 */ /* 0x000fea0003800000 */
.L_x_674:
[----:B------:R-:W-:Y:S02]  /*4040*/  ULDC.64 UR4, c[0x0][0x208] ;  /* 0x0000820000047ab9 */ /* 0x000fe40000000a00 */
[----:B--2---:R2:W-:Y:S03]  /*4050*/  STG.E.128 desc[UR4][R56.64+0x80], R36 ;  /* 0x0000802438007986 */ /* 0x0045e6000c101d04 */
.L_x_673:
[----:B------:R-:W-:Y:S05]  /*4060*/  BSYNC B2 ;  /* 0x0000000000027941 */ /* 0x000fea0003800000 */
.L_x_672:
[----:B------:R-:W-:Y:S01]  /*4070*/  ISETP.NE.AND P3, PT, R9, RZ, PT ;  /* 0x000000ff0900720c */ /* 0x000fe20003f65270 */
[----:B------:R-:W-:-:S12]  /*4080*/  BSSY B2, `(.L_x_676) ;  /* 0x0000036000027945 */ /* 0x000fd80003800000 */
[----:B------:R-:W-:Y:S05]  /*4090*/  @!P3 BRA `(.L_x_677) ;  /* 0x0000000000d0b947 */ /* 0x000fea0003800000 */
[----:B-12---:R1:W2:Y:S01]  /*40a0*/  LDS.128 R36, [R4+0x29400] ;  /* 0x0294000004247984 */ /* 0x0062a20000000c00 */
[----:B------:R-:W-:Y:S01]  /*40b0*/  ISETP.GE.AND P3, PT, R214, R115, PT ;  /* 0x00000073d600720c */ /* 0x000fe20003f66270 */
[----:B------:R-:W-:-:S12]  /*40c0*/  BSSY B3, `(.L_x_678) ;  /* 0x000002f000037945 */ /* 0x000fd80003800000 */
[----:B-1----:R-:W-:Y:S05]  /*40d0*/  @P3 BRA `(.L_x_679) ;  /* 0x0000000000b43947 */ /* 0x002fea0003800000 */
[----:B------:R-:W-:Y:S01]  /*40e0*/  SHF.R.U64 R88, R88, 0x10, R89 ;  /* 0x0000001058587819 */ /* 0x000fe20000001259 */
[----:B--2---:R-:W-:Y:S01]  /*40f0*/  IMAD.U32 R90, R39, 0x10000, RZ ;  /* 0x00010000275a7824 */ /* 0x004fe200078e00ff */
[--C-:B------:R-:W-:Y:S02]  /*4100*/  SHF.R.U64 R84, R82, 0x10, R83.reuse ;  /* 0x0000001052547819 */ /* 0x100fe40000001253 */
[----:B------:R-:W-:Y:S01]  /*4110*/  SHF.R.U32.HI R85, RZ, 0x10, R83 ;  /* 0x00000010ff557819 */ /* 0x000fe20000011653 */
[----:B------:R-:W-:Y:S01]  /*4120*/  IMAD.U32 R83, R38, 0x10000, RZ ;  /* 0x0001000026537824 */ /* 0x000fe200078e00ff */
        /* <DEDUP_REMOVED lines=40> */
.L_x_679:
[----:B------:R-:W-:Y:S05]  /*43b0*/  BSYNC B3 ;  /* 0x0000000000037941 */ /* 0x000fea0003800000 */
.L_x_678:
[----:B------:R-:W-:Y:S02]  /*43c0*/  ULDC.64 UR4, c[0x0][0x208] ;  /* 0x0000820000047ab9 */ /* 0x000fe40000000a00 */
[----:B--2---:R3:W-:Y:S03]  /*43d0*/  STG.E.128 desc[UR4][R56.64+0x100], R36 ;  /* 0x0001002438007986 */ /* 0x0047e6000c101d04 */
.L_x_677:
[----:B------:R-:W-:Y:S05]  /*43e0*/  BSYNC B2 ;  /* 0x0000000000027941 */ /* 0x000fea0003800000 */
.L_x_676:
[----:B------:R-:W-:-:S13]  /*43f0*/  ISETP.NE.AND P3, PT, R8, RZ, PT ;  /* 0x000000ff0800720c */ /* 0x000fda0003f65270 */
[----:B------:R-:W-:Y:S05]  /*4400*/  @!P3 BRA `(.L_x_667) ;  /* 0x0000000000d0b947 */ /* 0x000fea0003800000 */
[----:B-123--:R1:W2:Y:S01]  /*4410*/  LDS.128 R36, [R4+0x2bc00] ;  /* 0x02bc000004247984 */ /* 0x00e2a20000000c00 */
[----:B------:R-:W-:Y:S01]  /*4420*/  ISETP.GE.AND P3, PT, R216, R115, PT ;  /* 0x00000073d800720c */ /* 0x000fe20003f66270 */
[----:B------:R-:W-:-:S12]  /*4430*/  BSSY B2, `(.L_x_680) ;  /* 0x000002f000027945 */ /* 0x000fd80003800000 */
[----:B-1----:R-:W-:Y:S05]  /*4440*/  @P3 BRA `(.L_x_681) ;  /* 0x0000000000b43947 */ /* 0x002fea0003800000 */
[----:B------:R-:W-:Y:S01]  /*4450*/  SHF.R.U64 R82, R80, 0x10, R81 ;  /* 0x0000001050527819 */ /* 0x000fe20000001251 */
[----:B--2---:R-:W-:Y:S01]  /*4460*/  IMAD.U32 R84, R39, 0x10000, RZ ;  /* 0x0001000027547824 */ /* 0x004fe200078e00ff */
[----:B------:R-:W-:Y:S02]  /*4470*/  SHF.R.U64 R83, R78, 0x10, R79 ;  /* 0x000000104e537819 */ /* 0x000fe4000000124f */
[----:B------:R-:W-:Y:S02]  /*4480*/  SHF.R.U32.HI R81, RZ, 0x10, R81 ;  /* 0x00000010ff517819 */ /* 0x000fe40000011651 */
[----:B------:R-:W-:Y:S02]  /*4490*/  PRMT R82, R136, 0x5432, R82 ;  /* 0x0000543288527816 */ /* 0x000fe40000000052 */
[----:B------:R-:W-:Y:S01]  /*44a0*/  SHF.R.U32.HI R85, RZ, 0x10, R79 ;  /* 0x00000010ff557819 */ /* 0x000fe2000001164f */
[----:B------:R-:W-:Y:S01]  /*44b0*/  IMAD.U32 R79, R38, 0x10000, RZ ;  /* 0x00010000264f7824 */ /* 0x000fe200078e00ff */
[----:B------:R-:W-:-:S02]  /*44c0*/  PRMT R83, R183, 0x5410, R83 ;  /* 0x00005410b7537816 */ /* 0x000fc40000000053 */
[----:B------:R-:W-:Y:S02]  /*44d0*/  PRMT R81, R185, 0x5410, R81 ;  /* 0x00005410b9517816 */ /* 0x000fe40000000051 */
[----:B------:R-:W-:Y:S02]  /*44e0*/  LOP3.LUT R91, R37, 0xffff0000, RZ, 0xc0, !PT ;  /* 0xffff0000255b7812 */ /* 0x000fe400078ec0ff */
[C---:B------:R-:W-:Y:S01]  /*44f0*/  LOP3.LUT R88, R82.reuse, 0xffff0000, RZ, 0xc0, !PT ;  /* 0xffff000052587812 */ /* 0x040fe200078ec0ff */
[----:B------:R-:W-:Y:S01]  /*4500*/  IMAD.U32 R82, R82, 0x10000, RZ ;  /* 0x0001000052527824 */ /* 0x000fe200078e00ff */
[----:B------:R-:W-:Y:S01]  /*4510*/  PRMT R80, R184, 0x5410, R85 ;  /* 0x00005410b8507816 */ /* 0x000fe20000000055 */
[----:B------:R-:W-:Y:S01]  /*4520*/  IMAD.U32 R85, R81, 0x10000, RZ ;  /* 0x0001000051557824 */ /* 0x000fe200078e00ff */
[----:B------:R-:W-:Y:S01]  /*4530*/  LOP3.LUT R90, R83, 0xffff0000, RZ, 0xc0, !PT ;  /* 0xffff0000535a7812 */ /* 0x000fe200078ec0ff */
[----:B------:R-:W-:Y:S01]  /*4540*/  FMUL.FTZ R116, R91, R88 ;  /* 0x000000585b747220 */ /* 0x000fe20000410000 */
[----:B------:R-:W-:Y:S01]  /*4550*/  LOP3.LUT R38, R38, 0xffff0000, RZ, 0xc0, !PT ;  /* 0xffff000026267812 */ /* 0x000fe200078ec0ff */
[----:B------:R-:W-:Y:S01]  /*4560*/  IMAD.U32 R89, R80, 0x10000, RZ ;  /* 0x0001000050597824 */ /* 0x000fe200078e00ff */
        /* <DEDUP_REMOVED lines=27> */
.L_x_681:
[----:B------:R-:W-:Y:S05]  /*4720*/  BSYNC B2 ;  /* 0x0000000000027941 */ /* 0x000fea0003800000 */
.L_x_680:
[----:B------:R-:W-:Y:S02]  /*4730*/  ULDC.64 UR4, c[0x0][0x208] ;  /* 0x0000820000047ab9 */ /* 0x000fe40000000a00 */
[----:B--2---:R4:W-:Y:S03]  /*4740*/  STG.E.128 desc[UR4][R56.64+0x180], R36 ;  /* 0x0001802438007986 */ /* 0x0049e6000c101d04 */
.L_x_667:
[----:B------:R-:W-:Y:S05]  /*4750*/  BSYNC B1 ;  /* 0x0000000000017941 */ /* 0x000fea0003800000 */
.L_x_666:
[----:B------:R-:W-:Y:S04]  /*4760*/  BSSY B1, `(.L_x_682) ;  /* 0x00000e1000017945 */ /* 0x000fe80003800000 */
[----:B------:R-:W-:Y:S05]  /*4770*/  @P4 BRA `(.L_x_683) ;  /* 0x0000000c007c4947 */ /* 0x000fea0003800000 */
[----:B------:R-:W-:Y:S01]  /*4780*/  ISETP.NE.AND P3, PT, R26, RZ, PT ;  /* 0x000000ff1a00720c */ /* 0x000fe20003f65270 */
[----:B------:R-:W-:-:S12]  /*4790*/  BSSY B2, `(.L_x_684) ;  /* 0x0000036000027945 */ /* 0x000fd80003800000 */
[----:B------:R-:W-:Y:S05]  /*47a0*/  @!P3 BRA `(.L_x_685) ;  /* 0x0000000000d0b947 */ /* 0x000fea0003800000 */
[----:B-1234-:R1:W2:Y:S01]  /*47b0*/  LDS.128 R36, [R4+0x25400] ;  /* 0x0254000004247984 */ /* 0x01e2a20000000c00 */
[----:B------:R-:W-:Y:S01]  /*47c0*/  ISETP.GE.AND P3, PT, R22, R115, PT ;  /* 0x000000731600720c */ /* 0x000fe20003f66270 */
[----:B------:R-:W-:-:S12]  /*47d0*/  BSSY B3, `(.L_x_686) ;  /* 0x000002f000037945 */ /* 0x000fd80003800000 */
[----:B-1----:R-:W-:Y:S05]  /*47e0*/  @P3 BRA `(.L_x_687) ;  /* 0x0000000000b43947 */ /* 0x002fea0003800000 */
[----:B------:R-:W-:Y:S01]  /*47f0*/  SHF.R.U64 R76, R76, 0x10, R77 ;  /* 0x000000104c4c7819 */ /* 0x000fe2000000124d */
[----:B--2---:R-:W-:Y:S01]  /*4800*/  IMAD.U32 R78, R37, 0x10000, RZ ;  /* 0x00010000254e7824 */ /* 0x004fe200078e00ff */
[----:B------:R-:W-:Y:S01]  /*4810*/  SHF.R.U64 R74, R74, 0x10, R75 ;  /* 0x000000104a4a7819 */ /* 0x000fe2000000124b */
[----:B------:R-:W-:Y:S01]  /*4820*/  IMAD.U32 R57, R38, 0x10000, RZ ;  /* 0x0001000026397824 */ /* 0x000fe200078e00ff */
[----:B------:R-:W-:Y:S02]  /*4830*/  SHF.R.U32.HI R77, RZ, 0x10, R77 ;  /* 0x00000010ff4d7819 */ /* 0x000fe4000001164d */
[----:B------:R-:W-:Y:S02]  /*4840*/  SHF.R.U32.HI R75, RZ, 0x10, R75 ;  /* 0x00000010ff4b7819 */ /* 0x000fe4000001164b */
[----:B------:R-:W-:Y:S02]  /*4850*/  PRMT R181, R181, 0x5410, R76 ;  /* 0x00005410b5b57816 */ /* 0x000fe4000000004c */
[----:B------:R-:W-:Y:S01]  /*4860*/  PRMT R173, R173, 0x5410, R74 ;  /* 0x00005410adad7816 */ /* 0x000fe2000000004a */
[----:B------:R-:W-:Y:S01]  /*4870*/  IMAD.U32 R74, R36, 0x10000, RZ ;  /* 0x00010000244a7824 */ /* 0x000fe200078e00ff */
[----:B------:R-:W-:-:S02]  /*4880*/  PRMT R182, R182, 0x5410, R77 ;  /* 0x00005410b6b67816 */ /* 0x000fc4000000004d */
        /* <DEDUP_REMOVED lines=10> */
[C---:B------:R-:W-:Y:S01]  /*4930*/  FMUL.FTZ R82, R38.reuse, R75 ;  /* 0x0000004b26527220 */ /* 0x040fe20000410000 */
[----:B------:R-:W-:Y:S01]  /*4940*/  LOP3.LUT R56, R39, 0xffff0000, RZ, 0xc0, !PT ;  /* 0xffff000027387812 */ /* 0x000fe200078ec0ff */
[-C--:B------:R-:W-:Y:S01]  /*4950*/  FMUL.FTZ R37, R37, R77.reuse ;  /* 0x0000004d25257220 */ /* 0x080fe20000410000 */
[----:B------:R-:W-:Y:S01]  /*4960*/  FMUL.FTZ R38, R38, R76 ;  /* 0x0000004c26267220 */ /* 0x000fe20000410000 */
[----:B------:R-:W-:Y:S01]  /*4970*/  LOP3.LUT R182, R182, 0xffff0000, RZ, 0xc0, !PT ;  /* 0xffff0000b6b67812 */ /* 0x000fe200078ec0ff */
[----:B------:R-:W-:Y:S01]  /*4980*/  IMAD.U32 R173, R173, 0x10000, RZ ;  /* 0x00010000adad7824 */ /* 0x000fe200078e00ff */
[----:B------:R-:W-:Y:S01]  /*4990*/  LOP3.LUT R172, R172, 0xffff0000, RZ, 0xc0, !PT ;  /* 0xffff0000acac7812 */ /* 0x000fe200078ec0ff */
[C---:B------:R-:W-:Y:S01]  /*49a0*/  FFMA.FTZ R79, R78.reuse, R77, -R79 ;  /* 0x0000004d4e4f7223 */ /* 0x040fe2000001084f */
[----:B------:R-:W-:Y:S01]  /*49b0*/  FFMA.FTZ R78, R78, R80, R37 ;  /* 0x000000504e4e7223 */ /* 0x000fe20000010025 */
[C---:B------:R-:W-:Y:S01]  /*49c0*/  FFMA.FTZ R82, R57.reuse, R76, -R82 ;  /* 0x0000004c39527223 */ /* 0x040fe20000010852 */
[----:B------:R-:W-:Y:S01]  /*49d0*/  FFMA.FTZ R57, R57, R75, R38 ;  /* 0x0000004b39397223 */ /* 0x000fe20000010026 */
[----:B------:R-:W-:Y:S01]  /*49e0*/  FMUL.FTZ R37, R36, R181 ;  /* 0x000000b524257220 */ /* 0x000fe20000410000 */
[----:B------:R-:W-:-:S02]  /*49f0*/  IMAD.U32 R39, R39, 0x10000, RZ ;  /* 0x0001000027277824 */ /* 0x000fc400078e00ff */
[C---:B------:R-:W-:Y:S01]  /*4a00*/  FMUL.FTZ R38, R56.reuse, R182 ;  /* 0x000000b638267220 */ /* 0x040fe20000410000 */
[-C--:B------:R-:W-:Y:S01]  /*4a10*/  FMUL.FTZ R75, R56, R172.reuse ;  /* 0x000000ac384b7220 */ /* 0x080fe20000410000 */
[-C--:B------:R-:W-:Y:S01]  /*4a20*/  FMUL.FTZ R36, R36, R173.reuse ;  /* 0x000000ad24247220 */ /* 0x080fe20000410000 */
[C---:B------:R-:W-:Y:S01]  /*4a30*/  FFMA.FTZ R37, R74.reuse, R173, -R37 ;  /* 0x000000ad4a257223 */ /* 0x040fe20000010825 */
[C---:B------:R-:W-:Y:S01]  /*4a40*/  FFMA.FTZ R38, R39.reuse, R172, -R38 ;  /* 0x000000ac27267223 */ /* 0x040fe20000010826 */
[----:B------:R-:W-:Y:S01]  /*4a50*/  FFMA.FTZ R75, R39, R182, R75 ;  /* 0x000000b6274b7223 */ /* 0x000fe2000001004b */
[----:B------:R-:W-:Y:S01]  /*4a60*/  FFMA.FTZ R36, R74, R181, R36 ;  /* 0x000000b54a247223 */ /* 0x000fe20000010024 */
[----:B------:R-:W-:-:S03]  /*4a70*/  F2FP.BF16.F32.PACK_AB R78, R78, R79 ;  /* 0x0000004f4e4e723e */ /* 0x000fc600000010ff */
[----:B------:R-:W-:Y:S02]  /*4a80*/  F2FP.BF16.F32.PACK_AB R39, R75, R38 ;  /* 0x000000264b27723e */ /* 0x000fe400000010ff */
[----:B------:R-:W-:Y:S01]  /*4a90*/  F2FP.BF16.F32.PACK_AB R36, R36, R37 ;  /* 0x000000252424723e */ /* 0x000fe200000010ff */
[----:B------:R-:W-:Y:S01]  /*4aa0*/  IMAD.MOV.U32 R37, RZ, RZ, R78 ;  /* 0x000000ffff257224 */ /* 0x000fe200078e004e */
[----:B------:R-:W-:-:S07]  /*4ab0*/  F2FP.BF16.F32.PACK_AB R38, R57, R82 ;  /* 0x000000523926723e */ /* 0x000fce00000010ff */
.L_x_687:
[----:B------:R-:W-:Y:S05]  /*4ac0*/  BSYNC B3 ;  /* 0x0000000000037941 */ /* 0x000fea0003800000 */
.L_x_686:
[----:B------:R-:W-:Y:S02]  /*4ad0*/  ULDC.64 UR4, c[0x0][0x208] ;  /* 0x0000820000047ab9 */ /* 0x000fe40000000a00 */
[----:B--2---:R1:W-:Y:S03]  /*4ae0*/  STG.E.128 desc[UR4][R50.64], R36 ;  /* 0x0000002432007986 */ /* 0x0043e6000c101d04 */
.L_x_685:
[----:B------:R-:W-:Y:S05]  /*4af0*/  BSYNC B2 ;  /* 0x0000000000027941 */ /* 0x000fea0003800000 */
.L_x_684:
[----:B------:R-:W-:Y:S01]  /*4b00*/  ISETP.NE.AND P3, PT, R10, RZ, PT ;  /* 0x000000ff0a00720c */ /* 0x000fe20003f65270 */
[----:B------:R-:W-:-:S12]  /*4b10*/  BSSY B2, `(.L_x_688) ;  /* 0x0000036000027945 */ /* 0x000fd80003800000 */
[----:B------:R-:W-:Y:S05]  /*4b20*/  @!P3 BRA `(.L_x_689) ;  /* 0x0000000000d0b947 */ /* 0x000fea0003800000 */
[----:B-1234-:R1:W2:Y:S01]  /*4b30*/  LDS.128 R36, [R4+0x27c00] ;  /* 0x027c000004247984 */ /* 0x01e2a20000000c00 */
[----:B------:R-:W-:Y:S01]  /*4b40*/  ISETP.GE.AND P3, PT, R215, R115, PT ;  /* 0x00000073d700720c */ /* 0x000fe20003f66270 */
[----:B------:R-:W-:-:S12]  /*4b50*/  BSSY B3, `(.L_x_690) ;  /* 0x000002f000037945 */ /* 0x000fd80003800000 */
[----:B-1----:R-:W-:Y:S05]  /*4b60*/  @P3 BRA `(.L_x_691) ;  /* 0x0000000000b43947 */ /* 0x002fea0003800000 */
[--C-:B------:R-:W-:Y:S01]  /*4b70*/  SHF.R.U64 R75, R70, 0x10, R71.reuse ;  /* 0x00000010464b7819 */ /* 0x100fe20000001247 */
[----:B--2---:R-:W-:Y:S01]  /*4b80*/  IMAD.U32 R56, R38, 0x10000, RZ ;  /* 0x0001000026387824 */ /* 0x004fe200078e00ff */
[----:B------:R-:W-:Y:S02]  /*4b90*/  SHF.R.U32.HI R70, RZ, 0x10, R71 ;  /* 0x00000010ff467819 */ /* 0x000fe40000011647 */
[--C-:B------:R-:W-:Y:S02]  /*4ba0*/  SHF.R.U64 R71, R72, 0x10, R73.reuse ;  /* 0x0000001048477819 */ /* 0x100fe40000001249 */
[----:B------:R-:W-:Y:S02]  /*4bb0*/  SHF.R.U32.HI R73, RZ, 0x10, R73 ;  /* 0x00000010ff497819 */ /* 0x000fe40000011649 */
[----:B------:R-:W-:Y:S02]  /*4bc0*/  PRMT R170, R170, 0x5410, R71 ;  /* 0x00005410aaaa7816 */ /* 0x000fe40000000047 */
[----:B------:R-:W-:-:S02]  /*4bd0*/  PRMT R166, R166, 0x5410, R75 ;  /* 0x00005410a6a67816 */ /* 0x000fc4000000004b */
[C---:B------:R-:W-:Y:S02]  /*4be0*/  LOP3.LUT R71, R37.reuse, 0xffff0000, RZ, 0xc0, !PT ;  /* 0xffff000025477812 */ /* 0x040fe400078ec0ff */
[C---:B------:R-:W-:Y:S01]  /*4bf0*/  LOP3.LUT R76, R170.reuse, 0xffff0000, RZ, 0xc0, !PT ;  /* 0xffff0000aa4c7812 */ /* 0x040fe200078ec0ff */
[----:B------:R-:W-:Y:S01]  /*4c00*/  IMAD.U32 R170, R170, 0x10000, RZ ;  /* 0x00010000aaaa7824 */ /* 0x000fe200078e00ff */
[----:B------:R-:W-:Y:S01]  /*4c10*/  PRMT R174, R174, 0x5410, R73 ;  /* 0x00005410aeae7816 */ /* 0x000fe20000000049 */
[----:B------:R-:W-:Y:S01]  /*4c20*/  IMAD.U32 R73, R37, 0x10000, RZ ;  /* 0x0001000025497824 */ /* 0x000fe200078e00ff */
[----:B------:R-:W-:Y:S01]  /*4c30*/  LOP3.LUT R72, R166, 0xffff0000, RZ, 0xc0, !PT ;  /* 0xffff0000a6487812 */ /* 0x000fe200078ec0ff */
[----:B------:R-:W-:Y:S01]  /*4c40*/  FMUL.FTZ R78, R71, R76 ;  /* 0x0000004c474e7220 */ /* 0x000fe20000410000 */
[----:B------:R-:W-:Y:S01]  /*4c50*/  PRMT R167, R167, 0x5410, R70 ;  /* 0x00005410a7a77816 */ /* 0x000fe20000000046 */
[----:B------:R-:W-:Y:S01]  /*4c60*/  IMAD.U32 R70, R174, 0x10000, RZ ;  /* 0x00010000ae467824 */ /* 0x000fe200078e00ff */
[----:B------:R-:W-:Y:S01]  /*4c70*/  LOP3.LUT R57, R38, 0xffff0000, RZ, 0xc0, !PT ;  /* 0xffff000026397812 */ /* 0x000fe200078ec0ff */
[----:B------:R-:W-:Y:S01]  /*4c80*/  FMUL.FTZ R75, R71, R72 ;  /* 0x00000048474b7220 */ /* 0x000fe20000410000 */
[C---:B------:R-:W-:Y:S01]  /*4c90*/  IMAD.U32 R37, R36.reuse, 0x10000, RZ ;  /* 0x0001000024257824 */ /* 0x040fe200078e00ff */
[----:B------:R-:W-:Y:S01]  /*4ca0*/  LOP3.LUT R71, R36, 0xffff0000, RZ, 0xc0, !PT ;  /* 0xffff000024477812 */ /* 0x000fe200078ec0ff */
[----:B------:R-:W-:-:S02]  /*4cb0*/  IMAD.U32 R74, R167, 0x10000, RZ ;  /* 0x00010000a74a7824 */ /* 0x000fc400078e00ff */
[----:B------:R-:W-:Y:S01]  /*4cc0*/  FFMA.FTZ R36, R73, R72, -R78 ;  /* 0x0000004849247223 */ /* 0x000fe2000001084e */
[----:B------:R-:W-:Y:S01]  /*4cd0*/  FMUL.FTZ R77, R57, R70 ;  /* 0x00000046394d7220 */ /* 0x000fe20000410000 */
[----:B------:R-:W-:Y:S01]  /*4ce0*/  FFMA.FTZ R73, R73, R76, R75 ;  /* 0x0000004c49497223 */ /* 0x000fe2000001004b */
[----:B------:R-:W-:Y:S01]  /*4cf0*/  LOP3.LUT R38, R39, 0xffff0000, RZ, 0xc0, !PT ;  /* 0xffff000027267812 */ /* 0x000fe200078ec0ff */
[-C--:B------:R-:W-:Y:S01]  /*4d00*/  FMUL.FTZ R75, R57, R74.reuse ;  /* 0x0000004a394b7220 */ /* 0x080fe20000410000 */
[----:B------:R-:W-:Y:S01]  /*4d10*/  LOP3.LUT R174, R174, 0xffff0000, RZ, 0xc0, !PT ;  /* 0xffff0000aeae7812 */ /* 0x000fe200078ec0ff */
[----:B------:R-:W-:Y:S01]  /*4d20*/  FFMA.FTZ R57, R56, R74, -R77 ;  /* 0x0000004a38397223 */ /* 0x000fe2000001084d */
[----:B------:R-:W-:Y:S01]  /*4d30*/  LOP3.LUT R167, R167, 0xffff0000, RZ, 0xc0, !PT ;  /* 0xffff0000a7a77812 */ /* 0x000fe200078ec0ff */
[----:B------:R-:W-:Y:S02]  /*4d40*/  IMAD.U32 R166, R166, 0x10000, RZ ;  /* 0x00010000a6a67824 */ /* 0x000fe400078e00ff */
[----:B------:R-:W-:Y:S01]  /*4d50*/  FFMA.FTZ R56, R56, R70, R75 ;  /* 0x0000004638387223 */ /* 0x000fe2000001004b */
[----:B------:R-:W-:Y:S01]  /*4d60*/  FMUL.FTZ R70, R38, R174 ;  /* 0x000000ae26467220 */ /* 0x000fe20000410000 */
[----:B------:R-:W-:-:S02]  /*4d70*/  IMAD.U32 R39, R39, 0x10000, RZ ;  /* 0x0001000027277824 */ /* 0x000fc400078e00ff */
[-C--:B------:R-:W-:Y:S01]  /*4d80*/  FMUL.FTZ R75, R38, R167.reuse ;  /* 0x000000a7264b7220 */ /* 0x080fe20000410000 */
[C---:B------:R-:W-:Y:S01]  /*4d90*/  FMUL.FTZ R38, R71.reuse, R170 ;  /* 0x000000aa47267220 */ /* 0x040fe20000410000 */
[----:B------:R-:W-:Y:S01]  /*4da0*/  FMUL.FTZ R71, R71, R166 ;  /* 0x000000a647477220 */ /* 0x000fe20000410000 */
[C---:B------:R-:W-:Y:S01]  /*4db0*/  FFMA.FTZ R70, R39.reuse, R167, -R70 ;  /* 0x000000a727467223 */ /* 0x040fe20000010846 */
[----:B------:R-:W-:Y:S01]  /*4dc0*/  FFMA.FTZ R75, R39, R174, R75 ;  /* 0x000000ae274b7223 */ /* 0x000fe2000001004b */
[C---:B------:R-:W-:Y:S01]  /*4dd0*/  FFMA.FTZ R38, R37.reuse, R166, -R38 ;  /* 0x000000a625267223 */ /* 0x040fe20000010826 */
[----:B------:R-:W-:Y:S01]  /*4de0*/  FFMA.FTZ R71, R37, R170, R71 ;  /* 0x000000aa25477223 */ /* 0x000fe20000010047 */
[----:B------:R-:W-:Y:S02]  /*4df0*/  F2FP.BF16.F32.PACK_AB R56, R56, R57 ;  /* 0x000000393838723e */ /* 0x000fe400000010ff */
[----:B------:R-:W-:Y:S02]  /*4e00*/  F2FP.BF16.F32.PACK_AB R37, R73, R36 ;  /* 0x000000244925723e */ /* 0x000fe400000010ff */
[----:B------:R-:W-:Y:S01]  /*4e10*/  F2FP.BF16.F32.PACK_AB R36, R71, R38 ;  /* 0x000000264724723e */ /* 0x000fe200000010ff */
[----:B------:R-:W-:Y:S01]  /*4e20*/  IMAD.MOV.U32 R38, RZ, RZ, R56 ;  /* 0x000000ffff267224 */ /* 0x000fe200078e0038 */
[----:B------:R-:W-:-:S07]  /*4e30*/  F2FP.BF16.F32.PACK_AB R39, R75, R70 ;  /* 0x000000464b27723e */ /* 0x000fce00000010ff */
.L_x_691:
[----:B------:R-:W-:Y:S05]  /*4e40*/  BSYNC B3 ;  /* 0x0000000000037941 */ /* 0x000fea0003800000 */
.L_x_690:
[----:B------:R-:W-:Y:S02]  /*4e50*/  ULDC.64 UR4, c[0x0][0x208] ;  /* 0x0000820000047ab9 */ /* 0x000fe40000000a00 */
[----:B--2---:R1:W-:Y:S03]  /*4e60*/  STG.E.128 desc[UR4][R50.64+0x80], R36 ;  /* 0x0000802432007986 */ /* 0x0043e6000c101d04 */
.L_x_689:
[----:B------:R-:W-:Y:S05]  /*4e70*/  BSYNC B2 ;  /* 0x0000000000027941 */ /* 0x000fea0003800000 */
.L_x_688:
        /* <DEDUP_REMOVED lines=9> */
[----:B------:R-:W-:Y:S02]  /*4f10*/  SHF.R.U64 R73, R66, 0x10, R67 ;  /* 0x0000001042497819 */ /* 0x000fe40000001243 */
[----:B------:R-:W-:Y:S02]  /*4f20*/  SHF.R.U32.HI R68, RZ, 0x10, R69 ;  /* 0x00000010ff447819 */ /* 0x000fe40000011645 */
[----:B------:R-:W-:Y:S02]  /*4f30*/  SHF.R.U32.HI R71, RZ, 0x10, R67 ;  /* 0x00000010ff477819 */ /* 0x000fe40000011643 */
[----:B------:R-:W-:Y:S01]  /*4f40*/  PRMT R164, R164, 0x5410, R57 ;  /* 0x00005410a4a47816 */ /* 0x000fe20000000039 */
[----:B------:R-:W-:Y:S01]  /*4f50*/  IMAD.U32 R57, R37, 0x10000, RZ ;  /* 0x0001000025397824 */ /* 0x000fe200078e00ff */
[----:B------:R-:W-:-:S02]  /*4f60*/  PRMT R160, R160, 0x5410, R73 ;  /* 0x00005410a0a07816 */ /* 0x000fc40000000049 */
[----:B------:R-:W-:Y:S02]  /*4f70*/  PRMT R165, R165, 0x5410, R68 ;  /* 0x00005410a5a57816 */ /* 0x000fe40000000044 */
[----:B------:R-:W-:Y:S02]  /*4f80*/  PRMT R162, R162, 0x5410, R71 ;  /* 0x00005410a2a27816 */ /* 0x000fe40000000047 */
[----:B------:R-:W-:Y:S01]  /*4f90*/  LOP3.LUT R66, R37, 0xffff0000, RZ, 0xc0, !PT ;  /* 0xffff000025427812 */ /* 0x000fe200078ec0ff */
[----:B------:R-:W-:Y:S01]  /*4fa0*/  IMAD.U32 R71, R165, 0x10000, RZ ;  /* 0x00010000a5477824 */ /* 0x000fe200078e00ff */
[----:B------:R-:W-:Y:S01]  /*4fb0*/  LOP3.LUT R70, R164, 0xffff0000, RZ, 0xc0, !PT ;  /* 0xffff0000a4467812 */ /* 0x000fe200078ec0ff */
[----:B------:R-:W-:Y:S01]  /*4fc0*/  IMAD.U32 R69, R162, 0x10000, RZ ;  /* 0x00010000a2457824 */ /* 0x000fe200078e00ff */
[----:B------:R-:W-:Y:S01]  /*4fd0*/  LOP3.LUT R67, R38, 0xffff0000, RZ, 0xc0, !PT ;  /* 0xffff000026437812 */ /* 0x000fe200078ec0ff */
[----:B------:R-:W-:Y:S01]  /*4fe0*/  IMAD.U32 R37, R36, 0x10000, RZ ;  /* 0x0001000024257824 */ /* 0x000fe200078e00ff */
[----:B------:R-:W-:Y:S01]  /*4ff0*/  LOP3.LUT R68, R160, 0xffff0000, RZ, 0xc0, !PT ;  /* 0xffff0000a0447812 */ /* 0x000fe200078ec0ff */
[C---:B------:R-:W-:Y:S01]  /*5000*/  FMUL.FTZ R72, R66.reuse, R70 ;  /* 0x0000004642487220 */ /* 0x040fe20000410000 */
[----:B------:R-:W-:Y:S01]  /*5010*/  LOP3.LUT R38, R39, 0xffff0000, RZ, 0xc0, !PT ;  /* 0xffff000027267812 */ /* 0x000fe200078ec0ff */
[----:B------:R-:W-:Y:S01]  /*5020*/  FMUL.FTZ R75, R67, R71 ;  /* 0x00000047434b7220 */ /* 0x000fe20000410000 */
[----:B------:R-:W-:Y:S01]  /*5030*/  LOP3.LUT R165, R165, 0xffff0000, RZ, 0xc0, !PT ;  /* 0xffff0000a5a57812 */ /* 0x000fe200078ec0ff */
[----:B------:R-:W-:Y:S01]  /*5040*/  FMUL.FTZ R73, R66, R68 ;  /* 0x0000004442497220 */ /* 0x000fe20000410000 */
[----:B------:R-:W-:Y:S01]  /*5050*/  LOP3.LUT R162, R162, 0xffff0000, RZ, 0xc0, !PT ;  /* 0xffff0000a2a27812 */ /* 0x000fe200078ec0ff */
[----:B------:R-:W-:Y:S01]  /*5060*/  FMUL.FTZ R67, R67, R69 ;  /* 0x0000004543437220 */ /* 0x000fe20000410000 */
[----:B------:R-:W-:Y:S01]  /*5070*/  LOP3.LUT R36, R36, 0xffff0000, RZ, 0xc0, !PT ;  /* 0xffff000024247812 */ /* 0x000fe200078ec0ff */
[----:B------:R-:W-:-:S02]  /*5080*/  IMAD.U32 R164, R164, 0x10000, RZ ;  /* 0x00010000a4a47824 */ /* 0x000fc400078e00ff */
[C---:B------:R-:W-:Y:S01]  /*5090*/  FFMA.FTZ R72, R57.reuse, R68, -R72 ;  /* 0x0000004439487223 */ /* 0x040fe20000010848 */
[----:B------:R-:W-:Y:S02]  /*50a0*/  IMAD.U32 R160, R160, 0x10000, RZ ;  /* 0x00010000a0a07824 */ /* 0x000fe400078e00ff */
[----:B------:R-:W-:Y:S01]  /*50b0*/  FFMA.FTZ R73, R57, R70, R73 ;  /* 0x0000004639497223 */ /* 0x000fe20000010049 */
[----:B------:R-:W-:Y:S01]  /*50c0*/  FFMA.FTZ R75, R56, R69, -R75 ;  /* 0x00000045384b7223 */ /* 0x000fe2000001084b */
[C---:B------:R-:W-:Y:S01]  /*50d0*/  FMUL.FTZ R66, R38.reuse, R165 ;  /* 0x000000a526427220 */ /* 0x040fe20000410000 */
[----:B------:R-:W-:Y:S01]  /*50e0*/  FMUL.FTZ R68, R38, R162 ;  /* 0x000000a226447220 */ /* 0x000fe20000410000 */
[----:B------:R-:W-:Y:S02]  /*50f0*/  IMAD.U32 R39, R39, 0x10000, RZ ;  /* 0x0001000027277824 */ /* 0x000fe400078e00ff */
[----:B------:R-:W-:Y:S01]  /*5100*/  FFMA.FTZ R56, R56, R71, R67 ;  /* 0x0000004738387223 */ /* 0x000fe20000010043 */
[C---:B------:R-:W-:Y:S01]  /*5110*/  FMUL.FTZ R38, R36.reuse, R164 ;  /* 0x000000a424267220 */ /* 0x040fe20000410000 */
[----:B------:R-:W-:Y:S01]  /*5120*/  FMUL.FTZ R57, R36, R160 ;  /* 0x000000a024397220 */ /* 0x000fe20000410000 */
[C---:B------:R-:W-:Y:S01]  /*5130*/  FFMA.FTZ R66, R39.reuse, R162, -R66 ;  /* 0x000000a227427223 */ /* 0x040fe20000010842 */
[----:B------:R-:W-:Y:S01]  /*5140*/  FFMA.FTZ R39, R39, R165, R68 ;  /* 0x000000a527277223 */ /* 0x000fe20000010044 */
[C---:B------:R-:W-:Y:S01]  /*5150*/  FFMA.FTZ R38, R37.reuse, R160, -R38 ;  /* 0x000000a025267223 */ /* 0x040fe20000010826 */
[----:B------:R-:W-:Y:S01]  /*5160*/  FFMA.FTZ R57, R37, R164, R57 ;  /* 0x000000a425397223 */ /* 0x000fe20000010039 */
[----:B------:R-:W-:-:S02]  /*5170*/  F2FP.BF16.F32.PACK_AB R56, R56, R75 ;  /* 0x0000004b3838723e */ /* 0x000fc400000010ff */
[----:B------:R-:W-:Y:S02]  /*5180*/  F2FP.BF16.F32.PACK_AB R37, R73, R72 ;  /* 0x000000484925723e */ /* 0x000fe400000010ff */
[----:B------:R-:W-:Y:S01]  /*5190*/  F2FP.BF16.F32.PACK_AB R36, R57, R38 ;  /* 0x000000263924723e */ /* 0x000fe200000010ff */
[----:B------:R-:W-:Y:S01]  /*51a0*/  IMAD.MOV.U32 R38, RZ, RZ, R56 ;  /* 0x000000ffff267224 */ /* 0x000fe200078e0038 */
[----:B------:R-:W-:-:S07]  /*51b0*/  F2FP.BF16.F32.PACK_AB R39, R39, R66 ;  /* 0x000000422727723e */ /* 0x000fce00000010ff */
.L_x_695:
[----:B------:R-:W-:Y:S05]  /*51c0*/  BSYNC B3 ;  /* 0x0000000000037941 */ /* 0x000fea0003800000 */
.L_x_694:
[----:B------:R-:W-:Y:S02]  /*51d0*/  ULDC.64 UR4, c[0x0][0x208] ;  /* 0x0000820000047ab9 */ /* 0x000fe40000000a00 */
[----:B--2---:R1:W-:Y:S03]  /*51e0*/  STG.E.128 desc[UR4][R50.64+0x100], R36 ;  /* 0x0001002432007986 */ /* 0x0043e6000c101d04 */
.L_x_693:
[----:B------:R-:W-:Y:S05]  /*51f0*/  BSYNC B2 ;  /* 0x0000000000027941 */ /* 0x000fea0003800000 */
.L_x_692:
[----:B------:R-:W-:-:S13]  /*5200*/  ISETP.NE.AND P3, PT, R8, RZ, PT ;  /* 0x000000ff0800720c */ /* 0x000fda0003f65270 */
        /* <DEDUP_REMOVED lines=8> */
[--C-:B------:R-:W-:Y:S02]  /*5290*/  SHF.R.U32.HI R66, RZ, 0x10, R63.reuse ;  /* 0x00000010ff427819 */ /* 0x100fe4000001163f */
[----:B------:R-:W-:Y:S02]  /*52a0*/  PRMT R159, R159, 0x5410, R64 ;  /* 0x000054109f9f7816 */ /* 0x000fe40000000040 */
[----:B------:R-:W-:Y:S01]  /*52b0*/  SHF.R.U64 R68, R62, 0x10, R63 ;  /* 0x000000103e447819 */ /* 0x000fe2000000123f */
[----:B------:R-:W-:Y:S01]  /*52c0*/  IMAD.U32 R62, R39, 0x10000, RZ ;  /* 0x00010000273e7824 */ /* 0x000fe200078e00ff */
[----:B------:R-:W-:-:S02]  /*52d0*/  PRMT R157, R157, 0x5410, R66 ;  /* 0x000054109d9d7816 */ /* 0x000fc40000000042 */
[----:B------:R-:W-:Y:S01]  /*52e0*/  PRMT R158, R158, 0x5410, R67 ;  /* 0x000054109e9e7816 */ /* 0x000fe20000000043 */
[----:B------:R-:W-:Y:S01]  /*52f0*/  IMAD.U32 R67, R159, 0x10000, RZ ;  /* 0x000100009f437824 */ /* 0x000fe200078e00ff */
[----:B------:R-:W-:Y:S01]  /*5300*/  LOP3.LUT R57, R38, 0xffff0000, RZ, 0xc0, !PT ;  /* 0xffff000026397812 */ /* 0x000fe200078ec0ff */
[----:B------:R-:W-:Y:S01]  /*5310*/  IMAD.U32 R65, R157, 0x10000, RZ ;  /* 0x000100009d417824 */ /* 0x000fe200078e00ff */
[----:B------:R-:W-:Y:S01]  /*5320*/  LOP3.LUT R63, R39, 0xffff0000, RZ, 0xc0, !PT ;  /* 0xffff0000273f7812 */ /* 0x000fe200078ec0ff */
[----:B------:R-:W-:Y:S01]  /*5330*/  IMAD.U32 R38, R37, 0x10000, RZ ;  /* 0x0001000025267824 */ /* 0x000fe200078e00ff */
[----:B------:R-:W-:Y:S01]  /*5340*/  PRMT R155, R155, 0x5410, R68 ;  /* 0x000054109b9b7816 */ /* 0x000fe20000000044 */
[----:B------:R-:W-:Y:S01]  /*5350*/  FMUL.FTZ R71, R57, R67 ;  /* 0x0000004339477220 */ /* 0x000fe20000410000 */
[----:B------:R-:W-:Y:S01]  /*5360*/  LOP3.LUT R39, R37, 0xffff0000, RZ, 0xc0, !PT ;  /* 0xffff000025277812 */ /* 0x000fe200078ec0ff */
[-C--:B------:R-:W-:Y:S01]  /*5370*/  FMUL.FTZ R57, R57, R65.reuse ;  /* 0x0000004139397220 */ /* 0x080fe20000410000 */
[----:B------:R-:W-:Y:S01]  /*5380*/  LOP3.LUT R66, R158, 0xffff0000, RZ, 0xc0, !PT ;  /* 0xffff00009e427812 */ /* 0x000fe200078ec0ff */
[----:B------:R-:W-:Y:S01]  /*5390*/  IMAD.U32 R37, R36, 0x10000, RZ ;  /* 0x0001000024257824 */ /* 0x000fe200078e00ff */
[----:B------:R-:W-:Y:S01]  /*53a0*/  LOP3.LUT R64, R155, 0xffff0000, RZ, 0xc0, !PT ;  /* 0xffff00009b407812 */ /* 0x000fe200078ec0ff */
[----:B------:R-:W-:Y:S01]  /*53b0*/  FFMA.FTZ R71, R56, R65, -R71 ;  /* 0x0000004138477223 */ /* 0x000fe20000010847 */
[----:B------:R-:W-:Y:S01]  /*53c0*/  LOP3.LUT R159, R159, 0xffff0000, RZ, 0xc0, !PT ;  /* 0xffff00009f9f7812 */ /* 0x000fe200078ec0ff */
[----:B------:R-:W-:Y:S01]  /*53d0*/  FMUL.FTZ R69, R39, R66 ;  /* 0x0000004227457220 */ /* 0x000fe20000410000 */
[----:B------:R-:W-:Y:S01]  /*53e0*/  LOP3.LUT R157, R157, 0xffff0000, RZ, 0xc0, !PT ;  /* 0xffff00009d9d7812 */ /* 0x000fe200078ec0ff */
[-C--:B------:R-:W-:Y:S01]  /*53f0*/  FMUL.FTZ R39, R39, R64.reuse ;  /* 0x0000004027277220 */ /* 0x080fe20000410000 */
[----:B------:R-:W-:Y:S01]  /*5400*/  LOP3.LUT R36, R36, 0xffff0000, RZ, 0xc0, !PT ;  /* 0xffff000024247812 */ /* 0x000fe200078ec0ff */
[----:B------:R-:W-:Y:S01]  /*5410*/  FFMA.FTZ R69, R38, R64, -R69 ;  /* 0x0000004026457223 */ /* 0x000fe20000010845 */
[----:B------:R-:W-:Y:S01]  /*5420*/  FFMA.FTZ R56, R56, R67, R57 ;  /* 0x0000004338387223 */ /* 0x000fe20000010039 */
[----:B------:R-:W-:-:S02]  /*5430*/  IMAD.U32 R158, R158, 0x10000, RZ ;  /* 0x000100009e9e7824 */ /* 0x000fc400078e00ff */
[----:B------:R-:W-:Y:S01]  /*5440*/  FMUL.FTZ R57, R63, R159 ;  /* 0x0000009f3f397220 */ /* 0x000fe20000410000 */
[----:B------:R-:W-:Y:S02]  /*5450*/  IMAD.U32 R155, R155, 0x10000, RZ ;  /* 0x000100009b9b7824 */ /* 0x000fe400078e00ff */
[----:B------:R-:W-:Y:S01]  /*5460*/  FMUL.FTZ R64, R63, R157 ;  /* 0x0000009d3f407220 */ /* 0x000fe20000410000 */
[----:B------:R-:W-:Y:S01]  /*5470*/  FFMA.FTZ R66, R38, R66, R39 ;  /* 0x0000004226427223 */ /* 0x000fe20000010027 */
[CC--:B------:R-:W-:Y:S01]  /*5480*/  FMUL.FTZ R38, R36.reuse, R158.reuse ;  /* 0x0000009e24267220 */ /* 0x0c0fe20000410000 */
        /* <DEDUP_REMOVED lines=9> */
[----:B------:R-:W-:Y:S01]  /*5520*/  F2FP.BF16.F32.PACK_AB R37, R66, R69 ;  /* 0x000000454225723e */ /* 0x000fe200000010ff */
[----:B------:R-:W-:-:S07]  /*5530*/  IMAD.MOV.U32 R39, RZ, RZ, R57 ;  /* 0x000000ffff277224 */ /* 0x000fce00078e0039 */
.L_x_697:
[----:B------:R-:W-:Y:S05]  /*5540*/  BSYNC B2 ;  /* 0x0000000000027941 */ /* 0x000fea0003800000 */
.L_x_696:
[----:B------:R-:W-:Y:S02]  /*5550*/  ULDC.64 UR4, c[0x0][0x208] ;  /* 0x0000820000047ab9 */ /* 0x000fe40000000a00 */
[----:B--2---:R1:W-:Y:S03]  /*5560*/  STG.E.128 desc[UR4][R50.64+0x180], R36 ;  /* 0x0001802432007986 */ /* 0x0043e6000c101d04 */
.L_x_683:
[----:B------:R-:W-:Y:S05]  /*5570*/  BSYNC B1 ;  /* 0x0000000000017941 */ /* 0x000fea0003800000 */
.L_x_682:
        /* <DEDUP_REMOVED lines=10> */
[----:B------:R-:W-:Y:S01]  /*5620*/  SHF.R.U32.HI R58, RZ, 0x10, R59 ;  /* 0x00000010ff3a7819 */ /* 0x000fe2000001163b */
[----:B------:R-:W-:Y:S01]  /*5630*/  IMAD.U32 R50, R38, 0x10000, RZ ;  /* 0x0001000026327824 */ /* 0x000fe200078e00ff */
[--C-:B------:R-:W-:Y:S02]  /*5640*/  SHF.R.U64 R59, R60, 0x10, R61.reuse ;  /* 0x000000103c3b7819 */ /* 0x100fe4000000123d */
[----:B------:R-:W-:Y:S02]  /*5650*/  SHF.R.U32.HI R61, RZ, 0x10, R61 ;  /* 0x00000010ff3d7819 */ /* 0x000fe4000001163d */
[----:B------:R-:W-:Y:S02]  /*5660*/  PRMT R169, R169, 0x5410, R58 ;  /* 0x00005410a9a97816 */ /* 0x000fe4000000003a */
[----:B------:R-:W-:-:S02]  /*5670*/  PRMT R180, R180, 0x5410, R61 ;  /* 0x00005410b4b47816 */ /* 0x000fc4000000003d */
[----:B------:R-:W-:Y:S01]  /*5680*/  LOP3.LUT R51, R38, 0xffff0000, RZ, 0xc0, !PT ;  /* 0xffff000026337812 */ /* 0x000fe200078ec0ff */
[----:B------:R-:W-:Y:S01]  /*5690*/  IMAD.U32 R38, R37, 0x10000, RZ ;  /* 0x0001000025267824 */ /* 0x000fe200078e00ff */
[----:B------:R-:W-:Y:S01]  /*56a0*/  PRMT R176, R176, 0x5410, R59 ;  /* 0x00005410b0b07816 */ /* 0x000fe2000000003b */
[----:B------:R-:W-:Y:S01]  /*56b0*/  IMAD.U32 R61, R180, 0x10000, RZ ;  /* 0x00010000b43d7824 */ /* 0x000fe200078e00ff */
[----:B------:R-:W-:Y:S01]  /*56c0*/  PRMT R168, R168, 0x5410, R63 ;  /* 0x00005410a8a87816 */ /* 0x000fe2000000003f */
[----:B------:R-:W-:Y:S01]  /*56d0*/  IMAD.U32 R59, R169, 0x10000, RZ ;  /* 0x00010000a93b7824 */ /* 0x000fe200078e00ff */
[----:B------:R-:W-:Y:S01]  /*56e0*/  LOP3.LUT R57, R39, 0xffff0000, RZ, 0xc0, !PT ;  /* 0xffff000027397812 */ /* 0x000fe200078ec0ff */
[----:B------:R-:W-:Y:S01]  /*56f0*/  FMUL.FTZ R65, R51, R61 ;  /* 0x0000003d33417220 */ /* 0x000fe20000410000 */
[----:B------:R-:W-:Y:S01]  /*5700*/  LOP3.LUT R39, R37, 0xffff0000, RZ, 0xc0, !PT ;  /* 0xffff000025277812 */ /* 0x000fe200078ec0ff */
[-C--:B------:R-:W-:Y:S01]  /*5710*/  FMUL.FTZ R51, R51, R59.reuse ;  /* 0x0000003b33337220 */ /* 0x080fe20000410000 */
[----:B------:R-:W-:Y:S01]  /*5720*/  LOP3.LUT R60, R176, 0xffff0000, RZ, 0xc0, !PT ;  /* 0xffff0000b03c7812 */ /* 0x000fe200078ec0ff */
[----:B------:R-:W-:Y:S01]  /*5730*/  FFMA.FTZ R65, R50, R59, -R65 ;  /* 0x0000003b32417223 */ /* 0x000fe20000010841 */
[----:B------:R-:W-:Y:S01]  /*5740*/  LOP3.LUT R58, R168, 0xffff0000, RZ, 0xc0, !PT ;  /* 0xffff0000a83a7812 */ /* 0x000fe200078ec0ff */
[----:B------:R-:W-:Y:S01]  /*5750*/  IMAD.U32 R37, R36, 0x10000, RZ ;  /* 0x0001000024257824 */ /* 0x000fe200078e00ff */
[----:B------:R-:W-:Y:S01]  /*5760*/  LOP3.LUT R180, R180, 0xffff0000, RZ, 0xc0, !PT ;  /* 0xffff0000b4b47812 */ /* 0x000fe200078ec0ff */
[----:B------:R-:W-:Y:S01]  /*5770*/  FMUL.FTZ R63, R39, R60 ;  /* 0x0000003c273f7220 */ /* 0x000fe20000410000 */
[----:B------:R-:W-:Y:S01]  /*5780*/  LOP3.LUT R169, R169, 0xffff0000, RZ, 0xc0, !PT ;  /* 0xffff0000a9a97812 */ /* 0x000fe200078ec0ff */
[----:B------:R-:W-:Y:S01]  /*5790*/  FFMA.FTZ R50, R50, R61, R51 ;  /* 0x0000003d32327223 */ /* 0x000fe20000010033 */
[----:B------:R-:W-:Y:S01]  /*57a0*/  FMUL.FTZ R39, R39, R58 ;  /* 0x0000003a27277220 */ /* 0x000fe20000410000 */
[----:B------:R-:W-:Y:S01]  /*57b0*/  LOP3.LUT R36, R36, 0xffff0000, RZ, 0xc0, !PT ;  /* 0xffff000024247812 */ /* 0x000fe200078ec0ff */
[----:B------:R-:W-:Y:S01]  /*57c0*/  FMUL.FTZ R51, R57, R180 ;  /* 0x000000b439337220 */ /* 0x000fe20000410000 */
[----:B------:R-:W-:-:S02]  /*57d0*/  IMAD.U32 R176, R176, 0x10000, RZ ;  /* 0x00010000b0b07824 */ /* 0x000fc400078e00ff */
[-C--:B------:R-:W-:Y:S01]  /*57e0*/  FMUL.FTZ R57, R57, R169.reuse ;  /* 0x000000a939397220 */ /* 0x080fe20000410000 */
[----:B------:R-:W-:Y:S02]  /*57f0*/  IMAD.U32 R168, R168, 0x10000, RZ ;  /* 0x00010000a8a87824 */ /* 0x000fe400078e00ff */
[C---:B------:R-:W-:Y:S01]  /*5800*/  FFMA.FTZ R63, R38.reuse, R58, -R63 ;  /* 0x0000003a263f7223 */ /* 0x040fe2000001083f */
[----:B------:R-:W-:Y:S01]  /*5810*/  FFMA.FTZ R60, R38, R60, R39 ;  /* 0x0000003c263c7223 */ /* 0x000fe20000010027 */
[----:B------:R-:W-:Y:S01]  /*5820*/  FFMA.FTZ R51, R56, R169, -R51 ;  /* 0x000000a938337223 */ /* 0x000fe20000010833 */
[C---:B------:R-:W-:Y:S01]  /*5830*/  FMUL.FTZ R38, R36.reuse, R176 ;  /* 0x000000b024267220 */ /* 0x040fe20000410000 */
[----:B------:R-:W-:Y:S01]  /*5840*/  FMUL.FTZ R39, R36, R168 ;  /* 0x000000a824277220 */ /* 0x000fe20000410000 */
[----:B------:R-:W-:Y:S01]  /*5850*/  FFMA.FTZ R56, R56, R180, R57 ;  /* 0x000000b438387223 */ /* 0x000fe20000010039 */
[----:B------:R-:W-:Y:S01]  /*5860*/  F2FP.BF16.F32.PACK_AB R50, R50, R65 ;  /* 0x000000413232723e */ /* 0x000fe200000010ff */
[C---:B------:R-:W-:Y:S01]  /*5870*/  FFMA.FTZ R38, R37.reuse, R168, -R38 ;  /* 0x000000a825267223 */ /* 0x040fe20000010826 */
[----:B------:R-:W-:Y:S01]  /*5880*/  FFMA.FTZ R39, R37, R176, R39 ;  /* 0x000000b025277223 */ /* 0x000fe20000010027 */
[----:B------:R-:W-:-:S02]  /*5890*/  F2FP.BF16.F32.PACK_AB R37, R60, R63 ;  /* 0x0000003f3c25723e */ /* 0x000fc400000010ff */
[----:B------:R-:W-:Y:S02]  /*58a0*/  F2FP.BF16.F32.PACK_AB R51, R56, R51 ;  /* 0x000000333833723e */ /* 0x000fe400000010ff */
[----:B------:R-:W-:Y:S01]  /*58b0*/  F2FP.BF16.F32.PACK_AB R36, R39, R38 ;  /* 0x000000262724723e */ /* 0x000fe200000010ff */
[----:B------:R-:W-:Y:S02]  /*58c0*/  IMAD.MOV.U32 R38, RZ, RZ, R50 ;  /* 0x000000ffff267224 */ /* 0x000fe400078e0032 */
[----:B------:R-:W-:-:S07]  /*58d0*/  IMAD.MOV.U32 R39, RZ, RZ, R51 ;  /* 0x000000ffff277224 */ /* 0x000fce00078e0033 */
.L_x_702:
[----:B------:R-:W-:Y:S05]  /*58e0*/  BSYNC B2 ;  /* 0x0000000000027941 */ /* 0x000fea0003800000 */
.L_x_701:
[----:B------:R-:W-:Y:S02]  /*58f0*/  ULDC.64 UR4, c[0x0][0x208] ;  /* 0x0000820000047ab9 */ /* 0x000fe40000000a00 */
[----:B--2---:R1:W-:Y:S03]  /*5900*/  STG.E.128 desc[UR4][R48.64], R36 ;  /* 0x0000002430007986 */ /* 0x0043e6000c101d04 */
.L_x_700:
[----:B------:R-:W-:Y:S05]  /*5910*/  BSYNC B1 ;  /* 0x0000000000017941 */ /* 0x000fea0003800000 */
.L_x_699:
        /* <DEDUP_REMOVED lines=14> */
[----:B------:R-:W-:-:S02]  /*5a00*/  PRMT R145, R145, 0x5410, R60 ;  /* 0x0000541091917816 */ /* 0x000fc4000000003c */
[----:B------:R-:W-:Y:S02]  /*5a10*/  PRMT R175, R175, 0x5410, R54 ;  /* 0x00005410afaf7816 */ /* 0x000fe40000000036 */
[----:B------:R-:W-:Y:S02]  /*5a20*/  LOP3.LUT R53, R39, 0xffff0000, RZ, 0xc0, !PT ;  /* 0xffff000027357812 */ /* 0x000fe400078ec0ff */
[----:B------:R-:W-:Y:S01]  /*5a30*/  PRMT R151, R151, 0x5410, R58 ;  /* 0x0000541097977816 */ /* 0x000fe2000000003a */
[----:B------:R-:W-:Y:S01]  /*5a40*/  IMAD.U32 R57, R175, 0x10000, RZ ;  /* 0x00010000af397824 */ /* 0x000fe200078e00ff */
[----:B------:R-:W-:Y:S02]  /*5a50*/  LOP3.LUT R39, R37, 0xffff0000, RZ, 0xc0, !PT ;  /* 0xffff000025277812 */ /* 0x000fe400078ec0ff */
[----:B------:R-:W-:Y:S01]  /*5a60*/  LOP3.LUT R56, R171, 0xffff0000, RZ, 0xc0, !PT ;  /* 0xffff0000ab387812 */ /* 0x000fe200078ec0ff */
[----:B------:R-:W-:Y:S01]  /*5a70*/  IMAD.U32 R55, R151, 0x10000, RZ ;  /* 0x0001000097377824 */ /* 0x000fe200078e00ff */
[----:B------:R-:W-:Y:S01]  /*5a80*/  LOP3.LUT R54, R145, 0xffff0000, RZ, 0xc0, !PT ;  /* 0xffff000091367812 */ /* 0x000fe200078ec0ff */
[----:B------:R-:W-:Y:S01]  /*5a90*/  IMAD.U32 R171, R171, 0x10000, RZ ;  /* 0x00010000abab7824 */ /* 0x000fe200078e00ff */
[----:B------:R-:W-:Y:S01]  /*5aa0*/  LOP3.LUT R51, R38, 0xffff0000, RZ, 0xc0, !PT ;  /* 0xffff000026337812 */ /* 0x000fe200078ec0ff */
[----:B------:R-:W-:-:S02]  /*5ab0*/  IMAD.U32 R38, R37, 0x10000, RZ ;  /* 0x0001000025267824 */ /* 0x000fc400078e00ff */
[C---:B------:R-:W-:Y:S01]  /*5ac0*/  FMUL.FTZ R59, R39.reuse, R56 ;  /* 0x00000038273b7220 */ /* 0x040fe20000410000 */
[C---:B------:R-:W-:Y:S02]  /*5ad0*/  IMAD.U32 R37, R36.reuse, 0x10000, RZ ;  /* 0x0001000024257824 */ /* 0x040fe400078e00ff */
[-C--:B------:R-:W-:Y:S01]  /*5ae0*/  FMUL.FTZ R39, R39, R54.reuse ;  /* 0x0000003627277220 */ /* 0x080fe20000410000 */
[----:B------:R-:W-:Y:S01]  /*5af0*/  LOP3.LUT R36, R36, 0xffff0000, RZ, 0xc0, !PT ;  /* 0xffff000024247812 */ /* 0x000fe200078ec0ff */
[C---:B------:R-:W-:Y:S01]  /*5b00*/  FMUL.FTZ R61, R51.reuse, R57 ;  /* 0x00000039333d7220 */ /* 0x040fe20000410000 */
[-C--:B------:R-:W-:Y:S01]  /*5b10*/  FMUL.FTZ R51, R51, R55.reuse ;  /* 0x0000003733337220 */ /* 0x080fe20000410000 */
[----:B------:R-:W-:Y:S01]  /*5b20*/  LOP3.LUT R175, R175, 0xffff0000, RZ, 0xc0, !PT ;  /* 0xffff0000afaf7812 */ /* 0x000fe200078ec0ff */
[----:B------:R-:W-:Y:S01]  /*5b30*/  IMAD.U32 R145, R145, 0x10000, RZ ;  /* 0x0001000091917824 */ /* 0x000fe200078e00ff */
[----:B------:R-:W-:Y:S01]  /*5b40*/  LOP3.LUT R151, R151, 0xffff0000, RZ, 0xc0, !PT ;  /* 0xffff000097977812 */ /* 0x000fe200078ec0ff */
[C---:B------:R-:W-:Y:S01]  /*5b50*/  FFMA.FTZ R59, R38.reuse, R54, -R59 ;  /* 0x00000036263b7223 */ /* 0x040fe2000001083b */
[----:B------:R-:W-:Y:S01]  /*5b60*/  FFMA.FTZ R56, R38, R56, R39 ;  /* 0x0000003826387223 */ /* 0x000fe20000010027 */
[----:B------:R-:W-:Y:S01]  /*5b70*/  FFMA.FTZ R61, R50, R55, -R61 ;  /* 0x00000037323d7223 */ /* 0x000fe2000001083d */
[----:B------:R-:W-:Y:S01]  /*5b80*/  FMUL.FTZ R38, R36, R171 ;  /* 0x000000ab24267220 */ /* 0x000fe20000410000 */
[----:B------:R-:W-:Y:S01]  /*5b90*/  FFMA.FTZ R50, R50, R57, R51 ;  /* 0x0000003932327223 */ /* 0x000fe20000010033 */
[----:B------:R-:W-:Y:S01]  /*5ba0*/  FMUL.FTZ R36, R36, R145 ;  /* 0x0000009124247220 */ /* 0x000fe20000410000 */
        /* <DEDUP_REMOVED lines=12> */
.L_x_706:
[----:B------:R-:W-:Y:S05]  /*5c70*/  BSYNC B2 ;  /* 0x0000000000027941 */ /* 0x000fea0003800000 */
.L_x_705:
[----:B------:R-:W-:Y:S02]  /*5c80*/  ULDC.64 UR4, c[0x0][0x208] ;  /* 0x0000820000047ab9 */ /* 0x000fe40000000a00 */
[----:B--2---:R1:W-:Y:S03]  /*5c90*/  STG.E.128 desc[UR4][R48.64+0x80], R36 ;  /* 0x0000802430007986 */ /* 0x0043e6000c101d04 */
.L_x_704:
[----:B------:R-:W-:Y:S05]  /*5ca0*/  BSYNC B1 ;  /* 0x0000000000017941 */ /* 0x000fea0003800000 */
.L_x_703:
[----:B------:R-:W-:Y:S01]  /*5cb0*/  ISETP.NE.AND P3, PT, R9, RZ, PT ;  /* 0x000000ff0900720c */ /* 0x000fe20003f65270 */
[----:B------:R-:W-:-:S12]  /*5cc0*/  BSSY B1, `(.L_x_707) ;  /* 0x0000037000017945 */ /* 0x000fd80003800000 */
[----:B------:R-:W-:Y:S05]  /*5cd0*/  @!P3 BRA `(.L_x_708) ;  /* 0x0000000000d4b947 */ /* 0x000fea0003800000 */
[----:B-1234-:R1:W2:Y:S01]  /*5ce0*/  LDS.128 R36, [R4+0x2b400] ;  /* 0x02b4000004247984 */ /* 0x01e2a20000000c00 */
[----:B------:R-:W-:Y:S01]  /*5cf0*/  ISETP.GE.AND P3, PT, R214, R115, PT ;  /* 0x00000073d600720c */ /* 0x000fe20003f66270 */
[----:B------:R-:W-:-:S12]  /*5d00*/  BSSY B2, `(.L_x_709) ;  /* 0x0000030000027945 */ /* 0x000fd80003800000 */
[----:B-1----:R-:W-:Y:S05]  /*5d10*/  @P3 BRA `(.L_x_710) ;  /* 0x0000000000b83947 */ /* 0x002fea0003800000 */
[----:B------:R-:W-:Y:S02]  /*5d20*/  SHF.R.U32.HI R50, RZ, 0x10, R45 ;  /* 0x00000010ff327819 */ /* 0x000fe4000001162d */
[----:B------:R-:W-:Y:S02]  /*5d30*/  SHF.R.U32.HI R52, RZ, 0x10, R47 ;  /* 0x00000010ff347819 */ /* 0x000fe4000001162f */
[----:B------:R-:W-:Y:S01]  /*5d40*/  SHF.R.U64 R51, R44, 0x10, R45 ;  /* 0x000000102c337819 */ /* 0x000fe2000000122d */
[----:B--2---:R-:W-:Y:S01]  /*5d50*/  IMAD.U32 R44, R38, 0x10000, RZ ;  /* 0x00010000262c7824 */ /* 0x004fe200078e00ff */
[----:B------:R-:W-:Y:S01]  /*5d60*/  SHF.R.U64 R53, R46, 0x10, R47 ;  /* 0x000000102e357819 */ /* 0x000fe2000000122f */
[----:B------:R-:W-:Y:S01]  /*5d70*/  IMAD.U32 R46, R39, 0x10000, RZ ;  /* 0x00010000272e7824 */ /* 0x000fe200078e00ff */
[----:B------:R-:W-:Y:S02]  /*5d80*/  PRMT R141, R141, 0x5410, R50 ;  /* 0x000054108d8d7816 */ /* 0x000fe40000000032 */
[----:B------:R-:W-:-:S02]  /*5d90*/  PRMT R139, R139, 0x5410, R52 ;  /* 0x000054108b8b7816 */ /* 0x000fc40000000034 */
[----:B------:R-:W-:Y:S02]  /*5da0*/  PRMT R140, R140, 0x5410, R51 ;  /* 0x000054108c8c7816 */ /* 0x000fe40000000033 */
[----:B------:R-:W-:Y:S01]  /*5db0*/  LOP3.LUT R45, R38, 0xffff0000, RZ, 0xc0, !PT ;  /* 0xffff0000262d7812 */ /* 0x000fe200078ec0ff */
[----:B------:R-:W-:Y:S01]  /*5dc0*/  IMAD.U32 R51, R139, 0x10000, RZ ;  /* 0x000100008b337824 */ /* 0x000fe200078e00ff */
[----:B------:R-:W-:Y:S01]  /*5dd0*/  LOP3.LUT R47, R39, 0xffff0000, RZ, 0xc0, !PT ;  /* 0xffff0000272f7812 */ /* 0x000fe200078ec0ff */
[----:B------:R-:W-:Y:S01]  /*5de0*/  IMAD.U32 R38, R37, 0x10000, RZ ;  /* 0x0001000025267824 */ /* 0x000fe200078e00ff */
[----:B------:R-:W-:Y:S01]  /*5df0*/  PRMT R138, R138, 0x5410, R53 ;  /* 0x000054108a8a7816 */ /* 0x000fe20000000035 */
[----:B------:R-:W-:Y:S01]  /*5e00*/  IMAD.U32 R53, R141, 0x10000, RZ ;  /* 0x000100008d357824 */ /* 0x000fe200078e00ff */
[----:B------:R-:W-:Y:S01]  /*5e10*/  LOP3.LUT R39, R37, 0xffff0000, RZ, 0xc0, !PT ;  /* 0xffff000025277812 */ /* 0x000fe200078ec0ff */
[----:B------:R-:W-:Y:S01]  /*5e20*/  IMAD.U32 R37, R36, 0x10000, RZ ;  /* 0x0001000024257824 */ /* 0x000fe200078e00ff */
[----:B------:R-:W-:Y:S01]  /*5e30*/  LOP3.LUT R52, R140, 0xffff0000, RZ, 0xc0, !PT ;  /* 0xffff00008c347812 */ /* 0x000fe200078ec0ff */
[C---:B------:R-:W-:Y:S01]  /*5e40*/  FMUL.FTZ R57, R45.reuse, R53 ;  /* 0x000000352d397220 */ /* 0x040fe20000410000 */
[----:B------:R-:W-:Y:S01]  /*5e50*/  LOP3.LUT R50, R138, 0xffff0000, RZ, 0xc0, !PT ;  /* 0xffff00008a327812 */ /* 0x000fe200078ec0ff */
[-C--:B------:R-:W-:Y:S01]  /*5e60*/  FMUL.FTZ R45, R45, R51.reuse ;  /* 0x000000332d2d7220 */ /* 0x080fe20000410000 */
[----:B------:R-:W-:Y:S01]  /*5e70*/  LOP3.LUT R141, R141, 0xffff0000, RZ, 0xc0, !PT ;  /* 0xffff00008d8d7812 */ /* 0x000fe200078ec0ff */
[----:B------:R-:W-:Y:S01]  /*5e80*/  FMUL.FTZ R55, R39, R52 ;  /* 0x0000003427377220 */ /* 0x000fe20000410000 */
[----:B------:R-:W-:Y:S01]  /*5e90*/  LOP3.LUT R139, R139, 0xffff0000, RZ, 0xc0, !PT ;  /* 0xffff00008b8b7812 */ /* 0x000fe200078ec0ff */
[----:B------:R-:W-:Y:S01]  /*5ea0*/  FFMA.FTZ R57, R44, R51, -R57 ;  /* 0x000000332c397223 */ /* 0x000fe20000010839 */
[-C--:B------:R-:W-:Y:S01]  /*5eb0*/  FMUL.FTZ R39, R39, R50.reuse ;  /* 0x0000003227277220 */ /* 0x080fe20000410000 */
[----:B------:R-:W-:Y:S01]  /*5ec0*/  LOP3.LUT R36, R36, 0xffff0000, RZ, 0xc0, !PT ;  /* 0xffff000024247812 */ /* 0x000fe200078ec0ff */
[----:B------:R-:W-:Y:S01]  /*5ed0*/  FFMA.FTZ R55, R38, R50, -R55 ;  /* 0x0000003226377223 */ /* 0x000fe20000010837 */
[----:B------:R-:W-:Y:S01]  /*5ee0*/  FFMA.FTZ R44, R44, R53, R45 ;  /* 0x000000352c2c7223 */ /* 0x000fe2000001002d */
[----:B------:R-:W-:-:S02]  /*5ef0*/  IMAD.U32 R140, R140, 0x10000, RZ ;  /* 0x000100008c8c7824 */ /* 0x000fc400078e00ff */
[C---:B------:R-:W-:Y:S01]  /*5f00*/  FMUL.FTZ R45, R47.reuse, R141 ;  /* 0x0000008d2f2d7220 */ /* 0x040fe20000410000 */
[----:B------:R-:W-:Y:S02]  /*5f10*/  IMAD.U32 R138, R138, 0x10000, RZ ;  /* 0x000100008a8a7824 */ /* 0x000fe400078e00ff */
[-C--:B------:R-:W-:Y:S01]  /*5f20*/  FMUL.FTZ R50, R47, R139.reuse ;  /* 0x0000008b2f327220 */ /* 0x080fe20000410000 */
[----:B------:R-:W-:Y:S01]  /*5f30*/  FFMA.FTZ R52, R38, R52, R39 ;  /* 0x0000003426347223 */ /* 0x000fe20000010027 */
[C---:B------:R-:W-:Y:S01]  /*5f40*/  FMUL.FTZ R38, R36.reuse, R140 ;  /* 0x0000008c24267220 */ /* 0x040fe20000410000 */
[-C--:B------:R-:W-:Y:S01]  /*5f50*/  FMUL.FTZ R39, R36, R138.reuse ;  /* 0x0000008a24277220 */ /* 0x080fe20000410000 */
        /* <DEDUP_REMOVED lines=10> */
.L_x_710:
[----:B------:R-:W-:Y:S05]  /*6000*/  BSYNC B2 ;  /* 0x0000000000027941 */ /* 0x000fea0003800000 */
.L_x_709:
[----:B------:R-:W-:Y:S02]  /*6010*/  ULDC.64 UR4, c[0x0][0x208] ;  /* 0x0000820000047ab9 */ /* 0x000fe40000000a00 */
[----:B--2---:R1:W-:Y:S03]  /*6020*/  STG.E.128 desc[UR4][R48.64+0x100], R36 ;  /* 0x0001002430007986 */ /* 0x0043e6000c101d04 */
.L_x_708:
[----:B------:R-:W-:Y:S05]  /*6030*/  BSYNC B1 ;  /* 0x0000000000017941 */ /* 0x000fea0003800000 */
.L_x_707:
[----:B------:R-:W-:-:S13]  /*6040*/  ISETP.NE.AND P3, PT, R8, RZ, PT ;  /* 0x000000ff0800720c */ /* 0x000fda0003f65270 */
        /* <DEDUP_REMOVED lines=51> */
.L_x_712:
[----:B------:R-:W-:Y:S05]  /*6380*/  BSYNC B1 ;  /* 0x0000000000017941 */ /* 0x000fea0003800000 */
.L_x_711:
[----:B------:R-:W-:Y:S02]  /*6390*/  ULDC.64 UR4, c[0x0][0x208] ;  /* 0x0000820000047ab9 */ /* 0x000fe40000000a00 */
[----:B--2---:R1:W-:Y:S01]  /*63a0*/  STG.E.128 desc[UR4][R48.64+0x180], R36 ;  /* 0x0001802430007986 */ /* 0x0043e2000c101d04 */
[----:B------:R-:W-:Y:S05]  /*63b0*/  BRA `(.L_x_698) ;  /* 0x00000044001c7947 */ /* 0x000fea0003800000 */
.L_x_656:
        /* <DEDUP_REMOVED lines=14> */
[----:B------:R-:W-:Y:S01]  /*64a0*/  IADD3 R36, P5, R102, R84, RZ ;  /* 0x0000005466247210 */ /* 0x000fe20007fbe0ff */
[----:B------:R-:W-:Y:S01]  /*64b0*/  ULDC.64 UR6, c[0x0][0x400] ;  /* 0x0001000000067ab9 */ /* 0x000fe20000000a00 */
[----:B------:R-:W-:Y:S01]  /*64c0*/  LEA R52, P3, R38, UR4, 0x1 ;  /* 0x0000000426347c11 */ /* 0x000fe2000f8608ff */
[----:B------:R-:W-:Y:S01]  /*64d0*/  IMAD.X R39, R0, 0x1, R15, P2 ;  /* 0x0000000100277824 */ /* 0x000fe200010e060f */
[----:B------:R-:W-:Y:S01]  /*64e0*/  LEA R56, P2, R36, UR6, 0x1 ;  /* 0x0000000624387c11 */ /* 0x000fe2000f8408ff */
[----:B------:R-:W-:Y:S01]  /*64f0*/  IMAD.X R37, R114, 0x1, R21, P5 ;  /* 0x0000000172257824 */ /* 0x000fe200028e0615 */
[----:B------:R-:W-:Y:S02]  /*6500*/  ISETP.GE.AND P5, PT, R213, R115, PT ;  /* 0x00000073d500720c */ /* 0x000fe40003fa6270 */
[----:B------:R-:W-:-:S02]  /*6510*/  CS2R R42, SRZ ;  /* 0x00000000002a7805 */ /* 0x000fc4000001ff00 */
[----:B------:R-:W-:Y:S02]  /*6520*/  LEA.HI.X R53, R38, UR5, R39, 0x1, P3 ;  /* 0x0000000526357c11 */ /* 0x000fe400098f0c27 */
[----:B------:R-:W-:Y:S02]  /*6530*/  CS2R R40, SRZ ;  /* 0x0000000000287805 */ /* 0x000fe4000001ff00 */
[----:B------:R-:W-:Y:S02]  /*6540*/  ISETP.GE.AND P3, PT, R16, R115, PT ;  /* 0x000000731000720c */ /* 0x000fe40003f66270 */
[----:B------:R-:W-:Y:S02]  /*6550*/  CS2R R38, SRZ ;  /* 0x0000000000267805 */ /* 0x000fe4000001ff00 */
[----:B------:R-:W-:Y:S02]  /*6560*/  LEA.HI.X R57, R36, UR7, R37, 0x1, P2 ;  /* 0x0000000724397c11 */ /* 0x000fe400090f0c25 */
[----:B------:R-:W-:-:S02]  /*6570*/  CS2R R36, SRZ ;  /* 0x0000000000247805 */ /* 0x000fc4000001ff00 */
[----:B------:R-:W-:Y:S02]  /*6580*/  CS2R R50, SRZ ;  /* 0x0000000000327805 */ /* 0x000fe4000001ff00 */
[----:B------:R-:W-:Y:S02]  /*6590*/  CS2R R48, SRZ ;  /* 0x0000000000307805 */ /* 0x000fe4000001ff00 */
[----:B------:R-:W-:Y:S02]  /*65a0*/  CS2R R46, SRZ ;  /* 0x00000000002e7805 */ /* 0x000fe4000001ff00 */
[----:B------:R-:W-:Y:S01]  /*65b0*/  CS2R R44, SRZ ;  /* 0x00000000002c7805 */ /* 0x000fe2000001ff00 */
[----:B------:R-:W-:Y:S02]  /*65c0*/  ULDC.64 UR8, c[0x0][0x208] ;  /* 0x0000820000087ab9 */ /* 0x000fe40000000a00 */
[----:B------:R0:W5:Y:S04]  /*65d0*/  @!P5 LDG.E.128 R36, desc[UR8][R52.64+0x80] ;  /* 0x000080083424d981 */ /* 0x000168000c1e1d00 */
[----:B------:R0:W5:Y:S04]  /*65e0*/  @!P3 LDG.E.128 R40, desc[UR8][R52.64] ;  /* 0x000000083428b981 */ /* 0x000168000c1e1d00 */
[----:B------:R0:W5:Y:S04]  /*65f0*/  @!P3 LDG.E.128 R48, desc[UR8][R56.64] ;  /* 0x000000083830b981 */ /* 0x000168000c1e1d00 */
[----:B------:R0:W5:Y:S02]  /*6600*/  @!P5 LDG.E.128 R44, desc[UR8][R56.64+0x80] ;  /* 0x00008008382cd981 */ /* 0x000164000c1e1d00 */
.L_x_714:
[----:B------:R-:W-:Y:S05]  /*6610*/  BSYNC B1 ;  /* 0x0000000000017941 */ /* 0x000fea0003800000 */
.L_x_713:
[----:B0-----:R-:W2:Y:S01]  /*6620*/  LDL.LU R57, [R1+0x8] ;  /* 0x0000080001397983 */ /* 0x001ea20000300800 */
[----:B-----5:R-:W-:Y:S01]  /*6630*/  IMAD.MOV.U32 R52, RZ, RZ, R38 ;  /* 0x000000ffff347224 */ /* 0x020fe200078e0026 */
[----:B------:R-:W-:Y:S01]  /*6640*/  BSSY B1, `(.L_x_715) ;  /* 0x0000043000017945 */ /* 0x000fe20003800000 */
[----:B------:R-:W-:Y:S01]  /*6650*/  IMAD.MOV.U32 R53, RZ, RZ, R39 ;  /* 0x000000ffff357224 */ /* 0x000fe200078e0027 */
[----:B------:R-:W-:Y:S01]  /*6660*/  CS2R R62, SRZ ;  /* 0x00000000003e7805 */ /* 0x000fe2000001ff00 */
[----:B------:R-:W-:Y:S01]  /*6670*/  IMAD.MOV.U32 R56, RZ, RZ, R36 ;  /* 0x000000ffff387224 */ /* 0x000fe200078e0024 */
[----:B------:R-:W-:Y:S01]  /*6680*/  PRMT R180, R180, 0x5410, R52 ;  /* 0x00005410b4b47816 */ /* 0x000fe20000000034 */
[----:B------:R-:W-:Y:S01]  /*6690*/  IMAD.MOV.U32 R52, RZ, RZ, R37 ;  /* 0x000000ffff347224 */ /* 0x000fe200078e0025 */
[----:B------:R-:W-:Y:S01]  /*66a0*/  CS2R R60, SRZ ;  /* 0x00000000003c7805 */ /* 0x000fe2000001ff00 */
        /* <DEDUP_REMOVED lines=13> */
[----:B------:R-:W-:-:S02]  /*6780*/  CS2R R58, SRZ ;  /* 0x00000000003a7805 */ /* 0x000fc4000001ff00 */
[----:B------:R-:W-:Y:S02]  /*6790*/  CS2R R66, SRZ ;  /* 0x0000000000427805 */ /* 0x000fe4000001ff00 */
[----:B------:R-:W-:Y:S01]  /*67a0*/  PRMT R158, R53, 0x7610, R158 ;  /* 0x00007610359e7816 */ /* 0x000fe2000000009e */
[----:B------:R-:W-:Y:S01]  /*67b0*/  IMAD.MOV.U32 R53, RZ, RZ, R47 ;  /* 0x000000ffff357224 */ /* 0x000fe200078e002f */
[----:B------:R-:W-:Y:S01]  /*67c0*/  PRMT R174, R56, 0x5410, R52 ;  /* 0x0000541038ae7816 */ /* 0x000fe20000000034 */
[----:B------:R-:W-:Y:S01]  /*67d0*/  IMAD.MOV.U32 R52, RZ, RZ, R45 ;  /* 0x000000ffff347224 */ /* 0x000fe200078e002d */
[----:B------:R-:W-:Y:S01]  /*67e0*/  CS2R R64, SRZ ;  /* 0x0000000000407805 */ /* 0x000fe2000001ff00 */
[----:B------:R-:W-:-:S03]  /*67f0*/  IMAD.MOV.U32 R56, RZ, RZ, R48 ;  /* 0x000000ffff387224 */ /* 0x000fc600078e0030 */
[----:B------:R-:W-:Y:S01]  /*6800*/  PRMT R175, R52, 0x5410, R53 ;  /* 0x0000541034af7816 */ /* 0x000fe20000000035 */
[----:B------:R-:W-:Y:S01]  /*6810*/  IMAD.MOV.U32 R53, RZ, RZ, R50 ;  /* 0x000000ffff357224 */ /* 0x000fe200078e0032 */
[----:B------:R-:W-:Y:S01]  /*6820*/  PRMT R181, R56, 0x7610, R181 ;  /* 0x0000761038b57816 */ /* 0x000fe200000000b5 */
[----:B------:R-:W-:-:S03]  /*6830*/  IMAD.MOV.U32 R52, RZ, RZ, R51 ;  /* 0x000000ffff347224 */ /* 0x000fc600078e0033 */
[----:B------:R-:W-:Y:S01]  /*6840*/  PRMT R184, R184, 0x5410, R53 ;  /* 0x00005410b8b87816 */ /* 0x000fe20000000035 */
[----:B------:R-:W-:Y:S01]  /*6850*/  IMAD.MOV.U32 R53, RZ, RZ, R49 ;  /* 0x000000ffff357224 */ /* 0x000fe200078e0031 */
[----:B------:R-:W-:-:S04]  /*6860*/  PRMT R185, R185, 0x5410, R52 ;  /* 0x00005410b9b97816 */ /* 0x000fc80000000034 */
[----:B------:R-:W-:Y:S02]  /*6870*/  PRMT R158, R158, 0x5410, R53 ;  /* 0x000054109e9e7816 */ /* 0x000fe40000000035 */
[----:B------:R-:W-:Y:S02]  /*6880*/  CS2R R52, SRZ ;  /* 0x0000000000347805 */ /* 0x000fe4000001ff00 */
[----:B--2---:R-:W-:-:S04]  /*6890*/  LOP3.LUT R57, R57, 0xfffffffe, RZ, 0xc0, !PT ;  /* 0xfffffffe39397812 */ /* 0x004fc800078ec0ff */
[----:B------:R-:W-:-:S05]  /*68a0*/  @P2 LOP3.LUT R57, R57, 0x1, RZ, 0xfc, !PT ;  /* 0x0000000139392812 */ /* 0x000fca00078efcff */
[----:B------:R0:W-:Y:S02]  /*68b0*/  STL [R1+0x8], R57 ;  /* 0x0000083901007387 */ /* 0x0001e40000100800 */
[----:B0-----:R-:W-:Y:S01]  /*68c0*/  CS2R R56, SRZ ;  /* 0x0000000000387805 */ /* 0x001fe2000001ff00 */
        /* <DEDUP_REMOVED lines=9> */
[----:B------:R-:W-:Y:S02]  /*6960*/  CS2R R64, SRZ ;  /* 0x0000000000407805 */ /* 0x000fe4000001ff00 */
[----:B------:R-:W-:Y:S02]  /*6970*/  CS2R R62, SRZ ;  /* 0x00000000003e7805 */ /* 0x000fe4000001ff00 */
[----:B------:R-:W-:Y:S02]  /*6980*/  IADD3.X R53, R21, R114, R34, P2, P3 ;  /* 0x0000007215357210 */ /* 0x000fe400017e6422 */
[----:B------:R-:W-:Y:S02]  /*6990*/  CS2R R60, SRZ ;  /* 0x00000000003c7805 */ /* 0x000fe4000001ff00 */
[----:B------:R-:W-:Y:S01]  /*69a0*/  LEA R68, P3, R54, UR4, 0x1 ;  /* 0x0000000436447c11 */ /* 0x000fe2000f8608ff */
[----:B------:R-:W-:Y:S01]  /*69b0*/  ULDC.64 UR8, c[0x0][0x208] ;  /* 0x0000820000087ab9 */ /* 0x000fe20000000a00 */
[----:B------:R-:W-:-:S02]  /*69c0*/  LEA R70, P2, R52, UR6, 0x1 ;  /* 0x0000000634467c11 */ /* 0x000fc4000f8408ff */
[----:B------:R-:W-:Y:S02]  /*69d0*/  LEA.HI.X R69, R54, UR5, R55, 0x1, P3 ;  /* 0x0000000536457c11 */ /* 0x000fe400098f0c37 */
[----:B------:R-:W-:Y:S02]  /*69e0*/  CS2R R54, SRZ ;  /* 0x0000000000367805 */ /* 0x000fe4000001ff00 */
[----:B------:R-:W-:Y:S02]  /*69f0*/  LEA.HI.X R71, R52, UR7, R53, 0x1, P2 ;  /* 0x0000000734477c11 */ /* 0x000fe400090f0c35 */
[----:B------:R-:W-:Y:S02]  /*6a00*/  CS2R R52, SRZ ;  /* 0x0000000000347805 */ /* 0x000fe4000001ff00 */
[-C--:B------:R-:W-:Y:S02]  /*6a10*/  ISETP.GE.AND P3, PT, R16, R115.reuse, PT ;  /* 0x000000731000720c */ /* 0x080fe40003f66270 */
[----:B------:R-:W-:-:S11]  /*6a20*/  ISETP.GE.AND P2, PT, R213, R115, PT ;  /* 0x00000073d500720c */ /* 0x000fd60003f46270 */
[----:B------:R0:W5:Y:S04]  /*6a30*/  @!P3 LDG.E.128 R56, desc[UR8][R68.64] ;  /* 0x000000084438b981 */ /* 0x000168000c1e1d00 */
[----:B------:R0:W5:Y:S04]  /*6a40*/  @!P2 LDG.E.128 R52, desc[UR8][R68.64+0x80] ;  /* 0x000080084434a981 */ /* 0x000168000c1e1d00 */
[----:B------:R0:W5:Y:S04]  /*6a50*/  @!P3 LDG.E.128 R64, desc[UR8][R70.64] ;  /* 0x000000084640b981 */ /* 0x000168000c1e1d00 */
[----:B------:R0:W5:Y:S02]  /*6a60*/  @!P2 LDG.E.128 R60, desc[UR8][R70.64+0x80] ;  /* 0x00008008463ca981 */ /* 0x000164000c1e1d00 */
.L_x_716:
[----:B------:R-:W-:Y:S05]  /*6a70*/  BSYNC B1 ;  /* 0x0000000000017941 */ /* 0x000fea0003800000 */
.L_x_715:
        /* <DEDUP_REMOVED lines=16> */
[----:B------:R-:W-:Y:S01]  /*6b80*/  ULDC.64 UR8, c[0x0][0x208] ;  /* 0x0000820000087ab9 */ /* 0x000fe20000000a00 */
[----:B------:R-:W-:Y:S02]  /*6b90*/  IADD3.X R71, R15, R29, R0, P2, P5 ;  /* 0x0000001d0f477210 */ /* 0x000fe400017ea400 */
[----:B------:R-:W-:-:S04]  /*6ba0*/  IADD3 R0, P2, P5, R102, R31, R84 ;  /* 0x0000001f66007210 */ /* 0x000fc80007d5e054 */
[----:B------:R-:W-:Y:S02]  /*6bb0*/  IADD3.X R69, R21, R33, R114, P2, P5 ;  /* 0x0000002115457210 */ /* 0x000fe400017ea472 */
[----:B------:R-:W-:-:S04]  /*6bc0*/  LEA R84, P2, R86, UR4, 0x1 ;  /* 0x0000000456547c11 */ /* 0x000fc8000f8408ff */
[----:B------:R-:W-:Y:S02]  /*6bd0*/  LEA.HI.X R85, R86, UR5, R71, 0x1, P2 ;  /* 0x0000000556557c11 */ /* 0x000fe400090f0c47 */
[----:B------:R-:W-:-:S04]  /*6be0*/  LEA R86, P2, R0, UR6, 0x1 ;  /* 0x0000000600567c11 */ /* 0x000fc8000f8408ff */
[----:B------:R-:W-:Y:S02]  /*6bf0*/  LEA.HI.X R87, R0, UR7, R69, 0x1, P2 ;  /* 0x0000000700577c11 */ /* 0x000fe400090f0c45 */
[----:B------:R-:W-:Y:S02]  /*6c00*/  ISETP.GE.AND P2, PT, R16, R115, PT ;  /* 0x000000731000720c */ /* 0x000fe40003f46270 */
[----:B------:R-:W-:Y:S02]  /*6c10*/  CS2R R70, SRZ ;  /* 0x0000000000467805 */ /* 0x000fe4000001ff00 */
[----:B------:R-:W-:Y:S02]  /*6c20*/  CS2R R68, SRZ ;  /* 0x0000000000447805 */ /* 0x000fe4000001ff00 */
[----:B------:R-:W-:Y:S02]  /*6c30*/  CS2R R78, SRZ ;  /* 0x00000000004e7805 */ /* 0x000fe4000001ff00 */
[----:B------:R-:W-:-:S05]  /*6c40*/  CS2R R76, SRZ ;  /* 0x00000000004c7805 */ /* 0x000fca000001ff00 */
[----:B------:R0:W5:Y:S04]  /*6c50*/  @!P2 LDG.E.128 R72, desc[UR8][R84.64] ;  /* 0x000000085448a981 */ /* 0x000168000c1e1d00 */
[----:B------:R0:W5:Y:S01]  /*6c60*/  @!P2 LDG.E.128 R80, desc[UR8][R86.64] ;  /* 0x000000085650a981 */ /* 0x000162000c1e1d00 */
[----:B------:R-:W-:-:S13]  /*6c70*/  ISETP.GE.AND P2, PT, R213, R115, PT ;  /* 0x00000073d500720c */ /* 0x000fda0003f46270 */
[----:B------:R0:W5:Y:S04]  /*6c80*/  @!P2 LDG.E.128 R68, desc[UR8][R84.64+0x80] ;  /* 0x000080085444a981 */ /* 0x000168000c1e1d00 */
[----:B------:R0:W5:Y:S02]  /*6c90*/  @!P2 LDG.E.128 R76, desc[UR8][R86.64+0x80] ;  /* 0x00008008564ca981 */ /* 0x000164000c1e1d00 */
.L_x_718:
[----:B------:R-:W-:Y:S05]  /*6ca0*/  BSYNC B1 ;  /* 0x0000000000017941 */ /* 0x000fea0003800000 */
.L_x_717:
[----:B------:R-:W-:Y:S01]  /*6cb0*/  IMAD.MOV.U32 R0, RZ, RZ, R55 ;  /* 0x000000ffff007224 */ /* 0x000fe200078e0037 */
[----:B------:R-:W-:Y:S01]  /*6cc0*/  PRMT R166, R89, 0x7610, R166 ;  /* 0x0000761059a67816 */ /* 0x000fe200000000a6 */
[----:B0-----:R-:W-:Y:S01]  /*6cd0*/  IMAD.MOV.U32 R84, RZ, RZ, R52 ;  /* 0x000000ffff547224 */ /* 0x001fe200078e0034 */
[----:B------:R-:W-:Y:S01]  /*6ce0*/  ULOP3.LUT UR4, UR60, 0x1, URZ, 0xfc, !UPT ;  /* 0x000000013c047892 */ /* 0x000fe2000f8efc3f */
        /* <DEDUP_REMOVED lines=17> */
[----:B------:R-:W-:Y:S01]  /*6e00*/  PLOP3.LUT P2, PT, PT, PT, UP0, 0x80, 0x0 ;  /* 0x000000000000781c */ /* 0x000fe20003f4f008 */
        /* <DEDUP_REMOVED lines=8> */
[----:B-----5:R-:W-:-:S02]  /*6e90*/  IMAD.MOV.U32 R0, RZ, RZ, R70 ;  /* 0x000000ffff007224 */ /* 0x020fc400078e0046 */
[----:B------:R-:W-:Y:S01]  /*6ea0*/  IMAD.MOV.U32 R85, RZ, RZ, R68 ;  /* 0x000000ffff557224 */ /* 0x000fe200078e0044 */
[----:B------:R-:W-:Y:S01]  /*6eb0*/  PRMT R171, R86, 0x5410, R84 ;  /* 0x0000541056ab7816 */ /* 0x000fe20000000054 */
[----:B------:R-:W-:Y:S01]  /*6ec0*/  IMAD.MOV.U32 R84, RZ, RZ, R69 ;  /* 0x000000ffff547224 */ /* 0x000fe200078e0045 */
[----:B------:R-:W-:Y:S01]  /*6ed0*/  PRMT R151, R151, 0x5410, R0 ;  /* 0x0000541097977816 */ /* 0x000fe20000000000 */
[----:B------:R-:W-:Y:S02]  /*6ee0*/  IMAD.MOV.U32 R0, RZ, RZ, R74 ;  /* 0x000000ffff007224 */ /* 0x000fe400078e004a */
[----:B------:R-:W-:Y:S01]  /*6ef0*/  IMAD.MOV.U32 R86, RZ, RZ, R71 ;  /* 0x000000ffff567224 */ /* 0x000fe200078e0047 */
[----:B------:R-:W-:Y:S01]  /*6f00*/  PRMT R150, R84, 0x5410, R85 ;  /* 0x0000541054967816 */ /* 0x000fe20000000055 */
[----:B------:R-:W-:Y:S01]  /*6f10*/  IMAD.MOV.U32 R85, RZ, RZ, R72 ;  /* 0x000000ffff557224 */ /* 0x000fe200078e0048 */
[----:B------:R-:W-:Y:S01]  /*6f20*/  PRMT R154, R0, 0x7610, R154 ;  /* 0x00007610009a7816 */ /* 0x000fe2000000009a */
[----:B------:R-:W-:Y:S01]  /*6f30*/  IMAD.MOV.U32 R84, RZ, RZ, R73 ;  /* 0x000000ffff547224 */ /* 0x000fe200078e0049 */
[----:B------:R-:W-:Y:S01]  /*6f40*/  PRMT R151, R86, 0x7610, R151 ;  /* 0x0000761056977816 */ /* 0x000fe20000000097 */
[----:B------:R-:W-:-:S02]  /*6f50*/  IMAD.MOV.U32 R0, RZ, RZ, R78 ;  /* 0x000000ffff007224 */ /* 0x000fc400078e004e */
        /* <DEDUP_REMOVED lines=8> */
[----:B------:R-:W-:Y:S02]  /*6fe0*/  IMAD.MOV.U32 R86, RZ, RZ, R82 ;  /* 0x000000ffff567224 */ /* 0x000fe400078e0052 */
[----:B------:R-:W-:Y:S01]  /*6ff0*/  IMAD.MOV.U32 R85, RZ, RZ, R83 ;  /* 0x000000ffff557224 */ /* 0x000fe200078e0053 */
[----:B------:R-:W-:Y:S01]  /*7000*/  PRMT R153, R84, 0x5410, R0 ;  /* 0x0000541054997816 */ /* 0x000fe20000000000 */
[----:B------:R-:W-:-:S02]  /*7010*/  IMAD.MOV.U32 R84, RZ, RZ, R80 ;  /* 0x000000ffff547224 */ /* 0x000fc400078e0050 */
[----:B------:R-:W-:Y:S01]  /*7020*/  IMAD.MOV.U32 R0, RZ, RZ, R81 ;  /* 0x000000ffff007224 */ /* 0x000fe200078e0051 */
[----:B------:R-:W-:-:S04]  /*7030*/  PRMT R156, R86, 0x5410, R85 ;  /* 0x00005410569c7816 */ /* 0x000fc80000000055 */
[----:B------:R-:W-:Y:S01]  /*7040*/  PRMT R165, R84, 0x5410, R0 ;  /* 0x0000541054a57816 */ /* 0x000fe20000000000 */
[----:B------:R-:W-:Y:S06]  /*7050*/  @!P2 BRA `(.L_x_719) ;  /* 0x000000000004a947 */ /* 0x000fec0003800000 */
[----:B------:R-:W-:Y:S01]  /*7060*/  BPT.TRAP 0x1 ;  /* 0x000000040000795c */ /* 0x000fe20000300000 */
.L_x_719:
[----:B------:R-:W-:Y:S01]  /*7070*/  IMAD R0, R19, 0x8, R18 ;  /* 0x0000000813007824 */ /* 0x000fe200078e0212 */
[----:B------:R-:W-:Y:S01]  /*7080*/  SHF.L.U32 R114, R217, 0x1f, RZ ;  /* 0x0000001fd9727819 */ /* 0x000fe200000006ff */
[----:B------:R-:W0:Y:S01]  /*7090*/  LDC R145, c[0x0][0x2f4] ;  /* 0x0000bd00ff917b82 */ /* 0x000e220000000800 */
[----:B------:R-:W-:Y:S02]  /*70a0*/  BSSY B1, `(.L_x_720) ;  /* 0x0000004000017945 */ /* 0x000fe40003800000 */
[----:B------:R-:W1:Y:S05]  /*70b0*/  SYNCS.PHASECHK.TRANS64.TRYWAIT P5, [R0+URZ+0x38890], R114 ;  /* 0x03889072000075a7 */ /* 0x000e6a00080a017f */
[----:B------:R-:W2:Y:S01]  /*70c0*/  LDC.64 R122, c[0x0][0x300] ;  /* 0x0000c000ff7a7b82 */ /* 0x000ea20000000a00 */
[----:B-1----:R-:W-:Y:S05]  /*70d0*/  @!P5 BRA `(.L_x_721) ;  /* 0x000002180014d947 */ /* 0x002fea0003800000 */
.L_x_1053:
[----:B------:R-:W-:Y:S05]  /*70e0*/  BSYNC B1 ;  /* 0x0000000000017941 */ /* 0x000fea0003800000 */
.L_x_720:
[----:B------:R-:W-:Y:S01]  /*70f0*/  BSSY B1, `(.L_x_722) ;  /* 0x0000115000017945 */ /* 0x000fe20003800000 */
[----:B0-----:R-:W-:Y:S02]  /*7100*/  IMAD.IADD R148, R145, 0x1, -R118 ;  /* 0x0000000191947824 */ /* 0x001fe400078e0a76 */
[----:B------:R-:W-:Y:S01]  /*7110*/  IMAD.MOV.U32 R125, RZ, RZ, R88 ;  /* 0x000000ffff7d7224 */ /* 0x000fe200078e0058 */
[----:B------:R-:W-:Y:S06]  /*7120*/  @P4 BRA `(.L_x_723) ;  /* 0x0000001000444947 */ /* 0x000fec0003800000 */
[----:B------:R-:W-:Y:S01]  /*7130*/  ISETP.NE.AND P4, PT, R26, RZ, PT ;  /* 0x000000ff1a00720c */ /* 0x000fe20003f85270 */
[-C--:B--2---:R-:W-:Y:S01]  /*7140*/  IMAD.WIDE.U32 R136, R212, R122.reuse, R124 ;  /* 0x0000007ad4887225 */ /* 0x084fe200078e007c */
[----:B------:R-:W-:Y:S01]  /*7150*/  SHF.R.S32.HI R84, RZ, 0x1f, R212 ;  /* 0x0000001fff547819 */ /* 0x000fe200000114d4 */
[----:B------:R-:W-:Y:S04]  /*7160*/  BSSY B2, `(.L_x_724) ;  /* 0x0000089000027945 */ /* 0x000fe80003800000 */
[----:B------:R-:W-:-:S04]  /*7170*/  IMAD R84, R84, R122, RZ ;  /* 0x0000007a54547224 */ /* 0x000fc800078e02ff */
[----:B------:R-:W-:-:S04]  /*7180*/  IMAD R84, R212, R123, R84 ;  /* 0x0000007bd4547224 */ /* 0x000fc800078e0254 */
[----:B------:R-:W-:Y:S01]  /*7190*/  IMAD.IADD R157, R84, 0x1, R137 ;  /* 0x00000001549d7824 */ /* 0x000fe200078e0289 */
[----:B------:R-:W-:Y:S06]  /*71a0*/  @!P4 BRA `(.L_x_725) ;  /* 0x000000080010c947 */ /* 0x000fec0003800000 */
[----:B------:R-:W-:Y:S01]  /*71b0*/  SEL R84, R118, R148, !P0 ;  /* 0x0000009476547207 */ /* 0x000fe20004000000 */
[----:B------:R-:W-:Y:S01]  /*71c0*/  IMAD.SHL.U32 R90, R212, 0x40, RZ ;  /* 0x00000040d45a7824 */ /* 0x000fe200078e00ff */
[----:B------:R-:W-:Y:S02]  /*71d0*/  BSSY B3, `(.L_x_726) ;  /* 0x000007e000037945 */ /* 0x000fe40003800000 */
[----:B------:R-:W-:-:S04]  /*71e0*/  SHF.R.S32.HI R85, RZ, 0x1f, R84 ;  /* 0x0000001fff557819 */ /* 0x000fc80000011454 */
[----:B------:R-:W-:-:S04]  /*71f0*/  LEA.HI R85, R85, R84, RZ, 0x4 ;  /* 0x0000005455557211 */ /* 0x000fc800078f20ff */
[----:B------:R-:W-:-:S05]  /*7200*/  LEA.HI.SX32 R86, R85, R14, 0x1c ;  /* 0x0000000e55567211 */ /* 0x000fca00078fe2ff */
[----:B------:R-:W-:-:S05]  /*7210*/  IMAD.SHL.U32 R85, R86, 0x8, RZ ;  /* 0x0000000856557824 */ /* 0x000fca00078e00ff */
[----:B------:R-:W-:-:S13]  /*7220*/  ISETP.GE.AND P4, PT, R85, R145, PT ;  /* 0x000000915500720c */ /* 0x000fda0003f86270 */
[--C-:B------:R-:W-:Y:S02]  /*7230*/  @!P4 SHF.R.S32.HI R84, RZ, 0x1f, R85.reuse ;  /* 0x0000001fff54c819 */ /* 0x100fe40000011455 */
[-C--:B------:R-:W-:Y:S02]  /*7240*/  @!P4 IADD3 R87, P5, P6, R96, R136.reuse, R85 ;  /* 0x000000886057c210 */ /* 0x080fe40007ebe055 */
[----:B------:R-:W-:Y:S02]  /*7250*/  LOP3.LUT R85, R85, 0x38, RZ, 0xc0, !PT ;  /* 0x0000003855557812 */ /* 0x000fe400078ec0ff */
[----:B------:R-:W-:Y:S02]  /*7260*/  @!P4 IADD3.X R84, R92, R157, R84, P5, P6 ;  /* 0x0000009d5c54c210 */ /* 0x000fe40002fec454 */
[----:B------:R-:W-:Y:S02]  /*7270*/  IADD3 R88, P5, P6, R96, R136, R13 ;  /* 0x0000008860587210 */ /* 0x000fe40007ebe00d */
[----:B------:R-:W-:-:S02]  /*7280*/  LOP3.LUT R85, R85, 0x1c0, R90, 0xf8, !PT ;  /* 0x000001c055557812 */ /* 0x000fc400078ef85a */
[----:B------:R-:W-:Y:S02]  /*7290*/  IADD3.X R89, R92, R157, R7, P5, P6 ;  /* 0x0000009d5c597210 */ /* 0x000fe40002fec407 */
[C---:B------:R-:W-:Y:S02]  /*72a0*/  LEA R138, P5, R88.reuse, R116, 0x1 ;  /* 0x00000074588a7211 */ /* 0x040fe400078a08ff */
[----:B------:R-:W-:Y:S02]  /*72b0*/  LOP3.LUT R85, R85, R228, RZ, 0x3c, !PT ;  /* 0x000000e455557212 */ /* 0x000fe400078e3cff */
[----:B------:R-:W-:Y:S02]  /*72c0*/  LEA.HI.X R139, R88, R117, R89, 0x1, P5 ;  /* 0x00000075588b7211 */ /* 0x000fe400028f0c59 */
[----:B------:R-:W-:-:S04]  /*72d0*/  @!P4 LEA R140, P5, R87, R116, 0x1 ;  /* 0x00000074578cc211 */ /* 0x000fc800078a08ff */
[----:B------:R-:W-:Y:S02]  /*72e0*/  @!P4 LEA.HI.X R141, R87, R117, R84, 0x1, P5 ;  /* 0x00000075578dc211 */ /* 0x000fe400028f0c54 */
[----:B------:R-:W-:Y:S02]  /*72f0*/  SHF.R.S32.HI R84, RZ, 0x1f, R86 ;  /* 0x0000001fff547819 */ /* 0x000fe40000011456 */
[----:B------:R-:W-:Y:S02]  /*7300*/  ISETP.GE.AND P5, PT, R16, R115, PT ;  /* 0x000000731000720c */ /* 0x000fe40003fa6270 */
[----:B------:R-:W-:-:S04]  /*7310*/  LEA.HI R84, R84, R86, RZ, 0x3 ;  /* 0x0000005654547211 */ /* 0x000fc800078f18ff */
[----:B------:R-:W-:-:S05]  /*7320*/  SHF.R.S32.HI R84, RZ, 0x3, R84 ;  /* 0x00000003ff547819 */ /* 0x000fca0000011454 */
[----:B------:R-:W-:-:S04]  /*7330*/  IMAD R84, R84, 0x1400, R227 ;  /* 0x0000140054547824 */ /* 0x000fc800078e02e3 */
[----:B------:R-:W-:-:S04]  /*7340*/  IMAD.IADD R84, R84, 0x1, R85 ;  /* 0x0000000154547824 */ /* 0x000fc800078e0255 */
[C---:B------:R-:W-:Y:S02]  /*7350*/  IMAD R88, R19.reuse, 0x5000, R84 ;  /* 0x0000500013587824 */ /* 0x040fe400078e0254 */
[----:B------:R-:W-:Y:S02]  /*7360*/  IMAD R84, R19, 0x5000, R143 ;  /* 0x0000500013547824 */ /* 0x000fe400078e028f */
[--C-:B------:R-:W-:Y:S02]  /*7370*/  IMAD R88, R88, 0x2, R18.reuse ;  /* 0x0000000258587824 */ /* 0x100fe400078e0212 */
[----:B------:R-:W-:-:S04]  /*7380*/  IMAD R84, R84, 0x2, R18 ;  /* 0x0000000254547824 */ /* 0x000fc800078e0212 */
[----:B------:R-:W0:Y:S04]  /*7390*/  LDS.128 R88, [R88+0x24400] ;  /* 0x0244000058587984 */ /* 0x000e280000000c00 */
[----:B------:R-:W2:Y:S01]  /*73a0*/  LDS.128 R84, [R84+0x24400] ;  /* 0x0244000054547984 */ /* 0x000ea20000000c00 */
[----:B------:R-:W-:Y:S05]  /*73b0*/  @P5 BRA `(.L_x_727) ;  /* 0x00000004007c5947 */ /* 0x000fea0003800000 */
[----:B------:R-:W-:Y:S01]  /*73c0*/  SHF.R.U32.HI R160, RZ, 0x10, R49 ;  /* 0x00000010ffa07819 */ /* 0x000fe20000011631 */
[----:B0-----:R-:W-:Y:S01]  /*73d0*/  IMAD.U32 R163, R89, 0x10000, RZ ;  /* 0x0001000059a37824 */ /* 0x001fe200078e00ff */
[----:B------:R-:W-:Y:S02]  /*73e0*/  SHF.R.U32.HI R161, RZ, 0x10, R41 ;  /* 0x00000010ffa17819 */ /* 0x000fe40000011629 */
[C---:B------:R-:W-:Y:S02]  /*73f0*/  PRMT R160, R158.reuse, 0x5432, R160 ;  /* 0x000054329ea07816 */ /* 0x040fe400000000a0 */
[----:B------:R-:W-:Y:S01]  /*7400*/  PRMT R161, R158, 0x5410, R161 ;  /* 0x000054109ea17816 */ /* 0x000fe200000000a1 */
[C---:B--2---:R-:W-:Y:S01]  /*7410*/  IMAD.U32 R158, R85.reuse, 0x10000, RZ ;  /* 0x00010000559e7824 */ /* 0x044fe200078e00ff */
[----:B------:R-:W-:Y:S01]  /*7420*/  LOP3.LUT R85, R85, 0xffff0000, RZ, 0xc0, !PT ;  /* 0xffff000055557812 */ /* 0x000fe200078ec0ff */
[C---:B------:R-:W-:Y:S01]  /*7430*/  IMAD.U32 R162, R160.reuse, 0x10000, RZ ;  /* 0x00010000a0a27824 */ /* 0x040fe200078e00ff */
[----:B------:R-:W-:Y:S01]  /*7440*/  LOP3.LUT R160, R160, 0xffff0000, RZ, 0xc0, !PT ;  /* 0xffff0000a0a07812 */ /* 0x000fe200078ec0ff */
[C---:B------:R-:W-:Y:S01]  /*7450*/  IMAD.U32 R159, R161.reuse, 0x10000, RZ ;  /* 0x00010000a19f7824 */ /* 0x040fe200078e00ff */
[----:B------:R-:W-:Y:S01]  /*7460*/  LOP3.LUT R161, R161, 0xffff0000, RZ, 0xc0, !PT ;  /* 0xffff0000a1a17812 */ /* 0x000fe200078ec0ff */
[CC--:B------:R-:W-:Y:S01]  /*7470*/  FMUL.FTZ R164, R163.reuse, R162.reuse ;  /* 0x000000a2a3a47220 */ /* 0x0c0fe20000410000 */
[----:B------:R-:W-:Y:S01]  /*7480*/  SHF.R.U64 R41, R40, 0x10, R41 ;  /* 0x0000001028297819 */ /* 0x000fe20000001229 */
[-C--:B------:R-:W-:Y:S01]  /*7490*/  FMUL.FTZ R163, R163, R159.reuse ;  /* 0x0000009fa3a37220 */ /* 0x080fe20000410000 */
[----:B------:R-:W-:Y:S01]  /*74a0*/  SHF.R.U32.HI R40, RZ, 0x10, R51 ;  /* 0x00000010ff287819 */ /* 0x000fe20000011633 */
[----:B------:R-:W-:Y:S01]  /*74b0*/  FFMA.FTZ R159, R158, R159, -R164 ;  /* 0x0000009f9e9f7223 */ /* 0x000fe200000108a4 */
[----:B------:R-:W-:Y:S01]  /*74c0*/  SHF.R.U64 R42, R42, 0x10, R43 ;  /* 0x000000102a2a7819 */ /* 0x000fe2000000122b */
[----:B------:R-:W-:Y:S01]  /*74d0*/  FFMA.FTZ R158, R158, R162, R163 ;  /* 0x000000a29e9e7223 */ /* 0x000fe200000100a3 */
[----:B------:R-:W-:Y:S01]  /*74e0*/  LOP3.LUT R162, R89, 0xffff0000, RZ, 0xc0, !PT ;  /* 0xffff000059a27812 */ /* 0x000fe200078ec0ff */
[----:B------:R-:W-:Y:S01]  /*74f0*/  IMAD.U32 R163, R91, 0x10000, RZ ;  /* 0x000100005ba37824 */ /* 0x000fe200078e00ff */
[----:B------:R-:W-:-:S02]  /*7500*/  PRMT R40, R185, 0x5432, R40 ;  /* 0x00005432b9287816 */ /* 0x000fc40000000028 */
[----:B------:R-:W-:Y:S01]  /*7510*/  SHF.R.U64 R50, R50, 0x10, R51 ;  /* 0x0000001032327819 */ /* 0x000fe20000001233 */
[CC--:B------:R-:W-:Y:S01]  /*7520*/  FMUL.FTZ R89, R162.reuse, R160.reuse ;  /* 0x000000a0a2597220 */ /* 0x0c0fe20000410000 */
[-C--:B------:R-:W-:Y:S01]  /*7530*/  FMUL.FTZ R162, R162, R161.reuse ;  /* 0x000000a1a2a27220 */ /* 0x080fe20000410000 */
[----:B------:R-:W-:Y:S02]  /*7540*/  PRMT R42, R182, 0x5432, R42 ;  /* 0x00005432b62a7816 */ /* 0x000fe4000000002a */
[C---:B------:R-:W-:Y:S01]  /*7550*/  FFMA.FTZ R89, R85.reuse, R161, -R89 ;  /* 0x000000a155597223 */ /* 0x040fe20000010859 */
[----:B------:R-:W-:Y:S01]  /*7560*/  SHF.R.U64 R161, R48, 0x10, R49 ;  /* 0x0000001030a17819 */ /* 0x000fe20000001231 */
[----:B------:R-:W-:Y:S01]  /*7570*/  FFMA.FTZ R85, R85, R160, R162 ;  /* 0x000000a055557223 */ /* 0x000fe200000100a2 */
[----:B------:R-:W-:Y:S01]  /*7580*/  SHF.R.U32.HI R48, RZ, 0x10, R43 ;  /* 0x00000010ff307819 */ /* 0x000fe2000001162b */
[----:B------:R-:W-:Y:S01]  /*7590*/  IMAD.U32 R162, R40, 0x10000, RZ ;  /* 0x0001000028a27824 */ /* 0x000fe200078e00ff */
[----:B------:R-:W-:Y:S01]  /*75a0*/  PRMT R50, R184, 0x5432, R50 ;  /* 0x00005432b8327816 */ /* 0x000fe20000000032 */
[----:B------:R-:W-:Y:S01]  /*75b0*/  IMAD.U32 R49, R87, 0x10000, RZ ;  /* 0x0001000057317824 */ /* 0x000fe200078e00ff */
[----:B------:R-:W-:Y:S01]  /*75c0*/  PRMT R48, R183, 0x5432, R48 ;  /* 0x00005432b7307816 */ /* 0x000fe20000000030 */
[----:B------:R-:W-:Y:S01]  /*75d0*/  FMUL.FTZ R164, R163, R162 ;  /* 0x000000a2a3a47220 */ /* 0x000fe20000410000 */
[----:B------:R-:W-:-:S02]  /*75e0*/  F2FP.BF16.F32.PACK_AB R89, R89, R159 ;  /* 0x0000009f5959723e */ /* 0x000fc400000010ff */
[----:B------:R-:W-:Y:S01]  /*75f0*/  F2FP.BF16.F32.PACK_AB R158, R85, R158 ;  /* 0x0000009e559e723e */ /* 0x000fe200000010ff */
[C---:B------:R-:W-:Y:S01]  /*7600*/  IMAD.U32 R160, R48.reuse, 0x10000, RZ ;  /* 0x0001000030a07824 */ /* 0x040fe200078e00ff */
[----:B------:R-:W-:Y:S01]  /*7610*/  LOP3.LUT R48, R48, 0xffff0000, RZ, 0xc0, !PT ;  /* 0xffff000030307812 */ /* 0x000fe200078ec0ff */
[----:B------:R-:W-:Y:S02]  /*7620*/  IMAD.MOV.U32 R85, RZ, RZ, R89 ;  /* 0x000000ffff557224 */ /* 0x000fe400078e0059 */
[-C--:B------:R-:W-:Y:S01]  /*7630*/  FMUL.FTZ R163, R163, R160.reuse ;  /* 0x000000a0a3a37220 */ /* 0x080fe20000410000 */
[C---:B------:R-:W-:Y:S01]  /*7640*/  FFMA.FTZ R160, R49.reuse, R160, -R164 ;  /* 0x000000a031a07223 */ /* 0x040fe200000108a4 */
[----:B------:R-:W-:Y:S02]  /*7650*/  IMAD.MOV.U32 R89, RZ, RZ, R158 ;  /* 0x000000ffff597224 */ /* 0x000fe400078e009e */
[----:B------:R-:W-:Y:S01]  /*7660*/  FFMA.FTZ R49, R49, R162, R163 ;  /* 0x000000a231317223 */ /* 0x000fe200000100a3 */
[----:B------:R-:W-:-:S02]  /*7670*/  LOP3.LUT R162, R40, 0xffff0000, RZ, 0xc0, !PT ;  /* 0xffff000028a27812 */ /* 0x000fc400078ec0ff */
[----:B------:R-:W-:Y:S02]  /*7680*/  LOP3.LUT R163, R91, 0xffff0000, RZ, 0xc0, !PT ;  /* 0xffff00005ba37812 */ /* 0x000fe400078ec0ff */
[----:B------:R-:W-:-:S03]  /*7690*/  LOP3.LUT R40, R87, 0xffff0000, RZ, 0xc0, !PT ;  /* 0xffff000057287812 */ /* 0x000fc600078ec0ff */
[C---:B------:R-:W-:Y:S01]  /*76a0*/  FMUL.FTZ R91, R163.reuse, R162 ;  /* 0x000000a2a35b7220 */ /* 0x040fe20000410000 */
[----:B------:R-:W-:-:S03]  /*76b0*/  FMUL.FTZ R87, R163, R48 ;  /* 0x00000030a3577220 */ /* 0x000fc60000410000 */
[C---:B------:R-:W-:Y:S01]  /*76c0*/  FFMA.FTZ R48, R40.reuse, R48, -R91 ;  /* 0x0000003028307223 */ /* 0x040fe2000001085b */
[----:B------:R-:W-:Y:S01]  /*76d0*/  FFMA.FTZ R40, R40, R162, R87 ;  /* 0x000000a228287223 */ /* 0x000fe20000010057 */
[----:B------:R-:W-:Y:S01]  /*76e0*/  PRMT R87, R180, 0x5410, R41 ;  /* 0x00005410b4577816 */ /* 0x000fe20000000029 */
[----:B------:R-:W-:Y:S01]  /*76f0*/  IMAD.U32 R162, R88, 0x10000, RZ ;  /* 0x0001000058a27824 */ /* 0x000fe200078e00ff */
[----:B------:R-:W-:Y:S01]  /*7700*/  PRMT R41, R181, 0x5410, R161 ;  /* 0x00005410b5297816 */ /* 0x000fe200000000a1 */
[----:B------:R-:W-:Y:S01]  /*7710*/  IMAD.U32 R91, R84, 0x10000, RZ ;  /* 0x00010000545b7824 */ /* 0x000fe200078e00ff */
        /* <DEDUP_REMOVED lines=8> */
[----:B------:R-:W-:Y:S01]  /*77a0*/  FMUL.FTZ R51, R88, R43 ;  /* 0x0000002b58337220 */ /* 0x000fe20000410000 */
[----:B------:R-:W-:Y:S01]  /*77b0*/  FMUL.FTZ R162, R162, R163 ;  /* 0x000000a3a2a27220 */ /* 0x000fe20000410000 */
[----:B------:R-:W-:Y:S01]  /*77c0*/  FMUL.FTZ R88, R88, R41 ;  /* 0x0000002958587220 */ /* 0x000fe20000410000 */
[C---:B------:R-:W-:Y:S01]  /*77d0*/  FFMA.FTZ R164, R91.reuse, R163, -R164 ;  /* 0x000000a35ba47223 */ /* 0x040fe200000108a4 */
[C---:B------:R-:W-:Y:S01]  /*77e0*/  FFMA.FTZ R41, R84.reuse, R41, -R51 ;  /* 0x0000002954297223 */ /* 0x040fe20000010833 */
[----:B------:R-:W-:Y:S01]  /*77f0*/  FFMA.FTZ R162, R91, R161, R162 ;  /* 0x000000a15ba27223 */ /* 0x000fe200000100a2 */
[----:B------:R-:W-:Y:S01]  /*7800*/  FFMA.FTZ R43, R84, R43, R88 ;  /* 0x0000002b542b7223 */ /* 0x000fe20000010058 */
        /* <DEDUP_REMOVED lines=8> */
[----:B------:R-:W-:-:S02]  /*7890*/  LOP3.LUT R86, R86, 0xffff0000, RZ, 0xc0, !PT ;  /* 0xffff000056567812 */ /* 0x000fc400078ec0ff */
[C---:B------:R-:W-:Y:S01]  /*78a0*/  FFMA.FTZ R88, R51.reuse, R87, -R88 ;  /* 0x0000005733587223 */ /* 0x040fe20000010858 */
[----:B------:R-:W-:Y:S01]  /*78b0*/  FFMA.FTZ R91, R51, R84, R91 ;  /* 0x00000054335b7223 */ /* 0x000fe2000001005b */
[C---:B------:R-:W-:Y:S01]  /*78c0*/  FMUL.FTZ R51, R90.reuse, R50 ;  /* 0x000000325a337220 */ /* 0x040fe20000410000 */
[----:B------:R-:W-:Y:S01]  /*78d0*/  FMUL.FTZ R90, R90, R42 ;  /* 0x0000002a5a5a7220 */ /* 0x000fe20000410000 */
[----:B------:R-:W-:Y:S02]  /*78e0*/  F2FP.BF16.F32.PACK_AB R48, R48, R160 ;  /* 0x000000a03030723e */ /* 0x000fe400000010ff */
[C---:B------:R-:W-:Y:S01]  /*78f0*/  FFMA.FTZ R51, R86.reuse, R42, -R51 ;  /* 0x0000002a56337223 */ /* 0x040fe20000010833 */
[----:B------:R-:W-:Y:S01]  /*7900*/  FFMA.FTZ R90, R86, R50, R90 ;  /* 0x00000032565a7223 */ /* 0x000fe2000001005a */
[----:B------:R-:W-:Y:S01]  /*7910*/  F2FP.BF16.F32.PACK_AB R40, R40, R49 ;  /* 0x000000312828723e */ /* 0x000fe200000010ff */
[----:B------:R-:W-:Y:S01]  /*7920*/  IMAD.MOV.U32 R87, RZ, RZ, R48 ;  /* 0x000000ffff577224 */ /* 0x000fe200078e0030 */
[----:B------:R-:W-:-:S02]  /*7930*/  F2FP.BF16.F32.PACK_AB R41, R41, R164 ;  /* 0x000000a42929723e */ /* 0x000fc400000010ff */
[----:B------:R-:W-:Y:S02]  /*7940*/  F2FP.BF16.F32.PACK_AB R43, R43, R162 ;  /* 0x000000a22b2b723e */ /* 0x000fe400000010ff */
[----:B------:R-:W-:Y:S01]  /*7950*/  F2FP.BF16.F32.PACK_AB R51, R51, R88 ;  /* 0x000000583333723e */ /* 0x000fe200000010ff */
[----:B------:R-:W-:Y:S01]  /*7960*/  IMAD.MOV.U32 R84, RZ, RZ, R41 ;  /* 0x000000ffff547224 */ /* 0x000fe200078e0029 */
[----:B------:R-:W-:Y:S01]  /*7970*/  F2FP.BF16.F32.PACK_AB R90, R90, R91 ;  /* 0x0000005b5a5a723e */ /* 0x000fe200000010ff */
[----:B------:R-:W-:Y:S02]  /*7980*/  IMAD.MOV.U32 R88, RZ, RZ, R43 ;  /* 0x000000ffff587224 */ /* 0x000fe400078e002b */
[----:B------:R-:W-:Y:S02]  /*7990*/  IMAD.MOV.U32 R86, RZ, RZ, R51 ;  /* 0x000000ffff567224 */ /* 0x000fe400078e0033 */
[----:B------:R-:W-:-:S07]  /*79a0*/  IMAD.MOV.U32 R91, RZ, RZ, R40 ;  /* 0x000000ffff5b7224 */ /* 0x000fce00078e0028 */
.L_x_727:
[----:B------:R-:W-:Y:S05]  /*79b0*/  BSYNC B3 ;  /* 0x0000000000037941 */ /* 0x000fea0003800000 */
.L_x_726:
[----:B------:R-:W-:Y:S02]  /*79c0*/  ULDC.64 UR4, c[0x0][0x208] ;  /* 0x0000820000047ab9 */ /* 0x000fe40000000a00 */
[----:B--2---:R2:W-:Y:S04]  /*79d0*/  STG.E.128 desc[UR4][R138.64], R84 ;  /* 0x000000548a007986 */ /* 0x0045e8000c101d04 */
[----:B0-----:R2:W-:Y:S02]  /*79e0*/  @!P4 STG.E.128 desc[UR4][R140.64], R88 ;  /* 0x000000588c00c986 */ /* 0x0015e4000c101d04 */
.L_x_725:
[----:B------:R-:W-:Y:S05]  /*79f0*/  BSYNC B2 ;  /* 0x0000000000027941 */ /* 0x000fea0003800000 */
.L_x_724:
[----:B------:R-:W-:-:S13]  /*7a00*/  ISETP.NE.AND P4, PT, R10, RZ, PT ;  /* 0x000000ff0a00720c */ /* 0x000fda0003f85270 */
[----:B------:R-:W-:Y:S05]  /*7a10*/  @!P4 BRA `(.L_x_723) ;  /* 0x000000080008c947 */ /* 0x000fea0003800000 */
[----:B------:R-:W-:Y:S01]  /*7a20*/  SEL R40, R118, R148, !P1 ;  /* 0x0000009476287207 */ /* 0x000fe20004800000 */
[----:B------:R-:W-:Y:S01]  /*7a30*/  IMAD.SHL.U32 R49, R212, 0x40, RZ ;  /* 0x00000040d4317824 */ /* 0x000fe200078e00ff */
[----:B------:R-:W-:Y:S01]  /*7a40*/  IADD3 R43, P4, P5, R96, R136, R11 ;  /* 0x00000088602b7210 */ /* 0x000fe20007d9e00b */
[----:B------:R-:W-:Y:S01]  /*7a50*/  BSSY B2, `(.L_x_728) ;  /* 0x000007b000027945 */ /* 0x000fe20003800000 */
[----:B------:R-:W-:Y:S02]  /*7a60*/  SHF.R.S32.HI R41, RZ, 0x1f, R40 ;  /* 0x0000001fff297819 */ /* 0x000fe40000011428 */
[----:B------:R-:W-:Y:S02]  /*7a70*/  IADD3.X R42, R92, R157, R6, P4, P5 ;  /* 0x0000009d5c2a7210 */ /* 0x000fe400027ea406 */
[----:B------:R-:W-:-:S04]  /*7a80*/  LEA.HI R41, R41, R40, RZ, 0x4 ;  /* 0x0000002829297211 */ /* 0x000fc800078f20ff */
[----:B------:R-:W-:-:S05]  /*7a90*/  LEA.HI.SX32 R41, R41, R12, 0x1c ;  /* 0x0000000c29297211 */ /* 0x000fca00078fe2ff */
[----:B------:R-:W-:-:S05]  /*7aa0*/  IMAD.SHL.U32 R40, R41, 0x8, RZ ;  /* 0x0000000829287824 */ /* 0x000fca00078e00ff */
[----:B------:R-:W-:-:S13]  /*7ab0*/  ISETP.GE.AND P4, PT, R40, R145, PT ;  /* 0x000000912800720c */ /* 0x000fda0003f86270 */
[--C-:B------:R-:W-:Y:S02]  /*7ac0*/  @!P4 SHF.R.S32.HI R48, RZ, 0x1f, R40.reuse ;  /* 0x0000001fff30c819 */ /* 0x100fe40000011428 */
[----:B------:R-:W-:Y:S02]  /*7ad0*/  @!P4 IADD3 R136, P5, P6, R96, R136, R40 ;  /* 0x000000886088c210 */ /* 0x000fe40007ebe028 */
[----:B------:R-:W-:Y:S02]  /*7ae0*/  LOP3.LUT R40, R40, 0x38, RZ, 0xc0, !PT ;  /* 0x0000003828287812 */ /* 0x000fe400078ec0ff */
[----:B------:R-:W-:Y:S02]  /*7af0*/  @!P4 IADD3.X R157, R92, R157, R48, P5, P6 ;  /* 0x0000009d5c9dc210 */ /* 0x000fe40002fec430 */
[----:B--2---:R-:W-:Y:S02]  /*7b00*/  LEA R84, P5, R43, R116, 0x1 ;  /* 0x000000742b547211 */ /* 0x004fe400078a08ff */
[----:B------:R-:W-:-:S02]  /*7b10*/  LOP3.LUT R40, R40, 0x1c0, R49, 0xf8, !PT ;  /* 0x000001c028287812 */ /* 0x000fc400078ef831 */
[----:B------:R-:W-:Y:S02]  /*7b20*/  LEA.HI.X R85, R43, R117, R42, 0x1, P5 ;  /* 0x000000752b557211 */ /* 0x000fe400028f0c2a */
[----:B------:R-:W-:Y:S02]  /*7b30*/  SHF.R.S32.HI R42, RZ, 0x1f, R41 ;  /* 0x0000001fff2a7819 */ /* 0x000fe40000011429 */
[----:B------:R-:W-:Y:S02]  /*7b40*/  LOP3.LUT R40, R40, R228, RZ, 0x3c, !PT ;  /* 0x000000e428287212 */ /* 0x000fe400078e3cff */
[----:B------:R-:W-:Y:S02]  /*7b50*/  LEA.HI R42, R42, R41, RZ, 0x3 ;  /* 0x000000292a2a7211 */ /* 0x000fe400078f18ff */
[----:B------:R-:W-:Y:S02]  /*7b60*/  @!P4 LEA R86, P5, R136, R116, 0x1 ;  /* 0x000000748856c211 */ /* 0x000fe400078a08ff */
[----:B------:R-:W-:-:S02]  /*7b70*/  SHF.R.S32.HI R42, RZ, 0x3, R42 ;  /* 0x00000003ff2a7819 */ /* 0x000fc4000001142a */
[----:B------:R-:W-:Y:S02]  /*7b80*/  @!P4 LEA.HI.X R87, R136, R117, R157, 0x1, P5 ;  /* 0x000000758857c211 */ /* 0x000fe400028f0c9d */
[----:B------:R-:W-:Y:S01]  /*7b90*/  ISETP.GE.AND P5, PT, R213, R115, PT ;  /* 0x00000073d500720c */ /* 0x000fe20003fa6270 */
[----:B------:R-:W-:-:S04]  /*7ba0*/  IMAD R42, R42, 0x1400, R227 ;  /* 0x000014002a2a7824 */ /* 0x000fc800078e02e3 */
[----:B------:R-:W-:Y:S02]  /*7bb0*/  IMAD.IADD R42, R42, 0x1, R40 ;  /* 0x000000012a2a7824 */ /* 0x000fe400078e0228 */
[C---:B------:R-:W-:Y:S02]  /*7bc0*/  IMAD R40, R19.reuse, 0x5000, R142 ;  /* 0x0000500013287824 */ /* 0x040fe400078e028e */
[----:B------:R-:W-:Y:S02]  /*7bd0*/  IMAD R48, R19, 0x5000, R42 ;  /* 0x0000500013307824 */ /* 0x000fe400078e022a */
[--C-:B------:R-:W-:Y:S02]  /*7be0*/  IMAD R40, R40, 0x2, R18.reuse ;  /* 0x0000000228287824 */ /* 0x100fe400078e0212 */
[----:B------:R-:W-:-:S04]  /*7bf0*/  IMAD R48, R48, 0x2, R18 ;  /* 0x0000000230307824 */ /* 0x000fc800078e0212 */
[----:B------:R-:W0:Y:S04]  /*7c00*/  LDS.128 R40, [R40+0x24400] ;  /* 0x0244000028287984 */ /* 0x000e280000000c00 */
[----:B------:R-:W2:Y:S01]  /*7c10*/  LDS.128 R48, [R48+0x24400] ;  /* 0x0244000030307984 */ /* 0x000ea20000000c00 */
[----:B------:R-:W-:Y:S05]  /*7c20*/  @P5 BRA `(.L_x_729) ;  /* 0x0000000400745947 */ /* 0x000fea0003800000 */
[--C-:B------:R-:W-:Y:S01]  /*7c30*/  SHF.R.U64 R38, R38, 0x10, R39.reuse ;  /* 0x0000001026267819 */ /* 0x100fe20000001227 */
[----:B--2---:R-:W-:Y:S01]  /*7c40*/  IMAD.U32 R90, R49, 0x10000, RZ ;  /* 0x00010000315a7824 */ /* 0x004fe200078e00ff */
[----:B------:R-:W-:Y:S01]  /*7c50*/  SHF.R.U32.HI R88, RZ, 0x10, R39 ;  /* 0x00000010ff587819 */ /* 0x000fe20000011627 */
[----:B0-----:R-:W-:Y:S01]  /*7c60*/  IMAD.U32 R89, R41, 0x10000, RZ ;  /* 0x0001000029597824 */ /* 0x001fe200078e00ff */
[----:B------:R-:W-:Y:S01]  /*7c70*/  SHF.R.U64 R39, R44, 0x10, R45 ;  /* 0x000000102c277819 */ /* 0x000fe2000000122d */
[----:B------:R-:W-:Y:S01]  /*7c80*/  IMAD.U32 R139, R51, 0x10000, RZ ;  /* 0x00010000338b7824 */ /* 0x000fe200078e00ff */
[----:B------:R-:W-:Y:S01]  /*7c90*/  SHF.R.U64 R36, R36, 0x10, R37 ;  /* 0x0000001024247819 */ /* 0x000fe20000001225 */
[----:B------:R-:W-:Y:S01]  /*7ca0*/  IMAD.U32 R137, R43, 0x10000, RZ ;  /* 0x000100002b897824 */ /* 0x000fe200078e00ff */
[----:B------:R-:W-:Y:S01]  /*7cb0*/  SHF.R.U32.HI R45, RZ, 0x10, R45 ;  /* 0x00000010ff2d7819 */ /* 0x000fe2000001162d */
[----:B------:R-:W-:Y:S01]  /*7cc0*/  IMAD.U32 R136, R42, 0x10000, RZ ;  /* 0x000100002a887824 */ /* 0x000fe200078e00ff */
[----:B------:R-:W-:-:S02]  /*7cd0*/  SHF.R.U32.HI R37, RZ, 0x10, R37 ;  /* 0x00000010ff257819 */ /* 0x000fc40000011625 */
[----:B------:R-:W-:Y:S02]  /*7ce0*/  PRMT R45, R175, 0x5410, R45 ;  /* 0x00005410af2d7816 */ /* 0x000fe4000000002d */
[----:B------:R-:W-:Y:S02]  /*7cf0*/  PRMT R37, R176, 0x5410, R37 ;  /* 0x00005410b0257816 */ /* 0x000fe40000000025 */
[--C-:B------:R-:W-:Y:S01]  /*7d00*/  SHF.R.U64 R44, R46, 0x10, R47.reuse ;  /* 0x000000102e2c7819 */ /* 0x100fe2000000122f */
[----:B------:R-:W-:Y:S01]  /*7d10*/  IMAD.U32 R140, R45, 0x10000, RZ ;  /* 0x000100002d8c7824 */ /* 0x000fe200078e00ff */
[----:B------:R-:W-:Y:S01]  /*7d20*/  SHF.R.U32.HI R46, RZ, 0x10, R47 ;  /* 0x00000010ff2e7819 */ /* 0x000fe2000001162f */
[----:B------:R-:W-:Y:S01]  /*7d30*/  IMAD.U32 R141, R37, 0x10000, RZ ;  /* 0x00010000258d7824 */ /* 0x000fe200078e00ff */
[----:B------:R-:W-:Y:S01]  /*7d40*/  LOP3.LUT R91, R49, 0xffff0000, RZ, 0xc0, !PT ;  /* 0xffff0000315b7812 */ /* 0x000fe200078ec0ff */
[CC--:B------:R-:W-:Y:S01]  /*7d50*/  FMUL.FTZ R157, R90.reuse, R140.reuse ;  /* 0x0000008c5a9d7220 */ /* 0x0c0fe20000410000 */
[----:B------:R-:W-:Y:S01]  /*7d60*/  LOP3.LUT R45, R45, 0xffff0000, RZ, 0xc0, !PT ;  /* 0xffff00002d2d7812 */ /* 0x000fe200078ec0ff */
[-C--:B------:R-:W-:Y:S01]  /*7d70*/  FMUL.FTZ R90, R90, R141.reuse ;  /* 0x0000008d5a5a7220 */ /* 0x080fe20000410000 */
[----:B------:R-:W-:Y:S01]  /*7d80*/  PRMT R46, R175, 0x5432, R46 ;  /* 0x00005432af2e7816 */ /* 0x000fe2000000002e */
[C---:B------:R-:W-:Y:S01]  /*7d90*/  FFMA.FTZ R157, R89.reuse, R141, -R157 ;  /* 0x0000008d599d7223 */ /* 0x040fe2000001089d */
[----:B------:R-:W-:Y:S01]  /*7da0*/  PRMT R88, R176, 0x5432, R88 ;  /* 0x00005432b0587816 */ /* 0x000fe20000000058 */
[----:B------:R-:W-:Y:S01]  /*7db0*/  FFMA.FTZ R90, R89, R140, R90 ;  /* 0x0000008c595a7223 */ /* 0x000fe2000001005a */
[----:B------:R-:W-:Y:S01]  /*7dc0*/  LOP3.LUT R140, R37, 0xffff0000, RZ, 0xc0, !PT ;  /* 0xffff0000258c7812 */ /* 0x000fe200078ec0ff */
[----:B------:R-:W-:Y:S01]  /*7dd0*/  FMUL.FTZ R37, R91, R45 ;  /* 0x0000002d5b257220 */ /* 0x000fe20000410000 */
[----:B------:R-:W-:Y:S01]  /*7de0*/  LOP3.LUT R41, R41, 0xffff0000, RZ, 0xc0, !PT ;  /* 0xffff000029297812 */ /* 0x000fe200078ec0ff */
[----:B------:R-:W-:Y:S01]  /*7df0*/  IMAD.U32 R89, R46, 0x10000, RZ ;  /* 0x000100002e597824 */ /* 0x000fe200078e00ff */
[----:B------:R-:W-:Y:S01]  /*7e00*/  LOP3.LUT R51, R51, 0xffff0000, RZ, 0xc0, !PT ;  /* 0xffff000033337812 */ /* 0x000fe200078ec0ff */
[----:B------:R-:W-:-:S02]  /*7e10*/  IMAD.U32 R141, R88, 0x10000, RZ ;  /* 0x00010000588d7824 */ /* 0x000fc400078e00ff */
[-C--:B------:R-:W-:Y:S01]  /*7e20*/  FMUL.FTZ R91, R91, R140.reuse ;  /* 0x0000008c5b5b7220 */ /* 0x080fe20000410000 */
[----:B------:R-:W-:Y:S01]  /*7e30*/  FFMA.FTZ R140, R41, R140, -R37 ;  /* 0x0000008c298c7223 */ /* 0x000fe20000010825 */
[C---:B------:R-:W-:Y:S01]  /*7e40*/  FMUL.FTZ R37, R139.reuse, R89 ;  /* 0x000000598b257220 */ /* 0x040fe20000410000 */
[----:B------:R-:W-:Y:S01]  /*7e50*/  LOP3.LUT R46, R46, 0xffff0000, RZ, 0xc0, !PT ;  /* 0xffff00002e2e7812 */ /* 0x000fe200078ec0ff */
[----:B------:R-:W-:Y:S01]  /*7e60*/  FMUL.FTZ R139, R139, R141 ;  /* 0x0000008d8b8b7220 */ /* 0x000fe20000410000 */
[----:B------:R-:W-:Y:S01]  /*7e70*/  PRMT R39, R174, 0x5410, R39 ;  /* 0x00005410ae277816 */ /* 0x000fe20000000027 */
[----:B------:R-:W-:Y:S01]  /*7e80*/  FFMA.FTZ R91, R41, R45, R91 ;  /* 0x0000002d295b7223 */ /* 0x000fe2000001005b */
[----:B------:R-:W-:Y:S01]  /*7e90*/  LOP3.LUT R43, R43, 0xffff0000, RZ, 0xc0, !PT ;  /* 0xffff00002b2b7812 */ /* 0x000fe200078ec0ff */
[----:B------:R-:W-:Y:S01]  /*7ea0*/  FFMA.FTZ R139, R137, R89, R139 ;  /* 0x00000059898b7223 */ /* 0x000fe2000001008b */
[----:B------:R-:W-:Y:S01]  /*7eb0*/  LOP3.LUT R88, R88, 0xffff0000, RZ, 0xc0, !PT ;  /* 0xffff000058587812 */ /* 0x000fe200078ec0ff */
[----:B------:R-:W-:Y:S01]  /*7ec0*/  FMUL.FTZ R89, R51, R46 ;  /* 0x0000002e33597220 */ /* 0x000fe20000410000 */
[----:B------:R-:W-:Y:S01]  /*7ed0*/  PRMT R36, R181, 0x5432, R36 ;  /* 0x00005432b5247816 */ /* 0x000fe20000000024 */
[C---:B------:R-:W-:Y:S01]  /*7ee0*/  IMAD.U32 R49, R48.reuse, 0x10000, RZ ;  /* 0x0001000030317824 */ /* 0x040fe200078e00ff */
[----:B------:R-:W-:Y:S01]  /*7ef0*/  LOP3.LUT R48, R48, 0xffff0000, RZ, 0xc0, !PT ;  /* 0xffff000030307812 */ /* 0x000fe200078ec0ff */
[----:B------:R-:W-:-:S02]  /*7f00*/  IMAD.U32 R45, R39, 0x10000, RZ ;  /* 0x00010000272d7824 */ /* 0x000fc400078e00ff */
[-C--:B------:R-:W-:Y:S01]  /*7f10*/  FMUL.FTZ R51, R51, R88.reuse ;  /* 0x0000005833337220 */ /* 0x080fe20000410000 */
[----:B------:R-:W-:Y:S01]  /*7f20*/  FFMA.FTZ R89, R43, R88, -R89 ;  /* 0x000000582b597223 */ /* 0x000fe20000010859 */
[C---:B------:R-:W-:Y:S01]  /*7f30*/  IMAD.U32 R41, R36.reuse, 0x10000, RZ ;  /* 0x0001000024297824 */ /* 0x040fe200078e00ff */
[----:B------:R-:W-:Y:S01]  /*7f40*/  LOP3.LUT R88, R36, 0xffff0000, RZ, 0xc0, !PT ;  /* 0xffff000024587812 */ /* 0x000fe200078ec0ff */
[----:B------:R-:W-:Y:S01]  /*7f50*/  IMAD.U32 R47, R40, 0x10000, RZ ;  /* 0x00010000282f7824 */ /* 0x000fe200078e00ff */
[----:B------:R-:W-:Y:S01]  /*7f60*/  PRMT R44, R174, 0x5432, R44 ;  /* 0x00005432ae2c7816 */ /* 0x000fe2000000002c */
[----:B------:R-:W-:Y:S01]  /*7f70*/  FMUL.FTZ R36, R49, R45 ;  /* 0x0000002d31247220 */ /* 0x000fe20000410000 */
[----:B------:R-:W-:Y:S01]  /*7f80*/  LOP3.LUT R39, R39, 0xffff0000, RZ, 0xc0, !PT ;  /* 0xffff000027277812 */ /* 0x000fe200078ec0ff */
[-C--:B------:R-:W-:Y:S01]  /*7f90*/  FMUL.FTZ R49, R49, R41.reuse ;  /* 0x0000002931317220 */ /* 0x080fe20000410000 */
[----:B------:R-:W-:Y:S01]  /*7fa0*/  LOP3.LUT R138, R42, 0xffff0000, RZ, 0xc0, !PT ;  /* 0xffff00002a8a7812 */ /* 0x000fe200078ec0ff */
[----:B------:R-:W-:Y:S01]  /*7fb0*/  FFMA.FTZ R51, R43, R46, R51 ;  /* 0x0000002e2b337223 */ /* 0x000fe20000010033 */
[----:B------:R-:W-:Y:S01]  /*7fc0*/  PRMT R38, R180, 0x5432, R38 ;  /* 0x00005432b4267816 */ /* 0x000fe20000000026 */
[----:B------:R-:W-:Y:S01]  /*7fd0*/  FFMA.FTZ R36, R47, R41, -R36 ;  /* 0x000000292f247223 */ /* 0x000fe20000010824 */
[----:B------:R-:W-:Y:S01]  /*7fe0*/  LOP3.LUT R40, R40, 0xffff0000, RZ, 0xc0, !PT ;  /* 0xffff000028287812 */ /* 0x000fe200078ec0ff */
[----:B------:R-:W-:-:S02]  /*7ff0*/  IMAD.U32 R42, R50, 0x10000, RZ ;  /* 0x00010000322a7824 */ /* 0x000fc400078e00ff */
[----:B------:R-:W-:Y:S01]  /*8000*/  FMUL.FTZ R43, R48, R39 ;  /* 0x00000027302b7220 */ /* 0x000fe20000410000 */
[----:B------:R-:W-:Y:S01]  /*8010*/  IMAD.U32 R41, R44, 0x10000, RZ ;  /* 0x000100002c297824 */ /* 0x000fe200078e00ff */
[----:B------:R-:W-:Y:S01]  /*8020*/  LOP3.LUT R50, R50, 0xffff0000, RZ, 0xc0, !PT ;  /* 0xffff000032327812 */ /* 0x000fe200078ec0ff */
[-C--:B------:R-:W-:Y:S01]  /*8030*/  FMUL.FTZ R48, R48, R88.reuse ;  /* 0x0000005830307220 */ /* 0x080fe20000410000 */
[----:B------:R-:W-:Y:S01]  /*8040*/  LOP3.LUT R44, R44, 0xffff0000, RZ, 0xc0, !PT ;  /* 0xffff00002c2c7812 */ /* 0x000fe200078ec0ff */
[----:B------:R-:W-:Y:S01]  /*8050*/  FFMA.FTZ R49, R47, R45, R49 ;  /* 0x0000002d2f317223 */ /* 0x000fe20000010031 */
[----:B------:R-:W-:Y:S02]  /*8060*/  IMAD.U32 R45, R38, 0x10000, RZ ;  /* 0x00010000262d7824 */ /* 0x000fe400078e00ff */
[----:B------:R-:W-:Y:S01]  /*8070*/  FFMA.FTZ R43, R40, R88, -R43 ;  /* 0x00000058282b7223 */ /* 0x000fe2000001082b */
[----:B------:R-:W-:Y:S01]  /*8080*/  LOP3.LUT R38, R38, 0xffff0000, RZ, 0xc0, !PT ;  /* 0xffff000026267812 */ /* 0x000fe200078ec0ff */
[----:B------:R-:W-:Y:S01]  /*8090*/  FFMA.FTZ R48, R40, R39, R48 ;  /* 0x0000002728307223 */ /* 0x000fe20000010030 */
[----:B------:R-:W-:Y:S01]  /*80a0*/  FMUL.FTZ R39, R42, R41 ;  /* 0x000000292a277220 */ /* 0x000fe20000410000 */
[----:B------:R-:W-:Y:S01]  /*80b0*/  FMUL.FTZ R40, R50, R44 ;  /* 0x0000002c32287220 */ /* 0x000fe20000410000 */
[----:B------:R-:W-:Y:S01]  /*80c0*/  FFMA.FTZ R37, R137, R141, -R37 ;  /* 0x0000008d89257223 */ /* 0x000fe20000010825 */
[-C--:B------:R-:W-:Y:S01]  /*80d0*/  FMUL.FTZ R42, R42, R45.reuse ;  /* 0x0000002d2a2a7220 */ /* 0x080fe20000410000 */
[-C--:B------:R-:W-:Y:S01]  /*80e0*/  FMUL.FTZ R50, R50, R38.reuse ;  /* 0x0000002632327220 */ /* 0x080fe20000410000 */
[----:B------:R-:W-:Y:S01]  /*80f0*/  FFMA.FTZ R39, R136, R45, -R39 ;  /* 0x0000002d88277223 */ /* 0x000fe20000010827 */
[----:B------:R-:W-:Y:S01]  /*8100*/  FFMA.FTZ R40, R138, R38, -R40 ;  /* 0x000000268a287223 */ /* 0x000fe20000010828 */
[----:B------:R-:W-:Y:S01]  /*8110*/  FFMA.FTZ R42, R136, R41, R42 ;  /* 0x00000029882a7223 */ /* 0x000fe2000001002a */
[----:B------:R-:W-:Y:S01]  /*8120*/  FFMA.FTZ R50, R138, R44, R50 ;  /* 0x0000002c8a327223 */ /* 0x000fe20000010032 */
[----:B------:R-:W-:-:S02]  /*8130*/  F2FP.BF16.F32.PACK_AB R140, R140, R157 ;  /* 0x0000009d8c8c723e */ /* 0x000fc400000010ff */
[----:B------:R-:W-:Y:S02]  /*8140*/  F2FP.BF16.F32.PACK_AB R37, R89, R37 ;  /* 0x000000255925723e */ /* 0x000fe400000010ff */
[----:B------:R-:W-:Y:S01]  /*8150*/  F2FP.BF16.F32.PACK_AB R90, R91, R90 ;  /* 0x0000005a5b5a723e */ /* 0x000fe200000010ff */
[----:B------:R-:W-:Y:S01]  /*8160*/  IMAD.MOV.U32 R41, RZ, RZ, R140 ;  /* 0x000000ffff297224 */ /* 0x000fe200078e008c */
[----:B------:R-:W-:Y:S01]  /*8170*/  F2FP.BF16.F32.PACK_AB R36, R43, R36 ;  /* 0x000000242b24723e */ /* 0x000fe200000010ff */
[----:B------:R-:W-:Y:S01]  /*8180*/  IMAD.MOV.U32 R43, RZ, RZ, R37 ;  /* 0x000000ffff2b7224 */ /* 0x000fe200078e0025 */
[----:B------:R-:W-:Y:S02]  /*8190*/  F2FP.BF16.F32.PACK_AB R39, R40, R39 ;  /* 0x000000272827723e */ /* 0x000fe400000010ff */
[----:B------:R-:W-:Y:S01]  /*81a0*/  F2FP.BF16.F32.PACK_AB R48, R48, R49 ;  /* 0x000000313030723e */ /* 0x000fe200000010ff */
[----:B------:R-:W-:Y:S01]  /*81b0*/  IMAD.MOV.U32 R40, RZ, RZ, R36 ;  /* 0x000000ffff287224 */ /* 0x000fe200078e0024 */
[----:B------:R-:W-:Y:S01]  /*81c0*/  F2FP.BF16.F32.PACK_AB R50, R50, R42 ;  /* 0x0000002a3232723e */ /* 0x000fe200000010ff */
[----:B------:R-:W-:Y:S01]  /*81d0*/  IMAD.MOV.U32 R49, RZ, RZ, R90 ;  /* 0x000000ffff317224 */ /* 0x000fe200078e005a */
[----:B------:R-:W-:Y:S01]  /*81e0*/  F2FP.BF16.F32.PACK_AB R51, R51, R139 ;  /* 0x0000008b3333723e */ /* 0x000fe200000010ff */
[----:B------:R-:W-:-:S07]  /*81f0*/  IMAD.MOV.U32 R42, RZ, RZ, R39 ;  /* 0x000000ffff2a7224 */ /* 0x000fce00078e0027 */
.L_x_729:
[----:B------:R-:W-:Y:S05]  /*8200*/  BSYNC B2 ;  /* 0x0000000000027941 */ /* 0x000fea0003800000 */
.L_x_728:
[----:B------:R-:W-:Y:S02]  /*8210*/  ULDC.64 UR4, c[0x0][0x208] ;  /* 0x0000820000047ab9 */ /* 0x000fe40000000a00 */
[----:B0-----:R0:W-:Y:S04]  /*8220*/  STG.E.128 desc[UR4][R84.64], R40 ;  /* 0x0000002854007986 */ /* 0x0011e8000c101d04 */
[----:B--2---:R0:W-:Y:S02]  /*8230*/  @!P4 STG.E.128 desc[UR4][R86.64], R48 ;  /* 0x000000305600c986 */ /* 0x0041e4000c101d04 */
.L_x_723:
[----:B------:R-:W-:Y:S05]  /*8240*/  BSYNC B1 ;  /* 0x0000000000017941 */ /* 0x000fea0003800000 */
.L_x_722:
[----:B------:R-:W3:Y:S01]  /*8250*/  LDL R36, [R1+0x8] ;  /* 0x0000080001247983 */ /* 0x000ee20000100800 */
[----:B------:R-:W-:Y:S01]  /*8260*/  BSSY B1, `(.L_x_730) ;  /* 0x0000110000017945 */ /* 0x000fe20003800000 */
[----:B---3--:R-:W-:-:S13]  /*8270*/  LOP3.LUT P4, RZ, R36, 0x1, RZ, 0xc0, !PT ;  /* 0x0000000124ff7812 */ /* 0x008fda000788c0ff */
[----:B------:R-:W-:Y:S05]  /*8280*/  @P4 BRA `(.L_x_731) ;  /* 0x0000001000344947 */ /* 0x000fea0003800000 */
[----:B------:R-:W-:Y:S01]  /*8290*/  ISETP.NE.AND P4, PT, R26, RZ, PT ;  /* 0x000000ff1a00720c */ /* 0x000fe20003f85270 */
[----:B------:R-:W-:Y:S01]  /*82a0*/  VIADD R37, R212, 0x20 ;  /* 0x00000020d4257836 */ /* 0x000fe20000000000 */
[----:B------:R-:W-:Y:S01]  /*82b0*/  BSSY B2, `(.L_x_732) ;  /* 0x0000086000027945 */ /* 0x000fe20003800000 */
[-C--:B--2---:R-:W-:Y:S02]  /*82c0*/  IMAD R36, R147, R122.reuse, RZ ;  /* 0x0000007a93247224 */ /* 0x084fe400078e02ff */
[----:B------:R-:W-:-:S04]  /*82d0*/  IMAD.WIDE.U32 R44, R37, R122, R124 ;  /* 0x0000007a252c7225 */ /* 0x000fc800078e007c */
[----:B------:R-:W-:-:S04]  /*82e0*/  IMAD R37, R37, R123, R36 ;  /* 0x0000007b25257224 */ /* 0x000fc800078e0224 */
[----:B0-----:R-:W-:Y:S01]  /*82f0*/  IMAD.IADD R50, R45, 0x1, R37 ;  /* 0x000000012d327824 */ /* 0x001fe200078e0225 */
[----:B------:R-:W-:Y:S06]  /*8300*/  @!P4 BRA `(.L_x_733) ;  /* 0x000000080000c947 */ /* 0x000fec0003800000 */
[----:B------:R-:W-:Y:S01]  /*8310*/  SEL R36, R118, R148, !P0 ;  /* 0x0000009476247207 */ /* 0x000fe20004000000 */
[----:B------:R-:W-:Y:S01]  /*8320*/  BSSY B3, `(.L_x_734) ;  /* 0x000007b000037945 */ /* 0x000fe20003800000 */
[----:B------:R-:W-:Y:S02]  /*8330*/  IADD3 R39, P4, P5, R96, R44, R13 ;  /* 0x0000002c60277210 */ /* 0x000fe40007d9e00d */
[----:B------:R-:W-:Y:S02]  /*8340*/  SHF.R.S32.HI R37, RZ, 0x1f, R36 ;  /* 0x0000001fff257819 */ /* 0x000fe40000011424 */
[----:B------:R-:W-:Y:S02]  /*8350*/  IADD3.X R41, R92, R50, R7, P4, P5 ;  /* 0x000000325c297210 */ /* 0x000fe400027ea407 */
[----:B------:R-:W-:Y:S02]  /*8360*/  LEA.HI R37, R37, R36, RZ, 0x4 ;  /* 0x0000002425257211 */ /* 0x000fe400078f20ff */
[----:B------:R-:W-:-:S02]  /*8370*/  SHF.R.U32.HI R43, RZ, 0x3, R223 ;  /* 0x00000003ff2b7819 */ /* 0x000fc400000116df */
[----:B------:R-:W-:-:S04]  /*8380*/  LEA.HI.SX32 R38, R37, R14, 0x1c ;  /* 0x0000000e25267211 */ /* 0x000fc800078fe2ff */
[----:B------:R-:W-:Y:S01]  /*8390*/  SHF.R.S32.HI R42, RZ, 0x1f, R38 ;  /* 0x0000001fff2a7819 */ /* 0x000fe20000011426 */
[----:B------:R-:W-:-:S03]  /*83a0*/  IMAD.SHL.U32 R40, R38, 0x8, RZ ;  /* 0x0000000826287824 */ /* 0x000fc600078e00ff */
[----:B------:R-:W-:Y:S02]  /*83b0*/  LEA.HI R38, R42, R38, RZ, 0x3 ;  /* 0x000000262a267211 */ /* 0x000fe400078f18ff */
[----:B------:R-:W-:Y:S02]  /*83c0*/  ISETP.GE.AND P4, PT, R40, R145, PT ;  /* 0x000000912800720c */ /* 0x000fe40003f86270 */
[----:B------:R-:W-:-:S05]  /*83d0*/  SHF.R.S32.HI R38, RZ, 0x3, R38 ;  /* 0x00000003ff267819 */ /* 0x000fca0000011426 */
[----:B------:R-:W-:-:S06]  /*83e0*/  IMAD R38, R38, 0x1400, R226 ;  /* 0x0000140026267824 */ /* 0x000fcc00078e02e2 */
[--C-:B------:R-:W-:Y:S02]  /*83f0*/  @!P4 SHF.R.S32.HI R36, RZ, 0x1f, R40.reuse ;  /* 0x0000001fff24c819 */ /* 0x100fe40000011428 */
[--C-:B------:R-:W-:Y:S02]  /*8400*/  @!P4 IADD3 R37, P5, P6, R96, R44, R40.reuse ;  /* 0x0000002c6025c210 */ /* 0x100fe40007ebe028 */
[----:B------:R-:W-:Y:S02]  /*8410*/  LOP3.LUT R40, R223, 0x38, R40, 0xf8, !PT ;  /* 0x00000038df287812 */ /* 0x000fe400078ef828 */
[----:B------:R-:W-:Y:S02]  /*8420*/  @!P4 IADD3.X R36, R92, R50, R36, P5, P6 ;  /* 0x000000325c24c210 */ /* 0x000fe40002fec424 */
[----:B------:R-:W-:Y:S02]  /*8430*/  LOP3.LUT R40, R40, R43, RZ, 0x3c, !PT ;  /* 0x0000002b28287212 */ /* 0x000fe400078e3cff */
[----:B------:R-:W-:-:S03]  /*8440*/  LEA R46, P5, R39, R116, 0x1 ;  /* 0x00000074272e7211 */ /* 0x000fc600078a08ff */
[----:B------:R-:W-:Y:S01]  /*8450*/  IMAD.IADD R40, R38, 0x1, R40 ;  /* 0x0000000126287824 */ /* 0x000fe200078e0228 */
[-C--:B------:R-:W-:Y:S01]  /*8460*/  LEA.HI.X R47, R39, R117.reuse, R41, 0x1, P5 ;  /* 0x00000075272f7211 */ /* 0x080fe200028f0c29 */
[----:B------:R-:W-:Y:S01]  /*8470*/  IMAD R38, R19, 0x5000, R135 ;  /* 0x0000500013267824 */ /* 0x000fe200078e0287 */
[----:B------:R-:W-:Y:S01]  /*8480*/  @!P4 LEA R48, P5, R37, R116, 0x1 ;  /* 0x000000742530c211 */ /* 0x000fe200078a08ff */
[----:B------:R-:W-:Y:S02]  /*8490*/  IMAD R40, R19, 0x5000, R40 ;  /* 0x0000500013287824 */ /* 0x000fe400078e0228 */
[----:B------:R-:W-:Y:S01]  /*84a0*/  IMAD R38, R38, 0x2, R18 ;  /* 0x0000000226267824 */ /* 0x000fe200078e0212 */
[----:B------:R-:W-:Y:S01]  /*84b0*/  @!P4 LEA.HI.X R49, R37, R117, R36, 0x1, P5 ;  /* 0x000000752531c211 */ /* 0x000fe200028f0c24 */
[----:B------:R-:W-:Y:S01]  /*84c0*/  IMAD R40, R40, 0x2, R18 ;  /* 0x0000000228287824 */ /* 0x000fe200078e0212 */
[----:B------:R-:W-:-:S03]  /*84d0*/  ISETP.GE.AND P5, PT, R16, R115, PT ;  /* 0x000000731000720c */ /* 0x000fc60003fa6270 */
[----:B------:R-:W0:Y:S04]  /*84e0*/  LDS.128 R36, [R38+0x24400] ;  /* 0x0244000026247984 */ /* 0x000e280000000c00 */
[----:B------:R-:W2:Y:S06]  /*84f0*/  LDS.128 R40, [R40+0x24400] ;  /* 0x0244000028287984 */ /* 0x000eac0000000c00 */
[----:B------:R-:W-:Y:S05]  /*8500*/  @P5 BRA `(.L_x_735) ;  /* 0x0000000400705947 */ /* 0x000fea0003800000 */
[--C-:B------:R-:W-:Y:S01]  /*8510*/  SHF.R.U64 R51, R56, 0x10, R57.reuse ;  /* 0x0000001038337819 */ /* 0x100fe20000001239 */
[----:B--2---:R-:W-:Y:S01]  /*8520*/  IMAD.U32 R85, R41, 0x10000, RZ ;  /* 0x0001000029557824 */ /* 0x004fe200078e00ff */
[----:B------:R-:W-:Y:S01]  /*8530*/  SHF.R.U32.HI R56, RZ, 0x10, R57 ;  /* 0x00000010ff387819 */ /* 0x000fe20000011639 */
[----:B------:R-:W-:Y:S01]  /*8540*/  IMAD.U32 R89, R43, 0x10000, RZ ;  /* 0x000100002b597824 */ /* 0x000fe200078e00ff */
[----:B------:R-:W-:Y:S01]  /*8550*/  SHF.R.U64 R57, R58, 0x10, R59 ;  /* 0x000000103a397819 */ /* 0x000fe2000000123b */
[----:B0-----:R-:W-:Y:S01]  /*8560*/  IMAD.U32 R88, R39, 0x10000, RZ ;  /* 0x0001000027587824 */ /* 0x001fe200078e00ff */
[--C-:B------:R-:W-:Y:S01]  /*8570*/  SHF.R.U64 R58, R64, 0x10, R65.reuse ;  /* 0x00000010403a7819 */ /* 0x100fe20000001241 */
[----:B------:R-:W-:Y:S01]  /*8580*/  IMAD.U32 R90, R42, 0x10000, RZ ;  /* 0x000100002a5a7824 */ /* 0x000fe200078e00ff */
[----:B------:R-:W-:Y:S01]  /*8590*/  SHF.R.U32.HI R64, RZ, 0x10, R65 ;  /* 0x00000010ff407819 */ /* 0x000fe20000011641 */
[----:B------:R-:W-:Y:S01]  /*85a0*/  IMAD.U32 R87, R38, 0x10000, RZ ;  /* 0x0001000026577824 */ /* 0x000fe200078e00ff */
[----:B------:R-:W-:-:S02]  /*85b0*/  SHF.R.U32.HI R59, RZ, 0x10, R59 ;  /* 0x00000010ff3b7819 */ /* 0x000fc4000001163b */
[----:B------:R-:W-:Y:S02]  /*85c0*/  PRMT R64, R171, 0x5432, R64 ;  /* 0x00005432ab407816 */ /* 0x000fe40000000040 */
[--C-:B------:R-:W-:Y:S02]  /*85d0*/  SHF.R.U64 R65, R66, 0x10, R67.reuse ;  /* 0x0000001042417819 */ /* 0x100fe40000001243 */
[----:B------:R-:W-:Y:S01]  /*85e0*/  PRMT R56, R173, 0x5410, R56 ;  /* 0x00005410ad387816 */ /* 0x000fe20000000038 */
[----:B------:R-:W-:Y:S01]  /*85f0*/  IMAD.U32 R91, R64, 0x10000, RZ ;  /* 0x00010000405b7824 */ /* 0x000fe200078e00ff */
[----:B------:R-:W-:Y:S01]  /*8600*/  SHF.R.U32.HI R66, RZ, 0x10, R67 ;  /* 0x00000010ff427819 */ /* 0x000fe20000011643 */
[----:B------:R-:W-:Y:S01]  /*8610*/  IMAD.U32 R67, R37, 0x10000, RZ ;  /* 0x0001000025437824 */ /* 0x000fe200078e00ff */
[----:B------:R-:W-:Y:S01]  /*8620*/  PRMT R59, R170, 0x5410, R59 ;  /* 0x00005410aa3b7816 */ /* 0x000fe2000000003b */
[----:B------:R-:W-:Y:S01]  /*8630*/  IMAD.U32 R136, R56, 0x10000, RZ ;  /* 0x0001000038887824 */ /* 0x000fe200078e00ff */
[----:B------:R-:W-:Y:S01]  /*8640*/  LOP3.LUT R86, R41, 0xffff0000, RZ, 0xc0, !PT ;  /* 0xffff000029567812 */ /* 0x000fe200078ec0ff */
[----:B------:R-:W-:Y:S01]  /*8650*/  IMAD.U32 R41, R40, 0x10000, RZ ;  /* 0x0001000028297824 */ /* 0x000fe200078e00ff */
[----:B------:R-:W-:Y:S01]  /*8660*/  PRMT R170, R170, 0x5432, R65 ;  /* 0x00005432aaaa7816 */ /* 0x000fe20000000041 */
[CC--:B------:R-:W-:Y:S01]  /*8670*/  FMUL.FTZ R65, R85.reuse, R91.reuse ;  /* 0x0000005b55417220 */ /* 0x0c0fe20000410000 */
[----:B------:R-:W-:Y:S01]  /*8680*/  LOP3.LUT R64, R64, 0xffff0000, RZ, 0xc0, !PT ;  /* 0xffff000040407812 */ /* 0x000fe200078ec0ff */
[-C--:B------:R-:W-:Y:S01]  /*8690*/  FMUL.FTZ R85, R85, R136.reuse ;  /* 0x0000008855557220 */ /* 0x080fe20000410000 */
[----:B------:R-:W-:Y:S01]  /*86a0*/  PRMT R66, R171, 0x5410, R66 ;  /* 0x00005410ab427816 */ /* 0x000fe20000000042 */
[----:B------:R-:W-:Y:S01]  /*86b0*/  FFMA.FTZ R65, R67, R136, -R65 ;  /* 0x0000008843417223 */ /* 0x000fe20000010841 */
[----:B------:R-:W-:Y:S01]  /*86c0*/  LOP3.LUT R56, R56, 0xffff0000, RZ, 0xc0, !PT ;  /* 0xffff000038387812 */ /* 0x000fe200078ec0ff */
[----:B------:R-:W-:Y:S01]  /*86d0*/  FMUL.FTZ R137, R86, R64 ;  /* 0x0000004056897220 */ /* 0x000fe20000410000 */
[----:B------:R-:W-:Y:S01]  /*86e0*/  LOP3.LUT R84, R37, 0xffff0000, RZ, 0xc0, !PT ;  /* 0xffff000025547812 */ /* 0x000fe200078ec0ff */
[----:B------:R-:W-:Y:S01]  /*86f0*/  IMAD.U32 R136, R66, 0x10000, RZ ;  /* 0x0001000042887824 */ /* 0x000fe200078e00ff */
[----:B------:R-:W-:Y:S01]  /*8700*/  LOP3.LUT R43, R43, 0xffff0000, RZ, 0xc0, !PT ;  /* 0xffff00002b2b7812 */ /* 0x000fe200078ec0ff */
[-C--:B------:R-:W-:Y:S01]  /*8710*/  FMUL.FTZ R86, R86, R56.reuse ;  /* 0x0000003856567220 */ /* 0x080fe20000410000 */
[----:B------:R-:W-:Y:S01]  /*8720*/  LOP3.LUT R66, R66, 0xffff0000, RZ, 0xc0, !PT ;  /* 0xffff000042427812 */ /* 0x000fe200078ec0ff */
[----:B------:R-:W-:Y:S01]  /*8730*/  FFMA.FTZ R85, R67, R91, R85 ;  /* 0x0000005b43557223 */ /* 0x000fe20000010055 */
[----:B------:R-:W-:Y:S01]  /*8740*/  FFMA.FTZ R137, R84, R56, -R137 ;  /* 0x0000003854897223 */ /* 0x000fe20000010889 */
[----:B------:R-:W-:Y:S01]  /*8750*/  PRMT R58, R173, 0x5432, R58 ;  /* 0x00005432ad3a7816 */ /* 0x000fe2000000003a */
[----:B------:R-:W-:-:S02]  /*8760*/  IMAD.U32 R67, R59, 0x10000, RZ ;  /* 0x000100003b437824 */ /* 0x000fc400078e00ff */
[----:B------:R-:W-:Y:S01]  /*8770*/  FMUL.FTZ R56, R89, R136 ;  /* 0x0000008859387220 */ /* 0x000fe20000410000 */
[----:B------:R-:W-:Y:S01]  /*8780*/  PRMT R51, R172, 0x5410, R51 ;  /* 0x00005410ac337816 */ /* 0x000fe20000000033 */
[----:B------:R-:W-:Y:S01]  /*8790*/  FFMA.FTZ R86, R84, R64, R86 ;  /* 0x0000004054567223 */ /* 0x000fe20000010056 */
[----:B------:R-:W-:Y:S01]  /*87a0*/  LOP3.LUT R59, R59, 0xffff0000, RZ, 0xc0, !PT ;  /* 0xffff00003b3b7812 */ /* 0x000fe200078ec0ff */
[----:B------:R-:W-:Y:S01]  /*87b0*/  FMUL.FTZ R84, R43, R66 ;  /* 0x000000422b547220 */ /* 0x000fe20000410000 */
[----:B------:R-:W-:Y:S01]  /*87c0*/  LOP3.LUT R39, R39, 0xffff0000, RZ, 0xc0, !PT ;  /* 0xffff000027277812 */ /* 0x000fe200078ec0ff */
[-C--:B------:R-:W-:Y:S01]  /*87d0*/  FMUL.FTZ R89, R89, R67.reuse ;  /* 0x0000004359597220 */ /* 0x080fe20000410000 */
[----:B------:R-:W-:Y:S01]  /*87e0*/  FFMA.FTZ R56, R88, R67, -R56 ;  /* 0x0000004358387223 */ /* 0x000fe20000010838 */
[----:B------:R-:W-:Y:S01]  /*87f0*/  IMAD.U32 R67, R58, 0x10000, RZ ;  /* 0x000100003a437824 */ /* 0x000fe200078e00ff */
[----:B------:R-:W-:Y:S01]  /*8800*/  LOP3.LUT R40, R40, 0xffff0000, RZ, 0xc0, !PT ;  /* 0xffff000028287812 */ /* 0x000fe200078ec0ff */
[----:B------:R-:W-:-:S02]  /*8810*/  IMAD.U32 R64, R51, 0x10000, RZ ;  /* 0x0001000033407824 */ /* 0x000fc400078e00ff */
[-C--:B------:R-:W-:Y:S01]  /*8820*/  FMUL.FTZ R43, R43, R59.reuse ;  /* 0x0000003b2b2b7220 */ /* 0x080fe20000410000 */
[----:B------:R-:W-:Y:S01]  /*8830*/  LOP3.LUT R58, R58, 0xffff0000, RZ, 0xc0, !PT ;  /* 0xffff00003a3a7812 */ /* 0x000fe200078ec0ff */
[----:B------:R-:W-:Y:S01]  /*8840*/  FFMA.FTZ R84, R39, R59, -R84 ;  /* 0x0000003b27547223 */ /* 0x000fe20000010854 */
[----:B------:R-:W-:Y:S01]  /*8850*/  LOP3.LUT R59, R51, 0xffff0000, RZ, 0xc0, !PT ;  /* 0xffff0000333b7812 */ /* 0x000fe200078ec0ff */
[C---:B------:R-:W-:Y:S02]  /*8860*/  IMAD.U32 R37, R36.reuse, 0x10000, RZ ;  /* 0x0001000024257824 */ /* 0x040fe400078e00ff */
[CC--:B------:R-:W-:Y:S01]  /*8870*/  FMUL.FTZ R51, R41.reuse, R67.reuse ;  /* 0x0000004329337220 */ /* 0x0c0fe20000410000 */
[----:B------:R-:W-:Y:S01]  /*8880*/  LOP3.LUT R36, R36, 0xffff0000, RZ, 0xc0, !PT ;  /* 0xffff000024247812 */ /* 0x000fe200078ec0ff */
[----:B------:R-:W-:Y:S01]  /*8890*/  FMUL.FTZ R41, R41, R64 ;  /* 0x0000004029297220 */ /* 0x000fe20000410000 */
[----:B------:R-:W-:Y:S01]  /*88a0*/  FFMA.FTZ R43, R39, R66, R43 ;  /* 0x00000042272b7223 */ /* 0x000fe2000001002b */
[----:B------:R-:W-:Y:S01]  /*88b0*/  PRMT R57, R172, 0x5432, R57 ;  /* 0x00005432ac397816 */ /* 0x000fe20000000039 */
[C---:B------:R-:W-:Y:S01]  /*88c0*/  FMUL.FTZ R39, R40.reuse, R58 ;  /* 0x0000003a28277220 */ /* 0x040fe20000410000 */
[C---:B------:R-:W-:Y:S01]  /*88d0*/  FFMA.FTZ R51, R37.reuse, R64, -R51 ;  /* 0x0000004025337223 */ /* 0x040fe20000010833 */
[----:B------:R-:W-:Y:S01]  /*88e0*/  FFMA.FTZ R41, R37, R67, R41 ;  /* 0x0000004325297223 */ /* 0x000fe20000010029 */
[-C--:B------:R-:W-:Y:S01]  /*88f0*/  FMUL.FTZ R40, R40, R59.reuse ;  /* 0x0000003b28287220 */ /* 0x080fe20000410000 */
[----:B------:R-:W-:Y:S01]  /*8900*/  FFMA.FTZ R39, R36, R59, -R39 ;  /* 0x0000003b24277223 */ /* 0x000fe20000010827 */
[----:B------:R-:W-:Y:S01]  /*8910*/  IMAD.U32 R37, R170, 0x10000, RZ ;  /* 0x00010000aa257824 */ /* 0x000fe200078e00ff */
[----:B------:R-:W-:Y:S01]  /*8920*/  LOP3.LUT R42, R42, 0xffff0000, RZ, 0xc0, !PT ;  /* 0xffff00002a2a7812 */ /* 0x000fe200078ec0ff */
[C---:B------:R-:W-:Y:S01]  /*8930*/  IMAD.U32 R59, R57.reuse, 0x10000, RZ ;  /* 0x00010000393b7824 */ /* 0x040fe200078e00ff */
[----:B------:R-:W-:Y:S01]  /*8940*/  LOP3.LUT R170, R170, 0xffff0000, RZ, 0xc0, !PT ;  /* 0xffff0000aaaa7812 */ /* 0x000fe200078ec0ff */
[----:B------:R-:W-:Y:S01]  /*8950*/  FFMA.FTZ R40, R36, R58, R40 ;  /* 0x0000003a24287223 */ /* 0x000fe20000010028 */
[----:B------:R-:W-:Y:S01]  /*8960*/  LOP3.LUT R57, R57, 0xffff0000, RZ, 0xc0, !PT ;  /* 0xffff000039397812 */ /* 0x000fe200078ec0ff */
[----:B------:R-:W-:Y:S01]  /*8970*/  FMUL.FTZ R36, R90, R37 ;  /* 0x000000255a247220 */ /* 0x000fe20000410000 */
[----:B------:R-:W-:Y:S01]  /*8980*/  LOP3.LUT R38, R38, 0xffff0000, RZ, 0xc0, !PT ;  /* 0xffff000026267812 */ /* 0x000fe200078ec0ff */
[----:B------:R-:W-:Y:S01]  /*8990*/  FMUL.FTZ R58, R42, R170 ;  /* 0x000000aa2a3a7220 */ /* 0x000fe20000410000 */
[----:B------:R-:W-:Y:S01]  /*89a0*/  FMUL.FTZ R90, R90, R59 ;  /* 0x0000003b5a5a7220 */ /* 0x000fe20000410000 */
[----:B------:R-:W-:Y:S01]  /*89b0*/  FMUL.FTZ R42, R42, R57 ;  /* 0x000000392a2a7220 */ /* 0x000fe20000410000 */
[C---:B------:R-:W-:Y:S01]  /*89c0*/  FFMA.FTZ R36, R87.reuse, R59, -R36 ;  /* 0x0000003b57247223 */ /* 0x040fe20000010824 */
[----:B------:R-:W-:Y:S01]  /*89d0*/  FFMA.FTZ R58, R38, R57, -R58 ;  /* 0x00000039263a7223 */ /* 0x000fe2000001083a */
[----:B------:R-:W-:Y:S01]  /*89e0*/  FFMA.FTZ R89, R88, R136, R89 ;  /* 0x0000008858597223 */ /* 0x000fe20000010059 */
        /* <DEDUP_REMOVED lines=8> */
[----:B------:R-:W-:Y:S01]  /*8a70*/  F2FP.BF16.F32.PACK_AB R40, R40, R41 ;  /* 0x000000292828723e */ /* 0x000fe200000010ff */
[----:B------:R-:W-:Y:S01]  /*8a80*/  IMAD.MOV.U32 R41, RZ, RZ, R85 ;  /* 0x000000ffff297224 */ /* 0x000fe200078e0055 */
[----:B------:R-:W-:Y:S01]  /*8a90*/  F2FP.BF16.F32.PACK_AB R38, R58, R36 ;  /* 0x000000243a26723e */ /* 0x000fe200000010ff */
[----:B------:R-:W-:Y:S01]  /*8aa0*/  IMAD.MOV.U32 R36, RZ, RZ, R64 ;  /* 0x000000ffff247224 */ /* 0x000fe200078e0040 */
[----:B------:R-:W-:-:S02]  /*8ab0*/  F2FP.BF16.F32.PACK_AB R43, R43, R89 ;  /* 0x000000592b2b723e */ /* 0x000fc400000010ff */
[----:B------:R-:W-:-:S07]  /*8ac0*/  F2FP.BF16.F32.PACK_AB R42, R42, R90 ;  /* 0x0000005a2a2a723e */ /* 0x000fce00000010ff */
.L_x_735:
[----:B------:R-:W-:Y:S05]  /*8ad0*/  BSYNC B3 ;  /* 0x0000000000037941 */ /* 0x000fea0003800000 */
.L_x_734:
[----:B------:R-:W-:Y:S02]  /*8ae0*/  ULDC.64 UR4, c[0x0][0x208] ;  /* 0x0000820000047ab9 */ /* 0x000fe40000000a00 */
[----:B0-----:R0:W-:Y:S04]  /*8af0*/  STG.E.128 desc[UR4][R46.64], R36 ;  /* 0x000000242e007986 */ /* 0x0011e8000c101d04 */
[----:B--2---:R0:W-:Y:S02]  /*8b00*/  @!P4 STG.E.128 desc[UR4][R48.64], R40 ;  /* 0x000000283000c986 */ /* 0x0041e4000c101d04 */
.L_x_733:
[----:B------:R-:W-:Y:S05]  /*8b10*/  BSYNC B2 ;  /* 0x0000000000027941 */ /* 0x000fea0003800000 */
.L_x_732:
[----:B------:R-:W-:-:S13]  /*8b20*/  ISETP.NE.AND P4, PT, R10, RZ, PT ;  /* 0x000000ff0a00720c */ /* 0x000fda0003f85270 */
[----:B------:R-:W-:Y:S05]  /*8b30*/  @!P4 BRA `(.L_x_731) ;  /* 0x000000080008c947 */ /* 0x000fea0003800000 */
[----:B0-----:R-:W-:Y:S01]  /*8b40*/  SEL R36, R118, R148, !P1 ;  /* 0x0000009476247207 */ /* 0x001fe20004800000 */
        /* <DEDUP_REMOVED lines=21> */
[C---:B------:R-:W-:Y:S01]  /*8ca0*/  IMAD R37, R19.reuse, 0x5000, R134 ;  /* 0x0000500013257824 */ /* 0x040fe200078e0286 */
[C---:B------:R-:W-:Y:S01]  /*8cb0*/  @!P4 LEA R46, P5, R38.reuse, R116, 0x1 ;  /* 0x00000074262ec211 */ /* 0x040fe200078a08ff */
        /* <DEDUP_REMOVED lines=8> */
[----:B------:R-:W-:Y:S01]  /*8d40*/  SHF.R.U64 R50, R60, 0x10, R61 ;  /* 0x000000103c327819 */ /* 0x000fe2000000123d */
[----:B--2---:R-:W-:Y:S01]  /*8d50*/  IMAD.U32 R56, R41, 0x10000, RZ ;  /* 0x0001000029387824 */ /* 0x004fe200078e00ff */
[----:B------:R-:W-:Y:S01]  /*8d60*/  SHF.R.U64 R48, R52, 0x10, R53 ;  /* 0x0000001034307819 */ /* 0x000fe20000001235 */
[----:B0-----:R-:W-:Y:S01]  /*8d70*/  IMAD.U32 R59, R39, 0x10000, RZ ;  /* 0x00010000273b7824 */ /* 0x001fe200078e00ff */
[----:B------:R-:W-:Y:S01]  /*8d80*/  SHF.R.U32.HI R60, RZ, 0x10, R61 ;  /* 0x00000010ff3c7819 */ /* 0x000fe2000001163d */
[----:B------:R-:W-:Y:S01]  /*8d90*/  IMAD.U32 R58, R38, 0x10000, RZ ;  /* 0x00010000263a7824 */ /* 0x000fe200078e00ff */
[----:B------:R-:W-:Y:S01]  /*8da0*/  SHF.R.U32.HI R52, RZ, 0x10, R53 ;  /* 0x00000010ff347819 */ /* 0x000fe20000011635 */
[----:B------:R-:W-:Y:S01]  /*8db0*/  IMAD.U32 R53, R37, 0x10000, RZ ;  /* 0x0001000025357824 */ /* 0x000fe200078e00ff */
[----:B------:R-:W-:Y:S02]  /*8dc0*/  PRMT R64, R169, 0x5432, R60 ;  /* 0x00005432a9407816 */ /* 0x000fe4000000003c */
[----:B------:R-:W-:-:S02]  /*8dd0*/  PRMT R52, R167, 0x5432, R52 ;  /* 0x00005432a7347816 */ /* 0x000fc40000000034 */
[----:B------:R-:W-:Y:S01]  /*8de0*/  SHF.R.U64 R51, R62, 0x10, R63 ;  /* 0x000000103e337819 */ /* 0x000fe2000000123f */
[----:B------:R-:W-:Y:S01]  /*8df0*/  IMAD.U32 R60, R64, 0x10000, RZ ;  /* 0x00010000403c7824 */ /* 0x000fe200078e00ff */
[----:B------:R-:W-:Y:S01]  /*8e00*/  SHF.R.U64 R49, R54, 0x10, R55 ;  /* 0x0000001036317819 */ /* 0x000fe20000001237 */
[----:B------:R-:W-:Y:S01]  /*8e10*/  IMAD.U32 R62, R43, 0x10000, RZ ;  /* 0x000100002b3e7824 */ /* 0x000fe200078e00ff */
[----:B------:R-:W-:Y:S01]  /*8e20*/  SHF.R.U32.HI R63, RZ, 0x10, R63 ;  /* 0x00000010ff3f7819 */ /* 0x000fe2000001163f */
[----:B------:R-:W-:Y:S01]  /*8e30*/  FMUL.FTZ R66, R56, R60 ;  /* 0x0000003c38427220 */ /* 0x000fe20000410000 */
[----:B------:R-:W-:Y:S01]  /*8e40*/  PRMT R169, R169, 0x5410, R50 ;  /* 0x00005410a9a97816 */ /* 0x000fe20000000032 */
[----:B------:R-:W-:Y:S01]  /*8e50*/  IMAD.U32 R50, R52, 0x10000, RZ ;  /* 0x0001000034327824 */ /* 0x000fe200078e00ff */
[----:B------:R-:W-:Y:S02]  /*8e60*/  SHF.R.U32.HI R55, RZ, 0x10, R55 ;  /* 0x00000010ff377819 */ /* 0x000fe40000011637 */
[----:B------:R-:W-:Y:S01]  /*8e70*/  LOP3.LUT R57, R41, 0xffff0000, RZ, 0xc0, !PT ;  /* 0xffff000029397812 */ /* 0x000fe200078ec0ff */
[-C--:B------:R-:W-:Y:S01]  /*8e80*/  FMUL.FTZ R56, R56, R50.reuse ;  /* 0x0000003238387220 */ /* 0x080fe20000410000 */
[----:B------:R-:W-:Y:S01]  /*8e90*/  LOP3.LUT R64, R64, 0xffff0000, RZ, 0xc0, !PT ;  /* 0xffff000040407812 */ /* 0x000fe200078ec0ff */
[C---:B------:R-:W-:Y:S01]  /*8ea0*/  FFMA.FTZ R50, R53.reuse, R50, -R66 ;  /* 0x0000003235327223 */ /* 0x040fe20000010842 */
[----:B------:R-:W-:Y:S01]  /*8eb0*/  PRMT R63, R168, 0x5432, R63 ;  /* 0x00005432a83f7816 */ /* 0x000fe2000000003f */
[----:B------:R-:W-:Y:S01]  /*8ec0*/  FFMA.FTZ R53, R53, R60, R56 ;  /* 0x0000003c35357223 */ /* 0x000fe20000010038 */
[----:B------:R-:W-:Y:S01]  /*8ed0*/  PRMT R55, R166, 0x5432, R55 ;  /* 0x00005432a6377816 */ /* 0x000fe20000000037 */
[----:B------:R-:W-:Y:S01]  /*8ee0*/  FMUL.FTZ R67, R57, R64 ;  /* 0x0000004039437220 */ /* 0x000fe20000410000 */
[----:B------:R-:W-:Y:S01]  /*8ef0*/  LOP3.LUT R52, R52, 0xffff0000, RZ, 0xc0, !PT ;  /* 0xffff000034347812 */ /* 0x000fe200078ec0ff */
[----:B------:R-:W-:Y:S01]  /*8f00*/  IMAD.U32 R65, R63, 0x10000, RZ ;  /* 0x000100003f417824 */ /* 0x000fe200078e00ff */
[----:B------:R-:W-:Y:S01]  /*8f10*/  LOP3.LUT R54, R37, 0xffff0000, RZ, 0xc0, !PT ;  /* 0xffff000025367812 */ /* 0x000fe200078ec0ff */
[----:B------:R-:W-:Y:S01]  /*8f20*/  IMAD.U32 R60, R55, 0x10000, RZ ;  /* 0x00010000373c7824 */ /* 0x000fe200078e00ff */
[----:B------:R-:W-:Y:S01]  /*8f30*/  PRMT R48, R167, 0x5410, R48 ;  /* 0x00005410a7307816 */ /* 0x000fe20000000030 */
[----:B------:R-:W-:Y:S01]  /*8f40*/  FMUL.FTZ R85, R57, R52 ;  /* 0x0000003439557220 */ /* 0x000fe20000410000 */
[----:B------:R-:W-:-:S02]  /*8f50*/  IMAD.U32 R41, R40, 0x10000, RZ ;  /* 0x0001000028297824 */ /* 0x000fc400078e00ff */
[----:B------:R-:W-:Y:S01]  /*8f60*/  FFMA.FTZ R57, R54, R52, -R67 ;  /* 0x0000003436397223 */ /* 0x000fe20000010843 */
[CC--:B------:R-:W-:Y:S01]  /*8f70*/  FMUL.FTZ R52, R62.reuse, R65.reuse ;  /* 0x000000413e347220 */ /* 0x0c0fe20000410000 */
[----:B------:R-:W-:Y:S01]  /*8f80*/  FMUL.FTZ R66, R62, R60 ;  /* 0x0000003c3e427220 */ /* 0x000fe20000410000 */
[----:B------:R-:W-:Y:S01]  /*8f90*/  FFMA.FTZ R54, R54, R64, R85 ;  /* 0x0000004036367223 */ /* 0x000fe20000010055 */
[----:B------:R-:W-:Y:S01]  /*8fa0*/  LOP3.LUT R43, R43, 0xffff0000, RZ, 0xc0, !PT ;  /* 0xffff00002b2b7812 */ /* 0x000fe200078ec0ff */
[----:B------:R-:W-:Y:S01]  /*8fb0*/  IMAD.U32 R64, R169, 0x10000, RZ ;  /* 0x00010000a9407824 */ /* 0x000fe200078e00ff */
[----:B------:R-:W-:Y:S01]  /*8fc0*/  LOP3.LUT R56, R63, 0xffff0000, RZ, 0xc0, !PT ;  /* 0xffff00003f387812 */ /* 0x000fe200078ec0ff */
[----:B------:R-:W-:Y:S01]  /*8fd0*/  FFMA.FTZ R52, R59, R60, -R52 ;  /* 0x0000003c3b347223 */ /* 0x000fe20000010834 */
[----:B------:R-:W-:Y:S01]  /*8fe0*/  LOP3.LUT R62, R55, 0xffff0000, RZ, 0xc0, !PT ;  /* 0xffff0000373e7812 */ /* 0x000fe200078ec0ff */
[----:B------:R-:W-:Y:S01]  /*8ff0*/  IMAD.U32 R60, R48, 0x10000, RZ ;  /* 0x00010000303c7824 */ /* 0x000fe200078e00ff */
[----:B------:R-:W-:Y:S01]  /*9000*/  LOP3.LUT R40, R40, 0xffff0000, RZ, 0xc0, !PT ;  /* 0xffff000028287812 */ /* 0x000fe200078ec0ff */
[----:B------:R-:W-:Y:S01]  /*9010*/  IMAD.U32 R37, R36, 0x10000, RZ ;  /* 0x0001000024257824 */ /* 0x000fe200078e00ff */
[----:B------:R-:W-:Y:S01]  /*9020*/  LOP3.LUT R169, R169, 0xffff0000, RZ, 0xc0, !PT ;  /* 0xffff0000a9a97812 */ /* 0x000fe200078ec0ff */
[----:B------:R-:W-:Y:S01]  /*9030*/  FFMA.FTZ R59, R59, R65, R66 ;  /* 0x000000413b3b7223 */ /* 0x000fe20000010042 */
[----:B------:R-:W-:Y:S01]  /*9040*/  LOP3.LUT R39, R39, 0xffff0000, RZ, 0xc0, !PT ;  /* 0xffff000027277812 */ /* 0x000fe200078ec0ff */
[C---:B------:R-:W-:Y:S01]  /*9050*/  FMUL.FTZ R66, R43.reuse, R56 ;  /* 0x000000382b427220 */ /* 0x040fe20000410000 */
[----:B------:R-:W-:Y:S01]  /*9060*/  LOP3.LUT R55, R48, 0xffff0000, RZ, 0xc0, !PT ;  /* 0xffff000030377812 */ /* 0x000fe200078ec0ff */
[----:B------:R-:W-:Y:S01]  /*9070*/  FMUL.FTZ R84, R43, R62 ;  /* 0x0000003e2b547220 */ /* 0x000fe20000410000 */
[----:B------:R-:W-:Y:S01]  /*9080*/  LOP3.LUT R36, R36, 0xffff0000, RZ, 0xc0, !PT ;  /* 0xffff000024247812 */ /* 0x000fe200078ec0ff */
[C---:B------:R-:W-:Y:S01]  /*9090*/  FMUL.FTZ R48, R41.reuse, R64 ;  /* 0x0000004029307220 */ /* 0x040fe20000410000 */
[----:B------:R-:W-:Y:S01]  /*90a0*/  PRMT R51, R168, 0x5410, R51 ;  /* 0x00005410a8337816 */ /* 0x000fe20000000033 */
[----:B------:R-:W-:Y:S01]  /*90b0*/  FMUL.FTZ R63, R40, R169 ;  /* 0x000000a9283f7220 */ /* 0x000fe20000410000 */
[----:B------:R-:W-:Y:S01]  /*90c0*/  PRMT R49, R166, 0x5410, R49 ;  /* 0x00005410a6317816 */ /* 0x000fe20000000031 */
[----:B------:R-:W-:Y:S01]  /*90d0*/  FMUL.FTZ R41, R41, R60 ;  /* 0x0000003c29297220 */ /* 0x000fe20000410000 */
[C---:B------:R-:W-:Y:S01]  /*90e0*/  FFMA.FTZ R43, R39.reuse, R62, -R66 ;  /* 0x0000003e272b7223 */ /* 0x040fe20000010842 */
[----:B------:R-:W-:Y:S01]  /*90f0*/  FFMA.FTZ R56, R39, R56, R84 ;  /* 0x0000003827387223 */ /* 0x000fe20000010054 */
[-C--:B------:R-:W-:Y:S01]  /*9100*/  FMUL.FTZ R65, R40, R55.reuse ;  /* 0x0000003728417220 */ /* 0x080fe20000410000 */
[----:B------:R-:W-:Y:S01]  /*9110*/  LOP3.LUT R61, R38, 0xffff0000, RZ, 0xc0, !PT ;  /* 0xffff0000263d7812 */ /* 0x000fe200078ec0ff */
[----:B------:R-:W-:Y:S01]  /*9120*/  FFMA.FTZ R39, R37, R60, -R48 ;  /* 0x0000003c25277223 */ /* 0x000fe20000010830 */
[----:B------:R-:W-:Y:S01]  /*9130*/  FFMA.FTZ R40, R36, R55, -R63 ;  /* 0x0000003724287223 */ /* 0x000fe2000001083f */
[----:B------:R-:W-:-:S02]  /*9140*/  IMAD.U32 R38, R42, 0x10000, RZ ;  /* 0x000100002a267824 */ /* 0x000fc400078e00ff */
[----:B------:R-:W-:Y:S01]  /*9150*/  FFMA.FTZ R37, R37, R64, R41 ;  /* 0x0000004025257223 */ /* 0x000fe20000010029 */
[----:B------:R-:W-:Y:S01]  /*9160*/  IMAD.U32 R55, R51, 0x10000, RZ ;  /* 0x0001000033377824 */ /* 0x000fe200078e00ff */
[----:B------:R-:W-:Y:S01]  /*9170*/  LOP3.LUT R42, R42, 0xffff0000, RZ, 0xc0, !PT ;  /* 0xffff00002a2a7812 */ /* 0x000fe200078ec0ff */
[----:B------:R-:W-:Y:S01]  /*9180*/  IMAD.U32 R41, R49, 0x10000, RZ ;  /* 0x0001000031297824 */ /* 0x000fe200078e00ff */
[----:B------:R-:W-:Y:S01]  /*9190*/  LOP3.LUT R51, R51, 0xffff0000, RZ, 0xc0, !PT ;  /* 0xffff000033337812 */ /* 0x000fe200078ec0ff */
[C---:B------:R-:W-:Y:S01]  /*91a0*/  FMUL.FTZ R63, R38.reuse, R55 ;  /* 0x00000037263f7220 */ /* 0x040fe20000410000 */
[----:B------:R-:W-:Y:S01]  /*91b0*/  LOP3.LUT R49, R49, 0xffff0000, RZ, 0xc0, !PT ;  /* 0xffff000031317812 */ /* 0x000fe200078ec0ff */
[----:B------:R-:W-:Y:S01]  /*91c0*/  FMUL.FTZ R38, R38, R41 ;  /* 0x0000002926267220 */ /* 0x000fe20000410000 */
[----:B------:R-:W-:Y:S01]  /*91d0*/  FFMA.FTZ R36, R36, R169, R65 ;  /* 0x000000a924247223 */ /* 0x000fe20000010041 */
[----:B------:R-:W-:Y:S01]  /*91e0*/  FMUL.FTZ R48, R42, R51 ;  /* 0x000000332a307220 */ /* 0x000fe20000410000 */
[----:B------:R-:W-:Y:S01]  /*91f0*/  FFMA.FTZ R63, R58, R41, -R63 ;  /* 0x000000293a3f7223 */ /* 0x000fe2000001083f */
[----:B------:R-:W-:Y:S01]  /*9200*/  FMUL.FTZ R42, R42, R49 ;  /* 0x000000312a2a7220 */ /* 0x000fe20000410000 */
[----:B------:R-:W-:Y:S01]  /*9210*/  FFMA.FTZ R38, R58, R55, R38 ;  /* 0x000000373a267223 */ /* 0x000fe20000010026 */
[C---:B------:R-:W-:Y:S01]  /*9220*/  FFMA.FTZ R48, R61.reuse, R49, -R48 ;  /* 0x000000313d307223 */ /* 0x040fe20000010830 */
[----:B------:R-:W-:Y:S01]  /*9230*/  F2FP.BF16.F32.PACK_AB R39, R40, R39 ;  /* 0x000000272827723e */ /* 0x000fe200000010ff */
[----:B------:R-:W-:Y:S01]  /*9240*/  FFMA.FTZ R51, R61, R51, R42 ;  /* 0x000000333d337223 */ /* 0x000fe2000001002a */
[----:B------:R-:W-:-:S02]  /*9250*/  F2FP.BF16.F32.PACK_AB R43, R43, R52 ;  /* 0x000000342b2b723e */ /* 0x000fc400000010ff */
[----:B------:R-:W-:Y:S02]  /*9260*/  F2FP.BF16.F32.PACK_AB R42, R48, R63 ;  /* 0x0000003f302a723e */ /* 0x000fe400000010ff */
[----:B------:R-:W-:Y:S02]  /*9270*/  F2FP.BF16.F32.PACK_AB R50, R57, R50 ;  /* 0x000000323932723e */ /* 0x000fe400000010ff */
[----:B------:R-:W-:Y:S02]  /*9280*/  F2FP.BF16.F32.PACK_AB R56, R56, R59 ;  /* 0x0000003b3838723e */ /* 0x000fe400000010ff */
[----:B------:R-:W-:Y:S01]  /*9290*/  F2FP.BF16.F32.PACK_AB R51, R51, R38 ;  /* 0x000000263333723e */ /* 0x000fe200000010ff */
[----:B------:R-:W-:Y:S01]  /*92a0*/  IMAD.MOV.U32 R38, RZ, RZ, R42 ;  /* 0x000000ffff267224 */ /* 0x000fe200078e002a */
[----:B------:R-:W-:Y:S01]  /*92b0*/  F2FP.BF16.F32.PACK_AB R40, R36, R37 ;  /* 0x000000252428723e */ /* 0x000fe200000010ff */
[----:B------:R-:W-:Y:S01]  /*92c0*/  IMAD.MOV.U32 R36, RZ, RZ, R39 ;  /* 0x000000ffff247224 */ /* 0x000fe200078e0027 */
[----:B------:R-:W-:Y:S01]  /*92d0*/  F2FP.BF16.F32.PACK_AB R41, R54, R53 ;  /* 0x000000353629723e */ /* 0x000fe200000010ff */
[----:B------:R-:W-:-:S02]  /*92e0*/  IMAD.MOV.U32 R39, RZ, RZ, R43 ;  /* 0x000000ffff277224 */ /* 0x000fc400078e002b */
[----:B------:R-:W-:Y:S02]  /*92f0*/  IMAD.MOV.U32 R37, RZ, RZ, R50 ;  /* 0x000000ffff257224 */ /* 0x000fe400078e0032 */
[----:B------:R-:W-:Y:S02]  /*9300*/  IMAD.MOV.U32 R42, RZ, RZ, R51 ;  /* 0x000000ffff2a7224 */ /* 0x000fe400078e0033 */
[----:B------:R-:W-:-:S07]  /*9310*/  IMAD.MOV.U32 R43, RZ, RZ, R56 ;  /* 0x000000ffff2b7224 */ /* 0x000fce00078e0038 */
.L_x_737:
[----:B------:R-:W-:Y:S05]  /*9320*/  BSYNC B2 ;  /* 0x0000000000027941 */ /* 0x000fea0003800000 */
.L_x_736:
[----:B------:R-:W-:Y:S02]  /*9330*/  ULDC.64 UR4, c[0x0][0x208] ;  /* 0x0000820000047ab9 */ /* 0x000fe40000000a00 */
[----:B0-----:R3:W-:Y:S04]  /*9340*/  STG.E.128 desc[UR4][R44.64], R36 ;  /* 0x000000242c007986 */ /* 0x0017e8000c101d04 */
[----:B--2---:R3:W-:Y:S02]  /*9350*/  @!P4 STG.E.128 desc[UR4][R46.64], R40 ;  /* 0x000000282e00c986 */ /* 0x0047e4000c101d04 */
.L_x_731:
[----:B------:R-:W-:Y:S05]  /*9360*/  BSYNC B1 ;  /* 0x0000000000017941 */ /* 0x000fea0003800000 */
.L_x_730:
[----:B0--3--:R-:W-:Y:S02]  /*9370*/  VIADD R37, R212, 0x40 ;  /* 0x00000040d4257836 */ /* 0x009fe40000000000 */
[-C--:B--2---:R-:W-:Y:S02]  /*9380*/  IMAD R36, R146, R122.reuse, RZ ;  /* 0x0000007a92247224 */ /* 0x084fe400078e02ff */
[----:B------:R-:W-:-:S04]  /*9390*/  IMAD.WIDE.U32 R124, R37, R122, R124 ;  /* 0x0000007a257c7225 */ /* 0x000fc800078e007c */
[----:B------:R-:W-:Y:S01]  /*93a0*/  IMAD R49, R37, R123, R36 ;  /* 0x0000007b25317224 */ /* 0x000fe200078e0224 */
[----:B------:R-:W-:Y:S06]  /*93b0*/  @P3 BRA `(.L_x_698) ;  /* 0x00000014001c3947 */ /* 0x000fec0003800000 */
[----:B------:R-:W-:Y:S01]  /*93c0*/  ISETP.NE.AND P3, PT, R26, RZ, PT ;  /* 0x000000ff1a00720c */ /* 0x000fe20003f65270 */
[----:B------:R-:W-:Y:S01]  /*93d0*/  BSSY B1, `(.L_x_738) ;  /* 0x0000082000017945 */ /* 0x000fe20003800000 */
[----:B------:R-:W-:-:S11]  /*93e0*/  IMAD.IADD R49, R125, 0x1, R49 ;  /* 0x000000017d317824 */ /* 0x000fd600078e0231 */
[----:B------:R-:W-:Y:S05]  /*93f0*/  @!P3 BRA `(.L_x_739) ;  /* 0x0000000400fcb947 */ /* 0x000fea0003800000 */
[----:B------:R-:W-:Y:S01]  /*9400*/  SEL R36, R118, R148, !P0 ;  /* 0x0000009476247207 */ /* 0x000fe20004000000 */
[----:B------:R-:W-:Y:S01]  /*9410*/  BSSY B2, `(.L_x_740) ;  /* 0x000007a000027945 */ /* 0x000fe20003800000 */
[----:B------:R-:W-:Y:S02]  /*9420*/  SHF.R.U32.HI R39, RZ, 0x3, R222 ;  /* 0x00000003ff277819 */ /* 0x000fe400000116de */
[----:B------:R-:W-:Y:S02]  /*9430*/  SHF.R.S32.HI R37, RZ, 0x1f, R36 ;  /* 0x0000001fff257819 */ /* 0x000fe40000011424 */
[----:B------:R-:W-:Y:S02]  /*9440*/  IADD3 R38, P4, P5, R96, R124, R13 ;  /* 0x0000007c60267210 */ /* 0x000fe40007d9e00d */
[----:B------:R-:W-:-:S04]  /*9450*/  LEA.HI R37, R37, R36, RZ, 0x4 ;  /* 0x0000002425257211 */ /* 0x000fc800078f20ff */
[----:B------:R-:W-:-:S04]  /*9460*/  LEA.HI.SX32 R37, R37, R14, 0x1c ;  /* 0x0000000e25257211 */ /* 0x000fc800078fe2ff */
[----:B------:R-:W-:Y:S01]  /*9470*/  SHF.R.S32.HI R36, RZ, 0x1f, R37 ;  /* 0x0000001fff247819 */ /* 0x000fe20000011425 */
[----:B------:R-:W-:-:S03]  /*9480*/  IMAD.SHL.U32 R47, R37, 0x8, RZ ;  /* 0x00000008252f7824 */ /* 0x000fc600078e00ff */
[----:B------:R-:W-:Y:S02]  /*9490*/  LEA.HI R36, R36, R37, RZ, 0x3 ;  /* 0x0000002524247211 */ /* 0x000fe400078f18ff */
[----:B------:R-:W-:Y:S02]  /*94a0*/  ISETP.GE.AND P3, PT, R47, R145, PT ;  /* 0x000000912f00720c */ /* 0x000fe40003f66270 */
[----:B------:R-:W-:Y:S02]  /*94b0*/  SHF.R.S32.HI R40, RZ, 0x3, R36 ;  /* 0x00000003ff287819 */ /* 0x000fe40000011424 */
[----:B------:R-:W-:-:S03]  /*94c0*/  LOP3.LUT R36, R222, 0x38, R47, 0xf8, !PT ;  /* 0x00000038de247812 */ /* 0x000fc600078ef82f */
[----:B------:R-:W-:Y:S01]  /*94d0*/  IMAD R37, R40, 0x1400, R225 ;  /* 0x0000140028257824 */ /* 0x000fe200078e02e1 */
[----:B------:R-:W-:Y:S02]  /*94e0*/  LOP3.LUT R36, R36, R39, RZ, 0x3c, !PT ;  /* 0x0000002724247212 */ /* 0x000fe400078e3cff */
[----:B------:R-:W-:Y:S02]  /*94f0*/  IADD3.X R39, R92, R49, R7, P4, P5 ;  /* 0x000000315c277210 */ /* 0x000fe400027ea407 */
[C---:B------:R-:W-:Y:S01]  /*9500*/  LEA R44, P4, R38.reuse, R116, 0x1 ;  /* 0x00000074262c7211 */ /* 0x040fe200078808ff */
[----:B------:R-:W-:Y:S01]  /*9510*/  IMAD.IADD R36, R37, 0x1, R36 ;  /* 0x0000000125247824 */ /* 0x000fe200078e0224 */
[----:B------:R-:W-:Y:S01]  /*9520*/  @!P3 SHF.R.S32.HI R48, RZ, 0x1f, R47 ;  /* 0x0000001fff30b819 */ /* 0x000fe2000001142f */
[C---:B------:R-:W-:Y:S01]  /*9530*/  IMAD R37, R19.reuse, 0x5000, R133 ;  /* 0x0000500013257824 */ /* 0x040fe200078e0285 */
[----:B------:R-:W-:Y:S01]  /*9540*/  LEA.HI.X R45, R38, R117, R39, 0x1, P4 ;  /* 0x00000075262d7211 */ /* 0x000fe200020f0c27 */
[----:B------:R-:W-:Y:S01]  /*9550*/  IMAD R39, R19, 0x5000, R36 ;  /* 0x0000500013277824 */ /* 0x000fe200078e0224 */
[----:B------:R-:W-:Y:S01]  /*9560*/  @!P3 IADD3 R47, P4, P5, R96, R124, R47 ;  /* 0x0000007c602fb210 */ /* 0x000fe20007d9e02f */
[----:B------:R-:W-:-:S02]  /*9570*/  IMAD R37, R37, 0x2, R18 ;  /* 0x0000000225257824 */ /* 0x000fc400078e0212 */
[----:B------:R-:W-:Y:S01]  /*9580*/  IMAD R40, R39, 0x2, R18 ;  /* 0x0000000227287824 */ /* 0x000fe200078e0212 */
[----:B------:R-:W-:Y:S02]  /*9590*/  @!P3 IADD3.X R48, R92, R49, R48, P4, P5 ;  /* 0x000000315c30b210 */ /* 0x000fe400027ea430 */
[----:B------:R-:W-:Y:S01]  /*95a0*/  ISETP.GE.AND P5, PT, R16, R115, PT ;  /* 0x000000731000720c */ /* 0x000fe20003fa6270 */
[----:B------:R-:W0:Y:S01]  /*95b0*/  LDS.128 R36, [R37+0x24400] ;  /* 0x0244000025247984 */ /* 0x000e220000000c00 */
[----:B------:R-:W-:-:S03]  /*95c0*/  @!P3 LEA R46, P4, R47, R116, 0x1 ;  /* 0x000000742f2eb211 */ /* 0x000fc600078808ff */
[----:B------:R-:W2:Y:S01]  /*95d0*/  LDS.128 R40, [R40+0x24400] ;  /* 0x0244000028287984 */ /* 0x000ea20000000c00 */
[----:B------:R-:W-:-:S07]  /*95e0*/  @!P3 LEA.HI.X R47, R47, R117, R48, 0x1, P4 ;  /* 0x000000752f2fb211 */ /* 0x000fce00020f0c30 */
[----:B------:R-:W-:Y:S05]  /*95f0*/  @P5 BRA `(.L_x_741) ;  /* 0x00000004006c5947 */ /* 0x000fea0003800000 */
[----:B------:R-:W-:Y:S01]  /*9600*/  SHF.R.U64 R61, R74, 0x10, R75 ;  /* 0x000000104a3d7819 */ /* 0x000fe2000000124b */
[----:B--2---:R-:W-:Y:S01]  /*9610*/  IMAD.U32 R59, R43, 0x10000, RZ ;  /* 0x000100002b3b7824 */ /* 0x004fe200078e00ff */
[----:B------:R-:W-:Y:S01]  /*9620*/  SHF.R.U64 R60, R80, 0x10, R81 ;  /* 0x00000010503c7819 */ /* 0x000fe20000001251 */
[----:B------:R-:W-:Y:S01]  /*9630*/  IMAD.U32 R53, R41, 0x10000, RZ ;  /* 0x0001000029357824 */ /* 0x000fe200078e00ff */
[----:B------:R-:W-:Y:S01]  /*9640*/  SHF.R.U64 R62, R72, 0x10, R73 ;  /* 0x00000010483e7819 */ /* 0x000fe20000001249 */
[----:B0-----:R-:W-:Y:S01]  /*9650*/  IMAD.U32 R56, R37, 0x10000, RZ ;  /* 0x0001000025387824 */ /* 0x001fe200078e00ff */
[----:B------:R-:W-:Y:S01]  /*9660*/  SHF.R.U32.HI R80, RZ, 0x10, R81 ;  /* 0x00000010ff507819 */ /* 0x000fe20000011651 */
[----:B------:R-:W-:Y:S01]  /*9670*/  IMAD.U32 R55, R39, 0x10000, RZ ;  /* 0x0001000027377824 */ /* 0x000fe200078e00ff */
[----:B------:R-:W-:Y:S02]  /*9680*/  SHF.R.U32.HI R72, RZ, 0x10, R73 ;  /* 0x00000010ff487819 */ /* 0x000fe40000011649 */
[----:B------:R-:W-:-:S02]  /*9690*/  LOP3.LUT R52, R43, 0xffff0000, RZ, 0xc0, !PT ;  /* 0xffff00002b347812 */ /* 0x000fc400078ec0ff */
[----:B------:R-:W-:Y:S02]  /*96a0*/  PRMT R43, R154, 0x5410, R61 ;  /* 0x000054109a2b7816 */ /* 0x000fe4000000003d */
[----:B------:R-:W-:Y:S02]  /*96b0*/  PRMT R57, R155, 0x5410, R62 ;  /* 0x000054109b397816 */ /* 0x000fe4000000003e */
[----:B------:R-:W-:Y:S02]  /*96c0*/  PRMT R61, R165, 0x5432, R80 ;  /* 0x00005432a53d7816 */ /* 0x000fe40000000050 */
[----:B------:R-:W-:Y:S02]  /*96d0*/  PRMT R155, R155, 0x5432, R72 ;  /* 0x000054329b9b7816 */ /* 0x000fe40000000048 */
[--C-:B------:R-:W-:Y:S01]  /*96e0*/  SHF.R.U64 R51, R82, 0x10, R83.reuse ;  /* 0x0000001052337819 */ /* 0x100fe20000001253 */
[----:B------:R-:W-:Y:S01]  /*96f0*/  IMAD.U32 R62, R61, 0x10000, RZ ;  /* 0x000100003d3e7824 */ /* 0x000fe200078e00ff */
[----:B------:R-:W-:-:S02]  /*9700*/  SHF.R.U32.HI R83, RZ, 0x10, R83 ;  /* 0x00000010ff537819 */ /* 0x000fc40000011653 */
[----:B------:R-:W-:Y:S01]  /*9710*/  SHF.R.U32.HI R75, RZ, 0x10, R75 ;  /* 0x00000010ff4b7819 */ /* 0x000fe2000001164b */
[----:B------:R-:W-:Y:S01]  /*9720*/  FMUL.FTZ R63, R53, R62 ;  /* 0x0000003e353f7220 */ /* 0x000fe20000410000 */
[----:B------:R-:W-:Y:S01]  /*9730*/  PRMT R165, R165, 0x5410, R60 ;  /* 0x00005410a5a57816 */ /* 0x000fe2000000003c */
[----:B------:R-:W-:Y:S01]  /*9740*/  IMAD.U32 R60, R155, 0x10000, RZ ;  /* 0x000100009b3c7824 */ /* 0x000fe200078e00ff */
[C---:B------:R-:W-:Y:S02]  /*9750*/  PRMT R51, R156.reuse, 0x5410, R51 ;  /* 0x000054109c337816 */ /* 0x040fe40000000033 */
[----:B------:R-:W-:Y:S01]  /*9760*/  PRMT R156, R156, 0x5432, R83 ;  /* 0x000054329c9c7816 */ /* 0x000fe20000000053 */
[-C--:B------:R-:W-:Y:S01]  /*9770*/  FMUL.FTZ R65, R53, R60.reuse ;  /* 0x0000003c35417220 */ /* 0x080fe20000410000 */
[----:B------:R-:W-:Y:S01]  /*9780*/  PRMT R154, R154, 0x5432, R75 ;  /* 0x000054329a9a7816 */ /* 0x000fe2000000004b */
[----:B------:R-:W-:Y:S01]  /*9790*/  FFMA.FTZ R53, R56, R60, -R63 ;  /* 0x0000003c38357223 */ /* 0x000fe2000001083f */
[----:B------:R-:W-:Y:S01]  /*97a0*/  LOP3.LUT R58, R41, 0xffff0000, RZ, 0xc0, !PT ;  /* 0xffff0000293a7812 */ /* 0x000fe200078ec0ff */
[----:B------:R-:W-:Y:S01]  /*97b0*/  IMAD.U32 R64, R156, 0x10000, RZ ;  /* 0x000100009c407824 */ /* 0x000fe200078e00ff */
[----:B------:R-:W-:Y:S01]  /*97c0*/  LOP3.LUT R61, R61, 0xffff0000, RZ, 0xc0, !PT ;  /* 0xffff00003d3d7812 */ /* 0x000fe200078ec0ff */
[----:B------:R-:W-:Y:S01]  /*97d0*/  FFMA.FTZ R56, R56, R62, R65 ;  /* 0x0000003e38387223 */ /* 0x000fe20000010041 */
[----:B------:R-:W-:Y:S01]  /*97e0*/  LOP3.LUT R155, R155, 0xffff0000, RZ, 0xc0, !PT ;  /* 0xffff00009b9b7812 */ /* 0x000fe200078ec0ff */
[----:B------:R-:W-:Y:S01]  /*97f0*/  IMAD.U32 R60, R154, 0x10000, RZ ;  /* 0x000100009a3c7824 */ /* 0x000fe200078e00ff */
[----:B------:R-:W-:Y:S01]  /*9800*/  LOP3.LUT R54, R37, 0xffff0000, RZ, 0xc0, !PT ;  /* 0xffff000025367812 */ /* 0x000fe200078ec0ff */
[C---:B------:R-:W-:Y:S01]  /*9810*/  FMUL.FTZ R63, R58.reuse, R61 ;  /* 0x0000003d3a3f7220 */ /* 0x040fe20000410000 */
[C---:B------:R-:W-:Y:S01]  /*9820*/  FMUL.FTZ R62, R59.reuse, R64 ;  /* 0x000000403b3e7220 */ /* 0x040fe20000410000 */
[-C--:B------:R-:W-:Y:S01]  /*9830*/  FMUL.FTZ R65, R58, R155.reuse ;  /* 0x0000009b3a417220 */ /* 0x080fe20000410000 */
[-C--:B------:R-:W-:Y:S01]  /*9840*/  FMUL.FTZ R67, R59, R60.reuse ;  /* 0x0000003c3b437220 */ /* 0x080fe20000410000 */
[----:B------:R-:W-:Y:S01]  /*9850*/  FFMA.FTZ R58, R54, R155, -R63 ;  /* 0x0000009b363a7223 */ /* 0x000fe2000001083f */
[----:B------:R-:W-:Y:S01]  /*9860*/  LOP3.LUT R63, R156, 0xffff0000, RZ, 0xc0, !PT ;  /* 0xffff00009c3f7812 */ /* 0x000fe200078ec0ff */
[----:B------:R-:W-:Y:S01]  /*9870*/  FFMA.FTZ R59, R54, R61, R65 ;  /* 0x0000003d363b7223 */ /* 0x000fe20000010041 */
[----:B------:R-:W-:Y:S01]  /*9880*/  LOP3.LUT R61, R154, 0xffff0000, RZ, 0xc0, !PT ;  /* 0xffff00009a3d7812 */ /* 0x000fe200078ec0ff */
[----:B------:R-:W-:Y:S01]  /*9890*/  FFMA.FTZ R54, R55, R60, -R62 ;  /* 0x0000003c37367223 */ /* 0x000fe2000001083e */
[----:B------:R-:W-:-:S02]  /*98a0*/  IMAD.U32 R41, R40, 0x10000, RZ ;  /* 0x0001000028297824 */ /* 0x000fc400078e00ff */
[----:B------:R-:W-:Y:S01]  /*98b0*/  FFMA.FTZ R55, R55, R64, R67 ;  /* 0x0000004037377223 */ /* 0x000fe20000010043 */
[----:B------:R-:W-:Y:S02]  /*98c0*/  IMAD.U32 R62, R165, 0x10000, RZ ;  /* 0x00010000a53e7824 */ /* 0x000fe400078e00ff */
[C---:B------:R-:W-:Y:S01]  /*98d0*/  FMUL.FTZ R65, R52.reuse, R63 ;  /* 0x0000003f34417220 */ /* 0x040fe20000410000 */
[----:B------:R-:W-:Y:S02]  /*98e0*/  IMAD.U32 R60, R57, 0x10000, RZ ;  /* 0x00010000393c7824 */ /* 0x000fe400078e00ff */
[-C--:B------:R-:W-:Y:S01]  /*98f0*/  FMUL.FTZ R67, R52, R61.reuse ;  /* 0x0000003d34437220 */ /* 0x080fe20000410000 */
[----:B------:R-:W-:Y:S01]  /*9900*/  LOP3.LUT R50, R39, 0xffff0000, RZ, 0xc0, !PT ;  /* 0xffff000027327812 */ /* 0x000fe200078ec0ff */
[C---:B------:R-:W-:Y:S01]  /*9910*/  FMUL.FTZ R52, R41.reuse, R62 ;  /* 0x0000003e29347220 */ /* 0x040fe20000410000 */
[----:B------:R-:W-:Y:S02]  /*9920*/  IMAD.U32 R37, R36, 0x10000, RZ ;  /* 0x0001000024257824 */ /* 0x000fe400078e00ff */
[----:B------:R-:W-:Y:S01]  /*9930*/  FMUL.FTZ R41, R41, R60 ;  /* 0x0000003c29297220 */ /* 0x000fe20000410000 */
[----:B------:R-:W-:Y:S01]  /*9940*/  LOP3.LUT R48, R40, 0xffff0000, RZ, 0xc0, !PT ;  /* 0xffff000028307812 */ /* 0x000fe200078ec0ff */
[----:B------:R-:W-:Y:S01]  /*9950*/  IMAD.U32 R39, R38, 0x10000, RZ ;  /* 0x0001000026277824 */ /* 0x000fe200078e00ff */
[----:B------:R-:W-:Y:S01]  /*9960*/  LOP3.LUT R165, R165, 0xffff0000, RZ, 0xc0, !PT ;  /* 0xffff0000a5a57812 */ /* 0x000fe200078ec0ff */
[----:B------:R-:W-:Y:S01]  /*9970*/  FFMA.FTZ R65, R50, R61, -R65 ;  /* 0x0000003d32417223 */ /* 0x000fe20000010841 */
[----:B------:R-:W-:Y:S01]  /*9980*/  LOP3.LUT R57, R57, 0xffff0000, RZ, 0xc0, !PT ;  /* 0xffff000039397812 */ /* 0x000fe200078ec0ff */
[C---:B------:R-:W-:Y:S01]  /*9990*/  FFMA.FTZ R62, R37.reuse, R62, R41 ;  /* 0x0000003e253e7223 */ /* 0x040fe20000010029 */
[----:B------:R-:W-:Y:S01]  /*99a0*/  LOP3.LUT R40, R38, 0xffff0000, RZ, 0xc0, !PT ;  /* 0xffff000026287812 */ /* 0x000fe200078ec0ff */
[----:B------:R-:W-:Y:S01]  /*99b0*/  IMAD.U32 R38, R42, 0x10000, RZ ;  /* 0x000100002a267824 */ /* 0x000fe200078e00ff */
[----:B------:R-:W-:Y:S01]  /*99c0*/  LOP3.LUT R36, R36, 0xffff0000, RZ, 0xc0, !PT ;  /* 0xffff000024247812 */ /* 0x000fe200078ec0ff */
[----:B------:R-:W-:Y:S01]  /*99d0*/  FFMA.FTZ R50, R50, R63, R67 ;  /* 0x0000003f32327223 */ /* 0x000fe20000010043 */
[----:B------:R-:W-:Y:S01]  /*99e0*/  FFMA.FTZ R52, R37, R60, -R52 ;  /* 0x0000003c25347223 */ /* 0x000fe20000010834 */
[----:B------:R-:W-:Y:S01]  /*99f0*/  IMAD.U32 R41, R51, 0x10000, RZ ;  /* 0x0001000033297824 */ /* 0x000fe200078e00ff */
[----:B------:R-:W-:Y:S01]  /*9a00*/  LOP3.LUT R42, R42, 0xffff0000, RZ, 0xc0, !PT ;  /* 0xffff00002a2a7812 */ /* 0x000fe200078ec0ff */
[C---:B------:R-:W-:Y:S01]  /*9a10*/  FMUL.FTZ R61, R48.reuse, R165 ;  /* 0x000000a5303d7220 */ /* 0x040fe20000410000 */
[-C--:B------:R-:W-:Y:S01]  /*9a20*/  FMUL.FTZ R63, R48, R57.reuse ;  /* 0x00000039303f7220 */ /* 0x080fe20000410000 */
[----:B------:R-:W-:Y:S01]  /*9a30*/  IMAD.U32 R37, R43, 0x10000, RZ ;  /* 0x000100002b257824 */ /* 0x000fe200078e00ff */
[----:B------:R-:W-:Y:S01]  /*9a40*/  LOP3.LUT R51, R51, 0xffff0000, RZ, 0xc0, !PT ;  /* 0xffff000033337812 */ /* 0x000fe200078ec0ff */
[C---:B------:R-:W-:Y:S01]  /*9a50*/  FFMA.FTZ R61, R36.reuse, R57, -R61 ;  /* 0x00000039243d7223 */ /* 0x040fe2000001083d */
[----:B------:R-:W-:Y:S01]  /*9a60*/  LOP3.LUT R43, R43, 0xffff0000, RZ, 0xc0, !PT ;  /* 0xffff00002b2b7812 */ /* 0x000fe200078ec0ff */
[----:B------:R-:W-:Y:S01]  /*9a70*/  FFMA.FTZ R63, R36, R165, R63 ;  /* 0x000000a5243f7223 */ /* 0x000fe2000001003f */
        /* <DEDUP_REMOVED lines=16> */
[----:B------:R-:W-:Y:S02]  /*9b80*/  F2FP.BF16.F32.PACK_AB R41, R59, R56 ;  /* 0x000000383b29723e */ /* 0x000fe400000010ff */
[----:B------:R-:W-:-:S02]  /*9b90*/  F2FP.BF16.F32.PACK_AB R43, R50, R55 ;  /* 0x00000037322b723e */ /* 0x000fc400000010ff */
[----:B------:R-:W-:-:S07]  /*9ba0*/  F2FP.BF16.F32.PACK_AB R40, R63, R62 ;  /* 0x0000003e3f28723e */ /* 0x000fce00000010ff */
.L_x_741:
[----:B------:R-:W-:Y:S05]  /*9bb0*/  BSYNC B2 ;  /* 0x0000000000027941 */ /* 0x000fea0003800000 */
.L_x_740:
[----:B------:R-:W-:Y:S02]  /*9bc0*/  ULDC.64 UR4, c[0x0][0x208] ;  /* 0x0000820000047ab9 */ /* 0x000fe40000000a00 */
[----:B0-----:R0:W-:Y:S04]  /*9bd0*/  STG.E.128 desc[UR4][R44.64], R36 ;  /* 0x000000242c007986 */ /* 0x0011e8000c101d04 */
[----:B--2---:R0:W-:Y:S02]  /*9be0*/  @!P3 STG.E.128 desc[UR4][R46.64], R40 ;  /* 0x000000282e00b986 */ /* 0x0041e4000c101d04 */
.L_x_739:
[----:B------:R-:W-:Y:S05]  /*9bf0*/  BSYNC B1 ;  /* 0x0000000000017941 */ /* 0x000fea0003800000 */
.L_x_738:
[----:B------:R-:W-:-:S13]  /*9c00*/  ISETP.NE.AND P3, PT, R10, RZ, PT ;  /* 0x000000ff0a00720c */ /* 0x000fda0003f65270 */
[----:B------:R-:W-:Y:S05]  /*9c10*/  @!P3 BRA `(.L_x_698) ;  /* 0x0000000c0004b947 */ /* 0x000fea0003800000 */
[----:B------:R-:W-:Y:S01]  /*9c20*/  SEL R148, R118, R148, !P1 ;  /* 0x0000009476947207 */ /* 0x000fe20004800000 */
[----:B------:R-:W-:Y:S01]  /*9c30*/  BSSY B1, `(.L_x_742) ;  /* 0x0000073000017945 */ /* 0x000fe20003800000 */
[----:B0-----:R-:W-:Y:S02]  /*9c40*/  SHF.R.U32.HI R39, RZ, 0x3, R222 ;  /* 0x00000003ff277819 */ /* 0x001fe400000116de */
[----:B------:R-:W-:Y:S02]  /*9c50*/  SHF.R.S32.HI R37, RZ, 0x1f, R148 ;  /* 0x0000001fff257819 */ /* 0x000fe40000011494 */
[----:B------:R-:W-:Y:S02]  /*9c60*/  IADD3 R45, P3, P4, R96, R124, R11 ;  /* 0x0000007c602d7210 */ /* 0x000fe40007c7e00b */
[----:B------:R-:W-:Y:S02]  /*9c70*/  LEA.HI R37, R37, R148, RZ, 0x4 ;  /* 0x0000009425257211 */ /* 0x000fe400078f20ff */
[----:B------:R-:W-:-:S02]  /*9c80*/  IADD3.X R46, R92, R49, R6, P3, P4 ;  /* 0x000000315c2e7210 */ /* 0x000fc40001fe8406 */
[----:B------:R-:W-:Y:S02]  /*9c90*/  LEA.HI.SX32 R37, R37, R12, 0x1c ;  /* 0x0000000c25257211 */ /* 0x000fe400078fe2ff */
[----:B------:R-:W-:Y:S02]  /*9ca0*/  ISETP.GE.AND P4, PT, R213, R115, PT ;  /* 0x00000073d500720c */ /* 0x000fe40003f86270 */
[----:B------:R-:W-:Y:S01]  /*9cb0*/  SHF.R.S32.HI R36, RZ, 0x1f, R37 ;  /* 0x0000001fff247819 */ /* 0x000fe20000011425 */
[----:B------:R-:W-:Y:S01]  /*9cc0*/  IMAD.SHL.U32 R47, R37, 0x8, RZ ;  /* 0x00000008252f7824 */ /* 0x000fe200078e00ff */
[C---:B------:R-:W-:Y:S02]  /*9cd0*/  LEA R44, P3, R45.reuse, R116, 0x1 ;  /* 0x000000742d2c7211 */ /* 0x040fe400078608ff */
[----:B------:R-:W-:Y:S02]  /*9ce0*/  LEA.HI R36, R36, R37, RZ, 0x3 ;  /* 0x0000002524247211 */ /* 0x000fe400078f18ff */
[----:B------:R-:W-:-:S02]  /*9cf0*/  LEA.HI.X R45, R45, R117, R46, 0x1, P3 ;  /* 0x000000752d2d7211 */ /* 0x000fc400018f0c2e */
[----:B------:R-:W-:Y:S02]  /*9d00*/  SHF.R.S32.HI R38, RZ, 0x3, R36 ;  /* 0x00000003ff267819 */ /* 0x000fe40000011424 */
[----:B------:R-:W-:-:S03]  /*9d10*/  LOP3.LUT R36, R222, 0x38, R47, 0xf8, !PT ;  /* 0x00000038de247812 */ /* 0x000fc600078ef82f */
[----:B------:R-:W-:Y:S01]  /*9d20*/  IMAD R37, R38, 0x1400, R225 ;  /* 0x0000140026257824 */ /* 0x000fe200078e02e1 */
[----:B------:R-:W-:-:S05]  /*9d30*/  LOP3.LUT R36, R36, R39, RZ, 0x3c, !PT ;  /* 0x0000002724247212 */ /* 0x000fca00078e3cff */
        /* <DEDUP_REMOVED lines=16> */
[----:B------:R-:W-:Y:S01]  /*9e40*/  PRMT R57, R150, 0x5432, R57 ;  /* 0x0000543296397816 */ /* 0x000fe20000000039 */
[----:B------:R-:W-:Y:S01]  /*9e50*/  IMAD.U32 R48, R40, 0x10000, RZ ;  /* 0x0001000028307824 */ /* 0x000fe200078e00ff */
[----:B------:R-:W-:Y:S01]  /*9e60*/  SHF.R.U64 R60, R70, 0x10, R71 ;  /* 0x00000010463c7819 */ /* 0x000fe20000001247 */
[----:B------:R-:W-:Y:S01]  /*9e70*/  IMAD.U32 R46, R36, 0x10000, RZ ;  /* 0x00010000242e7824 */ /* 0x000fe200078e00ff */
[----:B------:R-:W-:-:S02]  /*9e80*/  PRMT R150, R150, 0x5410, R69 ;  /* 0x0000541096967816 */ /* 0x000fc40000000045 */
[----:B------:R-:W-:Y:S02]  /*9e90*/  PRMT R59, R153, 0x5432, R76 ;  /* 0x00005432993b7816 */ /* 0x000fe4000000004c */
[----:B------:R-:W-:Y:S02]  /*9ea0*/  LOP3.LUT R55, R41, 0xffff0000, RZ, 0xc0, !PT ;  /* 0xffff000029377812 */ /* 0x000fe400078ec0ff */
[----:B------:R-:W-:Y:S02]  /*9eb0*/  SHF.R.U64 R61, R78, 0x10, R79 ;  /* 0x000000104e3d7819 */ /* 0x000fe4000000124f */
[----:B------:R-:W-:Y:S01]  /*9ec0*/  PRMT R41, R151, 0x5432, R60 ;  /* 0x0000543297297816 */ /* 0x000fe2000000003c */
[----:B------:R-:W-:Y:S01]  /*9ed0*/  IMAD.U32 R60, R59, 0x10000, RZ ;  /* 0x000100003b3c7824 */ /* 0x000fe200078e00ff */
[----:B------:R-:W-:Y:S01]  /*9ee0*/  PRMT R153, R153, 0x5410, R58 ;  /* 0x0000541099997816 */ /* 0x000fe2000000003a */
[----:B------:R-:W-:Y:S01]  /*9ef0*/  IMAD.U32 R58, R150, 0x10000, RZ ;  /* 0x00010000963a7824 */ /* 0x000fe200078e00ff */
[----:B------:R-:W-:Y:S01]  /*9f00*/  SHF.R.U32.HI R70, RZ, 0x10, R71 ;  /* 0x00000010ff467819 */ /* 0x000fe20000011647 */
[C---:B------:R-:W-:Y:S01]  /*9f10*/  FMUL.FTZ R62, R54.reuse, R60 ;  /* 0x0000003c363e7220 */ /* 0x040fe20000410000 */
[----:B------:R-:W-:Y:S01]  /*9f20*/  SHF.R.U32.HI R79, RZ, 0x10, R79 ;  /* 0x00000010ff4f7819 */ /* 0x000fe2000001164f */
[-C--:B------:R-:W-:Y:S01]  /*9f30*/  FMUL.FTZ R64, R54, R58.reuse ;  /* 0x0000003a36407220 */ /* 0x080fe20000410000 */
[C---:B------:R-:W-:Y:S01]  /*9f40*/  PRMT R61, R152.reuse, 0x5410, R61 ;  /* 0x00005410983d7816 */ /* 0x040fe2000000003d */
[----:B------:R-:W-:Y:S01]  /*9f50*/  FFMA.FTZ R62, R51, R58, -R62 ;  /* 0x0000003a333e7223 */ /* 0x000fe2000001083e */
[----:B------:R-:W-:Y:S01]  /*9f60*/  PRMT R151, R151, 0x5410, R70 ;  /* 0x0000541097977816 */ /* 0x000fe20000000046 */
[----:B------:R-:W-:Y:S01]  /*9f70*/  FFMA.FTZ R64, R51, R60, R64 ;  /* 0x0000003c33407223 */ /* 0x000fe20000010040 */
[----:B------:R-:W-:-:S02]  /*9f80*/  PRMT R152, R152, 0x5432, R79 ;  /* 0x0000543298987816 */ /* 0x000fc4000000004f */
[----:B------:R-:W-:Y:S01]  /*9f90*/  LOP3.LUT R59, R59, 0xffff0000, RZ, 0xc0, !PT ;  /* 0xffff00003b3b7812 */ /* 0x000fe200078ec0ff */
[----:B------:R-:W-:Y:S01]  /*9fa0*/  IMAD.U32 R51, R151, 0x10000, RZ ;  /* 0x0001000097337824 */ /* 0x000fe200078e00ff */
[----:B------:R-:W-:Y:S01]  /*9fb0*/  LOP3.LUT R150, R150, 0xffff0000, RZ, 0xc0, !PT ;  /* 0xffff000096967812 */ /* 0x000fe200078ec0ff */
[----:B------:R-:W-:Y:S01]  /*9fc0*/  IMAD.U32 R54, R152, 0x10000, RZ ;  /* 0x0001000098367824 */ /* 0x000fe200078e00ff */
[----:B------:R-:W-:Y:S01]  /*9fd0*/  LOP3.LUT R52, R37, 0xffff0000, RZ, 0xc0, !PT ;  /* 0xffff000025347812 */ /* 0x000fe200078ec0ff */
[C---:B------:R-:W-:Y:S01]  /*9fe0*/  FMUL.FTZ R65, R56.reuse, R51 ;  /* 0x0000003338417220 */ /* 0x040fe20000410000 */
[----:B------:R-:W-:Y:S01]  /*9ff0*/  FMUL.FTZ R63, R55, R59 ;  /* 0x0000003b373f7220 */ /* 0x000fe20000410000 */
[----:B------:R-:W-:Y:S01]  /*a000*/  FMUL.FTZ R58, R56, R54 ;  /* 0x00000036383a7220 */ /* 0x000fe20000410000 */
[----:B------:R-:W-:Y:S01]  /*a010*/  LOP3.LUT R43, R43, 0xffff0000, RZ, 0xc0, !PT ;  /* 0xffff00002b2b7812 */ /* 0x000fe200078ec0ff */
[----:B------:R-:W-:Y:S01]  /*a020*/  FMUL.FTZ R55, R55, R150 ;  /* 0x0000009637377220 */ /* 0x000fe20000410000 */
[----:B------:R-:W-:Y:S01]  /*a030*/  LOP3.LUT R152, R152, 0xffff0000, RZ, 0xc0, !PT ;  /* 0xffff000098987812 */ /* 0x000fe200078ec0ff */
[----:B------:R-:W-:Y:S01]  /*a040*/  FFMA.FTZ R58, R53, R51, -R58 ;  /* 0x00000033353a7223 */ /* 0x000fe2000001083a */
[----:B------:R-:W-:Y:S01]  /*a050*/  LOP3.LUT R151, R151, 0xffff0000, RZ, 0xc0, !PT ;  /* 0xffff000097977812 */ /* 0x000fe200078ec0ff */
[----:B------:R-:W-:Y:S01]  /*a060*/  FFMA.FTZ R65, R53, R54, R65 ;  /* 0x0000003635417223 */ /* 0x000fe20000010041 */
[----:B------:R-:W-:-:S02]  /*a070*/  IMAD.U32 R53, R153, 0x10000, RZ ;  /* 0x0001000099357824 */ /* 0x000fc400078e00ff */
[----:B------:R-:W-:Y:S01]  /*a080*/  FFMA.FTZ R55, R52, R59, R55 ;  /* 0x0000003b34377223 */ /* 0x000fe20000010037 */
[----:B------:R-:W-:Y:S01]  /*a090*/  IMAD.U32 R51, R57, 0x10000, RZ ;  /* 0x0001000039337824 */ /* 0x000fe200078e00ff */
[----:B------:R-:W-:Y:S01]  /*a0a0*/  LOP3.LUT R50, R39, 0xffff0000, RZ, 0xc0, !PT ;  /* 0xffff000027327812 */ /* 0x000fe200078ec0ff */
[CC--:B------:R-:W-:Y:S01]  /*a0b0*/  FMUL.FTZ R59, R43.reuse, R152.reuse ;  /* 0x000000982b3b7220 */ /* 0x0c0fe20000410000 */
[----:B------:R-:W-:Y:S01]  /*a0c0*/  FMUL.FTZ R67, R43, R151 ;  /* 0x000000972b437220 */ /* 0x000fe20000410000 */
[----:B------:R-:W-:Y:S01]  /*a0d0*/  LOP3.LUT R40, R40, 0xffff0000, RZ, 0xc0, !PT ;  /* 0xffff000028287812 */ /* 0x000fe200078ec0ff */
[C---:B------:R-:W-:Y:S01]  /*a0e0*/  FMUL.FTZ R43, R48.reuse, R53 ;  /* 0x00000035302b7220 */ /* 0x040fe20000410000 */
[----:B------:R-:W-:Y:S01]  /*a0f0*/  LOP3.LUT R153, R153, 0xffff0000, RZ, 0xc0, !PT ;  /* 0xffff000099997812 */ /* 0x000fe200078ec0ff */
[----:B------:R-:W-:Y:S01]  /*a100*/  FMUL.FTZ R48, R48, R51 ;  /* 0x0000003330307220 */ /* 0x000fe20000410000 */
[----:B------:R-:W-:Y:S01]  /*a110*/  LOP3.LUT R57, R57, 0xffff0000, RZ, 0xc0, !PT ;  /* 0xffff000039397812 */ /* 0x000fe200078ec0ff */
[----:B------:R-:W-:Y:S01]  /*a120*/  FFMA.FTZ R59, R50, R151, -R59 ;  /* 0x00000097323b7223 */ /* 0x000fe2000001083b */
[----:B------:R-:W-:Y:S01]  /*a130*/  LOP3.LUT R37, R36, 0xffff0000, RZ, 0xc0, !PT ;  /* 0xffff000024257812 */ /* 0x000fe200078ec0ff */
[----:B------:R-:W-:Y:S01]  /*a140*/  FFMA.FTZ R152, R50, R152, R67 ;  /* 0x0000009832987223 */ /* 0x000fe20000010043 */
[----:B------:R-:W-:Y:S01]  /*a150*/  FMUL.FTZ R50, R40, R153 ;  /* 0x0000009928327220 */ /* 0x000fe20000410000 */
[C---:B------:R-:W-:Y:S01]  /*a160*/  FFMA.FTZ R51, R46.reuse, R51, -R43 ;  /* 0x000000332e337223 */ /* 0x040fe2000001082b */
[----:B------:R-:W-:Y:S01]  /*a170*/  FFMA.FTZ R48, R46, R53, R48 ;  /* 0x000000352e307223 */ /* 0x000fe20000010030 */
[----:B------:R-:W-:-:S02]  /*a180*/  IMAD.U32 R39, R42, 0x10000, RZ ;  /* 0x000100002a277824 */ /* 0x000fc400078e00ff */
[-C--:B------:R-:W-:Y:S01]  /*a190*/  FMUL.FTZ R46, R40, R57.reuse ;  /* 0x00000039282e7220 */ /* 0x080fe20000410000 */
[----:B------:R-:W-:Y:S01]  /*a1a0*/  IMAD.U32 R43, R61, 0x10000, RZ ;  /* 0x000100003d2b7824 */ /* 0x000fe200078e00ff */
[----:B------:R-:W-:Y:S01]  /*a1b0*/  LOP3.LUT R42, R42, 0xffff0000, RZ, 0xc0, !PT ;  /* 0xffff00002a2a7812 */ /* 0x000fe200078ec0ff */
[----:B------:R-:W-:Y:S01]  /*a1c0*/  IMAD.U32 R40, R41, 0x10000, RZ ;  /* 0x0001000029287824 */ /* 0x000fe200078e00ff */
[----:B------:R-:W-:Y:S01]  /*a1d0*/  LOP3.LUT R61, R61, 0xffff0000, RZ, 0xc0, !PT ;  /* 0xffff00003d3d7812 */ /* 0x000fe200078ec0ff */
[----:B------:R-:W-:Y:S01]  /*a1e0*/  FFMA.FTZ R50, R37, R57, -R50 ;  /* 0x0000003925327223 */ /* 0x000fe20000010832 */
[----:B------:R-:W-:Y:S01]  /*a1f0*/  LOP3.LUT R41, R41, 0xffff0000, RZ, 0xc0, !PT ;  /* 0xffff000029297812 */ /* 0x000fe200078ec0ff */
[C---:B------:R-:W-:Y:S02]  /*a200*/  IMAD.U32 R36, R38.reuse, 0x10000, RZ ;  /* 0x0001000026247824 */ /* 0x040fe400078e00ff */
[----:B------:R-:W-:Y:S01]  /*a210*/  FFMA.FTZ R37, R37, R153, R46 ;  /* 0x0000009925257223 */ /* 0x000fe2000001002e */
[----:B------:R-:W-:Y:S01]  /*a220*/  LOP3.LUT R38, R38, 0xffff0000, RZ, 0xc0, !PT ;  /* 0xffff000026267812 */ /* 0x000fe200078ec0ff */
[C---:B------:R-:W-:Y:S01]  /*a230*/  FMUL.FTZ R53, R39.reuse, R43 ;  /* 0x0000002b27357220 */ /* 0x040fe20000410000 */
[----:B------:R-:W-:Y:S01]  /*a240*/  FMUL.FTZ R46, R39, R40 ;  /* 0x00000028272e7220 */ /* 0x000fe20000410000 */
[----:B------:R-:W-:Y:S01]  /*a250*/  FFMA.FTZ R63, R52, R150, -R63 ;  /* 0x00000096343f7223 */ /* 0x000fe2000001083f */
        /* <DEDUP_REMOVED lines=13> */
[----:B------:R-:W-:Y:S02]  /*a330*/  F2FP.BF16.F32.PACK_AB R41, R55, R64 ;  /* 0x000000403729723e */ /* 0x000fe400000010ff */
[----:B------:R-:W-:-:S02]  /*a340*/  F2FP.BF16.F32.PACK_AB R43, R152, R65 ;  /* 0x00000041982b723e */ /* 0x000fc400000010ff */
[----:B------:R-:W-:-:S07]  /*a350*/  F2FP.BF16.F32.PACK_AB R42, R61, R46 ;  /* 0x0000002e3d2a723e */ /* 0x000fce00000010ff */
.L_x_743:
[----:B------:R-:W-:Y:S05]  /*a360*/  BSYNC B1 ;  /* 0x0000000000017941 */ /* 0x000fea0003800000 */
.L_x_742:
[----:B------:R-:W-:Y:S01]  /*a370*/  ISETP.GE.AND P3, PT, R47, R145, PT ;  /* 0x000000912f00720c */ /* 0x000fe20003f66270 */
[----:B------:R-:W-:Y:S02]  /*a380*/  ULDC.64 UR4, c[0x0][0x208] ;  /* 0x0000820000047ab9 */ /* 0x000fe40000000a00 */
[----:B0-----:R0:W-:Y:S10]  /*a390*/  STG.E.128 desc[UR4][R44.64], R36 ;  /* 0x000000242c007986 */ /* 0x0011f4000c101d04 */
[----:B------:R-:W-:Y:S05]  /*a3a0*/  @P3 BRA `(.L_x_698) ;  /* 0x0000000400203947 */ /* 0x000fea0003800000 */
[--C-:B------:R-:W-:Y:S01]  /*a3b0*/  IADD3 R124, P3, P4, R96, R124, R47.reuse ;  /* 0x0000007c607c7210 */ /* 0x100fe20007c7e02f */
[----:B------:R-:W-:Y:S01]  /*a3c0*/  ULDC.64 UR4, c[0x0][0x208] ;  /* 0x0000820000047ab9 */ /* 0x000fe20000000a00 */
[----:B------:R-:W-:-:S04]  /*a3d0*/  SHF.R.S32.HI R47, RZ, 0x1f, R47 ;  /* 0x0000001fff2f7819 */ /* 0x000fc8000001142f */
[----:B------:R-:W-:Y:S02]  /*a3e0*/  IADD3.X R49, R92, R49, R47, P3, P4 ;  /* 0x000000315c317210 */ /* 0x000fe40001fe842f */
[----:B------:R-:W-:-:S04]  /*a3f0*/  LEA R116, P3, R124, R116, 0x1 ;  /* 0x000000747c747211 */ /* 0x000fc800078608ff */
[----:B------:R-:W-:-:S05]  /*a400*/  LEA.HI.X R117, R124, R117, R49, 0x1, P3 ;  /* 0x000000757c757211 */ /* 0x000fca00018f0c31 */
[----:B--2---:R2:W-:Y:S01]  /*a410*/  STG.E.128 desc[UR4][R116.64], R40 ;  /* 0x0000002874007986 */ /* 0x0045e2000c101d04 */
[----:B------:R-:W-:Y:S05]  /*a420*/  BRA `(.L_x_698) ;  /* 0x0000000400007947 */ /* 0x000fea0003800000 */
.L_x_655:
[----:B------:R-:W-:-:S04]  /*a430*/  ULOP3.LUT UR4, UR60, 0x1, URZ, 0xfc, !UPT ;  /* 0x000000013c047892 */ /* 0x000fc8000f8efc3f */
[----:B------:R-:W-:-:S06]  /*a440*/  UISETP.NE.AND UP0, UPT, UR4, 0x3, UPT ;  /* 0x000000030400788c */ /* 0x000fcc000bf05270 */
[----:B------:R-:W-:-:S13]  /*a450*/  PLOP3.LUT P2, PT, PT, PT, UP0, 0x80, 0x0 ;  /* 0x000000000000781c */ /* 0x000fda0003f4f008 */
[----:B------:R-:W-:Y:S05]  /*a460*/  @!P2 BRA `(.L_x_744) ;  /* 0x000000000004a947 */ /* 0x000fea0003800000 */
[----:B------:R-:W-:Y:S01]  /*a470*/  BPT.TRAP 0x1 ;  /* 0x000000040000795c */ /* 0x000fe20000300000 */
.L_x_744:
[----:B------:R-:W-:Y:S01]  /*a480*/  IMAD R0, R19, 0x8, R18 ;  /* 0x0000000813007824 */ /* 0x000fe200078e0212 */
[----:B------:R-:W-:Y:S01]  /*a490*/  SHF.L.U32 R114, R217, 0x1f, RZ ;  /* 0x0000001fd9727819 */ /* 0x000fe200000006ff */
[----:B------:R-:W-:Y:S01]  /*a4a0*/  IMAD R3, R24, -0x50, R2 ;  /* 0xffffffb018037824 */ /* 0x000fe200078e0202 */
[----:B------:R-:W-:Y:S02]  /*a4b0*/  BSSY B1, `(.L_x_745) ;  /* 0x0000005000017945 */ /* 0x000fe40003800000 */
[----:B------:R-:W1:Y:S02]  /*a4c0*/  SYNCS.PHASECHK.TRANS64.TRYWAIT P3, [R0+URZ+0x38890], R114 ;  /* 0x03889072000075a7 */ /* 0x000e64000806017f */
[----:B------:R-:W-:-:S04]  /*a4d0*/  VIMNMX R3, R3, 0x50, PT ;  /* 0x0000005003037848 */ /* 0x000fc80003fe0100 */
[----:B------:R-:W-:Y:S01]  /*a4e0*/  ISETP.GE.AND P4, PT, R212, R3, PT ;  /* 0x00000003d400720c */ /* 0x000fe20003f86270 */
[----:B-1----:R-:W-:-:S12]  /*a4f0*/  @!P3 BRA `(.L_x_746) ;  /* 0x000001e40020b947 */ /* 0x002fd80003800000 */
.L_x_1054:
[----:B------:R-:W-:Y:S05]  /*a500*/  BSYNC B1 ;  /* 0x0000000000017941 */ /* 0x000fea0003800000 */
.L_x_745:
[----:B------:R-:W-:Y:S04]  /*a510*/  BSSY B1, `(.L_x_747) ;  /* 0x000000f000017945 */ /* 0x000fe80003800000 */
[----:B------:R-:W-:Y:S05]  /*a520*/  @P4 BRA `(.L_x_748) ;  /* 0x0000000000344947 */ /* 0x000fea0003800000 */
[----:B------:R-:W-:Y:S01]  /*a530*/  ISETP.NE.AND P5, PT, R26, RZ, PT ;  /* 0x000000ff1a00720c */ /* 0x000fe20003fa5270 */
[----:B------:R-:W-:Y:S01]  /*a540*/  ULDC.64 UR4, c[0x0][0x208] ;  /* 0x0000820000047ab9 */ /* 0x000fe20000000a00 */
[----:B------:R-:W-:Y:S02]  /*a550*/  ISETP.NE.AND P4, PT, R10, RZ, PT ;  /* 0x000000ff0a00720c */ /* 0x000fe40003f85270 */
[----:B------:R-:W-:-:S09]  /*a560*/  ISETP.NE.AND P3, PT, R9, RZ, PT ;  /* 0x000000ff0900720c */ /* 0x000fd20003f65270 */
[----:B0-----:R-:W0:Y:S04]  /*a570*/  @P5 LDS.128 R36, [R4+0x24400] ;  /* 0x0244000004245984 */ /* 0x001e280000000c00 */
[----:B------:R-:W2:Y:S04]  /*a580*/  @P3 LDS.128 R40, [R4+0x29400] ;  /* 0x0294000004283984 */ /* 0x000ea80000000c00 */
[----:B0-----:R-:W-:Y:S01]  /*a590*/  @P5 STG.E.128 desc[UR4][R56.64], R36 ;  /* 0x0000002438005986 */ /* 0x001fe2000c101d04 */
[----:B------:R-:W-:-:S03]  /*a5a0*/  ISETP.NE.AND P5, PT, R8, RZ, PT ;  /* 0x000000ff0800720c */ /* 0x000fc60003fa5270 */
[----:B------:R-:W0:Y:S04]  /*a5b0*/  @P4 LDS.128 R36, [R4+0x26c00] ;  /* 0x026c000004244984 */ /* 0x000e280000000c00 */
[----:B--2---:R-:W-:Y:S06]  /*a5c0*/  @P3 STG.E.128 desc[UR4][R56.64+0x100], R40 ;  /* 0x0001002838003986 */ /* 0x004fec000c101d04 */
[----:B------:R-:W2:Y:S04]  /*a5d0*/  @P5 LDS.128 R44, [R4+0x2bc00] ;  /* 0x02bc0000042c5984 */ /* 0x000ea80000000c00 */
[----:B0-----:R3:W-:Y:S04]  /*a5e0*/  @P4 STG.E.128 desc[UR4][R56.64+0x80], R36 ;  /* 0x0000802438004986 */ /* 0x0017e8000c101d04 */
[----:B--2---:R3:W-:Y:S02]  /*a5f0*/  @P5 STG.E.128 desc[UR4][R56.64+0x180], R44 ;  /* 0x0001802c38005986 */ /* 0x0047e4000c101d04 */
.L_x_748:
[----:B------:R-:W-:Y:S05]  /*a600*/  BSYNC B1 ;  /* 0x0000000000017941 */ /* 0x000fea0003800000 */
.L_x_747:
[----:B---3--:R-:W-:Y:S01]  /*a610*/  VIADD R36, R212, 0x20 ;  /* 0x00000020d4247836 */ /* 0x008fe20000000000 */
[----:B------:R-:W-:Y:S04]  /*a620*/  BSSY B1, `(.L_x_749) ;  /* 0x0000010000017945 */ /* 0x000fe80003800000 */
[----:B------:R-:W-:-:S13]  /*a630*/  ISETP.GE.AND P3, PT, R36, R3, PT ;  /* 0x000000032400720c */ /* 0x000fda0003f66270 */
        /* <DEDUP_REMOVED lines=14> */
.L_x_750:
[----:B------:R-:W-:Y:S05]  /*a720*/  BSYNC B1 ;  /* 0x0000000000017941 */ /* 0x000fea0003800000 */
.L_x_749:
[----:B---3--:R-:W-:-:S05]  /*a730*/  VIADD R36, R212, 0x40 ;  /* 0x00000040d4247836 */ /* 0x008fca0000000000 */
        /* <DEDUP_REMOVED lines=15> */
.L_x_698:
[----:B------:R-:W-:Y:S05]  /*a830*/  BSYNC B0 ;  /* 0x0000000000007941 */ /* 0x000fea0003800000 */
.L_x_654:
[----:B01234-:R-:W0:Y:S01]  /*a840*/  S2R R36, SR_TID.X ;  /* 0x0000000000247919 */ /* 0x01fe220000002100 */
[----:B------:R-:W-:Y:S01]  /*a850*/  @!PT LDS RZ, [RZ] ;  /* 0x00000000fffff984 */ /* 0x000fe20000000800 */
[----:B------:R-:W-:Y:S01]  /*a860*/  @!PT LDS RZ, [RZ] ;  /* 0x00000000fffff984 */ /* 0x000fe20000000800 */
[----:B------:R-:W-:Y:S01]  /*a870*/  @!PT LDS RZ, [RZ] ;  /* 0x00000000fffff984 */ /* 0x000fe20000000800 */
[----:B------:R-:W-:Y:S01]  /*a880*/  @!PT LDS RZ, [RZ] ;  /* 0x00000000fffff984 */ /* 0x000fe20000000800 */
[----:B------:R1:W-:Y:S06]  /*a890*/  MEMBAR.ALL.CTA ;  /* 0x0000000000007992 */ /* 0x0003ec0000008000 */
[----:B-1----:R-:W1:Y:S01]  /*a8a0*/  FENCE.VIEW.ASYNC.S ;  /* 0x00000000000073c6 */ /* 0x002e620000000000 */
[----:B------:R-:W-:Y:S05]  /*a8b0*/  WARPSYNC.ALL ;  /* 0x0000000000007948 */ /* 0x000fea0003800000 */
[----:B------:R-:W-:Y:S01]  /*a8c0*/  BSSY B0, `(.L_x_751) ;  /* 0x0000009000007945 */ /* 0x000fe20003800000 */
[----:B0-----:R-:W-:Y:S01]  /*a8d0*/  LOP3.LUT R36, R36, 0x7f, RZ, 0xc0, !PT ;  /* 0x0000007f24247812 */ /* 0x001fe200078ec0ff */
[----:B-1----:R0:W-:Y:S03]  /*a8e0*/  BAR.SYNC.DEFER_BLOCKING R149, 0x80 ;  /* 0x000200950000751d */ /* 0x0021e60000010000 */
[----:B------:R-:W-:-:S13]  /*a8f0*/  ISETP.NE.AND P3, PT, R36, RZ, PT ;  /* 0x000000ff2400720c */ /* 0x000fda0003f65270 */
[----:B------:R-:W-:-:S05]  /*a900*/  @!P3 VIADD R36, R0, 0x388a0 ;  /* 0x000388a00024b836 */ /* 0x000fca0000000000 */
[----:B------:R-:W-:-:S04]  /*a910*/  @!P3 PRMT R36, RZ, 0x654, R36 ;  /* 0x00000654ff24b816 */ /* 0x000fc80000000024 */
[----:B------:R0:W-:Y:S01]  /*a920*/  @!P3 SYNCS.ARRIVE.TRANS64.RED.A1T0 RZ, [R36+URZ], RZ ;  /* 0x000000ff24ffb9a7 */ /* 0x0001e2000810043f */
[----:B------:R-:W-:Y:S05]  /*a930*/  @!P2 BRA `(.L_x_752) ;  /* 0x000000000004a947 */ /* 0x000fea0003800000 */
[----:B------:R-:W-:Y:S01]  /*a940*/  BPT.TRAP 0x1 ;  /* 0x000000040000795c */ /* 0x000fe20000300000 */
.L_x_752:
[----:B------:R-:W-:Y:S05]  /*a950*/  BSYNC B0 ;  /* 0x0000000000007941 */ /* 0x000fea0003800000 */
.L_x_751:
[----:B------:R-:W1:Y:S01]  /*a960*/  SYNCS.PHASECHK.TRANS64.TRYWAIT P2, [R0+URZ+0x388b0], R114 ;  /* 0x0388b072000075a7 */ /* 0x000e62000804017f */
[----:B------:R-:W-:Y:S01]  /*a970*/  ULDC UR61, c[0x0][0x2f4] ;  /* 0x0000bd00003d7ab9 */ /* 0x000fe20000000800 */
[----:B------:R-:W-:Y:S01]  /*a980*/  ULDC.64 UR56, c[0x0][0x328] ;  /* 0x0000ca0000387ab9 */ /* 0x000fe20000000a00 */
[----:B------:R-:W-:Y:S01]  /*a990*/  ULDC.64 UR58, c[0x0][0x318] ;  /* 0x0000c600003a7ab9 */ /* 0x000fe20000000a00 */
[----:B------:R-:W-:Y:S01]  /*a9a0*/  BSSY B0, `(.L_x_753) ;  /* 0x0000004000007945 */ /* 0x000fe20003800000 */
[----:B------:R-:W-:Y:S01]  /*a9b0*/  ISETP.GE.AND P4, PT, R212, R3, PT ;  /* 0x00000003d400720c */ /* 0x000fe20003f86270 */
[----:B------:R-:W-:Y:S02]  /*a9c0*/  IMAD.WIDE R48, R24, 0x50, R112 ;  /* 0x0000005018307825 */ /* 0x000fe400078e0270 */
[----:B-1----:R-:W-:Y:S10]  /*a9d0*/  @!P2 BRA `(.L_x_754) ;  /* 0x000001dc00fca947 */ /* 0x002ff40003800000 */
.L_x_1055:
[----:B------:R-:W-:Y:S05]  /*a9e0*/  BSYNC B0 ;  /* 0x0000000000007941 */ /* 0x000fea0003800000 */
.L_x_753:
[----:B------:R-:W-:Y:S04]  /*a9f0*/  BSSY B0, `(.L_x_755) ;  /* 0x0000017000007945 */ /* 0x000fe80003800000 */
[----:B------:R-:W-:Y:S05]  /*aa00*/  @P4 BRA `(.L_x_756) ;  /* 0x0000000000544947 */ /* 0x000fea0003800000 */
[----:B------:R-:W-:Y:S01]  /*aa10*/  ISETP.GE.AND P5, PT, R16, UR61, PT ;  /* 0x0000003d10007c0c */ /* 0x000fe2000bfa6270 */
[----:B------:R-:W-:Y:S01]  /*aa20*/  IMAD R43, R49, UR56, RZ ;  /* 0x00000038312b7c24 */ /* 0x000fe2000f8e02ff */
[----:B------:R-:W-:Y:S01]  /*aa30*/  ULDC.64 UR4, c[0x0][0x208] ;  /* 0x0000820000047ab9 */ /* 0x000fe20000000a00 */
[----:B------:R-:W-:Y:S01]  /*aa40*/  IMAD.MOV.U32 R40, RZ, RZ, R94 ;  /* 0x000000ffff287224 */ /* 0x000fe200078e005e */
[----:B------:R-:W-:Y:S01]  /*aa50*/  ISETP.GE.AND P4, PT, R213, UR61, PT ;  /* 0x0000003dd5007c0c */ /* 0x000fe2000bf86270 */
[----:B------:R-:W-:Y:S02]  /*aa60*/  IMAD.MOV.U32 R41, RZ, RZ, R5 ;  /* 0x000000ffff297224 */ /* 0x000fe400078e0005 */
[C---:B------:R-:W-:Y:S02]  /*aa70*/  IMAD R43, R48.reuse, UR57, R43 ;  /* 0x00000039302b7c24 */ /* 0x040fe4000f8e022b */
[----:B------:R-:W-:-:S04]  /*aa80*/  IMAD.WIDE.U32 R40, R48, UR56, R40 ;  /* 0x0000003830287c25 */ /* 0x000fc8000f8e0028 */
[----:B0-----:R-:W0:Y:S01]  /*aa90*/  @!P5 LDS.128 R36, [R4+0x400] ;  /* 0x000400000424d984 */ /* 0x001e220000000c00 */
[----:B------:R-:W-:Y:S01]  /*aaa0*/  IMAD.IADD R41, R41, 0x1, R43 ;  /* 0x0000000129297824 */ /* 0x000fe200078e022b */
[----:B------:R-:W-:-:S04]  /*aab0*/  LEA R50, P2, R40, UR58, 0x1 ;  /* 0x0000003a28327c11 */ /* 0x000fc8000f8408ff */
[----:B------:R-:W-:Y:S02]  /*aac0*/  LEA.HI.X R51, R40, UR59, R41, 0x1, P2 ;  /* 0x0000003b28337c11 */ /* 0x000fe400090f0c29 */
[----:B------:R-:W-:-:S13]  /*aad0*/  ISETP.GE.AND P2, PT, R218, UR61, PT ;  /* 0x0000003dda007c0c */ /* 0x000fda000bf46270 */
[----:B------:R-:W2:Y:S04]  /*aae0*/  @!P2 LDS.128 R40, [R4+0x5400] ;  /* 0x005400000428a984 */ /* 0x000ea80000000c00 */
[----:B0-----:R-:W-:Y:S01]  /*aaf0*/  @!P5 STG.E.128 desc[UR4][R50.64], R36 ;  /* 0x000000243200d986 */ /* 0x001fe2000c101d04 */
[----:B------:R-:W-:-:S03]  /*ab00*/  ISETP.GE.AND P5, PT, R219, UR61, PT ;  /* 0x0000003ddb007c0c */ /* 0x000fc6000bfa6270 */
[----:B------:R-:W0:Y:S10]  /*ab10*/  @!P4 LDS.128 R36, [R4+0x2c00] ;  /* 0x002c00000424c984 */ /* 0x000e340000000c00 */
[----:B------:R-:W3:Y:S04]  /*ab20*/  @!P5 LDS.128 R44, [R4+0x7c00] ;  /* 0x007c0000042cd984 */ /* 0x000ee80000000c00 */
[----:B--2---:R2:W-:Y:S04]  /*ab30*/  @!P2 STG.E.128 desc[UR4][R50.64+0x100], R40 ;  /* 0x000100283200a986 */ /* 0x0045e8000c101d04 */
[----:B0-----:R2:W-:Y:S04]  /*ab40*/  @!P4 STG.E.128 desc[UR4][R50.64+0x80], R36 ;  /* 0x000080243200c986 */ /* 0x0015e8000c101d04 */
[----:B---3--:R2:W-:Y:S02]  /*ab50*/  @!P5 STG.E.128 desc[UR4][R50.64+0x180], R44 ;  /* 0x0001802c3200d986 */ /* 0x0085e4000c101d04 */
.L_x_756:
[----:B------:R-:W-:Y:S05]  /*ab60*/  BSYNC B0 ;  /* 0x0000000000007941 */ /* 0x000fea0003800000 */
.L_x_755:
[----:B0-2---:R-:W-:Y:S01]  /*ab70*/  VIADD R36, R212, 0x20 ;  /* 0x00000020d4247836 */ /* 0x005fe20000000000 */
[----:B------:R-:W-:Y:S04]  /*ab80*/  BSSY B0, `(.L_x_757) ;  /* 0x000001a000007945 */ /* 0x000fe80003800000 */
[----:B------:R-:W-:-:S13]  /*ab90*/  ISETP.GE.AND P2, PT, R36, R3, PT ;  /* 0x000000032400720c */ /* 0x000fda0003f46270 */
[----:B------:R-:W-:Y:S05]  /*aba0*/  @P2 BRA `(.L_x_758) ;  /* 0x00000000005c2947 */ /* 0x000fea0003800000 */
[----:B------:R-:W-:Y:S01]  /*abb0*/  ISETP.GE.AND P2, PT, R16, UR61, PT ;  /* 0x0000003d10007c0c */ /* 0x000fe2000bf46270 */
[----:B------:R-:W-:Y:S01]  /*abc0*/  IMAD.MOV.U32 R41, RZ, RZ, R5 ;  /* 0x000000ffff297224 */ /* 0x000fe200078e0005 */
[----:B------:R-:W-:Y:S01]  /*abd0*/  IADD3 R43, P4, R48, 0x20, RZ ;  /* 0x00000020302b7810 */ /* 0x000fe20007f9e0ff */
[----:B------:R-:W-:Y:S01]  /*abe0*/  ULDC.64 UR4, c[0x0][0x208] ;  /* 0x0000820000047ab9 */ /* 0x000fe20000000a00 */
[----:B------:R-:W-:-:S03]  /*abf0*/  ISETP.GE.AND P5, PT, R213, UR61, PT ;  /* 0x0000003dd5007c0c */ /* 0x000fc6000bfa6270 */
[----:B------:R-:W-:-:S04]  /*ac00*/  IMAD.X R40, RZ, RZ, R49, P4 ;  /* 0x000000ffff287224 */ /* 0x000fc800020e0631 */
[----:B------:R-:W-:Y:S02]  /*ac10*/  IMAD R42, R40, UR56, RZ ;  /* 0x00000038282a7c24 */ /* 0x000fe4000f8e02ff */
[----:B------:R-:W0:Y:S01]  /*ac20*/  @!P2 LDS.128 R36, [R4+0x1400] ;  /* 0x001400000424a984 */ /* 0x000e220000000c00 */
[----:B------:R-:W-:-:S04]  /*ac30*/  IMAD.MOV.U32 R40, RZ, RZ, R94 ;  /* 0x000000ffff287224 */ /* 0x000fc800078e005e */
[----:B------:R-:W-:-:S04]  /*ac40*/  IMAD.WIDE.U32 R40, R43, UR56, R40 ;  /* 0x000000382b287c25 */ /* 0x000fc8000f8e0028 */
[----:B------:R-:W-:Y:S01]  /*ac50*/  IMAD R43, R43, UR57, R42 ;  /* 0x000000392b2b7c24 */ /* 0x000fe2000f8e022a */
[----:B------:R-:W-:-:S03]  /*ac60*/  LEA R50, P4, R40, UR58, 0x1 ;  /* 0x0000003a28327c11 */ /* 0x000fc6000f8808ff */
[----:B------:R-:W-:-:S05]  /*ac70*/  IMAD.IADD R41, R41, 0x1, R43 ;  /* 0x0000000129297824 */ /* 0x000fca00078e022b */
        /* <DEDUP_REMOVED lines=10> */
.L_x_758:
[----:B------:R-:W-:Y:S05]  /*ad20*/  BSYNC B0 ;  /* 0x0000000000007941 */ /* 0x000fea0003800000 */
.L_x_757:
[----:B--2---:R-:W-:Y:S01]  /*ad30*/  VIADD R36, R212, 0x40 ;  /* 0x00000040d4247836 */ /* 0x004fe20000000000 */
[----:B------:R-:W-:Y:S04]  /*ad40*/  BSSY B0, `(.L_x_759) ;  /* 0x000001a000007945 */ /* 0x000fe80003800000 */
[----:B------:R-:W-:-:S13]  /*ad50*/  ISETP.GE.AND P2, PT, R36, R3, PT ;  /* 0x000000032400720c */ /* 0x000fda0003f46270 */
[----:B------:R-:W-:Y:S05]  /*ad60*/  @P2 BRA `(.L_x_760) ;  /* 0x00000000005c2947 */ /* 0x000fea0003800000 */
[----:B------:R-:W-:Y:S01]  /*ad70*/  ISETP.GE.AND P2, PT, R16, UR61, PT ;  /* 0x0000003d10007c0c */ /* 0x000fe2000bf46270 */
[----:B------:R-:W-:Y:S01]  /*ad80*/  IMAD.MOV.U32 R40, RZ, RZ, R94 ;  /* 0x000000ffff287224 */ /* 0x000fe200078e005e */
[----:B------:R-:W-:Y:S01]  /*ad90*/  IADD3 R3, P4, R48, 0x40, RZ ;  /* 0x0000004030037810 */ /* 0x000fe20007f9e0ff */
[----:B------:R-:W-:Y:S01]  /*ada0*/  IMAD.MOV.U32 R41, RZ, RZ, R5 ;  /* 0x000000ffff297224 */ /* 0x000fe200078e0005 */
[----:B------:R-:W-:Y:S01]  /*adb0*/  ULDC.64 UR4, c[0x0][0x208] ;  /* 0x0000820000047ab9 */ /* 0x000fe20000000a00 */
[----:B------:R-:W-:Y:S02]  /*adc0*/  ISETP.GE.AND P5, PT, R213, UR61, PT ;  /* 0x0000003dd5007c0c */ /* 0x000fe4000bfa6270 */
[----:B------:R-:W-:Y:S02]  /*add0*/  IMAD.X R48, RZ, RZ, R49, P4 ;  /* 0x000000ffff307224 */ /* 0x000fe400020e0631 */
[----:B------:R-:W-:-:S04]  /*ade0*/  IMAD.WIDE.U32 R40, R3, UR56, R40 ;  /* 0x0000003803287c25 */ /* 0x000fc8000f8e0028 */
[----:B------:R-:W0:Y:S01]  /*adf0*/  @!P2 LDS.128 R36, [R4+0x2400] ;  /* 0x002400000424a984 */ /* 0x000e220000000c00 */
[----:B------:R-:W-:-:S04]  /*ae00*/  IMAD R48, R48, UR56, RZ ;  /* 0x0000003830307c24 */ /* 0x000fc8000f8e02ff */
[----:B------:R-:W-:Y:S01]  /*ae10*/  IMAD R3, R3, UR57, R48 ;  /* 0x0000003903037c24 */ /* 0x000fe2000f8e0230 */
[----:B------:R-:W-:-:S03]  /*ae20*/  LEA R48, P4, R40, UR58, 0x1 ;  /* 0x0000003a28307c11 */ /* 0x000fc6000f8808ff */
[----:B------:R-:W-:-:S05]  /*ae30*/  IMAD.IADD R3, R41, 0x1, R3 ;  /* 0x0000000129037824 */ /* 0x000fca00078e0203 */
[----:B------:R-:W-:Y:S02]  /*ae40*/  LEA.HI.X R49, R40, UR59, R3, 0x1, P4 ;  /* 0x0000003b28317c11 */ /* 0x000fe4000a0f0c03 */
[----:B------:R-:W-:Y:S01]  /*ae50*/  ISETP.GE.AND P4, PT, R218, UR61, PT ;  /* 0x0000003dda007c0c */ /* 0x000fe2000bf86270 */
[----:B------:R-:W2:Y:S04]  /*ae60*/  @!P5 LDS.128 R40, [R4+0x4c00] ;  /* 0x004c00000428d984 */ /* 0x000ea80000000c00 */
[----:B0-----:R-:W-:Y:S01]  /*ae70*/  @!P2 STG.E.128 desc[UR4][R48.64], R36 ;  /* 0x000000243000a986 */ /* 0x001fe2000c101d04 */
[----:B------:R-:W-:-:S07]  /*ae80*/  ISETP.GE.AND P2, PT, R219, UR61, PT ;  /* 0x0000003ddb007c0c */ /* 0x000fce000bf46270 */
[----:B------:R-:W0:Y:S06]  /*ae90*/  @!P4 LDS.128 R36, [R4+0x7400] ;  /* 0x007400000424c984 */ /* 0x000e2c0000000c00 */
[----:B------:R-:W3:Y:S04]  /*aea0*/  @!P2 LDS.128 R44, [R4+0x9c00] ;  /* 0x009c0000042ca984 */ /* 0x000ee80000000c00 */
[----:B--2---:R2:W-:Y:S04]  /*aeb0*/  @!P5 STG.E.128 desc[UR4][R48.64+0x80], R40 ;  /* 0x000080283000d986 */ /* 0x0045e8000c101d04 */
[----:B0-----:R2:W-:Y:S04]  /*aec0*/  @!P4 STG.E.128 desc[UR4][R48.64+0x100], R36 ;  /* 0x000100243000c986 */ /* 0x0015e8000c101d04 */
[----:B---3--:R2:W-:Y:S02]  /*aed0*/  @!P2 STG.E.128 desc[UR4][R48.64+0x180], R44 ;  /* 0x0001802c3000a986 */ /* 0x0085e4000c101d04 */
.L_x_760:
[----:B------:R-:W-:Y:S05]  /*aee0*/  BSYNC B0 ;  /* 0x0000000000007941 */ /* 0x000fea0003800000 */
.L_x_759:
[----:B------:R-:W3:Y:S01]  /*aef0*/  LDL R3, [R1+0x8] ;  /* 0x0000080001037983 */ /* 0x000ee20000100800 */
[----:B-1----:R-:W-:Y:S01]  /*af00*/  @!P3 VIADD R0, R0, 0x388c0 ;  /* 0x000388c00000b836 */ /* 0x002fe20000000000 */
[----:B------:R-:W-:Y:S01]  /*af10*/  PLOP3.LUT P2, PT, PT, PT, PT, 0x8, 0x0 ;  /* 0x000000000000781c */ /* 0x000fe20003f4e170 */
[----:B------:R-:W-:Y:S01]  /*af20*/  VIADD R19, R19, 0x1 ;  /* 0x0000000113137836 */ /* 0x000fe20000000000 */
[----:B------:R-:W-:Y:S01]  /*af30*/  @!PT LDS RZ, [RZ] ;  /* 0x00000000fffff984 */ /* 0x000fe20000000800 */
[----:B------:R-:W-:Y:S01]  /*af40*/  @!PT LDS RZ, [RZ] ;  /* 0x00000000fffff984 */ /* 0x000fe20000000800 */
[----:B------:R-:W-:Y:S01]  /*af50*/  @!PT LDS RZ, [RZ] ;  /* 0x00000000fffff984 */ /* 0x000fe20000000800 */
[----:B------:R-:W-:Y:S01]  /*af60*/  @!PT LDS RZ, [RZ] ;  /* 0x00000000fffff984 */ /* 0x000fe20000000800 */
[----:B------:R0:W-:Y:S06]  /*af70*/  MEMBAR.ALL.CTA ;  /* 0x0000000000007992 */ /* 0x0001ec0000008000 */
[----:B0-----:R-:W0:Y:S01]  /*af80*/  FENCE.VIEW.ASYNC.S ;  /* 0x00000000000073c6 */ /* 0x001e220000000000 */
[----:B------:R-:W-:Y:S01]  /*af90*/  @!P3 PRMT R0, RZ, 0x654, R0 ;  /* 0x00000654ff00b816 */ /* 0x000fe20000000000 */
[----:B0-----:R0:W-:Y:S06]  /*afa0*/  BAR.SYNC.DEFER_BLOCKING R149, 0x80 ;  /* 0x000200950000751d */ /* 0x0011ec0000010000 */
[----:B------:R1:W-:Y:S01]  /*afb0*/  @!P3 SYNCS.ARRIVE.TRANS64.RED.A1T0 RZ, [R0+URZ], RZ ;  /* 0x000000ff00ffb9a7 */ /* 0x0003e2000810043f */
[----:B------:R-:W-:-:S04]  /*afc0*/  ISETP.NE.AND P3, PT, R19, 0x2, PT ;  /* 0x000000021300780c */ /* 0x000fc80003f65270 */
[----:B------:R-:W-:Y:S02]  /*afd0*/  SEL R19, R19, RZ, P3 ;  /* 0x000000ff13137207 */ /* 0x000fe40001800000 */
[----:B-1----:R-:W-:-:S04]  /*afe0*/  SEL R0, RZ, 0x1, P3 ;  /* 0x00000001ff007807 */ /* 0x002fc80001800000 */
[----:B------:R-:W-:Y:S02]  /*aff0*/  LOP3.LUT R217, R217, R0, RZ, 0x3c, !PT ;  /* 0x00000000d9d97212 */ /* 0x000fe400078e3cff */
[----:B---3--:R-:W-:-:S13]  /*b000*/  LOP3.LUT P4, RZ, R3, 0x2, RZ, 0xc0, !PT ;  /* 0x0000000203ff7812 */ /* 0x008fda000788c0ff */
[----:B0-----:R-:W-:Y:S05]  /*b010*/  @P4 BRA `(.L_x_761) ;  /* 0xffffff7400e44947 */ /* 0x001fea000383ffff */
.L_x_649:
[----:B------:R-:W-:Y:S01]  /*b020*/  BSSY B0, `(.L_x_762) ;  /* 0x0000049000007945 */ /* 0x000fe20003800000 */
[----:B------:R-:W-:Y:S02]  /*b030*/  ISETP.GE.AND P1, PT, R178, 0x1, PT ;  /* 0x00000001b200780c */ /* 0x000fe40003f26270 */
[----:B------:R-:W-:Y:S02]  /*b040*/  CS2R R2, SRZ ;  /* 0x0000000000027805 */ /* 0x000fe4000001ff00 */
[----:B------:R-:W-:Y:S01]  /*b050*/  PLOP3.LUT P0, PT, PT, PT, PT, 0x80, 0x0 ;  /* 0x000000000000781c */ /* 0x000fe20003f0f070 */
[----:B------:R-:W-:Y:S01]  /*b060*/  IMAD.MOV.U32 R0, RZ, RZ, RZ ;  /* 0x000000ffff007224 */ /* 0x000fe200078e00ff */
[----:B------:R-:W-:Y:S02]  /*b070*/  CS2R R150, SRZ ;  /* 0x0000000000967805 */ /* 0x000fe4000001ff00 */
[----:B------:R-:W-:Y:S02]  /*b080*/  CS2R R148, SRZ ;  /* 0x0000000000947805 */ /* 0x000fe4000001ff00 */
[----:B------:R-:W-:Y:S01]  /*b090*/  CS2R R146, SRZ ;  /* 0x0000000000927805 */ /* 0x000fe2000001ff00 */
[----:B------:R-:W-:Y:S01]  /*b0a0*/  IMAD.MOV.U32 R145, RZ, RZ, RZ ;  /* 0x000000ffff917224 */ /* 0x000fe200078e00ff */
        /* <DEDUP_REMOVED lines=8> */
[----:B------:R-:W-:Y:S01]  /*b130*/  CS2R R156, SRZ ;  /* 0x00000000009c7805 */ /* 0x000fe2000001ff00 */
[----:B------:R-:W-:Y:S01]  /*b140*/  IMAD.MOV.U32 R176, RZ, RZ, RZ ;  /* 0x000000ffffb07224 */ /* 0x000fe200078e00ff */
        /* <DEDUP_REMOVED lines=16> */
[----:B--2---:R-:W-:Y:S02]  /*b250*/  CS2R R46, SRZ ;  /* 0x00000000002e7805 */ /* 0x004fe4000001ff00 */
        /* <DEDUP_REMOVED lines=24> */
[----:B------:R-:W-:Y:S01]  /*b3e0*/  IMAD.MOV.U32 R51, RZ, RZ, RZ ;  /* 0x000000ffff337224 */ /* 0x000fe200078e00ff */
[----:B------:R-:W-:Y:S02]  /*b3f0*/  CS2R R12, SRZ ;  /* 0x00000000000c7805 */ /* 0x000fe4000001ff00 */
[----:B------:R-:W-:Y:S02]  /*b400*/  CS2R R48, SRZ ;  /* 0x0000000000307805 */ /* 0x000fe4000001ff00 */
[----:B------:R-:W-:Y:S02]  /*b410*/  CS2R R10, SRZ ;  /* 0x00000000000a7805 */ /* 0x000fe4000001ff00 */
[----:B------:R-:W-:Y:S01]  /*b420*/  CS2R R8, SRZ ;  /* 0x0000000000087805 */ /* 0x000fe2000001ff00 */
[----:B------:R-:W-:Y:S01]  /*b430*/  IMAD.MOV.U32 R7, RZ, RZ, RZ ;  /* 0x000000ffff077224 */ /* 0x000fe200078e00ff */
[----:B------:R-:W-:Y:S01]  /*b440*/  CS2R R4, SRZ ;  /* 0x0000000000047805 */ /* 0x000fe2000001ff00 */
[----:B------:R-:W-:Y:S01]  /*b450*/  IMAD.MOV.U32 R31, RZ, RZ, RZ ;  /* 0x000000ffff1f7224 */ /* 0x000fe200078e00ff */
[----:B------:R-:W-:-:S02]  /*b460*/  CS2R R26, SRZ ;  /* 0x00000000001a7805 */ /* 0x000fc4000001ff00 */
[----:B------:R-:W-:Y:S01]  /*b470*/  CS2R R28, SRZ ;  /* 0x00000000001c7805 */ /* 0x000fe2000001ff00 */
[----:B------:R-:W-:Y:S06]  /*b480*/  @P2 BRA `(.L_x_763) ;  /* 0x0000000000082947 */ /* 0x000fec0003800000 */
[----:B------:R-:W0:Y:S02]  /*b490*/  FENCE.VIEW.ASYNC.G ;  /* 0x00000000000073c6 */ /* 0x000e240000000100 */
[----:B0-----:R-:W-:Y:S06]  /*b4a0*/  BAR.ARV 0xc, 0x180 ;  /* 0x0306000000007b1d */ /* 0x001fec0000002000 */
.L_x_763:
[----:B------:R-:W-:Y:S05]  /*b4b0*/  BSYNC B0 ;  /* 0x0000000000007941 */ /* 0x000fea0003800000 */
.L_x_762:
[----:B------:R-:W-:Y:S01]  /*b4c0*/  CS2R R24, SRZ ;  /* 0x0000000000187805 */ /* 0x000fe2000001ff00 */
[----:B------:R-:W-:Y:S06]  /*b4d0*/  @!P1 BRA `(.L_x_764) ;  /* 0x0000011800c89947 */ /* 0x000fec0003800000 */
[----:B------:R-:W2:Y:S01]  /*b4e0*/  LDL R20, [R1+0x64] ;  /* 0x0000640001147983 */ /* 0x000ea20000100800 */
[----:B------:R-:W0:Y:S02]  /*b4f0*/  S2R R21, SR_TID.X ;  /* 0x0000000000157919 */ /* 0x000e240000002100 */
[----:B0-----:R-:W-:-:S05]  /*b500*/  VIADD R21, R21, 0xffffff80 ;  /* 0xffffff8015157836 */ /* 0x001fca0000000000 */
[----:B------:R-:W-:-:S04]  /*b510*/  SHF.R.S32.HI R6, RZ, 0x1f, R21 ;  /* 0x0000001fff067819 */ /* 0x000fc80000011415 */
[----:B------:R-:W-:-:S04]  /*b520*/  LEA.HI R6, R6, R21, RZ, 0x7 ;  /* 0x0000001506067211 */ /* 0x000fc800078f38ff */
[----:B------:R-:W-:-:S05]  /*b530*/  SHF.R.S32.HI R6, RZ, 0x7, R6 ;  /* 0x00000007ff067819 */ /* 0x000fca0000011406 */
[----:B------:R-:W0:Y:S02]  /*b540*/  SHFL.IDX PT, R0, R6, RZ, 0x1f ;  /* 0x00001fff06007589 */ /* 0x000e2400000e0000 */
[----:B0-----:R-:W-:-:S04]  /*b550*/  LEA.HI R2, R0, R0, RZ, 0x1 ;  /* 0x0000000000027211 */ /* 0x001fc800078f08ff */
[----:B------:R-:W-:-:S05]  /*b560*/  LOP3.LUT R3, R2, 0x1e, RZ, 0xc0, !PT ;  /* 0x0000001e02037812 */ /* 0x000fca00078ec0ff */
[----:B------:R-:W-:Y:S01]  /*b570*/  IMAD.IADD R3, R0, 0x1, -R3 ;  /* 0x0000000100037824 */ /* 0x000fe200078e0a03 */
[----:B--2---:R-:W-:-:S13]  /*b580*/  R2UR UR4, R20 ;  /* 0x00000000140472ca */ /* 0x004fda00000e0000 */
[----:B------:R-:W-:-:S06]  /*b590*/  ULOP3.LUT UP0, URZ, UR4, 0x9f, URZ, 0xc0, !UPT ;  /* 0x0000009f043f7892 */ /* 0x000fcc000f80c03f */
[----:B------:R-:W-:Y:S02]  /*b5a0*/  PLOP3.LUT P0, PT, PT, PT, UP0, 0x80, 0x0 ;  /* 0x000000000000781c */ /* 0x000fe40003f0f008 */
[----:B------:R-:W-:-:S04]  /*b5b0*/  LEA R3, R3, UR4, 0xd ;  /* 0x0000000403037c11 */ /* 0x000fc8000f8e68ff */
[----:B------:R-:W-:-:S04]  /*b5c0*/  SHF.R.U32.HI R2, RZ, 0x4, R3 ;  /* 0x00000004ff027819 */ /* 0x000fc80000011603 */
[----:B------:R-:W-:-:S03]  /*b5d0*/  LOP3.LUT R2, R2, 0x3fff, RZ, 0xc0, !PT ;  /* 0x00003fff02027812 */ /* 0x000fc600078ec0ff */
        /* <DEDUP_REMOVED lines=17> */
.L_x_765:
[----:B------:R-:W-:Y:S02]  /*b6f0*/  ULDC UR4, c[0x0][0x3f4] ;  /* 0x0000fd0000047ab9 */ /* 0x000fe40000000800 */
[----:B------:R-:W-:-:S13]  /*b700*/  ISETP.LT.AND P0, PT, RZ, UR4, PT ;  /* 0x00000004ff007c0c */ /* 0x000fda000bf01270 */
[----:B------:R-:W-:Y:S05]  /*b710*/  @P0 BRA `(.L_x_766) ;  /* 0x00000000003c0947 */ /* 0x000fea0003800000 */
[----:B------:R-:W-:-:S04]  /*b720*/  LEA.HI R0, R236, R236, RZ, 0x1 ;  /* 0x000000ecec007211 */ /* 0x000fc800078f08ff */
[----:B------:R-:W-:-:S05]  /*b730*/  LOP3.LUT R3, R0, 0xfffffffe, RZ, 0xc0, !PT ;  /* 0xfffffffe00037812 */ /* 0x000fca00078ec0ff */
[----:B------:R-:W-:-:S05]  /*b740*/  IMAD.IADD R3, R236, 0x1, -R3 ;  /* 0x00000001ec037824 */ /* 0x000fca00078e0a03 */
[----:B------:R-:W-:-:S04]  /*b750*/  SHF.L.U32 R3, R3, 0x1f, RZ ;  /* 0x0000001f03037819 */ /* 0x000fc800000006ff */
[----:B------:R0:W1:Y:S03]  /*b760*/  SYNCS.PHASECHK.TRANS64.TRYWAIT P0, [R18+URZ+0x38800], R3 ;  /* 0x03880003120075a7 */ /* 0x000066000800017f */
[----:B-1----:R-:W-:Y:S05]  /*b770*/  @!P0 NANOSLEEP.SYNCS 0x989680 ;  /* 0x009896800000895d */ /* 0x002fea0003900000 */
[----:B------:R-:W1:Y:S01]  /*b780*/  @!P0 SYNCS.PHASECHK.TRANS64 P0, [R18+URZ+0x38800], R3 ;  /* 0x03880003120085a7 */ /* 0x000e62000800007f */
[----:B------:R-:W-:Y:S04]  /*b790*/  BSSY B0, `(.L_x_767) ;  /* 0x0000006000007945 */ /* 0x000fe80003800000 */
[----:B-1----:R-:W-:Y:S05]  /*b7a0*/  @P0 BRA `(.L_x_768) ;  /* 0x0000000000100947 */ /* 0x002fea0003800000 */
.L_x_769:
[----:B-1----:R1:W2:Y:S02]  /*b7b0*/  SYNCS.PHASECHK.TRANS64.TRYWAIT P0, [R18+URZ+0x38800], R3 ;  /* 0x03880003120075a7 */ /* 0x0022a4000800017f */
[----:B--2---:R-:W-:Y:S05]  /*b7c0*/  @!P0 NANOSLEEP.SYNCS 0x989680 ;  /* 0x009896800000895d */ /* 0x004fea0003900000 */
[----:B------:R-:W2:Y:S02]  /*b7d0*/  @!P0 SYNCS.PHASECHK.TRANS64 P0, [R18+URZ+0x38800], R3 ;  /* 0x03880003120085a7 */ /* 0x000ea4000800007f */
[----:B--2---:R-:W-:Y:S05]  /*b7e0*/  @!P0 BRA `(.L_x_769) ;  /* 0xfffffffc00f08947 */ /* 0x004fea000383ffff */
.L_x_768:
[----:B------:R-:W-:Y:S05]  /*b7f0*/  BSYNC B0 ;  /* 0x0000000000007941 */ /* 0x000fea0003800000 */
.L_x_767:
[----:B------:R-:W-:Y:S05]  /*b800*/  BRA `(.L_x_770) ;  /* 0x0000006800e87947 */ /* 0x000fea0003800000 */
.L_x_766:
[----:B------:R-:W2:Y:S01]  /*b810*/  LDL R29, [R1+0x64] ;  /* 0x00006400011d7983 */ /* 0x000ea20000100800 */
[----:B-----5:R-:W-:Y:S01]  /*b820*/  SHF.R.S32.HI R0, RZ, 0x1f, R144 ;  /* 0x0000001fff007819 */ /* 0x020fe20000011490 */
[----:B------:R-:W-:Y:S01]  /*b830*/  ULDC.64 UR4, c[0x0][0x3f8] ;  /* 0x0000fe0000047ab9 */ /* 0x000fe20000000a00 */
[----:B------:R-:W-:Y:S01]  /*b840*/  ULDC.64 UR6, c[0x0][0x408] ;  /* 0x0001020000067ab9 */ /* 0x000fe20000000a00 */
[----:B------:R-:W-:-:S04]  /*b850*/  IMAD.WIDE.U32 R4, R144, UR4, RZ ;  /* 0x0000000490047c25 */ /* 0x000fc8000f8e00ff */
[C---:B------:R-:W-:Y:S02]  /*b860*/  IMAD R3, R0.reuse, UR4, RZ ;  /* 0x0000000400037c24 */ /* 0x040fe4000f8e02ff */
[----:B------:R-:W-:Y:S02]  /*b870*/  IMAD R7, R0, UR6, RZ ;  /* 0x0000000600077c24 */ /* 0x000fe4000f8e02ff */
[C---:B------:R-:W-:Y:S01]  /*b880*/  IMAD R3, R144.reuse, UR5, R3 ;  /* 0x0000000590037c24 */ /* 0x040fe2000f8e0203 */
[----:B------:R-:W-:Y:S01]  /*b890*/  ULDC.64 UR4, c[0x0][0x3e8] ;  /* 0x0000fa0000047ab9 */ /* 0x000fe20000000a00 */
[----:B------:R-:W-:Y:S01]  /*b8a0*/  IMAD R7, R144, UR7, R7 ;  /* 0x0000000790077c24 */ /* 0x000fe2000f8e0207 */
[----:B------:R-:W-:Y:S01]  /*b8b0*/  LEA R24, P0, R4, UR4, 0x1 ;  /* 0x0000000404187c11 */ /* 0x000fe2000f8008ff */
[----:B------:R-:W-:Y:S01]  /*b8c0*/  IMAD.WIDE.U32 R26, R144, UR6, RZ ;  /* 0x00000006901a7c25 */ /* 0x000fe2000f8e00ff */
[----:B------:R-:W-:-:S03]  /*b8d0*/  ULDC.64 UR6, c[0x0][0x400] ;  /* 0x0001000000067ab9 */ /* 0x000fc60000000a00 */
[----:B------:R-:W-:Y:S01]  /*b8e0*/  IMAD.IADD R25, R3, 0x1, R5 ;  /* 0x0000000103197824 */ /* 0x000fe200078e0205 */
[----:B------:R-:W-:Y:S01]  /*b8f0*/  LEA R28, P1, R26, UR6, 0x1 ;  /* 0x000000061a1c7c11 */ /* 0x000fe2000f8208ff */
[----:B------:R-:W-:-:S03]  /*b900*/  IMAD.IADD R3, R7, 0x1, R27 ;  /* 0x0000000107037824 */ /* 0x000fc600078e021b */
[----:B------:R-:W-:Y:S02]  /*b910*/  LEA.HI.X R25, R4, UR5, R25, 0x1, P0 ;  /* 0x0000000504197c11 */ /* 0x000fe400080f0c19 */
[----:B------:R-:W-:Y:S02]  /*b920*/  LEA.HI.X R26, R26, UR7, R3, 0x1, P1 ;  /* 0x000000071a1a7c11 */ /* 0x000fe400088f0c03 */
[----:B--2---:R-:W-:-:S13]  /*b930*/  R2UR UR8, R29 ;  /* 0x000000001d0872ca */ /* 0x004fda00000e0000 */
[----:B------:R-:W-:-:S06]  /*b940*/  ULOP3.LUT UP0, URZ, UR8, 0x3ff, URZ, 0xc0, !UPT ;  /* 0x000003ff083f7892 */ /* 0x000fcc000f80c03f */
[----:B------:R-:W-:-:S13]  /*b950*/  PLOP3.LUT P2, PT, PT, PT, UP0, 0x80, 0x0 ;  /* 0x000000000000781c */ /* 0x000fda0003f4f008 */
        /* <DEDUP_REMOVED lines=17> */
.L_x_771:
[----:B------:R-:W-:Y:S01]  /*ba70*/  ULDC.U8 UR4, c[0x0][0x410] ;  /* 0x0001040000047ab9 */ /* 0x000fe20000000000 */
[----:B------:R-:W-:Y:S01]  /*ba80*/  R2UR UR5, R29 ;  /* 0x000000001d0572ca */ /* 0x000fe200000e0000 */
[----:B------:R-:W-:Y:S01]  /*ba90*/  BSSY B0, `(.L_x_772) ;  /* 0x0000689000007945 */ /* 0x000fe20003800000 */
[----:B------:R-:W-:Y:S01]  /*baa0*/  ISETP.NE.AND P0, PT, RZ, UR4, PT ;  /* 0x00000004ff007c0c */ /* 0x000fe2000bf05270 */
[----:B------:R-:W-:-:S10]  /*bab0*/  IMAD R6, R121, 0x80, R212 ;  /* 0x0000008079067824 */ /* 0x000fd400078e02d4 */
[----:B------:R-:W-:Y:S02]  /*bac0*/  LEA R0, R229, UR5, 0x1 ;  /* 0x00000005e5007c11 */ /* 0x000fe4000f8e08ff */
[----:B------:R-:W-:Y:S05]  /*bad0*/  @!P0 BRA `(.L_x_773) ;  /* 0x0000003000b08947 */ /* 0x000fea0003800000 */
[----:B------:R-:W-:-:S03]  /*bae0*/  UMOV UR4, 0xffffffff ;  /* 0xffffffff00047882 */ /* 0x000fc60000000000 */
[----:B------:R-:W-:Y:S05]  /*baf0*/  BRA.DIV UR4, `(.L_x_774) ;  /* 0x000001ce04c87947 */ /* 0x000fea000b800000 */
[----:B------:R0:W1:Y:S04]  /*bb00*/  SHFL.IDX PT, R3, R25, RZ, 0x181f ;  /* 0x00181fff19037589 */ /* 0x00006800000e0000 */
[----:B------:R0:W2:Y:S04]  /*bb10*/  SHFL.IDX PT, R4, R24, RZ, 0x181f ;  /* 0x00181fff18047589 */ /* 0x0000a800000e0000 */
[----:B------:R0:W3:Y:S04]  /*bb20*/  SHFL.IDX PT, R5, R26, RZ, 0x181f ;  /* 0x00181fff1a057589 */ /* 0x0000e800000e0000 */
[----:B------:R0:W4:Y:S02]  /*bb30*/  SHFL.IDX PT, R14, R28, RZ, 0x181f ;  /* 0x00181fff1c0e7589 */ /* 0x00012400000e0000 */
.L_x_1061:
[----:B------:R-:W-:Y:S01]  /*bb40*/  ULDC UR4, c[0x0][0x448] ;  /* 0x0001120000047ab9 */ /* 0x000fe20000000800 */
[----:B------:R-:W-:Y:S01]  /*bb50*/  LEA.HI R7, R236, R236, RZ, 0x1 ;  /* 0x000000ecec077211 */ /* 0x000fe200078f08ff */
[----:B------:R-:W-:Y:S01]  /*bb60*/  IMAD R44, R177, UR4, RZ ;  /* 0x00000004b12c7c24 */ /* 0x000fe2000f8e02ff */
[----:B------:R-:W-:Y:S01]  /*bb70*/  BSSY B1, `(.L_x_775) ;  /* 0x000003e000017945 */ /* 0x000fe20003800000 */
[----:B------:R-:W-:Y:S02]  /*bb80*/  CS2R R12, SRZ ;  /* 0x00000000000c7805 */ /* 0x000fe4000001ff00 */
[----:B------:R-:W-:Y:S02]  /*bb90*/  LOP3.LUT R11, R7, 0xfffffffe, RZ, 0xc0, !PT ;  /* 0xfffffffe070b7812 */ /* 0x000fe400078ec0ff */
[----:B------:R-:W-:Y:S02]  /*bba0*/  CS2R R20, SRZ ;  /* 0x0000000000147805 */ /* 0x000fe4000001ff00 */
[----:B------:R-:W-:Y:S01]  /*bbb0*/  ISETP.GE.AND P0, PT, R6, R44, PT ;  /* 0x0000002c0600720c */ /* 0x000fe20003f06270 */
[----:B------:R-:W-:Y:S01]  /*bbc0*/  IMAD R44, R121, -0x80, R44 ;  /* 0xffffff80792c7824 */ /* 0x000fe200078e022c */
[----:B0-----:R-:W-:Y:S01]  /*bbd0*/  CS2R R24, SRZ ;  /* 0x0000000000187805 */ /* 0x001fe2000001ff00 */
[----:B------:R-:W-:Y:S01]  /*bbe0*/  IMAD.IADD R45, R236, 0x1, -R11 ;  /* 0x00000001ec2d7824 */ /* 0x000fe200078e0a0b */
[----:B------:R-:W-:-:S02]  /*bbf0*/  CS2R R26, SRZ ;  /* 0x00000000001a7805 */ /* 0x000fc4000001ff00 */
[----:B------:R-:W-:Y:S02]  /*bc00*/  CS2R R6, SRZ ;  /* 0x0000000000067805 */ /* 0x000fe4000001ff00 */
[----:B------:R-:W-:Y:S02]  /*bc10*/  CS2R R8, SRZ ;  /* 0x0000000000087805 */ /* 0x000fe4000001ff00 */
[----:B------:R-:W-:Y:S02]  /*bc20*/  CS2R R28, SRZ ;  /* 0x00000000001c7805 */ /* 0x000fe4000001ff00 */
[----:B------:R-:W-:Y:S01]  /*bc30*/  CS2R R10, SRZ ;  /* 0x00000000000a7805 */ /* 0x000fe2000001ff00 */
[----:B------:R-:W-:Y:S06]  /*bc40*/  @P0 BRA `(.L_x_776) ;  /* 0x0000000000c00947 */ /* 0x000fec0003800000 */
[----:B------:R-:W-:Y:S01]  /*bc50*/  ULDC UR4, c[0x0][0x3f4] ;  /* 0x0000fd0000047ab9 */ /* 0x000fe20000000800 */
[C---:B------:R-:W-:Y:S01]  /*bc60*/  IMAD.SHL.U32 R35, R215.reuse, 0x2, RZ ;  /* 0x00000002d7237824 */ /* 0x040fe200078e00ff */
[----:B------:R-:W-:Y:S01]  /*bc70*/  ISETP.GE.AND P2, PT, R215, UR4, PT ;  /* 0x00000004d7007c0c */ /* 0x000fe2000bf46270 */
[C---:B------:R-:W-:Y:S01]  /*bc80*/  IMAD.SHL.U32 R39, R214.reuse, 0x2, RZ ;  /* 0x00000002d6277824 */ /* 0x040fe200078e00ff */
[----:B------:R-:W-:Y:S01]  /*bc90*/  ISETP.GE.AND P1, PT, R214, UR4, PT ;  /* 0x00000004d6007c0c */ /* 0x000fe2000bf26270 */
[C---:B------:R-:W-:Y:S01]  /*bca0*/  IMAD.SHL.U32 R43, R216.reuse, 0x2, RZ ;  /* 0x00000002d82b7824 */ /* 0x040fe200078e00ff */
[----:B------:R-:W-:Y:S02]  /*bcb0*/  ISETP.GE.AND P0, PT, R216, UR4, PT ;  /* 0x00000004d8007c0c */ /* 0x000fe4000bf06270 */
[----:B------:R-:W-:Y:S02]  /*bcc0*/  CS2R R26, SRZ ;  /* 0x00000000001a7805 */ /* 0x000fe4000001ff00 */
[----:B------:R-:W-:-:S02]  /*bcd0*/  ISETP.GE.AND P3, PT, R22, UR4, PT ;  /* 0x0000000416007c0c */ /* 0x000fc4000bf66270 */
[----:B------:R-:W-:Y:S02]  /*bce0*/  CS2R R10, SRZ ;  /* 0x00000000000a7805 */ /* 0x000fe4000001ff00 */
[----:B------:R-:W-:Y:S02]  /*bcf0*/  SHF.R.S32.HI R6, RZ, 0x1f, R215 ;  /* 0x0000001fff067819 */ /* 0x000fe400000114d7 */
[----:B------:R-:W-:Y:S02]  /*bd00*/  CS2R R24, SRZ ;  /* 0x0000000000187805 */ /* 0x000fe4000001ff00 */
[----:B------:R-:W-:Y:S01]  /*bd10*/  SHF.R.S32.HI R7, RZ, 0x1f, R214 ;  /* 0x0000001fff077819 */ /* 0x000fe200000114d6 */
[----:B------:R-:W-:Y:S01]  /*bd20*/  ULDC.64 UR6, c[0x0][0x208] ;  /* 0x0000820000067ab9 */ /* 0x000fe20000000a00 */
[----:B------:R-:W-:Y:S02]  /*bd30*/  SHF.L.U64.HI R6, R215, 0x1, R6 ;  /* 0x00000001d7067819 */ /* 0x000fe40000010206 */
[----:B------:R-:W-:-:S02]  /*bd40*/  SHF.L.U64.HI R8, R214, 0x1, R7 ;  /* 0x00000001d6087819 */ /* 0x000fc40000010207 */
[-C--:B--2---:R-:W-:Y:S02]  /*bd50*/  @!P2 IADD3 R32, P4, R4, R35.reuse, RZ ;  /* 0x000000230420a210 */ /* 0x084fe40007f9e0ff */
[----:B----4-:R-:W-:Y:S01]  /*bd60*/  @!P2 IADD3 R34, P6, R14, R35, RZ ;  /* 0x000000230e22a210 */ /* 0x010fe20007fde0ff */
[----:B-1----:R-:W-:Y:S01]  /*bd70*/  @!P3 IMAD.MOV.U32 R7, RZ, RZ, R3 ;  /* 0x000000ffff07b224 */ /* 0x002fe200078e0003 */
[-C--:B------:R-:W-:Y:S01]  /*bd80*/  @!P1 IADD3 R36, P5, R4, R39.reuse, RZ ;  /* 0x0000002704249210 */ /* 0x080fe20007fbe0ff */
[----:B------:R-:W-:Y:S01]  /*bd90*/  @!P2 IMAD.X R33, R3, 0x1, R6, P4 ;  /* 0x000000010321a824 */ /* 0x000fe200020e0606 */
[----:B------:R-:W-:Y:S01]  /*bda0*/  SHF.R.S32.HI R9, RZ, 0x1f, R216 ;  /* 0x0000001fff097819 */ /* 0x000fe200000114d8 */
[----:B---3--:R-:W-:Y:S01]  /*bdb0*/  @!P2 IMAD.X R35, R5, 0x1, R6, P6 ;  /* 0x000000010523a824 */ /* 0x008fe200030e0606 */
[----:B------:R-:W-:Y:S01]  /*bdc0*/  @!P1 IADD3 R38, P4, R14, R39, RZ ;  /* 0x000000270e269210 */ /* 0x000fe20007f9e0ff */
[----:B------:R-:W-:Y:S01]  /*bdd0*/  @!P1 IMAD.X R37, R3, 0x1, R8, P5 ;  /* 0x0000000103259824 */ /* 0x000fe200028e0608 */
[----:B------:R-:W-:Y:S01]  /*bde0*/  SHF.L.U64.HI R12, R216, 0x1, R9 ;  /* 0x00000001d80c7819 */ /* 0x000fe20000010209 */
[----:B------:R-:W-:Y:S01]  /*bdf0*/  @!P3 IMAD.MOV.U32 R6, RZ, RZ, R4 ;  /* 0x000000ffff06b224 */ /* 0x000fe200078e0004 */
[-C--:B------:R-:W-:Y:S01]  /*be00*/  @!P0 IADD3 R40, P6, R4, R43.reuse, RZ ;  /* 0x0000002b04288210 */ /* 0x080fe20007fde0ff */
[----:B------:R-:W-:Y:S01]  /*be10*/  @!P3 IMAD.MOV.U32 R4, RZ, RZ, R14 ;  /* 0x000000ffff04b224 */ /* 0x000fe200078e000e */
[----:B------:R-:W-:Y:S01]  /*be20*/  @!P0 IADD3 R42, P5, R14, R43, RZ ;  /* 0x0000002b0e2a8210 */ /* 0x000fe20007fbe0ff */
[----:B------:R-:W-:Y:S01]  /*be30*/  @!P1 IMAD.X R39, R5, 0x1, R8, P4 ;  /* 0x0000000105279824 */ /* 0x000fe200020e0608 */
[----:B------:R-:W-:Y:S01]  /*be40*/  CS2R R28, SRZ ;  /* 0x00000000001c7805 */ /* 0x000fe2000001ff00 */
[----:B------:R-:W-:Y:S01]  /*be50*/  @!P3 IMAD.WIDE R14, R22, 0x2, R6 ;  /* 0x00000002160eb825 */ /* 0x000fe200078e0206 */
[----:B------:R-:W-:-:S02]  /*be60*/  CS2R R20, SRZ ;  /* 0x0000000000147805 */ /* 0x000fc4000001ff00 */
[----:B------:R-:W-:Y:S02]  /*be70*/  CS2R R8, SRZ ;  /* 0x0000000000087805 */ /* 0x000fe4000001ff00 */
[----:B------:R-:W-:Y:S01]  /*be80*/  CS2R R6, SRZ ;  /* 0x0000000000067805 */ /* 0x000fe2000001ff00 */
[--C-:B------:R-:W-:Y:S01]  /*be90*/  @!P0 IMAD.X R41, R3, 0x1, R12.reuse, P6 ;  /* 0x0000000103298824 */ /* 0x100fe200030e060c */
[----:B------:R0:W5:Y:S01]  /*bea0*/  @!P3 LD.E.64 R26, desc[UR6][R14.64] ;  /* 0x000000060e1ab980 */ /* 0x000162000c101b00 */
[----:B------:R-:W-:Y:S01]  /*beb0*/  @!P0 IMAD.X R43, R5, 0x1, R12, P5 ;  /* 0x00000001052b8824 */ /* 0x000fe200028e060c */
[----:B------:R-:W-:Y:S01]  /*bec0*/  CS2R R12, SRZ ;  /* 0x00000000000c7805 */ /* 0x000fe2000001ff00 */
[----:B------:R-:W-:Y:S01]  /*bed0*/  @!P3 IMAD.WIDE R30, R22, 0x2, R4 ;  /* 0x00000002161eb825 */ /* 0x000fe200078e0204 */
[----:B------:R0:W5:Y:S04]  /*bee0*/  @!P2 LD.E.64 R24, desc[UR6][R32.64] ;  /* 0x000000062018a980 */ /* 0x000168000c101b00 */
[----:B------:R0:W5:Y:S04]  /*bef0*/  @!P3 LD.E.64 R10, desc[UR6][R30.64] ;  /* 0x000000061e0ab980 */ /* 0x000168000c101b00 */
[----:B------:R0:W5:Y:S04]  /*bf00*/  @!P2 LD.E.64 R28, desc[UR6][R34.64] ;  /* 0x00000006221ca980 */ /* 0x000168000c101b00 */
[----:B------:R0:W5:Y:S04]  /*bf10*/  @!P1 LD.E.64 R20, desc[UR6][R36.64] ;  /* 0x0000000624149980 */ /* 0x000168000c101b00 */
[----:B------:R0:W5:Y:S04]  /*bf20*/  @!P1 LD.E.64 R8, desc[UR6][R38.64] ;  /* 0x0000000626089980 */ /* 0x000168000c101b00 */
[----:B------:R0:W5:Y:S04]  /*bf30*/  @!P0 LD.E.64 R12, desc[UR6][R40.64] ;  /* 0x00000006280c8980 */ /* 0x000168000c101b00 */
[----:B------:R0:W5:Y:S02]  /*bf40*/  @!P0 LD.E.64 R6, desc[UR6][R42.64] ;  /* 0x000000062a068980 */ /* 0x000164000c101b00 */
.L_x_776:
[----:B------:R-:W-:Y:S05]  /*bf50*/  BSYNC B1 ;  /* 0x0000000000017941 */ /* 0x000fea0003800000 */
.L_x_775:
[----:B---3--:R-:W-:Y:S01]  /*bf60*/  SHF.L.U32 R5, R45, 0x1f, RZ ;  /* 0x0000001f2d057819 */ /* 0x008fe200000006ff */
[----:B0----5:R-:W-:Y:S01]  /*bf70*/  IMAD.MOV.U32 R30, RZ, RZ, R26 ;  /* 0x000000ffff1e7224 */ /* 0x021fe200078e001a */
[--C-:B------:R-:W-:Y:S01]  /*bf80*/  SHF.R.U64 R47, R26, 0x10, R27.reuse ;  /* 0x000000101a2f7819 */ /* 0x100fe2000000121b */
[--C-:B------:R-:W-:Y:S01]  /*bf90*/  IMAD.MOV.U32 R31, RZ, RZ, R27.reuse ;  /* 0x000000ffff1f7224 */ /* 0x100fe200078e001b */
[----:B------:R-:W0:Y:S01]  /*bfa0*/  SYNCS.PHASECHK.TRANS64.TRYWAIT P0, [R18+URZ+0x38800], R5 ;  /* 0x03880005120075a7 */ /* 0x000e22000800017f */
[----:B------:R-:W-:Y:S01]  /*bfb0*/  SHF.R.U32.HI R26, RZ, 0x10, R27 ;  /* 0x00000010ff1a7819 */ /* 0x000fe2000001161b */
[----:B------:R-:W-:Y:S01]  /*bfc0*/  IMAD.MOV.U32 R15, RZ, RZ, R24 ;  /* 0x000000ffff0f7224 */ /* 0x000fe200078e0018 */
[--C-:B------:R-:W-:Y:S01]  /*bfd0*/  SHF.R.U64 R50, R24, 0x10, R25.reuse ;  /* 0x0000001018327819 */ /* 0x100fe20000001219 */
[----:B------:R-:W-:Y:S01]  /*bfe0*/  IMAD.MOV.U32 R27, RZ, RZ, R25 ;  /* 0x000000ffff1b7224 */ /* 0x000fe200078e0019 */
[--C-:B------:R-:W-:Y:S01]  /*bff0*/  SHF.R.U64 R45, R20, 0x10, R21.reuse ;  /* 0x00000010142d7819 */ /* 0x100fe20000001215 */
[--C-:B------:R-:W-:Y:S01]  /*c000*/  IMAD.MOV.U32 R24, RZ, RZ, R21.reuse ;  /* 0x000000ffff187224 */ /* 0x100fe200078e0015 */
[----:B------:R-:W-:Y:S01]  /*c010*/  SHF.R.U32.HI R43, RZ, 0x10, R21 ;  /* 0x00000010ff2b7819 */ /* 0x000fe20000011615 */
[----:B----4-:R-:W-:Y:S01]  /*c020*/  IMAD.MOV.U32 R14, RZ, RZ, R20 ;  /* 0x000000ffff0e7224 */ /* 0x010fe200078e0014 */
[----:B------:R-:W-:Y:S01]  /*c030*/  SHF.R.U32.HI R48, RZ, 0x10, R25 ;  /* 0x00000010ff307819 */ /* 0x000fe20000011619 */
[----:B-1----:R-:W-:Y:S01]  /*c040*/  IMAD.MOV.U32 R3, RZ, RZ, R12 ;  /* 0x000000ffff037224 */ /* 0x002fe200078e000c */
[----:B------:R-:W-:Y:S01]  /*c050*/  SHF.R.U64 R40, R28, 0x10, R29 ;  /* 0x000000101c287819 */ /* 0x000fe2000000121d */
[----:B--2---:R-:W-:Y:S01]  /*c060*/  IMAD.MOV.U32 R4, RZ, RZ, R13 ;  /* 0x000000ffff047224 */ /* 0x004fe200078e000d */
[----:B------:R-:W-:Y:S01]  /*c070*/  SHF.R.U32.HI R38, RZ, 0x10, R29 ;  /* 0x00000010ff267819 */ /* 0x000fe2000001161d */
[----:B------:R-:W-:Y:S01]  /*c080*/  IMAD.MOV.U32 R34, RZ, RZ, R10 ;  /* 0x000000ffff227224 */ /* 0x000fe200078e000a */
[----:B------:R-:W-:Y:S01]  /*c090*/  SHF.R.U64 R46, R12, 0x10, R13 ;  /* 0x000000100c2e7819 */ /* 0x000fe2000000120d */
[----:B------:R-:W-:Y:S01]  /*c0a0*/  IMAD.MOV.U32 R35, RZ, RZ, R11 ;  /* 0x000000ffff237224 */ /* 0x000fe200078e000b */
[----:B------:R-:W-:Y:S01]  /*c0b0*/  SHF.R.U32.HI R41, RZ, 0x10, R13 ;  /* 0x00000010ff297819 */ /* 0x000fe2000001160d */
[----:B------:R-:W-:Y:S01]  /*c0c0*/  IMAD.MOV.U32 R21, RZ, RZ, R28 ;  /* 0x000000ffff157224 */ /* 0x000fe200078e001c */
[----:B------:R-:W-:Y:S01]  /*c0d0*/  SHF.R.U64 R39, R10, 0x10, R11 ;  /* 0x000000100a277819 */ /* 0x000fe2000000120b */
[----:B------:R-:W-:Y:S01]  /*c0e0*/  IMAD.MOV.U32 R33, RZ, RZ, R29 ;  /* 0x000000ffff217224 */ /* 0x000fe200078e001d */
[----:B------:R-:W-:Y:S01]  /*c0f0*/  SHF.R.U32.HI R42, RZ, 0x10, R11 ;  /* 0x00000010ff2a7819 */ /* 0x000fe2000001160b */
[--C-:B------:R-:W-:Y:S01]  /*c100*/  IMAD.MOV.U32 R32, RZ, RZ, R9.reuse ;  /* 0x000000ffff207224 */ /* 0x100fe200078e0009 */
[----:B------:R-:W-:Y:S01]  /*c110*/  VIMNMX R29, R44, 0x80, PT ;  /* 0x000000802c1d7848 */ /* 0x000fe20003fe0100 */
[----:B------:R-:W-:Y:S01]  /*c120*/  BSSY B1, `(.L_x_777) ;  /* 0x0000016000017945 */ /* 0x000fe20003800000 */
[--C-:B------:R-:W-:Y:S01]  /*c130*/  SHF.R.U64 R36, R8, 0x10, R9.reuse ;  /* 0x0000001008247819 */ /* 0x100fe20000001209 */
[----:B------:R-:W-:Y:S01]  /*c140*/  IMAD.MOV.U32 R13, RZ, RZ, R8 ;  /* 0x000000ffff0d7224 */ /* 0x000fe200078e0008 */
[----:B------:R-:W-:Y:S01]  /*c150*/  SHF.R.U32.HI R37, RZ, 0x10, R9 ;  /* 0x00000010ff257819 */ /* 0x000fe20000011609 */
[----:B------:R-:W-:Y:S01]  /*c160*/  IMAD.MOV.U32 R9, RZ, RZ, R6 ;  /* 0x000000ffff097224 */ /* 0x000fe200078e0006 */
[--C-:B------:R-:W-:Y:S01]  /*c170*/  SHF.R.U64 R6, R6, 0x10, R7.reuse ;  /* 0x0000001006067819 */ /* 0x100fe20000001207 */
[----:B------:R-:W-:Y:S01]  /*c180*/  IMAD.MOV.U32 R10, RZ, RZ, R7 ;  /* 0x000000ffff0a7224 */ /* 0x000fe200078e0007 */
[----:B------:R-:W-:-:S02]  /*c190*/  PRMT R20, R27, 0x5410, R48 ;  /* 0x000054101b147816 */ /* 0x000fc40000000030 */
[----:B------:R-:W-:Y:S02]  /*c1a0*/  PRMT R12, R24, 0x5410, R43 ;  /* 0x00005410180c7816 */ /* 0x000fe4000000002b */
[----:B------:R-:W-:Y:S02]  /*c1b0*/  SHF.R.U32.HI R7, RZ, 0x10, R7 ;  /* 0x00000010ff077819 */ /* 0x000fe40000011607 */
[----:B------:R-:W-:Y:S02]  /*c1c0*/  PRMT R25, R30, 0x5410, R47 ;  /* 0x000054101e197816 */ /* 0x000fe4000000002f */
[----:B------:R-:W-:Y:S02]  /*c1d0*/  PRMT R26, R31, 0x5410, R26 ;  /* 0x000054101f1a7816 */ /* 0x000fe4000000001a */
[----:B------:R-:W-:Y:S02]  /*c1e0*/  PRMT R15, R15, 0x5410, R50 ;  /* 0x000054100f0f7816 */ /* 0x000fe40000000032 */
[----:B------:R-:W-:-:S02]  /*c1f0*/  PRMT R11, R14, 0x5410, R45 ;  /* 0x000054100e0b7816 */ /* 0x000fc4000000002d */
[----:B------:R-:W-:Y:S02]  /*c200*/  ISETP.GE.AND P1, PT, R212, R29, PT ;  /* 0x0000001dd400720c */ /* 0x000fe40003f26270 */
[----:B------:R-:W-:Y:S02]  /*c210*/  PRMT R3, R3, 0x5410, R46 ;  /* 0x0000541003037816 */ /* 0x000fe4000000002e */
[----:B------:R-:W-:Y:S02]  /*c220*/  PRMT R8, R4, 0x5410, R41 ;  /* 0x0000541004087816 */ /* 0x000fe40000000029 */
[----:B------:R-:W-:Y:S02]  /*c230*/  PRMT R27, R34, 0x5410, R39 ;  /* 0x00005410221b7816 */ /* 0x000fe40000000027 */
[----:B------:R-:W-:Y:S02]  /*c240*/  PRMT R28, R35, 0x5410, R42 ;  /* 0x00005410231c7816 */ /* 0x000fe4000000002a */
[----:B------:R-:W-:-:S02]  /*c250*/  PRMT R21, R21, 0x5410, R40 ;  /* 0x0000541015157816 */ /* 0x000fc40000000028 */
[----:B------:R-:W-:Y:S01]  /*c260*/  PRMT R24, R33, 0x5410, R38 ;  /* 0x0000541021187816 */ /* 0x000fe20000000026 */
[----:B0-----:R-:W-:Y:S06]  /*c270*/  @!P0 BRA `(.L_x_778) ;  /* 0x000001c800588947 */ /* 0x001fec0003800000 */
.L_x_1062:
[----:B------:R-:W-:Y:S05]  /*c280*/  BSYNC B1 ;  /* 0x0000000000017941 */ /* 0x000fea0003800000 */
.L_x_777:
[----:B------:R-:W-:Y:S01]  /*c290*/  BSSY B1, `(.L_x_779) ;  /* 0x00000ad000017945 */ /* 0x000fe20003800000 */
[----:B------:R-:W-:Y:S02]  /*c2a0*/  PRMT R13, R13, 0x5410, R36 ;  /* 0x000054100d0d7816 */ /* 0x000fe40000000024 */
[----:B------:R-:W-:Y:S02]  /*c2b0*/  PRMT R14, R32, 0x5410, R37 ;  /* 0x00005410200e7816 */ /* 0x000fe40000000025 */
[----:B------:R-:W-:Y:S02]  /*c2c0*/  PRMT R9, R9, 0x5410, R6 ;  /* 0x0000541009097816 */ /* 0x000fe40000000006 */
[----:B------:R-:W-:Y:S01]  /*c2d0*/  PRMT R10, R10, 0x5410, R7 ;  /* 0x000054100a0a7816 */ /* 0x000fe20000000007 */
[----:B------:R-:W-:Y:S06]  /*c2e0*/  @P1 BRA `(.L_x_780) ;  /* 0x00000008009c1947 */ /* 0x000fec0003800000 */
[----:B0-----:R-:W0:Y:S01]  /*c2f0*/  LDC R5, c[0x0][0x3f4] ;  /* 0x0000fd00ff057b82 */ /* 0x001e220000000800 */
[----:B------:R-:W-:Y:S01]  /*c300*/  BSSY B2, `(.L_x_781) ;  /* 0x000002c000027945 */ /* 0x000fe20003800000 */
[-C--:B0-----:R-:W-:Y:S02]  /*c310*/  ISETP.GE.AND P0, PT, R22, R5.reuse, PT ;  /* 0x000000051600720c */ /* 0x081fe40003f06270 */
[-C--:B------:R-:W-:Y:S02]  /*c320*/  ISETP.GE.AND P1, PT, R215, R5.reuse, PT ;  /* 0x00000005d700720c */ /* 0x080fe40003f26270 */
[-C--:B------:R-:W-:Y:S02]  /*c330*/  ISETP.GE.AND P2, PT, R214, R5.reuse, PT ;  /* 0x00000005d600720c */ /* 0x080fe40003f46270 */
[----:B------:R-:W-:-:S07]  /*c340*/  ISETP.GE.AND P3, PT, R216, R5, PT ;  /* 0x00000005d800720c */ /* 0x000fce0003f66270 */
[----:B------:R-:W-:Y:S06]  /*c350*/  @P0 BRA `(.L_x_782) ;  /* 0x0000000000980947 */ /* 0x000fec0003800000 */
[----:B------:R-:W0:Y:S01]  /*c360*/  LDS.128 R4, [R0] ;  /* 0x0000000000047984 */ /* 0x000e220000000c00 */
[C---:B------:R-:W-:Y:S01]  /*c370*/  IMAD.U32 R37, R27.reuse, 0x10000, RZ ;  /* 0x000100001b257824 */ /* 0x040fe200078e00ff */
[----:B------:R-:W-:Y:S01]  /*c380*/  LOP3.LUT R36, R27, 0xffff0000, RZ, 0xc0, !PT ;  /* 0xffff00001b247812 */ /* 0x000fe200078ec0ff */
[C---:B------:R-:W-:Y:S01]  /*c390*/  IMAD.U32 R35, R25.reuse, 0x10000, RZ ;  /* 0x0001000019237824 */ /* 0x040fe200078e00ff */
[----:B------:R-:W-:Y:S01]  /*c3a0*/  LOP3.LUT R34, R25, 0xffff0000, RZ, 0xc0, !PT ;  /* 0xffff000019227812 */ /* 0x000fe200078ec0ff */
[C---:B0-----:R-:W-:Y:S01]  /*c3b0*/  IMAD.U32 R30, R4.reuse, 0x10000, RZ ;  /* 0x00010000041e7824 */ /* 0x041fe200078e00ff */
[----:B------:R-:W-:Y:S01]  /*c3c0*/  LOP3.LUT R4, R4, 0xffff0000, RZ, 0xc0, !PT ;  /* 0xffff000004047812 */ /* 0x000fe200078ec0ff */
[C---:B------:R-:W-:Y:S01]  /*c3d0*/  IMAD.U32 R31, R5.reuse, 0x10000, RZ ;  /* 0x00010000051f7824 */ /* 0x040fe200078e00ff */
[----:B------:R-:W-:Y:S01]  /*c3e0*/  LOP3.LUT R5, R5, 0xffff0000, RZ, 0xc0, !PT ;  /* 0xffff000005057812 */ /* 0x000fe200078ec0ff */
[C---:B------:R-:W-:Y:S01]  /*c3f0*/  IMAD.U32 R32, R6.reuse, 0x10000, RZ ;  /* 0x0001000006207824 */ /* 0x040fe200078e00ff */
[----:B------:R-:W-:Y:S01]  /*c400*/  LOP3.LUT R6, R6, 0xffff0000, RZ, 0xc0, !PT ;  /* 0xffff000006067812 */ /* 0x000fe200078ec0ff */
[C---:B------:R-:W-:Y:S01]  /*c410*/  FMUL.FTZ R39, R4.reuse, R37 ;  /* 0x0000002504277220 */ /* 0x040fe20000410000 */
[----:B------:R-:W-:Y:S01]  /*c420*/  FMUL.FTZ R4, R4, R35 ;  /* 0x0000002304047220 */ /* 0x000fe20000410000 */
[----:B------:R-:W-:-:S02]  /*c430*/  IMAD.U32 R33, R7, 0x10000, RZ ;  /* 0x0001000007217824 */ /* 0x000fc400078e00ff */
[----:B------:R-:W-:Y:S01]  /*c440*/  FMUL.FTZ R40, R5, R36 ;  /* 0x0000002405287220 */ /* 0x000fe20000410000 */
[C---:B------:R-:W-:Y:S01]  /*c450*/  FFMA.FTZ R39, R30.reuse, R35, -R39 ;  /* 0x000000231e277223 */ /* 0x040fe20000010827 */
[----:B------:R-:W-:Y:S01]  /*c460*/  FFMA.FTZ R38, R30, R37, R4 ;  /* 0x000000251e267223 */ /* 0x000fe20000010004 */
[----:B------:R-:W-:Y:S01]  /*c470*/  LOP3.LUT R7, R7, 0xffff0000, RZ, 0xc0, !PT ;  /* 0xffff000007077812 */ /* 0x000fe200078ec0ff */
[-C--:B------:R-:W-:Y:S01]  /*c480*/  FMUL.FTZ R42, R5, R34.reuse ;  /* 0x00000022052a7220 */ /* 0x080fe20000410000 */
[C---:B------:R-:W-:Y:S01]  /*c490*/  LOP3.LUT R30, R28.reuse, 0xffff0000, RZ, 0xc0, !PT ;  /* 0xffff00001c1e7812 */ /* 0x040fe200078ec0ff */
[----:B------:R-:W-:Y:S01]  /*c4a0*/  IMAD.U32 R35, R28, 0x10000, RZ ;  /* 0x000100001c237824 */ /* 0x000fe200078e00ff */
[C---:B------:R-:W-:Y:S01]  /*c4b0*/  LOP3.LUT R4, R26.reuse, 0xffff0000, RZ, 0xc0, !PT ;  /* 0xffff00001a047812 */ /* 0x040fe200078ec0ff */
[----:B------:R-:W-:Y:S02]  /*c4c0*/  IMAD.U32 R5, R26, 0x10000, RZ ;  /* 0x000100001a057824 */ /* 0x000fe400078e00ff */
[C---:B------:R-:W-:Y:S01]  /*c4d0*/  FFMA.FTZ R40, R31.reuse, R34, -R40 ;  /* 0x000000221f287223 */ /* 0x040fe20000010828 */
[----:B------:R-:W-:Y:S01]  /*c4e0*/  FFMA.FTZ R31, R31, R36, R42 ;  /* 0x000000241f1f7223 */ /* 0x000fe2000001002a */
[C---:B------:R-:W-:Y:S01]  /*c4f0*/  FMUL.FTZ R37, R6.reuse, R35 ;  /* 0x0000002306257220 */ /* 0x040fe20000410000 */
[-C--:B------:R-:W-:Y:S01]  /*c500*/  FMUL.FTZ R34, R6, R5.reuse ;  /* 0x0000000506227220 */ /* 0x080fe20000410000 */
        /* <DEDUP_REMOVED lines=8> */
[----:B------:R-:W-:Y:S02]  /*c590*/  F2FP.BF16.F32.PACK_AB R6, R35, R6 ;  /* 0x000000062306723e */ /* 0x000fe400000010ff */
[----:B------:R-:W-:-:S05]  /*c5a0*/  F2FP.BF16.F32.PACK_AB R7, R30, R7 ;  /* 0x000000071e07723e */ /* 0x000fca00000010ff */
[----:B------:R0:W-:Y:S02]  /*c5b0*/  STS.128 [R0], R4 ;  /* 0x0000000400007388 */ /* 0x0001e40000000c00 */
.L_x_782:
[----:B------:R-:W-:Y:S05]  /*c5c0*/  BSYNC B2 ;  /* 0x0000000000027941 */ /* 0x000fea0003800000 */
.L_x_781:
[----:B------:R-:W-:Y:S04]  /*c5d0*/  BSSY B2, `(.L_x_783) ;  /* 0x0000028000027945 */ /* 0x000fe80003800000 */
[----:B------:R-:W-:Y:S05]  /*c5e0*/  @P1 BRA `(.L_x_784) ;  /* 0x0000000000981947 */ /* 0x000fea0003800000 */
[----:B0-----:R-:W0:Y:S01]  /*c5f0*/  LDS.128 R4, [R0+0x4000] ;  /* 0x0040000000047984 */ /* 0x001e220000000c00 */
        /* <DEDUP_REMOVED lines=36> */
[----:B------:R1:W-:Y:S02]  /*c840*/  STS.128 [R0+0x4000], R4 ;  /* 0x0040000400007388 */ /* 0x0003e40000000c00 */
.L_x_784:
[----:B------:R-:W-:Y:S05]  /*c850*/  BSYNC B2 ;  /* 0x0000000000027941 */ /* 0x000fea0003800000 */
.L_x_783:
[----:B------:R-:W-:Y:S04]  /*c860*/  BSSY B2, `(.L_x_785) ;  /* 0x0000028000027945 */ /* 0x000fe80003800000 */
[----:B------:R-:W-:Y:S05]  /*c870*/  @P2 BRA `(.L_x_786) ;  /* 0x0000000000982947 */ /* 0x000fea0003800000 */
[----:B01----:R-:W0:Y:S01]  /*c880*/  LDS.128 R4, [R0+0x8000] ;  /* 0x0080000000047984 */ /* 0x003e220000000c00 */
        /* <DEDUP_REMOVED lines=37> */
.L_x_786:
[----:B------:R-:W-:Y:S05]  /*cae0*/  BSYNC B2 ;  /* 0x0000000000027941 */ /* 0x000fea0003800000 */
.L_x_785:
[----:B------:R-:W-:Y:S05]  /*caf0*/  @P3 BRA `(.L_x_780) ;  /* 0x0000000000983947 */ /* 0x000fea0003800000 */
[----:B012---:R-:W0:Y:S01]  /*cb00*/  LDS.128 R4, [R0+0xc000] ;  /* 0x00c0000000047984 */ /* 0x007e220000000c00 */
        /* <DEDUP_REMOVED lines=37> */
.L_x_780:
[----:B------:R-:W-:Y:S05]  /*cd60*/  BSYNC B1 ;  /* 0x0000000000017941 */ /* 0x000fea0003800000 */
.L_x_779:
[----:B0123--:R-:W-:Y:S01]  /*cd70*/  VIADD R4, R212, 0x20 ;  /* 0x00000020d4047836 */ /* 0x00ffe20000000000 */
[----:B------:R-:W-:Y:S04]  /*cd80*/  BSSY B1, `(.L_x_787) ;  /* 0x00000aa000017945 */ /* 0x000fe80003800000 */
[----:B------:R-:W-:-:S13]  /*cd90*/  ISETP.GE.AND P0, PT, R4, R29, PT ;  /* 0x0000001d0400720c */ /* 0x000fda0003f06270 */
[----:B------:R-:W-:Y:S05]  /*cda0*/  @P0 BRA `(.L_x_788) ;  /* 0x00000008009c0947 */ /* 0x000fea0003800000 */
[----:B------:R-:W0:Y:S01]  /*cdb0*/  LDC R5, c[0x0][0x3f4] ;  /* 0x0000fd00ff057b82 */ /* 0x000e220000000800 */
[----:B------:R-:W-:Y:S01]  /*cdc0*/  BSSY B2, `(.L_x_789) ;  /* 0x000002c000027945 */ /* 0x000fe20003800000 */
[-C--:B0-----:R-:W-:Y:S02]  /*cdd0*/  ISETP.GE.AND P0, PT, R22, R5.reuse, PT ;  /* 0x000000051600720c */ /* 0x081fe40003f06270 */
[-C--:B------:R-:W-:Y:S02]  /*cde0*/  ISETP.GE.AND P1, PT, R215, R5.reuse, PT ;  /* 0x00000005d700720c */ /* 0x080fe40003f26270 */
[-C--:B------:R-:W-:Y:S02]  /*cdf0*/  ISETP.GE.AND P2, PT, R214, R5.reuse, PT ;  /* 0x00000005d600720c */ /* 0x080fe40003f46270 */
[----:B------:R-:W-:-:S07]  /*ce00*/  ISETP.GE.AND P3, PT, R216, R5, PT ;  /* 0x00000005d800720c */ /* 0x000fce0003f66270 */
[----:B------:R-:W-:Y:S06]  /*ce10*/  @P0 BRA `(.L_x_790) ;  /* 0x0000000000980947 */ /* 0x000fec0003800000 */
[----:B------:R-:W0:Y:S01]  /*ce20*/  LDS.128 R4, [R0+0x1000] ;  /* 0x0010000000047984 */ /* 0x000e220000000c00 */
[----:B------:R-:W-:Y:S01]  /*ce30*/  IMAD.U32 R36, R25, 0x10000, RZ ;  /* 0x0001000019247824 */ /* 0x000fe200078e00ff */
[C---:B------:R-:W-:Y:S01]  /*ce40*/  LOP3.LUT R41, R27.reuse, 0xffff0000, RZ, 0xc0, !PT ;  /* 0xffff00001b297812 */ /* 0x040fe200078ec0ff */
[----:B------:R-:W-:Y:S01]  /*ce50*/  IMAD.U32 R38, R27, 0x10000, RZ ;  /* 0x000100001b267824 */ /* 0x000fe200078e00ff */
        /* <DEDUP_REMOVED lines=9> */
[-C--:B------:R-:W-:Y:S01]  /*cef0*/  FMUL.FTZ R35, R38, R4.reuse ;  /* 0x0000000426237220 */ /* 0x080fe20000410000 */
[----:B------:R-:W-:Y:S01]  /*cf00*/  FMUL.FTZ R37, R36, R4 ;  /* 0x0000000424257220 */ /* 0x000fe20000410000 */
[----:B------:R-:W-:Y:S01]  /*cf10*/  FMUL.FTZ R34, R41, R5 ;  /* 0x0000000529227220 */ /* 0x000fe20000410000 */
[----:B------:R-:W-:-:S02]  /*cf20*/  IMAD.U32 R33, R7, 0x10000, RZ ;  /* 0x0001000007217824 */ /* 0x000fc400078e00ff */
[-C--:B------:R-:W-:Y:S01]  /*cf30*/  FFMA.FTZ R4, R36, R30.reuse, -R35 ;  /* 0x0000001e24047223 */ /* 0x080fe20000010823 */
[----:B------:R-:W-:Y:S01]  /*cf40*/  FFMA.FTZ R37, R38, R30, R37 ;  /* 0x0000001e26257223 */ /* 0x000fe20000010025 */
[C---:B------:R-:W-:Y:S01]  /*cf50*/  FMUL.FTZ R30, R39.reuse, R5 ;  /* 0x00000005271e7220 */ /* 0x040fe20000410000 */
[-C--:B------:R-:W-:Y:S01]  /*cf60*/  FFMA.FTZ R5, R39, R31.reuse, -R34 ;  /* 0x0000001f27057223 */ /* 0x080fe20000010822 */
[----:B------:R-:W-:Y:S01]  /*cf70*/  LOP3.LUT R7, R7, 0xffff0000, RZ, 0xc0, !PT ;  /* 0xffff000007077812 */ /* 0x000fe200078ec0ff */
[C---:B------:R-:W-:Y:S01]  /*cf80*/  IMAD.U32 R38, R26.reuse, 0x10000, RZ ;  /* 0x000100001a267824 */ /* 0x040fe200078e00ff */
[----:B------:R-:W-:Y:S01]  /*cf90*/  LOP3.LUT R39, R26, 0xffff0000, RZ, 0xc0, !PT ;  /* 0xffff00001a277812 */ /* 0x000fe200078ec0ff */
[----:B------:R-:W-:Y:S01]  /*cfa0*/  FFMA.FTZ R30, R41, R31, R30 ;  /* 0x0000001f291e7223 */ /* 0x000fe2000001001e */
[-C--:B------:R-:W-:Y:S01]  /*cfb0*/  FMUL.FTZ R31, R40, R6.reuse ;  /* 0x00000006281f7220 */ /* 0x080fe20000410000 */
[C---:B------:R-:W-:Y:S01]  /*cfc0*/  FMUL.FTZ R35, R38.reuse, R6 ;  /* 0x0000000626237220 */ /* 0x040fe20000410000 */
[-C--:B------:R-:W-:Y:S01]  /*cfd0*/  FMUL.FTZ R34, R43, R7.reuse ;  /* 0x000000072b227220 */ /* 0x080fe20000410000 */
[C---:B------:R-:W-:Y:S01]  /*cfe0*/  FMUL.FTZ R36, R39.reuse, R7 ;  /* 0x0000000727247220 */ /* 0x040fe20000410000 */
[-C--:B------:R-:W-:Y:S01]  /*cff0*/  FFMA.FTZ R6, R38, R32.reuse, -R31 ;  /* 0x0000002026067223 */ /* 0x080fe2000001081f */
[----:B------:R-:W-:Y:S01]  /*d000*/  FFMA.FTZ R35, R40, R32, R35 ;  /* 0x0000002028237223 */ /* 0x000fe20000010023 */
[-C--:B------:R-:W-:Y:S01]  /*d010*/  FFMA.FTZ R7, R39, R33.reuse, -R34 ;  /* 0x0000002127077223 */ /* 0x080fe20000010822 */
[----:B------:R-:W-:Y:S01]  /*d020*/  FFMA.FTZ R36, R43, R33, R36 ;  /* 0x000000212b247223 */ /* 0x000fe20000010024 */
[----:B------:R-:W-:-:S02]  /*d030*/  F2FP.BF16.F32.PACK_AB R4, R37, R4 ;  /* 0x000000042504723e */ /* 0x000fc400000010ff */
[----:B------:R-:W-:Y:S02]  /*d040*/  F2FP.BF16.F32.PACK_AB R5, R30, R5 ;  /* 0x000000051e05723e */ /* 0x000fe400000010ff */
[----:B------:R-:W-:Y:S02]  /*d050*/  F2FP.BF16.F32.PACK_AB R6, R35, R6 ;  /* 0x000000062306723e */ /* 0x000fe400000010ff */
[----:B------:R-:W-:-:S05]  /*d060*/  F2FP.BF16.F32.PACK_AB R7, R36, R7 ;  /* 0x000000072407723e */ /* 0x000fca00000010ff */
[----:B------:R0:W-:Y:S02]  /*d070*/  STS.128 [R0+0x1000], R4 ;  /* 0x0010000400007388 */ /* 0x0001e40000000c00 */
.L_x_790:
[----:B------:R-:W-:Y:S05]  /*d080*/  BSYNC B2 ;  /* 0x0000000000027941 */ /* 0x000fea0003800000 */
.L_x_789:
[----:B------:R-:W-:Y:S04]  /*d090*/  BSSY B2, `(.L_x_791) ;  /* 0x0000028000027945 */ /* 0x000fe80003800000 */
[----:B------:R-:W-:Y:S05]  /*d0a0*/  @P1 BRA `(.L_x_792) ;  /* 0x0000000000981947 */ /* 0x000fea0003800000 */
[----:B0-----:R-:W0:Y:S01]  /*d0b0*/  LDS.128 R4, [R0+0x5000] ;  /* 0x0050000000047984 */ /* 0x001e220000000c00 */
        /* <DEDUP_REMOVED lines=37> */
.L_x_792:
[----:B------:R-:W-:Y:S05]  /*d310*/  BSYNC B2 ;  /* 0x0000000000027941 */ /* 0x000fea0003800000 */
.L_x_791:
[----:B------:R-:W-:Y:S04]  /*d320*/  BSSY B2, `(.L_x_793) ;  /* 0x0000028000027945 */ /* 0x000fe80003800000 */
[----:B------:R-:W-:Y:S05]  /*d330*/  @P2 BRA `(.L_x_794) ;  /* 0x0000000000982947 */ /* 0x000fea0003800000 */
[----:B01----:R-:W0:Y:S01]  /*d340*/  LDS.128 R4, [R0+0x9000] ;  /* 0x0090000000047984 */ /* 0x003e220000000c00 */
        /* <DEDUP_REMOVED lines=37> */
.L_x_794:
[----:B------:R-:W-:Y:S05]  /*d5a0*/  BSYNC B2 ;  /* 0x0000000000027941 */ /* 0x000fea0003800000 */
.L_x_793:
[----:B------:R-:W-:Y:S05]  /*d5b0*/  @P3 BRA `(.L_x_788) ;  /* 0x0000000000983947 */ /* 0x000fea0003800000 */
[----:B012---:R-:W0:Y:S01]  /*d5c0*/  LDS.128 R4, [R0+0xd000] ;  /* 0x00d0000000047984 */ /* 0x007e220000000c00 */
        /* <DEDUP_REMOVED lines=37> */
.L_x_788:
[----:B------:R-:W-:Y:S05]  /*d820*/  BSYNC B1 ;  /* 0x0000000000017941 */ /* 0x000fea0003800000 */
.L_x_787:
        /* <DEDUP_REMOVED lines=49> */
.L_x_798:
[----:B------:R-:W-:Y:S05]  /*db40*/  BSYNC B2 ;  /* 0x0000000000027941 */ /* 0x000fea0003800000 */
.L_x_797:
        /* <DEDUP_REMOVED lines=40> */
.L_x_800:
[----:B------:R-:W-:Y:S05]  /*ddd0*/  BSYNC B2 ;  /* 0x0000000000027941 */ /* 0x000fea0003800000 */
.L_x_799:
        /* <DEDUP_REMOVED lines=40> */
.L_x_802:
[----:B------:R-:W-:Y:S05]  /*e060*/  BSYNC B2 ;  /* 0x0000000000027941 */ /* 0x000fea0003800000 */
.L_x_801:
        /* <DEDUP_REMOVED lines=39> */
.L_x_796:
[----:B------:R-:W-:Y:S05]  /*e2e0*/  BSYNC B1 ;  /* 0x0000000000017941 */ /* 0x000fea0003800000 */
.L_x_795:
[----:B0123--:R-:W-:-:S05]  /*e2f0*/  VIADD R4, R212, 0x60 ;  /* 0x00000060d4047836 */ /* 0x00ffca0000000000 */
        /* <DEDUP_REMOVED lines=10> */
[C---:B------:R-:W-:Y:S01]  /*e3a0*/  IMAD.U32 R35, R27.reuse, 0x10000, RZ ;  /* 0x000100001b237824 */ /* 0x040fe200078e00ff */
[----:B------:R-:W-:Y:S01]  /*e3b0*/  LOP3.LUT R38, R27, 0xffff0000, RZ, 0xc0, !PT ;  /* 0xffff00001b267812 */ /* 0x000fe200078ec0ff */
        /* <DEDUP_REMOVED lines=17> */
[----:B------:R-:W-:Y:S01]  /*e4d0*/  LOP3.LUT R7, R7, 0xffff0000, RZ, 0xc0, !PT ;  /* 0xffff000007077812 */ /* 0x000fe200078ec0ff */
[----:B------:R-:W-:Y:S01]  /*e4e0*/  FFMA.FTZ R5, R36, R30, -R31 ;  /* 0x0000001e24057223 */ /* 0x000fe2000001081f */
[C---:B------:R-:W-:Y:S01]  /*e4f0*/  LOP3.LUT R35, R26.reuse, 0xffff0000, RZ, 0xc0, !PT ;  /* 0xffff00001a237812 */ /* 0x040fe200078ec0ff */
[----:B------:R-:W-:Y:S02]  /*e500*/  IMAD.U32 R31, R26, 0x10000, RZ ;  /* 0x000100001a1f7824 */ /* 0x000fe400078e00ff */
[----:B------:R-:W-:Y:S01]  /*e510*/  FMUL.FTZ R26, R37, R6 ;  /* 0x00000006251a7220 */ /* 0x000fe20000410000 */
[-C--:B------:R-:W-:Y:S01]  /*e520*/  FMUL.FTZ R32, R39, R7.reuse ;  /* 0x0000000727207220 */ /* 0x080fe20000410000 */
[----:B------:R-:W-:Y:S01]  /*e530*/  FFMA.FTZ R30, R38, R30, R33 ;  /* 0x0000001e261e7223 */ /* 0x000fe20000010021 */
[----:B------:R-:W-:Y:S01]  /*e540*/  FMUL.FTZ R28, R31, R6 ;  /* 0x000000061f1c7220 */ /* 0x000fe20000410000 */
[----:B------:R-:W-:Y:S01]  /*e550*/  FMUL.FTZ R34, R35, R7 ;  /* 0x0000000723227220 */ /* 0x000fe20000410000 */
[----:B------:R-:W-:Y:S01]  /*e560*/  FFMA.FTZ R6, R31, R25, -R26 ;  /* 0x000000191f067223 */ /* 0x000fe2000001081a */
[----:B------:R-:W-:Y:S01]  /*e570*/  FFMA.FTZ R7, R35, R27, -R32 ;  /* 0x0000001b23077223 */ /* 0x000fe20000010820 */
[----:B------:R-:W-:Y:S01]  /*e580*/  FFMA.FTZ R25, R37, R25, R28 ;  /* 0x0000001925197223 */ /* 0x000fe2000001001c */
[----:B------:R-:W-:Y:S01]  /*e590*/  FFMA.FTZ R34, R39, R27, R34 ;  /* 0x0000001b27227223 */ /* 0x000fe20000010022 */
[----:B------:R-:W-:-:S02]  /*e5a0*/  F2FP.BF16.F32.PACK_AB R4, R29, R4 ;  /* 0x000000041d04723e */ /* 0x000fc400000010ff */
[----:B------:R-:W-:Y:S02]  /*e5b0*/  F2FP.BF16.F32.PACK_AB R5, R30, R5 ;  /* 0x000000051e05723e */ /* 0x000fe400000010ff */
[----:B------:R-:W-:Y:S02]  /*e5c0*/  F2FP.BF16.F32.PACK_AB R6, R25, R6 ;  /* 0x000000061906723e */ /* 0x000fe400000010ff */
[----:B------:R-:W-:-:S05]  /*e5d0*/  F2FP.BF16.F32.PACK_AB R7, R34, R7 ;  /* 0x000000072207723e */ /* 0x000fca00000010ff */
[----:B------:R0:W-:Y:S02]  /*e5e0*/  STS.128 [R0+0x3000], R4 ;  /* 0x0030000400007388 */ /* 0x0001e40000000c00 */
.L_x_805:
[----:B------:R-:W-:Y:S05]  /*e5f0*/  BSYNC B1 ;  /* 0x0000000000017941 */ /* 0x000fea0003800000 */
.L_x_804:
[----:B------:R-:W-:Y:S04]  /*e600*/  BSSY B1, `(.L_x_806) ;  /* 0x0000028000017945 */ /* 0x000fe80003800000 */
[----:B------:R-:W-:Y:S05]  /*e610*/  @P1 BRA `(.L_x_807) ;  /* 0x0000000000981947 */ /* 0x000fea0003800000 */
[----:B0-----:R-:W0:Y:S01]  /*e620*/  LDS.128 R4, [R0+0x7000] ;  /* 0x0070000000047984 */ /* 0x001e220000000c00 */
        /* <DEDUP_REMOVED lines=37> */
.L_x_807:
[----:B------:R-:W-:Y:S05]  /*e880*/  BSYNC B1 ;  /* 0x0000000000017941 */ /* 0x000fea0003800000 */
.L_x_806:
[----:B------:R-:W-:Y:S04]  /*e890*/  BSSY B1, `(.L_x_808) ;  /* 0x0000028000017945 */ /* 0x000fe80003800000 */
[----:B------:R-:W-:Y:S05]  /*e8a0*/  @P2 BRA `(.L_x_809) ;  /* 0x0000000000982947 */ /* 0x000fea0003800000 */
[----:B01----:R-:W0:Y:S01]  /*e8b0*/  LDS.128 R4, [R0+0xb000] ;  /* 0x00b0000000047984 */ /* 0x003e220000000c00 */
        /* <DEDUP_REMOVED lines=37> */
.L_x_809:
[----:B------:R-:W-:Y:S05]  /*eb10*/  BSYNC B1 ;  /* 0x0000000000017941 */ /* 0x000fea0003800000 */
.L_x_808:
[----:B------:R-:W-:Y:S05]  /*eb20*/  @P3 BRA `(.L_x_803) ;  /* 0x0000003400fc3947 */ /* 0x000fea0003800000 */
[----:B012---:R-:W0:Y:S01]  /*eb30*/  LDS.128 R4, [R0+0xf000] ;  /* 0x00f0000000047984 */ /* 0x007e220000000c00 */
        /* <DEDUP_REMOVED lines=36> */
[----:B------:R3:W-:Y:S01]  /*ed80*/  STS.128 [R0+0xf000], R4 ;  /* 0x00f0000400007388 */ /* 0x0007e20000000c00 */
[----:B------:R-:W-:Y:S05]  /*ed90*/  BRA `(.L_x_803) ;  /* 0x0000003400607947 */ /* 0x000fea0003800000 */
.L_x_773:
[----:B------:R-:W-:-:S03]  /*eda0*/  UMOV UR4, 0xffffffff ;  /* 0xffffffff00047882 */ /* 0x000fc60000000000 */
[----:B------:R-:W-:Y:S05]  /*edb0*/  BRA.DIV UR4, `(.L_x_810) ;  /* 0x0000019e049c7947 */ /* 0x000fea000b800000 */
[----:B------:R0:W1:Y:S04]  /*edc0*/  SHFL.IDX PT, R3, R25, RZ, 0x181f ;  /* 0x00181fff19037589 */ /* 0x00006800000e0000 */
[----:B------:R0:W2:Y:S04]  /*edd0*/  SHFL.IDX PT, R20, R24, RZ, 0x181f ;  /* 0x00181fff18147589 */ /* 0x0000a800000e0000 */
[----:B------:R0:W3:Y:S04]  /*ede0*/  SHFL.IDX PT, R21, R26, RZ, 0x181f ;  /* 0x00181fff1a157589 */ /* 0x0000e800000e0000 */
[----:B------:R-:W4:Y:S02]  /*edf0*/  SHFL.IDX PT, R28, R28, RZ, 0x181f ;  /* 0x00181fff1c1c7589 */ /* 0x000f2400000e0000 */
.L_x_1068:
[----:B------:R-:W-:Y:S01]  /*ee00*/  ULDC UR4, c[0x0][0x448] ;  /* 0x0001120000047ab9 */ /* 0x000fe20000000800 */
[----:B------:R-:W-:Y:S01]  /*ee10*/  LEA.HI R12, R236, R236, RZ, 0x1 ;  /* 0x000000ecec0c7211 */ /* 0x000fe200078f08ff */
[----:B------:R-:W-:Y:S01]  /*ee20*/  IMAD R34, R177, UR4, RZ ;  /* 0x00000004b1227c24 */ /* 0x000fe2000f8e02ff */
[----:B------:R-:W-:Y:S01]  /*ee30*/  BSSY B1, `(.L_x_811) ;  /* 0x0000027000017945 */ /* 0x000fe20003800000 */
[----:B------:R-:W-:Y:S02]  /*ee40*/  CS2R R4, SRZ ;  /* 0x0000000000047805 */ /* 0x000fe4000001ff00 */
[----:B0-----:R-:W-:Y:S02]  /*ee50*/  LOP3.LUT R25, R12, 0xfffffffe, RZ, 0xc0, !PT ;  /* 0xfffffffe0c197812 */ /* 0x001fe400078ec0ff */
[----:B------:R-:W-:Y:S02]  /*ee60*/  CS2R R10, SRZ ;  /* 0x00000000000a7805 */ /* 0x000fe4000001ff00 */
[----:B------:R-:W-:Y:S01]  /*ee70*/  ISETP.GE.AND P0, PT, R6, R34, PT ;  /* 0x000000220600720c */ /* 0x000fe20003f06270 */
[----:B------:R-:W-:Y:S01]  /*ee80*/  IMAD R34, R121, -0x80, R34 ;  /* 0xffffff8079227824 */ /* 0x000fe200078e0222 */
[----:B------:R-:W-:Y:S01]  /*ee90*/  CS2R R6, SRZ ;  /* 0x0000000000067805 */ /* 0x000fe2000001ff00 */
        /* <DEDUP_REMOVED lines=8> */
[----:B--2---:R-:W-:Y:S01]  /*ef20*/  IMAD.MOV.U32 R4, RZ, RZ, R20 ;  /* 0x000000ffff047224 */ /* 0x004fe200078e0014 */
[----:B------:R-:W-:Y:S01]  /*ef30*/  ISETP.GE.AND P2, PT, R16, UR4, PT ;  /* 0x0000000410007c0c */ /* 0x000fe2000bf46270 */
[----:B-1----:R-:W-:Y:S01]  /*ef40*/  IMAD.MOV.U32 R5, RZ, RZ, R3 ;  /* 0x000000ffff057224 */ /* 0x002fe200078e0003 */
[----:B------:R-:W-:Y:S01]  /*ef50*/  ISETP.GE.AND P3, PT, R213, UR4, PT ;  /* 0x00000004d5007c0c */ /* 0x000fe2000bf66270 */
[----:B----4-:R-:W-:Y:S01]  /*ef60*/  IMAD.MOV.U32 R6, RZ, RZ, R28 ;  /* 0x000000ffff067224 */ /* 0x010fe200078e001c */
[----:B------:R-:W-:Y:S02]  /*ef70*/  CS2R R14, SRZ ;  /* 0x00000000000e7805 */ /* 0x000fe4000001ff00 */
[----:B------:R-:W-:Y:S01]  /*ef80*/  CS2R R12, SRZ ;  /* 0x00000000000c7805 */ /* 0x000fe2000001ff00 */
[----:B------:R-:W-:-:S06]  /*ef90*/  ULDC.64 UR6, c[0x0][0x208] ;  /* 0x0000820000067ab9 */ /* 0x000fcc0000000a00 */
[C---:B------:R-:W-:Y:S01]  /*efa0*/  @!P2 IMAD.SHL.U32 R7, R16.reuse, 0x2, RZ ;  /* 0x000000021007a824 */ /* 0x040fe200078e00ff */
[----:B------:R-:W-:Y:S01]  /*efb0*/  @!P2 SHF.L.U64.HI R36, R16, 0x1, R17 ;  /* 0x000000011024a819 */ /* 0x000fe20000010211 */
[----:B------:R-:W-:-:S03]  /*efc0*/  @!P3 IMAD.SHL.U32 R31, R234, 0x8, RZ ;  /* 0x00000008ea1fb824 */ /* 0x000fc600078e00ff */
[-C--:B------:R-:W-:Y:S02]  /*efd0*/  @!P2 IADD3 R32, P0, R20, R7.reuse, RZ ;  /* 0x000000071420a210 */ /* 0x080fe40007f1e0ff */
[----:B------:R-:W-:Y:S01]  /*efe0*/  @!P2 IADD3 R20, P1, R28, R7, RZ ;  /* 0x000000071c14a210 */ /* 0x000fe20007f3e0ff */
[----:B---3--:R-:W-:Y:S02]  /*eff0*/  IMAD.MOV.U32 R7, RZ, RZ, R21 ;  /* 0x000000ffff077224 */ /* 0x008fe400078e0015 */
[----:B------:R-:W-:Y:S01]  /*f000*/  @!P3 IMAD.WIDE R28, R31, 0x2, R4 ;  /* 0x000000021f1cb825 */ /* 0x000fe200078e0204 */
[----:B------:R-:W-:-:S03]  /*f010*/  CS2R R4, SRZ ;  /* 0x0000000000047805 */ /* 0x000fc6000001ff00 */
[----:B------:R-:W-:Y:S01]  /*f020*/  @!P3 IMAD.WIDE R30, R31, 0x2, R6 ;  /* 0x000000021f1eb825 */ /* 0x000fe200078e0206 */
[----:B------:R-:W-:-:S03]  /*f030*/  CS2R R6, SRZ ;  /* 0x0000000000067805 */ /* 0x000fc6000001ff00 */
[--C-:B------:R-:W-:Y:S01]  /*f040*/  @!P2 IMAD.X R33, R3, 0x1, R36.reuse, P0 ;  /* 0x000000010321a824 */ /* 0x100fe200000e0624 */
[----:B------:R0:W5:Y:S01]  /*f050*/  @!P3 LD.E.128 R12, desc[UR6][R30.64] ;  /* 0x000000061e0cb980 */ /* 0x000162000c101d00 */
[----:B------:R-:W-:-:S03]  /*f060*/  @!P2 IMAD.X R21, R21, 0x1, R36, P1 ;  /* 0x000000011515a824 */ /* 0x000fc600008e0624 */
[----:B------:R0:W5:Y:S04]  /*f070*/  @!P3 LD.E.128 R4, desc[UR6][R28.64] ;  /* 0x000000061c04b980 */ /* 0x000168000c101d00 */
[----:B------:R0:W5:Y:S04]  /*f080*/  @!P2 LD.E.128 R8, desc[UR6][R32.64] ;  /* 0x000000062008a980 */ /* 0x000168000c101d00 */
[----:B------:R0:W5:Y:S02]  /*f090*/  @!P2 LD.E.128 R24, desc[UR6][R20.64] ;  /* 0x000000061418a980 */ /* 0x000164000c101d00 */
.L_x_812:
[----:B------:R-:W-:Y:S05]  /*f0a0*/  BSYNC B1 ;  /* 0x0000000000017941 */ /* 0x000fea0003800000 */
.L_x_811:
[--C-:B-----5:R-:W-:Y:S01]  /*f0b0*/  SHF.R.U64 R48, R8, 0x10, R9.reuse ;  /* 0x0000001008307819 */ /* 0x120fe20000001209 */
[--C-:B0-----:R-:W-:Y:S01]  /*f0c0*/  IMAD.MOV.U32 R29, RZ, RZ, R9.reuse ;  /* 0x000000ffff1d7224 */ /* 0x101fe200078e0009 */
[----:B------:R-:W-:Y:S01]  /*f0d0*/  SHF.R.U32.HI R46, RZ, 0x10, R9 ;  /* 0x00000010ff2e7819 */ /* 0x000fe20000011609 */
[----:B---3--:R-:W-:Y:S01]  /*f0e0*/  IMAD.MOV.U32 R21, RZ, RZ, R8 ;  /* 0x000000ffff157224 */ /* 0x008fe200078e0008 */
[----:B------:R-:W-:Y:S01]  /*f0f0*/  SHF.L.U32 R9, R35, 0x1f, RZ ;  /* 0x0000001f23097819 */ /* 0x000fe200000006ff */
[--C-:B----4-:R-:W-:Y:S01]  /*f100*/  IMAD.MOV.U32 R28, RZ, RZ, R11.reuse ;  /* 0x000000ffff1c7224 */ /* 0x110fe200078e000b */
[--C-:B------:R-:W-:Y:S01]  /*f110*/  SHF.R.U64 R51, R10, 0x10, R11.reuse ;  /* 0x000000100a337819 */ /* 0x100fe2000000120b */
[----:B-1----:R-:W-:Y:S01]  /*f120*/  IMAD.MOV.U32 R3, RZ, RZ, R4 ;  /* 0x000000ffff037224 */ /* 0x002fe200078e0004 */
[----:B------:R-:W0:Y:S01]  /*f130*/  SYNCS.PHASECHK.TRANS64.TRYWAIT P0, [R18+URZ+0x38800], R9 ;  /* 0x03880009120075a7 */ /* 0x000e22000800017f */
[----:B------:R-:W-:Y:S01]  /*f140*/  SHF.R.U32.HI R49, RZ, 0x10, R11 ;  /* 0x00000010ff317819 */ /* 0x000fe2000001160b */
[--C-:B------:R-:W-:Y:S01]  /*f150*/  IMAD.MOV.U32 R8, RZ, RZ, R5.reuse ;  /* 0x000000ffff087224 */ /* 0x100fe200078e0005 */
[--C-:B------:R-:W-:Y:S01]  /*f160*/  SHF.R.U64 R44, R4, 0x10, R5.reuse ;  /* 0x00000010042c7819 */ /* 0x100fe20000001205 */
[----:B--2---:R-:W-:Y:S01]  /*f170*/  IMAD.MOV.U32 R20, RZ, RZ, R10 ;  /* 0x000000ffff147224 */ /* 0x004fe200078e000a */
[----:B------:R-:W-:Y:S01]  /*f180*/  SHF.R.U32.HI R47, RZ, 0x10, R5 ;  /* 0x00000010ff2f7819 */ /* 0x000fe20000011605 */
[----:B------:R-:W-:Y:S01]  /*f190*/  IMAD.MOV.U32 R4, RZ, RZ, R6 ;  /* 0x000000ffff047224 */ /* 0x000fe200078e0006 */
[--C-:B------:R-:W-:Y:S01]  /*f1a0*/  SHF.R.U64 R45, R6, 0x10, R7.reuse ;  /* 0x00000010062d7819 */ /* 0x100fe20000001207 */
[--C-:B------:R-:W-:Y:S01]  /*f1b0*/  IMAD.MOV.U32 R5, RZ, RZ, R7.reuse ;  /* 0x000000ffff057224 */ /* 0x100fe200078e0007 */
        /* <DEDUP_REMOVED lines=9> */
[----:B------:R-:W-:Y:S01]  /*f250*/  BSSY B1, `(.L_x_813) ;  /* 0x0000018000017945 */ /* 0x000fe20003800000 */
[----:B------:R-:W-:Y:S01]  /*f260*/  VIMNMX R33, R34, 0x80, PT ;  /* 0x0000008022217848 */ /* 0x000fe20003fe0100 */
[----:B------:R-:W-:Y:S01]  /*f270*/  IMAD.MOV.U32 R7, RZ, RZ, R12 ;  /* 0x000000ffff077224 */ /* 0x000fe200078e000c */
[--C-:B------:R-:W-:Y:S01]  /*f280*/  SHF.R.U64 R36, R12, 0x10, R13.reuse ;  /* 0x000000100c247819 */ /* 0x100fe2000000120d */
[--C-:B------:R-:W-:Y:S01]  /*f290*/  IMAD.MOV.U32 R10, RZ, RZ, R13.reuse ;  /* 0x000000ffff0a7224 */ /* 0x100fe200078e000d */
[----:B------:R-:W-:Y:S01]  /*f2a0*/  SHF.R.U32.HI R39, RZ, 0x10, R13 ;  /* 0x00000010ff277819 */ /* 0x000fe2000001160d */
[----:B------:R-:W-:Y:S01]  /*f2b0*/  IMAD.MOV.U32 R6, RZ, RZ, R14 ;  /* 0x000000ffff067224 */ /* 0x000fe200078e000e */
[--C-:B------:R-:W-:Y:S01]  /*f2c0*/  SHF.R.U64 R37, R14, 0x10, R15.reuse ;  /* 0x000000100e257819 */ /* 0x100fe2000000120f */
[----:B------:R-:W-:Y:S01]  /*f2d0*/  IMAD.MOV.U32 R24, RZ, RZ, R15 ;  /* 0x000000ffff187224 */ /* 0x000fe200078e000f */
[----:B------:R-:W-:-:S02]  /*f2e0*/  PRMT R26, R29, 0x5410, R46 ;  /* 0x000054101d1a7816 */ /* 0x000fc4000000002e */
[----:B------:R-:W-:Y:S02]  /*f2f0*/  SHF.R.U32.HI R35, RZ, 0x10, R15 ;  /* 0x00000010ff237819 */ /* 0x000fe4000001160f */
[----:B------:R-:W-:Y:S02]  /*f300*/  PRMT R25, R21, 0x5410, R48 ;  /* 0x0000541015197816 */ /* 0x000fe40000000030 */
[----:B------:R-:W-:Y:S02]  /*f310*/  PRMT R27, R20, 0x5410, R51 ;  /* 0x00005410141b7816 */ /* 0x000fe40000000033 */
[----:B------:R-:W-:Y:S02]  /*f320*/  PRMT R28, R28, 0x5410, R49 ;  /* 0x000054101c1c7816 */ /* 0x000fe40000000031 */
[----:B------:R-:W-:Y:S02]  /*f330*/  PRMT R3, R3, 0x5410, R44 ;  /* 0x0000541003037816 */ /* 0x000fe4000000002c */
[----:B------:R-:W-:-:S02]  /*f340*/  ISETP.GE.AND P1, PT, R212, R33, PT ;  /* 0x00000021d400720c */ /* 0x000fc40003f26270 */
[----:B------:R-:W-:Y:S02]  /*f350*/  PRMT R12, R8, 0x5410, R47 ;  /* 0x00005410080c7816 */ /* 0x000fe4000000002f */
[----:B------:R-:W-:Y:S02]  /*f360*/  PRMT R13, R4, 0x5410, R45 ;  /* 0x00005410040d7816 */ /* 0x000fe4000000002d */
[----:B------:R-:W-:Y:S02]  /*f370*/  PRMT R14, R5, 0x5410, R42 ;  /* 0x00005410050e7816 */ /* 0x000fe4000000002a */
[----:B------:R-:W-:Y:S02]  /*f380*/  PRMT R29, R11, 0x5410, R40 ;  /* 0x000054100b1d7816 */ /* 0x000fe40000000028 */
[----:B------:R-:W-:Y:S02]  /*f390*/  PRMT R30, R30, 0x5410, R43 ;  /* 0x000054101e1e7816 */ /* 0x000fe4000000002b */
[----:B------:R-:W-:-:S02]  /*f3a0*/  PRMT R31, R31, 0x5410, R38 ;  /* 0x000054101f1f7816 */ /* 0x000fc40000000026 */
[----:B------:R-:W-:Y:S01]  /*f3b0*/  PRMT R32, R32, 0x5410, R41 ;  /* 0x0000541020207816 */ /* 0x000fe20000000029 */
[----:B0-----:R-:W-:Y:S06]  /*f3c0*/  @!P0 BRA `(.L_x_814) ;  /* 0x00000198008c8947 */ /* 0x001fec0003800000 */
.L_x_1069:
[----:B------:R-:W-:Y:S05]  /*f3d0*/  BSYNC B1 ;  /* 0x0000000000017941 */ /* 0x000fea0003800000 */
.L_x_813:
[----:B------:R-:W-:Y:S01]  /*f3e0*/  BSSY B1, `(.L_x_815) ;  /* 0x00000bd000017945 */ /* 0x000fe20003800000 */
[----:B------:R-:W-:Y:S02]  /*f3f0*/  PRMT R15, R7, 0x5410, R36 ;  /* 0x00005410070f7816 */ /* 0x000fe40000000024 */
[----:B------:R-:W-:Y:S02]  /*f400*/  PRMT R20, R10, 0x5410, R39 ;  /* 0x000054100a147816 */ /* 0x000fe40000000027 */
[----:B------:R-:W-:Y:S02]  /*f410*/  PRMT R21, R6, 0x5410, R37 ;  /* 0x0000541006157816 */ /* 0x000fe40000000025 */
[----:B------:R-:W-:Y:S01]  /*f420*/  PRMT R24, R24, 0x5410, R35 ;  /* 0x0000541018187816 */ /* 0x000fe20000000023 */
[----:B------:R-:W-:Y:S06]  /*f430*/  @P1 BRA `(.L_x_816) ;  /* 0x0000000800dc1947 */ /* 0x000fec0003800000 */
[----:B------:R-:W1:Y:S01]  /*f440*/  LDC R53, c[0x0][0x3f4] ;  /* 0x0000fd00ff357b82 */ /* 0x000e620000000800 */
[----:B------:R-:W-:Y:S01]  /*f450*/  BSSY B2, `(.L_x_817) ;  /* 0x000005c000027945 */ /* 0x000fe20003800000 */
[----:B------:R-:W-:Y:S01]  /*f460*/  IMAD.SHL.U32 R54, R212, 0x40, RZ ;  /* 0x00000040d4367824 */ /* 0x000fe200078e00ff */
[-C--:B-1----:R-:W-:Y:S02]  /*f470*/  ISETP.GE.AND P0, PT, R16, R53.reuse, PT ;  /* 0x000000351000720c */ /* 0x082fe40003f06270 */
[----:B------:R-:W-:-:S11]  /*f480*/  ISETP.GE.AND P1, PT, R213, R53, PT ;  /* 0x00000035d500720c */ /* 0x000fd60003f26270 */
[----:B------:R-:W-:Y:S05]  /*f490*/  @P0 BRA `(.L_x_818) ;  /* 0x00000004005c0947 */ /* 0x000fea0003800000 */
[----:B------:R-:W-:Y:S01]  /*f4a0*/  LEA.HI R4, R53, R232, RZ, 0x1d ;  /* 0x000000e835047211 */ /* 0x000fe200078fe8ff */
[C---:B------:R-:W-:Y:S01]  /*f4b0*/  IMAD.U32 R46, R29.reuse, 0x10000, RZ ;  /* 0x000100001d2e7824 */ /* 0x040fe200078e00ff */
[----:B------:R-:W-:Y:S01]  /*f4c0*/  LOP3.LUT R43, R29, 0xffff0000, RZ, 0xc0, !PT ;  /* 0xffff00001d2b7812 */ /* 0x000fe200078ec0ff */
[----:B------:R-:W-:Y:S01]  /*f4d0*/  IMAD.U32 R44, R25, 0x10000, RZ ;  /* 0x00010000192c7824 */ /* 0x000fe200078e00ff */
[----:B------:R-:W-:Y:S01]  /*f4e0*/  SHF.R.S32.HI R7, RZ, 0x1f, R4 ;  /* 0x0000001fff077819 */ /* 0x000fe20000011404 */
[----:B------:R-:W-:Y:S02]  /*f4f0*/  IMAD.SHL.U32 R5, R4, 0x8, RZ ;  /* 0x0000000804057824 */ /* 0x000fe400078e00ff */
[----:B------:R-:W-:Y:S01]  /*f500*/  IMAD.U32 R45, R30, 0x10000, RZ ;  /* 0x000100001e2d7824 */ /* 0x000fe200078e00ff */
[----:B------:R-:W-:Y:S02]  /*f510*/  LEA.HI R7, R7, R4, RZ, 0x3 ;  /* 0x0000000407077211 */ /* 0x000fe400078f18ff */
[----:B------:R-:W-:-:S03]  /*f520*/  LOP3.LUT R5, R5, 0x38, RZ, 0xc0, !PT ;  /* 0x0000003805057812 */ /* 0x000fc600078ec0ff */
[----:B------:R-:W-:Y:S01]  /*f530*/  IMAD.SHL.U32 R7, R7, 0x400, RZ ;  /* 0x0000040007077824 */ /* 0x000fe200078e00ff */
[----:B------:R-:W-:-:S04]  /*f540*/  LOP3.LUT R5, R5, 0x1c0, R54, 0xf8, !PT ;  /* 0x000001c005057812 */ /* 0x000fc800078ef836 */
[----:B------:R-:W-:Y:S02]  /*f550*/  LOP3.LUT R5, R5, R228, RZ, 0x3c, !PT ;  /* 0x000000e405057212 */ /* 0x000fe400078e3cff */
[----:B------:R-:W-:-:S04]  /*f560*/  LOP3.LUT R4, R7, 0x7fffe000, RZ, 0xc0, !PT ;  /* 0x7fffe00007047812 */ /* 0x000fc800078ec0ff */
[----:B0-----:R-:W-:Y:S02]  /*f570*/  IADD3 R9, R5, R4, R227 ;  /* 0x0000000405097210 */ /* 0x001fe40007ffe0e3 */
[----:B------:R-:W0:Y:S03]  /*f580*/  LDS.128 R4, [R0] ;  /* 0x0000000000047984 */ /* 0x000e260000000c00 */
[----:B------:R-:W-:-:S05]  /*f590*/  IMAD R34, R9, 0x2, R18 ;  /* 0x0000000209227824 */ /* 0x000fca00078e0212 */
[----:B------:R-:W1:Y:S01]  /*f5a0*/  LDS.128 R8, [R34+0x14400] ;  /* 0x0144000022087984 */ /* 0x000e620000000c00 */
[C---:B0-----:R-:W-:Y:S01]  /*f5b0*/  IMAD.U32 R35, R4.reuse, 0x10000, RZ ;  /* 0x0001000004237824 */ /* 0x041fe200078e00ff */
[----:B------:R-:W-:Y:S01]  /*f5c0*/  LOP3.LUT R4, R4, 0xffff0000, RZ, 0xc0, !PT ;  /* 0xffff000004047812 */ /* 0x000fe200078ec0ff */
[C---:B------:R-:W-:Y:S01]  /*f5d0*/  IMAD.U32 R36, R5.reuse, 0x10000, RZ ;  /* 0x0001000005247824 */ /* 0x040fe200078e00ff */
[----:B------:R-:W-:Y:S01]  /*f5e0*/  LOP3.LUT R5, R5, 0xffff0000, RZ, 0xc0, !PT ;  /* 0xffff000005057812 */ /* 0x000fe200078ec0ff */
[C---:B------:R-:W-:Y:S01]  /*f5f0*/  IMAD.U32 R37, R6.reuse, 0x10000, RZ ;  /* 0x0001000006257824 */ /* 0x040fe200078e00ff */
[----:B------:R-:W-:Y:S01]  /*f600*/  LOP3.LUT R6, R6, 0xffff0000, RZ, 0xc0, !PT ;  /* 0xffff000006067812 */ /* 0x000fe200078ec0ff */
[C---:B------:R-:W-:Y:S01]  /*f610*/  IMAD.U32 R38, R7.reuse, 0x10000, RZ ;  /* 0x0001000007267824 */ /* 0x040fe200078e00ff */
[----:B------:R-:W-:Y:S01]  /*f620*/  LOP3.LUT R7, R7, 0xffff0000, RZ, 0xc0, !PT ;  /* 0xffff000007077812 */ /* 0x000fe200078ec0ff */
[C---:B-1----:R-:W-:Y:S01]  /*f630*/  IMAD.U32 R39, R8.reuse, 0x10000, RZ ;  /* 0x0001000008277824 */ /* 0x042fe200078e00ff */
[----:B------:R-:W-:Y:S01]  /*f640*/  LOP3.LUT R8, R8, 0xffff0000, RZ, 0xc0, !PT ;  /* 0xffff000008087812 */ /* 0x000fe200078ec0ff */
[C---:B------:R-:W-:Y:S01]  /*f650*/  IMAD.U32 R40, R9.reuse, 0x10000, RZ ;  /* 0x0001000009287824 */ /* 0x040fe200078e00ff */
[----:B------:R-:W-:Y:S01]  /*f660*/  LOP3.LUT R9, R9, 0xffff0000, RZ, 0xc0, !PT ;  /* 0xffff000009097812 */ /* 0x000fe200078ec0ff */
[C---:B------:R-:W-:Y:S01]  /*f670*/  FMUL.FTZ R48, R39.reuse, R46 ;  /* 0x0000002e27307220 */ /* 0x040fe20000410000 */
[-C--:B------:R-:W-:Y:S01]  /*f680*/  FMUL.FTZ R50, R39, R44.reuse ;  /* 0x0000002c27327220 */ /* 0x080fe20000410000 */
[----:B------:R-:W-:Y:S01]  /*f690*/  LOP3.LUT R39, R25, 0xffff0000, RZ, 0xc0, !PT ;  /* 0xffff000019277812 */ /* 0x000fe200078ec0ff */
[----:B------:R-:W-:Y:S01]  /*f6a0*/  FMUL.FTZ R47, R8, R43 ;  /* 0x0000002b082f7220 */ /* 0x000fe20000410000 */
[C---:B------:R-:W-:Y:S01]  /*f6b0*/  FFMA.FTZ R48, R35.reuse, R44, -R48 ;  /* 0x0000002c23307223 */ /* 0x040fe20000010830 */
[----:B------:R-:W-:Y:S01]  /*f6c0*/  FFMA.FTZ R50, R35, R46, R50 ;  /* 0x0000002e23327223 */ /* 0x000fe20000010032 */
[----:B------:R-:W-:-:S02]  /*f6d0*/  IMAD.U32 R35, R26, 0x10000, RZ ;  /* 0x000100001a237824 */ /* 0x000fc400078e00ff */
[-C--:B------:R-:W-:Y:S01]  /*f6e0*/  FMUL.FTZ R49, R8, R39.reuse ;  /* 0x0000002708317220 */ /* 0x080fe20000410000 */
[----:B------:R-:W-:Y:S01]  /*f6f0*/  FFMA.FTZ R47, R4, R39, -R47 ;  /* 0x00000027042f7223 */ /* 0x000fe2000001082f */
[----:B------:R-:W-:Y:S01]  /*f700*/  FMUL.FTZ R39, R40, R45 ;  /* 0x0000002d28277220 */ /* 0x000fe20000410000 */
[----:B------:R-:W-:Y:S02]  /*f710*/  IMAD.U32 R41, R10, 0x10000, RZ ;  /* 0x000100000a297824 */ /* 0x000fe400078e00ff */
[----:B------:R-:W-:Y:S01]  /*f720*/  FMUL.FTZ R44, R40, R35 ;  /* 0x00000023282c7220 */ /* 0x000fe20000410000 */
[----:B------:R-:W-:Y:S01]  /*f730*/  FFMA.FTZ R49, R4, R43, R49 ;  /* 0x0000002b04317223 */ /* 0x000fe20000010031 */
[----:B------:R-:W-:Y:S01]  /*f740*/  LOP3.LUT R10, R10, 0xffff0000, RZ, 0xc0, !PT ;  /* 0xffff00000a0a7812 */ /* 0x000fe200078ec0ff */
[----:B------:R-:W-:Y:S01]  /*f750*/  FFMA.FTZ R40, R36, R35, -R39 ;  /* 0x0000002324287223 */ /* 0x000fe20000010827 */
[C---:B------:R-:W-:Y:S01]  /*f760*/  LOP3.LUT R43, R31.reuse, 0xffff0000, RZ, 0xc0, !PT ;  /* 0xffff00001f2b7812 */ /* 0x040fe200078ec0ff */
[----:B------:R-:W-:Y:S01]  /*f770*/  IMAD.U32 R8, R31, 0x10000, RZ ;  /* 0x000100001f087824 */ /* 0x000fe200078e00ff */
[C---:B------:R-:W-:Y:S01]  /*f780*/  LOP3.LUT R35, R27.reuse, 0xffff0000, RZ, 0xc0, !PT ;  /* 0xffff00001b237812 */ /* 0x040fe200078ec0ff */
[----:B------:R-:W-:-:S02]  /*f790*/  IMAD.U32 R4, R27, 0x10000, RZ ;  /* 0x000100001b047824 */ /* 0x000fc400078e00ff */
[----:B------:R-:W-:Y:S01]  /*f7a0*/  FFMA.FTZ R44, R36, R45, R44 ;  /* 0x0000002d242c7223 */ /* 0x000fe2000001002c */
[C---:B------:R-:W-:Y:S01]  /*f7b0*/  FMUL.FTZ R51, R10.reuse, R43 ;  /* 0x0000002b0a337220 */ /* 0x040fe20000410000 */
[C---:B------:R-:W-:Y:S01]  /*f7c0*/  FMUL.FTZ R36, R41.reuse, R8 ;  /* 0x0000000829247220 */ /* 0x040fe20000410000 */
[-C--:B------:R-:W-:Y:S01]  /*f7d0*/  FMUL.FTZ R46, R41, R4.reuse ;  /* 0x00000004292e7220 */ /* 0x080fe20000410000 */
[----:B------:R-:W-:Y:S01]  /*f7e0*/  FMUL.FTZ R10, R10, R35 ;  /* 0x000000230a0a7220 */ /* 0x000fe20000410000 */
[----:B------:R-:W-:Y:S02]  /*f7f0*/  IMAD.U32 R42, R11, 0x10000, RZ ;  /* 0x000100000b2a7824 */ /* 0x000fe400078e00ff */
[C---:B------:R-:W-:Y:S01]  /*f800*/  FFMA.FTZ R45, R37.reuse, R4, -R36 ;  /* 0x00000004252d7223 */ /* 0x040fe20000010824 */
[----:B------:R-:W-:Y:S02]  /*f810*/  IMAD.U32 R41, R32, 0x10000, RZ ;  /* 0x0001000020297824 */ /* 0x000fe400078e00ff */
[----:B------:R-:W-:Y:S01]  /*f820*/  FFMA.FTZ R46, R37, R8, R46 ;  /* 0x00000008252e7223 */ /* 0x000fe2000001002e */
[----:B------:R-:W-:-:S02]  /*f830*/  IMAD.U32 R39, R28, 0x10000, RZ ;  /* 0x000100001c277824 */ /* 0x000fc400078e00ff */
[----:B------:R-:W-:Y:S01]  /*f840*/  FFMA.FTZ R43, R6, R43, R10 ;  /* 0x0000002b062b7223 */ /* 0x000fe2000001000a */
[----:B------:R-:W-:Y:S01]  /*f850*/  LOP3.LUT R11, R11, 0xffff0000, RZ, 0xc0, !PT ;  /* 0xffff00000b0b7812 */ /* 0x000fe200078ec0ff */
[----:B------:R-:W-:Y:S01]  /*f860*/  FMUL.FTZ R37, R42, R41 ;  /* 0x000000292a257220 */ /* 0x000fe20000410000 */
[----:B------:R-:W-:Y:S01]  /*f870*/  FFMA.FTZ R52, R6, R35, -R51 ;  /* 0x0000002306347223 */ /* 0x000fe20000010833 */
[----:B------:R-:W-:Y:S01]  /*f880*/  LOP3.LUT R8, R30, 0xffff0000, RZ, 0xc0, !PT ;  /* 0xffff00001e087812 */ /* 0x000fe200078ec0ff */
[-C--:B------:R-:W-:Y:S01]  /*f890*/  FMUL.FTZ R35, R42, R39.reuse ;  /* 0x000000272a237220 */ /* 0x080fe20000410000 */
[----:B------:R-:W-:Y:S01]  /*f8a0*/  LOP3.LUT R10, R32, 0xffff0000, RZ, 0xc0, !PT ;  /* 0xffff0000200a7812 */ /* 0x000fe200078ec0ff */
[----:B------:R-:W-:Y:S01]  /*f8b0*/  FFMA.FTZ R37, R38, R39, -R37 ;  /* 0x0000002726257223 */ /* 0x000fe20000010825 */
[----:B------:R-:W-:Y:S01]  /*f8c0*/  LOP3.LUT R4, R26, 0xffff0000, RZ, 0xc0, !PT ;  /* 0xffff00001a047812 */ /* 0x000fe200078ec0ff */
[----:B------:R-:W-:Y:S01]  /*f8d0*/  FFMA.FTZ R38, R38, R41, R35 ;  /* 0x0000002926267223 */ /* 0x000fe20000010023 */
[----:B------:R-:W-:Y:S01]  /*f8e0*/  LOP3.LUT R6, R28, 0xffff0000, RZ, 0xc0, !PT ;  /* 0xffff00001c067812 */ /* 0x000fe200078ec0ff */
[----:B------:R-:W-:Y:S01]  /*f8f0*/  FMUL.FTZ R36, R9, R8 ;  /* 0x0000000809247220 */ /* 0x000fe20000410000 */
[----:B------:R-:W-:Y:S01]  /*f900*/  FMUL.FTZ R42, R11, R10 ;  /* 0x0000000a0b2a7220 */ /* 0x000fe20000410000 */
[----:B------:R-:W-:-:S02]  /*f910*/  FMUL.FTZ R35, R9, R4 ;  /* 0x0000000409237220 */ /* 0x000fc40000410000 */
[----:B------:R-:W-:Y:S01]  /*f920*/  FMUL.FTZ R11, R11, R6 ;  /* 0x000000060b0b7220 */ /* 0x000fe20000410000 */
[----:B------:R-:W-:Y:S01]  /*f930*/  FFMA.FTZ R9, R5, R4, -R36 ;  /* 0x0000000405097223 */ /* 0x000fe20000010824 */
[----:B------:R-:W-:Y:S01]  /*f940*/  FFMA.FTZ R42, R7, R6, -R42 ;  /* 0x00000006072a7223 */ /* 0x000fe2000001082a */
[----:B------:R-:W-:Y:S01]  /*f950*/  FFMA.FTZ R35, R5, R8, R35 ;  /* 0x0000000805237223 */ /* 0x000fe20000010023 */
[----:B------:R-:W-:Y:S01]  /*f960*/  FFMA.FTZ R11, R7, R10, R11 ;  /* 0x0000000a070b7223 */ /* 0x000fe2000001000b */
[----:B------:R-:W-:Y:S02]  /*f970*/  F2FP.BF16.F32.PACK_AB R6, R52, R45 ;  /* 0x0000002d3406723e */ /* 0x000fe400000010ff */
[----:B------:R-:W-:Y:S02]  /*f980*/  F2FP.BF16.F32.PACK_AB R4, R47, R48 ;  /* 0x000000302f04723e */ /* 0x000fe400000010ff */
[----:B------:R-:W-:Y:S02]  /*f990*/  F2FP.BF16.F32.PACK_AB R5, R9, R40 ;  /* 0x000000280905723e */ /* 0x000fe400000010ff */
[----:B------:R-:W-:-:S02]  /*f9a0*/  F2FP.BF16.F32.PACK_AB R7, R42, R37 ;  /* 0x000000252a07723e */ /* 0x000fc400000010ff */
[----:B------:R-:W-:Y:S02]  /*f9b0*/  F2FP.BF16.F32.PACK_AB R10, R43, R46 ;  /* 0x0000002e2b0a723e */ /* 0x000fe400000010ff */
[----:B------:R-:W-:Y:S01]  /*f9c0*/  F2FP.BF16.F32.PACK_AB R8, R49, R50 ;  /* 0x000000323108723e */ /* 0x000fe200000010ff */
[----:B------:R1:W-:Y:S01]  /*f9d0*/  STS.128 [R0], R4 ;  /* 0x0000000400007388 */ /* 0x0003e20000000c00 */
[----:B------:R-:W-:Y:S02]  /*f9e0*/  F2FP.BF16.F32.PACK_AB R9, R35, R44 ;  /* 0x0000002c2309723e */ /* 0x000fe400000010ff */
[----:B------:R-:W-:-:S05]  /*f9f0*/  F2FP.BF16.F32.PACK_AB R11, R11, R38 ;  /* 0x000000260b0b723e */ /* 0x000fca00000010ff */
[----:B------:R1:W-:Y:S02]  /*fa00*/  STS.128 [R34+0x14400], R8 ;  /* 0x0144000822007388 */ /* 0x0003e40000000c00 */
.L_x_818:
[----:B------:R-:W-:Y:S05]  /*fa10*/  BSYNC B2 ;  /* 0x0000000000027941 */ /* 0x000fea0003800000 */
.L_x_817:
[----:B------:R-:W-:Y:S05]  /*fa20*/  @P1 BRA `(.L_x_816) ;  /* 0x0000000400601947 */ /* 0x000fea0003800000 */
[----:B------:R-:W2:Y:S01]  /*fa30*/  LDL R50, [R1+0x84] ;  /* 0x0000840001327983 */ /* 0x000ea20000100800 */
[----:B-1----:R-:W-:Y:S01]  /*fa40*/  LEA.HI R0, R53, R234, RZ, 0x1d ;  /* 0x000000ea35007211 */ /* 0x002fe200078fe8ff */
[C---:B------:R-:W-:Y:S01]  /*fa50*/  IMAD.U32 R45, R15.reuse, 0x10000, RZ ;  /* 0x000100000f2d7824 */ /* 0x040fe200078e00ff */
[----:B------:R-:W-:Y:S01]  /*fa60*/  LOP3.LUT R47, R15, 0xffff0000, RZ, 0xc0, !PT ;  /* 0xffff00000f2f7812 */ /* 0x000fe200078ec0ff */
[----:B------:R-:W-:Y:S01]  /*fa70*/  IMAD.U32 R43, R3, 0x10000, RZ ;  /* 0x00010000032b7824 */ /* 0x000fe200078e00ff */
[----:B------:R-:W-:Y:S01]  /*fa80*/  SHF.R.S32.HI R5, RZ, 0x1f, R0 ;  /* 0x0000001fff057819 */ /* 0x000fe20000011400 */
[----:B------:R-:W-:-:S03]  /*fa90*/  IMAD.SHL.U32 R4, R0, 0x8, RZ ;  /* 0x0000000800047824 */ /* 0x000fc600078e00ff */
[----:B------:R-:W-:Y:S02]  /*faa0*/  LEA.HI R0, R5, R0, RZ, 0x3 ;  /* 0x0000000005007211 */ /* 0x000fe400078f18ff */
[----:B------:R-:W-:-:S03]  /*fab0*/  LOP3.LUT R4, R4, 0x38, RZ, 0xc0, !PT ;  /* 0x0000003804047812 */ /* 0x000fc600078ec0ff */
[----:B------:R-:W-:Y:S01]  /*fac0*/  IMAD.SHL.U32 R0, R0, 0x400, RZ ;  /* 0x0000040000007824 */ /* 0x000fe200078e00ff */
[----:B------:R-:W-:-:S04]  /*fad0*/  LOP3.LUT R5, R4, 0x1c0, R54, 0xf8, !PT ;  /* 0x000001c004057812 */ /* 0x000fc800078ef836 */
[----:B------:R-:W-:Y:S02]  /*fae0*/  LOP3.LUT R5, R5, R228, RZ, 0x3c, !PT ;  /* 0x000000e405057212 */ /* 0x000fe400078e3cff */
[----:B------:R-:W-:-:S04]  /*faf0*/  LOP3.LUT R0, R0, 0x7fffe000, RZ, 0xc0, !PT ;  /* 0x7fffe00000007812 */ /* 0x000fc800078ec0ff */
[----:B0-----:R-:W-:-:S05]  /*fb00*/  IADD3 R9, R5, R0, R227 ;  /* 0x0000000005097210 */ /* 0x001fca0007ffe0e3 */
[----:B------:R-:W-:-:S05]  /*fb10*/  IMAD R0, R9, 0x2, R18 ;  /* 0x0000000209007824 */ /* 0x000fca00078e0212 */
[----:B------:R-:W0:Y:S02]  /*fb20*/  LDS.128 R8, [R0+0x14400] ;  /* 0x0144000000087984 */ /* 0x000e240000000c00 */
[C---:B0-----:R-:W-:Y:S01]  /*fb30*/  IMAD.U32 R38, R8.reuse, 0x10000, RZ ;  /* 0x0001000008267824 */ /* 0x041fe200078e00ff */
[----:B------:R-:W-:Y:S01]  /*fb40*/  LOP3.LUT R8, R8, 0xffff0000, RZ, 0xc0, !PT ;  /* 0xffff000008087812 */ /* 0x000fe200078ec0ff */
[C---:B------:R-:W-:Y:S01]  /*fb50*/  IMAD.U32 R39, R9.reuse, 0x10000, RZ ;  /* 0x0001000009277824 */ /* 0x040fe200078e00ff */
[----:B------:R-:W-:Y:S01]  /*fb60*/  LOP3.LUT R9, R9, 0xffff0000, RZ, 0xc0, !PT ;  /* 0xffff000009097812 */ /* 0x000fe200078ec0ff */
[C---:B------:R-:W-:Y:S01]  /*fb70*/  FMUL.FTZ R49, R38.reuse, R45 ;  /* 0x0000002d26317220 */ /* 0x040fe20000410000 */
[----:B------:R-:W-:Y:S01]  /*fb80*/  FMUL.FTZ R51, R38, R43 ;  /* 0x0000002b26337220 */ /* 0x000fe20000410000 */
[----:B------:R-:W-:Y:S01]  /*fb90*/  FMUL.FTZ R53, R8, R47 ;  /* 0x0000002f08357220 */ /* 0x000fe20000410000 */
[----:B------:R-:W-:Y:S02]  /*fba0*/  IMAD.U32 R38, R20, 0x10000, RZ ;  /* 0x0001000014267824 */ /* 0x000fe400078e00ff */
[C---:B------:R-:W-:Y:S01]  /*fbb0*/  IMAD.U32 R40, R10.reuse, 0x10000, RZ ;  /* 0x000100000a287824 */ /* 0x040fe200078e00ff */
[----:B------:R-:W-:Y:S01]  /*fbc0*/  LOP3.LUT R10, R10, 0xffff0000, RZ, 0xc0, !PT ;  /* 0xffff00000a0a7812 */ /* 0x000fe200078ec0ff */
[C---:B------:R-:W-:Y:S01]  /*fbd0*/  IMAD.U32 R41, R11.reuse, 0x10000, RZ ;  /* 0x000100000b297824 */ /* 0x040fe200078e00ff */
[----:B------:R-:W-:Y:S01]  /*fbe0*/  LOP3.LUT R11, R11, 0xffff0000, RZ, 0xc0, !PT ;  /* 0xffff00000b0b7812 */ /* 0x000fe200078ec0ff */
[----:B--2---:R-:W0:Y:S02]  /*fbf0*/  LDS.128 R4, [R50] ;  /* 0x0000000032047984 */ /* 0x004e240000000c00 */
[C---:B0-----:R-:W-:Y:S01]  /*fc00*/  IMAD.U32 R34, R4.reuse, 0x10000, RZ ;  /* 0x0001000004227824 */ /* 0x041fe200078e00ff */
[----:B------:R-:W-:Y:S01]  /*fc10*/  LOP3.LUT R4, R4, 0xffff0000, RZ, 0xc0, !PT ;  /* 0xffff000004047812 */ /* 0x000fe200078ec0ff */
[C---:B------:R-:W-:Y:S01]  /*fc20*/  IMAD.U32 R35, R5.reuse, 0x10000, RZ ;  /* 0x0001000005237824 */ /* 0x040fe200078e00ff */
[----:B------:R-:W-:Y:S01]  /*fc30*/  LOP3.LUT R5, R5, 0xffff0000, RZ, 0xc0, !PT ;  /* 0xffff000005057812 */ /* 0x000fe200078ec0ff */
[C---:B------:R-:W-:Y:S01]  /*fc40*/  FFMA.FTZ R49, R34.reuse, R43, -R49 ;  /* 0x0000002b22317223 */ /* 0x040fe20000010831 */
[----:B------:R-:W-:Y:S01]  /*fc50*/  LOP3.LUT R43, R3, 0xffff0000, RZ, 0xc0, !PT ;  /* 0xffff0000032b7812 */ /* 0x000fe200078ec0ff */
[----:B------:R-:W-:Y:S01]  /*fc60*/  FFMA.FTZ R51, R34, R45, R51 ;  /* 0x0000002d22337223 */ /* 0x000fe20000010033 */
[----:B------:R-:W-:-:S02]  /*fc70*/  IMAD.U32 R34, R12, 0x10000, RZ ;  /* 0x000100000c227824 */ /* 0x000fc400078e00ff */
[----:B------:R-:W-:Y:S02]  /*fc80*/  IMAD.U32 R36, R6, 0x10000, RZ ;  /* 0x0001000006247824 */ /* 0x000fe400078e00ff */
[-C--:B------:R-:W-:Y:S01]  /*fc90*/  FMUL.FTZ R45, R8, R43.reuse ;  /* 0x0000002b082d7220 */ /* 0x080fe20000410000 */
[C---:B------:R-:W-:Y:S01]  /*fca0*/  FFMA.FTZ R42, R4.reuse, R43, -R53 ;  /* 0x0000002b042a7223 */ /* 0x040fe20000010835 */
[----:B------:R-:W-:Y:S01]  /*fcb0*/  FMUL.FTZ R8, R39, R38 ;  /* 0x0000002627087220 */ /* 0x000fe20000410000 */
[----:B------:R-:W-:Y:S02]  /*fcc0*/  IMAD.U32 R43, R21, 0x10000, RZ ;  /* 0x00010000152b7824 */ /* 0x000fe400078e00ff */
[-C--:B------:R-:W-:Y:S01]  /*fcd0*/  FMUL.FTZ R53, R39, R34.reuse ;  /* 0x0000002227357220 */ /* 0x080fe20000410000 */
[----:B------:R-:W-:Y:S01]  /*fce0*/  FFMA.FTZ R44, R4, R47, R45 ;  /* 0x0000002f042c7223 */ /* 0x000fe2000001002d */
[----:B------:R-:W-:Y:S01]  /*fcf0*/  FFMA.FTZ R46, R35, R34, -R8 ;  /* 0x00000022232e7223 */ /* 0x000fe20000010808 */
[----:B------:R-:W-:-:S02]  /*fd00*/  IMAD.U32 R39, R13, 0x10000, RZ ;  /* 0x000100000d277824 */ /* 0x000fc400078e00ff */
[----:B------:R-:W-:Y:S01]  /*fd10*/  FFMA.FTZ R53, R35, R38, R53 ;  /* 0x0000002623357223 */ /* 0x000fe20000010035 */
[----:B------:R-:W-:Y:S01]  /*fd20*/  FMUL.FTZ R47, R40, R43 ;  /* 0x0000002b282f7220 */ /* 0x000fe20000410000 */
[----:B------:R-:W-:Y:S01]  /*fd30*/  LOP3.LUT R45, R21, 0xffff0000, RZ, 0xc0, !PT ;  /* 0xffff0000152d7812 */ /* 0x000fe200078ec0ff */
[----:B------:R-:W-:Y:S01]  /*fd40*/  IMAD.U32 R34, R24, 0x10000, RZ ;  /* 0x0001000018227824 */ /* 0x000fe200078e00ff */
[----:B------:R-:W-:Y:S01]  /*fd50*/  LOP3.LUT R35, R13, 0xffff0000, RZ, 0xc0, !PT ;  /* 0xffff00000d237812 */ /* 0x000fe200078ec0ff */
[-C--:B------:R-:W-:Y:S01]  /*fd60*/  FMUL.FTZ R55, R40, R39.reuse ;  /* 0x0000002728377220 */ /* 0x080fe20000410000 */
[----:B------:R-:W-:Y:S01]  /*fd70*/  LOP3.LUT R6, R6, 0xffff0000, RZ, 0xc0, !PT ;  /* 0xffff000006067812 */ /* 0x000fe200078ec0ff */
[----:B------:R-:W-:Y:S01]  /*fd80*/  FFMA.FTZ R47, R36, R39, -R47 ;  /* 0x00000027242f7223 */ /* 0x000fe2000001082f */
[C---:B------:R-:W-:Y:S01]  /*fd90*/  FMUL.FTZ R39, R10.reuse, R45 ;  /* 0x0000002d0a277220 */ /* 0x040fe20000410000 */
[----:B------:R-:W-:Y:S02]  /*fda0*/  IMAD.U32 R37, R7, 0x10000, RZ ;  /* 0x0001000007257824 */ /* 0x000fe400078e00ff */
[----:B------:R-:W-:Y:S01]  /*fdb0*/  FMUL.FTZ R10, R10, R35 ;  /* 0x000000230a0a7220 */ /* 0x000fe20000410000 */
[----:B------:R-:W-:-:S02]  /*fdc0*/  IMAD.U32 R4, R14, 0x10000, RZ ;  /* 0x000100000e047824 */ /* 0x000fc400078e00ff */
[----:B------:R-:W-:Y:S01]  /*fdd0*/  FMUL.FTZ R8, R41, R34 ;  /* 0x0000002229087220 */ /* 0x000fe20000410000 */
[----:B------:R-:W-:Y:S01]  /*fde0*/  FFMA.FTZ R55, R36, R43, R55 ;  /* 0x0000002b24377223 */ /* 0x000fe20000010037 */
[C---:B------:R-:W-:Y:S01]  /*fdf0*/  FFMA.FTZ R36, R6.reuse, R35, -R39 ;  /* 0x0000002306247223 */ /* 0x040fe20000010827 */
[----:B------:R-:W-:Y:S01]  /*fe00*/  FFMA.FTZ R38, R6, R45, R10 ;  /* 0x0000002d06267223 */ /* 0x000fe2000001000a */
[-C--:B------:R-:W-:Y:S01]  /*fe10*/  FFMA.FTZ R39, R37, R4.reuse, -R8 ;  /* 0x0000000425277223 */ /* 0x080fe20000010808 */
[----:B------:R-:W-:Y:S01]  /*fe20*/  FMUL.FTZ R40, R41, R4 ;  /* 0x0000000429287220 */ /* 0x000fe20000410000 */
[----:B------:R-:W-:Y:S02]  /*fe30*/  LOP3.LUT R8, R20, 0xffff0000, RZ, 0xc0, !PT ;  /* 0xffff000014087812 */ /* 0x000fe400078ec0ff */
[----:B------:R-:W-:Y:S01]  /*fe40*/  LOP3.LUT R10, R24, 0xffff0000, RZ, 0xc0, !PT ;  /* 0xffff0000180a7812 */ /* 0x000fe200078ec0ff */
[----:B------:R-:W-:Y:S01]  /*fe50*/  FFMA.FTZ R40, R37, R34, R40 ;  /* 0x0000002225287223 */ /* 0x000fe20000010028 */
[----:B------:R-:W-:Y:S01]  /*fe60*/  LOP3.LUT R4, R12, 0xffff0000, RZ, 0xc0, !PT ;  /* 0xffff00000c047812 */ /* 0x000fe200078ec0ff */
[----:B------:R-:W-:Y:S01]  /*fe70*/  FMUL.FTZ R34, R9, R8 ;  /* 0x0000000809227220 */ /* 0x000fe20000410000 */
[----:B------:R-:W-:Y:S01]  /*fe80*/  LOP3.LUT R6, R14, 0xffff0000, RZ, 0xc0, !PT ;  /* 0xffff00000e067812 */ /* 0x000fe200078ec0ff */
[----:B------:R-:W-:Y:S01]  /*fe90*/  FMUL.FTZ R48, R11, R10 ;  /* 0x0000000a0b307220 */ /* 0x000fe20000410000 */
[----:B------:R-:W-:Y:S01]  /*fea0*/  LOP3.LUT R7, R7, 0xffff0000, RZ, 0xc0, !PT ;  /* 0xffff000007077812 */ /* 0x000fe200078ec0ff */
[-C--:B------:R-:W-:Y:S01]  /*feb0*/  FMUL.FTZ R35, R9, R4.reuse ;  /* 0x0000000409237220 */ /* 0x080fe20000410000 */
[----:B------:R-:W-:Y:S01]  /*fec0*/  FFMA.FTZ R9, R5, R4, -R34 ;  /* 0x0000000405097223 */ /* 0x000fe20000010822 */
[-C--:B------:R-:W-:Y:S01]  /*fed0*/  FMUL.FTZ R11, R11, R6.reuse ;  /* 0x000000060b0b7220 */ /* 0x080fe20000410000 */
[----:B------:R-:W-:Y:S01]  /*fee0*/  F2FP.BF16.F32.PACK_AB R4, R42, R49 ;  /* 0x000000312a04723e */ /* 0x000fe200000010ff */
[----:B------:R-:W-:Y:S01]  /*fef0*/  FFMA.FTZ R48, R7, R6, -R48 ;  /* 0x0000000607307223 */ /* 0x000fe20000010830 */
[----:B------:R-:W-:Y:S01]  /*ff00*/  FFMA.FTZ R34, R5, R8, R35 ;  /* 0x0000000805227223 */ /* 0x000fe20000010023 */
[----:B------:R-:W-:Y:S01]  /*ff10*/  FFMA.FTZ R11, R7, R10, R11 ;  /* 0x0000000a070b7223 */ /* 0x000fe2000001000b */
[----:B------:R-:W-:-:S02]  /*ff20*/  F2FP.BF16.F32.PACK_AB R6, R36, R47 ;  /* 0x0000002f2406723e */ /* 0x000fc400000010ff */
[----:B------:R-:W-:Y:S02]  /*ff30*/  F2FP.BF16.F32.PACK_AB R5, R9, R46 ;  /* 0x0000002e0905723e */ /* 0x000fe400000010ff */
[----:B------:R-:W-:Y:S02]  /*ff40*/  F2FP.BF16.F32.PACK_AB R7, R48, R39 ;  /* 0x000000273007723e */ /* 0x000fe400000010ff */
[----:B------:R-:W-:Y:S02]  /*ff50*/  F2FP.BF16.F32.PACK_AB R10, R38, R55 ;  /* 0x00000037260a723e */ /* 0x000fe400000010ff */
[----:B------:R-:W-:Y:S01]  /*ff60*/  F2FP.BF16.F32.PACK_AB R8, R44, R51 ;  /* 0x000000332c08723e */ /* 0x000fe200000010ff */
[----:B------:R2:W-:Y:S01]  /*ff70*/  STS.128 [R50], R4 ;  /* 0x0000000432007388 */ /* 0x0005e20000000c00 */
[----:B------:R-:W-:Y:S02]  /*ff80*/  F2FP.BF16.F32.PACK_AB R9, R34, R53 ;  /* 0x000000352209723e */ /* 0x000fe400000010ff */
[----:B------:R-:W-:-:S05]  /*ff90*/  F2FP.BF16.F32.PACK_AB R11, R11, R40 ;  /* 0x000000280b0b723e */ /* 0x000fca00000010ff */
[----:B------:R2:W-:Y:S02]  /*ffa0*/  STS.128 [R0+0x14400], R8 ;  /* 0x0144000800007388 */ /* 0x0005e40000000c00 */
.L_x_816:
[----:B------:R-:W-:Y:S05]  /*ffb0*/  BSYNC B1 ;  /* 0x0000000000017941 */ /* 0x000fea0003800000 */
.L_x_815:
[----:B-12---:R-:W-:Y:S01]  /*ffc0*/  VIADD R0, R212, 0x20 ;  /* 0x00000020d4007836 */ /* 0x006fe20000000000 */
[----:B------:R-:W-:Y:S04]  /*ffd0*/  BSSY B1, `(.L_x_819) ;  /* 0x00000b9000017945 */ /* 0x000fe80003800000 */
[----:B------:R-:W-:-:S13]  /*ffe0*/  ISETP.GE.AND P0, PT, R0, R33, PT ;  /* 0x000000210000720c */ /* 0x000fda0003f06270 */
[----:B------:R-:W-:Y:S05]  /*fff0*/  @P0 BRA `(.L_x_820) ;  /* 0x0000000800d80947 */ /* 0x000fea0003800000 */
[----:B------:R-:W1:Y:S01]  /*10000*/  LDC R51, c[0x0][0x3f4] ;  /* 0x0000fd00ff337b82 */ /* 0x000e620000000800 */
[----:B------:R-:W-:Y:S01]  /*10010*/  BSSY B2, `(.L_x_821) ;  /* 0x000005c000027945 */ /* 0x000fe20003800000 */
[----:B------:R-:W-:Y:S02]  /*10020*/  SHF.R.U32.HI R52, RZ, 0x3, R223 ;  /* 0x00000003ff347819 */ /* 0x000fe400000116df */
[-C--:B-1----:R-:W-:Y:S02]  /*10030*/  ISETP.GE.AND P0, PT, R16, R51.reuse, PT ;  /* 0x000000331000720c */ /* 0x082fe40003f06270 */
[----:B------:R-:W-:-:S11]  /*10040*/  ISETP.GE.AND P1, PT, R213, R51, PT ;  /* 0x00000033d500720c */ /* 0x000fd60003f26270 */
[----:B------:R-:W-:Y:S05]  /*10050*/  @P0 BRA `(.L_x_822) ;  /* 0x00000004005c0947 */ /* 0x000fea0003800000 */
[----:B------:R-:W2:Y:S01]  /*10060*/  LDL R50, [R1+0x80] ;  /* 0x0000800001327983 */ /* 0x000ea20000100800 */
[----:B------:R-:W-:Y:S01]  /*10070*/  LEA.HI R0, R51, R232, RZ, 0x1d ;  /* 0x000000e833007211 */ /* 0x000fe200078fe8ff */
[C---:B------:R-:W-:Y:S01]  /*10080*/  IMAD.U32 R44, R29.reuse, 0x10000, RZ ;  /* 0x000100001d2c7824 */ /* 0x040fe200078e00ff */
[----:B------:R-:W-:Y:S01]  /*10090*/  LOP3.LUT R46, R29, 0xffff0000, RZ, 0xc0, !PT ;  /* 0xffff00001d2e7812 */ /* 0x000fe200078ec0ff */
[----:B------:R-:W-:Y:S01]  /*100a0*/  IMAD.U32 R42, R25, 0x10000, RZ ;  /* 0x00010000192a7824 */ /* 0x000fe200078e00ff */
[----:B------:R-:W-:Y:S01]  /*100b0*/  SHF.R.S32.HI R5, RZ, 0x1f, R0 ;  /* 0x0000001fff057819 */ /* 0x000fe20000011400 */
[----:B------:R-:W-:Y:S01]  /*100c0*/  IMAD.SHL.U32 R4, R0, 0x8, RZ ;  /* 0x0000000800047824 */ /* 0x000fe200078e00ff */
[----:B------:R-:W-:Y:S01]  /*100d0*/  LOP3.LUT R57, R32, 0xffff0000, RZ, 0xc0, !PT ;  /* 0xffff000020397812 */ /* 0x000fe200078ec0ff */
[----:B------:R-:W-:Y:S01]  /*100e0*/  IMAD.U32 R55, R30, 0x10000, RZ ;  /* 0x000100001e377824 */ /* 0x000fe200078e00ff */
[----:B------:R-:W-:Y:S01]  /*100f0*/  LEA.HI R5, R5, R0, RZ, 0x3 ;  /* 0x0000000005057211 */ /* 0x000fe200078f18ff */
[----:B------:R-:W-:Y:S01]  /*10100*/  IMAD.U32 R53, R26, 0x10000, RZ ;  /* 0x000100001a357824 */ /* 0x000fe200078e00ff */
[----:B------:R-:W-:Y:S01]  /*10110*/  LOP3.LUT R0, R223, 0x38, R4, 0xf8, !PT ;  /* 0x00000038df007812 */ /* 0x000fe200078ef804 */
[----:B------:R-:W-:-:S02]  /*10120*/  IMAD.U32 R48, R31, 0x10000, RZ ;  /* 0x000100001f307824 */ /* 0x000fc400078e00ff */
[----:B------:R-:W-:Y:S01]  /*10130*/  IMAD.SHL.U32 R4, R5, 0x400, RZ ;  /* 0x0000040005047824 */ /* 0x000fe200078e00ff */
[----:B------:R-:W-:-:S04]  /*10140*/  LOP3.LUT R5, R0, R52, RZ, 0x3c, !PT ;  /* 0x0000003400057212 */ /* 0x000fc800078e3cff */
        /* <DEDUP_REMOVED lines=8> */
[-C--:B------:R-:W-:Y:S01]  /*101d0*/  FMUL.FTZ R43, R44, R38.reuse ;  /* 0x000000262c2b7220 */ /* 0x080fe20000410000 */
[----:B------:R-:W-:Y:S01]  /*101e0*/  FMUL.FTZ R45, R42, R38 ;  /* 0x000000262a2d7220 */ /* 0x000fe20000410000 */
[----:B------:R-:W-:Y:S01]  /*101f0*/  LOP3.LUT R38, R25, 0xffff0000, RZ, 0xc0, !PT ;  /* 0xffff000019267812 */ /* 0x000fe200078ec0ff */
[----:B------:R-:W-:Y:S01]  /*10200*/  FMUL.FTZ R47, R46, R8 ;  /* 0x000000082e2f7220 */ /* 0x000fe20000410000 */
[C---:B------:R-:W-:Y:S01]  /*10210*/  IMAD.U32 R40, R10.reuse, 0x10000, RZ ;  /* 0x000100000a287824 */ /* 0x040fe200078e00ff */
[----:B------:R-:W-:Y:S01]  /*10220*/  LOP3.LUT R10, R10, 0xffff0000, RZ, 0xc0, !PT ;  /* 0xffff00000a0a7812 */ /* 0x000fe200078ec0ff */
[----:B------:R-:W-:-:S02]  /*10230*/  IMAD.U32 R41, R11, 0x10000, RZ ;  /* 0x000100000b297824 */ /* 0x000fc400078e00ff */
[----:B------:R-:W-:Y:S01]  /*10240*/  FMUL.FTZ R49, R38, R8 ;  /* 0x0000000826317220 */ /* 0x000fe20000410000 */
[----:B------:R-:W-:Y:S01]  /*10250*/  LOP3.LUT R11, R11, 0xffff0000, RZ, 0xc0, !PT ;  /* 0xffff00000b0b7812 */ /* 0x000fe200078ec0ff */
[----:B--2---:R-:W0:Y:S02]  /*10260*/  LDS.128 R4, [R50] ;  /* 0x0000000032047984 */ /* 0x004e240000000c00 */
[C---:B0-----:R-:W-:Y:S01]  /*10270*/  IMAD.U32 R34, R4.reuse, 0x10000, RZ ;  /* 0x0001000004227824 */ /* 0x041fe200078e00ff */
[----:B------:R-:W-:Y:S01]  /*10280*/  LOP3.LUT R4, R4, 0xffff0000, RZ, 0xc0, !PT ;  /* 0xffff000004047812 */ /* 0x000fe200078ec0ff */
[C---:B------:R-:W-:Y:S01]  /*10290*/  IMAD.U32 R35, R5.reuse, 0x10000, RZ ;  /* 0x0001000005237824 */ /* 0x040fe200078e00ff */
[----:B------:R-:W-:Y:S01]  /*102a0*/  LOP3.LUT R5, R5, 0xffff0000, RZ, 0xc0, !PT ;  /* 0xffff000005057812 */ /* 0x000fe200078ec0ff */
[----:B------:R-:W-:Y:S01]  /*102b0*/  FFMA.FTZ R43, R42, R34, -R43 ;  /* 0x000000222a2b7223 */ /* 0x000fe2000001082b */
[-C--:B------:R-:W-:Y:S01]  /*102c0*/  FMUL.FTZ R42, R53, R39.reuse ;  /* 0x00000027352a7220 */ /* 0x080fe20000410000 */
[----:B------:R-:W-:Y:S01]  /*102d0*/  FFMA.FTZ R8, R38, R4, -R47 ;  /* 0x0000000426087223 */ /* 0x000fe2000001082f */
[----:B------:R-:W-:Y:S01]  /*102e0*/  FMUL.FTZ R38, R55, R39 ;  /* 0x0000002737267220 */ /* 0x000fe20000410000 */
[----:B------:R-:W-:Y:S01]  /*102f0*/  FFMA.FTZ R45, R44, R34, R45 ;  /* 0x000000222c2d7223 */ /* 0x000fe2000001002d */
[----:B------:R-:W-:Y:S01]  /*10300*/  FFMA.FTZ R34, R46, R4, R49 ;  /* 0x000000042e227223 */ /* 0x000fe20000010031 */
[----:B------:R-:W-:-:S02]  /*10310*/  IMAD.U32 R4, R27, 0x10000, RZ ;  /* 0x000100001b047824 */ /* 0x000fc400078e00ff */
[-C--:B------:R-:W-:Y:S01]  /*10320*/  FFMA.FTZ R38, R53, R35.reuse, -R38 ;  /* 0x0000002335267223 */ /* 0x080fe20000010826 */
[----:B------:R-:W-:Y:S01]  /*10330*/  FFMA.FTZ R42, R55, R35, R42 ;  /* 0x00000023372a7223 */ /* 0x000fe2000001002a */
[----:B------:R-:W-:Y:S01]  /*10340*/  LOP3.LUT R44, R27, 0xffff0000, RZ, 0xc0, !PT ;  /* 0xffff00001b2c7812 */ /* 0x000fe200078ec0ff */
[----:B------:R-:W-:Y:S01]  /*10350*/  IMAD.U32 R36, R6, 0x10000, RZ ;  /* 0x0001000006247824 */ /* 0x000fe200078e00ff */
[----:B------:R-:W-:Y:S01]  /*10360*/  LOP3.LUT R46, R31, 0xffff0000, RZ, 0xc0, !PT ;  /* 0xffff00001f2e7812 */ /* 0x000fe200078ec0ff */
[-C--:B------:R-:W-:Y:S01]  /*10370*/  FMUL.FTZ R35, R48, R40.reuse ;  /* 0x0000002830237220 */ /* 0x080fe20000410000 */
[----:B------:R-:W-:Y:S01]  /*10380*/  IMAD.U32 R55, R32, 0x10000, RZ ;  /* 0x0001000020377824 */ /* 0x000fe200078e00ff */
[----:B------:R-:W-:Y:S01]  /*10390*/  LOP3.LUT R6, R6, 0xffff0000, RZ, 0xc0, !PT ;  /* 0xffff000006067812 */ /* 0x000fe200078ec0ff */
[C---:B------:R-:W-:Y:S01]  /*103a0*/  FMUL.FTZ R39, R4.reuse, R40 ;  /* 0x0000002804277220 */ /* 0x040fe20000410000 */
[----:B------:R-:W-:Y:S01]  /*103b0*/  FFMA.FTZ R35, R4, R36, -R35 ;  /* 0x0000002404237223 */ /* 0x000fe20000010823 */
[-C--:B------:R-:W-:Y:S01]  /*103c0*/  FMUL.FTZ R47, R46, R10.reuse ;  /* 0x0000000a2e2f7220 */ /* 0x080fe20000410000 */
[----:B------:R-:W-:Y:S01]  /*103d0*/  FMUL.FTZ R49, R44, R10 ;  /* 0x0000000a2c317220 */ /* 0x000fe20000410000 */
[----:B------:R-:W-:-:S02]  /*103e0*/  IMAD.U32 R37, R7, 0x10000, RZ ;  /* 0x0001000007257824 */ /* 0x000fc400078e00ff */
[-C--:B------:R-:W-:Y:S01]  /*103f0*/  FMUL.FTZ R4, R55, R41.reuse ;  /* 0x0000002937047220 */ /* 0x080fe20000410000 */
[----:B------:R-:W-:Y:S02]  /*10400*/  IMAD.U32 R53, R28, 0x10000, RZ ;  /* 0x000100001c357824 */ /* 0x000fe400078e00ff */
[----:B------:R-:W-:Y:S01]  /*10410*/  FFMA.FTZ R10, R48, R36, R39 ;  /* 0x00000024300a7223 */ /* 0x000fe20000010027 */
[-C--:B------:R-:W-:Y:S01]  /*10420*/  FFMA.FTZ R36, R44, R6.reuse, -R47 ;  /* 0x000000062c247223 */ /* 0x080fe2000001082f */
[----:B------:R-:W-:Y:S01]  /*10430*/  FFMA.FTZ R49, R46, R6, R49 ;  /* 0x000000062e317223 */ /* 0x000fe20000010031 */
[C---:B------:R-:W-:Y:S01]  /*10440*/  FMUL.FTZ R6, R53.reuse, R41 ;  /* 0x0000002935067220 */ /* 0x040fe20000410000 */
[----:B------:R-:W-:Y:S01]  /*10450*/  FFMA.FTZ R39, R53, R37, -R4 ;  /* 0x0000002535277223 */ /* 0x000fe20000010804 */
[----:B------:R-:W-:Y:S01]  /*10460*/  LOP3.LUT R53, R30, 0xffff0000, RZ, 0xc0, !PT ;  /* 0xffff00001e357812 */ /* 0x000fe200078ec0ff */
[----:B------:R-:W-:Y:S01]  /*10470*/  FMUL.FTZ R40, R57, R11 ;  /* 0x0000000b39287220 */ /* 0x000fe20000410000 */
[----:B------:R-:W-:Y:S01]  /*10480*/  LOP3.LUT R41, R26, 0xffff0000, RZ, 0xc0, !PT ;  /* 0xffff00001a297812 */ /* 0x000fe200078ec0ff */
[----:B------:R-:W-:Y:S01]  /*10490*/  FFMA.FTZ R37, R55, R37, R6 ;  /* 0x0000002537257223 */ /* 0x000fe20000010006 */
[----:B------:R-:W-:Y:S01]  /*104a0*/  LOP3.LUT R47, R28, 0xffff0000, RZ, 0xc0, !PT ;  /* 0xffff00001c2f7812 */ /* 0x000fe200078ec0ff */
[-C--:B------:R-:W-:Y:S01]  /*104b0*/  FMUL.FTZ R4, R53, R9.reuse ;  /* 0x0000000935047220 */ /* 0x080fe20000410000 */
[----:B------:R-:W-:Y:S01]  /*104c0*/  LOP3.LUT R7, R7, 0xffff0000, RZ, 0xc0, !PT ;  /* 0xffff000007077812 */ /* 0x000fe200078ec0ff */
[----:B------:R-:W-:Y:S01]  /*104d0*/  FMUL.FTZ R6, R41, R9 ;  /* 0x0000000929067220 */ /* 0x000fe20000410000 */
[----:B------:R-:W-:Y:S01]  /*104e0*/  F2FP.BF16.F32.PACK_AB R10, R49, R10 ;  /* 0x0000000a310a723e */ /* 0x000fe200000010ff */
[----:B------:R-:W-:Y:S01]  /*104f0*/  FMUL.FTZ R44, R47, R11 ;  /* 0x0000000b2f2c7220 */ /* 0x000fe20000410000 */
[-C--:B------:R-:W-:Y:S01]  /*10500*/  FFMA.FTZ R9, R41, R5.reuse, -R4 ;  /* 0x0000000529097223 */ /* 0x080fe20000010804 */
[----:B------:R-:W-:Y:S01]  /*10510*/  FFMA.FTZ R11, R53, R5, R6 ;  /* 0x00000005350b7223 */ /* 0x000fe20000010006 */
[-C--:B------:R-:W-:Y:S01]  /*10520*/  FFMA.FTZ R40, R47, R7.reuse, -R40 ;  /* 0x000000072f287223 */ /* 0x080fe20000010828 */
[----:B------:R-:W-:Y:S01]  /*10530*/  FFMA.FTZ R44, R57, R7, R44 ;  /* 0x00000007392c7223 */ /* 0x000fe2000001002c */
[----:B------:R-:W-:-:S02]  /*10540*/  F2FP.BF16.F32.PACK_AB R6, R36, R35 ;  /* 0x000000232406723e */ /* 0x000fc400000010ff */
[----:B------:R-:W-:Y:S02]  /*10550*/  F2FP.BF16.F32.PACK_AB R5, R9, R38 ;  /* 0x000000260905723e */ /* 0x000fe400000010ff */
[----:B------:R-:W-:Y:S02]  /*10560*/  F2FP.BF16.F32.PACK_AB R4, R8, R43 ;  /* 0x0000002b0804723e */ /* 0x000fe400000010ff */
[----:B------:R-:W-:Y:S02]  /*10570*/  F2FP.BF16.F32.PACK_AB R9, R11, R42 ;  /* 0x0000002a0b09723e */ /* 0x000fe400000010ff */
[----:B------:R-:W-:Y:S02]  /*10580*/  F2FP.BF16.F32.PACK_AB R7, R40, R39 ;  /* 0x000000272807723e */ /* 0x000fe400000010ff */
[----:B------:R-:W-:Y:S02]  /*10590*/  F2FP.BF16.F32.PACK_AB R8, R34, R45 ;  /* 0x0000002d2208723e */ /* 0x000fe400000010ff */
[----:B------:R-:W-:Y:S01]  /*105a0*/  F2FP.BF16.F32.PACK_AB R11, R44, R37 ;  /* 0x000000252c0b723e */ /* 0x000fe200000010ff */
[----:B------:R1:W-:Y:S04]  /*105b0*/  STS.128 [R50], R4 ;  /* 0x0000000432007388 */ /* 0x0003e80000000c00 */
[----:B------:R1:W-:Y:S02]  /*105c0*/  STS.128 [R0+0x14400], R8 ;  /* 0x0144000800007388 */ /* 0x0003e40000000c00 */
.L_x_822:
[----:B------:R-:W-:Y:S05]  /*105d0*/  BSYNC B2 ;  /* 0x0000000000027941 */ /* 0x000fea0003800000 */
.L_x_821:
[----:B------:R-:W-:Y:S05]  /*105e0*/  @P1 BRA `(.L_x_820) ;  /* 0x00000004005c1947 */ /* 0x000fea0003800000 */
[----:B-1----:R-:W2:Y:S01]  /*105f0*/  LDL R50, [R1+0x7c] ;  /* 0x00007c0001327983 */ /* 0x002ea20000100800 */
        /* <DEDUP_REMOVED lines=86> */
.L_x_820:
[----:B------:R-:W-:Y:S05]  /*10b60*/  BSYNC B1 ;  /* 0x0000000000017941 */ /* 0x000fea0003800000 */
.L_x_819:
        /* <DEDUP_REMOVED lines=97> */
.L_x_826:
[----:B------:R-:W-:Y:S05]  /*11180*/  BSYNC B2 ;  /* 0x0000000000027941 */ /* 0x000fea0003800000 */
.L_x_825:
        /* <DEDUP_REMOVED lines=12> */
[----:B------:R-:W-:-:S03]  /*11250*/  LOP3.LUT R0, R222, 0x38, R5, 0xf8, !PT ;  /* 0x00000038de007812 */ /* 0x000fc600078ef805 */
[----:B------:R-:W-:Y:S01]  /*11260*/  IMAD.SHL.U32 R51, R51, 0x400, RZ ;  /* 0x0000040033337824 */ /* 0x000fe200078e00ff */
[----:B------:R-:W-:-:S04]  /*11270*/  LOP3.LUT R0, R0, R52, RZ, 0x3c, !PT ;  /* 0x0000003400007212 */ /* 0x000fc800078e3cff */
[----:B0-----:R-:W-:Y:S01]  /*11280*/  LOP3.LUT R9, R51, 0x7fffe000, RZ, 0xc0, !PT ;  /* 0x7fffe00033097812 */ /* 0x001fe200078ec0ff */
[----:B------:R-:W-:-:S03]  /*11290*/  IMAD.U32 R51, R12, 0x10000, RZ ;  /* 0x000100000c337824 */ /* 0x000fc600078e00ff */
[----:B------:R-:W-:-:S05]  /*112a0*/  IADD3 R9, R0, R9, R225 ;  /* 0x0000000900097210 */ /* 0x000fca0007ffe0e1 */
        /* <DEDUP_REMOVED lines=70> */
.L_x_824:
[----:B------:R-:W-:Y:S05]  /*11710*/  BSYNC B1 ;  /* 0x0000000000017941 */ /* 0x000fea0003800000 */
.L_x_823:
[----:B-12---:R-:W-:-:S05]  /*11720*/  VIADD R0, R212, 0x60 ;  /* 0x00000060d4007836 */ /* 0x006fca0000000000 */
[----:B------:R-:W-:-:S13]  /*11730*/  ISETP.GE.AND P0, PT, R0, R33, PT ;  /* 0x000000210000720c */ /* 0x000fda0003f06270 */
[----:B------:R-:W-:Y:S05]  /*11740*/  @P0 BRA `(.L_x_803) ;  /* 0x0000000800f40947 */ /* 0x000fea0003800000 */
[----:B------:R1:W5:Y:S01]  /*11750*/  LDL R51, [R1+0x68] ;  /* 0x0000680001337983 */ /* 0x0003620000100800 */
[----:B------:R-:W2:Y:S01]  /*11760*/  LDC R41, c[0x0][0x3f4] ;  /* 0x0000fd00ff297b82 */ /* 0x000ea20000000800 */
[C---:B------:R-:W-:Y:S01]  /*11770*/  VIADD R53, R212.reuse, 0x60 ;  /* 0x00000060d4357836 */ /* 0x040fe20000000000 */
[----:B------:R-:W-:Y:S01]  /*11780*/  BSSY B1, `(.L_x_827) ;  /* 0x0000061000017945 */ /* 0x000fe20003800000 */
[----:B------:R-:W-:Y:S02]  /*11790*/  VIADD R54, R212, 0x60 ;  /* 0x00000060d4367836 */ /* 0x000fe40000000000 */
[----:B------:R-:W-:Y:S02]  /*117a0*/  IMAD.SHL.U32 R53, R53, 0x40, RZ ;  /* 0x0000004035357824 */ /* 0x000fe400078e00ff */
[----:B------:R-:W-:-:S03]  /*117b0*/  IMAD.SHL.U32 R54, R54, 0x40, RZ ;  /* 0x0000004036367824 */ /* 0x000fc600078e00ff */
[----:B------:R-:W-:Y:S02]  /*117c0*/  LOP3.LUT R53, R53, 0x1c0, RZ, 0xc0, !PT ;  /* 0x000001c035357812 */ /* 0x000fe400078ec0ff */
[----:B------:R-:W-:Y:S02]  /*117d0*/  LOP3.LUT R54, R54, 0x1c0, RZ, 0xc0, !PT ;  /* 0x000001c036367812 */ /* 0x000fe400078ec0ff */
[----:B------:R-:W-:Y:S02]  /*117e0*/  SHF.R.U32.HI R53, RZ, 0x3, R53 ;  /* 0x00000003ff357819 */ /* 0x000fe40000011635 */
[-C--:B--2---:R-:W-:Y:S02]  /*117f0*/  ISETP.GE.AND P0, PT, R16, R41.reuse, PT ;  /* 0x000000291000720c */ /* 0x084fe40003f06270 */
[----:B------:R-:W-:-:S11]  /*11800*/  ISETP.GE.AND P1, PT, R213, R41, PT ;  /* 0x00000029d500720c */ /* 0x000fd60003f26270 */
[----:B-1----:R-:W-:Y:S05]  /*11810*/  @P0 BRA `(.L_x_828) ;  /* 0x00000004005c0947 */ /* 0x002fea0003800000 */
[----:B------:R-:W2:Y:S01]  /*11820*/  LDL R55, [R1+0x70] ;  /* 0x0000700001377983 */ /* 0x000ea20000100800 */
[----:B------:R-:W-:Y:S01]  /*11830*/  LEA.HI R0, R41, R232, RZ, 0x1d ;  /* 0x000000e829007211 */ /* 0x000fe200078fe8ff */
[C---:B------:R-:W-:Y:S01]  /*11840*/  IMAD.U32 R45, R29.reuse, 0x10000, RZ ;  /* 0x000100001d2d7824 */ /* 0x040fe200078e00ff */
[----:B------:R-:W-:Y:S01]  /*11850*/  LOP3.LUT R50, R29, 0xffff0000, RZ, 0xc0, !PT ;  /* 0xffff00001d327812 */ /* 0x000fe200078ec0ff */
[C---:B------:R-:W-:Y:S01]  /*11860*/  IMAD.U32 R43, R25.reuse, 0x10000, RZ ;  /* 0x00010000192b7824 */ /* 0x040fe200078e00ff */
[----:B------:R-:W-:Y:S01]  /*11870*/  SHF.R.S32.HI R5, RZ, 0x1f, R0 ;  /* 0x0000001fff057819 */ /* 0x000fe20000011400 */
[----:B------:R-:W-:Y:S01]  /*11880*/  IMAD.SHL.U32 R4, R0, 0x8, RZ ;  /* 0x0000000800047824 */ /* 0x000fe200078e00ff */
[----:B------:R-:W-:Y:S01]  /*11890*/  LOP3.LUT R46, R25, 0xffff0000, RZ, 0xc0, !PT ;  /* 0xffff0000192e7812 */ /* 0x000fe200078ec0ff */
[----:B------:R-:W-:Y:S01]  /*118a0*/  IMAD.U32 R52, R30, 0x10000, RZ ;  /* 0x000100001e347824 */ /* 0x000fe200078e00ff */
[----:B------:R-:W-:Y:S01]  /*118b0*/  LEA.HI R5, R5, R0, RZ, 0x3 ;  /* 0x0000000005057211 */ /* 0x000fe200078f18ff */
[----:B------:R-:W-:Y:S01]  /*118c0*/  IMAD.U32 R48, R26, 0x10000, RZ ;  /* 0x000100001a307824 */ /* 0x000fe200078e00ff */
[----:B------:R-:W-:-:S02]  /*118d0*/  LOP3.LUT R0, R54, 0x38, R4, 0xf8, !PT ;  /* 0x0000003836007812 */ /* 0x000fc400078ef804 */
[----:B------:R-:W-:Y:S01]  /*118e0*/  LOP3.LUT R47, R30, 0xffff0000, RZ, 0xc0, !PT ;  /* 0xffff00001e2f7812 */ /* 0x000fe200078ec0ff */
[----:B------:R-:W-:Y:S01]  /*118f0*/  IMAD.SHL.U32 R5, R5, 0x400, RZ ;  /* 0x0000040005057824 */ /* 0x000fe200078e00ff */
[----:B------:R-:W-:Y:S02]  /*11900*/  LOP3.LUT R0, R0, R53, RZ, 0x3c, !PT ;  /* 0x0000003500007212 */ /* 0x000fe400078e3cff */
[----:B------:R-:W-:Y:S02]  /*11910*/  LOP3.LUT R49, R32, 0xffff0000, RZ, 0xc0, !PT ;  /* 0xffff000020317812 */ /* 0x000fe400078ec0ff */
[----:B------:R-:W-:-:S04]  /*11920*/  LOP3.LUT R5, R5, 0x7fffe000, RZ, 0xc0, !PT ;  /* 0x7fffe00005057812 */ /* 0x000fc800078ec0ff */
[----:B0----5:R-:W-:-:S05]  /*11930*/  IADD3 R9, R0, R5, R51 ;  /* 0x0000000500097210 */ /* 0x021fca0007ffe033 */
        /* <DEDUP_REMOVED lines=8> */
[-C--:B------:R-:W-:Y:S01]  /*119c0*/  FMUL.FTZ R25, R50, R8.reuse ;  /* 0x0000000832197220 */ /* 0x080fe20000410000 */
[----:B------:R-:W-:Y:S01]  /*119d0*/  FMUL.FTZ R29, R46, R8 ;  /* 0x000000082e1d7220 */ /* 0x000fe20000410000 */
[----:B------:R-:W-:Y:S01]  /*119e0*/  FMUL.FTZ R37, R48, R38 ;  /* 0x0000002630257220 */ /* 0x000fe20000410000 */
[C---:B------:R-:W-:Y:S01]  /*119f0*/  IMAD.U32 R39, R10.reuse, 0x10000, RZ ;  /* 0x000100000a277824 */ /* 0x040fe200078e00ff */
[----:B------:R-:W-:Y:S01]  /*11a00*/  LOP3.LUT R10, R10, 0xffff0000, RZ, 0xc0, !PT ;  /* 0xffff00000a0a7812 */ /* 0x000fe200078ec0ff */
[C---:B------:R-:W-:Y:S01]  /*11a10*/  IMAD.U32 R40, R11.reuse, 0x10000, RZ ;  /* 0x000100000b287824 */ /* 0x040fe200078e00ff */
[----:B------:R-:W-:-:S05]  /*11a20*/  LOP3.LUT R11, R11, 0xffff0000, RZ, 0xc0, !PT ;  /* 0xffff00000b0b7812 */ /* 0x000fca00078ec0ff */
[----:B------:R-:W-:Y:S01]  /*11a30*/  FMUL.FTZ R30, R49, R11 ;  /* 0x0000000b311e7220 */ /* 0x000fe20000410000 */
[----:B--2---:R-:W0:Y:S02]  /*11a40*/  LDS.128 R4, [R55] ;  /* 0x0000000037047984 */ /* 0x004e240000000c00 */
[C---:B0-----:R-:W-:Y:S01]  /*11a50*/  IMAD.U32 R33, R4.reuse, 0x10000, RZ ;  /* 0x0001000004217824 */ /* 0x041fe200078e00ff */
[----:B------:R-:W-:Y:S01]  /*11a60*/  LOP3.LUT R4, R4, 0xffff0000, RZ, 0xc0, !PT ;  /* 0xffff000004047812 */ /* 0x000fe200078ec0ff */
[C---:B------:R-:W-:Y:S01]  /*11a70*/  IMAD.U32 R34, R5.reuse, 0x10000, RZ ;  /* 0x0001000005227824 */ /* 0x040fe200078e00ff */
[----:B------:R-:W-:Y:S01]  /*11a80*/  LOP3.LUT R5, R5, 0xffff0000, RZ, 0xc0, !PT ;  /* 0xffff000005057812 */ /* 0x000fe200078ec0ff */
[-C--:B------:R-:W-:Y:S01]  /*11a90*/  FFMA.FTZ R42, R43, R33.reuse, -R42 ;  /* 0x000000212b2a7223 */ /* 0x080fe2000001082a */
[----:B------:R-:W-:Y:S01]  /*11aa0*/  FFMA.FTZ R44, R45, R33, R44 ;  /* 0x000000212d2c7223 */ /* 0x000fe2000001002c */
[----:B------:R-:W-:Y:S01]  /*11ab0*/  FMUL.FTZ R33, R52, R38 ;  /* 0x0000002634217220 */ /* 0x000fe20000410000 */
[----:B------:R-:W-:-:S02]  /*11ac0*/  IMAD.U32 R45, R31, 0x10000, RZ ;  /* 0x000100001f2d7824 */ /* 0x000fc400078e00ff */
[-C--:B------:R-:W-:Y:S01]  /*11ad0*/  FFMA.FTZ R25, R46, R4.reuse, -R25 ;  /* 0x000000042e197223 */ /* 0x080fe20000010819 */
[C---:B------:R-:W-:Y:S01]  /*11ae0*/  IMAD.U32 R43, R27.reuse, 0x10000, RZ ;  /* 0x000100001b2b7824 */ /* 0x040fe200078e00ff */
[----:B------:R-:W-:Y:S01]  /*11af0*/  LOP3.LUT R38, R27, 0xffff0000, RZ, 0xc0, !PT ;  /* 0xffff00001b267812 */ /* 0x000fe200078ec0ff */
[----:B------:R-:W-:Y:S01]  /*11b00*/  FFMA.FTZ R29, R50, R4, R29 ;  /* 0x00000004321d7223 */ /* 0x000fe2000001001d */
[----:B------:R-:W-:Y:S01]  /*11b10*/  LOP3.LUT R46, R31, 0xffff0000, RZ, 0xc0, !PT ;  /* 0xffff00001f2e7812 */ /* 0x000fe200078ec0ff */
[-C--:B------:R-:W-:Y:S01]  /*11b20*/  FFMA.FTZ R33, R48, R34.reuse, -R33 ;  /* 0x0000002230217223 */ /* 0x080fe20000010821 */
[----:B------:R-:W-:Y:S01]  /*11b30*/  FFMA.FTZ R37, R52, R34, R37 ;  /* 0x0000002234257223 */ /* 0x000fe20000010025 */
[----:B------:R-:W-:Y:S02]  /*11b40*/  IMAD.U32 R35, R6, 0x10000, RZ ;  /* 0x0001000006237824 */ /* 0x000fe400078e00ff */
[-C--:B------:R-:W-:Y:S01]  /*11b50*/  FMUL.FTZ R4, R45, R39.reuse ;  /* 0x000000272d047220 */ /* 0x080fe20000410000 */
[----:B------:R-:W-:Y:S01]  /*11b60*/  FMUL.FTZ R34, R43, R39 ;  /* 0x000000272b227220 */ /* 0x000fe20000410000 */
[----:B------:R-:W-:-:S02]  /*11b70*/  IMAD.U32 R48, R32, 0x10000, RZ ;  /* 0x0001000020307824 */ /* 0x000fc400078e00ff */
[-C--:B------:R-:W-:Y:S01]  /*11b80*/  FMUL.FTZ R27, R46, R10.reuse ;  /* 0x0000000a2e1b7220 */ /* 0x080fe20000410000 */
[----:B------:R-:W-:Y:S01]  /*11b90*/  FMUL.FTZ R31, R38, R10 ;  /* 0x0000000a261f7220 */ /* 0x000fe20000410000 */
[-C--:B------:R-:W-:Y:S01]  /*11ba0*/  FFMA.FTZ R8, R43, R35.reuse, -R4 ;  /* 0x000000232b087223 */ /* 0x080fe20000010804 */
[----:B------:R-:W-:Y:S01]  /*11bb0*/  FFMA.FTZ R10, R45, R35, R34 ;  /* 0x000000232d0a7223 */ /* 0x000fe20000010022 */
[----:B------:R-:W-:Y:S01]  /*11bc0*/  LOP3.LUT R6, R6, 0xffff0000, RZ, 0xc0, !PT ;  /* 0xffff000006067812 */ /* 0x000fe200078ec0ff */
[C---:B------:R-:W-:Y:S02]  /*11bd0*/  IMAD.U32 R36, R7.reuse, 0x10000, RZ ;  /* 0x0001000007247824 */ /* 0x040fe400078e00ff */
[----:B------:R-:W-:Y:S01]  /*11be0*/  FMUL.FTZ R35, R48, R40 ;  /* 0x0000002830237220 */ /* 0x000fe20000410000 */
[----:B------:R-:W-:Y:S01]  /*11bf0*/  IMAD.U32 R4, R28, 0x10000, RZ ;  /* 0x000100001c047824 */ /* 0x000fe200078e00ff */
[----:B------:R-:W-:Y:S01]  /*11c00*/  LOP3.LUT R43, R26, 0xffff0000, RZ, 0xc0, !PT ;  /* 0xffff00001a2b7812 */ /* 0x000fe200078ec0ff */
[----:B------:R-:W-:Y:S01]  /*11c10*/  FFMA.FTZ R27, R38, R6, -R27 ;  /* 0x00000006261b7223 */ /* 0x000fe2000001081b */
[----:B------:R-:W-:Y:S01]  /*11c20*/  LOP3.LUT R45, R28, 0xffff0000, RZ, 0xc0, !PT ;  /* 0xffff00001c2d7812 */ /* 0x000fe200078ec0ff */
[C---:B------:R-:W-:Y:S01]  /*11c30*/  FMUL.FTZ R39, R4.reuse, R40 ;  /* 0x0000002804277220 */ /* 0x040fe20000410000 */
[----:B------:R-:W-:Y:S01]  /*11c40*/  LOP3.LUT R7, R7, 0xffff0000, RZ, 0xc0, !PT ;  /* 0xffff000007077812 */ /* 0x000fe200078ec0ff */
[----:B------:R-:W-:Y:S01]  /*11c50*/  FFMA.FTZ R35, R4, R36, -R35 ;  /* 0x0000002404237223 */ /* 0x000fe20000010823 */
[----:B------:R-:W-:Y:S01]  /*11c60*/  FFMA.FTZ R31, R46, R6, R31 ;  /* 0x000000062e1f7223 */ /* 0x000fe2000001001f */
[-C--:B------:R-:W-:Y:S01]  /*11c70*/  FMUL.FTZ R4, R47, R9.reuse ;  /* 0x000000092f047220 */ /* 0x080fe20000410000 */
[----:B------:R-:W-:Y:S01]  /*11c80*/  FMUL.FTZ R6, R43, R9 ;  /* 0x000000092b067220 */ /* 0x000fe20000410000 */
[C---:B------:R-:W-:Y:S01]  /*11c90*/  FMUL.FTZ R32, R45.reuse, R11 ;  /* 0x0000000b2d207220 */ /* 0x040fe20000410000 */
[----:B------:R-:W-:Y:S01]  /*11ca0*/  FFMA.FTZ R30, R45, R7, -R30 ;  /* 0x000000072d1e7223 */ /* 0x000fe2000001081e */
[-C--:B------:R-:W-:Y:S01]  /*11cb0*/  FFMA.FTZ R26, R43, R5.reuse, -R4 ;  /* 0x000000052b1a7223 */ /* 0x080fe20000010804 */
[----:B------:R-:W-:Y:S01]  /*11cc0*/  FFMA.FTZ R39, R48, R36, R39 ;  /* 0x0000002430277223 */ /* 0x000fe20000010027 */
[----:B------:R-:W-:Y:S01]  /*11cd0*/  FFMA.FTZ R28, R47, R5, R6 ;  /* 0x000000052f1c7223 */ /* 0x000fe20000010006 */
[----:B------:R-:W-:Y:S01]  /*11ce0*/  FFMA.FTZ R32, R49, R7, R32 ;  /* 0x0000000731207223 */ /* 0x000fe20000010020 */
[----:B------:R-:W-:-:S02]  /*11cf0*/  F2FP.BF16.F32.PACK_AB R6, R27, R8 ;  /* 0x000000081b06723e */ /* 0x000fc400000010ff */
[----:B------:R-:W-:Y:S02]  /*11d00*/  F2FP.BF16.F32.PACK_AB R4, R25, R42 ;  /* 0x0000002a1904723e */ /* 0x000fe400000010ff */
[----:B------:R-:W-:Y:S02]  /*11d10*/  F2FP.BF16.F32.PACK_AB R5, R26, R33 ;  /* 0x000000211a05723e */ /* 0x000fe400000010ff */
[----:B------:R-:W-:Y:S02]  /*11d20*/  F2FP.BF16.F32.PACK_AB R7, R30, R35 ;  /* 0x000000231e07723e */ /* 0x000fe400000010ff */
[----:B------:R-:W-:Y:S02]  /*11d30*/  F2FP.BF16.F32.PACK_AB R10, R31, R10 ;  /* 0x0000000a1f0a723e */ /* 0x000fe400000010ff */
[----:B------:R-:W-:Y:S01]  /*11d40*/  F2FP.BF16.F32.PACK_AB R8, R29, R44 ;  /* 0x0000002c1d08723e */ /* 0x000fe200000010ff */
[----:B------:R1:W-:Y:S01]  /*11d50*/  STS.128 [R55], R4 ;  /* 0x0000000437007388 */ /* 0x0003e20000000c00 */
[----:B------:R-:W-:-:S02]  /*11d60*/  F2FP.BF16.F32.PACK_AB R9, R28, R37 ;  /* 0x000000251c09723e */ /* 0x000fc400000010ff */
[----:B------:R-:W-:-:S05]  /*11d70*/  F2FP.BF16.F32.PACK_AB R11, R32, R39 ;  /* 0x00000027200b723e */ /* 0x000fca00000010ff */
[----:B------:R1:W-:Y:S02]  /*11d80*/  STS.128 [R0+0x14400], R8 ;  /* 0x0144000800007388 */ /* 0x0003e40000000c00 */
.L_x_828:
[----:B------:R-:W-:Y:S05]  /*11d90*/  BSYNC B1 ;  /* 0x0000000000017941 */ /* 0x000fea0003800000 */
.L_x_827:
[----:B------:R-:W-:Y:S05]  /*11da0*/  @P1 BRA `(.L_x_803) ;  /* 0x00000004005c1947 */ /* 0x000fea0003800000 */
[----:B------:R-:W2:Y:S01]  /*11db0*/  LDL R43, [R1+0x6c] ;  /* 0x00006c00012b7983 */ /* 0x000ea20000100800 */
[----:B------:R-:W-:Y:S01]  /*11dc0*/  LEA.HI R41, R41, R234, RZ, 0x1d ;  /* 0x000000ea29297211 */ /* 0x000fe200078fe8ff */
[C---:B------:R-:W-:Y:S01]  /*11dd0*/  IMAD.U32 R35, R15.reuse, 0x10000, RZ ;  /* 0x000100000f237824 */ /* 0x040fe200078e00ff */
[----:B------:R-:W-:Y:S01]  /*11de0*/  LOP3.LUT R42, R15, 0xffff0000, RZ, 0xc0, !PT ;  /* 0xffff00000f2a7812 */ /* 0x000fe200078ec0ff */
[----:B------:R-:W-:Y:S01]  /*11df0*/  IMAD.U32 R33, R3, 0x10000, RZ ;  /* 0x0001000003217824 */ /* 0x000fe200078e00ff */
[----:B-1----:R-:W-:Y:S01]  /*11e00*/  SHF.R.S32.HI R4, RZ, 0x1f, R41 ;  /* 0x0000001fff047819 */ /* 0x002fe20000011429 */
        /* <DEDUP_REMOVED lines=10> */
[----:B0-----:R-:W-:-:S04]  /*11eb0*/  LOP3.LUT R9, R4, 0x7fffe000, RZ, 0xc0, !PT ;  /* 0x7fffe00004097812 */ /* 0x001fc800078ec0ff */
[----:B-----5:R-:W-:-:S05]  /*11ec0*/  IADD3 R9, R0, R9, R51 ;  /* 0x0000000900097210 */ /* 0x020fca0007ffe033 */
        /* <DEDUP_REMOVED lines=69> */
.L_x_803:
[----:B------:R-:W-:Y:S05]  /*12320*/  BSYNC B0 ;  /* 0x0000000000007941 */ /* 0x000fea0003800000 */
.L_x_772:
[----:B------:R-:W-:Y:S01]  /*12330*/  @!PT LDS RZ, [RZ] ;  /* 0x00000000fffff984 */ /* 0x000fe20000000800 */
[----:B------:R-:W-:Y:S01]  /*12340*/  @!PT LDS RZ, [RZ] ;  /* 0x00000000fffff984 */ /* 0x000fe20000000800 */
[----:B------:R-:W-:Y:S01]  /*12350*/  @!PT LDS RZ, [RZ] ;  /* 0x00000000fffff984 */ /* 0x000fe20000000800 */
[----:B------:R-:W-:Y:S01]  /*12360*/  @!PT LDS RZ, [RZ] ;  /* 0x00000000fffff984 */ /* 0x000fe20000000800 */
[----:B------:R0:W-:Y:S06]  /*12370*/  MEMBAR.ALL.CTA ;  /* 0x0000000000007992 */ /* 0x0001ec0000008000 */
[----:B0-----:R-:W0:Y:S01]  /*12380*/  FENCE.VIEW.ASYNC.S ;  /* 0x00000000000073c6 */ /* 0x001e220000000000 */
[----:B------:R-:W-:Y:S05]  /*12390*/  WARPSYNC.ALL ;  /* 0x0000000000007948 */ /* 0x000fea0003800000 */
[----:B0-----:R-:W-:Y:S06]  /*123a0*/  BAR.SYNC.DEFER_BLOCKING 0xd, 0x100 ;  /* 0x0344000000007b1d */ /* 0x001fec0000010000 */
.L_x_770:
[----:B------:R-:W-:-:S06]  /*123b0*/  ULOP3.LUT UR4, UR60, 0x1, URZ, 0xfc, !UPT ;  /* 0x000000013c047892 */ /* 0x000fcc000f8efc3f */
[----:B-1234-:R-:W-:-:S05]  /*123c0*/  IMAD.U32 R0, RZ, RZ, UR4 ;  /* 0x00000004ff007e24 */ /* 0x01efca000f8e00ff */
[----:B------:R-:W-:-:S13]  /*123d0*/  ISETP.NE.AND P0, PT, R0, 0x3, PT ;  /* 0x000000030000780c */ /* 0x000fda0003f05270 */
[----:B------:R-:W-:Y:S05]  /*123e0*/  @!P0 BRA `(.L_x_829) ;  /* 0x0000000000048947 */ /* 0x000fea0003800000 */
[----:B------:R-:W-:Y:S01]  /*123f0*/  BPT.TRAP 0x1 ;  /* 0x000000040000795c */ /* 0x000fe20000300000 */
.L_x_829:
[----:B------:R-:W-:Y:S01]  /*12400*/  IMAD R0, R220, 0x8, R18 ;  /* 0x00000008dc007824 */ /* 0x000fe200078e0212 */
[----:B0-----:R-:W-:-:S04]  /*12410*/  SHF.L.U32 R3, R221, 0x1f, RZ ;  /* 0x0000001fdd037819 */ /* 0x001fc800000006ff */
[----:B------:R0:W1:Y:S01]  /*12420*/  SYNCS.PHASECHK.TRANS64.TRYWAIT P2, [R0+URZ+0x38830], R3 ;  /* 0x03883003000075a7 */ /* 0x000062000804017f */
[----:B------:R-:W-:Y:S05]  /*12430*/  @!P0 BRA `(.L_x_830) ;  /* 0x0000000000048947 */ /* 0x000fea0003800000 */
[----:B------:R-:W-:Y:S01]  /*12440*/  BPT.TRAP 0x1 ;  /* 0x000000040000795c */ /* 0x000fe20000300000 */
.L_x_830:
[----:B------:R-:W2:Y:S01]  /*12450*/  S2R R4, SR_TID.X ;  /* 0x0000000000047919 */ /* 0x000ea20000002100 */
[----:B------:R-:W-:Y:S01]  /*12460*/  IMAD.MOV.U32 R151, RZ, RZ, RZ ;  /* 0x000000ffff977224 */ /* 0x000fe200078e00ff */
[----:B--2---:R-:W-:-:S04]  /*12470*/  LOP3.LUT R4, R4, 0x7f, RZ, 0xc0, !PT ;  /* 0x0000007f04047812 */ /* 0x004fc800078ec0ff */
[----:B------:R-:W-:Y:S01]  /*12480*/  ISETP.NE.AND P1, PT, R4, RZ, PT ;  /* 0x000000ff0400720c */ /* 0x000fe20003f25270 */
[----:B-1----:R-:W-:-:S12]  /*12490*/  @P2 BRA `(.L_x_831) ;  /* 0x0000000000082947 */ /* 0x002fd80003800000 */
[----:B------:R-:W1:Y:S02]  /*124a0*/  SYNCS.PHASECHK.TRANS64.TRYWAIT P2, [R0+URZ+0x38830], R3 ;  /* 0x03883003000075a7 */ /* 0x000e64000804017f */
[----:B-1----:R-:W-:Y:S05]  /*124b0*/  @!P2 BRA `(.L_x_832) ;  /* 0x000001680064a947 */ /* 0x002fea0003800000 */
.L_x_831:
[----:B------:R-:W-:Y:S05]  /*124c0*/  WARPSYNC.ALL ;  /* 0x0000000000007948 */ /* 0x000fea0003800000 */
[----:B01----:R-:W-:Y:S01]  /*124d0*/  VIADD R3, R18, 0x24400 ;  /* 0x0002440012037836 */ /* 0x003fe20000000000 */
[----:B------:R-:W-:Y:S01]  /*124e0*/  R2UR UR12, R2 ;  /* 0x00000000020c72ca */ /* 0x000fe200000e0000 */
[----:B------:R-:W-:Y:S01]  /*124f0*/  WARPGROUP.ARRIVE ;  /* 0x00000000000079c5 */ /* 0x000fe20000000000 */
[----:B------:R-:W-:Y:S01]  /*12500*/  UMOV UR9, 0x40000040 ;  /* 0x4000004000097882 */ /* 0x000fe20000000000 */
[----:B------:R-:W-:Y:S01]  /*12510*/  IMAD.MOV.U32 R5, RZ, RZ, 0x40000040 ;  /* 0x40000040ff057424 */ /* 0x000fe200078e00ff */
[----:B------:R-:W-:Y:S01]  /*12520*/  SHF.R.U32.HI R3, RZ, 0x4, R3 ;  /* 0x00000004ff037819 */ /* 0x000fe20000011603 */
[----:B------:R-:W-:Y:S01]  /*12530*/  UMOV UR5, UR9 ;  /* 0x0000000900057c82 */ /* 0x000fe20008000000 */
[----:B------:R-:W-:Y:S01]  /*12540*/  IMAD.MOV.U32 R7, RZ, RZ, 0x40000040 ;  /* 0x40000040ff077424 */ /* 0x000fe200078e00ff */
[----:B------:R-:W-:Y:S01]  /*12550*/  UMOV UR17, 0x40000040 ;  /* 0x4000004000117882 */ /* 0x000fe20000000000 */
[----:B------:R-:W-:Y:S01]  /*12560*/  LOP3.LUT R3, R3, 0x3fff, RZ, 0xc0, !PT ;  /* 0x00003fff03037812 */ /* 0x000fe200078ec0ff */
[----:B------:R-:W-:Y:S01]  /*12570*/  IMAD.U32 R9, RZ, RZ, UR9 ;  /* 0x00000009ff097e24 */ /* 0x000fe2000f8e00ff */
[----:B------:R-:W-:Y:S01]  /*12580*/  R2UR UR7, R5 ;  /* 0x00000000050772ca */ /* 0x000fe200000e0000 */
[----:B------:R-:W-:Y:S01]  /*12590*/  IMAD.MOV.U32 R5, RZ, RZ, 0x40000040 ;  /* 0x40000040ff057424 */ /* 0x000fe200078e00ff */
[----:B------:R-:W-:Y:S01]  /*125a0*/  LOP3.LUT R224, R3, 0x10000, RZ, 0xfc, !PT ;  /* 0x0001000003e07812 */ /* 0x000fe200078efcff */
[----:B------:R-:W-:Y:S01]  /*125b0*/  IMAD.MOV.U32 R3, RZ, RZ, 0x40000040 ;  /* 0x40000040ff037424 */ /* 0x000fe200078e00ff */
[----:B------:R-:W-:Y:S01]  /*125c0*/  ULOP3.LUT UR12, UR12, 0x10000, URZ, 0xfc, !UPT ;  /* 0x000100000c0c7892 */ /* 0x000fe2000f8efc3f */
[----:B------:R-:W-:-:S02]  /*125d0*/  P2R R12, PR, RZ, 0x1 ;  /* 0x00000001ff0c7803 */ /* 0x000fc40000000000 */
[----:B------:R-:W-:Y:S01]  /*125e0*/  IMAD R2, R220, 0xa00, R224 ;  /* 0x00000a00dc027824 */ /* 0x000fe200078e02e0 */
[----:B------:R-:W-:-:S03]  /*125f0*/  R2UR UR11, R3 ;  /* 0x00000000030b72ca */ /* 0x000fc600000e0000 */
[----:B------:R-:W-:Y:S01]  /*12600*/  UMOV UR8, UR12 ;  /* 0x0000000c00087c82 */ /* 0x000fe20008000000 */
[C---:B------:R-:W-:Y:S01]  /*12610*/  R2UR UR10, R2.reuse ;  /* 0x00000000020a72ca */ /* 0x040fe200000e0000 */
[C---:B------:R-:W-:Y:S01]  /*12620*/  VIADD R4, R2.reuse, 0x80 ;  /* 0x0000008002047836 */ /* 0x040fe20000000000 */
[----:B------:R-:W-:Y:S01]  /*12630*/  UMOV UR4, UR8 ;  /* 0x0000000800047c82 */ /* 0x000fe20008000000 */
[----:B------:R-:W-:Y:S02]  /*12640*/  VIADD R6, R2, 0x200 ;  /* 0x0000020002067836 */ /* 0x000fe40000000000 */
[----:B------:R-:W-:Y:S01]  /*12650*/  IMAD.U32 R8, RZ, RZ, UR8 ;  /* 0x00000008ff087e24 */ /* 0x000fe2000f8e00ff */
[----:B------:R-:W-:Y:S01]  /*12660*/  R2UR UR6, R4 ;  /* 0x00000000040672ca */ /* 0x000fe200000e0000 */
[----:B------:R-:W-:-:S03]  /*12670*/  VIADD R4, R2, 0x100 ;  /* 0x0000010002047836 */ /* 0x000fc60000000000 */
[----:B------:R0:W-:Y:S03]  /*12680*/  STL.64 [R1+0x58], R8 ;  /* 0x0000580801007387 */ /* 0x0001e60000100a00 */
[----:B------:R-:W-:Y:S01]  /*12690*/  HGMMA.64x16x16.F32.BF16 R56, gdesc[UR8], RZ, !UPT, gsb0 ;  /* 0x00200000083879f0 */ /* 0x000fe2000c0018ff */
[----:B------:R-:W-:Y:S01]  /*126a0*/  R2UR UR10, R6 ;  /* 0x00000000060a72ca */ /* 0x000fe200000e0000 */
[----:B------:R-:W-:Y:S01]  /*126b0*/  VIADD R6, R2, 0x202 ;  /* 0x0000020202067836 */ /* 0x000fe20000000000 */
[----:B------:R-:W-:Y:S01]  /*126c0*/  R2UR UR11, R7 ;  /* 0x00000000070b72ca */ /* 0x000fe200000e0000 */
[----:B------:R-:W-:Y:S02]  /*126d0*/  IMAD.MOV.U32 R7, RZ, RZ, 0x40000040 ;  /* 0x40000040ff077424 */ /* 0x000fe400078e00ff */
[----:B0-----:R-:W-:Y:S01]  /*126e0*/  IMAD.U32 R9, RZ, RZ, UR17 ;  /* 0x00000011ff097e24 */ /* 0x001fe2000f8e00ff */
[----:B------:R-:W-:-:S02]  /*126f0*/  WARPGROUP.DEPBAR.LE gsb0, 0x0 ;  /* 0x00008000000079c5 */ /* 0x000fc40000010000 */
[----:B-----5:R-:W-:-:S06]  /*12700*/  WARPGROUP.ARRIVE ;  /* 0x00000000000079c5 */ /* 0x020fcc0000000000 */
[----:B------:R-:W-:Y:S01]  /*12710*/  HGMMA.64x16x16.F32.BF16 R48, gdesc[UR4], RZ, !UPT, gsb0 ;  /* 0x00200000043079f0 */ /* 0x000fe2000c0018ff */
[----:B------:R-:W-:Y:S01]  /*12720*/  R2UR UR6, R4 ;  /* 0x00000000040672ca */ /* 0x000fe200000e0000 */
[----:B------:R-:W-:Y:S01]  /*12730*/  UMOV UR4, UR8 ;  /* 0x0000000800047c82 */ /* 0x000fe20008000000 */
[----:B------:R-:W-:Y:S01]  /*12740*/  R2UR UR7, R5 ;  /* 0x00000000050772ca */ /* 0x000fe200000e0000 */
[----:B------:R-:W-:Y:S01]  /*12750*/  UMOV UR5, UR9 ;  /* 0x0000000900057c82 */ /* 0x000fe20008000000 */
[----:B------:R-:W-:Y:S02]  /*12760*/  VIADD R4, R2, 0x180 ;  /* 0x0000018002047836 */ /* 0x000fe40000000000 */
[----:B------:R-:W-:Y:S01]  /*12770*/  IMAD.MOV.U32 R5, RZ, RZ, 0x40000040 ;  /* 0x40000040ff057424 */ /* 0x000fe200078e00ff */
[----:B------:R-:W-:Y:S02]  /*12780*/  WARPGROUP.DEPBAR.LE gsb0, 0x0 ;  /* 0x00008000000079c5 */ /* 0x000fe40000010000 */
[----:B------:R-:W-:-:S06]  /*12790*/  WARPGROUP.ARRIVE ;  /* 0x00000000000079c5 */ /* 0x000fcc0000000000 */
[----:B------:R-:W-:Y:S01]  /*127a0*/  HGMMA.64x16x16.F32.BF16 R40, gdesc[UR4], RZ, !UPT, gsb0 ;  /* 0x00200000042879f0 */ /* 0x000fe2000c0018ff */
[----:B------:R-:W-:Y:S01]  /*127b0*/  R2UR UR6, R4 ;  /* 0x00000000040672ca */ /* 0x000fe200000e0000 */
[----:B------:R-:W-:Y:S01]  /*127c0*/  UMOV UR4, UR8 ;  /* 0x0000000800047c82 */ /* 0x000fe20008000000 */
[----:B------:R-:W-:Y:S01]  /*127d0*/  R2UR UR7, R5 ;  /* 0x00000000050772ca */ /* 0x000fe200000e0000 */
[----:B------:R-:W-:Y:S01]  /*127e0*/  UMOV UR5, UR9 ;  /* 0x0000000900057c82 */ /* 0x000fe20008000000 */
[----:B------:R-:W-:Y:S02]  /*127f0*/  VIADD R4, R2, 0x2 ;  /* 0x0000000202047836 */ /* 0x000fe40000000000 */
[----:B------:R-:W-:-:S03]  /*12800*/  IMAD.MOV.U32 R5, RZ, RZ, 0x40000040 ;  /* 0x40000040ff057424 */ /* 0x000fc600078e00ff */
[----:B------:R-:W-:Y:S01]  /*12810*/  R2UR UR18, R4 ;  /* 0x00000000041272ca */ /* 0x000fe200000e0000 */
[----:B------:R-:W-:Y:S01]  /*12820*/  VIADD R4, R2, 0x82 ;  /* 0x0000008202047836 */ /* 0x000fe20000000000 */
[----:B------:R-:W-:Y:S01]  /*12830*/  R2UR UR19, R5 ;  /* 0x00000000051372ca */ /* 0x000fe200000e0000 */
[----:B------:R-:W-:Y:S01]  /*12840*/  IMAD.MOV.U32 R5, RZ, RZ, 0x40000040 ;  /* 0x40000040ff057424 */ /* 0x000fe200078e00ff */
[----:B------:R-:W-:Y:S02]  /*12850*/  WARPGROUP.DEPBAR.LE gsb0, 0x0 ;  /* 0x00008000000079c5 */ /* 0x000fe40000010000 */
[----:B------:R-:W-:-:S06]  /*12860*/  WARPGROUP.ARRIVE ;  /* 0x00000000000079c5 */ /* 0x000fcc0000000000 */
[----:B------:R-:W-:Y:S01]  /*12870*/  HGMMA.64x16x16.F32.BF16 R32, gdesc[UR4], RZ, !UPT, gsb0 ;  /* 0x00200000042079f0 */ /* 0x000fe2000c0018ff */
[----:B------:R-:W-:Y:S01]  /*12880*/  UIADD3 UR4, UR12, 0x2, URZ ;  /* 0x000000020c047890 */ /* 0x000fe2000fffe03f */
[----:B------:R-:W-:Y:S01]  /*12890*/  R2UR UR6, R4 ;  /* 0x00000000040672ca */ /* 0x000fe200000e0000 */
[----:B------:R-:W-:Y:S01]  /*128a0*/  VIADD R4, R2, 0x102 ;  /* 0x0000010202047836 */ /* 0x000fe20000000000 */
[----:B------:R-:W-:Y:S01]  /*128b0*/  R2UR UR7, R5 ;  /* 0x00000000050772ca */ /* 0x000fe200000e0000 */
[----:B------:R-:W-:-:S03]  /*128c0*/  IMAD.MOV.U32 R5, RZ, RZ, 0x40000040 ;  /* 0x40000040ff057424 */ /* 0x000fc600078e00ff */
[----:B------:R-:W-:Y:S02]  /*128d0*/  UMOV UR16, UR4 ;  /* 0x0000000400107c82 */ /* 0x000fe40008000000 */
[----:B------:R-:W-:-:S05]  /*128e0*/  IMAD.U32 R8, RZ, RZ, UR16 ;  /* 0x00000010ff087e24 */ /* 0x000fca000f8e00ff */
[----:B------:R0:W-:Y:S01]  /*128f0*/  STL.64 [R1+0x50], R8 ;  /* 0x0000500801007387 */ /* 0x0001e20000100a00 */
[----:B------:R-:W-:Y:S02]  /*12900*/  WARPGROUP.DEPBAR.LE gsb0, 0x0 ;  /* 0x00008000000079c5 */ /* 0x000fe40000010000 */
[----:B------:R-:W-:-:S06]  /*12910*/  WARPGROUP.ARRIVE ;  /* 0x00000000000079c5 */ /* 0x000fcc0000000000 */
[----:B------:R-:W-:Y:S01]  /*12920*/  HGMMA.64x16x16.F32.BF16 R24, gdesc[UR8], RZ, !UPT, gsb0 ;  /* 0x00200000081879f0 */ /* 0x000fe2000c0018ff */
[----:B------:R-:W-:Y:S01]  /*12930*/  UMOV UR8, UR16 ;  /* 0x0000001000087c82 */ /* 0x000fe20008000000 */
[----:B------:R-:W-:Y:S01]  /*12940*/  UMOV UR9, UR17 ;  /* 0x0000001100097c82 */ /* 0x000fe20008000000 */
[----:B------:R-:W-:Y:S01]  /*12950*/  UMOV UR4, UR8 ;  /* 0x0000000800047c82 */ /* 0x000fe20008000000 */
[----:B------:R-:W-:Y:S01]  /*12960*/  UMOV UR5, UR9 ;  /* 0x0000000900057c82 */ /* 0x000fe20008000000 */
[----:B------:R-:W-:Y:S01]  /*12970*/  R2UR UR10, R6 ;  /* 0x00000000060a72ca */ /* 0x000fe200000e0000 */
[----:B------:R-:W-:Y:S01]  /*12980*/  VIADD R6, R2, 0x204 ;  /* 0x0000020402067836 */ /* 0x000fe20000000000 */
[----:B------:R-:W-:Y:S01]  /*12990*/  R2UR UR11, R7 ;  /* 0x00000000070b72ca */ /* 0x000fe200000e0000 */
[----:B------:R-:W-:Y:S01]  /*129a0*/  IMAD.MOV.U32 R7, RZ, RZ, 0x40000040 ;  /* 0x40000040ff077424 */ /* 0x000fe200078e00ff */
[----:B------:R-:W-:Y:S02]  /*129b0*/  WARPGROUP.DEPBAR.LE gsb0, 0x0 ;  /* 0x00008000000079c5 */ /* 0x000fe40000010000 */
[----:B------:R-:W-:-:S06]  /*129c0*/  WARPGROUP.ARRIVE ;  /* 0x00000000000079c5 */ /* 0x000fcc0000000000 */
[----:B------:R-:W-:Y:S01]  /*129d0*/  HGMMA.64x16x16.F32.BF16 R56, gdesc[UR16], R56, gsb0 ;  /* 0x00200000103879f0 */ /* 0x000fe20008001838 */
[----:B------:R-:W-:Y:S02]  /*129e0*/  UMOV UR17, 0x40000040 ;  /* 0x4000004000117882 */ /* 0x000fe40000000000 */
[----:B0-----:R-:W-:Y:S01]  /*129f0*/  IMAD.U32 R9, RZ, RZ, UR17 ;  /* 0x00000011ff097e24 */ /* 0x001fe2000f8e00ff */
[----:B------:R-:W-:Y:S02]  /*12a00*/  WARPGROUP.DEPBAR.LE gsb0, 0x0 ;  /* 0x00008000000079c5 */ /* 0x000fe40000010000 */
[----:B------:R-:W-:-:S06]  /*12a10*/  WARPGROUP.ARRIVE ;  /* 0x00000000000079c5 */ /* 0x000fcc0000000000 */
[----:B------:R-:W-:Y:S01]  /*12a20*/  HGMMA.64x16x16.F32.BF16 R48, gdesc[UR4], R48, gsb0 ;  /* 0x00200000043079f0 */ /* 0x000fe20008001830 */
        /* <DEDUP_REMOVED lines=21> */
[----:B------:R-:W-:Y:S01]  /*12b80*/  HGMMA.64x16x16.F32.BF16 R32, gdesc[UR4], R32, gsb0 ;  /* 0x00200000042079f0 */ /* 0x000fe20008001820 */
        /* <DEDUP_REMOVED lines=10> */
[----:B------:R-:W-:Y:S01]  /*12c30*/  HGMMA.64x16x16.F32.BF16 R24, gdesc[UR8], R24, gsb0 ;  /* 0x00200000081879f0 */ /* 0x000fe20008001818 */
        /* <DEDUP_REMOVED lines=12> */
[----:B------:R-:W-:Y:S01]  /*12d00*/  UMOV UR15, UR17 ;  /* 0x00000011000f7c82 */ /* 0x000fe20008000000 */
        /* <DEDUP_REMOVED lines=28> */
[----:B------:R-:W-:Y:S01]  /*12ed0*/  UMOV UR5, UR15 ;  /* 0x0000000f00057c82 */ /* 0x000fe20008000000 */
[----:B------:R-:W-:Y:S01]  /*12ee0*/  R2UR UR7, R5 ;  /* 0x00000000050772ca */ /* 0x000fe200000e0000 */
[----:B------:R-:W-:Y:S02]  /*12ef0*/  VIADD R4, R2, 0x106 ;  /* 0x0000010602047836 */ /* 0x000fe40000000000 */
[----:B------:R-:W-:Y:S01]  /*12f00*/  IMAD.MOV.U32 R5, RZ, RZ, 0x40000040 ;  /* 0x40000040ff057424 */ /* 0x000fe200078e00ff */
[----:B------:R-:W-:Y:S02]  /*12f10*/  UMOV UR16, UR4 ;  /* 0x0000000400107c82 */ /* 0x000fe40008000000 */
[----:B------:R-:W-:Y:S01]  /*12f20*/  UMOV UR14, UR16 ;  /* 0x00000010000e7c82 */ /* 0x000fe20008000000 */
[----:B------:R-:W-:Y:S01]  /*12f30*/  IMAD.U32 R8, RZ, RZ, UR16 ;  /* 0x00000010ff087e24 */ /* 0x000fe2000f8e00ff */
[----:B------:R-:W-:-:S04]  /*12f40*/  UMOV UR4, UR14 ;  /* 0x0000000e00047c82 */ /* 0x000fc80008000000 */
[----:B------:R0:W-:Y:S01]  /*12f50*/  STL.64 [R1+0x40], R8 ;  /* 0x0000400801007387 */ /* 0x0001e20000100a00 */
[----:B------:R-:W-:Y:S02]  /*12f60*/  WARPGROUP.DEPBAR.LE gsb0, 0x0 ;  /* 0x00008000000079c5 */ /* 0x000fe40000010000 */
[----:B------:R-:W-:-:S06]  /*12f70*/  WARPGROUP.ARRIVE ;  /* 0x00000000000079c5 */ /* 0x000fcc0000000000 */
[----:B------:R-:W-:Y:S01]  /*12f80*/  HGMMA.64x16x16.F32.BF16 R24, gdesc[UR8], R24, gsb0 ;  /* 0x00200000081879f0 */ /* 0x000fe20008001818 */
[----:B------:R-:W-:Y:S01]  /*12f90*/  UMOV UR8, UR14 ;  /* 0x0000000e00087c82 */ /* 0x000fe20008000000 */
[----:B------:R-:W-:Y:S01]  /*12fa0*/  UMOV UR9, UR15 ;  /* 0x0000000f00097c82 */ /* 0x000fe20008000000 */
        /* <DEDUP_REMOVED lines=42> */
[----:B------:R-:W-:-:S05]  /*13250*/  IMAD.U32 R8, RZ, RZ, UR16 ;  /* 0x00000010ff087e24 */ /* 0x000fca000f8e00ff */
[----:B------:R0:W-:Y:S01]  /*13260*/  STL.64 [R1+0x38], R8 ;  /* 0x0000380801007387 */ /* 0x0001e20000100a00 */
        /* <DEDUP_REMOVED lines=241> */
[----:B------:R-:W-:Y:S01]  /*14180*/  IMAD.U32 R8, RZ, RZ, UR16 ;  /* 0x00000010ff087e24 */ /* 0x000fe2000f8e00ff */
[----:B------:R-:W-:Y:S01]  /*14190*/  UIADD3 UR52, UR12, 0x806, URZ ;  /* 0x000008060c347890 */ /* 0x000fe2000fffe03f */
[----:B------:R-:W-:Y:S01]  /*141a0*/  UMOV UR53, 0x40000040 ;  /* 0x4000004000357882 */ /* 0x000fe20000000000 */
[----:B------:R-:W-:Y:S02]  /*141b0*/  UIADD3 UR48, UR12, 0xc00, URZ ;  /* 0x00000c000c307890 */ /* 0x000fe4000fffe03f */
[----:B------:R0:W-:Y:S01]  /*141c0*/  STL.64 [R1+0x10], R8 ;  /* 0x0000100801007387 */ /* 0x0001e20000100a00 */
[----:B------:R-:W-:Y:S01]  /*141d0*/  UMOV UR49, 0x40000040 ;  /* 0x4000004000317882 */ /* 0x000fe20000000000 */
[----:B------:R-:W-:Y:S01]  /*141e0*/  UIADD3 UR44, UR12, 0xc02, URZ ;  /* 0x00000c020c2c7890 */ /* 0x000fe2000fffe03f */
[----:B------:R-:W-:Y:S01]  /*141f0*/  UMOV UR45, 0x40000040 ;  /* 0x40000040002d7882 */ /* 0x000fe20000000000 */
[----:B------:R-:W-:Y:S01]  /*14200*/  UIADD3 UR40, UR12, 0xc04, URZ ;  /* 0x00000c040c287890 */ /* 0x000fe2000fffe03f */
[----:B------:R-:W-:Y:S01]  /*14210*/  UMOV UR41, 0x40000040 ;  /* 0x4000004000297882 */ /* 0x000fe20000000000 */
[----:B0-----:R-:W2:Y:S01]  /*14220*/  LDL R8, [R1+0x8c] ;  /* 0x00008c0001087983 */ /* 0x001ea20000100800 */
[----:B------:R-:W-:-:S02]  /*14230*/  WARPGROUP.DEPBAR.LE gsb0, 0x0 ;  /* 0x00008000000079c5 */ /* 0x000fc40000010000 */
        /* <DEDUP_REMOVED lines=11> */
[----:B------:R-:W-:Y:S02]  /*142f0*/  UMOV UR17, 0x40000040 ;  /* 0x4000004000117882 */ /* 0x000fe40000000000 */
[----:B------:R-:W-:Y:S02]  /*14300*/  WARPGROUP.DEPBAR.LE gsb0, 0x0 ;  /* 0x00008000000079c5 */ /* 0x000fe40000010000 */
[----:B------:R-:W-:Y:S01]  /*14310*/  WARPGROUP.ARRIVE ;  /* 0x00000000000079c5 */ /* 0x000fe20000000000 */
[----:B------:R-:W-:Y:S01]  /*14320*/  UMOV UR15, UR17 ;  /* 0x00000011000f7c82 */ /* 0x000fe20008000000 */
[----:B------:R-:W-:Y:S02]  /*14330*/  VIADD R6, R2, 0x704 ;  /* 0x0000070402067836 */ /* 0x000fe40000000000 */
[----:B------:R-:W-:Y:S02]  /*14340*/  IMAD.MOV.U32 R7, RZ, RZ, 0x40000040 ;  /* 0x40000040ff077424 */ /* 0x000fe400078e00ff */
[----:B------:R-:W-:Y:S01]  /*14350*/  HGMMA.64x16x16.F32.BF16 R48, gdesc[UR4], R48, gsb0 ;  /* 0x00200000043079f0 */ /* 0x000fe20008001830 */
[----:B------:R-:W-:Y:S01]  /*14360*/  R2UR UR6, R4 ;  /* 0x00000000040672ca */ /* 0x000fe200000e0000 */
[----:B------:R-:W-:Y:S01]  /*14370*/  UMOV UR4, UR8 ;  /* 0x0000000800047c82 */ /* 0x000fe20008000000 */
[----:B------:R-:W-:Y:S01]  /*14380*/  R2UR UR7, R5 ;  /* 0x00000000050772ca */ /* 0x000fe200000e0000 */
[----:B------:R-:W-:Y:S01]  /*14390*/  UMOV UR5, UR9 ;  /* 0x0000000900057c82 */ /* 0x000fe20008000000 */
[----:B------:R-:W-:-:S02]  /*143a0*/  VIADD R4, R2, 0x682 ;  /* 0x0000068202047836 */ /* 0x000fc40000000000 */
[----:B------:R-:W-:Y:S01]  /*143b0*/  IMAD.MOV.U32 R5, RZ, RZ, 0x40000040 ;  /* 0x40000040ff057424 */ /* 0x000fe200078e00ff */
[----:B------:R-:W-:Y:S01]  /*143c0*/  UIADD3 UR36, UR12, 0xc06, URZ ;  /* 0x00000c060c247890 */ /* 0x000fe2000fffe03f */
[----:B------:R-:W-:Y:S01]  /*143d0*/  UMOV UR37, 0x40000040 ;  /* 0x4000004000257882 */ /* 0x000fe20000000000 */
[----:B------:R-:W-:Y:S02]  /*143e0*/  IMAD.MOV.U32 R3, RZ, RZ, 0x40000040 ;  /* 0x40000040ff037424 */ /* 0x000fe400078e00ff */
[----:B------:R-:W-:Y:S01]  /*143f0*/  IMAD.U32 R11, RZ, RZ, UR17 ;  /* 0x00000011ff0b7e24 */ /* 0x000fe2000f8e00ff */
        /* <DEDUP_REMOVED lines=17> */
[----:B------:R-:W-:Y:S02]  /*14510*/  R2UR UR6, R4 ;  /* 0x00000000040672ca */ /* 0x000fe400000e0000 */
[----:B------:R-:W-:-:S04]  /*14520*/  R2UR UR7, R5 ;  /* 0x00000000050772ca */ /* 0x000fc800000e0000 */
[----:B------:R-:W-:Y:S01]  /*14530*/  UMOV UR16, UR4 ;  /* 0x0000000400107c82 */ /* 0x000fe20008000000 */
[----:B------:R-:W-:Y:S02]  /*14540*/  WARPGROUP.DEPBAR.LE gsb0, 0x0 ;  /* 0x00008000000079c5 */ /* 0x000fe40000010000 */
[----:B------:R-:W-:Y:S01]  /*14550*/  WARPGROUP.ARRIVE ;  /* 0x00000000000079c5 */ /* 0x000fe20000000000 */
[----:B------:R-:W-:Y:S01]  /*14560*/  UMOV UR14, UR16 ;  /* 0x00000010000e7c82 */ /* 0x000fe20008000000 */
[----:B------:R-:W-:Y:S01]  /*14570*/  UMOV UR5, UR15 ;  /* 0x0000000f00057c82 */ /* 0x000fe20008000000 */
[----:B------:R-:W-:Y:S02]  /*14580*/  VIADD R4, R2, 0x604 ;  /* 0x0000060402047836 */ /* 0x000fe40000000000 */
[----:B------:R-:W-:Y:S01]  /*14590*/  IMAD.MOV.U32 R5, RZ, RZ, 0x40000040 ;  /* 0x40000040ff057424 */ /* 0x000fe200078e00ff */
[----:B------:R-:W-:Y:S01]  /*145a0*/  HGMMA.64x16x16.F32.BF16 R24, gdesc[UR8], R24, gsb0 ;  /* 0x00200000081879f0 */ /* 0x000fe20008001818 */
[----:B------:R-:W-:-:S02]  /*145b0*/  IMAD.U32 R10, RZ, RZ, UR16 ;  /* 0x00000010ff0a7e24 */ /* 0x000fc4000f8e00ff */
[----:B------:R-:W-:Y:S02]  /*145c0*/  WARPGROUP.DEPBAR.LE gsb0, 0x0 ;  /* 0x00008000000079c5 */ /* 0x000fe40000010000 */
[----:B------:R-:W-:-:S06]  /*145d0*/  WARPGROUP.ARRIVE ;  /* 0x00000000000079c5 */ /* 0x000fcc0000000000 */
[----:B------:R-:W-:Y:S01]  /*145e0*/  HGMMA.64x16x16.F32.BF16 R56, gdesc[UR16], R56, gsb0 ;  /* 0x00200000103879f0 */ /* 0x000fe20008001838 */
[----:B------:R-:W-:Y:S02]  /*145f0*/  UMOV UR4, UR14 ;  /* 0x0000000e00047c82 */ /* 0x000fe40008000000 */
[----:B------:R-:W-:Y:S02]  /*14600*/  WARPGROUP.DEPBAR.LE gsb0, 0x0 ;  /* 0x00008000000079c5 */ /* 0x000fe40000010000 */
[----:B------:R-:W-:-:S06]  /*14610*/  WARPGROUP.ARRIVE ;  /* 0x00000000000079c5 */ /* 0x000fcc0000000000 */
[----:B------:R-:W-:Y:S01]  /*14620*/  HGMMA.64x16x16.F32.BF16 R48, gdesc[UR4], R48, gsb0 ;  /* 0x00200000043079f0 */ /* 0x000fe20008001830 */
[----:B------:R-:W-:Y:S02]  /*14630*/  R2UR UR6, R4 ;  /* 0x00000000040672ca */ /* 0x000fe400000e0000 */
[----:B------:R-:W-:Y:S01]  /*14640*/  R2UR UR7, R5 ;  /* 0x00000000050772ca */ /* 0x000fe200000e0000 */
[----:B------:R-:W-:Y:S01]  /*14650*/  UMOV UR4, UR14 ;  /* 0x0000000e00047c82 */ /* 0x000fe20008000000 */
[----:B------:R-:W-:Y:S01]  /*14660*/  UMOV UR5, UR15 ;  /* 0x0000000f00057c82 */ /* 0x000fe20008000000 */
[----:B------:R-:W-:Y:S02]  /*14670*/  WARPGROUP.DEPBAR.LE gsb0, 0x0 ;  /* 0x00008000000079c5 */ /* 0x000fe40000010000 */
[----:B------:R-:W-:-:S08]  /*14680*/  WARPGROUP.ARRIVE ;  /* 0x00000000000079c5 */ /* 0x000fd00000000000 */
[----:B------:R-:W-:Y:S01]  /*14690*/  HGMMA.64x16x16.F32.BF16 R40, gdesc[UR4], R40, gsb0 ;  /* 0x00200000042879f0 */ /* 0x000fe20008001828 */
[----:B------:R-:W-:Y:S02]  /*146a0*/  VIADD R4, R2, 0x684 ;  /* 0x0000068402047836 */ /* 0x000fe40000000000 */
[----:B------:R-:W-:-:S03]  /*146b0*/  IMAD.MOV.U32 R5, RZ, RZ, 0x40000040 ;  /* 0x40000040ff057424 */ /* 0x000fc600078e00ff */
[----:B------:R-:W-:Y:S02]  /*146c0*/  R2UR UR10, R4 ;  /* 0x00000000040a72ca */ /* 0x000fe400000e0000 */
[----:B------:R-:W-:Y:S01]  /*146d0*/  R2UR UR11, R5 ;  /* 0x00000000050b72ca */ /* 0x000fe200000e0000 */
[----:B------:R-:W-:Y:S01]  /*146e0*/  UMOV UR8, UR14 ;  /* 0x0000000e00087c82 */ /* 0x000fe20008000000 */
[----:B------:R-:W-:Y:S01]  /*146f0*/  UMOV UR9, UR15 ;  /* 0x0000000f00097c82 */ /* 0x000fe20008000000 */
[----:B------:R-:W-:Y:S02]  /*14700*/  WARPGROUP.DEPBAR.LE gsb0, 0x0 ;  /* 0x00008000000079c5 */ /* 0x000fe40000010000 */
[----:B------:R-:W-:-:S08]  /*14710*/  WARPGROUP.ARRIVE ;  /* 0x00000000000079c5 */ /* 0x000fd00000000000 */
        /* <DEDUP_REMOVED lines=12> */
[----:B------:R-:W-:Y:S02]  /*147e0*/  WARPGROUP.DEPBAR.LE gsb0, 0x0 ;  /* 0x00008000000079c5 */ /* 0x000fe40000010000 */
[----:B------:R-:W-:-:S10]  /*147f0*/  WARPGROUP.ARRIVE ;  /* 0x00000000000079c5 */ /* 0x000fd40000000000 */
        /* <DEDUP_REMOVED lines=173> */
[----:B------:R-:W-:Y:S01]  /*152d0*/  VIADD R4, R2, 0x806 ;  /* 0x0000080602047836 */ /* 0x000fe20000000000 */
[----:B------:R-:W-:Y:S01]  /*152e0*/  UMOV UR4, UR36 ;  /* 0x0000002400047c82 */ /* 0x000fe20008000000 */
[----:B------:R-:W-:Y:S01]  /*152f0*/  IMAD.MOV.U32 R5, RZ, RZ, 0x40000040 ;  /* 0x40000040ff057424 */ /* 0x000fe200078e00ff */
[----:B------:R-:W-:Y:S01]  /*15300*/  UMOV UR5, UR37 ;  /* 0x0000002500057c82 */ /* 0x000fe20008000000 */
[----:B------:R0:W-:Y:S01]  /*15310*/  STL.64 [R1], R10 ;  /* 0x0000000a01007387 */ /* 0x0001e20000100a00 */
[----:B------:R-:W-:Y:S01]  /*15320*/  R2UR UR6, R4 ;  /* 0x00000000040672ca */ /* 0x000fe200000e0000 */
[----:B------:R-:W-:Y:S01]  /*15330*/  @!P1 VIADD R0, R0, 0x38840 ;  /* 0x0003884000009836 */ /* 0x000fe20000000000 */
[----:B------:R-:W-:Y:S01]  /*15340*/  R2UR UR7, R5 ;  /* 0x00000000050772ca */ /* 0x000fe200000e0000 */
[----:B------:R-:W-:Y:S01]  /*15350*/  ULDC UR38, c[0x0][0x988] ;  /* 0x0002620000267ab9 */ /* 0x000fe20000000800 */
[----:B------:R-:W-:-:S02]  /*15360*/  WARPGROUP.DEPBAR.LE gsb0, 0x0 ;  /* 0x00008000000079c5 */ /* 0x000fc40000010000 */
[----:B------:R-:W-:-:S09]  /*15370*/  WARPGROUP.ARRIVE ;  /* 0x00000000000079c5 */ /* 0x000fd20000000000 */
        /* <DEDUP_REMOVED lines=19> */
[----:B--2---:R-:W-:Y:S02]  /*154b0*/  IMAD.IADD R4, R8, 0x1, R178 ;  /* 0x0000000108047824 */ /* 0x004fe400078e02b2 */
[----:B------:R-:W-:Y:S02]  /*154c0*/  VIADD R2, R2, 0x986 ;  /* 0x0000098602027836 */ /* 0x000fe40000000000 */
[----:B------:R-:W-:Y:S01]  /*154d0*/  IMAD R4, R179, -0x50, R4 ;  /* 0xffffffb0b3047824 */ /* 0x000fe200078e0204 */
[----:B------:R-:W-:Y:S02]  /*154e0*/  R2UR UR7, R3 ;  /* 0x00000000030772ca */ /* 0x000fe400000e0000 */
[----:B------:R-:W-:Y:S02]  /*154f0*/  R2UR UR6, R2 ;  /* 0x00000000020672ca */ /* 0x000fe400000e0000 */
[----:B------:R-:W-:-:S02]  /*15500*/  ISETP.GT.AND P6, PT, R4, RZ, PT ;  /* 0x000000ff0400720c */ /* 0x000fc40003fc4270 */
[C---:B------:R-:W-:Y:S02]  /*15510*/  ISETP.GT.AND P5, PT, R4.reuse, 0x1, PT ;  /* 0x000000010400780c */ /* 0x040fe40003fa4270 */
[----:B------:R-:W-:Y:S02]  /*15520*/  ISETP.GT.AND P4, PT, R4, 0x8, PT ;  /* 0x000000080400780c */ /* 0x000fe40003f84270 */
[----:B------:R-:W-:Y:S02]  /*15530*/  FSEL R65, R56, -INF , P6 ;  /* 0xff80000038417808 */ /* 0x000fe40003000000 */
[----:B------:R-:W-:Y:S02]  /*15540*/  FSEL R57, R57, -INF , P5 ;  /* 0xff80000039397808 */ /* 0x000fe40002800000 */
[----:B------:R-:W-:Y:S02]  /*15550*/  ISETP.GT.AND P3, PT, R4, 0x9, PT ;  /* 0x000000090400780c */ /* 0x000fe40003f64270 */
[----:B------:R-:W-:-:S02]  /*15560*/  FSEL R67, R60, -INF , P4 ;  /* 0xff8000003c437808 */ /* 0x000fc40002000000 */
[----:B------:R-:W-:Y:S01]  /*15570*/  FMNMX.FTZ R2, R65, R57, !PT ;  /* 0x0000003941027209 */ /* 0x000fe20007810000 */
[----:B------:R-:W-:Y:S01]  /*15580*/  UMOV UR4, UR36 ;  /* 0x0000002400047c82 */ /* 0x000fe20008000000 */
[----:B------:R-:W-:Y:S01]  /*15590*/  UMOV UR5, UR37 ;  /* 0x0000002500057c82 */ /* 0x000fe20008000000 */
[----:B------:R-:W-:Y:S02]  /*155a0*/  ISETP.GT.AND P2, PT, R4, 0x10, PT ;  /* 0x000000100400780c */ /* 0x000fe40003f44270 */
[----:B------:R-:W-:Y:S02]  /*155b0*/  FSEL R61, R61, -INF , P3 ;  /* 0xff8000003d3d7808 */ /* 0x000fe40001800000 */
[----:B------:R-:W-:Y:S02]  /*155c0*/  FMNMX.FTZ R2, R67, R2, !PT ;  /* 0x0000000243027209 */ /* 0x000fe40007810000 */
[----:B------:R-:W-:Y:S02]  /*155d0*/  FSEL R3, R58, -INF , P6 ;  /* 0xff8000003a037808 */ /* 0x000fe40003000000 */
[----:B------:R-:W-:-:S02]  /*155e0*/  ISETP.GT.AND P6, PT, R4, 0x11, PT ;  /* 0x000000110400780c */ /* 0x000fc40003fc4270 */
[----:B------:R-:W-:Y:S02]  /*155f0*/  FSEL R69, R48, -INF , P2 ;  /* 0xff80000030457808 */ /* 0x000fe40001000000 */
[----:B------:R-:W-:Y:S01]  /*15600*/  FMNMX.FTZ R2, R61, R2, !PT ;  /* 0x000000023d027209 */ /* 0x000fe20007810000 */
[----:B------:R-:W-:Y:S02]  /*15610*/  WARPGROUP.DEPBAR.LE gsb0, 0x0 ;  /* 0x00008000000079c5 */ /* 0x000fe40000010000 */
[----:B------:R-:W-:-:S06]  /*15620*/  WARPGROUP.ARRIVE ;  /* 0x00000000000079c5 */ /* 0x000fcc0000000000 */
[----:B------:R-:W-:Y:S01]  /*15630*/  HGMMA.64x16x16.F32.BF16 R24, gdesc[UR4], R24, gsb0 ;  /* 0x00200000041879f0 */ /* 0x000fe20008001818 */
[----:B------:R-:W-:Y:S01]  /*15640*/  FSEL R59, R59, -INF , P5 ;  /* 0xff8000003b3b7808 */ /* 0x000fe20002800000 */
[----:B------:R-:W-:Y:S01]  /*15650*/  ULDC UR4, c[0x0][0x988] ;  /* 0x0002620000047ab9 */ /* 0x000fe20000000800 */
        /* <DEDUP_REMOVED lines=19> */
[----:B0-----:R-:W-:Y:S02]  /*15790*/  FSEL R11, R54, -INF , P5 ;  /* 0xff800000360b7808 */ /* 0x001fe40002800000 */
        /* <DEDUP_REMOVED lines=37> */
[----:B------:R-:W-:-:S04]  /*159f0*/  FMNMX.FTZ R2, R87, R2, !PT ;  /* 0x0000000257027209 */ /* 0x000fc80007810000 */
[----:B------:R-:W-:-:S05]  /*15a00*/  FMNMX.FTZ R6, R89, R2, !PT ;  /* 0x0000000259067209 */ /* 0x000fca0007810000 */
[----:B------:R-:W0:Y:S02]  /*15a10*/  SHFL.BFLY PT, R5, R6, 0x2, 0x1f ;  /* 0x0c401f0006057f89 */ /* 0x000e2400000e0000 */
[----:B0-----:R-:W-:-:S05]  /*15a20*/  FMNMX.FTZ R8, R6, R5, !PT ;  /* 0x0000000506087209 */ /* 0x001fca0007810000 */
[----:B------:R-:W0:Y:S01]  /*15a30*/  SHFL.BFLY PT, R5, R8, 0x1, 0x1f ;  /* 0x0c201f0008057f89 */ /* 0x000e2200000e0000 */
[----:B------:R-:W-:Y:S01]  /*15a40*/  IMAD.U32 R2, RZ, RZ, UR4 ;  /* 0x00000004ff027e24 */ /* 0x000fe2000f8e00ff */
[----:B0-----:R-:W-:-:S04]  /*15a50*/  FMNMX.FTZ R5, R8, R5, !PT ;  /* 0x0000000508057209 */ /* 0x001fc80007810000 */
[C---:B------:R-:W-:Y:S01]  /*15a60*/  FSETP.NEU.FTZ.AND P0, PT, R5.reuse, -INF , PT ;  /* 0xff8000000500780b */ /* 0x040fe20003f1d000 */
[----:B------:R-:W-:-:S05]  /*15a70*/  FMUL.FTZ R4, R5, R2 ;  /* 0x0000000205047220 */ /* 0x000fca0000410000 */
[----:B------:R-:W-:Y:S02]  /*15a80*/  FSEL R10, R4, RZ, P0 ;  /* 0x000000ff040a7208 */ /* 0x000fe40000000000 */
        /* <DEDUP_REMOVED lines=13> */
[----:B------:R-:W-:Y:S02]  /*15b60*/  FSEL R39, R39, -INF , P6 ;  /* 0xff80000027277808 */ /* 0x000fe40003000000 */
[----:B------:R-:W-:Y:S01]  /*15b70*/  FMNMX.FTZ R4, R25, R4, !PT ;  /* 0x0000000419047209 */ /* 0x000fe20007810000 */
[----:B------:R-:W-:Y:S01]  /*15b80*/  FFMA.FTZ R29, R57, R2, -R10 ;  /* 0x00000002391d7223 */ /* 0x000fe2000001080a */
[----:B------:R-:W-:Y:S02]  /*15b90*/  FSEL R57, R26, -INF , P5 ;  /* 0xff8000001a397808 */ /* 0x000fe40002800000 */
[----:B------:R-:W-:Y:S02]  /*15ba0*/  FMNMX.FTZ R4, R39, R4, !PT ;  /* 0x0000000427047209 */ /* 0x000fe40007810000 */
[----:B------:R-:W-:-:S02]  /*15bb0*/  FSEL R27, R27, -INF , P4 ;  /* 0xff8000001b1b7808 */ /* 0x000fc40002000000 */
[----:B------:R-:W-:Y:S01]  /*15bc0*/  FMNMX.FTZ R4, R57, R4, !PT ;  /* 0x0000000439047209 */ /* 0x000fe20007810000 */
[----:B------:R-:W-:Y:S01]  /*15bd0*/  FFMA.FTZ R33, R61, R2, -R10 ;  /* 0x000000023d217223 */ /* 0x000fe2000001080a */
[----:B------:R-:W-:Y:S02]  /*15be0*/  FSEL R61, R30, -INF , P3 ;  /* 0xff8000001e3d7808 */ /* 0x000fe40001800000 */
[----:B------:R-:W-:Y:S02]  /*15bf0*/  FMNMX.FTZ R4, R27, R4, !PT ;  /* 0x000000041b047209 */ /* 0x000fe40007810000 */
[----:B------:R-:W-:Y:S02]  /*15c00*/  FSEL R31, R31, -INF , P2 ;  /* 0xff8000001f1f7808 */ /* 0x000fe40001000000 */
[----:B------:R-:W-:-:S04]  /*15c10*/  FMNMX.FTZ R4, R61, R4, !PT ;  /* 0x000000043d047209 */ /* 0x000fc80007810000 */
[----:B------:R-:W-:Y:S01]  /*15c20*/  FMNMX.FTZ R4, R31, R4, !PT ;  /* 0x000000041f047209 */ /* 0x000fe20007810000 */
[----:B------:R-:W-:-:S04]  /*15c30*/  FFMA.FTZ R6, R49, R2, -R10 ;  /* 0x0000000231067223 */ /* 0x000fc8000001080a */
[----:B------:R-:W0:Y:S02]  /*15c40*/  SHFL.BFLY PT, R49, R4, 0x2, 0x1f ;  /* 0x0c401f0004317f89 */ /* 0x000e2400000e0000 */
[----:B0-----:R-:W-:-:S05]  /*15c50*/  FMNMX.FTZ R49, R4, R49, !PT ;  /* 0x0000003104317209 */ /* 0x001fca0007810000 */
[----:B------:R-:W0:Y:S01]  /*15c60*/  SHFL.BFLY PT, R4, R49, 0x1, 0x1f ;  /* 0x0c201f0031047f89 */ /* 0x000e2200000e0000 */
[-CC-:B------:R-:W-:Y:S02]  /*15c70*/  FFMA.FTZ R208, R65, R2.reuse, -R10.reuse ;  /* 0x0000000241d07223 */ /* 0x180fe4000001080a */
[----:B------:R1:W-:Y:S01]  /*15c80*/  MUFU.EX2 R65, R6 ;  /* 0x0000000600417308 */ /* 0x0003e20000000800 */
[-CC-:B------:R-:W-:Y:S01]  /*15c90*/  FFMA.FTZ R210, R67, R2.reuse, -R10.reuse ;  /* 0x0000000243d27223 */ /* 0x180fe2000001080a */
[----:B------:R-:W-:-:S06]  /*15ca0*/  FFMA.FTZ R204, R69, R2, -R10 ;  /* 0x0000000245cc7223 */ /* 0x000fcc000001080a */
[----:B------:R-:W-:Y:S01]  /*15cb0*/  MUFU.EX2 R208, R208 ;  /* 0x000000d000d07308 */ /* 0x000fe20000000800 */
[----:B0-----:R-:W-:-:S07]  /*15cc0*/  FMNMX.FTZ R4, R49, R4, !PT ;  /* 0x0000000431047209 */ /* 0x001fce0007810000 */
[----:B------:R-:W0:Y:S01]  /*15cd0*/  MUFU.EX2 R29, R29 ;  /* 0x0000001d001d7308 */ /* 0x000e220000000800 */
[C---:B------:R-:W-:Y:S01]  /*15ce0*/  FSETP.NEU.FTZ.AND P2, PT, R4.reuse, -INF , PT ;  /* 0xff8000000400780b */ /* 0x040fe20003f5d000 */
[----:B-1----:R-:W-:-:S05]  /*15cf0*/  FMUL.FTZ R6, R4, R2 ;  /* 0x0000000204067220 */ /* 0x002fca0000410000 */
[----:B------:R-:W-:Y:S01]  /*15d00*/  FSEL R6, R6, RZ, P2 ;  /* 0x000000ff06067208 */ /* 0x000fe20001000000 */
[----:B------:R-:W1:Y:S04]  /*15d10*/  MUFU.EX2 R210, R210 ;  /* 0x000000d200d27308 */ /* 0x000e680000000800 */
[-CC-:B------:R-:W-:Y:S01]  /*15d20*/  FFMA.FTZ R3, R3, R2.reuse, -R6.reuse ;  /* 0x0000000203037223 */ /* 0x180fe20000010806 */
[----:B------:R-:W-:-:S03]  /*15d30*/  FFMA.FTZ R59, R59, R2, -R6 ;  /* 0x000000023b3b7223 */ /* 0x000fc60000010806 */
[----:B------:R-:W2:Y:S01]  /*15d40*/  MUFU.EX2 R33, R33 ;  /* 0x0000002100217308 */ /* 0x000ea20000000800 */
[-C--:B------:R-:W-:Y:S01]  /*15d50*/  FFMA.FTZ R7, R7, R2.reuse, -R6 ;  /* 0x0000000207077223 */ /* 0x080fe20000010806 */
[-CC-:B------:R-:W-:Y:S01]  /*15d60*/  FFMA.FTZ R37, R37, R2.reuse, -R10.reuse ;  /* 0x0000000225257223 */ /* 0x180fe2000001080a */
[----:B------:R-:W-:-:S05]  /*15d70*/  FFMA.FTZ R71, R71, R2, -R10 ;  /* 0x0000000247477223 */ /* 0x000fca000001080a */
[----:B------:R-:W3:Y:S01]  /*15d80*/  MUFU.EX2 R204, R204 ;  /* 0x000000cc00cc7308 */ /* 0x000ee20000000800 */
[-CC-:B------:R-:W-:Y:S01]  /*15d90*/  FFMA.FTZ R63, R63, R2.reuse, -R6.reuse ;  /* 0x000000023f3f7223 */ /* 0x180fe20000010806 */
[----:B------:R-:W-:-:S06]  /*15da0*/  FFMA.FTZ R9, R9, R2, -R6 ;  /* 0x0000000209097223 */ /* 0x000fcc0000010806 */
[----:B------:R-:W-:Y:S01]  /*15db0*/  MUFU.EX2 R3, R3 ;  /* 0x0000000300037308 */ /* 0x000fe20000000800 */
[----:B------:R-:W-:-:S07]  /*15dc0*/  ISETP.NE.AND P0, PT, R12, RZ, PT ;  /* 0x000000ff0c00720c */ /* 0x000fce0003f05270 */
[----:B------:R-:W4:Y:S01]  /*15dd0*/  MUFU.EX2 R8, R59 ;  /* 0x0000003b00087308 */ /* 0x000f220000000800 */
[-CC-:B------:R-:W-:Y:S01]  /*15de0*/  FFMA.FTZ R53, R53, R2.reuse, -R10.reuse ;  /* 0x0000000235357223 */ /* 0x180fe2000001080a */
[----:B------:R-:W-:-:S06]  /*15df0*/  FFMA.FTZ R73, R73, R2, -R10 ;  /* 0x0000000249497223 */ /* 0x000fcc000001080a */
[----:B------:R0:W-:Y:S08]  /*15e00*/  MUFU.EX2 R198, R37 ;  /* 0x0000002500c67308 */ /* 0x0001f00000000800 */
[----:B------:R-:W4:Y:S01]  /*15e10*/  MUFU.EX2 R7, R7 ;  /* 0x0000000700077308 */ /* 0x000f220000000800 */
[----:B0-----:R-:W-:-:S04]  /*15e20*/  FADD.FTZ R37, R208, R29 ;  /* 0x0000001dd0257221 */ /* 0x001fc80000010000 */
[----:B-1----:R-:W-:-:S03]  /*15e30*/  FADD.FTZ R28, R210, R37 ;  /* 0x00000025d21c7221 */ /* 0x002fc60000010000 */
[----:B------:R-:W0:Y:S01]  /*15e40*/  MUFU.EX2 R71, R71 ;  /* 0x0000004700477308 */ /* 0x000e220000000800 */
[----:B------:R-:W-:Y:S01]  /*15e50*/  FFMA.FTZ R51, R51, R2, -R6 ;  /* 0x0000000233337223 */ /* 0x000fe20000010806 */
[----:B--2---:R-:W-:-:S06]  /*15e60*/  FADD.FTZ R37, R33, R28 ;  /* 0x0000001c21257221 */ /* 0x004fcc0000010000 */
[----:B------:R-:W1:Y:S01]  /*15e70*/  MUFU.EX2 R12, R63 ;  /* 0x0000003f000c7308 */ /* 0x000e620000000800 */
[-C--:B------:R-:W-:Y:S01]  /*15e80*/  FFMA.FTZ R11, R11, R2.reuse, -R6 ;  /* 0x000000020b0b7223 */ /* 0x080fe20000010806 */
[----:B------:R-:W-:Y:S01]  /*15e90*/  FFMA.FTZ R41, R41, R2, -R10 ;  /* 0x0000000229297223 */ /* 0x000fe2000001080a */
[----:B---3--:R-:W-:-:S05]  /*15ea0*/  FADD.FTZ R30, R204, R37 ;  /* 0x00000025cc1e7221 */ /* 0x008fca0000010000 */
[----:B------:R-:W2:Y:S01]  /*15eb0*/  MUFU.EX2 R206, R53 ;  /* 0x0000003500ce7308 */ /* 0x000ea20000000800 */
[----:B------:R-:W-:Y:S01]  /*15ec0*/  FFMA.FTZ R75, R75, R2, -R10 ;  /* 0x000000024b4b7223 */ /* 0x000fe2000001080a */
[----:B----4-:R-:W-:-:S06]  /*15ed0*/  FADD.FTZ R28, R3, R8 ;  /* 0x00000008031c7221 */ /* 0x010fcc0000010000 */
[----:B------:R-:W-:Y:S01]  /*15ee0*/  MUFU.EX2 R9, R9 ;  /* 0x0000000900097308 */ /* 0x000fe20000000800 */
[----:B------:R-:W-:Y:S01]  /*15ef0*/  FFMA.FTZ R55, R55, R2, -R6 ;  /* 0x0000000237377223 */ /* 0x000fe20000010806 */
[----:B------:R-:W-:-:S06]  /*15f00*/  FADD.FTZ R30, R65, R30 ;  /* 0x0000001e411e7221 */ /* 0x000fcc0000010000 */
[----:B------:R-:W3:Y:S01]  /*15f10*/  MUFU.EX2 R73, R73 ;  /* 0x0000004900497308 */ /* 0x000ee20000000800 */
[----:B------:R-:W-:Y:S01]  /*15f20*/  FADD.FTZ R37, R7, R28 ;  /* 0x0000001c07257221 */ /* 0x000fe20000010000 */
[----:B------:R-:W-:-:S06]  /*15f30*/  FFMA.FTZ R13, R13, R2, -R6 ;  /* 0x000000020d0d7223 */ /* 0x000fcc0000010806 */
[----:B------:R-:W-:Y:S01]  /*15f40*/  MUFU.EX2 R14, R51 ;  /* 0x00000033000e7308 */ /* 0x000fe20000000800 */
[-C--:B------:R-:W-:Y:S01]  /*15f50*/  FFMA.FTZ R45, R45, R2.reuse, -R10 ;  /* 0x000000022d2d7223 */ /* 0x080fe2000001080a */
[----:B------:R-:W-:-:S06]  /*15f60*/  FFMA.FTZ R21, R21, R2, -R6 ;  /* 0x0000000215157223 */ /* 0x000fcc0000010806 */
[----:B------:R0:W4:Y:S01]  /*15f70*/  MUFU.EX2 R200, R41 ;  /* 0x0000002900c87308 */ /* 0x0001220000000800 */
[----:B------:R-:W-:-:S07]  /*15f80*/  FFMA.FTZ R77, R77, R2, -R10 ;  /* 0x000000024d4d7223 */ /* 0x000fce000001080a */
[----:B------:R-:W4:Y:S01]  /*15f90*/  MUFU.EX2 R11, R11 ;  /* 0x0000000b000b7308 */ /* 0x000f220000000800 */
[----:B0-----:R-:W-:Y:S01]  /*15fa0*/  FADD.FTZ R41, R71, R30 ;  /* 0x0000001e47297221 */ /* 0x001fe20000010000 */
[----:B-1----:R-:W-:Y:S01]  /*15fb0*/  FADD.FTZ R30, R12, R37 ;  /* 0x000000250c1e7221 */ /* 0x002fe20000010000 */
[----:B------:R-:W-:-:S05]  /*15fc0*/  FFMA.FTZ R43, R43, R2, -R6 ;  /* 0x000000022b2b7223 */ /* 0x000fca0000010806 */
[----:B------:R-:W-:Y:S01]  /*15fd0*/  MUFU.EX2 R75, R75 ;  /* 0x0000004b004b7308 */ /* 0x000fe20000000800 */
[----:B--2---:R-:W-:Y:S01]  /*15fe0*/  FADD.FTZ R32, R206, R41 ;  /* 0x00000029ce207221 */ /* 0x004fe20000010000 */
[----:B------:R-:W-:-:S06]  /*15ff0*/  FFMA.FTZ R15, R15, R2, -R6 ;  /* 0x000000020f0f7223 */ /* 0x000fcc0000010806 */
[----:B------:R-:W0:Y:S01]  /*16000*/  MUFU.EX2 R20, R55 ;  /* 0x0000003700147308 */ /* 0x000e220000000800 */
[----:B------:R-:W-:Y:S01]  /*16010*/  FFMA.FTZ R79, R79, R2, -R10 ;  /* 0x000000024f4f7223 */ /* 0x000fe2000001080a */
[----:B---3--:R-:W-:-:S06]  /*16020*/  FADD.FTZ R37, R73, R32 ;  /* 0x0000002049257221 */ /* 0x008fcc0000010000 */
[----:B------:R-:W-:Y:S01]  /*16030*/  MUFU.EX2 R202, R45 ;  /* 0x0000002d00ca7308 */ /* 0x000fe20000000800 */
[----:B------:R-:W-:-:S07]  /*16040*/  FFMA.FTZ R81, R81, R2, -R10 ;  /* 0x0000000251517223 */ /* 0x000fce000001080a */
[----:B------:R-:W1:Y:S01]  /*16050*/  MUFU.EX2 R13, R13 ;  /* 0x0000000d000d7308 */ /* 0x000e620000000800 */
[----:B------:R-:W-:-:S07]  /*16060*/  FFMA.FTZ R35, R35, R2, -R6 ;  /* 0x0000000223237223 */ /* 0x000fce0000010806 */
[----:B------:R2:W-:Y:S01]  /*16070*/  MUFU.EX2 R197, R21 ;  /* 0x0000001500c57308 */ /* 0x0005e20000000800 */
[----:B------:R-:W-:Y:S01]  /*16080*/  FFMA.FTZ R47, R47, R2, -R6 ;  /* 0x000000022f2f7223 */ /* 0x000fe20000010806 */
[----:B----4-:R-:W-:Y:S01]  /*16090*/  FADD.FTZ R32, R200, R37 ;  /* 0x00000025c8207221 */ /* 0x010fe20000010000 */
[----:B--2---:R-:W-:-:S05]  /*160a0*/  FADD.FTZ R21, R9, R30 ;  /* 0x0000001e09157221 */ /* 0x004fca0000010000 */
[----:B------:R-:W2:Y:S01]  /*160b0*/  MUFU.EX2 R77, R77 ;  /* 0x0000004d004d7308 */ /* 0x000ea20000000800 */
[----:B------:R-:W-:-:S07]  /*160c0*/  FADD.FTZ R30, R14, R21 ;  /* 0x000000150e1e7221 */ /* 0x000fce0000010000 */
[----:B------:R-:W3:Y:S01]  /*160d0*/  MUFU.EX2 R24, R43 ;  /* 0x0000002b00187308 */ /* 0x000ee20000000800 */
[----:B------:R-:W-:Y:S01]  /*160e0*/  FADD.FTZ R21, R11, R30 ;  /* 0x0000001e0b157221 */ /* 0x000fe20000010000 */
[----:B------:R-:W-:-:S06]  /*160f0*/  FFMA.FTZ R83, R83, R2, -R10 ;  /* 0x0000000253537223 */ /* 0x000fcc000001080a */
[----:B------:R-:W4:Y:S01]  /*16100*/  MUFU.EX2 R196, R79 ;  /* 0x0000004f00c47308 */ /* 0x000f220000000800 */
[----:B0-----:R-:W-:-:S07]  /*16110*/  FADD.FTZ R30, R20, R21 ;  /* 0x00000015141e7221 */ /* 0x001fce0000010000 */
[----:B------:R-:W0:Y:S01]  /*16120*/  MUFU.EX2 R15, R15 ;  /* 0x0000000f000f7308 */ /* 0x000e220000000800 */
[----:B-1----:R-:W-:-:S07]  /*16130*/  FADD.FTZ R21, R13, R30 ;  /* 0x0000001e0d157221 */ /* 0x002fce0000010000 */
[----:B------:R-:W1:Y:S01]  /*16140*/  MUFU.EX2 R81, R81 ;  /* 0x0000005100517308 */ /* 0x000e620000000800 */
[----:B------:R-:W-:-:S07]  /*16150*/  FFMA.FTZ R25, R25, R2, -R6 ;  /* 0x0000000219197223 */ /* 0x000fce0000010806 */
[----:B------:R2:W-:Y:S01]  /*16160*/  MUFU.EX2 R28, R35 ;  /* 0x00000023001c7308 */ /* 0x0005e20000000800 */
[----:B------:R-:W-:-:S07]  /*16170*/  FFMA.FTZ R85, R85, R2, -R10 ;  /* 0x0000000255557223 */ /* 0x000fce000001080a */
[----:B------:R-:W1:Y:S01]  /*16180*/  MUFU.EX2 R26, R47 ;  /* 0x0000002f001a7308 */ /* 0x000e620000000800 */
[----:B--2---:R-:W-:-:S04]  /*16190*/  FADD.FTZ R35, R75, R32 ;  /* 0x000000204b237221 */ /* 0x004fc80000010000 */
[----:B------:R-:W-:Y:S01]  /*161a0*/  FADD.FTZ R32, R202, R35 ;  /* 0x00000023ca207221 */ /* 0x000fe20000010000 */
[-C--:B------:R-:W-:Y:S02]  /*161b0*/  FFMA.FTZ R87, R87, R2.reuse, -R10 ;  /* 0x0000000257577223 */ /* 0x080fe4000001080a */
[----:B------:R-:W2:Y:S01]  /*161c0*/  MUFU.EX2 R83, R83 ;  /* 0x0000005300537308 */ /* 0x000ea20000000800 */
[----:B------:R-:W-:Y:S01]  /*161d0*/  FADD.FTZ R35, R77, R32 ;  /* 0x000000204d237221 */ /* 0x000fe20000010000 */
[----:B---3--:R-:W-:Y:S01]  /*161e0*/  FADD.FTZ R30, R24, R21 ;  /* 0x00000015181e7221 */ /* 0x008fe20000010000 */
[----:B------:R-:W-:Y:S01]  /*161f0*/  @!P1 PRMT R0, RZ, 0x654, R0 ;  /* 0x00000654ff009816 */ /* 0x000fe20000000000 */
[-CC-:B------:R-:W-:Y:S01]  /*16200*/  FFMA.FTZ R39, R39, R2.reuse, -R6.reuse ;  /* 0x0000000227277223 */ /* 0x180fe20000010806 */
[-CC-:B------:R-:W-:Y:S01]  /*16210*/  FFMA.FTZ R57, R57, R2.reuse, -R6.reuse ;  /* 0x0000000239397223 */ /* 0x180fe20000010806 */
[-CC-:B------:R-:W-:Y:S01]  /*16220*/  FFMA.FTZ R27, R27, R2.reuse, -R6.reuse ;  /* 0x000000021b1b7223 */ /* 0x180fe20000010806 */
[-CC-:B------:R-:W-:Y:S01]  /*16230*/  FFMA.FTZ R61, R61, R2.reuse, -R6.reuse ;  /* 0x000000023d3d7223 */ /* 0x180fe20000010806 */
[----:B------:R-:W3:Y:S01]  /*16240*/  MUFU.EX2 R192, R85 ;  /* 0x0000005500c07308 */ /* 0x000ee20000000800 */
[-C--:B------:R-:W-:Y:S01]  /*16250*/  FFMA.FTZ R31, R31, R2.reuse, -R6 ;  /* 0x000000021f1f7223 */ /* 0x080fe20000010806 */
[----:B----4-:R-:W-:Y:S01]  /*16260*/  FADD.FTZ R6, R196, R35 ;  /* 0x00000023c4067221 */ /* 0x010fe20000010000 */
[----:B------:R-:W-:Y:S01]  /*16270*/  FFMA.FTZ R10, R89, R2, -R10 ;  /* 0x00000002590a7223 */ /* 0x000fe2000001080a */
[----:B0-----:R-:W-:Y:S01]  /*16280*/  FADD.FTZ R21, R15, R30 ;  /* 0x0000001e0f157221 */ /* 0x001fe20000010000 */
[----:B------:R0:W-:Y:S03]  /*16290*/  @!P1 SYNCS.ARRIVE.TRANS64.RED.A1T0 RZ, [R0+URZ], RZ ;  /* 0x000000ff00ff99a7 */ /* 0x0001e6000810043f */
[----:B------:R-:W4:Y:S01]  /*162a0*/  MUFU.EX2 R25, R25 ;  /* 0x0000001900197308 */ /* 0x000f220000000800 */
[----:B------:R-:W-:Y:S01]  /*162b0*/  F2FP.BF16.F32.PACK_AB R208, R29, R208 ;  /* 0x000000d01dd0723e */ /* 0x000fe200000010ff */
[----:B-1----:R-:W-:Y:S01]  /*162c0*/  FADD.FTZ R29, R81, R6 ;  /* 0x00000006511d7221 */ /* 0x002fe20000010000 */
[----:B------:R-:W-:-:S05]  /*162d0*/  FADD.FTZ R30, R26, R21 ;  /* 0x000000151a1e7221 */ /* 0x000fca0000010000 */
[----:B------:R-:W1:Y:S01]  /*162e0*/  MUFU.EX2 R87, R87 ;  /* 0x0000005700577308 */ /* 0x000e620000000800 */
[----:B------:R-:W-:Y:S01]  /*162f0*/  FADD.FTZ R32, R198, R29 ;  /* 0x0000001dc6207221 */ /* 0x000fe20000010000 */
[----:B------:R-:W-:-:S06]  /*16300*/  FADD.FTZ R21, R197, R30 ;  /* 0x0000001ec5157221 */ /* 0x000fcc0000010000 */
[----:B0-----:R-:W0:Y:S01]  /*16310*/  MUFU.EX2 R0, R39 ;  /* 0x0000002700007308 */ /* 0x001e220000000800 */
[----:B--2---:R-:W-:Y:S01]  /*16320*/  FADD.FTZ R29, R83, R32 ;  /* 0x00000020531d7221 */ /* 0x004fe20000010000 */
[----:B------:R-:W-:-:S06]  /*16330*/  FADD.FTZ R30, R28, R21 ;  /* 0x000000151c1e7221 */ /* 0x000fcc0000010000 */
[----:B------:R-:W2:Y:S08]  /*16340*/  MUFU.EX2 R10, R10 ;  /* 0x0000000a000a7308 */ /* 0x000eb00000000800 */
[----:B------:R-:W2:Y:S01]  /*16350*/  MUFU.EX2 R57, R57 ;  /* 0x0000003900397308 */ /* 0x000ea20000000800 */
[----:B---3--:R-:W-:Y:S01]  /*16360*/  FADD.FTZ R32, R192, R29 ;  /* 0x0000001dc0207221 */ /* 0x008fe20000010000 */
[----:B----4-:R-:W-:-:S06]  /*16370*/  FADD.FTZ R21, R25, R30 ;  /* 0x0000001e19157221 */ /* 0x010fcc0000010000 */
[----:B------:R1:W3:Y:S01]  /*16380*/  MUFU.EX2 R6, R27 ;  /* 0x0000001b00067308 */ /* 0x0002e20000000800 */
[----:B------:R-:W-:-:S07]  /*16390*/  ISETP.GE.AND P2, PT, R178, 0x51, PT ;  /* 0x00000051b200780c */ /* 0x000fce0003f46270 */
[----:B------:R-:W4:Y:S01]  /*163a0*/  MUFU.EX2 R61, R61 ;  /* 0x0000003d003d7308 */ /* 0x000f220000000800 */
[----:B-1----:R-:W-:Y:S01]  /*163b0*/  FADD.FTZ R27, R87, R32 ;  /* 0x00000020571b7221 */ /* 0x002fe20000010000 */
[----:B0-----:R-:W-:-:S06]  /*163c0*/  FADD.FTZ R32, R0, R21 ;  /* 0x0000001500207221 */ /* 0x001fcc0000010000 */
[----:B------:R-:W0:Y:S01]  /*163d0*/  MUFU.EX2 R30, R31 ;  /* 0x0000001f001e7308 */ /* 0x000e220000000800 */
[----:B--2---:R-:W-:Y:S01]  /*163e0*/  FADD.FTZ R21, R10, R27 ;  /* 0x0000001b0a157221 */ /* 0x004fe20000010000 */
[----:B------:R-:W-:Y:S01]  /*163f0*/  FADD.FTZ R27, R57, R32 ;  /* 0x00000020391b7221 */ /* 0x000fe20000010000 */
[----:B------:R-:W-:-:S03]  /*16400*/  F2FP.BF16.F32.PACK_AB R209, R8, R3 ;  /* 0x0000000308d1723e */ /* 0x000fc600000010ff */
[----:B---3--:R-:W-:Y:S01]  /*16410*/  FADD.FTZ R8, R6, R27 ;  /* 0x0000001b06087221 */ /* 0x008fe20000010000 */
[----:B------:R-:W-:Y:S03]  /*16420*/  BSSY B0, `(.L_x_833) ;  /* 0x0000563000007945 */ /* 0x000fe60003800000 */
[----:B----4-:R-:W-:Y:S01]  /*16430*/  FADD.FTZ R3, R61, R8 ;  /* 0x000000083d037221 */ /* 0x010fe20000010000 */
[----:B------:R-:W-:Y:S01]  /*16440*/  F2FP.BF16.F32.PACK_AB R207, R20, R11 ;  /* 0x0000000b14cf723e */ /* 0x000fe200000010ff */
[--C-:B------:R-:W-:Y:S01]  /*16450*/  IMAD.MOV.U32 R150, RZ, RZ, R151.reuse ;  /* 0x000000ffff967224 */ /* 0x100fe200078e0097 */
[----:B------:R-:W-:Y:S01]  /*16460*/  F2FP.BF16.F32.PACK_AB R210, R33, R210 ;  /* 0x000000d221d2723e */ /* 0x000fe200000010ff */
[--C-:B------:R-:W-:Y:S01]  /*16470*/  IMAD.MOV.U32 R149, RZ, RZ, R151.reuse ;  /* 0x000000ffff957224 */ /* 0x100fe200078e0097 */
[----:B------:R-:W-:Y:S01]  /*16480*/  F2FP.BF16.F32.PACK_AB R204, R65, R204 ;  /* 0x000000cc41cc723e */ /* 0x000fe200000010ff */
[----:B------:R-:W-:Y:S01]  /*16490*/  IMAD.MOV.U32 R148, RZ, RZ, R151 ;  /* 0x000000ffff947224 */ /* 0x000fe200078e0097 */
[----:B------:R-:W-:Y:S01]  /*164a0*/  F2FP.BF16.F32.PACK_AB R206, R206, R71 ;  /* 0x00000047cece723e */ /* 0x000fe200000010ff */
[----:B0-----:R-:W-:Y:S01]  /*164b0*/  FADD.FTZ R20, R30, R3 ;  /* 0x000000031e147221 */ /* 0x001fe20000010000 */
[----:B------:R-:W-:Y:S01]  /*164c0*/  F2FP.BF16.F32.PACK_AB R200, R200, R73 ;  /* 0x00000049c8c8723e */ /* 0x000fe200000010ff */
[----:B------:R-:W-:Y:S01]  /*164d0*/  IMAD.MOV.U32 R3, RZ, RZ, 0x3f800000 ;  /* 0x3f800000ff037424 */ /* 0x000fe200078e00ff */
[----:B------:R-:W-:Y:S01]  /*164e0*/  F2FP.BF16.F32.PACK_AB R202, R202, R75 ;  /* 0x0000004bcaca723e */ /* 0x000fe200000010ff */
[--C-:B------:R-:W-:Y:S01]  /*164f0*/  IMAD.MOV.U32 R147, RZ, RZ, R151.reuse ;  /* 0x000000ffff937224 */ /* 0x100fe200078e0097 */
        /* <DEDUP_REMOVED lines=135> */
[----:B------:R-:W-:Y:S01]  /*16d70*/  IMAD.MOV.U32 R24, RZ, RZ, R151 ;  /* 0x000000ffff187224 */ /* 0x000fe200078e0097 */
[----:B------:R-:W-:Y:S06]  /*16d80*/  @!P2 BRA `(.L_x_834) ;  /* 0x0000004c0030a947 */ /* 0x000fec0003800000 */
[----:B------:R-:W-:Y:S01]  /*16d90*/  VIADD R6, R179, 0xfffffffe ;  /* 0xfffffffeb3067836 */ /* 0x000fe20000000000 */
[----:B------:R-:W-:Y:S01]  /*16da0*/  CS2R R150, SRZ ;  /* 0x0000000000967805 */ /* 0x000fe2000001ff00 */
[----:B------:R-:W-:Y:S01]  /*16db0*/  IMAD.MOV.U32 R7, RZ, RZ, R4 ;  /* 0x000000ffff077224 */ /* 0x000fe200078e0004 */
[----:B------:R-:W-:Y:S01]  /*16dc0*/  CS2R R146, SRZ ;  /* 0x0000000000927805 */ /* 0x000fe2000001ff00 */
[----:B------:R-:W-:Y:S01]  /*16dd0*/  IMAD.MOV.U32 R8, RZ, RZ, R5 ;  /* 0x000000ffff087224 */ /* 0x000fe200078e0005 */
[----:B------:R-:W-:Y:S01]  /*16de0*/  CS2R R142, SRZ ;  /* 0x00000000008e7805 */ /* 0x000fe2000001ff00 */
[----:B------:R-:W-:Y:S01]  /*16df0*/  IMAD.MOV.U32 R9, RZ, RZ, R221 ;  /* 0x000000ffff097224 */ /* 0x000fe200078e00dd */
[----:B------:R-:W-:Y:S01]  /*16e00*/  CS2R R138, SRZ ;  /* 0x00000000008a7805 */ /* 0x000fe2000001ff00 */
[----:B------:R-:W-:Y:S01]  /*16e10*/  IMAD.MOV.U32 R10, RZ, RZ, R220 ;  /* 0x000000ffff0a7224 */ /* 0x000fe200078e00dc */
        /* <DEDUP_REMOVED lines=60> */
[----:B------:R-:W-:-:S07]  /*171e0*/  CS2R R24, SRZ ;  /* 0x0000000000187805 */ /* 0x000fce000001ff00 */
.L_x_845:
[----:B------:R-:W-:-:S05]  /*171f0*/  VIADD R2, R10, 0x1 ;  /* 0x000000010a027836 */ /* 0x000fca0000000000 */
[----:B------:R-:W-:-:S04]  /*17200*/  ISETP.NE.AND P2, PT, R2, 0x2, PT ;  /* 0x000000020200780c */ /* 0x000fc80003f45270 */
[----:B------:R-:W-:Y:S02]  /*17210*/  SEL R2, R2, RZ, P2 ;  /* 0x000000ff02027207 */ /* 0x000fe40001000000 */
[----:B------:R-:W-:-:S03]  /*17220*/  SEL R221, RZ, 0x1, P2 ;  /* 0x00000001ffdd7807 */ /* 0x000fc60001000000 */
[----:B------:R-:W-:Y:S01]  /*17230*/  IMAD.MOV.U32 R220, RZ, RZ, R2 ;  /* 0x000000ffffdc7224 */ /* 0x000fe200078e0002 */
[----:B------:R-:W-:Y:S01]  /*17240*/  LOP3.LUT R221, R9, R221, RZ, 0x3c, !PT ;  /* 0x000000dd09dd7212 */ /* 0x000fe200078e3cff */
[----:B------:R-:W-:Y:S06]  /*17250*/  @!P0 BRA `(.L_x_835) ;  /* 0x0000000000048947 */ /* 0x000fec0003800000 */
[----:B------:R-:W-:Y:S01]  /*17260*/  BPT.TRAP 0x1 ;  /* 0x000000040000795c */ /* 0x000fe20000300000 */
.L_x_835:
[----:B------:R-:W-:Y:S01]  /*17270*/  IMAD R11, R2, 0x8, R18 ;  /* 0x00000008020b7824 */ /* 0x000fe200078e0212 */
[----:B------:R-:W-:-:S04]  /*17280*/  SHF.L.U32 R4, R221, 0x1f, RZ ;  /* 0x0000001fdd047819 */ /* 0x000fc800000006ff */
[----:B------:R0:W1:Y:S01]  /*17290*/  SYNCS.PHASECHK.TRANS64.TRYWAIT P2, [R11+URZ+0x38830], R4 ;  /* 0x038830040b0075a7 */ /* 0x000062000804017f */
[----:B------:R-:W-:Y:S05]  /*172a0*/  @!P0 BRA `(.L_x_836) ;  /* 0x0000000000048947 */ /* 0x000fea0003800000 */
[----:B------:R-:W-:Y:S01]  /*172b0*/  BPT.TRAP 0x1 ;  /* 0x000000040000795c */ /* 0x000fe20000300000 */
.L_x_836:
[----:B------:R-:W-:Y:S01]  /*172c0*/  IMAD R2, R220, 0xa00, R224 ;  /* 0x00000a00dc027824 */ /* 0x000fe200078e02e0 */
[----:B------:R-:W-:Y:S03]  /*172d0*/  BSSY B1, `(.L_x_837) ;  /* 0x0000006000017945 */ /* 0x000fe60003800000 */
[C---:B------:R-:W-:Y:S02]  /*172e0*/  VIADD R12, R2.reuse, 0x80 ;  /* 0x00000080020c7836 */ /* 0x040fe40000000000 */
[----:B------:R-:W-:Y:S01]  /*172f0*/  VIADD R14, R2, 0x100 ;  /* 0x00000100020e7836 */ /* 0x000fe20000000000 */
[----:B-1----:R-:W-:Y:S06]  /*17300*/  @P2 BRA `(.L_x_838) ;  /* 0x0000000000082947 */ /* 0x002fec0003800000 */
[----:B------:R-:W1:Y:S02]  /*17310*/  SYNCS.PHASECHK.TRANS64.TRYWAIT P2, [R11+URZ+0x38830], R4 ;  /* 0x038830040b0075a7 */ /* 0x000e64000804017f */
[----:B-1----:R-:W-:Y:S05]  /*17320*/  @!P2 BRA `(.L_x_839) ;  /* 0x0000011800dca947 */ /* 0x002fea0003800000 */
.L_x_838:
[----:B------:R-:W-:Y:S05]  /*17330*/  BSYNC B1 ;  /* 0x0000000000017941 */ /* 0x000fea0003800000 */
.L_x_837:
[----:B------:R-:W2:Y:S04]  /*17340*/  LDL.64 R152, [R1+0x50] ;  /* 0x0000500001987983 */ /* 0x000ea80000100a00 */
[----:B------:R-:W3:Y:S01]  /*17350*/  LDL.64 R154, [R1+0x58] ;  /* 0x00005800019a7983 */ /* 0x000ee20000100a00 */
[----:B01----:R-:W-:Y:S02]  /*17360*/  IMAD.MOV.U32 R4, RZ, RZ, R2 ;  /* 0x000000ffff047224 */ /* 0x003fe400078e0002 */
[----:B------:R-:W-:-:S03]  /*17370*/  IMAD.MOV.U32 R5, RZ, RZ, 0x40000040 ;  /* 0x40000040ff057424 */ /* 0x000fc600078e00ff */
[----:B------:R-:W-:Y:S02]  /*17380*/  R2UR UR14, R4 ;  /* 0x00000000040e72ca */ /* 0x000fe400000e0000 */
[----:B------:R-:W-:Y:S01]  /*17390*/  R2UR UR15, R5 ;  /* 0x00000000050f72ca */ /* 0x000fe200000e0000 */
[----:B------:R-:W-:Y:S01]  /*173a0*/  WARPGROUP.ARRIVE ;  /* 0x00000000000079c5 */ /* 0x000fe20000000000 */
[----:B------:R-:W-:Y:S01]  /*173b0*/  IMAD.MOV.U32 R13, RZ, RZ, 0x40000040 ;  /* 0x40000040ff0d7424 */ /* 0x000fe200078e00ff */
[----:B------:R-:W-:-:S04]  /*173c0*/  R2UR UR10, R12 ;  /* 0x000000000c0a72ca */ /* 0x000fc800000e0000 */
[----:B------:R-:W-:Y:S01]  /*173d0*/  R2UR UR11, R13 ;  /* 0x000000000d0b72ca */ /* 0x000fe200000e0000 */
[----:B------:R-:W-:Y:S01]  /*173e0*/  IMAD.MOV.U32 R15, RZ, RZ, 0x40000040 ;  /* 0x40000040ff0f7424 */ /* 0x000fe200078e00ff */
[----:B------:R-:W-:-:S04]  /*173f0*/  R2UR UR6, R14 ;  /* 0x000000000e0672ca */ /* 0x000fc800000e0000 */
[----:B------:R-:W-:Y:S01]  /*17400*/  R2UR UR7, R15 ;  /* 0x000000000f0772ca */ /* 0x000fe200000e0000 */
[----:B------:R-:W-:Y:S01]  /*17410*/  VIADD R4, R2, 0x180 ;  /* 0x0000018002047836 */ /* 0x000fe20000000000 */
[----:B------:R-:W-:-:S04]  /*17420*/  R2UR UR23, R5 ;  /* 0x00000000051772ca */ /* 0x000fc800000e0000 */
[----:B------:R-:W-:Y:S02]  /*17430*/  R2UR UR22, R4 ;  /* 0x00000000041672ca */ /* 0x000fe400000e0000 */
[----:B--2---:R-:W-:Y:S02]  /*17440*/  R2UR UR30, R152 ;  /* 0x00000000981e72ca */ /* 0x004fe400000e0000 */
[----:B------:R-:W-:Y:S02]  /*17450*/  R2UR UR31, R153 ;  /* 0x00000000991f72ca */ /* 0x000fe400000e0000 */
[----:B------:R-:W2:Y:S01]  /*17460*/  LDL.64 R152, [R1+0x48] ;  /* 0x0000480001987983 */ /* 0x000ea20000100a00 */
[----:B---3--:R-:W-:Y:S02]  /*17470*/  R2UR UR16, R154 ;  /* 0x000000009a1072ca */ /* 0x008fe400000e0000 */
[----:B------:R-:W-:-:S11]  /*17480*/  R2UR UR17, R155 ;  /* 0x000000009b1172ca */ /* 0x000fd600000e0000 */
[----:B------:R-:W-:Y:S02]  /*17490*/  UMOV UR12, UR16 ;  /* 0x00000010000c7c82 */ /* 0x000fe40008000000 */
[----:B------:R-:W-:Y:S02]  /*174a0*/  UMOV UR13, UR17 ;  /* 0x00000011000d7c82 */ /* 0x000fe40008000000 */
[----:B------:R-:W-:Y:S01]  /*174b0*/  HGMMA.64x16x16.F32.BF16 R184, gdesc[UR12], RZ, !UPT, gsb0 ;  /* 0x002000000cb879f0 */ /* 0x000fe2000c0018ff */
[----:B------:R-:W-:Y:S01]  /*174c0*/  UMOV UR8, UR16 ;  /* 0x0000001000087c82 */ /* 0x000fe20008000000 */
[----:B------:R-:W-:Y:S01]  /*174d0*/  UMOV UR9, UR17 ;  /* 0x0000001100097c82 */ /* 0x000fe20008000000 */
[----:B------:R-:W-:Y:S02]  /*174e0*/  WARPGROUP.DEPBAR.LE gsb0, 0x0 ;  /* 0x00008000000079c5 */ /* 0x000fe40000010000 */
[----:B------:R-:W-:-:S06]  /*174f0*/  WARPGROUP.ARRIVE ;  /* 0x00000000000079c5 */ /* 0x000fcc0000000000 */
        /* <DEDUP_REMOVED lines=8> */
[----:B------:R-:W-:Y:S01]  /*17580*/  VIADD R12, R2, 0x200 ;  /* 0x00000200020c7836 */ /* 0x000fe20000000000 */
[----:B------:R-:W-:Y:S02]  /*17590*/  WARPGROUP.DEPBAR.LE gsb0, 0x0 ;  /* 0x00008000000079c5 */ /* 0x000fe40000010000 */
[----:B------:R-:W-:-:S06]  /*175a0*/  WARPGROUP.ARRIVE ;  /* 0x00000000000079c5 */ /* 0x000fcc0000000000 */
[----:B------:R-:W-:Y:S01]  /*175b0*/  HGMMA.64x16x16.F32.BF16 R160, gdesc[UR20], RZ, !UPT, gsb0 ;  /* 0x0020000014a079f0 */ /* 0x000fe2000c0018ff */
[----:B------:R-:W-:Y:S02]  /*175c0*/  R2UR UR18, R12 ;  /* 0x000000000c1272ca */ /* 0x000fe400000e0000 */
[----:B------:R-:W-:Y:S01]  /*175d0*/  R2UR UR19, R13 ;  /* 0x000000000d1372ca */ /* 0x000fe200000e0000 */
[----:B------:R-:W-:Y:S01]  /*175e0*/  VIADD R4, R2, 0x2 ;  /* 0x0000000202047836 */ /* 0x000fe20000000000 */
[----:B------:R-:W-:Y:S02]  /*175f0*/  WARPGROUP.DEPBAR.LE gsb0, 0x0 ;  /* 0x00008000000079c5 */ /* 0x000fe40000010000 */
[----:B------:R-:W-:Y:S01]  /*17600*/  IMAD.MOV.U32 R5, RZ, RZ, 0x40000040 ;  /* 0x40000040ff057424 */ /* 0x000fe200078e00ff */
[----:B--2---:R-:W-:Y:S02]  /*17610*/  R2UR UR28, R152 ;  /* 0x00000000981c72ca */ /* 0x004fe400000e0000 */
[----:B------:R-:W-:-:S02]  /*17620*/  R2UR UR29, R153 ;  /* 0x00000000991d72ca */ /* 0x000fc400000e0000 */
[----:B------:R-:W-:-:S06]  /*17630*/  WARPGROUP.ARRIVE ;  /* 0x00000000000079c5 */ /* 0x000fcc0000000000 */
[----:B------:R-:W-:Y:S01]  /*17640*/  HGMMA.64x16x16.F32.BF16 R152, gdesc[UR16], RZ, !UPT, gsb0 ;  /* 0x00200000109879f0 */ /* 0x000fe2000c0018ff */
        /* <DEDUP_REMOVED lines=13> */
[----:B------:R-:W-:Y:S02]  /*17720*/  VIADD R14, R2, 0x102 ;  /* 0x00000102020e7836 */ /* 0x000fe40000000000 */
[----:B------:R-:W-:Y:S01]  /*17730*/  IMAD.MOV.U32 R15, RZ, RZ, 0x40000040 ;  /* 0x40000040ff0f7424 */ /* 0x000fe200078e00ff */
[----:B------:R-:W-:Y:S01]  /*17740*/  UMOV UR8, UR30 ;  /* 0x0000001e00087c82 */ /* 0x000fe20008000000 */
[----:B------:R-:W-:Y:S01]  /*17750*/  UMOV UR9, UR31 ;  /* 0x0000001f00097c82 */ /* 0x000fe20008000000 */
[----:B------:R-:W-:-:S02]  /*17760*/  WARPGROUP.DEPBAR.LE gsb0, 0x0 ;  /* 0x00008000000079c5 */ /* 0x000fc40000010000 */
[----:B------:R-:W-:Y:S01]  /*17770*/  WARPGROUP.ARRIVE ;  /* 0x00000000000079c5 */ /* 0x000fe20000000000 */
[----:B------:R-:W-:Y:S02]  /*17780*/  VIADD R4, R2, 0x182 ;  /* 0x0000018202047836 */ /* 0x000fe40000000000 */
[----:B------:R-:W-:Y:S01]  /*17790*/  IMAD.MOV.U32 R5, RZ, RZ, 0x40000040 ;  /* 0x40000040ff057424 */ /* 0x000fe200078e00ff */
[----:B------:R-:W-:Y:S01]  /*177a0*/  UMOV UR4, UR30 ;  /* 0x0000001e00047c82 */ /* 0x000fe20008000000 */
[----:B------:R-:W-:Y:S01]  /*177b0*/  UMOV UR5, UR31 ;  /* 0x0000001f00057c82 */ /* 0x000fe20008000000 */
[----:B------:R-:W-:Y:S01]  /*177c0*/  HGMMA.64x16x16.F32.BF16 R176, gdesc[UR24], R176, gsb0 ;  /* 0x0020000018b079f0 */ /* 0x000fe200080018b0 */
[----:B------:R-:W-:Y:S01]  /*177d0*/  R2UR UR10, R14 ;  /* 0x000000000e0a72ca */ /* 0x000fe200000e0000 */
[----:B------:R-:W-:Y:S01]  /*177e0*/  UMOV UR20, UR30 ;  /* 0x0000001e00147c82 */ /* 0x000fe20008000000 */
[----:B------:R-:W-:Y:S01]  /*177f0*/  R2UR UR11, R15 ;  /* 0x000000000f0b72ca */ /* 0x000fe200000e0000 */
[----:B------:R-:W-:Y:S01]  /*17800*/  UMOV UR21, UR31 ;  /* 0x0000001f00157c82 */ /* 0x000fe20008000000 */
[----:B------:R-:W-:Y:S01]  /*17810*/  R2UR UR6, R4 ;  /* 0x00000000040672ca */ /* 0x000fe200000e0000 */
[----:B------:R-:W-:Y:S01]  /*17820*/  UMOV UR16, UR28 ;  /* 0x0000001c00107c82 */ /* 0x000fe20008000000 */
[----:B------:R-:W-:Y:S01]  /*17830*/  UMOV UR17, UR29 ;  /* 0x0000001d00117c82 */ /* 0x000fe20008000000 */
[----:B------:R-:W-:Y:S01]  /*17840*/  UMOV UR12, UR28 ;  /* 0x0000001c000c7c82 */ /* 0x000fe20008000000 */
[----:B------:R-:W-:Y:S01]  /*17850*/  UMOV UR13, UR29 ;  /* 0x0000001d000d7c82 */ /* 0x000fe20008000000 */
[----:B------:R-:W2:Y:S01]  /*17860*/  LDL.64 R12, [R1+0x38] ;  /* 0x00003800010c7983 */ /* 0x000ea20000100a00 */
[----:B------:R-:W-:-:S02]  /*17870*/  WARPGROUP.DEPBAR.LE gsb0, 0x0 ;  /* 0x00008000000079c5 */ /* 0x000fc40000010000 */
[----:B------:R-:W-:Y:S01]  /*17880*/  WARPGROUP.ARRIVE ;  /* 0x00000000000079c5 */ /* 0x000fe20000000000 */
[----:B------:R-:W-:Y:S01]  /*17890*/  R2UR UR7, R5 ;  /* 0x00000000050772ca */ /* 0x000fe200000e0000 */
[----:B------:R-:W3:Y:S04]  /*178a0*/  LDL.64 R14, [R1+0x40] ;  /* 0x00004000010e7983 */ /* 0x000ee80000100a00 */
[----:B------:R-:W-:Y:S01]  /*178b0*/  HGMMA.64x16x16.F32.BF16 R168, gdesc[UR8], R168, gsb0 ;  /* 0x0020000008a879f0 */ /* 0x000fe200080018a8 */
[----:B------:R-:W-:Y:S02]  /*178c0*/  VIADD R4, R2, 0x202 ;  /* 0x0000020202047836 */ /* 0x000fe40000000000 */
[----:B------:R-:W-:Y:S01]  /*178d0*/  IMAD.MOV.U32 R5, RZ, RZ, 0x40000040 ;  /* 0x40000040ff057424 */ /* 0x000fe200078e00ff */
[----:B------:R-:W-:-:S02]  /*178e0*/  WARPGROUP.DEPBAR.LE gsb0, 0x0 ;  /* 0x00008000000079c5 */ /* 0x000fc40000010000 */
[----:B------:R-:W-:-:S06]  /*178f0*/  WARPGROUP.ARRIVE ;  /* 0x00000000000079c5 */ /* 0x000fcc0000000000 */
[----:B------:R-:W-:Y:S01]  /*17900*/  HGMMA.64x16x16.F32.BF16 R160, gdesc[UR4], R160, gsb0 ;  /* 0x0020000004a079f0 */ /* 0x000fe200080018a0 */
[----:B------:R-:W-:Y:S02]  /*17910*/  R2UR UR22, R4 ;  /* 0x00000000041672ca */ /* 0x000fe400000e0000 */
[----:B------:R-:W-:Y:S01]  /*17920*/  R2UR UR23, R5 ;  /* 0x00000000051772ca */ /* 0x000fe200000e0000 */
[----:B------:R-:W-:Y:S01]  /*17930*/  VIADD R4, R2, 0x4 ;  /* 0x0000000402047836 */ /* 0x000fe20000000000 */
[----:B------:R-:W-:Y:S02]  /*17940*/  WARPGROUP.DEPBAR.LE gsb0, 0x0 ;  /* 0x00008000000079c5 */ /* 0x000fe40000010000 */
[----:B------:R-:W-:-:S09]  /*17950*/  WARPGROUP.ARRIVE ;  /* 0x00000000000079c5 */ /* 0x000fd20000000000 */
[----:B------:R-:W-:Y:S01]  /*17960*/  HGMMA.64x16x16.F32.BF16 R152, gdesc[UR20], R152, gsb0 ;  /* 0x00200000149879f0 */ /* 0x000fe20008001898 */
[----:B------:R-:W-:Y:S01]  /*17970*/  IMAD.MOV.U32 R5, RZ, RZ, 0x40000040 ;  /* 0x40000040ff057424 */ /* 0x000fe200078e00ff */
[----:B------:R-:W-:-:S04]  /*17980*/  R2UR UR18, R4 ;  /* 0x00000000041272ca */ /* 0x000fc800000e0000 */
        /* <DEDUP_REMOVED lines=39> */
[----:B------:R-:W-:Y:S01]  /*17c00*/  IMAD.MOV.U32 R5, RZ, RZ, 0x40000040 ;  /* 0x40000040ff057424 */ /* 0x000fe200078e00ff */
[----:B---3--:R-:W-:Y:S02]  /*17c10*/  R2UR UR30, R14 ;  /* 0x000000000e1e72ca */ /* 0x008fe400000e0000 */
[----:B------:R-:W-:Y:S02]  /*17c20*/  R2UR UR31, R15 ;  /* 0x000000000f1f72ca */ /* 0x000fe400000e0000 */
[----:B------:R-:W-:Y:S01]  /*17c30*/  R2UR UR22, R4 ;  /* 0x00000000041672ca */ /* 0x000fe200000e0000 */
[----:B------:R-:W3:Y:S01]  /*17c40*/  LDL.64 R14, [R1+0x30] ;  /* 0x00003000010e7983 */ /* 0x000ee20000100a00 */
[----:B------:R-:W-:-:S07]  /*17c50*/  R2UR UR23, R5 ;  /* 0x00000000051772ca */ /* 0x000fce00000e0000 */
[----:B------:R-:W-:Y:S02]  /*17c60*/  UMOV UR20, UR30 ;  /* 0x0000001e00147c82 */ /* 0x000fe40008000000 */
[----:B------:R-:W-:Y:S01]  /*17c70*/  UMOV UR21, UR31 ;  /* 0x0000001f00157c82 */ /* 0x000fe20008000000 */
[----:B------:R-:W-:Y:S02]  /*17c80*/  WARPGROUP.DEPBAR.LE gsb0, 0x0 ;  /* 0x00008000000079c5 */ /* 0x000fe40000010000 */
[----:B------:R-:W-:-:S06]  /*17c90*/  WARPGROUP.ARRIVE ;  /* 0x00000000000079c5 */ /* 0x000fcc0000000000 */
        /* <DEDUP_REMOVED lines=39> */
[----:B--2---:R-:W-:Y:S02]  /*17f10*/  R2UR UR28, R12 ;  /* 0x000000000c1c72ca */ /* 0x004fe400000e0000 */
[----:B------:R-:W-:Y:S02]  /*17f20*/  R2UR UR29, R13 ;  /* 0x000000000d1d72ca */ /* 0x000fe400000e0000 */
[----:B------:R-:W-:Y:S01]  /*17f30*/  R2UR UR26, R4 ;  /* 0x00000000041a72ca */ /* 0x000fe200000e0000 */
[----:B------:R-:W2:Y:S01]  /*17f40*/  LDL.64 R12, [R1+0x28] ;  /* 0x00002800010c7983 */ /* 0x000ea20000100a00 */
        /* <DEDUP_REMOVED lines=191> */
[----:B------:R-:W2:Y:S01]  /*18b40*/  LDL.64 R12, [R1] ;  /* 0x00000000010c7983 */ /* 0x000ea20000100a00 */
        /* <DEDUP_REMOVED lines=46> */
[----:B------:R-:W-:Y:S02]  /*18e30*/  R2UR UR14, R4 ;  /* 0x00000000040e72ca */ /* 0x000fe400000e0000 */
        /* <DEDUP_REMOVED lines=445> */
.L_x_840:
[----:B------:R-:W-:Y:S01]  /*1aa10*/  SHF.L.U32 R0, R9, 0x1f, RZ ;  /* 0x0000001f09007819 */ /* 0x000fe200000006ff */
[----:B------:R-:W-:-:S04]  /*1aa20*/  IMAD R9, R10, 0x8, R18 ;  /* 0x000000080a097824 */ /* 0x000fc800078e0212 */
[----:B------:R0:W1:Y:S01]  /*1aa30*/  SYNCS.PHASECHK.TRANS64.TRYWAIT P2, [R9+URZ+0x38850], R0 ;  /* 0x03885000090075a7 */ /* 0x000062000804017f */
[----:B------:R-:W-:Y:S05]  /*1aa40*/  @!P0 BRA `(.L_x_841) ;  /* 0x0000000000048947 */ /* 0x000fea0003800000 */
[----:B------:R-:W-:Y:S01]  /*1aa50*/  BPT.TRAP 0x1 ;  /* 0x000000040000795c */ /* 0x000fe20000300000 */
.L_x_841:
[----:B------:R-:W-:Y:S04]  /*1aa60*/  BSSY B1, `(.L_x_842) ;  /* 0x0000004000017945 */ /* 0x000fe80003800000 */
[----:B-1----:R-:W-:Y:S05]  /*1aa70*/  @P2 BRA `(.L_x_843) ;  /* 0x0000000000082947 */ /* 0x002fea0003800000 */
[----:B------:R-:W1:Y:S02]  /*1aa80*/  SYNCS.PHASECHK.TRANS64.TRYWAIT P2, [R9+URZ+0x38850], R0 ;  /* 0x03885000090075a7 */ /* 0x000e64000804017f */
[----:B-1----:R-:W-:Y:S05]  /*1aa90*/  @!P2 BRA `(.L_x_844) ;  /* 0x000000e40014a947 */ /* 0x002fea0003800000 */
.L_x_843:
[----:B------:R-:W-:Y:S05]  /*1aaa0*/  BSYNC B1 ;  /* 0x0000000000017941 */ /* 0x000fea0003800000 */
.L_x_842:
[----:B01----:R-:W-:Y:S01]  /*1aab0*/  VIADD R0, R18, 0x400 ;  /* 0x0000040012007836 */ /* 0x003fe20000000000 */
[----:B------:R-:W-:Y:S01]  /*1aac0*/  WARPGROUP.ARRIVE ;  /* 0x00000000000079c5 */ /* 0x000fe20000000000 */
[----:B------:R-:W-:Y:S01]  /*1aad0*/  IMAD.MOV.U32 R3, RZ, RZ, 0x40000040 ;  /* 0x40000040ff037424 */ /* 0x000fe200078e00ff */
[----:B------:R-:W-:Y:S01]  /*1aae0*/  ISETP.GT.AND P2, PT, R6, RZ, PT ;  /* 0x000000ff0600720c */ /* 0x000fe20003f44270 */
[----:B------:R-:W-:Y:S01]  /*1aaf0*/  IMAD.MOV.U32 R5, RZ, RZ, 0x40000040 ;  /* 0x40000040ff057424 */ /* 0x000fe200078e00ff */
[----:B------:R-:W-:Y:S01]  /*1ab00*/  SHF.R.U32.HI R0, RZ, 0x4, R0 ;  /* 0x00000004ff007819 */ /* 0x000fe20000011600 */
[----:B------:R-:W-:Y:S01]  /*1ab10*/  @!P1 VIADD R11, R11, 0x38840 ;  /* 0x000388400b0b9836 */ /* 0x000fe20000000000 */
[----:B------:R-:W-:Y:S01]  /*1ab20*/  R2UR UR7, R3 ;  /* 0x00000000030772ca */ /* 0x000fe200000e0000 */
[----:B------:R-:W-:Y:S01]  /*1ab30*/  IMAD.MOV.U32 R3, RZ, RZ, 0x40000040 ;  /* 0x40000040ff037424 */ /* 0x000fe200078e00ff */
[----:B------:R-:W-:Y:S01]  /*1ab40*/  LOP3.LUT R0, R0, 0x3fff, RZ, 0xc0, !PT ;  /* 0x00003fff00007812 */ /* 0x000fe200078ec0ff */
[----:B------:R-:W-:-:S02]  /*1ab50*/  @!P1 VIADD R9, R9, 0x38860 ;  /* 0x0003886009099836 */ /* 0x000fc40000000000 */
[----:B------:R-:W-:Y:S01]  /*1ab60*/  VIADD R6, R6, 0xffffffff ;  /* 0xffffffff06067836 */ /* 0x000fe20000000000 */
[----:B------:R-:W-:Y:S02]  /*1ab70*/  LOP3.LUT R0, R0, 0x2800000, RZ, 0xfc, !PT ;  /* 0x0280000000007812 */ /* 0x000fe400078efcff */
[----:B------:R-:W-:-:S03]  /*1ab80*/  @!P1 PRMT R9, RZ, 0x654, R9 ;  /* 0x00000654ff099816 */ /* 0x000fc60000000009 */
[----:B------:R-:W-:Y:S01]  /*1ab90*/  IMAD R2, R10, 0xa00, R0 ;  /* 0x00000a000a027824 */ /* 0x000fe200078e0200 */
[----:B------:R-:W-:-:S03]  /*1aba0*/  FMNMX.FTZ R0, R184, R8, !PT ;  /* 0x00000008b8007209 */ /* 0x000fc60007810000 */
[C---:B------:R-:W-:Y:S01]  /*1abb0*/  VIADD R4, R2.reuse, 0x80 ;  /* 0x0000008002047836 */ /* 0x040fe20000000000 */
[----:B------:R-:W-:Y:S02]  /*1abc0*/  R2UR UR6, R2 ;  /* 0x00000000020672ca */ /* 0x000fe400000e0000 */
[----:B------:R-:W-:-:S04]  /*1abd0*/  FMNMX.FTZ R0, R185, R0, !PT ;  /* 0x00000000b9007209 */ /* 0x000fc80007810000 */
[----:B------:R-:W-:-:S04]  /*1abe0*/  FMNMX.FTZ R0, R188, R0, !PT ;  /* 0x00000000bc007209 */ /* 0x000fc80007810000 */
[----:B------:R-:W-:-:S03]  /*1abf0*/  FMNMX.FTZ R0, R189, R0, !PT ;  /* 0x00000000bd007209 */ /* 0x000fc60007810000 */
[----:B------:R-:W-:Y:S01]  /*1ac00*/  HGMMA.64x256x16.F32.BF16 R24, R208, gdesc[UR4].tnspB, R24, gsb0 ;  /* 0x43e00004d0187df0 */ /* 0x000fe20008001818 */
[----:B------:R-:W-:Y:S01]  /*1ac10*/  R2UR UR6, R4 ;  /* 0x00000000040672ca */ /* 0x000fe200000e0000 */
[----:B------:R-:W-:Y:S01]  /*1ac20*/  VIADD R4, R2, 0x100 ;  /* 0x0000010002047836 */ /* 0x000fe20000000000 */
[----:B------:R-:W-:Y:S01]  /*1ac30*/  R2UR UR7, R5 ;  /* 0x00000000050772ca */ /* 0x000fe200000e0000 */
[----:B------:R-:W-:Y:S01]  /*1ac40*/  IMAD.MOV.U32 R5, RZ, RZ, 0x40000040 ;  /* 0x40000040ff057424 */ /* 0x000fe200078e00ff */
        /* <DEDUP_REMOVED lines=14> */
[----:B------:R-:W-:Y:S01]  /*1ad30*/  FMNMX.FTZ R0, R156, R0, !PT ;  /* 0x000000009c007209 */ /* 0x000fe20007810000 */
[----:B------:R-:W-:Y:S02]  /*1ad40*/  WARPGROUP.DEPBAR.LE gsb0, 0x0 ;  /* 0x00008000000079c5 */ /* 0x000fe40000010000 */
[----:B------:R-:W-:-:S06]  /*1ad50*/  WARPGROUP.ARRIVE ;  /* 0x00000000000079c5 */ /* 0x000fcc0000000000 */
        /* <DEDUP_REMOVED lines=11> */
[----:B------:R-:W-:Y:S02]  /*1ae10*/  R2UR UR7, R5 ;  /* 0x00000000050772ca */ /* 0x000fe400000e0000 */
[----:B------:R-:W-:-:S05]  /*1ae20*/  FMNMX.FTZ R5, R157, R0, !PT ;  /* 0x000000009d057209 */ /* 0x000fca0007810000 */
[----:B------:R-:W0:Y:S02]  /*1ae30*/  SHFL.BFLY PT, R0, R5, 0x2, 0x1f ;  /* 0x0c401f0005007f89 */ /* 0x000e2400000e0000 */
[----:B0-----:R-:W-:-:S05]  /*1ae40*/  FMNMX.FTZ R5, R5, R0, !PT ;  /* 0x0000000005057209 */ /* 0x001fca0007810000 */
[----:B------:R-:W0:Y:S02]  /*1ae50*/  SHFL.BFLY PT, R0, R5, 0x1, 0x1f ;  /* 0x0c201f0005007f89 */ /* 0x000e2400000e0000 */
[----:B0-----:R-:W-:Y:S02]  /*1ae60*/  FMNMX.FTZ R5, R5, R0, !PT ;  /* 0x0000000005057209 */ /* 0x001fe40007810000 */
        /* <DEDUP_REMOVED lines=24> */
[----:B------:R-:W-:Y:S01]  /*1aff0*/  FADD.FTZ R0, -R4, R7 ;  /* 0x0000000704007221 */ /* 0x000fe20000010100 */
[----:B------:R-:W-:Y:S02]  /*1b000*/  WARPGROUP.DEPBAR.LE gsb0, 0x0 ;  /* 0x00008000000079c5 */ /* 0x000fe40000010000 */
[----:B------:R-:W-:-:S06]  /*1b010*/  WARPGROUP.ARRIVE ;  /* 0x00000000000079c5 */ /* 0x000fcc0000000000 */
[----:B------:R-:W-:Y:S01]  /*1b020*/  HGMMA.64x256x16.F32.BF16 R24, R196, gdesc[UR4].tnspB, R24, gsb0 ;  /* 0x43e00004c4187df0 */ /* 0x000fe20008001818 */
[----:B------:R-:W-:Y:S01]  /*1b030*/  R2UR UR6, R2 ;  /* 0x00000000020672ca */ /* 0x000fe200000e0000 */
[----:B------:R-:W-:Y:S01]  /*1b040*/  IMAD.U32 R2, RZ, RZ, UR38 ;  /* 0x00000026ff027e24 */ /* 0x000fe2000f8e00ff */
[----:B------:R-:W-:Y:S01]  /*1b050*/  R2UR UR7, R3 ;  /* 0x00000000030772ca */ /* 0x000fe200000e0000 */
[C---:B------:R-:W-:Y:S02]  /*1b060*/  FADD.FTZ R3, -R5.reuse, R8 ;  /* 0x0000000805037221 */ /* 0x040fe40000010100 */
[-C--:B------:R-:W-:Y:S01]  /*1b070*/  FMUL.FTZ R13, R5, R2.reuse ;  /* 0x00000002050d7220 */ /* 0x080fe20000410000 */
[-C--:B------:R-:W-:Y:S01]  /*1b080*/  FMUL.FTZ R0, R0, R2.reuse ;  /* 0x0000000200007220 */ /* 0x080fe20000410000 */
[-C--:B------:R-:W-:Y:S02]  /*1b090*/  FMUL.FTZ R3, R3, R2.reuse ;  /* 0x0000000203037220 */ /* 0x080fe40000410000 */
[-CC-:B------:R-:W-:Y:S01]  /*1b0a0*/  FFMA.FTZ R208, R184, R2.reuse, -R13.reuse ;  /* 0x00000002b8d07223 */ /* 0x180fe2000001080d */
        /* <DEDUP_REMOVED lines=10> */
[----:B------:R-:W-:Y:S01]  /*1b150*/  FFMA.FTZ R15, R173, R2, -R13 ;  /* 0x00000002ad0f7223 */ /* 0x000fe2000001080d */
[----:B------:R-:W-:Y:S01]  /*1b160*/  MUFU.EX2 R3, R3 ;  /* 0x0000000300037308 */ /* 0x000fe20000000800 */
[----:B------:R-:W-:-:S07]  /*1b170*/  @!P1 PRMT R168, RZ, 0x654, R11 ;  /* 0x00000654ffa89816 */ /* 0x000fce000000000b */
[----:B------:R-:W0:Y:S08]  /*1b180*/  MUFU.EX2 R208, R208 ;  /* 0x000000d000d07308 */ /* 0x000e300000000800 */
[----:B------:R-:W-:Y:S08]  /*1b190*/  MUFU.EX2 R0, R0 ;  /* 0x0000000000007308 */ /* 0x000ff00000000800 */
[----:B------:R-:W1:Y:S01]  /*1b1a0*/  MUFU.EX2 R8, R8 ;  /* 0x0000000800087308 */ /* 0x000e620000000800 */
[----:B0-----:R-:W-:-:S07]  /*1b1b0*/  FFMA.FTZ R21, R3, R21, R208 ;  /* 0x0000001503157223 */ /* 0x001fce00000100d0 */
[----:B------:R-:W0:Y:S08]  /*1b1c0*/  MUFU.EX2 R210, R210 ;  /* 0x000000d200d27308 */ /* 0x000e300000000800 */
[----:B------:R-:W2:Y:S01]  /*1b1d0*/  MUFU.EX2 R184, R184 ;  /* 0x000000b800b87308 */ /* 0x000ea20000000800 */
[C---:B-1----:R-:W-:Y:S01]  /*1b1e0*/  FADD.FTZ R21, R8.reuse, R21 ;  /* 0x0000001508157221 */ /* 0x042fe20000010000 */
[----:B------:R-:W-:Y:S01]  /*1b1f0*/  F2FP.BF16.F32.PACK_AB R208, R8, R208 ;  /* 0x000000d008d0723e */ /* 0x000fe200000010ff */
[----:B------:R-:W-:-:S05]  /*1b200*/  IMAD.MOV.U32 R8, RZ, RZ, R5 ;  /* 0x000000ffff087224 */ /* 0x000fca00078e0005 */
[----:B------:R-:W1:Y:S01]  /*1b210*/  MUFU.EX2 R204, R204 ;  /* 0x000000cc00cc7308 */ /* 0x000e620000000800 */
[----:B0-----:R-:W-:-:S07]  /*1b220*/  FADD.FTZ R21, R210, R21 ;  /* 0x00000015d2157221 */ /* 0x001fce0000010000 */
[----:B------:R-:W0:Y:S01]  /*1b230*/  MUFU.EX2 R10, R10 ;  /* 0x0000000a000a7308 */ /* 0x000e220000000800 */
[C---:B--2---:R-:W-:Y:S01]  /*1b240*/  FADD.FTZ R21, R184.reuse, R21 ;  /* 0x00000015b8157221 */ /* 0x044fe20000010000 */
[----:B------:R-:W-:-:S06]  /*1b250*/  F2FP.BF16.F32.PACK_AB R210, R184, R210 ;  /* 0x000000d2b8d2723e */ /* 0x000fcc00000010ff */
[----:B------:R-:W2:Y:S01]  /*1b260*/  MUFU.EX2 R206, R206 ;  /* 0x000000ce00ce7308 */ /* 0x000ea20000000800 */
[----:B-1----:R-:W-:-:S07]  /*1b270*/  FADD.FTZ R21, R204, R21 ;  /* 0x00000015cc157221 */ /* 0x002fce0000010000 */
[----:B------:R-:W1:Y:S01]  /*1b280*/  MUFU.EX2 R12, R12 ;  /* 0x0000000c000c7308 */ /* 0x000e620000000800 */
[C---:B0-----:R-:W-:Y:S01]  /*1b290*/  FADD.FTZ R21, R10.reuse, R21 ;  /* 0x000000150a157221 */ /* 0x041fe20000010000 */
[----:B------:R-:W-:Y:S01]  /*1b2a0*/  F2FP.BF16.F32.PACK_AB R204, R10, R204 ;  /* 0x000000cc0acc723e */ /* 0x000fe200000010ff */
[----:B------:R-:W-:-:S05]  /*1b2b0*/  IMAD.MOV.U32 R10, RZ, RZ, R220 ;  /* 0x000000ffff0a7224 */ /* 0x000fca00078e00dc */
[----:B------:R-:W0:Y:S01]  /*1b2c0*/  MUFU.EX2 R200, R200 ;  /* 0x000000c800c87308 */ /* 0x000e220000000800 */
[----:B--2---:R-:W-:-:S07]  /*1b2d0*/  FADD.FTZ R21, R206, R21 ;  /* 0x00000015ce157221 */ /* 0x004fce0000010000 */
[----:B------:R-:W2:Y:S01]  /*1b2e0*/  MUFU.EX2 R14, R14 ;  /* 0x0000000e000e7308 */ /* 0x000ea20000000800 */
[C---:B-1----:R-:W-:Y:S01]  /*1b2f0*/  FADD.FTZ R21, R12.reuse, R21 ;  /* 0x000000150c157221 */ /* 0x042fe20000010000 */
[----:B------:R-:W-:-:S06]  /*1b300*/  F2FP.BF16.F32.PACK_AB R206, R12, R206 ;  /* 0x000000ce0cce723e */ /* 0x000fcc00000010ff */
[----:B------:R-:W1:Y:S01]  /*1b310*/  MUFU.EX2 R202, R202 ;  /* 0x000000ca00ca7308 */ /* 0x000e620000000800 */
[----:B0-----:R-:W-:-:S07]  /*1b320*/  FADD.FTZ R21, R200, R21 ;  /* 0x00000015c8157221 */ /* 0x001fce0000010000 */
[----:B------:R-:W0:Y:S01]  /*1b330*/  MUFU.EX2 R15, R15 ;  /* 0x0000000f000f7308 */ /* 0x000e220000000800 */
[C---:B--2---:R-:W-:Y:S01]  /*1b340*/  FADD.FTZ R21, R14.reuse, R21 ;  /* 0x000000150e157221 */ /* 0x044fe20000010000 */
[----:B------:R-:W-:-:S03]  /*1b350*/  F2FP.BF16.F32.PACK_AB R200, R14, R200 ;  /* 0x000000c80ec8723e */ /* 0x000fc600000010ff */
[----:B-1----:R-:W-:-:S04]  /*1b360*/  FADD.FTZ R21, R202, R21 ;  /* 0x00000015ca157221 */ /* 0x002fc80000010000 */
[C---:B0-----:R-:W-:Y:S01]  /*1b370*/  FADD.FTZ R21, R15.reuse, R21 ;  /* 0x000000150f157221 */ /* 0x041fe20000010000 */
[----:B------:R-:W-:Y:S01]  /*1b380*/  F2FP.BF16.F32.PACK_AB R202, R15, R202 ;  /* 0x000000ca0fca723e */ /* 0x000fe200000010ff */
[----:B------:R-:W-:Y:S02]  /*1b390*/  WARPGROUP.DEPBAR.LE gsb0, 0x0 ;  /* 0x00008000000079c5 */ /* 0x000fe40000010000 */
[----:B------:R-:W-:Y:S01]  /*1b3a0*/  WARPGROUP.ARRIVE ;  /* 0x00000000000079c5 */ /* 0x000fe20000000000 */
[-CC-:B------:R-:W-:Y:S01]  /*1b3b0*/  FFMA.FTZ R196, R160, R2.reuse, -R13.reuse ;  /* 0x00000002a0c47223 */ /* 0x180fe2000001080d */
[-CC-:B------:R-:W-:Y:S01]  /*1b3c0*/  FFMA.FTZ R160, R161, R2.reuse, -R13.reuse ;  /* 0x00000002a1a07223 */ /* 0x180fe2000001080d */
[-CC-:B------:R-:W-:Y:S01]  /*1b3d0*/  FFMA.FTZ R198, R164, R2.reuse, -R13.reuse ;  /* 0x00000002a4c67223 */ /* 0x180fe2000001080d */
[----:B------:R-:W-:Y:S02]  /*1b3e0*/  FFMA.FTZ R161, R165, R2, -R13 ;  /* 0x00000002a5a17223 */ /* 0x000fe4000001080d */
[----:B------:R-:W-:Y:S01]  /*1b3f0*/  HGMMA.64x256x16.F32.BF16 R24, R192, gdesc[UR4].tnspB, R24, gsb0 ;  /* 0x43e00004c0187df0 */ /* 0x000fe20008001818 */
[----:B------:R-:W0:Y:S08]  /*1b400*/  MUFU.EX2 R196, R196 ;  /* 0x000000c400c47308 */ /* 0x000e300000000800 */
[----:B------:R-:W1:Y:S08]  /*1b410*/  MUFU.EX2 R160, R160 ;  /* 0x000000a000a07308 */ /* 0x000e700000000800 */
[----:B------:R-:W2:Y:S01]  /*1b420*/  MUFU.EX2 R198, R198 ;  /* 0x000000c600c67308 */ /* 0x000ea20000000800 */
[----:B0-----:R-:W-:-:S07]  /*1b430*/  FADD.FTZ R21, R196, R21 ;  /* 0x00000015c4157221 */ /* 0x001fce0000010000 */
[----:B------:R-:W0:Y:S01]  /*1b440*/  MUFU.EX2 R161, R161 ;  /* 0x000000a100a17308 */ /* 0x000e220000000800 */
[C---:B-1----:R-:W-:Y:S01]  /*1b450*/  FADD.FTZ R21, R160.reuse, R21 ;  /* 0x00000015a0157221 */ /* 0x042fe20000010000 */
[----:B------:R-:W-:-:S03]  /*1b460*/  F2FP.BF16.F32.PACK_AB R196, R160, R196 ;  /* 0x000000c4a0c4723e */ /* 0x000fc600000010ff */
[----:B--2---:R-:W-:-:S04]  /*1b470*/  FADD.FTZ R21, R198, R21 ;  /* 0x00000015c6157221 */ /* 0x004fc80000010000 */
[C---:B0-----:R-:W-:Y:S01]  /*1b480*/  FADD.FTZ R21, R161.reuse, R21 ;  /* 0x00000015a1157221 */ /* 0x041fe20000010000 */
[----:B------:R-:W-:Y:S01]  /*1b490*/  F2FP.BF16.F32.PACK_AB R198, R161, R198 ;  /* 0x000000c6a1c6723e */ /* 0x000fe200000010ff */
[----:B------:R-:W-:Y:S02]  /*1b4a0*/  WARPGROUP.DEPBAR.LE gsb0, 0x0 ;  /* 0x00008000000079c5 */ /* 0x000fe40000010000 */
[-CC-:B------:R-:W-:Y:S01]  /*1b4b0*/  FFMA.FTZ R192, R152, R2.reuse, -R13.reuse ;  /* 0x0000000298c07223 */ /* 0x180fe2000001080d */
[-CC-:B------:R-:W-:Y:S01]  /*1b4c0*/  FFMA.FTZ R152, R153, R2.reuse, -R13.reuse ;  /* 0x0000000299987223 */ /* 0x180fe2000001080d */
[-CC-:B------:R-:W-:Y:S01]  /*1b4d0*/  FFMA.FTZ R194, R156, R2.reuse, -R13.reuse ;  /* 0x000000029cc27223 */ /* 0x180fe2000001080d */
[-C--:B------:R-:W-:Y:S01]  /*1b4e0*/  FFMA.FTZ R13, R157, R2.reuse, -R13 ;  /* 0x000000029d0d7223 */ /* 0x080fe2000001080d */
[----:B------:R-:W-:Y:S02]  /*1b4f0*/  @!P1 SYNCS.ARRIVE.TRANS64.RED.A1T0 RZ, [R168+URZ], RZ ;  /* 0x000000ffa8ff99a7 */ /* 0x000fe4000810043f */
[----:B------:R-:W0:Y:S01]  /*1b500*/  MUFU.EX2 R192, R192 ;  /* 0x000000c000c07308 */ /* 0x000e220000000800 */
[----:B------:R1:W-:Y:S07]  /*1b510*/  @!P1 SYNCS.ARRIVE.TRANS64.RED.A1T0 RZ, [R9+URZ], RZ ;  /* 0x000000ff09ff99a7 */ /* 0x0003ee000810043f */
[----:B------:R2:W-:Y:S08]  /*1b520*/  MUFU.EX2 R7, R13 ;  /* 0x0000000d00077308 */ /* 0x0005f00000000800 */
[----:B------:R-:W-:Y:S01]  /*1b530*/  MUFU.EX2 R152, R152 ;  /* 0x0000009800987308 */ /* 0x000fe20000000800 */
[----:B--2---:R-:W-:Y:S01]  /*1b540*/  FMUL.FTZ R13, R4, R2 ;  /* 0x00000002040d7220 */ /* 0x004fe20000410000 */
[----:B0-----:R-:W-:-:S03]  /*1b550*/  FADD.FTZ R21, R192, R21 ;  /* 0x00000015c0157221 */ /* 0x001fc60000010000 */
[-CC-:B------:R-:W-:Y:S01]  /*1b560*/  FFMA.FTZ R209, R186, R2.reuse, -R13.reuse ;  /* 0x00000002bad17223 */ /* 0x180fe2000001080d */
[-CC-:B------:R-:W-:Y:S01]  /*1b570*/  FFMA.FTZ R153, R187, R2.reuse, -R13.reuse ;  /* 0x00000002bb997223 */ /* 0x180fe2000001080d */
[-CC-:B------:R-:W-:Y:S01]  /*1b580*/  FFMA.FTZ R211, R190, R2.reuse, -R13.reuse ;  /* 0x00000002bed37223 */ /* 0x180fe2000001080d */
[-CC-:B------:R-:W-:Y:S01]  /*1b590*/  FFMA.FTZ R157, R191, R2.reuse, -R13.reuse ;  /* 0x00000002bf9d7223 */ /* 0x180fe2000001080d */
[-CC-:B------:R-:W-:Y:S01]  /*1b5a0*/  FFMA.FTZ R205, R178, R2.reuse, -R13.reuse ;  /* 0x00000002b2cd7223 */ /* 0x180fe2000001080d */
[-CC-:B------:R-:W-:Y:S01]  /*1b5b0*/  FFMA.FTZ R164, R179, R2.reuse, -R13.reuse ;  /* 0x00000002b3a47223 */ /* 0x180fe2000001080d */
[----:B------:R-:W0:Y:S01]  /*1b5c0*/  MUFU.EX2 R209, R209 ;  /* 0x000000d100d17308 */ /* 0x000e220000000800 */
[-CC-:B------:R-:W-:Y:S01]  /*1b5d0*/  FFMA.FTZ R207, R182, R2.reuse, -R13.reuse ;  /* 0x00000002b6cf7223 */ /* 0x180fe2000001080d */
[-CC-:B------:R-:W-:Y:S01]  /*1b5e0*/  FFMA.FTZ R156, R183, R2.reuse, -R13.reuse ;  /* 0x00000002b79c7223 */ /* 0x180fe2000001080d */
[-CC-:B------:R-:W-:Y:S01]  /*1b5f0*/  FFMA.FTZ R201, R170, R2.reuse, -R13.reuse ;  /* 0x00000002aac97223 */ /* 0x180fe2000001080d */
[-CC-:B------:R-:W-:Y:S01]  /*1b600*/  FFMA.FTZ R165, R171, R2.reuse, -R13.reuse ;  /* 0x00000002aba57223 */ /* 0x180fe2000001080d */
[-CC-:B------:R-:W-:Y:S01]  /*1b610*/  FFMA.FTZ R203, R174, R2.reuse, -R13.reuse ;  /* 0x00000002aecb7223 */ /* 0x180fe2000001080d */
[-CC-:B------:R-:W-:Y:S01]  /*1b620*/  FFMA.FTZ R175, R175, R2.reuse, -R13.reuse ;  /* 0x00000002afaf7223 */ /* 0x180fe2000001080d */
[-CC-:B------:R-:W-:Y:S01]  /*1b630*/  FFMA.FTZ R197, R162, R2.reuse, -R13.reuse ;  /* 0x00000002a2c57223 */ /* 0x180fe2000001080d */
[----:B------:R-:W2:Y:S01]  /*1b640*/  MUFU.EX2 R153, R153 ;  /* 0x0000009900997308 */ /* 0x000ea20000000800 */
[-CC-:B------:R-:W-:Y:S01]  /*1b650*/  FFMA.FTZ R163, R163, R2.reuse, -R13.reuse ;  /* 0x00000002a3a37223 */ /* 0x180fe2000001080d */
[-CC-:B------:R-:W-:Y:S01]  /*1b660*/  FFMA.FTZ R199, R166, R2.reuse, -R13.reuse ;  /* 0x00000002a6c77223 */ /* 0x180fe2000001080d */
[-CC-:B------:R-:W-:Y:S01]  /*1b670*/  FFMA.FTZ R167, R167, R2.reuse, -R13.reuse ;  /* 0x00000002a7a77223 */ /* 0x180fe2000001080d */
[-CC-:B------:R-:W-:Y:S01]  /*1b680*/  FFMA.FTZ R193, R154, R2.reuse, -R13.reuse ;  /* 0x000000029ac17223 */ /* 0x180fe2000001080d */
[-CC-:B------:R-:W-:Y:S01]  /*1b690*/  FFMA.FTZ R155, R155, R2.reuse, -R13.reuse ;  /* 0x000000029b9b7223 */ /* 0x180fe2000001080d */
[-CC-:B------:R-:W-:Y:S01]  /*1b6a0*/  FFMA.FTZ R158, R158, R2.reuse, -R13.reuse ;  /* 0x000000029e9e7223 */ /* 0x180fe2000001080d */
[----:B------:R-:W-:Y:S01]  /*1b6b0*/  FFMA.FTZ R159, R159, R2, -R13 ;  /* 0x000000029f9f7223 */ /* 0x000fe2000001080d */
[----:B------:R-:W3:Y:S01]  /*1b6c0*/  MUFU.EX2 R211, R211 ;  /* 0x000000d300d37308 */ /* 0x000ee20000000800 */
[----:B0-----:R-:W-:Y:S01]  /*1b6d0*/  FFMA.FTZ R20, R0, R20, R209 ;  /* 0x0000001400147223 */ /* 0x001fe200000100d1 */
[C---:B------:R-:W-:Y:S01]  /*1b6e0*/  FADD.FTZ R21, R152.reuse, R21 ;  /* 0x0000001598157221 */ /* 0x040fe20000010000 */
[----:B------:R-:W-:-:S05]  /*1b6f0*/  F2FP.BF16.F32.PACK_AB R192, R152, R192 ;  /* 0x000000c098c0723e */ /* 0x000fca00000010ff */
[----:B------:R-:W0:Y:S01]  /*1b700*/  MUFU.EX2 R157, R157 ;  /* 0x0000009d009d7308 */ /* 0x000e220000000800 */
[C---:B--2---:R-:W-:Y:S01]  /*1b710*/  FADD.FTZ R20, R153.reuse, R20 ;  /* 0x0000001499147221 */ /* 0x044fe20000010000 */
[----:B------:R-:W-:-:S06]  /*1b720*/  F2FP.BF16.F32.PACK_AB R209, R153, R209 ;  /* 0x000000d199d1723e */ /* 0x000fcc00000010ff */
[----:B------:R-:W2:Y:S01]  /*1b730*/  MUFU.EX2 R205, R205 ;  /* 0x000000cd00cd7308 */ /* 0x000ea20000000800 */
[----:B---3--:R-:W-:-:S07]  /*1b740*/  FADD.FTZ R20, R211, R20 ;  /* 0x00000014d3147221 */ /* 0x008fce0000010000 */
[----:B------:R-:W3:Y:S01]  /*1b750*/  MUFU.EX2 R164, R164 ;  /* 0x000000a400a47308 */ /* 0x000ee20000000800 */
[C---:B0-----:R-:W-:Y:S01]  /*1b760*/  FADD.FTZ R20, R157.reuse, R20 ;  /* 0x000000149d147221 */ /* 0x041fe20000010000 */
[----:B------:R-:W-:-:S06]  /*1b770*/  F2FP.BF16.F32.PACK_AB R211, R157, R211 ;  /* 0x000000d39dd3723e */ /* 0x000fcc00000010ff */
[----:B------:R-:W0:Y:S01]  /*1b780*/  MUFU.EX2 R207, R207 ;  /* 0x000000cf00cf7308 */ /* 0x000e220000000800 */
[----:B--2---:R-:W-:-:S07]  /*1b790*/  FADD.FTZ R20, R205, R20 ;  /* 0x00000014cd147221 */ /* 0x004fce0000010000 */
[----:B------:R-:W2:Y:S01]  /*1b7a0*/  MUFU.EX2 R156, R156 ;  /* 0x0000009c009c7308 */ /* 0x000ea20000000800 */
[C---:B---3--:R-:W-:Y:S01]  /*1b7b0*/  FADD.FTZ R20, R164.reuse, R20 ;  /* 0x00000014a4147221 */ /* 0x048fe20000010000 */
[----:B------:R-:W-:-:S06]  /*1b7c0*/  F2FP.BF16.F32.PACK_AB R205, R164, R205 ;  /* 0x000000cda4cd723e */ /* 0x000fcc00000010ff */
[----:B------:R-:W3:Y:S01]  /*1b7d0*/  MUFU.EX2 R201, R201 ;  /* 0x000000c900c97308 */ /* 0x000ee20000000800 */
[----:B0-----:R-:W-:-:S07]  /*1b7e0*/  FADD.FTZ R20, R207, R20 ;  /* 0x00000014cf147221 */ /* 0x001fce0000010000 */
        /* <DEDUP_REMOVED lines=10> */
[----:B-1----:R-:W1:Y:S01]  /*1b890*/  MUFU.EX2 R9, R163 ;  /* 0x000000a300097308 */ /* 0x002e620000000800 */
[C---:B---3--:R-:W-:Y:S01]  /*1b8a0*/  FADD.FTZ R20, R11.reuse, R20 ;  /* 0x000000140b147221 */ /* 0x048fe20000010000 */
[----:B------:R-:W-:-:S06]  /*1b8b0*/  F2FP.BF16.F32.PACK_AB R203, R11, R203 ;  /* 0x000000cb0bcb723e */ /* 0x000fcc00000010ff */
[----:B------:R-:W2:Y:S01]  /*1b8c0*/  MUFU.EX2 R199, R199 ;  /* 0x000000c700c77308 */ /* 0x000ea20000000800 */
[----:B0-----:R-:W-:-:S07]  /*1b8d0*/  FADD.FTZ R20, R197, R20 ;  /* 0x00000014c5147221 */ /* 0x001fce0000010000 */
[----:B------:R-:W0:Y:S01]  /*1b8e0*/  MUFU.EX2 R13, R167 ;  /* 0x000000a7000d7308 */ /* 0x000e220000000800 */
[C---:B-1----:R-:W-:Y:S01]  /*1b8f0*/  FADD.FTZ R20, R9.reuse, R20 ;  /* 0x0000001409147221 */ /* 0x042fe20000010000 */
[----:B------:R-:W-:Y:S01]  /*1b900*/  F2FP.BF16.F32.PACK_AB R197, R9, R197 ;  /* 0x000000c509c5723e */ /* 0x000fe200000010ff */
[----:B------:R-:W-:-:S05]  /*1b910*/  IMAD.MOV.U32 R9, RZ, RZ, R221 ;  /* 0x000000ffff097224 */ /* 0x000fca00078e00dd */
[----:B------:R-:W1:Y:S01]  /*1b920*/  MUFU.EX2 R193, R193 ;  /* 0x000000c100c17308 */ /* 0x000e620000000800 */
[----:B--2---:R-:W-:-:S07]  /*1b930*/  FADD.FTZ R20, R199, R20 ;  /* 0x00000014c7147221 */ /* 0x004fce0000010000 */
[----:B------:R-:W2:Y:S01]  /*1b940*/  MUFU.EX2 R155, R155 ;  /* 0x0000009b009b7308 */ /* 0x000ea20000000800 */
[C---:B0-----:R-:W-:Y:S01]  /*1b950*/  FADD.FTZ R20, R13.reuse, R20 ;  /* 0x000000140d147221 */ /* 0x041fe20000010000 */
[----:B------:R-:W-:-:S06]  /*1b960*/  F2FP.BF16.F32.PACK_AB R199, R13, R199 ;  /* 0x000000c70dc7723e */ /* 0x000fcc00000010ff */
[----:B------:R-:W0:Y:S01]  /*1b970*/  MUFU.EX2 R194, R194 ;  /* 0x000000c200c27308 */ /* 0x000e220000000800 */
[----:B-1----:R-:W-:-:S07]  /*1b980*/  FADD.FTZ R20, R193, R20 ;  /* 0x00000014c1147221 */ /* 0x002fce0000010000 */
[----:B------:R-:W1:Y:S01]  /*1b990*/  MUFU.EX2 R158, R158 ;  /* 0x0000009e009e7308 */ /* 0x000e620000000800 */
[C---:B--2---:R-:W-:Y:S01]  /*1b9a0*/  FADD.FTZ R20, R155.reuse, R20 ;  /* 0x000000149b147221 */ /* 0x044fe20000010000 */
[----:B------:R-:W-:-:S06]  /*1b9b0*/  F2FP.BF16.F32.PACK_AB R193, R155, R193 ;  /* 0x000000c19bc1723e */ /* 0x000fcc00000010ff */
[----:B------:R-:W2:Y:S01]  /*1b9c0*/  MUFU.EX2 R159, R159 ;  /* 0x0000009f009f7308 */ /* 0x000ea20000000800 */
[----:B0-----:R-:W-:Y:S01]  /*1b9d0*/  FADD.FTZ R21, R194, R21 ;  /* 0x00000015c2157221 */ /* 0x001fe20000010000 */
[----:B------:R-:W-:-:S03]  /*1b9e0*/  F2FP.BF16.F32.PACK_AB R194, R7, R194 ;  /* 0x000000c207c2723e */ /* 0x000fc600000010ff */
[----:B------:R-:W-:Y:S01]  /*1b9f0*/  FADD.FTZ R21, R7, R21 ;  /* 0x0000001507157221 */ /* 0x000fe20000010000 */
[----:B------:R-:W-:Y:S02]  /*1ba00*/  IMAD.MOV.U32 R7, RZ, RZ, R4 ;  /* 0x000000ffff077224 */ /* 0x000fe400078e0004 */
[----:B-1----:R-:W-:-:S04]  /*1ba10*/  FADD.FTZ R20, R158, R20 ;  /* 0x000000149e147221 */ /* 0x002fc80000010000 */
[C---:B--2---:R-:W-:Y:S01]  /*1ba20*/  FADD.FTZ R20, R159.reuse, R20 ;  /* 0x000000149f147221 */ /* 0x044fe20000010000 */
[----:B------:R-:W-:Y:S01]  /*1ba30*/  F2FP.BF16.F32.PACK_AB R195, R159, R158 ;  /* 0x0000009e9fc3723e */ /* 0x000fe200000010ff */
[----:B------:R-:W-:Y:S06]  /*1ba40*/  @P2 BRA `(.L_x_845) ;  /* 0xffffffb400e82947 */ /* 0x000fec000383ffff */
.L_x_834:
[----:B------:R-:W-:Y:S05]  /*1ba50*/  BSYNC B0 ;  /* 0x0000000000007941 */ /* 0x000fea0003800000 */
.L_x_833:
        /* <DEDUP_REMOVED lines=131> */
.L_x_846:
[----:B------:R-:W-:Y:S01]  /*1c290*/  IMAD R0, R220, 0x8, R18 ;  /* 0x00000008dc007824 */ /* 0x000fe200078e0212 */
[----:B------:R-:W-:-:S04]  /*1c2a0*/  SHF.L.U32 R6, R221, 0x1f, RZ ;  /* 0x0000001fdd067819 */ /* 0x000fc800000006ff */
[----:B------:R0:W1:Y:S01]  /*1c2b0*/  SYNCS.PHASECHK.TRANS64.TRYWAIT P2, [R0+URZ+0x38850], R6 ;  /* 0x03885006000075a7 */ /* 0x000062000804017f */
[----:B------:R-:W-:Y:S05]  /*1c2c0*/  @!P0 BRA `(.L_x_847) ;  /* 0x0000000000048947 */ /* 0x000fea0003800000 */
[----:B------:R-:W-:Y:S01]  /*1c2d0*/  BPT.TRAP 0x1 ;  /* 0x000000040000795c */ /* 0x000fe20000300000 */
.L_x_847:
[----:B------:R-:W-:Y:S01]  /*1c2e0*/  VIADD R18, R18, 0x400 ;  /* 0x0000040012127836 */ /* 0x000fe20000000000 */
[----:B------:R-:W-:Y:S04]  /*1c2f0*/  BSSY B0, `(.L_x_848) ;  /* 0x0000008000007945 */ /* 0x000fe80003800000 */
[----:B------:R-:W-:-:S04]  /*1c300*/  SHF.R.U32.HI R18, RZ, 0x4, R18 ;  /* 0x00000004ff127819 */ /* 0x000fc80000011612 */
[----:B------:R-:W-:-:S04]  /*1c310*/  LOP3.LUT R18, R18, 0x3fff, RZ, 0xc0, !PT ;  /* 0x00003fff12127812 */ /* 0x000fc800078ec0ff */
[----:B------:R-:W-:-:S05]  /*1c320*/  LOP3.LUT R3, R18, 0x2800000, RZ, 0xfc, !PT ;  /* 0x0280000012037812 */ /* 0x000fca00078efcff */
[----:B------:R-:W-:Y:S01]  /*1c330*/  IMAD R3, R220, 0xa00, R3 ;  /* 0x00000a00dc037824 */ /* 0x000fe200078e0203 */
[----:B-1----:R-:W-:Y:S06]  /*1c340*/  @P2 BRA `(.L_x_849) ;  /* 0x0000000000082947 */ /* 0x002fec0003800000 */
[----:B------:R-:W1:Y:S02]  /*1c350*/  SYNCS.PHASECHK.TRANS64.TRYWAIT P0, [R0+URZ+0x38850], R6 ;  /* 0x03885006000075a7 */ /* 0x000e64000800017f */
[----:B-1----:R-:W-:Y:S05]  /*1c360*/  @!P0 BRA `(.L_x_850) ;  /* 0x000000c800f48947 */ /* 0x002fea0003800000 */
.L_x_849:
[----:B------:R-:W-:Y:S05]  /*1c370*/  BSYNC B0 ;  /* 0x0000000000007941 */ /* 0x000fea0003800000 */
.L_x_848:
[----:B01----:R-:W-:Y:S01]  /*1c380*/  IMAD.MOV.U32 R6, RZ, RZ, R3 ;  /* 0x000000ffff067224 */ /* 0x003fe200078e0003 */
[----:B------:R-:W-:Y:S01]  /*1c390*/  WARPGROUP.ARRIVE ;  /* 0x00000000000079c5 */ /* 0x000fe20000000000 */
[----:B------:R-:W-:Y:S02]  /*1c3a0*/  IMAD.MOV.U32 R7, RZ, RZ, 0x40000040 ;  /* 0x40000040ff077424 */ /* 0x000fe400078e00ff */
[----:B------:R-:W-:Y:S01]  /*1c3b0*/  VIADD R220, R220, 0x1 ;  /* 0x00000001dcdc7836 */ /* 0x000fe20000000000 */
[----:B------:R-:W-:Y:S01]  /*1c3c0*/  R2UR UR6, R6 ;  /* 0x00000000060672ca */ /* 0x000fe200000e0000 */
[----:B------:R-:W-:Y:S01]  /*1c3d0*/  VIADD R6, R3, 0x80 ;  /* 0x0000008003067836 */ /* 0x000fe20000000000 */
[----:B------:R-:W-:Y:S01]  /*1c3e0*/  R2UR UR7, R7 ;  /* 0x00000000070772ca */ /* 0x000fe200000e0000 */
[----:B------:R-:W-:Y:S01]  /*1c3f0*/  IMAD.MOV.U32 R7, RZ, RZ, 0x40000040 ;  /* 0x40000040ff077424 */ /* 0x000fe200078e00ff */
[----:B------:R-:W-:Y:S01]  /*1c400*/  ISETP.NE.AND P2, PT, R220, 0x2, PT ;  /* 0x00000002dc00780c */ /* 0x000fe20003f45270 */
[----:B------:R-:W-:-:S02]  /*1c410*/  @!P1 VIADD R12, R0, 0x38860 ;  /* 0x00038860000c9836 */ /* 0x000fc40000000000 */
[----:B------:R-:W-:Y:S01]  /*1c420*/  IMAD.MOV.U32 R0, RZ, RZ, -0x800000 ;  /* 0xff800000ff007424 */ /* 0x000fe200078e00ff */
[----:B------:R-:W-:Y:S01]  /*1c430*/  SEL R220, R220, RZ, P2 ;  /* 0x000000ffdcdc7207 */ /* 0x000fe20001000000 */
[----:B------:R-:W-:Y:S01]  /*1c440*/  VIADD R236, R236, 0x1 ;  /* 0x00000001ecec7836 */ /* 0x000fe20000000000 */
[----:B------:R-:W-:-:S05]  /*1c450*/  @!P1 PRMT R12, RZ, 0x654, R12 ;  /* 0x00000654ff0c9816 */ /* 0x000fca000000000c */
[----:B------:R-:W-:Y:S01]  /*1c460*/  HGMMA.64x256x16.F32.BF16 R24, R208, gdesc[UR4].tnspB, R24, gsb0 ;  /* 0x43e00004d0187df0 */ /* 0x000fe20008001818 */
[----:B------:R-:W-:Y:S01]  /*1c470*/  R2UR UR6, R6 ;  /* 0x00000000060672ca */ /* 0x000fe200000e0000 */
[----:B------:R-:W-:Y:S01]  /*1c480*/  VIADD R6, R3, 0x100 ;  /* 0x0000010003067836 */ /* 0x000fe20000000000 */
[----:B------:R-:W-:Y:S01]  /*1c490*/  R2UR UR7, R7 ;  /* 0x00000000070772ca */ /* 0x000fe200000e0000 */
[----:B------:R-:W-:Y:S01]  /*1c4a0*/  IMAD.MOV.U32 R7, RZ, RZ, 0x40000040 ;  /* 0x40000040ff077424 */ /* 0x000fe200078e00ff */
[----:B------:R-:W-:Y:S02]  /*1c4b0*/  WARPGROUP.DEPBAR.LE gsb0, 0x0 ;  /* 0x00008000000079c5 */ /* 0x000fe40000010000 */
[----:B------:R-:W-:-:S15]  /*1c4c0*/  WARPGROUP.ARRIVE ;  /* 0x00000000000079c5 */ /* 0x000fde0000000000 */
[----:B------:R-:W-:-:S06]  /*1c4d0*/  NOP ;  /* 0x0000000000007918 */ /* 0x000fcc0000000000 */
        /* <DEDUP_REMOVED lines=13> */
[----:B------:R-:W0:Y:S02]  /*1c5b0*/  SHFL.BFLY PT, R3, R20, 0x2, 0x1f ;  /* 0x0c401f0014037f89 */ /* 0x000e2400000e0000 */
[----:B0-----:R-:W-:Y:S01]  /*1c5c0*/  FADD.FTZ R8, R3, R20 ;  /* 0x0000001403087221 */ /* 0x001fe20000010000 */
[----:B------:R-:W-:Y:S02]  /*1c5d0*/  WARPGROUP.DEPBAR.LE gsb0, 0x0 ;  /* 0x00008000000079c5 */ /* 0x000fe40000010000 */
[----:B------:R-:W-:-:S15]  /*1c5e0*/  WARPGROUP.ARRIVE ;  /* 0x00000000000079c5 */ /* 0x000fde0000000000 */
[----:B------:R-:W-:-:S03]  /*1c5f0*/  NOP ;  /* 0x0000000000007918 */ /* 0x000fc60000000000 */
[----:B------:R-:W-:Y:S01]  /*1c600*/  HGMMA.64x256x16.F32.BF16 R24, R196, gdesc[UR4].tnspB, R24, gsb0 ;  /* 0x43e00004c4187df0 */ /* 0x000fe20008001818 */
[----:B------:R-:W-:Y:S02]  /*1c610*/  R2UR UR6, R6 ;  /* 0x00000000060672ca */ /* 0x000fe400000e0000 */
[----:B------:R-:W-:Y:S01]  /*1c620*/  R2UR UR7, R7 ;  /* 0x00000000070772ca */ /* 0x000fe200000e0000 */
[----:B------:R-:W0:Y:S04]  /*1c630*/  SHFL.BFLY PT, R6, R21, 0x2, 0x1f ;  /* 0x0c401f0015067f89 */ /* 0x000e2800000e0000 */
[----:B------:R-:W1:Y:S01]  /*1c640*/  SHFL.BFLY PT, R7, R8, 0x1, 0x1f ;  /* 0x0c201f0008077f89 */ /* 0x000e6200000e0000 */
[----:B0-----:R-:W-:Y:S01]  /*1c650*/  FADD.FTZ R6, R6, R21 ;  /* 0x0000001506067221 */ /* 0x001fe20000010000 */
[----:B-1----:R-:W-:-:S04]  /*1c660*/  FADD.FTZ R14, R8, R7 ;  /* 0x00000007080e7221 */ /* 0x002fc80000010000 */
[----:B------:R-:W0:Y:S01]  /*1c670*/  SHFL.BFLY PT, R3, R6, 0x1, 0x1f ;  /* 0x0c201f0006037f89 */ /* 0x000e2200000e0000 */
[----:B------:R-:W-:Y:S01]  /*1c680*/  IMAD.MOV.U32 R7, RZ, RZ, RZ ;  /* 0x000000ffff077224 */ /* 0x000fe200078e00ff */
[----:B------:R-:W-:-:S13]  /*1c690*/  FSETP.NE.FTZ.AND P3, PT, R14, RZ, PT ;  /* 0x000000ff0e00720b */ /* 0x000fda0003f75000 */
[----:B------:R-:W1:Y:S01]  /*1c6a0*/  @P3 MUFU.LG2 R10, R14 ;  /* 0x0000000e000a3308 */ /* 0x000e620000000c00 */
[----:B0-----:R-:W-:Y:S01]  /*1c6b0*/  FADD.FTZ R13, R6, R3 ;  /* 0x00000003060d7221 */ /* 0x001fe20000010000 */
[----:B------:R-:W-:Y:S01]  /*1c6c0*/  SEL R6, RZ, 0x1, P2 ;  /* 0x00000001ff067807 */ /* 0x000fe20001000000 */
[----:B------:R-:W-:-:S03]  /*1c6d0*/  IMAD.MOV.U32 R3, RZ, RZ, -0x800000 ;  /* 0xff800000ff037424 */ /* 0x000fc600078e00ff */
[----:B------:R-:W-:Y:S02]  /*1c6e0*/  FSETP.NE.FTZ.AND P0, PT, R13, RZ, PT ;  /* 0x000000ff0d00720b */ /* 0x000fe40003f15000 */
[----:B------:R-:W-:Y:S01]  /*1c6f0*/  LOP3.LUT R221, R221, R6, RZ, 0x3c, !PT ;  /* 0x00000006dddd7212 */ /* 0x000fe200078e3cff */
[----:B------:R-:W-:Y:S02]  /*1c700*/  IMAD.MOV.U32 R6, RZ, RZ, RZ ;  /* 0x000000ffff067224 */ /* 0x000fe400078e00ff */
[----:B-1----:R-:W-:-:S04]  /*1c710*/  @P3 FMUL.FTZ R11, R10, 0.69314718246459960938 ;  /* 0x3f3172180a0b3820 */ /* 0x002fc80000410000 */
[----:B------:R-:W-:Y:S04]  /*1c720*/  @P3 MUFU.RCP R6, R14 ;  /* 0x0000000e00063308 */ /* 0x000fe80000001000 */
[C---:B------:R-:W-:Y:S01]  /*1c730*/  @P0 FMUL.FTZ R8, R2.reuse, 0.69314718246459960938 ;  /* 0x3f31721802080820 */ /* 0x040fe20000410000 */
[----:B------:R-:W-:-:S03]  /*1c740*/  @P3 FMUL.FTZ R2, R2, 0.69314718246459960938 ;  /* 0x3f31721802023820 */ /* 0x000fc60000410000 */
[----:B------:R-:W0:Y:S01]  /*1c750*/  @P0 MUFU.LG2 R9, R13 ;  /* 0x0000000d00090308 */ /* 0x000e220000000c00 */
[----:B------:R-:W-:-:S07]  /*1c760*/  @P3 FFMA.FTZ R3, R2, R4, R11 ;  /* 0x0000000402033223 */ /* 0x000fce000001000b */
[----:B------:R-:W1:Y:S01]  /*1c770*/  @P0 MUFU.RCP R7, R13 ;  /* 0x0000000d00070308 */ /* 0x000e620000001000 */
[----:B0-----:R-:W-:-:S04]  /*1c780*/  @P0 FMUL.FTZ R9, R9, 0.69314718246459960938 ;  /* 0x3f31721809090820 */ /* 0x001fc80000410000 */
[----:B------:R-:W-:Y:S01]  /*1c790*/  @P0 FFMA.FTZ R0, R8, R5, R9 ;  /* 0x0000000508000223 */ /* 0x000fe20000010009 */
[----:B------:R-:W-:Y:S01]  /*1c7a0*/  PLOP3.LUT P0, PT, PT, PT, PT, 0x8, 0x0 ;  /* 0x000000000000781c */ /* 0x000fe20003f0e170 */
        /* <DEDUP_REMOVED lines=15> */
[-C--:B0-----:R-:W-:Y:S01]  /*1c8a0*/  FMUL.FTZ R12, R40, R7.reuse ;  /* 0x00000007280c7220 */ /* 0x081fe20000410000 */
        /* <DEDUP_REMOVED lines=116> */
[----:B------:R-:W-:-:S07]  /*1cff0*/  FMUL.FTZ R151, R151, R6 ;  /* 0x0000000697977220 */ /* 0x000fce0000410000 */
.L_x_764:
[----:B------:R-:W0:Y:S08]  /*1d000*/  S2UR UR5, SR_CgaCtaId ;  /* 0x00000000000579c3 */ /* 0x000e300000008800 */
[----:B------:R-:W-:Y:S06]  /*1d010*/  BAR.SYNC.DEFER_BLOCKING 0x5, 0x180 ;  /* 0x0146000000007b1d */ /* 0x000fec0000010000 */
[----:B------:R-:W-:Y:S01]  /*1d020*/  UMOV UR4, 0x400 ;  /* 0x0000040000047882 */ /* 0x000fe20000000000 */
[----:B------:R-:W-:Y:S01]  /*1d030*/  BSSY B0, `(.L_x_851) ;  /* 0x00002de000007945 */ /* 0x000fe20003800000 */
[----:B0-----:R-:W-:-:S06]  /*1d040*/  ULEA UR4, UR5, UR4, 0x18 ;  /* 0x0000000405047291 */ /* 0x001fcc000f8ec03f */
[----:B------:R-:W-:-:S05]  /*1d050*/  IMAD.U32 R18, RZ, RZ, UR4 ;  /* 0x00000004ff127e24 */ /* 0x000fca000f8e00ff */
[----:B------:R0:W1:Y:S01]  /*1d060*/  LDS.128 R120, [R18+0x388d0] ;  /* 0x0388d00012787984 */ /* 0x0000620000000c00 */
[----:B------:R-:W-:Y:S06]  /*1d070*/  BAR.ARV 0x4, 0x180 ;  /* 0x0106000000007b1d */ /* 0x000fec0000002000 */
[----:B------:R-:W-:Y:S05]  /*1d080*/  @P0 BRA `(.L_x_852) ;  /* 0x0000001c00fc0947 */ /* 0x000fea0003800000 */
[----:B------:R-:W2:Y:S04]  /*1d090*/  LDL R6, [R1+0x94] ;  /* 0x0000940001067983 */ /* 0x000ea80000100800 */
[----:B-1----:R-:W3:Y:S01]  /*1d0a0*/  LDL R120, [R1+0x60] ;  /* 0x0000600001787983 */ /* 0x002ee20000100800 */
[----:B------:R-:W1:Y:S01]  /*1d0b0*/  S2R R95, SR_SWINHI ;  /* 0x00000000005f7919 */ /* 0x000e620000002f00 */
[----:B------:R-:W-:Y:S01]  /*1d0c0*/  F2FP.BF16.F32.PACK_AB R24, R25, R24 ;  /* 0x000000181918723e */ /* 0x000fe200000010ff */
[----:B------:R-:W-:Y:S01]  /*1d0d0*/  ULDC.64 UR4, c[0x0][0xc00] ;  /* 0x0003000000047ab9 */ /* 0x000fe20000000a00 */
[----:B------:R-:W-:Y:S02]  /*1d0e0*/  MOV R20, R18 ;  /* 0x0000001200147202 */ /* 0x000fe40000000f00 */
[----:B-1----:R-:W-:-:S02]  /*1d0f0*/  MOV R21, R95 ;  /* 0x0000005f00157202 */ /* 0x002fc40000000f00 */
        /* <DEDUP_REMOVED lines=20> */
[----:B------:R-:W-:Y:S01]  /*1d240*/  F2FP.BF16.F32.PACK_AB R139, R143, R142 ;  /* 0x0000008e8f8b723e */ /* 0x000fe200000010ff */
[----:B------:R-:W-:Y:S01]  /*1d250*/  ULDC.64 UR6, c[0x0][0x208] ;  /* 0x0000820000067ab9 */ /* 0x000fe20000000a00 */
[----:B------:R-:W-:Y:S01]  /*1d260*/  BAR.SYNC.DEFER_BLOCKING 0x1, 0x100 ;  /* 0x0044000000007b1d */ /* 0x000fe20000010000 */
[----:B--2---:R-:W-:-:S03]  /*1d270*/  IMAD.WIDE R94, R6, 0x2, R20 ;  /* 0x00000002065e7825 */ /* 0x004fc600078e0214 */
[C---:B------:R-:W-:Y:S02]  /*1d280*/  IADD3 R99, P1, R94.reuse, 0x20, RZ ;  /* 0x000000205e637810 */ /* 0x040fe40007f3e0ff */
[----:B------:R-:W-:Y:S02]  /*1d290*/  IADD3 R112, P2, R94, 0x4060, RZ ;  /* 0x000040605e707810 */ /* 0x000fe40007f5e0ff */
[----:B------:R-:W-:Y:S02]  /*1d2a0*/  LOP3.LUT R98, R99, 0x380, RZ, 0xc0, !PT ;  /* 0x0000038063627812 */ /* 0x000fe400078ec0ff */
[----:B------:R-:W-:Y:S02]  /*1d2b0*/  LOP3.LUT R113, R112, 0x380, RZ, 0xc0, !PT ;  /* 0x0000038070717812 */ /* 0x000fe400078ec0ff */
[----:B------:R-:W-:Y:S02]  /*1d2c0*/  SHF.R.U64 R98, R98, 0x3, RZ ;  /* 0x0000000362627819 */ /* 0x000fe400000012ff */
[----:B------:R-:W-:-:S02]  /*1d2d0*/  SHF.R.U64 R113, R113, 0x3, RZ ;  /* 0x0000000371717819 */ /* 0x000fc400000012ff */
[----:B------:R-:W-:Y:S01]  /*1d2e0*/  LOP3.LUT R98, R98, R99, RZ, 0x3c, !PT ;  /* 0x0000006362627212 */ /* 0x000fe200078e3cff */
[--C-:B------:R-:W-:Y:S01]  /*1d2f0*/  IMAD.X R99, RZ, RZ, R95.reuse, P1 ;  /* 0x000000ffff637224 */ /* 0x100fe200008e065f */
[----:B------:R-:W-:Y:S02]  /*1d300*/  IADD3 R114, P1, R94, 0x8000, RZ ;  /* 0x000080005e727810 */ /* 0x000fe40007f3e0ff */
[----:B------:R-:W-:Y:S01]  /*1d310*/  LOP3.LUT R112, R113, R112, RZ, 0x3c, !PT ;  /* 0x0000007071707212 */ /* 0x000fe200078e3cff */
[----:B------:R-:W-:Y:S01]  /*1d320*/  IMAD.X R113, RZ, RZ, R95, P2 ;  /* 0x000000ffff717224 */ /* 0x000fe200010e065f */
[----:B------:R-:W-:Y:S02]  /*1d330*/  LOP3.LUT R115, R114, 0x380, RZ, 0xc0, !PT ;  /* 0x0000038072737812 */ /* 0x000fe400078ec0ff */
[----:B------:R-:W-:Y:S02]  /*1d340*/  IADD3 R30, P2, R94, 0xc040, RZ ;  /* 0x0000c0405e1e7810 */ /* 0x000fe40007f5e0ff */
[----:B------:R-:W-:-:S02]  /*1d350*/  SHF.R.U64 R115, R115, 0x3, RZ ;  /* 0x0000000373737819 */ /* 0x000fc400000012ff */
[----:B------:R-:W-:Y:S02]  /*1d360*/  LOP3.LUT R6, R30, 0x380, RZ, 0xc0, !PT ;  /* 0x000003801e067812 */ /* 0x000fe400078ec0ff */
[C---:B------:R-:W-:Y:S02]  /*1d370*/  IADD3 R103, P0, R94.reuse, 0x40, RZ ;  /* 0x000000405e677810 */ /* 0x040fe40007f1e0ff */
[C---:B------:R-:W-:Y:S02]  /*1d380*/  IADD3 R104, P4, R94.reuse, 0x60, RZ ;  /* 0x000000605e687810 */ /* 0x040fe40007f9e0ff */
[C---:B------:R-:W-:Y:S02]  /*1d390*/  IADD3 R107, P3, R94.reuse, 0x4000, RZ ;  /* 0x000040005e6b7810 */ /* 0x040fe40007f7e0ff */
[C---:B------:R-:W-:Y:S02]  /*1d3a0*/  IADD3 R108, P6, R94.reuse, 0x4020, RZ ;  /* 0x000040205e6c7810 */ /* 0x040fe40007fde0ff */
[----:B------:R-:W-:-:S02]  /*1d3b0*/  IADD3 R110, P5, R94, 0x4040, RZ ;  /* 0x000040405e6e7810 */ /* 0x000fc40007fbe0ff */
[----:B------:R-:W-:Y:S01]  /*1d3c0*/  LOP3.LUT R114, R115, R114, RZ, 0x3c, !PT ;  /* 0x0000007273727212 */ /* 0x000fe200078e3cff */
[----:B------:R-:W-:Y:S01]  /*1d3d0*/  IMAD.X R115, RZ, RZ, R95, P1 ;  /* 0x000000ffff737224 */ /* 0x000fe200008e065f */
[----:B------:R-:W-:Y:S02]  /*1d3e0*/  SHF.R.U64 R6, R6, 0x3, RZ ;  /* 0x0000000306067819 */ /* 0x000fe400000012ff */
[----:B------:R-:W-:Y:S02]  /*1d3f0*/  LOP3.LUT R102, R103, 0x380, RZ, 0xc0, !PT ;  /* 0x0000038067667812 */ /* 0x000fe400078ec0ff */
[C---:B------:R-:W-:Y:S02]  /*1d400*/  LOP3.LUT R130, R94.reuse, 0x380, RZ, 0xc0, !PT ;  /* 0x000003805e827812 */ /* 0x040fe400078ec0ff */
[----:B------:R-:W-:Y:S02]  /*1d410*/  IADD3 R4, P1, R94, 0xc060, RZ ;  /* 0x0000c0605e047810 */ /* 0x000fe40007f3e0ff */
[----:B------:R-:W-:-:S02]  /*1d420*/  LOP3.LUT R105, R104, 0x380, RZ, 0xc0, !PT ;  /* 0x0000038068697812 */ /* 0x000fc400078ec0ff */
[----:B------:R-:W-:Y:S02]  /*1d430*/  LOP3.LUT R106, R107, 0x380, RZ, 0xc0, !PT ;  /* 0x000003806b6a7812 */ /* 0x000fe400078ec0ff */
[----:B------:R-:W-:Y:S02]  /*1d440*/  LOP3.LUT R109, R108, 0x380, RZ, 0xc0, !PT ;  /* 0x000003806c6d7812 */ /* 0x000fe400078ec0ff */
[----:B------:R-:W-:Y:S02]  /*1d450*/  LOP3.LUT R111, R110, 0x380, RZ, 0xc0, !PT ;  /* 0x000003806e6f7812 */ /* 0x000fe400078ec0ff */
[----:B------:R-:W-:Y:S02]  /*1d460*/  LOP3.LUT R30, R6, R30, RZ, 0x3c, !PT ;  /* 0x0000001e061e7212 */ /* 0x000fe400078e3cff */
[----:B------:R-:W-:Y:S02]  /*1d470*/  SHF.R.U64 R102, R102, 0x3, RZ ;  /* 0x0000000366667819 */ /* 0x000fe400000012ff */
[----:B------:R-:W-:-:S02]  /*1d480*/  SHF.R.U64 R130, R130, 0x3, RZ ;  /* 0x0000000382827819 */ /* 0x000fc400000012ff */
[----:B------:R-:W-:Y:S02]  /*1d490*/  LOP3.LUT R6, R4, 0x380, RZ, 0xc0, !PT ;  /* 0x0000038004067812 */ /* 0x000fe400078ec0ff */
[----:B------:R-:W-:Y:S02]  /*1d4a0*/  SHF.R.U64 R105, R105, 0x3, RZ ;  /* 0x0000000369697819 */ /* 0x000fe400000012ff */
[----:B------:R-:W-:Y:S02]  /*1d4b0*/  SHF.R.U64 R106, R106, 0x3, RZ ;  /* 0x000000036a6a7819 */ /* 0x000fe400000012ff */
[----:B------:R-:W-:Y:S02]  /*1d4c0*/  SHF.R.U64 R109, R109, 0x3, RZ ;  /* 0x000000036d6d7819 */ /* 0x000fe400000012ff */
[----:B------:R-:W-:Y:S01]  /*1d4d0*/  SHF.R.U64 R111, R111, 0x3, RZ ;  /* 0x000000036f6f7819 */ /* 0x000fe200000012ff */
[--C-:B------:R-:W-:Y:S01]  /*1d4e0*/  IMAD.MOV.U32 R131, RZ, RZ, R95.reuse ;  /* 0x000000ffff837224 */ /* 0x100fe200078e005f */
[----:B------:R-:W-:Y:S01]  /*1d4f0*/  LOP3.LUT R102, R102, R103, RZ, 0x3c, !PT ;  /* 0x0000006766667212 */ /* 0x000fe200078e3cff */
[----:B------:R-:W-:Y:S01]  /*1d500*/  IMAD.X R103, RZ, RZ, R95, P0 ;  /* 0x000000ffff677224 */ /* 0x000fe200000e065f */
[----:B------:R-:W-:-:S02]  /*1d510*/  LOP3.LUT R130, R130, R94, RZ, 0x3c, !PT ;  /* 0x0000005e82827212 */ /* 0x000fc400078e3cff */
[----:B------:R-:W-:Y:S02]  /*1d520*/  SHF.R.U64 R6, R6, 0x3, RZ ;  /* 0x0000000306067819 */ /* 0x000fe400000012ff */
[----:B------:R-:W-:Y:S01]  /*1d530*/  LOP3.LUT R104, R105, R104, RZ, 0x3c, !PT ;  /* 0x0000006869687212 */ /* 0x000fe200078e3cff */
[--C-:B------:R-:W-:Y:S01]  /*1d540*/  IMAD.X R105, RZ, RZ, R95.reuse, P4 ;  /* 0x000000ffff697224 */ /* 0x100fe200020e065f */
        /* <DEDUP_REMOVED lines=8> */
[C---:B------:R-:W-:Y:S02]  /*1d5d0*/  IADD3 R124, P3, R94.reuse, 0x8060, RZ ;  /* 0x000080605e7c7810 */ /* 0x040fe40007f7e0ff */
[C---:B------:R-:W-:Y:S02]  /*1d5e0*/  IADD3 R126, P6, R94.reuse, 0xc000, RZ ;  /* 0x0000c0005e7e7810 */ /* 0x040fe40007fde0ff */
[----:B------:R-:W-:Y:S02]  /*1d5f0*/  IADD3 R128, P5, R94, 0xc020, RZ ;  /* 0x0000c0205e807810 */ /* 0x000fe40007fbe0ff */
[----:B------:R-:W-:Y:S02]  /*1d600*/  MOV R130, R130 ;  /* 0x0000008200827202 */ /* 0x000fe40000000f00 */
[----:B------:R-:W-:-:S02]  /*1d610*/  LOP3.LUT R94, R6, R4, RZ, 0x3c, !PT ;  /* 0x00000004065e7212 */ /* 0x000fc400078e3cff */
[----:B------:R-:W-:Y:S02]  /*1d620*/  MOV R98, R98 ;  /* 0x0000006200627202 */ /* 0x000fe40000000f00 */
[----:B------:R-:W-:Y:S02]  /*1d630*/  F2FP.BF16.F32.PACK_AB R4, R33, R8 ;  /* 0x000000082104723e */ /* 0x000fe400000010ff */
[----:B------:R-:W-:Y:S02]  /*1d640*/  F2FP.BF16.F32.PACK_AB R6, R37, R10 ;  /* 0x0000000a2506723e */ /* 0x000fe400000010ff */
[----:B------:R-:W-:Y:S02]  /*1d650*/  MOV R102, R102 ;  /* 0x0000006600667202 */ /* 0x000fe40000000f00 */
[----:B------:R-:W-:Y:S02]  /*1d660*/  F2FP.BF16.F32.PACK_AB R8, R41, R12 ;  /* 0x0000000c2908723e */ /* 0x000fe400000010ff */
[----:B------:R-:W-:Y:S01]  /*1d670*/  F2FP.BF16.F32.PACK_AB R10, R45, R14 ;  /* 0x0000000e2d0a723e */ /* 0x000fe200000010ff */
[----:B------:R-:W-:Y:S01]  /*1d680*/  STSM.16.M88.4 [R130], R24 ;  /* 0x0000001882007844 */ /* 0x000fe20000000200 */
[----:B------:R-:W-:-:S02]  /*1d690*/  LOP3.LUT R117, R116, 0x380, RZ, 0xc0, !PT ;  /* 0x0000038074757812 */ /* 0x000fc400078ec0ff */
[----:B------:R-:W-:Y:S01]  /*1d6a0*/  LOP3.LUT R119, R118, 0x380, RZ, 0xc0, !PT ;  /* 0x0000038076777812 */ /* 0x000fe200078ec0ff */
[----:B------:R-:W-:Y:S01]  /*1d6b0*/  STSM.16.M88.4 [R98], R4 ;  /* 0x0000000462007844 */ /* 0x000fe20000000200 */
[----:B------:R-:W-:-:S03]  /*1d6c0*/  LOP3.LUT R125, R124, 0x380, RZ, 0xc0, !PT ;  /* 0x000003807c7d7812 */ /* 0x000fc600078ec0ff */
[----:B------:R1:W-:Y:S01]  /*1d6d0*/  STSM.16.M88.4 [R102], R8 ;  /* 0x0000000866007844 */ /* 0x0003e20000000200 */
[----:B------:R-:W-:Y:S01]  /*1d6e0*/  SHF.R.U64 R117, R117, 0x3, RZ ;  /* 0x0000000375757819 */ /* 0x000fe200000012ff */
[----:B------:R-:W-:Y:S01]  /*1d6f0*/  IMAD.X R31, RZ, RZ, R95, P2 ;  /* 0x000000ffff1f7224 */ /* 0x000fe200010e065f */
[----:B------:R-:W-:Y:S02]  /*1d700*/  SHF.R.U64 R119, R119, 0x3, RZ ;  /* 0x0000000377777819 */ /* 0x000fe400000012ff */
[----:B------:R-:W-:Y:S02]  /*1d710*/  SHF.R.U64 R125, R125, 0x3, RZ ;  /* 0x000000037d7d7819 */ /* 0x000fe400000012ff */
[----:B------:R-:W-:Y:S02]  /*1d720*/  MOV R104, R104 ;  /* 0x0000006800687202 */ /* 0x000fe40000000f00 */
[----:B------:R-:W-:Y:S02]  /*1d730*/  F2FP.BF16.F32.PACK_AB R12, R49, R48 ;  /* 0x00000030310c723e */ /* 0x000fe400000010ff */
[----:B------:R-:W-:-:S02]  /*1d740*/  F2FP.BF16.F32.PACK_AB R14, R53, R157 ;  /* 0x0000009d350e723e */ /* 0x000fc400000010ff */
[----:B-1----:R-:W-:Y:S02]  /*1d750*/  F2FP.BF16.F32.PACK_AB R11, R79, R78 ;  /* 0x0000004e4f0b723e */ /* 0x002fe400000010ff */
[----:B------:R-:W1:Y:S01]  /*1d760*/  LDC R78, c[0x0][0xbe8] ;  /* 0x0002fa00ff4e7b82 */ /* 0x000e620000000800 */
[----:B------:R-:W-:Y:S01]  /*1d770*/  LOP3.LUT R116, R117, R116, RZ, 0x3c, !PT ;  /* 0x0000007475747212 */ /* 0x000fe200078e3cff */
[----:B------:R-:W-:Y:S01]  /*1d780*/  IMAD.X R117, RZ, RZ, R95, P0 ;  /* 0x000000ffff757224 */ /* 0x000fe200000e065f */
[----:B------:R-:W-:Y:S02]  /*1d790*/  MOV R106, R106 ;  /* 0x0000006a006a7202 */ /* 0x000fe40000000f00 */
[----:B------:R-:W-:Y:S02]  /*1d7a0*/  F2FP.BF16.F32.PACK_AB R24, R57, R158 ;  /* 0x0000009e3918723e */ /* 0x000fe400000010ff */
[----:B------:R-:W-:Y:S02]  /*1d7b0*/  F2FP.BF16.F32.PACK_AB R25, R59, R58 ;  /* 0x0000003a3b19723e */ /* 0x000fe400000010ff */
[----:B------:R-:W-:-:S02]  /*1d7c0*/  F2FP.BF16.F32.PACK_AB R26, R61, R159 ;  /* 0x0000009f3d1a723e */ /* 0x000fc400000010ff */
[----:B------:R-:W-:Y:S02]  /*1d7d0*/  F2FP.BF16.F32.PACK_AB R27, R63, R62 ;  /* 0x0000003e3f1b723e */ /* 0x000fe400000010ff */
[----:B------:R-:W-:Y:S01]  /*1d7e0*/  LOP3.LUT R118, R119, R118, RZ, 0x3c, !PT ;  /* 0x0000007677767212 */ /* 0x000fe200078e3cff */
[----:B------:R-:W-:Y:S01]  /*1d7f0*/  IMAD.X R119, RZ, RZ, R95, P4 ;  /* 0x000000ffff777224 */ /* 0x000fe200020e065f */
[----:B------:R-:W-:Y:S02]  /*1d800*/  MOV R108, R108 ;  /* 0x0000006c006c7202 */ /* 0x000fe40000000f00 */
[----:B------:R-:W-:Y:S02]  /*1d810*/  F2FP.BF16.F32.PACK_AB R4, R65, R160 ;  /* 0x000000a04104723e */ /* 0x000fe400000010ff */
[----:B------:R-:W-:Y:S02]  /*1d820*/  F2FP.BF16.F32.PACK_AB R5, R67, R66 ;  /* 0x000000424305723e */ /* 0x000fe400000010ff */
[----:B------:R-:W-:-:S02]  /*1d830*/  F2FP.BF16.F32.PACK_AB R6, R69, R161 ;  /* 0x000000a14506723e */ /* 0x000fc400000010ff */
[----:B------:R-:W-:Y:S02]  /*1d840*/  F2FP.BF16.F32.PACK_AB R7, R71, R70 ;  /* 0x000000464707723e */ /* 0x000fe400000010ff */
[----:B------:R-:W-:Y:S02]  /*1d850*/  LOP3.LUT R127, R126, 0x380, RZ, 0xc0, !PT ;  /* 0x000003807e7f7812 */ /* 0x000fe400078ec0ff */
[----:B------:R-:W-:Y:S01]  /*1d860*/  LOP3.LUT R124, R125, R124, RZ, 0x3c, !PT ;  /* 0x0000007c7d7c7212 */ /* 0x000fe200078e3cff */
[----:B------:R-:W-:Y:S01]  /*1d870*/  IMAD.X R125, RZ, RZ, R95, P3 ;  /* 0x000000ffff7d7224 */ /* 0x000fe200018e065f */
[----:B------:R-:W-:Y:S02]  /*1d880*/  MOV R110, R110 ;  /* 0x0000006e006e7202 */ /* 0x000fe40000000f00 */
[----:B------:R-:W-:Y:S02]  /*1d890*/  F2FP.BF16.F32.PACK_AB R8, R73, R162 ;  /* 0x000000a24908723e */ /* 0x000fe400000010ff */
[----:B------:R-:W-:-:S02]  /*1d8a0*/  F2FP.BF16.F32.PACK_AB R9, R75, R74 ;  /* 0x0000004a4b09723e */ /* 0x000fc400000010ff */
[----:B------:R-:W-:Y:S01]  /*1d8b0*/  F2FP.BF16.F32.PACK_AB R10, R77, R163 ;  /* 0x000000a34d0a723e */ /* 0x000fe200000010ff */
[----:B------:R-:W-:Y:S01]  /*1d8c0*/  STSM.16.M88.4 [R104], R12 ;  /* 0x0000000c68007844 */ /* 0x000fe20000000200 */
[----:B------:R-:W-:Y:S02]  /*1d8d0*/  LOP3.LUT R129, R128, 0x380, RZ, 0xc0, !PT ;  /* 0x0000038080817812 */ /* 0x000fe400078ec0ff */
[----:B------:R-:W-:Y:S01]  /*1d8e0*/  MOV R37, R30 ;  /* 0x0000001e00257202 */ /* 0x000fe20000000f00 */
[----:B------:R-:W-:Y:S01]  /*1d8f0*/  STSM.16.M88.4 [R106], R24 ;  /* 0x000000186a007844 */ /* 0x000fe20000000200 */
[----:B------:R-:W-:Y:S02]  /*1d900*/  MOV R112, R112 ;  /* 0x0000007000707202 */ /* 0x000fe40000000f00 */
[----:B------:R-:W-:Y:S02]  /*1d910*/  F2FP.BF16.F32.PACK_AB R30, R85, R165 ;  /* 0x000000a5551e723e */ /* 0x000fe400000010ff */
[----:B------:R-:W-:Y:S01]  /*1d920*/  F2FP.BF16.F32.PACK_AB R31, R87, R86 ;  /* 0x00000056571f723e */ /* 0x000fe200000010ff */
[----:B------:R2:W-:Y:S01]  /*1d930*/  STSM.16.M88.4 [R108], R4 ;  /* 0x000000046c007844 */ /* 0x0005e20000000200 */
[----:B------:R-:W-:-:S02]  /*1d940*/  MOV R114, R114 ;  /* 0x0000007200727202 */ /* 0x000fc40000000f00 */
[----:B------:R-:W-:Y:S02]  /*1d950*/  F2FP.BF16.F32.PACK_AB R48, R89, R166 ;  /* 0x000000a65930723e */ /* 0x000fe400000010ff */
[----:B------:R-:W-:Y:S01]  /*1d960*/  F2FP.BF16.F32.PACK_AB R49, R91, R90 ;  /* 0x0000005a5b31723e */ /* 0x000fe200000010ff */
[----:B------:R4:W-:Y:S01]  /*1d970*/  STSM.16.M88.4 [R110], R8 ;  /* 0x000000086e007844 */ /* 0x0009e20000000200 */
[----:B------:R-:W-:Y:S02]  /*1d980*/  SHF.R.U64 R127, R127, 0x3, RZ ;  /* 0x000000037f7f7819 */ /* 0x000fe400000012ff */
[----:B------:R-:W-:Y:S02]  /*1d990*/  MOV R116, R116 ;  /* 0x0000007400747202 */ /* 0x000fe40000000f00 */
[----:B------:R-:W-:Y:S02]  /*1d9a0*/  F2FP.BF16.F32.PACK_AB R33, R38, R36 ;  /* 0x000000242621723e */ /* 0x000fe400000010ff */
[----:B------:R-:W-:-:S02]  /*1d9b0*/  SHF.R.U64 R129, R129, 0x3, RZ ;  /* 0x0000000381817819 */ /* 0x000fc400000012ff */
[----:B------:R-:W-:Y:S02]  /*1d9c0*/  MOV R118, R118 ;  /* 0x0000007600767202 */ /* 0x000fe40000000f00 */
[----:B--2---:R-:W-:Y:S02]  /*1d9d0*/  F2FP.BF16.F32.PACK_AB R4, R96, R170 ;  /* 0x000000aa6004723e */ /* 0x004fe400000010ff */
[----:B------:R-:W-:Y:S02]  /*1d9e0*/  F2FP.BF16.F32.PACK_AB R5, R46, R44 ;  /* 0x0000002c2e05723e */ /* 0x000fe400000010ff */
[----:B------:R-:W-:Y:S02]  /*1d9f0*/  F2FP.BF16.F32.PACK_AB R6, R100, R171 ;  /* 0x000000ab6406723e */ /* 0x000fe400000010ff */
[----:B------:R-:W-:Y:S01]  /*1da00*/  F2FP.BF16.F32.PACK_AB R7, R54, R52 ;  /* 0x000000343607723e */ /* 0x000fe200000010ff */
[----:B------:R-:W-:Y:S01]  /*1da10*/  STSM.16.M88.4 [R112], R28 ;  /* 0x0000001c70007844 */ /* 0x000fe20000000200 */
[----:B------:R-:W-:-:S02]  /*1da20*/  MOV R124, R124 ;  /* 0x0000007c007c7202 */ /* 0x000fc40000000f00 */
[----:B----4-:R-:W-:Y:S02]  /*1da30*/  F2FP.BF16.F32.PACK_AB R8, R152, R172 ;  /* 0x000000ac9808723e */ /* 0x010fe400000010ff */
[----:B------:R-:W-:Y:S02]  /*1da40*/  F2FP.BF16.F32.PACK_AB R9, R60, R56 ;  /* 0x000000383c09723e */ /* 0x000fe400000010ff */
[----:B------:R-:W-:Y:S02]  /*1da50*/  F2FP.BF16.F32.PACK_AB R10, R153, R173 ;  /* 0x000000ad990a723e */ /* 0x000fe400000010ff */
[----:B------:R-:W-:Y:S01]  /*1da60*/  F2FP.BF16.F32.PACK_AB R11, R68, R64 ;  /* 0x00000040440b723e */ /* 0x000fe200000010ff */
[----:B------:R-:W-:Y:S01]  /*1da70*/  STSM.16.M88.4 [R114], R48 ;  /* 0x0000003072007844 */ /* 0x000fe20000000200 */
[----:B------:R-:W-:Y:S01]  /*1da80*/  LOP3.LUT R126, R127, R126, RZ, 0x3c, !PT ;  /* 0x0000007e7f7e7212 */ /* 0x000fe200078e3cff */
[--C-:B------:R-:W-:Y:S01]  /*1da90*/  IMAD.X R127, RZ, RZ, R95.reuse, P6 ;  /* 0x000000ffff7f7224 */ /* 0x100fe200030e065f */
[----:B------:R-:W-:Y:S01]  /*1daa0*/  LOP3.LUT R128, R129, R128, RZ, 0x3c, !PT ;  /* 0x0000008081807212 */ /* 0x000fe200078e3cff */
[----:B------:R-:W-:Y:S01]  /*1dab0*/  STSM.16.M88.4 [R116], R32 ;  /* 0x0000002074007844 */ /* 0x000fe20000000200 */
[----:B------:R-:W-:-:S02]  /*1dac0*/  IMAD.X R129, RZ, RZ, R95, P5 ;  /* 0x000000ffff817224 */ /* 0x000fc400028e065f */
[----:B------:R-:W-:Y:S01]  /*1dad0*/  IMAD.X R95, RZ, RZ, R95, P1 ;  /* 0x000000ffff5f7224 */ /* 0x000fe200008e065f */
[----:B------:R-:W-:Y:S01]  /*1dae0*/  STSM.16.M88.4 [R118], R4 ;  /* 0x0000000476007844 */ /* 0x000fe20000000200 */
[----:B------:R-:W-:-:S03]  /*1daf0*/  MOV R126, R126 ;  /* 0x0000007e007e7202 */ /* 0x000fc60000000f00 */
[----:B------:R3:W-:Y:S01]  /*1db00*/  STSM.16.M88.4 [R124], R8 ;  /* 0x000000087c007844 */ /* 0x0007e20000000200 */
[----:B------:R-:W-:Y:S02]  /*1db10*/  F2FP.BF16.F32.PACK_AB R12, R154, R174 ;  /* 0x000000ae9a0c723e */ /* 0x000fe400000010ff */
[----:B------:R-:W-:Y:S02]  /*1db20*/  F2FP.BF16.F32.PACK_AB R13, R76, R72 ;  /* 0x000000484c0d723e */ /* 0x000fe400000010ff */
[----:B------:R-:W-:Y:S02]  /*1db30*/  F2FP.BF16.F32.PACK_AB R14, R155, R175 ;  /* 0x000000af9b0e723e */ /* 0x000fe400000010ff */
[----:B------:R-:W-:Y:S02]  /*1db40*/  F2FP.BF16.F32.PACK_AB R15, R84, R80 ;  /* 0x00000050540f723e */ /* 0x000fe400000010ff */
[----:B------:R-:W-:Y:S02]  /*1db50*/  ISETP.NE.U32.AND P0, PT, RZ, UR4, PT ;  /* 0x00000004ff007c0c */ /* 0x000fe4000bf05070 */
[----:B------:R-:W-:-:S02]  /*1db60*/  MOV R128, R128 ;  /* 0x0000008000807202 */ /* 0x000fc40000000f00 */
[----:B------:R-:W-:Y:S02]  /*1db70*/  F2FP.BF16.F32.PACK_AB R157, R92, R88 ;  /* 0x000000585c9d723e */ /* 0x000fe400000010ff */
[----:B---3--:R-:W-:Y:S02]  /*1db80*/  SHF.L.U64.HI R9, R230, 0x2, R120 ;  /* 0x00000002e6097819 */ /* 0x008fe40000010278 */
[----:B------:R-:W-:Y:S02]  /*1db90*/  IADD3 R10, P1, R233, UR4, RZ ;  /* 0x00000004e90a7c10 */ /* 0x000fe4000ff3e0ff */
[----:B------:R-:W-:Y:S02]  /*1dba0*/  F2FP.BF16.F32.PACK_AB R158, R133, R132 ;  /* 0x00000084859e723e */ /* 0x000fe400000010ff */
[----:B------:R-:W-:Y:S02]  /*1dbb0*/  F2FP.BF16.F32.PACK_AB R159, R135, R134 ;  /* 0x00000086879f723e */ /* 0x000fe400000010ff */
[----:B------:R-:W-:-:S02]  /*1dbc0*/  IADD3.X R11, R9, UR5, RZ, P1, !PT ;  /* 0x00000005090b7c10 */ /* 0x000fc40008ffe4ff */
[----:B------:R-:W-:Y:S02]  /*1dbd0*/  MOV R94, R94 ;  /* 0x0000005e005e7202 */ /* 0x000fe40000000f00 */
[----:B------:R-:W-:Y:S02]  /*1dbe0*/  F2FP.BF16.F32.PACK_AB R4, R145, R2 ;  /* 0x000000029104723e */ /* 0x000fe400000010ff */
[----:B------:R-:W-:Y:S02]  /*1dbf0*/  F2FP.BF16.F32.PACK_AB R5, R147, R146 ;  /* 0x000000929305723e */ /* 0x000fe400000010ff */
[----:B------:R-:W-:Y:S02]  /*1dc00*/  F2FP.BF16.F32.PACK_AB R6, R149, R148 ;  /* 0x000000949506723e */ /* 0x000fe400000010ff */
[----:B------:R-:W-:Y:S02]  /*1dc10*/  F2FP.BF16.F32.PACK_AB R7, R151, R150 ;  /* 0x000000969707723e */ /* 0x000fe400000010ff */
[----:B-1----:R-:W-:Y:S01]  /*1dc20*/  ISETP.NE.AND P1, PT, R78, 0x1, PT ;  /* 0x000000014e00780c */ /* 0x002fe20003f25270 */
[----:B------:R1:W-:Y:S01]  /*1dc30*/  STSM.16.M88.4 [R126], R12 ;  /* 0x0000000c7e007844 */ /* 0x0003e20000000200 */
[----:B------:R-:W-:Y:S01]  /*1dc40*/  ISETP.NE.AND.EX P0, PT, RZ, UR5, PT, P0 ;  /* 0x00000005ff007c0c */ /* 0x000fe2000bf05300 */
[----:B------:R-:W-:-:S02]  /*1dc50*/  ULDC.64 UR4, c[0x0][0xc08] ;  /* 0x0003020000047ab9 */ /* 0x000fc40000000a00 */
[----:B------:R-:W-:Y:S01]  /*1dc60*/  STSM.16.M88.4 [R128], R156 ;  /* 0x0000009c80007844 */ /* 0x000fe20000000200 */
[----:B------:R-:W-:-:S03]  /*1dc70*/  ISETP.NE.U32.AND P2, PT, RZ, UR4, PT ;  /* 0x00000004ff007c0c */ /* 0x000fc6000bf45070 */
[----:B------:R-:W-:Y:S01]  /*1dc80*/  STSM.16.M88.4 [R37], R136 ;  /* 0x0000008825007844 */ /* 0x000fe20000000200 */
[----:B------:R-:W-:-:S03]  /*1dc90*/  ISETP.NE.AND.EX P2, PT, RZ, UR5, PT, P2 ;  /* 0x00000005ff007c0c */ /* 0x000fc6000bf45320 */
[----:B------:R2:W-:Y:S01]  /*1dca0*/  STSM.16.M88.4 [R94], R4 ;  /* 0x000000045e007844 */ /* 0x0005e20000000200 */
[----:B------:R-:W3:Y:S08]  /*1dcb0*/  @P1 LDC R2, c[0x0][0xbec] ;  /* 0x0002fb00ff021b82 */ /* 0x000ef00000000800 */
[----:B-1----:R-:W1:Y:S08]  /*1dcc0*/  @P1 LDC R15, c[0x0][0xbf0] ;  /* 0x0002fc00ff0f1b82 */ /* 0x002e700000000800 */
[----:B------:R-:W-:Y:S01]  /*1dcd0*/  BAR.SYNC.DEFER_BLOCKING 0x1, 0x100 ;  /* 0x0044000000007b1d */ /* 0x000fe20000010000 */
[----:B------:R-:W-:Y:S01]  /*1dce0*/  @P2 IADD3 R8, P3, R233, UR4, RZ ;  /* 0x00000004e9082c10 */ /* 0x000fe2000ff7e0ff */
[----:B------:R-:W-:-:S04]  /*1dcf0*/  IMAD.MOV.U32 R76, RZ, RZ, RZ ;  /* 0x000000ffff4c7224 */ /* 0x000fc800078e00ff */
[----:B------:R-:W-:Y:S01]  /*1dd00*/  ULDC UR4, c[0x0][0xa88] ;  /* 0x0002a20000047ab9 */ /* 0x000fe20000000800 */
[----:B------:R-:W-:Y:S01]  /*1dd10*/  @P2 IADD3.X R9, R9, UR5, RZ, P3, !PT ;  /* 0x0000000509092c10 */ /* 0x000fe20009ffe4ff */
[----:B--2---:R-:W-:Y:S01]  /*1dd20*/  IMAD.U32 R7, RZ, RZ, UR4 ;  /* 0x00000004ff077e24 */ /* 0x004fe2000f8e00ff */
[----:B------:R2:W5:Y:S05]  /*1dd30*/  @P0 LDG.E R76, desc[UR6][R10.64] ;  /* 0x000000060a4c0981 */ /* 0x00056a000c1e1900 */
[----:B------:R2:W5:Y:S01]  /*1dd40*/  @P2 LDG.E R7, desc[UR6][R8.64] ;  /* 0x0000000608072981 */ /* 0x000562000c1e1900 */
[----:B------:R-:W-:Y:S05]  /*1dd50*/  @P2 BRA `(.L_x_853) ;  /* 0x0000000000142947 */ /* 0x000fea0003800000 */
[----:B------:R-:W-:Y:S05]  /*1dd60*/  @!P0 BRA `(.L_x_853) ;  /* 0x0000000000108947 */ /* 0x000fea0003800000 */
[----:B------:R-:W-:Y:S02]  /*1dd70*/  ULDC.64 UR4, c[0x0][0x208] ;  /* 0x0000820000047ab9 */ /* 0x000fe40000000a00 */
[----:B------:R-:W4:Y:S04]  /*1dd80*/  LDG.E R4, desc[UR4][R10.64] ;  /* 0x000000040a047981 */ /* 0x000f28000c1e1900 */
[----:B-----5:R-:W4:Y:S02]  /*1dd90*/  LDG.E R7, desc[UR4][R10.64+0x4] ;  /* 0x000004040a077981 */ /* 0x020f24000c1e1900 */
[----:B----4-:R-:W-:-:S07]  /*1dda0*/  IMAD.IADD R7, R7, 0x1, -R4 ;  /* 0x0000000107077824 */ /* 0x010fce00078e0a04 */
.L_x_853:
[----:B------:R-:W4:Y:S01]  /*1ddb0*/  LDL R4, [R1+0x90] ;  /* 0x0000900001047983 */ /* 0x000f220000100800 */
[----:B------:R-:W-:Y:S01]  /*1ddc0*/  SHF.R.S32.HI R80, RZ, 0x1f, R231 ;  /* 0x0000001fff507819 */ /* 0x000fe200000114e7 */
[----:B------:R-:W-:Y:S01]  /*1ddd0*/  ULDC.64 UR4, c[0x0][0xb90] ;  /* 0x0002e40000047ab9 */ /* 0x000fe20000000a00 */
[----:B-----5:R-:W-:Y:S01]  /*1dde0*/  SHF.R.S32.HI R77, RZ, 0x1f, R76 ;  /* 0x0000001fff4d7819 */ /* 0x020fe2000001144c */
[----:B--2---:R-:W2:Y:S01]  /*1ddf0*/  LDL R10, [R1+0x88] ;  /* 0x00008800010a7983 */ /* 0x004ea20000100800 */
[----:B------:R-:W-:Y:S01]  /*1de00*/  IMAD.SHL.U32 R6, R212, 0x40, RZ ;  /* 0x00000040d4067824 */ /* 0x000fe200078e00ff */
[----:B------:R-:W-:Y:S02]  /*1de10*/  SEL R79, R120, RZ, !P0 ;  /* 0x000000ff784f7207 */ /* 0x000fe40004000000 */
[----:B------:R-:W-:Y:S01]  /*1de20*/  SEL R230, R230, RZ, !P0 ;  /* 0x000000ffe6e67207 */ /* 0x000fe20004000000 */
[----:B------:R-:W-:Y:S01]  /*1de30*/  IMAD.IADD R11, R16, 0x1, R6 ;  /* 0x00000001100b7824 */ /* 0x000fe200078e0206 */
[----:B------:R-:W0:Y:S01]  /*1de40*/  S2R R14, SR_TID.X ;  /* 0x00000000000e7919 */ /* 0x000e220000002100 */
[----:B------:R-:W-:Y:S01]  /*1de50*/  ULDC.64 UR6, c[0x0][0x208] ;  /* 0x0000820000067ab9 */ /* 0x000fe20000000a00 */
[----:B------:R-:W2:Y:S01]  /*1de60*/  @P1 LDC R81, c[0x0][0xbec] ;  /* 0x0002fb00ff511b82 */ /* 0x000ea20000000800 */
[----:B------:R-:W-:-:S03]  /*1de70*/  IMAD.WIDE R20, R11, 0x2, R20 ;  /* 0x000000020b147825 */ /* 0x000fc600078e0214 */
[----:B------:R-:W-:-:S04]  /*1de80*/  IADD3 R33, P2, R20, 0x5000, RZ ;  /* 0x0000500014217810 */ /* 0x000fc80007f5e0ff */
[----:B------:R-:W-:-:S04]  /*1de90*/  LOP3.LUT R32, R33, 0x380, RZ, 0xc0, !PT ;  /* 0x0000038021207812 */ /* 0x000fc800078ec0ff */
[----:B------:R-:W-:Y:S02]  /*1dea0*/  SHF.R.U64 R32, R32, 0x3, RZ ;  /* 0x0000000320207819 */ /* 0x000fe400000012ff */
[----:B------:R-:W-:Y:S02]  /*1deb0*/  IADD3 R29, P3, R20, 0x4000, RZ ;  /* 0x00004000141d7810 */ /* 0x000fe40007f7e0ff */
[----:B------:R-:W-:Y:S01]  /*1dec0*/  LOP3.LUT R32, R32, R33, RZ, 0x3c, !PT ;  /* 0x0000002120207212 */ /* 0x000fe200078e3cff */
[----:B0-----:R-:W-:Y:S02]  /*1ded0*/  VIADD R14, R14, 0xffffff80 ;  /* 0xffffff800e0e7836 */ /* 0x001fe40000000000 */
[----:B------:R-:W-:Y:S01]  /*1dee0*/  IMAD.X R33, RZ, RZ, R21, P2 ;  /* 0x000000ffff217224 */ /* 0x000fe200010e0615 */
[----:B------:R-:W-:Y:S02]  /*1def0*/  IADD3 R57, P2, R20, 0xb000, RZ ;  /* 0x0000b00014397810 */ /* 0x000fe40007f5e0ff */
[----:B------:R-:W-:-:S02]  /*1df00*/  LOP3.LUT R28, R29, 0x380, RZ, 0xc0, !PT ;  /* 0x000003801d1c7812 */ /* 0x000fc400078ec0ff */
[----:B------:R-:W-:Y:S02]  /*1df10*/  LOP3.LUT R56, R57, 0x380, RZ, 0xc0, !PT ;  /* 0x0000038039387812 */ /* 0x000fe400078ec0ff */
[----:B------:R-:W-:Y:S02]  /*1df20*/  SHF.R.U64 R28, R28, 0x3, RZ ;  /* 0x000000031c1c7819 */ /* 0x000fe400000012ff */
[----:B------:R-:W-:Y:S02]  /*1df30*/  SHF.R.U64 R56, R56, 0x3, RZ ;  /* 0x0000000338387819 */ /* 0x000fe400000012ff */
[----:B------:R-:W-:Y:S01]  /*1df40*/  LOP3.LUT R28, R28, R29, RZ, 0x3c, !PT ;  /* 0x0000001d1c1c7212 */ /* 0x000fe200078e3cff */
[----:B------:R-:W-:Y:S01]  /*1df50*/  IMAD.X R29, RZ, RZ, R21, P3 ;  /* 0x000000ffff1d7224 */ /* 0x000fe200018e0615 */
[C---:B------:R-:W-:Y:S02]  /*1df60*/  IADD3 R53, P3, R20.reuse, 0xa000, RZ ;  /* 0x0000a00014357810 */ /* 0x040fe40007f7e0ff */
[----:B------:R-:W-:-:S02]  /*1df70*/  IADD3 R37, P6, R20, 0x6000, RZ ;  /* 0x0000600014257810 */ /* 0x000fc40007fde0ff */
[----:B------:R-:W-:Y:S01]  /*1df80*/  LOP3.LUT R56, R56, R57, RZ, 0x3c, !PT ;  /* 0x0000003938387212 */ /* 0x000fe200078e3cff */
[--C-:B------:R-:W-:Y:S01]  /*1df90*/  IMAD.X R57, RZ, RZ, R21.reuse, P2 ;  /* 0x000000ffff397224 */ /* 0x100fe200010e0615 */
[----:B------:R-:W-:Y:S02]  /*1dfa0*/  LOP3.LUT R52, R53, 0x380, RZ, 0xc0, !PT ;  /* 0x0000038035347812 */ /* 0x000fe400078ec0ff */
[----:B------:R-:W-:Y:S02]  /*1dfb0*/  LOP3.LUT R36, R37, 0x380, RZ, 0xc0, !PT ;  /* 0x0000038025247812 */ /* 0x000fe400078ec0ff */
[----:B------:R-:W-:Y:S02]  /*1dfc0*/  SHF.R.U64 R52, R52, 0x3, RZ ;  /* 0x0000000334347819 */ /* 0x000fe400000012ff */
[----:B------:R-:W-:Y:S02]  /*1dfd0*/  SHF.R.U64 R36, R36, 0x3, RZ ;  /* 0x0000000324247819 */ /* 0x000fe400000012ff */
[----:B------:R-:W-:Y:S01]  /*1dfe0*/  LOP3.LUT R52, R52, R53, RZ, 0x3c, !PT ;  /* 0x0000003534347212 */ /* 0x000fe200078e3cff */
[--C-:B------:R-:W-:Y:S01]  /*1dff0*/  IMAD.X R53, RZ, RZ, R21.reuse, P3 ;  /* 0x000000ffff357224 */ /* 0x100fe200018e0615 */
[----:B------:R-:W-:Y:S01]  /*1e000*/  LOP3.LUT R36, R36, R37, RZ, 0x3c, !PT ;  /* 0x0000002524247212 */ /* 0x000fe200078e3cff */
[----:B------:R-:W-:Y:S01]  /*1e010*/  IMAD.X R37, RZ, RZ, R21, P6 ;  /* 0x000000ffff257224 */ /* 0x000fe200030e0615 */
[----:B------:R-:W-:-:S04]  /*1e020*/  IADD3 R61, P6, R20, 0xc000, RZ ;  /* 0x0000c000143d7810 */ /* 0x000fc80007fde0ff */
[----:B------:R-:W-:-:S04]  /*1e030*/  LOP3.LUT R60, R61, 0x380, RZ, 0xc0, !PT ;  /* 0x000003803d3c7812 */ /* 0x000fc800078ec0ff */
[----:B------:R-:W-:-:S04]  /*1e040*/  SHF.R.U64 R60, R60, 0x3, RZ ;  /* 0x000000033c3c7819 */ /* 0x000fc800000012ff */
[----:B------:R-:W-:Y:S01]  /*1e050*/  LOP3.LUT R60, R60, R61, RZ, 0x3c, !PT ;  /* 0x0000003d3c3c7212 */ /* 0x000fe200078e3cff */
[----:B------:R-:W-:Y:S02]  /*1e060*/  IMAD.X R61, RZ, RZ, R21, P6 ;  /* 0x000000ffff3d7224 */ /* 0x000fe400030e0615 */
[C---:B------:R-:W-:Y:S01]  /*1e070*/  IMAD R85, R237.reuse, 0x80, R212 ;  /* 0x00000080ed557824 */ /* 0x040fe200078e02d4 */
[----:B------:R-:W-:Y:S01]  /*1e080*/  BSSY B1, `(.L_x_854) ;  /* 0x00000b7000017945 */ /* 0x000fe20003800000 */
[----:B------:R-:W-:Y:S02]  /*1e090*/  SHF.R.S32.HI R87, RZ, 0x1f, R218 ;  /* 0x0000001fff577819 */ /* 0x000fe400000114da */
[----:B------:R-:W-:Y:S02]  /*1e0a0*/  SHF.R.S32.HI R84, RZ, 0x1f, R219 ;  /* 0x0000001fff547819 */ /* 0x000fe400000114db */
[----:B------:R-:W-:Y:S01]  /*1e0b0*/  SHF.R.S32.HI R86, RZ, 0x1f, R235 ;  /* 0x0000001fff567819 */ /* 0x000fe200000114eb */
[----:B----4-:R-:W-:-:S02]  /*1e0c0*/  IMAD R25, R237, 0x80, R4 ;  /* 0x00000080ed197824 */ /* 0x010fc400078e0204 */
[----:B------:R-:W-:Y:S02]  /*1e0d0*/  IMAD R4, R80, UR4, RZ ;  /* 0x0000000450047c24 */ /* 0x000fe4000f8e02ff */
[----:B---3--:R-:W-:-:S04]  /*1e0e0*/  @P1 IMAD.HI.U32 R2, R25, R2, RZ ;  /* 0x0000000219021227 */ /* 0x008fc800078e00ff */
[----:B------:R-:W-:Y:S01]  /*1e0f0*/  IMAD.MOV.U32 R9, RZ, RZ, R25 ;  /* 0x000000ffff097224 */ /* 0x000fe200078e0019 */
[----:B-1----:R-:W-:Y:S01]  /*1e100*/  @P1 SHF.R.U32.HI R9, RZ, R15, R2 ;  /* 0x0000000fff091219 */ /* 0x002fe20000011602 */
[C---:B------:R-:W-:Y:S02]  /*1e110*/  IMAD R13, R231.reuse, UR5, R4 ;  /* 0x00000005e70d7c24 */ /* 0x040fe4000f8e0204 */
[----:B------:R-:W-:Y:S01]  /*1e120*/  IMAD.WIDE.U32 R4, R231, UR4, R76 ;  /* 0x00000004e7047c25 */ /* 0x000fe2000f8e004c */
[----:B------:R-:W-:-:S03]  /*1e130*/  ULDC.64 UR4, c[0x0][0xb98] ;  /* 0x0002e60000047ab9 */ /* 0x000fc60000000a00 */
[----:B------:R-:W-:Y:S02]  /*1e140*/  IMAD.IADD R5, R5, 0x1, R13 ;  /* 0x0000000105057824 */ /* 0x000fe400078e020d */
[----:B------:R-:W-:Y:S02]  /*1e150*/  IMAD.MOV R15, RZ, RZ, -R9 ;  /* 0x000000ffff0f7224 */ /* 0x000fe400078e0a09 */
[----:B------:R-:W-:Y:S02]  /*1e160*/  IMAD R13, R79, UR4, RZ ;  /* 0x000000044f0d7c24 */ /* 0x000fe4000f8e02ff */
[----:B------:R-:W-:-:S04]  /*1e170*/  IMAD.WIDE.U32 R4, R230, UR4, R4 ;  /* 0x00000004e6047c25 */ /* 0x000fc8000f8e0004 */
[----:B------:R-:W-:Y:S01]  /*1e180*/  IMAD R11, R78, R15, R25 ;  /* 0x0000000f4e0b7224 */ /* 0x000fe200078e0219 */
[----:B------:R-:W-:Y:S01]  /*1e190*/  IADD3 R4, P0, R9, R4, RZ ;  /* 0x0000000409047210 */ /* 0x000fe20007f1e0ff */
[----:B------:R-:W-:Y:S01]  /*1e1a0*/  IMAD R6, R230, UR5, R13 ;  /* 0x00000005e6067c24 */ /* 0x000fe2000f8e020d */
[----:B------:R-:W-:Y:S01]  /*1e1b0*/  SHF.R.S32.HI R13, RZ, 0x1f, R9 ;  /* 0x0000001fff0d7819 */ /* 0x000fe20000011409 */
[----:B------:R-:W-:Y:S01]  /*1e1c0*/  ULDC.64 UR4, c[0x0][0xb88] ;  /* 0x0002e20000047ab9 */ /* 0x000fe20000000a00 */
[----:B------:R-:W-:Y:S02]  /*1e1d0*/  SHF.R.S32.HI R2, RZ, 0x1f, R11 ;  /* 0x0000001fff027819 */ /* 0x000fe4000001140b */
[----:B------:R-:W-:-:S03]  /*1e1e0*/  IADD3.X R5, R13, R5, R6, P0, !PT ;  /* 0x000000050d057210 */ /* 0x000fc600007fe406 */
[----:B------:R-:W-:Y:S02]  /*1e1f0*/  IMAD R2, R2, UR4, RZ ;  /* 0x0000000402027c24 */ /* 0x000fe4000f8e02ff */
[----:B------:R-:W-:-:S04]  /*1e200*/  IMAD.WIDE.U32 R4, R11, UR4, R4 ;  /* 0x000000040b047c25 */ /* 0x000fc8000f8e0004 */
[----:B------:R-:W-:Y:S01]  /*1e210*/  IMAD R15, R11, UR5, R2 ;  /* 0x000000050b0f7c24 */ /* 0x000fe2000f8e0202 */
[----:B------:R-:W-:Y:S02]  /*1e220*/  ULDC.64 UR4, c[0x0][0xb50] ;  /* 0x0002d40000047ab9 */ /* 0x000fe40000000a00 */
[----:B------:R-:W-:Y:S01]  /*1e230*/  LEA R6, P0, R4, UR4, 0x2 ;  /* 0x0000000404067c11 */ /* 0x000fe2000f8010ff */
[----:B------:R-:W-:-:S05]  /*1e240*/  IMAD.IADD R5, R5, 0x1, R15 ;  /* 0x0000000105057824 */ /* 0x000fca00078e020f */
[----:B------:R-:W-:Y:S01]  /*1e250*/  LEA.HI.X R4, R4, UR5, R5, 0x2, P0 ;  /* 0x0000000504047c11 */ /* 0x000fe200080f1405 */
[----:B--2---:R-:W-:Y:S01]  /*1e260*/  IMAD R15, R237, 0x80, R10 ;  /* 0x00000080ed0f7824 */ /* 0x004fe200078e020a */
[C---:B------:R-:W-:Y:S02]  /*1e270*/  IADD3 R25, P0, R20.reuse, 0x3000, RZ ;  /* 0x0000300014197810 */ /* 0x040fe40007f1e0ff */
[C---:B------:R-:W-:Y:S02]  /*1e280*/  IADD3 R9, P5, R20.reuse, 0x1000, RZ ;  /* 0x0000100014097810 */ /* 0x040fe40007fbe0ff */
[----:B------:R-:W-:Y:S01]  /*1e290*/  IADD3 R13, P4, R20, 0x2000, RZ ;  /* 0x00002000140d7810 */ /* 0x000fe20007f9e0ff */
[----:B------:R-:W-:Y:S01]  /*1e2a0*/  SHFL.IDX PT, R50, R6, RZ, 0x1c1f ;  /* 0x001c1fff06327589 */ /* 0x000fe200000e0000 */
[----:B------:R-:W-:Y:S01]  /*1e2b0*/  LOP3.LUT R24, R25, 0x380, RZ, 0xc0, !PT ;  /* 0x0000038019187812 */ /* 0x000fe200078ec0ff */
[----:B------:R-:W-:Y:S01]  /*1e2c0*/  IMAD R2, R7, R78, RZ ;  /* 0x0000004e07027224 */ /* 0x000fe200078e02ff */
[----:B------:R-:W-:Y:S01]  /*1e2d0*/  SHF.R.S32.HI R10, RZ, 0x1f, R14 ;  /* 0x0000001fff0a7819 */ /* 0x000fe2000001140e */
[----:B------:R-:W-:Y:S01]  /*1e2e0*/  SHFL.IDX PT, R54, R6, 0x1, 0x1c1f ;  /* 0x003c1f0006367f89 */ /* 0x000fe200000e0000 */
[----:B------:R-:W-:Y:S01]  /*1e2f0*/  SHF.R.U64 R24, R24, 0x3, RZ ;  /* 0x0000000318187819 */ /* 0x000fe200000012ff */
[----:B------:R-:W-:Y:S01]  /*1e300*/  ULDC.64 UR4, c[0x0][0xaa0] ;  /* 0x0002a80000047ab9 */ /* 0x000fe20000000a00 */
[----:B------:R-:W-:-:S02]  /*1e310*/  LEA.HI R10, R10, R14, RZ, 0x7 ;  /* 0x0000000e0a0a7211 */ /* 0x000fc400078f38ff */
[----:B------:R-:W-:Y:S01]  /*1e320*/  LOP3.LUT R24, R24, R25, RZ, 0x3c, !PT ;  /* 0x0000001918187212 */ /* 0x000fe200078e3cff */
[----:B------:R-:W-:Y:S01]  /*1e330*/  IMAD.X R25, RZ, RZ, R21, P0 ;  /* 0x000000ffff197224 */ /* 0x000fe200000e0615 */
[----:B------:R-:W-:Y:S02]  /*1e340*/  IADD3 R49, P0, R20, 0x9000, RZ ;  /* 0x0000900014317810 */ /* 0x000fe40007f1e0ff */
[----:B------:R-:W-:Y:S02]  /*1e350*/  LOP3.LUT R10, R10, 0xffffff80, RZ, 0xc0, !PT ;  /* 0xffffff800a0a7812 */ /* 0x000fe400078ec0ff */
[----:B------:R-:W-:Y:S01]  /*1e360*/  LOP3.LUT R48, R49, 0x380, RZ, 0xc0, !PT ;  /* 0x0000038031307812 */ /* 0x000fe200078ec0ff */
[----:B------:R-:W0:Y:S01]  /*1e370*/  SHFL.IDX PT, R51, R4, RZ, 0x1c1f ;  /* 0x001c1fff04337589 */ /* 0x000e2200000e0000 */
[----:B------:R-:W-:Y:S02]  /*1e380*/  LOP3.LUT R8, R9, 0x380, RZ, 0xc0, !PT ;  /* 0x0000038009087812 */ /* 0x000fe400078ec0ff */
[----:B------:R-:W-:Y:S01]  /*1e390*/  LOP3.LUT R12, R13, 0x380, RZ, 0xc0, !PT ;  /* 0x000003800d0c7812 */ /* 0x000fe200078ec0ff */
[----:B------:R-:W1:Y:S01]  /*1e3a0*/  SHFL.IDX PT, R55, R4, 0x1, 0x1c1f ;  /* 0x003c1f0004377f89 */ /* 0x000e6200000e0000 */
[----:B------:R-:W-:Y:S01]  /*1e3b0*/  SHF.R.U64 R48, R48, 0x3, RZ ;  /* 0x0000000330307819 */ /* 0x000fe200000012ff */
[----:B------:R-:W-:Y:S01]  /*1e3c0*/  IMAD.IADD R10, R14, 0x1, -R10 ;  /* 0x000000010e0a7824 */ /* 0x000fe200078e0a0a */
[----:B------:R-:W-:-:S02]  /*1e3d0*/  SHF.R.U64 R8, R8, 0x3, RZ ;  /* 0x0000000308087819 */ /* 0x000fc400000012ff */
[----:B------:R-:W-:Y:S02]  /*1e3e0*/  SHF.R.U64 R12, R12, 0x3, RZ ;  /* 0x000000030c0c7819 */ /* 0x000fe400000012ff */
[----:B------:R-:W-:Y:S01]  /*1e3f0*/  LOP3.LUT R48, R48, R49, RZ, 0x3c, !PT ;  /* 0x0000003130307212 */ /* 0x000fe200078e3cff */
[--C-:B------:R-:W-:Y:S01]  /*1e400*/  IMAD.X R49, RZ, RZ, R21.reuse, P0 ;  /* 0x000000ffff317224 */ /* 0x100fe200000e0615 */
[----:B------:R-:W-:Y:S01]  /*1e410*/  LOP3.LUT R8, R8, R9, RZ, 0x3c, !PT ;  /* 0x0000000908087212 */ /* 0x000fe200078e3cff */
[----:B------:R-:W-:Y:S01]  /*1e420*/  VIADD R5, R15, 0x8 ;  /* 0x000000080f057836 */ /* 0x000fe20000000000 */
[----:B------:R-:W-:Y:S01]  /*1e430*/  LOP3.LUT R12, R12, R13, RZ, 0x3c, !PT ;  /* 0x0000000d0c0c7212 */ /* 0x000fe200078e3cff */
[--C-:B------:R-:W-:Y:S01]  /*1e440*/  IMAD.X R9, RZ, RZ, R21.reuse, P5 ;  /* 0x000000ffff097224 */ /* 0x100fe200028e0615 */
[----:B------:R-:W-:Y:S01]  /*1e450*/  LOP3.LUT P0, RZ, R10, 0x3, RZ, 0xc0, !PT ;  /* 0x000000030aff7812 */ /* 0x000fe2000780c0ff */
[----:B------:R-:W-:Y:S01]  /*1e460*/  IMAD.X R13, RZ, RZ, R21, P4 ;  /* 0x000000ffff0d7224 */ /* 0x000fe200020e0615 */
[----:B------:R-:W-:-:S02]  /*1e470*/  IADD3 R41, P5, R20, 0x7000, RZ ;  /* 0x0000700014297810 */ /* 0x000fc40007fbe0ff */
[----:B------:R-:W-:Y:S02]  /*1e480*/  IADD3 R45, P4, R20, 0x8000, RZ ;  /* 0x00008000142d7810 */ /* 0x000fe40007f9e0ff */
[-C--:B------:R-:W-:Y:S02]  /*1e490*/  ISETP.GE.OR P2, PT, R15, R2.reuse, P0 ;  /* 0x000000020f00720c */ /* 0x080fe40000746670 */
[----:B------:R-:W-:Y:S02]  /*1e4a0*/  ISETP.GE.OR P0, PT, R5, R2, P0 ;  /* 0x000000020500720c */ /* 0x000fe40000706670 */
[----:B------:R-:W-:Y:S02]  /*1e4b0*/  LOP3.LUT R40, R41, 0x380, RZ, 0xc0, !PT ;  /* 0x0000038029287812 */ /* 0x000fe400078ec0ff */
[----:B------:R-:W-:Y:S02]  /*1e4c0*/  LOP3.LUT R44, R45, 0x380, RZ, 0xc0, !PT ;  /* 0x000003802d2c7812 */ /* 0x000fe400078ec0ff */
[----:B------:R-:W-:-:S02]  /*1e4d0*/  SHF.R.U64 R40, R40, 0x3, RZ ;  /* 0x0000000328287819 */ /* 0x000fc400000012ff */
[----:B------:R-:W-:Y:S02]  /*1e4e0*/  SHF.R.U64 R44, R44, 0x3, RZ ;  /* 0x000000032c2c7819 */ /* 0x000fe400000012ff */
[----:B------:R-:W-:Y:S01]  /*1e4f0*/  LOP3.LUT R40, R40, R41, RZ, 0x3c, !PT ;  /* 0x0000002928287212 */ /* 0x000fe200078e3cff */
[--C-:B------:R-:W-:Y:S01]  /*1e500*/  IMAD.X R41, RZ, RZ, R21.reuse, P5 ;  /* 0x000000ffff297224 */ /* 0x100fe200028e0615 */
[----:B------:R-:W-:Y:S01]  /*1e510*/  LOP3.LUT R44, R44, R45, RZ, 0x3c, !PT ;  /* 0x0000002d2c2c7212 */ /* 0x000fe200078e3cff */
[----:B------:R-:W-:Y:S01]  /*1e520*/  IMAD.X R45, RZ, RZ, R21, P4 ;  /* 0x000000ffff2d7224 */ /* 0x000fe200020e0615 */
[C---:B------:R-:W-:Y:S01]  /*1e530*/  IADD3 R7, P3, R20.reuse, 0xf000, RZ ;  /* 0x0000f00014077810 */ /* 0x040fe20007f7e0ff */
[----:B0-----:R0:W-:Y:S01]  /*1e540*/  @!P2 ST.E desc[UR6][R50.64], R0 ;  /* 0x000000003200a985 */ /* 0x0011e2000c101906 */
[C---:B------:R-:W-:Y:S02]  /*1e550*/  IADD3 R65, P5, R20.reuse, 0xd000, RZ ;  /* 0x0000d00014417810 */ /* 0x040fe40007fbe0ff */
[----:B------:R-:W-:-:S02]  /*1e560*/  IADD3 R69, P4, R20, 0xe000, RZ ;  /* 0x0000e00014457810 */ /* 0x000fc40007f9e0ff */
[----:B------:R-:W-:Y:S01]  /*1e570*/  LOP3.LUT R11, R20, 0x380, RZ, 0xc0, !PT ;  /* 0x00000380140b7812 */ /* 0x000fe200078ec0ff */
[----:B-1----:R1:W-:Y:S01]  /*1e580*/  @!P0 ST.E desc[UR6][R54.64], R3 ;  /* 0x0000000336008985 */ /* 0x0023e2000c101906 */
[----:B------:R-:W-:Y:S02]  /*1e590*/  LOP3.LUT R4, R7, 0x380, RZ, 0xc0, !PT ;  /* 0x0000038007047812 */ /* 0x000fe400078ec0ff */
[----:B------:R-:W-:Y:S01]  /*1e5a0*/  LOP3.LUT R64, R65, 0x380, RZ, 0xc0, !PT ;  /* 0x0000038041407812 */ /* 0x000fe200078ec0ff */
[----:B------:R-:W-:Y:S01]  /*1e5b0*/  IMAD.X R73, RZ, RZ, R21, P3 ;  /* 0x000000ffff497224 */ /* 0x000fe200018e0615 */
[----:B------:R-:W-:Y:S01]  /*1e5c0*/  LOP3.LUT R68, R69, 0x380, RZ, 0xc0, !PT ;  /* 0x0000038045447812 */ /* 0x000fe200078ec0ff */
[----:B0-----:R-:W-:Y:S01]  /*1e5d0*/  IMAD R0, R232, 0x20, R212 ;  /* 0x00000020e8007824 */ /* 0x001fe200078e02d4 */
[----:B------:R-:W-:Y:S01]  /*1e5e0*/  SHF.R.U64 R11, R11, 0x3, RZ ;  /* 0x000000030b0b7819 */ /* 0x000fe200000012ff */
[----:B------:R-:W5:Y:S01]  /*1e5f0*/  LD.E.128 R12, desc[UR6][R12.64] ;  /* 0x000000060c0c7980 */ /* 0x000f62000c101d00 */
[----:B-1----:R-:W-:-:S03]  /*1e600*/  IMAD R3, R77, UR4, RZ ;  /* 0x000000044d037c24 */ /* 0x002fc6000f8e02ff */
[----:B------:R-:W5:Y:S01]  /*1e610*/  LD.E.128 R24, desc[UR6][R24.64] ;  /* 0x0000000618187980 */ /* 0x000f62000c101d00 */
[----:B------:R-:W0:Y:S01]  /*1e620*/  @P1 LDC R77, c[0x0][0xbf0] ;  /* 0x0002fc00ff4d1b82 */ /* 0x000e220000000800 */
[----:B------:R-:W-:Y:S02]  /*1e630*/  SHF.R.U64 R4, R4, 0x3, RZ ;  /* 0x0000000304047819 */ /* 0x000fe400000012ff */
[----:B------:R-:W-:Y:S01]  /*1e640*/  SHF.R.U64 R64, R64, 0x3, RZ ;  /* 0x0000000340407819 */ /* 0x000fe200000012ff */
[----:B------:R-:W5:Y:S01]  /*1e650*/  LD.E.128 R28, desc[UR6][R28.64] ;  /* 0x000000061c1c7980 */ /* 0x000f62000c101d00 */
[----:B------:R-:W-:Y:S02]  /*1e660*/  SHF.R.U64 R68, R68, 0x3, RZ ;  /* 0x0000000344447819 */ /* 0x000fe400000012ff */
[----:B------:R-:W-:Y:S01]  /*1e670*/  LOP3.LUT R20, R11, R20, RZ, 0x3c, !PT ;  /* 0x000000140b147212 */ /* 0x000fe200078e3cff */
[----:B------:R-:W5:Y:S01]  /*1e680*/  LD.E.128 R32, desc[UR6][R32.64] ;  /* 0x0000000620207980 */ /* 0x000f62000c101d00 */
[----:B------:R-:W-:Y:S01]  /*1e690*/  LOP3.LUT R64, R64, R65, RZ, 0x3c, !PT ;  /* 0x0000004140407212 */ /* 0x000fe200078e3cff */
[--C-:B------:R-:W-:Y:S01]  /*1e6a0*/  IMAD.X R65, RZ, RZ, R21.reuse, P5 ;  /* 0x000000ffff417224 */ /* 0x100fe200028e0615 */
[----:B------:R-:W-:Y:S01]  /*1e6b0*/  LOP3.LUT R68, R68, R69, RZ, 0x3c, !PT ;  /* 0x0000004544447212 */ /* 0x000fe200078e3cff */
[----:B------:R-:W-:Y:S01]  /*1e6c0*/  IMAD.X R69, RZ, RZ, R21, P4 ;  /* 0x000000ffff457224 */ /* 0x000fe200020e0615 */
[----:B------:R-:W-:Y:S01]  /*1e6d0*/  LOP3.LUT R72, R4, R7, RZ, 0x3c, !PT ;  /* 0x0000000704487212 */ /* 0x000fe200078e3cff */
[C---:B------:R-:W-:Y:S01]  /*1e6e0*/  IMAD R3, R76.reuse, UR5, R3 ;  /* 0x000000054c037c24 */ /* 0x040fe2000f8e0203 */
[----:B------:R1:W5:Y:S04]  /*1e6f0*/  LD.E.128 R4, desc[UR6][R20.64] ;  /* 0x0000000614047980 */ /* 0x000368000c101d00 */
[----:B------:R-:W5:Y:S04]  /*1e700*/  LD.E.128 R8, desc[UR6][R8.64] ;  /* 0x0000000608087980 */ /* 0x000f68000c101d00 */
[----:B------:R-:W5:Y:S01]  /*1e710*/  LD.E.128 R36, desc[UR6][R36.64] ;  /* 0x0000000624247980 */ /* 0x000f62000c101d00 */
[----:B-1----:R-:W-:Y:S01]  /*1e720*/  IMAD.WIDE.U32 R20, R76, UR4, RZ ;  /* 0x000000044c147c25 */ /* 0x002fe2000f8e00ff */
[----:B------:R-:W-:-:S02]  /*1e730*/  ULDC.64 UR4, c[0x0][0xae8] ;  /* 0x0002ba0000047ab9 */ /* 0x000fc40000000a00 */
[----:B------:R-:W5:Y:S01]  /*1e740*/  LD.E.128 R40, desc[UR6][R40.64] ;  /* 0x0000000628287980 */ /* 0x000f62000c101d00 */
[----:B------:R-:W-:Y:S02]  /*1e750*/  IMAD.IADD R21, R21, 0x1, R3 ;  /* 0x0000000115157824 */ /* 0x000fe400078e0203 */
[----:B------:R-:W-:Y:S01]  /*1e760*/  IMAD R80, R80, UR4, RZ ;  /* 0x0000000450507c24 */ /* 0x000fe2000f8e02ff */
[----:B------:R-:W5:Y:S01]  /*1e770*/  LD.E.128 R44, desc[UR6][R44.64] ;  /* 0x000000062c2c7980 */ /* 0x000f62000c101d00 */
[----:B------:R-:W-:Y:S02]  /*1e780*/  IMAD R76, R237, 0x80, R0 ;  /* 0x00000080ed4c7824 */ /* 0x000fe400078e0200 */
[C---:B------:R-:W-:Y:S01]  /*1e790*/  IMAD R3, R231.reuse, UR5, R80 ;  /* 0x00000005e7037c24 */ /* 0x040fe2000f8e0250 */
[----:B------:R-:W5:Y:S01]  /*1e7a0*/  LD.E.128 R48, desc[UR6][R48.64] ;  /* 0x0000000630307980 */ /* 0x000f62000c101d00 */
[----:B------:R-:W-:Y:S01]  /*1e7b0*/  IMAD.WIDE.U32 R20, R231, UR4, R20 ;  /* 0x00000004e7147c25 */ /* 0x000fe2000f8e0014 */
[----:B------:R-:W-:-:S02]  /*1e7c0*/  ULDC.64 UR4, c[0x0][0xaf0] ;  /* 0x0002bc0000047ab9 */ /* 0x000fc40000000a00 */
[----:B------:R-:W5:Y:S01]  /*1e7d0*/  LD.E.128 R52, desc[UR6][R52.64] ;  /* 0x0000000634347980 */ /* 0x000f62000c101d00 */
[----:B------:R-:W-:-:S03]  /*1e7e0*/  @P1 IMAD.HI.U32 R0, R76, R81, RZ ;  /* 0x000000514c001227 */ /* 0x000fc600078e00ff */
[----:B------:R-:W5:Y:S01]  /*1e7f0*/  LD.E.128 R56, desc[UR6][R56.64] ;  /* 0x0000000638387980 */ /* 0x000f62000c101d00 */
[----:B------:R-:W-:Y:S02]  /*1e800*/  IMAD.IADD R21, R21, 0x1, R3 ;  /* 0x0000000115157824 */ /* 0x000fe400078e0203 */
[----:B------:R-:W-:Y:S01]  /*1e810*/  IMAD.MOV.U32 R3, RZ, RZ, R76 ;  /* 0x000000ffff037224 */ /* 0x000fe200078e004c */
[----:B0-----:R-:W-:Y:S01]  /*1e820*/  @P1 SHF.R.U32.HI R3, RZ, R77, R0 ;  /* 0x0000004dff031219 */ /* 0x001fe20000011600 */
[----:B------:R-:W-:Y:S01]  /*1e830*/  IMAD R79, R79, UR4, RZ ;  /* 0x000000044f4f7c24 */ /* 0x000fe2000f8e02ff */
[----:B------:R-:W5:Y:S02]  /*1e840*/  LD.E.128 R60, desc[UR6][R60.64] ;  /* 0x000000063c3c7980 */ /* 0x000f64000c101d00 */
[----:B------:R-:W-:Y:S01]  /*1e850*/  SHF.R.S32.HI R0, RZ, 0x1f, R3 ;  /* 0x0000001fff007819 */ /* 0x000fe20000011403 */
[----:B------:R-:W-:Y:S01]  /*1e860*/  IMAD R79, R230, UR5, R79 ;  /* 0x00000005e64f7c24 */ /* 0x000fe2000f8e024f */
[----:B------:R-:W5:Y:S01]  /*1e870*/  LD.E.128 R64, desc[UR6][R64.64] ;  /* 0x0000000640407980 */ /* 0x000f62000c101d00 */
[----:B------:R-:W-:-:S02]  /*1e880*/  IMAD.MOV R77, RZ, RZ, -R3 ;  /* 0x000000ffff4d7224 */ /* 0x000fc400078e0a03 */
[----:B------:R-:W-:Y:S01]  /*1e890*/  IMAD.WIDE.U32 R230, R230, UR4, R20 ;  /* 0x00000004e6e67c25 */ /* 0x000fe2000f8e0014 */
[----:B------:R-:W-:Y:S01]  /*1e8a0*/  ULDC.64 UR4, c[0x0][0xae0] ;  /* 0x0002b80000047ab9 */ /* 0x000fe20000000a00 */
[----:B------:R-:W5:Y:S02]  /*1e8b0*/  LD.E.128 R68, desc[UR6][R68.64] ;  /* 0x0000000644447980 */ /* 0x000f64000c101d00 */
[----:B------:R-:W-:Y:S02]  /*1e8c0*/  IMAD R0, R0, UR4, RZ ;  /* 0x0000000400007c24 */ /* 0x000fe4000f8e02ff */
[----:B------:R-:W-:Y:S01]  /*1e8d0*/  IMAD R77, R78, R77, R76 ;  /* 0x0000004d4e4d7224 */ /* 0x000fe200078e024c */
[----:B------:R-:W5:Y:S01]  /*1e8e0*/  LD.E.128 R72, desc[UR6][R72.64] ;  /* 0x0000000648487980 */ /* 0x000f62000c101d00 */
[----:B------:R-:W-:Y:S02]  /*1e8f0*/  IMAD.IADD R231, R231, 0x1, R79 ;  /* 0x00000001e7e77824 */ /* 0x000fe400078e024f */
[C---:B------:R-:W-:Y:S01]  /*1e900*/  IMAD R79, R3.reuse, UR5, R0 ;  /* 0x00000005034f7c24 */ /* 0x040fe2000f8e0200 */
[----:B------:R-:W-:Y:S01]  /*1e910*/  @!PT LDS RZ, [RZ] ;  /* 0x00000000fffff984 */ /* 0x000fe20000000800 */
[----:B------:R-:W-:Y:S01]  /*1e920*/  @!PT LDS RZ, [RZ] ;  /* 0x00000000fffff984 */ /* 0x000fe20000000800 */
[----:B------:R-:W-:Y:S01]  /*1e930*/  @!PT LDS RZ, [RZ] ;  /* 0x00000000fffff984 */ /* 0x000fe20000000800 */
[----:B------:R-:W-:Y:S01]  /*1e940*/  @!PT LDS RZ, [RZ] ;  /* 0x00000000fffff984 */ /* 0x000fe20000000800 */
[----:B------:R0:W-:Y:S06]  /*1e950*/  MEMBAR.ALL.CTA ;  /* 0x0000000000007992 */ /* 0x0001ec0000008000 */
[----:B0-----:R-:W0:Y:S01]  /*1e960*/  FENCE.VIEW.ASYNC.S ;  /* 0x00000000000073c6 */ /* 0x001e220000000000 */
[----:B------:R-:W-:Y:S01]  /*1e970*/  SHF.R.S32.HI R0, RZ, 0x1f, R77 ;  /* 0x0000001fff007819 */ /* 0x000fe2000001144d */
[----:B------:R-:W-:Y:S01]  /*1e980*/  IMAD.WIDE.U32 R20, R3, UR4, R230 ;  /* 0x0000000403147c25 */ /* 0x000fe2000f8e00e6 */
[----:B------:R-:W-:-:S03]  /*1e990*/  ULDC.64 UR4, c[0x0][0xad8] ;  /* 0x0002b60000047ab9 */ /* 0x000fc60000000a00 */
[----:B------:R-:W-:Y:S02]  /*1e9a0*/  IMAD.IADD R21, R21, 0x1, R79 ;  /* 0x0000000115157824 */ /* 0x000fe400078e024f */
[----:B------:R-:W-:Y:S02]  /*1e9b0*/  IMAD R0, R0, UR4, RZ ;  /* 0x0000000400007c24 */ /* 0x000fe4000f8e02ff */
[----:B------:R-:W-:Y:S01]  /*1e9c0*/  IMAD.WIDE.U32 R20, R77, UR4, R20 ;  /* 0x000000044d147c25 */ /* 0x000fe2000f8e0014 */
[----:B------:R-:W-:-:S03]  /*1e9d0*/  ISETP.GE.AND P2, PT, R85, R2, PT ;  /* 0x000000025500720c */ /* 0x000fc60003f46270 */
[----:B------:R-:W-:Y:S01]  /*1e9e0*/  IMAD R79, R77, UR5, R0 ;  /* 0x000000054d4f7c24 */ /* 0x000fe2000f8e0200 */
[----:B------:R-:W-:Y:S01]  /*1e9f0*/  ULDC.64 UR4, c[0x0][0xa80] ;  /* 0x0002a00000047ab9 */ /* 0x000fe20000000a00 */
[----:B------:R-:W-:Y:S01]  /*1ea00*/  VIADD R0, R18, 0x38820 ;  /* 0x0003882012007836 */ /* 0x000fe20000000000 */
[C---:B------:R-:W-:Y:S01]  /*1ea10*/  LEA R82, P3, R20.reuse, UR4, 0x1 ;  /* 0x0000000414527c11 */ /* 0x040fe2000f8608ff */
[----:B------:R-:W-:Y:S02]  /*1ea20*/  IMAD.IADD R21, R21, 0x1, R79 ;  /* 0x0000000115157824 */ /* 0x000fe400078e024f */
[----:B------:R-:W-:Y:S01]  /*1ea30*/  VIADD R3, R85, 0x20 ;  /* 0x0000002055037836 */ /* 0x000fe20000000000 */
[----:B------:R-:W-:Y:S02]  /*1ea40*/  PRMT R0, RZ, 0x654, R0 ;  /* 0x00000654ff007816 */ /* 0x000fe40000000000 */
[----:B------:R-:W-:Y:S02]  /*1ea50*/  LEA.HI.X R83, R20, UR5, R21, 0x1, P3 ;  /* 0x0000000514537c11 */ /* 0x000fe400098f0c15 */
[-C--:B------:R-:W-:Y:S01]  /*1ea60*/  ISETP.GE.AND P1, PT, R3, R2.reuse, PT ;  /* 0x000000020300720c */ /* 0x080fe20003f26270 */
[----:B------:R-:W-:Y:S01]  /*1ea70*/  VIADD R3, R85, 0x40 ;  /* 0x0000004055037836 */ /* 0x000fe20000000000 */
[----:B0-----:R0:W-:Y:S01]  /*1ea80*/  SYNCS.ARRIVE.TRANS64.RED.A1T0 RZ, [R0+URZ], RZ ;  /* 0x000000ff00ff79a7 */ /* 0x0011e2000810043f */
[----:B------:R1:W2:Y:S03]  /*1ea90*/  SHFL.IDX PT, R80, R82, RZ, 0x181f ;  /* 0x00181fff52507589 */ /* 0x0002a600000e0000 */
[----:B------:R-:W-:Y:S01]  /*1eaa0*/  ISETP.GE.AND P0, PT, R3, R2, PT ;  /* 0x000000020300720c */ /* 0x000fe20003f06270 */
[----:B0-----:R1:W0:Y:S01]  /*1eab0*/  SHFL.IDX PT, R0, R83, RZ, 0x181f ;  /* 0x00181fff53007589 */ /* 0x00122200000e0000 */
[----:B------:R-:W-:Y:S11]  /*1eac0*/  @P2 BRA `(.L_x_855) ;  /* 0x0000000000482947 */ /* 0x000ff60003800000 */
[----:B------:R-:W-:Y:S01]  /*1ead0*/  ULDC UR4, c[0x0][0xac8] ;  /* 0x0002b20000047ab9 */ /* 0x000fe20000000800 */
[----:B------:R-:W-:Y:S01]  /*1eae0*/  ULDC.64 UR6, c[0x0][0x208] ;  /* 0x0000820000067ab9 */ /* 0x000fe20000000a00 */
[----:B------:R-:W-:Y:S02]  /*1eaf0*/  ISETP.GE.AND P5, PT, R16, UR4, PT ;  /* 0x0000000410007c0c */ /* 0x000fe4000bfa6270 */
[----:B------:R-:W-:Y:S02]  /*1eb00*/  ISETP.GE.AND P4, PT, R213, UR4, PT ;  /* 0x00000004d5007c0c */ /* 0x000fe4000bf86270 */
[----:B------:R-:W-:Y:S02]  /*1eb10*/  ISETP.GE.AND P3, PT, R218, UR4, PT ;  /* 0x00000004da007c0c */ /* 0x000fe4000bf66270 */
[----:B------:R-:W-:-:S07]  /*1eb20*/  ISETP.GE.AND P2, PT, R219, UR4, PT ;  /* 0x00000004db007c0c */ /* 0x000fce000bf46270 */
[----:B--2---:R-:W-:-:S04]  /*1eb30*/  @!P5 LEA R20, P6, R16, R80, 0x1 ;  /* 0x000000501014d211 */ /* 0x004fc800078c08ff */
[----:B0-----:R-:W-:Y:S02]  /*1eb40*/  @!P5 LEA.HI.X R21, R16, R0, R17, 0x1, P6 ;  /* 0x000000001015d211 */ /* 0x001fe400030f0c11 */
        /* <DEDUP_REMOVED lines=10> */
.L_x_855:
[----:B------:R-:W-:Y:S05]  /*1ebf0*/  BSYNC B1 ;  /* 0x0000000000017941 */ /* 0x000fea0003800000 */
.L_x_854:
[----:B0-----:R0:W4:Y:S01]  /*1ec00*/  SHFL.IDX PT, R0, R83, 0x1, 0x181f ;  /* 0x00381f0053007f89 */ /* 0x00112200000e0000 */
[----:B------:R-:W-:Y:S03]  /*1ec10*/  BSSY B1, `(.L_x_856) ;  /* 0x0000015000017945 */ /* 0x000fe60003800000 */
[----:B---3-5:R0:W3:Y:S01]  /*1ec20*/  SHFL.IDX PT, R28, R82, 0x1, 0x181f ;  /* 0x00381f00521c7f89 */ /* 0x0280e200000e0000 */
[----:B------:R-:W-:Y:S05]  /*1ec30*/  @P1 BRA `(.L_x_857) ;  /* 0x0000000000481947 */ /* 0x000fea0003800000 */
[----:B------:R-:W-:Y:S01]  /*1ec40*/  ULDC UR4, c[0x0][0xac8] ;  /* 0x0002b20000047ab9 */ /* 0x000fe20000000800 */
[----:B------:R-:W-:Y:S01]  /*1ec50*/  ULDC.64 UR6, c[0x0][0x208] ;  /* 0x0000820000067ab9 */ /* 0x000fe20000000a00 */
[----:B------:R-:W-:Y:S02]  /*1ec60*/  ISETP.GE.AND P4, PT, R16, UR4, PT ;  /* 0x0000000410007c0c */ /* 0x000fe4000bf86270 */
[----:B------:R-:W-:Y:S02]  /*1ec70*/  ISETP.GE.AND P3, PT, R213, UR4, PT ;  /* 0x00000004d5007c0c */ /* 0x000fe4000bf66270 */
[----:B------:R-:W-:Y:S02]  /*1ec80*/  ISETP.GE.AND P2, PT, R218, UR4, PT ;  /* 0x00000004da007c0c */ /* 0x000fe4000bf46270 */
[----:B------:R-:W-:-:S07]  /*1ec90*/  ISETP.GE.AND P1, PT, R219, UR4, PT ;  /* 0x00000004db007c0c */ /* 0x000fce000bf26270 */
[CC--:B---3--:R-:W-:Y:S02]  /*1eca0*/  @!P4 LEA R4, P6, R16.reuse, R28.reuse, 0x1 ;  /* 0x0000001c1004c211 */ /* 0x0c8fe400078c08ff */
        /* <DEDUP_REMOVED lines=11> */
.L_x_857:
[----:B------:R-:W-:Y:S05]  /*1ed60*/  BSYNC B1 ;  /* 0x0000000000017941 */ /* 0x000fea0003800000 */
.L_x_856:
[----:B----4-:R4:W0:Y:S01]  /*1ed70*/  SHFL.IDX PT, R0, R83, 0x2, 0x181f ;  /* 0x00581f0053007f89 */ /* 0x01082200000e0000 */
[----:B------:R-:W-:Y:S03]  /*1ed80*/  BSSY B1, `(.L_x_858) ;  /* 0x0000015000017945 */ /* 0x000fe60003800000 */
[----:B---3--:R4:W3:Y:S01]  /*1ed90*/  SHFL.IDX PT, R10, R82, 0x2, 0x181f ;  /* 0x00581f00520a7f89 */ /* 0x0088e200000e0000 */
[----:B------:R-:W-:Y:S05]  /*1eda0*/  @P0 BRA `(.L_x_859) ;  /* 0x0000000000480947 */ /* 0x000fea0003800000 */
[----:B------:R-:W-:Y:S01]  /*1edb0*/  ULDC UR4, c[0x0][0xac8] ;  /* 0x0002b20000047ab9 */ /* 0x000fe20000000800 */
[----:B------:R-:W-:Y:S01]  /*1edc0*/  ULDC.64 UR6, c[0x0][0x208] ;  /* 0x0000820000067ab9 */ /* 0x000fe20000000a00 */
[----:B------:R-:W-:Y:S02]  /*1edd0*/  ISETP.GE.AND P3, PT, R16, UR4, PT ;  /* 0x0000000410007c0c */ /* 0x000fe4000bf66270 */
[----:B------:R-:W-:Y:S02]  /*1ede0*/  ISETP.GE.AND P2, PT, R213, UR4, PT ;  /* 0x00000004d5007c0c */ /* 0x000fe4000bf46270 */
[----:B------:R-:W-:Y:S02]  /*1edf0*/  ISETP.GE.AND P1, PT, R218, UR4, PT ;  /* 0x00000004da007c0c */ /* 0x000fe4000bf26270 */
[----:B------:R-:W-:-:S07]  /*1ee00*/  ISETP.GE.AND P0, PT, R219, UR4, PT ;  /* 0x00000004db007c0c */ /* 0x000fce000bf06270 */
[-C--:B---3--:R-:W-:Y:S02]  /*1ee10*/  @!P3 LEA R4, P6, R16, R10.reuse, 0x1 ;  /* 0x0000000a1004b211 */ /* 0x088fe400078c08ff */
[-C--:B------:R-:W-:Y:S02]  /*1ee20*/  @!P2 LEA R6, P5, R235, R10.reuse, 0x1 ;  /* 0x0000000aeb06a211 */ /* 0x080fe400078a08ff */
[----:B------:R-:W-:Y:S02]  /*1ee30*/  @!P1 LEA R8, P4, R218, R10, 0x1 ;  /* 0x0000000ada089211 */ /* 0x000fe400078808ff */
[----:B0-----:R-:W-:Y:S02]  /*1ee40*/  @!P3 LEA.HI.X R5, R16, R0, R17, 0x1, P6 ;  /* 0x000000001005b211 */ /* 0x001fe400030f0c11 */
        /* <DEDUP_REMOVED lines=8> */
.L_x_859:
[----:B------:R-:W-:Y:S05]  /*1eed0*/  BSYNC B1 ;  /* 0x0000000000017941 */ /* 0x000fea0003800000 */
.L_x_858:
[----:B------:R-:W-:Y:S01]  /*1eee0*/  VIADD R3, R85, 0x60 ;  /* 0x0000006055037836 */ /* 0x000fe20000000000 */
[----:B01--4-:R-:W0:Y:S04]  /*1eef0*/  SHFL.IDX PT, R83, R83, 0x3, 0x181f ;  /* 0x00781f0053537f89 */ /* 0x013e2800000e0000 */
[----:B------:R-:W-:Y:S01]  /*1ef00*/  ISETP.GE.AND P0, PT, R3, R2, PT ;  /* 0x000000020300720c */ /* 0x000fe20003f06270 */
[----:B------:R-:W1:-:S12]  /*1ef10*/  SHFL.IDX PT, R82, R82, 0x3, 0x181f ;  /* 0x00781f0052527f89 */ /* 0x000e5800000e0000 */
[----:B------:R-:W-:Y:S05]  /*1ef20*/  @P0 BRA `(.L_x_860) ;  /* 0x0000000c00b80947 */ /* 0x000fea0003800000 */
[----:B------:R-:W-:Y:S01]  /*1ef30*/  ULDC UR4, c[0x0][0xac8] ;  /* 0x0002b20000047ab9 */ /* 0x000fe20000000800 */
[----:B------:R-:W-:Y:S01]  /*1ef40*/  ULDC.64 UR6, c[0x0][0x208] ;  /* 0x0000820000067ab9 */ /* 0x000fe20000000a00 */
[----:B------:R-:W-:Y:S02]  /*1ef50*/  ISETP.GE.AND P3, PT, R16, UR4, PT ;  /* 0x0000000410007c0c */ /* 0x000fe4000bf66270 */
[----:B------:R-:W-:Y:S02]  /*1ef60*/  ISETP.GE.AND P4, PT, R213, UR4, PT ;  /* 0x00000004d5007c0c */ /* 0x000fe4000bf86270 */
[----:B------:R-:W-:-:S09]  /*1ef70*/  ISETP.GE.AND P5, PT, R218, UR4, PT ;  /* 0x00000004da007c0c */ /* 0x000fd2000bfa6270 */
[CC--:B-1----:R-:W-:Y:S02]  /*1ef80*/  @!P3 LEA R2, P0, R16.reuse, R82.reuse, 0x1 ;  /* 0x000000521002b211 */ /* 0x0c2fe400078008ff */
[-C--:B------:R-:W-:Y:S02]  /*1ef90*/  @!P4 LEA R4, P1, R235, R82.reuse, 0x1 ;  /* 0x00000052eb04c211 */ /* 0x080fe400078208ff */
[-C--:B0-----:R-:W-:Y:S02]  /*1efa0*/  @!P3 LEA.HI.X R3, R16, R83.reuse, R17, 0x1, P0 ;  /* 0x000000531003b211 */ /* 0x081fe400000f0c11 */
        /* <DEDUP_REMOVED lines=8> */
[----:B0-----:R-:W-:Y:S01]  /*1f030*/  LEA R2, P0, R219, R82, 0x1 ;  /* 0x00000052db027211 */ /* 0x001fe200078008ff */
[----:B------:R-:W-:-:S03]  /*1f040*/  ULDC.64 UR4, c[0x0][0x208] ;  /* 0x0000820000047ab9 */ /* 0x000fc60000000a00 */
[----:B------:R-:W-:-:S05]  /*1f050*/  LEA.HI.X R3, R219, R83, R84, 0x1, P0 ;  /* 0x00000053db037211 */ /* 0x000fca00000f0c54 */
[----:B------:R0:W-:Y:S01]  /*1f060*/  ST.E.128 desc[UR4][R2.64], R72 ;  /* 0x0000004802007985 */ /* 0x0001e2000c101d04 */
[----:B------:R-:W-:Y:S05]  /*1f070*/  BRA `(.L_x_860) ;  /* 0x0000000c00647947 */ /* 0x000fea0003800000 */
.L_x_852:
[----:B------:R-:W2:Y:S01]  /*1f080*/  LDL R7, [R1+0x60] ;  /* 0x0000600001077983 */ /* 0x000ea20000100800 */
[----:B------:R-:W-:Y:S01]  /*1f090*/  ULDC.64 UR4, c[0x0][0xc00] ;  /* 0x0003000000047ab9 */ /* 0x000fe20000000a00 */
[----:B------:R-:W3:Y:S01]  /*1f0a0*/  LDC R21, c[0x0][0xbe8] ;  /* 0x0002fa00ff157b82 */ /* 0x000ee20000000800 */
[----:B------:R-:W-:Y:S01]  /*1f0b0*/  ISETP.NE.U32.AND P0, PT, RZ, UR4, PT ;  /* 0x00000004ff007c0c */ /* 0x000fe2000bf05070 */
[----:B------:R-:W-:Y:S01]  /*1f0c0*/  IMAD.MOV.U32 R6, RZ, RZ, RZ ;  /* 0x000000ffff067224 */ /* 0x000fe200078e00ff */
[----:B------:R-:W-:Y:S01]  /*1f0d0*/  IADD3 R2, P1, R233, UR4, RZ ;  /* 0x00000004e9027c10 */ /* 0x000fe2000ff3e0ff */
[----:B------:R-:W-:Y:S01]  /*1f0e0*/  ULDC.64 UR6, c[0x0][0x208] ;  /* 0x0000820000067ab9 */ /* 0x000fe20000000a00 */
[----:B------:R-:W-:Y:S01]  /*1f0f0*/  ISETP.NE.AND.EX P0, PT, RZ, UR5, PT, P0 ;  /* 0x00000005ff007c0c */ /* 0x000fe2000bf05300 */
[----:B------:R-:W4:Y:S02]  /*1f100*/  S2R R8, SR_TID.X ;  /* 0x0000000000087919 */ /* 0x000f240000002100 */
[----:B----4-:R-:W-:-:S05]  /*1f110*/  VIADD R8, R8, 0xffffff80 ;  /* 0xffffff8008087836 */ /* 0x010fca0000000000 */
[----:B------:R-:W-:Y:S02]  /*1f120*/  ISETP.GE.AND P3, PT, R8, 0x80, PT ;  /* 0x000000800800780c */ /* 0x000fe40003f66270 */
[----:B--2---:R-:W-:-:S04]  /*1f130*/  SHF.L.U64.HI R0, R230, 0x2, R7 ;  /* 0x00000002e6007819 */ /* 0x004fc80000010207 */
[----:B------:R-:W-:Y:S01]  /*1f140*/  IADD3.X R3, R0, UR5, RZ, P1, !PT ;  /* 0x0000000500037c10 */ /* 0x000fe20008ffe4ff */
[----:B------:R-:W-:Y:S02]  /*1f150*/  ULDC.64 UR4, c[0x0][0xc08] ;  /* 0x0003020000047ab9 */ /* 0x000fe40000000a00 */
[----:B------:R-:W-:Y:S02]  /*1f160*/  ISETP.NE.U32.AND P1, PT, RZ, UR4, PT ;  /* 0x00000004ff007c0c */ /* 0x000fe4000bf25070 */
[----:B------:R2:W5:Y:S02]  /*1f170*/  @P0 LDG.E R6, desc[UR6][R2.64] ;  /* 0x0000000602060981 */ /* 0x000564000c1e1900 */
[----:B------:R-:W-:-:S13]  /*1f180*/  ISETP.NE.AND.EX P1, PT, RZ, UR5, PT, P1 ;  /* 0x00000005ff007c0c */ /* 0x000fda000bf25310 */
[----:B------:R-:W-:Y:S01]  /*1f190*/  @P1 IADD3 R4, P2, R233, UR4, RZ ;  /* 0x00000004e9041c10 */ /* 0x000fe2000ff5e0ff */
[----:B------:R-:W-:-:S03]  /*1f1a0*/  ULDC UR4, c[0x0][0xa88] ;  /* 0x0002a20000047ab9 */ /* 0x000fc60000000800 */
[----:B------:R-:W-:Y:S01]  /*1f1b0*/  @P1 IADD3.X R5, R0, UR5, RZ, P2, !PT ;  /* 0x0000000500051c10 */ /* 0x000fe200097fe4ff */
[----:B------:R-:W-:Y:S01]  /*1f1c0*/  IMAD.U32 R0, RZ, RZ, UR4 ;  /* 0x00000004ff007e24 */ /* 0x000fe2000f8e00ff */
[----:B---3--:R-:W-:-:S05]  /*1f1d0*/  ISETP.NE.AND P2, PT, R21, 0x1, PT ;  /* 0x000000011500780c */ /* 0x008fca0003f45270 */
[----:B------:R2:W5:Y:S08]  /*1f1e0*/  @P1 LDG.E R0, desc[UR6][R4.64] ;  /* 0x0000000604001981 */ /* 0x000570000c1e1900 */
[----:B------:R-:W3:Y:S08]  /*1f1f0*/  @P2 LDC R20, c[0x0][0xbec] ;  /* 0x0002fb00ff142b82 */ /* 0x000ef00000000800 */
[----:B------:R-:W4:Y:S01]  /*1f200*/  @P2 LDC R25, c[0x0][0xbf0] ;  /* 0x0002fc00ff192b82 */ /* 0x000f220000000800 */
[----:B--2---:R-:W-:Y:S05]  /*1f210*/  @P1 BRA `(.L_x_861) ;  /* 0x0000000000141947 */ /* 0x004fea0003800000 */
[----:B------:R-:W-:Y:S05]  /*1f220*/  @!P0 BRA `(.L_x_861) ;  /* 0x0000000000108947 */ /* 0x000fea0003800000 */
[----:B------:R-:W-:Y:S02]  /*1f230*/  ULDC.64 UR4, c[0x0][0x208] ;  /* 0x0000820000047ab9 */ /* 0x000fe40000000a00 */
[----:B------:R-:W2:Y:S04]  /*1f240*/  LDG.E R5, desc[UR4][R2.64] ;  /* 0x0000000402057981 */ /* 0x000ea8000c1e1900 */
[----:B-----5:R-:W2:Y:S02]  /*1f250*/  LDG.E R0, desc[UR4][R2.64+0x4] ;  /* 0x0000040402007981 */ /* 0x020ea4000c1e1900 */
[----:B--2---:R-:W-:-:S07]  /*1f260*/  IMAD.IADD R0, R0, 0x1, -R5 ;  /* 0x0000000100007824 */ /* 0x004fce00078e0a05 */
.L_x_861:
[----:B------:R-:W-:Y:S01]  /*1f270*/  BSSY B1, `(.L_x_862) ;  /* 0x000002f000017945 */ /* 0x000fe20003800000 */
[----:B------:R-:W-:Y:S02]  /*1f280*/  SHF.R.S32.HI R12, RZ, 0x1f, R231 ;  /* 0x0000001fff0c7819 */ /* 0x000fe400000114e7 */
[----:B------:R-:W-:Y:S02]  /*1f290*/  SEL R13, R230, RZ, !P0 ;  /* 0x000000ffe60d7207 */ /* 0x000fe40004000000 */
[----:B------:R-:W-:Y:S02]  /*1f2a0*/  SEL R14, R7, RZ, !P0 ;  /* 0x000000ff070e7207 */ /* 0x000fe40004000000 */
[----:B-----5:R-:W-:Y:S01]  /*1f2b0*/  SHF.R.S32.HI R11, RZ, 0x1f, R6 ;  /* 0x0000001fff0b7819 */ /* 0x020fe20000011406 */
[----:B------:R-:W-:Y:S06]  /*1f2c0*/  @P3 BRA `(.L_x_863) ;  /* 0x0000000000a43947 */ /* 0x000fec0003800000 */
[----:B------:R-:W2:Y:S01]  /*1f2d0*/  S2R R2, SR_TID.X ;  /* 0x0000000000027919 */ /* 0x000ea20000002100 */
[----:B------:R-:W5:Y:S02]  /*1f2e0*/  LDC R9, c[0x0][0xbe8] ;  /* 0x0002fa00ff097b82 */ /* 0x000f640000000800 */
[----:B-----5:R-:W-:Y:S02]  /*1f2f0*/  IMAD R3, R0, R9, RZ ;  /* 0x0000000900037224 */ /* 0x020fe400078e02ff */
[----:B--2---:R-:W-:-:S04]  /*1f300*/  IMAD R2, R237, 0x80, R2 ;  /* 0x00000080ed027824 */ /* 0x004fc800078e0202 */
[----:B------:R-:W-:-:S05]  /*1f310*/  VIADD R10, R2, 0xffffff80 ;  /* 0xffffff80020a7836 */ /* 0x000fca0000000000 */
[----:B------:R-:W-:-:S13]  /*1f320*/  ISETP.GE.AND P0, PT, R10, R3, PT ;  /* 0x000000030a00720c */ /* 0x000fda0003f06270 */
[----:B------:R-:W-:Y:S05]  /*1f330*/  @P0 BRA `(.L_x_863) ;  /* 0x0000000000880947 */ /* 0x000fea0003800000 */
[----:B------:R-:W-:Y:S01]  /*1f340*/  ISETP.NE.AND P0, PT, R9, 0x1, PT ;  /* 0x000000010900780c */ /* 0x000fe20003f05270 */
[----:B------:R-:W-:Y:S01]  /*1f350*/  ULDC.64 UR4, c[0x0][0xb90] ;  /* 0x0002e40000047ab9 */ /* 0x000fe20000000a00 */
[----:B------:R-:W-:Y:S01]  /*1f360*/  IMAD.MOV.U32 R2, RZ, RZ, R6 ;  /* 0x000000ffff027224 */ /* 0x000fe200078e0006 */
[----:B------:R-:W-:Y:S01]  /*1f370*/  ULDC.64 UR6, c[0x0][0x208] ;  /* 0x0000820000067ab9 */ /* 0x000fe20000000a00 */
[----:B------:R-:W-:Y:S02]  /*1f380*/  IMAD R8, R12, UR4, RZ ;  /* 0x000000040c087c24 */ /* 0x000fe4000f8e02ff */
[----:B------:R-:W-:Y:S02]  /*1f390*/  IMAD.MOV.U32 R3, RZ, RZ, R11 ;  /* 0x000000ffff037224 */ /* 0x000fe400078e000b */
[----:B------:R-:W-:Y:S02]  /*1f3a0*/  IMAD.MOV.U32 R5, RZ, RZ, R10 ;  /* 0x000000ffff057224 */ /* 0x000fe400078e000a */
[----:B------:R-:W-:-:S03]  /*1f3b0*/  IMAD.WIDE.U32 R2, R231, UR4, R2 ;  /* 0x00000004e7027c25 */ /* 0x000fc6000f8e0002 */
[----:B------:R-:W2:Y:S08]  /*1f3c0*/  @P0 LDC R7, c[0x0][0xbec] ;  /* 0x0002fb00ff070b82 */ /* 0x000eb00000000800 */
[----:B------:R-:W5:Y:S01]  /*1f3d0*/  @P0 LDC R15, c[0x0][0xbf0] ;  /* 0x0002fc00ff0f0b82 */ /* 0x000f620000000800 */
[----:B--2---:R-:W-:-:S04]  /*1f3e0*/  @P0 IMAD.HI.U32 R4, R10, R7, RZ ;  /* 0x000000070a040227 */ /* 0x004fc800078e00ff */
[----:B------:R-:W-:Y:S01]  /*1f3f0*/  IMAD R7, R231, UR5, R8 ;  /* 0x00000005e7077c24 */ /* 0x000fe2000f8e0208 */
[----:B------:R-:W-:Y:S01]  /*1f400*/  ULDC.64 UR4, c[0x0][0xb98] ;  /* 0x0002e60000047ab9 */ /* 0x000fe20000000a00 */
[----:B-----5:R-:W-:Y:S02]  /*1f410*/  @P0 SHF.R.U32.HI R5, RZ, R15, R4 ;  /* 0x0000000fff050219 */ /* 0x020fe40000011604 */
[----:B------:R-:W-:Y:S02]  /*1f420*/  IMAD.IADD R3, R3, 0x1, R7 ;  /* 0x0000000103037824 */ /* 0x000fe400078e0207 */
[----:B------:R-:W-:Y:S02]  /*1f430*/  IMAD R4, R14, UR4, RZ ;  /* 0x000000040e047c24 */ /* 0x000fe4000f8e02ff */
[----:B------:R-:W-:Y:S02]  /*1f440*/  IMAD.MOV R7, RZ, RZ, -R5 ;  /* 0x000000ffff077224 */ /* 0x000fe400078e0a05 */
[----:B------:R-:W-:-:S04]  /*1f450*/  IMAD.WIDE.U32 R2, R13, UR4, R2 ;  /* 0x000000040d027c25 */ /* 0x000fc8000f8e0002 */
[----:B------:R-:W-:Y:S01]  /*1f460*/  IMAD R7, R9, R7, R10 ;  /* 0x0000000709077224 */ /* 0x000fe200078e020a */
[----:B------:R-:W-:Y:S01]  /*1f470*/  SHF.R.S32.HI R9, RZ, 0x1f, R5 ;  /* 0x0000001fff097819 */ /* 0x000fe20000011405 */
[----:B------:R-:W-:Y:S01]  /*1f480*/  IMAD R8, R13, UR5, R4 ;  /* 0x000000050d087c24 */ /* 0x000fe2000f8e0204 */
[----:B------:R-:W-:Y:S01]  /*1f490*/  IADD3 R2, P0, R5, R2, RZ ;  /* 0x0000000205027210 */ /* 0x000fe20007f1e0ff */
        /* <DEDUP_REMOVED lines=10> */
[----:B------:R-:W-:-:S05]  /*1f540*/  IMAD.MOV.U32 R3, RZ, RZ, -0x800000 ;  /* 0xff800000ff037424 */ /* 0x000fca00078e00ff */
[----:B------:R2:W-:Y:S02]  /*1f550*/  STG.E desc[UR6][R4.64], R3 ;  /* 0x0000000304007986 */ /* 0x0005e4000c101906 */
.L_x_863:
[----:B------:R-:W-:Y:S05]  /*1f560*/  BSYNC B1 ;  /* 0x0000000000017941 */ /* 0x000fea0003800000 */
.L_x_862:
[----:B------:R-:W-:Y:S01]  /*1f570*/  ULDC.64 UR4, c[0x0][0xaa0] ;  /* 0x0002a80000047ab9 */ /* 0x000fe20000000a00 */
[----:B--2---:R-:W-:Y:S01]  /*1f580*/  IMAD R4, R232, 0x20, R212 ;  /* 0x00000020e8047824 */ /* 0x004fe200078e02d4 */
[----:B------:R-:W-:Y:S01]  /*1f590*/  BSSY B1, `(.L_x_864) ;  /* 0x0000042000017945 */ /* 0x000fe20003800000 */
[----:B------:R-:W-:Y:S01]  /*1f5a0*/  IMAD R3, R11, UR4, RZ ;  /* 0x000000040b037c24 */ /* 0x000fe2000f8e02ff */
[----:B------:R-:W-:Y:S01]  /*1f5b0*/  SHF.R.S32.HI R8, RZ, 0x1f, R219 ;  /* 0x0000001fff087819 */ /* 0x000fe200000114db */
[----:B------:R-:W-:Y:S02]  /*1f5c0*/  IMAD R9, R237, 0x80, R4 ;  /* 0x00000080ed097824 */ /* 0x000fe400078e0204 */
[C---:B------:R-:W-:Y:S02]  /*1f5d0*/  IMAD R5, R6.reuse, UR5, R3 ;  /* 0x0000000506057c24 */ /* 0x040fe4000f8e0203 */
[----:B------:R-:W-:Y:S01]  /*1f5e0*/  IMAD.WIDE.U32 R2, R6, UR4, RZ ;  /* 0x0000000406027c25 */ /* 0x000fe2000f8e00ff */
[----:B------:R-:W-:-:S03]  /*1f5f0*/  ULDC.64 UR4, c[0x0][0xae8] ;  /* 0x0002ba0000047ab9 */ /* 0x000fc60000000a00 */
[----:B------:R-:W-:Y:S02]  /*1f600*/  IMAD.IADD R3, R3, 0x1, R5 ;  /* 0x0000000103037824 */ /* 0x000fe400078e0205 */
[----:B------:R-:W-:Y:S02]  /*1f610*/  IMAD R6, R12, UR4, RZ ;  /* 0x000000040c067c24 */ /* 0x000fe4000f8e02ff */
[----:B---3--:R-:W-:-:S04]  /*1f620*/  @P2 IMAD.HI.U32 R4, R9, R20, RZ ;  /* 0x0000001409042227 */ /* 0x008fc800078e00ff */
[C---:B------:R-:W-:Y:S02]  /*1f630*/  IMAD R7, R231.reuse, UR5, R6 ;  /* 0x00000005e7077c24 */ /* 0x040fe4000f8e0206 */
[----:B------:R-:W-:Y:S01]  /*1f640*/  IMAD.WIDE.U32 R2, R231, UR4, R2 ;  /* 0x00000004e7027c25 */ /* 0x000fe2000f8e0002 */
[----:B------:R-:W-:-:S03]  /*1f650*/  ULDC.64 UR4, c[0x0][0xaf0] ;  /* 0x0002bc0000047ab9 */ /* 0x000fc60000000a00 */
[----:B------:R-:W-:Y:S01]  /*1f660*/  IMAD.MOV.U32 R5, RZ, RZ, R9 ;  /* 0x000000ffff057224 */ /* 0x000fe200078e0009 */
[----:B----4-:R-:W-:Y:S01]  /*1f670*/  @P2 SHF.R.U32.HI R5, RZ, R25, R4 ;  /* 0x00000019ff052219 */ /* 0x010fe20000011604 */
[----:B------:R-:W-:Y:S02]  /*1f680*/  IMAD R6, R14, UR4, RZ ;  /* 0x000000040e067c24 */ /* 0x000fe4000f8e02ff */
[----:B------:R-:W-:Y:S01]  /*1f690*/  IMAD.IADD R3, R3, 0x1, R7 ;  /* 0x0000000103037824 */ /* 0x000fe200078e0207 */
[----:B------:R-:W-:Y:S01]  /*1f6a0*/  SHF.R.S32.HI R4, RZ, 0x1f, R5 ;  /* 0x0000001fff047819 */ /* 0x000fe20000011405 */
[C---:B------:R-:W-:Y:S02]  /*1f6b0*/  IMAD R7, R13.reuse, UR5, R6 ;  /* 0x000000050d077c24 */ /* 0x040fe4000f8e0206 */
[----:B------:R-:W-:Y:S01]  /*1f6c0*/  IMAD.WIDE.U32 R2, R13, UR4, R2 ;  /* 0x000000040d027c25 */ /* 0x000fe2000f8e0002 */
[----:B------:R-:W-:-:S03]  /*1f6d0*/  ULDC.64 UR4, c[0x0][0xae0] ;  /* 0x0002b80000047ab9 */ /* 0x000fc60000000a00 */
[----:B------:R-:W-:Y:S02]  /*1f6e0*/  IMAD.MOV R6, RZ, RZ, -R5 ;  /* 0x000000ffff067224 */ /* 0x000fe400078e0a05 */
[----:B------:R-:W-:Y:S02]  /*1f6f0*/  IMAD.IADD R3, R3, 0x1, R7 ;  /* 0x0000000103037824 */ /* 0x000fe400078e0207 */
[----:B------:R-:W-:Y:S02]  /*1f700*/  IMAD R4, R4, UR4, RZ ;  /* 0x0000000404047c24 */ /* 0x000fe4000f8e02ff */
[----:B------:R-:W-:Y:S02]  /*1f710*/  IMAD R7, R21, R6, R9 ;  /* 0x0000000615077224 */ /* 0x000fe400078e0209 */
[C---:B------:R-:W-:Y:S02]  /*1f720*/  IMAD R9, R5.reuse, UR5, R4 ;  /* 0x0000000505097c24 */ /* 0x040fe4000f8e0204 */
[----:B------:R-:W-:Y:S01]  /*1f730*/  IMAD.WIDE.U32 R2, R5, UR4, R2 ;  /* 0x0000000405027c25 */ /* 0x000fe2000f8e0002 */
[----:B------:R-:W-:Y:S01]  /*1f740*/  SHF.R.S32.HI R4, RZ, 0x1f, R7 ;  /* 0x0000001fff047819 */ /* 0x000fe20000011407 */
[----:B------:R-:W-:-:S02]  /*1f750*/  ULDC.64 UR4, c[0x0][0xad8] ;  /* 0x0002b60000047ab9 */ /* 0x000fc40000000a00 */
[----:B------:R-:W-:Y:S01]  /*1f760*/  IMAD.IADD R3, R3, 0x1, R9 ;  /* 0x0000000103037824 */ /* 0x000fe200078e0209 */
[----:B------:R-:W-:Y:S01]  /*1f770*/  SHF.R.S32.HI R9, RZ, 0x1f, R218 ;  /* 0x0000001fff097819 */ /* 0x000fe200000114da */
[----:B------:R-:W-:Y:S02]  /*1f780*/  IMAD R4, R4, UR4, RZ ;  /* 0x0000000404047c24 */ /* 0x000fe4000f8e02ff */
[----:B------:R-:W-:Y:S02]  /*1f790*/  IMAD R6, R237, 0x80, R212 ;  /* 0x00000080ed067824 */ /* 0x000fe400078e02d4 */
[----:B------:R-:W-:Y:S02]  /*1f7a0*/  IMAD R21, R0, R21, RZ ;  /* 0x0000001500157224 */ /* 0x000fe400078e02ff */
[C---:B------:R-:W-:Y:S02]  /*1f7b0*/  IMAD R5, R7.reuse, UR5, R4 ;  /* 0x0000000507057c24 */ /* 0x040fe4000f8e0204 */
[----:B------:R-:W-:Y:S01]  /*1f7c0*/  IMAD.WIDE.U32 R2, R7, UR4, R2 ;  /* 0x0000000407027c25 */ /* 0x000fe2000f8e0002 */
[----:B------:R-:W-:Y:S01]  /*1f7d0*/  ISETP.GE.AND P2, PT, R6, R21, PT ;  /* 0x000000150600720c */ /* 0x000fe20003f46270 */
[----:B------:R-:W-:-:S02]  /*1f7e0*/  ULDC.64 UR4, c[0x0][0xa80] ;  /* 0x0002a00000047ab9 */ /* 0x000fc40000000a00 */
[----:B------:R-:W-:Y:S01]  /*1f7f0*/  IMAD.IADD R3, R3, 0x1, R5 ;  /* 0x0000000103037824 */ /* 0x000fe200078e0205 */
[----:B------:R-:W-:Y:S01]  /*1f800*/  LEA R4, P3, R2, UR4, 0x1 ;  /* 0x0000000402047c11 */ /* 0x000fe2000f8608ff */
[----:B------:R-:W-:-:S03]  /*1f810*/  VIADD R0, R6, 0x20 ;  /* 0x0000002006007836 */ /* 0x000fc60000000000 */
[----:B------:R-:W-:Y:S02]  /*1f820*/  LEA.HI.X R5, R2, UR5, R3, 0x1, P3 ;  /* 0x0000000502057c11 */ /* 0x000fe400098f0c03 */
[-C--:B------:R-:W-:Y:S01]  /*1f830*/  ISETP.GE.AND P1, PT, R0, R21.reuse, PT ;  /* 0x000000150000720c */ /* 0x080fe20003f26270 */
[----:B------:R-:W-:Y:S01]  /*1f840*/  VIADD R0, R6, 0x40 ;  /* 0x0000004006007836 */ /* 0x000fe20000000000 */
[----:B------:R2:W3:Y:S04]  /*1f850*/  SHFL.IDX PT, R2, R4, RZ, 0x181f ;  /* 0x00181fff04027589 */ /* 0x0004e800000e0000 */
[----:B------:R2:W4:Y:S01]  /*1f860*/  SHFL.IDX PT, R3, R5, RZ, 0x181f ;  /* 0x00181fff05037589 */ /* 0x00052200000e0000 */
        /* <DEDUP_REMOVED lines=8> */
[----:B---3--:R-:W-:-:S04]  /*1f8f0*/  @!P5 LEA R10, P6, R16, R2, 0x1 ;  /* 0x00000002100ad211 */ /* 0x008fc800078c08ff */
[-C--:B----4-:R-:W-:Y:S02]  /*1f900*/  @!P5 LEA.HI.X R11, R16, R3.reuse, R17, 0x1, P6 ;  /* 0x00000003100bd211 */ /* 0x090fe400030f0c11 */
[-C--:B------:R-:W-:Y:S01]  /*1f910*/  @!P3 LEA R12, P6, R218, R2.reuse, 0x1 ;  /* 0x00000002da0cb211 */ /* 0x080fe200078c08ff */
[----:B------:R-:W-:Y:S02]  /*1f920*/  @!P4 IMAD.SHL.U32 R7, R234, 0x8, RZ ;  /* 0x00000008ea07c824 */ /* 0x000fe400078e00ff */
[----:B------:R3:W-:Y:S01]  /*1f930*/  @!P5 ST.E.128 desc[UR6][R10.64], RZ ;  /* 0x000000ff0a00d985 */ /* 0x0007e2000c101d06 */
[----:B------:R-:W-:Y:S02]  /*1f940*/  @!P3 LEA.HI.X R13, R218, R3, R9, 0x1, P6 ;  /* 0x00000003da0db211 */ /* 0x000fe400030f0c09 */
[----:B------:R-:W-:-:S04]  /*1f950*/  @!P2 LEA R14, P6, R219, R2, 0x1 ;  /* 0x00000002db0ea211 */ /* 0x000fc800078c08ff */
[----:B------:R-:W-:Y:S01]  /*1f960*/  @!P2 LEA.HI.X R15, R219, R3, R8, 0x1, P6 ;  /* 0x00000003db0fa211 */ /* 0x000fe200030f0c08 */
[----:B------:R-:W-:-:S05]  /*1f970*/  @!P4 IMAD.WIDE R2, R7, 0x2, R2 ;  /* 0x000000020702c825 */ /* 0x000fca00078e0202 */
[----:B------:R3:W-:Y:S04]  /*1f980*/  @!P4 ST.E.128 desc[UR6][R2.64], RZ ;  /* 0x000000ff0200c985 */ /* 0x0007e8000c101d06 */
[----:B------:R3:W-:Y:S04]  /*1f990*/  @!P3 ST.E.128 desc[UR6][R12.64], RZ ;  /* 0x000000ff0c00b985 */ /* 0x0007e8000c101d06 */
[----:B------:R3:W-:Y:S02]  /*1f9a0*/  @!P2 ST.E.128 desc[UR6][R14.64], RZ ;  /* 0x000000ff0e00a985 */ /* 0x0007e4000c101d06 */
.L_x_865:
[----:B------:R-:W-:Y:S05]  /*1f9b0*/  BSYNC B1 ;  /* 0x0000000000017941 */ /* 0x000fea0003800000 */
.L_x_864:
[----:B---34-:R3:W4:Y:S01]  /*1f9c0*/  SHFL.IDX PT, R3, R5, 0x1, 0x181f ;  /* 0x00381f0005037f89 */ /* 0x01872200000e0000 */
        /* <DEDUP_REMOVED lines=11> */
[-C--:B----4-:R-:W-:Y:S02]  /*1fa80*/  @!P4 LEA.HI.X R11, R16, R3.reuse, R17, 0x1, P6 ;  /* 0x00000003100bc211 */ /* 0x090fe400030f0c11 */
[C---:B------:R-:W-:Y:S01]  /*1fa90*/  @!P1 LEA R14, P6, R219.reuse, R2, 0x1 ;  /* 0x00000002db0e9211 */ /* 0x040fe200078c08ff */
[----:B------:R-:W-:Y:S01]  /*1faa0*/  @!P3 IMAD.SHL.U32 R7, R234, 0x8, RZ ;  /* 0x00000008ea07b824 */ /* 0x000fe200078e00ff */
[-C--:B------:R-:W-:Y:S01]  /*1fab0*/  @!P2 LEA.HI.X R13, R218, R3.reuse, R9, 0x1, P5 ;  /* 0x00000003da0da211 */ /* 0x080fe200028f0c09 */
[----:B------:R0:W-:Y:S01]  /*1fac0*/  @!P4 ST.E.128 desc[UR6][R10.64], RZ ;  /* 0x000000ff0a00c985 */ /* 0x0001e2000c101d06 */
[----:B------:R-:W-:Y:S01]  /*1fad0*/  @!P1 LEA.HI.X R15, R219, R3, R8, 0x1, P6 ;  /* 0x00000003db0f9211 */ /* 0x000fe200030f0c08 */
[----:B------:R-:W-:-:S05]  /*1fae0*/  @!P3 IMAD.WIDE R2, R7, 0x2, R2 ;  /* 0x000000020702b825 */ /* 0x000fca00078e0202 */
[----:B------:R0:W-:Y:S04]  /*1faf0*/  @!P3 ST.E.128 desc[UR6][R2.64], RZ ;  /* 0x000000ff0200b985 */ /* 0x0001e8000c101d06 */
[----:B------:R0:W-:Y:S04]  /*1fb00*/  @!P2 ST.E.128 desc[UR6][R12.64], RZ ;  /* 0x000000ff0c00a985 */ /* 0x0001e8000c101d06 */
[----:B------:R0:W-:Y:S02]  /*1fb10*/  @!P1 ST.E.128 desc[UR6][R14.64], RZ ;  /* 0x000000ff0e009985 */ /* 0x0001e4000c101d06 */
.L_x_867:
[----:B------:R-:W-:Y:S05]  /*1fb20*/  BSYNC B1 ;  /* 0x0000000000017941 */ /* 0x000fea0003800000 */
.L_x_866:
        /* <DEDUP_REMOVED lines=12> */
[C---:B------:R-:W-:Y:S02]  /*1fbf0*/  @!P6 LEA R14, P2, R219.reuse, R2, 0x1 ;  /* 0x00000002db0ee211 */ /* 0x040fe400078408ff */
[----:B------:R-:W-:Y:S01]  /*1fc00*/  @!P4 IMAD.SHL.U32 R7, R234, 0x8, RZ ;  /* 0x00000008ea07c824 */ /* 0x000fe200078e00ff */
[-C--:B----4-:R-:W-:Y:S02]  /*1fc10*/  @!P3 LEA.HI.X R11, R16, R3.reuse, R17, 0x1, P0 ;  /* 0x00000003100bb211 */ /* 0x090fe400000f0c11 */
[-C--:B------:R-:W-:Y:S02]  /*1fc20*/  @!P5 LEA.HI.X R13, R218, R3.reuse, R9, 0x1, P1 ;  /* 0x00000003da0dd211 */ /* 0x080fe400008f0c09 */
[----:B------:R-:W-:Y:S01]  /*1fc30*/  @!P6 LEA.HI.X R15, R219, R3, R8, 0x1, P2 ;  /* 0x00000003db0fe211 */ /* 0x000fe200010f0c08 */
[----:B------:R-:W-:Y:S01]  /*1fc40*/  @!P4 IMAD.WIDE R2, R7, 0x2, R2 ;  /* 0x000000020702c825 */ /* 0x000fe200078e0202 */
[----:B------:R0:W-:Y:S04]  /*1fc50*/  @!P3 ST.E.128 desc[UR6][R10.64], RZ ;  /* 0x000000ff0a00b985 */ /* 0x0001e8000c101d06 */
[----:B------:R0:W-:Y:S04]  /*1fc60*/  @!P4 ST.E.128 desc[UR6][R2.64], RZ ;  /* 0x000000ff0200c985 */ /* 0x0001e8000c101d06 */
[----:B------:R0:W-:Y:S04]  /*1fc70*/  @!P5 ST.E.128 desc[UR6][R12.64], RZ ;  /* 0x000000ff0c00d985 */ /* 0x0001e8000c101d06 */
[----:B------:R0:W-:Y:S02]  /*1fc80*/  @!P6 ST.E.128 desc[UR6][R14.64], RZ ;  /* 0x000000ff0e00e985 */ /* 0x0001e4000c101d06 */
.L_x_869:
[----:B------:R-:W-:Y:S05]  /*1fc90*/  BSYNC B1 ;  /* 0x0000000000017941 */ /* 0x000fea0003800000 */
.L_x_868:
[----:B------:R-:W-:Y:S01]  /*1fca0*/  VIADD R0, R6, 0x60 ;  /* 0x0000006006007836 */ /* 0x000fe20000000000 */
[----:B0---4-:R0:W4:Y:S04]  /*1fcb0*/  SHFL.IDX PT, R3, R5, 0x3, 0x181f ;  /* 0x00781f0005037f89 */ /* 0x01112800000e0000 */
[----:B------:R-:W-:Y:S01]  /*1fcc0*/  ISETP.GE.AND P0, PT, R0, R21, PT ;  /* 0x000000150000720c */ /* 0x000fe20003f06270 */
[----:B------:R0:W0:-:S12]  /*1fcd0*/  SHFL.IDX PT, R2, R4, 0x3, 0x181f ;  /* 0x00781f0004027f89 */ /* 0x00001800000e0000 */
        /* <DEDUP_REMOVED lines=10> */
[----:B--23--:R-:W-:Y:S01]  /*1fd80*/  @!P4 IMAD.SHL.U32 R5, R234, 0x8, RZ ;  /* 0x00000008ea05c824 */ /* 0x00cfe200078e00ff */
        /* <DEDUP_REMOVED lines=8> */
.L_x_860:
[----:B------:R-:W-:Y:S05]  /*1fe10*/  BSYNC B0 ;  /* 0x0000000000007941 */ /* 0x000fea0003800000 */
.L_x_851:
[----:B------:R-:W-:Y:S02]  /*1fe20*/  ULDC UR4, c[0x0][0xc3c] ;  /* 0x00030f0000047ab9 */ /* 0x000fe40000000800 */
[----:B-1----:R-:W-:-:S13]  /*1fe30*/  ISETP.GE.AND P0, PT, R123, UR4, PT ;  /* 0x000000047b007c0c */ /* 0x002fda000bf06270 */
[----:B------:R-:W-:Y:S05]  /*1fe40*/  @!P0 BRA `(.L_x_870) ;  /* 0xfffffe14005c8947 */ /* 0x000fea000383ffff */
[----:B------:R-:W-:Y:S05]  /*1fe50*/  BRA `(.L_x_645) ;  /* 0x0000008800987947 */ /* 0x000fea0003800000 */
.L_x_643:
[----:B------:R-:W-:-:S08]  /*1fe60*/  NOP ;  /* 0x0000000000007918 */ /* 0x000fd00000000000 */
[----:B------:R-:W0:-:S00]  /*1fe70*/  USETMAXREG.DEALLOC.CTAPOOL 0x18 ;  /* 0x00000018000079c8 */ /* 0x000e0000080e0500 */
[----:B0-----:R-:W2:Y:S01]  /*1fe80*/  LDL.LU R3, [R1+0x8] ;  /* 0x0000080001037983 */ /* 0x001ea20000300800 */
[----:B------:R-:W-:Y:S01]  /*1fe90*/  LOP3.LUT R2, R2, 0x3, RZ, 0xc0, !PT ;  /* 0x0000000302027812 */ /* 0x000fe200078ec0ff */
[----:B------:R-:W-:-:S05]  /*1fea0*/  IMAD.MOV.U32 R4, RZ, RZ, RZ ;  /* 0x000000ffff047224 */ /* 0x000fca00078e00ff */
[----:B------:R-:W0:Y:S02]  /*1feb0*/  SHFL.IDX PT, R2, R2, RZ, 0x1f ;  /* 0x00001fff02027589 */ /* 0x000e2400000e0000 */
[----:B0-----:R-:W-:Y:S02]  /*1fec0*/  ISETP.NE.AND P0, PT, R2, RZ, PT ;  /* 0x000000ff0200720c */ /* 0x001fe40003f05270 */
[----:B--2---:R-:W-:-:S11]  /*1fed0*/  LOP3.LUT R3, R3, 0xffffffef, RZ, 0xc0, !PT ;  /* 0xffffffef03037812 */ /* 0x004fd600078ec0ff */
[----:B------:R-:W-:-:S05]  /*1fee0*/  @P0 LOP3.LUT R3, R3, 0x10, RZ, 0xfc, !PT ;  /* 0x0000001003030812 */ /* 0x000fca00078efcff */
[----:B------:R0:W-:Y:S01]  /*1fef0*/  STL [R1+0x8], R3 ;  /* 0x0000080301007387 */ /* 0x0001e20000100800 */
        /* <DEDUP_REMOVED lines=8> */
.L_x_871:
[----:B------:R-:W-:Y:S01]  /*1ff80*/  LOP3.LUT R5, R0, 0x1f, RZ, 0xc0, !PT ;  /* 0x0000001f00057812 */ /* 0x000fe200078ec0ff */
[----:B------:R-:W-:Y:S01]  /*1ff90*/  ULDC UR4, c[0x0][0xc3c] ;  /* 0x00030f0000047ab9 */ /* 0x000fe20000000800 */
[----:B------:R-:W-:Y:S01]  /*1ffa0*/  ULDC.64 UR6, c[0x0][0x208] ;  /* 0x0000820000067ab9 */ /* 0x000fe20000000a00 */
[----:B------:R-:W-:Y:S01]  /*1ffb0*/  ULDC UR5, c[0x0][0xc38] ;  /* 0x00030e0000057ab9 */ /* 0x000fe20000000800 */
[----:B------:R-:W-:-:S04]  /*1ffc0*/  ISETP.NE.AND P0, PT, R5, 0x1f, PT ;  /* 0x0000001f0500780c */ /* 0x000fc80003f05270 */
[----:B------:R-:W-:-:S13]  /*1ffd0*/  ISETP.GE.OR P1, PT, R5, UR4, !P0 ;  /* 0x0000000405007c0c */ /* 0x000fda000c726670 */
[----:B0-----:R-:W0:Y:S02]  /*1ffe0*/  @!P1 LDC.64 R2, c[0x0][0xc80] ;  /* 0x00032000ff029b82 */ /* 0x001e240000000a00 */
        /* <DEDUP_REMOVED lines=35> */
.L_x_877:
        /* <DEDUP_REMOVED lines=13> */
.L_x_876:
[----:B------:R-:W-:Y:S05]  /*202f0*/  BSYNC B0 ;  /* 0x0000000000007941 */ /* 0x000fea0003800000 */
.L_x_875:
        /* <DEDUP_REMOVED lines=20> */
[----:B------:R-:W-:-:S07]  /*20440*/  IMAD.MOV.U32 R2, RZ, RZ, R11 ;  /* 0x000000ffff027224 */ /* 0x000fce00078e000b */
.L_x_873:
        /* <DEDUP_REMOVED lines=16> */
.L_x_878:
[----:B-1----:R-:W-:Y:S02]  /*20550*/  IMAD R16, R16, UR5, R7 ;  /* 0x0000000510107c24 */ /* 0x002fe4000f8e0207 */
[----:B------:R-:W-:Y:S02]  /*20560*/  IMAD R7, R11, R6, RZ ;  /* 0x000000060b077224 */ /* 0x000fe400078e02ff */
[----:B0-----:R-:W-:Y:S01]  /*20570*/  IMAD.MOV.U32 R2, RZ, RZ, RZ ;  /* 0x000000ffff027224 */ /* 0x001fe200078e00ff */
[----:B------:R-:W-:Y:S01]  /*20580*/  IADD3 R9, -R16, UR6, RZ ;  /* 0x0000000610097c10 */ /* 0x000fe2000fffe1ff */
[----:B------:R-:W-:Y:S02]  /*20590*/  VIADD R19, R19, UR4 ;  /* 0x0000000413137c36 */ /* 0x000fe40008000000 */
        /* <DEDUP_REMOVED lines=20> */
.L_x_874:
[----:B------:R-:W-:Y:S02]  /*206e0*/  IMAD.MOV.U32 R17, RZ, RZ, RZ ;  /* 0x000000ffff117224 */ /* 0x000fe400078e00ff */
[----:B------:R-:W-:Y:S02]  /*206f0*/  IMAD.U32 R16, RZ, RZ, UR6 ;  /* 0x00000006ff107e24 */ /* 0x000fe4000f8e00ff */
[----:B------:R-:W-:-:S07]  /*20700*/  IMAD.MOV.U32 R18, RZ, RZ, RZ ;  /* 0x000000ffff127224 */ /* 0x000fce00078e00ff */
.L_x_879:
[----:B------:R-:W-:-:S13]  /*20710*/  ISETP.NE.AND P0, PT, R5, RZ, PT ;  /* 0x000000ff0500720c */ /* 0x000fda0003f05270 */
[----:B------:R-:W0:Y:S01]  /*20720*/  @!P0 S2R R3, SR_CgaCtaId ;  /* 0x0000000000038919 */ /* 0x000e220000008800 */
[----:B------:R-:W-:-:S04]  /*20730*/  @!P0 MOV R2, 0x400 ;  /* 0x0000040000028802 */ /* 0x000fc80000000f00 */
[----:B0-----:R-:W-:-:S05]  /*20740*/  @!P0 LEA R2, R3, R2, 0x18 ;  /* 0x0000000203028211 */ /* 0x001fca00078ec0ff */
[----:B------:R2:W-:Y:S01]  /*20750*/  @!P0 STS.128 [R2+0x388d0], R16 ;  /* 0x0388d01002008388 */ /* 0x0005e20000000c00 */
[----:B------:R-:W-:Y:S06]  /*20760*/  BAR.ARV 0x5, 0x180 ;  /* 0x0146000000007b1d */ /* 0x000fec0000002000 */
.L_x_872:
[----:B--2---:R-:W-:Y:S01]  /*20770*/  IMAD.MOV.U32 R2, RZ, RZ, 0x1 ;  /* 0x00000001ff027424 */ /* 0x004fe200078e00ff */
[----:B------:R2:W-:Y:S01]  /*20780*/  STL [R1+0xc], RZ ;  /* 0x00000cff01007387 */ /* 0x0005e20000100800 */
[----:B------:R-:W-:Y:S02]  /*20790*/  ULDC UR4, c[0x0][0xc3c] ;  /* 0x00030f0000047ab9 */ /* 0x000fe40000000800 */
[----:B-1----:R-:W-:Y:S01]  /*207a0*/  ISETP.GE.AND P0, PT, R19, UR4, PT ;  /* 0x0000000413007c0c */ /* 0x002fe2000bf06270 */
[----:B------:R2:W-:Y:S04]  /*207b0*/  STL [R1+0x14], R2 ;  /* 0x0000140201007387 */ /* 0x0005e80000100800 */
[----:B------:R2:W-:Y:S08]  /*207c0*/  STL [R1+0x54], RZ ;  /* 0x000054ff01007387 */ /* 0x0005f00000100800 */
[----:B--2---:R-:W-:Y:S05]  /*207d0*/  @P0 BRA `(.L_x_880) ;  /* 0x0000007c00500947 */ /* 0x004fea0003800000 */
[----:B------:R-:W2:Y:S01]  /*207e0*/  LDL.LU R5, [R1+0x8] ;  /* 0x0000080001057983 */ /* 0x000ea20000300800 */
[C---:B------:R-:W-:Y:S01]  /*207f0*/  IMAD.SHL.U32 R2, R0.reuse, 0x8, RZ ;  /* 0x0000000800027824 */ /* 0x040fe200078e00ff */
[----:B------:R-:W1:Y:S01]  /*20800*/  S2UR UR5, SR_CgaCtaId ;  /* 0x00000000000579c3 */ /* 0x000e620000008800 */
[----:B------:R-:W-:Y:S01]  /*20810*/  LOP3.LUT R7, R0, 0x7f, RZ, 0xc0, !PT ;  /* 0x0000007f00077812 */ /* 0x000fe200078ec0ff */
[----:B------:R-:W-:Y:S01]  /*20820*/  UMOV UR4, 0x400 ;  /* 0x0000040000047882 */ /* 0x000fe20000000000 */
[----:B------:R-:W-:Y:S01]  /*20830*/  BSSY B8, `(.L_x_880) ;  /* 0x00007ce000087945 */ /* 0x000fe20003800000 */
[C---:B0-----:R-:W-:Y:S01]  /*20840*/  LOP3.LUT R3, R2.reuse, 0x1f8, RZ, 0xc0, !PT ;  /* 0x000001f802037812 */ /* 0x041fe200078ec0ff */
[----:B------:R-:W-:Y:S01]  /*20850*/  ULDC.64 UR38, c[0x0][0x198] ;  /* 0x0000660000267ab9 */ /* 0x000fe20000000a00 */
[----:B------:R-:W-:Y:S01]  /*20860*/  ISETP.NE.AND P1, PT, R7, RZ, PT ;  /* 0x000000ff0700720c */ /* 0x000fe20003f25270 */
[----:B------:R-:W-:Y:S01]  /*20870*/  ULOP3.LUT UR37, UR60, 0x2, URZ, 0xfc, !UPT ;  /* 0x000000023c257892 */ /* 0x000fe2000f8efc3f */
[----:B------:R-:W-:Y:S01]  /*20880*/  LOP3.LUT R4, R3, 0x38, R0, 0x78, !PT ;  /* 0x0000003803047812 */ /* 0x000fe200078e7800 */
[----:B------:R-:W-:Y:S01]  /*20890*/  IMAD.SHL.U32 R3, R7, 0x8, RZ ;  /* 0x0000000807037824 */ /* 0x000fe200078e00ff */
[----:B------:R-:W-:Y:S01]  /*208a0*/  SHF.R.U32.HI R6, RZ, 0x3, R7 ;  /* 0x00000003ff067819 */ /* 0x000fe20000011607 */
[----:B------:R-:W-:Y:S01]  /*208b0*/  ULDC UR36, c[0x0][0xc] ;  /* 0x0000030000247ab9 */ /* 0x000fe20000000800 */
[----:B------:R-:W-:-:S02]  /*208c0*/  LOP3.LUT R2, R2, 0x38, RZ, 0xc0, !PT ;  /* 0x0000003802027812 */ /* 0x000fc400078ec0ff */
[----:B------:R-:W-:Y:S02]  /*208d0*/  LOP3.LUT R3, R4, 0x200, R3, 0xf8, !PT ;  /* 0x0000020004037812 */ /* 0x000fe400078ef803 */
[C---:B------:R-:W-:Y:S01]  /*208e0*/  LOP3.LUT P0, R4, R0.reuse, 0x1f, RZ, 0xc0, !PT ;  /* 0x0000001f00047812 */ /* 0x040fe2000780c0ff */
[----:B------:R-:W-:-:S04]  /*208f0*/  IMAD.SHL.U32 R0, R0, 0x10, RZ ;  /* 0x0000001000007824 */ /* 0x000fc800078e00ff */
[----:B------:R0:W-:Y:S01]  /*20900*/  STL [R1+0x30], R4 ;  /* 0x0000300401007387 */ /* 0x0001e20000100800 */
[----:B------:R-:W-:Y:S01]  /*20910*/  LOP3.LUT R6, R6, 0x70, R0, 0xf8, !PT ;  /* 0x0000007006067812 */ /* 0x000fe200078ef800 */
[----:B-1----:R-:W-:-:S06]  /*20920*/  ULEA UR4, UR5, UR4, 0x18 ;  /* 0x0000000405047291 */ /* 0x002fcc000f8ec03f */
[----:B0-----:R-:W-:-:S04]  /*20930*/  IMAD.U32 R4, RZ, RZ, UR4 ;  /* 0x00000004ff047e24 */ /* 0x001fc8000f8e00ff */
[----:B------:R-:W-:Y:S01]  /*20940*/  IMAD R0, R3, 0x2, R4 ;  /* 0x0000000203007824 */ /* 0x000fe200078e0204 */
[----:B------:R0:W-:Y:S01]  /*20950*/  STL [R1+0x4], R4 ;  /* 0x0000040401007387 */ /* 0x0001e20000100800 */
[----:B------:R-:W-:-:S03]  /*20960*/  LOP3.LUT R3, R2, 0x80, RZ, 0xfc, !PT ;  /* 0x0000008002037812 */ /* 0x000fc600078efcff */
[----:B------:R1:W-:Y:S04]  /*20970*/  STL [R1+0x2c], R0 ;  /* 0x00002c0001007387 */ /* 0x0003e80000100800 */
[----:B------:R-:W-:Y:S01]  /*20980*/  STL [R1+0x20], RZ ;  /* 0x000020ff01007387 */ /* 0x000fe20000100800 */
[----:B0-----:R-:W-:Y:S01]  /*20990*/  LOP3.LUT R4, R2, 0x40, RZ, 0xfc, !PT ;  /* 0x0000004002047812 */ /* 0x001fe200078efcff */
[----:B-1----:R-:W-:Y:S01]  /*209a0*/  IMAD.MOV.U32 R0, RZ, RZ, 0x1 ;  /* 0x00000001ff007424 */ /* 0x002fe200078e00ff */
[----:B--2---:R-:W-:-:S04]  /*209b0*/  LOP3.LUT R5, R5, 0xfffffffd, RZ, 0xc0, !PT ;  /* 0xfffffffd05057812 */ /* 0x004fc800078ec0ff */
[----:B------:R-:W-:-:S04]  /*209c0*/  @P1 LOP3.LUT R5, R5, 0x2, RZ, 0xfc, !PT ;  /* 0x0000000205051812 */ /* 0x000fc800078efcff */
[----:B------:R-:W-:-:S04]  /*209d0*/  LOP3.LUT R5, R5, 0xfffffffe, RZ, 0xc0, !PT ;  /* 0xfffffffe05057812 */ /* 0x000fc800078ec0ff */
[----:B------:R-:W-:Y:S02]  /*209e0*/  @P0 LOP3.LUT R5, R5, 0x1, RZ, 0xfc, !PT ;  /* 0x0000000105050812 */ /* 0x000fe400078efcff */
[----:B------:R-:W-:Y:S02]  /*209f0*/  ISETP.NE.OR P0, PT, R7, RZ, !P0 ;  /* 0x000000ff0700720c */ /* 0x000fe40004705670 */
[----:B------:R-:W-:-:S11]  /*20a00*/  LOP3.LUT R5, R5, 0xfffffff7, RZ, 0xc0, !PT ;  /* 0xfffffff705057812 */ /* 0x000fd600078ec0ff */
[----:B------:R-:W-:-:S05]  /*20a10*/  @P0 LOP3.LUT R5, R5, 0x8, RZ, 0xfc, !PT ;  /* 0x0000000805050812 */ /* 0x000fca00078efcff */
[----:B------:R-:W-:Y:S04]  /*20a20*/  STL [R1+0x8], R5 ;  /* 0x0000080501007387 */ /* 0x000fe80000100800 */
[----:B------:R-:W-:Y:S04]  /*20a30*/  STL [R1+0x24], R0 ;  /* 0x0000240001007387 */ /* 0x000fe80000100800 */
[----:B------:R-:W-:Y:S04]  /*20a40*/  STL [R1+0x54], RZ ;  /* 0x000054ff01007387 */ /* 0x000fe80000100800 */
[----:B------:R-:W-:Y:S04]  /*20a50*/  STL [R1+0xc], RZ ;  /* 0x00000cff01007387 */ /* 0x000fe80000100800 */
[----:B------:R0:W-:Y:S02]  /*20a60*/  STL [R1+0x14], R0 ;  /* 0x0000140001007387 */ /* 0x0001e40000100800 */
[----:B0-----:R-:W-:-:S07]  /*20a70*/  LOP3.LUT R0, R2, 0xc0, RZ, 0xfc, !PT ;  /* 0x000000c002007812 */ /* 0x001fce00078efcff */
.L_x_1041:
[----:B01----:R-:W0:Y:S01]  /*20a80*/  LDC.64 R2, c[0x0][0xc88] ;  /* 0x00032200ff027b82 */ /* 0x003e220000000a00 */
[----:B------:R-:W-:Y:S01]  /*20a90*/  ULDC.64 UR4, c[0x0][0x208] ;  /* 0x0000820000047ab9 */ /* 0x000fe20000000a00 */
[----:B0-----:R-:W-:-:S05]  /*20aa0*/  IMAD.WIDE R2, R19, 0x4, R2 ;  /* 0x0000000413027825 */ /* 0x001fca00078e0202 */
[----:B--2---:R-:W2:Y:S01]  /*20ab0*/  LDG.E R15, desc[UR4][R2.64] ;  /* 0x00000004020f7981 */ /* 0x004ea2000c1e1900 */
[----:B------:R-:W-:Y:S05]  /*20ac0*/  YIELD ;  /* 0x0000000000007946 */ /* 0x000fea0003800000 */
[----:B------:R-:W-:Y:S01]  /*20ad0*/  ULDC.64 UR4, c[0x0][0xa28] ;  /* 0x00028a0000047ab9 */ /* 0x000fe20000000a00 */
[----:B------:R-:W-:Y:S01]  /*20ae0*/  ULDC.64 UR10, c[0x0][0xa18] ;  /* 0x00028600000a7ab9 */ /* 0x000fe20000000a00 */
[----:B------:R-:W-:Y:S01]  /*20af0*/  ISETP.NE.U32.AND P0, PT, RZ, UR4, PT ;  /* 0x00000004ff007c0c */ /* 0x000fe2000bf05070 */
[----:B------:R-:W-:Y:S01]  /*20b00*/  ULDC.64 UR6, c[0x0][0xa08] ;  /* 0x0002820000067ab9 */ /* 0x000fe20000000a00 */
[----:B------:R-:W-:Y:S01]  /*20b10*/  ISETP.NE.U32.AND P3, PT, RZ, UR10, PT ;  /* 0x0000000aff007c0c */ /* 0x000fe2000bf65070 */
[----:B------:R-:W-:Y:S01]  /*20b20*/  IMAD.MOV.U32 R0, RZ, RZ, RZ ;  /* 0x000000ffff007224 */ /* 0x000fe200078e00ff */
[----:B------:R-:W-:Y:S01]  /*20b30*/  ISETP.NE.AND.EX P0, PT, RZ, UR5, PT, P0 ;  /* 0x00000005ff007c0c */ /* 0x000fe2000bf05300 */
[----:B------:R-:W-:Y:S01]  /*20b40*/  ULDC.64 UR12, c[0x0][0x208] ;  /* 0x00008200000c7ab9 */ /* 0x000fe20000000a00 */
[----:B------:R-:W-:Y:S01]  /*20b50*/  ISETP.NE.AND.EX P3, PT, RZ, UR11, PT, P3 ;  /* 0x0000000bff007c0c */ /* 0x000fe2000bf65330 */
[----:B------:R-:W-:Y:S01]  /*20b60*/  IMAD.MOV.U32 R12, RZ, RZ, RZ ;  /* 0x000000ffff0c7224 */ /* 0x000fe200078e00ff */
[----:B------:R-:W-:Y:S01]  /*20b70*/  ULDC.64 UR8, c[0x0][0xa10] ;  /* 0x0002840000087ab9 */ /* 0x000fe20000000a00 */
[----:B--2---:R-:W-:Y:S01]  /*20b80*/  SHF.R.S32.HI R4, RZ, 0x1f, R15 ;  /* 0x0000001fff047819 */ /* 0x004fe2000001140f */
[----:B------:R-:W-:-:S07]  /*20b90*/  IMAD.SHL.U32 R14, R15, 0x4, RZ ;  /* 0x000000040f0e7824 */ /* 0x000fce00078e00ff */
[C---:B------:R-:W-:Y:S01]  /*20ba0*/  @P0 LEA R2, P1, R15.reuse, UR4, 0x2 ;  /* 0x000000040f020c11 */ /* 0x040fe2000f8210ff */
[----:B------:R-:W-:Y:S01]  /*20bb0*/  STL [R1+0x34], R15 ;  /* 0x0000340f01007387 */ /* 0x000fe20000100800 */
[C-C-:B------:R-:W-:Y:S02]  /*20bc0*/  SHF.L.U64.HI R13, R15.reuse, 0x2, R4.reuse ;  /* 0x000000020f0d7819 */ /* 0x140fe40000010204 */
[----:B------:R-:W-:Y:S01]  /*20bd0*/  @P0 LEA.HI.X R3, R15, UR5, R4, 0x2, P1 ;  /* 0x000000050f030c11 */ /* 0x000fe200088f1404 */
[----:B------:R-:W-:Y:S01]  /*20be0*/  ULDC.64 UR4, c[0x0][0xa00] ;  /* 0x0002800000047ab9 */ /* 0x000fe20000000a00 */
[C---:B------:R-:W-:Y:S01]  /*20bf0*/  @P3 IADD3 R8, P1, R14.reuse, UR10, RZ ;  /* 0x0000000a0e083c10 */ /* 0x040fe2000ff3e0ff */
[----:B------:R0:W-:Y:S03]  /*20c00*/  STL [R1+0x48], R4 ;  /* 0x0000480401007387 */ /* 0x0001e60000100800 */
[----:B------:R-:W-:Y:S01]  /*20c10*/  @P3 IADD3.X R9, R13, UR11, RZ, P1, !PT ;  /* 0x0000000b0d093c10 */ /* 0x000fe20008ffe4ff */
[----:B------:R1:W5:Y:S01]  /*20c20*/  @P0 LDG.E R0, desc[UR12][R2.64] ;  /* 0x0000000c02000981 */ /* 0x000362000c1e1900 */
[----:B------:R-:W-:-:S02]  /*20c30*/  IADD3 R6, P1, R14, UR6, RZ ;  /* 0x000000060e067c10 */ /* 0x000fc4000ff3e0ff */
[----:B------:R-:W-:Y:S02]  /*20c40*/  CS2R R10, SRZ ;  /* 0x00000000000a7805 */ /* 0x000fe4000001ff00 */
[----:B------:R-:W-:Y:S01]  /*20c50*/  ISETP.NE.U32.AND P2, PT, RZ, UR6, PT ;  /* 0x00000006ff007c0c */ /* 0x000fe2000bf45070 */
[----:B------:R-:W-:Y:S01]  /*20c60*/  STL [R1], R14 ;  /* 0x0000000e01007387 */ /* 0x000fe20000100800 */
[----:B------:R-:W-:Y:S02]  /*20c70*/  IADD3.X R7, R13, UR7, RZ, P1, !PT ;  /* 0x000000070d077c10 */ /* 0x000fe40008ffe4ff */
[----:B------:R-:W-:Y:S01]  /*20c80*/  ISETP.NE.U32.AND P1, PT, RZ, UR4, PT ;  /* 0x00000004ff007c0c */ /* 0x000fe2000bf25070 */
[----:B------:R-:W-:Y:S01]  /*20c90*/  STL [R1+0x28], R13 ;  /* 0x0000280d01007387 */ /* 0x000fe20000100800 */
[----:B------:R-:W-:Y:S02]  /*20ca0*/  ISETP.NE.AND.EX P2, PT, RZ, UR7, PT, P2 ;  /* 0x00000007ff007c0c */ /* 0x000fe4000bf45320 */
[----:B------:R-:W-:-:S02]  /*20cb0*/  ISETP.NE.AND.EX P1, PT, RZ, UR5, PT, P1 ;  /* 0x00000005ff007c0c */ /* 0x000fc4000bf25310 */
[----:B-1----:R-:W-:-:S04]  /*20cc0*/  IADD3 R2, P0, R14, UR4, RZ ;  /* 0x000000040e027c10 */ /* 0x002fc8000ff1e0ff */
[----:B------:R-:W-:Y:S01]  /*20cd0*/  IADD3.X R3, R13, UR5, RZ, P0, !PT ;  /* 0x000000050d037c10 */ /* 0x000fe200087fe4ff */
[----:B------:R-:W-:Y:S01]  /*20ce0*/  ULDC UR4, c[0x0][0x288] ;  /* 0x0000a20000047ab9 */ /* 0x000fe20000000800 */
[----:B0-----:R-:W-:-:S03]  /*20cf0*/  IADD3 R4, P0, R14, UR8, RZ ;  /* 0x000000080e047c10 */ /* 0x001fc6000ff1e0ff */
[----:B------:R-:W5:Y:S01]  /*20d00*/  @P2 LDG.E R11, desc[UR12][R6.64] ;  /* 0x0000000c060b2981 */ /* 0x000f62000c1e1900 */
[----:B------:R-:W-:Y:S02]  /*20d10*/  IADD3.X R5, R13, UR9, RZ, P0, !PT ;  /* 0x000000090d057c10 */ /* 0x000fe400087fe4ff */
[----:B------:R-:W-:Y:S01]  /*20d20*/  ISETP.NE.U32.AND P0, PT, RZ, UR8, PT ;  /* 0x00000008ff007c0c */ /* 0x000fe2000bf05070 */
[----:B------:R-:W2:Y:S03]  /*20d30*/  @P1 LDG.E R12, desc[UR12][R2.64] ;  /* 0x0000000c020c1981 */ /* 0x000ea6000c1e1900 */
[----:B------:R-:W-:-:S13]  /*20d40*/  ISETP.NE.AND.EX P0, PT, RZ, UR9, PT, P0 ;  /* 0x00000009ff007c0c */ /* 0x000fda000bf05300 */
[----:B------:R-:W5:Y:S04]  /*20d50*/  @P0 LDG.E R10, desc[UR12][R4.64] ;  /* 0x0000000c040a0981 */ /* 0x000f68000c1e1900 */
[----:B--2---:R0:W-:Y:S02]  /*20d60*/  STL [R1+0x40], R12 ;  /* 0x0000400c01007387 */ /* 0x0041e40000100800 */
[----:B0-----:R-:W-:Y:S01]  /*20d70*/  IMAD.U32 R12, RZ, RZ, UR4 ;  /* 0x00000004ff0c7e24 */ /* 0x001fe2000f8e00ff */
[----:B------:R-:W-:-:S05]  /*20d80*/  ULDC.64 UR4, c[0x0][0x418] ;  /* 0x0001060000047ab9 */ /* 0x000fca0000000a00 */
[----:B------:R0:W2:Y:S01]  /*20d90*/  @P3 LDG.E R12, desc[UR12][R8.64] ;  /* 0x0000000c080c3981 */ /* 0x0000a2000c1e1900 */
[----:B------:R-:W-:-:S03]  /*20da0*/  UISETP.NE.U32.AND UP0, UPT, UR4, URZ, UPT ;  /* 0x0000003f0400728c */ /* 0x000fc6000bf05070 */
[----:B------:R-:W-:Y:S01]  /*20db0*/  ULDC UR4, c[0x0][0x424] ;  /* 0x0001090000047ab9 */ /* 0x000fe20000000800 */
[----:B------:R-:W-:-:S03]  /*20dc0*/  UISETP.NE.AND.EX UP0, UPT, UR5, URZ, UPT, UP0 ;  /* 0x0000003f0500728c */ /* 0x000fc6000bf05300 */
[----:B------:R-:W-:Y:S01]  /*20dd0*/  ULDC UR5, c[0x0][0x2f0] ;  /* 0x0000bc0000057ab9 */ /* 0x000fe20000000800 */
[----:B------:R-:W-:-:S04]  /*20de0*/  USEL UR4, UR4, 0x1, UP0 ;  /* 0x0000000104047887 */ /* 0x000fc80008000000 */
[----:B------:R-:W-:-:S03]  /*20df0*/  UIMAD UR4, UR4, UR5, URZ ;  /* 0x00000005040472a4 */ /* 0x000fc6000f8e023f */
[----:B------:R-:W-:Y:S02]  /*20e00*/  ULDC UR5, c[0x0][0x348] ;  /* 0x0000d20000057ab9 */ /* 0x000fe40000000800 */
[----:B0-----:R-:W-:Y:S02]  /*20e10*/  IMAD.U32 R9, RZ, RZ, UR5 ;  /* 0x00000005ff097e24 */ /* 0x001fe4000f8e00ff */
[----:B------:R-:W-:Y:S01]  /*20e20*/  IMAD.U32 R8, RZ, RZ, UR4 ;  /* 0x00000004ff087e24 */ /* 0x000fe2000f8e00ff */
[----:B--2---:R0:W-:Y:S01]  /*20e30*/  STL [R1+0x50], R12 ;  /* 0x0000500c01007387 */ /* 0x0041e20000100800 */
[----:B----4-:R-:W-:Y:S05]  /*20e40*/  @P3 BRA `(.L_x_881) ;  /* 0x0000000000183947 */ /* 0x010fea0003800000 */
[----:B------:R-:W-:Y:S05]  /*20e50*/  @!P1 BRA `(.L_x_881) ;  /* 0x0000000000149947 */ /* 0x000fea0003800000 */
[----:B------:R-:W-:Y:S02]  /*20e60*/  ULDC.64 UR4, c[0x0][0x208] ;  /* 0x0000820000047ab9 */ /* 0x000fe40000000a00 */
[----:B0-----:R-:W2:Y:S04]  /*20e70*/  LDG.E R12, desc[UR4][R2.64] ;  /* 0x00000004020c7981 */ /* 0x001ea8000c1e1900 */
[----:B------:R-:W2:Y:S02]  /*20e80*/  LDG.E R2, desc[UR4][R2.64+0x4] ;  /* 0x0000040402027981 */ /* 0x000ea4000c1e1900 */
[----:B--2---:R-:W-:-:S05]  /*20e90*/  IMAD.IADD R2, R2, 0x1, -R12 ;  /* 0x0000000102027824 */ /* 0x004fca00078e0a0c */
[----:B------:R1:W-:Y:S02]  /*20ea0*/  STL [R1+0x50], R2 ;  /* 0x0000500201007387 */ /* 0x0003e40000100800 */
.L_x_881:
[----:B0-----:R-:W-:Y:S01]  /*20eb0*/  IMAD.MOV.U32 R12, RZ, RZ, R15 ;  /* 0x000000ffff0c7224 */ /* 0x001fe200078e000f */
[----:B------:R-:W-:Y:S01]  /*20ec0*/  ULDC.64 UR4, c[0x0][0xa20] ;  /* 0x0002880000047ab9 */ /* 0x000fe20000000a00 */
[----:B-1---5:R-:W-:Y:S01]  /*20ed0*/  IMAD.IADD R2, R11, 0x1, R0 ;  /* 0x000000010b027824 */ /* 0x022fe200078e0200 */
[----:B------:R-:W-:Y:S02]  /*20ee0*/  ISETP.NE.U32.AND P1, PT, RZ, UR4, PT ;  /* 0x00000004ff007c0c */ /* 0x000fe4000bf25070 */
[----:B------:R0:W-:Y:S02]  /*20ef0*/  STL [R1+0x10], R12 ;  /* 0x0000100c01007387 */ /* 0x0001e40000100800 */
[----:B------:R-:W-:Y:S02]  /*20f00*/  ISETP.NE.AND.EX P1, PT, RZ, UR5, PT, P1 ;  /* 0x00000005ff007c0c */ /* 0x000fe4000bf25310 */
[----:B------:R0:W-:Y:S11]  /*20f10*/  STL [R1+0x1c], R2 ;  /* 0x00001c0201007387 */ /* 0x0001f60000100800 */
[----:B0-----:R-:W-:Y:S05]  /*20f20*/  @!P1 BRA `(.L_x_882) ;  /* 0x0000000000149947 */ /* 0x001fea0003800000 */
[----:B------:R-:W-:Y:S01]  /*20f30*/  IADD3 R2, P1, R14, UR4, RZ ;  /* 0x000000040e027c10 */ /* 0x000fe2000ff3e0ff */
[----:B------:R-:W-:-:S03]  /*20f40*/  ULDC.64 UR6, c[0x0][0x208] ;  /* 0x0000820000067ab9 */ /* 0x000fc60000000a00 */
[----:B------:R-:W-:-:S05]  /*20f50*/  IADD3.X R3, R13, UR5, RZ, P1, !PT ;  /* 0x000000050d037c10 */ /* 0x000fca0008ffe4ff */
[----:B------:R0:W5:Y:S01]  /*20f60*/  LDG.E R8, desc[UR6][R2.64] ;  /* 0x0000000602087981 */ /* 0x000162000c1e1900 */
[----:B------:R-:W-:Y:S05]  /*20f70*/  BRA `(.L_x_883) ;  /* 0x0000000000147947 */ /* 0x000fea0003800000 */
.L_x_882:
[----:B------:R-:W-:Y:S05]  /*20f80*/  @!P2 BRA `(.L_x_883) ;  /* 0x000000000010a947 */ /* 0x000fea0003800000 */
[----:B------:R-:W-:Y:S02]  /*20f90*/  ULDC.64 UR4, c[0x0][0x208] ;  /* 0x0000820000047ab9 */ /* 0x000fe40000000a00 */
[----:B------:R-:W2:Y:S04]  /*20fa0*/  LDG.E R8, desc[UR4][R6.64] ;  /* 0x0000000406087981 */ /* 0x000ea8000c1e1900 */
[----:B------:R-:W2:Y:S02]  /*20fb0*/  LDG.E R6, desc[UR4][R6.64+0x4] ;  /* 0x0000040406067981 */ /* 0x000ea4000c1e1900 */
[----:B--2---:R-:W-:-:S07]  /*20fc0*/  IMAD.IADD R8, R6, 0x1, -R8 ;  /* 0x0000000106087824 */ /* 0x004fce00078e0a08 */
.L_x_883:
[----:B------:R-:W-:Y:S01]  /*20fd0*/  ULDC.64 UR4, c[0x0][0x208] ;  /* 0x0000820000047ab9 */ /* 0x000fe20000000a00 */
[----:B-----5:R-:W-:Y:S01]  /*20fe0*/  IMAD.IADD R0, R8, 0x1, -R0 ;  /* 0x0000000108007824 */ /* 0x020fe200078e0a00 */
[----:B0-----:R-:W2:Y:S04]  /*20ff0*/  @P0 LDG.E R2, desc[UR4][R4.64] ;  /* 0x0000000404020981 */ /* 0x001ea8000c1e1900 */
[----:B------:R-:W2:Y:S01]  /*21000*/  @P0 LDG.E R4, desc[UR4][R4.64+0x4] ;  /* 0x0000040404040981 */ /* 0x000ea2000c1e1900 */
[----:B------:R-:W-:Y:S01]  /*21010*/  BSSY B0, `(.L_x_884) ;  /* 0x00001a5000007945 */ /* 0x000fe20003800000 */
[----:B------:R-:W-:Y:S01]  /*21020*/  PLOP3.LUT P5, PT, PT, PT, PT, 0x80, 0x0 ;  /* 0x000000000000781c */ /* 0x000fe20003faf070 */
[----:B--2---:R-:W-:-:S04]  /*21030*/  @P0 IMAD.IADD R9, R4, 0x1, -R2 ;  /* 0x0000000104090824 */ /* 0x004fc800078e0a02 */
[----:B------:R-:W-:-:S04]  /*21040*/  IMAD.IADD R3, R0, 0x1, R9 ;  /* 0x0000000100037824 */ /* 0x000fc800078e0209 */
[----:B------:R-:W-:Y:S01]  /*21050*/  VIADD R2, R3, 0x4f ;  /* 0x0000004f03027836 */ /* 0x000fe20000000000 */
[----:B------:R0:W-:Y:S03]  /*21060*/  STL [R1+0x4c], R3 ;  /* 0x00004c0301007387 */ /* 0x0001e60000100800 */
[----:B------:R-:W-:-:S05]  /*21070*/  IMAD.HI R2, R2, 0x66666667, RZ ;  /* 0x6666666702027827 */ /* 0x000fca00078e02ff */
[----:B0-----:R-:W-:-:S04]  /*21080*/  SHF.R.U32.HI R3, RZ, 0x1f, R2 ;  /* 0x0000001fff037819 */ /* 0x001fc80000011602 */
[----:B------:R-:W-:-:S05]  /*21090*/  LEA.HI.SX32 R4, R2, R3, 0x1b ;  /* 0x0000000302047211 */ /* 0x000fca00078fdaff */
[--C-:B------:R-:W-:Y:S01]  /*210a0*/  IMAD R2, R4, 0x50, -R0.reuse ;  /* 0x0000005004027824 */ /* 0x100fe200078e0a00 */
[----:B------:R0:W-:Y:S01]  /*210b0*/  STL [R1+0x38], R4 ;  /* 0x0000380401007387 */ /* 0x0001e20000100800 */
[----:B------:R-:W-:-:S03]  /*210c0*/  IMAD.MOV R0, RZ, RZ, -R0 ;  /* 0x000000ffff007224 */ /* 0x000fc600078e0a00 */
[----:B------:R-:W-:Y:S02]  /*210d0*/  VIMNMX R9, R2, R9, PT ;  /* 0x0000000902097248 */ /* 0x000fe40003fe0100 */
[----:B------:R-:W-:-:S04]  /*210e0*/  VIMNMX R0, RZ, R0, !PT ;  /* 0x00000000ff007248 */ /* 0x000fc80007fe0100 */
[----:B------:R-:W-:Y:S01]  /*210f0*/  ISETP.GT.AND P1, PT, R9, R0, PT ;  /* 0x000000000900720c */ /* 0x000fe20003f24270 */
[----:B0-----:R-:W-:-:S12]  /*21100*/  IMAD.WIDE.U32 R4, R0, -0x33333333, RZ ;  /* 0xcccccccd00047825 */ /* 0x001fd800078e00ff */
[----:B------:R-:W-:Y:S01]  /*21110*/  @P1 VIADD R2, R9, 0x4f ;  /* 0x0000004f09021836 */ /* 0x000fe20000000000 */
[----:B------:R-:W-:-:S03]  /*21120*/  SHF.R.U32.HI R9, RZ, 0x6, R5 ;  /* 0x00000006ff097819 */ /* 0x000fc60000011605 */
[----:B------:R-:W-:-:S04]  /*21130*/  @P1 IMAD.HI R0, R2, 0x66666667, RZ ;  /* 0x6666666702001827 */ /* 0x000fc800078e02ff */
[----:B------:R-:W-:Y:S01]  /*21140*/  IMAD.MOV.U32 R7, RZ, RZ, R9 ;  /* 0x000000ffff077224 */ /* 0x000fe200078e0009 */
[----:B------:R-:W-:-:S04]  /*21150*/  @P1 SHF.R.U32.HI R2, RZ, 0x1f, R0 ;  /* 0x0000001fff021819 */ /* 0x000fc80000011600 */
[----:B------:R-:W-:-:S04]  /*21160*/  @P1 LEA.HI.SX32 R7, R0, R2, 0x1b ;  /* 0x0000000200071211 */ /* 0x000fc800078fdaff */
[----:B------:R-:W-:-:S13]  /*21170*/  ISETP.GT.AND P1, PT, R7, R9, PT ;  /* 0x000000090700720c */ /* 0x000fda0003f24270 */
[----:B------:R-:W-:Y:S05]  /*21180*/  @!P1 BRA `(.L_x_885) ;  /* 0x0000001800349947 */ /* 0x000fea0003800000 */
[----:B------:R-:W-:Y:S01]  /*21190*/  UMOV UR4, 0xffffffff ;  /* 0xffffffff00047882 */ /* 0x000fe20000000000 */
[----:B------:R-:W-:Y:S02]  /*211a0*/  SEL R0, R12, RZ, !P0 ;  /* 0x000000ff0c007207 */ /* 0x000fe40004000000 */
[----:B------:R-:W-:Y:S05]  /*211b0*/  BRA.DIV UR4, `(.L_x_886) ;  /* 0x0000007e04747947 */ /* 0x000fea000b800000 */
[----:B------:R-:W0:Y:S02]  /*211c0*/  S2R R2, SR_TID.X ;  /* 0x0000000000027919 */ /* 0x000e240000002100 */
[----:B0-----:R-:W-:-:S04]  /*211d0*/  SHF.R.U32.HI R2, RZ, 0x5, R2 ;  /* 0x00000005ff027819 */ /* 0x001fc80000011602 */
[----:B------:R-:W-:-:S05]  /*211e0*/  LOP3.LUT R2, R2, 0x3, RZ, 0xc0, !PT ;  /* 0x0000000302027812 */ /* 0x000fca00078ec0ff */
[----:B------:R0:W1:Y:S02]  /*211f0*/  SHFL.IDX PT, R14, R2, RZ, 0x1f ;  /* 0x00001fff020e7589 */ /* 0x00006400000e0000 */
.L_x_1072:
[----:B-1----:R-:W-:Y:S02]  /*21200*/  ISETP.NE.AND P0, PT, R14, RZ, PT ;  /* 0x000000ff0e00720c */ /* 0x002fe40003f05270 */
[----:B------:R-:W-:-:S11]  /*21210*/  PLOP3.LUT P2, PT, PT, PT, PT, 0x8, 0x0 ;  /* 0x000000000000781c */ /* 0x000fd60003f4e170 */
[----:B------:R-:W-:Y:S05]  /*21220*/  @P0 BRA `(.L_x_887) ;  /* 0x00000000000c0947 */ /* 0x000fea0003800000 */
[----:B------:R-:W-:-:S03]  /*21230*/  UMOV UR4, 0xffffffff ;  /* 0xffffffff00047882 */ /* 0x000fc60000000000 */
[----:B------:R-:W-:Y:S05]  /*21240*/  BRA.DIV UR4, `(.L_x_888) ;  /* 0x0000007e04847947 */ /* 0x000fea000b800000 */
[----:B------:R-:W-:-:S13]  /*21250*/  ELECT P2, URZ, PT ;  /* 0x00000000003f782f */ /* 0x000fda0003840000 */
.L_x_887:
[----:B0-----:R-:W2:Y:S04]  /*21260*/  LDL R2, [R1+0x54] ;  /* 0x0000540001027983 */ /* 0x001ea80000100800 */
[----:B------:R-:W3:Y:S01]  /*21270*/  LDL R4, [R1+0x4] ;  /* 0x0000040001047983 */ /* 0x000ee20000100800 */
[----:B------:R-:W-:Y:S01]  /*21280*/  BSSY B1, `(.L_x_889) ;  /* 0x0000008000017945 */ /* 0x000fe20003800000 */
[----:B--2---:R-:W-:-:S05]  /*21290*/  VIADD R2, R2, 0x1 ;  /* 0x0000000102027836 */ /* 0x004fca0000000000 */
[----:B------:R-:W-:-:S04]  /*212a0*/  LEA.HI R3, R2, R2, RZ, 0x1 ;  /* 0x0000000202037211 */ /* 0x000fc800078f08ff */
[----:B------:R-:W-:-:S05]  /*212b0*/  LOP3.LUT R3, R3, 0xfffffffe, RZ, 0xc0, !PT ;  /* 0xfffffffe03037812 */ /* 0x000fca00078ec0ff */
[----:B------:R-:W-:-:S05]  /*212c0*/  IMAD.IADD R2, R2, 0x1, -R3 ;  /* 0x0000000102027824 */ /* 0x000fca00078e0a03 */
[----:B------:R-:W-:-:S04]  /*212d0*/  SHF.L.U32 R2, R2, 0x1f, RZ ;  /* 0x0000001f02027819 */ /* 0x000fc800000006ff */
[----:B---3--:R-:W0:Y:S02]  /*212e0*/  SYNCS.PHASECHK.TRANS64.TRYWAIT P0, [R4+URZ+0x38820], R2 ;  /* 0x03882002040075a7 */ /* 0x008e24000800017f */
[----:B0-----:R-:W-:Y:S05]  /*212f0*/  @!P0 BRA `(.L_x_890) ;  /* 0x0000007c007c8947 */ /* 0x001fea0003800000 */
.L_x_1075:
[----:B------:R-:W-:Y:S05]  /*21300*/  BSYNC B1 ;  /* 0x0000000000017941 */ /* 0x000fea0003800000 */
.L_x_889:
[----:B------:R-:W-:Y:S04]  /*21310*/  BSSY B1, `(.L_x_891) ;  /* 0x00000ad000017945 */ /* 0x000fe80003800000 */
[----:B------:R-:W-:Y:S05]  /*21320*/  @!P2 BRA `(.L_x_892) ;  /* 0x0000000800aca947 */ /* 0x000fea0003800000 */
[----:B------:R-:W2:Y:S04]  /*21330*/  LDL R6, [R1+0x4] ;  /* 0x0000040001067983 */ /* 0x000ea80000100800 */
[----:B------:R-:W2:Y:S04]  /*21340*/  LDL R5, [R1+0x20] ;  /* 0x0000200001057983 */ /* 0x000ea80000100800 */
[----:B------:R-:W3:Y:S01]  /*21350*/  LDL R4, [R1+0x24] ;  /* 0x0000240001047983 */ /* 0x000ee20000100800 */
[----:B------:R-:W-:Y:S01]  /*21360*/  BSSY B2, `(.L_x_893) ;  /* 0x0000008000027945 */ /* 0x000fe20003800000 */
[----:B0-----:R-:W0:Y:S02]  /*21370*/  S2R R3, SR_TID.X ;  /* 0x0000000000037919 */ /* 0x001e240000002100 */
[----:B0-----:R-:W-:-:S04]  /*21380*/  LOP3.LUT R3, R3, 0x7f, RZ, 0xc0, !PT ;  /* 0x0000007f03037812 */ /* 0x001fc800078ec0ff */
[----:B------:R-:W-:Y:S01]  /*21390*/  ISETP.NE.AND P4, PT, R3, RZ, PT ;  /* 0x000000ff0300720c */ /* 0x000fe20003f85270 */
[----:B--2---:R-:W-:Y:S01]  /*213a0*/  IMAD R6, R5, 0x8, R6 ;  /* 0x0000000805067824 */ /* 0x004fe200078e0206 */
[----:B---3--:R-:W-:-:S04]  /*213b0*/  SHF.L.U32 R8, R4, 0x1f, RZ ;  /* 0x0000001f04087819 */ /* 0x008fc800000006ff */
[----:B------:R-:W0:Y:S02]  /*213c0*/  SYNCS.PHASECHK.TRANS64.TRYWAIT P0, [R6+URZ+0x388a0], R8 ;  /* 0x0388a008060075a7 */ /* 0x000e24000800017f */
[----:B0-----:R-:W-:Y:S05]  /*213d0*/  @!P0 BRA `(.L_x_894) ;  /* 0x0000007c005c8947 */ /* 0x001fea0003800000 */
.L_x_1076:
[----:B------:R-:W-:Y:S05]  /*213e0*/  BSYNC B2 ;  /* 0x0000000000027941 */ /* 0x000fea0003800000 */
.L_x_893:
[----:B------:R-:W-:Y:S04]  /*213f0*/  BSSY B2, `(.L_x_895) ;  /* 0x0000008000027945 */ /* 0x000fe80003800000 */
[----:B------:R-:W-:Y:S05]  /*21400*/  @P4 BRA `(.L_x_896) ;  /* 0x0000000000184947 */ /* 0x000fea0003800000 */
[----:B------:R-:W2:Y:S02]  /*21410*/  LDL R2, [R1+0x8] ;  /* 0x0000080001027983 */ /* 0x000ea40000100800 */
[----:B--2---:R-:W-:Y:S01]  /*21420*/  LOP3.LUT P0, RZ, R2, 0x1, RZ, 0xc0, !PT ;  /* 0x0000000102ff7812 */ /* 0x004fe2000780c0ff */
[----:B------:R-:W-:-:S04]  /*21430*/  IMAD.MOV.U32 R2, RZ, RZ, 0xa000 ;  /* 0x0000a000ff027424 */ /* 0x000fc800078e00ff */
[----:B------:R1:W-:Y:S08]  /*21440*/  SYNCS.ARRIVE.TRANS64 RZ, [R6+URZ+0x38890], R2 ;  /* 0x0388900206ff79a7 */ /* 0x0003f0000800003f */
[----:B------:R-:W-:Y:S05]  /*21450*/  @!P0 BRA `(.L_x_896) ;  /* 0x0000000000048947 */ /* 0x000fea0003800000 */
[----:B------:R-:W-:Y:S01]  /*21460*/  BPT.TRAP 0x1 ;  /* 0x000000040000795c */ /* 0x000fe20000300000 */
.L_x_896:
[----:B------:R-:W-:Y:S05]  /*21470*/  BSYNC B2 ;  /* 0x0000000000027941 */ /* 0x000fea0003800000 */
.L_x_895:
[----:B------:R-:W2:Y:S04]  /*21480*/  LDL R4, [R1+0x4] ;  /* 0x0000040001047983 */ /* 0x000ea80000100800 */
[----:B-1----:R-:W2:Y:S01]  /*21490*/  LDL R2, [R1+0x20] ;  /* 0x0000200001027983 */ /* 0x002ea20000100800 */
[----:B------:R-:W-:Y:S01]  /*214a0*/  IMAD.MOV.U32 R20, RZ, RZ, RZ ;  /* 0x000000ffff147224 */ /* 0x000fe200078e00ff */
[----:B------:R-:W-:Y:S01]  /*214b0*/  UIADD3 UR4, UP0, UR38, 0x570, URZ ;  /* 0x0000057026047890 */ /* 0x000fe2000ff1e03f */
[----:B------:R-:W-:Y:S01]  /*214c0*/  IMAD R3, R7, 0x50, R10 ;  /* 0x0000005007037824 */ /* 0x000fe200078e020a */
[----:B------:R-:W-:Y:S01]  /*214d0*/  PLOP3.LUT P0, PT, PT, PT, PT, 0x80, 0x0 ;  /* 0x000000000000781c */ /* 0x000fe20003f0f070 */
[----:B------:R-:W-:Y:S01]  /*214e0*/  UMOV UR6, 0x0 ;  /* 0x0000000000067882 */ /* 0x000fe20000000000 */
[----:B------:R-:W-:Y:S01]  /*214f0*/  R2UR UR10, R20 ;  /* 0x00000000140a72ca */ /* 0x000fe200000e0000 */
[----:B------:R-:W-:Y:S01]  /*21500*/  VIADD R3, R3, 0xffffffb0 ;  /* 0xffffffb003037836 */ /* 0x000fe20000000000 */
[----:B------:R-:W-:Y:S01]  /*21510*/  UIADD3.X UR5, URZ, UR39, URZ, UP0, !UPT ;  /* 0x000000273f057290 */ /* 0x000fe200087fe43f */
[----:B------:R-:W-:Y:S01]  /*21520*/  UMOV UR7, 0x12f00000 ;  /* 0x12f0000000077882 */ /* 0x000fe20000000000 */
[----:B--2---:R-:W-:-:S02]  /*21530*/  IMAD R5, R2, 0xa000, R4 ;  /* 0x0000a00002057824 */ /* 0x004fc400078e0204 */
[----:B------:R-:W-:Y:S02]  /*21540*/  VIADD R2, R6, 0x38890 ;  /* 0x0003889006027836 */ /* 0x000fe40000000000 */
[----:B------:R-:W-:-:S07]  /*21550*/  VIADD R4, R5, 0x24400 ;  /* 0x0002440005047836 */ /* 0x000fce0000000000 */
.L_x_897:
        /* <DEDUP_REMOVED lines=16> */
.L_x_898:
        /* <DEDUP_REMOVED lines=16> */
.L_x_899:
        /* <DEDUP_REMOVED lines=16> */
.L_x_900:
        /* <DEDUP_REMOVED lines=10> */
[----:B------:R-:W1:Y:S01]  /*21900*/  SYNCS.PHASECHK.TRANS64.TRYWAIT P0, [R6+URZ+0x388c0], R8 ;  /* 0x0388c008060075a7 */ /* 0x000e62000800017f */
[----:B------:R-:W-:Y:S04]  /*21910*/  BSSY B2, `(.L_x_901) ;  /* 0x0000002000027945 */ /* 0x000fe80003800000 */
[----:B-1----:R-:W-:Y:S05]  /*21920*/  @!P0 BRA `(.L_x_902) ;  /* 0x00000078001c8947 */ /* 0x002fea0003800000 */
.L_x_1077:
[----:B------:R-:W-:Y:S05]  /*21930*/  BSYNC B2 ;  /* 0x0000000000027941 */ /* 0x000fea0003800000 */
.L_x_901:
[----:B------:R-:W-:Y:S01]  /*21940*/  BSSY B2, `(.L_x_903) ;  /* 0x000000a000027945 */ /* 0x000fe20003800000 */
[----:B------:R-:W-:Y:S02]  /*21950*/  IMAD.MOV.U32 R12, RZ, RZ, 0x0 ;  /* 0x00000000ff0c7424 */ /* 0x000fe400078e00ff */
[----:B------:R-:W-:Y:S01]  /*21960*/  IMAD.MOV.U32 R13, RZ, RZ, 0x12f00000 ;  /* 0x12f00000ff0d7424 */ /* 0x000fe200078e00ff */
[----:B------:R-:W-:Y:S06]  /*21970*/  @P4 BRA `(.L_x_904) ;  /* 0x0000000000184947 */ /* 0x000fec0003800000 */
[----:B------:R-:W2:Y:S02]  /*21980*/  LDL R2, [R1+0x8] ;  /* 0x0000080001027983 */ /* 0x000ea40000100800 */
[----:B--2---:R-:W-:Y:S01]  /*21990*/  LOP3.LUT P0, RZ, R2, 0x1, RZ, 0xc0, !PT ;  /* 0x0000000102ff7812 */ /* 0x004fe2000780c0ff */
[----:B------:R-:W-:-:S04]  /*219a0*/  IMAD.MOV.U32 R2, RZ, RZ, 0xa000 ;  /* 0x0000a000ff027424 */ /* 0x000fc800078e00ff */
[----:B------:R2:W-:Y:S08]  /*219b0*/  SYNCS.ARRIVE.TRANS64 RZ, [R6+URZ+0x388b0], R2 ;  /* 0x0388b00206ff79a7 */ /* 0x0005f0000800003f */
[----:B------:R-:W-:Y:S05]  /*219c0*/  @!P0 BRA `(.L_x_904) ;  /* 0x0000000000048947 */ /* 0x000fea0003800000 */
[----:B------:R-:W-:Y:S01]  /*219d0*/  BPT.TRAP 0x1 ;  /* 0x000000040000795c */ /* 0x000fe20000300000 */
.L_x_904:
[----:B------:R-:W-:Y:S05]  /*219e0*/  BSYNC B2 ;  /* 0x0000000000027941 */ /* 0x000fea0003800000 */
.L_x_903:
[----:B------:R-:W-:Y:S01]  /*219f0*/  R2UR UR10, R20 ;  /* 0x00000000140a72ca */ /* 0x000fe200000e0000 */
[----:B------:R-:W-:Y:S01]  /*21a00*/  UIADD3 UR4, UP0, UR38, 0x670, URZ ;  /* 0x0000067026047890 */ /* 0x000fe2000ff1e03f */
[----:B------:R-:W-:Y:S01]  /*21a10*/  R2UR UR6, R12 ;  /* 0x000000000c0672ca */ /* 0x000fe200000e0000 */
[----:B--2---:R-:W-:Y:S01]  /*21a20*/  VIADD R2, R6, 0x388b0 ;  /* 0x000388b006027836 */ /* 0x004fe20000000000 */
[----:B------:R-:W-:Y:S01]  /*21a30*/  R2UR UR7, R13 ;  /* 0x000000000d0772ca */ /* 0x000fe200000e0000 */
[----:B------:R-:W-:Y:S01]  /*21a40*/  VIADD R4, R5, 0x400 ;  /* 0x0000040005047836 */ /* 0x000fe20000000000 */
[----:B------:R-:W-:Y:S01]  /*21a50*/  PLOP3.LUT P0, PT, PT, PT, PT, 0x80, 0x0 ;  /* 0x000000000000781c */ /* 0x000fe20003f0f070 */
[----:B------:R-:W-:-:S12]  /*21a60*/  UIADD3.X UR5, URZ, UR39, URZ, UP0, !UPT ;  /* 0x000000273f057290 */ /* 0x000fd800087fe43f */
.L_x_905:
        /* <DEDUP_REMOVED lines=9> */
[----:B--2---:R-:W-:Y:S05]  /*21b00*/  @P0 BRA.U.ANY `(.L_x_905) ;  /* 0xfffffffd00d80947 */ /* 0x004fea000393ffff */
[----:B------:R-:W-:Y:S01]  /*21b10*/  R2UR UR10, R15 ;  /* 0x000000000f0a72ca */ /* 0x000fe200000e0000 */
[----:B------:R-:W-:Y:S01]  /*21b20*/  VIADD R4, R5, 0x2c00 ;  /* 0x00002c0005047836 */ /* 0x000fe20000000000 */
[----:B------:R-:W-:Y:S02]  /*21b30*/  R2UR UR6, R12 ;  /* 0x000000000c0672ca */ /* 0x000fe400000e0000 */
[----:B------:R-:W-:Y:S02]  /*21b40*/  R2UR UR7, R13 ;  /* 0x000000000d0772ca */ /* 0x000fe400000e0000 */
[----:B------:R-:W-:-:S13]  /*21b50*/  PLOP3.LUT P0, PT, PT, PT, PT, 0x80, 0x0 ;  /* 0x000000000000781c */ /* 0x000fda0003f0f070 */
.L_x_906:
        /* <DEDUP_REMOVED lines=15> */
.L_x_907:
        /* <DEDUP_REMOVED lines=15> */
.L_x_908:
        /* <DEDUP_REMOVED lines=10> */
.L_x_892:
[----:B------:R-:W-:Y:S05]  /*21de0*/  BSYNC B1 ;  /* 0x0000000000017941 */ /* 0x000fea0003800000 */
.L_x_891:
[----:B01----:R-:W2:Y:S04]  /*21df0*/  LDL.LU R6, [R1+0x20] ;  /* 0x0000200001067983 */ /* 0x003ea80000300800 */
[----:B------:R-:W3:Y:S01]  /*21e00*/  LDL.LU R4, [R1+0x24] ;  /* 0x0000240001047983 */ /* 0x000ee20000300800 */
[----:B------:R-:W-:Y:S01]  /*21e10*/  VIADD R7, R7, 0xfffffffe ;  /* 0xfffffffe07077836 */ /* 0x000fe20000000000 */
[----:B------:R-:W-:Y:S01]  /*21e20*/  PLOP3.LUT P5, PT, PT, PT, PT, 0x8, 0x0 ;  /* 0x000000000000781c */ /* 0x000fe20003fae170 */
[----:B--2---:R-:W-:-:S05]  /*21e30*/  VIADD R2, R6, 0x1 ;  /* 0x0000000106027836 */ /* 0x004fca0000000000 */
[----:B------:R-:W-:-:S04]  /*21e40*/  ISETP.NE.AND P0, PT, R2, 0x2, PT ;  /* 0x000000020200780c */ /* 0x000fc80003f05270 */
[----:B------:R-:W-:Y:S02]  /*21e50*/  SEL R3, R2, RZ, P0 ;  /* 0x000000ff02037207 */ /* 0x000fe40000000000 */
[----:B------:R-:W-:Y:S02]  /*21e60*/  SEL R2, RZ, 0x1, P0 ;  /* 0x00000001ff027807 */ /* 0x000fe40000000000 */
[----:B------:R-:W-:Y:S01]  /*21e70*/  ISETP.GE.AND P0, PT, R7, R9, PT ;  /* 0x000000090700720c */ /* 0x000fe20003f06270 */
[----:B------:R0:W-:Y:S01]  /*21e80*/  STL [R1+0x20], R3 ;  /* 0x0000200301007387 */ /* 0x0001e20000100800 */
[----:B---3--:R-:W-:-:S05]  /*21e90*/  LOP3.LUT R4, R4, R2, RZ, 0x3c, !PT ;  /* 0x0000000204047212 */ /* 0x008fca00078e3cff */
[----:B------:R0:W-:Y:S06]  /*21ea0*/  STL [R1+0x24], R4 ;  /* 0x0000240401007387 */ /* 0x0001ec0000100800 */
[----:B------:R-:W-:Y:S05]  /*21eb0*/  @!P0 BRA `(.L_x_885) ;  /* 0x0000000800e88947 */ /* 0x000fea0003800000 */
.L_x_927:
[----:B------:R-:W-:Y:S05]  /*21ec0*/  YIELD ;  /* 0x0000000000007946 */ /* 0x000fea0003800000 */
[----:B------:R-:W-:Y:S04]  /*21ed0*/  BSSY B1, `(.L_x_909) ;  /* 0x00000ac000017945 */ /* 0x000fe80003800000 */
[----:B-1----:R-:W-:Y:S05]  /*21ee0*/  @!P2 BRA `(.L_x_910) ;  /* 0x0000000800a8a947 */ /* 0x002fea0003800000 */
[----:B------:R-:W2:Y:S04]  /*21ef0*/  LDL R5, [R1+0x4] ;  /* 0x0000040001057983 */ /* 0x000ea80000100800 */
[----:B0-----:R-:W2:Y:S04]  /*21f00*/  LDL R4, [R1+0x20] ;  /* 0x0000200001047983 */ /* 0x001ea80000100800 */
[----:B------:R-:W3:Y:S01]  /*21f10*/  LDL R3, [R1+0x24] ;  /* 0x0000240001037983 */ /* 0x000ee20000100800 */
[----:B------:R-:W-:Y:S01]  /*21f20*/  BSSY B2, `(.L_x_911) ;  /* 0x0000008000027945 */ /* 0x000fe20003800000 */
[----:B------:R-:W0:Y:S02]  /*21f30*/  S2R R2, SR_TID.X ;  /* 0x0000000000027919 */ /* 0x000e240000002100 */
[----:B0-----:R-:W-:-:S04]  /*21f40*/  LOP3.LUT R2, R2, 0x7f, RZ, 0xc0, !PT ;  /* 0x0000007f02027812 */ /* 0x001fc800078ec0ff */
[----:B------:R-:W-:Y:S01]  /*21f50*/  ISETP.NE.AND P1, PT, R2, RZ, PT ;  /* 0x000000ff0200720c */ /* 0x000fe20003f25270 */
[----:B--2---:R-:W-:Y:S01]  /*21f60*/  IMAD R6, R4, 0x8, R5 ;  /* 0x0000000804067824 */ /* 0x004fe200078e0205 */
[----:B---3--:R-:W-:-:S04]  /*21f70*/  SHF.L.U32 R5, R3, 0x1f, RZ ;  /* 0x0000001f03057819 */ /* 0x008fc800000006ff */
[----:B------:R-:W0:Y:S02]  /*21f80*/  SYNCS.PHASECHK.TRANS64.TRYWAIT P0, [R6+URZ+0x388a0], R5 ;  /* 0x0388a005060075a7 */ /* 0x000e24000800017f */
[----:B0-----:R-:W-:Y:S05]  /*21f90*/  @!P0 BRA `(.L_x_912) ;  /* 0x0000007000948947 */ /* 0x001fea0003800000 */
.L_x_1078:
[----:B------:R-:W-:Y:S05]  /*21fa0*/  BSYNC B2 ;  /* 0x0000000000027941 */ /* 0x000fea0003800000 */
.L_x_911:
        /* <DEDUP_REMOVED lines=8> */
.L_x_914:
[----:B------:R-:W-:Y:S05]  /*22030*/  BSYNC B2 ;  /* 0x0000000000027941 */ /* 0x000fea0003800000 */
.L_x_913:
[----:B------:R-:W2:Y:S04]  /*22040*/  LDL R3, [R1+0x4] ;  /* 0x0000040001037983 */ /* 0x000ea80000100800 */
[----:B-1----:R-:W2:Y:S01]  /*22050*/  LDL R2, [R1+0x20] ;  /* 0x0000200001027983 */ /* 0x002ea20000100800 */
[----:B------:R-:W-:Y:S01]  /*22060*/  IMAD.MOV.U32 R11, RZ, RZ, RZ ;  /* 0x000000ffff0b7224 */ /* 0x000fe200078e00ff */
[----:B------:R-:W-:Y:S01]  /*22070*/  UIADD3 UR4, UP0, UR38, 0x570, URZ ;  /* 0x0000057026047890 */ /* 0x000fe2000ff1e03f */
[----:B------:R-:W-:Y:S01]  /*22080*/  PLOP3.LUT P0, PT, PT, PT, PT, 0x80, 0x0 ;  /* 0x000000000000781c */ /* 0x000fe20003f0f070 */
[----:B------:R-:W-:Y:S01]  /*22090*/  UMOV UR6, 0x0 ;  /* 0x0000000000067882 */ /* 0x000fe20000000000 */
[----:B------:R-:W-:Y:S01]  /*220a0*/  UMOV UR7, 0x12f00000 ;  /* 0x12f0000000077882 */ /* 0x000fe20000000000 */
[----:B------:R-:W-:Y:S01]  /*220b0*/  R2UR UR10, R11 ;  /* 0x000000000b0a72ca */ /* 0x000fe200000e0000 */
[----:B------:R-:W-:Y:S01]  /*220c0*/  UIADD3.X UR5, URZ, UR39, URZ, UP0, !UPT ;  /* 0x000000273f057290 */ /* 0x000fe200087fe43f */
[----:B--2---:R-:W-:-:S02]  /*220d0*/  IMAD R4, R2, 0xa000, R3 ;  /* 0x0000a00002047824 */ /* 0x004fc400078e0203 */
[----:B------:R-:W-:Y:S02]  /*220e0*/  IMAD R3, R7, 0x50, R10 ;  /* 0x0000005007037824 */ /* 0x000fe400078e020a */
[----:B------:R-:W-:Y:S02]  /*220f0*/  VIADD R2, R6, 0x38890 ;  /* 0x0003889006027836 */ /* 0x000fe40000000000 */
[----:B------:R-:W-:-:S07]  /*22100*/  VIADD R8, R4, 0x24400 ;  /* 0x0002440004087836 */ /* 0x000fce0000000000 */
.L_x_915:
        /* <DEDUP_REMOVED lines=16> */
.L_x_916:
        /* <DEDUP_REMOVED lines=16> */
.L_x_917:
        /* <DEDUP_REMOVED lines=16> */
.L_x_918:
        /* <DEDUP_REMOVED lines=13> */
.L_x_1079:
[----:B------:R-:W-:Y:S05]  /*224e0*/  BSYNC B2 ;  /* 0x0000000000027941 */ /* 0x000fea0003800000 */
.L_x_919:
        /* <DEDUP_REMOVED lines=10> */
.L_x_922:
[----:B------:R-:W-:Y:S05]  /*22590*/  BSYNC B2 ;  /* 0x0000000000027941 */ /* 0x000fea0003800000 */
.L_x_921:
[----:B------:R-:W-:Y:S01]  /*225a0*/  R2UR UR10, R11 ;  /* 0x000000000b0a72ca */ /* 0x000fe200000e0000 */
[----:B------:R-:W-:Y:S01]  /*225b0*/  UIADD3 UR4, UP0, UR38, 0x670, URZ ;  /* 0x0000067026047890 */ /* 0x000fe2000ff1e03f */
[----:B------:R-:W-:Y:S01]  /*225c0*/  R2UR UR6, R12 ;  /* 0x000000000c0672ca */ /* 0x000fe200000e0000 */
[----:B012---:R-:W-:Y:S01]  /*225d0*/  VIADD R6, R6, 0x388b0 ;  /* 0x000388b006067836 */ /* 0x007fe20000000000 */
[----:B------:R-:W-:Y:S01]  /*225e0*/  R2UR UR7, R13 ;  /* 0x000000000d0772ca */ /* 0x000fe200000e0000 */
[----:B------:R-:W-:Y:S01]  /*225f0*/  VIADD R2, R4, 0x400 ;  /* 0x0000040004027836 */ /* 0x000fe20000000000 */
[----:B------:R-:W-:Y:S01]  /*22600*/  PLOP3.LUT P0, PT, PT, PT, PT, 0x80, 0x0 ;  /* 0x000000000000781c */ /* 0x000fe20003f0f070 */
[----:B------:R-:W-:-:S12]  /*22610*/  UIADD3.X UR5, URZ, UR39, URZ, UP0, !UPT ;  /* 0x000000273f057290 */ /* 0x000fd800087fe43f */
.L_x_923:
        /* <DEDUP_REMOVED lines=15> */
.L_x_924:
        /* <DEDUP_REMOVED lines=15> */
.L_x_925:
        /* <DEDUP_REMOVED lines=15> */
.L_x_926:
        /* <DEDUP_REMOVED lines=10> */
.L_x_910:
[----:B------:R-:W-:Y:S05]  /*22990*/  BSYNC B1 ;  /* 0x0000000000017941 */ /* 0x000fea0003800000 */
.L_x_909:
[----:B------:R-:W2:Y:S04]  /*229a0*/  LDL.LU R2, [R1+0x20] ;  /* 0x0000200001027983 */ /* 0x000ea80000300800 */
[----:B------:R-:W3:Y:S01]  /*229b0*/  LDL.LU R5, [R1+0x24] ;  /* 0x0000240001057983 */ /* 0x000ee20000300800 */
[----:B--2---:R-:W-:-:S05]  /*229c0*/  VIADD R2, R2, 0x1 ;  /* 0x0000000102027836 */ /* 0x004fca0000000000 */
[----:B------:R-:W-:-:S04]  /*229d0*/  ISETP.NE.AND P0, PT, R2, 0x2, PT ;  /* 0x000000020200780c */ /* 0x000fc80003f05270 */
[----:B0-----:R-:W-:Y:S02]  /*229e0*/  SEL R3, RZ, 0x1, P0 ;  /* 0x00000001ff037807 */ /* 0x001fe40000000000 */
[----:B------:R-:W-:Y:S02]  /*229f0*/  SEL R2, R2, RZ, P0 ;  /* 0x000000ff02027207 */ /* 0x000fe40000000000 */
[----:B---3--:R-:W-:Y:S02]  /*22a00*/  LOP3.LUT R5, R5, R3, RZ, 0x3c, !PT ;  /* 0x0000000305057212 */ /* 0x008fe400078e3cff */
[C---:B------:R-:W-:Y:S01]  /*22a10*/  ISETP.GT.AND P0, PT, R7.reuse, R9, PT ;  /* 0x000000090700720c */ /* 0x040fe20003f04270 */
[----:B------:R-:W-:Y:S02]  /*22a20*/  VIADD R7, R7, 0xffffffff ;  /* 0xffffffff07077836 */ /* 0x000fe40000000000 */
[----:B------:R1:W-:Y:S04]  /*22a30*/  STL [R1+0x24], R5 ;  /* 0x0000240501007387 */ /* 0x0003e80000100800 */
[----:B------:R1:W-:Y:S06]  /*22a40*/  STL [R1+0x20], R2 ;  /* 0x0000200201007387 */ /* 0x0003ec0000100800 */
[----:B------:R-:W-:Y:S05]  /*22a50*/  @P0 BRA `(.L_x_927) ;  /* 0xfffffff400180947 */ /* 0x000fea000383ffff */
.L_x_885:
[----:B------:R-:W-:Y:S05]  /*22a60*/  BSYNC B0 ;  /* 0x0000000000007941 */ /* 0x000fea0003800000 */
.L_x_884:
[----:B-1----:R-:W2:Y:S01]  /*22a70*/  LDL R2, [R1+0x4c] ;  /* 0x00004c0001027983 */ /* 0x002ea20000100800 */
[----:B------:R-:W-:Y:S05]  /*22a80*/  @!P5 WARPSYNC.ALL ;  /* 0x000000000000d948 */ /* 0x000fea0003800000 */
[----:B------:R-:W-:Y:S01]  /*22a90*/  BSSY B7, `(.L_x_928) ;  /* 0x0000504000077945 */ /* 0x000fe20003800000 */
[----:B------:R-:W-:Y:S01]  /*22aa0*/  @!P5 BAR.SYNC.DEFER_BLOCKING 0xc, 0x180 ;  /* 0x030600000000db1d */ /* 0x000fe20000010000 */
[----:B--2---:R-:W-:-:S13]  /*22ab0*/  ISETP.GT.AND P0, PT, R2, RZ, PT ;  /* 0x000000ff0200720c */ /* 0x004fda0003f04270 */
[----:B------:R-:W-:Y:S05]  /*22ac0*/  @P0 BRA `(.L_x_929) ;  /* 0x0000000000480947 */ /* 0x000fea0003800000 */
[----:B------:R-:W1:Y:S02]  /*22ad0*/  S2R R2, SR_TID.X ;  /* 0x0000000000027919 */ /* 0x000e640000002100 */
[----:B-1----:R-:W-:-:S04]  /*22ae0*/  LOP3.LUT R2, R2, 0x7f, RZ, 0xc0, !PT ;  /* 0x0000007f02027812 */ /* 0x002fc800078ec0ff */
[----:B------:R-:W-:-:S13]  /*22af0*/  ISETP.NE.AND P1, PT, R2, RZ, PT ;  /* 0x000000ff0200720c */ /* 0x000fda0003f25270 */
[----:B------:R-:W-:Y:S05]  /*22b00*/  @P1 BRA `(.L_x_930) ;  /* 0x0000004c00f01947 */ /* 0x000fea0003800000 */
[----:B0-----:R-:W0:Y:S01]  /*22b10*/  S2R R3, SR_LANEID ;  /* 0x0000000000037919 */ /* 0x001e220000000000 */
[----:B------:R-:W-:Y:S01]  /*22b20*/  VOTEU.ANY UR4, UPT, PT ;  /* 0x0000000000047886 */ /* 0x000fe200038e0100 */
[----:B------:R-:W1:Y:S01]  /*22b30*/  LDC.64 R4, c[0x0][0xc60] ;  /* 0x00031800ff047b82 */ /* 0x000e620000000a00 */
[----:B------:R-:W0:Y:S01]  /*22b40*/  FLO.U32 R0, UR4 ;  /* 0x0000000400007d00 */ /* 0x000e2200080e0000 */
[----:B------:R-:W-:-:S07]  /*22b50*/  ULDC.64 UR6, c[0x0][0x208] ;  /* 0x0000820000067ab9 */ /* 0x000fce0000000a00 */
[----:B------:R-:W1:Y:S01]  /*22b60*/  POPC R2, UR4 ;  /* 0x0000000400027d09 */ /* 0x000e620008000000 */
[----:B0-----:R-:W-:-:S13]  /*22b70*/  ISETP.EQ.U32.AND P0, PT, R0, R3, PT ;  /* 0x000000030000720c */ /* 0x001fda0003f02070 */
[----:B-1----:R-:W2:Y:S01]  /*22b80*/  @P0 ATOMG.E.ADD.STRONG.GPU PT, R5, desc[UR6][R4.64], R2 ;  /* 0x00000002040509a8 */ /* 0x002ea200081ee1c6 */
[----:B------:R-:W0:Y:S02]  /*22b90*/  S2R R3, SR_LTMASK ;  /* 0x0000000000037919 */ /* 0x000e240000003900 */
[----:B0-----:R-:W-:-:S06]  /*22ba0*/  LOP3.LUT R3, R3, UR4, RZ, 0xc0, !PT ;  /* 0x0000000403037c12 */ /* 0x001fcc000f8ec0ff */
[----:B------:R-:W0:Y:S01]  /*22bb0*/  POPC R3, R3 ;  /* 0x0000000300037309 */ /* 0x000e220000000000 */
[----:B--2---:R-:W0:Y:S02]  /*22bc0*/  SHFL.IDX PT, R0, R5, R0, 0x1f ;  /* 0x00001f0005007589 */ /* 0x004e2400000e0000 */
[----:B0-----:R-:W-:Y:S01]  /*22bd0*/  IADD3 R16, R0, UR36, R3 ;  /* 0x0000002400107c10 */ /* 0x001fe2000fffe003 */
[----:B------:R-:W-:Y:S06]  /*22be0*/  BRA `(.L_x_930) ;  /* 0x0000004c00b87947 */ /* 0x000fec0003800000 */
.L_x_929:
[----:B------:R-:W2:Y:S01]  /*22bf0*/  LDL R0, [R1+0x4] ;  /* 0x0000040001007983 */ /* 0x000ea20000100800 */
[----:B------:R-:W-:Y:S01]  /*22c00*/  BSSY B6, `(.L_x_931) ;  /* 0x0000014000067945 */ /* 0x000fe20003800000 */
[----:B--2---:R-:W-:-:S05]  /*22c10*/  VIADD R0, R0, 0x24400 ;  /* 0x0002440000007836 */ /* 0x004fca0000000000 */
[----:B------:R-:W-:-:S13]  /*22c20*/  LOP3.LUT P0, RZ, R0, 0x3ff, RZ, 0xc0, !PT ;  /* 0x000003ff00ff7812 */ /* 0x000fda000780c0ff */
        /* <DEDUP_REMOVED lines=17> */
.L_x_932:
[----:B------:R-:W-:Y:S05]  /*22d40*/  BSYNC B6 ;  /* 0x0000000000067941 */ /* 0x000fea0003800000 */
.L_x_931:
        /* <DEDUP_REMOVED lines=9> */
[----:B0-----:R0:W1:Y:S01]  /*22de0*/  LDC.64 R2, c[0x4][R0] ;  /* 0x0100000000027b82 */ /* 0x0010620000000a00 */
        /* <DEDUP_REMOVED lines=11> */
.L_x_935:
        /* <DEDUP_REMOVED lines=16> */
.L_x_934:
[----:B------:R-:W-:Y:S05]  /*22fa0*/  BSYNC B6 ;  /* 0x0000000000067941 */ /* 0x000fea0003800000 */
.L_x_933:
[----:B------:R-:W2:Y:S01]  /*22fb0*/  LDL.LU R2, [R1] ;  /* 0x0000000001027983 */ /* 0x000ea20000300800 */
[----:B------:R-:W-:-:S03]  /*22fc0*/  ULDC.64 UR4, c[0x0][0x9f8] ;  /* 0x00027e0000047ab9 */ /* 0x000fc60000000a00 */
[----:B0-----:R-:W3:Y:S04]  /*22fd0*/  LDL.LU R4, [R1+0x28] ;  /* 0x0000280001047983 */ /* 0x001ee80000300800 */
[----:B------:R-:W4:Y:S01]  /*22fe0*/  LDL R7, [R1+0x10] ;  /* 0x0000100001077983 */ /* 0x000f220000100800 */
[----:B------:R-:W-:Y:S01]  /*22ff0*/  ISETP.NE.U32.AND P0, PT, RZ, UR4, PT ;  /* 0x00000004ff007c0c */ /* 0x000fe2000bf05070 */
[----:B------:R-:W-:Y:S02]  /*23000*/  ULDC.64 UR6, c[0x0][0x208] ;  /* 0x0000820000067ab9 */ /* 0x000fe40000000a00 */
[----:B------:R-:W5:Y:S01]  /*23010*/  LDL R0, [R1+0x38] ;  /* 0x0000380001007983 */ /* 0x000f620000100800 */
[----:B------:R-:W-:-:S13]  /*23020*/  ISETP.NE.AND.EX P0, PT, RZ, UR5, PT, P0 ;  /* 0x00000005ff007c0c */ /* 0x000fda000bf05300 */
[----:B--2---:R-:W-:-:S04]  /*23030*/  @P0 IADD3 R2, P1, R2, UR4, RZ ;  /* 0x0000000402020c10 */ /* 0x004fc8000ff3e0ff */
[----:B---3--:R-:W-:Y:S01]  /*23040*/  @P0 IADD3.X R3, R4, UR5, RZ, P1, !PT ;  /* 0x0000000504030c10 */ /* 0x008fe20008ffe4ff */
[----:B------:R-:W-:-:S04]  /*23050*/  ULDC.64 UR4, c[0x0][0xa08] ;  /* 0x0002820000047ab9 */ /* 0x000fc80000000a00 */
[----:B----4-:R0:W2:Y:S01]  /*23060*/  @P0 LDG.E R7, desc[UR6][R2.64] ;  /* 0x0000000602070981 */ /* 0x0100a2000c1e1900 */
[----:B-----5:R-:W-:Y:S01]  /*23070*/  VIADD R9, R0, 0xffffffff ;  /* 0xffffffff00097836 */ /* 0x020fe20000000000 */
[----:B0-----:R-:W0:Y:S01]  /*23080*/  LDC.64 R2, c[0x0][0x418] ;  /* 0x00010600ff027b82 */ /* 0x001e220000000a00 */
[----:B--2---:R-:W-:Y:S01]  /*23090*/  SHF.R.S32.HI R8, RZ, 0x1f, R7 ;  /* 0x0000001fff087819 */ /* 0x004fe20000011407 */
[----:B------:R1:W-:Y:S04]  /*230a0*/  @P0 STL [R1+0x10], R7 ;  /* 0x0000100701000387 */ /* 0x0003e80000100800 */
[----:B------:R1:W-:Y:S04]  /*230b0*/  STL [R1+0x3c], R9 ;  /* 0x00003c0901007387 */ /* 0x0003e80000100800 */
[----:B------:R1:W-:Y:S01]  /*230c0*/  STL [R1+0x28], R8 ;  /* 0x0000280801007387 */ /* 0x0003e20000100800 */
[----:B0-----:R-:W-:Y:S01]  /*230d0*/  LOP3.LUT P0, RZ, R2, UR4, RZ, 0xfc, !PT ;  /* 0x0000000402ff7c12 */ /* 0x001fe2000f80fcff */
[----:B------:R-:W-:-:S03]  /*230e0*/  UMOV UR4, 0xffffffff ;  /* 0xffffffff00047882 */ /* 0x000fc60000000000 */
[----:B------:R-:W-:-:S04]  /*230f0*/  LOP3.LUT P0, RZ, R3, UR5, RZ, 0xfc, P0 ;  /* 0x0000000503ff7c12 */ /* 0x000fc8000800fcff */
[----:B------:R-:W-:Y:S01]  /*23100*/  SEL R0, R7, RZ, !P0 ;  /* 0x000000ff07007207 */ /* 0x000fe20004000000 */
[----:B-1----:R-:W-:Y:S08]  /*23110*/  BRA.DIV UR4, `(.L_x_936) ;  /* 0x00000062045c7947 */ /* 0x002ff0000b800000 */
[----:B------:R-:W0:Y:S02]  /*23120*/  S2R R4, SR_TID.X ;  /* 0x0000000000047919 */ /* 0x000e240000002100 */
[----:B0-----:R-:W-:-:S04]  /*23130*/  SHF.R.U32.HI R4, RZ, 0x5, R4 ;  /* 0x00000005ff047819 */ /* 0x001fc80000011604 */
[----:B------:R-:W-:-:S05]  /*23140*/  LOP3.LUT R4, R4, 0x3, RZ, 0xc0, !PT ;  /* 0x0000000304047812 */ /* 0x000fca00078ec0ff */
[----:B------:R0:W1:Y:S02]  /*23150*/  SHFL.IDX PT, R14, R4, RZ, 0x1f ;  /* 0x00001fff040e7589 */ /* 0x00006400000e0000 */
.L_x_1082:
[----:B0-----:R-:W2:Y:S01]  /*23160*/  LDL.LU R4, [R1+0x8] ;  /* 0x0000080001047983 */ /* 0x001ea20000300800 */
[----:B------:R-:W-:Y:S02]  /*23170*/  PLOP3.LUT P1, PT, PT, PT, PT, 0x8, 0x0 ;  /* 0x000000000000781c */ /* 0x000fe40003f2e170 */
[----:B-1----:R-:W-:Y:S01]  /*23180*/  ISETP.NE.AND P0, PT, R14, RZ, PT ;  /* 0x000000ff0e00720c */ /* 0x002fe20003f05270 */
[----:B------:R0:W-:Y:S01]  /*23190*/  STL [R1], R0 ;  /* 0x0000000001007387 */ /* 0x0001e20000100800 */
[----:B--2---:R-:W-:-:S09]  /*231a0*/  LOP3.LUT R4, R4, 0xfffffffb, RZ, 0xc0, !PT ;  /* 0xfffffffb04047812 */ /* 0x004fd200078ec0ff */
[----:B------:R-:W-:-:S05]  /*231b0*/  @P1 LOP3.LUT R4, R4, 0x4, RZ, 0xfc, !PT ;  /* 0x0000000404041812 */ /* 0x000fca00078efcff */
[----:B------:R0:W-:Y:S01]  /*231c0*/  STL [R1+0x8], R4 ;  /* 0x0000080401007387 */ /* 0x0001e20000100800 */
[----:B------:R-:W-:Y:S05]  /*231d0*/  @P0 BRA `(.L_x_937) ;  /* 0x00000004005c0947 */ /* 0x000fea0003800000 */
[----:B------:R-:W-:-:S03]  /*231e0*/  UMOV UR4, 0xffffffff ;  /* 0xffffffff00047882 */ /* 0x000fc60000000000 */
[----:B------:R-:W-:Y:S05]  /*231f0*/  BRA.DIV UR4, `(.L_x_938) ;  /* 0x0000006204587947 */ /* 0x000fea000b800000 */
[----:B------:R-:W-:-:S13]  /*23200*/  ELECT P6, URZ, PT ;  /* 0x00000000003f782f */ /* 0x000fda00038c0000 */
.L_x_1085:
[----:B------:R-:W-:Y:S05]  /*23210*/  @!P6 BRA `(.L_x_937) ;  /* 0x00000004004ce947 */ /* 0x000fea0003800000 */
[----:B------:R1:W-:Y:S01]  /*23220*/  STL [R1+0x18], R9 ;  /* 0x0000180901007387 */ /* 0x0003e20000100800 */
[----:B------:R-:W-:-:S04]  /*23230*/  ISETP.NE.U32.AND P0, PT, R2, RZ, PT ;  /* 0x000000ff0200720c */ /* 0x000fc80003f05070 */
[----:B------:R-:W-:-:S13]  /*23240*/  ISETP.NE.AND.EX P0, PT, R3, RZ, PT, P0 ;  /* 0x000000ff0300720c */ /* 0x000fda0003f05300 */
[----:B-1----:R-:W-:Y:S05]  /*23250*/  @!P0 BRA `(.L_x_939) ;  /* 0x0000000000548947 */ /* 0x002fea0003800000 */
[----:B------:R-:W1:Y:S01]  /*23260*/  LDC R6, c[0x0][0x43c] ;  /* 0x00010f00ff067b82 */ /* 0x000e620000000800 */
[----:B0-----:R-:W-:Y:S01]  /*23270*/  IMAD.MOV.U32 R0, RZ, RZ, R9 ;  /* 0x000000ffff007224 */ /* 0x001fe200078e0009 */
[----:B------:R-:W-:Y:S01]  /*23280*/  ULDC.64 UR4, c[0x0][0x428] ;  /* 0x00010a0000047ab9 */ /* 0x000fe20000000a00 */
[----:B------:R-:W-:Y:S01]  /*23290*/  ULDC.64 UR6, c[0x0][0x208] ;  /* 0x0000820000067ab9 */ /* 0x000fe20000000a00 */
[----:B-1----:R-:W-:-:S13]  /*232a0*/  ISETP.NE.AND P0, PT, R6, 0x1, PT ;  /* 0x000000010600780c */ /* 0x002fda0003f05270 */
[----:B------:R-:W0:Y:S02]  /*232b0*/  @P0 LDC.64 R4, c[0x0][0x440] ;  /* 0x00011000ff040b82 */ /* 0x000e240000000a00 */
[----:B0-----:R-:W-:-:S05]  /*232c0*/  @P0 IMAD.HI.U32 R4, R9, R4, RZ ;  /* 0x0000000409040227 */ /* 0x001fca00078e00ff */
        /* <DEDUP_REMOVED lines=8> */
[----:B0-----:R-:W-:-:S04]  /*23350*/  IMAD R6, R8, UR4, RZ ;  /* 0x0000000408067c24 */ /* 0x001fc8000f8e02ff */
[----:B------:R-:W-:-:S04]  /*23360*/  IMAD R0, R7, UR5, R6 ;  /* 0x0000000507007c24 */ /* 0x000fc8000f8e0206 */
[----:B------:R-:W-:-:S05]  /*23370*/  IMAD.IADD R0, R5, 0x1, R0 ;  /* 0x0000000105007824 */ /* 0x000fca00078e0200 */
[----:B------:R-:W-:-:S05]  /*23380*/  LEA.HI.X R3, R4, R3, R0, 0x2, P0 ;  /* 0x0000000304037211 */ /* 0x000fca00000f1400 */
[----:B------:R-:W2:Y:S04]  /*23390*/  LDG.E R0, desc[UR6][R2.64] ;  /* 0x0000000602007981 */ /* 0x000ea8000c1e1900 */
[----:B--2---:R1:W-:Y:S02]  /*233a0*/  STL [R1], R0 ;  /* 0x0000000001007387 */ /* 0x0043e40000100800 */
.L_x_939:
[----:B------:R-:W2:Y:S04]  /*233b0*/  LDL R7, [R1+0x4] ;  /* 0x0000040001077983 */ /* 0x000ea80000100800 */
[----:B01----:R-:W2:Y:S04]  /*233c0*/  LDL R0, [R1+0xc] ;  /* 0x00000c0001007983 */ /* 0x003ea80000100800 */
[----:B------:R-:W3:Y:S01]  /*233d0*/  LDL R2, [R1+0x14] ;  /* 0x0000140001027983 */ /* 0x000ee20000100800 */
[----:B--2---:R-:W-:Y:S01]  /*233e0*/  IMAD R0, R0, 0x8, R7 ;  /* 0x0000000800007824 */ /* 0x004fe200078e0207 */
[----:B---3--:R-:W-:-:S04]  /*233f0*/  SHF.L.U32 R2, R2, 0x1f, RZ ;  /* 0x0000001f02027819 */ /* 0x008fc800000006ff */
[----:B------:R-:W0:Y:S02]  /*23400*/  SYNCS.PHASECHK.TRANS64.TRYWAIT P0, [R0+URZ+0x38840], R2 ;  /* 0x03884002000075a7 */ /* 0x000e24000800017f */
[----:B0-----:R-:W-:Y:S05]  /*23410*/  @!P0 BRA `(.L_x_940) ;  /* 0x0000005c00f08947 */ /* 0x001fea0003800000 */
.L_x_1086:
[----:B------:R1:W5:Y:S01]  /*23420*/  LDL R3, [R1+0x8] ;  /* 0x0000080001037983 */ /* 0x0003620000100800 */
[----:B------:R-:W2:Y:S02]  /*23430*/  S2R R4, SR_TID.X ;  /* 0x0000000000047919 */ /* 0x000ea40000002100 */
[----:B--2---:R-:W-:-:S04]  /*23440*/  LOP3.LUT R4, R4, 0x7f, RZ, 0xc0, !PT ;  /* 0x0000007f04047812 */ /* 0x004fc800078ec0ff */
[----:B------:R-:W-:-:S13]  /*23450*/  ISETP.NE.AND P0, PT, R4, RZ, PT ;  /* 0x000000ff0400720c */ /* 0x000fda0003f05270 */
[----:B-1----:R-:W-:Y:S05]  /*23460*/  @P0 BRA `(.L_x_941) ;  /* 0x0000000000140947 */ /* 0x002fea0003800000 */
[----:B-----5:R-:W-:Y:S01]  /*23470*/  LOP3.LUT P1, RZ, R3, 0x1, RZ, 0xc0, !PT ;  /* 0x0000000103ff7812 */ /* 0x020fe2000782c0ff */
[----:B0-----:R-:W-:-:S04]  /*23480*/  IMAD.MOV.U32 R2, RZ, RZ, 0xa000 ;  /* 0x0000a000ff027424 */ /* 0x001fc800078e00ff */
[----:B------:R1:W-:Y:S08]  /*23490*/  SYNCS.ARRIVE.TRANS64 RZ, [R0+URZ+0x38830], R2 ;  /* 0x0388300200ff79a7 */ /* 0x0003f0000800003f */
[----:B------:R-:W-:Y:S05]  /*234a0*/  @!P1 BRA `(.L_x_941) ;  /* 0x0000000000049947 */ /* 0x000fea0003800000 */
[----:B------:R-:W-:Y:S01]  /*234b0*/  BPT.TRAP 0x1 ;  /* 0x000000040000795c */ /* 0x000fe20000300000 */
.L_x_941:
[----:B------:R-:W2:Y:S04]  /*234c0*/  LDL R7, [R1+0x4] ;  /* 0x0000040001077983 */ /* 0x000ea80000100800 */
[----:B------:R-:W2:Y:S04]  /*234d0*/  LDL R6, [R1+0xc] ;  /* 0x00000c0001067983 */ /* 0x000ea80000100800 */
[----:B------:R-:W3:Y:S04]  /*234e0*/  LDL R5, [R1+0x18] ;  /* 0x0000180001057983 */ /* 0x000ee80000100800 */
[----:B------:R-:W4:Y:S04]  /*234f0*/  LDL R4, [R1+0x1c] ;  /* 0x00001c0001047983 */ /* 0x000f280000100800 */
[----:B01----:R-:W4:Y:S01]  /*23500*/  LDL R2, [R1] ;  /* 0x0000000001027983 */ /* 0x003f220000100800 */
[----:B------:R-:W-:Y:S01]  /*23510*/  R2UR UR9, R0 ;  /* 0x00000000000972ca */ /* 0x000fe200000e0000 */
[----:B------:R-:W-:Y:S01]  /*23520*/  UIADD3 UR4, UP0, UR38, 0x370, URZ ;  /* 0x0000037026047890 */ /* 0x000fe2000ff1e03f */
[----:B------:R-:W-:Y:S01]  /*23530*/  R2UR UR12, R18 ;  /* 0x00000000120c72ca */ /* 0x000fe200000e0000 */
[----:B------:R-:W-:Y:S01]  /*23540*/  UMOV UR10, URZ ;  /* 0x0000003f000a7c82 */ /* 0x000fe20008000000 */
[----:B------:R-:W-:Y:S01]  /*23550*/  PLOP3.LUT P0, PT, PT, PT, PT, 0x80, 0x0 ;  /* 0x000000000000781c */ /* 0x000fe20003f0f070 */
[----:B------:R-:W-:Y:S01]  /*23560*/  UMOV UR6, 0x0 ;  /* 0x0000000000067882 */ /* 0x000fe20000000000 */
[----:B------:R-:W-:Y:S01]  /*23570*/  UMOV UR7, 0x14f00000 ;  /* 0x14f0000000077882 */ /* 0x000fe20000000000 */
[----:B------:R-:W-:Y:S01]  /*23580*/  UMOV UR17, 0x40 ;  /* 0x0000004000117882 */ /* 0x000fe20000000000 */
[----:B-----5:R-:W-:-:S05]  /*23590*/  LOP3.LUT R3, R3, 0xfffffffb, RZ, 0xc0, !PT ;  /* 0xfffffffb03037812 */ /* 0x020fca00078ec0ff */
[----:B------:R-:W-:-:S04]  /*235a0*/  UIADD3 UR9, UR9, 0x38830, URZ ;  /* 0x0003883009097890 */ /* 0x000fc8000fffe03f */
[----:B------:R-:W-:-:S05]  /*235b0*/  @P0 LOP3.LUT R3, R3, 0x4, RZ, 0xfc, !PT ;  /* 0x0000000403030812 */ /* 0x000fca00078efcff */
[----:B------:R1:W-:Y:S01]  /*235c0*/  STL [R1+0x8], R3 ;  /* 0x0000080301007387 */ /* 0x0003e20000100800 */
[----:B--2---:R-:W-:Y:S01]  /*235d0*/  IMAD R0, R6, 0xa000, R7 ;  /* 0x0000a00006007824 */ /* 0x004fe200078e0207 */
[----:B---3--:R-:W-:-:S04]  /*235e0*/  R2UR UR11, R5 ;  /* 0x00000000050b72ca */ /* 0x008fc800000e0000 */
[----:B------:R-:W-:Y:S02]  /*235f0*/  R2UR UR14, R0 ;  /* 0x00000000000e72ca */ /* 0x000fe400000e0000 */
[----:B----4-:R-:W-:Y:S02]  /*23600*/  R2UR UR5, R4 ;  /* 0x00000000040572ca */ /* 0x010fe400000e0000 */
[----:B------:R-:W-:-:S09]  /*23610*/  R2UR UR13, R2 ;  /* 0x00000000020d72ca */ /* 0x000fd200000e0000 */
[----:B------:R-:W-:Y:S02]  /*23620*/  UIADD3 UR8, UR14, 0x24400, URZ ;  /* 0x000244000e087890 */ /* 0x000fe4000fffe03f */
[----:B------:R-:W-:Y:S02]  /*23630*/  UIMAD UR11, UR11, 0x50, UR5 ;  /* 0x000000500b0b78a4 */ /* 0x000fe4000f8e0205 */
[----:B------:R-:W-:Y:S02]  /*23640*/  UIADD3.X UR5, URZ, UR39, URZ, UP0, !UPT ;  /* 0x000000273f057290 */ /* 0x000fe400087fe43f */
[----:B------:R-:W-:Y:S02]  /*23650*/  UIADD3 UR15, UR14, 0x26c00, URZ ;  /* 0x00026c000e0f7890 */ /* 0x000fe4000fffe03f */
[----:B------:R-:W-:Y:S02]  /*23660*/  UIADD3 UR16, UR14, 0x29400, URZ ;  /* 0x000294000e107890 */ /* 0x000fe4000fffe03f */
[----:B------:R-:W-:-:S03]  /*23670*/  UIADD3 UR14, UR14, 0x2bc00, URZ ;  /* 0x0002bc000e0e7890 */ /* 0x000fc6000fffe03f */
[----:B------:R0:W-:Y:S02]  /*23680*/  UTMALDG.4D [UR8], [UR4], desc[UR6] ;  /* 0x00000608040075b4 */ /* 0x0001e40008019000 */
[----:B0-----:R-:W-:Y:S01]  /*23690*/  UMOV UR8, UR15 ;  /* 0x0000000f00087c82 */ /* 0x001fe20008000000 */
[----:B------:R-:W-:Y:S01]  /*236a0*/  UMOV UR10, UR17 ;  /* 0x00000011000a7c82 */ /* 0x000fe20008000000 */
[----:B------:R-:W-:Y:S01]  /*236b0*/  UMOV UR15, 0x80 ;  /* 0x00000080000f7882 */ /* 0x000fe20000000000 */
[----:B------:R0:W-:Y:S02]  /*236c0*/  UTMALDG.4D [UR8], [UR4], desc[UR6] ;  /* 0x00000608040075b4 */ /* 0x0001e40008019000 */
[----:B0-----:R-:W-:Y:S01]  /*236d0*/  UMOV UR8, UR16 ;  /* 0x0000001000087c82 */ /* 0x001fe20008000000 */
[----:B------:R-:W-:Y:S01]  /*236e0*/  UMOV UR10, UR15 ;  /* 0x0000000f000a7c82 */ /* 0x000fe20008000000 */
[----:B------:R-:W-:Y:S01]  /*236f0*/  UMOV UR15, 0xc0 ;  /* 0x000000c0000f7882 */ /* 0x000fe20000000000 */
[----:B------:R0:W-:Y:S02]  /*23700*/  UTMALDG.4D [UR8], [UR4], desc[UR6] ;  /* 0x00000608040075b4 */ /* 0x0001e40008019000 */
[----:B0-----:R-:W-:Y:S01]  /*23710*/  UMOV UR8, UR14 ;  /* 0x0000000e00087c82 */ /* 0x001fe20008000000 */
[----:B------:R-:W-:-:S02]  /*23720*/  UMOV UR10, UR15 ;  /* 0x0000000f000a7c82 */ /* 0x000fc40008000000 */
[----:B------:R1:W-:Y:S02]  /*23730*/  UTMALDG.4D [UR8], [UR4], desc[UR6] ;  /* 0x00000608040075b4 */ /* 0x0003e40008019000 */
[----:B-1----:R-:W-:Y:S01]  /*23740*/  NOP ;  /* 0x0000000000007918 */ /* 0x002fe20000000000 */
.L_x_937:
[----:B------:R-:W2:Y:S04]  /*23750*/  LDL R2, [R1+0x4] ;  /* 0x0000040001027983 */ /* 0x000ea80000100800 */
[----:B------:R-:W3:Y:S04]  /*23760*/  LDL.LU R3, [R1+0x40] ;  /* 0x0000400001037983 */ /* 0x000ee80000300800 */
[----:B------:R-:W4:Y:S04]  /*23770*/  LDL.LU R5, [R1+0x34] ;  /* 0x0000340001057983 */ /* 0x000f280000300800 */
[----:B0-----:R-:W5:Y:S01]  /*23780*/  LDL.LU R4, [R1+0x48] ;  /* 0x0000480001047983 */ /* 0x001f620000300800 */
[----:B------:R-:W-:Y:S05]  /*23790*/  WARPSYNC.ALL ;  /* 0x0000000000007948 */ /* 0x000fea0003800000 */
[----:B------:R-:W-:Y:S01]  /*237a0*/  ULDC.64 UR4, c[0x0][0x298] ;  /* 0x0000a60000047ab9 */ /* 0x000fe20000000a00 */
[----:B------:R-:W-:Y:S01]  /*237b0*/  ULDC.64 UR6, c[0x0][0xa00] ;  /* 0x0002800000067ab9 */ /* 0x000fe20000000a00 */
[----:B------:R-:W-:Y:S01]  /*237c0*/  BSSY B6, `(.L_x_942) ;  /* 0x0000024000067945 */ /* 0x000fe20003800000 */
[----:B------:R-:W-:Y:S01]  /*237d0*/  BAR.SYNC.DEFER_BLOCKING 0x8, 0x180 ;  /* 0x0206000000007b1d */ /* 0x000fe20000010000 */
[----:B------:R-:W-:-:S04]  /*237e0*/  ISETP.NE.U32.AND P0, PT, RZ, UR6, PT ;  /* 0x00000006ff007c0c */ /* 0x000fc8000bf05070 */
[----:B------:R-:W-:Y:S01]  /*237f0*/  ISETP.NE.AND.EX P0, PT, RZ, UR7, PT, P0 ;  /* 0x00000007ff007c0c */ /* 0x000fe2000bf05300 */
[----:B--2---:R-:W-:Y:S01]  /*23800*/  VIADD R2, R2, 0x14400 ;  /* 0x0001440002027836 */ /* 0x004fe20000000000 */
[----:B---3--:R-:W-:-:S04]  /*23810*/  SHF.R.S32.HI R0, RZ, 0x1f, R3 ;  /* 0x0000001fff007819 */ /* 0x008fc80000011403 */
[----:B------:R-:W-:Y:S02]  /*23820*/  LOP3.LUT P1, RZ, R2, 0x3ff, RZ, 0xc0, !PT ;  /* 0x000003ff02ff7812 */ /* 0x000fe4000782c0ff */
[----:B----4-:R-:W-:Y:S01]  /*23830*/  SEL R5, R5, RZ, !P0 ;  /* 0x000000ff05057207 */ /* 0x010fe20004000000 */
[----:B------:R-:W-:Y:S01]  /*23840*/  IMAD R0, R0, UR4, RZ ;  /* 0x0000000400007c24 */ /* 0x000fe2000f8e02ff */
[----:B-----5:R-:W-:-:S03]  /*23850*/  SEL R4, R4, RZ, !P0 ;  /* 0x000000ff04047207 */ /* 0x020fc60004000000 */
[C---:B------:R-:W-:Y:S02]  /*23860*/  IMAD R0, R3.reuse, UR5, R0 ;  /* 0x0000000503007c24 */ /* 0x040fe4000f8e0200 */
[----:B------:R-:W-:-:S05]  /*23870*/  IMAD.WIDE.U32 R2, R3, UR4, RZ ;  /* 0x0000000403027c25 */ /* 0x000fca000f8e00ff */
[----:B------:R0:W-:Y:S04]  /*23880*/  STL.64 [R1+0x40], R2 ;  /* 0x0000400201007387 */ /* 0x0001e80000100a00 */
[----:B------:R1:W-:Y:S04]  /*23890*/  STL [R1+0x34], R5 ;  /* 0x0000340501007387 */ /* 0x0003e80000100800 */
[----:B------:R1:W-:Y:S01]  /*238a0*/  STL [R1+0x5c], R4 ;  /* 0x00005c0401007387 */ /* 0x0003e20000100800 */
[----:B0-----:R-:W-:Y:S01]  /*238b0*/  IMAD.IADD R2, R3, 0x1, R0 ;  /* 0x0000000103027824 */ /* 0x001fe200078e0200 */
[----:B------:R-:W-:-:S05]  /*238c0*/  SHF.R.S32.HI R0, RZ, 0x1f, R18 ;  /* 0x0000001fff007819 */ /* 0x000fca0000011412 */
[----:B------:R1:W-:Y:S04]  /*238d0*/  STL [R1+0x58], R0 ;  /* 0x0000580001007387 */ /* 0x0003e80000100800 */
[----:B------:R1:W-:Y:S01]  /*238e0*/  STL [R1+0x48], R2 ;  /* 0x0000480201007387 */ /* 0x0003e20000100800 */
[----:B------:R-:W-:Y:S05]  /*238f0*/  @!P1 BRA `(.L_x_943) ;  /* 0x0000000000409947 */ /* 0x000fea0003800000 */
[----:B-1----:R-:W-:Y:S01]  /*23900*/  MOV R2, 0x0 ;  /* 0x0000000000027802 */ /* 0x002fe20000000f00 */
        /* <DEDUP_REMOVED lines=15> */
.L_x_943:
[----:B------:R-:W-:Y:S05]  /*23a00*/  BSYNC B6 ;  /* 0x0000000000067941 */ /* 0x000fea0003800000 */
.L_x_942:
[----:B------:R-:W2:Y:S01]  /*23a10*/  LDL.LU R6, [R1+0x48] ;  /* 0x0000480001067983 */ /* 0x000ea20000300800 */
[----:B------:R-:W-:Y:S01]  /*23a20*/  ULDC.64 UR4, c[0x0][0x2d8] ;  /* 0x0000b60000047ab9 */ /* 0x000fe20000000a00 */
[----:B------:R-:W0:Y:S02]  /*23a30*/  LDC R7, c[0x0][0x448] ;  /* 0x00011200ff077b82 */ /* 0x000e240000000800 */
[----:B-1----:R-:W2:Y:S04]  /*23a40*/  LDL.LU.64 R2, [R1+0x40] ;  /* 0x0000400001027983 */ /* 0x002ea80000300a00 */
[----:B------:R-:W3:Y:S04]  /*23a50*/  LDL.LU R0, [R1+0x58] ;  /* 0x0000580001007983 */ /* 0x000ee80000300800 */
[----:B------:R-:W4:Y:S04]  /*23a60*/  LDL.LU R5, [R1+0x5c] ;  /* 0x00005c0001057983 */ /* 0x000f280000300800 */
[----:B------:R-:W5:Y:S01]  /*23a70*/  LDL.LU R4, [R1+0x34] ;  /* 0x0000340001047983 */ /* 0x000f620000300800 */
[----:B------:R-:W-:Y:S01]  /*23a80*/  IMAD.SHL.U32 R17, R17, 0x80, RZ ;  /* 0x0000008011117824 */ /* 0x000fe200078e00ff */
[----:B------:R-:W1:Y:S01]  /*23a90*/  S2R R9, SR_TID.X ;  /* 0x0000000000097919 */ /* 0x000e620000002100 */
[----:B------:R-:W1:Y:S01]  /*23aa0*/  S2R R8, SR_TID.X ;  /* 0x0000000000087919 */ /* 0x000e620000002100 */
[----:B0-----:R-:W-:Y:S01]  /*23ab0*/  ISETP.NE.AND P0, PT, R7, 0x1, PT ;  /* 0x000000010700780c */ /* 0x001fe20003f05270 */
[----:B------:R-:W0:Y:S01]  /*23ac0*/  S2R R10, SR_TID.X ;  /* 0x00000000000a7919 */ /* 0x000e220000002100 */
[----:B-1----:R-:W-:-:S02]  /*23ad0*/  IMAD.SHL.U32 R9, R9, 0x8, RZ ;  /* 0x0000000809097824 */ /* 0x002fc400078e00ff */
[----:B------:R-:W-:-:S03]  /*23ae0*/  IMAD.SHL.U32 R8, R8, 0x8, RZ ;  /* 0x0000000808087824 */ /* 0x000fc600078e00ff */
[----:B------:R-:W-:Y:S02]  /*23af0*/  LOP3.LUT R9, R9, 0x38, RZ, 0xc0, !PT ;  /* 0x0000003809097812 */ /* 0x000fe400078ec0ff */
[----:B0-----:R-:W-:Y:S02]  /*23b00*/  LOP3.LUT R10, R10, 0x7f, RZ, 0xc0, !PT ;  /* 0x0000007f0a0a7812 */ /* 0x001fe400078ec0ff */
[C---:B------:R-:W-:Y:S02]  /*23b10*/  LOP3.LUT R12, R9.reuse, 0x40, RZ, 0xfc, !PT ;  /* 0x00000040090c7812 */ /* 0x040fe400078efcff */
[C---:B------:R-:W-:Y:S02]  /*23b20*/  LOP3.LUT R11, R9.reuse, 0x80, RZ, 0xfc, !PT ;  /* 0x00000080090b7812 */ /* 0x040fe400078efcff */
[----:B------:R-:W-:Y:S02]  /*23b30*/  LOP3.LUT R8, R8, 0x38, RZ, 0xc0, !PT ;  /* 0x0000003808087812 */ /* 0x000fe400078ec0ff */
[----:B------:R-:W-:-:S02]  /*23b40*/  LOP3.LUT R9, R9, 0xc0, RZ, 0xfc, !PT ;  /* 0x000000c009097812 */ /* 0x000fc400078efcff */
[----:B------:R-:W-:Y:S01]  /*23b50*/  SHF.R.U32.HI R10, RZ, 0x3, R10 ;  /* 0x00000003ff0a7819 */ /* 0x000fe2000001160a */
[----:B--2---:R-:W-:Y:S02]  /*23b60*/  IMAD.MOV.U32 R3, RZ, RZ, R6 ;  /* 0x000000ffff037224 */ /* 0x004fe400078e0006 */
[----:B------:R-:W0:Y:S01]  /*23b70*/  @P0 LDC R6, c[0x0][0x450] ;  /* 0x00011400ff060b82 */ /* 0x000e220000000800 */
[----:B---3--:R-:W-:Y:S02]  /*23b80*/  IMAD R0, R0, UR4, RZ ;  /* 0x0000000400007c24 */ /* 0x008fe4000f8e02ff */
[----:B------:R-:W-:-:S04]  /*23b90*/  IMAD.WIDE.U32 R2, R18, UR4, R2 ;  /* 0x0000000412027c25 */ /* 0x000fc8000f8e0002 */
[----:B------:R-:W-:Y:S01]  /*23ba0*/  IMAD R0, R18, UR5, R0 ;  /* 0x0000000512007c24 */ /* 0x000fe2000f8e0200 */
[----:B------:R-:W-:-:S03]  /*23bb0*/  ULDC.64 UR4, c[0x0][0x2e0] ;  /* 0x0000b80000047ab9 */ /* 0x000fc60000000a00 */
[----:B------:R-:W-:Y:S02]  /*23bc0*/  IMAD.IADD R3, R3, 0x1, R0 ;  /* 0x0000000103037824 */ /* 0x000fe400078e0200 */
[----:B----4-:R-:W-:Y:S02]  /*23bd0*/  IMAD R0, R5, UR4, RZ ;  /* 0x0000000405007c24 */ /* 0x010fe4000f8e02ff */
[----:B-----5:R-:W-:-:S04]  /*23be0*/  IMAD.WIDE.U32 R2, R4, UR4, R2 ;  /* 0x0000000404027c25 */ /* 0x020fc8000f8e0002 */
[----:B------:R-:W-:Y:S01]  /*23bf0*/  IMAD R0, R4, UR5, R0 ;  /* 0x0000000504007c24 */ /* 0x000fe2000f8e0200 */
[----:B------:R-:W-:Y:S01]  /*23c00*/  ULDC.64 UR4, c[0x0][0x2d0] ;  /* 0x0000b40000047ab9 */ /* 0x000fe20000000a00 */
[----:B------:R-:W1:Y:S02]  /*23c10*/  S2R R4, SR_TID.X ;  /* 0x0000000000047919 */ /* 0x000e640000002100 */
[----:B------:R-:W-:Y:S01]  /*23c20*/  IMAD.IADD R3, R3, 0x1, R0 ;  /* 0x0000000103037824 */ /* 0x000fe200078e0200 */
[----:B-1----:R-:W-:-:S04]  /*23c30*/  LOP3.LUT R4, R4, 0x7f, RZ, 0xc0, !PT ;  /* 0x0000007f04047812 */ /* 0x002fc800078ec0ff */
[----:B------:R-:W-:Y:S02]  /*23c40*/  SHF.R.U32.HI R5, RZ, 0x3, R4 ;  /* 0x00000003ff057819 */ /* 0x000fe40000011604 */
[----:B------:R-:W1:Y:S02]  /*23c50*/  S2R R4, SR_TID.X ;  /* 0x0000000000047919 */ /* 0x000e640000002100 */
[----:B-1----:R-:W-:-:S05]  /*23c60*/  IMAD.SHL.U32 R4, R4, 0x10, RZ ;  /* 0x0000001004047824 */ /* 0x002fca00078e00ff */
[----:B------:R-:W-:Y:S02]  /*23c70*/  LOP3.LUT R4, R5, 0x70, R4, 0xf8, !PT ;  /* 0x0000007005047812 */ /* 0x000fe400078ef804 */
[----:B------:R-:W1:Y:S02]  /*23c80*/  @P0 LDC R5, c[0x0][0x44c] ;  /* 0x00011300ff050b82 */ /* 0x000e640000000800 */
[----:B------:R-:W-:-:S05]  /*23c90*/  LOP3.LUT R4, R4, R17, RZ, 0xfc, !PT ;  /* 0x0000001104047212 */ /* 0x000fca00078efcff */
[----:B------:R-:W-:Y:S02]  /*23ca0*/  IMAD.MOV.U32 R0, RZ, RZ, R4 ;  /* 0x000000ffff007224 */ /* 0x000fe400078e0004 */
[----:B-1----:R-:W-:-:S05]  /*23cb0*/  @P0 IMAD.HI.U32 R5, R4, R5, RZ ;  /* 0x0000000504050227 */ /* 0x002fca00078e00ff */
[----:B0-----:R-:W-:-:S05]  /*23cc0*/  @P0 SHF.R.U32.HI R0, RZ, R6, R5 ;  /* 0x00000006ff000219 */ /* 0x001fca0000011605 */
        /* <DEDUP_REMOVED lines=10> */
[----:B------:R-:W-:-:S04]  /*23d70*/  IMAD R0, R0, UR4, RZ ;  /* 0x0000000400007c24 */ /* 0x000fc8000f8e02ff */
[----:B------:R-:W-:Y:S01]  /*23d80*/  IMAD R4, R4, UR5, R0 ;  /* 0x0000000504047c24 */ /* 0x000fe2000f8e0200 */
[----:B------:R-:W-:-:S03]  /*23d90*/  ULDC.64 UR4, c[0x0][0x280] ;  /* 0x0000a00000047ab9 */ /* 0x000fc60000000a00 */
[----:B------:R-:W-:Y:S01]  /*23da0*/  IMAD.IADD R3, R3, 0x1, R4 ;  /* 0x0000000103037824 */ /* 0x000fe200078e0204 */
[----:B------:R-:W-:Y:S01]  /*23db0*/  LEA R4, P0, R2, UR4, 0x1 ;  /* 0x0000000402047c11 */ /* 0x000fe2000f8008ff */
        /* <DEDUP_REMOVED lines=8> */
[----:B------:R-:W2:Y:S04]  /*23e40*/  LDL.LU R6, [R1+0x50] ;  /* 0x0000500001067983 */ /* 0x000ea80000300800 */
[----:B------:R-:W3:Y:S01]  /*23e50*/  LDL R9, [R1+0x2c] ;  /* 0x00002c0001097983 */ /* 0x000ee20000100800 */
[----:B------:R-:W-:Y:S01]  /*23e60*/  IMAD.IADD R0, R10, 0x1, R17 ;  /* 0x000000010a007824 */ /* 0x000fe200078e0211 */
[----:B------:R-:W-:Y:S02]  /*23e70*/  ULDC.64 UR4, c[0x0][0x208] ;  /* 0x0000820000047ab9 */ /* 0x000fe40000000a00 */
[----:B------:R-:W-:Y:S01]  /*23e80*/  SHFL.IDX PT, R5, R4, 0x1, 0x181f ;  /* 0x00381f0004057f89 */ /* 0x000fe200000e0000 */
[----:B--2---:R-:W-:-:S03]  /*23e90*/  IMAD R2, R6, R7, RZ ;  /* 0x0000000706027224 */ /* 0x004fc600078e02ff */
[----:B------:R-:W0:Y:S02]  /*23ea0*/  SHFL.IDX PT, R7, R4, RZ, 0x181f ;  /* 0x00181fff04077589 */ /* 0x000e2400000e0000 */
[----:B------:R-:W-:Y:S02]  /*23eb0*/  ISETP.GE.AND P2, PT, R0, R2, PT ;  /* 0x000000020000720c */ /* 0x000fe40003f46270 */
[----:B------:R-:W1:Y:S11]  /*23ec0*/  SHFL.IDX PT, R6, R3, RZ, 0x181f ;  /* 0x00181fff03067589 */ /* 0x000e7600000e0000 */
[----:B0-----:R-:W-:-:S05]  /*23ed0*/  @!P2 LEA R7, P5, R8, R7, 0x1 ;  /* 0x000000070807a211 */ /* 0x001fca00078a08ff */
[----:B-1----:R-:W-:-:S05]  /*23ee0*/  @!P2 IMAD.X R6, RZ, RZ, R6, P5 ;  /* 0x000000ffff06a224 */ /* 0x002fca00028e0606 */
[----:B------:R-:W-:-:S04]  /*23ef0*/  @!P2 LOP3.LUT R7, R7, R6, RZ, 0x3c, !PT ;  /* 0x000000060707a212 */ /* 0x000fc800078e3cff */
[----:B------:R-:W-:-:S04]  /*23f00*/  @!P2 LOP3.LUT R6, R7, R6, RZ, 0x3c, !PT ;  /* 0x000000060706a212 */ /* 0x000fc800078e3cff */
[----:B------:R-:W-:-:S05]  /*23f10*/  @!P2 LOP3.LUT R7, R7, R6, RZ, 0x3c, !PT ;  /* 0x000000060707a212 */ /* 0x000fca00078e3cff */
[----:B---3--:R-:W-:Y:S04]  /*23f20*/  @!P2 LDGSTS.E.BYPASS.LTC128B.128 [R9+0x14400], desc[UR4][R6.64], !P4 ;  /* 0x144000000609afae */ /* 0x008fe8000e101d44 */
[----:B------:R-:W-:Y:S04]  /*23f30*/  @!P2 LDGSTS.E.BYPASS.LTC128B.128 [R9+0x18400], desc[UR4][R6.64+0x80], !P3 ;  /* 0x184000800609afae */ /* 0x000fe8000d901d44 */
[----:B------:R-:W-:Y:S04]  /*23f40*/  @!P2 LDGSTS.E.BYPASS.LTC128B.128 [R9+0x1c400], desc[UR4][R6.64+0x100], !P0 ;  /* 0x1c4001000609afae */ /* 0x000fe8000c101d44 */
[----:B------:R0:W-:Y:S04]  /*23f50*/  @!P2 LDGSTS.E.BYPASS.LTC128B.128 [R9+0x20400], desc[UR4][R6.64+0x180], !P1 ;  /* 0x204001800609afae */ /* 0x0001e8000c901d44 */
[----:B0-----:R-:W0:Y:S01]  /*23f60*/  SHFL.IDX PT, R7, R3, 0x1, 0x181f ;  /* 0x00381f0003077f89 */ /* 0x001e2200000e0000 */
[----:B------:R-:W-:-:S05]  /*23f70*/  VIADD R6, R0, 0x10 ;  /* 0x0000001000067836 */ /* 0x000fca0000000000 */
[----:B------:R-:W-:-:S13]  /*23f80*/  ISETP.GE.AND P2, PT, R6, R2, PT ;  /* 0x000000020600720c */ /* 0x000fda0003f46270 */
[----:B------:R-:W-:-:S05]  /*23f90*/  @!P2 LEA R5, P5, R8, R5, 0x1 ;  /* 0x000000050805a211 */ /* 0x000fca00078a08ff */
[----:B0-----:R-:W-:-:S04]  /*23fa0*/  @!P2 IMAD.X R6, RZ, RZ, R7, P5 ;  /* 0x000000ffff06a224 */ /* 0x001fc800028e0607 */
[----:B------:R-:W-:Y:S02]  /*23fb0*/  @!P2 IMAD.MOV.U32 R7, RZ, RZ, R6 ;  /* 0x000000ffff07a224 */ /* 0x000fe400078e0006 */
[----:B------:R-:W-:Y:S02]  /*23fc0*/  @!P2 IMAD.MOV.U32 R6, RZ, RZ, R5 ;  /* 0x000000ffff06a224 */ /* 0x000fe400078e0005 */
[----:B------:R-:W0:Y:S04]  /*23fd0*/  SHFL.IDX PT, R5, R4, 0x2, 0x181f ;  /* 0x00581f0004057f89 */ /* 0x000e2800000e0000 */
[----:B------:R-:W-:Y:S04]  /*23fe0*/  @!P2 LDGSTS.E.BYPASS.LTC128B.128 [R9+0x14c00], desc[UR4][R6.64], !P4 ;  /* 0x14c000000609afae */ /* 0x000fe8000e101d44 */
[----:B------:R-:W-:Y:S04]  /*23ff0*/  @!P2 LDGSTS.E.BYPASS.LTC128B.128 [R9+0x18c00], desc[UR4][R6.64+0x80], !P3 ;  /* 0x18c000800609afae */ /* 0x000fe8000d901d44 */
[----:B------:R-:W-:Y:S04]  /*24000*/  @!P2 LDGSTS.E.BYPASS.LTC128B.128 [R9+0x1cc00], desc[UR4][R6.64+0x100], !P0 ;  /* 0x1cc001000609afae */ /* 0x000fe8000c101d44 */
[----:B------:R1:W-:Y:S04]  /*24010*/  @!P2 LDGSTS.E.BYPASS.LTC128B.128 [R9+0x20c00], desc[UR4][R6.64+0x180], !P1 ;  /* 0x20c001800609afae */ /* 0x0003e8000c901d44 */
[----:B-1----:R-:W1:Y:S01]  /*24020*/  SHFL.IDX PT, R7, R3, 0x2, 0x181f ;  /* 0x00581f0003077f89 */ /* 0x002e6200000e0000 */
[----:B------:R-:W-:-:S05]  /*24030*/  VIADD R6, R0, 0x20 ;  /* 0x0000002000067836 */ /* 0x000fca0000000000 */
[----:B------:R-:W-:-:S13]  /*24040*/  ISETP.GE.AND P2, PT, R6, R2, PT ;  /* 0x000000020600720c */ /* 0x000fda0003f46270 */
[----:B0-----:R-:W-:-:S05]  /*24050*/  @!P2 LEA R5, P5, R8, R5, 0x1 ;  /* 0x000000050805a211 */ /* 0x001fca00078a08ff */
[----:B-1----:R-:W-:-:S04]  /*24060*/  @!P2 IMAD.X R6, RZ, RZ, R7, P5 ;  /* 0x000000ffff06a224 */ /* 0x002fc800028e0607 */
        /* <DEDUP_REMOVED lines=50> */
[----:B------:R0:W1:Y:S04]  /*24390*/  SHFL.IDX PT, R5, R3, 0x7, 0x181f ;  /* 0x00f81f0003057f89 */ /* 0x00006800000e0000 */
[----:B------:R0:W-:Y:S04]  /*243a0*/  @!P2 LDGSTS.E.BYPASS.LTC128B.128 [R9+0x17400], desc[UR4][R6.64], !P4 ;  /* 0x174000000609afae */ /* 0x0001e8000e101d44 */
[----:B------:R0:W-:Y:S04]  /*243b0*/  @!P2 LDGSTS.E.BYPASS.LTC128B.128 [R9+0x1b400], desc[UR4][R6.64+0x80], !P3 ;  /* 0x1b4000800609afae */ /* 0x0001e8000d901d44 */
[----:B------:R0:W-:Y:S04]  /*243c0*/  @!P2 LDGSTS.E.BYPASS.LTC128B.128 [R9+0x1f400], desc[UR4][R6.64+0x100], !P0 ;  /* 0x1f4001000609afae */ /* 0x0001e8000c101d44 */
[----:B------:R0:W-:Y:S04]  /*243d0*/  @!P2 LDGSTS.E.BYPASS.LTC128B.128 [R9+0x23400], desc[UR4][R6.64+0x180], !P1 ;  /* 0x234001800609afae */ /* 0x0001e8000c901d44 */
[----:B------:R0:W2:Y:S02]  /*243e0*/  SHFL.IDX PT, R3, R4, 0x7, 0x181f ;  /* 0x00f81f0004037f89 */ /* 0x0000a400000e0000 */
.L_x_1103:
        /* <DEDUP_REMOVED lines=15> */
.L_x_946:
[----:B------:R-:W-:Y:S05]  /*244e0*/  BSYNC B0 ;  /* 0x0000000000007941 */ /* 0x000fea0003800000 */
.L_x_945:
[----:B------:R4:W5:Y:S01]  /*244f0*/  LDL R8, [R1+0x4] ;  /* 0x0000040001087983 */ /* 0x0009620000100800 */
[----:B------:R-:W-:Y:S01]  /*24500*/  PLOP3.LUT P0, PT, PT, PT, PT, 0x80, 0x0 ;  /* 0x000000000000781c */ /* 0x000fe20003f0f070 */
[----:B------:R-:W-:-:S12]  /*24510*/  NOP ;  /* 0x0000000000007918 */ /* 0x000fd80000000000 */
.L_x_947:
[----:B---3--:R-:W3:Y:S01]  /*24520*/  LDL R2, [R1+0x4] ;  /* 0x0000040001027983 */ /* 0x008ee20000100800 */
[----:B------:R-:W-:Y:S02]  /*24530*/  PLOP3.LUT P1, PT, P1, P0, PT, 0xa2, 0x0 ;  /* 0x000000000000781c */ /* 0x000fe40000f21472 */
[----:B---3--:R-:W-:-:S08]  /*24540*/  @P0 R2UR P1, UR4, R2 ;  /* 0x00000000020402ca */ /* 0x008fd00000020000 */
[----:B------:R-:W-:-:S05]  /*24550*/  @P0 PLOP3.LUT P0, PT, P1, PT, PT, 0x80, 0x0 ;  /* 0x000000000000081c */ /* 0x000fca0000f0f070 */
[----:B------:R-:W-:Y:S01]  /*24560*/  @!P1 SYNCS.ARRIVE.TRANS64.RED.A0T1 RZ, [UR4+0x38800], RZ ;  /* 0x038800ffffff99a7 */ /* 0x000fe20008200404 */
[----:B------:R-:W-:Y:S07]  /*24570*/  @!P1 ARRIVES.LDGSTSBAR.64.TRANSCNT [UR4+0x38800] ;  /* 0x03880000ff0099b0 */ /* 0x000fee0008000a84 */
[----:B------:R-:W-:Y:S05]  /*24580*/  @P0 BRA.U.ANY `(.L_x_947) ;  /* 0xfffffffd00e40947 */ /* 0x000fea000393ffff */
[----:B0-2---:R-:W2:Y:S02]  /*24590*/  LDL.LU R3, [R1+0x54] ;  /* 0x0000540001037983 */ /* 0x005ea40000300800 */
        /* <DEDUP_REMOVED lines=11> */
.L_x_1104:
[----:B------:R-:W-:Y:S05]  /*24650*/  BSYNC B0 ;  /* 0x0000000000007941 */ /* 0x000fea0003800000 */
.L_x_948:
[----:B0-----:R-:W2:Y:S01]  /*24660*/  LDL.LU R2, [R1+0x4c] ;  /* 0x00004c0001027983 */ /* 0x001ea20000300800 */
[----:B------:R-:W-:Y:S01]  /*24670*/  BSSY B0, `(.L_x_950) ;  /* 0x00002c2000007945 */ /* 0x000fe20003800000 */
[----:B--2---:R-:W-:-:S13]  /*24680*/  ISETP.GE.AND P0, PT, R2, 0x51, PT ;  /* 0x000000510200780c */ /* 0x004fda0003f06270 */
[----:B------:R-:W-:Y:S05]  /*24690*/  @!P0 BRA `(.L_x_951) ;  /* 0x0000002800fc8947 */ /* 0x000fea0003800000 */
[----:B------:R-:W2:Y:S01]  /*246a0*/  LDL R2, [R1+0x38] ;  /* 0x0000380001027983 */ /* 0x000ea20000100800 */
[----:B------:R-:W-:Y:S01]  /*246b0*/  IMAD.MOV.U32 R0, RZ, RZ, 0x1 ;  /* 0x00000001ff007424 */ /* 0x000fe200078e00ff */
[----:B------:R-:W-:Y:S01]  /*246c0*/  BSSY B2, `(.L_x_952) ;  /* 0x00000ef000027945 */ /* 0x000fe20003800000 */
[----:B--2--5:R-:W-:-:S05]  /*246d0*/  IMAD.MOV R8, RZ, RZ, -R2 ;  /* 0x000000ffff087224 */ /* 0x024fca00078e0a02 */
        /* <DEDUP_REMOVED lines=8> */
[----:B------:R-:W5:Y:S01]  /*24760*/  LDL R2, [R1+0x14] ;  /* 0x0000140001027983 */ /* 0x000f620000100800 */
[----:B------:R-:W-:Y:S01]  /*24770*/  BSSY B1, `(.L_x_954) ;  /* 0x00000df000017945 */ /* 0x000fe20003800000 */
[----:B--2---:R-:W-:Y:S01]  /*24780*/  LOP3.LUT P1, RZ, R4, 0x4, RZ, 0xc0, !PT ;  /* 0x0000000404ff7812 */ /* 0x004fe2000782c0ff */
[----:B---3--:R-:W-:-:S05]  /*24790*/  VIADD R7, R3, 0x1 ;  /* 0x0000000103077836 */ /* 0x008fca0000000000 */
[----:B------:R-:W-:-:S04]  /*247a0*/  ISETP.NE.AND P0, PT, R7, 0x2, PT ;  /* 0x000000020700780c */ /* 0x000fc80003f05270 */
[----:B------:R-:W-:Y:S02]  /*247b0*/  SEL R9, RZ, 0x1, P0 ;  /* 0x00000001ff097807 */ /* 0x000fe40000000000 */
[----:B------:R-:W-:Y:S02]  /*247c0*/  SEL R7, R7, RZ, P0 ;  /* 0x000000ff07077207 */ /* 0x000fe40000000000 */
[----:B-----5:R-:W-:Y:S01]  /*247d0*/  LOP3.LUT R9, R2, R9, RZ, 0x3c, !PT ;  /* 0x0000000902097212 */ /* 0x020fe200078e3cff */
[----:B------:R-:W-:Y:S06]  /*247e0*/  @!P1 BRA `(.L_x_955) ;  /* 0x0000000c005c9947 */ /* 0x000fec0003800000 */
[----:B------:R0:W5:Y:S01]  /*247f0*/  LDL R4, [R1] ;  /* 0x0000000001047983 */ /* 0x0001620000100800 */
[----:B------:R-:W-:Y:S02]  /*24800*/  ULDC.64 UR4, c[0x0][0x418] ;  /* 0x0001060000047ab9 */ /* 0x000fe40000000a00 */
[----:B------:R-:W-:-:S04]  /*24810*/  ISETP.NE.U32.AND P0, PT, RZ, UR4, PT ;  /* 0x00000004ff007c0c */ /* 0x000fc8000bf05070 */
[----:B------:R-:W-:-:S13]  /*24820*/  ISETP.NE.AND.EX P0, PT, RZ, UR5, PT, P0 ;  /* 0x00000005ff007c0c */ /* 0x000fda000bf05300 */
[----:B0-----:R-:W-:Y:S05]  /*24830*/  @!P0 BRA `(.L_x_956) ;  /* 0x0000000000508947 */ /* 0x001fea0003800000 */
[----:B------:R-:W2:Y:S01]  /*24840*/  LDL R10, [R1+0x28] ;  /* 0x00002800010a7983 */ /* 0x000ea20000100800 */
[----:B-1----:R-:W0:Y:S01]  /*24850*/  LDC R5, c[0x0][0x43c] ;  /* 0x00010f00ff057b82 */ /* 0x002e220000000800 */
[----:B------:R-:W-:Y:S02]  /*24860*/  ULDC.64 UR6, c[0x0][0x428] ;  /* 0x00010a0000067ab9 */ /* 0x000fe40000000a00 */
[----:B------:R-:W3:Y:S01]  /*24870*/  LDL R6, [R1+0x10] ;  /* 0x0000100001067983 */ /* 0x000ee20000100800 */
[----:B------:R-:W-:Y:S01]  /*24880*/  ULDC.64 UR8, c[0x0][0x208] ;  /* 0x0000820000087ab9 */ /* 0x000fe20000000a00 */
[----:B0-----:R-:W-:-:S13]  /*24890*/  ISETP.NE.AND P0, PT, R5, 0x1, PT ;  /* 0x000000010500780c */ /* 0x001fda0003f05270 */
[----:B------:R-:W0:Y:S02]  /*248a0*/  @P0 LDC.64 R2, c[0x0][0x440] ;  /* 0x00011000ff020b82 */ /* 0x000e240000000a00 */
[----:B0----5:R-:W-:-:S04]  /*248b0*/  @P0 IMAD.HI.U32 R4, R0, R2, RZ ;  /* 0x0000000200040227 */ /* 0x021fc800078e00ff */
        /* <DEDUP_REMOVED lines=10> */
[----:B------:R-:W-:-:S05]  /*24960*/  LEA.HI.X R5, R2, UR5, R3, 0x2, P0 ;  /* 0x0000000502057c11 */ /* 0x000fca00080f1403 */
[----:B------:R0:W5:Y:S04]  /*24970*/  LDG.E R4, desc[UR8][R4.64] ;  /* 0x0000000804047981 */ /* 0x000168000c1e1900 */
.L_x_956:
[----:B------:R-:W2:Y:S01]  /*24980*/  LDL R2, [R1+0x4] ;  /* 0x0000040001027983 */ /* 0x000ea20000100800 */
[----:B------:R-:W-:Y:S01]  /*24990*/  BSSY B3, `(.L_x_957) ;  /* 0x0000005000037945 */ /* 0x000fe20003800000 */
[----:B--2---:R-:W-:Y:S01]  /*249a0*/  IMAD R3, R7, 0x8, R2 ;  /* 0x0000000807037824 */ /* 0x004fe200078e0202 */
[----:B------:R-:W-:-:S04]  /*249b0*/  SHF.L.U32 R2, R9, 0x1f, RZ ;  /* 0x0000001f09027819 */ /* 0x000fc800000006ff */
[----:B------:R-:W2:Y:S02]  /*249c0*/  SYNCS.PHASECHK.TRANS64.TRYWAIT P0, [R3+URZ+0x38840], R2 ;  /* 0x03884002030075a7 */ /* 0x000ea4000800017f */
[----:B--2---:R-:W-:Y:S05]  /*249d0*/  @!P0 BRA `(.L_x_958) ;  /* 0x0000005400b08947 */ /* 0x004fea0003800000 */
.L_x_1105:
[----:B------:R-:W-:Y:S05]  /*249e0*/  BSYNC B3 ;  /* 0x0000000000037941 */ /* 0x000fea0003800000 */
.L_x_957:
[----:B01----:R-:W0:Y:S01]  /*249f0*/  S2R R5, SR_TID.X ;  /* 0x0000000000057919 */ /* 0x003e220000002100 */
[----:B------:R-:W-:Y:S01]  /*24a00*/  BSSY B3, `(.L_x_959) ;  /* 0x000000a000037945 */ /* 0x000fe20003800000 */
[----:B0-----:R-:W-:-:S04]  /*24a10*/  LOP3.LUT R5, R5, 0x7f, RZ, 0xc0, !PT ;  /* 0x0000007f05057812 */ /* 0x001fc800078ec0ff */
[----:B------:R-:W-:-:S13]  /*24a20*/  ISETP.NE.AND P0, PT, R5, RZ, PT ;  /* 0x000000ff0500720c */ /* 0x000fda0003f05270 */
[----:B------:R-:W-:Y:S05]  /*24a30*/  @P0 BRA `(.L_x_960) ;  /* 0x0000000000180947 */ /* 0x000fea0003800000 */
[----:B------:R-:W3:Y:S01]  /*24a40*/  LDL R5, [R1+0x8] ;  /* 0x0000080001057983 */ /* 0x000ee20000100800 */
[----:B--2---:R-:W-:-:S04]  /*24a50*/  IMAD.MOV.U32 R2, RZ, RZ, 0xa000 ;  /* 0x0000a000ff027424 */ /* 0x004fc800078e00ff */
[----:B------:R0:W-:Y:S01]  /*24a60*/  SYNCS.ARRIVE.TRANS64 RZ, [R3+URZ+0x38830], R2 ;  /* 0x0388300203ff79a7 */ /* 0x0001e2000800003f */
[----:B---3--:R-:W-:-:S13]  /*24a70*/  LOP3.LUT P1, RZ, R5, 0x1, RZ, 0xc0, !PT ;  /* 0x0000000105ff7812 */ /* 0x008fda000782c0ff */
[----:B0-----:R-:W-:Y:S05]  /*24a80*/  @!P1 BRA `(.L_x_960) ;  /* 0x0000000000049947 */ /* 0x001fea0003800000 */
[----:B------:R-:W-:Y:S01]  /*24a90*/  BPT.TRAP 0x1 ;  /* 0x000000040000795c */ /* 0x000fe20000300000 */
.L_x_960:
[----:B------:R-:W-:Y:S05]  /*24aa0*/  BSYNC B3 ;  /* 0x0000000000037941 */ /* 0x000fea0003800000 */
.L_x_959:
        /* <DEDUP_REMOVED lines=13> */
.L_x_961:
        /* <DEDUP_REMOVED lines=16> */
.L_x_962:
        /* <DEDUP_REMOVED lines=16> */
.L_x_963:
        /* <DEDUP_REMOVED lines=16> */
.L_x_964:
        /* <DEDUP_REMOVED lines=11> */
[----:B------:R-:W3:Y:S04]  /*24f30*/  LDL R14, [R1+0x4] ;  /* 0x00000400010e7983 */ /* 0x000ee80000100800 */
[----:B------:R-:W3:Y:S01]  /*24f40*/  LDL R6, [R1+0xc] ;  /* 0x00000c0001067983 */ /* 0x000ee20000100800 */
[----:B------:R-:W-:Y:S01]  /*24f50*/  BSSY B3, `(.L_x_965) ;  /* 0x0000005000037945 */ /* 0x000fe20003800000 */
[----:B--2---:R-:W-:Y:S01]  /*24f60*/  SHF.L.U32 R3, R15, 0x1f, RZ ;  /* 0x0000001f0f037819 */ /* 0x004fe200000006ff */
[----:B---3--:R-:W-:-:S04]  /*24f70*/  IMAD R2, R6, 0x8, R14 ;  /* 0x0000000806027824 */ /* 0x008fc800078e020e */
[----:B------:R-:W0:Y:S02]  /*24f80*/  SYNCS.PHASECHK.TRANS64.TRYWAIT P0, [R2+URZ+0x38860], R3 ;  /* 0x03886003020075a7 */ /* 0x000e24000800017f */
[----:B0-----:R-:W-:Y:S05]  /*24f90*/  @!P0 BRA `(.L_x_966) ;  /* 0x0000005000548947 */ /* 0x001fea0003800000 */
.L_x_1106:
[----:B------:R-:W-:Y:S05]  /*24fa0*/  BSYNC B3 ;  /* 0x0000000000037941 */ /* 0x000fea0003800000 */
.L_x_965:
[----:B------:R-:W1:Y:S01]  /*24fb0*/  S2R R5, SR_TID.X ;  /* 0x0000000000057919 */ /* 0x000e620000002100 */
[----:B------:R-:W-:-:S04]  /*24fc0*/  UPRMT UR4, UR37, 0x9910, URZ ;  /* 0x0000991025047896 */ /* 0x000fc8000800003f */
[----:B------:R-:W-:Y:S01]  /*24fd0*/  UISETP.NE.AND UP0, UPT, UR4, 0x2, UPT ;  /* 0x000000020400788c */ /* 0x000fe2000bf05270 */
[----:B-1----:R-:W-:-:S04]  /*24fe0*/  LOP3.LUT R5, R5, 0x7f, RZ, 0xc0, !PT ;  /* 0x0000007f05057812 */ /* 0x002fc800078ec0ff */
[----:B------:R-:W-:-:S13]  /*24ff0*/  ISETP.NE.AND P0, PT, R5, RZ, PT ;  /* 0x000000ff0500720c */ /* 0x000fda0003f05270 */
[----:B0-----:R-:W-:-:S04]  /*25000*/  @!P0 IMAD.MOV.U32 R3, RZ, RZ, 0xa000 ;  /* 0x0000a000ff038424 */ /* 0x001fc800078e00ff */
[----:B------:R0:W-:Y:S01]  /*25010*/  @!P0 SYNCS.ARRIVE.TRANS64 RZ, [R2+URZ+0x38850], R3 ;  /* 0x0388500302ff89a7 */ /* 0x0001e2000800003f */
[----:B------:R-:W-:-:S13]  /*25020*/  PLOP3.LUT P0, PT, PT, PT, UP0, 0x80, 0x0 ;  /* 0x000000000000781c */ /* 0x000fda0003f0f008 */
[----:B0-----:R-:W-:Y:S05]  /*25030*/  @P0 BRA `(.L_x_967) ;  /* 0x0000000000040947 */ /* 0x001fea0003800000 */
[----:B------:R-:W-:Y:S01]  /*25040*/  BPT.TRAP 0x1 ;  /* 0x000000040000795c */ /* 0x000fe20000300000 */
.L_x_967:
[----:B------:R-:W2:Y:S01]  /*25050*/  LDL R3, [R1+0x8] ;  /* 0x0000080001037983 */ /* 0x000ea20000100800 */
[----:B------:R-:W-:Y:S01]  /*25060*/  BSSY B3, `(.L_x_968) ;  /* 0x0000004000037945 */ /* 0x000fe20003800000 */
[----:B--2---:R-:W-:-:S13]  /*25070*/  LOP3.LUT P0, RZ, R3, 0x8, RZ, 0xc0, !PT ;  /* 0x0000000803ff7812 */ /* 0x004fda000780c0ff */
[----:B------:R-:W-:Y:S05]  /*25080*/  @P0 BRA `(.L_x_969) ;  /* 0x0000000000040947 */ /* 0x000fea0003800000 */
[----:B------:R-:W-:Y:S01]  /*25090*/  BPT.TRAP 0x1 ;  /* 0x000000040000795c */ /* 0x000fe20000300000 */
.L_x_969:
[----:B------:R-:W-:Y:S05]  /*250a0*/  BSYNC B3 ;  /* 0x0000000000037941 */ /* 0x000fea0003800000 */
.L_x_968:
[----:B------:R-:W2:Y:S04]  /*250b0*/  LDL R14, [R1+0x4] ;  /* 0x00000400010e7983 */ /* 0x000ea80000100800 */
[----:B------:R-:W2:Y:S04]  /*250c0*/  LDL.LU R3, [R1+0xc] ;  /* 0x00000c0001037983 */ /* 0x000ea80000300800 */
[----:B------:R-:W3:Y:S04]  /*250d0*/  LDL R6, [R1+0x1c] ;  /* 0x00001c0001067983 */ /* 0x000ee80000100800 */
[----:B------:R-:W3:Y:S01]  /*250e0*/  LDL.LU R5, [R1+0x18] ;  /* 0x0000180001057983 */ /* 0x000ee20000300800 */
[----:B------:R-:W-:Y:S01]  /*250f0*/  R2UR UR10, R10 ;  /* 0x000000000a0a72ca */ /* 0x000fe200000e0000 */
[----:B------:R-:W-:Y:S01]  /*25100*/  UIADD3 UR4, UP0, UR38, 0x470, URZ ;  /* 0x0000047026047890 */ /* 0x000fe2000ff1e03f */
[----:B------:R-:W-:Y:S01]  /*25110*/  PLOP3.LUT P0, PT, PT, PT, PT, 0x80, 0x0 ;  /* 0x000000000000781c */ /* 0x000fe20003f0f070 */
[----:B------:R-:W-:Y:S01]  /*25120*/  VIADD R2, R2, 0x38850 ;  /* 0x0003885002027836 */ /* 0x000fe20000000000 */
[----:B------:R-:W-:Y:S01]  /*25130*/  UMOV UR6, 0x0 ;  /* 0x0000000000067882 */ /* 0x000fe20000000000 */
[----:B------:R-:W-:Y:S01]  /*25140*/  UIADD3.X UR5, URZ, UR39, URZ, UP0, !UPT ;  /* 0x000000273f057290 */ /* 0x000fe200087fe43f */
[----:B------:R-:W-:Y:S01]  /*25150*/  UMOV UR7, 0x14f00000 ;  /* 0x14f0000000077882 */ /* 0x000fe20000000000 */
[----:B--2---:R-:W-:-:S02]  /*25160*/  IMAD R3, R3, 0xa000, R14 ;  /* 0x0000a00003037824 */ /* 0x004fc400078e020e */
[----:B---3--:R-:W-:Y:S02]  /*25170*/  IMAD R5, R5, 0x50, R6 ;  /* 0x0000005005057824 */ /* 0x008fe400078e0206 */
[----:B------:R-:W-:-:S07]  /*25180*/  VIADD R6, R3, 0x400 ;  /* 0x0000040003067836 */ /* 0x000fce0000000000 */
.L_x_970:
        /* <DEDUP_REMOVED lines=13> */
[----:B------:R-:W-:Y:S01]  /*25260*/  PLOP3.LUT P0, PT, PT, PT, PT, 0x80, 0x0 ;  /* 0x000000000000781c */ /* 0x000fe20003f0f070 */
[----:B------:R-:W-:Y:S01]  /*25270*/  UMOV UR6, 0x0 ;  /* 0x0000000000067882 */ /* 0x000fe20000000000 */
[----:B------:R-:W-:-:S11]  /*25280*/  UMOV UR7, 0x14f00000 ;  /* 0x14f0000000077882 */ /* 0x000fd60000000000 */
.L_x_971:
        /* <DEDUP_REMOVED lines=16> */
.L_x_972:
        /* <DEDUP_REMOVED lines=16> */
.L_x_973:
        /* <DEDUP_REMOVED lines=13> */
.L_x_955:
[----:B------:R-:W-:Y:S05]  /*25560*/  BSYNC B1 ;  /* 0x0000000000017941 */ /* 0x000fea0003800000 */
.L_x_954:
[----:B0-----:R-:W2:Y:S04]  /*25570*/  LDL.LU R0, [R1+0x38] ;  /* 0x0000380001007983 */ /* 0x001ea80000300800 */
[----:B------:R0:W-:Y:S04]  /*25580*/  STL [R1+0xc], R7 ;  /* 0x00000c0701007387 */ /* 0x0001e80000100800 */
[----:B------:R0:W-:Y:S02]  /*25590*/  STL [R1+0x14], R9 ;  /* 0x0000140901007387 */ /* 0x0001e40000100800 */
[----:B0-2---:R-:W-:-:S07]  /*255a0*/  VIADD R0, R0, 0xfffffffd ;  /* 0xfffffffd00007836 */ /* 0x005fce0000000000 */
.L_x_953:
[----:B------:R-:W-:Y:S05]  /*255b0*/  BSYNC B2 ;  /* 0x0000000000027941 */ /* 0x000fea0003800000 */
.L_x_952:
[----:B------:R-:W2:Y:S01]  /*255c0*/  LDL.LU R2, [R1+0x3c] ;  /* 0x00003c0001027983 */ /* 0x000ea20000300800 */
[----:B------:R-:W-:-:S05]  /*255d0*/  IMAD.MOV R8, RZ, RZ, -R8 ;  /* 0x000000ffff087224 */ /* 0x000fca00078e0a08 */
[----:B--2---:R-:W-:-:S13]  /*255e0*/  ISETP.NE.AND P0, PT, R2, R8, PT ;  /* 0x000000080200720c */ /* 0x004fda0003f05270 */
[----:B------:R-:W-:Y:S05]  /*255f0*/  @!P0 BRA `(.L_x_951) ;  /* 0x0000001c00248947 */ /* 0x000fea0003800000 */
[----:B------:R0:W5:Y:S02]  /*25600*/  LDL R8, [R1] ;  /* 0x0000000001087983 */ /* 0x0001640000100800 */
.L_x_1014:
[----:B--2---:R-:W2:Y:S04]  /*25610*/  LDL R4, [R1+0x8] ;  /* 0x0000080001047983 */ /* 0x004ea80000100800 */
[----:B---3--:R-:W3:Y:S04]  /*25620*/  LDL R3, [R1+0xc] ;  /* 0x00000c0001037983 */ /* 0x008ee80000100800 */
[----:B------:R-:W4:Y:S01]  /*25630*/  LDL R2, [R1+0x14] ;  /* 0x0000140001027983 */ /* 0x000f220000100800 */
[----:B------:R-:W-:Y:S05]  /*25640*/  YIELD ;  /* 0x0000000000007946 */ /* 0x000fea0003800000 */
[----:B------:R-:W-:Y:S01]  /*25650*/  BSSY B1, `(.L_x_974) ;  /* 0x00000df000017945 */ /* 0x000fe20003800000 */
[----:B--2---:R-:W-:Y:S01]  /*25660*/  LOP3.LUT P1, RZ, R4, 0x4, RZ, 0xc0, !PT ;  /* 0x0000000404ff7812 */ /* 0x004fe2000782c0ff */
        /* <DEDUP_REMOVED lines=12> */
[----:B------:R-:W1:Y:S01]  /*25730*/  LDC R7, c[0x0][0x43c] ;  /* 0x00010f00ff077b82 */ /* 0x000e620000000800 */
        /* <DEDUP_REMOVED lines=15> */
[----:B-----5:R-:W-:-:S04]  /*25830*/  LEA R8, P0, R2, UR4, 0x2 ;  /* 0x0000000402087c11 */ /* 0x020fc8000f8010ff */
[----:B------:R-:W-:-:S05]  /*25840*/  LEA.HI.X R9, R2, UR5, R3, 0x2, P0 ;  /* 0x0000000502097c11 */ /* 0x000fca00080f1403 */
[----:B------:R1:W5:Y:S04]  /*25850*/  LDG.E R8, desc[UR8][R8.64] ;  /* 0x0000000808087981 */ /* 0x000368000c1e1900 */
.L_x_976:
[----:B------:R-:W2:Y:S01]  /*25860*/  LDL R2, [R1+0x4] ;  /* 0x0000040001027983 */ /* 0x000ea20000100800 */
[----:B------:R-:W-:Y:S01]  /*25870*/  BSSY B2, `(.L_x_977) ;  /* 0x0000005000027945 */ /* 0x000fe20003800000 */
[----:B--2---:R-:W-:Y:S01]  /*25880*/  IMAD R3, R4, 0x8, R2 ;  /* 0x0000000804037824 */ /* 0x004fe200078e0202 */
[----:B------:R-:W-:-:S04]  /*25890*/  SHF.L.U32 R2, R5, 0x1f, RZ ;  /* 0x0000001f05027819 */ /* 0x000fc800000006ff */
[----:B------:R-:W2:Y:S02]  /*258a0*/  SYNCS.PHASECHK.TRANS64.TRYWAIT P0, [R3+URZ+0x38840], R2 ;  /* 0x03884002030075a7 */ /* 0x000ea4000800017f */
[----:B--2---:R-:W-:Y:S05]  /*258b0*/  @!P0 BRA `(.L_x_978) ;  /* 0x0000004800208947 */ /* 0x004fea0003800000 */
.L_x_1107:
[----:B------:R-:W-:Y:S05]  /*258c0*/  BSYNC B2 ;  /* 0x0000000000027941 */ /* 0x000fea0003800000 */
.L_x_977:
[----:B------:R-:W3:Y:S01]  /*258d0*/  S2R R7, SR_TID.X ;  /* 0x0000000000077919 */ /* 0x000ee20000002100 */
[----:B------:R-:W-:Y:S01]  /*258e0*/  BSSY B2, `(.L_x_979) ;  /* 0x000000a000027945 */ /* 0x000fe20003800000 */
[----:B---3--:R-:W-:-:S04]  /*258f0*/  LOP3.LUT R7, R7, 0x7f, RZ, 0xc0, !PT ;  /* 0x0000007f07077812 */ /* 0x008fc800078ec0ff */
[----:B------:R-:W-:-:S13]  /*25900*/  ISETP.NE.AND P0, PT, R7, RZ, PT ;  /* 0x000000ff0700720c */ /* 0x000fda0003f05270 */
[----:B------:R-:W-:Y:S05]  /*25910*/  @P0 BRA `(.L_x_980) ;  /* 0x0000000000180947 */ /* 0x000fea0003800000 */
[----:B------:R-:W3:Y:S01]  /*25920*/  LDL R7, [R1+0x8] ;  /* 0x0000080001077983 */ /* 0x000ee20000100800 */
[----:B--2---:R-:W-:-:S04]  /*25930*/  IMAD.MOV.U32 R2, RZ, RZ, 0xa000 ;  /* 0x0000a000ff027424 */ /* 0x004fc800078e00ff */
[----:B------:R4:W-:Y:S01]  /*25940*/  SYNCS.ARRIVE.TRANS64 RZ, [R3+URZ+0x38830], R2 ;  /* 0x0388300203ff79a7 */ /* 0x0009e2000800003f */
[----:B---3--:R-:W-:-:S13]  /*25950*/  LOP3.LUT P1, RZ, R7, 0x1, RZ, 0xc0, !PT ;  /* 0x0000000107ff7812 */ /* 0x008fda000782c0ff */
[----:B----4-:R-:W-:Y:S05]  /*25960*/  @!P1 BRA `(.L_x_980) ;  /* 0x0000000000049947 */ /* 0x010fea0003800000 */
[----:B------:R-:W-:Y:S01]  /*25970*/  BPT.TRAP 0x1 ;  /* 0x000000040000795c */ /* 0x000fe20000300000 */
.L_x_980:
[----:B------:R-:W-:Y:S05]  /*25980*/  BSYNC B2 ;  /* 0x0000000000027941 */ /* 0x000fea0003800000 */
.L_x_979:
        /* <DEDUP_REMOVED lines=12> */
[----:B-1----:R-:W-:-:S08]  /*25a50*/  VIADD R9, R7, 0x24400 ;  /* 0x0002440007097836 */ /* 0x002fd00000000000 */
.L_x_981:
        /* <DEDUP_REMOVED lines=16> */
.L_x_982:
        /* <DEDUP_REMOVED lines=16> */
.L_x_983:
        /* <DEDUP_REMOVED lines=16> */
.L_x_984:
        /* <DEDUP_REMOVED lines=11> */
[----:B------:R-:W3:Y:S04]  /*25e10*/  LDL R14, [R1+0x4] ;  /* 0x00000400010e7983 */ /* 0x000ee80000100800 */
[----:B------:R-:W3:Y:S01]  /*25e20*/  LDL R9, [R1+0xc] ;  /* 0x00000c0001097983 */ /* 0x000ee20000100800 */
[----:B------:R-:W-:Y:S01]  /*25e30*/  BSSY B2, `(.L_x_985) ;  /* 0x0000005000027945 */ /* 0x000fe20003800000 */
[----:B--2---:R-:W-:Y:S01]  /*25e40*/  SHF.L.U32 R3, R15, 0x1f, RZ ;  /* 0x0000001f0f037819 */ /* 0x004fe200000006ff */
[----:B---3--:R-:W-:-:S04]  /*25e50*/  IMAD R2, R9, 0x8, R14 ;  /* 0x0000000809027824 */ /* 0x008fc800078e020e */
[----:B------:R-:W1:Y:S02]  /*25e60*/  SYNCS.PHASECHK.TRANS64.TRYWAIT P0, [R2+URZ+0x38860], R3 ;  /* 0x03886003020075a7 */ /* 0x000e64000800017f */
[----:B-1----:R-:W-:Y:S05]  /*25e70*/  @!P0 BRA `(.L_x_986) ;  /* 0x0000004000c48947 */ /* 0x002fea0003800000 */
.L_x_1108:
[----:B------:R-:W-:Y:S05]  /*25e80*/  BSYNC B2 ;  /* 0x0000000000027941 */ /* 0x000fea0003800000 */
.L_x_985:
[----:B------:R-:W2:Y:S01]  /*25e90*/  S2R R7, SR_TID.X ;  /* 0x0000000000077919 */ /* 0x000ea20000002100 */
[----:B------:R-:W-:-:S04]  /*25ea0*/  UPRMT UR4, UR37, 0x9910, URZ ;  /* 0x0000991025047896 */ /* 0x000fc8000800003f */
[----:B------:R-:W-:Y:S01]  /*25eb0*/  UISETP.NE.AND UP0, UPT, UR4, 0x2, UPT ;  /* 0x000000020400788c */ /* 0x000fe2000bf05270 */
[----:B--2---:R-:W-:-:S04]  /*25ec0*/  LOP3.LUT R7, R7, 0x7f, RZ, 0xc0, !PT ;  /* 0x0000007f07077812 */ /* 0x004fc800078ec0ff */
[----:B------:R-:W-:-:S13]  /*25ed0*/  ISETP.NE.AND P0, PT, R7, RZ, PT ;  /* 0x000000ff0700720c */ /* 0x000fda0003f05270 */
[----:B-1----:R-:W-:-:S04]  /*25ee0*/  @!P0 IMAD.MOV.U32 R3, RZ, RZ, 0xa000 ;  /* 0x0000a000ff038424 */ /* 0x002fc800078e00ff */
[----:B------:R1:W-:Y:S01]  /*25ef0*/  @!P0 SYNCS.ARRIVE.TRANS64 RZ, [R2+URZ+0x38850], R3 ;  /* 0x0388500302ff89a7 */ /* 0x0003e2000800003f */
[----:B------:R-:W-:-:S13]  /*25f00*/  PLOP3.LUT P0, PT, PT, PT, UP0, 0x80, 0x0 ;  /* 0x000000000000781c */ /* 0x000fda0003f0f008 */
[----:B-1----:R-:W-:Y:S05]  /*25f10*/  @P0 BRA `(.L_x_987) ;  /* 0x0000000000040947 */ /* 0x002fea0003800000 */
[----:B------:R-:W-:Y:S01]  /*25f20*/  BPT.TRAP 0x1 ;  /* 0x000000040000795c */ /* 0x000fe20000300000 */
.L_x_987:
[----:B------:R-:W2:Y:S01]  /*25f30*/  LDL R3, [R1+0x8] ;  /* 0x0000080001037983 */ /* 0x000ea20000100800 */
[----:B------:R-:W-:Y:S01]  /*25f40*/  BSSY B2, `(.L_x_988) ;  /* 0x0000004000027945 */ /* 0x000fe20003800000 */
[----:B--2---:R-:W-:-:S13]  /*25f50*/  LOP3.LUT P0, RZ, R3, 0x8, RZ, 0xc0, !PT ;  /* 0x0000000803ff7812 */ /* 0x004fda000780c0ff */
[----:B------:R-:W-:Y:S05]  /*25f60*/  @P0 BRA `(.L_x_989) ;  /* 0x0000000000040947 */ /* 0x000fea0003800000 */
[----:B------:R-:W-:Y:S01]  /*25f70*/  BPT.TRAP 0x1 ;  /* 0x000000040000795c */ /* 0x000fe20000300000 */
.L_x_989:
[----:B------:R-:W-:Y:S05]  /*25f80*/  BSYNC B2 ;  /* 0x0000000000027941 */ /* 0x000fea0003800000 */
.L_x_988:
        /* <DEDUP_REMOVED lines=14> */
.L_x_990:
        /* <DEDUP_REMOVED lines=13> */
[----:B------:R-:W-:Y:S01]  /*26140*/  PLOP3.LUT P0, PT, PT, PT, PT, 0x80, 0x0 ;  /* 0x000000000000781c */ /* 0x000fe20003f0f070 */
[----:B------:R-:W-:Y:S01]  /*26150*/  UMOV UR6, 0x0 ;  /* 0x0000000000067882 */ /* 0x000fe20000000000 */
[----:B------:R-:W-:-:S11]  /*26160*/  UMOV UR7, 0x14f00000 ;  /* 0x14f0000000077882 */ /* 0x000fd60000000000 */
.L_x_991:
        /* <DEDUP_REMOVED lines=16> */
.L_x_992:
        /* <DEDUP_REMOVED lines=16> */
.L_x_993:
        /* <DEDUP_REMOVED lines=13> */
.L_x_975:
[----:B------:R-:W-:Y:S05]  /*26440*/  BSYNC B1 ;  /* 0x0000000000017941 */ /* 0x000fea0003800000 */
.L_x_974:
[----:B------:R-:W2:Y:S01]  /*26450*/  LDL R2, [R1+0x8] ;  /* 0x0000080001027983 */ /* 0x000ea20000100800 */
[----:B------:R-:W-:Y:S01]  /*26460*/  VIADD R3, R4, 0x1 ;  /* 0x0000000104037836 */ /* 0x000fe20000000000 */
[----:B------:R-:W-:Y:S04]  /*26470*/  BSSY B1, `(.L_x_994) ;  /* 0x00000de000017945 */ /* 0x000fe80003800000 */
[----:B------:R-:W-:-:S04]  /*26480*/  ISETP.NE.AND P0, PT, R3, 0x2, PT ;  /* 0x000000020300780c */ /* 0x000fc80003f05270 */
[----:B------:R-:W-:Y:S02]  /*26490*/  SEL R11, R3, RZ, P0 ;  /* 0x000000ff030b7207 */ /* 0x000fe40000000000 */
[----:B--2---:R-:W-:Y:S02]  /*264a0*/  LOP3.LUT P1, RZ, R2, 0x4, RZ, 0xc0, !PT ;  /* 0x0000000402ff7812 */ /* 0x004fe4000782c0ff */
        /* <DEDUP_REMOVED lines=11> */
[----:B-----5:R-:W1:Y:S01]  /*26560*/  LDC R8, c[0x0][0x43c] ;  /* 0x00010f00ff087b82 */ /* 0x020e620000000800 */
[----:B------:R-:W-:Y:S02]  /*26570*/  ULDC.64 UR6, c[0x0][0x428] ;  /* 0x00010a0000067ab9 */ /* 0x000fe40000000a00 */
[----:B------:R-:W4:Y:S01]  /*26580*/  LDL R9, [R1+0x10] ;  /* 0x0000100001097983 */ /* 0x000f220000100800 */
[----:B------:R-:W-:Y:S01]  /*26590*/  ULDC.64 UR8, c[0x0][0x208] ;  /* 0x0000820000087ab9 */ /* 0x000fe20000000a00 */
[----:B-1----:R-:W-:-:S13]  /*265a0*/  ISETP.NE.AND P0, PT, R8, 0x1, PT ;  /* 0x000000010800780c */ /* 0x002fda0003f05270 */
[----:B------:R-:W1:Y:S02]  /*265b0*/  @P0 LDC.64 R2, c[0x0][0x440] ;  /* 0x00011000ff020b82 */ /* 0x000e640000000a00 */
        /* <DEDUP_REMOVED lines=13> */
.L_x_996:
[----:B------:R-:W3:Y:S01]  /*26690*/  LDL R2, [R1+0x4] ;  /* 0x0000040001027983 */ /* 0x000ee20000100800 */
[----:B------:R-:W-:Y:S01]  /*266a0*/  BSSY B2, `(.L_x_997) ;  /* 0x0000005000027945 */ /* 0x000fe20003800000 */
[----:B---3--:R-:W-:Y:S01]  /*266b0*/  IMAD R3, R11, 0x8, R2 ;  /* 0x000000080b037824 */ /* 0x008fe200078e0202 */
[----:B------:R-:W-:-:S04]  /*266c0*/  SHF.L.U32 R2, R10, 0x1f, RZ ;  /* 0x0000001f0a027819 */ /* 0x000fc800000006ff */
[----:B------:R-:W3:Y:S02]  /*266d0*/  SYNCS.PHASECHK.TRANS64.TRYWAIT P0, [R3+URZ+0x38840], R2 ;  /* 0x03884002030075a7 */ /* 0x000ee4000800017f */
[----:B---3--:R-:W-:Y:S05]  /*266e0*/  @!P0 BRA `(.L_x_998) ;  /* 0x0000003800bc8947 */ /* 0x008fea0003800000 */
.L_x_1109:
[----:B------:R-:W-:Y:S05]  /*266f0*/  BSYNC B2 ;  /* 0x0000000000027941 */ /* 0x000fea0003800000 */
.L_x_997:
[----:B------:R-:W4:Y:S01]  /*26700*/  S2R R7, SR_TID.X ;  /* 0x0000000000077919 */ /* 0x000f220000002100 */
[----:B------:R-:W-:Y:S01]  /*26710*/  BSSY B2, `(.L_x_999) ;  /* 0x000000a000027945 */ /* 0x000fe20003800000 */
[----:B----4-:R-:W-:-:S04]  /*26720*/  LOP3.LUT R7, R7, 0x7f, RZ, 0xc0, !PT ;  /* 0x0000007f07077812 */ /* 0x010fc800078ec0ff */
[----:B------:R-:W-:-:S13]  /*26730*/  ISETP.NE.AND P0, PT, R7, RZ, PT ;  /* 0x000000ff0700720c */ /* 0x000fda0003f05270 */
[----:B------:R-:W-:Y:S05]  /*26740*/  @P0 BRA `(.L_x_1000) ;  /* 0x0000000000180947 */ /* 0x000fea0003800000 */
[----:B------:R-:W4:Y:S01]  /*26750*/  LDL R7, [R1+0x8] ;  /* 0x0000080001077983 */ /* 0x000f220000100800 */
[----:B---3--:R-:W-:-:S04]  /*26760*/  IMAD.MOV.U32 R2, RZ, RZ, 0xa000 ;  /* 0x0000a000ff027424 */ /* 0x008fc800078e00ff */
[----:B------:R3:W-:Y:S01]  /*26770*/  SYNCS.ARRIVE.TRANS64 RZ, [R3+URZ+0x38830], R2 ;  /* 0x0388300203ff79a7 */ /* 0x0007e2000800003f */
[----:B----4-:R-:W-:-:S13]  /*26780*/  LOP3.LUT P1, RZ, R7, 0x1, RZ, 0xc0, !PT ;  /* 0x0000000107ff7812 */ /* 0x010fda000782c0ff */
[----:B---3--:R-:W-:Y:S05]  /*26790*/  @!P1 BRA `(.L_x_1000) ;  /* 0x0000000000049947 */ /* 0x008fea0003800000 */
[----:B------:R-:W-:Y:S01]  /*267a0*/  BPT.TRAP 0x1 ;  /* 0x000000040000795c */ /* 0x000fe20000300000 */
.L_x_1000:
[----:B------:R-:W-:Y:S05]  /*267b0*/  BSYNC B2 ;  /* 0x0000000000027941 */ /* 0x000fea0003800000 */
.L_x_999:
[----:B-1----:R-:W4:Y:S04]  /*267c0*/  LDL R9, [R1+0x4] ;  /* 0x0000040001097983 */ /* 0x002f280000100800 */
[----:B------:R-:W4:Y:S04]  /*267d0*/  LDL R7, [R1+0xc] ;  /* 0x00000c0001077983 */ /* 0x000f280000100800 */
[----:B---3--:R-:W3:Y:S01]  /*267e0*/  LDL R2, [R1+0x1c] ;  /* 0x00001c0001027983 */ /* 0x008ee20000100800 */
[----:B--2---:R-:W-:Y:S01]  /*267f0*/  IMAD.MOV.U32 R10, RZ, RZ, RZ ;  /* 0x000000ffff0a7224 */ /* 0x004fe200078e00ff */
[----:B------:R-:W-:Y:S01]  /*26800*/  UIADD3 UR4, UP0, UR38, 0x370, URZ ;  /* 0x0000037026047890 */ /* 0x000fe2000ff1e03f */
[----:B------:R-:W-:Y:S01]  /*26810*/  PLOP3.LUT P0, PT, PT, PT, PT, 0x80, 0x0 ;  /* 0x000000000000781c */ /* 0x000fe20003f0f070 */
[----:B------:R-:W-:Y:S01]  /*26820*/  VIADD R3, R3, 0x38830 ;  /* 0x0003883003037836 */ /* 0x000fe20000000000 */
[----:B------:R-:W-:Y:S01]  /*26830*/  UMOV UR6, 0x0 ;  /* 0x0000000000067882 */ /* 0x000fe20000000000 */
[----:B------:R-:W-:Y:S01]  /*26840*/  R2UR UR10, R10 ;  /* 0x000000000a0a72ca */ /* 0x000fe200000e0000 */
[----:B------:R-:W-:Y:S01]  /*26850*/  UIADD3.X UR5, URZ, UR39, URZ, UP0, !UPT ;  /* 0x000000273f057290 */ /* 0x000fe200087fe43f */
[----:B------:R-:W-:Y:S01]  /*26860*/  UMOV UR7, 0x14f00000 ;  /* 0x14f0000000077882 */ /* 0x000fe20000000000 */
[----:B----4-:R-:W-:-:S02]  /*26870*/  IMAD R7, R7, 0xa000, R9 ;  /* 0x0000a00007077824 */ /* 0x010fc400078e0209 */
[----:B---3--:R-:W-:Y:S02]  /*26880*/  IMAD R2, R6, 0x50, R2 ;  /* 0x0000005006027824 */ /* 0x008fe400078e0202 */
[----:B------:R-:W-:-:S08]  /*26890*/  VIADD R9, R7, 0x24400 ;  /* 0x0002440007097836 */ /* 0x000fd00000000000 */
.L_x_1001:
        /* <DEDUP_REMOVED lines=16> */
.L_x_1002:
        /* <DEDUP_REMOVED lines=16> */
.L_x_1003:
        /* <DEDUP_REMOVED lines=16> */
.L_x_1004:
        /* <DEDUP_REMOVED lines=10> */
[----:B------:R-:W2:Y:S01]  /*26c40*/  LDL R13, [R1+0x4] ;  /* 0x00000400010d7983 */ /* 0x000ea20000100800 */
[----:B------:R-:W-:Y:S01]  /*26c50*/  SHF.L.U32 R5, R5, 0x1f, RZ ;  /* 0x0000001f05057819 */ /* 0x000fe200000006ff */
[----:B------:R-:W-:Y:S01]  /*26c60*/  BSSY B2, `(.L_x_1005) ;  /* 0x0000004000027945 */ /* 0x000fe20003800000 */
[----:B--2---:R-:W-:-:S04]  /*26c70*/  IMAD R2, R4, 0x8, R13 ;  /* 0x0000000804027824 */ /* 0x004fc800078e020d */
[----:B------:R-:W1:Y:S02]  /*26c80*/  SYNCS.PHASECHK.TRANS64.TRYWAIT P0, [R2+URZ+0x38860], R5 ;  /* 0x03886005020075a7 */ /* 0x000e64000800017f */
[----:B-1----:R-:W-:Y:S05]  /*26c90*/  @!P0 BRA `(.L_x_1006) ;  /* 0x0000003400648947 */ /* 0x002fea0003800000 */
.L_x_1110:
[----:B------:R-:W-:Y:S05]  /*26ca0*/  BSYNC B2 ;  /* 0x0000000000027941 */ /* 0x000fea0003800000 */
.L_x_1005:
[----:B------:R-:W2:Y:S01]  /*26cb0*/  S2R R3, SR_TID.X ;  /* 0x0000000000037919 */ /* 0x000ea20000002100 */
[----:B------:R-:W-:-:S04]  /*26cc0*/  UPRMT UR4, UR37, 0x9910, URZ ;  /* 0x0000991025047896 */ /* 0x000fc8000800003f */
[----:B------:R-:W-:Y:S01]  /*26cd0*/  UISETP.NE.AND UP0, UPT, UR4, 0x2, UPT ;  /* 0x000000020400788c */ /* 0x000fe2000bf05270 */
[----:B--2---:R-:W-:-:S04]  /*26ce0*/  LOP3.LUT R3, R3, 0x7f, RZ, 0xc0, !PT ;  /* 0x0000007f03037812 */ /* 0x004fc800078ec0ff */
[----:B------:R-:W-:-:S13]  /*26cf0*/  ISETP.NE.AND P0, PT, R3, RZ, PT ;  /* 0x000000ff0300720c */ /* 0x000fda0003f05270 */
[----:B------:R-:W-:-:S04]  /*26d00*/  @!P0 IMAD.MOV.U32 R3, RZ, RZ, 0xa000 ;  /* 0x0000a000ff038424 */ /* 0x000fc800078e00ff */
[----:B------:R2:W-:Y:S01]  /*26d10*/  @!P0 SYNCS.ARRIVE.TRANS64 RZ, [R2+URZ+0x38850], R3 ;  /* 0x0388500302ff89a7 */ /* 0x0005e2000800003f */
[----:B------:R-:W-:-:S13]  /*26d20*/  PLOP3.LUT P0, PT, PT, PT, UP0, 0x80, 0x0 ;  /* 0x000000000000781c */ /* 0x000fda0003f0f008 */
[----:B--2---:R-:W-:Y:S05]  /*26d30*/  @P0 BRA `(.L_x_1007) ;  /* 0x0000000000040947 */ /* 0x004fea0003800000 */
[----:B------:R-:W-:Y:S01]  /*26d40*/  BPT.TRAP 0x1 ;  /* 0x000000040000795c */ /* 0x000fe20000300000 */
.L_x_1007:
[----:B------:R-:W2:Y:S01]  /*26d50*/  LDL R3, [R1+0x8] ;  /* 0x0000080001037983 */ /* 0x000ea20000100800 */
[----:B------:R-:W-:Y:S01]  /*26d60*/  BSSY B2, `(.L_x_1008) ;  /* 0x0000004000027945 */ /* 0x000fe20003800000 */
[----:B--2---:R-:W-:-:S13]  /*26d70*/  LOP3.LUT P0, RZ, R3, 0x8, RZ, 0xc0, !PT ;  /* 0x0000000803ff7812 */ /* 0x004fda000780c0ff */
[----:B------:R-:W-:Y:S05]  /*26d80*/  @P0 BRA `(.L_x_1009) ;  /* 0x0000000000040947 */ /* 0x000fea0003800000 */
[----:B------:R-:W-:Y:S01]  /*26d90*/  BPT.TRAP 0x1 ;  /* 0x000000040000795c */ /* 0x000fe20000300000 */
.L_x_1009:
[----:B------:R-:W-:Y:S05]  /*26da0*/  BSYNC B2 ;  /* 0x0000000000027941 */ /* 0x000fea0003800000 */
.L_x_1008:
[----:B------:R-:W2:Y:S04]  /*26db0*/  LDL R7, [R1+0x4] ;  /* 0x0000040001077983 */ /* 0x000ea80000100800 */
[----:B-1----:R-:W3:Y:S04]  /*26dc0*/  LDL R5, [R1+0x1c] ;  /* 0x00001c0001057983 */ /* 0x002ee80000100800 */
        /* <DEDUP_REMOVED lines=11> */
.L_x_1010:
        /* <DEDUP_REMOVED lines=16> */
.L_x_1011:
        /* <DEDUP_REMOVED lines=16> */
.L_x_1012:
        /* <DEDUP_REMOVED lines=16> */
.L_x_1013:
        /* <DEDUP_REMOVED lines=13> */
.L_x_995:
[----:B------:R-:W-:Y:S05]  /*27250*/  BSYNC B1 ;  /* 0x0000000000017941 */ /* 0x000fea0003800000 */
.L_x_994:
[C---:B------:R-:W-:Y:S01]  /*27260*/  ISETP.GT.AND P0, PT, R0.reuse, 0x1, PT ;  /* 0x000000010000780c */ /* 0x040fe20003f04270 */
[----:B------:R-:W-:-:S12]  /*27270*/  VIADD R0, R0, 0xfffffffe ;  /* 0xfffffffe00007836 */ /* 0x000fd80000000000 */
[----:B------:R-:W-:Y:S05]  /*27280*/  @P0 BRA `(.L_x_1014) ;  /* 0xffffffe000e00947 */ /* 0x000fea000383ffff */
.L_x_951:
[----:B------:R-:W-:Y:S05]  /*27290*/  BSYNC B0 ;  /* 0x0000000000007941 */ /* 0x000fea0003800000 */
.L_x_950:
[----:B------:R-:W0:Y:S01]  /*272a0*/  S2R R2, SR_TID.X ;  /* 0x0000000000027919 */ /* 0x000e220000002100 */
[----:B------:R-:W-:Y:S01]  /*272b0*/  BSSY B0, `(.L_x_1015) ;  /* 0x0000011000007945 */ /* 0x000fe20003800000 */
[----:B0-----:R-:W-:-:S04]  /*272c0*/  LOP3.LUT R2, R2, 0x7f, RZ, 0xc0, !PT ;  /* 0x0000007f02027812 */ /* 0x001fc800078ec0ff */
[----:B------:R-:W-:-:S13]  /*272d0*/  ISETP.NE.AND P0, PT, R2, RZ, PT ;  /* 0x000000ff0200720c */ /* 0x000fda0003f05270 */
[----:B------:R-:W-:Y:S05]  /*272e0*/  @P0 BRA `(.L_x_1016) ;  /* 0x0000000000340947 */ /* 0x000fea0003800000 */
[----:B------:R-:W0:Y:S01]  /*272f0*/  S2R R2, SR_LANEID ;  /* 0x0000000000027919 */ /* 0x000e220000000000 */
[----:B------:R-:W-:Y:S01]  /*27300*/  VOTEU.ANY UR4, UPT, PT ;  /* 0x0000000000047886 */ /* 0x000fe200038e0100 */
[----:B-1----:R-:W1:Y:S01]  /*27310*/  LDC.64 R4, c[0x0][0xc60] ;  /* 0x00031800ff047b82 */ /* 0x002e620000000a00 */
[----:B------:R-:W0:Y:S01]  /*27320*/  FLO.U32 R0, UR4 ;  /* 0x0000000400007d00 */ /* 0x000e2200080e0000 */
[----:B------:R-:W-:Y:S01]  /*27330*/  ULDC.64 UR6, c[0x0][0x208] ;  /* 0x0000820000067ab9 */ /* 0x000fe20000000a00 */
[----:B0-----:R-:W-:-:S06]  /*27340*/  ISETP.EQ.U32.AND P0, PT, R0, R2, PT ;  /* 0x000000020000720c */ /* 0x001fcc0003f02070 */
[----:B------:R-:W1:Y:S07]  /*27350*/  POPC R2, UR4 ;  /* 0x0000000400027d09 */ /* 0x000e6e0008000000 */
[----:B-1----:R-:W2:Y:S04]  /*27360*/  @P0 ATOMG.E.ADD.STRONG.GPU PT, R2, desc[UR6][R4.64], R2 ;  /* 0x00000002040209a8 */ /* 0x002ea800081ee1c6 */
[----:B--2---:R0:W1:Y:S02]  /*27370*/  SHFL.IDX PT, R2, R2, R0, 0x1f ;  /* 0x00001f0002027589 */ /* 0x00406400000e0000 */
[----:B0-----:R-:W0:Y:S02]  /*27380*/  S2R R0, SR_LTMASK ;  /* 0x0000000000007919 */ /* 0x001e240000003900 */
[----:B0-----:R-:W-:-:S06]  /*27390*/  LOP3.LUT R0, R0, UR4, RZ, 0xc0, !PT ;  /* 0x0000000400007c12 */ /* 0x001fcc000f8ec0ff */
[----:B------:R-:W1:Y:S02]  /*273a0*/  POPC R0, R0 ;  /* 0x0000000000007309 */ /* 0x000e640000000000 */
[----:B-1----:R-:W-:-:S07]  /*273b0*/  IADD3 R16, R2, UR36, R0 ;  /* 0x0000002402107c10 */ /* 0x002fce000fffe000 */
.L_x_1016:
[----:B------:R-:W-:Y:S05]  /*273c0*/  BSYNC B0 ;  /* 0x0000000000007941 */ /* 0x000fea0003800000 */
.L_x_1015:
[----:B------:R-:W2:Y:S01]  /*273d0*/  LDL R0, [R1+0x8] ;  /* 0x0000080001007983 */ /* 0x000ea20000100800 */
[----:B------:R-:W-:Y:S01]  /*273e0*/  BSSY B0, `(.L_x_1017) ;  /* 0x0000065000007945 */ /* 0x000fe20003800000 */
[----:B--2---:R-:W-:-:S13]  /*273f0*/  LOP3.LUT P0, RZ, R0, 0x4, RZ, 0xc0, !PT ;  /* 0x0000000400ff7812 */ /* 0x004fda000780c0ff */
[----:B------:R-:W-:Y:S05]  /*27400*/  @!P0 BRA `(.L_x_1018) ;  /* 0x0000000400888947 */ /* 0x000fea0003800000 */
[----:B------:R-:W2:Y:S04]  /*27410*/  LDL R3, [R1+0x4] ;  /* 0x0000040001037983 */ /* 0x000ea80000100800 */
[----:B------:R-:W2:Y:S04]  /*27420*/  LDL R2, [R1+0xc] ;  /* 0x00000c0001027983 */ /* 0x000ea80000100800 */
[----:B------:R-:W3:Y:S01]  /*27430*/  LDL R0, [R1+0x14] ;  /* 0x0000140001007983 */ /* 0x000ee20000100800 */
[----:B------:R-:W-:Y:S01]  /*27440*/  BSSY B1, `(.L_x_1019) ;  /* 0x0000005000017945 */ /* 0x000fe20003800000 */
[----:B--2---:R-:W-:Y:S01]  /*27450*/  IMAD R2, R2, 0x8, R3 ;  /* 0x0000000802027824 */ /* 0x004fe200078e0203 */
[----:B---3--:R-:W-:-:S04]  /*27460*/  SHF.L.U32 R0, R0, 0x1f, RZ ;  /* 0x0000001f00007819 */ /* 0x008fc800000006ff */
[----:B------:R-:W0:Y:S02]  /*27470*/  SYNCS.PHASECHK.TRANS64.TRYWAIT P0, [R2+URZ+0x38860], R0 ;  /* 0x03886000020075a7 */ /* 0x000e24000800017f */
[----:B0-----:R-:W-:Y:S05]  /*27480*/  @!P0 BRA `(.L_x_1020) ;  /* 0x0000002c007c8947 */ /* 0x001fea0003800000 */
.L_x_1111:
[----:B------:R-:W-:Y:S05]  /*27490*/  BSYNC B1 ;  /* 0x0000000000017941 */ /* 0x000fea0003800000 */
.L_x_1019:
[----:B------:R-:W2:Y:S01]  /*274a0*/  S2R R3, SR_TID.X ;  /* 0x0000000000037919 */ /* 0x000ea20000002100 */
[----:B------:R-:W-:-:S04]  /*274b0*/  UPRMT UR4, UR37, 0x9910, URZ ;  /* 0x0000991025047896 */ /* 0x000fc8000800003f */
[----:B------:R-:W-:Y:S01]  /*274c0*/  UISETP.NE.AND UP0, UPT, UR4, 0x2, UPT ;  /* 0x000000020400788c */ /* 0x000fe2000bf05270 */
[----:B--2---:R-:W-:-:S04]  /*274d0*/  LOP3.LUT R3, R3, 0x7f, RZ, 0xc0, !PT ;  /* 0x0000007f03037812 */ /* 0x004fc800078ec0ff */
[----:B------:R-:W-:-:S13]  /*274e0*/  ISETP.NE.AND P0, PT, R3, RZ, PT ;  /* 0x000000ff0300720c */ /* 0x000fda0003f05270 */
[----:B0-----:R-:W-:-:S04]  /*274f0*/  @!P0 IMAD.MOV.U32 R0, RZ, RZ, 0xa000 ;  /* 0x0000a000ff008424 */ /* 0x001fc800078e00ff */
[----:B------:R0:W-:Y:S01]  /*27500*/  @!P0 SYNCS.ARRIVE.TRANS64 RZ, [R2+URZ+0x38850], R0 ;  /* 0x0388500002ff89a7 */ /* 0x0001e2000800003f */
[----:B------:R-:W-:-:S13]  /*27510*/  PLOP3.LUT P0, PT, PT, PT, UP0, 0x80, 0x0 ;  /* 0x000000000000781c */ /* 0x000fda0003f0f008 */
[----:B0-----:R-:W-:Y:S05]  /*27520*/  @P0 BRA `(.L_x_1021) ;  /* 0x0000000000040947 */ /* 0x001fea0003800000 */
[----:B------:R-:W-:Y:S01]  /*27530*/  BPT.TRAP 0x1 ;  /* 0x000000040000795c */ /* 0x000fe20000300000 */
.L_x_1021:
[----:B------:R-:W2:Y:S01]  /*27540*/  LDL R0, [R1+0x8] ;  /* 0x0000080001007983 */ /* 0x000ea20000100800 */
[----:B------:R-:W-:Y:S01]  /*27550*/  BSSY B1, `(.L_x_1022) ;  /* 0x0000004000017945 */ /* 0x000fe20003800000 */
[----:B--2---:R-:W-:-:S13]  /*27560*/  LOP3.LUT P0, RZ, R0, 0x8, RZ, 0xc0, !PT ;  /* 0x0000000800ff7812 */ /* 0x004fda000780c0ff */
[----:B------:R-:W-:Y:S05]  /*27570*/  @P0 BRA `(.L_x_1023) ;  /* 0x0000000000040947 */ /* 0x000fea0003800000 */
[----:B------:R-:W-:Y:S01]  /*27580*/  BPT.TRAP 0x1 ;  /* 0x000000040000795c */ /* 0x000fe20000300000 */
.L_x_1023:
[----:B------:R-:W-:Y:S05]  /*27590*/  BSYNC B1 ;  /* 0x0000000000017941 */ /* 0x000fea0003800000 */
.L_x_1022:
[----:B-1----:R-:W2:Y:S04]  /*275a0*/  LDL R5, [R1+0x4] ;  /* 0x0000040001057983 */ /* 0x002ea80000100800 */
[----:B------:R-:W2:Y:S04]  /*275b0*/  LDL R0, [R1+0xc] ;  /* 0x00000c0001007983 */ /* 0x000ea80000100800 */
[----:B------:R-:W3:Y:S04]  /*275c0*/  LDL.LU R4, [R1+0x1c] ;  /* 0x00001c0001047983 */ /* 0x000ee80000300800 */
[----:B------:R-:W3:Y:S01]  /*275d0*/  LDL R3, [R1+0x18] ;  /* 0x0000180001037983 */ /* 0x000ee20000100800 */
[----:B------:R-:W-:Y:S01]  /*275e0*/  UIADD3 UR4, UP0, UR38, 0x470, URZ ;  /* 0x0000047026047890 */ /* 0x000fe2000ff1e03f */
[----:B------:R-:W-:Y:S01]  /*275f0*/  PLOP3.LUT P0, PT, PT, PT, PT, 0x80, 0x0 ;  /* 0x000000000000781c */ /* 0x000fe20003f0f070 */
[----:B------:R-:W-:Y:S01]  /*27600*/  VIADD R2, R2, 0x38850 ;  /* 0x0003885002027836 */ /* 0x000fe20000000000 */
[----:B------:R-:W-:Y:S01]  /*27610*/  UMOV UR6, 0x0 ;  /* 0x0000000000067882 */ /* 0x000fe20000000000 */
[----:B------:R-:W-:Y:S01]  /*27620*/  UIADD3.X UR5, URZ, UR39, URZ, UP0, !UPT ;  /* 0x000000273f057290 */ /* 0x000fe200087fe43f */
[----:B------:R-:W-:Y:S01]  /*27630*/  UMOV UR7, 0x14f00000 ;  /* 0x14f0000000077882 */ /* 0x000fe20000000000 */
[----:B------:R-:W-:Y:S01]  /*27640*/  UMOV UR10, URZ ;  /* 0x0000003f000a7c82 */ /* 0x000fe20008000000 */
[----:B--2---:R-:W-:-:S02]  /*27650*/  IMAD R0, R0, 0xa000, R5 ;  /* 0x0000a00000007824 */ /* 0x004fc400078e0205 */
[----:B---3--:R-:W-:Y:S02]  /*27660*/  IMAD R3, R3, 0x50, R4 ;  /* 0x0000005003037824 */ /* 0x008fe400078e0204 */
[----:B------:R-:W-:-:S07]  /*27670*/  VIADD R4, R0, 0x400 ;  /* 0x0000040000047836 */ /* 0x000fce0000000000 */
.L_x_1024:
        /* <DEDUP_REMOVED lines=11> */
[----:B------:R-:W-:Y:S01]  /*27730*/  PLOP3.LUT P0, PT, PT, PT, PT, 0x80, 0x0 ;  /* 0x000000000000781c */ /* 0x000fe20003f0f070 */
[----:B------:R-:W-:Y:S01]  /*27740*/  VIADD R4, R0, 0x2c00 ;  /* 0x00002c0000047836 */ /* 0x000fe20000000000 */
[----:B------:R-:W-:Y:S01]  /*27750*/  UMOV UR6, 0x0 ;  /* 0x0000000000067882 */ /* 0x000fe20000000000 */
[----:B------:R-:W-:Y:S01]  /*27760*/  UMOV UR7, 0x14f00000 ;  /* 0x14f0000000077882 */ /* 0x000fe20000000000 */
[----:B------:R-:W-:-:S09]  /*27770*/  UMOV UR10, 0x40 ;  /* 0x00000040000a7882 */ /* 0x000fd20000000000 */
.L_x_1025:
        /* <DEDUP_REMOVED lines=16> */
.L_x_1026:
        /* <DEDUP_REMOVED lines=16> */
.L_x_1027:
        /* <DEDUP_REMOVED lines=11> */
.L_x_1018:
[----:B------:R-:W-:Y:S05]  /*27a30*/  BSYNC B0 ;  /* 0x0000000000007941 */ /* 0x000fea0003800000 */
.L_x_1017:
[----:B-1----:R-:W2:Y:S04]  /*27a40*/  LDL.LU R5, [R1+0xc] ;  /* 0x00000c0001057983 */ /* 0x002ea80000300800 */
[----:B------:R-:W3:Y:S01]  /*27a50*/  LDL.LU R4, [R1+0x14] ;  /* 0x0000140001047983 */ /* 0x000ee20000300800 */
[----:B--2---:R-:W-:-:S05]  /*27a60*/  VIADD R0, R5, 0x1 ;  /* 0x0000000105007836 */ /* 0x004fca0000000000 */
[----:B------:R-:W-:-:S04]  /*27a70*/  ISETP.NE.AND P0, PT, R0, 0x2, PT ;  /* 0x000000020000780c */ /* 0x000fc80003f05270 */
[----:B------:R-:W-:Y:S02]  /*27a80*/  SEL R2, RZ, 0x1, P0 ;  /* 0x00000001ff027807 */ /* 0x000fe40000000000 */
[----:B------:R-:W-:Y:S02]  /*27a90*/  SEL R0, R0, RZ, P0 ;  /* 0x000000ff00007207 */ /* 0x000fe40000000000 */
[----:B---3--:R-:W-:-:S03]  /*27aa0*/  LOP3.LUT R4, R4, R2, RZ, 0x3c, !PT ;  /* 0x0000000204047212 */ /* 0x008fc600078e3cff */
[----:B------:R1:W-:Y:S04]  /*27ab0*/  STL [R1+0xc], R0 ;  /* 0x00000c0001007387 */ /* 0x0003e80000100800 */
[----:B------:R1:W-:Y:S02]  /*27ac0*/  STL [R1+0x14], R4 ;  /* 0x0000140401007387 */ /* 0x0003e40000100800 */
.L_x_930:
[----:B------:R-:W-:Y:S05]  /*27ad0*/  BSYNC B7 ;  /* 0x0000000000077941 */ /* 0x000fea0003800000 */
.L_x_928:
[----:B-----5:R-:W2:Y:S02]  /*27ae0*/  LDL R8, [R1+0x8] ;  /* 0x0000080001087983 */ /* 0x020ea40000100800 */
[----:B--2---:R-:W-:-:S13]  /*27af0*/  LOP3.LUT P0, RZ, R8, 0x10, RZ, 0xc0, !PT ;  /* 0x0000001008ff7812 */ /* 0x004fda000780c0ff */
[----:B------:R-:W-:Y:S05]  /*27b00*/  @!P0 BRA `(.L_x_1028) ;  /* 0x0000000000288947 */ /* 0x000fea0003800000 */
[----:B------:R-:W-:Y:S05]  /*27b10*/  WARPSYNC.ALL ;  /* 0x0000000000007948 */ /* 0x000fea0003800000 */
[----:B------:R-:W2:Y:S08]  /*27b20*/  S2UR UR5, SR_CgaCtaId ;  /* 0x00000000000579c3 */ /* 0x000eb00000008800 */
[----:B------:R-:W-:Y:S06]  /*27b30*/  BAR.SYNC.DEFER_BLOCKING 0x5, 0x180 ;  /* 0x0146000000007b1d */ /* 0x000fec0000010000 */
[----:B------:R-:W-:-:S02]  /*27b40*/  UMOV UR4, 0x400 ;  /* 0x0000040000047882 */ /* 0x000fc40000000000 */
[----:B--2---:R-:W-:-:S06]  /*27b50*/  ULEA UR4, UR5, UR4, 0x18 ;  /* 0x0000000405047291 */ /* 0x004fcc000f8ec03f */
[----:B-1----:R-:W-:-:S05]  /*27b60*/  IMAD.U32 R0, RZ, RZ, UR4 ;  /* 0x00000004ff007e24 */ /* 0x002fca000f8e00ff */
[----:B------:R2:W3:Y:S04]  /*27b70*/  LDS.128 R16, [R0+0x388d0] ;  /* 0x0388d00000107984 */ /* 0x0004e80000000c00 */
[----:B------:R2:W-:Y:S01]  /*27b80*/  STL [R1+0x4], R0 ;  /* 0x0000040001007387 */ /* 0x0005e20000100800 */
[----:B------:R-:W-:Y:S06]  /*27b90*/  BAR.ARV 0x4, 0x180 ;  /* 0x0106000000007b1d */ /* 0x000fec0000002000 */
[----:B------:R-:W-:Y:S05]  /*27ba0*/  BRA `(.L_x_1029) ;  /* 0x00000008004c7947 */ /* 0x000fea0003800000 */
.L_x_1028:
[----:B------:R-:W2:Y:S01]  /*27bb0*/  LDL R7, [R1+0x30] ;  /* 0x0000300001077983 */ /* 0x000ea20000100800 */
[----:B------:R-:W-:Y:S01]  /*27bc0*/  UMOV UR4, 0xffffffff ;  /* 0xffffffff00047882 */ /* 0x000fe20000000000 */
[----:B--2---:R-:W-:Y:S02]  /*27bd0*/  ISETP.NE.AND P5, PT, R7, 0x1f, PT ;  /* 0x0000001f0700780c */ /* 0x004fe40003fa5270 */
[----:B------:R-:W-:Y:S11]  /*27be0*/  BRA.DIV UR4, `(.L_x_1030) ;  /* 0x0000002604b87947 */ /* 0x000ff6000b800000 */
[----:B-1----:R-:W-:Y:S01]  /*27bf0*/  IMAD.IADD R0, R19, 0x1, R7 ;  /* 0x0000000113007824 */ /* 0x002fe200078e0207 */
[----:B------:R-:W-:Y:S01]  /*27c00*/  ULDC UR4, c[0x0][0xc3c] ;  /* 0x00030f0000047ab9 */ /* 0x000fe20000000800 */
[----:B------:R-:W-:Y:S01]  /*27c10*/  ULDC.64 UR6, c[0x0][0x208] ;  /* 0x0000820000067ab9 */ /* 0x000fe20000000a00 */
[----:B------:R-:W-:Y:S02]  /*27c20*/  LOP3.LUT P4, RZ, R8, 0x1, RZ, 0xc0, !PT ;  /* 0x0000000108ff7812 */ /* 0x000fe4000788c0ff */
[----:B------:R-:W-:-:S13]  /*27c30*/  ISETP.GE.OR P0, PT, R0, UR4, !P5 ;  /* 0x0000000400007c0c */ /* 0x000fda000ef06670 */
[----:B0-----:R-:W0:Y:S02]  /*27c40*/  @!P0 LDC.64 R2, c[0x0][0xc80] ;  /* 0x00032000ff028b82 */ /* 0x001e240000000a00 */
[----:B0-----:R-:W-:-:S06]  /*27c50*/  @!P0 IMAD.WIDE R2, R0, 0x4, R2 ;  /* 0x0000000400028825 */ /* 0x001fcc00078e0202 */
[----:B------:R0:W2:Y:S01]  /*27c60*/  @!P0 LDG.E R3, desc[UR6][R2.64] ;  /* 0x0000000602038981 */ /* 0x0000a2000c1e1900 */
[C---:B------:R-:W-:Y:S02]  /*27c70*/  ISETP.GE.U32.AND P1, PT, R7.reuse, 0x4, PT ;  /* 0x000000040700780c */ /* 0x040fe40003f26070 */
[C---:B------:R-:W-:Y:S01]  /*27c80*/  ISETP.GE.U32.AND P2, PT, R7.reuse, 0x8, PT ;  /* 0x000000080700780c */ /* 0x040fe20003f46070 */
[----:B------:R-:W-:Y:S01]  /*27c90*/  SHFL.IDX PT, R0, R16, RZ, 0x1f ;  /* 0x00001fff10007589 */ /* 0x000fe200000e0000 */
[----:B------:R-:W-:-:S03]  /*27ca0*/  ISETP.GE.U32.AND P3, PT, R7, 0x10, PT ;  /* 0x000000100700780c */ /* 0x000fc60003f66070 */
[----:B------:R-:W-:Y:S01]  /*27cb0*/  SHFL.IDX PT, R4, R16, 0x1, 0x1f ;  /* 0x00201f0010047f89 */ /* 0x000fe200000e0000 */
[----:B0-----:R-:W-:Y:S02]  /*27cc0*/  IMAD.MOV.U32 R2, RZ, RZ, RZ ;  /* 0x000000ffff027224 */ /* 0x001fe400078e00ff */
[----:B--2---:R-:W-:Y:S01]  /*27cd0*/  @!P0 IMAD.MOV.U32 R2, RZ, RZ, R3 ;  /* 0x000000ffff028224 */ /* 0x004fe200078e0003 */
[----:B------:R-:W-:-:S04]  /*27ce0*/  ISETP.GE.U32.AND P0, PT, R7, 0x2, PT ;  /* 0x000000020700780c */ /* 0x000fc80003f06070 */
        /* <DEDUP_REMOVED lines=15> */
[----:B------:R0:W1:Y:S02]  /*27de0*/  SHFL.IDX PT, R6, R5, 0x1f, 0x1f ;  /* 0x03e01f0005067f89 */ /* 0x00006400000e0000 */
.L_x_1121:
[----:B------:R-:W-:Y:S02]  /*27df0*/  ULDC UR4, c[0x0][0xc38] ;  /* 0x00030e0000047ab9 */ /* 0x000fe40000000800 */
[----:B------:R-:W-:-:S04]  /*27e00*/  IMAD.U32 R16, RZ, RZ, UR4 ;  /* 0x00000004ff107e24 */ /* 0x000fc8000f8e00ff */
[----:B-1----:R-:W-:-:S04]  /*27e10*/  IMAD R6, R6, R16, RZ ;  /* 0x0000001006067224 */ /* 0x002fc800078e02ff */
[----:B------:R-:W-:-:S05]  /*27e20*/  IMAD.IADD R4, R4, 0x1, R6 ;  /* 0x0000000104047824 */ /* 0x000fca00078e0206 */
[----:B------:R-:W-:-:S13]  /*27e30*/  ISETP.GT.AND P4, PT, R4, R0, PT ;  /* 0x000000000400720c */ /* 0x000fda0003f84270 */
[----:B------:R-:W-:Y:S05]  /*27e40*/  @P4 BRA `(.L_x_1031) ;  /* 0x0000000000a44947 */ /* 0x000fea0003800000 */
.L_x_1036:
[----:B------:R-:W1:Y:S01]  /*27e50*/  LDC R2, c[0x0][0xc3c] ;  /* 0x00030f00ff027b82 */ /* 0x000e620000000800 */
[----:B------:R-:W-:-:S05]  /*27e60*/  VIADD R19, R19, 0x1f ;  /* 0x0000001f13137836 */ /* 0x000fca0000000000 */
[----:B-1----:R-:W-:-:S13]  /*27e70*/  ISETP.GE.AND P4, PT, R19, R2, PT ;  /* 0x000000021300720c */ /* 0x002fda0003f86270 */
[----:B------:R-:W-:Y:S05]  /*27e80*/  @P4 BRA `(.L_x_1032) ;  /* 0x00000004004c4947 */ /* 0x000fea0003800000 */
[----:B------:R-:W2:Y:S01]  /*27e90*/  LDL R3, [R1+0x30] ;  /* 0x0000300001037983 */ /* 0x000ea20000100800 */
[----:B------:R-:W-:Y:S01]  /*27ea0*/  BSSY B0, `(.L_x_1033) ;  /* 0x0000009000007945 */ /* 0x000fe20003800000 */
[----:B--2---:R-:W-:-:S05]  /*27eb0*/  IMAD.IADD R3, R19, 0x1, R3 ;  /* 0x0000000113037824 */ /* 0x004fca00078e0203 */
[----:B------:R-:W-:Y:S01]  /*27ec0*/  ISETP.GE.OR P4, PT, R3, R2, !P5 ;  /* 0x000000020300720c */ /* 0x000fe20006f86670 */
[----:B------:R-:W-:-:S12]  /*27ed0*/  IMAD.MOV.U32 R2, RZ, RZ, RZ ;  /* 0x000000ffff027224 */ /* 0x000fd800078e00ff */
[----:B------:R-:W-:Y:S05]  /*27ee0*/  @P4 BRA `(.L_x_1034) ;  /* 0x0000000000104947 */ /* 0x000fea0003800000 */
[----:B------:R-:W1:Y:S01]  /*27ef0*/  LDC.64 R6, c[0x0][0xc80] ;  /* 0x00032000ff067b82 */ /* 0x000e620000000a00 */
[----:B------:R-:W-:Y:S01]  /*27f00*/  ULDC.64 UR4, c[0x0][0x208] ;  /* 0x0000820000047ab9 */ /* 0x000fe20000000a00 */
[----:B-1----:R-:W-:-:S06]  /*27f10*/  IMAD.WIDE R2, R3, 0x4, R6 ;  /* 0x0000000403027825 */ /* 0x002fcc00078e0206 */
[----:B------:R1:W5:Y:S02]  /*27f20*/  LDG.E R2, desc[UR4][R2.64] ;  /* 0x0000000402027981 */ /* 0x000364000c1e1900 */
.L_x_1034:
[----:B------:R-:W-:Y:S05]  /*27f30*/  BSYNC B0 ;  /* 0x0000000000007941 */ /* 0x000fea0003800000 */
.L_x_1033:
[----:B------:R-:W-:-:S03]  /*27f40*/  UMOV UR4, 0xffffffff ;  /* 0xffffffff00047882 */ /* 0x000fc60000000000 */
[----:B------:R-:W-:Y:S05]  /*27f50*/  BRA.DIV UR4, `(.L_x_1035) ;  /* 0x0000002a041c7947 */ /* 0x000fea000b800000 */
[----:B-1----:R-:W2:Y:S02]  /*27f60*/  LDL R3, [R1+0x8] ;  /* 0x0000080001037983 */ /* 0x002ea40000100800 */
[----:B--2---:R-:W-:Y:S02]  /*27f70*/  LOP3.LUT P4, RZ, R3, 0x1, RZ, 0xc0, !PT ;  /* 0x0000000103ff7812 */ /* 0x004fe4000788c0ff */
[----:B-----5:R-:W1:Y:S02]  /*27f80*/  SHFL.UP PT, R3, R2, 0x1, RZ ;  /* 0x0420000002037989 */ /* 0x020e6400000e00ff */
[----:B-1----:R-:W-:-:S05]  /*27f90*/  SEL R3, R3, RZ, P4 ;  /* 0x000000ff03037207 */ /* 0x002fca0002000000 */
[----:B------:R-:W-:-:S05]  /*27fa0*/  IMAD.IADD R3, R2, 0x1, R3 ;  /* 0x0000000102037824 */ /* 0x000fca00078e0203 */
[----:B0-----:R-:W0:Y:S02]  /*27fb0*/  SHFL.UP PT, R5, R3, 0x2, RZ ;  /* 0x0440000003057989 */ /* 0x001e2400000e00ff */
        /* <DEDUP_REMOVED lines=12> */
.L_x_1129:
[----:B------:R-:W-:Y:S02]  /*28080*/  ULDC UR4, c[0x0][0xc38] ;  /* 0x00030e0000047ab9 */ /* 0x000fe40000000800 */
[----:B------:R-:W-:-:S04]  /*28090*/  IMAD.U32 R16, RZ, RZ, UR4 ;  /* 0x00000004ff107e24 */ /* 0x000fc8000f8e00ff */
[----:B-1----:R-:W-:-:S04]  /*280a0*/  IMAD R6, R6, R16, RZ ;  /* 0x0000001006067224 */ /* 0x002fc800078e02ff */
[----:B------:R-:W-:-:S05]  /*280b0*/  IMAD.IADD R4, R6, 0x1, R4 ;  /* 0x0000000106047824 */ /* 0x000fca00078e0204 */
[----:B------:R-:W-:-:S13]  /*280c0*/  ISETP.GT.AND P4, PT, R4, R0, PT ;  /* 0x000000000400720c */ /* 0x000fda0003f84270 */
[----:B------:R-:W-:Y:S05]  /*280d0*/  @!P4 BRA `(.L_x_1036) ;  /* 0xfffffffc005cc947 */ /* 0x000fea000383ffff */
.L_x_1031:
[----:B------:R-:W-:Y:S01]  /*280e0*/  IMAD.IADD R6, R4, 0x1, -R6 ;  /* 0x0000000104067824 */ /* 0x000fe200078e0a06 */
[----:B------:R-:W-:-:S03]  /*280f0*/  UMOV UR4, 0xffffffff ;  /* 0xffffffff00047882 */ /* 0x000fc60000000000 */
[----:B------:R-:W-:-:S05]  /*28100*/  IMAD R3, R5, R16, R6 ;  /* 0x0000001005037224 */ /* 0x000fca00078e0206 */
[----:B------:R-:W-:Y:S01]  /*28110*/  ISETP.GT.AND P6, PT, R3, R0, PT ;  /* 0x000000000300720c */ /* 0x000fe20003fc4270 */
[----:B------:R-:W-:-:S12]  /*28120*/  BRA.DIV UR4, `(.L_x_1037) ;  /* 0x0000002a04887947 */ /* 0x000fd8000b800000 */
[----:B------:R-:W-:-:S04]  /*28130*/  VOTE.ANY R3, PT, !P6 ;  /* 0x0000000000037806 */ /* 0x000fc800070e0100 */
[----:B------:R-:W1:Y:S02]  /*28140*/  POPC R4, R3 ;  /* 0x0000000300047309 */ /* 0x000e640000000000 */
[----:B-1----:R1:W2:Y:S02]  /*28150*/  SHFL.IDX PT, R17, R2, R4, 0x1f ;  /* 0x00001f0402117589 */ /* 0x0022a400000e0000 */
.L_x_1133:
[----:B------:R-:W-:Y:S01]  /*28160*/  ISETP.NE.AND P0, PT, R3, RZ, PT ;  /* 0x000000ff0300720c */ /* 0x000fe20003f05270 */
[----:B-1----:R-:W-:-:S12]  /*28170*/  IMAD.MOV.U32 R2, RZ, RZ, RZ ;  /* 0x000000ffff027224 */ /* 0x002fd800078e00ff */
[----:B------:R-:W-:Y:S05]  /*28180*/  @!P0 BRA `(.L_x_1038) ;  /* 0x0000000000108947 */ /* 0x000fea0003800000 */
[----:B------:R-:W-:Y:S01]  /*28190*/  UMOV UR4, 0xffffffff ;  /* 0xffffffff00047882 */ /* 0x000fe20000000000 */
[----:B------:R-:W-:Y:S02]  /*281a0*/  VIADD R12, R4, 0xffffffff ;  /* 0xffffffff040c7836 */ /* 0x000fe40000000000 */
[----:B------:R-:W-:Y:S05]  /*281b0*/  BRA.DIV UR4, `(.L_x_1039) ;  /* 0x0000002a04ac7947 */ /* 0x000fea000b800000 */
[----:B------:R1:W3:Y:S02]  /*281c0*/  SHFL.IDX PT, R2, R5, R12, 0x1f ;  /* 0x00001f0c05027589 */ /* 0x0002e400000e0000 */
.L_x_1038:
[----:B012---:R-:W-:Y:S01]  /*281d0*/  IABS R5, R17 ;  /* 0x0000001100057213 */ /* 0x007fe20000000000 */
[----:B---3--:R-:W-:Y:S02]  /*281e0*/  IMAD R16, R2, R16, R6 ;  /* 0x0000001002107224 */ /* 0x008fe400078e0206 */
[----:B------:R-:W-:Y:S01]  /*281f0*/  IMAD.IADD R19, R4, 0x1, R19 ;  /* 0x0000000104137824 */ /* 0x000fe200078e0213 */
[----:B------:R-:W0:Y:S01]  /*28200*/  I2F.RP R2, R5 ;  /* 0x0000000500027306 */ /* 0x000e220000209400 */
[----:B------:R-:W-:-:S07]  /*28210*/  IMAD.IADD R0, R0, 0x1, -R16 ;  /* 0x0000000100007824 */ /* 0x000fce00078e0a10 */
[----:B0-----:R-:W0:Y:S02]  /*28220*/  MUFU.RCP R2, R2 ;  /* 0x0000000200027308 */ /* 0x001e240000001000 */
[----:B0-----:R-:W-:-:S06]  /*28230*/  VIADD R2, R2, 0xffffffe ;  /* 0x0ffffffe02027836 */ /* 0x001fcc0000000000 */
[----:B------:R-:W0:Y:S02]  /*28240*/  F2I.FTZ.U32.TRUNC.NTZ R3, R2 ;  /* 0x0000000200037305 */ /* 0x000e24000021f000 */
[----:B0-----:R-:W-:-:S04]  /*28250*/  IMAD.MOV R2, RZ, RZ, -R3 ;  /* 0x000000ffff027224 */ /* 0x001fc800078e0a03 */
        /* <DEDUP_REMOVED lines=22> */
.L_x_1032:
[----:B------:R-:W-:Y:S01]  /*283c0*/  UMOV UR4, URZ ;  /* 0x0000003f00047c82 */ /* 0x000fe20008000000 */
[----:B------:R-:W-:Y:S01]  /*283d0*/  UMOV UR5, URZ ;  /* 0x0000003f00057c82 */ /* 0x000fe20008000000 */
[----:B------:R-:W-:Y:S01]  /*283e0*/  ULDC UR6, c[0x0][0xc3c] ;  /* 0x00030f0000067ab9 */ /* 0x000fe20000000800 */
[----:B------:R-:W-:Y:S02]  /*283f0*/  IMAD.MOV.U32 R16, RZ, RZ, R0 ;  /* 0x000000ffff107224 */ /* 0x000fe400078e0000 */
[----:B------:R-:W-:Y:S02]  /*28400*/  IMAD.U32 R17, RZ, RZ, UR4 ;  /* 0x00000004ff117e24 */ /* 0x000fe4000f8e00ff */
[----:B------:R-:W-:Y:S02]  /*28410*/  IMAD.U32 R18, RZ, RZ, UR5 ;  /* 0x00000005ff127e24 */ /* 0x000fe4000f8e00ff */
[----:B------:R-:W-:-:S07]  /*28420*/  IMAD.U32 R19, RZ, RZ, UR6 ;  /* 0x00000006ff137e24 */ /* 0x000fce000f8e00ff */
.L_x_1040:
[----:B------:R-:W2:Y:S04]  /*28430*/  LDL R0, [R1+0x30] ;  /* 0x0000300001007983 */ /* 0x000ea80000100800 */
[----:B------:R1:W3:Y:S01]  /*28440*/  LDL R3, [R1+0x4] ;  /* 0x0000040001037983 */ /* 0x0002e20000100800 */
[----:B------:R-:W-:Y:S05]  /*28450*/  WARPSYNC.ALL ;  /* 0x0000000000007948 */ /* 0x000fea0003800000 */
[----:B------:R-:W-:Y:S01]  /*28460*/  BAR.SYNC.DEFER_BLOCKING 0x4, 0x180 ;  /* 0x0106000000007b1d */ /* 0x000fe20000010000 */
[----:B--2---:R-:W-:-:S13]  /*28470*/  ISETP.NE.AND P0, PT, R0, RZ, PT ;  /* 0x000000ff0000720c */ /* 0x004fda0003f05270 */
[----:B------:R-:W3:Y:S01]  /*28480*/  @!P0 S2R R0, SR_CgaCtaId ;  /* 0x0000000000008919 */ /* 0x000ee20000008800 */
[----:B------:R-:W-:-:S04]  /*28490*/  @!P0 MOV R2, 0x400 ;  /* 0x0000040000028802 */ /* 0x000fc80000000f00 */
[----:B---3--:R-:W-:-:S05]  /*284a0*/  @!P0 LEA R3, R0, R2, 0x18 ;  /* 0x0000000200038211 */ /* 0x008fca00078ec0ff */
[----:B------:R1:W-:Y:S04]  /*284b0*/  @!P0 STS.128 [R3+0x388d0], R16 ;  /* 0x0388d01003008388 */ /* 0x0003e80000000c00 */
[----:B------:R1:W-:Y:S01]  /*284c0*/  @!P0 STL [R1+0x4], R3 ;  /* 0x0000040301008387 */ /* 0x0003e20000100800 */
[----:B------:R-:W-:Y:S06]  /*284d0*/  BAR.ARV 0x5, 0x180 ;  /* 0x0146000000007b1d */ /* 0x000fec0000002000 */
.L_x_1029:
[----:B------:R-:W-:Y:S02]  /*284e0*/  ULDC UR4, c[0x0][0xc3c] ;  /* 0x00030f0000047ab9 */ /* 0x000fe40000000800 */
[----:B---3--:R-:W-:-:S13]  /*284f0*/  ISETP.GE.AND P0, PT, R19, UR4, PT ;  /* 0x0000000413007c0c */ /* 0x008fda000bf06270 */
[----:B------:R-:W-:Y:S05]  /*28500*/  @!P0 BRA `(.L_x_1041) ;  /* 0xffffff84005c8947 */ /* 0x000fea000383ffff */
[----:B------:R-:W-:Y:S05]  /*28510*/  BSYNC B8 ;  /* 0x0000000000087941 */ /* 0x000fea0003800000 */
.L_x_880:
[----:B--2---:R-:W2:Y:S01]  /*28520*/  LDL.LU R0, [R1+0x54] ;  /* 0x0000540001007983 */ /* 0x004ea20000300800 */
[----:B------:R-:W-:Y:S01]  /*28530*/  BSSY B0, `(.L_x_1042) ;  /* 0x000000b000007945 */ /* 0x000fe20003800000 */
[----:B0-----:R-:W0:Y:S01]  /*28540*/  S2R R5, SR_CgaCtaId ;  /* 0x0000000000057919 */ /* 0x001e220000008800 */
[----:B--2---:R-:W-:-:S05]  /*28550*/  VIADD R0, R0, 0x1 ;  /* 0x0000000100007836 */ /* 0x004fca0000000000 */
[----:B------:R-:W-:-:S04]  /*28560*/  LEA.HI R2, R0, R0, RZ, 0x1 ;  /* 0x0000000000027211 */ /* 0x000fc800078f08ff */
[----:B-1----:R-:W-:-:S05]  /*28570*/  LOP3.LUT R3, R2, 0xfffffffe, RZ, 0xc0, !PT ;  /* 0xfffffffe02037812 */ /* 0x002fca00078ec0ff */
[----:B------:R-:W-:Y:S01]  /*28580*/  IMAD.IADD R3, R0, 0x1, -R3 ;  /* 0x0000000100037824 */ /* 0x000fe200078e0a03 */
[----:B------:R-:W-:-:S04]  /*28590*/  MOV R0, 0x400 ;  /* 0x0000040000007802 */ /* 0x000fc80000000f00 */
[----:B0-----:R-:W-:Y:S02]  /*285a0*/  LEA R0, R5, R0, 0x18 ;  /* 0x0000000005007211 */ /* 0x001fe400078ec0ff */
[----:B------:R-:W-:-:S04]  /*285b0*/  SHF.L.U32 R3, R3, 0x1f, RZ ;  /* 0x0000001f03037819 */ /* 0x000fc800000006ff */
[----:B------:R-:W0:Y:S02]  /*285c0*/  SYNCS.PHASECHK.TRANS64.TRYWAIT P0, [R0+URZ+0x38820], R3 ;  /* 0x03882003000075a7 */ /* 0x000e24000800017f */
[----:B0-----:R-:W-:Y:S05]  /*285d0*/  @!P0 BRA `(.L_x_1043) ;  /* 0x0000002400cc8947 */ /* 0x001fea0003800000 */
.L_x_1136:
[----:B------:R-:W-:Y:S05]  /*285e0*/  BSYNC B0 ;  /* 0x0000000000007941 */ /* 0x000fea0003800000 */
.L_x_1042:
[----:B------:R-:W-:-:S03]  /*285f0*/  UMOV UR4, 0xffffffff ;  /* 0xffffffff00047882 */ /* 0x000fc60000000000 */
[----:B------:R-:W-:Y:S05]  /*28600*/  BRA.DIV UR4, `(.L_x_1044) ;  /* 0x0000002604d47947 */ /* 0x000fea000b800000 */
[----:B------:R-:W1:Y:S02]  /*28610*/  S2R R2, SR_TID.X ;  /* 0x0000000000027919 */ /* 0x000e640000002100 */
[----:B-1----:R-:W-:-:S04]  /*28620*/  SHF.R.U32.HI R2, RZ, 0x5, R2 ;  /* 0x00000005ff027819 */ /* 0x002fc80000011602 */
[----:B------:R-:W-:-:S05]  /*28630*/  LOP3.LUT R2, R2, 0x3, RZ, 0xc0, !PT ;  /* 0x0000000302027812 */ /* 0x000fca00078ec0ff */
[----:B------:R1:W2:Y:S02]  /*28640*/  SHFL.IDX PT, R14, R2, RZ, 0x1f ;  /* 0x00001fff020e7589 */ /* 0x0002a400000e0000 */
.L_x_1139:
[----:B--2---:R-:W-:-:S13]  /*28650*/  ISETP.NE.AND P0, PT, R14, RZ, PT ;  /* 0x000000ff0e00720c */ /* 0x004fda0003f05270 */
[----:B------:R-:W-:Y:S05]  /*28660*/  @P0 BRA `(.L_x_645) ;  /* 0x0000000000940947 */ /* 0x000fea0003800000 */
[----:B------:R-:W-:-:S03]  /*28670*/  UMOV UR4, 0xffffffff ;  /* 0xffffffff00047882 */ /* 0x000fc60000000000 */
[----:B------:R-:W-:Y:S05]  /*28680*/  BRA.DIV UR4, `(.L_x_1045) ;  /* 0x0000002604e87947 */ /* 0x000fea000b800000 */
[----:B------:R-:W-:-:S13]  /*28690*/  ELECT P6, URZ, PT ;  /* 0x00000000003f782f */ /* 0x000fda00038c0000 */
.L_x_1142:
[----:B------:R-:W-:Y:S05]  /*286a0*/  @!P6 BRA `(.L_x_645) ;  /* 0x000000000084e947 */ /* 0x000fea0003800000 */
[----:B------:R-:W-:-:S06]  /*286b0*/  ULOP3.LUT UR4, UR60, 0x2, URZ, 0xfc, !UPT ;  /* 0x000000023c047892 */ /* 0x000fcc000f8efc3f */
[----:B-1----:R-:W-:-:S05]  /*286c0*/  IMAD.U32 R2, RZ, RZ, UR4 ;  /* 0x00000004ff027e24 */ /* 0x002fca000f8e00ff */
[----:B------:R-:W-:-:S13]  /*286d0*/  ISETP.NE.AND P2, PT, R2, 0x3, PT ;  /* 0x000000030200780c */ /* 0x000fda0003f45270 */
[----:B------:R-:W-:Y:S05]  /*286e0*/  @!P2 BRA `(.L_x_1046) ;  /* 0x000000000004a947 */ /* 0x000fea0003800000 */
[----:B------:R-:W-:Y:S01]  /*286f0*/  BPT.TRAP 0x1 ;  /* 0x000000040000795c */ /* 0x000fe20000300000 */
.L_x_1046:
[----:B0-----:R-:W2:Y:S04]  /*28700*/  LDL R3, [R1+0xc] ;  /* 0x00000c0001037983 */ /* 0x001ea80000100800 */
[----:B------:R-:W3:Y:S01]  /*28710*/  LDL.LU R7, [R1+0x14] ;  /* 0x0000140001077983 */ /* 0x000ee20000300800 */
[----:B------:R-:W-:-:S04]  /*28720*/  VIADD R2, R0, 0x38840 ;  /* 0x0003884000027836 */ /* 0x000fc80000000000 */
[C---:B--2---:R-:W-:Y:S02]  /*28730*/  IMAD R6, R3.reuse, 0x8, R2 ;  /* 0x0000000803067824 */ /* 0x044fe400078e0202 */
[----:B------:R-:W-:Y:S01]  /*28740*/  VIADD R3, R3, 0x1 ;  /* 0x0000000103037836 */ /* 0x000fe20000000000 */
[----:B---3--:R-:W-:-:S04]  /*28750*/  SHF.L.U32 R5, R7, 0x1f, RZ ;  /* 0x0000001f07057819 */ /* 0x008fc800000006ff */
[C---:B------:R-:W-:Y:S01]  /*28760*/  ISETP.NE.AND P1, PT, R3.reuse, 0x2, PT ;  /* 0x000000020300780c */ /* 0x040fe20003f25270 */
[----:B------:R-:W0:Y:S03]  /*28770*/  SYNCS.PHASECHK.TRANS64.TRYWAIT P0, [R6+URZ], R5 ;  /* 0x00000005060075a7 */ /* 0x000e26000800017f */
[----:B------:R-:W-:Y:S02]  /*28780*/  SEL R4, RZ, 0x1, P1 ;  /* 0x00000001ff047807 */ /* 0x000fe40000800000 */
[----:B------:R-:W-:Y:S02]  /*28790*/  SEL R3, R3, RZ, P1 ;  /* 0x000000ff03037207 */ /* 0x000fe40000800000 */
[----:B------:R-:W-:-:S03]  /*287a0*/  LOP3.LUT R4, R7, R4, RZ, 0x3c, !PT ;  /* 0x0000000407047212 */ /* 0x000fc600078e3cff */
[----:B------:R-:W-:Y:S01]  /*287b0*/  IMAD R7, R3, 0x8, R2 ;  /* 0x0000000803077824 */ /* 0x000fe200078e0202 */
[----:B------:R-:W-:Y:S01]  /*287c0*/  SHF.L.U32 R2, R4, 0x1f, RZ ;  /* 0x0000001f04027819 */ /* 0x000fe200000006ff */
[----:B0-----:R-:W-:Y:S06]  /*287d0*/  @!P0 BRA `(.L_x_1047) ;  /* 0x0000002400b48947 */ /* 0x001fec0003800000 */
.L_x_1143:
[----:B------:R-:W1:Y:S02]  /*287e0*/  SYNCS.PHASECHK.TRANS64.TRYWAIT P0, [R7+URZ], R2 ;  /* 0x00000002070075a7 */ /* 0x000e64000800017f */
[----:B-1----:R-:W-:Y:S05]  /*287f0*/  @!P0 BRA `(.L_x_1048) ;  /* 0x0000002400c08947 */ /* 0x002fea0003800000 */
.L_x_1144:
[----:B------:R-:W-:Y:S05]  /*28800*/  @!P2 BRA `(.L_x_1049) ;  /* 0x000000000004a947 */ /* 0x000fea0003800000 */
[----:B------:R-:W-:Y:S01]  /*28810*/  BPT.TRAP 0x1 ;  /* 0x000000040000795c */ /* 0x000fe20000300000 */
.L_x_1049:
[----:B------:R-:W2:Y:S01]  /*28820*/  LDL.LU R4, [R1+0xc] ;  /* 0x00000c0001047983 */ /* 0x000ea20000300800 */
[----:B------:R-:W-:-:S04]  /*28830*/  VIADD R0, R0, 0x38860 ;  /* 0x0003886000007836 */ /* 0x000fc80000000000 */
[----:B--2---:R-:W-:-:S04]  /*28840*/  IMAD R4, R4, 0x8, R0 ;  /* 0x0000000804047824 */ /* 0x004fc800078e0200 */
[----:B------:R-:W2:Y:S02]  /*28850*/  SYNCS.PHASECHK.TRANS64.TRYWAIT P0, [R4+URZ], R5 ;  /* 0x00000005040075a7 */ /* 0x000ea4000800017f */
[----:B--2---:R-:W-:Y:S05]  /*28860*/  @!P0 BRA `(.L_x_1050) ;  /* 0x0000002400b88947 */ /* 0x004fea0003800000 */
.L_x_1145:
[----:B------:R-:W-:-:S07]  /*28870*/  IMAD R3, R3, 0x8, R0 ;  /* 0x0000000803037824 */ /* 0x000fce00078e0200 */
.L_x_1051:
[----:B---3--:R3:W0:Y:S02]  /*28880*/  SYNCS.PHASECHK.TRANS64.TRYWAIT P0, [R3+URZ], R2 ;  /* 0x00000002030075a7 */ /* 0x008624000800017f */
[----:B0-----:R-:W-:Y:S05]  /*28890*/  @!P0 NANOSLEEP.SYNCS 0x989680 ;  /* 0x009896800000895d */ /* 0x001fea0003900000 */
[----:B------:R-:W0:Y:S02]  /*288a0*/  @!P0 SYNCS.PHASECHK.TRANS64 P0, [R3+URZ], R2 ;  /* 0x00000002030085a7 */ /* 0x000e24000800007f */
[----:B0-----:R-:W-:Y:S05]  /*288b0*/  @!P0 BRA `(.L_x_1051) ;  /* 0xfffffffc00f08947 */ /* 0x001fea000383ffff */
.L_x_645:
[----:B------:R-:W-:Y:S05]  /*288c0*/  BSYNC B9 ;  /* 0x0000000000097941 */ /* 0x000fea0003800000 */
.L_x_642:
[----:B------:R-:W-:Y:S05]  /*288d0*/  EXIT ;  /* 0x000000000000794d */ /* 0x000fea0003800000 */
.L_x_665:
[----:B0-----:R0:W1:Y:S02]  /*288e0*/  SYNCS.PHASECHK.TRANS64.TRYWAIT P6, [R0+URZ+0x38890], R114 ;  /* 0x03889072000075a7 */ /* 0x00106400080c017f */
[----:B-1----:R-:W-:Y:S05]  /*288f0*/  @!P6 NANOSLEEP.SYNCS 0x989680 ;  /* 0x009896800000e95d */ /* 0x002fea0003900000 */
[----:B------:R-:W1:Y:S02]  /*28900*/  @!P6 SYNCS.PHASECHK.TRANS64 P6, [R0+URZ+0x38890], R114 ;  /* 0x038890720000e5a7 */ /* 0x000e6400080c007f */
[----:B-1----:R-:W-:Y:S05]  /*28910*/  @!P6 BRA `(.L_x_665) ;  /* 0xfffffffc00f0e947 */ /* 0x002fea000383ffff */
[----:B------:R-:W-:Y:S05]  /*28920*/  BRA `(.L_x_1052) ;  /* 0xfffffdb000087947 */ /* 0x000fea000383ffff */
.L_x_721:
[----:B-1----:R1:W3:Y:S02]  /*28930*/  SYNCS.PHASECHK.TRANS64.TRYWAIT P5, [R0+URZ+0x38890], R114 ;  /* 0x03889072000075a7 */ /* 0x0022e400080a017f */
[----:B---3--:R-:W-:Y:S05]  /*28940*/  @!P5 NANOSLEEP.SYNCS 0x989680 ;  /* 0x009896800000d95d */ /* 0x008fea0003900000 */
[----:B------:R-:W3:Y:S02]  /*28950*/  @!P5 SYNCS.PHASECHK.TRANS64 P5, [R0+URZ+0x38890], R114 ;  /* 0x038890720000d5a7 */ /* 0x000ee400080a007f */
[----:B---3--:R-:W-:Y:S05]  /*28960*/  @!P5 BRA `(.L_x_721) ;  /* 0xfffffffc00f0d947 */ /* 0x008fea000383ffff */
[----:B------:R-:W-:Y:S05]  /*28970*/  BRA `(.L_x_1053) ;  /* 0xfffffde400d87947 */ /* 0x000fea000383ffff */
.L_x_746:
[----:B-1----:R1:W2:Y:S02]  /*28980*/  SYNCS.PHASECHK.TRANS64.TRYWAIT P3, [R0+URZ+0x38890], R114 ;  /* 0x03889072000075a7 */ /* 0x0022a4000806017f */
[----:B--2---:R-:W-:Y:S05]  /*28990*/  @!P3 NANOSLEEP.SYNCS 0x989680 ;  /* 0x009896800000b95d */ /* 0x004fea0003900000 */
[----:B------:R-:W2:Y:S02]  /*289a0*/  @!P3 SYNCS.PHASECHK.TRANS64 P3, [R0+URZ+0x38890], R114 ;  /* 0x038890720000b5a7 */ /* 0x000ea4000806007f */
[----:B--2---:R-:W-:Y:S05]  /*289b0*/  @!P3 BRA `(.L_x_746) ;  /* 0xfffffffc00f0b947 */ /* 0x004fea000383ffff */
[----:B------:R-:W-:Y:S05]  /*289c0*/  BRA `(.L_x_1054) ;  /* 0xfffffe1800cc7947 */ /* 0x000fea000383ffff */
.L_x_754:
[----:B-1----:R1:W2:Y:S02]  /*289d0*/  SYNCS.PHASECHK.TRANS64.TRYWAIT P2, [R0+URZ+0x388b0], R114 ;  /* 0x0388b072000075a7 */ /* 0x0022a4000804017f */
[----:B--2---:R-:W-:Y:S05]  /*289e0*/  @!P2 NANOSLEEP.SYNCS 0x989680 ;  /* 0x009896800000a95d */ /* 0x004fea0003900000 */
[----:B------:R-:W2:Y:S02]  /*289f0*/  @!P2 SYNCS.PHASECHK.TRANS64 P2, [R0+URZ+0x388b0], R114 ;  /* 0x0388b0720000a5a7 */ /* 0x000ea4000804007f */
[----:B--2---:R-:W-:Y:S05]  /*28a00*/  @!P2 BRA `(.L_x_754) ;  /* 0xfffffffc00f0a947 */ /* 0x004fea000383ffff */
[----:B------:R-:W-:Y:S05]  /*28a10*/  BRA `(.L_x_1055) ;  /* 0xfffffe1c00f07947 */ /* 0x000fea000383ffff */
.L_x_774:
[----:B------:R-:W-:Y:S01]  /*28a20*/  BSSY B1, `(.L_x_1056) ;  /* 0x0000008000017945 */ /* 0x000fe20003800000 */
[----:B------:R-:W-:Y:S02]  /*28a30*/  IMAD.MOV.U32 R13, RZ, RZ, R25 ;  /* 0x000000ffff0d7224 */ /* 0x000fe400078e0019 */
[----:B------:R-:W-:Y:S02]  /*28a40*/  IMAD.MOV.U32 R12, RZ, RZ, RZ ;  /* 0x000000ffff0c7224 */ /* 0x000fe400078e00ff */
[----:B------:R-:W-:Y:S02]  /*28a50*/  IMAD.MOV.U32 R11, RZ, RZ, 0x181f ;  /* 0x0000181fff0b7424 */ /* 0x000fe400078e00ff */
[----:B------:R-:W-:-:S07]  /*28a60*/  IMAD.MOV.U32 R15, RZ, RZ, -0x1 ;  /* 0xffffffffff0f7424 */ /* 0x000fce00078e00ff */
[----:B------:R-:W-:Y:S05]  /*28a70*/  WARPSYNC.COLLECTIVE R15, `(.L_x_1057) ;  /* 0x000000000f087348 */ /* 0x000fea0003c00000 */
[----:B------:R0:W1:Y:S02]  /*28a80*/  SHFL.IDX P6, R14, R13, R12, R11 ;  /* 0x0000000c0d0e7389 */ /* 0x00006400000c000b */
[----:B01----:R-:W-:Y:S01]  /*28a90*/  ENDCOLLECTIVE ;  /* 0x000000000000791b */ /* 0x003fe20003800000 */
.L_x_1057:
[----:B------:R-:W-:Y:S05]  /*28aa0*/  BSYNC B1 ;  /* 0x0000000000017941 */ /* 0x000fea0003800000 */
.L_x_1056:
[----:B------:R-:W-:Y:S02]  /*28ab0*/  IMAD.MOV.U32 R13, RZ, RZ, R24 ;  /* 0x000000ffff0d7224 */ /* 0x000fe400078e0018 */
[----:B------:R-:W-:Y:S02]  /*28ac0*/  IMAD.MOV.U32 R12, RZ, RZ, RZ ;  /* 0x000000ffff0c7224 */ /* 0x000fe400078e00ff */
[----:B------:R-:W-:Y:S02]  /*28ad0*/  IMAD.MOV.U32 R11, RZ, RZ, 0x181f ;  /* 0x0000181fff0b7424 */ /* 0x000fe400078e00ff */
[----:B------:R-:W-:Y:S02]  /*28ae0*/  IMAD.MOV.U32 R15, RZ, RZ, -0x1 ;  /* 0xffffffffff0f7424 */ /* 0x000fe400078e00ff */
[----:B------:R-:W-:-:S07]  /*28af0*/  IMAD.MOV.U32 R3, RZ, RZ, R14 ;  /* 0x000000ffff037224 */ /* 0x000fce00078e000e */
[----:B------:R-:W-:Y:S05]  /*28b00*/  WARPSYNC.COLLECTIVE R15, `(.L_x_1058) ;  /* 0x000000000f087348 */ /* 0x000fea0003c00000 */
[----:B------:R0:W1:Y:S02]  /*28b10*/  SHFL.IDX P6, R14, R13, R12, R11 ;  /* 0x0000000c0d0e7389 */ /* 0x00006400000c000b */
[----:B01----:R-:W-:Y:S01]  /*28b20*/  ENDCOLLECTIVE ;  /* 0x000000000000791b */ /* 0x003fe20003800000 */
.L_x_1058:
[----:B------:R-:W-:Y:S02]  /*28b30*/  IMAD.MOV.U32 R13, RZ, RZ, R26 ;  /* 0x000000ffff0d7224 */ /* 0x000fe400078e001a */
[----:B------:R-:W-:-:S07]  /*28b40*/  IMAD.MOV.U32 R4, RZ, RZ, R14 ;  /* 0x000000ffff047224 */ /* 0x000fce00078e000e */
[----:B------:R-:W-:Y:S05]  /*28b50*/  WARPSYNC.COLLECTIVE R15, `(.L_x_1059) ;  /* 0x000000000f087348 */ /* 0x000fea0003c00000 */
[----:B------:R0:W1:Y:S02]  /*28b60*/  SHFL.IDX P6, R14, R13, R12, R11 ;  /* 0x0000000c0d0e7389 */ /* 0x00006400000c000b */
[----:B01----:R-:W-:Y:S01]  /*28b70*/  ENDCOLLECTIVE ;  /* 0x000000000000791b */ /* 0x003fe20003800000 */
.L_x_1059:
[----:B------:R-:W-:Y:S02]  /*28b80*/  IMAD.MOV.U32 R13, RZ, RZ, R28 ;  /* 0x000000ffff0d7224 */ /* 0x000fe400078e001c */
[----:B------:R-:W-:-:S07]  /*28b90*/  IMAD.MOV.U32 R5, RZ, RZ, R14 ;  /* 0x000000ffff057224 */ /* 0x000fce00078e000e */
[----:B------:R-:W-:Y:S05]  /*28ba0*/  WARPSYNC.COLLECTIVE R15, `(.L_x_1060) ;  /* 0x000000000f087348 */ /* 0x000fea0003c00000 */
[----:B------:R0:W1:Y:S02]  /*28bb0*/  SHFL.IDX P6, R14, R13, R12, R11 ;  /* 0x0000000c0d0e7389 */ /* 0x00006400000c000b */
[----:B01----:R-:W-:Y:S01]  /*28bc0*/  ENDCOLLECTIVE ;  /* 0x000000000000791b */ /* 0x003fe20003800000 */
.L_x_1060:
[----:B------:R-:W-:Y:S05]  /*28bd0*/  BRA `(.L_x_1061) ;  /* 0xfffffe2c00d87947 */ /* 0x000fea000383ffff */
.L_x_778:
[----:B0-----:R0:W1:Y:S02]  /*28be0*/  SYNCS.PHASECHK.TRANS64.TRYWAIT P0, [R18+URZ+0x38800], R5 ;  /* 0x03880005120075a7 */ /* 0x001064000800017f */
[----:B-1----:R-:W-:Y:S05]  /*28bf0*/  @!P0 NANOSLEEP.SYNCS 0x989680 ;  /* 0x009896800000895d */ /* 0x002fea0003900000 */
[----:B------:R-:W1:Y:S02]  /*28c00*/  @!P0 SYNCS.PHASECHK.TRANS64 P0, [R18+URZ+0x38800], R5 ;  /* 0x03880005120085a7 */ /* 0x000e64000800007f */
[----:B-1----:R-:W-:Y:S05]  /*28c10*/  @!P0 BRA `(.L_x_778) ;  /* 0xfffffffc00f08947 */ /* 0x002fea000383ffff */
[----:B------:R-:W-:Y:S05]  /*28c20*/  BRA `(.L_x_1062) ;  /* 0xfffffe3400947947 */ /* 0x000fea000383ffff */
.L_x_810:
        /* <DEDUP_REMOVED lines=8> */
.L_x_1064:
[----:B------:R-:W-:Y:S05]  /*28cb0*/  BSYNC B1 ;  /* 0x0000000000017941 */ /* 0x000fea0003800000 */
.L_x_1063:
        /* <DEDUP_REMOVED lines=8> */
.L_x_1065:
[----:B------:R-:W-:Y:S02]  /*28d40*/  IMAD.MOV.U32 R13, RZ, RZ, R26 ;  /* 0x000000ffff0d7224 */ /* 0x000fe400078e001a */
[----:B------:R-:W-:-:S07]  /*28d50*/  IMAD.MOV.U32 R20, RZ, RZ, R14 ;  /* 0x000000ffff147224 */ /* 0x000fce00078e000e */
[----:B------:R-:W-:Y:S05]  /*28d60*/  WARPSYNC.COLLECTIVE R15, `(.L_x_1066) ;  /* 0x000000000f087348 */ /* 0x000fea0003c00000 */
[----:B------:R0:W1:Y:S02]  /*28d70*/  SHFL.IDX P6, R14, R13, R12, R11 ;  /* 0x0000000c0d0e7389 */ /* 0x00006400000c000b */
[----:B01----:R-:W-:Y:S01]  /*28d80*/  ENDCOLLECTIVE ;  /* 0x000000000000791b */ /* 0x003fe20003800000 */
.L_x_1066:
[----:B------:R-:W-:Y:S02]  /*28d90*/  IMAD.MOV.U32 R13, RZ, RZ, R28 ;  /* 0x000000ffff0d7224 */ /* 0x000fe400078e001c */
[----:B------:R-:W-:-:S07]  /*28da0*/  IMAD.MOV.U32 R21, RZ, RZ, R14 ;  /* 0x000000ffff157224 */ /* 0x000fce00078e000e */
[----:B------:R-:W-:Y:S05]  /*28db0*/  WARPSYNC.COLLECTIVE R15, `(.L_x_1067) ;  /* 0x000000000f087348 */ /* 0x000fea0003c00000 */
[----:B------:R0:W1:Y:S02]  /*28dc0*/  SHFL.IDX P6, R14, R13, R12, R11 ;  /* 0x0000000c0d0e7389 */ /* 0x00006400000c000b */
[----:B01----:R-:W-:Y:S01]  /*28dd0*/  ENDCOLLECTIVE ;  /* 0x000000000000791b */ /* 0x003fe20003800000 */
.L_x_1067:
[----:B------:R-:W-:Y:S01]  /*28de0*/  IMAD.MOV.U32 R28, RZ, RZ, R14 ;  /* 0x000000ffff1c7224 */ /* 0x000fe200078e000e */
[----:B------:R-:W-:Y:S06]  /*28df0*/  BRA `(.L_x_1068) ;  /* 0xfffffe6000007947 */ /* 0x000fec000383ffff */
.L_x_814:
[----:B0-----:R0:W1:Y:S02]  /*28e00*/  SYNCS.PHASECHK.TRANS64.TRYWAIT P0, [R18+URZ+0x38800], R9 ;  /* 0x03880009120075a7 */ /* 0x001064000800017f */
[----:B-1----:R-:W-:Y:S05]  /*28e10*/  @!P0 NANOSLEEP.SYNCS 0x989680 ;  /* 0x009896800000895d */ /* 0x002fea0003900000 */
[----:B------:R-:W1:Y:S02]  /*28e20*/  @!P0 SYNCS.PHASECHK.TRANS64 P0, [R18+URZ+0x38800], R9 ;  /* 0x03880009120085a7 */ /* 0x000e64000800007f */
[----:B-1----:R-:W-:Y:S05]  /*28e30*/  @!P0 BRA `(.L_x_814) ;  /* 0xfffffffc00f08947 */ /* 0x002fea000383ffff */
[----:B------:R-:W-:Y:S05]  /*28e40*/  BRA `(.L_x_1069) ;  /* 0xfffffe6400607947 */ /* 0x000fea000383ffff */
.L_x_832:
[----:B-1----:R1:W2:Y:S02]  /*28e50*/  SYNCS.PHASECHK.TRANS64.TRYWAIT P2, [R0+URZ+0x38830], R3 ;  /* 0x03883003000075a7 */ /* 0x0022a4000804017f */
[----:B--2---:R-:W-:Y:S05]  /*28e60*/  @!P2 NANOSLEEP.SYNCS 0x989680 ;  /* 0x009896800000a95d */ /* 0x004fea0003900000 */
[----:B------:R-:W2:Y:S02]  /*28e70*/  @!P2 SYNCS.PHASECHK.TRANS64 P2, [R0+URZ+0x38830], R3 ;  /* 0x038830030000a5a7 */ /* 0x000ea4000804007f */
[----:B--2---:R-:W-:Y:S05]  /*28e80*/  @!P2 BRA `(.L_x_832) ;  /* 0xfffffffc00f0a947 */ /* 0x004fea000383ffff */
[----:B------:R-:W-:Y:S05]  /*28e90*/  BRA `(.L_x_831) ;  /* 0xfffffe9400887947 */ /* 0x000fea000383ffff */
.L_x_839:
[----:B-1----:R1:W2:Y:S02]  /*28ea0*/  SYNCS.PHASECHK.TRANS64.TRYWAIT P2, [R11+URZ+0x38830], R4 ;  /* 0x038830040b0075a7 */ /* 0x0022a4000804017f */
[----:B--2---:R-:W-:Y:S05]  /*28eb0*/  @!P2 NANOSLEEP.SYNCS 0x989680 ;  /* 0x009896800000a95d */ /* 0x004fea0003900000 */
[----:B------:R-:W2:Y:S02]  /*28ec0*/  @!P2 SYNCS.PHASECHK.TRANS64 P2, [R11+URZ+0x38830], R4 ;  /* 0x038830040b00a5a7 */ /* 0x000ea4000804007f */
[----:B--2---:R-:W-:Y:S05]  /*28ed0*/  @!P2 BRA `(.L_x_839) ;  /* 0xfffffffc00f0a947 */ /* 0x004fea000383ffff */
[----:B------:R-:W-:Y:S05]  /*28ee0*/  BRA `(.L_x_838) ;  /* 0xfffffee400107947 */ /* 0x000fea000383ffff */
.L_x_844:
[----:B-1----:R1:W2:Y:S02]  /*28ef0*/  SYNCS.PHASECHK.TRANS64.TRYWAIT P2, [R9+URZ+0x38850], R0 ;  /* 0x03885000090075a7 */ /* 0x0022a4000804017f */
[----:B--2---:R-:W-:Y:S05]  /*28f00*/  @!P2 NANOSLEEP.SYNCS 0x989680 ;  /* 0x009896800000a95d */ /* 0x004fea0003900000 */
[----:B------:R-:W2:Y:S02]  /*28f10*/  @!P2 SYNCS.PHASECHK.TRANS64 P2, [R9+URZ+0x38850], R0 ;  /* 0x038850000900a5a7 */ /* 0x000ea4000804007f */
[----:B--2---:R-:W-:Y:S05]  /*28f20*/  @!P2 BRA `(.L_x_844) ;  /* 0xfffffffc00f0a947 */ /* 0x004fea000383ffff */
[----:B------:R-:W-:Y:S05]  /*28f30*/  BRA `(.L_x_843) ;  /* 0xffffff1800d87947 */ /* 0x000fea000383ffff */
.L_x_850:
[----:B-1----:R1:W2:Y:S02]  /*28f40*/  SYNCS.PHASECHK.TRANS64.TRYWAIT P0, [R0+URZ+0x38850], R6 ;  /* 0x03885006000075a7 */ /* 0x0022a4000800017f */
[----:B--2---:R-:W-:Y:S05]  /*28f50*/  @!P0 NANOSLEEP.SYNCS 0x989680 ;  /* 0x009896800000895d */ /* 0x004fea0003900000 */
[----:B------:R-:W2:Y:S02]  /*28f60*/  @!P0 SYNCS.PHASECHK.TRANS64 P0, [R0+URZ+0x38850], R6 ;  /* 0x03885006000085a7 */ /* 0x000ea4000800007f */
[----:B--2---:R-:W-:Y:S05]  /*28f70*/  @!P0 BRA `(.L_x_850) ;  /* 0xfffffffc00f08947 */ /* 0x004fea000383ffff */
[----:B------:R-:W-:Y:S05]  /*28f80*/  BRA `(.L_x_849) ;  /* 0xffffff3000f87947 */ /* 0x000fea000383ffff */
.L_x_886:
        /* <DEDUP_REMOVED lines=8> */
[----:B------:R-:W-:Y:S05]  /*29010*/  WARPSYNC.COLLECTIVE R15, `(.L_x_1071) ;  /* 0x000000000f087348 */ /* 0x000fea0003c00000 */
[----:B------:R0:W1:Y:S02]  /*29020*/  SHFL.IDX P6, R14, R13, R12, R11 ;  /* 0x0000000c0d0e7389 */ /* 0x00006400000c000b */
[----:B01----:R-:W-:Y:S01]  /*29030*/  ENDCOLLECTIVE ;  /* 0x000000000000791b */ /* 0x003fe20003800000 */
.L_x_1071:
[----:B------:R-:W-:Y:S05]  /*29040*/  BSYNC B1 ;  /* 0x0000000000017941 */ /* 0x000fea0003800000 */
.L_x_1070:
[----:B------:R-:W-:Y:S05]  /*29050*/  BRA `(.L_x_1072) ;  /* 0xffffff8000687947 */ /* 0x000fea000383ffff */
.L_x_888:
[----:B------:R-:W-:Y:S01]  /*29060*/  BSSY B1, `(.L_x_1073) ;  /* 0x0000006000017945 */ /* 0x000fe20003800000 */
[----:B------:R-:W-:-:S07]  /*29070*/  IMAD.MOV.U32 R15, RZ, RZ, -0x1 ;  /* 0xffffffffff0f7424 */ /* 0x000fce00078e00ff */
[----:B0-----:R-:W-:Y:S05]  /*29080*/  WARPSYNC.COLLECTIVE R15, `(.L_x_1074) ;  /* 0x000000000f0c7348 */ /* 0x001fea0003c00000 */
[----:B------:R-:W-:Y:S02]  /*29090*/  ELECT P6, UR62, PT ;  /* 0x00000000003e782f */ /* 0x000fe400038c0000 */
[----:B------:R-:W-:Y:S01]  /*290a0*/  MOV R14, UR62 ;  /* 0x0000003e000e7c02 */ /* 0x000fe20008000f00 */
[----:B0-----:R-:W-:Y:S10]  /*290b0*/  ENDCOLLECTIVE ;  /* 0x000000000000791b */ /* 0x001ff40003800000 */
.L_x_1074:
[----:B------:R-:W-:Y:S05]  /*290c0*/  BSYNC B1 ;  /* 0x0000000000017941 */ /* 0x000fea0003800000 */
.L_x_1073:
[----:B------:R-:W-:Y:S01]  /*290d0*/  PLOP3.LUT P2, PT, P6, PT, PT, 0x80, 0x0 ;  /* 0x000000000000781c */ /* 0x000fe2000374f070 */
[----:B------:R-:W-:-:S12]  /*290e0*/  BRA `(.L_x_887) ;  /* 0xffffff80005c7947 */ /* 0x000fd8000383ffff */
.L_x_890:
[----:B0-----:R-:W2:Y:S02]  /*290f0*/  LDL R3, [R1+0x4] ;  /* 0x0000040001037983 */ /* 0x001ea40000100800 */
[----:B--2---:R0:W1:Y:S02]  /*29100*/  SYNCS.PHASECHK.TRANS64.TRYWAIT P0, [R3+URZ+0x38820], R2 ;  /* 0x03882002030075a7 */ /* 0x004064000800017f */
[----:B-1----:R-:W-:Y:S05]  /*29110*/  @!P0 NANOSLEEP.SYNCS 0x989680 ;  /* 0x009896800000895d */ /* 0x002fea0003900000 */
[----:B------:R-:W1:Y:S02]  /*29120*/  @!P0 SYNCS.PHASECHK.TRANS64 P0, [R3+URZ+0x38820], R2 ;  /* 0x03882002030085a7 */ /* 0x000e64000800007f */
[----:B-1----:R-:W-:Y:S05]  /*29130*/  @!P0 BRA `(.L_x_890) ;  /* 0xfffffffc00ec8947 */ /* 0x002fea000383ffff */
[----:B------:R-:W-:Y:S05]  /*29140*/  BRA `(.L_x_1075) ;  /* 0xffffff80006c7947 */ /* 0x000fea000383ffff */
.L_x_894:
[----:B0-----:R0:W1:Y:S02]  /*29150*/  SYNCS.PHASECHK.TRANS64.TRYWAIT P0, [R6+URZ+0x388a0], R8 ;  /* 0x0388a008060075a7 */ /* 0x001064000800017f */
[----:B-1----:R-:W-:Y:S05]  /*29160*/  @!P0 NANOSLEEP.SYNCS 0x989680 ;  /* 0x009896800000895d */ /* 0x002fea0003900000 */
[----:B------:R-:W1:Y:S02]  /*29170*/  @!P0 SYNCS.PHASECHK.TRANS64 P0, [R6+URZ+0x388a0], R8 ;  /* 0x0388a008060085a7 */ /* 0x000e64000800007f */
[----:B-1----:R-:W-:Y:S05]  /*29180*/  @!P0 BRA `(.L_x_894) ;  /* 0xfffffffc00f08947 */ /* 0x002fea000383ffff */
[----:B------:R-:W-:Y:S05]  /*29190*/  BRA `(.L_x_1076) ;  /* 0xffffff8000907947 */ /* 0x000fea000383ffff */
.L_x_902:
[----:B-1----:R1:W2:Y:S02]  /*291a0*/  SYNCS.PHASECHK.TRANS64.TRYWAIT P0, [R6+URZ+0x388c0], R8 ;  /* 0x0388c008060075a7 */ /* 0x0022a4000800017f */
[----:B--2---:R-:W-:Y:S05]  /*291b0*/  @!P0 NANOSLEEP.SYNCS 0x989680 ;  /* 0x009896800000895d */ /* 0x004fea0003900000 */
[----:B------:R-:W2:Y:S02]  /*291c0*/  @!P0 SYNCS.PHASECHK.TRANS64 P0, [R6+URZ+0x388c0], R8 ;  /* 0x0388c008060085a7 */ /* 0x000ea4000800007f */
[----:B--2---:R-:W-:Y:S05]  /*291d0*/  @!P0 BRA `(.L_x_902) ;  /* 0xfffffffc00f08947 */ /* 0x004fea000383ffff */
[----:B------:R-:W-:Y:S05]  /*291e0*/  BRA `(.L_x_1077) ;  /* 0xffffff8400d07947 */ /* 0x000fea000383ffff */
.L_x_912:
[----:B0-----:R0:W1:Y:S02]  /*291f0*/  SYNCS.PHASECHK.TRANS64.TRYWAIT P0, [R6+URZ+0x388a0], R5 ;  /* 0x0388a005060075a7 */ /* 0x001064000800017f */
[----:B-1----:R-:W-:Y:S05]  /*29200*/  @!P0 NANOSLEEP.SYNCS 0x989680 ;  /* 0x009896800000895d */ /* 0x002fea0003900000 */
[----:B------:R-:W1:Y:S02]  /*29210*/  @!P0 SYNCS.PHASECHK.TRANS64 P0, [R6+URZ+0x388a0], R5 ;  /* 0x0388a005060085a7 */ /* 0x000e64000800007f */
[----:B-1----:R-:W-:Y:S05]  /*29220*/  @!P0 BRA `(.L_x_912) ;  /* 0xfffffffc00f08947 */ /* 0x002fea000383ffff */
[----:B------:R-:W-:Y:S05]  /*29230*/  BRA `(.L_x_1078) ;  /* 0xffffff8c00587947 */ /* 0x000fea000383ffff */
.L_x_920:
[----:B-1----:R1:W2:Y:S02]  /*29240*/  SYNCS.PHASECHK.TRANS64.TRYWAIT P0, [R6+URZ+0x388c0], R5 ;  /* 0x0388c005060075a7 */ /* 0x0022a4000800017f */
[----:B--2---:R-:W-:Y:S05]  /*29250*/  @!P0 NANOSLEEP.SYNCS 0x989680 ;  /* 0x009896800000895d */ /* 0x004fea0003900000 */
[----:B------:R-:W2:Y:S02]  /*29260*/  @!P0 SYNCS.PHASECHK.TRANS64 P0, [R6+URZ+0x388c0], R5 ;  /* 0x0388c005060085a7 */ /* 0x000ea4000800007f */
[----:B--2---:R-:W-:Y:S05]  /*29270*/  @!P0 BRA `(.L_x_920) ;  /* 0xfffffffc00f08947 */ /* 0x004fea000383ffff */
[----:B------:R-:W-:Y:S05]  /*29280*/  BRA `(.L_x_1079) ;  /* 0xffffff9000947947 */ /* 0x000fea000383ffff */
.L_x_936:
        /* <DEDUP_REMOVED lines=11> */
.L_x_1081:
[----:B------:R-:W-:Y:S05]  /*29340*/  BSYNC B0 ;  /* 0x0000000000007941 */ /* 0x000fea0003800000 */
.L_x_1080:
[----:B------:R-:W-:Y:S05]  /*29350*/  BRA `(.L_x_1082) ;  /* 0xffffff9c00807947 */ /* 0x000fea000383ffff */
.L_x_938:
[----:B------:R-:W-:Y:S01]  /*29360*/  BSSY B0, `(.L_x_1083) ;  /* 0x0000006000007945 */ /* 0x000fe20003800000 */
[----:B------:R-:W-:-:S07]  /*29370*/  IMAD.MOV.U32 R15, RZ, RZ, -0x1 ;  /* 0xffffffffff0f7424 */ /* 0x000fce00078e00ff */
[----:B0-----:R-:W-:Y:S05]  /*29380*/  WARPSYNC.COLLECTIVE R15, `(.L_x_1084) ;  /* 0x000000000f0c7348 */ /* 0x001fea0003c00000 */
[----:B------:R-:W-:Y:S02]  /*29390*/  ELECT P6, UR62, PT ;  /* 0x00000000003e782f */ /* 0x000fe400038c0000 */
[----:B------:R-:W-:Y:S01]  /*293a0*/  MOV R14, UR62 ;  /* 0x0000003e000e7c02 */ /* 0x000fe20008000f00 */
[----:B0-----:R-:W-:Y:S10]  /*293b0*/  ENDCOLLECTIVE ;  /* 0x000000000000791b */ /* 0x001ff40003800000 */
.L_x_1084:
[----:B------:R-:W-:Y:S05]  /*293c0*/  BSYNC B0 ;  /* 0x0000000000007941 */ /* 0x000fea0003800000 */
.L_x_1083:
[----:B------:R-:W-:Y:S05]  /*293d0*/  BRA `(.L_x_1085) ;  /* 0xffffff9c008c7947 */ /* 0x000fea000383ffff */
.L_x_940:
[----:B0-----:R0:W1:Y:S02]  /*293e0*/  SYNCS.PHASECHK.TRANS64.TRYWAIT P0, [R0+URZ+0x38840], R2 ;  /* 0x03884002000075a7 */ /* 0x001064000800017f */
[----:B-1----:R-:W-:Y:S05]  /*293f0*/  @!P0 NANOSLEEP.SYNCS 0x989680 ;  /* 0x009896800000895d */ /* 0x002fea0003900000 */
[----:B------:R-:W1:Y:S02]  /*29400*/  @!P0 SYNCS.PHASECHK.TRANS64 P0, [R0+URZ+0x38840], R2 ;  /* 0x03884002000085a7 */ /* 0x000e64000800007f */
[----:B-1----:R-:W-:Y:S05]  /*29410*/  @!P0 BRA `(.L_x_940) ;  /* 0xfffffffc00f08947 */ /* 0x002fea000383ffff */
[----:B------:R-:W-:Y:S05]  /*29420*/  BRA `(.L_x_1086) ;  /* 0xffffff9c00fc7947 */ /* 0x000fea000383ffff */
.L_x_944:
[----:B------:R0:W5:Y:S01]  /*29430*/  LDL.LU R9, [R1+0x50] ;  /* 0x0000500001097983 */ /* 0x0001620000300800 */
[----:B------:R-:W-:Y:S02]  /*29440*/  IMAD.MOV.U32 R13, RZ, RZ, R3 ;  /* 0x000000ffff0d7224 */ /* 0x000fe400078e0003 */
[----:B------:R-:W-:Y:S02]  /*29450*/  IMAD.MOV.U32 R12, RZ, RZ, RZ ;  /* 0x000000ffff0c7224 */ /* 0x000fe400078e00ff */
[----:B------:R-:W-:Y:S02]  /*29460*/  IMAD.MOV.U32 R11, RZ, RZ, 0x181f ;  /* 0x0000181fff0b7424 */ /* 0x000fe400078e00ff */
[----:B------:R-:W-:-:S07]  /*29470*/  IMAD.MOV.U32 R15, RZ, RZ, -0x1 ;  /* 0xffffffffff0f7424 */ /* 0x000fce00078e00ff */
[----:B0----5:R-:W-:Y:S05]  /*29480*/  WARPSYNC.COLLECTIVE R15, `(.L_x_1087) ;  /* 0x000000000f087348 */ /* 0x021fea0003c00000 */
[----:B------:R1:W2:Y:S02]  /*29490*/  SHFL.IDX P6, R14, R13, R12, R11 ;  /* 0x0000000c0d0e7389 */ /* 0x0002a400000c000b */
[----:B012--5:R-:W-:Y:S01]  /*294a0*/  ENDCOLLECTIVE ;  /* 0x000000000000791b */ /* 0x027fe20003800000 */
.L_x_1087:
[----:B------:R-:W-:Y:S02]  /*294b0*/  IMAD.MOV.U32 R13, RZ, RZ, R4 ;  /* 0x000000ffff0d7224 */ /* 0x000fe400078e0004 */
[----:B------:R-:W-:-:S07]  /*294c0*/  IMAD.MOV.U32 R6, RZ, RZ, R14 ;  /* 0x000000ffff067224 */ /* 0x000fce00078e000e */
[----:B------:R-:W-:Y:S05]  /*294d0*/  WARPSYNC.COLLECTIVE R15, `(.L_x_1088) ;  /* 0x000000000f087348 */ /* 0x000fea0003c00000 */
[----:B------:R0:W1:Y:S02]  /*294e0*/  SHFL.IDX P6, R14, R13, R12, R11 ;  /* 0x0000000c0d0e7389 */ /* 0x00006400000c000b */
[----:B01----:R-:W-:Y:S01]  /*294f0*/  ENDCOLLECTIVE ;  /* 0x000000000000791b */ /* 0x003fe20003800000 */
.L_x_1088:
[----:B------:R-:W-:Y:S02]  /*29500*/  IMAD.IADD R0, R10, 0x1, R17 ;  /* 0x000000010a007824 */ /* 0x000fe400078e0211 */
[----:B------:R-:W-:Y:S02]  /*29510*/  IMAD R2, R9, R7, RZ ;  /* 0x0000000709027224 */ /* 0x000fe400078e02ff */
[----:B------:R-:W2:Y:S01]  /*29520*/  LDL R9, [R1+0x2c] ;  /* 0x00002c0001097983 */ /* 0x000ea20000100800 */
[----:B------:R-:W-:Y:S01]  /*29530*/  IMAD.MOV.U32 R7, RZ, RZ, R14 ;  /* 0x000000ffff077224 */ /* 0x000fe200078e000e */
[----:B------:R-:W-:Y:S01]  /*29540*/  ULDC.64 UR4, c[0x0][0x208] ;  /* 0x0000820000047ab9 */ /* 0x000fe20000000a00 */
[----:B------:R-:W-:Y:S01]  /*29550*/  ISETP.GE.AND P2, PT, R0, R2, PT ;  /* 0x000000020000720c */ /* 0x000fe20003f46270 */
[----:B------:R-:W-:Y:S02]  /*29560*/  IMAD.MOV.U32 R13, RZ, RZ, R3 ;  /* 0x000000ffff0d7224 */ /* 0x000fe400078e0003 */
[----:B------:R-:W-:-:S02]  /*29570*/  IMAD.MOV.U32 R12, RZ, RZ, 0x1 ;  /* 0x00000001ff0c7424 */ /* 0x000fc400078e00ff */
[----:B------:R-:W-:-:S08]  /*29580*/  VIADD R5, R0, 0x10 ;  /* 0x0000001000057836 */ /* 0x000fd00000000000 */
        /* <DEDUP_REMOVED lines=8> */
[----:B--2---:R0:W-:Y:S04]  /*29610*/  @!P2 LDGSTS.E.BYPASS.LTC128B.128 [R9+0x14400], desc[UR4][R6.64], !P4 ;  /* 0x144000000609afae */ /* 0x0041e8000e101d44 */
[----:B------:R0:W-:Y:S04]  /*29620*/  @!P2 LDGSTS.E.BYPASS.LTC128B.128 [R9+0x18400], desc[UR4][R6.64+0x80], !P3 ;  /* 0x184000800609afae */ /* 0x0001e8000d901d44 */
[----:B------:R0:W-:Y:S04]  /*29630*/  @!P2 LDGSTS.E.BYPASS.LTC128B.128 [R9+0x1c400], desc[UR4][R6.64+0x100], !P0 ;  /* 0x1c4001000609afae */ /* 0x0001e8000c101d44 */
[----:B------:R0:W-:Y:S01]  /*29640*/  @!P2 LDGSTS.E.BYPASS.LTC128B.128 [R9+0x20400], desc[UR4][R6.64+0x180], !P1 ;  /* 0x204001800609afae */ /* 0x0001e2000c901d44 */
[----:B------:R-:W-:-:S13]  /*29650*/  ISETP.GE.AND P2, PT, R5, R2, PT ;  /* 0x000000020500720c */ /* 0x000fda0003f46270 */
[----:B0-----:R-:W-:Y:S05]  /*29660*/  WARPSYNC.COLLECTIVE R15, `(.L_x_1089) ;  /* 0x000000000f087348 */ /* 0x001fea0003c00000 */
[----:B------:R1:W2:Y:S02]  /*29670*/  SHFL.IDX P6, R14, R13, R12, R11 ;  /* 0x0000000c0d0e7389 */ /* 0x0002a400000c000b */
[----:B012---:R-:W-:Y:S01]  /*29680*/  ENDCOLLECTIVE ;  /* 0x000000000000791b */ /* 0x007fe20003800000 */
.L_x_1089:
[----:B------:R-:W-:Y:S02]  /*29690*/  IMAD.MOV.U32 R13, RZ, RZ, R4 ;  /* 0x000000ffff0d7224 */ /* 0x000fe400078e0004 */
[----:B------:R-:W-:-:S07]  /*296a0*/  IMAD.MOV.U32 R7, RZ, RZ, R14 ;  /* 0x000000ffff077224 */ /* 0x000fce00078e000e */
[----:B------:R-:W-:Y:S05]  /*296b0*/  WARPSYNC.COLLECTIVE R15, `(.L_x_1090) ;  /* 0x000000000f087348 */ /* 0x000fea0003c00000 */
[----:B------:R0:W1:Y:S02]  /*296c0*/  SHFL.IDX P6, R14, R13, R12, R11 ;  /* 0x0000000c0d0e7389 */ /* 0x00006400000c000b */
[----:B01----:R-:W-:Y:S01]  /*296d0*/  ENDCOLLECTIVE ;  /* 0x000000000000791b */ /* 0x003fe20003800000 */
.L_x_1090:
        /* <DEDUP_REMOVED lines=20> */
.L_x_1091:
[----:B------:R-:W-:Y:S02]  /*29820*/  IMAD.MOV.U32 R13, RZ, RZ, R4 ;  /* 0x000000ffff0d7224 */ /* 0x000fe400078e0004 */
[----:B------:R-:W-:-:S07]  /*29830*/  IMAD.MOV.U32 R7, RZ, RZ, R14 ;  /* 0x000000ffff077224 */ /* 0x000fce00078e000e */
[----:B------:R-:W-:Y:S05]  /*29840*/  WARPSYNC.COLLECTIVE R15, `(.L_x_1092) ;  /* 0x000000000f087348 */ /* 0x000fea0003c00000 */
[----:B------:R0:W1:Y:S02]  /*29850*/  SHFL.IDX P6, R14, R13, R12, R11 ;  /* 0x0000000c0d0e7389 */ /* 0x00006400000c000b */
[----:B01----:R-:W-:Y:S01]  /*29860*/  ENDCOLLECTIVE ;  /* 0x000000000000791b */ /* 0x003fe20003800000 */
.L_x_1092:
        /* <DEDUP_REMOVED lines=20> */
.L_x_1093:
[----:B------:R-:W-:Y:S02]  /*299b0*/  IMAD.MOV.U32 R13, RZ, RZ, R4 ;  /* 0x000000ffff0d7224 */ /* 0x000fe400078e0004 */
[----:B------:R-:W-:-:S07]  /*299c0*/  IMAD.MOV.U32 R7, RZ, RZ, R14 ;  /* 0x000000ffff077224 */ /* 0x000fce00078e000e */
[----:B------:R-:W-:Y:S05]  /*299d0*/  WARPSYNC.COLLECTIVE R15, `(.L_x_1094) ;  /* 0x000000000f087348 */ /* 0x000fea0003c00000 */
[----:B------:R0:W1:Y:S02]  /*299e0*/  SHFL.IDX P6, R14, R13, R12, R11 ;  /* 0x0000000c0d0e7389 */ /* 0x00006400000c000b */
[----:B01----:R-:W-:Y:S01]  /*299f0*/  ENDCOLLECTIVE ;  /* 0x000000000000791b */ /* 0x003fe20003800000 */
.L_x_1094:
        /* <DEDUP_REMOVED lines=20> */
.L_x_1095:
[----:B------:R-:W-:Y:S02]  /*29b40*/  IMAD.MOV.U32 R13, RZ, RZ, R4 ;  /* 0x000000ffff0d7224 */ /* 0x000fe400078e0004 */
[----:B------:R-:W-:-:S07]  /*29b50*/  IMAD.MOV.U32 R7, RZ, RZ, R14 ;  /* 0x000000ffff077224 */ /* 0x000fce00078e000e */
[----:B------:R-:W-:Y:S05]  /*29b60*/  WARPSYNC.COLLECTIVE R15, `(.L_x_1096) ;  /* 0x000000000f087348 */ /* 0x000fea0003c00000 */
[----:B------:R0:W1:Y:S02]  /*29b70*/  SHFL.IDX P6, R14, R13, R12, R11 ;  /* 0x0000000c0d0e7389 */ /* 0x00006400000c000b */
[----:B01----:R-:W-:Y:S01]  /*29b80*/  ENDCOLLECTIVE ;  /* 0x000000000000791b */ /* 0x003fe20003800000 */
.L_x_1096:
        /* <DEDUP_REMOVED lines=20> */
.L_x_1097:
[----:B------:R-:W-:Y:S02]  /*29cd0*/  IMAD.MOV.U32 R13, RZ, RZ, R4 ;  /* 0x000000ffff0d7224 */ /* 0x000fe400078e0004 */
[----:B------:R-:W-:-:S07]  /*29ce0*/  IMAD.MOV.U32 R7, RZ, RZ, R14 ;  /* 0x000000ffff077224 */ /* 0x000fce00078e000e */
[----:B------:R-:W-:Y:S05]  /*29cf0*/  WARPSYNC.COLLECTIVE R15, `(.L_x_1098) ;  /* 0x000000000f087348 */ /* 0x000fea0003c00000 */
[----:B------:R0:W1:Y:S02]  /*29d00*/  SHFL.IDX P6, R14, R13, R12, R11 ;  /* 0x0000000c0d0e7389 */ /* 0x00006400000c000b */
[----:B01----:R-:W-:Y:S01]  /*29d10*/  ENDCOLLECTIVE ;  /* 0x000000000000791b */ /* 0x003fe20003800000 */
.L_x_1098:
        /* <DEDUP_REMOVED lines=20> */
.L_x_1099:
[----:B------:R-:W-:Y:S02]  /*29e60*/  IMAD.MOV.U32 R13, RZ, RZ, R4 ;  /* 0x000000ffff0d7224 */ /* 0x000fe400078e0004 */
[----:B------:R-:W-:-:S07]  /*29e70*/  IMAD.MOV.U32 R7, RZ, RZ, R14 ;  /* 0x000000ffff077224 */ /* 0x000fce00078e000e */
[----:B------:R-:W-:Y:S05]  /*29e80*/  WARPSYNC.COLLECTIVE R15, `(.L_x_1100) ;  /* 0x000000000f087348 */ /* 0x000fea0003c00000 */
[----:B------:R0:W1:Y:S02]  /*29e90*/  SHFL.IDX P6, R14, R13, R12, R11 ;  /* 0x0000000c0d0e7389 */ /* 0x00006400000c000b */
[----:B01----:R-:W-:Y:S01]  /*29ea0*/  ENDCOLLECTIVE ;  /* 0x000000000000791b */ /* 0x003fe20003800000 */
.L_x_1100:
        /* <DEDUP_REMOVED lines=18> */
.L_x_1101:
[----:B------:R-:W-:Y:S02]  /*29fd0*/  IMAD.MOV.U32 R13, RZ, RZ, R4 ;  /* 0x000000ffff0d7224 */ /* 0x000fe400078e0004 */
[----:B------:R-:W-:-:S07]  /*29fe0*/  IMAD.MOV.U32 R5, RZ, RZ, R14 ;  /* 0x000000ffff057224 */ /* 0x000fce00078e000e */
[----:B------:R-:W-:Y:S05]  /*29ff0*/  WARPSYNC.COLLECTIVE R15, `(.L_x_1102) ;  /* 0x000000000f087348 */ /* 0x000fea0003c00000 */
[----:B------:R0:W1:Y:S02]  /*2a000*/  SHFL.IDX P6, R14, R13, R12, R11 ;  /* 0x0000000c0d0e7389 */ /* 0x00006400000c000b */
[----:B01----:R-:W-:Y:S01]  /*2a010*/  ENDCOLLECTIVE ;  /* 0x000000000000791b */ /* 0x003fe20003800000 */
.L_x_1102:
[----:B------:R-:W-:Y:S01]  /*2a020*/  IMAD.MOV.U32 R3, RZ, RZ, R14 ;  /* 0x000000ffff037224 */ /* 0x000fe200078e000e */
[----:B------:R-:W-:Y:S06]  /*2a030*/  BRA `(.L_x_1103) ;  /* 0xffffffa000ec7947 */ /* 0x000fec000383ffff */
.L_x_949:
[----:B0-----:R-:W2:Y:S02]  /*2a040*/  LDL R2, [R1+0x4] ;  /* 0x0000040001027983 */ /* 0x001ea40000100800 */
[----:B--2---:R0:W2:Y:S02]  /*2a050*/  SYNCS.PHASECHK.TRANS64.TRYWAIT P0, [R2+URZ+0x38820], R0 ;  /* 0x03882000020075a7 */ /* 0x0040a4000800017f */
[----:B--2---:R-:W-:Y:S05]  /*2a060*/  @!P0 NANOSLEEP.SYNCS 0x989680 ;  /* 0x009896800000895d */ /* 0x004fea0003900000 */
[----:B------:R-:W2:Y:S02]  /*2a070*/  @!P0 SYNCS.PHASECHK.TRANS64 P0, [R2+URZ+0x38820], R0 ;  /* 0x03882000020085a7 */ /* 0x000ea4000800007f */
[----:B--2---:R-:W-:Y:S05]  /*2a080*/  @!P0 BRA `(.L_x_949) ;  /* 0xfffffffc00ec8947 */ /* 0x004fea000383ffff */
[----:B------:R-:W-:Y:S05]  /*2a090*/  BRA `(.L_x_1104) ;  /* 0xffffffa4006c7947 */ /* 0x000fea000383ffff */
.L_x_958:
[----:B--2---:R2:W3:Y:S02]  /*2a0a0*/  SYNCS.PHASECHK.TRANS64.TRYWAIT P0, [R3+URZ+0x38840], R2 ;  /* 0x03884002030075a7 */ /* 0x0044e4000800017f */
[----:B---3--:R-:W-:Y:S05]  /*2a0b0*/  @!P0 NANOSLEEP.SYNCS 0x989680 ;  /* 0x009896800000895d */ /* 0x008fea0003900000 */
[----:B------:R-:W3:Y:S02]  /*2a0c0*/  @!P0 SYNCS.PHASECHK.TRANS64 P0, [R3+URZ+0x38840], R2 ;  /* 0x03884002030085a7 */ /* 0x000ee4000800007f */
[----:B---3--:R-:W-:Y:S05]  /*2a0d0*/  @!P0 BRA `(.L_x_958) ;  /* 0xfffffffc00f08947 */ /* 0x008fea000383ffff */
[----:B------:R-:W-:Y:S05]  /*2a0e0*/  BRA `(.L_x_1105) ;  /* 0xffffffa8003c7947 */ /* 0x000fea000383ffff */
.L_x_966:
[----:B0-----:R0:W1:Y:S02]  /*2a0f0*/  SYNCS.PHASECHK.TRANS64.TRYWAIT P0, [R2+URZ+0x38860], R3 ;  /* 0x03886003020075a7 */ /* 0x001064000800017f */
[----:B-1----:R-:W-:Y:S05]  /*2a100*/  @!P0 NANOSLEEP.SYNCS 0x989680 ;  /* 0x009896800000895d */ /* 0x002fea0003900000 */
[----:B------:R-:W1:Y:S02]  /*2a110*/  @!P0 SYNCS.PHASECHK.TRANS64 P0, [R2+URZ+0x38860], R3 ;  /* 0x03886003020085a7 */ /* 0x000e64000800007f */
[----:B-1----:R-:W-:Y:S05]  /*2a120*/  @!P0 BRA `(.L_x_966) ;  /* 0xfffffffc00f08947 */ /* 0x002fea000383ffff */
[----:B------:R-:W-:Y:S05]  /*2a130*/  BRA `(.L_x_1106) ;  /* 0xffffffac00987947 */ /* 0x000fea000383ffff */
.L_x_978:
[----:B--2---:R2:W3:Y:S02]  /*2a140*/  SYNCS.PHASECHK.TRANS64.TRYWAIT P0, [R3+URZ+0x38840], R2 ;  /* 0x03884002030075a7 */ /* 0x0044e4000800017f */
[----:B---3--:R-:W-:Y:S05]  /*2a150*/  @!P0 NANOSLEEP.SYNCS 0x989680 ;  /* 0x009896800000895d */ /* 0x008fea0003900000 */
[----:B------:R-:W3:Y:S02]  /*2a160*/  @!P0 SYNCS.PHASECHK.TRANS64 P0, [R3+URZ+0x38840], R2 ;  /* 0x03884002030085a7 */ /* 0x000ee4000800007f */
[----:B---3--:R-:W-:Y:S05]  /*2a170*/  @!P0 BRA `(.L_x_978) ;  /* 0xfffffffc00f08947 */ /* 0x008fea000383ffff */
[----:B------:R-:W-:Y:S05]  /*2a180*/  BRA `(.L_x_1107) ;  /* 0xffffffb400cc7947 */ /* 0x000fea000383ffff */
.L_x_986:
[----:B-1----:R1:W2:Y:S02]  /*2a190*/  SYNCS.PHASECHK.TRANS64.TRYWAIT P0, [R2+URZ+0x38860], R3 ;  /* 0x03886003020075a7 */ /* 0x0022a4000800017f */
[----:B--2---:R-:W-:Y:S05]  /*2a1a0*/  @!P0 NANOSLEEP.SYNCS 0x989680 ;  /* 0x009896800000895d */ /* 0x004fea0003900000 */
[----:B------:R-:W2:Y:S02]  /*2a1b0*/  @!P0 SYNCS.PHASECHK.TRANS64 P0, [R2+URZ+0x38860], R3 ;  /* 0x03886003020085a7 */ /* 0x000ea4000800007f */
[----:B--2---:R-:W-:Y:S05]  /*2a1c0*/  @!P0 BRA `(.L_x_986) ;  /* 0xfffffffc00f08947 */ /* 0x004fea000383ffff */
[----:B------:R-:W-:Y:S05]  /*2a1d0*/  BRA `(.L_x_1108) ;  /* 0xffffffbc00287947 */ /* 0x000fea000383ffff */
.L_x_998:
[----:B---3--:R3:W4:Y:S02]  /*2a1e0*/  SYNCS.PHASECHK.TRANS64.TRYWAIT P0, [R3+URZ+0x38840], R2 ;  /* 0x03884002030075a7 */ /* 0x008724000800017f */
[----:B----4-:R-:W-:Y:S05]  /*2a1f0*/  @!P0 NANOSLEEP.SYNCS 0x989680 ;  /* 0x009896800000895d */ /* 0x010fea0003900000 */
[----:B------:R-:W4:Y:S02]  /*2a200*/  @!P0 SYNCS.PHASECHK.TRANS64 P0, [R3+URZ+0x38840], R2 ;  /* 0x03884002030085a7 */ /* 0x000f24000800007f */
[----:B----4-:R-:W-:Y:S05]  /*2a210*/  @!P0 BRA `(.L_x_998) ;  /* 0xfffffffc00f08947 */ /* 0x010fea000383ffff */
[----:B------:R-:W-:Y:S05]  /*2a220*/  BRA `(.L_x_1109) ;  /* 0xffffffc400307947 */ /* 0x000fea000383ffff */
.L_x_1006:
[----:B-1----:R1:W2:Y:S02]  /*2a230*/  SYNCS.PHASECHK.TRANS64.TRYWAIT P0, [R2+URZ+0x38860], R5 ;  /* 0x03886005020075a7 */ /* 0x0022a4000800017f */
[----:B--2---:R-:W-:Y:S05]  /*2a240*/  @!P0 NANOSLEEP.SYNCS 0x989680 ;  /* 0x009896800000895d */ /* 0x004fea0003900000 */
[----:B------:R-:W2:Y:S02]  /*2a250*/  @!P0 SYNCS.PHASECHK.TRANS64 P0, [R2+URZ+0x38860], R5 ;  /* 0x03886005020085a7 */ /* 0x000ea4000800007f */
[----:B--2---:R-:W-:Y:S05]  /*2a260*/  @!P0 BRA `(.L_x_1006) ;  /* 0xfffffffc00f08947 */ /* 0x004fea000383ffff */
[----:B------:R-:W-:Y:S05]  /*2a270*/  BRA `(.L_x_1110) ;  /* 0xffffffc800887947 */ /* 0x000fea000383ffff */
.L_x_1020:
[----:B0-----:R0:W2:Y:S02]  /*2a280*/  SYNCS.PHASECHK.TRANS64.TRYWAIT P0, [R2+URZ+0x38860], R0 ;  /* 0x03886000020075a7 */ /* 0x0010a4000800017f */
[----:B--2---:R-:W-:Y:S05]  /*2a290*/  @!P0 NANOSLEEP.SYNCS 0x989680 ;  /* 0x009896800000895d */ /* 0x004fea0003900000 */
[----:B------:R-:W2:Y:S02]  /*2a2a0*/  @!P0 SYNCS.PHASECHK.TRANS64 P0, [R2+URZ+0x38860], R0 ;  /* 0x03886000020085a7 */ /* 0x000ea4000800007f */
[----:B--2---:R-:W-:Y:S05]  /*2a2b0*/  @!P0 BRA `(.L_x_1020) ;  /* 0xfffffffc00f08947 */ /* 0x004fea000383ffff */
[----:B------:R-:W-:Y:S05]  /*2a2c0*/  BRA `(.L_x_1111) ;  /* 0xffffffd000707947 */ /* 0x000fea000383ffff */
.L_x_1030:
[----:B------:R-:W-:Y:S01]  /*2a2d0*/  BSSY B0, `(.L_x_1112) ;  /* 0x0000008000007945 */ /* 0x000fe20003800000 */
[----:B------:R-:W-:Y:S02]  /*2a2e0*/  IMAD.MOV.U32 R13, RZ, RZ, R16 ;  /* 0x000000ffff0d7224 */ /* 0x000fe400078e0010 */
[----:B------:R-:W-:Y:S02]  /*2a2f0*/  IMAD.MOV.U32 R12, RZ, RZ, RZ ;  /* 0x000000ffff0c7224 */ /* 0x000fe400078e00ff */
[----:B------:R-:W-:Y:S02]  /*2a300*/  IMAD.MOV.U32 R11, RZ, RZ, 0x1f ;  /* 0x0000001fff0b7424 */ /* 0x000fe400078e00ff */
[----:B------:R-:W-:-:S07]  /*2a310*/  IMAD.MOV.U32 R15, RZ, RZ, -0x1 ;  /* 0xffffffffff0f7424 */ /* 0x000fce00078e00ff */
[----:B01--4-:R-:W-:Y:S05]  /*2a320*/  WARPSYNC.COLLECTIVE R15, `(.L_x_1113) ;  /* 0x000000000f087348 */ /* 0x013fea0003c00000 */
[----:B------:R2:W3:Y:S02]  /*2a330*/  SHFL.IDX P6, R14, R13, R12, R11 ;  /* 0x0000000c0d0e7389 */ /* 0x0004e400000c000b */
[----:B01234-:R-:W-:Y:S01]  /*2a340*/  ENDCOLLECTIVE ;  /* 0x000000000000791b */ /* 0x01ffe20003800000 */
.L_x_1113:
[----:B------:R-:W-:Y:S05]  /*2a350*/  BSYNC B0 ;  /* 0x0000000000007941 */ /* 0x000fea0003800000 */
.L_x_1112:
[----:B------:R-:W-:Y:S01]  /*2a360*/  IMAD.MOV.U32 R13, RZ, RZ, R16 ;  /* 0x000000ffff0d7224 */ /* 0x000fe200078e0010 */
[----:B------:R-:W-:Y:S01]  /*2a370*/  LOP3.LUT P1, RZ, R8, 0x1, RZ, 0xc0, !PT ;  /* 0x0000000108ff7812 */ /* 0x000fe2000782c0ff */
        /* <DEDUP_REMOVED lines=8> */
.L_x_1114:
        /* <DEDUP_REMOVED lines=9> */
[C---:B------:R-:W-:Y:S01]  /*2a490*/  ISETP.GE.U32.AND P3, PT, R7.reuse, 0x10, PT ;  /* 0x000000100700780c */ /* 0x040fe20003f66070 */
[----:B0-----:R-:W-:Y:S02]  /*2a4a0*/  IMAD.MOV.U32 R2, RZ, RZ, RZ ;  /* 0x000000ffff027224 */ /* 0x001fe400078e00ff */
[----:B--2---:R-:W-:Y:S01]  /*2a4b0*/  @!P0 IMAD.MOV.U32 R2, RZ, RZ, R3 ;  /* 0x000000ffff028224 */ /* 0x004fe200078e0003 */
[----:B------:R-:W-:-:S03]  /*2a4c0*/  ISETP.GE.U32.AND P0, PT, R7, 0x2, PT ;  /* 0x000000020700780c */ /* 0x000fc60003f06070 */
[----:B------:R-:W-:-:S10]  /*2a4d0*/  IMAD.MOV.U32 R13, RZ, RZ, R2 ;  /* 0x000000ffff0d7224 */ /* 0x000fd400078e0002 */
[----:B------:R-:W-:Y:S05]  /*2a4e0*/  WARPSYNC.COLLECTIVE R15, `(.L_x_1115) ;  /* 0x000000000f087348 */ /* 0x000fea0003c00000 */
[----:B------:R0:W1:Y:S02]  /*2a4f0*/  SHFL.UP P6, R14, R13, R12, R11 ;  /* 0x0400000c0d0e7389 */ /* 0x00006400000c000b */
[----:B01----:R-:W-:Y:S01]  /*2a500*/  ENDCOLLECTIVE ;  /* 0x000000000000791b */ /* 0x003fe20003800000 */
.L_x_1115:
[----:B------:R-:W-:Y:S02]  /*2a510*/  IMAD.MOV.U32 R12, RZ, RZ, 0x2 ;  /* 0x00000002ff0c7424 */ /* 0x000fe400078e00ff */
[----:B------:R-:W-:-:S05]  /*2a520*/  IMAD.MOV.U32 R3, RZ, RZ, R14 ;  /* 0x000000ffff037224 */ /* 0x000fca00078e000e */
[----:B------:R-:W-:Y:S02]  /*2a530*/  SEL R3, R3, RZ, P1 ;  /* 0x000000ff03037207 */ /* 0x000fe40000800000 */
[----:B------:R-:W-:-:S03]  /*2a540*/  ISETP.GE.U32.AND P1, PT, R7, 0x4, PT ;  /* 0x000000040700780c */ /* 0x000fc60003f26070 */
[----:B------:R-:W-:-:S04]  /*2a550*/  IMAD.IADD R3, R2, 0x1, R3 ;  /* 0x0000000102037824 */ /* 0x000fc800078e0203 */
[----:B------:R-:W-:-:S07]  /*2a560*/  IMAD.MOV.U32 R13, RZ, RZ, R3 ;  /* 0x000000ffff0d7224 */ /* 0x000fce00078e0003 */
[----:B------:R-:W-:Y:S05]  /*2a570*/  WARPSYNC.COLLECTIVE R15, `(.L_x_1116) ;  /* 0x000000000f087348 */ /* 0x000fea0003c00000 */
[----:B------:R0:W1:Y:S02]  /*2a580*/  SHFL.UP P6, R14, R13, R12, R11 ;  /* 0x0400000c0d0e7389 */ /* 0x00006400000c000b */
[----:B01----:R-:W-:Y:S01]  /*2a590*/  ENDCOLLECTIVE ;  /* 0x000000000000791b */ /* 0x003fe20003800000 */
.L_x_1116:
        /* <DEDUP_REMOVED lines=8> */
.L_x_1117:
        /* <DEDUP_REMOVED lines=8> */
.L_x_1118:
        /* <DEDUP_REMOVED lines=8> */
.L_x_1119:
        /* <DEDUP_REMOVED lines=9> */
.L_x_1120:
[----:B------:R-:W-:Y:S01]  /*2a7b0*/  IMAD.MOV.U32 R6, RZ, RZ, R14 ;  /* 0x000000ffff067224 */ /* 0x000fe200078e000e */
[----:B------:R-:W-:Y:S06]  /*2a7c0*/  BRA `(.L_x_1121) ;  /* 0xffffffd400887947 */ /* 0x000fec000383ffff */
.L_x_1035:
[----:B------:R-:W-:Y:S01]  /*2a7d0*/  BSSY B0, `(.L_x_1122) ;  /* 0x0000008000007945 */ /* 0x000fe20003800000 */
[----:B-----5:R-:W-:Y:S02]  /*2a7e0*/  IMAD.MOV.U32 R13, RZ, RZ, R2 ;  /* 0x000000ffff0d7224 */ /* 0x020fe400078e0002 */
[----:B------:R-:W-:Y:S02]  /*2a7f0*/  IMAD.MOV.U32 R12, RZ, RZ, 0x1 ;  /* 0x00000001ff0c7424 */ /* 0x000fe400078e00ff */
[----:B------:R-:W-:Y:S02]  /*2a800*/  IMAD.MOV.U32 R11, RZ, RZ, RZ ;  /* 0x000000ffff0b7224 */ /* 0x000fe400078e00ff */
[----:B------:R-:W-:-:S07]  /*2a810*/  IMAD.MOV.U32 R15, RZ, RZ, -0x1 ;  /* 0xffffffffff0f7424 */ /* 0x000fce00078e00ff */
[----:B01--4-:R-:W-:Y:S05]  /*2a820*/  WARPSYNC.COLLECTIVE R15, `(.L_x_1123) ;  /* 0x000000000f087348 */ /* 0x013fea0003c00000 */
[----:B------:R2:W3:Y:S02]  /*2a830*/  SHFL.UP P6, R14, R13, R12, R11 ;  /* 0x0400000c0d0e7389 */ /* 0x0004e400000c000b */
[----:B01234-:R-:W-:Y:S01]  /*2a840*/  ENDCOLLECTIVE ;  /* 0x000000000000791b */ /* 0x01ffe20003800000 */
.L_x_1123:
[----:B------:R-:W-:Y:S05]  /*2a850*/  BSYNC B0 ;  /* 0x0000000000007941 */ /* 0x000fea0003800000 */
.L_x_1122:
[----:B------:R-:W2:Y:S01]  /*2a860*/  LDL R3, [R1+0x8] ;  /* 0x0000080001037983 */ /* 0x000ea20000100800 */
[----:B------:R-:W-:Y:S02]  /*2a870*/  IMAD.MOV.U32 R12, RZ, RZ, 0x2 ;  /* 0x00000002ff0c7424 */ /* 0x000fe400078e00ff */
[----:B------:R-:W-:Y:S02]  /*2a880*/  IMAD.MOV.U32 R11, RZ, RZ, RZ ;  /* 0x000000ffff0b7224 */ /* 0x000fe400078e00ff */
[----:B------:R-:W-:Y:S01]  /*2a890*/  IMAD.MOV.U32 R15, RZ, RZ, -0x1 ;  /* 0xffffffffff0f7424 */ /* 0x000fe200078e00ff */
[----:B--2---:R-:W-:Y:S01]  /*2a8a0*/  LOP3.LUT P4, RZ, R3, 0x1, RZ, 0xc0, !PT ;  /* 0x0000000103ff7812 */ /* 0x004fe2000788c0ff */
[----:B------:R-:W-:-:S05]  /*2a8b0*/  IMAD.MOV.U32 R3, RZ, RZ, R14 ;  /* 0x000000ffff037224 */ /* 0x000fca00078e000e */
[----:B------:R-:W-:-:S05]  /*2a8c0*/  SEL R3, R3, RZ, P4 ;  /* 0x000000ff03037207 */ /* 0x000fca0002000000 */
[----:B------:R-:W-:-:S04]  /*2a8d0*/  IMAD.IADD R3, R2, 0x1, R3 ;  /* 0x0000000102037824 */ /* 0x000fc800078e0203 */
[----:B------:R-:W-:-:S07]  /*2a8e0*/  IMAD.MOV.U32 R13, RZ, RZ, R3 ;  /* 0x000000ffff0d7224 */ /* 0x000fce00078e0003 */
[----:B------:R-:W-:Y:S05]  /*2a8f0*/  WARPSYNC.COLLECTIVE R15, `(.L_x_1124) ;  /* 0x000000000f087348 */ /* 0x000fea0003c00000 */
[----:B------:R0:W1:Y:S02]  /*2a900*/  SHFL.UP P6, R14, R13, R12, R11 ;  /* 0x0400000c0d0e7389 */ /* 0x00006400000c000b */
[----:B01----:R-:W-:Y:S01]  /*2a910*/  ENDCOLLECTIVE ;  /* 0x000000000000791b */ /* 0x003fe20003800000 */
.L_x_1124:
        /* <DEDUP_REMOVED lines=8> */
.L_x_1125:
        /* <DEDUP_REMOVED lines=8> */
.L_x_1126:
        /* <DEDUP_REMOVED lines=8> */
.L_x_1127:
        /* <DEDUP_REMOVED lines=9> */
.L_x_1128:
[----:B------:R-:W-:Y:S01]  /*2ab30*/  IMAD.MOV.U32 R6, RZ, RZ, R14 ;  /* 0x000000ffff067224 */ /* 0x000fe200078e000e */
[----:B------:R-:W-:Y:S06]  /*2ab40*/  BRA `(.L_x_1129) ;  /* 0xffffffd4004c7947 */ /* 0x000fec000383ffff */
.L_x_1037:
[----:B------:R-:W-:Y:S01]  /*2ab50*/  BSSY B0, `(.L_x_1130) ;  /* 0x0000006000007945 */ /* 0x000fe20003800000 */
[----:B------:R-:W-:Y:S01]  /*2ab60*/  PLOP3.LUT P6, PT, P6, PT, PT, 0x8, 0x0 ;  /* 0x000000000000781c */ /* 0x000fe200037ce170 */
[----:B------:R-:W-:-:S12]  /*2ab70*/  IMAD.MOV.U32 R15, RZ, RZ, -0x1 ;  /* 0xffffffffff0f7424 */ /* 0x000fd800078e00ff */
[----:B0---4-:R-:W-:Y:S05]  /*2ab80*/  WARPSYNC.COLLECTIVE R15, `(.L_x_1131) ;  /* 0x000000000f087348 */ /* 0x011fea0003c00000 */
[----:B------:R-:W-:Y:S01]  /*2ab90*/  VOTE.ANY R14, PT, P6 ;  /* 0x00000000000e7806 */ /* 0x000fe200030e0100 */
[----:B0---4-:R-:W-:Y:S06]  /*2aba0*/  ENDCOLLECTIVE ;  /* 0x000000000000791b */ /* 0x011fec0003800000 */
.L_x_1131:
[----:B------:R-:W-:Y:S05]  /*2abb0*/  BSYNC B0 ;  /* 0x0000000000007941 */ /* 0x000fea0003800000 */
.L_x_1130:
        /* <DEDUP_REMOVED lines=9> */
.L_x_1132:
[----:B------:R-:W-:Y:S01]  /*2ac50*/  IMAD.MOV.U32 R17, RZ, RZ, R14 ;  /* 0x000000ffff117224 */ /* 0x000fe200078e000e */
[----:B------:R-:W-:Y:S06]  /*2ac60*/  BRA `(.L_x_1133) ;  /* 0xffffffd4003c7947 */ /* 0x000fec000383ffff */
.L_x_1039:
[----:B------:R-:W-:Y:S01]  /*2ac70*/  BSSY B0, `(.L_x_1134) ;  /* 0x0000007000007945 */ /* 0x000fe20003800000 */
[----:B------:R-:W-:Y:S02]  /*2ac80*/  IMAD.MOV.U32 R13, RZ, RZ, R5 ;  /* 0x000000ffff0d7224 */ /* 0x000fe400078e0005 */
[----:B------:R-:W-:Y:S02]  /*2ac90*/  IMAD.MOV.U32 R11, RZ, RZ, 0x1f ;  /* 0x0000001fff0b7424 */ /* 0x000fe400078e00ff */
[----:B------:R-:W-:-:S07]  /*2aca0*/  IMAD.MOV.U32 R15, RZ, RZ, -0x1 ;  /* 0xffffffffff0f7424 */ /* 0x000fce00078e00ff */
[----:B0-2-4-:R-:W-:Y:S05]  /*2acb0*/  WARPSYNC.COLLECTIVE R15, `(.L_x_1135) ;  /* 0x000000000f087348 */ /* 0x015fea0003c00000 */
[----:B------:R1:W3:Y:S02]  /*2acc0*/  SHFL.IDX P6, R14, R13, R12, R11 ;  /* 0x0000000c0d0e7389 */ /* 0x0002e400000c000b */
[----:B01234-:R-:W-:Y:S01]  /*2acd0*/  ENDCOLLECTIVE ;  /* 0x000000000000791b */ /* 0x01ffe20003800000 */
.L_x_1135:
[----:B------:R-:W-:Y:S05]  /*2ace0*/  BSYNC B0 ;  /* 0x0000000000007941 */ /* 0x000fea0003800000 */
.L_x_1134:
[----:B------:R-:W-:Y:S01]  /*2acf0*/  IMAD.MOV.U32 R2, RZ, RZ, R14 ;  /* 0x000000ffff027224 */ /* 0x000fe200078e000e */
[----:B------:R-:W-:Y:S06]  /*2ad00*/  BRA `(.L_x_1038) ;  /* 0xffffffd400307947 */ /* 0x000fec000383ffff */
.L_x_1043:
[----:B0-----:R0:W1:Y:S02]  /*2ad10*/  SYNCS.PHASECHK.TRANS64.TRYWAIT P0, [R0+URZ+0x38820], R3 ;  /* 0x03882003000075a7 */ /* 0x001064000800017f */
[----:B-1----:R-:W-:Y:S05]  /*2ad20*/  @!P0 NANOSLEEP.SYNCS 0x989680 ;  /* 0x009896800000895d */ /* 0x002fea0003900000 */
[----:B------:R-:W1:Y:S02]  /*2ad30*/  @!P0 SYNCS.PHASECHK.TRANS64 P0, [R0+URZ+0x38820], R3 ;  /* 0x03882003000085a7 */ /* 0x000e64000800007f */
[----:B-1----:R-:W-:Y:S05]  /*2ad40*/  @!P0 BRA `(.L_x_1043) ;  /* 0xfffffffc00f08947 */ /* 0x002fea000383ffff */
[----:B------:R-:W-:Y:S05]  /*2ad50*/  BRA `(.L_x_1136) ;  /* 0xffffffd800207947 */ /* 0x000fea000383ffff */
.L_x_1044:
        /* <DEDUP_REMOVED lines=8> */
[----:B0---4-:R-:W-:Y:S05]  /*2ade0*/  WARPSYNC.COLLECTIVE R15, `(.L_x_1138) ;  /* 0x000000000f087348 */ /* 0x011fea0003c00000 */
[----:B------:R1:W2:Y:S02]  /*2adf0*/  SHFL.IDX P6, R14, R13, R12, R11 ;  /* 0x0000000c0d0e7389 */ /* 0x0002a400000c000b */
[----:B012-4-:R-:W-:Y:S01]  /*2ae00*/  ENDCOLLECTIVE ;  /* 0x000000000000791b */ /* 0x017fe20003800000 */
.L_x_1138:
[----:B------:R-:W-:Y:S05]  /*2ae10*/  BSYNC B0 ;  /* 0x0000000000007941 */ /* 0x000fea0003800000 */
.L_x_1137:
[----:B------:R-:W-:Y:S05]  /*2ae20*/  BRA `(.L_x_1139) ;  /* 0xffffffd800087947 */ /* 0x000fea000383ffff */
.L_x_1045:
[----:B------:R-:W-:Y:S01]  /*2ae30*/  BSSY B0, `(.L_x_1140) ;  /* 0x0000006000007945 */ /* 0x000fe20003800000 */
[----:B------:R-:W-:-:S07]  /*2ae40*/  IMAD.MOV.U32 R15, RZ, RZ, -0x1 ;  /* 0xffffffffff0f7424 */ /* 0x000fce00078e00ff */
[----:B01--4-:R-:W-:Y:S05]  /*2ae50*/  WARPSYNC.COLLECTIVE R15, `(.L_x_1141) ;  /* 0x000000000f0c7348 */ /* 0x013fea0003c00000 */
[----:B------:R-:W-:Y:S02]  /*2ae60*/  ELECT P6, UR62, PT ;  /* 0x00000000003e782f */ /* 0x000fe400038c0000 */
[----:B------:R-:W-:Y:S01]  /*2ae70*/  MOV R14, UR62 ;  /* 0x0000003e000e7c02 */ /* 0x000fe20008000f00 */
[----:B01--4-:R-:W-:Y:S10]  /*2ae80*/  ENDCOLLECTIVE ;  /* 0x000000000000791b */ /* 0x013ff40003800000 */
.L_x_1141:
[----:B------:R-:W-:Y:S05]  /*2ae90*/  BSYNC B0 ;  /* 0x0000000000007941 */ /* 0x000fea0003800000 */
.L_x_1140:
[----:B------:R-:W-:Y:S05]  /*2aea0*/  BRA `(.L_x_1142) ;  /* 0xffffffd400fc7947 */ /* 0x000fea000383ffff */
.L_x_1047:
[----:B0-----:R0:W1:Y:S02]  /*2aeb0*/  SYNCS.PHASECHK.TRANS64.TRYWAIT P0, [R6+URZ], R5 ;  /* 0x00000005060075a7 */ /* 0x001064000800017f */
[----:B-1----:R-:W-:Y:S05]  /*2aec0*/  @!P0 NANOSLEEP.SYNCS 0x989680 ;  /* 0x009896800000895d */ /* 0x002fea0003900000 */
[----:B------:R-:W1:Y:S02]  /*2aed0*/  @!P0 SYNCS.PHASECHK.TRANS64 P0, [R6+URZ], R5 ;  /* 0x00000005060085a7 */ /* 0x000e64000800007f */
[----:B-1----:R-:W-:Y:S05]  /*2aee0*/  @!P0 BRA `(.L_x_1047) ;  /* 0xfffffffc00f08947 */ /* 0x002fea000383ffff */
[----:B------:R-:W-:Y:S05]  /*2aef0*/  BRA `(.L_x_1143) ;  /* 0xffffffd800387947 */ /* 0x000fea000383ffff */
.L_x_1048:
[----:B-1----:R1:W2:Y:S02]  /*2af00*/  SYNCS.PHASECHK.TRANS64.TRYWAIT P0, [R7+URZ], R2 ;  /* 0x00000002070075a7 */ /* 0x0022a4000800017f */
[----:B--2---:R-:W-:Y:S05]  /*2af10*/  @!P0 NANOSLEEP.SYNCS 0x989680 ;  /* 0x009896800000895d */ /* 0x004fea0003900000 */
[----:B------:R-:W2:Y:S02]  /*2af20*/  @!P0 SYNCS.PHASECHK.TRANS64 P0, [R7+URZ], R2 ;  /* 0x00000002070085a7 */ /* 0x000ea4000800007f */
[----:B--2---:R-:W-:Y:S05]  /*2af30*/  @!P0 BRA `(.L_x_1048) ;  /* 0xfffffffc00f08947 */ /* 0x004fea000383ffff */
[----:B------:R-:W-:Y:S05]  /*2af40*/  BRA `(.L_x_1144) ;  /* 0xffffffd8002c7947 */ /* 0x000fea000383ffff */
.L_x_1050:
[----:B--2---:R2:W3:Y:S02]  /*2af50*/  SYNCS.PHASECHK.TRANS64.TRYWAIT P0, [R4+URZ], R5 ;  /* 0x00000005040075a7 */ /* 0x0044e4000800017f */
[----:B---3--:R-:W-:Y:S05]  /*2af60*/  @!P0 NANOSLEEP.SYNCS 0x989680 ;  /* 0x009896800000895d */ /* 0x008fea0003900000 */
[----:B------:R-:W3:Y:S02]  /*2af70*/  @!P0 SYNCS.PHASECHK.TRANS64 P0, [R4+URZ], R5 ;  /* 0x00000005040085a7 */ /* 0x000ee4000800007f */
[----:B---3--:R-:W-:Y:S05]  /*2af80*/  @!P0 BRA `(.L_x_1050) ;  /* 0xfffffffc00f08947 */ /* 0x008fea000383ffff */
[----:B------:R-:W-:Y:S05]  /*2af90*/  BRA `(.L_x_1145) ;  /* 0xffffffd800347947 */ /* 0x000fea000383ffff */
.L_x_1146:
        /* <DEDUP_REMOVED lines=14> */
.L_x_15296:


//--------------------- .text._ZN7cutlass13device_kernelIN5flash11enable_sm90INS1_16FlashAttnFwdSm90INS1_25CollectiveMainloopFwdSm90ILi2EN4cute5tupleIJNS5_1CILi1EEES8_S8_EEENS6_IJNS7_ILi128EEENS7_ILi64EEENS7_ILi256EEEEEELi256ENS_10bfloat16_tEfNS_4arch4Sm90ELb0ELb1ELb0ELb0ELb0ELb0ELb0ELb1ELb1ELb1ELb0ELb0EEENS1_21CollectiveEpilogueFwdINS6_IJSA_SC_SB_EEES9_SE_SG_Li256ELb0ELb1ELb0ELb0EEENS1_30DynamicPersistentTileSchedulerILi256ELi128ELb0ELb1ELb1EEEEEEEEEvNT_6ParamsE --------------------------
	.section	.text._ZN7cutlass13device_kernelIN5flash11enable_sm90INS1_16FlashAttnFwdSm90INS1_25CollectiveMainloopFwdSm90ILi2EN4cute5tupleIJNS5_1CILi1EEES8_S8_EEENS6_IJNS7_ILi128EEENS7_ILi64EEENS7_ILi256EEEEEELi256ENS_10bfloat16_tEfNS_4arch4Sm90ELb0ELb1ELb0ELb0ELb0ELb0ELb0ELb1ELb1ELb1ELb0ELb0EEENS1_21CollectiveEpilogueFwdINS6_IJSA_SC_SB_EEES9_SE_SG_Li256ELb0ELb1ELb0ELb0EEENS1_30DynamicPersistentTileSchedulerILi256ELi128ELb0ELb1ELb1EEEEEEEEEvNT_6ParamsE,"ax",@progbits
	.align	128
.text._ZN7cutlass13device_kernelIN5flash11enable_sm90INS1_16FlashAttnFwdSm90INS1_25CollectiveMainloopFwdSm90ILi2EN4cute5tupleIJNS5_1CILi1EEES8_S8_EEENS6_IJNS7_ILi128EEENS7_ILi64EEENS7_ILi256EEEEEELi256ENS_10bfloat16_tEfNS_4arch4Sm90ELb0ELb1ELb0ELb0ELb0ELb0ELb0ELb1ELb1ELb1ELb0ELb0EEENS1_21CollectiveEpilogueFwdINS6_IJSA_SC_SB_EEES9_SE_SG_Li256ELb0ELb1ELb0ELb0EEENS1_30DynamicPersistentTileSchedulerILi256ELi128ELb0ELb1ELb1EEEEEEEEEvNT_6ParamsE:
        .type           _ZN7cutlass13device_kernelIN5flash11enable_sm90INS1_16FlashAttnFwdSm90INS1_25CollectiveMainloopFwdSm90ILi2EN4cute5tupleIJNS5_1CILi1EEES8_S8_EEENS6_IJNS7_ILi128EEENS7_ILi64EEENS7_ILi256EEEEEELi256ENS_10bfloat16_tEfNS_4arch4Sm90ELb0ELb1ELb0ELb0ELb0ELb0ELb0ELb1ELb1ELb1ELb0ELb0EEENS1_21CollectiveEpilogueFwdINS6_IJSA_SC_SB_EEES9_SE_SG_Li256ELb0ELb1ELb0ELb0EEENS1_30DynamicPersistentTileSchedulerILi256ELi128ELb0ELb1ELb1EEEEEEEEEvNT_6ParamsE,@function
        .size           _ZN7cutlass13device_kernelIN5flash11enable_sm90INS1_16FlashAttnFwdSm90INS1_25CollectiveMainloopFwdSm90ILi2EN4cute5tupleIJNS5_1CILi1EEES8_S8_EEENS6_IJNS7_ILi128EEENS7_ILi64EEENS7_ILi256EEEEEELi256ENS_10bfloat16_tEfNS_4arch4Sm90ELb0ELb1ELb0ELb0ELb0ELb0ELb0ELb1ELb1ELb1ELb0ELb0EEENS1_21CollectiveEpilogueFwdINS6_IJSA_SC_SB_EEES9_SE_SG_Li256ELb0ELb1ELb0ELb0EEENS1_30DynamicPersistentTileSchedulerILi256ELi128ELb0ELb1ELb1EEEEEEEEEvNT_6ParamsE,(.L_x_15297 - _ZN7cutlass13device_kernelIN5flash11enable_sm90INS1_16FlashAttnFwdSm90INS1_25CollectiveMainloopFwdSm90ILi2EN4cute5tupleIJNS5_1CILi1EEES8_S8_EEENS6_IJNS7_ILi128EEENS7_ILi64EEENS7_ILi256EEEEEELi256ENS_10bfloat16_tEfNS_4arch4Sm90ELb0ELb1ELb0ELb0ELb0ELb0ELb0ELb1ELb1ELb1ELb0ELb0EEENS1_21CollectiveEpilogueFwdINS6_IJSA_SC_SB_EEES9_SE_SG_Li256ELb0ELb1ELb0ELb0EEENS1_30DynamicPersistentTileSchedulerILi256ELi128ELb0ELb1ELb1EEEEEEEEEvNT_6ParamsE)
        .other          _ZN7cutlass13device_kernelIN5flash11enable_sm90INS1_16FlashAttnFwdSm90INS1_25CollectiveMainloopFwdSm90ILi2EN4cute5tupleIJNS5_1CILi1EEES8_S8_EEENS6_IJNS7_ILi128EEENS7_ILi64EEENS7_ILi256EEEEEELi256ENS_10bfloat16_tEfNS_4arch4Sm90ELb0ELb1ELb0ELb0ELb0ELb0ELb0ELb1ELb1ELb1ELb0ELb0EEENS1_21CollectiveEpilogueFwdINS6_IJSA_SC_SB_EEES9_SE_SG_Li256ELb0ELb1ELb0ELb0EEENS1_30DynamicPersistentTileSchedulerILi256ELi128ELb0ELb1ELb1EEEEEEEEEvNT_6ParamsE,@"STO_CUDA_ENTRY STV_DEFAULT"
_ZN7cutlass13device_kernelIN5flash11enable_sm90INS1_16FlashAttnFwdSm90INS1_25CollectiveMainloopFwdSm90ILi2EN4cute5tupleIJNS5_1CILi1EEES8_S8_EEENS6_IJNS7_ILi128EEENS7_ILi64EEENS7_ILi256EEEEEELi256ENS_10bfloat16_tEfNS_4arch4Sm90ELb0ELb1ELb0ELb0ELb0ELb0ELb0ELb1ELb1ELb1ELb0ELb0EEENS1_21CollectiveEpilogueFwdINS6_IJSA_SC_SB_EEES9_SE_SG_Li256ELb0ELb1ELb0ELb0EEENS1_30DynamicPersistentTileSchedulerILi256ELi128ELb0ELb1ELb1EEEEEEEEEvNT_6ParamsE:
        /* <DEDUP_REMOVED lines=18> */
.L_x_1148:
[----:B------:R-:W-:Y:S05]  /*0120*/  BSYNC B0 ;  /* 0x0000000000007941 */ /* 0x000fea0003800000 */
.L_x_1147:
        /* <DEDUP_REMOVED lines=41> */
.L_x_1149:
        /* <DEDUP_REMOVED lines=22> */
.L_x_1150:
        /* <DEDUP_REMOVED lines=18> */
.L_x_1151:
        /* <DEDUP_REMOVED lines=22> */
.L_x_1152:
        /* <DEDUP_REMOVED lines=22> */
.L_x_1153:
        /* <DEDUP_REMOVED lines=8> */
.L_x_1155:
[----:B------:R-:W-:-:S08]  /*0980*/  NOP ;  /* 0x0000000000007918 */ /* 0x000fd00000000000 */
[----:B------:R-:W1:Y:S02]  /*0990*/  USETMAXREG.TRY_ALLOC.CTAPOOL UP0, 0xf0 ;  /* 0x000000f0000079c8 */ /* 0x000e640008000600 */
[----:B-1----:R-:W-:-:S13]  /*09a0*/  PLOP3.LUT P0, PT, PT, PT, UP0, 0x80, 0x0 ;  /* 0x000000000000781c */ /* 0x002fda0003f0f008 */
[----:B------:R-:W-:Y:S05]  /*09b0*/  @!P0 BRA `(.L_x_1155) ;  /* 0xfffffffc00f08947 */ /* 0x000fea000383ffff */
[----:B------:R-:W1:Y:S08]  /*09c0*/  S2UR UR4, SR_CTAID.X ;  /* 0x00000000000479c3 */ /* 0x000e700000002500 */
[----:B------:R-:W-:Y:S08]  /*09d0*/  BAR.ARV 0x4, 0x180 ;  /* 0x0106000000007b1d */ /* 0x000ff00000002000 */
[----:B------:R-:W1:Y:S08]  /*09e0*/  LDC R0, c[0x0][0xc38] ;  /* 0x00030e00ff007b82 */ /* 0x000e700000000800 */
[----:B------:R-:W-:Y:S06]  /*09f0*/  BAR.ARV 0x8, 0x180 ;  /* 0x0206000000007b1d */ /* 0x000fec0000002000 */
[----:B-1----:R-:W-:-:S13]  /*0a00*/  ISETP.LE.AND P0, PT, R0, UR4, PT ;  /* 0x0000000400007c0c */ /* 0x002fda000bf03270 */
[----:B------:R-:W-:Y:S05]  /*0a10*/  @P0 EXIT ;  /* 0x000000000000094d */ /* 0x000fea0003800000 */
[----:B------:R-:W2:Y:S01]  /*0a20*/  LDL R3, [R1+0x1c] ;  /* 0x00001c0001037983 */ /* 0x000ea20000100800 */
[----:B------:R-:W-:Y:S01]  /*0a30*/  UMOV UR38, URZ ;  /* 0x0000003f00267c82 */ /* 0x000fe20008000000 */
[----:B------:R-:W-:Y:S01]  /*0a40*/  UMOV UR36, URZ ;  /* 0x0000003f00247c82 */ /* 0x000fe20008000000 */
[----:B0-----:R-:W0:Y:S02]  /*0a50*/  S2R R2, SR_TID.X ;  /* 0x0000000000027919 */ /* 0x001e240000002100 */
[----:B0-----:R-:W-:-:S05]  /*0a60*/  VIADD R217, R2, 0xffffff80 ;  /* 0xffffff8002d97836 */ /* 0x001fca0000000000 */
[----:B------:R-:W-:-:S04]  /*0a70*/  SHF.R.S32.HI R0, RZ, 0x1f, R217 ;  /* 0x0000001fff007819 */ /* 0x000fc800000114d9 */
[CC--:B------:R-:W-:Y:S02]  /*0a80*/  LEA.HI R2, R0.reuse, R217.reuse, RZ, 0x7 ;  /* 0x000000d900027211 */ /* 0x0c0fe400078f38ff */
[-C--:B------:R-:W-:Y:S02]  /*0a90*/  LEA.HI R4, R0, R217.reuse, RZ, 0x5 ;  /* 0x000000d900047211 */ /* 0x080fe400078f28ff */
[----:B------:R-:W-:Y:S02]  /*0aa0*/  LOP3.LUT R208, R2, 0xffffff80, RZ, 0xc0, !PT ;  /* 0xffffff8002d07812 */ /* 0x000fe400078ec0ff */
[----:B------:R-:W-:Y:S01]  /*0ab0*/  LEA.HI R11, R0, R217, RZ, 0x2 ;  /* 0x000000d9000b7211 */ /* 0x000fe200078f10ff */
[----:B------:R-:W-:Y:S01]  /*0ac0*/  IMAD.SHL.U32 R5, R4, 0x20, RZ ;  /* 0x0000002004057824 */ /* 0x000fe200078e00ff */
[----:B------:R-:W-:Y:S01]  /*0ad0*/  SHF.R.S32.HI R209, RZ, 0x7, R2 ;  /* 0x00000007ffd17819 */ /* 0x000fe20000011402 */
[----:B------:R-:W-:-:S03]  /*0ae0*/  IMAD.IADD R208, R217, 0x1, -R208 ;  /* 0x00000001d9d07824 */ /* 0x000fc600078e0ad0 */
[----:B------:R-:W-:Y:S02]  /*0af0*/  LOP3.LUT R5, R5, 0xfffffc00, RZ, 0xc0, !PT ;  /* 0xfffffc0005057812 */ /* 0x000fe400078ec0ff */
[----:B------:R-:W-:Y:S02]  /*0b00*/  SHF.R.S32.HI R7, RZ, 0x1f, R208 ;  /* 0x0000001fff077819 */ /* 0x000fe400000114d0 */
[----:B------:R-:W-:Y:S02]  /*0b10*/  LEA.HI R2, R2, R209, RZ, 0x1 ;  /* 0x000000d102027211 */ /* 0x000fe400078f08ff */
[CC--:B------:R-:W-:Y:S02]  /*0b20*/  LEA.HI R8, R7.reuse, R208.reuse, RZ, 0x2 ;  /* 0x000000d007087211 */ /* 0x0c0fe400078f10ff */
[----:B------:R-:W-:Y:S02]  /*0b30*/  LEA.HI R7, R7, R208, RZ, 0x5 ;  /* 0x000000d007077211 */ /* 0x000fe400078f28ff */
[----:B------:R-:W-:-:S02]  /*0b40*/  SHF.R.S32.HI R9, RZ, 0x2, R8 ;  /* 0x00000002ff097819 */ /* 0x000fc40000011408 */
[----:B------:R-:W-:Y:S02]  /*0b50*/  SHF.R.S32.HI R10, RZ, 0x1f, R8 ;  /* 0x0000001fff0a7819 */ /* 0x000fe40000011408 */
[----:B------:R-:W-:Y:S02]  /*0b60*/  SHF.R.S32.HI R7, RZ, 0x5, R7 ;  /* 0x00000005ff077819 */ /* 0x000fe40000011407 */
[----:B------:R-:W-:Y:S02]  /*0b70*/  LEA.HI R10, R10, R9, RZ, 0x3 ;  /* 0x000000090a0a7211 */ /* 0x000fe400078f18ff */
[----:B------:R-:W-:Y:S02]  /*0b80*/  LOP3.LUT R2, R2, 0x3fffffe, RZ, 0xc0, !PT ;  /* 0x03fffffe02027812 */ /* 0x000fe400078ec0ff */
[----:B------:R-:W-:Y:S02]  /*0b90*/  LOP3.LUT R10, R10, 0xfffffff8, RZ, 0xc0, !PT ;  /* 0xfffffff80a0a7812 */ /* 0x000fe400078ec0ff */
[----:B------:R-:W-:Y:S01]  /*0ba0*/  LOP3.LUT R17, R8, 0x7ffffffc, RZ, 0xc0, !PT ;  /* 0x7ffffffc08117812 */ /* 0x000fe200078ec0ff */
[----:B------:R-:W-:-:S02]  /*0bb0*/  IMAD.IADD R2, R209, 0x1, -R2 ;  /* 0x00000001d1027824 */ /* 0x000fc400078e0a02 */
[----:B------:R-:W-:Y:S02]  /*0bc0*/  IMAD.IADD R10, R9, 0x1, -R10 ;  /* 0x00000001090a7824 */ /* 0x000fe400078e0a0a */
[----:B------:R-:W-:Y:S02]  /*0bd0*/  IMAD.IADD R17, R208, 0x1, -R17 ;  /* 0x00000001d0117824 */ /* 0x000fe400078e0a11 */
[----:B------:R-:W-:-:S04]  /*0be0*/  IMAD R7, R7, 0x10, R10 ;  /* 0x0000001007077824 */ /* 0x000fc800078e020a */
[----:B------:R-:W-:Y:S01]  /*0bf0*/  IMAD R210, R2, 0x40, R7 ;  /* 0x0000004002d27824 */ /* 0x000fe200078e0207 */
[----:B--2---:R-:W-:Y:S02]  /*0c00*/  R2UR UR5, R3 ;  /* 0x00000000030572ca */ /* 0x004fe400000e0000 */
[CC--:B------:R-:W-:Y:S02]  /*0c10*/  LEA.HI R3, R0.reuse, R217.reuse, RZ, 0x4 ;  /* 0x000000d900037211 */ /* 0x0c0fe400078f20ff */
[----:B------:R-:W-:Y:S02]  /*0c20*/  LEA.HI R0, R0, R217, RZ, 0x3 ;  /* 0x000000d900007211 */ /* 0x000fe400078f18ff */
[----:B------:R-:W-:Y:S02]  /*0c30*/  SHF.R.S32.HI R6, RZ, 0x4, R3 ;  /* 0x00000004ff067819 */ /* 0x000fe40000011403 */
[C---:B------:R-:W-:Y:S02]  /*0c40*/  LOP3.LUT R4, R3.reuse, 0x3fffff0, RZ, 0xc0, !PT ;  /* 0x03fffff003047812 */ /* 0x040fe400078ec0ff */
[----:B------:R-:W-:-:S02]  /*0c50*/  LEA.HI R3, R3, R6, RZ, 0x1 ;  /* 0x0000000603037211 */ /* 0x000fc400078f08ff */
[----:B------:R-:W-:Y:S01]  /*0c60*/  LOP3.LUT R202, R0, 0xfffffff8, RZ, 0xc0, !PT ;  /* 0xfffffff800ca7812 */ /* 0x000fe200078ec0ff */
[----:B------:R-:W-:Y:S01]  /*0c70*/  IMAD.IADD R4, R217, 0x1, -R4 ;  /* 0x00000001d9047824 */ /* 0x000fe200078e0a04 */
[----:B------:R-:W-:Y:S01]  /*0c80*/  LOP3.LUT R3, R3, 0x1ffffffe, RZ, 0xc0, !PT ;  /* 0x1ffffffe03037812 */ /* 0x000fe200078ec0ff */
[----:B------:R-:W-:Y:S01]  /*0c90*/  ULOP3.LUT UR6, UR5, 0x1, URZ, 0xfc, !UPT ;  /* 0x0000000105067892 */ /* 0x000fe2000f8efc3f */
[----:B------:R-:W-:Y:S01]  /*0ca0*/  SHF.R.S32.HI R206, RZ, 0x3, R0 ;  /* 0x00000003ffce7819 */ /* 0x000fe20000011400 */
[----:B------:R-:W-:Y:S01]  /*0cb0*/  IMAD R4, R4, 0x40, R5 ;  /* 0x0000004004047824 */ /* 0x000fe200078e0205 */
[----:B------:R-:W-:Y:S01]  /*0cc0*/  UMOV UR5, URZ ;  /* 0x0000003f00057c82 */ /* 0x000fe20008000000 */
[----:B------:R-:W-:Y:S01]  /*0cd0*/  IMAD.IADD R3, R6, 0x1, -R3 ;  /* 0x0000000106037824 */ /* 0x000fe200078e0a03 */
[----:B------:R-:W-:Y:S01]  /*0ce0*/  LOP3.LUT R6, R11, 0xfffffffc, RZ, 0xc0, !PT ;  /* 0xfffffffc0b067812 */ /* 0x000fe200078ec0ff */
[----:B------:R-:W-:Y:S02]  /*0cf0*/  IMAD.IADD R202, R217, 0x1, -R202 ;  /* 0x00000001d9ca7824 */ /* 0x000fe400078e0aca */
[----:B------:R-:W-:-:S02]  /*0d00*/  IMAD R211, R3, 0x8, R4 ;  /* 0x0000000803d37824 */ /* 0x000fc400078e0204 */
[----:B------:R-:W-:Y:S02]  /*0d10*/  IMAD.IADD R6, R217, 0x1, -R6 ;  /* 0x00000001d9067824 */ /* 0x000fe400078e0a06 */
[----:B------:R-:W-:Y:S02]  /*0d20*/  IMAD.SHL.U32 R18, R202, 0x8, RZ ;  /* 0x00000008ca127824 */ /* 0x000fe400078e00ff */
[----:B------:R-:W-:Y:S01]  /*0d30*/  IMAD.U32 R212, RZ, RZ, UR6 ;  /* 0x00000006ffd47e24 */ /* 0x000fe2000f8e00ff */
[----:B------:R-:W-:Y:S01]  /*0d40*/  LEA.HI R5, R6, R6, RZ, 0x1 ;  /* 0x0000000606057211 */ /* 0x000fe200078f08ff */
[C---:B------:R-:W-:Y:S01]  /*0d50*/  VIADD R200, R18.reuse, 0x40 ;  /* 0x0000004012c87836 */ /* 0x040fe20000000000 */
[----:B------:R-:W-:Y:S01]  /*0d60*/  SHF.R.S32.HI R216, RZ, 0x1f, R18 ;  /* 0x0000001fffd87819 */ /* 0x000fe20000011412 */
[C---:B------:R-:W-:Y:S01]  /*0d70*/  VIADD R23, R18.reuse, 0x80 ;  /* 0x0000008012177836 */ /* 0x040fe20000000000 */
[----:B------:R-:W-:Y:S01]  /*0d80*/  LOP3.LUT R5, R5, 0x1ffffffe, RZ, 0xc0, !PT ;  /* 0x1ffffffe05057812 */ /* 0x000fe200078ec0ff */
[----:B------:R-:W-:Y:S01]  /*0d90*/  VIADD R201, R18, 0xc0 ;  /* 0x000000c012c97836 */ /* 0x000fe20000000000 */
[----:B------:R-:W-:Y:S01]  /*0da0*/  SHF.R.S32.HI R215, RZ, 0x1f, R200 ;  /* 0x0000001fffd77819 */ /* 0x000fe200000114c8 */
[----:B------:R-:W-:Y:S01]  /*0db0*/  IMAD.U32 R207, RZ, RZ, UR5 ;  /* 0x00000005ffcf7e24 */ /* 0x000fe2000f8e00ff */
[----:B------:R-:W-:Y:S01]  /*0dc0*/  SHF.R.S32.HI R214, RZ, 0x1f, R23 ;  /* 0x0000001fffd67819 */ /* 0x000fe20000011417 */
[----:B------:R-:W-:Y:S01]  /*0dd0*/  IMAD.IADD R5, R6, 0x1, -R5 ;  /* 0x0000000106057824 */ /* 0x000fe200078e0a05 */
[----:B------:R-:W-:-:S03]  /*0de0*/  SHF.R.S32.HI R213, RZ, 0x1f, R201 ;  /* 0x0000001fffd57819 */ /* 0x000fc600000114c9 */
[----:B------:R-:W-:-:S07]  /*0df0*/  IMAD R19, R5, 0x8, R210 ;  /* 0x0000000805137824 */ /* 0x000fce00078e02d2 */
.L_x_1252:
[----:B------:R-:W-:Y:S01]  /*0e00*/  ULDC UR5, c[0x0][0xc60] ;  /* 0x0003180000057ab9 */ /* 0x000fe20000000800 */
[----:B------:R-:W-:Y:S01]  /*0e10*/  UMOV UR8, UR4 ;  /* 0x0000000400087c82 */ /* 0x000fe20008000000 */
[----:B------:R-:W-:-:S11]  /*0e20*/  UISETP.NE.AND UP0, UPT, UR5, 0x1, UPT ;  /* 0x000000010500788c */ /* 0x000fd6000bf05270 */
[----:B------:R-:W-:Y:S01]  /*0e30*/  @UP0 ULDC UR6, c[0x0][0xc64] ;  /* 0x0003190000060ab9 */ /* 0x000fe20000000800 */
[----:B------:R-:W-:Y:S01]  /*0e40*/  @UP0 ULDC UR9, c[0x0][0xc68] ;  /* 0x00031a0000090ab9 */ /* 0x000fe20000000800 */
[----:B------:R-:W-:-:S04]  /*0e50*/  UIMAD.WIDE.U32 UR6, UR4, UR6, URZ ;  /* 0x00000006040672a5 */ /* 0x000fc8000f8e003f */
[----:B------:R-:W-:-:S03]  /*0e60*/  @UP0 USHF.R.U32.HI UR8, URZ, UR9, UR7 ;  /* 0x000000093f080299 */ /* 0x000fc60008011607 */
[----:B------:R-:W-:Y:S02]  /*0e70*/  ULDC UR6, c[0x0][0xc78] ;  /* 0x00031e0000067ab9 */ /* 0x000fe40000000800 */
[----:B------:R-:W-:Y:S02]  /*0e80*/  UISETP.GE.AND UP0, UPT, UR8, UR6, UPT ;  /* 0x000000060800728c */ /* 0x000fe4000bf06270 */
[----:B------:R-:W-:-:S04]  /*0e90*/  UIADD3 UR6, -UR8, URZ, URZ ;  /* 0x0000003f08067290 */ /* 0x000fc8000fffe13f */
[----:B------:R-:W-:Y:S01]  /*0ea0*/  PLOP3.LUT P0, PT, PT, PT, UP0, 0x80, 0x0 ;  /* 0x000000000000781c */ /* 0x000fe20003f0f008 */
[----:B------:R-:W-:-:S12]  /*0eb0*/  UIMAD UR9, UR5, UR6, UR4 ;  /* 0x00000006050972a4 */ /* 0x000fd8000f8e0204 */
[----:B012345:R-:W-:Y:S05]  /*0ec0*/  @!P0 BRA `(.L_x_1156) ;  /* 0x0000000000208947 */ /* 0x03ffea0003800000 */
[----:B------:R-:W-:Y:S01]  /*0ed0*/  ULDC UR7, c[0x0][0xc6c] ;  /* 0x00031b0000077ab9 */ /* 0x000fe20000000800 */
[----:B------:R-:W-:Y:S01]  /*0ee0*/  UMOV UR6, UR9 ;  /* 0x0000000900067c82 */ /* 0x000fe20008000000 */
[----:B------:R-:W-:-:S11]  /*0ef0*/  UISETP.NE.AND UP0, UPT, UR7, 0x1, UPT ;  /* 0x000000010700788c */ /* 0x000fd6000bf05270 */
[----:B------:R-:W-:Y:S02]  /*0f00*/  @UP0 ULDC.64 UR10, c[0x0][0xc70] ;  /* 0x00031c00000a0ab9 */ /* 0x000fe40000000a00 */
[----:B------:R-:W-:-:S04]  /*0f10*/  UIMAD.WIDE.U32 UR4, UR9, UR10, URZ ;  /* 0x0000000a090472a5 */ /* 0x000fc8000f8e003f */
[----:B------:R-:W-:-:S04]  /*0f20*/  @UP0 USHF.R.U32.HI UR6, URZ, UR11, UR5 ;  /* 0x0000000b3f060299 */ /* 0x000fc80008011605 */
[----:B------:R-:W-:Y:S01]  /*0f30*/  UIMAD UR4, UR6, UR7, URZ ;  /* 0x00000007060472a4 */ /* 0x000fe2000f8e023f */
[----:B------:R-:W-:Y:S11]  /*0f40*/  BRA `(.L_x_1157) ;  /* 0x00000000001c7947 */ /* 0x000ff60003800000 */
.L_x_1156:
[----:B------:R-:W-:Y:S01]  /*0f50*/  ULDC UR7, c[0x0][0xc54] ;  /* 0x0003150000077ab9 */ /* 0x000fe20000000800 */
[----:B------:R-:W-:Y:S01]  /*0f60*/  UMOV UR6, UR9 ;  /* 0x0000000900067c82 */ /* 0x000fe20008000000 */
[----:B------:R-:W-:-:S11]  /*0f70*/  UISETP.NE.AND UP0, UPT, UR7, 0x1, UPT ;  /* 0x000000010700788c */ /* 0x000fd6000bf05270 */
[----:B------:R-:W-:Y:S02]  /*0f80*/  @UP0 ULDC.64 UR10, c[0x0][0xc58] ;  /* 0x00031600000a0ab9 */ /* 0x000fe40000000a00 */
[----:B------:R-:W-:-:S04]  /*0f90*/  UIMAD.WIDE.U32 UR4, UR9, UR10, URZ ;  /* 0x0000000a090472a5 */ /* 0x000fc8000f8e003f */
[----:B------:R-:W-:-:S04]  /*0fa0*/  @UP0 USHF.R.U32.HI UR6, URZ, UR11, UR5 ;  /* 0x0000000b3f060299 */ /* 0x000fc80008011605 */
[----:B------:R-:W-:-:S12]  /*0fb0*/  UIMAD UR4, UR6, UR7, URZ ;  /* 0x00000007060472a4 */ /* 0x000fd8000f8e023f */
.L_x_1157:
[----:B------:R-:W-:Y:S01]  /*0fc0*/  ULOP3.LUT UR6, URZ, UR6, URZ, 0x33, !UPT ;  /* 0x000000063f067292 */ /* 0x000fe2000f8e333f */
[----:B------:R-:W-:Y:S01]  /*0fd0*/  ULDC UR12, c[0x0][0xc48] ;  /* 0x00031200000c7ab9 */ /* 0x000fe20000000800 */
[----:B------:R-:W-:Y:S01]  /*0fe0*/  ULDC UR7, c[0x0][0x448] ;  /* 0x0001120000077ab9 */ /* 0x000fe20000000800 */
[----:B------:R-:W-:Y:S01]  /*0ff0*/  ULDC UR5, c[0x0][0xc3c] ;  /* 0x00030f0000057ab9 */ /* 0x000fe20000000800 */
[----:B------:R-:W-:Y:S02]  /*1000*/  UISETP.NE.AND UP2, UPT, UR12, 0x1, UPT ;  /* 0x000000010c00788c */ /* 0x000fe4000bf45270 */
[----:B------:R-:W-:Y:S02]  /*1010*/  UISETP.NE.AND UP1, UPT, UR7, 0x1, UPT ;  /* 0x000000010700788c */ /* 0x000fe4000bf25270 */
[----:B------:R-:W-:Y:S01]  /*1020*/  UIADD3 UR6, UR6, UR5, URZ ;  /* 0x0000000506067290 */ /* 0x000fe2000fffe03f */
[----:B------:R-:W-:Y:S01]  /*1030*/  ULDC.64 UR10, c[0x0][0x418] ;  /* 0x00010600000a7ab9 */ /* 0x000fe20000000a00 */
[----:B------:R-:W-:-:S02]  /*1040*/  UIADD3 UR4, UR9, -UR4, URZ ;  /* 0x8000000409047290 */ /* 0x000fc4000fffe03f */
[----:B------:R-:W-:Y:S02]  /*1050*/  UISETP.NE.U32.AND UP0, UPT, UR10, URZ, UPT ;  /* 0x0000003f0a00728c */ /* 0x000fe4000bf05070 */
[----:B------:R-:W-:Y:S01]  /*1060*/  USHF.L.U32 UR60, UR6, 0x7, URZ ;  /* 0x00000007063c7899 */ /* 0x000fe2000800063f */
[----:B------:R-:W-:Y:S01]  /*1070*/  ULDC UR14, c[0x0][0xc54] ;  /* 0x00031500000e7ab9 */ /* 0x000fe20000000800 */
[----:B------:R-:W-:Y:S02]  /*1080*/  UISETP.NE.AND.EX UP0, UPT, UR11, URZ, UPT, UP0 ;  /* 0x0000003f0b00728c */ /* 0x000fe4000bf05300 */
[----:B------:R-:W-:Y:S02]  /*1090*/  UIMAD UR14, UR8, UR14, UR4 ;  /* 0x0000000e080e72a4 */ /* 0x000fe4000f8e0204 */
[----:B------:R-:W-:Y:S01]  /*10a0*/  UIADD3 UR10, UR60, 0x7f, URZ ;  /* 0x0000007f3c0a7890 */ /* 0x000fe2000fffe03f */
[----:B------:R-:W-:Y:S01]  /*10b0*/  ULDC UR39, c[0x0][0x424] ;  /* 0x0001090000277ab9 */ /* 0x000fe20000000800 */
[----:B------:R-:W-:Y:S01]  /*10c0*/  ULDC UR52, c[0x0][0x288] ;  /* 0x0000a20000347ab9 */ /* 0x000fe20000000800 */
[----:B------:R-:W-:Y:S01]  /*10d0*/  ULDC.64 UR4, c[0x0][0x9e0] ;  /* 0x0002780000047ab9 */ /* 0x000fe20000000a00 */
[----:B------:R-:W-:Y:S01]  /*10e0*/  @UP2 ULDC UR6, c[0x0][0xc4c] ;  /* 0x0003130000062ab9 */ /* 0x000fe20000000800 */
[----:B------:R-:W-:Y:S01]  /*10f0*/  @UP1 ULDC UR8, c[0x0][0x44c] ;  /* 0x0001130000081ab9 */ /* 0x000fe20000000800 */
[----:B------:R-:W-:-:S02]  /*1100*/  UIADD3 UR11, -UR52, 0x1, URZ ;  /* 0x00000001340b7890 */ /* 0x000fc4000fffe13f */
[----:B------:R-:W-:Y:S02]  /*1110*/  UISETP.GE.AND UP3, UPT, UR5, 0x1, UPT ;  /* 0x000000010500788c */ /* 0x000fe4000bf66270 */
[----:B------:R-:W-:Y:S02]  /*1120*/  USEL UR39, UR39, 0x1, UP0 ;  /* 0x0000000127277887 */ /* 0x000fe40008000000 */
[----:B------:R-:W-:Y:S02]  /*1130*/  UIMAD.WIDE.U32 UR8, UR10, UR8, URZ ;  /* 0x000000080a0872a5 */ /* 0x000fe4000f8e003f */
[----:B------:R-:W-:Y:S01]  /*1140*/  UIMAD.WIDE.U32 UR6, UR14, UR6, URZ ;  /* 0x000000060e0672a5 */ /* 0x000fe2000f8e003f */
[----:B------:R-:W-:Y:S01]  /*1150*/  PLOP3.LUT P1, PT, PT, PT, UP3, 0x80, 0x0 ;  /* 0x000000000000781c */ /* 0x000fe20003f2f038 */
[----:B------:R-:W-:Y:S01]  /*1160*/  ULDC UR13, c[0x0][0x2f0] ;  /* 0x0000bc00000d7ab9 */ /* 0x000fe20000000800 */
[----:B------:R-:W-:Y:S01]  /*1170*/  @UP2 ULDC UR15, c[0x0][0xc50] ;  /* 0x00031400000f2ab9 */ /* 0x000fe20000000800 */
[----:B------:R-:W-:Y:S01]  /*1180*/  @UP1 ULDC UR16, c[0x0][0x450] ;  /* 0x0001140000101ab9 */ /* 0x000fe20000000800 */
[----:B------:R-:W-:Y:S01]  /*1190*/  UMOV UR17, UR14 ;  /* 0x0000000e00117c82 */ /* 0x000fe20008000000 */
[----:B------:R-:W-:-:S02]  /*11a0*/  UIMAD UR11, UR39, UR13, UR11 ;  /* 0x0000000d270b72a4 */ /* 0x000fc4000f8e020b */
[----:B------:R-:W-:Y:S02]  /*11b0*/  @UP1 USHF.R.U32.HI UR10, URZ, UR16, UR9 ;  /* 0x000000103f0a1299 */ /* 0x000fe40008011609 */
[----:B------:R-:W-:Y:S02]  /*11c0*/  @UP2 USHF.R.U32.HI UR17, URZ, UR15, UR7 ;  /* 0x0000000f3f112299 */ /* 0x000fe40008011607 */
[----:B------:R-:W-:Y:S02]  /*11d0*/  UIADD3 UR10, UR11, UR10, URZ ;  /* 0x0000000a0b0a7290 */ /* 0x000fe4000fffe03f */
[----:B------:R-:W-:Y:S02]  /*11e0*/  UIADD3 UR6, -UR17, URZ, URZ ;  /* 0x0000003f11067290 */ /* 0x000fe4000fffe13f */
[----:B------:R-:W-:Y:S01]  /*11f0*/  UIADD3 UR4, UR10, UR4, URZ ;  /* 0x000000040a047290 */ /* 0x000fe2000fffe03f */
[----:B------:R-:W-:Y:S01]  /*1200*/  IMAD.U32 R204, RZ, RZ, UR17 ;  /* 0x00000011ffcc7e24 */ /* 0x000fe2000f8e00ff */
[----:B------:R-:W-:-:S04]  /*1210*/  UIMAD UR6, UR12, UR6, UR14 ;  /* 0x000000060c0672a4 */ /* 0x000fc8000f8e020e */
[----:B------:R-:W-:Y:S02]  /*1220*/  IMAD.U32 R0, RZ, RZ, UR4 ;  /* 0x00000004ff007e24 */ /* 0x000fe4000f8e00ff */
[----:B------:R-:W-:Y:S01]  /*1230*/  IMAD.U32 R203, RZ, RZ, UR6 ;  /* 0x00000006ffcb7e24 */ /* 0x000fe2000f8e00ff */
[----:B------:R-:W-:Y:S06]  /*1240*/  @!P1 BRA `(.L_x_1158) ;  /* 0x0000000000409947 */ /* 0x000fec0003800000 */
[----:B------:R-:W-:Y:S01]  /*1250*/  ISETP.LT.AND P0, PT, RZ, UR10, PT ;  /* 0x0000000aff007c0c */ /* 0x000fe2000bf01270 */
[----:B------:R-:W-:-:S12]  /*1260*/  UIADD3 UR4, UR10, -0x1, URZ ;  /* 0xffffffff0a047890 */ /* 0x000fd8000fffe03f */
[----:B------:R-:W-:Y:S05]  /*1270*/  @P0 BRA `(.L_x_1159) ;  /* 0x00000000001c0947 */ /* 0x000fea0003800000 */
[----:B------:R-:W-:Y:S02]  /*1280*/  UISETP.NE.AND UP0, UPT, UR5, 0x1, UPT ;  /* 0x000000010500788c */ /* 0x000fe4000bf05270 */
[----:B------:R-:W-:-:S09]  /*1290*/  UIADD3 UR4, -UR10, URZ, URZ ;  /* 0x0000003f0a047290 */ /* 0x000fd2000fffe13f */
[----:B------:R-:W-:Y:S02]  /*12a0*/  @UP0 ULDC.64 UR8, c[0x0][0x9e8] ;  /* 0x00027a0000080ab9 */ /* 0x000fe40000000a00 */
[----:B------:R-:W-:-:S04]  /*12b0*/  UIMAD.WIDE.U32 UR6, UR4, UR8, URZ ;  /* 0x00000008040672a5 */ /* 0x000fc8000f8e003f */
[----:B------:R-:W-:-:S04]  /*12c0*/  @UP0 USHF.R.U32.HI UR4, URZ, UR9, UR7 ;  /* 0x000000093f040299 */ /* 0x000fc80008011607 */
[----:B------:R-:W-:Y:S01]  /*12d0*/  ULOP3.LUT UR4, URZ, UR4, URZ, 0x33, !UPT ;  /* 0x000000043f047292 */ /* 0x000fe2000f8e333f */
[----:B------:R-:W-:Y:S11]  /*12e0*/  BRA `(.L_x_1160) ;  /* 0x0000000000107947 */ /* 0x000ff60003800000 */
.L_x_1159:
[----:B------:R-:W-:-:S11]  /*12f0*/  UISETP.NE.AND UP0, UPT, UR5, 0x1, UPT ;  /* 0x000000010500788c */ /* 0x000fd6000bf05270 */
[----:B------:R-:W-:Y:S02]  /*1300*/  @UP0 ULDC.64 UR8, c[0x0][0x9e8] ;  /* 0x00027a0000080ab9 */ /* 0x000fe40000000a00 */
[----:B------:R-:W-:-:S04]  /*1310*/  UIMAD.WIDE.U32 UR6, UR4, UR8, URZ ;  /* 0x00000008040672a5 */ /* 0x000fc8000f8e003f */
[----:B------:R-:W-:-:S12]  /*1320*/  @UP0 USHF.R.U32.HI UR4, URZ, UR9, UR7 ;  /* 0x000000093f040299 */ /* 0x000fd80008011607 */
.L_x_1160:
[----:B------:R-:W-:-:S06]  /*1330*/  UIMAD UR4, UR4, UR5, UR5 ;  /* 0x00000005040472a4 */ /* 0x000fcc000f8e0205 */
[----:B------:R-:W-:-:S07]  /*1340*/  VIMNMX R0, R0, UR4, PT ;  /* 0x0000000400007c48 */ /* 0x000fce000bfe0100 */
.L_x_1158:
[----:B------:R-:W-:Y:S01]  /*1350*/  UIMAD UR4, UR39, UR13, 0x3f ;  /* 0x0000003f270474a4 */ /* 0x000fe2000f8e020d */
[----:B------:R-:W-:Y:S01]  /*1360*/  VIADD R0, R0, 0x3f ;  /* 0x0000003f00007836 */ /* 0x000fe20000000000 */
[----:B------:R-:W-:Y:S01]  /*1370*/  @UP1 ULDC UR6, c[0x0][0x44c] ;  /* 0x0001130000061ab9 */ /* 0x000fe20000000800 */
[----:B------:R-:W-:Y:S01]  /*1380*/  @UP1 ULDC UR10, c[0x0][0x450] ;  /* 0x00011400000a1ab9 */ /* 0x000fe20000000800 */
[----:B------:R-:W-:Y:S02]  /*1390*/  USHF.R.S32.HI UR8, URZ, 0x1f, UR4 ;  /* 0x0000001f3f087899 */ /* 0x000fe40008011404 */
[----:B------:R-:W-:Y:S01]  /*13a0*/  UIMAD.WIDE.U32 UR6, UR60, UR6, URZ ;  /* 0x000000063c0672a5 */ /* 0x000fe2000f8e003f */
[----:B------:R-:W-:Y:S01]  /*13b0*/  SHF.R.S32.HI R3, RZ, 0x1f, R0 ;  /* 0x0000001fff037819 */ /* 0x000fe20000011400 */
[----:B------:R-:W-:Y:S01]  /*13c0*/  UMOV UR9, UR60 ;  /* 0x0000003c00097c82 */ /* 0x000fe20008000000 */
[----:B------:R-:W-:Y:S02]  /*13d0*/  ULEA.HI UR8, UR8, UR4, URZ, 0x6 ;  /* 0x0000000408087291 */ /* 0x000fe4000f8f303f */
[----:B------:R-:W-:Y:S01]  /*13e0*/  @UP1 USHF.R.U32.HI UR9, URZ, UR10, UR7 ;  /* 0x0000000a3f091299 */ /* 0x000fe20008011607 */
[----:B------:R-:W-:Y:S01]  /*13f0*/  LEA.HI R3, R3, R0, RZ, 0x6 ;  /* 0x0000000003037211 */ /* 0x000fe200078f30ff */
[----:B------:R-:W-:-:S02]  /*1400*/  UIMAD UR52, UR39, UR13, -UR52 ;  /* 0x0000000d273472a4 */ /* 0x000fc4000f8e0a34 */
[----:B------:R-:W-:Y:S01]  /*1410*/  USHF.R.S32.HI UR8, URZ, 0x6, UR8 ;  /* 0x000000063f087899 */ /* 0x000fe20008011408 */
[----:B------:R-:W-:Y:S01]  /*1420*/  SHF.R.S32.HI R3, RZ, 0x6, R3 ;  /* 0x00000006ff037819 */ /* 0x000fe20000011403 */
[----:B------:R-:W-:-:S03]  /*1430*/  UIADD3 UR4, UR52, UR9, URZ ;  /* 0x0000000934047290 */ /* 0x000fc6000fffe03f */
[----:B------:R-:W-:Y:S01]  /*1440*/  ULDC UR9, c[0x0][0x9dc] ;  /* 0x0002770000097ab9 */ /* 0x000fe20000000800 */
[----:B------:R-:W-:Y:S01]  /*1450*/  VIMNMX R205, R3, UR8, PT ;  /* 0x0000000803cd7c48 */ /* 0x000fe2000bfe0100 */
[----:B------:R-:W-:Y:S01]  /*1460*/  UIADD3 UR9, UR4, -UR9, URZ ;  /* 0x8000000904097290 */ /* 0x000fe2000fffe03f */
[----:B------:R-:W-:Y:S11]  /*1470*/  @!P1 BRA `(.L_x_1161) ;  /* 0x0000000000449947 */ /* 0x000ff60003800000 */
[----:B------:R-:W-:-:S06]  /*1480*/  UISETP.GT.AND UP0, UPT, UR4, -0x1, UPT ;  /* 0xffffffff0400788c */ /* 0x000fcc000bf04270 */
[----:B------:R-:W-:-:S13]  /*1490*/  PLOP3.LUT P0, PT, PT, PT, UP0, 0x80, 0x0 ;  /* 0x000000000000781c */ /* 0x000fda0003f0f008 */
[----:B------:R-:W-:Y:S05]  /*14a0*/  @P0 BRA `(.L_x_1162) ;  /* 0x00000000001c0947 */ /* 0x000fea0003800000 */
[----:B------:R-:W-:Y:S02]  /*14b0*/  UISETP.NE.AND UP0, UPT, UR5, 0x1, UPT ;  /* 0x000000010500788c */ /* 0x000fe4000bf05270 */
[----:B------:R-:W-:-:S09]  /*14c0*/  ULOP3.LUT UR4, URZ, UR4, URZ, 0x33, !UPT ;  /* 0x000000043f047292 */ /* 0x000fd2000f8e333f */
[----:B------:R-:W-:Y:S02]  /*14d0*/  @UP0 ULDC.64 UR10, c[0x0][0x9e8] ;  /* 0x00027a00000a0ab9 */ /* 0x000fe40000000a00 */
[----:B------:R-:W-:-:S04]  /*14e0*/  UIMAD.WIDE.U32 UR6, UR4, UR10, URZ ;  /* 0x0000000a040672a5 */ /* 0x000fc8000f8e003f */
[----:B------:R-:W-:-:S04]  /*14f0*/  @UP0 USHF.R.U32.HI UR4, URZ, UR11, UR7 ;  /* 0x0000000b3f040299 */ /* 0x000fc80008011607 */
[----:B------:R-:W-:Y:S01]  /*1500*/  ULOP3.LUT UR4, URZ, UR4, URZ, 0x33, !UPT ;  /* 0x000000043f047292 */ /* 0x000fe2000f8e333f */
[----:B------:R-:W-:Y:S11]  /*1510*/  BRA `(.L_x_1163) ;  /* 0x0000000000107947 */ /* 0x000ff60003800000 */
.L_x_1162:
[----:B------:R-:W-:-:S11]  /*1520*/  UISETP.NE.AND UP0, UPT, UR5, 0x1, UPT ;  /* 0x000000010500788c */ /* 0x000fd6000bf05270 */
[----:B------:R-:W-:Y:S02]  /*1530*/  @UP0 ULDC.64 UR10, c[0x0][0x9e8] ;  /* 0x00027a00000a0ab9 */ /* 0x000fe40000000a00 */
[----:B------:R-:W-:-:S04]  /*1540*/  UIMAD.WIDE.U32 UR6, UR4, UR10, URZ ;  /* 0x0000000a040672a5 */ /* 0x000fc8000f8e003f */
[----:B------:R-:W-:-:S12]  /*1550*/  @UP0 USHF.R.U32.HI UR4, URZ, UR11, UR7 ;  /* 0x0000000b3f040299 */ /* 0x000fd80008011607 */
.L_x_1163:
[----:B------:R-:W-:-:S04]  /*1560*/  UIMAD UR4, UR4, UR5, URZ ;  /* 0x00000005040472a4 */ /* 0x000fc8000f8e023f */
[----:B------:R-:W-:-:S04]  /*1570*/  UISETP.LT.AND UP0, UPT, UR9, UR4, UPT ;  /* 0x000000040900728c */ /* 0x000fc8000bf01270 */
[----:B------:R-:W-:-:S12]  /*1580*/  USEL UR9, UR9, UR4, !UP0 ;  /* 0x0000000409097287 */ /* 0x000fd8000c000000 */
.L_x_1161:
[----:B------:R-:W-:Y:S01]  /*1590*/  USHF.R.S32.HI UR4, URZ, 0x1f, UR9 ;  /* 0x0000001f3f047899 */ /* 0x000fe20008011409 */
[----:B------:R-:W-:Y:S02]  /*15a0*/  PLOP3.LUT P0, PT, PT, PT, PT, 0x80, 0x0 ;  /* 0x000000000000781c */ /* 0x000fe40003f0f070 */
[----:B------:R-:W-:Y:S01]  /*15b0*/  CS2R R2, SRZ ;  /* 0x0000000000027805 */ /* 0x000fe2000001ff00 */
[----:B------:R-:W-:Y:S01]  /*15c0*/  IMAD.MOV.U32 R0, RZ, RZ, RZ ;  /* 0x000000ffff007224 */ /* 0x000fe200078e00ff */
[----:B------:R-:W-:Y:S01]  /*15d0*/  ULEA.HI UR4, UR4, UR9, URZ, 0x6 ;  /* 0x0000000904047291 */ /* 0x000fe2000f8f303f */
[----:B------:R-:W-:Y:S02]  /*15e0*/  CS2R R178, SRZ ;  /* 0x0000000000b27805 */ /* 0x000fe4000001ff00 */
[----:B------:R-:W-:Y:S02]  /*15f0*/  CS2R R176, SRZ ;  /* 0x0000000000b07805 */ /* 0x000fe4000001ff00 */
[----:B------:R-:W-:Y:S01]  /*1600*/  CS2R R148, SRZ ;  /* 0x0000000000947805 */ /* 0x000fe2000001ff00 */
[----:B------:R-:W-:Y:S01]  /*1610*/  USHF.R.S32.HI UR4, URZ, 0x6, UR4 ;  /* 0x000000063f047899 */ /* 0x000fe20008011404 */
[----:B------:R-:W-:-:S02]  /*1620*/  CS2R R174, SRZ ;  /* 0x0000000000ae7805 */ /* 0x000fc4000001ff00 */
[----:B------:R-:W-:Y:S02]  /*1630*/  CS2R R144, SRZ ;  /* 0x0000000000907805 */ /* 0x000fe4000001ff00 */
[----:B------:R-:W-:Y:S01]  /*1640*/  CS2R R172, SRZ ;  /* 0x0000000000ac7805 */ /* 0x000fe2000001ff00 */
[----:B------:R-:W-:Y:S01]  /*1650*/  UISETP.LT.AND UP0, UPT, URZ, UR4, UPT ;  /* 0x000000043f00728c */ /* 0x000fe2000bf01270 */
[----:B------:R-:W-:Y:S02]  /*1660*/  CS2R R140, SRZ ;  /* 0x00000000008c7805 */ /* 0x000fe4000001ff00 */
[----:B------:R-:W-:Y:S02]  /*1670*/  CS2R R170, SRZ ;  /* 0x0000000000aa7805 */ /* 0x000fe4000001ff00 */
[----:B------:R-:W-:Y:S01]  /*1680*/  CS2R R136, SRZ ;  /* 0x0000000000887805 */ /* 0x000fe2000001ff00 */
[----:B------:R-:W-:Y:S01]  /*1690*/  USEL UR5, URZ, UR4, !UP0 ;  /* 0x000000043f057287 */ /* 0x000fe2000c000000 */
[----:B------:R-:W-:-:S02]  /*16a0*/  CS2R R120, SRZ ;  /* 0x0000000000787805 */ /* 0x000fc4000001ff00 */
[----:B------:R-:W-:Y:S02]  /*16b0*/  CS2R R116, SRZ ;  /* 0x0000000000747805 */ /* 0x000fe4000001ff00 */
[----:B------:R-:W-:Y:S02]  /*16c0*/  CS2R R132, SRZ ;  /* 0x0000000000847805 */ /* 0x000fe4000001ff00 */
[----:B------:R-:W-:Y:S02]  /*16d0*/  CS2R R112, SRZ ;  /* 0x0000000000707805 */ /* 0x000fe4000001ff00 */
[----:B------:R-:W-:Y:S02]  /*16e0*/  CS2R R108, SRZ ;  /* 0x00000000006c7805 */ /* 0x000fe4000001ff00 */
[----:B------:R-:W-:Y:S01]  /*16f0*/  ISETP.GT.AND P1, PT, R205, UR5, PT ;  /* 0x00000005cd007c0c */ /* 0x000fe2000bf24270 */
[----:B------:R-:W-:Y:S01]  /*1700*/  IMAD.U32 R22, RZ, RZ, UR5 ;  /* 0x00000005ff167e24 */ /* 0x000fe2000f8e00ff */
        /* <DEDUP_REMOVED lines=49> */
[----:B------:R-:W-:Y:S01]  /*1a20*/  CS2R R24, SRZ ;  /* 0x0000000000187805 */ /* 0x000fe2000001ff00 */
[----:B------:R-:W-:Y:S06]  /*1a30*/  @!P1 BRA `(.L_x_1164) ;  /* 0x000000ac00789947 */ /* 0x000fec0003800000 */
        /* <DEDUP_REMOVED lines=31> */
.L_x_1165:
[----:B------:R-:W-:Y:S02]  /*1c30*/  R2UR UR6, R207 ;  /* 0x00000000cf0672ca */ /* 0x000fe400000e0000 */
[----:B------:R-:W-:-:S11]  /*1c40*/  R2UR UR5, R212 ;  /* 0x00000000d40572ca */ /* 0x000fd600000e0000 */
[----:B------:R-:W-:Y:S02]  /*1c50*/  ULEA.HI UR4, UR6, UR6, URZ, 0x1 ;  /* 0x0000000606047291 */ /* 0x000fe4000f8f083f */
[----:B------:R-:W-:Y:S02]  /*1c60*/  IMAD.U32 R2, RZ, RZ, UR5 ;  /* 0x00000005ff027e24 */ /* 0x000fe4000f8e00ff */
[----:B------:R-:W-:-:S03]  /*1c70*/  ULOP3.LUT UR4, UR4, 0xfffffffe, URZ, 0xc0, !UPT ;  /* 0xfffffffe04047892 */ /* 0x000fc6000f8ec03f */
[----:B------:R-:W-:Y:S01]  /*1c80*/  ISETP.NE.AND P0, PT, R2, 0x3, PT ;  /* 0x000000030200780c */ /* 0x000fe20003f05270 */
[----:B------:R-:W-:-:S06]  /*1c90*/  UIADD3 UR4, UR6, -UR4, URZ ;  /* 0x8000000406047290 */ /* 0x000fcc000fffe03f */
[----:B------:R-:W-:-:S05]  /*1ca0*/  IMAD.U32 R0, RZ, RZ, UR4 ;  /* 0x00000004ff007e24 */ /* 0x000fca000f8e00ff */
[----:B------:R-:W-:-:S04]  /*1cb0*/  SHF.L.U32 R0, R0, 0x1f, RZ ;  /* 0x0000001f00007819 */ /* 0x000fc800000006ff */
[----:B------:R-:W0:Y:S02]  /*1cc0*/  SYNCS.PHASECHK.TRANS64.TRYWAIT P1, [UR37+0x30800], R0 ;  /* 0x03080000ff0075a7 */ /* 0x000e240008020165 */
[----:B0-----:R-:W-:Y:S05]  /*1cd0*/  @!P1 BRA `(.L_x_1166) ;  /* 0x0000013000249947 */ /* 0x001fea0003800000 */
.L_x_1373:
[----:B------:R-:W-:Y:S05]  /*1ce0*/  @!P0 BRA `(.L_x_1167) ;  /* 0x0000000000048947 */ /* 0x000fea0003800000 */
[----:B------:R-:W-:Y:S01]  /*1cf0*/  BPT.TRAP 0x1 ;  /* 0x000000040000795c */ /* 0x000fe20000300000 */
.L_x_1167:
[----:B0-----:R-:W-:Y:S02]  /*1d00*/  IMAD.U32 R3, RZ, RZ, UR36 ;  /* 0x00000024ff037e24 */ /* 0x001fe4000f8e00ff */
[----:B------:R-:W-:-:S03]  /*1d10*/  IMAD.U32 R0, RZ, RZ, UR38 ;  /* 0x00000026ff007e24 */ /* 0x000fc6000f8e00ff */
[----:B------:R-:W-:Y:S02]  /*1d20*/  LEA R3, R3, UR37, 0x3 ;  /* 0x0000002503037c11 */ /* 0x000fe4000f8e18ff */
[----:B------:R-:W-:-:S04]  /*1d30*/  SHF.L.U32 R0, R0, 0x1f, RZ ;  /* 0x0000001f00007819 */ /* 0x000fc800000006ff */
[----:B------:R0:W1:Y:S01]  /*1d40*/  SYNCS.PHASECHK.TRANS64.TRYWAIT P2, [R3+URZ+0x30830], R0 ;  /* 0x03083000030075a7 */ /* 0x000062000804017f */
[----:B------:R-:W-:Y:S05]  /*1d50*/  @!P0 BRA `(.L_x_1168) ;  /* 0x0000000000048947 */ /* 0x000fea0003800000 */
[----:B------:R-:W-:Y:S01]  /*1d60*/  BPT.TRAP 0x1 ;  /* 0x000000040000795c */ /* 0x000fe20000300000 */
.L_x_1168:
[----:B------:R-:W2:Y:S02]  /*1d70*/  S2R R2, SR_TID.X ;  /* 0x0000000000027919 */ /* 0x000ea40000002100 */
[----:B--2---:R-:W-:Y:S01]  /*1d80*/  LOP3.LUT P1, RZ, R2, 0x7f, RZ, 0xc0, !PT ;  /* 0x0000007f02ff7812 */ /* 0x004fe2000782c0ff */
[----:B-1----:R-:W-:-:S12]  /*1d90*/  @P2 BRA `(.L_x_1169) ;  /* 0x0000000000082947 */ /* 0x002fd80003800000 */
[----:B------:R-:W1:Y:S02]  /*1da0*/  SYNCS.PHASECHK.TRANS64.TRYWAIT P2, [R3+URZ+0x30830], R0 ;  /* 0x03083000030075a7 */ /* 0x000e64000804017f */
[----:B-1----:R-:W-:Y:S05]  /*1db0*/  @!P2 BRA `(.L_x_1170) ;  /* 0x000001300004a947 */ /* 0x002fea0003800000 */
.L_x_1169:
[----:B------:R-:W-:Y:S05]  /*1dc0*/  WARPSYNC.ALL ;  /* 0x0000000000007948 */ /* 0x000fea0003800000 */
[----:B------:R-:W-:Y:S01]  /*1dd0*/  UIADD3 UR4, UR37, 0x20400, URZ ;  /* 0x0002040025047890 */ /* 0x000fe2000fffe03f */
[----:B------:R-:W-:Y:S01]  /*1de0*/  WARPGROUP.ARRIVE ;  /* 0x00000000000079c5 */ /* 0x000fe20000000000 */
[----:B------:R-:W-:Y:S01]  /*1df0*/  UMOV UR9, 0x40000040 ;  /* 0x4000004000097882 */ /* 0x000fe20000000000 */
[----:B------:R-:W-:Y:S01]  /*1e00*/  UMOV UR11, 0x40000040 ;  /* 0x40000040000b7882 */ /* 0x000fe20000000000 */
[----:B------:R-:W-:Y:S01]  /*1e10*/  USHF.R.U32.HI UR4, URZ, 0x4, UR4 ;  /* 0x000000043f047899 */ /* 0x000fe20008011604 */
[----:B------:R-:W-:Y:S01]  /*1e20*/  IMAD.U32 R15, RZ, RZ, UR9 ;  /* 0x00000009ff0f7e24 */ /* 0x000fe2000f8e00ff */
[----:B------:R-:W-:Y:S01]  /*1e30*/  UMOV UR13, 0x40000040 ;  /* 0x40000040000d7882 */ /* 0x000fe20000000000 */
[----:B------:R-:W-:Y:S01]  /*1e40*/  UMOV UR15, 0x40000040 ;  /* 0x40000040000f7882 */ /* 0x000fe20000000000 */
[----:B------:R-:W-:Y:S01]  /*1e50*/  ULOP3.LUT UR4, UR4, 0x3fff, URZ, 0xc0, !UPT ;  /* 0x00003fff04047892 */ /* 0x000fe2000f8ec03f */
[----:B01----:R-:W-:Y:S01]  /*1e60*/  VIADD R0, R19, UR60 ;  /* 0x0000003c13007c36 */ /* 0x003fe20008000000 */
[----:B------:R-:W-:Y:S01]  /*1e70*/  UMOV UR17, 0x40000040 ;  /* 0x4000004000117882 */ /* 0x000fe20000000000 */
[----:B------:R-:W-:Y:S01]  /*1e80*/  UMOV UR19, 0x40000040 ;  /* 0x4000004000137882 */ /* 0x000fe20000000000 */
[----:B------:R-:W-:Y:S01]  /*1e90*/  ULOP3.LUT UR61, UR4, 0x10000, URZ, 0xfc, !UPT ;  /* 0x00010000043d7892 */ /* 0x000fe2000f8efc3f */
[----:B------:R-:W0:Y:S01]  /*1ea0*/  LDC R20, c[0x0][0x2f0] ;  /* 0x0000bc00ff147b82 */ /* 0x000e220000000800 */
[----:B------:R-:W-:Y:S01]  /*1eb0*/  ULOP3.LUT UR4, UR40, 0x10000, URZ, 0xfc, !UPT ;  /* 0x0001000028047892 */ /* 0x000fe2000f8efc3f */
[----:B------:R-:W-:Y:S01]  /*1ec0*/  IMAD.MOV.U32 R2, RZ, RZ, R0 ;  /* 0x000000ffff027224 */ /* 0x000fe200078e0000 */
[----:B------:R-:W-:Y:S01]  /*1ed0*/  ULEA UR5, UR36, UR61, 0xb ;  /* 0x0000003d24057291 */ /* 0x000fe2000f8e583f */
[----:B------:R-:W-:Y:S01]  /*1ee0*/  IMAD.MOV.U32 R4, RZ, RZ, -0x40 ;  /* 0xffffffc0ff047424 */ /* 0x000fe200078e00ff */
[----:B------:R-:W-:-:S02]  /*1ef0*/  UIADD3 UR6, UR4, 0x2, URZ ;  /* 0x0000000204067890 */ /* 0x000fc4000fffe03f */
[----:B------:R-:W-:Y:S01]  /*1f00*/  UIADD3 UR7, UR5, 0x2, URZ ;  /* 0x0000000205077890 */ /* 0x000fe2000fffe03f */
[----:B------:R-:W1:Y:S01]  /*1f10*/  LDC R21, c[0x0][0x288] ;  /* 0x0000a200ff157b82 */ /* 0x000e620000000800 */
[----:B------:R-:W-:Y:S01]  /*1f20*/  UMOV UR8, UR4 ;  /* 0x0000000400087c82 */ /* 0x000fe20008000000 */
[----:B------:R-:W-:Y:S01]  /*1f30*/  UMOV UR10, UR5 ;  /* 0x00000005000a7c82 */ /* 0x000fe20008000000 */
[----:B------:R-:W-:Y:S01]  /*1f40*/  IMAD.U32 R14, RZ, RZ, UR8 ;  /* 0x00000008ff0e7e24 */ /* 0x000fe2000f8e00ff */
[----:B------:R-:W-:Y:S01]  /*1f50*/  HGMMA.64x64x16.F32.BF16 R24, gdesc[UR8], RZ, !UPT, gsb0 ;  /* 0x00e00000081879f0 */ /* 0x000fe2000c0018ff */
        /* <DEDUP_REMOVED lines=8> */
[----:B------:R-:W-:Y:S01]  /*1fe0*/  UIADD3 UR12, UR4, 0x404, URZ ;  /* 0x00000404040c7890 */ /* 0x000fe2000fffe03f */
[----:B------:R-:W-:Y:S01]  /*1ff0*/  IMAD R57, R205, R4, 0x40 ;  /* 0x00000040cd397424 */ /* 0x000fe200078e0204 */
[----:B------:R-:W-:-:S02]  /*2000*/  UIADD3 UR14, UR5, 0x204, URZ ;  /* 0x00000204050e7890 */ /* 0x000fc4000fffe03f */
[----:B------:R-:W-:Y:S01]  /*2010*/  UIADD3 UR16, UR4, 0x406, URZ ;  /* 0x0000040604107890 */ /* 0x000fe2000fffe03f */
[----:B------:R-:W-:Y:S01]  /*2020*/  VIADD R4, R57, 0x1 ;  /* 0x0000000139047836 */ /* 0x000fe20000000000 */
[----:B------:R-:W-:Y:S02]  /*2030*/  UIADD3 UR18, UR5, 0x206, URZ ;  /* 0x0000020605127890 */ /* 0x000fe4000fffe03f */
[----:B------:R-:W-:Y:S02]  /*2040*/  UIADD3 UR20, UR4, 0x800, URZ ;  /* 0x0000080004147890 */ /* 0x000fe4000fffe03f */
[----:B------:R-:W-:Y:S01]  /*2050*/  UIADD3 UR22, UR5, 0x400, URZ ;  /* 0x0000040005167890 */ /* 0x000fe2000fffe03f */
[----:B------:R-:W-:Y:S01]  /*2060*/  UMOV UR21, 0x40000040 ;  /* 0x4000004000157882 */ /* 0x000fe20000000000 */
[----:B------:R-:W-:Y:S01]  /*2070*/  UMOV UR23, 0x40000040 ;  /* 0x4000004000177882 */ /* 0x000fe20000000000 */
[----:B------:R-:W-:Y:S02]  /*2080*/  UIADD3 UR24, UR4, 0x802, URZ ;  /* 0x0000080204187890 */ /* 0x000fe4000fffe03f */
[----:B------:R-:W-:Y:S01]  /*2090*/  UIADD3 UR26, UR5, 0x402, URZ ;  /* 0x00000402051a7890 */ /* 0x000fe2000fffe03f */
[----:B------:R-:W-:Y:S01]  /*20a0*/  UMOV UR25, 0x40000040 ;  /* 0x4000004000197882 */ /* 0x000fe20000000000 */
[----:B------:R-:W-:Y:S01]  /*20b0*/  UMOV UR27, 0x40000040 ;  /* 0x40000040001b7882 */ /* 0x000fe20000000000 */
[----:B------:R-:W-:-:S02]  /*20c0*/  UIADD3 UR28, UR4, 0x804, URZ ;  /* 0x00000804041c7890 */ /* 0x000fc4000fffe03f */
[----:B------:R-:W-:Y:S01]  /*20d0*/  UIADD3 UR30, UR5, 0x404, URZ ;  /* 0x00000404051e7890 */ /* 0x000fe2000fffe03f */
[----:B------:R-:W-:Y:S01]  /*20e0*/  UMOV UR29, 0x40000040 ;  /* 0x40000040001d7882 */ /* 0x000fe20000000000 */
[----:B------:R-:W-:Y:S01]  /*20f0*/  UMOV UR31, 0x40000040 ;  /* 0x40000040001f7882 */ /* 0x000fe20000000000 */
        /* <DEDUP_REMOVED lines=20> */
[----:B------:R-:W-:-:S02]  /*2240*/  WARPGROUP.DEPBAR.LE gsb0, 0x0 ;  /* 0x00008000000079c5 */ /* 0x000fc40000010000 */
[----:B------:R-:W-:-:S06]  /*2250*/  WARPGROUP.ARRIVE ;  /* 0x00000000000079c5 */ /* 0x000fcc0000000000 */
[----:B------:R-:W-:Y:S01]  /*2260*/  HGMMA.64x64x16.F32.BF16 R24, gdesc[UR8], R24, gsb0 ;  /* 0x00e00000081879f0 */ /* 0x000fe20008001818 */
        /* <DEDUP_REMOVED lines=26> */
[----:B------:R-:W-:Y:S01]  /*2410*/  IMAD.U32 R6, RZ, RZ, UR8 ;  /* 0x00000008ff067e24 */ /* 0x000fe2000f8e00ff */
[----:B------:R-:W-:Y:S01]  /*2420*/  ULDC.64 UR6, c[0x0][0x9e0] ;  /* 0x0002780000067ab9 */ /* 0x000fe20000000a00 */
[----:B------:R-:W-:Y:S01]  /*2430*/  IMAD.U32 R7, RZ, RZ, UR9 ;  /* 0x00000009ff077e24 */ /* 0x000fe2000f8e00ff */
[----:B------:R-:W-:Y:S01]  /*2440*/  UISETP.GE.AND UP1, UPT, UR7, 0x1, UPT ;  /* 0x000000010700788c */ /* 0x000fe2000bf26270 */
[----:B------:R-:W-:Y:S02]  /*2450*/  WARPGROUP.DEPBAR.LE gsb0, 0x0 ;  /* 0x00008000000079c5 */ /* 0x000fe40000010000 */
[----:B------:R-:W-:-:S06]  /*2460*/  WARPGROUP.ARRIVE ;  /* 0x00000000000079c5 */ /* 0x000fcc0000000000 */
[----:B------:R-:W-:Y:S01]  /*2470*/  HGMMA.64x64x16.F32.BF16 R24, gdesc[UR8], R24, gsb0 ;  /* 0x00e00000081879f0 */ /* 0x000fe20008001818 */
[----:B------:R-:W-:Y:S02]  /*2480*/  UIADD3 UR8, UR4, 0x402, URZ ;  /* 0x0000040204087890 */ /* 0x000fe4000fffe03f */
[----:B------:R-:W-:Y:S01]  /*2490*/  UIADD3 UR10, UR5, 0x202, URZ ;  /* 0x00000202050a7890 */ /* 0x000fe2000fffe03f */
[----:B------:R-:W-:Y:S01]  /*24a0*/  UMOV UR9, 0x40000040 ;  /* 0x4000004000097882 */ /* 0x000fe20000000000 */
[----:B------:R-:W-:Y:S01]  /*24b0*/  UMOV UR11, 0x40000040 ;  /* 0x40000040000b7882 */ /* 0x000fe20000000000 */
[----:B------:R-:W-:Y:S02]  /*24c0*/  ULDC UR4, c[0x0][0x448] ;  /* 0x0001120000047ab9 */ /* 0x000fe40000000800 */
[----:B------:R-:W-:-:S06]  /*24d0*/  UISETP.NE.AND UP0, UPT, UR4, 0x1, UPT ;  /* 0x000000010400788c */ /* 0x000fcc000bf05270 */
[----:B------:R-:W-:Y:S02]  /*24e0*/  PLOP3.LUT P2, PT, PT, PT, UP0, 0x80, 0x0 ;  /* 0x000000000000781c */ /* 0x000fe40003f4f008 */
[----:B------:R-:W-:-:S03]  /*24f0*/  PLOP3.LUT P3, PT, PT, PT, UP0, 0x80, 0x0 ;  /* 0x000000000000781c */ /* 0x000fc60003f6f008 */
[----:B------:R-:W-:-:S08]  /*2500*/  @UP0 ULDC UR4, c[0x0][0x44c] ;  /* 0x0001130000040ab9 */ /* 0x000fd00000000800 */
[----:B------:R-:W-:Y:S01]  /*2510*/  @P2 IMAD.HI.U32 R5, R0, UR4, RZ ;  /* 0x0000000400052c27 */ /* 0x000fe2000f8e00ff */
[----:B------:R-:W-:Y:S01]  /*2520*/  @UP0 ULDC UR4, c[0x0][0x450] ;  /* 0x0001140000040ab9 */ /* 0x000fe20000000800 */
[----:B------:R-:W-:Y:S02]  /*2530*/  PLOP3.LUT P2, PT, PT, PT, UP1, 0x40, 0x0 ;  /* 0x000000000000781c */ /* 0x000fe40003f4e818 */
[----:B------:R-:W-:Y:S01]  /*2540*/  @!P1 VIADD R0, R3, 0x30840 ;  /* 0x0003084003009836 */ /* 0x000fe20000000000 */
[----:B------:R-:W-:Y:S01]  /*2550*/  @P3 SHF.R.U32.HI R2, RZ, UR4, R5 ;  /* 0x00000004ff023c19 */ /* 0x000fe20008011605 */
[----:B------:R-:W-:Y:S01]  /*2560*/  IMAD R3, R17, -0x2, R4 ;  /* 0xfffffffe11037824 */ /* 0x000fe200078e0204 */
[----:B------:R-:W-:Y:S02]  /*2570*/  LEA R5, R205, 0xffffffc0, 0x6 ;  /* 0xffffffc0cd057811 */ /* 0x000fe400078e30ff */
[----:B------:R-:W-:Y:S01]  /*2580*/  @!P1 PRMT R0, RZ, 0x654, R0 ;  /* 0x00000654ff009816 */ /* 0x000fe20000000000 */
[----:B------:R-:W2:Y:S01]  /*2590*/  SHFL.IDX PT, R61, R2, RZ, 0x1c1f ;  /* 0x001c1fff023d7589 */ /* 0x000ea200000e0000 */
[----:B0-----:R-:W-:-:S04]  /*25a0*/  IMAD R4, R20, UR39, R3 ;  /* 0x0000002714047c24 */ /* 0x001fc8000f8e0203 */
[----:B-1----:R-:W-:-:S04]  /*25b0*/  IMAD.IADD R4, R4, 0x1, -R21 ;  /* 0x0000000104047824 */ /* 0x002fc800078e0a15 */
[----:B------:R-:W-:Y:S01]  /*25c0*/  VIADD R59, R4, UR6 ;  /* 0x00000006043b7c36 */ /* 0x000fe20008000000 */
[----:B------:R-:W-:Y:S02]  /*25d0*/  WARPGROUP.DEPBAR.LE gsb0, 0x0 ;  /* 0x00008000000079c5 */ /* 0x000fe40000010000 */
[----:B------:R-:W-:-:S06]  /*25e0*/  WARPGROUP.ARRIVE ;  /* 0x00000000000079c5 */ /* 0x000fcc0000000000 */
[----:B------:R-:W-:Y:S03]  /*25f0*/  HGMMA.64x64x16.F32.BF16 R24, gdesc[UR8], R24, gsb0 ;  /* 0x00e00000081879f0 */ /* 0x000fe60008001818 */
[----:B------:R-:W-:Y:S02]  /*2600*/  WARPGROUP.DEPBAR.LE gsb0, 0x0 ;  /* 0x00008000000079c5 */ /* 0x000fe40000010000 */
[----:B------:R-:W-:-:S06]  /*2610*/  WARPGROUP.ARRIVE ;  /* 0x00000000000079c5 */ /* 0x000fcc0000000000 */
[----:B------:R-:W-:Y:S03]  /*2620*/  HGMMA.64x64x16.F32.BF16 R24, gdesc[UR12], R24, gsb0 ;  /* 0x00e000000c1879f0 */ /* 0x000fe60008001818 */
[----:B------:R-:W-:Y:S02]  /*2630*/  WARPGROUP.DEPBAR.LE gsb0, 0x0 ;  /* 0x00008000000079c5 */ /* 0x000fe40000010000 */
[----:B------:R-:W-:-:S06]  /*2640*/  WARPGROUP.ARRIVE ;  /* 0x00000000000079c5 */ /* 0x000fcc0000000000 */
[----:B------:R-:W-:Y:S01]  /*2650*/  HGMMA.64x64x16.F32.BF16 R24, gdesc[UR16], R24, gsb0 ;  /* 0x00e00000101879f0 */ /* 0x000fe20008001818 */
[----:B------:R-:W-:Y:S02]  /*2660*/  ULDC UR18, c[0x0][0x9dc] ;  /* 0x0002770000127ab9 */ /* 0x000fe40000000800 */
[----:B------:R-:W-:-:S06]  /*2670*/  ULOP3.LUT UR4, URZ, UR18, URZ, 0x33, !UPT ;  /* 0x000000123f047292 */ /* 0x000fcc000f8e333f */
[----:B------:R-:W-:-:S04]  /*2680*/  VIADD R56, R4, UR4 ;  /* 0x0000000404387c36 */ /* 0x000fc80008000000 */
[----:B--2---:R-:W-:Y:S01]  /*2690*/  IMAD.IADD R3, R56, 0x1, R61 ;  /* 0x0000000138037824 */ /* 0x004fe200078e023d */
        /* <DEDUP_REMOVED lines=25> */
[----:B------:R0:W-:Y:S02]  /*2830*/  @!P1 SYNCS.ARRIVE.TRANS64.RED.A1T0 RZ, [R0+URZ], RZ ;  /* 0x000000ff00ff99a7 */ /* 0x0001e4000810043f */
[----:B0-----:R-:W-:-:S04]  /*2840*/  IMAD R0, R20, UR39, R57 ;  /* 0x0000002714007c24 */ /* 0x001fc8000f8e0239 */
[----:B------:R-:W-:-:S05]  /*2850*/  IMAD R16, R17, -0x2, R0 ;  /* 0xfffffffe11107824 */ /* 0x000fca00078e0200 */
[----:B------:R-:W-:Y:S01]  /*2860*/  VIADDMNMX R0, R61, R59, R16, PT ;  /* 0x0000003b3d007246 */ /* 0x000fe20003800110 */
[----:B------:R-:W-:Y:S06]  /*2870*/  @P2 BRA `(.L_x_1171) ;  /* 0x00000000005c2947 */ /* 0x000fec0003800000 */
[----:B------:R-:W-:Y:S01]  /*2880*/  IMAD R4, R20, UR39, R61 ;  /* 0x0000002714047c24 */ /* 0x000fe2000f8e023d */
[----:B------:R-:W-:Y:S03]  /*2890*/  BSSY B0, `(.L_x_1172) ;  /* 0x0000011000007945 */ /* 0x000fe60003800000 */
[----:B------:R-:W-:-:S05]  /*28a0*/  IMAD.IADD R4, R4, 0x1, -R21 ;  /* 0x0000000104047824 */ /* 0x000fca00078e0a15 */
[----:B------:R-:W-:-:S13]  /*28b0*/  ISETP.GT.AND P2, PT, R4, -0x1, PT ;  /* 0xffffffff0400780c */ /* 0x000fda0003f44270 */
[----:B------:R-:W-:Y:S05]  /*28c0*/  @P2 BRA `(.L_x_1173) ;  /* 0x0000000000202947 */ /* 0x000fea0003800000 */
[----:B------:R-:W-:Y:S01]  /*28d0*/  UISETP.NE.AND UP2, UPT, UR7, 0x1, UPT ;  /* 0x000000010700788c */ /* 0x000fe2000bf45270 */
[----:B------:R-:W-:-:S05]  /*28e0*/  LOP3.LUT R4, RZ, R4, RZ, 0x33, !PT ;  /* 0x00000004ff047212 */ /* 0x000fca00078e33ff */
[----:B------:R-:W-:-:S05]  /*28f0*/  PLOP3.LUT P2, PT, PT, PT, UP2, 0x80, 0x0 ;  /* 0x000000000000781c */ /* 0x000fca0003f4f028 */
[----:B------:R-:W-:-:S08]  /*2900*/  @UP2 ULDC.64 UR4, c[0x0][0x9e8] ;  /* 0x00027a0000042ab9 */ /* 0x000fd00000000a00 */
[----:B------:R-:W-:-:S05]  /*2910*/  @P2 IMAD.HI.U32 R58, R4, UR4, RZ ;  /* 0x00000004043a2c27 */ /* 0x000fca000f8e00ff */
[----:B------:R-:W-:-:S04]  /*2920*/  @P2 SHF.R.U32.HI R4, RZ, UR5, R58 ;  /* 0x00000005ff042c19 */ /* 0x000fc8000801163a */
[----:B------:R-:W-:Y:S01]  /*2930*/  LOP3.LUT R4, RZ, R4, RZ, 0x33, !PT ;  /* 0x00000004ff047212 */ /* 0x000fe200078e33ff */
[----:B------:R-:W-:Y:S06]  /*2940*/  BRA `(.L_x_1174) ;  /* 0x0000000000147947 */ /* 0x000fec0003800000 */
.L_x_1173:
[----:B------:R-:W-:-:S06]  /*2950*/  UISETP.NE.AND UP2, UPT, UR7, 0x1, UPT ;  /* 0x000000010700788c */ /* 0x000fcc000bf45270 */
[----:B------:R-:W-:-:S05]  /*2960*/  PLOP3.LUT P2, PT, PT, PT, UP2, 0x80, 0x0 ;  /* 0x000000000000781c */ /* 0x000fca0003f4f028 */
[----:B------:R-:W-:-:S08]  /*2970*/  @UP2 ULDC.64 UR4, c[0x0][0x9e8] ;  /* 0x00027a0000042ab9 */ /* 0x000fd00000000a00 */
[----:B------:R-:W-:-:S05]  /*2980*/  @P2 IMAD.HI.U32 R58, R4, UR4, RZ ;  /* 0x00000004043a2c27 */ /* 0x000fca000f8e00ff */
[----:B------:R-:W-:-:S07]  /*2990*/  @P2 SHF.R.U32.HI R4, RZ, UR5, R58 ;  /* 0x00000005ff042c19 */ /* 0x000fce000801163a */
.L_x_1174:
[----:B------:R-:W-:Y:S05]  /*29a0*/  BSYNC B0 ;  /* 0x0000000000007941 */ /* 0x000fea0003800000 */
.L_x_1172:
[----:B------:R-:W-:-:S04]  /*29b0*/  IMAD R4, R4, UR7, -R5 ;  /* 0x0000000704047c24 */ /* 0x000fc8000f8e0a05 */
[----:B------:R-:W-:-:S05]  /*29c0*/  IMAD R4, R17, -0x2, R4 ;  /* 0xfffffffe11047824 */ /* 0x000fca00078e0204 */
[----:B------:R-:W-:Y:S02]  /*29d0*/  VIMNMX R3, R3, R4, !PT ;  /* 0x0000000403037248 */ /* 0x000fe40007fe0100 */
[----:B------:R-:W-:-:S07]  /*29e0*/  VIADDMNMX R0, R4, UR7, R0, PT ;  /* 0x0000000704007c46 */ /* 0x000fce000b800100 */
.L_x_1171:
[C---:B------:R-:W-:Y:S02]  /*29f0*/  ISETP.GE.AND P2, PT, R57.reuse, 0x2, PT ;  /* 0x000000023900780c */ /* 0x040fe40003f46270 */
[----:B------:R-:W-:Y:S02]  /*2a00*/  ISETP.GE.AND P6, PT, R57, 0xa, PT ;  /* 0x0000000a3900780c */ /* 0x000fe40003fc6270 */
[----:B------:R-:W-:Y:S02]  /*2a10*/  ISETP.GT.AND P4, PT, R3, 0x1, !P2 ;  /* 0x000000010300780c */ /* 0x000fe40005784270 */
[----:B------:R-:W-:Y:S02]  /*2a20*/  ISETP.GE.AND P3, PT, R57, 0x9, PT ;  /* 0x000000093900780c */ /* 0x000fe40003f66270 */
[----:B------:R-:W-:Y:S02]  /*2a30*/  ISETP.LT.OR P4, PT, R0, 0x2, P4 ;  /* 0x000000020000780c */ /* 0x000fe40002781670 */
[----:B------:R-:W-:-:S02]  /*2a40*/  P2R R58, PR, RZ, 0x40 ;  /* 0x00000040ff3a7803 */ /* 0x000fc40000000000 */
[----:B------:R-:W-:Y:S02]  /*2a50*/  FSEL R61, R25, -INF , !P4 ;  /* 0xff800000193d7808 */ /* 0x000fe40006000000 */
[C---:B------:R-:W-:Y:S01]  /*2a60*/  ISETP.GT.AND P4, PT, R3.reuse, 0x9, !P6 ;  /* 0x000000090300780c */ /* 0x040fe20007784270 */
[----:B------:R-:W0:Y:S01]  /*2a70*/  SHFL.IDX PT, R25, R2, 0x1, 0x1c1f ;  /* 0x003c1f0002197f89 */ /* 0x000e2200000e0000 */
[----:B------:R-:W-:Y:S02]  /*2a80*/  ISETP.GT.AND P5, PT, R3, 0x8, !P3 ;  /* 0x000000080300780c */ /* 0x000fe40005fa4270 */
[----:B------:R-:W-:Y:S02]  /*2a90*/  ISETP.LT.OR P4, PT, R0, 0xa, P4 ;  /* 0x0000000a0000780c */ /* 0x000fe40002781670 */
[----:B------:R-:W-:Y:S02]  /*2aa0*/  ISETP.GE.AND P6, PT, R57, 0x11, PT ;  /* 0x000000113900780c */ /* 0x000fe40003fc6270 */
[----:B------:R-:W-:-:S02]  /*2ab0*/  FSEL R65, R29, -INF , !P4 ;  /* 0xff8000001d417808 */ /* 0x000fc40006000000 */
[----:B------:R-:W-:Y:S02]  /*2ac0*/  ISETP.LT.OR P5, PT, R0, 0x9, P5 ;  /* 0x000000090000780c */ /* 0x000fe40002fa1670 */
[----:B------:R-:W-:Y:S02]  /*2ad0*/  ISETP.GT.AND P4, PT, R3, 0x10, !P6 ;  /* 0x000000100300780c */ /* 0x000fe40007784270 */
[----:B------:R-:W-:Y:S02]  /*2ae0*/  FSEL R63, R28, -INF , !P5 ;  /* 0xff8000001c3f7808 */ /* 0x000fe40006800000 */
[----:B------:R-:W-:Y:S02]  /*2af0*/  ISETP.LT.OR P4, PT, R0, 0x11, P4 ;  /* 0x000000110000780c */ /* 0x000fe40002781670 */
[----:B------:R-:W-:Y:S02]  /*2b00*/  ISETP.GE.AND P5, PT, R57, 0x12, PT ;  /* 0x000000123900780c */ /* 0x000fe40003fa6270 */
[----:B------:R-:W-:-:S02]  /*2b10*/  FSEL R67, R32, -INF , !P4 ;  /* 0xff80000020437808 */ /* 0x000fc40006000000 */
[----:B------:R-:W-:Y:S02]  /*2b20*/  ISETP.GT.AND P4, PT, R3, 0x11, !P5 ;  /* 0x000000110300780c */ /* 0x000fe40006f84270 */
[----:B------:R-:W-:Y:S02]  /*2b30*/  P2R R32, PR, RZ, 0x20 ;  /* 0x00000020ff207803 */ /* 0x000fe40000000000 */
[----:B------:R-:W-:Y:S02]  /*2b40*/  ISETP.LT.OR P4, PT, R0, 0x12, P4 ;  /* 0x000000120000780c */ /* 0x000fe40002781670 */
[----:B------:R-:W-:Y:S02]  /*2b50*/  ISETP.GE.AND P5, PT, R57, 0x19, PT ;  /* 0x000000193900780c */ /* 0x000fe40003fa6270 */
[----:B------:R-:W-:Y:S02]  /*2b60*/  FSEL R33, R33, -INF , !P4 ;  /* 0xff80000021217808 */ /* 0x000fe40006000000 */
[----:B------:R-:W-:-:S02]  /*2b70*/  ISETP.GT.AND P4, PT, R3, 0x18, !P5 ;  /* 0x000000180300780c */ /* 0x000fc40006f84270 */
[----:B------:R-:W-:Y:S02]  /*2b80*/  P2R R60, PR, RZ, 0x20 ;  /* 0x00000020ff3c7803 */ /* 0x000fe40000000000 */
[----:B------:R-:W-:Y:S02]  /*2b90*/  ISETP.LT.OR P4, PT, R0, 0x19, P4 ;  /* 0x000000190000780c */ /* 0x000fe40002781670 */
[----:B------:R-:W-:Y:S02]  /*2ba0*/  ISETP.GE.AND P5, PT, R57, 0x1a, PT ;  /* 0x0000001a3900780c */ /* 0x000fe40003fa6270 */
[----:B------:R-:W-:Y:S02]  /*2bb0*/  FSEL R69, R36, -INF , !P4 ;  /* 0xff80000024457808 */ /* 0x000fe40006000000 */
[----:B------:R-:W-:Y:S02]  /*2bc0*/  ISETP.GT.AND P4, PT, R3, 0x19, !P5 ;  /* 0x000000190300780c */ /* 0x000fe40006f84270 */
[----:B------:R-:W-:-:S02]  /*2bd0*/  P2R R36, PR, RZ, 0x20 ;  /* 0x00000020ff247803 */ /* 0x000fc40000000000 */
[C---:B------:R-:W-:Y:S02]  /*2be0*/  ISETP.LT.OR P4, PT, R0.reuse, 0x1a, P4 ;  /* 0x0000001a0000780c */ /* 0x040fe40002781670 */
[----:B------:R-:W-:Y:S02]  /*2bf0*/  ISETP.GE.AND P5, PT, R57, 0x21, PT ;  /* 0x000000213900780c */ /* 0x000fe40003fa6270 */
[----:B------:R-:W-:Y:S02]  /*2c00*/  FSEL R37, R37, -INF , !P4 ;  /* 0xff80000025257808 */ /* 0x000fe40006000000 */
[----:B------:R-:W-:Y:S02]  /*2c10*/  ISETP.GT.AND P4, PT, R3, 0x20, !P5 ;  /* 0x000000200300780c */ /* 0x000fe40006f84270 */
[----:B------:R-:W-:Y:S02]  /*2c20*/  P2R R62, PR, RZ, 0x20 ;  /* 0x00000020ff3e7803 */ /* 0x000fe40000000000 */
[----:B------:R-:W-:-:S02]  /*2c30*/  ISETP.LT.OR P4, PT, R0, 0x21, P4 ;  /* 0x000000210000780c */ /* 0x000fc40002781670 */
[----:B------:R-:W-:Y:S02]  /*2c40*/  ISETP.GE.AND P5, PT, R57, 0x22, PT ;  /* 0x000000223900780c */ /* 0x000fe40003fa6270 */
[----:B------:R-:W-:Y:S02]  /*2c50*/  FSEL R71, R40, -INF , !P4 ;  /* 0xff80000028477808 */ /* 0x000fe40006000000 */
[----:B------:R-:W-:Y:S02]  /*2c60*/  ISETP.GT.AND P4, PT, R3, 0x21, !P5 ;  /* 0x000000210300780c */ /* 0x000fe40006f84270 */
[----:B------:R-:W-:Y:S02]  /*2c70*/  P2R R40, PR, RZ, 0x20 ;  /* 0x00000020ff287803 */ /* 0x000fe40000000000 */
[----:B------:R-:W-:Y:S02]  /*2c80*/  ISETP.LT.OR P4, PT, R0, 0x22, P4 ;  /* 0x000000220000780c */ /* 0x000fe40002781670 */
[----:B------:R-:W-:-:S02]  /*2c90*/  ISETP.GE.AND P5, PT, R57, 0x29, PT ;  /* 0x000000293900780c */ /* 0x000fc40003fa6270 */
[----:B------:R-:W-:Y:S02]  /*2ca0*/  FSEL R41, R41, -INF , !P4 ;  /* 0xff80000029297808 */ /* 0x000fe40006000000 */
[----:B------:R-:W-:Y:S02]  /*2cb0*/  ISETP.GT.AND P4, PT, R3, 0x28, !P5 ;  /* 0x000000280300780c */ /* 0x000fe40006f84270 */
[----:B------:R-:W-:Y:S02]  /*2cc0*/  P2R R64, PR, RZ, 0x20 ;  /* 0x00000020ff407803 */ /* 0x000fe40000000000 */
        /* <DEDUP_REMOVED lines=11> */
[----:B------:R-:W-:Y:S02]  /*2d80*/  P2R R28, PR, RZ, 0x40 ;  /* 0x00000040ff1c7803 */ /* 0x000fe40000000000 */
[----:B------:R-:W-:Y:S02]  /*2d90*/  FSEL R75, R48, -INF , !P4 ;  /* 0xff800000304b7808 */ /* 0x000fe40006000000 */
[----:B------:R-:W-:-:S04]  /*2da0*/  ISETP.GE.AND P4, PT, R57, 0x32, PT ;  /* 0x000000323900780c */ /* 0x000fc80003f86270 */
[----:B------:R-:W-:-:S04]  /*2db0*/  ISETP.GT.AND P5, PT, R3, 0x31, !P4 ;  /* 0x000000310300780c */ /* 0x000fc800067a4270 */
[----:B------:R-:W-:-:S04]  /*2dc0*/  ISETP.LT.OR P5, PT, R0, 0x32, P5 ;  /* 0x000000320000780c */ /* 0x000fc80002fa1670 */
[----:B------:R-:W-:Y:S02]  /*2dd0*/  FSEL R49, R49, -INF , !P5 ;  /* 0xff80000031317808 */ /* 0x000fe40006800000 */
[----:B------:R-:W-:-:S04]  /*2de0*/  ISETP.GE.AND P5, PT, R57, 0x39, PT ;  /* 0x000000393900780c */ /* 0x000fc80003fa6270 */
[----:B------:R-:W-:-:S04]  /*2df0*/  ISETP.GT.AND P6, PT, R3, 0x38, !P5 ;  /* 0x000000380300780c */ /* 0x000fc80006fc4270 */
[----:B------:R-:W-:-:S04]  /*2e00*/  ISETP.LT.OR P6, PT, R0, 0x39, P6 ;  /* 0x000000390000780c */ /* 0x000fc800037c1670 */
[----:B------:R-:W-:Y:S02]  /*2e10*/  FSEL R77, R52, -INF , !P6 ;  /* 0xff800000344d7808 */ /* 0x000fe40007000000 */
[----:B------:R-:W-:-:S04]  /*2e20*/  ISETP.GE.AND P6, PT, R57, 0x1, PT ;  /* 0x000000013900780c */ /* 0x000fc80003fc6270 */
[----:B------:R-:W-:Y:S02]  /*2e30*/  P2R R4, PR, RZ, 0x40 ;  /* 0x00000040ff047803 */ /* 0x000fe40000000000 */
[----:B------:R-:W-:-:S04]  /*2e40*/  ISETP.GT.AND P6, PT, R3, RZ, !P6 ;  /* 0x000000ff0300720c */ /* 0x000fc800077c4270 */
[----:B------:R-:W-:-:S04]  /*2e50*/  ISETP.LT.OR P6, PT, R0, 0x1, P6 ;  /* 0x000000010000780c */ /* 0x000fc800037c1670 */
[----:B------:R-:W-:Y:S02]  /*2e60*/  FSEL R29, R24, -INF , !P6 ;  /* 0xff800000181d7808 */ /* 0x000fe40007000000 */
[----:B------:R-:W-:-:S04]  /*2e70*/  ISETP.GE.AND P6, PT, R57, 0x3a, PT ;  /* 0x0000003a3900780c */ /* 0x000fc80003fc6270 */
[----:B------:R-:W-:Y:S02]  /*2e80*/  P2R R24, PR, RZ, 0x40 ;  /* 0x00000040ff187803 */ /* 0x000fe40000000000 */
[----:B------:R-:W-:Y:S01]  /*2e90*/  ISETP.GT.AND P6, PT, R3, 0x39, !P6 ;  /* 0x000000390300780c */ /* 0x000fe200077c4270 */
[----:B0-----:R-:W-:-:S03]  /*2ea0*/  IMAD.IADD R3, R56, 0x1, R25 ;  /* 0x0000000138037824 */ /* 0x001fc600078e0219 */
[----:B------:R-:W-:Y:S02]  /*2eb0*/  ISETP.LT.OR P6, PT, R0, 0x3a, P6 ;  /* 0x0000003a0000780c */ /* 0x000fe400037c1670 */
[----:B------:R-:W-:Y:S02]  /*2ec0*/  VIADDMNMX R0, R25, R59, R16, PT ;  /* 0x0000003b19007246 */ /* 0x000fe40003800110 */
[----:B------:R-:W-:Y:S02]  /*2ed0*/  FSEL R53, R53, -INF , !P6 ;  /* 0xff80000035357808 */ /* 0x000fe40007000000 */
[----:B------:R-:W-:-:S13]  /*2ee0*/  PLOP3.LUT P6, PT, PT, PT, UP1, 0x40, 0x0 ;  /* 0x000000000000781c */ /* 0x000fda0003fce818 */
[----:B------:R-:W-:Y:S05]  /*2ef0*/  @P6 BRA `(.L_x_1175) ;  /* 0x0000000000646947 */ /* 0x000fea0003800000 */
        /* <DEDUP_REMOVED lines=9> */
[----:B------:R-:W-:Y:S01]  /*2f90*/  @P6 IMAD.HI.U32 R16, R2, UR4, RZ ;  /* 0x0000000402106c27 */ /* 0x000fe2000f8e00ff */
[----:B------:R-:W-:-:S13]  /*2fa0*/  PLOP3.LUT P6, PT, PT, PT, UP2, 0x80, 0x0 ;  /* 0x000000000000781c */ /* 0x000fda0003fcf028 */
[----:B------:R-:W-:-:S04]  /*2fb0*/  @P6 SHF.R.U32.HI R2, RZ, UR5, R16 ;  /* 0x00000005ff026c19 */ /* 0x000fc80008011610 */
[----:B------:R-:W-:Y:S01]  /*2fc0*/  LOP3.LUT R2, RZ, R2, RZ, 0x33, !PT ;  /* 0x00000002ff027212 */ /* 0x000fe200078e33ff */
[----:B------:R-:W-:Y:S06]  /*2fd0*/  BRA `(.L_x_1178) ;  /* 0x0000000000187947 */ /* 0x000fec0003800000 */
.L_x_1177:
[----:B------:R-:W-:-:S06]  /*2fe0*/  UISETP.NE.AND UP2, UPT, UR7, 0x1, UPT ;  /* 0x000000010700788c */ /* 0x000fcc000bf45270 */
[----:B------:R-:W-:-:S05]  /*2ff0*/  PLOP3.LUT P6, PT, PT, PT, UP2, 0x80, 0x0 ;  /* 0x000000000000781c */ /* 0x000fca0003fcf028 */
[----:B------:R-:W-:-:S08]  /*3000*/  @UP2 ULDC.64 UR4, c[0x0][0x9e8] ;  /* 0x00027a0000042ab9 */ /* 0x000fd00000000a00 */
[----:B------:R-:W-:Y:S01]  /*3010*/  @P6 IMAD.HI.U32 R16, R2, UR4, RZ ;  /* 0x0000000402106c27 */ /* 0x000fe2000f8e00ff */
[----:B------:R-:W-:-:S13]  /*3020*/  PLOP3.LUT P6, PT, PT, PT, UP2, 0x80, 0x0 ;  /* 0x000000000000781c */ /* 0x000fda0003fcf028 */
[----:B------:R-:W-:-:S07]  /*3030*/  @P6 SHF.R.U32.HI R2, RZ, UR5, R16 ;  /* 0x00000005ff026c19 */ /* 0x000fce0008011610 */
.L_x_1178:
[----:B------:R-:W-:Y:S05]  /*3040*/  BSYNC B0 ;  /* 0x0000000000007941 */ /* 0x000fea0003800000 */
.L_x_1176:
[----:B------:R-:W-:-:S04]  /*3050*/  IMAD R2, R2, UR7, -R5 ;  /* 0x0000000702027c24 */ /* 0x000fc8000f8e0a05 */
[----:B------:R-:W-:-:S05]  /*3060*/  IMAD R2, R17, -0x2, R2 ;  /* 0xfffffffe11027824 */ /* 0x000fca00078e0202 */
[----:B------:R-:W-:Y:S02]  /*3070*/  VIMNMX R3, R3, R2, !PT ;  /* 0x0000000203037248 */ /* 0x000fe40007fe0100 */
[----:B------:R-:W-:-:S07]  /*3080*/  VIADDMNMX R0, R2, UR7, R0, PT ;  /* 0x0000000702007c46 */ /* 0x000fce000b800100 */
.L_x_1175:
[----:B------:R-:W-:Y:S01]  /*3090*/  ISETP.GT.AND P2, PT, R3, 0x1, !P2 ;  /* 0x000000010300780c */ /* 0x000fe20005744270 */
[----:B------:R-:W-:Y:S01]  /*30a0*/  ULDC UR5, c[0x0][0x988] ;  /* 0x0002620000057ab9 */ /* 0x000fe20000000800 */
[----:B------:R-:W-:Y:S01]  /*30b0*/  FMNMX.FTZ R2, R29, R61, !PT ;  /* 0x0000003d1d027209 */ /* 0x000fe20007810000 */
[----:B------:R-:W-:Y:S01]  /*30c0*/  @UP0 ULDC UR10, c[0x0][0x44c] ;  /* 0x00011300000a0ab9 */ /* 0x000fe20000000800 */
[----:B------:R-:W-:Y:S01]  /*30d0*/  ISETP.LT.OR P2, PT, R0, 0x2, P2 ;  /* 0x000000020000780c */ /* 0x000fe20001741670 */
[----:B------:R-:W-:Y:S01]  /*30e0*/  UIMAD.WIDE.U32 UR10, UR60, UR10, URZ ;  /* 0x0000000a3c0a72a5 */ /* 0x000fe2000f8e003f */
[----:B------:R-:W-:Y:S01]  /*30f0*/  FMNMX.FTZ R2, R63, R2, !PT ;  /* 0x000000023f027209 */ /* 0x000fe20007810000 */
[----:B------:R-:W-:Y:S01]  /*3100*/  @UP0 ULDC UR14, c[0x0][0x450] ;  /* 0x00011400000e0ab9 */ /* 0x000fe20000000800 */
[----:B------:R-:W-:Y:S01]  /*3110*/  FSEL R27, R27, -INF , !P2 ;  /* 0xff8000001b1b7808 */ /* 0x000fe20005000000 */
[----:B------:R-:W-:Y:S01]  /*3120*/  UMOV UR4, UR60 ;  /* 0x0000003c00047c82 */ /* 0x000fe20008000000 */
[----:B------:R-:W-:Y:S01]  /*3130*/  ISETP.NE.AND P2, PT, R58, RZ, PT ;  /* 0x000000ff3a00720c */ /* 0x000fe20003f45270 */
[----:B------:R-:W-:Y:S01]  /*3140*/  @UP0 USHF.R.U32.HI UR4, URZ, UR14, UR11 ;  /* 0x0000000e3f040299 */ /* 0x000fe2000801160b */
[----:B------:R-:W-:Y:S01]  /*3150*/  FMNMX.FTZ R2, R65, R2, !PT ;  /* 0x0000000241027209 */ /* 0x000fe20007810000 */
[----:B------:R-:W-:Y:S01]  /*3160*/  VIADD R205, R205, 0xfffffffe ;  /* 0xfffffffecdcd7836 */ /* 0x000fe20000000000 */
[----:B------:R-:W-:Y:S01]  /*3170*/  ISETP.GT.AND P2, PT, R3, 0x9, !P2 ;  /* 0x000000090300780c */ /* 0x000fe20005744270 */
[----:B------:R-:W-:Y:S01]  /*3180*/  UIADD3 UR52, UR52, UR4, URZ ;  /* 0x0000000434347290 */ /* 0x000fe2000fffe03f */
[----:B------:R-:W-:-:S02]  /*3190*/  FMNMX.FTZ R2, R67, R2, !PT ;  /* 0x0000000243027209 */ /* 0x000fc40007810000 */
[----:B------:R-:W-:Y:S01]  /*31a0*/  ISETP.LT.OR P2, PT, R0, 0xa, P2 ;  /* 0x0000000a0000780c */ /* 0x000fe20001741670 */
[----:B------:R-:W-:Y:S01]  /*31b0*/  UIADD3 UR6, UR52, UR6, URZ ;  /* 0x0000000634067290 */ /* 0x000fe2000fffe03f */
[----:B------:R-:W-:Y:S02]  /*31c0*/  FMNMX.FTZ R2, R33, R2, !PT ;  /* 0x0000000221027209 */ /* 0x000fe40007810000 */
[----:B------:R-:W-:Y:S02]  /*31d0*/  FSEL R31, R31, -INF , !P2 ;  /* 0xff8000001f1f7808 */ /* 0x000fe40005000000 */
[----:B------:R-:W-:Y:S02]  /*31e0*/  ISETP.NE.AND P2, PT, R28, RZ, PT ;  /* 0x000000ff1c00720c */ /* 0x000fe40003f45270 */
[----:B------:R-:W-:Y:S02]  /*31f0*/  FMNMX.FTZ R2, R69, R2, !PT ;  /* 0x0000000245027209 */ /* 0x000fe40007810000 */
[----:B------:R-:W-:-:S02]  /*3200*/  ISETP.GT.AND P2, PT, R3, 0x10, !P2 ;  /* 0x000000100300780c */ /* 0x000fc40005744270 */
[----:B------:R-:W-:Y:S02]  /*3210*/  FMNMX.FTZ R2, R37, R2, !PT ;  /* 0x0000000225027209 */ /* 0x000fe40007810000 */
[----:B------:R-:W-:Y:S02]  /*3220*/  ISETP.LT.OR P2, PT, R0, 0x11, P2 ;  /* 0x000000110000780c */ /* 0x000fe40001741670 */
[----:B------:R-:W-:Y:S02]  /*3230*/  FMNMX.FTZ R2, R71, R2, !PT ;  /* 0x0000000247027209 */ /* 0x000fe40007810000 */
[----:B------:R-:W-:Y:S02]  /*3240*/  FSEL R34, R34, -INF , !P2 ;  /* 0xff80000022227808 */ /* 0x000fe40005000000 */
[----:B------:R-:W-:Y:S02]  /*3250*/  ISETP.NE.AND P2, PT, R32, RZ, PT ;  /* 0x000000ff2000720c */ /* 0x000fe40003f45270 */
[----:B------:R-:W-:-:S02]  /*3260*/  FMNMX.FTZ R2, R41, R2, !PT ;  /* 0x0000000229027209 */ /* 0x000fc40007810000 */
[----:B------:R-:W-:Y:S02]  /*3270*/  ISETP.GT.AND P2, PT, R3, 0x11, !P2 ;  /* 0x000000110300780c */ /* 0x000fe40005744270 */
[----:B------:R-:W-:Y:S02]  /*3280*/  FMNMX.FTZ R2, R73, R2, !PT ;  /* 0x0000000249027209 */ /* 0x000fe40007810000 */
[----:B------:R-:W-:Y:S02]  /*3290*/  ISETP.LT.OR P2, PT, R0, 0x12, P2 ;  /* 0x000000120000780c */ /* 0x000fe40001741670 */
[----:B------:R-:W-:Y:S02]  /*32a0*/  FMNMX.FTZ R2, R45, R2, !PT ;  /* 0x000000022d027209 */ /* 0x000fe40007810000 */
[----:B------:R-:W-:Y:S02]  /*32b0*/  FSEL R35, R35, -INF , !P2 ;  /* 0xff80000023237808 */ /* 0x000fe40005000000 */
[----:B------:R-:W-:-:S02]  /*32c0*/  ISETP.NE.AND P2, PT, R60, RZ, PT ;  /* 0x000000ff3c00720c */ /* 0x000fc40003f45270 */
[----:B------:R-:W-:Y:S02]  /*32d0*/  FMNMX.FTZ R2, R75, R2, !PT ;  /* 0x000000024b027209 */ /* 0x000fe40007810000 */
[----:B------:R-:W-:Y:S02]  /*32e0*/  ISETP.GT.AND P2, PT, R3, 0x18, !P2 ;  /* 0x000000180300780c */ /* 0x000fe40005744270 */
[----:B------:R-:W-:Y:S02]  /*32f0*/  FMNMX.FTZ R2, R49, R2, !PT ;  /* 0x0000000231027209 */ /* 0x000fe40007810000 */
[----:B------:R-:W-:Y:S02]  /*3300*/  ISETP.LT.OR P2, PT, R0, 0x19, P2 ;  /* 0x000000190000780c */ /* 0x000fe40001741670 */
[----:B------:R-:W-:Y:S02]  /*3310*/  ISETP.GT.AND P3, PT, R3, 0x8, !P3 ;  /* 0x000000080300780c */ /* 0x000fe40005f64270 */
[----:B------:R-:W-:-:S02]  /*3320*/  FSEL R38, R38, -INF , !P2 ;  /* 0xff80000026267808 */ /* 0x000fc40005000000 */
[----:B------:R-:W-:Y:S02]  /*3330*/  ISETP.NE.AND P2, PT, R36, RZ, PT ;  /* 0x000000ff2400720c */ /* 0x000fe40003f45270 */
[----:B------:R-:W-:Y:S02]  /*3340*/  FMNMX.FTZ R2, R77, R2, !PT ;  /* 0x000000024d027209 */ /* 0x000fe40007810000 */
[----:B------:R-:W-:Y:S02]  /*3350*/  ISETP.GT.AND P2, PT, R3, 0x19, !P2 ;  /* 0x000000190300780c */ /* 0x000fe40005744270 */
[C---:B------:R-:W-:Y:S02]  /*3360*/  ISETP.LT.OR P3, PT, R0.reuse, 0x9, P3 ;  /* 0x000000090000780c */ /* 0x040fe40001f61670 */
[----:B------:R-:W-:Y:S02]  /*3370*/  ISETP.LT.OR P2, PT, R0, 0x1a, P2 ;  /* 0x0000001a0000780c */ /* 0x000fe40001741670 */
[----:B------:R-:W-:-:S02]  /*3380*/  FMNMX.FTZ R16, R53, R2, !PT ;  /* 0x0000000235107209 */ /* 0x000fc40007810000 */
[----:B------:R-:W-:Y:S02]  /*3390*/  FSEL R39, R39, -INF , !P2 ;  /* 0xff80000027277808 */ /* 0x000fe40005000000 */
[----:B------:R-:W-:Y:S01]  /*33a0*/  ISETP.NE.AND P2, PT, R62, RZ, PT ;  /* 0x000000ff3e00720c */ /* 0x000fe20003f45270 */
[----:B------:R-:W0:Y:S01]  /*33b0*/  SHFL.BFLY PT, R5, R16, 0x2, 0x1f ;  /* 0x0c401f0010057f89 */ /* 0x000e2200000e0000 */
[----:B------:R-:W-:Y:S02]  /*33c0*/  FSEL R30, R30, -INF , !P3 ;  /* 0xff8000001e1e7808 */ /* 0x000fe40005800000 */
[----:B------:R-:W-:Y:S02]  /*33d0*/  ISETP.GT.AND P2, PT, R3, 0x20, !P2 ;  /* 0x000000200300780c */ /* 0x000fe40005744270 */
[----:B------:R-:W-:Y:S02]  /*33e0*/  ISETP.NE.AND P3, PT, R64, RZ, PT ;  /* 0x000000ff4000720c */ /* 0x000fe40003f65270 */
[----:B------:R-:W-:-:S02]  /*33f0*/  ISETP.LT.OR P2, PT, R0, 0x21, P2 ;  /* 0x000000210000780c */ /* 0x000fc40001741670 */
[----:B------:R-:W-:Y:S02]  /*3400*/  ISETP.NE.AND P6, PT, R4, RZ, PT ;  /* 0x000000ff0400720c */ /* 0x000fe40003fc5270 */
[----:B------:R-:W-:Y:S02]  /*3410*/  FSEL R42, R42, -INF , !P2 ;  /* 0xff8000002a2a7808 */ /* 0x000fe40005000000 */
[----:B------:R-:W-:Y:S02]  /*3420*/  ISETP.NE.AND P2, PT, R40, RZ, PT ;  /* 0x000000ff2800720c */ /* 0x000fe40003f45270 */
[C---:B------:R-:W-:Y:S02]  /*3430*/  ISETP.GT.AND P4, PT, R3.reuse, 0x31, !P4 ;  /* 0x000000310300780c */ /* 0x040fe40006784270 */
[C---:B------:R-:W-:Y:S02]  /*3440*/  ISETP.GT.AND P2, PT, R3.reuse, 0x21, !P2 ;  /* 0x000000210300780c */ /* 0x040fe40005744270 */
[----:B------:R-:W-:-:S02]  /*3450*/  ISETP.GT.AND P5, PT, R3, 0x38, !P5 ;  /* 0x000000380300780c */ /* 0x000fc40006fa4270 */
[C---:B------:R-:W-:Y:S02]  /*3460*/  ISETP.LT.OR P2, PT, R0.reuse, 0x22, P2 ;  /* 0x000000220000780c */ /* 0x040fe40001741670 */
[----:B------:R-:W-:Y:S02]  /*3470*/  ISETP.LT.OR P4, PT, R0, 0x32, P4 ;  /* 0x000000320000780c */ /* 0x000fe40002781670 */
[----:B------:R-:W-:Y:S02]  /*3480*/  FSEL R43, R43, -INF , !P2 ;  /* 0xff8000002b2b7808 */ /* 0x000fe40005000000 */
[----:B------:R-:W-:Y:S02]  /*3490*/  ISETP.GT.AND P2, PT, R3, 0x28, !P3 ;  /* 0x000000280300780c */ /* 0x000fe40005f44270 */
[----:B------:R-:W-:Y:S02]  /*34a0*/  ISETP.NE.AND P3, PT, R66, RZ, PT ;  /* 0x000000ff4200720c */ /* 0x000fe40003f65270 */
[----:B------:R-:W-:-:S02]  /*34b0*/  ISETP.LT.OR P2, PT, R0, 0x29, P2 ;  /* 0x000000290000780c */ /* 0x000fc40001741670 */
[C---:B------:R-:W-:Y:S02]  /*34c0*/  ISETP.GT.AND P3, PT, R3.reuse, 0x30, !P3 ;  /* 0x000000300300780c */ /* 0x040fe40005f64270 */
[----:B------:R-:W-:Y:S02]  /*34d0*/  FSEL R46, R46, -INF , !P2 ;  /* 0xff8000002e2e7808 */ /* 0x000fe40005000000 */
[----:B------:R-:W-:Y:S02]  /*34e0*/  ISETP.GT.AND P2, PT, R3, RZ, !P6 ;  /* 0x000000ff0300720c */ /* 0x000fe40007744270 */
[----:B------:R-:W-:Y:S02]  /*34f0*/  ISETP.NE.AND P6, PT, R24, RZ, PT ;  /* 0x000000ff1800720c */ /* 0x000fe40003fc5270 */
[----:B------:R-:W-:Y:S02]  /*3500*/  ISETP.LT.OR P2, PT, R0, 0x1, P2 ;  /* 0x000000010000780c */ /* 0x000fe40001741670 */
[----:B0-----:R-:W-:-:S02]  /*3510*/  FMNMX.FTZ R24, R16, R5, !PT ;  /* 0x0000000510187209 */ /* 0x001fc40007810000 */
[----:B------:R-:W-:Y:S02]  /*3520*/  FSEL R26, R26, -INF , !P2 ;  /* 0xff8000001a1a7808 */ /* 0x000fe40005000000 */
[----:B------:R-:W-:Y:S01]  /*3530*/  ISETP.NE.AND P2, PT, R44, RZ, PT ;  /* 0x000000ff2c00720c */ /* 0x000fe20003f45270 */
[----:B------:R-:W0:Y:S01]  /*3540*/  SHFL.BFLY PT, R25, R24, 0x1, 0x1f ;  /* 0x0c201f0018197f89 */ /* 0x000e2200000e0000 */
[----:B------:R-:W-:Y:S02]  /*3550*/  FMNMX.FTZ R5, R26, R27, !PT ;  /* 0x0000001b1a057209 */ /* 0x000fe40007810000 */
[----:B------:R-:W-:Y:S02]  /*3560*/  ISETP.GT.AND P2, PT, R3, 0x29, !P2 ;  /* 0x000000290300780c */ /* 0x000fe40005744270 */
[----:B------:R-:W-:Y:S02]  /*3570*/  FMNMX.FTZ R2, R30, R5, !PT ;  /* 0x000000051e027209 */ /* 0x000fe40007810000 */
[----:B------:R-:W-:-:S02]  /*3580*/  ISETP.LT.OR P2, PT, R0, 0x2a, P2 ;  /* 0x0000002a0000780c */ /* 0x000fc40001741670 */
[----:B------:R-:W-:Y:S02]  /*3590*/  FMNMX.FTZ R5, R31, R2, !PT ;  /* 0x000000021f057209 */ /* 0x000fe40007810000 */
[----:B------:R-:W-:Y:S02]  /*35a0*/  FSEL R47, R47, -INF , !P2 ;  /* 0xff8000002f2f7808 */ /* 0x000fe40005000000 */
[----:B------:R-:W-:Y:S02]  /*35b0*/  FMNMX.FTZ R2, R34, R5, !PT ;  /* 0x0000000522027209 */ /* 0x000fe40007810000 */
[----:B------:R-:W-:Y:S02]  /*35c0*/  ISETP.LT.OR P3, PT, R0, 0x31, P3 ;  /* 0x000000310000780c */ /* 0x000fe40001f61670 */
[----:B------:R-:W-:Y:S02]  /*35d0*/  FMNMX.FTZ R5, R35, R2, !PT ;  /* 0x0000000223057209 */ /* 0x000fe40007810000 */
[----:B------:R-:W-:-:S02]  /*35e0*/  FSEL R50, R50, -INF , !P3 ;  /* 0xff80000032327808 */ /* 0x000fc40005800000 */
[----:B------:R-:W-:Y:S02]  /*35f0*/  FMNMX.FTZ R2, R38, R5, !PT ;  /* 0x0000000526027209 */ /* 0x000fe40007810000 */
[----:B------:R-:W-:Y:S02]  /*3600*/  ISETP.LT.OR P5, PT, R0, 0x39, P5 ;  /* 0x000000390000780c */ /* 0x000fe40002fa1670 */
[----:B------:R-:W-:Y:S02]  /*3610*/  FMNMX.FTZ R5, R39, R2, !PT ;  /* 0x0000000227057209 */ /* 0x000fe40007810000 */
[----:B0-----:R-:W-:Y:S02]  /*3620*/  FMNMX.FTZ R4, R24, R25, !PT ;  /* 0x0000001918047209 */ /* 0x001fe40007810000 */
[----:B------:R-:W-:Y:S02]  /*3630*/  FMNMX.FTZ R2, R42, R5, !PT ;  /* 0x000000052a027209 */ /* 0x000fe40007810000 */
[C---:B------:R-:W-:Y:S01]  /*3640*/  FSETP.NEU.FTZ.AND P2, PT, R4.reuse, -INF , PT ;  /* 0xff8000000400780b */ /* 0x040fe20003f5d000 */
[----:B------:R-:W-:Y:S01]  /*3650*/  FMUL.FTZ R16, R4, UR5 ;  /* 0x0000000504107c20 */ /* 0x000fe20008410000 */
[----:B------:R-:W-:-:S02]  /*3660*/  FMNMX.FTZ R5, R43, R2, !PT ;  /* 0x000000022b057209 */ /* 0x000fc40007810000 */
[----:B------:R-:W-:Y:S02]  /*3670*/  FSEL R51, R51, -INF , !P4 ;  /* 0xff80000033337808 */ /* 0x000fe40006000000 */
[----:B------:R-:W-:Y:S02]  /*3680*/  FMNMX.FTZ R2, R46, R5, !PT ;  /* 0x000000052e027209 */ /* 0x000fe40007810000 */
[----:B------:R-:W-:Y:S02]  /*3690*/  FSEL R16, R16, RZ, P2 ;  /* 0x000000ff10107208 */ /* 0x000fe40001000000 */
[----:B------:R-:W-:Y:S02]  /*36a0*/  ISETP.GT.AND P2, PT, R3, 0x39, !P6 ;  /* 0x000000390300780c */ /* 0x000fe40007744270 */
[----:B------:R-:W-:Y:S01]  /*36b0*/  FMNMX.FTZ R3, R47, R2, !PT ;  /* 0x000000022f037209 */ /* 0x000fe20007810000 */
[--C-:B------:R-:W-:Y:S01]  /*36c0*/  FFMA.FTZ R24, R29, UR5, -R16.reuse ;  /* 0x000000051d187c23 */ /* 0x100fe20008010810 */
[----:B------:R-:W-:Y:S01]  /*36d0*/  ISETP.LT.OR P2, PT, R0, 0x3a, P2 ;  /* 0x0000003a0000780c */ /* 0x000fe20001741670 */
[--C-:B------:R-:W-:Y:S01]  /*36e0*/  FFMA.FTZ R5, R61, UR5, -R16.reuse ;  /* 0x000000053d057c23 */ /* 0x100fe20008010810 */
[----:B------:R-:W-:Y:S01]  /*36f0*/  FMNMX.FTZ R2, R50, R3, !PT ;  /* 0x0000000332027209 */ /* 0x000fe20007810000 */
[--C-:B------:R-:W-:Y:S01]  /*3700*/  FFMA.FTZ R25, R65, UR5, -R16.reuse ;  /* 0x0000000541197c23 */ /* 0x100fe20008010810 */
[----:B------:R-:W-:Y:S01]  /*3710*/  FSEL R54, R54, -INF , !P5 ;  /* 0xff80000036367808 */ /* 0x000fe20006800000 */
[----:B------:R-:W-:Y:S01]  /*3720*/  MUFU.EX2 R24, R24 ;  /* 0x0000001800187308 */ /* 0x000fe20000000800 */
[----:B------:R-:W-:Y:S01]  /*3730*/  FMNMX.FTZ R3, R51, R2, !PT ;  /* 0x0000000233037209 */ /* 0x000fe20007810000 */
[--C-:B------:R-:W-:Y:S01]  /*3740*/  FFMA.FTZ R2, R63, UR5, -R16.reuse ;  /* 0x000000053f027c23 */ /* 0x100fe20008010810 */
[----:B------:R-:W-:Y:S01]  /*3750*/  FSEL R55, R55, -INF , !P2 ;  /* 0xff80000037377808 */ /* 0x000fe20005000000 */
[--C-:B------:R-:W-:Y:S01]  /*3760*/  FFMA.FTZ R29, R33, UR5, -R16.reuse ;  /* 0x00000005211d7c23 */ /* 0x100fe20008010810 */
[----:B------:R-:W-:Y:S01]  /*3770*/  FMNMX.FTZ R0, R54, R3, !PT ;  /* 0x0000000336007209 */ /* 0x000fe20007810000 */
[--C-:B------:R-:W-:Y:S01]  /*3780*/  FFMA.FTZ R33, R37, UR5, -R16.reuse ;  /* 0x0000000525217c23 */ /* 0x100fe20008010810 */
[--C-:B------:R-:W-:Y:S01]  /*3790*/  FFMA.FTZ R28, R67, UR5, -R16.reuse ;  /* 0x00000005431c7c23 */ /* 0x100fe20008010810 */
[----:B------:R-:W-:Y:S01]  /*37a0*/  MUFU.EX2 R198, R2 ;  /* 0x0000000200c67308 */ /* 0x000fe20000000800 */
[----:B------:R-:W-:Y:S01]  /*37b0*/  FMNMX.FTZ R0, R55, R0, !PT ;  /* 0x0000000037007209 */ /* 0x000fe20007810000 */
[--C-:B------:R-:W-:Y:S01]  /*37c0*/  FFMA.FTZ R32, R69, UR5, -R16.reuse ;  /* 0x0000000545207c23 */ /* 0x100fe20008010810 */
[--C-:B------:R-:W-:Y:S01]  /*37d0*/  FFMA.FTZ R36, R71, UR5, -R16.reuse ;  /* 0x0000000547247c23 */ /* 0x100fe20008010810 */
[--C-:B------:R-:W-:Y:S01]  /*37e0*/  FFMA.FTZ R40, R73, UR5, -R16.reuse ;  /* 0x0000000549287c23 */ /* 0x100fe20008010810 */
[----:B------:R-:W-:Y:S01]  /*37f0*/  FFMA.FTZ R44, R75, UR5, -R16 ;  /* 0x000000054b2c7c23 */ /* 0x000fe20008010810 */
[----:B------:R-:W0:Y:S02]  /*3800*/  SHFL.BFLY PT, R3, R0, 0x2, 0x1f ;  /* 0x0c401f0000037f89 */ /* 0x000e2400000e0000 */
[----:B------:R-:W1:Y:S08]  /*3810*/  MUFU.EX2 R5, R5 ;  /* 0x0000000500057308 */ /* 0x000e700000000800 */
[----:B------:R-:W-:Y:S08]  /*3820*/  MUFU.EX2 R25, R25 ;  /* 0x0000001900197308 */ /* 0x000ff00000000800 */
[----:B------:R-:W-:Y:S01]  /*3830*/  MUFU.EX2 R28, R28 ;  /* 0x0000001c001c7308 */ /* 0x000fe20000000800 */
[----:B-1----:R-:W-:-:S02]  /*3840*/  F2FP.BF16.F32.PACK_AB R196, R5, R24 ;  /* 0x0000001805c4723e */ /* 0x002fc400000010ff */
[----:B0-----:R-:W-:Y:S01]  /*3850*/  FMNMX.FTZ R2, R0, R3, !PT ;  /* 0x0000000300027209 */ /* 0x001fe20007810000 */
[--C-:B------:R-:W-:Y:S01]  /*3860*/  FFMA.FTZ R0, R41, UR5, -R16.reuse ;  /* 0x0000000529007c23 */ /* 0x100fe20008010810 */
[--C-:B------:R-:W-:Y:S01]  /*3870*/  FFMA.FTZ R41, R45, UR5, -R16.reuse ;  /* 0x000000052d297c23 */ /* 0x100fe20008010810 */
[----:B------:R-:W-:Y:S02]  /*3880*/  FFMA.FTZ R45, R49, UR5, -R16 ;  /* 0x00000005312d7c23 */ /* 0x000fe40008010810 */
[----:B------:R-:W0:Y:S01]  /*3890*/  MUFU.EX2 R29, R29 ;  /* 0x0000001d001d7308 */ /* 0x000e220000000800 */
[----:B------:R-:W1:Y:S07]  /*38a0*/  SHFL.BFLY PT, R3, R2, 0x1, 0x1f ;  /* 0x0c201f0002037f89 */ /* 0x000e6e00000e0000 */
[----:B------:R2:W-:Y:S08]  /*38b0*/  MUFU.EX2 R37, R0 ;  /* 0x0000000000257308 */ /* 0x0005f00000000800 */
[----:B------:R-:W3:Y:S01]  /*38c0*/  MUFU.EX2 R32, R32 ;  /* 0x0000002000207308 */ /* 0x000ee20000000800 */
[----:B0-----:R-:W-:-:S07]  /*38d0*/  F2FP.BF16.F32.PACK_AB R192, R29, R28 ;  /* 0x0000001c1dc0723e */ /* 0x001fce00000010ff */
[----:B------:R-:W0:Y:S01]  /*38e0*/  MUFU.EX2 R33, R33 ;  /* 0x0000002100217308 */ /* 0x000e220000000800 */
[----:B-1----:R-:W-:Y:S01]  /*38f0*/  FMNMX.FTZ R3, R2, R3, !PT ;  /* 0x0000000302037209 */ /* 0x002fe20007810000 */
[--C-:B------:R-:W-:Y:S01]  /*3900*/  FFMA.FTZ R2, R77, UR5, -R16.reuse ;  /* 0x000000054d027c23 */ /* 0x100fe20008010810 */
[----:B------:R-:W-:Y:S01]  /*3910*/  FFMA.FTZ R16, R53, UR5, -R16 ;  /* 0x0000000535107c23 */ /* 0x000fe20008010810 */
[----:B------:R-:W-:Y:S01]  /*3920*/  FADD.FTZ R53, R24, R5 ;  /* 0x0000000518357221 */ /* 0x000fe20000010000 */
[C---:B------:R-:W-:Y:S01]  /*3930*/  FSETP.NEU.FTZ.AND P2, PT, R3.reuse, -INF , PT ;  /* 0xff8000000300780b */ /* 0x040fe20003f5d000 */
[----:B--2---:R-:W-:Y:S02]  /*3940*/  FMUL.FTZ R0, R3, UR5 ;  /* 0x0000000503007c20 */ /* 0x004fe40008410000 */
[----:B------:R1:W-:Y:S03]  /*3950*/  MUFU.EX2 R49, R16 ;  /* 0x0000001000317308 */ /* 0x0003e60000000800 */
[----:B------:R-:W-:-:S02]  /*3960*/  FSEL R0, R0, RZ, P2 ;  /* 0x000000ff00007208 */ /* 0x000fc40001000000 */
[----:B------:R-:W-:-:S03]  /*3970*/  PLOP3.LUT P2, PT, PT, PT, UP1, 0x40, 0x0 ;  /* 0x000000000000781c */ /* 0x000fc60003f4e818 */
[--C-:B------:R-:W-:Y:S01]  /*3980*/  FFMA.FTZ R26, R26, UR5, -R0.reuse ;  /* 0x000000051a1a7c23 */ /* 0x100fe20008010800 */
[--C-:B------:R-:W-:Y:S01]  /*3990*/  FFMA.FTZ R27, R27, UR5, -R0.reuse ;  /* 0x000000051b1b7c23 */ /* 0x100fe20008010800 */
[--C-:B------:R-:W-:Y:S01]  /*39a0*/  FFMA.FTZ R30, R30, UR5, -R0.reuse ;  /* 0x000000051e1e7c23 */ /* 0x100fe20008010800 */
[----:B-1----:R-:W-:Y:S01]  /*39b0*/  FADD.FTZ R16, R198, R53 ;  /* 0x00000035c6107221 */ /* 0x002fe20000010000 */
[--C-:B------:R-:W-:Y:S01]  /*39c0*/  FFMA.FTZ R31, R31, UR5, -R0.reuse ;  /* 0x000000051f1f7c23 */ /* 0x100fe20008010800 */
[----:B------:R-:W-:Y:S01]  /*39d0*/  FFMA.FTZ R34, R34, UR5, -R0 ;  /* 0x0000000522227c23 */ /* 0x000fe20008010800 */
[----:B------:R-:W-:Y:S01]  /*39e0*/  MUFU.EX2 R26, R26 ;  /* 0x0000001a001a7308 */ /* 0x000fe20000000800 */
[----:B------:R-:W-:Y:S01]  /*39f0*/  FADD.FTZ R53, R25, R16 ;  /* 0x0000001019357221 */ /* 0x000fe20000010000 */
[--C-:B------:R-:W-:Y:S01]  /*3a00*/  FFMA.FTZ R35, R35, UR5, -R0.reuse ;  /* 0x0000000523237c23 */ /* 0x100fe20008010800 */
[--C-:B------:R-:W-:Y:S01]  /*3a10*/  FFMA.FTZ R38, R38, UR5, -R0.reuse ;  /* 0x0000000526267c23 */ /* 0x100fe20008010800 */
[--C-:B------:R-:W-:Y:S01]  /*3a20*/  FFMA.FTZ R39, R39, UR5, -R0.reuse ;  /* 0x0000000527277c23 */ /* 0x100fe20008010800 */
[----:B------:R-:W-:Y:S01]  /*3a30*/  FADD.FTZ R16, R28, R53 ;  /* 0x000000351c107221 */ /* 0x000fe20000010000 */
[--C-:B------:R-:W-:Y:S01]  /*3a40*/  FFMA.FTZ R42, R42, UR5, -R0.reuse ;  /* 0x000000052a2a7c23 */ /* 0x100fe20008010800 */
[----:B------:R-:W-:Y:S01]  /*3a50*/  FFMA.FTZ R43, R43, UR5, -R0 ;  /* 0x000000052b2b7c23 */ /* 0x000fe20008010800 */
[----:B------:R-:W1:Y:S01]  /*3a60*/  MUFU.EX2 R27, R27 ;  /* 0x0000001b001b7308 */ /* 0x000e620000000800 */
[----:B------:R-:W-:Y:S01]  /*3a70*/  FADD.FTZ R53, R29, R16 ;  /* 0x000000101d357221 */ /* 0x000fe20000010000 */
[--C-:B------:R-:W-:Y:S01]  /*3a80*/  FFMA.FTZ R46, R46, UR5, -R0.reuse ;  /* 0x000000052e2e7c23 */ /* 0x100fe20008010800 */
[--C-:B------:R-:W-:Y:S01]  /*3a90*/  FFMA.FTZ R47, R47, UR5, -R0.reuse ;  /* 0x000000052f2f7c23 */ /* 0x100fe20008010800 */
[--C-:B------:R-:W-:Y:S01]  /*3aa0*/  FFMA.FTZ R50, R50, UR5, -R0.reuse ;  /* 0x0000000532327c23 */ /* 0x100fe20008010800 */
[----:B---3--:R-:W-:Y:S01]  /*3ab0*/  FADD.FTZ R16, R32, R53 ;  /* 0x0000003520107221 */ /* 0x008fe20000010000 */
[--C-:B------:R-:W-:Y:S01]  /*3ac0*/  FFMA.FTZ R51, R51, UR5, -R0.reuse ;  /* 0x0000000533337c23 */ /* 0x100fe20008010800 */
[----:B------:R-:W-:Y:S01]  /*3ad0*/  FFMA.FTZ R54, R54, UR5, -R0 ;  /* 0x0000000536367c23 */ /* 0x000fe20008010800 */
[----:B------:R-:W2:Y:S01]  /*3ae0*/  MUFU.EX2 R30, R30 ;  /* 0x0000001e001e7308 */ /* 0x000ea20000000800 */
[----:B0-----:R-:W-:Y:S01]  /*3af0*/  FADD.FTZ R57, R33, R16 ;  /* 0x0000001021397221 */ /* 0x001fe20000010000 */
[----:B------:R-:W-:Y:S01]  /*3b00*/  F2FP.BF16.F32.PACK_AB R198, R25, R198 ;  /* 0x000000c619c6723e */ /* 0x000fe200000010ff */
[----:B------:R-:W-:Y:S01]  /*3b10*/  FFMA.FTZ R0, R55, UR5, -R0 ;  /* 0x0000000537007c23 */ /* 0x000fe20008010800 */
[----:B------:R-:W-:-:S04]  /*3b20*/  F2FP.BF16.F32.PACK_AB R194, R33, R32 ;  /* 0x0000002021c2723e */ /* 0x000fc800000010ff */
[----:B------:R-:W0:Y:S01]  /*3b30*/  MUFU.EX2 R31, R31 ;  /* 0x0000001f001f7308 */ /* 0x000e220000000800 */
[----:B-1----:R-:W-:Y:S01]  /*3b40*/  FADD.FTZ R53, R26, R27 ;  /* 0x0000001b1a357221 */ /* 0x002fe20000010000 */
[----:B------:R-:W-:-:S06]  /*3b50*/  F2FP.BF16.F32.PACK_AB R197, R27, R26 ;  /* 0x0000001a1bc5723e */ /* 0x000fcc00000010ff */
[----:B------:R-:W1:Y:S01]  /*3b60*/  MUFU.EX2 R36, R36 ;  /* 0x0000002400247308 */ /* 0x000e620000000800 */
[----:B--2---:R-:W-:-:S07]  /*3b70*/  FADD.FTZ R16, R30, R53 ;  /* 0x000000351e107221 */ /* 0x004fce0000010000 */
[----:B------:R-:W2:Y:S01]  /*3b80*/  MUFU.EX2 R34, R34 ;  /* 0x0000002200227308 */ /* 0x000ea20000000800 */
[C---:B0-----:R-:W-:Y:S01]  /*3b90*/  FADD.FTZ R53, R31.reuse, R16 ;  /* 0x000000101f357221 */ /* 0x041fe20000010000 */
[----:B------:R-:W-:-:S06]  /*3ba0*/  F2FP.BF16.F32.PACK_AB R199, R31, R30 ;  /* 0x0000001e1fc7723e */ /* 0x000fcc00000010ff */
[----:B------:R-:W0:Y:S01]  /*3bb0*/  MUFU.EX2 R35, R35 ;  /* 0x0000002300237308 */ /* 0x000e220000000800 */
[----:B-1----:R-:W-:Y:S01]  /*3bc0*/  FADD.FTZ R48, R36, R57 ;  /* 0x0000003924307221 */ /* 0x002fe20000010000 */
[----:B------:R-:W-:-:S03]  /*3bd0*/  F2FP.BF16.F32.PACK_AB R188, R37, R36 ;  /* 0x0000002425bc723e */ /* 0x000fc600000010ff */
[----:B------:R-:W-:-:S03]  /*3be0*/  FADD.FTZ R57, R37, R48 ;  /* 0x0000003025397221 */ /* 0x000fc60000010000 */
        /* <DEDUP_REMOVED lines=8> */
[----:B--2---:R-:W-:-:S07]  /*3c70*/  FADD.FTZ R16, R38, R5 ;  /* 0x0000000526107221 */ /* 0x004fce0000010000 */
[----:B------:R-:W2:Y:S01]  /*3c80*/  MUFU.EX2 R44, R44 ;  /* 0x0000002c002c7308 */ /* 0x000ea20000000800 */
[C---:B0-----:R-:W-:Y:S01]  /*3c90*/  FADD.FTZ R53, R41.reuse, R48 ;  /* 0x0000003029357221 */ /* 0x041fe20000010000 */
[----:B------:R-:W-:-:S06]  /*3ca0*/  F2FP.BF16.F32.PACK_AB R190, R41, R40 ;  /* 0x0000002829be723e */ /* 0x000fcc00000010ff */
[----:B------:R-:W0:Y:S01]  /*3cb0*/  MUFU.EX2 R42, R42 ;  /* 0x0000002a002a7308 */ /* 0x000e220000000800 */
[C---:B-1----:R-:W-:Y:S01]  /*3cc0*/  FADD.FTZ R5, R39.reuse, R16 ;  /* 0x0000001027057221 */ /* 0x042fe20000010000 */
[----:B------:R-:W-:-:S06]  /*3cd0*/  F2FP.BF16.F32.PACK_AB R195, R39, R38 ;  /* 0x0000002627c3723e */ /* 0x000fcc00000010ff */
[----:B------:R-:W1:Y:S01]  /*3ce0*/  MUFU.EX2 R45, R45 ;  /* 0x0000002d002d7308 */ /* 0x000e620000000800 */
[----:B--2---:R-:W-:-:S07]  /*3cf0*/  FADD.FTZ R24, R44, R53 ;  /* 0x000000352c187221 */ /* 0x004fce0000010000 */
[----:B------:R-:W2:Y:S01]  /*3d00*/  MUFU.EX2 R43, R43 ;  /* 0x0000002b002b7308 */ /* 0x000ea20000000800 */
[----:B0-----:R-:W-:-:S07]  /*3d10*/  FADD.FTZ R16, R42, R5 ;  /* 0x000000052a107221 */ /* 0x001fce0000010000 */
[----:B------:R-:W0:Y:S01]  /*3d20*/  MUFU.EX2 R2, R2 ;  /* 0x0000000200027308 */ /* 0x000e220000000800 */
[C---:B-1----:R-:W-:Y:S01]  /*3d30*/  FADD.FTZ R25, R45.reuse, R24 ;  /* 0x000000182d197221 */ /* 0x042fe20000010000 */
[----:B------:R-:W-:-:S06]  /*3d40*/  F2FP.BF16.F32.PACK_AB R184, R45, R44 ;  /* 0x0000002c2db8723e */ /* 0x000fcc00000010ff */
[----:B------:R-:W1:Y:S01]  /*3d50*/  MUFU.EX2 R46, R46 ;  /* 0x0000002e002e7308 */ /* 0x000e620000000800 */
[C---:B--2---:R-:W-:Y:S01]  /*3d60*/  FADD.FTZ R5, R43.reuse, R16 ;  /* 0x000000102b057221 */ /* 0x044fe20000010000 */
[----:B------:R-:W-:-:S06]  /*3d70*/  F2FP.BF16.F32.PACK_AB R189, R43, R42 ;  /* 0x0000002a2bbd723e */ /* 0x000fcc00000010ff */
[----:B------:R-:W2:Y:S01]  /*3d80*/  MUFU.EX2 R47, R47 ;  /* 0x0000002f002f7308 */ /* 0x000ea20000000800 */
[----:B0-----:R-:W-:Y:S01]  /*3d90*/  FADD.FTZ R24, R2, R25 ;  /* 0x0000001902187221 */ /* 0x001fe20000010000 */
[----:B------:R-:W-:-:S03]  /*3da0*/  F2FP.BF16.F32.PACK_AB R186, R49, R2 ;  /* 0x0000000231ba723e */ /* 0x000fc600000010ff */
[----:B------:R-:W-:-:S03]  /*3db0*/  FADD.FTZ R16, R49, R24 ;  /* 0x0000001831107221 */ /* 0x000fc60000010000 */
[----:B------:R-:W0:Y:S01]  /*3dc0*/  MUFU.EX2 R50, R50 ;  /* 0x0000003200327308 */ /* 0x000e220000000800 */
[----:B-1----:R-:W-:-:S07]  /*3dd0*/  FADD.FTZ R2, R46, R5 ;  /* 0x000000052e027221 */ /* 0x002fce0000010000 */
[----:B------:R-:W1:Y:S01]  /*3de0*/  MUFU.EX2 R51, R51 ;  /* 0x0000003300337308 */ /* 0x000e620000000800 */
[C---:B--2---:R-:W-:Y:S01]  /*3df0*/  FADD.FTZ R5, R47.reuse, R2 ;  /* 0x000000022f057221 */ /* 0x044fe20000010000 */
[----:B------:R-:W-:-:S06]  /*3e00*/  F2FP.BF16.F32.PACK_AB R191, R47, R46 ;  /* 0x0000002e2fbf723e */ /* 0x000fcc00000010ff */
[----:B------:R-:W2:Y:S01]  /*3e10*/  MUFU.EX2 R54, R54 ;  /* 0x0000003600367308 */ /* 0x000ea20000000800 */
[----:B0-----:R-:W-:-:S07]  /*3e20*/  FADD.FTZ R2, R50, R5 ;  /* 0x0000000532027221 */ /* 0x001fce0000010000 */
[----:B------:R2:W0:Y:S01]  /*3e30*/  MUFU.EX2 R187, R0 ;  /* 0x0000000000bb7308 */ /* 0x0004220000000800 */
[C---:B-1----:R-:W-:Y:S01]  /*3e40*/  FADD.FTZ R5, R51.reuse, R2 ;  /* 0x0000000233057221 */ /* 0x042fe20000010000 */
[----:B------:R-:W-:-:S03]  /*3e50*/  F2FP.BF16.F32.PACK_AB R185, R51, R50 ;  /* 0x0000003233b9723e */ /* 0x000fc600000010ff */
[----:B--2---:R-:W-:-:S04]  /*3e60*/  FADD.FTZ R0, R54, R5 ;  /* 0x0000000536007221 */ /* 0x004fc80000010000 */
[C---:B0-----:R-:W-:Y:S01]  /*3e70*/  FADD.FTZ R5, R187.reuse, R0 ;  /* 0x00000000bb057221 */ /* 0x041fe20000010000 */
[----:B------:R-:W-:Y:S01]  /*3e80*/  F2FP.BF16.F32.PACK_AB R187, R187, R54 ;  /* 0x00000036bbbb723e */ /* 0x000fe200000010ff */
[----:B------:R-:W-:Y:S06]  /*3e90*/  @P2 BRA `(.L_x_1179) ;  /* 0x0000000000442947 */ /* 0x000fec0003800000 */
        /* <DEDUP_REMOVED lines=10> */
.L_x_1180:
[----:B------:R-:W-:-:S11]  /*3f40*/  UISETP.NE.AND UP2, UPT, UR7, 0x1, UPT ;  /* 0x000000010700788c */ /* 0x000fd6000bf45270 */
[----:B------:R-:W-:Y:S02]  /*3f50*/  @UP2 ULDC.64 UR10, c[0x0][0x9e8] ;  /* 0x00027a00000a2ab9 */ /* 0x000fe40000000a00 */
[----:B------:R-:W-:-:S04]  /*3f60*/  UIMAD.WIDE.U32 UR14, UR4, UR10, URZ ;  /* 0x0000000a040e72a5 */ /* 0x000fc8000f8e003f */
[----:B------:R-:W-:-:S12]  /*3f70*/  @UP2 USHF.R.U32.HI UR4, URZ, UR11, UR15 ;  /* 0x0000000b3f042299 */ /* 0x000fd8000801160f */
.L_x_1181:
[----:B------:R-:W-:-:S04]  /*3f80*/  UIMAD UR4, UR4, UR7, UR7 ;  /* 0x00000007040472a4 */ /* 0x000fc8000f8e0207 */
[----:B------:R-:W-:-:S04]  /*3f90*/  UISETP.LT.AND UP2, UPT, UR6, UR4, UPT ;  /* 0x000000040600728c */ /* 0x000fc8000bf41270 */
[----:B------:R-:W-:-:S12]  /*3fa0*/  USEL UR6, UR6, UR4, UP2 ;  /* 0x0000000406067287 */ /* 0x000fd80009000000 */
.L_x_1179:
[----:B------:R-:W-:Y:S01]  /*3fb0*/  R2UR UR7, R22 ;  /* 0x00000000160772ca */ /* 0x000fe200000e0000 */
[----:B------:R-:W-:Y:S01]  /*3fc0*/  USHF.R.S32.HI UR4, URZ, 0x1f, UR6 ;  /* 0x0000001f3f047899 */ /* 0x000fe20008011406 */
[----:B------:R-:W-:Y:S01]  /*3fd0*/  IMAD.MOV.U32 R2, RZ, RZ, 0x3f800000 ;  /* 0x3f800000ff027424 */ /* 0x000fe200078e00ff */
[----:B------:R-:W-:Y:S01]  /*3fe0*/  CS2R R150, SRZ ;  /* 0x0000000000967805 */ /* 0x000fe2000001ff00 */
[----:B------:R-:W-:Y:S01]  /*3ff0*/  IMAD.MOV.U32 R0, RZ, RZ, 0x3f800000 ;  /* 0x3f800000ff007424 */ /* 0x000fe200078e00ff */
        /* <DEDUP_REMOVED lines=8> */
[----:B------:R-:W-:Y:S01]  /*4080*/  UISETP.LT.AND UP2, UPT, UR7, UR4, UPT ;  /* 0x000000040700728c */ /* 0x000fe2000bf41270 */
[----:B------:R-:W-:Y:S02]  /*4090*/  CS2R R136, SRZ ;  /* 0x0000000000887805 */ /* 0x000fe4000001ff00 */
[----:B------:R-:W-:Y:S02]  /*40a0*/  CS2R R134, SRZ ;  /* 0x0000000000867805 */ /* 0x000fe4000001ff00 */
[----:B------:R-:W-:Y:S01]  /*40b0*/  CS2R R132, SRZ ;  /* 0x0000000000847805 */ /* 0x000fe2000001ff00 */
[----:B------:R-:W-:Y:S01]  /*40c0*/  USEL UR58, UR7, UR4, !UP2 ;  /* 0x00000004073a7287 */ /* 0x000fe2000d000000 */
[----:B------:R-:W-:-:S02]  /*40d0*/  CS2R R130, SRZ ;  /* 0x0000000000827805 */ /* 0x000fc4000001ff00 */
[----:B------:R-:W-:Y:S02]  /*40e0*/  CS2R R128, SRZ ;  /* 0x0000000000807805 */ /* 0x000fe4000001ff00 */
[----:B------:R-:W-:Y:S02]  /*40f0*/  CS2R R126, SRZ ;  /* 0x00000000007e7805 */ /* 0x000fe4000001ff00 */
[----:B------:R-:W-:Y:S02]  /*4100*/  CS2R R124, SRZ ;  /* 0x00000000007c7805 */ /* 0x000fe4000001ff00 */
[----:B------:R-:W-:Y:S02]  /*4110*/  CS2R R122, SRZ ;  /* 0x00000000007a7805 */ /* 0x000fe4000001ff00 */
[----:B------:R-:W-:Y:S02]  /*4120*/  ISETP.GE.AND P2, PT, R205, UR58, PT ;  /* 0x0000003acd007c0c */ /* 0x000fe4000bf46270 */
        /* <DEDUP_REMOVED lines=48> */
[----:B------:R-:W-:Y:S01]  /*4430*/  CS2R R24, SRZ ;  /* 0x0000000000187805 */ /* 0x000fe2000001ff00 */
[----:B------:R-:W-:Y:S06]  /*4440*/  @!P2 BRA `(.L_x_1182) ;  /* 0x0000002400f8a947 */ /* 0x000fec0003800000 */
[----:B------:R-:W-:Y:S01]  /*4450*/  IMAD.MOV.U32 R2, RZ, RZ, 0x3f800000 ;  /* 0x3f800000ff027424 */ /* 0x000fe200078e00ff */
[----:B------:R-:W-:Y:S01]  /*4460*/  ULDC UR59, c[0x0][0x9e4] ;  /* 0x00027900003b7ab9 */ /* 0x000fe20000000800 */
[----:B------:R-:W-:-:S07]  /*4470*/  IMAD.MOV.U32 R151, RZ, RZ, RZ ;  /* 0x000000ffff977224 */ /* 0x000fce00078e00ff */
.L_x_1199:
[----:B------:R-:W-:-:S04]  /*4480*/  UIADD3 UR4, UR36, 0x1, URZ ;  /* 0x0000000124047890 */ /* 0x000fc8000fffe03f */
[----:B------:R-:W-:-:S04]  /*4490*/  UISETP.NE.AND UP2, UPT, UR4, 0x2, UPT ;  /* 0x000000020400788c */ /* 0x000fc8000bf45270 */
[----:B------:R-:W-:Y:S02]  /*44a0*/  USEL UR7, URZ, 0x1, UP2 ;  /* 0x000000013f077887 */ /* 0x000fe40009000000 */
[----:B------:R-:W-:Y:S02]  /*44b0*/  USEL UR4, UR4, URZ, UP2 ;  /* 0x0000003f04047287 */ /* 0x000fe40009000000 */
[----:B------:R-:W-:Y:S01]  /*44c0*/  ULOP3.LUT UR7, UR38, UR7, URZ, 0x3c, !UPT ;  /* 0x0000000726077292 */ /* 0x000fe2000f8e3c3f */
[----:B------:R-:W-:Y:S11]  /*44d0*/  @!P0 BRA `(.L_x_1183) ;  /* 0x0000000000048947 */ /* 0x000ff60003800000 */
[----:B------:R-:W-:Y:S01]  /*44e0*/  BPT.TRAP 0x1 ;  /* 0x000000040000795c */ /* 0x000fe20000300000 */
.L_x_1183:
[----:B------:R-:W-:Y:S01]  /*44f0*/  ULEA UR6, UR4, UR37, 0x3 ;  /* 0x0000002504067291 */ /* 0x000fe2000f8e183f */
[----:B------:R-:W-:-:S05]  /*4500*/  IMAD.U32 R20, RZ, RZ, UR7 ;  /* 0x00000007ff147e24 */ /* 0x000fca000f8e00ff */
[----:B------:R-:W-:-:S04]  /*4510*/  SHF.L.U32 R20, R20, 0x1f, RZ ;  /* 0x0000001f14147819 */ /* 0x000fc800000006ff */
[----:B------:R0:W1:Y:S01]  /*4520*/  SYNCS.PHASECHK.TRANS64.TRYWAIT P2, [UR6+0x30830], R20 ;  /* 0x03083014ff0075a7 */ /* 0x0000620008040146 */
[----:B------:R-:W-:Y:S05]  /*4530*/  @!P0 BRA `(.L_x_1184) ;  /* 0x0000000000048947 */ /* 0x000fea0003800000 */
[----:B------:R-:W-:Y:S01]  /*4540*/  BPT.TRAP 0x1 ;  /* 0x000000040000795c */ /* 0x000fe20000300000 */
.L_x_1184:
[----:B-1----:R-:W-:Y:S05]  /*4550*/  @P2 BRA `(.L_x_1185) ;  /* 0x0000000000082947 */ /* 0x002fea0003800000 */
[----:B------:R-:W1:Y:S02]  /*4560*/  SYNCS.PHASECHK.TRANS64.TRYWAIT P2, [UR6+0x30830], R20 ;  /* 0x03083014ff0075a7 */ /* 0x000e640008040146 */
[----:B-1----:R-:W-:Y:S05]  /*4570*/  @!P2 BRA `(.L_x_1186) ;  /* 0x000001080028a947 */ /* 0x002fea0003800000 */
.L_x_1185:
[----:B------:R-:W-:Y:S01]  /*4580*/  R2UR UR52, R14 ;  /* 0x000000000e3472ca */ /* 0x000fe200000e0000 */
[----:B------:R-:W-:Y:S01]  /*4590*/  ULEA UR5, UR4, UR61, 0xb ;  /* 0x0000003d04057291 */ /* 0x000fe2000f8e583f */
[----:B------:R-:W-:Y:S01]  /*45a0*/  R2UR UR53, R15 ;  /* 0x000000000f3572ca */ /* 0x000fe200000e0000 */
[----:B------:R-:W-:Y:S01]  /*45b0*/  WARPGROUP.ARRIVE ;  /* 0x00000000000079c5 */ /* 0x000fe20000000000 */
[----:B------:R-:W-:Y:S01]  /*45c0*/  UMOV UR55, 0x40000040 ;  /* 0x4000004000377882 */ /* 0x000fe20000000000 */
[----:B------:R-:W-:Y:S01]  /*45d0*/  UIADD3 UR10, UR5, 0x202, URZ ;  /* 0x00000202050a7890 */ /* 0x000fe2000fffe03f */
[-C--:B------:R-:W-:Y:S01]  /*45e0*/  FMUL.FTZ R24, R24, R0.reuse ;  /* 0x0000000018187220 */ /* 0x080fe20000410000 */
[----:B------:R-:W-:Y:S01]  /*45f0*/  UMOV UR11, 0x40000040 ;  /* 0x40000040000b7882 */ /* 0x000fe20000000000 */
[----:B------:R-:W-:Y:S01]  /*4600*/  UMOV UR54, UR5 ;  /* 0x0000000500367c82 */ /* 0x000fe20008000000 */
[----:B------:R-:W-:Y:S01]  /*4610*/  UIADD3 UR14, UR5, 0x204, URZ ;  /* 0x00000204050e7890 */ /* 0x000fe2000fffe03f */
[-C--:B------:R-:W-:Y:S01]  /*4620*/  FMUL.FTZ R25, R25, R0.reuse ;  /* 0x0000000019197220 */ /* 0x080fe20000410000 */
[----:B------:R-:W-:Y:S01]  /*4630*/  UMOV UR15, 0x40000040 ;  /* 0x40000040000f7882 */ /* 0x000fe20000000000 */
[----:B------:R-:W-:Y:S01]  /*4640*/  UIADD3 UR18, UR5, 0x206, URZ ;  /* 0x0000020605127890 */ /* 0x000fe2000fffe03f */
[-C--:B------:R-:W-:Y:S01]  /*4650*/  FMUL.FTZ R28, R28, R0.reuse ;  /* 0x000000001c1c7220 */ /* 0x080fe20000410000 */
[----:B------:R-:W-:Y:S01]  /*4660*/  UMOV UR19, 0x40000040 ;  /* 0x4000004000137882 */ /* 0x000fe20000000000 */
[----:B------:R-:W-:Y:S01]  /*4670*/  HGMMA.64x64x16.F32.BF16 R152, gdesc[UR52], RZ, !UPT, gsb0 ;  /* 0x00e00000349879f0 */ /* 0x000fe2000c0018ff */
[----:B------:R-:W-:Y:S01]  /*4680*/  R2UR UR52, R12 ;  /* 0x000000000c3472ca */ /* 0x000fe200000e0000 */
[----:B------:R-:W-:Y:S01]  /*4690*/  UIADD3 UR54, UR5, 0x2, URZ ;  /* 0x0000000205367890 */ /* 0x000fe2000fffe03f */
[----:B------:R-:W-:Y:S01]  /*46a0*/  R2UR UR53, R13 ;  /* 0x000000000d3572ca */ /* 0x000fe200000e0000 */
        /* <DEDUP_REMOVED lines=77> */
[----:B------:R-:W-:Y:S01]  /*4b80*/  FMUL.FTZ R149, R149, R0 ;  /* 0x0000000095957220 */ /* 0x000fe20000410000 */
[-C--:B------:R-:W-:Y:S01]  /*4b90*/  FMUL.FTZ R26, R26, R2.reuse ;  /* 0x000000021a1a7220 */ /* 0x080fe20000410000 */
[----:B------:R-:W-:Y:S01]  /*4ba0*/  HGMMA.64x64x16.F32.BF16 R152, gdesc[UR52], R152, gsb0 ;  /* 0x00e00000349879f0 */ /* 0x000fe20008001898 */
[----:B------:R-:W-:Y:S01]  /*4bb0*/  R2UR UR52, R10 ;  /* 0x000000000a3472ca */ /* 0x000fe200000e0000 */
[----:B------:R-:W-:Y:S01]  /*4bc0*/  UIADD3 UR54, UR5, 0x4, URZ ;  /* 0x0000000405367890 */ /* 0x000fe2000fffe03f */
[----:B------:R-:W-:Y:S01]  /*4bd0*/  R2UR UR53, R11 ;  /* 0x000000000b3572ca */ /* 0x000fe200000e0000 */
        /* <DEDUP_REMOVED lines=66> */
[----:B------:R-:W-:Y:S01]  /*5000*/  HGMMA.64x64x16.F32.BF16 R152, gdesc[UR52], R152, gsb0 ;  /* 0x00e00000349879f0 */ /* 0x000fe20008001898 */
[----:B------:R-:W-:Y:S01]  /*5010*/  R2UR UR52, R8 ;  /* 0x00000000083472ca */ /* 0x000fe200000e0000 */
[----:B------:R-:W-:Y:S01]  /*5020*/  UIADD3 UR54, UR5, 0x6, URZ ;  /* 0x0000000605367890 */ /* 0x000fe2000fffe03f */
[----:B------:R-:W-:Y:S01]  /*5030*/  R2UR UR53, R9 ;  /* 0x00000000093572ca */ /* 0x000fe200000e0000 */
[----:B------:R-:W-:Y:S01]  /*5040*/  UMOV UR55, 0x40000040 ;  /* 0x4000004000377882 */ /* 0x000fe20000000000 */
[----:B------:R-:W-:Y:S02]  /*5050*/  WARPGROUP.DEPBAR.LE gsb0, 0x0 ;  /* 0x00008000000079c5 */ /* 0x000fe40000010000 */
[----:B------:R-:W-:-:S09]  /*5060*/  WARPGROUP.ARRIVE ;  /* 0x00000000000079c5 */ /* 0x000fd20000000000 */
        /* <DEDUP_REMOVED lines=8> */
[----:B------:R-:W-:Y:S01]  /*50f0*/  UIADD3 UR54, UR5, 0x606, URZ ;  /* 0x0000060605367890 */ /* 0x000fe2000fffe03f */
[----:B------:R-:W-:Y:S01]  /*5100*/  UMOV UR52, UR56 ;  /* 0x0000003800347c82 */ /* 0x000fe20008000000 */
[----:B------:R-:W-:Y:S01]  /*5110*/  UMOV UR53, UR57 ;  /* 0x0000003900357c82 */ /* 0x000fe20008000000 */
[----:B------:R-:W-:Y:S01]  /*5120*/  UMOV UR55, 0x40000040 ;  /* 0x4000004000377882 */ /* 0x000fe20000000000 */
        /* <DEDUP_REMOVED lines=34> */
[----:B------:R-:W-:Y:S05]  /*5350*/  @!P0 BRA `(.L_x_1187) ;  /* 0x0000000000048947 */ /* 0x000fea0003800000 */
[----:B------:R-:W-:Y:S01]  /*5360*/  BPT.TRAP 0x1 ;  /* 0x000000040000795c */ /* 0x000fe20000300000 */
.L_x_1187:
[----:B------:R-:W-:Y:S01]  /*5370*/  ULEA UR10, UR36, UR37, 0x3 ;  /* 0x00000025240a7291 */ /* 0x000fe2000f8e183f */
[----:B------:R-:W-:-:S05]  /*5380*/  IMAD.U32 R0, RZ, RZ, UR38 ;  /* 0x00000026ff007e24 */ /* 0x000fca000f8e00ff */
[----:B------:R-:W-:-:S04]  /*5390*/  SHF.L.U32 R0, R0, 0x1f, RZ ;  /* 0x0000001f00007819 */ /* 0x000fc800000006ff */
[----:B------:R2:W3:Y:S01]  /*53a0*/  SYNCS.PHASECHK.TRANS64.TRYWAIT P2, [UR10+0x30850], R0 ;  /* 0x03085000ff0075a7 */ /* 0x0004e2000804014a */
[----:B------:R-:W-:Y:S05]  /*53b0*/  @!P0 BRA `(.L_x_1188) ;  /* 0x0000000000048947 */ /* 0x000fea0003800000 */
[----:B------:R-:W-:Y:S01]  /*53c0*/  BPT.TRAP 0x1 ;  /* 0x000000040000795c */ /* 0x000fe20000300000 */
.L_x_1188:
[----:B---3--:R-:W-:Y:S05]  /*53d0*/  @P2 BRA `(.L_x_1189) ;  /* 0x0000000000082947 */ /* 0x008fea0003800000 */
[----:B------:R-:W3:Y:S02]  /*53e0*/  SYNCS.PHASECHK.TRANS64.TRYWAIT P2, [UR10+0x30850], R0 ;  /* 0x03085000ff0075a7 */ /* 0x000ee4000804014a */
[----:B---3--:R-:W-:Y:S05]  /*53f0*/  @!P2 BRA `(.L_x_1190) ;  /* 0x000000f800a0a947 */ /* 0x008fea0003800000 */
.L_x_1189:
[----:B------:R-:W-:Y:S01]  /*5400*/  UIADD3 UR5, UR37, 0x400, URZ ;  /* 0x0000040025057890 */ /* 0x000fe2000fffe03f */
[----:B------:R-:W-:Y:S01]  /*5410*/  WARPGROUP.ARRIVE ;  /* 0x00000000000079c5 */ /* 0x000fe20000000000 */
[----:B------:R-:W-:Y:S01]  /*5420*/  UMOV UR15, 0x40000040 ;  /* 0x40000040000f7882 */ /* 0x000fe20000000000 */
[----:B------:R-:W-:Y:S01]  /*5430*/  PLOP3.LUT P2, PT, PT, PT, UP0, 0x80, 0x0 ;  /* 0x000000000000781c */ /* 0x000fe20003f4f008 */
[----:B------:R-:W-:Y:S01]  /*5440*/  USHF.R.U32.HI UR5, URZ, 0x4, UR5 ;  /* 0x000000043f057899 */ /* 0x000fe20008011605 */
[----:B------:R-:W-:Y:S01]  /*5450*/  PLOP3.LUT P3, PT, PT, PT, UP0, 0x80, 0x0 ;  /* 0x000000000000781c */ /* 0x000fe20003f6f008 */
[----:B01----:R-:W0:Y:S01]  /*5460*/  LDC R20, c[0x0][0x2f0] ;  /* 0x0000bc00ff147b82 */ /* 0x003e220000000800 */
[----:B------:R-:W-:Y:S01]  /*5470*/  IMAD.SHL.U32 R2, R205, 0x40, RZ ;  /* 0x00000040cd027824 */ /* 0x000fe200078e00ff */
[----:B------:R-:W-:Y:S01]  /*5480*/  ULOP3.LUT UR5, UR5, 0x3fff, URZ, 0xc0, !UPT ;  /* 0x00003fff05057892 */ /* 0x000fe2000f8ec03f */
[----:B------:R-:W-:-:S03]  /*5490*/  ULDC UR11, c[0x0][0x9dc] ;  /* 0x00027700000b7ab9 */ /* 0x000fc60000000800 */
[----:B------:R-:W-:Y:S02]  /*54a0*/  ULOP3.LUT UR5, UR5, 0x2000000, URZ, 0xfc, !UPT ;  /* 0x0200000005057892 */ /* 0x000fe4000f8efc3f */
[----:B------:R-:W1:Y:S01]  /*54b0*/  LDC R21, c[0x0][0x288] ;  /* 0x0000a200ff157b82 */ /* 0x000e620000000800 */
[----:B------:R-:W-:Y:S01]  /*54c0*/  UMOV UR18, UR11 ;  /* 0x0000000b00127c82 */ /* 0x000fe20008000000 */
[----:B------:R-:W-:Y:S01]  /*54d0*/  ULEA UR5, UR36, UR5, 0xb ;  /* 0x0000000524057291 */ /* 0x000fe2000f8e583f */
[----:B------:R-:W-:-:S06]  /*54e0*/  ULDC UR11, c[0x0][0x9e0] ;  /* 0x00027800000b7ab9 */ /* 0x000fcc0000000800 */
        /* <DEDUP_REMOVED lines=15> */
[----:B------:R-:W-:Y:S02]  /*55e0*/  UMOV UR15, 0x40000040 ;  /* 0x40000040000f7882 */ /* 0x000fe40000000000 */
[----:B------:R-:W-:Y:S01]  /*55f0*/  @UP0 ULDC UR5, c[0x0][0x44c] ;  /* 0x0001130000050ab9 */ /* 0x000fe20000000800 */
[----:B------:R-:W-:Y:S02]  /*5600*/  WARPGROUP.DEPBAR.LE gsb0, 0x0 ;  /* 0x00008000000079c5 */ /* 0x000fe40000010000 */
[----:B------:R-:W-:-:S15]  /*5610*/  WARPGROUP.ARRIVE ;  /* 0x00000000000079c5 */ /* 0x000fde0000000000 */
[----:B------:R-:W-:-:S06]  /*5620*/  NOP ;  /* 0x0000000000007918 */ /* 0x000fcc0000000000 */
[----:B------:R-:W-:Y:S03]  /*5630*/  HGMMA.64x256x16.F32.BF16 R24, R184, gdesc[UR12].tnspB, R24, gsb0 ;  /* 0x43e0000cb8187df0 */ /* 0x000fe60008001818 */
[----:B------:R-:W-:Y:S02]  /*5640*/  WARPGROUP.DEPBAR.LE gsb0, 0x0 ;  /* 0x00008000000079c5 */ /* 0x000fe40000010000 */
[----:B------:R-:W-:Y:S01]  /*5650*/  VIADD R186, R19, UR60 ;  /* 0x0000003c13ba7c36 */ /* 0x000fe20008000000 */
[----:B------:R-:W-:-:S03]  /*5660*/  IADD3 R184, -R2, 0x1, RZ ;  /* 0x0000000102b87810 */ /* 0x000fc60007ffe1ff */
[----:B--2---:R-:W-:Y:S01]  /*5670*/  @P2 IMAD.HI.U32 R0, R186, UR5, RZ ;  /* 0x00000005ba002c27 */ /* 0x004fe2000f8e00ff */
[----:B------:R-:W-:Y:S01]  /*5680*/  @UP0 ULDC UR5, c[0x0][0x450] ;  /* 0x0001140000050ab9 */ /* 0x000fe20000000800 */
[----:B------:R-:W-:Y:S02]  /*5690*/  PLOP3.LUT P2, PT, PT, PT, UP1, 0x40, 0x0 ;  /* 0x000000000000781c */ /* 0x000fe40003f4e818 */
[----:B------:R-:W-:Y:S01]  /*56a0*/  IMAD R185, R17, -0x2, R184 ;  /* 0xfffffffe11b97824 */ /* 0x000fe200078e02b8 */
[----:B------:R-:W-:Y:S01]  /*56b0*/  @P3 SHF.R.U32.HI R186, RZ, UR5, R0 ;  /* 0x00000005ffba3c19 */ /* 0x000fe20008011600 */
[----:B------:R-:W-:Y:S01]  /*56c0*/  IMAD.U32 R0, RZ, RZ, UR6 ;  /* 0x00000006ff007e24 */ /* 0x000fe2000f8e00ff */
[----:B------:R-:W-:-:S03]  /*56d0*/  ULOP3.LUT UR5, URZ, UR18, URZ, 0x33, !UPT ;  /* 0x000000123f057292 */ /* 0x000fc6000f8e333f */
[----:B------:R-:W2:Y:S01]  /*56e0*/  SHFL.IDX PT, R189, R186, RZ, 0x1c1f ;  /* 0x001c1fffbabd7589 */ /* 0x000ea200000e0000 */
[----:B------:R-:W-:-:S05]  /*56f0*/  @!P1 VIADD R0, R0, 0x30840 ;  /* 0x0003084000009836 */ /* 0x000fca0000000000 */
[----:B------:R-:W-:-:S04]  /*5700*/  @!P1 PRMT R0, RZ, 0x654, R0 ;  /* 0x00000654ff009816 */ /* 0x000fc80000000000 */
[----:B------:R0:W-:Y:S02]  /*5710*/  @!P1 SYNCS.ARRIVE.TRANS64.RED.A1T0 RZ, [R0+URZ], RZ ;  /* 0x000000ff00ff99a7 */ /* 0x0001e4000810043f */
[----:B0-----:R-:W-:-:S04]  /*5720*/  IMAD R0, R20, UR39, R185 ;  /* 0x0000002714007c24 */ /* 0x001fc8000f8e02b9 */
[----:B-1----:R-:W-:-:S04]  /*5730*/  IMAD.IADD R0, R0, 0x1, -R21 ;  /* 0x0000000100007824 */ /* 0x002fc800078e0a15 */
[C---:B------:R-:W-:Y:S02]  /*5740*/  VIADD R190, R0.reuse, UR11 ;  /* 0x0000000b00be7c36 */ /* 0x040fe40008000000 */
[----:B------:R-:W-:Y:S02]  /*5750*/  VIADD R191, R0, UR5 ;  /* 0x0000000500bf7c36 */ /* 0x000fe40008000000 */
[--C-:B--2---:R-:W-:Y:S02]  /*5760*/  IMAD.IADD R187, R190, 0x1, R189.reuse ;  /* 0x00000001bebb7824 */ /* 0x104fe400078e02bd */
[----:B------:R-:W-:Y:S01]  /*5770*/  IMAD.IADD R188, R191, 0x1, R189 ;  /* 0x00000001bfbc7824 */ /* 0x000fe200078e02bd */
[----:B------:R-:W-:Y:S06]  /*5780*/  @P2 BRA `(.L_x_1191) ;  /* 0x00000000005c2947 */ /* 0x000fec0003800000 */
[----:B------:R-:W-:Y:S01]  /*5790*/  IMAD R0, R20, UR39, R189 ;  /* 0x0000002714007c24 */ /* 0x000fe2000f8e02bd */
[----:B------:R-:W-:Y:S03]  /*57a0*/  BSSY B0, `(.L_x_1192) ;  /* 0x0000011000007945 */ /* 0x000fe60003800000 */
[----:B------:R-:W-:-:S05]  /*57b0*/  IMAD.IADD R189, R0, 0x1, -R21 ;  /* 0x0000000100bd7824 */ /* 0x000fca00078e0a15 */
[----:B------:R-:W-:-:S13]  /*57c0*/  ISETP.GT.AND P2, PT, R189, -0x1, PT ;  /* 0xffffffffbd00780c */ /* 0x000fda0003f44270 */
[----:B------:R-:W-:Y:S05]  /*57d0*/  @P2 BRA `(.L_x_1193) ;  /* 0x0000000000202947 */ /* 0x000fea0003800000 */
[----:B------:R-:W-:Y:S01]  /*57e0*/  IMAD.U32 R192, RZ, RZ, UR59 ;  /* 0x0000003bffc07e24 */ /* 0x000fe2000f8e00ff */
[----:B------:R-:W-:-:S04]  /*57f0*/  LOP3.LUT R189, RZ, R189, RZ, 0x33, !PT ;  /* 0x000000bdffbd7212 */ /* 0x000fc800078e33ff */
[----:B------:R-:W-:-:S13]  /*5800*/  ISETP.NE.AND P2, PT, R192, 0x1, PT ;  /* 0x00000001c000780c */ /* 0x000fda0003f45270 */
[----:B------:R-:W0:Y:S02]  /*5810*/  @P2 LDC.64 R184, c[0x0][0x9e8] ;  /* 0x00027a00ffb82b82 */ /* 0x000e240000000a00 */
[----:B0-----:R-:W-:-:S05]  /*5820*/  @P2 IMAD.HI.U32 R184, R189, R184, RZ ;  /* 0x000000b8bdb82227 */ /* 0x001fca00078e00ff */
[----:B------:R-:W-:-:S04]  /*5830*/  @P2 SHF.R.U32.HI R189, RZ, R185, R184 ;  /* 0x000000b9ffbd2219 */ /* 0x000fc800000116b8 */
[----:B------:R-:W-:Y:S01]  /*5840*/  LOP3.LUT R189, RZ, R189, RZ, 0x33, !PT ;  /* 0x000000bdffbd7212 */ /* 0x000fe200078e33ff */
[----:B------:R-:W-:Y:S06]  /*5850*/  BRA `(.L_x_1194) ;  /* 0x0000000000147947 */ /* 0x000fec0003800000 */
.L_x_1193:
[----:B------:R-:W-:-:S05]  /*5860*/  IMAD.U32 R192, RZ, RZ, UR59 ;  /* 0x0000003bffc07e24 */ /* 0x000fca000f8e00ff */
[----:B------:R-:W-:-:S13]  /*5870*/  ISETP.NE.AND P2, PT, R192, 0x1, PT ;  /* 0x00000001c000780c */ /* 0x000fda0003f45270 */
[----:B------:R-:W0:Y:S02]  /*5880*/  @P2 LDC.64 R184, c[0x0][0x9e8] ;  /* 0x00027a00ffb82b82 */ /* 0x000e240000000a00 */
[----:B0-----:R-:W-:-:S05]  /*5890*/  @P2 IMAD.HI.U32 R184, R189, R184, RZ ;  /* 0x000000b8bdb82227 */ /* 0x001fca00078e00ff */
[----:B------:R-:W-:-:S07]  /*58a0*/  @P2 SHF.R.U32.HI R189, RZ, R185, R184 ;  /* 0x000000b9ffbd2219 */ /* 0x000fce00000116b8 */
.L_x_1194:
[----:B------:R-:W-:Y:S05]  /*58b0*/  BSYNC B0 ;  /* 0x0000000000007941 */ /* 0x000fea0003800000 */
.L_x_1192:
[----:B------:R-:W-:-:S04]  /*58c0*/  IMAD R0, R189, R192, -R2 ;  /* 0x000000c0bd007224 */ /* 0x000fc800078e0a02 */
[----:B------:R-:W-:-:S05]  /*58d0*/  IMAD R0, R17, -0x2, R0 ;  /* 0xfffffffe11007824 */ /* 0x000fca00078e0200 */
[----:B------:R-:W-:Y:S02]  /*58e0*/  VIADDMNMX R187, R0, R192, R187, PT ;  /* 0x000000c000bb7246 */ /* 0x000fe400038001bb */
[----:B------:R-:W-:-:S07]  /*58f0*/  VIMNMX R188, R188, R0, !PT ;  /* 0x00000000bcbc7248 */ /* 0x000fce0007fe0100 */
.L_x_1191:
[----:B------:R-:W-:Y:S01]  /*5900*/  ISETP.GT.AND P2, PT, R205, -0x1, PT ;  /* 0xffffffffcd00780c */ /* 0x000fe20003f44270 */
[----:B------:R-:W0:Y:S03]  /*5910*/  SHFL.IDX PT, R189, R186, 0x1, 0x1c1f ;  /* 0x003c1f00babd7f89 */ /* 0x000e2600000e0000 */
[C---:B------:R-:W-:Y:S02]  /*5920*/  ISETP.GT.AND P5, PT, R188.reuse, RZ, P2 ;  /* 0x000000ffbc00720c */ /* 0x040fe400017a4270 */
[C---:B------:R-:W-:Y:S02]  /*5930*/  ISETP.GT.AND P4, PT, R188.reuse, 0x1, P2 ;  /* 0x00000001bc00780c */ /* 0x040fe40001784270 */
[----:B------:R-:W-:Y:S02]  /*5940*/  ISETP.LT.OR P5, PT, R187, 0x1, P5 ;  /* 0x00000001bb00780c */ /* 0x000fe40002fa1670 */
[----:B------:R-:W-:-:S02]  /*5950*/  ISETP.GT.AND P6, PT, R188, 0x8, P2 ;  /* 0x00000008bc00780c */ /* 0x000fc400017c4270 */
[----:B------:R-:W-:Y:S02]  /*5960*/  FSEL R185, R152, -INF , !P5 ;  /* 0xff80000098b97808 */ /* 0x000fe40006800000 */
[C---:B------:R-:W-:Y:S02]  /*5970*/  ISETP.GT.AND P5, PT, R188.reuse, 0x10, P2 ;  /* 0x00000010bc00780c */ /* 0x040fe400017a4270 */
[----:B------:R-:W-:Y:S02]  /*5980*/  ISETP.GT.AND P3, PT, R188, 0x9, P2 ;  /* 0x00000009bc00780c */ /* 0x000fe40001764270 */
[C---:B------:R-:W-:Y:S02]  /*5990*/  ISETP.LT.OR P5, PT, R187.reuse, 0x11, P5 ;  /* 0x00000011bb00780c */ /* 0x040fe40002fa1670 */
[----:B------:R-:W-:Y:S02]  /*59a0*/  ISETP.LT.OR P4, PT, R187, 0x2, P4 ;  /* 0x00000002bb00780c */ /* 0x000fe40002781670 */
[----:B------:R-:W-:-:S02]  /*59b0*/  FSEL R160, R160, -INF , !P5 ;  /* 0xff800000a0a07808 */ /* 0x000fc40006800000 */
[----:B------:R-:W-:Y:S01]  /*59c0*/  ISETP.GT.AND P5, PT, R188, 0x20, P2 ;  /* 0x00000020bc00780c */ /* 0x000fe200017a4270 */
[--C-:B0-----:R-:W-:Y:S01]  /*59d0*/  IMAD.IADD R184, R190, 0x1, R189.reuse ;  /* 0x00000001beb87824 */ /* 0x101fe200078e02bd */
[----:B------:R-:W-:Y:S01]  /*59e0*/  ISETP.LT.OR P6, PT, R187, 0x9, P6 ;  /* 0x00000009bb00780c */ /* 0x000fe200037c1670 */
[----:B------:R-:W-:Y:S01]  /*59f0*/  IMAD.IADD R186, R191, 0x1, R189 ;  /* 0x00000001bfba7824 */ /* 0x000fe200078e02bd */
[C---:B------:R-:W-:Y:S02]  /*5a00*/  ISETP.LT.OR P3, PT, R187.reuse, 0xa, P3 ;  /* 0x0000000abb00780c */ /* 0x040fe40001f61670 */
[----:B------:R-:W-:Y:S02]  /*5a10*/  ISETP.LT.OR P5, PT, R187, 0x21, P5 ;  /* 0x00000021bb00780c */ /* 0x000fe40002fa1670 */
[----:B------:R-:W-:Y:S02]  /*5a20*/  FSEL R0, R153, -INF , !P4 ;  /* 0xff80000099007808 */ /* 0x000fe40006000000 */
[----:B------:R-:W-:-:S02]  /*5a30*/  FSEL R156, R156, -INF , !P6 ;  /* 0xff8000009c9c7808 */ /* 0x000fc40007000000 */
[----:B------:R-:W-:Y:S02]  /*5a40*/  FSEL R157, R157, -INF , !P3 ;  /* 0xff8000009d9d7808 */ /* 0x000fe40005800000 */
[C---:B------:R-:W-:Y:S02]  /*5a50*/  ISETP.GT.AND P4, PT, R188.reuse, 0x11, P2 ;  /* 0x00000011bc00780c */ /* 0x040fe40001784270 */
[C---:B------:R-:W-:Y:S02]  /*5a60*/  ISETP.GT.AND P6, PT, R188.reuse, 0x18, P2 ;  /* 0x00000018bc00780c */ /* 0x040fe400017c4270 */
[----:B------:R-:W-:Y:S02]  /*5a70*/  ISETP.GT.AND P3, PT, R188, 0x19, P2 ;  /* 0x00000019bc00780c */ /* 0x000fe40001764270 */
[----:B------:R-:W-:Y:S02]  /*5a80*/  FSEL R168, R168, -INF , !P5 ;  /* 0xff800000a8a87808 */ /* 0x000fe40006800000 */
[----:B------:R-:W-:-:S02]  /*5a90*/  ISETP.GT.AND P5, PT, R188, 0x30, P2 ;  /* 0x00000030bc00780c */ /* 0x000fc400017a4270 */
[C---:B------:R-:W-:Y:S02]  /*5aa0*/  ISETP.LT.OR P4, PT, R187.reuse, 0x12, P4 ;  /* 0x00000012bb00780c */ /* 0x040fe40002781670 */
[C---:B------:R-:W-:Y:S02]  /*5ab0*/  ISETP.LT.OR P6, PT, R187.reuse, 0x19, P6 ;  /* 0x00000019bb00780c */ /* 0x040fe400037c1670 */
        /* <DEDUP_REMOVED lines=9> */
[----:B------:R-:W-:-:S02]  /*5b50*/  PLOP3.LUT P5, PT, PT, PT, UP1, 0x40, 0x0 ;  /* 0x000000000000781c */ /* 0x000fc40003fae818 */
[C---:B------:R-:W-:Y:S02]  /*5b60*/  ISETP.LT.OR P4, PT, R187.reuse, 0x22, P4 ;  /* 0x00000022bb00780c */ /* 0x040fe40002781670 */
[C---:B------:R-:W-:Y:S02]  /*5b70*/  ISETP.LT.OR P6, PT, R187.reuse, 0x29, P6 ;  /* 0x00000029bb00780c */ /* 0x040fe400037c1670 */
[----:B------:R-:W-:Y:S02]  /*5b80*/  ISETP.LT.OR P3, PT, R187, 0x2a, P3 ;  /* 0x0000002abb00780c */ /* 0x000fe40001f61670 */
[----:B------:R-:W-:Y:S02]  /*5b90*/  FSEL R169, R169, -INF , !P4 ;  /* 0xff800000a9a97808 */ /* 0x000fe40006000000 */
[----:B------:R-:W-:Y:S02]  /*5ba0*/  FSEL R172, R172, -INF , !P6 ;  /* 0xff800000acac7808 */ /* 0x000fe40007000000 */
[----:B------:R-:W-:-:S02]  /*5bb0*/  FSEL R173, R173, -INF , !P3 ;  /* 0xff800000adad7808 */ /* 0x000fc40005800000 */
[C---:B------:R-:W-:Y:S02]  /*5bc0*/  ISETP.GT.AND P4, PT, R188.reuse, 0x31, P2 ;  /* 0x00000031bc00780c */ /* 0x040fe40001784270 */
[C---:B------:R-:W-:Y:S02]  /*5bd0*/  ISETP.GT.AND P6, PT, R188.reuse, 0x38, P2 ;  /* 0x00000038bc00780c */ /* 0x040fe400017c4270 */
[----:B------:R-:W-:Y:S02]  /*5be0*/  ISETP.GT.AND P3, PT, R188, 0x39, P2 ;  /* 0x00000039bc00780c */ /* 0x000fe40001764270 */
[C---:B------:R-:W-:Y:S02]  /*5bf0*/  ISETP.LT.OR P4, PT, R187.reuse, 0x32, P4 ;  /* 0x00000032bb00780c */ /* 0x040fe40002781670 */
[C---:B------:R-:W-:Y:S02]  /*5c00*/  ISETP.LT.OR P6, PT, R187.reuse, 0x39, P6 ;  /* 0x00000039bb00780c */ /* 0x040fe400037c1670 */
[----:B------:R-:W-:-:S02]  /*5c10*/  ISETP.LT.OR P3, PT, R187, 0x3a, P3 ;  /* 0x0000003abb00780c */ /* 0x000fc40001f61670 */
[----:B------:R-:W-:Y:S02]  /*5c20*/  FSEL R177, R177, -INF , !P4 ;  /* 0xff800000b1b17808 */ /* 0x000fe40006000000 */
[----:B------:R-:W-:Y:S02]  /*5c30*/  FSEL R180, R180, -INF , !P6 ;  /* 0xff800000b4b47808 */ /* 0x000fe40007000000 */
[----:B------:R-:W-:Y:S01]  /*5c40*/  FSEL R181, R181, -INF , !P3 ;  /* 0xff800000b5b57808 */ /* 0x000fe20005800000 */
        /* <DEDUP_REMOVED lines=14> */
.L_x_1197:
[----:B------:R-:W-:-:S05]  /*5d30*/  IMAD.U32 R188, RZ, RZ, UR59 ;  /* 0x0000003bffbc7e24 */ /* 0x000fca000f8e00ff */
[----:B------:R-:W-:-:S13]  /*5d40*/  ISETP.NE.AND P3, PT, R188, 0x1, PT ;  /* 0x00000001bc00780c */ /* 0x000fda0003f65270 */
[----:B------:R-:W0:Y:S02]  /*5d50*/  @P3 LDC.64 R152, c[0x0][0x9e8] ;  /* 0x00027a00ff983b82 */ /* 0x000e240000000a00 */
[----:B0-----:R-:W-:-:S05]  /*5d60*/  @P3 IMAD.HI.U32 R152, R187, R152, RZ ;  /* 0x00000098bb983227 */ /* 0x001fca00078e00ff */
[----:B------:R-:W-:-:S07]  /*5d70*/  @P3 SHF.R.U32.HI R187, RZ, R153, R152 ;  /* 0x00000099ffbb3219 */ /* 0x000fce0000011698 */
.L_x_1198:
[----:B------:R-:W-:Y:S05]  /*5d80*/  BSYNC B0 ;  /* 0x0000000000007941 */ /* 0x000fea0003800000 */
.L_x_1196:
[----:B------:R-:W-:-:S04]  /*5d90*/  IMAD R2, R187, R188, -R2 ;  /* 0x000000bcbb027224 */ /* 0x000fc800078e0a02 */
[----:B------:R-:W-:-:S05]  /*5da0*/  IMAD R153, R17, -0x2, R2 ;  /* 0xfffffffe11997824 */ /* 0x000fca00078e0202 */
[----:B------:R-:W-:Y:S02]  /*5db0*/  VIADDMNMX R184, R153, R188, R184, PT ;  /* 0x000000bc99b87246 */ /* 0x000fe400038001b8 */
[----:B------:R-:W-:-:S07]  /*5dc0*/  VIMNMX R186, R186, R153, !PT ;  /* 0x00000099baba7248 */ /* 0x000fce0007fe0100 */
.L_x_1195:
[----:B------:R-:W-:Y:S01]  /*5dd0*/  FMNMX.FTZ R153, R185, R4, !PT ;  /* 0x00000004b9997209 */ /* 0x000fe20007810000 */
[----:B------:R-:W-:Y:S01]  /*5de0*/  ULDC UR5, c[0x0][0x988] ;  /* 0x0002620000057ab9 */ /* 0x000fe20000000800 */
[----:B------:R-:W-:Y:S01]  /*5df0*/  ISETP.GT.AND P4, PT, R186, RZ, P2 ;  /* 0x000000ffba00720c */ /* 0x000fe20001784270 */
[----:B------:R-:W-:Y:S01]  /*5e00*/  UMOV UR38, UR7 ;  /* 0x0000000700267c82 */ /* 0x000fe20008000000 */
[----:B------:R-:W-:Y:S01]  /*5e10*/  FMNMX.FTZ R153, R0, R153, !PT ;  /* 0x0000009900997209 */ /* 0x000fe20007810000 */
[----:B------:R-:W-:Y:S01]  /*5e20*/  UMOV UR36, UR4 ;  /* 0x0000000400247c82 */ /* 0x000fe20008000000 */
[----:B------:R-:W-:Y:S02]  /*5e30*/  ISETP.GT.AND P3, PT, R186, 0x1, P2 ;  /* 0x00000001ba00780c */ /* 0x000fe40001764270 */
[----:B------:R-:W-:Y:S02]  /*5e40*/  FMNMX.FTZ R2, R156, R153, !PT ;  /* 0x000000999c027209 */ /* 0x000fe40007810000 */
[----:B------:R-:W-:-:S02]  /*5e50*/  ISETP.LT.OR P4, PT, R184, 0x1, P4 ;  /* 0x00000001b800780c */ /* 0x000fc40002781670 */
[----:B------:R-:W-:Y:S02]  /*5e60*/  FMNMX.FTZ R153, R157, R2, !PT ;  /* 0x000000029d997209 */ /* 0x000fe40007810000 */
[----:B------:R-:W-:Y:S02]  /*5e70*/  ISETP.GT.AND P5, PT, R186, 0x8, P2 ;  /* 0x00000008ba00780c */ /* 0x000fe400017a4270 */
[----:B------:R-:W-:Y:S02]  /*5e80*/  FMNMX.FTZ R2, R160, R153, !PT ;  /* 0x00000099a0027209 */ /* 0x000fe40007810000 */
[----:B------:R-:W-:Y:S02]  /*5e90*/  ISETP.LT.OR P3, PT, R184, 0x2, P3 ;  /* 0x00000002b800780c */ /* 0x000fe40001f61670 */
[----:B------:R-:W-:Y:S02]  /*5ea0*/  FMNMX.FTZ R153, R161, R2, !PT ;  /* 0x00000002a1997209 */ /* 0x000fe40007810000 */
[----:B------:R-:W-:-:S02]  /*5eb0*/  FSEL R154, R154, -INF , !P4 ;  /* 0xff8000009a9a7808 */ /* 0x000fc40006000000 */
        /* <DEDUP_REMOVED lines=15> */
[----:B------:R-:W-:Y:S02]  /*5fb0*/  FSEL R159, R159, -INF , !P6 ;  /* 0xff8000009f9f7808 */ /* 0x000fe40007000000 */
[----:B------:R-:W-:Y:S02]  /*5fc0*/  FMNMX.FTZ R2, R180, R153, !PT ;  /* 0x00000099b4027209 */ /* 0x000fe40007810000 */
[----:B------:R-:W-:-:S02]  /*5fd0*/  ISETP.LT.OR P3, PT, R184, 0x11, P3 ;  /* 0x00000011b800780c */ /* 0x000fc40001f61670 */
[----:B------:R-:W-:Y:S02]  /*5fe0*/  FMNMX.FTZ R2, R181, R2, !PT ;  /* 0x00000002b5027209 */ /* 0x000fe40007810000 */
[C---:B------:R-:W-:Y:S02]  /*5ff0*/  ISETP.GT.AND P4, PT, R186.reuse, 0x19, P2 ;  /* 0x00000019ba00780c */ /* 0x040fe40001784270 */
[----:B------:R-:W-:Y:S01]  /*6000*/  ISETP.GT.AND P6, PT, R186, 0x18, P2 ;  /* 0x00000018ba00780c */ /* 0x000fe200017c4270 */
[----:B------:R-:W0:Y:S01]  /*6010*/  SHFL.BFLY PT, R153, R2, 0x2, 0x1f ;  /* 0x0c401f0002997f89 */ /* 0x000e2200000e0000 */
[----:B------:R-:W-:Y:S02]  /*6020*/  ISETP.LT.OR P5, PT, R184, 0x12, P5 ;  /* 0x00000012b800780c */ /* 0x000fe40002fa1670 */
[----:B------:R-:W-:Y:S02]  /*6030*/  FSEL R162, R162, -INF , !P3 ;  /* 0xff800000a2a27808 */ /* 0x000fe40005800000 */
[----:B------:R-:W-:-:S02]  /*6040*/  ISETP.LT.OR P4, PT, R184, 0x1a, P4 ;  /* 0x0000001ab800780c */ /* 0x000fc40002781670 */
[----:B------:R-:W-:Y:S02]  /*6050*/  ISETP.LT.OR P6, PT, R184, 0x19, P6 ;  /* 0x00000019b800780c */ /* 0x000fe400037c1670 */
[----:B------:R-:W-:Y:S02]  /*6060*/  FSEL R163, R163, -INF , !P5 ;  /* 0xff800000a3a37808 */ /* 0x000fe40006800000 */
[----:B------:R-:W-:Y:S02]  /*6070*/  FSEL R167, R167, -INF , !P4 ;  /* 0xff800000a7a77808 */ /* 0x000fe40006000000 */
[----:B------:R-:W-:Y:S02]  /*6080*/  ISETP.GT.AND P3, PT, R186, 0x20, P2 ;  /* 0x00000020ba00780c */ /* 0x000fe40001764270 */
[----:B------:R-:W-:Y:S02]  /*6090*/  FSEL R166, R166, -INF , !P6 ;  /* 0xff800000a6a67808 */ /* 0x000fe40007000000 */
[----:B------:R-:W-:-:S02]  /*60a0*/  ISETP.GT.AND P5, PT, R186, 0x21, P2 ;  /* 0x00000021ba00780c */ /* 0x000fc400017a4270 */
[----:B------:R-:W-:Y:S02]  /*60b0*/  ISETP.LT.OR P3, PT, R184, 0x21, P3 ;  /* 0x00000021b800780c */ /* 0x000fe40001f61670 */
[----:B------:R-:W-:Y:S02]  /*60c0*/  ISETP.GT.AND P6, PT, R186, 0x28, P2 ;  /* 0x00000028ba00780c */ /* 0x000fe400017c4270 */
[----:B------:R-:W-:Y:S02]  /*60d0*/  ISETP.LT.OR P5, PT, R184, 0x22, P5 ;  /* 0x00000022b800780c */ /* 0x000fe40002fa1670 */
[----:B0-----:R-:W-:Y:S02]  /*60e0*/  FMNMX.FTZ R153, R2, R153, !PT ;  /* 0x0000009902997209 */ /* 0x001fe40007810000 */
[----:B------:R-:W-:Y:S02]  /*60f0*/  FMNMX.FTZ R2, R154, R3, !PT ;  /* 0x000000039a027209 */ /* 0x000fe40007810000 */
[----:B------:R-:W-:Y:S01]  /*6100*/  FSEL R170, R170, -INF , !P3 ;  /* 0xff800000aaaa7808 */ /* 0x000fe20005800000 */
[----:B------:R-:W0:Y:S01]  /*6110*/  SHFL.BFLY PT, R152, R153, 0x1, 0x1f ;  /* 0x0c201f0099987f89 */ /* 0x000e2200000e0000 */
[----:B------:R-:W-:-:S02]  /*6120*/  ISETP.GT.AND P3, PT, R186, 0x29, P2 ;  /* 0x00000029ba00780c */ /* 0x000fc40001764270 */
[----:B------:R-:W-:Y:S02]  /*6130*/  FSEL R171, R171, -INF , !P5 ;  /* 0xff800000abab7808 */ /* 0x000fe40006800000 */
[----:B------:R-:W-:Y:S02]  /*6140*/  ISETP.LT.OR P6, PT, R184, 0x29, P6 ;  /* 0x00000029b800780c */ /* 0x000fe400037c1670 */
[----:B------:R-:W-:Y:S02]  /*6150*/  ISETP.GT.AND P5, PT, R186, 0x30, P2 ;  /* 0x00000030ba00780c */ /* 0x000fe400017a4270 */
[----:B------:R-:W-:Y:S02]  /*6160*/  ISETP.LT.OR P3, PT, R184, 0x2a, P3 ;  /* 0x0000002ab800780c */ /* 0x000fe40001f61670 */
[----:B------:R-:W-:Y:S02]  /*6170*/  FSEL R174, R174, -INF , !P6 ;  /* 0xff800000aeae7808 */ /* 0x000fe40007000000 */
[----:B------:R-:W-:-:S02]  /*6180*/  ISETP.GT.AND P6, PT, R186, 0x31, P2 ;  /* 0x00000031ba00780c */ /* 0x000fc400017c4270 */
[----:B------:R-:W-:Y:S02]  /*6190*/  FSEL R175, R175, -INF , !P3 ;  /* 0xff800000afaf7808 */ /* 0x000fe40005800000 */
[----:B------:R-:W-:Y:S02]  /*61a0*/  ISETP.LT.OR P5, PT, R184, 0x31, P5 ;  /* 0x00000031b800780c */ /* 0x000fe40002fa1670 */
[----:B------:R-:W-:Y:S02]  /*61b0*/  ISETP.GT.AND P3, PT, R186, 0x38, P2 ;  /* 0x00000038ba00780c */ /* 0x000fe40001764270 */
[----:B------:R-:W-:Y:S02]  /*61c0*/  ISETP.LT.OR P6, PT, R184, 0x32, P6 ;  /* 0x00000032b800780c */ /* 0x000fe400037c1670 */
[----:B------:R-:W-:Y:S02]  /*61d0*/  FSEL R178, R178, -INF , !P5 ;  /* 0xff800000b2b27808 */ /* 0x000fe40006800000 */
[----:B0-----:R-:W-:-:S02]  /*61e0*/  FMNMX.FTZ R152, R153, R152, !PT ;  /* 0x0000009899987209 */ /* 0x001fc40007810000 */
[----:B------:R-:W-:Y:S02]  /*61f0*/  FMNMX.FTZ R153, R155, R2, !PT ;  /* 0x000000029b997209 */ /* 0x000fe40007810000 */
[C---:B------:R-:W-:Y:S01]  /*6200*/  FSETP.NEU.FTZ.AND P4, PT, R152.reuse, -INF , PT ;  /* 0xff8000009800780b */ /* 0x040fe20003f9d000 */
[----:B------:R-:W-:Y:S01]  /*6210*/  FMUL.FTZ R187, R152, UR5 ;  /* 0x0000000598bb7c20 */ /* 0x000fe20008410000 */
[----:B------:R-:W-:Y:S02]  /*6220*/  FMNMX.FTZ R2, R158, R153, !PT ;  /* 0x000000999e027209 */ /* 0x000fe40007810000 */
[----:B------:R-:W-:Y:S02]  /*6230*/  ISETP.GT.AND P2, PT, R186, 0x39, P2 ;  /* 0x00000039ba00780c */ /* 0x000fe40001744270 */
[----:B------:R-:W-:Y:S02]  /*6240*/  FMNMX.FTZ R153, R159, R2, !PT ;  /* 0x000000029f997209 */ /* 0x000fe40007810000 */
[----:B------:R-:W-:-:S02]  /*6250*/  ISETP.LT.OR P3, PT, R184, 0x39, P3 ;  /* 0x00000039b800780c */ /* 0x000fc40001f61670 */
[----:B------:R-:W-:Y:S02]  /*6260*/  FMNMX.FTZ R2, R162, R153, !PT ;  /* 0x00000099a2027209 */ /* 0x000fe40007810000 */
[----:B------:R-:W-:Y:S02]  /*6270*/  FSEL R179, R179, -INF , !P6 ;  /* 0xff800000b3b37808 */ /* 0x000fe40007000000 */
[----:B------:R-:W-:Y:S02]  /*6280*/  FMNMX.FTZ R153, R163, R2, !PT ;  /* 0x00000002a3997209 */ /* 0x000fe40007810000 */
[----:B------:R-:W-:Y:S02]  /*6290*/  FSEL R2, R187, RZ, P4 ;  /* 0x000000ffbb027208 */ /* 0x000fe40002000000 */
[----:B------:R-:W-:Y:S02]  /*62a0*/  FMNMX.FTZ R188, R166, R153, !PT ;  /* 0x00000099a6bc7209 */ /* 0x000fe40007810000 */
[----:B------:R-:W-:Y:S01]  /*62b0*/  ISETP.LT.OR P2, PT, R184, 0x3a, P2 ;  /* 0x0000003ab800780c */ /* 0x000fe20001741670 */
[--C-:B------:R-:W-:Y:S01]  /*62c0*/  FFMA.FTZ R153, R185, UR5, -R2.reuse ;  /* 0x00000005b9997c23 */ /* 0x100fe20008010802 */
[----:B------:R-:W-:Y:S01]  /*62d0*/  FMNMX.FTZ R185, R167, R188, !PT ;  /* 0x000000bca7b97209 */ /* 0x000fe20007810000 */
[--C-:B------:R-:W-:Y:S01]  /*62e0*/  FFMA.FTZ R196, R0, UR5, -R2.reuse ;  /* 0x0000000500c47c23 */ /* 0x100fe20008010802 */
[----:B------:R-:W-:Y:S01]  /*62f0*/  FSEL R182, R182, -INF , !P3 ;  /* 0xff800000b6b67808 */ /* 0x000fe20005800000 */
[--C-:B------:R-:W-:Y:S01]  /*6300*/  FFMA.FTZ R198, R156, UR5, -R2.reuse ;  /* 0x000000059cc67c23 */ /* 0x100fe20008010802 */
[----:B------:R-:W-:Y:S01]  /*6310*/  FMNMX.FTZ R188, R170, R185, !PT ;  /* 0x000000b9aabc7209 */ /* 0x000fe20007810000 */
[--C-:B------:R-:W-:Y:S01]  /*6320*/  FFMA.FTZ R192, R160, UR5, -R2.reuse ;  /* 0x00000005a0c07c23 */ /* 0x100fe20008010802 */
[----:B------:R-:W-:Y:S01]  /*6330*/  FSEL R183, R183, -INF , !P2 ;  /* 0xff800000b7b77808 */ /* 0x000fe20005000000 */
[--C-:B------:R-:W-:Y:S01]  /*6340*/  FFMA.FTZ R157, R157, UR5, -R2.reuse ;  /* 0x000000059d9d7c23 */ /* 0x100fe20008010802 */
[----:B------:R-:W-:Y:S01]  /*6350*/  FMNMX.FTZ R185, R171, R188, !PT ;  /* 0x000000bcabb97209 */ /* 0x000fe20007810000 */
[--C-:B------:R-:W-:Y:S01]  /*6360*/  FFMA.FTZ R161, R161, UR5, -R2.reuse ;  /* 0x00000005a1a17c23 */ /* 0x100fe20008010802 */
[----:B------:R-:W-:Y:S01]  /*6370*/  FSEL R187, R152, RZ, P4 ;  /* 0x000000ff98bb7208 */ /* 0x000fe20002000000 */
[--C-:B------:R-:W-:Y:S01]  /*6380*/  FFMA.FTZ R194, R164, UR5, -R2.reuse ;  /* 0x00000005a4c27c23 */ /* 0x100fe20008010802 */
[----:B------:R-:W-:Y:S01]  /*6390*/  FMNMX.FTZ R0, R174, R185, !PT ;  /* 0x000000b9ae007209 */ /* 0x000fe20007810000 */
[--C-:B------:R-:W-:Y:S01]  /*63a0*/  FFMA.FTZ R165, R165, UR5, -R2.reuse ;  /* 0x00000005a5a57c23 */ /* 0x100fe20008010802 */
[----:B------:R-:W-:Y:S01]  /*63b0*/  FFMA.FTZ R188, R168, UR5, -R2 ;  /* 0x00000005a8bc7c23 */ /* 0x000fe20008010802 */
[----:B------:R-:W-:Y:S01]  /*63c0*/  FADD.FTZ R187, -R187, R4 ;  /* 0x00000004bbbb7221 */ /* 0x000fe20000010100 */
[----:B------:R-:W-:Y:S01]  /*63d0*/  FMNMX.FTZ R185, R175, R0, !PT ;  /* 0x00000000afb97209 */ /* 0x000fe20007810000 */
[--C-:B------:R-:W-:Y:S01]  /*63e0*/  FFMA.FTZ R169, R169, UR5, -R2.reuse ;  /* 0x00000005a9a97c23 */ /* 0x100fe20008010802 */
[--C-:B------:R-:W-:Y:S01]  /*63f0*/  FFMA.FTZ R190, R172, UR5, -R2.reuse ;  /* 0x00000005acbe7c23 */ /* 0x100fe20008010802 */
[--C-:B------:R-:W-:Y:S01]  /*6400*/  FFMA.FTZ R173, R173, UR5, -R2.reuse ;  /* 0x00000005adad7c23 */ /* 0x100fe20008010802 */
[----:B------:R-:W-:Y:S01]  /*6410*/  FMNMX.FTZ R0, R178, R185, !PT ;  /* 0x000000b9b2007209 */ /* 0x000fe20007810000 */
[--C-:B------:R-:W-:Y:S01]  /*6420*/  FFMA.FTZ R184, R176, UR5, -R2.reuse ;  /* 0x00000005b0b87c23 */ /* 0x100fe20008010802 */
[--C-:B------:R-:W-:Y:S01]  /*6430*/  FFMA.FTZ R177, R177, UR5, -R2.reuse ;  /* 0x00000005b1b17c23 */ /* 0x100fe20008010802 */
[--C-:B------:R-:W-:Y:S01]  /*6440*/  FFMA.FTZ R186, R180, UR5, -R2.reuse ;  /* 0x00000005b4ba7c23 */ /* 0x100fe20008010802 */
[----:B------:R-:W-:Y:S01]  /*6450*/  FMNMX.FTZ R185, R179, R0, !PT ;  /* 0x00000000b3b97209 */ /* 0x000fe20007810000 */
[----:B------:R-:W-:Y:S01]  /*6460*/  FFMA.FTZ R181, R181, UR5, -R2 ;  /* 0x00000005b5b57c23 */ /* 0x000fe20008010802 */
[----:B------:R-:W-:Y:S01]  /*6470*/  FMUL.FTZ R187, R187, UR5 ;  /* 0x00000005bbbb7c20 */ /* 0x000fe20008410000 */
[----:B------:R-:W-:Y:S01]  /*6480*/  MUFU.EX2 R153, R153 ;  /* 0x0000009900997308 */ /* 0x000fe20000000800 */
[----:B------:R-:W-:-:S04]  /*6490*/  FMNMX.FTZ R0, R182, R185, !PT ;  /* 0x000000b9b6007209 */ /* 0x000fc80007810000 */
[----:B------:R-:W-:-:S03]  /*64a0*/  FMNMX.FTZ R0, R183, R0, !PT ;  /* 0x00000000b7007209 */ /* 0x000fc60007810000 */
[----:B------:R-:W-:Y:S02]  /*64b0*/  MUFU.EX2 R196, R196 ;  /* 0x000000c400c47308 */ /* 0x000fe40000000800 */
[----:B------:R-:W0:Y:S06]  /*64c0*/  SHFL.BFLY PT, R185, R0, 0x2, 0x1f ;  /* 0x0c401f0000b97f89 */ /* 0x000e2c00000e0000 */
[----:B------:R-:W-:Y:S08]  /*64d0*/  MUFU.EX2 R198, R198 ;  /* 0x000000c600c67308 */ /* 0x000ff00000000800 */
[----:B------:R-:W-:Y:S08]  /*64e0*/  MUFU.EX2 R157, R157 ;  /* 0x0000009d009d7308 */ /* 0x000ff00000000800 */
[----:B------:R-:W-:Y:S01]  /*64f0*/  MUFU.EX2 R192, R192 ;  /* 0x000000c000c07308 */ /* 0x000fe20000000800 */
[----:B0-----:R-:W-:-:S05]  /*6500*/  FMNMX.FTZ R185, R0, R185, !PT ;  /* 0x000000b900b97209 */ /* 0x001fca0007810000 */
[----:B------:R-:W0:Y:S02]  /*6510*/  SHFL.BFLY PT, R156, R185, 0x1, 0x1f ;  /* 0x0c201f00b99c7f89 */ /* 0x000e2400000e0000 */
[----:B------:R-:W1:Y:S08]  /*6520*/  MUFU.EX2 R0, R187 ;  /* 0x000000bb00007308 */ /* 0x000e700000000800 */
[----:B------:R-:W2:Y:S08]  /*6530*/  MUFU.EX2 R161, R161 ;  /* 0x000000a100a17308 */ /* 0x000eb00000000800 */
[----:B------:R-:W-:Y:S01]  /*6540*/  MUFU.EX2 R194, R194 ;  /* 0x000000c200c27308 */ /* 0x000fe20000000800 */
[----:B0-----:R-:W-:-:S07]  /*6550*/  FMNMX.FTZ R156, R185, R156, !PT ;  /* 0x0000009cb99c7209 */ /* 0x001fce0007810000 */
[----:B------:R-:W-:Y:S01]  /*6560*/  MUFU.EX2 R165, R165 ;  /* 0x000000a500a57308 */ /* 0x000fe20000000800 */
[C---:B------:R-:W-:Y:S01]  /*6570*/  FSETP.NEU.FTZ.AND P2, PT, R156.reuse, -INF , PT ;  /* 0xff8000009c00780b */ /* 0x040fe20003f5d000 */
[----:B------:R-:W-:-:S03]  /*6580*/  FMUL.FTZ R160, R156, UR5 ;  /* 0x000000059ca07c20 */ /* 0x000fc60008410000 */
[----:B------:R-:W-:-:S03]  /*6590*/  FSEL R2, R156, RZ, P2 ;  /* 0x000000ff9c027208 */ /* 0x000fc60001000000 */
[----:B------:R-:W-:Y:S01]  /*65a0*/  MUFU.EX2 R188, R188 ;  /* 0x000000bc00bc7308 */ /* 0x000fe20000000800 */
[----:B------:R-:W-:Y:S02]  /*65b0*/  FSEL R160, R160, RZ, P2 ;  /* 0x000000ffa0a07208 */ /* 0x000fe40001000000 */
[----:B------:R-:W-:Y:S01]  /*65c0*/  ISETP.GT.AND P2, PT, R205, UR58, PT ;  /* 0x0000003acd007c0c */ /* 0x000fe2000bf44270 */
[----:B------:R-:W-:Y:S01]  /*65d0*/  FADD.FTZ R2, -R2, R3 ;  /* 0x0000000302027221 */ /* 0x000fe20000010100 */
[----:B-1----:R-:W-:Y:S01]  /*65e0*/  FFMA.FTZ R3, R0, R16, R153 ;  /* 0x0000001000037223 */ /* 0x002fe20000010099 */
[--C-:B------:R-:W-:Y:S01]  /*65f0*/  FFMA.FTZ R197, R154, UR5, -R160.reuse ;  /* 0x000000059ac57c23 */ /* 0x100fe200080108a0 */
[--C-:B------:R-:W-:Y:S01]  /*6600*/  FFMA.FTZ R4, R155, UR5, -R160.reuse ;  /* 0x000000059b047c23 */ /* 0x100fe200080108a0 */
[----:B------:R-:W-:Y:S01]  /*6610*/  FMUL.FTZ R2, R2, UR5 ;  /* 0x0000000502027c20 */ /* 0x000fe20008410000 */
[--C-:B------:R-:W-:Y:S01]  /*6620*/  FFMA.FTZ R199, R158, UR5, -R160.reuse ;  /* 0x000000059ec77c23 */ /* 0x100fe200080108a0 */
[--C-:B------:R-:W-:Y:S01]  /*6630*/  FFMA.FTZ R154, R159, UR5, -R160.reuse ;  /* 0x000000059f9a7c23 */ /* 0x100fe200080108a0 */
[--C-:B------:R-:W-:Y:S01]  /*6640*/  FFMA.FTZ R193, R162, UR5, -R160.reuse ;  /* 0x00000005a2c17c23 */ /* 0x100fe200080108a0 */
        /* <DEDUP_REMOVED lines=8> */
[----:B------:R-:W0:Y:S01]  /*66d0*/  MUFU.EX2 R2, R2 ;  /* 0x0000000200027308 */ /* 0x000e220000000800 */
[----:B------:R-:W-:Y:S01]  /*66e0*/  FADD.FTZ R3, R157, R16 ;  /* 0x000000109d037221 */ /* 0x000fe20000010000 */
[--C-:B------:R-:W-:Y:S01]  /*66f0*/  FFMA.FTZ R191, R174, UR5, -R160.reuse ;  /* 0x00000005aebf7c23 */ /* 0x100fe200080108a0 */
[--C-:B------:R-:W-:Y:S01]  /*6700*/  FFMA.FTZ R185, R178, UR5, -R160.reuse ;  /* 0x00000005b2b97c23 */ /* 0x100fe200080108a0 */
[--C-:B------:R-:W-:Y:S01]  /*6710*/  FFMA.FTZ R179, R179, UR5, -R160.reuse ;  /* 0x00000005b3b37c23 */ /* 0x100fe200080108a0 */
[----:B------:R-:W-:Y:S01]  /*6720*/  FADD.FTZ R166, R192, R3 ;  /* 0x00000003c0a67221 */ /* 0x000fe20000010000 */
[----:B------:R-:W-:Y:S01]  /*6730*/  FFMA.FTZ R182, R182, UR5, -R160 ;  /* 0x00000005b6b67c23 */ /* 0x000fe200080108a0 */
[----:B------:R-:W-:Y:S01]  /*6740*/  IMAD.U32 R155, RZ, RZ, UR10 ;  /* 0x0000000aff9b7e24 */ /* 0x000fe2000f8e00ff */
[----:B------:R-:W1:Y:S01]  /*6750*/  MUFU.EX2 R4, R4 ;  /* 0x0000000400047308 */ /* 0x000e620000000800 */
[----:B------:R-:W-:Y:S01]  /*6760*/  F2FP.BF16.F32.PACK_AB R196, R196, R153 ;  /* 0x00000099c4c4723e */ /* 0x000fe200000010ff */
[----:B------:R-:W-:Y:S01]  /*6770*/  VIADD R205, R205, 0xffffffff ;  /* 0xffffffffcdcd7836 */ /* 0x000fe20000000000 */
[----:B------:R-:W-:Y:S01]  /*6780*/  F2FP.BF16.F32.PACK_AB R198, R157, R198 ;  /* 0x000000c69dc6723e */ /* 0x000fe200000010ff */
[----:B------:R-:W-:Y:S01]  /*6790*/  @!P1 VIADD R155, R155, 0x30860 ;  /* 0x000308609b9b9836 */ /* 0x000fe20000000000 */
[----:B--2---:R-:W-:-:S03]  /*67a0*/  F2FP.BF16.F32.PACK_AB R192, R161, R192 ;  /* 0x000000c0a1c0723e */ /* 0x004fc600000010ff */
[----:B------:R-:W2:Y:S01]  /*67b0*/  MUFU.EX2 R199, R199 ;  /* 0x000000c700c77308 */ /* 0x000ea20000000800 */
[----:B0-----:R-:W-:Y:S01]  /*67c0*/  FFMA.FTZ R5, R2, R5, R197 ;  /* 0x0000000502057223 */ /* 0x001fe200000100c5 */
[----:B------:R-:W-:-:S04]  /*67d0*/  @!P1 PRMT R155, RZ, 0x654, R155 ;  /* 0x00000654ff9b9816 */ /* 0x000fc8000000009b */
[----:B------:R0:W-:Y:S02]  /*67e0*/  @!P1 SYNCS.ARRIVE.TRANS64.RED.A1T0 RZ, [R155+URZ], RZ ;  /* 0x000000ff9bff99a7 */ /* 0x0001e4000810043f */
[----:B------:R-:W3:Y:S01]  /*67f0*/  MUFU.EX2 R154, R154 ;  /* 0x0000009a009a7308 */ /* 0x000ee20000000800 */
[C---:B-1----:R-:W-:Y:S01]  /*6800*/  FADD.FTZ R16, R4.reuse, R5 ;  /* 0x0000000504107221 */ /* 0x042fe20000010000 */
[----:B------:R-:W-:Y:S01]  /*6810*/  FADD.FTZ R5, R161, R166 ;  /* 0x000000a6a1057221 */ /* 0x000fe20000010000 */
[--C-:B------:R-:W-:Y:S01]  /*6820*/  FFMA.FTZ R166, R175, UR5, -R160.reuse ;  /* 0x00000005afa67c23 */ /* 0x100fe200080108a0 */
[----:B------:R-:W-:Y:S01]  /*6830*/  FFMA.FTZ R160, R183, UR5, -R160 ;  /* 0x00000005b7a07c23 */ /* 0x000fe200080108a0 */
[----:B------:R-:W-:Y:S01]  /*6840*/  F2FP.BF16.F32.PACK_AB R197, R4, R197 ;  /* 0x000000c504c5723e */ /* 0x000fe200000010ff */
[----:B------:R-:W-:Y:S01]  /*6850*/  FADD.FTZ R168, R194, R5 ;  /* 0x00000005c2a87221 */ /* 0x000fe20000010000 */
[----:B------:R-:W-:Y:S01]  /*6860*/  F2FP.BF16.F32.PACK_AB R194, R165, R194 ;  /* 0x000000c2a5c2723e */ /* 0x000fe200000010ff */
[----:B------:R-:W1:Y:S01]  /*6870*/  MUFU.EX2 R193, R193 ;  /* 0x000000c100c17308 */ /* 0x000e620000000800 */
[----:B--2---:R-:W-:Y:S01]  /*6880*/  FADD.FTZ R3, R199, R16 ;  /* 0x00000010c7037221 */ /* 0x004fe20000010000 */
[----:B------:R-:W-:Y:S01]  /*6890*/  FADD.FTZ R5, R165, R168 ;  /* 0x000000a8a5057221 */ /* 0x000fe20000010000 */
[----:B------:R-:W-:-:S03]  /*68a0*/  IMAD.MOV.U32 R4, RZ, RZ, R152 ;  /* 0x000000ffff047224 */ /* 0x000fc600078e0098 */
[----:B------:R-:W-:Y:S02]  /*68b0*/  FADD.FTZ R168, R188, R5 ;  /* 0x00000005bca87221 */ /* 0x000fe40000010000 */
[----:B------:R-:W2:Y:S01]  /*68c0*/  MUFU.EX2 R158, R158 ;  /* 0x0000009e009e7308 */ /* 0x000ea20000000800 */
[C---:B---3--:R-:W-:Y:S01]  /*68d0*/  FADD.FTZ R16, R154.reuse, R3 ;  /* 0x000000039a107221 */ /* 0x048fe20000010000 */
[----:B------:R-:W-:-:S06]  /*68e0*/  F2FP.BF16.F32.PACK_AB R199, R154, R199 ;  /* 0x000000c79ac7723e */ /* 0x000fcc00000010ff */
[----:B------:R-:W3:Y:S01]  /*68f0*/  MUFU.EX2 R195, R195 ;  /* 0x000000c300c37308 */ /* 0x000ee20000000800 */
[----:B-1----:R-:W-:-:S07]  /*6900*/  FADD.FTZ R3, R193, R16 ;  /* 0x00000010c1037221 */ /* 0x002fce0000010000 */
[----:B------:R-:W1:Y:S01]  /*6910*/  MUFU.EX2 R169, R169 ;  /* 0x000000a900a97308 */ /* 0x000e620000000800 */
[C---:B--2---:R-:W-:Y:S01]  /*6920*/  FADD.FTZ R16, R158.reuse, R3 ;  /* 0x000000039e107221 */ /* 0x044fe20000010000 */
[----:B------:R-:W-:-:S06]  /*6930*/  F2FP.BF16.F32.PACK_AB R193, R158, R193 ;  /* 0x000000c19ec1723e */ /* 0x000fcc00000010ff */
[----:B------:R-:W2:Y:S01]  /*6940*/  MUFU.EX2 R162, R162 ;  /* 0x000000a200a27308 */ /* 0x000ea20000000800 */
[----:B---3--:R-:W-:-:S07]  /*6950*/  FADD.FTZ R3, R195, R16 ;  /* 0x00000010c3037221 */ /* 0x008fce0000010000 */
[----:B------:R-:W3:Y:S01]  /*6960*/  MUFU.EX2 R190, R190 ;  /* 0x000000be00be7308 */ /* 0x000ee20000000800 */
[C---:B-1----:R-:W-:Y:S01]  /*6970*/  FADD.FTZ R5, R169.reuse, R168 ;  /* 0x000000a8a9057221 */ /* 0x042fe20000010000 */
[----:B------:R-:W-:-:S06]  /*6980*/  F2FP.BF16.F32.PACK_AB R188, R169, R188 ;  /* 0x000000bca9bc723e */ /* 0x000fcc00000010ff */
[----:B------:R-:W1:Y:S01]  /*6990*/  MUFU.EX2 R189, R189 ;  /* 0x000000bd00bd7308 */ /* 0x000e620000000800 */
[C---:B--2---:R-:W-:Y:S01]  /*69a0*/  FADD.FTZ R16, R162.reuse, R3 ;  /* 0x00000003a2107221 */ /* 0x044fe20000010000 */
[----:B------:R-:W-:-:S06]  /*69b0*/  F2FP.BF16.F32.PACK_AB R195, R162, R195 ;  /* 0x000000c3a2c3723e */ /* 0x000fcc00000010ff */
[----:B------:R-:W2:Y:S01]  /*69c0*/  MUFU.EX2 R173, R173 ;  /* 0x000000ad00ad7308 */ /* 0x000ea20000000800 */
[----:B---3--:R-:W-:-:S07]  /*69d0*/  FADD.FTZ R168, R190, R5 ;  /* 0x00000005bea87221 */ /* 0x008fce0000010000 */
[----:B------:R-:W3:Y:S01]  /*69e0*/  MUFU.EX2 R164, R164 ;  /* 0x000000a400a47308 */ /* 0x000ee20000000800 */
[----:B-1----:R-:W-:-:S07]  /*69f0*/  FADD.FTZ R3, R189, R16 ;  /* 0x00000010bd037221 */ /* 0x002fce0000010000 */
[----:B------:R-:W1:Y:S01]  /*6a00*/  MUFU.EX2 R184, R184 ;  /* 0x000000b800b87308 */ /* 0x000e620000000800 */
[C---:B--2---:R-:W-:Y:S01]  /*6a10*/  FADD.FTZ R5, R173.reuse, R168 ;  /* 0x000000a8ad057221 */ /* 0x044fe20000010000 */
[----:B------:R-:W-:-:S06]  /*6a20*/  F2FP.BF16.F32.PACK_AB R190, R173, R190 ;  /* 0x000000beadbe723e */ /* 0x000fcc00000010ff */
[----:B------:R-:W2:Y:S01]  /*6a30*/  MUFU.EX2 R191, R191 ;  /* 0x000000bf00bf7308 */ /* 0x000ea20000000800 */
[C---:B---3--:R-:W-:Y:S01]  /*6a40*/  FADD.FTZ R16, R164.reuse, R3 ;  /* 0x00000003a4107221 */ /* 0x048fe20000010000 */
[----:B------:R-:W-:-:S06]  /*6a50*/  F2FP.BF16.F32.PACK_AB R189, R164, R189 ;  /* 0x000000bda4bd723e */ /* 0x000fcc00000010ff */
[----:B------:R-:W3:Y:S01]  /*6a60*/  MUFU.EX2 R177, R177 ;  /* 0x000000b100b17308 */ /* 0x000ee20000000800 */
[----:B-1----:R-:W-:-:S07]  /*6a70*/  FADD.FTZ R168, R184, R5 ;  /* 0x00000005b8a87221 */ /* 0x002fce0000010000 */
[----:B------:R-:W1:Y:S01]  /*6a80*/  MUFU.EX2 R166, R166 ;  /* 0x000000a600a67308 */ /* 0x000e620000000800 */
[----:B--2---:R-:W-:-:S07]  /*6a90*/  FADD.FTZ R3, R191, R16 ;  /* 0x00000010bf037221 */ /* 0x004fce0000010000 */
[----:B------:R-:W2:Y:S01]  /*6aa0*/  MUFU.EX2 R185, R185 ;  /* 0x000000b900b97308 */ /* 0x000ea20000000800 */
[C---:B---3--:R-:W-:Y:S01]  /*6ab0*/  FADD.FTZ R5, R177.reuse, R168 ;  /* 0x000000a8b1057221 */ /* 0x048fe20000010000 */
[----:B------:R-:W-:-:S06]  /*6ac0*/  F2FP.BF16.F32.PACK_AB R184, R177, R184 ;  /* 0x000000b8b1b8723e */ /* 0x000fcc00000010ff */
[----:B------:R-:W3:Y:S01]  /*6ad0*/  MUFU.EX2 R179, R179 ;  /* 0x000000b300b37308 */ /* 0x000ee20000000800 */
[C---:B-1----:R-:W-:Y:S01]  /*6ae0*/  FADD.FTZ R168, R166.reuse, R3 ;  /* 0x00000003a6a87221 */ /* 0x042fe20000010000 */
[----:B------:R-:W-:Y:S01]  /*6af0*/  F2FP.BF16.F32.PACK_AB R191, R166, R191 ;  /* 0x000000bfa6bf723e */ /* 0x000fe200000010ff */
[----:B------:R-:W-:-:S05]  /*6b00*/  IMAD.MOV.U32 R3, RZ, RZ, R156 ;  /* 0x000000ffff037224 */ /* 0x000fca00078e009c */
[----:B------:R-:W1:Y:S01]  /*6b10*/  MUFU.EX2 R186, R186 ;  /* 0x000000ba00ba7308 */ /* 0x000e620000000800 */
[----:B--2---:R-:W-:-:S07]  /*6b20*/  FADD.FTZ R168, R185, R168 ;  /* 0x000000a8b9a87221 */ /* 0x004fce0000010000 */
[----:B------:R-:W2:Y:S01]  /*6b30*/  MUFU.EX2 R187, R182 ;  /* 0x000000b600bb7308 */ /* 0x000ea20000000800 */
[C---:B---3--:R-:W-:Y:S01]  /*6b40*/  FADD.FTZ R168, R179.reuse, R168 ;  /* 0x000000a8b3a87221 */ /* 0x048fe20000010000 */
[----:B------:R-:W-:-:S06]  /*6b50*/  F2FP.BF16.F32.PACK_AB R185, R179, R185 ;  /* 0x000000b9b3b9723e */ /* 0x000fcc00000010ff */
[----:B------:R-:W3:Y:S01]  /*6b60*/  MUFU.EX2 R181, R181 ;  /* 0x000000b500b57308 */ /* 0x000ee20000000800 */
[----:B-1----:R-:W-:-:S07]  /*6b70*/  FADD.FTZ R16, R186, R5 ;  /* 0x00000005ba107221 */ /* 0x002fce0000010000 */
[----:B------:R-:W1:Y:S01]  /*6b80*/  MUFU.EX2 R160, R160 ;  /* 0x000000a000a07308 */ /* 0x000e620000000800 */
[----:B--2---:R-:W-:Y:S01]  /*6b90*/  FADD.FTZ R168, R187, R168 ;  /* 0x000000a8bba87221 */ /* 0x004fe20000010000 */
[C---:B---3--:R-:W-:Y:S01]  /*6ba0*/  FADD.FTZ R16, R181.reuse, R16 ;  /* 0x00000010b5107221 */ /* 0x048fe20000010000 */
[----:B------:R-:W-:Y:S02]  /*6bb0*/  F2FP.BF16.F32.PACK_AB R186, R181, R186 ;  /* 0x000000bab5ba723e */ /* 0x000fe400000010ff */
[C---:B-1----:R-:W-:Y:S01]  /*6bc0*/  FADD.FTZ R5, R160.reuse, R168 ;  /* 0x000000a8a0057221 */ /* 0x042fe20000010000 */
[----:B------:R-:W-:Y:S01]  /*6bd0*/  F2FP.BF16.F32.PACK_AB R187, R160, R187 ;  /* 0x000000bba0bb723e */ /* 0x000fe200000010ff */
[----:B0-----:R-:W-:Y:S06]  /*6be0*/  @P2 BRA `(.L_x_1199) ;  /* 0xffffffd800242947 */ /* 0x001fec000383ffff */
[----:B------:R-:W-:Y:S01]  /*6bf0*/  IMAD.MOV.U32 R3, RZ, RZ, R156 ;  /* 0x000000ffff037224 */ /* 0x000fe200078e009c */
[----:B------:R-:W-:Y:S01]  /*6c00*/  UMOV UR36, UR4 ;  /* 0x0000000400247c82 */ /* 0x000fe20008000000 */
[----:B------:R-:W-:Y:S01]  /*6c10*/  IMAD.MOV.U32 R4, RZ, RZ, R152 ;  /* 0x000000ffff047224 */ /* 0x000fe200078e0098 */
[----:B------:R-:W-:-:S06]  /*6c20*/  UMOV UR38, UR7 ;  /* 0x0000000700267c82 */ /* 0x000fcc0008000000 */
.L_x_1182:
[----:B------:R-:W0:Y:S01]  /*6c30*/  LDC R152, c[0x0][0x448] ;  /* 0x00011200ff987b82 */ /* 0x000e220000000800 */
[----:B------:R-:W-:Y:S01]  /*6c40*/  UIADD3 UR4, UR60, 0x7f, URZ ;  /* 0x0000007f3c047890 */ /* 0x000fe2000fffe03f */
[----:B------:R-:W-:-:S05]  /*6c50*/  IADD3 R155, -R21, 0x1, RZ ;  /* 0x00000001159b7810 */ /* 0x000fca0007ffe1ff */
[----:B------:R-:W-:Y:S01]  /*6c60*/  IMAD.U32 R21, RZ, RZ, UR4 ;  /* 0x00000004ff157e24 */ /* 0x000fe2000f8e00ff */
[----:B------:R-:W1:Y:S01]  /*6c70*/  LDC R154, c[0x0][0x9e4] ;  /* 0x00027900ff9a7b82 */ /* 0x000e620000000800 */
[----:B------:R-:W-:Y:S01]  /*6c80*/  IMAD R20, R20, UR39, R155 ;  /* 0x0000002714147c24 */ /* 0x000fe2000f8e029b */
[----:B0-----:R-:W-:Y:S02]  /*6c90*/  ISETP.NE.AND P5, PT, R152, 0x1, PT ;  /* 0x000000019800780c */ /* 0x001fe40003fa5270 */
[----:B-1----:R-:W-:-:S11]  /*6ca0*/  ISETP.GE.AND P6, PT, R154, 0x1, PT ;  /* 0x000000019a00780c */ /* 0x002fd60003fc6270 */
[----:B------:R-:W0:Y:S08]  /*6cb0*/  @P5 LDC R152, c[0x0][0x44c] ;  /* 0x00011300ff985b82 */ /* 0x000e300000000800 */
[----:B------:R-:W1:Y:S01]  /*6cc0*/  @P5 LDC R153, c[0x0][0x450] ;  /* 0x00011400ff995b82 */ /* 0x000e620000000800 */
[----:B0-----:R-:W-:-:S05]  /*6cd0*/  @P5 IMAD.HI.U32 R152, R152, UR4, RZ ;  /* 0x0000000498985c27 */ /* 0x001fca000f8e00ff */
[----:B-1----:R-:W-:-:S05]  /*6ce0*/  @P5 SHF.R.U32.HI R21, RZ, R153, R152 ;  /* 0x00000099ff155219 */ /* 0x002fca0000011698 */
[----:B------:R-:W-:-:S04]  /*6cf0*/  IMAD.IADD R21, R20, 0x1, R21 ;  /* 0x0000000114157824 */ /* 0x000fc800078e0215 */
[----:B------:R-:W-:Y:S01]  /*6d00*/  VIADD R20, R21, -UR18 ;  /* 0x8000001215147c36 */ /* 0x000fe20008000000 */
[----:B------:R-:W-:Y:S06]  /*6d10*/  @!P6 BRA `(.L_x_1200) ;  /* 0x00000000003ce947 */ /* 0x000fec0003800000 */
[----:B------:R-:W-:-:S13]  /*6d20*/  ISETP.GT.AND P2, PT, R21, -0x1, PT ;  /* 0xffffffff1500780c */ /* 0x000fda0003f44270 */
[----:B------:R-:W-:Y:S05]  /*6d30*/  @P2 BRA `(.L_x_1201) ;  /* 0x00000000001c2947 */ /* 0x000fea0003800000 */
[----:B------:R-:W-:Y:S02]  /*6d40*/  ISETP.NE.AND P2, PT, R154, 0x1, PT ;  /* 0x000000019a00780c */ /* 0x000fe40003f45270 */
[----:B------:R-:W-:-:S11]  /*6d50*/  LOP3.LUT R21, RZ, R21, RZ, 0x33, !PT ;  /* 0x00000015ff157212 */ /* 0x000fd600078e33ff */
[----:B------:R-:W0:Y:S02]  /*6d60*/  @P2 LDC.64 R152, c[0x0][0x9e8] ;  /* 0x00027a00ff982b82 */ /* 0x000e240000000a00 */
[----:B0-----:R-:W-:-:S05]  /*6d70*/  @P2 IMAD.HI.U32 R152, R21, R152, RZ ;  /* 0x0000009815982227 */ /* 0x001fca00078e00ff */
[----:B------:R-:W-:-:S04]  /*6d80*/  @P2 SHF.R.U32.HI R21, RZ, R153, R152 ;  /* 0x00000099ff152219 */ /* 0x000fc80000011698 */
[----:B------:R-:W-:Y:S01]  /*6d90*/  LOP3.LUT R21, RZ, R21, RZ, 0x33, !PT ;  /* 0x00000015ff157212 */ /* 0x000fe200078e33ff */
[----:B------:R-:W-:Y:S06]  /*6da0*/  BRA `(.L_x_1202) ;  /* 0x0000000000107947 */ /* 0x000fec0003800000 */
.L_x_1201:
[----:B------:R-:W-:-:S13]  /*6db0*/  ISETP.NE.AND P2, PT, R154, 0x1, PT ;  /* 0x000000019a00780c */ /* 0x000fda0003f45270 */
[----:B------:R-:W0:Y:S02]  /*6dc0*/  @P2 LDC.64 R152, c[0x0][0x9e8] ;  /* 0x00027a00ff982b82 */ /* 0x000e240000000a00 */
[----:B0-----:R-:W-:-:S05]  /*6dd0*/  @P2 IMAD.HI.U32 R152, R21, R152, RZ ;  /* 0x0000009815982227 */ /* 0x001fca00078e00ff */
[----:B------:R-:W-:-:S07]  /*6de0*/  @P2 SHF.R.U32.HI R21, RZ, R153, R152 ;  /* 0x00000099ff152219 */ /* 0x000fce0000011698 */
.L_x_1202:
[----:B------:R-:W-:-:S05]  /*6df0*/  IMAD R21, R21, R154, RZ ;  /* 0x0000009a15157224 */ /* 0x000fca00078e02ff */
[----:B------:R-:W-:-:S07]  /*6e00*/  VIMNMX R20, R20, R21, !PT ;  /* 0x0000001514147248 */ /* 0x000fce0007fe0100 */
.L_x_1200:
[----:B------:R-:W-:Y:S01]  /*6e10*/  VIADD R20, R20, 0x3f ;  /* 0x0000003f14147836 */ /* 0x000fe20000000000 */
[----:B------:R-:W-:-:S04]  /*6e20*/  R2UR UR4, R22 ;  /* 0x00000000160472ca */ /* 0x000fc800000e0000 */
[----:B------:R-:W-:-:S04]  /*6e30*/  SHF.R.S32.HI R21, RZ, 0x1f, R20 ;  /* 0x0000001fff157819 */ /* 0x000fc80000011414 */
[----:B------:R-:W-:-:S04]  /*6e40*/  LEA.HI R21, R21, R20, RZ, 0x6 ;  /* 0x0000001415157211 */ /* 0x000fc800078f30ff */
[----:B------:R-:W-:-:S04]  /*6e50*/  SHF.R.S32.HI R20, RZ, 0x6, R21 ;  /* 0x00000006ff147819 */ /* 0x000fc80000011415 */
[----:B------:R-:W-:-:S04]  /*6e60*/  VIMNMX R20, R20, UR4, !PT ;  /* 0x0000000414147c48 */ /* 0x000fc8000ffe0100 */
[----:B------:R-:W-:-:S13]  /*6e70*/  ISETP.GE.AND P2, PT, R205, R20, PT ;  /* 0x00000014cd00720c */ /* 0x000fda0003f46270 */
[----:B------:R-:W-:Y:S05]  /*6e80*/  @!P2 BRA `(.L_x_1203) ;  /* 0x0000001c0028a947 */ /* 0x000fea0003800000 */
[----:B------:R-:W-:Y:S01]  /*6e90*/  IMAD.MOV.U32 R218, RZ, RZ, R3 ;  /* 0x000000ffffda7224 */ /* 0x000fe200078e0003 */
[----:B------:R-:W-:Y:S01]  /*6ea0*/  UMOV UR6, UR38 ;  /* 0x0000002600067c82 */ /* 0x000fe20008000000 */
[----:B------:R-:W-:Y:S01]  /*6eb0*/  IMAD.MOV.U32 R21, RZ, RZ, R4 ;  /* 0x000000ffff157224 */ /* 0x000fe200078e0004 */
[----:B------:R-:W-:Y:S01]  /*6ec0*/  UMOV UR4, UR36 ;  /* 0x0000002400047c82 */ /* 0x000fe20008000000 */
[----:B------:R-:W-:-:S05]  /*6ed0*/  ULDC UR58, c[0x0][0x988] ;  /* 0x00026200003a7ab9 */ /* 0x000fca0000000800 */
.L_x_1212:
[----:B------:R-:W-:-:S04]  /*6ee0*/  UIADD3 UR7, UR4, 0x1, URZ ;  /* 0x0000000104077890 */ /* 0x000fc8000fffe03f */
[----:B------:R-:W-:-:S04]  /*6ef0*/  UISETP.NE.AND UP0, UPT, UR7, 0x2, UPT ;  /* 0x000000020700788c */ /* 0x000fc8000bf05270 */
[----:B------:R-:W-:Y:S02]  /*6f00*/  USEL UR7, UR7, URZ, UP0 ;  /* 0x0000003f07077287 */ /* 0x000fe40008000000 */
[----:B------:R-:W-:-:S04]  /*6f10*/  USEL UR38, URZ, 0x1, UP0 ;  /* 0x000000013f267887 */ /* 0x000fc80008000000 */
[----:B------:R-:W-:Y:S01]  /*6f20*/  ULOP3.LUT UR38, UR6, UR38, URZ, 0x3c, !UPT ;  /* 0x0000002606267292 */ /* 0x000fe2000f8e3c3f */
[----:B------:R-:W-:Y:S01]  /*6f30*/  UMOV UR36, UR7 ;  /* 0x0000000700247c82 */ /* 0x000fe20008000000 */
[----:B------:R-:W-:Y:S10]  /*6f40*/  @!P0 BRA `(.L_x_1204) ;  /* 0x0000000000048947 */ /* 0x000ff40003800000 */
[----:B------:R-:W-:Y:S01]  /*6f50*/  BPT.TRAP 0x1 ;  /* 0x000000040000795c */ /* 0x000fe20000300000 */
.L_x_1204:
[----:B------:R-:W-:Y:S01]  /*6f60*/  ULEA UR5, UR36, UR37, 0x3 ;  /* 0x0000002524057291 */ /* 0x000fe2000f8e183f */
[----:B------:R-:W-:-:S05]  /*6f70*/  IMAD.U32 R3, RZ, RZ, UR38 ;  /* 0x00000026ff037e24 */ /* 0x000fca000f8e00ff */
[----:B------:R-:W-:-:S04]  /*6f80*/  SHF.L.U32 R3, R3, 0x1f, RZ ;  /* 0x0000001f03037819 */ /* 0x000fc800000006ff */
[----:B------:R0:W1:Y:S01]  /*6f90*/  SYNCS.PHASECHK.TRANS64.TRYWAIT P2, [UR5+0x30830], R3 ;  /* 0x03083003ff0075a7 */ /* 0x0000620008040145 */
[----:B------:R-:W-:Y:S05]  /*6fa0*/  @!P0 BRA `(.L_x_1205) ;  /* 0x0000000000048947 */ /* 0x000fea0003800000 */
[----:B------:R-:W-:Y:S01]  /*6fb0*/  BPT.TRAP 0x1 ;  /* 0x000000040000795c */ /* 0x000fe20000300000 */
.L_x_1205:
[----:B-1----:R-:W-:Y:S05]  /*6fc0*/  @P2 BRA `(.L_x_1206) ;  /* 0x0000000000082947 */ /* 0x002fea0003800000 */
[----:B------:R-:W1:Y:S02]  /*6fd0*/  SYNCS.PHASECHK.TRANS64.TRYWAIT P2, [UR5+0x30830], R3 ;  /* 0x03083003ff0075a7 */ /* 0x000e640008040145 */
[----:B-1----:R-:W-:Y:S05]  /*6fe0*/  @!P2 BRA `(.L_x_1207) ;  /* 0x000000dc00bca947 */ /* 0x002fea0003800000 */
.L_x_1206:
        /* <DEDUP_REMOVED lines=223> */
.L_x_1208:
[----:B------:R-:W-:Y:S01]  /*7de0*/  ULEA UR14, UR4, UR37, 0x3 ;  /* 0x00000025040e7291 */ /* 0x000fe2000f8e183f */
[----:B------:R-:W-:-:S05]  /*7df0*/  IMAD.U32 R0, RZ, RZ, UR6 ;  /* 0x00000006ff007e24 */ /* 0x000fca000f8e00ff */
[----:B------:R-:W-:-:S04]  /*7e00*/  SHF.L.U32 R0, R0, 0x1f, RZ ;  /* 0x0000001f00007819 */ /* 0x000fc800000006ff */
[----:B------:R2:W3:Y:S01]  /*7e10*/  SYNCS.PHASECHK.TRANS64.TRYWAIT P2, [UR14+0x30850], R0 ;  /* 0x03085000ff0075a7 */ /* 0x0004e2000804014e */
[----:B------:R-:W-:Y:S05]  /*7e20*/  @!P0 BRA `(.L_x_1209) ;  /* 0x0000000000048947 */ /* 0x000fea0003800000 */
[----:B------:R-:W-:Y:S01]  /*7e30*/  BPT.TRAP 0x1 ;  /* 0x000000040000795c */ /* 0x000fe20000300000 */
.L_x_1209:
[----:B---3--:R-:W-:Y:S05]  /*7e40*/  @P2 BRA `(.L_x_1210) ;  /* 0x0000000000082947 */ /* 0x008fea0003800000 */
[----:B------:R-:W3:Y:S02]  /*7e50*/  SYNCS.PHASECHK.TRANS64.TRYWAIT P2, [UR14+0x30850], R0 ;  /* 0x03085000ff0075a7 */ /* 0x000ee4000804014e */
[----:B---3--:R-:W-:Y:S05]  /*7e60*/  @!P2 BRA `(.L_x_1211) ;  /* 0x000000d00034a947 */ /* 0x008fea0003800000 */
.L_x_1210:
[----:B------:R-:W-:Y:S01]  /*7e70*/  UIADD3 UR5, UR37, 0x400, URZ ;  /* 0x0000040025057890 */ /* 0x000fe2000fffe03f */
[----:B------:R-:W-:Y:S01]  /*7e80*/  WARPGROUP.ARRIVE ;  /* 0x00000000000079c5 */ /* 0x000fe20000000000 */
[----:B------:R-:W-:Y:S01]  /*7e90*/  UMOV UR11, 0x40000040 ;  /* 0x40000040000b7882 */ /* 0x000fe20000000000 */
[----:B0-2---:R-:W-:Y:S01]  /*7ea0*/  FMNMX.FTZ R0, R152, R21, !PT ;  /* 0x0000001598007209 */ /* 0x005fe20007810000 */
[----:B------:R-:W-:Y:S01]  /*7eb0*/  USHF.R.U32.HI UR5, URZ, 0x4, UR5 ;  /* 0x000000043f057899 */ /* 0x000fe20008011605 */
[----:B------:R-:W-:Y:S01]  /*7ec0*/  ISETP.GT.AND P2, PT, R205, R20, PT ;  /* 0x00000014cd00720c */ /* 0x000fe20003f44270 */
[----:B------:R-:W-:Y:S01]  /*7ed0*/  UMOV UR6, UR38 ;  /* 0x0000002600067c82 */ /* 0x000fe20008000000 */
[----:B-1----:R-:W-:Y:S01]  /*7ee0*/  FMNMX.FTZ R3, R153, R0, !PT ;  /* 0x0000000099037209 */ /* 0x002fe20007810000 */
[----:B------:R-:W-:Y:S01]  /*7ef0*/  ULOP3.LUT UR5, UR5, 0x3fff, URZ, 0xc0, !UPT ;  /* 0x00003fff05057892 */ /* 0x000fe2000f8ec03f */
[----:B------:R-:W-:Y:S02]  /*7f00*/  VIADD R205, R205, 0xffffffff ;  /* 0xffffffffcdcd7836 */ /* 0x000fe40000000000 */
[----:B------:R-:W-:Y:S01]  /*7f10*/  FMNMX.FTZ R0, R156, R3, !PT ;  /* 0x000000039c007209 */ /* 0x000fe20007810000 */
[----:B------:R-:W-:-:S03]  /*7f20*/  ULOP3.LUT UR5, UR5, 0x2000000, URZ, 0xfc, !UPT ;  /* 0x0200000005057892 */ /* 0x000fc6000f8efc3f */
[----:B------:R-:W-:Y:S01]  /*7f30*/  FMNMX.FTZ R3, R157, R0, !PT ;  /* 0x000000009d037209 */ /* 0x000fe20007810000 */
[----:B------:R-:W-:-:S03]  /*7f40*/  ULEA UR4, UR4, UR5, 0xb ;  /* 0x0000000504047291 */ /* 0x000fc6000f8e583f */
[----:B------:R-:W-:Y:S01]  /*7f50*/  FMNMX.FTZ R0, R160, R3, !PT ;  /* 0x00000003a0007209 */ /* 0x000fe20007810000 */
[----:B------:R-:W-:-:S03]  /*7f60*/  UMOV UR5, UR58 ;  /* 0x0000003a00057c82 */ /* 0x000fc60008000000 */
[----:B------:R-:W-:Y:S01]  /*7f70*/  UMOV UR10, UR4 ;  /* 0x00000004000a7c82 */ /* 0x000fe20008000000 */
[----:B------:R-:W-:Y:S01]  /*7f80*/  FMNMX.FTZ R3, R161, R0, !PT ;  /* 0x00000000a1037209 */ /* 0x000fe20007810000 */
[----:B------:R-:W-:Y:S01]  /*7f90*/  HGMMA.64x256x16.F32.BF16 R24, R196, gdesc[UR8].tnspB, R24, gsb0 ;  /* 0x43e00008c4187df0 */ /* 0x000fe20008001818 */
[----:B------:R-:W-:Y:S01]  /*7fa0*/  UIADD3 UR10, UR4, 0x80, URZ ;  /* 0x00000080040a7890 */ /* 0x000fe2000fffe03f */
[----:B------:R-:W-:Y:S01]  /*7fb0*/  UMOV UR11, 0x40000040 ;  /* 0x40000040000b7882 */ /* 0x000fe20000000000 */
        /* <DEDUP_REMOVED lines=23> */
[----:B------:R-:W-:Y:S01]  /*8130*/  UMOV UR4, UR36 ;  /* 0x0000002400047c82 */ /* 0x000fe20008000000 */
[----:B------:R-:W-:Y:S02]  /*8140*/  WARPGROUP.DEPBAR.LE gsb0, 0x0 ;  /* 0x00008000000079c5 */ /* 0x000fe40000010000 */
[----:B------:R-:W-:Y:S01]  /*8150*/  WARPGROUP.ARRIVE ;  /* 0x00000000000079c5 */ /* 0x000fe20000000000 */
[----:B0-----:R-:W-:Y:S02]  /*8160*/  FMNMX.FTZ R188, R2, R3, !PT ;  /* 0x0000000302bc7209 */ /* 0x001fe40007810000 */
[----:B------:R-:W-:-:S15]  /*8170*/  FMNMX.FTZ R3, R155, R0, !PT ;  /* 0x000000009b037209 */ /* 0x000fde0007810000 */
[----:B------:R-:W-:-:S03]  /*8180*/  NOP ;  /* 0x0000000000007918 */ /* 0x000fc60000000000 */
[----:B------:R-:W-:Y:S01]  /*8190*/  HGMMA.64x256x16.F32.BF16 R24, R184, gdesc[UR8].tnspB, R24, gsb0 ;  /* 0x43e00008b8187df0 */ /* 0x000fe20008001818 */
[----:B------:R-:W0:Y:S01]  /*81a0*/  SHFL.BFLY PT, R189, R188, 0x1, 0x1f ;  /* 0x0c201f00bcbd7f89 */ /* 0x000e2200000e0000 */
[----:B------:R-:W-:-:S04]  /*81b0*/  FMNMX.FTZ R0, R158, R3, !PT ;  /* 0x000000039e007209 */ /* 0x000fc80007810000 */
[----:B------:R-:W-:-:S04]  /*81c0*/  FMNMX.FTZ R3, R159, R0, !PT ;  /* 0x000000009f037209 */ /* 0x000fc80007810000 */
[----:B------:R-:W-:-:S04]  /*81d0*/  FMNMX.FTZ R0, R162, R3, !PT ;  /* 0x00000003a2007209 */ /* 0x000fc80007810000 */
[----:B------:R-:W-:Y:S02]  /*81e0*/  FMNMX.FTZ R3, R163, R0, !PT ;  /* 0x00000000a3037209 */ /* 0x000fe40007810000 */
[----:B0-----:R-:W-:Y:S02]  /*81f0*/  FMNMX.FTZ R4, R188, R189, !PT ;  /* 0x000000bdbc047209 */ /* 0x001fe40007810000 */
[----:B------:R-:W-:-:S03]  /*8200*/  FMNMX.FTZ R188, R166, R3, !PT ;  /* 0x00000003a6bc7209 */ /* 0x000fc60007810000 */
[C---:B------:R-:W-:Y:S01]  /*8210*/  FADD.FTZ R21, -R4.reuse, R21 ;  /* 0x0000001504157221 */ /* 0x040fe20000010100 */
[----:B------:R-:W-:Y:S01]  /*8220*/  FMUL.FTZ R2, R4, UR5 ;  /* 0x0000000504027c20 */ /* 0x000fe20008410000 */
[----:B------:R-:W-:Y:S02]  /*8230*/  FMNMX.FTZ R3, R167, R188, !PT ;  /* 0x000000bca7037209 */ /* 0x000fe40007810000 */
[----:B------:R-:W-:Y:S01]  /*8240*/  FMUL.FTZ R0, R21, UR5 ;  /* 0x0000000515007c20 */ /* 0x000fe20008410000 */
[--C-:B------:R-:W-:Y:S01]  /*8250*/  FFMA.FTZ R21, R152, UR5, -R2.reuse ;  /* 0x0000000598157c23 */ /* 0x100fe20008010802 */
        /* <DEDUP_REMOVED lines=18> */
[----:B------:R-:W-:Y:S02]  /*8380*/  MUFU.EX2 R0, R0 ;  /* 0x0000000000007308 */ /* 0x000fe40000000800 */
[----:B------:R-:W-:-:S04]  /*8390*/  FMNMX.FTZ R3, R179, R152, !PT ;  /* 0x00000098b3037209 */ /* 0x000fc80007810000 */
[----:B------:R-:W-:Y:S02]  /*83a0*/  FMNMX.FTZ R152, R182, R3, !PT ;  /* 0x00000003b6987209 */ /* 0x000fe40007810000 */
[----:B------:R-:W-:Y:S02]  /*83b0*/  MUFU.EX2 R21, R21 ;  /* 0x0000001500157308 */ /* 0x000fe40000000800 */
[----:B------:R-:W-:-:S05]  /*83c0*/  FMNMX.FTZ R152, R183, R152, !PT ;  /* 0x00000098b7987209 */ /* 0x000fca0007810000 */
[----:B------:R-:W0:Y:S01]  /*83d0*/  SHFL.BFLY PT, R3, R152, 0x2, 0x1f ;  /* 0x0c401f0098037f89 */ /* 0x000e2200000e0000 */
[----:B------:R-:W-:Y:S08]  /*83e0*/  MUFU.EX2 R196, R196 ;  /* 0x000000c400c47308 */ /* 0x000ff00000000800 */
[----:B------:R-:W-:Y:S08]  /*83f0*/  MUFU.EX2 R198, R198 ;  /* 0x000000c600c67308 */ /* 0x000ff00000000800 */
[----:B------:R-:W-:Y:S01]  /*8400*/  MUFU.EX2 R189, R189 ;  /* 0x000000bd00bd7308 */ /* 0x000fe20000000800 */
[----:B0-----:R-:W-:-:S07]  /*8410*/  FMNMX.FTZ R3, R152, R3, !PT ;  /* 0x0000000398037209 */ /* 0x001fce0007810000 */
[----:B------:R-:W-:Y:S01]  /*8420*/  MUFU.EX2 R192, R192 ;  /* 0x000000c000c07308 */ /* 0x000fe20000000800 */
[----:B------:R-:W0:Y:S07]  /*8430*/  SHFL.BFLY PT, R152, R3, 0x1, 0x1f ;  /* 0x0c201f0003987f89 */ /* 0x000e2e00000e0000 */
[----:B------:R-:W-:Y:S08]  /*8440*/  MUFU.EX2 R153, R153 ;  /* 0x0000009900997308 */ /* 0x000ff00000000800 */
[----:B------:R-:W-:Y:S08]  /*8450*/  MUFU.EX2 R194, R194 ;  /* 0x000000c200c27308 */ /* 0x000ff00000000800 */
[----:B------:R-:W-:Y:S01]  /*8460*/  MUFU.EX2 R157, R157 ;  /* 0x0000009d009d7308 */ /* 0x000fe20000000800 */
[----:B0-----:R-:W-:-:S07]  /*8470*/  FMNMX.FTZ R3, R3, R152, !PT ;  /* 0x0000009803037209 */ /* 0x001fce0007810000 */
[----:B------:R-:W-:Y:S01]  /*8480*/  MUFU.EX2 R188, R188 ;  /* 0x000000bc00bc7308 */ /* 0x000fe20000000800 */
[----:B------:R-:W-:-:S04]  /*8490*/  FMUL.FTZ R152, R3, UR5 ;  /* 0x0000000503987c20 */ /* 0x000fc80008410000 */
[--C-:B------:R-:W-:Y:S01]  /*84a0*/  FFMA.FTZ R197, R154, UR5, -R152.reuse ;  /* 0x000000059ac57c23 */ /* 0x100fe20008010898 */
[--C-:B------:R-:W-:Y:S01]  /*84b0*/  FFMA.FTZ R156, R159, UR5, -R152.reuse ;  /* 0x000000059f9c7c23 */ /* 0x100fe20008010898 */
[----:B------:R-:W-:Y:S02]  /*84c0*/  IMAD.U32 R159, RZ, RZ, UR7 ;  /* 0x00000007ff9f7e24 */ /* 0x000fe4000f8e00ff */
[--C-:B------:R-:W-:Y:S01]  /*84d0*/  FFMA.FTZ R154, R155, UR5, -R152.reuse ;  /* 0x000000059b9a7c23 */ /* 0x100fe20008010898 */
[--C-:B------:R-:W-:Y:S01]  /*84e0*/  FFMA.FTZ R199, R158, UR5, -R152.reuse ;  /* 0x000000059ec77c23 */ /* 0x100fe20008010898 */
[--C-:B------:R-:W-:Y:S01]  /*84f0*/  FFMA.FTZ R193, R162, UR5, -R152.reuse ;  /* 0x00000005a2c17c23 */ /* 0x100fe20008010898 */
[----:B------:R-:W-:Y:S01]  /*8500*/  MUFU.EX2 R197, R197 ;  /* 0x000000c500c57308 */ /* 0x000fe20000000800 */
[----:B------:R-:W-:Y:S01]  /*8510*/  @!P1 LEA R159, R159, UR37, 0x3 ;  /* 0x000000259f9f9c11 */ /* 0x000fe2000f8e18ff */
[--C-:B------:R-:W-:Y:S01]  /*8520*/  FFMA.FTZ R158, R163, UR5, -R152.reuse ;  /* 0x00000005a39e7c23 */ /* 0x100fe20008010898 */
[--C-:B------:R-:W-:Y:S01]  /*8530*/  FFMA.FTZ R195, R166, UR5, -R152.reuse ;  /* 0x00000005a6c37c23 */ /* 0x100fe20008010898 */
[--C-:B------:R-:W-:Y:S01]  /*8540*/  FFMA.FTZ R160, R167, UR5, -R152.reuse ;  /* 0x00000005a7a07c23 */ /* 0x100fe20008010898 */
[----:B------:R-:W-:Y:S01]  /*8550*/  FFMA.FTZ R155, R170, UR5, -R152 ;  /* 0x00000005aa9b7c23 */ /* 0x000fe20008010898 */
[----:B------:R-:W-:-:S02]  /*8560*/  @!P1 VIADD R159, R159, 0x30840 ;  /* 0x000308409f9f9836 */ /* 0x000fc40000000000 */
[--C-:B------:R-:W-:Y:S01]  /*8570*/  FFMA.FTZ R162, R171, UR5, -R152.reuse ;  /* 0x00000005aba27c23 */ /* 0x100fe20008010898 */
[----:B------:R-:W-:Y:S01]  /*8580*/  MUFU.EX2 R154, R154 ;  /* 0x0000009a009a7308 */ /* 0x000fe20000000800 */
[--C-:B------:R-:W-:Y:S01]  /*8590*/  FFMA.FTZ R191, R174, UR5, -R152.reuse ;  /* 0x00000005aebf7c23 */ /* 0x100fe20008010898 */
[--C-:B------:R-:W-:Y:S01]  /*85a0*/  FFMA.FTZ R178, R178, UR5, -R152.reuse ;  /* 0x00000005b2b27c23 */ /* 0x100fe20008010898 */
[----:B------:R-:W-:Y:S01]  /*85b0*/  @!P1 PRMT R159, RZ, 0x654, R159 ;  /* 0x00000654ff9f9816 */ /* 0x000fe2000000009f */
[--C-:B------:R-:W-:Y:S01]  /*85c0*/  FFMA.FTZ R179, R179, UR5, -R152.reuse ;  /* 0x00000005b3b37c23 */ /* 0x100fe20008010898 */
[----:B------:R-:W-:Y:S01]  /*85d0*/  FFMA.FTZ R182, R182, UR5, -R152 ;  /* 0x00000005b6b67c23 */ /* 0x000fe20008010898 */
[----:B------:R-:W-:Y:S02]  /*85e0*/  IMAD.U32 R163, RZ, RZ, UR14 ;  /* 0x0000000effa37e24 */ /* 0x000fe4000f8e00ff */
[----:B------:R-:W-:Y:S02]  /*85f0*/  MUFU.EX2 R199, R199 ;  /* 0x000000c700c77308 */ /* 0x000fe40000000800 */
[----:B------:R-:W-:-:S05]  /*8600*/  @!P1 VIADD R163, R163, 0x30860 ;  /* 0x00030860a3a39836 */ /* 0x000fca0000000000 */
[----:B------:R-:W-:Y:S01]  /*8610*/  @!P1 PRMT R163, RZ, 0x654, R163 ;  /* 0x00000654ffa39816 */ /* 0x000fe200000000a3 */
        /* <DEDUP_REMOVED lines=13> */
[----:B------:R-:W0:Y:S01]  /*86f0*/  MUFU.EX2 R179, R179 ;  /* 0x000000b300b37308 */ /* 0x000e220000000800 */
[----:B------:R-:W-:-:S02]  /*8700*/  WARPGROUP.DEPBAR.LE gsb0, 0x0 ;  /* 0x00008000000079c5 */ /* 0x000fc40000010000 */
[--C-:B------:R-:W-:Y:S01]  /*8710*/  FFMA.FTZ R184, R176, UR5, -R2.reuse ;  /* 0x00000005b0b87c23 */ /* 0x100fe20008010802 */
[----:B------:R-:W-:Y:S01]  /*8720*/  FFMA.FTZ R186, R180, UR5, -R2 ;  /* 0x00000005b4ba7c23 */ /* 0x000fe20008010802 */
[----:B------:R-:W-:Y:S01]  /*8730*/  FADD.FTZ R2, -R3, R218 ;  /* 0x000000da03027221 */ /* 0x000fe20000010100 */
[----:B------:R1:W-:Y:S02]  /*8740*/  @!P1 SYNCS.ARRIVE.TRANS64.RED.A1T0 RZ, [R159+URZ], RZ ;  /* 0x000000ff9fff99a7 */ /* 0x0003e4000810043f */
[----:B------:R-:W-:Y:S01]  /*8750*/  MUFU.EX2 R182, R182 ;  /* 0x000000b600b67308 */ /* 0x000fe20000000800 */
[----:B------:R-:W-:Y:S02]  /*8760*/  IMAD.MOV.U32 R218, RZ, RZ, R3 ;  /* 0x000000ffffda7224 */ /* 0x000fe400078e0003 */
[----:B------:R-:W-:Y:S01]  /*8770*/  FMUL.FTZ R2, R2, UR5 ;  /* 0x0000000502027c20 */ /* 0x000fe20008410000 */
[----:B0-----:R-:W-:Y:S01]  /*8780*/  F2FP.BF16.F32.PACK_AB R185, R179, R178 ;  /* 0x000000b2b3b9723e */ /* 0x001fe200000010ff */
[----:B-1----:R-:W-:-:S04]  /*8790*/  FFMA.FTZ R159, R0, R16, R21 ;  /* 0x00000010009f7223 */ /* 0x002fc80000010015 */
[----:B------:R-:W0:Y:S01]  /*87a0*/  MUFU.EX2 R2, R2 ;  /* 0x0000000200027308 */ /* 0x000e220000000800 */
[--C-:B------:R-:W-:Y:S01]  /*87b0*/  FFMA.FTZ R16, R175, UR5, -R152.reuse ;  /* 0x00000005af107c23 */ /* 0x100fe20008010898 */
[----:B------:R-:W-:Y:S01]  /*87c0*/  FFMA.FTZ R152, R183, UR5, -R152 ;  /* 0x00000005b7987c23 */ /* 0x000fe20008010898 */
[C---:B------:R-:W-:Y:S01]  /*87d0*/  FADD.FTZ R159, R196.reuse, R159 ;  /* 0x0000009fc49f7221 */ /* 0x040fe20000010000 */
[----:B------:R-:W-:Y:S01]  /*87e0*/  F2FP.BF16.F32.PACK_AB R196, R196, R21 ;  /* 0x00000015c4c4723e */ /* 0x000fe200000010ff */
[----:B------:R1:W-:Y:S02]  /*87f0*/  @!P1 SYNCS.ARRIVE.TRANS64.RED.A1T0 RZ, [R163+URZ], RZ ;  /* 0x000000ffa3ff99a7 */ /* 0x0003e4000810043f */
[----:B------:R-:W-:Y:S01]  /*8800*/  FADD.FTZ R166, R198, R159 ;  /* 0x0000009fc6a67221 */ /* 0x000fe20000010000 */
[----:B------:R-:W-:Y:S01]  /*8810*/  MUFU.EX2 R16, R16 ;  /* 0x0000001000107308 */ /* 0x000fe20000000800 */
[C---:B------:R-:W-:Y:S02]  /*8820*/  F2FP.BF16.F32.PACK_AB R198, R189.reuse, R198 ;  /* 0x000000c6bdc6723e */ /* 0x040fe400000010ff */
[----:B------:R-:W-:Y:S01]  /*8830*/  FADD.FTZ R159, R189, R166 ;  /* 0x000000a6bd9f7221 */ /* 0x000fe20000010000 */
[----:B------:R-:W-:-:S03]  /*8840*/  F2FP.BF16.F32.PACK_AB R189, R162, R155 ;  /* 0x0000009ba2bd723e */ /* 0x000fc600000010ff */
[----:B------:R-:W-:Y:S01]  /*8850*/  FADD.FTZ R166, R192, R159 ;  /* 0x0000009fc0a67221 */ /* 0x000fe20000010000 */
[----:B------:R-:W2:Y:S01]  /*8860*/  MUFU.EX2 R184, R184 ;  /* 0x000000b800b87308 */ /* 0x000ea20000000800 */
[----:B0-----:R-:W-:Y:S01]  /*8870*/  FFMA.FTZ R5, R2, R5, R197 ;  /* 0x0000000502057223 */ /* 0x001fe200000100c5 */
[C---:B------:R-:W-:Y:S01]  /*8880*/  F2FP.BF16.F32.PACK_AB R197, R154.reuse, R197 ;  /* 0x000000c59ac5723e */ /* 0x040fe200000010ff */
[C---:B------:R-:W-:Y:S01]  /*8890*/  FADD.FTZ R159, R153.reuse, R166 ;  /* 0x000000a6999f7221 */ /* 0x040fe20000010000 */
[----:B------:R-:W-:Y:S01]  /*88a0*/  F2FP.BF16.F32.PACK_AB R192, R153, R192 ;  /* 0x000000c099c0723e */ /* 0x000fe200000010ff */
[----:B------:R-:W-:Y:S02]  /*88b0*/  FADD.FTZ R164, R154, R5 ;  /* 0x000000059aa47221 */ /* 0x000fe40000010000 */
[----:B------:R-:W-:Y:S01]  /*88c0*/  FADD.FTZ R166, R194, R159 ;  /* 0x0000009fc2a67221 */ /* 0x000fe20000010000 */
[----:B------:R-:W0:Y:S01]  /*88d0*/  MUFU.EX2 R186, R186 ;  /* 0x000000ba00ba7308 */ /* 0x000e220000000800 */
[----:B------:R-:W-:Y:S01]  /*88e0*/  FADD.FTZ R5, R199, R164 ;  /* 0x000000a4c7057221 */ /* 0x000fe20000010000 */
[C---:B------:R-:W-:Y:S01]  /*88f0*/  F2FP.BF16.F32.PACK_AB R199, R156.reuse, R199 ;  /* 0x000000c79cc7723e */ /* 0x040fe200000010ff */
[C---:B------:R-:W-:Y:S01]  /*8900*/  FADD.FTZ R21, R157.reuse, R166 ;  /* 0x000000a69d157221 */ /* 0x040fe20000010000 */
[----:B------:R-:W-:Y:S01]  /*8910*/  F2FP.BF16.F32.PACK_AB R194, R157, R194 ;  /* 0x000000c29dc2723e */ /* 0x000fe200000010ff */
[----:B------:R-:W-:-:S02]  /*8920*/  FADD.FTZ R164, R156, R5 ;  /* 0x000000059ca47221 */ /* 0x000fc40000010000 */
[----:B------:R-:W-:Y:S01]  /*8930*/  FADD.FTZ R156, R188, R21 ;  /* 0x00000015bc9c7221 */ /* 0x000fe20000010000 */
[----:B------:R-:W3:Y:S01]  /*8940*/  MUFU.EX2 R173, R173 ;  /* 0x000000ad00ad7308 */ /* 0x000ee20000000800 */
[----:B------:R-:W-:Y:S01]  /*8950*/  FADD.FTZ R5, R193, R164 ;  /* 0x000000a4c1057221 */ /* 0x000fe20000010000 */
[C---:B------:R-:W-:Y:S01]  /*8960*/  F2FP.BF16.F32.PACK_AB R193, R158.reuse, R193 ;  /* 0x000000c19ec1723e */ /* 0x040fe200000010ff */
[C---:B------:R-:W-:Y:S01]  /*8970*/  FADD.FTZ R21, R161.reuse, R156 ;  /* 0x0000009ca1157221 */ /* 0x040fe20000010000 */
[----:B------:R-:W-:Y:S01]  /*8980*/  F2FP.BF16.F32.PACK_AB R188, R161, R188 ;  /* 0x000000bca1bc723e */ /* 0x000fe200000010ff */
[----:B------:R-:W-:Y:S02]  /*8990*/  FADD.FTZ R164, R158, R5 ;  /* 0x000000059ea47221 */ /* 0x000fe40000010000 */
[----:B------:R-:W-:Y:S01]  /*89a0*/  FADD.FTZ R156, R190, R21 ;  /* 0x00000015be9c7221 */ /* 0x000fe20000010000 */
[----:B------:R-:W4:Y:S01]  /*89b0*/  MUFU.EX2 R152, R152 ;  /* 0x0000009800987308 */ /* 0x000f220000000800 */
[----:B------:R-:W-:Y:S01]  /*89c0*/  FADD.FTZ R5, R195, R164 ;  /* 0x000000a4c3057221 */ /* 0x000fe20000010000 */
[C---:B------:R-:W-:Y:S01]  /*89d0*/  F2FP.BF16.F32.PACK_AB R195, R160.reuse, R195 ;  /* 0x000000c3a0c3723e */ /* 0x040fe200000010ff */
[C---:B------:R-:W-:Y:S01]  /*89e0*/  FADD.FTZ R21, R165.reuse, R156 ;  /* 0x0000009ca5157221 */ /* 0x040fe20000010000 */
[----:B------:R-:W-:Y:S01]  /*89f0*/  F2FP.BF16.F32.PACK_AB R190, R165, R190 ;  /* 0x000000bea5be723e */ /* 0x000fe200000010ff */
[----:B------:R-:W-:-:S04]  /*8a00*/  FADD.FTZ R154, R160, R5 ;  /* 0x00000005a09a7221 */ /* 0x000fc80000010000 */
[----:B------:R-:W-:-:S04]  /*8a10*/  FADD.FTZ R5, R155, R154 ;  /* 0x0000009a9b057221 */ /* 0x000fc80000010000 */
[----:B------:R-:W-:-:S04]  /*8a20*/  FADD.FTZ R154, R162, R5 ;  /* 0x00000005a29a7221 */ /* 0x000fc80000010000 */
[----:B------:R-:W-:Y:S01]  /*8a30*/  FADD.FTZ R5, R191, R154 ;  /* 0x0000009abf057221 */ /* 0x000fe20000010000 */
[----:B--2---:R-:W-:Y:S01]  /*8a40*/  FADD.FTZ R154, R184, R21 ;  /* 0x00000015b89a7221 */ /* 0x004fe20000010000 */
[C---:B------:R-:W-:Y:S02]  /*8a50*/  F2FP.BF16.F32.PACK_AB R191, R16.reuse, R191 ;  /* 0x000000bf10bf723e */ /* 0x040fe400000010ff */
[----:B------:R-:W-:Y:S01]  /*8a60*/  FADD.FTZ R5, R16, R5 ;  /* 0x0000000510057221 */ /* 0x000fe20000010000 */
[C---:B------:R-:W-:Y:S01]  /*8a70*/  FADD.FTZ R21, R169.reuse, R154 ;  /* 0x0000009aa9157221 */ /* 0x040fe20000010000 */
[----:B------:R-:W-:Y:S02]  /*8a80*/  F2FP.BF16.F32.PACK_AB R184, R169, R184 ;  /* 0x000000b8a9b8723e */ /* 0x000fe400000010ff */
[----:B------:R-:W-:Y:S01]  /*8a90*/  FADD.FTZ R5, R178, R5 ;  /* 0x00000005b2057221 */ /* 0x000fe20000010000 */
[----:B0-----:R-:W-:Y:S01]  /*8aa0*/  FADD.FTZ R16, R186, R21 ;  /* 0x00000015ba107221 */ /* 0x001fe20000010000 */
[----:B---3--:R-:W-:Y:S01]  /*8ab0*/  F2FP.BF16.F32.PACK_AB R186, R173, R186 ;  /* 0x000000baadba723e */ /* 0x008fe200000010ff */
[----:B------:R-:W-:-:S02]  /*8ac0*/  IMAD.MOV.U32 R21, RZ, RZ, R4 ;  /* 0x000000ffff157224 */ /* 0x000fc400078e0004 */
[----:B------:R-:W-:Y:S01]  /*8ad0*/  FADD.FTZ R5, R179, R5 ;  /* 0x00000005b3057221 */ /* 0x000fe20000010000 */
[----:B------:R-:W-:Y:S01]  /*8ae0*/  FADD.FTZ R16, R173, R16 ;  /* 0x00000010ad107221 */ /* 0x000fe20000010000 */
[----:B----4-:R-:W-:Y:S02]  /*8af0*/  F2FP.BF16.F32.PACK_AB R187, R152, R182 ;  /* 0x000000b698bb723e */ /* 0x010fe400000010ff */
[----:B------:R-:W-:-:S04]  /*8b00*/  FADD.FTZ R5, R182, R5 ;  /* 0x00000005b6057221 */ /* 0x000fc80000010000 */
[----:B------:R-:W-:Y:S01]  /*8b10*/  FADD.FTZ R5, R152, R5 ;  /* 0x0000000598057221 */ /* 0x000fe20000010000 */
[----:B-1----:R-:W-:Y:S06]  /*8b20*/  @P2 BRA `(.L_x_1212) ;  /* 0xffffffe000ec2947 */ /* 0x002fec000383ffff */
.L_x_1203:
[----:B------:R-:W-:-:S13]  /*8b30*/  R2UR UR4, R22 ;  /* 0x00000000160472ca */ /* 0x000fda00000e0000 */
[----:B------:R-:W-:-:S13]  /*8b40*/  ISETP.GE.AND P2, PT, R205, UR4, PT ;  /* 0x00000004cd007c0c */ /* 0x000fda000bf46270 */
[----:B------:R-:W-:Y:S05]  /*8b50*/  @!P2 BRA `(.L_x_1213) ;  /* 0x0000002400eca947 */ /* 0x000fea0003800000 */
[----:B------:R-:W-:Y:S01]  /*8b60*/  IMAD.MOV.U32 R21, RZ, RZ, R3 ;  /* 0x000000ffff157224 */ /* 0x000fe200078e0003 */
[----:B------:R-:W-:Y:S01]  /*8b70*/  UMOV UR6, UR38 ;  /* 0x0000002600067c82 */ /* 0x000fe20008000000 */
[----:B------:R-:W-:Y:S01]  /*8b80*/  IMAD.MOV.U32 R20, RZ, RZ, R4 ;  /* 0x000000ffff147224 */ /* 0x000fe200078e0004 */
[----:B------:R-:W-:Y:S01]  /*8b90*/  UMOV UR4, UR36 ;  /* 0x0000002400047c82 */ /* 0x000fe20008000000 */
[----:B------:R-:W-:Y:S01]  /*8ba0*/  ULDC UR58, c[0x0][0x9e4] ;  /* 0x00027900003a7ab9 */ /* 0x000fe20000000800 */
[----:B------:R-:W-:-:S05]  /*8bb0*/  ULDC UR59, c[0x0][0x288] ;  /* 0x0000a200003b7ab9 */ /* 0x000fca0000000800 */
.L_x_1230:
        /* <DEDUP_REMOVED lines=8> */
.L_x_1214:
[----:B------:R-:W-:Y:S01]  /*8c40*/  ULEA UR5, UR36, UR37, 0x3 ;  /* 0x0000002524057291 */ /* 0x000fe2000f8e183f */
[----:B------:R-:W-:-:S05]  /*8c50*/  IMAD.U32 R3, RZ, RZ, UR38 ;  /* 0x00000026ff037e24 */ /* 0x000fca000f8e00ff */
[----:B------:R-:W-:-:S04]  /*8c60*/  SHF.L.U32 R3, R3, 0x1f, RZ ;  /* 0x0000001f03037819 */ /* 0x000fc800000006ff */
[----:B------:R0:W1:Y:S01]  /*8c70*/  SYNCS.PHASECHK.TRANS64.TRYWAIT P2, [UR5+0x30830], R3 ;  /* 0x03083003ff0075a7 */ /* 0x0000620008040145 */
[----:B------:R-:W-:Y:S05]  /*8c80*/  @!P0 BRA `(.L_x_1215) ;  /* 0x0000000000048947 */ /* 0x000fea0003800000 */
[----:B------:R-:W-:Y:S01]  /*8c90*/  BPT.TRAP 0x1 ;  /* 0x000000040000795c */ /* 0x000fe20000300000 */
.L_x_1215:
[----:B-1----:R-:W-:Y:S05]  /*8ca0*/  @P2 BRA `(.L_x_1216) ;  /* 0x0000000000082947 */ /* 0x002fea0003800000 */
[----:B------:R-:W1:Y:S02]  /*8cb0*/  SYNCS.PHASECHK.TRANS64.TRYWAIT P2, [UR5+0x30830], R3 ;  /* 0x03083003ff0075a7 */ /* 0x000e640008040145 */
[----:B-1----:R-:W-:Y:S05]  /*8cc0*/  @!P2 BRA `(.L_x_1217) ;  /* 0x000000c000b4a947 */ /* 0x002fea0003800000 */
.L_x_1216:
        /* <DEDUP_REMOVED lines=223> */
.L_x_1218:
[----:B------:R-:W-:Y:S01]  /*9ac0*/  ULEA UR14, UR4, UR37, 0x3 ;  /* 0x00000025040e7291 */ /* 0x000fe2000f8e183f */
[----:B------:R-:W-:-:S05]  /*9ad0*/  IMAD.U32 R0, RZ, RZ, UR6 ;  /* 0x00000006ff007e24 */ /* 0x000fca000f8e00ff */
[----:B------:R-:W-:-:S04]  /*9ae0*/  SHF.L.U32 R0, R0, 0x1f, RZ ;  /* 0x0000001f00007819 */ /* 0x000fc800000006ff */
[----:B------:R2:W3:Y:S01]  /*9af0*/  SYNCS.PHASECHK.TRANS64.TRYWAIT P2, [UR14+0x30850], R0 ;  /* 0x03085000ff0075a7 */ /* 0x0004e2000804014e */
[----:B------:R-:W-:Y:S05]  /*9b00*/  @!P0 BRA `(.L_x_1219) ;  /* 0x0000000000048947 */ /* 0x000fea0003800000 */
[----:B------:R-:W-:Y:S01]  /*9b10*/  BPT.TRAP 0x1 ;  /* 0x000000040000795c */ /* 0x000fe20000300000 */
.L_x_1219:
[----:B---3--:R-:W-:Y:S05]  /*9b20*/  @P2 BRA `(.L_x_1220) ;  /* 0x0000000000082947 */ /* 0x008fea0003800000 */
[----:B------:R-:W3:Y:S02]  /*9b30*/  SYNCS.PHASECHK.TRANS64.TRYWAIT P2, [UR14+0x30850], R0 ;  /* 0x03085000ff0075a7 */ /* 0x000ee4000804014e */
[----:B---3--:R-:W-:Y:S05]  /*9b40*/  @!P2 BRA `(.L_x_1221) ;  /* 0x000000b4002ca947 */ /* 0x008fea0003800000 */
.L_x_1220:
[----:B------:R-:W-:Y:S01]  /*9b50*/  UIADD3 UR5, UR37, 0x400, URZ ;  /* 0x0000040025057890 */ /* 0x000fe2000fffe03f */
[----:B------:R-:W-:Y:S01]  /*9b60*/  WARPGROUP.ARRIVE ;  /* 0x00000000000079c5 */ /* 0x000fe20000000000 */
[----:B------:R-:W-:Y:S01]  /*9b70*/  UMOV UR11, 0x40000040 ;  /* 0x40000040000b7882 */ /* 0x000fe20000000000 */
[----:B01----:R-:W0:Y:S01]  /*9b80*/  @P5 LDC R3, c[0x0][0x44c] ;  /* 0x00011300ff035b82 */ /* 0x003e220000000800 */
[----:B------:R-:W-:Y:S01]  /*9b90*/  USHF.R.U32.HI UR5, URZ, 0x4, UR5 ;  /* 0x000000043f057899 */ /* 0x000fe20008011605 */
[----:B------:R-:W-:Y:S01]  /*9ba0*/  IMAD.U32 R2, RZ, RZ, UR7 ;  /* 0x00000007ff027e24 */ /* 0x000fe2000f8e00ff */
[----:B------:R-:W-:Y:S01]  /*9bb0*/  ULDC UR15, c[0x0][0x9dc] ;  /* 0x00027700000f7ab9 */ /* 0x000fe20000000800 */
[----:B------:R-:W-:Y:S01]  /*9bc0*/  IMAD.SHL.U32 R4, R205, 0x40, RZ ;  /* 0x00000040cd047824 */ /* 0x000fe200078e00ff */
[----:B------:R-:W-:Y:S01]  /*9bd0*/  ULOP3.LUT UR5, UR5, 0x3fff, URZ, 0xc0, !UPT ;  /* 0x00003fff05057892 */ /* 0x000fe2000f8ec03f */
[----:B------:R-:W-:Y:S02]  /*9be0*/  ULDC UR6, c[0x0][0x9e0] ;  /* 0x0002780000067ab9 */ /* 0x000fe40000000800 */
[----:B--2---:R-:W1:Y:S01]  /*9bf0*/  @P5 LDC R0, c[0x0][0x450] ;  /* 0x00011400ff005b82 */ /* 0x004e620000000800 */
[----:B------:R-:W-:-:S04]  /*9c00*/  ULOP3.LUT UR5, UR5, 0x2000000, URZ, 0xfc, !UPT ;  /* 0x0200000005057892 */ /* 0x000fc8000f8efc3f */
[----:B------:R-:W-:-:S07]  /*9c10*/  ULEA UR4, UR4, UR5, 0xb ;  /* 0x0000000504047291 */ /* 0x000fce000f8e583f */
        /* <DEDUP_REMOVED lines=16> */
[----:B------:R-:W-:Y:S01]  /*9d20*/  ULOP3.LUT UR4, URZ, UR15, URZ, 0x33, !UPT ;  /* 0x0000000f3f047292 */ /* 0x000fe2000f8e333f */
[----:B------:R-:W-:Y:S02]  /*9d30*/  WARPGROUP.DEPBAR.LE gsb0, 0x0 ;  /* 0x00008000000079c5 */ /* 0x000fe40000010000 */
[----:B------:R-:W-:-:S15]  /*9d40*/  WARPGROUP.ARRIVE ;  /* 0x00000000000079c5 */ /* 0x000fde0000000000 */
[----:B------:R-:W-:-:S07]  /*9d50*/  NOP ;  /* 0x0000000000007918 */ /* 0x000fce0000000000 */
[----:B------:R-:W-:Y:S03]  /*9d60*/  HGMMA.64x256x16.F32.BF16 R24, R184, gdesc[UR8].tnspB, R24, gsb0 ;  /* 0x43e00008b8187df0 */ /* 0x000fe60008001818 */
[----:B------:R-:W-:Y:S02]  /*9d70*/  WARPGROUP.DEPBAR.LE gsb0, 0x0 ;  /* 0x00008000000079c5 */ /* 0x000fe40000010000 */
[----:B------:R-:W-:Y:S01]  /*9d80*/  VIADD R186, R19, UR60 ;  /* 0x0000003c13ba7c36 */ /* 0x000fe20008000000 */
[----:B------:R-:W2:Y:S03]  /*9d90*/  LDC R184, c[0x0][0x2f0] ;  /* 0x0000bc00ffb87b82 */ /* 0x000ea60000000800 */
[----:B0-----:R-:W-:-:S05]  /*9da0*/  @P5 IMAD.HI.U32 R3, R186, R3, RZ ;  /* 0x00000003ba035227 */ /* 0x001fca00078e00ff */
[----:B-1----:R-:W-:Y:S02]  /*9db0*/  @P5 SHF.R.U32.HI R186, RZ, R0, R3 ;  /* 0x00000000ffba5219 */ /* 0x002fe40000011603 */
[----:B------:R-:W-:Y:S02]  /*9dc0*/  @!P1 LEA R0, R2, UR37, 0x3 ;  /* 0x0000002502009c11 */ /* 0x000fe4000f8e18ff */
[----:B------:R-:W-:Y:S01]  /*9dd0*/  IADD3 R2, -R4, 0x1, RZ ;  /* 0x0000000104027810 */ /* 0x000fe20007ffe1ff */
[----:B------:R-:W0:Y:S02]  /*9de0*/  SHFL.IDX PT, R185, R186, RZ, 0x1c1f ;  /* 0x001c1fffbab97589 */ /* 0x000e2400000e0000 */
[----:B------:R-:W-:Y:S02]  /*9df0*/  @!P1 VIADD R0, R0, 0x30840 ;  /* 0x0003084000009836 */ /* 0x000fe40000000000 */
[----:B------:R-:W-:-:S03]  /*9e00*/  IMAD R3, R17, -0x2, R2 ;  /* 0xfffffffe11037824 */ /* 0x000fc600078e0202 */
[----:B------:R-:W-:Y:S01]  /*9e10*/  @!P1 PRMT R0, RZ, 0x654, R0 ;  /* 0x00000654ff009816 */ /* 0x000fe20000000000 */
[----:B--2---:R-:W-:-:S03]  /*9e20*/  IMAD R3, R184, UR39, R3 ;  /* 0x00000027b8037c24 */ /* 0x004fc6000f8e0203 */
[----:B------:R1:W-:Y:S01]  /*9e30*/  @!P1 SYNCS.ARRIVE.TRANS64.RED.A1T0 RZ, [R0+URZ], RZ ;  /* 0x000000ff00ff99a7 */ /* 0x0003e2000810043f */
[----:B------:R-:W-:-:S04]  /*9e40*/  VIADD R3, R3, -UR59 ;  /* 0x8000003b03037c36 */ /* 0x000fc80008000000 */
[C---:B------:R-:W-:Y:S02]  /*9e50*/  VIADD R189, R3.reuse, UR6 ;  /* 0x0000000603bd7c36 */ /* 0x040fe40008000000 */
[----:B------:R-:W-:Y:S02]  /*9e60*/  VIADD R190, R3, UR4 ;  /* 0x0000000403be7c36 */ /* 0x000fe40008000000 */
[--C-:B0-----:R-:W-:Y:S02]  /*9e70*/  IMAD.IADD R187, R189, 0x1, R185.reuse ;  /* 0x00000001bdbb7824 */ /* 0x101fe400078e02b9 */
[----:B------:R-:W-:Y:S01]  /*9e80*/  IMAD.IADD R188, R190, 0x1, R185 ;  /* 0x00000001bebc7824 */ /* 0x000fe200078e02b9 */
[----:B-1----:R-:W-:Y:S06]  /*9e90*/  @!P6 BRA `(.L_x_1222) ;  /* 0x00000000005ce947 */ /* 0x002fec0003800000 */
[----:B------:R-:W-:Y:S01]  /*9ea0*/  IMAD R0, R184, UR39, R185 ;  /* 0x00000027b8007c24 */ /* 0x000fe2000f8e02b9 */
[----:B------:R-:W-:Y:S03]  /*9eb0*/  BSSY B0, `(.L_x_1223) ;  /* 0x0000011000007945 */ /* 0x000fe60003800000 */
[----:B------:R-:W-:-:S05]  /*9ec0*/  VIADD R185, R0, -UR59 ;  /* 0x8000003b00b97c36 */ /* 0x000fca0008000000 */
        /* <DEDUP_REMOVED lines=10> */
.L_x_1224:
[----:B------:R-:W-:-:S05]  /*9f70*/  IMAD.U32 R191, RZ, RZ, UR58 ;  /* 0x0000003affbf7e24 */ /* 0x000fca000f8e00ff */
[----:B------:R-:W-:-:S13]  /*9f80*/  ISETP.NE.AND P2, PT, R191, 0x1, PT ;  /* 0x00000001bf00780c */ /* 0x000fda0003f45270 */
[----:B------:R-:W0:Y:S02]  /*9f90*/  @P2 LDC.64 R2, c[0x0][0x9e8] ;  /* 0x00027a00ff022b82 */ /* 0x000e240000000a00 */
[----:B0-----:R-:W-:-:S05]  /*9fa0*/  @P2 IMAD.HI.U32 R2, R185, R2, RZ ;  /* 0x00000002b9022227 */ /* 0x001fca00078e00ff */
[----:B------:R-:W-:-:S07]  /*9fb0*/  @P2 SHF.R.U32.HI R185, RZ, R3, R2 ;  /* 0x00000003ffb92219 */ /* 0x000fce0000011602 */
.L_x_1225:
[----:B------:R-:W-:Y:S05]  /*9fc0*/  BSYNC B0 ;  /* 0x0000000000007941 */ /* 0x000fea0003800000 */
.L_x_1223:
[----:B------:R-:W-:-:S04]  /*9fd0*/  IMAD R0, R185, R191, -R4 ;  /* 0x000000bfb9007224 */ /* 0x000fc800078e0a04 */
[----:B------:R-:W-:-:S05]  /*9fe0*/  IMAD R0, R17, -0x2, R0 ;  /* 0xfffffffe11007824 */ /* 0x000fca00078e0200 */
[----:B------:R-:W-:Y:S02]  /*9ff0*/  VIADDMNMX R187, R0, R191, R187, PT ;  /* 0x000000bf00bb7246 */ /* 0x000fe400038001bb */
[----:B------:R-:W-:-:S07]  /*a000*/  VIMNMX R188, R188, R0, !PT ;  /* 0x00000000bcbc7248 */ /* 0x000fce0007fe0100 */
.L_x_1222:
[----:B------:R-:W-:Y:S01]  /*a010*/  ISETP.GT.AND P2, PT, R205, -0x1, PT ;  /* 0xffffffffcd00780c */ /* 0x000fe20003f44270 */
[----:B------:R-:W0:Y:S03]  /*a020*/  SHFL.IDX PT, R3, R186, 0x1, 0x1c1f ;  /* 0x003c1f00ba037f89 */ /* 0x000e2600000e0000 */
[C---:B------:R-:W-:Y:S02]  /*a030*/  ISETP.GT.AND P4, PT, R188.reuse, RZ, P2 ;  /* 0x000000ffbc00720c */ /* 0x040fe40001784270 */
[----:B------:R-:W-:Y:S02]  /*a040*/  ISETP.GT.AND P3, PT, R188, 0x1, P2 ;  /* 0x00000001bc00780c */ /* 0x000fe40001764270 */
[C---:B------:R-:W-:Y:S02]  /*a050*/  ISETP.LT.OR P4, PT, R187.reuse, 0x1, P4 ;  /* 0x00000001bb00780c */ /* 0x040fe40002781670 */
[----:B------:R-:W-:-:S02]  /*a060*/  ISETP.LT.OR P3, PT, R187, 0x2, P3 ;  /* 0x00000002bb00780c */ /* 0x000fc40001f61670 */
[----:B------:R-:W-:Y:S02]  /*a070*/  FSEL R185, R152, -INF , !P4 ;  /* 0xff80000098b97808 */ /* 0x000fe40006000000 */
[----:B------:R-:W-:Y:S02]  /*a080*/  FSEL R0, R153, -INF , !P3 ;  /* 0xff80000099007808 */ /* 0x000fe40005800000 */
[C---:B------:R-:W-:Y:S02]  /*a090*/  ISETP.GT.AND P4, PT, R188.reuse, 0x8, P2 ;  /* 0x00000008bc00780c */ /* 0x040fe40001784270 */
[----:B------:R-:W-:Y:S02]  /*a0a0*/  ISETP.GT.AND P3, PT, R188, 0x9, P2 ;  /* 0x00000009bc00780c */ /* 0x000fe40001764270 */
[C---:B------:R-:W-:Y:S02]  /*a0b0*/  ISETP.LT.OR P4, PT, R187.reuse, 0x9, P4 ;  /* 0x00000009bb00780c */ /* 0x040fe40002781670 */
[----:B------:R-:W-:-:S02]  /*a0c0*/  ISETP.LT.OR P3, PT, R187, 0xa, P3 ;  /* 0x0000000abb00780c */ /* 0x000fc40001f61670 */
[----:B------:R-:W-:Y:S01]  /*a0d0*/  FSEL R156, R156, -INF , !P4 ;  /* 0xff8000009c9c7808 */ /* 0x000fe20006000000 */
[--C-:B0-----:R-:W-:Y:S01]  /*a0e0*/  IMAD.IADD R152, R189, 0x1, R3.reuse ;  /* 0x00000001bd987824 */ /* 0x101fe200078e0203 */
[----:B------:R-:W-:Y:S01]  /*a0f0*/  FSEL R157, R157, -INF , !P3 ;  /* 0xff8000009d9d7808 */ /* 0x000fe20005800000 */
[----:B------:R-:W-:Y:S01]  /*a100*/  IMAD.IADD R186, R190, 0x1, R3 ;  /* 0x00000001beba7824 */ /* 0x000fe200078e0203 */
[C---:B------:R-:W-:Y:S02]  /*a110*/  ISETP.GT.AND P4, PT, R188.reuse, 0x10, P2 ;  /* 0x00000010bc00780c */ /* 0x040fe40001784270 */
        /* <DEDUP_REMOVED lines=34> */
[----:B------:R-:W-:Y:S01]  /*a340*/  FSEL R181, R181, -INF , !P3 ;  /* 0xff800000b5b57808 */ /* 0x000fe20005800000 */
[----:B------:R-:W-:Y:S08]  /*a350*/  @!P6 BRA `(.L_x_1226) ;  /* 0x00000000005ce947 */ /* 0x000ff00003800000 */
        /* <DEDUP_REMOVED lines=13> */
.L_x_1228:
[----:B------:R-:W-:-:S05]  /*a430*/  IMAD.U32 R184, RZ, RZ, UR58 ;  /* 0x0000003affb87e24 */ /* 0x000fca000f8e00ff */
[----:B------:R-:W-:-:S13]  /*a440*/  ISETP.NE.AND P3, PT, R184, 0x1, PT ;  /* 0x00000001b800780c */ /* 0x000fda0003f65270 */
[----:B------:R-:W0:Y:S02]  /*a450*/  @P3 LDC.64 R2, c[0x0][0x9e8] ;  /* 0x00027a00ff023b82 */ /* 0x000e240000000a00 */
[----:B0-----:R-:W-:-:S05]  /*a460*/  @P3 IMAD.HI.U32 R2, R153, R2, RZ ;  /* 0x0000000299023227 */ /* 0x001fca00078e00ff */
[----:B------:R-:W-:-:S07]  /*a470*/  @P3 SHF.R.U32.HI R153, RZ, R3, R2 ;  /* 0x00000003ff993219 */ /* 0x000fce0000011602 */
.L_x_1229:
[----:B------:R-:W-:Y:S05]  /*a480*/  BSYNC B0 ;  /* 0x0000000000007941 */ /* 0x000fea0003800000 */
.L_x_1227:
[----:B------:R-:W-:-:S04]  /*a490*/  IMAD R4, R153, R184, -R4 ;  /* 0x000000b899047224 */ /* 0x000fc800078e0a04 */
[----:B------:R-:W-:-:S05]  /*a4a0*/  IMAD R3, R17, -0x2, R4 ;  /* 0xfffffffe11037824 */ /* 0x000fca00078e0204 */
[----:B------:R-:W-:Y:S02]  /*a4b0*/  VIADDMNMX R152, R3, R184, R152, PT ;  /* 0x000000b803987246 */ /* 0x000fe40003800198 */
[----:B------:R-:W-:-:S07]  /*a4c0*/  VIMNMX R186, R186, R3, !PT ;  /* 0x00000003baba7248 */ /* 0x000fce0007fe0100 */
.L_x_1226:
[----:B------:R-:W-:Y:S01]  /*a4d0*/  FMNMX.FTZ R3, R185, R20, !PT ;  /* 0x00000014b9037209 */ /* 0x000fe20007810000 */
[----:B------:R-:W-:Y:S01]  /*a4e0*/  ULDC UR4, c[0x0][0x988] ;  /* 0x0002620000047ab9 */ /* 0x000fe20000000800 */
[----:B------:R-:W-:Y:S01]  /*a4f0*/  ISETP.GT.AND P4, PT, R186, 0x1, P2 ;  /* 0x00000001ba00780c */ /* 0x000fe20001784270 */
[----:B------:R-:W-:Y:S01]  /*a500*/  UMOV UR5, UR4 ;  /* 0x0000000400057c82 */ /* 0x000fe20008000000 */
[----:B------:R-:W-:Y:S01]  /*a510*/  FMNMX.FTZ R3, R0, R3, !PT ;  /* 0x0000000300037209 */ /* 0x000fe20007810000 */
[----:B------:R-:W-:Y:S01]  /*a520*/  UMOV UR6, UR38 ;  /* 0x0000002600067c82 */ /* 0x000fe20008000000 */
[----:B------:R-:W-:Y:S02]  /*a530*/  ISETP.LT.OR P4, PT, R152, 0x2, P4 ;  /* 0x000000029800780c */ /* 0x000fe40002781670 */
[----:B------:R-:W-:Y:S02]  /*a540*/  FMNMX.FTZ R2, R156, R3, !PT ;  /* 0x000000039c027209 */ /* 0x000fe40007810000 */
[----:B------:R-:W-:-:S02]  /*a550*/  FSEL R155, R155, -INF , !P4 ;  /* 0xff8000009b9b7808 */ /* 0x000fc40006000000 */
[----:B------:R-:W-:Y:S02]  /*a560*/  FMNMX.FTZ R3, R157, R2, !PT ;  /* 0x000000029d037209 */ /* 0x000fe40007810000 */
[----:B------:R-:W-:Y:S02]  /*a570*/  ISETP.GT.AND P4, PT, R186, 0x9, P2 ;  /* 0x00000009ba00780c */ /* 0x000fe40001784270 */
[----:B------:R-:W-:Y:S02]  /*a580*/  FMNMX.FTZ R2, R160, R3, !PT ;  /* 0x00000003a0027209 */ /* 0x000fe40007810000 */
[----:B------:R-:W-:Y:S02]  /*a590*/  ISETP.GT.AND P3, PT, R186, 0x8, P2 ;  /* 0x00000008ba00780c */ /* 0x000fe40001764270 */
[----:B------:R-:W-:Y:S02]  /*a5a0*/  FMNMX.FTZ R3, R161, R2, !PT ;  /* 0x00000002a1037209 */ /* 0x000fe40007810000 */
[----:B------:R-:W-:-:S02]  /*a5b0*/  ISETP.LT.OR P4, PT, R152, 0xa, P4 ;  /* 0x0000000a9800780c */ /* 0x000fc40002781670 */
[----:B------:R-:W-:Y:S02]  /*a5c0*/  FMNMX.FTZ R2, R164, R3, !PT ;  /* 0x00000003a4027209 */ /* 0x000fe40007810000 */
[----:B------:R-:W-:Y:S02]  /*a5d0*/  ISETP.LT.OR P3, PT, R152, 0x9, P3 ;  /* 0x000000099800780c */ /* 0x000fe40001f61670 */
[----:B------:R-:W-:Y:S02]  /*a5e0*/  FMNMX.FTZ R3, R165, R2, !PT ;  /* 0x00000002a5037209 */ /* 0x000fe40007810000 */
[----:B------:R-:W-:Y:S02]  /*a5f0*/  FSEL R159, R159, -INF , !P4 ;  /* 0xff8000009f9f7808 */ /* 0x000fe40006000000 */
[----:B------:R-:W-:Y:S02]  /*a600*/  FMNMX.FTZ R2, R168, R3, !PT ;  /* 0x00000003a8027209 */ /* 0x000fe40007810000 */
[----:B------:R-:W-:-:S02]  /*a610*/  ISETP.GT.AND P4, PT, R186, 0x11, P2 ;  /* 0x00000011ba00780c */ /* 0x000fc40001784270 */
[----:B------:R-:W-:Y:S02]  /*a620*/  FMNMX.FTZ R3, R169, R2, !PT ;  /* 0x00000002a9037209 */ /* 0x000fe40007810000 */
[----:B------:R-:W-:Y:S02]  /*a630*/  FSEL R158, R158, -INF , !P3 ;  /* 0xff8000009e9e7808 */ /* 0x000fe40005800000 */
        /* <DEDUP_REMOVED lines=9> */
[----:B------:R-:W-:-:S02]  /*a6d0*/  ISETP.GT.AND P4, PT, R186, RZ, P2 ;  /* 0x000000ffba00720c */ /* 0x000fc40001784270 */
[----:B------:R-:W-:Y:S02]  /*a6e0*/  FMNMX.FTZ R2, R181, R2, !PT ;  /* 0x00000002b5027209 */ /* 0x000fe40007810000 */
[----:B------:R-:W-:Y:S02]  /*a6f0*/  FSEL R162, R162, -INF , !P3 ;  /* 0xff800000a2a27808 */ /* 0x000fe40005800000 */
[----:B------:R-:W-:Y:S01]  /*a700*/  ISETP.GT.AND P3, PT, R186, 0x18, P2 ;  /* 0x00000018ba00780c */ /* 0x000fe20001764270 */
[----:B------:R-:W0:Y:S01]  /*a710*/  SHFL.BFLY PT, R3, R2, 0x2, 0x1f ;  /* 0x0c401f0002037f89 */ /* 0x000e2200000e0000 */
[C---:B------:R-:W-:Y:S02]  /*a720*/  ISETP.LT.OR P4, PT, R152.reuse, 0x1, P4 ;  /* 0x000000019800780c */ /* 0x040fe40002781670 */
[----:B------:R-:W-:Y:S02]  /*a730*/  ISETP.LT.OR P3, PT, R152, 0x19, P3 ;  /* 0x000000199800780c */ /* 0x000fe40001f61670 */
[----:B------:R-:W-:-:S02]  /*a740*/  FSEL R154, R154, -INF , !P4 ;  /* 0xff8000009a9a7808 */ /* 0x000fc40006000000 */
[----:B------:R-:W-:Y:S02]  /*a750*/  FSEL R166, R166, -INF , !P3 ;  /* 0xff800000a6a67808 */ /* 0x000fe40005800000 */
[C---:B------:R-:W-:Y:S02]  /*a760*/  ISETP.GT.AND P3, PT, R186.reuse, 0x19, P2 ;  /* 0x00000019ba00780c */ /* 0x040fe40001764270 */
[----:B------:R-:W-:Y:S02]  /*a770*/  ISETP.GT.AND P4, PT, R186, 0x20, P2 ;  /* 0x00000020ba00780c */ /* 0x000fe40001784270 */
[C---:B------:R-:W-:Y:S02]  /*a780*/  ISETP.LT.OR P3, PT, R152.reuse, 0x1a, P3 ;  /* 0x0000001a9800780c */ /* 0x040fe40001f61670 */
[----:B------:R-:W-:Y:S02]  /*a790*/  ISETP.LT.OR P4, PT, R152, 0x21, P4 ;  /* 0x000000219800780c */ /* 0x000fe40002781670 */
[----:B------:R-:W-:-:S02]  /*a7a0*/  FSEL R167, R167, -INF , !P3 ;  /* 0xff800000a7a77808 */ /* 0x000fc40005800000 */
[----:B------:R-:W-:Y:S02]  /*a7b0*/  ISETP.GT.AND P3, PT, R186, 0x21, P2 ;  /* 0x00000021ba00780c */ /* 0x000fe40001764270 */
[----:B------:R-:W-:Y:S02]  /*a7c0*/  FSEL R170, R170, -INF , !P4 ;  /* 0xff800000aaaa7808 */ /* 0x000fe40006000000 */
[----:B------:R-:W-:Y:S02]  /*a7d0*/  ISETP.LT.OR P3, PT, R152, 0x22, P3 ;  /* 0x000000229800780c */ /* 0x000fe40001f61670 */
[----:B0-----:R-:W-:Y:S02]  /*a7e0*/  FMNMX.FTZ R3, R2, R3, !PT ;  /* 0x0000000302037209 */ /* 0x001fe40007810000 */
[----:B------:R-:W-:Y:S02]  /*a7f0*/  FMNMX.FTZ R2, R154, R21, !PT ;  /* 0x000000159a027209 */ /* 0x000fe40007810000 */
[----:B------:R-:W-:Y:S01]  /*a800*/  FSEL R171, R171, -INF , !P3 ;  /* 0xff800000abab7808 */ /* 0x000fe20005800000 */
[----:B------:R-:W0:Y:S01]  /*a810*/  SHFL.BFLY PT, R4, R3, 0x1, 0x1f ;  /* 0x0c201f0003047f89 */ /* 0x000e2200000e0000 */
[----:B------:R-:W-:-:S02]  /*a820*/  ISETP.GT.AND P3, PT, R186, 0x29, P2 ;  /* 0x00000029ba00780c */ /* 0x000fc40001764270 */
[----:B------:R-:W-:Y:S02]  /*a830*/  ISETP.GT.AND P4, PT, R186, 0x28, P2 ;  /* 0x00000028ba00780c */ /* 0x000fe40001784270 */
[C---:B------:R-:W-:Y:S02]  /*a840*/  ISETP.LT.OR P3, PT, R152.reuse, 0x2a, P3 ;  /* 0x0000002a9800780c */ /* 0x040fe40001f61670 */
[----:B------:R-:W-:Y:S02]  /*a850*/  ISETP.LT.OR P4, PT, R152, 0x29, P4 ;  /* 0x000000299800780c */ /* 0x000fe40002781670 */
[----:B------:R-:W-:Y:S02]  /*a860*/  FSEL R175, R175, -INF , !P3 ;  /* 0xff800000afaf7808 */ /* 0x000fe40005800000 */
[----:B------:R-:W-:Y:S02]  /*a870*/  ISETP.GT.AND P3, PT, R186, 0x30, P2 ;  /* 0x00000030ba00780c */ /* 0x000fe40001764270 */
[----:B------:R-:W-:-:S02]  /*a880*/  FSEL R174, R174, -INF , !P4 ;  /* 0xff800000aeae7808 */ /* 0x000fc40006000000 */
[----:B------:R-:W-:Y:S02]  /*a890*/  ISETP.LT.OR P3, PT, R152, 0x31, P3 ;  /* 0x000000319800780c */ /* 0x000fe40001f61670 */
[----:B------:R-:W-:Y:S02]  /*a8a0*/  R2UR UR4, R22 ;  /* 0x00000000160472ca */ /* 0x000fe400000e0000 */
[----:B------:R-:W-:Y:S02]  /*a8b0*/  FSEL R178, R178, -INF , !P3 ;  /* 0xff800000b2b27808 */ /* 0x000fe40005800000 */
[----:B------:R-:W-:Y:S02]  /*a8c0*/  ISETP.GT.AND P3, PT, R186, 0x31, P2 ;  /* 0x00000031ba00780c */ /* 0x000fe40001764270 */
[----:B0-----:R-:W-:Y:S02]  /*a8d0*/  FMNMX.FTZ R4, R3, R4, !PT ;  /* 0x0000000403047209 */ /* 0x001fe40007810000 */
[----:B------:R-:W-:-:S02]  /*a8e0*/  FMNMX.FTZ R3, R155, R2, !PT ;  /* 0x000000029b037209 */ /* 0x000fc40007810000 */
[C---:B------:R-:W-:Y:S01]  /*a8f0*/  FSETP.NEU.FTZ.AND P4, PT, R4.reuse, -INF , PT ;  /* 0xff8000000400780b */ /* 0x040fe20003f9d000 */
[----:B------:R-:W-:Y:S01]  /*a900*/  FMUL.FTZ R153, R4, UR5 ;  /* 0x0000000504997c20 */ /* 0x000fe20008410000 */
[----:B------:R-:W-:Y:S02]  /*a910*/  FMNMX.FTZ R2, R158, R3, !PT ;  /* 0x000000039e027209 */ /* 0x000fe40007810000 */
[----:B------:R-:W-:Y:S02]  /*a920*/  ISETP.LT.OR P3, PT, R152, 0x32, P3 ;  /* 0x000000329800780c */ /* 0x000fe40001f61670 */
[----:B------:R-:W-:Y:S02]  /*a930*/  FMNMX.FTZ R3, R159, R2, !PT ;  /* 0x000000029f037209 */ /* 0x000fe40007810000 */
[----:B------:R-:W-:Y:S02]  /*a940*/  FSEL R179, R179, -INF , !P3 ;  /* 0xff800000b3b37808 */ /* 0x000fe40005800000 */
[----:B------:R-:W-:-:S02]  /*a950*/  FMNMX.FTZ R2, R162, R3, !PT ;  /* 0x00000003a2027209 */ /* 0x000fc40007810000 */
[----:B------:R-:W-:Y:S02]  /*a960*/  ISETP.GT.AND P3, PT, R186, 0x38, P2 ;  /* 0x00000038ba00780c */ /* 0x000fe40001764270 */
[----:B------:R-:W-:Y:S02]  /*a970*/  FMNMX.FTZ R3, R163, R2, !PT ;  /* 0x00000002a3037209 */ /* 0x000fe40007810000 */
[----:B------:R-:W-:Y:S02]  /*a980*/  FSEL R2, R153, RZ, P4 ;  /* 0x000000ff99027208 */ /* 0x000fe40002000000 */
[----:B------:R-:W-:Y:S02]  /*a990*/  FMNMX.FTZ R184, R166, R3, !PT ;  /* 0x00000003a6b87209 */ /* 0x000fe40007810000 */
[----:B------:R-:W-:Y:S01]  /*a9a0*/  ISETP.GT.AND P2, PT, R186, 0x39, P2 ;  /* 0x00000039ba00780c */ /* 0x000fe20001744270 */
[--C-:B------:R-:W-:Y:S01]  /*a9b0*/  FFMA.FTZ R196, R0, UR5, -R2.reuse ;  /* 0x0000000500c47c23 */ /* 0x100fe20008010802 */
[----:B------:R-:W-:Y:S01]  /*a9c0*/  FMNMX.FTZ R3, R167, R184, !PT ;  /* 0x000000b8a7037209 */ /* 0x000fe20007810000 */
[--C-:B------:R-:W-:Y:S01]  /*a9d0*/  FFMA.FTZ R153, R185, UR5, -R2.reuse ;  /* 0x00000005b9997c23 */ /* 0x100fe20008010802 */
[----:B------:R-:W-:Y:S01]  /*a9e0*/  ISETP.LT.OR P3, PT, R152, 0x39, P3 ;  /* 0x000000399800780c */ /* 0x000fe20001f61670 */
[--C-:B------:R-:W-:Y:S01]  /*a9f0*/  FFMA.FTZ R198, R156, UR5, -R2.reuse ;  /* 0x000000059cc67c23 */ /* 0x100fe20008010802 */
[----:B------:R-:W-:Y:S01]  /*aa00*/  FMNMX.FTZ R184, R170, R3, !PT ;  /* 0x00000003aab87209 */ /* 0x000fe20007810000 */
[--C-:B------:R-:W-:Y:S01]  /*aa10*/  FFMA.FTZ R157, R157, UR5, -R2.reuse ;  /* 0x000000059d9d7c23 */ /* 0x100fe20008010802 */
        /* <DEDUP_REMOVED lines=21> */
[----:B------:R-:W-:Y:S01]  /*ab70*/  FFMA.FTZ R181, R181, UR5, -R2 ;  /* 0x00000005b5b57c23 */ /* 0x000fe20008010802 */
[----:B------:R-:W-:Y:S01]  /*ab80*/  FMNMX.FTZ R0, R182, R3, !PT ;  /* 0x00000003b6007209 */ /* 0x000fe20007810000 */
[----:B------:R-:W-:Y:S01]  /*ab90*/  FMUL.FTZ R185, R185, UR5 ;  /* 0x00000005b9b97c20 */ /* 0x000fe20008410000 */
        /* <DEDUP_REMOVED lines=12> */
[----:B0-----:R-:W-:-:S04]  /*ac60*/  FMNMX.FTZ R3, R3, R0, !PT ;  /* 0x0000000003037209 */ /* 0x001fc80007810000 */
[C---:B------:R-:W-:Y:S01]  /*ac70*/  FSETP.NEU.FTZ.AND P2, PT, R3.reuse, -INF , PT ;  /* 0xff8000000300780b */ /* 0x040fe20003f5d000 */
[C---:B------:R-:W-:Y:S02]  /*ac80*/  FMUL.FTZ R156, R3.reuse, UR5 ;  /* 0x00000005039c7c20 */ /* 0x040fe40008410000 */
[----:B------:R-:W0:Y:S01]  /*ac90*/  MUFU.EX2 R0, R185 ;  /* 0x000000b900007308 */ /* 0x000e220000000800 */
[----:B------:R-:W-:Y:S02]  /*aca0*/  FSEL R2, R3, RZ, P2 ;  /* 0x000000ff03027208 */ /* 0x000fe40001000000 */
[----:B------:R-:W-:Y:S02]  /*acb0*/  FSEL R156, R156, RZ, P2 ;  /* 0x000000ff9c9c7208 */ /* 0x000fe40001000000 */
[----:B------:R-:W-:Y:S01]  /*acc0*/  ISETP.GT.AND P2, PT, R205, UR4, PT ;  /* 0x00000004cd007c0c */ /* 0x000fe2000bf44270 */
[----:B------:R-:W-:Y:S02]  /*acd0*/  FADD.FTZ R2, -R2, R21 ;  /* 0x0000001502027221 */ /* 0x000fe40000010100 */
[----:B------:R-:W-:Y:S01]  /*ace0*/  MUFU.EX2 R188, R188 ;  /* 0x000000bc00bc7308 */ /* 0x000fe20000000800 */
[--C-:B------:R-:W-:Y:S01]  /*acf0*/  FFMA.FTZ R197, R154, UR5, -R156.reuse ;  /* 0x000000059ac57c23 */ /* 0x100fe2000801089c */
[--C-:B------:R-:W-:Y:S01]  /*ad00*/  FFMA.FTZ R20, R155, UR5, -R156.reuse ;  /* 0x000000059b147c23 */ /* 0x100fe2000801089c */
[----:B------:R-:W-:Y:S01]  /*ad10*/  FMUL.FTZ R2, R2, UR5 ;  /* 0x0000000502027c20 */ /* 0x000fe20008410000 */
[--C-:B------:R-:W-:Y:S01]  /*ad20*/  FFMA.FTZ R199, R158, UR5, -R156.reuse ;  /* 0x000000059ec77c23 */ /* 0x100fe2000801089c */
[--C-:B------:R-:W-:Y:S01]  /*ad30*/  FFMA.FTZ R152, R159, UR5, -R156.reuse ;  /* 0x000000059f987c23 */ /* 0x100fe2000801089c */
[--C-:B------:R-:W-:Y:S01]  /*ad40*/  FFMA.FTZ R193, R162, UR5, -R156.reuse ;  /* 0x00000005a2c17c23 */ /* 0x100fe2000801089c */
[--C-:B------:R-:W-:Y:S01]  /*ad50*/  FFMA.FTZ R154, R163, UR5, -R156.reuse ;  /* 0x00000005a39a7c23 */ /* 0x100fe2000801089c */
[----:B------:R-:W-:Y:S01]  /*ad60*/  MUFU.EX2 R197, R197 ;  /* 0x000000c500c57308 */ /* 0x000fe20000000800 */
[----:B0-----:R-:W-:Y:S01]  /*ad70*/  FFMA.FTZ R21, R0, R16, R153 ;  /* 0x0000001000157223 */ /* 0x001fe20000010099 */
[--C-:B------:R-:W-:Y:S01]  /*ad80*/  FFMA.FTZ R195, R166, UR5, -R156.reuse ;  /* 0x00000005a6c37c23 */ /* 0x100fe2000801089c */
[--C-:B------:R-:W-:Y:S01]  /*ad90*/  FFMA.FTZ R158, R167, UR5, -R156.reuse ;  /* 0x00000005a79e7c23 */ /* 0x100fe2000801089c */
[--C-:B------:R-:W-:Y:S01]  /*ada0*/  FFMA.FTZ R189, R170, UR5, -R156.reuse ;  /* 0x00000005aabd7c23 */ /* 0x100fe2000801089c */
[----:B------:R-:W-:Y:S01]  /*adb0*/  FADD.FTZ R21, R196, R21 ;  /* 0x00000015c4157221 */ /* 0x000fe20000010000 */
[--C-:B------:R-:W-:Y:S01]  /*adc0*/  FFMA.FTZ R160, R171, UR5, -R156.reuse ;  /* 0x00000005aba07c23 */ /* 0x100fe2000801089c */
[--C-:B------:R-:W-:Y:S01]  /*add0*/  FFMA.FTZ R191, R174, UR5, -R156.reuse ;  /* 0x00000005aebf7c23 */ /* 0x100fe2000801089c */
[----:B------:R-:W0:Y:S01]  /*ade0*/  MUFU.EX2 R2, R2 ;  /* 0x0000000200027308 */ /* 0x000e220000000800 */
[----:B------:R-:W-:Y:S01]  /*adf0*/  FADD.FTZ R16, R198, R21 ;  /* 0x00000015c6107221 */ /* 0x000fe20000010000 */
[--C-:B------:R-:W-:Y:S01]  /*ae00*/  FFMA.FTZ R185, R178, UR5, -R156.reuse ;  /* 0x00000005b2b97c23 */ /* 0x100fe2000801089c */
[--C-:B------:R-:W-:Y:S01]  /*ae10*/  FFMA.FTZ R179, R179, UR5, -R156.reuse ;  /* 0x00000005b3b37c23 */ /* 0x100fe2000801089c */
[----:B------:R-:W-:Y:S01]  /*ae20*/  FFMA.FTZ R182, R182, UR5, -R156 ;  /* 0x00000005b6b67c23 */ /* 0x000fe2000801089c */
[----:B------:R-:W-:Y:S01]  /*ae30*/  FADD.FTZ R21, R157, R16 ;  /* 0x000000109d157221 */ /* 0x000fe20000010000 */
[----:B------:R-:W-:Y:S01]  /*ae40*/  IMAD.U32 R155, RZ, RZ, UR14 ;  /* 0x0000000eff9b7e24 */ /* 0x000fe2000f8e00ff */
[----:B------:R-:W-:Y:S01]  /*ae50*/  UMOV UR4, UR36 ;  /* 0x0000002400047c82 */ /* 0x000fe20008000000 */
[----:B------:R-:W1:Y:S01]  /*ae60*/  MUFU.EX2 R20, R20 ;  /* 0x0000001400147308 */ /* 0x000e620000000800 */
[----:B------:R-:W-:Y:S01]  /*ae70*/  FADD.FTZ R162, R192, R21 ;  /* 0x00000015c0a27221 */ /* 0x000fe20000010000 */
[----:B------:R-:W-:Y:S01]  /*ae80*/  @!P1 VIADD R155, R155, 0x30860 ;  /* 0x000308609b9b9836 */ /* 0x000fe20000000000 */
[----:B------:R-:W-:Y:S01]  /*ae90*/  F2FP.BF16.F32.PACK_AB R196, R196, R153 ;  /* 0x00000099c4c4723e */ /* 0x000fe200000010ff */
[----:B------:R-:W-:-:S02]  /*aea0*/  VIADD R205, R205, 0xffffffff ;  /* 0xffffffffcdcd7836 */ /* 0x000fc40000000000 */
[----:B------:R-:W-:Y:S01]  /*aeb0*/  FADD.FTZ R21, R161, R162 ;  /* 0x000000a2a1157221 */ /* 0x000fe20000010000 */
[--C-:B------:R-:W-:Y:S01]  /*aec0*/  FFMA.FTZ R162, R175, UR5, -R156.reuse ;  /* 0x00000005afa27c23 */ /* 0x100fe2000801089c */
[----:B------:R-:W-:Y:S01]  /*aed0*/  FFMA.FTZ R156, R183, UR5, -R156 ;  /* 0x00000005b79c7c23 */ /* 0x000fe2000801089c */
[----:B------:R-:W2:Y:S01]  /*aee0*/  MUFU.EX2 R199, R199 ;  /* 0x000000c700c77308 */ /* 0x000ea20000000800 */
[----:B0-----:R-:W-:Y:S01]  /*aef0*/  FFMA.FTZ R5, R2, R5, R197 ;  /* 0x0000000502057223 */ /* 0x001fe200000100c5 */
[----:B------:R-:W-:Y:S01]  /*af00*/  FADD.FTZ R164, R194, R21 ;  /* 0x00000015c2a47221 */ /* 0x000fe20000010000 */
[----:B------:R-:W-:Y:S02]  /*af10*/  @!P1 PRMT R155, RZ, 0x654, R155 ;  /* 0x00000654ff9b9816 */ /* 0x000fe4000000009b */
[----:B------:R-:W-:Y:S01]  /*af20*/  F2FP.BF16.F32.PACK_AB R198, R157, R198 ;  /* 0x000000c69dc6723e */ /* 0x000fe200000010ff */
[----:B------:R-:W-:Y:S01]  /*af30*/  FADD.FTZ R21, R165, R164 ;  /* 0x000000a4a5157221 */ /* 0x000fe20000010000 */
[----:B------:R0:W-:Y:S01]  /*af40*/  @!P1 SYNCS.ARRIVE.TRANS64.RED.A1T0 RZ, [R155+URZ], RZ ;  /* 0x000000ff9bff99a7 */ /* 0x0001e2000810043f */
[----:B------:R-:W3:Y:S01]  /*af50*/  MUFU.EX2 R152, R152 ;  /* 0x0000009800987308 */ /* 0x000ee20000000800 */
[----:B-1----:R-:W-:Y:S01]  /*af60*/  FADD.FTZ R16, R20, R5 ;  /* 0x0000000514107221 */ /* 0x002fe20000010000 */
[----:B------:R-:W-:Y:S01]  /*af70*/  FADD.FTZ R164, R188, R21 ;  /* 0x00000015bca47221 */ /* 0x000fe20000010000 */
[----:B------:R-:W-:Y:S01]  /*af80*/  F2FP.BF16.F32.PACK_AB R197, R20, R197 ;  /* 0x000000c514c5723e */ /* 0x000fe200000010ff */
[----:B------:R-:W-:Y:S01]  /*af90*/  IMAD.MOV.U32 R20, RZ, RZ, R4 ;  /* 0x000000ffff147224 */ /* 0x000fe200078e0004 */
[----:B------:R-:W-:-:S02]  /*afa0*/  F2FP.BF16.F32.PACK_AB R192, R161, R192 ;  /* 0x000000c0a1c0723e */ /* 0x000fc400000010ff */
[----:B------:R-:W-:Y:S01]  /*afb0*/  F2FP.BF16.F32.PACK_AB R194, R165, R194 ;  /* 0x000000c2a5c2723e */ /* 0x000fe200000010ff */
        /* <DEDUP_REMOVED lines=37> */
[----:B------:R-:W-:-:S06]  /*b210*/  F2FP.BF16.F32.PACK_AB R191, R162, R191 ;  /* 0x000000bfa2bf723e */ /* 0x000fcc00000010ff */
[----:B------:R-:W1:Y:S01]  /*b220*/  MUFU.EX2 R186, R186 ;  /* 0x000000ba00ba7308 */ /* 0x000e620000000800 */
[----:B--2---:R-:W-:-:S07]  /*b230*/  FADD.FTZ R164, R185, R164 ;  /* 0x000000a4b9a47221 */ /* 0x004fce0000010000 */
[----:B------:R-:W2:Y:S01]  /*b240*/  MUFU.EX2 R187, R182 ;  /* 0x000000b600bb7308 */ /* 0x000ea20000000800 */
[C---:B---3--:R-:W-:Y:S01]  /*b250*/  FADD.FTZ R164, R179.reuse, R164 ;  /* 0x000000a4b3a47221 */ /* 0x048fe20000010000 */
[----:B------:R-:W-:-:S06]  /*b260*/  F2FP.BF16.F32.PACK_AB R185, R179, R185 ;  /* 0x000000b9b3b9723e */ /* 0x000fcc00000010ff */
[----:B------:R-:W3:Y:S01]  /*b270*/  MUFU.EX2 R181, R181 ;  /* 0x000000b500b57308 */ /* 0x000ee20000000800 */
[----:B-1----:R-:W-:Y:S01]  /*b280*/  FADD.FTZ R16, R186, R21 ;  /* 0x00000015ba107221 */ /* 0x002fe20000010000 */
[----:B------:R-:W-:-:S06]  /*b290*/  IMAD.MOV.U32 R21, RZ, RZ, R3 ;  /* 0x000000ffff157224 */ /* 0x000fcc00078e0003 */
[----:B------:R-:W1:Y:S01]  /*b2a0*/  MUFU.EX2 R156, R156 ;  /* 0x0000009c009c7308 */ /* 0x000e620000000800 */
[----:B--2---:R-:W-:Y:S01]  /*b2b0*/  FADD.FTZ R164, R187, R164 ;  /* 0x000000a4bba47221 */ /* 0x004fe20000010000 */
[C---:B---3--:R-:W-:Y:S01]  /*b2c0*/  FADD.FTZ R16, R181.reuse, R16 ;  /* 0x00000010b5107221 */ /* 0x048fe20000010000 */
[----:B------:R-:W-:Y:S02]  /*b2d0*/  F2FP.BF16.F32.PACK_AB R186, R181, R186 ;  /* 0x000000bab5ba723e */ /* 0x000fe400000010ff */
[C---:B-1----:R-:W-:Y:S01]  /*b2e0*/  FADD.FTZ R5, R156.reuse, R164 ;  /* 0x000000a49c057221 */ /* 0x042fe20000010000 */
[----:B------:R-:W-:Y:S01]  /*b2f0*/  F2FP.BF16.F32.PACK_AB R187, R156, R187 ;  /* 0x000000bb9cbb723e */ /* 0x000fe200000010ff */
[----:B0-----:R-:W-:Y:S06]  /*b300*/  @P2 BRA `(.L_x_1230) ;  /* 0xffffffd8002c2947 */ /* 0x001fec000383ffff */
.L_x_1213:
        /* <DEDUP_REMOVED lines=131> */
.L_x_1231:
[----:B------:R-:W-:Y:S01]  /*bb40*/  ULEA UR7, UR36, UR37, 0x3 ;  /* 0x0000002524077291 */ /* 0x000fe2000f8e183f */
[----:B------:R-:W-:-:S05]  /*bb50*/  IMAD.U32 R0, RZ, RZ, UR38 ;  /* 0x00000026ff007e24 */ /* 0x000fca000f8e00ff */
[----:B------:R-:W-:-:S04]  /*bb60*/  SHF.L.U32 R0, R0, 0x1f, RZ ;  /* 0x0000001f00007819 */ /* 0x000fc800000006ff */
[----:B------:R0:W1:Y:S01]  /*bb70*/  SYNCS.PHASECHK.TRANS64.TRYWAIT P2, [UR7+0x30850], R0 ;  /* 0x03085000ff0075a7 */ /* 0x0000620008040147 */
[----:B------:R-:W-:Y:S05]  /*bb80*/  @!P0 BRA `(.L_x_1232) ;  /* 0x0000000000048947 */ /* 0x000fea0003800000 */
[----:B------:R-:W-:Y:S01]  /*bb90*/  BPT.TRAP 0x1 ;  /* 0x000000040000795c */ /* 0x000fe20000300000 */
.L_x_1232:
[----:B-1----:R-:W-:Y:S05]  /*bba0*/  @P2 BRA `(.L_x_1233) ;  /* 0x0000000000082947 */ /* 0x002fea0003800000 */
[----:B------:R-:W1:Y:S02]  /*bbb0*/  SYNCS.PHASECHK.TRANS64.TRYWAIT P0, [UR7+0x30850], R0 ;  /* 0x03085000ff0075a7 */ /* 0x000e640008000147 */
[----:B-1----:R-:W-:Y:S05]  /*bbc0*/  @!P0 BRA `(.L_x_1234) ;  /* 0x0000009400248947 */ /* 0x002fea0003800000 */
.L_x_1233:
[----:B------:R-:W-:Y:S01]  /*bbd0*/  UIADD3 UR37, UR37, 0x400, URZ ;  /* 0x0000040025257890 */ /* 0x000fe2000fffe03f */
[----:B------:R-:W-:Y:S01]  /*bbe0*/  WARPGROUP.ARRIVE ;  /* 0x00000000000079c5 */ /* 0x000fe20000000000 */
[----:B------:R-:W-:Y:S01]  /*bbf0*/  UMOV UR11, 0x40000040 ;  /* 0x40000040000b7882 */ /* 0x000fe20000000000 */
[----:B01----:R-:W0:Y:S01]  /*bc00*/  SHFL.BFLY PT, R0, R5, 0x2, 0x1f ;  /* 0x0c401f0005007f89 */ /* 0x003e2200000e0000 */
[----:B------:R-:W-:Y:S01]  /*bc10*/  USHF.R.U32.HI UR37, URZ, 0x4, UR37 ;  /* 0x000000043f257899 */ /* 0x000fe20008011625 */
[----:B------:R-:W-:Y:S01]  /*bc20*/  IMAD.MOV.U32 R6, RZ, RZ, RZ ;  /* 0x000000ffff067224 */ /* 0x000fe200078e00ff */
[----:B------:R-:W-:Y:S01]  /*bc30*/  R2UR UR8, R207 ;  /* 0x00000000cf0872ca */ /* 0x000fe200000e0000 */
[----:B------:R-:W1:Y:S01]  /*bc40*/  SHFL.BFLY PT, R7, R16, 0x2, 0x1f ;  /* 0x0c401f0010077f89 */ /* 0x000e6200000e0000 */
[----:B------:R-:W-:Y:S01]  /*bc50*/  ULOP3.LUT UR37, UR37, 0x3fff, URZ, 0xc0, !UPT ;  /* 0x00003fff25257892 */ /* 0x000fe2000f8ec03f */
[----:B------:R-:W-:Y:S02]  /*bc60*/  IMAD.U32 R12, RZ, RZ, UR7 ;  /* 0x00000007ff0c7e24 */ /* 0x000fe4000f8e00ff */
[----:B------:R-:W-:Y:S01]  /*bc70*/  IMAD.U32 R13, RZ, RZ, UR5 ;  /* 0x00000005ff0d7e24 */ /* 0x000fe2000f8e00ff */
[----:B------:R-:W-:-:S04]  /*bc80*/  ULOP3.LUT UR4, UR37, 0x2000000, URZ, 0xfc, !UPT ;  /* 0x0200000025047892 */ /* 0x000fc8000f8efc3f */
[----:B------:R-:W-:Y:S02]  /*bc90*/  ULEA UR4, UR36, UR4, 0xb ;  /* 0x0000000424047291 */ /* 0x000fe4000f8e583f */
[----:B------:R-:W-:Y:S02]  /*bca0*/  UIADD3 UR36, UR36, 0x1, URZ ;  /* 0x0000000124247890 */ /* 0x000fe4000fffe03f */
[----:B------:R-:W-:Y:S02]  /*bcb0*/  UIADD3 UR6, UR4, 0x80, URZ ;  /* 0x0000008004067890 */ /* 0x000fe4000fffe03f */
[----:B------:R-:W-:Y:S01]  /*bcc0*/  UIADD3 UR8, UR8, 0x1, URZ ;  /* 0x0000000108087890 */ /* 0x000fe2000fffe03f */
[----:B------:R-:W-:Y:S01]  /*bcd0*/  UMOV UR10, UR4 ;  /* 0x00000004000a7c82 */ /* 0x000fe20008000000 */
[----:B------:R-:W-:-:S07]  /*bce0*/  UISETP.NE.AND UP0, UPT, UR36, 0x2, UPT ;  /* 0x000000022400788c */ /* 0x000fce000bf05270 */
[----:B------:R-:W-:Y:S01]  /*bcf0*/  HGMMA.64x256x16.F32.BF16 R24, R196, gdesc[UR8].tnspB, R24, gsb0 ;  /* 0x43e00008c4187df0 */ /* 0x000fe20008001818 */
[----:B------:R-:W-:Y:S01]  /*bd00*/  UMOV UR10, UR6 ;  /* 0x00000006000a7c82 */ /* 0x000fe20008000000 */
[----:B------:R-:W-:Y:S01]  /*bd10*/  UMOV UR11, 0x40000040 ;  /* 0x40000040000b7882 */ /* 0x000fe20000000000 */
[----:B------:R-:W-:Y:S01]  /*bd20*/  UIADD3 UR6, UR4, 0x100, URZ ;  /* 0x0000010004067890 */ /* 0x000fe2000fffe03f */
[----:B0-----:R-:W-:Y:S01]  /*bd30*/  FADD.FTZ R2, R0, R5 ;  /* 0x0000000500027221 */ /* 0x001fe20000010000 */
[----:B------:R-:W-:Y:S01]  /*bd40*/  UIADD3 UR4, UR4, 0x180, URZ ;  /* 0x0000018004047890 */ /* 0x000fe2000fffe03f */
[----:B-1----:R-:W-:Y:S01]  /*bd50*/  FADD.FTZ R7, R7, R16 ;  /* 0x0000001007077221 */ /* 0x002fe20000010000 */
[----:B------:R-:W-:Y:S01]  /*bd60*/  IMAD.MOV.U32 R5, RZ, RZ, RZ ;  /* 0x000000ffff057224 */ /* 0x000fe200078e00ff */
[----:B------:R-:W-:Y:S01]  /*bd70*/  USEL UR36, UR36, URZ, UP0 ;  /* 0x0000003f24247287 */ /* 0x000fe20008000000 */
[----:B------:R-:W0:Y:S01]  /*bd80*/  SHFL.BFLY PT, R9, R2, 0x1, 0x1f ;  /* 0x0c201f0002097f89 */ /* 0x000e2200000e0000 */
[----:B------:R-:W-:-:S03]  /*bd90*/  IMAD.U32 R207, RZ, RZ, UR8 ;  /* 0x00000008ffcf7e24 */ /* 0x000fc6000f8e00ff */
[----:B------:R-:W1:Y:S01]  /*bda0*/  SHFL.BFLY PT, R0, R7, 0x1, 0x1f ;  /* 0x0c201f0007007f89 */ /* 0x000e6200000e0000 */
[----:B0-----:R-:W-:Y:S01]  /*bdb0*/  FADD.FTZ R11, R2, R9 ;  /* 0x00000009020b7221 */ /* 0x001fe20000010000 */
[----:B------:R-:W-:Y:S02]  /*bdc0*/  IMAD.MOV.U32 R2, RZ, RZ, -0x800000 ;  /* 0xff800000ff027424 */ /* 0x000fe400078e00ff */
[----:B-1----:R-:W-:Y:S02]  /*bdd0*/  FADD.FTZ R10, R7, R0 ;  /* 0x00000000070a7221 */ /* 0x002fe40000010000 */
[----:B------:R-:W-:Y:S01]  /*bde0*/  FSETP.NE.FTZ.AND P2, PT, R11, RZ, PT ;  /* 0x000000ff0b00720b */ /* 0x000fe20003f55000 */
[----:B------:R-:W-:Y:S02]  /*bdf0*/  IMAD.U32 R7, RZ, RZ, UR5 ;  /* 0x00000005ff077e24 */ /* 0x000fe4000f8e00ff */
[----:B------:R-:W-:Y:S01]  /*be00*/  IMAD.MOV.U32 R0, RZ, RZ, -0x800000 ;  /* 0xff800000ff007424 */ /* 0x000fe200078e00ff */
[----:B------:R-:W-:-:S09]  /*be10*/  FSETP.NE.FTZ.AND P0, PT, R10, RZ, PT ;  /* 0x000000ff0a00720b */ /* 0x000fd20003f15000 */
[----:B------:R-:W0:Y:S01]  /*be20*/  @P2 MUFU.LG2 R9, R11 ;  /* 0x0000000b00092308 */ /* 0x000e220000000c00 */
[----:B------:R-:W-:-:S03]  /*be30*/  @P2 FMUL.FTZ R13, R13, 0.69314718246459960938 ;  /* 0x3f3172180d0d2820 */ /* 0x000fc60000410000 */
[----:B------:R-:W-:-:S04]  /*be40*/  @P0 FMUL.FTZ R7, R7, 0.69314718246459960938 ;  /* 0x3f31721807070820 */ /* 0x000fc80000410000 */
[----:B------:R-:W-:Y:S08]  /*be50*/  @P0 MUFU.RCP R6, R10 ;  /* 0x0000000a00060308 */ /* 0x000ff00000001000 */
[----:B------:R0:W1:Y:S08]  /*be60*/  @P0 MUFU.LG2 R8, R10 ;  /* 0x0000000a00080308 */ /* 0x0000700000000c00 */
[----:B------:R-:W2:Y:S01]  /*be70*/  @P2 MUFU.RCP R5, R11 ;  /* 0x0000000b00052308 */ /* 0x000ea20000001000 */
[----:B0-----:R-:W-:Y:S01]  /*be80*/  @P2 FMUL.FTZ R10, R9, 0.69314718246459960938 ;  /* 0x3f317218090a2820 */ /* 0x001fe20000410000 */
[----:B------:R-:W-:-:S03]  /*be90*/  @!P1 VIADD R9, R12, 0x30860 ;  /* 0x000308600c099836 */ /* 0x000fc60000000000 */
[----:B------:R-:W-:Y:S02]  /*bea0*/  @P2 FFMA.FTZ R2, R13, R3, R10 ;  /* 0x000000030d022223 */ /* 0x000fe4000001000a */
[----:B------:R-:W-:Y:S01]  /*beb0*/  @!P1 PRMT R9, RZ, 0x654, R9 ;  /* 0x00000654ff099816 */ /* 0x000fe20000000009 */
[----:B-1----:R-:W-:-:S04]  /*bec0*/  @P0 FMUL.FTZ R8, R8, 0.69314718246459960938 ;  /* 0x3f31721808080820 */ /* 0x002fc80000410000 */
[----:B------:R-:W-:Y:S01]  /*bed0*/  @P0 FFMA.FTZ R0, R7, R4, R8 ;  /* 0x0000000407000223 */ /* 0x000fe20000010008 */
[----:B------:R-:W-:Y:S01]  /*bee0*/  PLOP3.LUT P0, PT, PT, PT, PT, 0x8, 0x0 ;  /* 0x000000000000781c */ /* 0x000fe20003f0e170 */
[----:B------:R-:W-:Y:S02]  /*bef0*/  WARPGROUP.DEPBAR.LE gsb0, 0x0 ;  /* 0x00008000000079c5 */ /* 0x000fe40000010000 */
[----:B------:R-:W-:-:S06]  /*bf00*/  WARPGROUP.ARRIVE ;  /* 0x00000000000079c5 */ /* 0x000fcc0000000000 */
[----:B------:R-:W-:Y:S01]  /*bf10*/  HGMMA.64x256x16.F32.BF16 R24, R192, gdesc[UR8].tnspB, R24, gsb0 ;  /* 0x43e00008c0187df0 */ /* 0x000fe20008001818 */
[----:B------:R-:W-:Y:S01]  /*bf20*/  UMOV UR10, UR6 ;  /* 0x00000006000a7c82 */ /* 0x000fe20008000000 */
[----:B------:R-:W-:Y:S01]  /*bf30*/  UMOV UR11, 0x40000040 ;  /* 0x40000040000b7882 */ /* 0x000fe20000000000 */
[----:B------:R-:W-:Y:S02]  /*bf40*/  WARPGROUP.DEPBAR.LE gsb0, 0x0 ;  /* 0x00008000000079c5 */ /* 0x000fe40000010000 */
[----:B------:R-:W-:-:S15]  /*bf50*/  WARPGROUP.ARRIVE ;  /* 0x00000000000079c5 */ /* 0x000fde0000000000 */
[----:B------:R-:W-:-:S08]  /*bf60*/  NOP ;  /* 0x0000000000007918 */ /* 0x000fd00000000000 */
[----:B------:R-:W-:Y:S01]  /*bf70*/  HGMMA.64x256x16.F32.BF16 R24, R188, gdesc[UR8].tnspB, R24, gsb0 ;  /* 0x43e00008bc187df0 */ /* 0x000fe20008001818 */
[----:B------:R-:W-:Y:S01]  /*bf80*/  UMOV UR10, UR4 ;  /* 0x00000004000a7c82 */ /* 0x000fe20008000000 */
[----:B------:R-:W-:Y:S01]  /*bf90*/  UMOV UR11, 0x40000040 ;  /* 0x40000040000b7882 */ /* 0x000fe20000000000 */
[----:B------:R-:W-:-:S04]  /*bfa0*/  USEL UR4, URZ, 0x1, UP0 ;  /* 0x000000013f047887 */ /* 0x000fc80008000000 */
[----:B------:R-:W-:Y:S01]  /*bfb0*/  ULOP3.LUT UR38, UR38, UR4, URZ, 0x3c, !UPT ;  /* 0x0000000426267292 */ /* 0x000fe2000f8e3c3f */
[----:B------:R-:W-:Y:S02]  /*bfc0*/  WARPGROUP.DEPBAR.LE gsb0, 0x0 ;  /* 0x00008000000079c5 */ /* 0x000fe40000010000 */
[----:B------:R-:W-:-:S15]  /*bfd0*/  WARPGROUP.ARRIVE ;  /* 0x00000000000079c5 */ /* 0x000fde0000000000 */
[----:B------:R-:W-:-:S03]  /*bfe0*/  NOP ;  /* 0x0000000000007918 */ /* 0x000fc60000000000 */
[----:B------:R-:W-:Y:S03]  /*bff0*/  HGMMA.64x256x16.F32.BF16 R24, R184, gdesc[UR8].tnspB, R24, gsb0 ;  /* 0x43e00008b8187df0 */ /* 0x000fe60008001818 */
[----:B------:R-:W-:Y:S02]  /*c000*/  WARPGROUP.DEPBAR.LE gsb0, 0x0 ;  /* 0x00008000000079c5 */ /* 0x000fe40000010000 */
        /* <DEDUP_REMOVED lines=21> */
[-C--:B--2---:R-:W-:Y:S01]  /*c160*/  FMUL.FTZ R44, R27, R5.reuse ;  /* 0x000000051b2c7220 */ /* 0x084fe20000410000 */
        /* <DEDUP_REMOVED lines=107> */
.L_x_1164:
[----:B------:R-:W0:Y:S01]  /*c820*/  S2R R5, SR_CgaCtaId ;  /* 0x0000000000057919 */ /* 0x000e220000008800 */
[----:B------:R-:W-:Y:S01]  /*c830*/  MOV R198, 0x400 ;  /* 0x0000040000c67802 */ /* 0x000fe20000000f00 */
[----:B------:R-:W-:Y:S01]  /*c840*/  BSSY B0, `(.L_x_1235) ;  /* 0x00002a2000007945 */ /* 0x000fe20003800000 */
[----:B------:R-:W-:Y:S02]  /*c850*/  BAR.SYNC.DEFER_BLOCKING 0x5, 0x180 ;  /* 0x0146000000007b1d */ /* 0x000fe40000010000 */
[----:B0-----:R-:W-:-:S05]  /*c860*/  LEA R198, R5, R198, 0x18 ;  /* 0x000000c605c67211 */ /* 0x001fca00078ec0ff */
[----:B------:R-:W0:Y:S02]  /*c870*/  LDS R4, [R198+0x308d0] ;  /* 0x0308d000c6047984 */ /* 0x000e240000000800 */
[----:B0-----:R-:W-:Y:S01]  /*c880*/  R2UR UR4, R4 ;  /* 0x00000000040472ca */ /* 0x001fe200000e0000 */
[----:B------:R-:W-:Y:S06]  /*c890*/  BAR.ARV 0x4, 0x180 ;  /* 0x0106000000007b1d */ /* 0x000fec0000002000 */
[----:B------:R-:W-:Y:S08]  /*c8a0*/  @P0 BRA `(.L_x_1236) ;  /* 0x0000001c006c0947 */ /* 0x000ff00003800000 */
[----:B------:R-:W0:Y:S01]  /*c8b0*/  S2R R5, SR_SWINHI ;  /* 0x0000000000057919 */ /* 0x000e220000002f00 */
[----:B------:R-:W1:Y:S01]  /*c8c0*/  LDC R199, c[0x0][0xbe8] ;  /* 0x0002fa00ffc77b82 */ /* 0x000e620000000800 */
[----:B------:R-:W-:Y:S01]  /*c8d0*/  F2FP.BF16.F32.PACK_AB R24, R25, R24 ;  /* 0x000000181918723e */ /* 0x000fe200000010ff */
[----:B------:R-:W-:Y:S01]  /*c8e0*/  ULDC.64 UR8, c[0x0][0xb90] ;  /* 0x0002e40000087ab9 */ /* 0x000fe20000000a00 */
[----:B------:R-:W-:Y:S01]  /*c8f0*/  R2UR UR11, R203 ;  /* 0x00000000cb0b72ca */ /* 0x000fe200000e0000 */
[----:B------:R-:W-:Y:S01]  /*c900*/  ULDC.64 UR14, c[0x0][0x208] ;  /* 0x00008200000e7ab9 */ /* 0x000fe20000000a00 */
[----:B------:R-:W-:Y:S02]  /*c910*/  F2FP.BF16.F32.PACK_AB R25, R44, R26 ;  /* 0x0000001a2c19723e */ /* 0x000fe400000010ff */
[----:B------:R-:W-:Y:S02]  /*c920*/  F2FP.BF16.F32.PACK_AB R26, R29, R28 ;  /* 0x0000001c1d1a723e */ /* 0x000fe400000010ff */
[----:B------:R-:W-:-:S02]  /*c930*/  F2FP.BF16.F32.PACK_AB R27, R16, R27 ;  /* 0x0000001b101b723e */ /* 0x000fc400000010ff */
[----:B------:R-:W-:Y:S02]  /*c940*/  R2UR UR13, R204 ;  /* 0x00000000cc0d72ca */ /* 0x000fe400000e0000 */
[----:B------:R-:W-:Y:S02]  /*c950*/  F2FP.BF16.F32.PACK_AB R32, R33, R32 ;  /* 0x000000202120723e */ /* 0x000fe400000010ff */
[----:B------:R-:W-:Y:S01]  /*c960*/  F2FP.BF16.F32.PACK_AB R33, R35, R34 ;  /* 0x000000222321723e */ /* 0x000fe200000010ff */
[----:B------:R-:W-:Y:S01]  /*c970*/  USHF.R.S32.HI UR10, URZ, 0x1f, UR11 ;  /* 0x0000001f3f0a7899 */ /* 0x000fe2000801140b */
[----:B------:R-:W-:Y:S01]  /*c980*/  F2FP.BF16.F32.PACK_AB R34, R37, R36 ;  /* 0x000000242522723e */ /* 0x000fe200000010ff */
[----:B------:R-:W-:Y:S01]  /*c990*/  VIADD R37, R19, UR60 ;  /* 0x0000003c13257c36 */ /* 0x000fe20008000000 */
[----:B------:R-:W-:Y:S01]  /*c9a0*/  F2FP.BF16.F32.PACK_AB R40, R41, R40 ;  /* 0x000000282928723e */ /* 0x000fe200000010ff */
[----:B------:R-:W-:Y:S01]  /*c9b0*/  UIMAD UR5, UR10, UR8, URZ ;  /* 0x000000080a0572a4 */ /* 0x000fe2000f8e023f */
[----:B------:R-:W-:Y:S01]  /*c9c0*/  F2FP.BF16.F32.PACK_AB R35, R39, R38 ;  /* 0x000000262723723e */ /* 0x000fe200000010ff */
[----:B------:R-:W-:Y:S01]  /*c9d0*/  UIMAD.WIDE.U32 UR6, UR11, UR8, URZ ;  /* 0x000000080b0672a5 */ /* 0x000fe2000f8e003f */
[----:B------:R-:W-:Y:S01]  /*c9e0*/  F2FP.BF16.F32.PACK_AB R41, R43, R42 ;  /* 0x0000002a2b29723e */ /* 0x000fe200000010ff */
[----:B------:R-:W-:Y:S01]  /*c9f0*/  UIMAD UR5, UR11, UR9, UR5 ;  /* 0x000000090b0572a4 */ /* 0x000fe2000f8e0205 */
[----:B------:R-:W-:Y:S01]  /*ca00*/  F2FP.BF16.F32.PACK_AB R42, R45, R177 ;  /* 0x000000b12d2a723e */ /* 0x000fe200000010ff */
[----:B------:R-:W-:Y:S01]  /*ca10*/  USHF.R.S32.HI UR12, URZ, 0x1f, UR13 ;  /* 0x0000001f3f0c7899 */ /* 0x000fe2000801140d */
[----:B------:R-:W-:Y:S01]  /*ca20*/  F2FP.BF16.F32.PACK_AB R43, R47, R46 ;  /* 0x0000002e2f2b723e */ /* 0x000fe200000010ff */
[----:B------:R-:W-:Y:S01]  /*ca30*/  IMAD.MOV.U32 R36, RZ, RZ, R37 ;  /* 0x000000ffff247224 */ /* 0x000fe200078e0025 */
[----:B------:R-:W-:Y:S01]  /*ca40*/  ULDC.64 UR8, c[0x0][0xb98] ;  /* 0x0002e60000087ab9 */ /* 0x000fe20000000a00 */
[----:B------:R-:W-:Y:S01]  /*ca50*/  UIADD3 UR7, UR7, UR5, URZ ;  /* 0x0000000507077290 */ /* 0x000fe2000fffe03f */
[----:B------:R-:W-:-:S02]  /*ca60*/  MOV R168, R198 ;  /* 0x000000c600a87202 */ /* 0x000fc40000000f00 */
[----:B0-----:R-:W-:Y:S01]  /*ca70*/  MOV R169, R5 ;  /* 0x0000000500a97202 */ /* 0x001fe20000000f00 */
[----:B------:R-:W-:Y:S01]  /*ca80*/  IMAD R5, R206, 0x40, R18 ;  /* 0x00000040ce057824 */ /* 0x000fe200078e0212 */
[----:B------:R-:W-:Y:S02]  /*ca90*/  UIMAD UR5, UR12, UR8, URZ ;  /* 0x000000080c0572a4 */ /* 0x000fe4000f8e023f */
[----:B------:R-:W-:Y:S01]  /*caa0*/  UIMAD.WIDE.U32 UR6, UR13, UR8, UR6 ;  /* 0x000000080d0672a5 */ /* 0x000fe2000f8e0006 */
[----:B------:R-:W-:Y:S01]  /*cab0*/  IMAD.WIDE R12, R211, 0x2, R168 ;  /* 0x00000002d30c7825 */ /* 0x000fe200078e02a8 */
[----:B------:R-:W-:-:S03]  /*cac0*/  UIMAD UR5, UR13, UR9, UR5 ;  /* 0x000000090d0572a4 */ /* 0x000fc6000f8e0205 */
[----:B------:R-:W-:Y:S01]  /*cad0*/  IMAD.WIDE R168, R5, 0x2, R168 ;  /* 0x0000000205a87825 */ /* 0x000fe200078e02a8 */
[C---:B------:R-:W-:Y:S01]  /*cae0*/  IADD3 R7, P3, R12.reuse, 0xc060, RZ ;  /* 0x0000c0600c077810 */ /* 0x040fe20007f7e0ff */
[----:B------:R-:W-:Y:S01]  /*caf0*/  ULDC.64 UR8, c[0x0][0xae8] ;  /* 0x0002ba0000087ab9 */ /* 0x000fe20000000a00 */
[C---:B------:R-:W-:Y:S02]  /*cb00*/  LOP3.LUT R139, R12.reuse, 0x380, RZ, 0xc0, !PT ;  /* 0x000003800c8b7812 */ /* 0x040fe400078ec0ff */
[----:B------:R-:W-:Y:S01]  /*cb10*/  LOP3.LUT R4, R7, 0x380, RZ, 0xc0, !PT ;  /* 0x0000038007047812 */ /* 0x000fe200078ec0ff */
[----:B------:R-:W-:Y:S01]  /*cb20*/  IMAD.X R5, RZ, RZ, R13, P3 ;  /* 0x000000ffff057224 */ /* 0x000fe200018e060d */
[----:B------:R-:W-:Y:S02]  /*cb30*/  IADD3 R115, P4, R12, 0xc040, RZ ;  /* 0x0000c0400c737810 */ /* 0x000fe40007f9e0ff */
[----:B------:R-:W-:Y:S02]  /*cb40*/  SHF.R.U64 R4, R4, 0x3, RZ ;  /* 0x0000000304047819 */ /* 0x000fe400000012ff */
        /* <DEDUP_REMOVED lines=11> */
[--C-:B------:R-:W-:Y:S01]  /*cc00*/  IMAD.X R153, RZ, RZ, R13.reuse, P2 ;  /* 0x000000ffff997224 */ /* 0x100fe200010e060d */
[----:B------:R-:W-:Y:S01]  /*cc10*/  LOP3.LUT R4, R4, R7, RZ, 0x3c, !PT ;  /* 0x0000000704047212 */ /* 0x000fe200078e3cff */
        /* <DEDUP_REMOVED lines=14> */
[----:B------:R-:W-:Y:S01]  /*cd00*/  LOP3.LUT R138, R139, R12, RZ, 0x3c, !PT ;  /* 0x0000000c8b8a7212 */ /* 0x000fe200078e3cff */
[--C-:B------:R-:W-:Y:S01]  /*cd10*/  IMAD.X R9, RZ, RZ, R13.reuse, P2 ;  /* 0x000000ffff097224 */ /* 0x100fe200010e060d */
[----:B------:R-:W-:Y:S01]  /*cd20*/  LOP3.LUT R12, R107, 0x380, RZ, 0xc0, !PT ;  /* 0x000003806b0c7812 */ /* 0x000fe200078ec0ff */
[--C-:B------:R-:W-:Y:S01]  /*cd30*/  IMAD.X R167, RZ, RZ, R13.reuse, P3 ;  /* 0x000000ffffa77224 */ /* 0x100fe200018e060d */
[----:B------:R-:W-:Y:S01]  /*cd40*/  LOP3.LUT R10, R111, 0x380, RZ, 0xc0, !PT ;  /* 0x000003806f0a7812 */ /* 0x000fe200078ec0ff */
[----:B------:R-:W-:Y:S01]  /*cd50*/  IMAD.MOV.U32 R139, RZ, RZ, R13 ;  /* 0x000000ffff8b7224 */ /* 0x000fe200078e000d */
[----:B------:R-:W-:-:S02]  /*cd60*/  SHF.R.U64 R12, R12, 0x3, RZ ;  /* 0x000000030c0c7819 */ /* 0x000fc400000012ff */
[----:B------:R-:W-:Y:S02]  /*cd70*/  LOP3.LUT R13, R98, 0x380, RZ, 0xc0, !PT ;  /* 0x00000380620d7812 */ /* 0x000fe400078ec0ff */
[----:B------:R-:W-:Y:S02]  /*cd80*/  LOP3.LUT R146, R12, R107, RZ, 0x3c, !PT ;  /* 0x0000006b0c927212 */ /* 0x000fe400078e3cff */
[----:B------:R-:W-:Y:S02]  /*cd90*/  IADD3 R107, P2, R168, 0x7000, RZ ;  /* 0x00007000a86b7810 */ /* 0x000fe40007f5e0ff */
[----:B------:R-:W-:Y:S02]  /*cda0*/  SHF.R.U64 R13, R13, 0x3, RZ ;  /* 0x000000030d0d7819 */ /* 0x000fe400000012ff */
[----:B------:R-:W-:Y:S02]  /*cdb0*/  LOP3.LUT R106, R107, 0x380, RZ, 0xc0, !PT ;  /* 0x000003806b6a7812 */ /* 0x000fe400078ec0ff */
[----:B------:R-:W-:-:S02]  /*cdc0*/  LOP3.LUT R142, R13, R98, RZ, 0x3c, !PT ;  /* 0x000000620d8e7212 */ /* 0x000fc400078e3cff */
[----:B------:R-:W-:Y:S02]  /*cdd0*/  LOP3.LUT R13, R30, 0x380, RZ, 0xc0, !PT ;  /* 0x000003801e0d7812 */ /* 0x000fe400078ec0ff */
[----:B------:R-:W-:Y:S02]  /*cde0*/  SHF.R.U64 R106, R106, 0x3, RZ ;  /* 0x000000036a6a7819 */ /* 0x000fe400000012ff */
[----:B------:R-:W-:Y:S02]  /*cdf0*/  LOP3.LUT R12, R15, 0x380, RZ, 0xc0, !PT ;  /* 0x000003800f0c7812 */ /* 0x000fe400078ec0ff */
[----:B------:R-:W-:Y:S02]  /*ce00*/  SHF.R.U64 R13, R13, 0x3, RZ ;  /* 0x000000030d0d7819 */ /* 0x000fe400000012ff */
[----:B------:R-:W-:Y:S01]  /*ce10*/  LOP3.LUT R106, R106, R107, RZ, 0x3c, !PT ;  /* 0x0000006b6a6a7212 */ /* 0x000fe200078e3cff */
[----:B------:R-:W-:Y:S01]  /*ce20*/  IMAD.X R107, RZ, RZ, R169, P2 ;  /* 0x000000ffff6b7224 */ /* 0x000fe200010e06a9 */
[----:B------:R-:W-:-:S02]  /*ce30*/  IADD3 R135, P2, R168, 0xe000, RZ ;  /* 0x0000e000a8877810 */ /* 0x000fc40007f5e0ff */
[----:B------:R-:W-:Y:S02]  /*ce40*/  SHF.R.U64 R12, R12, 0x3, RZ ;  /* 0x000000030c0c7819 */ /* 0x000fe400000012ff */
[----:B------:R-:W-:Y:S02]  /*ce50*/  LOP3.LUT R156, R13, R30, RZ, 0x3c, !PT ;  /* 0x0000001e0d9c7212 */ /* 0x000fe400078e3cff */
[----:B------:R-:W-:Y:S02]  /*ce60*/  LOP3.LUT R13, R20, 0x380, RZ, 0xc0, !PT ;  /* 0x00000380140d7812 */ /* 0x000fe400078ec0ff */
[----:B------:R-:W-:Y:S02]  /*ce70*/  LOP3.LUT R134, R135, 0x380, RZ, 0xc0, !PT ;  /* 0x0000038087867812 */ /* 0x000fe400078ec0ff */
[----:B------:R-:W-:Y:S02]  /*ce80*/  LOP3.LUT R150, R12, R15, RZ, 0x3c, !PT ;  /* 0x0000000f0c967212 */ /* 0x000fe400078e3cff */
[----:B------:R-:W-:-:S02]  /*ce90*/  LOP3.LUT R12, R21, 0x380, RZ, 0xc0, !PT ;  /* 0x00000380150c7812 */ /* 0x000fc400078ec0ff */
[----:B------:R-:W-:Y:S02]  /*cea0*/  SHF.R.U64 R13, R13, 0x3, RZ ;  /* 0x000000030d0d7819 */ /* 0x000fe400000012ff */
[----:B------:R-:W-:Y:S02]  /*ceb0*/  SHF.R.U64 R134, R134, 0x3, RZ ;  /* 0x0000000386867819 */ /* 0x000fe400000012ff */
[----:B------:R-:W-:Y:S02]  /*cec0*/  SHF.R.U64 R12, R12, 0x3, RZ ;  /* 0x000000030c0c7819 */ /* 0x000fe400000012ff */
[----:B------:R-:W-:Y:S02]  /*ced0*/  LOP3.LUT R164, R13, R20, RZ, 0x3c, !PT ;  /* 0x000000140da47212 */ /* 0x000fe400078e3cff */
[----:B------:R-:W-:Y:S02]  /*cee0*/  IADD3 R13, P3, R168, 0x1000, RZ ;  /* 0x00001000a80d7810 */ /* 0x000fe40007f7e0ff */
[----:B------:R-:W-:Y:S01]  /*cef0*/  LOP3.LUT R134, R134, R135, RZ, 0x3c, !PT ;  /* 0x0000008786867212 */ /* 0x000fe200078e3cff */
[----:B------:R-:W-:Y:S01]  /*cf00*/  IMAD.X R135, RZ, RZ, R169, P2 ;  /* 0x000000ffff877224 */ /* 0x000fe200010e06a9 */
[----:B-1----:R-:W-:-:S02]  /*cf10*/  ISETP.NE.AND P2, PT, R199, 0x1, PT ;  /* 0x00000001c700780c */ /* 0x002fc40003f45270 */
[----:B------:R-:W-:Y:S02]  /*cf20*/  LOP3.LUT R160, R12, R21, RZ, 0x3c, !PT ;  /* 0x000000150ca07212 */ /* 0x000fe400078e3cff */
[----:B------:R-:W-:Y:S02]  /*cf30*/  LOP3.LUT R12, R13, 0x380, RZ, 0xc0, !PT ;  /* 0x000003800d0c7812 */ /* 0x000fe400078ec0ff */
[----:B------:R-:W-:Y:S02]  /*cf40*/  SHF.R.U64 R10, R10, 0x3, RZ ;  /* 0x000000030a0a7819 */ /* 0x000fe400000012ff */
[----:B------:R-:W-:Y:S02]  /*cf50*/  SHF.R.U64 R12, R12, 0x3, RZ ;  /* 0x000000030c0c7819 */ /* 0x000fe400000012ff */
[----:B------:R-:W-:Y:S01]  /*cf60*/  MOV R203, R138 ;  /* 0x0000008a00cb7202 */ /* 0x000fe20000000f00 */
[----:B------:R-:W-:Y:S01]  /*cf70*/  BAR.SYNC.DEFER_BLOCKING 0x1, 0x100 ;  /* 0x0044000000007b1d */ /* 0x000fe20000010000 */
[----:B------:R-:W-:Y:S01]  /*cf80*/  LOP3.LUT R12, R12, R13, RZ, 0x3c, !PT ;  /* 0x0000000d0c0c7212 */ /* 0x000fe200078e3cff */
[----:B------:R-:W-:Y:S01]  /*cf90*/  IMAD.X R13, RZ, RZ, R169, P3 ;  /* 0x000000ffff0d7224 */ /* 0x000fe200018e06a9 */
[----:B------:R-:W-:-:S02]  /*cfa0*/  LOP3.LUT R10, R10, R111, RZ, 0x3c, !PT ;  /* 0x0000006f0a0a7212 */ /* 0x000fc400078e3cff */
[----:B------:R-:W-:Y:S02]  /*cfb0*/  IADD3 R111, P3, R168, 0x8000, RZ ;  /* 0x00008000a86f7810 */ /* 0x000fe40007f7e0ff */
[----:B------:R-:W-:Y:S02]  /*cfc0*/  LOP3.LUT R98, R99, 0x380, RZ, 0xc0, !PT ;  /* 0x0000038063627812 */ /* 0x000fe400078ec0ff */
[----:B------:R-:W-:Y:S02]  /*cfd0*/  LOP3.LUT R110, R111, 0x380, RZ, 0xc0, !PT ;  /* 0x000003806f6e7812 */ /* 0x000fe400078ec0ff */
[----:B------:R-:W-:Y:S02]  /*cfe0*/  LOP3.LUT R30, R31, 0x380, RZ, 0xc0, !PT ;  /* 0x000003801f1e7812 */ /* 0x000fe400078ec0ff */
[----:B------:R-:W-:Y:S02]  /*cff0*/  SHF.R.U64 R110, R110, 0x3, RZ ;  /* 0x000000036e6e7819 */ /* 0x000fe400000012ff */
[----:B------:R-:W-:-:S02]  /*d000*/  SHF.R.U64 R98, R98, 0x3, RZ ;  /* 0x0000000362627819 */ /* 0x000fc400000012ff */
[----:B------:R-:W-:Y:S02]  /*d010*/  SHF.R.U64 R30, R30, 0x3, RZ ;  /* 0x000000031e1e7819 */ /* 0x000fe400000012ff */
[----:B------:R-:W-:Y:S01]  /*d020*/  LOP3.LUT R110, R110, R111, RZ, 0x3c, !PT ;  /* 0x0000006f6e6e7212 */ /* 0x000fe200078e3cff */
[----:B------:R-:W-:Y:S01]  /*d030*/  IMAD.X R111, RZ, RZ, R169, P3 ;  /* 0x000000ffff6f7224 */ /* 0x000fe200018e06a9 */
[----:B------:R-:W-:Y:S02]  /*d040*/  LOP3.LUT R154, R98, R99, RZ, 0x3c, !PT ;  /* 0x00000063629a7212 */ /* 0x000fe400078e3cff */
[C---:B------:R-:W-:Y:S01]  /*d050*/  IADD3 R99, P0, R168.reuse, 0x5000, RZ ;  /* 0x00005000a8637810 */ /* 0x040fe20007f1e0ff */
[----:B------:R0:W-:Y:S01]  /*d060*/  STSM.16.M88.4 [R203], R24 ;  /* 0x00000018cb007844 */ /* 0x0001e20000000200 */
[----:B------:R-:W-:Y:S02]  /*d070*/  IADD3 R205, P3, R168, 0xf000, RZ ;  /* 0x0000f000a8cd7810 */ /* 0x000fe40007f7e0ff */
[----:B------:R-:W-:-:S02]  /*d080*/  LOP3.LUT R6, R115, 0x380, RZ, 0xc0, !PT ;  /* 0x0000038073067812 */ /* 0x000fc400078ec0ff */
[----:B------:R-:W-:Y:S01]  /*d090*/  LOP3.LUT R158, R30, R31, RZ, 0x3c, !PT ;  /* 0x0000001f1e9e7212 */ /* 0x000fe200078e3cff */
[----:B------:R-:W-:Y:S01]  /*d0a0*/  IMAD.X R139, RZ, RZ, R169, P3 ;  /* 0x000000ffff8b7224 */ /* 0x000fe200018e06a9 */
[----:B------:R-:W-:Y:S02]  /*d0b0*/  LOP3.LUT R31, R8, 0x380, RZ, 0xc0, !PT ;  /* 0x00000380081f7812 */ /* 0x000fe400078ec0ff */
[----:B------:R-:W-:Y:S02]  /*d0c0*/  LOP3.LUT R21, R14, 0x380, RZ, 0xc0, !PT ;  /* 0x000003800e157812 */ /* 0x000fe400078ec0ff */
[----:B------:R-:W-:Y:S02]  /*d0d0*/  LOP3.LUT R15, R22, 0x380, RZ, 0xc0, !PT ;  /* 0x00000380160f7812 */ /* 0x000fe400078ec0ff */
[----:B------:R-:W-:Y:S02]  /*d0e0*/  LOP3.LUT R98, R99, 0x380, RZ, 0xc0, !PT ;  /* 0x0000038063627812 */ /* 0x000fe400078ec0ff */
[----:B------:R-:W-:Y:S01]  /*d0f0*/  LOP3.LUT R16, R205, 0x380, RZ, 0xc0, !PT ;  /* 0x00000380cd107812 */ /* 0x000fe200078ec0ff */
[----:B0-----:R-:W0:Y:S01]  /*d100*/  @P2 LDC R24, c[0x0][0xbec] ;  /* 0x0002fb00ff182b82 */ /* 0x001e220000000800 */
[----:B------:R-:W-:-:S02]  /*d110*/  SHF.R.U64 R6, R6, 0x3, RZ ;  /* 0x0000000306067819 */ /* 0x000fc400000012ff */
[----:B------:R-:W-:Y:S02]  /*d120*/  SHF.R.U64 R31, R31, 0x3, RZ ;  /* 0x000000031f1f7819 */ /* 0x000fe400000012ff */
[----:B------:R-:W-:Y:S02]  /*d130*/  SHF.R.U64 R21, R21, 0x3, RZ ;  /* 0x0000000315157819 */ /* 0x000fe400000012ff */
[----:B------:R-:W-:Y:S01]  /*d140*/  SHF.R.U64 R15, R15, 0x3, RZ ;  /* 0x000000030f0f7819 */ /* 0x000fe200000012ff */
[----:B------:R-:W1:Y:S01]  /*d150*/  @P2 LDC R27, c[0x0][0xbf0] ;  /* 0x0002fc00ff1b2b82 */ /* 0x000e620000000800 */
[----:B------:R-:W-:Y:S02]  /*d160*/  SHF.R.U64 R98, R98, 0x3, RZ ;  /* 0x0000000362627819 */ /* 0x000fe400000012ff */
[----:B------:R-:W-:Y:S02]  /*d170*/  SHF.R.U64 R16, R16, 0x3, RZ ;  /* 0x0000000310107819 */ /* 0x000fe400000012ff */
[----:B------:R-:W-:-:S02]  /*d180*/  LOP3.LUT R6, R6, R115, RZ, 0x3c, !PT ;  /* 0x0000007306067212 */ /* 0x000fc400078e3cff */
[----:B------:R-:W-:Y:S02]  /*d190*/  LOP3.LUT R8, R31, R8, RZ, 0x3c, !PT ;  /* 0x000000081f087212 */ /* 0x000fe400078e3cff */
[----:B------:R-:W-:Y:S02]  /*d1a0*/  LOP3.LUT R166, R21, R14, RZ, 0x3c, !PT ;  /* 0x0000000e15a67212 */ /* 0x000fe400078e3cff */
[----:B------:R-:W-:Y:S02]  /*d1b0*/  LOP3.LUT R102, R103, 0x380, RZ, 0xc0, !PT ;  /* 0x0000038067667812 */ /* 0x000fe400078ec0ff */
[----:B------:R-:W-:Y:S02]  /*d1c0*/  LOP3.LUT R162, R15, R22, RZ, 0x3c, !PT ;  /* 0x000000160fa27212 */ /* 0x000fe400078e3cff */
[----:B------:R-:W-:Y:S01]  /*d1d0*/  LOP3.LUT R98, R98, R99, RZ, 0x3c, !PT ;  /* 0x0000006362627212 */ /* 0x000fe200078e3cff */
[----:B0-----:R-:W-:Y:S01]  /*d1e0*/  @P2 IMAD.HI.U32 R24, R37, R24, RZ ;  /* 0x0000001825182227 */ /* 0x001fe200078e00ff */
[----:B------:R-:W-:-:S02]  /*d1f0*/  LOP3.LUT R138, R16, R205, RZ, 0x3c, !PT ;  /* 0x000000cd108a7212 */ /* 0x000fc400078e3cff */
[----:B------:R-:W-:Y:S01]  /*d200*/  MOV R150, R150 ;  /* 0x0000009600967202 */ /* 0x000fe20000000f00 */
[----:B------:R-:W-:Y:S01]  /*d210*/  IMAD.X R99, RZ, RZ, R169, P0 ;  /* 0x000000ffff637224 */ /* 0x000fe200000e06a9 */
[----:B------:R-:W-:Y:S02]  /*d220*/  MOV R16, R4 ;  /* 0x0000000400107202 */ /* 0x000fe40000000f00 */
[----:B------:R-:W-:Y:S01]  /*d230*/  MOV R22, R6 ;  /* 0x0000000600167202 */ /* 0x000fe20000000f00 */
[----:B------:R0:W-:Y:S01]  /*d240*/  STSM.16.M88.4 [R150], R32 ;  /* 0x0000002096007844 */ /* 0x0001e20000000200 */
[----:B------:R-:W-:Y:S02]  /*d250*/  MOV R160, R160 ;  /* 0x000000a000a07202 */ /* 0x000fe40000000f00 */
[----:B------:R-:W-:Y:S02]  /*d260*/  IADD3 R127, P0, R168, 0xc000, RZ ;  /* 0x0000c000a87f7810 */ /* 0x000fe40007f1e0ff */
[----:B------:R-:W-:Y:S01]  /*d270*/  MOV R44, R10 ;  /* 0x0000000a002c7202 */ /* 0x000fe20000000f00 */
[----:B------:R-:W-:Y:S01]  /*d280*/  STSM.16.M88.4 [R160], R40 ;  /* 0x00000028a0007844 */ /* 0x000fe20000000200 */
[----:B------:R-:W-:-:S02]  /*d290*/  MOV R166, R166 ;  /* 0x000000a600a67202 */ /* 0x000fc40000000f00 */
[----:B------:R-:W-:Y:S02]  /*d2a0*/  F2FP.BF16.F32.PACK_AB R4, R49, R179 ;  /* 0x000000b33104723e */ /* 0x000fe400000010ff */
[----:B------:R-:W-:Y:S02]  /*d2b0*/  F2FP.BF16.F32.PACK_AB R5, R51, R50 ;  /* 0x000000323305723e */ /* 0x000fe400000010ff */
[----:B------:R-:W-:Y:S02]  /*d2c0*/  F2FP.BF16.F32.PACK_AB R6, R53, R180 ;  /* 0x000000b43506723e */ /* 0x000fe400000010ff */
[----:B------:R-:W-:Y:S02]  /*d2d0*/  F2FP.BF16.F32.PACK_AB R7, R55, R54 ;  /* 0x000000363707723e */ /* 0x000fe400000010ff */
[----:B------:R-:W-:Y:S02]  /*d2e0*/  MOV R25, R8 ;  /* 0x0000000800197202 */ /* 0x000fe40000000f00 */
[----:B------:R-:W-:Y:S01]  /*d2f0*/  F2FP.BF16.F32.PACK_AB R8, R57, R181 ;  /* 0x000000b53908723e */ /* 0x000fe200000010ff */
[----:B------:R2:W-:Y:S01]  /*d300*/  STSM.16.M88.4 [R166], R4 ;  /* 0x00000004a6007844 */ /* 0x0005e20000000200 */
[----:B------:R-:W-:-:S02]  /*d310*/  F2FP.BF16.F32.PACK_AB R9, R59, R58 ;  /* 0x0000003a3b09723e */ /* 0x000fc400000010ff */
[----:B------:R-:W-:Y:S02]  /*d320*/  F2FP.BF16.F32.PACK_AB R10, R61, R182 ;  /* 0x000000b63d0a723e */ /* 0x000fe400000010ff */
[----:B------:R-:W-:Y:S02]  /*d330*/  F2FP.BF16.F32.PACK_AB R11, R63, R62 ;  /* 0x0000003e3f0b723e */ /* 0x000fe400000010ff */
[----:B------:R-:W-:Y:S02]  /*d340*/  SHF.R.U64 R102, R102, 0x3, RZ ;  /* 0x0000000366667819 */ /* 0x000fe400000012ff */
[----:B-1----:R-:W-:Y:S01]  /*d350*/  @P2 SHF.R.U32.HI R36, RZ, R27, R24 ;  /* 0x0000001bff242219 */ /* 0x002fe20000011618 */
[----:B------:R1:W-:Y:S01]  /*d360*/  STSM.16.M88.4 [R25], R8 ;  /* 0x0000000819007844 */ /* 0x0003e20000000200 */
[----:B------:R-:W-:Y:S02]  /*d370*/  LOP3.LUT R126, R127, 0x380, RZ, 0xc0, !PT ;  /* 0x000003807f7e7812 */ /* 0x000fe400078ec0ff */
[----:B------:R-:W-:Y:S01]  /*d380*/  LOP3.LUT R152, R102, R103, RZ, 0x3c, !PT ;  /* 0x0000006766987212 */ /* 0x000fe200078e3cff */
[----:B0-----:R-:W-:Y:S01]  /*d390*/  IMAD.MOV R32, RZ, RZ, -R36 ;  /* 0x000000ffff207224 */ /* 0x001fe200078e0a24 */
[----:B------:R-:W-:-:S02]  /*d3a0*/  MOV R164, R164 ;  /* 0x000000a400a47202 */ /* 0x000fc40000000f00 */
[----:B--2---:R-:W-:Y:S01]  /*d3b0*/  F2FP.BF16.F32.PACK_AB R4, R65, R183 ;  /* 0x000000b74104723e */ /* 0x004fe200000010ff */
[----:B------:R-:W-:Y:S01]  /*d3c0*/  IMAD R37, R199, R32, R37 ;  /* 0x00000020c7257224 */ /* 0x000fe200078e0225 */
[----:B------:R-:W-:Y:S02]  /*d3d0*/  F2FP.BF16.F32.PACK_AB R5, R67, R66 ;  /* 0x000000424305723e */ /* 0x000fe400000010ff */
[----:B------:R-:W-:Y:S02]  /*d3e0*/  F2FP.BF16.F32.PACK_AB R6, R69, R184 ;  /* 0x000000b84506723e */ /* 0x000fe400000010ff */
[----:B------:R-:W-:Y:S02]  /*d3f0*/  F2FP.BF16.F32.PACK_AB R7, R71, R70 ;  /* 0x000000464707723e */ /* 0x000fe400000010ff */
[----:B------:R-:W-:Y:S02]  /*d400*/  IADD3 R103, P1, R168, 0x6000, RZ ;  /* 0x00006000a8677810 */ /* 0x000fe40007f3e0ff */
[----:B------:R-:W-:Y:S01]  /*d410*/  MOV R162, R162 ;  /* 0x000000a200a27202 */ /* 0x000fe20000000f00 */
[----:B------:R-:W-:Y:S01]  /*d420*/  STSM.16.M88.4 [R164], R4 ;  /* 0x00000004a4007844 */ /* 0x000fe20000000200 */
[----:B-1----:R-:W-:-:S02]  /*d430*/  F2FP.BF16.F32.PACK_AB R8, R73, R185 ;  /* 0x000000b94908723e */ /* 0x002fc400000010ff */
[----:B------:R-:W-:Y:S02]  /*d440*/  F2FP.BF16.F32.PACK_AB R9, R75, R74 ;  /* 0x0000004a4b09723e */ /* 0x000fe400000010ff */
[----:B------:R-:W-:Y:S02]  /*d450*/  F2FP.BF16.F32.PACK_AB R10, R77, R186 ;  /* 0x000000ba4d0a723e */ /* 0x000fe400000010ff */
[----:B------:R-:W-:Y:S02]  /*d460*/  F2FP.BF16.F32.PACK_AB R11, R79, R78 ;  /* 0x0000004e4f0b723e */ /* 0x000fe400000010ff */
[----:B------:R-:W-:Y:S02]  /*d470*/  SHF.R.U64 R126, R126, 0x3, RZ ;  /* 0x000000037e7e7819 */ /* 0x000fe400000012ff */
[----:B------:R-:W-:Y:S01]  /*d480*/  MOV R158, R158 ;  /* 0x0000009e009e7202 */ /* 0x000fe20000000f00 */
[----:B------:R0:W-:Y:S01]  /*d490*/  STSM.16.M88.4 [R162], R8 ;  /* 0x00000008a2007844 */ /* 0x0001e20000000200 */
[----:B------:R-:W-:-:S02]  /*d4a0*/  F2FP.BF16.F32.PACK_AB R24, R81, R187 ;  /* 0x000000bb5118723e */ /* 0x000fc400000010ff */
[----:B------:R-:W-:Y:S02]  /*d4b0*/  F2FP.BF16.F32.PACK_AB R25, R83, R82 ;  /* 0x000000525319723e */ /* 0x000fe400000010ff */
[----:B------:R-:W-:Y:S02]  /*d4c0*/  F2FP.BF16.F32.PACK_AB R26, R85, R188 ;  /* 0x000000bc551a723e */ /* 0x000fe400000010ff */
[----:B------:R-:W-:Y:S02]  /*d4d0*/  F2FP.BF16.F32.PACK_AB R27, R87, R86 ;  /* 0x00000056571b723e */ /* 0x000fe400000010ff */
[----:B------:R-:W-:Y:S02]  /*d4e0*/  LOP3.LUT R102, R103, 0x380, RZ, 0xc0, !PT ;  /* 0x0000038067667812 */ /* 0x000fe400078ec0ff */
[----:B------:R-:W-:Y:S01]  /*d4f0*/  LOP3.LUT R126, R126, R127, RZ, 0x3c, !PT ;  /* 0x0000007f7e7e7212 */ /* 0x000fe200078e3cff */
[----:B------:R-:W-:Y:S01]  /*d500*/  IMAD.X R127, RZ, RZ, R169, P0 ;  /* 0x000000ffff7f7224 */ /* 0x000fe200000e06a9 */
[----:B------:R1:W-:Y:S01]  /*d510*/  STSM.16.M88.4 [R158], R24 ;  /* 0x000000189e007844 */ /* 0x0003e20000000200 */
[----:B------:R-:W-:Y:S01]  /*d520*/  SHF.R.U64 R102, R102, 0x3, RZ ;  /* 0x0000000366667819 */ /* 0x000fe200000012ff */
[----:B0-----:R-:W-:Y:S01]  /*d530*/  IMAD.U32 R9, RZ, RZ, UR5 ;  /* 0x00000005ff097e24 */ /* 0x001fe2000f8e00ff */
[----:B------:R-:W-:Y:S01]  /*d540*/  SHF.R.S32.HI R8, RZ, 0x1f, R36 ;  /* 0x0000001fff087819 */ /* 0x000fe20000011424 */
[----:B------:R-:W-:Y:S01]  /*d550*/  ULDC UR5, c[0x0][0xa88] ;  /* 0x0002a20000057ab9 */ /* 0x000fe20000000800 */
[----:B------:R-:W-:-:S02]  /*d560*/  F2FP.BF16.F32.PACK_AB R5, R48, R3 ;  /* 0x000000033005723e */ /* 0x000fc400000010ff */
[----:B------:R-:W-:Y:S02]  /*d570*/  SHF.R.S32.HI R3, RZ, 0x1f, R37 ;  /* 0x0000001fff037819 */ /* 0x000fe40000011425 */
[----:B------:R-:W-:Y:S01]  /*d580*/  LOP3.LUT R102, R102, R103, RZ, 0x3c, !PT ;  /* 0x0000006766667212 */ /* 0x000fe200078e3cff */
[----:B------:R-:W-:Y:S01]  /*d590*/  IMAD.X R103, RZ, RZ, R169, P1 ;  /* 0x000000ffff677224 */ /* 0x000fe200008e06a9 */
[----:B------:R-:W-:Y:S02]  /*d5a0*/  IADD3 R131, P1, R168, 0xd000, RZ ;  /* 0x0000d000a8837810 */ /* 0x000fe40007f3e0ff */
[----:B------:R-:W-:Y:S02]  /*d5b0*/  MOV R156, R156 ;  /* 0x0000009c009c7202 */ /* 0x000fe40000000f00 */
[----:B-1----:R-:W-:Y:S01]  /*d5c0*/  IADD3 R24, P0, R36, UR6, RZ ;  /* 0x0000000624187c10 */ /* 0x002fe2000ff1e0ff */
[----:B------:R-:W-:Y:S01]  /*d5d0*/  VIADD R26, R210, UR60 ;  /* 0x0000003cd21a7c36 */ /* 0x000fe20008000000 */
[----:B------:R-:W-:-:S02]  /*d5e0*/  F2FP.BF16.F32.PACK_AB R32, R89, R189 ;  /* 0x000000bd5920723e */ /* 0x000fc400000010ff */
[----:B------:R-:W-:Y:S01]  /*d5f0*/  IADD3.X R25, R8, UR7, R9, P0, !PT ;  /* 0x0000000708197c10 */ /* 0x000fe200087fe409 */
[----:B------:R-:W-:Y:S01]  /*d600*/  ULDC.64 UR6, c[0x0][0xb88] ;  /* 0x0002e20000067ab9 */ /* 0x000fe20000000a00 */
[----:B------:R-:W-:Y:S01]  /*d610*/  F2FP.BF16.F32.PACK_AB R33, R91, R90 ;  /* 0x0000005a5b21723e */ /* 0x000fe200000010ff */
[----:B------:R-:W-:Y:S01]  /*d620*/  IMAD R8, R3, UR6, RZ ;  /* 0x0000000603087c24 */ /* 0x000fe2000f8e02ff */
[----:B------:R-:W-:Y:S01]  /*d630*/  F2FP.BF16.F32.PACK_AB R34, R93, R190 ;  /* 0x000000be5d22723e */ /* 0x000fe200000010ff */
[----:B------:R-:W-:Y:S01]  /*d640*/  IMAD.WIDE.U32 R24, R37, UR6, R24 ;  /* 0x0000000625187c25 */ /* 0x000fe2000f8e0018 */
[----:B------:R-:W-:Y:S02]  /*d650*/  F2FP.BF16.F32.PACK_AB R35, R95, R94 ;  /* 0x0000005e5f23723e */ /* 0x000fe400000010ff */
[----:B------:R-:W-:Y:S01]  /*d660*/  MOV R154, R154 ;  /* 0x0000009a009a7202 */ /* 0x000fe20000000f00 */
[----:B------:R-:W-:Y:S01]  /*d670*/  IMAD R37, R37, UR7, R8 ;  /* 0x0000000725257c24 */ /* 0x000fe2000f8e0208 */
[----:B------:R-:W-:Y:S01]  /*d680*/  F2FP.BF16.F32.PACK_AB R4, R97, R191 ;  /* 0x000000bf6104723e */ /* 0x000fe200000010ff */
[----:B------:R0:W-:Y:S01]  /*d690*/  STSM.16.M88.4 [R156], R32 ;  /* 0x000000209c007844 */ /* 0x0001e20000000200 */
[----:B------:R-:W-:Y:S01]  /*d6a0*/  F2FP.BF16.F32.PACK_AB R6, R101, R192 ;  /* 0x000000c06506723e */ /* 0x000fe200000010ff */
[----:B------:R-:W-:Y:S01]  /*d6b0*/  ULDC.64 UR6, c[0x0][0xb50] ;  /* 0x0002d40000067ab9 */ /* 0x000fe20000000a00 */
[----:B------:R-:W-:Y:S01]  /*d6c0*/  F2FP.BF16.F32.PACK_AB R7, R56, R52 ;  /* 0x000000343807723e */ /* 0x000fe200000010ff */
[----:B------:R-:W-:Y:S01]  /*d6d0*/  IMAD R3, R199, UR5, RZ ;  /* 0x00000005c7037c24 */ /* 0x000fe2000f8e02ff */
[----:B------:R-:W-:-:S02]  /*d6e0*/  LOP3.LUT R130, R131, 0x380, RZ, 0xc0, !PT ;  /* 0x0000038083827812 */ /* 0x000fc400078ec0ff */
[----:B------:R-:W-:Y:S01]  /*d6f0*/  LOP3.LUT P0, RZ, R208, 0x3, RZ, 0xc0, !PT ;  /* 0x00000003d0ff7812 */ /* 0x000fe2000780c0ff */
[----:B------:R1:W-:Y:S01]  /*d700*/  STSM.16.M88.4 [R154], R4 ;  /* 0x000000049a007844 */ /* 0x0003e20000000200 */
[----:B------:R-:W-:Y:S02]  /*d710*/  SHF.R.U64 R130, R130, 0x3, RZ ;  /* 0x0000000382827819 */ /* 0x000fe400000012ff */
[----:B------:R-:W-:Y:S02]  /*d720*/  MOV R152, R152 ;  /* 0x0000009800987202 */ /* 0x000fe40000000f00 */
[----:B------:R-:W-:Y:S02]  /*d730*/  F2FP.BF16.F32.PACK_AB R8, R105, R193 ;  /* 0x000000c16908723e */ /* 0x000fe400000010ff */
[----:B------:R-:W-:Y:S02]  /*d740*/  F2FP.BF16.F32.PACK_AB R9, R64, R60 ;  /* 0x0000003c4009723e */ /* 0x000fe400000010ff */
[----:B0-----:R-:W-:-:S02]  /*d750*/  LEA R34, P3, R24, UR6, 0x2 ;  /* 0x0000000618227c11 */ /* 0x001fc4000f8610ff */
[----:B------:R-:W-:Y:S02]  /*d760*/  F2FP.BF16.F32.PACK_AB R10, R109, R194 ;  /* 0x000000c26d0a723e */ /* 0x000fe400000010ff */
[----:B------:R-:W-:Y:S01]  /*d770*/  F2FP.BF16.F32.PACK_AB R11, R72, R68 ;  /* 0x00000044480b723e */ /* 0x000fe200000010ff */
[----:B------:R-:W-:Y:S01]  /*d780*/  SHFL.IDX PT, R46, R34, RZ, 0x1c1f ;  /* 0x001c1fff222e7589 */ /* 0x000fe200000e0000 */
[----:B------:R-:W-:Y:S01]  /*d790*/  LOP3.LUT R130, R130, R131, RZ, 0x3c, !PT ;  /* 0x0000008382827212 */ /* 0x000fe200078e3cff */
[----:B-1----:R-:W-:Y:S01]  /*d7a0*/  IMAD.IADD R5, R25, 0x1, R37 ;  /* 0x0000000119057824 */ /* 0x002fe200078e0225 */
[----:B------:R-:W-:Y:S01]  /*d7b0*/  MOV R146, R146 ;  /* 0x0000009200927202 */ /* 0x000fe20000000f00 */
[----:B------:R-:W-:Y:S01]  /*d7c0*/  VIADD R4, R26, 0x8 ;  /* 0x000000081a047836 */ /* 0x000fe20000000000 */
[----:B------:R0:W-:Y:S01]  /*d7d0*/  STSM.16.M88.4 [R152], R8 ;  /* 0x0000000898007844 */ /* 0x0001e20000000200 */
[----:B------:R-:W-:Y:S01]  /*d7e0*/  IMAD.X R131, RZ, RZ, R169, P1 ;  /* 0x000000ffff837224 */ /* 0x000fe200008e06a9 */
[----:B------:R-:W-:-:S02]  /*d7f0*/  LEA.HI.X R35, R24, UR7, R5, 0x2, P3 ;  /* 0x0000000718237c11 */ /* 0x000fc400098f1405 */
[-C--:B------:R-:W-:Y:S01]  /*d800*/  ISETP.GE.OR P1, PT, R26, R3.reuse, P0 ;  /* 0x000000031a00720c */ /* 0x080fe20000726670 */
[----:B------:R1:W-:Y:S01]  /*d810*/  SHFL.IDX PT, R56, R34, 0x1, 0x1c1f ;  /* 0x003c1f0022387f89 */ /* 0x0003e200000e0000 */
[----:B------:R-:W-:Y:S02]  /*d820*/  ISETP.GE.OR P0, PT, R4, R3, P0 ;  /* 0x000000030400720c */ /* 0x000fe40000706670 */
[----:B------:R-:W-:Y:S01]  /*d830*/  F2FP.BF16.F32.PACK_AB R4, R113, R195 ;  /* 0x000000c37104723e */ /* 0x000fe200000010ff */
[----:B------:R-:W2:Y:S01]  /*d840*/  SHFL.IDX PT, R47, R35, RZ, 0x1c1f ;  /* 0x001c1fff232f7589 */ /* 0x000ea200000e0000 */
[----:B------:R-:W-:Y:S02]  /*d850*/  F2FP.BF16.F32.PACK_AB R5, R80, R76 ;  /* 0x0000004c5005723e */ /* 0x000fe400000010ff */
[----:B------:R-:W-:Y:S01]  /*d860*/  F2FP.BF16.F32.PACK_AB R6, R117, R196 ;  /* 0x000000c47506723e */ /* 0x000fe200000010ff */
[----:B------:R3:W4:Y:S01]  /*d870*/  SHFL.IDX PT, R57, R35, 0x1, 0x1c1f ;  /* 0x003c1f0023397f89 */ /* 0x00072200000e0000 */
[----:B------:R-:W-:-:S02]  /*d880*/  F2FP.BF16.F32.PACK_AB R7, R88, R84 ;  /* 0x000000545807723e */ /* 0x000fc400000010ff */
[----:B------:R-:W-:Y:S02]  /*d890*/  MOV R142, R142 ;  /* 0x0000008e008e7202 */ /* 0x000fe40000000f00 */
[----:B0-----:R-:W-:Y:S01]  /*d8a0*/  F2FP.BF16.F32.PACK_AB R8, R121, R197 ;  /* 0x000000c57908723e */ /* 0x001fe200000010ff */
[----:B------:R0:W-:Y:S01]  /*d8b0*/  STSM.16.M88.4 [R146], R4 ;  /* 0x0000000492007844 */ /* 0x0001e20000000200 */
[----:B------:R-:W-:Y:S02]  /*d8c0*/  F2FP.BF16.F32.PACK_AB R9, R96, R92 ;  /* 0x0000005c6009723e */ /* 0x000fe400000010ff */
        /* <DEDUP_REMOVED lines=10> */
[----:B-1----:R-:W-:-:S02]  /*d970*/  F2FP.BF16.F32.PACK_AB R34, R141, R140 ;  /* 0x0000008c8d22723e */ /* 0x002fc400000010ff */
[----:B---3--:R-:W-:Y:S02]  /*d980*/  F2FP.BF16.F32.PACK_AB R35, R173, R172 ;  /* 0x000000acad23723e */ /* 0x008fe400000010ff */
[----:B------:R-:W-:Y:S02]  /*d990*/  F2FP.BF16.F32.PACK_AB R52, R145, R144 ;  /* 0x000000909134723e */ /* 0x000fe400000010ff */
[----:B------:R-:W-:Y:S01]  /*d9a0*/  F2FP.BF16.F32.PACK_AB R53, R175, R174 ;  /* 0x000000aeaf35723e */ /* 0x000fe200000010ff */
[----:B------:R-:W-:Y:S01]  /*d9b0*/  STSM.16.M88.4 [R22], R32 ;  /* 0x0000002016007844 */ /* 0x000fe20000000200 */
[----:B------:R-:W-:Y:S02]  /*d9c0*/  F2FP.BF16.F32.PACK_AB R54, R149, R148 ;  /* 0x000000949536723e */ /* 0x000fe400000010ff */
[----:B------:R-:W-:Y:S02]  /*d9d0*/  F2FP.BF16.F32.PACK_AB R55, R178, R176 ;  /* 0x000000b0b237723e */ /* 0x000fe400000010ff */
[----:B------:R-:W-:-:S02]  /*d9e0*/  IADD3 R20, P4, R168, 0x2000, RZ ;  /* 0x00002000a8147810 */ /* 0x000fc40007f9e0ff */
[----:B------:R-:W-:Y:S01]  /*d9f0*/  IADD3 R21, P5, R168, 0x3000, RZ ;  /* 0x00003000a8157810 */ /* 0x000fe20007fbe0ff */
[----:B------:R-:W-:Y:S01]  /*da00*/  STSM.16.M88.4 [R16], R52 ;  /* 0x0000003410007844 */ /* 0x000fe20000000200 */
[----:B------:R-:W-:Y:S02]  /*da10*/  LOP3.LUT R15, R20, 0x380, RZ, 0xc0, !PT ;  /* 0x00000380140f7812 */ /* 0x000fe400078ec0ff */
[----:B------:R-:W-:Y:S01]  /*da20*/  IADD3 R31, P6, R168, 0x4000, RZ ;  /* 0x00004000a81f7810 */ /* 0x000fe20007fde0ff */
[----:B------:R-:W-:Y:S01]  /*da30*/  BAR.SYNC.DEFER_BLOCKING 0x1, 0x100 ;  /* 0x0044000000007b1d */ /* 0x000fe20000010000 */
[----:B------:R-:W-:Y:S02]  /*da40*/  SHF.R.U64 R15, R15, 0x3, RZ ;  /* 0x000000030f0f7819 */ /* 0x000fe400000012ff */
[----:B------:R-:W-:Y:S02]  /*da50*/  LOP3.LUT R30, R31, 0x380, RZ, 0xc0, !PT ;  /* 0x000003801f1e7812 */ /* 0x000fe400078ec0ff */
[----:B------:R-:W-:Y:S01]  /*da60*/  LOP3.LUT R14, R15, R20, RZ, 0x3c, !PT ;  /* 0x000000140f0e7212 */ /* 0x000fe200078e3cff */
[----:B------:R-:W-:Y:S01]  /*da70*/  IMAD.X R15, RZ, RZ, R169, P4 ;  /* 0x000000ffff0f7224 */ /* 0x000fe200020e06a9 */
[----:B------:R-:W-:-:S02]  /*da80*/  LOP3.LUT R20, R21, 0x380, RZ, 0xc0, !PT ;  /* 0x0000038015147812 */ /* 0x000fc400078ec0ff */
[----:B------:R-:W-:Y:S02]  /*da90*/  SHF.R.U64 R30, R30, 0x3, RZ ;  /* 0x000000031e1e7819 */ /* 0x000fe400000012ff */
[----:B------:R-:W-:Y:S01]  /*daa0*/  SHF.R.U64 R20, R20, 0x3, RZ ;  /* 0x0000000314147819 */ /* 0x000fe200000012ff */
[----:B------:R-:W-:Y:S01]  /*dab0*/  UIMAD UR5, UR10, UR8, URZ ;  /* 0x000000080a0572a4 */ /* 0x000fe2000f8e023f */
[----:B------:R-:W-:Y:S01]  /*dac0*/  LOP3.LUT R30, R30, R31, RZ, 0x3c, !PT ;  /* 0x0000001f1e1e7212 */ /* 0x000fe200078e3cff */
[--C-:B------:R-:W-:Y:S01]  /*dad0*/  IMAD.X R31, RZ, RZ, R169.reuse, P6 ;  /* 0x000000ffff1f7224 */ /* 0x100fe200030e06a9 */
[----:B------:R-:W-:Y:S01]  /*dae0*/  LOP3.LUT R20, R20, R21, RZ, 0x3c, !PT ;  /* 0x0000001514147212 */ /* 0x000fe200078e3cff */
[----:B------:R-:W-:Y:S01]  /*daf0*/  IMAD.X R21, RZ, RZ, R169, P5 ;  /* 0x000000ffff157224 */ /* 0x000fe200028e06a9 */
[C---:B------:R-:W-:Y:S02]  /*db00*/  IADD3 R115, P4, R168.reuse, 0x9000, RZ ;  /* 0x00009000a8737810 */ /* 0x040fe40007f9e0ff */
[C---:B------:R-:W-:Y:S01]  /*db10*/  LOP3.LUT R29, R168.reuse, 0x380, RZ, 0xc0, !PT ;  /* 0x00000380a81d7812 */ /* 0x040fe200078ec0ff */
[----:B--2---:R1:W-:Y:S01]  /*db20*/  @!P1 ST.E desc[UR14][R46.64], R0 ;  /* 0x000000002e009985 */ /* 0x0043e2000c10190e */
[C---:B------:R-:W-:Y:S01]  /*db30*/  IADD3 R119, P5, R168.reuse, 0xa000, RZ ;  /* 0x0000a000a8777810 */ /* 0x040fe20007fbe0ff */
[----:B------:R-:W-:Y:S01]  /*db40*/  UIMAD.WIDE.U32 UR6, UR11, UR8, URZ ;  /* 0x000000080b0672a5 */ /* 0x000fe2000f8e003f */
[----:B------:R-:W-:Y:S01]  /*db50*/  IADD3 R123, P6, R168, 0xb000, RZ ;  /* 0x0000b000a87b7810 */ /* 0x000fe20007fde0ff */
[----:B----4-:R2:W-:Y:S01]  /*db60*/  @!P0 ST.E desc[UR14][R56.64], R2 ;  /* 0x0000000238008985 */ /* 0x0105e2000c10190e */
[----:B------:R-:W-:Y:S01]  /*db70*/  UIMAD UR5, UR11, UR9, UR5 ;  /* 0x000000090b0572a4 */ /* 0x000fe2000f8e0205 */
[----:B------:R-:W-:-:S02]  /*db80*/  LOP3.LUT R114, R115, 0x380, RZ, 0xc0, !PT ;  /* 0x0000038073727812 */ /* 0x000fc400078ec0ff */
[----:B------:R3:W5:Y:S01]  /*db90*/  LD.E.128 R40, desc[UR14][R12.64] ;  /* 0x0000000e0c287980 */ /* 0x000762000c101d00 */
[----:B------:R-:W-:Y:S01]  /*dba0*/  ULDC.64 UR10, c[0x0][0xaf0] ;  /* 0x0002bc00000a7ab9 */ /* 0x000fe20000000a00 */
[----:B------:R-:W-:Y:S02]  /*dbb0*/  LOP3.LUT R118, R119, 0x380, RZ, 0xc0, !PT ;  /* 0x0000038077767812 */ /* 0x000fe400078ec0ff */
[----:B0-----:R0:W5:Y:S01]  /*dbc0*/  LD.E.128 R4, desc[UR14][R20.64] ;  /* 0x0000000e14047980 */ /* 0x001162000c101d00 */
[----:B-1----:R-:W-:Y:S01]  /*dbd0*/  IMAD R0, R202, 0x20, R206 ;  /* 0x00000020ca007824 */ /* 0x002fe200078e02ce */
[----:B------:R-:W-:Y:S02]  /*dbe0*/  LOP3.LUT R122, R123, 0x380, RZ, 0xc0, !PT ;  /* 0x000003807b7a7812 */ /* 0x000fe400078ec0ff */
[----:B------:R1:W5:Y:S01]  /*dbf0*/  LD.E.128 R48, desc[UR14][R14.64] ;  /* 0x0000000e0e307980 */ /* 0x000362000c101d00 */
[----:B------:R-:W-:Y:S01]  /*dc00*/  UIADD3 UR7, UR7, UR5, URZ ;  /* 0x0000000507077290 */ /* 0x000fe2000fffe03f */
[----:B---3--:R-:W3:Y:S01]  /*dc10*/  @P2 LDC R13, c[0x0][0xbec] ;  /* 0x0002fb00ff0d2b82 */ /* 0x008ee20000000800 */
[----:B------:R-:W-:Y:S01]  /*dc20*/  UIMAD UR8, UR12, UR10, URZ ;  /* 0x0000000a0c0872a4 */ /* 0x000fe2000f8e023f */
[----:B------:R-:W-:Y:S01]  /*dc30*/  SHF.R.U64 R114, R114, 0x3, RZ ;  /* 0x0000000372727819 */ /* 0x000fe200000012ff */
[----:B------:R4:W5:Y:S01]  /*dc40*/  LD.E.128 R8, desc[UR14][R30.64] ;  /* 0x0000000e1e087980 */ /* 0x000962000c101d00 */
[----:B------:R-:W-:-:S02]  /*dc50*/  SHF.R.U64 R118, R118, 0x3, RZ ;  /* 0x0000000376767819 */ /* 0x000fc400000012ff */
[----:B------:R-:W-:Y:S01]  /*dc60*/  SHF.R.U64 R122, R122, 0x3, RZ ;  /* 0x000000037a7a7819 */ /* 0x000fe200000012ff */
[----:B------:R-:W5:Y:S01]  /*dc70*/  LD.E.128 R96, desc[UR14][R98.64] ;  /* 0x0000000e62607980 */ /* 0x000f62000c101d00 */
[----:B0-----:R-:W0:Y:S01]  /*dc80*/  @P2 LDC R21, c[0x0][0xbf0] ;  /* 0x0002fc00ff152b82 */ /* 0x001e220000000800 */
[----:B-1----:R-:W-:Y:S01]  /*dc90*/  VIADD R14, R0, UR60 ;  /* 0x0000003c000e7c36 */ /* 0x002fe20008000000 */
[----:B------:R-:W-:Y:S01]  /*dca0*/  UIMAD UR5, UR13, UR11, UR8 ;  /* 0x0000000b0d0572a4 */ /* 0x000fe2000f8e0208 */
[----:B------:R-:W-:Y:S01]  /*dcb0*/  SHF.R.U64 R29, R29, 0x3, RZ ;  /* 0x000000031d1d7819 */ /* 0x000fe200000012ff */
[----:B------:R-:W5:Y:S01]  /*dcc0*/  LD.E.128 R100, desc[UR14][R102.64] ;  /* 0x0000000e66647980 */ /* 0x000f62000c101d00 */
[----:B------:R-:W-:Y:S01]  /*dcd0*/  IMAD.MOV.U32 R15, RZ, RZ, R14 ;  /* 0x000000ffff0f7224 */ /* 0x000fe200078e000e */
[----:B------:R-:W-:Y:S01]  /*dce0*/  UIMAD.WIDE.U32 UR6, UR13, UR10, UR6 ;  /* 0x0000000a0d0672a5 */ /* 0x000fe2000f8e0006 */
[----:B------:R-:W-:Y:S01]  /*dcf0*/  LOP3.LUT R114, R114, R115, RZ, 0x3c, !PT ;  /* 0x0000007372727212 */ /* 0x000fe200078e3cff */
[----:B------:R-:W-:Y:S01]  /*dd00*/  IMAD.X R115, RZ, RZ, R169, P4 ;  /* 0x000000ffff737224 */ /* 0x000fe200020e06a9 */
[----:B------:R-:W-:Y:S01]  /*dd10*/  LOP3.LUT R118, R118, R119, RZ, 0x3c, !PT ;  /* 0x0000007776767212 */ /* 0x000fe200078e3cff */
[----:B------:R-:W5:Y:S01]  /*dd20*/  LD.E.128 R104, desc[UR14][R106.64] ;  /* 0x0000000e6a687980 */ /* 0x000f62000c101d00 */
[----:B------:R-:W-:-:S03]  /*dd30*/  LOP3.LUT R122, R122, R123, RZ, 0x3c, !PT ;  /* 0x0000007b7a7a7212 */ /* 0x000fc600078e3cff */
[----:B------:R-:W5:Y:S01]  /*dd40*/  LD.E.128 R108, desc[UR14][R110.64] ;  /* 0x0000000e6e6c7980 */ /* 0x000f62000c101d00 */
[----:B---3--:R-:W-:Y:S01]  /*dd50*/  @P2 IMAD.HI.U32 R0, R14, R13, RZ ;  /* 0x0000000d0e002227 */ /* 0x008fe200078e00ff */
[----:B------:R-:W-:Y:S01]  /*dd60*/  UIADD3 UR5, UR7, UR5, URZ ;  /* 0x0000000507057290 */ /* 0x000fe2000fffe03f */
[----:B------:R-:W-:Y:S01]  /*dd70*/  LOP3.LUT R28, R29, R168, RZ, 0x3c, !PT ;  /* 0x000000a81d1c7212 */ /* 0x000fe200078e3cff */
[----:B------:R-:W-:Y:S01]  /*dd80*/  ULDC.64 UR8, c[0x0][0xae0] ;  /* 0x0002b80000087ab9 */ /* 0x000fe20000000a00 */
[--C-:B------:R-:W-:Y:S01]  /*dd90*/  IMAD.X R119, RZ, RZ, R169.reuse, P5 ;  /* 0x000000ffff777224 */ /* 0x100fe200028e06a9 */
[----:B------:R-:W5:Y:S01]  /*dda0*/  LD.E.128 R112, desc[UR14][R114.64] ;  /* 0x0000000e72707980 */ /* 0x000f62000c101d00 */
[--C-:B------:R-:W-:Y:S01]  /*ddb0*/  IMAD.X R123, RZ, RZ, R169.reuse, P6 ;  /* 0x000000ffff7b7224 */ /* 0x100fe200030e06a9 */
[----:B0-----:R-:W-:Y:S01]  /*ddc0*/  @P2 SHF.R.U32.HI R15, RZ, R21, R0 ;  /* 0x00000015ff0f2219 */ /* 0x001fe20000011600 */
[----:B------:R-:W-:Y:S02]  /*ddd0*/  IMAD.MOV.U32 R29, RZ, RZ, R169 ;  /* 0x000000ffff1d7224 */ /* 0x000fe400078e00a9 */
[----:B------:R-:W5:Y:S01]  /*dde0*/  LD.E.128 R116, desc[UR14][R118.64] ;  /* 0x0000000e76747980 */ /* 0x000f62000c101d00 */
[--C-:B------:R-:W-:Y:S01]  /*ddf0*/  SHF.R.S32.HI R0, RZ, 0x1f, R15.reuse ;  /* 0x0000001fff007819 */ /* 0x100fe2000001140f */
[----:B--2---:R-:W-:-:S02]  /*de00*/  IMAD.MOV R2, RZ, RZ, -R15 ;  /* 0x000000ffff027224 */ /* 0x004fc400078e0a0f */
[----:B------:R4:W5:Y:S01]  /*de10*/  LD.E.128 R36, desc[UR14][R28.64] ;  /* 0x0000000e1c247980 */ /* 0x000962000c101d00 */
[----:B------:R-:W-:Y:S02]  /*de20*/  IMAD.U32 R13, RZ, RZ, UR7 ;  /* 0x00000007ff0d7e24 */ /* 0x000fe4000f8e00ff */
[----:B------:R-:W-:Y:S01]  /*de30*/  IMAD R0, R0, UR8, RZ ;  /* 0x0000000800007c24 */ /* 0x000fe2000f8e02ff */
[----:B------:R-:W5:Y:S01]  /*de40*/  LD.E.128 R120, desc[UR14][R122.64] ;  /* 0x0000000e7a787980 */ /* 0x000f62000c101d00 */
[----:B------:R-:W-:Y:S02]  /*de50*/  IMAD R199, R199, R2, R14 ;  /* 0x00000002c7c77224 */ /* 0x000fe400078e020e */
[----:B------:R-:W-:Y:S01]  /*de60*/  IMAD.U32 R12, RZ, RZ, UR6 ;  /* 0x00000006ff0c7e24 */ /* 0x000fe2000f8e00ff */
[----:B------:R-:W5:Y:S01]  /*de70*/  LD.E.128 R124, desc[UR14][R126.64] ;  /* 0x0000000e7e7c7980 */ /* 0x000f62000c101d00 */
[----:B------:R-:W-:Y:S01]  /*de80*/  IMAD.U32 R13, RZ, RZ, UR5 ;  /* 0x00000005ff0d7e24 */ /* 0x000fe2000f8e00ff */
[----:B------:R-:W-:Y:S01]  /*de90*/  ULDC.64 UR6, c[0x0][0xad8] ;  /* 0x0002b60000067ab9 */ /* 0x000fe20000000a00 */
[----:B------:R-:W-:Y:S01]  /*dea0*/  IMAD R21, R15, UR9, R0 ;  /* 0x000000090f157c24 */ /* 0x000fe2000f8e0200 */
[----:B------:R-:W5:Y:S01]  /*deb0*/  LD.E.128 R128, desc[UR14][R130.64] ;  /* 0x0000000e82807980 */ /* 0x000f62000c101d00 */
[----:B------:R-:W-:-:S03]  /*dec0*/  SHF.R.S32.HI R0, RZ, 0x1f, R199 ;  /* 0x0000001fff007819 */ /* 0x000fc600000114c7 */
[----:B------:R-:W5:Y:S01]  /*ded0*/  LD.E.128 R132, desc[UR14][R134.64] ;  /* 0x0000000e86847980 */ /* 0x000f62000c101d00 */
[----:B------:R-:W-:-:S03]  /*dee0*/  IMAD.WIDE.U32 R12, R15, UR8, R12 ;  /* 0x000000080f0c7c25 */ /* 0x000fc6000f8e000c */
[----:B------:R-:W5:Y:S01]  /*def0*/  LD.E.128 R136, desc[UR14][R138.64] ;  /* 0x0000000e8a887980 */ /* 0x000f62000c101d00 */
[----:B------:R-:W-:Y:S01]  /*df00*/  @!PT LDS RZ, [RZ] ;  /* 0x00000000fffff984 */ /* 0x000fe20000000800 */
[----:B------:R-:W-:Y:S01]  /*df10*/  @!PT LDS RZ, [RZ] ;  /* 0x00000000fffff984 */ /* 0x000fe20000000800 */
[----:B------:R-:W-:Y:S01]  /*df20*/  @!PT LDS RZ, [RZ] ;  /* 0x00000000fffff984 */ /* 0x000fe20000000800 */
[----:B------:R-:W-:Y:S01]  /*df30*/  @!PT LDS RZ, [RZ] ;  /* 0x00000000fffff984 */ /* 0x000fe20000000800 */
[----:B------:R0:W-:Y:S06]  /*df40*/  MEMBAR.ALL.CTA ;  /* 0x0000000000007992 */ /* 0x0001ec0000008000 */
[----:B0-----:R-:W0:Y:S01]  /*df50*/  FENCE.VIEW.ASYNC.S ;  /* 0x00000000000073c6 */ /* 0x001e220000000000 */
[----:B------:R-:W-:Y:S02]  /*df60*/  IMAD.IADD R13, R13, 0x1, R21 ;  /* 0x000000010d0d7824 */ /* 0x000fe400078e0215 */
[----:B------:R-:W-:-:S02]  /*df70*/  IMAD R2, R0, UR6, RZ ;  /* 0x0000000600027c24 */ /* 0x000fc4000f8e02ff */
[----:B------:R-:W-:Y:S02]  /*df80*/  VIADD R22, R206, UR60 ;  /* 0x0000003cce167c36 */ /* 0x000fe40008000000 */
[C---:B------:R-:W-:Y:S02]  /*df90*/  IMAD R15, R199.reuse, UR7, R2 ;  /* 0x00000007c70f7c24 */ /* 0x040fe4000f8e0202 */
[----:B------:R-:W-:Y:S01]  /*dfa0*/  IMAD.WIDE.U32 R12, R199, UR6, R12 ;  /* 0x00000006c70c7c25 */ /* 0x000fe2000f8e000c */
[C---:B------:R-:W-:Y:S01]  /*dfb0*/  ISETP.GE.AND P2, PT, R22.reuse, R3, PT ;  /* 0x000000031600720c */ /* 0x040fe20003f46270 */
[----:B------:R-:W-:Y:S02]  /*dfc0*/  ULDC.64 UR6, c[0x0][0xa80] ;  /* 0x0002a00000067ab9 */ /* 0x000fe40000000a00 */
[----:B------:R-:W-:Y:S01]  /*dfd0*/  VIADD R0, R22, 0x20 ;  /* 0x0000002016007836 */ /* 0x000fe20000000000 */
[----:B------:R-:W-:Y:S01]  /*dfe0*/  LEA R2, P3, R12, UR6, 0x1 ;  /* 0x000000060c027c11 */ /* 0x000fe2000f8608ff */
[----:B------:R-:W-:-:S02]  /*dff0*/  IMAD.IADD R13, R13, 0x1, R15 ;  /* 0x000000010d0d7824 */ /* 0x000fc400078e020f */
[----:B------:R-:W-:Y:S01]  /*e000*/  VIADD R198, R198, 0x30820 ;  /* 0x00030820c6c67836 */ /* 0x000fe20000000000 */
[-C--:B------:R-:W-:Y:S01]  /*e010*/  ISETP.GE.AND P1, PT, R0, R3.reuse, PT ;  /* 0x000000030000720c */ /* 0x080fe20003f26270 */
[----:B------:R-:W-:Y:S01]  /*e020*/  VIADD R0, R22, 0x40 ;  /* 0x0000004016007836 */ /* 0x000fe20000000000 */
[----:B------:R-:W-:Y:S02]  /*e030*/  LEA.HI.X R16, R12, UR7, R13, 0x1, P3 ;  /* 0x000000070c107c11 */ /* 0x000fe400098f0c0d */
[----:B------:R-:W-:Y:S01]  /*e040*/  PRMT R198, RZ, 0x654, R198 ;  /* 0x00000654ffc67816 */ /* 0x000fe200000000c6 */
[----:B0-----:R4:W0:Y:S01]  /*e050*/  SHFL.IDX PT, R24, R2, RZ, 0x181f ;  /* 0x00181fff02187589 */ /* 0x00182200000e0000 */
[----:B------:R-:W-:Y:S01]  /*e060*/  ISETP.GE.AND P0, PT, R0, R3, PT ;  /* 0x000000030000720c */ /* 0x000fe20003f06270 */
[----:B------:R-:W-:Y:S01]  /*e070*/  BSSY B1, `(.L_x_1237) ;  /* 0x0000016000017945 */ /* 0x000fe20003800000 */
[----:B------:R4:W-:Y:S01]  /*e080*/  SYNCS.ARRIVE.TRANS64.RED.A1T0 RZ, [R198+URZ], RZ ;  /* 0x000000ffc6ff79a7 */ /* 0x0009e2000810043f */
[----:B------:R4:W1:Y:S02]  /*e090*/  SHFL.IDX PT, R0, R16, RZ, 0x181f ;  /* 0x00181fff10007589 */ /* 0x00086400000e0000 */
[----:B------:R-:W-:Y:S08]  /*e0a0*/  @P2 BRA `(.L_x_1238) ;  /* 0x0000000000482947 */ /* 0x000ff00003800000 */
        /* <DEDUP_REMOVED lines=18> */
.L_x_1238:
[----:B------:R-:W-:Y:S05]  /*e1d0*/  BSYNC B1 ;  /* 0x0000000000017941 */ /* 0x000fea0003800000 */
.L_x_1237:
[----:B-1----:R1:W3:Y:S01]  /*e1e0*/  SHFL.IDX PT, R0, R16, 0x1, 0x181f ;  /* 0x00381f0010007f89 */ /* 0x0022e200000e0000 */
[----:B------:R-:W-:Y:S03]  /*e1f0*/  BSSY B1, `(.L_x_1239) ;  /* 0x0000015000017945 */ /* 0x000fe60003800000 */
[----:B--2---:R1:W2:Y:S01]  /*e200*/  SHFL.IDX PT, R14, R2, 0x1, 0x181f ;  /* 0x00381f00020e7f89 */ /* 0x0042a200000e0000 */
[----:B------:R-:W-:Y:S05]  /*e210*/  @P1 BRA `(.L_x_1240) ;  /* 0x0000000000481947 */ /* 0x000fea0003800000 */
[----:B------:R-:W-:Y:S01]  /*e220*/  ULDC UR5, c[0x0][0xac8] ;  /* 0x0002b20000057ab9 */ /* 0x000fe20000000800 */
[----:B------:R-:W-:Y:S01]  /*e230*/  ULDC.64 UR6, c[0x0][0x208] ;  /* 0x0000820000067ab9 */ /* 0x000fe20000000a00 */
[----:B------:R-:W-:Y:S02]  /*e240*/  ISETP.GE.AND P4, PT, R18, UR5, PT ;  /* 0x0000000512007c0c */ /* 0x000fe4000bf86270 */
[----:B------:R-:W-:Y:S02]  /*e250*/  ISETP.GE.AND P3, PT, R200, UR5, PT ;  /* 0x00000005c8007c0c */ /* 0x000fe4000bf66270 */
[----:B------:R-:W-:Y:S02]  /*e260*/  ISETP.GE.AND P2, PT, R23, UR5, PT ;  /* 0x0000000517007c0c */ /* 0x000fe4000bf46270 */
[----:B------:R-:W-:-:S07]  /*e270*/  ISETP.GE.AND P1, PT, R201, UR5, PT ;  /* 0x00000005c9007c0c */ /* 0x000fce000bf26270 */
[-C--:B--2--5:R-:W-:Y:S02]  /*e280*/  @!P4 LEA R8, P6, R18, R14.reuse, 0x1 ;  /* 0x0000000e1208c211 */ /* 0x0a4fe400078c08ff */
[----:B------:R-:W-:Y:S02]  /*e290*/  @!P3 LEA R10, P5, R200, R14, 0x1 ;  /* 0x0000000ec80ab211 */ /* 0x000fe400078a08ff */
[----:B---3--:R-:W-:Y:S02]  /*e2a0*/  @!P4 LEA.HI.X R9, R18, R0, R216, 0x1, P6 ;  /* 0x000000001209c211 */ /* 0x008fe400030f0cd8 */
        /* <DEDUP_REMOVED lines=9> */
.L_x_1240:
[----:B------:R-:W-:Y:S05]  /*e340*/  BSYNC B1 ;  /* 0x0000000000017941 */ /* 0x000fea0003800000 */
.L_x_1239:
[----:B---3--:R3:W0:Y:S01]  /*e350*/  SHFL.IDX PT, R0, R16, 0x2, 0x181f ;  /* 0x00581f0010007f89 */ /* 0x00862200000e0000 */
        /* <DEDUP_REMOVED lines=21> */
.L_x_1242:
[----:B------:R-:W-:Y:S05]  /*e4b0*/  BSYNC B1 ;  /* 0x0000000000017941 */ /* 0x000fea0003800000 */
.L_x_1241:
[----:B0-----:R-:W-:Y:S01]  /*e4c0*/  VIADD R0, R22, 0x60 ;  /* 0x0000006016007836 */ /* 0x001fe20000000000 */
[----:B-1-34-:R-:W3:Y:S04]  /*e4d0*/  SHFL.IDX PT, R16, R16, 0x3, 0x181f ;  /* 0x00781f0010107f89 */ /* 0x01aee800000e0000 */
[----:B------:R-:W-:Y:S01]  /*e4e0*/  ISETP.GE.AND P0, PT, R0, R3, PT ;  /* 0x000000030000720c */ /* 0x000fe20003f06270 */
[----:B------:R4:W0:-:S12]  /*e4f0*/  SHFL.IDX PT, R12, R2, 0x3, 0x181f ;  /* 0x00781f00020c7f89 */ /* 0x00081800000e0000 */
[----:B----4-:R-:W-:Y:S05]  /*e500*/  @P0 BRA `(.L_x_1243) ;  /* 0x0000000c00540947 */ /* 0x010fea0003800000 */
[----:B------:R-:W-:Y:S01]  /*e510*/  ULDC UR5, c[0x0][0xac8] ;  /* 0x0002b20000057ab9 */ /* 0x000fe20000000800 */
[----:B------:R-:W-:Y:S01]  /*e520*/  ULDC.64 UR6, c[0x0][0x208] ;  /* 0x0000820000067ab9 */ /* 0x000fe20000000a00 */
[----:B------:R-:W-:Y:S02]  /*e530*/  ISETP.GE.AND P3, PT, R18, UR5, PT ;  /* 0x0000000512007c0c */ /* 0x000fe4000bf66270 */
[----:B------:R-:W-:Y:S02]  /*e540*/  ISETP.GE.AND P4, PT, R200, UR5, PT ;  /* 0x00000005c8007c0c */ /* 0x000fe4000bf86270 */
[----:B------:R-:W-:-:S09]  /*e550*/  ISETP.GE.AND P5, PT, R23, UR5, PT ;  /* 0x0000000517007c0c */ /* 0x000fd2000bfa6270 */
[-C--:B0-----:R-:W-:Y:S02]  /*e560*/  @!P3 LEA R2, P0, R18, R12.reuse, 0x1 ;  /* 0x0000000c1202b211 */ /* 0x081fe400078008ff */
[----:B-----5:R-:W-:Y:S02]  /*e570*/  @!P4 LEA R8, P1, R200, R12, 0x1 ;  /* 0x0000000cc808c211 */ /* 0x020fe400078208ff */
[----:B---3--:R-:W-:Y:S02]  /*e580*/  @!P3 LEA.HI.X R3, R18, R16, R216, 0x1, P0 ;  /* 0x000000101203b211 */ /* 0x008fe400000f0cd8 */
        /* <DEDUP_REMOVED lines=8> */
[----:B----4-:R-:W-:Y:S01]  /*e610*/  LEA R2, P0, R201, R12, 0x1 ;  /* 0x0000000cc9027211 */ /* 0x010fe200078008ff */
[----:B------:R-:W-:-:S03]  /*e620*/  ULDC.64 UR6, c[0x0][0x208] ;  /* 0x0000820000067ab9 */ /* 0x000fc60000000a00 */
[----:B------:R-:W-:-:S05]  /*e630*/  LEA.HI.X R3, R201, R16, R213, 0x1, P0 ;  /* 0x00000010c9037211 */ /* 0x000fca00000f0cd5 */
[----:B------:R0:W-:Y:S01]  /*e640*/  ST.E.128 desc[UR6][R2.64], R136 ;  /* 0x0000008802007985 */ /* 0x0001e2000c101d06 */
[----:B------:R-:W-:Y:S05]  /*e650*/  BRA `(.L_x_1243) ;  /* 0x0000000c00007947 */ /* 0x000fea0003800000 */
.L_x_1236:
[----:B------:R-:W0:Y:S01]  /*e660*/  LDC R8, c[0x0][0xbe8] ;  /* 0x0002fa00ff087b82 */ /* 0x000e220000000800 */
[----:B------:R-:W-:Y:S01]  /*e670*/  R2UR UR6, R203 ;  /* 0x00000000cb0672ca */ /* 0x000fe200000e0000 */
[----:B------:R-:W-:Y:S01]  /*e680*/  BSSY B1, `(.L_x_1244) ;  /* 0x0000035000017945 */ /* 0x000fe20003800000 */
[----:B------:R-:W-:Y:S01]  /*e690*/  R2UR UR5, R204 ;  /* 0x00000000cc0572ca */ /* 0x000fe200000e0000 */
[----:B------:R-:W-:Y:S01]  /*e6a0*/  IMAD R6, R202, 0x20, R206 ;  /* 0x00000020ca067824 */ /* 0x000fe200078e02ce */
[----:B------:R-:W-:-:S09]  /*e6b0*/  ISETP.GE.AND P0, PT, R217, 0x80, PT ;  /* 0x00000080d900780c */ /* 0x000fd20003f06270 */
[----:B------:R-:W-:Y:S02]  /*e6c0*/  USHF.R.S32.HI UR8, URZ, 0x1f, UR6 ;  /* 0x0000001f3f087899 */ /* 0x000fe40008011406 */
[----:B------:R-:W-:Y:S01]  /*e6d0*/  USHF.R.S32.HI UR9, URZ, 0x1f, UR5 ;  /* 0x0000001f3f097899 */ /* 0x000fe20008011405 */
[----:B0-----:R-:W-:-:S13]  /*e6e0*/  ISETP.NE.AND P1, PT, R8, 0x1, PT ;  /* 0x000000010800780c */ /* 0x001fda0003f25270 */
[----:B------:R-:W0:Y:S08]  /*e6f0*/  @P1 LDC R9, c[0x0][0xbec] ;  /* 0x0002fb00ff091b82 */ /* 0x000e300000000800 */
[----:B------:R-:W1:Y:S01]  /*e700*/  @P1 LDC R11, c[0x0][0xbf0] ;  /* 0x0002fc00ff0b1b82 */ /* 0x000e620000000800 */
[----:B------:R-:W-:Y:S05]  /*e710*/  @P0 BRA `(.L_x_1245) ;  /* 0x0000000000ac0947 */ /* 0x000fea0003800000 */
[----:B------:R-:W2:Y:S01]  /*e720*/  S2R R0, SR_TID.X ;  /* 0x0000000000007919 */ /* 0x000ea20000002100 */
[----:B------:R-:W3:Y:S01]  /*e730*/  LDC R3, c[0x0][0xbe8] ;  /* 0x0002fa00ff037b82 */ /* 0x000ee20000000800 */
[----:B------:R-:W-:Y:S01]  /*e740*/  IMAD.U32 R4, RZ, RZ, UR60 ;  /* 0x0000003cff047e24 */ /* 0x000fe2000f8e00ff */
[----:B------:R-:W-:Y:S02]  /*e750*/  ULDC UR5, c[0x0][0xa88] ;  /* 0x0002a20000057ab9 */ /* 0x000fe40000000800 */
[----:B---3--:R-:W-:Y:S02]  /*e760*/  IMAD R5, R3, UR5, RZ ;  /* 0x0000000503057c24 */ /* 0x008fe4000f8e02ff */
[----:B--2---:R-:W-:-:S04]  /*e770*/  IADD3 R4, R4, -0x80, R0 ;  /* 0xffffff8004047810 */ /* 0x004fc80007ffe000 */
[----:B------:R-:W-:-:S13]  /*e780*/  ISETP.GE.AND P0, PT, R4, R5, PT ;  /* 0x000000050400720c */ /* 0x000fda0003f06270 */
[----:B------:R-:W-:Y:S05]  /*e790*/  @P0 BRA `(.L_x_1245) ;  /* 0x00000000008c0947 */ /* 0x000fea0003800000 */
[----:B------:R-:W-:Y:S01]  /*e7a0*/  ISETP.NE.AND P0, PT, R3, 0x1, PT ;  /* 0x000000010300780c */ /* 0x000fe20003f05270 */
[----:B------:R-:W-:Y:S01]  /*e7b0*/  ULDC.64 UR10, c[0x0][0xb90] ;  /* 0x0002e400000a7ab9 */ /* 0x000fe20000000a00 */
[----:B------:R-:W-:Y:S01]  /*e7c0*/  R2UR UR13, R203 ;  /* 0x00000000cb0d72ca */ /* 0x000fe200000e0000 */
[----:B------:R-:W-:Y:S01]  /*e7d0*/  UIMAD UR5, UR8, UR10, URZ ;  /* 0x0000000a080572a4 */ /* 0x000fe2000f8e023f */
[----:B------:R-:W-:Y:S01]  /*e7e0*/  R2UR UR12, R204 ;  /* 0x00000000cc0c72ca */ /* 0x000fe200000e0000 */
[----:B------:R-:W-:-:S08]  /*e7f0*/  IMAD.MOV.U32 R2, RZ, RZ, R4 ;  /* 0x000000ffff027224 */ /* 0x000fd000078e0004 */
[----:B------:R-:W2:Y:S02]  /*e800*/  @P0 LDC R5, c[0x0][0xbec] ;  /* 0x0002fb00ff050b82 */ /* 0x000ea40000000800 */
[----:B------:R-:W-:Y:S02]  /*e810*/  UIMAD.WIDE.U32 UR6, UR13, UR10, URZ ;  /* 0x0000000a0d0672a5 */ /* 0x000fe4000f8e003f */
[----:B------:R-:W-:-:S03]  /*e820*/  UIMAD UR5, UR13, UR11, UR5 ;  /* 0x0000000b0d0572a4 */ /* 0x000fc6000f8e0205 */
[----:B------:R-:W-:Y:S01]  /*e830*/  ULDC.64 UR10, c[0x0][0xb98] ;  /* 0x0002e600000a7ab9 */ /* 0x000fe20000000a00 */
[----:B------:R-:W3:Y:S01]  /*e840*/  @P0 LDC R7, c[0x0][0xbf0] ;  /* 0x0002fc00ff070b82 */ /* 0x000ee20000000800 */
[----:B------:R-:W-:Y:S02]  /*e850*/  UIADD3 UR7, UR7, UR5, URZ ;  /* 0x0000000507077290 */ /* 0x000fe4000fffe03f */
[----:B------:R-:W-:Y:S02]  /*e860*/  UIMAD UR5, UR9, UR10, URZ ;  /* 0x0000000a090572a4 */ /* 0x000fe4000f8e023f */
[----:B------:R-:W-:Y:S02]  /*e870*/  UIMAD.WIDE.U32 UR6, UR12, UR10, UR6 ;  /* 0x0000000a0c0672a5 */ /* 0x000fe4000f8e0006 */
[----:B------:R-:W-:-:S03]  /*e880*/  UIMAD UR5, UR12, UR11, UR5 ;  /* 0x0000000b0c0572a4 */ /* 0x000fc6000f8e0205 */
[----:B------:R-:W-:Y:S01]  /*e890*/  ULDC.64 UR10, c[0x0][0xb88] ;  /* 0x0002e200000a7ab9 */ /* 0x000fe20000000a00 */
[----:B------:R-:W-:Y:S01]  /*e8a0*/  ULDC.64 UR12, c[0x0][0x208] ;  /* 0x00008200000c7ab9 */ /* 0x000fe20000000a00 */
[----:B--2---:R-:W-:-:S05]  /*e8b0*/  @P0 IMAD.HI.U32 R0, R4, R5, RZ ;  /* 0x0000000504000227 */ /* 0x004fca00078e00ff */
[----:B---3--:R-:W-:-:S05]  /*e8c0*/  @P0 SHF.R.U32.HI R2, RZ, R7, R0 ;  /* 0x00000007ff020219 */ /* 0x008fca0000011600 */
[----:B------:R-:W-:-:S04]  /*e8d0*/  IMAD.MOV R5, RZ, RZ, -R2 ;  /* 0x000000ffff057224 */ /* 0x000fc800078e0a02 */
[----:B------:R-:W-:Y:S01]  /*e8e0*/  IMAD R5, R3, R5, R4 ;  /* 0x0000000503057224 */ /* 0x000fe200078e0204 */
[----:B------:R-:W-:Y:S01]  /*e8f0*/  SHF.R.S32.HI R3, RZ, 0x1f, R2 ;  /* 0x0000001fff037819 */ /* 0x000fe20000011402 */
[----:B------:R-:W-:Y:S01]  /*e900*/  IMAD.U32 R4, RZ, RZ, UR5 ;  /* 0x00000005ff047e24 */ /* 0x000fe2000f8e00ff */
[----:B------:R-:W-:Y:S02]  /*e910*/  IADD3 R2, P0, R2, UR6, RZ ;  /* 0x0000000602027c10 */ /* 0x000fe4000ff1e0ff */
[----:B------:R-:W-:Y:S02]  /*e920*/  SHF.R.S32.HI R0, RZ, 0x1f, R5 ;  /* 0x0000001fff007819 */ /* 0x000fe40000011405 */
[----:B------:R-:W-:Y:S01]  /*e930*/  IADD3.X R3, R3, UR7, R4, P0, !PT ;  /* 0x0000000703037c10 */ /* 0x000fe200087fe404 */
[----:B------:R-:W-:Y:S02]  /*e940*/  ULDC.64 UR6, c[0x0][0xb50] ;  /* 0x0002d40000067ab9 */ /* 0x000fe40000000a00 */
[----:B------:R-:W-:-:S02]  /*e950*/  IMAD R0, R0, UR10, RZ ;  /* 0x0000000a00007c24 */ /* 0x000fc4000f8e02ff */
[----:B------:R-:W-:-:S04]  /*e960*/  IMAD.WIDE.U32 R2, R5, UR10, R2 ;  /* 0x0000000a05027c25 */ /* 0x000fc8000f8e0002 */
[----:B------:R-:W-:Y:S01]  /*e970*/  IMAD R7, R5, UR11, R0 ;  /* 0x0000000b05077c24 */ /* 0x000fe2000f8e0200 */
[----:B------:R-:W-:-:S03]  /*e980*/  LEA R4, P0, R2, UR6, 0x2 ;  /* 0x0000000602047c11 */ /* 0x000fc6000f8010ff */
[----:B------:R-:W-:-:S05]  /*e990*/  IMAD.IADD R3, R3, 0x1, R7 ;  /* 0x0000000103037824 */ /* 0x000fca00078e0207 */
[----:B------:R-:W-:Y:S01]  /*e9a0*/  LEA.HI.X R5, R2, UR7, R3, 0x2, P0 ;  /* 0x0000000702057c11 */ /* 0x000fe200080f1403 */
[----:B------:R-:W-:-:S05]  /*e9b0*/  IMAD.MOV.U32 R3, RZ, RZ, -0x800000 ;  /* 0xff800000ff037424 */ /* 0x000fca00078e00ff */
[----:B------:R2:W-:Y:S02]  /*e9c0*/  STG.E desc[UR12][R4.64], R3 ;  /* 0x0000000304007986 */ /* 0x0005e4000c10190c */
.L_x_1245:
[----:B------:R-:W-:Y:S05]  /*e9d0*/  BSYNC B1 ;  /* 0x0000000000017941 */ /* 0x000fea0003800000 */
.L_x_1244:
[----:B------:R-:W-:Y:S01]  /*e9e0*/  R2UR UR13, R203 ;  /* 0x00000000cb0d72ca */ /* 0x000fe200000e0000 */
[----:B------:R-:W-:Y:S01]  /*e9f0*/  ULDC.64 UR10, c[0x0][0xae8] ;  /* 0x0002ba00000a7ab9 */ /* 0x000fe20000000a00 */
[----:B------:R-:W-:Y:S01]  /*ea00*/  R2UR UR12, R204 ;  /* 0x00000000cc0c72ca */ /* 0x000fe200000e0000 */
[----:B------:R-:W-:Y:S01]  /*ea10*/  UIMAD UR5, UR8, UR10, URZ ;  /* 0x0000000a080572a4 */ /* 0x000fe2000f8e023f */
[----:B------:R-:W-:Y:S01]  /*ea20*/  VIADD R6, R6, UR60 ;  /* 0x0000003c06067c36 */ /* 0x000fe20008000000 */
[----:B------:R-:W-:Y:S03]  /*ea30*/  BSSY B1, `(.L_x_1246) ;  /* 0x000003d000017945 */ /* 0x000fe60003800000 */
[----:B0-----:R-:W-:-:S04]  /*ea40*/  @P1 IMAD.HI.U32 R0, R6, R9, RZ ;  /* 0x0000000906001227 */ /* 0x001fc800078e00ff */
[----:B--2---:R-:W-:Y:S01]  /*ea50*/  IMAD.MOV.U32 R5, RZ, RZ, R6 ;  /* 0x000000ffff057224 */ /* 0x004fe200078e0006 */
[----:B------:R-:W-:Y:S01]  /*ea60*/  UIMAD.WIDE.U32 UR6, UR13, UR10, URZ ;  /* 0x0000000a0d0672a5 */ /* 0x000fe2000f8e003f */
[----:B-1----:R-:W-:Y:S01]  /*ea70*/  @P1 SHF.R.U32.HI R5, RZ, R11, R0 ;  /* 0x0000000bff051219 */ /* 0x002fe20000011600 */
[----:B------:R-:W-:-:S03]  /*ea80*/  UIMAD UR5, UR13, UR11, UR5 ;  /* 0x0000000b0d0572a4 */ /* 0x000fc6000f8e0205 */
[----:B------:R-:W-:Y:S01]  /*ea90*/  ULDC.64 UR10, c[0x0][0xaf0] ;  /* 0x0002bc00000a7ab9 */ /* 0x000fe20000000a00 */
[----:B------:R-:W-:Y:S01]  /*eaa0*/  UIADD3 UR7, UR7, UR5, URZ ;  /* 0x0000000507077290 */ /* 0x000fe2000fffe03f */
[--C-:B------:R-:W-:Y:S01]  /*eab0*/  SHF.R.S32.HI R0, RZ, 0x1f, R5.reuse ;  /* 0x0000001fff007819 */ /* 0x100fe20000011405 */
[----:B------:R-:W-:Y:S01]  /*eac0*/  UIMAD UR5, UR9, UR10, URZ ;  /* 0x0000000a090572a4 */ /* 0x000fe2000f8e023f */
[----:B------:R-:W-:Y:S01]  /*ead0*/  IMAD.MOV R7, RZ, RZ, -R5 ;  /* 0x000000ffff077224 */ /* 0x000fe200078e0a05 */
[----:B------:R-:W-:Y:S02]  /*eae0*/  UIMAD.WIDE.U32 UR6, UR12, UR10, UR6 ;  /* 0x0000000a0c0672a5 */ /* 0x000fe4000f8e0006 */
[----:B------:R-:W-:Y:S01]  /*eaf0*/  UIMAD UR5, UR12, UR11, UR5 ;  /* 0x0000000b0c0572a4 */ /* 0x000fe2000f8e0205 */
[----:B------:R-:W-:Y:S01]  /*eb00*/  IMAD R7, R8, R7, R6 ;  /* 0x0000000708077224 */ /* 0x000fe200078e0206 */
[----:B------:R-:W-:Y:S01]  /*eb10*/  ULDC.64 UR8, c[0x0][0xae0] ;  /* 0x0002b80000087ab9 */ /* 0x000fe20000000a00 */
[----:B------:R-:W-:Y:S01]  /*eb20*/  VIADD R6, R206, UR60 ;  /* 0x0000003cce067c36 */ /* 0x000fe20008000000 */
[----:B------:R-:W-:Y:S01]  /*eb30*/  UIADD3 UR5, UR7, UR5, URZ ;  /* 0x0000000507057290 */ /* 0x000fe2000fffe03f */
[----:B------:R-:W-:-:S02]  /*eb40*/  IMAD R0, R0, UR8, RZ ;  /* 0x0000000800007c24 */ /* 0x000fc4000f8e02ff */
[----:B------:R-:W-:Y:S02]  /*eb50*/  IMAD.U32 R3, RZ, RZ, UR7 ;  /* 0x00000007ff037e24 */ /* 0x000fe4000f8e00ff */
[----:B------:R-:W-:Y:S01]  /*eb60*/  IMAD.U32 R2, RZ, RZ, UR6 ;  /* 0x00000006ff027e24 */ /* 0x000fe2000f8e00ff */
[----:B------:R-:W-:Y:S01]  /*eb70*/  ULDC.64 UR6, c[0x0][0xad8] ;  /* 0x0002b60000067ab9 */ /* 0x000fe20000000a00 */
[----:B------:R-:W-:Y:S01]  /*eb80*/  IMAD.U32 R3, RZ, RZ, UR5 ;  /* 0x00000005ff037e24 */ /* 0x000fe2000f8e00ff */
[----:B------:R-:W-:Y:S01]  /*eb90*/  ULDC UR5, c[0x0][0xa88] ;  /* 0x0002a20000057ab9 */ /* 0x000fe20000000800 */
[C---:B------:R-:W-:Y:S01]  /*eba0*/  IMAD R9, R5.reuse, UR9, R0 ;  /* 0x0000000905097c24 */ /* 0x040fe2000f8e0200 */
[----:B------:R-:W-:Y:S01]  /*ebb0*/  SHF.R.S32.HI R0, RZ, 0x1f, R7 ;  /* 0x0000001fff007819 */ /* 0x000fe20000011407 */
[----:B------:R-:W-:-:S04]  /*ebc0*/  IMAD.WIDE.U32 R2, R5, UR8, R2 ;  /* 0x0000000805027c25 */ /* 0x000fc8000f8e0002 */
[----:B------:R-:W-:Y:S02]  /*ebd0*/  IMAD.IADD R3, R3, 0x1, R9 ;  /* 0x0000000103037824 */ /* 0x000fe400078e0209 */
[----:B------:R-:W-:Y:S02]  /*ebe0*/  IMAD R4, R0, UR6, RZ ;  /* 0x0000000600047c24 */ /* 0x000fe4000f8e02ff */
[----:B------:R-:W-:Y:S02]  /*ebf0*/  IMAD R9, R8, UR5, RZ ;  /* 0x0000000508097c24 */ /* 0x000fe4000f8e02ff */
[C---:B------:R-:W-:Y:S02]  /*ec00*/  IMAD R5, R7.reuse, UR7, R4 ;  /* 0x0000000707057c24 */ /* 0x040fe4000f8e0204 */
[----:B------:R-:W-:Y:S01]  /*ec10*/  IMAD.WIDE.U32 R2, R7, UR6, R2 ;  /* 0x0000000607027c25 */ /* 0x000fe2000f8e0002 */
[----:B------:R-:W-:Y:S01]  /*ec20*/  ISETP.GE.AND P2, PT, R6, R9, PT ;  /* 0x000000090600720c */ /* 0x000fe20003f46270 */
[----:B------:R-:W-:-:S02]  /*ec30*/  ULDC.64 UR6, c[0x0][0xa80] ;  /* 0x0002a00000067ab9 */ /* 0x000fc40000000a00 */
[----:B------:R-:W-:Y:S01]  /*ec40*/  VIADD R0, R6, 0x20 ;  /* 0x0000002006007836 */ /* 0x000fe20000000000 */
[----:B------:R-:W-:Y:S01]  /*ec50*/  LEA R4, P3, R2, UR6, 0x1 ;  /* 0x0000000602047c11 */ /* 0x000fe2000f8608ff */
[----:B------:R-:W-:-:S03]  /*ec60*/  IMAD.IADD R3, R3, 0x1, R5 ;  /* 0x0000000103037824 */ /* 0x000fc600078e0205 */
[-C--:B------:R-:W-:Y:S01]  /*ec70*/  ISETP.GE.AND P1, PT, R0, R9.reuse, PT ;  /* 0x000000090000720c */ /* 0x080fe20003f26270 */
[----:B------:R-:W-:Y:S01]  /*ec80*/  VIADD R0, R6, 0x40 ;  /* 0x0000004006007836 */ /* 0x000fe20000000000 */
[----:B------:R-:W-:Y:S02]  /*ec90*/  LEA.HI.X R5, R2, UR7, R3, 0x1, P3 ;  /* 0x0000000702057c11 */ /* 0x000fe400098f0c03 */
[----:B------:R0:W1:Y:S02]  /*eca0*/  SHFL.IDX PT, R2, R4, RZ, 0x181f ;  /* 0x00181fff04027589 */ /* 0x00006400000e0000 */
[----:B------:R-:W-:Y:S02]  /*ecb0*/  ISETP.GE.AND P0, PT, R0, R9, PT ;  /* 0x000000090000720c */ /* 0x000fe40003f06270 */
[----:B------:R0:W2:Y:S01]  /*ecc0*/  SHFL.IDX PT, R0, R5, RZ, 0x181f ;  /* 0x00181fff05007589 */ /* 0x0000a200000e0000 */
[----:B------:R-:W-:Y:S10]  /*ecd0*/  @P2 BRA `(.L_x_1247) ;  /* 0x0000000000482947 */ /* 0x000ff40003800000 */
        /* <DEDUP_REMOVED lines=18> */
.L_x_1247:
[----:B------:R-:W-:Y:S05]  /*ee00*/  BSYNC B1 ;  /* 0x0000000000017941 */ /* 0x000fea0003800000 */
.L_x_1246:
[----:B--2---:R2:W4:Y:S01]  /*ee10*/  SHFL.IDX PT, R0, R5, 0x1, 0x181f ;  /* 0x00381f0005007f89 */ /* 0x00452200000e0000 */
[----:B------:R-:W-:Y:S03]  /*ee20*/  BSSY B1, `(.L_x_1248) ;  /* 0x0000015000017945 */ /* 0x000fe60003800000 */
[----:B-1-3--:R2:W1:Y:S01]  /*ee30*/  SHFL.IDX PT, R2, R4, 0x1, 0x181f ;  /* 0x00381f0004027f89 */ /* 0x00a46200000e0000 */
        /* <DEDUP_REMOVED lines=8> */
[----:B------:R-:W-:Y:S02]  /*eec0*/  @!P3 LEA R12, P5, R200, R2, 0x1 ;  /* 0x00000002c80cb211 */ /* 0x000fe400078a08ff */
[----:B----4-:R-:W-:Y:S02]  /*eed0*/  @!P4 LEA.HI.X R11, R18, R0, R216, 0x1, P6 ;  /* 0x00000000120bc211 */ /* 0x010fe400030f0cd8 */
        /* <DEDUP_REMOVED lines=9> */
.L_x_1249:
[----:B------:R-:W-:Y:S05]  /*ef70*/  BSYNC B1 ;  /* 0x0000000000017941 */ /* 0x000fea0003800000 */
.L_x_1248:
[----:B----4-:R4:W0:Y:S01]  /*ef80*/  SHFL.IDX PT, R0, R5, 0x2, 0x181f ;  /* 0x00581f0005007f89 */ /* 0x01082200000e0000 */
        /* <DEDUP_REMOVED lines=10> */
[-C--:B------:R-:W-:Y:S02]  /*f030*/  @!P2 LEA R12, P5, R200, R2.reuse, 0x1 ;  /* 0x00000002c80ca211 */ /* 0x080fe400078a08ff */
        /* <DEDUP_REMOVED lines=10> */
.L_x_1251:
[----:B------:R-:W-:Y:S05]  /*f0e0*/  BSYNC B1 ;  /* 0x0000000000017941 */ /* 0x000fea0003800000 */
.L_x_1250:
[----:B0-----:R-:W-:Y:S01]  /*f0f0*/  VIADD R0, R6, 0x60 ;  /* 0x0000006006007836 */ /* 0x001fe20000000000 */
[----:B--2-4-:R-:W0:Y:S04]  /*f100*/  SHFL.IDX PT, R5, R5, 0x3, 0x181f ;  /* 0x00781f0005057f89 */ /* 0x014e2800000e0000 */
[----:B------:R-:W-:Y:S01]  /*f110*/  ISETP.GE.AND P0, PT, R0, R9, PT ;  /* 0x000000090000720c */ /* 0x000fe20003f06270 */
[----:B-1-3--:R1:W2:-:S12]  /*f120*/  SHFL.IDX PT, R2, R4, 0x3, 0x181f ;  /* 0x00781f0004027f89 */ /* 0x00a29800000e0000 */
        /* <DEDUP_REMOVED lines=8> */
[-C--:B------:R-:W-:Y:S02]  /*f1b0*/  @!P2 LEA R8, P5, R200, R2.reuse, 0x1 ;  /* 0x00000002c808a211 */ /* 0x080fe400078a08ff */
[-C--:B------:R-:W-:Y:S02]  /*f1c0*/  @!P1 LEA R10, P4, R23, R2.reuse, 0x1 ;  /* 0x00000002170a9211 */ /* 0x080fe400078808ff */
[-C--:B0-----:R-:W-:Y:S02]  /*f1d0*/  @!P3 LEA.HI.X R7, R18, R5.reuse, R216, 0x1, P6 ;  /* 0x000000051207b211 */ /* 0x081fe400030f0cd8 */
        /* <DEDUP_REMOVED lines=8> */
.L_x_1243:
[----:B------:R-:W-:Y:S05]  /*f260*/  BSYNC B0 ;  /* 0x0000000000007941 */ /* 0x000fea0003800000 */
.L_x_1235:
[----:B------:R-:W-:Y:S02]  /*f270*/  ULDC UR5, c[0x0][0xc38] ;  /* 0x00030e0000057ab9 */ /* 0x000fe40000000800 */
[----:B------:R-:W-:-:S06]  /*f280*/  UISETP.GE.AND UP0, UPT, UR4, UR5, UPT ;  /* 0x000000050400728c */ /* 0x000fcc000bf06270 */
[----:B------:R-:W-:-:S13]  /*f290*/  PLOP3.LUT P0, PT, PT, PT, UP0, 0x80, 0x0 ;  /* 0x000000000000781c */ /* 0x000fda0003f0f008 */
[----:B------:R-:W-:Y:S05]  /*f2a0*/  @!P0 BRA `(.L_x_1252) ;  /* 0xffffff1800d48947 */ /* 0x000fea000383ffff */
[----:B------:R-:W-:Y:S05]  /*f2b0*/  EXIT ;  /* 0x000000000000794d */ /* 0x000fea0003800000 */
.L_x_1154:
[----:B------:R-:W-:-:S08]  /*f2c0*/  NOP ;  /* 0x0000000000007918 */ /* 0x000fd00000000000 */
[----:B0-----:R-:W0:-:S00]  /*f2d0*/  USETMAXREG.DEALLOC.CTAPOOL 0x18 ;  /* 0x00000018000079c8 */ /* 0x001e0000080e0500 */
[----:B0-----:R-:W-:-:S06]  /*f2e0*/  LOP3.LUT R0, R0, 0x3, RZ, 0xc0, !PT ;  /* 0x0000000300007812 */ /* 0x001fcc00078ec0ff */
[----:B------:R-:W0:Y:S01]  /*f2f0*/  S2UR UR6, SR_CTAID.X ;  /* 0x00000000000679c3 */ /* 0x000e220000002500 */
[----:B------:R-:W-:Y:S01]  /*f300*/  LOP3.LUT R19, R19, 0xfffffffb, RZ, 0xc0, !PT ;  /* 0xfffffffb13137812 */ /* 0x000fe200078ec0ff */
[----:B------:R-:W-:Y:S01]  /*f310*/  STL [R1+0x18], RZ ;  /* 0x000018ff01007387 */ /* 0x000fe20000100800 */
[----:B------:R-:W-:-:S03]  /*f320*/  IMAD.MOV.U32 R18, RZ, RZ, RZ ;  /* 0x000000ffff127224 */ /* 0x000fc600078e00ff */
[----:B------:R-:W1:Y:S02]  /*f330*/  SHFL.IDX PT, R0, R0, RZ, 0x1f ;  /* 0x00001fff00007589 */ /* 0x000e6400000e0000 */
[----:B-1----:R-:W-:Y:S02]  /*f340*/  ISETP.NE.AND P0, PT, R0, RZ, PT ;  /* 0x000000ff0000720c */ /* 0x002fe40003f05270 */
[----:B------:R-:W0:Y:S11]  /*f350*/  LDC R0, c[0x0][0xc38] ;  /* 0x00030e00ff007b82 */ /* 0x000e360000000800 */
[----:B------:R-:W-:Y:S01]  /*f360*/  @P0 LOP3.LUT R19, R19, 0x4, RZ, 0xfc, !PT ;  /* 0x0000000413130812 */ /* 0x000fe200078efcff */
[----:B------:R-:W-:Y:S06]  /*f370*/  @P0 BAR.ARV 0x4, 0x180 ;  /* 0x0106000000000b1d */ /* 0x000fec0000002000 */
[----:B0-----:R-:W-:Y:S01]  /*f380*/  ISETP.LE.AND P0, PT, R0, UR6, PT ;  /* 0x0000000600007c0c */ /* 0x001fe2000bf03270 */
[----:B------:R-:W-:-:S05]  /*f390*/  IMAD.MOV.U32 R0, RZ, RZ, 0x1 ;  /* 0x00000001ff007424 */ /* 0x000fca00078e00ff */
[----:B------:R0:W-:Y:S07]  /*f3a0*/  STL [R1+0x8], R0 ;  /* 0x0000080001007387 */ /* 0x0001ee0000100800 */
[----:B------:R-:W-:Y:S05]  /*f3b0*/  @P0 BRA `(.L_x_1253) ;  /* 0x0000005400780947 */ /* 0x000fea0003800000 */
[----:B------:R-:W1:Y:S01]  /*f3c0*/  S2R R6, SR_TID.X ;  /* 0x0000000000067919 */ /* 0x000e620000002100 */
[----:B------:R-:W2:Y:S01]  /*f3d0*/  S2UR UR5, SR_CgaCtaId ;  /* 0x00000000000579c3 */ /* 0x000ea20000008800 */
[----:B------:R-:W-:Y:S01]  /*f3e0*/  UMOV UR4, 0x400 ;  /* 0x0000040000047882 */ /* 0x000fe20000000000 */
[----:B------:R-:W-:Y:S01]  /*f3f0*/  IMAD.MOV.U32 R18, RZ, RZ, RZ ;  /* 0x000000ffff127224 */ /* 0x000fe200078e00ff */
[----:B------:R-:W-:Y:S01]  /*f400*/  ULDC UR44, c[0x0][0xc] ;  /* 0x00000300002c7ab9 */ /* 0x000fe20000000800 */
[----:B------:R-:W-:Y:S01]  /*f410*/  ULDC.64 UR38, c[0x0][0x198] ;  /* 0x0000660000267ab9 */ /* 0x000fe20000000a00 */
[----:B--2---:R-:W-:-:S06]  /*f420*/  ULEA UR4, UR5, UR4, 0x18 ;  /* 0x0000000405047291 */ /* 0x004fcc000f8ec03f */
[----:B------:R-:W-:Y:S01]  /*f430*/  IMAD.U32 R17, RZ, RZ, UR4 ;  /* 0x00000004ff117e24 */ /* 0x000fe2000f8e00ff */
[C---:B-1----:R-:W-:Y:S01]  /*f440*/  LOP3.LUT R5, R6.reuse, 0x7f, RZ, 0xc0, !PT ;  /* 0x0000007f06057812 */ /* 0x042fe200078ec0ff */
[----:B0-----:R-:W-:-:S05]  /*f450*/  IMAD.SHL.U32 R0, R6, 0x8, RZ ;  /* 0x0000000806007824 */ /* 0x001fca00078e00ff */
[C---:B------:R-:W-:Y:S02]  /*f460*/  LOP3.LUT R2, R0.reuse, 0x1f8, RZ, 0xc0, !PT ;  /* 0x000001f800027812 */ /* 0x040fe400078ec0ff */
[----:B------:R-:W-:Y:S02]  /*f470*/  LOP3.LUT R0, R0, 0x38, RZ, 0xc0, !PT ;  /* 0x0000003800007812 */ /* 0x000fe400078ec0ff */
[----:B------:R-:W-:Y:S01]  /*f480*/  LOP3.LUT R3, R2, 0x38, R6, 0x78, !PT ;  /* 0x0000003802037812 */ /* 0x000fe200078e7806 */
[----:B------:R-:W-:-:S05]  /*f490*/  IMAD.SHL.U32 R2, R5, 0x8, RZ ;  /* 0x0000000805027824 */ /* 0x000fca00078e00ff */
[----:B------:R-:W-:Y:S01]  /*f4a0*/  LOP3.LUT R4, R3, 0x200, R2, 0xf8, !PT ;  /* 0x0000020003047812 */ /* 0x000fe200078ef802 */
[----:B------:R-:W-:Y:S01]  /*f4b0*/  IMAD.SHL.U32 R2, R6, 0x10, RZ ;  /* 0x0000001006027824 */ /* 0x000fe200078e00ff */
[----:B------:R-:W-:-:S03]  /*f4c0*/  SHF.R.U32.HI R3, RZ, 0x3, R5 ;  /* 0x00000003ff037819 */ /* 0x000fc60000011605 */
[----:B------:R-:W-:Y:S01]  /*f4d0*/  IMAD R4, R4, 0x2, R17 ;  /* 0x0000000204047824 */ /* 0x000fe200078e0211 */
[----:B------:R-:W-:Y:S01]  /*f4e0*/  LOP3.LUT R2, R3, 0x70, R2, 0xf8, !PT ;  /* 0x0000007003027812 */ /* 0x000fe200078ef802 */
[----:B------:R-:W-:Y:S02]  /*f4f0*/  IMAD.U32 R3, RZ, RZ, UR6 ;  /* 0x00000006ff037e24 */ /* 0x000fe4000f8e00ff */
[----:B------:R-:W-:Y:S01]  /*f500*/  IMAD.MOV.U32 R2, RZ, RZ, 0x1 ;  /* 0x00000001ff027424 */ /* 0x000fe200078e00ff */
[----:B------:R-:W-:Y:S04]  /*f510*/  STL [R1+0x10], R4 ;  /* 0x0000100401007387 */ /* 0x000fe80000100800 */
[----:B------:R0:W-:Y:S04]  /*f520*/  STL [R1+0x14], R3 ;  /* 0x0000140301007387 */ /* 0x0001e80000100800 */
[----:B------:R-:W-:Y:S04]  /*f530*/  STL [R1+0x18], RZ ;  /* 0x000018ff01007387 */ /* 0x000fe80000100800 */
[----:B------:R1:W-:Y:S01]  /*f540*/  STL [R1+0x8], R2 ;  /* 0x0000080201007387 */ /* 0x0003e20000100800 */
[----:B0-----:R-:W-:-:S02]  /*f550*/  LOP3.LUT R3, R0, 0x40, RZ, 0xfc, !PT ;  /* 0x0000004000037812 */ /* 0x001fc400078efcff */
[C---:B-1----:R-:W-:Y:S02]  /*f560*/  LOP3.LUT R2, R0.reuse, 0x80, RZ, 0xfc, !PT ;  /* 0x0000008000027812 */ /* 0x042fe400078efcff */
[----:B------:R-:W-:-:S07]  /*f570*/  LOP3.LUT R0, R0, 0xc0, RZ, 0xfc, !PT ;  /* 0x000000c000007812 */ /* 0x000fce00078efcff */
.L_x_1360:
[----:B--2---:R-:W2:Y:S01]  /*f580*/  LDL R0, [R1+0x14] ;  /* 0x0000140001007983 */ /* 0x004ea20000100800 */
[----:B------:R-:W-:Y:S02]  /*f590*/  ULDC UR8, c[0x0][0xc60] ;  /* 0x0003180000087ab9 */ /* 0x000fe40000000800 */
[----:B------:R-:W-:-:S11]  /*f5a0*/  UISETP.NE.AND UP0, UPT, UR8, 0x1, UPT ;  /* 0x000000010800788c */ /* 0x000fd6000bf05270 */
[----:B------:R-:W-:Y:S01]  /*f5b0*/  @UP0 ULDC UR4, c[0x0][0xc64] ;  /* 0x0003190000040ab9 */ /* 0x000fe20000000800 */
[----:B------:R-:W-:Y:S01]  /*f5c0*/  @UP0 ULDC UR9, c[0x0][0xc68] ;  /* 0x00031a0000090ab9 */ /* 0x000fe20000000800 */
[C---:B--2---:R-:W-:Y:S02]  /*f5d0*/  R2UR UR7, R0.reuse ;  /* 0x00000000000772ca */ /* 0x044fe400000e0000 */
[----:B------:R-:W-:-:S11]  /*f5e0*/  R2UR UR6, R0 ;  /* 0x00000000000672ca */ /* 0x000fd600000e0000 */
[----:B------:R-:W-:-:S04]  /*f5f0*/  UIMAD.WIDE.U32 UR4, UR7, UR4, URZ ;  /* 0x00000004070472a5 */ /* 0x000fc8000f8e003f */
[----:B------:R-:W-:-:S03]  /*f600*/  @UP0 USHF.R.U32.HI UR7, URZ, UR9, UR5 ;  /* 0x000000093f070299 */ /* 0x000fc60008011605 */
[----:B------:R-:W-:Y:S02]  /*f610*/  ULDC UR4, c[0x0][0xc78] ;  /* 0x00031e0000047ab9 */ /* 0x000fe40000000800 */
[----:B------:R-:W-:Y:S02]  /*f620*/  UISETP.GE.AND UP0, UPT, UR7, UR4, UPT ;  /* 0x000000040700728c */ /* 0x000fe4000bf06270 */
[----:B------:R-:W-:-:S04]  /*f630*/  UIADD3 UR4, -UR7, URZ, URZ ;  /* 0x0000003f07047290 */ /* 0x000fc8000fffe13f */
[----:B------:R-:W-:Y:S01]  /*f640*/  PLOP3.LUT P0, PT, PT, PT, UP0, 0x80, 0x0 ;  /* 0x000000000000781c */ /* 0x000fe20003f0f008 */
[----:B------:R-:W-:-:S12]  /*f650*/  UIMAD UR8, UR8, UR4, UR6 ;  /* 0x00000004080872a4 */ /* 0x000fd8000f8e0206 */
[----:B01--4-:R-:W-:Y:S05]  /*f660*/  @!P0 BRA `(.L_x_1254) ;  /* 0x0000000000208947 */ /* 0x013fea0003800000 */
        /* <DEDUP_REMOVED lines=8> */
.L_x_1254:
[----:B------:R-:W-:Y:S01]  /*f6f0*/  ULDC UR9, c[0x0][0xc54] ;  /* 0x0003150000097ab9 */ /* 0x000fe20000000800 */
[----:B------:R-:W-:Y:S01]  /*f700*/  UMOV UR6, UR8 ;  /* 0x0000000800067c82 */ /* 0x000fe20008000000 */
[----:B------:R-:W-:-:S11]  /*f710*/  UISETP.NE.AND UP0, UPT, UR9, 0x1, UPT ;  /* 0x000000010900788c */ /* 0x000fd6000bf05270 */
[----:B------:R-:W-:Y:S02]  /*f720*/  @UP0 ULDC.64 UR10, c[0x0][0xc58] ;  /* 0x00031600000a0ab9 */ /* 0x000fe40000000a00 */
[----:B------:R-:W-:-:S04]  /*f730*/  UIMAD.WIDE.U32 UR4, UR8, UR10, URZ ;  /* 0x0000000a080472a5 */ /* 0x000fc8000f8e003f */
[----:B------:R-:W-:-:S04]  /*f740*/  @UP0 USHF.R.U32.HI UR6, URZ, UR11, UR5 ;  /* 0x0000000b3f060299 */ /* 0x000fc80008011605 */
[----:B------:R-:W-:-:S12]  /*f750*/  UIMAD UR4, UR6, UR9, URZ ;  /* 0x00000009060472a4 */ /* 0x000fd8000f8e023f */
.L_x_1255:
[----:B------:R-:W-:Y:S02]  /*f760*/  UIADD3 UR4, UR8, -UR4, URZ ;  /* 0x8000000408047290 */ /* 0x000fe4000fffe03f */
        /* <DEDUP_REMOVED lines=8> */
[----:B------:R-:W-:Y:S01]  /*f7f0*/  ULDC UR13, c[0x0][0xc54] ;  /* 0x00031500000d7ab9 */ /* 0x000fe20000000800 */
[----:B------:R-:W-:-:S02]  /*f800*/  UISETP.NE.U32.AND UP0, UPT, UR10, URZ, UPT ;  /* 0x0000003f0a00728c */ /* 0x000fc4000bf05070 */
[----:B------:R-:W-:Y:S02]  /*f810*/  UIMAD UR13, UR7, UR13, UR4 ;  /* 0x0000000d070d72a4 */ /* 0x000fe4000f8e0204 */
[----:B------:R-:W-:Y:S01]  /*f820*/  USHF.L.U32 UR43, UR43, 0x7, URZ ;  /* 0x000000072b2b7899 */ /* 0x000fe2000800063f */
[----:B------:R-:W-:Y:S01]  /*f830*/  ULDC.64 UR4, c[0x0][0x9e0] ;  /* 0x0002780000047ab9 */ /* 0x000fe20000000a00 */
[----:B------:R-:W-:Y:S02]  /*f840*/  UISETP.NE.AND.EX UP0, UPT, UR11, URZ, UPT, UP0 ;  /* 0x0000003f0b00728c */ /* 0x000fe4000bf05300 */
[----:B------:R-:W-:Y:S02]  /*f850*/  UISETP.GE.AND UP3, UPT, UR5, 0x1, UPT ;  /* 0x000000010500788c */ /* 0x000fe4000bf66270 */
[----:B------:R-:W-:Y:S01]  /*f860*/  UIADD3 UR12, UR43, 0x7f, URZ ;  /* 0x0000007f2b0c7890 */ /* 0x000fe2000fffe03f */
[----:B------:R-:W-:Y:S01]  /*f870*/  ULDC UR10, c[0x0][0x424] ;  /* 0x00010900000a7ab9 */ /* 0x000fe20000000800 */
[----:B------:R-:W-:Y:S01]  /*f880*/  ULDC UR6, c[0x0][0x288] ;  /* 0x0000a20000067ab9 */ /* 0x000fe20000000800 */
[----:B------:R-:W-:Y:S01]  /*f890*/  @UP2 ULDC UR8, c[0x0][0xc4c] ;  /* 0x0003130000082ab9 */ /* 0x000fe20000000800 */
[----:B------:R-:W-:Y:S01]  /*f8a0*/  @UP1 ULDC UR11, c[0x0][0x44c] ;  /* 0x00011300000b1ab9 */ /* 0x000fe20000000800 */
[----:B------:R-:W-:Y:S01]  /*f8b0*/  USEL UR15, UR10, 0x1, UP0 ;  /* 0x000000010a0f7887 */ /* 0x000fe20008000000 */
[----:B------:R-:W-:Y:S01]  /*f8c0*/  PLOP3.LUT P1, PT, PT, PT, UP3, 0x80, 0x0 ;  /* 0x000000000000781c */ /* 0x000fe20003f2f038 */
[----:B------:R-:W-:-:S02]  /*f8d0*/  UIADD3 UR16, -UR6, 0x1, URZ ;  /* 0x0000000106107890 */ /* 0x000fc4000fffe13f */
[----:B------:R-:W-:Y:S02]  /*f8e0*/  UIMAD.WIDE.U32 UR8, UR13, UR8, URZ ;  /* 0x000000080d0872a5 */ /* 0x000fe4000f8e003f */
[----:B------:R-:W-:Y:S01]  /*f8f0*/  UIMAD.WIDE.U32 UR10, UR12, UR11, URZ ;  /* 0x0000000b0c0a72a5 */ /* 0x000fe2000f8e003f */
[----:B------:R-:W-:Y:S01]  /*f900*/  ULDC UR7, c[0x0][0x2f0] ;  /* 0x0000bc0000077ab9 */ /* 0x000fe20000000800 */
[----:B------:R-:W-:Y:S01]  /*f910*/  @UP2 ULDC UR17, c[0x0][0xc50] ;  /* 0x0003140000112ab9 */ /* 0x000fe20000000800 */
[----:B------:R-:W-:Y:S01]  /*f920*/  @UP1 ULDC UR18, c[0x0][0x450] ;  /* 0x0001140000121ab9 */ /* 0x000fe20000000800 */
[----:B------:R-:W-:Y:S01]  /*f930*/  UMOV UR42, UR13 ;  /* 0x0000000d002a7c82 */ /* 0x000fe20008000000 */
[----:B------:R-:W-:Y:S02]  /*f940*/  UIMAD UR16, UR15, UR7, UR16 ;  /* 0x000000070f1072a4 */ /* 0x000fe4000f8e0210 */
[----:B------:R-:W-:Y:S02]  /*f950*/  @UP2 USHF.R.U32.HI UR42, URZ, UR17, UR9 ;  /* 0x000000113f2a2299 */ /* 0x000fe40008011609 */
[----:B------:R-:W-:-:S02]  /*f960*/  @UP1 USHF.R.U32.HI UR12, URZ, UR18, UR11 ;  /* 0x000000123f0c1299 */ /* 0x000fc4000801160b */
[----:B------:R-:W-:Y:S02]  /*f970*/  UIADD3 UR36, -UR42, URZ, URZ ;  /* 0x0000003f2a247290 */ /* 0x000fe4000fffe13f */
[----:B------:R-:W-:Y:S02]  /*f980*/  UIADD3 UR12, UR16, UR12, URZ ;  /* 0x0000000c100c7290 */ /* 0x000fe4000fffe03f */
[----:B------:R-:W-:Y:S02]  /*f990*/  UIMAD UR36, UR14, UR36, UR13 ;  /* 0x000000240e2472a4 */ /* 0x000fe4000f8e020d */
[----:B------:R-:W-:Y:S01]  /*f9a0*/  UIADD3 UR4, UR12, UR4, URZ ;  /* 0x000000040c047290 */ /* 0x000fe2000fffe03f */
[----:B------:R-:W-:Y:S11]  /*f9b0*/  @!P1 BRA `(.L_x_1256) ;  /* 0x0000000000449947 */ /* 0x000ff60003800000 */
        /* <DEDUP_REMOVED lines=10> */
.L_x_1257:
[----:B------:R-:W-:-:S11]  /*fa60*/  UISETP.NE.AND UP0, UPT, UR5, 0x1, UPT ;  /* 0x000000010500788c */ /* 0x000fd6000bf05270 */
[----:B------:R-:W-:Y:S02]  /*fa70*/  @UP0 ULDC.64 UR12, c[0x0][0x9e8] ;  /* 0x00027a00000c0ab9 */ /* 0x000fe40000000a00 */
[----:B------:R-:W-:-:S04]  /*fa80*/  UIMAD.WIDE.U32 UR8, UR10, UR12, URZ ;  /* 0x0000000c0a0872a5 */ /* 0x000fc8000f8e003f */
[----:B------:R-:W-:-:S12]  /*fa90*/  @UP0 USHF.R.U32.HI UR10, URZ, UR13, UR9 ;  /* 0x0000000d3f0a0299 */ /* 0x000fd80008011609 */
.L_x_1258:
[----:B------:R-:W-:-:S04]  /*faa0*/  UIMAD UR10, UR10, UR5, UR5 ;  /* 0x000000050a0a72a4 */ /* 0x000fc8000f8e0205 */
[----:B------:R-:W-:-:S04]  /*fab0*/  UISETP.LT.AND UP0, UPT, UR4, UR10, UPT ;  /* 0x0000000a0400728c */ /* 0x000fc8000bf01270 */
[----:B------:R-:W-:-:S12]  /*fac0*/  USEL UR4, UR4, UR10, UP0 ;  /* 0x0000000a04047287 */ /* 0x000fd80008000000 */
.L_x_1256:
[----:B------:R-:W-:Y:S02]  /*fad0*/  UIMAD UR12, UR15, UR7, 0x3f ;  /* 0x0000003f0f0c74a4 */ /* 0x000fe4000f8e0207 */
[----:B------:R-:W-:Y:S02]  /*fae0*/  UIADD3 UR4, UR4, 0x3f, URZ ;  /* 0x0000003f04047890 */ /* 0x000fe4000fffe03f */
[----:B------:R-:W-:Y:S02]  /*faf0*/  USHF.R.S32.HI UR13, URZ, 0x1f, UR12 ;  /* 0x0000001f3f0d7899 */ /* 0x000fe4000801140c */
[----:B------:R-:W-:Y:S01]  /*fb00*/  USHF.R.S32.HI UR10, URZ, 0x1f, UR4 ;  /* 0x0000001f3f0a7899 */ /* 0x000fe20008011404 */
[----:B------:R-:W-:Y:S01]  /*fb10*/  @UP1 ULDC UR8, c[0x0][0x44c] ;  /* 0x0001130000081ab9 */ /* 0x000fe20000000800 */
[----:B------:R-:W-:Y:S02]  /*fb20*/  ULEA.HI UR13, UR13, UR12, URZ, 0x6 ;  /* 0x0000000c0d0d7291 */ /* 0x000fe4000f8f303f */
[----:B------:R-:W-:-:S02]  /*fb30*/  UIMAD.WIDE.U32 UR8, UR43, UR8, URZ ;  /* 0x000000082b0872a5 */ /* 0x000fc4000f8e003f */
[----:B------:R-:W-:Y:S01]  /*fb40*/  ULEA.HI UR10, UR10, UR4, URZ, 0x6 ;  /* 0x000000040a0a7291 */ /* 0x000fe2000f8f303f */
[----:B------:R-:W-:Y:S01]  /*fb50*/  @UP1 ULDC UR14, c[0x0][0x450] ;  /* 0x00011400000e1ab9 */ /* 0x000fe20000000800 */
[----:B------:R-:W-:Y:S01]  /*fb60*/  UMOV UR11, UR43 ;  /* 0x0000002b000b7c82 */ /* 0x000fe20008000000 */
[----:B------:R-:W-:Y:S02]  /*fb70*/  UIMAD UR4, UR15, UR7, -UR6 ;  /* 0x000000070f0472a4 */ /* 0x000fe4000f8e0a06 */
[----:B------:R-:W-:Y:S02]  /*fb80*/  USHF.R.S32.HI UR13, URZ, 0x6, UR13 ;  /* 0x000000063f0d7899 */ /* 0x000fe4000801140d */
[----:B------:R-:W-:Y:S02]  /*fb90*/  USHF.R.S32.HI UR10, URZ, 0x6, UR10 ;  /* 0x000000063f0a7899 */ /* 0x000fe4000801140a */
[----:B------:R-:W-:Y:S02]  /*fba0*/  @UP1 USHF.R.U32.HI UR11, URZ, UR14, UR9 ;  /* 0x0000000e3f0b1299 */ /* 0x000fe40008011609 */
[----:B------:R-:W-:-:S02]  /*fbb0*/  UISETP.LT.AND UP0, UPT, UR13, UR10, UPT ;  /* 0x0000000a0d00728c */ /* 0x000fc4000bf01270 */
[----:B------:R-:W-:Y:S01]  /*fbc0*/  UIADD3 UR4, UR4, UR11, URZ ;  /* 0x0000000b04047290 */ /* 0x000fe2000fffe03f */
[----:B------:R-:W-:Y:S01]  /*fbd0*/  ULDC UR8, c[0x0][0x9dc] ;  /* 0x0002770000087ab9 */ /* 0x000fe20000000800 */
[----:B------:R-:W-:Y:S02]  /*fbe0*/  USEL UR41, UR13, UR10, UP0 ;  /* 0x0000000a0d297287 */ /* 0x000fe40008000000 */
        /* <DEDUP_REMOVED lines=12> */
.L_x_1260:
[----:B------:R-:W-:-:S11]  /*fcb0*/  UISETP.NE.AND UP0, UPT, UR5, 0x1, UPT ;  /* 0x000000010500788c */ /* 0x000fd6000bf05270 */
[----:B------:R-:W-:Y:S02]  /*fcc0*/  @UP0 ULDC.64 UR10, c[0x0][0x9e8] ;  /* 0x00027a00000a0ab9 */ /* 0x000fe40000000a00 */
[----:B------:R-:W-:-:S04]  /*fcd0*/  UIMAD.WIDE.U32 UR6, UR4, UR10, URZ ;  /* 0x0000000a040672a5 */ /* 0x000fc8000f8e003f */
[----:B------:R-:W-:-:S12]  /*fce0*/  @UP0 USHF.R.U32.HI UR4, URZ, UR11, UR7 ;  /* 0x0000000b3f040299 */ /* 0x000fd80008011607 */
.L_x_1261:
[----:B------:R-:W-:-:S04]  /*fcf0*/  UIMAD UR4, UR4, UR5, URZ ;  /* 0x00000005040472a4 */ /* 0x000fc8000f8e023f */
[----:B------:R-:W-:-:S04]  /*fd00*/  UISETP.LT.AND UP0, UPT, UR8, UR4, UPT ;  /* 0x000000040800728c */ /* 0x000fc8000bf01270 */
[----:B------:R-:W-:-:S12]  /*fd10*/  USEL UR8, UR8, UR4, !UP0 ;  /* 0x0000000408087287 */ /* 0x000fd8000c000000 */
.L_x_1259:
[----:B------:R-:W-:Y:S01]  /*fd20*/  USHF.R.S32.HI UR4, URZ, 0x1f, UR8 ;  /* 0x0000001f3f047899 */ /* 0x000fe20008011408 */
[----:B------:R-:W-:Y:S03]  /*fd30*/  BSSY B7, `(.L_x_1262) ;  /* 0x00004aa000077945 */ /* 0x000fe60003800000 */
[----:B------:R-:W-:-:S04]  /*fd40*/  ULEA.HI UR4, UR4, UR8, URZ, 0x6 ;  /* 0x0000000804047291 */ /* 0x000fc8000f8f303f */
[----:B------:R-:W-:-:S04]  /*fd50*/  USHF.R.S32.HI UR4, URZ, 0x6, UR4 ;  /* 0x000000063f047899 */ /* 0x000fc80008011404 */
[----:B------:R-:W-:-:S04]  /*fd60*/  UISETP.LT.AND UP0, UPT, URZ, UR4, UPT ;  /* 0x000000043f00728c */ /* 0x000fc8000bf01270 */
[----:B------:R-:W-:-:S04]  /*fd70*/  USEL UR40, URZ, UR4, !UP0 ;  /* 0x000000043f287287 */ /* 0x000fc8000c000000 */
[----:B------:R-:W-:-:S06]  /*fd80*/  UISETP.GT.AND UP0, UPT, UR41, UR40, UPT ;  /* 0x000000282900728c */ /* 0x000fcc000bf04270 */
[----:B------:R-:W-:-:S13]  /*fd90*/  PLOP3.LUT P0, PT, PT, PT, UP0, 0x80, 0x0 ;  /* 0x000000000000781c */ /* 0x000fda0003f0f008 */
[----:B------:R-:W-:Y:S05]  /*fda0*/  @P0 BRA `(.L_x_1263) ;  /* 0x00000000004c0947 */ /* 0x000fea0003800000 */
[----:B------:R-:W0:Y:S02]  /*fdb0*/  S2R R0, SR_TID.X ;  /* 0x0000000000007919 */ /* 0x000e240000002100 */
[----:B0-----:R-:W-:-:S04]  /*fdc0*/  LOP3.LUT R0, R0, 0x7f, RZ, 0xc0, !PT ;  /* 0x0000007f00007812 */ /* 0x001fc800078ec0ff */
[----:B------:R-:W-:-:S13]  /*fdd0*/  ISETP.NE.AND P1, PT, R0, RZ, PT ;  /* 0x000000ff0000720c */ /* 0x000fda0003f25270 */
[----:B------:R-:W-:Y:S05]  /*fde0*/  @P1 BRA `(.L_x_1264) ;  /* 0x0000004800781947 */ /* 0x000fea0003800000 */
[----:B------:R-:W0:Y:S01]  /*fdf0*/  S2R R5, SR_LANEID ;  /* 0x0000000000057919 */ /* 0x000e220000000000 */
[----:B------:R-:W-:Y:S01]  /*fe00*/  VOTEU.ANY UR4, UPT, PT ;  /* 0x0000000000047886 */ /* 0x000fe200038e0100 */
[----:B------:R-:W1:Y:S01]  /*fe10*/  LDC.64 R2, c[0x0][0xc80] ;  /* 0x00032000ff027b82 */ /* 0x000e620000000a00 */
[----:B------:R-:W0:Y:S01]  /*fe20*/  FLO.U32 R0, UR4 ;  /* 0x0000000400007d00 */ /* 0x000e2200080e0000 */
[----:B------:R-:W-:Y:S01]  /*fe30*/  ULDC.64 UR6, c[0x0][0x208] ;  /* 0x0000820000067ab9 */ /* 0x000fe20000000a00 */
[----:B0-----:R-:W-:-:S06]  /*fe40*/  ISETP.EQ.U32.AND P0, PT, R0, R5, PT ;  /* 0x000000050000720c */ /* 0x001fcc0003f02070 */
[----:B------:R-:W1:Y:S07]  /*fe50*/  POPC R5, UR4 ;  /* 0x0000000400057d09 */ /* 0x000e6e0008000000 */
[----:B-1----:R-:W2:Y:S01]  /*fe60*/  @P0 ATOMG.E.ADD.STRONG.GPU PT, R3, desc[UR6][R2.64], R5 ;  /* 0x00000005020309a8 */ /* 0x002ea200081ee1c6 */
[----:B------:R-:W0:Y:S02]  /*fe70*/  S2R R4, SR_LTMASK ;  /* 0x0000000000047919 */ /* 0x000e240000003900 */
[----:B0-----:R-:W-:-:S04]  /*fe80*/  LOP3.LUT R4, R4, UR4, RZ, 0xc0, !PT ;  /* 0x0000000404047c12 */ /* 0x001fc8000f8ec0ff */
[----:B------:R-:W0:Y:S01]  /*fe90*/  POPC R7, R4 ;  /* 0x0000000400077309 */ /* 0x000e220000000000 */
[----:B--2---:R-:W0:Y:S02]  /*fea0*/  SHFL.IDX PT, R0, R3, R0, 0x1f ;  /* 0x00001f0003007589 */ /* 0x004e2400000e0000 */
[----:B0-----:R-:W-:-:S05]  /*feb0*/  IADD3 R0, R0, UR44, R7 ;  /* 0x0000002c00007c10 */ /* 0x001fca000fffe007 */
[----:B------:R3:W-:Y:S01]  /*fec0*/  STL [R1+0x14], R0 ;  /* 0x0000140001007387 */ /* 0x0007e20000100800 */
[----:B------:R-:W-:Y:S05]  /*fed0*/  BRA `(.L_x_1264) ;  /* 0x00000048003c7947 */ /* 0x000fea0003800000 */
.L_x_1263:
[----:B------:R-:W-:Y:S01]  /*fee0*/  VIADD R0, R17, 0x20400 ;  /* 0x0002040011007836 */ /* 0x000fe20000000000 */
[----:B------:R-:W-:Y:S04]  /*fef0*/  BSSY B6, `(.L_x_1265) ;  /* 0x0000013000067945 */ /* 0x000fe80003800000 */
[----:B------:R-:W-:-:S13]  /*ff00*/  LOP3.LUT P0, RZ, R0, 0x3ff, RZ, 0xc0, !PT ;  /* 0x000003ff00ff7812 */ /* 0x000fda000780c0ff */
[----:B------:R-:W-:Y:S05]  /*ff10*/  @!P0 BRA `(.L_x_1266) ;  /* 0x0000000000408947 */ /* 0x000fea0003800000 */
        /* <DEDUP_REMOVED lines=16> */
.L_x_1266:
[----:B------:R-:W-:Y:S05]  /*10020*/  BSYNC B6 ;  /* 0x0000000000067941 */ /* 0x000fea0003800000 */
.L_x_1265:
        /* <DEDUP_REMOVED lines=8> */
[----:B------:R0:W1:Y:S01]  /*100b0*/  LDC.64 R2, c[0x4][R16] ;  /* 0x0100000010027b82 */ /* 0x0000620000000a00 */
        /* <DEDUP_REMOVED lines=11> */
.L_x_1269:
        /* <DEDUP_REMOVED lines=15> */
.L_x_1268:
[----:B------:R-:W-:Y:S05]  /*10260*/  BSYNC B6 ;  /* 0x0000000000067941 */ /* 0x000fea0003800000 */
.L_x_1267:
[----:B------:R-:W-:Y:S01]  /*10270*/  ULDC.64 UR4, c[0x0][0x9f8] ;  /* 0x00027e0000047ab9 */ /* 0x000fe20000000a00 */
[----:B------:R-:W-:Y:S01]  /*10280*/  IMAD.U32 R7, RZ, RZ, UR42 ;  /* 0x0000002aff077e24 */ /* 0x000fe2000f8e00ff */
[----:B------:R-:W-:Y:S01]  /*10290*/  UISETP.NE.U32.AND UP0, UPT, UR4, URZ, UPT ;  /* 0x0000003f0400728c */ /* 0x000fe2000bf05070 */
[----:B------:R-:W-:-:S03]  /*102a0*/  ULDC.64 UR6, c[0x0][0x208] ;  /* 0x0000820000067ab9 */ /* 0x000fc60000000a00 */
[----:B------:R-:W-:-:S06]  /*102b0*/  UISETP.NE.AND.EX UP0, UPT, UR5, URZ, UPT, UP0 ;  /* 0x0000003f0500728c */ /* 0x000fcc000bf05300 */
[----:B------:R-:W-:-:S05]  /*102c0*/  PLOP3.LUT P0, PT, PT, PT, UP0, 0x80, 0x0 ;  /* 0x000000000000781c */ /* 0x000fca0003f0f008 */
[----:B------:R-:W-:Y:S02]  /*102d0*/  @UP0 ULDC.64 UR4, c[0x0][0x9f8] ;  /* 0x00027e0000040ab9 */ /* 0x000fe40000000a00 */
[----:B------:R-:W-:-:S06]  /*102e0*/  @UP0 UIMAD.WIDE UR4, UR42, 0x4, UR4 ;  /* 0x000000042a0408a5 */ /* 0x000fcc000f8e0204 */
[----:B------:R-:W-:Y:S02]  /*102f0*/  IMAD.U32 R2, RZ, RZ, UR4 ;  /* 0x00000004ff027e24 */ /* 0x000fe4000f8e00ff */
[----:B------:R-:W-:-:S05]  /*10300*/  IMAD.U32 R3, RZ, RZ, UR5 ;  /* 0x00000005ff037e24 */ /* 0x000fca000f8e00ff */
[----:B------:R0:W2:Y:S01]  /*10310*/  @P0 LDG.E R7, desc[UR6][R2.64] ;  /* 0x0000000602070981 */ /* 0x0000a2000c1e1900 */
[----:B------:R-:W-:Y:S01]  /*10320*/  UMOV UR4, 0xffffffff ;  /* 0xffffffff00047882 */ /* 0x000fe20000000000 */
[----:B------:R-:W-:Y:S01]  /*10330*/  IMAD.U32 R0, RZ, RZ, UR41 ;  /* 0x00000029ff007e24 */ /* 0x000fe2000f8e00ff */
[----:B------:R-:W-:Y:S01]  /*10340*/  LOP3.LUT R19, R19, 0xfffffffe, RZ, 0xc0, !PT ;  /* 0xfffffffe13137812 */ /* 0x000fe200078ec0ff */
[----:B------:R-:W1:Y:S02]  /*10350*/  S2R R4, SR_TID.X ;  /* 0x0000000000047919 */ /* 0x000e640000002100 */
[----:B------:R-:W-:Y:S01]  /*10360*/  VIADD R0, R0, 0xffffffff ;  /* 0xffffffff00007836 */ /* 0x000fe20000000000 */
[----:B0-----:R-:W0:Y:S02]  /*10370*/  LDC.64 R2, c[0x0][0x418] ;  /* 0x00010600ff027b82 */ /* 0x001e240000000a00 */
[----:B0-----:R-:W-:Y:S02]  /*10380*/  ISETP.NE.U32.AND P0, PT, R2, RZ, PT ;  /* 0x000000ff0200720c */ /* 0x001fe40003f05070 */
[----:B-1----:R-:W-:-:S02]  /*10390*/  SHF.R.U32.HI R4, RZ, 0x5, R4 ;  /* 0x00000005ff047819 */ /* 0x002fc40000011604 */
[----:B------:R-:W-:Y:S02]  /*103a0*/  ISETP.NE.AND.EX P1, PT, R3, RZ, PT, P0 ;  /* 0x000000ff0300720c */ /* 0x000fe40003f25300 */
[----:B------:R-:W-:-:S11]  /*103b0*/  LOP3.LUT R4, R4, 0x3, RZ, 0xc0, !PT ;  /* 0x0000000304047812 */ /* 0x000fd600078ec0ff */
[----:B------:R-:W-:Y:S02]  /*103c0*/  @P1 LOP3.LUT R19, R19, 0x1, RZ, 0xfc, !PT ;  /* 0x0000000113131812 */ /* 0x000fe400078efcff */
[----:B--2---:R-:W-:Y:S01]  /*103d0*/  SHF.R.S32.HI R8, RZ, 0x1f, R7 ;  /* 0x0000001fff087819 */ /* 0x004fe20000011407 */
[----:B------:R0:W-:Y:S01]  /*103e0*/  STL [R1+0x4], R7 ;  /* 0x0000040701007387 */ /* 0x0001e20000100800 */
[----:B------:R-:W-:-:S03]  /*103f0*/  SEL R16, R7, RZ, !P1 ;  /* 0x000000ff07107207 */ /* 0x000fc60004800000 */
[----:B------:R0:W-:Y:S01]  /*10400*/  STL [R1+0xc], R8 ;  /* 0x00000c0801007387 */ /* 0x0001e20000100800 */
[----:B------:R-:W-:Y:S05]  /*10410*/  BRA.DIV UR4, `(.L_x_1270) ;  /* 0x0000004e04287947 */ /* 0x000fea000b800000 */
[----:B------:R1:W2:Y:S02]  /*10420*/  SHFL.IDX PT, R14, R4, RZ, 0x1f ;  /* 0x00001fff040e7589 */ /* 0x0002a400000e0000 */
.L_x_1375:
[----:B------:R3:W-:Y:S01]  /*10430*/  STL [R1], R0 ;  /* 0x0000000001007387 */ /* 0x0007e20000100800 */
[----:B--2---:R-:W-:Y:S02]  /*10440*/  ISETP.NE.AND P0, PT, R14, RZ, PT ;  /* 0x000000ff0e00720c */ /* 0x004fe40003f05270 */
[----:B------:R-:W-:Y:S02]  /*10450*/  PLOP3.LUT P2, PT, PT, PT, PT, 0x8, 0x0 ;  /* 0x000000000000781c */ /* 0x000fe40003f4e170 */
[----:B------:R-:W-:-:S11]  /*10460*/  LOP3.LUT R19, R19, 0xfffffffd, RZ, 0xc0, !PT ;  /* 0xfffffffd13137812 */ /* 0x000fd600078ec0ff */
[----:B------:R-:W-:Y:S01]  /*10470*/  @P2 LOP3.LUT R19, R19, 0x2, RZ, 0xfc, !PT ;  /* 0x0000000213132812 */ /* 0x000fe200078efcff */
[----:B---3--:R-:W-:Y:S06]  /*10480*/  @P0 BRA `(.L_x_1271) ;  /* 0x0000000400480947 */ /* 0x008fec0003800000 */
[----:B------:R-:W-:-:S03]  /*10490*/  UMOV UR4, 0xffffffff ;  /* 0xffffffff00047882 */ /* 0x000fc60000000000 */
[----:B------:R-:W-:Y:S05]  /*104a0*/  BRA.DIV UR4, `(.L_x_1272) ;  /* 0x0000004e04247947 */ /* 0x000fea000b800000 */
[----:B------:R-:W-:-:S13]  /*104b0*/  ELECT P6, URZ, PT ;  /* 0x00000000003f782f */ /* 0x000fda00038c0000 */
.L_x_1378:
[----:B------:R-:W-:Y:S05]  /*104c0*/  @!P6 BRA `(.L_x_1271) ;  /* 0x000000040038e947 */ /* 0x000fea0003800000 */
[----:B------:R-:W-:Y:S01]  /*104d0*/  IMAD.MOV.U32 R16, RZ, RZ, R7 ;  /* 0x000000ffff107224 */ /* 0x000fe200078e0007 */
[----:B------:R-:W-:Y:S06]  /*104e0*/  @!P1 BRA `(.L_x_1273) ;  /* 0x0000000000509947 */ /* 0x000fec0003800000 */
[----:B------:R-:W2:Y:S01]  /*104f0*/  LDC R6, c[0x0][0x43c] ;  /* 0x00010f00ff067b82 */ /* 0x000ea20000000800 */
[----:B------:R-:W-:Y:S01]  /*10500*/  IMAD.MOV.U32 R9, RZ, RZ, R0 ;  /* 0x000000ffff097224 */ /* 0x000fe200078e0000 */
[----:B------:R-:W-:Y:S01]  /*10510*/  ULDC.64 UR4, c[0x0][0x428] ;  /* 0x00010a0000047ab9 */ /* 0x000fe20000000a00 */
[----:B------:R-:W-:Y:S01]  /*10520*/  ULDC.64 UR6, c[0x0][0x208] ;  /* 0x0000820000067ab9 */ /* 0x000fe20000000a00 */
[----:B--2---:R-:W-:-:S13]  /*10530*/  ISETP.NE.AND P0, PT, R6, 0x1, PT ;  /* 0x000000010600780c */ /* 0x004fda0003f05270 */
[----:B-1----:R-:W1:Y:S02]  /*10540*/  @P0 LDC.64 R4, c[0x0][0x440] ;  /* 0x00011000ff040b82 */ /* 0x002e640000000a00 */
[----:B-1----:R-:W-:-:S04]  /*10550*/  @P0 IMAD.HI.U32 R0, R9, R4, RZ ;  /* 0x0000000409000227 */ /* 0x002fc800078e00ff */
[----:B------:R-:W-:Y:S01]  /*10560*/  IMAD.MOV.U32 R4, RZ, RZ, R9 ;  /* 0x000000ffff047224 */ /* 0x000fe200078e0009 */
[----:B------:R-:W-:-:S04]  /*10570*/  @P0 SHF.R.U32.HI R4, RZ, R5, R0 ;  /* 0x00000005ff040219 */ /* 0x000fc80000011600 */
[--C-:B------:R-:W-:Y:S01]  /*10580*/  SHF.R.S32.HI R5, RZ, 0x1f, R4.reuse ;  /* 0x0000001fff057819 */ /* 0x100fe20000011404 */
[----:B------:R-:W-:-:S04]  /*10590*/  IMAD.MOV R0, RZ, RZ, -R4 ;  /* 0x000000ffff007224 */ /* 0x000fc800078e0a04 */
[----:B------:R-:W-:Y:S02]  /*105a0*/  IMAD R9, R6, R0, R9 ;  /* 0x0000000006097224 */ /* 0x000fe400078e0209 */
[----:B------:R-:W-:Y:S02]  /*105b0*/  IMAD R0, R8, UR4, RZ ;  /* 0x0000000408007c24 */ /* 0x000fe4000f8e02ff */
[C---:B------:R-:W-:Y:S01]  /*105c0*/  IMAD.WIDE.U32 R4, R7.reuse, UR4, R4 ;  /* 0x0000000407047c25 */ /* 0x040fe2000f8e0004 */
[----:B------:R2:W-:Y:S03]  /*105d0*/  STL [R1], R9 ;  /* 0x0000000901007387 */ /* 0x0005e60000100800 */
[----:B------:R-:W-:Y:S01]  /*105e0*/  IMAD R0, R7, UR5, R0 ;  /* 0x0000000507007c24 */ /* 0x000fe2000f8e0200 */
[----:B------:R-:W-:-:S03]  /*105f0*/  LEA R2, P0, R4, R2, 0x2 ;  /* 0x0000000204027211 */ /* 0x000fc600078010ff */
[----:B------:R-:W-:-:S05]  /*10600*/  IMAD.IADD R0, R5, 0x1, R0 ;  /* 0x0000000105007824 */ /* 0x000fca00078e0200 */
[----:B------:R-:W-:-:S05]  /*10610*/  LEA.HI.X R3, R4, R3, R0, 0x2, P0 ;  /* 0x0000000304037211 */ /* 0x000fca00000f1400 */
[----:B------:R2:W5:Y:S02]  /*10620*/  LDG.E R16, desc[UR6][R2.64] ;  /* 0x0000000602107981 */ /* 0x000564000c1e1900 */
.L_x_1273:
[----:B--2---:R-:W2:Y:S01]  /*10630*/  LDL R2, [R1+0x8] ;  /* 0x0000080001027983 */ /* 0x004ea20000100800 */
[----:B------:R-:W-:Y:S01]  /*10640*/  IMAD R0, R18, 0x8, R17 ;  /* 0x0000000812007824 */ /* 0x000fe200078e0211 */
[----:B--2---:R-:W-:-:S04]  /*10650*/  SHF.L.U32 R2, R2, 0x1f, RZ ;  /* 0x0000001f02027819 */ /* 0x004fc800000006ff */
[----:B------:R-:W2:Y:S02]  /*10660*/  SYNCS.PHASECHK.TRANS64.TRYWAIT P0, [R0+URZ+0x30840], R2 ;  /* 0x03084002000075a7 */ /* 0x000ea4000800017f */
[----:B--2---:R-:W-:Y:S05]  /*10670*/  @!P0 BRA `(.L_x_1274) ;  /* 0x0000004800d08947 */ /* 0x004fea0003800000 */
.L_x_1379:
[----:B------:R-:W3:Y:S02]  /*10680*/  S2R R3, SR_TID.X ;  /* 0x0000000000037919 */ /* 0x000ee40000002100 */
[----:B---3--:R-:W-:-:S04]  /*10690*/  LOP3.LUT R3, R3, 0x7f, RZ, 0xc0, !PT ;  /* 0x0000007f03037812 */ /* 0x008fc800078ec0ff */
[----:B------:R-:W-:-:S13]  /*106a0*/  ISETP.NE.AND P0, PT, R3, RZ, PT ;  /* 0x000000ff0300720c */ /* 0x000fda0003f05270 */
[----:B------:R-:W-:Y:S05]  /*106b0*/  @P0 BRA `(.L_x_1275) ;  /* 0x00000000001c0947 */ /* 0x000fea0003800000 */
[----:B------:R-:W3:Y:S01]  /*106c0*/  S2R R3, SR_TID.X ;  /* 0x0000000000037919 */ /* 0x000ee20000002100 */
[----:B--2---:R-:W-:-:S04]  /*106d0*/  IMAD.MOV.U32 R2, RZ, RZ, 0x8000 ;  /* 0x00008000ff027424 */ /* 0x004fc800078e00ff */
[----:B------:R4:W-:Y:S01]  /*106e0*/  SYNCS.ARRIVE.TRANS64 RZ, [R0+URZ+0x30830], R2 ;  /* 0x0308300200ff79a7 */ /* 0x0009e2000800003f */
[----:B---3--:R-:W-:-:S04]  /*106f0*/  LOP3.LUT R3, R3, 0x1f, RZ, 0xc0, !PT ;  /* 0x0000001f03037812 */ /* 0x008fc800078ec0ff */
[----:B------:R-:W-:-:S13]  /*10700*/  ISETP.NE.AND P0, PT, R3, RZ, PT ;  /* 0x000000ff0300720c */ /* 0x000fda0003f05270 */
[----:B----4-:R-:W-:Y:S05]  /*10710*/  @!P0 BRA `(.L_x_1275) ;  /* 0x0000000000048947 */ /* 0x010fea0003800000 */
[----:B------:R-:W-:Y:S01]  /*10720*/  BPT.TRAP 0x1 ;  /* 0x000000040000795c */ /* 0x000fe20000300000 */
.L_x_1275:
[----:B--2---:R-:W2:Y:S01]  /*10730*/  LDL R2, [R1] ;  /* 0x0000000001027983 */ /* 0x004ea20000100800 */
[----:B------:R-:W-:Y:S01]  /*10740*/  R2UR UR33, R0 ;  /* 0x00000000002172ca */ /* 0x000fe200000e0000 */
[----:B------:R-:W-:Y:S01]  /*10750*/  IMAD R0, R18, 0x8000, R17 ;  /* 0x0000800012007824 */ /* 0x000fe200078e0211 */
[----:B-----5:R-:W-:Y:S01]  /*10760*/  R2UR UR37, R16 ;  /* 0x00000000102572ca */ /* 0x020fe200000e0000 */
[----:B------:R-:W-:Y:S01]  /*10770*/  UIADD3 UR4, UP0, UR38, 0x370, URZ ;  /* 0x0000037026047890 */ /* 0x000fe2000ff1e03f */
[----:B------:R-:W-:Y:S01]  /*10780*/  PLOP3.LUT P0, PT, PT, PT, PT, 0x80, 0x0 ;  /* 0x000000000000781c */ /* 0x000fe20003f0f070 */
[----:B------:R-:W-:Y:S01]  /*10790*/  UMOV UR6, 0x0 ;  /* 0x0000000000067882 */ /* 0x000fe20000000000 */
[----:B------:R-:W-:Y:S01]  /*107a0*/  R2UR UR8, R0 ;  /* 0x00000000000872ca */ /* 0x000fe200000e0000 */
[----:B------:R-:W-:Y:S01]  /*107b0*/  UIADD3.X UR5, URZ, UR39, URZ, UP0, !UPT ;  /* 0x000000273f057290 */ /* 0x000fe200087fe43f */
[----:B------:R-:W-:Y:S01]  /*107c0*/  LOP3.LUT R19, R19, 0xfffffffd, RZ, 0xc0, !PT ;  /* 0xfffffffd13137812 */ /* 0x000fe200078ec0ff */
[----:B------:R-:W-:Y:S01]  /*107d0*/  UMOV UR7, 0x14f00000 ;  /* 0x14f0000000077882 */ /* 0x000fe20000000000 */
[----:B------:R-:W-:Y:S01]  /*107e0*/  UMOV UR34, URZ ;  /* 0x0000003f00227c82 */ /* 0x000fe20008000000 */
[----:B------:R-:W-:Y:S01]  /*107f0*/  UMOV UR26, 0x40 ;  /* 0x00000040001a7882 */ /* 0x000fe20000000000 */
[----:B------:R-:W-:Y:S01]  /*10800*/  UMOV UR28, UR36 ;  /* 0x00000024001c7c82 */ /* 0x000fe20008000000 */
[----:B------:R-:W-:-:S02]  /*10810*/  UIADD3 UR33, UR33, 0x30830, URZ ;  /* 0x0003083021217890 */ /* 0x000fc4000fffe03f */
[----:B------:R-:W-:Y:S01]  /*10820*/  UMOV UR29, UR37 ;  /* 0x00000025001d7c82 */ /* 0x000fe20008000000 */
[----:B------:R-:W-:Y:S01]  /*10830*/  UMOV UR18, 0x80 ;  /* 0x0000008000127882 */ /* 0x000fe20000000000 */
[----:B------:R-:W-:Y:S01]  /*10840*/  UMOV UR20, UR36 ;  /* 0x0000002400147c82 */ /* 0x000fe20008000000 */
[----:B------:R-:W-:Y:S01]  /*10850*/  UMOV UR21, UR37 ;  /* 0x0000002500157c82 */ /* 0x000fe20008000000 */
[----:B------:R-:W-:Y:S01]  /*10860*/  UIADD3 UR32, UR8, 0x20400, URZ ;  /* 0x0002040008207890 */ /* 0x000fe2000fffe03f */
[----:B------:R-:W-:Y:S01]  /*10870*/  @P0 LOP3.LUT R19, R19, 0x2, RZ, 0xfc, !PT ;  /* 0x0000000213130812 */ /* 0x000fe200078efcff */
[----:B------:R-:W-:Y:S02]  /*10880*/  UIADD3 UR24, UR8, 0x22400, URZ ;  /* 0x0002240008187890 */ /* 0x000fe4000fffe03f */
[----:B------:R-:W-:Y:S02]  /*10890*/  UIADD3 UR16, UR8, 0x24400, URZ ;  /* 0x0002440008107890 */ /* 0x000fe4000fffe03f */
[----:B------:R-:W-:Y:S01]  /*108a0*/  UIADD3 UR8, UR8, 0x26400, URZ ;  /* 0x0002640008087890 */ /* 0x000fe2000fffe03f */
[----:B------:R-:W-:Y:S01]  /*108b0*/  UMOV UR25, UR33 ;  /* 0x0000002100197c82 */ /* 0x000fe20008000000 */
[----:B------:R-:W-:Y:S01]  /*108c0*/  UMOV UR17, UR33 ;  /* 0x0000002100117c82 */ /* 0x000fe20008000000 */
[----:B------:R-:W-:Y:S01]  /*108d0*/  UMOV UR10, 0xc0 ;  /* 0x000000c0000a7882 */ /* 0x000fe20000000000 */
[----:B------:R-:W-:Y:S01]  /*108e0*/  UMOV UR12, UR36 ;  /* 0x00000024000c7c82 */ /* 0x000fe20008000000 */
[----:B------:R-:W-:Y:S01]  /*108f0*/  UMOV UR13, UR37 ;  /* 0x00000025000d7c82 */ /* 0x000fe20008000000 */
[----:B------:R-:W-:Y:S01]  /*10900*/  UMOV UR9, UR33 ;  /* 0x0000002100097c82 */ /* 0x000fe20008000000 */
[----:B--2---:R-:W-:-:S13]  /*10910*/  R2UR UR35, R2 ;  /* 0x00000000022372ca */ /* 0x004fda00000e0000 */
[----:B------:R-:W-:-:S07]  /*10920*/  USHF.L.U32 UR35, UR35, 0x6, URZ ;  /* 0x0000000623237899 */ /* 0x000fce000800063f */
[----:B------:R-:W-:Y:S01]  /*10930*/  UMOV UR27, UR35 ;  /* 0x00000023001b7c82 */ /* 0x000fe20008000000 */
[----:B------:R-:W-:Y:S01]  /*10940*/  UMOV UR19, UR35 ;  /* 0x0000002300137c82 */ /* 0x000fe20008000000 */
[----:B------:R2:W-:Y:S01]  /*10950*/  UTMALDG.4D [UR32], [UR4], desc[UR6] ;  /* 0x00000620040075b4 */ /* 0x0005e20008019000 */
[----:B------:R-:W-:Y:S01]  /*10960*/  UMOV UR11, UR35 ;  /* 0x00000023000b7c82 */ /* 0x000fe20008000000 */
[----:B------:R2:W-:Y:S01]  /*10970*/  UTMALDG.4D [UR24], [UR4], desc[UR6] ;  /* 0x00000618040075b4 */ /* 0x0005e20008019000 */
[----:B------:R2:W-:Y:S01]  /*10980*/  UTMALDG.4D [UR16], [UR4], desc[UR6] ;  /* 0x00000610040075b4 */ /* 0x0005e20008019000 */
[----:B------:R2:W-:Y:S02]  /*10990*/  UTMALDG.4D [UR8], [UR4], desc[UR6] ;  /* 0x00000608040075b4 */ /* 0x0005e40008019000 */
[----:B--2---:R-:W-:Y:S01]  /*109a0*/  NOP ;  /* 0x0000000000007918 */ /* 0x004fe20000000000 */
.L_x_1271:
[----:B------:R-:W-:Y:S01]  /*109b0*/  VIADD R0, R17, 0x10400 ;  /* 0x0001040011007836 */ /* 0x000fe20000000000 */
[----:B------:R-:W-:Y:S05]  /*109c0*/  WARPSYNC.ALL ;  /* 0x0000000000007948 */ /* 0x000fea0003800000 */
[----:B------:R-:W-:Y:S01]  /*109d0*/  BAR.SYNC.DEFER_BLOCKING 0x8, 0x180 ;  /* 0x0206000000007b1d */ /* 0x000fe20000010000 */
[----:B------:R-:W-:-:S05]  /*109e0*/  LOP3.LUT P0, RZ, R0, 0x3ff, RZ, 0xc0, !PT ;  /* 0x000003ff00ff7812 */ /* 0x000fca000780c0ff */
[----:B------:R-:W-:Y:S08]  /*109f0*/  BSSY B6, `(.L_x_1276) ;  /* 0x0000012000067945 */ /* 0x000ff00003800000 */
[----:B------:R-:W-:Y:S05]  /*10a00*/  @!P0 BRA `(.L_x_1277) ;  /* 0x0000000000408947 */ /* 0x000fea0003800000 */
[----:B------:R-:W-:Y:S01]  /*10a10*/  MOV R2, 0x0 ;  /* 0x0000000000027802 */ /* 0x000fe20000000f00 */
[----:B------:R-:W-:Y:S01]  /*10a20*/  ULDC.64 UR6, c[0x4][0x1b8] ;  /* 0x01006e0000067ab9 */ /* 0x000fe20000000a00 */
[----:B------:R-:W-:Y:S01]  /*10a30*/  ULDC.64 UR8, c[0x4][0x1c0] ;  /* 0x0100700000087ab9 */ /* 0x000fe20000000a00 */
[----:B------:R-:W-:Y:S01]  /*10a40*/  ULDC.64 UR4, c[0x4][0x130] ;  /* 0x01004c0000047ab9 */ /* 0x000fe20000000a00 */
[----:B-1----:R-:W-:Y:S02]  /*10a50*/  IMAD.U32 R4, RZ, RZ, UR6 ;  /* 0x00000006ff047e24 */ /* 0x002fe4000f8e00ff */
[----:B------:R-:W1:Y:S01]  /*10a60*/  LDC.64 R2, c[0x4][R2] ;  /* 0x0100000002027b82 */ /* 0x000e620000000a00 */
[----:B------:R-:W-:Y:S02]  /*10a70*/  IMAD.U32 R5, RZ, RZ, UR7 ;  /* 0x00000007ff057e24 */ /* 0x000fe4000f8e00ff */
[----:B------:R-:W-:Y:S02]  /*10a80*/  IMAD.U32 R6, RZ, RZ, UR8 ;  /* 0x00000008ff067e24 */ /* 0x000fe4000f8e00ff */
[----:B0-----:R-:W-:-:S02]  /*10a90*/  IMAD.U32 R7, RZ, RZ, UR9 ;  /* 0x00000009ff077e24 */ /* 0x001fc4000f8e00ff */
[----:B------:R-:W-:Y:S02]  /*10aa0*/  IMAD.U32 R10, RZ, RZ, UR4 ;  /* 0x00000004ff0a7e24 */ /* 0x000fe4000f8e00ff */
[----:B------:R-:W-:Y:S02]  /*10ab0*/  IMAD.U32 R11, RZ, RZ, UR5 ;  /* 0x00000005ff0b7e24 */ /* 0x000fe4000f8e00ff */
[----:B------:R-:W-:Y:S02]  /*10ac0*/  IMAD.MOV.U32 R8, RZ, RZ, 0x70 ;  /* 0x00000070ff087424 */ /* 0x000fe400078e00ff */
[----:B------:R-:W-:Y:S02]  /*10ad0*/  IMAD.MOV.U32 R12, RZ, RZ, 0x1 ;  /* 0x00000001ff0c7424 */ /* 0x000fe400078e00ff */
[----:B------:R-:W-:-:S07]  /*10ae0*/  IMAD.MOV.U32 R13, RZ, RZ, RZ ;  /* 0x000000ffff0d7224 */ /* 0x000fce00078e00ff */
[----:B------:R-:W-:-:S07]  /*10af0*/  LEPC R20, `(.L_x_1277) ;  /* 0x000000001014794e */ /* 0x000fce0000000000 */
[----:B-1----:R-:W-:Y:S05]  /*10b00*/  CALL.ABS.NOINC R2 ;  /* 0x0000000002007343 */ /* 0x002fea0003c00000 */
.L_x_1277:
[----:B------:R-:W-:Y:S05]  /*10b10*/  BSYNC B6 ;  /* 0x0000000000067941 */ /* 0x000fea0003800000 */
.L_x_1276:
[----:B------:R-:W2:Y:S01]  /*10b20*/  S2R R2, SR_TID.X ;  /* 0x0000000000027919 */ /* 0x000ea20000002100 */
[----:B0-----:R-:W0:Y:S01]  /*10b30*/  LDC R7, c[0x0][0x448] ;  /* 0x00011200ff077b82 */ /* 0x001e220000000800 */
[----:B------:R-:W-:Y:S01]  /*10b40*/  USHF.R.S32.HI UR4, URZ, 0x1f, UR36 ;  /* 0x0000001f3f047899 */ /* 0x000fe20008011424 */
[----:B------:R-:W-:Y:S01]  /*10b50*/  ULDC.64 UR8, c[0x0][0x2d8] ;  /* 0x0000b60000087ab9 */ /* 0x000fe20000000a00 */
[----:B------:R-:W3:Y:S02]  /*10b60*/  S2R R10, SR_TID.X ;  /* 0x00000000000a7919 */ /* 0x000ee40000002100 */
[----:B------:R-:W-:Y:S02]  /*10b70*/  UIMAD UR6, UR4, UR8, URZ ;  /* 0x00000008040672a4 */ /* 0x000fe4000f8e023f */
[----:B------:R-:W-:Y:S01]  /*10b80*/  UIMAD.WIDE.U32 UR4, UR36, UR8, URZ ;  /* 0x00000008240472a5 */ /* 0x000fe2000f8e003f */
[----:B------:R-:W4:Y:S01]  /*10b90*/  S2R R8, SR_TID.X ;  /* 0x0000000000087919 */ /* 0x000f220000002100 */
[----:B------:R-:W-:-:S02]  /*10ba0*/  UIMAD UR6, UR36, UR9, UR6 ;  /* 0x00000009240672a4 */ /* 0x000fc4000f8e0206 */
[----:B------:R-:W-:Y:S02]  /*10bb0*/  USHF.R.S32.HI UR7, URZ, 0x1f, UR42 ;  /* 0x0000001f3f077899 */ /* 0x000fe4000801142a */
[----:B------:R-:W-:Y:S01]  /*10bc0*/  UIADD3 UR5, UR5, UR6, URZ ;  /* 0x0000000605057290 */ /* 0x000fe2000fffe03f */
[----:B------:R-:W-:-:S03]  /*10bd0*/  ULDC.64 UR8, c[0x0][0x2e0] ;  /* 0x0000b80000087ab9 */ /* 0x000fc60000000a00 */
[----:B------:R-:W-:Y:S02]  /*10be0*/  UIMAD.WIDE.U32 UR4, UR42, UR8, UR4 ;  /* 0x000000082a0472a5 */ /* 0x000fe4000f8e0004 */
[----:B------:R-:W-:-:S04]  /*10bf0*/  UIMAD UR6, UR7, UR8, URZ ;  /* 0x00000008070672a4 */ /* 0x000fc8000f8e023f */
[----:B------:R-:W-:Y:S01]  /*10c00*/  UIMAD UR6, UR42, UR9, UR6 ;  /* 0x000000092a0672a4 */ /* 0x000fe2000f8e0206 */
[----:B0-----:R-:W-:Y:S01]  /*10c10*/  ISETP.NE.AND P0, PT, R7, 0x1, PT ;  /* 0x000000010700780c */ /* 0x001fe20003f05270 */
[----:B-1----:R-:W-:Y:S02]  /*10c20*/  IMAD.U32 R4, RZ, RZ, UR4 ;  /* 0x00000004ff047e24 */ /* 0x002fe4000f8e00ff */
[----:B------:R-:W-:Y:S02]  /*10c30*/  UIADD3 UR6, UR5, UR6, URZ ;  /* 0x0000000605067290 */ /* 0x000fe4000fffe03f */
[----:B------:R-:W-:Y:S01]  /*10c40*/  IMAD.U32 R5, RZ, RZ, UR5 ;  /* 0x00000005ff057e24 */ /* 0x000fe2000f8e00ff */
[----:B------:R-:W-:Y:S01]  /*10c50*/  ULDC.64 UR4, c[0x0][0x2d0] ;  /* 0x0000b40000047ab9 */ /* 0x000fe20000000a00 */
[C---:B--2---:R-:W-:Y:S01]  /*10c60*/  LOP3.LUT R0, R2.reuse, 0x7f, RZ, 0xc0, !PT ;  /* 0x0000007f02007812 */ /* 0x044fe200078ec0ff */
[----:B------:R-:W-:-:S03]  /*10c70*/  IMAD.SHL.U32 R2, R2, 0x10, RZ ;  /* 0x0000001002027824 */ /* 0x000fc600078e00ff */
[----:B------:R-:W-:Y:S01]  /*10c80*/  SHF.R.U32.HI R0, RZ, 0x3, R0 ;  /* 0x00000003ff007819 */ /* 0x000fe20000011600 */
[----:B---3--:R-:W-:Y:S01]  /*10c90*/  IMAD.SHL.U32 R10, R10, 0x8, RZ ;  /* 0x000000080a0a7824 */ /* 0x008fe200078e00ff */
[----:B------:R-:W0:Y:S02]  /*10ca0*/  @P0 LDC R3, c[0x0][0x44c] ;  /* 0x00011300ff030b82 */ /* 0x000e240000000800 */
[----:B------:R-:W-:Y:S01]  /*10cb0*/  LOP3.LUT R2, R0, 0x70, R2, 0xf8, !PT ;  /* 0x0000007000027812 */ /* 0x000fe200078ef802 */
[----:B----4-:R-:W-:Y:S01]  /*10cc0*/  IMAD.SHL.U32 R9, R8, 0x8, RZ ;  /* 0x0000000808097824 */ /* 0x010fe200078e00ff */
[----:B------:R-:W-:-:S03]  /*10cd0*/  LOP3.LUT R10, R10, 0x38, RZ, 0xc0, !PT ;  /* 0x000000380a0a7812 */ /* 0x000fc600078ec0ff */
[----:B------:R-:W-:Y:S01]  /*10ce0*/  VIADD R2, R2, UR43 ;  /* 0x0000002b02027c36 */ /* 0x000fe20008000000 */
[----:B------:R-:W1:Y:S01]  /*10cf0*/  @P0 LDC R0, c[0x0][0x450] ;  /* 0x00011400ff000b82 */ /* 0x000e620000000800 */
[C---:B------:R-:W-:Y:S02]  /*10d00*/  LOP3.LUT R12, R10.reuse, 0x40, RZ, 0xfc, !PT ;  /* 0x000000400a0c7812 */ /* 0x040fe400078efcff */
[----:B------:R-:W-:Y:S01]  /*10d10*/  IMAD.MOV.U32 R6, RZ, RZ, R2 ;  /* 0x000000ffff067224 */ /* 0x000fe200078e0002 */
[C---:B------:R-:W-:Y:S02]  /*10d20*/  LOP3.LUT R11, R10.reuse, 0x80, RZ, 0xfc, !PT ;  /* 0x000000800a0b7812 */ /* 0x040fe400078efcff */
[----:B------:R-:W-:Y:S02]  /*10d30*/  LOP3.LUT R10, R10, 0xc0, RZ, 0xfc, !PT ;  /* 0x000000c00a0a7812 */ /* 0x000fe400078efcff */
[----:B------:R-:W-:Y:S01]  /*10d40*/  LOP3.LUT R9, R9, 0x38, RZ, 0xc0, !PT ;  /* 0x0000003809097812 */ /* 0x000fe200078ec0ff */
[----:B0-----:R-:W-:-:S05]  /*10d50*/  @P0 IMAD.HI.U32 R3, R2, R3, RZ ;  /* 0x0000000302030227 */ /* 0x001fca00078e00ff */
[----:B-1----:R-:W-:Y:S01]  /*10d60*/  @P0 SHF.R.U32.HI R6, RZ, R0, R3 ;  /* 0x00000000ff060219 */ /* 0x002fe20000011603 */
[----:B------:R-:W-:-:S04]  /*10d70*/  IMAD.U32 R3, RZ, RZ, UR6 ;  /* 0x00000006ff037e24 */ /* 0x000fc8000f8e00ff */
[----:B------:R-:W-:-:S04]  /*10d80*/  IMAD.MOV R0, RZ, RZ, -R6 ;  /* 0x000000ffff007224 */ /* 0x000fc800078e0a06 */
[----:B------:R-:W-:Y:S02]  /*10d90*/  IMAD R0, R7, R0, R2 ;  /* 0x0000000007007224 */ /* 0x000fe400078e0202 */
[----:B------:R-:W-:Y:S01]  /*10da0*/  IMAD.MOV.U32 R2, RZ, RZ, R4 ;  /* 0x000000ffff027224 */ /* 0x000fe200078e0004 */
[----:B------:R-:W-:-:S03]  /*10db0*/  SHF.R.S32.HI R4, RZ, 0x1f, R6 ;  /* 0x0000001fff047819 */ /* 0x000fc60000011406 */
[----:B------:R-:W-:-:S04]  /*10dc0*/  IMAD.WIDE.U32 R2, R6, UR4, R2 ;  /* 0x0000000406027c25 */ /* 0x000fc8000f8e0002 */
        /* <DEDUP_REMOVED lines=8> */
[----:B------:R-:W-:Y:S02]  /*10e50*/  ULDC.64 UR4, c[0x0][0x280] ;  /* 0x0000a00000047ab9 */ /* 0x000fe40000000a00 */
[----:B------:R-:W-:Y:S01]  /*10e60*/  LEA R6, P0, R2, UR4, 0x1 ;  /* 0x0000000402067c11 */ /* 0x000fe2000f8008ff */
[----:B------:R-:W-:Y:S01]  /*10e70*/  ULDC UR4, c[0x0][0x2b8] ;  /* 0x0000ae0000047ab9 */ /* 0x000fe20000000800 */
[----:B------:R-:W-:Y:S01]  /*10e80*/  IMAD.IADD R5, R3, 0x1, R4 ;  /* 0x0000000103057824 */ /* 0x000fe200078e0204 */
[----:B------:R-:W-:Y:S02]  /*10e90*/  ISETP.GE.AND P3, PT, R10, UR4, PT ;  /* 0x000000040a007c0c */ /* 0x000fe4000bf66270 */
[----:B------:R-:W-:Y:S02]  /*10ea0*/  LOP3.LUT R10, R8, 0x7f, RZ, 0xc0, !PT ;  /* 0x0000007f080a7812 */ /* 0x000fe400078ec0ff */
[----:B------:R0:W5:Y:S01]  /*10eb0*/  LDL R8, [R1+0x10] ;  /* 0x0000100001087983 */ /* 0x0001620000100800 */
[----:B------:R-:W-:-:S02]  /*10ec0*/  LEA.HI.X R5, R2, UR5, R5, 0x1, P0 ;  /* 0x0000000502057c11 */ /* 0x000fc400080f0c05 */
[----:B------:R-:W-:Y:S02]  /*10ed0*/  ISETP.GE.AND P0, PT, R9, UR4, PT ;  /* 0x0000000409007c0c */ /* 0x000fe4000bf06270 */
[----:B------:R-:W-:Y:S02]  /*10ee0*/  ISETP.GE.AND P1, PT, R12, UR4, PT ;  /* 0x000000040c007c0c */ /* 0x000fe4000bf26270 */
[----:B------:R-:W-:Y:S01]  /*10ef0*/  ISETP.GE.AND P2, PT, R11, UR4, PT ;  /* 0x000000040b007c0c */ /* 0x000fe2000bf46270 */
[----:B------:R-:W-:Y:S01]  /*10f00*/  UMOV UR4, 0xffffffff ;  /* 0xffffffff00047882 */ /* 0x000fe20000000000 */
[----:B------:R-:W-:Y:S02]  /*10f10*/  SHF.R.U32.HI R10, RZ, 0x3, R10 ;  /* 0x00000003ff0a7819 */ /* 0x000fe4000001160a */
[----:B0-----:R-:W-:Y:S09]  /*10f20*/  BRA.DIV UR4, `(.L_x_1278) ;  /* 0x0000004204b87947 */ /* 0x001ff2000b800000 */
[----:B------:R-:W0:Y:S01]  /*10f30*/  SHFL.IDX PT, R3, R6, RZ, 0x181f ;  /* 0x00181fff06037589 */ /* 0x000e2200000e0000 */
[----:B------:R-:W-:Y:S01]  /*10f40*/  ULDC UR4, c[0x0][0x288] ;  /* 0x0000a20000047ab9 */ /* 0x000fe20000000800 */
[----:B------:R-:W-:Y:S01]  /*10f50*/  VIADD R0, R10, UR43 ;  /* 0x0000002b0a007c36 */ /* 0x000fe20008000000 */
[----:B------:R-:W-:Y:S01]  /*10f60*/  ULDC.64 UR6, c[0x0][0x208] ;  /* 0x0000820000067ab9 */ /* 0x000fe20000000a00 */
[----:B------:R-:W1:Y:S01]  /*10f70*/  SHFL.IDX PT, R2, R5, RZ, 0x181f ;  /* 0x00181fff05027589 */ /* 0x000e6200000e0000 */
[----:B------:R-:W-:-:S03]  /*10f80*/  IMAD R4, R7, UR4, RZ ;  /* 0x0000000407047c24 */ /* 0x000fc6000f8e02ff */
[----:B------:R-:W-:Y:S02]  /*10f90*/  SHFL.IDX PT, R7, R5, 0x7, 0x181f ;  /* 0x00f81f0005077f89 */ /* 0x000fe400000e0000 */
[----:B------:R-:W-:-:S13]  /*10fa0*/  ISETP.GE.AND P4, PT, R0, R4, PT ;  /* 0x000000040000720c */ /* 0x000fda0003f86270 */
        /* <DEDUP_REMOVED lines=8> */
[----:B------:R0:W-:Y:S02]  /*11030*/  @!P4 LDGSTS.E.BYPASS.LTC128B.128 [R8+0x1c400], desc[UR6][R2.64+0x180], !P3 ;  /* 0x1c4001800208cfae */ /* 0x0001e4000d901d46 */
[----:B0-----:R-:W-:-:S02]  /*11040*/  VIADD R2, R0, 0x10 ;  /* 0x0000001000027836 */ /* 0x001fc40000000000 */
[----:B------:R-:W0:Y:S03]  /*11050*/  SHFL.IDX PT, R3, R6, 0x1, 0x181f ;  /* 0x00381f0006037f89 */ /* 0x000e2600000e0000 */
[----:B------:R-:W-:Y:S02]  /*11060*/  ISETP.GE.AND P4, PT, R2, R4, PT ;  /* 0x000000040200720c */ /* 0x000fe40003f86270 */
[----:B------:R-:W1:Y:S11]  /*11070*/  SHFL.IDX PT, R2, R5, 0x1, 0x181f ;  /* 0x00381f0005027f89 */ /* 0x000e7600000e0000 */
        /* <DEDUP_REMOVED lines=73> */
[----:B------:R0:W-:Y:S04]  /*11510*/  @!P4 LDGSTS.E.BYPASS.LTC128B.128 [R8+0x1f400], desc[UR6][R2.64+0x180], !P3 ;  /* 0x1f4001800208cfae */ /* 0x0001e8000d901d46 */
[----:B0-----:R0:W1:Y:S02]  /*11520*/  SHFL.IDX PT, R2, R6, 0x7, 0x181f ;  /* 0x00f81f0006027f89 */ /* 0x00106400000e0000 */
.L_x_1396:
[----:B------:R-:W-:Y:S01]  /*11530*/  VIADD R0, R0, 0x70 ;  /* 0x0000007000007836 */ /* 0x000fe20000000000 */
[----:B------:R-:W-:Y:S04]  /*11540*/  BSSY B0, `(.L_x_1279) ;  /* 0x000000d000007945 */ /* 0x000fe80003800000 */
[----:B------:R-:W-:-:S13]  /*11550*/  ISETP.GE.AND P4, PT, R0, R4, PT ;  /* 0x000000040000720c */ /* 0x000fda0003f86270 */
[----:B------:R-:W-:Y:S05]  /*11560*/  @P4 BRA `(.L_x_1280) ;  /* 0x0000000000284947 */ /* 0x000fea0003800000 */
[----:B-1----:R-:W-:Y:S01]  /*11570*/  LEA R2, P4, R9, R2, 0x1 ;  /* 0x0000000209027211 */ /* 0x002fe200078808ff */
[----:B------:R-:W-:-:S04]  /*11580*/  ULDC.64 UR4, c[0x0][0x208] ;  /* 0x0000820000047ab9 */ /* 0x000fc80000000a00 */
[----:B------:R-:W-:-:S05]  /*11590*/  IMAD.X R3, RZ, RZ, R7, P4 ;  /* 0x000000ffff037224 */ /* 0x000fca00020e0607 */
[----:B------:R-:W-:Y:S01]  /*115a0*/  @!PT LDS RZ, [RZ] ;  /* 0x00000000fffff984 */ /* 0x000fe20000000800 */
[----:B------:R-:W-:Y:S01]  /*115b0*/  @!PT LDS RZ, [RZ] ;  /* 0x00000000fffff984 */ /* 0x000fe20000000800 */
[----:B------:R-:W-:Y:S01]  /*115c0*/  @!PT LDS RZ, [RZ] ;  /* 0x00000000fffff984 */ /* 0x000fe20000000800 */
[----:B------:R2:W-:Y:S04]  /*115d0*/  LDGSTS.E.BYPASS.LTC128B.128 [R8+0x13c00], desc[UR4][R2.64], !P0 ;  /* 0x13c0000002087fae */ /* 0x0005e8000c101d44 */
[----:B------:R2:W-:Y:S04]  /*115e0*/  LDGSTS.E.BYPASS.LTC128B.128 [R8+0x17c00], desc[UR4][R2.64+0x80], !P1 ;  /* 0x17c0008002087fae */ /* 0x0005e8000c901d44 */
[----:B------:R2:W-:Y:S04]  /*115f0*/  LDGSTS.E.BYPASS.LTC128B.128 [R8+0x1bc00], desc[UR4][R2.64+0x100], !P2 ;  /* 0x1bc0010002087fae */ /* 0x0005e8000d101d44 */
[----:B------:R2:W-:Y:S02]  /*11600*/  LDGSTS.E.BYPASS.LTC128B.128 [R8+0x1fc00], desc[UR4][R2.64+0x180], !P3 ;  /* 0x1fc0018002087fae */ /* 0x0005e4000d901d44 */
.L_x_1280:
[----:B------:R-:W-:Y:S05]  /*11610*/  BSYNC B0 ;  /* 0x0000000000007941 */ /* 0x000fea0003800000 */
.L_x_1279:
[----:B------:R-:W-:Y:S01]  /*11620*/  NOP ;  /* 0x0000000000007918 */ /* 0x000fe20000000000 */
[----:B------:R-:W-:Y:S01]  /*11630*/  PLOP3.LUT P0, PT, PT, PT, PT, 0x80, 0x0 ;  /* 0x000000000000781c */ /* 0x000fe20003f0f070 */
[----:B0-----:R-:W-:-:S12]  /*11640*/  VIADD R6, R17, 0x30800 ;  /* 0x0003080011067836 */ /* 0x001fd80000000000 */
.L_x_1281:
[----:B------:R-:W-:Y:S02]  /*11650*/  PLOP3.LUT P1, PT, P1, P0, PT, 0xa2, 0x0 ;  /* 0x000000000000781c */ /* 0x000fe40000f21472 */
[----:B------:R-:W-:-:S08]  /*11660*/  @P0 R2UR P1, UR4, R17 ;  /* 0x00000000110402ca */ /* 0x000fd00000020000 */
[----:B------:R-:W-:-:S05]  /*11670*/  @P0 PLOP3.LUT P0, PT, P1, PT, PT, 0x80, 0x0 ;  /* 0x000000000000081c */ /* 0x000fca0000f0f070 */
[----:B------:R-:W-:Y:S01]  /*11680*/  @!P1 SYNCS.ARRIVE.TRANS64.RED.A0T1 RZ, [UR4+0x30800], RZ ;  /* 0x030800ffffff99a7 */ /* 0x000fe20008200404 */
[----:B------:R-:W-:Y:S07]  /*11690*/  @!P1 ARRIVES.LDGSTSBAR.64.TRANSCNT [UR4+0x30800] ;  /* 0x03080000ff0099b0 */ /* 0x000fee0008000a84 */
[----:B------:R-:W-:Y:S05]  /*116a0*/  @P0 BRA.U.ANY `(.L_x_1281) ;  /* 0xfffffffd00e80947 */ /* 0x000fea000393ffff */
[----:B-12---:R-:W2:Y:S02]  /*116b0*/  LDL.LU R2, [R1+0x18] ;  /* 0x0000180001027983 */ /* 0x006ea40000300800 */
        /* <DEDUP_REMOVED lines=9> */
[----:B------:R-:W1:Y:S03]  /*11750*/  SYNCS.PHASECHK.TRANS64.TRYWAIT P0, [R17+URZ+0x30820], R0 ;  /* 0x03082000110075a7 */ /* 0x000e66000800017f */
[----:B01----:R-:W-:Y:S05]  /*11760*/  @!P0 BRA `(.L_x_1283) ;  /* 0x0000004400c08947 */ /* 0x003fea0003800000 */
.L_x_1397:
[----:B------:R-:W-:Y:S05]  /*11770*/  BSYNC B0 ;  /* 0x0000000000007941 */ /* 0x000fea0003800000 */
.L_x_1282:
[----:B------:R-:W-:-:S04]  /*11780*/  UIADD3 UR4, UR41, -0x2, URZ ;  /* 0xfffffffe29047890 */ /* 0x000fc8000fffe03f */
[----:B------:R-:W-:-:S06]  /*11790*/  UISETP.GE.AND UP0, UPT, UR4, UR40, UPT ;  /* 0x000000280400728c */ /* 0x000fcc000bf06270 */
[----:B------:R-:W-:-:S13]  /*117a0*/  PLOP3.LUT P0, PT, PT, PT, UP0, 0x80, 0x0 ;  /* 0x000000000000781c */ /* 0x000fda0003f0f008 */
[----:B------:R-:W-:Y:S05]  /*117b0*/  @!P0 BRA `(.L_x_1284) ;  /* 0x0000002800388947 */ /* 0x000fea0003800000 */
[----:B0-----:R-:W-:Y:S01]  /*117c0*/  IMAD R0, RZ, RZ, -UR41 ;  /* 0x80000029ff007e24 */ /* 0x001fe2000f8e02ff */
[----:B------:R-:W-:Y:S01]  /*117d0*/  LOP3.LUT R5, RZ, UR40, RZ, 0x33, !PT ;  /* 0x00000028ff057c12 */ /* 0x000fe2000f8e33ff */
[----:B------:R-:W-:-:S03]  /*117e0*/  IMAD.U32 R4, RZ, RZ, UR4 ;  /* 0x00000004ff047e24 */ /* 0x000fc6000f8e00ff */
[----:B------:R-:W-:-:S05]  /*117f0*/  VIADDMNMX R5, R0, 0x1, R5, !PT ;  /* 0x0000000100057846 */ /* 0x000fca0007800105 */
[----:B------:R-:W-:-:S05]  /*11800*/  VIADD R0, R5, UR41 ;  /* 0x0000002905007c36 */ /* 0x000fca0008000000 */
[----:B------:R-:W-:-:S04]  /*11810*/  LOP3.LUT R0, R0, 0x1, RZ, 0xc0, !PT ;  /* 0x0000000100007812 */ /* 0x000fc800078ec0ff */
[----:B------:R-:W-:-:S13]  /*11820*/  ISETP.NE.U32.AND P0, PT, R0, 0x1, PT ;  /* 0x000000010000780c */ /* 0x000fda0003f05070 */
[----:B------:R-:W-:Y:S05]  /*11830*/  @P0 BRA `(.L_x_1285) ;  /* 0x0000000c00600947 */ /* 0x000fea0003800000 */
[----:B------:R-:W2:Y:S01]  /*11840*/  LDL R2, [R1+0x8] ;  /* 0x0000080001027983 */ /* 0x000ea20000100800 */
[----:B------:R-:W-:Y:S01]  /*11850*/  LOP3.LUT P1, RZ, R19, 0x2, RZ, 0xc0, !PT ;  /* 0x0000000213ff7812 */ /* 0x000fe2000782c0ff */
[----:B------:R-:W-:Y:S01]  /*11860*/  VIADD R0, R18, 0x1 ;  /* 0x0000000112007836 */ /* 0x000fe20000000000 */
[----:B------:R-:W-:Y:S04]  /*11870*/  BSSY B0, `(.L_x_1286) ;  /* 0x00000d0000007945 */ /* 0x000fe80003800000 */
[----:B------:R-:W-:-:S04]  /*11880*/  ISETP.NE.AND P0, PT, R0, 0x2, PT ;  /* 0x000000020000780c */ /* 0x000fc80003f05270 */
[----:B------:R-:W-:Y:S02]  /*11890*/  SEL R10, RZ, 0x1, P0 ;  /* 0x00000001ff0a7807 */ /* 0x000fe40000000000 */
[----:B------:R-:W-:Y:S02]  /*118a0*/  SEL R0, R0, RZ, P0 ;  /* 0x000000ff00007207 */ /* 0x000fe40000000000 */
[----:B--2---:R-:W-:Y:S01]  /*118b0*/  LOP3.LUT R10, R2, R10, RZ, 0x3c, !PT ;  /* 0x0000000a020a7212 */ /* 0x004fe200078e3cff */
[----:B------:R-:W-:Y:S06]  /*118c0*/  @!P1 BRA `(.L_x_1287) ;  /* 0x0000000c00289947 */ /* 0x000fec0003800000 */
[----:B------:R-:W-:Y:S01]  /*118d0*/  LOP3.LUT P1, RZ, R19, 0x1, RZ, 0xc0, !PT ;  /* 0x0000000113ff7812 */ /* 0x000fe2000782c0ff */
[----:B------:R-:W-:-:S12]  /*118e0*/  IMAD.MOV.U32 R8, RZ, RZ, R16 ;  /* 0x000000ffff087224 */ /* 0x000fd800078e0010 */
[----:B------:R-:W-:Y:S05]  /*118f0*/  @!P1 BRA `(.L_x_1288) ;  /* 0x0000000000589947 */ /* 0x000fea0003800000 */
[----:B------:R-:W2:Y:S01]  /*11900*/  LDL R9, [R1+0xc] ;  /* 0x00000c0001097983 */ /* 0x000ea20000100800 */
[----:B------:R-:W0:Y:S03]  /*11910*/  LDC R8, c[0x0][0x43c] ;  /* 0x00010f00ff087b82 */ /* 0x000e260000000800 */
[----:B------:R-:W3:Y:S01]  /*11920*/  LDL R12, [R1+0x4] ;  /* 0x00000400010c7983 */ /* 0x000ee20000100800 */
[----:B------:R-:W-:Y:S01]  /*11930*/  IMAD.MOV.U32 R7, RZ, RZ, R4 ;  /* 0x000000ffff077224 */ /* 0x000fe200078e0004 */
[----:B------:R-:W-:Y:S01]  /*11940*/  ULDC.64 UR4, c[0x0][0x428] ;  /* 0x00010a0000047ab9 */ /* 0x000fe20000000a00 */
[----:B------:R-:W-:Y:S01]  /*11950*/  ULDC.64 UR6, c[0x0][0x208] ;  /* 0x0000820000067ab9 */ /* 0x000fe20000000a00 */
[----:B0-----:R-:W-:-:S13]  /*11960*/  ISETP.NE.AND P0, PT, R8, 0x1, PT ;  /* 0x000000010800780c */ /* 0x001fda0003f05270 */
[----:B------:R-:W0:Y:S02]  /*11970*/  @P0 LDC.64 R2, c[0x0][0x440] ;  /* 0x00011000ff020b82 */ /* 0x000e240000000a00 */
[----:B0-----:R-:W-:-:S05]  /*11980*/  @P0 IMAD.HI.U32 R2, R4, R2, RZ ;  /* 0x0000000204020227 */ /* 0x001fca00078e00ff */
[----:B------:R-:W-:-:S05]  /*11990*/  @P0 SHF.R.U32.HI R7, RZ, R3, R2 ;  /* 0x00000003ff070219 */ /* 0x000fca0000011602 */
[----:B------:R-:W-:-:S04]  /*119a0*/  IMAD.MOV R2, RZ, RZ, -R7 ;  /* 0x000000ffff027224 */ /* 0x000fc800078e0a07 */
[----:B------:R-:W-:Y:S02]  /*119b0*/  IMAD R4, R8, R2, R4 ;  /* 0x0000000208047224 */ /* 0x000fe400078e0204 */
[----:B------:R-:W0:Y:S01]  /*119c0*/  LDC.64 R2, c[0x0][0x418] ;  /* 0x00010600ff027b82 */ /* 0x000e220000000a00 */
[----:B--2---:R-:W-:Y:S01]  /*119d0*/  IMAD R8, R9, UR4, RZ ;  /* 0x0000000409087c24 */ /* 0x004fe2000f8e02ff */
[----:B------:R-:W-:-:S03]  /*119e0*/  SHF.R.S32.HI R9, RZ, 0x1f, R7 ;  /* 0x0000001fff097819 */ /* 0x000fc60000011407 */
[----:B---3--:R-:W-:Y:S02]  /*119f0*/  IMAD R11, R12, UR5, R8 ;  /* 0x000000050c0b7c24 */ /* 0x008fe4000f8e0208 */
[----:B------:R-:W-:-:S04]  /*11a00*/  IMAD.MOV.U32 R8, RZ, RZ, R7 ;  /* 0x000000ffff087224 */ /* 0x000fc800078e0007 */
[----:B------:R-:W-:-:S04]  /*11a10*/  IMAD.WIDE.U32 R8, R12, UR4, R8 ;  /* 0x000000040c087c25 */ /* 0x000fc8000f8e0008 */
[----:B------:R-:W-:Y:S01]  /*11a20*/  IMAD.IADD R7, R11, 0x1, R9 ;  /* 0x000000010b077824 */ /* 0x000fe200078e0209 */
[----:B0-----:R-:W-:-:S04]  /*11a30*/  LEA R2, P0, R8, R2, 0x2 ;  /* 0x0000000208027211 */ /* 0x001fc800078010ff */
[----:B------:R-:W-:-:S05]  /*11a40*/  LEA.HI.X R3, R8, R3, R7, 0x2, P0 ;  /* 0x0000000308037211 */ /* 0x000fca00000f1407 */
[----:B------:R0:W5:Y:S04]  /*11a50*/  LDG.E R8, desc[UR6][R2.64] ;  /* 0x0000000602087981 */ /* 0x000168000c1e1900 */
.L_x_1288:
[----:B0-----:R-:W-:Y:S01]  /*11a60*/  IMAD R3, R0, 0x8, R17 ;  /* 0x0000000800037824 */ /* 0x001fe200078e0211 */
[----:B------:R-:W-:Y:S01]  /*11a70*/  SHF.L.U32 R2, R10, 0x1f, RZ ;  /* 0x0000001f0a027819 */ /* 0x000fe200000006ff */
[----:B------:R-:W-:Y:S03]  /*11a80*/  BSSY B1, `(.L_x_1289) ;  /* 0x0000003000017945 */ /* 0x000fe60003800000 */
[----:B------:R-:W0:Y:S02]  /*11a90*/  SYNCS.PHASECHK.TRANS64.TRYWAIT P0, [R3+URZ+0x30840], R2 ;  /* 0x03084002030075a7 */ /* 0x000e24000800017f */
[----:B0-----:R-:W-:Y:S05]  /*11aa0*/  @!P0 BRA `(.L_x_1290) ;  /* 0x0000004400048947 */ /* 0x001fea0003800000 */
.L_x_1398:
[----:B------:R-:W-:Y:S05]  /*11ab0*/  BSYNC B1 ;  /* 0x0000000000017941 */ /* 0x000fea0003800000 */
.L_x_1289:
[----:B------:R-:W1:Y:S01]  /*11ac0*/  S2R R7, SR_TID.X ;  /* 0x0000000000077919 */ /* 0x000e620000002100 */
[----:B------:R-:W-:Y:S01]  /*11ad0*/  BSSY B1, `(.L_x_1291) ;  /* 0x000000b000017945 */ /* 0x000fe20003800000 */
[----:B-1----:R-:W-:-:S04]  /*11ae0*/  LOP3.LUT R7, R7, 0x7f, RZ, 0xc0, !PT ;  /* 0x0000007f07077812 */ /* 0x002fc800078ec0ff */
[----:B------:R-:W-:-:S13]  /*11af0*/  ISETP.NE.AND P1, PT, R7, RZ, PT ;  /* 0x000000ff0700720c */ /* 0x000fda0003f25270 */
[----:B------:R-:W-:Y:S05]  /*11b00*/  @P1 BRA `(.L_x_1292) ;  /* 0x00000000001c1947 */ /* 0x000fea0003800000 */
[----:B------:R-:W1:Y:S01]  /*11b10*/  S2R R7, SR_TID.X ;  /* 0x0000000000077919 */ /* 0x000e620000002100 */
[----:B0-----:R-:W-:-:S04]  /*11b20*/  IMAD.MOV.U32 R2, RZ, RZ, 0x8000 ;  /* 0x00008000ff027424 */ /* 0x001fc800078e00ff */
[----:B------:R2:W-:Y:S01]  /*11b30*/  SYNCS.ARRIVE.TRANS64 RZ, [R3+URZ+0x30830], R2 ;  /* 0x0308300203ff79a7 */ /* 0x0005e2000800003f */
[----:B-1----:R-:W-:-:S04]  /*11b40*/  LOP3.LUT R7, R7, 0x1f, RZ, 0xc0, !PT ;  /* 0x0000001f07077812 */ /* 0x002fc800078ec0ff */
[----:B------:R-:W-:-:S13]  /*11b50*/  ISETP.NE.AND P0, PT, R7, RZ, PT ;  /* 0x000000ff0700720c */ /* 0x000fda0003f05270 */
[----:B--2---:R-:W-:Y:S05]  /*11b60*/  @!P0 BRA `(.L_x_1292) ;  /* 0x0000000000048947 */ /* 0x004fea0003800000 */
[----:B------:R-:W-:Y:S01]  /*11b70*/  BPT.TRAP 0x1 ;  /* 0x000000040000795c */ /* 0x000fe20000300000 */
.L_x_1292:
[----:B------:R-:W-:Y:S05]  /*11b80*/  BSYNC B1 ;  /* 0x0000000000017941 */ /* 0x000fea0003800000 */
.L_x_1291:
[----:B------:R-:W-:Y:S01]  /*11b90*/  IMAD.MOV.U32 R11, RZ, RZ, RZ ;  /* 0x000000ffff0b7224 */ /* 0x000fe200078e00ff */
[----:B------:R-:W-:Y:S01]  /*11ba0*/  UIADD3 UR4, UP0, UR38, 0x370, URZ ;  /* 0x0000037026047890 */ /* 0x000fe2000ff1e03f */
[----:B------:R-:W-:Y:S01]  /*11bb0*/  IMAD R7, R0, 0x8000, R17 ;  /* 0x0000800000077824 */ /* 0x000fe200078e0211 */
[----:B------:R-:W-:Y:S01]  /*11bc0*/  PLOP3.LUT P0, PT, PT, PT, PT, 0x80, 0x0 ;  /* 0x000000000000781c */ /* 0x000fe20003f0f070 */
[----:B0-----:R-:W-:Y:S01]  /*11bd0*/  VIADD R3, R3, 0x30830 ;  /* 0x0003083003037836 */ /* 0x001fe20000000000 */
[----:B------:R-:W-:Y:S01]  /*11be0*/  R2UR UR10, R11 ;  /* 0x000000000b0a72ca */ /* 0x000fe200000e0000 */
[----:B------:R-:W-:Y:S01]  /*11bf0*/  IMAD.SHL.U32 R2, R4, 0x40, RZ ;  /* 0x0000004004027824 */ /* 0x000fe200078e00ff */
[----:B------:R-:W-:Y:S01]  /*11c00*/  UIADD3.X UR5, URZ, UR39, URZ, UP0, !UPT ;  /* 0x000000273f057290 */ /* 0x000fe200087fe43f */
[----:B------:R-:W-:Y:S01]  /*11c10*/  VIADD R9, R7, 0x20400 ;  /* 0x0002040007097836 */ /* 0x000fe20000000000 */
[----:B------:R-:W-:Y:S01]  /*11c20*/  UMOV UR6, 0x0 ;  /* 0x0000000000067882 */ /* 0x000fe20000000000 */
[----:B------:R-:W-:-:S10]  /*11c30*/  UMOV UR7, 0x14f00000 ;  /* 0x14f0000000077882 */ /* 0x000fd40000000000 */
.L_x_1293:
[----:B------:R-:W-:-:S13]  /*11c40*/  @P0 ELECT P2, URZ, PT ;  /* 0x00000000003f082f */ /* 0x000fda0003840000 */
[----:B-----5:R-:W-:Y:S01]  /*11c50*/  @P2 R2UR UR13, R8 ;  /* 0x00000000080d22ca */ /* 0x020fe200000e0000 */
[----:B------:R-:W-:Y:S01]  /*11c60*/  UMOV UR12, UR36 ;  /* 0x00000024000c7c82 */ /* 0x000fe20008000000 */
[----:B------:R-:W-:Y:S02]  /*11c70*/  @P2 R2UR UR11, R2 ;  /* 0x00000000020b22ca */ /* 0x000fe400000e0000 */
[----:B------:R-:W-:Y:S02]  /*11c80*/  @P2 R2UR UR9, R3 ;  /* 0x00000000030922ca */ /* 0x000fe400000e0000 */
[----:B------:R-:W-:Y:S02]  /*11c90*/  @P2 R2UR UR8, R9 ;  /* 0x00000000090822ca */ /* 0x000fe400000e0000 */
[----:B------:R-:W-:Y:S02]  /*11ca0*/  @P2 PLOP3.LUT P0, PT, P2, PT, PT, 0x8, 0x0 ;  /* 0x000000000000281c */ /* 0x000fe4000170e170 */
        /* <DEDUP_REMOVED lines=9> */
.L_x_1294:
[----:B------:R-:W-:-:S13]  /*11d40*/  @P0 ELECT P2, URZ, PT ;  /* 0x00000000003f082f */ /* 0x000fda0003840000 */
[----:B------:R-:W-:Y:S01]  /*11d50*/  @P2 R2UR UR13, R8 ;  /* 0x00000000080d22ca */ /* 0x000fe200000e0000 */
        /* <DEDUP_REMOVED lines=14> */
.L_x_1295:
        /* <DEDUP_REMOVED lines=16> */
.L_x_1296:
        /* <DEDUP_REMOVED lines=10> */
[----:B------:R-:W2:Y:S01]  /*11fe0*/  LDL.LU R9, [R1+0x8] ;  /* 0x0000080001097983 */ /* 0x000ea20000300800 */
[----:B------:R-:W-:Y:S01]  /*11ff0*/  IMAD R3, R18, 0x8, R6 ;  /* 0x0000000812037824 */ /* 0x000fe200078e0206 */
[----:B------:R-:W-:Y:S01]  /*12000*/  BSSY B1, `(.L_x_1297) ;  /* 0x0000004000017945 */ /* 0x000fe20003800000 */
[----:B--2---:R-:W-:-:S04]  /*12010*/  SHF.L.U32 R2, R9, 0x1f, RZ ;  /* 0x0000001f09027819 */ /* 0x004fc800000006ff */
[----:B------:R-:W0:Y:S02]  /*12020*/  SYNCS.PHASECHK.TRANS64.TRYWAIT P0, [R3+URZ+0x60], R2 ;  /* 0x00006002030075a7 */ /* 0x000e24000800017f */
[----:B0-----:R-:W-:Y:S05]  /*12030*/  @!P0 BRA `(.L_x_1298) ;  /* 0x0000003c00b48947 */ /* 0x001fea0003800000 */
.L_x_1399:
[----:B------:R-:W-:Y:S05]  /*12040*/  BSYNC B1 ;  /* 0x0000000000017941 */ /* 0x000fea0003800000 */
.L_x_1297:
[----:B------:R-:W-:Y:S01]  /*12050*/  BSSY B1, `(.L_x_1299) ;  /* 0x000000c000017945 */ /* 0x000fe20003800000 */
[----:B------:R-:W-:Y:S02]  /*12060*/  IMAD.MOV.U32 R12, RZ, RZ, 0x0 ;  /* 0x00000000ff0c7424 */ /* 0x000fe400078e00ff */
[----:B------:R-:W-:Y:S01]  /*12070*/  IMAD.MOV.U32 R13, RZ, RZ, 0x14f00000 ;  /* 0x14f00000ff0d7424 */ /* 0x000fe200078e00ff */
[----:B------:R-:W-:Y:S06]  /*12080*/  @P1 BRA `(.L_x_1300) ;  /* 0x0000000000201947 */ /* 0x000fec0003800000 */
[----:B------:R-:W1:Y:S01]  /*12090*/  S2R R7, SR_TID.X ;  /* 0x0000000000077919 */ /* 0x000e620000002100 */
[----:B0-----:R-:W-:Y:S02]  /*120a0*/  IMAD R2, R18, 0x8, R17 ;  /* 0x0000000812027824 */ /* 0x001fe400078e0211 */
[----:B------:R-:W-:-:S04]  /*120b0*/  IMAD.MOV.U32 R3, RZ, RZ, 0x8000 ;  /* 0x00008000ff037424 */ /* 0x000fc800078e00ff */
[----:B------:R2:W-:Y:S01]  /*120c0*/  SYNCS.ARRIVE.TRANS64 RZ, [R2+URZ+0x30850], R3 ;  /* 0x0308500302ff79a7 */ /* 0x0005e2000800003f */
[----:B-1----:R-:W-:-:S04]  /*120d0*/  LOP3.LUT R7, R7, 0x1f, RZ, 0xc0, !PT ;  /* 0x0000001f07077812 */ /* 0x002fc800078ec0ff */
[----:B------:R-:W-:-:S13]  /*120e0*/  ISETP.NE.AND P0, PT, R7, RZ, PT ;  /* 0x000000ff0700720c */ /* 0x000fda0003f05270 */
[----:B--2---:R-:W-:Y:S05]  /*120f0*/  @!P0 BRA `(.L_x_1300) ;  /* 0x0000000000048947 */ /* 0x004fea0003800000 */
[----:B------:R-:W-:Y:S01]  /*12100*/  BPT.TRAP 0x1 ;  /* 0x000000040000795c */ /* 0x000fe20000300000 */
.L_x_1300:
[----:B------:R-:W-:Y:S05]  /*12110*/  BSYNC B1 ;  /* 0x0000000000017941 */ /* 0x000fea0003800000 */
.L_x_1299:
[----:B------:R-:W2:Y:S01]  /*12120*/  LDL.LU R7, [R1] ;  /* 0x0000000001077983 */ /* 0x000ea20000300800 */
[----:B------:R-:W-:Y:S01]  /*12130*/  R2UR UR10, R11 ;  /* 0x000000000b0a72ca */ /* 0x000fe200000e0000 */
[--C-:B0-----:R-:W-:Y:S01]  /*12140*/  IMAD R2, R18, 0x8, R17.reuse ;  /* 0x0000000812027824 */ /* 0x101fe200078e0211 */
[----:B------:R-:W-:Y:S01]  /*12150*/  R2UR UR6, R12 ;  /* 0x000000000c0672ca */ /* 0x000fe200000e0000 */
[----:B------:R-:W-:Y:S01]  /*12160*/  IMAD R3, R18, 0x8000, R17 ;  /* 0x0000800012037824 */ /* 0x000fe200078e0211 */
[----:B------:R-:W-:Y:S01]  /*12170*/  R2UR UR7, R13 ;  /* 0x000000000d0772ca */ /* 0x000fe200000e0000 */
[----:B------:R-:W-:Y:S01]  /*12180*/  UIADD3 UR4, UP0, UR38, 0x470, URZ ;  /* 0x0000047026047890 */ /* 0x000fe2000ff1e03f */
[----:B------:R-:W-:Y:S01]  /*12190*/  PLOP3.LUT P0, PT, PT, PT, PT, 0x80, 0x0 ;  /* 0x000000000000781c */ /* 0x000fe20003f0f070 */
[----:B------:R-:W-:Y:S02]  /*121a0*/  VIADD R2, R2, 0x30850 ;  /* 0x0003085002027836 */ /* 0x000fe40000000000 */
[----:B------:R-:W-:Y:S01]  /*121b0*/  VIADD R9, R3, 0x400 ;  /* 0x0000040003097836 */ /* 0x000fe20000000000 */
[----:B------:R-:W-:Y:S01]  /*121c0*/  UIADD3.X UR5, URZ, UR39, URZ, UP0, !UPT ;  /* 0x000000273f057290 */ /* 0x000fe200087fe43f */
[----:B--2---:R-:W-:-:S11]  /*121d0*/  IMAD.SHL.U32 R7, R7, 0x40, RZ ;  /* 0x0000004007077824 */ /* 0x004fd600078e00ff */
.L_x_1301:
        /* <DEDUP_REMOVED lines=15> */
.L_x_1302:
        /* <DEDUP_REMOVED lines=15> */
.L_x_1303:
        /* <DEDUP_REMOVED lines=15> */
.L_x_1304:
        /* <DEDUP_REMOVED lines=10> */
[----:B------:R0:W-:Y:S01]  /*12550*/  STL [R1], R4 ;  /* 0x0000000401007387 */ /* 0x0001e20000100800 */
[----:B------:R-:W-:-:S07]  /*12560*/  IMAD.MOV.U32 R16, RZ, RZ, R8 ;  /* 0x000000ffff107224 */ /* 0x000fce00078e0008 */
.L_x_1287:
[----:B------:R-:W-:Y:S05]  /*12570*/  BSYNC B0 ;  /* 0x0000000000007941 */ /* 0x000fea0003800000 */
.L_x_1286:
[----:B------:R1:W-:Y:S01]  /*12580*/  STL [R1+0x8], R10 ;  /* 0x0000080a01007387 */ /* 0x0003e20000100800 */
[----:B------:R-:W-:Y:S01]  /*12590*/  UIADD3 UR4, UR41, -0x3, URZ ;  /* 0xfffffffd29047890 */ /* 0x000fe2000fffe03f */
[----:B------:R-:W-:-:S05]  /*125a0*/  IMAD.MOV.U32 R18, RZ, RZ, R0 ;  /* 0x000000ffff127224 */ /* 0x000fca00078e0000 */
[----:B0-----:R-:W-:-:S07]  /*125b0*/  IMAD.U32 R4, RZ, RZ, UR4 ;  /* 0x00000004ff047e24 */ /* 0x001fce000f8e00ff */
.L_x_1285:
[----:B------:R-:W-:Y:S01]  /*125c0*/  ULOP3.LUT UR4, URZ, UR41, URZ, 0x33, !UPT ;  /* 0x000000293f047292 */ /* 0x000fe2000f8e333f */
[----:B------:R-:W-:Y:S01]  /*125d0*/  VIADD R5, R5, 0xfffffffe ;  /* 0xfffffffe05057836 */ /* 0x000fe20000000000 */
[----:B------:R-:W-:Y:S04]  /*125e0*/  BSSY B0, `(.L_x_1284) ;  /* 0x00001ab000007945 */ /* 0x000fe80003800000 */
[----:B------:R-:W-:-:S13]  /*125f0*/  ISETP.NE.AND P0, PT, R5, UR4, PT ;  /* 0x0000000405007c0c */ /* 0x000fda000bf05270 */
[----:B------:R-:W-:Y:S05]  /*12600*/  @!P0 BRA `(.L_x_1305) ;  /* 0x0000001800a08947 */ /* 0x000fea0003800000 */
[----:B------:R-:W-:-:S07]  /*12610*/  IMAD.MOV.U32 R8, RZ, RZ, R16 ;  /* 0x000000ffff087224 */ /* 0x000fce00078e0010 */
.L_x_1344:
[----:B--2---:R-:W2:Y:S01]  /*12620*/  LDL R2, [R1+0x8] ;  /* 0x0000080001027983 */ /* 0x004ea20000100800 */
[----:B------:R-:W-:Y:S01]  /*12630*/  LOP3.LUT P1, RZ, R19, 0x2, RZ, 0xc0, !PT ;  /* 0x0000000213ff7812 */ /* 0x000fe2000782c0ff */
[----:B------:R-:W-:Y:S01]  /*12640*/  VIADD R0, R18, 0x1 ;  /* 0x0000000112007836 */ /* 0x000fe20000000000 */
[----:B------:R-:W-:Y:S05]  /*12650*/  YIELD ;  /* 0x0000000000007946 */ /* 0x000fea0003800000 */
[----:B------:R-:W-:Y:S01]  /*12660*/  ISETP.NE.AND P0, PT, R0, 0x2, PT ;  /* 0x000000020000780c */ /* 0x000fe20003f05270 */
[----:B------:R-:W-:Y:S03]  /*12670*/  BSSY B1, `(.L_x_1306) ;  /* 0x00000cc000017945 */ /* 0x000fe60003800000 */
[----:B------:R-:W-:-:S02]  /*12680*/  SEL R5, RZ, 0x1, P0 ;  /* 0x00000001ff057807 */ /* 0x000fc40000000000 */
[----:B------:R-:W-:Y:S02]  /*12690*/  SEL R0, R0, RZ, P0 ;  /* 0x000000ff00007207 */ /* 0x000fe40000000000 */
[----:B--2---:R-:W-:Y:S01]  /*126a0*/  LOP3.LUT R5, R2, R5, RZ, 0x3c, !PT ;  /* 0x0000000502057212 */ /* 0x004fe200078e3cff */
[----:B0-----:R-:W-:Y:S06]  /*126b0*/  @!P1 BRA `(.L_x_1307) ;  /* 0x0000000c001c9947 */ /* 0x001fec0003800000 */
[----:B------:R-:W-:Y:S01]  /*126c0*/  LOP3.LUT P1, RZ, R19, 0x1, RZ, 0xc0, !PT ;  /* 0x0000000113ff7812 */ /* 0x000fe2000782c0ff */
[----:B------:R-:W-:-:S12]  /*126d0*/  IMAD.MOV.U32 R7, RZ, RZ, R4 ;  /* 0x000000ffff077224 */ /* 0x000fd800078e0004 */
[----:B------:R-:W-:Y:S05]  /*126e0*/  @!P1 BRA `(.L_x_1308) ;  /* 0x0000000000549947 */ /* 0x000fea0003800000 */
[----:B-1----:R-:W2:Y:S01]  /*126f0*/  LDL R10, [R1+0xc] ;  /* 0x00000c00010a7983 */ /* 0x002ea20000100800 */
[----:B------:R-:W0:Y:S01]  /*12700*/  LDC R8, c[0x0][0x43c] ;  /* 0x00010f00ff087b82 */ /* 0x000e220000000800 */
[----:B------:R-:W-:Y:S02]  /*12710*/  ULDC.64 UR4, c[0x0][0x428] ;  /* 0x00010a0000047ab9 */ /* 0x000fe40000000a00 */
[----:B------:R-:W3:Y:S01]  /*12720*/  LDL R9, [R1+0x4] ;  /* 0x0000040001097983 */ /* 0x000ee20000100800 */
[----:B------:R-:W-:Y:S01]  /*12730*/  ULDC.64 UR6, c[0x0][0x208] ;  /* 0x0000820000067ab9 */ /* 0x000fe20000000a00 */
[----:B0-----:R-:W-:-:S13]  /*12740*/  ISETP.NE.AND P0, PT, R8, 0x1, PT ;  /* 0x000000010800780c */ /* 0x001fda0003f05270 */
[----:B------:R-:W0:Y:S02]  /*12750*/  @P0 LDC.64 R2, c[0x0][0x440] ;  /* 0x00011000ff020b82 */ /* 0x000e240000000a00 */
[----:B0-----:R-:W-:-:S04]  /*12760*/  @P0 IMAD.HI.U32 R7, R4, R2, RZ ;  /* 0x0000000204070227 */ /* 0x001fc800078e00ff */
[----:B------:R-:W-:Y:S01]  /*12770*/  IMAD.MOV.U32 R2, RZ, RZ, R4 ;  /* 0x000000ffff027224 */ /* 0x000fe200078e0004 */
[----:B------:R-:W-:-:S04]  /*12780*/  @P0 SHF.R.U32.HI R2, RZ, R3, R7 ;  /* 0x00000003ff020219 */ /* 0x000fc80000011607 */
[--C-:B------:R-:W-:Y:S01]  /*12790*/  SHF.R.S32.HI R3, RZ, 0x1f, R2.reuse ;  /* 0x0000001fff037819 */ /* 0x100fe20000011402 */
[----:B------:R-:W-:-:S04]  /*127a0*/  IMAD.MOV R7, RZ, RZ, -R2 ;  /* 0x000000ffff077224 */ /* 0x000fc800078e0a02 */
[----:B------:R-:W-:Y:S02]  /*127b0*/  IMAD R7, R8, R7, R4 ;  /* 0x0000000708077224 */ /* 0x000fe400078e0204 */
[----:B--2---:R-:W-:-:S04]  /*127c0*/  IMAD R8, R10, UR4, RZ ;  /* 0x000000040a087c24 */ /* 0x004fc8000f8e02ff */
[C---:B---3--:R-:W-:Y:S02]  /*127d0*/  IMAD R8, R9.reuse, UR5, R8 ;  /* 0x0000000509087c24 */ /* 0x048fe4000f8e0208 */
[----:B------:R-:W-:Y:S01]  /*127e0*/  IMAD.WIDE.U32 R2, R9, UR4, R2 ;  /* 0x0000000409027c25 */ /* 0x000fe2000f8e0002 */
[----:B------:R-:W-:-:S03]  /*127f0*/  ULDC.64 UR4, c[0x0][0x418] ;  /* 0x0001060000047ab9 */ /* 0x000fc60000000a00 */
[----:B------:R-:W-:Y:S01]  /*12800*/  IMAD.IADD R3, R8, 0x1, R3 ;  /* 0x0000000108037824 */ /* 0x000fe200078e0203 */
[----:B------:R-:W-:-:S04]  /*12810*/  LEA R8, P0, R2, UR4, 0x2 ;  /* 0x0000000402087c11 */ /* 0x000fc8000f8010ff */
[----:B------:R-:W-:-:S05]  /*12820*/  LEA.HI.X R9, R2, UR5, R3, 0x2, P0 ;  /* 0x0000000502097c11 */ /* 0x000fca00080f1403 */
[----:B------:R0:W5:Y:S04]  /*12830*/  LDG.E R8, desc[UR6][R8.64] ;  /* 0x0000000608087981 */ /* 0x000168000c1e1900 */
.L_x_1308:
[----:B------:R-:W-:Y:S01]  /*12840*/  IMAD R3, R0, 0x8, R17 ;  /* 0x0000000800037824 */ /* 0x000fe200078e0211 */
[----:B------:R-:W-:Y:S01]  /*12850*/  SHF.L.U32 R2, R5, 0x1f, RZ ;  /* 0x0000001f05027819 */ /* 0x000fe200000006ff */
[----:B------:R-:W-:Y:S03]  /*12860*/  BSSY B2, `(.L_x_1309) ;  /* 0x0000003000027945 */ /* 0x000fe60003800000 */
[----:B------:R-:W2:Y:S02]  /*12870*/  SYNCS.PHASECHK.TRANS64.TRYWAIT P0, [R3+URZ+0x30840], R2 ;  /* 0x03084002030075a7 */ /* 0x000ea4000800017f */
[----:B--2---:R-:W-:Y:S05]  /*12880*/  @!P0 BRA `(.L_x_1310) ;  /* 0x0000003400b48947 */ /* 0x004fea0003800000 */
.L_x_1400:
[----:B------:R-:W-:Y:S05]  /*12890*/  BSYNC B2 ;  /* 0x0000000000027941 */ /* 0x000fea0003800000 */
.L_x_1309:
[----:B0-----:R-:W0:Y:S01]  /*128a0*/  S2R R9, SR_TID.X ;  /* 0x0000000000097919 */ /* 0x001e220000002100 */
        /* <DEDUP_REMOVED lines=9> */
[----:B---3--:R-:W-:Y:S05]  /*12940*/  @!P0 BRA `(.L_x_1312) ;  /* 0x0000000000048947 */ /* 0x008fea0003800000 */
[----:B------:R-:W-:Y:S01]  /*12950*/  BPT.TRAP 0x1 ;  /* 0x000000040000795c */ /* 0x000fe20000300000 */
.L_x_1312:
[----:B------:R-:W-:Y:S05]  /*12960*/  BSYNC B2 ;  /* 0x0000000000027941 */ /* 0x000fea0003800000 */
.L_x_1311:
[----:B------:R-:W-:Y:S01]  /*12970*/  IMAD.MOV.U32 R11, RZ, RZ, RZ ;  /* 0x000000ffff0b7224 */ /* 0x000fe200078e00ff */
[----:B------:R-:W-:Y:S01]  /*12980*/  UIADD3 UR4, UP0, UR38, 0x370, URZ ;  /* 0x0000037026047890 */ /* 0x000fe2000ff1e03f */
[----:B------:R-:W-:Y:S01]  /*12990*/  IMAD R9, R0, 0x8000, R17 ;  /* 0x0000800000097824 */ /* 0x000fe200078e0211 */
[----:B------:R-:W-:Y:S01]  /*129a0*/  PLOP3.LUT P0, PT, PT, PT, PT, 0x80, 0x0 ;  /* 0x000000000000781c */ /* 0x000fe20003f0f070 */
[----:B--2---:R-:W-:Y:S01]  /*129b0*/  VIADD R3, R3, 0x30830 ;  /* 0x0003083003037836 */ /* 0x004fe20000000000 */
[----:B------:R-:W-:Y:S01]  /*129c0*/  R2UR UR10, R11 ;  /* 0x000000000b0a72ca */ /* 0x000fe200000e0000 */
[----:B------:R-:W-:Y:S01]  /*129d0*/  IMAD.SHL.U32 R2, R7, 0x40, RZ ;  /* 0x0000004007027824 */ /* 0x000fe200078e00ff */
[----:B------:R-:W-:Y:S01]  /*129e0*/  UIADD3.X UR5, URZ, UR39, URZ, UP0, !UPT ;  /* 0x000000273f057290 */ /* 0x000fe200087fe43f */
[----:B-1----:R-:W-:Y:S01]  /*129f0*/  VIADD R10, R9, 0x20400 ;  /* 0x00020400090a7836 */ /* 0x002fe20000000000 */
[----:B------:R-:W-:Y:S01]  /*12a00*/  UMOV UR6, 0x0 ;  /* 0x0000000000067882 */ /* 0x000fe20000000000 */
[----:B------:R-:W-:-:S10]  /*12a10*/  UMOV UR7, 0x14f00000 ;  /* 0x14f0000000077882 */ /* 0x000fd40000000000 */
.L_x_1313:
        /* <DEDUP_REMOVED lines=16> */
.L_x_1314:
        /* <DEDUP_REMOVED lines=16> */
.L_x_1315:
        /* <DEDUP_REMOVED lines=16> */
.L_x_1316:
        /* <DEDUP_REMOVED lines=16> */
.L_x_1401:
[----:B------:R-:W-:Y:S05]  /*12e20*/  BSYNC B2 ;  /* 0x0000000000027941 */ /* 0x000fea0003800000 */
.L_x_1317:
[----:B------:R-:W-:Y:S01]  /*12e30*/  BSSY B2, `(.L_x_1319) ;  /* 0x000000b000027945 */ /* 0x000fe20003800000 */
[----:B0-----:R-:W-:Y:S02]  /*12e40*/  IMAD.MOV.U32 R2, RZ, RZ, 0x0 ;  /* 0x00000000ff027424 */ /* 0x001fe400078e00ff */
[----:B------:R-:W-:Y:S01]  /*12e50*/  IMAD.MOV.U32 R3, RZ, RZ, 0x14f00000 ;  /* 0x14f00000ff037424 */ /* 0x000fe200078e00ff */
[----:B------:R-:W-:Y:S06]  /*12e60*/  @P1 BRA `(.L_x_1320) ;  /* 0x00000000001c1947 */ /* 0x000fec0003800000 */
[----:B------:R-:W0:Y:S02]  /*12e70*/  S2R R10, SR_TID.X ;  /* 0x00000000000a7919 */ /* 0x000e240000002100 */
[----:B0-----:R-:W-:Y:S01]  /*12e80*/  LOP3.LUT R15, R10, 0x1f, RZ, 0xc0, !PT ;  /* 0x0000001f0a0f7812 */ /* 0x001fe200078ec0ff */
[----:B------:R-:W-:-:S03]  /*12e90*/  IMAD.MOV.U32 R10, RZ, RZ, 0x8000 ;  /* 0x00008000ff0a7424 */ /* 0x000fc600078e00ff */
[----:B------:R-:W-:Y:S01]  /*12ea0*/  ISETP.NE.AND P0, PT, R15, RZ, PT ;  /* 0x000000ff0f00720c */ /* 0x000fe20003f05270 */
[----:B------:R0:W-:-:S12]  /*12eb0*/  SYNCS.ARRIVE.TRANS64 RZ, [R9+URZ+0x50], R10 ;  /* 0x0000500a09ff79a7 */ /* 0x0001d8000800003f */
[----:B0-----:R-:W-:Y:S05]  /*12ec0*/  @!P0 BRA `(.L_x_1320) ;  /* 0x0000000000048947 */ /* 0x001fea0003800000 */
[----:B------:R-:W-:Y:S01]  /*12ed0*/  BPT.TRAP 0x1 ;  /* 0x000000040000795c */ /* 0x000fe20000300000 */
.L_x_1320:
[----:B------:R-:W-:Y:S05]  /*12ee0*/  BSYNC B2 ;  /* 0x0000000000027941 */ /* 0x000fea0003800000 */
.L_x_1319:
[----:B------:R-:W2:Y:S01]  /*12ef0*/  LDL.LU R10, [R1] ;  /* 0x00000000010a7983 */ /* 0x000ea20000300800 */
        /* <DEDUP_REMOVED lines=9> */
[----:B--2---:R-:W-:-:S11]  /*12f90*/  IMAD.SHL.U32 R10, R10, 0x40, RZ ;  /* 0x000000400a0a7824 */ /* 0x004fd600078e00ff */
.L_x_1321:
        /* <DEDUP_REMOVED lines=15> */
.L_x_1322:
        /* <DEDUP_REMOVED lines=15> */
.L_x_1323:
        /* <DEDUP_REMOVED lines=15> */
.L_x_1324:
        /* <DEDUP_REMOVED lines=12> */
.L_x_1307:
[----:B------:R-:W-:Y:S05]  /*13330*/  BSYNC B1 ;  /* 0x0000000000017941 */ /* 0x000fea0003800000 */
.L_x_1306:
[----:B------:R-:W-:Y:S01]  /*13340*/  VIADD R18, R0, 0x1 ;  /* 0x0000000100127836 */ /* 0x000fe20000000000 */
[----:B------:R-:W-:Y:S01]  /*13350*/  LOP3.LUT P1, RZ, R19, 0x2, RZ, 0xc0, !PT ;  /* 0x0000000213ff7812 */ /* 0x000fe2000782c0ff */
[----:B------:R-:W-:Y:S01]  /*13360*/  BSSY B1, `(.L_x_1325) ;  /* 0x00000cf000017945 */ /* 0x000fe20003800000 */
[----:B0-----:R-:W-:Y:S02]  /*13370*/  VIADD R7, R4, 0xffffffff ;  /* 0xffffffff04077836 */ /* 0x001fe40000000000 */
[----:B------:R-:W-:-:S04]  /*13380*/  ISETP.NE.AND P0, PT, R18, 0x2, PT ;  /* 0x000000021200780c */ /* 0x000fc80003f05270 */
[----:B------:R-:W-:Y:S02]  /*13390*/  SEL R2, RZ, 0x1, P0 ;  /* 0x00000001ff027807 */ /* 0x000fe40000000000 */
[----:B------:R-:W-:Y:S02]  /*133a0*/  SEL R18, R18, RZ, P0 ;  /* 0x000000ff12127207 */ /* 0x000fe40000000000 */
[----:B------:R-:W-:-:S05]  /*133b0*/  LOP3.LUT R11, R5, R2, RZ, 0x3c, !PT ;  /* 0x00000002050b7212 */ /* 0x000fca00078e3cff */
[----:B------:R0:W-:Y:S01]  /*133c0*/  STL [R1+0x8], R11 ;  /* 0x0000080b01007387 */ /* 0x0001e20000100800 */
[----:B------:R-:W-:Y:S05]  /*133d0*/  @!P1 BRA `(.L_x_1326) ;  /* 0x0000000c001c9947 */ /* 0x000fea0003800000 */
[----:B------:R-:W-:Y:S01]  /*133e0*/  LOP3.LUT P1, RZ, R19, 0x1, RZ, 0xc0, !PT ;  /* 0x0000000113ff7812 */ /* 0x000fe2000782c0ff */
[----:B-1----:R-:W-:-:S12]  /*133f0*/  IMAD.MOV.U32 R10, RZ, RZ, R7 ;  /* 0x000000ffff0a7224 */ /* 0x002fd800078e0007 */
        /* <DEDUP_REMOVED lines=22> */
.L_x_1327:
[----:B------:R-:W-:Y:S01]  /*13560*/  IMAD R2, R18, 0x8, R17 ;  /* 0x0000000812027824 */ /* 0x000fe200078e0211 */
[----:B------:R-:W-:Y:S01]  /*13570*/  SHF.L.U32 R3, R11, 0x1f, RZ ;  /* 0x0000001f0b037819 */ /* 0x000fe200000006ff */
[----:B------:R-:W-:Y:S03]  /*13580*/  BSSY B2, `(.L_x_1328) ;  /* 0x0000003000027945 */ /* 0x000fe60003800000 */
[----:B------:R-:W2:Y:S02]  /*13590*/  SYNCS.PHASECHK.TRANS64.TRYWAIT P0, [R2+URZ+0x30840], R3 ;  /* 0x03084003020075a7 */ /* 0x000ea4000800017f */
[----:B--2---:R-:W-:Y:S05]  /*135a0*/  @!P0 BRA `(.L_x_1329) ;  /* 0x0000002800948947 */ /* 0x004fea0003800000 */
.L_x_1402:
[----:B------:R-:W-:Y:S05]  /*135b0*/  BSYNC B2 ;  /* 0x0000000000027941 */ /* 0x000fea0003800000 */
.L_x_1328:
        /* <DEDUP_REMOVED lines=12> */
.L_x_1331:
[----:B------:R-:W-:Y:S05]  /*13680*/  BSYNC B2 ;  /* 0x0000000000027941 */ /* 0x000fea0003800000 */
.L_x_1330:
[----:B------:R-:W-:Y:S01]  /*13690*/  IMAD.MOV.U32 R14, RZ, RZ, RZ ;  /* 0x000000ffff0e7224 */ /* 0x000fe200078e00ff */
[----:B------:R-:W-:Y:S01]  /*136a0*/  UIADD3 UR4, UP0, UR38, 0x370, URZ ;  /* 0x0000037026047890 */ /* 0x000fe2000ff1e03f */
[C---:B--2---:R-:W-:Y:S01]  /*136b0*/  IMAD R3, R18.reuse, 0x8, R6 ;  /* 0x0000000812037824 */ /* 0x044fe200078e0206 */
[----:B------:R-:W-:Y:S01]  /*136c0*/  PLOP3.LUT P0, PT, PT, PT, PT, 0x80, 0x0 ;  /* 0x000000000000781c */ /* 0x000fe20003f0f070 */
[----:B------:R-:W-:Y:S01]  /*136d0*/  IMAD R9, R18, 0x8000, R17 ;  /* 0x0000800012097824 */ /* 0x000fe200078e0211 */
[----:B------:R-:W-:Y:S01]  /*136e0*/  R2UR UR10, R14 ;  /* 0x000000000e0a72ca */ /* 0x000fe200000e0000 */
[----:B------:R-:W-:Y:S01]  /*136f0*/  VIADD R3, R3, 0x30 ;  /* 0x0000003003037836 */ /* 0x000fe20000000000 */
[----:B------:R-:W-:Y:S01]  /*13700*/  UIADD3.X UR5, URZ, UR39, URZ, UP0, !UPT ;  /* 0x000000273f057290 */ /* 0x000fe200087fe43f */
[----:B------:R-:W-:Y:S01]  /*13710*/  IMAD.SHL.U32 R2, R10, 0x40, RZ ;  /* 0x000000400a027824 */ /* 0x000fe200078e00ff */
[----:B------:R-:W-:Y:S01]  /*13720*/  UMOV UR6, 0x0 ;  /* 0x0000000000067882 */ /* 0x000fe20000000000 */
[----:B0-----:R-:W-:Y:S01]  /*13730*/  VIADD R11, R9, 0x20400 ;  /* 0x00020400090b7836 */ /* 0x001fe20000000000 */
[----:B------:R-:W-:-:S09]  /*13740*/  UMOV UR7, 0x14f00000 ;  /* 0x14f0000000077882 */ /* 0x000fd20000000000 */
.L_x_1332:
        /* <DEDUP_REMOVED lines=16> */
.L_x_1333:
        /* <DEDUP_REMOVED lines=16> */
.L_x_1334:
        /* <DEDUP_REMOVED lines=16> */
.L_x_1335:
        /* <DEDUP_REMOVED lines=15> */
.L_x_1403:
[----:B------:R-:W-:Y:S05]  /*13b40*/  BSYNC B2 ;  /* 0x0000000000027941 */ /* 0x000fea0003800000 */
.L_x_1336:
[----:B------:R-:W-:Y:S01]  /*13b50*/  BSSY B2, `(.L_x_1338) ;  /* 0x000000b000027945 */ /* 0x000fe20003800000 */
[----:B------:R-:W-:Y:S02]  /*13b60*/  IMAD.MOV.U32 R12, RZ, RZ, 0x0 ;  /* 0x00000000ff0c7424 */ /* 0x000fe400078e00ff */
[----:B------:R-:W-:Y:S01]  /*13b70*/  IMAD.MOV.U32 R13, RZ, RZ, 0x14f00000 ;  /* 0x14f00000ff0d7424 */ /* 0x000fe200078e00ff */
[----:B------:R-:W-:Y:S06]  /*13b80*/  @P1 BRA `(.L_x_1339) ;  /* 0x00000000001c1947 */ /* 0x000fec0003800000 */
[----:B------:R-:W1:Y:S02]  /*13b90*/  S2R R3, SR_TID.X ;  /* 0x0000000000037919 */ /* 0x000e640000002100 */
[----:B-1----:R-:W-:Y:S01]  /*13ba0*/  LOP3.LUT R9, R3, 0x1f, RZ, 0xc0, !PT ;  /* 0x0000001f03097812 */ /* 0x002fe200078ec0ff */
[----:B------:R-:W-:-:S03]  /*13bb0*/  IMAD.MOV.U32 R3, RZ, RZ, 0x8000 ;  /* 0x00008000ff037424 */ /* 0x000fc600078e00ff */
[----:B------:R-:W-:Y:S01]  /*13bc0*/  ISETP.NE.AND P0, PT, R9, RZ, PT ;  /* 0x000000ff0900720c */ /* 0x000fe20003f05270 */
[----:B------:R1:W-:-:S12]  /*13bd0*/  SYNCS.ARRIVE.TRANS64 RZ, [R2+URZ+0x50], R3 ;  /* 0x0000500302ff79a7 */ /* 0x0003d8000800003f */
[----:B-1----:R-:W-:Y:S05]  /*13be0*/  @!P0 BRA `(.L_x_1339) ;  /* 0x0000000000048947 */ /* 0x002fea0003800000 */
[----:B------:R-:W-:Y:S01]  /*13bf0*/  BPT.TRAP 0x1 ;  /* 0x000000040000795c */ /* 0x000fe20000300000 */
.L_x_1339:
[----:B------:R-:W-:Y:S05]  /*13c00*/  BSYNC B2 ;  /* 0x0000000000027941 */ /* 0x000fea0003800000 */
.L_x_1338:
[----:B------:R-:W2:Y:S01]  /*13c10*/  LDL.LU R3, [R1] ;  /* 0x0000000001037983 */ /* 0x000ea20000300800 */
[----:B------:R-:W-:Y:S01]  /*13c20*/  R2UR UR10, R14 ;  /* 0x000000000e0a72ca */ /* 0x000fe200000e0000 */
[----:B------:R-:W-:Y:S01]  /*13c30*/  IMAD R0, R0, 0x8000, R17 ;  /* 0x0000800000007824 */ /* 0x000fe200078e0211 */
[----:B------:R-:W-:Y:S01]  /*13c40*/  R2UR UR6, R12 ;  /* 0x000000000c0672ca */ /* 0x000fe200000e0000 */
[----:B------:R-:W-:Y:S01]  /*13c50*/  UIADD3 UR4, UP0, UR38, 0x470, URZ ;  /* 0x0000047026047890 */ /* 0x000fe2000ff1e03f */
[----:B------:R-:W-:Y:S01]  /*13c60*/  R2UR UR7, R13 ;  /* 0x000000000d0772ca */ /* 0x000fe200000e0000 */
[----:B0-----:R-:W-:Y:S01]  /*13c70*/  VIADD R2, R2, 0x50 ;  /* 0x0000005002027836 */ /* 0x001fe20000000000 */
[----:B------:R-:W-:Y:S01]  /*13c80*/  PLOP3.LUT P0, PT, PT, PT, PT, 0x80, 0x0 ;  /* 0x000000000000781c */ /* 0x000fe20003f0f070 */
[----:B------:R-:W-:Y:S01]  /*13c90*/  VIADD R5, R0, 0x400 ;  /* 0x0000040000057836 */ /* 0x000fe20000000000 */
[----:B------:R-:W-:Y:S01]  /*13ca0*/  UIADD3.X UR5, URZ, UR39, URZ, UP0, !UPT ;  /* 0x000000273f057290 */ /* 0x000fe200087fe43f */
[----:B--2---:R-:W-:-:S11]  /*13cb0*/  IMAD.SHL.U32 R3, R3, 0x40, RZ ;  /* 0x0000004003037824 */ /* 0x004fd600078e00ff */
.L_x_1340:
        /* <DEDUP_REMOVED lines=15> */
.L_x_1341:
        /* <DEDUP_REMOVED lines=15> */
.L_x_1342:
        /* <DEDUP_REMOVED lines=15> */
.L_x_1343:
        /* <DEDUP_REMOVED lines=12> */
.L_x_1326:
[----:B------:R-:W-:Y:S05]  /*14050*/  BSYNC B1 ;  /* 0x0000000000017941 */ /* 0x000fea0003800000 */
.L_x_1325:
[----:B------:R-:W-:Y:S01]  /*14060*/  ISETP.GT.AND P0, PT, R7, UR40, PT ;  /* 0x0000002807007c0c */ /* 0x000fe2000bf04270 */
[----:B------:R-:W-:-:S12]  /*14070*/  VIADD R4, R4, 0xfffffffe ;  /* 0xfffffffe04047836 */ /* 0x000fd80000000000 */
[----:B------:R-:W-:Y:S05]  /*14080*/  @P0 BRA `(.L_x_1344) ;  /* 0xffffffe400640947 */ /* 0x000fea000383ffff */
.L_x_1305:
[----:B------:R-:W-:Y:S05]  /*14090*/  BSYNC B0 ;  /* 0x0000000000007941 */ /* 0x000fea0003800000 */
.L_x_1284:
[----:B0-----:R-:W0:Y:S01]  /*140a0*/  S2R R0, SR_TID.X ;  /* 0x0000000000007919 */ /* 0x001e220000002100 */
[----:B------:R-:W-:Y:S01]  /*140b0*/  BSSY B0, `(.L_x_1345) ;  /* 0x0000012000007945 */ /* 0x000fe20003800000 */
[----:B0-----:R-:W-:-:S04]  /*140c0*/  LOP3.LUT R6, R0, 0x7f, RZ, 0xc0, !PT ;  /* 0x0000007f00067812 */ /* 0x001fc800078ec0ff */
[----:B------:R-:W-:-:S13]  /*140d0*/  ISETP.NE.AND P1, PT, R6, RZ, PT ;  /* 0x000000ff0600720c */ /* 0x000fda0003f25270 */
[----:B------:R-:W-:Y:S05]  /*140e0*/  @P1 BRA `(.L_x_1346) ;  /* 0x0000000000381947 */ /* 0x000fea0003800000 */
[----:B------:R-:W0:Y:S01]  /*140f0*/  S2R R3, SR_LANEID ;  /* 0x0000000000037919 */ /* 0x000e220000000000 */
[----:B------:R-:W-:Y:S01]  /*14100*/  VOTEU.ANY UR4, UPT, PT ;  /* 0x0000000000047886 */ /* 0x000fe200038e0100 */
[----:B------:R-:W3:Y:S01]  /*14110*/  LDC.64 R4, c[0x0][0xc80] ;  /* 0x00032000ff047b82 */ /* 0x000ee20000000a00 */
[----:B------:R-:W0:Y:S01]  /*14120*/  FLO.U32 R0, UR4 ;  /* 0x0000000400007d00 */ /* 0x000e2200080e0000 */
[----:B------:R-:W-:-:S07]  /*14130*/  ULDC.64 UR6, c[0x0][0x208] ;  /* 0x0000820000067ab9 */ /* 0x000fce0000000a00 */
[----:B------:R-:W3:Y:S01]  /*14140*/  POPC R2, UR4 ;  /* 0x0000000400027d09 */ /* 0x000ee20008000000 */
[----:B0-----:R-:W-:-:S13]  /*14150*/  ISETP.EQ.U32.AND P0, PT, R0, R3, PT ;  /* 0x000000030000720c */ /* 0x001fda0003f02070 */
[----:B---3--:R-:W3:Y:S01]  /*14160*/  @P0 ATOMG.E.ADD.STRONG.GPU PT, R5, desc[UR6][R4.64], R2 ;  /* 0x00000002040509a8 */ /* 0x008ee200081ee1c6 */
[----:B------:R-:W0:Y:S02]  /*14170*/  S2R R3, SR_LTMASK ;  /* 0x0000000000037919 */ /* 0x000e240000003900 */
[----:B0-----:R-:W-:-:S06]  /*14180*/  LOP3.LUT R3, R3, UR4, RZ, 0xc0, !PT ;  /* 0x0000000403037c12 */ /* 0x001fcc000f8ec0ff */
[----:B------:R-:W0:Y:S01]  /*14190*/  POPC R3, R3 ;  /* 0x0000000300037309 */ /* 0x000e220000000000 */
[----:B---3--:R-:W0:Y:S02]  /*141a0*/  SHFL.IDX PT, R0, R5, R0, 0x1f ;  /* 0x00001f0005007589 */ /* 0x008e2400000e0000 */
[----:B0-----:R-:W-:-:S05]  /*141b0*/  IADD3 R0, R0, UR44, R3 ;  /* 0x0000002c00007c10 */ /* 0x001fca000fffe003 */
[----:B------:R0:W-:Y:S02]  /*141c0*/  STL [R1+0x14], R0 ;  /* 0x0000140001007387 */ /* 0x0001e40000100800 */
.L_x_1346:
[----:B------:R-:W-:Y:S05]  /*141d0*/  BSYNC B0 ;  /* 0x0000000000007941 */ /* 0x000fea0003800000 */
.L_x_1345:
[----:B------:R-:W-:Y:S01]  /*141e0*/  LOP3.LUT P0, RZ, R19, 0x2, RZ, 0xc0, !PT ;  /* 0x0000000213ff7812 */ /* 0x000fe2000780c0ff */
[----:B------:R-:W-:-:S12]  /*141f0*/  BSSY B0, `(.L_x_1347) ;  /* 0x0000056000007945 */ /* 0x000fd80003800000 */
[----:B------:R-:W-:Y:S05]  /*14200*/  @!P0 BRA `(.L_x_1348) ;  /* 0x0000000400508947 */ /* 0x000fea0003800000 */
[----:B------:R-:W3:Y:S01]  /*14210*/  LDL R2, [R1+0x8] ;  /* 0x0000080001027983 */ /* 0x000ee20000100800 */
[----:B0-----:R-:W-:Y:S01]  /*14220*/  IMAD R0, R18, 0x8, R17 ;  /* 0x0000000812007824 */ /* 0x001fe200078e0211 */
[----:B------:R-:W-:Y:S01]  /*14230*/  BSSY B1, `(.L_x_1349) ;  /* 0x0000005000017945 */ /* 0x000fe20003800000 */
[----:B------:R-:W-:Y:S02]  /*14240*/  ISETP.NE.AND P2, PT, R6, RZ, PT ;  /* 0x000000ff0600720c */ /* 0x000fe40003f45270 */
[----:B---3--:R-:W-:-:S04]  /*14250*/  SHF.L.U32 R3, R2, 0x1f, RZ ;  /* 0x0000001f02037819 */ /* 0x008fc800000006ff */
[----:B------:R-:W0:Y:S02]  /*14260*/  SYNCS.PHASECHK.TRANS64.TRYWAIT P0, [R0+URZ+0x30860], R3 ;  /* 0x03086003000075a7 */ /* 0x000e24000800017f */
[----:B0-----:R-:W-:Y:S05]  /*14270*/  @!P0 BRA `(.L_x_1350) ;  /* 0x0000001c00888947 */ /* 0x001fea0003800000 */
.L_x_1404:
[----:B------:R-:W-:Y:S05]  /*14280*/  BSYNC B1 ;  /* 0x0000000000017941 */ /* 0x000fea0003800000 */
.L_x_1349:
[----:B------:R-:W-:Y:S04]  /*14290*/  BSSY B1, `(.L_x_1351) ;  /* 0x0000009000017945 */ /* 0x000fe80003800000 */
[----:B------:R-:W-:Y:S05]  /*142a0*/  @P2 BRA `(.L_x_1352) ;  /* 0x00000000001c2947 */ /* 0x000fea0003800000 */
[----:B------:R-:W3:Y:S01]  /*142b0*/  S2R R2, SR_TID.X ;  /* 0x0000000000027919 */ /* 0x000ee20000002100 */
[----:B0-----:R-:W-:-:S04]  /*142c0*/  IMAD.MOV.U32 R3, RZ, RZ, 0x8000 ;  /* 0x00008000ff037424 */ /* 0x001fc800078e00ff */
[----:B------:R4:W-:Y:S01]  /*142d0*/  SYNCS.ARRIVE.TRANS64 RZ, [R0+URZ+0x30850], R3 ;  /* 0x0308500300ff79a7 */ /* 0x0009e2000800003f */
[----:B---3--:R-:W-:-:S04]  /*142e0*/  LOP3.LUT R2, R2, 0x1f, RZ, 0xc0, !PT ;  /* 0x0000001f02027812 */ /* 0x008fc800078ec0ff */
[----:B------:R-:W-:-:S13]  /*142f0*/  ISETP.NE.AND P0, PT, R2, RZ, PT ;  /* 0x000000ff0200720c */ /* 0x000fda0003f05270 */
[----:B----4-:R-:W-:Y:S05]  /*14300*/  @!P0 BRA `(.L_x_1352) ;  /* 0x0000000000048947 */ /* 0x010fea0003800000 */
[----:B------:R-:W-:Y:S01]  /*14310*/  BPT.TRAP 0x1 ;  /* 0x000000040000795c */ /* 0x000fe20000300000 */
.L_x_1352:
[----:B------:R-:W-:Y:S05]  /*14320*/  BSYNC B1 ;  /* 0x0000000000017941 */ /* 0x000fea0003800000 */
.L_x_1351:
[----:B------:R-:W3:Y:S01]  /*14330*/  LDL.LU R2, [R1] ;  /* 0x0000000001027983 */ /* 0x000ee20000300800 */
[----:B------:R-:W-:Y:S01]  /*14340*/  UIADD3 UR4, UP0, UR38, 0x470, URZ ;  /* 0x0000047026047890 */ /* 0x000fe2000ff1e03f */
[----:B------:R-:W-:Y:S01]  /*14350*/  PLOP3.LUT P0, PT, PT, PT, PT, 0x80, 0x0 ;  /* 0x000000000000781c */ /* 0x000fe20003f0f070 */
[----:B0-----:R-:W-:Y:S01]  /*14360*/  VIADD R0, R0, 0x30850 ;  /* 0x0003085000007836 */ /* 0x001fe20000000000 */
[----:B------:R-:W-:Y:S01]  /*14370*/  UMOV UR6, 0x0 ;  /* 0x0000000000067882 */ /* 0x000fe20000000000 */
[----:B------:R-:W-:Y:S01]  /*14380*/  UIADD3.X UR5, URZ, UR39, URZ, UP0, !UPT ;  /* 0x000000273f057290 */ /* 0x000fe200087fe43f */
[----:B------:R-:W-:Y:S01]  /*14390*/  UMOV UR7, 0x14f00000 ;  /* 0x14f0000000077882 */ /* 0x000fe20000000000 */
[----:B------:R-:W-:Y:S01]  /*143a0*/  UMOV UR10, URZ ;  /* 0x0000003f000a7c82 */ /* 0x000fe20008000000 */
[----:B---3--:R-:W-:Y:S02]  /*143b0*/  IMAD.SHL.U32 R3, R2, 0x40, RZ ;  /* 0x0000004002037824 */ /* 0x008fe400078e00ff */
[----:B------:R-:W-:-:S04]  /*143c0*/  IMAD R2, R18, 0x8000, R17 ;  /* 0x0000800012027824 */ /* 0x000fc800078e0211 */
[----:B------:R-:W-:-:S07]  /*143d0*/  VIADD R4, R2, 0x400 ;  /* 0x0000040002047836 */ /* 0x000fce0000000000 */
.L_x_1353:
        /* <DEDUP_REMOVED lines=15> */
.L_x_1354:
        /* <DEDUP_REMOVED lines=15> */
.L_x_1355:
        /* <DEDUP_REMOVED lines=15> */
.L_x_1356:
        /* <DEDUP_REMOVED lines=9> */
[----:B---3--:R-:W-:Y:S05]  /*14740*/  @P0 BRA.U.ANY `(.L_x_1356) ;  /* 0xfffffffd00d80947 */ /* 0x008fea000393ffff */
.L_x_1348:
[----:B------:R-:W-:Y:S05]  /*14750*/  BSYNC B0 ;  /* 0x0000000000007941 */ /* 0x000fea0003800000 */
.L_x_1347:
[----:B------:R-:W3:Y:S01]  /*14760*/  LDL.LU R4, [R1+0x8] ;  /* 0x0000080001047983 */ /* 0x000ee20000300800 */
[----:B------:R-:W-:-:S05]  /*14770*/  VIADD R18, R18, 0x1 ;  /* 0x0000000112127836 */ /* 0x000fca0000000000 */
[----:B------:R-:W-:-:S04]  /*14780*/  ISETP.NE.AND P0, PT, R18, 0x2, PT ;  /* 0x000000021200780c */ /* 0x000fc80003f05270 */
[----:B0-----:R-:W-:Y:S02]  /*14790*/  SEL R0, RZ, 0x1, P0 ;  /* 0x00000001ff007807 */ /* 0x001fe40000000000 */
[----:B------:R-:W-:Y:S02]  /*147a0*/  SEL R18, R18, RZ, P0 ;  /* 0x000000ff12127207 */ /* 0x000fe40000000000 */
[----:B---3--:R-:W-:-:S05]  /*147b0*/  LOP3.LUT R4, R4, R0, RZ, 0x3c, !PT ;  /* 0x0000000004047212 */ /* 0x008fca00078e3cff */
[----:B------:R0:W-:Y:S02]  /*147c0*/  STL [R1+0x8], R4 ;  /* 0x0000080401007387 */ /* 0x0001e40000100800 */
.L_x_1264:
[----:B------:R-:W-:Y:S05]  /*147d0*/  BSYNC B7 ;  /* 0x0000000000077941 */ /* 0x000fea0003800000 */
.L_x_1262:
[----:B------:R4:W5:Y:S01]  /*147e0*/  LDL R2, [R1+0x14] ;  /* 0x0000140001027983 */ /* 0x0009620000100800 */
[----:B------:R-:W-:-:S13]  /*147f0*/  LOP3.LUT P0, RZ, R19, 0x4, RZ, 0xc0, !PT ;  /* 0x0000000413ff7812 */ /* 0x000fda000780c0ff */
[----:B----4-:R-:W-:Y:S05]  /*14800*/  @!P0 BRA `(.L_x_1357) ;  /* 0x0000000000288947 */ /* 0x010fea0003800000 */
[----:B------:R-:W-:Y:S05]  /*14810*/  WARPSYNC.ALL ;  /* 0x0000000000007948 */ /* 0x000fea0003800000 */
[----:B------:R-:W4:Y:S08]  /*14820*/  S2UR UR5, SR_CgaCtaId ;  /* 0x00000000000579c3 */ /* 0x000f300000008800 */
[----:B------:R-:W-:Y:S06]  /*14830*/  BAR.SYNC.DEFER_BLOCKING 0x5, 0x180 ;  /* 0x0146000000007b1d */ /* 0x000fec0000010000 */
[----:B------:R-:W-:-:S02]  /*14840*/  UMOV UR4, 0x400 ;  /* 0x0000040000047882 */ /* 0x000fc40000000000 */
[----:B----4-:R-:W-:-:S06]  /*14850*/  ULEA UR4, UR5, UR4, 0x18 ;  /* 0x0000000405047291 */ /* 0x010fcc000f8ec03f */
[----:B------:R-:W-:-:S05]  /*14860*/  IMAD.U32 R17, RZ, RZ, UR4 ;  /* 0x00000004ff117e24 */ /* 0x000fca000f8e00ff */
[----:B-----5:R-:W4:Y:S04]  /*14870*/  LDS R2, [R17+0x308d0] ;  /* 0x0308d00011027984 */ /* 0x020f280000000800 */
[----:B----4-:R4:W-:Y:S01]  /*14880*/  STL [R1+0x14], R2 ;  /* 0x0000140201007387 */ /* 0x0109e20000100800 */
[----:B------:R-:W-:Y:S06]  /*14890*/  BAR.ARV 0x4, 0x180 ;  /* 0x0106000000007b1d */ /* 0x000fec0000002000 */
[----:B------:R-:W-:Y:S05]  /*148a0*/  BRA `(.L_x_1358) ;  /* 0x00000000002c7947 */ /* 0x000fea0003800000 */
.L_x_1357:
[----:B------:R-:W-:-:S03]  /*148b0*/  UMOV UR4, 0xffffffff ;  /* 0xffffffff00047882 */ /* 0x000fc60000000000 */
[----:B------:R-:W-:Y:S05]  /*148c0*/  BRA.DIV UR4, `(.L_x_1359) ;  /* 0x0000001a04087947 */ /* 0x000fea000b800000 */
[----:B-----5:R4:W0:Y:S02]  /*148d0*/  SHFL.IDX PT, R14, R2, RZ, 0x1f ;  /* 0x00001fff020e7589 */ /* 0x02082400000e0000 */
.L_x_1407:
[----:B------:R-:W5:Y:S01]  /*148e0*/  @!P1 S2R R3, SR_CgaCtaId ;  /* 0x0000000000039919 */ /* 0x000f620000008800 */
[----:B------:R-:W-:Y:S05]  /*148f0*/  WARPSYNC.ALL ;  /* 0x0000000000007948 */ /* 0x000fea0003800000 */
[----:B------:R-:W-:Y:S01]  /*14900*/  BAR.SYNC.DEFER_BLOCKING 0x4, 0x180 ;  /* 0x0106000000007b1d */ /* 0x000fe20000010000 */
[----:B---3--:R-:W-:-:S05]  /*14910*/  @!P1 MOV R0, 0x400 ;  /* 0x0000040000009802 */ /* 0x008fca0000000f00 */
[----:B0-----:R0:W-:Y:S01]  /*14920*/  STL [R1+0x14], R14 ;  /* 0x0000140e01007387 */ /* 0x0011e20000100800 */
[----:B-----5:R-:W-:-:S05]  /*14930*/  @!P1 LEA R17, R3, R0, 0x18 ;  /* 0x0000000003119211 */ /* 0x020fca00078ec0ff */
[----:B------:R0:W-:Y:S01]  /*14940*/  @!P1 STS [R17+0x308d0], R2 ;  /* 0x0308d00211009388 */ /* 0x0001e20000000800 */
[----:B------:R-:W-:Y:S06]  /*14950*/  BAR.ARV 0x5, 0x180 ;  /* 0x0146000000007b1d */ /* 0x000fec0000002000 */
.L_x_1358:
[----:B---3--:R-:W3:Y:S01]  /*14960*/  LDL R0, [R1+0x14] ;  /* 0x0000140001007983 */ /* 0x008ee20000100800 */
[----:B------:R-:W-:Y:S02]  /*14970*/  ULDC UR4, c[0x0][0xc38] ;  /* 0x00030e0000047ab9 */ /* 0x000fe40000000800 */
[----:B---3--:R-:W-:-:S13]  /*14980*/  ISETP.GE.AND P0, PT, R0, UR4, PT ;  /* 0x0000000400007c0c */ /* 0x008fda000bf06270 */
[----:B------:R-:W-:Y:S05]  /*14990*/  @!P0 BRA `(.L_x_1360) ;  /* 0xffffffa800f88947 */ /* 0x000fea000383ffff */
.L_x_1253:
[----:B0-----:R-:W3:Y:S01]  /*149a0*/  LDL.LU R0, [R1+0x18] ;  /* 0x0000180001007983 */ /* 0x001ee20000300800 */
[----:B------:R-:W-:Y:S01]  /*149b0*/  BSSY B0, `(.L_x_1361) ;  /* 0x000000b000007945 */ /* 0x000fe20003800000 */
[----:B------:R-:W0:Y:S01]  /*149c0*/  S2R R5, SR_CgaCtaId ;  /* 0x0000000000057919 */ /* 0x000e220000008800 */
[----:B---3--:R-:W-:-:S05]  /*149d0*/  VIADD R0, R0, 0x1 ;  /* 0x0000000100007836 */ /* 0x008fca0000000000 */
[----:B----4-:R-:W-:-:S04]  /*149e0*/  LEA.HI R2, R0, R0, RZ, 0x1 ;  /* 0x0000000000027211 */ /* 0x010fc800078f08ff */
[----:B------:R-:W-:-:S05]  /*149f0*/  LOP3.LUT R3, R2, 0xfffffffe, RZ, 0xc0, !PT ;  /* 0xfffffffe02037812 */ /* 0x000fca00078ec0ff */
[----:B------:R-:W-:Y:S01]  /*14a00*/  IMAD.IADD R3, R0, 0x1, -R3 ;  /* 0x0000000100037824 */ /* 0x000fe200078e0a03 */
[----:B------:R-:W-:-:S04]  /*14a10*/  MOV R0, 0x400 ;  /* 0x0000040000007802 */ /* 0x000fc80000000f00 */
[----:B0-----:R-:W-:Y:S02]  /*14a20*/  LEA R0, R5, R0, 0x18 ;  /* 0x0000000005007211 */ /* 0x001fe400078ec0ff */
[----:B------:R-:W-:-:S04]  /*14a30*/  SHF.L.U32 R3, R3, 0x1f, RZ ;  /* 0x0000001f03037819 */ /* 0x000fc800000006ff */
[----:B------:R-:W0:Y:S02]  /*14a40*/  SYNCS.PHASECHK.TRANS64.TRYWAIT P0, [R0+URZ+0x30820], R3 ;  /* 0x03082003000075a7 */ /* 0x000e24000800017f */
[----:B0-----:R-:W-:Y:S05]  /*14a50*/  @!P0 BRA `(.L_x_1362) ;  /* 0x0000001400cc8947 */ /* 0x001fea0003800000 */
.L_x_1408:
[----:B------:R-:W-:Y:S05]  /*14a60*/  BSYNC B0 ;  /* 0x0000000000007941 */ /* 0x000fea0003800000 */
.L_x_1361:
[----:B------:R-:W-:-:S03]  /*14a70*/  UMOV UR4, 0xffffffff ;  /* 0xffffffff00047882 */ /* 0x000fc60000000000 */
[----:B------:R-:W-:Y:S05]  /*14a80*/  BRA.DIV UR4, `(.L_x_1363) ;  /* 0x0000001604d47947 */ /* 0x000fea000b800000 */
[----:B------:R-:W3:Y:S02]  /*14a90*/  S2R R2, SR_TID.X ;  /* 0x0000000000027919 */ /* 0x000ee40000002100 */
[----:B---3--:R-:W-:-:S04]  /*14aa0*/  SHF.R.U32.HI R2, RZ, 0x5, R2 ;  /* 0x00000005ff027819 */ /* 0x008fc80000011602 */
[----:B------:R-:W-:-:S05]  /*14ab0*/  LOP3.LUT R2, R2, 0x3, RZ, 0xc0, !PT ;  /* 0x0000000302027812 */ /* 0x000fca00078ec0ff */
[----:B------:R3:W4:Y:S02]  /*14ac0*/  SHFL.IDX PT, R14, R2, RZ, 0x1f ;  /* 0x00001fff020e7589 */ /* 0x00072400000e0000 */
.L_x_1411:
[----:B----4-:R-:W-:Y:S01]  /*14ad0*/  ISETP.NE.AND P0, PT, R14, RZ, PT ;  /* 0x000000ff0e00720c */ /* 0x010fe20003f05270 */
[----:B------:R-:W-:-:S12]  /*14ae0*/  BSSY B0, `(.L_x_1364) ;  /* 0x0000027000007945 */ /* 0x000fd80003800000 */
[----:B------:R-:W-:Y:S05]  /*14af0*/  @P0 BRA `(.L_x_1365) ;  /* 0x0000000000940947 */ /* 0x000fea0003800000 */
[----:B------:R-:W-:-:S03]  /*14b00*/  UMOV UR4, 0xffffffff ;  /* 0xffffffff00047882 */ /* 0x000fc60000000000 */
[----:B------:R-:W-:Y:S05]  /*14b10*/  BRA.DIV UR4, `(.L_x_1366) ;  /* 0x0000001604e47947 */ /* 0x000fea000b800000 */
[----:B------:R-:W-:-:S13]  /*14b20*/  ELECT P6, URZ, PT ;  /* 0x00000000003f782f */ /* 0x000fda00038c0000 */
.L_x_1414:
        /* <DEDUP_REMOVED lines=8> */
.L_x_1367:
[----:B------:R-:W3:Y:S01]  /*14bb0*/  LDL.LU R7, [R1+0x8] ;  /* 0x0000080001077983 */ /* 0x000ee20000300800 */
[----:B0-----:R-:W-:Y:S02]  /*14bc0*/  VIADD R3, R0, 0x30840 ;  /* 0x0003084000037836 */ /* 0x001fe40000000000 */
[C---:B------:R-:W-:Y:S02]  /*14bd0*/  VIADD R2, R18.reuse, 0x1 ;  /* 0x0000000112027836 */ /* 0x040fe40000000000 */
[----:B------:R-:W-:-:S03]  /*14be0*/  IMAD R6, R18, 0x8, R3 ;  /* 0x0000000812067824 */ /* 0x000fc600078e0203 */
[----:B------:R-:W-:-:S04]  /*14bf0*/  ISETP.NE.AND P1, PT, R2, 0x2, PT ;  /* 0x000000020200780c */ /* 0x000fc80003f25270 */
[----:B------:R-:W-:Y:S02]  /*14c00*/  SEL R4, RZ, 0x1, P1 ;  /* 0x00000001ff047807 */ /* 0x000fe40000800000 */
[C---:B---3--:R-:W-:Y:S02]  /*14c10*/  SHF.L.U32 R5, R7.reuse, 0x1f, RZ ;  /* 0x0000001f07057819 */ /* 0x048fe400000006ff */
[----:B------:R-:W-:Y:S02]  /*14c20*/  LOP3.LUT R7, R7, R4, RZ, 0x3c, !PT ;  /* 0x0000000407077212 */ /* 0x000fe400078e3cff */
[----:B------:R-:W0:Y:S01]  /*14c30*/  SYNCS.PHASECHK.TRANS64.TRYWAIT P0, [R6+URZ], R5 ;  /* 0x00000005060075a7 */ /* 0x000e22000800017f */
[----:B------:R-:W-:Y:S02]  /*14c40*/  SEL R4, R2, RZ, P1 ;  /* 0x000000ff02047207 */ /* 0x000fe40000800000 */
[----:B------:R-:W-:-:S03]  /*14c50*/  SHF.L.U32 R2, R7, 0x1f, RZ ;  /* 0x0000001f07027819 */ /* 0x000fc600000006ff */
[----:B------:R-:W-:Y:S01]  /*14c60*/  IMAD R3, R4, 0x8, R3 ;  /* 0x0000000804037824 */ /* 0x000fe200078e0203 */
[----:B0-----:R-:W-:Y:S06]  /*14c70*/  @!P0 BRA `(.L_x_1368) ;  /* 0x0000001400ac8947 */ /* 0x001fec0003800000 */
.L_x_1415:
[----:B------:R-:W3:Y:S02]  /*14c80*/  SYNCS.PHASECHK.TRANS64.TRYWAIT P0, [R3+URZ], R2 ;  /* 0x00000002030075a7 */ /* 0x000ee4000800017f */
[----:B---3--:R-:W-:Y:S05]  /*14c90*/  @!P0 BRA `(.L_x_1369) ;  /* 0x0000001400b88947 */ /* 0x008fea0003800000 */
.L_x_1416:
[----:B------:R-:W-:Y:S05]  /*14ca0*/  @!P2 BRA `(.L_x_1370) ;  /* 0x000000000004a947 */ /* 0x000fea0003800000 */
[----:B------:R-:W-:Y:S01]  /*14cb0*/  BPT.TRAP 0x1 ;  /* 0x000000040000795c */ /* 0x000fe20000300000 */
.L_x_1370:
[----:B---3--:R-:W-:-:S04]  /*14cc0*/  VIADD R3, R0, 0x30860 ;  /* 0x0003086000037836 */ /* 0x008fc80000000000 */
[----:B------:R-:W-:-:S04]  /*14cd0*/  IMAD R18, R18, 0x8, R3 ;  /* 0x0000000812127824 */ /* 0x000fc800078e0203 */
[----:B------:R-:W3:Y:S02]  /*14ce0*/  SYNCS.PHASECHK.TRANS64.TRYWAIT P0, [R18+URZ], R5 ;  /* 0x00000005120075a7 */ /* 0x000ee4000800017f */
[----:B---3--:R-:W-:Y:S05]  /*14cf0*/  @!P0 BRA `(.L_x_1371) ;  /* 0x0000001400b48947 */ /* 0x008fea0003800000 */
.L_x_1417:
[----:B------:R-:W-:-:S07]  /*14d00*/  IMAD R3, R4, 0x8, R3 ;  /* 0x0000000804037824 */ /* 0x000fce00078e0203 */
.L_x_1372:
[----:B----4-:R4:W0:Y:S02]  /*14d10*/  SYNCS.PHASECHK.TRANS64.TRYWAIT P0, [R3+URZ], R2 ;  /* 0x00000002030075a7 */ /* 0x010824000800017f */
[----:B0-----:R-:W-:Y:S05]  /*14d20*/  @!P0 NANOSLEEP.SYNCS 0x989680 ;  /* 0x009896800000895d */ /* 0x001fea0003900000 */
[----:B------:R-:W0:Y:S02]  /*14d30*/  @!P0 SYNCS.PHASECHK.TRANS64 P0, [R3+URZ], R2 ;  /* 0x00000002030085a7 */ /* 0x000e24000800007f */
[----:B0-----:R-:W-:Y:S05]  /*14d40*/  @!P0 BRA `(.L_x_1372) ;  /* 0xfffffffc00f08947 */ /* 0x001fea000383ffff */
.L_x_1365:
[----:B------:R-:W-:Y:S05]  /*14d50*/  BSYNC B0 ;  /* 0x0000000000007941 */ /* 0x000fea0003800000 */
.L_x_1364:
[----:B------:R-:W-:Y:S05]  /*14d60*/  EXIT ;  /* 0x000000000000794d */ /* 0x000fea0003800000 */
.L_x_1166:
[----:B0-----:R-:W-:-:S04]  /*14d70*/  IMAD.U32 R3, RZ, RZ, UR37 ;  /* 0x00000025ff037e24 */ /* 0x001fc8000f8e00ff */
[----:B------:R0:W1:Y:S03]  /*14d80*/  SYNCS.PHASECHK.TRANS64.TRYWAIT P1, [R3+URZ+0x30800], R0 ;  /* 0x03080000030075a7 */ /* 0x000066000802017f */
[----:B-1----:R-:W-:Y:S05]  /*14d90*/  @!P1 NANOSLEEP.SYNCS 0x989680 ;  /* 0x009896800000995d */ /* 0x002fea0003900000 */
[----:B------:R-:W1:Y:S02]  /*14da0*/  @!P1 SYNCS.PHASECHK.TRANS64 P1, [R3+URZ+0x30800], R0 ;  /* 0x03080000030095a7 */ /* 0x000e64000802007f */
[----:B-1----:R-:W-:Y:S05]  /*14db0*/  @!P1 BRA `(.L_x_1166) ;  /* 0xfffffffc00ec9947 */ /* 0x002fea000383ffff */
[----:B------:R-:W-:Y:S05]  /*14dc0*/  BRA `(.L_x_1373) ;  /* 0xfffffecc00c47947 */ /* 0x000fea000383ffff */
.L_x_1170:
[----:B-1----:R1:W2:Y:S02]  /*14dd0*/  SYNCS.PHASECHK.TRANS64.TRYWAIT P2, [R3+URZ+0x30830], R0 ;  /* 0x03083000030075a7 */ /* 0x0022a4000804017f */
[----:B--2---:R-:W-:Y:S05]  /*14de0*/  @!P2 NANOSLEEP.SYNCS 0x989680 ;  /* 0x009896800000a95d */ /* 0x004fea0003900000 */
[----:B------:R-:W2:Y:S02]  /*14df0*/  @!P2 SYNCS.PHASECHK.TRANS64 P2, [R3+URZ+0x30830], R0 ;  /* 0x030830000300a5a7 */ /* 0x000ea4000804007f */
[----:B--2---:R-:W-:Y:S05]  /*14e00*/  @!P2 BRA `(.L_x_1170) ;  /* 0xfffffffc00f0a947 */ /* 0x004fea000383ffff */
[----:B------:R-:W-:Y:S05]  /*14e10*/  BRA `(.L_x_1169) ;  /* 0xfffffecc00e87947 */ /* 0x000fea000383ffff */
.L_x_1186:
[----:B-1----:R-:W-:-:S04]  /*14e20*/  IMAD.U32 R21, RZ, RZ, UR6 ;  /* 0x00000006ff157e24 */ /* 0x002fc8000f8e00ff */
[----:B------:R1:W2:Y:S03]  /*14e30*/  SYNCS.PHASECHK.TRANS64.TRYWAIT P2, [R21+URZ+0x30830], R20 ;  /* 0x03083014150075a7 */ /* 0x0002a6000804017f */
[----:B--2---:R-:W-:Y:S05]  /*14e40*/  @!P2 NANOSLEEP.SYNCS 0x989680 ;  /* 0x009896800000a95d */ /* 0x004fea0003900000 */
[----:B------:R-:W2:Y:S02]  /*14e50*/  @!P2 SYNCS.PHASECHK.TRANS64 P2, [R21+URZ+0x30830], R20 ;  /* 0x030830141500a5a7 */ /* 0x000ea4000804007f */
[----:B--2---:R-:W-:Y:S05]  /*14e60*/  @!P2 BRA `(.L_x_1186) ;  /* 0xfffffffc00eca947 */ /* 0x004fea000383ffff */
[----:B------:R-:W-:Y:S05]  /*14e70*/  BRA `(.L_x_1185) ;  /* 0xfffffef400c07947 */ /* 0x000fea000383ffff */
.L_x_1190:
[----:B-1----:R-:W-:-:S04]  /*14e80*/  IMAD.U32 R21, RZ, RZ, UR10 ;  /* 0x0000000aff157e24 */ /* 0x002fc8000f8e00ff */
[----:B------:R1:W3:Y:S03]  /*14e90*/  SYNCS.PHASECHK.TRANS64.TRYWAIT P2, [R21+URZ+0x30850], R0 ;  /* 0x03085000150075a7 */ /* 0x0002e6000804017f */
[----:B---3--:R-:W-:Y:S05]  /*14ea0*/  @!P2 NANOSLEEP.SYNCS 0x989680 ;  /* 0x009896800000a95d */ /* 0x008fea0003900000 */
[----:B------:R-:W3:Y:S02]  /*14eb0*/  @!P2 SYNCS.PHASECHK.TRANS64 P2, [R21+URZ+0x30850], R0 ;  /* 0x030850001500a5a7 */ /* 0x000ee4000804007f */
[----:B---3--:R-:W-:Y:S05]  /*14ec0*/  @!P2 BRA `(.L_x_1190) ;  /* 0xfffffffc00eca947 */ /* 0x008fea000383ffff */
[----:B------:R-:W-:Y:S05]  /*14ed0*/  BRA `(.L_x_1189) ;  /* 0xffffff0400487947 */ /* 0x000fea000383ffff */
.L_x_1207:
[----:B-1----:R-:W-:-:S04]  /*14ee0*/  IMAD.U32 R4, RZ, RZ, UR5 ;  /* 0x00000005ff047e24 */ /* 0x002fc8000f8e00ff */
[----:B------:R1:W2:Y:S03]  /*14ef0*/  SYNCS.PHASECHK.TRANS64.TRYWAIT P2, [R4+URZ+0x30830], R3 ;  /* 0x03083003040075a7 */ /* 0x0002a6000804017f */
[----:B--2---:R-:W-:Y:S05]  /*14f00*/  @!P2 NANOSLEEP.SYNCS 0x989680 ;  /* 0x009896800000a95d */ /* 0x004fea0003900000 */
[----:B------:R-:W2:Y:S02]  /*14f10*/  @!P2 SYNCS.PHASECHK.TRANS64 P2, [R4+URZ+0x30830], R3 ;  /* 0x030830030400a5a7 */ /* 0x000ea4000804007f */
[----:B--2---:R-:W-:Y:S05]  /*14f20*/  @!P2 BRA `(.L_x_1207) ;  /* 0xfffffffc00eca947 */ /* 0x004fea000383ffff */
[----:B------:R-:W-:Y:S05]  /*14f30*/  BRA `(.L_x_1206) ;  /* 0xffffff20002c7947 */ /* 0x000fea000383ffff */
.L_x_1211:
[----:B01----:R-:W-:-:S04]  /*14f40*/  IMAD.U32 R3, RZ, RZ, UR14 ;  /* 0x0000000eff037e24 */ /* 0x003fc8000f8e00ff */
[----:B------:R0:W1:Y:S03]  /*14f50*/  SYNCS.PHASECHK.TRANS64.TRYWAIT P2, [R3+URZ+0x30850], R0 ;  /* 0x03085000030075a7 */ /* 0x000066000804017f */
[----:B-1----:R-:W-:Y:S05]  /*14f60*/  @!P2 NANOSLEEP.SYNCS 0x989680 ;  /* 0x009896800000a95d */ /* 0x002fea0003900000 */
[----:B------:R-:W1:Y:S02]  /*14f70*/  @!P2 SYNCS.PHASECHK.TRANS64 P2, [R3+URZ+0x30850], R0 ;  /* 0x030850000300a5a7 */ /* 0x000e64000804007f */
[----:B-1----:R-:W-:Y:S05]  /*14f80*/  @!P2 BRA `(.L_x_1211) ;  /* 0xfffffffc00eca947 */ /* 0x002fea000383ffff */
[----:B------:R-:W-:Y:S05]  /*14f90*/  BRA `(.L_x_1210) ;  /* 0xffffff2c00b47947 */ /* 0x000fea000383ffff */
.L_x_1217:
[----:B-1----:R-:W-:-:S04]  /*14fa0*/  IMAD.U32 R4, RZ, RZ, UR5 ;  /* 0x00000005ff047e24 */ /* 0x002fc8000f8e00ff */
[----:B------:R1:W2:Y:S03]  /*14fb0*/  SYNCS.PHASECHK.TRANS64.TRYWAIT P2, [R4+URZ+0x30830], R3 ;  /* 0x03083003040075a7 */ /* 0x0002a6000804017f */
[----:B--2---:R-:W-:Y:S05]  /*14fc0*/  @!P2 NANOSLEEP.SYNCS 0x989680 ;  /* 0x009896800000a95d */ /* 0x004fea0003900000 */
[----:B------:R-:W2:Y:S02]  /*14fd0*/  @!P2 SYNCS.PHASECHK.TRANS64 P2, [R4+URZ+0x30830], R3 ;  /* 0x030830030400a5a7 */ /* 0x000ea4000804007f */
[----:B--2---:R-:W-:Y:S05]  /*14fe0*/  @!P2 BRA `(.L_x_1217) ;  /* 0xfffffffc00eca947 */ /* 0x004fea000383ffff */
[----:B------:R-:W-:Y:S05]  /*14ff0*/  BRA `(.L_x_1216) ;  /* 0xffffff3c00347947 */ /* 0x000fea000383ffff */
.L_x_1221:
[----:B01----:R-:W-:-:S04]  /*15000*/  IMAD.U32 R3, RZ, RZ, UR14 ;  /* 0x0000000eff037e24 */ /* 0x003fc8000f8e00ff */
[----:B------:R0:W1:Y:S03]  /*15010*/  SYNCS.PHASECHK.TRANS64.TRYWAIT P2, [R3+URZ+0x30850], R0 ;  /* 0x03085000030075a7 */ /* 0x000066000804017f */
[----:B-1----:R-:W-:Y:S05]  /*15020*/  @!P2 NANOSLEEP.SYNCS 0x989680 ;  /* 0x009896800000a95d */ /* 0x002fea0003900000 */
[----:B------:R-:W1:Y:S02]  /*15030*/  @!P2 SYNCS.PHASECHK.TRANS64 P2, [R3+URZ+0x30850], R0 ;  /* 0x030850000300a5a7 */ /* 0x000e64000804007f */
[----:B-1----:R-:W-:Y:S05]  /*15040*/  @!P2 BRA `(.L_x_1221) ;  /* 0xfffffffc00eca947 */ /* 0x002fea000383ffff */
[----:B------:R-:W-:Y:S05]  /*15050*/  BRA `(.L_x_1220) ;  /* 0xffffff4800bc7947 */ /* 0x000fea000383ffff */
.L_x_1234:
[----:B-1----:R-:W-:-:S04]  /*15060*/  IMAD.U32 R7, RZ, RZ, UR7 ;  /* 0x00000007ff077e24 */ /* 0x002fc8000f8e00ff */
[----:B------:R1:W2:Y:S03]  /*15070*/  SYNCS.PHASECHK.TRANS64.TRYWAIT P0, [R7+URZ+0x30850], R0 ;  /* 0x03085000070075a7 */ /* 0x0002a6000800017f */
[----:B--2---:R-:W-:Y:S05]  /*15080*/  @!P0 NANOSLEEP.SYNCS 0x989680 ;  /* 0x009896800000895d */ /* 0x004fea0003900000 */
[----:B------:R-:W2:Y:S02]  /*15090*/  @!P0 SYNCS.PHASECHK.TRANS64 P0, [R7+URZ+0x30850], R0 ;  /* 0x03085000070085a7 */ /* 0x000ea4000800007f */
[----:B--2---:R-:W-:Y:S05]  /*150a0*/  @!P0 BRA `(.L_x_1234) ;  /* 0xfffffffc00ec8947 */ /* 0x004fea000383ffff */
[----:B------:R-:W-:Y:S05]  /*150b0*/  BRA `(.L_x_1233) ;  /* 0xffffff6800c47947 */ /* 0x000fea000383ffff */
.L_x_1270:
[----:B------:R-:W-:Y:S02]  /*150c0*/  IMAD.MOV.U32 R13, RZ, RZ, R4 ;  /* 0x000000ffff0d7224 */ /* 0x000fe400078e0004 */
[----:B------:R-:W-:Y:S02]  /*150d0*/  IMAD.MOV.U32 R12, RZ, RZ, RZ ;  /* 0x000000ffff0c7224 */ /* 0x000fe400078e00ff */
[----:B------:R-:W-:Y:S02]  /*150e0*/  IMAD.MOV.U32 R11, RZ, RZ, 0x1f ;  /* 0x0000001fff0b7424 */ /* 0x000fe400078e00ff */
[----:B------:R-:W-:-:S07]  /*150f0*/  IMAD.MOV.U32 R15, RZ, RZ, -0x1 ;  /* 0xffffffffff0f7424 */ /* 0x000fce00078e00ff */
[----:B0-----:R-:W-:Y:S05]  /*15100*/  WARPSYNC.COLLECTIVE R15, `(.L_x_1374) ;  /* 0x000000000f087348 */ /* 0x001fea0003c00000 */
[----:B------:R1:W2:Y:S02]  /*15110*/  SHFL.IDX P6, R14, R13, R12, R11 ;  /* 0x0000000c0d0e7389 */ /* 0x0002a400000c000b */
[----:B012---:R-:W-:Y:S01]  /*15120*/  ENDCOLLECTIVE ;  /* 0x000000000000791b */ /* 0x007fe20003800000 */
.L_x_1374:
[----:B------:R-:W-:Y:S05]  /*15130*/  BRA `(.L_x_1375) ;  /* 0xffffffb000bc7947 */ /* 0x000fea000383ffff */
.L_x_1272:
[----:B------:R-:W-:Y:S01]  /*15140*/  BSSY B0, `(.L_x_1376) ;  /* 0x0000006000007945 */ /* 0x000fe20003800000 */
[----:B------:R-:W-:-:S07]  /*15150*/  IMAD.MOV.U32 R15, RZ, RZ, -0x1 ;  /* 0xffffffffff0f7424 */ /* 0x000fce00078e00ff */
[----:B01----:R-:W-:Y:S05]  /*15160*/  WARPSYNC.COLLECTIVE R15, `(.L_x_1377) ;  /* 0x000000000f0c7348 */ /* 0x003fea0003c00000 */
[----:B------:R-:W-:Y:S02]  /*15170*/  ELECT P6, UR62, PT ;  /* 0x00000000003e782f */ /* 0x000fe400038c0000 */
[----:B------:R-:W-:Y:S01]  /*15180*/  MOV R14, UR62 ;  /* 0x0000003e000e7c02 */ /* 0x000fe20008000f00 */
[----:B01----:R-:W-:Y:S10]  /*15190*/  ENDCOLLECTIVE ;  /* 0x000000000000791b */ /* 0x003ff40003800000 */
.L_x_1377:
[----:B------:R-:W-:Y:S05]  /*151a0*/  BSYNC B0 ;  /* 0x0000000000007941 */ /* 0x000fea0003800000 */
.L_x_1376:
[----:B------:R-:W-:Y:S05]  /*151b0*/  BRA `(.L_x_1378) ;  /* 0xffffffb000c07947 */ /* 0x000fea000383ffff */
.L_x_1274:
[----:B--2---:R2:W3:Y:S02]  /*151c0*/  SYNCS.PHASECHK.TRANS64.TRYWAIT P0, [R0+URZ+0x30840], R2 ;  /* 0x03084002000075a7 */ /* 0x0044e4000800017f */
[----:B---3--:R-:W-:Y:S05]  /*151d0*/  @!P0 NANOSLEEP.SYNCS 0x989680 ;  /* 0x009896800000895d */ /* 0x008fea0003900000 */
[----:B------:R-:W3:Y:S02]  /*151e0*/  @!P0 SYNCS.PHASECHK.TRANS64 P0, [R0+URZ+0x30840], R2 ;  /* 0x03084002000085a7 */ /* 0x000ee4000800007f */
[----:B---3--:R-:W-:Y:S05]  /*151f0*/  @!P0 BRA `(.L_x_1274) ;  /* 0xfffffffc00f08947 */ /* 0x008fea000383ffff */
[----:B------:R-:W-:Y:S05]  /*15200*/  BRA `(.L_x_1379) ;  /* 0xffffffb4001c7947 */ /* 0x000fea000383ffff */
.L_x_1278:
[----:B------:R-:W-:Y:S02]  /*15210*/  IMAD.MOV.U32 R13, RZ, RZ, R5 ;  /* 0x000000ffff0d7224 */ /* 0x000fe400078e0005 */
[----:B------:R-:W-:Y:S02]  /*15220*/  IMAD.MOV.U32 R12, RZ, RZ, RZ ;  /* 0x000000ffff0c7224 */ /* 0x000fe400078e00ff */
[----:B------:R-:W-:Y:S02]  /*15230*/  IMAD.MOV.U32 R11, RZ, RZ, 0x181f ;  /* 0x0000181fff0b7424 */ /* 0x000fe400078e00ff */
[----:B------:R-:W-:Y:S02]  /*15240*/  IMAD.MOV.U32 R15, RZ, RZ, -0x1 ;  /* 0xffffffffff0f7424 */ /* 0x000fe400078e00ff */
[----:B------:R-:W-:-:S07]  /*15250*/  VIADD R0, R10, UR43 ;  /* 0x0000002b0a007c36 */ /* 0x000fce0008000000 */
[----:B-----5:R-:W-:Y:S05]  /*15260*/  WARPSYNC.COLLECTIVE R15, `(.L_x_1380) ;  /* 0x000000000f087348 */ /* 0x020fea0003c00000 */
[----:B------:R0:W1:Y:S02]  /*15270*/  SHFL.IDX P6, R14, R13, R12, R11 ;  /* 0x0000000c0d0e7389 */ /* 0x00006400000c000b */
[----:B01---5:R-:W-:Y:S01]  /*15280*/  ENDCOLLECTIVE ;  /* 0x000000000000791b */ /* 0x023fe20003800000 */
.L_x_1380:
[----:B------:R-:W-:Y:S02]  /*15290*/  IMAD.MOV.U32 R13, RZ, RZ, R6 ;  /* 0x000000ffff0d7224 */ /* 0x000fe400078e0006 */
[----:B------:R-:W-:-:S07]  /*152a0*/  IMAD.MOV.U32 R2, RZ, RZ, R14 ;  /* 0x000000ffff027224 */ /* 0x000fce00078e000e */
[----:B------:R-:W-:Y:S05]  /*152b0*/  WARPSYNC.COLLECTIVE R15, `(.L_x_1381) ;  /* 0x000000000f087348 */ /* 0x000fea0003c00000 */
[----:B------:R0:W1:Y:S02]  /*152c0*/  SHFL.IDX P6, R14, R13, R12, R11 ;  /* 0x0000000c0d0e7389 */ /* 0x00006400000c000b */
[----:B01----:R-:W-:Y:S01]  /*152d0*/  ENDCOLLECTIVE ;  /* 0x000000000000791b */ /* 0x003fe20003800000 */
.L_x_1381:
[----:B------:R-:W-:Y:S01]  /*152e0*/  ULDC UR4, c[0x0][0x288] ;  /* 0x0000a20000047ab9 */ /* 0x000fe20000000800 */
[----:B------:R-:W-:Y:S01]  /*152f0*/  ULDC.64 UR6, c[0x0][0x208] ;  /* 0x0000820000067ab9 */ /* 0x000fe20000000a00 */
[----:B------:R-:W-:Y:S02]  /*15300*/  IMAD R4, R7, UR4, RZ ;  /* 0x0000000407047c24 */ /* 0x000fe4000f8e02ff */
[----:B------:R-:W-:-:S03]  /*15310*/  VIADD R7, R0, 0x10 ;  /* 0x0000001000077836 */ /* 0x000fc60000000000 */
        /* <DEDUP_REMOVED lines=20> */
.L_x_1382:
[----:B------:R-:W-:Y:S02]  /*15460*/  IMAD.MOV.U32 R13, RZ, RZ, R6 ;  /* 0x000000ffff0d7224 */ /* 0x000fe400078e0006 */
[----:B------:R-:W-:-:S07]  /*15470*/  IMAD.MOV.U32 R2, RZ, RZ, R14 ;  /* 0x000000ffff027224 */ /* 0x000fce00078e000e */
[----:B------:R-:W-:Y:S05]  /*15480*/  WARPSYNC.COLLECTIVE R15, `(.L_x_1383) ;  /* 0x000000000f087348 */ /* 0x000fea0003c00000 */
[----:B------:R0:W1:Y:S02]  /*15490*/  SHFL.IDX P6, R14, R13, R12, R11 ;  /* 0x0000000c0d0e7389 */ /* 0x00006400000c000b */
[----:B01----:R-:W-:Y:S01]  /*154a0*/  ENDCOLLECTIVE ;  /* 0x000000000000791b */ /* 0x003fe20003800000 */
.L_x_1383:
        /* <DEDUP_REMOVED lines=19> */
.L_x_1384:
[----:B------:R-:W-:-:S05]  /*155e0*/  VIADD R2, R0, 0x20 ;  /* 0x0000002000027836 */ /* 0x000fca0000000000 */
[----:B------:R-:W-:Y:S01]  /*155f0*/  ISETP.GE.AND P4, PT, R2, R4, PT ;  /* 0x000000040200720c */ /* 0x000fe20003f86270 */
[----:B------:R-:W-:Y:S02]  /*15600*/  IMAD.MOV.U32 R13, RZ, RZ, R6 ;  /* 0x000000ffff0d7224 */ /* 0x000fe400078e0006 */
[----:B------:R-:W-:-:S10]  /*15610*/  IMAD.MOV.U32 R2, RZ, RZ, R14 ;  /* 0x000000ffff027224 */ /* 0x000fd400078e000e */
[----:B------:R-:W-:Y:S05]  /*15620*/  WARPSYNC.COLLECTIVE R15, `(.L_x_1385) ;  /* 0x000000000f087348 */ /* 0x000fea0003c00000 */
[----:B------:R0:W1:Y:S02]  /*15630*/  SHFL.IDX P6, R14, R13, R12, R11 ;  /* 0x0000000c0d0e7389 */ /* 0x00006400000c000b */
[----:B01----:R-:W-:Y:S01]  /*15640*/  ENDCOLLECTIVE ;  /* 0x000000000000791b */ /* 0x003fe20003800000 */
.L_x_1385:
        /* <DEDUP_REMOVED lines=19> */
.L_x_1386:
[----:B------:R-:W-:-:S05]  /*15780*/  VIADD R2, R0, 0x30 ;  /* 0x0000003000027836 */ /* 0x000fca0000000000 */
[----:B------:R-:W-:Y:S01]  /*15790*/  ISETP.GE.AND P4, PT, R2, R4, PT ;  /* 0x000000040200720c */ /* 0x000fe20003f86270 */
[----:B------:R-:W-:Y:S02]  /*157a0*/  IMAD.MOV.U32 R13, RZ, RZ, R6 ;  /* 0x000000ffff0d7224 */ /* 0x000fe400078e0006 */
[----:B------:R-:W-:-:S10]  /*157b0*/  IMAD.MOV.U32 R2, RZ, RZ, R14 ;  /* 0x000000ffff027224 */ /* 0x000fd400078e000e */
[----:B------:R-:W-:Y:S05]  /*157c0*/  WARPSYNC.COLLECTIVE R15, `(.L_x_1387) ;  /* 0x000000000f087348 */ /* 0x000fea0003c00000 */
[----:B------:R0:W1:Y:S02]  /*157d0*/  SHFL.IDX P6, R14, R13, R12, R11 ;  /* 0x0000000c0d0e7389 */ /* 0x00006400000c000b */
[----:B01----:R-:W-:Y:S01]  /*157e0*/  ENDCOLLECTIVE ;  /* 0x000000000000791b */ /* 0x003fe20003800000 */
.L_x_1387:
        /* <DEDUP_REMOVED lines=19> */
.L_x_1388:
[----:B------:R-:W-:-:S05]  /*15920*/  VIADD R2, R0, 0x40 ;  /* 0x0000004000027836 */ /* 0x000fca0000000000 */
[----:B------:R-:W-:Y:S01]  /*15930*/  ISETP.GE.AND P4, PT, R2, R4, PT ;  /* 0x000000040200720c */ /* 0x000fe20003f86270 */
[----:B------:R-:W-:Y:S02]  /*15940*/  IMAD.MOV.U32 R13, RZ, RZ, R6 ;  /* 0x000000ffff0d7224 */ /* 0x000fe400078e0006 */
[----:B------:R-:W-:-:S10]  /*15950*/  IMAD.MOV.U32 R2, RZ, RZ, R14 ;  /* 0x000000ffff027224 */ /* 0x000fd400078e000e */
[----:B------:R-:W-:Y:S05]  /*15960*/  WARPSYNC.COLLECTIVE R15, `(.L_x_1389) ;  /* 0x000000000f087348 */ /* 0x000fea0003c00000 */
[----:B------:R0:W1:Y:S02]  /*15970*/  SHFL.IDX P6, R14, R13, R12, R11 ;  /* 0x0000000c0d0e7389 */ /* 0x00006400000c000b */
[----:B01----:R-:W-:Y:S01]  /*15980*/  ENDCOLLECTIVE ;  /* 0x000000000000791b */ /* 0x003fe20003800000 */
.L_x_1389:
        /* <DEDUP_REMOVED lines=19> */
.L_x_1390:
[----:B------:R-:W-:-:S05]  /*15ac0*/  VIADD R2, R0, 0x50 ;  /* 0x0000005000027836 */ /* 0x000fca0000000000 */
[----:B------:R-:W-:Y:S01]  /*15ad0*/  ISETP.GE.AND P4, PT, R2, R4, PT ;  /* 0x000000040200720c */ /* 0x000fe20003f86270 */
[----:B------:R-:W-:Y:S02]  /*15ae0*/  IMAD.MOV.U32 R13, RZ, RZ, R6 ;  /* 0x000000ffff0d7224 */ /* 0x000fe400078e0006 */
[----:B------:R-:W-:-:S10]  /*15af0*/  IMAD.MOV.U32 R2, RZ, RZ, R14 ;  /* 0x000000ffff027224 */ /* 0x000fd400078e000e */
[----:B------:R-:W-:Y:S05]  /*15b00*/  WARPSYNC.COLLECTIVE R15, `(.L_x_1391) ;  /* 0x000000000f087348 */ /* 0x000fea0003c00000 */
[----:B------:R0:W1:Y:S02]  /*15b10*/  SHFL.IDX P6, R14, R13, R12, R11 ;  /* 0x0000000c0d0e7389 */ /* 0x00006400000c000b */
[----:B01----:R-:W-:Y:S01]  /*15b20*/  ENDCOLLECTIVE ;  /* 0x000000000000791b */ /* 0x003fe20003800000 */
.L_x_1391:
        /* <DEDUP_REMOVED lines=19> */
.L_x_1392:
[----:B------:R-:W-:-:S05]  /*15c60*/  VIADD R2, R0, 0x60 ;  /* 0x0000006000027836 */ /* 0x000fca0000000000 */
[----:B------:R-:W-:Y:S01]  /*15c70*/  ISETP.GE.AND P4, PT, R2, R4, PT ;  /* 0x000000040200720c */ /* 0x000fe20003f86270 */
[----:B------:R-:W-:Y:S02]  /*15c80*/  IMAD.MOV.U32 R13, RZ, RZ, R6 ;  /* 0x000000ffff0d7224 */ /* 0x000fe400078e0006 */
[----:B------:R-:W-:-:S10]  /*15c90*/  IMAD.MOV.U32 R2, RZ, RZ, R14 ;  /* 0x000000ffff027224 */ /* 0x000fd400078e000e */
[----:B------:R-:W-:Y:S05]  /*15ca0*/  WARPSYNC.COLLECTIVE R15, `(.L_x_1393) ;  /* 0x000000000f087348 */ /* 0x000fea0003c00000 */
[----:B------:R0:W1:Y:S02]  /*15cb0*/  SHFL.IDX P6, R14, R13, R12, R11 ;  /* 0x0000000c0d0e7389 */ /* 0x00006400000c000b */
[----:B01----:R-:W-:Y:S01]  /*15cc0*/  ENDCOLLECTIVE ;  /* 0x000000000000791b */ /* 0x003fe20003800000 */
.L_x_1393:
        /* <DEDUP_REMOVED lines=19> */
.L_x_1394:
[----:B------:R-:W-:Y:S02]  /*15e00*/  IMAD.MOV.U32 R13, RZ, RZ, R6 ;  /* 0x000000ffff0d7224 */ /* 0x000fe400078e0006 */
[----:B------:R-:W-:-:S07]  /*15e10*/  IMAD.MOV.U32 R7, RZ, RZ, R14 ;  /* 0x000000ffff077224 */ /* 0x000fce00078e000e */
[----:B------:R-:W-:Y:S05]  /*15e20*/  WARPSYNC.COLLECTIVE R15, `(.L_x_1395) ;  /* 0x000000000f087348 */ /* 0x000fea0003c00000 */
[----:B------:R0:W1:Y:S02]  /*15e30*/  SHFL.IDX P6, R14, R13, R12, R11 ;  /* 0x0000000c0d0e7389 */ /* 0x00006400000c000b */
[----:B01----:R-:W-:Y:S01]  /*15e40*/  ENDCOLLECTIVE ;  /* 0x000000000000791b */ /* 0x003fe20003800000 */
.L_x_1395:
[----:B------:R-:W-:Y:S01]  /*15e50*/  IMAD.MOV.U32 R2, RZ, RZ, R14 ;  /* 0x000000ffff027224 */ /* 0x000fe200078e000e */
[----:B------:R-:W-:Y:S06]  /*15e60*/  BRA `(.L_x_1396) ;  /* 0xffffffb400b07947 */ /* 0x000fec000383ffff */
.L_x_1283:
[----:B0-----:R0:W1:Y:S02]  /*15e70*/  SYNCS.PHASECHK.TRANS64.TRYWAIT P0, [R17+URZ+0x30820], R0 ;  /* 0x03082000110075a7 */ /* 0x001064000800017f */
[----:B-1----:R-:W-:Y:S05]  /*15e80*/  @!P0 NANOSLEEP.SYNCS 0x989680 ;  /* 0x009896800000895d */ /* 0x002fea0003900000 */
[----:B------:R-:W1:Y:S02]  /*15e90*/  @!P0 SYNCS.PHASECHK.TRANS64 P0, [R17+URZ+0x30820], R0 ;  /* 0x03082000110085a7 */ /* 0x000e64000800007f */
[----:B-1----:R-:W-:Y:S05]  /*15ea0*/  @!P0 BRA `(.L_x_1283) ;  /* 0xfffffffc00f08947 */ /* 0x002fea000383ffff */
[----:B------:R-:W-:Y:S05]  /*15eb0*/  BRA `(.L_x_1397) ;  /* 0xffffffb8002c7947 */ /* 0x000fea000383ffff */
.L_x_1290:
[----:B0-----:R0:W1:Y:S02]  /*15ec0*/  SYNCS.PHASECHK.TRANS64.TRYWAIT P0, [R3+URZ+0x30840], R2 ;  /* 0x03084002030075a7 */ /* 0x001064000800017f */
[----:B-1----:R-:W-:Y:S05]  /*15ed0*/  @!P0 NANOSLEEP.SYNCS 0x989680 ;  /* 0x009896800000895d */ /* 0x002fea0003900000 */
[----:B------:R-:W1:Y:S02]  /*15ee0*/  @!P0 SYNCS.PHASECHK.TRANS64 P0, [R3+URZ+0x30840], R2 ;  /* 0x03084002030085a7 */ /* 0x000e64000800007f */
[----:B-1----:R-:W-:Y:S05]  /*15ef0*/  @!P0 BRA `(.L_x_1290) ;  /* 0xfffffffc00f08947 */ /* 0x002fea000383ffff */
[----:B------:R-:W-:Y:S05]  /*15f00*/  BRA `(.L_x_1398) ;  /* 0xffffffb800e87947 */ /* 0x000fea000383ffff */
.L_x_1298:
[----:B0-----:R0:W1:Y:S02]  /*15f10*/  SYNCS.PHASECHK.TRANS64.TRYWAIT P0, [R3+URZ+0x60], R2 ;  /* 0x00006002030075a7 */ /* 0x001064000800017f */
[----:B-1----:R-:W-:Y:S05]  /*15f20*/  @!P0 NANOSLEEP.SYNCS 0x989680 ;  /* 0x009896800000895d */ /* 0x002fea0003900000 */
[----:B------:R-:W1:Y:S02]  /*15f30*/  @!P0 SYNCS.PHASECHK.TRANS64 P0, [R3+URZ+0x60], R2 ;  /* 0x00006002030085a7 */ /* 0x000e64000800007f */
[----:B-1----:R-:W-:Y:S05]  /*15f40*/  @!P0 BRA `(.L_x_1298) ;  /* 0xfffffffc00f08947 */ /* 0x002fea000383ffff */
[----:B------:R-:W-:Y:S05]  /*15f50*/  BRA `(.L_x_1399) ;  /* 0xffffffc000387947 */ /* 0x000fea000383ffff */
.L_x_1310:
[----:B--2---:R2:W3:Y:S02]  /*15f60*/  SYNCS.PHASECHK.TRANS64.TRYWAIT P0, [R3+URZ+0x30840], R2 ;  /* 0x03084002030075a7 */ /* 0x0044e4000800017f */
[----:B---3--:R-:W-:Y:S05]  /*15f70*/  @!P0 NANOSLEEP.SYNCS 0x989680 ;  /* 0x009896800000895d */ /* 0x008fea0003900000 */
[----:B------:R-:W3:Y:S02]  /*15f80*/  @!P0 SYNCS.PHASECHK.TRANS64 P0, [R3+URZ+0x30840], R2 ;  /* 0x03084002030085a7 */ /* 0x000ee4000800007f */
[----:B---3--:R-:W-:Y:S05]  /*15f90*/  @!P0 BRA `(.L_x_1310) ;  /* 0xfffffffc00f08947 */ /* 0x008fea000383ffff */
[----:B------:R-:W-:Y:S05]  /*15fa0*/  BRA `(.L_x_1400) ;  /* 0xffffffc800387947 */ /* 0x000fea000383ffff */
.L_x_1318:
[----:B0-----:R0:W1:Y:S02]  /*15fb0*/  SYNCS.PHASECHK.TRANS64.TRYWAIT P0, [R9+URZ+0x60], R2 ;  /* 0x00006002090075a7 */ /* 0x001064000800017f */
[----:B-1----:R-:W-:Y:S05]  /*15fc0*/  @!P0 NANOSLEEP.SYNCS 0x989680 ;  /* 0x009896800000895d */ /* 0x002fea0003900000 */
[----:B------:R-:W1:Y:S02]  /*15fd0*/  @!P0 SYNCS.PHASECHK.TRANS64 P0, [R9+URZ+0x60], R2 ;  /* 0x00006002090085a7 */ /* 0x000e64000800007f */
[----:B-1----:R-:W-:Y:S05]  /*15fe0*/  @!P0 BRA `(.L_x_1318) ;  /* 0xfffffffc00f08947 */ /* 0x002fea000383ffff */
[----:B------:R-:W-:Y:S05]  /*15ff0*/  BRA `(.L_x_1401) ;  /* 0xffffffcc00887947 */ /* 0x000fea000383ffff */
.L_x_1329:
[----:B--2---:R2:W3:Y:S02]  /*16000*/  SYNCS.PHASECHK.TRANS64.TRYWAIT P0, [R2+URZ+0x30840], R3 ;  /* 0x03084003020075a7 */ /* 0x0044e4000800017f */
[----:B---3--:R-:W-:Y:S05]  /*16010*/  @!P0 NANOSLEEP.SYNCS 0x989680 ;  /* 0x009896800000895d */ /* 0x008fea0003900000 */
[----:B------:R-:W3:Y:S02]  /*16020*/  @!P0 SYNCS.PHASECHK.TRANS64 P0, [R2+URZ+0x30840], R3 ;  /* 0x03084003020085a7 */ /* 0x000ee4000800007f */
[----:B---3--:R-:W-:Y:S05]  /*16030*/  @!P0 BRA `(.L_x_1329) ;  /* 0xfffffffc00f08947 */ /* 0x008fea000383ffff */
[----:B------:R-:W-:Y:S05]  /*16040*/  BRA `(.L_x_1402) ;  /* 0xffffffd400587947 */ /* 0x000fea000383ffff */
.L_x_1337:
[----:B0-----:R0:W1:Y:S02]  /*16050*/  SYNCS.PHASECHK.TRANS64.TRYWAIT P0, [R2+URZ+0x60], R5 ;  /* 0x00006005020075a7 */ /* 0x001064000800017f */
[----:B-1----:R-:W-:Y:S05]  /*16060*/  @!P0 NANOSLEEP.SYNCS 0x989680 ;  /* 0x009896800000895d */ /* 0x002fea0003900000 */
[----:B------:R-:W1:Y:S02]  /*16070*/  @!P0 SYNCS.PHASECHK.TRANS64 P0, [R2+URZ+0x60], R5 ;  /* 0x00006005020085a7 */ /* 0x000e64000800007f */
[----:B-1----:R-:W-:Y:S05]  /*16080*/  @!P0 BRA `(.L_x_1337) ;  /* 0xfffffffc00f08947 */ /* 0x002fea000383ffff */
[----:B------:R-:W-:Y:S05]  /*16090*/  BRA `(.L_x_1403) ;  /* 0xffffffd800a87947 */ /* 0x000fea000383ffff */
.L_x_1350:
[----:B0-----:R0:W3:Y:S02]  /*160a0*/  SYNCS.PHASECHK.TRANS64.TRYWAIT P0, [R0+URZ+0x30860], R3 ;  /* 0x03086003000075a7 */ /* 0x0010e4000800017f */
[----:B---3--:R-:W-:Y:S05]  /*160b0*/  @!P0 NANOSLEEP.SYNCS 0x989680 ;  /* 0x009896800000895d */ /* 0x008fea0003900000 */
[----:B------:R-:W3:Y:S02]  /*160c0*/  @!P0 SYNCS.PHASECHK.TRANS64 P0, [R0+URZ+0x30860], R3 ;  /* 0x03086003000085a7 */ /* 0x000ee4000800007f */
[----:B---3--:R-:W-:Y:S05]  /*160d0*/  @!P0 BRA `(.L_x_1350) ;  /* 0xfffffffc00f08947 */ /* 0x008fea000383ffff */
[----:B------:R-:W-:Y:S05]  /*160e0*/  BRA `(.L_x_1404) ;  /* 0xffffffe000647947 */ /* 0x000fea000383ffff */
.L_x_1359:
[----:B------:R-:W-:Y:S01]  /*160f0*/  BSSY B0, `(.L_x_1405) ;  /* 0x0000008000007945 */ /* 0x000fe20003800000 */
[----:B-----5:R-:W-:Y:S02]  /*16100*/  IMAD.MOV.U32 R13, RZ, RZ, R2 ;  /* 0x000000ffff0d7224 */ /* 0x020fe400078e0002 */
[----:B------:R-:W-:Y:S02]  /*16110*/  IMAD.MOV.U32 R12, RZ, RZ, RZ ;  /* 0x000000ffff0c7224 */ /* 0x000fe400078e00ff */
[----:B------:R-:W-:Y:S02]  /*16120*/  IMAD.MOV.U32 R11, RZ, RZ, 0x1f ;  /* 0x0000001fff0b7424 */ /* 0x000fe400078e00ff */
[----:B------:R-:W-:-:S07]  /*16130*/  IMAD.MOV.U32 R15, RZ, RZ, -0x1 ;  /* 0xffffffffff0f7424 */ /* 0x000fce00078e00ff */
[----:B0123--:R-:W-:Y:S05]  /*16140*/  WARPSYNC.COLLECTIVE R15, `(.L_x_1406) ;  /* 0x000000000f087348 */ /* 0x00ffea0003c00000 */
[----:B------:R4:W0:Y:S02]  /*16150*/  SHFL.IDX P6, R14, R13, R12, R11 ;  /* 0x0000000c0d0e7389 */ /* 0x00082400000c000b */
[----:B01234-:R-:W-:Y:S01]  /*16160*/  ENDCOLLECTIVE ;  /* 0x000000000000791b */ /* 0x01ffe20003800000 */
.L_x_1406:
[----:B------:R-:W-:Y:S05]  /*16170*/  BSYNC B0 ;  /* 0x0000000000007941 */ /* 0x000fea0003800000 */
.L_x_1405:
[----:B------:R-:W-:Y:S05]  /*16180*/  BRA `(.L_x_1407) ;  /* 0xffffffe400d47947 */ /* 0x000fea000383ffff */
.L_x_1362:
[----:B0-----:R0:W3:Y:S02]  /*16190*/  SYNCS.PHASECHK.TRANS64.TRYWAIT P0, [R0+URZ+0x30820], R3 ;  /* 0x03082003000075a7 */ /* 0x0010e4000800017f */
[----:B---3--:R-:W-:Y:S05]  /*161a0*/  @!P0 NANOSLEEP.SYNCS 0x989680 ;  /* 0x009896800000895d */ /* 0x008fea0003900000 */
[----:B------:R-:W3:Y:S02]  /*161b0*/  @!P0 SYNCS.PHASECHK.TRANS64 P0, [R0+URZ+0x30820], R3 ;  /* 0x03082003000085a7 */ /* 0x000ee4000800007f */
[----:B---3--:R-:W-:Y:S05]  /*161c0*/  @!P0 BRA `(.L_x_1362) ;  /* 0xfffffffc00f08947 */ /* 0x008fea000383ffff */
[----:B------:R-:W-:Y:S05]  /*161d0*/  BRA `(.L_x_1408) ;  /* 0xffffffe800207947 */ /* 0x000fea000383ffff */
.L_x_1363:
        /* <DEDUP_REMOVED lines=8> */
[----:B012---:R-:W-:Y:S05]  /*16260*/  WARPSYNC.COLLECTIVE R15, `(.L_x_1410) ;  /* 0x000000000f087348 */ /* 0x007fea0003c00000 */
[----:B------:R3:W4:Y:S02]  /*16270*/  SHFL.IDX P6, R14, R13, R12, R11 ;  /* 0x0000000c0d0e7389 */ /* 0x00072400000c000b */
[----:B01234-:R-:W-:Y:S01]  /*16280*/  ENDCOLLECTIVE ;  /* 0x000000000000791b */ /* 0x01ffe20003800000 */
.L_x_1410:
[----:B------:R-:W-:Y:S05]  /*16290*/  BSYNC B0 ;  /* 0x0000000000007941 */ /* 0x000fea0003800000 */
.L_x_1409:
[----:B------:R-:W-:Y:S05]  /*162a0*/  BRA `(.L_x_1411) ;  /* 0xffffffe800087947 */ /* 0x000fea000383ffff */
.L_x_1366:
[----:B------:R-:W-:Y:S01]  /*162b0*/  BSSY B1, `(.L_x_1412) ;  /* 0x0000006000017945 */ /* 0x000fe20003800000 */
[----:B------:R-:W-:-:S07]  /*162c0*/  IMAD.MOV.U32 R15, RZ, RZ, -0x1 ;  /* 0xffffffffff0f7424 */ /* 0x000fce00078e00ff */
[----:B0123--:R-:W-:Y:S05]  /*162d0*/  WARPSYNC.COLLECTIVE R15, `(.L_x_1413) ;  /* 0x000000000f0c7348 */ /* 0x00ffea0003c00000 */
[----:B------:R-:W-:Y:S02]  /*162e0*/  ELECT P6, UR62, PT ;  /* 0x00000000003e782f */ /* 0x000fe400038c0000 */
[----:B------:R-:W-:Y:S01]  /*162f0*/  MOV R14, UR62 ;  /* 0x0000003e000e7c02 */ /* 0x000fe20008000f00 */
[----:B0123--:R-:W-:Y:S10]  /*16300*/  ENDCOLLECTIVE ;  /* 0x000000000000791b */ /* 0x00fff40003800000 */
.L_x_1413:
[----:B------:R-:W-:Y:S05]  /*16310*/  BSYNC B1 ;  /* 0x0000000000017941 */ /* 0x000fea0003800000 */
.L_x_1412:
[----:B------:R-:W-:Y:S05]  /*16320*/  BRA `(.L_x_1414) ;  /* 0xffffffe800007947 */ /* 0x000fea000383ffff */
.L_x_1368:
[----:B0-----:R0:W3:Y:S02]  /*16330*/  SYNCS.PHASECHK.TRANS64.TRYWAIT P0, [R6+URZ], R5 ;  /* 0x00000005060075a7 */ /* 0x0010e4000800017f */
[----:B---3--:R-:W-:Y:S05]  /*16340*/  @!P0 NANOSLEEP.SYNCS 0x989680 ;  /* 0x009896800000895d */ /* 0x008fea0003900000 */
[----:B------:R-:W3:Y:S02]  /*16350*/  @!P0 SYNCS.PHASECHK.TRANS64 P0, [R6+URZ], R5 ;  /* 0x00000005060085a7 */ /* 0x000ee4000800007f */
[----:B---3--:R-:W-:Y:S05]  /*16360*/  @!P0 BRA `(.L_x_1368) ;  /* 0xfffffffc00f08947 */ /* 0x008fea000383ffff */
[----:B------:R-:W-:Y:S05]  /*16370*/  BRA `(.L_x_1415) ;  /* 0xffffffe800407947 */ /* 0x000fea000383ffff */
.L_x_1369:
[----:B---3--:R3:W4:Y:S02]  /*16380*/  SYNCS.PHASECHK.TRANS64.TRYWAIT P0, [R3+URZ], R2 ;  /* 0x00000002030075a7 */ /* 0x008724000800017f */
[----:B----4-:R-:W-:Y:S05]  /*16390*/  @!P0 NANOSLEEP.SYNCS 0x989680 ;  /* 0x009896800000895d */ /* 0x010fea0003900000 */
[----:B------:R-:W4:Y:S02]  /*163a0*/  @!P0 SYNCS.PHASECHK.TRANS64 P0, [R3+URZ], R2 ;  /* 0x00000002030085a7 */ /* 0x000f24000800007f */
[----:B----4-:R-:W-:Y:S05]  /*163b0*/  @!P0 BRA `(.L_x_1369) ;  /* 0xfffffffc00f08947 */ /* 0x010fea000383ffff */
[----:B------:R-:W-:Y:S05]  /*163c0*/  BRA `(.L_x_1416) ;  /* 0xffffffe800347947 */ /* 0x000fea000383ffff */
.L_x_1371:
[----:B---3--:R3:W4:Y:S02]  /*163d0*/  SYNCS.PHASECHK.TRANS64.TRYWAIT P0, [R18+URZ], R5 ;  /* 0x00000005120075a7 */ /* 0x008724000800017f */
[----:B----4-:R-:W-:Y:S05]  /*163e0*/  @!P0 NANOSLEEP.SYNCS 0x989680 ;  /* 0x009896800000895d */ /* 0x010fea0003900000 */
[----:B------:R-:W4:Y:S02]  /*163f0*/  @!P0 SYNCS.PHASECHK.TRANS64 P0, [R18+URZ], R5 ;  /* 0x00000005120085a7 */ /* 0x000f24000800007f */
[----:B----4-:R-:W-:Y:S05]  /*16400*/  @!P0 BRA `(.L_x_1371) ;  /* 0xfffffffc00f08947 */ /* 0x010fea000383ffff */
[----:B------:R-:W-:Y:S05]  /*16410*/  BRA `(.L_x_1417) ;  /* 0xffffffe800387947 */ /* 0x000fea000383ffff */
.L_x_1418:
        /* <DEDUP_REMOVED lines=14> */
.L_x_15297:


//--------------------- .text._ZN7cutlass13device_kernelIN5flash11enable_sm90INS1_16FlashAttnFwdSm90INS1_25CollectiveMainloopFwdSm90ILi2EN4cute5tupleIJNS5_1CILi1EEES8_S8_EEENS6_IJNS7_ILi128EEENS7_ILi64EEENS7_ILi256EEEEEELi256ENS_10bfloat16_tEfNS_4arch4Sm90ELb0ELb1ELb0ELb1ELb0ELb0ELb0ELb1ELb1ELb1ELb0ELb0EEENS1_21CollectiveEpilogueFwdINS6_IJSA_SC_SB_EEES9_SE_SG_Li256ELb1ELb1ELb0ELb0EEENS1_36VarlenDynamicPersistentTileSchedulerILi128ELi64ELi256ELi128ELb0ELb1ELb1ELb1ELb0ELb1EEEEEEEEEvNT_6ParamsE --------------------------
	.section	.text._ZN7cutlass13device_kernelIN5flash11enable_sm90INS1_16FlashAttnFwdSm90INS1_25CollectiveMainloopFwdSm90ILi2EN4cute5tupleIJNS5_1CILi1EEES8_S8_EEENS6_IJNS7_ILi128EEENS7_ILi64EEENS7_ILi256EEEEEELi256ENS_10bfloat16_tEfNS_4arch4Sm90ELb0ELb1ELb0ELb1ELb0ELb0ELb0ELb1ELb1ELb1ELb0ELb0EEENS1_21CollectiveEpilogueFwdINS6_IJSA_SC_SB_EEES9_SE_SG_Li256ELb1ELb1ELb0ELb0EEENS1_36VarlenDynamicPersistentTileSchedulerILi128ELi64ELi256ELi128ELb0ELb1ELb1ELb1ELb0ELb1EEEEEEEEEvNT_6ParamsE,"ax",@progbits
	.align	128
.text._ZN7cutlass13device_kernelIN5flash11enable_sm90INS1_16FlashAttnFwdSm90INS1_25CollectiveMainloopFwdSm90ILi2EN4cute5tupleIJNS5_1CILi1EEES8_S8_EEENS6_IJNS7_ILi128EEENS7_ILi64EEENS7_ILi256EEEEEELi256ENS_10bfloat16_tEfNS_4arch4Sm90ELb0ELb1ELb0ELb1ELb0ELb0ELb0ELb1ELb1ELb1ELb0ELb0EEENS1_21CollectiveEpilogueFwdINS6_IJSA_SC_SB_EEES9_SE_SG_Li256ELb1ELb1ELb0ELb0EEENS1_36VarlenDynamicPersistentTileSchedulerILi128ELi64ELi256ELi128ELb0ELb1ELb1ELb1ELb0ELb1EEEEEEEEEvNT_6ParamsE:
        .type           _ZN7cutlass13device_kernelIN5flash11enable_sm90INS1_16FlashAttnFwdSm90INS1_25CollectiveMainloopFwdSm90ILi2EN4cute5tupleIJNS5_1CILi1EEES8_S8_EEENS6_IJNS7_ILi128EEENS7_ILi64EEENS7_ILi256EEEEEELi256ENS_10bfloat16_tEfNS_4arch4Sm90ELb0ELb1ELb0ELb1ELb0ELb0ELb0ELb1ELb1ELb1ELb0ELb0EEENS1_21CollectiveEpilogueFwdINS6_IJSA_SC_SB_EEES9_SE_SG_Li256ELb1ELb1ELb0ELb0EEENS1_36VarlenDynamicPersistentTileSchedulerILi128ELi64ELi256ELi128ELb0ELb1ELb1ELb1ELb0ELb1EEEEEEEEEvNT_6ParamsE,@function
        .size           _ZN7cutlass13device_kernelIN5flash11enable_sm90INS1_16FlashAttnFwdSm90INS1_25CollectiveMainloopFwdSm90ILi2EN4cute5tupleIJNS5_1CILi1EEES8_S8_EEENS6_IJNS7_ILi128EEENS7_ILi64EEENS7_ILi256EEEEEELi256ENS_10bfloat16_tEfNS_4arch4Sm90ELb0ELb1ELb0ELb1ELb0ELb0ELb0ELb1ELb1ELb1ELb0ELb0EEENS1_21CollectiveEpilogueFwdINS6_IJSA_SC_SB_EEES9_SE_SG_Li256ELb1ELb1ELb0ELb0EEENS1_36VarlenDynamicPersistentTileSchedulerILi128ELi64ELi256ELi128ELb0ELb1ELb1ELb1ELb0ELb1EEEEEEEEEvNT_6ParamsE,(.L_x_15298 - _ZN7cutlass13device_kernelIN5flash11enable_sm90INS1_16FlashAttnFwdSm90INS1_25CollectiveMainloopFwdSm90ILi2EN4cute5tupleIJNS5_1CILi1EEES8_S8_EEENS6_IJNS7_ILi128EEENS7_ILi64EEENS7_ILi256EEEEEELi256ENS_10bfloat16_tEfNS_4arch4Sm90ELb0ELb1ELb0ELb1ELb0ELb0ELb0ELb1ELb1ELb1ELb0ELb0EEENS1_21CollectiveEpilogueFwdINS6_IJSA_SC_SB_EEES9_SE_SG_Li256ELb1ELb1ELb0ELb0EEENS1_36VarlenDynamicPersistentTileSchedulerILi128ELi64ELi256ELi128ELb0ELb1ELb1ELb1ELb0ELb1EEEEEEEEEvNT_6ParamsE)
        .other          _ZN7cutlass13device_kernelIN5flash11enable_sm90INS1_16FlashAttnFwdSm90INS1_25CollectiveMainloopFwdSm90ILi2EN4cute5tupleIJNS5_1CILi1EEES8_S8_EEENS6_IJNS7_ILi128EEENS7_ILi64EEENS7_ILi256EEEEEELi256ENS_10bfloat16_tEfNS_4arch4Sm90ELb0ELb1ELb0ELb1ELb0ELb0ELb0ELb1ELb1ELb1ELb0ELb0EEENS1_21CollectiveEpilogueFwdINS6_IJSA_SC_SB_EEES9_SE_SG_Li256ELb1ELb1ELb0ELb0EEENS1_36VarlenDynamicPersistentTileSchedulerILi128ELi64ELi256ELi128ELb0ELb1ELb1ELb1ELb0ELb1EEEEEEEEEvNT_6ParamsE,@"STO_CUDA_ENTRY STV_DEFAULT"
_ZN7cutlass13device_kernelIN5flash11enable_sm90INS1_16FlashAttnFwdSm90INS1_25CollectiveMainloopFwdSm90ILi2EN4cute5tupleIJNS5_1CILi1EEES8_S8_EEENS6_IJNS7_ILi128EEENS7_ILi64EEENS7_ILi256EEEEEELi256ENS_10bfloat16_tEfNS_4arch4Sm90ELb0ELb1ELb0ELb1ELb0ELb0ELb0ELb1ELb1ELb1ELb0ELb0EEENS1_21CollectiveEpilogueFwdINS6_IJSA_SC_SB_EEES9_SE_SG_Li256ELb1ELb1ELb0ELb0EEENS1_36VarlenDynamicPersistentTileSchedulerILi128ELi64ELi256ELi128ELb0ELb1ELb1ELb1ELb0ELb1EEEEEEEEEvNT_6ParamsE:
        /* <DEDUP_REMOVED lines=18> */
.L_x_1420:
[----:B------:R-:W-:Y:S05]  /*0120*/  BSYNC B0 ;  /* 0x0000000000007941 */ /* 0x000fea0003800000 */
.L_x_1419:
        /* <DEDUP_REMOVED lines=41> */
.L_x_1421:
        /* <DEDUP_REMOVED lines=22> */
.L_x_1422:
        /* <DEDUP_REMOVED lines=18> */
.L_x_1423:
        /* <DEDUP_REMOVED lines=22> */
.L_x_1424:
        /* <DEDUP_REMOVED lines=22> */
.L_x_1425:
        /* <DEDUP_REMOVED lines=8> */
.L_x_1427:
        /* <DEDUP_REMOVED lines=16> */
[----:B------:R-:W-:Y:S01]  /*0a80*/  UMOV UR38, URZ ;  /* 0x0000003f00267c82 */ /* 0x000fe20008000000 */
[----:B------:R-:W-:Y:S01]  /*0a90*/  R2UR UR5, R9 ;  /* 0x00000000090572ca */ /* 0x000fe200000e0000 */
[----:B------:R-:W0:Y:S01]  /*0aa0*/  S2R R0, SR_TID.X ;  /* 0x0000000000007919 */ /* 0x000e220000002100 */
[----:B------:R-:W-:Y:S01]  /*0ab0*/  R2UR UR7, R10 ;  /* 0x000000000a0772ca */ /* 0x000fe200000e0000 */
[----:B------:R-:W-:Y:S01]  /*0ac0*/  UMOV UR36, URZ ;  /* 0x0000003f00247c82 */ /* 0x000fe20008000000 */
[----:B0-----:R-:W-:-:S05]  /*0ad0*/  VIADD R217, R0, 0xffffff80 ;  /* 0xffffff8000d97836 */ /* 0x001fca0000000000 */
[----:B------:R-:W-:-:S04]  /*0ae0*/  SHF.R.S32.HI R0, RZ, 0x1f, R217 ;  /* 0x0000001fff007819 */ /* 0x000fc800000114d9 */
[CC--:B------:R-:W-:Y:S02]  /*0af0*/  LEA.HI R3, R0.reuse, R217.reuse, RZ, 0x4 ;  /* 0x000000d900037211 */ /* 0x0c0fe400078f20ff */
[CC--:B------:R-:W-:Y:S02]  /*0b00*/  LEA.HI R4, R0.reuse, R217.reuse, RZ, 0x5 ;  /* 0x000000d900047211 */ /* 0x0c0fe400078f28ff */
[----:B------:R-:W-:Y:S02]  /*0b10*/  SHF.R.S32.HI R6, RZ, 0x4, R3 ;  /* 0x00000004ff067819 */ /* 0x000fe40000011403 */
[----:B------:R-:W-:Y:S01]  /*0b20*/  LEA.HI R11, R0, R217, RZ, 0x2 ;  /* 0x000000d9000b7211 */ /* 0x000fe200078f10ff */
[----:B------:R-:W-:Y:S01]  /*0b30*/  IMAD.SHL.U32 R5, R4, 0x20, RZ ;  /* 0x0000002004057824 */ /* 0x000fe200078e00ff */
[C---:B------:R-:W-:Y:S02]  /*0b40*/  LOP3.LUT R4, R3.reuse, 0x3fffff0, RZ, 0xc0, !PT ;  /* 0x03fffff003047812 */ /* 0x040fe400078ec0ff */
[----:B------:R-:W-:-:S02]  /*0b50*/  LEA.HI R3, R3, R6, RZ, 0x1 ;  /* 0x0000000603037211 */ /* 0x000fc400078f08ff */
[----:B------:R-:W-:Y:S01]  /*0b60*/  LOP3.LUT R5, R5, 0xfffffc00, RZ, 0xc0, !PT ;  /* 0xfffffc0005057812 */ /* 0x000fe200078ec0ff */
[----:B------:R-:W-:Y:S01]  /*0b70*/  IMAD.IADD R4, R217, 0x1, -R4 ;  /* 0x00000001d9047824 */ /* 0x000fe200078e0a04 */
[----:B------:R-:W-:-:S03]  /*0b80*/  LOP3.LUT R3, R3, 0x1ffffffe, RZ, 0xc0, !PT ;  /* 0x1ffffffe03037812 */ /* 0x000fc600078ec0ff */
[----:B------:R-:W-:Y:S02]  /*0b90*/  IMAD R4, R4, 0x40, R5 ;  /* 0x0000004004047824 */ /* 0x000fe400078e0205 */
[----:B------:R-:W-:Y:S01]  /*0ba0*/  IMAD.IADD R3, R6, 0x1, -R3 ;  /* 0x0000000106037824 */ /* 0x000fe200078e0a03 */
[----:B------:R-:W-:-:S03]  /*0bb0*/  LOP3.LUT R6, R11, 0xfffffffc, RZ, 0xc0, !PT ;  /* 0xfffffffc0b067812 */ /* 0x000fc600078ec0ff */
[----:B------:R-:W-:Y:S02]  /*0bc0*/  IMAD R211, R3, 0x8, R4 ;  /* 0x0000000803d37824 */ /* 0x000fe400078e0204 */
[----:B------:R-:W-:Y:S01]  /*0bd0*/  IMAD.IADD R5, R217, 0x1, -R6 ;  /* 0x00000001d9057824 */ /* 0x000fe200078e0a06 */
[----:B--2---:R-:W-:Y:S02]  /*0be0*/  R2UR UR4, R2 ;  /* 0x00000000020472ca */ /* 0x004fe400000e0000 */
[CC--:B------:R-:W-:Y:S02]  /*0bf0*/  LEA.HI R2, R0.reuse, R217.reuse, RZ, 0x7 ;  /* 0x000000d900027211 */ /* 0x0c0fe400078f38ff */
[----:B------:R-:W-:Y:S02]  /*0c00*/  LEA.HI R0, R0, R217, RZ, 0x3 ;  /* 0x000000d900007211 */ /* 0x000fe400078f18ff */
[----:B------:R-:W-:Y:S02]  /*0c10*/  LOP3.LUT R208, R2, 0xffffff80, RZ, 0xc0, !PT ;  /* 0xffffff8002d07812 */ /* 0x000fe400078ec0ff */
[----:B------:R-:W-:-:S02]  /*0c20*/  SHF.R.S32.HI R209, RZ, 0x7, R2 ;  /* 0x00000007ffd17819 */ /* 0x000fc40000011402 */
[----:B------:R-:W-:Y:S01]  /*0c30*/  SHF.R.S32.HI R205, RZ, 0x3, R0 ;  /* 0x00000003ffcd7819 */ /* 0x000fe20000011400 */
[----:B------:R-:W-:Y:S01]  /*0c40*/  IMAD.IADD R208, R217, 0x1, -R208 ;  /* 0x00000001d9d07824 */ /* 0x000fe200078e0ad0 */
[----:B------:R-:W-:Y:S01]  /*0c50*/  LEA.HI R2, R2, R209, RZ, 0x1 ;  /* 0x000000d102027211 */ /* 0x000fe200078f08ff */
[----:B------:R-:W-:-:S03]  /*0c60*/  ULOP3.LUT UR8, UR4, 0x1, URZ, 0xfc, !UPT ;  /* 0x0000000104087892 */ /* 0x000fc6000f8efc3f */
[----:B------:R-:W-:Y:S01]  /*0c70*/  SHF.R.S32.HI R7, RZ, 0x1f, R208 ;  /* 0x0000001fff077819 */ /* 0x000fe200000114d0 */
[----:B------:R-:W-:Y:S01]  /*0c80*/  UMOV UR4, URZ ;  /* 0x0000003f00047c82 */ /* 0x000fe20008000000 */
[----:B------:R-:W-:Y:S01]  /*0c90*/  LOP3.LUT R6, R2, 0x3fffffe, RZ, 0xc0, !PT ;  /* 0x03fffffe02067812 */ /* 0x000fe200078ec0ff */
[----:B------:R-:W-:Y:S01]  /*0ca0*/  IMAD.U32 R212, RZ, RZ, UR8 ;  /* 0x00000008ffd47e24 */ /* 0x000fe2000f8e00ff */
[CC--:B------:R-:W-:Y:S01]  /*0cb0*/  LEA.HI R8, R7.reuse, R208.reuse, RZ, 0x2 ;  /* 0x000000d007087211 */ /* 0x0c0fe200078f10ff */
[----:B------:R-:W-:Y:S01]  /*0cc0*/  IMAD.U32 R207, RZ, RZ, UR4 ;  /* 0x00000004ffcf7e24 */ /* 0x000fe2000f8e00ff */
        /* <DEDUP_REMOVED lines=11> */
[----:B------:R-:W-:Y:S01]  /*0d80*/  IMAD.IADD R10, R9, 0x1, -R10 ;  /* 0x00000001090a7824 */ /* 0x000fe200078e0a0a */
[----:B------:R-:W-:Y:S01]  /*0d90*/  LEA.HI R9, R5, R5, RZ, 0x1 ;  /* 0x0000000505097211 */ /* 0x000fe200078f08ff */
[----:B------:R-:W-:Y:S01]  /*0da0*/  VIADD R201, R19, 0x40 ;  /* 0x0000004013c97836 */ /* 0x000fe20000000000 */
[----:B------:R-:W-:Y:S01]  /*0db0*/  SHF.R.S32.HI R216, RZ, 0x1f, R19 ;  /* 0x0000001fffd87819 */ /* 0x000fe20000011413 */
[----:B------:R-:W-:Y:S01]  /*0dc0*/  IMAD R7, R7, 0x10, R10 ;  /* 0x0000001007077824 */ /* 0x000fe200078e020a */
[----:B------:R-:W-:Y:S01]  /*0dd0*/  LOP3.LUT R10, R9, 0x1ffffffe, RZ, 0xc0, !PT ;  /* 0x1ffffffe090a7812 */ /* 0x000fe200078ec0ff */
[C---:B------:R-:W-:Y:S01]  /*0de0*/  VIADD R200, R19.reuse, 0x80 ;  /* 0x0000008013c87836 */ /* 0x040fe20000000000 */
[----:B------:R-:W-:Y:S01]  /*0df0*/  SHF.R.S32.HI R215, RZ, 0x1f, R201 ;  /* 0x0000001fffd77819 */ /* 0x000fe200000114c9 */
[----:B------:R-:W-:-:S02]  /*0e00*/  VIADD R202, R19, 0xc0 ;  /* 0x000000c013ca7836 */ /* 0x000fc40000000000 */
[----:B------:R-:W-:Y:S01]  /*0e10*/  IMAD.IADD R5, R5, 0x1, -R10 ;  /* 0x0000000105057824 */ /* 0x000fe200078e0a0a */
[----:B------:R-:W-:Y:S01]  /*0e20*/  SHF.R.S32.HI R214, RZ, 0x1f, R200 ;  /* 0x0000001fffd67819 */ /* 0x000fe200000114c8 */
[----:B------:R-:W-:Y:S01]  /*0e30*/  IMAD R210, R6, 0x40, R7 ;  /* 0x0000004006d27824 */ /* 0x000fe200078e0207 */
[----:B------:R-:W-:Y:S01]  /*0e40*/  SHF.R.S32.HI R213, RZ, 0x1f, R202 ;  /* 0x0000001fffd57819 */ /* 0x000fe200000114ca */
[----:B------:R-:W-:Y:S02]  /*0e50*/  IMAD.IADD R17, R208, 0x1, -R17 ;  /* 0x00000001d0117824 */ /* 0x000fe400078e0a11 */
[----:B------:R-:W-:-:S07]  /*0e60*/  IMAD R22, R5, 0x8, R210 ;  /* 0x0000000805167824 */ /* 0x000fce00078e02d2 */
.L_x_1527:
[----:B------:R-:W-:Y:S01]  /*0e70*/  ULDC.64 UR8, c[0x0][0xa28] ;  /* 0x00028a0000087ab9 */ /* 0x000fe20000000a00 */
[----:B------:R-:W-:Y:S01]  /*0e80*/  ULDC.64 UR12, c[0x0][0x208] ;  /* 0x00008200000c7ab9 */ /* 0x000fe20000000a00 */
[----:B------:R-:W-:Y:S01]  /*0e90*/  UISETP.NE.U32.AND UP0, UPT, UR8, URZ, UPT ;  /* 0x0000003f0800728c */ /* 0x000fe2000bf05070 */
[----:B------:R-:W-:-:S03]  /*0ea0*/  ULDC UR4, c[0x0][0x424] ;  /* 0x0001090000047ab9 */ /* 0x000fc60000000800 */
[----:B------:R-:W-:-:S03]  /*0eb0*/  UISETP.NE.AND.EX UP0, UPT, UR9, URZ, UPT, UP0 ;  /* 0x0000003f0900728c */ /* 0x000fc6000bf05300 */
[----:B------:R-:W-:Y:S02]  /*0ec0*/  ULDC.64 UR8, c[0x0][0xa18] ;  /* 0x0002860000087ab9 */ /* 0x000fe40000000a00 */
[----:B------:R-:W-:Y:S01]  /*0ed0*/  UISETP.NE.U32.AND UP1, UPT, UR8, URZ, UPT ;  /* 0x0000003f0800728c */ /* 0x000fe2000bf25070 */
[----:B------:R-:W-:-:S03]  /*0ee0*/  PLOP3.LUT P0, PT, PT, PT, UP0, 0x80, 0x0 ;  /* 0x000000000000781c */ /* 0x000fc60003f0f008 */
[----:B------:R-:W-:-:S03]  /*0ef0*/  UISETP.NE.AND.EX UP1, UPT, UR9, URZ, UPT, UP1 ;  /* 0x0000003f0900728c */ /* 0x000fc6000bf25310 */
[----:B------:R-:W-:Y:S02]  /*0f00*/  @UP0 ULDC.64 UR8, c[0x0][0xa28] ;  /* 0x00028a0000080ab9 */ /* 0x000fe40000000a00 */
[----:B------:R-:W-:Y:S01]  /*0f10*/  @UP0 UIMAD.WIDE UR8, UR6, 0x4, UR8 ;  /* 0x00000004060808a5 */ /* 0x000fe2000f8e0208 */
[----:B------:R-:W-:-:S05]  /*0f20*/  PLOP3.LUT P2, PT, PT, PT, UP1, 0x80, 0x0 ;  /* 0x000000000000781c */ /* 0x000fca0003f4f018 */
[----:B------:R-:W-:Y:S01]  /*0f30*/  @UP1 ULDC.64 UR10, c[0x0][0xa18] ;  /* 0x00028600000a1ab9 */ /* 0x000fe20000000a00 */
[----:B0-2-4-:R-:W-:Y:S02]  /*0f40*/  IMAD.U32 R2, RZ, RZ, UR8 ;  /* 0x00000008ff027e24 */ /* 0x015fe4000f8e00ff */
[----:B------:R-:W-:Y:S01]  /*0f50*/  IMAD.U32 R3, RZ, RZ, UR9 ;  /* 0x00000009ff037e24 */ /* 0x000fe2000f8e00ff */
[----:B------:R-:W-:-:S04]  /*0f60*/  @UP1 UIMAD.WIDE UR8, UR6, 0x4, UR10 ;  /* 0x00000004060818a5 */ /* 0x000fc8000f8e020a */
[----:B------:R-:W2:Y:S02]  /*0f70*/  @P0 LDG.E R2, desc[UR12][R2.64] ;  /* 0x0000000c02020981 */ /* 0x000ea4000c1e1900 */
[----:B------:R-:W-:Y:S02]  /*0f80*/  IMAD.U32 R4, RZ, RZ, UR8 ;  /* 0x00000008ff047e24 */ /* 0x000fe4000f8e00ff */
[----:B------:R-:W-:Y:S01]  /*0f90*/  IMAD.U32 R5, RZ, RZ, UR9 ;  /* 0x00000009ff057e24 */ /* 0x000fe2000f8e00ff */
[----:B------:R-:W-:-:S04]  /*0fa0*/  ULDC.64 UR8, c[0x0][0x418] ;  /* 0x0001060000087ab9 */ /* 0x000fc80000000a00 */
[----:B---3--:R-:W3:Y:S01]  /*0fb0*/  @P2 LDG.E R4, desc[UR12][R4.64] ;  /* 0x0000000c04042981 */ /* 0x008ee2000c1e1900 */
[----:B------:R-:W-:Y:S01]  /*0fc0*/  UISETP.NE.U32.AND UP0, UPT, UR8, URZ, UPT ;  /* 0x0000003f0800728c */ /* 0x000fe2000bf05070 */
[----:B------:R-:W-:Y:S01]  /*0fd0*/  IMAD.U32 R204, RZ, RZ, UR7 ;  /* 0x00000007ffcc7e24 */ /* 0x000fe2000f8e00ff */
[----:B------:R-:W-:Y:S01]  /*0fe0*/  UMOV UR60, URZ ;  /* 0x0000003f003c7c82 */ /* 0x000fe20008000000 */
[----:B------:R-:W-:Y:S01]  /*0ff0*/  ULDC UR39, c[0x0][0x288] ;  /* 0x0000a20000277ab9 */ /* 0x000fe20000000800 */
[----:B------:R-:W-:-:S03]  /*1000*/  UISETP.NE.AND.EX UP0, UPT, UR9, URZ, UPT, UP0 ;  /* 0x0000003f0900728c */ /* 0x000fc6000bf05300 */
[----:B------:R-:W-:Y:S01]  /*1010*/  ULDC.64 UR8, c[0x0][0xa20] ;  /* 0x0002880000087ab9 */ /* 0x000fe20000000a00 */
[----:B------:R-:W-:Y:S01]  /*1020*/  USEL UR4, UR4, 0x1, UP0 ;  /* 0x0000000104047887 */ /* 0x000fe20008000000 */
[----:B------:R-:W-:Y:S01]  /*1030*/  ISETP.NE.U32.AND P1, PT, RZ, UR8, PT ;  /* 0x00000008ff007c0c */ /* 0x000fe2000bf25070 */
[----:B------:R-:W-:Y:S02]  /*1040*/  ULDC UR8, c[0x0][0x2f0] ;  /* 0x0000bc0000087ab9 */ /* 0x000fe40000000800 */
[----:B------:R-:W-:Y:S01]  /*1050*/  UIMAD UR4, UR4, UR8, URZ ;  /* 0x00000008040472a4 */ /* 0x000fe2000f8e023f */
[----:B------:R-:W-:Y:S02]  /*1060*/  ISETP.NE.AND.EX P1, PT, RZ, UR9, PT, P1 ;  /* 0x00000009ff007c0c */ /* 0x000fe4000bf25310 */
[----:B--2---:R-:W-:Y:S02]  /*1070*/  @P0 R2UR UR60, R2 ;  /* 0x00000000023c02ca */ /* 0x004fe400000e0000 */
[----:B---3--:R-:W-:Y:S01]  /*1080*/  @P2 R2UR UR39, R4 ;  /* 0x00000000042722ca */ /* 0x008fe200000e0000 */
[----:B-1----:R-:W-:-:S14]  /*1090*/  @P2 BRA `(.L_x_1428) ;  /* 0x0000000000382947 */ /* 0x002fdc0003800000 */
[----:B------:R-:W-:Y:S02]  /*10a0*/  ULDC.64 UR8, c[0x0][0xa00] ;  /* 0x0002800000087ab9 */ /* 0x000fe40000000a00 */
[----:B------:R-:W-:-:S04]  /*10b0*/  ISETP.NE.U32.AND P0, PT, RZ, UR8, PT ;  /* 0x00000008ff007c0c */ /* 0x000fc8000bf05070 */
[----:B------:R-:W-:-:S13]  /*10c0*/  ISETP.NE.AND.EX P0, PT, RZ, UR9, PT, P0 ;  /* 0x00000009ff007c0c */ /* 0x000fda000bf05300 */
[----:B------:R-:W-:Y:S05]  /*10d0*/  @!P0 BRA `(.L_x_1428) ;  /* 0x0000000000288947 */ /* 0x000fea0003800000 */
[----:B------:R-:W-:Y:S01]  /*10e0*/  ULDC.64 UR8, c[0x0][0xa00] ;  /* 0x0002800000087ab9 */ /* 0x000fe20000000a00 */
[----:B------:R-:W-:Y:S01]  /*10f0*/  ULDC.64 UR10, c[0x0][0x208] ;  /* 0x00008200000a7ab9 */ /* 0x000fe20000000a00 */
        /* <DEDUP_REMOVED lines=8> */
.L_x_1428:
[----:B------:R-:W-:Y:S01]  /*1180*/  IMAD.U32 R206, RZ, RZ, UR6 ;  /* 0x00000006ffce7e24 */ /* 0x000fe2000f8e00ff */
[----:B------:R-:W-:Y:S06]  /*1190*/  @!P1 BRA `(.L_x_1429) ;  /* 0x0000000000209947 */ /* 0x000fec0003800000 */
[----:B------:R-:W-:Y:S01]  /*11a0*/  ULDC.64 UR8, c[0x0][0xa20] ;  /* 0x0002880000087ab9 */ /* 0x000fe20000000a00 */
[----:B------:R-:W-:Y:S01]  /*11b0*/  ULDC.64 UR10, c[0x0][0x208] ;  /* 0x00008200000a7ab9 */ /* 0x000fe20000000a00 */
[----:B------:R-:W-:-:S06]  /*11c0*/  UIMAD.WIDE UR6, UR6, 0x4, UR8 ;  /* 0x00000004060678a5 */ /* 0x000fcc000f8e0208 */
[----:B------:R-:W-:Y:S02]  /*11d0*/  IMAD.U32 R2, RZ, RZ, UR6 ;  /* 0x00000006ff027e24 */ /* 0x000fe4000f8e00ff */
[----:B------:R-:W-:-:S05]  /*11e0*/  IMAD.U32 R3, RZ, RZ, UR7 ;  /* 0x00000007ff037e24 */ /* 0x000fca000f8e00ff */
[----:B------:R-:W2:Y:S02]  /*11f0*/  LDG.E R2, desc[UR10][R2.64] ;  /* 0x0000000a02027981 */ /* 0x000ea4000c1e1900 */
[----:B--2---:R-:W-:Y:S01]  /*1200*/  R2UR UR4, R2 ;  /* 0x00000000020472ca */ /* 0x004fe200000e0000 */
[----:B------:R-:W-:-:S14]  /*1210*/  BRA `(.L_x_1430) ;  /* 0x0000000000387947 */ /* 0x000fdc0003800000 */
.L_x_1429:
        /* <DEDUP_REMOVED lines=14> */
.L_x_1430:
[----:B------:R-:W-:Y:S01]  /*1300*/  ULDC UR6, c[0x0][0x448] ;  /* 0x0001120000067ab9 */ /* 0x000fe20000000800 */
[----:B------:R-:W-:Y:S02]  /*1310*/  USHF.L.U32 UR61, UR5, 0x7, URZ ;  /* 0x00000007053d7899 */ /* 0x000fe4000800063f */
[----:B------:R-:W-:Y:S02]  /*1320*/  UISETP.NE.AND UP0, UPT, UR6, 0x1, UPT ;  /* 0x000000010600788c */ /* 0x000fe4000bf05270 */
[----:B------:R-:W-:Y:S02]  /*1330*/  UIADD3 UR8, UR61, 0x7f, URZ ;  /* 0x0000007f3d087890 */ /* 0x000fe4000fffe03f */
[----:B------:R-:W-:-:S03]  /*1340*/  UIADD3 UR60, -UR60, UR4, URZ ;  /* 0x000000043c3c7290 */ /* 0x000fc6000fffe13f */
[----:B------:R-:W-:Y:S01]  /*1350*/  ULDC.64 UR4, c[0x0][0x9e0] ;  /* 0x0002780000047ab9 */ /* 0x000fe20000000a00 */
[----:B------:R-:W-:Y:S02]  /*1360*/  UIADD3 UR9, UR60, 0x1, -UR39 ;  /* 0x000000013c097890 */ /* 0x000fe4000fffe827 */
[----:B------:R-:W-:Y:S01]  /*1370*/  UISETP.GE.AND UP1, UPT, UR5, 0x1, UPT ;  /* 0x000000010500788c */ /* 0x000fe2000bf26270 */
[----:B------:R-:W-:Y:S01]  /*1380*/  @UP0 ULDC UR6, c[0x0][0x44c] ;  /* 0x0001130000060ab9 */ /* 0x000fe20000000800 */
[----:B------:R-:W-:Y:S01]  /*1390*/  @UP0 ULDC UR10, c[0x0][0x450] ;  /* 0x00011400000a0ab9 */ /* 0x000fe20000000800 */
[----:B------:R-:W-:-:S03]  /*13a0*/  UIMAD.WIDE.U32 UR6, UR8, UR6, URZ ;  /* 0x00000006080672a5 */ /* 0x000fc6000f8e003f */
[----:B------:R-:W-:Y:S01]  /*13b0*/  PLOP3.LUT P1, PT, PT, PT, UP1, 0x80, 0x0 ;  /* 0x000000000000781c */ /* 0x000fe20003f2f018 */
[----:B------:R-:W-:-:S04]  /*13c0*/  @UP0 USHF.R.U32.HI UR8, URZ, UR10, UR7 ;  /* 0x0000000a3f080299 */ /* 0x000fc80008011607 */
[----:B------:R-:W-:-:S04]  /*13d0*/  UIADD3 UR8, UR9, UR8, URZ ;  /* 0x0000000809087290 */ /* 0x000fc8000fffe03f */
[----:B------:R-:W-:-:S06]  /*13e0*/  UIADD3 UR4, UR8, UR4, URZ ;  /* 0x0000000408047290 */ /* 0x000fcc000fffe03f */
        /* <DEDUP_REMOVED lines=12> */
.L_x_1432:
[----:B------:R-:W-:-:S11]  /*14b0*/  UISETP.NE.AND UP1, UPT, UR5, 0x1, UPT ;  /* 0x000000010500788c */ /* 0x000fd6000bf25270 */
[----:B------:R-:W-:Y:S02]  /*14c0*/  @UP1 ULDC.64 UR8, c[0x0][0x9e8] ;  /* 0x00027a0000081ab9 */ /* 0x000fe40000000a00 */
[----:B------:R-:W-:-:S04]  /*14d0*/  UIMAD.WIDE.U32 UR6, UR4, UR8, URZ ;  /* 0x00000008040672a5 */ /* 0x000fc8000f8e003f */
[----:B------:R-:W-:-:S12]  /*14e0*/  @UP1 USHF.R.U32.HI UR4, URZ, UR9, UR7 ;  /* 0x000000093f041299 */ /* 0x000fd80008011607 */
.L_x_1433:
[----:B------:R-:W-:-:S06]  /*14f0*/  UIMAD UR4, UR4, UR5, UR5 ;  /* 0x00000005040472a4 */ /* 0x000fcc000f8e0205 */
[----:B------:R-:W-:-:S07]  /*1500*/  VIMNMX R0, R0, UR4, PT ;  /* 0x0000000400007c48 */ /* 0x000fce000bfe0100 */
.L_x_1431:
[----:B------:R-:W-:Y:S01]  /*1510*/  UIADD3 UR4, UR60, 0x3f, URZ ;  /* 0x0000003f3c047890 */ /* 0x000fe2000fffe03f */
        /* <DEDUP_REMOVED lines=10> */
[----:B------:R-:W-:-:S02]  /*15c0*/  UIADD3 UR52, UR60, -UR39, URZ ;  /* 0x800000273c347290 */ /* 0x000fc4000fffe03f */
        /* <DEDUP_REMOVED lines=17> */
.L_x_1435:
[----:B------:R-:W-:-:S11]  /*16e0*/  UISETP.NE.AND UP0, UPT, UR5, 0x1, UPT ;  /* 0x000000010500788c */ /* 0x000fd6000bf05270 */
[----:B------:R-:W-:Y:S02]  /*16f0*/  @UP0 ULDC.64 UR10, c[0x0][0x9e8] ;  /* 0x00027a00000a0ab9 */ /* 0x000fe40000000a00 */
[----:B------:R-:W-:-:S04]  /*1700*/  UIMAD.WIDE.U32 UR6, UR4, UR10, URZ ;  /* 0x0000000a040672a5 */ /* 0x000fc8000f8e003f */
[----:B------:R-:W-:-:S12]  /*1710*/  @UP0 USHF.R.U32.HI UR4, URZ, UR11, UR7 ;  /* 0x0000000b3f040299 */ /* 0x000fd80008011607 */
.L_x_1436:
[----:B------:R-:W-:-:S04]  /*1720*/  UIMAD UR4, UR4, UR5, URZ ;  /* 0x00000005040472a4 */ /* 0x000fc8000f8e023f */
[----:B------:R-:W-:-:S04]  /*1730*/  UISETP.LT.AND UP0, UPT, UR9, UR4, UPT ;  /* 0x000000040900728c */ /* 0x000fc8000bf01270 */
[----:B------:R-:W-:-:S12]  /*1740*/  USEL UR9, UR9, UR4, !UP0 ;  /* 0x0000000409097287 */ /* 0x000fd8000c000000 */
.L_x_1434:
        /* <DEDUP_REMOVED lines=107> */
.L_x_1438:
        /* <DEDUP_REMOVED lines=11> */
.L_x_1671:
[----:B------:R-:W-:Y:S05]  /*1eb0*/  @!P0 BRA `(.L_x_1440) ;  /* 0x0000000000048947 */ /* 0x000fea0003800000 */
[----:B------:R-:W-:Y:S01]  /*1ec0*/  BPT.TRAP 0x1 ;  /* 0x000000040000795c */ /* 0x000fe20000300000 */
.L_x_1440:
[----:B------:R-:W-:Y:S02]  /*1ed0*/  IMAD.U32 R5, RZ, RZ, UR36 ;  /* 0x00000024ff057e24 */ /* 0x000fe4000f8e00ff */
[----:B0-----:R-:W-:-:S03]  /*1ee0*/  IMAD.U32 R0, RZ, RZ, UR38 ;  /* 0x00000026ff007e24 */ /* 0x001fc6000f8e00ff */
[----:B------:R-:W-:Y:S02]  /*1ef0*/  LEA R5, R5, UR37, 0x3 ;  /* 0x0000002505057c11 */ /* 0x000fe4000f8e18ff */
[----:B------:R-:W-:-:S04]  /*1f00*/  SHF.L.U32 R0, R0, 0x1f, RZ ;  /* 0x0000001f00007819 */ /* 0x000fc800000006ff */
[----:B------:R0:W1:Y:S01]  /*1f10*/  SYNCS.PHASECHK.TRANS64.TRYWAIT P2, [R5+URZ+0x30830], R0 ;  /* 0x03083000050075a7 */ /* 0x000062000804017f */
[----:B------:R-:W-:Y:S05]  /*1f20*/  @!P0 BRA `(.L_x_1441) ;  /* 0x0000000000048947 */ /* 0x000fea0003800000 */
[----:B------:R-:W-:Y:S01]  /*1f30*/  BPT.TRAP 0x1 ;  /* 0x000000040000795c */ /* 0x000fe20000300000 */
.L_x_1441:
[----:B------:R-:W2:Y:S02]  /*1f40*/  S2R R2, SR_TID.X ;  /* 0x0000000000027919 */ /* 0x000ea40000002100 */
[----:B--2---:R-:W-:Y:S01]  /*1f50*/  LOP3.LUT P1, RZ, R2, 0x7f, RZ, 0xc0, !PT ;  /* 0x0000007f02ff7812 */ /* 0x004fe2000782c0ff */
[----:B-1----:R-:W-:-:S12]  /*1f60*/  @P2 BRA `(.L_x_1442) ;  /* 0x0000000000082947 */ /* 0x002fd80003800000 */
[----:B------:R-:W1:Y:S02]  /*1f70*/  SYNCS.PHASECHK.TRANS64.TRYWAIT P2, [R5+URZ+0x30830], R0 ;  /* 0x03083000050075a7 */ /* 0x000e64000804017f */
[----:B-1----:R-:W-:Y:S05]  /*1f80*/  @!P2 BRA `(.L_x_1443) ;  /* 0x0000014c00d8a947 */ /* 0x002fea0003800000 */
.L_x_1442:
        /* <DEDUP_REMOVED lines=14> */
[----:B------:R-:W-:Y:S01]  /*2070*/  IMAD.MOV.U32 R2, RZ, RZ, R0 ;  /* 0x000000ffff027224 */ /* 0x000fe200078e0000 */
[----:B------:R-:W-:Y:S01]  /*2080*/  ULOP3.LUT UR4, UR40, 0x10000, URZ, 0xfc, !UPT ;  /* 0x0001000028047892 */ /* 0x000fe2000f8efc3f */
[----:B------:R-:W-:Y:S01]  /*2090*/  UMOV UR21, 0x40000040 ;  /* 0x4000004000157882 */ /* 0x000fe20000000000 */
[----:B------:R-:W-:-:S02]  /*20a0*/  UMOV UR23, 0x40000040 ;  /* 0x4000004000177882 */ /* 0x000fc40000000000 */
[----:B------:R-:W-:Y:S01]  /*20b0*/  IMAD.U32 R18, RZ, RZ, UR5 ;  /* 0x00000005ff127e24 */ /* 0x000fe2000f8e00ff */
[----:B------:R-:W-:Y:S02]  /*20c0*/  ULEA UR5, UR36, UR5, 0xb ;  /* 0x0000000524057291 */ /* 0x000fe4000f8e583f */
[----:B------:R-:W-:Y:S01]  /*20d0*/  UMOV UR8, UR4 ;  /* 0x0000000400087c82 */ /* 0x000fe20008000000 */
[----:B------:R-:W-:Y:S01]  /*20e0*/  UIADD3 UR6, UR4, 0x2, URZ ;  /* 0x0000000204067890 */ /* 0x000fe2000fffe03f */
[----:B------:R-:W-:Y:S01]  /*20f0*/  IMAD.U32 R14, RZ, RZ, UR8 ;  /* 0x00000008ff0e7e24 */ /* 0x000fe2000f8e00ff */
[----:B------:R-:W-:Y:S02]  /*2100*/  UIADD3 UR7, UR5, 0x2, URZ ;  /* 0x0000000205077890 */ /* 0x000fe4000fffe03f */
[----:B------:R-:W-:Y:S01]  /*2110*/  UMOV UR10, UR5 ;  /* 0x00000005000a7c82 */ /* 0x000fe20008000000 */
[----:B------:R-:W-:Y:S01]  /*2120*/  UIADD3 UR12, UR4, 0x404, URZ ;  /* 0x00000404040c7890 */ /* 0x000fe2000fffe03f */
        /* <DEDUP_REMOVED lines=9> */
[----:B------:R-:W-:-:S02]  /*21c0*/  UIADD3 UR14, UR5, 0x204, URZ ;  /* 0x00000204050e7890 */ /* 0x000fc4000fffe03f */
[----:B------:R-:W-:Y:S02]  /*21d0*/  UIADD3 UR16, UR4, 0x406, URZ ;  /* 0x0000040604107890 */ /* 0x000fe4000fffe03f */
[----:B------:R-:W-:Y:S02]  /*21e0*/  UIADD3 UR18, UR5, 0x206, URZ ;  /* 0x0000020605127890 */ /* 0x000fe4000fffe03f */
[----:B------:R-:W-:Y:S02]  /*21f0*/  UIADD3 UR20, UR4, 0x800, URZ ;  /* 0x0000080004147890 */ /* 0x000fe4000fffe03f */
[----:B------:R-:W-:Y:S02]  /*2200*/  UIADD3 UR22, UR5, 0x400, URZ ;  /* 0x0000040005167890 */ /* 0x000fe4000fffe03f */
        /* <DEDUP_REMOVED lines=78> */
[----:B------:R-:W-:Y:S01]  /*26f0*/  IMAD.MOV.U32 R3, RZ, RZ, -0x40 ;  /* 0xffffffc0ff037424 */ /* 0x000fe200078e00ff */
[C---:B------:R-:W-:Y:S02]  /*2700*/  LEA R5, R62.reuse, 0xffffffc0, 0x6 ;  /* 0xffffffc03e057811 */ /* 0x040fe400078e30ff */
[----:B------:R-:W-:Y:S01]  /*2710*/  @!P1 PRMT R0, RZ, 0x654, R0 ;  /* 0x00000654ff009816 */ /* 0x000fe20000000000 */
[----:B------:R-:W0:Y:S01]  /*2720*/  SHFL.IDX PT, R57, R2, RZ, 0x1c1f ;  /* 0x001c1fff02397589 */ /* 0x000e2200000e0000 */
[----:B------:R-:W-:-:S02]  /*2730*/  IMAD R16, R62, R3, 0x40 ;  /* 0x000000403e107424 */ /* 0x000fc400078e0203 */
[----:B------:R-:W-:Y:S02]  /*2740*/  IMAD.U32 R3, RZ, RZ, UR39 ;  /* 0x00000027ff037e24 */ /* 0x000fe4000f8e00ff */
[----:B------:R-:W-:-:S04]  /*2750*/  VIADD R4, R16, 0x1 ;  /* 0x0000000110047836 */ /* 0x000fc80000000000 */
[----:B------:R-:W-:-:S05]  /*2760*/  IMAD R4, R17, -0x2, R4 ;  /* 0xfffffffe11047824 */ /* 0x000fca00078e0204 */
[----:B------:R-:W-:-:S05]  /*2770*/  IADD3 R4, -R3, UR60, R4 ;  /* 0x0000003c03047c10 */ /* 0x000fca000fffe104 */
        /* <DEDUP_REMOVED lines=13> */
[----:B0-----:R-:W-:Y:S01]  /*2850*/  IMAD.IADD R3, R56, 0x1, R57 ;  /* 0x0000000138037824 */ /* 0x001fe200078e0239 */
        /* <DEDUP_REMOVED lines=26> */
[----:B0-----:R-:W-:-:S04]  /*2a00*/  VIADD R0, R16, UR60 ;  /* 0x0000003c10007c36 */ /* 0x001fc80008000000 */
[----:B------:R-:W-:-:S05]  /*2a10*/  IMAD R20, R17, -0x2, R0 ;  /* 0xfffffffe11147824 */ /* 0x000fca00078e0200 */
[----:B------:R-:W-:Y:S01]  /*2a20*/  VIADDMNMX R0, R57, R21, R20, PT ;  /* 0x0000001539007246 */ /* 0x000fe20003800114 */
[----:B------:R-:W-:Y:S06]  /*2a30*/  @P2 BRA `(.L_x_1444) ;  /* 0x00000000005c2947 */ /* 0x000fec0003800000 */
[----:B------:R-:W-:Y:S01]  /*2a40*/  IMAD.U32 R4, RZ, RZ, UR39 ;  /* 0x00000027ff047e24 */ /* 0x000fe2000f8e00ff */
[----:B------:R-:W-:Y:S04]  /*2a50*/  BSSY B0, `(.L_x_1445) ;  /* 0x0000011000007945 */ /* 0x000fe80003800000 */
[----:B------:R-:W-:-:S04]  /*2a60*/  IADD3 R4, -R4, UR60, R57 ;  /* 0x0000003c04047c10 */ /* 0x000fc8000fffe139 */
        /* <DEDUP_REMOVED lines=10> */
.L_x_1446:
[----:B------:R-:W-:-:S06]  /*2b10*/  UISETP.NE.AND UP2, UPT, UR7, 0x1, UPT ;  /* 0x000000010700788c */ /* 0x000fcc000bf45270 */
[----:B------:R-:W-:-:S05]  /*2b20*/  PLOP3.LUT P2, PT, PT, PT, UP2, 0x80, 0x0 ;  /* 0x000000000000781c */ /* 0x000fca0003f4f028 */
[----:B------:R-:W-:-:S08]  /*2b30*/  @UP2 ULDC.64 UR4, c[0x0][0x9e8] ;  /* 0x00027a0000042ab9 */ /* 0x000fd00000000a00 */
[----:B------:R-:W-:-:S05]  /*2b40*/  @P2 IMAD.HI.U32 R57, R4, UR4, RZ ;  /* 0x0000000404392c27 */ /* 0x000fca000f8e00ff */
[----:B------:R-:W-:-:S07]  /*2b50*/  @P2 SHF.R.U32.HI R4, RZ, UR5, R57 ;  /* 0x00000005ff042c19 */ /* 0x000fce0008011639 */
.L_x_1447:
[----:B------:R-:W-:Y:S05]  /*2b60*/  BSYNC B0 ;  /* 0x0000000000007941 */ /* 0x000fea0003800000 */
.L_x_1445:
[----:B------:R-:W-:-:S04]  /*2b70*/  IMAD R4, R4, UR7, -R5 ;  /* 0x0000000704047c24 */ /* 0x000fc8000f8e0a05 */
[----:B------:R-:W-:-:S05]  /*2b80*/  IMAD R4, R17, -0x2, R4 ;  /* 0xfffffffe11047824 */ /* 0x000fca00078e0204 */
[----:B------:R-:W-:Y:S02]  /*2b90*/  VIMNMX R3, R3, R4, !PT ;  /* 0x0000000403037248 */ /* 0x000fe40007fe0100 */
[----:B------:R-:W-:-:S07]  /*2ba0*/  VIADDMNMX R0, R4, UR7, R0, PT ;  /* 0x0000000704007c46 */ /* 0x000fce000b800100 */
.L_x_1444:
[C---:B------:R-:W-:Y:S01]  /*2bb0*/  ISETP.GE.AND P2, PT, R16.reuse, 0x2, PT ;  /* 0x000000021000780c */ /* 0x040fe20003f46270 */
[----:B------:R-:W0:Y:S01]  /*2bc0*/  SHFL.IDX PT, R73, R2, 0x1, 0x1c1f ;  /* 0x003c1f0002497f89 */ /* 0x000e2200000e0000 */
[C---:B------:R-:W-:Y:S02]  /*2bd0*/  ISETP.GE.AND P6, PT, R16.reuse, 0xa, PT ;  /* 0x0000000a1000780c */ /* 0x040fe40003fc6270 */
[----:B------:R-:W-:Y:S02]  /*2be0*/  ISETP.GT.AND P4, PT, R3, 0x1, !P2 ;  /* 0x000000010300780c */ /* 0x000fe40005784270 */
[----:B------:R-:W-:Y:S02]  /*2bf0*/  ISETP.GE.AND P3, PT, R16, 0x9, PT ;  /* 0x000000091000780c */ /* 0x000fe40003f66270 */
[----:B------:R-:W-:Y:S02]  /*2c00*/  ISETP.LT.OR P4, PT, R0, 0x2, P4 ;  /* 0x000000020000780c */ /* 0x000fe40002781670 */
[----:B------:R-:W-:-:S02]  /*2c10*/  P2R R58, PR, RZ, 0x40 ;  /* 0x00000040ff3a7803 */ /* 0x000fc40000000000 */
[----:B------:R-:W-:Y:S02]  /*2c20*/  FSEL R57, R25, -INF , !P4 ;  /* 0xff80000019397808 */ /* 0x000fe40006000000 */
[C---:B------:R-:W-:Y:S02]  /*2c30*/  ISETP.GT.AND P4, PT, R3.reuse, 0x9, !P6 ;  /* 0x000000090300780c */ /* 0x040fe40007784270 */
        /* <DEDUP_REMOVED lines=22> */
[----:B------:R-:W-:Y:S02]  /*2da0*/  ISETP.LT.OR P4, PT, R0, 0x1a, P4 ;  /* 0x0000001a0000780c */ /* 0x000fe40002781670 */
        /* <DEDUP_REMOVED lines=63> */
.L_x_1450:
[----:B------:R-:W-:-:S06]  /*31a0*/  UISETP.NE.AND UP2, UPT, UR7, 0x1, UPT ;  /* 0x000000010700788c */ /* 0x000fcc000bf45270 */
[----:B------:R-:W-:-:S05]  /*31b0*/  PLOP3.LUT P6, PT, PT, PT, UP2, 0x80, 0x0 ;  /* 0x000000000000781c */ /* 0x000fca0003fcf028 */
[----:B------:R-:W-:-:S08]  /*31c0*/  @UP2 ULDC.64 UR4, c[0x0][0x9e8] ;  /* 0x00027a0000042ab9 */ /* 0x000fd00000000a00 */
[----:B------:R-:W-:Y:S01]  /*31d0*/  @P6 IMAD.HI.U32 R20, R2, UR4, RZ ;  /* 0x0000000402146c27 */ /* 0x000fe2000f8e00ff */
[----:B------:R-:W-:-:S13]  /*31e0*/  PLOP3.LUT P6, PT, PT, PT, UP2, 0x80, 0x0 ;  /* 0x000000000000781c */ /* 0x000fda0003fcf028 */
[----:B------:R-:W-:-:S07]  /*31f0*/  @P6 SHF.R.U32.HI R2, RZ, UR5, R20 ;  /* 0x00000005ff026c19 */ /* 0x000fce0008011614 */
.L_x_1451:
[----:B------:R-:W-:Y:S05]  /*3200*/  BSYNC B0 ;  /* 0x0000000000007941 */ /* 0x000fea0003800000 */
.L_x_1449:
[----:B------:R-:W-:-:S04]  /*3210*/  IMAD R2, R2, UR7, -R5 ;  /* 0x0000000702027c24 */ /* 0x000fc8000f8e0a05 */
[----:B------:R-:W-:-:S05]  /*3220*/  IMAD R2, R17, -0x2, R2 ;  /* 0xfffffffe11027824 */ /* 0x000fca00078e0202 */
[----:B------:R-:W-:Y:S02]  /*3230*/  VIMNMX R3, R3, R2, !PT ;  /* 0x0000000203037248 */ /* 0x000fe40007fe0100 */
[----:B------:R-:W-:-:S07]  /*3240*/  VIADDMNMX R0, R2, UR7, R0, PT ;  /* 0x0000000702007c46 */ /* 0x000fce000b800100 */
.L_x_1448:
        /* <DEDUP_REMOVED lines=12> */
[----:B------:R-:W-:-:S02]  /*3310*/  FMNMX.FTZ R2, R29, R2, !PT ;  /* 0x000000021d027209 */ /* 0x000fc40007810000 */
[----:B------:R-:W-:Y:S01]  /*3320*/  ISETP.GT.AND P2, PT, R3, 0x9, !P2 ;  /* 0x000000090300780c */ /* 0x000fe20005744270 */
[----:B------:R-:W-:Y:S01]  /*3330*/  UIADD3 UR52, UR52, UR4, URZ ;  /* 0x0000000434347290 */ /* 0x000fe2000fffe03f */
[----:B------:R-:W-:Y:S02]  /*3340*/  FMNMX.FTZ R2, R61, R2, !PT ;  /* 0x000000023d027209 */ /* 0x000fe40007810000 */
[----:B------:R-:W-:Y:S01]  /*3350*/  ISETP.LT.OR P2, PT, R0, 0xa, P2 ;  /* 0x0000000a0000780c */ /* 0x000fe20001741670 */
[----:B------:R-:W-:Y:S01]  /*3360*/  UIADD3 UR6, UR52, UR6, URZ ;  /* 0x0000000634067290 */ /* 0x000fe2000fffe03f */
[----:B------:R-:W-:Y:S02]  /*3370*/  FMNMX.FTZ R2, R33, R2, !PT ;  /* 0x0000000221027209 */ /* 0x000fe40007810000 */
[----:B------:R-:W-:Y:S02]  /*3380*/  FSEL R31, R31, -INF , !P2 ;  /* 0xff8000001f1f7808 */ /* 0x000fe40005000000 */
[----:B------:R-:W-:-:S02]  /*3390*/  ISETP.NE.AND P2, PT, R28, RZ, PT ;  /* 0x000000ff1c00720c */ /* 0x000fc40003f45270 */
[----:B------:R-:W-:Y:S02]  /*33a0*/  FMNMX.FTZ R2, R63, R2, !PT ;  /* 0x000000023f027209 */ /* 0x000fe40007810000 */
[----:B------:R-:W-:Y:S02]  /*33b0*/  ISETP.GT.AND P2, PT, R3, 0x10, !P2 ;  /* 0x000000100300780c */ /* 0x000fe40005744270 */
[----:B------:R-:W-:Y:S02]  /*33c0*/  FMNMX.FTZ R2, R37, R2, !PT ;  /* 0x0000000225027209 */ /* 0x000fe40007810000 */
[----:B------:R-:W-:Y:S02]  /*33d0*/  ISETP.LT.OR P2, PT, R0, 0x11, P2 ;  /* 0x000000110000780c */ /* 0x000fe40001741670 */
[----:B------:R-:W-:Y:S02]  /*33e0*/  FMNMX.FTZ R2, R65, R2, !PT ;  /* 0x0000000241027209 */ /* 0x000fe40007810000 */
[----:B------:R-:W-:-:S02]  /*33f0*/  FSEL R34, R34, -INF , !P2 ;  /* 0xff80000022227808 */ /* 0x000fc40005000000 */
[----:B------:R-:W-:Y:S02]  /*3400*/  ISETP.NE.AND P2, PT, R32, RZ, PT ;  /* 0x000000ff2000720c */ /* 0x000fe40003f45270 */
[C---:B------:R-:W-:Y:S02]  /*3410*/  ISETP.GT.AND P3, PT, R3.reuse, 0x8, !P3 ;  /* 0x000000080300780c */ /* 0x040fe40005f64270 */
[----:B------:R-:W-:Y:S02]  /*3420*/  ISETP.GT.AND P2, PT, R3, 0x11, !P2 ;  /* 0x000000110300780c */ /* 0x000fe40005744270 */
[----:B------:R-:W-:Y:S02]  /*3430*/  FMNMX.FTZ R2, R41, R2, !PT ;  /* 0x0000000229027209 */ /* 0x000fe40007810000 */
[C---:B------:R-:W-:Y:S02]  /*3440*/  ISETP.LT.OR P2, PT, R0.reuse, 0x12, P2 ;  /* 0x000000120000780c */ /* 0x040fe40001741670 */
[----:B------:R-:W-:-:S02]  /*3450*/  ISETP.LT.OR P3, PT, R0, 0x9, P3 ;  /* 0x000000090000780c */ /* 0x000fc40001f61670 */
[----:B------:R-:W-:Y:S02]  /*3460*/  FSEL R35, R35, -INF , !P2 ;  /* 0xff80000023237808 */ /* 0x000fe40005000000 */
[----:B------:R-:W-:Y:S02]  /*3470*/  ISETP.NE.AND P2, PT, R60, RZ, PT ;  /* 0x000000ff3c00720c */ /* 0x000fe40003f45270 */
[----:B------:R-:W-:Y:S02]  /*3480*/  FMNMX.FTZ R2, R67, R2, !PT ;  /* 0x0000000243027209 */ /* 0x000fe40007810000 */
[----:B------:R-:W-:Y:S02]  /*3490*/  ISETP.GT.AND P2, PT, R3, 0x18, !P2 ;  /* 0x000000180300780c */ /* 0x000fe40005744270 */
[----:B------:R-:W-:Y:S02]  /*34a0*/  FSEL R30, R30, -INF , !P3 ;  /* 0xff8000001e1e7808 */ /* 0x000fe40005800000 */
[----:B------:R-:W-:-:S02]  /*34b0*/  ISETP.LT.OR P2, PT, R0, 0x19, P2 ;  /* 0x000000190000780c */ /* 0x000fc40001741670 */
[----:B------:R-:W-:Y:S02]  /*34c0*/  FMNMX.FTZ R2, R45, R2, !PT ;  /* 0x000000022d027209 */ /* 0x000fe40007810000 */
[----:B------:R-:W-:Y:S02]  /*34d0*/  FSEL R38, R38, -INF , !P2 ;  /* 0xff80000026267808 */ /* 0x000fe40005000000 */
[----:B------:R-:W-:Y:S02]  /*34e0*/  ISETP.NE.AND P2, PT, R36, RZ, PT ;  /* 0x000000ff2400720c */ /* 0x000fe40003f45270 */
[----:B------:R-:W-:Y:S02]  /*34f0*/  ISETP.NE.AND P3, PT, R66, RZ, PT ;  /* 0x000000ff4200720c */ /* 0x000fe40003f65270 */
[----:B------:R-:W-:Y:S02]  /*3500*/  ISETP.GT.AND P2, PT, R3, 0x19, !P2 ;  /* 0x000000190300780c */ /* 0x000fe40005744270 */
[----:B------:R-:W-:-:S02]  /*3510*/  FMNMX.FTZ R2, R69, R2, !PT ;  /* 0x0000000245027209 */ /* 0x000fc40007810000 */
[----:B------:R-:W-:Y:S02]  /*3520*/  ISETP.LT.OR P2, PT, R0, 0x1a, P2 ;  /* 0x0000001a0000780c */ /* 0x000fe40001741670 */
[----:B------:R-:W-:Y:S02]  /*3530*/  FMNMX.FTZ R2, R49, R2, !PT ;  /* 0x0000000231027209 */ /* 0x000fe40007810000 */
[----:B------:R-:W-:Y:S02]  /*3540*/  FSEL R39, R39, -INF , !P2 ;  /* 0xff80000027277808 */ /* 0x000fe40005000000 */
[----:B------:R-:W-:Y:S02]  /*3550*/  ISETP.NE.AND P2, PT, R64, RZ, PT ;  /* 0x000000ff4000720c */ /* 0x000fe40003f45270 */
[----:B------:R-:W-:Y:S02]  /*3560*/  ISETP.NE.AND P6, PT, R4, RZ, PT ;  /* 0x000000ff0400720c */ /* 0x000fe40003fc5270 */
[----:B------:R-:W-:-:S02]  /*3570*/  ISETP.GT.AND P2, PT, R3, 0x20, !P2 ;  /* 0x000000200300780c */ /* 0x000fc40005744270 */
[----:B------:R-:W-:Y:S02]  /*3580*/  FMNMX.FTZ R2, R71, R2, !PT ;  /* 0x0000000247027209 */ /* 0x000fe40007810000 */
[----:B------:R-:W-:Y:S02]  /*3590*/  ISETP.LT.OR P2, PT, R0, 0x21, P2 ;  /* 0x000000210000780c */ /* 0x000fe40001741670 */
[C---:B------:R-:W-:Y:S02]  /*35a0*/  ISETP.GT.AND P4, PT, R3.reuse, 0x31, !P4 ;  /* 0x000000310300780c */ /* 0x040fe40006784270 */
[----:B------:R-:W-:Y:S02]  /*35b0*/  FSEL R42, R42, -INF , !P2 ;  /* 0xff8000002a2a7808 */ /* 0x000fe40005000000 */
[----:B------:R-:W-:Y:S02]  /*35c0*/  ISETP.NE.AND P2, PT, R40, RZ, PT ;  /* 0x000000ff2800720c */ /* 0x000fe40003f45270 */
[----:B------:R-:W-:-:S02]  /*35d0*/  ISETP.GT.AND P5, PT, R3, 0x38, !P5 ;  /* 0x000000380300780c */ /* 0x000fc40006fa4270 */
[----:B------:R-:W-:Y:S02]  /*35e0*/  ISETP.GT.AND P2, PT, R3, 0x21, !P2 ;  /* 0x000000210300780c */ /* 0x000fe40005744270 */
[C---:B------:R-:W-:Y:S02]  /*35f0*/  ISETP.LT.OR P4, PT, R0.reuse, 0x32, P4 ;  /* 0x000000320000780c */ /* 0x040fe40002781670 */
[C---:B------:R-:W-:Y:S02]  /*3600*/  ISETP.LT.OR P2, PT, R0.reuse, 0x22, P2 ;  /* 0x000000220000780c */ /* 0x040fe40001741670 */
[----:B------:R-:W-:Y:S02]  /*3610*/  ISETP.LT.OR P5, PT, R0, 0x39, P5 ;  /* 0x000000390000780c */ /* 0x000fe40002fa1670 */
[----:B------:R-:W-:Y:S02]  /*3620*/  FSEL R43, R43, -INF , !P2 ;  /* 0xff8000002b2b7808 */ /* 0x000fe40005000000 */
[----:B------:R-:W-:-:S02]  /*3630*/  ISETP.GT.AND P2, PT, R3, 0x28, !P3 ;  /* 0x000000280300780c */ /* 0x000fc40005f44270 */
[----:B------:R-:W-:Y:S02]  /*3640*/  ISETP.NE.AND P3, PT, R68, RZ, PT ;  /* 0x000000ff4400720c */ /* 0x000fe40003f65270 */
[----:B------:R-:W-:Y:S02]  /*3650*/  ISETP.LT.OR P2, PT, R0, 0x29, P2 ;  /* 0x000000290000780c */ /* 0x000fe40001741670 */
[C---:B------:R-:W-:Y:S02]  /*3660*/  ISETP.GT.AND P3, PT, R3.reuse, 0x30, !P3 ;  /* 0x000000300300780c */ /* 0x040fe40005f64270 */
[----:B------:R-:W-:Y:S02]  /*3670*/  FSEL R46, R46, -INF , !P2 ;  /* 0xff8000002e2e7808 */ /* 0x000fe40005000000 */
[----:B------:R-:W-:Y:S02]  /*3680*/  ISETP.GT.AND P2, PT, R3, RZ, !P6 ;  /* 0x000000ff0300720c */ /* 0x000fe40007744270 */
[----:B------:R-:W-:-:S02]  /*3690*/  ISETP.NE.AND P6, PT, R16, RZ, PT ;  /* 0x000000ff1000720c */ /* 0x000fc40003fc5270 */
[----:B------:R-:W-:Y:S02]  /*36a0*/  FMNMX.FTZ R16, R53, R2, !PT ;  /* 0x0000000235107209 */ /* 0x000fe40007810000 */
[C---:B------:R-:W-:Y:S02]  /*36b0*/  ISETP.LT.OR P2, PT, R0.reuse, 0x1, P2 ;  /* 0x000000010000780c */ /* 0x040fe40001741670 */
[----:B------:R-:W-:Y:S01]  /*36c0*/  ISETP.LT.OR P3, PT, R0, 0x31, P3 ;  /* 0x000000310000780c */ /* 0x000fe20001f61670 */
[----:B------:R-:W0:Y:S01]  /*36d0*/  SHFL.BFLY PT, R5, R16, 0x2, 0x1f ;  /* 0x0c401f0010057f89 */ /* 0x000e2200000e0000 */
[----:B------:R-:W-:Y:S02]  /*36e0*/  FSEL R26, R26, -INF , !P2 ;  /* 0xff8000001a1a7808 */ /* 0x000fe40005000000 */
[----:B------:R-:W-:Y:S02]  /*36f0*/  ISETP.NE.AND P2, PT, R44, RZ, PT ;  /* 0x000000ff2c00720c */ /* 0x000fe40003f45270 */
[----:B------:R-:W-:-:S02]  /*3700*/  FSEL R50, R50, -INF , !P3 ;  /* 0xff80000032327808 */ /* 0x000fc40005800000 */
[----:B------:R-:W-:Y:S02]  /*3710*/  ISETP.GT.AND P2, PT, R3, 0x29, !P2 ;  /* 0x000000290300780c */ /* 0x000fe40005744270 */
[----:B------:R-:W-:Y:S02]  /*3720*/  FSEL R51, R51, -INF , !P4 ;  /* 0xff80000033337808 */ /* 0x000fe40006000000 */
[----:B------:R-:W-:Y:S02]  /*3730*/  ISETP.LT.OR P2, PT, R0, 0x2a, P2 ;  /* 0x0000002a0000780c */ /* 0x000fe40001741670 */
[----:B------:R-:W-:Y:S02]  /*3740*/  FSEL R54, R54, -INF , !P5 ;  /* 0xff80000036367808 */ /* 0x000fe40006800000 */
[----:B------:R-:W-:Y:S02]  /*3750*/  FSEL R47, R47, -INF , !P2 ;  /* 0xff8000002f2f7808 */ /* 0x000fe40005000000 */
[----:B0-----:R-:W-:-:S02]  /*3760*/  FMNMX.FTZ R20, R16, R5, !PT ;  /* 0x0000000510147209 */ /* 0x001fc40007810000 */
[----:B------:R-:W-:-:S03]  /*3770*/  FMNMX.FTZ R5, R26, R27, !PT ;  /* 0x0000001b1a057209 */ /* 0x000fc60007810000 */
[----:B------:R-:W0:Y:S01]  /*3780*/  SHFL.BFLY PT, R21, R20, 0x1, 0x1f ;  /* 0x0c201f0014157f89 */ /* 0x000e2200000e0000 */
[----:B------:R-:W-:-:S04]  /*3790*/  FMNMX.FTZ R2, R30, R5, !PT ;  /* 0x000000051e027209 */ /* 0x000fc80007810000 */
[----:B------:R-:W-:-:S04]  /*37a0*/  FMNMX.FTZ R5, R31, R2, !PT ;  /* 0x000000021f057209 */ /* 0x000fc80007810000 */
[----:B------:R-:W-:-:S04]  /*37b0*/  FMNMX.FTZ R2, R34, R5, !PT ;  /* 0x0000000522027209 */ /* 0x000fc80007810000 */
[----:B------:R-:W-:-:S04]  /*37c0*/  FMNMX.FTZ R5, R35, R2, !PT ;  /* 0x0000000223057209 */ /* 0x000fc80007810000 */
[----:B------:R-:W-:-:S04]  /*37d0*/  FMNMX.FTZ R2, R38, R5, !PT ;  /* 0x0000000526027209 */ /* 0x000fc80007810000 */
[----:B------:R-:W-:Y:S02]  /*37e0*/  FMNMX.FTZ R5, R39, R2, !PT ;  /* 0x0000000227057209 */ /* 0x000fe40007810000 */
[----:B0-----:R-:W-:Y:S02]  /*37f0*/  FMNMX.FTZ R4, R20, R21, !PT ;  /* 0x0000001514047209 */ /* 0x001fe40007810000 */
[----:B------:R-:W-:Y:S02]  /*3800*/  FMNMX.FTZ R2, R42, R5, !PT ;  /* 0x000000052a027209 */ /* 0x000fe40007810000 */
[C---:B------:R-:W-:Y:S01]  /*3810*/  FSETP.NEU.FTZ.AND P2, PT, R4.reuse, -INF , PT ;  /* 0xff8000000400780b */ /* 0x040fe20003f5d000 */
[----:B------:R-:W-:Y:S01]  /*3820*/  FMUL.FTZ R16, R4, UR5 ;  /* 0x0000000504107c20 */ /* 0x000fe20008410000 */
[----:B------:R-:W-:-:S04]  /*3830*/  FMNMX.FTZ R5, R43, R2, !PT ;  /* 0x000000022b057209 */ /* 0x000fc80007810000 */
        /* <DEDUP_REMOVED lines=13> */
[--C-:B------:R-:W-:Y:S01]  /*3910*/  FFMA.FTZ R25, R33, UR5, -R16.reuse ;  /* 0x0000000521197c23 */ /* 0x100fe20008010810 */
        /* <DEDUP_REMOVED lines=17> */
[----:B------:R-:W-:-:S03]  /*3a30*/  FFMA.FTZ R41, R49, UR5, -R16 ;  /* 0x0000000531297c23 */ /* 0x000fc60008010810 */
[----:B------:R-:W0:Y:S01]  /*3a40*/  MUFU.EX2 R25, R25 ;  /* 0x0000001900197308 */ /* 0x000e220000000800 */
[----:B------:R-:W-:Y:S01]  /*3a50*/  FADD.FTZ R49, R20, R5 ;  /* 0x0000000514317221 */ /* 0x000fe20000010000 */
[----:B------:R-:W1:Y:S06]  /*3a60*/  SHFL.BFLY PT, R3, R2, 0x1, 0x1f ;  /* 0x0c201f0002037f89 */ /* 0x000e6c00000e0000 */
[----:B------:R2:W-:Y:S08]  /*3a70*/  MUFU.EX2 R33, R0 ;  /* 0x0000000000217308 */ /* 0x0005f00000000800 */
[----:B------:R-:W3:Y:S01]  /*3a80*/  MUFU.EX2 R28, R28 ;  /* 0x0000001c001c7308 */ /* 0x000ee20000000800 */
[----:B0-----:R-:W-:-:S07]  /*3a90*/  F2FP.BF16.F32.PACK_AB R192, R25, R24 ;  /* 0x0000001819c0723e */ /* 0x001fce00000010ff */
[----:B------:R-:W0:Y:S01]  /*3aa0*/  MUFU.EX2 R29, R29 ;  /* 0x0000001d001d7308 */ /* 0x000e220000000800 */
[----:B-1----:R-:W-:Y:S01]  /*3ab0*/  FMNMX.FTZ R3, R2, R3, !PT ;  /* 0x0000000302037209 */ /* 0x002fe20007810000 */
[--C-:B------:R-:W-:Y:S01]  /*3ac0*/  FFMA.FTZ R2, R71, UR5, -R16.reuse ;  /* 0x0000000547027c23 */ /* 0x100fe20008010810 */
[----:B------:R-:W-:Y:S02]  /*3ad0*/  FFMA.FTZ R16, R53, UR5, -R16 ;  /* 0x0000000535107c23 */ /* 0x000fe40008010810 */
[C---:B------:R-:W-:Y:S01]  /*3ae0*/  FSETP.NEU.FTZ.AND P2, PT, R3.reuse, -INF , PT ;  /* 0xff8000000300780b */ /* 0x040fe20003f5d000 */
[----:B--2---:R-:W-:Y:S02]  /*3af0*/  FMUL.FTZ R0, R3, UR5 ;  /* 0x0000000503007c20 */ /* 0x004fe40008410000 */
[----:B------:R1:W-:Y:S03]  /*3b00*/  MUFU.EX2 R45, R16 ;  /* 0x00000010002d7308 */ /* 0x0003e60000000800 */
[----:B------:R-:W-:-:S02]  /*3b10*/  FSEL R0, R0, RZ, P2 ;  /* 0x000000ff00007208 */ /* 0x000fc40001000000 */
[----:B------:R-:W-:-:S03]  /*3b20*/  PLOP3.LUT P2, PT, PT, PT, UP1, 0x40, 0x0 ;  /* 0x000000000000781c */ /* 0x000fc60003f4e818 */
[----:B------:R-:W2:Y:S01]  /*3b30*/  MUFU.EX2 R32, R32 ;  /* 0x0000002000207308 */ /* 0x000ea20000000800 */
[--C-:B------:R-:W-:Y:S01]  /*3b40*/  FFMA.FTZ R26, R26, UR5, -R0.reuse ;  /* 0x000000051a1a7c23 */ /* 0x100fe20008010800 */
[--C-:B------:R-:W-:Y:S01]  /*3b50*/  FFMA.FTZ R27, R27, UR5, -R0.reuse ;  /* 0x000000051b1b7c23 */ /* 0x100fe20008010800 */
[--C-:B------:R-:W-:Y:S01]  /*3b60*/  FFMA.FTZ R30, R30, UR5, -R0.reuse ;  /* 0x000000051e1e7c23 */ /* 0x100fe20008010800 */
[----:B-1----:R-:W-:Y:S01]  /*3b70*/  FADD.FTZ R16, R198, R49 ;  /* 0x00000031c6107221 */ /* 0x002fe20000010000 */
[--C-:B------:R-:W-:Y:S01]  /*3b80*/  FFMA.FTZ R31, R31, UR5, -R0.reuse ;  /* 0x000000051f1f7c23 */ /* 0x100fe20008010800 */
        /* <DEDUP_REMOVED lines=16> */
[----:B------:R-:W-:Y:S01]  /*3c90*/  FFMA.FTZ R54, R54, UR5, -R0 ;  /* 0x0000000536367c23 */ /* 0x000fe20008010800 */
[----:B------:R-:W-:Y:S01]  /*3ca0*/  F2FP.BF16.F32.PACK_AB R198, R21, R198 ;  /* 0x000000c615c6723e */ /* 0x000fe200000010ff */
[----:B------:R-:W3:Y:S01]  /*3cb0*/  MUFU.EX2 R30, R30 ;  /* 0x0000001e001e7308 */ /* 0x000ee20000000800 */
[----:B0-----:R-:W-:Y:S01]  /*3cc0*/  FADD.FTZ R53, R29, R16 ;  /* 0x000000101d357221 */ /* 0x001fe20000010000 */
[----:B------:R-:W-:Y:S01]  /*3cd0*/  FFMA.FTZ R0, R55, UR5, -R0 ;  /* 0x0000000537007c23 */ /* 0x000fe20008010800 */
[----:B------:R-:W-:-:S02]  /*3ce0*/  F2FP.BF16.F32.PACK_AB R194, R29, R28 ;  /* 0x0000001c1dc2723e */ /* 0x000fc400000010ff */
[----:B--2---:R-:W-:Y:S01]  /*3cf0*/  FADD.FTZ R44, R32, R53 ;  /* 0x00000035202c7221 */ /* 0x004fe20000010000 */
[C---:B------:R-:W-:Y:S02]  /*3d00*/  F2FP.BF16.F32.PACK_AB R188, R33.reuse, R32 ;  /* 0x0000002021bc723e */ /* 0x040fe400000010ff */
[----:B------:R-:W0:Y:S01]  /*3d10*/  MUFU.EX2 R31, R31 ;  /* 0x0000001f001f7308 */ /* 0x000e220000000800 */
[----:B-1----:R-:W-:Y:S01]  /*3d20*/  FADD.FTZ R49, R26, R27 ;  /* 0x0000001b1a317221 */ /* 0x002fe20000010000 */
[----:B------:R-:W-:Y:S01]  /*3d30*/  FADD.FTZ R53, R33, R44 ;  /* 0x0000002c21357221 */ /* 0x000fe20000010000 */
[----:B------:R-:W-:-:S05]  /*3d40*/  F2FP.BF16.F32.PACK_AB R197, R27, R26 ;  /* 0x0000001a1bc5723e */ /* 0x000fca00000010ff */
[----:B------:R-:W1:Y:S01]  /*3d50*/  MUFU.EX2 R34, R34 ;  /* 0x0000002200227308 */ /* 0x000e620000000800 */
[----:B---3--:R-:W-:-:S07]  /*3d60*/  FADD.FTZ R16, R30, R49 ;  /* 0x000000311e107221 */ /* 0x008fce0000010000 */
        /* <DEDUP_REMOVED lines=9> */
[----:B0-----:R-:W-:-:S07]  /*3e00*/  FADD.FTZ R44, R36, R53 ;  /* 0x00000035242c7221 */ /* 0x001fce0000010000 */
[----:B------:R-:W0:Y:S01]  /*3e10*/  MUFU.EX2 R39, R39 ;  /* 0x0000002700277308 */ /* 0x000e220000000800 */
[----:B-1----:R-:W-:-:S07]  /*3e20*/  FADD.FTZ R16, R38, R5 ;  /* 0x0000000526107221 */ /* 0x002fce0000010000 */
[----:B------:R-:W1:Y:S01]  /*3e30*/  MUFU.EX2 R40, R40 ;  /* 0x0000002800287308 */ /* 0x000e620000000800 */
[C---:B--2---:R-:W-:Y:S01]  /*3e40*/  FADD.FTZ R49, R37.reuse, R44 ;  /* 0x0000002c25317221 */ /* 0x044fe20000010000 */
[----:B------:R-:W-:-:S06]  /*3e50*/  F2FP.BF16.F32.PACK_AB R190, R37, R36 ;  /* 0x0000002425be723e */ /* 0x000fcc00000010ff */
        /* <DEDUP_REMOVED lines=14> */
[----:B--2---:R-:W-:Y:S01]  /*3f40*/  FADD.FTZ R20, R2, R21 ;  /* 0x0000001502147221 */ /* 0x004fe20000010000 */
[----:B------:R-:W-:-:S03]  /*3f50*/  F2FP.BF16.F32.PACK_AB R186, R45, R2 ;  /* 0x000000022dba723e */ /* 0x000fc600000010ff */
[----:B------:R-:W-:Y:S01]  /*3f60*/  FADD.FTZ R16, R45, R20 ;  /* 0x000000142d107221 */ /* 0x000fe20000010000 */
[----:B------:R-:W-:Y:S02]  /*3f70*/  VIADD R20, R62, 0xfffffffe ;  /* 0xfffffffe3e147836 */ /* 0x000fe40000000000 */
[----:B------:R-:W2:Y:S01]  /*3f80*/  MUFU.EX2 R50, R50 ;  /* 0x0000003200327308 */ /* 0x000ea20000000800 */
[----:B0-----:R-:W-:-:S07]  /*3f90*/  FADD.FTZ R2, R46, R5 ;  /* 0x000000052e027221 */ /* 0x001fce0000010000 */
[----:B------:R-:W0:Y:S01]  /*3fa0*/  MUFU.EX2 R51, R51 ;  /* 0x0000003300337308 */ /* 0x000e220000000800 */
[C---:B-1----:R-:W-:Y:S01]  /*3fb0*/  FADD.FTZ R5, R47.reuse, R2 ;  /* 0x000000022f057221 */ /* 0x042fe20000010000 */
[----:B------:R-:W-:-:S06]  /*3fc0*/  F2FP.BF16.F32.PACK_AB R191, R47, R46 ;  /* 0x0000002e2fbf723e */ /* 0x000fcc00000010ff */
[----:B------:R-:W1:Y:S01]  /*3fd0*/  MUFU.EX2 R54, R54 ;  /* 0x0000003600367308 */ /* 0x000e620000000800 */
[----:B--2---:R-:W-:-:S07]  /*3fe0*/  FADD.FTZ R2, R50, R5 ;  /* 0x0000000532027221 */ /* 0x004fce0000010000 */
[----:B------:R1:W2:Y:S01]  /*3ff0*/  MUFU.EX2 R187, R0 ;  /* 0x0000000000bb7308 */ /* 0x0002a20000000800 */
[C---:B0-----:R-:W-:Y:S01]  /*4000*/  FADD.FTZ R5, R51.reuse, R2 ;  /* 0x0000000233057221 */ /* 0x041fe20000010000 */
[----:B------:R-:W-:-:S03]  /*4010*/  F2FP.BF16.F32.PACK_AB R185, R51, R50 ;  /* 0x0000003233b9723e */ /* 0x000fc600000010ff */
[----:B-1----:R-:W-:-:S04]  /*4020*/  FADD.FTZ R0, R54, R5 ;  /* 0x0000000536007221 */ /* 0x002fc80000010000 */
[C---:B--2---:R-:W-:Y:S01]  /*4030*/  FADD.FTZ R5, R187.reuse, R0 ;  /* 0x00000000bb057221 */ /* 0x044fe20000010000 */
        /* <DEDUP_REMOVED lines=12> */
.L_x_1453:
[----:B------:R-:W-:-:S11]  /*4100*/  UISETP.NE.AND UP2, UPT, UR7, 0x1, UPT ;  /* 0x000000010700788c */ /* 0x000fd6000bf45270 */
[----:B------:R-:W-:Y:S02]  /*4110*/  @UP2 ULDC.64 UR10, c[0x0][0x9e8] ;  /* 0x00027a00000a2ab9 */ /* 0x000fe40000000a00 */
[----:B------:R-:W-:-:S04]  /*4120*/  UIMAD.WIDE.U32 UR14, UR4, UR10, URZ ;  /* 0x0000000a040e72a5 */ /* 0x000fc8000f8e003f */
[----:B------:R-:W-:-:S12]  /*4130*/  @UP2 USHF.R.U32.HI UR4, URZ, UR11, UR15 ;  /* 0x0000000b3f042299 */ /* 0x000fd8000801160f */
.L_x_1454:
[----:B------:R-:W-:-:S04]  /*4140*/  UIMAD UR4, UR4, UR7, UR7 ;  /* 0x00000007040472a4 */ /* 0x000fc8000f8e0207 */
[----:B------:R-:W-:-:S04]  /*4150*/  UISETP.LT.AND UP2, UPT, UR6, UR4, UPT ;  /* 0x000000040600728c */ /* 0x000fc8000bf41270 */
[----:B------:R-:W-:-:S12]  /*4160*/  USEL UR6, UR6, UR4, UP2 ;  /* 0x0000000406067287 */ /* 0x000fd80009000000 */
.L_x_1452:
        /* <DEDUP_REMOVED lines=77> */
.L_x_1472:
[----:B------:R-:W-:-:S04]  /*4640*/  UIADD3 UR4, UR36, 0x1, URZ ;  /* 0x0000000124047890 */ /* 0x000fc8000fffe03f */
[----:B------:R-:W-:-:S04]  /*4650*/  UISETP.NE.AND UP2, UPT, UR4, 0x2, UPT ;  /* 0x000000020400788c */ /* 0x000fc8000bf45270 */
[----:B------:R-:W-:Y:S02]  /*4660*/  USEL UR7, URZ, 0x1, UP2 ;  /* 0x000000013f077887 */ /* 0x000fe40009000000 */
[----:B------:R-:W-:Y:S02]  /*4670*/  USEL UR4, UR4, URZ, UP2 ;  /* 0x0000003f04047287 */ /* 0x000fe40009000000 */
[----:B------:R-:W-:Y:S01]  /*4680*/  ULOP3.LUT UR7, UR38, UR7, URZ, 0x3c, !UPT ;  /* 0x0000000726077292 */ /* 0x000fe2000f8e3c3f */
[----:B------:R-:W-:Y:S11]  /*4690*/  @!P0 BRA `(.L_x_1456) ;  /* 0x0000000000048947 */ /* 0x000ff60003800000 */
[----:B------:R-:W-:Y:S01]  /*46a0*/  BPT.TRAP 0x1 ;  /* 0x000000040000795c */ /* 0x000fe20000300000 */
.L_x_1456:
[----:B------:R-:W-:Y:S01]  /*46b0*/  ULEA UR6, UR4, UR37, 0x3 ;  /* 0x0000002504067291 */ /* 0x000fe2000f8e183f */
[----:B------:R-:W-:-:S05]  /*46c0*/  IMAD.U32 R21, RZ, RZ, UR7 ;  /* 0x00000007ff157e24 */ /* 0x000fca000f8e00ff */
[----:B------:R-:W-:-:S04]  /*46d0*/  SHF.L.U32 R21, R21, 0x1f, RZ ;  /* 0x0000001f15157819 */ /* 0x000fc800000006ff */
[----:B------:R0:W1:Y:S01]  /*46e0*/  SYNCS.PHASECHK.TRANS64.TRYWAIT P2, [UR6+0x30830], R21 ;  /* 0x03083015ff0075a7 */ /* 0x0000620008040146 */
[----:B------:R-:W-:Y:S05]  /*46f0*/  @!P0 BRA `(.L_x_1457) ;  /* 0x0000000000048947 */ /* 0x000fea0003800000 */
[----:B------:R-:W-:Y:S01]  /*4700*/  BPT.TRAP 0x1 ;  /* 0x000000040000795c */ /* 0x000fe20000300000 */
.L_x_1457:
[----:B-1----:R-:W-:Y:S05]  /*4710*/  @P2 BRA `(.L_x_1458) ;  /* 0x0000000000082947 */ /* 0x002fea0003800000 */
[----:B------:R-:W1:Y:S02]  /*4720*/  SYNCS.PHASECHK.TRANS64.TRYWAIT P2, [UR6+0x30830], R21 ;  /* 0x03083015ff0075a7 */ /* 0x000e640008040146 */
[----:B-1----:R-:W-:Y:S05]  /*4730*/  @!P2 BRA `(.L_x_1459) ;  /* 0x000001280000a947 */ /* 0x002fea0003800000 */
.L_x_1458:
[----:B------:R-:W-:Y:S01]  /*4740*/  R2UR UR5, R18 ;  /* 0x00000000120572ca */ /* 0x000fe200000e0000 */
[----:B-1----:R-:W-:Y:S01]  /*4750*/  WARPGROUP.ARRIVE ;  /* 0x00000000000079c5 */ /* 0x002fe20000000000 */
[----:B------:R-:W-:Y:S01]  /*4760*/  R2UR UR52, R14 ;  /* 0x000000000e3472ca */ /* 0x000fe200000e0000 */
[----:B------:R-:W-:Y:S01]  /*4770*/  UMOV UR55, 0x40000040 ;  /* 0x4000004000377882 */ /* 0x000fe20000000000 */
[----:B------:R-:W-:Y:S01]  /*4780*/  R2UR UR53, R15 ;  /* 0x000000000f3572ca */ /* 0x000fe200000e0000 */
[----:B------:R-:W-:Y:S01]  /*4790*/  UMOV UR11, 0x40000040 ;  /* 0x40000040000b7882 */ /* 0x000fe20000000000 */
[----:B------:R-:W-:Y:S01]  /*47a0*/  UMOV UR15, 0x40000040 ;  /* 0x40000040000f7882 */ /* 0x000fe20000000000 */
[----:B------:R-:W-:Y:S01]  /*47b0*/  UMOV UR19, 0x40000040 ;  /* 0x4000004000137882 */ /* 0x000fe20000000000 */
[----:B------:R-:W-:Y:S01]  /*47c0*/  UMOV UR23, 0x40000040 ;  /* 0x4000004000177882 */ /* 0x000fe20000000000 */
[----:B------:R-:W-:Y:S01]  /*47d0*/  UMOV UR27, 0x40000040 ;  /* 0x40000040001b7882 */ /* 0x000fe20000000000 */
[----:B------:R-:W-:Y:S01]  /*47e0*/  UMOV UR31, 0x40000040 ;  /* 0x40000040001f7882 */ /* 0x000fe20000000000 */
[----:B------:R-:W-:Y:S01]  /*47f0*/  UMOV UR35, 0x40000040 ;  /* 0x4000004000237882 */ /* 0x000fe20000000000 */
[----:B------:R-:W-:Y:S01]  /*4800*/  UMOV UR43, 0x40000040 ;  /* 0x40000040002b7882 */ /* 0x000fe20000000000 */
[----:B------:R-:W-:Y:S01]  /*4810*/  ULEA UR5, UR4, UR5, 0xb ;  /* 0x0000000504057291 */ /* 0x000fe2000f8e583f */
[-C--:B------:R-:W-:Y:S01]  /*4820*/  FMUL.FTZ R24, R24, R0.reuse ;  /* 0x0000000018187220 */ /* 0x080fe20000410000 */
[----:B------:R-:W-:Y:S01]  /*4830*/  UMOV UR47, 0x40000040 ;  /* 0x40000040002f7882 */ /* 0x000fe20000000000 */
[----:B------:R-:W-:Y:S01]  /*4840*/  UMOV UR51, 0x40000040 ;  /* 0x4000004000337882 */ /* 0x000fe20000000000 */
[----:B------:R-:W-:Y:S01]  /*4850*/  UIADD3 UR10, UR5, 0x202, URZ ;  /* 0x00000202050a7890 */ /* 0x000fe2000fffe03f */
[-C--:B------:R-:W-:Y:S01]  /*4860*/  FMUL.FTZ R25, R25, R0.reuse ;  /* 0x0000000019197220 */ /* 0x080fe20000410000 */
[----:B------:R-:W-:Y:S01]  /*4870*/  UIADD3 UR14, UR5, 0x204, URZ ;  /* 0x00000204050e7890 */ /* 0x000fe2000fffe03f */
[-C--:B------:R-:W-:Y:S01]  /*4880*/  FMUL.FTZ R28, R28, R0.reuse ;  /* 0x000000001c1c7220 */ /* 0x080fe20000410000 */
[----:B------:R-:W-:Y:S01]  /*4890*/  UMOV UR54, UR5 ;  /* 0x0000000500367c82 */ /* 0x000fe20008000000 */
[----:B------:R-:W-:Y:S01]  /*48a0*/  UIADD3 UR18, UR5, 0x206, URZ ;  /* 0x0000020605127890 */ /* 0x000fe2000fffe03f */
[----:B------:R-:W-:Y:S01]  /*48b0*/  HGMMA.64x64x16.F32.BF16 R152, gdesc[UR52], RZ, !UPT, gsb0 ;  /* 0x00e00000349879f0 */ /* 0x000fe2000c0018ff */
[----:B------:R-:W-:Y:S01]  /*48c0*/  R2UR UR52, R12 ;  /* 0x000000000c3472ca */ /* 0x000fe200000e0000 */
[----:B------:R-:W-:Y:S01]  /*48d0*/  UIADD3 UR54, UR5, 0x2, URZ ;  /* 0x0000000205367890 */ /* 0x000fe2000fffe03f */
[----:B------:R-:W-:Y:S01]  /*48e0*/  R2UR UR53, R13 ;  /* 0x000000000d3572ca */ /* 0x000fe200000e0000 */
        /* <DEDUP_REMOVED lines=197> */
.L_x_1460:
[----:B------:R-:W-:Y:S01]  /*5540*/  ULEA UR10, UR36, UR37, 0x3 ;  /* 0x00000025240a7291 */ /* 0x000fe2000f8e183f */
[----:B------:R-:W-:-:S05]  /*5550*/  IMAD.U32 R0, RZ, RZ, UR38 ;  /* 0x00000026ff007e24 */ /* 0x000fca000f8e00ff */
[----:B------:R-:W-:-:S04]  /*5560*/  SHF.L.U32 R0, R0, 0x1f, RZ ;  /* 0x0000001f00007819 */ /* 0x000fc800000006ff */
[----:B------:R1:W2:Y:S01]  /*5570*/  SYNCS.PHASECHK.TRANS64.TRYWAIT P2, [UR10+0x30850], R0 ;  /* 0x03085000ff0075a7 */ /* 0x0002a2000804014a */
[----:B------:R-:W-:Y:S05]  /*5580*/  @!P0 BRA `(.L_x_1461) ;  /* 0x0000000000048947 */ /* 0x000fea0003800000 */
[----:B------:R-:W-:Y:S01]  /*5590*/  BPT.TRAP 0x1 ;  /* 0x000000040000795c */ /* 0x000fe20000300000 */
.L_x_1461:
[----:B--2---:R-:W-:Y:S05]  /*55a0*/  @P2 BRA `(.L_x_1462) ;  /* 0x0000000000082947 */ /* 0x004fea0003800000 */
[----:B------:R-:W2:Y:S02]  /*55b0*/  SYNCS.PHASECHK.TRANS64.TRYWAIT P2, [UR10+0x30850], R0 ;  /* 0x03085000ff0075a7 */ /* 0x000ea4000804014a */
[----:B--2---:R-:W-:Y:S05]  /*55c0*/  @!P2 BRA `(.L_x_1463) ;  /* 0x000001180074a947 */ /* 0x004fea0003800000 */
.L_x_1462:
[----:B------:R-:W-:Y:S01]  /*55d0*/  UIADD3 UR5, UR37, 0x400, URZ ;  /* 0x0000040025057890 */ /* 0x000fe2000fffe03f */
[----:B------:R-:W-:Y:S01]  /*55e0*/  WARPGROUP.ARRIVE ;  /* 0x00000000000079c5 */ /* 0x000fe20000000000 */
[----:B------:R-:W-:Y:S01]  /*55f0*/  UMOV UR15, 0x40000040 ;  /* 0x40000040000f7882 */ /* 0x000fe20000000000 */
[----:B------:R-:W-:Y:S01]  /*5600*/  PLOP3.LUT P2, PT, PT, PT, UP0, 0x80, 0x0 ;  /* 0x000000000000781c */ /* 0x000fe20003f4f008 */
[----:B------:R-:W-:Y:S01]  /*5610*/  USHF.R.U32.HI UR5, URZ, 0x4, UR5 ;  /* 0x000000043f057899 */ /* 0x000fe20008011605 */
[----:B------:R-:W-:Y:S01]  /*5620*/  PLOP3.LUT P3, PT, PT, PT, UP0, 0x80, 0x0 ;  /* 0x000000000000781c */ /* 0x000fe20003f6f008 */
[----:B0-----:R-:W-:Y:S01]  /*5630*/  VIADD R21, R22, UR61 ;  /* 0x0000003d16157c36 */ /* 0x001fe20008000000 */
[----:B------:R-:W-:Y:S01]  /*5640*/  ULDC UR11, c[0x0][0x9dc] ;  /* 0x00027700000b7ab9 */ /* 0x000fe20000000800 */
[----:B------:R-:W-:Y:S01]  /*5650*/  ULOP3.LUT UR5, UR5, 0x3fff, URZ, 0xc0, !UPT ;  /* 0x00003fff05057892 */ /* 0x000fe2000f8ec03f */
[----:B-1----:R-:W-:Y:S01]  /*5660*/  IMAD.U32 R0, RZ, RZ, UR6 ;  /* 0x00000006ff007e24 */ /* 0x002fe2000f8e00ff */
[----:B------:R-:W-:Y:S01]  /*5670*/  UMOV UR18, UR11 ;  /* 0x0000000b00127c82 */ /* 0x000fe20008000000 */
[----:B------:R-:W-:Y:S01]  /*5680*/  ULDC UR11, c[0x0][0x9e0] ;  /* 0x00027800000b7ab9 */ /* 0x000fe20000000800 */
[----:B------:R-:W-:Y:S01]  /*5690*/  ULOP3.LUT UR5, UR5, 0x2000000, URZ, 0xfc, !UPT ;  /* 0x0200000005057892 */ /* 0x000fe2000f8efc3f */
[----:B------:R-:W-:-:S03]  /*56a0*/  @!P1 VIADD R0, R0, 0x30840 ;  /* 0x0003084000009836 */ /* 0x000fc60000000000 */
[----:B------:R-:W-:Y:S02]  /*56b0*/  ULEA UR5, UR36, UR5, 0xb ;  /* 0x0000000524057291 */ /* 0x000fe4000f8e583f */
[----:B------:R-:W-:-:S05]  /*56c0*/  @!P1 PRMT R0, RZ, 0x654, R0 ;  /* 0x00000654ff009816 */ /* 0x000fca0000000000 */
        /* <DEDUP_REMOVED lines=16> */
[----:B------:R-:W-:Y:S02]  /*57d0*/  @UP0 ULDC UR5, c[0x0][0x44c] ;  /* 0x0001130000050ab9 */ /* 0x000fe40000000800 */
[----:B------:R-:W-:Y:S01]  /*57e0*/  @P2 IMAD.HI.U32 R2, R21, UR5, RZ ;  /* 0x0000000515022c27 */ /* 0x000fe2000f8e00ff */
[----:B------:R-:W-:Y:S01]  /*57f0*/  @UP0 ULDC UR5, c[0x0][0x450] ;  /* 0x0001140000050ab9 */ /* 0x000fe20000000800 */
[----:B------:R-:W-:-:S03]  /*5800*/  PLOP3.LUT P2, PT, PT, PT, UP1, 0x40, 0x0 ;  /* 0x000000000000781c */ /* 0x000fc60003f4e818 */
[----:B------:R-:W-:Y:S01]  /*5810*/  @P3 SHF.R.U32.HI R21, RZ, UR5, R2 ;  /* 0x00000005ff153c19 */ /* 0x000fe20008011602 */
[----:B------:R-:W-:Y:S01]  /*5820*/  IMAD.SHL.U32 R2, R20, 0x40, RZ ;  /* 0x0000004014027824 */ /* 0x000fe200078e00ff */
[----:B------:R-:W-:Y:S01]  /*5830*/  ULOP3.LUT UR5, URZ, UR18, URZ, 0x33, !UPT ;  /* 0x000000123f057292 */ /* 0x000fe2000f8e333f */
[----:B------:R-:W-:Y:S02]  /*5840*/  WARPGROUP.DEPBAR.LE gsb0, 0x0 ;  /* 0x00008000000079c5 */ /* 0x000fe40000010000 */
[----:B------:R-:W-:Y:S01]  /*5850*/  WARPGROUP.ARRIVE ;  /* 0x00000000000079c5 */ /* 0x000fe20000000000 */
[----:B------:R-:W0:Y:S11]  /*5860*/  SHFL.IDX PT, R189, R21, RZ, 0x1c1f ;  /* 0x001c1fff15bd7589 */ /* 0x000e3600000e0000 */
[----:B------:R-:W-:Y:S03]  /*5870*/  HGMMA.64x256x16.F32.BF16 R24, R184, gdesc[UR12].tnspB, R24, gsb0 ;  /* 0x43e0000cb8187df0 */ /* 0x000fe60008001818 */
[----:B------:R-:W-:-:S02]  /*5880*/  WARPGROUP.DEPBAR.LE gsb0, 0x0 ;  /* 0x00008000000079c5 */ /* 0x000fc40000010000 */
[----:B------:R-:W-:Y:S01]  /*5890*/  IADD3 R184, -R2, 0x1, RZ ;  /* 0x0000000102b87810 */ /* 0x000fe20007ffe1ff */
[----:B------:R-:W-:Y:S01]  /*58a0*/  IMAD.U32 R185, RZ, RZ, UR39 ;  /* 0x00000027ffb97e24 */ /* 0x000fe2000f8e00ff */
[----:B------:R1:W-:Y:S03]  /*58b0*/  @!P1 SYNCS.ARRIVE.TRANS64.RED.A1T0 RZ, [R0+URZ], RZ ;  /* 0x000000ff00ff99a7 */ /* 0x0003e6000810043f */
[----:B------:R-:W-:-:S05]  /*58c0*/  IMAD R184, R17, -0x2, R184 ;  /* 0xfffffffe11b87824 */ /* 0x000fca00078e02b8 */
[----:B------:R-:W-:-:S05]  /*58d0*/  IADD3 R184, -R185, UR60, R184 ;  /* 0x0000003cb9b87c10 */ /* 0x000fca000fffe1b8 */
[C---:B------:R-:W-:Y:S02]  /*58e0*/  VIADD R188, R184.reuse, UR11 ;  /* 0x0000000bb8bc7c36 */ /* 0x040fe40008000000 */
[----:B------:R-:W-:Y:S02]  /*58f0*/  VIADD R190, R184, UR5 ;  /* 0x00000005b8be7c36 */ /* 0x000fe40008000000 */
[--C-:B0-----:R-:W-:Y:S02]  /*5900*/  IMAD.IADD R186, R188, 0x1, R189.reuse ;  /* 0x00000001bcba7824 */ /* 0x101fe400078e02bd */
[----:B------:R-:W-:Y:S01]  /*5910*/  IMAD.IADD R187, R190, 0x1, R189 ;  /* 0x00000001bebb7824 */ /* 0x000fe200078e02bd */
[----:B-1----:R-:W-:Y:S06]  /*5920*/  @P2 BRA `(.L_x_1464) ;  /* 0x00000000005c2947 */ /* 0x002fec0003800000 */
[----:B------:R-:W-:Y:S01]  /*5930*/  IMAD.U32 R0, RZ, RZ, UR39 ;  /* 0x00000027ff007e24 */ /* 0x000fe2000f8e00ff */
[----:B------:R-:W-:Y:S04]  /*5940*/  BSSY B0, `(.L_x_1465) ;  /* 0x0000011000007945 */ /* 0x000fe80003800000 */
[----:B------:R-:W-:-:S04]  /*5950*/  IADD3 R189, -R0, UR60, R189 ;  /* 0x0000003c00bd7c10 */ /* 0x000fc8000fffe1bd */
        /* <DEDUP_REMOVED lines=10> */
.L_x_1466:
[----:B------:R-:W-:-:S05]  /*5a00*/  IMAD.U32 R191, RZ, RZ, UR59 ;  /* 0x0000003bffbf7e24 */ /* 0x000fca000f8e00ff */
[----:B------:R-:W-:-:S13]  /*5a10*/  ISETP.NE.AND P2, PT, R191, 0x1, PT ;  /* 0x00000001bf00780c */ /* 0x000fda0003f45270 */
[----:B------:R-:W0:Y:S02]  /*5a20*/  @P2 LDC.64 R184, c[0x0][0x9e8] ;  /* 0x00027a00ffb82b82 */ /* 0x000e240000000a00 */
[----:B0-----:R-:W-:-:S05]  /*5a30*/  @P2 IMAD.HI.U32 R184, R189, R184, RZ ;  /* 0x000000b8bdb82227 */ /* 0x001fca00078e00ff */
[----:B------:R-:W-:-:S07]  /*5a40*/  @P2 SHF.R.U32.HI R189, RZ, R185, R184 ;  /* 0x000000b9ffbd2219 */ /* 0x000fce00000116b8 */
.L_x_1467:
[----:B------:R-:W-:Y:S05]  /*5a50*/  BSYNC B0 ;  /* 0x0000000000007941 */ /* 0x000fea0003800000 */
.L_x_1465:
[----:B------:R-:W-:-:S04]  /*5a60*/  IMAD R0, R189, R191, -R2 ;  /* 0x000000bfbd007224 */ /* 0x000fc800078e0a02 */
[----:B------:R-:W-:-:S05]  /*5a70*/  IMAD R0, R17, -0x2, R0 ;  /* 0xfffffffe11007824 */ /* 0x000fca00078e0200 */
[----:B------:R-:W-:Y:S02]  /*5a80*/  VIADDMNMX R186, R0, R191, R186, PT ;  /* 0x000000bf00ba7246 */ /* 0x000fe400038001ba */
[----:B------:R-:W-:-:S07]  /*5a90*/  VIMNMX R187, R187, R0, !PT ;  /* 0x00000000bbbb7248 */ /* 0x000fce0007fe0100 */
.L_x_1464:
        /* <DEDUP_REMOVED lines=13> */
[----:B0-----:R-:W-:Y:S01]  /*5b70*/  IMAD.IADD R184, R188, 0x1, R21 ;  /* 0x00000001bcb87824 */ /* 0x001fe200078e0215 */
        /* <DEDUP_REMOVED lines=8> */
[C---:B------:R-:W-:Y:S02]  /*5c00*/  ISETP.GT.AND P3, PT, R187.reuse, 0x19, P2 ;  /* 0x00000019bb00780c */ /* 0x040fe40001764270 */
        /* <DEDUP_REMOVED lines=25> */
[----:B------:R-:W-:Y:S01]  /*5da0*/  ISETP.LT.OR P3, PT, R186, 0x3a, P3 ;  /* 0x0000003aba00780c */ /* 0x000fe20001f61670 */
[----:B------:R-:W-:Y:S01]  /*5db0*/  IMAD.IADD R186, R190, 0x1, R21 ;  /* 0x00000001beba7824 */ /* 0x000fe200078e0215 */
[----:B------:R-:W-:-:S02]  /*5dc0*/  FSEL R177, R177, -INF , !P4 ;  /* 0xff800000b1b17808 */ /* 0x000fc40006000000 */
[----:B------:R-:W-:Y:S02]  /*5dd0*/  FSEL R180, R180, -INF , !P6 ;  /* 0xff800000b4b47808 */ /* 0x000fe40007000000 */
[----:B------:R-:W-:Y:S01]  /*5de0*/  FSEL R181, R181, -INF , !P3 ;  /* 0xff800000b5b57808 */ /* 0x000fe20005800000 */
[----:B------:R-:W-:Y:S06]  /*5df0*/  @P5 BRA `(.L_x_1468) ;  /* 0x00000000005c5947 */ /* 0x000fec0003800000 */
        /* <DEDUP_REMOVED lines=13> */
.L_x_1470:
[----:B------:R-:W-:-:S05]  /*5ed0*/  IMAD.U32 R187, RZ, RZ, UR59 ;  /* 0x0000003bffbb7e24 */ /* 0x000fca000f8e00ff */
[----:B------:R-:W-:-:S13]  /*5ee0*/  ISETP.NE.AND P3, PT, R187, 0x1, PT ;  /* 0x00000001bb00780c */ /* 0x000fda0003f65270 */
[----:B------:R-:W0:Y:S02]  /*5ef0*/  @P3 LDC.64 R152, c[0x0][0x9e8] ;  /* 0x00027a00ff983b82 */ /* 0x000e240000000a00 */
[----:B0-----:R-:W-:-:S05]  /*5f00*/  @P3 IMAD.HI.U32 R152, R21, R152, RZ ;  /* 0x0000009815983227 */ /* 0x001fca00078e00ff */
[----:B------:R-:W-:-:S07]  /*5f10*/  @P3 SHF.R.U32.HI R21, RZ, R153, R152 ;  /* 0x00000099ff153219 */ /* 0x000fce0000011698 */
.L_x_1471:
[----:B------:R-:W-:Y:S05]  /*5f20*/  BSYNC B0 ;  /* 0x0000000000007941 */ /* 0x000fea0003800000 */
.L_x_1469:
[----:B------:R-:W-:-:S04]  /*5f30*/  IMAD R2, R21, R187, -R2 ;  /* 0x000000bb15027224 */ /* 0x000fc800078e0a02 */
[----:B------:R-:W-:-:S05]  /*5f40*/  IMAD R21, R17, -0x2, R2 ;  /* 0xfffffffe11157824 */ /* 0x000fca00078e0202 */
[----:B------:R-:W-:Y:S02]  /*5f50*/  VIADDMNMX R184, R21, R187, R184, PT ;  /* 0x000000bb15b87246 */ /* 0x000fe400038001b8 */
[----:B------:R-:W-:-:S07]  /*5f60*/  VIMNMX R186, R186, R21, !PT ;  /* 0x00000015baba7248 */ /* 0x000fce0007fe0100 */
.L_x_1468:
        /* <DEDUP_REMOVED lines=53> */
[----:B------:R-:W-:-:S02]  /*62c0*/  FMNMX.FTZ R153, R155, R2, !PT ;  /* 0x000000029b997209 */ /* 0x000fc40007810000 */
[----:B------:R-:W-:Y:S02]  /*62d0*/  ISETP.GT.AND P3, PT, R186, 0x29, P2 ;  /* 0x00000029ba00780c */ /* 0x000fe40001764270 */
[----:B------:R-:W-:Y:S02]  /*62e0*/  FMNMX.FTZ R2, R158, R153, !PT ;  /* 0x000000999e027209 */ /* 0x000fe40007810000 */
[----:B------:R-:W-:Y:S02]  /*62f0*/  FSEL R171, R171, -INF , !P5 ;  /* 0xff800000abab7808 */ /* 0x000fe40006800000 */
[----:B------:R-:W-:Y:S02]  /*6300*/  FMNMX.FTZ R153, R159, R2, !PT ;  /* 0x000000029f997209 */ /* 0x000fe40007810000 */
[----:B------:R-:W-:Y:S02]  /*6310*/  ISETP.LT.OR P6, PT, R184, 0x29, P6 ;  /* 0x00000029b800780c */ /* 0x000fe400037c1670 */
[----:B------:R-:W-:-:S02]  /*6320*/  FMNMX.FTZ R2, R162, R153, !PT ;  /* 0x00000099a2027209 */ /* 0x000fc40007810000 */
[----:B------:R-:W-:Y:S02]  /*6330*/  ISETP.GT.AND P5, PT, R186, 0x30, P2 ;  /* 0x00000030ba00780c */ /* 0x000fe400017a4270 */
[----:B------:R-:W-:Y:S02]  /*6340*/  FMNMX.FTZ R153, R163, R2, !PT ;  /* 0x00000002a3997209 */ /* 0x000fe40007810000 */
[----:B------:R-:W-:Y:S02]  /*6350*/  ISETP.LT.OR P3, PT, R184, 0x2a, P3 ;  /* 0x0000002ab800780c */ /* 0x000fe40001f61670 */
[----:B------:R-:W-:Y:S02]  /*6360*/  FSEL R174, R174, -INF , !P6 ;  /* 0xff800000aeae7808 */ /* 0x000fe40007000000 */
[----:B------:R-:W-:Y:S02]  /*6370*/  ISETP.GT.AND P6, PT, R186, 0x31, P2 ;  /* 0x00000031ba00780c */ /* 0x000fe400017c4270 */
[----:B0-----:R-:W-:-:S02]  /*6380*/  FMNMX.FTZ R21, R152, R21, !PT ;  /* 0x0000001598157209 */ /* 0x001fc40007810000 */
[----:B------:R-:W-:Y:S02]  /*6390*/  FSEL R175, R175, -INF , !P3 ;  /* 0xff800000afaf7808 */ /* 0x000fe40005800000 */
[C---:B------:R-:W-:Y:S01]  /*63a0*/  FSETP.NEU.FTZ.AND P4, PT, R21.reuse, -INF , PT ;  /* 0xff8000001500780b */ /* 0x040fe20003f9d000 */
[----:B------:R-:W-:Y:S01]  /*63b0*/  FMUL.FTZ R152, R21, UR5 ;  /* 0x0000000515987c20 */ /* 0x000fe20008410000 */
[----:B------:R-:W-:Y:S02]  /*63c0*/  ISETP.LT.OR P5, PT, R184, 0x31, P5 ;  /* 0x00000031b800780c */ /* 0x000fe40002fa1670 */
[----:B------:R-:W-:Y:S02]  /*63d0*/  ISETP.GT.AND P3, PT, R186, 0x38, P2 ;  /* 0x00000038ba00780c */ /* 0x000fe40001764270 */
[----:B------:R-:W-:Y:S02]  /*63e0*/  FSEL R2, R152, RZ, P4 ;  /* 0x000000ff98027208 */ /* 0x000fe40002000000 */
[----:B------:R-:W-:-:S02]  /*63f0*/  FMNMX.FTZ R152, R166, R153, !PT ;  /* 0x00000099a6987209 */ /* 0x000fc40007810000 */
        /* <DEDUP_REMOVED lines=31> */
[----:B------:R-:W-:Y:S01]  /*65f0*/  FFMA.FTZ R181, R181, UR5, -R2 ;  /* 0x00000005b5b57c23 */ /* 0x000fe20008010802 */
[----:B------:R-:W-:Y:S01]  /*6600*/  FSEL R187, R21, RZ, P4 ;  /* 0x000000ff15bb7208 */ /* 0x000fe20002000000 */
[----:B------:R-:W-:Y:S01]  /*6610*/  MUFU.EX2 R153, R153 ;  /* 0x0000009900997308 */ /* 0x000fe20000000800 */
[----:B------:R-:W-:-:S03]  /*6620*/  FMNMX.FTZ R0, R183, R0, !PT ;  /* 0x00000000b7007209 */ /* 0x000fc60007810000 */
[----:B------:R-:W-:Y:S02]  /*6630*/  FADD.FTZ R187, -R187, R4 ;  /* 0x00000004bbbb7221 */ /* 0x000fe40000010100 */
[----:B------:R-:W0:Y:S02]  /*6640*/  SHFL.BFLY PT, R185, R0, 0x2, 0x1f ;  /* 0x0c401f0000b97f89 */ /* 0x000e2400000e0000 */
[----:B------:R-:W-:Y:S01]  /*6650*/  FMUL.FTZ R187, R187, UR5 ;  /* 0x00000005bbbb7c20 */ /* 0x000fe20008410000 */
[----:B------:R-:W-:Y:S08]  /*6660*/  MUFU.EX2 R196, R196 ;  /* 0x000000c400c47308 */ /* 0x000ff00000000800 */
[----:B------:R-:W-:Y:S08]  /*6670*/  MUFU.EX2 R198, R198 ;  /* 0x000000c600c67308 */ /* 0x000ff00000000800 */
[----:B------:R-:W-:Y:S01]  /*6680*/  MUFU.EX2 R157, R157 ;  /* 0x0000009d009d7308 */ /* 0x000fe20000000800 */
[----:B0-----:R-:W-:-:S07]  /*6690*/  FMNMX.FTZ R185, R0, R185, !PT ;  /* 0x000000b900b97209 */ /* 0x001fce0007810000 */
[----:B------:R-:W0:Y:S01]  /*66a0*/  MUFU.EX2 R0, R187 ;  /* 0x000000bb00007308 */ /* 0x000e220000000800 */
[----:B------:R-:W1:Y:S07]  /*66b0*/  SHFL.BFLY PT, R152, R185, 0x1, 0x1f ;  /* 0x0c201f00b9987f89 */ /* 0x000e6e00000e0000 */
[----:B------:R-:W2:Y:S08]  /*66c0*/  MUFU.EX2 R192, R192 ;  /* 0x000000c000c07308 */ /* 0x000eb00000000800 */
[----:B------:R-:W3:Y:S08]  /*66d0*/  MUFU.EX2 R161, R161 ;  /* 0x000000a100a17308 */ /* 0x000ef00000000800 */
[----:B------:R-:W-:Y:S01]  /*66e0*/  MUFU.EX2 R194, R194 ;  /* 0x000000c200c27308 */ /* 0x000fe20000000800 */
[----:B-1----:R-:W-:-:S04]  /*66f0*/  FMNMX.FTZ R152, R185, R152, !PT ;  /* 0x00000098b9987209 */ /* 0x002fc80007810000 */
[C---:B------:R-:W-:Y:S01]  /*6700*/  FSETP.NEU.FTZ.AND P2, PT, R152.reuse, -INF , PT ;  /* 0xff8000009800780b */ /* 0x040fe20003f5d000 */
[C---:B------:R-:W-:Y:S02]  /*6710*/  FMUL.FTZ R156, R152.reuse, UR5 ;  /* 0x00000005989c7c20 */ /* 0x040fe40008410000 */
[----:B------:R-:W-:Y:S01]  /*6720*/  MUFU.EX2 R165, R165 ;  /* 0x000000a500a57308 */ /* 0x000fe20000000800 */
[----:B------:R-:W-:Y:S02]  /*6730*/  FSEL R2, R152, RZ, P2 ;  /* 0x000000ff98027208 */ /* 0x000fe40001000000 */
[----:B------:R-:W-:Y:S02]  /*6740*/  FSEL R156, R156, RZ, P2 ;  /* 0x000000ff9c9c7208 */ /* 0x000fe40001000000 */
[----:B------:R-:W-:Y:S01]  /*6750*/  ISETP.GT.AND P2, PT, R20, UR58, PT ;  /* 0x0000003a14007c0c */ /* 0x000fe2000bf44270 */
[----:B------:R-:W-:Y:S01]  /*6760*/  FADD.FTZ R2, -R2, R3 ;  /* 0x0000000302027221 */ /* 0x000fe20000010100 */
[----:B0-----:R-:W-:Y:S01]  /*6770*/  FFMA.FTZ R3, R0, R16, R153 ;  /* 0x0000001000037223 */ /* 0x001fe20000010099 */
        /* <DEDUP_REMOVED lines=19> */
[----:B--2---:R-:W-:Y:S01]  /*68b0*/  FADD.FTZ R164, R192, R3 ;  /* 0x00000003c0a47221 */ /* 0x004fe20000010000 */
[----:B------:R-:W-:Y:S01]  /*68c0*/  FFMA.FTZ R182, R182, UR5, -R156 ;  /* 0x00000005b6b67c23 */ /* 0x000fe2000801089c */
[----:B------:R-:W-:Y:S01]  /*68d0*/  IMAD.U32 R155, RZ, RZ, UR10 ;  /* 0x0000000aff9b7e24 */ /* 0x000fe2000f8e00ff */
[----:B------:R-:W1:Y:S01]  /*68e0*/  MUFU.EX2 R4, R4 ;  /* 0x0000000400047308 */ /* 0x000e620000000800 */
[----:B------:R-:W-:Y:S01]  /*68f0*/  F2FP.BF16.F32.PACK_AB R196, R196, R153 ;  /* 0x00000099c4c4723e */ /* 0x000fe200000010ff */
[----:B------:R-:W-:Y:S01]  /*6900*/  VIADD R20, R20, 0xffffffff ;  /* 0xffffffff14147836 */ /* 0x000fe20000000000 */
[----:B------:R-:W-:Y:S01]  /*6910*/  F2FP.BF16.F32.PACK_AB R198, R157, R198 ;  /* 0x000000c69dc6723e */ /* 0x000fe200000010ff */
[----:B------:R-:W-:Y:S01]  /*6920*/  @!P1 VIADD R155, R155, 0x30860 ;  /* 0x000308609b9b9836 */ /* 0x000fe20000000000 */
[----:B---3--:R-:W-:-:S03]  /*6930*/  F2FP.BF16.F32.PACK_AB R192, R161, R192 ;  /* 0x000000c0a1c0723e */ /* 0x008fc600000010ff */
        /* <DEDUP_REMOVED lines=15> */
[----:B------:R-:W-:-:S05]  /*6a30*/  IMAD.MOV.U32 R4, RZ, RZ, R21 ;  /* 0x000000ffff047224 */ /* 0x000fca00078e0015 */
        /* <DEDUP_REMOVED lines=31> */
[----:B---3--:R-:W-:-:S07]  /*6c30*/  FADD.FTZ R3, R191, R16 ;  /* 0x00000010bf037221 */ /* 0x008fce0000010000 */
[----:B------:R-:W3:Y:S01]  /*6c40*/  MUFU.EX2 R185, R185 ;  /* 0x000000b900b97308 */ /* 0x000ee20000000800 */
[C---:B-1----:R-:W-:Y:S01]  /*6c50*/  FADD.FTZ R5, R177.reuse, R166 ;  /* 0x000000a6b1057221 */ /* 0x042fe20000010000 */
[----:B------:R-:W-:-:S06]  /*6c60*/  F2FP.BF16.F32.PACK_AB R184, R177, R184 ;  /* 0x000000b8b1b8723e */ /* 0x000fcc00000010ff */
[----:B------:R-:W1:Y:S01]  /*6c70*/  MUFU.EX2 R179, R179 ;  /* 0x000000b300b37308 */ /* 0x000e620000000800 */
[C---:B--2---:R-:W-:Y:S01]  /*6c80*/  FADD.FTZ R166, R164.reuse, R3 ;  /* 0x00000003a4a67221 */ /* 0x044fe20000010000 */
[----:B------:R-:W-:Y:S01]  /*6c90*/  F2FP.BF16.F32.PACK_AB R191, R164, R191 ;  /* 0x000000bfa4bf723e */ /* 0x000fe200000010ff */
[----:B------:R-:W-:-:S05]  /*6ca0*/  IMAD.MOV.U32 R3, RZ, RZ, R152 ;  /* 0x000000ffff037224 */ /* 0x000fca00078e0098 */
[----:B------:R-:W2:Y:S01]  /*6cb0*/  MUFU.EX2 R186, R186 ;  /* 0x000000ba00ba7308 */ /* 0x000ea20000000800 */
[----:B---3--:R-:W-:-:S07]  /*6cc0*/  FADD.FTZ R166, R185, R166 ;  /* 0x000000a6b9a67221 */ /* 0x008fce0000010000 */
[----:B------:R-:W3:Y:S01]  /*6cd0*/  MUFU.EX2 R187, R182 ;  /* 0x000000b600bb7308 */ /* 0x000ee20000000800 */
[C---:B-1----:R-:W-:Y:S01]  /*6ce0*/  FADD.FTZ R166, R179.reuse, R166 ;  /* 0x000000a6b3a67221 */ /* 0x042fe20000010000 */
[----:B------:R-:W-:-:S06]  /*6cf0*/  F2FP.BF16.F32.PACK_AB R185, R179, R185 ;  /* 0x000000b9b3b9723e */ /* 0x000fcc00000010ff */
[----:B------:R-:W1:Y:S01]  /*6d00*/  MUFU.EX2 R181, R181 ;  /* 0x000000b500b57308 */ /* 0x000e620000000800 */
[----:B--2---:R-:W-:-:S07]  /*6d10*/  FADD.FTZ R16, R186, R5 ;  /* 0x00000005ba107221 */ /* 0x004fce0000010000 */
[----:B------:R-:W2:Y:S01]  /*6d20*/  MUFU.EX2 R156, R156 ;  /* 0x0000009c009c7308 */ /* 0x000ea20000000800 */
[----:B---3--:R-:W-:Y:S01]  /*6d30*/  FADD.FTZ R166, R187, R166 ;  /* 0x000000a6bba67221 */ /* 0x008fe20000010000 */
[C---:B-1----:R-:W-:Y:S01]  /*6d40*/  FADD.FTZ R16, R181.reuse, R16 ;  /* 0x00000010b5107221 */ /* 0x042fe20000010000 */
[----:B------:R-:W-:Y:S02]  /*6d50*/  F2FP.BF16.F32.PACK_AB R186, R181, R186 ;  /* 0x000000bab5ba723e */ /* 0x000fe400000010ff */
[C---:B--2---:R-:W-:Y:S01]  /*6d60*/  FADD.FTZ R5, R156.reuse, R166 ;  /* 0x000000a69c057221 */ /* 0x044fe20000010000 */
[----:B------:R-:W-:Y:S01]  /*6d70*/  F2FP.BF16.F32.PACK_AB R187, R156, R187 ;  /* 0x000000bb9cbb723e */ /* 0x000fe200000010ff */
[----:B0-----:R-:W-:Y:S06]  /*6d80*/  @P2 BRA `(.L_x_1472) ;  /* 0xffffffd8002c2947 */ /* 0x001fec000383ffff */
[----:B------:R-:W-:Y:S01]  /*6d90*/  IMAD.MOV.U32 R3, RZ, RZ, R152 ;  /* 0x000000ffff037224 */ /* 0x000fe200078e0098 */
[----:B------:R-:W-:Y:S01]  /*6da0*/  UMOV UR36, UR4 ;  /* 0x0000000400247c82 */ /* 0x000fe20008000000 */
[----:B------:R-:W-:Y:S01]  /*6db0*/  IMAD.MOV.U32 R4, RZ, RZ, R21 ;  /* 0x000000ffff047224 */ /* 0x000fe200078e0015 */
[----:B------:R-:W-:-:S06]  /*6dc0*/  UMOV UR38, UR7 ;  /* 0x0000000700267c82 */ /* 0x000fcc0008000000 */
.L_x_1455:
[----:B------:R-:W-:Y:S01]  /*6dd0*/  ULDC UR4, c[0x0][0x448] ;  /* 0x0001120000047ab9 */ /* 0x000fe20000000800 */
[----:B------:R-:W-:Y:S02]  /*6de0*/  UIADD3 UR10, UR61, 0x7f, URZ ;  /* 0x0000007f3d0a7890 */ /* 0x000fe4000fffe03f */
[----:B------:R-:W-:Y:S02]  /*6df0*/  UISETP.NE.AND UP0, UPT, UR4, 0x1, UPT ;  /* 0x000000010400788c */ /* 0x000fe4000bf05270 */
[----:B------:R-:W-:Y:S01]  /*6e00*/  UIADD3 UR11, UR60, 0x1, -UR39 ;  /* 0x000000013c0b7890 */ /* 0x000fe2000fffe827 */
[----:B------:R-:W-:Y:S02]  /*6e10*/  ULDC UR4, c[0x0][0x9e4] ;  /* 0x0002790000047ab9 */ /* 0x000fe40000000800 */
[----:B------:R-:W-:-:S06]  /*6e20*/  UISETP.GE.AND UP1, UPT, UR4, 0x1, UPT ;  /* 0x000000010400788c */ /* 0x000fcc000bf26270 */
[----:B------:R-:W-:Y:S01]  /*6e30*/  @UP0 ULDC UR6, c[0x0][0x44c] ;  /* 0x0001130000060ab9 */ /* 0x000fe20000000800 */
[----:B------:R-:W-:Y:S01]  /*6e40*/  PLOP3.LUT P6, PT, PT, PT, UP1, 0x80, 0x0 ;  /* 0x000000000000781c */ /* 0x000fe20003fcf018 */
[----:B------:R-:W-:Y:S01]  /*6e50*/  UIMAD.WIDE.U32 UR6, UR10, UR6, URZ ;  /* 0x000000060a0672a5 */ /* 0x000fe2000f8e003f */
[----:B------:R-:W-:-:S03]  /*6e60*/  @UP0 ULDC UR14, c[0x0][0x450] ;  /* 0x00011400000e0ab9 */ /* 0x000fc60000000800 */
[----:B------:R-:W-:-:S04]  /*6e70*/  @UP0 USHF.R.U32.HI UR10, URZ, UR14, UR7 ;  /* 0x0000000e3f0a0299 */ /* 0x000fc80008011607 */
[----:B------:R-:W-:-:S04]  /*6e80*/  UIADD3 UR10, UR11, UR10, URZ ;  /* 0x0000000a0b0a7290 */ /* 0x000fc8000fffe03f */
[----:B------:R-:W-:Y:S01]  /*6e90*/  UIADD3 UR18, UR10, -UR18, URZ ;  /* 0x800000120a127290 */ /* 0x000fe2000fffe03f */
[----:B------:R-:W-:Y:S11]  /*6ea0*/  @!P6 BRA `(.L_x_1473) ;  /* 0x000000000048e947 */ /* 0x000ff60003800000 */
[----:B------:R-:W-:Y:S02]  /*6eb0*/  UMOV UR14, UR10 ;  /* 0x0000000a000e7c82 */ /* 0x000fe40008000000 */
        /* <DEDUP_REMOVED lines=10> */
.L_x_1474:
[----:B------:R-:W-:-:S11]  /*6f60*/  UISETP.NE.AND UP1, UPT, UR4, 0x1, UPT ;  /* 0x000000010400788c */ /* 0x000fd6000bf25270 */
[----:B------:R-:W-:Y:S02]  /*6f70*/  @UP1 ULDC.64 UR6, c[0x0][0x9e8] ;  /* 0x00027a0000061ab9 */ /* 0x000fe40000000a00 */
[----:B------:R-:W-:-:S04]  /*6f80*/  UIMAD.WIDE.U32 UR10, UR14, UR6, URZ ;  /* 0x000000060e0a72a5 */ /* 0x000fc8000f8e003f */
[----:B------:R-:W-:-:S12]  /*6f90*/  @UP1 USHF.R.U32.HI UR14, URZ, UR7, UR11 ;  /* 0x000000073f0e1299 */ /* 0x000fd8000801160b */
.L_x_1475:
[----:B------:R-:W-:-:S04]  /*6fa0*/  UIMAD UR4, UR14, UR4, URZ ;  /* 0x000000040e0472a4 */ /* 0x000fc8000f8e023f */
[----:B------:R-:W-:-:S04]  /*6fb0*/  UISETP.LT.AND UP1, UPT, UR18, UR4, UPT ;  /* 0x000000041200728c */ /* 0x000fc8000bf21270 */
[----:B------:R-:W-:-:S12]  /*6fc0*/  USEL UR18, UR18, UR4, !UP1 ;  /* 0x0000000412127287 */ /* 0x000fd8000c800000 */
.L_x_1473:
[----:B------:R-:W-:Y:S01]  /*6fd0*/  UIADD3 UR18, UR18, 0x3f, URZ ;  /* 0x0000003f12127890 */ /* 0x000fe2000fffe03f */
[----:B------:R-:W-:-:S03]  /*6fe0*/  R2UR UR6, R23 ;  /* 0x00000000170672ca */ /* 0x000fc600000e0000 */
[----:B------:R-:W-:-:S04]  /*6ff0*/  USHF.R.S32.HI UR4, URZ, 0x1f, UR18 ;  /* 0x0000001f3f047899 */ /* 0x000fc80008011412 */
[----:B------:R-:W-:-:S04]  /*7000*/  ULEA.HI UR4, UR4, UR18, URZ, 0x6 ;  /* 0x0000001204047291 */ /* 0x000fc8000f8f303f */
[----:B------:R-:W-:-:S04]  /*7010*/  USHF.R.S32.HI UR4, URZ, 0x6, UR4 ;  /* 0x000000063f047899 */ /* 0x000fc80008011404 */
[----:B------:R-:W-:-:S04]  /*7020*/  UISETP.LT.AND UP1, UPT, UR6, UR4, UPT ;  /* 0x000000040600728c */ /* 0x000fc8000bf21270 */
[----:B------:R-:W-:-:S06]  /*7030*/  USEL UR58, UR6, UR4, !UP1 ;  /* 0x00000004063a7287 */ /* 0x000fcc000c800000 */
[----:B------:R-:W-:-:S13]  /*7040*/  ISETP.GE.AND P2, PT, R20, UR58, PT ;  /* 0x0000003a14007c0c */ /* 0x000fda000bf46270 */
[----:B------:R-:W-:Y:S05]  /*7050*/  @!P2 BRA `(.L_x_1476) ;  /* 0x0000001c002ca947 */ /* 0x000fea0003800000 */
[----:B------:R-:W-:Y:S01]  /*7060*/  IMAD.MOV.U32 R218, RZ, RZ, R3 ;  /* 0x000000ffffda7224 */ /* 0x000fe200078e0003 */
[----:B------:R-:W-:Y:S01]  /*7070*/  UMOV UR6, UR38 ;  /* 0x0000002600067c82 */ /* 0x000fe20008000000 */
[----:B------:R-:W-:Y:S01]  /*7080*/  IMAD.MOV.U32 R21, RZ, RZ, R4 ;  /* 0x000000ffff157224 */ /* 0x000fe200078e0004 */
[----:B------:R-:W-:Y:S01]  /*7090*/  UMOV UR4, UR36 ;  /* 0x0000002400047c82 */ /* 0x000fe20008000000 */
[----:B------:R-:W-:-:S05]  /*70a0*/  ULDC UR59, c[0x0][0x988] ;  /* 0x00026200003b7ab9 */ /* 0x000fca0000000800 */
.L_x_1485:
        /* <DEDUP_REMOVED lines=8> */
.L_x_1477:
[----:B------:R-:W-:Y:S01]  /*7130*/  ULEA UR5, UR36, UR37, 0x3 ;  /* 0x0000002524057291 */ /* 0x000fe2000f8e183f */
[----:B------:R-:W-:-:S05]  /*7140*/  IMAD.U32 R3, RZ, RZ, UR38 ;  /* 0x00000026ff037e24 */ /* 0x000fca000f8e00ff */
[----:B------:R-:W-:-:S04]  /*7150*/  SHF.L.U32 R3, R3, 0x1f, RZ ;  /* 0x0000001f03037819 */ /* 0x000fc800000006ff */
[----:B------:R0:W1:Y:S01]  /*7160*/  SYNCS.PHASECHK.TRANS64.TRYWAIT P2, [UR5+0x30830], R3 ;  /* 0x03083003ff0075a7 */ /* 0x0000620008040145 */
[----:B------:R-:W-:Y:S05]  /*7170*/  @!P0 BRA `(.L_x_1478) ;  /* 0x0000000000048947 */ /* 0x000fea0003800000 */
[----:B------:R-:W-:Y:S01]  /*7180*/  BPT.TRAP 0x1 ;  /* 0x000000040000795c */ /* 0x000fe20000300000 */
.L_x_1478:
[----:B-1----:R-:W-:Y:S05]  /*7190*/  @P2 BRA `(.L_x_1479) ;  /* 0x0000000000082947 */ /* 0x002fea0003800000 */
[----:B------:R-:W1:Y:S02]  /*71a0*/  SYNCS.PHASECHK.TRANS64.TRYWAIT P2, [UR5+0x30830], R3 ;  /* 0x03083003ff0075a7 */ /* 0x000e640008040145 */
[----:B-1----:R-:W-:Y:S05]  /*71b0*/  @!P2 BRA `(.L_x_1480) ;  /* 0x000000fc0090a947 */ /* 0x002fea0003800000 */
.L_x_1479:
[----:B------:R-:W-:Y:S01]  /*71c0*/  R2UR UR5, R18 ;  /* 0x00000000120572ca */ /* 0x000fe200000e0000 */
[----:B------:R-:W-:Y:S01]  /*71d0*/  WARPGROUP.ARRIVE ;  /* 0x00000000000079c5 */ /* 0x000fe20000000000 */
        /* <DEDUP_REMOVED lines=222> */
.L_x_1481:
[----:B------:R-:W-:Y:S01]  /*7fc0*/  ULEA UR14, UR4, UR37, 0x3 ;  /* 0x00000025040e7291 */ /* 0x000fe2000f8e183f */
[----:B------:R-:W-:-:S05]  /*7fd0*/  IMAD.U32 R0, RZ, RZ, UR6 ;  /* 0x00000006ff007e24 */ /* 0x000fca000f8e00ff */
[----:B------:R-:W-:-:S04]  /*7fe0*/  SHF.L.U32 R0, R0, 0x1f, RZ ;  /* 0x0000001f00007819 */ /* 0x000fc800000006ff */
[----:B------:R2:W3:Y:S01]  /*7ff0*/  SYNCS.PHASECHK.TRANS64.TRYWAIT P2, [UR14+0x30850], R0 ;  /* 0x03085000ff0075a7 */ /* 0x0004e2000804014e */
[----:B------:R-:W-:Y:S05]  /*8000*/  @!P0 BRA `(.L_x_1482) ;  /* 0x0000000000048947 */ /* 0x000fea0003800000 */
[----:B------:R-:W-:Y:S01]  /*8010*/  BPT.TRAP 0x1 ;  /* 0x000000040000795c */ /* 0x000fe20000300000 */
.L_x_1482:
[----:B---3--:R-:W-:Y:S05]  /*8020*/  @P2 BRA `(.L_x_1483) ;  /* 0x0000000000082947 */ /* 0x008fea0003800000 */
[----:B------:R-:W3:Y:S02]  /*8030*/  SYNCS.PHASECHK.TRANS64.TRYWAIT P2, [UR14+0x30850], R0 ;  /* 0x03085000ff0075a7 */ /* 0x000ee4000804014e */
[----:B---3--:R-:W-:Y:S05]  /*8040*/  @!P2 BRA `(.L_x_1484) ;  /* 0x000000f00004a947 */ /* 0x008fea0003800000 */
.L_x_1483:
[----:B------:R-:W-:Y:S01]  /*8050*/  UIADD3 UR5, UR37, 0x400, URZ ;  /* 0x0000040025057890 */ /* 0x000fe2000fffe03f */
[----:B------:R-:W-:Y:S01]  /*8060*/  WARPGROUP.ARRIVE ;  /* 0x00000000000079c5 */ /* 0x000fe20000000000 */
[----:B------:R-:W-:Y:S01]  /*8070*/  UMOV UR11, 0x40000040 ;  /* 0x40000040000b7882 */ /* 0x000fe20000000000 */
[----:B0-2---:R-:W-:Y:S01]  /*8080*/  FMNMX.FTZ R0, R152, R21, !PT ;  /* 0x0000001598007209 */ /* 0x005fe20007810000 */
[----:B------:R-:W-:Y:S01]  /*8090*/  USHF.R.U32.HI UR5, URZ, 0x4, UR5 ;  /* 0x000000043f057899 */ /* 0x000fe20008011605 */
[C---:B------:R-:W-:Y:S01]  /*80a0*/  ISETP.GT.AND P2, PT, R20.reuse, UR58, PT ;  /* 0x0000003a14007c0c */ /* 0x040fe2000bf44270 */
        /* <DEDUP_REMOVED lines=198> */
.L_x_1476:
        /* <DEDUP_REMOVED lines=9> */
.L_x_1503:
        /* <DEDUP_REMOVED lines=8> */
.L_x_1487:
[----:B------:R-:W-:Y:S01]  /*8e20*/  ULEA UR5, UR36, UR37, 0x3 ;  /* 0x0000002524057291 */ /* 0x000fe2000f8e183f */
[----:B------:R-:W-:-:S05]  /*8e30*/  IMAD.U32 R3, RZ, RZ, UR38 ;  /* 0x00000026ff037e24 */ /* 0x000fca000f8e00ff */
[----:B------:R-:W-:-:S04]  /*8e40*/  SHF.L.U32 R3, R3, 0x1f, RZ ;  /* 0x0000001f03037819 */ /* 0x000fc800000006ff */
[----:B------:R0:W1:Y:S01]  /*8e50*/  SYNCS.PHASECHK.TRANS64.TRYWAIT P2, [UR5+0x30830], R3 ;  /* 0x03083003ff0075a7 */ /* 0x0000620008040145 */
[----:B------:R-:W-:Y:S05]  /*8e60*/  @!P0 BRA `(.L_x_1488) ;  /* 0x0000000000048947 */ /* 0x000fea0003800000 */
[----:B------:R-:W-:Y:S01]  /*8e70*/  BPT.TRAP 0x1 ;  /* 0x000000040000795c */ /* 0x000fe20000300000 */
.L_x_1488:
[----:B-1----:R-:W-:Y:S05]  /*8e80*/  @P2 BRA `(.L_x_1489) ;  /* 0x0000000000082947 */ /* 0x002fea0003800000 */
[----:B------:R-:W1:Y:S02]  /*8e90*/  SYNCS.PHASECHK.TRANS64.TRYWAIT P2, [UR5+0x30830], R3 ;  /* 0x03083003ff0075a7 */ /* 0x000e640008040145 */
[----:B-1----:R-:W-:Y:S05]  /*8ea0*/  @!P2 BRA `(.L_x_1490) ;  /* 0x000000e00084a947 */ /* 0x002fea0003800000 */
.L_x_1489:
        /* <DEDUP_REMOVED lines=224> */
.L_x_1491:
[----:B------:R-:W-:Y:S01]  /*9cb0*/  ULEA UR14, UR4, UR37, 0x3 ;  /* 0x00000025040e7291 */ /* 0x000fe2000f8e183f */
[----:B------:R-:W-:-:S05]  /*9cc0*/  IMAD.U32 R0, RZ, RZ, UR6 ;  /* 0x00000006ff007e24 */ /* 0x000fca000f8e00ff */
[----:B------:R-:W-:-:S04]  /*9cd0*/  SHF.L.U32 R0, R0, 0x1f, RZ ;  /* 0x0000001f00007819 */ /* 0x000fc800000006ff */
[----:B------:R2:W3:Y:S01]  /*9ce0*/  SYNCS.PHASECHK.TRANS64.TRYWAIT P2, [UR14+0x30850], R0 ;  /* 0x03085000ff0075a7 */ /* 0x0004e2000804014e */
[----:B------:R-:W-:Y:S05]  /*9cf0*/  @!P0 BRA `(.L_x_1492) ;  /* 0x0000000000048947 */ /* 0x000fea0003800000 */
[----:B------:R-:W-:Y:S01]  /*9d00*/  BPT.TRAP 0x1 ;  /* 0x000000040000795c */ /* 0x000fe20000300000 */
.L_x_1492:
[----:B---3--:R-:W-:Y:S05]  /*9d10*/  @P2 BRA `(.L_x_1493) ;  /* 0x0000000000082947 */ /* 0x008fea0003800000 */
[----:B------:R-:W3:Y:S02]  /*9d20*/  SYNCS.PHASECHK.TRANS64.TRYWAIT P2, [UR14+0x30850], R0 ;  /* 0x03085000ff0075a7 */ /* 0x000ee4000804014e */
[----:B---3--:R-:W-:Y:S05]  /*9d30*/  @!P2 BRA `(.L_x_1494) ;  /* 0x000000d000f8a947 */ /* 0x008fea0003800000 */
.L_x_1493:
[----:B------:R-:W-:Y:S01]  /*9d40*/  UIADD3 UR5, UR37, 0x400, URZ ;  /* 0x0000040025057890 */ /* 0x000fe2000fffe03f */
[----:B------:R-:W-:Y:S01]  /*9d50*/  WARPGROUP.ARRIVE ;  /* 0x00000000000079c5 */ /* 0x000fe20000000000 */
[----:B------:R-:W-:Y:S01]  /*9d60*/  UMOV UR11, 0x40000040 ;  /* 0x40000040000b7882 */ /* 0x000fe20000000000 */
[----:B------:R-:W-:Y:S01]  /*9d70*/  PLOP3.LUT P2, PT, PT, PT, UP0, 0x80, 0x0 ;  /* 0x000000000000781c */ /* 0x000fe20003f4f008 */
[----:B------:R-:W-:Y:S01]  /*9d80*/  USHF.R.U32.HI UR5, URZ, 0x4, UR5 ;  /* 0x000000043f057899 */ /* 0x000fe20008011605 */
[----:B-1----:R-:W-:Y:S01]  /*9d90*/  IMAD.SHL.U32 R4, R20, 0x40, RZ ;  /* 0x0000004014047824 */ /* 0x002fe200078e00ff */
[----:B------:R-:W-:Y:S01]  /*9da0*/  ULDC UR6, c[0x0][0x9e0] ;  /* 0x0002780000067ab9 */ /* 0x000fe20000000800 */
[----:B0-2---:R-:W-:Y:S01]  /*9db0*/  IMAD.U32 R0, RZ, RZ, UR7 ;  /* 0x00000007ff007e24 */ /* 0x005fe2000f8e00ff */
[----:B------:R-:W-:Y:S01]  /*9dc0*/  ULOP3.LUT UR5, UR5, 0x3fff, URZ, 0xc0, !UPT ;  /* 0x00003fff05057892 */ /* 0x000fe2000f8ec03f */
[----:B------:R-:W-:-:S03]  /*9dd0*/  IMAD.U32 R3, RZ, RZ, UR39 ;  /* 0x00000027ff037e24 */ /* 0x000fc6000f8e00ff */
[----:B------:R-:W-:Y:S01]  /*9de0*/  ULOP3.LUT UR5, UR5, 0x2000000, URZ, 0xfc, !UPT ;  /* 0x0200000005057892 */ /* 0x000fe2000f8efc3f */
[----:B------:R-:W-:-:S03]  /*9df0*/  @!P1 LEA R0, R0, UR37, 0x3 ;  /* 0x0000002500009c11 */ /* 0x000fc6000f8e18ff */
[----:B------:R-:W-:Y:S02]  /*9e00*/  ULEA UR4, UR4, UR5, 0xb ;  /* 0x0000000504047291 */ /* 0x000fe4000f8e583f */
[----:B------:R-:W-:-:S05]  /*9e10*/  @!P1 VIADD R0, R0, 0x30840 ;  /* 0x0003084000009836 */ /* 0x000fca0000000000 */
[----:B------:R-:W-:Y:S01]  /*9e20*/  UMOV UR10, UR4 ;  /* 0x00000004000a7c82 */ /* 0x000fe20008000000 */
[----:B------:R-:W-:Y:S01]  /*9e30*/  @!P1 PRMT R0, RZ, 0x654, R0 ;  /* 0x00000654ff009816 */ /* 0x000fe20000000000 */
        /* <DEDUP_REMOVED lines=22> */
[----:B------:R0:W-:Y:S03]  /*9fa0*/  @!P1 SYNCS.ARRIVE.TRANS64.RED.A1T0 RZ, [R0+URZ], RZ ;  /* 0x000000ff00ff99a7 */ /* 0x0001e6000810043f */
[----:B------:R-:W-:Y:S01]  /*9fb0*/  @P2 IMAD.HI.U32 R2, R184, UR4, RZ ;  /* 0x00000004b8022c27 */ /* 0x000fe2000f8e00ff */
[----:B------:R-:W-:-:S04]  /*9fc0*/  @UP0 ULDC UR4, c[0x0][0x450] ;  /* 0x0001140000040ab9 */ /* 0x000fc80000000800 */
[----:B------:R-:W-:Y:S01]  /*9fd0*/  @P2 SHF.R.U32.HI R184, RZ, UR4, R2 ;  /* 0x00000004ffb82c19 */ /* 0x000fe20008011602 */
[----:B------:R-:W-:Y:S01]  /*9fe0*/  ULOP3.LUT UR4, URZ, UR59, URZ, 0x33, !UPT ;  /* 0x0000003b3f047292 */ /* 0x000fe2000f8e333f */
[----:B------:R-:W-:-:S03]  /*9ff0*/  IADD3 R2, -R4, 0x1, RZ ;  /* 0x0000000104027810 */ /* 0x000fc60007ffe1ff */
[----:B------:R-:W1:Y:S02]  /*a000*/  SHFL.IDX PT, R187, R184, RZ, 0x1c1f ;  /* 0x001c1fffb8bb7589 */ /* 0x000e6400000e0000 */
[----:B------:R-:W-:-:S05]  /*a010*/  IMAD R2, R17, -0x2, R2 ;  /* 0xfffffffe11027824 */ /* 0x000fca00078e0202 */
[----:B------:R-:W-:-:S05]  /*a020*/  IADD3 R2, -R3, UR60, R2 ;  /* 0x0000003c03027c10 */ /* 0x000fca000fffe102 */
[C---:B------:R-:W-:Y:S02]  /*a030*/  VIADD R188, R2.reuse, UR6 ;  /* 0x0000000602bc7c36 */ /* 0x040fe40008000000 */
[----:B------:R-:W-:Y:S02]  /*a040*/  VIADD R189, R2, UR4 ;  /* 0x0000000402bd7c36 */ /* 0x000fe40008000000 */
[--C-:B-1----:R-:W-:Y:S02]  /*a050*/  IMAD.IADD R185, R188, 0x1, R187.reuse ;  /* 0x00000001bcb97824 */ /* 0x102fe400078e02bb */
[----:B------:R-:W-:Y:S01]  /*a060*/  IMAD.IADD R186, R189, 0x1, R187 ;  /* 0x00000001bdba7824 */ /* 0x000fe200078e02bb */
[----:B0-----:R-:W-:Y:S06]  /*a070*/  @!P6 BRA `(.L_x_1495) ;  /* 0x00000000005ce947 */ /* 0x001fec0003800000 */
        /* <DEDUP_REMOVED lines=13> */
.L_x_1497:
[----:B------:R-:W-:-:S05]  /*a150*/  IMAD.U32 R190, RZ, RZ, UR58 ;  /* 0x0000003affbe7e24 */ /* 0x000fca000f8e00ff */
[----:B------:R-:W-:-:S13]  /*a160*/  ISETP.NE.AND P2, PT, R190, 0x1, PT ;  /* 0x00000001be00780c */ /* 0x000fda0003f45270 */
[----:B------:R-:W0:Y:S02]  /*a170*/  @P2 LDC.64 R2, c[0x0][0x9e8] ;  /* 0x00027a00ff022b82 */ /* 0x000e240000000a00 */
[----:B0-----:R-:W-:-:S05]  /*a180*/  @P2 IMAD.HI.U32 R2, R187, R2, RZ ;  /* 0x00000002bb022227 */ /* 0x001fca00078e00ff */
[----:B------:R-:W-:-:S07]  /*a190*/  @P2 SHF.R.U32.HI R187, RZ, R3, R2 ;  /* 0x00000003ffbb2219 */ /* 0x000fce0000011602 */
.L_x_1498:
[----:B------:R-:W-:Y:S05]  /*a1a0*/  BSYNC B0 ;  /* 0x0000000000007941 */ /* 0x000fea0003800000 */
.L_x_1496:
[----:B------:R-:W-:-:S04]  /*a1b0*/  IMAD R0, R187, R190, -R4 ;  /* 0x000000bebb007224 */ /* 0x000fc800078e0a04 */
[----:B------:R-:W-:-:S05]  /*a1c0*/  IMAD R0, R17, -0x2, R0 ;  /* 0xfffffffe11007824 */ /* 0x000fca00078e0200 */
[----:B------:R-:W-:Y:S02]  /*a1d0*/  VIADDMNMX R185, R0, R190, R185, PT ;  /* 0x000000be00b97246 */ /* 0x000fe400038001b9 */
[----:B------:R-:W-:-:S07]  /*a1e0*/  VIMNMX R186, R186, R0, !PT ;  /* 0x00000000baba7248 */ /* 0x000fce0007fe0100 */
.L_x_1495:
[----:B------:R-:W-:-:S04]  /*a1f0*/  ISETP.GT.AND P2, PT, R20, -0x1, PT ;  /* 0xffffffff1400780c */ /* 0x000fc80003f44270 */
[C---:B------:R-:W-:Y:S02]  /*a200*/  ISETP.GT.AND P3, PT, R186.reuse, RZ, P2 ;  /* 0x000000ffba00720c */ /* 0x040fe40001764270 */
[C---:B------:R-:W-:Y:S02]  /*a210*/  ISETP.GT.AND P5, PT, R186.reuse, 0x1, P2 ;  /* 0x00000001ba00780c */ /* 0x040fe400017a4270 */
[----:B------:R-:W-:Y:S02]  /*a220*/  ISETP.LT.OR P4, PT, R185, 0x1, P3 ;  /* 0x00000001b900780c */ /* 0x000fe40001f81670 */
[----:B------:R-:W-:Y:S02]  /*a230*/  ISETP.GT.AND P3, PT, R186, 0x8, P2 ;  /* 0x00000008ba00780c */ /* 0x000fe40001764270 */
[----:B------:R-:W-:Y:S02]  /*a240*/  FSEL R152, R152, -INF , !P4 ;  /* 0xff80000098987808 */ /* 0x000fe40006000000 */
[----:B------:R-:W-:-:S02]  /*a250*/  ISETP.GT.AND P4, PT, R186, 0x9, P2 ;  /* 0x00000009ba00780c */ /* 0x000fc40001784270 */
[C---:B------:R-:W-:Y:S02]  /*a260*/  ISETP.LT.OR P5, PT, R185.reuse, 0x2, P5 ;  /* 0x00000002b900780c */ /* 0x040fe40002fa1670 */
[C---:B------:R-:W-:Y:S02]  /*a270*/  ISETP.LT.OR P3, PT, R185.reuse, 0x9, P3 ;  /* 0x00000009b900780c */ /* 0x040fe40001f61670 */
[----:B------:R-:W-:Y:S02]  /*a280*/  ISETP.LT.OR P4, PT, R185, 0xa, P4 ;  /* 0x0000000ab900780c */ /* 0x000fe40002781670 */
[----:B------:R-:W-:Y:S02]  /*a290*/  FSEL R0, R153, -INF , !P5 ;  /* 0xff80000099007808 */ /* 0x000fe40006800000 */
[----:B------:R-:W-:Y:S01]  /*a2a0*/  FSEL R156, R156, -INF , !P3 ;  /* 0xff8000009c9c7808 */ /* 0x000fe20005800000 */
[----:B------:R-:W0:Y:S01]  /*a2b0*/  SHFL.IDX PT, R153, R184, 0x1, 0x1c1f ;  /* 0x003c1f00b8997f89 */ /* 0x000e2200000e0000 */
        /* <DEDUP_REMOVED lines=9> */
[----:B------:R-:W-:Y:S02]  /*a350*/  FSEL R164, R164, -INF , !P4 ;  /* 0xff800000a4a47808 */ /* 0x000fe40006000000 */
[C---:B------:R-:W-:Y:S02]  /*a360*/  ISETP.GT.AND P5, PT, R186.reuse, 0x19, P2 ;  /* 0x00000019ba00780c */ /* 0x040fe400017a4270 */
[----:B------:R-:W-:Y:S01]  /*a370*/  ISETP.GT.AND P3, PT, R186, 0x20, P2 ;  /* 0x00000020ba00780c */ /* 0x000fe20001764270 */
[----:B0-----:R-:W-:Y:S01]  /*a380*/  IMAD.IADD R184, R188, 0x1, R153 ;  /* 0x00000001bcb87824 */ /* 0x001fe200078e0299 */
[----:B------:R-:W-:-:S02]  /*a390*/  ISETP.GT.AND P4, PT, R186, 0x21, P2 ;  /* 0x00000021ba00780c */ /* 0x000fc40001784270 */
        /* <DEDUP_REMOVED lines=16> */
[C---:B------:R-:W-:Y:S02]  /*a4a0*/  ISETP.GT.AND P3, PT, R186.reuse, 0x38, P2 ;  /* 0x00000038ba00780c */ /* 0x040fe40001764270 */
[----:B------:R-:W-:-:S02]  /*a4b0*/  ISETP.GT.AND P4, PT, R186, 0x39, P2 ;  /* 0x00000039ba00780c */ /* 0x000fc40001784270 */
[C---:B------:R-:W-:Y:S02]  /*a4c0*/  ISETP.LT.OR P5, PT, R185.reuse, 0x32, P5 ;  /* 0x00000032b900780c */ /* 0x040fe40002fa1670 */
[C---:B------:R-:W-:Y:S02]  /*a4d0*/  ISETP.LT.OR P3, PT, R185.reuse, 0x39, P3 ;  /* 0x00000039b900780c */ /* 0x040fe40001f61670 */
[----:B------:R-:W-:Y:S01]  /*a4e0*/  ISETP.LT.OR P4, PT, R185, 0x3a, P4 ;  /* 0x0000003ab900780c */ /* 0x000fe20002781670 */
[----:B------:R-:W-:Y:S01]  /*a4f0*/  IMAD.IADD R185, R189, 0x1, R153 ;  /* 0x00000001bdb97824 */ /* 0x000fe200078e0299 */
[----:B------:R-:W-:Y:S02]  /*a500*/  FSEL R177, R177, -INF , !P5 ;  /* 0xff800000b1b17808 */ /* 0x000fe40006800000 */
[----:B------:R-:W-:Y:S02]  /*a510*/  FSEL R180, R180, -INF , !P3 ;  /* 0xff800000b4b47808 */ /* 0x000fe40005800000 */
[----:B------:R-:W-:Y:S01]  /*a520*/  FSEL R181, R181, -INF , !P4 ;  /* 0xff800000b5b57808 */ /* 0x000fe20006000000 */
[----:B------:R-:W-:Y:S06]  /*a530*/  @!P6 BRA `(.L_x_1499) ;  /* 0x00000000005ce947 */ /* 0x000fec0003800000 */
        /* <DEDUP_REMOVED lines=13> */
.L_x_1501:
[----:B------:R-:W-:-:S05]  /*a610*/  IMAD.U32 R187, RZ, RZ, UR58 ;  /* 0x0000003affbb7e24 */ /* 0x000fca000f8e00ff */
[----:B------:R-:W-:-:S13]  /*a620*/  ISETP.NE.AND P3, PT, R187, 0x1, PT ;  /* 0x00000001bb00780c */ /* 0x000fda0003f65270 */
[----:B------:R-:W0:Y:S02]  /*a630*/  @P3 LDC.64 R2, c[0x0][0x9e8] ;  /* 0x00027a00ff023b82 */ /* 0x000e240000000a00 */
[----:B0-----:R-:W-:-:S05]  /*a640*/  @P3 IMAD.HI.U32 R2, R153, R2, RZ ;  /* 0x0000000299023227 */ /* 0x001fca00078e00ff */
[----:B------:R-:W-:-:S07]  /*a650*/  @P3 SHF.R.U32.HI R153, RZ, R3, R2 ;  /* 0x00000003ff993219 */ /* 0x000fce0000011602 */
.L_x_1502:
[----:B------:R-:W-:Y:S05]  /*a660*/  BSYNC B0 ;  /* 0x0000000000007941 */ /* 0x000fea0003800000 */
.L_x_1500:
[----:B------:R-:W-:-:S04]  /*a670*/  IMAD R4, R153, R187, -R4 ;  /* 0x000000bb99047224 */ /* 0x000fc800078e0a04 */
[----:B------:R-:W-:-:S05]  /*a680*/  IMAD R4, R17, -0x2, R4 ;  /* 0xfffffffe11047824 */ /* 0x000fca00078e0204 */
[----:B------:R-:W-:Y:S02]  /*a690*/  VIADDMNMX R184, R4, R187, R184, PT ;  /* 0x000000bb04b87246 */ /* 0x000fe400038001b8 */
[----:B------:R-:W-:-:S07]  /*a6a0*/  VIMNMX R185, R185, R4, !PT ;  /* 0x00000004b9b97248 */ /* 0x000fce0007fe0100 */
.L_x_1499:
        /* <DEDUP_REMOVED lines=10> */
[----:B------:R-:W-:Y:S02]  /*a750*/  ISETP.GT.AND P3, PT, R185, RZ, P2 ;  /* 0x000000ffb900720c */ /* 0x000fe40001764270 */
[----:B------:R-:W-:Y:S02]  /*a760*/  FMNMX.FTZ R2, R160, R3, !PT ;  /* 0x00000003a0027209 */ /* 0x000fe40007810000 */
[----:B------:R-:W-:Y:S02]  /*a770*/  ISETP.LT.OR P3, PT, R184, 0x1, P3 ;  /* 0x00000001b800780c */ /* 0x000fe40001f61670 */
[----:B------:R-:W-:Y:S02]  /*a780*/  FMNMX.FTZ R3, R161, R2, !PT ;  /* 0x00000002a1037209 */ /* 0x000fe40007810000 */
[----:B------:R-:W-:-:S02]  /*a790*/  ISETP.GT.AND P4, PT, R185, 0x8, P2 ;  /* 0x00000008b900780c */ /* 0x000fc40001784270 */
[----:B------:R-:W-:Y:S02]  /*a7a0*/  FMNMX.FTZ R2, R164, R3, !PT ;  /* 0x00000003a4027209 */ /* 0x000fe40007810000 */
[----:B------:R-:W-:Y:S02]  /*a7b0*/  FSEL R187, R154, -INF , !P3 ;  /* 0xff8000009abb7808 */ /* 0x000fe40005800000 */
        /* <DEDUP_REMOVED lines=18> */
[C---:B------:R-:W-:Y:S01]  /*a8e0*/  ISETP.GT.AND P3, PT, R185.reuse, 0x18, P2 ;  /* 0x00000018b900780c */ /* 0x040fe20001764270 */
[----:B------:R-:W0:Y:S01]  /*a8f0*/  SHFL.BFLY PT, R3, R2, 0x2, 0x1f ;  /* 0x0c401f0002037f89 */ /* 0x000e2200000e0000 */
[C---:B------:R-:W-:Y:S02]  /*a900*/  ISETP.LT.OR P5, PT, R184.reuse, 0x12, P5 ;  /* 0x00000012b800780c */ /* 0x040fe40002fa1670 */
[----:B------:R-:W-:Y:S02]  /*a910*/  ISETP.GT.AND P4, PT, R185, 0x19, P2 ;  /* 0x00000019b900780c */ /* 0x000fe40001784270 */
[----:B------:R-:W-:-:S02]  /*a920*/  ISETP.LT.OR P3, PT, R184, 0x19, P3 ;  /* 0x00000019b800780c */ /* 0x000fc40001f61670 */
[----:B------:R-:W-:Y:S02]  /*a930*/  FSEL R163, R163, -INF , !P5 ;  /* 0xff800000a3a37808 */ /* 0x000fe40006800000 */
[----:B------:R-:W-:Y:S02]  /*a940*/  ISETP.LT.OR P4, PT, R184, 0x1a, P4 ;  /* 0x0000001ab800780c */ /* 0x000fe40002781670 */
[C---:B------:R-:W-:Y:S02]  /*a950*/  ISETP.GT.AND P5, PT, R185.reuse, 0x20, P2 ;  /* 0x00000020b900780c */ /* 0x040fe400017a4270 */
[----:B------:R-:W-:Y:S02]  /*a960*/  FSEL R166, R166, -INF , !P3 ;  /* 0xff800000a6a67808 */ /* 0x000fe40005800000 */
[----:B------:R-:W-:Y:S02]  /*a970*/  ISETP.GT.AND P3, PT, R185, 0x21, P2 ;  /* 0x00000021b900780c */ /* 0x000fe40001764270 */
[----:B------:R-:W-:-:S02]  /*a980*/  FSEL R167, R167, -INF , !P4 ;  /* 0xff800000a7a77808 */ /* 0x000fc40006000000 */
[C---:B------:R-:W-:Y:S02]  /*a990*/  ISETP.LT.OR P5, PT, R184.reuse, 0x21, P5 ;  /* 0x00000021b800780c */ /* 0x040fe40002fa1670 */
[----:B------:R-:W-:Y:S02]  /*a9a0*/  ISETP.GT.AND P4, PT, R185, 0x28, P2 ;  /* 0x00000028b900780c */ /* 0x000fe40001784270 */
[----:B------:R-:W-:Y:S02]  /*a9b0*/  ISETP.LT.OR P3, PT, R184, 0x22, P3 ;  /* 0x00000022b800780c */ /* 0x000fe40001f61670 */
[----:B0-----:R-:W-:Y:S02]  /*a9c0*/  FMNMX.FTZ R3, R2, R3, !PT ;  /* 0x0000000302037209 */ /* 0x001fe40007810000 */
[----:B------:R-:W-:Y:S02]  /*a9d0*/  FMNMX.FTZ R2, R187, R218, !PT ;  /* 0x000000dabb027209 */ /* 0x000fe40007810000 */
[----:B------:R-:W-:Y:S01]  /*a9e0*/  FSEL R170, R170, -INF , !P5 ;  /* 0xff800000aaaa7808 */ /* 0x000fe20006800000 */
[----:B------:R-:W0:Y:S01]  /*a9f0*/  SHFL.BFLY PT, R4, R3, 0x1, 0x1f ;  /* 0x0c201f0003047f89 */ /* 0x000e2200000e0000 */
[----:B------:R-:W-:-:S02]  /*aa00*/  ISETP.LT.OR P4, PT, R184, 0x29, P4 ;  /* 0x00000029b800780c */ /* 0x000fc40002781670 */
[----:B------:R-:W-:Y:S02]  /*aa10*/  FSEL R171, R171, -INF , !P3 ;  /* 0xff800000abab7808 */ /* 0x000fe40005800000 */
[C---:B------:R-:W-:Y:S02]  /*aa20*/  ISETP.GT.AND P3, PT, R185.reuse, 0x29, P2 ;  /* 0x00000029b900780c */ /* 0x040fe40001764270 */
[----:B------:R-:W-:Y:S02]  /*aa30*/  FSEL R174, R174, -INF , !P4 ;  /* 0xff800000aeae7808 */ /* 0x000fe40006000000 */
[----:B------:R-:W-:Y:S02]  /*aa40*/  ISETP.GT.AND P4, PT, R185, 0x30, P2 ;  /* 0x00000030b900780c */ /* 0x000fe40001784270 */
[C---:B------:R-:W-:Y:S02]  /*aa50*/  ISETP.LT.OR P3, PT, R184.reuse, 0x2a, P3 ;  /* 0x0000002ab800780c */ /* 0x040fe40001f61670 */
[----:B------:R-:W-:-:S02]  /*aa60*/  ISETP.LT.OR P4, PT, R184, 0x31, P4 ;  /* 0x00000031b800780c */ /* 0x000fc40002781670 */
[----:B------:R-:W-:Y:S02]  /*aa70*/  FSEL R175, R175, -INF , !P3 ;  /* 0xff800000afaf7808 */ /* 0x000fe40005800000 */
[C---:B------:R-:W-:Y:S02]  /*aa80*/  ISETP.GT.AND P3, PT, R185.reuse, 0x31, P2 ;  /* 0x00000031b900780c */ /* 0x040fe40001764270 */
[----:B------:R-:W-:Y:S02]  /*aa90*/  FSEL R178, R178, -INF , !P4 ;  /* 0xff800000b2b27808 */ /* 0x000fe40006000000 */
[C---:B------:R-:W-:Y:S02]  /*aaa0*/  ISETP.GT.AND P4, PT, R185.reuse, 0x38, P2 ;  /* 0x00000038b900780c */ /* 0x040fe40001784270 */
[----:B------:R-:W-:Y:S02]  /*aab0*/  ISETP.GT.AND P2, PT, R185, 0x39, P2 ;  /* 0x00000039b900780c */ /* 0x000fe40001744270 */
[----:B0-----:R-:W-:-:S02]  /*aac0*/  FMNMX.FTZ R4, R3, R4, !PT ;  /* 0x0000000403047209 */ /* 0x001fc40007810000 */
[----:B------:R-:W-:Y:S02]  /*aad0*/  FMNMX.FTZ R3, R155, R2, !PT ;  /* 0x000000029b037209 */ /* 0x000fe40007810000 */
[----:B------:R-:W-:Y:S02]  /*aae0*/  FSETP.NEU.FTZ.AND P5, PT, R4, -INF , PT ;  /* 0xff8000000400780b */ /* 0x000fe40003fbd000 */
[----:B------:R-:W-:Y:S02]  /*aaf0*/  FMNMX.FTZ R2, R158, R3, !PT ;  /* 0x000000039e027209 */ /* 0x000fe40007810000 */
[C---:B------:R-:W-:Y:S02]  /*ab00*/  ISETP.LT.OR P3, PT, R184.reuse, 0x32, P3 ;  /* 0x00000032b800780c */ /* 0x040fe40001f61670 */
[----:B------:R-:W-:Y:S02]  /*ab10*/  FMNMX.FTZ R3, R159, R2, !PT ;  /* 0x000000029f037209 */ /* 0x000fe40007810000 */
[----:B------:R-:W-:-:S02]  /*ab20*/  ISETP.LT.OR P4, PT, R184, 0x39, P4 ;  /* 0x00000039b800780c */ /* 0x000fc40002781670 */
[----:B------:R-:W-:Y:S01]  /*ab30*/  FMNMX.FTZ R2, R162, R3, !PT ;  /* 0x00000003a2027209 */ /* 0x000fe20007810000 */
[----:B------:R-:W-:Y:S01]  /*ab40*/  FMUL.FTZ R3, R4, UR5 ;  /* 0x0000000504037c20 */ /* 0x000fe20008410000 */
        /* <DEDUP_REMOVED lines=28> */
[----:B------:R-:W-:Y:S01]  /*ad10*/  FFMA.FTZ R181, R181, UR5, -R3 ;  /* 0x00000005b5b57c23 */ /* 0x000fe20008010803 */
[----:B------:R-:W-:Y:S01]  /*ad20*/  FSEL R2, R4, RZ, P5 ;  /* 0x000000ff04027208 */ /* 0x000fe20002800000 */
[----:B------:R-:W-:Y:S01]  /*ad30*/  MUFU.EX2 R153, R153 ;  /* 0x0000009900997308 */ /* 0x000fe20000000800 */
[----:B------:R-:W-:-:S02]  /*ad40*/  FMNMX.FTZ R185, R179, R0, !PT ;  /* 0x00000000b3b97209 */ /* 0x000fc40007810000 */
[----:B------:R-:W-:Y:S01]  /*ad50*/  R2UR UR4, R23 ;  /* 0x00000000170472ca */ /* 0x000fe200000e0000 */
[----:B------:R-:W-:Y:S01]  /*ad60*/  FADD.FTZ R2, -R2, R21 ;  /* 0x0000001502027221 */ /* 0x000fe20000010100 */
[----:B------:R-:W-:-:S03]  /*ad70*/  FMNMX.FTZ R0, R182, R185, !PT ;  /* 0x000000b9b6007209 */ /* 0x000fc60007810000 */
[----:B------:R-:W-:Y:S01]  /*ad80*/  FMUL.FTZ R2, R2, UR5 ;  /* 0x0000000502027c20 */ /* 0x000fe20008410000 */
[----:B------:R-:W-:Y:S01]  /*ad90*/  FMNMX.FTZ R0, R183, R0, !PT ;  /* 0x00000000b7007209 */ /* 0x000fe20007810000 */
[----:B------:R-:W-:Y:S04]  /*ada0*/  MUFU.EX2 R196, R196 ;  /* 0x000000c400c47308 */ /* 0x000fe80000000800 */
[----:B------:R-:W0:Y:S04]  /*adb0*/  SHFL.BFLY PT, R185, R0, 0x2, 0x1f ;  /* 0x0c401f0000b97f89 */ /* 0x000e2800000e0000 */
        /* <DEDUP_REMOVED lines=11> */
[----:B------:R-:W-:Y:S02]  /*ae70*/  FMUL.FTZ R156, R3, UR5 ;  /* 0x00000005039c7c20 */ /* 0x000fe40008410000 */
[----:B------:R-:W0:Y:S03]  /*ae80*/  MUFU.EX2 R0, R2 ;  /* 0x0000000200007308 */ /* 0x000e260000000800 */
[----:B------:R-:W-:-:S05]  /*ae90*/  FSEL R156, R156, RZ, P2 ;  /* 0x000000ff9c9c7208 */ /* 0x000fca0001000000 */
[--C-:B------:R-:W-:Y:S01]  /*aea0*/  FFMA.FTZ R152, R155, UR5, -R156.reuse ;  /* 0x000000059b987c23 */ /* 0x100fe2000801089c */
[----:B------:R-:W-:Y:S01]  /*aeb0*/  FSEL R155, R3, RZ, P2 ;  /* 0x000000ff039b7208 */ /* 0x000fe20001000000 */
[--C-:B------:R-:W-:Y:S01]  /*aec0*/  FFMA.FTZ R197, R187, UR5, -R156.reuse ;  /* 0x00000005bbc57c23 */ /* 0x100fe2000801089c */
[--C-:B------:R-:W-:Y:S01]  /*aed0*/  FFMA.FTZ R199, R158, UR5, -R156.reuse ;  /* 0x000000059ec77c23 */ /* 0x100fe2000801089c */
[--C-:B------:R-:W-:Y:S01]  /*aee0*/  FFMA.FTZ R154, R159, UR5, -R156.reuse ;  /* 0x000000059f9a7c23 */ /* 0x100fe2000801089c */
[----:B------:R-:W-:Y:S01]  /*aef0*/  FFMA.FTZ R193, R162, UR5, -R156 ;  /* 0x00000005a2c17c23 */ /* 0x000fe2000801089c */
[----:B------:R-:W-:Y:S01]  /*af00*/  FADD.FTZ R155, -R155, R218 ;  /* 0x000000da9b9b7221 */ /* 0x000fe20000010100 */
[----:B------:R-:W-:Y:S01]  /*af10*/  MUFU.EX2 R152, R152 ;  /* 0x0000009800987308 */ /* 0x000fe20000000800 */
[--C-:B------:R-:W-:Y:S01]  /*af20*/  FFMA.FTZ R158, R163, UR5, -R156.reuse ;  /* 0x00000005a39e7c23 */ /* 0x100fe2000801089c */
[----:B0-----:R-:W-:Y:S01]  /*af30*/  FFMA.FTZ R159, R0, R16, R153 ;  /* 0x00000010009f7223 */ /* 0x001fe20000010099 */
[----:B------:R-:W-:Y:S01]  /*af40*/  FMUL.FTZ R155, R155, UR5 ;  /* 0x000000059b9b7c20 */ /* 0x000fe20008410000 */
[--C-:B------:R-:W-:Y:S01]  /*af50*/  FFMA.FTZ R195, R166, UR5, -R156.reuse ;  /* 0x00000005a6c37c23 */ /* 0x100fe2000801089c */
[--C-:B------:R-:W-:Y:S01]  /*af60*/  FFMA.FTZ R160, R167, UR5, -R156.reuse ;  /* 0x00000005a7a07c23 */ /* 0x100fe2000801089c */
[----:B------:R-:W-:Y:S01]  /*af70*/  FADD.FTZ R159, R196, R159 ;  /* 0x0000009fc49f7221 */ /* 0x000fe20000010000 */
[--C-:B------:R-:W-:Y:S01]  /*af80*/  FFMA.FTZ R189, R170, UR5, -R156.reuse ;  /* 0x00000005aabd7c23 */ /* 0x100fe2000801089c */
[----:B------:R-:W-:Y:S01]  /*af90*/  MUFU.EX2 R197, R197 ;  /* 0x000000c500c57308 */ /* 0x000fe20000000800 */
[--C-:B------:R-:W-:Y:S01]  /*afa0*/  FFMA.FTZ R162, R171, UR5, -R156.reuse ;  /* 0x00000005aba27c23 */ /* 0x100fe2000801089c */
[----:B------:R-:W-:Y:S01]  /*afb0*/  FADD.FTZ R16, R198, R159 ;  /* 0x0000009fc6107221 */ /* 0x000fe20000010000 */
[--C-:B------:R-:W-:Y:S01]  /*afc0*/  FFMA.FTZ R191, R174, UR5, -R156.reuse ;  /* 0x00000005aebf7c23 */ /* 0x100fe2000801089c */
[--C-:B------:R-:W-:Y:S01]  /*afd0*/  FFMA.FTZ R185, R178, UR5, -R156.reuse ;  /* 0x00000005b2b97c23 */ /* 0x100fe2000801089c */
[----:B------:R-:W-:Y:S01]  /*afe0*/  FFMA.FTZ R179, R179, UR5, -R156 ;  /* 0x00000005b3b37c23 */ /* 0x000fe2000801089c */
[C---:B------:R-:W-:Y:S01]  /*aff0*/  FADD.FTZ R159, R157.reuse, R16 ;  /* 0x000000109d9f7221 */ /* 0x040fe20000010000 */
[----:B------:R-:W-:Y:S01]  /*b000*/  F2FP.BF16.F32.PACK_AB R196, R196, R153 ;  /* 0x00000099c4c4723e */ /* 0x000fe200000010ff */
[----:B------:R0:W1:Y:S01]  /*b010*/  MUFU.EX2 R2, R155 ;  /* 0x0000009b00027308 */ /* 0x0000620000000800 */
[----:B------:R-:W-:Y:S01]  /*b020*/  FFMA.FTZ R182, R182, UR5, -R156 ;  /* 0x00000005b6b67c23 */ /* 0x000fe2000801089c */
[----:B------:R-:W-:Y:S01]  /*b030*/  FADD.FTZ R164, R192, R159 ;  /* 0x0000009fc0a47221 */ /* 0x000fe20000010000 */
[----:B------:R-:W-:Y:S01]  /*b040*/  IMAD.U32 R159, RZ, RZ, UR14 ;  /* 0x0000000eff9f7e24 */ /* 0x000fe2000f8e00ff */
[----:B------:R-:W-:Y:S01]  /*b050*/  ISETP.GT.AND P2, PT, R20, UR4, PT ;  /* 0x0000000414007c0c */ /* 0x000fe2000bf44270 */
[----:B------:R-:W-:Y:S01]  /*b060*/  UMOV UR4, UR36 ;  /* 0x0000002400047c82 */ /* 0x000fe20008000000 */
[----:B------:R-:W-:Y:S01]  /*b070*/  F2FP.BF16.F32.PACK_AB R198, R157, R198 ;  /* 0x000000c69dc6723e */ /* 0x000fe200000010ff */
[----:B------:R-:W-:Y:S01]  /*b080*/  @!P1 VIADD R159, R159, 0x30860 ;  /* 0x000308609f9f9836 */ /* 0x000fe20000000000 */
[----:B------:R-:W2:Y:S01]  /*b090*/  MUFU.EX2 R199, R199 ;  /* 0x000000c700c77308 */ /* 0x000ea20000000800 */
[----:B0-----:R-:W-:Y:S01]  /*b0a0*/  FADD.FTZ R155, R161, R164 ;  /* 0x000000a4a19b7221 */ /* 0x001fe20000010000 */
[--C-:B------:R-:W-:Y:S01]  /*b0b0*/  FFMA.FTZ R164, R175, UR5, -R156.reuse ;  /* 0x00000005afa47c23 */ /* 0x100fe2000801089c */
[----:B------:R-:W-:Y:S01]  /*b0c0*/  FFMA.FTZ R156, R183, UR5, -R156 ;  /* 0x00000005b79c7c23 */ /* 0x000fe2000801089c */
[----:B------:R-:W-:Y:S01]  /*b0d0*/  @!P1 PRMT R159, RZ, 0x654, R159 ;  /* 0x00000654ff9f9816 */ /* 0x000fe2000000009f */
[----:B------:R-:W-:Y:S01]  /*b0e0*/  FADD.FTZ R166, R194, R155 ;  /* 0x0000009bc2a67221 */ /* 0x000fe20000010000 */
[----:B------:R-:W-:Y:S01]  /*b0f0*/  F2FP.BF16.F32.PACK_AB R192, R161, R192 ;  /* 0x000000c0a1c0723e */ /* 0x000fe200000010ff */
[----:B------:R-:W-:Y:S01]  /*b100*/  VIADD R20, R20, 0xffffffff ;  /* 0xffffffff14147836 */ /* 0x000fe20000000000 */
[----:B------:R-:W0:Y:S01]  /*b110*/  MUFU.EX2 R154, R154 ;  /* 0x0000009a009a7308 */ /* 0x000e220000000800 */
[----:B-1----:R-:W-:Y:S01]  /*b120*/  FFMA.FTZ R5, R2, R5, R197 ;  /* 0x0000000502057223 */ /* 0x002fe200000100c5 */
[C---:B------:R-:W-:Y:S01]  /*b130*/  FADD.FTZ R155, R165.reuse, R166 ;  /* 0x000000a6a59b7221 */ /* 0x040fe20000010000 */
[----:B------:R1:W-:Y:S01]  /*b140*/  @!P1 SYNCS.ARRIVE.TRANS64.RED.A1T0 RZ, [R159+URZ], RZ ;  /* 0x000000ff9fff99a7 */ /* 0x0003e2000810043f */
[----:B------:R-:W-:Y:S01]  /*b150*/  F2FP.BF16.F32.PACK_AB R194, R165, R194 ;  /* 0x000000c2a5c2723e */ /* 0x000fe200000010ff */
[----:B------:R-:W-:Y:S01]  /*b160*/  FADD.FTZ R16, R152, R5 ;  /* 0x0000000598107221 */ /* 0x000fe20000010000 */
[----:B------:R-:W-:Y:S01]  /*b170*/  FADD.FTZ R166, R188, R155 ;  /* 0x0000009bbca67221 */ /* 0x000fe20000010000 */
[----:B------:R-:W-:Y:S01]  /*b180*/  F2FP.BF16.F32.PACK_AB R197, R152, R197 ;  /* 0x000000c598c5723e */ /* 0x000fe200000010ff */
[----:B------:R-:W3:Y:S01]  /*b190*/  MUFU.EX2 R193, R193 ;  /* 0x000000c100c17308 */ /* 0x000ee20000000800 */
[----:B--2---:R-:W-:Y:S01]  /*b1a0*/  FADD.FTZ R5, R199, R16 ;  /* 0x00000010c7057221 */ /* 0x004fe20000010000 */
[----:B------:R-:W-:-:S06]  /*b1b0*/  IMAD.MOV.U32 R218, RZ, RZ, R3 ;  /* 0x000000ffffda7224 */ /* 0x000fcc00078e0003 */
[----:B------:R-:W2:Y:S01]  /*b1c0*/  MUFU.EX2 R158, R158 ;  /* 0x0000009e009e7308 */ /* 0x000ea20000000800 */
[C---:B0-----:R-:W-:Y:S01]  /*b1d0*/  FADD.FTZ R16, R154.reuse, R5 ;  /* 0x000000059a107221 */ /* 0x041fe20000010000 */
[----:B------:R-:W-:-:S06]  /*b1e0*/  F2FP.BF16.F32.PACK_AB R199, R154, R199 ;  /* 0x000000c79ac7723e */ /* 0x000fcc00000010ff */
[----:B------:R-:W0:Y:S01]  /*b1f0*/  MUFU.EX2 R195, R195 ;  /* 0x000000c300c37308 */ /* 0x000e220000000800 */
[----:B---3--:R-:W-:-:S07]  /*b200*/  FADD.FTZ R5, R193, R16 ;  /* 0x00000010c1057221 */ /* 0x008fce0000010000 */
[----:B------:R-:W3:Y:S01]  /*b210*/  MUFU.EX2 R169, R169 ;  /* 0x000000a900a97308 */ /* 0x000ee20000000800 */
[C---:B--2---:R-:W-:Y:S01]  /*b220*/  FADD.FTZ R16, R158.reuse, R5 ;  /* 0x000000059e107221 */ /* 0x044fe20000010000 */
[----:B------:R-:W-:-:S06]  /*b230*/  F2FP.BF16.F32.PACK_AB R193, R158, R193 ;  /* 0x000000c19ec1723e */ /* 0x000fcc00000010ff */
[----:B------:R-:W2:Y:S01]  /*b240*/  MUFU.EX2 R160, R160 ;  /* 0x000000a000a07308 */ /* 0x000ea20000000800 */
[----:B0-----:R-:W-:-:S07]  /*b250*/  FADD.FTZ R5, R195, R16 ;  /* 0x00000010c3057221 */ /* 0x001fce0000010000 */
[----:B------:R-:W0:Y:S01]  /*b260*/  MUFU.EX2 R190, R190 ;  /* 0x000000be00be7308 */ /* 0x000e220000000800 */
[C---:B---3--:R-:W-:Y:S01]  /*b270*/  FADD.FTZ R155, R169.reuse, R166 ;  /* 0x000000a6a99b7221 */ /* 0x048fe20000010000 */
[----:B------:R-:W-:-:S06]  /*b280*/  F2FP.BF16.F32.PACK_AB R188, R169, R188 ;  /* 0x000000bca9bc723e */ /* 0x000fcc00000010ff */
[----:B------:R-:W3:Y:S01]  /*b290*/  MUFU.EX2 R189, R189 ;  /* 0x000000bd00bd7308 */ /* 0x000ee20000000800 */
[C---:B--2---:R-:W-:Y:S01]  /*b2a0*/  FADD.FTZ R16, R160.reuse, R5 ;  /* 0x00000005a0107221 */ /* 0x044fe20000010000 */
[----:B------:R-:W-:-:S06]  /*b2b0*/  F2FP.BF16.F32.PACK_AB R195, R160, R195 ;  /* 0x000000c3a0c3723e */ /* 0x000fcc00000010ff */
[----:B------:R-:W2:Y:S01]  /*b2c0*/  MUFU.EX2 R173, R173 ;  /* 0x000000ad00ad7308 */ /* 0x000ea20000000800 */
[----:B0-----:R-:W-:-:S07]  /*b2d0*/  FADD.FTZ R166, R190, R155 ;  /* 0x0000009bbea67221 */ /* 0x001fce0000010000 */
[----:B------:R-:W0:Y:S01]  /*b2e0*/  MUFU.EX2 R162, R162 ;  /* 0x000000a200a27308 */ /* 0x000e220000000800 */
[----:B---3--:R-:W-:-:S07]  /*b2f0*/  FADD.FTZ R5, R189, R16 ;  /* 0x00000010bd057221 */ /* 0x008fce0000010000 */
[----:B------:R-:W3:Y:S01]  /*b300*/  MUFU.EX2 R184, R184 ;  /* 0x000000b800b87308 */ /* 0x000ee20000000800 */
[C---:B--2---:R-:W-:Y:S01]  /*b310*/  FADD.FTZ R153, R173.reuse, R166 ;  /* 0x000000a6ad997221 */ /* 0x044fe20000010000 */
[----:B------:R-:W-:-:S06]  /*b320*/  F2FP.BF16.F32.PACK_AB R190, R173, R190 ;  /* 0x000000beadbe723e */ /* 0x000fcc00000010ff */
[----:B------:R-:W2:Y:S01]  /*b330*/  MUFU.EX2 R191, R191 ;  /* 0x000000bf00bf7308 */ /* 0x000ea20000000800 */
[C---:B0-----:R-:W-:Y:S01]  /*b340*/  FADD.FTZ R16, R162.reuse, R5 ;  /* 0x00000005a2107221 */ /* 0x041fe20000010000 */
[----:B------:R-:W-:-:S06]  /*b350*/  F2FP.BF16.F32.PACK_AB R189, R162, R189 ;  /* 0x000000bda2bd723e */ /* 0x000fcc00000010ff */
[----:B------:R-:W0:Y:S01]  /*b360*/  MUFU.EX2 R177, R177 ;  /* 0x000000b100b17308 */ /* 0x000e220000000800 */
[----:B---3--:R-:W-:-:S07]  /*b370*/  FADD.FTZ R166, R184, R153 ;  /* 0x00000099b8a67221 */ /* 0x008fce0000010000 */
[----:B------:R-:W3:Y:S01]  /*b380*/  MUFU.EX2 R164, R164 ;  /* 0x000000a400a47308 */ /* 0x000ee20000000800 */
[----:B--2---:R-:W-:-:S07]  /*b390*/  FADD.FTZ R5, R191, R16 ;  /* 0x00000010bf057221 */ /* 0x004fce0000010000 */
[----:B------:R-:W2:Y:S01]  /*b3a0*/  MUFU.EX2 R185, R185 ;  /* 0x000000b900b97308 */ /* 0x000ea20000000800 */
[C---:B0-----:R-:W-:Y:S01]  /*b3b0*/  FADD.FTZ R153, R177.reuse, R166 ;  /* 0x000000a6b1997221 */ /* 0x041fe20000010000 */
[----:B------:R-:W-:-:S06]  /*b3c0*/  F2FP.BF16.F32.PACK_AB R184, R177, R184 ;  /* 0x000000b8b1b8723e */ /* 0x000fcc00000010ff */
[----:B------:R-:W0:Y:S01]  /*b3d0*/  MUFU.EX2 R179, R179 ;  /* 0x000000b300b37308 */ /* 0x000e220000000800 */
[C---:B---3--:R-:W-:Y:S01]  /*b3e0*/  FADD.FTZ R166, R164.reuse, R5 ;  /* 0x00000005a4a67221 */ /* 0x048fe20000010000 */
[----:B------:R-:W-:-:S06]  /*b3f0*/  F2FP.BF16.F32.PACK_AB R191, R164, R191 ;  /* 0x000000bfa4bf723e */ /* 0x000fcc00000010ff */
[----:B------:R-:W3:Y:S01]  /*b400*/  MUFU.EX2 R186, R186 ;  /* 0x000000ba00ba7308 */ /* 0x000ee20000000800 */
[----:B--2---:R-:W-:-:S07]  /*b410*/  FADD.FTZ R166, R185, R166 ;  /* 0x000000a6b9a67221 */ /* 0x004fce0000010000 */
[----:B------:R-:W2:Y:S01]  /*b420*/  MUFU.EX2 R187, R182 ;  /* 0x000000b600bb7308 */ /* 0x000ea20000000800 */
[C---:B0-----:R-:W-:Y:S01]  /*b430*/  FADD.FTZ R166, R179.reuse, R166 ;  /* 0x000000a6b3a67221 */ /* 0x041fe20000010000 */
[----:B------:R-:W-:-:S06]  /*b440*/  F2FP.BF16.F32.PACK_AB R185, R179, R185 ;  /* 0x000000b9b3b9723e */ /* 0x000fcc00000010ff */
[----:B------:R-:W0:Y:S01]  /*b450*/  MUFU.EX2 R21, R181 ;  /* 0x000000b500157308 */ /* 0x000e220000000800 */
[----:B---3--:R-:W-:-:S07]  /*b460*/  FADD.FTZ R16, R186, R153 ;  /* 0x00000099ba107221 */ /* 0x008fce0000010000 */
[----:B------:R-:W3:Y:S01]  /*b470*/  MUFU.EX2 R156, R156 ;  /* 0x0000009c009c7308 */ /* 0x000ee20000000800 */
[----:B--2---:R-:W-:Y:S01]  /*b480*/  FADD.FTZ R166, R187, R166 ;  /* 0x000000a6bba67221 */ /* 0x004fe20000010000 */
[C---:B0-----:R-:W-:Y:S01]  /*b490*/  FADD.FTZ R16, R21.reuse, R16 ;  /* 0x0000001015107221 */ /* 0x041fe20000010000 */
[----:B------:R-:W-:Y:S01]  /*b4a0*/  F2FP.BF16.F32.PACK_AB R186, R21, R186 ;  /* 0x000000ba15ba723e */ /* 0x000fe200000010ff */
[----:B------:R-:W-:Y:S02]  /*b4b0*/  IMAD.MOV.U32 R21, RZ, RZ, R4 ;  /* 0x000000ffff157224 */ /* 0x000fe400078e0004 */
[C---:B---3--:R-:W-:Y:S01]  /*b4c0*/  FADD.FTZ R5, R156.reuse, R166 ;  /* 0x000000a69c057221 */ /* 0x048fe20000010000 */
[----:B------:R-:W-:Y:S01]  /*b4d0*/  F2FP.BF16.F32.PACK_AB R187, R156, R187 ;  /* 0x000000bb9cbb723e */ /* 0x000fe200000010ff */
[----:B-1----:R-:W-:Y:S06]  /*b4e0*/  @P2 BRA `(.L_x_1503) ;  /* 0xffffffd8002c2947 */ /* 0x002fec000383ffff */
.L_x_1486:
        /* <DEDUP_REMOVED lines=131> */
.L_x_1504:
[----:B------:R-:W-:Y:S01]  /*bd20*/  ULEA UR7, UR36, UR37, 0x3 ;  /* 0x0000002524077291 */ /* 0x000fe2000f8e183f */
[----:B------:R-:W-:-:S05]  /*bd30*/  IMAD.U32 R0, RZ, RZ, UR38 ;  /* 0x00000026ff007e24 */ /* 0x000fca000f8e00ff */
[----:B------:R-:W-:-:S04]  /*bd40*/  SHF.L.U32 R0, R0, 0x1f, RZ ;  /* 0x0000001f00007819 */ /* 0x000fc800000006ff */
[----:B------:R0:W1:Y:S01]  /*bd50*/  SYNCS.PHASECHK.TRANS64.TRYWAIT P2, [UR7+0x30850], R0 ;  /* 0x03085000ff0075a7 */ /* 0x0000620008040147 */
[----:B------:R-:W-:Y:S05]  /*bd60*/  @!P0 BRA `(.L_x_1505) ;  /* 0x0000000000048947 */ /* 0x000fea0003800000 */
[----:B------:R-:W-:Y:S01]  /*bd70*/  BPT.TRAP 0x1 ;  /* 0x000000040000795c */ /* 0x000fe20000300000 */
.L_x_1505:
[----:B-1----:R-:W-:Y:S05]  /*bd80*/  @P2 BRA `(.L_x_1506) ;  /* 0x0000000000082947 */ /* 0x002fea0003800000 */
[----:B------:R-:W1:Y:S02]  /*bd90*/  SYNCS.PHASECHK.TRANS64.TRYWAIT P0, [UR7+0x30850], R0 ;  /* 0x03085000ff0075a7 */ /* 0x000e640008000147 */
[----:B-1----:R-:W-:Y:S05]  /*bda0*/  @!P0 BRA `(.L_x_1507) ;  /* 0x000000b000f48947 */ /* 0x002fea0003800000 */
.L_x_1506:
        /* <DEDUP_REMOVED lines=197> */
.L_x_1437:
[----:B------:R-:W0:Y:S01]  /*ca00*/  S2R R4, SR_CgaCtaId ;  /* 0x0000000000047919 */ /* 0x000e220000008800 */
[----:B------:R-:W-:Y:S01]  /*ca10*/  MOV R23, 0x400 ;  /* 0x0000040000177802 */ /* 0x000fe20000000f00 */
[----:B------:R-:W-:Y:S01]  /*ca20*/  BSSY B0, `(.L_x_1508) ;  /* 0x00002ec000007945 */ /* 0x000fe20003800000 */
[----:B------:R-:W-:Y:S02]  /*ca30*/  BAR.SYNC.DEFER_BLOCKING 0x5, 0x180 ;  /* 0x0146000000007b1d */ /* 0x000fe40000010000 */
[----:B0-----:R-:W-:-:S05]  /*ca40*/  LEA R23, R4, R23, 0x18 ;  /* 0x0000001704177211 */ /* 0x001fca00078ec0ff */
[----:B------:R-:W0:Y:S02]  /*ca50*/  LDS.128 R4, [R23+0x308d0] ;  /* 0x0308d00017047984 */ /* 0x000e240000000c00 */
[----:B0-----:R-:W-:Y:S02]  /*ca60*/  R2UR UR5, R5 ;  /* 0x00000000050572ca */ /* 0x001fe400000e0000 */
[----:B------:R-:W-:Y:S02]  /*ca70*/  R2UR UR7, R6 ;  /* 0x00000000060772ca */ /* 0x000fe400000e0000 */
        /* <DEDUP_REMOVED lines=33> */
[C---:B------:R-:W-:Y:S02]  /*cc90*/  LOP3.LUT R7, R98.reuse, 0x380, RZ, 0xc0, !PT ;  /* 0x0000038062077812 */ /* 0x040fe400078ec0ff */
        /* <DEDUP_REMOVED lines=13> */
[----:B------:R-:W-:Y:S01]  /*cd70*/  LOP3.LUT R10, R171, 0x380, RZ, 0xc0, !PT ;  /* 0x00000380ab0a7812 */ /* 0x000fe200078ec0ff */
[--C-:B------:R-:W-:Y:S01]  /*cd80*/  IMAD.X R47, RZ, RZ, R99.reuse, P2 ;  /* 0x000000ffff2f7224 */ /* 0x100fe200010e0663 */
[----:B------:R-:W-:Y:S01]  /*cd90*/  SHF.R.U64 R7, R7, 0x3, RZ ;  /* 0x0000000307077819 */ /* 0x000fe200000012ff */
[----:B------:R-:W-:Y:S01]  /*cda0*/  IMAD.X R55, RZ, RZ, R99, P1 ;  /* 0x000000ffff377224 */ /* 0x000fe200008e0663 */
[----:B------:R-:W-:-:S02]  /*cdb0*/  LOP3.LUT R12, R173, 0x380, RZ, 0xc0, !PT ;  /* 0x00000380ad0c7812 */ /* 0x000fc400078ec0ff */
[----:B------:R-:W-:Y:S02]  /*cdc0*/  LOP3.LUT R14, R175, 0x380, RZ, 0xc0, !PT ;  /* 0x00000380af0e7812 */ /* 0x000fe400078ec0ff */
[----:B------:R-:W-:Y:S02]  /*cdd0*/  LOP3.LUT R20, R177, 0x380, RZ, 0xc0, !PT ;  /* 0x00000380b1147812 */ /* 0x000fe400078ec0ff */
[C---:B------:R-:W-:Y:S02]  /*cde0*/  IADD3 R187, P0, R98.reuse, 0x8020, RZ ;  /* 0x0000802062bb7810 */ /* 0x040fe40007f1e0ff */
[C---:B------:R-:W-:Y:S02]  /*cdf0*/  IADD3 R189, P4, R98.reuse, 0x8040, RZ ;  /* 0x0000804062bd7810 */ /* 0x040fe40007f9e0ff */
        /* <DEDUP_REMOVED lines=17> */
[----:B------:R-:W-:Y:S02]  /*cf10*/  SHF.R.U64 R14, R14, 0x3, RZ ;  /* 0x000000030e0e7819 */ /* 0x000fe400000012ff */
[----:B------:R-:W-:-:S02]  /*cf20*/  LOP3.LUT R46, R183, 0x380, RZ, 0xc0, !PT ;  /* 0x00000380b72e7812 */ /* 0x000fc400078ec0ff */
        /* <DEDUP_REMOVED lines=8> */
[----:B------:R-:W-:Y:S01]  /*cfb0*/  MOV R98, R98 ;  /* 0x0000006200627202 */ /* 0x000fe20000000f00 */
[----:B------:R-:W-:Y:S01]  /*cfc0*/  BAR.SYNC.DEFER_BLOCKING 0x1, 0x100 ;  /* 0x0044000000007b1d */ /* 0x000fe20000010000 */
[----:B------:R-:W-:Y:S02]  /*cfd0*/  LOP3.LUT R14, R14, R175, RZ, 0x3c, !PT ;  /* 0x000000af0e0e7212 */ /* 0x000fe400078e3cff */
[----:B------:R-:W-:Y:S02]  /*cfe0*/  SHF.R.U64 R46, R46, 0x3, RZ ;  /* 0x000000032e2e7819 */ /* 0x000fe400000012ff */
[----:B------:R-:W-:-:S02]  /*cff0*/  LOP3.LUT R78, R191, 0x380, RZ, 0xc0, !PT ;  /* 0x00000380bf4e7812 */ /* 0x000fc400078ec0ff */
[----:B------:R-:W-:Y:S02]  /*d000*/  LOP3.LUT R99, R169, 0x380, RZ, 0xc0, !PT ;  /* 0x00000380a9637812 */ /* 0x000fe400078ec0ff */
[----:B------:R-:W-:Y:S02]  /*d010*/  LOP3.LUT R20, R20, R177, RZ, 0x3c, !PT ;  /* 0x000000b114147212 */ /* 0x000fe400078e3cff */
[----:B------:R-:W-:Y:S02]  /*d020*/  SHF.R.U64 R54, R54, 0x3, RZ ;  /* 0x0000000336367819 */ /* 0x000fe400000012ff */
[----:B------:R-:W-:Y:S02]  /*d030*/  LOP3.LUT R86, R193, 0x380, RZ, 0xc0, !PT ;  /* 0x00000380c1567812 */ /* 0x000fe400078ec0ff */
[----:B------:R-:W-:Y:S02]  /*d040*/  LOP3.LUT R163, R168, 0x380, RZ, 0xc0, !PT ;  /* 0x00000380a8a37812 */ /* 0x000fe400078ec0ff */
[----:B------:R-:W-:-:S02]  /*d050*/  LOP3.LUT R30, R30, R179, RZ, 0x3c, !PT ;  /* 0x000000b31e1e7212 */ /* 0x000fc400078e3cff */
[----:B------:R-:W-:Y:S02]  /*d060*/  SHF.R.U64 R62, R62, 0x3, RZ ;  /* 0x000000033e3e7819 */ /* 0x000fe400000012ff */
[----:B------:R-:W-:Y:S02]  /*d070*/  LOP3.LUT R94, R6, 0x380, RZ, 0xc0, !PT ;  /* 0x00000380065e7812 */ /* 0x000fe400078ec0ff */
[----:B------:R-:W-:Y:S01]  /*d080*/  MOV R11, R10 ;  /* 0x0000000a000b7202 */ /* 0x000fe20000000f00 */
[----:B------:R0:W-:Y:S01]  /*d090*/  STSM.16.M88.4 [R98], R24 ;  /* 0x0000001862007844 */ /* 0x0001e20000000200 */
[----:B------:R-:W-:Y:S02]  /*d0a0*/  LOP3.LUT R38, R38, R181, RZ, 0x3c, !PT ;  /* 0x000000b526267212 */ /* 0x000fe400078e3cff */
[----:B------:R-:W-:Y:S01]  /*d0b0*/  SHF.R.U64 R70, R70, 0x3, RZ ;  /* 0x0000000346467819 */ /* 0x000fe200000012ff */
[----:B------:R-:W-:Y:S01]  /*d0c0*/  STSM.16.M88.4 [R11], R32 ;  /* 0x000000200b007844 */ /* 0x000fe20000000200 */
[----:B------:R-:W-:-:S02]  /*d0d0*/  MOV R12, R12 ;  /* 0x0000000c000c7202 */ /* 0x000fc40000000f00 */
[----:B------:R-:W-:Y:S02]  /*d0e0*/  LOP3.LUT R46, R46, R183, RZ, 0x3c, !PT ;  /* 0x000000b72e2e7212 */ /* 0x000fe400078e3cff */
[----:B------:R-:W-:Y:S01]  /*d0f0*/  SHF.R.U64 R78, R78, 0x3, RZ ;  /* 0x000000034e4e7819 */ /* 0x000fe200000012ff */
[----:B------:R1:W-:Y:S01]  /*d100*/  STSM.16.M88.4 [R12], R40 ;  /* 0x000000280c007844 */ /* 0x0003e20000000200 */
[----:B------:R-:W-:Y:S02]  /*d110*/  SHF.R.U64 R28, R99, 0x3, RZ ;  /* 0x00000003631c7819 */ /* 0x000fe400000012ff */
[----:B------:R-:W-:Y:S02]  /*d120*/  MOV R14, R14 ;  /* 0x0000000e000e7202 */ /* 0x000fe40000000f00 */
[----:B------:R-:W-:Y:S02]  /*d130*/  LOP3.LUT R54, R54, R185, RZ, 0x3c, !PT ;  /* 0x000000b936367212 */ /* 0x000fe400078e3cff */
[----:B------:R-:W-:Y:S01]  /*d140*/  SHF.R.U64 R86, R86, 0x3, RZ ;  /* 0x0000000356567819 */ /* 0x000fe200000012ff */
[----:B------:R-:W-:Y:S01]  /*d150*/  STSM.16.M88.4 [R14], R48 ;  /* 0x000000300e007844 */ /* 0x000fe20000000200 */
[----:B------:R-:W-:-:S02]  /*d160*/  SHF.R.U64 R99, R163, 0x3, RZ ;  /* 0x00000003a3637819 */ /* 0x000fc400000012ff */
[----:B------:R-:W-:Y:S02]  /*d170*/  MOV R20, R20 ;  /* 0x0000001400147202 */ /* 0x000fe40000000f00 */
[----:B------:R-:W-:Y:S02]  /*d180*/  F2FP.BF16.F32.PACK_AB R59, R155, R59 ;  /* 0x0000003b9b3b723e */ /* 0x000fe400000010ff */
[----:B------:R-:W-:Y:S02]  /*d190*/  F2FP.BF16.F32.PACK_AB R65, R154, R66 ;  /* 0x000000429a41723e */ /* 0x000fe400000010ff */
[----:B------:R-:W-:Y:S01]  /*d1a0*/  F2FP.BF16.F32.PACK_AB R72, R73, R72 ;  /* 0x000000484948723e */ /* 0x000fe200000010ff */
[----:B------:R-:W-:Y:S01]  /*d1b0*/  STSM.16.M88.4 [R20], R56 ;  /* 0x0000003814007844 */ /* 0x000fe20000000200 */
[----:B------:R-:W-:Y:S02]  /*d1c0*/  LOP3.LUT R62, R62, R187, RZ, 0x3c, !PT ;  /* 0x000000bb3e3e7212 */ /* 0x000fe400078e3cff */
[----:B------:R-:W-:-:S02]  /*d1d0*/  SHF.R.U64 R29, R94, 0x3, RZ ;  /* 0x000000035e1d7819 */ /* 0x000fc400000012ff */
[----:B------:R-:W-:Y:S02]  /*d1e0*/  MOV R30, R30 ;  /* 0x0000001e001e7202 */ /* 0x000fe40000000f00 */
[----:B------:R-:W-:Y:S02]  /*d1f0*/  F2FP.BF16.F32.PACK_AB R66, R69, R68 ;  /* 0x000000444542723e */ /* 0x000fe400000010ff */
[----:B------:R-:W-:Y:S02]  /*d200*/  F2FP.BF16.F32.PACK_AB R67, R153, R67 ;  /* 0x000000439943723e */ /* 0x000fe400000010ff */
[----:B------:R-:W-:Y:S02]  /*d210*/  F2FP.BF16.F32.PACK_AB R73, R152, R74 ;  /* 0x0000004a9849723e */ /* 0x000fe400000010ff */
[----:B------:R-:W-:Y:S01]  /*d220*/  F2FP.BF16.F32.PACK_AB R80, R81, R80 ;  /* 0x000000505150723e */ /* 0x000fe200000010ff */
[----:B------:R-:W-:Y:S01]  /*d230*/  STSM.16.M88.4 [R30], R64 ;  /* 0x000000401e007844 */ /* 0x000fe20000000200 */
[----:B------:R-:W-:-:S02]  /*d240*/  LOP3.LUT R70, R70, R189, RZ, 0x3c, !PT ;  /* 0x000000bd46467212 */ /* 0x000fc400078e3cff */
[----:B------:R-:W-:Y:S02]  /*d250*/  MOV R38, R38 ;  /* 0x0000002600267202 */ /* 0x000fe40000000f00 */
[----:B------:R-:W-:Y:S02]  /*d260*/  F2FP.BF16.F32.PACK_AB R74, R77, R76 ;  /* 0x0000004c4d4a723e */ /* 0x000fe400000010ff */
[----:B------:R-:W-:Y:S02]  /*d270*/  F2FP.BF16.F32.PACK_AB R75, R18, R75 ;  /* 0x0000004b124b723e */ /* 0x000fe400000010ff */
[----:B------:R-:W-:Y:S02]  /*d280*/  F2FP.BF16.F32.PACK_AB R81, R16, R82 ;  /* 0x000000521051723e */ /* 0x000fe400000010ff */
[----:B------:R-:W-:Y:S01]  /*d290*/  F2FP.BF16.F32.PACK_AB R88, R89, R88 ;  /* 0x000000585958723e */ /* 0x000fe200000010ff */
[----:B------:R-:W-:Y:S01]  /*d2a0*/  STSM.16.M88.4 [R38], R72 ;  /* 0x0000004826007844 */ /* 0x000fe20000000200 */
[----:B------:R-:W-:Y:S01]  /*d2b0*/  LOP3.LUT R78, R78, R191, RZ, 0x3c, !PT ;  /* 0x000000bf4e4e7212 */ /* 0x000fe200078e3cff */
[----:B------:R-:W2:Y:S01]  /*d2c0*/  LDC R16, c[0x0][0xbe8] ;  /* 0x0002fa00ff107b82 */ /* 0x000ea20000000800 */
[----:B------:R-:W-:-:S02]  /*d2d0*/  MOV R46, R46 ;  /* 0x0000002e002e7202 */ /* 0x000fc40000000f00 */
[----:B------:R-:W-:Y:S02]  /*d2e0*/  F2FP.BF16.F32.PACK_AB R82, R85, R84 ;  /* 0x000000545552723e */ /* 0x000fe400000010ff */
[----:B------:R-:W-:Y:S02]  /*d2f0*/  F2FP.BF16.F32.PACK_AB R83, R3, R83 ;  /* 0x000000530353723e */ /* 0x000fe400000010ff */
[----:B------:R-:W-:Y:S02]  /*d300*/  F2FP.BF16.F32.PACK_AB R89, R91, R90 ;  /* 0x0000005a5b59723e */ /* 0x000fe400000010ff */
[----:B------:R-:W-:Y:S01]  /*d310*/  LOP3.LUT R86, R86, R193, RZ, 0x3c, !PT ;  /* 0x000000c156567212 */ /* 0x000fe200078e3cff */
[----:B------:R-:W-:Y:S01]  /*d320*/  STSM.16.M88.4 [R46], R80 ;  /* 0x000000502e007844 */ /* 0x000fe20000000200 */
[----:B------:R-:W-:Y:S02]  /*d330*/  LOP3.LUT R8, R99, R168, RZ, 0x3c, !PT ;  /* 0x000000a863087212 */ /* 0x000fe400078e3cff */
[----:B------:R-:W-:-:S02]  /*d340*/  MOV R54, R54 ;  /* 0x0000003600367202 */ /* 0x000fc40000000f00 */
[----:B------:R-:W-:Y:S02]  /*d350*/  F2FP.BF16.F32.PACK_AB R90, R93, R92 ;  /* 0x0000005c5d5a723e */ /* 0x000fe400000010ff */
[----:B------:R-:W-:Y:S02]  /*d360*/  F2FP.BF16.F32.PACK_AB R91, R165, R164 ;  /* 0x000000a4a55b723e */ /* 0x000fe400000010ff */
[----:B------:R-:W-:Y:S02]  /*d370*/  F2FP.BF16.F32.PACK_AB R96, R97, R96 ;  /* 0x000000606160723e */ /* 0x000fe400000010ff */
[----:B------:R-:W-:Y:S01]  /*d380*/  F2FP.BF16.F32.PACK_AB R104, R105, R104 ;  /* 0x000000686968723e */ /* 0x000fe200000010ff */
[----:B------:R-:W-:Y:S01]  /*d390*/  STSM.16.M88.4 [R54], R88 ;  /* 0x0000005836007844 */ /* 0x000fe20000000200 */
[----:B------:R-:W-:Y:S02]  /*d3a0*/  LOP3.LUT R94, R29, R6, RZ, 0x3c, !PT ;  /* 0x000000061d5e7212 */ /* 0x000fe400078e3cff */
[----:B------:R-:W-:-:S02]  /*d3b0*/  MOV R62, R62 ;  /* 0x0000003e003e7202 */ /* 0x000fc40000000f00 */
[----:B------:R-:W-:Y:S02]  /*d3c0*/  F2FP.BF16.F32.PACK_AB R97, R167, R166 ;  /* 0x000000a6a761723e */ /* 0x000fe400000010ff */
[----:B0-----:R-:W-:Y:S02]  /*d3d0*/  F2FP.BF16.F32.PACK_AB R98, R101, R100 ;  /* 0x000000646562723e */ /* 0x001fe400000010ff */
        /* <DEDUP_REMOVED lines=11> */
[----:B------:R-:W-:-:S02]  /*d490*/  MOV R78, R78 ;  /* 0x0000004e004e7202 */ /* 0x000fc40000000f00 */
[----:B------:R-:W-:Y:S02]  /*d4a0*/  F2FP.BF16.F32.PACK_AB R114, R117, R116 ;  /* 0x000000747572723e */ /* 0x000fe400000010ff */
[----:B------:R-:W-:Y:S02]  /*d4b0*/  F2FP.BF16.F32.PACK_AB R115, R119, R118 ;  /* 0x000000767773723e */ /* 0x000fe400000010ff */
[----:B------:R-:W-:Y:S02]  /*d4c0*/  F2FP.BF16.F32.PACK_AB R121, R123, R122 ;  /* 0x0000007a7b79723e */ /* 0x000fe400000010ff */
[----:B------:R-:W-:Y:S01]  /*d4d0*/  F2FP.BF16.F32.PACK_AB R128, R129, R128 ;  /* 0x000000808180723e */ /* 0x000fe200000010ff */
[----:B------:R-:W-:Y:S01]  /*d4e0*/  STSM.16.M88.4 [R78], R112 ;  /* 0x000000704e007844 */ /* 0x000fe20000000200 */
[----:B------:R-:W-:Y:S02]  /*d4f0*/  MOV R86, R86 ;  /* 0x0000005600567202 */ /* 0x000fe40000000f00 */
[----:B------:R-:W-:-:S02]  /*d500*/  F2FP.BF16.F32.PACK_AB R122, R125, R124 ;  /* 0x0000007c7d7a723e */ /* 0x000fc400000010ff */
[----:B------:R-:W-:Y:S02]  /*d510*/  F2FP.BF16.F32.PACK_AB R123, R127, R126 ;  /* 0x0000007e7f7b723e */ /* 0x000fe400000010ff */
[----:B------:R-:W-:Y:S02]  /*d520*/  F2FP.BF16.F32.PACK_AB R129, R131, R130 ;  /* 0x000000828381723e */ /* 0x000fe400000010ff */
[----:B------:R-:W-:Y:S01]  /*d530*/  F2FP.BF16.F32.PACK_AB R136, R137, R136 ;  /* 0x000000888988723e */ /* 0x000fe200000010ff */
[----:B------:R-:W-:Y:S01]  /*d540*/  STSM.16.M88.4 [R86], R120 ;  /* 0x0000007856007844 */ /* 0x000fe20000000200 */
[----:B------:R-:W-:Y:S02]  /*d550*/  MOV R94, R94 ;  /* 0x0000005e005e7202 */ /* 0x000fe40000000f00 */
[----:B------:R-:W-:Y:S02]  /*d560*/  F2FP.BF16.F32.PACK_AB R130, R133, R132 ;  /* 0x000000848582723e */ /* 0x000fe400000010ff */
[----:B------:R-:W-:-:S02]  /*d570*/  F2FP.BF16.F32.PACK_AB R131, R135, R134 ;  /* 0x000000868783723e */ /* 0x000fc400000010ff */
[----:B------:R-:W-:Y:S02]  /*d580*/  F2FP.BF16.F32.PACK_AB R137, R139, R138 ;  /* 0x0000008a8b89723e */ /* 0x000fe400000010ff */
[----:B------:R-:W-:Y:S01]  /*d590*/  F2FP.BF16.F32.PACK_AB R144, R145, R144 ;  /* 0x000000909190723e */ /* 0x000fe200000010ff */
[----:B------:R-:W-:Y:S01]  /*d5a0*/  STSM.16.M88.4 [R94], R128 ;  /* 0x000000805e007844 */ /* 0x000fe20000000200 */
[----:B------:R-:W-:Y:S02]  /*d5b0*/  MOV R10, R6 ;  /* 0x00000006000a7202 */ /* 0x000fe40000000f00 */
[----:B------:R-:W-:Y:S02]  /*d5c0*/  F2FP.BF16.F32.PACK_AB R138, R141, R140 ;  /* 0x0000008c8d8a723e */ /* 0x000fe400000010ff */
[----:B------:R-:W-:Y:S02]  /*d5d0*/  F2FP.BF16.F32.PACK_AB R139, R143, R142 ;  /* 0x0000008e8f8b723e */ /* 0x000fe400000010ff */
[----:B------:R-:W-:-:S02]  /*d5e0*/  F2FP.BF16.F32.PACK_AB R145, R147, R146 ;  /* 0x000000929391723e */ /* 0x000fc400000010ff */
[----:B------:R-:W-:Y:S01]  /*d5f0*/  MOV R8, R8 ;  /* 0x0000000800087202 */ /* 0x000fe20000000f00 */
[----:B------:R0:W-:Y:S01]  /*d600*/  STSM.16.M88.4 [R10], R136 ;  /* 0x000000880a007844 */ /* 0x0001e20000000200 */
[----:B------:R-:W-:Y:S02]  /*d610*/  F2FP.BF16.F32.PACK_AB R146, R149, R148 ;  /* 0x000000949592723e */ /* 0x000fe400000010ff */
[----:B------:R-:W-:Y:S02]  /*d620*/  F2FP.BF16.F32.PACK_AB R147, R151, R150 ;  /* 0x000000969793723e */ /* 0x000fe400000010ff */
[----:B------:R-:W-:Y:S02]  /*d630*/  R2UR UR4, R206 ;  /* 0x00000000ce0472ca */ /* 0x000fe400000e0000 */
[----:B------:R-:W-:Y:S01]  /*d640*/  PLOP3.LUT P0, PT, PT, PT, UP0, 0x80, 0x0 ;  /* 0x000000000000781c */ /* 0x000fe20003f0f008 */
[----:B------:R3:W-:Y:S10]  /*d650*/  STSM.16.M88.4 [R8], R144 ;  /* 0x0000009008007844 */ /* 0x0007f40000000200 */
[----:B------:R-:W-:-:S06]  /*d660*/  UIMAD.WIDE UR8, UR4, 0x4, UR8 ;  /* 0x00000004040878a5 */ /* 0x000fcc000f8e0208 */
[----:B------:R-:W-:Y:S02]  /*d670*/  IMAD.U32 R6, RZ, RZ, UR8 ;  /* 0x00000008ff067e24 */ /* 0x000fe4000f8e00ff */
[----:B------:R-:W-:Y:S01]  /*d680*/  IMAD.U32 R7, RZ, RZ, UR9 ;  /* 0x00000009ff077e24 */ /* 0x000fe2000f8e00ff */
[----:B------:R-:W-:Y:S01]  /*d690*/  BAR.SYNC.DEFER_BLOCKING 0x1, 0x100 ;  /* 0x0044000000007b1d */ /* 0x000fe20000010000 */
[----:B--2---:R-:W-:-:S05]  /*d6a0*/  ISETP.NE.AND P1, PT, R16, 0x1, PT ;  /* 0x000000011000780c */ /* 0x004fca0003f25270 */
[----:B------:R-:W-:Y:S01]  /*d6b0*/  ULDC.64 UR8, c[0x0][0xc08] ;  /* 0x0003020000087ab9 */ /* 0x000fe20000000a00 */
[----:B------:R-:W2:Y:S01]  /*d6c0*/  @P0 LDG.E R3, desc[UR12][R6.64] ;  /* 0x0000000c06030981 */ /* 0x000ea2000c1e1900 */
[----:B------:R-:W-:-:S06]  /*d6d0*/  UISETP.NE.U32.AND UP1, UPT, UR8, URZ, UPT ;  /* 0x0000003f0800728c */ /* 0x000fcc000bf25070 */
[----:B------:R-:W4:Y:S01]  /*d6e0*/  @P1 LDC R9, c[0x0][0xbec] ;  /* 0x0002fb00ff091b82 */ /* 0x000f220000000800 */
[----:B------:R-:W-:Y:S01]  /*d6f0*/  ULDC UR10, c[0x0][0xa88] ;  /* 0x0002a200000a7ab9 */ /* 0x000fe20000000800 */
[----:B------:R-:W-:-:S06]  /*d700*/  UISETP.NE.AND.EX UP1, UPT, UR9, URZ, UPT, UP1 ;  /* 0x0000003f0900728c */ /* 0x000fcc000bf25310 */
[----:B-1----:R-:W1:Y:S01]  /*d710*/  @P1 LDC R12, c[0x0][0xbf0] ;  /* 0x0002fc00ff0c1b82 */ /* 0x002e620000000800 */
[----:B------:R-:W-:-:S04]  /*d720*/  PLOP3.LUT P2, PT, PT, PT, UP1, 0x80, 0x0 ;  /* 0x000000000000781c */ /* 0x000fc80003f4f018 */
[----:B------:R-:W-:Y:S02]  /*d730*/  @UP1 ULDC.64 UR8, c[0x0][0xc08] ;  /* 0x0003020000081ab9 */ /* 0x000fe40000000a00 */
[----:B------:R-:W-:-:S03]  /*d740*/  @UP1 UIMAD.WIDE UR8, UR4, 0x4, UR8 ;  /* 0x00000004040818a5 */ /* 0x000fc6000f8e0208 */
[----:B------:R-:W-:-:S03]  /*d750*/  UMOV UR4, URZ ;  /* 0x0000003f00047c82 */ /* 0x000fc60008000000 */
[----:B0-----:R-:W-:Y:S02]  /*d760*/  IMAD.U32 R10, RZ, RZ, UR8 ;  /* 0x00000008ff0a7e24 */ /* 0x001fe4000f8e00ff */
[----:B------:R-:W-:Y:S01]  /*d770*/  IMAD.U32 R11, RZ, RZ, UR9 ;  /* 0x00000009ff0b7e24 */ /* 0x000fe2000f8e00ff */
[----:B--2---:R-:W-:Y:S01]  /*d780*/  @P0 R2UR UR4, R3 ;  /* 0x00000000030402ca */ /* 0x004fe200000e0000 */
[----:B------:R-:W-:-:S06]  /*d790*/  IMAD.U32 R3, RZ, RZ, UR10 ;  /* 0x0000000aff037e24 */ /* 0x000fcc000f8e00ff */
[----:B------:R3:W5:Y:S01]  /*d7a0*/  @P2 LDG.E R3, desc[UR12][R10.64] ;  /* 0x0000000c0a032981 */ /* 0x000762000c1e1900 */
[----:B-1--4-:R-:W-:Y:S07]  /*d7b0*/  @P2 BRA `(.L_x_1510) ;  /* 0x0000000000142947 */ /* 0x012fee0003800000 */
[----:B------:R-:W-:Y:S05]  /*d7c0*/  @!P0 BRA `(.L_x_1510) ;  /* 0x0000000000108947 */ /* 0x000fea0003800000 */
[----:B------:R-:W-:Y:S02]  /*d7d0*/  ULDC.64 UR8, c[0x0][0x208] ;  /* 0x0000820000087ab9 */ /* 0x000fe40000000a00 */
[----:B---3--:R-:W2:Y:S04]  /*d7e0*/  LDG.E R8, desc[UR8][R6.64] ;  /* 0x0000000806087981 */ /* 0x008ea8000c1e1900 */
[----:B-----5:R-:W2:Y:S02]  /*d7f0*/  LDG.E R3, desc[UR8][R6.64+0x4] ;  /* 0x0000040806037981 */ /* 0x020ea4000c1e1900 */
[----:B--2---:R-:W-:-:S07]  /*d800*/  IMAD.IADD R3, R3, 0x1, -R8 ;  /* 0x0000000103037824 */ /* 0x004fce00078e0a08 */
.L_x_1510:
[----:B------:R-:W-:Y:S01]  /*d810*/  R2UR UR19, R204 ;  /* 0x00000000cc1372ca */ /* 0x000fe200000e0000 */
[----:B------:R-:W-:Y:S01]  /*d820*/  USHF.R.S32.HI UR9, URZ, 0x1f, UR4 ;  /* 0x0000001f3f097899 */ /* 0x000fe20008011404 */
[----:B------:R-:W-:Y:S01]  /*d830*/  R2UR UR13, R206 ;  /* 0x00000000ce0d72ca */ /* 0x000fe200000e0000 */
[----:B------:R-:W-:Y:S01]  /*d840*/  ULDC.64 UR14, c[0x0][0xb90] ;  /* 0x0002e400000e7ab9 */ /* 0x000fe20000000a00 */
[----:B------:R-:W-:Y:S01]  /*d850*/  UMOV UR8, UR4 ;  /* 0x0000000400087c82 */ /* 0x000fe20008000000 */
[----:B---3--:R-:W-:Y:S01]  /*d860*/  VIADD R8, R22, UR61 ;  /* 0x0000003d16087c36 */ /* 0x008fe20008000000 */
[----:B------:R-:W0:Y:S01]  /*d870*/  @P1 LDC R77, c[0x0][0xbf0] ;  /* 0x0002fc00ff4d1b82 */ /* 0x000e220000000800 */
[----:B-----5:R-:W-:Y:S01]  /*d880*/  IMAD R81, R3, R16, RZ ;  /* 0x0000001003517224 */ /* 0x020fe200078e02ff */
[----:B------:R-:W-:Y:S01]  /*d890*/  ULDC.64 UR20, c[0x0][0x208] ;  /* 0x0000820000147ab9 */ /* 0x000fe20000000a00 */
[----:B------:R-:W-:-:S04]  /*d8a0*/  @P1 IMAD.HI.U32 R7, R8, R9, RZ ;  /* 0x0000000908071227 */ /* 0x000fc800078e00ff */
[----:B------:R-:W-:Y:S01]  /*d8b0*/  USHF.R.S32.HI UR16, URZ, 0x1f, UR19 ;  /* 0x0000001f3f107899 */ /* 0x000fe20008011413 */
[----:B------:R-:W-:Y:S01]  /*d8c0*/  IMAD.MOV.U32 R6, RZ, RZ, R8 ;  /* 0x000000ffff067224 */ /* 0x000fe200078e0008 */
[----:B------:R-:W-:Y:S01]  /*d8d0*/  UIMAD.WIDE.U32 UR10, UR19, UR14, UR8 ;  /* 0x0000000e130a72a5 */ /* 0x000fe2000f8e0008 */
[----:B------:R-:W-:Y:S01]  /*d8e0*/  @P1 SHF.R.U32.HI R6, RZ, R12, R7 ;  /* 0x0000000cff061219 */ /* 0x000fe20000011607 */
[----:B------:R-:W-:Y:S01]  /*d8f0*/  USHF.R.S32.HI UR8, URZ, 0x1f, UR13 ;  /* 0x0000001f3f087899 */ /* 0x000fe2000801140d */
[----:B------:R-:W-:Y:S01]  /*d900*/  IMAD R7, R205, 0x40, R19 ;  /* 0x00000040cd077824 */ /* 0x000fe200078e0213 */
[----:B------:R-:W-:Y:S01]  /*d910*/  UIMAD UR12, UR16, UR14, URZ ;  /* 0x0000000e100c72a4 */ /* 0x000fe2000f8e023f */
[----:B------:R-:W-:Y:S01]  /*d920*/  VIADD R18, R210, UR61 ;  /* 0x0000003dd2127c36 */ /* 0x000fe20008000000 */
[----:B------:R-:W-:Y:S01]  /*d930*/  USEL UR18, UR8, URZ, !UP0 ;  /* 0x0000003f08127287 */ /* 0x000fe2000c000000 */
[----:B------:R-:W-:Y:S01]  /*d940*/  IMAD.MOV R9, RZ, RZ, -R6 ;  /* 0x000000ffff097224 */ /* 0x000fe200078e0a06 */
[----:B------:R-:W-:Y:S01]  /*d950*/  UIMAD UR12, UR19, UR15, UR12 ;  /* 0x0000000f130c72a4 */ /* 0x000fe2000f8e020c */
[----:B------:R-:W-:Y:S01]  /*d960*/  IMAD.WIDE R4, R7, 0x2, R4 ;  /* 0x0000000207047825 */ /* 0x000fe200078e0204 */
[----:B------:R-:W-:Y:S01]  /*d970*/  USEL UR17, UR13, URZ, !UP0 ;  /* 0x0000003f0d117287 */ /* 0x000fe2000c000000 */
[----:B------:R-:W-:Y:S01]  /*d980*/  SHF.R.S32.HI R7, RZ, 0x1f, R6 ;  /* 0x0000001fff077819 */ /* 0x000fe20000011406 */
[----:B------:R-:W-:Y:S01]  /*d990*/  ULDC.64 UR14, c[0x0][0xb98] ;  /* 0x0002e600000e7ab9 */ /* 0x000fe20000000a00 */
[----:B------:R-:W-:Y:S01]  /*d9a0*/  UIADD3 UR11, UR11, UR12, URZ ;  /* 0x0000000c0b0b7290 */ /* 0x000fe2000fffe03f */
[----:B------:R-:W-:Y:S01]  /*d9b0*/  IMAD R9, R16, R9, R8 ;  /* 0x0000000910097224 */ /* 0x000fe200078e0208 */
[----:B------:R-:W-:Y:S01]  /*d9c0*/  UIMAD UR8, UR18, UR14, URZ ;  /* 0x0000000e120872a4 */ /* 0x000fe2000f8e023f */
[C---:B------:R-:W-:Y:S01]  /*d9d0*/  IADD3 R11, P5, R4.reuse, 0x1000, RZ ;  /* 0x00001000040b7810 */ /* 0x040fe20007fbe0ff */
[----:B------:R-:W-:Y:S01]  /*d9e0*/  UIMAD.WIDE.U32 UR10, UR17, UR14, UR10 ;  /* 0x0000000e110a72a5 */ /* 0x000fe2000f8e000a */
[----:B------:R-:W-:Y:S01]  /*d9f0*/  IADD3 R53, P3, R4, 0x4000, RZ ;  /* 0x0000400004357810 */ /* 0x000fe20007f7e0ff */
[----:B------:R-:W-:Y:S01]  /*da00*/  UIMAD UR8, UR17, UR15, UR8 ;  /* 0x0000000f110872a4 */ /* 0x000fe2000f8e0208 */
[----:B------:R-:W-:Y:S01]  /*da10*/  SHF.R.S32.HI R8, RZ, 0x1f, R9 ;  /* 0x0000001fff087819 */ /* 0x000fe20000011409 */
[----:B------:R-:W-:Y:S01]  /*da20*/  ULDC.64 UR12, c[0x0][0xaa0] ;  /* 0x0002a800000c7ab9 */ /* 0x000fe20000000a00 */
[----:B------:R-:W-:-:S02]  /*da30*/  LOP3.LUT R52, R53, 0x380, RZ, 0xc0, !PT ;  /* 0x0000038035347812 */ /* 0x000fc400078ec0ff */
[----:B------:R-:W-:Y:S01]  /*da40*/  IADD3 R6, P0, R6, UR10, RZ ;  /* 0x0000000a06067c10 */ /* 0x000fe2000ff1e0ff */
[----:B------:R-:W-:Y:S01]  /*da50*/  IMAD.U32 R10, RZ, RZ, UR8 ;  /* 0x00000008ff0a7e24 */ /* 0x000fe2000f8e00ff */
[----:B------:R-:W-:Y:S02]  /*da60*/  SHF.R.U64 R52, R52, 0x3, RZ ;  /* 0x0000000334347819 */ /* 0x000fe400000012ff */
[----:B------:R-:W-:Y:S02]  /*da70*/  IADD3 R29, P2, R4, 0x5000, RZ ;  /* 0x00005000041d7810 */ /* 0x000fe40007f5e0ff */
[----:B------:R-:W-:Y:S01]  /*da80*/  IADD3.X R7, R7, UR11, R10, P0, !PT ;  /* 0x0000000b07077c10 */ /* 0x000fe200087fe40a */
[----:B------:R-:W-:Y:S01]  /*da90*/  ULDC.64 UR10, c[0x0][0xb88] ;  /* 0x0002e200000a7ab9 */ /* 0x000fe20000000a00 */
[----:B------:R-:W-:Y:S01]  /*daa0*/  LOP3.LUT R52, R52, R53, RZ, 0x3c, !PT ;  /* 0x0000003534347212 */ /* 0x000fe200078e3cff */
[----:B------:R-:W-:Y:S01]  /*dab0*/  IMAD R10, R8, UR10, RZ ;  /* 0x0000000a080a7c24 */ /* 0x000fe2000f8e02ff */
[----:B------:R-:W-:Y:S01]  /*dac0*/  LOP3.LUT R8, R11, 0x380, RZ, 0xc0, !PT ;  /* 0x000003800b087812 */ /* 0x000fe200078ec0ff */
[----:B------:R-:W-:Y:S01]  /*dad0*/  IMAD.WIDE.U32 R6, R9, UR10, R6 ;  /* 0x0000000a09067c25 */ /* 0x000fe2000f8e0006 */
[----:B------:R-:W-:-:S02]  /*dae0*/  LOP3.LUT R28, R29, 0x380, RZ, 0xc0, !PT ;  /* 0x000003801d1c7812 */ /* 0x000fc400078ec0ff */
[----:B------:R-:W-:Y:S01]  /*daf0*/  SHF.R.U64 R8, R8, 0x3, RZ ;  /* 0x0000000308087819 */ /* 0x000fe200000012ff */
[----:B------:R-:W-:Y:S01]  /*db00*/  IMAD R15, R9, UR11, R10 ;  /* 0x0000000b090f7c24 */ /* 0x000fe2000f8e020a */
[----:B------:R-:W-:Y:S01]  /*db10*/  ULDC.64 UR10, c[0x0][0xb50] ;  /* 0x0002d400000a7ab9 */ /* 0x000fe20000000a00 */
[----:B------:R-:W-:Y:S01]  /*db20*/  IMAD.X R53, RZ, RZ, R5, P3 ;  /* 0x000000ffff357224 */ /* 0x000fe200018e0605 */
[----:B------:R-:W-:Y:S01]  /*db30*/  LEA R14, P0, R6, UR10, 0x2 ;  /* 0x0000000a060e7c11 */ /* 0x000fe2000f8010ff */
[----:B------:R-:W-:Y:S01]  /*db40*/  IMAD.IADD R7, R7, 0x1, R15 ;  /* 0x0000000107077824 */ /* 0x000fe200078e020f */
[----:B------:R-:W-:Y:S01]  /*db50*/  LOP3.LUT R8, R8, R11, RZ, 0x3c, !PT ;  /* 0x0000000b08087212 */ /* 0x000fe200078e3cff */
[----:B------:R-:W-:Y:S01]  /*db60*/  IMAD.X R9, RZ, RZ, R5, P5 ;  /* 0x000000ffff097224 */ /* 0x000fe200028e0605 */
[----:B------:R-:W-:Y:S01]  /*db70*/  IADD3 R41, P3, R4, 0xa000, RZ ;  /* 0x0000a00004297810 */ /* 0x000fe20007f7e0ff */
[----:B------:R-:W-:Y:S01]  /*db80*/  SHFL.IDX PT, R20, R14, RZ, 0x1c1f ;  /* 0x001c1fff0e147589 */ /* 0x000fe200000e0000 */
[----:B------:R-:W-:-:S02]  /*db90*/  LEA.HI.X R11, R6, UR11, R7, 0x2, P0 ;  /* 0x0000000b060b7c11 */ /* 0x000fc400080f1407 */
[----:B------:R-:W-:Y:S02]  /*dba0*/  SHF.R.U64 R28, R28, 0x3, RZ ;  /* 0x000000031c1c7819 */ /* 0x000fe400000012ff */
[C---:B------:R-:W-:Y:S01]  /*dbb0*/  IADD3 R13, P4, R4.reuse, 0x2000, RZ ;  /* 0x00002000040d7810 */ /* 0x040fe20007f9e0ff */
[----:B------:R-:W1:Y:S01]  /*dbc0*/  SHFL.IDX PT, R21, R11, RZ, 0x1c1f ;  /* 0x001c1fff0b157589 */ /* 0x000e6200000e0000 */
[----:B------:R-:W-:Y:S01]  /*dbd0*/  IADD3 R25, P0, R4, 0x3000, RZ ;  /* 0x0000300004197810 */ /* 0x000fe20007f1e0ff */
[----:B------:R-:W-:Y:S01]  /*dbe0*/  UIMAD UR10, UR9, UR12, URZ ;  /* 0x0000000c090a72a4 */ /* 0x000fe2000f8e023f */
[----:B------:R-:W-:Y:S01]  /*dbf0*/  LOP3.LUT R40, R41, 0x380, RZ, 0xc0, !PT ;  /* 0x0000038029287812 */ /* 0x000fe200078ec0ff */
[----:B------:R-:W-:Y:S01]  /*dc00*/  SHFL.IDX PT, R42, R14, 0x1, 0x1c1f ;  /* 0x003c1f000e2a7f89 */ /* 0x000fe200000e0000 */
[----:B------:R-:W-:Y:S01]  /*dc10*/  LOP3.LUT R24, R25, 0x380, RZ, 0xc0, !PT ;  /* 0x0000038019187812 */ /* 0x000fe200078ec0ff */
[----:B------:R-:W-:Y:S01]  /*dc20*/  VIADD R6, R18, 0x8 ;  /* 0x0000000812067836 */ /* 0x000fe20000000000 */
[----:B------:R-:W-:Y:S01]  /*dc30*/  SHF.R.U64 R40, R40, 0x3, RZ ;  /* 0x0000000328287819 */ /* 0x000fe200000012ff */
[----:B------:R-:W2:Y:S01]  /*dc40*/  SHFL.IDX PT, R43, R11, 0x1, 0x1c1f ;  /* 0x003c1f000b2b7f89 */ /* 0x000ea200000e0000 */
[----:B------:R-:W-:-:S02]  /*dc50*/  SHF.R.U64 R24, R24, 0x3, RZ ;  /* 0x0000000318187819 */ /* 0x000fc400000012ff */
[----:B------:R-:W-:Y:S01]  /*dc60*/  LOP3.LUT R40, R40, R41, RZ, 0x3c, !PT ;  /* 0x0000002928287212 */ /* 0x000fe200078e3cff */
[--C-:B------:R-:W-:Y:S01]  /*dc70*/  IMAD.X R41, RZ, RZ, R5.reuse, P3 ;  /* 0x000000ffff297224 */ /* 0x100fe200018e0605 */
[----:B------:R-:W-:Y:S01]  /*dc80*/  LOP3.LUT R24, R24, R25, RZ, 0x3c, !PT ;  /* 0x0000001918187212 */ /* 0x000fe200078e3cff */
[--C-:B------:R-:W-:Y:S01]  /*dc90*/  IMAD.X R25, RZ, RZ, R5.reuse, P0 ;  /* 0x000000ffff197224 */ /* 0x100fe200000e0605 */
[----:B------:R-:W-:Y:S02]  /*dca0*/  IADD3 R57, P0, R4, 0x9000, RZ ;  /* 0x0000900004397810 */ /* 0x000fe40007f1e0ff */
[----:B------:R-:W-:Y:S01]  /*dcb0*/  LOP3.LUT R28, R28, R29, RZ, 0x3c, !PT ;  /* 0x0000001d1c1c7212 */ /* 0x000fe200078e3cff */
[----:B------:R-:W-:Y:S01]  /*dcc0*/  IMAD.X R29, RZ, RZ, R5, P2 ;  /* 0x000000ffff1d7224 */ /* 0x000fe200010e0605 */
[----:B------:R-:W-:Y:S02]  /*dcd0*/  IADD3 R10, P3, R4, 0xf000, RZ ;  /* 0x0000f000040a7810 */ /* 0x000fe40007f7e0ff */
[----:B------:R-:W-:-:S02]  /*dce0*/  LOP3.LUT R56, R57, 0x380, RZ, 0xc0, !PT ;  /* 0x0000038039387812 */ /* 0x000fc400078ec0ff */
[C---:B------:R-:W-:Y:S02]  /*dcf0*/  IADD3 R45, P2, R4.reuse, 0xb000, RZ ;  /* 0x0000b000042d7810 */ /* 0x040fe40007f5e0ff */
[----:B------:R-:W-:Y:S02]  /*dd00*/  LOP3.LUT R12, R13, 0x380, RZ, 0xc0, !PT ;  /* 0x000003800d0c7812 */ /* 0x000fe400078ec0ff */
[C---:B------:R-:W-:Y:S02]  /*dd10*/  IADD3 R33, P6, R4.reuse, 0x6000, RZ ;  /* 0x0000600004217810 */ /* 0x040fe40007fde0ff */
[----:B------:R-:W-:Y:S01]  /*dd20*/  IADD3 R37, P5, R4, 0x7000, RZ ;  /* 0x0000700004257810 */ /* 0x000fe20007fbe0ff */
[----:B------:R-:W-:Y:S01]  /*dd30*/  UIMAD.WIDE.U32 UR8, UR4, UR12, URZ ;  /* 0x0000000c040872a5 */ /* 0x000fe2000f8e003f */
[----:B------:R-:W-:Y:S01]  /*dd40*/  LOP3.LUT R3, R10, 0x380, RZ, 0xc0, !PT ;  /* 0x000003800a037812 */ /* 0x000fe200078ec0ff */
[----:B------:R-:W-:Y:S01]  /*dd50*/  UIMAD UR10, UR4, UR13, UR10 ;  /* 0x0000000d040a72a4 */ /* 0x000fe2000f8e020a */
[----:B------:R-:W-:Y:S01]  /*dd60*/  SHF.R.U64 R56, R56, 0x3, RZ ;  /* 0x0000000338387819 */ /* 0x000fe200000012ff */
[----:B------:R-:W-:Y:S01]  /*dd70*/  IMAD.X R49, RZ, RZ, R5, P3 ;  /* 0x000000ffff317224 */ /* 0x000fe200018e0605 */
[----:B------:R-:W-:Y:S01]  /*dd80*/  LOP3.LUT R44, R45, 0x380, RZ, 0xc0, !PT ;  /* 0x000003802d2c7812 */ /* 0x000fe200078ec0ff */
[----:B------:R-:W-:Y:S01]  /*dd90*/  ULDC.64 UR12, c[0x0][0xae8] ;  /* 0x0002ba00000c7ab9 */ /* 0x000fe20000000a00 */
[----:B------:R-:W-:-:S02]  /*dda0*/  SHF.R.U64 R3, R3, 0x3, RZ ;  /* 0x0000000303037819 */ /* 0x000fc400000012ff */
[----:B------:R-:W-:Y:S01]  /*ddb0*/  LOP3.LUT R56, R56, R57, RZ, 0x3c, !PT ;  /* 0x0000003938387212 */ /* 0x000fe200078e3cff */
[--C-:B------:R-:W-:Y:S01]  /*ddc0*/  IMAD.X R57, RZ, RZ, R5.reuse, P0 ;  /* 0x000000ffff397224 */ /* 0x100fe200000e0605 */
[----:B------:R-:W-:Y:S02]  /*ddd0*/  SHF.R.U64 R44, R44, 0x3, RZ ;  /* 0x000000032c2c7819 */ /* 0x000fe400000012ff */
[----:B------:R-:W-:Y:S02]  /*dde0*/  LOP3.LUT P0, RZ, R208, 0x3, RZ, 0xc0, !PT ;  /* 0x00000003d0ff7812 */ /* 0x000fe4000780c0ff */
[----:B------:R-:W-:Y:S02]  /*ddf0*/  LOP3.LUT R48, R3, R10, RZ, 0x3c, !PT ;  /* 0x0000000a03307212 */ /* 0x000fe400078e3cff */
[----:B------:R-:W-:Y:S01]  /*de00*/  LOP3.LUT R44, R44, R45, RZ, 0x3c, !PT ;  /* 0x0000002d2c2c7212 */ /* 0x000fe200078e3cff */
[----:B------:R-:W3:Y:S01]  /*de10*/  @P1 LDC R3, c[0x0][0xbec] ;  /* 0x0002fb00ff031b82 */ /* 0x000ee20000000800 */
[----:B------:R-:W-:Y:S01]  /*de20*/  IMAD.X R45, RZ, RZ, R5, P2 ;  /* 0x000000ffff2d7224 */ /* 0x000fe200010e0605 */
[----:B------:R-:W-:-:S02]  /*de30*/  SHF.R.U64 R12, R12, 0x3, RZ ;  /* 0x000000030c0c7819 */ /* 0x000fc400000012ff */
[----:B------:R-:W-:Y:S02]  /*de40*/  ISETP.GE.OR P2, PT, R18, R81, P0 ;  /* 0x000000511200720c */ /* 0x000fe40000746670 */
[----:B------:R-:W-:Y:S01]  /*de50*/  LOP3.LUT R12, R12, R13, RZ, 0x3c, !PT ;  /* 0x0000000d0c0c7212 */ /* 0x000fe200078e3cff */
[--C-:B------:R-:W-:Y:S01]  /*de60*/  IMAD.X R13, RZ, RZ, R5.reuse, P4 ;  /* 0x000000ffff0d7224 */ /* 0x100fe200020e0605 */
[----:B------:R-:W-:Y:S02]  /*de70*/  IADD3 R65, P4, R4, 0x8000, RZ ;  /* 0x0000800004417810 */ /* 0x000fe40007f9e0ff */
[----:B------:R-:W-:Y:S02]  /*de80*/  LOP3.LUT R32, R33, 0x380, RZ, 0xc0, !PT ;  /* 0x0000038021207812 */ /* 0x000fe400078ec0ff */
[----:B------:R-:W-:Y:S02]  /*de90*/  LOP3.LUT R36, R37, 0x380, RZ, 0xc0, !PT ;  /* 0x0000038025247812 */ /* 0x000fe400078ec0ff */
[----:B------:R-:W-:Y:S01]  /*dea0*/  LOP3.LUT R64, R65, 0x380, RZ, 0xc0, !PT ;  /* 0x0000038041407812 */ /* 0x000fe200078ec0ff */
[----:B------:R-:W-:Y:S01]  /*deb0*/  UIADD3 UR9, UR9, UR10, URZ ;  /* 0x0000000a09097290 */ /* 0x000fe2000fffe03f */
[----:B------:R-:W-:Y:S01]  /*dec0*/  SHF.R.U64 R32, R32, 0x3, RZ ;  /* 0x0000000320207819 */ /* 0x000fe200000012ff */
[----:B-1----:R1:W-:Y:S01]  /*ded0*/  @!P2 ST.E desc[UR20][R20.64], R0 ;  /* 0x000000001400a985 */ /* 0x0023e2000c101914 */
[----:B------:R-:W-:Y:S01]  /*dee0*/  SHF.R.U64 R36, R36, 0x3, RZ ;  /* 0x0000000324247819 */ /* 0x000fe200000012ff */
[----:B------:R-:W-:Y:S01]  /*def0*/  UIMAD UR4, UR16, UR12, URZ ;  /* 0x0000000c100472a4 */ /* 0x000fe2000f8e023f */
[----:B------:R-:W-:Y:S01]  /*df00*/  SHF.R.U64 R64, R64, 0x3, RZ ;  /* 0x0000000340407819 */ /* 0x000fe200000012ff */
[----:B------:R-:W-:Y:S01]  /*df10*/  UIMAD.WIDE.U32 UR8, UR19, UR12, UR8 ;  /* 0x0000000c130872a5 */ /* 0x000fe2000f8e0008 */
[----:B------:R-:W-:Y:S01]  /*df20*/  LOP3.LUT R32, R32, R33, RZ, 0x3c, !PT ;  /* 0x0000002120207212 */ /* 0x000fe200078e3cff */
[--C-:B------:R-:W-:Y:S01]  /*df30*/  IMAD.X R33, RZ, RZ, R5.reuse, P6 ;  /* 0x000000ffff217224 */ /* 0x100fe200030e0605 */
[----:B------:R-:W-:Y:S01]  /*df40*/  LOP3.LUT R36, R36, R37, RZ, 0x3c, !PT ;  /* 0x0000002524247212 */ /* 0x000fe200078e3cff */
[--C-:B------:R-:W-:Y:S01]  /*df50*/  IMAD.X R37, RZ, RZ, R5.reuse, P5 ;  /* 0x000000ffff257224 */ /* 0x100fe200028e0605 */
[----:B------:R-:W-:Y:S01]  /*df60*/  LOP3.LUT R64, R64, R65, RZ, 0x3c, !PT ;  /* 0x0000004140407212 */ /* 0x000fe200078e3cff */
[----:B------:R-:W-:Y:S01]  /*df70*/  IMAD.X R65, RZ, RZ, R5, P4 ;  /* 0x000000ffff417224 */ /* 0x000fe200020e0605 */
[----:B------:R-:W-:Y:S01]  /*df80*/  ULDC.64 UR10, c[0x0][0xaf0] ;  /* 0x0002bc00000a7ab9 */ /* 0x000fe20000000a00 */
[----:B-1----:R-:W-:Y:S01]  /*df90*/  IMAD R0, R203, 0x20, R205 ;  /* 0x00000020cb007824 */ /* 0x002fe200078e02cd */
[----:B------:R-:W-:Y:S01]  /*dfa0*/  UIMAD UR4, UR19, UR13, UR4 ;  /* 0x0000000d130472a4 */ /* 0x000fe2000f8e0204 */
[----:B------:R-:W-:-:S02]  /*dfb0*/  IADD3 R73, P6, R4, 0xc000, RZ ;  /* 0x0000c00004497810 */ /* 0x000fc40007fde0ff */
[----:B------:R-:W-:Y:S01]  /*dfc0*/  VIADD R18, R0, UR61 ;  /* 0x0000003d00127c36 */ /* 0x000fe20008000000 */
[C---:B------:R-:W-:Y:S02]  /*dfd0*/  IADD3 R69, P5, R4.reuse, 0xd000, RZ ;  /* 0x0000d00004457810 */ /* 0x040fe40007fbe0ff */
[----:B------:R-:W-:Y:S01]  /*dfe0*/  IADD3 R61, P4, R4, 0xe000, RZ ;  /* 0x0000e000043d7810 */ /* 0x000fe20007f9e0ff */
[----:B---3--:R-:W-:Y:S01]  /*dff0*/  @P1 IMAD.HI.U32 R0, R18, R3, RZ ;  /* 0x0000000312001227 */ /* 0x008fe200078e00ff */
[----:B------:R-:W-:Y:S01]  /*e000*/  UIADD3 UR9, UR9, UR4, URZ ;  /* 0x0000000409097290 */ /* 0x000fe2000fffe03f */
[----:B------:R-:W-:Y:S01]  /*e010*/  LOP3.LUT R72, R73, 0x380, RZ, 0xc0, !PT ;  /* 0x0000038049487812 */ /* 0x000fe200078ec0ff */
[----:B------:R-:W-:Y:S01]  /*e020*/  UIMAD UR4, UR18, UR10, URZ ;  /* 0x0000000a120472a4 */ /* 0x000fe2000f8e023f */
[----:B------:R-:W-:Y:S02]  /*e030*/  LOP3.LUT R68, R69, 0x380, RZ, 0xc0, !PT ;  /* 0x0000038045447812 */ /* 0x000fe400078ec0ff */
[----:B------:R-:W-:-:S02]  /*e040*/  LOP3.LUT R60, R61, 0x380, RZ, 0xc0, !PT ;  /* 0x000003803d3c7812 */ /* 0x000fc400078ec0ff */
[----:B------:R-:W-:Y:S01]  /*e050*/  ISETP.GE.OR P0, PT, R6, R81, P0 ;  /* 0x000000510600720c */ /* 0x000fe20000706670 */
[----:B------:R-:W-:Y:S01]  /*e060*/  IMAD.MOV.U32 R21, RZ, RZ, R18 ;  /* 0x000000ffff157224 */ /* 0x000fe200078e0012 */
[----:B------:R-:W-:Y:S01]  /*e070*/  LOP3.LUT R7, R4, 0x380, RZ, 0xc0, !PT ;  /* 0x0000038004077812 */ /* 0x000fe200078ec0ff */
[----:B------:R-:W-:Y:S01]  /*e080*/  UIMAD UR4, UR17, UR11, UR4 ;  /* 0x0000000b110472a4 */ /* 0x000fe2000f8e0204 */
[----:B0-----:R-:W-:Y:S01]  /*e090*/  @P1 SHF.R.U32.HI R21, RZ, R77, R0 ;  /* 0x0000004dff151219 */ /* 0x001fe20000011600 */
[----:B------:R-:W-:Y:S01]  /*e0a0*/  UIMAD.WIDE.U32 UR8, UR17, UR10, UR8 ;  /* 0x0000000a110872a5 */ /* 0x000fe2000f8e0008 */
[----:B------:R-:W-:Y:S02]  /*e0b0*/  SHF.R.U64 R72, R72, 0x3, RZ ;  /* 0x0000000348487819 */ /* 0x000fe400000012ff */
[----:B------:R-:W-:Y:S02]  /*e0c0*/  SHF.R.U64 R68, R68, 0x3, RZ ;  /* 0x0000000344447819 */ /* 0x000fe400000012ff */
[----:B------:R-:W-:-:S02]  /*e0d0*/  SHF.R.U64 R60, R60, 0x3, RZ ;  /* 0x000000033c3c7819 */ /* 0x000fc400000012ff */
[----:B------:R-:W-:Y:S01]  /*e0e0*/  SHF.R.U64 R7, R7, 0x3, RZ ;  /* 0x0000000307077819 */ /* 0x000fe200000012ff */
[----:B------:R-:W-:Y:S01]  /*e0f0*/  UIADD3 UR4, UR9, UR4, URZ ;  /* 0x0000000409047290 */ /* 0x000fe2000fffe03f */
[--C-:B------:R-:W-:Y:S01]  /*e100*/  SHF.R.S32.HI R0, RZ, 0x1f, R21.reuse ;  /* 0x0000001fff007819 */ /* 0x100fe20000011415 */
[----:B------:R-:W-:Y:S01]  /*e110*/  IMAD.MOV R77, RZ, RZ, -R21 ;  /* 0x000000ffff4d7224 */ /* 0x000fe200078e0a15 */
[----:B------:R-:W-:Y:S01]  /*e120*/  LOP3.LUT R72, R72, R73, RZ, 0x3c, !PT ;  /* 0x0000004948487212 */ /* 0x000fe200078e3cff */
[--C-:B------:R-:W-:Y:S01]  /*e130*/  IMAD.X R73, RZ, RZ, R5.reuse, P6 ;  /* 0x000000ffff497224 */ /* 0x100fe200030e0605 */
[----:B------:R-:W-:Y:S01]  /*e140*/  LOP3.LUT R68, R68, R69, RZ, 0x3c, !PT ;  /* 0x0000004544447212 */ /* 0x000fe200078e3cff */
[--C-:B------:R-:W-:Y:S01]  /*e150*/  IMAD.X R69, RZ, RZ, R5.reuse, P5 ;  /* 0x000000ffff457224 */ /* 0x100fe200028e0605 */
[----:B------:R-:W-:Y:S01]  /*e160*/  LOP3.LUT R60, R60, R61, RZ, 0x3c, !PT ;  /* 0x0000003d3c3c7212 */ /* 0x000fe200078e3cff */
[----:B------:R-:W-:Y:S01]  /*e170*/  IMAD.X R61, RZ, RZ, R5, P4 ;  /* 0x000000ffff3d7224 */ /* 0x000fe200020e0605 */
[----:B------:R-:W-:Y:S01]  /*e180*/  LOP3.LUT R4, R7, R4, RZ, 0x3c, !PT ;  /* 0x0000000407047212 */ /* 0x000fe200078e3cff */
[----:B------:R-:W-:Y:S01]  /*e190*/  ULDC.64 UR10, c[0x0][0xae0] ;  /* 0x0002b800000a7ab9 */ /* 0x000fe20000000a00 */
[----:B------:R-:W-:Y:S01]  /*e1a0*/  IMAD R77, R16, R77, R18 ;  /* 0x0000004d104d7224 */ /* 0x000fe200078e0212 */
[----:B--2---:R0:W-:Y:S01]  /*e1b0*/  @!P0 ST.E desc[UR20][R42.64], R2 ;  /* 0x000000022a008985 */ /* 0x0041e2000c101914 */
[----:B------:R-:W-:-:S02]  /*e1c0*/  IMAD R0, R0, UR10, RZ ;  /* 0x0000000a00007c24 */ /* 0x000fc4000f8e02ff */
[----:B------:R-:W-:Y:S01]  /*e1d0*/  IMAD.U32 R3, RZ, RZ, UR9 ;  /* 0x00000009ff037e24 */ /* 0x000fe2000f8e00ff */
[----:B------:R-:W5:Y:S01]  /*e1e0*/  LD.E.128 R4, desc[UR20][R4.64] ;  /* 0x0000001404047980 */ /* 0x000f62000c101d00 */
[----:B------:R-:W-:Y:S02]  /*e1f0*/  IMAD.U32 R3, RZ, RZ, UR4 ;  /* 0x00000004ff037e24 */ /* 0x000fe4000f8e00ff */
[----:B------:R-:W-:Y:S01]  /*e200*/  IMAD R79, R21, UR11, R0 ;  /* 0x0000000b154f7c24 */ /* 0x000fe2000f8e0200 */
[----:B------:R-:W5:Y:S01]  /*e210*/  LD.E.128 R8, desc[UR20][R8.64] ;  /* 0x0000001408087980 */ /* 0x000f62000c101d00 */
[----:B------:R-:W-:Y:S01]  /*e220*/  SHF.R.S32.HI R0, RZ, 0x1f, R77 ;  /* 0x0000001fff007819 */ /* 0x000fe2000001144d */
[----:B0-----:R-:W-:Y:S02]  /*e230*/  IMAD.U32 R2, RZ, RZ, UR8 ;  /* 0x00000008ff027e24 */ /* 0x001fe4000f8e00ff */
[----:B------:R-:W5:Y:S01]  /*e240*/  LD.E.128 R12, desc[UR20][R12.64] ;  /* 0x000000140c0c7980 */ /* 0x000f62000c101d00 */
[----:B------:R-:W-:-:S03]  /*e250*/  ULDC.64 UR8, c[0x0][0xad8] ;  /* 0x0002b60000087ab9 */ /* 0x000fc60000000a00 */
[----:B------:R-:W5:Y:S01]  /*e260*/  LD.E.128 R24, desc[UR20][R24.64] ;  /* 0x0000001418187980 */ /* 0x000f62000c101d00 */
[----:B------:R-:W-:-:S03]  /*e270*/  IMAD.WIDE.U32 R2, R21, UR10, R2 ;  /* 0x0000000a15027c25 */ /* 0x000fc6000f8e0002 */
[----:B------:R-:W5:Y:S04]  /*e280*/  LD.E.128 R52, desc[UR20][R52.64] ;  /* 0x0000001434347980 */ /* 0x000f68000c101d00 */
        /* <DEDUP_REMOVED lines=10> */
[----:B------:R-:W5:Y:S01]  /*e330*/  LD.E.128 R48, desc[UR20][R48.64] ;  /* 0x0000001430307980 */ /* 0x000f62000c101d00 */
[----:B------:R-:W-:Y:S01]  /*e340*/  IMAD.IADD R3, R3, 0x1, R79 ;  /* 0x0000000103037824 */ /* 0x000fe200078e024f */
[----:B------:R-:W-:Y:S01]  /*e350*/  BSSY B1, `(.L_x_1511) ;  /* 0x000002c000017945 */ /* 0x000fe20003800000 */
[----:B------:R-:W-:Y:S01]  /*e360*/  IMAD R16, R0, UR8, RZ ;  /* 0x0000000800107c24 */ /* 0x000fe2000f8e02ff */
[----:B------:R-:W-:Y:S01]  /*e370*/  @!PT LDS RZ, [RZ] ;  /* 0x00000000fffff984 */ /* 0x000fe20000000800 */
[----:B------:R-:W-:Y:S01]  /*e380*/  @!PT LDS RZ, [RZ] ;  /* 0x00000000fffff984 */ /* 0x000fe20000000800 */
[----:B------:R-:W-:Y:S01]  /*e390*/  @!PT LDS RZ, [RZ] ;  /* 0x00000000fffff984 */ /* 0x000fe20000000800 */
[----:B------:R-:W-:Y:S01]  /*e3a0*/  @!PT LDS RZ, [RZ] ;  /* 0x00000000fffff984 */ /* 0x000fe20000000800 */
[----:B------:R0:W-:Y:S06]  /*e3b0*/  MEMBAR.ALL.CTA ;  /* 0x0000000000007992 */ /* 0x0001ec0000008000 */
[----:B0-----:R-:W0:Y:S01]  /*e3c0*/  FENCE.VIEW.ASYNC.S ;  /* 0x00000000000073c6 */ /* 0x001e220000000000 */
[----:B------:R-:W-:-:S02]  /*e3d0*/  VIADD R80, R205, UR61 ;  /* 0x0000003dcd507c36 */ /* 0x000fc40008000000 */
[C---:B------:R-:W-:Y:S02]  /*e3e0*/  IMAD R21, R77.reuse, UR9, R16 ;  /* 0x000000094d157c24 */ /* 0x040fe4000f8e0210 */
[----:B------:R-:W-:Y:S01]  /*e3f0*/  IMAD.WIDE.U32 R2, R77, UR8, R2 ;  /* 0x000000084d027c25 */ /* 0x000fe2000f8e0002 */
[CC--:B------:R-:W-:Y:S01]  /*e400*/  ISETP.GE.AND P2, PT, R80.reuse, R81.reuse, PT ;  /* 0x000000515000720c */ /* 0x0c0fe20003f46270 */
[----:B------:R-:W-:Y:S02]  /*e410*/  ULDC.64 UR8, c[0x0][0xa80] ;  /* 0x0002a00000087ab9 */ /* 0x000fe40000000a00 */
[----:B------:R-:W-:Y:S01]  /*e420*/  VIADD R0, R80, 0x20 ;  /* 0x0000002050007836 */ /* 0x000fe20000000000 */
[----:B------:R-:W-:Y:S01]  /*e430*/  LEA R16, P3, R2, UR8, 0x1 ;  /* 0x0000000802107c11 */ /* 0x000fe2000f8608ff */
[----:B------:R-:W-:Y:S02]  /*e440*/  IMAD.IADD R3, R3, 0x1, R21 ;  /* 0x0000000103037824 */ /* 0x000fe400078e0215 */
[----:B------:R-:W-:Y:S01]  /*e450*/  VIADD R23, R23, 0x30820 ;  /* 0x0003082017177836 */ /* 0x000fe20000000000 */
[----:B------:R-:W-:Y:S01]  /*e460*/  ISETP.GE.AND P1, PT, R0, R81, PT ;  /* 0x000000510000720c */ /* 0x000fe20003f26270 */
[----:B------:R-:W-:Y:S01]  /*e470*/  VIADD R0, R80, 0x40 ;  /* 0x0000004050007836 */ /* 0x000fe20000000000 */
[----:B------:R-:W-:Y:S01]  /*e480*/  LEA.HI.X R18, R2, UR9, R3, 0x1, P3 ;  /* 0x0000000902127c11 */ /* 0x000fe200098f0c03 */
[----:B0-----:R0:W1:Y:S01]  /*e490*/  SHFL.IDX PT, R78, R16, RZ, 0x181f ;  /* 0x00181fff104e7589 */ /* 0x00106200000e0000 */
[----:B------:R-:W-:-:S02]  /*e4a0*/  PRMT R23, RZ, 0x654, R23 ;  /* 0x00000654ff177816 */ /* 0x000fc40000000017 */
[----:B------:R-:W-:Y:S02]  /*e4b0*/  ISETP.GE.AND P0, PT, R0, R81, PT ;  /* 0x000000510000720c */ /* 0x000fe40003f06270 */
[----:B------:R0:W2:Y:S01]  /*e4c0*/  SHFL.IDX PT, R0, R18, RZ, 0x181f ;  /* 0x00181fff12007589 */ /* 0x0000a200000e0000 */
[----:B------:R0:W-:Y:S01]  /*e4d0*/  SYNCS.ARRIVE.TRANS64.RED.A1T0 RZ, [R23+URZ], RZ ;  /* 0x000000ff17ff79a7 */ /* 0x0001e2000810043f */
[----:B------:R-:W-:Y:S09]  /*e4e0*/  @P2 BRA `(.L_x_1512) ;  /* 0x0000000000482947 */ /* 0x000ff20003800000 */
        /* <DEDUP_REMOVED lines=18> */
.L_x_1512:
[----:B------:R-:W-:Y:S05]  /*e610*/  BSYNC B1 ;  /* 0x0000000000017941 */ /* 0x000fea0003800000 */
.L_x_1511:
[----:B--2---:R2:W4:Y:S01]  /*e620*/  SHFL.IDX PT, R0, R18, 0x1, 0x181f ;  /* 0x00381f0012007f89 */ /* 0x00452200000e0000 */
        /* <DEDUP_REMOVED lines=10> */
[----:B-----5:R-:W-:Y:S02]  /*e6d0*/  @!P3 LEA R4, P5, R201, R20, 0x1 ;  /* 0x00000014c904b211 */ /* 0x020fe400078a08ff */
        /* <DEDUP_REMOVED lines=10> */
.L_x_1514:
[----:B------:R-:W-:Y:S05]  /*e780*/  BSYNC B1 ;  /* 0x0000000000017941 */ /* 0x000fea0003800000 */
.L_x_1513:
[----:B----4-:R4:W0:Y:S01]  /*e790*/  SHFL.IDX PT, R0, R18, 0x2, 0x181f ;  /* 0x00581f0012007f89 */ /* 0x01082200000e0000 */
        /* <DEDUP_REMOVED lines=21> */
.L_x_1516:
[----:B------:R-:W-:Y:S05]  /*e8f0*/  BSYNC B1 ;  /* 0x0000000000017941 */ /* 0x000fea0003800000 */
.L_x_1515:
[----:B0-----:R-:W-:Y:S01]  /*e900*/  VIADD R0, R80, 0x60 ;  /* 0x0000006050007836 */ /* 0x001fe20000000000 */
[----:B--2-4-:R-:W0:Y:S04]  /*e910*/  SHFL.IDX PT, R18, R18, 0x3, 0x181f ;  /* 0x00781f0012127f89 */ /* 0x014e2800000e0000 */
[----:B------:R-:W-:Y:S01]  /*e920*/  ISETP.GE.AND P0, PT, R0, R81, PT ;  /* 0x000000510000720c */ /* 0x000fe20003f06270 */
[----:B------:R-:W2:-:S12]  /*e930*/  SHFL.IDX PT, R16, R16, 0x3, 0x181f ;  /* 0x00781f0010107f89 */ /* 0x000e9800000e0000 */
[----:B------:R-:W-:Y:S05]  /*e940*/  @P0 BRA `(.L_x_1517) ;  /* 0x0000000c00e40947 */ /* 0x000fea0003800000 */
[----:B------:R-:W-:Y:S01]  /*e950*/  ULDC UR4, c[0x0][0xac8] ;  /* 0x0002b20000047ab9 */ /* 0x000fe20000000800 */
[----:B------:R-:W-:Y:S01]  /*e960*/  ULDC.64 UR8, c[0x0][0x208] ;  /* 0x0000820000087ab9 */ /* 0x000fe20000000a00 */
[----:B------:R-:W-:Y:S02]  /*e970*/  ISETP.GE.AND P3, PT, R19, UR4, PT ;  /* 0x0000000413007c0c */ /* 0x000fe4000bf66270 */
[----:B------:R-:W-:Y:S02]  /*e980*/  ISETP.GE.AND P4, PT, R201, UR4, PT ;  /* 0x00000004c9007c0c */ /* 0x000fe4000bf86270 */
[----:B------:R-:W-:-:S09]  /*e990*/  ISETP.GE.AND P5, PT, R200, UR4, PT ;  /* 0x00000004c8007c0c */ /* 0x000fd2000bfa6270 */
[-C--:B--2---:R-:W-:Y:S02]  /*e9a0*/  @!P3 LEA R2, P0, R19, R16.reuse, 0x1 ;  /* 0x000000101302b211 */ /* 0x084fe400078008ff */
[----:B------:R-:W-:Y:S02]  /*e9b0*/  @!P4 LEA R4, P1, R201, R16, 0x1 ;  /* 0x00000010c904c211 */ /* 0x000fe400078208ff */
        /* <DEDUP_REMOVED lines=14> */
.L_x_1509:
[----:B------:R-:W-:Y:S01]  /*eaa0*/  ULDC.64 UR8, c[0x0][0xc00] ;  /* 0x0003000000087ab9 */ /* 0x000fe20000000a00 */
[----:B------:R-:W-:Y:S01]  /*eab0*/  R2UR UR4, R206 ;  /* 0x00000000ce0472ca */ /* 0x000fe200000e0000 */
[----:B------:R-:W-:Y:S01]  /*eac0*/  UISETP.NE.U32.AND UP0, UPT, UR8, URZ, UPT ;  /* 0x0000003f0800728c */ /* 0x000fe2000bf05070 */
[----:B------:R-:W0:Y:S01]  /*ead0*/  LDC R11, c[0x0][0xbe8] ;  /* 0x0002fa00ff0b7b82 */ /* 0x000e220000000800 */
[----:B------:R-:W-:Y:S01]  /*eae0*/  ULDC.64 UR12, c[0x0][0x208] ;  /* 0x00008200000c7ab9 */ /* 0x000fe20000000a00 */
[----:B------:R-:W-:Y:S01]  /*eaf0*/  R2UR UR10, R204 ;  /* 0x00000000cc0a72ca */ /* 0x000fe200000e0000 */
[----:B------:R-:W-:-:S03]  /*eb00*/  UISETP.NE.AND.EX UP0, UPT, UR9, URZ, UPT, UP0 ;  /* 0x0000003f0900728c */ /* 0x000fc6000bf05300 */
[----:B------:R-:W-:-:S03]  /*eb10*/  ULDC.64 UR8, c[0x0][0xc00] ;  /* 0x0003000000087ab9 */ /* 0x000fc60000000a00 */
[----:B------:R-:W-:Y:S02]  /*eb20*/  PLOP3.LUT P2, PT, PT, PT, UP0, 0x80, 0x0 ;  /* 0x000000000000781c */ /* 0x000fe40003f4f008 */
[----:B------:R-:W-:-:S06]  /*eb30*/  UIMAD.WIDE UR8, UR4, 0x4, UR8 ;  /* 0x00000004040878a5 */ /* 0x000fcc000f8e0208 */
[----:B------:R-:W-:Y:S02]  /*eb40*/  IMAD.U32 R2, RZ, RZ, UR8 ;  /* 0x00000008ff027e24 */ /* 0x000fe4000f8e00ff */
[----:B------:R-:W-:Y:S01]  /*eb50*/  IMAD.U32 R3, RZ, RZ, UR9 ;  /* 0x00000009ff037e24 */ /* 0x000fe2000f8e00ff */
[----:B------:R-:W-:-:S04]  /*eb60*/  ULDC.64 UR8, c[0x0][0xc08] ;  /* 0x0003020000087ab9 */ /* 0x000fc80000000a00 */
[----:B------:R-:W2:Y:S01]  /*eb70*/  @P2 LDG.E R6, desc[UR12][R2.64] ;  /* 0x0000000c02062981 */ /* 0x000ea2000c1e1900 */
[----:B0-----:R-:W-:Y:S01]  /*eb80*/  ISETP.NE.AND P0, PT, R11, 0x1, PT ;  /* 0x000000010b00780c */ /* 0x001fe20003f05270 */
[----:B------:R-:W-:-:S04]  /*eb90*/  UISETP.NE.U32.AND UP1, UPT, UR8, URZ, UPT ;  /* 0x0000003f0800728c */ /* 0x000fc8000bf25070 */
[----:B------:R-:W-:-:S06]  /*eba0*/  UISETP.NE.AND.EX UP1, UPT, UR9, URZ, UPT, UP1 ;  /* 0x0000003f0900728c */ /* 0x000fcc000bf25310 */
[----:B------:R-:W-:Y:S02]  /*ebb0*/  PLOP3.LUT P3, PT, PT, PT, UP1, 0x80, 0x0 ;  /* 0x000000000000781c */ /* 0x000fe40003f6f018 */
[----:B------:R-:W0:Y:S03]  /*ebc0*/  @P0 LDC R9, c[0x0][0xbec] ;  /* 0x0002fb00ff090b82 */ /* 0x000e260000000800 */
[----:B------:R-:W-:Y:S02]  /*ebd0*/  @UP1 ULDC.64 UR8, c[0x0][0xc08] ;  /* 0x0003020000081ab9 */ /* 0x000fe40000000a00 */
[----:B------:R-:W-:-:S03]  /*ebe0*/  @UP1 UIMAD.WIDE UR8, UR4, 0x4, UR8 ;  /* 0x00000004040818a5 */ /* 0x000fc6000f8e0208 */
[----:B------:R-:W-:Y:S02]  /*ebf0*/  ULDC UR4, c[0x0][0xa88] ;  /* 0x0002a20000047ab9 */ /* 0x000fe40000000800 */
[----:B------:R-:W-:Y:S02]  /*ec00*/  IMAD.U32 R0, RZ, RZ, UR4 ;  /* 0x00000004ff007e24 */ /* 0x000fe4000f8e00ff */
[----:B------:R-:W-:Y:S02]  /*ec10*/  IMAD.U32 R4, RZ, RZ, UR8 ;  /* 0x00000008ff047e24 */ /* 0x000fe4000f8e00ff */
[----:B------:R-:W-:Y:S01]  /*ec20*/  IMAD.U32 R5, RZ, RZ, UR9 ;  /* 0x00000009ff057e24 */ /* 0x000fe2000f8e00ff */
[----:B------:R-:W-:-:S04]  /*ec30*/  UMOV UR4, URZ ;  /* 0x0000003f00047c82 */ /* 0x000fc80008000000 */
[----:B------:R1:W5:Y:S01]  /*ec40*/  @P3 LDG.E R0, desc[UR12][R4.64] ;  /* 0x0000000c04003981 */ /* 0x000362000c1e1900 */
[----:B------:R-:W-:Y:S01]  /*ec50*/  USHF.R.S32.HI UR12, URZ, 0x1f, UR10 ;  /* 0x0000001f3f0c7899 */ /* 0x000fe2000801140a */
[----:B------:R-:W-:Y:S02]  /*ec60*/  ISETP.GE.AND P1, PT, R217, 0x80, PT ;  /* 0x00000080d900780c */ /* 0x000fe40003f26270 */
[----:B--2---:R-:W-:Y:S01]  /*ec70*/  @P2 R2UR UR4, R6 ;  /* 0x00000000060422ca */ /* 0x004fe200000e0000 */
[----:B01----:R-:W-:-:S14]  /*ec80*/  @P3 BRA `(.L_x_1518) ;  /* 0x0000000000143947 */ /* 0x003fdc0003800000 */
[----:B------:R-:W-:Y:S05]  /*ec90*/  @!P2 BRA `(.L_x_1518) ;  /* 0x000000000010a947 */ /* 0x000fea0003800000 */
[----:B------:R-:W-:Y:S02]  /*eca0*/  ULDC.64 UR8, c[0x0][0x208] ;  /* 0x0000820000087ab9 */ /* 0x000fe40000000a00 */
[----:B------:R-:W2:Y:S04]  /*ecb0*/  LDG.E R5, desc[UR8][R2.64] ;  /* 0x0000000802057981 */ /* 0x000ea8000c1e1900 */
[----:B-----5:R-:W2:Y:S02]  /*ecc0*/  LDG.E R0, desc[UR8][R2.64+0x4] ;  /* 0x0000040802007981 */ /* 0x020ea4000c1e1900 */
[----:B--2---:R-:W-:-:S07]  /*ecd0*/  IMAD.IADD R0, R0, 0x1, -R5 ;  /* 0x0000000100007824 */ /* 0x004fce00078e0a05 */
.L_x_1518:
[----:B------:R-:W-:Y:S01]  /*ece0*/  R2UR UR9, R206 ;  /* 0x00000000ce0972ca */ /* 0x000fe200000e0000 */
[----:B------:R-:W-:Y:S01]  /*ecf0*/  USHF.R.S32.HI UR11, URZ, 0x1f, UR4 ;  /* 0x0000001f3f0b7899 */ /* 0x000fe20008011404 */
[----:B------:R-:W-:Y:S11]  /*ed00*/  BSSY B1, `(.L_x_1519) ;  /* 0x0000030000017945 */ /* 0x000ff60003800000 */
[----:B------:R-:W-:-:S02]  /*ed10*/  USHF.R.S32.HI UR8, URZ, 0x1f, UR9 ;  /* 0x0000001f3f087899 */ /* 0x000fc40008011409 */
[----:B------:R-:W-:Y:S02]  /*ed20*/  USEL UR13, UR9, URZ, !UP0 ;  /* 0x0000003f090d7287 */ /* 0x000fe4000c000000 */
[----:B------:R-:W-:Y:S01]  /*ed30*/  USEL UR14, UR8, URZ, !UP0 ;  /* 0x0000003f080e7287 */ /* 0x000fe2000c000000 */
[----:B------:R-:W-:Y:S11]  /*ed40*/  @P1 BRA `(.L_x_1520) ;  /* 0x0000000000ac1947 */ /* 0x000ff60003800000 */
[----:B------:R-:W0:Y:S01]  /*ed50*/  S2R R3, SR_TID.X ;  /* 0x0000000000037919 */ /* 0x000e220000002100 */
[----:B------:R-:W1:Y:S01]  /*ed60*/  LDC R7, c[0x0][0xbe8] ;  /* 0x0002fa00ff077b82 */ /* 0x000e620000000800 */
[----:B------:R-:W-:Y:S02]  /*ed70*/  IMAD.U32 R4, RZ, RZ, UR61 ;  /* 0x0000003dff047e24 */ /* 0x000fe4000f8e00ff */
[----:B-1---5:R-:W-:-:S03]  /*ed80*/  IMAD R2, R0, R7, RZ ;  /* 0x0000000700027224 */ /* 0x022fc600078e02ff */
[----:B0-----:R-:W-:-:S04]  /*ed90*/  IADD3 R4, R4, -0x80, R3 ;  /* 0xffffff8004047810 */ /* 0x001fc80007ffe003 */
        /* <DEDUP_REMOVED lines=8> */
[----:B------:R-:W-:Y:S01]  /*ee20*/  UMOV UR9, UR11 ;  /* 0x0000000b00097c82 */ /* 0x000fe20008000000 */
[----:B------:R-:W-:-:S06]  /*ee30*/  ULDC.64 UR18, c[0x0][0x208] ;  /* 0x0000820000127ab9 */ /* 0x000fcc0000000a00 */
        /* <DEDUP_REMOVED lines=8> */
[----:B------:R-:W-:-:S03]  /*eec0*/  UIMAD UR10, UR13, UR17, UR10 ;  /* 0x000000110d0a72a4 */ /* 0x000fc6000f8e020a */
        /* <DEDUP_REMOVED lines=19> */
.L_x_1520:
[----:B------:R-:W-:Y:S05]  /*f000*/  BSYNC B1 ;  /* 0x0000000000017941 */ /* 0x000fea0003800000 */
.L_x_1519:
[----:B0-----:R-:W0:Y:S01]  /*f010*/  @P0 LDC R3, c[0x0][0xbf0] ;  /* 0x0002fc00ff030b82 */ /* 0x001e220000000800 */
[----:B------:R-:W-:Y:S01]  /*f020*/  ULDC.64 UR16, c[0x0][0xaa0] ;  /* 0x0002a80000107ab9 */ /* 0x000fe20000000a00 */
[----:B------:R-:W-:Y:S01]  /*f030*/  R2UR UR15, R204 ;  /* 0x00000000cc0f72ca */ /* 0x000fe200000e0000 */
[----:B------:R-:W-:Y:S01]  /*f040*/  UIMAD UR10, UR11, UR16, URZ ;  /* 0x000000100b0a72a4 */ /* 0x000fe2000f8e023f */
[----:B------:R-:W-:Y:S01]  /*f050*/  IMAD R2, R203, 0x20, R205 ;  /* 0x00000020cb027824 */ /* 0x000fe200078e02cd */
[----:B------:R-:W-:Y:S01]  /*f060*/  UIMAD.WIDE.U32 UR8, UR4, UR16, URZ ;  /* 0x00000010040872a5 */ /* 0x000fe2000f8e003f */
[----:B------:R-:W-:Y:S01]  /*f070*/  BSSY B1, `(.L_x_1521) ;  /* 0x0000041000017945 */ /* 0x000fe20003800000 */
[----:B------:R-:W-:Y:S01]  /*f080*/  UIMAD UR10, UR4, UR17, UR10 ;  /* 0x00000011040a72a4 */ /* 0x000fe2000f8e020a */
[----:B------:R-:W-:Y:S02]  /*f090*/  VIADD R6, R2, UR61 ;  /* 0x0000003d02067c36 */ /* 0x000fe40008000000 */
[----:B------:R-:W-:Y:S01]  /*f0a0*/  ULDC.64 UR16, c[0x0][0xae8] ;  /* 0x0002ba0000107ab9 */ /* 0x000fe20000000a00 */
[----:B------:R-:W-:Y:S01]  /*f0b0*/  UIADD3 UR9, UR9, UR10, URZ ;  /* 0x0000000a09097290 */ /* 0x000fe2000fffe03f */
[----:B------:R-:W-:Y:S01]  /*f0c0*/  @P0 IMAD.HI.U32 R2, R6, R9, RZ ;  /* 0x0000000906020227 */ /* 0x000fe200078e00ff */
[----:B------:R-:W-:-:S02]  /*f0d0*/  UIMAD UR4, UR12, UR16, URZ ;  /* 0x000000100c0472a4 */ /* 0x000fc4000f8e023f */
[----:B------:R-:W-:Y:S01]  /*f0e0*/  UIMAD.WIDE.U32 UR8, UR15, UR16, UR8 ;  /* 0x000000100f0872a5 */ /* 0x000fe2000f8e0008 */
[----:B------:R-:W-:Y:S01]  /*f0f0*/  IMAD.MOV.U32 R5, RZ, RZ, R6 ;  /* 0x000000ffff057224 */ /* 0x000fe200078e0006 */
[----:B------:R-:W-:Y:S01]  /*f100*/  UIMAD UR4, UR15, UR17, UR4 ;  /* 0x000000110f0472a4 */ /* 0x000fe2000f8e0204 */
[----:B------:R-:W-:-:S03]  /*f110*/  ULDC.64 UR10, c[0x0][0xaf0] ;  /* 0x0002bc00000a7ab9 */ /* 0x000fc60000000a00 */
[----:B------:R-:W-:Y:S02]  /*f120*/  UIADD3 UR9, UR9, UR4, URZ ;  /* 0x0000000409097290 */ /* 0x000fe4000fffe03f */
[----:B------:R-:W-:Y:S01]  /*f130*/  UIMAD UR4, UR14, UR10, URZ ;  /* 0x0000000a0e0472a4 */ /* 0x000fe2000f8e023f */
[----:B0-----:R-:W-:Y:S01]  /*f140*/  @P0 SHF.R.U32.HI R5, RZ, R3, R2 ;  /* 0x00000003ff050219 */ /* 0x001fe20000011602 */
[----:B------:R-:W-:Y:S02]  /*f150*/  UIMAD.WIDE.U32 UR8, UR13, UR10, UR8 ;  /* 0x0000000a0d0872a5 */ /* 0x000fe4000f8e0008 */
[----:B------:R-:W-:Y:S01]  /*f160*/  UIMAD UR4, UR13, UR11, UR4 ;  /* 0x0000000b0d0472a4 */ /* 0x000fe2000f8e0204 */
[--C-:B------:R-:W-:Y:S01]  /*f170*/  SHF.R.S32.HI R2, RZ, 0x1f, R5.reuse ;  /* 0x0000001fff027819 */ /* 0x100fe20000011405 */
[----:B------:R-:W-:Y:S01]  /*f180*/  IMAD.MOV R7, RZ, RZ, -R5 ;  /* 0x000000ffff077224 */ /* 0x000fe200078e0a05 */
[----:B------:R-:W-:Y:S01]  /*f190*/  ULDC.64 UR10, c[0x0][0xae0] ;  /* 0x0002b800000a7ab9 */ /* 0x000fe20000000a00 */
[----:B------:R-:W-:-:S02]  /*f1a0*/  UIADD3 UR4, UR9, UR4, URZ ;  /* 0x0000000409047290 */ /* 0x000fc4000fffe03f */
[----:B------:R-:W-:Y:S02]  /*f1b0*/  IMAD.U32 R3, RZ, RZ, UR9 ;  /* 0x00000009ff037e24 */ /* 0x000fe4000f8e00ff */
        /* <DEDUP_REMOVED lines=8> */
[----:B------:R-:W-:Y:S02]  /*f240*/  IMAD.IADD R3, R3, 0x1, R9 ;  /* 0x0000000103037824 */ /* 0x000fe400078e0209 */
[----:B------:R-:W-:Y:S02]  /*f250*/  IMAD R4, R4, UR8, RZ ;  /* 0x0000000804047c24 */ /* 0x000fe4000f8e02ff */
[----:B------:R-:W-:Y:S02]  /*f260*/  VIADD R6, R205, UR61 ;  /* 0x0000003dcd067c36 */ /* 0x000fe40008000000 */
[----:B-----5:R-:W-:Y:S02]  /*f270*/  IMAD R11, R0, R11, RZ ;  /* 0x0000000b000b7224 */ /* 0x020fe400078e02ff */
        /* <DEDUP_REMOVED lines=32> */
.L_x_1522:
[----:B------:R-:W-:Y:S05]  /*f480*/  BSYNC B1 ;  /* 0x0000000000017941 */ /* 0x000fea0003800000 */
.L_x_1521:
        /* <DEDUP_REMOVED lines=22> */
.L_x_1524:
[----:B------:R-:W-:Y:S05]  /*f5f0*/  BSYNC B1 ;  /* 0x0000000000017941 */ /* 0x000fea0003800000 */
.L_x_1523:
        /* <DEDUP_REMOVED lines=22> */
.L_x_1526:
[----:B------:R-:W-:Y:S05]  /*f760*/  BSYNC B1 ;  /* 0x0000000000017941 */ /* 0x000fea0003800000 */
.L_x_1525:
        /* <DEDUP_REMOVED lines=23> */
.L_x_1517:
[----:B------:R-:W-:Y:S05]  /*f8e0*/  BSYNC B0 ;  /* 0x0000000000007941 */ /* 0x000fea0003800000 */
.L_x_1508:
[----:B------:R-:W-:Y:S02]  /*f8f0*/  ULDC UR4, c[0x0][0xc3c] ;  /* 0x00030f0000047ab9 */ /* 0x000fe40000000800 */
[----:B------:R-:W-:-:S06]  /*f900*/  UISETP.GE.AND UP0, UPT, UR6, UR4, UPT ;  /* 0x000000040600728c */ /* 0x000fcc000bf06270 */
[----:B------:R-:W-:-:S13]  /*f910*/  PLOP3.LUT P0, PT, PT, PT, UP0, 0x80, 0x0 ;  /* 0x000000000000781c */ /* 0x000fda0003f0f008 */
[----:B------:R-:W-:Y:S05]  /*f920*/  @!P0 BRA `(.L_x_1527) ;  /* 0xffffff1400508947 */ /* 0x000fea000383ffff */
[----:B------:R-:W-:Y:S05]  /*f930*/  EXIT ;  /* 0x000000000000794d */ /* 0x000fea0003800000 */
.L_x_1426:
[----:B------:R-:W-:-:S08]  /*f940*/  NOP ;  /* 0x0000000000007918 */ /* 0x000fd00000000000 */
[----:B0-----:R-:W0:-:S00]  /*f950*/  USETMAXREG.DEALLOC.CTAPOOL 0x18 ;  /* 0x00000018000079c8 */ /* 0x001e0000080e0500 */
        /* <DEDUP_REMOVED lines=13> */
[----:B------:R-:W2:Y:S01]  /*fa30*/  LDS.128 R16, [UR4+0x308d0] ;  /* 0x0308d004ff107984 */ /* 0x000ea20008000c00 */
[----:B------:R-:W-:Y:S06]  /*fa40*/  BAR.ARV 0x4, 0x180 ;  /* 0x0106000000007b1d */ /* 0x000fec0000002000 */
[----:B------:R-:W-:Y:S05]  /*fa50*/  BRA `(.L_x_1529) ;  /* 0x0000000800947947 */ /* 0x000fea0003800000 */
.L_x_1528:
[----:B------:R-:W1:Y:S01]  /*fa60*/  S2R R0, SR_TID.X ;  /* 0x0000000000007919 */ /* 0x000e620000002100 */
[----:B------:R-:W-:Y:S01]  /*fa70*/  ULDC UR4, c[0x0][0xc3c] ;  /* 0x00030f0000047ab9 */ /* 0x000fe20000000800 */
[----:B------:R-:W-:Y:S01]  /*fa80*/  ULDC.64 UR6, c[0x0][0x208] ;  /* 0x0000820000067ab9 */ /* 0x000fe20000000a00 */
[----:B------:R-:W-:Y:S01]  /*fa90*/  ULDC UR5, c[0x0][0xc38] ;  /* 0x00030e0000057ab9 */ /* 0x000fe20000000800 */
[----:B-1----:R-:W-:-:S04]  /*faa0*/  LOP3.LUT R0, R0, 0x1f, RZ, 0xc0, !PT ;  /* 0x0000001f00007812 */ /* 0x002fc800078ec0ff */
        /* <DEDUP_REMOVED lines=38> */
.L_x_1534:
        /* <DEDUP_REMOVED lines=13> */
.L_x_1533:
[----:B------:R-:W-:Y:S05]  /*fde0*/  BSYNC B0 ;  /* 0x0000000000007941 */ /* 0x000fea0003800000 */
.L_x_1532:
        /* <DEDUP_REMOVED lines=21> */
.L_x_1530:
[----:B------:R-:W-:Y:S01]  /*ff40*/  IMAD.IADD R7, R6, 0x1, -R7 ;  /* 0x0000000106077824 */ /* 0x000fe200078e0a07 */
[----:B------:R-:W-:-:S03]  /*ff50*/  ULDC.64 UR8, c[0x0][0x208] ;  /* 0x0000820000087ab9 */ /* 0x000fc60000000a00 */
[----:B------:R-:W-:-:S05]  /*ff60*/  IMAD R2, R4, UR5, R7 ;  /* 0x0000000504027c24 */ /* 0x000fca000f8e0207 */
[----:B------:R-:W-:Y:S02]  /*ff70*/  ISETP.GT.AND P0, PT, R2, UR6, PT ;  /* 0x0000000602007c0c */ /* 0x000fe4000bf04270 */
[----:B------:R-:W0:Y:S11]  /*ff80*/  LDC.64 R2, c[0x0][0xc90] ;  /* 0x00032400ff027b82 */ /* 0x000e360000000a00 */
[----:B------:R-:W-:-:S04]  /*ff90*/  VOTE.ANY R11, PT, !P0 ;  /* 0x00000000000b7806 */ /* 0x000fc800040e0100 */
[----:B------:R-:W1:Y:S02]  /*ffa0*/  POPC R6, R11 ;  /* 0x0000000b00067309 */ /* 0x000e640000000000 */
[----:B-1----:R-:W-:-:S04]  /*ffb0*/  VIADD R19, R6, UR4 ;  /* 0x0000000406137c36 */ /* 0x002fc80008000000 */
[----:B0-----:R-:W-:-:S05]  /*ffc0*/  IMAD.WIDE R2, R19, 0x4, R2 ;  /* 0x0000000413027825 */ /* 0x001fca00078e0202 */
[----:B------:R-:W2:Y:S01]  /*ffd0*/  LDG.E R10, desc[UR8][R2.64] ;  /* 0x00000008020a7981 */ /* 0x000ea2000c1e1900 */
[----:B------:R-:W-:-:S03]  /*ffe0*/  ISETP.NE.AND P0, PT, R11, RZ, PT ;  /* 0x000000ff0b00720c */ /* 0x000fc60003f05270 */
[----:B------:R-:W2:Y:S02]  /*fff0*/  SHFL.IDX PT, R5, R5, R6, 0x1f ;  /* 0x00001f0605057589 */ /* 0x000ea400000e0000 */
[----:B--2---:R-:W-:-:S05]  /*10000*/  IMAD R8, R5, R10, RZ ;  /* 0x0000000a05087224 */ /* 0x004fca00078e02ff */
[----:B------:R-:W-:-:S04]  /*10010*/  IABS R9, R8 ;  /* 0x0000000800097213 */ /* 0x000fc80000000000 */
[----:B------:R-:W0:Y:S08]  /*10020*/  I2F.RP R12, R9 ;  /* 0x00000009000c7306 */ /* 0x000e300000209400 */
[----:B0-----:R-:W0:Y:S02]  /*10030*/  MUFU.RCP R12, R12 ;  /* 0x0000000c000c7308 */ /* 0x001e240000001000 */
[----:B0-----:R-:W-:-:S06]  /*10040*/  VIADD R13, R12, 0xffffffe ;  /* 0x0ffffffe0c0d7836 */ /* 0x001fcc0000000000 */
[----:B------:R0:W1:Y:S01]  /*10050*/  F2I.FTZ.U32.TRUNC.NTZ R3, R13 ;  /* 0x0000000d00037305 */ /* 0x000062000021f000 */
[----:B------:R-:W-:Y:S05]  /*10060*/  @!P0 BRA `(.L_x_1535) ;  /* 0x0000000000088947 */ /* 0x000fea0003800000 */
[----:B------:R-:W-:-:S05]  /*10070*/  VIADD R11, R6, 0xffffffff ;  /* 0xffffffff060b7836 */ /* 0x000fca0000000000 */
[----:B------:R2:W3:Y:S02]  /*10080*/  SHFL.IDX PT, R16, R4, R11, 0x1f ;  /* 0x00001f0b04107589 */ /* 0x0004e400000e0000 */
.L_x_1535:
[----:B-1----:R-:W-:Y:S01]  /*10090*/  IMAD.MOV R2, RZ, RZ, -R3 ;  /* 0x000000ffff027224 */ /* 0x002fe200078e0a03 */
[----:B--2---:R-:W-:Y:S01]  /*100a0*/  IABS R4, R8 ;  /* 0x0000000800047213 */ /* 0x004fe20000000000 */
[----:B---3--:R-:W-:Y:S02]  /*100b0*/  IMAD R16, R16, UR5, R7 ;  /* 0x0000000510107c24 */ /* 0x008fe4000f8e0207 */
[----:B------:R-:W-:Y:S02]  /*100c0*/  IMAD R7, R2, R9, RZ ;  /* 0x0000000902077224 */ /* 0x000fe400078e02ff */
[----:B------:R-:W-:Y:S02]  /*100d0*/  IMAD.MOV.U32 R2, RZ, RZ, RZ ;  /* 0x000000ffff027224 */ /* 0x000fe400078e00ff */
[----:B------:R-:W-:Y:S02]  /*100e0*/  IMAD.MOV R4, RZ, RZ, -R4 ;  /* 0x000000ffff047224 */ /* 0x000fe400078e0a04 */
[----:B------:R-:W-:Y:S01]  /*100f0*/  IMAD.HI.U32 R2, R3, R7, R2 ;  /* 0x0000000703027227 */ /* 0x000fe200078e0002 */
[----:B------:R-:W-:-:S04]  /*10100*/  IADD3 R7, -R16, UR6, RZ ;  /* 0x0000000610077c10 */ /* 0x000fc8000fffe1ff */
[----:B------:R-:W-:-:S05]  /*10110*/  IABS R3, R7 ;  /* 0x0000000700037213 */ /* 0x000fca0000000000 */
[----:B------:R-:W-:-:S04]  /*10120*/  IMAD.HI.U32 R2, R2, R3, RZ ;  /* 0x0000000302027227 */ /* 0x000fc800078e00ff */
[----:B------:R-:W-:Y:S01]  /*10130*/  IMAD R4, R2, R4, R3 ;  /* 0x0000000402047224 */ /* 0x000fe200078e0203 */
[----:B------:R-:W-:-:S04]  /*10140*/  LOP3.LUT R3, R7, R8, RZ, 0x3c, !PT ;  /* 0x0000000807037212 */ /* 0x000fc800078e3cff */
[----:B------:R-:W-:Y:S02]  /*10150*/  ISETP.GT.U32.AND P1, PT, R9, R4, PT ;  /* 0x000000040900720c */ /* 0x000fe40003f24070 */
[----:B------:R-:W-:-:S11]  /*10160*/  ISETP.GE.AND P2, PT, R3, RZ, PT ;  /* 0x000000ff0300720c */ /* 0x000fd60003f46270 */
[----:B------:R-:W-:Y:S02]  /*10170*/  @!P1 IMAD.IADD R4, R4, 0x1, -R9 ;  /* 0x0000000104049824 */ /* 0x000fe400078e0a09 */
[----:B------:R-:W-:Y:S01]  /*10180*/  @!P1 VIADD R2, R2, 0x1 ;  /* 0x0000000102029836 */ /* 0x000fe20000000000 */
[----:B------:R-:W-:Y:S02]  /*10190*/  ISETP.NE.AND P1, PT, R8, RZ, PT ;  /* 0x000000ff0800720c */ /* 0x000fe40003f25270 */
[----:B------:R-:W-:-:S13]  /*101a0*/  ISETP.GE.U32.AND P0, PT, R4, R9, PT ;  /* 0x000000090400720c */ /* 0x000fda0003f06070 */
[----:B------:R-:W-:-:S04]  /*101b0*/  @P0 VIADD R2, R2, 0x1 ;  /* 0x0000000102020836 */ /* 0x000fc80000000000 */
[----:B------:R-:W-:-:S04]  /*101c0*/  IMAD.MOV.U32 R9, RZ, RZ, R2 ;  /* 0x000000ffff097224 */ /* 0x000fc800078e0002 */
[----:B------:R-:W-:Y:S01]  /*101d0*/  @!P2 IMAD.MOV R9, RZ, RZ, -R9 ;  /* 0x000000ffff09a224 */ /* 0x000fe200078e0a09 */
[----:B------:R-:W-:-:S05]  /*101e0*/  @!P1 LOP3.LUT R9, RZ, R8, RZ, 0x33, !PT ;  /* 0x00000008ff099212 */ /* 0x000fca00078e33ff */
[----:B------:R-:W-:Y:S02]  /*101f0*/  IMAD R4, R10, R9, RZ ;  /* 0x000000090a047224 */ /* 0x000fe400078e02ff */
[----:B------:R-:W-:Y:S02]  /*10200*/  IMAD.MOV R9, RZ, RZ, -R9 ;  /* 0x000000ffff097224 */ /* 0x000fe400078e0a09 */
[----:B------:R-:W-:Y:S02]  /*10210*/  IMAD.MOV R3, RZ, RZ, -R4 ;  /* 0x000000ffff037224 */ /* 0x000fe400078e0a04 */
[----:B------:R-:W-:-:S03]  /*10220*/  IMAD R7, R8, R9, R7 ;  /* 0x0000000908077224 */ /* 0x000fc600078e0207 */
[----:B------:R-:W-:Y:S01]  /*10230*/  VIADDMNMX R10, R3, UR5, R10, PT ;  /* 0x00000005030a7c46 */ /* 0x000fe2000b80010a */
[----:B------:R-:W-:Y:S01]  /*10240*/  IMAD.IADD R4, R7, 0x1, R4 ;  /* 0x0000000107047824 */ /* 0x000fe200078e0204 */
[----:B------:R-:W-:Y:S02]  /*10250*/  IABS R8, R7 ;  /* 0x0000000700087213 */ /* 0x000fe40000000000 */
[----:B------:R-:W-:-:S04]  /*10260*/  IABS R6, R10 ;  /* 0x0000000a00067213 */ /* 0x000fc80000000000 */
[----:B------:R-:W1:Y:S08]  /*10270*/  I2F.RP R11, R6 ;  /* 0x00000006000b7306 */ /* 0x000e700000209400 */
[----:B-1----:R-:W1:Y:S02]  /*10280*/  MUFU.RCP R11, R11 ;  /* 0x0000000b000b7308 */ /* 0x002e640000001000 */
[----:B-1----:R-:W-:-:S06]  /*10290*/  VIADD R2, R11, 0xffffffe ;  /* 0x0ffffffe0b027836 */ /* 0x002fcc0000000000 */
[----:B------:R1:W2:Y:S02]  /*102a0*/  F2I.FTZ.U32.TRUNC.NTZ R3, R2 ;  /* 0x0000000200037305 */ /* 0x0002a4000021f000 */
[----:B-1----:R-:W-:Y:S02]  /*102b0*/  IMAD.MOV.U32 R2, RZ, RZ, RZ ;  /* 0x000000ffff027224 */ /* 0x002fe400078e00ff */
[----:B--2---:R-:W-:-:S04]  /*102c0*/  IMAD.MOV R9, RZ, RZ, -R3 ;  /* 0x000000ffff097224 */ /* 0x004fc800078e0a03 */
[----:B------:R-:W-:-:S04]  /*102d0*/  IMAD R9, R9, R6, RZ ;  /* 0x0000000609097224 */ /* 0x000fc800078e02ff */
[----:B------:R-:W-:Y:S01]  /*102e0*/  IMAD.HI.U32 R3, R3, R9, R2 ;  /* 0x0000000903037227 */ /* 0x000fe200078e0002 */
[-C--:B------:R-:W-:Y:S02]  /*102f0*/  IABS R9, R10.reuse ;  /* 0x0000000a00097213 */ /* 0x080fe40000000000 */
[----:B------:R-:W-:-:S03]  /*10300*/  LOP3.LUT R2, R7, R10, RZ, 0x3c, !PT ;  /* 0x0000000a07027212 */ /* 0x000fc600078e3cff */
[----:B------:R-:W-:Y:S01]  /*10310*/  IMAD.MOV R9, RZ, RZ, -R9 ;  /* 0x000000ffff097224 */ /* 0x000fe200078e0a09 */
[----:B------:R-:W-:Y:S01]  /*10320*/  ISETP.GE.AND P2, PT, R2, RZ, PT ;  /* 0x000000ff0200720c */ /* 0x000fe20003f46270 */
[----:B------:R-:W-:-:S04]  /*10330*/  IMAD.HI.U32 R3, R3, R8, RZ ;  /* 0x0000000803037227 */ /* 0x000fc800078e00ff */
[----:B------:R-:W-:-:S05]  /*10340*/  IMAD R9, R3, R9, R8 ;  /* 0x0000000903097224 */ /* 0x000fca00078e0208 */
[----:B------:R-:W-:-:S13]  /*10350*/  ISETP.GT.U32.AND P1, PT, R6, R9, PT ;  /* 0x000000090600720c */ /* 0x000fda0003f24070 */
[----:B------:R-:W-:Y:S02]  /*10360*/  @!P1 IMAD.IADD R9, R9, 0x1, -R6 ;  /* 0x0000000109099824 */ /* 0x000fe400078e0a06 */
[----:B------:R-:W-:Y:S01]  /*10370*/  @!P1 VIADD R3, R3, 0x1 ;  /* 0x0000000103039836 */ /* 0x000fe20000000000 */
[----:B------:R-:W-:Y:S02]  /*10380*/  ISETP.NE.AND P1, PT, R10, RZ, PT ;  /* 0x000000ff0a00720c */ /* 0x000fe40003f25270 */
[----:B------:R-:W-:-:S13]  /*10390*/  ISETP.GE.U32.AND P0, PT, R9, R6, PT ;  /* 0x000000060900720c */ /* 0x000fda0003f06070 */
[----:B------:R-:W-:-:S04]  /*103a0*/  @P0 VIADD R3, R3, 0x1 ;  /* 0x0000000103030836 */ /* 0x000fc80000000000 */
[----:B------:R-:W-:Y:S01]  /*103b0*/  @!P2 IMAD.MOV R3, RZ, RZ, -R3 ;  /* 0x000000ffff03a224 */ /* 0x000fe200078e0a03 */
[----:B------:R-:W-:Y:S01]  /*103c0*/  @!P1 LOP3.LUT R3, RZ, R10, RZ, 0x33, !PT ;  /* 0x0000000aff039212 */ /* 0x000fe200078e33ff */
[----:B------:R-:W-:-:S03]  /*103d0*/  IMAD.MOV R10, RZ, RZ, -R10 ;  /* 0x000000ffff0a7224 */ /* 0x000fc600078e0a0a */
[----:B------:R-:W-:Y:S01]  /*103e0*/  LOP3.LUT R2, RZ, R3, RZ, 0x33, !PT ;  /* 0x00000003ff027212 */ /* 0x000fe200078e33ff */
[----:B------:R-:W-:-:S04]  /*103f0*/  IMAD R18, R3, R10, R4 ;  /* 0x0000000a03127224 */ /* 0x000fc800078e0204 */
[----:B------:R-:W-:Y:S01]  /*10400*/  IMAD.IADD R17, R5, 0x1, R2 ;  /* 0x0000000105117824 */ /* 0x000fe200078e0202 */
[----:B------:R-:W-:Y:S06]  /*10410*/  BRA `(.L_x_1536) ;  /* 0x00000000000c7947 */ /* 0x000fec0003800000 */
.L_x_1531:
[----:B------:R-:W-:Y:S02]  /*10420*/  IMAD.MOV.U32 R17, RZ, RZ, RZ ;  /* 0x000000ffff117224 */ /* 0x000fe400078e00ff */
[----:B------:R-:W-:Y:S02]  /*10430*/  IMAD.U32 R16, RZ, RZ, UR6 ;  /* 0x00000006ff107e24 */ /* 0x000fe4000f8e00ff */
[----:B------:R-:W-:-:S07]  /*10440*/  IMAD.MOV.U32 R18, RZ, RZ, RZ ;  /* 0x000000ffff127224 */ /* 0x000fce00078e00ff */
.L_x_1536:
[----:B------:R-:W-:-:S13]  /*10450*/  ISETP.NE.AND P0, PT, R0, RZ, PT ;  /* 0x000000ff0000720c */ /* 0x000fda0003f05270 */
[----:B------:R-:W1:Y:S01]  /*10460*/  @!P0 S2R R3, SR_CgaCtaId ;  /* 0x0000000000038919 */ /* 0x000e620000008800 */
[----:B------:R-:W-:-:S04]  /*10470*/  @!P0 MOV R0, 0x400 ;  /* 0x0000040000008802 */ /* 0x000fc80000000f00 */
[----:B-1----:R-:W-:-:S05]  /*10480*/  @!P0 LEA R0, R3, R0, 0x18 ;  /* 0x0000000003008211 */ /* 0x002fca00078ec0ff */
[----:B------:R1:W-:Y:S01]  /*10490*/  @!P0 STS.128 [R0+0x308d0], R16 ;  /* 0x0308d01000008388 */ /* 0x0003e20000000c00 */
[----:B------:R-:W-:Y:S06]  /*104a0*/  BAR.ARV 0x5, 0x180 ;  /* 0x0146000000007b1d */ /* 0x000fec0000002000 */
.L_x_1529:
[----:B-1----:R-:W-:Y:S01]  /*104b0*/  IMAD.MOV.U32 R0, RZ, RZ, 0x1 ;  /* 0x00000001ff007424 */ /* 0x002fe200078e00ff */
[----:B------:R1:W-:Y:S01]  /*104c0*/  STL [R1+0x4], RZ ;  /* 0x000004ff01007387 */ /* 0x0003e20000100800 */
[----:B------:R-:W-:Y:S02]  /*104d0*/  ULDC UR4, c[0x0][0xc3c] ;  /* 0x00030f0000047ab9 */ /* 0x000fe40000000800 */
[----:B--2---:R-:W-:Y:S01]  /*104e0*/  ISETP.GE.AND P0, PT, R19, UR4, PT ;  /* 0x0000000413007c0c */ /* 0x004fe2000bf06270 */
[----:B------:R1:W-:Y:S04]  /*104f0*/  STL [R1+0x10], R0 ;  /* 0x0000100001007387 */ /* 0x0003e80000100800 */
[----:B------:R1:W-:Y:S08]  /*10500*/  STL [R1+0x38], RZ ;  /* 0x000038ff01007387 */ /* 0x0003f00000100800 */
[----:B-1----:R-:W-:Y:S05]  /*10510*/  @P0 BRA `(.L_x_1537) ;  /* 0x0000006400600947 */ /* 0x002fea0003800000 */
[----:B------:R-:W1:Y:S01]  /*10520*/  S2R R5, SR_TID.X ;  /* 0x0000000000057919 */ /* 0x000e620000002100 */
[----:B------:R-:W2:Y:S01]  /*10530*/  S2UR UR5, SR_CgaCtaId ;  /* 0x00000000000579c3 */ /* 0x000ea20000008800 */
[----:B------:R-:W-:Y:S01]  /*10540*/  UMOV UR4, 0x400 ;  /* 0x0000040000047882 */ /* 0x000fe20000000000 */
[----:B------:R-:W-:Y:S01]  /*10550*/  BSSY B8, `(.L_x_1537) ;  /* 0x0000654000087945 */ /* 0x000fe20003800000 */
[----:B------:R-:W-:Y:S01]  /*10560*/  ULDC UR38, c[0x0][0xc] ;  /* 0x0000030000267ab9 */ /* 0x000fe20000000800 */
[----:B------:R-:W-:Y:S01]  /*10570*/  ULDC.64 UR36, c[0x0][0x198] ;  /* 0x0000660000247ab9 */ /* 0x000fe20000000a00 */
[----:B--2---:R-:W-:Y:S01]  /*10580*/  ULEA UR4, UR5, UR4, 0x18 ;  /* 0x0000000405047291 */ /* 0x004fe2000f8ec03f */
[C---:B-1----:R-:W-:Y:S01]  /*10590*/  IMAD.SHL.U32 R0, R5.reuse, 0x8, RZ ;  /* 0x0000000805007824 */ /* 0x042fe200078e00ff */
[----:B------:R-:W-:-:S04]  /*105a0*/  LOP3.LUT R4, R5, 0x7f, RZ, 0xc0, !PT ;  /* 0x0000007f05047812 */ /* 0x000fc800078ec0ff */
[C---:B0-----:R-:W-:Y:S02]  /*105b0*/  LOP3.LUT R2, R0.reuse, 0x1f8, RZ, 0xc0, !PT ;  /* 0x000001f800027812 */ /* 0x041fe400078ec0ff */
        /* <DEDUP_REMOVED lines=9> */
[----:B------:R-:W-:Y:S01]  /*10650*/  STL [R1], R4 ;  /* 0x0000000401007387 */ /* 0x000fe20000100800 */
        /* <DEDUP_REMOVED lines=8> */
.L_x_1658:
[----:B------:R-:W-:Y:S05]  /*106e0*/  YIELD ;  /* 0x0000000000007946 */ /* 0x000fea0003800000 */
[----:B------:R-:W-:Y:S01]  /*106f0*/  ULDC.64 UR4, c[0x0][0xa28] ;  /* 0x00028a0000047ab9 */ /* 0x000fe20000000a00 */
[----:B----4-:R-:W-:Y:S01]  /*10700*/  IMAD.MOV.U32 R0, RZ, RZ, RZ ;  /* 0x000000ffff007224 */ /* 0x010fe200078e00ff */
[----:B------:R-:W-:Y:S01]  /*10710*/  ISETP.NE.U32.AND P0, PT, RZ, UR4, PT ;  /* 0x00000004ff007c0c */ /* 0x000fe2000bf05070 */
[----:B-1----:R-:W1:Y:S01]  /*10720*/  LDC.64 R4, c[0x0][0xa00] ;  /* 0x00028000ff047b82 */ /* 0x002e620000000a00 */
[----:B------:R-:W-:Y:S01]  /*10730*/  ULDC.64 UR8, c[0x0][0x208] ;  /* 0x0000820000087ab9 */ /* 0x000fe20000000a00 */
[----:B0-2---:R-:W-:-:S02]  /*10740*/  CS2R R8, SRZ ;  /* 0x0000000000087805 */ /* 0x005fc4000001ff00 */
[----:B------:R-:W-:Y:S01]  /*10750*/  ISETP.NE.AND.EX P0, PT, RZ, UR5, PT, P0 ;  /* 0x00000005ff007c0c */ /* 0x000fe2000bf05300 */
[----:B------:R-:W-:Y:S01]  /*10760*/  ULDC.64 UR4, c[0x0][0xa18] ;  /* 0x0002860000047ab9 */ /* 0x000fe20000000a00 */
[----:B------:R-:W-:-:S11]  /*10770*/  ULDC.64 UR6, c[0x0][0xa08] ;  /* 0x0002820000067ab9 */ /* 0x000fd60000000a00 */
[----:B------:R-:W2:Y:S02]  /*10780*/  @P0 LDC.64 R2, c[0x0][0xa28] ;  /* 0x00028a00ff020b82 */ /* 0x000ea40000000a00 */
[----:B--2---:R-:W-:-:S05]  /*10790*/  @P0 IMAD.WIDE R2, R19, 0x4, R2 ;  /* 0x0000000413020825 */ /* 0x004fca00078e0202 */
[----:B------:R2:W5:Y:S01]  /*107a0*/  @P0 LDG.E R0, desc[UR8][R2.64] ;  /* 0x0000000802000981 */ /* 0x000562000c1e1900 */
[----:B------:R-:W-:Y:S01]  /*107b0*/  ISETP.NE.U32.AND P0, PT, RZ, UR4, PT ;  /* 0x00000004ff007c0c */ /* 0x000fe2000bf05070 */
[----:B-1----:R-:W-:Y:S01]  /*107c0*/  IMAD.WIDE R4, R19, 0x4, R4 ;  /* 0x0000000413047825 */ /* 0x002fe200078e0204 */
[----:B------:R-:W-:Y:S02]  /*107d0*/  ISETP.NE.U32.AND P1, PT, RZ, UR6, PT ;  /* 0x00000006ff007c0c */ /* 0x000fe4000bf25070 */
[----:B------:R-:W-:Y:S01]  /*107e0*/  ISETP.NE.AND.EX P2, PT, RZ, UR5, PT, P0 ;  /* 0x00000005ff007c0c */ /* 0x000fe2000bf45300 */
[----:B------:R-:W-:Y:S01]  /*107f0*/  ULDC.64 UR4, c[0x0][0xa00] ;  /* 0x0002800000047ab9 */ /* 0x000fe20000000a00 */
[----:B------:R-:W-:Y:S02]  /*10800*/  ISETP.NE.AND.EX P1, PT, RZ, UR7, PT, P1 ;  /* 0x00000007ff007c0c */ /* 0x000fe4000bf25310 */
[----:B------:R-:W-:Y:S01]  /*10810*/  ISETP.NE.U32.AND P0, PT, RZ, UR4, PT ;  /* 0x00000004ff007c0c */ /* 0x000fe2000bf05070 */
[----:B--2---:R-:W1:Y:S03]  /*10820*/  LDC.64 R2, c[0x0][0xa08] ;  /* 0x00028200ff027b82 */ /* 0x004e660000000a00 */
[----:B------:R-:W-:-:S05]  /*10830*/  ISETP.NE.AND.EX P0, PT, RZ, UR5, PT, P0 ;  /* 0x00000005ff007c0c */ /* 0x000fca000bf05300 */
[----:B------:R-:W2:Y:S08]  /*10840*/  @P2 LDC.64 R6, c[0x0][0xa18] ;  /* 0x00028600ff062b82 */ /* 0x000eb00000000a00 */
[----:B------:R-:W3:Y:S01]  /*10850*/  @P0 LDG.E R9, desc[UR8][R4.64] ;  /* 0x0000000804090981 */ /* 0x000ee2000c1e1900 */
[----:B------:R-:W-:Y:S01]  /*10860*/  ULDC UR4, c[0x0][0x288] ;  /* 0x0000a20000047ab9 */ /* 0x000fe20000000800 */
[----:B-1----:R-:W-:-:S05]  /*10870*/  IMAD.WIDE R2, R19, 0x4, R2 ;  /* 0x0000000413027825 */ /* 0x002fca00078e0202 */
[----:B------:R-:W5:Y:S01]  /*10880*/  @P1 LDG.E R8, desc[UR8][R2.64] ;  /* 0x0000000802081981 */ /* 0x000f62000c1e1900 */
[----:B--2---:R-:W-:-:S03]  /*10890*/  @P2 IMAD.WIDE R6, R19, 0x4, R6 ;  /* 0x0000000413062825 */ /* 0x004fc600078e0206 */
[----:B---3--:R1:W-:Y:S02]  /*108a0*/  STL [R1+0x34], R9 ;  /* 0x0000340901007387 */ /* 0x0083e40000100800 */
[----:B-1----:R-:W-:Y:S01]  /*108b0*/  IMAD.U32 R9, RZ, RZ, UR4 ;  /* 0x00000004ff097e24 */ /* 0x002fe2000f8e00ff */
[----:B------:R-:W-:-:S05]  /*108c0*/  ULDC.64 UR4, c[0x0][0x418] ;  /* 0x0001060000047ab9 */ /* 0x000fca0000000a00 */
        /* <DEDUP_REMOVED lines=12> */
[----:B------:R-:W1:Y:S04]  /*10990*/  LDG.E R7, desc[UR4][R4.64] ;  /* 0x0000000404077981 */ /* 0x000e68000c1e1900 */
[----:B------:R-:W1:Y:S02]  /*109a0*/  LDG.E R4, desc[UR4][R4.64+0x4] ;  /* 0x0000040404047981 */ /* 0x000e64000c1e1900 */
[----:B-1----:R-:W-:-:S05]  /*109b0*/  IMAD.IADD R9, R4, 0x1, -R7 ;  /* 0x0000000104097824 */ /* 0x002fca00078e0a07 */
[----:B------:R2:W-:Y:S02]  /*109c0*/  STL [R1+0x30], R9 ;  /* 0x0000300901007387 */ /* 0x0005e40000100800 */
.L_x_1538:
[----:B-----5:R-:W-:Y:S01]  /*109d0*/  IMAD.IADD R4, R8, 0x1, R0 ;  /* 0x0000000108047824 */ /* 0x020fe200078e0200 */
[----:B------:R-:W-:Y:S02]  /*109e0*/  ULDC.64 UR4, c[0x0][0xa20] ;  /* 0x0002880000047ab9 */ /* 0x000fe40000000a00 */
[----:B------:R-:W-:Y:S02]  /*109f0*/  ISETP.NE.U32.AND P0, PT, RZ, UR4, PT ;  /* 0x00000004ff007c0c */ /* 0x000fe4000bf05070 */
[----:B------:R3:W-:Y:S02]  /*10a00*/  STL [R1+0x14], R4 ;  /* 0x0000140401007387 */ /* 0x0007e40000100800 */
[----:B------:R-:W-:-:S13]  /*10a10*/  ISETP.NE.AND.EX P0, PT, RZ, UR5, PT, P0 ;  /* 0x00000005ff007c0c */ /* 0x000fda000bf05300 */
[----:B---3--:R-:W-:Y:S05]  /*10a20*/  @!P0 BRA `(.L_x_1539) ;  /* 0x0000000000148947 */ /* 0x008fea0003800000 */
[----:B------:R-:W3:Y:S01]  /*10a30*/  LDC.64 R2, c[0x0][0xa20] ;  /* 0x00028800ff027b82 */ /* 0x000ee20000000a00 */
[----:B------:R-:W-:Y:S01]  /*10a40*/  ULDC.64 UR4, c[0x0][0x208] ;  /* 0x0000820000047ab9 */ /* 0x000fe20000000a00 */
[----:B---3--:R-:W-:-:S05]  /*10a50*/  IMAD.WIDE R2, R19, 0x4, R2 ;  /* 0x0000000413027825 */ /* 0x008fca00078e0202 */
[----:B------:R3:W5:Y:S01]  /*10a60*/  LDG.E R6, desc[UR4][R2.64] ;  /* 0x0000000402067981 */ /* 0x000762000c1e1900 */
[----:B------:R-:W-:Y:S05]  /*10a70*/  BRA `(.L_x_1540) ;  /* 0x0000000000147947 */ /* 0x000fea0003800000 */
.L_x_1539:
[----:B------:R-:W-:Y:S05]  /*10a80*/  @!P1 BRA `(.L_x_1540) ;  /* 0x0000000000109947 */ /* 0x000fea0003800000 */
[----:B------:R-:W-:Y:S02]  /*10a90*/  ULDC.64 UR4, c[0x0][0x208] ;  /* 0x0000820000047ab9 */ /* 0x000fe40000000a00 */
[----:B------:R-:W3:Y:S04]  /*10aa0*/  LDG.E R6, desc[UR4][R2.64] ;  /* 0x0000000402067981 */ /* 0x000ee8000c1e1900 */
[----:B------:R-:W3:Y:S02]  /*10ab0*/  LDG.E R2, desc[UR4][R2.64+0x4] ;  /* 0x0000040402027981 */ /* 0x000ee4000c1e1900 */
[----:B---3--:R-:W-:-:S07]  /*10ac0*/  IMAD.IADD R6, R2, 0x1, -R6 ;  /* 0x0000000102067824 */ /* 0x008fce00078e0a06 */
.L_x_1540:
[----:B---3--:R-:W3:Y:S01]  /*10ad0*/  LDC R2, c[0x0][0x448] ;  /* 0x00011200ff027b82 */ /* 0x008ee20000000800 */
[----:B------:R-:W-:Y:S02]  /*10ae0*/  IMAD.SHL.U32 R8, R17, 0x80, RZ ;  /* 0x0000008011087824 */ /* 0x000fe400078e00ff */
[----:B-----5:R-:W-:Y:S02]  /*10af0*/  IMAD.IADD R0, R6, 0x1, -R0 ;  /* 0x0000000106007824 */ /* 0x020fe400078e0a00 */
[----:B------:R-:W-:Y:S01]  /*10b00*/  VIADD R4, R8, 0x7f ;  /* 0x0000007f08047836 */ /* 0x000fe20000000000 */
[----:B------:R4:W-:Y:S03]  /*10b10*/  STL [R1+0x2c], R8 ;  /* 0x00002c0801007387 */ /* 0x0009e60000100800 */
[----:B------:R-:W-:Y:S01]  /*10b20*/  IMAD.MOV.U32 R6, RZ, RZ, R4 ;  /* 0x000000ffff067224 */ /* 0x000fe200078e0004 */
[----:B---3--:R-:W-:-:S13]  /*10b30*/  ISETP.NE.AND P1, PT, R2, 0x1, PT ;  /* 0x000000010200780c */ /* 0x008fda0003f25270 */
[----:B------:R-:W3:Y:S08]  /*10b40*/  @P1 LDC R3, c[0x0][0x44c] ;  /* 0x00011300ff031b82 */ /* 0x000ef00000000800 */
[----:B------:R-:W0:Y:S01]  /*10b50*/  @P1 LDC R2, c[0x0][0x450] ;  /* 0x00011400ff021b82 */ /* 0x000e220000000800 */
[----:B---3--:R-:W-:-:S05]  /*10b60*/  @P1 IMAD.HI.U32 R3, R4, R3, RZ ;  /* 0x0000000304031227 */ /* 0x008fca00078e00ff */
[----:B0-----:R-:W-:Y:S02]  /*10b70*/  @P1 SHF.R.U32.HI R6, RZ, R2, R3 ;  /* 0x00000002ff061219 */ /* 0x001fe40000011603 */
[----:B------:R-:W-:-:S05]  /*10b80*/  IADD3 R2, R0, 0x1, -R9 ;  /* 0x0000000100027810 */ /* 0x000fca0007ffe809 */
[----:B------:R-:W-:Y:S02]  /*10b90*/  IMAD.IADD R6, R2, 0x1, R6 ;  /* 0x0000000102067824 */ /* 0x000fe400078e0206 */
[----:B------:R-:W0:Y:S02]  /*10ba0*/  LDC.64 R2, c[0x0][0x9e0] ;  /* 0x00027800ff027b82 */ /* 0x000e240000000a00 */
[----:B0-----:R-:W-:Y:S01]  /*10bb0*/  ISETP.GE.AND P2, PT, R3, 0x1, PT ;  /* 0x000000010300780c */ /* 0x001fe20003f46270 */
[----:B------:R-:W-:-:S12]  /*10bc0*/  IMAD.IADD R2, R6, 0x1, R2 ;  /* 0x0000000106027824 */ /* 0x000fd800078e0202 */
[----:B----4-:R-:W-:Y:S05]  /*10bd0*/  @!P2 BRA `(.L_x_1541) ;  /* 0x000000000048a947 */ /* 0x010fea0003800000 */
[C---:B------:R-:W-:Y:S01]  /*10be0*/  ISETP.GT.AND P0, PT, R6.reuse, RZ, PT ;  /* 0x000000ff0600720c */ /* 0x040fe20003f04270 */
[----:B------:R-:W-:Y:S01]  /*10bf0*/  BSSY B0, `(.L_x_1542) ;  /* 0x000000e000007945 */ /* 0x000fe20003800000 */
[----:B------:R-:W-:-:S11]  /*10c00*/  VIADD R7, R6, 0xffffffff ;  /* 0xffffffff06077836 */ /* 0x000fd60000000000 */
[----:B------:R-:W-:Y:S05]  /*10c10*/  @P0 BRA `(.L_x_1543) ;  /* 0x00000000001c0947 */ /* 0x000fea0003800000 */
[----:B------:R-:W-:Y:S01]  /*10c20*/  ISETP.NE.AND P0, PT, R3, 0x1, PT ;  /* 0x000000010300780c */ /* 0x000fe20003f05270 */
[----:B------:R-:W-:-:S12]  /*10c30*/  IMAD.MOV R6, RZ, RZ, -R6 ;  /* 0x000000ffff067224 */ /* 0x000fd800078e0a06 */
[----:B------:R-:W0:Y:S02]  /*10c40*/  @P0 LDC.64 R4, c[0x0][0x9e8] ;  /* 0x00027a00ff040b82 */ /* 0x000e240000000a00 */
[----:B0-----:R-:W-:-:S05]  /*10c50*/  @P0 IMAD.HI.U32 R4, R6, R4, RZ ;  /* 0x0000000406040227 */ /* 0x001fca00078e00ff */
[----:B------:R-:W-:-:S04]  /*10c60*/  @P0 SHF.R.U32.HI R6, RZ, R5, R4 ;  /* 0x00000005ff060219 */ /* 0x000fc80000011604 */
[----:B------:R-:W-:Y:S01]  /*10c70*/  LOP3.LUT R7, RZ, R6, RZ, 0x33, !PT ;  /* 0x00000006ff077212 */ /* 0x000fe200078e33ff */
[----:B------:R-:W-:Y:S06]  /*10c80*/  BRA `(.L_x_1544) ;  /* 0x0000000000107947 */ /* 0x000fec0003800000 */
.L_x_1543:
[----:B------:R-:W-:-:S13]  /*10c90*/  ISETP.NE.AND P0, PT, R3, 0x1, PT ;  /* 0x000000010300780c */ /* 0x000fda0003f05270 */
[----:B------:R-:W0:Y:S02]  /*10ca0*/  @P0 LDC.64 R4, c[0x0][0x9e8] ;  /* 0x00027a00ff040b82 */ /* 0x000e240000000a00 */
[----:B0-----:R-:W-:-:S05]  /*10cb0*/  @P0 IMAD.HI.U32 R4, R7, R4, RZ ;  /* 0x0000000407040227 */ /* 0x001fca00078e00ff */
[----:B------:R-:W-:-:S07]  /*10cc0*/  @P0 SHF.R.U32.HI R7, RZ, R5, R4 ;  /* 0x00000005ff070219 */ /* 0x000fce0000011604 */
.L_x_1544:
[----:B------:R-:W-:Y:S05]  /*10cd0*/  BSYNC B0 ;  /* 0x0000000000007941 */ /* 0x000fea0003800000 */
.L_x_1542:
[----:B------:R-:W-:-:S05]  /*10ce0*/  IMAD R7, R7, R3, R3 ;  /* 0x0000000307077224 */ /* 0x000fca00078e0203 */
[----:B------:R-:W-:-:S07]  /*10cf0*/  VIMNMX R2, R2, R7, PT ;  /* 0x0000000702027248 */ /* 0x000fce0003fe0100 */
.L_x_1541:
[----:B------:R-:W0:Y:S01]  /*10d00*/  @P1 LDC R5, c[0x0][0x44c] ;  /* 0x00011300ff051b82 */ /* 0x000e220000000800 */
[----:B------:R-:W-:Y:S01]  /*10d10*/  IMAD.MOV.U32 R6, RZ, RZ, R8 ;  /* 0x000000ffff067224 */ /* 0x000fe200078e0008 */
[----:B------:R-:W-:-:S06]  /*10d20*/  ULDC UR4, c[0x0][0x9dc] ;  /* 0x0002770000047ab9 */ /* 0x000fcc0000000800 */
[----:B------:R-:W3:Y:S01]  /*10d30*/  @P1 LDC R4, c[0x0][0x450] ;  /* 0x00011400ff041b82 */ /* 0x000ee20000000800 */
[----:B0-----:R-:W-:-:S05]  /*10d40*/  @P1 IMAD.HI.U32 R5, R8, R5, RZ ;  /* 0x0000000508051227 */ /* 0x001fca00078e00ff */
[----:B---3--:R-:W-:Y:S01]  /*10d50*/  @P1 SHF.R.U32.HI R6, RZ, R4, R5 ;  /* 0x00000004ff061219 */ /* 0x008fe20000011605 */
[----:B------:R-:W-:-:S03]  /*10d60*/  VIADD R4, R2, 0x3f ;  /* 0x0000003f02047836 */ /* 0x000fc60000000000 */
[----:B------:R-:W-:Y:S01]  /*10d70*/  IADD3 R2, R6, R0, -R9 ;  /* 0x0000000006027210 */ /* 0x000fe20007ffe809 */
[----:B------:R-:W-:Y:S01]  /*10d80*/  VIADD R0, R0, 0x3f ;  /* 0x0000003f00007836 */ /* 0x000fe20000000000 */
[----:B------:R-:W-:-:S04]  /*10d90*/  SHF.R.S32.HI R5, RZ, 0x1f, R4 ;  /* 0x0000001fff057819 */ /* 0x000fc80000011404 */
[----:B------:R-:W-:Y:S02]  /*10da0*/  LEA.HI R5, R5, R4, RZ, 0x6 ;  /* 0x0000000405057211 */ /* 0x000fe400078f30ff */
[----:B------:R-:W-:Y:S02]  /*10db0*/  SHF.R.S32.HI R4, RZ, 0x1f, R0 ;  /* 0x0000001fff047819 */ /* 0x000fe40000011400 */
[----:B------:R-:W-:Y:S02]  /*10dc0*/  SHF.R.S32.HI R5, RZ, 0x6, R5 ;  /* 0x00000006ff057819 */ /* 0x000fe40000011405 */
[----:B------:R-:W-:Y:S01]  /*10dd0*/  LEA.HI R4, R4, R0, RZ, 0x6 ;  /* 0x0000000004047211 */ /* 0x000fe200078f30ff */
[----:B------:R-:W-:-:S03]  /*10de0*/  VIADD R0, R2, -UR4 ;  /* 0x8000000402007c36 */ /* 0x000fc60008000000 */
[----:B------:R-:W-:-:S04]  /*10df0*/  SHF.R.S32.HI R4, RZ, 0x6, R4 ;  /* 0x00000006ff047819 */ /* 0x000fc80000011404 */
[----:B------:R-:W-:-:S05]  /*10e00*/  VIMNMX R7, R4, R5, PT ;  /* 0x0000000504077248 */ /* 0x000fca0003fe0100 */
[----:B------:R0:W-:Y:S01]  /*10e10*/  STL [R1+0x28], R7 ;  /* 0x0000280701007387 */ /* 0x0001e20000100800 */
[----:B------:R-:W-:Y:S05]  /*10e20*/  @!P2 BRA `(.L_x_1545) ;  /* 0x000000000044a947 */ /* 0x000fea0003800000 */
[----:B------:R-:W-:Y:S01]  /*10e30*/  ISETP.GT.AND P0, PT, R2, -0x1, PT ;  /* 0xffffffff0200780c */ /* 0x000fe20003f04270 */
[----:B------:R-:W-:-:S12]  /*10e40*/  BSSY B0, `(.L_x_1546) ;  /* 0x000000d000007945 */ /* 0x000fd80003800000 */
[----:B------:R-:W-:Y:S05]  /*10e50*/  @P0 BRA `(.L_x_1547) ;  /* 0x00000000001c0947 */ /* 0x000fea0003800000 */
[----:B------:R-:W-:Y:S02]  /*10e60*/  ISETP.NE.AND P0, PT, R3, 0x1, PT ;  /* 0x000000010300780c */ /* 0x000fe40003f05270 */
[----:B------:R-:W-:-:S11]  /*10e70*/  LOP3.LUT R2, RZ, R2, RZ, 0x33, !PT ;  /* 0x00000002ff027212 */ /* 0x000fd600078e33ff */
[----:B------:R-:W3:Y:S02]  /*10e80*/  @P0 LDC.64 R4, c[0x0][0x9e8] ;  /* 0x00027a00ff040b82 */ /* 0x000ee40000000a00 */
[----:B---3--:R-:W-:-:S05]  /*10e90*/  @P0 IMAD.HI.U32 R4, R2, R4, RZ ;  /* 0x0000000402040227 */ /* 0x008fca00078e00ff */
[----:B------:R-:W-:-:S04]  /*10ea0*/  @P0 SHF.R.U32.HI R2, RZ, R5, R4 ;  /* 0x00000005ff020219 */ /* 0x000fc80000011604 */
[----:B------:R-:W-:Y:S01]  /*10eb0*/  LOP3.LUT R2, RZ, R2, RZ, 0x33, !PT ;  /* 0x00000002ff027212 */ /* 0x000fe200078e33ff */
[----:B------:R-:W-:Y:S06]  /*10ec0*/  BRA `(.L_x_1548) ;  /* 0x0000000000107947 */ /* 0x000fec0003800000 */
.L_x_1547:
[----:B------:R-:W-:-:S13]  /*10ed0*/  ISETP.NE.AND P0, PT, R3, 0x1, PT ;  /* 0x000000010300780c */ /* 0x000fda0003f05270 */
[----:B------:R-:W3:Y:S02]  /*10ee0*/  @P0 LDC.64 R4, c[0x0][0x9e8] ;  /* 0x00027a00ff040b82 */ /* 0x000ee40000000a00 */
[----:B---3--:R-:W-:-:S05]  /*10ef0*/  @P0 IMAD.HI.U32 R4, R2, R4, RZ ;  /* 0x0000000402040227 */ /* 0x008fca00078e00ff */
[----:B------:R-:W-:-:S07]  /*10f00*/  @P0 SHF.R.U32.HI R2, RZ, R5, R4 ;  /* 0x00000005ff020219 */ /* 0x000fce0000011604 */
.L_x_1548:
[----:B------:R-:W-:Y:S05]  /*10f10*/  BSYNC B0 ;  /* 0x0000000000007941 */ /* 0x000fea0003800000 */
.L_x_1546:
[----:B------:R-:W-:-:S05]  /*10f20*/  IMAD R2, R2, R3, RZ ;  /* 0x0000000302027224 */ /* 0x000fca00078e02ff */
[----:B------:R-:W-:-:S07]  /*10f30*/  VIMNMX R0, R0, R2, !PT ;  /* 0x0000000200007248 */ /* 0x000fce0007fe0100 */
.L_x_1545:
[----:B------:R-:W-:Y:S01]  /*10f40*/  SHF.R.S32.HI R2, RZ, 0x1f, R0 ;  /* 0x0000001fff027819 */ /* 0x000fe20000011400 */
[----:B------:R-:W-:Y:S03]  /*10f50*/  BSSY B7, `(.L_x_1549) ;  /* 0x00004ea000077945 */ /* 0x000fe60003800000 */
[----:B------:R-:W-:-:S04]  /*10f60*/  LEA.HI R2, R2, R0, RZ, 0x6 ;  /* 0x0000000002027211 */ /* 0x000fc800078f30ff */
[----:B------:R-:W-:-:S04]  /*10f70*/  SHF.R.S32.HI R2, RZ, 0x6, R2 ;  /* 0x00000006ff027819 */ /* 0x000fc80000011402 */
[----:B------:R-:W-:-:S04]  /*10f80*/  VIMNMX R3, RZ, R2, !PT ;  /* 0x00000002ff037248 */ /* 0x000fc80007fe0100 */
[----:B------:R-:W-:Y:S01]  /*10f90*/  ISETP.GT.AND P0, PT, R7, R3, PT ;  /* 0x000000030700720c */ /* 0x000fe20003f04270 */
[----:B------:R3:W-:-:S12]  /*10fa0*/  STL [R1+0x24], R3 ;  /* 0x0000240301007387 */ /* 0x0007d80000100800 */
[----:B---3--:R-:W-:Y:S05]  /*10fb0*/  @P0 BRA `(.L_x_1550) ;  /* 0x0000000000480947 */ /* 0x008fea0003800000 */
[----:B------:R-:W3:Y:S02]  /*10fc0*/  S2R R3, SR_TID.X ;  /* 0x0000000000037919 */ /* 0x000ee40000002100 */
[----:B---3--:R-:W-:-:S04]  /*10fd0*/  LOP3.LUT R3, R3, 0x7f, RZ, 0xc0, !PT ;  /* 0x0000007f03037812 */ /* 0x008fc800078ec0ff */
[----:B------:R-:W-:-:S13]  /*10fe0*/  ISETP.NE.AND P0, PT, R3, RZ, PT ;  /* 0x000000ff0300720c */ /* 0x000fda0003f05270 */
[----:B------:R-:W-:Y:S05]  /*10ff0*/  @P0 BRA `(.L_x_1551) ;  /* 0x0000004c007c0947 */ /* 0x000fea0003800000 */
[----:B------:R-:W3:Y:S01]  /*11000*/  S2R R3, SR_LANEID ;  /* 0x0000000000037919 */ /* 0x000ee20000000000 */
[----:B------:R-:W-:Y:S01]  /*11010*/  VOTEU.ANY UR4, UPT, PT ;  /* 0x0000000000047886 */ /* 0x000fe200038e0100 */
[----:B------:R-:W-:Y:S01]  /*11020*/  ULDC.64 UR6, c[0x0][0x208] ;  /* 0x0000820000067ab9 */ /* 0x000fe20000000a00 */
[----:B------:R-:W3:Y:S08]  /*11030*/  FLO.U32 R0, UR4 ;  /* 0x0000000400007d00 */ /* 0x000ef000080e0000 */
[----:B------:R-:W4:Y:S01]  /*11040*/  POPC R5, UR4 ;  /* 0x0000000400057d09 */ /* 0x000f220008000000 */
[----:B---3--:R-:W-:-:S02]  /*11050*/  ISETP.EQ.U32.AND P0, PT, R0, R3, PT ;  /* 0x000000030000720c */ /* 0x008fc40003f02070 */
[----:B------:R-:W4:Y:S11]  /*11060*/  LDC.64 R2, c[0x0][0xc60] ;  /* 0x00031800ff027b82 */ /* 0x000f360000000a00 */
[----:B----4-:R-:W3:Y:S01]  /*11070*/  @P0 ATOMG.E.ADD.STRONG.GPU PT, R3, desc[UR6][R2.64], R5 ;  /* 0x00000005020309a8 */ /* 0x010ee200081ee1c6 */
[----:B------:R-:W4:Y:S02]  /*11080*/  S2R R4, SR_LTMASK ;  /* 0x0000000000047919 */ /* 0x000f240000003900 */
[----:B----4-:R-:W-:-:S04]  /*11090*/  LOP3.LUT R4, R4, UR4, RZ, 0xc0, !PT ;  /* 0x0000000404047c12 */ /* 0x010fc8000f8ec0ff */
[----:B0-----:R-:W0:Y:S01]  /*110a0*/  POPC R7, R4 ;  /* 0x0000000400077309 */ /* 0x001e220000000000 */
[----:B---3--:R-:W0:Y:S02]  /*110b0*/  SHFL.IDX PT, R0, R3, R0, 0x1f ;  /* 0x00001f0003007589 */ /* 0x008e2400000e0000 */
[----:B0-----:R-:W-:Y:S01]  /*110c0*/  IADD3 R16, R0, UR38, R7 ;  /* 0x0000002600107c10 */ /* 0x001fe2000fffe007 */
[----:B------:R-:W-:Y:S06]  /*110d0*/  BRA `(.L_x_1551) ;  /* 0x0000004c00447947 */ /* 0x000fec0003800000 */
.L_x_1550:
[----:B------:R-:W3:Y:S01]  /*110e0*/  LDL R17, [R1] ;  /* 0x0000000001117983 */ /* 0x000ee20000100800 */
        /* <DEDUP_REMOVED lines=19> */
[----:B-123--:R-:W-:Y:S05]  /*11220*/  CALL.ABS.NOINC R2 ;  /* 0x0000000002007343 */ /* 0x00efea0003c00000 */
.L_x_1553:
[----:B------:R-:W-:Y:S05]  /*11230*/  BSYNC B6 ;  /* 0x0000000000067941 */ /* 0x000fea0003800000 */
.L_x_1552:
        /* <DEDUP_REMOVED lines=12> */
[----:B0-----:R-:W-:-:S02]  /*11300*/  IMAD.U32 R7, RZ, RZ, UR9 ;  /* 0x00000009ff077e24 */ /* 0x001fc4000f8e00ff */
[----:B------:R-:W-:Y:S02]  /*11310*/  IMAD.U32 R10, RZ, RZ, UR4 ;  /* 0x00000004ff0a7e24 */ /* 0x000fe4000f8e00ff */
[----:B------:R-:W-:Y:S02]  /*11320*/  IMAD.U32 R11, RZ, RZ, UR5 ;  /* 0x00000005ff0b7e24 */ /* 0x000fe4000f8e00ff */
[----:B------:R-:W-:Y:S02]  /*11330*/  IMAD.MOV.U32 R8, RZ, RZ, 0x70 ;  /* 0x00000070ff087424 */ /* 0x000fe400078e00ff */
[----:B------:R-:W-:Y:S02]  /*11340*/  IMAD.MOV.U32 R12, RZ, RZ, 0x1 ;  /* 0x00000001ff0c7424 */ /* 0x000fe400078e00ff */
[----:B---3--:R-:W-:-:S07]  /*11350*/  IMAD.MOV.U32 R13, RZ, RZ, RZ ;  /* 0x000000ffff0d7224 */ /* 0x008fce00078e00ff */
[----:B------:R-:W-:-:S07]  /*11360*/  LEPC R20, `(.L_x_1556) ;  /* 0x000000001014794e */ /* 0x000fce0000000000 */
[----:B-12-4-:R-:W-:Y:S05]  /*11370*/  CALL.ABS.NOINC R2 ;  /* 0x0000000002007343 */ /* 0x016fea0003c00000 */
.L_x_1556:
        /* <DEDUP_REMOVED lines=15> */
.L_x_1555:
[----:B------:R-:W-:Y:S05]  /*11470*/  BSYNC B6 ;  /* 0x0000000000067941 */ /* 0x000fea0003800000 */
.L_x_1554:
[----:B------:R-:W-:Y:S01]  /*11480*/  ULDC.64 UR4, c[0x0][0x9f8] ;  /* 0x00027e0000047ab9 */ /* 0x000fe20000000a00 */
[----:B------:R-:W3:Y:S01]  /*11490*/  LDL R17, [R1+0x28] ;  /* 0x0000280001117983 */ /* 0x000ee20000100800 */
[----:B------:R-:W-:Y:S01]  /*114a0*/  ISETP.NE.U32.AND P0, PT, RZ, UR4, PT ;  /* 0x00000004ff007c0c */ /* 0x000fe2000bf05070 */
[----:B0-----:R-:W-:Y:S01]  /*114b0*/  IMAD.MOV.U32 R7, RZ, RZ, R19 ;  /* 0x000000ffff077224 */ /* 0x001fe200078e0013 */
[----:B------:R-:W-:Y:S02]  /*114c0*/  ULDC.64 UR6, c[0x0][0x208] ;  /* 0x0000820000067ab9 */ /* 0x000fe40000000a00 */
[----:B------:R-:W-:Y:S01]  /*114d0*/  ISETP.NE.AND.EX P0, PT, RZ, UR5, PT, P0 ;  /* 0x00000005ff007c0c */ /* 0x000fe2000bf05300 */
[----:B------:R-:W-:-:S12]  /*114e0*/  ULDC.64 UR4, c[0x0][0xa08] ;  /* 0x0002820000047ab9 */ /* 0x000fd80000000a00 */
[----:B------:R-:W0:Y:S02]  /*114f0*/  @P0 LDC.64 R2, c[0x0][0x9f8] ;  /* 0x00027e00ff020b82 */ /* 0x000e240000000a00 */
[----:B0-----:R-:W-:-:S05]  /*11500*/  @P0 IMAD.WIDE R2, R19, 0x4, R2 ;  /* 0x0000000413020825 */ /* 0x001fca00078e0202 */
[----:B------:R0:W4:Y:S02]  /*11510*/  @P0 LDG.E R7, desc[UR6][R2.64] ;  /* 0x0000000602070981 */ /* 0x000124000c1e1900 */
[----:B0-----:R-:W0:Y:S02]  /*11520*/  LDC.64 R2, c[0x0][0x418] ;  /* 0x00010600ff027b82 */ /* 0x001e240000000a00 */
[----:B0-----:R-:W-:Y:S01]  /*11530*/  LOP3.LUT P0, RZ, R2, UR4, RZ, 0xfc, !PT ;  /* 0x0000000402ff7c12 */ /* 0x001fe2000f80fcff */
[----:B------:R-:W-:-:S03]  /*11540*/  UMOV UR4, 0xffffffff ;  /* 0xffffffff00047882 */ /* 0x000fc60000000000 */
[----:B------:R-:W-:Y:S01]  /*11550*/  LOP3.LUT P0, RZ, R3, UR5, RZ, 0xfc, P0 ;  /* 0x0000000503ff7c12 */ /* 0x000fe2000800fcff */
[----:B---3--:R-:W-:Y:S01]  /*11560*/  VIADD R0, R17, 0xffffffff ;  /* 0xffffffff11007836 */ /* 0x008fe20000000000 */
[----:B----4-:R-:W-:Y:S01]  /*11570*/  SHF.R.S32.HI R8, RZ, 0x1f, R7 ;  /* 0x0000001fff087819 */ /* 0x010fe20000011407 */
[----:B------:R0:W-:Y:S01]  /*11580*/  STL [R1+0xc], R7 ;  /* 0x00000c0701007387 */ /* 0x0001e20000100800 */
[----:B------:R-:W-:-:S03]  /*11590*/  SEL R17, R7, RZ, !P0 ;  /* 0x000000ff07117207 */ /* 0x000fc60004000000 */
[----:B------:R0:W-:Y:S01]  /*115a0*/  STL [R1+0x1c], R8 ;  /* 0x00001c0801007387 */ /* 0x0001e20000100800 */
[----:B------:R-:W-:Y:S05]  /*115b0*/  BRA.DIV UR4, `(.L_x_1557) ;  /* 0x0000005e04087947 */ /* 0x000fea000b800000 */
[----:B------:R-:W3:Y:S02]  /*115c0*/  S2R R4, SR_TID.X ;  /* 0x0000000000047919 */ /* 0x000ee40000002100 */
[----:B---3--:R-:W-:-:S04]  /*115d0*/  SHF.R.U32.HI R4, RZ, 0x5, R4 ;  /* 0x00000005ff047819 */ /* 0x008fc80000011604 */
[----:B------:R-:W-:-:S05]  /*115e0*/  LOP3.LUT R4, R4, 0x3, RZ, 0xc0, !PT ;  /* 0x0000000304047812 */ /* 0x000fca00078ec0ff */
[----:B------:R3:W4:Y:S02]  /*115f0*/  SHFL.IDX PT, R14, R4, RZ, 0x1f ;  /* 0x00001fff040e7589 */ /* 0x00072400000e0000 */
.L_x_1674:
[----:B---3--:R-:W3:Y:S01]  /*11600*/  LDL.LU R4, [R1+0x18] ;  /* 0x0000180001047983 */ /* 0x008ee20000300800 */
[----:B------:R-:W-:Y:S02]  /*11610*/  PLOP3.LUT P1, PT, PT, PT, PT, 0x8, 0x0 ;  /* 0x000000000000781c */ /* 0x000fe40003f2e170 */
[----:B----4-:R-:W-:Y:S01]  /*11620*/  ISETP.NE.AND P0, PT, R14, RZ, PT ;  /* 0x000000ff0e00720c */ /* 0x010fe20003f05270 */
[----:B------:R4:W-:Y:S01]  /*11630*/  STL [R1+0x8], R0 ;  /* 0x0000080001007387 */ /* 0x0009e20000100800 */
[----:B---3--:R-:W-:-:S09]  /*11640*/  LOP3.LUT R4, R4, 0xfffffffe, RZ, 0xc0, !PT ;  /* 0xfffffffe04047812 */ /* 0x008fd200078ec0ff */
[----:B------:R-:W-:-:S05]  /*11650*/  @P1 LOP3.LUT R4, R4, 0x1, RZ, 0xfc, !PT ;  /* 0x0000000104041812 */ /* 0x000fca00078efcff */
[----:B------:R4:W-:Y:S01]  /*11660*/  STL [R1+0x18], R4 ;  /* 0x0000180401007387 */ /* 0x0009e20000100800 */
[----:B------:R-:W-:Y:S05]  /*11670*/  @P0 BRA `(.L_x_1558) ;  /* 0x00000004005c0947 */ /* 0x000fea0003800000 */
[----:B------:R-:W-:-:S03]  /*11680*/  UMOV UR4, 0xffffffff ;  /* 0xffffffff00047882 */ /* 0x000fc60000000000 */
[----:B------:R-:W-:Y:S05]  /*11690*/  BRA.DIV UR4, `(.L_x_1559) ;  /* 0x0000005e04047947 */ /* 0x000fea000b800000 */
[----:B------:R-:W-:-:S13]  /*116a0*/  ELECT P6, URZ, PT ;  /* 0x00000000003f782f */ /* 0x000fda00038c0000 */
.L_x_1677:
[----:B------:R-:W-:Y:S05]  /*116b0*/  @!P6 BRA `(.L_x_1558) ;  /* 0x00000004004ce947 */ /* 0x000fea0003800000 */
[----:B------:R-:W-:-:S04]  /*116c0*/  ISETP.NE.U32.AND P0, PT, R2, RZ, PT ;  /* 0x000000ff0200720c */ /* 0x000fc80003f05070 */
[----:B------:R-:W-:-:S13]  /*116d0*/  ISETP.NE.AND.EX P0, PT, R3, RZ, PT, P0 ;  /* 0x000000ff0300720c */ /* 0x000fda0003f05300 */
[----:B------:R-:W-:Y:S05]  /*116e0*/  @!P0 BRA `(.L_x_1560) ;  /* 0x0000000000548947 */ /* 0x000fea0003800000 */
[----:B------:R-:W3:Y:S01]  /*116f0*/  LDC R6, c[0x0][0x43c] ;  /* 0x00010f00ff067b82 */ /* 0x000ee20000000800 */
[----:B-12---:R-:W-:Y:S01]  /*11700*/  IMAD.MOV.U32 R9, RZ, RZ, R0 ;  /* 0x000000ffff097224 */ /* 0x006fe200078e0000 */
[----:B------:R-:W-:Y:S01]  /*11710*/  ULDC.64 UR4, c[0x0][0x428] ;  /* 0x00010a0000047ab9 */ /* 0x000fe20000000a00 */
[----:B------:R-:W-:Y:S02]  /*11720*/  ULDC.64 UR6, c[0x0][0x208] ;  /* 0x0000820000067ab9 */ /* 0x000fe40000000a00 */
[----:B----4-:R-:W-:Y:S01]  /*11730*/  IMAD.MOV.U32 R0, RZ, RZ, R9 ;  /* 0x000000ffff007224 */ /* 0x010fe200078e0009 */
[----:B---3--:R-:W-:-:S13]  /*11740*/  ISETP.NE.AND P0, PT, R6, 0x1, PT ;  /* 0x000000010600780c */ /* 0x008fda0003f05270 */
[----:B------:R-:W1:Y:S02]  /*11750*/  @P0 LDC.64 R4, c[0x0][0x440] ;  /* 0x00011000ff040b82 */ /* 0x000e640000000a00 */
[----:B-1----:R-:W-:-:S05]  /*11760*/  @P0 IMAD.HI.U32 R4, R9, R4, RZ ;  /* 0x0000000409040227 */ /* 0x002fca00078e00ff */
[----:B------:R-:W-:-:S04]  /*11770*/  @P0 SHF.R.U32.HI R0, RZ, R5, R4 ;  /* 0x00000005ff000219 */ /* 0x000fc80000011604 */
[--C-:B------:R-:W-:Y:S01]  /*11780*/  SHF.R.S32.HI R5, RZ, 0x1f, R0.reuse ;  /* 0x0000001fff057819 */ /* 0x100fe20000011400 */
[----:B------:R-:W-:-:S04]  /*11790*/  IMAD.MOV R4, RZ, RZ, -R0 ;  /* 0x000000ffff047224 */ /* 0x000fc800078e0a00 */
[----:B------:R-:W-:Y:S02]  /*117a0*/  IMAD R9, R6, R4, R9 ;  /* 0x0000000406097224 */ /* 0x000fe400078e0209 */
[----:B------:R-:W-:Y:S02]  /*117b0*/  IMAD R6, R8, UR4, RZ ;  /* 0x0000000408067c24 */ /* 0x000fe4000f8e02ff */
[----:B------:R-:W-:Y:S01]  /*117c0*/  IMAD.MOV.U32 R4, RZ, RZ, R0 ;  /* 0x000000ffff047224 */ /* 0x000fe200078e0000 */
[----:B------:R3:W-:Y:S01]  /*117d0*/  STL [R1+0x8], R9 ;  /* 0x0000080901007387 */ /* 0x0007e20000100800 */
[C---:B------:R-:W-:Y:S02]  /*117e0*/  IMAD R0, R7.reuse, UR5, R6 ;  /* 0x0000000507007c24 */ /* 0x040fe4000f8e0206 */
[----:B------:R-:W-:-:S04]  /*117f0*/  IMAD.WIDE.U32 R4, R7, UR4, R4 ;  /* 0x0000000407047c25 */ /* 0x000fc8000f8e0004 */
[----:B------:R-:W-:Y:S01]  /*11800*/  IMAD.IADD R0, R5, 0x1, R0 ;  /* 0x0000000105007824 */ /* 0x000fe200078e0200 */
[----:B------:R-:W-:-:S04]  /*11810*/  LEA R2, P0, R4, R2, 0x2 ;  /* 0x0000000204027211 */ /* 0x000fc800078010ff */
[----:B------:R-:W-:-:S05]  /*11820*/  LEA.HI.X R3, R4, R3, R0, 0x2, P0 ;  /* 0x0000000304037211 */ /* 0x000fca00000f1400 */
[----:B------:R3:W5:Y:S04]  /*11830*/  LDG.E R17, desc[UR6][R2.64] ;  /* 0x0000000602117981 */ /* 0x000768000c1e1900 */
.L_x_1560:
[----:B0-----:R-:W2:Y:S04]  /*11840*/  LDL R7, [R1] ;  /* 0x0000000001077983 */ /* 0x001ea80000100800 */
[----:B----4-:R-:W2:Y:S04]  /*11850*/  LDL R0, [R1+0x4] ;  /* 0x0000040001007983 */ /* 0x010ea80000100800 */
[----:B---3--:R-:W3:Y:S01]  /*11860*/  LDL R2, [R1+0x10] ;  /* 0x0000100001027983 */ /* 0x008ee20000100800 */
[----:B--2---:R-:W-:Y:S01]  /*11870*/  IMAD R0, R0, 0x8, R7 ;  /* 0x0000000800007824 */ /* 0x004fe200078e0207 */
[----:B---3--:R-:W-:-:S04]  /*11880*/  SHF.L.U32 R2, R2, 0x1f, RZ ;  /* 0x0000001f02027819 */ /* 0x008fc800000006ff */
[----:B------:R-:W0:Y:S02]  /*11890*/  SYNCS.PHASECHK.TRANS64.TRYWAIT P0, [R0+URZ+0x30840], R2 ;  /* 0x03084002000075a7 */ /* 0x000e24000800017f */
[----:B0-----:R-:W-:Y:S05]  /*118a0*/  @!P0 BRA `(.L_x_1561) ;  /* 0x0000005800a08947 */ /* 0x001fea0003800000 */
.L_x_1678:
[----:B------:R-:W2:Y:S02]  /*118b0*/  S2R R3, SR_TID.X ;  /* 0x0000000000037919 */ /* 0x000ea40000002100 */
[----:B--2---:R-:W-:-:S04]  /*118c0*/  LOP3.LUT R3, R3, 0x7f, RZ, 0xc0, !PT ;  /* 0x0000007f03037812 */ /* 0x004fc800078ec0ff */
[----:B------:R-:W-:-:S13]  /*118d0*/  ISETP.NE.AND P0, PT, R3, RZ, PT ;  /* 0x000000ff0300720c */ /* 0x000fda0003f05270 */
        /* <DEDUP_REMOVED lines=8> */
.L_x_1562:
[----:B0-----:R-:W2:Y:S04]  /*11960*/  LDL R2, [R1+0x14] ;  /* 0x0000140001027983 */ /* 0x001ea80000100800 */
[----:B------:R-:W3:Y:S04]  /*11970*/  LDL R4, [R1] ;  /* 0x0000000001047983 */ /* 0x000ee80000100800 */
[----:B------:R-:W3:Y:S04]  /*11980*/  LDL R3, [R1+0x4] ;  /* 0x0000040001037983 */ /* 0x000ee80000100800 */
[----:B------:R-:W4:Y:S01]  /*11990*/  LDL R5, [R1+0x8] ;  /* 0x0000080001057983 */ /* 0x000f220000100800 */
[----:B------:R-:W-:-:S02]  /*119a0*/  R2UR UR9, R0 ;  /* 0x00000000000972ca */ /* 0x000fc400000e0000 */
[----:B--2---:R-:W-:Y:S02]  /*119b0*/  R2UR UR5, R2 ;  /* 0x00000000020572ca */ /* 0x004fe400000e0000 */
[----:B------:R-:W2:Y:S01]  /*119c0*/  LDL.LU R2, [R1+0x18] ;  /* 0x0000180001027983 */ /* 0x000ea20000300800 */
[----:B---3--:R-:W-:Y:S01]  /*119d0*/  IMAD R0, R3, 0x8000, R4 ;  /* 0x0000800003007824 */ /* 0x008fe200078e0204 */
[----:B----4-:R-:W-:-:S04]  /*119e0*/  R2UR UR11, R5 ;  /* 0x00000000050b72ca */ /* 0x010fc800000e0000 */
[----:B------:R-:W-:Y:S01]  /*119f0*/  R2UR UR14, R0 ;  /* 0x00000000000e72ca */ /* 0x000fe200000e0000 */
[----:B------:R-:W-:Y:S01]  /*11a00*/  UIADD3 UR4, UP0, UR36, 0x370, URZ ;  /* 0x0000037024047890 */ /* 0x000fe2000ff1e03f */
[----:B------:R-:W-:Y:S02]  /*11a10*/  R2UR UR12, R18 ;  /* 0x00000000120c72ca */ /* 0x000fe400000e0000 */
[----:B-----5:R-:W-:Y:S01]  /*11a20*/  R2UR UR13, R17 ;  /* 0x00000000110d72ca */ /* 0x020fe200000e0000 */
[----:B------:R-:W-:Y:S01]  /*11a30*/  UIADD3 UR9, UR9, 0x30830, URZ ;  /* 0x0003083009097890 */ /* 0x000fe2000fffe03f */
[----:B------:R-:W-:-:S03]  /*11a40*/  PLOP3.LUT P0, PT, PT, PT, PT, 0x80, 0x0 ;  /* 0x000000000000781c */ /* 0x000fc60003f0f070 */
[----:B------:R-:W-:-:S04]  /*11a50*/  ULEA UR11, UR11, UR5, 0x6 ;  /* 0x000000050b0b7291 */ /* 0x000fc8000f8e303f */
[----:B------:R-:W-:Y:S02]  /*11a60*/  UIADD3 UR8, UR14, 0x20400, URZ ;  /* 0x000204000e087890 */ /* 0x000fe4000fffe03f */
[----:B------:R-:W-:Y:S02]  /*11a70*/  UIADD3.X UR5, URZ, UR37, URZ, UP0, !UPT ;  /* 0x000000253f057290 */ /* 0x000fe400087fe43f */
[----:B------:R-:W-:Y:S02]  /*11a80*/  UIADD3 UR15, UR14, 0x22400, URZ ;  /* 0x000224000e0f7890 */ /* 0x000fe4000fffe03f */
[----:B------:R-:W-:Y:S01]  /*11a90*/  UIADD3 UR17, UR14, 0x24400, URZ ;  /* 0x000244000e117890 */ /* 0x000fe2000fffe03f */
[----:B------:R-:W-:Y:S01]  /*11aa0*/  UMOV UR10, URZ ;  /* 0x0000003f000a7c82 */ /* 0x000fe20008000000 */
[----:B------:R-:W-:Y:S01]  /*11ab0*/  UMOV UR6, 0x0 ;  /* 0x0000000000067882 */ /* 0x000fe20000000000 */
[----:B------:R-:W-:Y:S01]  /*11ac0*/  UMOV UR7, 0x14f00000 ;  /* 0x14f0000000077882 */ /* 0x000fe20000000000 */
[----:B------:R-:W-:Y:S01]  /*11ad0*/  UMOV UR16, 0x40 ;  /* 0x0000004000107882 */ /* 0x000fe20000000000 */
[----:B------:R-:W-:Y:S01]  /*11ae0*/  UIADD3 UR18, UR14, 0x26400, URZ ;  /* 0x000264000e127890 */ /* 0x000fe2000fffe03f */
[----:B------:R0:W-:Y:S02]  /*11af0*/  UTMALDG.4D [UR8], [UR4], desc[UR6] ;  /* 0x00000608040075b4 */ /* 0x0001e40008019000 */
[----:B------:R-:W-:Y:S01]  /*11b00*/  UMOV UR14, 0x80 ;  /* 0x00000080000e7882 */ /* 0x000fe20000000000 */
[----:B0-----:R-:W-:Y:S01]  /*11b10*/  UMOV UR8, UR15 ;  /* 0x0000000f00087c82 */ /* 0x001fe20008000000 */
[----:B------:R-:W-:-:S02]  /*11b20*/  UMOV UR10, UR16 ;  /* 0x00000010000a7c82 */ /* 0x000fc40008000000 */
[----:B------:R0:W-:Y:S02]  /*11b30*/  UTMALDG.4D [UR8], [UR4], desc[UR6] ;  /* 0x00000608040075b4 */ /* 0x0001e40008019000 */
[----:B0-----:R-:W-:Y:S01]  /*11b40*/  UMOV UR8, UR17 ;  /* 0x0000001100087c82 */ /* 0x001fe20008000000 */
[----:B------:R-:W-:Y:S01]  /*11b50*/  UMOV UR10, UR14 ;  /* 0x0000000e000a7c82 */ /* 0x000fe20008000000 */
[----:B------:R-:W-:Y:S01]  /*11b60*/  UMOV UR14, 0xc0 ;  /* 0x000000c0000e7882 */ /* 0x000fe20000000000 */
[----:B------:R0:W-:Y:S02]  /*11b70*/  UTMALDG.4D [UR8], [UR4], desc[UR6] ;  /* 0x00000608040075b4 */ /* 0x0001e40008019000 */
[----:B0-----:R-:W-:Y:S01]  /*11b80*/  UMOV UR8, UR18 ;  /* 0x0000001200087c82 */ /* 0x001fe20008000000 */
[----:B------:R-:W-:Y:S02]  /*11b90*/  UMOV UR10, UR14 ;  /* 0x0000000e000a7c82 */ /* 0x000fe40008000000 */
[----:B------:R3:W-:Y:S01]  /*11ba0*/  UTMALDG.4D [UR8], [UR4], desc[UR6] ;  /* 0x00000608040075b4 */ /* 0x0007e20008019000 */
[----:B--2---:R-:W-:-:S04]  /*11bb0*/  LOP3.LUT R2, R2, 0xfffffffe, RZ, 0xc0, !PT ;  /* 0xfffffffe02027812 */ /* 0x004fc800078ec0ff */
[----:B------:R-:W-:-:S05]  /*11bc0*/  @P0 LOP3.LUT R2, R2, 0x1, RZ, 0xfc, !PT ;  /* 0x0000000102020812 */ /* 0x000fca00078efcff */
[----:B------:R3:W-:Y:S01]  /*11bd0*/  STL [R1+0x18], R2 ;  /* 0x0000180201007387 */ /* 0x0007e20000100800 */
[----:B------:R-:W-:Y:S01]  /*11be0*/  NOP ;  /* 0x0000000000007918 */ /* 0x000fe20000000000 */
.L_x_1558:
[----:B---3--:R-:W3:Y:S04]  /*11bf0*/  LDL R2, [R1] ;  /* 0x0000000001027983 */ /* 0x008ee80000100800 */
[----:B------:R-:W4:Y:S01]  /*11c00*/  LDL.LU R3, [R1+0x34] ;  /* 0x0000340001037983 */ /* 0x000f220000300800 */
[----:B------:R-:W-:Y:S05]  /*11c10*/  WARPSYNC.ALL ;  /* 0x0000000000007948 */ /* 0x000fea0003800000 */
[----:B------:R-:W-:Y:S01]  /*11c20*/  ULDC.64 UR4, c[0x0][0x298] ;  /* 0x0000a60000047ab9 */ /* 0x000fe20000000a00 */
[----:B------:R-:W-:Y:S01]  /*11c30*/  BSSY B6, `(.L_x_1563) ;  /* 0x000001c000067945 */ /* 0x000fe20003800000 */
[----:B------:R-:W-:Y:S01]  /*11c40*/  BAR.SYNC.DEFER_BLOCKING 0x8, 0x180 ;  /* 0x0206000000007b1d */ /* 0x000fe20000010000 */
[----:B---3--:R-:W-:Y:S01]  /*11c50*/  VIADD R2, R2, 0x10400 ;  /* 0x0001040002027836 */ /* 0x008fe20000000000 */
[----:B----4-:R-:W-:-:S04]  /*11c60*/  SHF.R.S32.HI R0, RZ, 0x1f, R3 ;  /* 0x0000001fff007819 */ /* 0x010fc80000011403 */
[----:B------:R-:W-:Y:S01]  /*11c70*/  LOP3.LUT P0, RZ, R2, 0x3ff, RZ, 0xc0, !PT ;  /* 0x000003ff02ff7812 */ /* 0x000fe2000780c0ff */
[----:B------:R-:W-:-:S04]  /*11c80*/  IMAD R0, R0, UR4, RZ ;  /* 0x0000000400007c24 */ /* 0x000fc8000f8e02ff */
[C---:B------:R-:W-:Y:S02]  /*11c90*/  IMAD R0, R3.reuse, UR5, R0 ;  /* 0x0000000503007c24 */ /* 0x040fe4000f8e0200 */
[----:B------:R-:W-:-:S04]  /*11ca0*/  IMAD.WIDE.U32 R2, R3, UR4, RZ ;  /* 0x0000000403027c25 */ /* 0x000fc8000f8e00ff */
[----:B------:R-:W-:Y:S01]  /*11cb0*/  IMAD.IADD R0, R3, 0x1, R0 ;  /* 0x0000000103007824 */ /* 0x000fe200078e0200 */
[----:B------:R3:W-:Y:S04]  /*11cc0*/  STL.64 [R1+0x40], R2 ;  /* 0x0000400201007387 */ /* 0x0007e80000100a00 */
[----:B------:R3:W-:Y:S01]  /*11cd0*/  STL [R1+0x34], R0 ;  /* 0x0000340001007387 */ /* 0x0007e20000100800 */
[----:B------:R-:W-:Y:S05]  /*11ce0*/  @!P0 BRA `(.L_x_1564) ;  /* 0x0000000000408947 */ /* 0x000fea0003800000 */
[----:B---3--:R-:W-:Y:S01]  /*11cf0*/  MOV R2, 0x0 ;  /* 0x0000000000027802 */ /* 0x008fe20000000f00 */
        /* <DEDUP_REMOVED lines=15> */
.L_x_1564:
[----:B------:R-:W-:Y:S05]  /*11df0*/  BSYNC B6 ;  /* 0x0000000000067941 */ /* 0x000fea0003800000 */
.L_x_1563:
[----:B---3--:R-:W3:Y:S01]  /*11e00*/  LDL.LU R0, [R1+0x34] ;  /* 0x0000340001007983 */ /* 0x008ee20000300800 */
[----:B0-----:R-:W0:Y:S01]  /*11e10*/  LDC R7, c[0x0][0x448] ;  /* 0x00011200ff077b82 */ /* 0x001e220000000800 */
[----:B------:R-:W-:Y:S02]  /*11e20*/  ULDC.64 UR4, c[0x0][0x2d8] ;  /* 0x0000b60000047ab9 */ /* 0x000fe40000000a00 */
[----:B------:R-:W3:Y:S04]  /*11e30*/  LDL.LU.64 R2, [R1+0x40] ;  /* 0x0000400001027983 */ /* 0x000ee80000300a00 */
[----:B-12---:R-:W2:Y:S01]  /*11e40*/  LDL R9, [R1+0x2c] ;  /* 0x00002c0001097983 */ /* 0x006ea20000100800 */
[----:B------:R-:W1:Y:S01]  /*11e50*/  S2R R5, SR_TID.X ;  /* 0x0000000000057919 */ /* 0x000e620000002100 */
[----:B------:R-:W4:Y:S01]  /*11e60*/  S2R R6, SR_TID.X ;  /* 0x0000000000067919 */ /* 0x000f220000002100 */
[----:B------:R-:W-:-:S02]  /*11e70*/  SHF.R.S32.HI R4, RZ, 0x1f, R19 ;  /* 0x0000001fff047819 */ /* 0x000fc40000011413 */
[----:B-1----:R-:W-:-:S04]  /*11e80*/  LOP3.LUT R5, R5, 0x7f, RZ, 0xc0, !PT ;  /* 0x0000007f05057812 */ /* 0x002fc800078ec0ff */
[----:B------:R-:W-:Y:S01]  /*11e90*/  SHF.R.U32.HI R5, RZ, 0x3, R5 ;  /* 0x00000003ff057819 */ /* 0x000fe20000011605 */
[----:B----4-:R-:W-:-:S05]  /*11ea0*/  IMAD.SHL.U32 R8, R6, 0x10, RZ ;  /* 0x0000001006087824 */ /* 0x010fca00078e00ff */
[----:B------:R-:W-:Y:S01]  /*11eb0*/  LOP3.LUT R8, R5, 0x70, R8, 0xf8, !PT ;  /* 0x0000007005087812 */ /* 0x000fe200078ef808 */
[----:B---3--:R-:W-:Y:S01]  /*11ec0*/  IMAD.MOV.U32 R3, RZ, RZ, R0 ;  /* 0x000000ffff037224 */ /* 0x008fe200078e0000 */
[----:B------:R-:W-:-:S05]  /*11ed0*/  SHF.R.S32.HI R0, RZ, 0x1f, R18 ;  /* 0x0000001fff007819 */ /* 0x000fca0000011412 */
[----:B------:R-:W-:Y:S02]  /*11ee0*/  IMAD R0, R0, UR4, RZ ;  /* 0x0000000400007c24 */ /* 0x000fe4000f8e02ff */
[----:B------:R-:W-:-:S04]  /*11ef0*/  IMAD.WIDE.U32 R2, R18, UR4, R2 ;  /* 0x0000000412027c25 */ /* 0x000fc8000f8e0002 */
[----:B------:R-:W-:Y:S01]  /*11f00*/  IMAD R0, R18, UR5, R0 ;  /* 0x0000000512007c24 */ /* 0x000fe2000f8e0200 */
[----:B------:R-:W-:Y:S02]  /*11f10*/  ULDC.64 UR4, c[0x0][0xa00] ;  /* 0x0002800000047ab9 */ /* 0x000fe40000000a00 */
[----:B------:R-:W-:Y:S01]  /*11f20*/  ISETP.NE.U32.AND P0, PT, RZ, UR4, PT ;  /* 0x00000004ff007c0c */ /* 0x000fe2000bf05070 */
[----:B------:R-:W-:-:S03]  /*11f30*/  IMAD.IADD R3, R3, 0x1, R0 ;  /* 0x0000000103037824 */ /* 0x000fc600078e0200 */
[----:B------:R-:W-:Y:S01]  /*11f40*/  ISETP.NE.AND.EX P0, PT, RZ, UR5, PT, P0 ;  /* 0x00000005ff007c0c */ /* 0x000fe2000bf05300 */
[----:B------:R-:W-:-:S03]  /*11f50*/  ULDC.64 UR4, c[0x0][0x2e0] ;  /* 0x0000b80000047ab9 */ /* 0x000fc60000000a00 */
[----:B------:R-:W-:Y:S02]  /*11f60*/  SEL R4, R4, RZ, !P0 ;  /* 0x000000ff04047207 */ /* 0x000fe40004000000 */
[----:B------:R-:W-:Y:S02]  /*11f70*/  SEL R0, R19, RZ, !P0 ;  /* 0x000000ff13007207 */ /* 0x000fe40004000000 */
[----:B0-----:R-:W-:-:S13]  /*11f80*/  ISETP.NE.AND P0, PT, R7, 0x1, PT ;  /* 0x000000010700780c */ /* 0x001fda0003f05270 */
[----:B------:R-:W0:Y:S08]  /*11f90*/  @P0 LDC R5, c[0x0][0x44c] ;  /* 0x00011300ff050b82 */ /* 0x000e300000000800 */
[----:B------:R-:W1:Y:S01]  /*11fa0*/  @P0 LDC R6, c[0x0][0x450] ;  /* 0x00011400ff060b82 */ /* 0x000e620000000800 */
[----:B------:R-:W-:Y:S02]  /*11fb0*/  IMAD R4, R4, UR4, RZ ;  /* 0x0000000404047c24 */ /* 0x000fe4000f8e02ff */
[----:B------:R-:W-:-:S04]  /*11fc0*/  IMAD.WIDE.U32 R2, R0, UR4, R2 ;  /* 0x0000000400027c25 */ /* 0x000fc8000f8e0002 */
[----:B------:R-:W-:Y:S01]  /*11fd0*/  IMAD R4, R0, UR5, R4 ;  /* 0x0000000500047c24 */ /* 0x000fe2000f8e0204 */
[----:B------:R-:W-:Y:S01]  /*11fe0*/  ULDC.64 UR4, c[0x0][0x2d0] ;  /* 0x0000b40000047ab9 */ /* 0x000fe20000000a00 */
[----:B--2---:R-:W-:Y:S02]  /*11ff0*/  IMAD.IADD R0, R8, 0x1, R9 ;  /* 0x0000000108007824 */ /* 0x004fe400078e0209 */
[----:B------:R-:W2:Y:S01]  /*12000*/  S2R R8, SR_TID.X ;  /* 0x0000000000087919 */ /* 0x000ea20000002100 */
[----:B------:R-:W-:Y:S02]  /*12010*/  IMAD.IADD R3, R3, 0x1, R4 ;  /* 0x0000000103037824 */ /* 0x000fe400078e0204 */
[----:B0-----:R-:W-:-:S04]  /*12020*/  @P0 IMAD.HI.U32 R5, R0, R5, RZ ;  /* 0x0000000500050227 */ /* 0x001fc800078e00ff */
[----:B------:R-:W-:Y:S01]  /*12030*/  IMAD.MOV.U32 R4, RZ, RZ, R0 ;  /* 0x000000ffff047224 */ /* 0x000fe200078e0000 */
[----:B-1----:R-:W-:-:S05]  /*12040*/  @P0 SHF.R.U32.HI R4, RZ, R6, R5 ;  /* 0x00000006ff040219 */ /* 0x002fca0000011605 */
[----:B------:R-:W-:-:S04]  /*12050*/  IMAD.MOV R5, RZ, RZ, -R4 ;  /* 0x000000ffff057224 */ /* 0x000fc800078e0a04 */
[----:B------:R-:W-:Y:S01]  /*12060*/  IMAD R0, R7, R5, R0 ;  /* 0x0000000507007224 */ /* 0x000fe200078e0200 */
[----:B------:R-:W-:Y:S01]  /*12070*/  SHF.R.S32.HI R5, RZ, 0x1f, R4 ;  /* 0x0000001fff057819 */ /* 0x000fe20000011404 */
[----:B------:R-:W-:-:S04]  /*12080*/  IMAD.WIDE.U32 R2, R4, UR4, R2 ;  /* 0x0000000404027c25 */ /* 0x000fc8000f8e0002 */
[----:B------:R-:W-:-:S04]  /*12090*/  IMAD R5, R5, UR4, RZ ;  /* 0x0000000405057c24 */ /* 0x000fc8000f8e02ff */
[----:B------:R-:W-:Y:S01]  /*120a0*/  IMAD R4, R4, UR5, R5 ;  /* 0x0000000504047c24 */ /* 0x000fe2000f8e0205 */
[----:B------:R-:W-:-:S03]  /*120b0*/  ULDC.64 UR4, c[0x0][0x2c8] ;  /* 0x0000b20000047ab9 */ /* 0x000fc60000000a00 */
[----:B------:R-:W-:Y:S01]  /*120c0*/  IMAD.IADD R3, R3, 0x1, R4 ;  /* 0x0000000103037824 */ /* 0x000fe200078e0204 */
[----:B------:R-:W-:Y:S01]  /*120d0*/  SHF.R.S32.HI R4, RZ, 0x1f, R0 ;  /* 0x0000001fff047819 */ /* 0x000fe20000011400 */
[----:B--2---:R-:W-:-:S04]  /*120e0*/  IMAD.SHL.U32 R8, R8, 0x8, RZ ;  /* 0x0000000808087824 */ /* 0x004fc800078e00ff */
[----:B------:R-:W-:Y:S01]  /*120f0*/  IMAD R4, R4, UR4, RZ ;  /* 0x0000000404047c24 */ /* 0x000fe2000f8e02ff */
[----:B------:R-:W-:Y:S01]  /*12100*/  LOP3.LUT R8, R8, 0x38, RZ, 0xc0, !PT ;  /* 0x0000003808087812 */ /* 0x000fe200078ec0ff */
[----:B------:R-:W-:-:S04]  /*12110*/  IMAD.WIDE.U32 R2, R0, UR4, R2 ;  /* 0x0000000400027c25 */ /* 0x000fc8000f8e0002 */
[----:B------:R-:W-:Y:S01]  /*12120*/  IMAD R4, R0, UR5, R4 ;  /* 0x0000000500047c24 */ /* 0x000fe2000f8e0204 */
[C---:B------:R-:W-:Y:S01]  /*12130*/  LOP3.LUT R12, R8.reuse, 0x40, RZ, 0xfc, !PT ;  /* 0x00000040080c7812 */ /* 0x040fe200078efcff */
[----:B------:R-:W-:Y:S01]  /*12140*/  ULDC.64 UR4, c[0x0][0x280] ;  /* 0x0000a00000047ab9 */ /* 0x000fe20000000a00 */
[C---:B------:R-:W-:Y:S01]  /*12150*/  LOP3.LUT R11, R8.reuse, 0x80, RZ, 0xfc, !PT ;  /* 0x00000080080b7812 */ /* 0x040fe200078efcff */
[----:B------:R-:W-:Y:S01]  /*12160*/  IMAD.IADD R3, R3, 0x1, R4 ;  /* 0x0000000103037824 */ /* 0x000fe200078e0204 */
[----:B------:R-:W-:Y:S02]  /*12170*/  LOP3.LUT R8, R8, 0xc0, RZ, 0xfc, !PT ;  /* 0x000000c008087812 */ /* 0x000fe400078efcff */
[----:B------:R-:W-:Y:S01]  /*12180*/  LEA R4, P0, R2, UR4, 0x1 ;  /* 0x0000000402047c11 */ /* 0x000fe2000f8008ff */
[----:B------:R-:W-:Y:S02]  /*12190*/  ULDC UR4, c[0x0][0x2b8] ;  /* 0x0000ae0000047ab9 */ /* 0x000fe40000000800 */
[----:B------:R-:W-:-:S02]  /*121a0*/  ISETP.GE.AND P3, PT, R8, UR4, PT ;  /* 0x0000000408007c0c */ /* 0x000fc4000bf66270 */
[----:B------:R0:W5:Y:S01]  /*121b0*/  LDL R8, [R1+0x20] ;  /* 0x0000200001087983 */ /* 0x0001620000100800 */
[----:B------:R-:W1:Y:S01]  /*121c0*/  S2R R5, SR_TID.X ;  /* 0x0000000000057919 */ /* 0x000e620000002100 */
[----:B------:R-:W-:Y:S02]  /*121d0*/  LEA.HI.X R3, R2, UR5, R3, 0x1, P0 ;  /* 0x0000000502037c11 */ /* 0x000fe400080f0c03 */
[----:B------:R-:W-:Y:S02]  /*121e0*/  ISETP.GE.AND P1, PT, R12, UR4, PT ;  /* 0x000000040c007c0c */ /* 0x000fe4000bf26270 */
[----:B------:R-:W-:Y:S01]  /*121f0*/  ISETP.GE.AND P2, PT, R11, UR4, PT ;  /* 0x000000040b007c0c */ /* 0x000fe2000bf46270 */
[----:B-1----:R-:W-:-:S05]  /*12200*/  IMAD.SHL.U32 R10, R5, 0x8, RZ ;  /* 0x00000008050a7824 */ /* 0x002fca00078e00ff */
[----:B------:R-:W-:-:S04]  /*12210*/  LOP3.LUT R10, R10, 0x38, RZ, 0xc0, !PT ;  /* 0x000000380a0a7812 */ /* 0x000fc800078ec0ff */
[----:B------:R-:W-:Y:S01]  /*12220*/  ISETP.GE.AND P0, PT, R10, UR4, PT ;  /* 0x000000040a007c0c */ /* 0x000fe2000bf06270 */
[----:B------:R-:W-:-:S03]  /*12230*/  UMOV UR4, 0xffffffff ;  /* 0xffffffff00047882 */ /* 0x000fc60000000000 */
[----:B0-----:R-:W-:Y:S09]  /*12240*/  BRA.DIV UR4, `(.L_x_1565) ;  /* 0x00000052044c7947 */ /* 0x001ff2000b800000 */
[----:B------:R-:W0:Y:S02]  /*12250*/  S2R R6, SR_TID.X ;  /* 0x0000000000067919 */ /* 0x000e240000002100 */
[----:B0-----:R-:W-:Y:S02]  /*12260*/  LOP3.LUT R9, R6, 0x7f, RZ, 0xc0, !PT ;  /* 0x0000007f06097812 */ /* 0x001fe400078ec0ff */
[----:B------:R-:W2:Y:S04]  /*12270*/  LDL.LU R6, [R1+0x30] ;  /* 0x0000300001067983 */ /* 0x000ea80000300800 */
[----:B------:R-:W3:Y:S01]  /*12280*/  LDL.LU R11, [R1+0x2c] ;  /* 0x00002c00010b7983 */ /* 0x000ee20000300800 */
[----:B------:R-:W-:Y:S01]  /*12290*/  SHF.R.U32.HI R9, RZ, 0x3, R9 ;  /* 0x00000003ff097819 */ /* 0x000fe20000011609 */
[----:B------:R-:W-:Y:S01]  /*122a0*/  ULDC.64 UR4, c[0x0][0x208] ;  /* 0x0000820000047ab9 */ /* 0x000fe20000000a00 */
[----:B--2---:R-:W-:-:S02]  /*122b0*/  IMAD R2, R6, R7, RZ ;  /* 0x0000000706027224 */ /* 0x004fc400078e02ff */
[----:B------:R-:W0:Y:S01]  /*122c0*/  SHFL.IDX PT, R7, R4, RZ, 0x181f ;  /* 0x00181fff04077589 */ /* 0x000e2200000e0000 */
[----:B---3--:R-:W-:-:S03]  /*122d0*/  IMAD.IADD R0, R9, 0x1, R11 ;  /* 0x0000000109007824 */ /* 0x008fc600078e020b */
[----:B------:R-:W1:Y:S01]  /*122e0*/  SHFL.IDX PT, R6, R3, RZ, 0x181f ;  /* 0x00181fff03067589 */ /* 0x000e6200000e0000 */
[C---:B------:R-:W-:Y:S01]  /*122f0*/  VIADD R5, R0.reuse, 0x10 ;  /* 0x0000001000057836 */ /* 0x040fe20000000000 */
[----:B------:R-:W-:-:S13]  /*12300*/  ISETP.GE.AND P5, PT, R0, R2, PT ;  /* 0x000000020000720c */ /* 0x000fda0003fa6270 */
[----:B0-----:R-:W-:-:S05]  /*12310*/  @!P5 LEA R7, P4, R10, R7, 0x1 ;  /* 0x000000070a07d211 */ /* 0x001fca00078808ff */
[----:B-1----:R-:W-:-:S05]  /*12320*/  @!P5 IMAD.X R6, RZ, RZ, R6, P4 ;  /* 0x000000ffff06d224 */ /* 0x002fca00020e0606 */
[----:B------:R-:W-:-:S04]  /*12330*/  @!P5 LOP3.LUT R7, R7, R6, RZ, 0x3c, !PT ;  /* 0x000000060707d212 */ /* 0x000fc800078e3cff */
[----:B------:R-:W-:-:S04]  /*12340*/  @!P5 LOP3.LUT R6, R7, R6, RZ, 0x3c, !PT ;  /* 0x000000060706d212 */ /* 0x000fc800078e3cff */
[----:B------:R-:W-:-:S05]  /*12350*/  @!P5 LOP3.LUT R7, R7, R6, RZ, 0x3c, !PT ;  /* 0x000000060707d212 */ /* 0x000fca00078e3cff */
[----:B------:R-:W-:Y:S01]  /*12360*/  @!PT LDS RZ, [RZ] ;  /* 0x00000000fffff984 */ /* 0x000fe20000000800 */
[----:B-----5:R-:W-:Y:S04]  /*12370*/  @!P5 LDGSTS.E.BYPASS.LTC128B.128 [R8+0x10400], desc[UR4][R6.64], !P0 ;  /* 0x104000000608dfae */ /* 0x020fe8000c101d44 */
[----:B------:R-:W-:Y:S04]  /*12380*/  @!P5 LDGSTS.E.BYPASS.LTC128B.128 [R8+0x14400], desc[UR4][R6.64+0x80], !P1 ;  /* 0x144000800608dfae */ /* 0x000fe8000c901d44 */
[----:B------:R-:W-:Y:S04]  /*12390*/  @!P5 LDGSTS.E.BYPASS.LTC128B.128 [R8+0x18400], desc[UR4][R6.64+0x100], !P2 ;  /* 0x184001000608dfae */ /* 0x000fe8000d101d44 */
[----:B------:R0:W-:Y:S01]  /*123a0*/  @!P5 LDGSTS.E.BYPASS.LTC128B.128 [R8+0x1c400], desc[UR4][R6.64+0x180], !P3 ;  /* 0x1c4001800608dfae */ /* 0x0001e2000d901d44 */
[----:B------:R-:W-:Y:S01]  /*123b0*/  ISETP.GE.AND P5, PT, R5, R2, PT ;  /* 0x000000020500720c */ /* 0x000fe20003fa6270 */
[----:B------:R-:W-:-:S02]  /*123c0*/  VIADD R5, R0, 0x20 ;  /* 0x0000002000057836 */ /* 0x000fc40000000000 */
        /* <DEDUP_REMOVED lines=67> */
[----:B------:R-:W-:Y:S02]  /*12800*/  @!P5 IMAD.X R6, RZ, RZ, R5, P4 ;  /* 0x000000ffff06d224 */ /* 0x000fe400020e0605 */
[----:B------:R0:W1:Y:S03]  /*12810*/  SHFL.IDX PT, R5, R3, 0x7, 0x181f ;  /* 0x00f81f0003057f89 */ /* 0x00006600000e0000 */
[-C--:B------:R-:W-:Y:S01]  /*12820*/  @!P5 LOP3.LUT R7, R7, R6.reuse, RZ, 0x3c, !PT ;  /* 0x000000060707d212 */ /* 0x080fe200078e3cff */
[----:B------:R0:W2:Y:S03]  /*12830*/  SHFL.IDX PT, R3, R4, 0x7, 0x181f ;  /* 0x00f81f0004037f89 */ /* 0x0000a600000e0000 */
[----:B------:R-:W-:-:S04]  /*12840*/  @!P5 LOP3.LUT R6, R7, R6, RZ, 0x3c, !PT ;  /* 0x000000060706d212 */ /* 0x000fc800078e3cff */
[----:B------:R-:W-:-:S05]  /*12850*/  @!P5 LOP3.LUT R7, R7, R6, RZ, 0x3c, !PT ;  /* 0x000000060707d212 */ /* 0x000fca00078e3cff */
[----:B------:R0:W-:Y:S04]  /*12860*/  @!P5 LDGSTS.E.BYPASS.LTC128B.128 [R8+0x13400], desc[UR4][R6.64], !P0 ;  /* 0x134000000608dfae */ /* 0x0001e8000c101d44 */
[----:B------:R0:W-:Y:S04]  /*12870*/  @!P5 LDGSTS.E.BYPASS.LTC128B.128 [R8+0x17400], desc[UR4][R6.64+0x80], !P1 ;  /* 0x174000800608dfae */ /* 0x0001e8000c901d44 */
[----:B------:R0:W-:Y:S04]  /*12880*/  @!P5 LDGSTS.E.BYPASS.LTC128B.128 [R8+0x1b400], desc[UR4][R6.64+0x100], !P2 ;  /* 0x1b4001000608dfae */ /* 0x0001e8000d101d44 */
[----:B-12---:R0:W-:Y:S02]  /*12890*/  @!P5 LDGSTS.E.BYPASS.LTC128B.128 [R8+0x1f400], desc[UR4][R6.64+0x180], !P3 ;  /* 0x1f4001800608dfae */ /* 0x0061e4000d901d44 */
.L_x_1695:
[----:B------:R-:W-:Y:S01]  /*128a0*/  VIADD R0, R0, 0x70 ;  /* 0x0000007000007836 */ /* 0x000fe20000000000 */
[----:B------:R-:W-:Y:S04]  /*128b0*/  BSSY B0, `(.L_x_1566) ;  /* 0x000000d000007945 */ /* 0x000fe80003800000 */
[----:B------:R-:W-:-:S13]  /*128c0*/  ISETP.GE.AND P4, PT, R0, R2, PT ;  /* 0x000000020000720c */ /* 0x000fda0003f86270 */
[----:B------:R-:W-:Y:S05]  /*128d0*/  @P4 BRA `(.L_x_1567) ;  /* 0x0000000000284947 */ /* 0x000fea0003800000 */
[----:B------:R-:W-:Y:S01]  /*128e0*/  LEA R2, P4, R10, R3, 0x1 ;  /* 0x000000030a027211 */ /* 0x000fe200078808ff */
[----:B------:R-:W-:-:S04]  /*128f0*/  ULDC.64 UR4, c[0x0][0x208] ;  /* 0x0000820000047ab9 */ /* 0x000fc80000000a00 */
[----:B0-----:R-:W-:-:S05]  /*12900*/  IMAD.X R3, RZ, RZ, R5, P4 ;  /* 0x000000ffff037224 */ /* 0x001fca00020e0605 */
[----:B------:R-:W-:Y:S01]  /*12910*/  @!PT LDS RZ, [RZ] ;  /* 0x00000000fffff984 */ /* 0x000fe20000000800 */
[----:B------:R-:W-:Y:S01]  /*12920*/  @!PT LDS RZ, [RZ] ;  /* 0x00000000fffff984 */ /* 0x000fe20000000800 */
[----:B------:R-:W-:Y:S01]  /*12930*/  @!PT LDS RZ, [RZ] ;  /* 0x00000000fffff984 */ /* 0x000fe20000000800 */
[----:B------:R1:W-:Y:S04]  /*12940*/  LDGSTS.E.BYPASS.LTC128B.128 [R8+0x13c00], desc[UR4][R2.64], !P0 ;  /* 0x13c0000002087fae */ /* 0x0003e8000c101d44 */
[----:B------:R1:W-:Y:S04]  /*12950*/  LDGSTS.E.BYPASS.LTC128B.128 [R8+0x17c00], desc[UR4][R2.64+0x80], !P1 ;  /* 0x17c0008002087fae */ /* 0x0003e8000c901d44 */
[----:B------:R1:W-:Y:S04]  /*12960*/  LDGSTS.E.BYPASS.LTC128B.128 [R8+0x1bc00], desc[UR4][R2.64+0x100], !P2 ;  /* 0x1bc0010002087fae */ /* 0x0003e8000d101d44 */
[----:B------:R1:W-:Y:S02]  /*12970*/  LDGSTS.E.BYPASS.LTC128B.128 [R8+0x1fc00], desc[UR4][R2.64+0x180], !P3 ;  /* 0x1fc0018002087fae */ /* 0x0003e4000d901d44 */
.L_x_1567:
[----:B------:R-:W-:Y:S05]  /*12980*/  BSYNC B0 ;  /* 0x0000000000007941 */ /* 0x000fea0003800000 */
.L_x_1566:
[----:B01----:R-:W2:Y:S01]  /*12990*/  LDL R8, [R1] ;  /* 0x0000000001087983 */ /* 0x003ea20000100800 */
[----:B------:R-:W-:Y:S01]  /*129a0*/  PLOP3.LUT P0, PT, PT, PT, PT, 0x80, 0x0 ;  /* 0x000000000000781c */ /* 0x000fe20003f0f070 */
[----:B------:R-:W-:Y:S01]  /*129b0*/  NOP ;  /* 0x0000000000007918 */ /* 0x000fe20000000000 */
[----:B--2---:R-:W-:-:S11]  /*129c0*/  VIADD R10, R8, 0x30800 ;  /* 0x00030800080a7836 */ /* 0x004fd60000000000 */
.L_x_1568:
[----:B------:R-:W2:Y:S01]  /*129d0*/  LDL R2, [R1] ;  /* 0x0000000001027983 */ /* 0x000ea20000100800 */
        /* <DEDUP_REMOVED lines=18> */
.L_x_1696:
[----:B------:R-:W-:Y:S05]  /*12b00*/  BSYNC B0 ;  /* 0x0000000000007941 */ /* 0x000fea0003800000 */
.L_x_1569:
[----:B------:R-:W2:Y:S04]  /*12b10*/  LDL R3, [R1+0x28] ;  /* 0x0000280001037983 */ /* 0x000ea80000100800 */
[----:B0-----:R-:W3:Y:S01]  /*12b20*/  LDL R2, [R1+0x24] ;  /* 0x0000240001027983 */ /* 0x001ee20000100800 */
[----:B------:R-:W-:Y:S01]  /*12b30*/  BSSY B0, `(.L_x_1571) ;  /* 0x00002b1000007945 */ /* 0x000fe20003800000 */
[----:B--2---:R-:W-:-:S05]  /*12b40*/  VIADD R0, R3, 0xfffffffe ;  /* 0xfffffffe03007836 */ /* 0x004fca0000000000 */
[----:B---3--:R-:W-:-:S13]  /*12b50*/  ISETP.GE.AND P0, PT, R0, R2, PT ;  /* 0x000000020000720c */ /* 0x008fda0003f06270 */
[----:B------:R-:W-:Y:S05]  /*12b60*/  @!P0 BRA `(.L_x_1572) ;  /* 0x0000002800b48947 */ /* 0x000fea0003800000 */
[----:B------:R-:W-:Y:S01]  /*12b70*/  LOP3.LUT R8, RZ, R2, RZ, 0x33, !PT ;  /* 0x00000002ff087212 */ /* 0x000fe200078e33ff */
[----:B------:R-:W-:Y:S01]  /*12b80*/  IMAD.MOV R2, RZ, RZ, -R3 ;  /* 0x000000ffff027224 */ /* 0x000fe200078e0a03 */
[----:B------:R-:W-:Y:S04]  /*12b90*/  BSSY B2, `(.L_x_1573) ;  /* 0x00000e9000027945 */ /* 0x000fe80003800000 */
[----:B------:R-:W-:-:S05]  /*12ba0*/  VIADDMNMX R8, R2, 0x1, R8, !PT ;  /* 0x0000000102087846 */ /* 0x000fca0007800108 */
[----:B------:R-:W-:-:S05]  /*12bb0*/  IMAD.IADD R2, R3, 0x1, R8 ;  /* 0x0000000103027824 */ /* 0x000fca00078e0208 */
[----:B------:R-:W-:-:S04]  /*12bc0*/  LOP3.LUT R2, R2, 0x1, RZ, 0xc0, !PT ;  /* 0x0000000102027812 */ /* 0x000fc800078ec0ff */
[----:B------:R-:W-:-:S13]  /*12bd0*/  ISETP.NE.U32.AND P0, PT, R2, 0x1, PT ;  /* 0x000000010200780c */ /* 0x000fda0003f05070 */
[----:B------:R-:W-:Y:S05]  /*12be0*/  @P0 BRA `(.L_x_1574) ;  /* 0x0000000c008c0947 */ /* 0x000fea0003800000 */
[----:B------:R-:W2:Y:S04]  /*12bf0*/  LDL R5, [R1+0x18] ;  /* 0x0000180001057983 */ /* 0x000ea80000100800 */
[----:B------:R-:W3:Y:S04]  /*12c00*/  LDL R4, [R1+0x4] ;  /* 0x0000040001047983 */ /* 0x000ee80000100800 */
[----:B------:R-:W4:Y:S01]  /*12c10*/  LDL R3, [R1+0x10] ;  /* 0x0000100001037983 */ /* 0x000f220000100800 */
[----:B------:R-:W-:Y:S01]  /*12c20*/  BSSY B1, `(.L_x_1575) ;  /* 0x00000db000017945 */ /* 0x000fe20003800000 */
[----:B--2---:R-:W-:Y:S01]  /*12c30*/  LOP3.LUT P1, RZ, R5, 0x1, RZ, 0xc0, !PT ;  /* 0x0000000105ff7812 */ /* 0x004fe2000782c0ff */
[----:B---3--:R-:W-:-:S05]  /*12c40*/  VIADD R7, R4, 0x1 ;  /* 0x0000000104077836 */ /* 0x008fca0000000000 */
[----:B------:R-:W-:-:S04]  /*12c50*/  ISETP.NE.AND P0, PT, R7, 0x2, PT ;  /* 0x000000020700780c */ /* 0x000fc80003f05270 */
[----:B------:R-:W-:Y:S02]  /*12c60*/  SEL R9, RZ, 0x1, P0 ;  /* 0x00000001ff097807 */ /* 0x000fe40000000000 */
        /* <DEDUP_REMOVED lines=28> */
.L_x_1577:
[----:B------:R-:W2:Y:S01]  /*12e30*/  LDL R2, [R1] ;  /* 0x0000000001027983 */ /* 0x000ea20000100800 */
[----:B------:R-:W-:Y:S01]  /*12e40*/  BSSY B3, `(.L_x_1578) ;  /* 0x0000005000037945 */ /* 0x000fe20003800000 */
[----:B--2---:R-:W-:Y:S01]  /*12e50*/  IMAD R3, R7, 0x8, R2 ;  /* 0x0000000807037824 */ /* 0x004fe200078e0202 */
[----:B------:R-:W-:-:S04]  /*12e60*/  SHF.L.U32 R2, R9, 0x1f, RZ ;  /* 0x0000001f09027819 */ /* 0x000fc800000006ff */
[----:B------:R-:W1:Y:S02]  /*12e70*/  SYNCS.PHASECHK.TRANS64.TRYWAIT P0, [R3+URZ+0x30840], R2 ;  /* 0x03084002030075a7 */ /* 0x000e64000800017f */
[----:B-1----:R-:W-:Y:S05]  /*12e80*/  @!P0 BRA `(.L_x_1579) ;  /* 0x0000005000748947 */ /* 0x002fea0003800000 */
.L_x_1697:
[----:B------:R-:W-:Y:S05]  /*12e90*/  BSYNC B3 ;  /* 0x0000000000037941 */ /* 0x000fea0003800000 */
.L_x_1578:
        /* <DEDUP_REMOVED lines=12> */
.L_x_1581:
[----:B------:R-:W-:Y:S05]  /*12f60*/  BSYNC B3 ;  /* 0x0000000000037941 */ /* 0x000fea0003800000 */
.L_x_1580:
[----:B------:R-:W2:Y:S04]  /*12f70*/  LDL R5, [R1] ;  /* 0x0000000001057983 */ /* 0x000ea80000100800 */
        /* <DEDUP_REMOVED lines=12> */
.L_x_1582:
        /* <DEDUP_REMOVED lines=16> */
.L_x_1583:
        /* <DEDUP_REMOVED lines=16> */
.L_x_1584:
        /* <DEDUP_REMOVED lines=16> */
.L_x_1585:
        /* <DEDUP_REMOVED lines=17> */
.L_x_1698:
[----:B------:R-:W-:Y:S05]  /*13450*/  BSYNC B3 ;  /* 0x0000000000037941 */ /* 0x000fea0003800000 */
.L_x_1586:
[----:B------:R-:W-:Y:S01]  /*13460*/  BSSY B3, `(.L_x_1588) ;  /* 0x000000e000037945 */ /* 0x000fe20003800000 */
[----:B------:R-:W-:Y:S02]  /*13470*/  IMAD.MOV.U32 R12, RZ, RZ, 0x0 ;  /* 0x00000000ff0c7424 */ /* 0x000fe400078e00ff */
[----:B------:R-:W-:Y:S01]  /*13480*/  IMAD.MOV.U32 R13, RZ, RZ, 0x14f00000 ;  /* 0x14f00000ff0d7424 */ /* 0x000fe200078e00ff */
[----:B------:R-:W-:Y:S06]  /*13490*/  @P1 BRA `(.L_x_1589) ;  /* 0x0000000000281947 */ /* 0x000fec0003800000 */
[----:B0-----:R-:W2:Y:S04]  /*134a0*/  LDL R3, [R1] ;  /* 0x0000000001037983 */ /* 0x001ea80000100800 */
        /* <DEDUP_REMOVED lines=9> */
.L_x_1589:
[----:B------:R-:W-:Y:S05]  /*13540*/  BSYNC B3 ;  /* 0x0000000000037941 */ /* 0x000fea0003800000 */
.L_x_1588:
[----:B01----:R-:W2:Y:S01]  /*13550*/  LDL.LU R2, [R1+0x4] ;  /* 0x0000040001027983 */ /* 0x003ea20000300800 */
[----:B------:R-:W-:-:S03]  /*13560*/  R2UR UR10, R11 ;  /* 0x000000000b0a72ca */ /* 0x000fc600000e0000 */
[----:B------:R-:W3:Y:S04]  /*13570*/  LDL R6, [R1+0x14] ;  /* 0x0000140001067983 */ /* 0x000ee80000100800 */
[----:B------:R-:W3:Y:S04]  /*13580*/  LDL.LU R5, [R1+0x8] ;  /* 0x0000080001057983 */ /* 0x000ee80000300800 */
[----:B------:R-:W2:Y:S01]  /*13590*/  LDL R11, [R1] ;  /* 0x00000000010b7983 */ /* 0x000ea20000100800 */
        /* <DEDUP_REMOVED lines=10> */
.L_x_1590:
        /* <DEDUP_REMOVED lines=15> */
.L_x_1591:
        /* <DEDUP_REMOVED lines=15> */
.L_x_1592:
        /* <DEDUP_REMOVED lines=15> */
.L_x_1593:
        /* <DEDUP_REMOVED lines=12> */
.L_x_1576:
[----:B------:R-:W-:Y:S05]  /*139d0*/  BSYNC B1 ;  /* 0x0000000000017941 */ /* 0x000fea0003800000 */
.L_x_1575:
[----:B0-----:R-:W2:Y:S04]  /*139e0*/  LDL R0, [R1+0x28] ;  /* 0x0000280001007983 */ /* 0x001ea80000100800 */
[----:B------:R0:W-:Y:S04]  /*139f0*/  STL [R1+0x4], R7 ;  /* 0x0000040701007387 */ /* 0x0001e80000100800 */
[----:B------:R0:W-:Y:S02]  /*13a00*/  STL [R1+0x10], R9 ;  /* 0x0000100901007387 */ /* 0x0001e40000100800 */
[----:B0-2---:R-:W-:-:S07]  /*13a10*/  VIADD R0, R0, 0xfffffffd ;  /* 0xfffffffd00007836 */ /* 0x005fce0000000000 */
.L_x_1574:
[----:B------:R-:W-:Y:S05]  /*13a20*/  BSYNC B2 ;  /* 0x0000000000027941 */ /* 0x000fea0003800000 */
.L_x_1573:
[----:B------:R-:W2:Y:S01]  /*13a30*/  LDL.LU R2, [R1+0x28] ;  /* 0x0000280001027983 */ /* 0x000ea20000300800 */
[----:B------:R-:W-:Y:S01]  /*13a40*/  VIADD R8, R8, 0xfffffffe ;  /* 0xfffffffe08087836 */ /* 0x000fe20000000000 */
[----:B--2---:R-:W-:-:S04]  /*13a50*/  LOP3.LUT R2, RZ, R2, RZ, 0x33, !PT ;  /* 0x00000002ff027212 */ /* 0x004fc800078e33ff */
[----:B------:R-:W-:-:S13]  /*13a60*/  ISETP.NE.AND P0, PT, R8, R2, PT ;  /* 0x000000020800720c */ /* 0x000fda0003f05270 */
[----:B------:R-:W-:Y:S05]  /*13a70*/  @!P0 BRA `(.L_x_1572) ;  /* 0x0000001800f08947 */ /* 0x000fea0003800000 */
[----:B------:R-:W-:-:S07]  /*13a80*/  IMAD.MOV.U32 R9, RZ, RZ, R17 ;  /* 0x000000ffff097224 */ /* 0x000fce00078e0011 */
.L_x_1632:
[----:B--2---:R-:W2:Y:S04]  /*13a90*/  LDL R4, [R1+0x18] ;  /* 0x0000180001047983 */ /* 0x004ea80000100800 */
[----:B------:R-:W3:Y:S04]  /*13aa0*/  LDL R3, [R1+0x4] ;  /* 0x0000040001037983 */ /* 0x000ee80000100800 */
[----:B------:R-:W4:Y:S01]  /*13ab0*/  LDL R2, [R1+0x10] ;  /* 0x0000100001027983 */ /* 0x000f220000100800 */
[----:B------:R-:W-:Y:S05]  /*13ac0*/  YIELD ;  /* 0x0000000000007946 */ /* 0x000fea0003800000 */
[----:B------:R-:W-:Y:S01]  /*13ad0*/  BSSY B1, `(.L_x_1594) ;  /* 0x00000d7000017945 */ /* 0x000fe20003800000 */
[----:B--2---:R-:W-:Y:S01]  /*13ae0*/  LOP3.LUT P1, RZ, R4, 0x1, RZ, 0xc0, !PT ;  /* 0x0000000104ff7812 */ /* 0x004fe2000782c0ff */
[----:B---3--:R-:W-:-:S05]  /*13af0*/  VIADD R4, R3, 0x1 ;  /* 0x0000000103047836 */ /* 0x008fca0000000000 */
[----:B------:R-:W-:-:S04]  /*13b00*/  ISETP.NE.AND P0, PT, R4, 0x2, PT ;  /* 0x000000020400780c */ /* 0x000fc80003f05270 */
[----:B------:R-:W-:Y:S02]  /*13b10*/  SEL R5, RZ, 0x1, P0 ;  /* 0x00000001ff057807 */ /* 0x000fe40000000000 */
[----:B------:R-:W-:Y:S02]  /*13b20*/  SEL R4, R4, RZ, P0 ;  /* 0x000000ff04047207 */ /* 0x000fe40000000000 */
[----:B----4-:R-:W-:Y:S01]  /*13b30*/  LOP3.LUT R5, R2, R5, RZ, 0x3c, !PT ;  /* 0x0000000502057212 */ /* 0x010fe200078e3cff */
[----:B01----:R-:W-:Y:S06]  /*13b40*/  @!P1 BRA `(.L_x_1595) ;  /* 0x0000000c003c9947 */ /* 0x003fec0003800000 */
        /* <DEDUP_REMOVED lines=25> */
.L_x_1596:
[----:B------:R-:W2:Y:S01]  /*13ce0*/  LDL R2, [R1] ;  /* 0x0000000001027983 */ /* 0x000ea20000100800 */
[----:B------:R-:W-:Y:S01]  /*13cf0*/  BSSY B2, `(.L_x_1597) ;  /* 0x0000005000027945 */ /* 0x000fe20003800000 */
[----:B--2---:R-:W-:Y:S01]  /*13d00*/  IMAD R3, R4, 0x8, R2 ;  /* 0x0000000804037824 */ /* 0x004fe200078e0202 */
[----:B------:R-:W-:-:S04]  /*13d10*/  SHF.L.U32 R2, R5, 0x1f, RZ ;  /* 0x0000001f05027819 */ /* 0x000fc800000006ff */
[----:B------:R-:W1:Y:S02]  /*13d20*/  SYNCS.PHASECHK.TRANS64.TRYWAIT P0, [R3+URZ+0x30840], R2 ;  /* 0x03084002030075a7 */ /* 0x000e64000800017f */
[----:B-1----:R-:W-:Y:S05]  /*13d30*/  @!P0 BRA `(.L_x_1598) ;  /* 0x0000004000f08947 */ /* 0x002fea0003800000 */
.L_x_1699:
[----:B------:R-:W-:Y:S05]  /*13d40*/  BSYNC B2 ;  /* 0x0000000000027941 */ /* 0x000fea0003800000 */
.L_x_1597:
        /* <DEDUP_REMOVED lines=12> */
.L_x_1600:
[----:B------:R-:W-:Y:S05]  /*13e10*/  BSYNC B2 ;  /* 0x0000000000027941 */ /* 0x000fea0003800000 */
.L_x_1599:
        /* <DEDUP_REMOVED lines=13> */
.L_x_1601:
        /* <DEDUP_REMOVED lines=16> */
.L_x_1602:
        /* <DEDUP_REMOVED lines=16> */
.L_x_1603:
        /* <DEDUP_REMOVED lines=16> */
.L_x_1604:
        /* <DEDUP_REMOVED lines=17> */
.L_x_1700:
[----:B------:R-:W-:Y:S05]  /*14300*/  BSYNC B2 ;  /* 0x0000000000027941 */ /* 0x000fea0003800000 */
.L_x_1605:
        /* <DEDUP_REMOVED lines=11> */
.L_x_1608:
[----:B------:R-:W-:Y:S05]  /*143c0*/  BSYNC B2 ;  /* 0x0000000000027941 */ /* 0x000fea0003800000 */
.L_x_1607:
[----:B0-----:R-:W2:Y:S01]  /*143d0*/  LDL.LU R3, [R1+0x4] ;  /* 0x0000040001037983 */ /* 0x001ea20000300800 */
[----:B------:R-:W-:-:S03]  /*143e0*/  R2UR UR10, R11 ;  /* 0x000000000b0a72ca */ /* 0x000fc600000e0000 */
[----:B------:R-:W3:Y:S04]  /*143f0*/  LDL R7, [R1+0x14] ;  /* 0x0000140001077983 */ /* 0x000ee80000100800 */
[----:B------:R-:W3:Y:S04]  /*14400*/  LDL.LU R6, [R1+0x8] ;  /* 0x0000080001067983 */ /* 0x000ee80000300800 */
[----:B------:R-:W2:Y:S01]  /*14410*/  LDL R11, [R1] ;  /* 0x00000000010b7983 */ /* 0x000ea20000100800 */
        /* <DEDUP_REMOVED lines=9> */
.L_x_1609:
        /* <DEDUP_REMOVED lines=15> */
.L_x_1610:
        /* <DEDUP_REMOVED lines=15> */
.L_x_1611:
        /* <DEDUP_REMOVED lines=15> */
.L_x_1612:
        /* <DEDUP_REMOVED lines=12> */
.L_x_1595:
[----:B------:R-:W-:Y:S05]  /*14840*/  BSYNC B1 ;  /* 0x0000000000017941 */ /* 0x000fea0003800000 */
.L_x_1594:
[----:B------:R-:W2:Y:S01]  /*14850*/  LDL R2, [R1+0x18] ;  /* 0x0000180001027983 */ /* 0x000ea20000100800 */
[----:B------:R-:W-:Y:S01]  /*14860*/  VIADD R3, R4, 0x1 ;  /* 0x0000000104037836 */ /* 0x000fe20000000000 */
[----:B------:R-:W-:Y:S01]  /*14870*/  BSSY B1, `(.L_x_1613) ;  /* 0x00000d8000017945 */ /* 0x000fe20003800000 */
[----:B------:R-:W-:-:S03]  /*14880*/  VIADD R6, R0, 0xffffffff ;  /* 0xffffffff00067836 */ /* 0x000fc60000000000 */
        /* <DEDUP_REMOVED lines=9> */
[----:B------:R-:W-:Y:S01]  /*14920*/  IMAD.MOV.U32 R7, RZ, RZ, R6 ;  /* 0x000000ffff077224 */ /* 0x000fe200078e0006 */
[----:B------:R-:W-:-:S04]  /*14930*/  ISETP.NE.U32.AND P0, PT, RZ, UR4, PT ;  /* 0x00000004ff007c0c */ /* 0x000fc8000bf05070 */
[----:B------:R-:W-:-:S13]  /*14940*/  ISETP.NE.AND.EX P0, PT, RZ, UR5, PT, P0 ;  /* 0x00000005ff007c0c */ /* 0x000fda000bf05300 */
[----:B------:R-:W-:Y:S05]  /*14950*/  @!P0 BRA `(.L_x_1615) ;  /* 0x0000000000508947 */ /* 0x000fea0003800000 */
[----:B------:R-:W2:Y:S01]  /*14960*/  LDL R14, [R1+0x1c] ;  /* 0x00001c00010e7983 */ /* 0x000ea20000100800 */
[----:B0-----:R-:W0:Y:S01]  /*14970*/  LDC R8, c[0x0][0x43c] ;  /* 0x00010f00ff087b82 */ /* 0x001e220000000800 */
        /* <DEDUP_REMOVED lines=16> */
[----:B------:R-:W-:-:S06]  /*14a80*/  LEA.HI.X R9, R2, UR5, R3, 0x2, P0 ;  /* 0x0000000502097c11 */ /* 0x000fcc00080f1403 */
[----:B------:R2:W5:Y:S03]  /*14a90*/  LDG.E R9, desc[UR8][R8.64] ;  /* 0x0000000808097981 */ /* 0x000566000c1e1900 */
.L_x_1615:
[----:B------:R-:W3:Y:S01]  /*14aa0*/  LDL R2, [R1] ;  /* 0x0000000001027983 */ /* 0x000ee20000100800 */
[----:B------:R-:W-:Y:S01]  /*14ab0*/  SHF.L.U32 R3, R11, 0x1f, RZ ;  /* 0x0000001f0b037819 */ /* 0x000fe200000006ff */
[----:B------:R-:W-:Y:S01]  /*14ac0*/  BSSY B2, `(.L_x_1616) ;  /* 0x0000004000027945 */ /* 0x000fe20003800000 */
[----:B---3--:R-:W-:-:S04]  /*14ad0*/  IMAD R2, R12, 0x8, R2 ;  /* 0x000000080c027824 */ /* 0x008fc800078e0202 */
[----:B------:R-:W3:Y:S02]  /*14ae0*/  SYNCS.PHASECHK.TRANS64.TRYWAIT P0, [R2+URZ+0x30840], R3 ;  /* 0x03084003020075a7 */ /* 0x000ee4000800017f */
[----:B---3--:R-:W-:Y:S05]  /*14af0*/  @!P0 BRA `(.L_x_1617) ;  /* 0x0000003400a88947 */ /* 0x008fea0003800000 */
.L_x_1701:
[----:B------:R-:W-:Y:S05]  /*14b00*/  BSYNC B2 ;  /* 0x0000000000027941 */ /* 0x000fea0003800000 */
.L_x_1616:
[----:B0-2---:R-:W0:Y:S01]  /*14b10*/  S2R R8, SR_TID.X ;  /* 0x0000000000087919 */ /* 0x005e220000002100 */
        /* <DEDUP_REMOVED lines=9> */
[----:B--2---:R-:W-:Y:S05]  /*14bb0*/  @!P0 BRA `(.L_x_1619) ;  /* 0x0000000000048947 */ /* 0x004fea0003800000 */
[----:B------:R-:W-:Y:S01]  /*14bc0*/  BPT.TRAP 0x1 ;  /* 0x000000040000795c */ /* 0x000fe20000300000 */
.L_x_1619:
[----:B------:R-:W-:Y:S05]  /*14bd0*/  BSYNC B2 ;  /* 0x0000000000027941 */ /* 0x000fea0003800000 */
.L_x_1618:
[----:B------:R-:W2:Y:S04]  /*14be0*/  LDL R8, [R1+0x4] ;  /* 0x0000040001087983 */ /* 0x000ea80000100800 */
[----:B-1----:R-:W4:Y:S04]  /*14bf0*/  LDL R11, [R1] ;  /* 0x00000000010b7983 */ /* 0x002f280000100800 */
        /* <DEDUP_REMOVED lines=8> */
[C---:B--2---:R-:W-:Y:S02]  /*14c80*/  IMAD R3, R8.reuse, 0x8, R10 ;  /* 0x0000000808037824 */ /* 0x044fe400078e020a */
[----:B----4-:R-:W-:Y:S02]  /*14c90*/  IMAD R8, R8, 0x8000, R11 ;  /* 0x0000800008087824 */ /* 0x010fe400078e020b */
[----:B------:R-:W-:-:S02]  /*14ca0*/  VIADD R3, R3, 0x30 ;  /* 0x0000003003037836 */ /* 0x000fc40000000000 */
[----:B---3--:R-:W-:Y:S02]  /*14cb0*/  IMAD R2, R7, 0x40, R2 ;  /* 0x0000004007027824 */ /* 0x008fe400078e0202 */
[----:B------:R-:W-:-:S07]  /*14cc0*/  VIADD R11, R8, 0x20400 ;  /* 0x00020400080b7836 */ /* 0x000fce0000000000 */
.L_x_1620:
        /* <DEDUP_REMOVED lines=16> */
.L_x_1621:
        /* <DEDUP_REMOVED lines=16> */
.L_x_1622:
        /* <DEDUP_REMOVED lines=16> */
.L_x_1623:
        /* <DEDUP_REMOVED lines=15> */
.L_x_1702:
[----:B------:R-:W-:Y:S05]  /*150c0*/  BSYNC B2 ;  /* 0x0000000000027941 */ /* 0x000fea0003800000 */
.L_x_1624:
        /* <DEDUP_REMOVED lines=11> */
.L_x_1627:
[----:B------:R-:W-:Y:S05]  /*15180*/  BSYNC B2 ;  /* 0x0000000000027941 */ /* 0x000fea0003800000 */
.L_x_1626:
[----:B------:R-:W2:Y:S04]  /*15190*/  LDL R8, [R1] ;  /* 0x0000000001087983 */ /* 0x000ea80000100800 */
[----:B0-----:R-:W3:Y:S04]  /*151a0*/  LDL R5, [R1+0x14] ;  /* 0x0000140001057983 */ /* 0x001ee80000100800 */
        /* <DEDUP_REMOVED lines=11> */
.L_x_1628:
        /* <DEDUP_REMOVED lines=15> */
.L_x_1629:
        /* <DEDUP_REMOVED lines=15> */
.L_x_1630:
        /* <DEDUP_REMOVED lines=15> */
.L_x_1631:
        /* <DEDUP_REMOVED lines=12> */
.L_x_1614:
[----:B------:R-:W-:Y:S05]  /*155f0*/  BSYNC B1 ;  /* 0x0000000000017941 */ /* 0x000fea0003800000 */
.L_x_1613:
[----:B------:R-:W3:Y:S01]  /*15600*/  LDL R2, [R1+0x24] ;  /* 0x0000240001027983 */ /* 0x000ee20000100800 */
[----:B------:R-:W-:Y:S01]  /*15610*/  VIADD R0, R0, 0xfffffffe ;  /* 0xfffffffe00007836 */ /* 0x000fe20000000000 */
[----:B---3--:R-:W-:-:S13]  /*15620*/  ISETP.GT.AND P0, PT, R6, R2, PT ;  /* 0x000000020600720c */ /* 0x008fda0003f04270 */
[----:B------:R-:W-:Y:S05]  /*15630*/  @P0 BRA `(.L_x_1632) ;  /* 0xffffffe400140947 */ /* 0x000fea000383ffff */
.L_x_1572:
[----:B------:R-:W-:Y:S05]  /*15640*/  BSYNC B0 ;  /* 0x0000000000007941 */ /* 0x000fea0003800000 */
.L_x_1571:
[----:B------:R-:W3:Y:S01]  /*15650*/  S2R R2, SR_TID.X ;  /* 0x0000000000027919 */ /* 0x000ee20000002100 */
[----:B------:R-:W-:Y:S01]  /*15660*/  BSSY B0, `(.L_x_1633) ;  /* 0x0000011000007945 */ /* 0x000fe20003800000 */
[----:B---3--:R-:W-:-:S04]  /*15670*/  LOP3.LUT R3, R2, 0x7f, RZ, 0xc0, !PT ;  /* 0x0000007f02037812 */ /* 0x008fc800078ec0ff */
[----:B------:R-:W-:-:S13]  /*15680*/  ISETP.NE.AND P0, PT, R3, RZ, PT ;  /* 0x000000ff0300720c */ /* 0x000fda0003f05270 */
[----:B------:R-:W-:Y:S05]  /*15690*/  @P0 BRA `(.L_x_1634) ;  /* 0x0000000000340947 */ /* 0x000fea0003800000 */
[----:B------:R-:W3:Y:S01]  /*156a0*/  S2R R2, SR_LANEID ;  /* 0x0000000000027919 */ /* 0x000ee20000000000 */
[----:B------:R-:W-:Y:S01]  /*156b0*/  VOTEU.ANY UR4, UPT, PT ;  /* 0x0000000000047886 */ /* 0x000fe200038e0100 */
[----:B------:R-:W4:Y:S01]  /*156c0*/  LDC.64 R4, c[0x0][0xc60] ;  /* 0x00031800ff047b82 */ /* 0x000f220000000a00 */
[----:B------:R-:W3:Y:S01]  /*156d0*/  FLO.U32 R0, UR4 ;  /* 0x0000000400007d00 */ /* 0x000ee200080e0000 */
[----:B------:R-:W-:Y:S01]  /*156e0*/  ULDC.64 UR6, c[0x0][0x208] ;  /* 0x0000820000067ab9 */ /* 0x000fe20000000a00 */
[----:B---3--:R-:W-:-:S06]  /*156f0*/  ISETP.EQ.U32.AND P0, PT, R0, R2, PT ;  /* 0x000000020000720c */ /* 0x008fcc0003f02070 */
[----:B------:R-:W4:Y:S07]  /*15700*/  POPC R2, UR4 ;  /* 0x0000000400027d09 */ /* 0x000f2e0008000000 */
[----:B----4-:R-:W3:Y:S04]  /*15710*/  @P0 ATOMG.E.ADD.STRONG.GPU PT, R2, desc[UR6][R4.64], R2 ;  /* 0x00000002040209a8 */ /* 0x010ee800081ee1c6 */
[----:B---3--:R3:W4:Y:S02]  /*15720*/  SHFL.IDX PT, R2, R2, R0, 0x1f ;  /* 0x00001f0002027589 */ /* 0x00872400000e0000 */
[----:B---3--:R-:W3:Y:S02]  /*15730*/  S2R R0, SR_LTMASK ;  /* 0x0000000000007919 */ /* 0x008ee40000003900 */
[----:B---3--:R-:W-:-:S06]  /*15740*/  LOP3.LUT R0, R0, UR4, RZ, 0xc0, !PT ;  /* 0x0000000400007c12 */ /* 0x008fcc000f8ec0ff */
[----:B------:R-:W4:Y:S02]  /*15750*/  POPC R0, R0 ;  /* 0x0000000000007309 */ /* 0x000f240000000000 */
[----:B----4-:R-:W-:-:S07]  /*15760*/  IADD3 R16, R2, UR38, R0 ;  /* 0x0000002602107c10 */ /* 0x010fce000fffe000 */
.L_x_1634:
[----:B------:R-:W-:Y:S05]  /*15770*/  BSYNC B0 ;  /* 0x0000000000007941 */ /* 0x000fea0003800000 */
.L_x_1633:
[----:B------:R-:W3:Y:S01]  /*15780*/  LDL R0, [R1+0x18] ;  /* 0x0000180001007983 */ /* 0x000ee20000100800 */
[----:B------:R-:W-:Y:S01]  /*15790*/  BSSY B0, `(.L_x_1635) ;  /* 0x000005c000007945 */ /* 0x000fe20003800000 */
[----:B---3--:R-:W-:-:S13]  /*157a0*/  LOP3.LUT P0, RZ, R0, 0x1, RZ, 0xc0, !PT ;  /* 0x0000000100ff7812 */ /* 0x008fda000780c0ff */
[----:B------:R-:W-:Y:S05]  /*157b0*/  @!P0 BRA `(.L_x_1636) ;  /* 0x0000000400648947 */ /* 0x000fea0003800000 */
[----:B------:R-:W3:Y:S04]  /*157c0*/  LDL R4, [R1] ;  /* 0x0000000001047983 */ /* 0x000ee80000100800 */
[----:B------:R-:W3:Y:S04]  /*157d0*/  LDL R0, [R1+0x4] ;  /* 0x0000040001007983 */ /* 0x000ee80000100800 */
[----:B------:R-:W4:Y:S01]  /*157e0*/  LDL R2, [R1+0x10] ;  /* 0x0000100001027983 */ /* 0x000f220000100800 */
[----:B------:R-:W-:Y:S01]  /*157f0*/  BSSY B1, `(.L_x_1637) ;  /* 0x0000006000017945 */ /* 0x000fe20003800000 */
[----:B------:R-:W-:Y:S01]  /*15800*/  ISETP.NE.AND P1, PT, R3, RZ, PT ;  /* 0x000000ff0300720c */ /* 0x000fe20003f25270 */
[----:B---3--:R-:W-:Y:S01]  /*15810*/  IMAD R0, R0, 0x8, R4 ;  /* 0x0000000800007824 */ /* 0x008fe200078e0204 */
[----:B----4-:R-:W-:-:S04]  /*15820*/  SHF.L.U32 R2, R2, 0x1f, RZ ;  /* 0x0000001f02027819 */ /* 0x010fc800000006ff */
[----:B------:R-:W3:Y:S02]  /*15830*/  SYNCS.PHASECHK.TRANS64.TRYWAIT P0, [R0+URZ+0x30860], R2 ;  /* 0x03086002000075a7 */ /* 0x000ee4000800017f */
[----:B---3--:R-:W-:Y:S05]  /*15840*/  @!P0 BRA `(.L_x_1638) ;  /* 0x00000028007c8947 */ /* 0x008fea0003800000 */
.L_x_1703:
[----:B------:R-:W-:Y:S05]  /*15850*/  BSYNC B1 ;  /* 0x0000000000017941 */ /* 0x000fea0003800000 */
.L_x_1637:
[----:B------:R-:W-:Y:S04]  /*15860*/  BSSY B1, `(.L_x_1639) ;  /* 0x0000009000017945 */ /* 0x000fe80003800000 */
        /* <DEDUP_REMOVED lines=8> */
.L_x_1640:
[----:B------:R-:W-:Y:S05]  /*158f0*/  BSYNC B1 ;  /* 0x0000000000017941 */ /* 0x000fea0003800000 */
.L_x_1639:
[----:B------:R-:W4:Y:S04]  /*15900*/  LDL.LU R5, [R1+0x14] ;  /* 0x0000140001057983 */ /* 0x000f280000300800 */
[----:B------:R-:W4:Y:S04]  /*15910*/  LDL.LU R3, [R1+0x8] ;  /* 0x0000080001037983 */ /* 0x000f280000300800 */
[----:B------:R-:W5:Y:S04]  /*15920*/  LDL R4, [R1] ;  /* 0x0000000001047983 */ /* 0x000f680000100800 */
[----:B---3--:R-:W5:Y:S01]  /*15930*/  LDL R2, [R1+0x4] ;  /* 0x0000040001027983 */ /* 0x008f620000100800 */
        /* <DEDUP_REMOVED lines=8> */
[----:B-----5:R-:W-:-:S04]  /*159c0*/  IMAD R2, R2, 0x8000, R4 ;  /* 0x0000800002027824 */ /* 0x020fc800078e0204 */
[----:B------:R-:W-:-:S07]  /*159d0*/  VIADD R4, R2, 0x400 ;  /* 0x0000040002047836 */ /* 0x000fce0000000000 */
.L_x_1641:
        /* <DEDUP_REMOVED lines=10> */
[----:B------:R-:W-:Y:S01]  /*15a80*/  PLOP3.LUT P0, PT, PT, PT, PT, 0x80, 0x0 ;  /* 0x000000000000781c */ /* 0x000fe20003f0f070 */
[----:B------:R-:W-:Y:S01]  /*15a90*/  VIADD R4, R2, 0x2400 ;  /* 0x0000240002047836 */ /* 0x000fe20000000000 */
[----:B------:R-:W-:Y:S01]  /*15aa0*/  UMOV UR6, 0x0 ;  /* 0x0000000000067882 */ /* 0x000fe20000000000 */
[----:B------:R-:W-:Y:S01]  /*15ab0*/  UMOV UR7, 0x14f00000 ;  /* 0x14f0000000077882 */ /* 0x000fe20000000000 */
[----:B------:R-:W-:-:S09]  /*15ac0*/  UMOV UR10, 0x40 ;  /* 0x00000040000a7882 */ /* 0x000fd20000000000 */
.L_x_1642:
        /* <DEDUP_REMOVED lines=15> */
.L_x_1643:
        /* <DEDUP_REMOVED lines=15> */
.L_x_1644:
        /* <DEDUP_REMOVED lines=10> */
.L_x_1636:
[----:B------:R-:W-:Y:S05]  /*15d50*/  BSYNC B0 ;  /* 0x0000000000007941 */ /* 0x000fea0003800000 */
.L_x_1635:
[----:B------:R-:W3:Y:S04]  /*15d60*/  LDL.LU R5, [R1+0x4] ;  /* 0x0000040001057983 */ /* 0x000ee80000300800 */
[----:B------:R-:W4:Y:S01]  /*15d70*/  LDL.LU R4, [R1+0x10] ;  /* 0x0000100001047983 */ /* 0x000f220000300800 */
[----:B---3--:R-:W-:-:S05]  /*15d80*/  VIADD R0, R5, 0x1 ;  /* 0x0000000105007836 */ /* 0x008fca0000000000 */
[----:B------:R-:W-:-:S04]  /*15d90*/  ISETP.NE.AND P0, PT, R0, 0x2, PT ;  /* 0x000000020000780c */ /* 0x000fc80003f05270 */
[----:B------:R-:W-:Y:S02]  /*15da0*/  SEL R2, RZ, 0x1, P0 ;  /* 0x00000001ff027807 */ /* 0x000fe40000000000 */
[----:B------:R-:W-:Y:S02]  /*15db0*/  SEL R0, R0, RZ, P0 ;  /* 0x000000ff00007207 */ /* 0x000fe40000000000 */
[----:B----4-:R-:W-:-:S03]  /*15dc0*/  LOP3.LUT R4, R4, R2, RZ, 0x3c, !PT ;  /* 0x0000000204047212 */ /* 0x010fc600078e3cff */
[----:B------:R3:W-:Y:S04]  /*15dd0*/  STL [R1+0x4], R0 ;  /* 0x0000040001007387 */ /* 0x0007e80000100800 */
[----:B------:R3:W-:Y:S02]  /*15de0*/  STL [R1+0x10], R4 ;  /* 0x0000100401007387 */ /* 0x0007e40000100800 */
.L_x_1551:
[----:B------:R-:W-:Y:S05]  /*15df0*/  BSYNC B7 ;  /* 0x0000000000077941 */ /* 0x000fea0003800000 */
.L_x_1549:
[----:B---3--:R-:W3:Y:S02]  /*15e00*/  LDL R0, [R1+0x18] ;  /* 0x0000180001007983 */ /* 0x008ee40000100800 */
[----:B---3--:R-:W-:-:S13]  /*15e10*/  LOP3.LUT P0, RZ, R0, 0x2, RZ, 0xc0, !PT ;  /* 0x0000000200ff7812 */ /* 0x008fda000780c0ff */
[----:B------:R-:W-:Y:S05]  /*15e20*/  @!P0 BRA `(.L_x_1645) ;  /* 0x0000000000288947 */ /* 0x000fea0003800000 */
[----:B------:R-:W-:Y:S05]  /*15e30*/  WARPSYNC.ALL ;  /* 0x0000000000007948 */ /* 0x000fea0003800000 */
[----:B------:R-:W3:Y:S08]  /*15e40*/  S2UR UR5, SR_CgaCtaId ;  /* 0x00000000000579c3 */ /* 0x000ef00000008800 */
[----:B------:R-:W-:Y:S06]  /*15e50*/  BAR.SYNC.DEFER_BLOCKING 0x5, 0x180 ;  /* 0x0146000000007b1d */ /* 0x000fec0000010000 */
[----:B------:R-:W-:-:S02]  /*15e60*/  UMOV UR4, 0x400 ;  /* 0x0000040000047882 */ /* 0x000fc40000000000 */
[----:B---3--:R-:W-:-:S06]  /*15e70*/  ULEA UR4, UR5, UR4, 0x18 ;  /* 0x0000000405047291 */ /* 0x008fcc000f8ec03f */
[----:B------:R-:W-:-:S05]  /*15e80*/  IMAD.U32 R0, RZ, RZ, UR4 ;  /* 0x00000004ff007e24 */ /* 0x000fca000f8e00ff */
[----:B------:R4:W3:Y:S04]  /*15e90*/  LDS.128 R16, [R0+0x308d0] ;  /* 0x0308d00000107984 */ /* 0x0008e80000000c00 */
[----:B------:R4:W-:Y:S01]  /*15ea0*/  STL [R1], R0 ;  /* 0x0000000001007387 */ /* 0x0009e20000100800 */
[----:B------:R-:W-:Y:S06]  /*15eb0*/  BAR.ARV 0x4, 0x180 ;  /* 0x0106000000007b1d */ /* 0x000fec0000002000 */
[----:B------:R-:W-:Y:S05]  /*15ec0*/  BRA `(.L_x_1646) ;  /* 0x0000000800e47947 */ /* 0x000fea0003800000 */
.L_x_1645:
[----:B------:R-:W3:Y:S01]  /*15ed0*/  S2R R0, SR_TID.X ;  /* 0x0000000000007919 */ /* 0x000ee20000002100 */
[----:B------:R-:W-:Y:S01]  /*15ee0*/  UMOV UR4, 0xffffffff ;  /* 0xffffffff00047882 */ /* 0x000fe20000000000 */
[----:B---3--:R-:W-:-:S04]  /*15ef0*/  LOP3.LUT R6, R0, 0x1f, RZ, 0xc0, !PT ;  /* 0x0000001f00067812 */ /* 0x008fc800078ec0ff */
[----:B------:R-:W-:Y:S01]  /*15f00*/  ISETP.NE.AND P0, PT, R6, 0x1f, PT ;  /* 0x0000001f0600780c */ /* 0x000fe20003f05270 */
[----:B------:R-:W-:-:S12]  /*15f10*/  BRA.DIV UR4, `(.L_x_1647) ;  /* 0x0000002204dc7947 */ /* 0x000fd8000b800000 */
[----:B------:R-:W-:Y:S01]  /*15f20*/  IMAD.IADD R5, R19, 0x1, R6 ;  /* 0x0000000113057824 */ /* 0x000fe200078e0206 */
[----:B------:R-:W-:Y:S01]  /*15f30*/  ULDC UR4, c[0x0][0xc3c] ;  /* 0x00030f0000047ab9 */ /* 0x000fe20000000800 */
[----:B------:R-:W-:-:S03]  /*15f40*/  ULDC.64 UR6, c[0x0][0x208] ;  /* 0x0000820000067ab9 */ /* 0x000fc60000000a00 */
[----:B------:R-:W-:-:S13]  /*15f50*/  ISETP.GE.OR P1, PT, R5, UR4, !P0 ;  /* 0x0000000405007c0c */ /* 0x000fda000c726670 */
[----:B------:R-:W3:Y:S02]  /*15f60*/  @!P1 LDC.64 R2, c[0x0][0xc80] ;  /* 0x00032000ff029b82 */ /* 0x000ee40000000a00 */
[----:B---3--:R-:W-:-:S06]  /*15f70*/  @!P1 IMAD.WIDE R2, R5, 0x4, R2 ;  /* 0x0000000405029825 */ /* 0x008fcc00078e0202 */
[----:B------:R3:W4:Y:S01]  /*15f80*/  @!P1 LDG.E R3, desc[UR6][R2.64] ;  /* 0x0000000602039981 */ /* 0x000722000c1e1900 */
[C---:B------:R-:W-:Y:S02]  /*15f90*/  ISETP.GE.U32.AND P2, PT, R6.reuse, 0x2, PT ;  /* 0x000000020600780c */ /* 0x040fe40003f46070 */
[C---:B------:R-:W-:Y:S01]  /*15fa0*/  ISETP.GE.U32.AND P3, PT, R6.reuse, 0x4, PT ;  /* 0x000000040600780c */ /* 0x040fe20003f66070 */
[----:B------:R-:W-:Y:S01]  /*15fb0*/  SHFL.IDX PT, R0, R16, RZ, 0x1f ;  /* 0x00001fff10007589 */ /* 0x000fe200000e0000 */
[C---:B------:R-:W-:Y:S02]  /*15fc0*/  ISETP.GE.U32.AND P4, PT, R6.reuse, 0x8, PT ;  /* 0x000000080600780c */ /* 0x040fe40003f86070 */
[C---:B------:R-:W-:Y:S01]  /*15fd0*/  ISETP.GE.U32.AND P5, PT, R6.reuse, 0x10, PT ;  /* 0x000000100600780c */ /* 0x040fe20003fa6070 */
[----:B---3--:R-:W-:Y:S02]  /*15fe0*/  IMAD.MOV.U32 R2, RZ, RZ, RZ ;  /* 0x000000ffff027224 */ /* 0x008fe400078e00ff */
[----:B----4-:R-:W-:Y:S01]  /*15ff0*/  @!P1 IMAD.MOV.U32 R2, RZ, RZ, R3 ;  /* 0x000000ffff029224 */ /* 0x010fe200078e0003 */
[----:B------:R-:W-:-:S04]  /*16000*/  ISETP.NE.AND P1, PT, R6, RZ, PT ;  /* 0x000000ff0600720c */ /* 0x000fc80003f25270 */
[----:B------:R-:W3:Y:S02]  /*16010*/  SHFL.UP PT, R3, R2, 0x1, RZ ;  /* 0x0420000002037989 */ /* 0x000ee400000e00ff */
[----:B---3--:R-:W-:-:S05]  /*16020*/  SEL R5, R3, RZ, P1 ;  /* 0x000000ff03057207 */ /* 0x008fca0000800000 */
[----:B------:R-:W-:Y:S02]  /*16030*/  IMAD.IADD R3, R2, 0x1, R5 ;  /* 0x0000000102037824 */ /* 0x000fe400078e0205 */
[----:B------:R-:W-:Y:S04]  /*16040*/  SHFL.IDX PT, R5, R16, 0x1, 0x1f ;  /* 0x00201f0010057f89 */ /* 0x000fe800000e0000 */
[----:B------:R-:W3:Y:S02]  /*16050*/  SHFL.UP PT, R4, R3, 0x2, RZ ;  /* 0x0440000003047989 */ /* 0x000ee400000e00ff */
[----:B---3--:R-:W-:-:S05]  /*16060*/  SEL R4, R4, RZ, P2 ;  /* 0x000000ff04047207 */ /* 0x008fca0001000000 */
[----:B------:R-:W-:-:S05]  /*16070*/  IMAD.IADD R3, R3, 0x1, R4 ;  /* 0x0000000103037824 */ /* 0x000fca00078e0204 */
        /* <DEDUP_REMOVED lines=9> */
[----:B------:R3:W4:Y:S02]  /*16110*/  SHFL.IDX PT, R16, R3, 0x1f, 0x1f ;  /* 0x03e01f0003107f89 */ /* 0x00072400000e0000 */
.L_x_1713:
[----:B------:R-:W-:Y:S02]  /*16120*/  ULDC UR4, c[0x0][0xc38] ;  /* 0x00030e0000047ab9 */ /* 0x000fe40000000800 */
[----:B------:R-:W-:-:S04]  /*16130*/  IMAD.U32 R4, RZ, RZ, UR4 ;  /* 0x00000004ff047e24 */ /* 0x000fc8000f8e00ff */
[----:B----4-:R-:W-:-:S04]  /*16140*/  IMAD R16, R16, R4, RZ ;  /* 0x0000000410107224 */ /* 0x010fc800078e02ff */
[----:B------:R-:W-:-:S05]  /*16150*/  IMAD.IADD R5, R5, 0x1, R16 ;  /* 0x0000000105057824 */ /* 0x000fca00078e0210 */
[----:B------:R-:W-:-:S13]  /*16160*/  ISETP.GT.AND P6, PT, R5, R0, PT ;  /* 0x000000000500720c */ /* 0x000fda0003fc4270 */
[----:B------:R-:W-:Y:S05]  /*16170*/  @P6 BRA `(.L_x_1648) ;  /* 0x0000000000a06947 */ /* 0x000fea0003800000 */
.L_x_1653:
[----:B---3--:R-:W3:Y:S01]  /*16180*/  LDC R3, c[0x0][0xc3c] ;  /* 0x00030f00ff037b82 */ /* 0x008ee20000000800 */
[----:B------:R-:W-:-:S05]  /*16190*/  VIADD R19, R19, 0x1f ;  /* 0x0000001f13137836 */ /* 0x000fca0000000000 */
[----:B---3--:R-:W-:-:S13]  /*161a0*/  ISETP.GE.AND P6, PT, R19, R3, PT ;  /* 0x000000031300720c */ /* 0x008fda0003fc6270 */
[----:B------:R-:W-:Y:S05]  /*161b0*/  @P6 BRA `(.L_x_1649) ;  /* 0x0000000400dc6947 */ /* 0x000fea0003800000 */
[----:B------:R-:W3:Y:S01]  /*161c0*/  S2R R2, SR_TID.X ;  /* 0x0000000000027919 */ /* 0x000ee20000002100 */
[----:B------:R-:W-:Y:S01]  /*161d0*/  BSSY B0, `(.L_x_1650) ;  /* 0x000000a000007945 */ /* 0x000fe20003800000 */
[----:B---3--:R-:W-:-:S05]  /*161e0*/  LOP3.LUT R2, R2, 0x1f, RZ, 0xc0, !PT ;  /* 0x0000001f02027812 */ /* 0x008fca00078ec0ff */
[----:B------:R-:W-:Y:S02]  /*161f0*/  IMAD.IADD R4, R19, 0x1, R2 ;  /* 0x0000000113047824 */ /* 0x000fe400078e0202 */
[----:B------:R-:W-:-:S03]  /*16200*/  IMAD.MOV.U32 R2, RZ, RZ, RZ ;  /* 0x000000ffff027224 */ /* 0x000fc600078e00ff */
[----:B------:R-:W-:-:S13]  /*16210*/  ISETP.GE.OR P6, PT, R4, R3, !P0 ;  /* 0x000000030400720c */ /* 0x000fda00047c6670 */
[----:B------:R-:W-:Y:S05]  /*16220*/  @P6 BRA `(.L_x_1651) ;  /* 0x0000000000106947 */ /* 0x000fea0003800000 */
[----:B------:R-:W3:Y:S01]  /*16230*/  LDC.64 R2, c[0x0][0xc80] ;  /* 0x00032000ff027b82 */ /* 0x000ee20000000a00 */
[----:B------:R-:W-:Y:S01]  /*16240*/  ULDC.64 UR4, c[0x0][0x208] ;  /* 0x0000820000047ab9 */ /* 0x000fe20000000a00 */
[----:B---3--:R-:W-:-:S06]  /*16250*/  IMAD.WIDE R2, R4, 0x4, R2 ;  /* 0x0000000404027825 */ /* 0x008fcc00078e0202 */
[----:B------:R3:W5:Y:S02]  /*16260*/  LDG.E R2, desc[UR4][R2.64] ;  /* 0x0000000402027981 */ /* 0x000764000c1e1900 */
.L_x_1651:
[----:B------:R-:W-:Y:S05]  /*16270*/  BSYNC B0 ;  /* 0x0000000000007941 */ /* 0x000fea0003800000 */
.L_x_1650:
[----:B------:R-:W-:-:S03]  /*16280*/  UMOV UR4, 0xffffffff ;  /* 0xffffffff00047882 */ /* 0x000fc60000000000 */
[----:B------:R-:W-:Y:S05]  /*16290*/  BRA.DIV UR4, `(.L_x_1652) ;  /* 0x00000026043c7947 */ /* 0x000fea000b800000 */
[----:B-----5:R-:W3:Y:S02]  /*162a0*/  SHFL.UP PT, R14, R2, 0x1, RZ ;  /* 0x04200000020e7989 */ /* 0x020ee400000e00ff */
        /* <DEDUP_REMOVED lines=15> */
.L_x_1721:
[----:B------:R-:W-:Y:S02]  /*163a0*/  ULDC UR4, c[0x0][0xc38] ;  /* 0x00030e0000047ab9 */ /* 0x000fe40000000800 */
[----:B------:R-:W-:-:S04]  /*163b0*/  IMAD.U32 R4, RZ, RZ, UR4 ;  /* 0x00000004ff047e24 */ /* 0x000fc8000f8e00ff */
[----:B----4-:R-:W-:-:S04]  /*163c0*/  IMAD R16, R16, R4, RZ ;  /* 0x0000000410107224 */ /* 0x010fc800078e02ff */
[----:B------:R-:W-:-:S05]  /*163d0*/  IMAD.IADD R5, R16, 0x1, R5 ;  /* 0x0000000110057824 */ /* 0x000fca00078e0205 */
[----:B------:R-:W-:-:S13]  /*163e0*/  ISETP.GT.AND P6, PT, R5, R0, PT ;  /* 0x000000000500720c */ /* 0x000fda0003fc4270 */
[----:B------:R-:W-:Y:S05]  /*163f0*/  @!P6 BRA `(.L_x_1653) ;  /* 0xfffffffc0060e947 */ /* 0x000fea000383ffff */
.L_x_1648:
[----:B------:R-:W-:Y:S01]  /*16400*/  IMAD.IADD R16, R5, 0x1, -R16 ;  /* 0x0000000105107824 */ /* 0x000fe200078e0a10 */
[----:B------:R-:W-:-:S03]  /*16410*/  UMOV UR4, 0xffffffff ;  /* 0xffffffff00047882 */ /* 0x000fc60000000000 */
[----:B------:R-:W-:-:S05]  /*16420*/  IMAD R5, R3, R4, R16 ;  /* 0x0000000403057224 */ /* 0x000fca00078e0210 */
[----:B------:R-:W-:Y:S01]  /*16430*/  ISETP.GT.AND P6, PT, R5, R0, PT ;  /* 0x000000000500720c */ /* 0x000fe20003fc4270 */
[----:B------:R-:W-:-:S12]  /*16440*/  BRA.DIV UR4, `(.L_x_1654) ;  /* 0x0000002604a47947 */ /* 0x000fd8000b800000 */
[----:B------:R-:W-:-:S04]  /*16450*/  VOTE.ANY R5, PT, !P6 ;  /* 0x0000000000057806 */ /* 0x000fc800070e0100 */
[----:B------:R-:W4:Y:S02]  /*16460*/  POPC R6, R5 ;  /* 0x0000000500067309 */ /* 0x000f240000000000 */
[----:B----4-:R4:W0:Y:S02]  /*16470*/  SHFL.IDX PT, R17, R2, R6, 0x1f ;  /* 0x00001f0602117589 */ /* 0x01082400000e0000 */
.L_x_1725:
[----:B------:R-:W-:Y:S01]  /*16480*/  ISETP.NE.AND P0, PT, R5, RZ, PT ;  /* 0x000000ff0500720c */ /* 0x000fe20003f05270 */
[----:B------:R-:W-:-:S12]  /*16490*/  IMAD.MOV.U32 R5, RZ, RZ, RZ ;  /* 0x000000ffff057224 */ /* 0x000fd800078e00ff */
[----:B------:R-:W-:Y:S05]  /*164a0*/  @!P0 BRA `(.L_x_1655) ;  /* 0x0000000000148947 */ /* 0x000fea0003800000 */
[----:B------:R-:W-:Y:S01]  /*164b0*/  UMOV UR4, 0xffffffff ;  /* 0xffffffff00047882 */ /* 0x000fe20000000000 */
[----:B-1----:R-:W-:Y:S02]  /*164c0*/  VIADD R12, R6, 0xffffffff ;  /* 0xffffffff060c7836 */ /* 0x002fe40000000000 */
[----:B------:R-:W-:Y:S05]  /*164d0*/  BRA.DIV UR4, `(.L_x_1656) ;  /* 0x0000002604c87947 */ /* 0x000fea000b800000 */
[----:B---3--:R1:W3:Y:S02]  /*164e0*/  SHFL.IDX PT, R3, R3, R12, 0x1f ;  /* 0x00001f0c03037589 */ /* 0x0082e400000e0000 */
.L_x_1728:
[----:B---3--:R-:W-:-:S07]  /*164f0*/  IMAD.MOV.U32 R5, RZ, RZ, R3 ;  /* 0x000000ffff057224 */ /* 0x008fce00078e0003 */
.L_x_1655:
[----:B---34-:R-:W3:Y:S01]  /*16500*/  LDC.64 R2, c[0x0][0xc90] ;  /* 0x00032400ff027b82 */ /* 0x018ee20000000a00 */
[----:B------:R-:W-:Y:S01]  /*16510*/  IMAD.IADD R19, R6, 0x1, R19 ;  /* 0x0000000106137824 */ /* 0x000fe200078e0213 */
[----:B------:R-:W-:-:S03]  /*16520*/  ULDC.64 UR4, c[0x0][0x208] ;  /* 0x0000820000047ab9 */ /* 0x000fc60000000a00 */
[----:B---3--:R-:W-:-:S05]  /*16530*/  IMAD.WIDE R2, R19, 0x4, R2 ;  /* 0x0000000413027825 */ /* 0x008fca00078e0202 */
[----:B0-2---:R-:W2:Y:S01]  /*16540*/  LDG.E R7, desc[UR4][R2.64] ;  /* 0x0000000402077981 */ /* 0x005ea2000c1e1900 */
[----:B------:R-:W-:-:S04]  /*16550*/  IMAD R16, R5, R4, R16 ;  /* 0x0000000405107224 */ /* 0x000fc800078e0210 */
[----:B------:R-:W-:Y:S02]  /*16560*/  IMAD.IADD R0, R0, 0x1, -R16 ;  /* 0x0000000100007824 */ /* 0x000fe400078e0a10 */
[----:B--2---:R-:W-:-:S05]  /*16570*/  IMAD R6, R17, R7, RZ ;  /* 0x0000000711067224 */ /* 0x004fca00078e02ff */
[----:B------:R-:W-:-:S04]  /*16580*/  IABS R8, R6 ;  /* 0x0000000600087213 */ /* 0x000fc80000000000 */
[----:B------:R-:W0:Y:S08]  /*16590*/  I2F.RP R2, R8 ;  /* 0x0000000800027306 */ /* 0x000e300000209400 */
        /* <DEDUP_REMOVED lines=9> */
[----:B------:R-:W-:-:S04]  /*16630*/  IMAD.HI.U32 R2, R2, R3, RZ ;  /* 0x0000000302027227 */ /* 0x000fc800078e00ff */
[----:B------:R-:W-:-:S04]  /*16640*/  IMAD.MOV R5, RZ, RZ, -R5 ;  /* 0x000000ffff057224 */ /* 0x000fc800078e0a05 */
        /* <DEDUP_REMOVED lines=11> */
[----:B------:R-:W-:Y:S02]  /*16700*/  IMAD R5, R7, R2, RZ ;  /* 0x0000000207057224 */ /* 0x000fe400078e02ff */
[----:B------:R-:W-:Y:S02]  /*16710*/  IMAD.MOV R2, RZ, RZ, -R2 ;  /* 0x000000ffff027224 */ /* 0x000fe400078e0a02 */
[----:B------:R-:W-:Y:S02]  /*16720*/  IMAD.MOV R3, RZ, RZ, -R5 ;  /* 0x000000ffff037224 */ /* 0x000fe400078e0a05 */
[----:B------:R-:W-:-:S03]  /*16730*/  IMAD R0, R6, R2, R0 ;  /* 0x0000000206007224 */ /* 0x000fc600078e0200 */
[----:B------:R-:W-:-:S04]  /*16740*/  VIADDMNMX R4, R3, R4, R7, PT ;  /* 0x0000000403047246 */ /* 0x000fc80003800107 */
        /* <DEDUP_REMOVED lines=19> */
[C---:B------:R-:W-:Y:S01]  /*16880*/  LOP3.LUT R3, R0.reuse, R4, RZ, 0x3c, !PT ;  /* 0x0000000400037212 */ /* 0x040fe200078e3cff */
[----:B------:R-:W-:-:S03]  /*16890*/  IMAD.IADD R0, R0, 0x1, R5 ;  /* 0x0000000100007824 */ /* 0x000fc600078e0205 */
[----:B------:R-:W-:-:S07]  /*168a0*/  ISETP.GE.AND P2, PT, R3, RZ, PT ;  /* 0x000000ff0300720c */ /* 0x000fce0003f46270 */
[----:B------:R-:W-:-:S06]  /*168b0*/  @P0 VIADD R2, R2, 0x1 ;  /* 0x0000000102020836 */ /* 0x000fcc0000000000 */
[----:B------:R-:W-:Y:S01]  /*168c0*/  @!P2 IMAD.MOV R2, RZ, RZ, -R2 ;  /* 0x000000ffff02a224 */ /* 0x000fe200078e0a02 */
[----:B------:R-:W-:Y:S01]  /*168d0*/  @!P1 LOP3.LUT R2, RZ, R4, RZ, 0x33, !PT ;  /* 0x00000004ff029212 */ /* 0x000fe200078e33ff */
[----:B------:R-:W-:-:S04]  /*168e0*/  IMAD.MOV R4, RZ, RZ, -R4 ;  /* 0x000000ffff047224 */ /* 0x000fc800078e0a04 */
[----:B------:R-:W-:Y:S01]  /*168f0*/  IMAD R18, R2, R4, R0 ;  /* 0x0000000402127224 */ /* 0x000fe200078e0200 */
[----:B------:R-:W-:-:S05]  /*16900*/  LOP3.LUT R2, RZ, R2, RZ, 0x33, !PT ;  /* 0x00000002ff027212 */ /* 0x000fca00078e33ff */
[----:B------:R-:W-:Y:S01]  /*16910*/  IMAD.IADD R17, R17, 0x1, R2 ;  /* 0x0000000111117824 */ /* 0x000fe200078e0202 */
[----:B------:R-:W-:Y:S06]  /*16920*/  BRA `(.L_x_1657) ;  /* 0x00000000001c7947 */ /* 0x000fec0003800000 */
.L_x_1649:
[----:B------:R-:W-:Y:S01]  /*16930*/  UMOV UR4, URZ ;  /* 0x0000003f00047c82 */ /* 0x000fe20008000000 */
[----:B------:R-:W-:Y:S01]  /*16940*/  UMOV UR5, URZ ;  /* 0x0000003f00057c82 */ /* 0x000fe20008000000 */
[----:B------:R-:W-:Y:S01]  /*16950*/  ULDC UR6, c[0x0][0xc3c] ;  /* 0x00030f0000067ab9 */ /* 0x000fe20000000800 */
[----:B------:R-:W-:Y:S02]  /*16960*/  IMAD.MOV.U32 R16, RZ, RZ, R0 ;  /* 0x000000ffff107224 */ /* 0x000fe400078e0000 */
[----:B------:R-:W-:Y:S02]  /*16970*/  IMAD.U32 R17, RZ, RZ, UR4 ;  /* 0x00000004ff117e24 */ /* 0x000fe4000f8e00ff */
[----:B------:R-:W-:Y:S02]  /*16980*/  IMAD.U32 R18, RZ, RZ, UR5 ;  /* 0x00000005ff127e24 */ /* 0x000fe4000f8e00ff */
[----:B------:R-:W-:-:S07]  /*16990*/  IMAD.U32 R19, RZ, RZ, UR6 ;  /* 0x00000006ff137e24 */ /* 0x000fce000f8e00ff */
.L_x_1657:
[----:B------:R3:W4:Y:S01]  /*169a0*/  LDL R3, [R1] ;  /* 0x0000000001037983 */ /* 0x0007220000100800 */
[----:B------:R-:W5:Y:S01]  /*169b0*/  S2R R0, SR_TID.X ;  /* 0x0000000000007919 */ /* 0x000f620000002100 */
[----:B------:R-:W-:Y:S05]  /*169c0*/  WARPSYNC.ALL ;  /* 0x0000000000007948 */ /* 0x000fea0003800000 */
[----:B-----5:R-:W-:Y:S01]  /*169d0*/  LOP3.LUT R0, R0, 0x1f, RZ, 0xc0, !PT ;  /* 0x0000001f00007812 */ /* 0x020fe200078ec0ff */
[----:B------:R-:W-:Y:S03]  /*169e0*/  BAR.SYNC.DEFER_BLOCKING 0x4, 0x180 ;  /* 0x0106000000007b1d */ /* 0x000fe60000010000 */
[----:B------:R-:W-:-:S13]  /*169f0*/  ISETP.NE.AND P0, PT, R0, RZ, PT ;  /* 0x000000ff0000720c */ /* 0x000fda0003f05270 */
[----:B------:R-:W4:Y:S01]  /*16a00*/  @!P0 S2R R0, SR_CgaCtaId ;  /* 0x0000000000008919 */ /* 0x000f220000008800 */
[----:B------:R-:W-:-:S04]  /*16a10*/  @!P0 MOV R2, 0x400 ;  /* 0x0000040000028802 */ /* 0x000fc80000000f00 */
[----:B----4-:R-:W-:-:S05]  /*16a20*/  @!P0 LEA R3, R0, R2, 0x18 ;  /* 0x0000000200038211 */ /* 0x010fca00078ec0ff */
[----:B------:R3:W-:Y:S04]  /*16a30*/  @!P0 STS.128 [R3+0x308d0], R16 ;  /* 0x0308d01003008388 */ /* 0x0007e80000000c00 */
[----:B------:R3:W-:Y:S01]  /*16a40*/  @!P0 STL [R1], R3 ;  /* 0x0000000301008387 */ /* 0x0007e20000100800 */
[----:B------:R-:W-:Y:S06]  /*16a50*/  BAR.ARV 0x5, 0x180 ;  /* 0x0146000000007b1d */ /* 0x000fec0000002000 */
.L_x_1646:
[----:B------:R-:W-:Y:S02]  /*16a60*/  ULDC UR4, c[0x0][0xc3c] ;  /* 0x00030f0000047ab9 */ /* 0x000fe40000000800 */
[----:B---3--:R-:W-:-:S13]  /*16a70*/  ISETP.GE.AND P0, PT, R19, UR4, PT ;  /* 0x0000000413007c0c */ /* 0x008fda000bf06270 */
[----:B------:R-:W-:Y:S05]  /*16a80*/  @!P0 BRA `(.L_x_1658) ;  /* 0xffffff9c00148947 */ /* 0x000fea000383ffff */
[----:B------:R-:W-:Y:S05]  /*16a90*/  BSYNC B8 ;  /* 0x0000000000087941 */ /* 0x000fea0003800000 */
.L_x_1537:
[----:B----4-:R-:W3:Y:S01]  /*16aa0*/  LDL.LU R0, [R1+0x38] ;  /* 0x0000380001007983 */ /* 0x010ee20000300800 */
[----:B------:R-:W-:Y:S01]  /*16ab0*/  BSSY B0, `(.L_x_1659) ;  /* 0x000000b000007945 */ /* 0x000fe20003800000 */
[----:B------:R-:W4:Y:S01]  /*16ac0*/  S2R R5, SR_CgaCtaId ;  /* 0x0000000000057919 */ /* 0x000f220000008800 */
[----:B---3--:R-:W-:-:S05]  /*16ad0*/  VIADD R0, R0, 0x1 ;  /* 0x0000000100007836 */ /* 0x008fca0000000000 */
[----:B0-----:R-:W-:-:S04]  /*16ae0*/  LEA.HI R2, R0, R0, RZ, 0x1 ;  /* 0x0000000000027211 */ /* 0x001fc800078f08ff */
[----:B------:R-:W-:-:S05]  /*16af0*/  LOP3.LUT R3, R2, 0xfffffffe, RZ, 0xc0, !PT ;  /* 0xfffffffe02037812 */ /* 0x000fca00078ec0ff */
[----:B------:R-:W-:Y:S01]  /*16b00*/  IMAD.IADD R3, R0, 0x1, -R3 ;  /* 0x0000000100037824 */ /* 0x000fe200078e0a03 */
[----:B------:R-:W-:-:S04]  /*16b10*/  MOV R0, 0x400 ;  /* 0x0000040000007802 */ /* 0x000fc80000000f00 */
[----:B----4-:R-:W-:Y:S02]  /*16b20*/  LEA R0, R5, R0, 0x18 ;  /* 0x0000000005007211 */ /* 0x010fe400078ec0ff */
[----:B------:R-:W-:-:S04]  /*16b30*/  SHF.L.U32 R3, R3, 0x1f, RZ ;  /* 0x0000001f03037819 */ /* 0x000fc800000006ff */
[----:B------:R-:W0:Y:S02]  /*16b40*/  SYNCS.PHASECHK.TRANS64.TRYWAIT P0, [R0+URZ+0x30820], R3 ;  /* 0x03082003000075a7 */ /* 0x000e24000800017f */
[----:B0-----:R-:W-:Y:S05]  /*16b50*/  @!P0 BRA `(.L_x_1660) ;  /* 0x0000002000508947 */ /* 0x001fea0003800000 */
.L_x_1729:
[----:B------:R-:W-:Y:S05]  /*16b60*/  BSYNC B0 ;  /* 0x0000000000007941 */ /* 0x000fea0003800000 */
.L_x_1659:
[----:B------:R-:W-:-:S03]  /*16b70*/  UMOV UR4, 0xffffffff ;  /* 0xffffffff00047882 */ /* 0x000fc60000000000 */
[----:B------:R-:W-:Y:S05]  /*16b80*/  BRA.DIV UR4, `(.L_x_1661) ;  /* 0x0000002204587947 */ /* 0x000fea000b800000 */
[----:B------:R-:W3:Y:S02]  /*16b90*/  S2R R2, SR_TID.X ;  /* 0x0000000000027919 */ /* 0x000ee40000002100 */
[----:B---3--:R-:W-:-:S04]  /*16ba0*/  SHF.R.U32.HI R2, RZ, 0x5, R2 ;  /* 0x00000005ff027819 */ /* 0x008fc80000011602 */
[----:B------:R-:W-:-:S05]  /*16bb0*/  LOP3.LUT R2, R2, 0x3, RZ, 0xc0, !PT ;  /* 0x0000000302027812 */ /* 0x000fca00078ec0ff */
[----:B------:R3:W4:Y:S02]  /*16bc0*/  SHFL.IDX PT, R14, R2, RZ, 0x1f ;  /* 0x00001fff020e7589 */ /* 0x00072400000e0000 */
.L_x_1732:
[----:B----4-:R-:W-:Y:S01]  /*16bd0*/  ISETP.NE.AND P0, PT, R14, RZ, PT ;  /* 0x000000ff0e00720c */ /* 0x010fe20003f05270 */
[----:B------:R-:W-:-:S12]  /*16be0*/  BSSY B0, `(.L_x_1662) ;  /* 0x0000029000007945 */ /* 0x000fd80003800000 */
[----:B------:R-:W-:Y:S05]  /*16bf0*/  @P0 BRA `(.L_x_1663) ;  /* 0x00000000009c0947 */ /* 0x000fea0003800000 */
[----:B------:R-:W-:-:S03]  /*16c00*/  UMOV UR4, 0xffffffff ;  /* 0xffffffff00047882 */ /* 0x000fc60000000000 */
[----:B------:R-:W-:Y:S05]  /*16c10*/  BRA.DIV UR4, `(.L_x_1664) ;  /* 0x0000002204687947 */ /* 0x000fea000b800000 */
[----:B------:R-:W-:-:S13]  /*16c20*/  ELECT P6, URZ, PT ;  /* 0x00000000003f782f */ /* 0x000fda00038c0000 */
.L_x_1735:
        /* <DEDUP_REMOVED lines=8> */
.L_x_1665:
[----:B0-----:R-:W3:Y:S04]  /*16cb0*/  LDL R3, [R1+0x4] ;  /* 0x0000040001037983 */ /* 0x001ee80000100800 */
[----:B--2---:R-:W2:Y:S01]  /*16cc0*/  LDL.LU R7, [R1+0x10] ;  /* 0x0000100001077983 */ /* 0x004ea20000300800 */
[----:B------:R-:W-:-:S04]  /*16cd0*/  VIADD R2, R0, 0x30840 ;  /* 0x0003084000027836 */ /* 0x000fc80000000000 */
[C---:B---3--:R-:W-:Y:S02]  /*16ce0*/  IMAD R6, R3.reuse, 0x8, R2 ;  /* 0x0000000803067824 */ /* 0x048fe400078e0202 */
[----:B------:R-:W-:Y:S01]  /*16cf0*/  VIADD R3, R3, 0x1 ;  /* 0x0000000103037836 */ /* 0x000fe20000000000 */
[----:B--2---:R-:W-:-:S04]  /*16d00*/  SHF.L.U32 R5, R7, 0x1f, RZ ;  /* 0x0000001f07057819 */ /* 0x004fc800000006ff */
        /* <DEDUP_REMOVED lines=8> */
.L_x_1736:
[----:B------:R-:W2:Y:S02]  /*16d90*/  SYNCS.PHASECHK.TRANS64.TRYWAIT P0, [R7+URZ], R2 ;  /* 0x00000002070075a7 */ /* 0x000ea4000800017f */
[----:B--2---:R-:W-:Y:S05]  /*16da0*/  @!P0 BRA `(.L_x_1667) ;  /* 0x0000002000388947 */ /* 0x004fea0003800000 */
.L_x_1737:
[----:B------:R-:W-:Y:S05]  /*16db0*/  @!P2 BRA `(.L_x_1668) ;  /* 0x000000000004a947 */ /* 0x000fea0003800000 */
[----:B------:R-:W-:Y:S01]  /*16dc0*/  BPT.TRAP 0x1 ;  /* 0x000000040000795c */ /* 0x000fe20000300000 */
.L_x_1668:
[----:B------:R-:W3:Y:S01]  /*16dd0*/  LDL.LU R4, [R1+0x4] ;  /* 0x0000040001047983 */ /* 0x000ee20000300800 */
[----:B------:R-:W-:-:S04]  /*16de0*/  VIADD R0, R0, 0x30860 ;  /* 0x0003086000007836 */ /* 0x000fc80000000000 */
[----:B---3--:R-:W-:-:S04]  /*16df0*/  IMAD R4, R4, 0x8, R0 ;  /* 0x0000000804047824 */ /* 0x008fc800078e0200 */
[----:B------:R-:W3:Y:S02]  /*16e00*/  SYNCS.PHASECHK.TRANS64.TRYWAIT P0, [R4+URZ], R5 ;  /* 0x00000005040075a7 */ /* 0x000ee4000800017f */
[----:B---3--:R-:W-:Y:S05]  /*16e10*/  @!P0 BRA `(.L_x_1669) ;  /* 0x0000002000308947 */ /* 0x008fea0003800000 */
.L_x_1738:
[----:B------:R-:W-:-:S07]  /*16e20*/  IMAD R3, R3, 0x8, R0 ;  /* 0x0000000803037824 */ /* 0x000fce00078e0200 */
.L_x_1670:
[----:B----4-:R4:W0:Y:S02]  /*16e30*/  SYNCS.PHASECHK.TRANS64.TRYWAIT P0, [R3+URZ], R2 ;  /* 0x00000002030075a7 */ /* 0x010824000800017f */
[----:B0-----:R-:W-:Y:S05]  /*16e40*/  @!P0 NANOSLEEP.SYNCS 0x989680 ;  /* 0x009896800000895d */ /* 0x001fea0003900000 */
[----:B------:R-:W0:Y:S02]  /*16e50*/  @!P0 SYNCS.PHASECHK.TRANS64 P0, [R3+URZ], R2 ;  /* 0x00000002030085a7 */ /* 0x000e24000800007f */
[----:B0-----:R-:W-:Y:S05]  /*16e60*/  @!P0 BRA `(.L_x_1670) ;  /* 0xfffffffc00f08947 */ /* 0x001fea000383ffff */
.L_x_1663:
[----:B------:R-:W-:Y:S05]  /*16e70*/  BSYNC B0 ;  /* 0x0000000000007941 */ /* 0x000fea0003800000 */
.L_x_1662:
[----:B------:R-:W-:Y:S05]  /*16e80*/  EXIT ;  /* 0x000000000000794d */ /* 0x000fea0003800000 */
.L_x_1439:
[----:B0-----:R-:W-:-:S04]  /*16e90*/  IMAD.U32 R3, RZ, RZ, UR37 ;  /* 0x00000025ff037e24 */ /* 0x001fc8000f8e00ff */
[----:B------:R0:W1:Y:S03]  /*16ea0*/  SYNCS.PHASECHK.TRANS64.TRYWAIT P1, [R3+URZ+0x30800], R0 ;  /* 0x03080000030075a7 */ /* 0x000066000802017f */
[----:B-1----:R-:W-:Y:S05]  /*16eb0*/  @!P1 NANOSLEEP.SYNCS 0x989680 ;  /* 0x009896800000995d */ /* 0x002fea0003900000 */
[----:B------:R-:W1:Y:S02]  /*16ec0*/  @!P1 SYNCS.PHASECHK.TRANS64 P1, [R3+URZ+0x30800], R0 ;  /* 0x03080000030095a7 */ /* 0x000e64000802007f */
[----:B-1----:R-:W-:Y:S05]  /*16ed0*/  @!P1 BRA `(.L_x_1439) ;  /* 0xfffffffc00ec9947 */ /* 0x002fea000383ffff */
[----:B------:R-:W-:Y:S05]  /*16ee0*/  BRA `(.L_x_1671) ;  /* 0xfffffeac00f07947 */ /* 0x000fea000383ffff */
.L_x_1443:
[----:B-1----:R1:W2:Y:S02]  /*16ef0*/  SYNCS.PHASECHK.TRANS64.TRYWAIT P2, [R5+URZ+0x30830], R0 ;  /* 0x03083000050075a7 */ /* 0x0022a4000804017f */
[----:B--2---:R-:W-:Y:S05]  /*16f00*/  @!P2 NANOSLEEP.SYNCS 0x989680 ;  /* 0x009896800000a95d */ /* 0x004fea0003900000 */
[----:B------:R-:W2:Y:S02]  /*16f10*/  @!P2 SYNCS.PHASECHK.TRANS64 P2, [R5+URZ+0x30830], R0 ;  /* 0x030830000500a5a7 */ /* 0x000ea4000804007f */
[----:B--2---:R-:W-:Y:S05]  /*16f20*/  @!P2 BRA `(.L_x_1443) ;  /* 0xfffffffc00f0a947 */ /* 0x004fea000383ffff */
[----:B------:R-:W-:Y:S05]  /*16f30*/  BRA `(.L_x_1442) ;  /* 0xfffffeb000147947 */ /* 0x000fea000383ffff */
.L_x_1459:
[----:B-1----:R-:W-:-:S04]  /*16f40*/  IMAD.U32 R152, RZ, RZ, UR6 ;  /* 0x00000006ff987e24 */ /* 0x002fc8000f8e00ff */
[----:B------:R1:W2:Y:S03]  /*16f50*/  SYNCS.PHASECHK.TRANS64.TRYWAIT P2, [R152+URZ+0x30830], R21 ;  /* 0x03083015980075a7 */ /* 0x0002a6000804017f */
[----:B--2---:R-:W-:Y:S05]  /*16f60*/  @!P2 NANOSLEEP.SYNCS 0x989680 ;  /* 0x009896800000a95d */ /* 0x004fea0003900000 */
[----:B------:R-:W2:Y:S02]  /*16f70*/  @!P2 SYNCS.PHASECHK.TRANS64 P2, [R152+URZ+0x30830], R21 ;  /* 0x030830159800a5a7 */ /* 0x000ea4000804007f */
[----:B--2---:R-:W-:Y:S05]  /*16f80*/  @!P2 BRA `(.L_x_1459) ;  /* 0xfffffffc00eca947 */ /* 0x004fea000383ffff */
[----:B------:R-:W-:Y:S05]  /*16f90*/  BRA `(.L_x_1458) ;  /* 0xfffffed400e87947 */ /* 0x000fea000383ffff */
.L_x_1463:
[----:B0-----:R-:W-:-:S04]  /*16fa0*/  IMAD.U32 R21, RZ, RZ, UR10 ;  /* 0x0000000aff157e24 */ /* 0x001fc8000f8e00ff */
[----:B------:R0:W2:Y:S03]  /*16fb0*/  SYNCS.PHASECHK.TRANS64.TRYWAIT P2, [R21+URZ+0x30850], R0 ;  /* 0x03085000150075a7 */ /* 0x0000a6000804017f */
[----:B--2---:R-:W-:Y:S05]  /*16fc0*/  @!P2 NANOSLEEP.SYNCS 0x989680 ;  /* 0x009896800000a95d */ /* 0x004fea0003900000 */
[----:B------:R-:W2:Y:S02]  /*16fd0*/  @!P2 SYNCS.PHASECHK.TRANS64 P2, [R21+URZ+0x30850], R0 ;  /* 0x030850001500a5a7 */ /* 0x000ea4000804007f */
[----:B--2---:R-:W-:Y:S05]  /*16fe0*/  @!P2 BRA `(.L_x_1463) ;  /* 0xfffffffc00eca947 */ /* 0x004fea000383ffff */
[----:B------:R-:W-:Y:S05]  /*16ff0*/  BRA `(.L_x_1462) ;  /* 0xfffffee400747947 */ /* 0x000fea000383ffff */
.L_x_1480:
[----:B-1----:R-:W-:-:S04]  /*17000*/  IMAD.U32 R4, RZ, RZ, UR5 ;  /* 0x00000005ff047e24 */ /* 0x002fc8000f8e00ff */
[----:B------:R1:W2:Y:S03]  /*17010*/  SYNCS.PHASECHK.TRANS64.TRYWAIT P2, [R4+URZ+0x30830], R3 ;  /* 0x03083003040075a7 */ /* 0x0002a6000804017f */
[----:B--2---:R-:W-:Y:S05]  /*17020*/  @!P2 NANOSLEEP.SYNCS 0x989680 ;  /* 0x009896800000a95d */ /* 0x004fea0003900000 */
[----:B------:R-:W2:Y:S02]  /*17030*/  @!P2 SYNCS.PHASECHK.TRANS64 P2, [R4+URZ+0x30830], R3 ;  /* 0x030830030400a5a7 */ /* 0x000ea4000804007f */
[----:B--2---:R-:W-:Y:S05]  /*17040*/  @!P2 BRA `(.L_x_1480) ;  /* 0xfffffffc00eca947 */ /* 0x004fea000383ffff */
[----:B------:R-:W-:Y:S05]  /*17050*/  BRA `(.L_x_1479) ;  /* 0xffffff0000587947 */ /* 0x000fea000383ffff */
.L_x_1484:
[----:B01----:R-:W-:-:S04]  /*17060*/  IMAD.U32 R3, RZ, RZ, UR14 ;  /* 0x0000000eff037e24 */ /* 0x003fc8000f8e00ff */
[----:B------:R0:W1:Y:S03]  /*17070*/  SYNCS.PHASECHK.TRANS64.TRYWAIT P2, [R3+URZ+0x30850], R0 ;  /* 0x03085000030075a7 */ /* 0x000066000804017f */
[----:B-1----:R-:W-:Y:S05]  /*17080*/  @!P2 NANOSLEEP.SYNCS 0x989680 ;  /* 0x009896800000a95d */ /* 0x002fea0003900000 */
[----:B------:R-:W1:Y:S02]  /*17090*/  @!P2 SYNCS.PHASECHK.TRANS64 P2, [R3+URZ+0x30850], R0 ;  /* 0x030850000300a5a7 */ /* 0x000e64000804007f */
[----:B-1----:R-:W-:Y:S05]  /*170a0*/  @!P2 BRA `(.L_x_1484) ;  /* 0xfffffffc00eca947 */ /* 0x002fea000383ffff */
[----:B------:R-:W-:Y:S05]  /*170b0*/  BRA `(.L_x_1483) ;  /* 0xffffff0c00e47947 */ /* 0x000fea000383ffff */
.L_x_1490:
[----:B-1----:R-:W-:-:S04]  /*170c0*/  IMAD.U32 R4, RZ, RZ, UR5 ;  /* 0x00000005ff047e24 */ /* 0x002fc8000f8e00ff */
[----:B------:R1:W2:Y:S03]  /*170d0*/  SYNCS.PHASECHK.TRANS64.TRYWAIT P2, [R4+URZ+0x30830], R3 ;  /* 0x03083003040075a7 */ /* 0x0002a6000804017f */
[----:B--2---:R-:W-:Y:S05]  /*170e0*/  @!P2 NANOSLEEP.SYNCS 0x989680 ;  /* 0x009896800000a95d */ /* 0x004fea0003900000 */
[----:B------:R-:W2:Y:S02]  /*170f0*/  @!P2 SYNCS.PHASECHK.TRANS64 P2, [R4+URZ+0x30830], R3 ;  /* 0x030830030400a5a7 */ /* 0x000ea4000804007f */
[----:B--2---:R-:W-:Y:S05]  /*17100*/  @!P2 BRA `(.L_x_1490) ;  /* 0xfffffffc00eca947 */ /* 0x004fea000383ffff */
[----:B------:R-:W-:Y:S05]  /*17110*/  BRA `(.L_x_1489) ;  /* 0xffffff1c00647947 */ /* 0x000fea000383ffff */
.L_x_1494:
[----:B01----:R-:W-:-:S04]  /*17120*/  IMAD.U32 R3, RZ, RZ, UR14 ;  /* 0x0000000eff037e24 */ /* 0x003fc8000f8e00ff */
[----:B------:R0:W1:Y:S03]  /*17130*/  SYNCS.PHASECHK.TRANS64.TRYWAIT P2, [R3+URZ+0x30850], R0 ;  /* 0x03085000030075a7 */ /* 0x000066000804017f */
[----:B-1----:R-:W-:Y:S05]  /*17140*/  @!P2 NANOSLEEP.SYNCS 0x989680 ;  /* 0x009896800000a95d */ /* 0x002fea0003900000 */
[----:B------:R-:W1:Y:S02]  /*17150*/  @!P2 SYNCS.PHASECHK.TRANS64 P2, [R3+URZ+0x30850], R0 ;  /* 0x030850000300a5a7 */ /* 0x000e64000804007f */
[----:B-1----:R-:W-:Y:S05]  /*17160*/  @!P2 BRA `(.L_x_1494) ;  /* 0xfffffffc00eca947 */ /* 0x002fea000383ffff */
[----:B------:R-:W-:Y:S05]  /*17170*/  BRA `(.L_x_1493) ;  /* 0xffffff2800f07947 */ /* 0x000fea000383ffff */
.L_x_1507:
[----:B-1----:R-:W-:-:S04]  /*17180*/  IMAD.U32 R7, RZ, RZ, UR7 ;  /* 0x00000007ff077e24 */ /* 0x002fc8000f8e00ff */
[----:B------:R1:W2:Y:S03]  /*17190*/  SYNCS.PHASECHK.TRANS64.TRYWAIT P0, [R7+URZ+0x30850], R0 ;  /* 0x03085000070075a7 */ /* 0x0002a6000800017f */
[----:B--2---:R-:W-:Y:S05]  /*171a0*/  @!P0 NANOSLEEP.SYNCS 0x989680 ;  /* 0x009896800000895d */ /* 0x004fea0003900000 */
[----:B------:R-:W2:Y:S02]  /*171b0*/  @!P0 SYNCS.PHASECHK.TRANS64 P0, [R7+URZ+0x30850], R0 ;  /* 0x03085000070085a7 */ /* 0x000ea4000800007f */
[----:B--2---:R-:W-:Y:S05]  /*171c0*/  @!P0 BRA `(.L_x_1507) ;  /* 0xfffffffc00ec8947 */ /* 0x004fea000383ffff */
[----:B------:R-:W-:Y:S05]  /*171d0*/  BRA `(.L_x_1506) ;  /* 0xffffff4800f47947 */ /* 0x000fea000383ffff */
.L_x_1557:
        /* <DEDUP_REMOVED lines=11> */
.L_x_1673:
[----:B------:R-:W-:Y:S05]  /*17290*/  BSYNC B0 ;  /* 0x0000000000007941 */ /* 0x000fea0003800000 */
.L_x_1672:
[----:B------:R-:W-:Y:S05]  /*172a0*/  BRA `(.L_x_1674) ;  /* 0xffffffa000d47947 */ /* 0x000fea000383ffff */
.L_x_1559:
[----:B------:R-:W-:Y:S01]  /*172b0*/  BSSY B0, `(.L_x_1675) ;  /* 0x0000006000007945 */ /* 0x000fe20003800000 */
[----:B------:R-:W-:-:S07]  /*172c0*/  IMAD.MOV.U32 R15, RZ, RZ, -0x1 ;  /* 0xffffffffff0f7424 */ /* 0x000fce00078e00ff */
[----:B012-4-:R-:W-:Y:S05]  /*172d0*/  WARPSYNC.COLLECTIVE R15, `(.L_x_1676) ;  /* 0x000000000f0c7348 */ /* 0x017fea0003c00000 */
[----:B------:R-:W-:Y:S02]  /*172e0*/  ELECT P6, UR62, PT ;  /* 0x00000000003e782f */ /* 0x000fe400038c0000 */
[----:B------:R-:W-:Y:S01]  /*172f0*/  MOV R14, UR62 ;  /* 0x0000003e000e7c02 */ /* 0x000fe20008000f00 */
[----:B012-4-:R-:W-:Y:S10]  /*17300*/  ENDCOLLECTIVE ;  /* 0x000000000000791b */ /* 0x017ff40003800000 */
.L_x_1676:
[----:B------:R-:W-:Y:S05]  /*17310*/  BSYNC B0 ;  /* 0x0000000000007941 */ /* 0x000fea0003800000 */
.L_x_1675:
[----:B------:R-:W-:Y:S05]  /*17320*/  BRA `(.L_x_1677) ;  /* 0xffffffa000e07947 */ /* 0x000fea000383ffff */
.L_x_1561:
[----:B0-----:R0:W2:Y:S02]  /*17330*/  SYNCS.PHASECHK.TRANS64.TRYWAIT P0, [R0+URZ+0x30840], R2 ;  /* 0x03084002000075a7 */ /* 0x0010a4000800017f */
[----:B--2---:R-:W-:Y:S05]  /*17340*/  @!P0 NANOSLEEP.SYNCS 0x989680 ;  /* 0x009896800000895d */ /* 0x004fea0003900000 */
[----:B------:R-:W2:Y:S02]  /*17350*/  @!P0 SYNCS.PHASECHK.TRANS64 P0, [R0+URZ+0x30840], R2 ;  /* 0x03084002000085a7 */ /* 0x000ea4000800007f */
[----:B--2---:R-:W-:Y:S05]  /*17360*/  @!P0 BRA `(.L_x_1561) ;  /* 0xfffffffc00f08947 */ /* 0x004fea000383ffff */
[----:B------:R-:W-:Y:S05]  /*17370*/  BRA `(.L_x_1678) ;  /* 0xffffffa4004c7947 */ /* 0x000fea000383ffff */
.L_x_1565:
[----:B------:R-:W2:Y:S01]  /*17380*/  LDL.LU R11, [R1+0x30] ;  /* 0x00003000010b7983 */ /* 0x000ea20000300800 */
[----:B------:R-:W-:Y:S01]  /*17390*/  IMAD.MOV.U32 R13, RZ, RZ, R3 ;  /* 0x000000ffff0d7224 */ /* 0x000fe200078e0003 */
[----:B------:R-:W-:Y:S01]  /*173a0*/  LOP3.LUT R5, R5, 0x7f, RZ, 0xc0, !PT ;  /* 0x0000007f05057812 */ /* 0x000fe200078ec0ff */
[----:B------:R-:W-:Y:S02]  /*173b0*/  IMAD.MOV.U32 R12, RZ, RZ, RZ ;  /* 0x000000ffff0c7224 */ /* 0x000fe400078e00ff */
[----:B------:R-:W-:Y:S01]  /*173c0*/  IMAD.MOV.U32 R15, RZ, RZ, -0x1 ;  /* 0xffffffffff0f7424 */ /* 0x000fe200078e00ff */
[----:B------:R-:W-:-:S05]  /*173d0*/  SHF.R.U32.HI R0, RZ, 0x3, R5 ;  /* 0x00000003ff007819 */ /* 0x000fca0000011605 */
[----:B------:R-:W-:-:S04]  /*173e0*/  IMAD.IADD R0, R0, 0x1, R9 ;  /* 0x0000000100007824 */ /* 0x000fc800078e0209 */
[C---:B------:R-:W-:Y:S02]  /*173f0*/  VIADD R5, R0.reuse, 0x10 ;  /* 0x0000001000057836 */ /* 0x040fe40000000000 */
[----:B------:R-:W-:Y:S02]  /*17400*/  VIADD R9, R0, 0x60 ;  /* 0x0000006000097836 */ /* 0x000fe40000000000 */
[----:B--2---:R-:W-:Y:S02]  /*17410*/  IMAD R2, R11, R7, RZ ;  /* 0x000000070b027224 */ /* 0x004fe400078e02ff */
[----:B------:R-:W-:-:S03]  /*17420*/  IMAD.MOV.U32 R11, RZ, RZ, 0x181f ;  /* 0x0000181fff0b7424 */ /* 0x000fc600078e00ff */
[----:B------:R-:W-:-:S13]  /*17430*/  ISETP.GE.AND P5, PT, R0, R2, PT ;  /* 0x000000020000720c */ /* 0x000fda0003fa6270 */
[----:B-----5:R-:W-:Y:S05]  /*17440*/  WARPSYNC.COLLECTIVE R15, `(.L_x_1679) ;  /* 0x000000000f087348 */ /* 0x020fea0003c00000 */
[----:B------:R0:W1:Y:S02]  /*17450*/  SHFL.IDX P6, R14, R13, R12, R11 ;  /* 0x0000000c0d0e7389 */ /* 0x00006400000c000b */
[----:B01---5:R-:W-:Y:S01]  /*17460*/  ENDCOLLECTIVE ;  /* 0x000000000000791b */ /* 0x023fe20003800000 */
.L_x_1679:
[----:B------:R-:W-:Y:S02]  /*17470*/  IMAD.MOV.U32 R13, RZ, RZ, R4 ;  /* 0x000000ffff0d7224 */ /* 0x000fe400078e0004 */
[----:B------:R-:W-:-:S07]  /*17480*/  IMAD.MOV.U32 R6, RZ, RZ, R14 ;  /* 0x000000ffff067224 */ /* 0x000fce00078e000e */
[----:B------:R-:W-:Y:S05]  /*17490*/  WARPSYNC.COLLECTIVE R15, `(.L_x_1680) ;  /* 0x000000000f087348 */ /* 0x000fea0003c00000 */
[----:B------:R0:W1:Y:S02]  /*174a0*/  SHFL.IDX P6, R14, R13, R12, R11 ;  /* 0x0000000c0d0e7389 */ /* 0x00006400000c000b */
[----:B01----:R-:W-:Y:S01]  /*174b0*/  ENDCOLLECTIVE ;  /* 0x000000000000791b */ /* 0x003fe20003800000 */
.L_x_1680:
        /* <DEDUP_REMOVED lines=21> */
.L_x_1681:
[----:B------:R-:W-:Y:S02]  /*17610*/  IMAD.MOV.U32 R13, RZ, RZ, R4 ;  /* 0x000000ffff0d7224 */ /* 0x000fe400078e0004 */
[----:B------:R-:W-:-:S07]  /*17620*/  IMAD.MOV.U32 R6, RZ, RZ, R14 ;  /* 0x000000ffff067224 */ /* 0x000fce00078e000e */
[----:B------:R-:W-:Y:S05]  /*17630*/  WARPSYNC.COLLECTIVE R15, `(.L_x_1682) ;  /* 0x000000000f087348 */ /* 0x000fea0003c00000 */
[----:B------:R0:W1:Y:S02]  /*17640*/  SHFL.IDX P6, R14, R13, R12, R11 ;  /* 0x0000000c0d0e7389 */ /* 0x00006400000c000b */
[----:B01----:R-:W-:Y:S01]  /*17650*/  ENDCOLLECTIVE ;  /* 0x000000000000791b */ /* 0x003fe20003800000 */
.L_x_1682:
        /* <DEDUP_REMOVED lines=21> */
.L_x_1683:
[----:B------:R-:W-:Y:S02]  /*177b0*/  IMAD.MOV.U32 R13, RZ, RZ, R4 ;  /* 0x000000ffff0d7224 */ /* 0x000fe400078e0004 */
[----:B------:R-:W-:-:S07]  /*177c0*/  IMAD.MOV.U32 R6, RZ, RZ, R14 ;  /* 0x000000ffff067224 */ /* 0x000fce00078e000e */
[----:B------:R-:W-:Y:S05]  /*177d0*/  WARPSYNC.COLLECTIVE R15, `(.L_x_1684) ;  /* 0x000000000f087348 */ /* 0x000fea0003c00000 */
[----:B------:R0:W1:Y:S02]  /*177e0*/  SHFL.IDX P6, R14, R13, R12, R11 ;  /* 0x0000000c0d0e7389 */ /* 0x00006400000c000b */
[----:B01----:R-:W-:Y:S01]  /*177f0*/  ENDCOLLECTIVE ;  /* 0x000000000000791b */ /* 0x003fe20003800000 */
.L_x_1684:
        /* <DEDUP_REMOVED lines=21> */
.L_x_1685:
[----:B------:R-:W-:Y:S02]  /*17950*/  IMAD.MOV.U32 R13, RZ, RZ, R4 ;  /* 0x000000ffff0d7224 */ /* 0x000fe400078e0004 */
[----:B------:R-:W-:-:S07]  /*17960*/  IMAD.MOV.U32 R6, RZ, RZ, R14 ;  /* 0x000000ffff067224 */ /* 0x000fce00078e000e */
[----:B------:R-:W-:Y:S05]  /*17970*/  WARPSYNC.COLLECTIVE R15, `(.L_x_1686) ;  /* 0x000000000f087348 */ /* 0x000fea0003c00000 */
[----:B------:R0:W1:Y:S02]  /*17980*/  SHFL.IDX P6, R14, R13, R12, R11 ;  /* 0x0000000c0d0e7389 */ /* 0x00006400000c000b */
[----:B01----:R-:W-:Y:S01]  /*17990*/  ENDCOLLECTIVE ;  /* 0x000000000000791b */ /* 0x003fe20003800000 */
.L_x_1686:
        /* <DEDUP_REMOVED lines=21> */
.L_x_1687:
[----:B------:R-:W-:Y:S02]  /*17af0*/  IMAD.MOV.U32 R13, RZ, RZ, R4 ;  /* 0x000000ffff0d7224 */ /* 0x000fe400078e0004 */
[----:B------:R-:W-:-:S07]  /*17b00*/  IMAD.MOV.U32 R6, RZ, RZ, R14 ;  /* 0x000000ffff067224 */ /* 0x000fce00078e000e */
[----:B------:R-:W-:Y:S05]  /*17b10*/  WARPSYNC.COLLECTIVE R15, `(.L_x_1688) ;  /* 0x000000000f087348 */ /* 0x000fea0003c00000 */
[----:B------:R0:W1:Y:S02]  /*17b20*/  SHFL.IDX P6, R14, R13, R12, R11 ;  /* 0x0000000c0d0e7389 */ /* 0x00006400000c000b */
[----:B01----:R-:W-:Y:S01]  /*17b30*/  ENDCOLLECTIVE ;  /* 0x000000000000791b */ /* 0x003fe20003800000 */
.L_x_1688:
        /* <DEDUP_REMOVED lines=20> */
.L_x_1689:
[----:B------:R-:W-:Y:S02]  /*17c80*/  IMAD.MOV.U32 R13, RZ, RZ, R4 ;  /* 0x000000ffff0d7224 */ /* 0x000fe400078e0004 */
[----:B------:R-:W-:-:S07]  /*17c90*/  IMAD.MOV.U32 R6, RZ, RZ, R14 ;  /* 0x000000ffff067224 */ /* 0x000fce00078e000e */
[----:B------:R-:W-:Y:S05]  /*17ca0*/  WARPSYNC.COLLECTIVE R15, `(.L_x_1690) ;  /* 0x000000000f087348 */ /* 0x000fea0003c00000 */
[----:B------:R0:W1:Y:S02]  /*17cb0*/  SHFL.IDX P6, R14, R13, R12, R11 ;  /* 0x0000000c0d0e7389 */ /* 0x00006400000c000b */
[----:B01----:R-:W-:Y:S01]  /*17cc0*/  ENDCOLLECTIVE ;  /* 0x000000000000791b */ /* 0x003fe20003800000 */
.L_x_1690:
        /* <DEDUP_REMOVED lines=20> */
.L_x_1691:
[----:B------:R-:W-:Y:S02]  /*17e10*/  IMAD.MOV.U32 R13, RZ, RZ, R4 ;  /* 0x000000ffff0d7224 */ /* 0x000fe400078e0004 */
[----:B------:R-:W-:-:S07]  /*17e20*/  IMAD.MOV.U32 R5, RZ, RZ, R14 ;  /* 0x000000ffff057224 */ /* 0x000fce00078e000e */
[----:B------:R-:W-:Y:S05]  /*17e30*/  WARPSYNC.COLLECTIVE R15, `(.L_x_1692) ;  /* 0x000000000f087348 */ /* 0x000fea0003c00000 */
[----:B------:R0:W1:Y:S02]  /*17e40*/  SHFL.IDX P6, R14, R13, R12, R11 ;  /* 0x0000000c0d0e7389 */ /* 0x00006400000c000b */
[----:B01----:R-:W-:Y:S01]  /*17e50*/  ENDCOLLECTIVE ;  /* 0x000000000000791b */ /* 0x003fe20003800000 */
.L_x_1692:
        /* <DEDUP_REMOVED lines=19> */
.L_x_1693:
[----:B------:R-:W-:Y:S02]  /*17f90*/  IMAD.MOV.U32 R13, RZ, RZ, R4 ;  /* 0x000000ffff0d7224 */ /* 0x000fe400078e0004 */
[----:B------:R-:W-:-:S07]  /*17fa0*/  IMAD.MOV.U32 R5, RZ, RZ, R14 ;  /* 0x000000ffff057224 */ /* 0x000fce00078e000e */
[----:B------:R-:W-:Y:S05]  /*17fb0*/  WARPSYNC.COLLECTIVE R15, `(.L_x_1694) ;  /* 0x000000000f087348 */ /* 0x000fea0003c00000 */
[----:B------:R0:W1:Y:S02]  /*17fc0*/  SHFL.IDX P6, R14, R13, R12, R11 ;  /* 0x0000000c0d0e7389 */ /* 0x00006400000c000b */
[----:B01----:R-:W-:Y:S01]  /*17fd0*/  ENDCOLLECTIVE ;  /* 0x000000000000791b */ /* 0x003fe20003800000 */
.L_x_1694:
[----:B------:R-:W-:Y:S01]  /*17fe0*/  IMAD.MOV.U32 R3, RZ, RZ, R14 ;  /* 0x000000ffff037224 */ /* 0x000fe200078e000e */
[----:B------:R-:W-:Y:S06]  /*17ff0*/  BRA `(.L_x_1695) ;  /* 0xffffffa800287947 */ /* 0x000fec000383ffff */
.L_x_1570:
[----:B0-----:R-:W2:Y:S02]  /*18000*/  LDL R2, [R1] ;  /* 0x0000000001027983 */ /* 0x001ea40000100800 */
[----:B--2---:R0:W1:Y:S02]  /*18010*/  SYNCS.PHASECHK.TRANS64.TRYWAIT P0, [R2+URZ+0x30820], R0 ;  /* 0x03082000020075a7 */ /* 0x004064000800017f */
[----:B-1----:R-:W-:Y:S05]  /*18020*/  @!P0 NANOSLEEP.SYNCS 0x989680 ;  /* 0x009896800000895d */ /* 0x002fea0003900000 */
[----:B------:R-:W1:Y:S02]  /*18030*/  @!P0 SYNCS.PHASECHK.TRANS64 P0, [R2+URZ+0x30820], R0 ;  /* 0x03082000020085a7 */ /* 0x000e64000800007f */
[----:B-1----:R-:W-:Y:S05]  /*18040*/  @!P0 BRA `(.L_x_1570) ;  /* 0xfffffffc00ec8947 */ /* 0x002fea000383ffff */
[----:B------:R-:W-:Y:S05]  /*18050*/  BRA `(.L_x_1696) ;  /* 0xffffffa800a87947 */ /* 0x000fea000383ffff */
.L_x_1579:
[----:B-1----:R1:W2:Y:S02]  /*18060*/  SYNCS.PHASECHK.TRANS64.TRYWAIT P0, [R3+URZ+0x30840], R2 ;  /* 0x03084002030075a7 */ /* 0x0022a4000800017f */
[----:B--2---:R-:W-:Y:S05]  /*18070*/  @!P0 NANOSLEEP.SYNCS 0x989680 ;  /* 0x009896800000895d */ /* 0x004fea0003900000 */
[----:B------:R-:W2:Y:S02]  /*18080*/  @!P0 SYNCS.PHASECHK.TRANS64 P0, [R3+URZ+0x30840], R2 ;  /* 0x03084002030085a7 */ /* 0x000ea4000800007f */
[----:B--2---:R-:W-:Y:S05]  /*18090*/  @!P0 BRA `(.L_x_1579) ;  /* 0xfffffffc00f08947 */ /* 0x004fea000383ffff */
[----:B------:R-:W-:Y:S05]  /*180a0*/  BRA `(.L_x_1697) ;  /* 0xffffffac00787947 */ /* 0x000fea000383ffff */
.L_x_1587:
[----:B0-----:R0:W1:Y:S02]  /*180b0*/  SYNCS.PHASECHK.TRANS64.TRYWAIT P0, [R3+URZ+0x60], R2 ;  /* 0x00006002030075a7 */ /* 0x001064000800017f */
[----:B-1----:R-:W-:Y:S05]  /*180c0*/  @!P0 NANOSLEEP.SYNCS 0x989680 ;  /* 0x009896800000895d */ /* 0x002fea0003900000 */
[----:B------:R-:W1:Y:S02]  /*180d0*/  @!P0 SYNCS.PHASECHK.TRANS64 P0, [R3+URZ+0x60], R2 ;  /* 0x00006002030085a7 */ /* 0x000e64000800007f */
[----:B-1----:R-:W-:Y:S05]  /*180e0*/  @!P0 BRA `(.L_x_1587) ;  /* 0xfffffffc00f08947 */ /* 0x002fea000383ffff */
[----:B------:R-:W-:Y:S05]  /*180f0*/  BRA `(.L_x_1698) ;  /* 0xffffffb000d47947 */ /* 0x000fea000383ffff */
.L_x_1598:
[----:B-1----:R1:W2:Y:S02]  /*18100*/  SYNCS.PHASECHK.TRANS64.TRYWAIT P0, [R3+URZ+0x30840], R2 ;  /* 0x03084002030075a7 */ /* 0x0022a4000800017f */
[----:B--2---:R-:W-:Y:S05]  /*18110*/  @!P0 NANOSLEEP.SYNCS 0x989680 ;  /* 0x009896800000895d */ /* 0x004fea0003900000 */
[----:B------:R-:W2:Y:S02]  /*18120*/  @!P0 SYNCS.PHASECHK.TRANS64 P0, [R3+URZ+0x30840], R2 ;  /* 0x03084002030085a7 */ /* 0x000ea4000800007f */
[----:B--2---:R-:W-:Y:S05]  /*18130*/  @!P0 BRA `(.L_x_1598) ;  /* 0xfffffffc00f08947 */ /* 0x004fea000383ffff */
[----:B------:R-:W-:Y:S05]  /*18140*/  BRA `(.L_x_1699) ;  /* 0xffffffb800fc7947 */ /* 0x000fea000383ffff */
.L_x_1606:
[----:B0-----:R0:W1:Y:S02]  /*18150*/  SYNCS.PHASECHK.TRANS64.TRYWAIT P0, [R2+URZ+0x60], R3 ;  /* 0x00006003020075a7 */ /* 0x001064000800017f */
[----:B-1----:R-:W-:Y:S05]  /*18160*/  @!P0 NANOSLEEP.SYNCS 0x989680 ;  /* 0x009896800000895d */ /* 0x002fea0003900000 */
[----:B------:R-:W1:Y:S02]  /*18170*/  @!P0 SYNCS.PHASECHK.TRANS64 P0, [R2+URZ+0x60], R3 ;  /* 0x00006003020085a7 */ /* 0x000e64000800007f */
[----:B-1----:R-:W-:Y:S05]  /*18180*/  @!P0 BRA `(.L_x_1606) ;  /* 0xfffffffc00f08947 */ /* 0x002fea000383ffff */
[----:B------:R-:W-:Y:S05]  /*18190*/  BRA `(.L_x_1700) ;  /* 0xffffffc000587947 */ /* 0x000fea000383ffff */
.L_x_1617:
[----:B---3--:R3:W4:Y:S02]  /*181a0*/  SYNCS.PHASECHK.TRANS64.TRYWAIT P0, [R2+URZ+0x30840], R3 ;  /* 0x03084003020075a7 */ /* 0x008724000800017f */
[----:B----4-:R-:W-:Y:S05]  /*181b0*/  @!P0 NANOSLEEP.SYNCS 0x989680 ;  /* 0x009896800000895d */ /* 0x010fea0003900000 */
[----:B------:R-:W4:Y:S02]  /*181c0*/  @!P0 SYNCS.PHASECHK.TRANS64 P0, [R2+URZ+0x30840], R3 ;  /* 0x03084003020085a7 */ /* 0x000f24000800007f */
[----:B----4-:R-:W-:Y:S05]  /*181d0*/  @!P0 BRA `(.L_x_1617) ;  /* 0xfffffffc00f08947 */ /* 0x010fea000383ffff */
[----:B------:R-:W-:Y:S05]  /*181e0*/  BRA `(.L_x_1701) ;  /* 0xffffffc800447947 */ /* 0x000fea000383ffff */
.L_x_1625:
[----:B0-----:R0:W1:Y:S02]  /*181f0*/  SYNCS.PHASECHK.TRANS64.TRYWAIT P0, [R2+URZ+0x60], R5 ;  /* 0x00006005020075a7 */ /* 0x001064000800017f */
[----:B-1----:R-:W-:Y:S05]  /*18200*/  @!P0 NANOSLEEP.SYNCS 0x989680 ;  /* 0x009896800000895d */ /* 0x002fea0003900000 */
[----:B------:R-:W1:Y:S02]  /*18210*/  @!P0 SYNCS.PHASECHK.TRANS64 P0, [R2+URZ+0x60], R5 ;  /* 0x00006005020085a7 */ /* 0x000e64000800007f */
[----:B-1----:R-:W-:Y:S05]  /*18220*/  @!P0 BRA `(.L_x_1625) ;  /* 0xfffffffc00f08947 */ /* 0x002fea000383ffff */
[----:B------:R-:W-:Y:S05]  /*18230*/  BRA `(.L_x_1702) ;  /* 0xffffffcc00a07947 */ /* 0x000fea000383ffff */
.L_x_1638:
[----:B---3--:R3:W4:Y:S02]  /*18240*/  SYNCS.PHASECHK.TRANS64.TRYWAIT P0, [R0+URZ+0x30860], R2 ;  /* 0x03086002000075a7 */ /* 0x008724000800017f */
[----:B----4-:R-:W-:Y:S05]  /*18250*/  @!P0 NANOSLEEP.SYNCS 0x989680 ;  /* 0x009896800000895d */ /* 0x010fea0003900000 */
[----:B------:R-:W4:Y:S02]  /*18260*/  @!P0 SYNCS.PHASECHK.TRANS64 P0, [R0+URZ+0x30860], R2 ;  /* 0x03086002000085a7 */ /* 0x000f24000800007f */
[----:B----4-:R-:W-:Y:S05]  /*18270*/  @!P0 BRA `(.L_x_1638) ;  /* 0xfffffffc00f08947 */ /* 0x010fea000383ffff */
[----:B------:R-:W-:Y:S05]  /*18280*/  BRA `(.L_x_1703) ;  /* 0xffffffd400707947 */ /* 0x000fea000383ffff */
.L_x_1647:
[----:B------:R-:W-:Y:S01]  /*18290*/  BSSY B0, `(.L_x_1704) ;  /* 0x0000008000007945 */ /* 0x000fe20003800000 */
[----:B------:R-:W-:Y:S02]  /*182a0*/  IMAD.MOV.U32 R13, RZ, RZ, R16 ;  /* 0x000000ffff0d7224 */ /* 0x000fe400078e0010 */
[----:B-1----:R-:W-:Y:S02]  /*182b0*/  IMAD.MOV.U32 R12, RZ, RZ, RZ ;  /* 0x000000ffff0c7224 */ /* 0x002fe400078e00ff */
[----:B------:R-:W-:Y:S02]  /*182c0*/  IMAD.MOV.U32 R11, RZ, RZ, 0x1f ;  /* 0x0000001fff0b7424 */ /* 0x000fe400078e00ff */
[----:B------:R-:W-:-:S07]  /*182d0*/  IMAD.MOV.U32 R15, RZ, RZ, -0x1 ;  /* 0xffffffffff0f7424 */ /* 0x000fce00078e00ff */
[----:B0-2---:R-:W-:Y:S05]  /*182e0*/  WARPSYNC.COLLECTIVE R15, `(.L_x_1705) ;  /* 0x000000000f087348 */ /* 0x005fea0003c00000 */
[----:B------:R1:W3:Y:S02]  /*182f0*/  SHFL.IDX P6, R14, R13, R12, R11 ;  /* 0x0000000c0d0e7389 */ /* 0x0002e400000c000b */
[----:B0123--:R-:W-:Y:S01]  /*18300*/  ENDCOLLECTIVE ;  /* 0x000000000000791b */ /* 0x00ffe20003800000 */
.L_x_1705:
[----:B------:R-:W-:Y:S05]  /*18310*/  BSYNC B0 ;  /* 0x0000000000007941 */ /* 0x000fea0003800000 */
.L_x_1704:
        /* <DEDUP_REMOVED lines=9> */
.L_x_1706:
        /* <DEDUP_REMOVED lines=19> */
.L_x_1707:
        /* <DEDUP_REMOVED lines=8> */
.L_x_1708:
        /* <DEDUP_REMOVED lines=8> */
.L_x_1709:
        /* <DEDUP_REMOVED lines=8> */
.L_x_1710:
        /* <DEDUP_REMOVED lines=8> */
.L_x_1711:
        /* <DEDUP_REMOVED lines=9> */
.L_x_1712:
[----:B------:R-:W-:Y:S01]  /*18770*/  IMAD.MOV.U32 R16, RZ, RZ, R14 ;  /* 0x000000ffff107224 */ /* 0x000fe200078e000e */
[----:B------:R-:W-:Y:S06]  /*18780*/  BRA `(.L_x_1713) ;  /* 0xffffffd800647947 */ /* 0x000fec000383ffff */
.L_x_1652:
[----:B------:R-:W-:Y:S01]  /*18790*/  BSSY B0, `(.L_x_1714) ;  /* 0x0000008000007945 */ /* 0x000fe20003800000 */
[----:B-----5:R-:W-:Y:S02]  /*187a0*/  IMAD.MOV.U32 R13, RZ, RZ, R2 ;  /* 0x000000ffff0d7224 */ /* 0x020fe400078e0002 */
[----:B-1----:R-:W-:Y:S02]  /*187b0*/  IMAD.MOV.U32 R12, RZ, RZ, 0x1 ;  /* 0x00000001ff0c7424 */ /* 0x002fe400078e00ff */
[----:B------:R-:W-:Y:S02]  /*187c0*/  IMAD.MOV.U32 R11, RZ, RZ, RZ ;  /* 0x000000ffff0b7224 */ /* 0x000fe400078e00ff */
[----:B------:R-:W-:-:S07]  /*187d0*/  IMAD.MOV.U32 R15, RZ, RZ, -0x1 ;  /* 0xffffffffff0f7424 */ /* 0x000fce00078e00ff */
[----:B0-23--:R-:W-:Y:S05]  /*187e0*/  WARPSYNC.COLLECTIVE R15, `(.L_x_1715) ;  /* 0x000000000f087348 */ /* 0x00dfea0003c00000 */
[----:B------:R1:W4:Y:S02]  /*187f0*/  SHFL.UP P6, R14, R13, R12, R11 ;  /* 0x0400000c0d0e7389 */ /* 0x00032400000c000b */
[----:B01234-:R-:W-:Y:S01]  /*18800*/  ENDCOLLECTIVE ;  /* 0x000000000000791b */ /* 0x01ffe20003800000 */
.L_x_1715:
[----:B------:R-:W-:Y:S05]  /*18810*/  BSYNC B0 ;  /* 0x0000000000007941 */ /* 0x000fea0003800000 */
.L_x_1714:
[----:B------:R-:W-:Y:S01]  /*18820*/  SEL R3, R14, RZ, P1 ;  /* 0x000000ff0e037207 */ /* 0x000fe20000800000 */
[----:B------:R-:W-:Y:S02]  /*18830*/  IMAD.MOV.U32 R12, RZ, RZ, 0x2 ;  /* 0x00000002ff0c7424 */ /* 0x000fe400078e00ff */
[----:B------:R-:W-:Y:S02]  /*18840*/  IMAD.MOV.U32 R11, RZ, RZ, RZ ;  /* 0x000000ffff0b7224 */ /* 0x000fe400078e00ff */
[----:B------:R-:W-:Y:S02]  /*18850*/  IMAD.IADD R3, R2, 0x1, R3 ;  /* 0x0000000102037824 */ /* 0x000fe400078e0203 */
[----:B------:R-:W-:Y:S02]  /*18860*/  IMAD.MOV.U32 R15, RZ, RZ, -0x1 ;  /* 0xffffffffff0f7424 */ /* 0x000fe400078e00ff */
[----:B------:R-:W-:-:S07]  /*18870*/  IMAD.MOV.U32 R13, RZ, RZ, R3 ;  /* 0x000000ffff0d7224 */ /* 0x000fce00078e0003 */
[----:B------:R-:W-:Y:S05]  /*18880*/  WARPSYNC.COLLECTIVE R15, `(.L_x_1716) ;  /* 0x000000000f087348 */ /* 0x000fea0003c00000 */
[----:B------:R0:W1:Y:S02]  /*18890*/  SHFL.UP P6, R14, R13, R12, R11 ;  /* 0x0400000c0d0e7389 */ /* 0x00006400000c000b */
[----:B01----:R-:W-:Y:S01]  /*188a0*/  ENDCOLLECTIVE ;  /* 0x000000000000791b */ /* 0x003fe20003800000 */
.L_x_1716:
        /* <DEDUP_REMOVED lines=8> */
.L_x_1717:
        /* <DEDUP_REMOVED lines=8> */
.L_x_1718:
        /* <DEDUP_REMOVED lines=8> */
.L_x_1719:
        /* <DEDUP_REMOVED lines=9> */
.L_x_1720:
[----:B------:R-:W-:Y:S01]  /*18ac0*/  IMAD.MOV.U32 R16, RZ, RZ, R14 ;  /* 0x000000ffff107224 */ /* 0x000fe200078e000e */
[----:B------:R-:W-:Y:S06]  /*18ad0*/  BRA `(.L_x_1721) ;  /* 0xffffffd800307947 */ /* 0x000fec000383ffff */
.L_x_1654:
[----:B------:R-:W-:Y:S01]  /*18ae0*/  BSSY B0, `(.L_x_1722) ;  /* 0x0000006000007945 */ /* 0x000fe20003800000 */
[----:B------:R-:W-:Y:S01]  /*18af0*/  PLOP3.LUT P6, PT, P6, PT, PT, 0x8, 0x0 ;  /* 0x000000000000781c */ /* 0x000fe200037ce170 */
[----:B------:R-:W-:-:S12]  /*18b00*/  IMAD.MOV.U32 R15, RZ, RZ, -0x1 ;  /* 0xffffffffff0f7424 */ /* 0x000fd800078e00ff */
[----:B0123--:R-:W-:Y:S05]  /*18b10*/  WARPSYNC.COLLECTIVE R15, `(.L_x_1723) ;  /* 0x000000000f087348 */ /* 0x00ffea0003c00000 */
[----:B------:R-:W-:Y:S01]  /*18b20*/  VOTE.ANY R14, PT, P6 ;  /* 0x00000000000e7806 */ /* 0x000fe200030e0100 */
[----:B0123--:R-:W-:Y:S06]  /*18b30*/  ENDCOLLECTIVE ;  /* 0x000000000000791b */ /* 0x00ffec0003800000 */
.L_x_1723:
[----:B------:R-:W-:Y:S05]  /*18b40*/  BSYNC B0 ;  /* 0x0000000000007941 */ /* 0x000fea0003800000 */
.L_x_1722:
        /* <DEDUP_REMOVED lines=9> */
.L_x_1724:
[----:B------:R-:W-:Y:S01]  /*18be0*/  IMAD.MOV.U32 R17, RZ, RZ, R14 ;  /* 0x000000ffff117224 */ /* 0x000fe200078e000e */
[----:B------:R-:W-:Y:S06]  /*18bf0*/  BRA `(.L_x_1725) ;  /* 0xffffffd800207947 */ /* 0x000fec000383ffff */
.L_x_1656:
[----:B------:R-:W-:Y:S01]  /*18c00*/  BSSY B0, `(.L_x_1726) ;  /* 0x0000007000007945 */ /* 0x000fe20003800000 */
[----:B------:R-:W-:Y:S02]  /*18c10*/  IMAD.MOV.U32 R13, RZ, RZ, R3 ;  /* 0x000000ffff0d7224 */ /* 0x000fe400078e0003 */
[----:B------:R-:W-:Y:S02]  /*18c20*/  IMAD.MOV.U32 R11, RZ, RZ, 0x1f ;  /* 0x0000001fff0b7424 */ /* 0x000fe400078e00ff */
[----:B------:R-:W-:-:S07]  /*18c30*/  IMAD.MOV.U32 R15, RZ, RZ, -0x1 ;  /* 0xffffffffff0f7424 */ /* 0x000fce00078e00ff */
[----:B0-234-:R-:W-:Y:S05]  /*18c40*/  WARPSYNC.COLLECTIVE R15, `(.L_x_1727) ;  /* 0x000000000f087348 */ /* 0x01dfea0003c00000 */
[----:B------:R1:W0:Y:S02]  /*18c50*/  SHFL.IDX P6, R14, R13, R12, R11 ;  /* 0x0000000c0d0e7389 */ /* 0x00022400000c000b */
[----:B01234-:R-:W-:Y:S01]  /*18c60*/  ENDCOLLECTIVE ;  /* 0x000000000000791b */ /* 0x01ffe20003800000 */
.L_x_1727:
[----:B------:R-:W-:Y:S05]  /*18c70*/  BSYNC B0 ;  /* 0x0000000000007941 */ /* 0x000fea0003800000 */
.L_x_1726:
[----:B------:R-:W-:Y:S01]  /*18c80*/  IMAD.MOV.U32 R3, RZ, RZ, R14 ;  /* 0x000000ffff037224 */ /* 0x000fe200078e000e */
[----:B------:R-:W-:Y:S06]  /*18c90*/  BRA `(.L_x_1728) ;  /* 0xffffffd800147947 */ /* 0x000fec000383ffff */
.L_x_1660:
[----:B0-----:R0:W3:Y:S02]  /*18ca0*/  SYNCS.PHASECHK.TRANS64.TRYWAIT P0, [R0+URZ+0x30820], R3 ;  /* 0x03082003000075a7 */ /* 0x0010e4000800017f */
[----:B---3--:R-:W-:Y:S05]  /*18cb0*/  @!P0 NANOSLEEP.SYNCS 0x989680 ;  /* 0x009896800000895d */ /* 0x008fea0003900000 */
[----:B------:R-:W3:Y:S02]  /*18cc0*/  @!P0 SYNCS.PHASECHK.TRANS64 P0, [R0+URZ+0x30820], R3 ;  /* 0x03082003000085a7 */ /* 0x000ee4000800007f */
[----:B---3--:R-:W-:Y:S05]  /*18cd0*/  @!P0 BRA `(.L_x_1660) ;  /* 0xfffffffc00f08947 */ /* 0x008fea000383ffff */
[----:B------:R-:W-:Y:S05]  /*18ce0*/  BRA `(.L_x_1729) ;  /* 0xffffffdc009c7947 */ /* 0x000fea000383ffff */
.L_x_1661:
[----:B------:R-:W3:Y:S01]  /*18cf0*/  S2R R2, SR_TID.X ;  /* 0x0000000000027919 */ /* 0x000ee20000002100 */
[----:B------:R-:W-:Y:S01]  /*18d00*/  BSSY B0, `(.L_x_1730) ;  /* 0x000000a000007945 */ /* 0x000fe20003800000 */
[----:B-1----:R-:W-:Y:S02]  /*18d10*/  IMAD.MOV.U32 R12, RZ, RZ, RZ ;  /* 0x000000ffff0c7224 */ /* 0x002fe400078e00ff */
[----:B------:R-:W-:Y:S02]  /*18d20*/  IMAD.MOV.U32 R11, RZ, RZ, 0x1f ;  /* 0x0000001fff0b7424 */ /* 0x000fe400078e00ff */
[----:B------:R-:W-:Y:S01]  /*18d30*/  IMAD.MOV.U32 R15, RZ, RZ, -0x1 ;  /* 0xffffffffff0f7424 */ /* 0x000fe200078e00ff */
[----:B---3--:R-:W-:-:S04]  /*18d40*/  SHF.R.U32.HI R2, RZ, 0x5, R2 ;  /* 0x00000005ff027819 */ /* 0x008fc80000011602 */
[----:B------:R-:W-:-:S05]  /*18d50*/  LOP3.LUT R2, R2, 0x3, RZ, 0xc0, !PT ;  /* 0x0000000302027812 */ /* 0x000fca00078ec0ff */
[----:B------:R-:W-:-:S07]  /*18d60*/  IMAD.MOV.U32 R13, RZ, RZ, R2 ;  /* 0x000000ffff0d7224 */ /* 0x000fce00078e0002 */
[----:B0-2---:R-:W-:Y:S05]  /*18d70*/  WARPSYNC.COLLECTIVE R15, `(.L_x_1731) ;  /* 0x000000000f087348 */ /* 0x005fea0003c00000 */
[----:B------:R1:W3:Y:S02]  /*18d80*/  SHFL.IDX P6, R14, R13, R12, R11 ;  /* 0x0000000c0d0e7389 */ /* 0x0002e400000c000b */
[----:B0123--:R-:W-:Y:S01]  /*18d90*/  ENDCOLLECTIVE ;  /* 0x000000000000791b */ /* 0x00ffe20003800000 */
.L_x_1731:
[----:B------:R-:W-:Y:S05]  /*18da0*/  BSYNC B0 ;  /* 0x0000000000007941 */ /* 0x000fea0003800000 */
.L_x_1730:
[----:B------:R-:W-:Y:S05]  /*18db0*/  BRA `(.L_x_1732) ;  /* 0xffffffdc00847947 */ /* 0x000fea000383ffff */
.L_x_1664:
[----:B------:R-:W-:Y:S01]  /*18dc0*/  BSSY B1, `(.L_x_1733) ;  /* 0x0000006000017945 */ /* 0x000fe20003800000 */
[----:B------:R-:W-:-:S07]  /*18dd0*/  IMAD.MOV.U32 R15, RZ, RZ, -0x1 ;  /* 0xffffffffff0f7424 */ /* 0x000fce00078e00ff */
[----:B0123--:R-:W-:Y:S05]  /*18de0*/  WARPSYNC.COLLECTIVE R15, `(.L_x_1734) ;  /* 0x000000000f0c7348 */ /* 0x00ffea0003c00000 */
[----:B------:R-:W-:Y:S02]  /*18df0*/  ELECT P6, UR62, PT ;  /* 0x00000000003e782f */ /* 0x000fe400038c0000 */
[----:B------:R-:W-:Y:S01]  /*18e00*/  MOV R14, UR62 ;  /* 0x0000003e000e7c02 */ /* 0x000fe20008000f00 */
[----:B0123--:R-:W-:Y:S10]  /*18e10*/  ENDCOLLECTIVE ;  /* 0x000000000000791b */ /* 0x00fff40003800000 */
.L_x_1734:
[----:B------:R-:W-:Y:S05]  /*18e20*/  BSYNC B1 ;  /* 0x0000000000017941 */ /* 0x000fea0003800000 */
.L_x_1733:
[----:B------:R-:W-:Y:S05]  /*18e30*/  BRA `(.L_x_1735) ;  /* 0xffffffdc007c7947 */ /* 0x000fea000383ffff */
.L_x_1666:
[----:B0-----:R0:W2:Y:S02]  /*18e40*/  SYNCS.PHASECHK.TRANS64.TRYWAIT P0, [R6+URZ], R5 ;  /* 0x00000005060075a7 */ /* 0x0010a4000800017f */
[----:B--2---:R-:W-:Y:S05]  /*18e50*/  @!P0 NANOSLEEP.SYNCS 0x989680 ;  /* 0x009896800000895d */ /* 0x004fea0003900000 */
[----:B------:R-:W2:Y:S02]  /*18e60*/  @!P0 SYNCS.PHASECHK.TRANS64 P0, [R6+URZ], R5 ;  /* 0x00000005060085a7 */ /* 0x000ea4000800007f */
[----:B--2---:R-:W-:Y:S05]  /*18e70*/  @!P0 BRA `(.L_x_1666) ;  /* 0xfffffffc00f08947 */ /* 0x004fea000383ffff */
[----:B------:R-:W-:Y:S05]  /*18e80*/  BRA `(.L_x_1736) ;  /* 0xffffffdc00c07947 */ /* 0x000fea000383ffff */
.L_x_1667:
[----:B--2---:R2:W3:Y:S02]  /*18e90*/  SYNCS.PHASECHK.TRANS64.TRYWAIT P0, [R7+URZ], R2 ;  /* 0x00000002070075a7 */ /* 0x0044e4000800017f */
[----:B---3--:R-:W-:Y:S05]  /*18ea0*/  @!P0 NANOSLEEP.SYNCS 0x989680 ;  /* 0x009896800000895d */ /* 0x008fea0003900000 */
[----:B------:R-:W3:Y:S02]  /*18eb0*/  @!P0 SYNCS.PHASECHK.TRANS64 P0, [R7+URZ], R2 ;  /* 0x00000002070085a7 */ /* 0x000ee4000800007f */
[----:B---3--:R-:W-:Y:S05]  /*18ec0*/  @!P0 BRA `(.L_x_1667) ;  /* 0xfffffffc00f08947 */ /* 0x008fea000383ffff */
[----:B------:R-:W-:Y:S05]  /*18ed0*/  BRA `(.L_x_1737) ;  /* 0xffffffdc00b47947 */ /* 0x000fea000383ffff */
.L_x_1669:
[----:B---3--:R3:W4:Y:S02]  /*18ee0*/  SYNCS.PHASECHK.TRANS64.TRYWAIT P0, [R4+URZ], R5 ;  /* 0x00000005040075a7 */ /* 0x008724000800017f */
[----:B----4-:R-:W-:Y:S05]  /*18ef0*/  @!P0 NANOSLEEP.SYNCS 0x989680 ;  /* 0x009896800000895d */ /* 0x010fea0003900000 */
[----:B------:R-:W4:Y:S02]  /*18f00*/  @!P0 SYNCS.PHASECHK.TRANS64 P0, [R4+URZ], R5 ;  /* 0x00000005040085a7 */ /* 0x000f24000800007f */
[----:B----4-:R-:W-:Y:S05]  /*18f10*/  @!P0 BRA `(.L_x_1669) ;  /* 0xfffffffc00f08947 */ /* 0x010fea000383ffff */
[----:B------:R-:W-:Y:S05]  /*18f20*/  BRA `(.L_x_1738) ;  /* 0xffffffdc00bc7947 */ /* 0x000fea000383ffff */
.L_x_1739:
        /* <DEDUP_REMOVED lines=13> */
.L_x_15298:


//--------------------- .text._ZN7cutlass13device_kernelIN5flash11enable_sm90INS1_16FlashAttnFwdSm90INS1_25CollectiveMainloopFwdSm90ILi2EN4cute5tupleIJNS5_1CILi1EEES8_S8_EEENS6_IJNS7_ILi128EEENS7_ILi64EEENS7_ILi256EEEEEELi256ENS_10bfloat16_tEfNS_4arch4Sm90ELb0ELb1ELb0ELb1ELb0ELb1ELb0ELb1ELb1ELb1ELb0ELb0EEENS1_21CollectiveEpilogueFwdINS6_IJSA_SC_SB_EEES9_SE_SG_Li256ELb1ELb1ELb0ELb0EEENS1_36VarlenDynamicPersistentTileSchedulerILi128ELi64ELi256ELi128ELb0ELb1ELb1ELb1ELb0ELb1EEEEEEEEEvNT_6ParamsE --------------------------
	.section	.text._ZN7cutlass13device_kernelIN5flash11enable_sm90INS1_16FlashAttnFwdSm90INS1_25CollectiveMainloopFwdSm90ILi2EN4cute5tupleIJNS5_1CILi1EEES8_S8_EEENS6_IJNS7_ILi128EEENS7_ILi64EEENS7_ILi256EEEEEELi256ENS_10bfloat16_tEfNS_4arch4Sm90ELb0ELb1ELb0ELb1ELb0ELb1ELb0ELb1ELb1ELb1ELb0ELb0EEENS1_21CollectiveEpilogueFwdINS6_IJSA_SC_SB_EEES9_SE_SG_Li256ELb1ELb1ELb0ELb0EEENS1_36VarlenDynamicPersistentTileSchedulerILi128ELi64ELi256ELi128ELb0ELb1ELb1ELb1ELb0ELb1EEEEEEEEEvNT_6ParamsE,"ax",@progbits
	.align	128
.text._ZN7cutlass13device_kernelIN5flash11enable_sm90INS1_16FlashAttnFwdSm90INS1_25CollectiveMainloopFwdSm90ILi2EN4cute5tupleIJNS5_1CILi1EEES8_S8_EEENS6_IJNS7_ILi128EEENS7_ILi64EEENS7_ILi256EEEEEELi256ENS_10bfloat16_tEfNS_4arch4Sm90ELb0ELb1ELb0ELb1ELb0ELb1ELb0ELb1ELb1ELb1ELb0ELb0EEENS1_21CollectiveEpilogueFwdINS6_IJSA_SC_SB_EEES9_SE_SG_Li256ELb1ELb1ELb0ELb0EEENS1_36VarlenDynamicPersistentTileSchedulerILi128ELi64ELi256ELi128ELb0ELb1ELb1ELb1ELb0ELb1EEEEEEEEEvNT_6ParamsE:
        .type           _ZN7cutlass13device_kernelIN5flash11enable_sm90INS1_16FlashAttnFwdSm90INS1_25CollectiveMainloopFwdSm90ILi2EN4cute5tupleIJNS5_1CILi1EEES8_S8_EEENS6_IJNS7_ILi128EEENS7_ILi64EEENS7_ILi256EEEEEELi256ENS_10bfloat16_tEfNS_4arch4Sm90ELb0ELb1ELb0ELb1ELb0ELb1ELb0ELb1ELb1ELb1ELb0ELb0EEENS1_21CollectiveEpilogueFwdINS6_IJSA_SC_SB_EEES9_SE_SG_Li256ELb1ELb1ELb0ELb0EEENS1_36VarlenDynamicPersistentTileSchedulerILi128ELi64ELi256ELi128ELb0ELb1ELb1ELb1ELb0ELb1EEEEEEEEEvNT_6ParamsE,@function
        .size           _ZN7cutlass13device_kernelIN5flash11enable_sm90INS1_16FlashAttnFwdSm90INS1_25CollectiveMainloopFwdSm90ILi2EN4cute5tupleIJNS5_1CILi1EEES8_S8_EEENS6_IJNS7_ILi128EEENS7_ILi64EEENS7_ILi256EEEEEELi256ENS_10bfloat16_tEfNS_4arch4Sm90ELb0ELb1ELb0ELb1ELb0ELb1ELb0ELb1ELb1ELb1ELb0ELb0EEENS1_21CollectiveEpilogueFwdINS6_IJSA_SC_SB_EEES9_SE_SG_Li256ELb1ELb1ELb0ELb0EEENS1_36VarlenDynamicPersistentTileSchedulerILi128ELi64ELi256ELi128ELb0ELb1ELb1ELb1ELb0ELb1EEEEEEEEEvNT_6ParamsE,(.L_x_15299 - _ZN7cutlass13device_kernelIN5flash11enable_sm90INS1_16FlashAttnFwdSm90INS1_25CollectiveMainloopFwdSm90ILi2EN4cute5tupleIJNS5_1CILi1EEES8_S8_EEENS6_IJNS7_ILi128EEENS7_ILi64EEENS7_ILi256EEEEEELi256ENS_10bfloat16_tEfNS_4arch4Sm90ELb0ELb1ELb0ELb1ELb0ELb1ELb0ELb1ELb1ELb1ELb0ELb0EEENS1_21CollectiveEpilogueFwdINS6_IJSA_SC_SB_EEES9_SE_SG_Li256ELb1ELb1ELb0ELb0EEENS1_36VarlenDynamicPersistentTileSchedulerILi128ELi64ELi256ELi128ELb0ELb1ELb1ELb1ELb0ELb1EEEEEEEEEvNT_6ParamsE)
        .other          _ZN7cutlass13device_kernelIN5flash11enable_sm90INS1_16FlashAttnFwdSm90INS1_25CollectiveMainloopFwdSm90ILi2EN4cute5tupleIJNS5_1CILi1EEES8_S8_EEENS6_IJNS7_ILi128EEENS7_ILi64EEENS7_ILi256EEEEEELi256ENS_10bfloat16_tEfNS_4arch4Sm90ELb0ELb1ELb0ELb1ELb0ELb1ELb0ELb1ELb1ELb1ELb0ELb0EEENS1_21CollectiveEpilogueFwdINS6_IJSA_SC_SB_EEES9_SE_SG_Li256ELb1ELb1ELb0ELb0EEENS1_36VarlenDynamicPersistentTileSchedulerILi128ELi64ELi256ELi128ELb0ELb1ELb1ELb1ELb0ELb1EEEEEEEEEvNT_6ParamsE,@"STO_CUDA_ENTRY STV_DEFAULT"
_ZN7cutlass13device_kernelIN5flash11enable_sm90INS1_16FlashAttnFwdSm90INS1_25CollectiveMainloopFwdSm90ILi2EN4cute5tupleIJNS5_1CILi1EEES8_S8_EEENS6_IJNS7_ILi128EEENS7_ILi64EEENS7_ILi256EEEEEELi256ENS_10bfloat16_tEfNS_4arch4Sm90ELb0ELb1ELb0ELb1ELb0ELb1ELb0ELb1ELb1ELb1ELb0ELb0EEENS1_21CollectiveEpilogueFwdINS6_IJSA_SC_SB_EEES9_SE_SG_Li256ELb1ELb1ELb0ELb0EEENS1_36VarlenDynamicPersistentTileSchedulerILi128ELi64ELi256ELi128ELb0ELb1ELb1ELb1ELb0ELb1EEEEEEEEEvNT_6ParamsE:
[----:B------:R-:W0:Y:S02]  /*0000*/  LDC R1, c[0x0][0x28] ;  /* 0x00000a00ff017b82 */ /* 0x000e240000000800 */
[----:B0-----:R-:W-:Y:S01]  /*0010*/  VIADD R1, R1, 0xffffff38 ;  /* 0xffffff3801017836 */ /* 0x001fe20000000000 */
[----:B------:R-:W0:Y:S01]  /*0020*/  S2R R4, SR_TID.X ;  /* 0x0000000000047919 */ /* 0x000e220000002100 */
[----:B------:R-:W-:Y:S01]  /*0030*/  ELECT P0, URZ, PT ;  /* 0x00000000003f782f */ /* 0x000fe20003800000 */
[----:B------:R-:W-:Y:S01]  /*0040*/  BSSY B0, `(.L_x_1740) ;  /* 0x0000013000007945 */ /* 0x000fe20003800000 */
[----:B0-----:R-:W-:-:S05]  /*0050*/  SHF.R.U32.HI R0, RZ, 0x5, R4 ;  /* 0x00000005ff007819 */ /* 0x001fca0000011604 */
[----:B------:R-:W0:Y:S02]  /*0060*/  SHFL.IDX PT, R2, R0, RZ, 0x1f ;  /* 0x00001fff00027589 */ /* 0x000e2400000e0000 */
[----:B0-----:R-:W-:-:S13]  /*0070*/  ISETP.EQ.AND P0, PT, R2, RZ, P0 ;  /* 0x000000ff0200720c */ /* 0x001fda0000702270 */
        /* <DEDUP_REMOVED lines=15> */
.L_x_1741:
[----:B------:R-:W-:Y:S05]  /*0170*/  BSYNC B0 ;  /* 0x0000000000007941 */ /* 0x000fea0003800000 */
.L_x_1740:
[----:B------:R-:W-:Y:S01]  /*0180*/  VOTEU.ANY UP0, P0 ;  /* 0x00000000003f7886 */ /* 0x000fe20000000100 */
[----:B------:R-:W0:Y:S01]  /*0190*/  SHFL.IDX PT, R2, R0, RZ, 0x1f ;  /* 0x00001fff00027589 */ /* 0x000e2200000e0000 */
[----:B------:R-:W-:Y:S01]  /*01a0*/  UMOV UR4, 0x80 ;  /* 0x0000008000047882 */ /* 0x000fe20000000000 */
[----:B------:R-:W-:Y:S01]  /*01b0*/  UMOV UR7, 0x100 ;  /* 0x0000010000077882 */ /* 0x000fe20000000000 */
[----:B------:R-:W-:Y:S01]  /*01c0*/  VOTEU.ANY UP1, P0 ;  /* 0x00000000003f7886 */ /* 0x000fe20000020100 */
[----:B------:R-:W1:Y:S01]  /*01d0*/  @UP0 S2UR UR8, SR_CgaCtaId ;  /* 0x00000000000809c3 */ /* 0x000e620000008800 */
[----:B------:R-:W-:Y:S01]  /*01e0*/  @UP0 UMOV UR6, 0x400 ;  /* 0x0000040000060882 */ /* 0x000fe20000000000 */
[----:B------:R-:W-:-:S04]  /*01f0*/  @UP0 UIADD3 UR4, -UR4, 0x100000, URZ ;  /* 0x0010000004040890 */ /* 0x000fc8000fffe13f */
[----:B------:R-:W-:Y:S02]  /*0200*/  @UP0 USHF.L.U32 UR5, UR4, 0xb, URZ ;  /* 0x0000000b04050899 */ /* 0x000fe4000800063f */
[----:B------:R-:W-:Y:S01]  /*0210*/  @UP0 USHF.L.U32 UR4, UR4, 0x1, URZ ;  /* 0x0000000104040899 */ /* 0x000fe2000800063f */
[----:B0-----:R-:W-:Y:S02]  /*0220*/  ISETP.NE.AND P1, PT, R2, RZ, PT ;  /* 0x000000ff0200720c */ /* 0x001fe40003f25270 */
[----:B------:R-:W-:Y:S01]  /*0230*/  SHF.R.U32.HI R2, RZ, 0x7, R4 ;  /* 0x00000007ff027819 */ /* 0x000fe20000011604 */
[----:B-1----:R-:W-:Y:S02]  /*0240*/  @UP0 ULEA UR8, UR8, UR6, 0x18 ;  /* 0x0000000608080291 */ /* 0x002fe4000f8ec03f */
[----:B------:R-:W-:-:S04]  /*0250*/  @UP0 UIADD3 UR6, -UR7, 0x100000, URZ ;  /* 0x0010000007060890 */ /* 0x000fc8000fffe13f */
[----:B------:R-:W-:Y:S02]  /*0260*/  @UP0 USHF.L.U32 UR7, UR6, 0xb, URZ ;  /* 0x0000000b06070899 */ /* 0x000fe4000800063f */
[----:B------:R-:W-:Y:S01]  /*0270*/  @UP0 USHF.L.U32 UR6, UR6, 0x1, URZ ;  /* 0x0000000106060899 */ /* 0x000fe2000800063f */
[----:B------:R-:W-:Y:S01]  /*0280*/  VOTEU.ANY UP0, P0 ;  /* 0x00000000003f7886 */ /* 0x000fe20000000100 */
[----:B------:R-:W0:Y:S04]  /*0290*/  SHFL.IDX PT, R2, R2, RZ, 0x1f ;  /* 0x00001fff02027589 */ /* 0x000e2800000e0000 */
[----:B------:R-:W1:Y:S02]  /*02a0*/  FENCE.VIEW.ASYNC.S ;  /* 0x00000000000073c6 */ /* 0x000e640000000000 */
[----:B-1----:R1:W2:Y:S04]  /*02b0*/  @UP0 SYNCS.EXCH.64 URZ, [UR8+0x30800], UR4 ;  /* 0x03080004083f05b2 */ /* 0x0022a80008000100 */
[----:B------:R1:W3:Y:S01]  /*02c0*/  @UP1 SYNCS.EXCH.64 URZ, [UR8+0x30820], UR6 ;  /* 0x03082006083f15b2 */ /* 0x0002e20008000100 */
[----:B------:R-:W-:Y:S05]  /*02d0*/  @P1 BRA `(.L_x_1742) ;  /* 0x0000000000481947 */ /* 0x000fea0003800000 */
[----:B-1----:R-:W1:Y:S01]  /*02e0*/  S2UR UR5, SR_CgaCtaId ;  /* 0x00000000000579c3 */ /* 0x002e620000008800 */
[----:B------:R-:W-:Y:S01]  /*02f0*/  UMOV UR4, 0x400 ;  /* 0x0000040000047882 */ /* 0x000fe20000000000 */
[----:B------:R-:W-:Y:S01]  /*0300*/  UMOV UR6, 0x1 ;  /* 0x0000000100067882 */ /* 0x000fe20000000000 */
[----:B------:R-:W-:Y:S01]  /*0310*/  UMOV UR7, 0x2 ;  /* 0x0000000200077882 */ /* 0x000fe20000000000 */
[----:B------:R-:W-:Y:S01]  /*0320*/  ELECT P0, URZ, PT ;  /* 0x00000000003f782f */ /* 0x000fe20003800000 */
[----:B-1----:R-:W-:Y:S02]  /*0330*/  ULEA UR8, UR5, UR4, 0x18 ;  /* 0x0000000405087291 */ /* 0x002fe4000f8ec03f */
[----:B------:R-:W-:-:S04]  /*0340*/  UIADD3 UR4, -UR6, 0x100000, URZ ;  /* 0x0010000006047890 */ /* 0x000fc8000fffe13f */
[----:B------:R-:W-:Y:S02]  /*0350*/  USHF.L.U32 UR5, UR4, 0xb, URZ ;  /* 0x0000000b04057899 */ /* 0x000fe4000800063f */
[----:B------:R-:W-:Y:S02]  /*0360*/  USHF.L.U32 UR4, UR4, 0x1, URZ ;  /* 0x0000000104047899 */ /* 0x000fe4000800063f */
[----:B------:R-:W-:-:S04]  /*0370*/  UIADD3 UR6, -UR7, 0x100000, URZ ;  /* 0x0010000007067890 */ /* 0x000fc8000fffe13f */
[----:B------:R-:W-:Y:S02]  /*0380*/  USHF.L.U32 UR7, UR6, 0xb, URZ ;  /* 0x0000000b06077899 */ /* 0x000fe4000800063f */
[----:B------:R-:W-:Y:S01]  /*0390*/  USHF.L.U32 UR6, UR6, 0x1, URZ ;  /* 0x0000000106067899 */ /* 0x000fe2000800063f */
[----:B------:R-:W1:Y:S03]  /*03a0*/  FENCE.VIEW.ASYNC.S ;  /* 0x00000000000073c6 */ /* 0x000e660000000000 */
[----:B-1----:R4:W1:Y:S08]  /*03b0*/  SYNCS.EXCH.64 URZ, [UR8+0x30830], UR4 ;  /* 0x03083004083f75b2 */ /* 0x0028700008000100 */
[----:B------:R4:W0:Y:S01]  /*03c0*/  SYNCS.EXCH.64 URZ, [UR8+0x30840], UR6 ;  /* 0x03084006083f75b2 */ /* 0x0008220008000100 */
[----:B------:R4:W0:Y:S01]  /*03d0*/  SYNCS.EXCH.64 URZ, [UR8+0x30838], UR4 ;  /* 0x03083804083f75b2 */ /* 0x0008220008000100 */
[----:B------:R4:W0:Y:S02]  /*03e0*/  SYNCS.EXCH.64 URZ, [UR8+0x30848], UR6 ;  /* 0x03084806083f75b2 */ /* 0x0008240008000100 */
[----:B----4-:R-:W-:Y:S01]  /*03f0*/  NOP ;  /* 0x0000000000007918 */ /* 0x010fe20000000000 */
.L_x_1742:
[----:B------:R-:W4:Y:S01]  /*0400*/  SHFL.IDX PT, R3, R0, RZ, 0x1f ;  /* 0x00001fff00037589 */ /* 0x000f2200000e0000 */
[----:B------:R-:W-:Y:S01]  /*0410*/  NOP ;  /* 0x0000000000007918 */ /* 0x000fe20000000000 */
[----:B----4-:R-:W-:-:S13]  /*0420*/  ISETP.NE.AND P0, PT, R3, RZ, PT ;  /* 0x000000ff0300720c */ /* 0x010fda0003f05270 */
        /* <DEDUP_REMOVED lines=19> */
.L_x_1743:
[----:B------:R-:W4:Y:S01]  /*0560*/  SHFL.IDX PT, R3, R0, RZ, 0x1f ;  /* 0x00001fff00037589 */ /* 0x000f2200000e0000 */
[----:B------:R-:W-:Y:S01]  /*0570*/  NOP ;  /* 0x0000000000007918 */ /* 0x000fe20000000000 */
[----:B----4-:R-:W-:-:S13]  /*0580*/  ISETP.NE.AND P0, PT, R3, RZ, PT ;  /* 0x000000ff0300720c */ /* 0x010fda0003f05270 */
[----:B------:R-:W-:Y:S05]  /*0590*/  @P0 BRA `(.L_x_1744) ;  /* 0x0000000000380947 */ /* 0x000fea0003800000 */
[----:B-1----:R-:W1:Y:S01]  /*05a0*/  S2UR UR5, SR_CgaCtaId ;  /* 0x00000000000579c3 */ /* 0x002e620000008800 */
[----:B------:R-:W-:Y:S01]  /*05b0*/  UMOV UR4, 0x400 ;  /* 0x0000040000047882 */ /* 0x000fe20000000000 */
[----:B------:R-:W-:Y:S01]  /*05c0*/  UMOV UR7, 0x1 ;  /* 0x0000000100077882 */ /* 0x000fe20000000000 */
[----:B------:R-:W-:Y:S01]  /*05d0*/  ELECT P0, URZ, PT ;  /* 0x00000000003f782f */ /* 0x000fe20003800000 */
[----:B-1----:R-:W-:Y:S02]  /*05e0*/  ULEA UR6, UR5, UR4, 0x18 ;  /* 0x0000000405067291 */ /* 0x002fe4000f8ec03f */
[----:B------:R-:W-:-:S04]  /*05f0*/  UIADD3 UR4, -UR7, 0x100000, URZ ;  /* 0x0010000007047890 */ /* 0x000fc8000fffe13f */
[----:B------:R-:W-:Y:S02]  /*0600*/  USHF.L.U32 UR5, UR4, 0xb, URZ ;  /* 0x0000000b04057899 */ /* 0x000fe4000800063f */
[----:B------:R-:W-:Y:S01]  /*0610*/  USHF.L.U32 UR4, UR4, 0x1, URZ ;  /* 0x0000000104047899 */ /* 0x000fe2000800063f */
[----:B------:R-:W1:Y:S11]  /*0620*/  FENCE.VIEW.ASYNC.S ;  /* 0x00000000000073c6 */ /* 0x000e760000000000 */
[----:B-1----:R4:W1:Y:S01]  /*0630*/  SYNCS.EXCH.64 URZ, [UR6+0x30870], UR4 ;  /* 0x03087004063f75b2 */ /* 0x0028620008000100 */
[----:B------:R4:W0:Y:S01]  /*0640*/  SYNCS.EXCH.64 URZ, [UR6+0x30880], UR4 ;  /* 0x03088004063f75b2 */ /* 0x0008220008000100 */
[----:B------:R4:W0:Y:S01]  /*0650*/  SYNCS.EXCH.64 URZ, [UR6+0x30878], UR4 ;  /* 0x03087804063f75b2 */ /* 0x0008220008000100 */
[----:B------:R4:W0:Y:S02]  /*0660*/  SYNCS.EXCH.64 URZ, [UR6+0x30888], UR4 ;  /* 0x03088804063f75b2 */ /* 0x0008240008000100 */
[----:B----4-:R-:W-:Y:S01]  /*0670*/  NOP ;  /* 0x0000000000007918 */ /* 0x010fe20000000000 */
.L_x_1744:
        /* <DEDUP_REMOVED lines=22> */
.L_x_1745:
        /* <DEDUP_REMOVED lines=22> */
.L_x_1746:
[----:B0-----:R-:W-:Y:S01]  /*0940*/  ISETP.NE.AND P0, PT, R2, RZ, PT ;  /* 0x000000ff0200720c */ /* 0x001fe20003f05270 */
[----:B------:R-:W-:Y:S01]  /*0950*/  IMAD.MOV.U32 R2, RZ, RZ, 0x1 ;  /* 0x00000001ff027424 */ /* 0x000fe200078e00ff */
[----:B------:R-:W-:Y:S01]  /*0960*/  NOP ;  /* 0x0000000000007918 */ /* 0x000fe20000000000 */
[----:B------:R-:W-:Y:S01]  /*0970*/  ULDC.64 UR60, c[0x0][0x208] ;  /* 0x00008200003c7ab9 */ /* 0x000fe20000000a00 */
[----:B------:R-:W-:Y:S02]  /*0980*/  BSSY B9, `(.L_x_1747) ;  /* 0x0002a98000097945 */ /* 0x000fe40003800000 */
[----:B------:R-:W-:-:S05]  /*0990*/  SEL R2, R2, 0x2, !P0 ;  /* 0x0000000202027807 */ /* 0x000fca0004000000 */
[----:B------:R0:W-:Y:S01]  /*09a0*/  STL [R1+0x50], R2 ;  /* 0x0000500201007387 */ /* 0x0001e20000100800 */
[----:B-123--:R-:W-:Y:S06]  /*09b0*/  BAR.SYNC.DEFER_BLOCKING 0x0 ;  /* 0x0000000000007b1d */ /* 0x00efec0000010000 */
[----:B------:R-:W-:Y:S05]  /*09c0*/  @!P0 BRA `(.L_x_1748) ;  /* 0x0000021400448947 */ /* 0x000fea0003800000 */
.L_x_1749:
        /* <DEDUP_REMOVED lines=8> */
[----:B-1----:R-:W-:-:S06]  /*0a50*/  ULEA UR4, UR5, UR4, 0x18 ;  /* 0x0000000405047291 */ /* 0x002fcc000f8ec03f */
[----:B------:R-:W-:Y:S01]  /*0a60*/  IMAD.U32 R16, RZ, RZ, UR4 ;  /* 0x00000004ff107e24 */ /* 0x000fe2000f8e00ff */
[----:B------:R-:W-:-:S04]  /*0a70*/  ULDC UR4, c[0x0][0xc3c] ;  /* 0x00030f0000047ab9 */ /* 0x000fc80000000800 */
[----:B------:R-:W1:Y:S01]  /*0a80*/  LDS.128 R60, [R16+0x308d0] ;  /* 0x0308d000103c7984 */ /* 0x000e620000000c00 */
[----:B------:R-:W-:Y:S06]  /*0a90*/  BAR.ARV 0x4, 0x180 ;  /* 0x0106000000007b1d */ /* 0x000fec0000002000 */
[----:B-1----:R-:W-:-:S13]  /*0aa0*/  ISETP.GE.AND P0, PT, R63, UR4, PT ;  /* 0x000000043f007c0c */ /* 0x002fda000bf06270 */
[----:B------:R-:W-:Y:S05]  /*0ab0*/  @P0 BRA `(.L_x_1750) ;  /* 0x000002a800100947 */ /* 0x000fea0003800000 */
[----:B------:R-:W-:-:S05]  /*0ac0*/  VIADD R4, R4, 0xffffff80 ;  /* 0xffffff8004047836 */ /* 0x000fca0000000000 */
[----:B------:R-:W-:-:S04]  /*0ad0*/  SHF.R.S32.HI R3, RZ, 0x1f, R4 ;  /* 0x0000001fff037819 */ /* 0x000fc80000011404 */
[CC--:B------:R-:W-:Y:S02]  /*0ae0*/  LEA.HI R0, R3.reuse, R4.reuse, RZ, 0x7 ;  /* 0x0000000403007211 */ /* 0x0c0fe400078f38ff */
[CC--:B------:R-:W-:Y:S02]  /*0af0*/  LEA.HI R5, R3.reuse, R4.reuse, RZ, 0x5 ;  /* 0x0000000403057211 */ /* 0x0c0fe400078f28ff */
[----:B------:R-:W-:Y:S02]  /*0b00*/  LOP3.LUT R7, R0, 0xffffff80, RZ, 0xc0, !PT ;  /* 0xffffff8000077812 */ /* 0x000fe400078ec0ff */
[----:B0-----:R-:W-:Y:S01]  /*0b10*/  LEA.HI R2, R3, R4, RZ, 0x4 ;  /* 0x0000000403027211 */ /* 0x001fe200078f20ff */
[----:B------:R-:W-:Y:S01]  /*0b20*/  IMAD.SHL.U32 R6, R5, 0x20, RZ ;  /* 0x0000002005067824 */ /* 0x000fe200078e00ff */
[----:B------:R-:W-:Y:S01]  /*0b30*/  SHF.R.S32.HI R14, RZ, 0x7, R0 ;  /* 0x00000007ff0e7819 */ /* 0x000fe20000011400 */
[----:B------:R-:W-:Y:S01]  /*0b40*/  IMAD.IADD R20, R4, 0x1, -R7 ;  /* 0x0000000104147824 */ /* 0x000fe200078e0a07 */
[----:B------:R-:W-:-:S02]  /*0b50*/  SHF.R.S32.HI R5, RZ, 0x4, R2 ;  /* 0x00000004ff057819 */ /* 0x000fc40000011402 */
[CC--:B------:R-:W-:Y:S02]  /*0b60*/  LEA.HI R218, R3.reuse, R4.reuse, RZ, 0x3 ;  /* 0x0000000403da7211 */ /* 0x0c0fe400078f18ff */
[----:B------:R-:W-:Y:S01]  /*0b70*/  SHF.R.S32.HI R9, RZ, 0x1f, R20 ;  /* 0x0000001fff097819 */ /* 0x000fe20000011414 */
[----:B------:R-:W-:Y:S01]  /*0b80*/  STL [R1+0x88], R20 ;  /* 0x0000881401007387 */ /* 0x000fe20000100800 */
[----:B------:R-:W-:Y:S02]  /*0b90*/  LEA.HI R7, R3, R4, RZ, 0x2 ;  /* 0x0000000403077211 */ /* 0x000fe400078f10ff */
[----:B------:R-:W-:Y:S02]  /*0ba0*/  LEA.HI R10, R9, R20, RZ, 0x2 ;  /* 0x00000014090a7211 */ /* 0x000fe400078f10ff */
[----:B------:R-:W-:Y:S02]  /*0bb0*/  LEA.HI R8, R3, R4, RZ, 0x6 ;  /* 0x0000000403087211 */ /* 0x000fe400078f30ff */
[----:B------:R-:W-:-:S02]  /*0bc0*/  SHF.R.S32.HI R11, RZ, 0x2, R10 ;  /* 0x00000002ff0b7819 */ /* 0x000fc4000001140a */
[----:B------:R-:W-:Y:S01]  /*0bd0*/  SHF.R.S32.HI R12, RZ, 0x1f, R10 ;  /* 0x0000001fff0c7819 */ /* 0x000fe2000001140a */
[----:B------:R-:W-:Y:S01]  /*0be0*/  IMAD.SHL.U32 R8, R8, 0x8, RZ ;  /* 0x0000000808087824 */ /* 0x000fe200078e00ff */
[----:B------:R-:W-:Y:S02]  /*0bf0*/  LOP3.LUT R3, R2, 0x3fffff0, RZ, 0xc0, !PT ;  /* 0x03fffff002037812 */ /* 0x000fe400078ec0ff */
[----:B------:R-:W-:Y:S02]  /*0c00*/  LEA.HI R12, R12, R11, RZ, 0x3 ;  /* 0x0000000b0c0c7211 */ /* 0x000fe400078f18ff */
[----:B------:R-:W-:Y:S01]  /*0c10*/  LEA.HI R2, R2, R5, RZ, 0x1 ;  /* 0x0000000502027211 */ /* 0x000fe200078f08ff */
[----:B------:R-:W-:Y:S01]  /*0c20*/  IMAD.IADD R3, R4, 0x1, -R3 ;  /* 0x0000000104037824 */ /* 0x000fe200078e0a03 */
[----:B------:R-:W-:Y:S02]  /*0c30*/  LOP3.LUT R12, R12, 0xfffffff8, RZ, 0xc0, !PT ;  /* 0xfffffff80c0c7812 */ /* 0x000fe400078ec0ff */
[----:B------:R-:W-:-:S02]  /*0c40*/  LEA.HI R9, R9, R20, RZ, 0x5 ;  /* 0x0000001409097211 */ /* 0x000fc400078f28ff */
[----:B------:R-:W-:Y:S01]  /*0c50*/  LEA.HI R0, R0, R14, RZ, 0x1 ;  /* 0x0000000e00007211 */ /* 0x000fe200078f08ff */
[----:B------:R-:W-:Y:S01]  /*0c60*/  IMAD.IADD R12, R11, 0x1, -R12 ;  /* 0x000000010b0c7824 */ /* 0x000fe200078e0a0c */
[----:B------:R-:W-:Y:S02]  /*0c70*/  LOP3.LUT R13, R7, 0xfffffffc, RZ, 0xc0, !PT ;  /* 0xfffffffc070d7812 */ /* 0x000fe400078ec0ff */
[----:B------:R-:W-:Y:S02]  /*0c80*/  LOP3.LUT R7, R218, 0xfffffff8, RZ, 0xc0, !PT ;  /* 0xfffffff8da077812 */ /* 0x000fe400078ec0ff */
[----:B------:R-:W-:Y:S01]  /*0c90*/  LOP3.LUT R6, R6, 0xfffffc00, RZ, 0xc0, !PT ;  /* 0xfffffc0006067812 */ /* 0x000fe200078ec0ff */
[----:B------:R-:W-:Y:S01]  /*0ca0*/  IMAD.IADD R13, R4, 0x1, -R13 ;  /* 0x00000001040d7824 */ /* 0x000fe200078e0a0d */
[----:B------:R-:W-:Y:S01]  /*0cb0*/  LOP3.LUT R2, R2, 0x1ffffffe, RZ, 0xc0, !PT ;  /* 0x1ffffffe02027812 */ /* 0x000fe200078ec0ff */
[----:B------:R-:W-:Y:S01]  /*0cc0*/  IMAD.IADD R18, R4, 0x1, -R7 ;  /* 0x0000000104127824 */ /* 0x000fe200078e0a07 */
[----:B------:R-:W-:Y:S01]  /*0cd0*/  SHF.R.S32.HI R9, RZ, 0x5, R9 ;  /* 0x00000005ff097819 */ /* 0x000fe20000011409 */
[----:B------:R-:W-:Y:S01]  /*0ce0*/  IMAD R3, R3, 0x40, R6 ;  /* 0x0000004003037824 */ /* 0x000fe200078e0206 */
[----:B------:R-:W-:Y:S01]  /*0cf0*/  LOP3.LUT R0, R0, 0x3fffffe, RZ, 0xc0, !PT ;  /* 0x03fffffe00007812 */ /* 0x000fe200078ec0ff */
[----:B------:R-:W-:Y:S01]  /*0d00*/  IMAD.IADD R2, R5, 0x1, -R2 ;  /* 0x0000000105027824 */ /* 0x000fe200078e0a02 */
[----:B------:R-:W-:Y:S01]  /*0d10*/  SHF.R.S32.HI R218, RZ, 0x3, R218 ;  /* 0x00000003ffda7819 */ /* 0x000fe200000114da */
[----:B------:R-:W-:Y:S01]  /*0d20*/  IMAD R9, R9, 0x10, R12 ;  /* 0x0000001009097824 */ /* 0x000fe200078e020c */
[----:B------:R-:W-:Y:S01]  /*0d30*/  STL [R1+0x54], R18 ;  /* 0x0000541201007387 */ /* 0x000fe20000100800 */
[----:B------:R-:W-:Y:S01]  /*0d40*/  IMAD.IADD R0, R14, 0x1, -R0 ;  /* 0x000000010e007824 */ /* 0x000fe200078e0a00 */
[----:B------:R-:W-:Y:S01]  /*0d50*/  LEA.HI R4, R13, R13, RZ, 0x1 ;  /* 0x0000000d0d047211 */ /* 0x000fe200078f08ff */
[----:B------:R-:W-:Y:S01]  /*0d60*/  VIADD R17, R218, 0x40 ;  /* 0x00000040da117836 */ /* 0x000fe20000000000 */
[----:B------:R0:W-:Y:S01]  /*0d70*/  STL [R1+0xa8], R14 ;  /* 0x0000a80e01007387 */ /* 0x0001e20000100800 */
[----:B------:R-:W-:Y:S01]  /*0d80*/  IMAD R2, R2, 0x8, R3 ;  /* 0x0000000802027824 */ /* 0x000fe200078e0203 */
[----:B------:R-:W-:Y:S01]  /*0d90*/  LOP3.LUT R4, R4, 0x1ffffffe, RZ, 0xc0, !PT ;  /* 0x1ffffffe04047812 */ /* 0x000fe200078ec0ff */
[----:B------:R-:W-:Y:S01]  /*0da0*/  IMAD R12, R0, 0x40, R9 ;  /* 0x00000040000c7824 */ /* 0x000fe200078e0209 */
[----:B------:R-:W-:Y:S01]  /*0db0*/  SHF.R.S32.HI R6, RZ, 0x1f, R17 ;  /* 0x0000001fff067819 */ /* 0x000fe20000011411 */
[----:B------:R-:W-:Y:S01]  /*0dc0*/  IMAD.SHL.U32 R5, R17, 0x40, RZ ;  /* 0x0000004011057824 */ /* 0x000fe200078e00ff */
[----:B------:R1:W-:Y:S01]  /*0dd0*/  STL [R1+0xb0], R2 ;  /* 0x0000b00201007387 */ /* 0x0003e20000100800 */
[----:B------:R-:W-:Y:S01]  /*0de0*/  IMAD.SHL.U32 R200, R18, 0x4, RZ ;  /* 0x0000000412c87824 */ /* 0x000fe200078e00ff */
[----:B------:R-:W-:Y:S01]  /*0df0*/  LEA.HI R6, R6, R17, RZ, 0x3 ;  /* 0x0000001106067211 */ /* 0x000fe200078f18ff */
[----:B------:R-:W-:Y:S01]  /*0e00*/  VIADD R21, R218, 0x20 ;  /* 0x00000020da157836 */ /* 0x000fe20000000000 */
[----:B0-----:R-:W-:Y:S01]  /*0e10*/  LOP3.LUT R14, R8, 0xfffffe00, RZ, 0xc0, !PT ;  /* 0xfffffe00080e7812 */ /* 0x001fe200078ec0ff */
[----:B------:R-:W-:Y:S01]  /*0e20*/  STL [R1+0xac], R12 ;  /* 0x0000ac0c01007387 */ /* 0x000fe20000100800 */
[----:B------:R-:W-:Y:S01]  /*0e30*/  VIADD R15, R218, 0x60 ;  /* 0x00000060da0f7836 */ /* 0x000fe20000000000 */
[----:B------:R-:W-:Y:S01]  /*0e40*/  LOP3.LUT R30, R5, 0x1c0, RZ, 0xc0, !PT ;  /* 0x000001c0051e7812 */ /* 0x000fe200078ec0ff */
[C---:B------:R-:W-:Y:S01]  /*0e50*/  VIADD R235, R200.reuse, 0x40 ;  /* 0x00000040c8eb7836 */ /* 0x040fe20000000000 */
[----:B------:R0:W-:Y:S01]  /*0e60*/  STL [R1+0x3c], R14 ;  /* 0x00003c0e01007387 */ /* 0x0001e20000100800 */
[----:B-1----:R-:W-:Y:S01]  /*0e70*/  SHF.R.S32.HI R2, RZ, 0x1f, R21 ;  /* 0x0000001fff027819 */ /* 0x002fe20000011415 */
[----:B------:R-:W-:Y:S01]  /*0e80*/  IMAD.SHL.U32 R0, R21, 0x40, RZ ;  /* 0x0000004015007824 */ /* 0x000fe200078e00ff */
[----:B------:R-:W-:Y:S01]  /*0e90*/  SHF.R.S32.HI R8, RZ, 0x1f, R15 ;  /* 0x0000001fff087819 */ /* 0x000fe2000001140f */
[----:B------:R-:W2:Y:S01]  /*0ea0*/  LDL.LU R17, [R1+0x50] ;  /* 0x0000500001117983 */ /* 0x000ea20000300800 */
[----:B------:R-:W-:Y:S01]  /*0eb0*/  IMAD.IADD R226, R200, 0x1, R235 ;  /* 0x00000001c8e27824 */ /* 0x000fe200078e02eb */
[----:B------:R-:W-:Y:S01]  /*0ec0*/  LEA.HI R2, R2, R21, RZ, 0x3 ;  /* 0x0000001502027211 */ /* 0x000fe200078f18ff */
[----:B------:R-:W-:Y:S01]  /*0ed0*/  IMAD.SHL.U32 R7, R15, 0x40, RZ ;  /* 0x000000400f077824 */ /* 0x000fe200078e00ff */
[----:B------:R-:W-:Y:S01]  /*0ee0*/  LEA.HI R8, R8, R15, RZ, 0x3 ;  /* 0x0000000f08087211 */ /* 0x000fe200078f18ff */
[----:B------:R-:W-:Y:S01]  /*0ef0*/  IMAD.SHL.U32 R11, R218, 0x40, RZ ;  /* 0x00000040da0b7824 */ /* 0x000fe200078e00ff */
[----:B------:R-:W-:Y:S01]  /*0f00*/  SHF.R.S32.HI R5, RZ, 0x1f, R226 ;  /* 0x0000001fff057819 */ /* 0x000fe200000114e2 */
[----:B------:R-:W-:Y:S01]  /*0f10*/  IMAD.SHL.U32 R2, R2, 0x40, RZ ;  /* 0x0000004002027824 */ /* 0x000fe200078e00ff */
[----:B------:R-:W-:Y:S01]  /*0f20*/  LOP3.LUT R31, R0, 0x1c0, RZ, 0xc0, !PT ;  /* 0x000001c0001f7812 */ /* 0x000fe200078ec0ff */
[----:B------:R-:W-:Y:S01]  /*0f30*/  IMAD.SHL.U32 R8, R8, 0x40, RZ ;  /* 0x0000004008087824 */ /* 0x000fe200078e00ff */
[-C--:B------:R-:W-:Y:S01]  /*0f40*/  LEA.HI R0, R5, R226.reuse, RZ, 0x6 ;  /* 0x000000e205007211 */ /* 0x080fe200078f30ff */
[----:B------:R-:W-:Y:S01]  /*0f50*/  IMAD.IADD R4, R13, 0x1, -R4 ;  /* 0x000000010d047824 */ /* 0x000fe200078e0a04 */
[----:B------:R-:W-:-:S02]  /*0f60*/  LEA.HI R5, R5, R226, RZ, 0x3 ;  /* 0x000000e205057211 */ /* 0x000fc400078f18ff */
[----:B------:R-:W-:Y:S02]  /*0f70*/  LOP3.LUT R29, R7, 0x1c0, RZ, 0xc0, !PT ;  /* 0x000001c0071d7812 */ /* 0x000fe400078ec0ff */
[----:B------:R-:W-:Y:S01]  /*0f80*/  LOP3.LUT R27, R2, 0xfffffe00, RZ, 0xc0, !PT ;  /* 0xfffffe00021b7812 */ /* 0x000fe200078ec0ff */
[----:B------:R-:W-:Y:S01]  /*0f90*/  IMAD.SHL.U32 R2, R0, 0x80, RZ ;  /* 0x0000008000027824 */ /* 0x000fe200078e00ff */
[----:B------:R-:W-:Y:S01]  /*0fa0*/  LOP3.LUT R3, R11, 0x1c0, RZ, 0xc0, !PT ;  /* 0x000001c00b037812 */ /* 0x000fe200078ec0ff */
[----:B------:R-:W-:Y:S01]  /*0fb0*/  IMAD.SHL.U32 R6, R6, 0x40, RZ ;  /* 0x0000004006067824 */ /* 0x000fe200078e00ff */
[----:B------:R-:W-:Y:S02]  /*0fc0*/  LOP3.LUT R23, R8, 0xfffffe00, RZ, 0xc0, !PT ;  /* 0xfffffe0008177812 */ /* 0x000fe400078ec0ff */
[----:B------:R-:W-:Y:S02]  /*0fd0*/  LOP3.LUT R0, R5, 0x38, RZ, 0xc0, !PT ;  /* 0x0000003805007812 */ /* 0x000fe400078ec0ff */
[----:B------:R-:W-:-:S02]  /*0fe0*/  SHF.R.U32.HI R24, RZ, 0x3, R29 ;  /* 0x00000003ff187819 */ /* 0x000fc4000001161d */
[--C-:B------:R-:W-:Y:S01]  /*0ff0*/  LOP3.LUT R8, R29, 0x38, R5.reuse, 0xf8, !PT ;  /* 0x000000381d087812 */ /* 0x100fe200078ef805 */
[----:B------:R-:W-:Y:S01]  /*1000*/  IMAD.SHL.U32 R18, R18, 0x8, RZ ;  /* 0x0000000812127824 */ /* 0x000fe200078e00ff */
[----:B------:R-:W-:Y:S02]  /*1010*/  SHF.R.U32.HI R26, RZ, 0x3, R30 ;  /* 0x00000003ff1a7819 */ /* 0x000fe4000001161e */
[----:B------:R-:W-:Y:S02]  /*1020*/  LOP3.LUT R7, R30, 0x38, R5, 0xf8, !PT ;  /* 0x000000381e077812 */ /* 0x000fe400078ef805 */
[----:B------:R-:W-:Y:S02]  /*1030*/  SHF.R.U32.HI R32, RZ, 0x3, R3 ;  /* 0x00000003ff207819 */ /* 0x000fe40000011603 */
[----:B------:R-:W-:Y:S02]  /*1040*/  LOP3.LUT R0, R0, 0x1c0, R11, 0xf8, !PT ;  /* 0x000001c000007812 */ /* 0x000fe400078ef80b */
[----:B------:R-:W-:-:S02]  /*1050*/  LOP3.LUT R2, R2, 0xffffe000, RZ, 0xc0, !PT ;  /* 0xffffe00002027812 */ /* 0x000fc400078ec0ff */
[----:B------:R-:W-:Y:S02]  /*1060*/  LOP3.LUT R15, R8, R24, RZ, 0x3c, !PT ;  /* 0x00000018080f7212 */ /* 0x000fe400078e3cff */
[----:B------:R-:W-:Y:S02]  /*1070*/  LOP3.LUT R25, R6, 0xfffffe00, RZ, 0xc0, !PT ;  /* 0xfffffe0006197812 */ /* 0x000fe400078ec0ff */
[----:B------:R-:W-:Y:S02]  /*1080*/  SHF.R.U32.HI R28, RZ, 0x3, R31 ;  /* 0x00000003ff1c7819 */ /* 0x000fe4000001161f */
[----:B------:R-:W-:Y:S02]  /*1090*/  LOP3.LUT R6, R31, 0x38, R5, 0xf8, !PT ;  /* 0x000000381f067812 */ /* 0x000fe400078ef805 */
[----:B------:R-:W-:Y:S02]  /*10a0*/  LOP3.LUT R11, R7, R26, RZ, 0x3c, !PT ;  /* 0x0000001a070b7212 */ /* 0x000fe400078e3cff */
[----:B------:R-:W-:-:S02]  /*10b0*/  LOP3.LUT R7, R0, R32, RZ, 0x3c, !PT ;  /* 0x0000002000077212 */ /* 0x000fc400078e3cff */
[----:B------:R-:W-:Y:S01]  /*10c0*/  IADD3 R21, R15, R2, R23 ;  /* 0x000000020f157210 */ /* 0x000fe20007ffe017 */
[----:B------:R-:W-:Y:S01]  /*10d0*/  VIADD R15, R18, 0x80 ;  /* 0x00000080120f7836 */ /* 0x000fe20000000000 */
[----:B------:R-:W-:Y:S01]  /*10e0*/  LOP3.LUT R3, R3, 0x38, R18, 0xf8, !PT ;  /* 0x0000003803037812 */ /* 0x000fe200078ef812 */
[----:B------:R-:W-:Y:S01]  /*10f0*/  STL [R1+0x38], R27 ;  /* 0x0000381b01007387 */ /* 0x000fe20000100800 */
[----:B------:R-:W-:Y:S02]  /*1100*/  LOP3.LUT R9, R6, R28, RZ, 0x3c, !PT ;  /* 0x0000001c06097212 */ /* 0x000fe400078e3cff */
[-C--:B------:R-:W-:Y:S01]  /*1110*/  IADD3 R13, R11, R2.reuse, R25 ;  /* 0x000000020b0d7210 */ /* 0x080fe20007ffe019 */
[----:B------:R-:W-:Y:S01]  /*1120*/  STL [R1+0x84], R25 ;  /* 0x0000841901007387 */ /* 0x000fe20000100800 */
[-C--:B------:R-:W-:Y:S01]  /*1130*/  IADD3 R7, R7, R2.reuse, R14 ;  /* 0x0000000207077210 */ /* 0x080fe20007ffe00e */
[----:B------:R-:W-:Y:S01]  /*1140*/  VIADD R11, R18, 0xc0 ;  /* 0x000000c0120b7836 */ /* 0x000fe20000000000 */
[----:B------:R-:W-:Y:S01]  /*1150*/  LOP3.LUT R229, R10, 0x7ffffffc, RZ, 0xc0, !PT ;  /* 0x7ffffffc0ae57812 */ /* 0x000fe200078ec0ff */
[----:B------:R-:W-:Y:S01]  /*1160*/  STL [R1+0x80], R23 ;  /* 0x0000801701007387 */ /* 0x000fe20000100800 */
[----:B0-----:R-:W-:Y:S01]  /*1170*/  LOP3.LUT R14, R14, R3, R32, 0xf6, !PT ;  /* 0x000000030e0e7212 */ /* 0x001fe200078ef620 */
[----:B------:R-:W-:Y:S01]  /*1180*/  VIADD R237, R200, 0x60 ;  /* 0x00000060c8ed7836 */ /* 0x000fe20000000000 */
[----:B------:R-:W-:Y:S01]  /*1190*/  SHF.R.S32.HI R10, RZ, 0x1f, R235 ;  /* 0x0000001fff0a7819 */ /* 0x000fe200000114eb */
[----:B------:R-:W-:Y:S01]  /*11a0*/  STL [R1+0x64], RZ ;  /* 0x000064ff01007387 */ /* 0x000fe20000100800 */
[----:B------:R-:W-:-:S02]  /*11b0*/  IADD3 R9, R9, R2, R27 ;  /* 0x0000000209097210 */ /* 0x000fc40007ffe01b */
[----:B------:R-:W-:Y:S01]  /*11c0*/  SHF.R.S32.HI R3, RZ, 0x1f, R15 ;  /* 0x0000001fff037819 */ /* 0x000fe2000001140f */
[----:B------:R-:W-:Y:S01]  /*11d0*/  STL [R1], RZ ;  /* 0x000000ff01007387 */ /* 0x000fe20000100800 */
[----:B------:R-:W-:Y:S02]  /*11e0*/  SHF.R.S32.HI R2, RZ, 0x1f, R218 ;  /* 0x0000001fff027819 */ /* 0x000fe400000114da */
[--C-:B------:R-:W-:Y:S01]  /*11f0*/  LOP3.LUT R2, R31, 0x38, R18.reuse, 0xf8, !PT ;  /* 0x000000381f027812 */ /* 0x100fe200078ef812 */
[----:B------:R0:W-:Y:S01]  /*1200*/  STL [R1+0x24], R15 ;  /* 0x0000240f01007387 */ /* 0x0001e20000100800 */
[----:B------:R-:W-:-:S03]  /*1210*/  LOP3.LUT R6, R30, 0x38, R18, 0xf8, !PT ;  /* 0x000000381e067812 */ /* 0x000fc600078ef812 */
[----:B------:R-:W-:Y:S01]  /*1220*/  STL [R1+0x28], R11 ;  /* 0x0000280b01007387 */ /* 0x000fe20000100800 */
[----:B------:R-:W-:-:S03]  /*1230*/  LOP3.LUT R8, R29, 0x38, R18, 0xf8, !PT ;  /* 0x000000381d087812 */ /* 0x000fc600078ef812 */
[----:B------:R-:W-:Y:S01]  /*1240*/  STL [R1+0x50], R14 ;  /* 0x0000500e01007387 */ /* 0x000fe20000100800 */
[----:B0-----:R-:W-:-:S03]  /*1250*/  SHF.R.S32.HI R15, RZ, 0x1f, R237 ;  /* 0x0000001fff0f7819 */ /* 0x001fc600000114ed */
[----:B------:R0:W-:Y:S01]  /*1260*/  STL [R1+0x78], R10 ;  /* 0x0000780a01007387 */ /* 0x0001e20000100800 */
[----:B------:R-:W-:-:S03]  /*1270*/  VIADD R0, R16, 0x10400 ;  /* 0x0001040010007836 */ /* 0x000fc60000000000 */
[----:B------:R1:W-:Y:S01]  /*1280*/  STL [R1+0x70], R3 ;  /* 0x0000700301007387 */ /* 0x0003e20000100800 */
[----:B0-----:R-:W-:Y:S02]  /*1290*/  SHF.R.S32.HI R10, RZ, 0x1f, R11 ;  /* 0x0000001fff0a7819 */ /* 0x001fe4000001140b */
[----:B------:R-:W-:Y:S02]  /*12a0*/  LOP3.LUT R11, R25, R6, R26, 0xf6, !PT ;  /* 0x00000006190b7212 */ /* 0x000fe400078ef61a */
[----:B-1----:R-:W-:Y:S01]  /*12b0*/  LOP3.LUT R3, R27, R2, R28, 0xf6, !PT ;  /* 0x000000021b037212 */ /* 0x002fe200078ef61c */
[----:B------:R0:W-:Y:S02]  /*12c0*/  STL [R1+0x74], R15 ;  /* 0x0000740f01007387 */ /* 0x0001e40000100800 */
[--C-:B------:R-:W-:Y:S02]  /*12d0*/  IMAD R6, R11, 0x2, R0.reuse ;  /* 0x000000020b067824 */ /* 0x100fe400078e0200 */
[----:B------:R-:W-:Y:S01]  /*12e0*/  IMAD R2, R3, 0x2, R0 ;  /* 0x0000000203027824 */ /* 0x000fe200078e0200 */
[----:B------:R-:W-:Y:S01]  /*12f0*/  STL [R1+0x6c], R10 ;  /* 0x00006c0a01007387 */ /* 0x000fe20000100800 */
[----:B0-----:R-:W-:-:S03]  /*1300*/  LOP3.LUT R15, R23, R8, R24, 0xf6, !PT ;  /* 0x00000008170f7212 */ /* 0x001fc600078ef618 */
[----:B------:R0:W-:Y:S01]  /*1310*/  STL [R1+0xa0], R2 ;  /* 0x0000a00201007387 */ /* 0x0001e20000100800 */
[--C-:B------:R-:W-:Y:S02]  /*1320*/  IMAD R8, R9, 0x2, R0.reuse ;  /* 0x0000000209087824 */ /* 0x100fe400078e0200 */
[----:B------:R-:W-:Y:S01]  /*1330*/  IMAD R3, R15, 0x2, R0 ;  /* 0x000000020f037824 */ /* 0x000fe200078e0200 */
[----:B------:R1:W-:Y:S01]  /*1340*/  STL [R1+0x98], R6 ;  /* 0x0000980601007387 */ /* 0x0003e20000100800 */
[----:B0-----:R-:W-:-:S03]  /*1350*/  LOP3.LUT R2, R5, 0xfffffff8, RZ, 0xc0, !PT ;  /* 0xfffffff805027812 */ /* 0x001fc600078ec0ff */
[----:B------:R0:W-:Y:S01]  /*1360*/  STL [R1+0x90], R3 ;  /* 0x0000900301007387 */ /* 0x0001e20000100800 */
[----:B-1----:R-:W-:-:S03]  /*1370*/  IMAD R6, R13, 0x2, R0 ;  /* 0x000000020d067824 */ /* 0x002fc600078e0200 */
[----:B------:R-:W-:Y:S04]  /*1380*/  STL [R1+0x9c], R8 ;  /* 0x00009c0801007387 */ /* 0x000fe80000100800 */
[----:B------:R-:W-:Y:S01]  /*1390*/  STL [R1+0x68], R2 ;  /* 0x0000680201007387 */ /* 0x000fe20000100800 */
[----:B0-----:R-:W-:-:S03]  /*13a0*/  IMAD R3, R21, 0x2, R0 ;  /* 0x0000000215037824 */ /* 0x001fc600078e0200 */
[----:B------:R0:W-:Y:S04]  /*13b0*/  STL [R1+0x94], R6 ;  /* 0x0000940601007387 */ /* 0x0001e80000100800 */
[----:B------:R1:W-:Y:S01]  /*13c0*/  STL [R1+0x8c], R3 ;  /* 0x00008c0301007387 */ /* 0x0003e20000100800 */
[--C-:B0-----:R-:W-:Y:S02]  /*13d0*/  IMAD R6, R7, 0x2, R0.reuse ;  /* 0x0000000207067824 */ /* 0x101fe400078e0200 */
[----:B------:R-:W-:Y:S01]  /*13e0*/  IMAD R0, R14, 0x2, R0 ;  /* 0x000000020e007824 */ /* 0x000fe200078e0200 */
[----:B-1----:R-:W-:Y:S02]  /*13f0*/  SHF.R.S32.HI R3, RZ, 0x3, R5 ;  /* 0x00000003ff037819 */ /* 0x002fe40000011405 */
[----:B------:R-:W-:Y:S01]  /*1400*/  STL [R1+0xa4], R6 ;  /* 0x0000a40601007387 */ /* 0x000fe20000100800 */
[----:B------:R-:W-:-:S03]  /*1410*/  SHF.R.S32.HI R2, RZ, 0x1f, R2 ;  /* 0x0000001fff027819 */ /* 0x000fc60000011402 */
[----:B------:R0:W-:Y:S04]  /*1420*/  STL [R1+0x44], R0 ;  /* 0x0000440001007387 */ /* 0x0001e80000100800 */
[----:B------:R1:W-:Y:S01]  /*1430*/  STL [R1+0x58], R3 ;  /* 0x0000580301007387 */ /* 0x0003e20000100800 */
[----:B0-----:R-:W-:-:S05]  /*1440*/  IMAD R0, R4, 0x8, R12 ;  /* 0x0000000804007824 */ /* 0x001fca00078e020c */
[----:B------:R1:W-:Y:S04]  /*1450*/  STL [R1+0x48], R0 ;  /* 0x0000480001007387 */ /* 0x0003e80000100800 */
[----:B------:R1:W-:Y:S01]  /*1460*/  STL [R1+0x7c], R2 ;  /* 0x00007c0201007387 */ /* 0x0003e20000100800 */
[----:B------:R-:W-:Y:S01]  /*1470*/  IMAD.MOV.U32 R219, RZ, RZ, RZ ;  /* 0x000000ffffdb7224 */ /* 0x000fe200078e00ff */
[----:B------:R-:W-:Y:S01]  /*1480*/  SHF.R.S32.HI R19, RZ, 0x1f, R18 ;  /* 0x0000001fff137819 */ /* 0x000fe20000011412 */
[----:B------:R-:W-:Y:S02]  /*1490*/  IMAD.MOV.U32 R22, RZ, RZ, RZ ;  /* 0x000000ffff167224 */ /* 0x000fe400078e00ff */
[----:B------:R-:W-:Y:S02]  /*14a0*/  VIADD R234, R200, 0x20 ;  /* 0x00000020c8ea7836 */ /* 0x000fe40000000000 */
[----:B------:R-:W-:Y:S01]  /*14b0*/  IMAD.IADD R229, R20, 0x1, -R229 ;  /* 0x0000000114e57824 */ /* 0x000fe200078e0ae5 */
[----:B--2---:R-:W-:Y:S01]  /*14c0*/  LOP3.LUT R233, R17, 0x1, RZ, 0xfc, !PT ;  /* 0x0000000111e97812 */ /* 0x004fe200078efcff */
[----:B-1----:R-:W-:-:S07]  /*14d0*/  IMAD.MOV.U32 R17, RZ, RZ, RZ ;  /* 0x000000ffff117224 */ /* 0x002fce00078e00ff */
.L_x_2039:
[----:B------:R-:W-:Y:S01]  /*14e0*/  ULDC.64 UR4, c[0x0][0xa28] ;  /* 0x00028a0000047ab9 */ /* 0x000fe20000000a00 */
[----:B0-23--:R-:W0:Y:S01]  /*14f0*/  LDC.64 R4, c[0x0][0xa08] ;  /* 0x00028200ff047b82 */ /* 0x00de220000000a00 */
[----:B------:R-:W-:Y:S01]  /*1500*/  ISETP.NE.U32.AND P0, PT, RZ, UR4, PT ;  /* 0x00000004ff007c0c */ /* 0x000fe2000bf05070 */
[----:B------:R-:W-:Y:S01]  /*1510*/  IMAD.MOV.U32 R0, RZ, RZ, RZ ;  /* 0x000000ffff007224 */ /* 0x000fe200078e00ff */
[----:B------:R-:W-:Y:S01]  /*1520*/  ULDC.64 UR6, c[0x0][0xa20] ;  /* 0x0002880000067ab9 */ /* 0x000fe20000000a00 */
[----:B------:R-:W-:Y:S01]  /*1530*/  IMAD.MOV.U32 R26, RZ, RZ, RZ ;  /* 0x000000ffff1a7224 */ /* 0x000fe200078e00ff */
[----:B------:R-:W-:Y:S01]  /*1540*/  ISETP.NE.AND.EX P0, PT, RZ, UR5, PT, P0 ;  /* 0x00000005ff007c0c */ /* 0x000fe2000bf05300 */
[----:B------:R-:W-:Y:S02]  /*1550*/  ULDC.64 UR4, c[0x0][0xa18] ;  /* 0x0002860000047ab9 */ /* 0x000fe40000000a00 */
[----:B------:R-:W-:-:S04]  /*1560*/  ISETP.NE.U32.AND P1, PT, RZ, UR4, PT ;  /* 0x00000004ff007c0c */ /* 0x000fc8000bf25070 */
[----:B------:R-:W-:Y:S01]  /*1570*/  ISETP.NE.AND.EX P1, PT, RZ, UR5, PT, P1 ;  /* 0x00000005ff007c0c */ /* 0x000fe2000bf25310 */
[----:B------:R-:W-:Y:S02]  /*1580*/  ULDC.64 UR4, c[0x0][0xa08] ;  /* 0x0002820000047ab9 */ /* 0x000fe40000000a00 */
[----:B------:R-:W-:-:S03]  /*1590*/  ISETP.NE.U32.AND P3, PT, RZ, UR4, PT ;  /* 0x00000004ff007c0c */ /* 0x000fc6000bf65070 */
[----:B----4-:R-:W1:Y:S01]  /*15a0*/  @P0 LDC.64 R2, c[0x0][0xa28] ;  /* 0x00028a00ff020b82 */ /* 0x010e620000000a00 */
[----:B------:R-:W-:Y:S01]  /*15b0*/  ISETP.NE.AND.EX P3, PT, RZ, UR5, PT, P3 ;  /* 0x00000005ff007c0c */ /* 0x000fe2000bf65330 */
[----:B0-----:R-:W-:-:S06]  /*15c0*/  IMAD.WIDE R8, R63, 0x4, R4 ;  /* 0x000000043f087825 */ /* 0x001fcc00078e0204 */
[----:B------:R-:W0:Y:S01]  /*15d0*/  @P1 LDC.64 R6, c[0x0][0xa18] ;  /* 0x00028600ff061b82 */ /* 0x000e220000000a00 */
[----:B------:R-:W-:Y:S02]  /*15e0*/  ULDC UR4, c[0x0][0x288] ;  /* 0x0000a20000047ab9 */ /* 0x000fe40000000800 */
[----:B------:R-:W-:Y:S01]  /*15f0*/  IMAD.U32 R220, RZ, RZ, UR4 ;  /* 0x00000004ffdc7e24 */ /* 0x000fe2000f8e00ff */
[----:B------:R2:W-:Y:S01]  /*1600*/  STL [R1+0x5c], R62 ;  /* 0x00005c3e01007387 */ /* 0x0005e20000100800 */
[----:B------:R-:W-:-:S03]  /*1610*/  ULDC.64 UR4, c[0x0][0x418] ;  /* 0x0001060000047ab9 */ /* 0x000fc60000000a00 */
[----:B-----5:R2:W5:Y:S01]  /*1620*/  @P3 LDG.E R26, desc[UR60][R8.64] ;  /* 0x0000003c081a3981 */ /* 0x020562000c1e1900 */
[----:B-1----:R-:W-:-:S05]  /*1630*/  @P0 IMAD.WIDE R2, R63, 0x4, R2 ;  /* 0x000000043f020825 */ /* 0x002fca00078e0202 */
[----:B------:R2:W5:Y:S01]  /*1640*/  @P0 LDG.E R0, desc[UR60][R2.64] ;  /* 0x0000003c02000981 */ /* 0x000562000c1e1900 */
[----:B0-----:R-:W-:-:S05]  /*1650*/  @P1 IMAD.WIDE R4, R63, 0x4, R6 ;  /* 0x000000043f041825 */ /* 0x001fca00078e0206 */
[----:B------:R2:W5:Y:S04]  /*1660*/  @P1 LDG.E R220, desc[UR60][R4.64] ;  /* 0x0000003c04dc1981 */ /* 0x000568000c1e1900 */
[----:B------:R2:W-:Y:S01]  /*1670*/  STL [R1+0x60], R63 ;  /* 0x0000603f01007387 */ /* 0x0005e20000100800 */
[----:B------:R-:W-:-:S03]  /*1680*/  UISETP.NE.U32.AND UP0, UPT, UR4, URZ, UPT ;  /* 0x0000003f0400728c */ /* 0x000fc6000bf05070 */
[----:B------:R-:W-:Y:S01]  /*1690*/  ULDC UR4, c[0x0][0x424] ;  /* 0x0001090000047ab9 */ /* 0x000fe20000000800 */
[----:B------:R-:W-:Y:S01]  /*16a0*/  UISETP.NE.AND.EX UP0, UPT, UR5, URZ, UPT, UP0 ;  /* 0x0000003f0500728c */ /* 0x000fe2000bf05300 */
[----:B------:R-:W-:Y:S02]  /*16b0*/  ISETP.NE.U32.AND P2, PT, RZ, UR6, PT ;  /* 0x00000006ff007c0c */ /* 0x000fe4000bf45070 */
[----:B------:R-:W-:Y:S01]  /*16c0*/  ULDC UR5, c[0x0][0x2f0] ;  /* 0x0000bc0000057ab9 */ /* 0x000fe20000000800 */
[----:B------:R-:W-:Y:S01]  /*16d0*/  USEL UR4, UR4, 0x1, UP0 ;  /* 0x0000000104047887 */ /* 0x000fe20008000000 */
[----:B------:R-:W-:-:S03]  /*16e0*/  ISETP.NE.AND.EX P2, PT, RZ, UR7, PT, P2 ;  /* 0x00000007ff007c0c */ /* 0x000fc6000bf45320 */
[----:B------:R-:W-:-:S03]  /*16f0*/  UIMAD UR4, UR4, UR5, URZ ;  /* 0x00000005040472a4 */ /* 0x000fc6000f8e023f */
[----:B------:R-:W-:Y:S01]  /*1700*/  ULDC UR5, c[0x0][0x348] ;  /* 0x0000d20000057ab9 */ /* 0x000fe20000000800 */
[----:B--2---:R-:W-:Y:S08]  /*1710*/  @P1 BRA `(.L_x_1751) ;  /* 0x0000000000241947 */ /* 0x004ff00003800000 */
[----:B------:R-:W-:Y:S02]  /*1720*/  ULDC.64 UR6, c[0x0][0xa00] ;  /* 0x0002800000067ab9 */ /* 0x000fe40000000a00 */
[----:B------:R-:W-:-:S04]  /*1730*/  ISETP.NE.U32.AND P0, PT, RZ, UR6, PT ;  /* 0x00000006ff007c0c */ /* 0x000fc8000bf05070 */
[----:B------:R-:W-:-:S13]  /*1740*/  ISETP.NE.AND.EX P0, PT, RZ, UR7, PT, P0 ;  /* 0x00000007ff007c0c */ /* 0x000fda000bf05300 */
[----:B------:R-:W-:Y:S05]  /*1750*/  @!P0 BRA `(.L_x_1751) ;  /* 0x0000000000148947 */ /* 0x000fea0003800000 */
[----:B------:R-:W0:Y:S02]  /*1760*/  LDC.64 R2, c[0x0][0xa00] ;  /* 0x00028000ff027b82 */ /* 0x000e240000000a00 */
[----:B0-----:R-:W-:-:S05]  /*1770*/  IMAD.WIDE R2, R63, 0x4, R2 ;  /* 0x000000043f027825 */ /* 0x001fca00078e0202 */
[----:B-----5:R-:W2:Y:S04]  /*1780*/  LDG.E R220, desc[UR60][R2.64] ;  /* 0x0000003c02dc7981 */ /* 0x020ea8000c1e1900 */
[----:B------:R-:W2:Y:S02]  /*1790*/  LDG.E R5, desc[UR60][R2.64+0x4] ;  /* 0x0000043c02057981 */ /* 0x000ea4000c1e1900 */
[----:B--2---:R-:W-:-:S07]  /*17a0*/  IMAD.IADD R220, R5, 0x1, -R220 ;  /* 0x0000000105dc7824 */ /* 0x004fce00078e0adc */
.L_x_1751:
[----:B------:R-:W-:Y:S02]  /*17b0*/  IMAD.U32 R2, RZ, RZ, UR5 ;  /* 0x00000005ff027e24 */ /* 0x000fe4000f8e00ff */
[----:B------:R-:W-:Y:S01]  /*17c0*/  IMAD.U32 R27, RZ, RZ, UR4 ;  /* 0x00000004ff1b7e24 */ /* 0x000fe2000f8e00ff */
[----:B------:R-:W-:Y:S06]  /*17d0*/  @!P2 BRA `(.L_x_1752) ;  /* 0x000000000010a947 */ /* 0x000fec0003800000 */
[----:B------:R-:W0:Y:S02]  /*17e0*/  LDC.64 R4, c[0x0][0xa20] ;  /* 0x00028800ff047b82 */ /* 0x000e240000000a00 */
[----:B0-----:R-:W-:-:S05]  /*17f0*/  IMAD.WIDE R4, R63, 0x4, R4 ;  /* 0x000000043f047825 */ /* 0x001fca00078e0204 */
[----:B------:R0:W5:Y:S01]  /*1800*/  LDG.E R27, desc[UR60][R4.64] ;  /* 0x0000003c041b7981 */ /* 0x000162000c1e1900 */
[----:B------:R-:W-:Y:S05]  /*1810*/  BRA `(.L_x_1753) ;  /* 0x0000000000107947 */ /* 0x000fea0003800000 */
.L_x_1752:
[----:B------:R-:W-:Y:S05]  /*1820*/  @!P3 BRA `(.L_x_1753) ;  /* 0x00000000000cb947 */ /* 0x000fea0003800000 */
[----:B------:R-:W2:Y:S04]  /*1830*/  LDG.E R4, desc[UR60][R8.64] ;  /* 0x0000003c08047981 */ /* 0x000ea8000c1e1900 */
[----:B------:R-:W2:Y:S02]  /*1840*/  LDG.E R27, desc[UR60][R8.64+0x4] ;  /* 0x0000043c081b7981 */ /* 0x000ea4000c1e1900 */
[----:B--2---:R-:W-:-:S07]  /*1850*/  IMAD.IADD R27, R27, 0x1, -R4 ;  /* 0x000000011b1b7824 */ /* 0x004fce00078e0a04 */
.L_x_1753:
[----:B------:R-:W-:Y:S01]  /*1860*/  ULDC.64 UR4, c[0x0][0xa10] ;  /* 0x0002840000047ab9 */ /* 0x000fe20000000a00 */
[----:B------:R-:W1:Y:S01]  /*1870*/  LDC R9, c[0x0][0x448] ;  /* 0x00011200ff097b82 */ /* 0x000e620000000800 */
[----:B------:R-:W-:-:S04]  /*1880*/  ISETP.NE.U32.AND P0, PT, RZ, UR4, PT ;  /* 0x00000004ff007c0c */ /* 0x000fc8000bf05070 */
[----:B------:R-:W-:Y:S01]  /*1890*/  ISETP.NE.AND.EX P0, PT, RZ, UR5, PT, P0 ;  /* 0x00000005ff007c0c */ /* 0x000fe2000bf05300 */
[----:B------:R-:W-:Y:S02]  /*18a0*/  ULDC.64 UR4, c[0x0][0xa30] ;  /* 0x00028c0000047ab9 */ /* 0x000fe40000000a00 */
[----:B------:R-:W-:Y:S01]  /*18b0*/  ISETP.NE.U32.AND P1, PT, RZ, UR4, PT ;  /* 0x00000004ff007c0c */ /* 0x000fe2000bf25070 */
[----:B-----5:R-:W-:Y:S01]  /*18c0*/  IMAD.MOV.U32 R23, RZ, RZ, R27 ;  /* 0x000000ffff177224 */ /* 0x020fe200078e001b */
[----:B------:R-:W2:Y:S02]  /*18d0*/  LDC.64 R12, c[0x0][0x9e0] ;  /* 0x00027800ff0c7b82 */ /* 0x000ea40000000a00 */
[----:B------:R-:W-:-:S06]  /*18e0*/  ISETP.NE.AND.EX P1, PT, RZ, UR5, PT, P1 ;  /* 0x00000005ff007c0c */ /* 0x000fcc000bf25310 */
[----:B0-----:R-:W0:Y:S08]  /*18f0*/  @P0 LDC.64 R4, c[0x0][0xa10] ;  /* 0x00028400ff040b82 */ /* 0x001e300000000a00 */
[----:B------:R-:W3:Y:S01]  /*1900*/  @P1 LDC.64 R6, c[0x0][0xa30] ;  /* 0x00028c00ff061b82 */ /* 0x000ee20000000a00 */
[----:B0-----:R-:W-:-:S05]  /*1910*/  @P0 IMAD.WIDE R4, R63, 0x4, R4 ;  /* 0x000000043f040825 */ /* 0x001fca00078e0204 */
[----:B------:R-:W4:Y:S04]  /*1920*/  @P0 LDG.E R3, desc[UR60][R4.64] ;  /* 0x0000003c04030981 */ /* 0x000f28000c1e1900 */
[----:B------:R0:W4:Y:S01]  /*1930*/  @P0 LDG.E R8, desc[UR60][R4.64+0x4] ;  /* 0x0000043c04080981 */ /* 0x000122000c1e1900 */
[----:B---3--:R-:W-:-:S05]  /*1940*/  @P1 IMAD.WIDE R6, R63, 0x4, R6 ;  /* 0x000000043f061825 */ /* 0x008fca00078e0206 */
[----:B------:R3:W5:Y:S01]  /*1950*/  @P1 LDG.E R23, desc[UR60][R6.64] ;  /* 0x0000003c06171981 */ /* 0x000762000c1e1900 */
[----:B-1----:R-:W-:Y:S01]  /*1960*/  ISETP.NE.AND P1, PT, R9, 0x1, PT ;  /* 0x000000010900780c */ /* 0x002fe20003f25270 */
[----:B------:R-:W-:Y:S01]  /*1970*/  IMAD.SHL.U32 R14, R61, 0x80, RZ ;  /* 0x000000803d0e7824 */ /* 0x000fe200078e00ff */
[----:B--2---:R-:W-:Y:S01]  /*1980*/  ISETP.GE.AND P2, PT, R13, 0x1, PT ;  /* 0x000000010d00780c */ /* 0x004fe20003f46270 */
[----:B------:R-:W-:Y:S02]  /*1990*/  IMAD.IADD R11, R27, 0x1, -R0 ;  /* 0x000000011b0b7824 */ /* 0x000fe400078e0a00 */
[----:B------:R-:W-:Y:S01]  /*19a0*/  VIADD R0, R14, 0x7f ;  /* 0x0000007f0e007836 */ /* 0x000fe20000000000 */
[----:B------:R1:W-:Y:S03]  /*19b0*/  STL [R1+0x2c], R14 ;  /* 0x00002c0e01007387 */ /* 0x0003e60000100800 */
[----:B0-----:R-:W-:-:S04]  /*19c0*/  IMAD.MOV.U32 R4, RZ, RZ, R0 ;  /* 0x000000ffff047224 */ /* 0x001fc800078e0000 */
[----:B------:R-:W0:Y:S08]  /*19d0*/  @P1 LDC R9, c[0x0][0x44c] ;  /* 0x00011300ff091b82 */ /* 0x000e300000000800 */
[----:B------:R-:W2:Y:S01]  /*19e0*/  @P1 LDC R10, c[0x0][0x450] ;  /* 0x00011400ff0a1b82 */ /* 0x000ea20000000800 */
[----:B----4-:R-:W-:Y:S02]  /*19f0*/  @P0 IMAD.IADD R2, R8, 0x1, -R3 ;  /* 0x0000000108020824 */ /* 0x010fe400078e0a03 */
[----:B0-----:R-:W-:-:S04]  /*1a00*/  @P1 IMAD.HI.U32 R3, R0, R9, RZ ;  /* 0x0000000900031227 */ /* 0x001fc800078e00ff */
[----:B------:R-:W-:Y:S01]  /*1a10*/  IMAD.IADD R221, R11, 0x1, R2 ;  /* 0x000000010bdd7824 */ /* 0x000fe200078e0202 */
[----:B--2---:R-:W-:-:S03]  /*1a20*/  @P1 SHF.R.U32.HI R4, RZ, R10, R3 ;  /* 0x0000000aff041219 */ /* 0x004fc60000011603 */
[C---:B------:R-:W-:Y:S01]  /*1a30*/  VIADD R0, R221.reuse, 0x3f ;  /* 0x0000003fdd007836 */ /* 0x040fe20000000000 */
[----:B------:R-:W-:-:S04]  /*1a40*/  IADD3 R5, R221, 0x1, -R220 ;  /* 0x00000001dd057810 */ /* 0x000fc80007ffe8dc */
[----:B------:R-:W-:Y:S01]  /*1a50*/  SHF.R.S32.HI R3, RZ, 0x1f, R0 ;  /* 0x0000001fff037819 */ /* 0x000fe20000011400 */
[----:B---3--:R-:W-:-:S03]  /*1a60*/  IMAD.IADD R7, R5, 0x1, R4 ;  /* 0x0000000105077824 */ /* 0x008fc600078e0204 */
[----:B------:R-:W-:Y:S01]  /*1a70*/  LEA.HI R3, R3, R0, RZ, 0x6 ;  /* 0x0000000003037211 */ /* 0x000fe200078f30ff */
[----:B------:R-:W-:-:S03]  /*1a80*/  IMAD.IADD R0, R7, 0x1, R12 ;  /* 0x0000000107007824 */ /* 0x000fc600078e020c */
[----:B------:R-:W-:Y:S01]  /*1a90*/  SHF.R.S32.HI R103, RZ, 0x6, R3 ;  /* 0x00000006ff677819 */ /* 0x000fe20000011403 */
[----:B-1----:R-:W-:Y:S06]  /*1aa0*/  @!P2 BRA `(.L_x_1754) ;  /* 0x000000000048a947 */ /* 0x002fec0003800000 */
        /* <DEDUP_REMOVED lines=11> */
.L_x_1756:
[----:B------:R-:W-:-:S13]  /*1b60*/  ISETP.NE.AND P0, PT, R13, 0x1, PT ;  /* 0x000000010d00780c */ /* 0x000fda0003f05270 */
[----:B------:R-:W0:Y:S02]  /*1b70*/  @P0 LDC.64 R4, c[0x0][0x9e8] ;  /* 0x00027a00ff040b82 */ /* 0x000e240000000a00 */
[----:B0-----:R-:W-:-:S05]  /*1b80*/  @P0 IMAD.HI.U32 R4, R3, R4, RZ ;  /* 0x0000000403040227 */ /* 0x001fca00078e00ff */
[----:B------:R-:W-:-:S07]  /*1b90*/  @P0 SHF.R.U32.HI R3, RZ, R5, R4 ;  /* 0x00000005ff030219 */ /* 0x000fce0000011604 */
.L_x_1757:
[----:B------:R-:W-:Y:S05]  /*1ba0*/  BSYNC B0 ;  /* 0x0000000000007941 */ /* 0x000fea0003800000 */
.L_x_1755:
[----:B------:R-:W-:-:S05]  /*1bb0*/  IMAD R3, R3, R13, R13 ;  /* 0x0000000d03037224 */ /* 0x000fca00078e020d */
[----:B------:R-:W-:-:S07]  /*1bc0*/  VIMNMX R0, R0, R3, PT ;  /* 0x0000000300007248 */ /* 0x000fce0003fe0100 */
.L_x_1754:
[----:B------:R-:W0:Y:S01]  /*1bd0*/  @P1 LDC R4, c[0x0][0x44c] ;  /* 0x00011300ff041b82 */ /* 0x000e220000000800 */
[----:B------:R-:W-:Y:S01]  /*1be0*/  IMAD.MOV.U32 R3, RZ, RZ, R14 ;  /* 0x000000ffff037224 */ /* 0x000fe200078e000e */
[----:B------:R-:W-:Y:S01]  /*1bf0*/  ULDC UR4, c[0x0][0x9dc] ;  /* 0x0002770000047ab9 */ /* 0x000fe20000000800 */
[----:B------:R-:W-:-:S05]  /*1c00*/  IMAD.IADD R106, R221, 0x1, -R220 ;  /* 0x00000001dd6a7824 */ /* 0x000fca00078e0adc */
[----:B------:R-:W1:Y:S01]  /*1c10*/  @P1 LDC R5, c[0x0][0x450] ;  /* 0x00011400ff051b82 */ /* 0x000e620000000800 */
[----:B0-----:R-:W-:-:S05]  /*1c20*/  @P1 IMAD.HI.U32 R4, R14, R4, RZ ;  /* 0x000000040e041227 */ /* 0x001fca00078e00ff */
[----:B-1----:R-:W-:-:S05]  /*1c30*/  @P1 SHF.R.U32.HI R3, RZ, R5, R4 ;  /* 0x00000005ff031219 */ /* 0x002fca0000011604 */
[----:B------:R-:W-:-:S04]  /*1c40*/  IMAD.IADD R3, R106, 0x1, R3 ;  /* 0x000000016a037824 */ /* 0x000fc800078e0203 */
[----:B------:R-:W-:Y:S01]  /*1c50*/  VIADD R4, R3, -UR4 ;  /* 0x8000000403047c36 */ /* 0x000fe20008000000 */
[----:B------:R-:W-:Y:S06]  /*1c60*/  @!P2 BRA `(.L_x_1758) ;  /* 0x000000000044a947 */ /* 0x000fec0003800000 */
[----:B------:R-:W-:Y:S01]  /*1c70*/  ISETP.GT.AND P0, PT, R3, -0x1, PT ;  /* 0xffffffff0300780c */ /* 0x000fe20003f04270 */
[----:B------:R-:W-:-:S12]  /*1c80*/  BSSY B0, `(.L_x_1759) ;  /* 0x000000d000007945 */ /* 0x000fd80003800000 */
        /* <DEDUP_REMOVED lines=8> */
.L_x_1760:
[----:B------:R-:W-:-:S13]  /*1d10*/  ISETP.NE.AND P0, PT, R13, 0x1, PT ;  /* 0x000000010d00780c */ /* 0x000fda0003f05270 */
[----:B------:R-:W0:Y:S02]  /*1d20*/  @P0 LDC.64 R6, c[0x0][0x9e8] ;  /* 0x00027a00ff060b82 */ /* 0x000e240000000a00 */
[----:B0-----:R-:W-:-:S05]  /*1d30*/  @P0 IMAD.HI.U32 R6, R3, R6, RZ ;  /* 0x0000000603060227 */ /* 0x001fca00078e00ff */
[----:B------:R-:W-:-:S07]  /*1d40*/  @P0 SHF.R.U32.HI R3, RZ, R7, R6 ;  /* 0x00000007ff030219 */ /* 0x000fce0000011606 */
.L_x_1761:
[----:B------:R-:W-:Y:S05]  /*1d50*/  BSYNC B0 ;  /* 0x0000000000007941 */ /* 0x000fea0003800000 */
.L_x_1759:
[----:B------:R-:W-:-:S05]  /*1d60*/  IMAD R3, R3, R13, RZ ;  /* 0x0000000d03037224 */ /* 0x000fca00078e02ff */
[----:B------:R-:W-:-:S07]  /*1d70*/  VIMNMX R4, R4, R3, !PT ;  /* 0x0000000304047248 */ /* 0x000fce0007fe0100 */
.L_x_1758:
[----:B------:R-:W-:Y:S01]  /*1d80*/  VIADD R0, R0, 0x3f ;  /* 0x0000003f00007836 */ /* 0x000fe20000000000 */
[----:B------:R-:W-:-:S04]  /*1d90*/  SHF.R.S32.HI R5, RZ, 0x1f, R4 ;  /* 0x0000001fff057819 */ /* 0x000fc80000011404 */
[----:B------:R-:W-:Y:S02]  /*1da0*/  SHF.R.S32.HI R3, RZ, 0x1f, R0 ;  /* 0x0000001fff037819 */ /* 0x000fe40000011400 */
[----:B------:R-:W-:Y:S02]  /*1db0*/  LEA.HI R5, R5, R4, RZ, 0x6 ;  /* 0x0000000405057211 */ /* 0x000fe400078f30ff */
[----:B------:R-:W-:Y:S02]  /*1dc0*/  LEA.HI R3, R3, R0, RZ, 0x6 ;  /* 0x0000000003037211 */ /* 0x000fe400078f30ff */
[----:B------:R-:W-:Y:S02]  /*1dd0*/  SHF.R.S32.HI R5, RZ, 0x6, R5 ;  /* 0x00000006ff057819 */ /* 0x000fe40000011405 */
[----:B------:R-:W-:Y:S02]  /*1de0*/  SHF.R.S32.HI R0, RZ, 0x6, R3 ;  /* 0x00000006ff007819 */ /* 0x000fe40000011403 */
[----:B------:R-:W-:-:S02]  /*1df0*/  VIMNMX R5, RZ, R5, !PT ;  /* 0x00000005ff057248 */ /* 0x000fc40007fe0100 */
[----:B------:R-:W-:-:S03]  /*1e00*/  VIMNMX R0, R103, R0, PT ;  /* 0x0000000067007248 */ /* 0x000fc60003fe0100 */
[--C-:B------:R-:W-:Y:S02]  /*1e10*/  IMAD R5, R5, 0x40, -R11.reuse ;  /* 0x0000004005057824 */ /* 0x100fe400078e0a0b */
[----:B------:R-:W-:-:S03]  /*1e20*/  IMAD R3, R0, 0x40, -R11 ;  /* 0x0000004000037824 */ /* 0x000fc600078e0a0b */
[----:B------:R-:W-:Y:S02]  /*1e30*/  VIMNMX R5, RZ, R5, !PT ;  /* 0x00000005ff057248 */ /* 0x000fe40007fe0100 */
[----:B------:R-:W-:Y:S02]  /*1e40*/  VIMNMX R0, R3, R2, PT ;  /* 0x0000000203007248 */ /* 0x000fe40003fe0100 */
[----:B------:R-:W-:Y:S02]  /*1e50*/  SHF.R.U32.HI R24, RZ, 0x6, R5 ;  /* 0x00000006ff187819 */ /* 0x000fe40000011605 */
[----:B------:R-:W-:-:S03]  /*1e60*/  ISETP.GT.AND P0, PT, R0, R5, PT ;  /* 0x000000050000720c */ /* 0x000fc60003f04270 */
[----:B------:R-:W-:-:S10]  /*1e70*/  IMAD.MOV.U32 R25, RZ, RZ, R24 ;  /* 0x000000ffff197224 */ /* 0x000fd400078e0018 */
[----:B------:R-:W-:-:S05]  /*1e80*/  @P0 VIADD R0, R0, 0x3f ;  /* 0x0000003f00000836 */ /* 0x000fca0000000000 */
[----:B------:R-:W-:-:S04]  /*1e90*/  @P0 SHF.R.S32.HI R3, RZ, 0x1f, R0 ;  /* 0x0000001fff030819 */ /* 0x000fc80000011400 */
[----:B------:R-:W-:-:S04]  /*1ea0*/  @P0 LEA.HI R3, R3, R0, RZ, 0x6 ;  /* 0x0000000003030211 */ /* 0x000fc800078f30ff */
[----:B------:R-:W-:Y:S02]  /*1eb0*/  @P0 SHF.R.S32.HI R25, RZ, 0x6, R3 ;  /* 0x00000006ff190819 */ /* 0x000fe40000011403 */
[----:B------:R-:W-:Y:S02]  /*1ec0*/  PLOP3.LUT P0, PT, PT, PT, PT, 0x80, 0x0 ;  /* 0x000000000000781c */ /* 0x000fe40003f0f070 */
[----:B------:R-:W-:-:S13]  /*1ed0*/  ISETP.GT.AND P1, PT, R25, R24, PT ;  /* 0x000000181900720c */ /* 0x000fda0003f24270 */
[----:B------:R-:W-:Y:S05]  /*1ee0*/  @!P1 BRA `(.L_x_1762) ;  /* 0x0000006800ac9947 */ /* 0x000fea0003800000 */
        /* <DEDUP_REMOVED lines=20> */
.L_x_1764:
[----:B------:R-:W-:Y:S05]  /*2030*/  BSYNC B6 ;  /* 0x0000000000067941 */ /* 0x000fea0003800000 */
.L_x_1763:
        /* <DEDUP_REMOVED lines=20> */
.L_x_1766:
[----:B------:R-:W-:Y:S05]  /*2180*/  BSYNC B6 ;  /* 0x0000000000067941 */ /* 0x000fea0003800000 */
.L_x_1765:
[----:B------:R-:W-:Y:S01]  /*2190*/  ULDC.64 UR4, c[0x0][0x9f8] ;  /* 0x00027e0000047ab9 */ /* 0x000fe20000000a00 */
[----:B------:R-:W2:Y:S01]  /*21a0*/  LDL R30, [R1+0x24] ;  /* 0x00002400011e7983 */ /* 0x000ea20000100800 */
[----:B------:R-:W-:Y:S01]  /*21b0*/  ISETP.NE.U32.AND P0, PT, RZ, UR4, PT ;  /* 0x00000004ff007c0c */ /* 0x000fe2000bf05070 */
[----:B------:R-:W0:Y:S01]  /*21c0*/  LDC.64 R12, c[0x0][0x300] ;  /* 0x0000c000ff0c7b82 */ /* 0x000e220000000a00 */
[----:B------:R-:W-:Y:S01]  /*21d0*/  IMAD.IADD R77, R26, 0x1, R27 ;  /* 0x000000011a4d7824 */ /* 0x000fe200078e021b */
[----:B------:R-:W-:Y:S01]  /*21e0*/  ULDC UR6, c[0x0][0x2f4] ;  /* 0x0000bd0000067ab9 */ /* 0x000fe20000000800 */
[----:B------:R-:W-:Y:S01]  /*21f0*/  ISETP.NE.AND.EX P0, PT, RZ, UR5, PT, P0 ;  /* 0x00000005ff007c0c */ /* 0x000fe2000bf05300 */
[----:B------:R-:W-:Y:S01]  /*2200*/  ULDC.64 UR4, c[0x0][0x330] ;  /* 0x0000cc0000047ab9 */ /* 0x000fe20000000a00 */
[----:B------:R-:W-:Y:S01]  /*2210*/  ULDC.64 UR8, c[0x0][0xa08] ;  /* 0x0002820000087ab9 */ /* 0x000fe20000000a00 */
[----:B------:R-:W3:Y:S02]  /*2220*/  LDL R26, [R1+0x38] ;  /* 0x00003800011a7983 */ /* 0x000ee40000100800 */
[----:B------:R-:W1:Y:S02]  /*2230*/  LDC.64 R20, c[0x0][0x408] ;  /* 0x00010200ff147b82 */ /* 0x000e640000000a00 */
[----:B------:R-:W4:Y:S06]  /*2240*/  LDL R14, [R1+0x3c] ;  /* 0x00003c00010e7983 */ /* 0x000f2c0000100800 */
[----:B------:R-:W0:Y:S08]  /*2250*/  @P0 LDC.64 R4, c[0x0][0x9f8] ;  /* 0x00027e00ff040b82 */ /* 0x000e300000000a00 */
[----:B------:R-:W1:Y:S01]  /*2260*/  LDC.64 R28, c[0x0][0x3f8] ;  /* 0x0000fe00ff1c7b82 */ /* 0x000e620000000a00 */
[----:B------:R-:W-:-:S07]  /*2270*/  SHF.R.S32.HI R32, RZ, 0x1f, R218 ;  /* 0x0000001fff207819 */ /* 0x000fce00000114da */
[----:B------:R-:W1:Y:S01]  /*2280*/  LDC R39, c[0x0][0x3f4] ;  /* 0x0000fd00ff277b82 */ /* 0x000e620000000800 */
[----:B0-----:R-:W-:-:S05]  /*2290*/  @P0 IMAD.WIDE R4, R63, 0x4, R4 ;  /* 0x000000043f040825 */ /* 0x001fca00078e0204 */
[----:B------:R0:W2:Y:S01]  /*22a0*/  @P0 LDG.E R63, desc[UR60][R4.64] ;  /* 0x0000003c043f0981 */ /* 0x0000a2000c1e1900 */
[----:B------:R-:W-:Y:S01]  /*22b0*/  SHF.R.S32.HI R33, RZ, 0x1f, R77 ;  /* 0x0000001fff217819 */ /* 0x000fe2000001144d */
[-C--:B------:R-:W-:Y:S01]  /*22c0*/  IMAD.WIDE.U32 R6, R77, R12.reuse, RZ ;  /* 0x0000000c4d067225 */ /* 0x080fe200078e00ff */
[----:B------:R-:W-:Y:S02]  /*22d0*/  ISETP.GE.AND P2, PT, R226, UR6, PT ;  /* 0x00000006e2007c0c */ /* 0x000fe4000bf46270 */
[----:B------:R-:W-:Y:S01]  /*22e0*/  ISETP.NE.U32.AND P0, PT, RZ, UR8, PT ;  /* 0x00000008ff007c0c */ /* 0x000fe2000bf05070 */
[----:B------:R-:W-:Y:S01]  /*22f0*/  IMAD R0, R33, R12, RZ ;  /* 0x0000000c21007224 */ /* 0x000fe200078e02ff */
[----:B------:R-:W-:Y:S01]  /*2300*/  ISETP.GE.AND P1, PT, R18, UR6, PT ;  /* 0x0000000612007c0c */ /* 0x000fe2000bf26270 */
[----:B------:R-:W-:Y:S01]  /*2310*/  IMAD.WIDE.U32 R8, R62, UR4, R18 ;  /* 0x000000043e087c25 */ /* 0x000fe2000f8e0012 */
[----:B------:R-:W-:Y:S02]  /*2320*/  ISETP.NE.AND.EX P0, PT, RZ, UR9, PT, P0 ;  /* 0x00000009ff007c0c */ /* 0x000fe4000bf05300 */
[----:B------:R-:W-:Y:S01]  /*2330*/  SHF.R.S32.HI R201, RZ, 0x1f, R200 ;  /* 0x0000001fffc97819 */ /* 0x000fe200000114c8 */
[----:B------:R-:W-:Y:S01]  /*2340*/  IMAD R3, R77, R13, R0 ;  /* 0x0000000d4d037224 */ /* 0x000fe200078e0200 */
[----:B------:R-:W-:-:S03]  /*2350*/  SHF.R.S32.HI R0, RZ, 0x1f, R62 ;  /* 0x0000001fff007819 */ /* 0x000fc6000001143e */
[----:B------:R-:W-:Y:S02]  /*2360*/  IMAD.IADD R7, R7, 0x1, R3 ;  /* 0x0000000107077824 */ /* 0x000fe400078e0203 */
[----:B------:R-:W-:-:S04]  /*2370*/  IMAD R3, R0, UR4, RZ ;  /* 0x0000000400037c24 */ /* 0x000fc8000f8e02ff */
[----:B------:R-:W-:Y:S01]  /*2380*/  IMAD R15, R62, UR5, R3 ;  /* 0x000000053e0f7c24 */ /* 0x000fe2000f8e0203 */
[----:B------:R-:W-:Y:S02]  /*2390*/  ULDC.64 UR4, c[0x0][0x308] ;  /* 0x0000c20000047ab9 */ /* 0x000fe40000000a00 */
[----:B------:R-:W-:Y:S01]  /*23a0*/  IMAD R3, R0, UR4, RZ ;  /* 0x0000000400037c24 */ /* 0x000fe2000f8e02ff */
[----:B------:R-:W-:Y:S01]  /*23b0*/  SEL R0, RZ, 0x1, P1 ;  /* 0x00000001ff007807 */ /* 0x000fe20000800000 */
[----:B0-----:R-:W-:-:S04]  /*23c0*/  IMAD.WIDE.U32 R4, R62, UR4, R6 ;  /* 0x000000043e047c25 */ /* 0x001fc8000f8e0006 */
[----:B------:R-:W-:Y:S01]  /*23d0*/  IMAD R11, R62, UR5, R3 ;  /* 0x000000053e0b7c24 */ /* 0x000fe2000f8e0203 */
[----:B------:R-:W-:Y:S01]  /*23e0*/  SEL R3, RZ, 0xffffffff, P2 ;  /* 0xffffffffff037807 */ /* 0x000fe20001000000 */
[----:B------:R-:W-:Y:S01]  /*23f0*/  ULDC.64 UR4, c[0x0][0x310] ;  /* 0x0000c40000047ab9 */ /* 0x000fe20000000a00 */
[----:B------:R-:W-:Y:S02]  /*2400*/  IMAD.IADD R9, R9, 0x1, R15 ;  /* 0x0000000109097824 */ /* 0x000fe400078e020f */
[----:B------:R-:W-:Y:S02]  /*2410*/  IMAD.IADD R5, R5, 0x1, R11 ;  /* 0x0000000105057824 */ /* 0x000fe400078e020b */
[----:B------:R-:W-:-:S05]  /*2420*/  IMAD.SHL.U32 R7, R3, 0x2, RZ ;  /* 0x0000000203077824 */ /* 0x000fca00078e00ff */
[----:B------:R-:W-:Y:S01]  /*2430*/  LOP3.LUT R6, R7, 0x2, R0, 0xe2, !PT ;  /* 0x0000000207067812 */ /* 0x000fe200078ee200 */
[----:B------:R-:W-:Y:S01]  /*2440*/  IMAD R10, R32, R12, RZ ;  /* 0x0000000c200a7224 */ /* 0x000fe200078e02ff */
[----:B--2---:R-:W-:Y:S02]  /*2450*/  SHF.R.S32.HI R3, RZ, 0x1f, R63 ;  /* 0x0000001fff037819 */ /* 0x004fe4000001143f */
[----:B------:R-:W-:Y:S02]  /*2460*/  SEL R63, R63, RZ, !P0 ;  /* 0x000000ff3f3f7207 */ /* 0x000fe40004000000 */
[----:B------:R-:W-:Y:S02]  /*2470*/  SEL R3, R3, RZ, !P0 ;  /* 0x000000ff03037207 */ /* 0x000fe40004000000 */
[----:B------:R-:W-:Y:S01]  /*2480*/  ISETP.GE.AND P0, PT, R30, UR6, PT ;  /* 0x000000061e007c0c */ /* 0x000fe2000bf06270 */
[----:B------:R-:W-:Y:S01]  /*2490*/  IMAD.WIDE.U32 R88, R63, UR4, R4 ;  /* 0x000000043f587c25 */ /* 0x000fe2000f8e0004 */
[----:B------:R-:W2:Y:S03]  /*24a0*/  LDL R30, [R1+0x28] ;  /* 0x00002800011e7983 */ /* 0x000ea60000100800 */
[----:B------:R-:W-:-:S02]  /*24b0*/  IMAD R0, R3, UR4, RZ ;  /* 0x0000000403007c24 */ /* 0x000fc4000f8e02ff */
[----:B------:R-:W-:-:S04]  /*24c0*/  IMAD.WIDE.U32 R4, R218, R12, R18 ;  /* 0x0000000cda047225 */ /* 0x000fc800078e0012 */
[----:B------:R-:W-:Y:S01]  /*24d0*/  IMAD R15, R63, UR5, R0 ;  /* 0x000000053f0f7c24 */ /* 0x000fe2000f8e0200 */
[----:B------:R-:W-:Y:S01]  /*24e0*/  ULDC.64 UR4, c[0x0][0x338] ;  /* 0x0000ce0000047ab9 */ /* 0x000fe20000000a00 */
[----:B-1----:R-:W-:Y:S01]  /*24f0*/  IMAD R0, R32, R20, RZ ;  /* 0x0000001420007224 */ /* 0x002fe200078e02ff */
[----:B------:R-:W-:Y:S01]  /*2500*/  SEL R7, RZ, 0x4, P0 ;  /* 0x00000004ff077807 */ /* 0x000fe20000000000 */
[C---:B------:R-:W-:Y:S02]  /*2510*/  IMAD R27, R218.reuse, R13, R10 ;  /* 0x0000000dda1b7224 */ /* 0x040fe400078e020a */
[----:B------:R-:W-:Y:S02]  /*2520*/  IMAD R11, R218, R21, R0 ;  /* 0x00000015da0b7224 */ /* 0x000fe400078e0200 */
[----:B------:R-:W-:Y:S01]  /*2530*/  IMAD R10, R3, UR4, RZ ;  /* 0x00000004030a7c24 */ /* 0x000fe2000f8e02ff */
[----:B------:R-:W-:Y:S01]  /*2540*/  IADD3 R3, P0, R88, R4, RZ ;  /* 0x0000000458037210 */ /* 0x000fe20007f1e0ff */
[----:B------:R-:W-:Y:S01]  /*2550*/  IMAD.IADD R0, R89, 0x1, R15 ;  /* 0x0000000159007824 */ /* 0x000fe200078e020f */
[----:B------:R-:W-:-:S02]  /*2560*/  ISETP.GE.AND P3, PT, R18, R39, PT ;  /* 0x000000271200720c */ /* 0x000fc40003f66270 */
[----:B------:R-:W-:Y:S02]  /*2570*/  ISETP.GE.AND P2, PT, R226, R39, PT ;  /* 0x00000027e200720c */ /* 0x000fe40003f46270 */
[----:B------:R-:W-:Y:S01]  /*2580*/  IADD3.X R4, R0, R5, R27, P0, !PT ;  /* 0x0000000500047210 */ /* 0x000fe200007fe41b */
[----:B------:R-:W-:Y:S01]  /*2590*/  IMAD R5, R32, R28, RZ ;  /* 0x0000001c20057224 */ /* 0x000fe200078e02ff */
[----:B------:R-:W-:Y:S01]  /*25a0*/  LOP3.LUT R31, R6, R7, RZ, 0xfc, !PT ;  /* 0x00000007061f7212 */ /* 0x000fe200078efcff */
[----:B------:R-:W-:Y:S01]  /*25b0*/  IMAD.WIDE.U32 R86, R63, UR4, R8 ;  /* 0x000000043f567c25 */ /* 0x000fe2000f8e0008 */
[----:B------:R-:W-:-:S03]  /*25c0*/  SEL R7, R39, RZ, P2 ;  /* 0x000000ff27077207 */ /* 0x000fc60001000000 */
[----:B------:R-:W-:Y:S01]  /*25d0*/  IMAD R9, R218, R29, R5 ;  /* 0x0000001dda097224 */ /* 0x000fe200078e0205 */
[----:B------:R-:W-:Y:S01]  /*25e0*/  SEL R5, R39, RZ, P3 ;  /* 0x000000ff27057207 */ /* 0x000fe20001800000 */
[----:B------:R-:W-:Y:S02]  /*25f0*/  IMAD.IADD R7, R226, 0x1, R7 ;  /* 0x00000001e2077824 */ /* 0x000fe400078e0207 */
[----:B------:R-:W-:Y:S02]  /*2600*/  VIADD R34, R218, 0x20 ;  /* 0x00000020da227836 */ /* 0x000fe40000000000 */
[----:B------:R-:W-:Y:S01]  /*2610*/  IMAD.IADD R5, R18, 0x1, R5 ;  /* 0x0000000112057824 */ /* 0x000fe200078e0205 */
[----:B------:R-:W-:Y:S01]  /*2620*/  SHF.R.S32.HI R8, RZ, 0x1f, R7 ;  /* 0x0000001fff087819 */ /* 0x000fe20000011407 */
[----:B------:R-:W-:-:S03]  /*2630*/  IMAD.SHL.U32 R34, R34, 0x40, RZ ;  /* 0x0000004022227824 */ /* 0x000fc600078e00ff */
[----:B------:R-:W-:Y:S01]  /*2640*/  SHF.R.S32.HI R6, RZ, 0x1f, R5 ;  /* 0x0000001fff067819 */ /* 0x000fe20000011405 */
[----:B------:R-:W-:Y:S01]  /*2650*/  IMAD.WIDE.U32 R80, R218, R28, R200 ;  /* 0x0000001cda507225 */ /* 0x000fe200078e00c8 */
[----:B------:R-:W-:-:S03]  /*2660*/  LEA.HI R92, R8, R7, RZ, 0x3 ;  /* 0x00000007085c7211 */ /* 0x000fc600078f18ff */
[----:B------:R-:W-:Y:S01]  /*2670*/  IMAD.WIDE.U32 R78, R218, R28, R18 ;  /* 0x0000001cda4e7225 */ /* 0x000fe200078e0012 */
[----:B------:R-:W-:Y:S02]  /*2680*/  LEA.HI R90, R6, R5, RZ, 0x3 ;  /* 0x00000005065a7211 */ /* 0x000fe400078f18ff */
[----:B------:R-:W-:Y:S01]  /*2690*/  LOP3.LUT R34, R34, 0x1c0, RZ, 0xc0, !PT ;  /* 0x000001c022227812 */ /* 0x000fe200078ec0ff */
[----:B------:R-:W-:Y:S02]  /*26a0*/  VIADD R35, R218, 0x20 ;  /* 0x00000020da237836 */ /* 0x000fe40000000000 */
[----:B------:R-:W-:Y:S02]  /*26b0*/  IMAD.IADD R81, R81, 0x1, R9 ;  /* 0x0000000151517824 */ /* 0x000fe400078e0209 */
[----:B------:R-:W-:Y:S01]  /*26c0*/  IMAD.IADD R79, R9, 0x1, R79 ;  /* 0x00000001094f7824 */ /* 0x000fe200078e024f */
[----:B------:R-:W-:Y:S01]  /*26d0*/  LEA.HI R9, R8, R7, RZ, 0x6 ;  /* 0x0000000708097211 */ /* 0x000fe200078f30ff */
[----:B------:R-:W-:Y:S01]  /*26e0*/  IMAD R63, R63, UR5, R10 ;  /* 0x000000053f3f7c24 */ /* 0x000fe2000f8e020a */
[----:B------:R-:W-:Y:S01]  /*26f0*/  LEA.HI R5, R6, R5, RZ, 0x6 ;  /* 0x0000000506057211 */ /* 0x000fe200078f30ff */
[----:B------:R-:W-:Y:S01]  /*2700*/  IMAD.SHL.U32 R35, R35, 0x40, RZ ;  /* 0x0000004023237824 */ /* 0x000fe200078e00ff */
[----:B------:R-:W-:-:S02]  /*2710*/  LOP3.LUT R8, R34, 0x38, R90, 0xf8, !PT ;  /* 0x0000003822087812 */ /* 0x000fc400078ef85a */
[----:B------:R-:W-:Y:S01]  /*2720*/  LOP3.LUT R10, R34, 0x38, R92, 0xf8, !PT ;  /* 0x00000038220a7812 */ /* 0x000fe200078ef85c */
[----:B------:R-:W-:Y:S01]  /*2730*/  IMAD.SHL.U32 R34, R218, 0x40, RZ ;  /* 0x00000040da227824 */ /* 0x000fe200078e00ff */
[----:B------:R-:W0:Y:S01]  /*2740*/  S2R R104, SR_TID.X ;  /* 0x0000000000687919 */ /* 0x000e220000002100 */
[----:B------:R-:W-:Y:S01]  /*2750*/  LOP3.LUT R35, R35, 0x1c0, RZ, 0xc0, !PT ;  /* 0x000001c023237812 */ /* 0x000fe200078ec0ff */
[----:B------:R-:W-:Y:S01]  /*2760*/  IMAD.SHL.U32 R6, R5, 0x40, RZ ;  /* 0x0000004005067824 */ /* 0x000fe200078e00ff */
[----:B------:R-:W-:Y:S01]  /*2770*/  LOP3.LUT R5, R90, 0x38, RZ, 0xc0, !PT ;  /* 0x000000385a057812 */ /* 0x000fe200078ec0ff */
[----:B------:R-:W-:Y:S01]  /*2780*/  IMAD.SHL.U32 R36, R218, 0x40, RZ ;  /* 0x00000040da247824 */ /* 0x000fe200078e00ff */
[----:B------:R-:W-:Y:S01]  /*2790*/  LOP3.LUT R34, R34, 0x1c0, RZ, 0xc0, !PT ;  /* 0x000001c022227812 */ /* 0x000fe200078ec0ff */
[----:B------:R-:W-:Y:S01]  /*27a0*/  IMAD.WIDE.U32 R84, R218, R20, R200 ;  /* 0x00000014da547225 */ /* 0x000fe200078e00c8 */
[----:B------:R-:W-:-:S03]  /*27b0*/  SHF.R.U32.HI R35, RZ, 0x3, R35 ;  /* 0x00000003ff237819 */ /* 0x000fc60000011623 */
[----:B------:R-:W-:Y:S01]  /*27c0*/  IMAD.WIDE.U32 R82, R218, R20, R18 ;  /* 0x00000014da527225 */ /* 0x000fe200078e0012 */
[----:B------:R-:W-:Y:S02]  /*27d0*/  LOP3.LUT R7, R92, 0x38, RZ, 0xc0, !PT ;  /* 0x000000385c077812 */ /* 0x000fe400078ec0ff */
[----:B------:R-:W-:Y:S01]  /*27e0*/  LOP3.LUT R5, R5, 0x1c0, R36, 0xf8, !PT ;  /* 0x000001c005057812 */ /* 0x000fe200078ef824 */
[----:B------:R-:W-:Y:S01]  /*27f0*/  IMAD.SHL.U32 R9, R9, 0x40, RZ ;  /* 0x0000004009097824 */ /* 0x000fe200078e00ff */
[----:B------:R-:W-:Y:S01]  /*2800*/  SHF.R.U32.HI R34, RZ, 0x3, R34 ;  /* 0x00000003ff227819 */ /* 0x000fe20000011622 */
[----:B------:R-:W-:Y:S02]  /*2810*/  IMAD.IADD R85, R85, 0x1, R11 ;  /* 0x0000000155557824 */ /* 0x000fe400078e020b */
[----:B------:R-:W-:Y:S01]  /*2820*/  IMAD.IADD R83, R11, 0x1, R83 ;  /* 0x000000010b537824 */ /* 0x000fe200078e0253 */
[----:B------:R-:W-:Y:S02]  /*2830*/  LOP3.LUT R11, R8, R35, RZ, 0x3c, !PT ;  /* 0x00000023080b7212 */ /* 0x000fe400078e3cff */
[----:B------:R-:W-:-:S02]  /*2840*/  LOP3.LUT R6, R6, 0xfffff000, RZ, 0xc0, !PT ;  /* 0xfffff00006067812 */ /* 0x000fc400078ec0ff */
[----:B------:R-:W-:Y:S02]  /*2850*/  LOP3.LUT R8, R7, 0x1c0, R36, 0xf8, !PT ;  /* 0x000001c007087812 */ /* 0x000fe400078ef824 */
[----:B------:R-:W-:Y:S02]  /*2860*/  LOP3.LUT R7, R5, R34, RZ, 0x3c, !PT ;  /* 0x0000002205077212 */ /* 0x000fe400078e3cff */
[----:B------:R-:W-:Y:S02]  /*2870*/  LOP3.LUT R9, R9, 0xfffff000, RZ, 0xc0, !PT ;  /* 0xfffff00009097812 */ /* 0x000fe400078ec0ff */
[----:B------:R-:W-:Y:S02]  /*2880*/  LOP3.LUT R10, R10, R35, RZ, 0x3c, !PT ;  /* 0x000000230a0a7212 */ /* 0x000fe400078e3cff */
[----:B-----5:R-:W-:Y:S02]  /*2890*/  SHF.R.S32.HI R27, RZ, 0x1f, R23 ;  /* 0x0000001fff1b7819 */ /* 0x020fe40000011417 */
[----:B---3--:R-:W-:-:S02]  /*28a0*/  IADD3 R5, R11, R6, R26 ;  /* 0x000000060b057210 */ /* 0x008fc40007ffe01a */
[----:B----4-:R-:W-:Y:S02]  /*28b0*/  IADD3 R6, R7, R6, R14 ;  /* 0x0000000607067210 */ /* 0x010fe40007ffe00e */
[----:B------:R-:W-:Y:S01]  /*28c0*/  IADD3 R7, R10, R9, R26 ;  /* 0x000000090a077210 */ /* 0x000fe20007ffe01a */
[----:B------:R-:W-:Y:S01]  /*28d0*/  IMAD R26, R27, R28, RZ ;  /* 0x0000001c1b1a7224 */ /* 0x000fe200078e02ff */
[----:B------:R-:W-:Y:S02]  /*28e0*/  LOP3.LUT R8, R8, R34, RZ, 0x3c, !PT ;  /* 0x0000002208087212 */ /* 0x000fe400078e3cff */
[----:B------:R-:W-:Y:S01]  /*28f0*/  IADD3 R76, P1, R218, R77, RZ ;  /* 0x0000004dda4c7210 */ /* 0x000fe20007f3e0ff */
[C---:B------:R-:W-:Y:S01]  /*2900*/  IMAD R35, R23.reuse, R29, R26 ;  /* 0x0000001d17237224 */ /* 0x040fe200078e021a */
[----:B------:R-:W-:Y:S01]  /*2910*/  IADD3 R8, R8, R9, R14 ;  /* 0x0000000908087210 */ /* 0x000fe20007ffe00e */
[----:B------:R-:W-:-:S04]  /*2920*/  IMAD.WIDE.U32 R80, R23, R28, R80 ;  /* 0x0000001c17507225 */ /* 0x000fc800078e0050 */
[----:B------:R-:W-:Y:S01]  /*2930*/  IMAD.WIDE.U32 R78, R23, R28, R78 ;  /* 0x0000001c174e7225 */ /* 0x000fe200078e004e */
[----:B------:R-:W-:-:S03]  /*2940*/  SHF.R.S32.HI R91, RZ, 0x3, R92 ;  /* 0x00000003ff5b7819 */ /* 0x000fc6000001145c */
[-C--:B------:R-:W-:Y:S02]  /*2950*/  IMAD R14, R27, R20.reuse, RZ ;  /* 0x000000141b0e7224 */ /* 0x080fe400078e02ff */
[----:B------:R-:W-:Y:S02]  /*2960*/  IMAD.X R77, R32, 0x1, R33, P1 ;  /* 0x00000001204d7824 */ /* 0x000fe400008e0621 */
[----:B------:R-:W-:Y:S02]  /*2970*/  IMAD.IADD R33, R81, 0x1, R35 ;  /* 0x0000000151217824 */ /* 0x000fe400078e0223 */
[----:B------:R-:W-:Y:S01]  /*2980*/  IMAD.IADD R34, R35, 0x1, R79 ;  /* 0x0000000123227824 */ /* 0x000fe200078e024f */
[----:B------:R-:W-:Y:S01]  /*2990*/  SHF.R.S32.HI R35, RZ, 0x3, R90 ;  /* 0x00000003ff237819 */ /* 0x000fe2000001145a */
[C---:B------:R-:W-:Y:S01]  /*29a0*/  IMAD R37, R23.reuse, R21, R14 ;  /* 0x0000001517257224 */ /* 0x040fe200078e020e */
[----:B------:R-:W-:Y:S01]  /*29b0*/  LOP3.LUT R90, R90, 0xfffffff8, RZ, 0xc0, !PT ;  /* 0xfffffff85a5a7812 */ /* 0x000fe200078ec0ff */
[----:B------:R-:W-:Y:S01]  /*29c0*/  IMAD.WIDE.U32 R84, R23, R20, R84 ;  /* 0x0000001417547225 */ /* 0x000fe200078e0054 */
[----:B------:R-:W-:-:S02]  /*29d0*/  LOP3.LUT R92, R92, 0xfffffff8, RZ, 0xc0, !PT ;  /* 0xfffffff85c5c7812 */ /* 0x000fc400078ec0ff */
[C---:B------:R-:W-:Y:S01]  /*29e0*/  SHF.L.U64.HI R9, R12.reuse, 0x6, R13 ;  /* 0x000000060c097819 */ /* 0x040fe2000001020d */
[----:B------:R-:W-:Y:S01]  /*29f0*/  IMAD.WIDE.U32 R82, R23, R20, R82 ;  /* 0x0000001417527225 */ /* 0x000fe200078e0052 */
[----:B------:R-:W-:Y:S02]  /*2a00*/  SHF.L.U64.HI R10, R12, 0x5, R13 ;  /* 0x000000050c0a7819 */ /* 0x000fe4000001020d */
[--C-:B------:R-:W-:Y:S01]  /*2a10*/  SHF.L.U64.HI R13, R20, 0x6, R21.reuse ;  /* 0x00000006140d7819 */ /* 0x100fe20000010215 */
[----:B------:R-:W-:Y:S01]  /*2a20*/  IMAD.SHL.U32 R11, R12, 0x40, RZ ;  /* 0x000000400c0b7824 */ /* 0x000fe200078e00ff */
[C---:B------:R-:W-:Y:S01]  /*2a30*/  SHF.L.U64.HI R14, R20.reuse, 0x5, R21 ;  /* 0x00000005140e7819 */ /* 0x040fe20000010215 */
[----:B------:R-:W-:Y:S01]  /*2a40*/  IMAD.SHL.U32 R15, R20, 0x40, RZ ;  /* 0x00000040140f7824 */ /* 0x000fe200078e00ff */
[C-C-:B------:R-:W-:Y:S01]  /*2a50*/  SHF.L.U64.HI R21, R28.reuse, 0x6, R29.reuse ;  /* 0x000000061c157819 */ /* 0x140fe2000001021d */
[C---:B------:R-:W-:Y:S01]  /*2a60*/  IMAD.SHL.U32 R27, R28.reuse, 0x40, RZ ;  /* 0x000000401c1b7824 */ /* 0x040fe200078e00ff */
[----:B------:R-:W-:Y:S01]  /*2a70*/  SHF.L.U64.HI R26, R28, 0x5, R29 ;  /* 0x000000051c1a7819 */ /* 0x000fe2000001021d */
[----:B------:R-:W-:Y:S01]  /*2a80*/  IMAD.SHL.U32 R12, R12, 0x20, RZ ;  /* 0x000000200c0c7824 */ /* 0x000fe200078e00ff */
[----:B0-----:R-:W-:Y:S01]  /*2a90*/  LEA.HI R104, R104, 0x8, RZ, 0x19 ;  /* 0x0000000868687811 */ /* 0x001fe200078fc8ff */
[----:B------:R-:W-:Y:S01]  /*2aa0*/  IMAD.SHL.U32 R20, R20, 0x20, RZ ;  /* 0x0000002014147824 */ /* 0x000fe200078e00ff */
[----:B------:R-:W-:Y:S01]  /*2ab0*/  SHF.R.S32.HI R96, RZ, 0x1f, R90 ;  /* 0x0000001fff607819 */ /* 0x000fe2000001145a */
[----:B------:R-:W-:Y:S01]  /*2ac0*/  IMAD.SHL.U32 R28, R28, 0x20, RZ ;  /* 0x000000201c1c7824 */ /* 0x000fe200078e00ff */
[----:B------:R-:W-:Y:S01]  /*2ad0*/  SHF.R.S32.HI R97, RZ, 0x1f, R92 ;  /* 0x0000001fff617819 */ /* 0x000fe2000001145c */
[----:B------:R-:W-:-:S02]  /*2ae0*/  IMAD.SHL.U32 R29, R39, 0x2, RZ ;  /* 0x00000002271d7824 */ /* 0x000fc400078e00ff */
[----:B------:R-:W-:Y:S02]  /*2af0*/  IMAD.IADD R32, R37, 0x1, R83 ;  /* 0x0000000125207824 */ /* 0x000fe400078e0253 */
[----:B------:R-:W-:Y:S01]  /*2b00*/  IMAD.IADD R98, R87, 0x1, R63 ;  /* 0x0000000157627824 */ /* 0x000fe200078e023f */
[----:B--2---:R-:W-:Y:S01]  /*2b10*/  ISETP.GE.AND P0, PT, R30, UR6, PT ;  /* 0x000000061e007c0c */ /* 0x004fe2000bf06270 */
[----:B------:R-:W-:-:S05]  /*2b20*/  VIADD R30, R218, 0x20 ;  /* 0x00000020da1e7836 */ /* 0x000fca0000000000 */
[----:B------:R-:W-:Y:S02]  /*2b30*/  SHF.R.S32.HI R102, RZ, 0x1f, R30 ;  /* 0x0000001fff667819 */ /* 0x000fe4000001141e */
[----:B------:R-:W-:-:S04]  /*2b40*/  SEL R30, RZ, 0x8, P0 ;  /* 0x00000008ff1e7807 */ /* 0x000fc80000000000 */
[C---:B------:R-:W-:Y:S02]  /*2b50*/  LOP3.LUT R95, R31.reuse, R30, RZ, 0xfc, !PT ;  /* 0x0000001e1f5f7212 */ /* 0x040fe400078efcff */
[----:B------:R-:W-:Y:S01]  /*2b60*/  LOP3.LUT R30, R31, 0x1, RZ, 0xc0, !PT ;  /* 0x000000011f1e7812 */ /* 0x000fe200078ec0ff */
[----:B------:R-:W-:Y:S01]  /*2b70*/  IMAD.IADD R31, R85, 0x1, R37 ;  /* 0x00000001551f7824 */ /* 0x000fe200078e0225 */
[C---:B------:R-:W-:Y:S02]  /*2b80*/  LOP3.LUT R93, R95.reuse, 0x2, RZ, 0xc0, !PT ;  /* 0x000000025f5d7812 */ /* 0x040fe400078ec0ff */
[C---:B------:R-:W-:Y:S02]  /*2b90*/  LOP3.LUT R94, R95.reuse, 0x4, RZ, 0xc0, !PT ;  /* 0x000000045f5e7812 */ /* 0x040fe400078ec0ff */
[----:B------:R-:W-:-:S07]  /*2ba0*/  LOP3.LUT R95, R95, 0x8, RZ, 0xc0, !PT ;  /* 0x000000085f5f7812 */ /* 0x000fce00078ec0ff */
.L_x_1842:
[----:B-1--4-:R-:W2:Y:S01]  /*2bb0*/  LDL R41, [R1+0x50] ;  /* 0x0000500001297983 */ /* 0x012ea20000100800 */
[----:B0-----:R-:W0:Y:S01]  /*2bc0*/  LDC R120, c[0x0][0x3f4] ;  /* 0x0000fd00ff787b82 */ /* 0x001e220000000800 */
[----:B------:R-:W-:Y:S01]  /*2bd0*/  VIADD R40, R25, 0xffffffff ;  /* 0xffffffff19287836 */ /* 0x000fe20000000000 */
[----:B------:R-:W-:Y:S05]  /*2be0*/  YIELD ;  /* 0x0000000000007946 */ /* 0x000fea0003800000 */
[----:B------:R-:W-:Y:S01]  /*2bf0*/  SHF.R.S32.HI R39, RZ, 0x1f, R40 ;  /* 0x0000001fff277819 */ /* 0x000fe20000011428 */
[----:B------:R-:W1:Y:S01]  /*2c00*/  LDC.64 R108, c[0x0][0x2e8] ;  /* 0x0000ba00ff6c7b82 */ /* 0x000e620000000a00 */
[-C--:B------:R-:W-:Y:S01]  /*2c10*/  IMAD R36, R9, R40.reuse, RZ ;  /* 0x0000002809247224 */ /* 0x080fe200078e02ff */
[----:B------:R-:W-:Y:S01]  /*2c20*/  BSSY B0, `(.L_x_1767) ;  /* 0x0000571000007945 */ /* 0x000fe20003800000 */
[----:B------:R-:W-:-:S04]  /*2c30*/  IMAD.WIDE.U32 R112, R11, R40, RZ ;  /* 0x000000280b707225 */ /* 0x000fc800078e00ff */
[----:B------:R-:W-:Y:S01]  /*2c40*/  IMAD R73, R39, R11, R36 ;  /* 0x0000000b27497224 */ /* 0x000fe200078e0224 */
[CC--:B------:R-:W-:Y:S02]  /*2c50*/  IADD3 R37, P0, R3.reuse, R112.reuse, RZ ;  /* 0x0000007003257210 */ /* 0x0c0fe40007f1e0ff */
[----:B------:R-:W-:Y:S01]  /*2c60*/  IADD3 R25, P4, P5, R3, R112, R12 ;  /* 0x0000007003197210 */ /* 0x000fe20007d9e00c */
[----:B------:R-:W-:-:S04]  /*2c70*/  IMAD.IADD R73, R113, 0x1, R73 ;  /* 0x0000000171497824 */ /* 0x000fc800078e0249 */
[----:B------:R-:W-:Y:S01]  /*2c80*/  IMAD.X R38, R73, 0x1, R4, P0 ;  /* 0x0000000149267824 */ /* 0x000fe200000e0604 */
[----:B0-----:R-:W-:Y:S02]  /*2c90*/  ISETP.GE.AND P0, PT, R120, 0x1, PT ;  /* 0x000000017800780c */ /* 0x001fe40003f06270 */
[----:B------:R-:W-:Y:S02]  /*2ca0*/  IADD3.X R36, R4, R73, R10, P4, P5 ;  /* 0x0000004904247210 */ /* 0x000fe400027ea40a */
[-C--:B-1----:R-:W-:Y:S02]  /*2cb0*/  LEA R50, P1, R37, R108.reuse, 0x1 ;  /* 0x0000006c25327211 */ /* 0x082fe400078208ff */
[----:B------:R-:W-:Y:S02]  /*2cc0*/  LEA R48, P6, R25, R108, 0x1 ;  /* 0x0000006c19307211 */ /* 0x000fe400078c08ff */
[----:B------:R-:W-:Y:S02]  /*2cd0*/  LEA.HI.X R51, R37, R109, R38, 0x1, P1 ;  /* 0x0000006d25337211 */ /* 0x000fe400008f0c26 */
[----:B------:R-:W-:-:S02]  /*2ce0*/  ISETP.GT.AND P1, PT, R40, R24, PT ;  /* 0x000000182800720c */ /* 0x000fc40003f24270 */
[----:B------:R-:W-:Y:S01]  /*2cf0*/  LEA.HI.X R49, R25, R109, R36, 0x1, P6 ;  /* 0x0000006d19317211 */ /* 0x000fe200030f0c24 */
[----:B------:R-:W-:Y:S01]  /*2d00*/  IMAD.MOV.U32 R25, RZ, RZ, R40 ;  /* 0x000000ffff197224 */ /* 0x000fe200078e0028 */
[----:B------:R-:W-:Y:S01]  /*2d10*/  P2R R100, PR, RZ, 0x2 ;  /* 0x00000002ff647803 */ /* 0x000fe20000000000 */
[----:B--2---:R-:W-:-:S04]  /*2d20*/  IMAD R101, R17, 0x4000, R41 ;  /* 0x0000400011657824 */ /* 0x004fc800078e0229 */
[----:B------:R-:W-:Y:S01]  /*2d30*/  IMAD R101, R101, 0x2, R16 ;  /* 0x0000000265657824 */ /* 0x000fe200078e0210 */
[----:B------:R-:W-:Y:S06]  /*2d40*/  @!P0 BRA `(.L_x_1768) ;  /* 0x0000005000cc8947 */ /* 0x000fec0003800000 */
[----:B------:R-:W-:Y:S01]  /*2d50*/  ULDC.U8 UR4, c[0x0][0x410] ;  /* 0x0001040000047ab9 */ /* 0x000fe20000000000 */
[-C--:B------:R-:W-:Y:S01]  /*2d60*/  IMAD R36, R21, R40.reuse, RZ ;  /* 0x0000002815247224 */ /* 0x080fe200078e02ff */
[----:B------:R-:W-:Y:S01]  /*2d70*/  ISETP.NE.AND P0, PT, RZ, UR4, PT ;  /* 0x00000004ff007c0c */ /* 0x000fe2000bf05270 */
[-C--:B------:R-:W-:Y:S02]  /*2d80*/  IMAD R38, R13, R40.reuse, RZ ;  /* 0x000000280d267224 */ /* 0x080fe400078e02ff */
        /* <DEDUP_REMOVED lines=25> */
[----:B------:R-:W-:Y:S01]  /*2f20*/  ISETP.GE.AND P5, PT, R200, R120, PT ;  /* 0x00000078c800720c */ /* 0x000fe20003fa6270 */
[----:B------:R-:W-:Y:S01]  /*2f30*/  IMAD.X R38, R99, 0x1, R33, P1 ;  /* 0x0000000163267824 */ /* 0x000fe200008e0621 */
[----:B------:R-:W-:Y:S01]  /*2f40*/  LEA R36, P1, R37, UR4, 0x1 ;  /* 0x0000000425247c11 */ /* 0x000fe2000f8208ff */
[----:B------:R-:W-:Y:S01]  /*2f50*/  IMAD.X R42, R107, 0x1, R31, P4 ;  /* 0x000000016b2a7824 */ /* 0x000fe200020e061f */
[----:B------:R-:W-:-:S02]  /*2f60*/  CS2R R110, SRZ ;  /* 0x00000000006e7805 */ /* 0x000fc4000001ff00 */
[-C--:B------:R-:W-:Y:S02]  /*2f70*/  ISETP.GE.AND P4, PT, R234, R120.reuse, PT ;  /* 0x00000078ea00720c */ /* 0x080fe40003f86270 */
[----:B------:R-:W-:Y:S01]  /*2f80*/  LEA.HI.X R37, R37, UR5, R38, 0x1, P1 ;  /* 0x0000000525257c11 */ /* 0x000fe200088f0c26 */
[----:B------:R-:W-:Y:S02]  /*2f90*/  ULDC.64 UR4, c[0x0][0x400] ;  /* 0x0001000000047ab9 */ /* 0x000fe40000000a00 */
[C---:B------:R-:W-:Y:S02]  /*2fa0*/  LEA R38, P1, R39.reuse, UR4, 0x1 ;  /* 0x0000000427267c11 */ /* 0x040fe4000f8208ff */
[----:B------:R0:W5:Y:S02]  /*2fb0*/  @!P5 LDG.E.64 R108, desc[UR60][R36.64] ;  /* 0x0000003c246cd981 */ /* 0x000164000c1e1b00 */
        /* <DEDUP_REMOVED lines=16> */
.L_x_1771:
[----:B------:R-:W-:Y:S05]  /*30c0*/  BSYNC B1 ;  /* 0x0000000000017941 */ /* 0x000fea0003800000 */
.L_x_1770:
        /* <DEDUP_REMOVED lines=8> */
[----:B------:R-:W-:Y:S01]  /*3150*/  CS2R R54, SRZ ;  /* 0x0000000000367805 */ /* 0x000fe2000001ff00 */
[----:B-----5:R-:W-:Y:S01]  /*3160*/  IMAD.MOV.U32 R112, RZ, RZ, R60 ;  /* 0x000000ffff707224 */ /* 0x020fe200078e003c */
[----:B------:R-:W-:Y:S01]  /*3170*/  CS2R R58, SRZ ;  /* 0x00000000003a7805 */ /* 0x000fe2000001ff00 */
[----:B------:R-:W-:-:S04]  /*3180*/  IMAD.MOV.U32 R113, RZ, RZ, R61 ;  /* 0x000000ffff717224 */ /* 0x000fc800078e003d */
[----:B------:R-:W-:Y:S05]  /*3190*/  @P4 BRA `(.L_x_1773) ;  /* 0x0000000000784947 */ /* 0x000fea0003800000 */
        /* <DEDUP_REMOVED lines=30> */
.L_x_1773:
[----:B------:R-:W-:Y:S05]  /*3380*/  BSYNC B1 ;  /* 0x0000000000017941 */ /* 0x000fea0003800000 */
.L_x_1772:
        /* <DEDUP_REMOVED lines=41> */
[----:B------:R-:W-:Y:S01]  /*3620*/  ISETP.NE.AND P1, PT, R233, 0x3, PT ;  /* 0x00000003e900780c */ /* 0x000fe20003f25270 */
        /* <DEDUP_REMOVED lines=23> */
.L_x_1774:
[----:B------:R-:W2:Y:S01]  /*37a0*/  LDL R36, [R1] ;  /* 0x0000000001247983 */ /* 0x000ea20000100800 */
[----:B------:R-:W-:Y:S01]  /*37b0*/  IMAD R99, R17, 0x8, R16 ;  /* 0x0000000811637824 */ /* 0x000fe200078e0210 */
[----:B------:R-:W-:Y:S01]  /*37c0*/  BSSY B1, `(.L_x_1775) ;  /* 0x0000004000017945 */ /* 0x000fe20003800000 */
[----:B--2---:R-:W-:-:S04]  /*37d0*/  SHF.L.U32 R107, R36, 0x1f, RZ ;  /* 0x0000001f246b7819 */ /* 0x004fc800000006ff */
[----:B------:R-:W0:Y:S02]  /*37e0*/  SYNCS.PHASECHK.TRANS64.TRYWAIT P5, [R99+URZ+0x30890], R107 ;  /* 0x0308906b630075a7 */ /* 0x000e2400080a017f */
[----:B0-----:R-:W-:Y:S05]  /*37f0*/  @!P5 BRA `(.L_x_1776) ;  /* 0x0000027800c8d947 */ /* 0x001fea0003800000 */
.L_x_2237:
[----:B------:R-:W-:Y:S05]  /*3800*/  BSYNC B1 ;  /* 0x0000000000017941 */ /* 0x000fea0003800000 */
.L_x_1775:
        /* <DEDUP_REMOVED lines=30> */
[----:B------:R-:W-:Y:S01]  /*39f0*/  FMUL.FTZ R39, R39, R134 ;  /* 0x0000008627277220 */ /* 0x000fe20000410000 */
[----:B------:R-:W-:Y:S01]  /*3a00*/  LOP3.LUT R36, R36, 0xffff0000, RZ, 0xc0, !PT ;  /* 0xffff000024247812 */ /* 0x000fe200078ec0ff */
[C---:B------:R-:W-:Y:S01]  /*3a10*/  FMUL.FTZ R143, R109.reuse, R140 ;  /* 0x0000008c6d8f7220 */ /* 0x040fe20000410000 */
[----:B------:R-:W-:Y:S01]  /*3a20*/  FMUL.FTZ R109, R109, R136 ;  /* 0x000000886d6d7220 */ /* 0x000fe20000410000 */
        /* <DEDUP_REMOVED lines=21> */
.L_x_1782:
[----:B------:R-:W-:Y:S05]  /*3b80*/  BSYNC B3 ;  /* 0x0000000000037941 */ /* 0x000fea0003800000 */
.L_x_1781:
[----:B--2---:R1:W-:Y:S02]  /*3b90*/  STG.E.128 desc[UR60][R50.64], R36 ;  /* 0x0000002432007986 */ /* 0x0043e4000c101d3c */
.L_x_1780:
[----:B------:R-:W-:Y:S05]  /*3ba0*/  BSYNC B2 ;  /* 0x0000000000027941 */ /* 0x000fea0003800000 */
.L_x_1779:
        /* <DEDUP_REMOVED lines=20> */
[C---:B------:R-:W-:Y:S01]  /*3cf0*/  LOP3.LUT R134, R133.reuse, 0xffff0000, RZ, 0xc0, !PT ;  /* 0xffff000085867812 */ /* 0x040fe200078ec0ff */
        /* <DEDUP_REMOVED lines=32> */
.L_x_1786:
[----:B------:R-:W-:Y:S05]  /*3f00*/  BSYNC B3 ;  /* 0x0000000000037941 */ /* 0x000fea0003800000 */
.L_x_1785:
[----:B--2---:R2:W-:Y:S02]  /*3f10*/  STG.E.128 desc[UR60][R50.64+0x80], R36 ;  /* 0x0000802432007986 */ /* 0x0045e4000c101d3c */
.L_x_1784:
[----:B------:R-:W-:Y:S05]  /*3f20*/  BSYNC B2 ;  /* 0x0000000000027941 */ /* 0x000fea0003800000 */
.L_x_1783:
[----:B------:R-:W-:Y:S01]  /*3f30*/  ISETP.NE.AND P0, PT, R94, RZ, PT ;  /* 0x000000ff5e00720c */ /* 0x000fe20003f05270 */
[----:B------:R-:W-:-:S12]  /*3f40*/  BSSY B2, `(.L_x_1787) ;  /* 0x0000036000027945 */ /* 0x000fd80003800000 */
[----:B------:R-:W-:Y:S05]  /*3f50*/  @!P0 BRA `(.L_x_1788) ;  /* 0x0000000000d08947 */ /* 0x000fea0003800000 */
[----:B-12---:R1:W2:Y:S01]  /*3f60*/  LDS.128 R36, [R101+0x24400] ;  /* 0x0244000065247984 */ /* 0x0062a20000000c00 */
        /* <DEDUP_REMOVED lines=49> */
.L_x_1790:
[----:B------:R-:W-:Y:S05]  /*4280*/  BSYNC B3 ;  /* 0x0000000000037941 */ /* 0x000fea0003800000 */
.L_x_1789:
[----:B--2---:R3:W-:Y:S02]  /*4290*/  STG.E.128 desc[UR60][R50.64+0x100], R36 ;  /* 0x0001002432007986 */ /* 0x0047e4000c101d3c */
.L_x_1788:
[----:B------:R-:W-:Y:S05]  /*42a0*/  BSYNC B2 ;  /* 0x0000000000027941 */ /* 0x000fea0003800000 */
.L_x_1787:
        /* <DEDUP_REMOVED lines=30> */
[----:B------:R-:W-:Y:S01]  /*4490*/  LOP3.LUT R128, R128, 0xffff0000, RZ, 0xc0, !PT ;  /* 0xffff000080807812 */ /* 0x000fe200078ec0ff */
[-C--:B------:R-:W-:Y:S01]  /*44a0*/  FMUL.FTZ R61, R61, R65.reuse ;  /* 0x000000413d3d7220 */ /* 0x080fe20000410000 */
[----:B------:R-:W-:Y:S01]  /*44b0*/  LOP3.LUT R126, R126, 0xffff0000, RZ, 0xc0, !PT ;  /* 0xffff00007e7e7812 */ /* 0x000fe200078ec0ff */
[----:B------:R-:W-:Y:S02]  /*44c0*/  IMAD.U32 R125, R125, 0x10000, RZ ;  /* 0x000100007d7d7824 */ /* 0x000fe400078e00ff */
[C---:B------:R-:W-:Y:S01]  /*44d0*/  FFMA.FTZ R73, R38.reuse, R64, -R73 ;  /* 0x0000004026497223 */ /* 0x040fe20000010849 */
[----:B------:R-:W-:Y:S01]  /*44e0*/  FFMA.FTZ R66, R38, R66, R39 ;  /* 0x0000004226427223 */ /* 0x000fe20000010027 */
[----:B------:R-:W-:Y:S01]  /*44f0*/  FFMA.FTZ R75, R60, R65, -R75 ;  /* 0x000000413c4b7223 */ /* 0x000fe2000001084b */
[----:B------:R-:W-:Y:S01]  /*4500*/  FMUL.FTZ R38, R36, R127 ;  /* 0x0000007f24267220 */ /* 0x000fe20000410000 */
[----:B------:R-:W-:Y:S01]  /*4510*/  FFMA.FTZ R60, R60, R67, R61 ;  /* 0x000000433c3c7223 */ /* 0x000fe2000001003d */
[C---:B------:R-:W-:Y:S01]  /*4520*/  FMUL.FTZ R39, R63.reuse, R128 ;  /* 0x000000803f277220 */ /* 0x040fe20000410000 */
[-C--:B------:R-:W-:Y:S01]  /*4530*/  FMUL.FTZ R36, R36, R125.reuse ;  /* 0x0000007d24247220 */ /* 0x080fe20000410000 */
        /* <DEDUP_REMOVED lines=10> */
[----:B------:R-:W-:-:S07]  /*45e0*/  IMAD.MOV.U32 R38, RZ, RZ, R60 ;  /* 0x000000ffff267224 */ /* 0x000fce00078e003c */
.L_x_1792:
[----:B------:R-:W-:Y:S05]  /*45f0*/  BSYNC B2 ;  /* 0x0000000000027941 */ /* 0x000fea0003800000 */
.L_x_1791:
[----:B--2---:R4:W-:Y:S02]  /*4600*/  STG.E.128 desc[UR60][R50.64+0x180], R36 ;  /* 0x0001802432007986 */ /* 0x0049e4000c101d3c */
.L_x_1778:
[----:B------:R-:W-:Y:S05]  /*4610*/  BSYNC B1 ;  /* 0x0000000000017941 */ /* 0x000fea0003800000 */
.L_x_1777:
        /* <DEDUP_REMOVED lines=54> */
.L_x_1797:
[----:B------:R-:W-:Y:S05]  /*4980*/  BSYNC B2 ;  /* 0x0000000000027941 */ /* 0x000fea0003800000 */
.L_x_1796:
[----:B--2---:R1:W-:Y:S02]  /*4990*/  STG.E.128 desc[UR60][R48.64], R36 ;  /* 0x0000002430007986 */ /* 0x0043e4000c101d3c */
.L_x_1795:
[----:B------:R-:W-:Y:S05]  /*49a0*/  BSYNC B1 ;  /* 0x0000000000017941 */ /* 0x000fea0003800000 */
.L_x_1794:
        /* <DEDUP_REMOVED lines=53> */
.L_x_1801:
[----:B------:R-:W-:Y:S05]  /*4d00*/  BSYNC B2 ;  /* 0x0000000000027941 */ /* 0x000fea0003800000 */
.L_x_1800:
[----:B--2---:R1:W-:Y:S02]  /*4d10*/  STG.E.128 desc[UR60][R48.64+0x80], R36 ;  /* 0x0000802430007986 */ /* 0x0043e4000c101d3c */
.L_x_1799:
[----:B------:R-:W-:Y:S05]  /*4d20*/  BSYNC B1 ;  /* 0x0000000000017941 */ /* 0x000fea0003800000 */
.L_x_1798:
        /* <DEDUP_REMOVED lines=53> */
.L_x_1805:
[----:B------:R-:W-:Y:S05]  /*5080*/  BSYNC B2 ;  /* 0x0000000000027941 */ /* 0x000fea0003800000 */
.L_x_1804:
[----:B--2---:R1:W-:Y:S02]  /*5090*/  STG.E.128 desc[UR60][R48.64+0x100], R36 ;  /* 0x0001002430007986 */ /* 0x0043e4000c101d3c */
.L_x_1803:
[----:B------:R-:W-:Y:S05]  /*50a0*/  BSYNC B1 ;  /* 0x0000000000017941 */ /* 0x000fea0003800000 */
.L_x_1802:
        /* <DEDUP_REMOVED lines=52> */
.L_x_1807:
[----:B------:R-:W-:Y:S05]  /*53f0*/  BSYNC B1 ;  /* 0x0000000000017941 */ /* 0x000fea0003800000 */
.L_x_1806:
[----:B--2---:R1:W-:Y:S01]  /*5400*/  STG.E.128 desc[UR60][R48.64+0x180], R36 ;  /* 0x0001802430007986 */ /* 0x0043e2000c101d3c */
[----:B------:R-:W-:Y:S05]  /*5410*/  BRA `(.L_x_1793) ;  /* 0x0000002c00c47947 */ /* 0x000fea0003800000 */
.L_x_1769:
        /* <DEDUP_REMOVED lines=32> */
[----:B------:R0:W5:Y:S04]  /*5620*/  @!P5 LDG.E.128 R36, desc[UR60][R52.64+0x80] ;  /* 0x0000803c3424d981 */ /* 0x000168000c1e1d00 */
[----:B------:R0:W5:Y:S04]  /*5630*/  @!P1 LDG.E.128 R40, desc[UR60][R52.64] ;  /* 0x0000003c34289981 */ /* 0x000168000c1e1d00 */
[----:B------:R0:W5:Y:S04]  /*5640*/  @!P1 LDG.E.128 R48, desc[UR60][R56.64] ;  /* 0x0000003c38309981 */ /* 0x000168000c1e1d00 */
[----:B------:R0:W5:Y:S02]  /*5650*/  @!P5 LDG.E.128 R44, desc[UR60][R56.64+0x80] ;  /* 0x0000803c382cd981 */ /* 0x000164000c1e1d00 */
.L_x_1809:
[----:B------:R-:W-:Y:S05]  /*5660*/  BSYNC B1 ;  /* 0x0000000000017941 */ /* 0x000fea0003800000 */
.L_x_1808:
        /* <DEDUP_REMOVED lines=25> */
[----:B------:R-:W-:Y:S02]  /*5800*/  LEA R68, P5, R71, UR4, 0x1 ;  /* 0x0000000447447c11 */ /* 0x000fe4000f8a08ff */
        /* <DEDUP_REMOVED lines=11> */
.L_x_1811:
[----:B------:R-:W-:Y:S05]  /*58c0*/  BSYNC B1 ;  /* 0x0000000000017941 */ /* 0x000fea0003800000 */
.L_x_1810:
[----:B0-----:R-:W-:Y:S01]  /*58d0*/  IMAD.MOV.U32 R68, RZ, RZ, R36 ;  /* 0x000000ffff447224 */ /* 0x001fe200078e0024 */
        /* <DEDUP_REMOVED lines=64> */
.L_x_1812:
[----:B------:R-:W2:Y:S01]  /*5ce0*/  LDL R68, [R1] ;  /* 0x0000000001447983 */ /* 0x000ea20000100800 */
[----:B------:R-:W-:Y:S01]  /*5cf0*/  IMAD R99, R17, 0x8, R16 ;  /* 0x0000000811637824 */ /* 0x000fe200078e0210 */
[----:B------:R-:W0:Y:S01]  /*5d00*/  LDC R122, c[0x0][0x2f4] ;  /* 0x0000bd00ff7a7b82 */ /* 0x000e220000000800 */
[----:B------:R-:W-:Y:S07]  /*5d10*/  BSSY B1, `(.L_x_1813) ;  /* 0x0000005000017945 */ /* 0x000fee0003800000 */
[----:B------:R-:W1:Y:S01]  /*5d20*/  LDC.64 R110, c[0x0][0x300] ;  /* 0x0000c000ff6e7b82 */ /* 0x000e620000000a00 */
[----:B--2---:R-:W-:-:S04]  /*5d30*/  SHF.L.U32 R107, R68, 0x1f, RZ ;  /* 0x0000001f446b7819 */ /* 0x004fc800000006ff */
[----:B------:R-:W2:Y:S02]  /*5d40*/  SYNCS.PHASECHK.TRANS64.TRYWAIT P5, [R99+URZ+0x30890], R107 ;  /* 0x0308906b630075a7 */ /* 0x000ea400080a017f */
[----:B012---:R-:W-:Y:S05]  /*5d50*/  @!P5 BRA `(.L_x_1814) ;  /* 0x000002540084d947 */ /* 0x007fea0003800000 */
.L_x_2238:
[----:B------:R-:W-:Y:S05]  /*5d60*/  BSYNC B1 ;  /* 0x0000000000017941 */ /* 0x000fea0003800000 */
.L_x_1813:
[----:B------:R-:W-:Y:S01]  /*5d70*/  BSSY B1, `(.L_x_1815) ;  /* 0x0000117000017945 */ /* 0x000fe20003800000 */
[----:B------:R-:W-:Y:S02]  /*5d80*/  IMAD.IADD R124, R122, 0x1, -R29 ;  /* 0x000000017a7c7824 */ /* 0x000fe400078e0a1d */
[----:B------:R-:W-:Y:S01]  /*5d90*/  IMAD.MOV.U32 R113, RZ, RZ, R73 ;  /* 0x000000ffff717224 */ /* 0x000fe200078e0049 */
[----:B------:R-:W-:Y:S06]  /*5da0*/  @P4 BRA `(.L_x_1816) ;  /* 0x00000010004c4947 */ /* 0x000fec0003800000 */
[----:B------:R-:W-:Y:S01]  /*5db0*/  ISETP.NE.AND P4, PT, R30, RZ, PT ;  /* 0x000000ff1e00720c */ /* 0x000fe20003f85270 */
[-C--:B------:R-:W-:Y:S01]  /*5dc0*/  IMAD.WIDE.U32 R114, R218, R110.reuse, R112 ;  /* 0x0000006eda727225 */ /* 0x080fe200078e0070 */
[----:B------:R-:W-:Y:S01]  /*5dd0*/  SHF.R.S32.HI R68, RZ, 0x1f, R218 ;  /* 0x0000001fff447819 */ /* 0x000fe200000114da */
[----:B------:R-:W-:Y:S04]  /*5de0*/  BSSY B2, `(.L_x_1817) ;  /* 0x0000089000027945 */ /* 0x000fe80003800000 */
[----:B------:R-:W-:-:S04]  /*5df0*/  IMAD R68, R68, R110, RZ ;  /* 0x0000006e44447224 */ /* 0x000fc800078e02ff */
[----:B------:R-:W-:-:S04]  /*5e00*/  IMAD R131, R218, R111, R68 ;  /* 0x0000006fda837224 */ /* 0x000fc800078e0244 */
[----:B------:R-:W-:Y:S01]  /*5e10*/  IMAD.IADD R131, R131, 0x1, R115 ;  /* 0x0000000183837824 */ /* 0x000fe200078e0273 */
[----:B------:R-:W-:Y:S06]  /*5e20*/  @!P4 BRA `(.L_x_1818) ;  /* 0x000000080010c947 */ /* 0x000fec0003800000 */
[----:B------:R-:W2:Y:S01]  /*5e30*/  LDL R75, [R1+0x3c] ;  /* 0x00003c00014b7983 */ /* 0x000ea20000100800 */
[----:B------:R-:W-:Y:S01]  /*5e40*/  SEL R68, R29, R124, !P3 ;  /* 0x0000007c1d447207 */ /* 0x000fe20005800000 */
[----:B------:R-:W-:Y:S01]  /*5e50*/  IMAD.SHL.U32 R116, R218, 0x40, RZ ;  /* 0x00000040da747824 */ /* 0x000fe200078e00ff */
[----:B------:R-:W-:Y:S01]  /*5e60*/  IADD3 R72, P4, P5, R88, R114, R90 ;  /* 0x0000007258487210 */ /* 0x000fe20007d9e05a */
[----:B------:R-:W-:Y:S01]  /*5e70*/  IMAD.SHL.U32 R117, R218, 0x40, RZ ;  /* 0x00000040da757824 */ /* 0x000fe200078e00ff */
[----:B------:R-:W-:Y:S01]  /*5e80*/  SHF.R.S32.HI R69, RZ, 0x1f, R68 ;  /* 0x0000001fff457819 */ /* 0x000fe20000011444 */
[----:B------:R-:W-:Y:S01]  /*5e90*/  BSSY B3, `(.L_x_1819) ;  /* 0x000007b000037945 */ /* 0x000fe20003800000 */
[----:B------:R-:W-:Y:S02]  /*5ea0*/  IADD3.X R74, R0, R131, R96, P4, P5 ;  /* 0x00000083004a7210 */ /* 0x000fe400027ea460 */
[----:B------:R-:W-:Y:S02]  /*5eb0*/  LEA.HI R68, R69, R68, RZ, 0x4 ;  /* 0x0000004445447211 */ /* 0x000fe400078f20ff */
[----:B------:R-:W-:-:S02]  /*5ec0*/  LOP3.LUT R116, R116, 0x1c0, RZ, 0xc0, !PT ;  /* 0x000001c074747812 */ /* 0x000fc400078ec0ff */
[----:B------:R-:W-:Y:S02]  /*5ed0*/  LEA.HI.SX32 R68, R68, R35, 0x1c ;  /* 0x0000002344447211 */ /* 0x000fe400078fe2ff */
[----:B------:R-:W-:Y:S02]  /*5ee0*/  SHF.R.U32.HI R116, RZ, 0x3, R116 ;  /* 0x00000003ff747819 */ /* 0x000fe40000011674 */
[----:B------:R-:W-:Y:S01]  /*5ef0*/  SHF.R.S32.HI R71, RZ, 0x1f, R68 ;  /* 0x0000001fff477819 */ /* 0x000fe20000011444 */
[----:B------:R-:W-:-:S03]  /*5f00*/  IMAD.SHL.U32 R69, R68, 0x8, RZ ;  /* 0x0000000844457824 */ /* 0x000fc600078e00ff */
[----:B------:R-:W-:Y:S02]  /*5f10*/  LEA.HI R71, R71, R68, RZ, 0x3 ;  /* 0x0000004447477211 */ /* 0x000fe400078f18ff */
[----:B------:R-:W-:-:S03]  /*5f20*/  ISETP.GE.AND P4, PT, R69, R122, PT ;  /* 0x0000007a4500720c */ /* 0x000fc60003f86270 */
[----:B------:R-:W-:-:S05]  /*5f30*/  IMAD.SHL.U32 R71, R71, 0x200, RZ ;  /* 0x0000020047477824 */ /* 0x000fca00078e00ff */
[----:B------:R-:W-:-:S05]  /*5f40*/  LOP3.LUT R71, R71, 0x7ffff000, RZ, 0xc0, !PT ;  /* 0x7ffff00047477812 */ /* 0x000fca00078ec0ff */
[--C-:B------:R-:W-:Y:S02]  /*5f50*/  @!P4 SHF.R.S32.HI R70, RZ, 0x1f, R69.reuse ;  /* 0x0000001fff46c819 */ /* 0x100fe40000011445 */
[----:B------:R-:W-:Y:S02]  /*5f60*/  @!P4 IADD3 R73, P5, P6, R88, R114, R69 ;  /* 0x000000725849c210 */ /* 0x000fe40007ebe045 */
[----:B------:R-:W-:Y:S02]  /*5f70*/  LOP3.LUT R69, R69, 0x38, RZ, 0xc0, !PT ;  /* 0x0000003845457812 */ /* 0x000fe400078ec0ff */
[----:B------:R-:W-:Y:S02]  /*5f80*/  @!P4 IADD3.X R70, R0, R131, R70, P5, P6 ;  /* 0x000000830046c210 */ /* 0x000fe40002fec446 */
[----:B------:R-:W-:-:S04]  /*5f90*/  LOP3.LUT R69, R69, 0x1c0, R117, 0xf8, !PT ;  /* 0x000001c045457812 */ /* 0x000fc800078ef875 */
[----:B------:R-:W-:Y:S01]  /*5fa0*/  LOP3.LUT R68, R69, R116, RZ, 0x3c, !PT ;  /* 0x0000007445447212 */ /* 0x000fe200078e3cff */
[----:B------:R-:W-:Y:S01]  /*5fb0*/  IMAD R69, R17, 0x4000, R6 ;  /* 0x0000400011457824 */ /* 0x000fe200078e0206 */
[----:B------:R-:W-:-:S03]  /*5fc0*/  LEA R116, P5, R72, R108, 0x1 ;  /* 0x0000006c48747211 */ /* 0x000fc600078a08ff */
[----:B------:R-:W-:Y:S01]  /*5fd0*/  IMAD R69, R69, 0x2, R16 ;  /* 0x0000000245457824 */ /* 0x000fe200078e0210 */
[----:B------:R-:W-:Y:S02]  /*5fe0*/  LEA.HI.X R117, R72, R109, R74, 0x1, P5 ;  /* 0x0000006d48757211 */ /* 0x000fe400028f0c4a */
[----:B------:R-:W-:-:S04]  /*5ff0*/  @!P4 LEA R118, P5, R73, R108, 0x1 ;  /* 0x0000006c4976c211 */ /* 0x000fc800078a08ff */
[----:B------:R-:W-:Y:S02]  /*6000*/  @!P4 LEA.HI.X R119, R73, R109, R70, 0x1, P5 ;  /* 0x0000006d4977c211 */ /* 0x000fe400028f0c46 */
[----:B------:R-:W-:Y:S02]  /*6010*/  ISETP.GE.AND P5, PT, R18, R120, PT ;  /* 0x000000781200720c */ /* 0x000fe40003fa6270 */
[----:B--2---:R-:W-:-:S05]  /*6020*/  IADD3 R68, R68, R71, R75 ;  /* 0x0000004744447210 */ /* 0x004fca0007ffe04b */
[----:B------:R-:W-:-:S04]  /*6030*/  IMAD R71, R17, 0x4000, R68 ;  /* 0x0000400011477824 */ /* 0x000fc800078e0244 */
[----:B------:R-:W-:Y:S02]  /*6040*/  IMAD R72, R71, 0x2, R16 ;  /* 0x0000000247487824 */ /* 0x000fe400078e0210 */
[----:B------:R-:W1:Y:S04]  /*6050*/  LDS.128 R68, [R69+0x20400] ;  /* 0x0204000045447984 */ /* 0x000e680000000c00 */
[----:B------:R-:W2:Y:S01]  /*6060*/  LDS.128 R72, [R72+0x20400] ;  /* 0x0204000048487984 */ /* 0x000ea20000000c00 */
[----:B------:R-:W-:Y:S05]  /*6070*/  @P5 BRA `(.L_x_1820) ;  /* 0x0000000400705947 */ /* 0x000fea0003800000 */
[----:B------:R-:W-:Y:S01]  /*6080*/  SHF.R.U32.HI R157, RZ, 0x10, R49 ;  /* 0x00000010ff9d7819 */ /* 0x000fe20000011631 */
[----:B--2---:R-:W-:Y:S01]  /*6090*/  IMAD.U32 R152, R75, 0x10000, RZ ;  /* 0x000100004b987824 */ /* 0x004fe200078e00ff */
[----:B------:R-:W-:Y:S01]  /*60a0*/  SHF.R.U32.HI R159, RZ, 0x10, R41 ;  /* 0x00000010ff9f7819 */ /* 0x000fe20000011629 */
[----:B------:R-:W-:Y:S01]  /*60b0*/  IMAD.U32 R155, R73, 0x10000, RZ ;  /* 0x00010000499b7824 */ /* 0x000fe200078e00ff */
[----:B------:R-:W-:Y:S01]  /*60c0*/  SHF.R.U64 R158, R42, 0x10, R43 ;  /* 0x000000102a9e7819 */ /* 0x000fe2000000122b */
[----:B-1----:R-:W-:Y:S01]  /*60d0*/  IMAD.U32 R148, R71, 0x10000, RZ ;  /* 0x0001000047947824 */ /* 0x002fe200078e00ff */
[----:B------:R-:W-:Y:S01]  /*60e0*/  SHF.R.U64 R153, R50, 0x10, R51 ;  /* 0x0000001032997819 */ /* 0x000fe20000001233 */
[----:B------:R-:W-:Y:S01]  /*60f0*/  IMAD.U32 R150, R69, 0x10000, RZ ;  /* 0x0001000045967824 */ /* 0x000fe200078e00ff */
[----:B------:R-:W-:Y:S01]  /*6100*/  PRMT R157, R164, 0x5410, R157 ;  /* 0x00005410a49d7816 */ /* 0x000fe2000000009d */
[----:B------:R-:W-:Y:S01]  /*6110*/  IMAD.U32 R42, R70, 0x10000, RZ ;  /* 0x00010000462a7824 */ /* 0x000fe200078e00ff */
[----:B------:R-:W-:-:S02]  /*6120*/  LOP3.LUT R50, R75, 0xffff0000, RZ, 0xc0, !PT ;  /* 0xffff00004b327812 */ /* 0x000fc400078ec0ff */
[----:B------:R-:W-:Y:S02]  /*6130*/  PRMT R75, R161, 0x5410, R159 ;  /* 0x00005410a14b7816 */ /* 0x000fe4000000009f */
[----:B------:R-:W-:Y:S01]  /*6140*/  SHF.R.U64 R160, R40, 0x10, R41 ;  /* 0x0000001028a07819 */ /* 0x000fe20000001229 */
[----:B------:R-:W-:Y:S01]  /*6150*/  IMAD.U32 R41, R72, 0x10000, RZ ;  /* 0x0001000048297824 */ /* 0x000fe200078e00ff */
[----:B------:R-:W-:Y:S01]  /*6160*/  SHF.R.U64 R149, R48, 0x10, R49 ;  /* 0x0000001030957819 */ /* 0x000fe20000001231 */
[----:B------:R-:W-:Y:S01]  /*6170*/  IMAD.U32 R40, R68, 0x10000, RZ ;  /* 0x0001000044287824 */ /* 0x000fe200078e00ff */
[----:B------:R-:W-:Y:S02]  /*6180*/  SHF.R.U32.HI R154, RZ, 0x10, R51 ;  /* 0x00000010ff9a7819 */ /* 0x000fe40000011633 */
[----:B------:R-:W-:Y:S01]  /*6190*/  PRMT R49, R123, 0x5432, R158 ;  /* 0x000054327b317816 */ /* 0x000fe2000000009e */
[----:B------:R-:W-:Y:S01]  /*61a0*/  IMAD.U32 R158, R157, 0x10000, RZ ;  /* 0x000100009d9e7824 */ /* 0x000fe200078e00ff */
[----:B------:R-:W-:Y:S01]  /*61b0*/  SHF.R.U32.HI R156, RZ, 0x10, R43 ;  /* 0x00000010ff9c7819 */ /* 0x000fe2000001162b */
[----:B------:R-:W-:Y:S01]  /*61c0*/  IMAD.U32 R43, R74, 0x10000, RZ ;  /* 0x000100004a2b7824 */ /* 0x000fe200078e00ff */
[----:B------:R-:W-:-:S02]  /*61d0*/  LOP3.LUT R151, R73, 0xffff0000, RZ, 0xc0, !PT ;  /* 0xffff000049977812 */ /* 0x000fc400078ec0ff */
[----:B------:R-:W-:Y:S01]  /*61e0*/  LOP3.LUT R48, R71, 0xffff0000, RZ, 0xc0, !PT ;  /* 0xffff000047307812 */ /* 0x000fe200078ec0ff */
[----:B------:R-:W-:Y:S01]  /*61f0*/  IMAD.U32 R71, R75, 0x10000, RZ ;  /* 0x000100004b477824 */ /* 0x000fe200078e00ff */
[----:B------:R-:W-:Y:S02]  /*6200*/  LOP3.LUT R51, R69, 0xffff0000, RZ, 0xc0, !PT ;  /* 0xffff000045337812 */ /* 0x000fe400078ec0ff */
[----:B------:R-:W-:Y:S02]  /*6210*/  PRMT R73, R126, 0x5432, R160 ;  /* 0x000054327e497816 */ /* 0x000fe400000000a0 */
[----:B------:R-:W-:Y:S01]  /*6220*/  PRMT R69, R162, 0x5410, R153 ;  /* 0x00005410a2457816 */ /* 0x000fe20000000099 */
[----:B------:R-:W-:Y:S01]  /*6230*/  FMUL.FTZ R153, R155, R158 ;  /* 0x0000009e9b997220 */ /* 0x000fe20000410000 */
[----:B------:R-:W-:Y:S02]  /*6240*/  PRMT R159, R125, 0x5432, R154 ;  /* 0x000054327d9f7816 */ /* 0x000fe4000000009a */
[----:B------:R-:W-:Y:S01]  /*6250*/  LOP3.LUT R160, R157, 0xffff0000, RZ, 0xc0, !PT ;  /* 0xffff00009da07812 */ /* 0x000fe200078ec0ff */
[-C--:B------:R-:W-:Y:S01]  /*6260*/  FMUL.FTZ R157, R155, R71.reuse ;  /* 0x000000479b9d7220 */ /* 0x080fe20000410000 */
[----:B------:R-:W-:Y:S01]  /*6270*/  PRMT R156, R121, 0x5432, R156 ;  /* 0x00005432799c7816 */ /* 0x000fe2000000009c */
[----:B------:R-:W-:Y:S01]  /*6280*/  FFMA.FTZ R71, R150, R71, -R153 ;  /* 0x0000004796477223 */ /* 0x000fe20000010899 */
[----:B------:R-:W-:Y:S01]  /*6290*/  LOP3.LUT R154, R75, 0xffff0000, RZ, 0xc0, !PT ;  /* 0xffff00004b9a7812 */ /* 0x000fe200078ec0ff */
[----:B------:R-:W-:-:S02]  /*62a0*/  IMAD.U32 R155, R159, 0x10000, RZ ;  /* 0x000100009f9b7824 */ /* 0x000fc400078e00ff */
[C---:B------:R-:W-:Y:S01]  /*62b0*/  FMUL.FTZ R162, R151.reuse, R160 ;  /* 0x000000a097a27220 */ /* 0x040fe20000410000 */
[----:B------:R-:W-:Y:S02]  /*62c0*/  IMAD.U32 R153, R156, 0x10000, RZ ;  /* 0x000100009c997824 */ /* 0x000fe400078e00ff */
[----:B------:R-:W-:Y:S01]  /*62d0*/  FFMA.FTZ R75, R150, R158, R157 ;  /* 0x0000009e964b7223 */ /* 0x000fe2000001009d */
[-C--:B------:R-:W-:Y:S01]  /*62e0*/  FMUL.FTZ R158, R151, R154.reuse ;  /* 0x0000009a979e7220 */ /* 0x080fe20000410000 */
[----:B------:R-:W-:Y:S01]  /*62f0*/  FFMA.FTZ R150, R51, R154, -R162 ;  /* 0x0000009a33967223 */ /* 0x000fe200000108a2 */
[C---:B------:R-:W-:Y:S01]  /*6300*/  FMUL.FTZ R151, R152.reuse, R155 ;  /* 0x0000009b98977220 */ /* 0x040fe20000410000 */
[----:B------:R-:W-:Y:S01]  /*6310*/  LOP3.LUT R159, R159, 0xffff0000, RZ, 0xc0, !PT ;  /* 0xffff00009f9f7812 */ /* 0x000fe200078ec0ff */
[-C--:B------:R-:W-:Y:S01]  /*6320*/  FMUL.FTZ R154, R152, R153.reuse ;  /* 0x00000099989a7220 */ /* 0x080fe20000410000 */
[----:B------:R-:W-:Y:S01]  /*6330*/  PRMT R149, R163, 0x5410, R149 ;  /* 0x00005410a3957816 */ /* 0x000fe20000000095 */
[----:B------:R-:W-:Y:S01]  /*6340*/  FFMA.FTZ R152, R51, R160, R158 ;  /* 0x000000a033987223 */ /* 0x000fe2000001009e */
[----:B------:R-:W-:Y:S01]  /*6350*/  FFMA.FTZ R51, R148, R153, -R151 ;  /* 0x0000009994337223 */ /* 0x000fe20000010897 */
[----:B------:R-:W-:Y:S01]  /*6360*/  LOP3.LUT R153, R156, 0xffff0000, RZ, 0xc0, !PT ;  /* 0xffff00009c997812 */ /* 0x000fe200078ec0ff */
[----:B------:R-:W-:Y:S01]  /*6370*/  FFMA.FTZ R148, R148, R155, R154 ;  /* 0x0000009b94947223 */ /* 0x000fe2000001009a */
[----:B------:R-:W-:Y:S01]  /*6380*/  FMUL.FTZ R155, R50, R159 ;  /* 0x0000009f329b7220 */ /* 0x000fe20000410000 */
[----:B------:R-:W-:Y:S01]  /*6390*/  IMAD.U32 R154, R149, 0x10000, RZ ;  /* 0x00010000959a7824 */ /* 0x000fe200078e00ff */
[----:B------:R-:W-:Y:S01]  /*63a0*/  LOP3.LUT R72, R72, 0xffff0000, RZ, 0xc0, !PT ;  /* 0xffff000048487812 */ /* 0x000fe200078ec0ff */
[----:B------:R-:W-:-:S02]  /*63b0*/  IMAD.U32 R151, R73, 0x10000, RZ ;  /* 0x0001000049977824 */ /* 0x000fc400078e00ff */
[-C--:B------:R-:W-:Y:S01]  /*63c0*/  FMUL.FTZ R157, R50, R153.reuse ;  /* 0x00000099329d7220 */ /* 0x080fe20000410000 */
[----:B------:R-:W-:Y:S01]  /*63d0*/  FFMA.FTZ R156, R48, R153, -R155 ;  /* 0x00000099309c7223 */ /* 0x000fe2000001089b */
[-C--:B------:R-:W-:Y:S01]  /*63e0*/  FMUL.FTZ R153, R41, R154.reuse ;  /* 0x0000009a29997220 */ /* 0x080fe20000410000 */
[----:B------:R-:W-:Y:S01]  /*63f0*/  LOP3.LUT R149, R149, 0xffff0000, RZ, 0xc0, !PT ;  /* 0xffff000095957812 */ /* 0x000fe200078ec0ff */
[-C--:B------:R-:W-:Y:S01]  /*6400*/  FMUL.FTZ R41, R41, R151.reuse ;  /* 0x0000009729297220 */ /* 0x080fe20000410000 */
[----:B------:R-:W-:Y:S01]  /*6410*/  LOP3.LUT R68, R68, 0xffff0000, RZ, 0xc0, !PT ;  /* 0xffff000044447812 */ /* 0x000fe200078ec0ff */
[C---:B------:R-:W-:Y:S01]  /*6420*/  FFMA.FTZ R153, R40.reuse, R151, -R153 ;  /* 0x0000009728997223 */ /* 0x040fe20000010899 */
[----:B------:R-:W-:Y:S01]  /*6430*/  LOP3.LUT R73, R73, 0xffff0000, RZ, 0xc0, !PT ;  /* 0xffff000049497812 */ /* 0x000fe200078ec0ff */
[----:B------:R-:W-:Y:S01]  /*6440*/  FFMA.FTZ R154, R40, R154, R41 ;  /* 0x0000009a289a7223 */ /* 0x000fe20000010029 */
[----:B------:R-:W-:Y:S01]  /*6450*/  FMUL.FTZ R155, R72, R149 ;  /* 0x00000095489b7220 */ /* 0x000fe20000410000 */
[----:B------:R-:W-:Y:S01]  /*6460*/  IMAD.U32 R41, R69, 0x10000, RZ ;  /* 0x0001000045297824 */ /* 0x000fe200078e00ff */
[----:B------:R-:W-:Y:S01]  /*6470*/  LOP3.LUT R74, R74, 0xffff0000, RZ, 0xc0, !PT ;  /* 0xffff00004a4a7812 */ /* 0x000fe200078ec0ff */
[----:B------:R-:W-:Y:S01]  /*6480*/  IMAD.U32 R40, R49, 0x10000, RZ ;  /* 0x0001000031287824 */ /* 0x000fe200078e00ff */
[----:B------:R-:W-:Y:S01]  /*6490*/  LOP3.LUT R69, R69, 0xffff0000, RZ, 0xc0, !PT ;  /* 0xffff000045457812 */ /* 0x000fe200078ec0ff */
[----:B------:R-:W-:Y:S01]  /*64a0*/  FFMA.FTZ R157, R48, R159, R157 ;  /* 0x0000009f309d7223 */ /* 0x000fe2000001009d */
[----:B------:R-:W-:Y:S01]  /*64b0*/  LOP3.LUT R49, R49, 0xffff0000, RZ, 0xc0, !PT ;  /* 0xffff000031317812 */ /* 0x000fe200078ec0ff */
[-C--:B------:R-:W-:Y:S01]  /*64c0*/  FMUL.FTZ R151, R72, R73.reuse ;  /* 0x0000004948977220 */ /* 0x080fe20000410000 */
[----:B------:R-:W-:Y:S01]  /*64d0*/  FFMA.FTZ R48, R68, R73, -R155 ;  /* 0x0000004944307223 */ /* 0x000fe2000001089b */
[C---:B------:R-:W-:Y:S01]  /*64e0*/  FMUL.FTZ R73, R43.reuse, R41 ;  /* 0x000000292b497220 */ /* 0x040fe20000410000 */
[-C--:B------:R-:W-:Y:S01]  /*64f0*/  FMUL.FTZ R50, R43, R40.reuse ;  /* 0x000000282b327220 */ /* 0x080fe20000410000 */
[----:B------:R-:W-:Y:S01]  /*6500*/  LOP3.LUT R70, R70, 0xffff0000, RZ, 0xc0, !PT ;  /* 0xffff000046467812 */ /* 0x000fe200078ec0ff */
[C---:B------:R-:W-:Y:S01]  /*6510*/  FMUL.FTZ R43, R74.reuse, R69 ;  /* 0x000000454a2b7220 */ /* 0x040fe20000410000 */
[----:B------:R-:W-:Y:S01]  /*6520*/  FMUL.FTZ R74, R74, R49 ;  /* 0x000000314a4a7220 */ /* 0x000fe20000410000 */
[C---:B------:R-:W-:Y:S01]  /*6530*/  FFMA.FTZ R73, R42.reuse, R40, -R73 ;  /* 0x000000282a497223 */ /* 0x040fe20000010849 */
[----:B------:R-:W-:Y:S01]  /*6540*/  FFMA.FTZ R50, R42, R41, R50 ;  /* 0x000000292a327223 */ /* 0x000fe20000010032 */
[C---:B------:R-:W-:Y:S01]  /*6550*/  FFMA.FTZ R40, R70.reuse, R49, -R43 ;  /* 0x0000003146287223 */ /* 0x040fe2000001082b */
[----:B------:R-:W-:Y:S01]  /*6560*/  FFMA.FTZ R69, R70, R69, R74 ;  /* 0x0000004546457223 */ /* 0x000fe2000001004a */
[----:B------:R-:W-:Y:S01]  /*6570*/  F2FP.BF16.F32.PACK_AB R71, R150, R71 ;  /* 0x000000479647723e */ /* 0x000fe200000010ff */
[----:B------:R-:W-:Y:S01]  /*6580*/  FFMA.FTZ R151, R68, R149, R151 ;  /* 0x0000009544977223 */ /* 0x000fe20000010097 */
[----:B------:R-:W-:-:S02]  /*6590*/  F2FP.BF16.F32.PACK_AB R75, R152, R75 ;  /* 0x0000004b984b723e */ /* 0x000fc400000010ff */
[----:B------:R-:W-:Y:S02]  /*65a0*/  F2FP.BF16.F32.PACK_AB R51, R156, R51 ;  /* 0x000000339c33723e */ /* 0x000fe400000010ff */
        /* <DEDUP_REMOVED lines=8> */
[----:B------:R-:W-:-:S07]  /*6630*/  IMAD.MOV.U32 R75, RZ, RZ, R148 ;  /* 0x000000ffff4b7224 */ /* 0x000fce00078e0094 */
.L_x_1820:
[----:B------:R-:W-:Y:S05]  /*6640*/  BSYNC B3 ;  /* 0x0000000000037941 */ /* 0x000fea0003800000 */
.L_x_1819:
[----:B-1----:R1:W-:Y:S04]  /*6650*/  STG.E.128 desc[UR60][R116.64], R68 ;  /* 0x0000004474007986 */ /* 0x0023e8000c101d3c */
[----:B--2---:R1:W-:Y:S02]  /*6660*/  @!P4 STG.E.128 desc[UR60][R118.64], R72 ;  /* 0x000000487600c986 */ /* 0x0043e4000c101d3c */
.L_x_1818:
[----:B------:R-:W-:Y:S05]  /*6670*/  BSYNC B2 ;  /* 0x0000000000027941 */ /* 0x000fea0003800000 */
.L_x_1817:
[----:B------:R-:W-:-:S13]  /*6680*/  ISETP.NE.AND P4, PT, R93, RZ, PT ;  /* 0x000000ff5d00720c */ /* 0x000fda0003f85270 */
[----:B------:R-:W-:Y:S05]  /*6690*/  @!P4 BRA `(.L_x_1816) ;  /* 0x000000080010c947 */ /* 0x000fea0003800000 */
[----:B------:R-:W2:Y:S01]  /*66a0*/  LDL R50, [R1+0x3c] ;  /* 0x00003c0001327983 */ /* 0x000ea20000100800 */
[----:B------:R-:W-:Y:S01]  /*66b0*/  SEL R40, R29, R124, !P2 ;  /* 0x0000007c1d287207 */ /* 0x000fe20005000000 */
[----:B------:R-:W-:Y:S01]  /*66c0*/  IMAD.SHL.U32 R51, R218, 0x40, RZ ;  /* 0x00000040da337824 */ /* 0x000fe200078e00ff */
[----:B------:R-:W-:Y:S01]  /*66d0*/  IADD3 R48, P4, P5, R88, R114, R92 ;  /* 0x0000007258307210 */ /* 0x000fe20007d9e05c */
[----:B-1----:R-:W-:Y:S01]  /*66e0*/  IMAD.SHL.U32 R68, R218, 0x40, RZ ;  /* 0x00000040da447824 */ /* 0x002fe200078e00ff */
        /* <DEDUP_REMOVED lines=17> */
[----:B------:R-:W-:Y:S02]  /*6800*/  LOP3.LUT R41, R41, 0x1c0, R68, 0xf8, !PT ;  /* 0x000001c029297812 */ /* 0x000fe400078ef844 */
[----:B------:R-:W-:-:S02]  /*6810*/  LEA R68, P5, R48, R108, 0x1 ;  /* 0x0000006c30447211 */ /* 0x000fc400078a08ff */
[----:B------:R-:W-:Y:S01]  /*6820*/  LOP3.LUT R40, R41, R51, RZ, 0x3c, !PT ;  /* 0x0000003329287212 */ /* 0x000fe200078e3cff */
[----:B------:R-:W-:Y:S01]  /*6830*/  IMAD R41, R17, 0x4000, R8 ;  /* 0x0000400011297824 */ /* 0x000fe200078e0208 */
[----:B------:R-:W-:Y:S02]  /*6840*/  LEA.HI.X R69, R48, R109, R49, 0x1, P5 ;  /* 0x0000006d30457211 */ /* 0x000fe400028f0c31 */
[----:B------:R-:W-:Y:S01]  /*6850*/  @!P4 LEA R70, P5, R114, R108, 0x1 ;  /* 0x0000006c7246c211 */ /* 0x000fe200078a08ff */
[----:B------:R-:W-:-:S03]  /*6860*/  IMAD R41, R41, 0x2, R16 ;  /* 0x0000000229297824 */ /* 0x000fc600078e0210 */
        /* <DEDUP_REMOVED lines=8> */
[----:B------:R-:W-:Y:S02]  /*68f0*/  SHF.R.U32.HI R73, RZ, 0x10, R45 ;  /* 0x00000010ff497819 */ /* 0x000fe4000001162d */
[----:B------:R-:W-:Y:S02]  /*6900*/  SHF.R.U32.HI R116, RZ, 0x10, R37 ;  /* 0x00000010ff747819 */ /* 0x000fe40000011625 */
[----:B------:R-:W-:Y:S02]  /*6910*/  PRMT R144, R144, 0x5410, R73 ;  /* 0x0000541090907816 */ /* 0x000fe40000000049 */
[----:B------:R-:W-:Y:S01]  /*6920*/  SHF.R.U64 R72, R44, 0x10, R45 ;  /* 0x000000102c487819 */ /* 0x000fe2000000122d */
[----:B-1----:R-:W-:Y:S01]  /*6930*/  IMAD.U32 R44, R41, 0x10000, RZ ;  /* 0x00010000292c7824 */ /* 0x002fe200078e00ff */
[----:B------:R-:W-:Y:S01]  /*6940*/  PRMT R147, R147, 0x5410, R116 ;  /* 0x0000541093937816 */ /* 0x000fe20000000074 */
[----:B------:R-:W-:Y:S01]  /*6950*/  IMAD.U32 R73, R144, 0x10000, RZ ;  /* 0x0001000090497824 */ /* 0x000fe200078e00ff */
[--C-:B------:R-:W-:Y:S01]  /*6960*/  SHF.R.U64 R114, R38, 0x10, R39.reuse ;  /* 0x0000001026727819 */ /* 0x100fe20000001227 */
[----:B------:R-:W-:Y:S01]  /*6970*/  IMAD.U32 R38, R40, 0x10000, RZ ;  /* 0x0001000028267824 */ /* 0x000fe200078e00ff */
[----:B------:R-:W-:Y:S01]  /*6980*/  SHF.R.U32.HI R75, RZ, 0x10, R39 ;  /* 0x00000010ff4b7819 */ /* 0x000fe20000011627 */
[----:B--2---:R-:W-:Y:S01]  /*6990*/  IMAD.U32 R39, R49, 0x10000, RZ ;  /* 0x0001000031277824 */ /* 0x004fe200078e00ff */
[----:B------:R-:W-:-:S02]  /*69a0*/  SHF.R.U32.HI R115, RZ, 0x10, R47 ;  /* 0x00000010ff737819 */ /* 0x000fc4000001162f */
[----:B------:R-:W-:Y:S01]  /*69b0*/  PRMT R143, R143, 0x5410, R72 ;  /* 0x000054108f8f7816 */ /* 0x000fe20000000048 */
[----:B------:R-:W-:Y:S01]  /*69c0*/  IMAD.U32 R72, R147, 0x10000, RZ ;  /* 0x0001000093487824 */ /* 0x000fe200078e00ff */
[----:B------:R-:W-:Y:S01]  /*69d0*/  PRMT R140, R140, 0x5410, R75 ;  /* 0x000054108c8c7816 */ /* 0x000fe2000000004b */
[-C--:B------:R-:W-:Y:S01]  /*69e0*/  FMUL.FTZ R75, R39, R73.reuse ;  /* 0x00000049274b7220 */ /* 0x080fe20000410000 */
[----:B------:R-:W-:Y:S01]  /*69f0*/  SHF.R.U64 R74, R46, 0x10, R47 ;  /* 0x000000102e4a7819 */ /* 0x000fe2000000122f */
[----:B------:R-:W-:Y:S01]  /*6a00*/  IMAD.U32 R46, R43, 0x10000, RZ ;  /* 0x000100002b2e7824 */ /* 0x000fe200078e00ff */
[----:B------:R-:W-:Y:S01]  /*6a10*/  PRMT R142, R142, 0x5410, R115 ;  /* 0x000054108e8e7816 */ /* 0x000fe20000000073 */
[-C--:B------:R-:W-:Y:S01]  /*6a20*/  FMUL.FTZ R115, R39, R72.reuse ;  /* 0x0000004827737220 */ /* 0x080fe20000410000 */
[----:B------:R-:W-:Y:S01]  /*6a30*/  FFMA.FTZ R39, R44, R72, -R75 ;  /* 0x000000482c277223 */ /* 0x000fe2000001084b */
[----:B------:R-:W-:Y:S01]  /*6a40*/  LOP3.LUT R47, R49, 0xffff0000, RZ, 0xc0, !PT ;  /* 0xffff0000312f7812 */ /* 0x000fe200078ec0ff */
[----:B------:R-:W-:Y:S01]  /*6a50*/  IMAD.U32 R49, R51, 0x10000, RZ ;  /* 0x0001000033317824 */ /* 0x000fe200078e00ff */
[----:B------:R-:W-:Y:S01]  /*6a60*/  LOP3.LUT R144, R144, 0xffff0000, RZ, 0xc0, !PT ;  /* 0xffff000090907812 */ /* 0x000fe200078ec0ff */
[----:B------:R-:W-:Y:S01]  /*6a70*/  FFMA.FTZ R115, R44, R73, R115 ;  /* 0x000000492c737223 */ /* 0x000fe20000010073 */
[----:B------:R-:W-:Y:S01]  /*6a80*/  LOP3.LUT R72, R147, 0xffff0000, RZ, 0xc0, !PT ;  /* 0xffff000093487812 */ /* 0x000fe200078ec0ff */
[----:B------:R-:W-:Y:S01]  /*6a90*/  IMAD.U32 R44, R140, 0x10000, RZ ;  /* 0x000100008c2c7824 */ /* 0x000fe200078e00ff */
[----:B------:R-:W-:Y:S01]  /*6aa0*/  PRMT R141, R141, 0x5410, R74 ;  /* 0x000054108d8d7816 */ /* 0x000fe2000000004a */
[----:B------:R-:W-:Y:S01]  /*6ab0*/  IMAD.U32 R74, R142, 0x10000, RZ ;  /* 0x000100008e4a7824 */ /* 0x000fe200078e00ff */
[----:B------:R-:W-:Y:S01]  /*6ac0*/  SHF.R.U64 R117, R36, 0x10, R37 ;  /* 0x0000001024757819 */ /* 0x000fe20000001225 */
[----:B------:R-:W-:Y:S01]  /*6ad0*/  FMUL.FTZ R116, R47, R72 ;  /* 0x000000482f747220 */ /* 0x000fe20000410000 */
[----:B------:R-:W-:Y:S01]  /*6ae0*/  PRMT R145, R145, 0x5410, R114 ;  /* 0x0000541091917816 */ /* 0x000fe20000000072 */
[----:B------:R-:W-:Y:S01]  /*6af0*/  FMUL.FTZ R114, R47, R144 ;  /* 0x000000902f727220 */ /* 0x000fe20000410000 */
[----:B------:R-:W-:Y:S01]  /*6b00*/  LOP3.LUT R45, R41, 0xffff0000, RZ, 0xc0, !PT ;  /* 0xffff0000292d7812 */ /* 0x000fe200078ec0ff */
[C---:B------:R-:W-:Y:S01]  /*6b10*/  FMUL.FTZ R47, R49.reuse, R74 ;  /* 0x0000004a312f7220 */ /* 0x040fe20000410000 */
[----:B------:R-:W-:Y:S01]  /*6b20*/  FMUL.FTZ R49, R49, R44 ;  /* 0x0000002c31317220 */ /* 0x000fe20000410000 */
[----:B------:R-:W-:Y:S01]  /*6b30*/  PRMT R146, R146, 0x5410, R117 ;  /* 0x0000541092927816 */ /* 0x000fe20000000075 */
[----:B------:R-:W-:-:S02]  /*6b40*/  IMAD.U32 R41, R48, 0x10000, RZ ;  /* 0x0001000030297824 */ /* 0x000fc400078e00ff */
[----:B------:R-:W-:Y:S01]  /*6b50*/  FFMA.FTZ R114, R45, R72, -R114 ;  /* 0x000000482d727223 */ /* 0x000fe20000010872 */
[C---:B------:R-:W-:Y:S01]  /*6b60*/  FFMA.FTZ R72, R46.reuse, R44, -R47 ;  /* 0x0000002c2e487223 */ /* 0x040fe2000001082f */
[----:B------:R-:W-:Y:S01]  /*6b70*/  FFMA.FTZ R74, R46, R74, R49 ;  /* 0x0000004a2e4a7223 */ /* 0x000fe20000010031 */
[----:B------:R-:W-:Y:S01]  /*6b80*/  LOP3.LUT R51, R51, 0xffff0000, RZ, 0xc0, !PT ;  /* 0xffff000033337812 */ /* 0x000fe200078ec0ff */
[----:B------:R-:W-:Y:S01]  /*6b90*/  IMAD.U32 R46, R143, 0x10000, RZ ;  /* 0x000100008f2e7824 */ /* 0x000fe200078e00ff */
[----:B------:R-:W-:Y:S01]  /*6ba0*/  LOP3.LUT R142, R142, 0xffff0000, RZ, 0xc0, !PT ;  /* 0xffff00008e8e7812 */ /* 0x000fe200078ec0ff */
[----:B------:R-:W-:Y:S01]  /*6bb0*/  IMAD.U32 R44, R146, 0x10000, RZ ;  /* 0x00010000922c7824 */ /* 0x000fe200078e00ff */
[----:B------:R-:W-:Y:S01]  /*6bc0*/  LOP3.LUT R140, R140, 0xffff0000, RZ, 0xc0, !PT ;  /* 0xffff00008c8c7812 */ /* 0x000fe200078ec0ff */
[----:B------:R-:W-:Y:S01]  /*6bd0*/  FFMA.FTZ R116, R45, R144, R116 ;  /* 0x000000902d747223 */ /* 0x000fe20000010074 */
[----:B------:R-:W-:Y:S01]  /*6be0*/  LOP3.LUT R43, R43, 0xffff0000, RZ, 0xc0, !PT ;  /* 0xffff00002b2b7812 */ /* 0x000fe200078ec0ff */
[----:B------:R-:W-:Y:S01]  /*6bf0*/  FMUL.FTZ R47, R41, R46 ;  /* 0x0000002e292f7220 */ /* 0x000fe20000410000 */
[----:B------:R-:W-:Y:S01]  /*6c00*/  LOP3.LUT R48, R48, 0xffff0000, RZ, 0xc0, !PT ;  /* 0xffff000030307812 */ /* 0x000fe200078ec0ff */
[C---:B------:R-:W-:Y:S01]  /*6c10*/  FMUL.FTZ R118, R51.reuse, R142 ;  /* 0x0000008e33767220 */ /* 0x040fe20000410000 */
[----:B------:R-:W-:Y:S01]  /*6c20*/  FMUL.FTZ R144, R51, R140 ;  /* 0x0000008c33907220 */ /* 0x000fe20000410000 */
[----:B------:R-:W-:Y:S01]  /*6c30*/  LOP3.LUT R143, R143, 0xffff0000, RZ, 0xc0, !PT ;  /* 0xffff00008f8f7812 */ /* 0x000fe200078ec0ff */
[----:B------:R-:W-:Y:S01]  /*6c40*/  FMUL.FTZ R41, R41, R44 ;  /* 0x0000002c29297220 */ /* 0x000fe20000410000 */
[----:B------:R-:W-:Y:S01]  /*6c50*/  LOP3.LUT R45, R146, 0xffff0000, RZ, 0xc0, !PT ;  /* 0xffff0000922d7812 */ /* 0x000fe200078ec0ff */
[C---:B------:R-:W-:Y:S01]  /*6c60*/  FFMA.FTZ R51, R43.reuse, R140, -R118 ;  /* 0x0000008c2b337223 */ /* 0x040fe20000010876 */
[----:B------:R-:W-:Y:S01]  /*6c70*/  LOP3.LUT R40, R40, 0xffff0000, RZ, 0xc0, !PT ;  /* 0xffff000028287812 */ /* 0x000fe200078ec0ff */
[----:B------:R-:W-:Y:S01]  /*6c80*/  FFMA.FTZ R73, R43, R142, R144 ;  /* 0x0000008e2b497223 */ /* 0x000fe20000010090 */
[----:B------:R-:W-:Y:S01]  /*6c90*/  FFMA.FTZ R46, R38, R46, R41 ;  /* 0x0000002e262e7223 */ /* 0x000fe20000010029 */
[----:B------:R-:W-:-:S02]  /*6ca0*/  IMAD.U32 R37, R50, 0x10000, RZ ;  /* 0x0001000032257824 */ /* 0x000fc400078e00ff */
[----:B------:R-:W-:Y:S01]  /*6cb0*/  FMUL.FTZ R43, R48, R143 ;  /* 0x0000008f302b7220 */ /* 0x000fe20000410000 */
[----:B------:R-:W-:Y:S01]  /*6cc0*/  FFMA.FTZ R47, R38, R44, -R47 ;  /* 0x0000002c262f7223 */ /* 0x000fe2000001082f */
[-C--:B------:R-:W-:Y:S01]  /*6cd0*/  FMUL.FTZ R49, R48, R45.reuse ;  /* 0x0000002d30317220 */ /* 0x080fe20000410000 */
[----:B------:R-:W-:Y:S01]  /*6ce0*/  IMAD.U32 R41, R141, 0x10000, RZ ;  /* 0x000100008d297824 */ /* 0x000fe200078e00ff */
[----:B------:R-:W-:Y:S01]  /*6cf0*/  LOP3.LUT R50, R50, 0xffff0000, RZ, 0xc0, !PT ;  /* 0xffff000032327812 */ /* 0x000fe200078ec0ff */
[----:B------:R-:W-:Y:S01]  /*6d00*/  IMAD.U32 R38, R145, 0x10000, RZ ;  /* 0x0001000091267824 */ /* 0x000fe200078e00ff */
[----:B------:R-:W-:Y:S01]  /*6d10*/  LOP3.LUT R141, R141, 0xffff0000, RZ, 0xc0, !PT ;  /* 0xffff00008d8d7812 */ /* 0x000fe200078ec0ff */
[----:B------:R-:W-:Y:S01]  /*6d20*/  IMAD.U32 R36, R42, 0x10000, RZ ;  /* 0x000100002a247824 */ /* 0x000fe200078e00ff */
[----:B------:R-:W-:Y:S01]  /*6d30*/  LOP3.LUT R145, R145, 0xffff0000, RZ, 0xc0, !PT ;  /* 0xffff000091917812 */ /* 0x000fe200078ec0ff */
[C---:B------:R-:W-:Y:S01]  /*6d40*/  FFMA.FTZ R44, R40.reuse, R45, -R43 ;  /* 0x0000002d282c7223 */ /* 0x040fe2000001082b */
[----:B------:R-:W-:Y:S01]  /*6d50*/  FFMA.FTZ R49, R40, R143, R49 ;  /* 0x0000008f28317223 */ /* 0x000fe20000010031 */
[----:B------:R-:W-:Y:S01]  /*6d60*/  LOP3.LUT R42, R42, 0xffff0000, RZ, 0xc0, !PT ;  /* 0xffff00002a2a7812 */ /* 0x000fe200078ec0ff */
[C---:B------:R-:W-:Y:S01]  /*6d70*/  FMUL.FTZ R43, R37.reuse, R41 ;  /* 0x00000029252b7220 */ /* 0x040fe20000410000 */
[-C--:B------:R-:W-:Y:S01]  /*6d80*/  FMUL.FTZ R40, R37, R38.reuse ;  /* 0x0000002625287220 */ /* 0x080fe20000410000 */
        /* <DEDUP_REMOVED lines=18> */
.L_x_1822:
[----:B------:R-:W-:Y:S05]  /*6eb0*/  BSYNC B2 ;  /* 0x0000000000027941 */ /* 0x000fea0003800000 */
.L_x_1821:
[----:B-1----:R3:W-:Y:S04]  /*6ec0*/  STG.E.128 desc[UR60][R68.64], R40 ;  /* 0x0000002844007986 */ /* 0x0027e8000c101d3c */
[----:B--2---:R3:W-:Y:S02]  /*6ed0*/  @!P4 STG.E.128 desc[UR60][R70.64], R48 ;  /* 0x000000304600c986 */ /* 0x0047e4000c101d3c */
.L_x_1816:
[----:B------:R-:W-:Y:S05]  /*6ee0*/  BSYNC B1 ;  /* 0x0000000000017941 */ /* 0x000fea0003800000 */
.L_x_1815:
[----:B------:R-:W-:Y:S02]  /*6ef0*/  VIADD R37, R218, 0x20 ;  /* 0x00000020da257836 */ /* 0x000fe40000000000 */
[-C--:B------:R-:W-:Y:S02]  /*6f00*/  IMAD R36, R102, R110.reuse, RZ ;  /* 0x0000006e66247224 */ /* 0x080fe400078e02ff */
[----:B------:R-:W-:-:S04]  /*6f10*/  IMAD.WIDE.U32 R112, R37, R110, R112 ;  /* 0x0000006e25707225 */ /* 0x000fc800078e0070 */
[----:B---3--:R-:W-:Y:S01]  /*6f20*/  IMAD R49, R37, R111, R36 ;  /* 0x0000006f25317224 */ /* 0x008fe200078e0224 */
[----:B------:R-:W-:Y:S06]  /*6f30*/  @P0 BRA `(.L_x_1793) ;  /* 0x0000001000fc0947 */ /* 0x000fec0003800000 */
[----:B------:R-:W-:Y:S01]  /*6f40*/  ISETP.NE.AND P0, PT, R30, RZ, PT ;  /* 0x000000ff1e00720c */ /* 0x000fe20003f05270 */
[----:B------:R-:W-:Y:S01]  /*6f50*/  BSSY B1, `(.L_x_1823) ;  /* 0x0000088000017945 */ /* 0x000fe20003800000 */
[----:B------:R-:W-:-:S11]  /*6f60*/  IMAD.IADD R49, R113, 0x1, R49 ;  /* 0x0000000171317824 */ /* 0x000fd600078e0231 */
[----:B------:R-:W-:Y:S05]  /*6f70*/  @!P0 BRA `(.L_x_1824) ;  /* 0x0000000800148947 */ /* 0x000fea0003800000 */
[----:B------:R-:W2:Y:S01]  /*6f80*/  LDL R40, [R1+0x38] ;  /* 0x0000380001287983 */ /* 0x000ea20000100800 */
[----:B------:R-:W-:Y:S01]  /*6f90*/  SEL R36, R29, R124, !P3 ;  /* 0x0000007c1d247207 */ /* 0x000fe20005800000 */
[C---:B------:R-:W-:Y:S01]  /*6fa0*/  VIADD R39, R218.reuse, 0x20 ;  /* 0x00000020da277836 */ /* 0x040fe20000000000 */
[----:B------:R-:W-:Y:S01]  /*6fb0*/  BSSY B2, `(.L_x_1825) ;  /* 0x000007f000027945 */ /* 0x000fe20003800000 */
[----:B------:R-:W-:Y:S01]  /*6fc0*/  VIADD R41, R218, 0x20 ;  /* 0x00000020da297836 */ /* 0x000fe20000000000 */
[----:B------:R-:W-:Y:S01]  /*6fd0*/  SHF.R.S32.HI R37, RZ, 0x1f, R36 ;  /* 0x0000001fff257819 */ /* 0x000fe20000011424 */
[----:B------:R-:W-:Y:S02]  /*6fe0*/  IMAD.SHL.U32 R39, R39, 0x40, RZ ;  /* 0x0000004027277824 */ /* 0x000fe400078e00ff */
[----:B------:R-:W-:Y:S01]  /*6ff0*/  IMAD.SHL.U32 R41, R41, 0x40, RZ ;  /* 0x0000004029297824 */ /* 0x000fe200078e00ff */
[----:B------:R-:W-:Y:S02]  /*7000*/  LEA.HI R36, R37, R36, RZ, 0x4 ;  /* 0x0000002425247211 */ /* 0x000fe400078f20ff */
[----:B------:R-:W-:-:S02]  /*7010*/  LOP3.LUT R39, R39, 0x1c0, RZ, 0xc0, !PT ;  /* 0x000001c027277812 */ /* 0x000fc400078ec0ff */
[----:B------:R-:W-:Y:S02]  /*7020*/  LEA.HI.SX32 R36, R36, R35, 0x1c ;  /* 0x0000002324247211 */ /* 0x000fe400078fe2ff */
[----:B------:R-:W-:Y:S02]  /*7030*/  LOP3.LUT R41, R41, 0x1c0, RZ, 0xc0, !PT ;  /* 0x000001c029297812 */ /* 0x000fe400078ec0ff */
[----:B------:R-:W-:Y:S01]  /*7040*/  SHF.R.S32.HI R37, RZ, 0x1f, R36 ;  /* 0x0000001fff257819 */ /* 0x000fe20000011424 */
[----:B------:R-:W-:Y:S01]  /*7050*/  IMAD.SHL.U32 R47, R36, 0x8, RZ ;  /* 0x00000008242f7824 */ /* 0x000fe200078e00ff */
[----:B------:R-:W-:Y:S02]  /*7060*/  SHF.R.U32.HI R41, RZ, 0x3, R41 ;  /* 0x00000003ff297819 */ /* 0x000fe40000011629 */
[----:B------:R-:W-:Y:S02]  /*7070*/  LEA.HI R38, R37, R36, RZ, 0x3 ;  /* 0x0000002425267211 */ /* 0x000fe400078f18ff */
[----:B------:R-:W-:-:S02]  /*7080*/  LOP3.LUT R36, R39, 0x38, R47, 0xf8, !PT ;  /* 0x0000003827247812 */ /* 0x000fc400078ef82f */
[----:B------:R-:W-:Y:S01]  /*7090*/  IADD3 R37, P4, P5, R88, R112, R90 ;  /* 0x0000007058257210 */ /* 0x000fe20007d9e05a */
[----:B------:R-:W-:Y:S01]  /*70a0*/  IMAD.SHL.U32 R39, R38, 0x200, RZ ;  /* 0x0000020026277824 */ /* 0x000fe200078e00ff */
[----:B------:R-:W-:Y:S02]  /*70b0*/  LOP3.LUT R36, R36, R41, RZ, 0x3c, !PT ;  /* 0x0000002924247212 */ /* 0x000fe400078e3cff */
[----:B------:R-:W-:Y:S02]  /*70c0*/  IADD3.X R38, R0, R49, R96, P4, P5 ;  /* 0x0000003100267210 */ /* 0x000fe400027ea460 */
[----:B------:R-:W-:Y:S02]  /*70d0*/  LOP3.LUT R39, R39, 0x7ffff000, RZ, 0xc0, !PT ;  /* 0x7ffff00027277812 */ /* 0x000fe400078ec0ff */
[----:B------:R-:W-:Y:S02]  /*70e0*/  LEA R44, P4, R37, R108, 0x1 ;  /* 0x0000006c252c7211 */ /* 0x000fe400078808ff */
[----:B------:R-:W-:-:S02]  /*70f0*/  ISETP.GE.AND P0, PT, R47, R122, PT ;  /* 0x0000007a2f00720c */ /* 0x000fc40003f06270 */
[----:B------:R-:W-:Y:S01]  /*7100*/  LEA.HI.X R45, R37, R109, R38, 0x1, P4 ;  /* 0x0000006d252d7211 */ /* 0x000fe200020f0c26 */
[----:B------:R-:W-:-:S04]  /*7110*/  IMAD R37, R17, 0x4000, R5 ;  /* 0x0000400011257824 */ /* 0x000fc800078e0205 */
[----:B------:R-:W-:-:S06]  /*7120*/  IMAD R37, R37, 0x2, R16 ;  /* 0x0000000225257824 */ /* 0x000fcc00078e0210 */
[--C-:B------:R-:W-:Y:S02]  /*7130*/  @!P0 SHF.R.S32.HI R48, RZ, 0x1f, R47.reuse ;  /* 0x0000001fff308819 */ /* 0x100fe4000001142f */
[----:B------:R-:W-:-:S04]  /*7140*/  @!P0 IADD3 R47, P4, P5, R88, R112, R47 ;  /* 0x00000070582f8210 */ /* 0x000fc80007d9e02f */
[----:B------:R-:W-:Y:S02]  /*7150*/  @!P0 IADD3.X R48, R0, R49, R48, P4, P5 ;  /* 0x0000003100308210 */ /* 0x000fe400027ea430 */
[----:B------:R-:W-:Y:S02]  /*7160*/  ISETP.GE.AND P5, PT, R18, R120, PT ;  /* 0x000000781200720c */ /* 0x000fe40003fa6270 */
[----:B------:R-:W-:-:S04]  /*7170*/  @!P0 LEA R46, P4, R47, R108, 0x1 ;  /* 0x0000006c2f2e8211 */ /* 0x000fc800078808ff */
[----:B------:R-:W-:Y:S02]  /*7180*/  @!P0 LEA.HI.X R47, R47, R109, R48, 0x1, P4 ;  /* 0x0000006d2f2f8211 */ /* 0x000fe400020f0c30 */
[----:B--2---:R-:W-:-:S05]  /*7190*/  IADD3 R36, R36, R39, R40 ;  /* 0x0000002724247210 */ /* 0x004fca0007ffe028 */
[----:B------:R-:W-:-:S04]  /*71a0*/  IMAD R39, R17, 0x4000, R36 ;  /* 0x0000400011277824 */ /* 0x000fc800078e0224 */
[----:B------:R-:W-:Y:S02]  /*71b0*/  IMAD R40, R39, 0x2, R16 ;  /* 0x0000000227287824 */ /* 0x000fe400078e0210 */
[----:B------:R-:W2:Y:S04]  /*71c0*/  LDS.128 R36, [R37+0x20400] ;  /* 0x0204000025247984 */ /* 0x000ea80000000c00 */
[----:B------:R-:W3:Y:S01]  /*71d0*/  LDS.128 R40, [R40+0x20400] ;  /* 0x0204000028287984 */ /* 0x000ee20000000c00 */
[----:B------:R-:W-:Y:S05]  /*71e0*/  @P5 BRA `(.L_x_1826) ;  /* 0x00000004006c5947 */ /* 0x000fea0003800000 */
[----:B-1----:R-:W-:Y:S01]  /*71f0*/  SHF.R.U32.HI R74, RZ, 0x10, R57 ;  /* 0x00000010ff4a7819 */ /* 0x002fe20000011639 */
[----:B--2---:R-:W-:Y:S01]  /*7200*/  IMAD.U32 R50, R37, 0x10000, RZ ;  /* 0x0001000025327824 */ /* 0x004fe200078e00ff */
[----:B------:R-:W-:Y:S01]  /*7210*/  SHF.R.U32.HI R70, RZ, 0x10, R65 ;  /* 0x00000010ff467819 */ /* 0x000fe20000011641 */
[----:B------:R-:W-:Y:S01]  /*7220*/  IMAD.U32 R48, R36, 0x10000, RZ ;  /* 0x0001000024307824 */ /* 0x000fe200078e00ff */
[----:B------:R-:W-:Y:S02]  /*7230*/  PRMT R135, R135, 0x5410, R74 ;  /* 0x0000541087877816 */ /* 0x000fe4000000004a */
[----:B------:R-:W-:Y:S02]  /*7240*/  PRMT R139, R139, 0x5410, R70 ;  /* 0x000054108b8b7816 */ /* 0x000fe40000000046 */
[----:B------:R-:W-:Y:S02]  /*7250*/  SHF.R.U32.HI R68, RZ, 0x10, R67 ;  /* 0x00000010ff447819 */ /* 0x000fe40000011643 */
[----:B------:R-:W-:Y:S01]  /*7260*/  SHF.R.U64 R75, R56, 0x10, R57 ;  /* 0x00000010384b7819 */ /* 0x000fe20000001239 */
[----:B---3--:R-:W-:Y:S01]  /*7270*/  IMAD.U32 R57, R41, 0x10000, RZ ;  /* 0x0001000029397824 */ /* 0x008fe200078e00ff */
[----:B------:R-:W-:Y:S01]  /*7280*/  SHF.R.U64 R71, R64, 0x10, R65 ;  /* 0x0000001040477819 */ /* 0x000fe20000001241 */
[----:B------:R-:W-:Y:S01]  /*7290*/  IMAD.U32 R65, R135, 0x10000, RZ ;  /* 0x0001000087417824 */ /* 0x000fe200078e00ff */
[----:B------:R-:W-:Y:S01]  /*72a0*/  SHF.R.U64 R69, R66, 0x10, R67 ;  /* 0x0000001042457819 */ /* 0x000fe20000001243 */
[----:B------:R-:W-:Y:S01]  /*72b0*/  IMAD.U32 R66, R139, 0x10000, RZ ;  /* 0x000100008b427824 */ /* 0x000fe200078e00ff */
[----:B------:R-:W-:-:S02]  /*72c0*/  SHF.R.U32.HI R72, RZ, 0x10, R59 ;  /* 0x00000010ff487819 */ /* 0x000fc4000001163b */
[----:B------:R-:W-:Y:S01]  /*72d0*/  PRMT R137, R137, 0x5410, R68 ;  /* 0x0000541089897816 */ /* 0x000fe20000000044 */
[CC--:B------:R-:W-:Y:S01]  /*72e0*/  FMUL.FTZ R67, R57.reuse, R66.reuse ;  /* 0x0000004239437220 */ /* 0x0c0fe20000410000 */
[----:B------:R-:W-:Y:S01]  /*72f0*/  PRMT R136, R136, 0x5410, R69 ;  /* 0x0000541088887816 */ /* 0x000fe20000000045 */
[-C--:B------:R-:W-:Y:S01]  /*7300*/  FMUL.FTZ R69, R57, R65.reuse ;  /* 0x0000004139457220 */ /* 0x080fe20000410000 */
[----:B------:R-:W-:Y:S01]  /*7310*/  PRMT R133, R133, 0x5410, R72 ;  /* 0x0000541085857816 */ /* 0x000fe20000000048 */
[----:B------:R-:W-:Y:S01]  /*7320*/  IMAD.U32 R57, R137, 0x10000, RZ ;  /* 0x0001000089397824 */ /* 0x000fe200078e00ff */
[----:B------:R-:W-:Y:S01]  /*7330*/  SHF.R.U64 R73, R58, 0x10, R59 ;  /* 0x000000103a497819 */ /* 0x000fe2000000123b */
[----:B------:R-:W-:Y:S02]  /*7340*/  IMAD.U32 R59, R43, 0x10000, RZ ;  /* 0x000100002b3b7824 */ /* 0x000fe400078e00ff */
[C---:B------:R-:W-:Y:S01]  /*7350*/  FFMA.FTZ R67, R50.reuse, R65, -R67 ;  /* 0x0000004132437223 */ /* 0x040fe20000010843 */
[----:B------:R-:W-:Y:S01]  /*7360*/  FFMA.FTZ R69, R50, R66, R69 ;  /* 0x0000004232457223 */ /* 0x000fe20000010045 */
[----:B------:R-:W-:Y:S01]  /*7370*/  LOP3.LUT R58, R41, 0xffff0000, RZ, 0xc0, !PT ;  /* 0xffff0000293a7812 */ /* 0x000fe200078ec0ff */
[----:B------:R-:W-:Y:S01]  /*7380*/  IMAD.U32 R50, R133, 0x10000, RZ ;  /* 0x0001000085327824 */ /* 0x000fe200078e00ff */
[----:B------:R-:W-:Y:S01]  /*7390*/  LOP3.LUT R139, R139, 0xffff0000, RZ, 0xc0, !PT ;  /* 0xffff00008b8b7812 */ /* 0x000fe200078ec0ff */
[C---:B------:R-:W-:Y:S01]  /*73a0*/  IMAD.U32 R41, R40.reuse, 0x10000, RZ ;  /* 0x0001000028297824 */ /* 0x040fe200078e00ff */
[----:B------:R-:W-:Y:S01]  /*73b0*/  LOP3.LUT R56, R40, 0xffff0000, RZ, 0xc0, !PT ;  /* 0xffff000028387812 */ /* 0x000fe200078ec0ff */
[----:B------:R-:W-:Y:S01]  /*73c0*/  IMAD.U32 R40, R39, 0x10000, RZ ;  /* 0x0001000027287824 */ /* 0x000fe200078e00ff */
[----:B------:R-:W-:Y:S01]  /*73d0*/  LOP3.LUT R135, R135, 0xffff0000, RZ, 0xc0, !PT ;  /* 0xffff000087877812 */ /* 0x000fe200078ec0ff */
[C---:B------:R-:W-:Y:S01]  /*73e0*/  FMUL.FTZ R65, R59.reuse, R57 ;  /* 0x000000393b417220 */ /* 0x040fe20000410000 */
[----:B------:R-:W-:Y:S01]  /*73f0*/  PRMT R138, R138, 0x5410, R71 ;  /* 0x000054108a8a7816 */ /* 0x000fe20000000047 */
[-C--:B------:R-:W-:Y:S01]  /*7400*/  FMUL.FTZ R72, R59, R50.reuse ;  /* 0x000000323b487220 */ /* 0x080fe20000410000 */
[----:B------:R-:W-:Y:S01]  /*7410*/  PRMT R134, R134, 0x5410, R75 ;  /* 0x0000541086867816 */ /* 0x000fe2000000004b */
[C---:B------:R-:W-:Y:S01]  /*7420*/  FMUL.FTZ R68, R58.reuse, R139 ;  /* 0x0000008b3a447220 */ /* 0x040fe20000410000 */
[----:B------:R-:W-:Y:S01]  /*7430*/  LOP3.LUT R51, R37, 0xffff0000, RZ, 0xc0, !PT ;  /* 0xffff000025337812 */ /* 0x000fe200078ec0ff */
[----:B------:R-:W-:Y:S01]  /*7440*/  FMUL.FTZ R58, R58, R135 ;  /* 0x000000873a3a7220 */ /* 0x000fe20000410000 */
[----:B------:R-:W-:Y:S01]  /*7450*/  LOP3.LUT R64, R43, 0xffff0000, RZ, 0xc0, !PT ;  /* 0xffff00002b407812 */ /* 0x000fe200078ec0ff */
[----:B------:R-:W-:Y:S01]  /*7460*/  FFMA.FTZ R70, R40, R50, -R65 ;  /* 0x0000003228467223 */ /* 0x000fe20000010841 */
[----:B------:R-:W-:Y:S01]  /*7470*/  LOP3.LUT R137, R137, 0xffff0000, RZ, 0xc0, !PT ;  /* 0xffff000089897812 */ /* 0x000fe200078ec0ff */
[----:B------:R-:W-:Y:S01]  /*7480*/  IMAD.U32 R50, R138, 0x10000, RZ ;  /* 0x000100008a327824 */ /* 0x000fe200078e00ff */
[----:B------:R-:W-:Y:S01]  /*7490*/  LOP3.LUT R133, R133, 0xffff0000, RZ, 0xc0, !PT ;  /* 0xffff000085857812 */ /* 0x000fe200078ec0ff */
[----:B------:R-:W-:Y:S01]  /*74a0*/  FFMA.FTZ R72, R40, R57, R72 ;  /* 0x0000003928487223 */ /* 0x000fe20000010048 */
[----:B------:R-:W-:-:S02]  /*74b0*/  IMAD.U32 R40, R134, 0x10000, RZ ;  /* 0x0001000086287824 */ /* 0x000fc400078e00ff */
[C---:B------:R-:W-:Y:S01]  /*74c0*/  FFMA.FTZ R68, R51.reuse, R135, -R68 ;  /* 0x0000008733447223 */ /* 0x040fe20000010844 */
[----:B------:R-:W-:Y:S01]  /*74d0*/  FFMA.FTZ R66, R51, R139, R58 ;  /* 0x0000008b33427223 */ /* 0x000fe2000001003a */
[----:B------:R-:W-:Y:S01]  /*74e0*/  LOP3.LUT R39, R39, 0xffff0000, RZ, 0xc0, !PT ;  /* 0xffff000027277812 */ /* 0x000fe200078ec0ff */
[----:B------:R-:W-:Y:S01]  /*74f0*/  FMUL.FTZ R58, R64, R137 ;  /* 0x00000089403a7220 */ /* 0x000fe20000410000 */
[C---:B------:R-:W-:Y:S01]  /*7500*/  FMUL.FTZ R51, R41.reuse, R50 ;  /* 0x0000003229337220 */ /* 0x040fe20000410000 */
[----:B------:R-:W-:Y:S01]  /*7510*/  PRMT R132, R132, 0x5410, R73 ;  /* 0x0000541084847816 */ /* 0x000fe20000000049 */
[----:B------:R-:W-:Y:S01]  /*7520*/  FMUL.FTZ R64, R64, R133 ;  /* 0x0000008540407220 */ /* 0x000fe20000410000 */
[-C--:B------:R-:W-:Y:S01]  /*7530*/  FMUL.FTZ R41, R41, R40.reuse ;  /* 0x0000002829297220 */ /* 0x080fe20000410000 */
[----:B------:R-:W-:Y:S01]  /*7540*/  LOP3.LUT R138, R138, 0xffff0000, RZ, 0xc0, !PT ;  /* 0xffff00008a8a7812 */ /* 0x000fe200078ec0ff */
[----:B------:R-:W-:Y:S01]  /*7550*/  FFMA.FTZ R57, R48, R40, -R51 ;  /* 0x0000002830397223 */ /* 0x000fe20000010833 */
[----:B------:R-:W-:-:S02]  /*7560*/  IMAD.U32 R43, R42, 0x10000, RZ ;  /* 0x000100002a2b7824 */ /* 0x000fc400078e00ff */
[C---:B------:R-:W-:Y:S01]  /*7570*/  FFMA.FTZ R133, R39.reuse, R133, -R58 ;  /* 0x0000008527857223 */ /* 0x040fe2000001083a */
[----:B------:R-:W-:Y:S01]  /*7580*/  FFMA.FTZ R137, R39, R137, R64 ;  /* 0x0000008927897223 */ /* 0x000fe20000010040 */
[----:B------:R-:W-:Y:S01]  /*7590*/  IMAD.U32 R40, R136, 0x10000, RZ ;  /* 0x0001000088287824 */ /* 0x000fe200078e00ff */
[----:B------:R-:W-:Y:S01]  /*75a0*/  LOP3.LUT R42, R42, 0xffff0000, RZ, 0xc0, !PT ;  /* 0xffff00002a2a7812 */ /* 0x000fe200078ec0ff */
[----:B------:R-:W-:Y:S01]  /*75b0*/  FFMA.FTZ R48, R48, R50, R41 ;  /* 0x0000003230307223 */ /* 0x000fe20000010029 */
[----:B------:R-:W-:Y:S01]  /*75c0*/  IMAD.U32 R39, R132, 0x10000, RZ ;  /* 0x0001000084277824 */ /* 0x000fe200078e00ff */
[----:B------:R-:W-:Y:S01]  /*75d0*/  LOP3.LUT R51, R136, 0xffff0000, RZ, 0xc0, !PT ;  /* 0xffff000088337812 */ /* 0x000fe200078ec0ff */
[----:B------:R-:W-:Y:S01]  /*75e0*/  FMUL.FTZ R58, R56, R138 ;  /* 0x0000008a383a7220 */ /* 0x000fe20000410000 */
        /* <DEDUP_REMOVED lines=8> */
[-C--:B------:R-:W-:Y:S01]  /*7670*/  FMUL.FTZ R56, R56, R134.reuse ;  /* 0x0000008638387220 */ /* 0x080fe20000410000 */
[C---:B------:R-:W-:Y:S01]  /*7680*/  FFMA.FTZ R58, R37.reuse, R134, -R58 ;  /* 0x00000086253a7223 */ /* 0x040fe2000001083a */
[----:B------:R-:W-:Y:S01]  /*7690*/  FMUL.FTZ R42, R42, R41 ;  /* 0x000000292a2a7220 */ /* 0x000fe20000410000 */
[C---:B------:R-:W-:Y:S01]  /*76a0*/  FFMA.FTZ R59, R36.reuse, R39, -R59 ;  /* 0x00000027243b7223 */ /* 0x040fe2000001083b */
[----:B------:R-:W-:Y:S01]  /*76b0*/  FFMA.FTZ R43, R36, R40, R43 ;  /* 0x00000028242b7223 */ /* 0x000fe2000001002b */
[C---:B------:R-:W-:Y:S01]  /*76c0*/  FFMA.FTZ R36, R38.reuse, R41, -R65 ;  /* 0x0000002926247223 */ /* 0x040fe20000010841 */
[----:B------:R-:W-:Y:S01]  /*76d0*/  FFMA.FTZ R37, R37, R138, R56 ;  /* 0x0000008a25257223 */ /* 0x000fe20000010038 */
        /* <DEDUP_REMOVED lines=11> */
[----:B------:R-:W-:-:S07]  /*7790*/  F2FP.BF16.F32.PACK_AB R39, R133, R70 ;  /* 0x000000468527723e */ /* 0x000fce00000010ff */
.L_x_1826:
[----:B------:R-:W-:Y:S05]  /*77a0*/  BSYNC B2 ;  /* 0x0000000000027941 */ /* 0x000fea0003800000 */
.L_x_1825:
[----:B--2---:R2:W-:Y:S04]  /*77b0*/  STG.E.128 desc[UR60][R44.64], R36 ;  /* 0x000000242c007986 */ /* 0x0045e8000c101d3c */
[----:B---3--:R2:W-:Y:S02]  /*77c0*/  @!P0 STG.E.128 desc[UR60][R46.64], R40 ;  /* 0x000000282e008986 */ /* 0x0085e4000c101d3c */
.L_x_1824:
[----:B------:R-:W-:Y:S05]  /*77d0*/  BSYNC B1 ;  /* 0x0000000000017941 */ /* 0x000fea0003800000 */
.L_x_1823:
[----:B------:R-:W-:-:S13]  /*77e0*/  ISETP.NE.AND P0, PT, R93, RZ, PT ;  /* 0x000000ff5d00720c */ /* 0x000fda0003f05270 */
[----:B------:R-:W-:Y:S05]  /*77f0*/  @!P0 BRA `(.L_x_1793) ;  /* 0x0000000800cc8947 */ /* 0x000fea0003800000 */
[----:B--2---:R-:W2:Y:S01]  /*7800*/  LDL R38, [R1+0x38] ;  /* 0x0000380001267983 */ /* 0x004ea20000100800 */
[----:B------:R-:W-:Y:S01]  /*7810*/  SEL R124, R29, R124, !P2 ;  /* 0x0000007c1d7c7207 */ /* 0x000fe20005000000 */
[----:B------:R-:W-:Y:S01]  /*7820*/  VIADD R39, R218, 0x20 ;  /* 0x00000020da277836 */ /* 0x000fe20000000000 */
[----:B------:R-:W-:Y:S01]  /*7830*/  IADD3 R45, P0, P4, R88, R112, R92 ;  /* 0x00000070582d7210 */ /* 0x000fe20007c1e05c */
[----:B------:R-:W-:Y:S01]  /*7840*/  VIADD R36, R218, 0x20 ;  /* 0x00000020da247836 */ /* 0x000fe20000000000 */
[----:B------:R-:W-:Y:S01]  /*7850*/  SHF.R.S32.HI R37, RZ, 0x1f, R124 ;  /* 0x0000001fff257819 */ /* 0x000fe2000001147c */
[----:B------:R-:W-:Y:S01]  /*7860*/  IMAD.SHL.U32 R39, R39, 0x40, RZ ;  /* 0x0000004027277824 */ /* 0x000fe200078e00ff */
[----:B------:R-:W-:Y:S01]  /*7870*/  IADD3.X R46, R0, R49, R97, P0, P4 ;  /* 0x00000031002e7210 */ /* 0x000fe200007e8461 */
[----:B------:R-:W-:Y:S01]  /*7880*/  IMAD.SHL.U32 R36, R36, 0x40, RZ ;  /* 0x0000004024247824 */ /* 0x000fe200078e00ff */
[----:B------:R-:W-:Y:S01]  /*7890*/  LEA.HI R124, R37, R124, RZ, 0x4 ;  /* 0x0000007c257c7211 */ /* 0x000fe200078f20ff */
[----:B------:R-:W-:Y:S01]  /*78a0*/  BSSY B1, `(.L_x_1827) ;  /* 0x0000073000017945 */ /* 0x000fe20003800000 */
        /* <DEDUP_REMOVED lines=8> */
[----:B------:R-:W-:Y:S01]  /*7930*/  ISETP.GE.AND P4, PT, R226, R120, PT ;  /* 0x00000078e200720c */ /* 0x000fe20003f86270 */
[----:B------:R-:W-:Y:S01]  /*7940*/  IMAD.SHL.U32 R37, R37, 0x200, RZ ;  /* 0x0000020025257824 */ /* 0x000fe200078e00ff */
[----:B------:R-:W-:Y:S02]  /*7950*/  LOP3.LUT R36, R36, R39, RZ, 0x3c, !PT ;  /* 0x0000002724247212 */ /* 0x000fe400078e3cff */
[----:B------:R-:W-:Y:S02]  /*7960*/  LEA R44, P0, R45, R108, 0x1 ;  /* 0x0000006c2d2c7211 */ /* 0x000fe400078008ff */
[----:B------:R-:W-:Y:S02]  /*7970*/  LOP3.LUT R37, R37, 0x7ffff000, RZ, 0xc0, !PT ;  /* 0x7ffff00025257812 */ /* 0x000fe400078ec0ff */
[----:B------:R-:W-:Y:S02]  /*7980*/  LEA.HI.X R45, R45, R109, R46, 0x1, P0 ;  /* 0x0000006d2d2d7211 */ /* 0x000fe400000f0c2e */
[----:B--2---:R-:W-:Y:S01]  /*7990*/  IADD3 R36, R36, R37, R38 ;  /* 0x0000002524247210 */ /* 0x004fe20007ffe026 */
[----:B------:R-:W-:-:S04]  /*79a0*/  IMAD R37, R17, 0x4000, R7 ;  /* 0x0000400011257824 */ /* 0x000fc800078e0207 */
[----:B------:R-:W-:Y:S02]  /*79b0*/  IMAD R39, R17, 0x4000, R36 ;  /* 0x0000400011277824 */ /* 0x000fe400078e0224 */
[--C-:B------:R-:W-:Y:S02]  /*79c0*/  IMAD R37, R37, 0x2, R16.reuse ;  /* 0x0000000225257824 */ /* 0x100fe400078e0210 */
[----:B------:R-:W-:-:S04]  /*79d0*/  IMAD R40, R39, 0x2, R16 ;  /* 0x0000000227287824 */ /* 0x000fc800078e0210 */
[----:B------:R-:W2:Y:S04]  /*79e0*/  LDS.128 R36, [R37+0x20400] ;  /* 0x0204000025247984 */ /* 0x000ea80000000c00 */
[----:B------:R-:W3:Y:S01]  /*79f0*/  LDS.128 R40, [R40+0x20400] ;  /* 0x0204000028287984 */ /* 0x000ee20000000c00 */
[----:B------:R-:W-:Y:S05]  /*7a00*/  @P4 BRA `(.L_x_1828) ;  /* 0x0000000400704947 */ /* 0x000fea0003800000 */
[--C-:B------:R-:W-:Y:S01]  /*7a10*/  SHF.R.U64 R58, R60, 0x10, R61.reuse ;  /* 0x000000103c3a7819 */ /* 0x100fe2000000123d */
[----:B--2---:R-:W-:Y:S01]  /*7a20*/  IMAD.U32 R46, R37, 0x10000, RZ ;  /* 0x00010000252e7824 */ /* 0x004fe200078e00ff */
[----:B------:R-:W-:Y:S01]  /*7a30*/  SHF.R.U32.HI R61, RZ, 0x10, R61 ;  /* 0x00000010ff3d7819 */ /* 0x000fe2000001163d */
[----:B---3--:R-:W-:Y:S01]  /*7a40*/  IMAD.U32 R50, R40, 0x10000, RZ ;  /* 0x0001000028327824 */ /* 0x008fe200078e00ff */
[----:B------:R-:W-:Y:S02]  /*7a50*/  SHF.R.U32.HI R57, RZ, 0x10, R53 ;  /* 0x00000010ff397819 */ /* 0x000fe40000011635 */
[----:B------:R-:W-:Y:S02]  /*7a60*/  PRMT R130, R130, 0x5410, R61 ;  /* 0x0000541082827816 */ /* 0x000fe4000000003d */
[----:B------:R-:W-:Y:S02]  /*7a70*/  PRMT R126, R126, 0x5410, R57 ;  /* 0x000054107e7e7816 */ /* 0x000fe40000000039 */
[----:B-1----:R-:W-:Y:S01]  /*7a80*/  SHF.R.U64 R68, R52, 0x10, R53 ;  /* 0x0000001034447819 */ /* 0x002fe20000001235 */
[C---:B------:R-:W-:Y:S01]  /*7a90*/  IMAD.U32 R52, R41.reuse, 0x10000, RZ ;  /* 0x0001000029347824 */ /* 0x040fe200078e00ff */
[--C-:B------:R-:W-:Y:S01]  /*7aa0*/  SHF.R.U64 R56, R62, 0x10, R63.reuse ;  /* 0x000000103e387819 */ /* 0x100fe2000000123f */
[----:B------:R-:W-:Y:S01]  /*7ab0*/  IMAD.U32 R59, R130, 0x10000, RZ ;  /* 0x00010000823b7824 */ /* 0x000fe200078e00ff */
[----:B------:R-:W-:Y:S01]  /*7ac0*/  SHF.R.U32.HI R63, RZ, 0x10, R63 ;  /* 0x00000010ff3f7819 */ /* 0x000fe2000001163f */
[----:B------:R-:W-:Y:S01]  /*7ad0*/  IMAD.U32 R57, R126, 0x10000, RZ ;  /* 0x000100007e397824 */ /* 0x000fe200078e00ff */
[----:B------:R-:W-:Y:S01]  /*7ae0*/  SHF.R.U32.HI R64, RZ, 0x10, R55 ;  /* 0x00000010ff407819 */ /* 0x000fe20000011637 */
[----:B------:R-:W-:Y:S01]  /*7af0*/  FMUL.FTZ R61, R52, R59 ;  /* 0x0000003b343d7220 */ /* 0x000fe20000410000 */
[----:B------:R-:W-:Y:S01]  /*7b00*/  PRMT R128, R128, 0x5410, R63 ;  /* 0x0000541080807816 */ /* 0x000fe2000000003f */
[-C--:B------:R-:W-:Y:S01]  /*7b10*/  FMUL.FTZ R63, R52, R57.reuse ;  /* 0x00000039343f7220 */ /* 0x080fe20000410000 */
[----:B------:R-:W-:Y:S01]  /*7b20*/  LOP3.LUT R53, R41, 0xffff0000, RZ, 0xc0, !PT ;  /* 0xffff000029357812 */ /* 0x000fe200078ec0ff */
[----:B------:R-:W-:Y:S01]  /*7b30*/  FFMA.FTZ R52, R46, R57, -R61 ;  /* 0x000000392e347223 */ /* 0x000fe2000001083d */
[----:B------:R-:W-:Y:S01]  /*7b40*/  LOP3.LUT R130, R130, 0xffff0000, RZ, 0xc0, !PT ;  /* 0xffff000082827812 */ /* 0x000fe200078ec0ff */
[----:B------:R-:W-:Y:S01]  /*7b50*/  IMAD.U32 R61, R128, 0x10000, RZ ;  /* 0x00010000803d7824 */ /* 0x000fe200078e00ff */
[----:B------:R-:W-:Y:S01]  /*7b60*/  PRMT R123, R123, 0x5410, R64 ;  /* 0x000054107b7b7816 */ /* 0x000fe20000000040 */
[----:B------:R-:W-:Y:S01]  /*7b70*/  FFMA.FTZ R63, R46, R59, R63 ;  /* 0x0000003b2e3f7223 */ /* 0x000fe2000001003f */
[----:B------:R-:W-:Y:S01]  /*7b80*/  LOP3.LUT R126, R126, 0xffff0000, RZ, 0xc0, !PT ;  /* 0xffff00007e7e7812 */ /* 0x000fe200078ec0ff */
[----:B------:R-:W-:Y:S01]  /*7b90*/  FMUL.FTZ R65, R53, R130 ;  /* 0x0000008235417220 */ /* 0x000fe20000410000 */
[----:B------:R-:W-:Y:S01]  /*7ba0*/  SHF.R.U64 R66, R54, 0x10, R55 ;  /* 0x0000001036427819 */ /* 0x000fe20000001237 */
[----:B------:R-:W-:Y:S01]  /*7bb0*/  IMAD.U32 R54, R43, 0x10000, RZ ;  /* 0x000100002b367824 */ /* 0x000fe200078e00ff */
[----:B------:R-:W-:Y:S01]  /*7bc0*/  LOP3.LUT R48, R37, 0xffff0000, RZ, 0xc0, !PT ;  /* 0xffff000025307812 */ /* 0x000fe200078ec0ff */
[----:B------:R-:W-:Y:S01]  /*7bd0*/  IMAD.U32 R57, R123, 0x10000, RZ ;  /* 0x000100007b397824 */ /* 0x000fe200078e00ff */
[----:B------:R-:W-:Y:S01]  /*7be0*/  LOP3.LUT R55, R43, 0xffff0000, RZ, 0xc0, !PT ;  /* 0xffff00002b377812 */ /* 0x000fe200078ec0ff */
[-C--:B------:R-:W-:Y:S01]  /*7bf0*/  FMUL.FTZ R53, R53, R126.reuse ;  /* 0x0000007e35357220 */ /* 0x080fe20000410000 */
[----:B------:R-:W-:Y:S01]  /*7c00*/  LOP3.LUT R128, R128, 0xffff0000, RZ, 0xc0, !PT ;  /* 0xffff000080807812 */ /* 0x000fe200078ec0ff */
[----:B------:R-:W-:Y:S01]  /*7c10*/  FMUL.FTZ R59, R54, R61 ;  /* 0x0000003d363b7220 */ /* 0x000fe20000410000 */
[----:B------:R-:W-:Y:S01]  /*7c20*/  PRMT R129, R129, 0x5410, R58 ;  /* 0x0000541081817816 */ /* 0x000fe2000000003a */
[----:B------:R-:W-:Y:S01]  /*7c30*/  FFMA.FTZ R65, R48, R126, -R65 ;  /* 0x0000007e30417223 */ /* 0x000fe20000010841 */
[----:B------:R-:W-:Y:S01]  /*7c40*/  LOP3.LUT R51, R40, 0xffff0000, RZ, 0xc0, !PT ;  /* 0xffff000028337812 */ /* 0x000fe200078ec0ff */
[C---:B------:R-:W-:Y:S01]  /*7c50*/  IMAD.U32 R40, R39.reuse, 0x10000, RZ ;  /* 0x0001000027287824 */ /* 0x040fe200078e00ff */
[----:B------:R-:W-:Y:S01]  /*7c60*/  LOP3.LUT R41, R39, 0xffff0000, RZ, 0xc0, !PT ;  /* 0xffff000027297812 */ /* 0x000fe200078ec0ff */
[----:B------:R-:W-:Y:S01]  /*7c70*/  FMUL.FTZ R54, R54, R57 ;  /* 0x0000003936367220 */ /* 0x000fe20000410000 */
[----:B------:R-:W-:Y:S01]  /*7c80*/  PRMT R127, R127, 0x5410, R56 ;  /* 0x000054107f7f7816 */ /* 0x000fe20000000038 */
[----:B------:R-:W-:Y:S01]  /*7c90*/  FFMA.FTZ R130, R48, R130, R53 ;  /* 0x0000008230827223 */ /* 0x000fe20000010035 */
[----:B------:R-:W-:Y:S01]  /*7ca0*/  LOP3.LUT R46, R123, 0xffff0000, RZ, 0xc0, !PT ;  /* 0xffff00007b2e7812 */ /* 0x000fe200078ec0ff */
[----:B------:R-:W-:Y:S01]  /*7cb0*/  FMUL.FTZ R56, R55, R128 ;  /* 0x0000008037387220 */ /* 0x000fe20000410000 */
[----:B------:R-:W-:Y:S01]  /*7cc0*/  PRMT R125, R125, 0x5410, R68 ;  /* 0x000054107d7d7816 */ /* 0x000fe20000000044 */
[----:B------:R-:W-:-:S02]  /*7cd0*/  IMAD.U32 R48, R129, 0x10000, RZ ;  /* 0x0001000081307824 */ /* 0x000fc400078e00ff */
[C---:B------:R-:W-:Y:S01]  /*7ce0*/  FFMA.FTZ R59, R40.reuse, R57, -R59 ;  /* 0x00000039283b7223 */ /* 0x040fe2000001083b */
[----:B------:R-:W-:Y:S01]  /*7cf0*/  FFMA.FTZ R54, R40, R61, R54 ;  /* 0x0000003d28367223 */ /* 0x000fe20000010036 */
[-C--:B------:R-:W-:Y:S01]  /*7d00*/  FMUL.FTZ R58, R55, R46.reuse ;  /* 0x0000002e373a7220 */ /* 0x080fe20000410000 */
[----:B------:R-:W-:Y:S01]  /*7d10*/  FFMA.FTZ R56, R41, R46, -R56 ;  /* 0x0000002e29387223 */ /* 0x000fe20000010838 */
[----:B------:R-:W-:Y:S02]  /*7d20*/  IMAD.U32 R37, R36, 0x10000, RZ ;  /* 0x0001000024257824 */ /* 0x000fe400078e00ff */
[----:B------:R-:W-:Y:S01]  /*7d30*/  FMUL.FTZ R46, R50, R48 ;  /* 0x00000030322e7220 */ /* 0x000fe20000410000 */
[----:B------:R-:W-:Y:S01]  /*7d40*/  IMAD.U32 R40, R125, 0x10000, RZ ;  /* 0x000100007d287824 */ /* 0x000fe200078e00ff */
[----:B------:R-:W-:Y:S01]  /*7d50*/  PRMT R121, R121, 0x5410, R66 ;  /* 0x0000541079797816 */ /* 0x000fe20000000042 */
[----:B------:R-:W-:Y:S01]  /*7d60*/  FFMA.FTZ R57, R41, R128, R58 ;  /* 0x0000008029397223 */ /* 0x000fe2000001003a */
[----:B------:R-:W-:Y:S01]  /*7d70*/  LOP3.LUT R129, R129, 0xffff0000, RZ, 0xc0, !PT ;  /* 0xffff000081817812 */ /* 0x000fe200078ec0ff */
[----:B------:R-:W-:Y:S01]  /*7d80*/  FFMA.FTZ R41, R37, R40, -R46 ;  /* 0x0000002825297223 */ /* 0x000fe2000001082e */
[----:B------:R-:W-:-:S02]  /*7d90*/  IMAD.U32 R43, R42, 0x10000, RZ ;  /* 0x000100002a2b7824 */ /* 0x000fc400078e00ff */
[----:B------:R-:W-:Y:S01]  /*7da0*/  FMUL.FTZ R53, R50, R40 ;  /* 0x0000002832357220 */ /* 0x000fe20000410000 */
[----:B------:R-:W-:Y:S01]  /*7db0*/  IMAD.U32 R46, R127, 0x10000, RZ ;  /* 0x000100007f2e7824 */ /* 0x000fe200078e00ff */
[----:B------:R-:W-:Y:S01]  /*7dc0*/  LOP3.LUT R36, R36, 0xffff0000, RZ, 0xc0, !PT ;  /* 0xffff000024247812 */ /* 0x000fe200078ec0ff */
[----:B------:R-:W-:Y:S01]  /*7dd0*/  IMAD.U32 R40, R121, 0x10000, RZ ;  /* 0x0001000079287824 */ /* 0x000fe200078e00ff */
[----:B------:R-:W-:Y:S01]  /*7de0*/  LOP3.LUT R42, R42, 0xffff0000, RZ, 0xc0, !PT ;  /* 0xffff00002a2a7812 */ /* 0x000fe200078ec0ff */
[----:B------:R-:W-:Y:S01]  /*7df0*/  FMUL.FTZ R55, R51, R129 ;  /* 0x0000008133377220 */ /* 0x000fe20000410000 */
[----:B------:R-:W-:Y:S01]  /*7e00*/  LOP3.LUT R125, R125, 0xffff0000, RZ, 0xc0, !PT ;  /* 0xffff00007d7d7812 */ /* 0x000fe200078ec0ff */
[C---:B------:R-:W-:Y:S01]  /*7e10*/  IMAD.U32 R39, R38.reuse, 0x10000, RZ ;  /* 0x0001000026277824 */ /* 0x040fe200078e00ff */
[----:B------:R-:W-:Y:S01]  /*7e20*/  LOP3.LUT R127, R127, 0xffff0000, RZ, 0xc0, !PT ;  /* 0xffff00007f7f7812 */ /* 0x000fe200078ec0ff */
[----:B------:R-:W-:Y:S01]  /*7e30*/  FFMA.FTZ R53, R37, R48, R53 ;  /* 0x0000003025357223 */ /* 0x000fe20000010035 */
[----:B------:R-:W-:Y:S01]  /*7e40*/  LOP3.LUT R121, R121, 0xffff0000, RZ, 0xc0, !PT ;  /* 0xffff000079797812 */ /* 0x000fe200078ec0ff */
[-C--:B------:R-:W-:Y:S01]  /*7e50*/  FMUL.FTZ R51, R51, R125.reuse ;  /* 0x0000007d33337220 */ /* 0x080fe20000410000 */
[----:B------:R-:W-:Y:S01]  /*7e60*/  LOP3.LUT R38, R38, 0xffff0000, RZ, 0xc0, !PT ;  /* 0xffff000026267812 */ /* 0x000fe200078ec0ff */
[----:B------:R-:W-:Y:S01]  /*7e70*/  FFMA.FTZ R48, R36, R125, -R55 ;  /* 0x0000007d24307223 */ /* 0x000fe20000010837 */
[C---:B------:R-:W-:Y:S01]  /*7e80*/  FMUL.FTZ R50, R43.reuse, R46 ;  /* 0x0000002e2b327220 */ /* 0x040fe20000410000 */
[C---:B------:R-:W-:Y:S01]  /*7e90*/  FMUL.FTZ R37, R42.reuse, R127 ;  /* 0x0000007f2a257220 */ /* 0x040fe20000410000 */
[-C--:B------:R-:W-:Y:S01]  /*7ea0*/  FMUL.FTZ R43, R43, R40.reuse ;  /* 0x000000282b2b7220 */ /* 0x080fe20000410000 */
[----:B------:R-:W-:Y:S01]  /*7eb0*/  FMUL.FTZ R42, R42, R121 ;  /* 0x000000792a2a7220 */ /* 0x000fe20000410000 */
        /* <DEDUP_REMOVED lines=17> */
.L_x_1828:
[----:B------:R-:W-:Y:S05]  /*7fd0*/  BSYNC B1 ;  /* 0x0000000000017941 */ /* 0x000fea0003800000 */
.L_x_1827:
[----:B--2---:R2:W-:Y:S01]  /*7fe0*/  STG.E.128 desc[UR60][R44.64], R36 ;  /* 0x000000242c007986 */ /* 0x0045e2000c101d3c */
[----:B------:R-:W-:-:S13]  /*7ff0*/  ISETP.GE.AND P0, PT, R47, R122, PT ;  /* 0x0000007a2f00720c */ /* 0x000fda0003f06270 */
[----:B------:R-:W-:Y:S05]  /*8000*/  @P0 BRA `(.L_x_1793) ;  /* 0x0000000000c80947 */ /* 0x000fea0003800000 */
[--C-:B------:R-:W-:Y:S02]  /*8010*/  IADD3 R112, P0, P4, R88, R112, R47.reuse ;  /* 0x0000007058707210 */ /* 0x100fe40007c1e02f */
[----:B------:R-:W-:-:S04]  /*8020*/  SHF.R.S32.HI R47, RZ, 0x1f, R47 ;  /* 0x0000001fff2f7819 */ /* 0x000fc8000001142f */
[----:B------:R-:W-:Y:S02]  /*8030*/  IADD3.X R49, R0, R49, R47, P0, P4 ;  /* 0x0000003100317210 */ /* 0x000fe400007e842f */
[----:B------:R-:W-:-:S04]  /*8040*/  LEA R108, P0, R112, R108, 0x1 ;  /* 0x0000006c706c7211 */ /* 0x000fc800078008ff */
[----:B------:R-:W-:-:S05]  /*8050*/  LEA.HI.X R109, R112, R109, R49, 0x1, P0 ;  /* 0x0000006d706d7211 */ /* 0x000fca00000f0c31 */
[----:B---3--:R3:W-:Y:S01]  /*8060*/  STG.E.128 desc[UR60][R108.64], R40 ;  /* 0x000000286c007986 */ /* 0x0087e2000c101d3c */
[----:B------:R-:W-:Y:S05]  /*8070*/  BRA `(.L_x_1793) ;  /* 0x0000000000ac7947 */ /* 0x000fea0003800000 */
.L_x_1768:
[----:B------:R-:W-:-:S13]  /*8080*/  ISETP.NE.AND P1, PT, R233, 0x3, PT ;  /* 0x00000003e900780c */ /* 0x000fda0003f25270 */
[----:B------:R-:W-:Y:S05]  /*8090*/  @!P1 BRA `(.L_x_1829) ;  /* 0x0000000000049947 */ /* 0x000fea0003800000 */
[----:B------:R-:W-:Y:S01]  /*80a0*/  BPT.TRAP 0x1 ;  /* 0x000000040000795c */ /* 0x000fe20000300000 */
.L_x_1829:
[----:B------:R-:W2:Y:S01]  /*80b0*/  LDL R36, [R1] ;  /* 0x0000000001247983 */ /* 0x000ea20000100800 */
[----:B------:R-:W-:Y:S01]  /*80c0*/  IMAD R99, R17, 0x8, R16 ;  /* 0x0000000811637824 */ /* 0x000fe200078e0210 */
[----:B------:R-:W-:Y:S01]  /*80d0*/  BSSY B1, `(.L_x_1830) ;  /* 0x0000007000017945 */ /* 0x000fe20003800000 */
[----:B------:R-:W-:-:S05]  /*80e0*/  IMAD R105, R25, -0x40, R2 ;  /* 0xffffffc019697824 */ /* 0x000fca00078e0202 */
[----:B------:R-:W-:-:S04]  /*80f0*/  VIMNMX R105, R105, 0x40, PT ;  /* 0x0000004069697848 */ /* 0x000fc80003fe0100 */
[----:B------:R-:W-:Y:S02]  /*8100*/  ISETP.GE.AND P4, PT, R218, R105, PT ;  /* 0x00000069da00720c */ /* 0x000fe40003f86270 */
[----:B--2---:R-:W-:-:S04]  /*8110*/  SHF.L.U32 R107, R36, 0x1f, RZ ;  /* 0x0000001f246b7819 */ /* 0x004fc800000006ff */
[----:B------:R-:W0:Y:S02]  /*8120*/  SYNCS.PHASECHK.TRANS64.TRYWAIT P0, [R99+URZ+0x30890], R107 ;  /* 0x0308906b630075a7 */ /* 0x000e24000800017f */
[----:B0-----:R-:W-:Y:S05]  /*8130*/  @!P0 BRA `(.L_x_1831) ;  /* 0x0000023000a08947 */ /* 0x001fea0003800000 */
.L_x_2239:
[----:B------:R-:W-:Y:S05]  /*8140*/  BSYNC B1 ;  /* 0x0000000000017941 */ /* 0x000fea0003800000 */
.L_x_1830:
[----:B------:R-:W-:Y:S04]  /*8150*/  BSSY B1, `(.L_x_1832) ;  /* 0x000000e000017945 */ /* 0x000fe80003800000 */
[----:B------:R-:W-:Y:S05]  /*8160*/  @P4 BRA `(.L_x_1833) ;  /* 0x0000000000304947 */ /* 0x000fea0003800000 */
[----:B------:R-:W-:Y:S02]  /*8170*/  ISETP.NE.AND P5, PT, R30, RZ, PT ;  /* 0x000000ff1e00720c */ /* 0x000fe40003fa5270 */
[----:B------:R-:W-:Y:S02]  /*8180*/  ISETP.NE.AND P4, PT, R93, RZ, PT ;  /* 0x000000ff5d00720c */ /* 0x000fe40003f85270 */
[----:B------:R-:W-:-:S09]  /*8190*/  ISETP.NE.AND P0, PT, R94, RZ, PT ;  /* 0x000000ff5e00720c */ /* 0x000fd20003f05270 */
[----:B------:R-:W1:Y:S04]  /*81a0*/  @P5 LDS.128 R36, [R101+0x20400] ;  /* 0x0204000065245984 */ /* 0x000e680000000c00 */
[----:B------:R-:W2:Y:S04]  /*81b0*/  @P0 LDS.128 R40, [R101+0x24400] ;  /* 0x0244000065280984 */ /* 0x000ea80000000c00 */
[----:B-1----:R-:W-:Y:S01]  /*81c0*/  @P5 STG.E.128 desc[UR60][R50.64], R36 ;  /* 0x0000002432005986 */ /* 0x002fe2000c101d3c */
[----:B------:R-:W-:-:S03]  /*81d0*/  ISETP.NE.AND P5, PT, R95, RZ, PT ;  /* 0x000000ff5f00720c */ /* 0x000fc60003fa5270 */
[----:B------:R-:W1:Y:S04]  /*81e0*/  @P4 LDS.128 R36, [R101+0x22400] ;  /* 0x0224000065244984 */ /* 0x000e680000000c00 */
[----:B--2---:R-:W-:Y:S06]  /*81f0*/  @P0 STG.E.128 desc[UR60][R50.64+0x100], R40 ;  /* 0x0001002832000986 */ /* 0x004fec000c101d3c */
[----:B------:R-:W2:Y:S04]  /*8200*/  @P5 LDS.128 R44, [R101+0x26400] ;  /* 0x02640000652c5984 */ /* 0x000ea80000000c00 */
[----:B-1----:R1:W-:Y:S04]  /*8210*/  @P4 STG.E.128 desc[UR60][R50.64+0x80], R36 ;  /* 0x0000802432004986 */ /* 0x0023e8000c101d3c */
[----:B--2---:R1:W-:Y:S02]  /*8220*/  @P5 STG.E.128 desc[UR60][R50.64+0x180], R44 ;  /* 0x0001802c32005986 */ /* 0x0043e4000c101d3c */
.L_x_1833:
[----:B------:R-:W-:Y:S05]  /*8230*/  BSYNC B1 ;  /* 0x0000000000017941 */ /* 0x000fea0003800000 */
.L_x_1832:
[----:B-1----:R-:W-:-:S05]  /*8240*/  VIADD R36, R218, 0x20 ;  /* 0x00000020da247836 */ /* 0x002fca0000000000 */
[----:B------:R-:W-:-:S13]  /*8250*/  ISETP.GE.AND P0, PT, R36, R105, PT ;  /* 0x000000692400720c */ /* 0x000fda0003f06270 */
        /* <DEDUP_REMOVED lines=13> */
.L_x_1793:
[----:B------:R-:W-:Y:S05]  /*8330*/  BSYNC B0 ;  /* 0x0000000000007941 */ /* 0x000fea0003800000 */
.L_x_1767:
[----:B-1234-:R-:W1:Y:S01]  /*8340*/  S2R R36, SR_TID.X ;  /* 0x0000000000247919 */ /* 0x01ee620000002100 */
[----:B------:R-:W-:Y:S01]  /*8350*/  @!PT LDS RZ, [RZ] ;  /* 0x00000000fffff984 */ /* 0x000fe20000000800 */
[----:B------:R-:W-:Y:S01]  /*8360*/  @!PT LDS RZ, [RZ] ;  /* 0x00000000fffff984 */ /* 0x000fe20000000800 */
[----:B------:R-:W-:Y:S01]  /*8370*/  @!PT LDS RZ, [RZ] ;  /* 0x00000000fffff984 */ /* 0x000fe20000000800 */
[----:B------:R-:W-:Y:S01]  /*8380*/  @!PT LDS RZ, [RZ] ;  /* 0x00000000fffff984 */ /* 0x000fe20000000800 */
[----:B------:R2:W-:Y:S06]  /*8390*/  MEMBAR.ALL.CTA ;  /* 0x0000000000007992 */ /* 0x0005ec0000008000 */
[----:B--2---:R-:W2:Y:S01]  /*83a0*/  FENCE.VIEW.ASYNC.S ;  /* 0x00000000000073c6 */ /* 0x004ea20000000000 */
[----:B------:R-:W-:Y:S05]  /*83b0*/  WARPSYNC.ALL ;  /* 0x0000000000007948 */ /* 0x000fea0003800000 */
[----:B------:R-:W-:Y:S01]  /*83c0*/  BSSY B0, `(.L_x_1834) ;  /* 0x0000009000007945 */ /* 0x000fe20003800000 */
[----:B-1----:R-:W-:Y:S01]  /*83d0*/  LOP3.LUT R36, R36, 0x7f, RZ, 0xc0, !PT ;  /* 0x0000007f24247812 */ /* 0x002fe200078ec0ff */
[----:B--2---:R1:W-:Y:S03]  /*83e0*/  BAR.SYNC.DEFER_BLOCKING R104, 0x80 ;  /* 0x000200680000751d */ /* 0x0043e60000010000 */
[----:B------:R-:W-:-:S13]  /*83f0*/  ISETP.NE.AND P0, PT, R36, RZ, PT ;  /* 0x000000ff2400720c */ /* 0x000fda0003f05270 */
[----:B------:R-:W-:-:S05]  /*8400*/  @!P0 VIADD R36, R99, 0x308a0 ;  /* 0x000308a063248836 */ /* 0x000fca0000000000 */
[----:B------:R-:W-:-:S04]  /*8410*/  @!P0 PRMT R36, RZ, 0x654, R36 ;  /* 0x00000654ff248816 */ /* 0x000fc80000000024 */
[----:B------:R1:W-:Y:S01]  /*8420*/  @!P0 SYNCS.ARRIVE.TRANS64.RED.A1T0 RZ, [R36+URZ], RZ ;  /* 0x000000ff24ff89a7 */ /* 0x0003e2000810043f */
[----:B------:R-:W-:Y:S05]  /*8430*/  @!P1 BRA `(.L_x_1835) ;  /* 0x0000000000049947 */ /* 0x000fea0003800000 */
[----:B------:R-:W-:Y:S01]  /*8440*/  BPT.TRAP 0x1 ;  /* 0x000000040000795c */ /* 0x000fe20000300000 */
.L_x_1835:
[----:B------:R-:W-:Y:S05]  /*8450*/  BSYNC B0 ;  /* 0x0000000000007941 */ /* 0x000fea0003800000 */
.L_x_1834:
[----:B------:R-:W2:Y:S01]  /*8460*/  SYNCS.PHASECHK.TRANS64.TRYWAIT P1, [R99+URZ+0x308b0], R107 ;  /* 0x0308b06b630075a7 */ /* 0x000ea2000802017f */
[----:B------:R-:W-:Y:S01]  /*8470*/  ULDC.64 UR38, c[0x0][0x328] ;  /* 0x0000ca0000267ab9 */ /* 0x000fe20000000a00 */
[----:B------:R-:W-:Y:S01]  /*8480*/  ULDC.64 UR36, c[0x0][0x318] ;  /* 0x0000c60000247ab9 */ /* 0x000fe20000000a00 */
[----:B------:R-:W-:Y:S01]  /*8490*/  BSSY B0, `(.L_x_1836) ;  /* 0x0000004000007945 */ /* 0x000fe20003800000 */
[----:B------:R-:W-:Y:S01]  /*84a0*/  ISETP.GE.AND P4, PT, R218, R105, PT ;  /* 0x00000069da00720c */ /* 0x000fe20003f86270 */
[----:B------:R-:W-:Y:S02]  /*84b0*/  IMAD.WIDE R48, R25, 0x40, R76 ;  /* 0x0000004019307825 */ /* 0x000fe400078e024c */
[----:B--2---:R-:W-:Y:S10]  /*84c0*/  @!P1 BRA `(.L_x_1837) ;  /* 0x0000022c00d09947 */ /* 0x004ff40003800000 */
.L_x_2240:
[----:B------:R-:W-:Y:S05]  /*84d0*/  BSYNC B0 ;  /* 0x0000000000007941 */ /* 0x000fea0003800000 */
.L_x_1836:
[----:B------:R-:W-:Y:S04]  /*84e0*/  BSSY B0, `(.L_x_1838) ;  /* 0x0000019000007945 */ /* 0x000fe80003800000 */
[----:B------:R-:W-:Y:S05]  /*84f0*/  @P4 BRA `(.L_x_1839) ;  /* 0x00000000005c4947 */ /* 0x000fea0003800000 */
[----:B------:R-:W3:Y:S01]  /*8500*/  LDL R44, [R1+0x24] ;  /* 0x00002400012c7983 */ /* 0x000ee20000100800 */
[----:B------:R-:W-:-:S03]  /*8510*/  ULDC UR4, c[0x0][0x2f4] ;  /* 0x0000bd0000047ab9 */ /* 0x000fc60000000800 */
[----:B------:R-:W4:Y:S01]  /*8520*/  LDL R42, [R1+0x28] ;  /* 0x00002800012a7983 */ /* 0x000f220000100800 */
[----:B------:R-:W-:Y:S01]  /*8530*/  ISETP.GE.AND P5, PT, R18, UR4, PT ;  /* 0x0000000412007c0c */ /* 0x000fe2000bfa6270 */
[----:B------:R-:W-:Y:S01]  /*8540*/  IMAD R43, R49, UR38, RZ ;  /* 0x00000026312b7c24 */ /* 0x000fe2000f8e02ff */
[----:B------:R-:W-:Y:S01]  /*8550*/  ISETP.GE.AND P4, PT, R226, UR4, PT ;  /* 0x00000004e2007c0c */ /* 0x000fe2000bf86270 */
[----:B------:R-:W-:Y:S02]  /*8560*/  IMAD.MOV.U32 R40, RZ, RZ, R86 ;  /* 0x000000ffff287224 */ /* 0x000fe400078e0056 */
[----:B------:R-:W-:Y:S02]  /*8570*/  IMAD.MOV.U32 R41, RZ, RZ, R98 ;  /* 0x000000ffff297224 */ /* 0x000fe400078e0062 */
[C---:B------:R-:W-:Y:S02]  /*8580*/  IMAD R43, R48.reuse, UR39, R43 ;  /* 0x00000027302b7c24 */ /* 0x040fe4000f8e022b */
[----:B------:R-:W-:-:S04]  /*8590*/  IMAD.WIDE.U32 R40, R48, UR38, R40 ;  /* 0x0000002630287c25 */ /* 0x000fc8000f8e0028 */
[----:B-1----:R-:W1:Y:S01]  /*85a0*/  @!P5 LDS.128 R36, [R101+0x400] ;  /* 0x000400006524d984 */ /* 0x002e620000000c00 */
[----:B------:R-:W-:Y:S01]  /*85b0*/  IMAD.IADD R41, R41, 0x1, R43 ;  /* 0x0000000129297824 */ /* 0x000fe200078e022b */
[----:B------:R-:W-:-:S04]  /*85c0*/  LEA R50, P1, R40, UR36, 0x1 ;  /* 0x0000002428327c11 */ /* 0x000fc8000f8208ff */
[----:B------:R-:W-:-:S05]  /*85d0*/  LEA.HI.X R51, R40, UR37, R41, 0x1, P1 ;  /* 0x0000002528337c11 */ /* 0x000fca00088f0c29 */
[----:B-1----:R-:W-:Y:S04]  /*85e0*/  @!P5 STG.E.128 desc[UR60][R50.64], R36 ;  /* 0x000000243200d986 */ /* 0x002fe8000c101d3c */
[----:B------:R-:W1:Y:S04]  /*85f0*/  @!P4 LDS.128 R36, [R101+0x2400] ;  /* 0x002400006524c984 */ /* 0x000e680000000c00 */
[----:B-1----:R-:W-:Y:S01]  /*8600*/  @!P4 STG.E.128 desc[UR60][R50.64+0x80], R36 ;  /* 0x000080243200c986 */ /* 0x002fe2000c101d3c */
[----:B---3--:R-:W-:Y:S02]  /*8610*/  ISETP.GE.AND P1, PT, R44, UR4, PT ;  /* 0x000000042c007c0c */ /* 0x008fe4000bf26270 */
[----:B----4-:R-:W-:-:S11]  /*8620*/  ISETP.GE.AND P5, PT, R42, UR4, PT ;  /* 0x000000042a007c0c */ /* 0x010fd6000bfa6270 */
[----:B------:R-:W1:Y:S04]  /*8630*/  @!P1 LDS.128 R40, [R101+0x4400] ;  /* 0x0044000065289984 */ /* 0x000e680000000c00 */
[----:B------:R-:W3:Y:S04]  /*8640*/  @!P5 LDS.128 R44, [R101+0x6400] ;  /* 0x00640000652cd984 */ /* 0x000ee80000000c00 */
[----:B-1----:R4:W-:Y:S04]  /*8650*/  @!P1 STG.E.128 desc[UR60][R50.64+0x100], R40 ;  /* 0x0001002832009986 */ /* 0x0029e8000c101d3c */
[----:B---3--:R4:W-:Y:S02]  /*8660*/  @!P5 STG.E.128 desc[UR60][R50.64+0x180], R44 ;  /* 0x0001802c3200d986 */ /* 0x0089e4000c101d3c */
.L_x_1839:
[----:B------:R-:W-:Y:S05]  /*8670*/  BSYNC B0 ;  /* 0x0000000000007941 */ /* 0x000fea0003800000 */
.L_x_1838:
[----:B-1----:R-:W-:Y:S01]  /*8680*/  VIADD R36, R218, 0x20 ;  /* 0x00000020da247836 */ /* 0x002fe20000000000 */
[----:B------:R-:W-:Y:S04]  /*8690*/  BSSY B0, `(.L_x_1840) ;  /* 0x000001c000007945 */ /* 0x000fe80003800000 */
[----:B------:R-:W-:-:S13]  /*86a0*/  ISETP.GE.AND P1, PT, R36, R105, PT ;  /* 0x000000692400720c */ /* 0x000fda0003f26270 */
[----:B------:R-:W-:Y:S05]  /*86b0*/  @P1 BRA `(.L_x_1841) ;  /* 0x0000000000641947 */ /* 0x000fea0003800000 */
[----:B----4-:R-:W3:Y:S01]  /*86c0*/  LDL R44, [R1+0x24] ;  /* 0x00002400012c7983 */ /* 0x010ee20000100800 */
[----:B------:R-:W-:-:S03]  /*86d0*/  ULDC UR4, c[0x0][0x2f4] ;  /* 0x0000bd0000047ab9 */ /* 0x000fc60000000800 */
[----:B------:R-:W4:Y:S01]  /*86e0*/  LDL R42, [R1+0x28] ;  /* 0x00002800012a7983 */ /* 0x000f220000100800 */
[----:B------:R-:W-:Y:S01]  /*86f0*/  ISETP.GE.AND P1, PT, R18, UR4, PT ;  /* 0x0000000412007c0c */ /* 0x000fe2000bf26270 */
[----:B------:R-:W-:Y:S01]  /*8700*/  IMAD.MOV.U32 R40, RZ, RZ, R86 ;  /* 0x000000ffff287224 */ /* 0x000fe200078e0056 */
[----:B------:R-:W-:Y:S01]  /*8710*/  IADD3 R43, P4, R48, 0x20, RZ ;  /* 0x00000020302b7810 */ /* 0x000fe20007f9e0ff */
[----:B------:R-:W-:Y:S01]  /*8720*/  IMAD.MOV.U32 R41, RZ, RZ, R98 ;  /* 0x000000ffff297224 */ /* 0x000fe200078e0062 */
[----:B------:R-:W-:-:S03]  /*8730*/  ISETP.GE.AND P5, PT, R226, UR4, PT ;  /* 0x00000004e2007c0c */ /* 0x000fc6000bfa6270 */
[----:B------:R-:W-:Y:S02]  /*8740*/  IMAD.X R48, RZ, RZ, R49, P4 ;  /* 0x000000ffff307224 */ /* 0x000fe400020e0631 */
[----:B------:R-:W-:-:S04]  /*8750*/  IMAD.WIDE.U32 R40, R43, UR38, R40 ;  /* 0x000000262b287c25 */ /* 0x000fc8000f8e0028 */
[----:B------:R-:W1:Y:S01]  /*8760*/  @!P1 LDS.128 R36, [R101+0x1400] ;  /* 0x0014000065249984 */ /* 0x000e620000000c00 */
[----:B------:R-:W-:-:S04]  /*8770*/  IMAD R48, R48, UR38, RZ ;  /* 0x0000002630307c24 */ /* 0x000fc8000f8e02ff */
[----:B------:R-:W-:Y:S01]  /*8780*/  IMAD R43, R43, UR39, R48 ;  /* 0x000000272b2b7c24 */ /* 0x000fe2000f8e0230 */
[----:B------:R-:W-:-:S03]  /*8790*/  LEA R48, P4, R40, UR36, 0x1 ;  /* 0x0000002428307c11 */ /* 0x000fc6000f8808ff */
[----:B------:R-:W-:-:S05]  /*87a0*/  IMAD.IADD R41, R41, 0x1, R43 ;  /* 0x0000000129297824 */ /* 0x000fca00078e022b */
        /* <DEDUP_REMOVED lines=10> */
.L_x_1841:
[----:B------:R-:W-:Y:S05]  /*8850*/  BSYNC B0 ;  /* 0x0000000000007941 */ /* 0x000fea0003800000 */
.L_x_1840:
[----:B------:R-:W3:Y:S01]  /*8860*/  LDL.LU R37, [R1] ;  /* 0x0000000001257983 */ /* 0x000ee20000300800 */
[----:B------:R-:W-:Y:S01]  /*8870*/  VIADD R17, R17, 0x1 ;  /* 0x0000000111117836 */ /* 0x000fe20000000000 */
[----:B------:R-:W-:Y:S01]  /*8880*/  ISETP.NE.AND P4, PT, R100, RZ, PT ;  /* 0x000000ff6400720c */ /* 0x000fe20003f85270 */
[----:B0-2---:R-:W-:Y:S01]  /*8890*/  @!P0 VIADD R99, R99, 0x308c0 ;  /* 0x000308c063638836 */ /* 0x005fe20000000000 */
[----:B------:R-:W-:Y:S01]  /*88a0*/  @!PT LDS RZ, [RZ] ;  /* 0x00000000fffff984 */ /* 0x000fe20000000800 */
[----:B------:R-:W-:Y:S01]  /*88b0*/  @!PT LDS RZ, [RZ] ;  /* 0x00000000fffff984 */ /* 0x000fe20000000800 */
[----:B------:R-:W-:Y:S01]  /*88c0*/  @!PT LDS RZ, [RZ] ;  /* 0x00000000fffff984 */ /* 0x000fe20000000800 */
[----:B------:R-:W-:Y:S01]  /*88d0*/  @!PT LDS RZ, [RZ] ;  /* 0x00000000fffff984 */ /* 0x000fe20000000800 */
[----:B------:R0:W-:Y:S06]  /*88e0*/  MEMBAR.ALL.CTA ;  /* 0x0000000000007992 */ /* 0x0001ec0000008000 */
[----:B0-----:R-:W0:Y:S02]  /*88f0*/  FENCE.VIEW.ASYNC.S ;  /* 0x00000000000073c6 */ /* 0x001e240000000000 */
[----:B0-----:R0:W-:Y:S01]  /*8900*/  BAR.SYNC.DEFER_BLOCKING R104, 0x80 ;  /* 0x000200680000751d */ /* 0x0011e20000010000 */
[----:B------:R-:W-:-:S02]  /*8910*/  ISETP.NE.AND P1, PT, R17, 0x2, PT ;  /* 0x000000021100780c */ /* 0x000fc40003f25270 */
[----:B------:R-:W-:Y:S02]  /*8920*/  @!P0 PRMT R99, RZ, 0x654, R99 ;  /* 0x00000654ff638816 */ /* 0x000fe40000000063 */
[----:B------:R-:W-:Y:S02]  /*8930*/  SEL R36, RZ, 0x1, P1 ;  /* 0x00000001ff247807 */ /* 0x000fe40000800000 */
[----:B------:R-:W-:Y:S01]  /*8940*/  SEL R17, R17, RZ, P1 ;  /* 0x000000ff11117207 */ /* 0x000fe20000800000 */
[----:B------:R0:W-:Y:S01]  /*8950*/  @!P0 SYNCS.ARRIVE.TRANS64.RED.A1T0 RZ, [R99+URZ], RZ ;  /* 0x000000ff63ff89a7 */ /* 0x0001e2000810043f */
[----:B------:R-:W-:Y:S02]  /*8960*/  PLOP3.LUT P0, PT, PT, PT, PT, 0x8, 0x0 ;  /* 0x000000000000781c */ /* 0x000fe40003f0e170 */
[----:B---3--:R-:W-:-:S05]  /*8970*/  LOP3.LUT R37, R37, R36, RZ, 0x3c, !PT ;  /* 0x0000002425257212 */ /* 0x008fca00078e3cff */
[----:B------:R0:W-:Y:S01]  /*8980*/  STL [R1], R37 ;  /* 0x0000002501007387 */ /* 0x0001e20000100800 */
[----:B------:R-:W-:Y:S05]  /*8990*/  @P4 BRA `(.L_x_1842) ;  /* 0xffffffa000844947 */ /* 0x000fea000383ffff */
.L_x_1762:
[----:B------:R-:W2:Y:S01]  /*89a0*/  LDL R36, [R1+0x2c] ;  /* 0x00002c0001247983 */ /* 0x000ea20000100800 */
[----:B------:R-:W3:Y:S01]  /*89b0*/  LDC R0, c[0x0][0x448] ;  /* 0x00011200ff007b82 */ /* 0x000ee20000000800 */
[----:B------:R-:W-:Y:S01]  /*89c0*/  IADD3 R5, R221, 0x1, -R220 ;  /* 0x00000001dd057810 */ /* 0x000fe20007ffe8dc */
[----:B------:R-:W-:Y:S06]  /*89d0*/  BSSY B0, `(.L_x_1843) ;  /* 0x000000d000007945 */ /* 0x000fec0003800000 */
[----:B------:R-:W1:Y:S01]  /*89e0*/  LDC.64 R6, c[0x0][0x9e0] ;  /* 0x00027800ff067b82 */ /* 0x000e620000000a00 */
[----:B---3--:R-:W-:-:S02]  /*89f0*/  ISETP.NE.AND P1, PT, R0, 0x1, PT ;  /* 0x000000010000780c */ /* 0x008fc40003f25270 */
[----:B-1----:R-:W-:-:S11]  /*8a00*/  ISETP.GE.AND P2, PT, R7, 0x1, PT ;  /* 0x000000010700780c */ /* 0x002fd60003f46270 */
[----:B------:R-:W1:Y:S08]  /*8a10*/  @P1 LDC R3, c[0x0][0x44c] ;  /* 0x00011300ff031b82 */ /* 0x000e700000000800 */
[----:B------:R-:W3:Y:S01]  /*8a20*/  @P1 LDC R2, c[0x0][0x450] ;  /* 0x00011400ff021b82 */ /* 0x000ee20000000800 */
[----:B--2---:R-:W-:-:S04]  /*8a30*/  VIADD R0, R36, 0x7f ;  /* 0x0000007f24007836 */ /* 0x004fc80000000000 */
[----:B-1----:R-:W-:-:S05]  /*8a40*/  @P1 IMAD.HI.U32 R3, R0, R3, RZ ;  /* 0x0000000300031227 */ /* 0x002fca00078e00ff */
[----:B---3--:R-:W-:-:S05]  /*8a50*/  @P1 SHF.R.U32.HI R0, RZ, R2, R3 ;  /* 0x00000002ff001219 */ /* 0x008fca0000011603 */
[----:B------:R-:W-:Y:S01]  /*8a60*/  IMAD.IADD R3, R5, 0x1, R0 ;  /* 0x0000000105037824 */ /* 0x000fe200078e0200 */
[----:B------:R-:W-:Y:S06]  /*8a70*/  @P0 BRA `(.L_x_1844) ;  /* 0x0000000000080947 */ /* 0x000fec0003800000 */
[----:B------:R-:W1:Y:S02]  /*8a80*/  FENCE.VIEW.ASYNC.G ;  /* 0x00000000000073c6 */ /* 0x000e640000000100 */
[----:B-1----:R-:W-:Y:S06]  /*8a90*/  BAR.ARV 0xc, 0x180 ;  /* 0x0306000000007b1d */ /* 0x002fec0000002000 */
.L_x_1844:
[----:B------:R-:W-:Y:S05]  /*8aa0*/  BSYNC B0 ;  /* 0x0000000000007941 */ /* 0x000fea0003800000 */
.L_x_1843:
[----:B------:R-:W-:Y:S01]  /*8ab0*/  IMAD.IADD R0, R3, 0x1, R6 ;  /* 0x0000000103007824 */ /* 0x000fe200078e0206 */
[----:B------:R-:W-:Y:S06]  /*8ac0*/  @!P2 BRA `(.L_x_1845) ;  /* 0x000000000048a947 */ /* 0x000fec0003800000 */
[C---:B------:R-:W-:Y:S01]  /*8ad0*/  ISETP.GT.AND P0, PT, R3.reuse, RZ, PT ;  /* 0x000000ff0300720c */ /* 0x040fe20003f04270 */
[----:B------:R-:W-:Y:S01]  /*8ae0*/  BSSY B0, `(.L_x_1846) ;  /* 0x000000e000007945 */ /* 0x000fe20003800000 */
[----:B------:R-:W-:-:S11]  /*8af0*/  VIADD R2, R3, 0xffffffff ;  /* 0xffffffff03027836 */ /* 0x000fd60000000000 */
[----:B------:R-:W-:Y:S05]  /*8b00*/  @P0 BRA `(.L_x_1847) ;  /* 0x00000000001c0947 */ /* 0x000fea0003800000 */
[----:B------:R-:W-:Y:S01]  /*8b10*/  ISETP.NE.AND P0, PT, R7, 0x1, PT ;  /* 0x000000010700780c */ /* 0x000fe20003f05270 */
[----:B------:R-:W-:-:S12]  /*8b20*/  IMAD.MOV R3, RZ, RZ, -R3 ;  /* 0x000000ffff037224 */ /* 0x000fd800078e0a03 */
[----:B------:R-:W1:Y:S02]  /*8b30*/  @P0 LDC.64 R4, c[0x0][0x9e8] ;  /* 0x00027a00ff040b82 */ /* 0x000e640000000a00 */
[----:B-1----:R-:W-:-:S05]  /*8b40*/  @P0 IMAD.HI.U32 R2, R3, R4, RZ ;  /* 0x0000000403020227 */ /* 0x002fca00078e00ff */
[----:B------:R-:W-:-:S04]  /*8b50*/  @P0 SHF.R.U32.HI R3, RZ, R5, R2 ;  /* 0x00000005ff030219 */ /* 0x000fc80000011602 */
[----:B------:R-:W-:Y:S01]  /*8b60*/  LOP3.LUT R2, RZ, R3, RZ, 0x33, !PT ;  /* 0x00000003ff027212 */ /* 0x000fe200078e33ff */
[----:B------:R-:W-:Y:S06]  /*8b70*/  BRA `(.L_x_1848) ;  /* 0x0000000000107947 */ /* 0x000fec0003800000 */
.L_x_1847:
[----:B------:R-:W-:-:S13]  /*8b80*/  ISETP.NE.AND P0, PT, R7, 0x1, PT ;  /* 0x000000010700780c */ /* 0x000fda0003f05270 */
[----:B------:R-:W1:Y:S02]  /*8b90*/  @P0 LDC.64 R4, c[0x0][0x9e8] ;  /* 0x00027a00ff040b82 */ /* 0x000e640000000a00 */
[----:B-1----:R-:W-:-:S05]  /*8ba0*/  @P0 IMAD.HI.U32 R4, R2, R4, RZ ;  /* 0x0000000402040227 */ /* 0x002fca00078e00ff */
[----:B------:R-:W-:-:S07]  /*8bb0*/  @P0 SHF.R.U32.HI R2, RZ, R5, R4 ;  /* 0x00000005ff020219 */ /* 0x000fce0000011604 */
.L_x_1848:
[----:B------:R-:W-:Y:S05]  /*8bc0*/  BSYNC B0 ;  /* 0x0000000000007941 */ /* 0x000fea0003800000 */
.L_x_1846:
[----:B------:R-:W-:-:S05]  /*8bd0*/  IMAD R3, R2, R7, R7 ;  /* 0x0000000702037224 */ /* 0x000fca00078e0207 */
[----:B------:R-:W-:-:S07]  /*8be0*/  VIMNMX R0, R0, R3, PT ;  /* 0x0000000300007248 */ /* 0x000fce0003fe0100 */
.L_x_1845:
[----:B------:R-:W1:Y:S01]  /*8bf0*/  @P1 LDC R2, c[0x0][0x44c] ;  /* 0x00011300ff021b82 */ /* 0x000e620000000800 */
[----:B------:R-:W-:Y:S01]  /*8c00*/  VIADD R0, R0, 0x3f ;  /* 0x0000003f00007836 */ /* 0x000fe20000000000 */
[----:B------:R-:W-:Y:S01]  /*8c10*/  ULDC UR4, c[0x0][0x9dc] ;  /* 0x0002770000047ab9 */ /* 0x000fe20000000800 */
[----:B------:R-:W-:-:S03]  /*8c20*/  IMAD.MOV.U32 R5, RZ, RZ, R36 ;  /* 0x000000ffff057224 */ /* 0x000fc600078e0024 */
[----:B------:R-:W-:Y:S02]  /*8c30*/  SHF.R.S32.HI R3, RZ, 0x1f, R0 ;  /* 0x0000001fff037819 */ /* 0x000fe40000011400 */
[----:B------:R-:W2:Y:S02]  /*8c40*/  @P1 LDC R9, c[0x0][0x450] ;  /* 0x00011400ff091b82 */ /* 0x000ea40000000800 */
[----:B------:R-:W-:-:S04]  /*8c50*/  LEA.HI R3, R3, R0, RZ, 0x6 ;  /* 0x0000000003037211 */ /* 0x000fc800078f30ff */
[----:B------:R-:W-:-:S04]  /*8c60*/  SHF.R.S32.HI R0, RZ, 0x6, R3 ;  /* 0x00000006ff007819 */ /* 0x000fc80000011403 */
[----:B------:R-:W-:Y:S01]  /*8c70*/  VIMNMX R103, R103, R0, PT ;  /* 0x0000000067677248 */ /* 0x000fe20003fe0100 */
[----:B-1----:R-:W-:-:S05]  /*8c80*/  @P1 IMAD.HI.U32 R2, R36, R2, RZ ;  /* 0x0000000224021227 */ /* 0x002fca00078e00ff */
[----:B--2---:R-:W-:-:S05]  /*8c90*/  @P1 SHF.R.U32.HI R5, RZ, R9, R2 ;  /* 0x00000009ff051219 */ /* 0x004fca0000011602 */
        /* <DEDUP_REMOVED lines=8> */
[----:B------:R-:W1:Y:S02]  /*8d20*/  @P0 LDC.64 R4, c[0x0][0x9e8] ;  /* 0x00027a00ff040b82 */ /* 0x000e640000000a00 */
[----:B-1----:R-:W-:-:S05]  /*8d30*/  @P0 IMAD.HI.U32 R2, R3, R4, RZ ;  /* 0x0000000403020227 */ /* 0x002fca00078e00ff */
[----:B------:R-:W-:-:S04]  /*8d40*/  @P0 SHF.R.U32.HI R3, RZ, R5, R2 ;  /* 0x00000005ff030219 */ /* 0x000fc80000011602 */
[----:B------:R-:W-:Y:S01]  /*8d50*/  LOP3.LUT R2, RZ, R3, RZ, 0x33, !PT ;  /* 0x00000003ff027212 */ /* 0x000fe200078e33ff */
[----:B------:R-:W-:Y:S06]  /*8d60*/  BRA `(.L_x_1852) ;  /* 0x0000000000107947 */ /* 0x000fec0003800000 */
.L_x_1851:
[----:B------:R-:W-:-:S13]  /*8d70*/  ISETP.NE.AND P0, PT, R7, 0x1, PT ;  /* 0x000000010700780c */ /* 0x000fda0003f05270 */
[----:B------:R-:W1:Y:S02]  /*8d80*/  @P0 LDC.64 R4, c[0x0][0x9e8] ;  /* 0x00027a00ff040b82 */ /* 0x000e640000000a00 */
[----:B-1----:R-:W-:-:S05]  /*8d90*/  @P0 IMAD.HI.U32 R4, R2, R4, RZ ;  /* 0x0000000402040227 */ /* 0x002fca00078e00ff */
[----:B------:R-:W-:-:S07]  /*8da0*/  @P0 SHF.R.U32.HI R2, RZ, R5, R4 ;  /* 0x00000005ff020219 */ /* 0x000fce0000011604 */
.L_x_1852:
[----:B------:R-:W-:Y:S05]  /*8db0*/  BSYNC B0 ;  /* 0x0000000000007941 */ /* 0x000fea0003800000 */
.L_x_1850:
[----:B------:R-:W-:-:S05]  /*8dc0*/  IMAD R3, R2, R7, RZ ;  /* 0x0000000702037224 */ /* 0x000fca00078e02ff */
[----:B------:R-:W-:-:S07]  /*8dd0*/  VIMNMX R0, R0, R3, !PT ;  /* 0x0000000300007248 */ /* 0x000fce0007fe0100 */
.L_x_1849:
[----:B------:R-:W-:Y:S02]  /*8de0*/  SHF.R.S32.HI R3, RZ, 0x1f, R0 ;  /* 0x0000001fff037819 */ /* 0x000fe40000011400 */
[----:B------:R-:W-:Y:S02]  /*8df0*/  CS2R R150, SRZ ;  /* 0x0000000000967805 */ /* 0x000fe4000001ff00 */
[----:B------:R-:W-:Y:S02]  /*8e00*/  PLOP3.LUT P0, PT, PT, PT, PT, 0x80, 0x0 ;  /* 0x000000000000781c */ /* 0x000fe40003f0f070 */
[----:B------:R-:W-:Y:S02]  /*8e10*/  CS2R R148, SRZ ;  /* 0x0000000000947805 */ /* 0x000fe4000001ff00 */
[----:B------:R-:W-:Y:S01]  /*8e20*/  LEA.HI R6, R3, R0, RZ, 0x6 ;  /* 0x0000000003067211 */ /* 0x000fe200078f30ff */
[----:B------:R-:W-:Y:S01]  /*8e30*/  IMAD.MOV.U32 R0, RZ, RZ, RZ ;  /* 0x000000ffff007224 */ /* 0x000fe200078e00ff */
[----:B------:R-:W-:-:S02]  /*8e40*/  CS2R R146, SRZ ;  /* 0x0000000000927805 */ /* 0x000fc4000001ff00 */
[----:B------:R-:W-:Y:S02]  /*8e50*/  CS2R R144, SRZ ;  /* 0x0000000000907805 */ /* 0x000fe4000001ff00 */
[----:B------:R-:W-:Y:S02]  /*8e60*/  SHF.R.S32.HI R6, RZ, 0x6, R6 ;  /* 0x00000006ff067819 */ /* 0x000fe40000011406 */
[----:B------:R-:W-:Y:S02]  /*8e70*/  CS2R R142, SRZ ;  /* 0x00000000008e7805 */ /* 0x000fe4000001ff00 */
[----:B------:R-:W-:Y:S02]  /*8e80*/  CS2R R140, SRZ ;  /* 0x00000000008c7805 */ /* 0x000fe4000001ff00 */
[----:B------:R-:W-:Y:S02]  /*8e90*/  CS2R R138, SRZ ;  /* 0x00000000008a7805 */ /* 0x000fe4000001ff00 */
[----:B------:R-:W-:-:S02]  /*8ea0*/  VIMNMX R14, RZ, R6, !PT ;  /* 0x00000006ff0e7248 */ /* 0x000fc40007fe0100 */
[----:B------:R-:W-:Y:S02]  /*8eb0*/  CS2R R136, SRZ ;  /* 0x0000000000887805 */ /* 0x000fe4000001ff00 */
[----:B------:R-:W-:Y:S02]  /*8ec0*/  CS2R R124, SRZ ;  /* 0x00000000007c7805 */ /* 0x000fe4000001ff00 */
[----:B------:R-:W-:Y:S02]  /*8ed0*/  CS2R R120, SRZ ;  /* 0x0000000000787805 */ /* 0x000fe4000001ff00 */
[----:B------:R-:W-:Y:S01]  /*8ee0*/  ISETP.GT.AND P1, PT, R103, R14, PT ;  /* 0x0000000e6700720c */ /* 0x000fe20003f24270 */
[----:B------:R1:W-:Y:S01]  /*8ef0*/  STL [R1+0x4c], R14 ;  /* 0x00004c0e01007387 */ /* 0x0003e20000100800 */
[----:B------:R-:W-:Y:S02]  /*8f00*/  CS2R R132, SRZ ;  /* 0x0000000000847805 */ /* 0x000fe4000001ff00 */
[----:B------:R-:W-:-:S02]  /*8f10*/  CS2R R116, SRZ ;  /* 0x0000000000747805 */ /* 0x000fc4000001ff00 */
[----:B------:R-:W-:Y:S02]  /*8f20*/  CS2R R112, SRZ ;  /* 0x0000000000707805 */ /* 0x000fe4000001ff00 */
[----:B------:R-:W-:Y:S01]  /*8f30*/  CS2R R128, SRZ ;  /* 0x0000000000807805 */ /* 0x000fe2000001ff00 */
[----:B------:R-:W-:Y:S01]  /*8f40*/  IMAD.MOV.U32 R170, RZ, RZ, RZ ;  /* 0x000000ffffaa7224 */ /* 0x000fe200078e00ff */
[----:B------:R-:W-:Y:S02]  /*8f50*/  CS2R R108, SRZ ;  /* 0x00000000006c7805 */ /* 0x000fe4000001ff00 */
[----:B0-----:R-:W-:Y:S02]  /*8f60*/  CS2R R104, SRZ ;  /* 0x0000000000687805 */ /* 0x001fe4000001ff00 */
        /* <DEDUP_REMOVED lines=18> */
[----:B----4-:R-:W-:Y:S02]  /*9090*/  CS2R R46, SRZ ;  /* 0x00000000002e7805 */ /* 0x010fe4000001ff00 */
        /* <DEDUP_REMOVED lines=29> */
[----:B------:R-:W-:Y:S01]  /*9270*/  CS2R R24, SRZ ;  /* 0x0000000000187805 */ /* 0x000fe2000001ff00 */
[----:B-1----:R-:W-:Y:S06]  /*9280*/  @!P1 BRA `(.L_x_1853) ;  /* 0x0000015c00a09947 */ /* 0x002fec0003800000 */
[----:B------:R-:W2:Y:S01]  /*9290*/  LDL R14, [R1+0xa8] ;  /* 0x0000a800010e7983 */ /* 0x000ea20000100800 */
[----:B------:R-:W-:Y:S03]  /*92a0*/  BSSY B6, `(.L_x_1854) ;  /* 0x000001c000067945 */ /* 0x000fe60003800000 */
[----:B--2---:R-:W0:Y:S02]  /*92b0*/  SHFL.IDX PT, R0, R14, RZ, 0x1f ;  /* 0x00001fff0e007589 */ /* 0x004e2400000e0000 */
[----:B0-----:R-:W-:-:S04]  /*92c0*/  LEA.HI R2, R0, R0, RZ, 0x1 ;  /* 0x0000000000027211 */ /* 0x001fc800078f08ff */
[----:B------:R-:W-:Y:S01]  /*92d0*/  LOP3.LUT R3, R2, 0x1e, RZ, 0xc0, !PT ;  /* 0x0000001e02037812 */ /* 0x000fe200078ec0ff */
[----:B------:R-:W-:-:S04]  /*92e0*/  VIADD R2, R16, 0x10400 ;  /* 0x0001040010027836 */ /* 0x000fc80000000000 */
[----:B------:R-:W-:Y:S01]  /*92f0*/  IMAD.IADD R3, R0, 0x1, -R3 ;  /* 0x0000000100037824 */ /* 0x000fe200078e0a03 */
[----:B------:R-:W-:-:S03]  /*9300*/  LOP3.LUT P0, RZ, R2, 0x3ff, RZ, 0xc0, !PT ;  /* 0x000003ff02ff7812 */ /* 0x000fc6000780c0ff */
[----:B------:R-:W-:Y:S01]  /*9310*/  IMAD R3, R3, 0x2000, R2 ;  /* 0x0000200003037824 */ /* 0x000fe200078e0202 */
[----:B------:R-:W-:-:S04]  /*9320*/  P2R R24, PR, RZ, 0x1 ;  /* 0x00000001ff187803 */ /* 0x000fc80000000000 */
[----:B------:R-:W-:-:S04]  /*9330*/  SHF.R.U32.HI R2, RZ, 0x4, R3 ;  /* 0x00000004ff027819 */ /* 0x000fc80000011603 */
[----:B------:R-:W-:Y:S01]  /*9340*/  LOP3.LUT R2, R2, 0x3fff, RZ, 0xc0, !PT ;  /* 0x00003fff02027812 */ /* 0x000fe200078ec0ff */
[----:B------:R-:W-:Y:S06]  /*9350*/  @!P0 BRA `(.L_x_1855) ;  /* 0x0000000000408947 */ /* 0x000fec0003800000 */
        /* <DEDUP_REMOVED lines=16> */
.L_x_1855:
[----:B------:R-:W-:Y:S05]  /*9460*/  BSYNC B6 ;  /* 0x0000000000067941 */ /* 0x000fea0003800000 */
.L_x_1854:
[----:B------:R-:W-:Y:S02]  /*9470*/  ULDC UR4, c[0x0][0x3f4] ;  /* 0x0000fd0000047ab9 */ /* 0x000fe40000000800 */
[----:B------:R-:W-:-:S13]  /*9480*/  ISETP.LT.AND P0, PT, RZ, UR4, PT ;  /* 0x00000004ff007c0c */ /* 0x000fda000bf01270 */
[----:B------:R-:W-:Y:S05]  /*9490*/  @P0 BRA `(.L_x_1856) ;  /* 0x0000000000400947 */ /* 0x000fea0003800000 */
[----:B------:R-:W2:Y:S02]  /*94a0*/  LDL R20, [R1+0x64] ;  /* 0x0000640001147983 */ /* 0x000ea40000100800 */
[----:B--2---:R-:W-:-:S04]  /*94b0*/  LEA.HI R0, R20, R20, RZ, 0x1 ;  /* 0x0000001414007211 */ /* 0x004fc800078f08ff */
        /* <DEDUP_REMOVED lines=8> */
.L_x_1859:
[----:B-1----:R1:W2:Y:S02]  /*9540*/  SYNCS.PHASECHK.TRANS64.TRYWAIT P0, [R16+URZ+0x30800], R3 ;  /* 0x03080003100075a7 */ /* 0x0022a4000800017f */
[----:B--2---:R-:W-:Y:S05]  /*9550*/  @!P0 NANOSLEEP.SYNCS 0x989680 ;  /* 0x009896800000895d */ /* 0x004fea0003900000 */
[----:B------:R-:W2:Y:S02]  /*9560*/  @!P0 SYNCS.PHASECHK.TRANS64 P0, [R16+URZ+0x30800], R3 ;  /* 0x03080003100085a7 */ /* 0x000ea4000800007f */
[----:B--2---:R-:W-:Y:S05]  /*9570*/  @!P0 BRA `(.L_x_1859) ;  /* 0xfffffffc00f08947 */ /* 0x004fea000383ffff */
.L_x_1858:
[----:B------:R-:W-:Y:S05]  /*9580*/  BSYNC B0 ;  /* 0x0000000000007941 */ /* 0x000fea0003800000 */
.L_x_1857:
[----:B------:R-:W-:Y:S05]  /*9590*/  BRA `(.L_x_1860) ;  /* 0x0000009c00b87947 */ /* 0x000fea0003800000 */
.L_x_1856:
[----:B------:R-:W-:Y:S01]  /*95a0*/  ISETP.NE.AND P0, PT, R24, RZ, PT ;  /* 0x000000ff1800720c */ /* 0x000fe20003f05270 */
[----:B------:R-:W-:Y:S01]  /*95b0*/  ULDC.64 UR4, c[0x0][0x3f8] ;  /* 0x0000fe0000047ab9 */ /* 0x000fe20000000a00 */
[----:B-----5:R-:W-:Y:S01]  /*95c0*/  SHF.R.S32.HI R0, RZ, 0x1f, R23 ;  /* 0x0000001fff007819 */ /* 0x020fe20000011417 */
[----:B------:R-:W-:Y:S01]  /*95d0*/  ULDC.64 UR6, c[0x0][0x408] ;  /* 0x0001020000067ab9 */ /* 0x000fe20000000a00 */
[----:B------:R-:W-:Y:S01]  /*95e0*/  IMAD.WIDE.U32 R24, R23, UR4, RZ ;  /* 0x0000000417187c25 */ /* 0x000fe2000f8e00ff */
[----:B------:R-:W-:Y:S03]  /*95f0*/  BSSY B6, `(.L_x_1861) ;  /* 0x0000019000067945 */ /* 0x000fe60003800000 */
[C---:B------:R-:W-:Y:S02]  /*9600*/  IMAD R4, R0.reuse, UR4, RZ ;  /* 0x0000000400047c24 */ /* 0x040fe4000f8e02ff */
[----:B------:R-:W-:-:S02]  /*9610*/  IMAD R0, R0, UR6, RZ ;  /* 0x0000000600007c24 */ /* 0x000fc4000f8e02ff */
[C---:B------:R-:W-:Y:S02]  /*9620*/  IMAD R3, R23.reuse, UR5, R4 ;  /* 0x0000000517037c24 */ /* 0x040fe4000f8e0204 */
[C---:B------:R-:W-:Y:S02]  /*9630*/  IMAD R29, R23.reuse, UR7, R0 ;  /* 0x00000007171d7c24 */ /* 0x040fe4000f8e0200 */
[----:B------:R-:W-:-:S04]  /*9640*/  IMAD.WIDE.U32 R26, R23, UR6, RZ ;  /* 0x00000006171a7c25 */ /* 0x000fc8000f8e00ff */
[----:B------:R-:W-:Y:S02]  /*9650*/  IMAD.IADD R23, R3, 0x1, R25 ;  /* 0x0000000103177824 */ /* 0x000fe400078e0219 */
[----:B------:R-:W-:Y:S01]  /*9660*/  IMAD.IADD R29, R29, 0x1, R27 ;  /* 0x000000011d1d7824 */ /* 0x000fe200078e021b */
        /* <DEDUP_REMOVED lines=17> */
.L_x_1862:
[----:B------:R-:W-:Y:S05]  /*9780*/  BSYNC B6 ;  /* 0x0000000000067941 */ /* 0x000fea0003800000 */
.L_x_1861:
[----:B------:R-:W2:Y:S01]  /*9790*/  LDL R120, [R1+0x2c] ;  /* 0x00002c0001787983 */ /* 0x000ea20000100800 */
[----:B------:R-:W-:-:S03]  /*97a0*/  ULDC.U8 UR4, c[0x0][0x410] ;  /* 0x0001040000047ab9 */ /* 0x000fc60000000000 */
[----:B------:R-:W3:Y:S01]  /*97b0*/  LDL R20, [R1+0x54] ;  /* 0x0000540001147983 */ /* 0x000ee20000100800 */
[----:B------:R-:W-:Y:S01]  /*97c0*/  ISETP.NE.AND P0, PT, RZ, UR4, PT ;  /* 0x00000004ff007c0c */ /* 0x000fe2000bf05270 */
[----:B------:R-:W-:Y:S01]  /*97d0*/  BSSY B0, `(.L_x_1863) ;  /* 0x00009c2000007945 */ /* 0x000fe20003800000 */
[----:B--2---:R-:W-:-:S04]  /*97e0*/  IMAD.IADD R10, R218, 0x1, R120 ;  /* 0x00000001da0a7824 */ /* 0x004fc800078e0278 */
[----:B---3--:R-:W-:-:S07]  /*97f0*/  IMAD R3, R20, 0x20, R10 ;  /* 0x0000002014037824 */ /* 0x008fce00078e020a */
[----:B------:R-:W-:Y:S05]  /*9800*/  @!P0 BRA `(.L_x_1864) ;  /* 0x0000004c00508947 */ /* 0x000fea0003800000 */
[----:B------:R-:W0:Y:S01]  /*9810*/  LDC R99, c[0x0][0x448] ;  /* 0x00011200ff637b82 */ /* 0x000e220000000800 */
[----:B------:R-:W-:Y:S01]  /*9820*/  ULDC.64 UR4, c[0x0][0x3f8] ;  /* 0x0000fe0000047ab9 */ /* 0x000fe20000000a00 */
[----:B------:R-:W-:Y:S01]  /*9830*/  ULDC.64 UR6, c[0x0][0x408] ;  /* 0x0001020000067ab9 */ /* 0x000fe20000000a00 */
[----:B------:R-:W-:Y:S01]  /*9840*/  IMAD.MOV.U32 R6, RZ, RZ, R24 ;  /* 0x000000ffff067224 */ /* 0x000fe200078e0018 */
[----:B------:R-:W-:Y:S01]  /*9850*/  SHF.R.S32.HI R79, RZ, 0x1f, R234 ;  /* 0x0000001fff4f7819 */ /* 0x000fe200000114ea */
[----:B------:R-:W-:Y:S02]  /*9860*/  IMAD.MOV.U32 R7, RZ, RZ, R23 ;  /* 0x000000ffff077224 */ /* 0x000fe400078e0017 */
[----:B------:R-:W-:Y:S01]  /*9870*/  IMAD.MOV.U32 R4, RZ, RZ, R26 ;  /* 0x000000ffff047224 */ /* 0x000fe200078e001a */
[----:B0-----:R-:W-:-:S13]  /*9880*/  ISETP.NE.AND P0, PT, R99, 0x1, PT ;  /* 0x000000016300780c */ /* 0x001fda0003f05270 */
[----:B------:R-:W0:Y:S08]  /*9890*/  @P0 LDC R0, c[0x0][0x44c] ;  /* 0x00011300ff000b82 */ /* 0x000e300000000800 */
[----:B------:R-:W1:Y:S01]  /*98a0*/  @P0 LDC R5, c[0x0][0x450] ;  /* 0x00011400ff050b82 */ /* 0x000e620000000800 */
[----:B0-----:R-:W-:-:S05]  /*98b0*/  @P0 IMAD.HI.U32 R0, R3, R0, RZ ;  /* 0x0000000003000227 */ /* 0x001fca00078e00ff */
[----:B-1----:R-:W-:Y:S01]  /*98c0*/  @P0 SHF.R.U32.HI R3, RZ, R5, R0 ;  /* 0x00000005ff030219 */ /* 0x002fe20000011600 */
[----:B------:R-:W-:-:S03]  /*98d0*/  IMAD.MOV.U32 R5, RZ, RZ, R29 ;  /* 0x000000ffff057224 */ /* 0x000fc600078e001d */
[----:B------:R-:W-:Y:S01]  /*98e0*/  SHF.R.S32.HI R0, RZ, 0x1f, R3 ;  /* 0x0000001fff007819 */ /* 0x000fe20000011403 */
[----:B------:R-:W-:-:S04]  /*98f0*/  IMAD.WIDE.U32 R6, R3, UR4, R6 ;  /* 0x0000000403067c25 */ /* 0x000fc8000f8e0006 */
[C---:B------:R-:W-:Y:S02]  /*9900*/  IMAD R8, R0.reuse, UR4, RZ ;  /* 0x0000000400087c24 */ /* 0x040fe4000f8e02ff */
[----:B------:R-:W-:Y:S02]  /*9910*/  IMAD R0, R0, UR6, RZ ;  /* 0x0000000600007c24 */ /* 0x000fe4000f8e02ff */
[C---:B------:R-:W-:Y:S01]  /*9920*/  IMAD R9, R3.reuse, UR5, R8 ;  /* 0x0000000503097c24 */ /* 0x040fe2000f8e0208 */
[----:B------:R-:W-:Y:S01]  /*9930*/  ULDC.64 UR4, c[0x0][0x3e8] ;  /* 0x0000fa0000047ab9 */ /* 0x000fe20000000a00 */
[----:B------:R-:W-:-:S04]  /*9940*/  IMAD.WIDE.U32 R4, R3, UR6, R4 ;  /* 0x0000000603047c25 */ /* 0x000fc8000f8e0004 */
[----:B------:R-:W-:Y:S01]  /*9950*/  IMAD R11, R3, UR7, R0 ;  /* 0x00000007030b7c24 */ /* 0x000fe2000f8e0200 */
[----:B------:R-:W-:Y:S01]  /*9960*/  ULDC.64 UR6, c[0x0][0x400] ;  /* 0x0001000000067ab9 */ /* 0x000fe20000000a00 */
[----:B------:R-:W-:Y:S01]  /*9970*/  IMAD.IADD R9, R7, 0x1, R9 ;  /* 0x0000000107097824 */ /* 0x000fe200078e0209 */
[----:B------:R-:W-:Y:S01]  /*9980*/  LEA R3, P0, R6, UR4, 0x1 ;  /* 0x0000000406037c11 */ /* 0x000fe2000f8008ff */
[----:B------:R-:W-:Y:S01]  /*9990*/  IMAD.IADD R7, R5, 0x1, R11 ;  /* 0x0000000105077824 */ /* 0x000fe200078e020b */
[----:B------:R-:W-:Y:S01]  /*99a0*/  LEA R0, P1, R4, UR6, 0x1 ;  /* 0x0000000604007c11 */ /* 0x000fe2000f8208ff */
[----:B------:R-:W-:Y:S01]  /*99b0*/  UMOV UR4, 0xffffffff ;  /* 0xffffffff00047882 */ /* 0x000fe20000000000 */
[----:B------:R-:W-:Y:S02]  /*99c0*/  LEA.HI.X R6, R6, UR5, R9, 0x1, P0 ;  /* 0x0000000506067c11 */ /* 0x000fe400080f0c09 */
[----:B------:R-:W-:Y:S01]  /*99d0*/  LEA.HI.X R7, R4, UR7, R7, 0x1, P1 ;  /* 0x0000000704077c11 */ /* 0x000fe200088f0c07 */
[----:B------:R-:W-:Y:S08]  /*99e0*/  BRA.DIV UR4, `(.L_x_1865) ;  /* 0x0000021a049c7947 */ /* 0x000ff0000b800000 */
[----:B------:R0:W1:Y:S04]  /*99f0*/  SHFL.IDX PT, R5, R6, RZ, 0x181f ;  /* 0x00181fff06057589 */ /* 0x00006800000e0000 */
[----:B------:R0:W2:Y:S04]  /*9a00*/  SHFL.IDX PT, R4, R3, RZ, 0x181f ;  /* 0x00181fff03047589 */ /* 0x0000a800000e0000 */
[----:B------:R0:W3:Y:S04]  /*9a10*/  SHFL.IDX PT, R9, R7, RZ, 0x181f ;  /* 0x00181fff07097589 */ /* 0x0000e800000e0000 */
[----:B------:R0:W4:Y:S02]  /*9a20*/  SHFL.IDX PT, R14, R0, RZ, 0x181f ;  /* 0x00181fff000e7589 */ /* 0x00012400000e0000 */
.L_x_2246:
[----:B------:R-:W-:Y:S01]  /*9a30*/  IMAD R99, R220, R99, RZ ;  /* 0x00000063dc637224 */ /* 0x000fe200078e02ff */
        /* <DEDUP_REMOVED lines=8> */
[----:B------:R-:W-:Y:S02]  /*9ac0*/  CS2R R70, SRZ ;  /* 0x0000000000467805 */ /* 0x000fe4000001ff00 */
[----:B------:R-:W-:-:S03]  /*9ad0*/  CS2R R74, SRZ ;  /* 0x00000000004a7805 */ /* 0x000fc6000001ff00 */
[----:B------:R-:W-:Y:S05]  /*9ae0*/  @P0 BRA `(.L_x_1867) ;  /* 0x0000000000b00947 */ /* 0x000fea0003800000 */
[----:B------:R-:W3:Y:S01]  /*9af0*/  LDL R8, [R1+0x78] ;  /* 0x0000780001087983 */ /* 0x000ee20000100800 */
[----:B------:R-:W-:-:S03]  /*9b00*/  ULDC UR4, c[0x0][0x3f4] ;  /* 0x0000fd0000047ab9 */ /* 0x000fc60000000800 */
[----:B------:R-:W3:Y:S01]  /*9b10*/  LDL R11, [R1+0x74] ;  /* 0x00007400010b7983 */ /* 0x000ee20000100800 */
[----:B------:R-:W-:Y:S02]  /*9b20*/  ISETP.GE.AND P2, PT, R234, UR4, PT ;  /* 0x00000004ea007c0c */ /* 0x000fe4000bf46270 */
[----:B------:R-:W-:Y:S02]  /*9b30*/  CS2R R76, SRZ ;  /* 0x00000000004c7805 */ /* 0x000fe4000001ff00 */
[----:B------:R-:W-:Y:S02]  /*9b40*/  ISETP.GE.AND P1, PT, R235, UR4, PT ;  /* 0x00000004eb007c0c */ /* 0x000fe4000bf26270 */
[----:B------:R-:W-:Y:S02]  /*9b50*/  CS2R R74, SRZ ;  /* 0x00000000004a7805 */ /* 0x000fe4000001ff00 */
[----:B------:R-:W-:Y:S02]  /*9b60*/  ISETP.GE.AND P0, PT, R237, UR4, PT ;  /* 0x00000004ed007c0c */ /* 0x000fe4000bf06270 */
[----:B------:R-:W-:-:S03]  /*9b70*/  ISETP.GE.AND P3, PT, R200, UR4, PT ;  /* 0x00000004c8007c0c */ /* 0x000fc6000bf66270 */
[C---:B------:R-:W-:Y:S01]  /*9b80*/  @!P2 IMAD.SHL.U32 R27, R234.reuse, 0x2, RZ ;  /* 0x00000002ea1ba824 */ /* 0x040fe200078e00ff */
[----:B------:R-:W-:-:S03]  /*9b90*/  @!P2 SHF.L.U64.HI R34, R234, 0x1, R79 ;  /* 0x00000001ea22a819 */ /* 0x000fc6000001024f */
[----:B------:R-:W-:-:S04]  /*9ba0*/  @!P1 IMAD.SHL.U32 R31, R235, 0x2, RZ ;  /* 0x00000002eb1f9824 */ /* 0x000fc800078e00ff */
[----:B------:R-:W-:Y:S01]  /*9bb0*/  @!P0 IMAD.SHL.U32 R15, R237, 0x2, RZ ;  /* 0x00000002ed0f8824 */ /* 0x000fe200078e00ff */
[-C--:B--2---:R-:W-:Y:S01]  /*9bc0*/  @!P2 IADD3 R24, P4, R4, R27.reuse, RZ ;  /* 0x0000001b0418a210 */ /* 0x084fe20007f9e0ff */
[----:B-1----:R-:W-:Y:S01]  /*9bd0*/  @!P3 IMAD.WIDE R12, R200, 0x2, R4 ;  /* 0x00000002c80cb825 */ /* 0x002fe200078e0204 */
[----:B----4-:R-:W-:Y:S02]  /*9be0*/  @!P2 IADD3 R26, P6, R14, R27, RZ ;  /* 0x0000001b0e1aa210 */ /* 0x010fe40007fde0ff */
[-C--:B------:R-:W-:Y:S01]  /*9bf0*/  @!P1 IADD3 R28, P5, R4, R31.reuse, RZ ;  /* 0x0000001f041c9210 */ /* 0x080fe20007fbe0ff */
[--C-:B------:R-:W-:Y:S01]  /*9c00*/  @!P2 IMAD.X R25, R5, 0x1, R34.reuse, P4 ;  /* 0x000000010519a824 */ /* 0x100fe200020e0622 */
[----:B------:R-:W-:Y:S01]  /*9c10*/  @!P1 IADD3 R30, P4, R14, R31, RZ ;  /* 0x0000001f0e1e9210 */ /* 0x000fe20007f9e0ff */
[----:B---3--:R-:W-:Y:S01]  /*9c20*/  @!P2 IMAD.X R27, R9, 0x1, R34, P6 ;  /* 0x00000001091ba824 */ /* 0x008fe200030e0622 */
[----:B------:R-:W-:Y:S02]  /*9c30*/  @!P0 IADD3 R4, P6, R4, R15, RZ ;  /* 0x0000000f04048210 */ /* 0x000fe40007fde0ff */
[----:B------:R-:W-:-:S02]  /*9c40*/  CS2R R72, SRZ ;  /* 0x0000000000487805 */ /* 0x000fc4000001ff00 */
[----:B------:R-:W-:Y:S02]  /*9c50*/  CS2R R70, SRZ ;  /* 0x0000000000467805 */ /* 0x000fe4000001ff00 */
[----:B------:R-:W-:Y:S02]  /*9c60*/  CS2R R68, SRZ ;  /* 0x0000000000447805 */ /* 0x000fe4000001ff00 */
[----:B------:R-:W-:Y:S02]  /*9c70*/  CS2R R66, SRZ ;  /* 0x0000000000427805 */ /* 0x000fe4000001ff00 */
[----:B------:R-:W-:Y:S02]  /*9c80*/  CS2R R60, SRZ ;  /* 0x00000000003c7805 */ /* 0x000fe4000001ff00 */
[----:B------:R-:W-:Y:S01]  /*9c90*/  CS2R R58, SRZ ;  /* 0x00000000003a7805 */ /* 0x000fe2000001ff00 */
[----:B------:R1:W5:Y:S04]  /*9ca0*/  @!P3 LD.E.64 R76, desc[UR60][R12.64] ;  /* 0x0000003c0c4cb980 */ /* 0x000368000c101b00 */
[----:B------:R1:W5:Y:S04]  /*9cb0*/  @!P2 LD.E.64 R72, desc[UR60][R24.64] ;  /* 0x0000003c1848a980 */ /* 0x000368000c101b00 */
[----:B------:R1:W5:Y:S01]  /*9cc0*/  @!P2 LD.E.64 R70, desc[UR60][R26.64] ;  /* 0x0000003c1a46a980 */ /* 0x000362000c101b00 */
[----:B------:R-:W-:Y:S01]  /*9cd0*/  @!P1 SHF.L.U64.HI R32, R235, 0x1, R8 ;  /* 0x00000001eb209819 */ /* 0x000fe20000010208 */
[----:B------:R-:W-:-:S04]  /*9ce0*/  @!P3 IMAD.MOV.U32 R8, RZ, RZ, R14 ;  /* 0x000000ffff08b224 */ /* 0x000fc800078e000e */
[----:B------:R-:W-:Y:S01]  /*9cf0*/  @!P3 IMAD.WIDE R20, R200, 0x2, R8 ;  /* 0x00000002c814b825 */ /* 0x000fe200078e0208 */
[----:B------:R-:W-:-:S03]  /*9d00*/  @!P0 SHF.L.U64.HI R8, R237, 0x1, R11 ;  /* 0x00000001ed088819 */ /* 0x000fc6000001020b */
[--C-:B------:R-:W-:Y:S01]  /*9d10*/  @!P1 IMAD.X R29, R5, 0x1, R32.reuse, P5 ;  /* 0x00000001051d9824 */ /* 0x100fe200028e0620 */
[----:B------:R-:W-:Y:S01]  /*9d20*/  @!P0 IADD3 R14, P5, R14, R15, RZ ;  /* 0x0000000f0e0e8210 */ /* 0x000fe20007fbe0ff */
[----:B------:R-:W-:Y:S01]  /*9d30*/  @!P1 IMAD.X R31, R9, 0x1, R32, P4 ;  /* 0x00000001091f9824 */ /* 0x000fe200020e0620 */
[----:B------:R1:W5:Y:S01]  /*9d40*/  @!P3 LD.E.64 R74, desc[UR60][R20.64] ;  /* 0x0000003c144ab980 */ /* 0x000362000c101b00 */
[--C-:B------:R-:W-:Y:S02]  /*9d50*/  @!P0 IMAD.X R5, R5, 0x1, R8.reuse, P6 ;  /* 0x0000000105058824 */ /* 0x100fe400030e0608 */
[----:B------:R-:W-:Y:S01]  /*9d60*/  @!P0 IMAD.X R15, R9, 0x1, R8, P5 ;  /* 0x00000001090f8824 */ /* 0x000fe200028e0608 */
[----:B------:R1:W5:Y:S04]  /*9d70*/  @!P1 LD.E.64 R68, desc[UR60][R28.64] ;  /* 0x0000003c1c449980 */ /* 0x000368000c101b00 */
[----:B------:R1:W5:Y:S04]  /*9d80*/  @!P1 LD.E.64 R66, desc[UR60][R30.64] ;  /* 0x0000003c1e429980 */ /* 0x000368000c101b00 */
[----:B------:R1:W5:Y:S04]  /*9d90*/  @!P0 LD.E.64 R60, desc[UR60][R4.64] ;  /* 0x0000003c043c8980 */ /* 0x000368000c101b00 */
[----:B------:R1:W5:Y:S02]  /*9da0*/  @!P0 LD.E.64 R58, desc[UR60][R14.64] ;  /* 0x0000003c0e3a8980 */ /* 0x000364000c101b00 */
.L_x_1867:
[----:B------:R-:W-:Y:S05]  /*9db0*/  BSYNC B1 ;  /* 0x0000000000017941 */ /* 0x000fea0003800000 */
.L_x_1866:
[----:B-12--5:R-:W-:Y:S01]  /*9dc0*/  IMAD.MOV.U32 R4, RZ, RZ, R60 ;  /* 0x000000ffff047224 */ /* 0x026fe200078e003c */
[----:B------:R-:W-:Y:S01]  /*9dd0*/  UMOV UR4, 0xffffffff ;  /* 0xffffffff00047882 */ /* 0x000fe20000000000 */
[----:B------:R-:W-:Y:S01]  /*9de0*/  IMAD.MOV.U32 R5, RZ, RZ, R61 ;  /* 0x000000ffff057224 */ /* 0x000fe200078e003d */
[----:B------:R-:W-:Y:S01]  /*9df0*/  CS2R R46, SRZ ;  /* 0x00000000002e7805 */ /* 0x000fe2000001ff00 */
[----:B------:R-:W-:Y:S01]  /*9e00*/  IMAD.MOV.U32 R8, RZ, RZ, R68 ;  /* 0x000000ffff087224 */ /* 0x000fe200078e0044 */
[----:B------:R-:W-:Y:S01]  /*9e10*/  PRMT R126, R4, 0x7610, R126 ;  /* 0x00007610047e7816 */ /* 0x000fe2000000007e */
[----:B---3--:R-:W-:Y:S01]  /*9e20*/  IMAD.MOV.U32 R9, RZ, RZ, R69 ;  /* 0x000000ffff097224 */ /* 0x008fe200078e0045 */
        /* <DEDUP_REMOVED lines=26> */
[----:B------:R-:W-:Y:S01]  /*9fd0*/  PRMT R138, R9, 0x7610, R138 ;  /* 0x00007610098a7816 */ /* 0x000fe2000000008a */
[----:B------:R-:W-:Y:S06]  /*9fe0*/  BRA.DIV UR4, `(.L_x_1868) ;  /* 0x00000216048c7947 */ /* 0x000fec000b800000 */
[----:B------:R1:W2:Y:S04]  /*9ff0*/  SHFL.IDX PT, R5, R6, 0x1, 0x181f ;  /* 0x00381f0006057f89 */ /* 0x0002a800000e0000 */
[----:B------:R1:W3:Y:S04]  /*a000*/  SHFL.IDX PT, R4, R3, 0x1, 0x181f ;  /* 0x00381f0003047f89 */ /* 0x0002e800000e0000 */
[----:B------:R1:W0:Y:S04]  /*a010*/  SHFL.IDX PT, R9, R7, 0x1, 0x181f ;  /* 0x00381f0007097f89 */ /* 0x00022800000e0000 */
[----:B----4-:R1:W4:Y:S02]  /*a020*/  SHFL.IDX PT, R14, R0, 0x1, 0x181f ;  /* 0x00381f00000e7f89 */ /* 0x01032400000e0000 */
.L_x_2252:
[----:B------:R-:W-:Y:S01]  /*a030*/  VIADD R8, R10, 0x20 ;  /* 0x000000200a087836 */ /* 0x000fe20000000000 */
        /* <DEDUP_REMOVED lines=8> */
[----:B------:R-:W-:-:S05]  /*a0c0*/  CS2R R64, SRZ ;  /* 0x0000000000407805 */ /* 0x000fca000001ff00 */
[----:B------:R-:W-:Y:S05]  /*a0d0*/  @P0 BRA `(.L_x_1870) ;  /* 0x0000000000b00947 */ /* 0x000fea0003800000 */
[----:B------:R-:W2:Y:S01]  /*a0e0*/  LDL R12, [R1+0x78] ;  /* 0x00007800010c7983 */ /* 0x000ea20000100800 */
[----:B------:R-:W-:-:S03]  /*a0f0*/  ULDC UR4, c[0x0][0x3f4] ;  /* 0x0000fd0000047ab9 */ /* 0x000fc60000000800 */
[----:B------:R-:W2:Y:S01]  /*a100*/  LDL R11, [R1+0x74] ;  /* 0x00007400010b7983 */ /* 0x000ea20000100800 */
        /* <DEDUP_REMOVED lines=10> */
[-C--:B---3--:R-:W-:Y:S01]  /*a1b0*/  @!P2 IADD3 R26, P4, R4, R25.reuse, RZ ;  /* 0x00000019041aa210 */ /* 0x088fe20007f9e0ff */
[----:B----4-:R-:W-:Y:S01]  /*a1c0*/  @!P3 IMAD.MOV.U32 R8, RZ, RZ, R14 ;  /* 0x000000ffff08b224 */ /* 0x010fe200078e000e */
[----:B------:R-:W-:Y:S01]  /*a1d0*/  @!P2 IADD3 R24, P6, R14, R25, RZ ;  /* 0x000000190e18a210 */ /* 0x000fe20007fde0ff */
[----:B--2---:R-:W-:Y:S01]  /*a1e0*/  @!P3 IMAD.WIDE R28, R200, 0x2, R4 ;  /* 0x00000002c81cb825 */ /* 0x004fe200078e0204 */
[----:B------:R-:W-:-:S03]  /*a1f0*/  @!P1 IADD3 R20, P5, R4, R13, RZ ;  /* 0x0000000d04149210 */ /* 0x000fc60007fbe0ff */
[----:B------:R-:W-:Y:S01]  /*a200*/  @!P2 IMAD.X R27, R5, 0x1, R32, P4 ;  /* 0x00000001051ba824 */ /* 0x000fe200020e0620 */
[----:B------:R-:W-:Y:S01]  /*a210*/  CS2R R54, SRZ ;  /* 0x0000000000367805 */ /* 0x000fe2000001ff00 */
[----:B0-----:R-:W-:Y:S01]  /*a220*/  @!P3 IMAD.WIDE R30, R200, 0x2, R8 ;  /* 0x00000002c81eb825 */ /* 0x001fe200078e0208 */
[----:B------:R-:W-:Y:S02]  /*a230*/  CS2R R56, SRZ ;  /* 0x0000000000387805 */ /* 0x000fe4000001ff00 */
[----:B------:R-:W-:Y:S02]  /*a240*/  CS2R R50, SRZ ;  /* 0x0000000000327805 */ /* 0x000fe4000001ff00 */
[----:B------:R-:W-:Y:S01]  /*a250*/  CS2R R52, SRZ ;  /* 0x0000000000347805 */ /* 0x000fe2000001ff00 */
[----:B------:R-:W-:Y:S01]  /*a260*/  @!P2 IMAD.X R25, R9, 0x1, R32, P6 ;  /* 0x000000010919a824 */ /* 0x000fe200030e0620 */
[----:B------:R-:W-:Y:S02]  /*a270*/  @!P0 IADD3 R4, P6, R4, R15, RZ ;  /* 0x0000000f04048210 */ /* 0x000fe40007fde0ff */
[----:B------:R-:W-:-:S02]  /*a280*/  CS2R R46, SRZ ;  /* 0x00000000002e7805 */ /* 0x000fc4000001ff00 */
[----:B------:R-:W-:Y:S01]  /*a290*/  CS2R R48, SRZ ;  /* 0x0000000000307805 */ /* 0x000fe2000001ff00 */
[----:B------:R0:W5:Y:S04]  /*a2a0*/  @!P3 LD.E.64 R62, desc[UR60][R28.64] ;  /* 0x0000003c1c3eb980 */ /* 0x000168000c101b00 */
[----:B------:R0:W5:Y:S04]  /*a2b0*/  @!P3 LD.E.64 R64, desc[UR60][R30.64] ;  /* 0x0000003c1e40b980 */ /* 0x000168000c101b00 */
[----:B------:R0:W5:Y:S04]  /*a2c0*/  @!P2 LD.E.64 R54, desc[UR60][R26.64] ;  /* 0x0000003c1a36a980 */ /* 0x000168000c101b00 */
[----:B------:R0:W5:Y:S01]  /*a2d0*/  @!P2 LD.E.64 R56, desc[UR60][R24.64] ;  /* 0x0000003c1838a980 */ /* 0x000162000c101b00 */
[----:B------:R-:W-:-:S02]  /*a2e0*/  @!P1 SHF.L.U64.HI R34, R235, 0x1, R12 ;  /* 0x00000001eb229819 */ /* 0x000fc4000001020c */
[C---:B------:R-:W-:Y:S02]  /*a2f0*/  @!P1 IADD3 R12, P4, R14.reuse, R13, RZ ;  /* 0x0000000d0e0c9210 */ /* 0x040fe40007f9e0ff */
[----:B------:R-:W-:Y:S01]  /*a300*/  @!P0 SHF.L.U64.HI R8, R237, 0x1, R11 ;  /* 0x00000001ed088819 */ /* 0x000fe2000001020b */
[--C-:B------:R-:W-:Y:S01]  /*a310*/  @!P1 IMAD.X R21, R5, 0x1, R34.reuse, P5 ;  /* 0x0000000105159824 */ /* 0x100fe200028e0622 */
[----:B------:R-:W-:Y:S01]  /*a320*/  @!P0 IADD3 R14, P5, R14, R15, RZ ;  /* 0x0000000f0e0e8210 */ /* 0x000fe20007fbe0ff */
[----:B------:R-:W-:Y:S02]  /*a330*/  @!P1 IMAD.X R13, R9, 0x1, R34, P4 ;  /* 0x00000001090d9824 */ /* 0x000fe400020e0622 */
[--C-:B------:R-:W-:Y:S01]  /*a340*/  @!P0 IMAD.X R5, R5, 0x1, R8.reuse, P6 ;  /* 0x0000000105058824 */ /* 0x100fe200030e0608 */
[----:B------:R0:W5:Y:S01]  /*a350*/  @!P1 LD.E.64 R50, desc[UR60][R20.64] ;  /* 0x0000003c14329980 */ /* 0x000162000c101b00 */
[----:B------:R-:W-:-:S03]  /*a360*/  @!P0 IMAD.X R15, R9, 0x1, R8, P5 ;  /* 0x00000001090f8824 */ /* 0x000fc600028e0608 */
[----:B------:R0:W5:Y:S04]  /*a370*/  @!P1 LD.E.64 R52, desc[UR60][R12.64] ;  /* 0x0000003c0c349980 */ /* 0x000168000c101b00 */
[----:B------:R0:W5:Y:S04]  /*a380*/  @!P0 LD.E.64 R46, desc[UR60][R4.64] ;  /* 0x0000003c042e8980 */ /* 0x000168000c101b00 */
[----:B------:R0:W5:Y:S02]  /*a390*/  @!P0 LD.E.64 R48, desc[UR60][R14.64] ;  /* 0x0000003c0e308980 */ /* 0x000164000c101b00 */
.L_x_1870:
[----:B------:R-:W-:Y:S05]  /*a3a0*/  BSYNC B1 ;  /* 0x0000000000017941 */ /* 0x000fea0003800000 */
.L_x_1869:
[----:B0--3-5:R-:W-:Y:S01]  /*a3b0*/  IMAD.MOV.U32 R4, RZ, RZ, R46 ;  /* 0x000000ffff047224 */ /* 0x029fe200078e002e */
[----:B------:R-:W-:Y:S01]  /*a3c0*/  UMOV UR4, 0xffffffff ;  /* 0xffffffff00047882 */ /* 0x000fe20000000000 */
[----:B--2---:R-:W-:Y:S02]  /*a3d0*/  IMAD.MOV.U32 R5, RZ, RZ, R47 ;  /* 0x000000ffff057224 */ /* 0x004fe400078e002f */
        /* <DEDUP_REMOVED lines=34> */
[----:B----4-:R4:W0:Y:S02]  /*a600*/  SHFL.IDX PT, R14, R0, 0x2, 0x181f ;  /* 0x00581f00000e7f89 */ /* 0x01082400000e0000 */
.L_x_2258:
        /* <DEDUP_REMOVED lines=12> */
[----:B------:R-:W4:Y:S01]  /*a6d0*/  LDL R12, [R1+0x78] ;  /* 0x00007800010c7983 */ /* 0x000f220000100800 */
[----:B------:R-:W-:-:S03]  /*a6e0*/  ULDC UR4, c[0x0][0x3f4] ;  /* 0x0000fd0000047ab9 */ /* 0x000fc60000000800 */
[----:B------:R-:W4:Y:S01]  /*a6f0*/  LDL R11, [R1+0x74] ;  /* 0x00007400010b7983 */ /* 0x000f220000100800 */
        /* <DEDUP_REMOVED lines=9> */
[----:B0-----:R-:W-:Y:S01]  /*a790*/  @!P3 IMAD.MOV.U32 R8, RZ, RZ, R14 ;  /* 0x000000ffff08b224 */ /* 0x001fe200078e000e */
[-C--:B---3--:R-:W-:Y:S01]  /*a7a0*/  @!P2 IADD3 R30, P4, R4, R25.reuse, RZ ;  /* 0x00000019041ea210 */ /* 0x088fe20007f9e0ff */
[----:B------:R-:W-:Y:S01]  /*a7b0*/  @!P0 IMAD.SHL.U32 R15, R237, 0x2, RZ ;  /* 0x00000002ed0f8824 */ /* 0x000fe200078e00ff */
[----:B------:R-:W-:Y:S01]  /*a7c0*/  @!P2 IADD3 R24, P6, R14, R25, RZ ;  /* 0x000000190e18a210 */ /* 0x000fe20007fde0ff */
[----:B--2---:R-:W-:Y:S01]  /*a7d0*/  @!P3 IMAD.WIDE R26, R200, 0x2, R4 ;  /* 0x00000002c81ab825 */ /* 0x004fe200078e0204 */
[----:B------:R-:W-:-:S03]  /*a7e0*/  @!P1 IADD3 R20, P5, R4, R13, RZ ;  /* 0x0000000d04149210 */ /* 0x000fc60007fbe0ff */
[----:B------:R-:W-:Y:S01]  /*a7f0*/  @!P2 IMAD.X R31, R5, 0x1, R32, P4 ;  /* 0x00000001051fa824 */ /* 0x000fe200020e0620 */
[----:B------:R0:W5:Y:S01]  /*a800*/  @!P3 LD.E.64 R42, desc[UR60][R26.64] ;  /* 0x0000003c1a2ab980 */ /* 0x000162000c101b00 */
[----:B------:R-:W-:-:S04]  /*a810*/  @!P3 IMAD.WIDE R28, R200, 0x2, R8 ;  /* 0x00000002c81cb825 */ /* 0x000fc800078e0208 */
[----:B------:R-:W-:Y:S01]  /*a820*/  @!P2 IMAD.X R25, R9, 0x1, R32, P6 ;  /* 0x000000010919a824 */ /* 0x000fe200030e0620 */
[----:B------:R-:W-:Y:S01]  /*a830*/  @!P0 IADD3 R4, P6, R4, R15, RZ ;  /* 0x0000000f04048210 */ /* 0x000fe20007fde0ff */
[----:B------:R2:W5:Y:S01]  /*a840*/  @!P3 LD.E.64 R44, desc[UR60][R28.64] ;  /* 0x0000003c1c2cb980 */ /* 0x000562000c101b00 */
[----:B------:R-:W-:Y:S02]  /*a850*/  CS2R R38, SRZ ;  /* 0x0000000000267805 */ /* 0x000fe4000001ff00 */
[----:B------:R-:W-:Y:S02]  /*a860*/  CS2R R40, SRZ ;  /* 0x0000000000287805 */ /* 0x000fe4000001ff00 */
[----:B------:R-:W-:Y:S02]  /*a870*/  CS2R R36, SRZ ;  /* 0x0000000000247805 */ /* 0x000fe4000001ff00 */
[----:B0-----:R-:W-:Y:S01]  /*a880*/  CS2R R26, SRZ ;  /* 0x00000000001a7805 */ /* 0x001fe2000001ff00 */
[----:B------:R0:W5:Y:S01]  /*a890*/  @!P2 LD.E.64 R38, desc[UR60][R30.64] ;  /* 0x0000003c1e26a980 */ /* 0x000162000c101b00 */
[----:B--2---:R-:W-:-:S03]  /*a8a0*/  CS2R R28, SRZ ;  /* 0x00000000001c7805 */ /* 0x004fc6000001ff00 */
[----:B------:R0:W5:Y:S01]  /*a8b0*/  @!P2 LD.E.64 R40, desc[UR60][R24.64] ;  /* 0x0000003c1828a980 */ /* 0x000162000c101b00 */
[----:B----4-:R-:W-:Y:S02]  /*a8c0*/  @!P1 SHF.L.U64.HI R34, R235, 0x1, R12 ;  /* 0x00000001eb229819 */ /* 0x010fe4000001020c */
[C---:B------:R-:W-:Y:S02]  /*a8d0*/  @!P1 IADD3 R12, P4, R14.reuse, R13, RZ ;  /* 0x0000000d0e0c9210 */ /* 0x040fe40007f9e0ff */
[----:B------:R-:W-:Y:S01]  /*a8e0*/  @!P0 SHF.L.U64.HI R8, R237, 0x1, R11 ;  /* 0x00000001ed088819 */ /* 0x000fe2000001020b */
[--C-:B------:R-:W-:Y:S01]  /*a8f0*/  @!P1 IMAD.X R21, R5, 0x1, R34.reuse, P5 ;  /* 0x0000000105159824 */ /* 0x100fe200028e0622 */
[----:B------:R-:W-:Y:S01]  /*a900*/  @!P0 IADD3 R14, P5, R14, R15, RZ ;  /* 0x0000000f0e0e8210 */ /* 0x000fe20007fbe0ff */
[----:B------:R-:W-:Y:S01]  /*a910*/  @!P1 IMAD.X R13, R9, 0x1, R34, P4 ;  /* 0x00000001090d9824 */ /* 0x000fe200020e0622 */
[----:B------:R-:W-:Y:S01]  /*a920*/  CS2R R34, SRZ ;  /* 0x0000000000227805 */ /* 0x000fe2000001ff00 */
[----:B------:R-:W-:-:S02]  /*a930*/  @!P0 IMAD.X R5, R5, 0x1, R8, P6 ;  /* 0x0000000105058824 */ /* 0x000fc400030e0608 */
[----:B------:R-:W-:Y:S01]  /*a940*/  @!P0 IMAD.X R15, R9, 0x1, R8, P5 ;  /* 0x00000001090f8824 */ /* 0x000fe200028e0608 */
[----:B------:R0:W5:Y:S04]  /*a950*/  @!P1 LD.E.64 R36, desc[UR60][R12.64] ;  /* 0x0000003c0c249980 */ /* 0x000168000c101b00 */
[----:B------:R0:W5:Y:S04]  /*a960*/  @!P1 LD.E.64 R34, desc[UR60][R20.64] ;  /* 0x0000003c14229980 */ /* 0x000168000c101b00 */
[----:B------:R0:W5:Y:S04]  /*a970*/  @!P0 LD.E.64 R28, desc[UR60][R4.64] ;  /* 0x0000003c041c8980 */ /* 0x000168000c101b00 */
[----:B------:R0:W5:Y:S02]  /*a980*/  @!P0 LD.E.64 R26, desc[UR60][R14.64] ;  /* 0x0000003c0e1a8980 */ /* 0x000164000c101b00 */
.L_x_1873:
[----:B------:R-:W-:Y:S05]  /*a990*/  BSYNC B1 ;  /* 0x0000000000017941 */ /* 0x000fea0003800000 */
.L_x_1872:
        /* <DEDUP_REMOVED lines=33> */
[----:B------:R-:W-:Y:S01]  /*abb0*/  PRMT R117, R9, 0x7610, R117 ;  /* 0x0000761009757816 */ /* 0x000fe20000000075 */
[----:B------:R-:W-:Y:S06]  /*abc0*/  BRA.DIV UR4, `(.L_x_1874) ;  /* 0x0000020e04747947 */ /* 0x000fec000b800000 */
[----:B------:R0:W2:Y:S04]  /*abd0*/  SHFL.IDX PT, R9, R6, 0x3, 0x181f ;  /* 0x00781f0006097f89 */ /* 0x0000a800000e0000 */
[----:B------:R0:W3:Y:S04]  /*abe0*/  SHFL.IDX PT, R8, R3, 0x3, 0x181f ;  /* 0x00781f0003087f89 */ /* 0x0000e800000e0000 */
[----:B------:R0:W0:Y:S04]  /*abf0*/  SHFL.IDX PT, R23, R7, 0x3, 0x181f ;  /* 0x00781f0007177f89 */ /* 0x00002800000e0000 */
[----:B-1--4-:R-:W1:Y:S02]  /*ac00*/  SHFL.IDX PT, R0, R0, 0x3, 0x181f ;  /* 0x00781f0000007f89 */ /* 0x012e6400000e0000 */
.L_x_2264:
[----:B0-----:R-:W4:Y:S01]  /*ac10*/  LDL R6, [R1+0x64] ;  /* 0x0000640001067983 */ /* 0x001f220000100800 */
        /* <DEDUP_REMOVED lines=9> */
[----:B----4-:R-:W-:-:S04]  /*acb0*/  LEA.HI R3, R6, R6, RZ, 0x1 ;  /* 0x0000000606037211 */ /* 0x010fc800078f08ff */
[----:B------:R-:W-:-:S05]  /*acc0*/  LOP3.LUT R3, R3, 0xfffffffe, RZ, 0xc0, !PT ;  /* 0xfffffffe03037812 */ /* 0x000fca00078ec0ff */
[----:B------:R-:W-:Y:S01]  /*acd0*/  IMAD.IADD R3, R6, 0x1, -R3 ;  /* 0x0000000106037824 */ /* 0x000fe200078e0a03 */
[----:B------:R-:W-:-:S04]  /*ace0*/  CS2R R6, SRZ ;  /* 0x0000000000067805 */ /* 0x000fc8000001ff00 */
[----:B------:R-:W-:Y:S01]  /*acf0*/  SHF.L.U32 R121, R3, 0x1f, RZ ;  /* 0x0000001f03797819 */ /* 0x000fe200000006ff */
[----:B------:R-:W-:Y:S06]  /*ad00*/  @P0 BRA `(.L_x_1876) ;  /* 0x0000000000b40947 */ /* 0x000fec0003800000 */
        /* <DEDUP_REMOVED lines=10> */
[----:B------:R-:W-:-:S07]  /*adb0*/  @!P2 SHF.L.U64.HI R12, R234, 0x1, R79 ;  /* 0x00000001ea0ca819 */ /* 0x000fce000001024f */
[----:B------:R-:W-:Y:S01]  /*adc0*/  @!P0 IMAD.SHL.U32 R85, R237, 0x2, RZ ;  /* 0x00000002ed558824 */ /* 0x000fe200078e00ff */
[-C--:B---3--:R-:W-:Y:S01]  /*add0*/  @!P2 IADD3 R82, P4, R8, R81.reuse, RZ ;  /* 0x000000510852a210 */ /* 0x088fe20007f9e0ff */
[----:B-1----:R-:W-:Y:S01]  /*ade0*/  @!P3 IMAD.MOV.U32 R6, RZ, RZ, R0 ;  /* 0x000000ffff06b224 */ /* 0x002fe200078e0000 */
[----:B------:R-:W-:Y:S01]  /*adf0*/  @!P2 IADD3 R80, P6, R0, R81, RZ ;  /* 0x000000510050a210 */ /* 0x000fe20007fde0ff */
[----:B------:R-:W-:Y:S02]  /*ae00*/  @!P3 IMAD.MOV.U32 R7, RZ, RZ, R23 ;  /* 0x000000ffff07b224 */ /* 0x000fe400078e0017 */
[----:B--2---:R-:W-:Y:S02]  /*ae10*/  @!P2 IMAD.X R83, R9, 0x1, R12, P4 ;  /* 0x000000010953a824 */ /* 0x004fe400020e060c */
[----:B------:R-:W-:-:S04]  /*ae20*/  @!P3 IMAD.WIDE R4, R200, 0x2, R8 ;  /* 0x00000002c804b825 */ /* 0x000fc800078e0208 */
[----:B------:R-:W-:Y:S01]  /*ae30*/  @!P3 IMAD.WIDE R6, R200, 0x2, R6 ;  /* 0x00000002c806b825 */ /* 0x000fe200078e0206 */
[----:B------:R0:W5:Y:S03]  /*ae40*/  @!P3 LD.E.64 R30, desc[UR60][R4.64] ;  /* 0x0000003c041eb980 */ /* 0x000166000c101b00 */
[----:B------:R-:W-:Y:S01]  /*ae50*/  @!P2 IMAD.X R81, R23, 0x1, R12, P6 ;  /* 0x000000011751a824 */ /* 0x000fe200030e060c */
[----:B------:R1:W5:Y:S01]  /*ae60*/  @!P3 LD.E.64 R32, desc[UR60][R6.64] ;  /* 0x0000003c0620b980 */ /* 0x000362000c101b00 */
[----:B------:R-:W-:Y:S02]  /*ae70*/  CS2R R20, SRZ ;  /* 0x0000000000147805 */ /* 0x000fe4000001ff00 */
[----:B------:R-:W-:Y:S02]  /*ae80*/  CS2R R24, SRZ ;  /* 0x0000000000187805 */ /* 0x000fe4000001ff00 */
[----:B------:R-:W-:-:S02]  /*ae90*/  CS2R R12, SRZ ;  /* 0x00000000000c7805 */ /* 0x000fc4000001ff00 */
[----:B0-----:R-:W-:Y:S01]  /*aea0*/  CS2R R4, SRZ ;  /* 0x0000000000047805 */ /* 0x001fe2000001ff00 */
[----:B------:R0:W5:Y:S01]  /*aeb0*/  @!P2 LD.E.64 R20, desc[UR60][R82.64] ;  /* 0x0000003c5214a980 */ /* 0x000162000c101b00 */
[----:B-1----:R-:W-:-:S03]  /*aec0*/  CS2R R6, SRZ ;  /* 0x0000000000067805 */ /* 0x002fc6000001ff00 */
[----:B------:R0:W5:Y:S01]  /*aed0*/  @!P2 LD.E.64 R24, desc[UR60][R80.64] ;  /* 0x0000003c5018a980 */ /* 0x000162000c101b00 */
[C---:B----4-:R-:W-:Y:S01]  /*aee0*/  @!P1 SHF.L.U64.HI R14, R235.reuse, 0x1, R11 ;  /* 0x00000001eb0e9819 */ /* 0x050fe2000001020b */
[----:B------:R-:W-:-:S05]  /*aef0*/  @!P1 IMAD.SHL.U32 R11, R235, 0x2, RZ ;  /* 0x00000002eb0b9824 */ /* 0x000fca00078e00ff */
[-C--:B------:R-:W-:Y:S02]  /*af00*/  @!P1 IADD3 R78, P5, R8, R11.reuse, RZ ;  /* 0x0000000b084e9210 */ /* 0x080fe40007fbe0ff */
[----:B------:R-:W-:Y:S02]  /*af10*/  @!P1 IADD3 R10, P4, R0, R11, RZ ;  /* 0x0000000b000a9210 */ /* 0x000fe40007f9e0ff */
[-C--:B------:R-:W-:Y:S01]  /*af20*/  @!P0 IADD3 R8, P6, R8, R85.reuse, RZ ;  /* 0x0000005508088210 */ /* 0x080fe20007fde0ff */
[--C-:B------:R-:W-:Y:S01]  /*af30*/  @!P1 IMAD.X R79, R9, 0x1, R14.reuse, P5 ;  /* 0x00000001094f9824 */ /* 0x100fe200028e060e */
[----:B------:R-:W-:Y:S02]  /*af40*/  @!P0 IADD3 R84, P5, R0, R85, RZ ;  /* 0x0000005500548210 */ /* 0x000fe40007fbe0ff */
[----:B------:R-:W-:Y:S01]  /*af50*/  @!P0 SHF.L.U64.HI R0, R237, 0x1, R109 ;  /* 0x00000001ed008819 */ /* 0x000fe2000001026d */
[----:B------:R-:W-:Y:S01]  /*af60*/  @!P1 IMAD.X R11, R23, 0x1, R14, P4 ;  /* 0x00000001170b9824 */ /* 0x000fe200020e060e */
[----:B------:R-:W-:Y:S01]  /*af70*/  CS2R R14, SRZ ;  /* 0x00000000000e7805 */ /* 0x000fe2000001ff00 */
[----:B------:R0:W5:Y:S02]  /*af80*/  @!P1 LD.E.64 R12, desc[UR60][R78.64] ;  /* 0x0000003c4e0c9980 */ /* 0x000164000c101b00 */
[----:B------:R-:W-:-:S02]  /*af90*/  @!P0 IMAD.X R9, R9, 0x1, R0, P6 ;  /* 0x0000000109098824 */ /* 0x000fc400030e0600 */
[----:B------:R-:W-:Y:S01]  /*afa0*/  @!P0 IMAD.X R85, R23, 0x1, R0, P5 ;  /* 0x0000000117558824 */ /* 0x000fe200028e0600 */
[----:B------:R0:W5:Y:S04]  /*afb0*/  @!P1 LD.E.64 R14, desc[UR60][R10.64] ;  /* 0x0000003c0a0e9980 */ /* 0x000168000c101b00 */
[----:B------:R0:W5:Y:S04]  /*afc0*/  @!P0 LD.E.64 R4, desc[UR60][R8.64] ;  /* 0x0000003c08048980 */ /* 0x000168000c101b00 */
[----:B------:R0:W5:Y:S02]  /*afd0*/  @!P0 LD.E.64 R6, desc[UR60][R84.64] ;  /* 0x0000003c54068980 */ /* 0x000164000c101b00 */
.L_x_1876:
[----:B------:R-:W-:Y:S05]  /*afe0*/  BSYNC B1 ;  /* 0x0000000000017941 */ /* 0x000fea0003800000 */
.L_x_1875:
[----:B------:R-:W4:Y:S01]  /*aff0*/  SYNCS.PHASECHK.TRANS64.TRYWAIT P0, [R16+URZ+0x30800], R121 ;  /* 0x03080079100075a7 */ /* 0x000f22000800017f */
[----:B0--3-5:R-:W-:Y:S01]  /*b000*/  IMAD.MOV.U32 R8, RZ, RZ, R12 ;  /* 0x000000ffff087224 */ /* 0x029fe200078e000c */
[----:B------:R-:W-:Y:S01]  /*b010*/  BSSY B1, `(.L_x_1877) ;  /* 0x0000020000017945 */ /* 0x000fe20003800000 */
        /* <DEDUP_REMOVED lines=20> */
[----:B------:R-:W-:Y:S01]  /*b160*/  VIADDMNMX R3, R99, -R120, 0x80, PT ;  /* 0x0000008063037446 */ /* 0x000fe20003800978 */
[----:B------:R-:W-:Y:S01]  /*b170*/  IMAD.MOV.U32 R11, RZ, RZ, R25 ;  /* 0x000000ffff0b7224 */ /* 0x000fe200078e0019 */
[----:B------:R-:W-:Y:S01]  /*b180*/  PRMT R83, R8, 0x7610, R83 ;  /* 0x0000761008537816 */ /* 0x000fe20000000053 */
[----:B-1----:R-:W-:Y:S01]  /*b190*/  IMAD.MOV.U32 R0, RZ, RZ, R4 ;  /* 0x000000ffff007224 */ /* 0x002fe200078e0004 */
[----:B------:R-:W-:Y:S01]  /*b1a0*/  PRMT R82, R9, 0x7610, R82 ;  /* 0x0000761009527816 */ /* 0x000fe20000000052 */
[----:B------:R-:W-:Y:S01]  /*b1b0*/  IMAD.MOV.U32 R8, RZ, RZ, R32 ;  /* 0x000000ffff087224 */ /* 0x000fe200078e0020 */
[----:B------:R-:W-:Y:S01]  /*b1c0*/  ISETP.GE.AND P1, PT, R218, R3, PT ;  /* 0x00000003da00720c */ /* 0x000fe20003f26270 */
[----:B------:R-:W-:Y:S01]  /*b1d0*/  IMAD.MOV.U32 R9, RZ, RZ, R33 ;  /* 0x000000ffff097224 */ /* 0x000fe200078e0021 */
[----:B------:R-:W-:-:S02]  /*b1e0*/  PRMT R99, R10, 0x7610, R99 ;  /* 0x000076100a637816 */ /* 0x000fc40000000063 */
[----:B------:R-:W-:Y:S01]  /*b1f0*/  PRMT R109, R11, 0x7610, R109 ;  /* 0x000076100b6d7816 */ /* 0x000fe2000000006d */
[----:B----4-:R-:W-:Y:S08]  /*b200*/  @!P0 BRA `(.L_x_1878) ;  /* 0x0000020800588947 */ /* 0x010ff00003800000 */
.L_x_2265:
[----:B------:R-:W-:Y:S05]  /*b210*/  BSYNC B1 ;  /* 0x0000000000017941 */ /* 0x000fea0003800000 */
.L_x_1877:
[----:B------:R-:W-:Y:S01]  /*b220*/  BSSY B1, `(.L_x_1879) ;  /* 0x00000cc000017945 */ /* 0x000fe20003800000 */
[----:B------:R-:W-:Y:S02]  /*b230*/  PRMT R120, R8, 0x7610, R120 ;  /* 0x0000761008787816 */ /* 0x000fe40000000078 */
[----:B0-----:R-:W-:Y:S01]  /*b240*/  PRMT R121, R9, 0x7610, R121 ;  /* 0x0000761009797816 */ /* 0x001fe20000000079 */
[----:B------:R-:W-:Y:S06]  /*b250*/  @P1 BRA `(.L_x_1880) ;  /* 0x0000000c00201947 */ /* 0x000fec0003800000 */
[----:B------:R0:W5:Y:S01]  /*b260*/  LDL R146, [R1+0x44] ;  /* 0x0000440001927983 */ /* 0x0001620000100800 */
[----:B------:R-:W1:Y:S01]  /*b270*/  LDC R8, c[0x0][0x3f4] ;  /* 0x0000fd00ff087b82 */ /* 0x000e620000000800 */
[----:B------:R-:W-:Y:S01]  /*b280*/  BSSY B2, `(.L_x_1881) ;  /* 0x0000034000027945 */ /* 0x000fe20003800000 */
[-C--:B-1----:R-:W-:Y:S02]  /*b290*/  ISETP.GE.AND P0, PT, R200, R8.reuse, PT ;  /* 0x00000008c800720c */ /* 0x082fe40003f06270 */
[-C--:B------:R-:W-:Y:S02]  /*b2a0*/  ISETP.GE.AND P1, PT, R234, R8.reuse, PT ;  /* 0x00000008ea00720c */ /* 0x080fe40003f26270 */
[-C--:B------:R-:W-:Y:S02]  /*b2b0*/  ISETP.GE.AND P2, PT, R235, R8.reuse, PT ;  /* 0x00000008eb00720c */ /* 0x080fe40003f46270 */
[----:B------:R-:W-:-:S07]  /*b2c0*/  ISETP.GE.AND P3, PT, R237, R8, PT ;  /* 0x00000008ed00720c */ /* 0x000fce0003f66270 */
[----:B0-----:R-:W-:Y:S06]  /*b2d0*/  @P0 BRA `(.L_x_1882) ;  /* 0x0000000000b80947 */ /* 0x001fec0003800000 */
[----:B-----5:R-:W0:Y:S01]  /*b2e0*/  LDS.128 R8, [R146] ;  /* 0x0000000092087984 */ /* 0x020e220000000c00 */
[----:B------:R-:W-:Y:S02]  /*b2f0*/  SHF.R.U64 R74, R74, 0x10, R75 ;  /* 0x000000104a4a7819 */ /* 0x000fe4000000124b */
[----:B------:R-:W-:Y:S02]  /*b300*/  SHF.R.U64 R76, R76, 0x10, R77 ;  /* 0x000000104c4c7819 */ /* 0x000fe4000000124d */
[----:B------:R-:W-:Y:S02]  /*b310*/  SHF.R.U32.HI R75, RZ, 0x10, R75 ;  /* 0x00000010ff4b7819 */ /* 0x000fe4000001164b */
[----:B------:R-:W-:Y:S02]  /*b320*/  SHF.R.U32.HI R77, RZ, 0x10, R77 ;  /* 0x00000010ff4d7819 */ /* 0x000fe4000001164d */
[----:B------:R-:W-:Y:S02]  /*b330*/  PRMT R142, R138, 0x5410, R75 ;  /* 0x000054108a8e7816 */ /* 0x000fe4000000004b */
[----:B------:R-:W-:-:S02]  /*b340*/  PRMT R140, R140, 0x5410, R77 ;  /* 0x000054108c8c7816 */ /* 0x000fc4000000004d */
[----:B------:R-:W-:Y:S01]  /*b350*/  PRMT R139, R139, 0x5410, R74 ;  /* 0x000054108b8b7816 */ /* 0x000fe2000000004a */
[C---:B------:R-:W-:Y:S01]  /*b360*/  IMAD.U32 R143, R142.reuse, 0x10000, RZ ;  /* 0x000100008e8f7824 */ /* 0x040fe200078e00ff */
[----:B------:R-:W-:Y:S01]  /*b370*/  LOP3.LUT R142, R142, 0xffff0000, RZ, 0xc0, !PT ;  /* 0xffff00008e8e7812 */ /* 0x000fe200078ec0ff */
[C---:B------:R-:W-:Y:S01]  /*b380*/  IMAD.U32 R138, R140.reuse, 0x10000, RZ ;  /* 0x000100008c8a7824 */ /* 0x040fe200078e00ff */
[----:B------:R-:W-:Y:S02]  /*b390*/  PRMT R141, R141, 0x5410, R76 ;  /* 0x000054108d8d7816 */ /* 0x000fe4000000004c */
[----:B------:R-:W-:Y:S02]  /*b3a0*/  LOP3.LUT R140, R140, 0xffff0000, RZ, 0xc0, !PT ;  /* 0xffff00008c8c7812 */ /* 0x000fe400078ec0ff */
[C---:B0-----:R-:W-:Y:S01]  /*b3b0*/  LOP3.LUT R75, R10.reuse, 0xffff0000, RZ, 0xc0, !PT ;  /* 0xffff00000a4b7812 */ /* 0x041fe200078ec0ff */
[----:B------:R-:W-:Y:S01]  /*b3c0*/  IMAD.U32 R74, R10, 0x10000, RZ ;  /* 0x000100000a4a7824 */ /* 0x000fe200078e00ff */
[C---:B------:R-:W-:Y:S01]  /*b3d0*/  LOP3.LUT R77, R11.reuse, 0xffff0000, RZ, 0xc0, !PT ;  /* 0xffff00000b4d7812 */ /* 0x040fe200078ec0ff */
[----:B------:R-:W-:-:S02]  /*b3e0*/  IMAD.U32 R76, R11, 0x10000, RZ ;  /* 0x000100000b4c7824 */ /* 0x000fc400078e00ff */
[CC--:B------:R-:W-:Y:S01]  /*b3f0*/  FMUL.FTZ R145, R75.reuse, R143.reuse ;  /* 0x0000008f4b917220 */ /* 0x0c0fe20000410000 */
[----:B------:R-:W-:Y:S01]  /*b400*/  FMUL.FTZ R144, R75, R138 ;  /* 0x0000008a4b907220 */ /* 0x000fe20000410000 */
[----:B------:R-:W-:Y:S01]  /*b410*/  FMUL.FTZ R75, R77, R142 ;  /* 0x0000008e4d4b7220 */ /* 0x000fe20000410000 */
[----:B------:R-:W-:Y:S02]  /*b420*/  IMAD.U32 R10, R8, 0x10000, RZ ;  /* 0x00010000080a7824 */ /* 0x000fe400078e00ff */
[C---:B------:R-:W-:Y:S01]  /*b430*/  FFMA.FTZ R145, R74.reuse, R138, -R145 ;  /* 0x0000008a4a917223 */ /* 0x040fe20000010891 */
[----:B------:R-:W-:Y:S02]  /*b440*/  IMAD.U32 R11, R9, 0x10000, RZ ;  /* 0x00010000090b7824 */ /* 0x000fe400078e00ff */
[----:B------:R-:W-:Y:S01]  /*b450*/  FFMA.FTZ R144, R74, R143, R144 ;  /* 0x0000008f4a907223 */ /* 0x000fe20000010090 */
[----:B------:R-:W-:Y:S01]  /*b460*/  LOP3.LUT R8, R8, 0xffff0000, RZ, 0xc0, !PT ;  /* 0xffff000008087812 */ /* 0x000fe200078ec0ff */
[-C--:B------:R-:W-:Y:S01]  /*b470*/  FMUL.FTZ R147, R77, R140.reuse ;  /* 0x0000008c4d937220 */ /* 0x080fe20000410000 */
        /* <DEDUP_REMOVED lines=10> */
[-C--:B------:R-:W-:Y:S01]  /*b520*/  FMUL.FTZ R141, R9, R74.reuse ;  /* 0x0000004a098d7220 */ /* 0x080fe20000410000 */
[C---:B------:R-:W-:Y:S01]  /*b530*/  FFMA.FTZ R8, R10.reuse, R75, -R139 ;  /* 0x0000004b0a087223 */ /* 0x040fe2000001088b */
[C---:B------:R-:W-:Y:S01]  /*b540*/  FFMA.FTZ R9, R11.reuse, R74, -R140 ;  /* 0x0000004a0b097223 */ /* 0x040fe2000001088c */
[----:B------:R-:W-:Y:S01]  /*b550*/  FFMA.FTZ R77, R10, R77, R76 ;  /* 0x0000004d0a4d7223 */ /* 0x000fe2000001004c */
[----:B------:R-:W-:Y:S01]  /*b560*/  FFMA.FTZ R138, R11, R138, R141 ;  /* 0x0000008a0b8a7223 */ /* 0x000fe2000001008d */
[----:B------:R-:W-:Y:S02]  /*b570*/  F2FP.BF16.F32.PACK_AB R10, R144, R145 ;  /* 0x00000091900a723e */ /* 0x000fe400000010ff */
[----:B------:R-:W-:-:S02]  /*b580*/  F2FP.BF16.F32.PACK_AB R11, R142, R143 ;  /* 0x0000008f8e0b723e */ /* 0x000fc400000010ff */
[----:B------:R-:W-:Y:S02]  /*b590*/  F2FP.BF16.F32.PACK_AB R8, R77, R8 ;  /* 0x000000084d08723e */ /* 0x000fe400000010ff */
[----:B------:R-:W-:-:S05]  /*b5a0*/  F2FP.BF16.F32.PACK_AB R9, R138, R9 ;  /* 0x000000098a09723e */ /* 0x000fca00000010ff */
[----:B------:R0:W-:Y:S02]  /*b5b0*/  STS.128 [R146], R8 ;  /* 0x0000000892007388 */ /* 0x0001e40000000c00 */
.L_x_1882:
[----:B------:R-:W-:Y:S05]  /*b5c0*/  BSYNC B2 ;  /* 0x0000000000027941 */ /* 0x000fea0003800000 */
.L_x_1881:
[----:B------:R-:W-:Y:S04]  /*b5d0*/  BSSY B2, `(.L_x_1883) ;  /* 0x0000030000027945 */ /* 0x000fe80003800000 */
[----:B------:R-:W-:Y:S05]  /*b5e0*/  @P1 BRA `(.L_x_1884) ;  /* 0x0000000000b81947 */ /* 0x000fea0003800000 */
[----:B0----5:R-:W0:Y:S01]  /*b5f0*/  LDS.128 R8, [R146+0x4000] ;  /* 0x0040000092087984 */ /* 0x021e220000000c00 */
[--C-:B------:R-:W-:Y:S02]  /*b600*/  SHF.R.U64 R75, R72, 0x10, R73.reuse ;  /* 0x00000010484b7819 */ /* 0x100fe40000001249 */
[----:B------:R-:W-:Y:S02]  /*b610*/  SHF.R.U32.HI R72, RZ, 0x10, R73 ;  /* 0x00000010ff487819 */ /* 0x000fe40000011649 */
[--C-:B------:R-:W-:Y:S02]  /*b620*/  SHF.R.U64 R73, R70, 0x10, R71.reuse ;  /* 0x0000001046497819 */ /* 0x100fe40000001247 */
[----:B------:R-:W-:Y:S02]  /*b630*/  SHF.R.U32.HI R70, RZ, 0x10, R71 ;  /* 0x00000010ff467819 */ /* 0x000fe40000011647 */
[----:B------:R-:W-:Y:S02]  /*b640*/  PRMT R135, R135, 0x5410, R72 ;  /* 0x0000541087877816 */ /* 0x000fe40000000048 */
[----:B------:R-:W-:-:S02]  /*b650*/  PRMT R137, R137, 0x5410, R70 ;  /* 0x0000541089897816 */ /* 0x000fc40000000046 */
[----:B------:R-:W-:Y:S01]  /*b660*/  PRMT R134, R134, 0x5410, R75 ;  /* 0x0000541086867816 */ /* 0x000fe2000000004b */
[----:B------:R-:W-:Y:S01]  /*b670*/  IMAD.U32 R74, R135, 0x10000, RZ ;  /* 0x00010000874a7824 */ /* 0x000fe200078e00ff */
[----:B------:R-:W-:Y:S01]  /*b680*/  PRMT R136, R136, 0x5410, R73 ;  /* 0x0000541088887816 */ /* 0x000fe20000000049 */
[C---:B------:R-:W-:Y:S01]  /*b690*/  IMAD.U32 R75, R137.reuse, 0x10000, RZ ;  /* 0x00010000894b7824 */ /* 0x040fe200078e00ff */
[----:B------:R-:W-:Y:S02]  /*b6a0*/  LOP3.LUT R137, R137, 0xffff0000, RZ, 0xc0, !PT ;  /* 0xffff000089897812 */ /* 0x000fe400078ec0ff */
[----:B------:R-:W-:Y:S02]  /*b6b0*/  LOP3.LUT R135, R135, 0xffff0000, RZ, 0xc0, !PT ;  /* 0xffff000087877812 */ /* 0x000fe400078ec0ff */
[C---:B0-----:R-:W-:Y:S01]  /*b6c0*/  LOP3.LUT R71, R10.reuse, 0xffff0000, RZ, 0xc0, !PT ;  /* 0xffff00000a477812 */ /* 0x041fe200078ec0ff */
[----:B------:R-:W-:Y:S01]  /*b6d0*/  IMAD.U32 R70, R10, 0x10000, RZ ;  /* 0x000100000a467824 */ /* 0x000fe200078e00ff */
[C---:B------:R-:W-:Y:S01]  /*b6e0*/  LOP3.LUT R73, R11.reuse, 0xffff0000, RZ, 0xc0, !PT ;  /* 0xffff00000b497812 */ /* 0x040fe200078ec0ff */
[----:B------:R-:W-:-:S02]  /*b6f0*/  IMAD.U32 R72, R11, 0x10000, RZ ;  /* 0x000100000b487824 */ /* 0x000fc400078e00ff */
[CC--:B------:R-:W-:Y:S01]  /*b700*/  FMUL.FTZ R76, R71.reuse, R74.reuse ;  /* 0x0000004a474c7220 */ /* 0x0c0fe20000410000 */
[----:B------:R-:W-:Y:S01]  /*b710*/  FMUL.FTZ R77, R71, R75 ;  /* 0x0000004b474d7220 */ /* 0x000fe20000410000 */
[C---:B------:R-:W-:Y:S01]  /*b720*/  FMUL.FTZ R71, R73.reuse, R137 ;  /* 0x0000008949477220 */ /* 0x040fe20000410000 */
[----:B------:R-:W-:Y:S02]  /*b730*/  IMAD.U32 R10, R8, 0x10000, RZ ;  /* 0x00010000080a7824 */ /* 0x000fe400078e00ff */
[----:B------:R-:W-:Y:S01]  /*b740*/  FFMA.FTZ R139, R70, R75, R76 ;  /* 0x0000004b468b7223 */ /* 0x000fe2000001004c */
[-C--:B------:R-:W-:Y:S01]  /*b750*/  FMUL.FTZ R75, R73, R135.reuse ;  /* 0x00000087494b7220 */ /* 0x080fe20000410000 */
[----:B------:R-:W-:Y:S01]  /*b760*/  FFMA.FTZ R135, R72, R135, -R71 ;  /* 0x0000008748877223 */ /* 0x000fe20000010847 */
[C---:B------:R-:W-:Y:S01]  /*b770*/  IMAD.U32 R11, R9.reuse, 0x10000, RZ ;  /* 0x00010000090b7824 */ /* 0x040fe200078e00ff */
[----:B------:R-:W-:Y:S01]  /*b780*/  LOP3.LUT R8, R8, 0xffff0000, RZ, 0xc0, !PT ;  /* 0xffff000008087812 */ /* 0x000fe200078ec0ff */
[----:B------:R-:W-:Y:S01]  /*b790*/  IMAD.U32 R73, R136, 0x10000, RZ ;  /* 0x0001000088497824 */ /* 0x000fe200078e00ff */
[----:B------:R-:W-:Y:S01]  /*b7a0*/  LOP3.LUT R9, R9, 0xffff0000, RZ, 0xc0, !PT ;  /* 0xffff000009097812 */ /* 0x000fe200078ec0ff */
[----:B------:R-:W-:Y:S01]  /*b7b0*/  IMAD.U32 R71, R134, 0x10000, RZ ;  /* 0x0001000086477824 */ /* 0x000fe200078e00ff */
[----:B------:R-:W-:Y:S01]  /*b7c0*/  LOP3.LUT R136, R136, 0xffff0000, RZ, 0xc0, !PT ;  /* 0xffff000088887812 */ /* 0x000fe200078ec0ff */
[----:B------:R-:W-:Y:S01]  /*b7d0*/  FFMA.FTZ R74, R70, R74, -R77 ;  /* 0x0000004a464a7223 */ /* 0x000fe2000001084d */
[----:B------:R-:W-:Y:S01]  /*b7e0*/  LOP3.LUT R134, R134, 0xffff0000, RZ, 0xc0, !PT ;  /* 0xffff000086867812 */ /* 0x000fe200078ec0ff */
        /* <DEDUP_REMOVED lines=14> */
.L_x_1884:
[----:B------:R-:W-:Y:S05]  /*b8d0*/  BSYNC B2 ;  /* 0x0000000000027941 */ /* 0x000fea0003800000 */
.L_x_1883:
[----:B------:R-:W-:Y:S04]  /*b8e0*/  BSSY B2, `(.L_x_1885) ;  /* 0x0000030000027945 */ /* 0x000fe80003800000 */
[----:B------:R-:W-:Y:S05]  /*b8f0*/  @P2 BRA `(.L_x_1886) ;  /* 0x0000000000b82947 */ /* 0x000fea0003800000 */
[----:B01---5:R-:W0:Y:S01]  /*b900*/  LDS.128 R8, [R146+0x8000] ;  /* 0x0080000092087984 */ /* 0x023e220000000c00 */
        /* <DEDUP_REMOVED lines=45> */
.L_x_1886:
[----:B------:R-:W-:Y:S05]  /*bbe0*/  BSYNC B2 ;  /* 0x0000000000027941 */ /* 0x000fea0003800000 */
.L_x_1885:
[----:B------:R-:W-:Y:S05]  /*bbf0*/  @P3 BRA `(.L_x_1880) ;  /* 0x0000000000b83947 */ /* 0x000fea0003800000 */
[----:B012--5:R-:W0:Y:S01]  /*bc00*/  LDS.128 R8, [R146+0xc000] ;  /* 0x00c0000092087984 */ /* 0x027e220000000c00 */
        /* <DEDUP_REMOVED lines=45> */
.L_x_1880:
[----:B------:R-:W-:Y:S05]  /*bee0*/  BSYNC B1 ;  /* 0x0000000000017941 */ /* 0x000fea0003800000 */
.L_x_1879:
[----:B0123--:R-:W-:Y:S01]  /*bef0*/  VIADD R8, R218, 0x20 ;  /* 0x00000020da087836 */ /* 0x00ffe20000000000 */
[----:B------:R-:W-:Y:S04]  /*bf00*/  BSSY B1, `(.L_x_1887) ;  /* 0x00000cb000017945 */ /* 0x000fe80003800000 */
[----:B------:R-:W-:-:S13]  /*bf10*/  ISETP.GE.AND P0, PT, R8, R3, PT ;  /* 0x000000030800720c */ /* 0x000fda0003f06270 */
[----:B------:R-:W-:Y:S05]  /*bf20*/  @P0 BRA `(.L_x_1888) ;  /* 0x0000000c00200947 */ /* 0x000fea0003800000 */
        /* <DEDUP_REMOVED lines=8> */
[----:B-----5:R-:W0:Y:S01]  /*bfb0*/  LDS.128 R8, [R66+0x1000] ;  /* 0x0010000042087984 */ /* 0x020e220000000c00 */
[----:B------:R-:W-:Y:S02]  /*bfc0*/  SHF.R.U64 R61, R62, 0x10, R63 ;  /* 0x000000103e3d7819 */ /* 0x000fe4000000123f */
[----:B------:R-:W-:Y:S02]  /*bfd0*/  SHF.R.U64 R59, R64, 0x10, R65 ;  /* 0x00000010403b7819 */ /* 0x000fe40000001241 */
[----:B------:R-:W-:Y:S02]  /*bfe0*/  SHF.R.U32.HI R62, RZ, 0x10, R63 ;  /* 0x00000010ff3e7819 */ /* 0x000fe4000001163f */
        /* <DEDUP_REMOVED lines=42> */
.L_x_1890:
[----:B------:R-:W-:Y:S05]  /*c290*/  BSYNC B2 ;  /* 0x0000000000027941 */ /* 0x000fea0003800000 */
.L_x_1889:
        /* <DEDUP_REMOVED lines=48> */
.L_x_1892:
[----:B------:R-:W-:Y:S05]  /*c5a0*/  BSYNC B2 ;  /* 0x0000000000027941 */ /* 0x000fea0003800000 */
.L_x_1891:
[----:B------:R-:W-:Y:S04]  /*c5b0*/  BSSY B2, `(.L_x_1893) ;  /* 0x0000030000027945 */ /* 0x000fe80003800000 */
[----:B------:R-:W-:Y:S05]  /*c5c0*/  @P2 BRA `(.L_x_1894) ;  /* 0x0000000000b82947 */ /* 0x000fea0003800000 */
[----:B01---5:R-:W0:Y:S01]  /*c5d0*/  LDS.128 R8, [R66+0x9000] ;  /* 0x0090000042087984 */ /* 0x023e220000000c00 */
        /* <DEDUP_REMOVED lines=16> */
[C---:B------:R-:W-:Y:S01]  /*c6e0*/  FMUL.FTZ R58, R51.reuse, R54 ;  /* 0x00000036333a7220 */ /* 0x040fe20000410000 */
[-C--:B------:R-:W-:Y:S01]  /*c6f0*/  FMUL.FTZ R57, R51, R55.reuse ;  /* 0x0000003733397220 */ /* 0x080fe20000410000 */
[C---:B------:R-:W-:Y:S01]  /*c700*/  FMUL.FTZ R51, R53.reuse, R102 ;  /* 0x0000006635337220 */ /* 0x040fe20000410000 */
[----:B------:R-:W-:Y:S02]  /*c710*/  IMAD.U32 R10, R8, 0x10000, RZ ;  /* 0x00010000080a7824 */ /* 0x000fe400078e00ff */
[----:B------:R-:W-:Y:S01]  /*c720*/  FFMA.FTZ R59, R50, R55, R58 ;  /* 0x00000037323b7223 */ /* 0x000fe2000001003a */
[-C--:B------:R-:W-:Y:S01]  /*c730*/  FMUL.FTZ R55, R53, R100.reuse ;  /* 0x0000006435377220 */ /* 0x080fe20000410000 */
[----:B------:R-:W-:Y:S01]  /*c740*/  FFMA.FTZ R100, R52, R100, -R51 ;  /* 0x0000006434647223 */ /* 0x000fe20000010833 */
[----:B------:R-:W-:Y:S02]  /*c750*/  IMAD.U32 R11, R9, 0x10000, RZ ;  /* 0x00010000090b7824 */ /* 0x000fe400078e00ff */
[----:B------:R-:W-:Y:S01]  /*c760*/  FFMA.FTZ R56, R50, R54, -R57 ;  /* 0x0000003632387223 */ /* 0x000fe20000010839 */
        /* <DEDUP_REMOVED lines=8> */
[----:B------:R-:W-:-:S02]  /*c7f0*/  FMUL.FTZ R52, R8, R51 ;  /* 0x0000003308347220 */ /* 0x000fc40000410000 */
[C---:B------:R-:W-:Y:S01]  /*c800*/  FMUL.FTZ R54, R9.reuse, R50 ;  /* 0x0000003209367220 */ /* 0x040fe20000410000 */
[C---:B------:R-:W-:Y:S01]  /*c810*/  FFMA.FTZ R8, R10.reuse, R51, -R55 ;  /* 0x000000330a087223 */ /* 0x040fe20000010837 */
[-C--:B------:R-:W-:Y:S01]  /*c820*/  FMUL.FTZ R57, R9, R98.reuse ;  /* 0x0000006209397220 */ /* 0x080fe20000410000 */
[----:B------:R-:W-:Y:S01]  /*c830*/  FFMA.FTZ R53, R10, R53, R52 ;  /* 0x000000350a357223 */ /* 0x000fe20000010034 */
[----:B------:R-:W-:Y:S01]  /*c840*/  FFMA.FTZ R9, R11, R98, -R54 ;  /* 0x000000620b097223 */ /* 0x000fe20000010836 */
[----:B------:R-:W-:Y:S01]  /*c850*/  F2FP.BF16.F32.PACK_AB R10, R59, R56 ;  /* 0x000000383b0a723e */ /* 0x000fe200000010ff */
[----:B------:R-:W-:Y:S01]  /*c860*/  FFMA.FTZ R50, R11, R50, R57 ;  /* 0x000000320b327223 */ /* 0x000fe20000010039 */
[----:B------:R-:W-:Y:S02]  /*c870*/  F2FP.BF16.F32.PACK_AB R11, R61, R100 ;  /* 0x000000643d0b723e */ /* 0x000fe400000010ff */
[----:B------:R-:W-:Y:S02]  /*c880*/  F2FP.BF16.F32.PACK_AB R8, R53, R8 ;  /* 0x000000083508723e */ /* 0x000fe400000010ff */
[----:B------:R-:W-:-:S05]  /*c890*/  F2FP.BF16.F32.PACK_AB R9, R50, R9 ;  /* 0x000000093209723e */ /* 0x000fca00000010ff */
[----:B------:R2:W-:Y:S02]  /*c8a0*/  STS.128 [R66+0x9000], R8 ;  /* 0x0090000842007388 */ /* 0x0005e40000000c00 */
.L_x_1894:
[----:B------:R-:W-:Y:S05]  /*c8b0*/  BSYNC B2 ;  /* 0x0000000000027941 */ /* 0x000fea0003800000 */
.L_x_1893:
[----:B------:R-:W-:Y:S05]  /*c8c0*/  @P3 BRA `(.L_x_1888) ;  /* 0x0000000000b83947 */ /* 0x000fea0003800000 */
[----:B012--5:R-:W0:Y:S01]  /*c8d0*/  LDS.128 R8, [R66+0xd000] ;  /* 0x00d0000042087984 */ /* 0x027e220000000c00 */
        /* <DEDUP_REMOVED lines=18> */
[----:B------:R-:W-:Y:S01]  /*ca00*/  FMUL.FTZ R47, R49, R94 ;  /* 0x0000005e312f7220 */ /* 0x000fe20000410000 */
[----:B------:R-:W-:Y:S02]  /*ca10*/  IMAD.U32 R10, R8, 0x10000, RZ ;  /* 0x00010000080a7824 */ /* 0x000fe400078e00ff */
[C---:B------:R-:W-:Y:S01]  /*ca20*/  FFMA.FTZ R55, R46.reuse, R51, R52 ;  /* 0x000000332e377223 */ /* 0x040fe20000010034 */
[----:B------:R-:W-:Y:S02]  /*ca30*/  IMAD.U32 R11, R9, 0x10000, RZ ;  /* 0x00010000090b7824 */ /* 0x000fe400078e00ff */
[----:B------:R-:W-:Y:S01]  /*ca40*/  FFMA.FTZ R54, R46, R50, -R53 ;  /* 0x000000322e367223 */ /* 0x000fe20000010835 */
[-C--:B------:R-:W-:Y:S01]  /*ca50*/  FMUL.FTZ R51, R49, R96.reuse ;  /* 0x0000006031337220 */ /* 0x080fe20000410000 */
[----:B------:R-:W-:Y:S01]  /*ca60*/  LOP3.LUT R8, R8, 0xffff0000, RZ, 0xc0, !PT ;  /* 0xffff000008087812 */ /* 0x000fe200078ec0ff */
[C---:B------:R-:W-:Y:S01]  /*ca70*/  FFMA.FTZ R96, R48.reuse, R96, -R47 ;  /* 0x0000006030607223 */ /* 0x040fe2000001082f */
[----:B------:R-:W-:Y:S01]  /*ca80*/  LOP3.LUT R9, R9, 0xffff0000, RZ, 0xc0, !PT ;  /* 0xffff000009097812 */ /* 0x000fe200078ec0ff */
[C---:B------:R-:W-:Y:S01]  /*ca90*/  IMAD.U32 R49, R95.reuse, 0x10000, RZ ;  /* 0x000100005f317824 */ /* 0x040fe200078e00ff */
[----:B------:R-:W-:Y:S01]  /*caa0*/  LOP3.LUT R50, R95, 0xffff0000, RZ, 0xc0, !PT ;  /* 0xffff00005f327812 */ /* 0x000fe200078ec0ff */
[C---:B------:R-:W-:Y:S01]  /*cab0*/  IMAD.U32 R47, R97.reuse, 0x10000, RZ ;  /* 0x00010000612f7824 */ /* 0x040fe200078e00ff */
        /* <DEDUP_REMOVED lines=15> */
.L_x_1888:
[----:B------:R-:W-:Y:S05]  /*cbb0*/  BSYNC B1 ;  /* 0x0000000000017941 */ /* 0x000fea0003800000 */
.L_x_1887:
        /* <DEDUP_REMOVED lines=58> */
.L_x_1898:
[----:B------:R-:W-:Y:S05]  /*cf60*/  BSYNC B2 ;  /* 0x0000000000027941 */ /* 0x000fea0003800000 */
.L_x_1897:
[----:B------:R-:W-:Y:S04]  /*cf70*/  BSSY B2, `(.L_x_1899) ;  /* 0x0000030000027945 */ /* 0x000fe80003800000 */
[----:B------:R-:W-:Y:S05]  /*cf80*/  @P1 BRA `(.L_x_1900) ;  /* 0x0000000000b81947 */ /* 0x000fea0003800000 */
[----:B0----5:R-:W0:Y:S01]  /*cf90*/  LDS.128 R8, [R50+0x6000] ;  /* 0x0060000032087984 */ /* 0x021e220000000c00 */
        /* <DEDUP_REMOVED lines=45> */
.L_x_1900:
[----:B------:R-:W-:Y:S05]  /*d270*/  BSYNC B2 ;  /* 0x0000000000027941 */ /* 0x000fea0003800000 */
.L_x_1899:
        /* <DEDUP_REMOVED lines=48> */
.L_x_1902:
[----:B------:R-:W-:Y:S05]  /*d580*/  BSYNC B2 ;  /* 0x0000000000027941 */ /* 0x000fea0003800000 */
.L_x_1901:
        /* <DEDUP_REMOVED lines=47> */
.L_x_1896:
[----:B------:R-:W-:Y:S05]  /*d880*/  BSYNC B1 ;  /* 0x0000000000017941 */ /* 0x000fea0003800000 */
.L_x_1895:
[----:B0123--:R-:W-:-:S05]  /*d890*/  VIADD R8, R218, 0x60 ;  /* 0x00000060da087836 */ /* 0x00ffca0000000000 */
        /* <DEDUP_REMOVED lines=21> */
[----:B------:R-:W-:Y:S02]  /*d9f0*/  LOP3.LUT R119, R119, 0xffff0000, RZ, 0xc0, !PT ;  /* 0xffff000077777812 */ /* 0x000fe400078ec0ff */
[----:B------:R-:W-:Y:S02]  /*da00*/  PRMT R120, R120, 0x5410, R3 ;  /* 0x0000541078787816 */ /* 0x000fe40000000003 */
[C---:B0-----:R-:W-:Y:S01]  /*da10*/  LOP3.LUT R27, R10.reuse, 0xffff0000, RZ, 0xc0, !PT ;  /* 0xffff00000a1b7812 */ /* 0x041fe200078ec0ff */
[C---:B------:R-:W-:Y:S01]  /*da20*/  IMAD.U32 R28, R11.reuse, 0x10000, RZ ;  /* 0x000100000b1c7824 */ /* 0x040fe200078e00ff */
[----:B------:R-:W-:Y:S01]  /*da30*/  LOP3.LUT R11, R11, 0xffff0000, RZ, 0xc0, !PT ;  /* 0xffff00000b0b7812 */ /* 0x000fe200078ec0ff */
[----:B------:R-:W-:-:S02]  /*da40*/  IMAD.U32 R26, R10, 0x10000, RZ ;  /* 0x000100000a1a7824 */ /* 0x000fc400078e00ff */
[CC--:B------:R-:W-:Y:S01]  /*da50*/  FMUL.FTZ R31, R27.reuse, R30.reuse ;  /* 0x0000001e1b1f7220 */ /* 0x0c0fe20000410000 */
[----:B------:R-:W-:Y:S01]  /*da60*/  FMUL.FTZ R27, R27, R29 ;  /* 0x0000001d1b1b7220 */ /* 0x000fe20000410000 */
[C---:B------:R-:W-:Y:S01]  /*da70*/  FMUL.FTZ R35, R11.reuse, R121 ;  /* 0x000000790b237220 */ /* 0x040fe20000410000 */
[----:B------:R-:W-:Y:S02]  /*da80*/  IMAD.U32 R3, R8, 0x10000, RZ ;  /* 0x0001000008037824 */ /* 0x000fe400078e00ff */
[C---:B------:R-:W-:Y:S01]  /*da90*/  FFMA.FTZ R32, R26.reuse, R29, -R31 ;  /* 0x0000001d1a207223 */ /* 0x040fe2000001081f */
[----:B------:R-:W-:Y:S01]  /*daa0*/  FFMA.FTZ R33, R26, R30, R27 ;  /* 0x0000001e1a217223 */ /* 0x000fe2000001001b */
[-C--:B------:R-:W-:Y:S01]  /*dab0*/  FMUL.FTZ R27, R11, R119.reuse ;  /* 0x000000770b1b7220 */ /* 0x080fe20000410000 */
        /* <DEDUP_REMOVED lines=22> */
.L_x_1905:
[----:B------:R-:W-:Y:S05]  /*dc20*/  BSYNC B1 ;  /* 0x0000000000017941 */ /* 0x000fea0003800000 */
.L_x_1904:
[----:B------:R-:W-:Y:S04]  /*dc30*/  BSSY B1, `(.L_x_1906) ;  /* 0x0000030000017945 */ /* 0x000fe80003800000 */
[----:B------:R-:W-:Y:S05]  /*dc40*/  @P1 BRA `(.L_x_1907) ;  /* 0x0000000000b81947 */ /* 0x000fea0003800000 */
[----:B0----5:R-:W0:Y:S01]  /*dc50*/  LDS.128 R8, [R34+0x7000] ;  /* 0x0070000022087984 */ /* 0x021e220000000c00 */
[----:B------:R-:W-:Y:S02]  /*dc60*/  SHF.R.U64 R3, R20, 0x10, R21 ;  /* 0x0000001014037819 */ /* 0x000fe40000001215 */
[--C-:B------:R-:W-:Y:S02]  /*dc70*/  SHF.R.U64 R20, R24, 0x10, R25.reuse ;  /* 0x0000001018147819 */ /* 0x100fe40000001219 */
        /* <DEDUP_REMOVED lines=21> */
[----:B------:R-:W-:Y:S01]  /*ddd0*/  IMAD.U32 R10, R9, 0x10000, RZ ;  /* 0x00010000090a7824 */ /* 0x000fe200078e00ff */
        /* <DEDUP_REMOVED lines=21> */
.L_x_1907:
[----:B------:R-:W-:Y:S05]  /*df30*/  BSYNC B1 ;  /* 0x0000000000017941 */ /* 0x000fea0003800000 */
.L_x_1906:
[----:B------:R-:W-:Y:S04]  /*df40*/  BSSY B1, `(.L_x_1908) ;  /* 0x0000030000017945 */ /* 0x000fe80003800000 */
[----:B------:R-:W-:Y:S05]  /*df50*/  @P2 BRA `(.L_x_1909) ;  /* 0x0000000000b82947 */ /* 0x000fea0003800000 */
[----:B01---5:R-:W0:Y:S01]  /*df60*/  LDS.128 R8, [R34+0xb000] ;  /* 0x00b0000022087984 */ /* 0x023e220000000c00 */
[----:B------:R-:W-:Y:S02]  /*df70*/  SHF.R.U64 R20, R12, 0x10, R13 ;  /* 0x000000100c147819 */ /* 0x000fe4000000120d */
[--C-:B------:R-:W-:Y:S02]  /*df80*/  SHF.R.U64 R12, R14, 0x10, R15.reuse ;  /* 0x000000100e0c7819 */ /* 0x100fe4000000120f */
[----:B------:R-:W-:Y:S02]  /*df90*/  SHF.R.U32.HI R15, RZ, 0x10, R15 ;  /* 0x00000010ff0f7819 */ /* 0x000fe4000001160f */
[----:B------:R-:W-:Y:S02]  /*dfa0*/  SHF.R.U32.HI R13, RZ, 0x10, R13 ;  /* 0x00000010ff0d7819 */ /* 0x000fe4000001160d */
[----:B------:R-:W-:Y:S02]  /*dfb0*/  PRMT R82, R82, 0x5410, R15 ;  /* 0x0000541052527816 */ /* 0x000fe4000000000f */
[----:B------:R-:W-:-:S02]  /*dfc0*/  PRMT R80, R80, 0x5410, R13 ;  /* 0x0000541050507816 */ /* 0x000fc4000000000d */
[----:B------:R-:W-:Y:S01]  /*dfd0*/  PRMT R81, R81, 0x5410, R20 ;  /* 0x0000541051517816 */ /* 0x000fe20000000014 */
[----:B------:R-:W-:Y:S01]  /*dfe0*/  IMAD.U32 R20, R82, 0x10000, RZ ;  /* 0x0001000052147824 */ /* 0x000fe200078e00ff */
[----:B------:R-:W-:Y:S01]  /*dff0*/  PRMT R83, R83, 0x5410, R12 ;  /* 0x0000541053537816 */ /* 0x000fe2000000000c */
[----:B------:R-:W-:Y:S01]  /*e000*/  IMAD.U32 R15, R80, 0x10000, RZ ;  /* 0x00010000500f7824 */ /* 0x000fe200078e00ff */
[----:B------:R-:W-:Y:S02]  /*e010*/  LOP3.LUT R82, R82, 0xffff0000, RZ, 0xc0, !PT ;  /* 0xffff000052527812 */ /* 0x000fe400078ec0ff */
[----:B------:R-:W-:Y:S02]  /*e020*/  LOP3.LUT R80, R80, 0xffff0000, RZ, 0xc0, !PT ;  /* 0xffff000050507812 */ /* 0x000fe400078ec0ff */
[C---:B0-----:R-:W-:Y:S01]  /*e030*/  LOP3.LUT R13, R10.reuse, 0xffff0000, RZ, 0xc0, !PT ;  /* 0xffff00000a0d7812 */ /* 0x041fe200078ec0ff */
[C---:B------:R-:W-:Y:S01]  /*e040*/  IMAD.U32 R14, R11.reuse, 0x10000, RZ ;  /* 0x000100000b0e7824 */ /* 0x040fe200078e00ff */
[----:B------:R-:W-:Y:S01]  /*e050*/  LOP3.LUT R11, R11, 0xffff0000, RZ, 0xc0, !PT ;  /* 0xffff00000b0b7812 */ /* 0x000fe200078ec0ff */
[----:B------:R-:W-:-:S02]  /*e060*/  IMAD.U32 R12, R10, 0x10000, RZ ;  /* 0x000100000a0c7824 */ /* 0x000fc400078e00ff */
[C---:B------:R-:W-:Y:S01]  /*e070*/  FMUL.FTZ R21, R13.reuse, R20 ;  /* 0x000000140d157220 */ /* 0x040fe20000410000 */
[-C--:B------:R-:W-:Y:S01]  /*e080*/  FMUL.FTZ R13, R13, R15.reuse ;  /* 0x0000000f0d0d7220 */ /* 0x080fe20000410000 */
        /* <DEDUP_REMOVED lines=12> */
[----:B------:R-:W-:Y:S01]  /*e150*/  LOP3.LUT R81, R81, 0xffff0000, RZ, 0xc0, !PT ;  /* 0xffff000051517812 */ /* 0x000fe200078ec0ff */
[----:B------:R-:W-:Y:S01]  /*e160*/  FFMA.FTZ R82, R14, R82, R13 ;  /* 0x000000520e527223 */ /* 0x000fe2000001000d */
[CC--:B------:R-:W-:Y:S01]  /*e170*/  FMUL.FTZ R14, R8.reuse, R12.reuse ;  /* 0x0000000c080e7220 */ /* 0x0c0fe20000410000 */
        /* <DEDUP_REMOVED lines=12> */
.L_x_1909:
[----:B------:R-:W-:Y:S05]  /*e240*/  BSYNC B1 ;  /* 0x0000000000017941 */ /* 0x000fea0003800000 */
.L_x_1908:
        /* <DEDUP_REMOVED lines=10> */
[----:B------:R-:W-:Y:S02]  /*e2f0*/  LOP3.LUT R79, R79, 0xffff0000, RZ, 0xc0, !PT ;  /* 0xffff00004f4f7812 */ /* 0x000fe400078ec0ff */
[----:B------:R-:W-:Y:S01]  /*e300*/  PRMT R78, R78, 0x5410, R3 ;  /* 0x000054104e4e7816 */ /* 0x000fe20000000003 */
[C---:B0-----:R-:W-:Y:S01]  /*e310*/  IMAD.U32 R5, R10.reuse, 0x10000, RZ ;  /* 0x000100000a057824 */ /* 0x041fe200078e00ff */
[----:B------:R-:W-:Y:S01]  /*e320*/  LOP3.LUT R6, R10, 0xffff0000, RZ, 0xc0, !PT ;  /* 0xffff00000a067812 */ /* 0x000fe200078ec0ff */
[C---:B------:R-:W-:Y:S01]  /*e330*/  IMAD.U32 R7, R11.reuse, 0x10000, RZ ;  /* 0x000100000b077824 */ /* 0x040fe200078e00ff */
[----:B------:R-:W-:Y:S01]  /*e340*/  LOP3.LUT R10, R11, 0xffff0000, RZ, 0xc0, !PT ;  /* 0xffff00000b0a7812 */ /* 0x000fe200078ec0ff */
[C---:B------:R-:W-:Y:S01]  /*e350*/  IMAD.U32 R11, R23.reuse, 0x10000, RZ ;  /* 0x00010000170b7824 */ /* 0x040fe200078e00ff */
[----:B------:R-:W-:Y:S01]  /*e360*/  LOP3.LUT R23, R23, 0xffff0000, RZ, 0xc0, !PT ;  /* 0xffff000017177812 */ /* 0x000fe200078ec0ff */
[----:B------:R-:W-:Y:S01]  /*e370*/  FMUL.FTZ R14, R6, R13 ;  /* 0x0000000d060e7220 */ /* 0x000fe20000410000 */
[----:B------:R-:W-:-:S02]  /*e380*/  IMAD.U32 R0, R8, 0x10000, RZ ;  /* 0x0001000008007824 */ /* 0x000fc400078e00ff */
[----:B------:R-:W-:Y:S01]  /*e390*/  FMUL.FTZ R6, R6, R11 ;  /* 0x0000000b06067220 */ /* 0x000fe20000410000 */
[----:B------:R-:W-:Y:S01]  /*e3a0*/  FMUL.FTZ R20, R10, R79 ;  /* 0x0000004f0a147220 */ /* 0x000fe20000410000 */
[----:B------:R-:W-:Y:S01]  /*e3b0*/  LOP3.LUT R3, R8, 0xffff0000, RZ, 0xc0, !PT ;  /* 0xffff000008037812 */ /* 0x000fe200078ec0ff */
[C---:B------:R-:W-:Y:S01]  /*e3c0*/  FFMA.FTZ R14, R5.reuse, R11, -R14 ;  /* 0x0000000b050e7223 */ /* 0x040fe2000001080e */
[----:B------:R-:W-:Y:S01]  /*e3d0*/  FFMA.FTZ R15, R5, R13, R6 ;  /* 0x0000000d050f7223 */ /* 0x000fe20000010006 */
[-C--:B------:R-:W-:Y:S01]  /*e3e0*/  FMUL.FTZ R10, R10, R23.reuse ;  /* 0x000000170a0a7220 */ /* 0x080fe20000410000 */
[C---:B------:R-:W-:Y:S01]  /*e3f0*/  IMAD.U32 R4, R9.reuse, 0x10000, RZ ;  /* 0x0001000009047824 */ /* 0x040fe200078e00ff */
[----:B------:R-:W-:Y:S01]  /*e400*/  LOP3.LUT R8, R9, 0xffff0000, RZ, 0xc0, !PT ;  /* 0xffff000009087812 */ /* 0x000fe200078ec0ff */
[C---:B------:R-:W-:Y:S01]  /*e410*/  IMAD.U32 R6, R78.reuse, 0x10000, RZ ;  /* 0x000100004e067824 */ /* 0x040fe200078e00ff */
[----:B------:R-:W-:Y:S01]  /*e420*/  LOP3.LUT R11, R78, 0xffff0000, RZ, 0xc0, !PT ;  /* 0xffff00004e0b7812 */ /* 0x000fe200078ec0ff */
[C---:B------:R-:W-:Y:S01]  /*e430*/  IMAD.U32 R5, R12.reuse, 0x10000, RZ ;  /* 0x000100000c057824 */ /* 0x040fe200078e00ff */
[----:B------:R-:W-:Y:S01]  /*e440*/  LOP3.LUT R9, R12, 0xffff0000, RZ, 0xc0, !PT ;  /* 0xffff00000c097812 */ /* 0x000fe200078ec0ff */
[C---:B------:R-:W-:Y:S01]  /*e450*/  FFMA.FTZ R20, R7.reuse, R23, -R20 ;  /* 0x0000001707147223 */ /* 0x040fe20000010814 */
        /* <DEDUP_REMOVED lines=13> */
[----:B------:R3:W-:Y:S01]  /*e530*/  STS.128 [R34+0xf000], R4 ;  /* 0x00f0000422007388 */ /* 0x0007e20000000c00 */
[----:B------:R-:W-:Y:S05]  /*e540*/  BRA `(.L_x_1903) ;  /* 0x0000004c00a87947 */ /* 0x000fea0003800000 */
.L_x_1864:
[----:B------:R-:W0:Y:S01]  /*e550*/  LDC R83, c[0x0][0x448] ;  /* 0x00011200ff537b82 */ /* 0x000e220000000800 */
[----:B------:R-:W-:Y:S01]  /*e560*/  ULDC.64 UR4, c[0x0][0x3f8] ;  /* 0x0000fe0000047ab9 */ /* 0x000fe20000000a00 */
[----:B------:R-:W-:Y:S01]  /*e570*/  ULDC.64 UR6, c[0x0][0x408] ;  /* 0x0001020000067ab9 */ /* 0x000fe20000000a00 */
[----:B------:R-:W-:Y:S02]  /*e580*/  IMAD.MOV.U32 R25, RZ, RZ, R23 ;  /* 0x000000ffff197224 */ /* 0x000fe400078e0017 */
[----:B------:R-:W-:Y:S01]  /*e590*/  IMAD.MOV.U32 R27, RZ, RZ, R29 ;  /* 0x000000ffff1b7224 */ /* 0x000fe200078e001d */
[----:B0-----:R-:W-:-:S13]  /*e5a0*/  ISETP.NE.AND P0, PT, R83, 0x1, PT ;  /* 0x000000015300780c */ /* 0x001fda0003f05270 */
[----:B------:R-:W0:Y:S08]  /*e5b0*/  @P0 LDC R0, c[0x0][0x44c] ;  /* 0x00011300ff000b82 */ /* 0x000e300000000800 */
[----:B------:R-:W1:Y:S01]  /*e5c0*/  @P0 LDC R5, c[0x0][0x450] ;  /* 0x00011400ff050b82 */ /* 0x000e620000000800 */
[----:B0-----:R-:W-:-:S05]  /*e5d0*/  @P0 IMAD.HI.U32 R0, R3, R0, RZ ;  /* 0x0000000003000227 */ /* 0x001fca00078e00ff */
[----:B-1----:R-:W-:-:S04]  /*e5e0*/  @P0 SHF.R.U32.HI R3, RZ, R5, R0 ;  /* 0x00000005ff030219 */ /* 0x002fc80000011600 */
        /* <DEDUP_REMOVED lines=21> */
.L_x_2271:
        /* <DEDUP_REMOVED lines=13> */
[----:B------:R-:W-:Y:S01]  /*e810*/  ULDC UR4, c[0x0][0x3f4] ;  /* 0x0000fd0000047ab9 */ /* 0x000fe20000000800 */
[----:B--2---:R-:W-:Y:S01]  /*e820*/  IMAD.MOV.U32 R12, RZ, RZ, R4 ;  /* 0x000000ffff0c7224 */ /* 0x004fe200078e0004 */
[----:B------:R-:W-:Y:S01]  /*e830*/  ISETP.GE.AND P2, PT, R18, UR4, PT ;  /* 0x0000000412007c0c */ /* 0x000fe2000bf46270 */
[----:B-1----:R-:W-:Y:S01]  /*e840*/  IMAD.MOV.U32 R13, RZ, RZ, R5 ;  /* 0x000000ffff0d7224 */ /* 0x002fe200078e0005 */
[----:B------:R-:W-:Y:S02]  /*e850*/  ISETP.GE.AND P3, PT, R226, UR4, PT ;  /* 0x00000004e2007c0c */ /* 0x000fe4000bf66270 */
[----:B------:R-:W-:Y:S02]  /*e860*/  CS2R R56, SRZ ;  /* 0x0000000000387805 */ /* 0x000fe4000001ff00 */
[----:B------:R-:W-:-:S07]  /*e870*/  CS2R R58, SRZ ;  /* 0x00000000003a7805 */ /* 0x000fce000001ff00 */
[C---:B------:R-:W-:Y:S01]  /*e880*/  @!P2 IMAD.SHL.U32 R15, R18.reuse, 0x2, RZ ;  /* 0x00000002120fa824 */ /* 0x040fe200078e00ff */
[----:B------:R-:W-:-:S04]  /*e890*/  @!P2 SHF.L.U64.HI R20, R18, 0x1, R19 ;  /* 0x000000011214a819 */ /* 0x000fc80000010213 */
[----:B------:R-:W-:Y:S02]  /*e8a0*/  @!P2 IADD3 R4, P0, R4, R15, RZ ;  /* 0x0000000f0404a210 */ /* 0x000fe40007f1e0ff */
[----:B------:R-:W-:Y:S02]  /*e8b0*/  CS2R R70, SRZ ;  /* 0x0000000000467805 */ /* 0x000fe4000001ff00 */
[----:B------:R-:W-:Y:S02]  /*e8c0*/  CS2R R68, SRZ ;  /* 0x0000000000447805 */ /* 0x000fe4000001ff00 */
[----:B------:R-:W-:Y:S02]  /*e8d0*/  CS2R R60, SRZ ;  /* 0x00000000003c7805 */ /* 0x000fe4000001ff00 */
[----:B------:R-:W-:Y:S02]  /*e8e0*/  CS2R R62, SRZ ;  /* 0x00000000003e7805 */ /* 0x000fe4000001ff00 */
[----:B------:R-:W-:-:S02]  /*e8f0*/  CS2R R66, SRZ ;  /* 0x0000000000427805 */ /* 0x000fc4000001ff00 */
[----:B------:R-:W-:Y:S01]  /*e900*/  CS2R R64, SRZ ;  /* 0x0000000000407805 */ /* 0x000fe2000001ff00 */
[----:B------:R-:W-:-:S05]  /*e910*/  @!P2 IMAD.X R5, R5, 0x1, R20, P0 ;  /* 0x000000010505a824 */ /* 0x000fca00000e0614 */
[----:B------:R1:W5:Y:S01]  /*e920*/  @!P2 LD.E.128 R60, desc[UR60][R4.64] ;  /* 0x0000003c043ca980 */ /* 0x000362000c101d00 */
[----:B---3--:R-:W-:Y:S01]  /*e930*/  @!P3 IMAD.SHL.U32 R11, R8, 0x8, RZ ;  /* 0x00000008080bb824 */ /* 0x008fe200078e00ff */
[----:B----4-:R-:W-:Y:S01]  /*e940*/  @!P2 IADD3 R8, P1, R14, R15, RZ ;  /* 0x0000000f0e08a210 */ /* 0x010fe20007f3e0ff */
[----:B------:R-:W-:Y:S02]  /*e950*/  IMAD.MOV.U32 R15, RZ, RZ, R9 ;  /* 0x000000ffff0f7224 */ /* 0x000fe400078e0009 */
[----:B------:R-:W-:-:S04]  /*e960*/  @!P3 IMAD.WIDE R12, R11, 0x2, R12 ;  /* 0x000000020b0cb825 */ /* 0x000fc800078e020c */
[----:B------:R-:W-:Y:S01]  /*e970*/  @!P3 IMAD.WIDE R14, R11, 0x2, R14 ;  /* 0x000000020b0eb825 */ /* 0x000fe200078e020e */
[----:B------:R1:W5:Y:S03]  /*e980*/  @!P3 LD.E.128 R56, desc[UR60][R12.64] ;  /* 0x0000003c0c38b980 */ /* 0x000366000c101d00 */
[----:B------:R-:W-:Y:S01]  /*e990*/  @!P2 IMAD.X R9, R9, 0x1, R20, P1 ;  /* 0x000000010909a824 */ /* 0x000fe200008e0614 */
[----:B------:R1:W5:Y:S04]  /*e9a0*/  @!P3 LD.E.128 R68, desc[UR60][R14.64] ;  /* 0x0000003c0e44b980 */ /* 0x000368000c101d00 */
[----:B------:R1:W5:Y:S02]  /*e9b0*/  @!P2 LD.E.128 R64, desc[UR60][R8.64] ;  /* 0x0000003c0840a980 */ /* 0x000364000c101d00 */
.L_x_1912:
[----:B------:R-:W-:Y:S05]  /*e9c0*/  BSYNC B1 ;  /* 0x0000000000017941 */ /* 0x000fea0003800000 */
.L_x_1911:
        /* <DEDUP_REMOVED lines=39> */
.L_x_2277:
        /* <DEDUP_REMOVED lines=11> */
[----:B------:R-:W4:Y:S01]  /*ecf0*/  LDL R15, [R1+0x58] ;  /* 0x00005800010f7983 */ /* 0x000f220000100800 */
[----:B------:R-:W-:Y:S01]  /*ed00*/  ULDC UR4, c[0x0][0x3f4] ;  /* 0x0000fd0000047ab9 */ /* 0x000fe20000000800 */
[----:B---3--:R-:W-:Y:S01]  /*ed10*/  IMAD.MOV.U32 R12, RZ, RZ, R4 ;  /* 0x000000ffff0c7224 */ /* 0x008fe200078e0004 */
[----:B------:R-:W-:Y:S01]  /*ed20*/  ISETP.GE.AND P2, PT, R18, UR4, PT ;  /* 0x0000000412007c0c */ /* 0x000fe2000bf46270 */
[----:B--2---:R-:W-:Y:S01]  /*ed30*/  IMAD.MOV.U32 R13, RZ, RZ, R5 ;  /* 0x000000ffff0d7224 */ /* 0x004fe200078e0005 */
[----:B------:R-:W-:Y:S02]  /*ed40*/  ISETP.GE.AND P3, PT, R226, UR4, PT ;  /* 0x00000004e2007c0c */ /* 0x000fe4000bf66270 */
[----:B------:R-:W-:Y:S02]  /*ed50*/  CS2R R40, SRZ ;  /* 0x0000000000287805 */ /* 0x000fe4000001ff00 */
[----:B------:R-:W-:-:S07]  /*ed60*/  CS2R R42, SRZ ;  /* 0x00000000002a7805 */ /* 0x000fce000001ff00 */
[C---:B------:R-:W-:Y:S01]  /*ed70*/  @!P2 IMAD.SHL.U32 R11, R18.reuse, 0x2, RZ ;  /* 0x00000002120ba824 */ /* 0x040fe200078e00ff */
[----:B------:R-:W-:-:S04]  /*ed80*/  @!P2 SHF.L.U64.HI R20, R18, 0x1, R19 ;  /* 0x000000011214a819 */ /* 0x000fc80000010213 */
[-C--:B------:R-:W-:Y:S02]  /*ed90*/  @!P2 IADD3 R4, P0, R4, R11.reuse, RZ ;  /* 0x0000000b0404a210 */ /* 0x080fe40007f1e0ff */
[----:B----4-:R-:W-:Y:S02]  /*eda0*/  @!P2 IADD3 R8, P1, R14, R11, RZ ;  /* 0x0000000b0e08a210 */ /* 0x010fe40007f3e0ff */
[----:B------:R-:W-:Y:S02]  /*edb0*/  CS2R R54, SRZ ;  /* 0x0000000000367805 */ /* 0x000fe4000001ff00 */
[----:B------:R-:W-:Y:S02]  /*edc0*/  CS2R R52, SRZ ;  /* 0x0000000000347805 */ /* 0x000fe4000001ff00 */
[----:B------:R-:W-:Y:S02]  /*edd0*/  CS2R R44, SRZ ;  /* 0x00000000002c7805 */ /* 0x000fe4000001ff00 */
[----:B------:R-:W-:-:S02]  /*ede0*/  CS2R R46, SRZ ;  /* 0x00000000002e7805 */ /* 0x000fc4000001ff00 */
[----:B------:R-:W-:Y:S02]  /*edf0*/  CS2R R50, SRZ ;  /* 0x0000000000327805 */ /* 0x000fe4000001ff00 */
[----:B------:R-:W-:Y:S01]  /*ee00*/  CS2R R48, SRZ ;  /* 0x0000000000307805 */ /* 0x000fe2000001ff00 */
[----:B------:R-:W-:-:S05]  /*ee10*/  @!P2 IMAD.X R5, R5, 0x1, R20, P0 ;  /* 0x000000010505a824 */ /* 0x000fca00000e0614 */
[----:B------:R2:W5:Y:S01]  /*ee20*/  @!P2 LD.E.128 R44, desc[UR60][R4.64] ;  /* 0x0000003c042ca980 */ /* 0x000562000c101d00 */
[----:B------:R-:W-:Y:S02]  /*ee30*/  @!P3 IMAD.SHL.U32 R21, R15, 0x8, RZ ;  /* 0x000000080f15b824 */ /* 0x000fe400078e00ff */
[----:B0-----:R-:W-:Y:S02]  /*ee40*/  IMAD.MOV.U32 R15, RZ, RZ, R9 ;  /* 0x000000ffff0f7224 */ /* 0x001fe400078e0009 */
[----:B------:R-:W-:-:S04]  /*ee50*/  @!P3 IMAD.WIDE R12, R21, 0x2, R12 ;  /* 0x00000002150cb825 */ /* 0x000fc800078e020c */
[----:B------:R-:W-:Y:S01]  /*ee60*/  @!P3 IMAD.WIDE R14, R21, 0x2, R14 ;  /* 0x00000002150eb825 */ /* 0x000fe200078e020e */
[----:B------:R2:W5:Y:S03]  /*ee70*/  @!P3 LD.E.128 R40, desc[UR60][R12.64] ;  /* 0x0000003c0c28b980 */ /* 0x000566000c101d00 */
[----:B------:R-:W-:Y:S01]  /*ee80*/  @!P2 IMAD.X R9, R9, 0x1, R20, P1 ;  /* 0x000000010909a824 */ /* 0x000fe200008e0614 */
[----:B------:R2:W5:Y:S04]  /*ee90*/  @!P3 LD.E.128 R52, desc[UR60][R14.64] ;  /* 0x0000003c0e34b980 */ /* 0x000568000c101d00 */
[----:B------:R2:W5:Y:S02]  /*eea0*/  @!P2 LD.E.128 R48, desc[UR60][R8.64] ;  /* 0x0000003c0830a980 */ /* 0x000564000c101d00 */
.L_x_1915:
[----:B------:R-:W-:Y:S05]  /*eeb0*/  BSYNC B1 ;  /* 0x0000000000017941 */ /* 0x000fea0003800000 */
.L_x_1914:
[----:B--23-5:R-:W-:Y:S01]  /*eec0*/  IMAD.MOV.U32 R4, RZ, RZ, R54 ;  /* 0x000000ffff047224 */ /* 0x02cfe200078e0036 */
[----:B------:R-:W-:Y:S01]  /*eed0*/  UMOV UR4, 0xffffffff ;  /* 0xffffffff00047882 */ /* 0x000fe20000000000 */
[----:B------:R-:W-:Y:S02]  /*eee0*/  IMAD.MOV.U32 R5, RZ, RZ, R55 ;  /* 0x000000ffff057224 */ /* 0x000fe400078e0037 */
[----:B------:R-:W-:Y:S01]  /*eef0*/  IMAD.MOV.U32 R8, RZ, RZ, R52 ;  /* 0x000000ffff087224 */ /* 0x000fe200078e0034 */
[----:B------:R-:W-:Y:S01]  /*ef00*/  PRMT R105, R4, 0x7610, R105 ;  /* 0x0000761004697816 */ /* 0x000fe20000000069 */
        /* <DEDUP_REMOVED lines=33> */
.L_x_2283:
        /* <DEDUP_REMOVED lines=23> */
[----:B0-----:R-:W-:Y:S02]  /*f290*/  @!P2 IADD3 R8, P1, R14, R11, RZ ;  /* 0x0000000b0e08a210 */ /* 0x001fe40007f3e0ff */
[----:B------:R-:W-:Y:S02]  /*f2a0*/  CS2R R36, SRZ ;  /* 0x0000000000247805 */ /* 0x000fe4000001ff00 */
[----:B------:R-:W-:Y:S01]  /*f2b0*/  CS2R R38, SRZ ;  /* 0x0000000000267805 */ /* 0x000fe2000001ff00 */
[----:B------:R-:W-:Y:S01]  /*f2c0*/  @!P2 IMAD.X R5, R5, 0x1, R28, P0 ;  /* 0x000000010505a824 */ /* 0x000fe200000e061c */
[----:B------:R-:W-:Y:S02]  /*f2d0*/  CS2R R30, SRZ ;  /* 0x00000000001e7805 */ /* 0x000fe4000001ff00 */
[----:B------:R-:W-:-:S02]  /*f2e0*/  CS2R R34, SRZ ;  /* 0x0000000000227805 */ /* 0x000fc4000001ff00 */
[----:B------:R-:W-:Y:S01]  /*f2f0*/  CS2R R32, SRZ ;  /* 0x0000000000207805 */ /* 0x000fe2000001ff00 */
[----:B----4-:R-:W-:Y:S02]  /*f300*/  @!P3 IMAD.SHL.U32 R23, R15, 0x8, RZ ;  /* 0x000000080f17b824 */ /* 0x010fe400078e00ff */
[----:B------:R-:W-:Y:S02]  /*f310*/  IMAD.MOV.U32 R15, RZ, RZ, R9 ;  /* 0x000000ffff0f7224 */ /* 0x000fe400078e0009 */
[----:B------:R-:W-:Y:S01]  /*f320*/  @!P2 IMAD.X R9, R9, 0x1, R28, P1 ;  /* 0x000000010909a824 */ /* 0x000fe200008e061c */
[----:B------:R-:W-:Y:S01]  /*f330*/  CS2R R28, SRZ ;  /* 0x00000000001c7805 */ /* 0x000fe2000001ff00 */
[----:B------:R-:W-:-:S03]  /*f340*/  @!P3 IMAD.WIDE R20, R23, 0x2, R12 ;  /* 0x000000021714b825 */ /* 0x000fc600078e020c */
[----:B------:R0:W5:Y:S01]  /*f350*/  @!P2 LD.E.128 R32, desc[UR60][R8.64] ;  /* 0x0000003c0820a980 */ /* 0x000162000c101d00 */
[----:B------:R-:W-:-:S03]  /*f360*/  @!P3 IMAD.WIDE R12, R23, 0x2, R14 ;  /* 0x00000002170cb825 */ /* 0x000fc600078e020e */
[----:B------:R0:W5:Y:S04]  /*f370*/  @!P3 LD.E.128 R24, desc[UR60][R20.64] ;  /* 0x0000003c1418b980 */ /* 0x000168000c101d00 */
[----:B------:R0:W5:Y:S04]  /*f380*/  @!P3 LD.E.128 R36, desc[UR60][R12.64] ;  /* 0x0000003c0c24b980 */ /* 0x000168000c101d00 */
[----:B------:R0:W5:Y:S02]  /*f390*/  @!P2 LD.E.128 R28, desc[UR60][R4.64] ;  /* 0x0000003c041ca980 */ /* 0x000164000c101d00 */
.L_x_1918:
[----:B------:R-:W-:Y:S05]  /*f3a0*/  BSYNC B1 ;  /* 0x0000000000017941 */ /* 0x000fea0003800000 */
.L_x_1917:
        /* <DEDUP_REMOVED lines=39> */
.L_x_2289:
[----:B------:R-:W4:Y:S01]  /*f620*/  LDL R12, [R1+0x64] ;  /* 0x00006400010c7983 */ /* 0x000f220000100800 */
[----:B------:R-:W-:Y:S01]  /*f630*/  VIADD R10, R10, 0x60 ;  /* 0x000000600a0a7836 */ /* 0x000fe20000000000 */
[----:B------:R-:W-:Y:S01]  /*f640*/  BSSY B1, `(.L_x_1920) ;  /* 0x000002b000017945 */ /* 0x000fe20003800000 */
[----:B0-----:R-:W-:Y:S02]  /*f650*/  CS2R R6, SRZ ;  /* 0x0000000000067805 */ /* 0x001fe4000001ff00 */
        /* <DEDUP_REMOVED lines=26> */
[----:B------:R-:W-:Y:S01]  /*f800*/  CS2R R14, SRZ ;  /* 0x00000000000e7805 */ /* 0x000fe2000001ff00 */
[----:B------:R-:W-:-:S05]  /*f810*/  @!P2 IMAD.X R21, R21, 0x1, R6, P0 ;  /* 0x000000011515a824 */ /* 0x000fca00000e0606 */
[----:B------:R0:W5:Y:S01]  /*f820*/  @!P2 LD.E.128 R12, desc[UR60][R20.64] ;  /* 0x0000003c140ca980 */ /* 0x000162000c101d00 */
[----:B----4-:R-:W-:Y:S01]  /*f830*/  @!P3 IMAD.SHL.U32 R79, R76, 0x8, RZ ;  /* 0x000000084c4fb824 */ /* 0x010fe200078e00ff */
[----:B-1----:R-:W-:-:S03]  /*f840*/  @!P2 IADD3 R76, P1, R0, R77, RZ ;  /* 0x0000004d004ca210 */ /* 0x002fc60007f3e0ff */
[----:B------:R-:W-:-:S04]  /*f850*/  @!P3 IMAD.WIDE R80, R79, 0x2, R4 ;  /* 0x000000024f50b825 */ /* 0x000fc800078e0204 */
[----:B------:R-:W-:Y:S01]  /*f860*/  IMAD.MOV.U32 R4, RZ, RZ, R0 ;  /* 0x000000ffff047224 */ /* 0x000fe200078e0000 */
[----:B------:R0:W5:Y:S01]  /*f870*/  @!P3 LD.E.128 R72, desc[UR60][R80.64] ;  /* 0x0000003c5048b980 */ /* 0x000162000c101d00 */
[----:B------:R-:W-:Y:S02]  /*f880*/  IMAD.MOV.U32 R5, RZ, RZ, R23 ;  /* 0x000000ffff057224 */ /* 0x000fe400078e0017 */
[----:B------:R-:W-:Y:S01]  /*f890*/  @!P2 IMAD.X R77, R23, 0x1, R6, P1 ;  /* 0x00000001174da824 */ /* 0x000fe200008e0606 */
[----:B------:R-:W-:Y:S01]  /*f8a0*/  CS2R R6, SRZ ;  /* 0x0000000000067805 */ /* 0x000fe2000001ff00 */
[----:B------:R-:W-:Y:S01]  /*f8b0*/  @!P3 IMAD.WIDE R78, R79, 0x2, R4 ;  /* 0x000000024f4eb825 */ /* 0x000fe200078e0204 */
[----:B------:R-:W-:-:S04]  /*f8c0*/  CS2R R4, SRZ ;  /* 0x0000000000047805 */ /* 0x000fc8000001ff00 */
[----:B------:R0:W5:Y:S04]  /*f8d0*/  @!P3 LD.E.128 R8, desc[UR60][R78.64] ;  /* 0x0000003c4e08b980 */ /* 0x000168000c101d00 */
[----:B------:R0:W5:Y:S02]  /*f8e0*/  @!P2 LD.E.128 R4, desc[UR60][R76.64] ;  /* 0x0000003c4c04a980 */ /* 0x000164000c101d00 */
.L_x_1921:
[----:B------:R-:W-:Y:S05]  /*f8f0*/  BSYNC B1 ;  /* 0x0000000000017941 */ /* 0x000fea0003800000 */
.L_x_1920:
[----:B0-----:R-:W4:Y:S01]  /*f900*/  LDL R78, [R1+0x2c] ;  /* 0x00002c00014e7983 */ /* 0x001f220000100800 */
[----:B------:R-:W0:Y:S01]  /*f910*/  SYNCS.PHASECHK.TRANS64.TRYWAIT P0, [R16+URZ+0x30800], R139 ;  /* 0x0308008b100075a7 */ /* 0x000e22000800017f */
[----:B-1---5:R-:W-:Y:S01]  /*f920*/  IMAD.MOV.U32 R0, RZ, RZ, R4 ;  /* 0x000000ffff007224 */ /* 0x022fe200078e0004 */
[----:B------:R-:W-:Y:S01]  /*f930*/  BSSY B1, `(.L_x_1922) ;  /* 0x000001e000017945 */ /* 0x000fe20003800000 */
[----:B------:R-:W-:Y:S02]  /*f940*/  IMAD.MOV.U32 R3, RZ, RZ, R5 ;  /* 0x000000ffff037224 */ /* 0x000fe400078e0005 */
        /* <DEDUP_REMOVED lines=18> */
[----:B--2---:R-:W-:Y:S01]  /*fa70*/  IMAD.MOV.U32 R21, RZ, RZ, R10 ;  /* 0x000000ffff157224 */ /* 0x004fe200078e000a */
[----:B------:R-:W-:Y:S01]  /*fa80*/  PRMT R85, R79, 0x7610, R85 ;  /* 0x000076104f557816 */ /* 0x000fe20000000055 */
[----:B------:R-:W-:-:S02]  /*fa90*/  IMAD.MOV.U32 R23, RZ, RZ, R11 ;  /* 0x000000ffff177224 */ /* 0x000fc400078e000b */
[----:B------:R-:W-:Y:S02]  /*faa0*/  IMAD.MOV.U32 R76, RZ, RZ, R74 ;  /* 0x000000ffff4c7224 */ /* 0x000fe400078e004a */
[----:B------:R-:W-:Y:S01]  /*fab0*/  IMAD.MOV.U32 R77, RZ, RZ, R75 ;  /* 0x000000ffff4d7224 */ /* 0x000fe200078e004b */
[----:B----4-:R-:W-:Y:S01]  /*fac0*/  VIADDMNMX R3, R83, -R78, 0x80, PT ;  /* 0x0000008053037446 */ /* 0x010fe2000380094e */
[----:B------:R-:W-:-:S03]  /*fad0*/  IMAD.MOV.U32 R78, RZ, RZ, R72 ;  /* 0x000000ffff4e7224 */ /* 0x000fc600078e0048 */
[----:B------:R-:W-:Y:S02]  /*fae0*/  ISETP.GE.AND P1, PT, R218, R3, PT ;  /* 0x00000003da00720c */ /* 0x000fe40003f26270 */
[----:B------:R-:W-:Y:S01]  /*faf0*/  PRMT R84, R78, 0x7610, R84 ;  /* 0x000076104e547816 */ /* 0x000fe20000000054 */
[----:B0-----:R-:W-:Y:S10]  /*fb00*/  @!P0 BRA `(.L_x_1923) ;  /* 0x000001c400f08947 */ /* 0x001ff40003800000 */
.L_x_2290:
[----:B------:R-:W-:Y:S05]  /*fb10*/  BSYNC B1 ;  /* 0x0000000000017941 */ /* 0x000fea0003800000 */
.L_x_1922:
[----:B------:R-:W-:Y:S01]  /*fb20*/  BSSY B1, `(.L_x_1924) ;  /* 0x00000e2000017945 */ /* 0x000fe20003800000 */
[----:B------:R-:W-:Y:S02]  /*fb30*/  PRMT R86, R76, 0x7610, R86 ;  /* 0x000076104c567816 */ /* 0x000fe40000000056 */
[----:B------:R-:W-:Y:S01]  /*fb40*/  PRMT R87, R77, 0x7610, R87 ;  /* 0x000076104d577816 */ /* 0x000fe20000000057 */
[----:B------:R-:W-:Y:S06]  /*fb50*/  @P1 BRA `(.L_x_1925) ;  /* 0x0000000c00781947 */ /* 0x000fec0003800000 */
[----:B------:R1:W5:Y:S01]  /*fb60*/  LDL R154, [R1+0x3c] ;  /* 0x00003c00019a7983 */ /* 0x0003620000100800 */
[----:B0-----:R-:W0:Y:S01]  /*fb70*/  LDC R139, c[0x0][0x3f4] ;  /* 0x0000fd00ff8b7b82 */ /* 0x001e220000000800 */
[C---:B------:R-:W-:Y:S01]  /*fb80*/  IMAD.SHL.U32 R155, R218.reuse, 0x40, RZ ;  /* 0x00000040da9b7824 */ /* 0x040fe200078e00ff */
[----:B------:R-:W-:Y:S01]  /*fb90*/  BSSY B2, `(.L_x_1926) ;  /* 0x0000070000027945 */ /* 0x000fe20003800000 */
[----:B------:R-:W-:-:S03]  /*fba0*/  IMAD.SHL.U32 R156, R218, 0x40, RZ ;  /* 0x00000040da9c7824 */ /* 0x000fc600078e00ff */
[----:B------:R-:W-:-:S04]  /*fbb0*/  LOP3.LUT R155, R155, 0x1c0, RZ, 0xc0, !PT ;  /* 0x000001c09b9b7812 */ /* 0x000fc800078ec0ff */
[----:B------:R-:W-:Y:S02]  /*fbc0*/  SHF.R.U32.HI R155, RZ, 0x3, R155 ;  /* 0x00000003ff9b7819 */ /* 0x000fe4000001169b */
[-C--:B0-----:R-:W-:Y:S02]  /*fbd0*/  ISETP.GE.AND P0, PT, R18, R139.reuse, PT ;  /* 0x0000008b1200720c */ /* 0x081fe40003f06270 */
[----:B------:R-:W-:-:S11]  /*fbe0*/  ISETP.GE.AND P1, PT, R226, R139, PT ;  /* 0x0000008be200720c */ /* 0x000fd60003f26270 */
[----:B-1----:R-:W-:Y:S05]  /*fbf0*/  @P0 BRA `(.L_x_1927) ;  /* 0x0000000400a40947 */ /* 0x002fea0003800000 */
[----:B------:R-:W2:Y:S04]  /*fc00*/  LDL R78, [R1+0x54] ;  /* 0x00005400014e7983 */ /* 0x000ea80000100800 */
[----:B------:R-:W3:Y:S01]  /*fc10*/  LDL R157, [R1+0x44] ;  /* 0x00004400019d7983 */ /* 0x000ee20000100800 */
[--C-:B------:R-:W-:Y:S02]  /*fc20*/  SHF.R.U64 R142, R60, 0x10, R61.reuse ;  /* 0x000000103c8e7819 */ /* 0x100fe4000000123d */
[----:B------:R-:W-:Y:S02]  /*fc30*/  SHF.R.U32.HI R145, RZ, 0x10, R61 ;  /* 0x00000010ff917819 */ /* 0x000fe4000001163d */
[--C-:B------:R-:W-:Y:S02]  /*fc40*/  SHF.R.U64 R60, R62, 0x10, R63.reuse ;  /* 0x000000103e3c7819 */ /* 0x100fe4000000123f */
[----:B------:R-:W-:-:S02]  /*fc50*/  SHF.R.U32.HI R61, RZ, 0x10, R63 ;  /* 0x00000010ff3d7819 */ /* 0x000fc4000001163f */
[----:B------:R-:W-:Y:S02]  /*fc60*/  SHF.R.U64 R63, R64, 0x10, R65 ;  /* 0x00000010403f7819 */ /* 0x000fe40000001241 */
[----:B------:R-:W-:Y:S02]  /*fc70*/  PRMT R141, R141, 0x5410, R142 ;  /* 0x000054108d8d7816 */ /* 0x000fe4000000008e */
[----:B------:R-:W-:Y:S02]  /*fc80*/  PRMT R150, R140, 0x5410, R63 ;  /* 0x000054108c967816 */ /* 0x000fe4000000003f */
[--C-:B------:R-:W-:Y:S02]  /*fc90*/  SHF.R.U64 R62, R66, 0x10, R67.reuse ;  /* 0x00000010423e7819 */ /* 0x100fe40000001243 */
[----:B------:R-:W-:Y:S02]  /*fca0*/  SHF.R.U32.HI R67, RZ, 0x10, R67 ;  /* 0x00000010ff437819 */ /* 0x000fe40000011643 */
[----:B------:R-:W-:-:S02]  /*fcb0*/  PRMT R66, R88, 0x5432, R145 ;  /* 0x0000543258427816 */ /* 0x000fc40000000091 */
[----:B------:R-:W-:Y:S02]  /*fcc0*/  SHF.R.U32.HI R64, RZ, 0x10, R65 ;  /* 0x00000010ff407819 */ /* 0x000fe40000011641 */
[----:B------:R-:W-:Y:S02]  /*fcd0*/  PRMT R65, R85, 0x5432, R62 ;  /* 0x0000543255417816 */ /* 0x000fe4000000003e */
[----:B------:R-:W-:Y:S02]  /*fce0*/  PRMT R62, R84, 0x5432, R67 ;  /* 0x00005432543e7816 */ /* 0x000fe40000000043 */
[----:B------:R-:W-:Y:S02]  /*fcf0*/  PRMT R61, R86, 0x5432, R61 ;  /* 0x00005432563d7816 */ /* 0x000fe4000000003d */
[----:B------:R-:W-:Y:S01]  /*fd00*/  PRMT R143, R143, 0x5410, R64 ;  /* 0x000054108f8f7816 */ /* 0x000fe20000000040 */
[----:B------:R-:W-:Y:S01]  /*fd10*/  IMAD.U32 R152, R62, 0x10000, RZ ;  /* 0x000100003e987824 */ /* 0x000fe200078e00ff */
[----:B------:R-:W-:-:S03]  /*fd20*/  PRMT R60, R87, 0x5432, R60 ;  /* 0x00005432573c7816 */ /* 0x000fc6000000003c */
[----:B------:R-:W-:Y:S01]  /*fd30*/  IMAD.U32 R151, R143, 0x10000, RZ ;  /* 0x000100008f977824 */ /* 0x000fe200078e00ff */
[----:B--2---:R-:W-:-:S04]  /*fd40*/  LEA.HI R76, R139, R78, RZ, 0x1d ;  /* 0x0000004e8b4c7211 */ /* 0x004fc800078fe8ff */
        /* <DEDUP_REMOVED lines=8> */
[----:B-----5:R-:W-:Y:S02]  /*fdd0*/  IADD3 R81, R76, R79, R154 ;  /* 0x0000004f4c517210 */ /* 0x020fe40007ffe09a */
[----:B---3--:R-:W0:Y:S03]  /*fde0*/  LDS.128 R76, [R157] ;  /* 0x000000009d4c7984 */ /* 0x008e260000000c00 */
[----:B------:R-:W-:-:S05]  /*fdf0*/  IMAD R138, R81, 0x2, R16 ;  /* 0x00000002518a7824 */ /* 0x000fca00078e0210 */
[----:B------:R-:W1:Y:S01]  /*fe00*/  LDS.128 R80, [R138+0x10400] ;  /* 0x010400008a507984 */ /* 0x000e620000000c00 */
[----:B0-----:R-:W-:Y:S01]  /*fe10*/  IMAD.U32 R140, R76, 0x10000, RZ ;  /* 0x000100004c8c7824 */ /* 0x001fe200078e00ff */
[C---:B------:R-:W-:Y:S01]  /*fe20*/  LOP3.LUT R63, R78.reuse, 0xffff0000, RZ, 0xc0, !PT ;  /* 0xffff00004e3f7812 */ /* 0x040fe200078ec0ff */
[----:B------:R-:W-:Y:S01]  /*fe30*/  IMAD.U32 R64, R78, 0x10000, RZ ;  /* 0x000100004e407824 */ /* 0x000fe200078e00ff */
        /* <DEDUP_REMOVED lines=9> */
[----:B------:R-:W-:Y:S01]  /*fed0*/  IMAD.U32 R81, R150, 0x10000, RZ ;  /* 0x0001000096517824 */ /* 0x000fe200078e00ff */
[----:B------:R-:W-:Y:S01]  /*fee0*/  LOP3.LUT R76, R82, 0xffff0000, RZ, 0xc0, !PT ;  /* 0xffff0000524c7812 */ /* 0x000fe200078ec0ff */
[----:B------:R-:W-:Y:S01]  /*fef0*/  IMAD.U32 R80, R141, 0x10000, RZ ;  /* 0x000100008d507824 */ /* 0x000fe200078e00ff */
[----:B------:R-:W-:Y:S01]  /*ff00*/  LOP3.LUT R150, R150, 0xffff0000, RZ, 0xc0, !PT ;  /* 0xffff000096967812 */ /* 0x000fe200078ec0ff */
[----:B------:R-:W-:Y:S01]  /*ff10*/  FMUL.FTZ R153, R145, R81 ;  /* 0x0000005191997220 */ /* 0x000fe20000410000 */
[----:B------:R-:W-:-:S02]  /*ff20*/  IMAD.U32 R149, R83, 0x10000, RZ ;  /* 0x0001000053957824 */ /* 0x000fc400078e00ff */
[-C--:B------:R-:W-:Y:S01]  /*ff30*/  FMUL.FTZ R145, R145, R80.reuse ;  /* 0x0000005091917220 */ /* 0x080fe20000410000 */
[----:B------:R-:W-:Y:S02]  /*ff40*/  IMAD.U32 R79, R82, 0x10000, RZ ;  /* 0x00010000524f7824 */ /* 0x000fe400078e00ff */
[C---:B------:R-:W-:Y:S01]  /*ff50*/  FFMA.FTZ R80, R140.reuse, R80, -R153 ;  /* 0x000000508c507223 */ /* 0x040fe20000010899 */
[----:B------:R-:W-:Y:S01]  /*ff60*/  LOP3.LUT R82, R83, 0xffff0000, RZ, 0xc0, !PT ;  /* 0xffff000053527812 */ /* 0x000fe200078ec0ff */
[----:B------:R-:W-:Y:S01]  /*ff70*/  FFMA.FTZ R81, R140, R81, R145 ;  /* 0x000000518c517223 */ /* 0x000fe20000010091 */
[----:B------:R-:W-:Y:S02]  /*ff80*/  IMAD.U32 R140, R61, 0x10000, RZ ;  /* 0x000100003d8c7824 */ /* 0x000fe400078e00ff */
[----:B------:R-:W-:Y:S01]  /*ff90*/  FMUL.FTZ R145, R149, R152 ;  /* 0x0000009895917220 */ /* 0x000fe20000410000 */
[----:B------:R-:W-:Y:S02]  /*ffa0*/  IMAD.U32 R83, R66, 0x10000, RZ ;  /* 0x0001000042537824 */ /* 0x000fe400078e00ff */
[----:B------:R-:W-:Y:S01]  /*ffb0*/  FMUL.FTZ R153, R147, R151 ;  /* 0x0000009793997220 */ /* 0x000fe20000410000 */
[-C--:B------:R-:W-:Y:S01]  /*ffc0*/  FMUL.FTZ R149, R149, R140.reuse ;  /* 0x0000008c95957220 */ /* 0x080fe20000410000 */
[C---:B------:R-:W-:Y:S01]  /*ffd0*/  FFMA.FTZ R140, R144.reuse, R140, -R145 ;  /* 0x0000008c908c7223 */ /* 0x040fe20000010891 */
[----:B------:R-:W-:Y:S01]  /*ffe0*/  LOP3.LUT R145, R141, 0xffff0000, RZ, 0xc0, !PT ;  /* 0xffff00008d917812 */ /* 0x000fe200078ec0ff */
[-C--:B------:R-:W-:Y:S01]  /*fff0*/  FMUL.FTZ R147, R147, R83.reuse ;  /* 0x0000005393937220 */ /* 0x080fe20000410000 */
[----:B------:R-:W-:Y:S01]  /*10000*/  FFMA.FTZ R141, R144, R152, R149 ;  /* 0x00000098908d7223 */ /* 0x000fe20000010095 */
[----:B------:R-:W-:Y:S01]  /*10010*/  FMUL.FTZ R152, R146, R150 ;  /* 0x0000009692987220 */ /* 0x000fe20000410000 */
[C---:B------:R-:W-:Y:S01]  /*10020*/  FFMA.FTZ R83, R142.reuse, R83, -R153 ;  /* 0x000000538e537223 */ /* 0x040fe20000010899 */
[----:B------:R-:W-:Y:S01]  /*10030*/  FFMA.FTZ R142, R142, R151, R147 ;  /* 0x000000978e8e7223 */ /* 0x000fe20000010093 */
[-C--:B------:R-:W-:Y:S01]  /*10040*/  FMUL.FTZ R146, R146, R145.reuse ;  /* 0x0000009192927220 */ /* 0x080fe20000410000 */
[----:B------:R-:W-:Y:S01]  /*10050*/  FFMA.FTZ R147, R67, R145, -R152 ;  /* 0x0000009143937223 */ /* 0x000fe20000010898 */
[----:B------:R-:W-:Y:S01]  /*10060*/  IMAD.U32 R145, R65, 0x10000, RZ ;  /* 0x0001000041917824 */ /* 0x000fe200078e00ff */
[----:B------:R-:W-:Y:S01]  /*10070*/  LOP3.LUT R144, R143, 0xffff0000, RZ, 0xc0, !PT ;  /* 0xffff00008f907812 */ /* 0x000fe200078ec0ff */
[----:B------:R-:W-:-:S02]  /*10080*/  IMAD.U32 R143, R60, 0x10000, RZ ;  /* 0x000100003c8f7824 */ /* 0x000fc400078e00ff */
[----:B------:R-:W-:Y:S01]  /*10090*/  FFMA.FTZ R146, R67, R150, R146 ;  /* 0x0000009643927223 */ /* 0x000fe20000010092 */
[----:B------:R-:W-:Y:S01]  /*100a0*/  LOP3.LUT R66, R66, 0xffff0000, RZ, 0xc0, !PT ;  /* 0xffff000042427812 */ /* 0x000fe200078ec0ff */
[C---:B------:R-:W-:Y:S01]  /*100b0*/  FMUL.FTZ R67, R79.reuse, R145 ;  /* 0x000000914f437220 */ /* 0x040fe20000410000 */
[-C--:B------:R-:W-:Y:S01]  /*100c0*/  FMUL.FTZ R79, R79, R143.reuse ;  /* 0x0000008f4f4f7220 */ /* 0x080fe20000410000 */
[----:B------:R-:W-:Y:S01]  /*100d0*/  LOP3.LUT R65, R65, 0xffff0000, RZ, 0xc0, !PT ;  /* 0xffff000041417812 */ /* 0x000fe200078ec0ff */
[----:B------:R-:W-:Y:S01]  /*100e0*/  FMUL.FTZ R152, R148, R144 ;  /* 0x0000009094987220 */ /* 0x000fe20000410000 */
[----:B------:R-:W-:Y:S01]  /*100f0*/  FFMA.FTZ R143, R64, R143, -R67 ;  /* 0x0000008f408f7223 */ /* 0x000fe20000010843 */
[----:B------:R-:W-:Y:S01]  /*10100*/  LOP3.LUT R60, R60, 0xffff0000, RZ, 0xc0, !PT ;  /* 0xffff00003c3c7812 */ /* 0x000fe200078ec0ff */
[-C--:B------:R-:W-:Y:S01]  /*10110*/  FMUL.FTZ R149, R148, R66.reuse ;  /* 0x0000004294957220 */ /* 0x080fe20000410000 */
[----:B------:R-:W-:Y:S01]  /*10120*/  LOP3.LUT R67, R62, 0xffff0000, RZ, 0xc0, !PT ;  /* 0xffff00003e437812 */ /* 0x000fe200078ec0ff */
[C---:B------:R-:W-:Y:S01]  /*10130*/  FMUL.FTZ R62, R76.reuse, R65 ;  /* 0x000000414c3e7220 */ /* 0x040fe20000410000 */
[----:B------:R-:W-:Y:S01]  /*10140*/  LOP3.LUT R61, R61, 0xffff0000, RZ, 0xc0, !PT ;  /* 0xffff00003d3d7812 */ /* 0x000fe200078ec0ff */
[C---:B------:R-:W-:Y:S01]  /*10150*/  FFMA.FTZ R152, R77.reuse, R66, -R152 ;  /* 0x000000424d987223 */ /* 0x040fe20000010898 */
[----:B------:R-:W-:Y:S01]  /*10160*/  FFMA.FTZ R149, R77, R144, R149 ;  /* 0x000000904d957223 */ /* 0x000fe20000010095 */
[-C--:B------:R-:W-:Y:S01]  /*10170*/  FMUL.FTZ R76, R76, R60.reuse ;  /* 0x0000003c4c4c7220 */ /* 0x080fe20000410000 */
[C---:B------:R-:W-:Y:S01]  /*10180*/  FMUL.FTZ R77, R82.reuse, R67 ;  /* 0x00000043524d7220 */ /* 0x040fe20000410000 */
[----:B------:R-:W-:Y:S01]  /*10190*/  FMUL.FTZ R82, R82, R61 ;  /* 0x0000003d52527220 */ /* 0x000fe20000410000 */
[C---:B------:R-:W-:Y:S01]  /*101a0*/  FFMA.FTZ R62, R63.reuse, R60, -R62 ;  /* 0x0000003c3f3e7223 */ /* 0x040fe2000001083e */
[----:B------:R-:W-:Y:S01]  /*101b0*/  FFMA.FTZ R66, R64, R145, R79 ;  /* 0x0000009140427223 */ /* 0x000fe2000001004f */
[----:B------:R-:W-:Y:S01]  /*101c0*/  FFMA.FTZ R63, R63, R65, R76 ;  /* 0x000000413f3f7223 */ /* 0x000fe2000001004c */
[C---:B------:R-:W-:Y:S01]  /*101d0*/  FFMA.FTZ R77, R78.reuse, R61, -R77 ;  /* 0x0000003d4e4d7223 */ /* 0x040fe2000001084d */
        /* <DEDUP_REMOVED lines=8> */
[----:B------:R0:W-:Y:S01]  /*10260*/  STS.128 [R157], R60 ;  /* 0x0000003c9d007388 */ /* 0x0001e20000000c00 */
[----:B------:R-:W-:-:S05]  /*10270*/  F2FP.BF16.F32.PACK_AB R67, R82, R141 ;  /* 0x0000008d5243723e */ /* 0x000fca00000010ff */
[----:B------:R0:W-:Y:S02]  /*10280*/  STS.128 [R138+0x10400], R64 ;  /* 0x010400408a007388 */ /* 0x0001e40000000c00 */
.L_x_1927:
[----:B------:R-:W-:Y:S05]  /*10290*/  BSYNC B2 ;  /* 0x0000000000027941 */ /* 0x000fea0003800000 */
.L_x_1926:
[----:B------:R-:W-:Y:S05]  /*102a0*/  @P1 BRA `(.L_x_1925) ;  /* 0x0000000400a41947 */ /* 0x000fea0003800000 */
[----:B0-----:R-:W2:Y:S04]  /*102b0*/  LDL R60, [R1+0x58] ;  /* 0x00005800013c7983 */ /* 0x001ea80000100800 */
[----:B------:R-:W3:Y:S01]  /*102c0*/  LDL R77, [R1+0xa4] ;  /* 0x0000a400014d7983 */ /* 0x000ee20000100800 */
[----:B------:R-:W-:Y:S02]  /*102d0*/  SHF.R.U64 R80, R56, 0x10, R57 ;  /* 0x0000001038507819 */ /* 0x000fe40000001239 */
[----:B------:R-:W-:Y:S02]  /*102e0*/  SHF.R.U64 R78, R58, 0x10, R59 ;  /* 0x000000103a4e7819 */ /* 0x000fe4000000123b */
[----:B------:R-:W-:Y:S02]  /*102f0*/  SHF.R.U32.HI R57, RZ, 0x10, R57 ;  /* 0x00000010ff397819 */ /* 0x000fe40000011639 */
[----:B------:R-:W-:-:S02]  /*10300*/  SHF.R.U64 R58, R68, 0x10, R69 ;  /* 0x00000010443a7819 */ /* 0x000fc40000001245 */
[----:B------:R-:W-:Y:S02]  /*10310*/  SHF.R.U32.HI R59, RZ, 0x10, R59 ;  /* 0x00000010ff3b7819 */ /* 0x000fe4000001163b */
[----:B------:R-:W-:Y:S02]  /*10320*/  SHF.R.U64 R56, R70, 0x10, R71 ;  /* 0x0000001046387819 */ /* 0x000fe40000001247 */
[----:B------:R-:W-:Y:S02]  /*10330*/  PRMT R136, R136, 0x5410, R57 ;  /* 0x0000541088887816 */ /* 0x000fe40000000039 */
[----:B------:R-:W-:Y:S02]  /*10340*/  PRMT R131, R131, 0x5410, R58 ;  /* 0x0000541083837816 */ /* 0x000fe4000000003a */
[----:B------:R-:W-:Y:S02]  /*10350*/  PRMT R134, R134, 0x5410, R59 ;  /* 0x0000541086867816 */ /* 0x000fe4000000003b */
[----:B------:R-:W-:-:S02]  /*10360*/  PRMT R133, R133, 0x5410, R56 ;  /* 0x0000541085857816 */ /* 0x000fc40000000038 */
[----:B------:R-:W-:Y:S02]  /*10370*/  SHF.R.U32.HI R69, RZ, 0x10, R69 ;  /* 0x00000010ff457819 */ /* 0x000fe40000011645 */
[----:B------:R-:W-:Y:S01]  /*10380*/  PRMT R135, R135, 0x5410, R80 ;  /* 0x0000541087877816 */ /* 0x000fe20000000050 */
[----:B------:R-:W-:Y:S01]  /*10390*/  IMAD.U32 R80, R131, 0x10000, RZ ;  /* 0x0001000083507824 */ /* 0x000fe200078e00ff */
[----:B------:R-:W-:Y:S02]  /*103a0*/  SHF.R.U32.HI R71, RZ, 0x10, R71 ;  /* 0x00000010ff477819 */ /* 0x000fe40000011647 */
[----:B------:R-:W-:Y:S01]  /*103b0*/  PRMT R137, R137, 0x5410, R78 ;  /* 0x0000541089897816 */ /* 0x000fe2000000004e */
[----:B------:R-:W-:Y:S01]  /*103c0*/  IMAD.U32 R78, R135, 0x10000, RZ ;  /* 0x00010000874e7824 */ /* 0x000fe200078e00ff */
[----:B------:R-:W-:Y:S02]  /*103d0*/  PRMT R130, R130, 0x5410, R69 ;  /* 0x0000541082827816 */ /* 0x000fe40000000045 */
[----:B------:R-:W-:-:S02]  /*103e0*/  PRMT R132, R132, 0x5410, R71 ;  /* 0x0000541084847816 */ /* 0x000fc40000000047 */
[----:B------:R-:W-:Y:S01]  /*103f0*/  LOP3.LUT R131, R131, 0xffff0000, RZ, 0xc0, !PT ;  /* 0xffff000083837812 */ /* 0x000fe200078ec0ff */
[C---:B------:R-:W-:Y:S01]  /*10400*/  IMAD.U32 R82, R130.reuse, 0x10000, RZ ;  /* 0x0001000082527824 */ /* 0x040fe200078e00ff */
[----:B------:R-:W-:Y:S02]  /*10410*/  LOP3.LUT R135, R135, 0xffff0000, RZ, 0xc0, !PT ;  /* 0xffff000087877812 */ /* 0x000fe400078ec0ff */
[----:B------:R-:W-:Y:S02]  /*10420*/  LOP3.LUT R130, R130, 0xffff0000, RZ, 0xc0, !PT ;  /* 0xffff000082827812 */ /* 0x000fe400078ec0ff */
        /* <DEDUP_REMOVED lines=30> */
[----:B------:R-:W-:Y:S02]  /*10610*/  IMAD.U32 R78, R136, 0x10000, RZ ;  /* 0x00010000884e7824 */ /* 0x000fe400078e00ff */
[----:B------:R-:W-:Y:S01]  /*10620*/  FFMA.FTZ R140, R57, R80, R140 ;  /* 0x00000050398c7223 */ /* 0x000fe2000001008c */
[----:B------:R-:W-:Y:S01]  /*10630*/  IMAD.U32 R63, R132, 0x10000, RZ ;  /* 0x00010000843f7824 */ /* 0x000fe200078e00ff */
[----:B------:R-:W-:Y:S01]  /*10640*/  LOP3.LUT R67, R67, 0xffff0000, RZ, 0xc0, !PT ;  /* 0xffff000043437812 */ /* 0x000fe200078ec0ff */
[----:B------:R-:W-:Y:S02]  /*10650*/  IMAD.U32 R57, R134, 0x10000, RZ ;  /* 0x0001000086397824 */ /* 0x000fe400078e00ff */
[-C--:B------:R-:W-:Y:S01]  /*10660*/  FMUL.FTZ R80, R69, R78.reuse ;  /* 0x0000004e45507220 */ /* 0x080fe20000410000 */
[----:B------:R-:W-:Y:S01]  /*10670*/  FMUL.FTZ R69, R71, R63 ;  /* 0x0000003f47457220 */ /* 0x000fe20000410000 */
[----:B------:R-:W-:Y:S01]  /*10680*/  FFMA.FTZ R142, R59, R78, -R142 ;  /* 0x0000004e3b8e7223 */ /* 0x000fe2000001088e */
[-C--:B------:R-:W-:Y:S01]  /*10690*/  FMUL.FTZ R78, R71, R57.reuse ;  /* 0x00000039474e7220 */ /* 0x080fe20000410000 */
[----:B------:R-:W-:Y:S01]  /*106a0*/  FFMA.FTZ R80, R59, R82, R80 ;  /* 0x000000523b507223 */ /* 0x000fe20000010050 */
[----:B------:R-:W-:Y:S01]  /*106b0*/  FFMA.FTZ R71, R68, R57, -R69 ;  /* 0x0000003944477223 */ /* 0x000fe20000010845 */
[----:B------:R-:W-:Y:S01]  /*106c0*/  FMUL.FTZ R57, R64, R131 ;  /* 0x0000008340397220 */ /* 0x000fe20000410000 */
[----:B------:R-:W-:Y:S01]  /*106d0*/  FFMA.FTZ R78, R68, R63, R78 ;  /* 0x0000003f444e7223 */ /* 0x000fe2000001004e */
[----:B------:R-:W-:Y:S01]  /*106e0*/  FMUL.FTZ R63, R64, R135 ;  /* 0x00000087403f7220 */ /* 0x000fe20000410000 */
[----:B------:R-:W-:-:S02]  /*106f0*/  IMAD.U32 R70, R66, 0x10000, RZ ;  /* 0x0001000042467824 */ /* 0x000fc400078e00ff */
[C---:B------:R-:W-:Y:S01]  /*10700*/  FFMA.FTZ R135, R58.reuse, R135, -R57 ;  /* 0x000000873a877223 */ /* 0x040fe20000010839 */
[----:B------:R-:W-:Y:S02]  /*10710*/  IMAD.U32 R59, R133, 0x10000, RZ ;  /* 0x00010000853b7824 */ /* 0x000fe400078e00ff */
[----:B------:R-:W-:Y:S01]  /*10720*/  FFMA.FTZ R63, R58, R131, R63 ;  /* 0x000000833a3f7223 */ /* 0x000fe2000001003f */
[----:B------:R-:W-:Y:S01]  /*10730*/  IMAD.U32 R57, R137, 0x10000, RZ ;  /* 0x0001000089397824 */ /* 0x000fe200078e00ff */
[----:B------:R-:W-:Y:S01]  /*10740*/  LOP3.LUT R66, R66, 0xffff0000, RZ, 0xc0, !PT ;  /* 0xffff000042427812 */ /* 0x000fe200078ec0ff */
[C---:B------:R-:W-:Y:S01]  /*10750*/  FMUL.FTZ R58, R70.reuse, R59 ;  /* 0x0000003b463a7220 */ /* 0x040fe20000410000 */
[----:B------:R-:W-:Y:S01]  /*10760*/  LOP3.LUT R133, R133, 0xffff0000, RZ, 0xc0, !PT ;  /* 0xffff000085857812 */ /* 0x000fe200078ec0ff */
[-C--:B------:R-:W-:Y:S01]  /*10770*/  FMUL.FTZ R70, R70, R57.reuse ;  /* 0x0000003946467220 */ /* 0x080fe20000410000 */
[----:B------:R-:W-:Y:S01]  /*10780*/  LOP3.LUT R132, R132, 0xffff0000, RZ, 0xc0, !PT ;  /* 0xffff000084847812 */ /* 0x000fe200078ec0ff */
[C---:B------:R-:W-:Y:S01]  /*10790*/  FFMA.FTZ R58, R61.reuse, R57, -R58 ;  /* 0x000000393d3a7223 */ /* 0x040fe2000001083a */
[----:B------:R-:W-:Y:S01]  /*107a0*/  LOP3.LUT R136, R136, 0xffff0000, RZ, 0xc0, !PT ;  /* 0xffff000088887812 */ /* 0x000fe200078ec0ff */
[----:B------:R-:W-:Y:S01]  /*107b0*/  FFMA.FTZ R70, R61, R59, R70 ;  /* 0x0000003b3d467223 */ /* 0x000fe20000010046 */
[----:B------:R-:W-:Y:S01]  /*107c0*/  LOP3.LUT R137, R137, 0xffff0000, RZ, 0xc0, !PT ;  /* 0xffff000089897812 */ /* 0x000fe200078ec0ff */
[----:B------:R-:W-:Y:S01]  /*107d0*/  FMUL.FTZ R69, R65, R130 ;  /* 0x0000008241457220 */ /* 0x000fe20000410000 */
[----:B------:R-:W-:Y:S01]  /*107e0*/  LOP3.LUT R134, R134, 0xffff0000, RZ, 0xc0, !PT ;  /* 0xffff000086867812 */ /* 0x000fe200078ec0ff */
[C---:B------:R-:W-:Y:S01]  /*107f0*/  FMUL.FTZ R57, R66.reuse, R133 ;  /* 0x0000008542397220 */ /* 0x040fe20000410000 */
[----:B------:R-:W-:Y:S01]  /*10800*/  FMUL.FTZ R59, R67, R132 ;  /* 0x00000084433b7220 */ /* 0x000fe20000410000 */
[----:B------:R-:W-:Y:S01]  /*10810*/  FMUL.FTZ R65, R65, R136 ;  /* 0x0000008841417220 */ /* 0x000fe20000410000 */
[-C--:B------:R-:W-:Y:S01]  /*10820*/  FMUL.FTZ R66, R66, R137.reuse ;  /* 0x0000008942427220 */ /* 0x080fe20000410000 */
[----:B------:R-:W-:Y:S01]  /*10830*/  FMUL.FTZ R67, R67, R134 ;  /* 0x0000008643437220 */ /* 0x000fe20000410000 */
[----:B------:R-:W-:Y:S01]  /*10840*/  FFMA.FTZ R69, R60, R136, -R69 ;  /* 0x000000883c457223 */ /* 0x000fe20000010845 */
[----:B------:R-:W-:Y:S01]  /*10850*/  FFMA.FTZ R137, R56, R137, -R57 ;  /* 0x0000008938897223 */ /* 0x000fe20000010839 */
[----:B------:R-:W-:Y:S01]  /*10860*/  FFMA.FTZ R134, R62, R134, -R59 ;  /* 0x000000863e867223 */ /* 0x000fe2000001083b */
        /* <DEDUP_REMOVED lines=13> */
.L_x_1925:
[----:B------:R-:W-:Y:S05]  /*10940*/  BSYNC B1 ;  /* 0x0000000000017941 */ /* 0x000fea0003800000 */
.L_x_1924:
[----:B-1----:R-:W-:Y:S01]  /*10950*/  VIADD R56, R218, 0x20 ;  /* 0x00000020da387836 */ /* 0x002fe20000000000 */
[----:B------:R-:W-:Y:S04]  /*10960*/  BSSY B1, `(.L_x_1928) ;  /* 0x00000e2000017945 */ /* 0x000fe80003800000 */
[----:B------:R-:W-:-:S13]  /*10970*/  ISETP.GE.AND P0, PT, R56, R3, PT ;  /* 0x000000033800720c */ /* 0x000fda0003f06270 */
[----:B------:R-:W-:Y:S05]  /*10980*/  @P0 BRA `(.L_x_1929) ;  /* 0x0000000c007c0947 */ /* 0x000fea0003800000 */
[----:B------:R1:W5:Y:S01]  /*10990*/  LDL R70, [R1+0x38] ;  /* 0x0000380001467983 */ /* 0x0003620000100800 */
[----:B0-----:R-:W0:Y:S01]  /*109a0*/  LDC R65, c[0x0][0x3f4] ;  /* 0x0000fd00ff417b82 */ /* 0x001e220000000800 */
        /* <DEDUP_REMOVED lines=15> */
[----:B------:R-:W-:Y:S02]  /*10aa0*/  SHF.R.U64 R47, R48, 0x10, R49 ;  /* 0x00000010302f7819 */ /* 0x000fe40000001231 */
[----:B------:R-:W-:-:S02]  /*10ab0*/  SHF.R.U64 R69, R44, 0x10, R45 ;  /* 0x000000102c457819 */ /* 0x000fc4000000122d */
[----:B------:R-:W-:Y:S02]  /*10ac0*/  SHF.R.U32.HI R44, RZ, 0x10, R45 ;  /* 0x00000010ff2c7819 */ /* 0x000fe4000001162d */
[----:B------:R-:W-:Y:S02]  /*10ad0*/  SHF.R.U64 R45, R50, 0x10, R51 ;  /* 0x00000010322d7819 */ /* 0x000fe40000001233 */
[----:B------:R-:W-:Y:S02]  /*10ae0*/  SHF.R.U32.HI R48, RZ, 0x10, R49 ;  /* 0x00000010ff307819 */ /* 0x000fe40000011631 */
[----:B------:R-:W-:Y:S02]  /*10af0*/  SHF.R.U32.HI R50, RZ, 0x10, R51 ;  /* 0x00000010ff327819 */ /* 0x000fe40000011633 */
[----:B------:R-:W-:Y:S02]  /*10b00*/  PRMT R124, R124, 0x5410, R47 ;  /* 0x000054107c7c7816 */ /* 0x000fe4000000002f */
[----:B------:R-:W-:-:S02]  /*10b10*/  PRMT R126, R126, 0x5410, R69 ;  /* 0x000054107e7e7816 */ /* 0x000fc40000000045 */
[----:B------:R-:W-:Y:S01]  /*10b20*/  PRMT R127, R127, 0x5410, R44 ;  /* 0x000054107f7f7816 */ /* 0x000fe2000000002c */
[----:B------:R-:W-:Y:S01]  /*10b30*/  IMAD.U32 R69, R124, 0x10000, RZ ;  /* 0x000100007c457824 */ /* 0x000fe200078e00ff */
[----:B------:R-:W-:Y:S02]  /*10b40*/  PRMT R122, R122, 0x5410, R45 ;  /* 0x000054107a7a7816 */ /* 0x000fe4000000002d */
[----:B------:R-:W-:Y:S02]  /*10b50*/  PRMT R129, R129, 0x5410, R46 ;  /* 0x0000541081817816 */ /* 0x000fe4000000002e */
[----:B------:R-:W-:Y:S02]  /*10b60*/  PRMT R125, R125, 0x5410, R48 ;  /* 0x000054107d7d7816 */ /* 0x000fe40000000030 */
[----:B------:R-:W-:Y:S02]  /*10b70*/  PRMT R123, R123, 0x5410, R50 ;  /* 0x000054107b7b7816 */ /* 0x000fe40000000032 */
[----:B------:R-:W-:Y:S01]  /*10b80*/  PRMT R128, R128, 0x5410, R67 ;  /* 0x0000541080807816 */ /* 0x000fe20000000043 */
[----:B------:R-:W-:Y:S01]  /*10b90*/  IMAD.U32 R67, R126, 0x10000, RZ ;  /* 0x000100007e437824 */ /* 0x000fe200078e00ff */
[----:B------:R-:W-:-:S02]  /*10ba0*/  LOP3.LUT R124, R124, 0xffff0000, RZ, 0xc0, !PT ;  /* 0xffff00007c7c7812 */ /* 0x000fc400078ec0ff */
[----:B------:R-:W-:Y:S02]  /*10bb0*/  LOP3.LUT R126, R126, 0xffff0000, RZ, 0xc0, !PT ;  /* 0xffff00007e7e7812 */ /* 0x000fe400078ec0ff */
[----:B--2---:R-:W-:-:S04]  /*10bc0*/  LEA.HI R56, R65, R56, RZ, 0x1d ;  /* 0x0000003841387211 */ /* 0x004fc800078fe8ff */
[----:B------:R-:W-:Y:S01]  /*10bd0*/  SHF.R.S32.HI R59, RZ, 0x1f, R56 ;  /* 0x0000001fff3b7819 */ /* 0x000fe20000011438 */
[----:B------:R-:W-:-:S03]  /*10be0*/  IMAD.SHL.U32 R57, R56, 0x8, RZ ;  /* 0x0000000838397824 */ /* 0x000fc600078e00ff */
[----:B------:R-:W-:Y:S02]  /*10bf0*/  LEA.HI R59, R59, R56, RZ, 0x3 ;  /* 0x000000383b3b7211 */ /* 0x000fe400078f18ff */
[----:B------:R-:W-:-:S03]  /*10c00*/  LOP3.LUT R56, R78, 0x38, R57, 0xf8, !PT ;  /* 0x000000384e387812 */ /* 0x000fc600078ef839 */
[----:B------:R-:W-:Y:S01]  /*10c10*/  IMAD.SHL.U32 R59, R59, 0x400, RZ ;  /* 0x000004003b3b7824 */ /* 0x000fe200078e00ff */
[----:B------:R-:W-:-:S04]  /*10c20*/  LOP3.LUT R56, R56, R76, RZ, 0x3c, !PT ;  /* 0x0000004c38387212 */ /* 0x000fc800078e3cff */
        /* <DEDUP_REMOVED lines=17> */
[C---:B------:R-:W-:Y:S01]  /*10d40*/  IMAD.U32 R59, R62.reuse, 0x10000, RZ ;  /* 0x000100003e3b7824 */ /* 0x040fe200078e00ff */
[----:B------:R-:W-:Y:S01]  /*10d50*/  LOP3.LUT R61, R62, 0xffff0000, RZ, 0xc0, !PT ;  /* 0xffff00003e3d7812 */ /* 0x000fe200078ec0ff */
[C---:B------:R-:W-:Y:S01]  /*10d60*/  IMAD.U32 R66, R63.reuse, 0x10000, RZ ;  /* 0x000100003f427824 */ /* 0x040fe200078e00ff */
[----:B------:R-:W-:Y:S01]  /*10d70*/  LOP3.LUT R62, R63, 0xffff0000, RZ, 0xc0, !PT ;  /* 0xffff00003f3e7812 */ /* 0x000fe200078ec0ff */
[----:B------:R-:W-:Y:S01]  /*10d80*/  FMUL.FTZ R71, R50, R69 ;  /* 0x0000004532477220 */ /* 0x000fe20000410000 */
[----:B------:R-:W-:-:S02]  /*10d90*/  IMAD.U32 R63, R125, 0x10000, RZ ;  /* 0x000100007d3f7824 */ /* 0x000fc400078e00ff */
[-C--:B------:R-:W-:Y:S01]  /*10da0*/  FMUL.FTZ R77, R50, R67.reuse ;  /* 0x00000043324d7220 */ /* 0x080fe20000410000 */
[----:B------:R-:W-:Y:S02]  /*10db0*/  IMAD.U32 R50, R127, 0x10000, RZ ;  /* 0x000100007f327824 */ /* 0x000fe400078e00ff */
[C---:B------:R-:W-:Y:S01]  /*10dc0*/  FFMA.FTZ R71, R44.reuse, R67, -R71 ;  /* 0x000000432c477223 */ /* 0x040fe20000010847 */
[----:B------:R-:W-:Y:S01]  /*10dd0*/  FMUL.FTZ R79, R57, R63 ;  /* 0x0000003f394f7220 */ /* 0x000fe20000410000 */
[----:B------:R-:W-:Y:S02]  /*10de0*/  IMAD.U32 R67, R123, 0x10000, RZ ;  /* 0x000100007b437824 */ /* 0x000fe400078e00ff */
[----:B------:R-:W-:Y:S01]  /*10df0*/  FFMA.FTZ R77, R44, R69, R77 ;  /* 0x000000452c4d7223 */ /* 0x000fe2000001004d */
[-C--:B------:R-:W-:Y:S01]  /*10e00*/  FMUL.FTZ R57, R57, R50.reuse ;  /* 0x0000003239397220 */ /* 0x080fe20000410000 */
[----:B------:R-:W-:Y:S01]  /*10e10*/  FFMA.FTZ R79, R46, R50, -R79 ;  /* 0x000000322e4f7223 */ /* 0x000fe2000001084f */
[----:B------:R-:W-:-:S02]  /*10e20*/  IMAD.U32 R44, R129, 0x10000, RZ ;  /* 0x00010000812c7824 */ /* 0x000fc400078e00ff */
[----:B------:R-:W-:Y:S01]  /*10e30*/  FMUL.FTZ R50, R66, R67 ;  /* 0x0000004342327220 */ /* 0x000fe20000410000 */
[----:B------:R-:W-:Y:S01]  /*10e40*/  FFMA.FTZ R57, R46, R63, R57 ;  /* 0x0000003f2e397223 */ /* 0x000fe20000010039 */
[----:B------:R-:W-:Y:S01]  /*10e50*/  LOP3.LUT R127, R127, 0xffff0000, RZ, 0xc0, !PT ;  /* 0xffff00007f7f7812 */ /* 0x000fe200078ec0ff */
[-C--:B------:R-:W-:Y:S01]  /*10e60*/  FMUL.FTZ R66, R66, R44.reuse ;  /* 0x0000002c42427220 */ /* 0x080fe20000410000 */
[----:B------:R-:W-:Y:S01]  /*10e70*/  FFMA.FTZ R63, R49, R44, -R50 ;  /* 0x0000002c313f7223 */ /* 0x000fe20000010832 */
[----:B------:R-:W-:Y:S01]  /*10e80*/  LOP3.LUT R125, R125, 0xffff0000, RZ, 0xc0, !PT ;  /* 0xffff00007d7d7812 */ /* 0x000fe200078ec0ff */
[----:B------:R-:W-:Y:S01]  /*10e90*/  FMUL.FTZ R44, R51, R124 ;  /* 0x0000007c332c7220 */ /* 0x000fe20000410000 */
[----:B------:R-:W-:Y:S01]  /*10ea0*/  FFMA.FTZ R67, R49, R67, R66 ;  /* 0x0000004331437223 */ /* 0x000fe20000010042 */
[-C--:B------:R-:W-:Y:S01]  /*10eb0*/  FMUL.FTZ R50, R51, R126.reuse ;  /* 0x0000007e33327220 */ /* 0x080fe20000410000 */
[----:B------:R-:W-:Y:S02]  /*10ec0*/  IMAD.U32 R46, R122, 0x10000, RZ ;  /* 0x000100007a2e7824 */ /* 0x000fe400078e00ff */
[----:B------:R-:W-:Y:S01]  /*10ed0*/  FFMA.FTZ R126, R45, R126, -R44 ;  /* 0x0000007e2d7e7223 */ /* 0x000fe2000001082c */
[C---:B------:R-:W-:Y:S01]  /*10ee0*/  FMUL.FTZ R49, R60.reuse, R125 ;  /* 0x0000007d3c317220 */ /* 0x040fe20000410000 */
[-C--:B------:R-:W-:Y:S01]  /*10ef0*/  FMUL.FTZ R66, R60, R127.reuse ;  /* 0x0000007f3c427220 */ /* 0x080fe20000410000 */
[----:B------:R-:W-:Y:S01]  /*10f00*/  IMAD.U32 R44, R128, 0x10000, RZ ;  /* 0x00010000802c7824 */ /* 0x000fe200078e00ff */
[----:B------:R-:W-:Y:S01]  /*10f10*/  LOP3.LUT R122, R122, 0xffff0000, RZ, 0xc0, !PT ;  /* 0xffff00007a7a7812 */ /* 0x000fe200078ec0ff */
[----:B------:R-:W-:Y:S01]  /*10f20*/  FMUL.FTZ R68, R59, R46 ;  /* 0x0000002e3b447220 */ /* 0x000fe20000410000 */
[----:B------:R-:W-:Y:S01]  /*10f30*/  LOP3.LUT R123, R123, 0xffff0000, RZ, 0xc0, !PT ;  /* 0xffff00007b7b7812 */ /* 0x000fe200078ec0ff */
[----:B------:R-:W-:Y:S01]  /*10f40*/  FFMA.FTZ R60, R56, R127, -R49 ;  /* 0x0000007f383c7223 */ /* 0x000fe20000010831 */
[----:B------:R-:W-:Y:S01]  /*10f50*/  LOP3.LUT R128, R128, 0xffff0000, RZ, 0xc0, !PT ;  /* 0xffff000080807812 */ /* 0x000fe200078ec0ff */
[----:B------:R-:W-:Y:S01]  /*10f60*/  FFMA.FTZ R66, R56, R125, R66 ;  /* 0x0000007d38427223 */ /* 0x000fe20000010042 */
[----:B------:R-:W-:Y:S01]  /*10f70*/  LOP3.LUT R129, R129, 0xffff0000, RZ, 0xc0, !PT ;  /* 0xffff000081817812 */ /* 0x000fe200078ec0ff */
[----:B------:R-:W-:Y:S01]  /*10f80*/  FFMA.FTZ R50, R45, R124, R50 ;  /* 0x0000007c2d327223 */ /* 0x000fe20000010032 */
[----:B------:R-:W-:Y:S01]  /*10f90*/  FMUL.FTZ R56, R59, R44 ;  /* 0x0000002c3b387220 */ /* 0x000fe20000410000 */
[----:B------:R-:W-:Y:S01]  /*10fa0*/  FMUL.FTZ R45, R61, R122 ;  /* 0x0000007a3d2d7220 */ /* 0x000fe20000410000 */
[----:B------:R-:W-:Y:S01]  /*10fb0*/  FFMA.FTZ R68, R47, R44, -R68 ;  /* 0x0000002c2f447223 */ /* 0x000fe20000010844 */
[C---:B------:R-:W-:Y:S01]  /*10fc0*/  FMUL.FTZ R49, R62.reuse, R123 ;  /* 0x0000007b3e317220 */ /* 0x040fe20000410000 */
[----:B------:R-:W-:Y:S01]  /*10fd0*/  FMUL.FTZ R61, R61, R128 ;  /* 0x000000803d3d7220 */ /* 0x000fe20000410000 */
[-C--:B------:R-:W-:Y:S01]  /*10fe0*/  FMUL.FTZ R44, R62, R129.reuse ;  /* 0x000000813e2c7220 */ /* 0x080fe20000410000 */
[----:B------:R-:W-:Y:S01]  /*10ff0*/  FFMA.FTZ R56, R47, R46, R56 ;  /* 0x0000002e2f387223 */ /* 0x000fe20000010038 */
[----:B------:R-:W-:Y:S01]  /*11000*/  FFMA.FTZ R47, R48, R128, -R45 ;  /* 0x00000080302f7223 */ /* 0x000fe2000001082d */
[----:B------:R-:W-:Y:S01]  /*11010*/  FFMA.FTZ R62, R58, R129, -R49 ;  /* 0x000000813a3e7223 */ /* 0x000fe20000010831 */
        /* <DEDUP_REMOVED lines=12> */
.L_x_1931:
[----:B------:R-:W-:Y:S05]  /*110e0*/  BSYNC B2 ;  /* 0x0000000000027941 */ /* 0x000fea0003800000 */
.L_x_1930:
[----:B------:R-:W-:Y:S05]  /*110f0*/  @P1 BRA `(.L_x_1929) ;  /* 0x0000000400a01947 */ /* 0x000fea0003800000 */
[----:B0-----:R-:W2:Y:S04]  /*11100*/  LDL R44, [R1+0x58] ;  /* 0x00005800012c7983 */ /* 0x001ea80000100800 */
[----:B------:R-:W3:Y:S01]  /*11110*/  LDL R64, [R1+0x9c] ;  /* 0x00009c0001407983 */ /* 0x000ee20000100800 */
[--C-:B------:R-:W-:Y:S02]  /*11120*/  SHF.R.U64 R59, R40, 0x10, R41.reuse ;  /* 0x00000010283b7819 */ /* 0x100fe40000001229 */
[----:B------:R-:W-:Y:S02]  /*11130*/  SHF.R.U32.HI R58, RZ, 0x10, R41 ;  /* 0x00000010ff3a7819 */ /* 0x000fe40000011629 */
[----:B------:R-:W-:Y:S02]  /*11140*/  SHF.R.U64 R57, R42, 0x10, R43 ;  /* 0x000000102a397819 */ /* 0x000fe4000000122b */
[----:B------:R-:W-:-:S02]  /*11150*/  SHF.R.U64 R41, R52, 0x10, R53 ;  /* 0x0000001034297819 */ /* 0x000fc40000001235 */
[----:B------:R-:W-:Y:S02]  /*11160*/  SHF.R.U64 R40, R54, 0x10, R55 ;  /* 0x0000001036287819 */ /* 0x000fe40000001237 */
[----:B------:R-:W-:Y:S02]  /*11170*/  SHF.R.U32.HI R42, RZ, 0x10, R43 ;  /* 0x00000010ff2a7819 */ /* 0x000fe4000001162b */
[----:B------:R-:W-:Y:S02]  /*11180*/  SHF.R.U32.HI R52, RZ, 0x10, R53 ;  /* 0x00000010ff347819 */ /* 0x000fe40000011635 */
[----:B------:R-:W-:Y:S02]  /*11190*/  PRMT R108, R108, 0x5410, R41 ;  /* 0x000054106c6c7816 */ /* 0x000fe40000000029 */
[----:B------:R-:W-:Y:S02]  /*111a0*/  PRMT R105, R105, 0x5410, R40 ;  /* 0x0000541069697816 */ /* 0x000fe40000000028 */
[----:B------:R-:W-:-:S02]  /*111b0*/  PRMT R113, R113, 0x5410, R42 ;  /* 0x0000541071717816 */ /* 0x000fc4000000002a */
[----:B------:R-:W-:Y:S02]  /*111c0*/  PRMT R110, R110, 0x5410, R59 ;  /* 0x000054106e6e7816 */ /* 0x000fe4000000003b */
[----:B------:R-:W-:Y:S02]  /*111d0*/  PRMT R109, R109, 0x5410, R52 ;  /* 0x000054106d6d7816 */ /* 0x000fe40000000034 */
[----:B------:R-:W-:Y:S01]  /*111e0*/  PRMT R111, R111, 0x5410, R58 ;  /* 0x000054106f6f7816 */ /* 0x000fe2000000003a */
[----:B------:R-:W-:Y:S01]  /*111f0*/  IMAD.U32 R58, R108, 0x10000, RZ ;  /* 0x000100006c3a7824 */ /* 0x000fe200078e00ff */
[----:B------:R-:W-:Y:S01]  /*11200*/  SHF.R.U32.HI R54, RZ, 0x10, R55 ;  /* 0x00000010ff367819 */ /* 0x000fe20000011637 */
[----:B------:R-:W-:Y:S01]  /*11210*/  IMAD.U32 R59, R109, 0x10000, RZ ;  /* 0x000100006d3b7824 */ /* 0x000fe200078e00ff */
[----:B------:R-:W-:Y:S01]  /*11220*/  PRMT R112, R112, 0x5410, R57 ;  /* 0x0000541070707816 */ /* 0x000fe20000000039 */
[----:B------:R-:W-:Y:S01]  /*11230*/  IMAD.U32 R57, R110, 0x10000, RZ ;  /* 0x000100006e397824 */ /* 0x000fe200078e00ff */
[----:B------:R-:W-:-:S02]  /*11240*/  PRMT R107, R107, 0x5410, R54 ;  /* 0x000054106b6b7816 */ /* 0x000fc40000000036 */
[----:B------:R-:W-:Y:S02]  /*11250*/  LOP3.LUT R108, R108, 0xffff0000, RZ, 0xc0, !PT ;  /* 0xffff00006c6c7812 */ /* 0x000fe400078ec0ff */
[----:B------:R-:W-:Y:S02]  /*11260*/  LOP3.LUT R110, R110, 0xffff0000, RZ, 0xc0, !PT ;  /* 0xffff00006e6e7812 */ /* 0x000fe400078ec0ff */
        /* <DEDUP_REMOVED lines=32> */
[----:B------:R-:W-:Y:S02]  /*11470*/  IMAD.U32 R57, R107, 0x10000, RZ ;  /* 0x000100006b397824 */ /* 0x000fe400078e00ff */
[-C--:B------:R-:W-:Y:S01]  /*11480*/  FMUL.FTZ R53, R53, R47.reuse ;  /* 0x0000002f35357220 */ /* 0x080fe20000410000 */
[----:B------:R-:W-:Y:S02]  /*11490*/  IMAD.U32 R40, R113, 0x10000, RZ ;  /* 0x0001000071287824 */ /* 0x000fe400078e00ff */
[C---:B------:R-:W-:Y:S01]  /*114a0*/  FFMA.FTZ R65, R42.reuse, R47, -R65 ;  /* 0x0000002f2a417223 */ /* 0x040fe20000010841 */
[C---:B------:R-:W-:Y:S01]  /*114b0*/  FMUL.FTZ R47, R55.reuse, R57 ;  /* 0x00000039372f7220 */ /* 0x040fe20000410000 */
[----:B------:R-:W-:Y:S01]  /*114c0*/  FFMA.FTZ R53, R42, R59, R53 ;  /* 0x0000003b2a357223 */ /* 0x000fe20000010035 */
[----:B------:R-:W-:Y:S01]  /*114d0*/  FMUL.FTZ R58, R55, R40 ;  /* 0x00000028373a7220 */ /* 0x000fe20000410000 */
[----:B------:R-:W-:-:S02]  /*114e0*/  IMAD.U32 R54, R50, 0x10000, RZ ;  /* 0x0001000032367824 */ /* 0x000fc400078e00ff */
[----:B------:R-:W-:Y:S01]  /*114f0*/  FFMA.FTZ R55, R52, R40, -R47 ;  /* 0x0000002834377223 */ /* 0x000fe2000001082f */
[C---:B------:R-:W-:Y:S01]  /*11500*/  FMUL.FTZ R40, R48.reuse, R108 ;  /* 0x0000006c30287220 */ /* 0x040fe20000410000 */
[----:B------:R-:W-:Y:S02]  /*11510*/  IMAD.U32 R42, R105, 0x10000, RZ ;  /* 0x00010000692a7824 */ /* 0x000fe400078e00ff */
[-C--:B------:R-:W-:Y:S01]  /*11520*/  FMUL.FTZ R48, R48, R110.reuse ;  /* 0x0000006e30307220 */ /* 0x080fe20000410000 */
[----:B------:R-:W-:Y:S01]  /*11530*/  LOP3.LUT R50, R50, 0xffff0000, RZ, 0xc0, !PT ;  /* 0xffff000032327812 */ /* 0x000fe200078ec0ff */
[----:B------:R-:W-:Y:S01]  /*11540*/  FFMA.FTZ R110, R41, R110, -R40 ;  /* 0x0000006e296e7223 */ /* 0x000fe20000010828 */
[----:B------:R-:W-:Y:S02]  /*11550*/  IMAD.U32 R40, R112, 0x10000, RZ ;  /* 0x0001000070287824 */ /* 0x000fe400078e00ff */
[----:B------:R-:W-:Y:S01]  /*11560*/  FMUL.FTZ R60, R54, R42 ;  /* 0x0000002a363c7220 */ /* 0x000fe20000410000 */
[----:B------:R-:W-:Y:S01]  /*11570*/  LOP3.LUT R105, R105, 0xffff0000, RZ, 0xc0, !PT ;  /* 0xffff000069697812 */ /* 0x000fe200078ec0ff */
[----:B------:R-:W-:Y:S01]  /*11580*/  FFMA.FTZ R48, R41, R108, R48 ;  /* 0x0000006c29307223 */ /* 0x000fe20000010030 */
[----:B------:R-:W-:Y:S01]  /*11590*/  LOP3.LUT R112, R112, 0xffff0000, RZ, 0xc0, !PT ;  /* 0xffff000070707812 */ /* 0x000fe200078ec0ff */
[-C--:B------:R-:W-:Y:S01]  /*115a0*/  FMUL.FTZ R54, R54, R40.reuse ;  /* 0x0000002836367220 */ /* 0x080fe20000410000 */
[----:B------:R-:W-:Y:S01]  /*115b0*/  LOP3.LUT R51, R51, 0xffff0000, RZ, 0xc0, !PT ;  /* 0xffff000033337812 */ /* 0x000fe200078ec0ff */
[----:B------:R-:W-:Y:S01]  /*115c0*/  FFMA.FTZ R60, R43, R40, -R60 ;  /* 0x000000282b3c7223 */ /* 0x000fe2000001083c */
[----:B------:R-:W-:Y:S01]  /*115d0*/  LOP3.LUT R107, R107, 0xffff0000, RZ, 0xc0, !PT ;  /* 0xffff00006b6b7812 */ /* 0x000fe200078ec0ff */
[C---:B------:R-:W-:Y:S01]  /*115e0*/  FMUL.FTZ R40, R50.reuse, R105 ;  /* 0x0000006932287220 */ /* 0x040fe20000410000 */
[----:B------:R-:W-:Y:S01]  /*115f0*/  LOP3.LUT R111, R111, 0xffff0000, RZ, 0xc0, !PT ;  /* 0xffff00006f6f7812 */ /* 0x000fe200078ec0ff */
[----:B------:R-:W-:Y:S01]  /*11600*/  FMUL.FTZ R50, R50, R112 ;  /* 0x0000007032327220 */ /* 0x000fe20000410000 */
[----:B------:R-:W-:Y:S01]  /*11610*/  LOP3.LUT R113, R113, 0xffff0000, RZ, 0xc0, !PT ;  /* 0xffff000071717812 */ /* 0x000fe200078ec0ff */
[----:B------:R-:W-:Y:S01]  /*11620*/  FFMA.FTZ R57, R52, R57, R58 ;  /* 0x0000003934397223 */ /* 0x000fe2000001003a */
[----:B------:R-:W-:Y:S01]  /*11630*/  FMUL.FTZ R47, R49, R109 ;  /* 0x0000006d312f7220 */ /* 0x000fe20000410000 */
[----:B------:R-:W-:Y:S01]  /*11640*/  FFMA.FTZ R54, R43, R42, R54 ;  /* 0x0000002a2b367223 */ /* 0x000fe20000010036 */
[----:B------:R-:W-:Y:S01]  /*11650*/  FMUL.FTZ R41, R51, R107 ;  /* 0x0000006b33297220 */ /* 0x000fe20000410000 */
[----:B------:R-:W-:Y:S01]  /*11660*/  FMUL.FTZ R58, R49, R111 ;  /* 0x0000006f313a7220 */ /* 0x000fe20000410000 */
[----:B------:R-:W-:Y:S01]  /*11670*/  FMUL.FTZ R42, R51, R113 ;  /* 0x00000071332a7220 */ /* 0x000fe20000410000 */
[C---:B------:R-:W-:Y:S01]  /*11680*/  FFMA.FTZ R43, R45.reuse, R112, -R40 ;  /* 0x000000702d2b7223 */ /* 0x040fe20000010828 */
        /* <DEDUP_REMOVED lines=15> */
.L_x_1929:
[----:B------:R-:W-:Y:S05]  /*11780*/  BSYNC B1 ;  /* 0x0000000000017941 */ /* 0x000fea0003800000 */
.L_x_1928:
        /* <DEDUP_REMOVED lines=121> */
.L_x_1935:
[----:B------:R-:W-:Y:S05]  /*11f20*/  BSYNC B2 ;  /* 0x0000000000027941 */ /* 0x000fea0003800000 */
.L_x_1934:
[----:B------:R-:W-:Y:S05]  /*11f30*/  @P1 BRA `(.L_x_1933) ;  /* 0x0000000400a01947 */ /* 0x000fea0003800000 */
[----:B0-----:R-:W2:Y:S04]  /*11f40*/  LDL R28, [R1+0x58] ;  /* 0x00005800011c7983 */ /* 0x001ea80000100800 */
[----:B------:R-:W3:Y:S01]  /*11f50*/  LDL R48, [R1+0x94] ;  /* 0x0000940001307983 */ /* 0x000ee20000100800 */
[----:B------:R-:W-:Y:S02]  /*11f60*/  SHF.R.U64 R43, R24, 0x10, R25 ;  /* 0x00000010182b7819 */ /* 0x000fe40000001219 */
[----:B------:R-:W-:Y:S02]  /*11f70*/  SHF.R.U64 R41, R26, 0x10, R27 ;  /* 0x000000101a297819 */ /* 0x000fe4000000121b */
[----:B------:R-:W-:Y:S02]  /*11f80*/  SHF.R.U32.HI R24, RZ, 0x10, R25 ;  /* 0x00000010ff187819 */ /* 0x000fe40000011619 */
[----:B------:R-:W-:-:S02]  /*11f90*/  SHF.R.U32.HI R26, RZ, 0x10, R27 ;  /* 0x00000010ff1a7819 */ /* 0x000fc4000001161b */
[----:B------:R-:W-:Y:S02]  /*11fa0*/  SHF.R.U64 R27, R36, 0x10, R37 ;  /* 0x00000010241b7819 */ /* 0x000fe40000001225 */
[----:B------:R-:W-:Y:S02]  /*11fb0*/  SHF.R.U64 R25, R38, 0x10, R39 ;  /* 0x0000001026197819 */ /* 0x000fe40000001227 */
[----:B------:R-:W-:Y:S02]  /*11fc0*/  SHF.R.U32.HI R36, RZ, 0x10, R37 ;  /* 0x00000010ff247819 */ /* 0x000fe40000011625 */
[----:B------:R-:W-:Y:S02]  /*11fd0*/  PRMT R93, R93, 0x5410, R24 ;  /* 0x000054105d5d7816 */ /* 0x000fe40000000018 */
[----:B------:R-:W-:Y:S02]  /*11fe0*/  PRMT R88, R88, 0x5410, R27 ;  /* 0x0000541058587816 */ /* 0x000fe4000000001b */
[----:B------:R-:W-:-:S02]  /*11ff0*/  PRMT R90, R90, 0x5410, R25 ;  /* 0x000054105a5a7816 */ /* 0x000fc40000000019 */
[----:B------:R-:W-:Y:S01]  /*12000*/  PRMT R95, R95, 0x5410, R26 ;  /* 0x000054105f5f7816 */ /* 0x000fe2000000001a */
[----:B------:R-:W-:Y:S01]  /*12010*/  IMAD.U32 R42, R88, 0x10000, RZ ;  /* 0x00010000582a7824 */ /* 0x000fe200078e00ff */
[----:B------:R-:W-:Y:S02]  /*12020*/  PRMT R92, R92, 0x5410, R43 ;  /* 0x000054105c5c7816 */ /* 0x000fe4000000002b */
[----:B------:R-:W-:Y:S02]  /*12030*/  PRMT R89, R89, 0x5410, R36 ;  /* 0x0000541059597816 */ /* 0x000fe40000000024 */
[----:B------:R-:W-:Y:S02]  /*12040*/  SHF.R.U32.HI R38, RZ, 0x10, R39 ;  /* 0x00000010ff267819 */ /* 0x000fe40000011627 */
[----:B------:R-:W-:Y:S01]  /*12050*/  PRMT R94, R94, 0x5410, R41 ;  /* 0x000054105e5e7816 */ /* 0x000fe20000000029 */
[----:B------:R-:W-:Y:S01]  /*12060*/  IMAD.U32 R41, R92, 0x10000, RZ ;  /* 0x000100005c297824 */ /* 0x000fe200078e00ff */
[----:B------:R-:W-:Y:S01]  /*12070*/  PRMT R91, R91, 0x5410, R38 ;  /* 0x000054105b5b7816 */ /* 0x000fe20000000026 */
[----:B------:R-:W-:Y:S01]  /*12080*/  IMAD.U32 R43, R89, 0x10000, RZ ;  /* 0x00010000592b7824 */ /* 0x000fe200078e00ff */
[----:B------:R-:W-:-:S02]  /*12090*/  LOP3.LUT R88, R88, 0xffff0000, RZ, 0xc0, !PT ;  /* 0xffff000058587812 */ /* 0x000fc400078ec0ff */
        /* <DEDUP_REMOVED lines=43> */
[-C--:B------:R-:W-:Y:S01]  /*12350*/  FMUL.FTZ R32, R32, R92.reuse ;  /* 0x0000005c20207220 */ /* 0x080fe20000410000 */
[----:B------:R-:W-:Y:S01]  /*12360*/  IMAD.U32 R26, R90, 0x10000, RZ ;  /* 0x000100005a1a7824 */ /* 0x000fe200078e00ff */
[----:B------:R-:W-:Y:S01]  /*12370*/  LOP3.LUT R34, R34, 0xffff0000, RZ, 0xc0, !PT ;  /* 0xffff000022227812 */ /* 0x000fe200078ec0ff */
[----:B------:R-:W-:Y:S01]  /*12380*/  FFMA.FTZ R92, R25, R92, -R24 ;  /* 0x0000005c195c7223 */ /* 0x000fe20000010818 */
[----:B------:R-:W-:Y:S01]  /*12390*/  IMAD.U32 R24, R94, 0x10000, RZ ;  /* 0x000100005e187824 */ /* 0x000fe200078e00ff */
[----:B------:R-:W-:Y:S01]  /*123a0*/  LOP3.LUT R93, R93, 0xffff0000, RZ, 0xc0, !PT ;  /* 0xffff00005d5d7812 */ /* 0x000fe200078ec0ff */
[----:B------:R-:W-:Y:S01]  /*123b0*/  FMUL.FTZ R44, R38, R26 ;  /* 0x0000001a262c7220 */ /* 0x000fe20000410000 */
[----:B------:R-:W-:Y:S01]  /*123c0*/  LOP3.LUT R90, R90, 0xffff0000, RZ, 0xc0, !PT ;  /* 0xffff00005a5a7812 */ /* 0x000fe200078ec0ff */
[-C--:B------:R-:W-:Y:S01]  /*123d0*/  FMUL.FTZ R38, R38, R24.reuse ;  /* 0x0000001826267220 */ /* 0x080fe20000410000 */
[----:B------:R-:W-:Y:S01]  /*123e0*/  LOP3.LUT R35, R35, 0xffff0000, RZ, 0xc0, !PT ;  /* 0xffff000023237812 */ /* 0x000fe200078ec0ff */
[----:B------:R-:W-:Y:S01]  /*123f0*/  FFMA.FTZ R41, R36, R41, R42 ;  /* 0x0000002924297223 */ /* 0x000fe2000001002a */
[----:B------:R-:W-:Y:S01]  /*12400*/  LOP3.LUT R94, R94, 0xffff0000, RZ, 0xc0, !PT ;  /* 0xffff00005e5e7812 */ /* 0x000fe200078ec0ff */
[----:B------:R-:W-:Y:S01]  /*12410*/  FFMA.FTZ R44, R27, R24, -R44 ;  /* 0x000000181b2c7223 */ /* 0x000fe2000001082c */
[----:B------:R-:W-:Y:S01]  /*12420*/  LOP3.LUT R91, R91, 0xffff0000, RZ, 0xc0, !PT ;  /* 0xffff00005b5b7812 */ /* 0x000fe200078ec0ff */
[----:B------:R-:W-:Y:S01]  /*12430*/  FMUL.FTZ R31, R33, R89 ;  /* 0x00000059211f7220 */ /* 0x000fe20000410000 */
[----:B------:R-:W-:Y:S01]  /*12440*/  LOP3.LUT R95, R95, 0xffff0000, RZ, 0xc0, !PT ;  /* 0xffff00005f5f7812 */ /* 0x000fe200078ec0ff */
[----:B------:R-:W-:Y:S01]  /*12450*/  FMUL.FTZ R42, R33, R93 ;  /* 0x0000005d212a7220 */ /* 0x000fe20000410000 */
[----:B------:R-:W-:Y:S01]  /*12460*/  FFMA.FTZ R32, R25, R88, R32 ;  /* 0x0000005819207223 */ /* 0x000fe20000010020 */
[C---:B------:R-:W-:Y:S01]  /*12470*/  FMUL.FTZ R24, R34.reuse, R90 ;  /* 0x0000005a22187220 */ /* 0x040fe20000410000 */
[----:B------:R-:W-:Y:S01]  /*12480*/  FFMA.FTZ R38, R27, R26, R38 ;  /* 0x0000001a1b267223 */ /* 0x000fe20000010026 */
[-C--:B------:R-:W-:Y:S01]  /*12490*/  FMUL.FTZ R25, R34, R94.reuse ;  /* 0x0000005e22197220 */ /* 0x080fe20000410000 */
[C---:B------:R-:W-:Y:S01]  /*124a0*/  FMUL.FTZ R33, R35.reuse, R91 ;  /* 0x0000005b23217220 */ /* 0x040fe20000410000 */
[----:B------:R-:W-:Y:S01]  /*124b0*/  FMUL.FTZ R26, R35, R95 ;  /* 0x0000005f231a7220 */ /* 0x000fe20000410000 */
[----:B------:R-:W-:Y:S01]  /*124c0*/  FFMA.FTZ R36, R28, R93, -R31 ;  /* 0x0000005d1c247223 */ /* 0x000fe2000001081f */
[C---:B------:R-:W-:Y:S01]  /*124d0*/  FFMA.FTZ R27, R29.reuse, R94, -R24 ;  /* 0x0000005e1d1b7223 */ /* 0x040fe20000010818 */
[----:B------:R-:W-:Y:S01]  /*124e0*/  FFMA.FTZ R31, R29, R90, R25 ;  /* 0x0000005a1d1f7223 */ /* 0x000fe20000010019 */
        /* <DEDUP_REMOVED lines=13> */
.L_x_1933:
[----:B------:R-:W-:Y:S05]  /*125c0*/  BSYNC B1 ;  /* 0x0000000000017941 */ /* 0x000fea0003800000 */
.L_x_1932:
[----:B-1----:R-:W-:-:S05]  /*125d0*/  VIADD R24, R218, 0x60 ;  /* 0x00000060da187836 */ /* 0x002fca0000000000 */
        /* <DEDUP_REMOVED lines=15> */
[----:B------:R-:W2:Y:S04]  /*126d0*/  LDL R24, [R1+0x54] ;  /* 0x0000540001187983 */ /* 0x000ea80000100800 */
[----:B------:R-:W3:Y:S01]  /*126e0*/  LDL R36, [R1+0x90] ;  /* 0x0000900001247983 */ /* 0x000ee20000100800 */
[--C-:B0-----:R-:W-:Y:S02]  /*126f0*/  SHF.R.U64 R35, R12, 0x10, R13.reuse ;  /* 0x000000100c237819 */ /* 0x101fe4000000120d */
[----:B------:R-:W-:Y:S02]  /*12700*/  SHF.R.U32.HI R12, RZ, 0x10, R13 ;  /* 0x00000010ff0c7819 */ /* 0x000fe4000001160d */
[--C-:B------:R-:W-:Y:S02]  /*12710*/  SHF.R.U64 R13, R4, 0x10, R5.reuse ;  /* 0x00000010040d7819 */ /* 0x100fe40000001205 */
[----:B------:R-:W-:-:S02]  /*12720*/  SHF.R.U32.HI R4, RZ, 0x10, R5 ;  /* 0x00000010ff047819 */ /* 0x000fc40000011605 */
        /* <DEDUP_REMOVED lines=64> */
[C---:B------:R-:W-:Y:S01]  /*12b30*/  FMUL.FTZ R32, R28.reuse, R101 ;  /* 0x000000651c207220 */ /* 0x040fe20000410000 */
[----:B------:R-:W-:Y:S01]  /*12b40*/  FFMA.FTZ R100, R5, R100, -R4 ;  /* 0x0000006405647223 */ /* 0x000fe20000010804 */
[----:B------:R-:W-:Y:S01]  /*12b50*/  FMUL.FTZ R13, R28, R97 ;  /* 0x000000611c0d7220 */ /* 0x000fe20000410000 */
[----:B------:R-:W-:-:S02]  /*12b60*/  IMAD.U32 R6, R98, 0x10000, RZ ;  /* 0x0001000062067824 */ /* 0x000fc400078e00ff */
[----:B------:R-:W-:Y:S01]  /*12b70*/  FFMA.FTZ R32, R24, R97, R32 ;  /* 0x0000006118207223 */ /* 0x000fe20000010020 */
[----:B------:R-:W-:Y:S02]  /*12b80*/  IMAD.U32 R4, R102, 0x10000, RZ ;  /* 0x0001000066047824 */ /* 0x000fe400078e00ff */
[----:B------:R-:W-:Y:S01]  /*12b90*/  FFMA.FTZ R28, R24, R101, -R13 ;  /* 0x00000065181c7223 */ /* 0x000fe2000001080d */
[C---:B------:R-:W-:Y:S01]  /*12ba0*/  FMUL.FTZ R34, R27.reuse, R6 ;  /* 0x000000061b227220 */ /* 0x040fe20000410000 */
[----:B------:R-:W-:Y:S01]  /*12bb0*/  LOP3.LUT R98, R98, 0xffff0000, RZ, 0xc0, !PT ;  /* 0xffff000062627812 */ /* 0x000fe200078ec0ff */
[----:B------:R-:W-:Y:S01]  /*12bc0*/  FMUL.FTZ R24, R27, R4 ;  /* 0x000000041b187220 */ /* 0x000fe20000410000 */
[----:B------:R-:W-:Y:S01]  /*12bd0*/  FFMA.FTZ R14, R5, R96, R14 ;  /* 0x00000060050e7223 */ /* 0x000fe2000001000e */
[----:B------:R-:W-:Y:S01]  /*12be0*/  LOP3.LUT R99, R99, 0xffff0000, RZ, 0xc0, !PT ;  /* 0xffff000063637812 */ /* 0x000fe200078ec0ff */
[C---:B------:R-:W-:Y:S01]  /*12bf0*/  FFMA.FTZ R34, R7.reuse, R4, -R34 ;  /* 0x0000000407227223 */ /* 0x040fe20000010822 */
[----:B------:R-:W-:Y:S01]  /*12c00*/  LOP3.LUT R102, R102, 0xffff0000, RZ, 0xc0, !PT ;  /* 0xffff000066667812 */ /* 0x000fe200078ec0ff */
[----:B------:R-:W-:Y:S01]  /*12c10*/  FFMA.FTZ R24, R7, R6, R24 ;  /* 0x0000000607187223 */ /* 0x000fe20000010018 */
[----:B------:R-:W-:Y:S01]  /*12c20*/  LOP3.LUT R5, R104, 0xffff0000, RZ, 0xc0, !PT ;  /* 0xffff000068057812 */ /* 0x000fe200078ec0ff */
[C---:B------:R-:W-:Y:S01]  /*12c30*/  FMUL.FTZ R7, R29.reuse, R98 ;  /* 0x000000621d077220 */ /* 0x040fe20000410000 */
[----:B------:R-:W-:Y:S01]  /*12c40*/  FMUL.FTZ R13, R30, R99 ;  /* 0x000000631e0d7220 */ /* 0x000fe20000410000 */
[----:B------:R-:W-:-:S02]  /*12c50*/  FMUL.FTZ R29, R29, R102 ;  /* 0x000000661d1d7220 */ /* 0x000fc40000410000 */
[-C--:B------:R-:W-:Y:S01]  /*12c60*/  FMUL.FTZ R4, R30, R5.reuse ;  /* 0x000000051e047220 */ /* 0x080fe20000410000 */
        /* <DEDUP_REMOVED lines=9> */
[----:B------:R-:W-:Y:S02]  /*12d00*/  F2FP.BF16.F32.PACK_AB R13, R32, R25 ;  /* 0x00000019200d723e */ /* 0x000fe400000010ff */
[----:B------:R-:W-:Y:S01]  /*12d10*/  F2FP.BF16.F32.PACK_AB R14, R29, R24 ;  /* 0x000000181d0e723e */ /* 0x000fe200000010ff */
[----:B------:R1:W-:Y:S01]  /*12d20*/  STS.128 [R36], R4 ;  /* 0x0000000424007388 */ /* 0x0003e20000000c00 */
[----:B------:R-:W-:-:S05]  /*12d30*/  F2FP.BF16.F32.PACK_AB R15, R26, R33 ;  /* 0x000000211a0f723e */ /* 0x000fca00000010ff */
[----:B------:R1:W-:Y:S02]  /*12d40*/  STS.128 [R3+0x10400], R12 ;  /* 0x0104000c03007388 */ /* 0x0003e40000000c00 */
.L_x_1937:
[----:B------:R-:W-:Y:S05]  /*12d50*/  BSYNC B1 ;  /* 0x0000000000017941 */ /* 0x000fea0003800000 */
.L_x_1936:
[----:B------:R-:W-:Y:S05]  /*12d60*/  @P1 BRA `(.L_x_1903) ;  /* 0x0000000400a01947 */ /* 0x000fea0003800000 */
[----:B-1----:R-:W2:Y:S04]  /*12d70*/  LDL R3, [R1+0x58] ;  /* 0x0000580001037983 */ /* 0x002ea80000100800 */
[----:B------:R-:W3:Y:S01]  /*12d80*/  LDL R36, [R1+0x8c] ;  /* 0x00008c0001247983 */ /* 0x000ee20000100800 */
[----:B------:R-:W-:Y:S02]  /*12d90*/  SHF.R.U64 R25, R8, 0x10, R9 ;  /* 0x0000001008197819 */ /* 0x000fe40000001209 */
[----:B0-----:R-:W-:Y:S02]  /*12da0*/  SHF.R.U64 R31, R72, 0x10, R73 ;  /* 0x00000010481f7819 */ /* 0x001fe40000001249 */
[----:B------:R-:W-:Y:S02]  /*12db0*/  SHF.R.U32.HI R27, RZ, 0x10, R9 ;  /* 0x00000010ff1b7819 */ /* 0x000fe40000011609 */
[----:B------:R-:W-:-:S02]  /*12dc0*/  PRMT R25, R0, 0x5410, R25 ;  /* 0x0000541000197816 */ /* 0x000fc40000000019 */
[----:B------:R-:W-:Y:S02]  /*12dd0*/  PRMT R84, R84, 0x5410, R31 ;  /* 0x0000541054547816 */ /* 0x000fe4000000001f */
[----:B------:R-:W-:Y:S01]  /*12de0*/  SHF.R.U32.HI R72, RZ, 0x10, R73 ;  /* 0x00000010ff487819 */ /* 0x000fe20000011649 */
[----:B------:R-:W-:Y:S01]  /*12df0*/  IMAD.U32 R26, R25, 0x10000, RZ ;  /* 0x00010000191a7824 */ /* 0x000fe200078e00ff */
[----:B------:R-:W-:Y:S01]  /*12e00*/  SHF.R.U64 R29, R74, 0x10, R75 ;  /* 0x000000104a1d7819 */ /* 0x000fe2000000124b */
[----:B------:R-:W-:Y:S01]  /*12e10*/  IMAD.U32 R24, R84, 0x10000, RZ ;  /* 0x0001000054187824 */ /* 0x000fe200078e00ff */
[--C-:B------:R-:W-:Y:S02]  /*12e20*/  SHF.R.U64 R28, R10, 0x10, R11.reuse ;  /* 0x000000100a1c7819 */ /* 0x100fe4000000120b */
[----:B------:R-:W-:Y:S02]  /*12e30*/  SHF.R.U32.HI R30, RZ, 0x10, R11 ;  /* 0x00000010ff1e7819 */ /* 0x000fe4000001160b */
[----:B------:R-:W-:-:S02]  /*12e40*/  PRMT R27, R20, 0x5410, R27 ;  /* 0x00005410141b7816 */ /* 0x000fc4000000001b */
[----:B------:R-:W-:Y:S02]  /*12e50*/  SHF.R.U32.HI R74, RZ, 0x10, R75 ;  /* 0x00000010ff4a7819 */ /* 0x000fe4000001164b */
[----:B------:R-:W-:Y:S02]  /*12e60*/  PRMT R85, R85, 0x5410, R72 ;  /* 0x0000541055557816 */ /* 0x000fe40000000048 */
[----:B------:R-:W-:Y:S01]  /*12e70*/  PRMT R86, R86, 0x5410, R29 ;  /* 0x0000541056567816 */ /* 0x000fe2000000001d */
[----:B------:R-:W-:Y:S01]  /*12e80*/  IMAD.U32 R29, R27, 0x10000, RZ ;  /* 0x000100001b1d7824 */ /* 0x000fe200078e00ff */
[----:B------:R-:W-:Y:S02]  /*12e90*/  PRMT R30, R23, 0x5410, R30 ;  /* 0x00005410171e7816 */ /* 0x000fe4000000001e */
[----:B------:R-:W-:Y:S02]  /*12ea0*/  PRMT R87, R87, 0x5410, R74 ;  /* 0x0000541057577816 */ /* 0x000fe4000000004a */
[----:B------:R-:W-:-:S02]  /*12eb0*/  LOP3.LUT R25, R25, 0xffff0000, RZ, 0xc0, !PT ;  /* 0xffff000019197812 */ /* 0x000fc400078ec0ff */
[----:B------:R-:W-:Y:S02]  /*12ec0*/  PRMT R28, R21, 0x5410, R28 ;  /* 0x00005410151c7816 */ /* 0x000fe4000000001c */
        /* <DEDUP_REMOVED lines=40> */
[----:B------:R-:W-:Y:S01]  /*13150*/  LOP3.LUT R11, R84, 0xffff0000, RZ, 0xc0, !PT ;  /* 0xffff0000540b7812 */ /* 0x000fe200078ec0ff */
[----:B------:R-:W-:Y:S01]  /*13160*/  FFMA.FTZ R34, R10, R24, R23 ;  /* 0x000000180a227223 */ /* 0x000fe20000010017 */
[----:B------:R-:W-:Y:S01]  /*13170*/  LOP3.LUT R10, R27, 0xffff0000, RZ, 0xc0, !PT ;  /* 0xffff00001b0a7812 */ /* 0x000fe200078ec0ff */
[C---:B------:R-:W-:Y:S01]  /*13180*/  FMUL.FTZ R23, R12.reuse, R25 ;  /* 0x000000190c177220 */ /* 0x040fe20000410000 */
[----:B------:R-:W-:Y:S01]  /*13190*/  LOP3.LUT R0, R85, 0xffff0000, RZ, 0xc0, !PT ;  /* 0xffff000055007812 */ /* 0x000fe200078ec0ff */
[----:B------:R-:W-:Y:S01]  /*131a0*/  FMUL.FTZ R27, R12, R11 ;  /* 0x0000000b0c1b7220 */ /* 0x000fe20000410000 */
[----:B------:R-:W-:Y:S02]  /*131b0*/  IMAD.U32 R12, R28, 0x10000, RZ ;  /* 0x000100001c0c7824 */ /* 0x000fe400078e00ff */
[----:B------:R-:W-:Y:S01]  /*131c0*/  FMUL.FTZ R26, R13, R10 ;  /* 0x0000000a0d1a7220 */ /* 0x000fe20000410000 */
[----:B------:R-:W-:-:S02]  /*131d0*/  IMAD.U32 R8, R86, 0x10000, RZ ;  /* 0x0001000056087824 */ /* 0x000fc400078e00ff */
[----:B------:R-:W-:Y:S01]  /*131e0*/  FMUL.FTZ R13, R13, R0 ;  /* 0x000000000d0d7220 */ /* 0x000fe20000410000 */
[C---:B------:R-:W-:Y:S01]  /*131f0*/  FFMA.FTZ R20, R4.reuse, R11, -R23 ;  /* 0x0000000b04147223 */ /* 0x040fe20000010817 */
[----:B------:R-:W-:Y:S01]  /*13200*/  FFMA.FTZ R24, R4, R25, R27 ;  /* 0x0000001904187223 */ /* 0x000fe2000001001b */
[----:B------:R-:W-:Y:S01]  /*13210*/  LOP3.LUT R14, R14, 0xffff0000, RZ, 0xc0, !PT ;  /* 0xffff00000e0e7812 */ /* 0x000fe200078ec0ff */
[----:B------:R-:W-:Y:S01]  /*13220*/  FMUL.FTZ R4, R21, R12 ;  /* 0x0000000c15047220 */ /* 0x000fe20000410000 */
[C---:B------:R-:W-:Y:S01]  /*13230*/  FFMA.FTZ R26, R5.reuse, R0, -R26 ;  /* 0x00000000051a7223 */ /* 0x040fe2000001081a */
[----:B------:R-:W-:Y:S01]  /*13240*/  FFMA.FTZ R10, R5, R10, R13 ;  /* 0x0000000a050a7223 */ /* 0x000fe2000001000d */
[-C--:B------:R-:W-:Y:S01]  /*13250*/  FMUL.FTZ R32, R21, R8.reuse ;  /* 0x0000000815207220 */ /* 0x080fe20000410000 */
[----:B------:R-:W-:Y:S01]  /*13260*/  LOP3.LUT R11, R28, 0xffff0000, RZ, 0xc0, !PT ;  /* 0xffff00001c0b7812 */ /* 0x000fe200078ec0ff */
[----:B------:R-:W-:Y:S01]  /*13270*/  FFMA.FTZ R13, R9, R8, -R4 ;  /* 0x00000008090d7223 */ /* 0x000fe20000010804 */
[----:B------:R-:W-:Y:S01]  /*13280*/  LOP3.LUT R15, R15, 0xffff0000, RZ, 0xc0, !PT ;  /* 0xffff00000f0f7812 */ /* 0x000fe200078ec0ff */
[----:B------:R-:W-:Y:S01]  /*13290*/  FFMA.FTZ R32, R9, R12, R32 ;  /* 0x0000000c09207223 */ /* 0x000fe20000010020 */
[----:B------:R-:W-:Y:S01]  /*132a0*/  LOP3.LUT R5, R86, 0xffff0000, RZ, 0xc0, !PT ;  /* 0xffff000056057812 */ /* 0x000fe200078ec0ff */
[----:B------:R-:W-:Y:S01]  /*132b0*/  FMUL.FTZ R9, R14, R11 ;  /* 0x0000000b0e097220 */ /* 0x000fe20000410000 */
[----:B------:R-:W-:-:S02]  /*132c0*/  LOP3.LUT R30, R30, 0xffff0000, RZ, 0xc0, !PT ;  /* 0xffff00001e1e7812 */ /* 0x000fc400078ec0ff */
[----:B------:R-:W-:Y:S01]  /*132d0*/  LOP3.LUT R0, R87, 0xffff0000, RZ, 0xc0, !PT ;  /* 0xffff000057007812 */ /* 0x000fe200078ec0ff */
[-C--:B------:R-:W-:Y:S01]  /*132e0*/  FMUL.FTZ R14, R14, R5.reuse ;  /* 0x000000050e0e7220 */ /* 0x080fe20000410000 */
[----:B------:R-:W-:Y:S01]  /*132f0*/  FFMA.FTZ R12, R6, R5, -R9 ;  /* 0x00000005060c7223 */ /* 0x000fe20000010809 */
[C---:B------:R-:W-:Y:S01]  /*13300*/  FMUL.FTZ R4, R15.reuse, R30 ;  /* 0x0000001e0f047220 */ /* 0x040fe20000410000 */
[----:B------:R-:W-:Y:S01]  /*13310*/  F2FP.BF16.F32.PACK_AB R9, R10, R37 ;  /* 0x000000250a09723e */ /* 0x000fe200000010ff */
[-C--:B------:R-:W-:Y:S01]  /*13320*/  FMUL.FTZ R15, R15, R0.reuse ;  /* 0x000000000f0f7220 */ /* 0x080fe20000410000 */
        /* <DEDUP_REMOVED lines=8> */
[----:B------:R-:W-:Y:S02]  /*133b0*/  F2FP.BF16.F32.PACK_AB R8, R24, R33 ;  /* 0x000000211808723e */ /* 0x000fe400000010ff */
[----:B------:R-:W-:Y:S01]  /*133c0*/  F2FP.BF16.F32.PACK_AB R11, R15, R34 ;  /* 0x000000220f0b723e */ /* 0x000fe200000010ff */
[----:B------:R2:W-:Y:S04]  /*133d0*/  STS.128 [R36], R4 ;  /* 0x0000000424007388 */ /* 0x0005e80000000c00 */
[----:B------:R2:W-:Y:S02]  /*133e0*/  STS.128 [R3+0x10400], R8 ;  /* 0x0104000803007388 */ /* 0x0005e40000000c00 */
.L_x_1903:
[----:B------:R-:W-:Y:S05]  /*133f0*/  BSYNC B0 ;  /* 0x0000000000007941 */ /* 0x000fea0003800000 */
.L_x_1863:
[----:B------:R-:W-:Y:S01]  /*13400*/  @!PT LDS RZ, [RZ] ;  /* 0x00000000fffff984 */ /* 0x000fe20000000800 */
[----:B------:R-:W-:Y:S01]  /*13410*/  @!PT LDS RZ, [RZ] ;  /* 0x00000000fffff984 */ /* 0x000fe20000000800 */
[----:B------:R-:W-:Y:S01]  /*13420*/  @!PT LDS RZ, [RZ] ;  /* 0x00000000fffff984 */ /* 0x000fe20000000800 */
[----:B------:R-:W-:Y:S01]  /*13430*/  @!PT LDS RZ, [RZ] ;  /* 0x00000000fffff984 */ /* 0x000fe20000000800 */
[----:B------:R4:W-:Y:S06]  /*13440*/  MEMBAR.ALL.CTA ;  /* 0x0000000000007992 */ /* 0x0009ec0000008000 */
[----:B----4-:R-:W4:Y:S01]  /*13450*/  FENCE.VIEW.ASYNC.S ;  /* 0x00000000000073c6 */ /* 0x010f220000000000 */
[----:B------:R-:W-:Y:S05]  /*13460*/  WARPSYNC.ALL ;  /* 0x0000000000007948 */ /* 0x000fea0003800000 */
[----:B----4-:R-:W-:Y:S06]  /*13470*/  BAR.SYNC.DEFER_BLOCKING 0xd, 0x100 ;  /* 0x0344000000007b1d */ /* 0x010fec0000010000 */
.L_x_1860:
[----:B------:R-:W-:-:S13]  /*13480*/  ISETP.NE.AND P0, PT, R233, 0x3, PT ;  /* 0x00000003e900780c */ /* 0x000fda0003f05270 */
[----:B------:R-:W-:Y:S05]  /*13490*/  @!P0 BRA `(.L_x_1938) ;  /* 0x0000000000048947 */ /* 0x000fea0003800000 */
[----:B------:R-:W-:Y:S01]  /*134a0*/  BPT.TRAP 0x1 ;  /* 0x000000040000795c */ /* 0x000fe20000300000 */
.L_x_1938:
[----:B-123--:R-:W-:Y:S01]  /*134b0*/  IMAD R5, R22, 0x8, R16 ;  /* 0x0000000816057824 */ /* 0x00efe200078e0210 */
[----:B------:R-:W-:-:S04]  /*134c0*/  SHF.L.U32 R0, R219, 0x1f, RZ ;  /* 0x0000001fdb007819 */ /* 0x000fc800000006ff */
[----:B------:R1:W2:Y:S01]  /*134d0*/  SYNCS.PHASECHK.TRANS64.TRYWAIT P2, [R5+URZ+0x30830], R0 ;  /* 0x03083000050075a7 */ /* 0x0002a2000804017f */
[----:B------:R-:W-:Y:S05]  /*134e0*/  @!P0 BRA `(.L_x_1939) ;  /* 0x0000000000048947 */ /* 0x000fea0003800000 */
[----:B------:R-:W-:Y:S01]  /*134f0*/  BPT.TRAP 0x1 ;  /* 0x000000040000795c */ /* 0x000fe20000300000 */
.L_x_1939:
[----:B0-----:R-:W0:Y:S02]  /*13500*/  S2R R3, SR_TID.X ;  /* 0x0000000000037919 */ /* 0x001e240000002100 */
[----:B0-----:R-:W-:-:S04]  /*13510*/  LOP3.LUT R3, R3, 0x7f, RZ, 0xc0, !PT ;  /* 0x0000007f03037812 */ /* 0x001fc800078ec0ff */
[----:B------:R-:W-:Y:S01]  /*13520*/  ISETP.NE.AND P1, PT, R3, RZ, PT ;  /* 0x000000ff0300720c */ /* 0x000fe20003f25270 */
[----:B--2---:R-:W-:-:S12]  /*13530*/  @P2 BRA `(.L_x_1940) ;  /* 0x0000000000082947 */ /* 0x004fd80003800000 */
[----:B------:R-:W0:Y:S02]  /*13540*/  SYNCS.PHASECHK.TRANS64.TRYWAIT P2, [R5+URZ+0x30830], R0 ;  /* 0x03083000050075a7 */ /* 0x000e24000804017f */
[----:B0-----:R-:W-:Y:S05]  /*13550*/  @!P2 BRA `(.L_x_1941) ;  /* 0x0000018c0070a947 */ /* 0x001fea0003800000 */
.L_x_1940:
[----:B------:R-:W-:Y:S05]  /*13560*/  WARPSYNC.ALL ;  /* 0x0000000000007948 */ /* 0x000fea0003800000 */
[----:B01----:R-:W-:Y:S01]  /*13570*/  VIADD R0, R16, 0x20400 ;  /* 0x0002040010007836 */ /* 0x003fe20000000000 */
[----:B------:R-:W-:Y:S01]  /*13580*/  LOP3.LUT R6, R2, 0x10000, RZ, 0xfc, !PT ;  /* 0x0001000002067812 */ /* 0x000fe200078efcff */
[----:B------:R-:W-:Y:S02]  /*13590*/  IMAD.MOV.U32 R7, RZ, RZ, 0x40000040 ;  /* 0x40000040ff077424 */ /* 0x000fe400078e00ff */
[----:B------:R-:W-:Y:S01]  /*135a0*/  IMAD.MOV.U32 R3, RZ, RZ, 0x40000040 ;  /* 0x40000040ff037424 */ /* 0x000fe200078e00ff */
[----:B------:R-:W-:Y:S01]  /*135b0*/  SHF.R.U32.HI R0, RZ, 0x4, R0 ;  /* 0x00000004ff007819 */ /* 0x000fe20000011600 */
[----:B-----5:R-:W-:Y:S01]  /*135c0*/  WARPGROUP.ARRIVE ;  /* 0x00000000000079c5 */ /* 0x020fe20000000000 */
[----:B------:R-:W-:Y:S01]  /*135d0*/  IMAD.MOV.U32 R225, RZ, RZ, 0x40000040 ;  /* 0x40000040ffe17424 */ /* 0x000fe200078e00ff */
[----:B------:R-:W0:Y:S01]  /*135e0*/  LDC.64 R56, c[0x0][0x9e0] ;  /* 0x00027800ff387b82 */ /* 0x000e220000000a00 */
[----:B------:R-:W-:-:S04]  /*135f0*/  LOP3.LUT R0, R0, 0x3fff, RZ, 0xc0, !PT ;  /* 0x00003fff00007812 */ /* 0x000fc800078ec0ff */
[----:B------:R-:W-:Y:S02]  /*13600*/  LOP3.LUT R4, R0, 0x10000, RZ, 0xfc, !PT ;  /* 0x0001000000047812 */ /* 0x000fe400078efcff */
[C---:B------:R-:W-:Y:S01]  /*13610*/  R2UR UR4, R6.reuse ;  /* 0x00000000060472ca */ /* 0x040fe200000e0000 */
[----:B------:R-:W-:Y:S01]  /*13620*/  VIADD R224, R6, 0x2 ;  /* 0x0000000206e07836 */ /* 0x000fe20000000000 */
[----:B------:R-:W-:Y:S01]  /*13630*/  R2UR UR5, R7 ;  /* 0x00000000070572ca */ /* 0x000fe200000e0000 */
[----:B------:R-:W-:Y:S01]  /*13640*/  IMAD R2, R22, 0x800, R4 ;  /* 0x0000080016027824 */ /* 0x000fe200078e0204 */
[----:B------:R-:W-:Y:S01]  /*13650*/  R2UR UR7, R3 ;  /* 0x00000000030772ca */ /* 0x000fe200000e0000 */
[----:B------:R-:W-:Y:S01]  /*13660*/  IMAD.MOV.U32 R9, RZ, RZ, 0x40000040 ;  /* 0x40000040ff097424 */ /* 0x000fe200078e00ff */
[----:B------:R1:W-:Y:S01]  /*13670*/  STL [R1+0x20], R4 ;  /* 0x0000200401007387 */ /* 0x0003e20000100800 */
[----:B------:R-:W-:Y:S01]  /*13680*/  VIADD R222, R6, 0x4 ;  /* 0x0000000406de7836 */ /* 0x000fe20000000000 */
[C---:B------:R-:W-:Y:S01]  /*13690*/  R2UR UR6, R2.reuse ;  /* 0x00000000020672ca */ /* 0x040fe200000e0000 */
[----:B------:R-:W-:Y:S01]  /*136a0*/  VIADD R8, R2, 0x2 ;  /* 0x0000000202087836 */ /* 0x000fe20000000000 */
[----:B------:R-:W2:Y:S01]  /*136b0*/  LDL R79, [R1+0x2c] ;  /* 0x00002c00014f7983 */ /* 0x000ea20000100800 */
[----:B------:R-:W-:Y:S01]  /*136c0*/  IMAD.MOV.U32 R223, RZ, RZ, 0x40000040 ;  /* 0x40000040ffdf7424 */ /* 0x000fe200078e00ff */
[----:B------:R-:W3:Y:S01]  /*136d0*/  LDC R0, c[0x0][0x448] ;  /* 0x00011200ff007b82 */ /* 0x000ee20000000800 */
[----:B------:R-:W-:-:S02]  /*136e0*/  VIADD R216, R6, 0x6 ;  /* 0x0000000606d87836 */ /* 0x000fc40000000000 */
[----:B------:R-:W-:Y:S01]  /*136f0*/  IMAD.MOV.U32 R217, RZ, RZ, 0x40000040 ;  /* 0x40000040ffd97424 */ /* 0x000fe200078e00ff */
[----:B-1----:R-:W2:Y:S05]  /*13700*/  LDL R4, [R1+0x48] ;  /* 0x0000480001047983 */ /* 0x002eaa0000100800 */
[----:B------:R-:W-:Y:S01]  /*13710*/  HGMMA.64x64x16.F32.BF16 R24, gdesc[UR4], RZ, !UPT, gsb0 ;  /* 0x00e00000041879f0 */ /* 0x000fe2000c0018ff */
[----:B------:R-:W-:Y:S02]  /*13720*/  R2UR UR4, R224 ;  /* 0x00000000e00472ca */ /* 0x000fe400000e0000 */
[----:B------:R-:W-:Y:S02]  /*13730*/  R2UR UR5, R225 ;  /* 0x00000000e10572ca */ /* 0x000fe400000e0000 */
[----:B------:R-:W-:-:S02]  /*13740*/  R2UR UR6, R8 ;  /* 0x00000000080672ca */ /* 0x000fc400000e0000 */
[----:B------:R-:W-:Y:S01]  /*13750*/  R2UR UR7, R9 ;  /* 0x00000000090772ca */ /* 0x000fe200000e0000 */
[----:B------:R-:W-:Y:S02]  /*13760*/  WARPGROUP.DEPBAR.LE gsb0, 0x0 ;  /* 0x00008000000079c5 */ /* 0x000fe40000010000 */
[----:B------:R-:W-:-:S10]  /*13770*/  WARPGROUP.ARRIVE ;  /* 0x00000000000079c5 */ /* 0x000fd40000000000 */
[----:B------:R-:W-:Y:S01]  /*13780*/  HGMMA.64x64x16.F32.BF16 R24, gdesc[UR4], R24, gsb0 ;  /* 0x00e00000041879f0 */ /* 0x000fe20008001818 */
[----:B------:R-:W-:Y:S02]  /*13790*/  VIADD R8, R2, 0x4 ;  /* 0x0000000402087836 */ /* 0x000fe40000000000 */
[----:B------:R-:W-:Y:S01]  /*137a0*/  IMAD.MOV.U32 R9, RZ, RZ, 0x40000040 ;  /* 0x40000040ff097424 */ /* 0x000fe200078e00ff */
[----:B------:R-:W-:Y:S02]  /*137b0*/  R2UR UR4, R222 ;  /* 0x00000000de0472ca */ /* 0x000fe400000e0000 */
[----:B------:R-:W-:Y:S02]  /*137c0*/  R2UR UR5, R223 ;  /* 0x00000000df0572ca */ /* 0x000fe400000e0000 */
[----:B------:R-:W-:Y:S02]  /*137d0*/  R2UR UR6, R8 ;  /* 0x00000000080672ca */ /* 0x000fe400000e0000 */
[----:B------:R-:W-:Y:S01]  /*137e0*/  R2UR UR7, R9 ;  /* 0x00000000090772ca */ /* 0x000fe200000e0000 */
[----:B------:R-:W-:-:S02]  /*137f0*/  WARPGROUP.DEPBAR.LE gsb0, 0x0 ;  /* 0x00008000000079c5 */ /* 0x000fc40000010000 */
        /* <DEDUP_REMOVED lines=12> */
[----:B------:R-:W-:Y:S02]  /*138c0*/  VIADD R8, R2, 0x200 ;  /* 0x0000020002087836 */ /* 0x000fe40000000000 */
[----:B------:R-:W-:Y:S02]  /*138d0*/  IMAD.MOV.U32 R215, RZ, RZ, 0x40000040 ;  /* 0x40000040ffd77424 */ /* 0x000fe400078e00ff */
[----:B------:R-:W-:Y:S01]  /*138e0*/  IMAD.MOV.U32 R9, RZ, RZ, 0x40000040 ;  /* 0x40000040ff097424 */ /* 0x000fe200078e00ff */
[----:B------:R-:W-:Y:S02]  /*138f0*/  R2UR UR4, R214 ;  /* 0x00000000d60472ca */ /* 0x000fe400000e0000 */
[----:B------:R-:W-:-:S02]  /*13900*/  R2UR UR5, R215 ;  /* 0x00000000d70572ca */ /* 0x000fc400000e0000 */
[----:B------:R-:W-:Y:S02]  /*13910*/  R2UR UR6, R8 ;  /* 0x00000000080672ca */ /* 0x000fe400000e0000 */
[----:B------:R-:W-:Y:S01]  /*13920*/  R2UR UR7, R9 ;  /* 0x00000000090772ca */ /* 0x000fe200000e0000 */
[----:B------:R-:W-:Y:S02]  /*13930*/  WARPGROUP.DEPBAR.LE gsb0, 0x0 ;  /* 0x00008000000079c5 */ /* 0x000fe40000010000 */
        /* <DEDUP_REMOVED lines=119> */
[----:B------:R-:W-:Y:S02]  /*140b0*/  R2UR UR5, R9 ;  /* 0x00000000090572ca */ /* 0x000fe400000e0000 */
[----:B---3--:R-:W-:-:S13]  /*140c0*/  ISETP.NE.AND P2, PT, R0, 0x1, PT ;  /* 0x000000010000780c */ /* 0x008fda0003f45270 */
[----:B------:R-:W1:Y:S08]  /*140d0*/  @P2 LDC R3, c[0x0][0x44c] ;  /* 0x00011300ff032b82 */ /* 0x000e700000000800 */
[----:B------:R-:W3:Y:S01]  /*140e0*/  @P2 LDC R23, c[0x0][0x450] ;  /* 0x00011400ff172b82 */ /* 0x000ee20000000800 */
[----:B------:R-:W-:Y:S02]  /*140f0*/  WARPGROUP.DEPBAR.LE gsb0, 0x0 ;  /* 0x00008000000079c5 */ /* 0x000fe40000010000 */
[----:B------:R-:W-:-:S06]  /*14100*/  WARPGROUP.ARRIVE ;  /* 0x00000000000079c5 */ /* 0x000fcc0000000000 */
[----:B------:R-:W-:Y:S01]  /*14110*/  HGMMA.64x64x16.F32.BF16 R24, gdesc[UR4], R24, gsb0 ;  /* 0x00e00000041879f0 */ /* 0x000fe20008001818 */
[----:B--2---:R-:W-:Y:S01]  /*14120*/  IMAD.IADD R0, R4, 0x1, R79 ;  /* 0x0000000104007824 */ /* 0x004fe200078e024f */
[----:B------:R-:W-:-:S03]  /*14130*/  ULDC UR4, c[0x0][0x9dc] ;  /* 0x0002770000047ab9 */ /* 0x000fc60000000800 */
[----:B-1----:R-:W-:-:S04]  /*14140*/  @P2 IMAD.HI.U32 R2, R0, R3, RZ ;  /* 0x0000000300022227 */ /* 0x002fc800078e00ff */
[----:B------:R-:W-:Y:S01]  /*14150*/  IMAD.MOV.U32 R3, RZ, RZ, R0 ;  /* 0x000000ffff037224 */ /* 0x000fe200078e0000 */
[----:B---3--:R-:W-:Y:S01]  /*14160*/  @P2 SHF.R.U32.HI R3, RZ, R23, R2 ;  /* 0x00000017ff032219 */ /* 0x008fe20000011602 */
[----:B------:R-:W-:-:S04]  /*14170*/  IMAD.MOV.U32 R2, RZ, RZ, -0x40 ;  /* 0xffffffc0ff027424 */ /* 0x000fc800078e00ff */
[----:B------:R-:W1:Y:S01]  /*14180*/  SHFL.IDX PT, R58, R3, RZ, 0x1c1f ;  /* 0x001c1fff033a7589 */ /* 0x000e6200000e0000 */
[----:B------:R-:W-:Y:S02]  /*14190*/  IMAD R66, R103, R2, 0x40 ;  /* 0x0000004067427424 */ /* 0x000fe400078e0202 */
[----:B------:R-:W-:Y:S02]  /*141a0*/  @!P1 VIADD R0, R5, 0x30840 ;  /* 0x0003084005009836 */ /* 0x000fe40000000000 */
[----:B------:R-:W-:Y:S01]  /*141b0*/  VIADD R2, R66, 0x1 ;  /* 0x0000000142027836 */ /* 0x000fe20000000000 */
[----:B0-----:R-:W-:Y:S01]  /*141c0*/  ISETP.GE.AND P3, PT, R57, 0x1, PT ;  /* 0x000000013900780c */ /* 0x001fe20003f66270 */
[----:B------:R-:W-:Y:S01]  /*141d0*/  IMAD.U32 R232, RZ, RZ, UR4 ;  /* 0x00000004ffe87e24 */ /* 0x000fe2000f8e00ff */
[----:B------:R-:W-:Y:S01]  /*141e0*/  @!P1 PRMT R0, RZ, 0x654, R0 ;  /* 0x00000654ff009816 */ /* 0x000fe20000000000 */
[----:B------:R-:W-:-:S03]  /*141f0*/  IMAD R2, R229, -0x2, R2 ;  /* 0xfffffffee5027824 */ /* 0x000fc600078e0202 */
[----:B------:R-:W-:Y:S02]  /*14200*/  LOP3.LUT R4, RZ, R232, RZ, 0x33, !PT ;  /* 0x000000e8ff047212 */ /* 0x000fe400078e33ff */
[----:B------:R-:W-:-:S05]  /*14210*/  IADD3 R5, -R220, R2, R221 ;  /* 0x00000002dc057210 */ /* 0x000fca0007ffe1dd */
[C---:B------:R-:W-:Y:S02]  /*14220*/  IMAD.IADD R61, R5.reuse, 0x1, R56 ;  /* 0x00000001053d7824 */ /* 0x040fe400078e0238 */
[----:B------:R-:W-:Y:S01]  /*14230*/  IMAD.IADD R63, R5, 0x1, R4 ;  /* 0x00000001053f7824 */ /* 0x000fe200078e0204 */
[----:B------:R-:W-:-:S03]  /*14240*/  LEA R59, R103, 0xffffffc0, 0x6 ;  /* 0xffffffc0673b7811 */ /* 0x000fc600078e30ff */
[----:B-1----:R-:W-:Y:S01]  /*14250*/  IMAD.IADD R5, R63, 0x1, R58 ;  /* 0x000000013f057824 */ /* 0x002fe200078e023a */
[----:B------:R-:W-:Y:S02]  /*14260*/  WARPGROUP.DEPBAR.LE gsb0, 0x0 ;  /* 0x00008000000079c5 */ /* 0x000fe40000010000 */
[----:B------:R0:W-:Y:S02]  /*14270*/  @!P1 SYNCS.ARRIVE.TRANS64.RED.A1T0 RZ, [R0+URZ], RZ ;  /* 0x000000ff00ff99a7 */ /* 0x0001e4000810043f */
[----:B0-----:R-:W-:-:S04]  /*14280*/  IMAD.IADD R0, R221, 0x1, R66 ;  /* 0x00000001dd007824 */ /* 0x001fc800078e0242 */
[----:B------:R-:W-:-:S05]  /*14290*/  IMAD R76, R229, -0x2, R0 ;  /* 0xfffffffee54c7824 */ /* 0x000fca00078e0200 */
[----:B------:R-:W-:Y:S01]  /*142a0*/  VIADDMNMX R0, R58, R61, R76, PT ;  /* 0x0000003d3a007246 */ /* 0x000fe2000380014c */
[----:B------:R-:W-:Y:S06]  /*142b0*/  @!P3 BRA `(.L_x_1942) ;  /* 0x000000000050b947 */ /* 0x000fec0003800000 */
[----:B------:R-:W-:Y:S01]  /*142c0*/  IADD3 R2, -R220, R221, R58 ;  /* 0x000000dddc027210 */ /* 0x000fe20007ffe13a */
[----:B------:R-:W-:Y:S03]  /*142d0*/  BSSY B0, `(.L_x_1943) ;  /* 0x000000e000007945 */ /* 0x000fe60003800000 */
        /* <DEDUP_REMOVED lines=9> */
.L_x_1944:
[----:B------:R-:W-:-:S13]  /*14370*/  ISETP.NE.AND P4, PT, R57, 0x1, PT ;  /* 0x000000013900780c */ /* 0x000fda0003f85270 */
[----:B------:R-:W0:Y:S02]  /*14380*/  @P4 LDC.64 R64, c[0x0][0x9e8] ;  /* 0x00027a00ff404b82 */ /* 0x000e240000000a00 */
[----:B0-----:R-:W-:-:S05]  /*14390*/  @P4 IMAD.HI.U32 R4, R2, R64, RZ ;  /* 0x0000004002044227 */ /* 0x001fca00078e00ff */
[----:B------:R-:W-:-:S07]  /*143a0*/  @P4 SHF.R.U32.HI R2, RZ, R65, R4 ;  /* 0x00000041ff024219 */ /* 0x000fce0000011604 */
.L_x_1945:
[----:B------:R-:W-:Y:S05]  /*143b0*/  BSYNC B0 ;  /* 0x0000000000007941 */ /* 0x000fea0003800000 */
.L_x_1943:
[----:B------:R-:W-:-:S04]  /*143c0*/  IMAD R2, R2, R57, -R59 ;  /* 0x0000003902027224 */ /* 0x000fc800078e0a3b */
[----:B------:R-:W-:-:S05]  /*143d0*/  IMAD R2, R229, -0x2, R2 ;  /* 0xfffffffee5027824 */ /* 0x000fca00078e0202 */
[----:B------:R-:W-:Y:S02]  /*143e0*/  VIMNMX R5, R5, R2, !PT ;  /* 0x0000000205057248 */ /* 0x000fe40007fe0100 */
[----:B------:R-:W-:-:S07]  /*143f0*/  VIADDMNMX R0, R2, R57, R0, PT ;  /* 0x0000003902007246 */ /* 0x000fce0003800100 */
.L_x_1942:
[C---:B------:R-:W-:Y:S02]  /*14400*/  ISETP.GE.AND P4, PT, R66.reuse, 0x2, PT ;  /* 0x000000024200780c */ /* 0x040fe40003f86270 */
[----:B------:R-:W-:Y:S02]  /*14410*/  ISETP.GE.AND P6, PT, R66, 0x9, PT ;  /* 0x000000094200780c */ /* 0x000fe40003fc6270 */
[----:B------:R-:W-:Y:S02]  /*14420*/  ISETP.GT.AND P5, PT, R5, 0x1, !P4 ;  /* 0x000000010500780c */ /* 0x000fe400067a4270 */
[----:B------:R-:W-:Y:S02]  /*14430*/  P2R R65, PR, RZ, 0x40 ;  /* 0x00000040ff417803 */ /* 0x000fe40000000000 */
[----:B------:R-:W-:-:S04]  /*14440*/  ISETP.LT.OR P5, PT, R0, 0x2, P5 ;  /* 0x000000020000780c */ /* 0x000fc80002fa1670 */
[----:B------:R-:W-:Y:S02]  /*14450*/  FSEL R82, R25, -INF , !P5 ;  /* 0xff80000019527808 */ /* 0x000fe40006800000 */
[----:B------:R-:W-:Y:S02]  /*14460*/  ISETP.GT.AND P5, PT, R5, 0x8, !P6 ;  /* 0x000000080500780c */ /* 0x000fe400077a4270 */
[----:B------:R-:W-:Y:S02]  /*14470*/  ISETP.GE.AND P6, PT, R66, 0xa, PT ;  /* 0x0000000a4200780c */ /* 0x000fe40003fc6270 */
[----:B------:R-:W-:Y:S02]  /*14480*/  ISETP.LT.OR P5, PT, R0, 0x9, P5 ;  /* 0x000000090000780c */ /* 0x000fe40002fa1670 */
[----:B------:R-:W-:Y:S02]  /*14490*/  P2R R67, PR, RZ, 0x40 ;  /* 0x00000040ff437803 */ /* 0x000fe40000000000 */
[----:B------:R-:W-:-:S02]  /*144a0*/  FSEL R74, R28, -INF , !P5 ;  /* 0xff8000001c4a7808 */ /* 0x000fc40006800000 */
[----:B------:R-:W-:Y:S02]  /*144b0*/  ISETP.GT.AND P5, PT, R5, 0x9, !P6 ;  /* 0x000000090500780c */ /* 0x000fe400077a4270 */
[----:B------:R-:W-:Y:S02]  /*144c0*/  ISETP.GE.AND P6, PT, R66, 0x11, PT ;  /* 0x000000114200780c */ /* 0x000fe40003fc6270 */
[----:B------:R-:W-:-:S04]  /*144d0*/  ISETP.LT.OR P5, PT, R0, 0xa, P5 ;  /* 0x0000000a0000780c */ /* 0x000fc80002fa1670 */
        /* <DEDUP_REMOVED lines=61> */
[----:B------:R-:W-:-:S04]  /*148b0*/  ISETP.GT.AND P6, PT, R5, 0x39, !P6 ;  /* 0x000000390500780c */ /* 0x000fc800077c4270 */
[----:B------:R-:W-:Y:S02]  /*148c0*/  ISETP.LT.OR P6, PT, R0, 0x3a, P6 ;  /* 0x0000003a0000780c */ /* 0x000fe400037c1670 */
[----:B------:R-:W0:Y:S02]  /*148d0*/  SHFL.IDX PT, R0, R3, 0x1, 0x1c1f ;  /* 0x003c1f0003007f89 */ /* 0x000e2400000e0000 */
[----:B------:R-:W-:Y:S02]  /*148e0*/  FSEL R24, R53, -INF , !P6 ;  /* 0xff80000035187808 */ /* 0x000fe40007000000 */
[----:B0-----:R-:W-:Y:S01]  /*148f0*/  VIADDMNMX R76, R0, R61, R76, PT ;  /* 0x0000003d004c7246 */ /* 0x001fe2000380014c */
[----:B------:R-:W-:Y:S01]  /*14900*/  IMAD.IADD R23, R63, 0x1, R0 ;  /* 0x000000013f177824 */ /* 0x000fe200078e0200 */
        /* <DEDUP_REMOVED lines=12> */
.L_x_1948:
[----:B------:R-:W-:-:S13]  /*149d0*/  ISETP.NE.AND P6, PT, R57, 0x1, PT ;  /* 0x000000013900780c */ /* 0x000fda0003fc5270 */
[----:B------:R-:W0:Y:S02]  /*149e0*/  @P6 LDC.64 R32, c[0x0][0x9e8] ;  /* 0x00027a00ff206b82 */ /* 0x000e240000000a00 */
[----:B0-----:R-:W-:-:S05]  /*149f0*/  @P6 IMAD.HI.U32 R32, R0, R32, RZ ;  /* 0x0000002000206227 */ /* 0x001fca00078e00ff */
[----:B------:R-:W-:-:S07]  /*14a00*/  @P6 SHF.R.U32.HI R0, RZ, R33, R32 ;  /* 0x00000021ff006219 */ /* 0x000fce0000011620 */
.L_x_1949:
[----:B------:R-:W-:Y:S05]  /*14a10*/  BSYNC B0 ;  /* 0x0000000000007941 */ /* 0x000fea0003800000 */
.L_x_1947:
[----:B------:R-:W-:-:S04]  /*14a20*/  IMAD R0, R0, R57, -R59 ;  /* 0x0000003900007224 */ /* 0x000fc800078e0a3b */
[----:B------:R-:W-:-:S05]  /*14a30*/  IMAD R0, R229, -0x2, R0 ;  /* 0xfffffffee5007824 */ /* 0x000fca00078e0200 */
[----:B------:R-:W-:Y:S02]  /*14a40*/  VIMNMX R23, R23, R0, !PT ;  /* 0x0000000017177248 */ /* 0x000fe40007fe0100 */
[----:B------:R-:W-:-:S07]  /*14a50*/  VIADDMNMX R76, R0, R57, R76, PT ;  /* 0x00000039004c7246 */ /* 0x000fce000380014c */
.L_x_1946:
[----:B------:R-:W-:Y:S01]  /*14a60*/  ISETP.GT.AND P4, PT, R23, 0x1, !P4 ;  /* 0x000000011700780c */ /* 0x000fe20006784270 */
[----:B------:R-:W-:Y:S01]  /*14a70*/  ULDC UR4, c[0x0][0x988] ;  /* 0x0002620000047ab9 */ /* 0x000fe20000000800 */
[----:B------:R-:W-:Y:S02]  /*14a80*/  ISETP.NE.AND P6, PT, R65, RZ, PT ;  /* 0x000000ff4100720c */ /* 0x000fe40003fc5270 */
[----:B------:R-:W-:Y:S02]  /*14a90*/  ISETP.LT.OR P4, PT, R76, 0x2, P4 ;  /* 0x000000024c00780c */ /* 0x000fe40002781670 */
[----:B------:R-:W-:Y:S02]  /*14aa0*/  FMNMX.FTZ R3, R80, R82, !PT ;  /* 0x0000005250037209 */ /* 0x000fe40007810000 */
[----:B------:R-:W-:Y:S02]  /*14ab0*/  FSEL R32, R27, -INF , !P4 ;  /* 0xff8000001b207808 */ /* 0x000fe40006000000 */
        /* <DEDUP_REMOVED lines=20> */
[----:B------:R-:W-:Y:S02]  /*14c00*/  FMNMX.FTZ R3, R44, R3, !PT ;  /* 0x000000032c037209 */ /* 0x000fe40007810000 */
[----:B------:R-:W-:Y:S02]  /*14c10*/  ISETP.GT.AND P4, PT, R23, 0x11, !P4 ;  /* 0x000000111700780c */ /* 0x000fe40006784270 */
[----:B------:R-:W-:Y:S02]  /*14c20*/  FMNMX.FTZ R3, R4, R3, !PT ;  /* 0x0000000304037209 */ /* 0x000fe40007810000 */
[----:B------:R-:W-:Y:S02]  /*14c30*/  ISETP.LT.OR P4, PT, R76, 0x12, P4 ;  /* 0x000000124c00780c */ /* 0x000fe40002781670 */
[----:B------:R-:W-:-:S02]  /*14c40*/  FMNMX.FTZ R3, R48, R3, !PT ;  /* 0x0000000330037209 */ /* 0x000fc40007810000 */
[----:B------:R-:W-:Y:S02]  /*14c50*/  FSEL R70, R35, -INF , !P4 ;  /* 0xff80000023467808 */ /* 0x000fe40006000000 */
[----:B------:R-:W-:Y:S02]  /*14c60*/  ISETP.NE.AND P4, PT, R71, RZ, PT ;  /* 0x000000ff4700720c */ /* 0x000fe40003f85270 */
[----:B------:R-:W-:Y:S02]  /*14c70*/  FMNMX.FTZ R3, R2, R3, !PT ;  /* 0x0000000302037209 */ /* 0x000fe40007810000 */
[----:B------:R-:W-:Y:S02]  /*14c80*/  ISETP.GT.AND P4, PT, R23, 0x18, !P4 ;  /* 0x000000181700780c */ /* 0x000fe40006784270 */
[----:B------:R-:W-:Y:S02]  /*14c90*/  FMNMX.FTZ R3, R52, R3, !PT ;  /* 0x0000000334037209 */ /* 0x000fe40007810000 */
[----:B------:R-:W-:-:S02]  /*14ca0*/  ISETP.LT.OR P4, PT, R76, 0x19, P4 ;  /* 0x000000194c00780c */ /* 0x000fc40002781670 */
[----:B------:R-:W-:Y:S01]  /*14cb0*/  FMNMX.FTZ R27, R24, R3, !PT ;  /* 0x00000003181b7209 */ /* 0x000fe20007810000 */
[----:B------:R-:W-:Y:S01]  /*14cc0*/  IMAD.U32 R3, RZ, RZ, UR4 ;  /* 0x00000004ff037e24 */ /* 0x000fe2000f8e00ff */
[----:B------:R-:W-:Y:S02]  /*14cd0*/  FSEL R38, R38, -INF , !P4 ;  /* 0xff80000026267808 */ /* 0x000fe40006000000 */
[----:B------:R-:W-:Y:S01]  /*14ce0*/  ISETP.NE.AND P4, PT, R72, RZ, PT ;  /* 0x000000ff4800720c */ /* 0x000fe20003f85270 */
[----:B------:R-:W0:Y:S01]  /*14cf0*/  SHFL.BFLY PT, R78, R27, 0x2, 0x1f ;  /* 0x0c401f001b4e7f89 */ /* 0x000e2200000e0000 */
[----:B------:R-:W-:Y:S02]  /*14d00*/  ISETP.NE.AND P6, PT, R25, RZ, PT ;  /* 0x000000ff1900720c */ /* 0x000fe40003fc5270 */
[C---:B------:R-:W-:Y:S02]  /*14d10*/  ISETP.GT.AND P4, PT, R23.reuse, 0x19, !P4 ;  /* 0x000000191700780c */ /* 0x040fe40006784270 */
[----:B------:R-:W-:-:S02]  /*14d20*/  ISETP.GT.AND P5, PT, R23, 0x38, !P5 ;  /* 0x000000381700780c */ /* 0x000fc40006fa4270 */
[C---:B------:R-:W-:Y:S02]  /*14d30*/  ISETP.LT.OR P4, PT, R76.reuse, 0x1a, P4 ;  /* 0x0000001a4c00780c */ /* 0x040fe40002781670 */
[----:B------:R-:W-:Y:S02]  /*14d40*/  ISETP.LT.OR P5, PT, R76, 0x39, P5 ;  /* 0x000000394c00780c */ /* 0x000fe40002fa1670 */
[----:B------:R-:W-:Y:S02]  /*14d50*/  FSEL R72, R39, -INF , !P4 ;  /* 0xff80000027487808 */ /* 0x000fe40006000000 */
[----:B------:R-:W-:Y:S02]  /*14d60*/  ISETP.NE.AND P4, PT, R37, RZ, PT ;  /* 0x000000ff2500720c */ /* 0x000fe40003f85270 */
[----:B------:R-:W-:Y:S02]  /*14d70*/  FSEL R54, R54, -INF , !P5 ;  /* 0xff80000036367808 */ /* 0x000fe40006800000 */
[----:B------:R-:W-:-:S04]  /*14d80*/  ISETP.GT.AND P4, PT, R23, 0x20, !P4 ;  /* 0x000000201700780c */ /* 0x000fc80006784270 */
[----:B------:R-:W-:Y:S02]  /*14d90*/  ISETP.LT.OR P4, PT, R76, 0x21, P4 ;  /* 0x000000214c00780c */ /* 0x000fe40002781670 */
[----:B0-----:R-:W-:Y:S02]  /*14da0*/  FMNMX.FTZ R78, R27, R78, !PT ;  /* 0x0000004e1b4e7209 */ /* 0x001fe40007810000 */
[----:B------:R-:W-:Y:S02]  /*14db0*/  FSEL R42, R42, -INF , !P4 ;  /* 0xff8000002a2a7808 */ /* 0x000fe40006000000 */
[----:B------:R-:W-:Y:S01]  /*14dc0*/  ISETP.NE.AND P4, PT, R73, RZ, PT ;  /* 0x000000ff4900720c */ /* 0x000fe20003f85270 */
[----:B------:R-:W0:Y:S03]  /*14dd0*/  SHFL.BFLY PT, R5, R78, 0x1, 0x1f ;  /* 0x0c201f004e057f89 */ /* 0x000e2600000e0000 */
[----:B------:R-:W-:-:S04]  /*14de0*/  ISETP.GT.AND P4, PT, R23, 0x21, !P4 ;  /* 0x000000211700780c */ /* 0x000fc80006784270 */
[----:B------:R-:W-:-:S04]  /*14df0*/  ISETP.LT.OR P4, PT, R76, 0x22, P4 ;  /* 0x000000224c00780c */ /* 0x000fc80002781670 */
[----:B------:R-:W-:Y:S02]  /*14e00*/  FSEL R30, R43, -INF , !P4 ;  /* 0xff8000002b1e7808 */ /* 0x000fe40006000000 */
[----:B------:R-:W-:-:S04]  /*14e10*/  ISETP.NE.AND P4, PT, R41, RZ, PT ;  /* 0x000000ff2900720c */ /* 0x000fc80003f85270 */
[----:B------:R-:W-:-:S04]  /*14e20*/  ISETP.GT.AND P4, PT, R23, 0x28, !P4 ;  /* 0x000000281700780c */ /* 0x000fc80006784270 */
[----:B------:R-:W-:Y:S02]  /*14e30*/  ISETP.LT.OR P4, PT, R76, 0x29, P4 ;  /* 0x000000294c00780c */ /* 0x000fe40002781670 */
[----:B0-----:R-:W-:Y:S02]  /*14e40*/  FMNMX.FTZ R5, R78, R5, !PT ;  /* 0x000000054e057209 */ /* 0x001fe40007810000 */
[----:B------:R-:W-:Y:S02]  /*14e50*/  FSEL R46, R46, -INF , !P4 ;  /* 0xff8000002e2e7808 */ /* 0x000fe40006000000 */
[----:B------:R-:W-:Y:S01]  /*14e60*/  ISETP.NE.AND P4, PT, R75, RZ, PT ;  /* 0x000000ff4b00720c */ /* 0x000fe20003f85270 */
[----:B------:R-:W-:-:S03]  /*14e70*/  FMUL.FTZ R25, R5, R3 ;  /* 0x0000000305197220 */ /* 0x000fc60000410000 */
[----:B------:R-:W-:-:S04]  /*14e80*/  ISETP.GT.AND P4, PT, R23, 0x29, !P4 ;  /* 0x000000291700780c */ /* 0x000fc80006784270 */
[----:B------:R-:W-:-:S04]  /*14e90*/  ISETP.LT.OR P4, PT, R76, 0x2a, P4 ;  /* 0x0000002a4c00780c */ /* 0x000fc80002781670 */
[----:B------:R-:W-:Y:S02]  /*14ea0*/  FSEL R0, R47, -INF , !P4 ;  /* 0xff8000002f007808 */ /* 0x000fe40006000000 */
[----:B------:R-:W-:Y:S01]  /*14eb0*/  ISETP.NE.AND P4, PT, R45, RZ, PT ;  /* 0x000000ff2d00720c */ /* 0x000fe20003f85270 */
[----:B------:R-:W0:Y:S01]  /*14ec0*/  @P2 LDC R47, c[0x0][0x450] ;  /* 0x00011400ff2f2b82 */ /* 0x000e220000000800 */
[----:B------:R-:W-:Y:S02]  /*14ed0*/  IMAD.MOV.U32 R45, RZ, RZ, R79 ;  /* 0x000000ffff2d7224 */ /* 0x000fe400078e004f */
[----:B------:R-:W-:-:S04]  /*14ee0*/  ISETP.GT.AND P4, PT, R23, 0x30, !P4 ;  /* 0x000000301700780c */ /* 0x000fc80006784270 */
[----:B------:R-:W-:-:S04]  /*14ef0*/  ISETP.LT.OR P4, PT, R76, 0x31, P4 ;  /* 0x000000314c00780c */ /* 0x000fc80002781670 */
[----:B------:R-:W-:Y:S02]  /*14f00*/  FSEL R50, R50, -INF , !P4 ;  /* 0xff80000032327808 */ /* 0x000fe40006000000 */
[----:B------:R-:W-:Y:S02]  /*14f10*/  ISETP.GT.AND P4, PT, R23, RZ, !P6 ;  /* 0x000000ff1700720c */ /* 0x000fe40007784270 */
[----:B------:R-:W-:Y:S02]  /*14f20*/  ISETP.NE.AND P6, PT, R49, RZ, PT ;  /* 0x000000ff3100720c */ /* 0x000fe40003fc5270 */
[----:B------:R-:W-:Y:S02]  /*14f30*/  ISETP.LT.OR P4, PT, R76, 0x1, P4 ;  /* 0x000000014c00780c */ /* 0x000fe40002781670 */
[----:B------:R-:W-:Y:S02]  /*14f40*/  ISETP.GT.AND P6, PT, R23, 0x39, !P6 ;  /* 0x000000391700780c */ /* 0x000fe400077c4270 */
[----:B------:R-:W-:-:S02]  /*14f50*/  FSEL R26, R26, -INF , !P4 ;  /* 0xff8000001a1a7808 */ /* 0x000fc40006000000 */
[----:B------:R-:W-:Y:S02]  /*14f60*/  FSETP.NEU.FTZ.AND P4, PT, R5, -INF , PT ;  /* 0xff8000000500780b */ /* 0x000fe40003f9d000 */
[----:B------:R-:W-:Y:S02]  /*14f70*/  ISETP.LT.OR P6, PT, R76, 0x3a, P6 ;  /* 0x0000003a4c00780c */ /* 0x000fe400037c1670 */
[----:B------:R-:W-:Y:S02]  /*14f80*/  FSEL R29, R25, RZ, P4 ;  /* 0x000000ff191d7208 */ /* 0x000fe40002000000 */
[----:B------:R-:W-:Y:S02]  /*14f90*/  FMNMX.FTZ R25, R26, R32, !PT ;  /* 0x000000201a197209 */ /* 0x000fe40007810000 */
[----:B------:R-:W-:Y:S01]  /*14fa0*/  ISETP.NE.AND P4, PT, R77, RZ, PT ;  /* 0x000000ff4d00720c */ /* 0x000fe20003f85270 */
[--C-:B------:R-:W-:Y:S01]  /*14fb0*/  FFMA.FTZ R31, R64, R3, -R29.reuse ;  /* 0x00000003401f7223 */ /* 0x100fe2000001081d */
[----:B------:R-:W-:Y:S01]  /*14fc0*/  FMNMX.FTZ R25, R66, R25, !PT ;  /* 0x0000001942197209 */ /* 0x000fe20007810000 */
[-CC-:B------:R-:W-:Y:S01]  /*14fd0*/  FFMA.FTZ R37, R4, R3.reuse, -R29.reuse ;  /* 0x0000000304257223 */ /* 0x180fe2000001081d */
[----:B------:R-:W-:Y:S01]  /*14fe0*/  ISETP.GT.AND P4, PT, R23, 0x31, !P4 ;  /* 0x000000311700780c */ /* 0x000fe20006784270 */
[--C-:B------:R-:W-:Y:S01]  /*14ff0*/  FFMA.FTZ R23, R82, R3, -R29.reuse ;  /* 0x0000000352177223 */ /* 0x100fe2000001081d */
[----:B------:R-:W-:Y:S01]  /*15000*/  FMNMX.FTZ R25, R68, R25, !PT ;  /* 0x0000001944197209 */ /* 0x000fe20007810000 */
[--C-:B------:R-:W-:Y:S01]  /*15010*/  FFMA.FTZ R27, R80, R3, -R29.reuse ;  /* 0x00000003501b7223 */ /* 0x100fe2000001081d */
[----:B------:R-:W-:Y:S01]  /*15020*/  ISETP.LT.OR P4, PT, R76, 0x32, P4 ;  /* 0x000000324c00780c */ /* 0x000fe20002781670 */
[----:B------:R-:W-:Y:S01]  /*15030*/  MUFU.EX2 R196, R23 ;  /* 0x0000001700c47308 */ /* 0x000fe20000000800 */
[----:B------:R-:W-:Y:S01]  /*15040*/  FMNMX.FTZ R25, R34, R25, !PT ;  /* 0x0000001922197209 */ /* 0x000fe20007810000 */
[-CC-:B------:R-:W-:Y:S01]  /*15050*/  FFMA.FTZ R74, R74, R3.reuse, -R29.reuse ;  /* 0x000000034a4a7223 */ /* 0x180fe2000001081d */
[----:B------:R-:W-:Y:S01]  /*15060*/  FSEL R78, R51, -INF , !P4 ;  /* 0xff800000334e7808 */ /* 0x000fe20006000000 */
[--C-:B------:R-:W-:Y:S01]  /*15070*/  FFMA.FTZ R62, R62, R3, -R29.reuse ;  /* 0x000000033e3e7223 */ /* 0x100fe2000001081d */
[----:B------:R-:W-:Y:S01]  /*15080*/  FMNMX.FTZ R25, R70, R25, !PT ;  /* 0x0000001946197209 */ /* 0x000fe20007810000 */
[-CC-:B------:R-:W-:Y:S01]  /*15090*/  FFMA.FTZ R60, R60, R3.reuse, -R29.reuse ;  /* 0x000000033c3c7223 */ /* 0x180fe2000001081d */
[----:B------:R-:W-:Y:S01]  /*150a0*/  FSEL R76, R55, -INF , !P6 ;  /* 0xff800000374c7808 */ /* 0x000fe20007000000 */
[--C-:B------:R-:W-:Y:S01]  /*150b0*/  FFMA.FTZ R58, R58, R3, -R29.reuse ;  /* 0x000000033a3a7223 */ /* 0x100fe2000001081d */
[----:B------:R-:W-:Y:S01]  /*150c0*/  FMNMX.FTZ R25, R38, R25, !PT ;  /* 0x0000001926197209 */ /* 0x000fe20007810000 */
[-CC-:B------:R-:W-:Y:S01]  /*150d0*/  FFMA.FTZ R36, R36, R3.reuse, -R29.reuse ;  /* 0x0000000324247223 */ /* 0x180fe2000001081d */
[-CC-:B------:R-:W-:Y:S01]  /*150e0*/  FFMA.FTZ R40, R40, R3.reuse, -R29.reuse ;  /* 0x0000000328287223 */ /* 0x180fe2000001081d */
[--C-:B------:R-:W-:Y:S01]  /*150f0*/  FFMA.FTZ R28, R28, R3, -R29.reuse ;  /* 0x000000031c1c7223 */ /* 0x100fe2000001081d */
[----:B------:R-:W-:Y:S01]  /*15100*/  FMNMX.FTZ R25, R72, R25, !PT ;  /* 0x0000001948197209 */ /* 0x000fe20007810000 */
[-CC-:B------:R-:W-:Y:S01]  /*15110*/  FFMA.FTZ R44, R44, R3.reuse, -R29.reuse ;  /* 0x000000032c2c7223 */ /* 0x180fe2000001081d */
[-CC-:B------:R-:W-:Y:S01]  /*15120*/  FFMA.FTZ R48, R48, R3.reuse, -R29.reuse ;  /* 0x0000000330307223 */ /* 0x180fe2000001081d */
[--C-:B------:R-:W-:Y:S01]  /*15130*/  FFMA.FTZ R2, R2, R3, -R29.reuse ;  /* 0x0000000302027223 */ /* 0x100fe2000001081d */
[----:B------:R-:W-:Y:S01]  /*15140*/  FMNMX.FTZ R25, R42, R25, !PT ;  /* 0x000000192a197209 */ /* 0x000fe20007810000 */
[-CC-:B------:R-:W-:Y:S01]  /*15150*/  FFMA.FTZ R52, R52, R3.reuse, -R29.reuse ;  /* 0x0000000334347223 */ /* 0x180fe2000001081d */
[----:B------:R-:W-:Y:S01]  /*15160*/  FFMA.FTZ R24, R24, R3, -R29 ;  /* 0x0000000318187223 */ /* 0x000fe2000001081d */
[----:B------:R-:W1:Y:S01]  /*15170*/  MUFU.EX2 R27, R27 ;  /* 0x0000001b001b7308 */ /* 0x000e620000000800 */
[----:B------:R-:W-:-:S04]  /*15180*/  FMNMX.FTZ R25, R30, R25, !PT ;  /* 0x000000191e197209 */ /* 0x000fc80007810000 */
[----:B------:R-:W-:-:S03]  /*15190*/  FMNMX.FTZ R25, R46, R25, !PT ;  /* 0x000000192e197209 */ /* 0x000fc60007810000 */
[----:B------:R-:W-:Y:S01]  /*151a0*/  MUFU.EX2 R74, R74 ;  /* 0x0000004a004a7308 */ /* 0x000fe20000000800 */
[----:B------:R-:W-:-:S04]  /*151b0*/  FMNMX.FTZ R25, R0, R25, !PT ;  /* 0x0000001900197209 */ /* 0x000fc80007810000 */
[----:B------:R-:W-:-:S03]  /*151c0*/  FMNMX.FTZ R25, R50, R25, !PT ;  /* 0x0000001932197209 */ /* 0x000fc60007810000 */
[----:B------:R-:W2:Y:S01]  /*151d0*/  MUFU.EX2 R31, R31 ;  /* 0x0000001f001f7308 */ /* 0x000ea20000000800 */
[----:B------:R-:W-:Y:S01]  /*151e0*/  FMNMX.FTZ R25, R78, R25, !PT ;  /* 0x000000194e197209 */ /* 0x000fe20007810000 */
[----:B-1----:R-:W-:Y:S01]  /*151f0*/  FADD.FTZ R41, R27, R196 ;  /* 0x000000c41b297221 */ /* 0x002fe20000010000 */
[----:B------:R-:W-:Y:S02]  /*15200*/  F2FP.BF16.F32.PACK_AB R196, R196, R27 ;  /* 0x0000001bc4c4723e */ /* 0x000fe400000010ff */
[----:B------:R-:W-:-:S03]  /*15210*/  FMNMX.FTZ R25, R54, R25, !PT ;  /* 0x0000001936197209 */ /* 0x000fc60007810000 */
[----:B------:R-:W-:Y:S01]  /*15220*/  MUFU.EX2 R62, R62 ;  /* 0x0000003e003e7308 */ /* 0x000fe20000000800 */
[----:B------:R-:W-:-:S05]  /*15230*/  FMNMX.FTZ R25, R76, R25, !PT ;  /* 0x000000194c197209 */ /* 0x000fca0007810000 */
[----:B------:R-:W1:Y:S02]  /*15240*/  SHFL.BFLY PT, R64, R25, 0x2, 0x1f ;  /* 0x0c401f0019407f89 */ /* 0x000e6400000e0000 */
[----:B------:R-:W3:Y:S01]  /*15250*/  MUFU.EX2 R33, R60 ;  /* 0x0000003c00217308 */ /* 0x000ee20000000800 */
[----:B--2---:R-:W-:-:S07]  /*15260*/  F2FP.BF16.F32.PACK_AB R198, R31, R74 ;  /* 0x0000004a1fc6723e */ /* 0x004fce00000010ff */
[----:B------:R-:W-:Y:S08]  /*15270*/  MUFU.EX2 R58, R58 ;  /* 0x0000003a003a7308 */ /* 0x000ff00000000800 */
[----:B------:R2:W-:Y:S01]  /*15280*/  MUFU.EX2 R39, R2 ;  /* 0x0000000200277308 */ /* 0x0005e20000000800 */
[----:B---3--:R-:W-:Y:S02]  /*15290*/  F2FP.BF16.F32.PACK_AB R192, R33, R62 ;  /* 0x0000003e21c0723e */ /* 0x008fe400000010ff */
[----:B-1----:R-:W-:-:S05]  /*152a0*/  FMNMX.FTZ R64, R25, R64, !PT ;  /* 0x0000004019407209 */ /* 0x002fca0007810000 */
[----:B------:R-:W1:Y:S01]  /*152b0*/  MUFU.EX2 R35, R36 ;  /* 0x0000002400237308 */ /* 0x000e620000000800 */
[----:B--2---:R-:W-:Y:S01]  /*152c0*/  FADD.FTZ R2, R74, R41 ;  /* 0x000000294a027221 */ /* 0x004fe20000010000 */
[----:B------:R-:W2:Y:S03]  /*152d0*/  SHFL.BFLY PT, R23, R64, 0x1, 0x1f ;  /* 0x0c201f0040177f89 */ /* 0x000ea600000e0000 */
[----:B------:R-:W-:-:S03]  /*152e0*/  FADD.FTZ R43, R31, R2 ;  /* 0x000000021f2b7221 */ /* 0x000fc60000010000 */
[----:B------:R-:W-:Y:S08]  /*152f0*/  MUFU.EX2 R40, R40 ;  /* 0x0000002800287308 */ /* 0x000ff00000000800 */
[----:B------:R3:W4:Y:S01]  /*15300*/  MUFU.EX2 R25, R28 ;  /* 0x0000001c00197308 */ /* 0x0007220000000800 */
[----:B-1----:R-:W-:-:S07]  /*15310*/  F2FP.BF16.F32.PACK_AB R194, R35, R58 ;  /* 0x0000003a23c2723e */ /* 0x002fce00000010ff */
[----:B------:R-:W-:Y:S01]  /*15320*/  MUFU.EX2 R44, R44 ;  /* 0x0000002c002c7308 */ /* 0x000fe20000000800 */
[----:B---3--:R-:W1:Y:S01]  /*15330*/  @P2 LDC R28, c[0x0][0x44c] ;  /* 0x00011300ff1c2b82 */ /* 0x008e620000000800 */
[----:B--2---:R-:W-:-:S04]  /*15340*/  FMNMX.FTZ R4, R64, R23, !PT ;  /* 0x0000001740047209 */ /* 0x004fc80007810000 */
[C---:B------:R-:W-:Y:S01]  /*15350*/  FSETP.NEU.FTZ.AND P4, PT, R4.reuse, -INF , PT ;  /* 0xff8000000400780b */ /* 0x040fe20003f9d000 */
[----:B------:R-:W-:Y:S01]  /*15360*/  FMUL.FTZ R23, R4, R3 ;  /* 0x0000000304177220 */ /* 0x000fe20000410000 */
[----:B------:R-:W2:Y:S01]  /*15370*/  MUFU.EX2 R37, R37 ;  /* 0x0000002500257308 */ /* 0x000ea20000000800 */
[----:B----4-:R-:W-:-:S03]  /*15380*/  F2FP.BF16.F32.PACK_AB R188, R25, R40 ;  /* 0x0000002819bc723e */ /* 0x010fc600000010ff */
[----:B------:R-:W-:-:S04]  /*15390*/  FSEL R29, R23, RZ, P4 ;  /* 0x000000ff171d7208 */ /* 0x000fc80002000000 */
[----:B------:R3:W-:Y:S01]  /*153a0*/  MUFU.EX2 R23, R24 ;  /* 0x0000001800177308 */ /* 0x0007e20000000800 */
[-CC-:B------:R-:W-:Y:S01]  /*153b0*/  FFMA.FTZ R26, R26, R3.reuse, -R29.reuse ;  /* 0x000000031a1a7223 */ /* 0x180fe2000001081d */
[-CC-:B------:R-:W-:Y:S01]  /*153c0*/  FFMA.FTZ R32, R32, R3.reuse, -R29.reuse ;  /* 0x0000000320207223 */ /* 0x180fe2000001081d */
[-CC-:B------:R-:W-:Y:S01]  /*153d0*/  FFMA.FTZ R66, R66, R3.reuse, -R29.reuse ;  /* 0x0000000342427223 */ /* 0x180fe2000001081d */
[-CC-:B------:R-:W-:Y:S01]  /*153e0*/  FFMA.FTZ R68, R68, R3.reuse, -R29.reuse ;  /* 0x0000000344447223 */ /* 0x180fe2000001081d */
[-CC-:B------:R-:W-:Y:S01]  /*153f0*/  FFMA.FTZ R34, R34, R3.reuse, -R29.reuse ;  /* 0x0000000322227223 */ /* 0x180fe2000001081d */
[-CC-:B------:R-:W-:Y:S01]  /*15400*/  FFMA.FTZ R70, R70, R3.reuse, -R29.reuse ;  /* 0x0000000346467223 */ /* 0x180fe2000001081d */
[-CC-:B------:R-:W-:Y:S01]  /*15410*/  FFMA.FTZ R38, R38, R3.reuse, -R29.reuse ;  /* 0x0000000326267223 */ /* 0x180fe2000001081d */
[----:B------:R-:W-:Y:S01]  /*15420*/  MUFU.EX2 R26, R26 ;  /* 0x0000001a001a7308 */ /* 0x000fe20000000800 */
[-C--:B------:R-:W-:Y:S01]  /*15430*/  FFMA.FTZ R72, R72, R3.reuse, -R29 ;  /* 0x0000000348487223 */ /* 0x080fe2000001081d */
[----:B---3--:R-:W-:Y:S01]  /*15440*/  FADD.FTZ R24, R62, R43 ;  /* 0x0000002b3e187221 */ /* 0x008fe20000010000 */
[-CC-:B------:R-:W-:Y:S01]  /*15450*/  FFMA.FTZ R42, R42, R3.reuse, -R29.reuse ;  /* 0x000000032a2a7223 */ /* 0x180fe2000001081d */
[-CC-:B------:R-:W-:Y:S01]  /*15460*/  FFMA.FTZ R30, R30, R3.reuse, -R29.reuse ;  /* 0x000000031e1e7223 */ /* 0x180fe2000001081d */
[-CC-:B------:R-:W-:Y:S01]  /*15470*/  FFMA.FTZ R46, R46, R3.reuse, -R29.reuse ;  /* 0x000000032e2e7223 */ /* 0x180fe2000001081d */
[----:B------:R-:W-:Y:S01]  /*15480*/  FADD.FTZ R43, R33, R24 ;  /* 0x00000018212b7221 */ /* 0x000fe20000010000 */
[-CC-:B------:R-:W-:Y:S01]  /*15490*/  FFMA.FTZ R0, R0, R3.reuse, -R29.reuse ;  /* 0x0000000300007223 */ /* 0x180fe2000001081d */
[----:B------:R-:W3:Y:S01]  /*154a0*/  MUFU.EX2 R197, R32 ;  /* 0x0000002000c57308 */ /* 0x000ee20000000800 */
[-C--:B------:R-:W-:Y:S01]  /*154b0*/  FFMA.FTZ R50, R50, R3.reuse, -R29 ;  /* 0x0000000332327223 */ /* 0x080fe2000001081d */
[----:B------:R-:W-:Y:S01]  /*154c0*/  FADD.FTZ R24, R58, R43 ;  /* 0x0000002b3a187221 */ /* 0x000fe20000010000 */
[-CC-:B------:R-:W-:Y:S01]  /*154d0*/  FFMA.FTZ R78, R78, R3.reuse, -R29.reuse ;  /* 0x000000034e4e7223 */ /* 0x180fe2000001081d */
[-CC-:B------:R-:W-:Y:S01]  /*154e0*/  FFMA.FTZ R54, R54, R3.reuse, -R29.reuse ;  /* 0x0000000336367223 */ /* 0x180fe2000001081d */
[----:B------:R-:W-:Y:S01]  /*154f0*/  FFMA.FTZ R29, R76, R3, -R29 ;  /* 0x000000034c1d7223 */ /* 0x000fe2000001081d */
[----:B------:R-:W-:Y:S01]  /*15500*/  FADD.FTZ R43, R35, R24 ;  /* 0x00000018232b7221 */ /* 0x000fe20000010000 */
[----:B-1----:R-:W-:Y:S01]  /*15510*/  @P2 IMAD.HI.U32 R28, R79, R28, RZ ;  /* 0x0000001c4f1c2227 */ /* 0x002fe200078e00ff */
[----:B------:R-:W1:Y:S01]  /*15520*/  MUFU.EX2 R66, R66 ;  /* 0x0000004200427308 */ /* 0x000e620000000800 */
[----:B--2---:R-:W-:-:S03]  /*15530*/  F2FP.BF16.F32.PACK_AB R190, R37, R44 ;  /* 0x0000002c25be723e */ /* 0x004fc600000010ff */
[----:B0-----:R-:W-:-:S04]  /*15540*/  @P2 SHF.R.U32.HI R45, RZ, R47, R28 ;  /* 0x0000002fff2d2219 */ /* 0x001fc8000001161c */
[----:B------:R-:W0:Y:S01]  /*15550*/  MUFU.EX2 R199, R68 ;  /* 0x0000004400c77308 */ /* 0x000e220000000800 */
[----:B---3--:R-:W-:Y:S01]  /*15560*/  FADD.FTZ R41, R26, R197 ;  /* 0x000000c51a297221 */ /* 0x008fe20000010000 */
[----:B------:R-:W-:-:S06]  /*15570*/  F2FP.BF16.F32.PACK_AB R197, R197, R26 ;  /* 0x0000001ac5c5723e */ /* 0x000fcc00000010ff */
[----:B------:R-:W2:Y:S01]  /*15580*/  MUFU.EX2 R34, R34 ;  /* 0x0000002200227308 */ /* 0x000ea20000000800 */
[----:B-1----:R-:W-:-:S07]  /*15590*/  FADD.FTZ R2, R66, R41 ;  /* 0x0000002942027221 */ /* 0x002fce0000010000 */
[----:B------:R-:W1:Y:S01]  /*155a0*/  MUFU.EX2 R193, R70 ;  /* 0x0000004600c17308 */ /* 0x000e620000000800 */
[C---:B0-----:R-:W-:Y:S01]  /*155b0*/  FADD.FTZ R41, R199.reuse, R2 ;  /* 0x00000002c7297221 */ /* 0x041fe20000010000 */
[----:B------:R-:W-:-:S06]  /*155c0*/  F2FP.BF16.F32.PACK_AB R199, R199, R66 ;  /* 0x00000042c7c7723e */ /* 0x000fcc00000010ff */
[----:B------:R-:W-:Y:S01]  /*155d0*/  MUFU.EX2 R38, R38 ;  /* 0x0000002600267308 */ /* 0x000fe20000000800 */
[----:B--2---:R-:W-:-:S07]  /*155e0*/  FADD.FTZ R2, R34, R41 ;  /* 0x0000002922027221 */ /* 0x004fce0000010000 */
[----:B------:R-:W-:Y:S01]  /*155f0*/  MUFU.EX2 R195, R72 ;  /* 0x0000004800c37308 */ /* 0x000fe20000000800 */
[C---:B-1----:R-:W-:Y:S01]  /*15600*/  FADD.FTZ R41, R193.reuse, R2 ;  /* 0x00000002c1297221 */ /* 0x042fe20000010000 */
[----:B------:R-:W-:Y:S01]  /*15610*/  FADD.FTZ R2, R40, R43 ;  /* 0x0000002b28027221 */ /* 0x000fe20000010000 */
[----:B------:R-:W-:-:S03]  /*15620*/  F2FP.BF16.F32.PACK_AB R193, R193, R34 ;  /* 0x00000022c1c1723e */ /* 0x000fc600000010ff */
[----:B------:R-:W-:Y:S02]  /*15630*/  FADD.FTZ R43, R25, R2 ;  /* 0x00000002192b7221 */ /* 0x000fe40000010000 */
[----:B------:R-:W-:Y:S02]  /*15640*/  MUFU.EX2 R42, R42 ;  /* 0x0000002a002a7308 */ /* 0x000fe40000000800 */
[----:B------:R-:W-:Y:S01]  /*15650*/  FADD.FTZ R2, R44, R43 ;  /* 0x0000002b2c027221 */ /* 0x000fe20000010000 */
[----:B------:R-:W-:-:S04]  /*15660*/  IMAD.IADD R43, R106, 0x1, R45 ;  /* 0x000000016a2b7824 */ /* 0x000fc800078e022d */
[----:B------:R-:W-:Y:S01]  /*15670*/  IMAD.IADD R56, R43, 0x1, R56 ;  /* 0x000000012b387824 */ /* 0x000fe200078e0238 */
[----:B------:R-:W-:Y:S08]  /*15680*/  MUFU.EX2 R189, R30 ;  /* 0x0000001e00bd7308 */ /* 0x000ff00000000800 */
[----:B------:R-:W0:Y:S08]  /*15690*/  MUFU.EX2 R48, R48 ;  /* 0x0000003000307308 */ /* 0x000e300000000800 */
[----:B------:R-:W1:Y:S08]  /*156a0*/  MUFU.EX2 R46, R46 ;  /* 0x0000002e002e7308 */ /* 0x000e700000000800 */
[----:B------:R2:W-:Y:S01]  /*156b0*/  MUFU.EX2 R191, R0 ;  /* 0x0000000000bf7308 */ /* 0x0005e20000000800 */
[----:B0-----:R-:W-:-:S07]  /*156c0*/  F2FP.BF16.F32.PACK_AB R184, R39, R48 ;  /* 0x0000003027b8723e */ /* 0x001fce00000010ff */
[----:B------:R-:W0:Y:S01]  /*156d0*/  MUFU.EX2 R52, R52 ;  /* 0x0000003400347308 */ /* 0x000e220000000800 */
[----:B--2---:R-:W-:-:S04]  /*156e0*/  FADD.FTZ R0, R38, R41 ;  /* 0x0000002926007221 */ /* 0x004fc80000010000 */
[C---:B------:R-:W-:Y:S01]  /*156f0*/  FADD.FTZ R41, R195.reuse, R0 ;  /* 0x00000000c3297221 */ /* 0x040fe20000010000 */
[----:B------:R-:W-:Y:S02]  /*15700*/  F2FP.BF16.F32.PACK_AB R195, R195, R38 ;  /* 0x00000026c3c3723e */ /* 0x000fe400000010ff */
[----:B------:R-:W2:Y:S01]  /*15710*/  MUFU.EX2 R50, R50 ;  /* 0x0000003200327308 */ /* 0x000ea20000000800 */
[----:B------:R-:W-:Y:S01]  /*15720*/  FADD.FTZ R0, R42, R41 ;  /* 0x000000292a007221 */ /* 0x000fe20000010000 */
[----:B------:R-:W-:-:S03]  /*15730*/  FADD.FTZ R41, R37, R2 ;  /* 0x0000000225297221 */ /* 0x000fc60000010000 */
[C---:B------:R-:W-:Y:S01]  /*15740*/  FADD.FTZ R27, R189.reuse, R0 ;  /* 0x00000000bd1b7221 */ /* 0x040fe20000010000 */
[----:B------:R-:W-:Y:S01]  /*15750*/  FADD.FTZ R2, R48, R41 ;  /* 0x0000002930027221 */ /* 0x000fe20000010000 */
[----:B------:R-:W-:Y:S01]  /*15760*/  F2FP.BF16.F32.PACK_AB R189, R189, R42 ;  /* 0x0000002abdbd723e */ /* 0x000fe200000010ff */
[----:B------:R-:W3:Y:S01]  /*15770*/  MUFU.EX2 R185, R78 ;  /* 0x0000004e00b97308 */ /* 0x000ee20000000800 */
[----:B-1----:R-:W-:Y:S01]  /*15780*/  FADD.FTZ R0, R46, R27 ;  /* 0x0000001b2e007221 */ /* 0x002fe20000010000 */
[----:B------:R-:W-:Y:S01]  /*15790*/  FADD.FTZ R27, R39, R2 ;  /* 0x00000002271b7221 */ /* 0x000fe20000010000 */
[----:B0-----:R-:W-:Y:S02]  /*157a0*/  F2FP.BF16.F32.PACK_AB R186, R23, R52 ;  /* 0x0000003417ba723e */ /* 0x001fe400000010ff */
[C---:B------:R-:W-:Y:S01]  /*157b0*/  FADD.FTZ R25, R191.reuse, R0 ;  /* 0x00000000bf197221 */ /* 0x040fe20000010000 */
[----:B------:R-:W-:Y:S01]  /*157c0*/  FADD.FTZ R228, R52, R27 ;  /* 0x0000001b34e47221 */ /* 0x000fe20000010000 */
[----:B------:R-:W-:Y:S01]  /*157d0*/  F2FP.BF16.F32.PACK_AB R191, R191, R46 ;  /* 0x0000002ebfbf723e */ /* 0x000fe200000010ff */
[----:B------:R-:W0:Y:S01]  /*157e0*/  MUFU.EX2 R54, R54 ;  /* 0x0000003600367308 */ /* 0x000e220000000800 */
[----:B--2---:R-:W-:Y:S01]  /*157f0*/  FADD.FTZ R0, R50, R25 ;  /* 0x0000001932007221 */ /* 0x004fe20000010000 */
[----:B------:R-:W-:-:S06]  /*15800*/  FADD.FTZ R228, R23, R228 ;  /* 0x000000e417e47221 */ /* 0x000fcc0000010000 */
[----:B------:R-:W1:Y:S01]  /*15810*/  MUFU.EX2 R29, R29 ;  /* 0x0000001d001d7308 */ /* 0x000e620000000800 */
[C---:B---3--:R-:W-:Y:S01]  /*15820*/  FADD.FTZ R23, R185.reuse, R0 ;  /* 0x00000000b9177221 */ /* 0x048fe20000010000 */
[----:B------:R-:W-:-:S03]  /*15830*/  F2FP.BF16.F32.PACK_AB R185, R185, R50 ;  /* 0x00000032b9b9723e */ /* 0x000fc600000010ff */
[----:B0-----:R-:W-:Y:S01]  /*15840*/  FADD.FTZ R0, R54, R23 ;  /* 0x0000001736007221 */ /* 0x001fe20000010000 */
[----:B------:R-:W-:-:S03]  /*15850*/  VIADD R23, R103, 0xfffffffe ;  /* 0xfffffffe67177836 */ /* 0x000fc60000000000 */
[C---:B-1----:R-:W-:Y:S01]  /*15860*/  FADD.FTZ R227, R29.reuse, R0 ;  /* 0x000000001de37221 */ /* 0x042fe20000010000 */
[----:B------:R-:W-:Y:S01]  /*15870*/  F2FP.BF16.F32.PACK_AB R187, R29, R54 ;  /* 0x000000361dbb723e */ /* 0x000fe200000010ff */
[----:B------:R-:W-:Y:S06]  /*15880*/  @!P3 BRA `(.L_x_1950) ;  /* 0x000000000048b947 */ /* 0x000fec0003800000 */
        /* <DEDUP_REMOVED lines=11> */
.L_x_1952:
[----:B------:R-:W-:-:S13]  /*15940*/  ISETP.NE.AND P4, PT, R57, 0x1, PT ;  /* 0x000000013900780c */ /* 0x000fda0003f85270 */
[----:B------:R-:W0:Y:S02]  /*15950*/  @P4 LDC.64 R24, c[0x0][0x9e8] ;  /* 0x00027a00ff184b82 */ /* 0x000e240000000a00 */
[----:B0-----:R-:W-:-:S05]  /*15960*/  @P4 IMAD.HI.U32 R2, R0, R24, RZ ;  /* 0x0000001800024227 */ /* 0x001fca00078e00ff */
[----:B------:R-:W-:-:S07]  /*15970*/  @P4 SHF.R.U32.HI R0, RZ, R25, R2 ;  /* 0x00000019ff004219 */ /* 0x000fce0000011602 */
.L_x_1953:
[----:B------:R-:W-:Y:S05]  /*15980*/  BSYNC B0 ;  /* 0x0000000000007941 */ /* 0x000fea0003800000 */
.L_x_1951:
[----:B------:R-:W-:-:S05]  /*15990*/  IMAD R57, R0, R57, R57 ;  /* 0x0000003900397224 */ /* 0x000fca00078e0239 */
[----:B------:R-:W-:-:S07]  /*159a0*/  VIMNMX R56, R56, R57, PT ;  /* 0x0000003938387248 */ /* 0x000fce0003fe0100 */
.L_x_1950:
[----:B------:R-:W2:Y:S01]  /*159b0*/  LDL R24, [R1+0x4c] ;  /* 0x00004c0001187983 */ /* 0x000ea20000100800 */
[----:B------:R-:W-:Y:S01]  /*159c0*/  SHF.R.S32.HI R25, RZ, 0x1f, R56 ;  /* 0x0000001fff197819 */ /* 0x000fe20000011438 */
[----:B------:R-:W-:Y:S01]  /*159d0*/  BSSY B0, `(.L_x_1954) ;  /* 0x0000313000007945 */ /* 0x000fe20003800000 */
[----:B------:R-:W-:Y:S01]  /*159e0*/  IMAD.MOV.U32 R2, RZ, RZ, 0x3f800000 ;  /* 0x3f800000ff027424 */ /* 0x000fe200078e00ff */
[----:B------:R-:W-:Y:S02]  /*159f0*/  CS2R R150, SRZ ;  /* 0x0000000000967805 */ /* 0x000fe4000001ff00 */
[----:B------:R-:W-:Y:S01]  /*15a00*/  LEA.HI R25, R25, R56, RZ, 0x6 ;  /* 0x0000003819197211 */ /* 0x000fe200078f30ff */
[----:B------:R-:W-:Y:S01]  /*15a10*/  IMAD.MOV.U32 R0, RZ, RZ, 0x3f800000 ;  /* 0x3f800000ff007424 */ /* 0x000fe200078e00ff */
[----:B------:R-:W-:Y:S02]  /*15a20*/  CS2R R148, SRZ ;  /* 0x0000000000947805 */ /* 0x000fe4000001ff00 */
[----:B------:R-:W-:-:S02]  /*15a30*/  CS2R R146, SRZ ;  /* 0x0000000000927805 */ /* 0x000fc4000001ff00 */
[----:B------:R-:W-:Y:S02]  /*15a40*/  SHF.R.S32.HI R25, RZ, 0x6, R25 ;  /* 0x00000006ff197819 */ /* 0x000fe40000011419 */
        /* <DEDUP_REMOVED lines=60> */
[----:B--2---:R-:W-:-:S04]  /*15e10*/  VIMNMX R24, R24, R25, !PT ;  /* 0x0000001918187248 */ /* 0x004fc80007fe0100 */
[----:B------:R-:W-:Y:S01]  /*15e20*/  ISETP.GE.AND P4, PT, R23, R24, PT ;  /* 0x000000181700720c */ /* 0x000fe20003f86270 */
[----:B------:R0:W-:Y:S02]  /*15e30*/  STL [R1+0x1c], R24 ;  /* 0x00001c1801007387 */ /* 0x0001e40000100800 */
[----:B0-----:R-:W-:-:S10]  /*15e40*/  CS2R R24, SRZ ;  /* 0x0000000000187805 */ /* 0x001fd4000001ff00 */
[----:B------:R-:W-:Y:S05]  /*15e50*/  @!P4 BRA `(.L_x_1955) ;  /* 0x0000002c0028c947 */ /* 0x000fea0003800000 */
[----:B------:R-:W-:Y:S01]  /*15e60*/  BSSY B1, `(.L_x_1956) ;  /* 0x00002c5000017945 */ /* 0x000fe20003800000 */
[----:B------:R-:W-:Y:S02]  /*15e70*/  IMAD.MOV.U32 R2, RZ, RZ, 0x3f800000 ;  /* 0x3f800000ff027424 */ /* 0x000fe400078e00ff */
[----:B------:R-:W-:-:S07]  /*15e80*/  IMAD.MOV.U32 R151, RZ, RZ, RZ ;  /* 0x000000ffff977224 */ /* 0x000fce00078e00ff */
.L_x_1975:
[----:B------:R-:W-:-:S05]  /*15e90*/  VIADD R231, R22, 0x1 ;  /* 0x0000000116e77836 */ /* 0x000fca0000000000 */
[----:B------:R-:W-:-:S04]  /*15ea0*/  ISETP.NE.AND P4, PT, R231, 0x2, PT ;  /* 0x00000002e700780c */ /* 0x000fc80003f85270 */
[----:B------:R-:W-:Y:S02]  /*15eb0*/  SEL R230, RZ, 0x1, P4 ;  /* 0x00000001ffe67807 */ /* 0x000fe40002000000 */
[----:B------:R-:W-:Y:S02]  /*15ec0*/  SEL R231, R231, RZ, P4 ;  /* 0x000000ffe7e77207 */ /* 0x000fe40002000000 */
[----:B------:R-:W-:Y:S01]  /*15ed0*/  LOP3.LUT R230, R219, R230, RZ, 0x3c, !PT ;  /* 0x000000e6dbe67212 */ /* 0x000fe200078e3cff */
[----:B------:R-:W-:Y:S06]  /*15ee0*/  @!P0 BRA `(.L_x_1957) ;  /* 0x0000000000048947 */ /* 0x000fec0003800000 */
[----:B------:R-:W-:Y:S01]  /*15ef0*/  BPT.TRAP 0x1 ;  /* 0x000000040000795c */ /* 0x000fe20000300000 */
.L_x_1957:
[----:B------:R-:W-:Y:S01]  /*15f00*/  IMAD R232, R231, 0x8, R16 ;  /* 0x00000008e7e87824 */ /* 0x000fe200078e0210 */
[----:B------:R-:W-:-:S04]  /*15f10*/  SHF.L.U32 R153, R230, 0x1f, RZ ;  /* 0x0000001fe6997819 */ /* 0x000fc800000006ff */
[----:B------:R0:W1:Y:S01]  /*15f20*/  SYNCS.PHASECHK.TRANS64.TRYWAIT P4, [R232+URZ+0x30830], R153 ;  /* 0x03083099e80075a7 */ /* 0x000062000808017f */
[----:B------:R-:W-:Y:S05]  /*15f30*/  @!P0 BRA `(.L_x_1958) ;  /* 0x0000000000048947 */ /* 0x000fea0003800000 */
[----:B------:R-:W-:Y:S01]  /*15f40*/  BPT.TRAP 0x1 ;  /* 0x000000040000795c */ /* 0x000fe20000300000 */
.L_x_1958:
[----:B------:R-:W2:Y:S01]  /*15f50*/  LDL R3, [R1+0x20] ;  /* 0x0000200001037983 */ /* 0x000ea20000100800 */
[----:B------:R-:W-:Y:S01]  /*15f60*/  BSSY B2, `(.L_x_1959) ;  /* 0x0000007000027945 */ /* 0x000fe20003800000 */
[----:B--2---:R-:W-:-:S04]  /*15f70*/  IMAD R152, R231, 0x800, R3 ;  /* 0x00000800e7987824 */ /* 0x004fc800078e0203 */
[C---:B------:R-:W-:Y:S02]  /*15f80*/  VIADD R154, R152.reuse, 0x2 ;  /* 0x00000002989a7836 */ /* 0x040fe40000000000 */
[----:B------:R-:W-:Y:S01]  /*15f90*/  VIADD R3, R152, 0x4 ;  /* 0x0000000498037836 */ /* 0x000fe20000000000 */
[----:B-1----:R-:W-:Y:S06]  /*15fa0*/  @P4 BRA `(.L_x_1960) ;  /* 0x0000000000084947 */ /* 0x002fec0003800000 */
[----:B------:R-:W1:Y:S02]  /*15fb0*/  SYNCS.PHASECHK.TRANS64.TRYWAIT P4, [R232+URZ+0x30830], R153 ;  /* 0x03083099e80075a7 */ /* 0x000e64000808017f */
[----:B-1----:R-:W-:Y:S05]  /*15fc0*/  @!P4 BRA `(.L_x_1961) ;  /* 0x0000016000e8c947 */ /* 0x002fea0003800000 */
.L_x_1960:
[----:B------:R-:W-:Y:S05]  /*15fd0*/  BSYNC B2 ;  /* 0x0000000000027941 */ /* 0x000fea0003800000 */
.L_x_1959:
[----:B------:R-:W-:Y:S01]  /*15fe0*/  R2UR UR4, R154 ;  /* 0x000000009a0472ca */ /* 0x000fe200000e0000 */
[----:B------:R-:W-:Y:S01]  /*15ff0*/  IMAD.MOV.U32 R154, RZ, RZ, R3 ;  /* 0x000000ffff9a7224 */ /* 0x000fe200078e0003 */
[----:B------:R-:W-:Y:S01]  /*16000*/  STL [R1+0xc0], R17 ;  /* 0x0000c01101007387 */ /* 0x000fe20000100800 */
[----:B------:R-:W-:Y:S02]  /*16010*/  IMAD.MOV.U32 R155, RZ, RZ, 0x40000040 ;  /* 0x40000040ff9b7424 */ /* 0x000fe400078e00ff */
[-C--:B------:R-:W-:Y:S01]  /*16020*/  FMUL.FTZ R24, R24, R0.reuse ;  /* 0x0000000018187220 */ /* 0x080fe20000410000 */
[C---:B------:R-:W-:Y:S01]  /*16030*/  VIADD R156, R152.reuse, 0x6 ;  /* 0x00000006989c7836 */ /* 0x040fe20000000000 */
[----:B------:R2:W-:Y:S01]  /*16040*/  STL [R1+0xbc], R16 ;  /* 0x0000bc1001007387 */ /* 0x0005e20000100800 */
[----:B------:R-:W-:Y:S01]  /*16050*/  VIADD R158, R152, 0x204 ;  /* 0x00000204989e7836 */ /* 0x000fe20000000000 */
[C---:B------:R-:W-:Y:S01]  /*16060*/  R2UR UR5, R155.reuse ;  /* 0x000000009b0572ca */ /* 0x040fe200000e0000 */
[----:B01----:R-:W-:Y:S01]  /*16070*/  IMAD.MOV.U32 R153, RZ, RZ, 0x40000040 ;  /* 0x40000040ff997424 */ /* 0x003fe200078e00ff */
[----:B------:R-:W-:Y:S01]  /*16080*/  STL [R1+0xb8], R5 ;  /* 0x0000b80501007387 */ /* 0x000fe20000100800 */
[----:B------:R-:W-:Y:S01]  /*16090*/  R2UR UR58, R156 ;  /* 0x000000009c3a72ca */ /* 0x000fe200000e0000 */
[----:B------:R-:W-:Y:S01]  /*160a0*/  VIADD R156, R152, 0x202 ;  /* 0x00000202989c7836 */ /* 0x000fe20000000000 */
[----:B------:R-:W-:Y:S01]  /*160b0*/  R2UR UR14, R158 ;  /* 0x000000009e0e72ca */ /* 0x000fe200000e0000 */
[----:B------:R0:W-:Y:S01]  /*160c0*/  STL [R1+0xb4], R4 ;  /* 0x0000b40401007387 */ /* 0x0001e20000100800 */
[----:B------:R-:W-:Y:S01]  /*160d0*/  VIADD R158, R152, 0x400 ;  /* 0x00000400989e7836 */ /* 0x000fe20000000000 */
[----:B--2---:R-:W-:Y:S01]  /*160e0*/  MOV R16, UR38 ;  /* 0x0000002600107c02 */ /* 0x004fe20008000f00 */
[----:B------:R-:W-:Y:S01]  /*160f0*/  IMAD.MOV.U32 R157, RZ, RZ, 0x40000040 ;  /* 0x40000040ff9d7424 */ /* 0x000fe200078e00ff */
[----:B------:R-:W-:Y:S01]  /*16100*/  R2UR UR38, R154 ;  /* 0x000000009a2672ca */ /* 0x000fe200000e0000 */
[----:B------:R-:W-:Y:S01]  /*16110*/  VIADD R154, R152, 0x200 ;  /* 0x00000200989a7836 */ /* 0x000fe20000000000 */
[----:B------:R-:W-:Y:S01]  /*16120*/  R2UR UR10, R156 ;  /* 0x000000009c0a72ca */ /* 0x000fe200000e0000 */
[----:B------:R-:W-:Y:S01]  /*16130*/  VIADD R156, R152, 0x402 ;  /* 0x00000402989c7836 */ /* 0x000fe20000000000 */
[----:B------:R-:W-:Y:S01]  /*16140*/  R2UR UR22, R158 ;  /* 0x000000009e1672ca */ /* 0x000fe200000e0000 */
[----:B------:R-:W-:Y:S01]  /*16150*/  VIADD R158, R152, 0x406 ;  /* 0x00000406989e7836 */ /* 0x000fe20000000000 */
[----:B0-----:R-:W-:Y:S01]  /*16160*/  MOV R4, UR39 ;  /* 0x0000002700047c02 */ /* 0x001fe20008000f00 */
[----:B------:R-:W-:Y:S01]  /*16170*/  IMAD.MOV.U32 R159, RZ, RZ, 0x40000040 ;  /* 0x40000040ff9f7424 */ /* 0x000fe200078e00ff */
[----:B------:R-:W-:Y:S01]  /*16180*/  R2UR UR6, R154 ;  /* 0x000000009a0672ca */ /* 0x000fe200000e0000 */
[----:B------:R-:W-:Y:S01]  /*16190*/  VIADD R154, R152, 0x206 ;  /* 0x00000206989a7836 */ /* 0x000fe20000000000 */
[----:B------:R-:W-:Y:S01]  /*161a0*/  R2UR UR39, R155 ;  /* 0x000000009b2772ca */ /* 0x000fe200000e0000 */
[----:B------:R0:W-:Y:S01]  /*161b0*/  STL [R1+0x18], R4 ;  /* 0x0000180401007387 */ /* 0x0001e20000100800 */
[----:B------:R-:W-:Y:S01]  /*161c0*/  MOV R5, UR37 ;  /* 0x0000002500057c02 */ /* 0x000fe20008000f00 */
[-C--:B------:R-:W-:Y:S01]  /*161d0*/  FMUL.FTZ R25, R25, R0.reuse ;  /* 0x0000000019197220 */ /* 0x080fe20000410000 */
[----:B------:R-:W-:Y:S01]  /*161e0*/  R2UR UR18, R154 ;  /* 0x000000009a1272ca */ /* 0x000fe200000e0000 */
[----:B------:R-:W-:Y:S01]  /*161f0*/  VIADD R154, R152, 0x404 ;  /* 0x00000404989a7836 */ /* 0x000fe20000000000 */
[----:B------:R-:W-:Y:S01]  /*16200*/  MOV R3, UR38 ;  /* 0x0000002600037c02 */ /* 0x000fe20008000f00 */
[----:B------:R-:W-:Y:S01]  /*16210*/  UMOV UR38, UR4 ;  /* 0x0000000400267c82 */ /* 0x000fe20008000000 */
[----:B------:R-:W-:Y:S01]  /*16220*/  R2UR UR26, R156 ;  /* 0x000000009c1a72ca */ /* 0x000fe200000e0000 */
[----:B------:R-:W-:Y:S01]  /*16230*/  VIADD R156, R152, 0x604 ;  /* 0x00000604989c7836 */ /* 0x000fe20000000000 */
[----:B------:R-:W-:Y:S01]  /*16240*/  R2UR UR30, R154 ;  /* 0x000000009a1e72ca */ /* 0x000fe200000e0000 */
[----:B------:R-:W-:Y:S01]  /*16250*/  VIADD R154, R152, 0x600 ;  /* 0x00000600989a7836 */ /* 0x000fe20000000000 */
[----:B0-----:R-:W-:Y:S01]  /*16260*/  MOV R4, UR36 ;  /* 0x0000002400047c02 */ /* 0x001fe20008000f00 */
[-C--:B------:R-:W-:Y:S01]  /*16270*/  FMUL.FTZ R28, R28, R0.reuse ;  /* 0x000000001c1c7220 */ /* 0x080fe20000410000 */
[----:B------:R-:W-:Y:S01]  /*16280*/  MOV R236, UR39 ;  /* 0x0000002700ec7c02 */ /* 0x000fe20008000f00 */
[----:B------:R-:W-:Y:S01]  /*16290*/  UMOV UR39, UR5 ;  /* 0x0000000500277c82 */ /* 0x000fe20008000000 */
[----:B------:R-:W-:Y:S01]  /*162a0*/  MOV R17, UR38 ;  /* 0x0000002600117c02 */ /* 0x000fe20008000f00 */
[-C--:B------:R-:W-:Y:S01]  /*162b0*/  FMUL.FTZ R29, R29, R0.reuse ;  /* 0x000000001d1d7220 */ /* 0x080fe20000410000 */
[----:B------:R-:W-:Y:S01]  /*162c0*/  MOV R160, UR39 ;  /* 0x0000002700a07c02 */ /* 0x000fe20008000f00 */
[-C--:B------:R-:W-:Y:S01]  /*162d0*/  FMUL.FTZ R32, R32, R0.reuse ;  /* 0x0000000020207220 */ /* 0x080fe20000410000 */
[----:B------:R-:W-:Y:S01]  /*162e0*/  R2UR UR34, R158 ;  /* 0x000000009e2272ca */ /* 0x000fe200000e0000 */
[----:B------:R-:W-:Y:S01]  /*162f0*/  VIADD R158, R152, 0x602 ;  /* 0x00000602989e7836 */ /* 0x000fe20000000000 */
[----:B------:R-:W-:Y:S01]  /*16300*/  R2UR UR42, R154 ;  /* 0x000000009a2a72ca */ /* 0x000fe200000e0000 */
[C---:B------:R-:W-:Y:S01]  /*16310*/  VIADD R154, R152.reuse, 0x606 ;  /* 0x00000606989a7836 */ /* 0x040fe20000000000 */
[----:B------:R-:W-:Y:S01]  /*16320*/  R2UR UR38, R152 ;  /* 0x00000000982672ca */ /* 0x000fe200000e0000 */
[-C--:B------:R-:W-:Y:S01]  /*16330*/  FMUL.FTZ R33, R33, R0.reuse ;  /* 0x0000000021217220 */ /* 0x080fe20000410000 */
[----:B------:R-:W-:Y:S01]  /*16340*/  R2UR UR39, R153 ;  /* 0x00000000992772ca */ /* 0x000fe200000e0000 */
[-C--:B------:R-:W-:Y:S01]  /*16350*/  FMUL.FTZ R36, R36, R0.reuse ;  /* 0x0000000024247220 */ /* 0x080fe20000410000 */
[----:B------:R-:W-:Y:S01]  /*16360*/  R2UR UR36, R6 ;  /* 0x00000000062472ca */ /* 0x000fe200000e0000 */
[----:B------:R-:W-:Y:S01]  /*16370*/  FMUL.FTZ R37, R37, R0 ;  /* 0x0000000025257220 */ /* 0x000fe20000410000 */
[----:B------:R-:W-:Y:S01]  /*16380*/  R2UR UR37, R7 ;  /* 0x00000000072572ca */ /* 0x000fe200000e0000 */
        /* <DEDUP_REMOVED lines=64> */
[----:B------:R-:W-:Y:S01]  /*16790*/  R2UR UR59, R157 ;  /* 0x000000009d3b72ca */ /* 0x000fe200000e0000 */
[----:B------:R-:W-:Y:S01]  /*167a0*/  IMAD.MOV.U32 R2, RZ, RZ, R160 ;  /* 0x000000ffff027224 */ /* 0x000fe200078e00a0 */
[----:B------:R-:W-:Y:S01]  /*167b0*/  R2UR UR7, R155 ;  /* 0x000000009b0772ca */ /* 0x000fe200000e0000 */
[-C--:B------:R-:W-:Y:S01]  /*167c0*/  FMUL.FTZ R40, R40, R0.reuse ;  /* 0x0000000028287220 */ /* 0x080fe20000410000 */
        /* <DEDUP_REMOVED lines=28> */
[----:B------:R-:W-:Y:S01]  /*16990*/  WARPGROUP.ARRIVE ;  /* 0x00000000000079c5 */ /* 0x000fe20000000000 */
[-C--:B------:R-:W-:Y:S01]  /*169a0*/  FMUL.FTZ R69, R69, R0.reuse ;  /* 0x0000000045457220 */ /* 0x080fe20000410000 */
[-C--:B------:R-:W-:Y:S01]  /*169b0*/  FMUL.FTZ R72, R72, R0.reuse ;  /* 0x0000000048487220 */ /* 0x080fe20000410000 */
[-C--:B------:R-:W-:Y:S01]  /*169c0*/  FMUL.FTZ R73, R73, R0.reuse ;  /* 0x0000000049497220 */ /* 0x080fe20000410000 */
[-C--:B------:R-:W-:Y:S01]  /*169d0*/  FMUL.FTZ R76, R76, R0.reuse ;  /* 0x000000004c4c7220 */ /* 0x080fe20000410000 */
[-C--:B------:R-:W-:Y:S01]  /*169e0*/  FMUL.FTZ R77, R77, R0.reuse ;  /* 0x000000004d4d7220 */ /* 0x080fe20000410000 */
[----:B------:R-:W-:Y:S01]  /*169f0*/  HGMMA.64x64x16.F32.BF16 R152, gdesc[UR36], RZ, !UPT, gsb0 ;  /* 0x00e00000249879f0 */ /* 0x000fe2000c0018ff */
        /* <DEDUP_REMOVED lines=41> */
[----:B------:R-:W2:Y:S01]  /*16c90*/  LDL.LU R0, [R1+0x18] ;  /* 0x0000180001007983 */ /* 0x000ea20000300800 */
[----:B------:R-:W-:-:S02]  /*16ca0*/  R2UR UR57, R217 ;  /* 0x00000000d93972ca */ /* 0x000fc400000e0000 */
[----:B------:R-:W-:Y:S01]  /*16cb0*/  R2UR UR4, R214 ;  /* 0x00000000d60472ca */ /* 0x000fe200000e0000 */
[----:B------:R0:W5:Y:S01]  /*16cc0*/  LDL.LU R17, [R1+0xc0] ;  /* 0x0000c00001117983 */ /* 0x0001620000300800 */
[----:B------:R-:W-:Y:S02]  /*16cd0*/  WARPGROUP.DEPBAR.LE gsb0, 0x0 ;  /* 0x00008000000079c5 */ /* 0x000fe40000010000 */
[----:B------:R-:W-:-:S06]  /*16ce0*/  WARPGROUP.ARRIVE ;  /* 0x00000000000079c5 */ /* 0x000fcc0000000000 */
[----:B------:R-:W-:Y:S01]  /*16cf0*/  HGMMA.64x64x16.F32.BF16 R152, gdesc[UR36], R152, gsb0 ;  /* 0x00e00000249879f0 */ /* 0x000fe20008001898 */
[----:B------:R-:W-:Y:S02]  /*16d00*/  R2UR UR39, R236 ;  /* 0x00000000ec2772ca */ /* 0x000fe400000e0000 */
[----:B------:R-:W-:Y:S02]  /*16d10*/  R2UR UR38, R3 ;  /* 0x00000000032672ca */ /* 0x000fe400000e0000 */
[----:B------:R-:W-:Y:S02]  /*16d20*/  R2UR UR36, R222 ;  /* 0x00000000de2472ca */ /* 0x000fe400000e0000 */
[----:B------:R-:W-:Y:S01]  /*16d30*/  R2UR UR37, R223 ;  /* 0x00000000df2572ca */ /* 0x000fe200000e0000 */
[----:B------:R-:W-:Y:S02]  /*16d40*/  WARPGROUP.DEPBAR.LE gsb0, 0x0 ;  /* 0x00008000000079c5 */ /* 0x000fe40000010000 */
[----:B------:R-:W-:-:S10]  /*16d50*/  WARPGROUP.ARRIVE ;  /* 0x00000000000079c5 */ /* 0x000fd40000000000 */
[----:B------:R-:W-:Y:S03]  /*16d60*/  HGMMA.64x64x16.F32.BF16 R152, gdesc[UR36], R152, gsb0 ;  /* 0x00e00000249879f0 */ /* 0x000fe60008001898 */
[----:B------:R-:W-:Y:S02]  /*16d70*/  WARPGROUP.DEPBAR.LE gsb0, 0x0 ;  /* 0x00008000000079c5 */ /* 0x000fe40000010000 */
[----:B------:R-:W-:-:S06]  /*16d80*/  WARPGROUP.ARRIVE ;  /* 0x00000000000079c5 */ /* 0x000fcc0000000000 */
[----:B------:R-:W-:Y:S01]  /*16d90*/  HGMMA.64x64x16.F32.BF16 R152, gdesc[UR56], R152, gsb0 ;  /* 0x00e00000389879f0 */ /* 0x000fe20008001898 */
[----:B------:R-:W-:Y:S02]  /*16da0*/  R2UR UR5, R215 ;  /* 0x00000000d70572ca */ /* 0x000fe400000e0000 */
[----:B------:R-:W-:Y:S02]  /*16db0*/  WARPGROUP.DEPBAR.LE gsb0, 0x0 ;  /* 0x00008000000079c5 */ /* 0x000fe40000010000 */
[----:B------:R-:W-:-:S09]  /*16dc0*/  WARPGROUP.ARRIVE ;  /* 0x00000000000079c5 */ /* 0x000fd20000000000 */
[----:B------:R-:W-:Y:S01]  /*16dd0*/  HGMMA.64x64x16.F32.BF16 R152, gdesc[UR4], R152, gsb0 ;  /* 0x00e00000049879f0 */ /* 0x000fe20008001898 */
[----:B------:R-:W-:Y:S02]  /*16de0*/  R2UR UR8, R212 ;  /* 0x00000000d40872ca */ /* 0x000fe400000e0000 */
[----:B------:R-:W-:Y:S01]  /*16df0*/  R2UR UR9, R213 ;  /* 0x00000000d50972ca */ /* 0x000fe200000e0000 */
[----:B------:R-:W-:Y:S02]  /*16e00*/  WARPGROUP.DEPBAR.LE gsb0, 0x0 ;  /* 0x00008000000079c5 */ /* 0x000fe40000010000 */
[----:B------:R-:W-:-:S10]  /*16e10*/  WARPGROUP.ARRIVE ;  /* 0x00000000000079c5 */ /* 0x000fd40000000000 */
        /* <DEDUP_REMOVED lines=32> */
[----:B------:R-:W-:Y:S02]  /*17020*/  R2UR UR41, R15 ;  /* 0x000000000f2972ca */ /* 0x000fe400000e0000 */
[----:B------:R-:W-:Y:S02]  /*17030*/  R2UR UR38, R16 ;  /* 0x00000000102672ca */ /* 0x000fe400000e0000 */
[----:B------:R0:W5:Y:S01]  /*17040*/  LDL.LU R16, [R1+0xbc] ;  /* 0x0000bc0001107983 */ /* 0x0001620000300800 */
[----:B------:R-:W-:Y:S02]  /*17050*/  R2UR UR37, R5 ;  /* 0x00000000052572ca */ /* 0x000fe400000e0000 */
[----:B------:R-:W-:Y:S01]  /*17060*/  R2UR UR36, R4 ;  /* 0x00000000042472ca */ /* 0x000fe200000e0000 */
[----:B------:R0:W5:Y:S04]  /*17070*/  LDL.LU R5, [R1+0xb8] ;  /* 0x0000b80001057983 */ /* 0x0001680000300800 */
[----:B------:R0:W5:Y:S01]  /*17080*/  LDL.LU R4, [R1+0xb4] ;  /* 0x0000b40001047983 */ /* 0x0001620000300800 */
[----:B------:R-:W-:-:S02]  /*17090*/  WARPGROUP.DEPBAR.LE gsb0, 0x0 ;  /* 0x00008000000079c5 */ /* 0x000fc40000010000 */
[----:B------:R-:W-:-:S06]  /*170a0*/  WARPGROUP.ARRIVE ;  /* 0x00000000000079c5 */ /* 0x000fcc0000000000 */
        /* <DEDUP_REMOVED lines=16> */
[----:B--2---:R-:W-:Y:S02]  /*171b0*/  R2UR UR39, R0 ;  /* 0x00000000002772ca */ /* 0x004fe400000e0000 */
[----:B------:R-:W-:Y:S02]  /*171c0*/  WARPGROUP.DEPBAR.LE gsb0, 0x0 ;  /* 0x00008000000079c5 */ /* 0x000fe40000010000 */
[----:B0-----:R-:W-:Y:S11]  /*171d0*/  @!P0 BRA `(.L_x_1962) ;  /* 0x0000000000048947 */ /* 0x001ff60003800000 */
[----:B------:R-:W-:Y:S01]  /*171e0*/  BPT.TRAP 0x1 ;  /* 0x000000040000795c */ /* 0x000fe20000300000 */
.L_x_1962:
[----:B------:R-:W-:Y:S01]  /*171f0*/  SHF.L.U32 R2, R219, 0x1f, RZ ;  /* 0x0000001fdb027819 */ /* 0x000fe200000006ff */
[----:B-----5:R-:W-:-:S04]  /*17200*/  IMAD R0, R22, 0x8, R16 ;  /* 0x0000000816007824 */ /* 0x020fc800078e0210 */
[----:B------:R0:W1:Y:S01]  /*17210*/  SYNCS.PHASECHK.TRANS64.TRYWAIT P4, [R0+URZ+0x30850], R2 ;  /* 0x03085002000075a7 */ /* 0x000062000808017f */
[----:B------:R-:W-:Y:S05]  /*17220*/  @!P0 BRA `(.L_x_1963) ;  /* 0x0000000000048947 */ /* 0x000fea0003800000 */
[----:B------:R-:W-:Y:S01]  /*17230*/  BPT.TRAP 0x1 ;  /* 0x000000040000795c */ /* 0x000fe20000300000 */
.L_x_1963:
[----:B------:R-:W-:Y:S04]  /*17240*/  BSSY B2, `(.L_x_1964) ;  /* 0x0000004000027945 */ /* 0x000fe80003800000 */
[----:B-1----:R-:W-:Y:S05]  /*17250*/  @P4 BRA `(.L_x_1965) ;  /* 0x0000000000084947 */ /* 0x002fea0003800000 */
[----:B------:R-:W1:Y:S02]  /*17260*/  SYNCS.PHASECHK.TRANS64.TRYWAIT P4, [R0+URZ+0x30850], R2 ;  /* 0x03085002000075a7 */ /* 0x000e64000808017f */
[----:B-1----:R-:W-:Y:S05]  /*17270*/  @!P4 BRA `(.L_x_1966) ;  /* 0x000001500050c947 */ /* 0x002fea0003800000 */
.L_x_1965:
[----:B------:R-:W-:Y:S05]  /*17280*/  BSYNC B2 ;  /* 0x0000000000027941 */ /* 0x000fea0003800000 */
.L_x_1964:
[----:B01----:R-:W-:Y:S01]  /*17290*/  VIADD R2, R16, 0x400 ;  /* 0x0000040010027836 */ /* 0x003fe20000000000 */
[----:B------:R-:W2:Y:S01]  /*172a0*/  LDL R219, [R1+0x48] ;  /* 0x0000480001db7983 */ /* 0x000ea20000100800 */
[----:B------:R-:W-:Y:S01]  /*172b0*/  IMAD.MOV.U32 R3, RZ, RZ, 0x40000040 ;  /* 0x40000040ff037424 */ /* 0x000fe200078e00ff */
[----:B------:R-:W-:Y:S01]  /*172c0*/  WARPGROUP.ARRIVE ;  /* 0x00000000000079c5 */ /* 0x000fe20000000000 */
[----:B------:R-:W-:Y:S01]  /*172d0*/  @!P1 VIADD R232, R232, 0x30840 ;  /* 0x00030840e8e89836 */ /* 0x000fe20000000000 */
[----:B------:R-:W-:Y:S01]  /*172e0*/  SHF.R.U32.HI R2, RZ, 0x4, R2 ;  /* 0x00000004ff027819 */ /* 0x000fe20000011602 */
[----:B------:R-:W-:-:S03]  /*172f0*/  ULDC UR4, c[0x0][0x9dc] ;  /* 0x0002770000047ab9 */ /* 0x000fc60000000800 */
[----:B------:R-:W-:-:S04]  /*17300*/  LOP3.LUT R2, R2, 0x3fff, RZ, 0xc0, !PT ;  /* 0x00003fff02027812 */ /* 0x000fc800078ec0ff */
[----:B------:R-:W-:-:S05]  /*17310*/  LOP3.LUT R2, R2, 0x2000000, RZ, 0xfc, !PT ;  /* 0x0200000002027812 */ /* 0x000fca00078efcff */
[----:B------:R-:W-:Y:S01]  /*17320*/  IMAD R2, R22, 0x800, R2 ;  /* 0x0000080016027824 */ /* 0x000fe200078e0202 */
[----:B------:R-:W-:Y:S01]  /*17330*/  R2UR UR7, R3 ;  /* 0x00000000030772ca */ /* 0x000fe200000e0000 */
[----:B------:R-:W2:Y:S01]  /*17340*/  LDL R22, [R1+0x2c] ;  /* 0x00002c0001167983 */ /* 0x000ea20000100800 */
[----:B------:R-:W-:Y:S01]  /*17350*/  IMAD.MOV.U32 R3, RZ, RZ, 0x40000040 ;  /* 0x40000040ff037424 */ /* 0x000fe200078e00ff */
[----:B------:R-:W-:Y:S02]  /*17360*/  @!P1 PRMT R232, RZ, 0x654, R232 ;  /* 0x00000654ffe89816 */ /* 0x000fe400000000e8 */
[----:B------:R-:W-:-:S13]  /*17370*/  R2UR UR6, R2 ;  /* 0x00000000020672ca */ /* 0x000fda00000e0000 */
[----:B------:R-:W-:Y:S03]  /*17380*/  HGMMA.64x256x16.F32.BF16 R24, R196, gdesc[UR4].tnspB, R24, gsb0 ;  /* 0x43e00004c4187df0 */ /* 0x000fe60008001818 */
[----:B------:R-:W-:Y:S02]  /*17390*/  WARPGROUP.DEPBAR.LE gsb0, 0x0 ;  /* 0x00008000000079c5 */ /* 0x000fe40000010000 */
[----:B------:R-:W-:Y:S01]  /*173a0*/  VIADD R196, R2, 0x80 ;  /* 0x0000008002c47836 */ /* 0x000fe20000000000 */
[----:B------:R-:W-:Y:S01]  /*173b0*/  WARPGROUP.ARRIVE ;  /* 0x00000000000079c5 */ /* 0x000fe20000000000 */
[----:B------:R-:W-:-:S03]  /*173c0*/  IMAD.MOV.U32 R197, RZ, RZ, 0x40000040 ;  /* 0x40000040ffc57424 */ /* 0x000fc600078e00ff */
[----:B------:R-:W-:Y:S02]  /*173d0*/  R2UR UR6, R196 ;  /* 0x00000000c40672ca */ /* 0x000fe400000e0000 */
[----:B------:R-:W-:-:S15]  /*173e0*/  R2UR UR7, R197 ;  /* 0x00000000c50772ca */ /* 0x000fde00000e0000 */
[----:B------:R-:W-:-:S01]  /*173f0*/  NOP ;  /* 0x0000000000007918 */ /* 0x000fc20000000000 */
[----:B------:R-:W-:Y:S03]  /*17400*/  HGMMA.64x256x16.F32.BF16 R24, R192, gdesc[UR4].tnspB, R24, gsb0 ;  /* 0x43e00004c0187df0 */ /* 0x000fe60008001818 */
[----:B------:R-:W-:Y:S02]  /*17410*/  WARPGROUP.DEPBAR.LE gsb0, 0x0 ;  /* 0x00008000000079c5 */ /* 0x000fe40000010000 */
[C---:B------:R-:W-:Y:S01]  /*17420*/  VIADD R192, R2.reuse, 0x100 ;  /* 0x0000010002c07836 */ /* 0x040fe20000000000 */
[----:B------:R-:W-:Y:S01]  /*17430*/  WARPGROUP.ARRIVE ;  /* 0x00000000000079c5 */ /* 0x000fe20000000000 */
[----:B------:R-:W-:Y:S02]  /*17440*/  IMAD.MOV.U32 R193, RZ, RZ, 0x40000040 ;  /* 0x40000040ffc17424 */ /* 0x000fe400078e00ff */
[----:B------:R-:W-:Y:S01]  /*17450*/  VIADD R2, R2, 0x180 ;  /* 0x0000018002027836 */ /* 0x000fe20000000000 */
[----:B------:R-:W-:-:S02]  /*17460*/  R2UR UR6, R192 ;  /* 0x00000000c00672ca */ /* 0x000fc400000e0000 */
[----:B------:R-:W-:-:S15]  /*17470*/  R2UR UR7, R193 ;  /* 0x00000000c10772ca */ /* 0x000fde00000e0000 */
[----:B------:R-:W-:-:S01]  /*17480*/  NOP ;  /* 0x0000000000007918 */ /* 0x000fc20000000000 */
[----:B------:R-:W-:Y:S01]  /*17490*/  HGMMA.64x256x16.F32.BF16 R24, R188, gdesc[UR4].tnspB, R24, gsb0 ;  /* 0x43e00004bc187df0 */ /* 0x000fe20008001818 */
[----:B------:R-:W-:Y:S02]  /*174a0*/  R2UR UR6, R2 ;  /* 0x00000000020672ca */ /* 0x000fe400000e0000 */
[----:B------:R-:W-:Y:S01]  /*174b0*/  R2UR UR7, R3 ;  /* 0x00000000030772ca */ /* 0x000fe200000e0000 */
[----:B------:R-:W0:Y:S08]  /*174c0*/  @P2 LDC R2, c[0x0][0x450] ;  /* 0x00011400ff022b82 */ /* 0x000e300000000800 */
[----:B------:R-:W1:Y:S01]  /*174d0*/  @P2 LDC R3, c[0x0][0x44c] ;  /* 0x00011300ff032b82 */ /* 0x000e620000000800 */
[----:B------:R-:W-:-:S02]  /*174e0*/  WARPGROUP.DEPBAR.LE gsb0, 0x0 ;  /* 0x00008000000079c5 */ /* 0x000fc40000010000 */
[----:B------:R-:W-:-:S13]  /*174f0*/  WARPGROUP.ARRIVE ;  /* 0x00000000000079c5 */ /* 0x000fda0000000000 */
[----:B------:R-:W-:Y:S03]  /*17500*/  HGMMA.64x256x16.F32.BF16 R24, R184, gdesc[UR4].tnspB, R24, gsb0 ;  /* 0x43e00004b8187df0 */ /* 0x000fe60008001818 */
[----:B------:R-:W-:Y:S02]  /*17510*/  WARPGROUP.DEPBAR.LE gsb0, 0x0 ;  /* 0x00008000000079c5 */ /* 0x000fe40000010000 */
[----:B--2---:R-:W-:Y:S01]  /*17520*/  IMAD.IADD R184, R219, 0x1, R22 ;  /* 0x00000001dbb87824 */ /* 0x004fe200078e0216 */
[----:B------:R2:W-:Y:S01]  /*17530*/  @!P1 SYNCS.ARRIVE.TRANS64.RED.A1T0 RZ, [R232+URZ], RZ ;  /* 0x000000ffe8ff99a7 */ /* 0x0005e2000810043f */
[----:B------:R-:W-:Y:S02]  /*17540*/  IMAD.SHL.U32 R22, R23, 0x40, RZ ;  /* 0x0000004017167824 */ /* 0x000fe400078e00ff */
[----:B-1----:R-:W-:-:S03]  /*17550*/  @P2 IMAD.HI.U32 R3, R184, R3, RZ ;  /* 0x00000003b8032227 */ /* 0x002fc600078e00ff */
[----:B------:R-:W-:Y:S02]  /*17560*/  IADD3 R187, -R22, 0x1, RZ ;  /* 0x0000000116bb7810 */ /* 0x000fe40007ffe1ff */
[----:B0-----:R-:W-:Y:S01]  /*17570*/  @P2 SHF.R.U32.HI R184, RZ, R2, R3 ;  /* 0x00000002ffb82219 */ /* 0x001fe20000011603 */
[----:B--2---:R-:W-:Y:S01]  /*17580*/  IMAD.U32 R232, RZ, RZ, UR4 ;  /* 0x00000004ffe87e24 */ /* 0x004fe2000f8e00ff */
[----:B------:R-:W-:Y:S01]  /*17590*/  ULDC UR4, c[0x0][0x9e0] ;  /* 0x0002780000047ab9 */ /* 0x000fe20000000800 */
[----:B------:R-:W-:Y:S02]  /*175a0*/  IMAD R187, R229, -0x2, R187 ;  /* 0xfffffffee5bb7824 */ /* 0x000fe400078e02bb */
[----:B------:R-:W0:Y:S01]  /*175b0*/  SHFL.IDX PT, R189, R184, RZ, 0x1c1f ;  /* 0x001c1fffb8bd7589 */ /* 0x000e2200000e0000 */
[----:B------:R-:W-:Y:S02]  /*175c0*/  LOP3.LUT R188, RZ, R232, RZ, 0x33, !PT ;  /* 0x000000e8ffbc7212 */ /* 0x000fe400078e33ff */
[----:B------:R-:W-:-:S05]  /*175d0*/  IADD3 R187, -R220, R187, R221 ;  /* 0x000000bbdcbb7210 */ /* 0x000fca0007ffe1dd */
[----:B------:R-:W-:Y:S02]  /*175e0*/  IMAD.IADD R188, R188, 0x1, R187 ;  /* 0x00000001bcbc7824 */ /* 0x000fe400078e02bb */
[----:B------:R-:W-:-:S04]  /*175f0*/  VIADD R187, R187, UR4 ;  /* 0x00000004bbbb7c36 */ /* 0x000fc80008000000 */
[--C-:B0-----:R-:W-:Y:S02]  /*17600*/  IMAD.IADD R186, R187, 0x1, R189.reuse ;  /* 0x00000001bbba7824 */ /* 0x101fe400078e02bd */
[----:B------:R-:W-:Y:S01]  /*17610*/  IMAD.IADD R185, R188, 0x1, R189 ;  /* 0x00000001bcb97824 */ /* 0x000fe200078e02bd */
[----:B------:R-:W-:Y:S06]  /*17620*/  @!P3 BRA `(.L_x_1967) ;  /* 0x000000000060b947 */ /* 0x000fec0003800000 */
[----:B------:R-:W-:Y:S01]  /*17630*/  IADD3 R189, -R220, R221, R189 ;  /* 0x000000dddcbd7210 */ /* 0x000fe20007ffe1bd */
[----:B------:R-:W-:Y:S03]  /*17640*/  BSSY B2, `(.L_x_1968) ;  /* 0x0000012000027945 */ /* 0x000fe60003800000 */
[----:B------:R-:W-:-:S13]  /*17650*/  ISETP.GT.AND P4, PT, R189, -0x1, PT ;  /* 0xffffffffbd00780c */ /* 0x000fda0003f84270 */
[----:B------:R-:W-:Y:S05]  /*17660*/  @P4 BRA `(.L_x_1969) ;  /* 0x0000000000244947 */ /* 0x000fea0003800000 */
[----:B------:R-:W-:Y:S01]  /*17670*/  ULDC UR4, c[0x0][0x9e4] ;  /* 0x0002790000047ab9 */ /* 0x000fe20000000800 */
[----:B------:R-:W-:Y:S01]  /*17680*/  LOP3.LUT R189, RZ, R189, RZ, 0x33, !PT ;  /* 0x000000bdffbd7212 */ /* 0x000fe200078e33ff */
[----:B------:R-:W-:-:S05]  /*17690*/  IMAD.U32 R190, RZ, RZ, UR4 ;  /* 0x00000004ffbe7e24 */ /* 0x000fca000f8e00ff */
[----:B------:R-:W-:-:S13]  /*176a0*/  ISETP.NE.AND P4, PT, R190, 0x1, PT ;  /* 0x00000001be00780c */ /* 0x000fda0003f85270 */
[----:B------:R-:W0:Y:S02]  /*176b0*/  @P4 LDC.64 R2, c[0x0][0x9e8] ;  /* 0x00027a00ff024b82 */ /* 0x000e240000000a00 */
[----:B0-----:R-:W-:-:S05]  /*176c0*/  @P4 IMAD.HI.U32 R2, R189, R2, RZ ;  /* 0x00000002bd024227 */ /* 0x001fca00078e00ff */
[----:B------:R-:W-:-:S04]  /*176d0*/  @P4 SHF.R.U32.HI R189, RZ, R3, R2 ;  /* 0x00000003ffbd4219 */ /* 0x000fc80000011602 */
[----:B------:R-:W-:Y:S01]  /*176e0*/  LOP3.LUT R189, RZ, R189, RZ, 0x33, !PT ;  /* 0x000000bdffbd7212 */ /* 0x000fe200078e33ff */
[----:B------:R-:W-:Y:S06]  /*176f0*/  BRA `(.L_x_1970) ;  /* 0x0000000000187947 */ /* 0x000fec0003800000 */
.L_x_1969:
[----:B------:R-:W-:Y:S02]  /*17700*/  ULDC UR4, c[0x0][0x9e4] ;  /* 0x0002790000047ab9 */ /* 0x000fe40000000800 */
[----:B------:R-:W-:-:S05]  /*17710*/  IMAD.U32 R190, RZ, RZ, UR4 ;  /* 0x00000004ffbe7e24 */ /* 0x000fca000f8e00ff */
[----:B------:R-:W-:-:S13]  /*17720*/  ISETP.NE.AND P4, PT, R190, 0x1, PT ;  /* 0x00000001be00780c */ /* 0x000fda0003f85270 */
[----:B------:R-:W0:Y:S02]  /*17730*/  @P4 LDC.64 R2, c[0x0][0x9e8] ;  /* 0x00027a00ff024b82 */ /* 0x000e240000000a00 */
[----:B0-----:R-:W-:-:S05]  /*17740*/  @P4 IMAD.HI.U32 R2, R189, R2, RZ ;  /* 0x00000002bd024227 */ /* 0x001fca00078e00ff */
[----:B------:R-:W-:-:S07]  /*17750*/  @P4 SHF.R.U32.HI R189, RZ, R3, R2 ;  /* 0x00000003ffbd4219 */ /* 0x000fce0000011602 */
.L_x_1970:
[----:B------:R-:W-:Y:S05]  /*17760*/  BSYNC B2 ;  /* 0x0000000000027941 */ /* 0x000fea0003800000 */
.L_x_1968:
[----:B------:R-:W-:-:S04]  /*17770*/  IMAD R189, R189, R190, -R22 ;  /* 0x000000bebdbd7224 */ /* 0x000fc800078e0a16 */
[----:B------:R-:W-:-:S05]  /*17780*/  IMAD R189, R229, -0x2, R189 ;  /* 0xfffffffee5bd7824 */ /* 0x000fca00078e02bd */
[----:B------:R-:W-:Y:S02]  /*17790*/  VIMNMX R185, R185, R189, !PT ;  /* 0x000000bdb9b97248 */ /* 0x000fe40007fe0100 */
[----:B------:R-:W-:-:S07]  /*177a0*/  VIADDMNMX R186, R189, R190, R186, PT ;  /* 0x000000bebdba7246 */ /* 0x000fce00038001ba */
.L_x_1967:
        /* <DEDUP_REMOVED lines=66> */
.L_x_1973:
[----:B------:R-:W-:Y:S02]  /*17bd0*/  ULDC UR4, c[0x0][0x9e4] ;  /* 0x0002790000047ab9 */ /* 0x000fe40000000800 */
[----:B------:R-:W-:-:S05]  /*17be0*/  IMAD.U32 R165, RZ, RZ, UR4 ;  /* 0x00000004ffa57e24 */ /* 0x000fca000f8e00ff */
[----:B------:R-:W-:-:S13]  /*17bf0*/  ISETP.NE.AND P5, PT, R165, 0x1, PT ;  /* 0x00000001a500780c */ /* 0x000fda0003fa5270 */
[----:B------:R-:W0:Y:S02]  /*17c00*/  @P5 LDC.64 R2, c[0x0][0x9e8] ;  /* 0x00027a00ff025b82 */ /* 0x000e240000000a00 */
[----:B0-----:R-:W-:-:S05]  /*17c10*/  @P5 IMAD.HI.U32 R2, R184, R2, RZ ;  /* 0x00000002b8025227 */ /* 0x001fca00078e00ff */
[----:B------:R-:W-:-:S07]  /*17c20*/  @P5 SHF.R.U32.HI R184, RZ, R3, R2 ;  /* 0x00000003ffb85219 */ /* 0x000fce0000011602 */
.L_x_1974:
[----:B------:R-:W-:Y:S05]  /*17c30*/  BSYNC B2 ;  /* 0x0000000000027941 */ /* 0x000fea0003800000 */
.L_x_1972:
[----:B------:R-:W-:-:S04]  /*17c40*/  IMAD R22, R184, R165, -R22 ;  /* 0x000000a5b8167224 */ /* 0x000fc800078e0a16 */
[----:B------:R-:W-:-:S05]  /*17c50*/  IMAD R22, R229, -0x2, R22 ;  /* 0xfffffffee5167824 */ /* 0x000fca00078e0216 */
[----:B------:R-:W-:Y:S02]  /*17c60*/  VIMNMX R188, R188, R22, !PT ;  /* 0x00000016bcbc7248 */ /* 0x000fe40007fe0100 */
[----:B------:R-:W-:-:S07]  /*17c70*/  VIADDMNMX R187, R22, R165, R187, PT ;  /* 0x000000a516bb7246 */ /* 0x000fce00038001bb */
.L_x_1971:
[----:B------:R-:W-:Y:S01]  /*17c80*/  @!P1 VIADD R0, R0, 0x30860 ;  /* 0x0003086000009836 */ /* 0x000fe20000000000 */
[----:B------:R-:W2:Y:S01]  /*17c90*/  LDL R219, [R1+0x1c] ;  /* 0x00001c0001db7983 */ /* 0x000ea20000100800 */
[----:B------:R-:W-:Y:S02]  /*17ca0*/  ULDC UR4, c[0x0][0x988] ;  /* 0x0002620000047ab9 */ /* 0x000fe40000000800 */
[----:B------:R-:W-:Y:S01]  /*17cb0*/  IMAD.U32 R3, RZ, RZ, UR4 ;  /* 0x00000004ff037e24 */ /* 0x000fe2000f8e00ff */
[----:B------:R-:W-:-:S04]  /*17cc0*/  @!P1 PRMT R0, RZ, 0x654, R0 ;  /* 0x00000654ff009816 */ /* 0x000fc80000000000 */
[----:B------:R0:W-:Y:S02]  /*17cd0*/  @!P1 SYNCS.ARRIVE.TRANS64.RED.A1T0 RZ, [R0+URZ], RZ ;  /* 0x000000ff00ff99a7 */ /* 0x0001e4000810043f */
[----:B0-----:R-:W-:-:S04]  /*17ce0*/  FMNMX.FTZ R0, R152, R5, !PT ;  /* 0x0000000598007209 */ /* 0x001fc80007810000 */
        /* <DEDUP_REMOVED lines=18> */
[----:B0-----:R-:W-:-:S04]  /*17e10*/  FMNMX.FTZ R165, R2, R165, !PT ;  /* 0x000000a502a57209 */ /* 0x001fc80007810000 */
[C---:B------:R-:W-:Y:S01]  /*17e20*/  FSETP.NEU.FTZ.AND P5, PT, R165.reuse, -INF , PT ;  /* 0xff800000a500780b */ /* 0x040fe20003fbd000 */
[----:B------:R-:W-:-:S03]  /*17e30*/  FMUL.FTZ R0, R165, R3 ;  /* 0x00000003a5007220 */ /* 0x000fc60000410000 */
[----:B------:R-:W-:Y:S02]  /*17e40*/  FSEL R2, R165, RZ, P5 ;  /* 0x000000ffa5027208 */ /* 0x000fe40002800000 */
[----:B------:R-:W-:Y:S02]  /*17e50*/  FSEL R0, R0, RZ, P5 ;  /* 0x000000ff00007208 */ /* 0x000fe40002800000 */
[----:B------:R-:W-:Y:S01]  /*17e60*/  ISETP.GT.AND P5, PT, R188, 0x1, P4 ;  /* 0x00000001bc00780c */ /* 0x000fe200027a4270 */
[----:B------:R-:W-:Y:S02]  /*17e70*/  FADD.FTZ R2, -R2, R5 ;  /* 0x0000000502027221 */ /* 0x000fe40000010100 */
[-CC-:B------:R-:W-:Y:S01]  /*17e80*/  FFMA.FTZ R152, R152, R3.reuse, -R0.reuse ;  /* 0x0000000398987223 */ /* 0x180fe20000010800 */
[----:B------:R-:W-:Y:S01]  /*17e90*/  ISETP.LT.OR P6, PT, R187, 0x2, P5 ;  /* 0x00000002bb00780c */ /* 0x000fe20002fc1670 */
[-CC-:B------:R-:W-:Y:S01]  /*17ea0*/  FFMA.FTZ R153, R153, R3.reuse, -R0.reuse ;  /* 0x0000000399997223 */ /* 0x180fe20000010800 */
[----:B------:R-:W-:Y:S01]  /*17eb0*/  ISETP.GT.AND P5, PT, R188, 0x8, P4 ;  /* 0x00000008bc00780c */ /* 0x000fe200027a4270 */
[-C--:B------:R-:W-:Y:S01]  /*17ec0*/  FMUL.FTZ R2, R2, R3.reuse ;  /* 0x0000000302027220 */ /* 0x080fe20000410000 */
[----:B------:R-:W-:Y:S01]  /*17ed0*/  FSEL R155, R155, -INF , !P6 ;  /* 0xff8000009b9b7808 */ /* 0x000fe20007000000 */
[-CC-:B------:R-:W-:Y:S01]  /*17ee0*/  FFMA.FTZ R156, R156, R3.reuse, -R0.reuse ;  /* 0x000000039c9c7223 */ /* 0x180fe20000010800 */
[----:B------:R-:W-:Y:S01]  /*17ef0*/  ISETP.GT.AND P6, PT, R188, 0x9, P4 ;  /* 0x00000009bc00780c */ /* 0x000fe200027c4270 */
[-CC-:B------:R-:W-:Y:S01]  /*17f00*/  FFMA.FTZ R157, R157, R3.reuse, -R0.reuse ;  /* 0x000000039d9d7223 */ /* 0x180fe20000010800 */
[C---:B------:R-:W-:Y:S01]  /*17f10*/  ISETP.LT.OR P5, PT, R187.reuse, 0x9, P5 ;  /* 0x00000009bb00780c */ /* 0x040fe20002fa1670 */
[-CC-:B------:R-:W-:Y:S01]  /*17f20*/  FFMA.FTZ R160, R160, R3.reuse, -R0.reuse ;  /* 0x00000003a0a07223 */ /* 0x180fe20000010800 */
[----:B------:R-:W-:Y:S01]  /*17f30*/  ISETP.LT.OR P6, PT, R187, 0xa, P6 ;  /* 0x0000000abb00780c */ /* 0x000fe200037c1670 */
[-CC-:B------:R-:W-:Y:S01]  /*17f40*/  FFMA.FTZ R161, R161, R3.reuse, -R0.reuse ;  /* 0x00000003a1a17223 */ /* 0x180fe20000010800 */
[----:B------:R-:W-:Y:S01]  /*17f50*/  FSEL R158, R158, -INF , !P5 ;  /* 0xff8000009e9e7808 */ /* 0x000fe20006800000 */
[-CC-:B------:R-:W-:Y:S01]  /*17f60*/  FFMA.FTZ R164, R164, R3.reuse, -R0.reuse ;  /* 0x00000003a4a47223 */ /* 0x180fe20000010800 */
[----:B------:R-:W-:Y:S01]  /*17f70*/  FSEL R159, R159, -INF , !P6 ;  /* 0xff8000009f9f7808 */ /* 0x000fe20007000000 */
[-CC-:B------:R-:W-:Y:S01]  /*17f80*/  FFMA.FTZ R189, R189, R3.reuse, -R0.reuse ;  /* 0x00000003bdbd7223 */ /* 0x180fe20000010800 */
[----:B------:R-:W-:Y:S01]  /*17f90*/  ISETP.GT.AND P6, PT, R188, 0x11, P4 ;  /* 0x00000011bc00780c */ /* 0x000fe200027c4270 */
        /* <DEDUP_REMOVED lines=9> */
[----:B------:R-:W-:Y:S01]  /*18030*/  ISETP.GT.AND P6, PT, R188, 0x19, P4 ;  /* 0x00000019bc00780c */ /* 0x000fe200027c4270 */
[-CC-:B------:R-:W-:Y:S01]  /*18040*/  FFMA.FTZ R177, R177, R3.reuse, -R0.reuse ;  /* 0x00000003b1b17223 */ /* 0x180fe20000010800 */
[----:B------:R-:W-:Y:S01]  /*18050*/  FSEL R162, R162, -INF , !P5 ;  /* 0xff800000a2a27808 */ /* 0x000fe20006800000 */
[-CC-:B------:R-:W-:Y:S01]  /*18060*/  FFMA.FTZ R180, R180, R3.reuse, -R0.reuse ;  /* 0x00000003b4b47223 */ /* 0x180fe20000010800 */
[----:B------:R-:W-:Y:S01]  /*18070*/  ISETP.LT.OR P6, PT, R187, 0x1a, P6 ;  /* 0x0000001abb00780c */ /* 0x000fe200037c1670 */
[----:B------:R-:W-:Y:S01]  /*18080*/  FFMA.FTZ R181, R181, R3, -R0 ;  /* 0x00000003b5b57223 */ /* 0x000fe20000010800 */
[----:B------:R-:W-:Y:S01]  /*18090*/  ISETP.GT.AND P5, PT, R188, 0x18, P4 ;  /* 0x00000018bc00780c */ /* 0x000fe200027a4270 */
[----:B------:R-:W-:Y:S01]  /*180a0*/  MUFU.EX2 R152, R152 ;  /* 0x0000009800987308 */ /* 0x000fe20000000800 */
[----:B------:R-:W-:-:S02]  /*180b0*/  FSEL R167, R167, -INF , !P6 ;  /* 0xff800000a7a77808 */ /* 0x000fc40007000000 */
[----:B------:R-:W-:Y:S02]  /*180c0*/  ISETP.GT.AND P6, PT, R188, 0x21, P4 ;  /* 0x00000021bc00780c */ /* 0x000fe400027c4270 */
[C---:B------:R-:W-:Y:S02]  /*180d0*/  ISETP.LT.OR P5, PT, R187.reuse, 0x19, P5 ;  /* 0x00000019bb00780c */ /* 0x040fe40002fa1670 */
[----:B------:R-:W-:Y:S01]  /*180e0*/  ISETP.LT.OR P6, PT, R187, 0x22, P6 ;  /* 0x00000022bb00780c */ /* 0x000fe200037c1670 */
[----:B------:R-:W0:Y:S01]  /*180f0*/  MUFU.EX2 R0, R2 ;  /* 0x0000000200007308 */ /* 0x000e220000000800 */
[----:B------:R-:W-:Y:S02]  /*18100*/  FSEL R166, R166, -INF , !P5 ;  /* 0xff800000a6a67808 */ /* 0x000fe40006800000 */
[----:B------:R-:W-:Y:S02]  /*18110*/  FSEL R171, R171, -INF , !P6 ;  /* 0xff800000abab7808 */ /* 0x000fe40007000000 */
[----:B------:R-:W-:-:S02]  /*18120*/  ISETP.GT.AND P6, PT, R188, 0x29, P4 ;  /* 0x00000029bc00780c */ /* 0x000fc400027c4270 */
[C---:B------:R-:W-:Y:S01]  /*18130*/  ISETP.GT.AND P5, PT, R188.reuse, 0x20, P4 ;  /* 0x00000020bc00780c */ /* 0x040fe200027a4270 */
[----:B------:R-:W1:Y:S01]  /*18140*/  MUFU.EX2 R153, R153 ;  /* 0x0000009900997308 */ /* 0x000e620000000800 */
[C---:B------:R-:W-:Y:S02]  /*18150*/  ISETP.LT.OR P6, PT, R187.reuse, 0x2a, P6 ;  /* 0x0000002abb00780c */ /* 0x040fe400037c1670 */
[----:B------:R-:W-:Y:S02]  /*18160*/  ISETP.LT.OR P5, PT, R187, 0x21, P5 ;  /* 0x00000021bb00780c */ /* 0x000fe40002fa1670 */
[----:B------:R-:W-:Y:S02]  /*18170*/  FSEL R175, R175, -INF , !P6 ;  /* 0xff800000afaf7808 */ /* 0x000fe40007000000 */
[----:B------:R-:W-:Y:S01]  /*18180*/  ISETP.GT.AND P6, PT, R188, RZ, P4 ;  /* 0x000000ffbc00720c */ /* 0x000fe200027c4270 */
[----:B------:R-:W3:Y:S01]  /*18190*/  MUFU.EX2 R156, R156 ;  /* 0x0000009c009c7308 */ /* 0x000ee20000000800 */
[----:B------:R-:W-:Y:S01]  /*181a0*/  FSEL R170, R170, -INF , !P5 ;  /* 0xff800000aaaa7808 */ /* 0x000fe20006800000 */
[----:B0-----:R-:W-:Y:S01]  /*181b0*/  FFMA.FTZ R2, R0, R228, R152 ;  /* 0x000000e400027223 */ /* 0x001fe20000010098 */
[----:B------:R-:W-:-:S02]  /*181c0*/  ISETP.LT.OR P6, PT, R187, 0x1, P6 ;  /* 0x00000001bb00780c */ /* 0x000fc400037c1670 */
[----:B------:R-:W-:Y:S02]  /*181d0*/  ISETP.GT.AND P5, PT, R188, 0x28, P4 ;  /* 0x00000028bc00780c */ /* 0x000fe400027a4270 */
[----:B------:R-:W-:Y:S01]  /*181e0*/  FSEL R154, R154, -INF , !P6 ;  /* 0xff8000009a9a7808 */ /* 0x000fe20007000000 */
[----:B------:R-:W0:Y:S01]  /*181f0*/  MUFU.EX2 R157, R157 ;  /* 0x0000009d009d7308 */ /* 0x000e220000000800 */
[----:B------:R-:W-:Y:S01]  /*18200*/  ISETP.LT.OR P5, PT, R187, 0x29, P5 ;  /* 0x00000029bb00780c */ /* 0x000fe20002fa1670 */
[----:B-1----:R-:W-:Y:S01]  /*18210*/  FADD.FTZ R2, R153, R2 ;  /* 0x0000000299027221 */ /* 0x002fe20000010000 */
[----:B------:R-:W-:Y:S02]  /*18220*/  FMNMX.FTZ R5, R154, R4, !PT ;  /* 0x000000049a057209 */ /* 0x000fe40007810000 */
[----:B------:R-:W-:Y:S02]  /*18230*/  FSEL R174, R174, -INF , !P5 ;  /* 0xff800000aeae7808 */ /* 0x000fe40006800000 */
[----:B------:R-:W-:Y:S01]  /*18240*/  FMNMX.FTZ R5, R155, R5, !PT ;  /* 0x000000059b057209 */ /* 0x000fe20007810000 */
[----:B------:R-:W1:Y:S01]  /*18250*/  MUFU.EX2 R160, R160 ;  /* 0x000000a000a07308 */ /* 0x000e620000000800 */
[----:B------:R-:W-:Y:S01]  /*18260*/  ISETP.GT.AND P5, PT, R188, 0x30, P4 ;  /* 0x00000030bc00780c */ /* 0x000fe200027a4270 */
[----:B---3--:R-:W-:Y:S01]  /*18270*/  FADD.FTZ R2, R156, R2 ;  /* 0x000000029c027221 */ /* 0x008fe20000010000 */
[----:B------:R-:W-:-:S02]  /*18280*/  FMNMX.FTZ R5, R158, R5, !PT ;  /* 0x000000059e057209 */ /* 0x000fc40007810000 */
[----:B------:R-:W-:Y:S02]  /*18290*/  ISETP.LT.OR P5, PT, R187, 0x31, P5 ;  /* 0x00000031bb00780c */ /* 0x000fe40002fa1670 */
[----:B------:R-:W-:Y:S01]  /*182a0*/  FMNMX.FTZ R5, R159, R5, !PT ;  /* 0x000000059f057209 */ /* 0x000fe20007810000 */
[----:B------:R-:W3:Y:S01]  /*182b0*/  MUFU.EX2 R161, R161 ;  /* 0x000000a100a17308 */ /* 0x000ee20000000800 */
[----:B------:R-:W-:Y:S01]  /*182c0*/  FSEL R178, R178, -INF , !P5 ;  /* 0xff800000b2b27808 */ /* 0x000fe20006800000 */
[----:B0-----:R-:W-:Y:S01]  /*182d0*/  FADD.FTZ R2, R157, R2 ;  /* 0x000000029d027221 */ /* 0x001fe20000010000 */
[----:B------:R-:W-:Y:S02]  /*182e0*/  FMNMX.FTZ R5, R162, R5, !PT ;  /* 0x00000005a2057209 */ /* 0x000fe40007810000 */
[C---:B------:R-:W-:Y:S02]  /*182f0*/  ISETP.GT.AND P5, PT, R188.reuse, 0x31, P4 ;  /* 0x00000031bc00780c */ /* 0x040fe400027a4270 */
[----:B------:R-:W-:Y:S01]  /*18300*/  FMNMX.FTZ R5, R163, R5, !PT ;  /* 0x00000005a3057209 */ /* 0x000fe20007810000 */
[----:B------:R-:W-:Y:S01]  /*18310*/  MUFU.EX2 R164, R164 ;  /* 0x000000a400a47308 */ /* 0x000fe20000000800 */
[----:B------:R-:W-:Y:S01]  /*18320*/  ISETP.GT.AND P6, PT, R188, 0x38, P4 ;  /* 0x00000038bc00780c */ /* 0x000fe200027c4270 */
[----:B-1----:R-:W-:Y:S01]  /*18330*/  FADD.FTZ R2, R160, R2 ;  /* 0x00000002a0027221 */ /* 0x002fe20000010000 */
[----:B------:R-:W-:-:S02]  /*18340*/  FMNMX.FTZ R5, R166, R5, !PT ;  /* 0x00000005a6057209 */ /* 0x000fc40007810000 */
[----:B------:R-:W-:Y:S02]  /*18350*/  ISETP.LT.OR P5, PT, R187, 0x32, P5 ;  /* 0x00000032bb00780c */ /* 0x000fe40002fa1670 */
[----:B------:R-:W-:Y:S01]  /*18360*/  FMNMX.FTZ R5, R167, R5, !PT ;  /* 0x00000005a7057209 */ /* 0x000fe20007810000 */
[----:B------:R-:W0:Y:S01]  /*18370*/  MUFU.EX2 R189, R189 ;  /* 0x000000bd00bd7308 */ /* 0x000e220000000800 */
[----:B------:R-:W-:Y:S01]  /*18380*/  ISETP.GT.AND P4, PT, R188, 0x39, P4 ;  /* 0x00000039bc00780c */ /* 0x000fe20002784270 */
[----:B---3--:R-:W-:Y:S01]  /*18390*/  FADD.FTZ R2, R161, R2 ;  /* 0x00000002a1027221 */ /* 0x008fe20000010000 */
[----:B------:R-:W-:Y:S02]  /*183a0*/  FMNMX.FTZ R5, R170, R5, !PT ;  /* 0x00000005aa057209 */ /* 0x000fe40007810000 */
[----:B------:R-:W-:Y:S02]  /*183b0*/  ISETP.LT.OR P6, PT, R187, 0x39, P6 ;  /* 0x00000039bb00780c */ /* 0x000fe400037c1670 */
[----:B------:R-:W-:Y:S01]  /*183c0*/  FMNMX.FTZ R5, R171, R5, !PT ;  /* 0x00000005ab057209 */ /* 0x000fe20007810000 */
[----:B------:R-:W-:Y:S01]  /*183d0*/  MUFU.EX2 R168, R168 ;  /* 0x000000a800a87308 */ /* 0x000fe20000000800 */
[----:B------:R-:W-:-:S02]  /*183e0*/  FSEL R179, R179, -INF , !P5 ;  /* 0xff800000b3b37808 */ /* 0x000fc40006800000 */
[----:B------:R-:W-:Y:S02]  /*183f0*/  FMNMX.FTZ R5, R174, R5, !PT ;  /* 0x00000005ae057209 */ /* 0x000fe40007810000 */
[----:B------:R-:W-:Y:S02]  /*18400*/  ISETP.LT.OR P4, PT, R187, 0x3a, P4 ;  /* 0x0000003abb00780c */ /* 0x000fe40002781670 */
[----:B------:R-:W-:Y:S01]  /*18410*/  FMNMX.FTZ R5, R175, R5, !PT ;  /* 0x00000005af057209 */ /* 0x000fe20007810000 */
[----:B------:R-:W1:Y:S01]  /*18420*/  MUFU.EX2 R169, R169 ;  /* 0x000000a900a97308 */ /* 0x000e620000000800 */
[----:B------:R-:W-:Y:S02]  /*18430*/  FSEL R182, R182, -INF , !P6 ;  /* 0xff800000b6b67808 */ /* 0x000fe40007000000 */
[----:B------:R-:W-:Y:S02]  /*18440*/  FMNMX.FTZ R5, R178, R5, !PT ;  /* 0x00000005b2057209 */ /* 0x000fe40007810000 */
[----:B------:R-:W-:-:S02]  /*18450*/  FSEL R183, R183, -INF , !P4 ;  /* 0xff800000b7b77808 */ /* 0x000fc40006000000 */
[----:B------:R-:W-:Y:S01]  /*18460*/  FMNMX.FTZ R5, R179, R5, !PT ;  /* 0x00000005b3057209 */ /* 0x000fe20007810000 */
[----:B------:R-:W-:Y:S01]  /*18470*/  MUFU.EX2 R172, R172 ;  /* 0x000000ac00ac7308 */ /* 0x000fe20000000800 */
[----:B------:R-:W-:Y:S02]  /*18480*/  F2FP.BF16.F32.PACK_AB R196, R153, R152 ;  /* 0x0000009899c4723e */ /* 0x000fe400000010ff */
[----:B------:R-:W-:Y:S02]  /*18490*/  FMNMX.FTZ R5, R182, R5, !PT ;  /* 0x00000005b6057209 */ /* 0x000fe40007810000 */
[----:B0-----:R-:W-:Y:S02]  /*184a0*/  F2FP.BF16.F32.PACK_AB R194, R189, R164 ;  /* 0x000000a4bdc2723e */ /* 0x001fe400000010ff */
[----:B------:R-:W-:Y:S01]  /*184b0*/  FMNMX.FTZ R5, R183, R5, !PT ;  /* 0x00000005b7057209 */ /* 0x000fe20007810000 */
[----:B------:R-:W0:Y:S01]  /*184c0*/  MUFU.EX2 R173, R173 ;  /* 0x000000ad00ad7308 */ /* 0x000e220000000800 */
[----:B------:R-:W-:-:S02]  /*184d0*/  F2FP.BF16.F32.PACK_AB R198, R157, R156 ;  /* 0x0000009c9dc6723e */ /* 0x000fc400000010ff */
[----:B------:R-:W-:Y:S01]  /*184e0*/  F2FP.BF16.F32.PACK_AB R192, R161, R160 ;  /* 0x000000a0a1c0723e */ /* 0x000fe200000010ff */
[----:B------:R-:W3:Y:S01]  /*184f0*/  SHFL.BFLY PT, R22, R5, 0x2, 0x1f ;  /* 0x0c401f0005167f89 */ /* 0x000ee200000e0000 */
[----:B-1----:R-:W-:-:S03]  /*18500*/  F2FP.BF16.F32.PACK_AB R188, R169, R168 ;  /* 0x000000a8a9bc723e */ /* 0x002fc600000010ff */
[----:B------:R-:W-:Y:S08]  /*18510*/  MUFU.EX2 R176, R176 ;  /* 0x000000b000b07308 */ /* 0x000ff00000000800 */
[----:B------:R-:W1:Y:S01]  /*18520*/  MUFU.EX2 R177, R177 ;  /* 0x000000b100b17308 */ /* 0x000e620000000800 */
[----:B0-----:R-:W-:-:S07]  /*18530*/  F2FP.BF16.F32.PACK_AB R190, R173, R172 ;  /* 0x000000acadbe723e */ /* 0x001fce00000010ff */
[----:B------:R-:W-:Y:S01]  /*18540*/  MUFU.EX2 R180, R180 ;  /* 0x000000b400b47308 */ /* 0x000fe20000000800 */
[----:B---3--:R-:W-:-:S07]  /*18550*/  FMNMX.FTZ R5, R5, R22, !PT ;  /* 0x0000001605057209 */ /* 0x008fce0007810000 */
[----:B------:R-:W0:Y:S01]  /*18560*/  MUFU.EX2 R181, R181 ;  /* 0x000000b500b57308 */ /* 0x000e220000000800 */
[----:B------:R-:W3:Y:S01]  /*18570*/  SHFL.BFLY PT, R152, R5, 0x1, 0x1f ;  /* 0x0c201f0005987f89 */ /* 0x000ee200000e0000 */
[----:B-1----:R-:W-:Y:S02]  /*18580*/  F2FP.BF16.F32.PACK_AB R184, R177, R176 ;  /* 0x000000b0b1b8723e */ /* 0x002fe400000010ff */
[----:B0-----:R-:W-:Y:S02]  /*18590*/  F2FP.BF16.F32.PACK_AB R186, R181, R180 ;  /* 0x000000b4b5ba723e */ /* 0x001fe400000010ff */
[----:B---3--:R-:W-:-:S04]  /*185a0*/  FMNMX.FTZ R152, R5, R152, !PT ;  /* 0x0000009805987209 */ /* 0x008fc80007810000 */
[C---:B------:R-:W-:Y:S01]  /*185b0*/  FSETP.NEU.FTZ.AND P4, PT, R152.reuse, -INF , PT ;  /* 0xff8000009800780b */ /* 0x040fe20003f9d000 */
[----:B------:R-:W-:-:S03]  /*185c0*/  FMUL.FTZ R5, R152, R3 ;  /* 0x0000000398057220 */ /* 0x000fc60000410000 */
[----:B------:R-:W-:Y:S02]  /*185d0*/  FSEL R22, R152, RZ, P4 ;  /* 0x000000ff98167208 */ /* 0x000fe40002000000 */
[----:B------:R-:W-:Y:S02]  /*185e0*/  FSEL R5, R5, RZ, P4 ;  /* 0x000000ff05057208 */ /* 0x000fe40002000000 */
[----:B--2---:R-:W-:Y:S01]  /*185f0*/  ISETP.GT.AND P4, PT, R23, R219, PT ;  /* 0x000000db1700720c */ /* 0x004fe20003f84270 */
[----:B------:R-:W-:Y:S01]  /*18600*/  FADD.FTZ R22, -R22, R4 ;  /* 0x0000000416167221 */ /* 0x000fe20000010100 */
[----:B------:R-:W-:Y:S01]  /*18610*/  FADD.FTZ R4, R164, R2 ;  /* 0x00000002a4047221 */ /* 0x000fe20000010000 */
[-CC-:B------:R-:W-:Y:S01]  /*18620*/  FFMA.FTZ R154, R154, R3.reuse, -R5.reuse ;  /* 0x000000039a9a7223 */ /* 0x180fe20000010805 */
[-CC-:B------:R-:W-:Y:S01]  /*18630*/  FFMA.FTZ R155, R155, R3.reuse, -R5.reuse ;  /* 0x000000039b9b7223 */ /* 0x180fe20000010805 */
[-C--:B------:R-:W-:Y:S01]  /*18640*/  FMUL.FTZ R22, R22, R3.reuse ;  /* 0x0000000316167220 */ /* 0x080fe20000410000 */
[-CC-:B------:R-:W-:Y:S01]  /*18650*/  FFMA.FTZ R158, R158, R3.reuse, -R5.reuse ;  /* 0x000000039e9e7223 */ /* 0x180fe20000010805 */
[-CC-:B------:R-:W-:Y:S01]  /*18660*/  FFMA.FTZ R159, R159, R3.reuse, -R5.reuse ;  /* 0x000000039f9f7223 */ /* 0x180fe20000010805 */
[-CC-:B------:R-:W-:Y:S01]  /*18670*/  FFMA.FTZ R162, R162, R3.reuse, -R5.reuse ;  /* 0x00000003a2a27223 */ /* 0x180fe20000010805 */
[----:B------:R-:W-:Y:S01]  /*18680*/  MUFU.EX2 R154, R154 ;  /* 0x0000009a009a7308 */ /* 0x000fe20000000800 */
[-CC-:B------:R-:W-:Y:S01]  /*18690*/  FFMA.FTZ R163, R163, R3.reuse, -R5.reuse ;  /* 0x00000003a3a37223 */ /* 0x180fe20000010805 */
[-CC-:B------:R-:W-:Y:S01]  /*186a0*/  FFMA.FTZ R166, R166, R3.reuse, -R5.reuse ;  /* 0x00000003a6a67223 */ /* 0x180fe20000010805 */
[-CC-:B------:R-:W-:Y:S01]  /*186b0*/  FFMA.FTZ R167, R167, R3.reuse, -R5.reuse ;  /* 0x00000003a7a77223 */ /* 0x180fe20000010805 */
[-CC-:B------:R-:W-:Y:S01]  /*186c0*/  FFMA.FTZ R170, R170, R3.reuse, -R5.reuse ;  /* 0x00000003aaaa7223 */ /* 0x180fe20000010805 */
[-CC-:B------:R-:W-:Y:S01]  /*186d0*/  FFMA.FTZ R171, R171, R3.reuse, -R5.reuse ;  /* 0x00000003abab7223 */ /* 0x180fe20000010805 */
[-CC-:B------:R-:W-:Y:S01]  /*186e0*/  FFMA.FTZ R174, R174, R3.reuse, -R5.reuse ;  /* 0x00000003aeae7223 */ /* 0x180fe20000010805 */
[-CC-:B------:R-:W-:Y:S01]  /*186f0*/  FFMA.FTZ R175, R175, R3.reuse, -R5.reuse ;  /* 0x00000003afaf7223 */ /* 0x180fe20000010805 */
[----:B------:R0:W1:Y:S01]  /*18700*/  MUFU.EX2 R2, R22 ;  /* 0x0000001600027308 */ /* 0x0000620000000800 */
[-CC-:B------:R-:W-:Y:S01]  /*18710*/  FFMA.FTZ R178, R178, R3.reuse, -R5.reuse ;  /* 0x00000003b2b27223 */ /* 0x180fe20000010805 */
[----:B------:R-:W-:Y:S01]  /*18720*/  FADD.FTZ R4, R189, R4 ;  /* 0x00000004bd047221 */ /* 0x000fe20000010000 */
[-CC-:B------:R-:W-:Y:S01]  /*18730*/  FFMA.FTZ R179, R179, R3.reuse, -R5.reuse ;  /* 0x00000003b3b37223 */ /* 0x180fe20000010805 */
[-CC-:B------:R-:W-:Y:S01]  /*18740*/  FFMA.FTZ R182, R182, R3.reuse, -R5.reuse ;  /* 0x00000003b6b67223 */ /* 0x180fe20000010805 */
[----:B------:R-:W-:Y:S01]  /*18750*/  FFMA.FTZ R5, R183, R3, -R5 ;  /* 0x00000003b7057223 */ /* 0x000fe20000010805 */
[----:B------:R-:W-:Y:S01]  /*18760*/  FADD.FTZ R4, R168, R4 ;  /* 0x00000004a8047221 */ /* 0x000fe20000010000 */
[----:B------:R-:W-:Y:S01]  /*18770*/  VIADD R23, R23, 0xffffffff ;  /* 0xffffffff17177836 */ /* 0x000fe20000000000 */
[----:B------:R-:W2:Y:S01]  /*18780*/  MUFU.EX2 R155, R155 ;  /* 0x0000009b009b7308 */ /* 0x000ea20000000800 */
[----:B------:R-:W-:-:S02]  /*18790*/  IMAD.MOV.U32 R219, RZ, RZ, R230 ;  /* 0x000000ffffdb7224 */ /* 0x000fc400078e00e6 */
[----:B------:R-:W-:Y:S01]  /*187a0*/  FADD.FTZ R4, R169, R4 ;  /* 0x00000004a9047221 */ /* 0x000fe20000010000 */
[----:B0-----:R-:W-:-:S03]  /*187b0*/  IMAD.MOV.U32 R22, RZ, RZ, R231 ;  /* 0x000000ffff167224 */ /* 0x001fc600078e00e7 */
[----:B------:R-:W-:Y:S01]  /*187c0*/  FADD.FTZ R4, R172, R4 ;  /* 0x00000004ac047221 */ /* 0x000fe20000010000 */
[----:B------:R-:W0:Y:S01]  /*187d0*/  MUFU.EX2 R158, R158 ;  /* 0x0000009e009e7308 */ /* 0x000e220000000800 */
[----:B-1----:R-:W-:Y:S02]  /*187e0*/  FFMA.FTZ R227, R2, R227, R154 ;  /* 0x000000e302e37223 */ /* 0x002fe4000001009a */
[----:B------:R-:W-:-:S04]  /*187f0*/  FADD.FTZ R4, R173, R4 ;  /* 0x00000004ad047221 */ /* 0x000fc80000010000 */
[----:B------:R-:W-:Y:S01]  /*18800*/  FADD.FTZ R4, R176, R4 ;  /* 0x00000004b0047221 */ /* 0x000fe20000010000 */
[----:B------:R-:W1:Y:S01]  /*18810*/  MUFU.EX2 R159, R159 ;  /* 0x0000009f009f7308 */ /* 0x000e620000000800 */
[----:B--2---:R-:W-:Y:S02]  /*18820*/  FADD.FTZ R227, R155, R227 ;  /* 0x000000e39be37221 */ /* 0x004fe40000010000 */
[----:B------:R-:W-:Y:S01]  /*18830*/  FADD.FTZ R4, R177, R4 ;  /* 0x00000004b1047221 */ /* 0x000fe20000010000 */
[----:B------:R-:W-:-:S03]  /*18840*/  F2FP.BF16.F32.PACK_AB R197, R155, R154 ;  /* 0x0000009a9bc5723e */ /* 0x000fc600000010ff */
[----:B------:R-:W-:Y:S01]  /*18850*/  FADD.FTZ R4, R180, R4 ;  /* 0x00000004b4047221 */ /* 0x000fe20000010000 */
[----:B------:R-:W2:Y:S01]  /*18860*/  MUFU.EX2 R162, R162 ;  /* 0x000000a200a27308 */ /* 0x000ea20000000800 */
[----:B0-----:R-:W-:Y:S02]  /*18870*/  FADD.FTZ R227, R158, R227 ;  /* 0x000000e39ee37221 */ /* 0x001fe40000010000 */
[----:B------:R-:W-:Y:S01]  /*18880*/  FADD.FTZ R228, R181, R4 ;  /* 0x00000004b5e47221 */ /* 0x000fe20000010000 */
[----:B------:R-:W-:-:S04]  /*18890*/  IMAD.MOV.U32 R4, RZ, RZ, R152 ;  /* 0x000000ffff047224 */ /* 0x000fc800078e0098 */
[----:B------:R-:W0:Y:S01]  /*188a0*/  MUFU.EX2 R163, R163 ;  /* 0x000000a300a37308 */ /* 0x000e220000000800 */
[C---:B-1----:R-:W-:Y:S01]  /*188b0*/  FADD.FTZ R227, R159.reuse, R227 ;  /* 0x000000e39fe37221 */ /* 0x042fe20000010000 */
[----:B------:R-:W-:-:S06]  /*188c0*/  F2FP.BF16.F32.PACK_AB R199, R159, R158 ;  /* 0x0000009e9fc7723e */ /* 0x000fcc00000010ff */
        /* <DEDUP_REMOVED lines=24> */
[----:B------:R-:W-:-:S03]  /*18a50*/  F2FP.BF16.F32.PACK_AB R185, R179, R178 ;  /* 0x000000b2b3b9723e */ /* 0x000fc600000010ff */
[----:B0-----:R-:W-:-:S04]  /*18a60*/  FADD.FTZ R227, R182, R227 ;  /* 0x000000e3b6e37221 */ /* 0x001fc80000010000 */
[C---:B-1----:R-:W-:Y:S01]  /*18a70*/  FADD.FTZ R227, R5.reuse, R227 ;  /* 0x000000e305e37221 */ /* 0x042fe20000010000 */
[----:B------:R-:W-:Y:S01]  /*18a80*/  F2FP.BF16.F32.PACK_AB R187, R5, R182 ;  /* 0x000000b605bb723e */ /* 0x000fe200000010ff */
[----:B------:R-:W-:Y:S01]  /*18a90*/  IMAD.MOV.U32 R5, RZ, RZ, R165 ;  /* 0x000000ffff057224 */ /* 0x000fe200078e00a5 */
[----:B------:R-:W-:Y:S06]  /*18aa0*/  @P4 BRA `(.L_x_1975) ;  /* 0xffffffd000f84947 */ /* 0x000fec000383ffff */
[----:B------:R-:W-:Y:S05]  /*18ab0*/  BSYNC B1 ;  /* 0x0000000000017941 */ /* 0x000fea0003800000 */
.L_x_1956:
[----:B------:R-:W-:Y:S02]  /*18ac0*/  IMAD.MOV.U32 R4, RZ, RZ, R152 ;  /* 0x000000ffff047224 */ /* 0x000fe400078e0098 */
[----:B------:R-:W-:Y:S02]  /*18ad0*/  IMAD.MOV.U32 R5, RZ, RZ, R165 ;  /* 0x000000ffff057224 */ /* 0x000fe400078e00a5 */
[----:B------:R-:W-:Y:S02]  /*18ae0*/  IMAD.MOV.U32 R22, RZ, RZ, R231 ;  /* 0x000000ffff167224 */ /* 0x000fe400078e00e7 */
[----:B------:R-:W-:-:S07]  /*18af0*/  IMAD.MOV.U32 R219, RZ, RZ, R230 ;  /* 0x000000ffffdb7224 */ /* 0x000fce00078e00e6 */
.L_x_1955:
[----:B------:R-:W-:Y:S05]  /*18b00*/  BSYNC B0 ;  /* 0x0000000000007941 */ /* 0x000fea0003800000 */
.L_x_1954:
[----:B------:R-:W2:Y:S01]  /*18b10*/  LDL R153, [R1+0x2c] ;  /* 0x00002c0001997983 */ /* 0x000ea20000100800 */
[----:B------:R-:W0:Y:S08]  /*18b20*/  LDC R152, c[0x0][0x448] ;  /* 0x00011200ff987b82 */ /* 0x000e300000000800 */
[----:B------:R-:W1:Y:S01]  /*18b30*/  LDC R155, c[0x0][0x9e4] ;  /* 0x00027900ff9b7b82 */ /* 0x000e620000000800 */
[----:B0-----:R-:W-:-:S02]  /*18b40*/  ISETP.NE.AND P5, PT, R152, 0x1, PT ;  /* 0x000000019800780c */ /* 0x001fc40003fa5270 */
[----:B-1----:R-:W-:-:S11]  /*18b50*/  ISETP.GE.AND P6, PT, R155, 0x1, PT ;  /* 0x000000019b00780c */ /* 0x002fd60003fc6270 */
[----:B------:R-:W0:Y:S08]  /*18b60*/  @P5 LDC R154, c[0x0][0x44c] ;  /* 0x00011300ff9a5b82 */ /* 0x000e300000000800 */
[----:B------:R-:W1:Y:S01]  /*18b70*/  @P5 LDC R152, c[0x0][0x450] ;  /* 0x00011400ff985b82 */ /* 0x000e620000000800 */
[----:B--2---:R-:W-:-:S04]  /*18b80*/  VIADD R153, R153, 0x7f ;  /* 0x0000007f99997836 */ /* 0x004fc80000000000 */
[----:B0-----:R-:W-:-:S05]  /*18b90*/  @P5 IMAD.HI.U32 R154, R153, R154, RZ ;  /* 0x0000009a999a5227 */ /* 0x001fca00078e00ff */
[----:B-1----:R-:W-:Y:S02]  /*18ba0*/  @P5 SHF.R.U32.HI R153, RZ, R152, R154 ;  /* 0x00000098ff995219 */ /* 0x002fe4000001169a */
[----:B------:R-:W-:-:S05]  /*18bb0*/  IADD3 R152, R221, 0x1, -R220 ;  /* 0x00000001dd987810 */ /* 0x000fca0007ffe8dc */
[----:B------:R-:W-:-:S04]  /*18bc0*/  IMAD.IADD R153, R152, 0x1, R153 ;  /* 0x0000000198997824 */ /* 0x000fc800078e0299 */
[----:B------:R-:W-:Y:S01]  /*18bd0*/  IMAD.IADD R232, R153, 0x1, -R232 ;  /* 0x0000000199e87824 */ /* 0x000fe200078e0ae8 */
[----:B------:R-:W-:Y:S06]  /*18be0*/  @!P6 BRA `(.L_x_1976) ;  /* 0x000000000048e947 */ /* 0x000fec0003800000 */
[----:B------:R-:W-:Y:S01]  /*18bf0*/  IMAD.MOV.U32 R154, RZ, RZ, R153 ;  /* 0x000000ffff9a7224 */ /* 0x000fe200078e0099 */
[----:B------:R-:W-:Y:S04]  /*18c00*/  BSSY B0, `(.L_x_1977) ;  /* 0x000000e000007945 */ /* 0x000fe80003800000 */
        /* <DEDUP_REMOVED lines=9> */
.L_x_1978:
[----:B------:R-:W-:-:S13]  /*18ca0*/  ISETP.NE.AND P2, PT, R155, 0x1, PT ;  /* 0x000000019b00780c */ /* 0x000fda0003f45270 */
[----:B------:R-:W0:Y:S02]  /*18cb0*/  @P2 LDC.64 R152, c[0x0][0x9e8] ;  /* 0x00027a00ff982b82 */ /* 0x000e240000000a00 */
[----:B0-----:R-:W-:-:S05]  /*18cc0*/  @P2 IMAD.HI.U32 R152, R154, R152, RZ ;  /* 0x000000989a982227 */ /* 0x001fca00078e00ff */
[----:B------:R-:W-:-:S07]  /*18cd0*/  @P2 SHF.R.U32.HI R154, RZ, R153, R152 ;  /* 0x00000099ff9a2219 */ /* 0x000fce0000011698 */
.L_x_1979:
[----:B------:R-:W-:Y:S05]  /*18ce0*/  BSYNC B0 ;  /* 0x0000000000007941 */ /* 0x000fea0003800000 */
.L_x_1977:
[----:B------:R-:W-:-:S05]  /*18cf0*/  IMAD R154, R154, R155, RZ ;  /* 0x0000009b9a9a7224 */ /* 0x000fca00078e02ff */
[----:B------:R-:W-:-:S07]  /*18d00*/  VIMNMX R232, R232, R154, !PT ;  /* 0x0000009ae8e87248 */ /* 0x000fce0007fe0100 */
.L_x_1976:
[----:B------:R-:W2:Y:S01]  /*18d10*/  LDL R153, [R1+0x4c] ;  /* 0x00004c0001997983 */ /* 0x000ea20000100800 */
[----:B------:R-:W-:Y:S01]  /*18d20*/  VIADD R232, R232, 0x3f ;  /* 0x0000003fe8e87836 */ /* 0x000fe20000000000 */
[----:B------:R-:W-:Y:S04]  /*18d30*/  BSSY B0, `(.L_x_1980) ;  /* 0x0000222000007945 */ /* 0x000fe80003800000 */
[----:B------:R-:W-:-:S04]  /*18d40*/  SHF.R.S32.HI R152, RZ, 0x1f, R232 ;  /* 0x0000001fff987819 */ /* 0x000fc800000114e8 */
[----:B------:R-:W-:-:S04]  /*18d50*/  LEA.HI R152, R152, R232, RZ, 0x6 ;  /* 0x000000e898987211 */ /* 0x000fc800078f30ff */
[----:B------:R-:W-:-:S04]  /*18d60*/  SHF.R.S32.HI R152, RZ, 0x6, R152 ;  /* 0x00000006ff987819 */ /* 0x000fc80000011498 */
[----:B--2---:R-:W-:-:S04]  /*18d70*/  VIMNMX R153, R153, R152, !PT ;  /* 0x0000009899997248 */ /* 0x004fc80007fe0100 */
[----:B------:R-:W-:Y:S01]  /*18d80*/  ISETP.GE.AND P2, PT, R23, R153, PT ;  /* 0x000000991700720c */ /* 0x000fe20003f46270 */
[----:B------:R0:W-:-:S12]  /*18d90*/  STL [R1+0x34], R153 ;  /* 0x0000349901007387 */ /* 0x0001d80000100800 */
[----:B0-----:R-:W-:Y:S05]  /*18da0*/  @!P2 BRA `(.L_x_1981) ;  /* 0x000000200068a947 */ /* 0x001fea0003800000 */
[----:B------:R-:W-:Y:S01]  /*18db0*/  BSSY B1, `(.L_x_1982) ;  /* 0x0000218000017945 */ /* 0x000fe20003800000 */
[----:B------:R-:W-:Y:S02]  /*18dc0*/  IMAD.MOV.U32 R232, RZ, RZ, R23 ;  /* 0x000000ffffe87224 */ /* 0x000fe400078e0017 */
[----:B------:R-:W-:Y:S02]  /*18dd0*/  IMAD.MOV.U32 R231, RZ, RZ, R4 ;  /* 0x000000ffffe77224 */ /* 0x000fe400078e0004 */
[----:B------:R-:W-:Y:S02]  /*18de0*/  IMAD.MOV.U32 R230, RZ, RZ, R5 ;  /* 0x000000ffffe67224 */ /* 0x000fe400078e0005 */
[----:B------:R-:W-:Y:S02]  /*18df0*/  IMAD.MOV.U32 R23, RZ, RZ, R219 ;  /* 0x000000ffff177224 */ /* 0x000fe400078e00db */
[----:B------:R-:W-:-:S07]  /*18e00*/  IMAD.MOV.U32 R236, RZ, RZ, R22 ;  /* 0x000000ffffec7224 */ /* 0x000fce00078e0016 */
.L_x_1993:
[----:B------:R-:W-:-:S05]  /*18e10*/  VIADD R22, R236, 0x1 ;  /* 0x00000001ec167836 */ /* 0x000fca0000000000 */
[----:B------:R-:W-:-:S04]  /*18e20*/  ISETP.NE.AND P2, PT, R22, 0x2, PT ;  /* 0x000000021600780c */ /* 0x000fc80003f45270 */
[----:B------:R-:W-:Y:S02]  /*18e30*/  SEL R219, RZ, 0x1, P2 ;  /* 0x00000001ffdb7807 */ /* 0x000fe40001000000 */
[----:B------:R-:W-:Y:S02]  /*18e40*/  SEL R22, R22, RZ, P2 ;  /* 0x000000ff16167207 */ /* 0x000fe40001000000 */
[----:B------:R-:W-:Y:S01]  /*18e50*/  LOP3.LUT R219, R23, R219, RZ, 0x3c, !PT ;  /* 0x000000db17db7212 */ /* 0x000fe200078e3cff */
[----:B------:R-:W-:Y:S06]  /*18e60*/  @!P0 BRA `(.L_x_1983) ;  /* 0x0000000000048947 */ /* 0x000fec0003800000 */
[----:B------:R-:W-:Y:S01]  /*18e70*/  BPT.TRAP 0x1 ;  /* 0x000000040000795c */ /* 0x000fe20000300000 */
.L_x_1983:
[----:B------:R-:W-:Y:S01]  /*18e80*/  IMAD R5, R22, 0x8, R16 ;  /* 0x0000000816057824 */ /* 0x000fe200078e0210 */
[----:B------:R-:W-:-:S04]  /*18e90*/  SHF.L.U32 R153, R219, 0x1f, RZ ;  /* 0x0000001fdb997819 */ /* 0x000fc800000006ff */
[----:B------:R0:W1:Y:S01]  /*18ea0*/  SYNCS.PHASECHK.TRANS64.TRYWAIT P2, [R5+URZ+0x30830], R153 ;  /* 0x03083099050075a7 */ /* 0x000062000804017f */
[----:B------:R-:W-:Y:S05]  /*18eb0*/  @!P0 BRA `(.L_x_1984) ;  /* 0x0000000000048947 */ /* 0x000fea0003800000 */
[----:B------:R-:W-:Y:S01]  /*18ec0*/  BPT.TRAP 0x1 ;  /* 0x000000040000795c */ /* 0x000fe20000300000 */
.L_x_1984:
        /* <DEDUP_REMOVED lines=8> */
.L_x_1986:
[----:B------:R-:W-:Y:S05]  /*18f50*/  BSYNC B2 ;  /* 0x0000000000027941 */ /* 0x000fea0003800000 */
.L_x_1985:
[----:B------:R-:W-:Y:S01]  /*18f60*/  R2UR UR4, R152 ;  /* 0x00000000980472ca */ /* 0x000fe200000e0000 */
[----:B------:R-:W-:Y:S01]  /*18f70*/  IMAD.MOV.U32 R152, RZ, RZ, R3 ;  /* 0x000000ffff987224 */ /* 0x000fe200078e0003 */
[----:B------:R2:W-:Y:S01]  /*18f80*/  STL [R1+0xbc], R18 ;  /* 0x0000bc1201007387 */ /* 0x0005e20000100800 */
[----:B01----:R-:W-:Y:S01]  /*18f90*/  IMAD.MOV.U32 R153, RZ, RZ, 0x40000040 ;  /* 0x40000040ff997424 */ /* 0x003fe200078e00ff */
[----:B------:R-:W-:Y:S01]  /*18fa0*/  MOV R161, UR39 ;  /* 0x0000002700a17c02 */ /* 0x000fe20008000f00 */
[C---:B------:R-:W-:Y:S01]  /*18fb0*/  VIADD R154, R4.reuse, 0x6 ;  /* 0x00000006049a7836 */ /* 0x040fe20000000000 */
[----:B------:R0:W-:Y:S01]  /*18fc0*/  STL [R1+0xb8], R17 ;  /* 0x0000b81101007387 */ /* 0x0001e20000100800 */
[----:B------:R-:W-:Y:S01]  /*18fd0*/  VIADD R156, R4, 0x204 ;  /* 0x00000204049c7836 */ /* 0x000fe20000000000 */
[C---:B------:R-:W-:Y:S01]  /*18fe0*/  R2UR UR39, R153.reuse ;  /* 0x00000000992772ca */ /* 0x040fe200000e0000 */
[----:B------:R-:W-:Y:S01]  /*18ff0*/  IMAD.MOV.U32 R5, RZ, RZ, 0x40000040 ;  /* 0x40000040ff057424 */ /* 0x000fe200078e00ff */
[----:B------:R-:W-:Y:S01]  /*19000*/  R2UR UR5, R153 ;  /* 0x00000000990572ca */ /* 0x000fe200000e0000 */
[----:B------:R1:W-:Y:S01]  /*19010*/  STL [R1+0xb4], R16 ;  /* 0x0000b41001007387 */ /* 0x0003e20000100800 */
        /* <DEDUP_REMOVED lines=16> */
[----:B------:R-:W-:Y:S01]  /*19120*/  MOV R159, UR39 ;  /* 0x00000027009f7c02 */ /* 0x000fe20008000f00 */
[----:B------:R-:W-:Y:S01]  /*19130*/  UMOV UR39, UR5 ;  /* 0x0000000500277c82 */ /* 0x000fe20008000000 */
[----:B------:R-:W-:Y:S01]  /*19140*/  MOV R3, UR38 ;  /* 0x0000002600037c02 */ /* 0x000fe20008000f00 */
[----:B------:R-:W-:Y:S01]  /*19150*/  UMOV UR38, UR4 ;  /* 0x0000000400267c82 */ /* 0x000fe20008000000 */
[----:B------:R-:W-:Y:S01]  /*19160*/  R2UR UR30, R152 ;  /* 0x00000000981e72ca */ /* 0x000fe200000e0000 */
[----:B------:R-:W-:Y:S01]  /*19170*/  VIADD R152, R4, 0x600 ;  /* 0x0000060004987836 */ /* 0x000fe20000000000 */
[----:B0-----:R-:W-:Y:S01]  /*19180*/  MOV R17, UR37 ;  /* 0x0000002500117c02 */ /* 0x001fe20008000f00 */
[----:B------:R-:W-:Y:S01]  /*19190*/  IMAD.MOV.U32 R157, RZ, RZ, 0x40000040 ;  /* 0x40000040ff9d7424 */ /* 0x000fe200078e00ff */
[----:B-1----:R-:W-:Y:S01]  /*191a0*/  MOV R16, UR36 ;  /* 0x0000002400107c02 */ /* 0x002fe20008000f00 */
[-C--:B------:R-:W-:Y:S01]  /*191b0*/  FMUL.FTZ R24, R24, R0.reuse ;  /* 0x0000000018187220 */ /* 0x080fe20000410000 */
[----:B------:R-:W-:Y:S01]  /*191c0*/  MOV R158, UR39 ;  /* 0x00000027009e7c02 */ /* 0x000fe20008000f00 */
[-C--:B------:R-:W-:Y:S01]  /*191d0*/  FMUL.FTZ R25, R25, R0.reuse ;  /* 0x0000000019197220 */ /* 0x080fe20000410000 */
[----:B------:R-:W-:Y:S01]  /*191e0*/  MOV R160, UR38 ;  /* 0x0000002600a07c02 */ /* 0x000fe20008000f00 */
[-C--:B------:R-:W-:Y:S01]  /*191f0*/  FMUL.FTZ R28, R28, R0.reuse ;  /* 0x000000001c1c7220 */ /* 0x080fe20000410000 */
[----:B------:R-:W-:Y:S01]  /*19200*/  R2UR UR26, R154 ;  /* 0x000000009a1a72ca */ /* 0x000fe200000e0000 */
[----:B------:R-:W-:Y:S01]  /*19210*/  VIADD R154, R4, 0x604 ;  /* 0x00000604049a7836 */ /* 0x000fe20000000000 */
        /* <DEDUP_REMOVED lines=136> */
[----:B------:R-:W-:Y:S01]  /*19aa0*/  IMAD.MOV.U32 R4, RZ, RZ, R160 ;  /* 0x000000ffff047224 */ /* 0x000fe200078e00a0 */
[----:B------:R-:W-:Y:S01]  /*19ab0*/  R2UR UR11, R155 ;  /* 0x000000009b0b72ca */ /* 0x000fe200000e0000 */
[----:B------:R-:W-:Y:S01]  /*19ac0*/  IMAD.MOV.U32 R5, RZ, RZ, R159 ;  /* 0x000000ffff057224 */ /* 0x000fe200078e009f */
[----:B------:R-:W-:Y:S01]  /*19ad0*/  R2UR UR15, R157 ;  /* 0x000000009d0f72ca */ /* 0x000fe200000e0000 */
[----:B------:R-:W-:Y:S01]  /*19ae0*/  IMAD.MOV.U32 R2, RZ, RZ, R158 ;  /* 0x000000ffff027224 */ /* 0x000fe200078e009e */
[----:B------:R-:W-:-:S02]  /*19af0*/  R2UR UR19, R153 ;  /* 0x00000000991372ca */ /* 0x000fc400000e0000 */
[----:B------:R-:W-:Y:S02]  /*19b00*/  R2UR UR23, R157 ;  /* 0x000000009d1772ca */ /* 0x000fe400000e0000 */
[----:B------:R-:W-:Y:S02]  /*19b10*/  R2UR UR27, R155 ;  /* 0x000000009b1b72ca */ /* 0x000fe400000e0000 */
[----:B------:R-:W-:Y:S02]  /*19b20*/  R2UR UR31, R153 ;  /* 0x00000000991f72ca */ /* 0x000fe400000e0000 */
[----:B------:R-:W-:Y:S02]  /*19b30*/  R2UR UR35, R157 ;  /* 0x000000009d2372ca */ /* 0x000fe400000e0000 */
[----:B------:R-:W-:Y:S02]  /*19b40*/  R2UR UR43, R153 ;  /* 0x00000000992b72ca */ /* 0x000fe400000e0000 */
[----:B------:R-:W-:-:S02]  /*19b50*/  R2UR UR46, R156 ;  /* 0x000000009c2e72ca */ /* 0x000fc400000e0000 */
[----:B------:R-:W-:Y:S02]  /*19b60*/  R2UR UR47, R157 ;  /* 0x000000009d2f72ca */ /* 0x000fe400000e0000 */
[----:B------:R-:W-:Y:S02]  /*19b70*/  R2UR UR50, R154 ;  /* 0x000000009a3272ca */ /* 0x000fe400000e0000 */
[----:B------:R-:W-:Y:S02]  /*19b80*/  R2UR UR51, R155 ;  /* 0x000000009b3372ca */ /* 0x000fe400000e0000 */
[----:B------:R-:W-:Y:S02]  /*19b90*/  R2UR UR54, R152 ;  /* 0x00000000983672ca */ /* 0x000fe400000e0000 */
[----:B------:R-:W-:Y:S02]  /*19ba0*/  R2UR UR55, R153 ;  /* 0x00000000993772ca */ /* 0x000fe400000e0000 */
[----:B------:R-:W-:-:S06]  /*19bb0*/  WARPGROUP.ARRIVE ;  /* 0x00000000000079c5 */ /* 0x000fcc0000000000 */
[----:B------:R-:W-:Y:S01]  /*19bc0*/  HGMMA.64x64x16.F32.BF16 R152, gdesc[UR36], RZ, !UPT, gsb0 ;  /* 0x00e00000249879f0 */ /* 0x000fe2000c0018ff */
[----:B------:R-:W-:Y:S02]  /*19bd0*/  R2UR UR39, R2 ;  /* 0x00000000022772ca */ /* 0x000fe400000e0000 */
[----:B------:R-:W-:Y:S02]  /*19be0*/  R2UR UR38, R4 ;  /* 0x00000000042672ca */ /* 0x000fe400000e0000 */
        /* <DEDUP_REMOVED lines=33> */
[----:B------:R0:W5:Y:S01]  /*19e00*/  LDL.LU R18, [R1+0xbc] ;  /* 0x0000bc0001127983 */ /* 0x0001620000300800 */
[----:B------:R-:W-:Y:S02]  /*19e10*/  R2UR UR37, R17 ;  /* 0x00000000112572ca */ /* 0x000fe400000e0000 */
[----:B------:R-:W-:Y:S01]  /*19e20*/  R2UR UR36, R16 ;  /* 0x00000000102472ca */ /* 0x000fe200000e0000 */
[----:B------:R0:W5:Y:S01]  /*19e30*/  LDL.LU R17, [R1+0xb8] ;  /* 0x0000b80001117983 */ /* 0x0001620000300800 */
[----:B------:R-:W-:-:S02]  /*19e40*/  R2UR UR44, R12 ;  /* 0x000000000c2c72ca */ /* 0x000fc400000e0000 */
[----:B------:R-:W-:Y:S01]  /*19e50*/  R2UR UR45, R13 ;  /* 0x000000000d2d72ca */ /* 0x000fe200000e0000 */
[----:B------:R0:W5:Y:S01]  /*19e60*/  LDL.LU R16, [R1+0xb4] ;  /* 0x0000b40001107983 */ /* 0x0001620000300800 */
[----:B------:R-:W-:Y:S02]  /*19e70*/  R2UR UR48, R10 ;  /* 0x000000000a3072ca */ /* 0x000fe400000e0000 */
[----:B------:R-:W-:Y:S02]  /*19e80*/  R2UR UR49, R11 ;  /* 0x000000000b3172ca */ /* 0x000fe400000e0000 */
[----:B------:R-:W-:Y:S02]  /*19e90*/  R2UR UR52, R8 ;  /* 0x00000000083472ca */ /* 0x000fe400000e0000 */
[----:B------:R-:W-:Y:S02]  /*19ea0*/  R2UR UR53, R9 ;  /* 0x00000000093572ca */ /* 0x000fe400000e0000 */
[----:B------:R-:W-:Y:S01]  /*19eb0*/  R2UR UR39, R0 ;  /* 0x00000000002772ca */ /* 0x000fe200000e0000 */
[----:B------:R-:W-:-:S02]  /*19ec0*/  WARPGROUP.DEPBAR.LE gsb0, 0x0 ;  /* 0x00008000000079c5 */ /* 0x000fc40000010000 */
        /* <DEDUP_REMOVED lines=39> */
[----:B0-----:R-:W-:Y:S05]  /*1a140*/  @!P0 BRA `(.L_x_1988) ;  /* 0x0000000000048947 */ /* 0x001fea0003800000 */
[----:B------:R-:W-:Y:S01]  /*1a150*/  BPT.TRAP 0x1 ;  /* 0x000000040000795c */ /* 0x000fe20000300000 */
.L_x_1988:
[----:B------:R-:W-:Y:S01]  /*1a160*/  SHF.L.U32 R0, R23, 0x1f, RZ ;  /* 0x0000001f17007819 */ /* 0x000fe200000006ff */
[----:B-----5:R-:W-:-:S04]  /*1a170*/  IMAD R23, R236, 0x8, R16 ;  /* 0x00000008ec177824 */ /* 0x020fc800078e0210 */
[----:B------:R0:W1:Y:S01]  /*1a180*/  SYNCS.PHASECHK.TRANS64.TRYWAIT P2, [R23+URZ+0x30850], R0 ;  /* 0x03085000170075a7 */ /* 0x000062000804017f */
[----:B------:R-:W-:Y:S05]  /*1a190*/  @!P0 BRA `(.L_x_1989) ;  /* 0x0000000000048947 */ /* 0x000fea0003800000 */
[----:B------:R-:W-:Y:S01]  /*1a1a0*/  BPT.TRAP 0x1 ;  /* 0x000000040000795c */ /* 0x000fe20000300000 */
.L_x_1989:
[----:B------:R-:W-:Y:S04]  /*1a1b0*/  BSSY B2, `(.L_x_1990) ;  /* 0x0000004000027945 */ /* 0x000fe80003800000 */
[----:B-1----:R-:W-:Y:S05]  /*1a1c0*/  @P2 BRA `(.L_x_1991) ;  /* 0x0000000000082947 */ /* 0x002fea0003800000 */
[----:B------:R-:W1:Y:S02]  /*1a1d0*/  SYNCS.PHASECHK.TRANS64.TRYWAIT P2, [R23+URZ+0x30850], R0 ;  /* 0x03085000170075a7 */ /* 0x000e64000804017f */
[----:B-1----:R-:W-:Y:S05]  /*1a1e0*/  @!P2 BRA `(.L_x_1992) ;  /* 0x00000120009ca947 */ /* 0x002fea0003800000 */
.L_x_1991:
[----:B------:R-:W-:Y:S05]  /*1a1f0*/  BSYNC B2 ;  /* 0x0000000000027941 */ /* 0x000fea0003800000 */
.L_x_1990:
[----:B01----:R-:W-:Y:S01]  /*1a200*/  VIADD R0, R16, 0x400 ;  /* 0x0000040010007836 */ /* 0x003fe20000000000 */
[----:B------:R-:W-:Y:S01]  /*1a210*/  WARPGROUP.ARRIVE ;  /* 0x00000000000079c5 */ /* 0x000fe20000000000 */
[----:B------:R-:W-:Y:S01]  /*1a220*/  IMAD.MOV.U32 R3, RZ, RZ, 0x40000040 ;  /* 0x40000040ff037424 */ /* 0x000fe200078e00ff */
[----:B------:R-:W-:Y:S01]  /*1a230*/  ULDC UR4, c[0x0][0x988] ;  /* 0x0002620000047ab9 */ /* 0x000fe20000000800 */
[----:B------:R-:W-:Y:S01]  /*1a240*/  IMAD.MOV.U32 R5, RZ, RZ, 0x40000040 ;  /* 0x40000040ff057424 */ /* 0x000fe200078e00ff */
[----:B------:R-:W-:Y:S02]  /*1a250*/  SHF.R.U32.HI R0, RZ, 0x4, R0 ;  /* 0x00000004ff007819 */ /* 0x000fe40000011600 */
[----:B------:R-:W-:Y:S01]  /*1a260*/  R2UR UR7, R3 ;  /* 0x00000000030772ca */ /* 0x000fe200000e0000 */
[----:B------:R-:W-:Y:S01]  /*1a270*/  IMAD.MOV.U32 R3, RZ, RZ, 0x40000040 ;  /* 0x40000040ff037424 */ /* 0x000fe200078e00ff */
[----:B------:R-:W-:-:S04]  /*1a280*/  LOP3.LUT R0, R0, 0x3fff, RZ, 0xc0, !PT ;  /* 0x00003fff00007812 */ /* 0x000fc800078ec0ff */
[----:B------:R-:W-:-:S05]  /*1a290*/  LOP3.LUT R0, R0, 0x2000000, RZ, 0xfc, !PT ;  /* 0x0200000000007812 */ /* 0x000fca00078efcff */
        /* <DEDUP_REMOVED lines=12> */
[----:B------:R-:W-:Y:S01]  /*1a360*/  FMNMX.FTZ R0, R160, R0, !PT ;  /* 0x00000000a0007209 */ /* 0x000fe20007810000 */
[----:B------:R-:W-:-:S03]  /*1a370*/  VIADD R2, R2, 0x180 ;  /* 0x0000018002027836 */ /* 0x000fc60000000000 */
        /* <DEDUP_REMOVED lines=14> */
[----:B------:R-:W-:Y:S02]  /*1a460*/  R2UR UR6, R4 ;  /* 0x00000000040672ca */ /* 0x000fe400000e0000 */
[----:B------:R-:W-:Y:S01]  /*1a470*/  R2UR UR7, R5 ;  /* 0x00000000050772ca */ /* 0x000fe200000e0000 */
[----:B------:R-:W0:Y:S01]  /*1a480*/  SHFL.BFLY PT, R4, R0, 0x2, 0x1f ;  /* 0x0c401f0000047f89 */ /* 0x000e2200000e0000 */
[----:B------:R-:W-:Y:S02]  /*1a490*/  WARPGROUP.DEPBAR.LE gsb0, 0x0 ;  /* 0x00008000000079c5 */ /* 0x000fe40000010000 */
[----:B------:R-:W-:-:S15]  /*1a4a0*/  WARPGROUP.ARRIVE ;  /* 0x00000000000079c5 */ /* 0x000fde0000000000 */
[----:B------:R-:W-:-:S06]  /*1a4b0*/  NOP ;  /* 0x0000000000007918 */ /* 0x000fcc0000000000 */
[----:B------:R-:W-:Y:S01]  /*1a4c0*/  HGMMA.64x256x16.F32.BF16 R24, R188, gdesc[UR4].tnspB, R24, gsb0 ;  /* 0x43e00004bc187df0 */ /* 0x000fe20008001818 */
[----:B------:R-:W-:Y:S02]  /*1a4d0*/  R2UR UR6, R2 ;  /* 0x00000000020672ca */ /* 0x000fe400000e0000 */
[----:B------:R-:W-:Y:S01]  /*1a4e0*/  R2UR UR7, R3 ;  /* 0x00000000030772ca */ /* 0x000fe200000e0000 */
[----:B------:R-:W-:Y:S02]  /*1a4f0*/  WARPGROUP.DEPBAR.LE gsb0, 0x0 ;  /* 0x00008000000079c5 */ /* 0x000fe40000010000 */
[----:B------:R-:W-:-:S15]  /*1a500*/  WARPGROUP.ARRIVE ;  /* 0x00000000000079c5 */ /* 0x000fde0000000000 */
[----:B------:R-:W-:-:S07]  /*1a510*/  NOP ;  /* 0x0000000000007918 */ /* 0x000fce0000000000 */
[----:B------:R-:W-:Y:S01]  /*1a520*/  HGMMA.64x256x16.F32.BF16 R24, R184, gdesc[UR4].tnspB, R24, gsb0 ;  /* 0x43e00004b8187df0 */ /* 0x000fe20008001818 */
[----:B0-----:R-:W-:Y:S02]  /*1a530*/  FMNMX.FTZ R4, R0, R4, !PT ;  /* 0x0000000400047209 */ /* 0x001fe40007810000 */
        /* <DEDUP_REMOVED lines=9> */
[----:B------:R-:W-:-:S04]  /*1a5d0*/  FMNMX.FTZ R4, R167, R0, !PT ;  /* 0x00000000a7047209 */ /* 0x000fc80007810000 */
[----:B------:R-:W-:-:S04]  /*1a5e0*/  FMNMX.FTZ R4, R170, R4, !PT ;  /* 0x00000004aa047209 */ /* 0x000fc80007810000 */
[----:B------:R-:W-:-:S04]  /*1a5f0*/  FMNMX.FTZ R4, R171, R4, !PT ;  /* 0x00000004ab047209 */ /* 0x000fc80007810000 */
[----:B------:R-:W-:-:S04]  /*1a600*/  FMNMX.FTZ R4, R174, R4, !PT ;  /* 0x00000004ae047209 */ /* 0x000fc80007810000 */
[----:B------:R-:W-:Y:S01]  /*1a610*/  FMNMX.FTZ R4, R175, R4, !PT ;  /* 0x00000004af047209 */ /* 0x000fe20007810000 */
[----:B------:R-:W-:-:S03]  /*1a620*/  FADD.FTZ R2, -R5, R230 ;  /* 0x000000e605027221 */ /* 0x000fc60000010100 */
[----:B------:R-:W-:Y:S01]  /*1a630*/  FMNMX.FTZ R4, R178, R4, !PT ;  /* 0x00000004b2047209 */ /* 0x000fe20007810000 */
[----:B------:R-:W-:-:S03]  /*1a640*/  IMAD.U32 R3, RZ, RZ, UR4 ;  /* 0x00000004ff037e24 */ /* 0x000fc6000f8e00ff */
[----:B------:R-:W-:Y:S01]  /*1a650*/  FMNMX.FTZ R4, R179, R4, !PT ;  /* 0x00000004b3047209 */ /* 0x000fe20007810000 */
[----:B------:R-:W-:-:S03]  /*1a660*/  FMUL.FTZ R2, R2, R3 ;  /* 0x0000000302027220 */ /* 0x000fc60000410000 */
[----:B------:R-:W-:Y:S01]  /*1a670*/  FMNMX.FTZ R4, R182, R4, !PT ;  /* 0x00000004b6047209 */ /* 0x000fe20007810000 */
[----:B------:R0:W-:Y:S03]  /*1a680*/  MUFU.EX2 R0, R2 ;  /* 0x0000000200007308 */ /* 0x0001e60000000800 */
[----:B------:R-:W-:Y:S01]  /*1a690*/  FMNMX.FTZ R4, R183, R4, !PT ;  /* 0x00000004b7047209 */ /* 0x000fe20007810000 */
[-C--:B0-----:R-:W-:Y:S01]  /*1a6a0*/  FMUL.FTZ R2, R5, R3.reuse ;  /* 0x0000000305027220 */ /* 0x081fe20000410000 */
[----:B------:R-:W-:Y:S02]  /*1a6b0*/  WARPGROUP.DEPBAR.LE gsb0, 0x0 ;  /* 0x00008000000079c5 */ /* 0x000fe40000010000 */
[----:B------:R-:W2:Y:S01]  /*1a6c0*/  LDL R187, [R1+0x34] ;  /* 0x0000340001bb7983 */ /* 0x000ea20000100800 */
[-CC-:B------:R-:W-:Y:S01]  /*1a6d0*/  FFMA.FTZ R185, R157, R3.reuse, -R2.reuse ;  /* 0x000000039db97223 */ /* 0x180fe20000010802 */
[-CC-:B------:R-:W-:Y:S01]  /*1a6e0*/  FFMA.FTZ R194, R164, R3.reuse, -R2.reuse ;  /* 0x00000003a4c27223 */ /* 0x180fe20000010802 */
[-CC-:B------:R-:W-:Y:S01]  /*1a6f0*/  FFMA.FTZ R196, R152, R3.reuse, -R2.reuse ;  /* 0x0000000398c47223 */ /* 0x180fe20000010802 */
[----:B------:R-:W0:Y:S01]  /*1a700*/  SHFL.BFLY PT, R157, R4, 0x2, 0x1f ;  /* 0x0c401f00049d7f89 */ /* 0x000e2200000e0000 */
        /* <DEDUP_REMOVED lines=11> */
[----:B------:R-:W1:Y:S01]  /*1a7c0*/  MUFU.EX2 R196, R196 ;  /* 0x000000c400c47308 */ /* 0x000e620000000800 */
[----:B------:R-:W-:-:S02]  /*1a7d0*/  @!P1 VIADD R23, R23, 0x30860 ;  /* 0x0003086017179836 */ /* 0x000fc40000000000 */
[----:B------:R-:W-:Y:S02]  /*1a7e0*/  IMAD.MOV.U32 R236, RZ, RZ, R22 ;  /* 0x000000ffffec7224 */ /* 0x000fe400078e0016 */
[----:B------:R-:W-:-:S03]  /*1a7f0*/  IMAD.MOV.U32 R230, RZ, RZ, R5 ;  /* 0x000000ffffe67224 */ /* 0x000fc600078e0005 */
[----:B------:R-:W3:Y:S01]  /*1a800*/  MUFU.EX2 R152, R152 ;  /* 0x0000009800987308 */ /* 0x000ee20000000800 */
[----:B0-----:R-:W-:Y:S01]  /*1a810*/  FMNMX.FTZ R4, R4, R157, !PT ;  /* 0x0000009d04047209 */ /* 0x001fe20007810000 */
[----:B------:R-:W-:-:S06]  /*1a820*/  FFMA.FTZ R157, R169, R3, -R2 ;  /* 0x00000003a99d7223 */ /* 0x000fcc0000010802 */
[----:B------:R-:W0:Y:S01]  /*1a830*/  MUFU.EX2 R198, R198 ;  /* 0x000000c600c67308 */ /* 0x000e220000000800 */
[----:B------:R-:W4:Y:S07]  /*1a840*/  SHFL.BFLY PT, R164, R4, 0x1, 0x1f ;  /* 0x0c201f0004a47f89 */ /* 0x000f2e00000e0000 */
[----:B------:R-:W5:Y:S08]  /*1a850*/  MUFU.EX2 R185, R185 ;  /* 0x000000b900b97308 */ /* 0x000f700000000800 */
[----:B------:R-:W5:Y:S08]  /*1a860*/  MUFU.EX2 R192, R192 ;  /* 0x000000c000c07308 */ /* 0x000f700000000800 */
[----:B------:R-:W5:Y:S01]  /*1a870*/  MUFU.EX2 R153, R153 ;  /* 0x0000009900997308 */ /* 0x000f620000000800 */
[----:B----4-:R-:W-:Y:S01]  /*1a880*/  FMNMX.FTZ R4, R4, R164, !PT ;  /* 0x000000a404047209 */ /* 0x010fe20007810000 */
[----:B------:R-:W-:-:S04]  /*1a890*/  FFMA.FTZ R164, R181, R3, -R2 ;  /* 0x00000003b5a47223 */ /* 0x000fc80000010802 */
[C---:B------:R-:W-:Y:S01]  /*1a8a0*/  FADD.FTZ R2, -R4.reuse, R231 ;  /* 0x000000e704027221 */ /* 0x040fe20000010100 */
[-C--:B------:R-:W-:Y:S01]  /*1a8b0*/  FMUL.FTZ R165, R4, R3.reuse ;  /* 0x0000000304a57220 */ /* 0x080fe20000410000 */
[----:B------:R-:W-:Y:S01]  /*1a8c0*/  MUFU.EX2 R194, R194 ;  /* 0x000000c200c27308 */ /* 0x000fe20000000800 */
[----:B------:R-:W-:Y:S02]  /*1a8d0*/  IMAD.MOV.U32 R231, RZ, RZ, R4 ;  /* 0x000000ffffe77224 */ /* 0x000fe400078e0004 */
[-C--:B------:R-:W-:Y:S01]  /*1a8e0*/  FMUL.FTZ R2, R2, R3.reuse ;  /* 0x0000000302027220 */ /* 0x080fe20000410000 */
[-CC-:B------:R-:W-:Y:S01]  /*1a8f0*/  FFMA.FTZ R197, R154, R3.reuse, -R165.reuse ;  /* 0x000000039ac57223 */ /* 0x180fe200000108a5 */
[-CC-:B------:R-:W-:Y:S01]  /*1a900*/  FFMA.FTZ R154, R155, R3.reuse, -R165.reuse ;  /* 0x000000039b9a7223 */ /* 0x180fe200000108a5 */
[-CC-:B------:R-:W-:Y:S01]  /*1a910*/  FFMA.FTZ R199, R158, R3.reuse, -R165.reuse ;  /* 0x000000039ec77223 */ /* 0x180fe200000108a5 */
[-CC-:B------:R-:W-:Y:S01]  /*1a920*/  FFMA.FTZ R155, R159, R3.reuse, -R165.reuse ;  /* 0x000000039f9b7223 */ /* 0x180fe200000108a5 */
[----:B------:R-:W-:Y:S01]  /*1a930*/  FFMA.FTZ R193, R162, R3, -R165 ;  /* 0x00000003a2c17223 */ /* 0x000fe200000108a5 */
[----:B------:R-:W-:Y:S01]  /*1a940*/  MUFU.EX2 R2, R2 ;  /* 0x0000000200027308 */ /* 0x000fe20000000800 */
[----:B------:R-:W-:-:S02]  /*1a950*/  @!P1 IMAD R158, R22, 0x8, R16 ;  /* 0x00000008169e9824 */ /* 0x000fc400078e0210 */
[-CC-:B------:R-:W-:Y:S01]  /*1a960*/  FFMA.FTZ R163, R163, R3.reuse, -R165.reuse ;  /* 0x00000003a3a37223 */ /* 0x180fe200000108a5 */
[----:B-1----:R-:W-:Y:S01]  /*1a970*/  FFMA.FTZ R162, R0, R228, R196 ;  /* 0x000000e400a27223 */ /* 0x002fe200000100c4 */
[-CC-:B------:R-:W-:Y:S01]  /*1a980*/  FFMA.FTZ R195, R166, R3.reuse, -R165.reuse ;  /* 0x00000003a6c37223 */ /* 0x180fe200000108a5 */
[----:B------:R-:W-:Y:S02]  /*1a990*/  @!P1 VIADD R159, R158, 0x30840 ;  /* 0x000308409e9f9836 */ /* 0x000fe40000000000 */
[-CC-:B------:R-:W-:Y:S01]  /*1a9a0*/  FFMA.FTZ R167, R167, R3.reuse, -R165.reuse ;  /* 0x00000003a7a77223 */ /* 0x180fe200000108a5 */
[----:B---3--:R-:W-:Y:S01]  /*1a9b0*/  FADD.FTZ R162, R152, R162 ;  /* 0x000000a298a27221 */ /* 0x008fe20000010000 */
[----:B------:R-:W1:Y:S01]  /*1a9c0*/  MUFU.EX2 R197, R197 ;  /* 0x000000c500c57308 */ /* 0x000e620000000800 */
[-C--:B------:R-:W-:Y:S01]  /*1a9d0*/  FFMA.FTZ R189, R170, R3.reuse, -R165 ;  /* 0x00000003aabd7223 */ /* 0x080fe200000108a5 */
[----:B------:R-:W-:Y:S01]  /*1a9e0*/  @!P1 PRMT R159, RZ, 0x654, R159 ;  /* 0x00000654ff9f9816 */ /* 0x000fe2000000009f */
[----:B0-----:R-:W-:Y:S01]  /*1a9f0*/  FADD.FTZ R162, R198, R162 ;  /* 0x000000a2c6a27221 */ /* 0x001fe20000010000 */
[----:B------:R-:W-:Y:S01]  /*1aa00*/  F2FP.BF16.F32.PACK_AB R196, R152, R196 ;  /* 0x000000c498c4723e */ /* 0x000fe200000010ff */
[-CC-:B------:R-:W-:Y:S01]  /*1aa10*/  FFMA.FTZ R174, R174, R3.reuse, -R165.reuse ;  /* 0x00000003aeae7223 */ /* 0x180fe200000108a5 */
[----:B------:R0:W-:Y:S01]  /*1aa20*/  @!P1 SYNCS.ARRIVE.TRANS64.RED.A1T0 RZ, [R159+URZ], RZ ;  /* 0x000000ff9fff99a7 */ /* 0x0001e2000810043f */
[----:B-----5:R-:W-:Y:S01]  /*1aa30*/  FADD.FTZ R162, R185, R162 ;  /* 0x000000a2b9a27221 */ /* 0x020fe20000010000 */
[----:B------:R-:W3:Y:S01]  /*1aa40*/  MUFU.EX2 R154, R154 ;  /* 0x0000009a009a7308 */ /* 0x000ee20000000800 */
[-CC-:B------:R-:W-:Y:S01]  /*1aa50*/  FFMA.FTZ R175, R175, R3.reuse, -R165.reuse ;  /* 0x00000003afaf7223 */ /* 0x180fe200000108a5 */
[-CC-:B------:R-:W-:Y:S01]  /*1aa60*/  FFMA.FTZ R178, R178, R3.reuse, -R165.reuse ;  /* 0x00000003b2b27223 */ /* 0x180fe200000108a5 */
[----:B------:R-:W-:Y:S01]  /*1aa70*/  FADD.FTZ R152, R192, R162 ;  /* 0x000000a2c0987221 */ /* 0x000fe20000010000 */
[-CC-:B------:R-:W-:Y:S01]  /*1aa80*/  FFMA.FTZ R179, R179, R3.reuse, -R165.reuse ;  /* 0x00000003b3b37223 */ /* 0x180fe200000108a5 */
[----:B------:R-:W-:Y:S01]  /*1aa90*/  FFMA.FTZ R182, R182, R3, -R165 ;  /* 0x00000003b6b67223 */ /* 0x000fe200000108a5 */
[----:B0-----:R-:W-:Y:S01]  /*1aaa0*/  @!P1 PRMT R159, RZ, 0x654, R23 ;  /* 0x00000654ff9f9816 */ /* 0x001fe20000000017 */
[----:B------:R-:W-:Y:S01]  /*1aab0*/  FADD.FTZ R152, R153, R152 ;  /* 0x0000009899987221 */ /* 0x000fe20000010000 */
[----:B------:R-:W0:Y:S01]  /*1aac0*/  MUFU.EX2 R199, R199 ;  /* 0x000000c700c77308 */ /* 0x000e220000000800 */
[----:B-1----:R-:W-:Y:S01]  /*1aad0*/  FFMA.FTZ R227, R2, R227, R197 ;  /* 0x000000e302e37223 */ /* 0x002fe200000100c5 */
[----:B------:R1:W-:Y:S01]  /*1aae0*/  @!P1 SYNCS.ARRIVE.TRANS64.RED.A1T0 RZ, [R159+URZ], RZ ;  /* 0x000000ff9fff99a7 */ /* 0x0003e2000810043f */
[----:B------:R-:W-:Y:S01]  /*1aaf0*/  FADD.FTZ R152, R194, R152 ;  /* 0x00000098c2987221 */ /* 0x000fe20000010000 */
[----:B------:R-:W-:-:S02]  /*1ab00*/  F2FP.BF16.F32.PACK_AB R198, R185, R198 ;  /* 0x000000c6b9c6723e */ /* 0x000fc400000010ff */
[----:B------:R-:W-:Y:S02]  /*1ab10*/  F2FP.BF16.F32.PACK_AB R192, R153, R192 ;  /* 0x000000c099c0723e */ /* 0x000fe400000010ff */
[----:B------:R-:W4:Y:S01]  /*1ab20*/  MUFU.EX2 R155, R155 ;  /* 0x0000009b009b7308 */ /* 0x000f220000000800 */
[C---:B---3--:R-:W-:Y:S01]  /*1ab30*/  FADD.FTZ R227, R154.reuse, R227 ;  /* 0x000000e39ae37221 */ /* 0x048fe20000010000 */
[-CC-:B-1----:R-:W-:Y:S01]  /*1ab40*/  FFMA.FTZ R159, R171, R3.reuse, -R165.reuse ;  /* 0x00000003ab9f7223 */ /* 0x182fe200000108a5 */
[----:B------:R-:W-:Y:S01]  /*1ab50*/  FFMA.FTZ R165, R183, R3, -R165 ;  /* 0x00000003b7a57223 */ /* 0x000fe200000108a5 */
[----:B------:R-:W-:-:S04]  /*1ab60*/  F2FP.BF16.F32.PACK_AB R197, R154, R197 ;  /* 0x000000c59ac5723e */ /* 0x000fc800000010ff */
[----:B------:R-:W1:Y:S01]  /*1ab70*/  MUFU.EX2 R193, R193 ;  /* 0x000000c100c17308 */ /* 0x000e620000000800 */
[----:B0-----:R-:W-:-:S07]  /*1ab80*/  FADD.FTZ R227, R199, R227 ;  /* 0x000000e3c7e37221 */ /* 0x001fce0000010000 */
[----:B------:R-:W0:Y:S01]  /*1ab90*/  MUFU.EX2 R158, R163 ;  /* 0x000000a3009e7308 */ /* 0x000e220000000800 */
[C---:B----4-:R-:W-:Y:S01]  /*1aba0*/  FADD.FTZ R227, R155.reuse, R227 ;  /* 0x000000e39be37221 */ /* 0x050fe20000010000 */
[----:B------:R-:W-:-:S06]  /*1abb0*/  F2FP.BF16.F32.PACK_AB R199, R155, R199 ;  /* 0x000000c79bc7723e */ /* 0x000fcc00000010ff */
[----:B------:R-:W3:Y:S01]  /*1abc0*/  MUFU.EX2 R195, R195 ;  /* 0x000000c300c37308 */ /* 0x000ee20000000800 */
[----:B-1----:R-:W-:-:S07]  /*1abd0*/  FADD.FTZ R162, R193, R227 ;  /* 0x000000e3c1a27221 */ /* 0x002fce0000010000 */
[----:B------:R-:W1:Y:S01]  /*1abe0*/  MUFU.EX2 R156, R156 ;  /* 0x0000009c009c7308 */ /* 0x000e620000000800 */
[C---:B0-----:R-:W-:Y:S01]  /*1abf0*/  FADD.FTZ R162, R158.reuse, R162 ;  /* 0x000000a29ea27221 */ /* 0x041fe20000010000 */
[----:B------:R-:W-:-:S06]  /*1ac00*/  F2FP.BF16.F32.PACK_AB R193, R158, R193 ;  /* 0x000000c19ec1723e */ /* 0x000fcc00000010ff */
[----:B------:R-:W0:Y:S01]  /*1ac10*/  MUFU.EX2 R23, R167 ;  /* 0x000000a700177308 */ /* 0x000e220000000800 */
[----:B---3--:R-:W-:-:S07]  /*1ac20*/  FADD.FTZ R162, R195, R162 ;  /* 0x000000a2c3a27221 */ /* 0x008fce0000010000 */
[----:B------:R-:W3:Y:S01]  /*1ac30*/  MUFU.EX2 R188, R188 ;  /* 0x000000bc00bc7308 */ /* 0x000ee20000000800 */
[C---:B-1----:R-:W-:Y:S01]  /*1ac40*/  FADD.FTZ R152, R156.reuse, R152 ;  /* 0x000000989c987221 */ /* 0x042fe20000010000 */
[----:B------:R-:W-:-:S06]  /*1ac50*/  F2FP.BF16.F32.PACK_AB R194, R156, R194 ;  /* 0x000000c29cc2723e */ /* 0x000fcc00000010ff */
[----:B------:R-:W1:Y:S01]  /*1ac60*/  MUFU.EX2 R189, R189 ;  /* 0x000000bd00bd7308 */ /* 0x000e620000000800 */
[C---:B0-----:R-:W-:Y:S01]  /*1ac70*/  FADD.FTZ R162, R23.reuse, R162 ;  /* 0x000000a217a27221 */ /* 0x041fe20000010000 */
[----:B------:R-:W-:Y:S01]  /*1ac80*/  F2FP.BF16.F32.PACK_AB R195, R23, R195 ;  /* 0x000000c317c3723e */ /* 0x000fe200000010ff */
[----:B------:R-:W-:-:S05]  /*1ac90*/  IMAD.MOV.U32 R23, RZ, RZ, R219 ;  /* 0x000000ffff177224 */ /* 0x000fca00078e00db */
[----:B------:R-:W0:Y:S01]  /*1aca0*/  MUFU.EX2 R157, R157 ;  /* 0x0000009d009d7308 */ /* 0x000e220000000800 */
[----:B---3--:R-:W-:-:S07]  /*1acb0*/  FADD.FTZ R152, R188, R152 ;  /* 0x00000098bc987221 */ /* 0x008fce0000010000 */
[----:B------:R-:W3:Y:S01]  /*1acc0*/  MUFU.EX2 R159, R159 ;  /* 0x0000009f009f7308 */ /* 0x000ee20000000800 */
[----:B-1----:R-:W-:-:S07]  /*1acd0*/  FADD.FTZ R162, R189, R162 ;  /* 0x000000a2bda27221 */ /* 0x002fce0000010000 */
[----:B------:R-:W1:Y:S01]  /*1ace0*/  MUFU.EX2 R190, R190 ;  /* 0x000000be00be7308 */ /* 0x000e620000000800 */
[C---:B0-----:R-:W-:Y:S01]  /*1acf0*/  FADD.FTZ R152, R157.reuse, R152 ;  /* 0x000000989d987221 */ /* 0x041fe20000010000 */
[----:B------:R-:W-:-:S06]  /*1ad00*/  F2FP.BF16.F32.PACK_AB R188, R157, R188 ;  /* 0x000000bc9dbc723e */ /* 0x000fcc00000010ff */
[----:B------:R-:W0:Y:S01]  /*1ad10*/  MUFU.EX2 R174, R174 ;  /* 0x000000ae00ae7308 */ /* 0x000e220000000800 */
[C---:B---3--:R-:W-:Y:S01]  /*1ad20*/  FADD.FTZ R162, R159.reuse, R162 ;  /* 0x000000a29fa27221 */ /* 0x048fe20000010000 */
[----:B------:R-:W-:-:S06]  /*1ad30*/  F2FP.BF16.F32.PACK_AB R189, R159, R189 ;  /* 0x000000bd9fbd723e */ /* 0x000fcc00000010ff */
[----:B------:R-:W3:Y:S01]  /*1ad40*/  MUFU.EX2 R160, R160 ;  /* 0x000000a000a07308 */ /* 0x000ee20000000800 */
[----:B-1----:R-:W-:-:S07]  /*1ad50*/  FADD.FTZ R152, R190, R152 ;  /* 0x00000098be987221 */ /* 0x002fce0000010000 */
[----:B------:R-:W1:Y:S01]  /*1ad60*/  MUFU.EX2 R175, R175 ;  /* 0x000000af00af7308 */ /* 0x000e620000000800 */
[----:B0-----:R-:W-:-:S07]  /*1ad70*/  FADD.FTZ R162, R174, R162 ;  /* 0x000000a2aea27221 */ /* 0x001fce0000010000 */
[----:B------:R-:W0:Y:S01]  /*1ad80*/  MUFU.EX2 R184, R184 ;  /* 0x000000b800b87308 */ /* 0x000e220000000800 */
[C---:B---3--:R-:W-:Y:S01]  /*1ad90*/  FADD.FTZ R152, R160.reuse, R152 ;  /* 0x00000098a0987221 */ /* 0x048fe20000010000 */
[----:B------:R-:W-:-:S06]  /*1ada0*/  F2FP.BF16.F32.PACK_AB R190, R160, R190 ;  /* 0x000000bea0be723e */ /* 0x000fcc00000010ff */
[----:B------:R-:W3:Y:S01]  /*1adb0*/  MUFU.EX2 R178, R178 ;  /* 0x000000b200b27308 */ /* 0x000ee20000000800 */
[C---:B-1----:R-:W-:Y:S01]  /*1adc0*/  FADD.FTZ R162, R175.reuse, R162 ;  /* 0x000000a2afa27221 */ /* 0x042fe20000010000 */
[----:B------:R-:W-:-:S06]  /*1add0*/  F2FP.BF16.F32.PACK_AB R191, R175, R174 ;  /* 0x000000aeafbf723e */ /* 0x000fcc00000010ff */
[----:B------:R-:W1:Y:S01]  /*1ade0*/  MUFU.EX2 R161, R161 ;  /* 0x000000a100a17308 */ /* 0x000e620000000800 */
[----:B0-----:R-:W-:-:S07]  /*1adf0*/  FADD.FTZ R152, R184, R152 ;  /* 0x00000098b8987221 */ /* 0x001fce0000010000 */
[----:B------:R-:W0:Y:S01]  /*1ae00*/  MUFU.EX2 R179, R179 ;  /* 0x000000b300b37308 */ /* 0x000e220000000800 */
[----:B---3--:R-:W-:-:S07]  /*1ae10*/  FADD.FTZ R162, R178, R162 ;  /* 0x000000a2b2a27221 */ /* 0x008fce0000010000 */
[----:B------:R-:W3:Y:S01]  /*1ae20*/  MUFU.EX2 R186, R186 ;  /* 0x000000ba00ba7308 */ /* 0x000ee20000000800 */
[C---:B-1----:R-:W-:Y:S01]  /*1ae30*/  FADD.FTZ R152, R161.reuse, R152 ;  /* 0x00000098a1987221 */ /* 0x042fe20000010000 */
[----:B------:R-:W-:-:S06]  /*1ae40*/  F2FP.BF16.F32.PACK_AB R184, R161, R184 ;  /* 0x000000b8a1b8723e */ /* 0x000fcc00000010ff */
[----:B------:R-:W1:Y:S01]  /*1ae50*/  MUFU.EX2 R182, R182 ;  /* 0x000000b600b67308 */ /* 0x000e620000000800 */
[C---:B0-----:R-:W-:Y:S01]  /*1ae60*/  FADD.FTZ R162, R179.reuse, R162 ;  /* 0x000000a2b3a27221 */ /* 0x041fe20000010000 */
[----:B------:R-:W-:-:S06]  /*1ae70*/  F2FP.BF16.F32.PACK_AB R185, R179, R178 ;  /* 0x000000b2b3b9723e */ /* 0x000fcc00000010ff */
[----:B------:R-:W0:Y:S01]  /*1ae80*/  MUFU.EX2 R164, R164 ;  /* 0x000000a400a47308 */ /* 0x000e220000000800 */
[----:B---3--:R-:W-:-:S07]  /*1ae90*/  FADD.FTZ R152, R186, R152 ;  /* 0x00000098ba987221 */ /* 0x008fce0000010000 */
[----:B------:R-:W3:Y:S01]  /*1aea0*/  MUFU.EX2 R165, R165 ;  /* 0x000000a500a57308 */ /* 0x000ee20000000800 */
[----:B-1----:R-:W-:Y:S01]  /*1aeb0*/  FADD.FTZ R162, R182, R162 ;  /* 0x000000a2b6a27221 */ /* 0x002fe20000010000 */
[C---:B0-----:R-:W-:Y:S01]  /*1aec0*/  FADD.FTZ R228, R164.reuse, R152 ;  /* 0x00000098a4e47221 */ /* 0x041fe20000010000 */
[----:B------:R-:W-:Y:S02]  /*1aed0*/  F2FP.BF16.F32.PACK_AB R186, R164, R186 ;  /* 0x000000baa4ba723e */ /* 0x000fe400000010ff */
[C---:B---3--:R-:W-:Y:S01]  /*1aee0*/  FADD.FTZ R227, R165.reuse, R162 ;  /* 0x000000a2a5e37221 */ /* 0x048fe20000010000 */
[C---:B--2---:R-:W-:Y:S01]  /*1aef0*/  ISETP.GT.AND P2, PT, R232.reuse, R187, PT ;  /* 0x000000bbe800720c */ /* 0x044fe20003f44270 */
[----:B------:R-:W-:Y:S01]  /*1af00*/  VIADD R232, R232, 0xffffffff ;  /* 0xffffffffe8e87836 */ /* 0x000fe20000000000 */
[----:B------:R-:W-:-:S11]  /*1af10*/  F2FP.BF16.F32.PACK_AB R187, R165, R182 ;  /* 0x000000b6a5bb723e */ /* 0x000fd600000010ff */
[----:B------:R-:W-:Y:S05]  /*1af20*/  @P2 BRA `(.L_x_1993) ;  /* 0xffffffdc00b82947 */ /* 0x000fea000383ffff */
[----:B------:R-:W-:Y:S05]  /*1af30*/  BSYNC B1 ;  /* 0x0000000000017941 */ /* 0x000fea0003800000 */
.L_x_1982:
[----:B------:R-:W-:-:S07]  /*1af40*/  IMAD.MOV.U32 R23, RZ, RZ, R232 ;  /* 0x000000ffff177224 */ /* 0x000fce00078e00e8 */
.L_x_1981:
[----:B------:R-:W-:Y:S05]  /*1af50*/  BSYNC B0 ;  /* 0x0000000000007941 */ /* 0x000fea0003800000 */
.L_x_1980:
[----:B------:R-:W2:Y:S01]  /*1af60*/  LDL R152, [R1+0x4c] ;  /* 0x00004c0001987983 */ /* 0x000ea20000100800 */
[----:B------:R-:W-:Y:S01]  /*1af70*/  BSSY B0, `(.L_x_1994) ;  /* 0x00002c7000007945 */ /* 0x000fe20003800000 */
[----:B--2---:R-:W-:-:S13]  /*1af80*/  ISETP.GE.AND P2, PT, R23, R152, PT ;  /* 0x000000981700720c */ /* 0x004fda0003f46270 */
[----:B------:R-:W-:Y:S05]  /*1af90*/  @!P2 BRA `(.L_x_1995) ;  /* 0x0000002c0010a947 */ /* 0x000fea0003800000 */
[----:B------:R-:W-:Y:S02]  /*1afa0*/  IMAD.MOV.U32 R230, RZ, RZ, R4 ;  /* 0x000000ffffe67224 */ /* 0x000fe400078e0004 */
[----:B------:R-:W-:Y:S02]  /*1afb0*/  IMAD.MOV.U32 R231, RZ, RZ, R5 ;  /* 0x000000ffffe77224 */ /* 0x000fe400078e0005 */
[----:B------:R-:W-:Y:S02]  /*1afc0*/  IMAD.MOV.U32 R236, RZ, RZ, R219 ;  /* 0x000000ffffec7224 */ /* 0x000fe400078e00db */
[----:B------:R-:W-:-:S07]  /*1afd0*/  IMAD.MOV.U32 R232, RZ, RZ, R22 ;  /* 0x000000ffffe87224 */ /* 0x000fce00078e0016 */
.L_x_2014:
[----:B------:R-:W-:-:S05]  /*1afe0*/  VIADD R22, R232, 0x1 ;  /* 0x00000001e8167836 */ /* 0x000fca0000000000 */
[----:B------:R-:W-:-:S04]  /*1aff0*/  ISETP.NE.AND P2, PT, R22, 0x2, PT ;  /* 0x000000021600780c */ /* 0x000fc80003f45270 */
[----:B------:R-:W-:Y:S02]  /*1b000*/  SEL R219, RZ, 0x1, P2 ;  /* 0x00000001ffdb7807 */ /* 0x000fe40001000000 */
[----:B------:R-:W-:Y:S02]  /*1b010*/  SEL R22, R22, RZ, P2 ;  /* 0x000000ff16167207 */ /* 0x000fe40001000000 */
[----:B------:R-:W-:Y:S01]  /*1b020*/  LOP3.LUT R219, R236, R219, RZ, 0x3c, !PT ;  /* 0x000000dbecdb7212 */ /* 0x000fe200078e3cff */
[----:B------:R-:W-:Y:S06]  /*1b030*/  @!P0 BRA `(.L_x_1996) ;  /* 0x0000000000048947 */ /* 0x000fec0003800000 */
[----:B------:R-:W-:Y:S01]  /*1b040*/  BPT.TRAP 0x1 ;  /* 0x000000040000795c */ /* 0x000fe20000300000 */
.L_x_1996:
[----:B------:R-:W-:Y:S01]  /*1b050*/  IMAD R5, R22, 0x8, R16 ;  /* 0x0000000816057824 */ /* 0x000fe200078e0210 */
[----:B------:R-:W-:-:S04]  /*1b060*/  SHF.L.U32 R153, R219, 0x1f, RZ ;  /* 0x0000001fdb997819 */ /* 0x000fc800000006ff */
[----:B------:R0:W1:Y:S01]  /*1b070*/  SYNCS.PHASECHK.TRANS64.TRYWAIT P2, [R5+URZ+0x30830], R153 ;  /* 0x03083099050075a7 */ /* 0x000062000804017f */
[----:B------:R-:W-:Y:S05]  /*1b080*/  @!P0 BRA `(.L_x_1997) ;  /* 0x0000000000048947 */ /* 0x000fea0003800000 */
[----:B------:R-:W-:Y:S01]  /*1b090*/  BPT.TRAP 0x1 ;  /* 0x000000040000795c */ /* 0x000fe20000300000 */
.L_x_1997:
        /* <DEDUP_REMOVED lines=8> */
.L_x_1999:
[----:B------:R-:W-:Y:S05]  /*1b120*/  BSYNC B1 ;  /* 0x0000000000017941 */ /* 0x000fea0003800000 */
.L_x_1998:
        /* <DEDUP_REMOVED lines=288> */
.L_x_2001:
[----:B------:R-:W-:Y:S01]  /*1c330*/  SHF.L.U32 R2, R236, 0x1f, RZ ;  /* 0x0000001fec027819 */ /* 0x000fe200000006ff */
[----:B-----5:R-:W-:-:S04]  /*1c340*/  IMAD R0, R232, 0x8, R16 ;  /* 0x00000008e8007824 */ /* 0x020fc800078e0210 */
[----:B------:R0:W1:Y:S01]  /*1c350*/  SYNCS.PHASECHK.TRANS64.TRYWAIT P2, [R0+URZ+0x30850], R2 ;  /* 0x03085002000075a7 */ /* 0x000062000804017f */
[----:B------:R-:W-:Y:S05]  /*1c360*/  @!P0 BRA `(.L_x_2002) ;  /* 0x0000000000048947 */ /* 0x000fea0003800000 */
[----:B------:R-:W-:Y:S01]  /*1c370*/  BPT.TRAP 0x1 ;  /* 0x000000040000795c */ /* 0x000fe20000300000 */
.L_x_2002:
[----:B------:R-:W-:Y:S04]  /*1c380*/  BSSY B1, `(.L_x_2003) ;  /* 0x0000004000017945 */ /* 0x000fe80003800000 */
[----:B-1----:R-:W-:Y:S05]  /*1c390*/  @P2 BRA `(.L_x_2004) ;  /* 0x0000000000082947 */ /* 0x002fea0003800000 */
[----:B------:R-:W1:Y:S02]  /*1c3a0*/  SYNCS.PHASECHK.TRANS64.TRYWAIT P2, [R0+URZ+0x30850], R2 ;  /* 0x03085002000075a7 */ /* 0x000e64000804017f */
[----:B-1----:R-:W-:Y:S05]  /*1c3b0*/  @!P2 BRA `(.L_x_2005) ;  /* 0x000001000050a947 */ /* 0x002fea0003800000 */
.L_x_2004:
[----:B------:R-:W-:Y:S05]  /*1c3c0*/  BSYNC B1 ;  /* 0x0000000000017941 */ /* 0x000fea0003800000 */
.L_x_2003:
[----:B01----:R-:W-:Y:S02]  /*1c3d0*/  VIADD R2, R16, 0x400 ;  /* 0x0000040010027836 */ /* 0x003fe40000000000 */
[----:B------:R-:W-:Y:S01]  /*1c3e0*/  IMAD.MOV.U32 R3, RZ, RZ, 0x40000040 ;  /* 0x40000040ff037424 */ /* 0x000fe200078e00ff */
[----:B------:R-:W-:Y:S01]  /*1c3f0*/  WARPGROUP.ARRIVE ;  /* 0x00000000000079c5 */ /* 0x000fe20000000000 */
[----:B------:R-:W-:Y:S01]  /*1c400*/  IMAD.MOV.U32 R5, RZ, RZ, 0x40000040 ;  /* 0x40000040ff057424 */ /* 0x000fe200078e00ff */
[----:B------:R-:W-:Y:S01]  /*1c410*/  SHF.R.U32.HI R2, RZ, 0x4, R2 ;  /* 0x00000004ff027819 */ /* 0x000fe20000011602 */
[----:B------:R-:W-:Y:S01]  /*1c420*/  ULDC UR4, c[0x0][0x9dc] ;  /* 0x0002770000047ab9 */ /* 0x000fe20000000800 */
[----:B------:R-:W-:Y:S02]  /*1c430*/  ULDC UR5, c[0x0][0x9e0] ;  /* 0x0002780000057ab9 */ /* 0x000fe40000000800 */
[----:B------:R-:W-:-:S04]  /*1c440*/  LOP3.LUT R2, R2, 0x3fff, RZ, 0xc0, !PT ;  /* 0x00003fff02027812 */ /* 0x000fc800078ec0ff */
[----:B------:R-:W-:-:S05]  /*1c450*/  LOP3.LUT R2, R2, 0x2000000, RZ, 0xfc, !PT ;  /* 0x0200000002027812 */ /* 0x000fca00078efcff */
[----:B------:R-:W-:Y:S01]  /*1c460*/  IMAD R2, R232, 0x800, R2 ;  /* 0x00000800e8027824 */ /* 0x000fe200078e0202 */
[----:B------:R-:W-:Y:S01]  /*1c470*/  R2UR UR7, R3 ;  /* 0x00000000030772ca */ /* 0x000fe200000e0000 */
[----:B------:R-:W2:Y:S03]  /*1c480*/  LDL R232, [R1+0x48] ;  /* 0x0000480001e87983 */ /* 0x000ea60000100800 */
[----:B------:R-:W-:-:S13]  /*1c490*/  R2UR UR6, R2 ;  /* 0x00000000020672ca */ /* 0x000fda00000e0000 */
[----:B------:R-:W-:Y:S01]  /*1c4a0*/  HGMMA.64x256x16.F32.BF16 R24, R196, gdesc[UR4].tnspB, R24, gsb0 ;  /* 0x43e00004c4187df0 */ /* 0x000fe20008001818 */
[----:B------:R-:W-:Y:S01]  /*1c4b0*/  VIADD R4, R2, 0x80 ;  /* 0x0000008002047836 */ /* 0x000fe20000000000 */
[----:B------:R-:W-:-:S04]  /*1c4c0*/  R2UR UR7, R5 ;  /* 0x00000000050772ca */ /* 0x000fc800000e0000 */
[----:B------:R-:W-:Y:S01]  /*1c4d0*/  R2UR UR6, R4 ;  /* 0x00000000040672ca */ /* 0x000fe200000e0000 */
[C---:B------:R-:W-:Y:S02]  /*1c4e0*/  VIADD R4, R2.reuse, 0x100 ;  /* 0x0000010002047836 */ /* 0x040fe40000000000 */
[----:B------:R-:W-:Y:S01]  /*1c4f0*/  IMAD.MOV.U32 R5, RZ, RZ, 0x40000040 ;  /* 0x40000040ff057424 */ /* 0x000fe200078e00ff */
[----:B------:R-:W-:Y:S02]  /*1c500*/  WARPGROUP.DEPBAR.LE gsb0, 0x0 ;  /* 0x00008000000079c5 */ /* 0x000fe40000010000 */
[----:B------:R-:W-:Y:S01]  /*1c510*/  WARPGROUP.ARRIVE ;  /* 0x00000000000079c5 */ /* 0x000fe20000000000 */
[----:B------:R-:W2:Y:S01]  /*1c520*/  LDL R199, [R1+0x2c] ;  /* 0x00002c0001c77983 */ /* 0x000ea20000100800 */
[----:B------:R-:W-:Y:S01]  /*1c530*/  VIADD R2, R2, 0x180 ;  /* 0x0000018002027836 */ /* 0x000fe20000000000 */
[----:B------:R-:W-:Y:S01]  /*1c540*/  ULOP3.LUT UR4, URZ, UR4, URZ, 0x33, !UPT ;  /* 0x000000043f047292 */ /* 0x000fe2000f8e333f */
[----:B------:R-:W-:-:S12]  /*1c550*/  IMAD.MOV.U32 R3, RZ, RZ, 0x40000040 ;  /* 0x40000040ff037424 */ /* 0x000fd800078e00ff */
[----:B------:R-:W-:Y:S01]  /*1c560*/  HGMMA.64x256x16.F32.BF16 R24, R192, gdesc[UR4].tnspB, R24, gsb0 ;  /* 0x43e00004c0187df0 */ /* 0x000fe20008001818 */
[----:B------:R-:W-:Y:S01]  /*1c570*/  R2UR UR6, R4 ;  /* 0x00000000040672ca */ /* 0x000fe200000e0000 */
[----:B------:R-:W-:Y:S01]  /*1c580*/  IMAD.SHL.U32 R4, R23, 0x40, RZ ;  /* 0x0000004017047824 */ /* 0x000fe200078e00ff */
[----:B------:R-:W-:Y:S01]  /*1c590*/  R2UR UR7, R5 ;  /* 0x00000000050772ca */ /* 0x000fe200000e0000 */
[----:B------:R-:W-:Y:S02]  /*1c5a0*/  WARPGROUP.DEPBAR.LE gsb0, 0x0 ;  /* 0x00008000000079c5 */ /* 0x000fe40000010000 */
[----:B------:R-:W-:-:S15]  /*1c5b0*/  WARPGROUP.ARRIVE ;  /* 0x00000000000079c5 */ /* 0x000fde0000000000 */
[----:B------:R-:W-:-:S07]  /*1c5c0*/  NOP ;  /* 0x0000000000007918 */ /* 0x000fce0000000000 */
[----:B------:R-:W-:Y:S01]  /*1c5d0*/  HGMMA.64x256x16.F32.BF16 R24, R188, gdesc[UR4].tnspB, R24, gsb0 ;  /* 0x43e00004bc187df0 */ /* 0x000fe20008001818 */
[----:B------:R-:W-:Y:S02]  /*1c5e0*/  R2UR UR6, R2 ;  /* 0x00000000020672ca */ /* 0x000fe400000e0000 */
[----:B------:R-:W-:Y:S01]  /*1c5f0*/  R2UR UR7, R3 ;  /* 0x00000000030772ca */ /* 0x000fe200000e0000 */
[----:B------:R-:W0:Y:S08]  /*1c600*/  @P5 LDC R2, c[0x0][0x450] ;  /* 0x00011400ff025b82 */ /* 0x000e300000000800 */
[----:B------:R-:W1:Y:S01]  /*1c610*/  @P5 LDC R3, c[0x0][0x44c] ;  /* 0x00011300ff035b82 */ /* 0x000e620000000800 */
[----:B--2---:R-:W-:-:S04]  /*1c620*/  IMAD.IADD R5, R232, 0x1, R199 ;  /* 0x00000001e8057824 */ /* 0x004fc800078e02c7 */
[----:B-1----:R-:W-:-:S05]  /*1c630*/  @P5 IMAD.HI.U32 R3, R5, R3, RZ ;  /* 0x0000000305035227 */ /* 0x002fca00078e00ff */
[----:B0-----:R-:W-:Y:S01]  /*1c640*/  @P5 SHF.R.U32.HI R5, RZ, R2, R3 ;  /* 0x00000002ff055219 */ /* 0x001fe20000011603 */
[----:B------:R-:W-:-:S04]  /*1c650*/  @!P1 IMAD R2, R22, 0x8, R16 ;  /* 0x0000000816029824 */ /* 0x000fc800078e0210 */
[----:B------:R-:W-:-:S05]  /*1c660*/  @!P1 VIADD R2, R2, 0x30840 ;  /* 0x0003084002029836 */ /* 0x000fca0000000000 */
[----:B------:R-:W-:Y:S01]  /*1c670*/  @!P1 PRMT R2, RZ, 0x654, R2 ;  /* 0x00000654ff029816 */ /* 0x000fe20000000002 */
[----:B------:R-:W-:Y:S02]  /*1c680*/  WARPGROUP.DEPBAR.LE gsb0, 0x0 ;  /* 0x00008000000079c5 */ /* 0x000fe40000010000 */
[----:B------:R-:W-:Y:S01]  /*1c690*/  WARPGROUP.ARRIVE ;  /* 0x00000000000079c5 */ /* 0x000fe20000000000 */
[----:B------:R-:W0:Y:S05]  /*1c6a0*/  SHFL.IDX PT, R188, R5, RZ, 0x1c1f ;  /* 0x001c1fff05bc7589 */ /* 0x000e2a00000e0000 */
[----:B------:R-:W-:Y:S03]  /*1c6b0*/  HGMMA.64x256x16.F32.BF16 R24, R184, gdesc[UR4].tnspB, R24, gsb0 ;  /* 0x43e00004b8187df0 */ /* 0x000fe60008001818 */
[----:B------:R-:W-:-:S02]  /*1c6c0*/  WARPGROUP.DEPBAR.LE gsb0, 0x0 ;  /* 0x00008000000079c5 */ /* 0x000fc40000010000 */
[----:B------:R1:W-:Y:S02]  /*1c6d0*/  @!P1 SYNCS.ARRIVE.TRANS64.RED.A1T0 RZ, [R2+URZ], RZ ;  /* 0x000000ff02ff99a7 */ /* 0x0003e4000810043f */
[----:B-1----:R-:W-:-:S05]  /*1c6e0*/  IADD3 R2, -R4, 0x1, RZ ;  /* 0x0000000104027810 */ /* 0x002fca0007ffe1ff */
[----:B------:R-:W-:-:S05]  /*1c6f0*/  IMAD R2, R229, -0x2, R2 ;  /* 0xfffffffee5027824 */ /* 0x000fca00078e0202 */
[----:B------:R-:W-:-:S05]  /*1c700*/  IADD3 R186, -R220, R2, R221 ;  /* 0x00000002dcba7210 */ /* 0x000fca0007ffe1dd */
[C---:B------:R-:W-:Y:S02]  /*1c710*/  VIADD R187, R186.reuse, UR5 ;  /* 0x00000005babb7c36 */ /* 0x040fe40008000000 */
[----:B------:R-:W-:Y:S02]  /*1c720*/  VIADD R186, R186, UR4 ;  /* 0x00000004baba7c36 */ /* 0x000fe40008000000 */
        /* <DEDUP_REMOVED lines=16> */
.L_x_2008:
[----:B------:R-:W-:Y:S02]  /*1c830*/  ULDC UR4, c[0x0][0x9e4] ;  /* 0x0002790000047ab9 */ /* 0x000fe40000000800 */
[----:B------:R-:W-:-:S05]  /*1c840*/  IMAD.U32 R189, RZ, RZ, UR4 ;  /* 0x00000004ffbd7e24 */ /* 0x000fca000f8e00ff */
[----:B------:R-:W-:-:S13]  /*1c850*/  ISETP.NE.AND P2, PT, R189, 0x1, PT ;  /* 0x00000001bd00780c */ /* 0x000fda0003f45270 */
[----:B------:R-:W0:Y:S02]  /*1c860*/  @P2 LDC.64 R2, c[0x0][0x9e8] ;  /* 0x00027a00ff022b82 */ /* 0x000e240000000a00 */
[----:B0-----:R-:W-:-:S05]  /*1c870*/  @P2 IMAD.HI.U32 R2, R188, R2, RZ ;  /* 0x00000002bc022227 */ /* 0x001fca00078e00ff */
[----:B------:R-:W-:-:S07]  /*1c880*/  @P2 SHF.R.U32.HI R188, RZ, R3, R2 ;  /* 0x00000003ffbc2219 */ /* 0x000fce0000011602 */
.L_x_2009:
[----:B------:R-:W-:Y:S05]  /*1c890*/  BSYNC B1 ;  /* 0x0000000000017941 */ /* 0x000fea0003800000 */
.L_x_2007:
[----:B------:R-:W-:-:S04]  /*1c8a0*/  IMAD R188, R188, R189, -R4 ;  /* 0x000000bdbcbc7224 */ /* 0x000fc800078e0a04 */
[----:B------:R-:W-:-:S05]  /*1c8b0*/  IMAD R188, R229, -0x2, R188 ;  /* 0xfffffffee5bc7824 */ /* 0x000fca00078e02bc */
[----:B------:R-:W-:Y:S02]  /*1c8c0*/  VIMNMX R184, R184, R188, !PT ;  /* 0x000000bcb8b87248 */ /* 0x000fe40007fe0100 */
[----:B------:R-:W-:-:S07]  /*1c8d0*/  VIADDMNMX R185, R188, R189, R185, PT ;  /* 0x000000bdbcb97246 */ /* 0x000fce00038001b9 */
.L_x_2006:
        /* <DEDUP_REMOVED lines=66> */
.L_x_2012:
[----:B------:R-:W-:Y:S02]  /*1cd00*/  ULDC UR4, c[0x0][0x9e4] ;  /* 0x0002790000047ab9 */ /* 0x000fe40000000800 */
[----:B------:R-:W-:-:S05]  /*1cd10*/  IMAD.U32 R184, RZ, RZ, UR4 ;  /* 0x00000004ffb87e24 */ /* 0x000fca000f8e00ff */
[----:B------:R-:W-:-:S13]  /*1cd20*/  ISETP.NE.AND P3, PT, R184, 0x1, PT ;  /* 0x00000001b800780c */ /* 0x000fda0003f65270 */
[----:B------:R-:W0:Y:S02]  /*1cd30*/  @P3 LDC.64 R2, c[0x0][0x9e8] ;  /* 0x00027a00ff023b82 */ /* 0x000e240000000a00 */
[----:B0-----:R-:W-:-:S05]  /*1cd40*/  @P3 IMAD.HI.U32 R2, R5, R2, RZ ;  /* 0x0000000205023227 */ /* 0x001fca00078e00ff */
[----:B------:R-:W-:-:S07]  /*1cd50*/  @P3 SHF.R.U32.HI R5, RZ, R3, R2 ;  /* 0x00000003ff053219 */ /* 0x000fce0000011602 */
.L_x_2013:
[----:B------:R-:W-:Y:S05]  /*1cd60*/  BSYNC B1 ;  /* 0x0000000000017941 */ /* 0x000fea0003800000 */
.L_x_2011:
[----:B------:R-:W-:-:S04]  /*1cd70*/  IMAD R4, R5, R184, -R4 ;  /* 0x000000b805047224 */ /* 0x000fc800078e0a04 */
[----:B------:R-:W-:-:S05]  /*1cd80*/  IMAD R4, R229, -0x2, R4 ;  /* 0xfffffffee5047824 */ /* 0x000fca00078e0204 */
[----:B------:R-:W-:Y:S02]  /*1cd90*/  VIMNMX R186, R186, R4, !PT ;  /* 0x00000004baba7248 */ /* 0x000fe40007fe0100 */
[----:B------:R-:W-:-:S07]  /*1cda0*/  VIADDMNMX R187, R4, R184, R187, PT ;  /* 0x000000b804bb7246 */ /* 0x000fce00038001bb */
.L_x_2010:
[----:B------:R-:W-:Y:S01]  /*1cdb0*/  @!P1 VIADD R0, R0, 0x30860 ;  /* 0x0003086000009836 */ /* 0x000fe20000000000 */
[----:B------:R-:W2:Y:S01]  /*1cdc0*/  LDL R232, [R1+0x4c] ;  /* 0x00004c0001e87983 */ /* 0x000ea20000100800 */
[----:B------:R-:W-:Y:S01]  /*1cdd0*/  ULDC UR4, c[0x0][0x988] ;  /* 0x0002620000047ab9 */ /* 0x000fe20000000800 */
[----:B------:R-:W-:Y:S02]  /*1cde0*/  IMAD.MOV.U32 R236, RZ, RZ, R219 ;  /* 0x000000ffffec7224 */ /* 0x000fe400078e00db */
[----:B------:R-:W-:Y:S01]  /*1cdf0*/  @!P1 PRMT R0, RZ, 0x654, R0 ;  /* 0x00000654ff009816 */ /* 0x000fe20000000000 */
[----:B------:R-:W-:-:S03]  /*1ce00*/  IMAD.U32 R3, RZ, RZ, UR4 ;  /* 0x00000004ff037e24 */ /* 0x000fc6000f8e00ff */
        /* <DEDUP_REMOVED lines=26> */
[----:B------:R-:W-:Y:S01]  /*1cfb0*/  FADD.FTZ R2, -R2, R231 ;  /* 0x000000e702027221 */ /* 0x000fe20000010100 */
[----:B------:R-:W-:Y:S02]  /*1cfc0*/  IMAD.MOV.U32 R231, RZ, RZ, R5 ;  /* 0x000000ffffe77224 */ /* 0x000fe400078e0005 */
        /* <DEDUP_REMOVED lines=73> */
[----:B------:R-:W0:Y:S01]  /*1d460*/  MUFU.EX2 R164, R164 ;  /* 0x000000a400a47308 */ /* 0x000e220000000800 */
[----:B------:R-:W-:Y:S01]  /*1d470*/  ISETP.GT.AND P4, PT, R186, 0x38, P2 ;  /* 0x00000038ba00780c */ /* 0x000fe20001784270 */
[----:B-1----:R-:W-:Y:S01]  /*1d480*/  FADD.FTZ R2, R160, R2 ;  /* 0x00000002a0027221 */ /* 0x002fe20000010000 */
[----:B------:R-:W-:-:S02]  /*1d490*/  FMNMX.FTZ R4, R166, R4, !PT ;  /* 0x00000004a6047209 */ /* 0x000fc40007810000 */
[----:B------:R-:W-:Y:S02]  /*1d4a0*/  ISETP.LT.OR P3, PT, R187, 0x32, P3 ;  /* 0x00000032bb00780c */ /* 0x000fe40001f61670 */
[----:B------:R-:W-:Y:S01]  /*1d4b0*/  FMNMX.FTZ R4, R167, R4, !PT ;  /* 0x00000004a7047209 */ /* 0x000fe20007810000 */
[----:B------:R-:W1:Y:S01]  /*1d4c0*/  MUFU.EX2 R165, R165 ;  /* 0x000000a500a57308 */ /* 0x000e620000000800 */
[----:B------:R-:W-:Y:S01]  /*1d4d0*/  ISETP.GT.AND P2, PT, R186, 0x39, P2 ;  /* 0x00000039ba00780c */ /* 0x000fe20001744270 */
[----:B---3--:R-:W-:Y:S01]  /*1d4e0*/  FADD.FTZ R2, R161, R2 ;  /* 0x00000002a1027221 */ /* 0x008fe20000010000 */
[----:B------:R-:W-:Y:S02]  /*1d4f0*/  FMNMX.FTZ R4, R170, R4, !PT ;  /* 0x00000004aa047209 */ /* 0x000fe40007810000 */
[----:B------:R-:W-:Y:S02]  /*1d500*/  ISETP.LT.OR P4, PT, R187, 0x39, P4 ;  /* 0x00000039bb00780c */ /* 0x000fe40002781670 */
[----:B------:R-:W-:Y:S01]  /*1d510*/  FMNMX.FTZ R4, R171, R4, !PT ;  /* 0x00000004ab047209 */ /* 0x000fe20007810000 */
[----:B------:R-:W3:Y:S01]  /*1d520*/  MUFU.EX2 R168, R168 ;  /* 0x000000a800a87308 */ /* 0x000ee20000000800 */
[----:B------:R-:W-:Y:S01]  /*1d530*/  FSEL R179, R179, -INF , !P3 ;  /* 0xff800000b3b37808 */ /* 0x000fe20005800000 */
[----:B0-----:R-:W-:Y:S01]  /*1d540*/  FADD.FTZ R2, R164, R2 ;  /* 0x00000002a4027221 */ /* 0x001fe20000010000 */
[----:B------:R-:W-:-:S02]  /*1d550*/  FMNMX.FTZ R4, R174, R4, !PT ;  /* 0x00000004ae047209 */ /* 0x000fc40007810000 */
[----:B------:R-:W-:Y:S02]  /*1d560*/  ISETP.LT.OR P2, PT, R187, 0x3a, P2 ;  /* 0x0000003abb00780c */ /* 0x000fe40001741670 */
[----:B------:R-:W-:Y:S01]  /*1d570*/  FMNMX.FTZ R4, R175, R4, !PT ;  /* 0x00000004af047209 */ /* 0x000fe20007810000 */
[----:B------:R-:W0:Y:S01]  /*1d580*/  MUFU.EX2 R169, R169 ;  /* 0x000000a900a97308 */ /* 0x000e220000000800 */
[----:B------:R-:W-:Y:S01]  /*1d590*/  FSEL R182, R182, -INF , !P4 ;  /* 0xff800000b6b67808 */ /* 0x000fe20006000000 */
[----:B-1----:R-:W-:Y:S01]  /*1d5a0*/  FADD.FTZ R2, R165, R2 ;  /* 0x00000002a5027221 */ /* 0x002fe20000010000 */
[----:B------:R-:W-:Y:S02]  /*1d5b0*/  FMNMX.FTZ R4, R178, R4, !PT ;  /* 0x00000004b2047209 */ /* 0x000fe40007810000 */
[----:B------:R-:W-:Y:S02]  /*1d5c0*/  FSEL R183, R183, -INF , !P2 ;  /* 0xff800000b7b77808 */ /* 0x000fe40005000000 */
[----:B------:R-:W-:Y:S01]  /*1d5d0*/  FMNMX.FTZ R4, R179, R4, !PT ;  /* 0x00000004b3047209 */ /* 0x000fe20007810000 */
[----:B------:R-:W1:Y:S01]  /*1d5e0*/  MUFU.EX2 R172, R172 ;  /* 0x000000ac00ac7308 */ /* 0x000e620000000800 */
[----:B------:R-:W-:-:S02]  /*1d5f0*/  F2FP.BF16.F32.PACK_AB R196, R153, R152 ;  /* 0x0000009899c4723e */ /* 0x000fc400000010ff */
[----:B------:R-:W-:Y:S02]  /*1d600*/  FMNMX.FTZ R4, R182, R4, !PT ;  /* 0x00000004b6047209 */ /* 0x000fe40007810000 */
[----:B------:R-:W-:Y:S01]  /*1d610*/  F2FP.BF16.F32.PACK_AB R198, R157, R156 ;  /* 0x0000009c9dc6723e */ /* 0x000fe200000010ff */
[----:B---3--:R-:W-:Y:S01]  /*1d620*/  FADD.FTZ R156, R168, R2 ;  /* 0x00000002a89c7221 */ /* 0x008fe20000010000 */
[----:B------:R-:W-:Y:S01]  /*1d630*/  FMNMX.FTZ R152, R183, R4, !PT ;  /* 0x00000004b7987209 */ /* 0x000fe20007810000 */
[----:B------:R-:W3:Y:S01]  /*1d640*/  MUFU.EX2 R173, R173 ;  /* 0x000000ad00ad7308 */ /* 0x000ee20000000800 */
[----:B------:R-:W-:Y:S01]  /*1d650*/  F2FP.BF16.F32.PACK_AB R192, R161, R160 ;  /* 0x000000a0a1c0723e */ /* 0x000fe200000010ff */
[----:B0-----:R-:W-:Y:S01]  /*1d660*/  FADD.FTZ R156, R169, R156 ;  /* 0x0000009ca99c7221 */ /* 0x001fe20000010000 */
[----:B------:R-:W-:Y:S01]  /*1d670*/  F2FP.BF16.F32.PACK_AB R194, R165, R164 ;  /* 0x000000a4a5c2723e */ /* 0x000fe200000010ff */
[----:B------:R-:W0:Y:S01]  /*1d680*/  SHFL.BFLY PT, R4, R152, 0x2, 0x1f ;  /* 0x0c401f0098047f89 */ /* 0x000e2200000e0000 */
[----:B------:R-:W-:-:S03]  /*1d690*/  F2FP.BF16.F32.PACK_AB R188, R169, R168 ;  /* 0x000000a8a9bc723e */ /* 0x000fc600000010ff */
[----:B------:R-:W-:Y:S01]  /*1d6a0*/  MUFU.EX2 R176, R176 ;  /* 0x000000b000b07308 */ /* 0x000fe20000000800 */
[----:B-1----:R-:W-:-:S07]  /*1d6b0*/  FADD.FTZ R156, R172, R156 ;  /* 0x0000009cac9c7221 */ /* 0x002fce0000010000 */
[----:B------:R-:W1:Y:S01]  /*1d6c0*/  MUFU.EX2 R177, R177 ;  /* 0x000000b100b17308 */ /* 0x000e620000000800 */
[C---:B---3--:R-:W-:Y:S01]  /*1d6d0*/  FADD.FTZ R156, R173.reuse, R156 ;  /* 0x0000009cad9c7221 */ /* 0x048fe20000010000 */
[----:B------:R-:W-:-:S06]  /*1d6e0*/  F2FP.BF16.F32.PACK_AB R190, R173, R172 ;  /* 0x000000acadbe723e */ /* 0x000fcc00000010ff */
[----:B------:R-:W-:Y:S01]  /*1d6f0*/  MUFU.EX2 R180, R180 ;  /* 0x000000b400b47308 */ /* 0x000fe20000000800 */
[----:B0-----:R-:W-:-:S07]  /*1d700*/  FMNMX.FTZ R152, R152, R4, !PT ;  /* 0x0000000498987209 */ /* 0x001fce0007810000 */
        /* <DEDUP_REMOVED lines=11> */
[----:B------:R-:W-:Y:S02]  /*1d7c0*/  VIADD R23, R23, 0xffffffff ;  /* 0xffffffff17177836 */ /* 0x000fe40000000000 */
        /* <DEDUP_REMOVED lines=16> */
[-CC-:B------:R-:W-:Y:S01]  /*1d8d0*/  FFMA.FTZ R179, R179, R3.reuse, -R152.reuse ;  /* 0x00000003b3b37223 */ /* 0x180fe20000010898 */
[-CC-:B------:R-:W-:Y:S01]  /*1d8e0*/  FFMA.FTZ R182, R182, R3.reuse, -R152.reuse ;  /* 0x00000003b6b67223 */ /* 0x180fe20000010898 */
[----:B------:R-:W-:Y:S01]  /*1d8f0*/  FFMA.FTZ R152, R183, R3, -R152 ;  /* 0x00000003b7987223 */ /* 0x000fe20000010898 */
[----:B------:R-:W-:-:S02]  /*1d900*/  IMAD.MOV.U32 R232, RZ, RZ, R22 ;  /* 0x000000ffffe87224 */ /* 0x000fc400078e0016 */
[----:B------:R-:W-:Y:S01]  /*1d910*/  IMAD.MOV.U32 R230, RZ, RZ, R4 ;  /* 0x000000ffffe67224 */ /* 0x000fe200078e0004 */
[----:B------:R-:W2:Y:S01]  /*1d920*/  MUFU.EX2 R155, R155 ;  /* 0x0000009b009b7308 */ /* 0x000ea20000000800 */
[----:B0-----:R-:W-:-:S04]  /*1d930*/  FADD.FTZ R153, R176, R156 ;  /* 0x0000009cb0997221 */ /* 0x001fc80000010000 */
[----:B------:R-:W-:-:S03]  /*1d940*/  FADD.FTZ R153, R177, R153 ;  /* 0x00000099b1997221 */ /* 0x000fc60000010000 */
[----:B------:R-:W0:Y:S01]  /*1d950*/  MUFU.EX2 R158, R158 ;  /* 0x0000009e009e7308 */ /* 0x000e220000000800 */
[----:B-1----:R-:W-:Y:S01]  /*1d960*/  FFMA.FTZ R227, R2, R227, R154 ;  /* 0x000000e302e37223 */ /* 0x002fe2000001009a */
[----:B------:R-:W-:-:S04]  /*1d970*/  FADD.FTZ R153, R180, R153 ;  /* 0x00000099b4997221 */ /* 0x000fc80000010000 */
[----:B------:R-:W-:Y:S02]  /*1d980*/  FADD.FTZ R228, R181, R153 ;  /* 0x00000099b5e47221 */ /* 0x000fe40000010000 */
        /* <DEDUP_REMOVED lines=36> */
[----:B------:R-:W-:Y:S06]  /*1dbd0*/  @P2 BRA `(.L_x_2014) ;  /* 0xffffffd400002947 */ /* 0x000fec000383ffff */
.L_x_1995:
[----:B------:R-:W-:Y:S05]  /*1dbe0*/  BSYNC B0 ;  /* 0x0000000000007941 */ /* 0x000fea0003800000 */
.L_x_1994:
        /* <DEDUP_REMOVED lines=131> */
.L_x_2015:
[----:B------:R-:W-:Y:S01]  /*1e420*/  IMAD R0, R22, 0x8, R16 ;  /* 0x0000000816007824 */ /* 0x000fe200078e0210 */
[----:B------:R-:W-:-:S04]  /*1e430*/  SHF.L.U32 R7, R219, 0x1f, RZ ;  /* 0x0000001fdb077819 */ /* 0x000fc800000006ff */
[----:B------:R0:W1:Y:S01]  /*1e440*/  SYNCS.PHASECHK.TRANS64.TRYWAIT P2, [R0+URZ+0x30850], R7 ;  /* 0x03085007000075a7 */ /* 0x000062000804017f */
[----:B------:R-:W-:Y:S05]  /*1e450*/  @!P0 BRA `(.L_x_2016) ;  /* 0x0000000000048947 */ /* 0x000fea0003800000 */
[----:B------:R-:W-:Y:S01]  /*1e460*/  BPT.TRAP 0x1 ;  /* 0x000000040000795c */ /* 0x000fe20000300000 */
.L_x_2016:
        /* <DEDUP_REMOVED lines=9> */
.L_x_2018:
[----:B------:R-:W-:Y:S05]  /*1e500*/  BSYNC B0 ;  /* 0x0000000000007941 */ /* 0x000fea0003800000 */
.L_x_2017:
[----:B------:R-:W-:Y:S01]  /*1e510*/  IMAD.MOV.U32 R6, RZ, RZ, R2 ;  /* 0x000000ffff067224 */ /* 0x000fe200078e0002 */
[----:B------:R-:W2:Y:S01]  /*1e520*/  LDL.LU R15, [R1+0x64] ;  /* 0x00006400010f7983 */ /* 0x000ea20000300800 */
[----:B01----:R-:W-:Y:S01]  /*1e530*/  IMAD.MOV.U32 R7, RZ, RZ, 0x40000040 ;  /* 0x40000040ff077424 */ /* 0x003fe200078e00ff */
[----:B------:R-:W-:Y:S01]  /*1e540*/  WARPGROUP.ARRIVE ;  /* 0x00000000000079c5 */ /* 0x000fe20000000000 */
        /* <DEDUP_REMOVED lines=8> */
[----:B------:R-:W-:Y:S02]  /*1e5d0*/  SEL R22, R22, RZ, P2 ;  /* 0x000000ff16167207 */ /* 0x000fe40001000000 */
        /* <DEDUP_REMOVED lines=13> */
[----:B------:R-:W-:Y:S02]  /*1e6b0*/  IMAD.MOV.U32 R7, RZ, RZ, 0x40000040 ;  /* 0x40000040ff077424 */ /* 0x000fe400078e00ff */
[----:B--2---:R-:W-:-:S05]  /*1e6c0*/  VIADD R15, R15, 0x1 ;  /* 0x000000010f0f7836 */ /* 0x004fca0000000000 */
[----:B------:R-:W-:Y:S01]  /*1e6d0*/  STL [R1+0x64], R15 ;  /* 0x0000640f01007387 */ /* 0x000fe20000100800 */
[----:B------:R-:W-:Y:S02]  /*1e6e0*/  WARPGROUP.DEPBAR.LE gsb0, 0x0 ;  /* 0x00008000000079c5 */ /* 0x000fe40000010000 */
[----:B------:R-:W-:-:S14]  /*1e6f0*/  WARPGROUP.ARRIVE ;  /* 0x00000000000079c5 */ /* 0x000fdc0000000000 */
[----:B------:R-:W-:Y:S01]  /*1e700*/  HGMMA.64x256x16.F32.BF16 R24, R188, gdesc[UR4].tnspB, R24, gsb0 ;  /* 0x43e00004bc187df0 */ /* 0x000fe20008001818 */
[----:B------:R-:W-:Y:S02]  /*1e710*/  R2UR UR6, R6 ;  /* 0x00000000060672ca */ /* 0x000fe400000e0000 */
[----:B------:R-:W-:Y:S01]  /*1e720*/  R2UR UR7, R7 ;  /* 0x00000000070772ca */ /* 0x000fe200000e0000 */
[----:B------:R-:W0:Y:S04]  /*1e730*/  SHFL.BFLY PT, R6, R227, 0x2, 0x1f ;  /* 0x0c401f00e3067f89 */ /* 0x000e2800000e0000 */
[----:B------:R-:W1:Y:S01]  /*1e740*/  SHFL.BFLY PT, R7, R228, 0x2, 0x1f ;  /* 0x0c401f00e4077f89 */ /* 0x000e6200000e0000 */
[----:B0-----:R-:W-:Y:S01]  /*1e750*/  FADD.FTZ R6, R6, R227 ;  /* 0x000000e306067221 */ /* 0x001fe20000010000 */
[----:B-1----:R-:W-:-:S04]  /*1e760*/  FADD.FTZ R2, R7, R228 ;  /* 0x000000e407027221 */ /* 0x002fc80000010000 */
[----:B------:R-:W0:Y:S04]  /*1e770*/  SHFL.BFLY PT, R9, R6, 0x1, 0x1f ;  /* 0x0c201f0006097f89 */ /* 0x000e2800000e0000 */
[----:B------:R-:W1:Y:S01]  /*1e780*/  SHFL.BFLY PT, R7, R2, 0x1, 0x1f ;  /* 0x0c201f0002077f89 */ /* 0x000e6200000e0000 */
[----:B0-----:R-:W-:Y:S01]  /*1e790*/  FADD.FTZ R13, R6, R9 ;  /* 0x00000009060d7221 */ /* 0x001fe20000010000 */
[----:B-1----:R-:W-:-:S04]  /*1e7a0*/  FADD.FTZ R12, R2, R7 ;  /* 0x00000007020c7221 */ /* 0x002fc80000010000 */
[----:B------:R-:W-:Y:S02]  /*1e7b0*/  FSETP.NE.FTZ.AND P3, PT, R13, RZ, PT ;  /* 0x000000ff0d00720b */ /* 0x000fe40003f75000 */
[----:B------:R-:W-:Y:S02]  /*1e7c0*/  CS2R R6, SRZ ;  /* 0x0000000000067805 */ /* 0x000fe4000001ff00 */
[----:B------:R-:W-:Y:S02]  /*1e7d0*/  SEL R2, RZ, 0x1, P2 ;  /* 0x00000001ff027807 */ /* 0x000fe40001000000 */
[----:B------:R-:W-:Y:S02]  /*1e7e0*/  FSETP.NE.FTZ.AND P0, PT, R12, RZ, PT ;  /* 0x000000ff0c00720b */ /* 0x000fe40003f15000 */
[----:B------:R-:W-:Y:S01]  /*1e7f0*/  LOP3.LUT R219, R219, R2, RZ, 0x3c, !PT ;  /* 0x00000002dbdb7212 */ /* 0x000fe200078e3cff */
[----:B------:R-:W-:-:S04]  /*1e800*/  IMAD.MOV.U32 R2, RZ, RZ, -0x800000 ;  /* 0xff800000ff027424 */ /* 0x000fc800078e00ff */
[----:B------:R-:W0:Y:S01]  /*1e810*/  @P3 MUFU.LG2 R10, R13 ;  /* 0x0000000d000a3308 */ /* 0x000e220000000c00 */
[----:B------:R-:W-:-:S05]  /*1e820*/  @P3 FMUL.FTZ R14, R3, 0.69314718246459960938 ;  /* 0x3f317218030e3820 */ /* 0x000fca0000410000 */
[----:B------:R-:W-:Y:S02]  /*1e830*/  @P0 FMUL.FTZ R8, R3, 0.69314718246459960938 ;  /* 0x3f31721803080820 */ /* 0x000fe40000410000 */
[----:B------:R-:W1:Y:S08]  /*1e840*/  @P0 MUFU.LG2 R9, R12 ;  /* 0x0000000c00090308 */ /* 0x000e700000000c00 */
[----:B------:R-:W2:Y:S01]  /*1e850*/  @P0 MUFU.RCP R7, R12 ;  /* 0x0000000c00070308 */ /* 0x000ea20000001000 */
[----:B0-----:R-:W-:-:S04]  /*1e860*/  @P3 FMUL.FTZ R3, R10, 0.69314718246459960938 ;  /* 0x3f3172180a033820 */ /* 0x001fc80000410000 */
[----:B------:R-:W-:-:S03]  /*1e870*/  @P3 FFMA.FTZ R2, R14, R4, R3 ;  /* 0x000000040e023223 */ /* 0x000fc60000010003 */
[----:B------:R-:W0:Y:S01]  /*1e880*/  @P3 MUFU.RCP R6, R13 ;  /* 0x0000000d00063308 */ /* 0x000e220000001000 */
[----:B-1----:R-:W-:-:S04]  /*1e890*/  @P0 FMUL.FTZ R9, R9, 0.69314718246459960938 ;  /* 0x3f31721809090820 */ /* 0x002fc80000410000 */
[----:B------:R-:W-:Y:S01]  /*1e8a0*/  @P0 FFMA.FTZ R0, R8, R5, R9 ;  /* 0x0000000508000223 */ /* 0x000fe20000010009 */
[----:B------:R-:W-:Y:S01]  /*1e8b0*/  PLOP3.LUT P0, PT, PT, PT, PT, 0x8, 0x0 ;  /* 0x000000000000781c */ /* 0x000fe20003f0e170 */
[----:B------:R-:W-:Y:S02]  /*1e8c0*/  WARPGROUP.DEPBAR.LE gsb0, 0x0 ;  /* 0x00008000000079c5 */ /* 0x000fe40000010000 */
[----:B------:R-:W-:-:S06]  /*1e8d0*/  WARPGROUP.ARRIVE ;  /* 0x00000000000079c5 */ /* 0x000fcc0000000000 */
        /* <DEDUP_REMOVED lines=67> */
[-C--:B0-----:R-:W-:Y:S01]  /*1ed10*/  FMUL.FTZ R12, R35, R6.reuse ;  /* 0x00000006230c7220 */ /* 0x081fe20000410000 */
        /* <DEDUP_REMOVED lines=63> */
.L_x_1853:
        /* <DEDUP_REMOVED lines=9> */
[----:B------:R-:W2:Y:S01]  /*1f1a0*/  LDL R6, [R1+0xb0] ;  /* 0x0000b00001067983 */ /* 0x000ea20000100800 */
[----:B------:R-:W-:-:S03]  /*1f1b0*/  ULDC.64 UR4, c[0x0][0xc00] ;  /* 0x0003000000047ab9 */ /* 0x000fc60000000a00 */
[----:B------:R-:W3:Y:S01]  /*1f1c0*/  LDL R171, [R1+0x60] ;  /* 0x0000600001ab7983 */ /* 0x000ee20000100800 */
[----:B------:R-:W4:Y:S01]  /*1f1d0*/  S2R R15, SR_SWINHI ;  /* 0x00000000000f7919 */ /* 0x000f220000002f00 */
[----:B------:R-:W-:Y:S02]  /*1f1e0*/  MOV R20, R16 ;  /* 0x0000001000147202 */ /* 0x000fe40000000f00 */
[----:B----4-:R-:W-:Y:S02]  /*1f1f0*/  MOV R21, R15 ;  /* 0x0000000f00157202 */ /* 0x010fe40000000f00 */
        /* <DEDUP_REMOVED lines=18> */
[----:B------:R-:W4:Y:S01]  /*1f320*/  LDC R3, c[0x0][0xbe8] ;  /* 0x0002fa00ff037b82 */ /* 0x000f220000000800 */
        /* <DEDUP_REMOVED lines=15> */
[----:B------:R-:W-:Y:S01]  /*1f420*/  F2FP.BF16.F32.PACK_AB R147, R151, R150 ;  /* 0x000000969793723e */ /* 0x000fe200000010ff */
        /* <DEDUP_REMOVED lines=9> */
[C---:B------:R-:W-:Y:S02]  /*1f4c0*/  IADD3 R115, P3, R126.reuse, 0x4000, RZ ;  /* 0x000040007e737810 */ /* 0x040fe40007f7e0ff */
[C---:B------:R-:W-:Y:S02]  /*1f4d0*/  IADD3 R123, P1, R126.reuse, 0x20, RZ ;  /* 0x000000207e7b7810 */ /* 0x040fe40007f3e0ff */
[----:B------:R-:W-:Y:S02]  /*1f4e0*/  IADD3 R99, P0, R126, 0x8020, RZ ;  /* 0x000080207e637810 */ /* 0x000fe40007f1e0ff */
[----:B------:R-:W-:Y:S01]  /*1f4f0*/  LOP3.LUT R118, R118, R119, RZ, 0x3c, !PT ;  /* 0x0000007776767212 */ /* 0x000fe200078e3cff */
[----:B------:R-:W-:Y:S01]  /*1f500*/  IMAD.X R119, RZ, RZ, R127, P4 ;  /* 0x000000ffff777224 */ /* 0x000fe200020e067f */
[----:B------:R-:W-:-:S02]  /*1f510*/  LOP3.LUT R114, R115, 0x380, RZ, 0xc0, !PT ;  /* 0x0000038073727812 */ /* 0x000fc400078ec0ff */
[----:B------:R-:W-:Y:S02]  /*1f520*/  LOP3.LUT R122, R123, 0x380, RZ, 0xc0, !PT ;  /* 0x000003807b7a7812 */ /* 0x000fe400078ec0ff */
[C---:B-----5:R-:W-:Y:S02]  /*1f530*/  IADD3 R23, P4, R126.reuse, 0x8040, RZ ;  /* 0x000080407e177810 */ /* 0x060fe40007f9e0ff */
[----:B------:R-:W-:Y:S02]  /*1f540*/  LOP3.LUT R98, R99, 0x380, RZ, 0xc0, !PT ;  /* 0x0000038063627812 */ /* 0x000fe400078ec0ff */
[----:B------:R-:W-:Y:S02]  /*1f550*/  LOP3.LUT R27, R126, 0x380, RZ, 0xc0, !PT ;  /* 0x000003807e1b7812 */ /* 0x000fe400078ec0ff */
[----:B------:R-:W-:Y:S02]  /*1f560*/  SHF.R.U64 R114, R114, 0x3, RZ ;  /* 0x0000000372727819 */ /* 0x000fe400000012ff */
[----:B------:R-:W-:-:S02]  /*1f570*/  SHF.R.U64 R122, R122, 0x3, RZ ;  /* 0x000000037a7a7819 */ /* 0x000fc400000012ff */
[----:B------:R-:W-:Y:S02]  /*1f580*/  LOP3.LUT R30, R23, 0x380, RZ, 0xc0, !PT ;  /* 0x00000380171e7812 */ /* 0x000fe400078ec0ff */
[----:B------:R-:W-:Y:S02]  /*1f590*/  SHF.R.U64 R98, R98, 0x3, RZ ;  /* 0x0000000362627819 */ /* 0x000fe400000012ff */
[----:B------:R-:W-:Y:S02]  /*1f5a0*/  SHF.R.U64 R27, R27, 0x3, RZ ;  /* 0x000000031b1b7819 */ /* 0x000fe400000012ff */
[----:B------:R-:W-:Y:S01]  /*1f5b0*/  LOP3.LUT R114, R114, R115, RZ, 0x3c, !PT ;  /* 0x0000007372727212 */ /* 0x000fe200078e3cff */
[--C-:B------:R-:W-:Y:S01]  /*1f5c0*/  IMAD.X R115, RZ, RZ, R127.reuse, P3 ;  /* 0x000000ffff737224 */ /* 0x100fe200018e067f */
[----:B------:R-:W-:Y:S02]  /*1f5d0*/  IADD3 R107, P2, R126, 0x4060, RZ ;  /* 0x000040607e6b7810 */ /* 0x000fe40007f5e0ff */
[----:B------:R-:W-:Y:S01]  /*1f5e0*/  LOP3.LUT R122, R122, R123, RZ, 0x3c, !PT ;  /* 0x0000007b7a7a7212 */ /* 0x000fe200078e3cff */
[----:B------:R-:W-:Y:S01]  /*1f5f0*/  IMAD.X R123, RZ, RZ, R127, P1 ;  /* 0x000000ffff7b7224 */ /* 0x000fe200008e067f */
[----:B------:R-:W-:-:S02]  /*1f600*/  SHF.R.U64 R30, R30, 0x3, RZ ;  /* 0x000000031e1e7819 */ /* 0x000fc400000012ff */
[----:B------:R-:W-:Y:S02]  /*1f610*/  LOP3.LUT R98, R98, R99, RZ, 0x3c, !PT ;  /* 0x0000006362627212 */ /* 0x000fe400078e3cff */
[C---:B------:R-:W-:Y:S02]  /*1f620*/  IADD3 R95, P6, R126.reuse, 0x4020, RZ ;  /* 0x000040207e5f7810 */ /* 0x040fe40007fde0ff */
[C---:B------:R-:W-:Y:S02]  /*1f630*/  IADD3 R111, P5, R126.reuse, 0x4040, RZ ;  /* 0x000040407e6f7810 */ /* 0x040fe40007fbe0ff */
[----:B------:R-:W-:Y:S01]  /*1f640*/  LOP3.LUT R26, R27, R126, RZ, 0x3c, !PT ;  /* 0x0000007e1b1a7212 */ /* 0x000fe200078e3cff */
[----:B------:R-:W-:Y:S01]  /*1f650*/  IMAD.MOV.U32 R27, RZ, RZ, R127 ;  /* 0x000000ffff1b7224 */ /* 0x000fe200078e007f */
[C---:B------:R-:W-:Y:S02]  /*1f660*/  IADD3 R99, P3, R126.reuse, 0x8060, RZ ;  /* 0x000080607e637810 */ /* 0x040fe40007f7e0ff */
[----:B------:R-:W-:-:S02]  /*1f670*/  IADD3 R103, P1, R126, 0x8000, RZ ;  /* 0x000080007e677810 */ /* 0x000fc40007f3e0ff */
[----:B------:R-:W-:Y:S02]  /*1f680*/  LOP3.LUT R106, R107, 0x380, RZ, 0xc0, !PT ;  /* 0x000003806b6a7812 */ /* 0x000fe400078ec0ff */
[----:B------:R-:W-:Y:S02]  /*1f690*/  LOP3.LUT R30, R30, R23, RZ, 0x3c, !PT ;  /* 0x000000171e1e7212 */ /* 0x000fe400078e3cff */
[----:B------:R-:W-:Y:S02]  /*1f6a0*/  LOP3.LUT R94, R95, 0x380, RZ, 0xc0, !PT ;  /* 0x000003805f5e7812 */ /* 0x000fe400078ec0ff */
[----:B------:R-:W-:Y:S02]  /*1f6b0*/  LOP3.LUT R110, R111, 0x380, RZ, 0xc0, !PT ;  /* 0x000003806f6e7812 */ /* 0x000fe400078ec0ff */
[----:B------:R-:W-:Y:S02]  /*1f6c0*/  LOP3.LUT R23, R99, 0x380, RZ, 0xc0, !PT ;  /* 0x0000038063177812 */ /* 0x000fe400078ec0ff */
[----:B------:R-:W-:-:S02]  /*1f6d0*/  LOP3.LUT R102, R103, 0x380, RZ, 0xc0, !PT ;  /* 0x0000038067667812 */ /* 0x000fc400078ec0ff */
[----:B------:R-:W-:Y:S02]  /*1f6e0*/  SHF.R.U64 R106, R106, 0x3, RZ ;  /* 0x000000036a6a7819 */ /* 0x000fe400000012ff */
[----:B------:R-:W-:Y:S02]  /*1f6f0*/  MOV R6, R26 ;  /* 0x0000001a00067202 */ /* 0x000fe40000000f00 */
[----:B------:R-:W-:Y:S02]  /*1f700*/  F2FP.BF16.F32.PACK_AB R26, R29, R28 ;  /* 0x0000001c1d1a723e */ /* 0x000fe400000010ff */
[----:B------:R-:W-:Y:S02]  /*1f710*/  SHF.R.U64 R94, R94, 0x3, RZ ;  /* 0x000000035e5e7819 */ /* 0x000fe400000012ff */
[----:B------:R-:W-:Y:S02]  /*1f720*/  SHF.R.U64 R110, R110, 0x3, RZ ;  /* 0x000000036e6e7819 */ /* 0x000fe400000012ff */
[----:B------:R-:W-:-:S02]  /*1f730*/  SHF.R.U64 R28, R23, 0x3, RZ ;  /* 0x00000003171c7819 */ /* 0x000fc400000012ff */
        /* <DEDUP_REMOVED lines=10> */
[----:B------:R-:W-:Y:S01]  /*1f7e0*/  LOP3.LUT R102, R102, R103, RZ, 0x3c, !PT ;  /* 0x0000006766667212 */ /* 0x000fe200078e3cff */
[----:B------:R-:W-:Y:S01]  /*1f7f0*/  IMAD.X R103, RZ, RZ, R127, P1 ;  /* 0x000000ffff677224 */ /* 0x000fe200008e067f */
[C---:B------:R-:W-:Y:S02]  /*1f800*/  IADD3 R131, P6, R126.reuse, 0xc000, RZ ;  /* 0x0000c0007e837810 */ /* 0x040fe40007fde0ff */
[C---:B------:R-:W-:Y:S02]  /*1f810*/  IADD3 R135, P5, R126.reuse, 0xc020, RZ ;  /* 0x0000c0207e877810 */ /* 0x040fe40007fbe0ff */
[----:B------:R-:W-:Y:S01]  /*1f820*/  F2FP.BF16.F32.PACK_AB R27, R31, R13 ;  /* 0x0000000d1f1b723e */ /* 0x000fe200000010ff */
[----:B------:R-:W-:Y:S01]  /*1f830*/  BAR.SYNC.DEFER_BLOCKING 0x1, 0x100 ;  /* 0x0044000000007b1d */ /* 0x000fe20000010000 */
[----:B------:R-:W-:Y:S02]  /*1f840*/  ISETP.NE.U32.AND P0, PT, RZ, UR4, PT ;  /* 0x00000004ff007c0c */ /* 0x000fe4000bf05070 */
[----:B------:R-:W-:-:S02]  /*1f850*/  IADD3 R126, P1, R126, 0xc060, RZ ;  /* 0x0000c0607e7e7810 */ /* 0x000fc40007f3e0ff */
[----:B------:R-:W-:Y:S02]  /*1f860*/  LOP3.LUT R13, R23, 0x380, RZ, 0xc0, !PT ;  /* 0x00000380170d7812 */ /* 0x000fe400078ec0ff */
[----:B------:R-:W-:Y:S01]  /*1f870*/  ISETP.NE.AND.EX P0, PT, RZ, UR5, PT, P0 ;  /* 0x00000005ff007c0c */ /* 0x000fe2000bf05300 */
[----:B------:R-:W-:Y:S01]  /*1f880*/  ULDC.64 UR4, c[0x0][0xc08] ;  /* 0x0003020000047ab9 */ /* 0x000fe20000000a00 */
[----:B-1----:R-:W-:Y:S02]  /*1f890*/  LOP3.LUT R60, R126, 0x380, RZ, 0xc0, !PT ;  /* 0x000003807e3c7812 */ /* 0x002fe400078ec0ff */
[----:B------:R-:W-:Y:S02]  /*1f8a0*/  LOP3.LUT R130, R131, 0x380, RZ, 0xc0, !PT ;  /* 0x0000038083827812 */ /* 0x000fe400078ec0ff */
[----:B------:R-:W-:Y:S02]  /*1f8b0*/  LOP3.LUT R134, R135, 0x380, RZ, 0xc0, !PT ;  /* 0x0000038087867812 */ /* 0x000fe400078ec0ff */
[----:B------:R-:W-:-:S02]  /*1f8c0*/  MOV R122, R122 ;  /* 0x0000007a007a7202 */ /* 0x000fc40000000f00 */
[----:B------:R-:W-:Y:S01]  /*1f8d0*/  MOV R14, R14 ;  /* 0x0000000e000e7202 */ /* 0x000fe20000000f00 */
[--C-:B------:R-:W-:Y:S01]  /*1f8e0*/  IMAD.X R31, RZ, RZ, R127.reuse, P4 ;  /* 0x000000ffff1f7224 */ /* 0x100fe200020e067f */
[----:B------:R-:W-:Y:S01]  /*1f8f0*/  SHF.R.U64 R130, R130, 0x3, RZ ;  /* 0x0000000382827819 */ /* 0x000fe200000012ff */
[----:B------:R1:W-:Y:S01]  /*1f900*/  STSM.16.M88.4 [R6], R24 ;  /* 0x0000001806007844 */ /* 0x0003e20000000200 */
[--C-:B------:R-:W-:Y:S01]  /*1f910*/  IMAD.X R29, RZ, RZ, R127.reuse, P3 ;  /* 0x000000ffff1d7224 */ /* 0x100fe200018e067f */
[----:B------:R-:W-:Y:S02]  /*1f920*/  MOV R118, R118 ;  /* 0x0000007600767202 */ /* 0x000fe40000000f00 */
[----:B------:R-:W-:Y:S01]  /*1f930*/  SHF.R.U64 R134, R134, 0x3, RZ ;  /* 0x0000000386867819 */ /* 0x000fe200000012ff */
[----:B------:R-:W-:Y:S01]  /*1f940*/  STSM.16.M88.4 [R122], R32 ;  /* 0x000000207a007844 */ /* 0x000fe20000000200 */
[----:B------:R-:W-:Y:S02]  /*1f950*/  MOV R114, R114 ;  /* 0x0000007200727202 */ /* 0x000fe40000000f00 */
[----:B------:R-:W-:Y:S01]  /*1f960*/  MOV R95, R94 ;  /* 0x0000005e005f7202 */ /* 0x000fe20000000f00 */
[----:B------:R2:W-:Y:S01]  /*1f970*/  STSM.16.M88.4 [R14], R40 ;  /* 0x000000280e007844 */ /* 0x0005e20000000200 */
[----:B-1----:R-:W-:Y:S01]  /*1f980*/  SHF.R.U64 R6, R13, 0x3, RZ ;  /* 0x000000030d067819 */ /* 0x002fe200000012ff */
[----:B------:R-:W-:Y:S01]  /*1f990*/  IMAD.X R25, RZ, RZ, R127, P2 ;  /* 0x000000ffff197224 */ /* 0x000fe200010e067f */
[----:B------:R-:W-:-:S02]  /*1f9a0*/  ISETP.NE.U32.AND P2, PT, RZ, UR4, PT ;  /* 0x00000004ff007c0c */ /* 0x000fc4000bf45070 */
[----:B------:R-:W-:Y:S02]  /*1f9b0*/  SHF.R.U64 R13, R60, 0x3, RZ ;  /* 0x000000033c0d7819 */ /* 0x000fe400000012ff */
[----:B------:R-:W-:Y:S02]  /*1f9c0*/  LOP3.LUT R24, R6, R23, RZ, 0x3c, !PT ;  /* 0x0000001706187212 */ /* 0x000fe400078e3cff */
[----:B------:R-:W-:Y:S02]  /*1f9d0*/  ISETP.NE.AND.EX P2, PT, RZ, UR5, PT, P2 ;  /* 0x00000005ff007c0c */ /* 0x000fe4000bf45320 */
[----:B------:R-:W-:Y:S02]  /*1f9e0*/  F2FP.BF16.F32.PACK_AB R6, R69, R155 ;  /* 0x0000009b4506723e */ /* 0x000fe400000010ff */
[----:B------:R-:W-:Y:S02]  /*1f9f0*/  LOP3.LUT R126, R13, R126, RZ, 0x3c, !PT ;  /* 0x0000007e0d7e7212 */ /* 0x000fe400078e3cff */
[----:B------:R-:W-:Y:S01]  /*1fa00*/  MOV R110, R110 ;  /* 0x0000006e006e7202 */ /* 0x000fe20000000f00 */
[----:B------:R-:W-:Y:S01]  /*1fa10*/  STSM.16.M88.4 [R118], R48 ;  /* 0x0000003076007844 */ /* 0x000fe20000000200 */
[----:B------:R-:W-:Y:S01]  /*1fa20*/  LOP3.LUT R130, R130, R131, RZ, 0x3c, !PT ;  /* 0x0000008382827212 */ /* 0x000fe200078e3cff */
[----:B------:R-:W-:Y:S01]  /*1fa30*/  IMAD.X R131, RZ, RZ, R127, P6 ;  /* 0x000000ffff837224 */ /* 0x000fe200030e067f */
[----:B------:R-:W-:-:S02]  /*1fa40*/  MOV R106, R106 ;  /* 0x0000006a006a7202 */ /* 0x000fc40000000f00 */
[----:B------:R-:W-:Y:S02]  /*1fa50*/  MOV R23, R24 ;  /* 0x0000001800177202 */ /* 0x000fe40000000f00 */
[----:B------:R-:W-:Y:S02]  /*1fa60*/  F2FP.BF16.F32.PACK_AB R13, R83, R82 ;  /* 0x00000052530d723e */ /* 0x000fe400000010ff */
[----:B--2---:R-:W-:Y:S02]  /*1fa70*/  F2FP.BF16.F32.PACK_AB R14, R85, R159 ;  /* 0x0000009f550e723e */ /* 0x004fe400000010ff */
[----:B------:R-:W-:Y:S01]  /*1fa80*/  F2FP.BF16.F32.PACK_AB R15, R87, R86 ;  /* 0x00000056570f723e */ /* 0x000fe200000010ff */
[----:B------:R-:W-:Y:S01]  /*1fa90*/  STSM.16.M88.4 [R114], R56 ;  /* 0x0000003872007844 */ /* 0x000fe20000000200 */
[----:B------:R-:W-:Y:S01]  /*1faa0*/  LOP3.LUT R134, R134, R135, RZ, 0x3c, !PT ;  /* 0x0000008786867212 */ /* 0x000fe200078e3cff */
[----:B------:R-:W-:Y:S01]  /*1fab0*/  IMAD.X R135, RZ, RZ, R127, P5 ;  /* 0x000000ffff877224 */ /* 0x000fe200028e067f */
[----:B------:R-:W-:-:S02]  /*1fac0*/  MOV R102, R102 ;  /* 0x0000006600667202 */ /* 0x000fc40000000f00 */
[----:B------:R-:W-:Y:S02]  /*1fad0*/  MOV R60, R30 ;  /* 0x0000001e003c7202 */ /* 0x000fe40000000f00 */
        /* <DEDUP_REMOVED lines=10> */
[----:B------:R-:W-:Y:S01]  /*1fb80*/  F2FP.BF16.F32.PACK_AB R31, R68, R67 ;  /* 0x00000043441f723e */ /* 0x000fe200000010ff */
[----:B------:R-:W-:Y:S01]  /*1fb90*/  IMAD.X R127, RZ, RZ, R127, P1 ;  /* 0x000000ffff7f7224 */ /* 0x000fe200008e067f */
[----:B------:R-:W-:Y:S01]  /*1fba0*/  F2FP.BF16.F32.PACK_AB R32, R105, R164 ;  /* 0x000000a46920723e */ /* 0x000fe200000010ff */
[----:B------:R2:W-:Y:S01]  /*1fbb0*/  STSM.16.M88.4 [R110], R8 ;  /* 0x000000086e007844 */ /* 0x0005e20000000200 */
[----:B------:R-:W-:-:S02]  /*1fbc0*/  F2FP.BF16.F32.PACK_AB R33, R72, R71 ;  /* 0x000000474821723e */ /* 0x000fc400000010ff */
[----:B------:R-:W-:Y:S02]  /*1fbd0*/  F2FP.BF16.F32.PACK_AB R34, R109, R165 ;  /* 0x000000a56d22723e */ /* 0x000fe400000010ff */
[----:B------:R-:W-:Y:S01]  /*1fbe0*/  F2FP.BF16.F32.PACK_AB R35, R76, R75 ;  /* 0x0000004b4c23723e */ /* 0x000fe200000010ff */
[----:B------:R0:W-:Y:S01]  /*1fbf0*/  STSM.16.M88.4 [R106], R12 ;  /* 0x0000000c6a007844 */ /* 0x0001e20000000200 */
[----:B-1----:R-:W-:Y:S02]  /*1fc00*/  F2FP.BF16.F32.PACK_AB R4, R113, R166 ;  /* 0x000000a67104723e */ /* 0x002fe400000010ff */
[----:B------:R-:W-:Y:S02]  /*1fc10*/  F2FP.BF16.F32.PACK_AB R5, R84, R80 ;  /* 0x000000505405723e */ /* 0x000fe400000010ff */
[----:B------:R-:W-:Y:S02]  /*1fc20*/  F2FP.BF16.F32.PACK_AB R6, R117, R167 ;  /* 0x000000a77506723e */ /* 0x000fe400000010ff */
[----:B------:R-:W-:Y:S01]  /*1fc30*/  F2FP.BF16.F32.PACK_AB R7, R92, R88 ;  /* 0x000000585c07723e */ /* 0x000fe200000010ff */
[----:B------:R1:W-:Y:S01]  /*1fc40*/  STSM.16.M88.4 [R102], R24 ;  /* 0x0000001866007844 */ /* 0x0003e20000000200 */
[----:B------:R-:W-:-:S02]  /*1fc50*/  MOV R130, R130 ;  /* 0x0000008200827202 */ /* 0x000fc40000000f00 */
[----:B--2---:R-:W-:Y:S01]  /*1fc60*/  F2FP.BF16.F32.PACK_AB R8, R121, R168 ;  /* 0x000000a87908723e */ /* 0x004fe200000010ff */
[----:B------:R-:W-:Y:S01]  /*1fc70*/  STSM.16.M88.4 [R98], R28 ;  /* 0x0000001c62007844 */ /* 0x000fe20000000200 */
[----:B------:R-:W-:Y:S02]  /*1fc80*/  F2FP.BF16.F32.PACK_AB R9, R100, R96 ;  /* 0x000000606409723e */ /* 0x000fe400000010ff */
[----:B------:R-:W-:Y:S02]  /*1fc90*/  F2FP.BF16.F32.PACK_AB R10, R125, R169 ;  /* 0x000000a97d0a723e */ /* 0x000fe400000010ff */
[----:B------:R-:W-:Y:S01]  /*1fca0*/  F2FP.BF16.F32.PACK_AB R11, R108, R104 ;  /* 0x000000686c0b723e */ /* 0x000fe200000010ff */
[----:B------:R-:W-:Y:S01]  /*1fcb0*/  STSM.16.M88.4 [R60], R32 ;  /* 0x000000203c007844 */ /* 0x000fe20000000200 */
[----:B------:R-:W-:Y:S02]  /*1fcc0*/  MOV R134, R134 ;  /* 0x0000008600867202 */ /* 0x000fe40000000f00 */
[----:B0-----:R-:W-:-:S02]  /*1fcd0*/  F2FP.BF16.F32.PACK_AB R12, R129, R170 ;  /* 0x000000aa810c723e */ /* 0x001fc400000010ff */
[----:B------:R-:W-:Y:S02]  /*1fce0*/  F2FP.BF16.F32.PACK_AB R13, R116, R112 ;  /* 0x00000070740d723e */ /* 0x000fe400000010ff */
[----:B------:R-:W-:Y:S02]  /*1fcf0*/  F2FP.BF16.F32.PACK_AB R14, R133, R132 ;  /* 0x00000084850e723e */ /* 0x000fe400000010ff */
[----:B------:R-:W-:Y:S01]  /*1fd00*/  F2FP.BF16.F32.PACK_AB R15, R124, R120 ;  /* 0x000000787c0f723e */ /* 0x000fe200000010ff */
[----:B------:R0:W-:Y:S01]  /*1fd10*/  STSM.16.M88.4 [R94], R4 ;  /* 0x000000045e007844 */ /* 0x0001e20000000200 */
[----:B------:R-:W-:Y:S01]  /*1fd20*/  MOV R126, R126 ;  /* 0x0000007e007e7202 */ /* 0x000fe20000000f00 */
[----:B-1----:R-:W3:Y:S02]  /*1fd30*/  LDC.64 R24, c[0x0][0xc00] ;  /* 0x00030000ff187b82 */ /* 0x002ee40000000a00 */
[----:B------:R1:W-:Y:S04]  /*1fd40*/  STSM.16.M88.4 [R130], R8 ;  /* 0x0000000882007844 */ /* 0x0003e80000000200 */
[----:B------:R2:W-:Y:S04]  /*1fd50*/  STSM.16.M88.4 [R134], R12 ;  /* 0x0000000c86007844 */ /* 0x0005e80000000200 */
[----:B------:R2:W-:Y:S01]  /*1fd60*/  STSM.16.M88.4 [R23], R136 ;  /* 0x0000008817007844 */ /* 0x0005e20000000200 */
[----:B0-----:R-:W0:Y:S03]  /*1fd70*/  @P2 LDC.64 R4, c[0x0][0xc08] ;  /* 0x00030200ff042b82 */ /* 0x001e260000000a00 */
[----:B------:R2:W-:Y:S01]  /*1fd80*/  STSM.16.M88.4 [R126], R144 ;  /* 0x000000907e007844 */ /* 0x0005e20000000200 */
[----:B------:R-:W-:Y:S01]  /*1fd90*/  ULDC UR4, c[0x0][0xa88] ;  /* 0x0002a20000047ab9 */ /* 0x000fe20000000800 */
[----:B------:R-:W-:-:S02]  /*1fda0*/  IMAD.MOV.U32 R80, RZ, RZ, RZ ;  /* 0x000000ffff507224 */ /* 0x000fc400078e00ff */
[----:B------:R-:W-:Y:S02]  /*1fdb0*/  IMAD.U32 R6, RZ, RZ, UR4 ;  /* 0x00000004ff067e24 */ /* 0x000fe4000f8e00ff */
[C---:B---3--:R-:W-:Y:S01]  /*1fdc0*/  IMAD.WIDE R24, R171.reuse, 0x4, R24 ;  /* 0x00000004ab187825 */ /* 0x048fe200078e0218 */
[----:B------:R-:W-:Y:S03]  /*1fdd0*/  BAR.SYNC.DEFER_BLOCKING 0x1, 0x100 ;  /* 0x0044000000007b1d */ /* 0x000fe60000010000 */
[----:B0-----:R-:W-:-:S03]  /*1fde0*/  @P2 IMAD.WIDE R4, R171, 0x4, R4 ;  /* 0x00000004ab042825 */ /* 0x001fc600078e0204 */
[----:B------:R2:W5:Y:S04]  /*1fdf0*/  @P0 LDG.E R80, desc[UR60][R24.64] ;  /* 0x0000003c18500981 */ /* 0x000568000c1e1900 */
[----:B------:R2:W5:Y:S01]  /*1fe00*/  @P2 LDG.E R6, desc[UR60][R4.64] ;  /* 0x0000003c04062981 */ /* 0x000562000c1e1900 */
[----:B----4-:R-:W-:-:S13]  /*1fe10*/  ISETP.NE.AND P1, PT, R3, 0x1, PT ;  /* 0x000000010300780c */ /* 0x010fda0003f25270 */
[----:B-1----:R-:W0:Y:S08]  /*1fe20*/  @P1 LDC R8, c[0x0][0xbec] ;  /* 0x0002fb00ff081b82 */ /* 0x002e300000000800 */
[----:B------:R-:W1:Y:S01]  /*1fe30*/  @P1 LDC R9, c[0x0][0xbf0] ;  /* 0x0002fc00ff091b82 */ /* 0x000e620000000800 */
[----:B--2---:R-:W-:Y:S05]  /*1fe40*/  @P2 BRA `(.L_x_2022) ;  /* 0x0000000000102947 */ /* 0x004fea0003800000 */
[----:B------:R-:W-:Y:S05]  /*1fe50*/  @!P0 BRA `(.L_x_2022) ;  /* 0x00000000000c8947 */ /* 0x000fea0003800000 */
[----:B------:R-:W2:Y:S04]  /*1fe60*/  LDG.E R5, desc[UR60][R24.64] ;  /* 0x0000003c18057981 */ /* 0x000ea8000c1e1900 */
[----:B-----5:R-:W2:Y:S02]  /*1fe70*/  LDG.E R6, desc[UR60][R24.64+0x4] ;  /* 0x0000043c18067981 */ /* 0x020ea4000c1e1900 */
[----:B--2---:R-:W-:-:S07]  /*1fe80*/  IMAD.IADD R6, R6, 0x1, -R5 ;  /* 0x0000000106067824 */ /* 0x004fce00078e0a05 */
.L_x_2022:
[----:B------:R-:W2:Y:S01]  /*1fe90*/  LDL R4, [R1+0x48] ;  /* 0x0000480001047983 */ /* 0x000ea20000100800 */
[----:B------:R-:W-:-:S03]  /*1fea0*/  ULDC.64 UR4, c[0x0][0xb90] ;  /* 0x0002e40000047ab9 */ /* 0x000fc60000000a00 */
[----:B------:R-:W3:Y:S01]  /*1feb0*/  LDL R88, [R1+0x54] ;  /* 0x0000540001587983 */ /* 0x000ee20000100800 */
[----:B-----5:R-:W-:Y:S01]  /*1fec0*/  SHF.R.S32.HI R81, RZ, 0x1f, R80 ;  /* 0x0000001fff517819 */ /* 0x020fe20000011450 */
[----:B------:R-:W-:Y:S01]  /*1fed0*/  IMAD.SHL.U32 R10, R218, 0x40, RZ ;  /* 0x00000040da0a7824 */ /* 0x000fe200078e00ff */
[----:B------:R-:W-:Y:S01]  /*1fee0*/  SHF.R.S32.HI R23, RZ, 0x1f, R171 ;  /* 0x0000001fff177819 */ /* 0x000fe200000114ab */
[----:B------:R-:W4:Y:S01]  /*1fef0*/  LDL.LU R86, [R1+0x5c] ;  /* 0x00005c0001567983 */ /* 0x000f220000300800 */
[----:B------:R-:W-:Y:S01]  /*1ff00*/  SEL R60, R171, RZ, !P0 ;  /* 0x000000ffab3c7207 */ /* 0x000fe20004000000 */
[----:B------:R-:W-:Y:S01]  /*1ff10*/  IMAD R83, R6, R3, RZ ;  /* 0x0000000306537224 */ /* 0x000fe200078e02ff */
[----:B------:R-:W3:Y:S01]  /*1ff20*/  @P1 LDC R85, c[0x0][0xbec] ;  /* 0x0002fb00ff551b82 */ /* 0x000ee20000000800 */
[----:B------:R-:W2:Y:S01]  /*1ff30*/  LDL.LU R84, [R1+0x2c] ;  /* 0x00002c0001547983 */ /* 0x000ea20000300800 */
[----:B------:R-:W-:-:S03]  /*1ff40*/  SEL R23, R23, RZ, !P0 ;  /* 0x000000ff17177207 */ /* 0x000fc60004000000 */
[----:B------:R-:W3:Y:S03]  /*1ff50*/  LDL R14, [R1+0xac] ;  /* 0x0000ac00010e7983 */ /* 0x000ee60000100800 */
[----:B------:R-:W3:Y:S01]  /*1ff60*/  @P1 LDC R87, c[0x0][0xbf0] ;  /* 0x0002fc00ff571b82 */ /* 0x000ee20000000800 */
[----:B------:R-:W3:Y:S04]  /*1ff70*/  LDL R26, [R1+0x88] ;  /* 0x00008800011a7983 */ /* 0x000ee80000100800 */
[----:B------:R-:W5:Y:S04]  /*1ff80*/  LDL R89, [R1+0x24] ;  /* 0x0000240001597983 */ /* 0x000f680000100800 */
[----:B------:R-:W5:Y:S04]  /*1ff90*/  LDL R92, [R1+0x7c] ;  /* 0x00007c00015c7983 */ /* 0x000f680000100800 */
[----:B------:R-:W5:Y:S04]  /*1ffa0*/  LDL R91, [R1+0x68] ;  /* 0x00006800015b7983 */ /* 0x000f680000100800 */
[----:B------:R-:W5:Y:S01]  /*1ffb0*/  LDL R90, [R1+0x70] ;  /* 0x00007000015a7983 */ /* 0x000f620000100800 */
[----:B----4-:R-:W-:Y:S01]  /*1ffc0*/  SHF.R.S32.HI R82, RZ, 0x1f, R86 ;  /* 0x0000001fff527819 */ /* 0x010fe20000011456 */
[----:B--2---:R-:W-:-:S04]  /*1ffd0*/  IMAD.IADD R13, R4, 0x1, R84 ;  /* 0x00000001040d7824 */ /* 0x004fc800078e0254 */
[----:B------:R-:W-:Y:S02]  /*1ffe0*/  IMAD R4, R82, UR4, RZ ;  /* 0x0000000452047c24 */ /* 0x000fe4000f8e02ff */
[----:B0-----:R-:W-:-:S04]  /*1fff0*/  @P1 IMAD.HI.U32 R8, R13, R8, RZ ;  /* 0x000000080d081227 */ /* 0x001fc800078e00ff */
[----:B------:R-:W-:Y:S01]  /*20000*/  IMAD.MOV.U32 R7, RZ, RZ, R13 ;  /* 0x000000ffff077224 */ /* 0x000fe200078e000d */
[----:B-1----:R-:W-:Y:S01]  /*20010*/  @P1 SHF.R.U32.HI R7, RZ, R9, R8 ;  /* 0x00000009ff071219 */ /* 0x002fe20000011608 */
[C---:B------:R-:W-:Y:S02]  /*20020*/  IMAD R11, R86.reuse, UR5, R4 ;  /* 0x00000005560b7c24 */ /* 0x040fe4000f8e0204 */
[----:B------:R-:W-:Y:S01]  /*20030*/  IMAD.WIDE.U32 R4, R86, UR4, R80 ;  /* 0x0000000456047c25 */ /* 0x000fe2000f8e0050 */
[----:B------:R-:W-:-:S03]  /*20040*/  ULDC.64 UR4, c[0x0][0xb98] ;  /* 0x0002e60000047ab9 */ /* 0x000fc60000000a00 */
[----:B---3--:R-:W-:Y:S02]  /*20050*/  IMAD R9, R88, 0x8, R10 ;  /* 0x0000000858097824 */ /* 0x008fe400078e020a */
[----:B------:R-:W-:Y:S02]  /*20060*/  IMAD.IADD R5, R5, 0x1, R11 ;  /* 0x0000000105057824 */ /* 0x000fe400078e020b */
[----:B------:R-:W-:Y:S02]  /*20070*/  IMAD.MOV R8, RZ, RZ, -R7 ;  /* 0x000000ffff087224 */ /* 0x000fe400078e0a07 */
[----:B------:R-:W-:Y:S02]  /*20080*/  IMAD R11, R23, UR4, RZ ;  /* 0x00000004170b7c24 */ /* 0x000fe4000f8e02ff */
[----:B------:R-:W-:-:S04]  /*20090*/  IMAD.WIDE.U32 R4, R60, UR4, R4 ;  /* 0x000000043c047c25 */ /* 0x000fc8000f8e0004 */
[----:B------:R-:W-:-:S04]  /*200a0*/  IMAD.WIDE R20, R9, 0x2, R20 ;  /* 0x0000000209147825 */ /* 0x000fc800078e0214 */
        /* <DEDUP_REMOVED lines=13> */
[----:B------:R-:W-:Y:S02]  /*20180*/  LEA.HI.X R11, R4, UR5, R5, 0x2, P0 ;  /* 0x00000005040b7c11 */ /* 0x000fe400080f1405 */
[C---:B------:R-:W-:Y:S02]  /*20190*/  IADD3 R33, P2, R20.reuse, 0x5000, RZ ;  /* 0x0000500014217810 */ /* 0x040fe40007f5e0ff */
[C---:B------:R-:W-:Y:S02]  /*201a0*/  IADD3 R29, P3, R20.reuse, 0x4000, RZ ;  /* 0x00004000141d7810 */ /* 0x040fe40007f7e0ff */
[C---:B------:R-:W-:Y:S02]  /*201b0*/  IADD3 R13, P4, R20.reuse, 0x2000, RZ ;  /* 0x00002000140d7810 */ /* 0x040fe40007f9e0ff */
[C---:B------:R-:W-:Y:S01]  /*201c0*/  IADD3 R15, P5, R20.reuse, 0x1000, RZ ;  /* 0x00001000140f7810 */ /* 0x040fe20007fbe0ff */
[----:B------:R-:W-:Y:S01]  /*201d0*/  SHFL.IDX PT, R50, R10, RZ, 0x1c1f ;  /* 0x001c1fff0a327589 */ /* 0x000fe200000e0000 */
[----:B------:R-:W-:Y:S01]  /*201e0*/  IADD3 R25, P0, R20, 0x3000, RZ ;  /* 0x0000300014197810 */ /* 0x000fe20007f1e0ff */
[----:B------:R-:W-:Y:S01]  /*201f0*/  IMAD.IADD R14, R14, 0x1, R84 ;  /* 0x000000010e0e7824 */ /* 0x000fe200078e0254 */
[----:B------:R-:W-:Y:S01]  /*20200*/  IADD3 R37, P6, R20, 0x6000, RZ ;  /* 0x0000600014257810 */ /* 0x000fe20007fde0ff */
[----:B------:R-:W-:Y:S01]  /*20210*/  SHFL.IDX PT, R54, R10, 0x1, 0x1c1f ;  /* 0x003c1f000a367f89 */ /* 0x000fe200000e0000 */
[----:B------:R-:W-:Y:S01]  /*20220*/  LOP3.LUT R24, R25, 0x380, RZ, 0xc0, !PT ;  /* 0x0000038019187812 */ /* 0x000fe200078ec0ff */
[----:B------:R-:W-:Y:S01]  /*20230*/  ULDC.64 UR4, c[0x0][0xaa0] ;  /* 0x0002a80000047ab9 */ /* 0x000fe20000000a00 */
[----:B------:R-:W-:-:S02]  /*20240*/  LOP3.LUT R32, R33, 0x380, RZ, 0xc0, !PT ;  /* 0x0000038021207812 */ /* 0x000fc400078ec0ff */
[----:B------:R-:W-:Y:S02]  /*20250*/  SHF.R.U64 R24, R24, 0x3, RZ ;  /* 0x0000000318187819 */ /* 0x000fe400000012ff */
[----:B------:R-:W-:Y:S02]  /*20260*/  LOP3.LUT R28, R29, 0x380, RZ, 0xc0, !PT ;  /* 0x000003801d1c7812 */ /* 0x000fe400078ec0ff */
[----:B------:R-:W-:Y:S02]  /*20270*/  LOP3.LUT R12, R13, 0x380, RZ, 0xc0, !PT ;  /* 0x000003800d0c7812 */ /* 0x000fe400078ec0ff */
[----:B------:R-:W-:Y:S02]  /*20280*/  SHF.R.U64 R32, R32, 0x3, RZ ;  /* 0x0000000320207819 */ /* 0x000fe400000012ff */
[----:B------:R-:W-:Y:S01]  /*20290*/  LOP3.LUT R24, R24, R25, RZ, 0x3c, !PT ;  /* 0x0000001918187212 */ /* 0x000fe200078e3cff */
[----:B------:R-:W-:Y:S01]  /*202a0*/  IMAD.X R25, RZ, RZ, R21, P0 ;  /* 0x000000ffff197224 */ /* 0x000fe200000e0615 */
[----:B------:R-:W-:-:S02]  /*202b0*/  SHF.R.U64 R28, R28, 0x3, RZ ;  /* 0x000000031c1c7819 */ /* 0x000fc400000012ff */
[----:B------:R-:W-:Y:S02]  /*202c0*/  SHF.R.U64 R12, R12, 0x3, RZ ;  /* 0x000000030c0c7819 */ /* 0x000fe400000012ff */
[----:B------:R-:W-:Y:S02]  /*202d0*/  IADD3 R49, P0, R20, 0x9000, RZ ;  /* 0x0000900014317810 */ /* 0x000fe40007f1e0ff */
[----:B------:R-:W-:Y:S01]  /*202e0*/  LOP3.LUT R32, R32, R33, RZ, 0x3c, !PT ;  /* 0x0000002120207212 */ /* 0x000fe200078e3cff */
[--C-:B------:R-:W-:Y:S01]  /*202f0*/  IMAD.X R33, RZ, RZ, R21.reuse, P2 ;  /* 0x000000ffff217224 */ /* 0x100fe200010e0615 */
[----:B------:R-:W-:Y:S01]  /*20300*/  LOP3.LUT R28, R28, R29, RZ, 0x3c, !PT ;  /* 0x0000001d1c1c7212 */ /* 0x000fe200078e3cff */
[--C-:B------:R-:W-:Y:S01]  /*20310*/  IMAD.X R29, RZ, RZ, R21.reuse, P3 ;  /* 0x000000ffff1d7224 */ /* 0x100fe200018e0615 */
[----:B------:R-:W-:Y:S01]  /*20320*/  LOP3.LUT R12, R12, R13, RZ, 0x3c, !PT ;  /* 0x0000000d0c0c7212 */ /* 0x000fe200078e3cff */
[--C-:B------:R-:W-:Y:S01]  /*20330*/  IMAD.X R9, RZ, RZ, R21.reuse, P5 ;  /* 0x000000ffff097224 */ /* 0x100fe200028e0615 */
[----:B------:R-:W-:Y:S01]  /*20340*/  LOP3.LUT R48, R49, 0x380, RZ, 0xc0, !PT ;  /* 0x0000038031307812 */ /* 0x000fe200078ec0ff */
[----:B------:R-:W-:Y:S01]  /*20350*/  IMAD.X R13, RZ, RZ, R21, P4 ;  /* 0x000000ffff0d7224 */ /* 0x000fe200020e0615 */
[----:B------:R-:W-:-:S02]  /*20360*/  IADD3 R57, P2, R20, 0xb000, RZ ;  /* 0x0000b00014397810 */ /* 0x000fc40007f5e0ff */
[C---:B------:R-:W-:Y:S01]  /*20370*/  IADD3 R53, P3, R20.reuse, 0xa000, RZ ;  /* 0x0000a00014357810 */ /* 0x040fe20007f7e0ff */
[----:B------:R-:W0:Y:S01]  /*20380*/  SHFL.IDX PT, R51, R11, RZ, 0x1c1f ;  /* 0x001c1fff0b337589 */ /* 0x000e2200000e0000 */
[C---:B------:R-:W-:Y:S02]  /*20390*/  IADD3 R41, P5, R20.reuse, 0x7000, RZ ;  /* 0x0000700014297810 */ /* 0x040fe40007fbe0ff */
[----:B------:R-:W-:Y:S01]  /*203a0*/  IADD3 R45, P4, R20, 0x8000, RZ ;  /* 0x00008000142d7810 */ /* 0x000fe20007f9e0ff */
[----:B------:R-:W1:Y:S01]  /*203b0*/  SHFL.IDX PT, R55, R11, 0x1, 0x1c1f ;  /* 0x003c1f000b377f89 */ /* 0x000e6200000e0000 */
[----:B------:R-:W-:Y:S02]  /*203c0*/  SHF.R.U64 R48, R48, 0x3, RZ ;  /* 0x0000000330307819 */ /* 0x000fe400000012ff */
[----:B------:R-:W-:Y:S02]  /*203d0*/  LOP3.LUT R56, R57, 0x380, RZ, 0xc0, !PT ;  /* 0x0000038039387812 */ /* 0x000fe400078ec0ff */
[----:B------:R-:W-:-:S02]  /*203e0*/  LOP3.LUT R52, R53, 0x380, RZ, 0xc0, !PT ;  /* 0x0000038035347812 */ /* 0x000fc400078ec0ff */
[----:B------:R-:W-:Y:S02]  /*203f0*/  LOP3.LUT R36, R37, 0x380, RZ, 0xc0, !PT ;  /* 0x0000038025247812 */ /* 0x000fe400078ec0ff */
[----:B------:R-:W-:Y:S02]  /*20400*/  LOP3.LUT R40, R41, 0x380, RZ, 0xc0, !PT ;  /* 0x0000038029287812 */ /* 0x000fe400078ec0ff */
[----:B------:R-:W-:Y:S02]  /*20410*/  LOP3.LUT R44, R45, 0x380, RZ, 0xc0, !PT ;  /* 0x000003802d2c7812 */ /* 0x000fe400078ec0ff */
[----:B------:R-:W-:Y:S01]  /*20420*/  LOP3.LUT R48, R48, R49, RZ, 0x3c, !PT ;  /* 0x0000003130307212 */ /* 0x000fe200078e3cff */
[----:B------:R-:W-:Y:S01]  /*20430*/  IMAD.X R49, RZ, RZ, R21, P0 ;  /* 0x000000ffff317224 */ /* 0x000fe200000e0615 */
[----:B------:R-:W-:Y:S01]  /*20440*/  SHF.R.U64 R56, R56, 0x3, RZ ;  /* 0x0000000338387819 */ /* 0x000fe200000012ff */
[----:B------:R-:W-:Y:S01]  /*20450*/  VIADD R4, R14, 0x8 ;  /* 0x000000080e047836 */ /* 0x000fe20000000000 */
[----:B------:R-:W-:-:S02]  /*20460*/  SHF.R.U64 R52, R52, 0x3, RZ ;  /* 0x0000000334347819 */ /* 0x000fc400000012ff */
[----:B------:R-:W-:Y:S02]  /*20470*/  SHF.R.U64 R36, R36, 0x3, RZ ;  /* 0x0000000324247819 */ /* 0x000fe400000012ff */
[----:B------:R-:W-:Y:S02]  /*20480*/  SHF.R.U64 R40, R40, 0x3, RZ ;  /* 0x0000000328287819 */ /* 0x000fe400000012ff */
[----:B------:R-:W-:Y:S02]  /*20490*/  SHF.R.U64 R44, R44, 0x3, RZ ;  /* 0x000000032c2c7819 */ /* 0x000fe400000012ff */
[----:B------:R-:W-:Y:S02]  /*204a0*/  LOP3.LUT P0, RZ, R26, 0x3, RZ, 0xc0, !PT ;  /* 0x000000031aff7812 */ /* 0x000fe4000780c0ff */
[----:B------:R-:W-:Y:S01]  /*204b0*/  LOP3.LUT R56, R56, R57, RZ, 0x3c, !PT ;  /* 0x0000003938387212 */ /* 0x000fe200078e3cff */
[--C-:B------:R-:W-:Y:S01]  /*204c0*/  IMAD.X R57, RZ, RZ, R21.reuse, P2 ;  /* 0x000000ffff397224 */ /* 0x100fe200010e0615 */
        /* <DEDUP_REMOVED lines=8> */
[----:B------:R-:W-:-:S02]  /*20550*/  ISETP.GE.OR P2, PT, R14, R83, P0 ;  /* 0x000000530e00720c */ /* 0x000fc40000746670 */
[----:B------:R-:W-:Y:S02]  /*20560*/  IADD3 R5, P3, R20, 0xf000, RZ ;  /* 0x0000f00014057810 */ /* 0x000fe40007f7e0ff */
[----:B------:R-:W-:Y:S02]  /*20570*/  ISETP.GE.OR P0, PT, R4, R83, P0 ;  /* 0x000000530400720c */ /* 0x000fe40000706670 */
[C---:B------:R-:W-:Y:S02]  /*20580*/  IADD3 R65, P6, R20.reuse, 0xc000, RZ ;  /* 0x0000c00014417810 */ /* 0x040fe40007fde0ff */
[C---:B------:R-:W-:Y:S02]  /*20590*/  IADD3 R69, P5, R20.reuse, 0xd000, RZ ;  /* 0x0000d00014457810 */ /* 0x040fe40007fbe0ff */
[C---:B------:R-:W-:Y:S02]  /*205a0*/  IADD3 R73, P4, R20.reuse, 0xe000, RZ ;  /* 0x0000e00014497810 */ /* 0x040fe40007f9e0ff */
[----:B------:R-:W-:-:S02]  /*205b0*/  LOP3.LUT R7, R20, 0x380, RZ, 0xc0, !PT ;  /* 0x0000038014077812 */ /* 0x000fc400078ec0ff */
[----:B------:R-:W-:Y:S02]  /*205c0*/  LOP3.LUT R4, R5, 0x380, RZ, 0xc0, !PT ;  /* 0x0000038005047812 */ /* 0x000fe400078ec0ff */
[----:B------:R-:W-:Y:S02]  /*205d0*/  LOP3.LUT R64, R65, 0x380, RZ, 0xc0, !PT ;  /* 0x0000038041407812 */ /* 0x000fe400078ec0ff */
[----:B------:R-:W-:Y:S02]  /*205e0*/  LOP3.LUT R68, R69, 0x380, RZ, 0xc0, !PT ;  /* 0x0000038045447812 */ /* 0x000fe400078ec0ff */
[----:B------:R-:W-:Y:S02]  /*205f0*/  LOP3.LUT R72, R73, 0x380, RZ, 0xc0, !PT ;  /* 0x0000038049487812 */ /* 0x000fe400078ec0ff */
[----:B------:R-:W-:Y:S02]  /*20600*/  SHF.R.U64 R7, R7, 0x3, RZ ;  /* 0x0000000307077819 */ /* 0x000fe400000012ff */
[----:B------:R-:W-:-:S02]  /*20610*/  SHF.R.U64 R4, R4, 0x3, RZ ;  /* 0x0000000304047819 */ /* 0x000fc400000012ff */
[----:B------:R-:W-:Y:S02]  /*20620*/  SHF.R.U64 R64, R64, 0x3, RZ ;  /* 0x0000000340407819 */ /* 0x000fe400000012ff */
[----:B------:R-:W-:Y:S02]  /*20630*/  SHF.R.U64 R68, R68, 0x3, RZ ;  /* 0x0000000344447819 */ /* 0x000fe400000012ff */
[----:B------:R-:W-:Y:S02]  /*20640*/  SHF.R.U64 R72, R72, 0x3, RZ ;  /* 0x0000000348487819 */ /* 0x000fe400000012ff */
[----:B------:R-:W-:Y:S01]  /*20650*/  LOP3.LUT R20, R7, R20, RZ, 0x3c, !PT ;  /* 0x0000001407147212 */ /* 0x000fe200078e3cff */
[----:B0-----:R0:W-:Y:S01]  /*20660*/  @!P2 ST.E desc[UR60][R50.64], R0 ;  /* 0x000000003200a985 */ /* 0x0011e2000c10193c */
[----:B------:R-:W-:Y:S01]  /*20670*/  LOP3.LUT R64, R64, R65, RZ, 0x3c, !PT ;  /* 0x0000004140407212 */ /* 0x000fe200078e3cff */
[--C-:B------:R-:W-:Y:S01]  /*20680*/  IMAD.X R65, RZ, RZ, R21.reuse, P6 ;  /* 0x000000ffff417224 */ /* 0x100fe200030e0615 */
[----:B------:R-:W-:Y:S01]  /*20690*/  LOP3.LUT R68, R68, R69, RZ, 0x3c, !PT ;  /* 0x0000004544447212 */ /* 0x000fe200078e3cff */
[----:B-1----:R1:W-:Y:S01]  /*206a0*/  @!P0 ST.E desc[UR60][R54.64], R2 ;  /* 0x0000000236008985 */ /* 0x0023e2000c10193c */
[----:B------:R-:W-:Y:S01]  /*206b0*/  LOP3.LUT R72, R72, R73, RZ, 0x3c, !PT ;  /* 0x0000004948487212 */ /* 0x000fe200078e3cff */
[--C-:B------:R-:W-:Y:S01]  /*206c0*/  IMAD.X R69, RZ, RZ, R21.reuse, P5 ;  /* 0x000000ffff457224 */ /* 0x100fe200028e0615 */
[----:B------:R-:W-:Y:S01]  /*206d0*/  LOP3.LUT R76, R4, R5, RZ, 0x3c, !PT ;  /* 0x00000005044c7212 */ /* 0x000fe200078e3cff */
[--C-:B------:R-:W-:Y:S01]  /*206e0*/  IMAD.X R73, RZ, RZ, R21.reuse, P4 ;  /* 0x000000ffff497224 */ /* 0x100fe200020e0615 */
[----:B------:R2:W5:Y:S01]  /*206f0*/  LD.E.128 R4, desc[UR60][R20.64] ;  /* 0x0000003c14047980 */ /* 0x000562000c101d00 */
[----:B------:R-:W-:-:S02]  /*20700*/  IMAD.X R77, RZ, RZ, R21, P3 ;  /* 0x000000ffff4d7224 */ /* 0x000fc400018e0615 */
[----:B0-----:R-:W-:Y:S01]  /*20710*/  IMAD R0, R88, 0x20, R218 ;  /* 0x0000002058007824 */ /* 0x001fe200078e02da */
[----:B------:R-:W-:Y:S01]  /*20720*/  LOP3.LUT R8, R15, 0x380, RZ, 0xc0, !PT ;  /* 0x000003800f087812 */ /* 0x000fe200078ec0ff */
[----:B------:R0:W5:Y:S04]  /*20730*/  LDL R88, [R1+0x6c] ;  /* 0x00006c0001587983 */ /* 0x0001680000100800 */
[----:B------:R-:W5:Y:S01]  /*20740*/  LD.E.128 R24, desc[UR60][R24.64] ;  /* 0x0000003c18187980 */ /* 0x000f62000c101d00 */
[----:B--2---:R-:W-:-:S03]  /*20750*/  IMAD R21, R81, UR4, RZ ;  /* 0x0000000451157c24 */ /* 0x004fc6000f8e02ff */
[----:B------:R-:W5:Y:S01]  /*20760*/  LD.E.128 R28, desc[UR60][R28.64] ;  /* 0x0000003c1c1c7980 */ /* 0x000f62000c101d00 */
[C---:B------:R-:W-:Y:S02]  /*20770*/  IMAD R81, R80.reuse, UR5, R21 ;  /* 0x0000000550517c24 */ /* 0x040fe4000f8e0215 */
[----:B------:R-:W-:Y:S01]  /*20780*/  IMAD.WIDE.U32 R20, R80, UR4, RZ ;  /* 0x0000000450147c25 */ /* 0x000fe2000f8e00ff */
[----:B------:R-:W-:Y:S01]  /*20790*/  ULDC.64 UR4, c[0x0][0xae8] ;  /* 0x0002ba0000047ab9 */ /* 0x000fe20000000a00 */
[----:B------:R-:W5:Y:S02]  /*207a0*/  LD.E.128 R32, desc[UR60][R32.64] ;  /* 0x0000003c20207980 */ /* 0x000f64000c101d00 */
[----:B------:R-:W-:Y:S02]  /*207b0*/  IMAD.IADD R21, R21, 0x1, R81 ;  /* 0x0000000115157824 */ /* 0x000fe400078e0251 */
[----:B------:R-:W-:Y:S01]  /*207c0*/  IMAD R82, R82, UR4, RZ ;  /* 0x0000000452527c24 */ /* 0x000fe2000f8e02ff */
[----:B------:R-:W5:Y:S01]  /*207d0*/  LD.E.128 R36, desc[UR60][R36.64] ;  /* 0x0000003c24247980 */ /* 0x000f62000c101d00 */
[----:B------:R-:W-:-:S03]  /*207e0*/  IMAD.WIDE.U32 R20, R86, UR4, R20 ;  /* 0x0000000456147c25 */ /* 0x000fc6000f8e0014 */
[----:B------:R-:W5:Y:S01]  /*207f0*/  LD.E.128 R40, desc[UR60][R40.64] ;  /* 0x0000003c28287980 */ /* 0x000f62000c101d00 */
[----:B------:R-:W-:Y:S01]  /*20800*/  IMAD R81, R86, UR5, R82 ;  /* 0x0000000556517c24 */ /* 0x000fe2000f8e0252 */
[----:B------:R-:W-:Y:S02]  /*20810*/  ULDC.64 UR4, c[0x0][0xaf0] ;  /* 0x0002bc0000047ab9 */ /* 0x000fe40000000a00 */
[----:B------:R0:W5:Y:S01]  /*20820*/  LDL R86, [R1+0x28] ;  /* 0x0000280001567983 */ /* 0x0001620000100800 */
[----:B------:R-:W-:-:S03]  /*20830*/  IMAD.IADD R80, R84, 0x1, R0 ;  /* 0x0000000154507824 */ /* 0x000fc600078e0200 */
[----:B------:R-:W5:Y:S01]  /*20840*/  LD.E.128 R44, desc[UR60][R44.64] ;  /* 0x0000003c2c2c7980 */ /* 0x000f62000c101d00 */
[----:B------:R-:W-:-:S03]  /*20850*/  @P1 IMAD.HI.U32 R0, R80, R85, RZ ;  /* 0x0000005550001227 */ /* 0x000fc600078e00ff */
[----:B------:R-:W5:Y:S01]  /*20860*/  LD.E.128 R48, desc[UR60][R48.64] ;  /* 0x0000003c30307980 */ /* 0x000f62000c101d00 */
[----:B------:R-:W-:Y:S02]  /*20870*/  IMAD.IADD R21, R21, 0x1, R81 ;  /* 0x0000000115157824 */ /* 0x000fe400078e0251 */
[----:B------:R-:W-:Y:S01]  /*20880*/  IMAD.MOV.U32 R81, RZ, RZ, R80 ;  /* 0x000000ffff517224 */ /* 0x000fe200078e0050 */
[----:B------:R-:W-:Y:S01]  /*20890*/  @P1 SHF.R.U32.HI R81, RZ, R87, R0 ;  /* 0x00000057ff511219 */ /* 0x000fe20000011600 */
[----:B------:R-:W-:Y:S01]  /*208a0*/  IMAD R23, R23, UR4, RZ ;  /* 0x0000000417177c24 */ /* 0x000fe2000f8e02ff */
[----:B------:R-:W-:Y:S01]  /*208b0*/  SHF.R.U64 R8, R8, 0x3, RZ ;  /* 0x0000000308087819 */ /* 0x000fe200000012ff */
[C---:B------:R-:W-:Y:S01]  /*208c0*/  IMAD.WIDE.U32 R20, R60.reuse, UR4, R20 ;  /* 0x000000043c147c25 */ /* 0x040fe2000f8e0014 */
[----:B------:R-:W-:Y:S01]  /*208d0*/  SHF.R.S32.HI R0, RZ, 0x1f, R81 ;  /* 0x0000001fff007819 */ /* 0x000fe20000011451 */
[----:B-1----:R-:W5:Y:S02]  /*208e0*/  LD.E.128 R52, desc[UR60][R52.64] ;  /* 0x0000003c34347980 */ /* 0x002f64000c101d00 */
[----:B------:R-:W-:Y:S01]  /*208f0*/  IMAD R23, R60, UR5, R23 ;  /* 0x000000053c177c24 */ /* 0x000fe2000f8e0217 */
[----:B------:R-:W-:Y:S01]  /*20900*/  LOP3.LUT R8, R8, R15, RZ, 0x3c, !PT ;  /* 0x0000000f08087212 */ /* 0x000fe200078e3cff */
[----:B------:R-:W-:Y:S01]  /*20910*/  IMAD.MOV R2, RZ, RZ, -R81 ;  /* 0x000000ffff027224 */ /* 0x000fe200078e0a51 */
[----:B------:R-:W-:Y:S01]  /*20920*/  ULDC.64 UR4, c[0x0][0xae0] ;  /* 0x0002b80000047ab9 */ /* 0x000fe20000000a00 */
[----:B------:R-:W-:Y:S01]  /*20930*/  IMAD.IADD R21, R21, 0x1, R23 ;  /* 0x0000000115157824 */ /* 0x000fe200078e0217 */
[----:B------:R-:W5:Y:S01]  /*20940*/  LD.E.128 R12, desc[UR60][R12.64] ;  /* 0x0000003c0c0c7980 */ /* 0x000f62000c101d00 */
[----:B------:R-:W-:-:S02]  /*20950*/  IMAD R0, R0, UR4, RZ ;  /* 0x0000000400007c24 */ /* 0x000fc4000f8e02ff */
[----:B------:R-:W-:Y:S01]  /*20960*/  IMAD R23, R3, R2, R80 ;  /* 0x0000000203177224 */ /* 0x000fe200078e0250 */
[----:B------:R-:W5:Y:S01]  /*20970*/  LD.E.128 R8, desc[UR60][R8.64] ;  /* 0x0000003c08087980 */ /* 0x000f62000c101d00 */
[----:B------:R-:W-:-:S03]  /*20980*/  IMAD R85, R81, UR5, R0 ;  /* 0x0000000551557c24 */ /* 0x000fc6000f8e0200 */
[----:B------:R-:W5:Y:S01]  /*20990*/  LD.E.128 R56, desc[UR60][R56.64] ;  /* 0x0000003c38387980 */ /* 0x000f62000c101d00 */
[----:B------:R-:W-:-:S03]  /*209a0*/  SHF.R.S32.HI R0, RZ, 0x1f, R23 ;  /* 0x0000001fff007819 */ /* 0x000fc60000011417 */
[----:B------:R-:W5:Y:S01]  /*209b0*/  LD.E.128 R64, desc[UR60][R64.64] ;  /* 0x0000003c40407980 */ /* 0x000f62000c101d00 */
[----:B------:R-:W-:Y:S01]  /*209c0*/  IMAD.WIDE.U32 R2, R81, UR4, R20 ;  /* 0x0000000451027c25 */ /* 0x000fe2000f8e0014 */
[----:B------:R-:W-:Y:S02]  /*209d0*/  ULDC.64 UR4, c[0x0][0xad8] ;  /* 0x0002b60000047ab9 */ /* 0x000fe40000000a00 */
[----:B------:R-:W5:Y:S04]  /*209e0*/  LD.E.128 R68, desc[UR60][R68.64] ;  /* 0x0000003c44447980 */ /* 0x000f68000c101d00 */
[----:B------:R-:W5:Y:S04]  /*209f0*/  LD.E.128 R72, desc[UR60][R72.64] ;  /* 0x0000003c48487980 */ /* 0x000f68000c101d00 */
[----:B------:R-:W5:Y:S01]  /*20a00*/  LD.E.128 R76, desc[UR60][R76.64] ;  /* 0x0000003c4c4c7980 */ /* 0x000f62000c101d00 */
[----:B------:R-:W-:Y:S01]  /*20a10*/  @!PT LDS RZ, [RZ] ;  /* 0x00000000fffff984 */ /* 0x000fe20000000800 */
[----:B------:R-:W-:Y:S01]  /*20a20*/  @!PT LDS RZ, [RZ] ;  /* 0x00000000fffff984 */ /* 0x000fe20000000800 */
[----:B------:R-:W-:Y:S01]  /*20a30*/  @!PT LDS RZ, [RZ] ;  /* 0x00000000fffff984 */ /* 0x000fe20000000800 */
[----:B------:R-:W-:Y:S01]  /*20a40*/  @!PT LDS RZ, [RZ] ;  /* 0x00000000fffff984 */ /* 0x000fe20000000800 */
[----:B------:R1:W-:Y:S06]  /*20a50*/  MEMBAR.ALL.CTA ;  /* 0x0000000000007992 */ /* 0x0003ec0000008000 */
[----:B-1----:R-:W1:Y:S01]  /*20a60*/  FENCE.VIEW.ASYNC.S ;  /* 0x00000000000073c6 */ /* 0x002e620000000000 */
[----:B------:R-:W-:-:S02]  /*20a70*/  IMAD.IADD R82, R218, 0x1, R84 ;  /* 0x00000001da527824 */ /* 0x000fc400078e0254 */
[----:B------:R-:W-:Y:S02]  /*20a80*/  IMAD.IADD R3, R3, 0x1, R85 ;  /* 0x0000000103037824 */ /* 0x000fe400078e0255 */
[----:B------:R-:W-:Y:S02]  /*20a90*/  IMAD R20, R0, UR4, RZ ;  /* 0x0000000400147c24 */ /* 0x000fe4000f8e02ff */
[C---:B------:R-:W-:Y:S02]  /*20aa0*/  VIADD R0, R82.reuse, 0x20 ;  /* 0x0000002052007836 */ /* 0x040fe40000000000 */
[C---:B------:R-:W-:Y:S02]  /*20ab0*/  IMAD R21, R23.reuse, UR5, R20 ;  /* 0x0000000517157c24 */ /* 0x040fe4000f8e0214 */
[----:B------:R-:W-:Y:S01]  /*20ac0*/  IMAD.WIDE.U32 R2, R23, UR4, R2 ;  /* 0x0000000417027c25 */ /* 0x000fe2000f8e0002 */
[-C--:B------:R-:W-:Y:S01]  /*20ad0*/  ISETP.GE.AND P2, PT, R82, R83.reuse, PT ;  /* 0x000000535200720c */ /* 0x080fe20003f46270 */
[----:B------:R-:W-:Y:S01]  /*20ae0*/  ULDC.64 UR4, c[0x0][0xa80] ;  /* 0x0002a00000047ab9 */ /* 0x000fe20000000a00 */
[----:B------:R-:W-:Y:S01]  /*20af0*/  ISETP.GE.AND P1, PT, R0, R83, PT ;  /* 0x000000530000720c */ /* 0x000fe20003f26270 */
[----:B------:R-:W-:Y:S01]  /*20b00*/  IMAD.IADD R3, R3, 0x1, R21 ;  /* 0x0000000103037824 */ /* 0x000fe200078e0215 */
[----:B------:R-:W-:Y:S01]  /*20b10*/  LEA R23, P3, R2, UR4, 0x1 ;  /* 0x0000000402177c11 */ /* 0x000fe2000f8608ff */
[----:B------:R-:W-:-:S03]  /*20b20*/  VIADD R0, R16, 0x30820 ;  /* 0x0003082010007836 */ /* 0x000fc60000000000 */
[----:B------:R-:W-:Y:S02]  /*20b30*/  LEA.HI.X R60, R2, UR5, R3, 0x1, P3 ;  /* 0x00000005023c7c11 */ /* 0x000fe400098f0c03 */
[----:B------:R-:W-:Y:S01]  /*20b40*/  PRMT R0, RZ, 0x654, R0 ;  /* 0x00000654ff007816 */ /* 0x000fe20000000000 */
[----:B------:R-:W-:Y:S01]  /*20b50*/  VIADD R20, R82, 0x40 ;  /* 0x0000004052147836 */ /* 0x000fe20000000000 */
[----:B-1----:R0:W1:Y:S01]  /*20b60*/  SHFL.IDX PT, R87, R23, RZ, 0x181f ;  /* 0x00181fff17577589 */ /* 0x00206200000e0000 */
[----:B------:R-:W-:Y:S01]  /*20b70*/  BSSY B1, `(.L_x_2023) ;  /* 0x0000016000017945 */ /* 0x000fe20003800000 */
[----:B------:R0:W-:Y:S02]  /*20b80*/  SYNCS.ARRIVE.TRANS64.RED.A1T0 RZ, [R0+URZ], RZ ;  /* 0x000000ff00ff79a7 */ /* 0x0001e4000810043f */
[----:B------:R0:W2:Y:S01]  /*20b90*/  SHFL.IDX PT, R85, R60, RZ, 0x181f ;  /* 0x00181fff3c557589 */ /* 0x0000a200000e0000 */
[----:B------:R-:W-:Y:S01]  /*20ba0*/  ISETP.GE.AND P0, PT, R20, R83, PT ;  /* 0x000000531400720c */ /* 0x000fe20003f06270 */
[----:B------:R-:W-:-:S12]  /*20bb0*/  @P2 BRA `(.L_x_2024) ;  /* 0x0000000000442947 */ /* 0x000fd80003800000 */
[----:B------:R-:W-:Y:S02]  /*20bc0*/  ULDC UR4, c[0x0][0xac8] ;  /* 0x0002b20000047ab9 */ /* 0x000fe40000000800 */
[----:B------:R-:W-:Y:S02]  /*20bd0*/  ISETP.GE.AND P5, PT, R18, UR4, PT ;  /* 0x0000000412007c0c */ /* 0x000fe4000bfa6270 */
[----:B------:R-:W-:Y:S02]  /*20be0*/  ISETP.GE.AND P4, PT, R226, UR4, PT ;  /* 0x00000004e2007c0c */ /* 0x000fe4000bf86270 */
[----:B-----5:R-:W-:Y:S02]  /*20bf0*/  ISETP.GE.AND P3, PT, R89, UR4, PT ;  /* 0x0000000459007c0c */ /* 0x020fe4000bf66270 */
[----:B------:R-:W-:-:S07]  /*20c00*/  ISETP.GE.AND P2, PT, R86, UR4, PT ;  /* 0x0000000456007c0c */ /* 0x000fce000bf46270 */
[----:B-1----:R-:W-:-:S04]  /*20c10*/  @!P5 LEA R2, P6, R18, R87, 0x1 ;  /* 0x000000571202d211 */ /* 0x002fc800078c08ff */
[----:B--2---:R-:W-:Y:S02]  /*20c20*/  @!P5 LEA.HI.X R3, R18, R85, R19, 0x1, P6 ;  /* 0x000000551203d211 */ /* 0x004fe400030f0c13 */
[----:B------:R-:W-:-:S03]  /*20c30*/  @!P4 LEA R20, P6, R91, R87, 0x1 ;  /* 0x000000575b14c211 */ /* 0x000fc600078c08ff */
[----:B------:R3:W-:Y:S01]  /*20c40*/  @!P5 ST.E.128 desc[UR60][R2.64], R4 ;  /* 0x000000040200d985 */ /* 0x0007e2000c101d3c */
        /* <DEDUP_REMOVED lines=8> */
.L_x_2024:
[----:B------:R-:W-:Y:S05]  /*20cd0*/  BSYNC B1 ;  /* 0x0000000000017941 */ /* 0x000fea0003800000 */
.L_x_2023:
[----:B---3--:R3:W4:Y:S01]  /*20ce0*/  SHFL.IDX PT, R21, R60, 0x1, 0x181f ;  /* 0x00381f003c157f89 */ /* 0x00872200000e0000 */
[----:B------:R-:W-:Y:S03]  /*20cf0*/  BSSY B1, `(.L_x_2025) ;  /* 0x0000014000017945 */ /* 0x000fe60003800000 */
[----:B-----5:R3:W0:Y:S01]  /*20d00*/  SHFL.IDX PT, R7, R23, 0x1, 0x181f ;  /* 0x00381f0017077f89 */ /* 0x02062200000e0000 */
[----:B------:R-:W-:Y:S05]  /*20d10*/  @P1 BRA `(.L_x_2026) ;  /* 0x0000000000441947 */ /* 0x000fea0003800000 */
[----:B------:R-:W-:Y:S02]  /*20d20*/  ULDC UR4, c[0x0][0xac8] ;  /* 0x0002b20000047ab9 */ /* 0x000fe40000000800 */
[----:B------:R-:W-:Y:S02]  /*20d30*/  ISETP.GE.AND P4, PT, R18, UR4, PT ;  /* 0x0000000412007c0c */ /* 0x000fe4000bf86270 */
[----:B------:R-:W-:Y:S02]  /*20d40*/  ISETP.GE.AND P3, PT, R226, UR4, PT ;  /* 0x00000004e2007c0c */ /* 0x000fe4000bf66270 */
[----:B------:R-:W-:Y:S02]  /*20d50*/  ISETP.GE.AND P2, PT, R89, UR4, PT ;  /* 0x0000000459007c0c */ /* 0x000fe4000bf46270 */
[----:B------:R-:W-:-:S07]  /*20d60*/  ISETP.GE.AND P1, PT, R86, UR4, PT ;  /* 0x0000000456007c0c */ /* 0x000fce000bf26270 */
[CC--:B0-----:R-:W-:Y:S02]  /*20d70*/  @!P4 LEA R2, P6, R18.reuse, R7.reuse, 0x1 ;  /* 0x000000071202c211 */ /* 0x0c1fe400078c08ff */
[----:B------:R-:W-:Y:S02]  /*20d80*/  @!P3 LEA R4, P5, R91, R7, 0x1 ;  /* 0x000000075b04b211 */ /* 0x000fe400078a08ff */
        /* <DEDUP_REMOVED lines=10> */
.L_x_2026:
[----:B------:R-:W-:Y:S05]  /*20e30*/  BSYNC B1 ;  /* 0x0000000000017941 */ /* 0x000fea0003800000 */
.L_x_2025:
[----:B0-----:R0:W0:Y:S01]  /*20e40*/  SHFL.IDX PT, R9, R60, 0x2, 0x181f ;  /* 0x00581f003c097f89 */ /* 0x00102200000e0000 */
[----:B------:R-:W-:Y:S03]  /*20e50*/  BSSY B1, `(.L_x_2027) ;  /* 0x0000014000017945 */ /* 0x000fe60003800000 */
[----:B------:R0:W0:Y:S01]  /*20e60*/  SHFL.IDX PT, R5, R23, 0x2, 0x181f ;  /* 0x00581f0017057f89 */ /* 0x00002200000e0000 */
[----:B------:R-:W-:Y:S05]  /*20e70*/  @P0 BRA `(.L_x_2028) ;  /* 0x0000000000440947 */ /* 0x000fea0003800000 */
[----:B------:R-:W-:Y:S02]  /*20e80*/  ULDC UR4, c[0x0][0xac8] ;  /* 0x0002b20000047ab9 */ /* 0x000fe40000000800 */
[----:B------:R-:W-:Y:S02]  /*20e90*/  ISETP.GE.AND P3, PT, R18, UR4, PT ;  /* 0x0000000412007c0c */ /* 0x000fe4000bf66270 */
[----:B------:R-:W-:Y:S02]  /*20ea0*/  ISETP.GE.AND P2, PT, R226, UR4, PT ;  /* 0x00000004e2007c0c */ /* 0x000fe4000bf46270 */
[----:B------:R-:W-:Y:S02]  /*20eb0*/  ISETP.GE.AND P1, PT, R89, UR4, PT ;  /* 0x0000000459007c0c */ /* 0x000fe4000bf26270 */
[----:B------:R-:W-:-:S07]  /*20ec0*/  ISETP.GE.AND P0, PT, R86, UR4, PT ;  /* 0x0000000456007c0c */ /* 0x000fce000bf06270 */
[CC--:B0-----:R-:W-:Y:S02]  /*20ed0*/  @!P3 LEA R2, P6, R18.reuse, R5.reuse, 0x1 ;  /* 0x000000051202b211 */ /* 0x0c1fe400078c08ff */
[-C--:B------:R-:W-:Y:S02]  /*20ee0*/  @!P2 LEA R4, P5, R91, R5.reuse, 0x1 ;  /* 0x000000055b04a211 */ /* 0x080fe400078a08ff */
[----:B------:R-:W-:Y:S02]  /*20ef0*/  @!P1 LEA R6, P4, R89, R5, 0x1 ;  /* 0x0000000559069211 */ /* 0x000fe400078808ff */
[----:B------:R-:W-:Y:S02]  /*20f00*/  @!P3 LEA.HI.X R3, R18, R9, R19, 0x1, P6 ;  /* 0x000000091203b211 */ /* 0x000fe400030f0c13 */
        /* <DEDUP_REMOVED lines=8> */
.L_x_2028:
[----:B------:R-:W-:Y:S05]  /*20f90*/  BSYNC B1 ;  /* 0x0000000000017941 */ /* 0x000fea0003800000 */
.L_x_2027:
[----:B------:R-:W-:Y:S01]  /*20fa0*/  VIADD R0, R82, 0x60 ;  /* 0x0000006052007836 */ /* 0x000fe20000000000 */
[----:B0-----:R0:W0:Y:S04]  /*20fb0*/  SHFL.IDX PT, R9, R60, 0x3, 0x181f ;  /* 0x00781f003c097f89 */ /* 0x00102800000e0000 */
[----:B------:R-:W-:Y:S01]  /*20fc0*/  ISETP.GE.AND P0, PT, R0, R83, PT ;  /* 0x000000530000720c */ /* 0x000fe20003f06270 */
[----:B---3--:R-:W3:-:S12]  /*20fd0*/  SHFL.IDX PT, R23, R23, 0x3, 0x181f ;  /* 0x00781f0017177f89 */ /* 0x008ed800000e0000 */
[----:B------:R-:W-:Y:S05]  /*20fe0*/  @P0 BRA `(.L_x_2029) ;  /* 0x0000000c00a80947 */ /* 0x000fea0003800000 */
[----:B------:R-:W-:Y:S02]  /*20ff0*/  ULDC UR4, c[0x0][0xac8] ;  /* 0x0002b20000047ab9 */ /* 0x000fe40000000800 */
[----:B------:R-:W-:Y:S02]  /*21000*/  ISETP.GE.AND P3, PT, R18, UR4, PT ;  /* 0x0000000412007c0c */ /* 0x000fe4000bf66270 */
[----:B------:R-:W-:Y:S02]  /*21010*/  ISETP.GE.AND P4, PT, R226, UR4, PT ;  /* 0x00000004e2007c0c */ /* 0x000fe4000bf86270 */
[----:B------:R-:W-:-:S09]  /*21020*/  ISETP.GE.AND P5, PT, R89, UR4, PT ;  /* 0x0000000459007c0c */ /* 0x000fd2000bfa6270 */
[CC--:B---3--:R-:W-:Y:S02]  /*21030*/  @!P3 LEA R2, P0, R18.reuse, R23.reuse, 0x1 ;  /* 0x000000171202b211 */ /* 0x0c8fe400078008ff */
[-C--:B------:R-:W-:Y:S02]  /*21040*/  @!P4 LEA R4, P1, R91, R23.reuse, 0x1 ;  /* 0x000000175b04c211 */ /* 0x080fe400078208ff */
[----:B------:R-:W-:Y:S02]  /*21050*/  @!P5 LEA R6, P2, R89, R23, 0x1 ;  /* 0x000000175906d211 */ /* 0x000fe400078408ff */
[-C--:B0-----:R-:W-:Y:S02]  /*21060*/  @!P3 LEA.HI.X R3, R18, R9.reuse, R19, 0x1, P0 ;  /* 0x000000091203b211 */ /* 0x081fe400000f0c13 */
[-C--:B------:R-:W-:Y:S02]  /*21070*/  @!P4 LEA.HI.X R5, R91, R9.reuse, R92, 0x1, P1 ;  /* 0x000000095b05c211 */ /* 0x080fe400008f0c5c */
[----:B------:R-:W-:Y:S01]  /*21080*/  @!P5 LEA.HI.X R7, R89, R9, R90, 0x1, P2 ;  /* 0x000000095907d211 */ /* 0x000fe200010f0c5a */
[----:B------:R0:W-:Y:S01]  /*21090*/  @!P3 ST.E.128 desc[UR60][R2.64], R24 ;  /* 0x000000180200b985 */ /* 0x0001e2000c101d3c */
[----:B------:R-:W-:-:S03]  /*210a0*/  ISETP.GE.AND P0, PT, R86, UR4, PT ;  /* 0x0000000456007c0c */ /* 0x000fc6000bf06270 */
[----:B------:R0:W-:Y:S04]  /*210b0*/  @!P4 ST.E.128 desc[UR60][R4.64], R40 ;  /* 0x000000280400c985 */ /* 0x0001e8000c101d3c */
[----:B------:R0:W-:Y:S06]  /*210c0*/  @!P5 ST.E.128 desc[UR60][R6.64], R56 ;  /* 0x000000380600d985 */ /* 0x0001ec000c101d3c */
[----:B------:R-:W-:Y:S05]  /*210d0*/  @P0 BRA `(.L_x_2029) ;  /* 0x0000000c006c0947 */ /* 0x000fea0003800000 */
[----:B0-----:R-:W-:-:S04]  /*210e0*/  LEA R2, P0, R86, R23, 0x1 ;  /* 0x0000001756027211 */ /* 0x001fc800078008ff */
[----:B------:R-:W-:-:S05]  /*210f0*/  LEA.HI.X R3, R86, R9, R88, 0x1, P0 ;  /* 0x0000000956037211 */ /* 0x000fca00000f0c58 */
[----:B------:R0:W-:Y:S01]  /*21100*/  ST.E.128 desc[UR60][R2.64], R76 ;  /* 0x0000004c02007985 */ /* 0x0001e2000c101d3c */
[----:B------:R-:W-:Y:S05]  /*21110*/  BRA `(.L_x_2029) ;  /* 0x0000000c005c7947 */ /* 0x000fea0003800000 */
.L_x_2021:
[----:B------:R-:W2:Y:S01]  /*21120*/  LDL R9, [R1+0x60] ;  /* 0x0000600001097983 */ /* 0x000ea20000100800 */
[----:B------:R-:W-:Y:S01]  /*21130*/  ULDC.64 UR4, c[0x0][0xc00] ;  /* 0x0003000000047ab9 */ /* 0x000fe20000000a00 */
[----:B------:R-:W2:Y:S01]  /*21140*/  LDC.64 R2, c[0x0][0xc00] ;  /* 0x00030000ff027b82 */ /* 0x000ea20000000a00 */
[----:B------:R-:W-:Y:S01]  /*21150*/  ISETP.NE.U32.AND P0, PT, RZ, UR4, PT ;  /* 0x00000004ff007c0c */ /* 0x000fe2000bf05070 */
[----:B------:R-:W-:-:S03]  /*21160*/  IMAD.MOV.U32 R6, RZ, RZ, RZ ;  /* 0x000000ffff067224 */ /* 0x000fc600078e00ff */
[----:B------:R-:W-:Y:S01]  /*21170*/  ISETP.NE.AND.EX P0, PT, RZ, UR5, PT, P0 ;  /* 0x00000005ff007c0c */ /* 0x000fe2000bf05300 */
[----:B------:R-:W-:Y:S02]  /*21180*/  ULDC.64 UR4, c[0x0][0xc08] ;  /* 0x0003020000047ab9 */ /* 0x000fe40000000a00 */
[----:B------:R-:W-:Y:S01]  /*21190*/  ISETP.NE.U32.AND P1, PT, RZ, UR4, PT ;  /* 0x00000004ff007c0c */ /* 0x000fe2000bf25070 */
[----:B-----5:R-:W3:Y:S03]  /*211a0*/  LDC R23, c[0x0][0xbe8] ;  /* 0x0002fa00ff177b82 */ /* 0x020ee60000000800 */
[----:B------:R-:W-:-:S13]  /*211b0*/  ISETP.NE.AND.EX P1, PT, RZ, UR5, PT, P1 ;  /* 0x00000005ff007c0c */ /* 0x000fda000bf25310 */
[----:B------:R-:W4:Y:S01]  /*211c0*/  @P1 LDC.64 R4, c[0x0][0xc08] ;  /* 0x00030200ff041b82 */ /* 0x000f220000000a00 */
[----:B------:R-:W-:Y:S02]  /*211d0*/  ULDC UR4, c[0x0][0xa88] ;  /* 0x0002a20000047ab9 */ /* 0x000fe40000000800 */
[----:B------:R-:W-:Y:S01]  /*211e0*/  IMAD.U32 R0, RZ, RZ, UR4 ;  /* 0x00000004ff007e24 */ /* 0x000fe2000f8e00ff */
[----:B------:R-:W0:Y:S01]  /*211f0*/  S2R R8, SR_TID.X ;  /* 0x0000000000087919 */ /* 0x000e220000002100 */
[----:B--2---:R-:W-:-:S04]  /*21200*/  IMAD.WIDE R2, R9, 0x4, R2 ;  /* 0x0000000409027825 */ /* 0x004fc800078e0202 */
[----:B----4-:R-:W-:Y:S01]  /*21210*/  @P1 IMAD.WIDE R4, R9, 0x4, R4 ;  /* 0x0000000409041825 */ /* 0x010fe200078e0204 */
[----:B------:R2:W5:Y:S04]  /*21220*/  @P0 LDG.E R6, desc[UR60][R2.64] ;  /* 0x0000003c02060981 */ /* 0x000568000c1e1900 */
[----:B------:R2:W5:Y:S01]  /*21230*/  @P1 LDG.E R0, desc[UR60][R4.64] ;  /* 0x0000003c04001981 */ /* 0x000562000c1e1900 */
[----:B---3--:R-:W-:Y:S01]  /*21240*/  ISETP.NE.AND P2, PT, R23, 0x1, PT ;  /* 0x000000011700780c */ /* 0x008fe20003f45270 */
[----:B0-----:R-:W-:-:S05]  /*21250*/  VIADD R7, R8, 0xffffff80 ;  /* 0xffffff8008077836 */ /* 0x001fca0000000000 */
[----:B------:R-:W-:Y:S02]  /*21260*/  ISETP.GE.AND P3, PT, R7, 0x80, PT ;  /* 0x000000800700780c */ /* 0x000fe40003f66270 */
[----:B------:R-:W-:-:S05]  /*21270*/  SHF.R.S32.HI R7, RZ, 0x1f, R9 ;  /* 0x0000001fff077819 */ /* 0x000fca0000011409 */
[----:B------:R-:W0:Y:S08]  /*21280*/  @P2 LDC R14, c[0x0][0xbec] ;  /* 0x0002fb00ff0e2b82 */ /* 0x000e300000000800 */
[----:B------:R-:W3:Y:S01]  /*21290*/  @P2 LDC R25, c[0x0][0xbf0] ;  /* 0x0002fc00ff192b82 */ /* 0x000ee20000000800 */
[----:B--2---:R-:W-:Y:S05]  /*212a0*/  @P1 BRA `(.L_x_2030) ;  /* 0x0000000000101947 */ /* 0x004fea0003800000 */
[----:B------:R-:W-:Y:S05]  /*212b0*/  @!P0 BRA `(.L_x_2030) ;  /* 0x00000000000c8947 */ /* 0x000fea0003800000 */
[----:B------:R-:W2:Y:S04]  /*212c0*/  LDG.E R5, desc[UR60][R2.64] ;  /* 0x0000003c02057981 */ /* 0x000ea8000c1e1900 */
[----:B-----5:R-:W2:Y:S02]  /*212d0*/  LDG.E R0, desc[UR60][R2.64+0x4] ;  /* 0x0000043c02007981 */ /* 0x020ea4000c1e1900 */
[----:B--2---:R-:W-:-:S07]  /*212e0*/  IMAD.IADD R0, R0, 0x1, -R5 ;  /* 0x0000000100007824 */ /* 0x004fce00078e0a05 */
.L_x_2030:
[----:B------:R-:W2:Y:S04]  /*212f0*/  LDL R24, [R1+0x5c] ;  /* 0x00005c0001187983 */ /* 0x000ea80000100800 */
[----:B------:R4:W5:Y:S01]  /*21300*/  LDL R26, [R1+0x2c] ;  /* 0x00002c00011a7983 */ /* 0x0009620000100800 */
[----:B------:R-:W-:Y:S01]  /*21310*/  BSSY B1, `(.L_x_2031) ;  /* 0x000002c000017945 */ /* 0x000fe20003800000 */
[----:B------:R-:W-:Y:S02]  /*21320*/  SEL R13, R9, RZ, !P0 ;  /* 0x000000ff090d7207 */ /* 0x000fe40004000000 */
[----:B------:R-:W-:Y:S02]  /*21330*/  SEL R12, R7, RZ, !P0 ;  /* 0x000000ff070c7207 */ /* 0x000fe40004000000 */
[----:B-----5:R-:W-:-:S02]  /*21340*/  SHF.R.S32.HI R11, RZ, 0x1f, R6 ;  /* 0x0000001fff0b7819 */ /* 0x020fc40000011406 */
[----:B--2---:R-:W-:Y:S01]  /*21350*/  SHF.R.S32.HI R10, RZ, 0x1f, R24 ;  /* 0x0000001fff0a7819 */ /* 0x004fe20000011418 */
[----:B----4-:R-:W-:Y:S06]  /*21360*/  @P3 BRA `(.L_x_2032) ;  /* 0x0000000000983947 */ /* 0x010fec0003800000 */
[----:B------:R-:W2:Y:S01]  /*21370*/  LDC R9, c[0x0][0xbe8] ;  /* 0x0002fa00ff097b82 */ /* 0x000ea20000000800 */
[----:B------:R-:W-:Y:S01]  /*21380*/  IADD3 R8, R26, -0x80, R8 ;  /* 0xffffff801a087810 */ /* 0x000fe20007ffe008 */
[----:B--2---:R-:W-:-:S05]  /*21390*/  IMAD R2, R0, R9, RZ ;  /* 0x0000000900027224 */ /* 0x004fca00078e02ff */
[----:B------:R-:W-:-:S13]  /*213a0*/  ISETP.GE.AND P0, PT, R8, R2, PT ;  /* 0x000000020800720c */ /* 0x000fda0003f06270 */
[----:B------:R-:W-:Y:S05]  /*213b0*/  @P0 BRA `(.L_x_2032) ;  /* 0x0000000000840947 */ /* 0x000fea0003800000 */
[----:B------:R-:W-:Y:S01]  /*213c0*/  ISETP.NE.AND P0, PT, R9, 0x1, PT ;  /* 0x000000010900780c */ /* 0x000fe20003f05270 */
[----:B------:R-:W-:Y:S01]  /*213d0*/  ULDC.64 UR4, c[0x0][0xb90] ;  /* 0x0002e40000047ab9 */ /* 0x000fe20000000a00 */
[----:B------:R-:W-:Y:S02]  /*213e0*/  IMAD.MOV.U32 R2, RZ, RZ, R6 ;  /* 0x000000ffff027224 */ /* 0x000fe400078e0006 */
[----:B------:R-:W-:Y:S02]  /*213f0*/  IMAD R7, R10, UR4, RZ ;  /* 0x000000040a077c24 */ /* 0x000fe4000f8e02ff */
[----:B------:R-:W-:Y:S02]  /*21400*/  IMAD.MOV.U32 R3, RZ, RZ, R11 ;  /* 0x000000ffff037224 */ /* 0x000fe400078e000b */
[----:B------:R-:W-:Y:S02]  /*21410*/  IMAD.MOV.U32 R5, RZ, RZ, R8 ;  /* 0x000000ffff057224 */ /* 0x000fe400078e0008 */
[----:B------:R-:W-:-:S03]  /*21420*/  IMAD.WIDE.U32 R2, R24, UR4, R2 ;  /* 0x0000000418027c25 */ /* 0x000fc6000f8e0002 */
[----:B------:R-:W2:Y:S01]  /*21430*/  @P0 LDC R15, c[0x0][0xbec] ;  /* 0x0002fb00ff0f0b82 */ /* 0x000ea20000000800 */
[----:B------:R-:W-:Y:S01]  /*21440*/  IMAD R7, R24, UR5, R7 ;  /* 0x0000000518077c24 */ /* 0x000fe2000f8e0207 */
[----:B------:R-:W-:-:S03]  /*21450*/  ULDC.64 UR4, c[0x0][0xb98] ;  /* 0x0002e60000047ab9 */ /* 0x000fc60000000a00 */
[----:B------:R-:W-:-:S03]  /*21460*/  IMAD.IADD R3, R3, 0x1, R7 ;  /* 0x0000000103037824 */ /* 0x000fc600078e0207 */
[----:B------:R-:W4:Y:S01]  /*21470*/  @P0 LDC R21, c[0x0][0xbf0] ;  /* 0x0002fc00ff150b82 */ /* 0x000f220000000800 */
[----:B------:R-:W-:-:S04]  /*21480*/  IMAD.WIDE.U32 R2, R13, UR4, R2 ;  /* 0x000000040d027c25 */ /* 0x000fc8000f8e0002 */
[----:B--2---:R-:W-:-:S05]  /*21490*/  @P0 IMAD.HI.U32 R4, R8, R15, RZ ;  /* 0x0000000f08040227 */ /* 0x004fca00078e00ff */
[----:B----4-:R-:W-:Y:S01]  /*214a0*/  @P0 SHF.R.U32.HI R5, RZ, R21, R4 ;  /* 0x00000015ff050219 */ /* 0x010fe20000011604 */
[----:B------:R-:W-:-:S03]  /*214b0*/  IMAD R4, R12, UR4, RZ ;  /* 0x000000040c047c24 */ /* 0x000fc6000f8e02ff */
[----:B------:R-:W-:Y:S01]  /*214c0*/  IADD3 R2, P0, R5, R2, RZ ;  /* 0x0000000205027210 */ /* 0x000fe20007f1e0ff */
[----:B------:R-:W-:-:S04]  /*214d0*/  IMAD.MOV R7, RZ, RZ, -R5 ;  /* 0x000000ffff077224 */ /* 0x000fc800078e0a05 */
[----:B------:R-:W-:Y:S01]  /*214e0*/  IMAD R7, R9, R7, R8 ;  /* 0x0000000709077224 */ /* 0x000fe200078e0208 */
[----:B------:R-:W-:Y:S01]  /*214f0*/  SHF.R.S32.HI R9, RZ, 0x1f, R5 ;  /* 0x0000001fff097819 */ /* 0x000fe20000011405 */
[----:B------:R-:W-:Y:S01]  /*21500*/  IMAD R8, R13, UR5, R4 ;  /* 0x000000050d087c24 */ /* 0x000fe2000f8e0204 */
[----:B------:R-:W-:Y:S02]  /*21510*/  ULDC.64 UR4, c[0x0][0xb88] ;  /* 0x0002e20000047ab9 */ /* 0x000fe40000000a00 */
        /* <DEDUP_REMOVED lines=11> */
.L_x_2032:
[----:B------:R-:W-:Y:S05]  /*215d0*/  BSYNC B1 ;  /* 0x0000000000017941 */ /* 0x000fea0003800000 */
.L_x_2031:
[----:B--2---:R-:W2:Y:S01]  /*215e0*/  LDL R4, [R1+0x54] ;  /* 0x0000540001047983 */ /* 0x004ea20000100800 */
[----:B------:R-:W-:-:S03]  /*215f0*/  ULDC.64 UR4, c[0x0][0xaa0] ;  /* 0x0002a80000047ab9 */ /* 0x000fc60000000a00 */
[----:B------:R-:W4:Y:S04]  /*21600*/  LDL R8, [R1+0x70] ;  /* 0x0000700001087983 */ /* 0x000f280000100800 */
[----:B------:R0:W5:Y:S04]  /*21610*/  LDL R15, [R1+0x28] ;  /* 0x00002800010f7983 */ /* 0x0001680000100800 */
[----:B------:R0:W5:Y:S04]  /*21620*/  LDL R20, [R1+0x6c] ;  /* 0x00006c0001147983 */ /* 0x0001680000100800 */
[----:B------:R0:W5:Y:S01]  /*21630*/  LDL R21, [R1+0x24] ;  /* 0x0000240001157983 */ /* 0x0001620000100800 */
[----:B------:R-:W-:-:S04]  /*21640*/  IMAD R3, R11, UR4, RZ ;  /* 0x000000040b037c24 */ /* 0x000fc8000f8e02ff */
[C---:B------:R-:W-:Y:S02]  /*21650*/  IMAD R5, R6.reuse, UR5, R3 ;  /* 0x0000000506057c24 */ /* 0x040fe4000f8e0203 */
[----:B------:R-:W-:Y:S01]  /*21660*/  IMAD.WIDE.U32 R2, R6, UR4, RZ ;  /* 0x0000000406027c25 */ /* 0x000fe2000f8e00ff */
[----:B------:R-:W-:-:S03]  /*21670*/  ULDC.64 UR4, c[0x0][0xae8] ;  /* 0x0002ba0000047ab9 */ /* 0x000fc60000000a00 */
[----:B------:R-:W-:Y:S02]  /*21680*/  IMAD.IADD R3, R3, 0x1, R5 ;  /* 0x0000000103037824 */ /* 0x000fe400078e0205 */
[----:B------:R-:W-:Y:S02]  /*21690*/  IMAD R6, R10, UR4, RZ ;  /* 0x000000040a067c24 */ /* 0x000fe4000f8e02ff */
[----:B------:R-:W-:-:S04]  /*216a0*/  IMAD.WIDE.U32 R2, R24, UR4, R2 ;  /* 0x0000000418027c25 */ /* 0x000fc8000f8e0002 */
[----:B------:R-:W-:Y:S01]  /*216b0*/  IMAD R7, R24, UR5, R6 ;  /* 0x0000000518077c24 */ /* 0x000fe2000f8e0206 */
[----:B------:R-:W-:Y:S01]  /*216c0*/  ULDC.64 UR4, c[0x0][0xaf0] ;  /* 0x0002bc0000047ab9 */ /* 0x000fe20000000a00 */
[----:B--2---:R-:W-:-:S04]  /*216d0*/  IMAD R4, R4, 0x20, R218 ;  /* 0x0000002004047824 */ /* 0x004fc800078e02da */
[----:B------:R-:W-:-:S04]  /*216e0*/  IMAD.IADD R9, R26, 0x1, R4 ;  /* 0x000000011a097824 */ /* 0x000fc800078e0204 */
[----:B0-----:R-:W-:Y:S02]  /*216f0*/  @P2 IMAD.HI.U32 R4, R9, R14, RZ ;  /* 0x0000000e09042227 */ /* 0x001fe400078e00ff */
[----:B------:R0:W5:Y:S02]  /*21700*/  LDL R14, [R1+0x58] ;  /* 0x00005800010e7983 */ /* 0x0001640000100800 */
[----:B------:R-:W-:Y:S01]  /*21710*/  IMAD.MOV.U32 R5, RZ, RZ, R9 ;  /* 0x000000ffff057224 */ /* 0x000fe200078e0009 */
[----:B---3--:R-:W-:Y:S01]  /*21720*/  @P2 SHF.R.U32.HI R5, RZ, R25, R4 ;  /* 0x00000019ff052219 */ /* 0x008fe20000011604 */
[----:B------:R-:W-:Y:S02]  /*21730*/  IMAD R6, R12, UR4, RZ ;  /* 0x000000040c067c24 */ /* 0x000fe4000f8e02ff */
[----:B------:R-:W-:Y:S01]  /*21740*/  IMAD.IADD R3, R3, 0x1, R7 ;  /* 0x0000000103037824 */ /* 0x000fe200078e0207 */
[----:B------:R-:W-:Y:S01]  /*21750*/  SHF.R.S32.HI R4, RZ, 0x1f, R5 ;  /* 0x0000001fff047819 */ /* 0x000fe20000011405 */
[----:B------:R-:W-:-:S02]  /*21760*/  IMAD R7, R13, UR5, R6 ;  /* 0x000000050d077c24 */ /* 0x000fc4000f8e0206 */
        /* <DEDUP_REMOVED lines=10> */
[----:B------:R-:W-:Y:S02]  /*21810*/  IMAD.IADD R3, R3, 0x1, R9 ;  /* 0x0000000103037824 */ /* 0x000fe400078e0209 */
[----:B------:R-:W-:Y:S02]  /*21820*/  IMAD R4, R4, UR4, RZ ;  /* 0x0000000404047c24 */ /* 0x000fe4000f8e02ff */
[----:B------:R-:W-:Y:S02]  /*21830*/  IMAD.IADD R6, R218, 0x1, R26 ;  /* 0x00000001da067824 */ /* 0x000fe400078e021a */
        /* <DEDUP_REMOVED lines=11> */
[----:B------:R0:W2:Y:S01]  /*218f0*/  SHFL.IDX PT, R2, R4, RZ, 0x181f ;  /* 0x00181fff04027589 */ /* 0x0000a200000e0000 */
[----:B------:R-:W-:Y:S03]  /*21900*/  BSSY B1, `(.L_x_2033) ;  /* 0x0000016000017945 */ /* 0x000fe60003800000 */
[----:B------:R0:W3:Y:S01]  /*21910*/  SHFL.IDX PT, R3, R5, RZ, 0x181f ;  /* 0x00181fff05037589 */ /* 0x0000e200000e0000 */
[----:B----4-:R-:W-:Y:S01]  /*21920*/  IMAD.MOV.U32 R24, RZ, RZ, R8 ;  /* 0x000000ffff187224 */ /* 0x010fe200078e0008 */
[----:B------:R-:W-:Y:S01]  /*21930*/  ISETP.GE.AND P0, PT, R0, R23, PT ;  /* 0x000000170000720c */ /* 0x000fe20003f06270 */
[----:B------:R-:W-:-:S12]  /*21940*/  @P2 BRA `(.L_x_2034) ;  /* 0x0000000000442947 */ /* 0x000fd80003800000 */
[----:B------:R-:W-:Y:S02]  /*21950*/  ULDC UR4, c[0x0][0xac8] ;  /* 0x0002b20000047ab9 */ /* 0x000fe40000000800 */
[----:B------:R-:W-:Y:S02]  /*21960*/  ISETP.GE.AND P5, PT, R18, UR4, PT ;  /* 0x0000000412007c0c */ /* 0x000fe4000bfa6270 */
[----:B-----5:R-:W-:Y:S02]  /*21970*/  ISETP.GE.AND P3, PT, R21, UR4, PT ;  /* 0x0000000415007c0c */ /* 0x020fe4000bf66270 */
[----:B------:R-:W-:Y:S02]  /*21980*/  ISETP.GE.AND P2, PT, R15, UR4, PT ;  /* 0x000000040f007c0c */ /* 0x000fe4000bf46270 */
[----:B------:R-:W-:-:S07]  /*21990*/  ISETP.GE.AND P4, PT, R226, UR4, PT ;  /* 0x00000004e2007c0c */ /* 0x000fce000bf86270 */
[----:B--2---:R-:W-:-:S04]  /*219a0*/  @!P5 LEA R8, P6, R18, R2, 0x1 ;  /* 0x000000021208d211 */ /* 0x004fc800078c08ff */
[-C--:B---3--:R-:W-:Y:S02]  /*219b0*/  @!P5 LEA.HI.X R9, R18, R3.reuse, R19, 0x1, P6 ;  /* 0x000000031209d211 */ /* 0x088fe400030f0c13 */
[CC--:B------:R-:W-:Y:S01]  /*219c0*/  @!P3 LEA R10, P6, R21.reuse, R2.reuse, 0x1 ;  /* 0x00000002150ab211 */ /* 0x0c0fe200078c08ff */
        /* <DEDUP_REMOVED lines=9> */
.L_x_2034:
[----:B------:R-:W-:Y:S05]  /*21a60*/  BSYNC B1 ;  /* 0x0000000000017941 */ /* 0x000fea0003800000 */
.L_x_2033:
[----:B---34-:R3:W4:Y:S01]  /*21a70*/  SHFL.IDX PT, R3, R5, 0x1, 0x181f ;  /* 0x00381f0005037f89 */ /* 0x01872200000e0000 */
[----:B------:R-:W-:Y:S03]  /*21a80*/  BSSY B1, `(.L_x_2035) ;  /* 0x0000014000017945 */ /* 0x000fe60003800000 */
[----:B--2---:R3:W2:Y:S01]  /*21a90*/  SHFL.IDX PT, R2, R4, 0x1, 0x181f ;  /* 0x00381f0004027f89 */ /* 0x0046a200000e0000 */
[----:B------:R-:W-:Y:S05]  /*21aa0*/  @P1 BRA `(.L_x_2036) ;  /* 0x0000000000441947 */ /* 0x000fea0003800000 */
[----:B------:R-:W-:Y:S02]  /*21ab0*/  ULDC UR4, c[0x0][0xac8] ;  /* 0x0002b20000047ab9 */ /* 0x000fe40000000800 */
[----:B------:R-:W-:Y:S02]  /*21ac0*/  ISETP.GE.AND P4, PT, R18, UR4, PT ;  /* 0x0000000412007c0c */ /* 0x000fe4000bf86270 */
[----:B-----5:R-:W-:Y:S02]  /*21ad0*/  ISETP.GE.AND P2, PT, R21, UR4, PT ;  /* 0x0000000415007c0c */ /* 0x020fe4000bf46270 */
[----:B------:R-:W-:Y:S02]  /*21ae0*/  ISETP.GE.AND P1, PT, R15, UR4, PT ;  /* 0x000000040f007c0c */ /* 0x000fe4000bf26270 */
[----:B------:R-:W-:-:S07]  /*21af0*/  ISETP.GE.AND P3, PT, R226, UR4, PT ;  /* 0x00000004e2007c0c */ /* 0x000fce000bf66270 */
[CC--:B--2---:R-:W-:Y:S02]  /*21b00*/  @!P4 LEA R8, P6, R18.reuse, R2.reuse, 0x1 ;  /* 0x000000021208c211 */ /* 0x0c4fe400078c08ff */
[-C--:B------:R-:W-:Y:S02]  /*21b10*/  @!P2 LEA R10, P5, R21, R2.reuse, 0x1 ;  /* 0x00000002150aa211 */ /* 0x080fe400078a08ff */
[-C--:B----4-:R-:W-:Y:S02]  /*21b20*/  @!P4 LEA.HI.X R9, R18, R3.reuse, R19, 0x1, P6 ;  /* 0x000000031209c211 */ /* 0x090fe400030f0c13 */
[----:B------:R-:W-:Y:S01]  /*21b30*/  @!P1 LEA R12, P6, R15, R2, 0x1 ;  /* 0x000000020f0c9211 */ /* 0x000fe200078c08ff */
        /* <DEDUP_REMOVED lines=8> */
.L_x_2036:
[----:B------:R-:W-:Y:S05]  /*21bc0*/  BSYNC B1 ;  /* 0x0000000000017941 */ /* 0x000fea0003800000 */
.L_x_2035:
[----:B--2-4-:R2:W4:Y:S01]  /*21bd0*/  SHFL.IDX PT, R3, R5, 0x2, 0x181f ;  /* 0x00581f0005037f89 */ /* 0x01452200000e0000 */
[----:B------:R-:W-:Y:S03]  /*21be0*/  BSSY B1, `(.L_x_2037) ;  /* 0x0000014000017945 */ /* 0x000fe60003800000 */
[----:B------:R2:W0:Y:S01]  /*21bf0*/  SHFL.IDX PT, R2, R4, 0x2, 0x181f ;  /* 0x00581f0004027f89 */ /* 0x00042200000e0000 */
[----:B------:R-:W-:Y:S05]  /*21c00*/  @P0 BRA `(.L_x_2038) ;  /* 0x0000000000440947 */ /* 0x000fea0003800000 */
[----:B------:R-:W-:Y:S02]  /*21c10*/  ULDC UR4, c[0x0][0xac8] ;  /* 0x0002b20000047ab9 */ /* 0x000fe40000000800 */
[----:B------:R-:W-:Y:S02]  /*21c20*/  ISETP.GE.AND P3, PT, R18, UR4, PT ;  /* 0x0000000412007c0c */ /* 0x000fe4000bf66270 */
[----:B-----5:R-:W-:Y:S02]  /*21c30*/  ISETP.GE.AND P5, PT, R21, UR4, PT ;  /* 0x0000000415007c0c */ /* 0x020fe4000bfa6270 */
[----:B------:R-:W-:Y:S02]  /*21c40*/  ISETP.GE.AND P6, PT, R15, UR4, PT ;  /* 0x000000040f007c0c */ /* 0x000fe4000bfc6270 */
[----:B------:R-:W-:-:S07]  /*21c50*/  ISETP.GE.AND P4, PT, R226, UR4, PT ;  /* 0x00000004e2007c0c */ /* 0x000fce000bf86270 */
[-C--:B0-----:R-:W-:Y:S02]  /*21c60*/  @!P3 LEA R8, P0, R18, R2.reuse, 0x1 ;  /* 0x000000021208b211 */ /* 0x081fe400078008ff */
[-C--:B------:R-:W-:Y:S02]  /*21c70*/  @!P5 LEA R10, P1, R21, R2.reuse, 0x1 ;  /* 0x00000002150ad211 */ /* 0x080fe400078208ff */
[----:B------:R-:W-:Y:S02]  /*21c80*/  @!P6 LEA R12, P2, R15, R2, 0x1 ;  /* 0x000000020f0ce211 */ /* 0x000fe400078408ff */
        /* <DEDUP_REMOVED lines=9> */
.L_x_2038:
[----:B------:R-:W-:Y:S05]  /*21d20*/  BSYNC B1 ;  /* 0x0000000000017941 */ /* 0x000fea0003800000 */
.L_x_2037:
[----:B------:R-:W-:Y:S01]  /*21d30*/  VIADD R0, R6, 0x60 ;  /* 0x0000006006007836 */ /* 0x000fe20000000000 */
[----:B0---4-:R0:W4:Y:S04]  /*21d40*/  SHFL.IDX PT, R3, R5, 0x3, 0x181f ;  /* 0x00781f0005037f89 */ /* 0x01112800000e0000 */
[----:B------:R-:W-:Y:S01]  /*21d50*/  ISETP.GE.AND P0, PT, R0, R23, PT ;  /* 0x000000170000720c */ /* 0x000fe20003f06270 */
[----:B------:R0:W0:-:S12]  /*21d60*/  SHFL.IDX PT, R2, R4, 0x3, 0x181f ;  /* 0x00781f0004027f89 */ /* 0x00001800000e0000 */
        /* <DEDUP_REMOVED lines=18> */
.L_x_2029:
[----:B------:R-:W-:Y:S05]  /*21e90*/  BSYNC B0 ;  /* 0x0000000000007941 */ /* 0x000fea0003800000 */
.L_x_2020:
[----:B------:R-:W-:Y:S02]  /*21ea0*/  ULDC UR4, c[0x0][0xc3c] ;  /* 0x00030f0000047ab9 */ /* 0x000fe40000000800 */
[----:B-1----:R-:W-:-:S13]  /*21eb0*/  ISETP.GE.AND P0, PT, R63, UR4, PT ;  /* 0x000000043f007c0c */ /* 0x002fda000bf06270 */
[----:B------:R-:W-:Y:S05]  /*21ec0*/  @!P0 BRA `(.L_x_2039) ;  /* 0xfffffdf400848947 */ /* 0x000fea000383ffff */
[----:B------:R-:W-:Y:S05]  /*21ed0*/  BRA `(.L_x_1750) ;  /* 0x0000009400087947 */ /* 0x000fea0003800000 */
.L_x_1748:
        /* <DEDUP_REMOVED lines=18> */
.L_x_2040:
[----:B------:R-:W-:Y:S01]  /*22000*/  LOP3.LUT R0, R4, 0x1f, RZ, 0xc0, !PT ;  /* 0x0000001f04007812 */ /* 0x000fe200078ec0ff */
[----:B------:R-:W-:Y:S01]  /*22010*/  ULDC UR4, c[0x0][0xc3c] ;  /* 0x00030f0000047ab9 */ /* 0x000fe20000000800 */
[----:B------:R-:W1:Y:S01]  /*22020*/  S2UR UR6, SR_CTAID.X ;  /* 0x00000000000679c3 */ /* 0x000e620000002500 */
[----:B------:R-:W-:Y:S01]  /*22030*/  ULDC UR5, c[0x0][0xc38] ;  /* 0x00030e0000057ab9 */ /* 0x000fe20000000800 */
[----:B------:R-:W-:-:S04]  /*22040*/  ISETP.NE.AND P0, PT, R0, 0x1f, PT ;  /* 0x0000001f0000780c */ /* 0x000fc80003f05270 */
[----:B------:R-:W-:-:S13]  /*22050*/  ISETP.GE.OR P1, PT, R0, UR4, !P0 ;  /* 0x0000000400007c0c */ /* 0x000fda000c726670 */
[----:B0-----:R-:W0:Y:S02]  /*22060*/  @!P1 LDC.64 R2, c[0x0][0xc80] ;  /* 0x00032000ff029b82 */ /* 0x001e240000000a00 */
[----:B0-----:R-:W-:-:S05]  /*22070*/  @!P1 IMAD.WIDE.U32 R2, R0, 0x4, R2 ;  /* 0x0000000400029825 */ /* 0x001fca00078e0002 */
[----:B------:R-:W2:Y:S01]  /*22080*/  @!P1 LDG.E R6, desc[UR60][R2.64] ;  /* 0x0000003c02069981 */ /* 0x000ea2000c1e1900 */
[C---:B------:R-:W-:Y:S01]  /*22090*/  ISETP.NE.AND P1, PT, R0.reuse, RZ, PT ;  /* 0x000000ff0000720c */ /* 0x040fe20003f25270 */
[----:B------:R-:W-:Y:S01]  /*220a0*/  UMOV UR4, URZ ;  /* 0x0000003f00047c82 */ /* 0x000fe20008000000 */
[C---:B------:R-:W-:Y:S01]  /*220b0*/  ISETP.GE.U32.AND P2, PT, R0.reuse, 0x2, PT ;  /* 0x000000020000780c */ /* 0x040fe20003f46070 */
[----:B------:R-:W-:Y:S01]  /*220c0*/  IMAD.MOV.U32 R16, RZ, RZ, RZ ;  /* 0x000000ffff107224 */ /* 0x000fe200078e00ff */
[C---:B------:R-:W-:Y:S02]  /*220d0*/  ISETP.GE.U32.AND P3, PT, R0.reuse, 0x4, PT ;  /* 0x000000040000780c */ /* 0x040fe40003f66070 */
[C---:B------:R-:W-:Y:S02]  /*220e0*/  ISETP.GE.U32.AND P4, PT, R0.reuse, 0x8, PT ;  /* 0x000000080000780c */ /* 0x040fe40003f86070 */
[----:B------:R-:W-:Y:S01]  /*220f0*/  ISETP.GE.U32.AND P5, PT, R0, 0x10, PT ;  /* 0x000000100000780c */ /* 0x000fe20003fa6070 */
[----:B--2---:R-:W0:Y:S02]  /*22100*/  SHFL.UP PT, R5, R6, 0x1, RZ ;  /* 0x0420000006057989 */ /* 0x004e2400000e00ff */
        /* <DEDUP_REMOVED lines=16> */
[----:B------:R-:W-:Y:S01]  /*22210*/  IMAD.MOV.U32 R8, RZ, RZ, R7 ;  /* 0x000000ffff087224 */ /* 0x000fe200078e0007 */
[----:B-1----:R-:W-:-:S13]  /*22220*/  ISETP.GT.AND P6, PT, R7, UR6, PT ;  /* 0x0000000607007c0c */ /* 0x002fda000bfc4270 */
[----:B------:R-:W-:Y:S05]  /*22230*/  @P6 BRA `(.L_x_2042) ;  /* 0x00000000009c6947 */ /* 0x000fea0003800000 */
[----:B------:R-:W0:Y:S01]  /*22240*/  LDC R5, c[0x0][0xc3c] ;  /* 0x00030f00ff057b82 */ /* 0x000e220000000800 */
[----:B------:R-:W-:Y:S01]  /*22250*/  IMAD.MOV.U32 R7, RZ, RZ, R8 ;  /* 0x000000ffff077224 */ /* 0x000fe200078e0008 */
[----:B------:R-:W-:Y:S01]  /*22260*/  UMOV UR4, URZ ;  /* 0x0000003f00047c82 */ /* 0x000fe20008000000 */
[----:B------:R-:W-:Y:S01]  /*22270*/  ULDC UR7, c[0x0][0xc3c] ;  /* 0x00030f0000077ab9 */ /* 0x000fe20000000800 */
[----:B------:R-:W-:-:S05]  /*22280*/  ULDC UR5, c[0x0][0xc38] ;  /* 0x00030e0000057ab9 */ /* 0x000fca0000000800 */
.L_x_2046:
        /* <DEDUP_REMOVED lines=9> */
[----:B------:R-:W0:Y:S02]  /*22320*/  LDC.64 R2, c[0x0][0xc80] ;  /* 0x00032000ff027b82 */ /* 0x000e240000000a00 */
[----:B0-----:R-:W-:-:S05]  /*22330*/  IMAD.WIDE R2, R8, 0x4, R2 ;  /* 0x0000000408027825 */ /* 0x001fca00078e0202 */
[----:B------:R0:W5:Y:S02]  /*22340*/  LDG.E R6, desc[UR60][R2.64] ;  /* 0x0000003c02067981 */ /* 0x000164000c1e1900 */
.L_x_2045:
[----:B------:R-:W-:Y:S05]  /*22350*/  BSYNC B0 ;  /* 0x0000000000007941 */ /* 0x000fea0003800000 */
.L_x_2044:
        /* <DEDUP_REMOVED lines=21> */
.L_x_2042:
[----:B------:R-:W-:-:S04]  /*224b0*/  IMAD.IADD R8, R7, 0x1, -R8 ;  /* 0x0000000107087824 */ /* 0x000fc800078e0a08 */
        /* <DEDUP_REMOVED lines=17> */
[----:B------:R-:W-:-:S06]  /*225d0*/  VIADD R16, R7, 0xffffffff ;  /* 0xffffffff07107836 */ /* 0x000fcc0000000000 */
[----:B------:R2:W3:Y:S02]  /*225e0*/  SHFL.IDX PT, R16, R5, R16, 0x1f ;  /* 0x00001f1005107589 */ /* 0x0004e400000e0000 */
.L_x_2047:
[----:B-12---:R-:W-:Y:S01]  /*225f0*/  IMAD.MOV R5, RZ, RZ, -R3 ;  /* 0x000000ffff057224 */ /* 0x006fe200078e0a03 */
[----:B------:R-:W-:Y:S01]  /*22600*/  IABS R7, R9 ;  /* 0x0000000900077213 */ /* 0x000fe20000000000 */
        /* <DEDUP_REMOVED lines=23> */
[----:B------:R-:W-:Y:S01]  /*22780*/  VIADDMNMX R11, R10, UR5, R11, PT ;  /* 0x000000050a0b7c46 */ /* 0x000fe2000b80010b */
[----:B------:R-:W-:-:S03]  /*22790*/  IMAD.IADD R5, R8, 0x1, R5 ;  /* 0x0000000108057824 */ /* 0x000fc600078e0205 */
[----:B------:R-:W-:-:S04]  /*227a0*/  IABS R7, R11 ;  /* 0x0000000b00077213 */ /* 0x000fc80000000000 */
[----:B------:R-:W1:Y:S08]  /*227b0*/  I2F.RP R10, R7 ;  /* 0x00000007000a7306 */ /* 0x000e700000209400 */
[----:B-1----:R-:W1:Y:S02]  /*227c0*/  MUFU.RCP R10, R10 ;  /* 0x0000000a000a7308 */ /* 0x002e640000001000 */
[----:B-1----:R-:W-:Y:S01]  /*227d0*/  VIADD R3, R10, 0xffffffe ;  /* 0x0ffffffe0a037836 */ /* 0x002fe20000000000 */
[----:B------:R-:W-:-:S05]  /*227e0*/  IABS R10, R11 ;  /* 0x0000000b000a7213 */ /* 0x000fca0000000000 */
[----:B------:R-:W1:Y:S01]  /*227f0*/  F2I.FTZ.U32.TRUNC.NTZ R3, R3 ;  /* 0x0000000300037305 */ /* 0x000e62000021f000 */
[----:B------:R-:W-:Y:S02]  /*22800*/  IMAD.MOV R10, RZ, RZ, -R10 ;  /* 0x000000ffff0a7224 */ /* 0x000fe400078e0a0a */
[----:B-1----:R-:W-:-:S04]  /*22810*/  IMAD.MOV R2, RZ, RZ, -R3 ;  /* 0x000000ffff027224 */ /* 0x002fc800078e0a03 */
[----:B------:R-:W-:Y:S02]  /*22820*/  IMAD R9, R2, R7, RZ ;  /* 0x0000000702097224 */ /* 0x000fe400078e02ff */
[----:B------:R-:W-:-:S04]  /*22830*/  IMAD.MOV.U32 R2, RZ, RZ, RZ ;  /* 0x000000ffff027224 */ /* 0x000fc800078e00ff */
[----:B------:R-:W-:Y:S01]  /*22840*/  IMAD.HI.U32 R2, R3, R9, R2 ;  /* 0x0000000903027227 */ /* 0x000fe200078e0002 */
[----:B------:R-:W-:Y:S02]  /*22850*/  IABS R9, R8 ;  /* 0x0000000800097213 */ /* 0x000fe40000000000 */
[----:B------:R-:W-:-:S03]  /*22860*/  LOP3.LUT R3, R8, R11, RZ, 0x3c, !PT ;  /* 0x0000000b08037212 */ /* 0x000fc600078e3cff */
[----:B------:R-:W-:Y:S01]  /*22870*/  IMAD.HI.U32 R2, R2, R9, RZ ;  /* 0x0000000902027227 */ /* 0x000fe200078e00ff */
[----:B------:R-:W-:-:S03]  /*22880*/  ISETP.GE.AND P2, PT, R3, RZ, PT ;  /* 0x000000ff0300720c */ /* 0x000fc60003f46270 */
        /* <DEDUP_REMOVED lines=14> */
.L_x_2043:
[----:B------:R-:W-:Y:S02]  /*22970*/  IMAD.MOV.U32 R17, RZ, RZ, RZ ;  /* 0x000000ffff117224 */ /* 0x000fe400078e00ff */
[----:B------:R-:W-:Y:S02]  /*22980*/  IMAD.U32 R16, RZ, RZ, UR6 ;  /* 0x00000006ff107e24 */ /* 0x000fe4000f8e00ff */
[----:B------:R-:W-:-:S07]  /*22990*/  IMAD.MOV.U32 R18, RZ, RZ, RZ ;  /* 0x000000ffff127224 */ /* 0x000fce00078e00ff */
.L_x_2048:
[----:B------:R-:W-:-:S13]  /*229a0*/  ISETP.NE.AND P0, PT, R0, RZ, PT ;  /* 0x000000ff0000720c */ /* 0x000fda0003f05270 */
[----:B------:R-:W1:Y:S01]  /*229b0*/  @!P0 S2R R3, SR_CgaCtaId ;  /* 0x0000000000038919 */ /* 0x000e620000008800 */
[----:B------:R-:W-:-:S04]  /*229c0*/  @!P0 MOV R0, 0x400 ;  /* 0x0000040000008802 */ /* 0x000fc80000000f00 */
[----:B-1----:R-:W-:-:S05]  /*229d0*/  @!P0 LEA R0, R3, R0, 0x18 ;  /* 0x0000000003008211 */ /* 0x002fca00078ec0ff */
[----:B------:R1:W-:Y:S01]  /*229e0*/  @!P0 STS.128 [R0+0x308d0], R16 ;  /* 0x0308d01000008388 */ /* 0x0003e20000000c00 */
[----:B------:R-:W-:Y:S06]  /*229f0*/  BAR.ARV 0x5, 0x180 ;  /* 0x0146000000007b1d */ /* 0x000fec0000002000 */
.L_x_2041:
[----:B-1----:R-:W-:Y:S01]  /*22a00*/  IMAD.MOV.U32 R0, RZ, RZ, 0x1 ;  /* 0x00000001ff007424 */ /* 0x002fe200078e00ff */
[----:B------:R1:W-:Y:S01]  /*22a10*/  STL [R1+0x8], RZ ;  /* 0x000008ff01007387 */ /* 0x0003e20000100800 */
[----:B------:R-:W-:Y:S02]  /*22a20*/  ULDC UR4, c[0x0][0xc3c] ;  /* 0x00030f0000047ab9 */ /* 0x000fe40000000800 */
[----:B--2---:R-:W-:Y:S01]  /*22a30*/  ISETP.GE.AND P0, PT, R19, UR4, PT ;  /* 0x0000000413007c0c */ /* 0x004fe2000bf06270 */
[----:B------:R1:W-:Y:S04]  /*22a40*/  STL [R1+0x14], R0 ;  /* 0x0000140001007387 */ /* 0x0003e80000100800 */
[----:B------:R1:W-:Y:S08]  /*22a50*/  STL [R1+0x54], RZ ;  /* 0x000054ff01007387 */ /* 0x0003f00000100800 */
[----:B-1----:R-:W-:Y:S05]  /*22a60*/  @P0 BRA `(.L_x_2049) ;  /* 0x00000084003c0947 */ /* 0x002fea0003800000 */
[----:B------:R-:W2:Y:S04]  /*22a70*/  LDL.LU R6, [R1+0x4] ;  /* 0x0000040001067983 */ /* 0x000ea80000300800 */
[----:B------:R-:W3:Y:S01]  /*22a80*/  LDL R5, [R1+0x50] ;  /* 0x0000500001057983 */ /* 0x000ee20000100800 */
[C---:B------:R-:W-:Y:S01]  /*22a90*/  IMAD.SHL.U32 R0, R4.reuse, 0x8, RZ ;  /* 0x0000000804007824 */ /* 0x040fe200078e00ff */
[----:B------:R-:W-:Y:S01]  /*22aa0*/  LOP3.LUT R8, R4, 0x7f, RZ, 0xc0, !PT ;  /* 0x0000007f04087812 */ /* 0x000fe200078ec0ff */
[----:B------:R-:W1:Y:S01]  /*22ab0*/  S2UR UR5, SR_CgaCtaId ;  /* 0x00000000000579c3 */ /* 0x000e620000008800 */
[----:B------:R-:W-:Y:S01]  /*22ac0*/  UMOV UR4, 0x400 ;  /* 0x0000040000047882 */ /* 0x000fe20000000000 */
[----:B------:R-:W-:Y:S01]  /*22ad0*/  BSSY B8, `(.L_x_2049) ;  /* 0x0000848000087945 */ /* 0x000fe20003800000 */
[----:B------:R-:W-:Y:S01]  /*22ae0*/  LOP3.LUT R3, R0, 0x1f8, RZ, 0xc0, !PT ;  /* 0x000001f800037812 */ /* 0x000fe200078ec0ff */
[C---:B0-----:R-:W-:Y:S01]  /*22af0*/  IMAD.SHL.U32 R2, R8.reuse, 0x8, RZ ;  /* 0x0000000808027824 */ /* 0x041fe200078e00ff */
[----:B------:R-:W-:Y:S01]  /*22b00*/  ISETP.NE.AND P1, PT, R8, RZ, PT ;  /* 0x000000ff0800720c */ /* 0x000fe20003f25270 */
[----:B------:R-:W-:Y:S01]  /*22b10*/  ULDC.64 UR38, c[0x0][0x198] ;  /* 0x0000660000267ab9 */ /* 0x000fe20000000a00 */
[----:B------:R-:W-:Y:S01]  /*22b20*/  LOP3.LUT R3, R3, 0x38, R4, 0x78, !PT ;  /* 0x0000003803037812 */ /* 0x000fe200078e7804 */
[----:B------:R-:W-:Y:S01]  /*22b30*/  ULDC UR36, c[0x0][0xc] ;  /* 0x0000030000247ab9 */ /* 0x000fe20000000800 */
[----:B------:R-:W-:-:S02]  /*22b40*/  SHF.R.U32.HI R7, RZ, 0x3, R8 ;  /* 0x00000003ff077819 */ /* 0x000fc40000011608 */
[----:B------:R-:W-:Y:S02]  /*22b50*/  LOP3.LUT R2, R3, 0x200, R2, 0xf8, !PT ;  /* 0x0000020003027812 */ /* 0x000fe400078ef802 */
[C---:B------:R-:W-:Y:S01]  /*22b60*/  LOP3.LUT P0, R3, R4.reuse, 0x1f, RZ, 0xc0, !PT ;  /* 0x0000001f04037812 */ /* 0x040fe2000780c0ff */
[----:B------:R-:W-:Y:S01]  /*22b70*/  IMAD.SHL.U32 R4, R4, 0x10, RZ ;  /* 0x0000001004047824 */ /* 0x000fe200078e00ff */
[----:B------:R-:W-:-:S03]  /*22b80*/  LOP3.LUT R0, R0, 0x38, RZ, 0xc0, !PT ;  /* 0x0000003800007812 */ /* 0x000fc600078ec0ff */
[----:B------:R0:W-:Y:S01]  /*22b90*/  STL [R1+0x2c], R3 ;  /* 0x00002c0301007387 */ /* 0x0001e20000100800 */
[----:B------:R-:W-:Y:S01]  /*22ba0*/  LOP3.LUT R4, R7, 0x70, R4, 0xf8, !PT ;  /* 0x0000007007047812 */ /* 0x000fe200078ef804 */
[----:B------:R-:W-:Y:S01]  /*22bb0*/  IMAD.MOV.U32 R4, RZ, RZ, 0x1 ;  /* 0x00000001ff047424 */ /* 0x000fe200078e00ff */
[----:B-1----:R-:W-:-:S06]  /*22bc0*/  ULEA UR4, UR5, UR4, 0x18 ;  /* 0x0000000405047291 */ /* 0x002fcc000f8ec03f */
[----:B0-----:R-:W-:-:S04]  /*22bd0*/  IMAD.U32 R3, RZ, RZ, UR4 ;  /* 0x00000004ff037e24 */ /* 0x001fc8000f8e00ff */
[----:B------:R-:W-:Y:S01]  /*22be0*/  IMAD R2, R2, 0x2, R3 ;  /* 0x0000000202027824 */ /* 0x000fe200078e0203 */
[----:B------:R-:W-:Y:S04]  /*22bf0*/  STL [R1], R3 ;  /* 0x0000000301007387 */ /* 0x000fe80000100800 */
[----:B------:R0:W-:Y:S02]  /*22c00*/  STL [R1+0x28], R2 ;  /* 0x0000280201007387 */ /* 0x0001e40000100800 */
[----:B0-----:R-:W-:Y:S01]  /*22c10*/  IMAD.MOV.U32 R2, RZ, RZ, 0x1 ;  /* 0x00000001ff027424 */ /* 0x001fe200078e00ff */
[----:B--2---:R-:W-:-:S04]  /*22c20*/  LOP3.LUT R6, R6, 0xfffffffd, RZ, 0xc0, !PT ;  /* 0xfffffffd06067812 */ /* 0x004fc800078ec0ff */
[----:B------:R-:W-:Y:S02]  /*22c30*/  @P1 LOP3.LUT R6, R6, 0x2, RZ, 0xfc, !PT ;  /* 0x0000000206061812 */ /* 0x000fe400078efcff */
[----:B---3--:R-:W-:Y:S02]  /*22c40*/  LOP3.LUT R3, R5, 0x2, RZ, 0xfc, !PT ;  /* 0x0000000205037812 */ /* 0x008fe400078efcff */
[----:B------:R-:W-:-:S03]  /*22c50*/  LOP3.LUT R6, R6, 0xfffffffe, RZ, 0xc0, !PT ;  /* 0xfffffffe06067812 */ /* 0x000fc600078ec0ff */
[----:B------:R0:W-:Y:S01]  /*22c60*/  STL [R1+0x40], R3 ;  /* 0x0000400301007387 */ /* 0x0001e20000100800 */
[----:B------:R-:W-:Y:S02]  /*22c70*/  @P0 LOP3.LUT R6, R6, 0x1, RZ, 0xfc, !PT ;  /* 0x0000000106060812 */ /* 0x000fe400078efcff */
[----:B------:R-:W-:Y:S02]  /*22c80*/  ISETP.NE.OR P0, PT, R8, RZ, !P0 ;  /* 0x000000ff0800720c */ /* 0x000fe40004705670 */
[----:B------:R-:W-:Y:S02]  /*22c90*/  LOP3.LUT R6, R6, 0xfffffff7, RZ, 0xc0, !PT ;  /* 0xfffffff706067812 */ /* 0x000fe400078ec0ff */
[----:B0-----:R-:W-:-:S09]  /*22ca0*/  LOP3.LUT R3, R0, 0x40, RZ, 0xfc, !PT ;  /* 0x0000004000037812 */ /* 0x001fd200078efcff */
[----:B------:R-:W-:-:S05]  /*22cb0*/  @P0 LOP3.LUT R6, R6, 0x8, RZ, 0xfc, !PT ;  /* 0x0000000806060812 */ /* 0x000fca00078efcff */
[----:B------:R-:W-:Y:S04]  /*22cc0*/  STL [R1+0x4], R6 ;  /* 0x0000040601007387 */ /* 0x000fe80000100800 */
[----:B------:R-:W-:Y:S04]  /*22cd0*/  STL [R1+0x54], RZ ;  /* 0x000054ff01007387 */ /* 0x000fe80000100800 */
[----:B------:R0:W-:Y:S04]  /*22ce0*/  STL [R1+0x20], R2 ;  /* 0x0000200201007387 */ /* 0x0001e80000100800 */
[----:B------:R1:W-:Y:S04]  /*22cf0*/  STL [R1+0x1c], RZ ;  /* 0x00001cff01007387 */ /* 0x0003e80000100800 */
[----:B------:R1:W-:Y:S01]  /*22d00*/  STL [R1+0x8], RZ ;  /* 0x000008ff01007387 */ /* 0x0003e20000100800 */
[----:B0-----:R-:W-:-:S03]  /*22d10*/  LOP3.LUT R2, R0, 0x80, RZ, 0xfc, !PT ;  /* 0x0000008000027812 */ /* 0x001fc600078efcff */
[----:B------:R1:W-:Y:S01]  /*22d20*/  STL [R1+0x14], R4 ;  /* 0x0000140401007387 */ /* 0x0003e20000100800 */
[----:B------:R-:W-:-:S07]  /*22d30*/  LOP3.LUT R0, R0, 0xc0, RZ, 0xfc, !PT ;  /* 0x000000c000007812 */ /* 0x000fce00078efcff */
.L_x_2226:
[----:B0-----:R-:W0:Y:S01]  /*22d40*/  LDC.64 R12, c[0x0][0xa00] ;  /* 0x00028000ff0c7b82 */ /* 0x001e220000000a00 */
[----:B------:R-:W-:Y:S05]  /*22d50*/  YIELD ;  /* 0x0000000000007946 */ /* 0x000fea0003800000 */
[----:B------:R-:W-:Y:S01]  /*22d60*/  ULDC.64 UR4, c[0x0][0xa28] ;  /* 0x00028a0000047ab9 */ /* 0x000fe20000000a00 */
[----:B------:R-:W-:Y:S02]  /*22d70*/  CS2R R6, SRZ ;  /* 0x0000000000067805 */ /* 0x000fe4000001ff00 */
[----:B------:R-:W-:Y:S01]  /*22d80*/  ISETP.NE.U32.AND P0, PT, RZ, UR4, PT ;  /* 0x00000004ff007c0c */ /* 0x000fe2000bf05070 */
[----:B------:R-:W-:Y:S01]  /*22d90*/  ULDC.64 UR8, c[0x0][0xa18] ;  /* 0x0002860000087ab9 */ /* 0x000fe20000000a00 */
[----:B------:R-:W-:Y:S01]  /*22da0*/  IMAD.MOV.U32 R0, RZ, RZ, RZ ;  /* 0x000000ffff007224 */ /* 0x000fe200078e00ff */
[----:B-1----:R-:W1:Y:S01]  /*22db0*/  LDC.64 R4, c[0x0][0xa08] ;  /* 0x00028200ff047b82 */ /* 0x002e620000000a00 */
[----:B------:R-:W-:Y:S01]  /*22dc0*/  ISETP.NE.AND.EX P0, PT, RZ, UR5, PT, P0 ;  /* 0x00000005ff007c0c */ /* 0x000fe2000bf05300 */
[----:B------:R-:W-:Y:S01]  /*22dd0*/  ULDC.64 UR4, c[0x0][0xa00] ;  /* 0x0002800000047ab9 */ /* 0x000fe20000000a00 */
[----:B------:R-:W-:Y:S01]  /*22de0*/  ULDC.64 UR6, c[0x0][0xa08] ;  /* 0x0002820000067ab9 */ /* 0x000fe20000000a00 */
[----:B------:R-:W-:-:S04]  /*22df0*/  ISETP.NE.U32.AND P1, PT, RZ, UR4, PT ;  /* 0x00000004ff007c0c */ /* 0x000fc8000bf25070 */
[----:B------:R-:W-:Y:S01]  /*22e00*/  ISETP.NE.AND.EX P1, PT, RZ, UR5, PT, P1 ;  /* 0x00000005ff007c0c */ /* 0x000fe2000bf25310 */
[----:B------:R-:W-:Y:S01]  /*22e10*/  ULDC.64 UR4, c[0x0][0xa10] ;  /* 0x0002840000047ab9 */ /* 0x000fe20000000a00 */
[----:B0-----:R-:W-:-:S04]  /*22e20*/  IMAD.WIDE R12, R19, 0x4, R12 ;  /* 0x00000004130c7825 */ /* 0x001fc800078e020c */
[----:B---3--:R-:W0:Y:S07]  /*22e30*/  @P0 LDC.64 R2, c[0x0][0xa28] ;  /* 0x00028a00ff020b82 */ /* 0x008e2e0000000a00 */
[----:B------:R-:W2:Y:S01]  /*22e40*/  @P1 LDG.E R6, desc[UR60][R12.64] ;  /* 0x0000003c0c061981 */ /* 0x000ea2000c1e1900 */
[----:B------:R-:W-:-:S04]  /*22e50*/  ISETP.NE.U32.AND P3, PT, RZ, UR8, PT ;  /* 0x00000008ff007c0c */ /* 0x000fc8000bf65070 */
[----:B------:R-:W-:Y:S01]  /*22e60*/  ISETP.NE.AND.EX P3, PT, RZ, UR9, PT, P3 ;  /* 0x00000009ff007c0c */ /* 0x000fe2000bf65330 */
[----:B0-----:R-:W-:-:S12]  /*22e70*/  @P0 IMAD.WIDE R2, R19, 0x4, R2 ;  /* 0x0000000413020825 */ /* 0x001fd800078e0202 */
[----:B-----5:R-:W0:Y:S01]  /*22e80*/  @P3 LDC.64 R8, c[0x0][0xa18] ;  /* 0x00028600ff083b82 */ /* 0x020e220000000a00 */
[----:B------:R3:W5:Y:S01]  /*22e90*/  @P0 LDG.E R0, desc[UR60][R2.64] ;  /* 0x0000003c02000981 */ /* 0x000762000c1e1900 */
[----:B------:R-:W-:Y:S01]  /*22ea0*/  ISETP.NE.U32.AND P2, PT, RZ, UR6, PT ;  /* 0x00000006ff007c0c */ /* 0x000fe2000bf45070 */
[----:B------:R-:W-:Y:S01]  /*22eb0*/  IMAD.MOV.U32 R10, RZ, RZ, RZ ;  /* 0x000000ffff0a7224 */ /* 0x000fe200078e00ff */
[----:B------:R-:W-:Y:S01]  /*22ec0*/  ISETP.NE.U32.AND P0, PT, RZ, UR4, PT ;  /* 0x00000004ff007c0c */ /* 0x000fe2000bf05070 */
[----:B-1----:R-:W-:-:S03]  /*22ed0*/  IMAD.WIDE R4, R19, 0x4, R4 ;  /* 0x0000000413047825 */ /* 0x002fc600078e0204 */
[----:B---3--:R-:W1:Y:S01]  /*22ee0*/  LDC.64 R2, c[0x0][0xa10] ;  /* 0x00028400ff027b82 */ /* 0x008e620000000a00 */
[----:B------:R-:W-:Y:S01]  /*22ef0*/  ULDC UR4, c[0x0][0x288] ;  /* 0x0000a20000047ab9 */ /* 0x000fe20000000800 */
[----:B------:R-:W-:Y:S02]  /*22f00*/  ISETP.NE.AND.EX P2, PT, RZ, UR7, PT, P2 ;  /* 0x00000007ff007c0c */ /* 0x000fe4000bf45320 */
[----:B------:R-:W-:Y:S01]  /*22f10*/  ISETP.NE.AND.EX P0, PT, RZ, UR5, PT, P0 ;  /* 0x00000005ff007c0c */ /* 0x000fe2000bf05300 */
[----:B0-----:R-:W-:-:S10]  /*22f20*/  @P3 IMAD.WIDE R8, R19, 0x4, R8 ;  /* 0x0000000413083825 */ /* 0x001fd400078e0208 */
[----:B------:R-:W5:Y:S01]  /*22f30*/  @P2 LDG.E R7, desc[UR60][R4.64] ;  /* 0x0000003c04072981 */ /* 0x000f62000c1e1900 */
[----:B-1----:R-:W-:-:S05]  /*22f40*/  IMAD.WIDE R2, R19, 0x4, R2 ;  /* 0x0000000413027825 */ /* 0x002fca00078e0202 */
        /* <DEDUP_REMOVED lines=12> */
[----:B0-----:R-:W-:Y:S01]  /*23010*/  IMAD.U32 R9, RZ, RZ, UR5 ;  /* 0x00000005ff097e24 */ /* 0x001fe2000f8e00ff */
[----:B--2---:R0:W-:Y:S01]  /*23020*/  STL [R1+0x3c], R6 ;  /* 0x00003c0601007387 */ /* 0x0041e20000100800 */
[----:B------:R-:W-:Y:S02]  /*23030*/  IMAD.MOV.U32 R11, RZ, RZ, R6 ;  /* 0x000000ffff0b7224 */ /* 0x000fe400078e0006 */
[----:B0-----:R-:W-:Y:S01]  /*23040*/  IMAD.U32 R6, RZ, RZ, UR4 ;  /* 0x00000004ff067e24 */ /* 0x001fe2000f8e00ff */
[----:B------:R-:W-:Y:S06]  /*23050*/  @P3 BRA `(.L_x_2050) ;  /* 0x0000000000143947 */ /* 0x000fec0003800000 */
[----:B------:R-:W-:Y:S05]  /*23060*/  @!P1 BRA `(.L_x_2050) ;  /* 0x0000000000109947 */ /* 0x000fea0003800000 */
[----:B------:R-:W2:Y:S04]  /*23070*/  LDG.E R8, desc[UR60][R12.64] ;  /* 0x0000003c0c087981 */ /* 0x000ea8000c1e1900 */
[----:B------:R-:W2:Y:S02]  /*23080*/  LDG.E R12, desc[UR60][R12.64+0x4] ;  /* 0x0000043c0c0c7981 */ /* 0x000ea4000c1e1900 */
[----:B--2---:R-:W-:-:S05]  /*23090*/  IMAD.IADD R11, R12, 0x1, -R8 ;  /* 0x000000010c0b7824 */ /* 0x004fca00078e0a08 */
[----:B------:R0:W-:Y:S02]  /*230a0*/  STL [R1+0x3c], R11 ;  /* 0x00003c0b01007387 */ /* 0x0001e40000100800 */
.L_x_2050:
[----:B-----5:R-:W-:Y:S01]  /*230b0*/  IMAD.IADD R7, R7, 0x1, R0 ;  /* 0x0000000107077824 */ /* 0x020fe200078e0200 */
[----:B------:R-:W-:Y:S02]  /*230c0*/  ULDC.64 UR4, c[0x0][0xa20] ;  /* 0x0002880000047ab9 */ /* 0x000fe40000000a00 */
[----:B------:R-:W-:Y:S02]  /*230d0*/  ISETP.NE.U32.AND P1, PT, RZ, UR4, PT ;  /* 0x00000004ff007c0c */ /* 0x000fe4000bf25070 */
[----:B------:R1:W-:Y:S02]  /*230e0*/  STL [R1+0x18], R7 ;  /* 0x0000180701007387 */ /* 0x0003e40000100800 */
[----:B------:R-:W-:-:S13]  /*230f0*/  ISETP.NE.AND.EX P1, PT, RZ, UR5, PT, P1 ;  /* 0x00000005ff007c0c */ /* 0x000fda000bf25310 */
[----:B-1----:R-:W-:Y:S05]  /*23100*/  @!P1 BRA `(.L_x_2051) ;  /* 0x0000000000109947 */ /* 0x002fea0003800000 */
[----:B------:R-:W1:Y:S02]  /*23110*/  LDC.64 R6, c[0x0][0xa20] ;  /* 0x00028800ff067b82 */ /* 0x000e640000000a00 */
[----:B-1----:R-:W-:-:S06]  /*23120*/  IMAD.WIDE R6, R19, 0x4, R6 ;  /* 0x0000000413067825 */ /* 0x002fcc00078e0206 */
[----:B------:R1:W5:Y:S01]  /*23130*/  LDG.E R6, desc[UR60][R6.64] ;  /* 0x0000003c06067981 */ /* 0x000362000c1e1900 */
[----:B------:R-:W-:Y:S05]  /*23140*/  BRA `(.L_x_2052) ;  /* 0x0000000000107947 */ /* 0x000fea0003800000 */
.L_x_2051:
[----:B------:R-:W-:Y:S05]  /*23150*/  @!P2 BRA `(.L_x_2052) ;  /* 0x00000000000ca947 */ /* 0x000fea0003800000 */
[----:B------:R-:W2:Y:S04]  /*23160*/  LDG.E R6, desc[UR60][R4.64] ;  /* 0x0000003c04067981 */ /* 0x000ea8000c1e1900 */
[----:B------:R-:W2:Y:S02]  /*23170*/  LDG.E R4, desc[UR60][R4.64+0x4] ;  /* 0x0000043c04047981 */ /* 0x000ea4000c1e1900 */
[----:B--2---:R-:W-:-:S07]  /*23180*/  IMAD.IADD R6, R4, 0x1, -R6 ;  /* 0x0000000104067824 */ /* 0x004fce00078e0a06 */
.L_x_2052:
[----:B------:R-:W2:Y:S04]  /*23190*/  @P0 LDG.E R4, desc[UR60][R2.64] ;  /* 0x0000003c02040981 */ /* 0x000ea8000c1e1900 */
[----:B------:R3:W2:Y:S01]  /*231a0*/  @P0 LDG.E R2, desc[UR60][R2.64+0x4] ;  /* 0x0000043c02020981 */ /* 0x0006a2000c1e1900 */
[----:B------:R-:W-:Y:S02]  /*231b0*/  IMAD.SHL.U32 R12, R17, 0x80, RZ ;  /* 0x00000080110c7824 */ /* 0x000fe400078e00ff */
[----:B-----5:R-:W-:Y:S02]  /*231c0*/  IMAD.IADD R8, R6, 0x1, -R0 ;  /* 0x0000000106087824 */ /* 0x020fe400078e0a00 */
[----:B------:R-:W-:Y:S01]  /*231d0*/  VIADD R6, R12, 0x7f ;  /* 0x0000007f0c067836 */ /* 0x000fe20000000000 */
[----:B------:R4:W-:Y:S01]  /*231e0*/  STL [R1+0x34], R12 ;  /* 0x0000340c01007387 */ /* 0x0009e20000100800 */
[----:B---3--:R-:W3:Y:S02]  /*231f0*/  LDC R3, c[0x0][0x448] ;  /* 0x00011200ff037b82 */ /* 0x008ee40000000800 */
[----:B---3--:R-:W-:-:S13]  /*23200*/  ISETP.NE.AND P1, PT, R3, 0x1, PT ;  /* 0x000000010300780c */ /* 0x008fda0003f25270 */
[----:B------:R-:W3:Y:S08]  /*23210*/  @P1 LDC R3, c[0x0][0x44c] ;  /* 0x00011300ff031b82 */ /* 0x000ef00000000800 */
[----:B------:R-:W0:Y:S01]  /*23220*/  @P1 LDC R5, c[0x0][0x450] ;  /* 0x00011400ff051b82 */ /* 0x000e220000000800 */
[----:B---3--:R-:W-:-:S05]  /*23230*/  @P1 IMAD.HI.U32 R0, R6, R3, RZ ;  /* 0x0000000306001227 */ /* 0x008fca00078e00ff */
[----:B0-----:R-:W-:Y:S01]  /*23240*/  @P1 SHF.R.U32.HI R6, RZ, R5, R0 ;  /* 0x00000005ff061219 */ /* 0x001fe20000011600 */
[----:B--2---:R-:W-:-:S04]  /*23250*/  @P0 IMAD.IADD R9, R2, 0x1, -R4 ;  /* 0x0000000102090824 */ /* 0x004fc800078e0a04 */
[----:B------:R-:W-:-:S04]  /*23260*/  IMAD.IADD R0, R8, 0x1, R9 ;  /* 0x0000000108007824 */ /* 0x000fc800078e0209 */
[C---:B------:R-:W-:Y:S01]  /*23270*/  VIADD R2, R0.reuse, 0x3f ;  /* 0x0000003f00027836 */ /* 0x040fe20000000000 */
[----:B------:R-:W-:-:S04]  /*23280*/  IADD3 R17, R0, 0x1, -R11 ;  /* 0x0000000100117810 */ /* 0x000fc80007ffe80b */
[----:B------:R-:W-:Y:S01]  /*23290*/  SHF.R.S32.HI R3, RZ, 0x1f, R2 ;  /* 0x0000001fff037819 */ /* 0x000fe20000011402 */
[----:B------:R-:W-:-:S03]  /*232a0*/  IMAD.IADD R6, R17, 0x1, R6 ;  /* 0x0000000111067824 */ /* 0x000fc600078e0206 */
[----:B------:R-:W-:Y:S02]  /*232b0*/  LEA.HI R21, R3, R2, RZ, 0x6 ;  /* 0x0000000203157211 */ /* 0x000fe400078f30ff */
[----:B------:R-:W0:Y:S02]  /*232c0*/  LDC.64 R2, c[0x0][0x9e0] ;  /* 0x00027800ff027b82 */ /* 0x000e240000000a00 */
[----:B------:R-:W-:Y:S02]  /*232d0*/  SHF.R.S32.HI R21, RZ, 0x6, R21 ;  /* 0x00000006ff157819 */ /* 0x000fe40000011415 */
[----:B0-----:R-:W-:Y:S01]  /*232e0*/  ISETP.GE.AND P2, PT, R3, 0x1, PT ;  /* 0x000000010300780c */ /* 0x001fe20003f46270 */
[----:B-1----:R-:W-:-:S12]  /*232f0*/  IMAD.IADD R7, R6, 0x1, R2 ;  /* 0x0000000106077824 */ /* 0x002fd800078e0202 */
        /* <DEDUP_REMOVED lines=12> */
.L_x_2055:
[----:B------:R-:W-:-:S13]  /*233c0*/  ISETP.NE.AND P3, PT, R3, 0x1, PT ;  /* 0x000000010300780c */ /* 0x000fda0003f65270 */
[----:B------:R-:W0:Y:S02]  /*233d0*/  @P3 LDC.64 R4, c[0x0][0x9e8] ;  /* 0x00027a00ff043b82 */ /* 0x000e240000000a00 */
[----:B0-----:R-:W-:-:S05]  /*233e0*/  @P3 IMAD.HI.U32 R4, R2, R4, RZ ;  /* 0x0000000402043227 */ /* 0x001fca00078e00ff */
[----:B------:R-:W-:-:S07]  /*233f0*/  @P3 SHF.R.U32.HI R2, RZ, R5, R4 ;  /* 0x00000005ff023219 */ /* 0x000fce0000011604 */
.L_x_2056:
[----:B------:R-:W-:Y:S05]  /*23400*/  BSYNC B0 ;  /* 0x0000000000007941 */ /* 0x000fea0003800000 */
.L_x_2054:
[----:B------:R-:W-:-:S05]  /*23410*/  IMAD R2, R2, R3, R3 ;  /* 0x0000000302027224 */ /* 0x000fca00078e0203 */
[----:B------:R-:W-:-:S07]  /*23420*/  VIMNMX R7, R7, R2, PT ;  /* 0x0000000207077248 */ /* 0x000fce0003fe0100 */
.L_x_2053:
        /* <DEDUP_REMOVED lines=20> */
.L_x_2059:
[----:B------:R-:W-:-:S13]  /*23570*/  ISETP.NE.AND P1, PT, R3, 0x1, PT ;  /* 0x000000010300780c */ /* 0x000fda0003f25270 */
[----:B------:R-:W0:Y:S02]  /*23580*/  @P1 LDC.64 R4, c[0x0][0x9e8] ;  /* 0x00027a00ff041b82 */ /* 0x000e240000000a00 */
[----:B0-----:R-:W-:-:S05]  /*23590*/  @P1 IMAD.HI.U32 R4, R2, R4, RZ ;  /* 0x0000000402041227 */ /* 0x001fca00078e00ff */
[----:B------:R-:W-:-:S07]  /*235a0*/  @P1 SHF.R.U32.HI R2, RZ, R5, R4 ;  /* 0x00000005ff021219 */ /* 0x000fce0000011604 */
.L_x_2060:
[----:B------:R-:W-:Y:S05]  /*235b0*/  BSYNC B0 ;  /* 0x0000000000007941 */ /* 0x000fea0003800000 */
.L_x_2058:
[----:B------:R-:W-:-:S05]  /*235c0*/  IMAD R2, R2, R3, RZ ;  /* 0x0000000302027224 */ /* 0x000fca00078e02ff */
[----:B------:R-:W-:-:S07]  /*235d0*/  VIMNMX R0, R0, R2, !PT ;  /* 0x0000000200007248 */ /* 0x000fce0007fe0100 */
.L_x_2057:
[----:B------:R-:W-:Y:S01]  /*235e0*/  VIADD R7, R7, 0x3f ;  /* 0x0000003f07077836 */ /* 0x000fe20000000000 */
[----:B------:R-:W-:Y:S01]  /*235f0*/  BSSY B0, `(.L_x_2061) ;  /* 0x00001a8000007945 */ /* 0x000fe20003800000 */
[----:B------:R-:W-:-:S03]  /*23600*/  PLOP3.LUT P5, PT, PT, PT, PT, 0x80, 0x0 ;  /* 0x000000000000781c */ /* 0x000fc60003faf070 */
[----:B------:R-:W-:-:S04]  /*23610*/  SHF.R.S32.HI R2, RZ, 0x1f, R7 ;  /* 0x0000001fff027819 */ /* 0x000fc80000011407 */
[----:B------:R-:W-:Y:S02]  /*23620*/  LEA.HI R3, R2, R7, RZ, 0x6 ;  /* 0x0000000702037211 */ /* 0x000fe400078f30ff */
[----:B------:R-:W-:Y:S02]  /*23630*/  SHF.R.S32.HI R2, RZ, 0x1f, R0 ;  /* 0x0000001fff027819 */ /* 0x000fe40000011400 */
[----:B------:R-:W-:Y:S02]  /*23640*/  SHF.R.S32.HI R3, RZ, 0x6, R3 ;  /* 0x00000006ff037819 */ /* 0x000fe40000011403 */
[----:B------:R-:W-:-:S04]  /*23650*/  LEA.HI R0, R2, R0, RZ, 0x6 ;  /* 0x0000000002007211 */ /* 0x000fc800078f30ff */
[----:B------:R-:W-:-:S04]  /*23660*/  SHF.R.S32.HI R0, RZ, 0x6, R0 ;  /* 0x00000006ff007819 */ /* 0x000fc80000011400 */
[----:B------:R-:W-:Y:S02]  /*23670*/  VIMNMX R2, RZ, R0, !PT ;  /* 0x00000000ff027248 */ /* 0x000fe40007fe0100 */
[----:B------:R-:W-:-:S03]  /*23680*/  VIMNMX R0, R21, R3, PT ;  /* 0x0000000315007248 */ /* 0x000fc60003fe0100 */
[--C-:B------:R-:W-:Y:S02]  /*23690*/  IMAD R2, R2, 0x40, -R8.reuse ;  /* 0x0000004002027824 */ /* 0x100fe400078e0a08 */
[----:B------:R-:W-:-:S03]  /*236a0*/  IMAD R0, R0, 0x40, -R8 ;  /* 0x0000004000007824 */ /* 0x000fc600078e0a08 */
[----:B------:R-:W-:Y:S02]  /*236b0*/  VIMNMX R2, RZ, R2, !PT ;  /* 0x00000002ff027248 */ /* 0x000fe40007fe0100 */
[----:B------:R-:W-:-:S04]  /*236c0*/  VIMNMX R0, R0, R9, PT ;  /* 0x0000000900007248 */ /* 0x000fc80003fe0100 */
[----:B------:R-:W-:Y:S02]  /*236d0*/  ISETP.GT.AND P1, PT, R0, R2, PT ;  /* 0x000000020000720c */ /* 0x000fe40003f24270 */
[----:B------:R-:W-:-:S11]  /*236e0*/  SHF.R.U32.HI R2, RZ, 0x6, R2 ;  /* 0x00000006ff027819 */ /* 0x000fd60000011602 */
[----:B------:R-:W-:-:S05]  /*236f0*/  @P1 VIADD R0, R0, 0x3f ;  /* 0x0000003f00001836 */ /* 0x000fca0000000000 */
[----:B------:R-:W-:-:S04]  /*23700*/  @P1 SHF.R.S32.HI R3, RZ, 0x1f, R0 ;  /* 0x0000001fff031819 */ /* 0x000fc80000011400 */
[----:B------:R-:W-:Y:S01]  /*23710*/  @P1 LEA.HI R0, R3, R0, RZ, 0x6 ;  /* 0x0000000003001211 */ /* 0x000fe200078f30ff */
[----:B------:R-:W-:-:S03]  /*23720*/  IMAD.MOV.U32 R3, RZ, RZ, R2 ;  /* 0x000000ffff037224 */ /* 0x000fc600078e0002 */
[----:B------:R-:W-:-:S04]  /*23730*/  @P1 SHF.R.S32.HI R3, RZ, 0x6, R0 ;  /* 0x00000006ff031819 */ /* 0x000fc80000011400 */
        /* <DEDUP_REMOVED lines=9> */
.L_x_2293:
[----:B-1----:R-:W-:Y:S02]  /*237d0*/  ISETP.NE.AND P0, PT, R14, RZ, PT ;  /* 0x000000ff0e00720c */ /* 0x002fe40003f05270 */
[----:B------:R-:W-:-:S11]  /*237e0*/  PLOP3.LUT P2, PT, PT, PT, PT, 0x8, 0x0 ;  /* 0x000000000000781c */ /* 0x000fd60003f4e170 */
[----:B------:R-:W-:Y:S05]  /*237f0*/  @P0 BRA `(.L_x_2064) ;  /* 0x00000000000c0947 */ /* 0x000fea0003800000 */
[----:B------:R-:W-:-:S03]  /*23800*/  UMOV UR4, 0xffffffff ;  /* 0xffffffff00047882 */ /* 0x000fc60000000000 */
[----:B------:R-:W-:Y:S05]  /*23810*/  BRA.DIV UR4, `(.L_x_2065) ;  /* 0x0000008e04947947 */ /* 0x000fea000b800000 */
[----:B------:R-:W-:-:S13]  /*23820*/  ELECT P2, URZ, PT ;  /* 0x00000000003f782f */ /* 0x000fda0003840000 */
.L_x_2064:
[----:B0-----:R-:W2:Y:S04]  /*23830*/  LDL R4, [R1+0x54] ;  /* 0x0000540001047983 */ /* 0x001ea80000100800 */
[----:B------:R-:W3:Y:S01]  /*23840*/  LDL R6, [R1] ;  /* 0x0000000001067983 */ /* 0x000ee20000100800 */
        /* <DEDUP_REMOVED lines=8> */
.L_x_2296:
[----:B------:R-:W-:Y:S05]  /*238d0*/  BSYNC B1 ;  /* 0x0000000000017941 */ /* 0x000fea0003800000 */
.L_x_2066:
[----:B------:R-:W-:Y:S04]  /*238e0*/  BSSY B1, `(.L_x_2068) ;  /* 0x00000b0000017945 */ /* 0x000fe80003800000 */
[----:B------:R-:W-:Y:S05]  /*238f0*/  @!P2 BRA `(.L_x_2069) ;  /* 0x0000000800b8a947 */ /* 0x000fea0003800000 */
[----:B------:R-:W2:Y:S04]  /*23900*/  LDL R8, [R1] ;  /* 0x0000000001087983 */ /* 0x000ea80000100800 */
        /* <DEDUP_REMOVED lines=10> */
.L_x_2297:
[----:B------:R-:W-:Y:S05]  /*239b0*/  BSYNC B2 ;  /* 0x0000000000027941 */ /* 0x000fea0003800000 */
.L_x_2070:
        /* <DEDUP_REMOVED lines=8> */
.L_x_2073:
[----:B------:R-:W-:Y:S05]  /*23a40*/  BSYNC B2 ;  /* 0x0000000000027941 */ /* 0x000fea0003800000 */
.L_x_2072:
[----:B------:R-:W2:Y:S04]  /*23a50*/  LDL R7, [R1] ;  /* 0x0000000001077983 */ /* 0x000ea80000100800 */
        /* <DEDUP_REMOVED lines=11> */
[----:B------:R-:W-:Y:S02]  /*23b10*/  IMAD.SHL.U32 R11, R4, 0x4000, RZ ;  /* 0x00004000040b7824 */ /* 0x000fe400078e00ff */
[----:B------:R-:W-:Y:S02]  /*23b20*/  VIADD R4, R6, 0x30890 ;  /* 0x0003089006047836 */ /* 0x000fe40000000000 */
[----:B------:R-:W-:-:S07]  /*23b30*/  VIADD R7, R8, 0x20400 ;  /* 0x0002040008077836 */ /* 0x000fce0000000000 */
.L_x_2074:
        /* <DEDUP_REMOVED lines=16> */
.L_x_2075:
        /* <DEDUP_REMOVED lines=16> */
.L_x_2076:
        /* <DEDUP_REMOVED lines=16> */
.L_x_2077:
        /* <DEDUP_REMOVED lines=13> */
.L_x_2298:
[----:B------:R-:W-:Y:S05]  /*23f10*/  BSYNC B2 ;  /* 0x0000000000027941 */ /* 0x000fea0003800000 */
.L_x_2078:
[----:B------:R-:W-:Y:S01]  /*23f20*/  BSSY B2, `(.L_x_2080) ;  /* 0x000000a000027945 */ /* 0x000fe20003800000 */
[----:B------:R-:W-:Y:S02]  /*23f30*/  IMAD.MOV.U32 R8, RZ, RZ, 0x0 ;  /* 0x00000000ff087424 */ /* 0x000fe400078e00ff */
[----:B01----:R-:W-:Y:S01]  /*23f40*/  IMAD.MOV.U32 R9, RZ, RZ, 0x12f00000 ;  /* 0x12f00000ff097424 */ /* 0x003fe200078e00ff */
[----:B------:R-:W-:Y:S06]  /*23f50*/  @P4 BRA `(.L_x_2081) ;  /* 0x0000000000184947 */ /* 0x000fec0003800000 */
[----:B------:R-:W2:Y:S02]  /*23f60*/  LDL R4, [R1+0x4] ;  /* 0x0000040001047983 */ /* 0x000ea40000100800 */
[----:B--2---:R-:W-:Y:S01]  /*23f70*/  LOP3.LUT P0, RZ, R4, 0x1, RZ, 0xc0, !PT ;  /* 0x0000000104ff7812 */ /* 0x004fe2000780c0ff */
[----:B------:R-:W-:-:S04]  /*23f80*/  IMAD.MOV.U32 R4, RZ, RZ, 0x8000 ;  /* 0x00008000ff047424 */ /* 0x000fc800078e00ff */
[----:B------:R0:W-:Y:S08]  /*23f90*/  SYNCS.ARRIVE.TRANS64 RZ, [R6+URZ+0x308b0], R4 ;  /* 0x0308b00406ff79a7 */ /* 0x0001f0000800003f */
[----:B------:R-:W-:Y:S05]  /*23fa0*/  @!P0 BRA `(.L_x_2081) ;  /* 0x0000000000048947 */ /* 0x000fea0003800000 */
[----:B------:R-:W-:Y:S01]  /*23fb0*/  BPT.TRAP 0x1 ;  /* 0x000000040000795c */ /* 0x000fe20000300000 */
.L_x_2081:
[----:B------:R-:W-:Y:S05]  /*23fc0*/  BSYNC B2 ;  /* 0x0000000000027941 */ /* 0x000fea0003800000 */
.L_x_2080:
[----:B0-----:R-:W2:Y:S01]  /*23fd0*/  LDL R4, [R1] ;  /* 0x0000000001047983 */ /* 0x001ea20000100800 */
[----:B------:R-:W-:Y:S01]  /*23fe0*/  R2UR UR10, R12 ;  /* 0x000000000c0a72ca */ /* 0x000fe200000e0000 */
[----:B------:R-:W-:Y:S01]  /*23ff0*/  UIADD3 UR4, UP0, UR38, 0x670, URZ ;  /* 0x0000067026047890 */ /* 0x000fe2000ff1e03f */
[----:B------:R-:W-:Y:S01]  /*24000*/  R2UR UR6, R8 ;  /* 0x00000000080672ca */ /* 0x000fe200000e0000 */
[----:B------:R-:W-:Y:S01]  /*24010*/  VIADD R6, R6, 0x308b0 ;  /* 0x000308b006067836 */ /* 0x000fe20000000000 */
[----:B------:R-:W-:Y:S01]  /*24020*/  R2UR UR7, R9 ;  /* 0x00000000090772ca */ /* 0x000fe200000e0000 */
[----:B------:R-:W-:Y:S01]  /*24030*/  UIADD3.X UR5, URZ, UR39, URZ, UP0, !UPT ;  /* 0x000000273f057290 */ /* 0x000fe200087fe43f */
[----:B------:R-:W-:Y:S01]  /*24040*/  PLOP3.LUT P0, PT, PT, PT, PT, 0x80, 0x0 ;  /* 0x000000000000781c */ /* 0x000fe20003f0f070 */
[----:B--2---:R-:W-:-:S04]  /*24050*/  IMAD R4, R11, 0x2, R4 ;  /* 0x000000020b047824 */ /* 0x004fc800078e0204 */
[----:B------:R-:W-:-:S08]  /*24060*/  VIADD R7, R4, 0x400 ;  /* 0x0000040004077836 */ /* 0x000fd00000000000 */
.L_x_2082:
        /* <DEDUP_REMOVED lines=15> */
.L_x_2083:
        /* <DEDUP_REMOVED lines=15> */
.L_x_2084:
        /* <DEDUP_REMOVED lines=15> */
.L_x_2085:
        /* <DEDUP_REMOVED lines=10> */
.L_x_2069:
[----:B------:R-:W-:Y:S05]  /*243e0*/  BSYNC B1 ;  /* 0x0000000000017941 */ /* 0x000fea0003800000 */
.L_x_2068:
[----:B------:R-:W0:Y:S04]  /*243f0*/  LDL.LU R8, [R1+0x1c] ;  /* 0x00001c0001087983 */ /* 0x000e280000300800 */
[----:B------:R-:W2:Y:S01]  /*24400*/  LDL.LU R7, [R1+0x20] ;  /* 0x0000200001077983 */ /* 0x000ea20000300800 */
[----:B------:R-:W-:Y:S01]  /*24410*/  PLOP3.LUT P5, PT, PT, PT, PT, 0x8, 0x0 ;  /* 0x000000000000781c */ /* 0x000fe20003fae170 */
[----:B0-----:R-:W-:Y:S02]  /*24420*/  VIADD R4, R8, 0x1 ;  /* 0x0000000108047836 */ /* 0x001fe40000000000 */
[----:B------:R-:W-:-:S03]  /*24430*/  VIADD R8, R3, 0xfffffffe ;  /* 0xfffffffe03087836 */ /* 0x000fc60000000000 */
[----:B------:R-:W-:-:S04]  /*24440*/  ISETP.NE.AND P0, PT, R4, 0x2, PT ;  /* 0x000000020400780c */ /* 0x000fc80003f05270 */
[----:B------:R-:W-:Y:S02]  /*24450*/  SEL R5, RZ, 0x1, P0 ;  /* 0x00000001ff057807 */ /* 0x000fe40000000000 */
[----:B------:R-:W-:Y:S02]  /*24460*/  SEL R3, R4, RZ, P0 ;  /* 0x000000ff04037207 */ /* 0x000fe40000000000 */
[----:B--2---:R-:W-:Y:S02]  /*24470*/  LOP3.LUT R7, R7, R5, RZ, 0x3c, !PT ;  /* 0x0000000507077212 */ /* 0x004fe400078e3cff */
[----:B------:R-:W-:-:S03]  /*24480*/  ISETP.GE.AND P0, PT, R8, R2, PT ;  /* 0x000000020800720c */ /* 0x000fc60003f06270 */
[----:B------:R0:W-:Y:S04]  /*24490*/  STL [R1+0x20], R7 ;  /* 0x0000200701007387 */ /* 0x0001e80000100800 */
[----:B------:R0:W-:Y:S06]  /*244a0*/  STL [R1+0x1c], R3 ;  /* 0x00001c0301007387 */ /* 0x0001ec0000100800 */
[----:B------:R-:W-:Y:S05]  /*244b0*/  @!P0 BRA `(.L_x_2062) ;  /* 0x0000000800ec8947 */ /* 0x000fea0003800000 */
.L_x_2104:
[----:B------:R-:W-:Y:S05]  /*244c0*/  YIELD ;  /* 0x0000000000007946 */ /* 0x000fea0003800000 */
[----:B------:R-:W-:Y:S04]  /*244d0*/  BSSY B1, `(.L_x_2086) ;  /* 0x00000ad000017945 */ /* 0x000fe80003800000 */
[----:B-1----:R-:W-:Y:S05]  /*244e0*/  @!P2 BRA `(.L_x_2087) ;  /* 0x0000000800aca947 */ /* 0x002fea0003800000 */
        /* <DEDUP_REMOVED lines=11> */
.L_x_2299:
[----:B------:R-:W-:Y:S05]  /*245a0*/  BSYNC B2 ;  /* 0x0000000000027941 */ /* 0x000fea0003800000 */
.L_x_2088:
        /* <DEDUP_REMOVED lines=8> */
.L_x_2091:
[----:B------:R-:W-:Y:S05]  /*24630*/  BSYNC B2 ;  /* 0x0000000000027941 */ /* 0x000fea0003800000 */
.L_x_2090:
[----:B------:R-:W2:Y:S04]  /*24640*/  LDL R4, [R1] ;  /* 0x0000000001047983 */ /* 0x000ea80000100800 */
        /* <DEDUP_REMOVED lines=12> */
.L_x_2092:
        /* <DEDUP_REMOVED lines=12> */
[----:B------:R-:W-:Y:S01]  /*247d0*/  UMOV UR6, 0x0 ;  /* 0x0000000000067882 */ /* 0x000fe20000000000 */
[----:B------:R-:W-:Y:S02]  /*247e0*/  UMOV UR7, 0x12f00000 ;  /* 0x12f0000000077882 */ /* 0x000fe40000000000 */
[----:B------:R-:W-:Y:S01]  /*247f0*/  R2UR UR10, R9 ;  /* 0x00000000090a72ca */ /* 0x000fe200000e0000 */
[----:B------:R-:W-:-:S14]  /*24800*/  VIADD R9, R5, 0x22400 ;  /* 0x0002240005097836 */ /* 0x000fdc0000000000 */
.L_x_2093:
        /* <DEDUP_REMOVED lines=16> */
.L_x_2094:
        /* <DEDUP_REMOVED lines=16> */
.L_x_2095:
        /* <DEDUP_REMOVED lines=13> */
.L_x_2300:
[----:B------:R-:W-:Y:S05]  /*24ae0*/  BSYNC B2 ;  /* 0x0000000000027941 */ /* 0x000fea0003800000 */
.L_x_2096:
        /* <DEDUP_REMOVED lines=10> */
.L_x_2099:
[----:B------:R-:W-:Y:S05]  /*24b90*/  BSYNC B2 ;  /* 0x0000000000027941 */ /* 0x000fea0003800000 */
.L_x_2098:
        /* <DEDUP_REMOVED lines=8> */
.L_x_2100:
        /* <DEDUP_REMOVED lines=11> */
[----:B------:R-:W-:Y:S01]  /*24cd0*/  R2UR UR6, R12 ;  /* 0x000000000c0672ca */ /* 0x000fe200000e0000 */
[----:B------:R-:W-:Y:S01]  /*24ce0*/  VIADD R3, R5, 0x2400 ;  /* 0x0000240005037836 */ /* 0x000fe20000000000 */
[----:B------:R-:W-:Y:S02]  /*24cf0*/  R2UR UR7, R13 ;  /* 0x000000000d0772ca */ /* 0x000fe400000e0000 */
[----:B------:R-:W-:Y:S02]  /*24d00*/  R2UR UR10, R6 ;  /* 0x00000000060a72ca */ /* 0x000fe400000e0000 */
[----:B------:R-:W-:-:S13]  /*24d10*/  PLOP3.LUT P0, PT, PT, PT, PT, 0x80, 0x0 ;  /* 0x000000000000781c */ /* 0x000fda0003f0f070 */
.L_x_2101:
        /* <DEDUP_REMOVED lines=15> */
.L_x_2102:
        /* <DEDUP_REMOVED lines=15> */
.L_x_2103:
        /* <DEDUP_REMOVED lines=10> */
.L_x_2087:
[----:B------:R-:W-:Y:S05]  /*24fa0*/  BSYNC B1 ;  /* 0x0000000000017941 */ /* 0x000fea0003800000 */
.L_x_2086:
[----:B0-----:R-:W2:Y:S04]  /*24fb0*/  LDL.LU R3, [R1+0x1c] ;  /* 0x00001c0001037983 */ /* 0x001ea80000300800 */
[----:B------:R-:W3:Y:S01]  /*24fc0*/  LDL.LU R6, [R1+0x20] ;  /* 0x0000200001067983 */ /* 0x000ee20000300800 */
[----:B--2---:R-:W-:-:S05]  /*24fd0*/  VIADD R3, R3, 0x1 ;  /* 0x0000000103037836 */ /* 0x004fca0000000000 */
[----:B------:R-:W-:-:S04]  /*24fe0*/  ISETP.NE.AND P0, PT, R3, 0x2, PT ;  /* 0x000000020300780c */ /* 0x000fc80003f05270 */
[----:B------:R-:W-:Y:S02]  /*24ff0*/  SEL R4, RZ, 0x1, P0 ;  /* 0x00000001ff047807 */ /* 0x000fe40000000000 */
[----:B------:R-:W-:Y:S02]  /*25000*/  SEL R3, R3, RZ, P0 ;  /* 0x000000ff03037207 */ /* 0x000fe40000000000 */
[----:B---3--:R-:W-:Y:S02]  /*25010*/  LOP3.LUT R6, R6, R4, RZ, 0x3c, !PT ;  /* 0x0000000406067212 */ /* 0x008fe400078e3cff */
[C---:B------:R-:W-:Y:S01]  /*25020*/  ISETP.GT.AND P0, PT, R8.reuse, R2, PT ;  /* 0x000000020800720c */ /* 0x040fe20003f04270 */
[----:B------:R-:W-:Y:S02]  /*25030*/  VIADD R8, R8, 0xffffffff ;  /* 0xffffffff08087836 */ /* 0x000fe40000000000 */
[----:B------:R1:W-:Y:S04]  /*25040*/  STL [R1+0x20], R6 ;  /* 0x0000200601007387 */ /* 0x0003e80000100800 */
[----:B------:R1:W-:Y:S06]  /*25050*/  STL [R1+0x1c], R3 ;  /* 0x00001c0301007387 */ /* 0x0003ec0000100800 */
[----:B------:R-:W-:Y:S05]  /*25060*/  @P0 BRA `(.L_x_2104) ;  /* 0xfffffff400140947 */ /* 0x000fea000383ffff */
.L_x_2062:
[----:B------:R-:W-:Y:S05]  /*25070*/  BSYNC B0 ;  /* 0x0000000000007941 */ /* 0x000fea0003800000 */
.L_x_2061:
[----:B0-----:R-:W2:Y:S01]  /*25080*/  LDL R7, [R1+0x34] ;  /* 0x0000340001077983 */ /* 0x001ea20000100800 */
[----:B------:R-:W0:Y:S01]  /*25090*/  LDC R0, c[0x0][0x448] ;  /* 0x00011200ff007b82 */ /* 0x000e220000000800 */
[----:B------:R-:W-:Y:S07]  /*250a0*/  @!P5 WARPSYNC.ALL ;  /* 0x000000000000d948 */ /* 0x000fee0003800000 */
[----:B------:R-:W-:Y:S01]  /*250b0*/  @!P5 BAR.SYNC.DEFER_BLOCKING 0xc, 0x180 ;  /* 0x030600000000db1d */ /* 0x000fe20000010000 */
[----:B0-----:R-:W-:-:S13]  /*250c0*/  ISETP.NE.AND P0, PT, R0, 0x1, PT ;  /* 0x000000010000780c */ /* 0x001fda0003f05270 */
[----:B------:R-:W0:Y:S08]  /*250d0*/  @P0 LDC R2, c[0x0][0x44c] ;  /* 0x00011300ff020b82 */ /* 0x000e300000000800 */
[----:B-1----:R-:W1:Y:S01]  /*250e0*/  @P0 LDC R3, c[0x0][0x450] ;  /* 0x00011400ff030b82 */ /* 0x002e620000000800 */
[----:B--2---:R-:W-:-:S04]  /*250f0*/  VIADD R0, R7, 0x7f ;  /* 0x0000007f07007836 */ /* 0x004fc80000000000 */
[----:B0-----:R-:W-:-:S05]  /*25100*/  @P0 IMAD.HI.U32 R2, R0, R2, RZ ;  /* 0x0000000200020227 */ /* 0x001fca00078e00ff */
[----:B-1----:R-:W-:Y:S02]  /*25110*/  @P0 SHF.R.U32.HI R0, RZ, R3, R2 ;  /* 0x00000003ff000219 */ /* 0x002fe40000011602 */
[----:B------:R-:W0:Y:S03]  /*25120*/  LDC.64 R2, c[0x0][0x9e0] ;  /* 0x00027800ff027b82 */ /* 0x000e260000000a00 */
[----:B------:R-:W-:Y:S01]  /*25130*/  IMAD.IADD R0, R17, 0x1, R0 ;  /* 0x0000000111007824 */ /* 0x000fe200078e0200 */
[----:B0-----:R-:W-:-:S03]  /*25140*/  ISETP.GE.AND P1, PT, R3, 0x1, PT ;  /* 0x000000010300780c */ /* 0x001fc60003f26270 */
[----:B------:R-:W-:-:S10]  /*25150*/  IMAD.IADD R2, R0, 0x1, R2 ;  /* 0x0000000100027824 */ /* 0x000fd400078e0202 */
[----:B------:R-:W-:Y:S05]  /*25160*/  @!P1 BRA `(.L_x_2105) ;  /* 0x0000000000489947 */ /* 0x000fea0003800000 */
        /* <DEDUP_REMOVED lines=11> */
.L_x_2107:
[----:B------:R-:W-:-:S13]  /*25220*/  ISETP.NE.AND P2, PT, R3, 0x1, PT ;  /* 0x000000010300780c */ /* 0x000fda0003f45270 */
[----:B------:R-:W0:Y:S02]  /*25230*/  @P2 LDC.64 R4, c[0x0][0x9e8] ;  /* 0x00027a00ff042b82 */ /* 0x000e240000000a00 */
[----:B0-----:R-:W-:-:S05]  /*25240*/  @P2 IMAD.HI.U32 R4, R6, R4, RZ ;  /* 0x0000000406042227 */ /* 0x001fca00078e00ff */
[----:B------:R-:W-:-:S07]  /*25250*/  @P2 SHF.R.U32.HI R6, RZ, R5, R4 ;  /* 0x00000005ff062219 */ /* 0x000fce0000011604 */
.L_x_2108:
[----:B------:R-:W-:Y:S05]  /*25260*/  BSYNC B0 ;  /* 0x0000000000007941 */ /* 0x000fea0003800000 */
.L_x_2106:
[----:B------:R-:W-:-:S05]  /*25270*/  IMAD R6, R6, R3, R3 ;  /* 0x0000000306067224 */ /* 0x000fca00078e0203 */
[----:B------:R-:W-:-:S07]  /*25280*/  VIMNMX R2, R2, R6, PT ;  /* 0x0000000602027248 */ /* 0x000fce0003fe0100 */
.L_x_2105:
[----:B------:R-:W-:Y:S01]  /*25290*/  VIADD R2, R2, 0x3f ;  /* 0x0000003f02027836 */ /* 0x000fe20000000000 */
[----:B------:R-:W0:Y:S01]  /*252a0*/  @P0 LDC R4, c[0x0][0x450] ;  /* 0x00011400ff040b82 */ /* 0x000e220000000800 */
[----:B------:R-:W-:-:S03]  /*252b0*/  ULDC UR4, c[0x0][0x9dc] ;  /* 0x0002770000047ab9 */ /* 0x000fc60000000800 */
[----:B------:R-:W-:-:S04]  /*252c0*/  SHF.R.S32.HI R0, RZ, 0x1f, R2 ;  /* 0x0000001fff007819 */ /* 0x000fc80000011402 */
[----:B------:R-:W-:Y:S02]  /*252d0*/  LEA.HI R0, R0, R2, RZ, 0x6 ;  /* 0x0000000200007211 */ /* 0x000fe400078f30ff */
[----:B------:R-:W1:Y:S02]  /*252e0*/  @P0 LDC R2, c[0x0][0x44c] ;  /* 0x00011300ff020b82 */ /* 0x000e640000000800 */
[----:B------:R-:W-:-:S04]  /*252f0*/  SHF.R.S32.HI R0, RZ, 0x6, R0 ;  /* 0x00000006ff007819 */ /* 0x000fc80000011400 */
[----:B------:R-:W-:Y:S01]  /*25300*/  VIMNMX R6, R21, R0, PT ;  /* 0x0000000015067248 */ /* 0x000fe20003fe0100 */
[----:B------:R-:W-:-:S04]  /*25310*/  IMAD.MOV.U32 R0, RZ, RZ, R7 ;  /* 0x000000ffff007224 */ /* 0x000fc800078e0007 */
[----:B------:R2:W-:Y:S01]  /*25320*/  STL [R1+0x38], R6 ;  /* 0x0000380601007387 */ /* 0x0005e20000100800 */
[----:B-1----:R-:W-:-:S05]  /*25330*/  @P0 IMAD.HI.U32 R2, R7, R2, RZ ;  /* 0x0000000207020227 */ /* 0x002fca00078e00ff */
[----:B0-----:R-:W-:-:S05]  /*25340*/  @P0 SHF.R.U32.HI R0, RZ, R4, R2 ;  /* 0x00000004ff000219 */ /* 0x001fca0000011602 */
[----:B------:R-:W-:-:S04]  /*25350*/  IMAD.IADD R2, R20, 0x1, R0 ;  /* 0x0000000114027824 */ /* 0x000fc800078e0200 */
[----:B------:R-:W-:Y:S01]  /*25360*/  VIADD R0, R2, -UR4 ;  /* 0x8000000402007c36 */ /* 0x000fe20008000000 */
[----:B--2---:R-:W-:Y:S06]  /*25370*/  @!P1 BRA `(.L_x_2109) ;  /* 0x0000000000449947 */ /* 0x004fec0003800000 */
        /* <DEDUP_REMOVED lines=10> */
.L_x_2111:
[----:B------:R-:W-:-:S13]  /*25420*/  ISETP.NE.AND P0, PT, R3, 0x1, PT ;  /* 0x000000010300780c */ /* 0x000fda0003f05270 */
[----:B------:R-:W0:Y:S02]  /*25430*/  @P0 LDC.64 R4, c[0x0][0x9e8] ;  /* 0x00027a00ff040b82 */ /* 0x000e240000000a00 */
[----:B0-----:R-:W-:-:S05]  /*25440*/  @P0 IMAD.HI.U32 R4, R2, R4, RZ ;  /* 0x0000000402040227 */ /* 0x001fca00078e00ff */
[----:B------:R-:W-:-:S07]  /*25450*/  @P0 SHF.R.U32.HI R2, RZ, R5, R4 ;  /* 0x00000005ff020219 */ /* 0x000fce0000011604 */
.L_x_2112:
[----:B------:R-:W-:Y:S05]  /*25460*/  BSYNC B0 ;  /* 0x0000000000007941 */ /* 0x000fea0003800000 */
.L_x_2110:
[----:B------:R-:W-:-:S05]  /*25470*/  IMAD R2, R2, R3, RZ ;  /* 0x0000000302027224 */ /* 0x000fca00078e02ff */
[----:B------:R-:W-:-:S07]  /*25480*/  VIMNMX R0, R0, R2, !PT ;  /* 0x0000000200007248 */ /* 0x000fce0007fe0100 */
.L_x_2109:
[----:B------:R-:W-:Y:S01]  /*25490*/  SHF.R.S32.HI R2, RZ, 0x1f, R0 ;  /* 0x0000001fff027819 */ /* 0x000fe20000011400 */
[----:B------:R-:W-:Y:S03]  /*254a0*/  BSSY B7, `(.L_x_2113) ;  /* 0x00004e4000077945 */ /* 0x000fe60003800000 */
[----:B------:R-:W-:-:S04]  /*254b0*/  LEA.HI R2, R2, R0, RZ, 0x6 ;  /* 0x0000000002027211 */ /* 0x000fc800078f30ff */
[----:B------:R-:W-:-:S04]  /*254c0*/  SHF.R.S32.HI R2, RZ, 0x6, R2 ;  /* 0x00000006ff027819 */ /* 0x000fc80000011402 */
[----:B------:R-:W-:-:S04]  /*254d0*/  VIMNMX R3, RZ, R2, !PT ;  /* 0x00000002ff037248 */ /* 0x000fc80007fe0100 */
[----:B------:R-:W-:Y:S01]  /*254e0*/  ISETP.GT.AND P0, PT, R6, R3, PT ;  /* 0x000000030600720c */ /* 0x000fe20003f04270 */
[----:B------:R0:W-:-:S12]  /*254f0*/  STL [R1+0x30], R3 ;  /* 0x0000300301007387 */ /* 0x0001d80000100800 */
[----:B0-----:R-:W-:Y:S05]  /*25500*/  @P0 BRA `(.L_x_2114) ;  /* 0x0000000000440947 */ /* 0x001fea0003800000 */
[----:B------:R-:W0:Y:S02]  /*25510*/  S2R R3, SR_TID.X ;  /* 0x0000000000037919 */ /* 0x000e240000002100 */
[----:B0-----:R-:W-:-:S04]  /*25520*/  LOP3.LUT R3, R3, 0x7f, RZ, 0xc0, !PT ;  /* 0x0000007f03037812 */ /* 0x001fc800078ec0ff */
[----:B------:R-:W-:-:S13]  /*25530*/  ISETP.NE.AND P1, PT, R3, RZ, PT ;  /* 0x000000ff0300720c */ /* 0x000fda0003f25270 */
[----:B------:R-:W-:Y:S05]  /*25540*/  @P1 BRA `(.L_x_2115) ;  /* 0x0000004c00641947 */ /* 0x000fea0003800000 */
[----:B------:R-:W0:Y:S01]  /*25550*/  S2R R2, SR_LANEID ;  /* 0x0000000000027919 */ /* 0x000e220000000000 */
[----:B------:R-:W-:Y:S01]  /*25560*/  VOTEU.ANY UR4, UPT, PT ;  /* 0x0000000000047886 */ /* 0x000fe200038e0100 */
[----:B------:R-:W1:Y:S01]  /*25570*/  LDC.64 R4, c[0x0][0xc60] ;  /* 0x00031800ff047b82 */ /* 0x000e620000000a00 */
[----:B------:R-:W0:Y:S02]  /*25580*/  FLO.U32 R0, UR4 ;  /* 0x0000000400007d00 */ /* 0x000e2400080e0000 */
[----:B0-----:R-:W-:-:S06]  /*25590*/  ISETP.EQ.U32.AND P0, PT, R0, R2, PT ;  /* 0x000000020000720c */ /* 0x001fcc0003f02070 */
[----:B------:R-:W1:Y:S07]  /*255a0*/  POPC R2, UR4 ;  /* 0x0000000400027d09 */ /* 0x000e6e0008000000 */
[----:B-1----:R-:W2:Y:S04]  /*255b0*/  @P0 ATOMG.E.ADD.STRONG.GPU PT, R2, desc[UR60][R4.64], R2 ;  /* 0x00000002040209a8 */ /* 0x002ea800081ee1fc */
[----:B--2---:R0:W1:Y:S02]  /*255c0*/  SHFL.IDX PT, R2, R2, R0, 0x1f ;  /* 0x00001f0002027589 */ /* 0x00406400000e0000 */
[----:B0-----:R-:W0:Y:S02]  /*255d0*/  S2R R0, SR_LTMASK ;  /* 0x0000000000007919 */ /* 0x001e240000003900 */
[----:B0-----:R-:W-:-:S06]  /*255e0*/  LOP3.LUT R0, R0, UR4, RZ, 0xc0, !PT ;  /* 0x0000000400007c12 */ /* 0x001fcc000f8ec0ff */
[----:B------:R-:W1:Y:S02]  /*255f0*/  POPC R0, R0 ;  /* 0x0000000000007309 */ /* 0x000e640000000000 */
[----:B-1----:R-:W-:Y:S01]  /*25600*/  IADD3 R16, R2, UR36, R0 ;  /* 0x0000002402107c10 */ /* 0x002fe2000fffe000 */
[----:B------:R-:W-:Y:S06]  /*25610*/  BRA `(.L_x_2115) ;  /* 0x0000004c00307947 */ /* 0x000fec0003800000 */
.L_x_2114:
[----:B------:R-:W2:Y:S01]  /*25620*/  LDL R17, [R1] ;  /* 0x0000000001117983 */ /* 0x000ea20000100800 */
        /* <DEDUP_REMOVED lines=20> */
.L_x_2117:
[----:B------:R-:W-:Y:S05]  /*25770*/  BSYNC B6 ;  /* 0x0000000000067941 */ /* 0x000fea0003800000 */
.L_x_2116:
        /* <DEDUP_REMOVED lines=20> */
.L_x_2120:
        /* <DEDUP_REMOVED lines=15> */
.L_x_2119:
[----:B------:R-:W-:Y:S05]  /*259b0*/  BSYNC B6 ;  /* 0x0000000000067941 */ /* 0x000fea0003800000 */
.L_x_2118:
[----:B------:R-:W-:Y:S01]  /*259c0*/  ULDC.64 UR4, c[0x0][0x9f8] ;  /* 0x00027e0000047ab9 */ /* 0x000fe20000000a00 */
[----:B------:R-:W2:Y:S01]  /*259d0*/  LDL R17, [R1+0x38] ;  /* 0x0000380001117983 */ /* 0x000ea20000100800 */
[----:B------:R-:W-:Y:S01]  /*259e0*/  ISETP.NE.U32.AND P0, PT, RZ, UR4, PT ;  /* 0x00000004ff007c0c */ /* 0x000fe2000bf05070 */
[----:B------:R-:W-:-:S03]  /*259f0*/  IMAD.MOV.U32 R7, RZ, RZ, R19 ;  /* 0x000000ffff077224 */ /* 0x000fc600078e0013 */
[----:B------:R-:W-:Y:S01]  /*25a00*/  ISETP.NE.AND.EX P0, PT, RZ, UR5, PT, P0 ;  /* 0x00000005ff007c0c */ /* 0x000fe2000bf05300 */
[----:B------:R-:W-:-:S12]  /*25a10*/  ULDC.64 UR4, c[0x0][0xa08] ;  /* 0x0002820000047ab9 */ /* 0x000fd80000000a00 */
[----:B------:R-:W0:Y:S02]  /*25a20*/  @P0 LDC.64 R2, c[0x0][0x9f8] ;  /* 0x00027e00ff020b82 */ /* 0x000e240000000a00 */
[----:B0-----:R-:W-:-:S05]  /*25a30*/  @P0 IMAD.WIDE R2, R19, 0x4, R2 ;  /* 0x0000000413020825 */ /* 0x001fca00078e0202 */
[----:B------:R0:W3:Y:S02]  /*25a40*/  @P0 LDG.E R7, desc[UR60][R2.64] ;  /* 0x0000003c02070981 */ /* 0x0000e4000c1e1900 */
[----:B0-----:R-:W0:Y:S02]  /*25a50*/  LDC.64 R2, c[0x0][0x418] ;  /* 0x00010600ff027b82 */ /* 0x001e240000000a00 */
[----:B0-----:R-:W-:Y:S01]  /*25a60*/  LOP3.LUT P0, RZ, R2, UR4, RZ, 0xfc, !PT ;  /* 0x0000000402ff7c12 */ /* 0x001fe2000f80fcff */
[----:B------:R-:W-:-:S03]  /*25a70*/  UMOV UR4, 0xffffffff ;  /* 0xffffffff00047882 */ /* 0x000fc60000000000 */
[----:B------:R-:W-:Y:S01]  /*25a80*/  LOP3.LUT P0, RZ, R3, UR5, RZ, 0xfc, P0 ;  /* 0x0000000503ff7c12 */ /* 0x000fe2000800fcff */
[----:B--2---:R-:W-:Y:S01]  /*25a90*/  VIADD R0, R17, 0xffffffff ;  /* 0xffffffff11007836 */ /* 0x004fe20000000000 */
[----:B---3--:R-:W-:Y:S01]  /*25aa0*/  SHF.R.S32.HI R8, RZ, 0x1f, R7 ;  /* 0x0000001fff087819 */ /* 0x008fe20000011407 */
[----:B------:R0:W-:Y:S01]  /*25ab0*/  STL [R1+0x10], R7 ;  /* 0x0000100701007387 */ /* 0x0001e20000100800 */
[----:B------:R-:W-:-:S03]  /*25ac0*/  SEL R17, R7, RZ, !P0 ;  /* 0x000000ff07117207 */ /* 0x000fc60004000000 */
[----:B------:R0:W-:Y:S01]  /*25ad0*/  STL [R1+0x24], R8 ;  /* 0x0000240801007387 */ /* 0x0001e20000100800 */
[----:B------:R-:W-:Y:S05]  /*25ae0*/  BRA.DIV UR4, `(.L_x_2121) ;  /* 0x0000006e046c7947 */ /* 0x000fea000b800000 */
[----:B------:R-:W1:Y:S02]  /*25af0*/  S2R R4, SR_TID.X ;  /* 0x0000000000047919 */ /* 0x000e640000002100 */
[----:B-1----:R-:W-:-:S04]  /*25b00*/  SHF.R.U32.HI R4, RZ, 0x5, R4 ;  /* 0x00000005ff047819 */ /* 0x002fc80000011604 */
[----:B------:R-:W-:-:S05]  /*25b10*/  LOP3.LUT R4, R4, 0x3, RZ, 0xc0, !PT ;  /* 0x0000000304047812 */ /* 0x000fca00078ec0ff */
[----:B------:R1:W2:Y:S02]  /*25b20*/  SHFL.IDX PT, R14, R4, RZ, 0x1f ;  /* 0x00001fff040e7589 */ /* 0x0002a400000e0000 */
.L_x_2303:
[----:B-1----:R-:W3:Y:S01]  /*25b30*/  LDL.LU R4, [R1+0x4] ;  /* 0x0000040001047983 */ /* 0x002ee20000300800 */
[----:B------:R-:W-:Y:S02]  /*25b40*/  PLOP3.LUT P1, PT, PT, PT, PT, 0x8, 0x0 ;  /* 0x000000000000781c */ /* 0x000fe40003f2e170 */
[----:B--2---:R-:W-:Y:S01]  /*25b50*/  ISETP.NE.AND P0, PT, R14, RZ, PT ;  /* 0x000000ff0e00720c */ /* 0x004fe20003f05270 */
        /* <DEDUP_REMOVED lines=8> */
.L_x_2306:
[----:B------:R-:W-:Y:S05]  /*25be0*/  @!P6 BRA `(.L_x_2122) ;  /* 0x000000040040e947 */ /* 0x000fea0003800000 */
[----:B------:R-:W-:-:S04]  /*25bf0*/  ISETP.NE.U32.AND P0, PT, R2, RZ, PT ;  /* 0x000000ff0200720c */ /* 0x000fc80003f05070 */
[----:B------:R-:W-:-:S13]  /*25c00*/  ISETP.NE.AND.EX P0, PT, R3, RZ, PT, P0 ;  /* 0x000000ff0300720c */ /* 0x000fda0003f05300 */
[----:B------:R-:W-:Y:S05]  /*25c10*/  @!P0 BRA `(.L_x_2124) ;  /* 0x0000000000508947 */ /* 0x000fea0003800000 */
[----:B------:R-:W2:Y:S01]  /*25c20*/  LDC R6, c[0x0][0x43c] ;  /* 0x00010f00ff067b82 */ /* 0x000ea20000000800 */
[----:B------:R-:W-:Y:S01]  /*25c30*/  IMAD.MOV.U32 R9, RZ, RZ, R0 ;  /* 0x000000ffff097224 */ /* 0x000fe200078e0000 */
[----:B------:R-:W-:-:S03]  /*25c40*/  ULDC.64 UR4, c[0x0][0x428] ;  /* 0x00010a0000047ab9 */ /* 0x000fc60000000a00 */
[----:B-1----:R-:W-:Y:S01]  /*25c50*/  IMAD.MOV.U32 R0, RZ, RZ, R9 ;  /* 0x000000ffff007224 */ /* 0x002fe200078e0009 */
[----:B--2---:R-:W-:-:S13]  /*25c60*/  ISETP.NE.AND P0, PT, R6, 0x1, PT ;  /* 0x000000010600780c */ /* 0x004fda0003f05270 */
        /* <DEDUP_REMOVED lines=15> */
.L_x_2124:
[----:B0-----:R-:W3:Y:S04]  /*25d60*/  LDL R7, [R1] ;  /* 0x0000000001077983 */ /* 0x001ee80000100800 */
[----:B-1----:R-:W3:Y:S04]  /*25d70*/  LDL R0, [R1+0x8] ;  /* 0x0000080001007983 */ /* 0x002ee80000100800 */
[----:B--2---:R-:W2:Y:S01]  /*25d80*/  LDL R2, [R1+0x14] ;  /* 0x0000140001027983 */ /* 0x004ea20000100800 */
[----:B---3--:R-:W-:Y:S01]  /*25d90*/  IMAD R0, R0, 0x8, R7 ;  /* 0x0000000800007824 */ /* 0x008fe200078e0207 */
[----:B--2---:R-:W-:-:S04]  /*25da0*/  SHF.L.U32 R2, R2, 0x1f, RZ ;  /* 0x0000001f02027819 */ /* 0x004fc800000006ff */
[----:B------:R-:W0:Y:S02]  /*25db0*/  SYNCS.PHASECHK.TRANS64.TRYWAIT P0, [R0+URZ+0x30840], R2 ;  /* 0x03084002000075a7 */ /* 0x000e24000800017f */
[----:B0-----:R-:W-:Y:S05]  /*25dc0*/  @!P0 BRA `(.L_x_2125) ;  /* 0x0000006c00088947 */ /* 0x001fea0003800000 */
.L_x_2307:
        /* <DEDUP_REMOVED lines=10> */
.L_x_2126:
[----:B------:R-:W2:Y:S04]  /*25e70*/  LDL R5, [R1] ;  /* 0x0000000001057983 */ /* 0x000ea80000100800 */
[----:B------:R-:W2:Y:S04]  /*25e80*/  LDL R4, [R1+0x8] ;  /* 0x0000080001047983 */ /* 0x000ea80000100800 */
[----:B------:R-:W3:Y:S04]  /*25e90*/  LDL R6, [R1+0xc] ;  /* 0x00000c0001067983 */ /* 0x000ee80000100800 */
[----:B01----:R-:W4:Y:S01]  /*25ea0*/  LDL R2, [R1+0x18] ;  /* 0x0000180001027983 */ /* 0x003f220000100800 */
[----:B------:R-:W-:Y:S01]  /*25eb0*/  R2UR UR9, R0 ;  /* 0x00000000000972ca */ /* 0x000fe200000e0000 */
[----:B------:R-:W-:Y:S01]  /*25ec0*/  UIADD3 UR4, UP0, UR38, 0x370, URZ ;  /* 0x0000037026047890 */ /* 0x000fe2000ff1e03f */
[----:B------:R-:W-:-:S02]  /*25ed0*/  R2UR UR12, R18 ;  /* 0x00000000120c72ca */ /* 0x000fc400000e0000 */
[----:B-----5:R-:W-:Y:S02]  /*25ee0*/  R2UR UR13, R17 ;  /* 0x00000000110d72ca */ /* 0x020fe400000e0000 */
[----:B------:R-:W-:-:S07]  /*25ef0*/  PLOP3.LUT P0, PT, PT, PT, PT, 0x80, 0x0 ;  /* 0x000000000000781c */ /* 0x000fce0003f0f070 */
[----:B------:R-:W-:Y:S01]  /*25f00*/  UIADD3 UR9, UR9, 0x30830, URZ ;  /* 0x0003083009097890 */ /* 0x000fe2000fffe03f */
[----:B------:R-:W-:Y:S01]  /*25f10*/  UMOV UR10, URZ ;  /* 0x0000003f000a7c82 */ /* 0x000fe20008000000 */
[----:B------:R-:W-:Y:S01]  /*25f20*/  UMOV UR6, 0x0 ;  /* 0x0000000000067882 */ /* 0x000fe20000000000 */
[----:B------:R-:W-:Y:S01]  /*25f30*/  UMOV UR7, 0x14f00000 ;  /* 0x14f0000000077882 */ /* 0x000fe20000000000 */
[----:B------:R-:W-:Y:S01]  /*25f40*/  UMOV UR17, 0x40 ;  /* 0x0000004000117882 */ /* 0x000fe20000000000 */
[----:B------:R-:W-:-:S04]  /*25f50*/  LOP3.LUT R3, R3, 0xfffffffb, RZ, 0xc0, !PT ;  /* 0xfffffffb03037812 */ /* 0x000fc800078ec0ff */
[----:B------:R-:W-:-:S05]  /*25f60*/  @P0 LOP3.LUT R3, R3, 0x4, RZ, 0xfc, !PT ;  /* 0x0000000403030812 */ /* 0x000fca00078efcff */
[----:B------:R0:W-:Y:S01]  /*25f70*/  STL [R1+0x4], R3 ;  /* 0x0000040301007387 */ /* 0x0001e20000100800 */
[----:B--2---:R-:W-:Y:S01]  /*25f80*/  IMAD R0, R4, 0x8000, R5 ;  /* 0x0000800004007824 */ /* 0x004fe200078e0205 */
[----:B---3--:R-:W-:-:S04]  /*25f90*/  R2UR UR11, R6 ;  /* 0x00000000060b72ca */ /* 0x008fc800000e0000 */
[----:B------:R-:W-:Y:S02]  /*25fa0*/  R2UR UR14, R0 ;  /* 0x00000000000e72ca */ /* 0x000fe400000e0000 */
[----:B----4-:R-:W-:-:S11]  /*25fb0*/  R2UR UR5, R2 ;  /* 0x00000000020572ca */ /* 0x010fd600000e0000 */
[----:B------:R-:W-:Y:S02]  /*25fc0*/  UIADD3 UR8, UR14, 0x20400, URZ ;  /* 0x000204000e087890 */ /* 0x000fe4000fffe03f */
[----:B------:R-:W-:Y:S02]  /*25fd0*/  ULEA UR11, UR11, UR5, 0x6 ;  /* 0x000000050b0b7291 */ /* 0x000fe4000f8e303f */
[----:B------:R-:W-:Y:S02]  /*25fe0*/  UIADD3.X UR5, URZ, UR39, URZ, UP0, !UPT ;  /* 0x000000273f057290 */ /* 0x000fe400087fe43f */
[----:B------:R-:W-:Y:S02]  /*25ff0*/  UIADD3 UR15, UR14, 0x22400, URZ ;  /* 0x000224000e0f7890 */ /* 0x000fe4000fffe03f */
[----:B------:R-:W-:Y:S02]  /*26000*/  UIADD3 UR16, UR14, 0x24400, URZ ;  /* 0x000244000e107890 */ /* 0x000fe4000fffe03f */
[----:B------:R-:W-:-:S03]  /*26010*/  UIADD3 UR14, UR14, 0x26400, URZ ;  /* 0x000264000e0e7890 */ /* 0x000fc6000fffe03f */
[----:B------:R1:W-:Y:S02]  /*26020*/  UTMALDG.4D [UR8], [UR4], desc[UR6] ;  /* 0x00000608040075b4 */ /* 0x0003e40008019000 */
[----:B-1----:R-:W-:Y:S01]  /*26030*/  UMOV UR8, UR15 ;  /* 0x0000000f00087c82 */ /* 0x002fe20008000000 */
[----:B------:R-:W-:Y:S01]  /*26040*/  UMOV UR10, UR17 ;  /* 0x00000011000a7c82 */ /* 0x000fe20008000000 */
[----:B------:R-:W-:Y:S01]  /*26050*/  UMOV UR15, 0x80 ;  /* 0x00000080000f7882 */ /* 0x000fe20000000000 */
        /* <DEDUP_REMOVED lines=8> */
[----:B0-----:R-:W-:Y:S01]  /*260e0*/  NOP ;  /* 0x0000000000007918 */ /* 0x001fe20000000000 */
.L_x_2122:
[----:B-1----:R-:W2:Y:S04]  /*260f0*/  LDL R4, [R1] ;  /* 0x0000000001047983 */ /* 0x002ea80000100800 */
[----:B------:R-:W3:Y:S01]  /*26100*/  LDL.LU R3, [R1+0x44] ;  /* 0x0000440001037983 */ /* 0x000ee20000300800 */
[----:B------:R-:W-:Y:S05]  /*26110*/  WARPSYNC.ALL ;  /* 0x0000000000007948 */ /* 0x000fea0003800000 */
[----:B------:R-:W-:Y:S01]  /*26120*/  ULDC.64 UR4, c[0x0][0x298] ;  /* 0x0000a60000047ab9 */ /* 0x000fe20000000a00 */
[----:B------:R-:W-:Y:S01]  /*26130*/  BSSY B6, `(.L_x_2127) ;  /* 0x000001c000067945 */ /* 0x000fe20003800000 */
[----:B------:R-:W-:Y:S01]  /*26140*/  BAR.SYNC.DEFER_BLOCKING 0x8, 0x180 ;  /* 0x0206000000007b1d */ /* 0x000fe20000010000 */
[----:B---3--:R-:W-:-:S05]  /*26150*/  SHF.R.S32.HI R0, RZ, 0x1f, R3 ;  /* 0x0000001fff007819 */ /* 0x008fca0000011403 */
[----:B------:R-:W-:Y:S02]  /*26160*/  IMAD R2, R0, UR4, RZ ;  /* 0x0000000400027c24 */ /* 0x000fe4000f8e02ff */
[----:B--2---:R-:W-:Y:S02]  /*26170*/  VIADD R0, R4, 0x10400 ;  /* 0x0001040004007836 */ /* 0x004fe40000000000 */
[C---:B------:R-:W-:Y:S02]  /*26180*/  IMAD R2, R3.reuse, UR5, R2 ;  /* 0x0000000503027c24 */ /* 0x040fe4000f8e0202 */
[----:B------:R-:W-:Y:S01]  /*26190*/  IMAD.WIDE.U32 R4, R3, UR4, RZ ;  /* 0x0000000403047c25 */ /* 0x000fe2000f8e00ff */
[----:B------:R-:W-:-:S03]  /*261a0*/  LOP3.LUT P0, RZ, R0, 0x3ff, RZ, 0xc0, !PT ;  /* 0x000003ff00ff7812 */ /* 0x000fc6000780c0ff */
[----:B------:R-:W-:Y:S01]  /*261b0*/  IMAD.IADD R0, R5, 0x1, R2 ;  /* 0x0000000105007824 */ /* 0x000fe200078e0202 */
[----:B------:R1:W-:Y:S04]  /*261c0*/  STL.64 [R1+0x48], R4 ;  /* 0x0000480401007387 */ /* 0x0003e80000100a00 */
[----:B------:R1:W-:Y:S05]  /*261d0*/  STL [R1+0x44], R0 ;  /* 0x0000440001007387 */ /* 0x0003ea0000100800 */
        /* <DEDUP_REMOVED lines=17> */
.L_x_2128:
[----:B------:R-:W-:Y:S05]  /*262f0*/  BSYNC B6 ;  /* 0x0000000000067941 */ /* 0x000fea0003800000 */
.L_x_2127:
[----:B-1----:R-:W2:Y:S01]  /*26300*/  LDL.LU R0, [R1+0x44] ;  /* 0x0000440001007983 */ /* 0x002ea20000300800 */
[----:B0-----:R-:W0:Y:S01]  /*26310*/  LDC R7, c[0x0][0x448] ;  /* 0x00011200ff077b82 */ /* 0x001e220000000800 */
[----:B------:R-:W-:Y:S02]  /*26320*/  ULDC.64 UR4, c[0x0][0x2d8] ;  /* 0x0000b60000047ab9 */ /* 0x000fe40000000a00 */
[----:B------:R-:W2:Y:S04]  /*26330*/  LDL.LU.64 R2, [R1+0x48] ;  /* 0x0000480001027983 */ /* 0x000ea80000300a00 */
[----:B------:R-:W3:Y:S01]  /*26340*/  LDL R11, [R1+0x34] ;  /* 0x00003400010b7983 */ /* 0x000ee20000100800 */
[----:B------:R-:W1:Y:S01]  /*26350*/  S2R R5, SR_TID.X ;  /* 0x0000000000057919 */ /* 0x000e620000002100 */
[----:B------:R-:W4:Y:S01]  /*26360*/  S2R R8, SR_TID.X ;  /* 0x0000000000087919 */ /* 0x000f220000002100 */
[----:B-1----:R-:W-:-:S04]  /*26370*/  LOP3.LUT R5, R5, 0x7f, RZ, 0xc0, !PT ;  /* 0x0000007f05057812 */ /* 0x002fc800078ec0ff */
[----:B------:R-:W-:Y:S01]  /*26380*/  SHF.R.U32.HI R5, RZ, 0x3, R5 ;  /* 0x00000003ff057819 */ /* 0x000fe20000011605 */
[----:B----4-:R-:W-:-:S05]  /*26390*/  IMAD.SHL.U32 R8, R8, 0x10, RZ ;  /* 0x0000001008087824 */ /* 0x010fca00078e00ff */
[----:B------:R-:W-:Y:S01]  /*263a0*/  LOP3.LUT R8, R5, 0x70, R8, 0xf8, !PT ;  /* 0x0000007005087812 */ /* 0x000fe200078ef808 */
[----:B------:R-:W1:Y:S01]  /*263b0*/  S2R R9, SR_TID.X ;  /* 0x0000000000097919 */ /* 0x000e620000002100 */
[----:B------:R-:W4:Y:S01]  /*263c0*/  S2R R10, SR_TID.X ;  /* 0x00000000000a7919 */ /* 0x000f220000002100 */
[----:B-1----:R-:W-:-:S05]  /*263d0*/  IMAD.SHL.U32 R9, R9, 0x8, RZ ;  /* 0x0000000809097824 */ /* 0x002fca00078e00ff */
[----:B------:R-:W-:-:S04]  /*263e0*/  LOP3.LUT R9, R9, 0x38, RZ, 0xc0, !PT ;  /* 0x0000003809097812 */ /* 0x000fc800078ec0ff */
[C---:B------:R-:W-:Y:S02]  /*263f0*/  LOP3.LUT R13, R9.reuse, 0x40, RZ, 0xfc, !PT ;  /* 0x00000040090d7812 */ /* 0x040fe400078efcff */
[C---:B------:R-:W-:Y:S02]  /*26400*/  LOP3.LUT R12, R9.reuse, 0x80, RZ, 0xfc, !PT ;  /* 0x00000080090c7812 */ /* 0x040fe400078efcff */
[----:B------:R-:W-:Y:S02]  /*26410*/  LOP3.LUT R9, R9, 0xc0, RZ, 0xfc, !PT ;  /* 0x000000c009097812 */ /* 0x000fe400078efcff */
[----:B----4-:R-:W-:-:S04]  /*26420*/  LOP3.LUT R10, R10, 0x7f, RZ, 0xc0, !PT ;  /* 0x0000007f0a0a7812 */ /* 0x010fc800078ec0ff */
[----:B------:R-:W-:Y:S01]  /*26430*/  SHF.R.U32.HI R10, RZ, 0x3, R10 ;  /* 0x00000003ff0a7819 */ /* 0x000fe2000001160a */
[----:B--2---:R-:W-:Y:S01]  /*26440*/  IMAD.MOV.U32 R3, RZ, RZ, R0 ;  /* 0x000000ffff037224 */ /* 0x004fe200078e0000 */
[----:B------:R-:W-:-:S05]  /*26450*/  SHF.R.S32.HI R0, RZ, 0x1f, R18 ;  /* 0x0000001fff007819 */ /* 0x000fca0000011412 */
[----:B------:R-:W-:Y:S02]  /*26460*/  IMAD R0, R0, UR4, RZ ;  /* 0x0000000400007c24 */ /* 0x000fe4000f8e02ff */
[----:B------:R-:W-:-:S04]  /*26470*/  IMAD.WIDE.U32 R2, R18, UR4, R2 ;  /* 0x0000000412027c25 */ /* 0x000fc8000f8e0002 */
[----:B------:R-:W-:Y:S01]  /*26480*/  IMAD R0, R18, UR5, R0 ;  /* 0x0000000512007c24 */ /* 0x000fe2000f8e0200 */
[----:B------:R-:W-:Y:S02]  /*26490*/  ULDC.64 UR4, c[0x0][0xa00] ;  /* 0x0002800000047ab9 */ /* 0x000fe40000000a00 */
[----:B------:R-:W-:Y:S01]  /*264a0*/  ISETP.NE.U32.AND P0, PT, RZ, UR4, PT ;  /* 0x00000004ff007c0c */ /* 0x000fe2000bf05070 */
[----:B------:R-:W-:Y:S01]  /*264b0*/  IMAD.IADD R3, R3, 0x1, R0 ;  /* 0x0000000103037824 */ /* 0x000fe200078e0200 */
[----:B------:R-:W-:Y:S02]  /*264c0*/  SHF.R.S32.HI R0, RZ, 0x1f, R19 ;  /* 0x0000001fff007819 */ /* 0x000fe40000011413 */
        /* <DEDUP_REMOVED lines=11> */
[----:B---3--:R-:W-:Y:S02]  /*26580*/  IMAD.IADD R4, R8, 0x1, R11 ;  /* 0x0000000108047824 */ /* 0x008fe400078e020b */
[----:B------:R-:W-:Y:S02]  /*26590*/  IMAD.IADD R3, R3, 0x1, R0 ;  /* 0x0000000103037824 */ /* 0x000fe400078e0200 */
[----:B0-----:R-:W-:-:S04]  /*265a0*/  @P0 IMAD.HI.U32 R5, R4, R5, RZ ;  /* 0x0000000504050227 */ /* 0x001fc800078e00ff */
[----:B------:R-:W-:Y:S01]  /*265b0*/  IMAD.MOV.U32 R0, RZ, RZ, R4 ;  /* 0x000000ffff007224 */ /* 0x000fe200078e0004 */
[----:B-1----:R-:W-:Y:S01]  /*265c0*/  @P0 SHF.R.U32.HI R0, RZ, R6, R5 ;  /* 0x00000006ff000219 */ /* 0x002fe20000011605 */
[----:B------:R-:W0:Y:S04]  /*265d0*/  S2R R8, SR_TID.X ;  /* 0x0000000000087919 */ /* 0x000e280000002100 */
        /* <DEDUP_REMOVED lines=8> */
[----:B------:R-:W-:-:S05]  /*26660*/  SHF.R.S32.HI R0, RZ, 0x1f, R4 ;  /* 0x0000001fff007819 */ /* 0x000fca0000011404 */
[----:B------:R-:W-:Y:S02]  /*26670*/  IMAD R0, R0, UR4, RZ ;  /* 0x0000000400007c24 */ /* 0x000fe4000f8e02ff */
[----:B------:R-:W-:-:S04]  /*26680*/  IMAD.WIDE.U32 R2, R4, UR4, R2 ;  /* 0x0000000404027c25 */ /* 0x000fc8000f8e0002 */
[----:B------:R-:W-:Y:S01]  /*26690*/  IMAD R4, R4, UR5, R0 ;  /* 0x0000000504047c24 */ /* 0x000fe2000f8e0200 */
[----:B------:R-:W-:Y:S01]  /*266a0*/  ULDC.64 UR4, c[0x0][0x280] ;  /* 0x0000a00000047ab9 */ /* 0x000fe20000000a00 */
[----:B0-----:R-:W-:Y:S02]  /*266b0*/  IMAD.SHL.U32 R8, R8, 0x8, RZ ;  /* 0x0000000808087824 */ /* 0x001fe400078e00ff */
[----:B------:R-:W-:Y:S01]  /*266c0*/  IMAD.IADD R3, R3, 0x1, R4 ;  /* 0x0000000103037824 */ /* 0x000fe200078e0204 */
[----:B------:R-:W-:Y:S01]  /*266d0*/  LEA R4, P0, R2, UR4, 0x1 ;  /* 0x0000000402047c11 */ /* 0x000fe2000f8008ff */
[----:B------:R-:W-:Y:S01]  /*266e0*/  ULDC UR4, c[0x0][0x2b8] ;  /* 0x0000ae0000047ab9 */ /* 0x000fe20000000800 */
[----:B------:R-:W-:Y:S02]  /*266f0*/  LOP3.LUT R8, R8, 0x38, RZ, 0xc0, !PT ;  /* 0x0000003808087812 */ /* 0x000fe400078ec0ff */
[----:B------:R-:W-:Y:S01]  /*26700*/  LEA.HI.X R3, R2, UR5, R3, 0x1, P0 ;  /* 0x0000000502037c11 */ /* 0x000fe200080f0c03 */
[----:B------:R-:W-:Y:S01]  /*26710*/  UMOV UR5, 0xffffffff ;  /* 0xffffffff00057882 */ /* 0x000fe20000000000 */
[----:B------:R-:W-:-:S02]  /*26720*/  ISETP.GE.AND P4, PT, R8, UR4, PT ;  /* 0x0000000408007c0c */ /* 0x000fc4000bf86270 */
[----:B------:R-:W-:Y:S02]  /*26730*/  ISETP.GE.AND P3, PT, R13, UR4, PT ;  /* 0x000000040d007c0c */ /* 0x000fe4000bf66270 */
[----:B------:R-:W-:Y:S02]  /*26740*/  ISETP.GE.AND P0, PT, R12, UR4, PT ;  /* 0x000000040c007c0c */ /* 0x000fe4000bf06270 */
[----:B------:R-:W-:Y:S01]  /*26750*/  ISETP.GE.AND P1, PT, R9, UR4, PT ;  /* 0x0000000409007c0c */ /* 0x000fe2000bf26270 */
[----:B------:R-:W-:-:S12]  /*26760*/  BRA.DIV UR5, `(.L_x_2129) ;  /* 0x0000006205b47947 */ /* 0x000fd8000b800000 */
[----:B------:R-:W2:Y:S04]  /*26770*/  LDL.LU R6, [R1+0x3c] ;  /* 0x00003c0001067983 */ /* 0x000ea80000300800 */
[----:B------:R-:W3:Y:S04]  /*26780*/  LDL.LU R11, [R1+0x34] ;  /* 0x00003400010b7983 */ /* 0x000ee80000300800 */
[----:B------:R-:W4:Y:S04]  /*26790*/  LDL R9, [R1+0x28] ;  /* 0x0000280001097983 */ /* 0x000f280000100800 */
[----:B------:R-:W-:Y:S01]  /*267a0*/  SHFL.IDX PT, R5, R4, 0x1, 0x181f ;  /* 0x00381f0004057f89 */ /* 0x000fe200000e0000 */
[----:B--2---:R-:W-:-:S03]  /*267b0*/  IMAD R2, R6, R7, RZ ;  /* 0x0000000706027224 */ /* 0x004fc600078e02ff */
[----:B------:R-:W0:Y:S01]  /*267c0*/  SHFL.IDX PT, R7, R4, RZ, 0x181f ;  /* 0x00181fff04077589 */ /* 0x000e2200000e0000 */
[----:B---3--:R-:W-:-:S03]  /*267d0*/  IMAD.IADD R0, R10, 0x1, R11 ;  /* 0x000000010a007824 */ /* 0x008fc600078e020b */
[----:B------:R-:W1:Y:S02]  /*267e0*/  SHFL.IDX PT, R6, R3, RZ, 0x181f ;  /* 0x00181fff03067589 */ /* 0x000e6400000e0000 */
[----:B------:R-:W-:-:S13]  /*267f0*/  ISETP.GE.AND P2, PT, R0, R2, PT ;  /* 0x000000020000720c */ /* 0x000fda0003f46270 */
[----:B0-----:R-:W-:-:S05]  /*26800*/  @!P2 LEA R7, P5, R8, R7, 0x1 ;  /* 0x000000070807a211 */ /* 0x001fca00078a08ff */
[----:B-1----:R-:W-:-:S05]  /*26810*/  @!P2 IMAD.X R6, RZ, RZ, R6, P5 ;  /* 0x000000ffff06a224 */ /* 0x002fca00028e0606 */
[----:B------:R-:W-:-:S04]  /*26820*/  @!P2 LOP3.LUT R7, R7, R6, RZ, 0x3c, !PT ;  /* 0x000000060707a212 */ /* 0x000fc800078e3cff */
[----:B------:R-:W-:-:S04]  /*26830*/  @!P2 LOP3.LUT R6, R7, R6, RZ, 0x3c, !PT ;  /* 0x000000060706a212 */ /* 0x000fc800078e3cff */
[----:B------:R-:W-:-:S05]  /*26840*/  @!P2 LOP3.LUT R7, R7, R6, RZ, 0x3c, !PT ;  /* 0x000000060707a212 */ /* 0x000fca00078e3cff */
[----:B----4-:R-:W-:Y:S04]  /*26850*/  @!P2 LDGSTS.E.BYPASS.LTC128B.128 [R9+0x10400], desc[UR60][R6.64], !P4 ;  /* 0x104000000609afae */ /* 0x010fe8000e101d7c */
        /* <DEDUP_REMOVED lines=70> */
[----:B------:R1:W2:Y:S04]  /*26cc0*/  SHFL.IDX PT, R5, R3, 0x7, 0x181f ;  /* 0x00f81f0003057f89 */ /* 0x0002a800000e0000 */
[----:B------:R1:W-:Y:S04]  /*26cd0*/  @!P2 LDGSTS.E.BYPASS.LTC128B.128 [R9+0x13400], desc[UR60][R6.64], !P4 ;  /* 0x134000000609afae */ /* 0x0003e8000e101d7c */
[----:B------:R1:W-:Y:S04]  /*26ce0*/  @!P2 LDGSTS.E.BYPASS.LTC128B.128 [R9+0x17400], desc[UR60][R6.64+0x80], !P3 ;  /* 0x174000800609afae */ /* 0x0003e8000d901d7c */
[----:B------:R1:W-:Y:S04]  /*26cf0*/  @!P2 LDGSTS.E.BYPASS.LTC128B.128 [R9+0x1b400], desc[UR60][R6.64+0x100], !P0 ;  /* 0x1b4001000609afae */ /* 0x0003e8000c101d7c */
[----:B------:R1:W-:Y:S04]  /*26d00*/  @!P2 LDGSTS.E.BYPASS.LTC128B.128 [R9+0x1f400], desc[UR60][R6.64+0x180], !P1 ;  /* 0x1f4001800609afae */ /* 0x0003e8000c901d7c */
[----:B------:R1:W3:Y:S02]  /*26d10*/  SHFL.IDX PT, R3, R4, 0x7, 0x181f ;  /* 0x00f81f0004037f89 */ /* 0x0002e400000e0000 */
.L_x_2324:
[----:B------:R-:W-:Y:S01]  /*26d20*/  VIADD R0, R0, 0x70 ;  /* 0x0000007000007836 */ /* 0x000fe20000000000 */
[----:B------:R-:W-:Y:S04]  /*26d30*/  BSSY B0, `(.L_x_2130) ;  /* 0x000000d000007945 */ /* 0x000fe80003800000 */
[----:B------:R-:W-:-:S13]  /*26d40*/  ISETP.GE.AND P2, PT, R0, R2, PT ;  /* 0x000000020000720c */ /* 0x000fda0003f46270 */
[----:B------:R-:W-:Y:S05]  /*26d50*/  @P2 BRA `(.L_x_2131) ;  /* 0x0000000000282947 */ /* 0x000fea0003800000 */
[----:B-1----:R-:W4:Y:S01]  /*26d60*/  LDL R4, [R1+0x28] ;  /* 0x0000280001047983 */ /* 0x002f220000100800 */
[----:B---3--:R-:W-:-:S05]  /*26d70*/  LEA R2, P2, R8, R3, 0x1 ;  /* 0x0000000308027211 */ /* 0x008fca00078408ff */
[----:B--2---:R-:W-:-:S05]  /*26d80*/  IMAD.X R3, RZ, RZ, R5, P2 ;  /* 0x000000ffff037224 */ /* 0x004fca00010e0605 */
[----:B------:R-:W-:Y:S01]  /*26d90*/  @!PT LDS RZ, [RZ] ;  /* 0x00000000fffff984 */ /* 0x000fe20000000800 */
[----:B------:R-:W-:Y:S01]  /*26da0*/  @!PT LDS RZ, [RZ] ;  /* 0x00000000fffff984 */ /* 0x000fe20000000800 */
[----:B------:R-:W-:Y:S01]  /*26db0*/  @!PT LDS RZ, [RZ] ;  /* 0x00000000fffff984 */ /* 0x000fe20000000800 */
[----:B----4-:R4:W-:Y:S04]  /*26dc0*/  LDGSTS.E.BYPASS.LTC128B.128 [R4+0x13c00], desc[UR60][R2.64], !P4 ;  /* 0x13c0000002047fae */ /* 0x0109e8000e101d7c */
[----:B------:R4:W-:Y:S04]  /*26dd0*/  LDGSTS.E.BYPASS.LTC128B.128 [R4+0x17c00], desc[UR60][R2.64+0x80], !P3 ;  /* 0x17c0008002047fae */ /* 0x0009e8000d901d7c */
[----:B------:R4:W-:Y:S04]  /*26de0*/  LDGSTS.E.BYPASS.LTC128B.128 [R4+0x1bc00], desc[UR60][R2.64+0x100], !P0 ;  /* 0x1bc0010002047fae */ /* 0x0009e8000c101d7c */
[----:B------:R4:W-:Y:S02]  /*26df0*/  LDGSTS.E.BYPASS.LTC128B.128 [R4+0x1fc00], desc[UR60][R2.64+0x180], !P1 ;  /* 0x1fc0018002047fae */ /* 0x0009e4000c901d7c */
.L_x_2131:
[----:B------:R-:W-:Y:S05]  /*26e00*/  BSYNC B0 ;  /* 0x0000000000007941 */ /* 0x000fea0003800000 */
.L_x_2130:
[----:B------:R0:W5:Y:S01]  /*26e10*/  LDL R8, [R1] ;  /* 0x0000000001087983 */ /* 0x0001620000100800 */
[----:B------:R-:W-:Y:S01]  /*26e20*/  PLOP3.LUT P0, PT, PT, PT, PT, 0x80, 0x0 ;  /* 0x000000000000781c */ /* 0x000fe20003f0f070 */
[----:B------:R-:W-:-:S12]  /*26e30*/  NOP ;  /* 0x0000000000007918 */ /* 0x000fd80000000000 */
.L_x_2132:
[----:B----4-:R-:W4:Y:S01]  /*26e40*/  LDL R2, [R1] ;  /* 0x0000000001027983 */ /* 0x010f220000100800 */
[----:B------:R-:W-:Y:S02]  /*26e50*/  PLOP3.LUT P1, PT, P1, P0, PT, 0xa2, 0x0 ;  /* 0x000000000000781c */ /* 0x000fe40000f21472 */
[----:B----4-:R-:W-:-:S08]  /*26e60*/  @P0 R2UR P1, UR4, R2 ;  /* 0x00000000020402ca */ /* 0x010fd00000020000 */
[----:B------:R-:W-:-:S05]  /*26e70*/  @P0 PLOP3.LUT P0, PT, P1, PT, PT, 0x80, 0x0 ;  /* 0x000000000000081c */ /* 0x000fca0000f0f070 */
[----:B------:R-:W-:Y:S01]  /*26e80*/  @!P1 SYNCS.ARRIVE.TRANS64.RED.A0T1 RZ, [UR4+0x30800], RZ ;  /* 0x030800ffffff99a7 */ /* 0x000fe20008200404 */
[----:B------:R-:W-:Y:S07]  /*26e90*/  @!P1 ARRIVES.LDGSTSBAR.64.TRANSCNT [UR4+0x30800] ;  /* 0x03080000ff0099b0 */ /* 0x000fee0008000a84 */
[----:B------:R-:W-:Y:S05]  /*26ea0*/  @P0 BRA.U.ANY `(.L_x_2132) ;  /* 0xfffffffd00e40947 */ /* 0x000fea000393ffff */
[----:B-1-3--:R-:W3:Y:S02]  /*26eb0*/  LDL.LU R3, [R1+0x54] ;  /* 0x0000540001037983 */ /* 0x00aee40000300800 */
[----:B---3--:R-:W-:-:S05]  /*26ec0*/  VIADD R3, R3, 0x1 ;  /* 0x0000000103037836 */ /* 0x008fca0000000000 */
        /* <DEDUP_REMOVED lines=8> */
[----:B------:R-:W3:Y:S03]  /*26f50*/  SYNCS.PHASECHK.TRANS64.TRYWAIT P0, [R2+URZ+0x30820], R0 ;  /* 0x03082000020075a7 */ /* 0x000ee6000800017f */
[----:B-1-3--:R-:W-:Y:S05]  /*26f60*/  @!P0 BRA `(.L_x_2134) ;  /* 0x0000006400ac8947 */ /* 0x00afea0003800000 */
.L_x_2325:
[----:B------:R-:W-:Y:S05]  /*26f70*/  BSYNC B0 ;  /* 0x0000000000007941 */ /* 0x000fea0003800000 */
.L_x_2133:
[----:B------:R-:W3:Y:S04]  /*26f80*/  LDL R3, [R1+0x38] ;  /* 0x0000380001037983 */ /* 0x000ee80000100800 */
[----:B-1----:R-:W4:Y:S01]  /*26f90*/  LDL R2, [R1+0x30] ;  /* 0x0000300001027983 */ /* 0x002f220000100800 */
[----:B------:R-:W-:Y:S01]  /*26fa0*/  BSSY B0, `(.L_x_2135) ;  /* 0x00002b5000007945 */ /* 0x000fe20003800000 */
[----:B---3--:R-:W-:-:S05]  /*26fb0*/  VIADD R0, R3, 0xfffffffe ;  /* 0xfffffffe03007836 */ /* 0x008fca0000000000 */
[----:B----4-:R-:W-:-:S13]  /*26fc0*/  ISETP.GE.AND P0, PT, R0, R2, PT ;  /* 0x000000020000720c */ /* 0x010fda0003f06270 */
[----:B------:R-:W-:Y:S05]  /*26fd0*/  @!P0 BRA `(.L_x_2136) ;  /* 0x0000002800c48947 */ /* 0x000fea0003800000 */
[----:B-----5:R-:W-:Y:S01]  /*26fe0*/  IMAD.MOV R8, RZ, RZ, -R3 ;  /* 0x000000ffff087224 */ /* 0x020fe200078e0a03 */
[----:B------:R-:W-:Y:S01]  /*26ff0*/  LOP3.LUT R2, RZ, R2, RZ, 0x33, !PT ;  /* 0x00000002ff027212 */ /* 0x000fe200078e33ff */
[----:B------:R-:W-:Y:S03]  /*27000*/  BSSY B2, `(.L_x_2137) ;  /* 0x00000e8000027945 */ /* 0x000fe60003800000 */
[----:B------:R-:W-:-:S05]  /*27010*/  VIADDMNMX R8, R8, 0x1, R2, !PT ;  /* 0x0000000108087846 */ /* 0x000fca0007800102 */
[----:B------:R-:W-:-:S05]  /*27020*/  IMAD.IADD R2, R3, 0x1, R8 ;  /* 0x0000000103027824 */ /* 0x000fca00078e0208 */
[----:B------:R-:W-:-:S04]  /*27030*/  LOP3.LUT R2, R2, 0x1, RZ, 0xc0, !PT ;  /* 0x0000000102027812 */ /* 0x000fc800078ec0ff */
[----:B------:R-:W-:-:S13]  /*27040*/  ISETP.NE.U32.AND P0, PT, R2, 0x1, PT ;  /* 0x000000010200780c */ /* 0x000fda0003f05070 */
[----:B------:R-:W-:Y:S05]  /*27050*/  @P0 BRA `(.L_x_2138) ;  /* 0x0000000c00880947 */ /* 0x000fea0003800000 */
[----:B--2---:R-:W2:Y:S04]  /*27060*/  LDL R5, [R1+0x4] ;  /* 0x0000040001057983 */ /* 0x004ea80000100800 */
[----:B------:R-:W0:Y:S04]  /*27070*/  LDL R4, [R1+0x8] ;  /* 0x0000080001047983 */ /* 0x000e280000100800 */
[----:B------:R-:W3:Y:S01]  /*27080*/  LDL R3, [R1+0x14] ;  /* 0x0000140001037983 */ /* 0x000ee20000100800 */
[----:B------:R-:W-:Y:S01]  /*27090*/  BSSY B1, `(.L_x_2139) ;  /* 0x00000da000017945 */ /* 0x000fe20003800000 */
[----:B--2---:R-:W-:Y:S01]  /*270a0*/  LOP3.LUT P1, RZ, R5, 0x4, RZ, 0xc0, !PT ;  /* 0x0000000405ff7812 */ /* 0x004fe2000782c0ff */
[----:B0-----:R-:W-:-:S05]  /*270b0*/  VIADD R7, R4, 0x1 ;  /* 0x0000000104077836 */ /* 0x001fca0000000000 */
[----:B------:R-:W-:-:S04]  /*270c0*/  ISETP.NE.AND P0, PT, R7, 0x2, PT ;  /* 0x000000020700780c */ /* 0x000fc80003f05270 */
[----:B------:R-:W-:Y:S02]  /*270d0*/  SEL R9, RZ, 0x1, P0 ;  /* 0x00000001ff097807 */ /* 0x000fe40000000000 */
[----:B------:R-:W-:Y:S02]  /*270e0*/  SEL R7, R7, RZ, P0 ;  /* 0x000000ff07077207 */ /* 0x000fe40000000000 */
[----:B---3--:R-:W-:Y:S01]  /*270f0*/  LOP3.LUT R9, R3, R9, RZ, 0x3c, !PT ;  /* 0x0000000903097212 */ /* 0x008fe200078e3cff */
        /* <DEDUP_REMOVED lines=25> */
.L_x_2141:
[----:B------:R-:W2:Y:S01]  /*27290*/  LDL R2, [R1] ;  /* 0x0000000001027983 */ /* 0x000ea20000100800 */
[----:B------:R-:W-:Y:S01]  /*272a0*/  BSSY B3, `(.L_x_2142) ;  /* 0x0000005000037945 */ /* 0x000fe20003800000 */
[----:B--2---:R-:W-:Y:S01]  /*272b0*/  IMAD R3, R7, 0x8, R2 ;  /* 0x0000000807037824 */ /* 0x004fe200078e0202 */
[----:B------:R-:W-:-:S04]  /*272c0*/  SHF.L.U32 R2, R9, 0x1f, RZ ;  /* 0x0000001f09027819 */ /* 0x000fc800000006ff */
[----:B------:R-:W1:Y:S02]  /*272d0*/  SYNCS.PHASECHK.TRANS64.TRYWAIT P0, [R3+URZ+0x30840], R2 ;  /* 0x03084002030075a7 */ /* 0x000e64000800017f */
[----:B-1----:R-:W-:Y:S05]  /*272e0*/  @!P0 BRA `(.L_x_2143) ;  /* 0x0000006000e48947 */ /* 0x002fea0003800000 */
.L_x_2326:
[----:B------:R-:W-:Y:S05]  /*272f0*/  BSYNC B3 ;  /* 0x0000000000037941 */ /* 0x000fea0003800000 */
.L_x_2142:
[----:B0-----:R-:W0:Y:S01]  /*27300*/  S2R R5, SR_TID.X ;  /* 0x0000000000057919 */ /* 0x001e220000002100 */
[----:B------:R-:W-:Y:S01]  /*27310*/  BSSY B3, `(.L_x_2144) ;  /* 0x000000a000037945 */ /* 0x000fe20003800000 */
[----:B0-----:R-:W-:-:S04]  /*27320*/  LOP3.LUT R5, R5, 0x7f, RZ, 0xc0, !PT ;  /* 0x0000007f05057812 */ /* 0x001fc800078ec0ff */
[----:B------:R-:W-:-:S13]  /*27330*/  ISETP.NE.AND P0, PT, R5, RZ, PT ;  /* 0x000000ff0500720c */ /* 0x000fda0003f05270 */
[----:B------:R-:W-:Y:S05]  /*27340*/  @P0 BRA `(.L_x_2145) ;  /* 0x0000000000180947 */ /* 0x000fea0003800000 */
[----:B------:R-:W2:Y:S01]  /*27350*/  LDL R5, [R1+0x4] ;  /* 0x0000040001057983 */ /* 0x000ea20000100800 */
[----:B-1----:R-:W-:-:S04]  /*27360*/  IMAD.MOV.U32 R2, RZ, RZ, 0x8000 ;  /* 0x00008000ff027424 */ /* 0x002fc800078e00ff */
[----:B------:R0:W-:Y:S01]  /*27370*/  SYNCS.ARRIVE.TRANS64 RZ, [R3+URZ+0x30830], R2 ;  /* 0x0308300203ff79a7 */ /* 0x0001e2000800003f */
[----:B--2---:R-:W-:-:S13]  /*27380*/  LOP3.LUT P1, RZ, R5, 0x1, RZ, 0xc0, !PT ;  /* 0x0000000105ff7812 */ /* 0x004fda000782c0ff */
[----:B0-----:R-:W-:Y:S05]  /*27390*/  @!P1 BRA `(.L_x_2145) ;  /* 0x0000000000049947 */ /* 0x001fea0003800000 */
[----:B------:R-:W-:Y:S01]  /*273a0*/  BPT.TRAP 0x1 ;  /* 0x000000040000795c */ /* 0x000fe20000300000 */
.L_x_2145:
[----:B------:R-:W-:Y:S05]  /*273b0*/  BSYNC B3 ;  /* 0x0000000000037941 */ /* 0x000fea0003800000 */
.L_x_2144:
        /* <DEDUP_REMOVED lines=13> */
.L_x_2146:
        /* <DEDUP_REMOVED lines=16> */
.L_x_2147:
        /* <DEDUP_REMOVED lines=16> */
.L_x_2148:
        /* <DEDUP_REMOVED lines=16> */
.L_x_2149:
        /* <DEDUP_REMOVED lines=11> */
[----:B------:R-:W3:Y:S04]  /*27840*/  LDL R14, [R1] ;  /* 0x00000000010e7983 */ /* 0x000ee80000100800 */
[----:B------:R-:W3:Y:S01]  /*27850*/  LDL R6, [R1+0x8] ;  /* 0x0000080001067983 */ /* 0x000ee20000100800 */
[----:B------:R-:W-:Y:S01]  /*27860*/  BSSY B3, `(.L_x_2150) ;  /* 0x0000005000037945 */ /* 0x000fe20003800000 */
[----:B--2---:R-:W-:Y:S01]  /*27870*/  SHF.L.U32 R3, R15, 0x1f, RZ ;  /* 0x0000001f0f037819 */ /* 0x004fe200000006ff */
[----:B---3--:R-:W-:-:S04]  /*27880*/  IMAD R2, R6, 0x8, R14 ;  /* 0x0000000806027824 */ /* 0x008fc800078e020e */
[----:B------:R-:W0:Y:S02]  /*27890*/  SYNCS.PHASECHK.TRANS64.TRYWAIT P0, [R2+URZ+0x30860], R3 ;  /* 0x03086003020075a7 */ /* 0x000e24000800017f */
[----:B0-----:R-:W-:Y:S05]  /*278a0*/  @!P0 BRA `(.L_x_2151) ;  /* 0x0000005c00888947 */ /* 0x001fea0003800000 */
.L_x_2327:
[----:B------:R-:W-:Y:S05]  /*278b0*/  BSYNC B3 ;  /* 0x0000000000037941 */ /* 0x000fea0003800000 */
.L_x_2150:
[----:B------:R-:W2:Y:S01]  /*278c0*/  LDL R5, [R1+0x40] ;  /* 0x0000400001057983 */ /* 0x000ea20000100800 */
[----:B------:R-:W1:Y:S02]  /*278d0*/  S2R R6, SR_TID.X ;  /* 0x0000000000067919 */ /* 0x000e640000002100 */
[----:B-1----:R-:W-:-:S04]  /*278e0*/  LOP3.LUT R6, R6, 0x7f, RZ, 0xc0, !PT ;  /* 0x0000007f06067812 */ /* 0x002fc800078ec0ff */
[----:B------:R-:W-:-:S13]  /*278f0*/  ISETP.NE.AND P0, PT, R6, RZ, PT ;  /* 0x000000ff0600720c */ /* 0x000fda0003f05270 */
[----:B0-----:R-:W-:-:S04]  /*27900*/  @!P0 IMAD.MOV.U32 R3, RZ, RZ, 0x8000 ;  /* 0x00008000ff038424 */ /* 0x001fc800078e00ff */
[----:B------:R2:W-:Y:S02]  /*27910*/  @!P0 SYNCS.ARRIVE.TRANS64 RZ, [R2+URZ+0x30850], R3 ;  /* 0x0308500302ff89a7 */ /* 0x0005e4000800003f */
[----:B--2---:R-:W-:-:S04]  /*27920*/  PRMT R3, R5, 0x9910, RZ ;  /* 0x0000991005037816 */ /* 0x004fc800000000ff */
[----:B------:R-:W-:-:S13]  /*27930*/  ISETP.NE.AND P0, PT, R3, 0x2, PT ;  /* 0x000000020300780c */ /* 0x000fda0003f05270 */
[----:B------:R-:W-:Y:S05]  /*27940*/  @P0 BRA `(.L_x_2152) ;  /* 0x0000000000040947 */ /* 0x000fea0003800000 */
[----:B------:R-:W-:Y:S01]  /*27950*/  BPT.TRAP 0x1 ;  /* 0x000000040000795c */ /* 0x000fe20000300000 */
.L_x_2152:
[----:B------:R-:W2:Y:S01]  /*27960*/  LDL R3, [R1+0x4] ;  /* 0x0000040001037983 */ /* 0x000ea20000100800 */
[----:B------:R-:W-:Y:S01]  /*27970*/  BSSY B3, `(.L_x_2153) ;  /* 0x0000004000037945 */ /* 0x000fe20003800000 */
[----:B--2---:R-:W-:-:S13]  /*27980*/  LOP3.LUT P0, RZ, R3, 0x8, RZ, 0xc0, !PT ;  /* 0x0000000803ff7812 */ /* 0x004fda000780c0ff */
[----:B------:R-:W-:Y:S05]  /*27990*/  @P0 BRA `(.L_x_2154) ;  /* 0x0000000000040947 */ /* 0x000fea0003800000 */
[----:B------:R-:W-:Y:S01]  /*279a0*/  BPT.TRAP 0x1 ;  /* 0x000000040000795c */ /* 0x000fe20000300000 */
.L_x_2154:
[----:B------:R-:W-:Y:S05]  /*279b0*/  BSYNC B3 ;  /* 0x0000000000037941 */ /* 0x000fea0003800000 */
.L_x_2153:
[----:B------:R-:W2:Y:S04]  /*279c0*/  LDL R14, [R1] ;  /* 0x00000000010e7983 */ /* 0x000ea80000100800 */
        /* <DEDUP_REMOVED lines=13> */
.L_x_2155:
        /* <DEDUP_REMOVED lines=12> */
[----:B------:R-:W-:Y:S01]  /*27b60*/  PLOP3.LUT P0, PT, PT, PT, PT, 0x80, 0x0 ;  /* 0x000000000000781c */ /* 0x000fe20003f0f070 */
[----:B------:R-:W-:Y:S01]  /*27b70*/  UMOV UR6, 0x0 ;  /* 0x0000000000067882 */ /* 0x000fe20000000000 */
[----:B------:R-:W-:-:S11]  /*27b80*/  UMOV UR7, 0x14f00000 ;  /* 0x14f0000000077882 */ /* 0x000fd60000000000 */
.L_x_2156:
        /* <DEDUP_REMOVED lines=15> */
.L_x_2157:
        /* <DEDUP_REMOVED lines=15> */
.L_x_2158:
        /* <DEDUP_REMOVED lines=12> */
.L_x_2140:
[----:B------:R-:W-:Y:S05]  /*27e30*/  BSYNC B1 ;  /* 0x0000000000017941 */ /* 0x000fea0003800000 */
.L_x_2139:
[----:B0-----:R-:W2:Y:S04]  /*27e40*/  LDL R0, [R1+0x38] ;  /* 0x0000380001007983 */ /* 0x001ea80000100800 */
[----:B------:R1:W-:Y:S04]  /*27e50*/  STL [R1+0x8], R7 ;  /* 0x0000080701007387 */ /* 0x0003e80000100800 */
[----:B------:R1:W-:Y:S02]  /*27e60*/  STL [R1+0x14], R9 ;  /* 0x0000140901007387 */ /* 0x0003e40000100800 */
[----:B-12---:R-:W-:-:S07]  /*27e70*/  VIADD R0, R0, 0xfffffffd ;  /* 0xfffffffd00007836 */ /* 0x006fce0000000000 */
.L_x_2138:
[----:B------:R-:W-:Y:S05]  /*27e80*/  BSYNC B2 ;  /* 0x0000000000027941 */ /* 0x000fea0003800000 */
.L_x_2137:
[----:B------:R-:W3:Y:S01]  /*27e90*/  LDL.LU R2, [R1+0x38] ;  /* 0x0000380001027983 */ /* 0x000ee20000300800 */
[----:B------:R-:W-:Y:S01]  /*27ea0*/  VIADD R8, R8, 0xfffffffe ;  /* 0xfffffffe08087836 */ /* 0x000fe20000000000 */
[----:B---3--:R-:W-:-:S04]  /*27eb0*/  LOP3.LUT R2, RZ, R2, RZ, 0x33, !PT ;  /* 0x00000002ff027212 */ /* 0x008fc800078e33ff */
[----:B------:R-:W-:-:S13]  /*27ec0*/  ISETP.NE.AND P0, PT, R8, R2, PT ;  /* 0x000000020800720c */ /* 0x000fda0003f05270 */
[----:B------:R-:W-:Y:S05]  /*27ed0*/  @!P0 BRA `(.L_x_2136) ;  /* 0x0000001c00048947 */ /* 0x000fea0003800000 */
[----:B0-----:R-:W-:-:S07]  /*27ee0*/  IMAD.MOV.U32 R9, RZ, RZ, R17 ;  /* 0x000000ffff097224 */ /* 0x001fce00078e0011 */
.L_x_2199:
[----:B------:R-:W3:Y:S04]  /*27ef0*/  LDL R4, [R1+0x4] ;  /* 0x0000040001047983 */ /* 0x000ee80000100800 */
[----:B------:R-:W4:Y:S04]  /*27f00*/  LDL R3, [R1+0x8] ;  /* 0x0000080001037983 */ /* 0x000f280000100800 */
[----:B------:R-:W5:Y:S01]  /*27f10*/  LDL R2, [R1+0x14] ;  /* 0x0000140001027983 */ /* 0x000f620000100800 */
[----:B------:R-:W-:Y:S05]  /*27f20*/  YIELD ;  /* 0x0000000000007946 */ /* 0x000fea0003800000 */
[----:B------:R-:W-:Y:S01]  /*27f30*/  BSSY B1, `(.L_x_2159) ;  /* 0x00000da000017945 */ /* 0x000fe20003800000 */
[----:B---3--:R-:W-:Y:S01]  /*27f40*/  LOP3.LUT P1, RZ, R4, 0x4, RZ, 0xc0, !PT ;  /* 0x0000000404ff7812 */ /* 0x008fe2000782c0ff */
[----:B----4-:R-:W-:-:S05]  /*27f50*/  VIADD R4, R3, 0x1 ;  /* 0x0000000103047836 */ /* 0x010fca0000000000 */
[----:B------:R-:W-:-:S04]  /*27f60*/  ISETP.NE.AND P0, PT, R4, 0x2, PT ;  /* 0x000000020400780c */ /* 0x000fc80003f05270 */
[----:B--2---:R-:W-:Y:S02]  /*27f70*/  SEL R5, RZ, 0x1, P0 ;  /* 0x00000001ff057807 */ /* 0x004fe40000000000 */
[----:B------:R-:W-:Y:S02]  /*27f80*/  SEL R4, R4, RZ, P0 ;  /* 0x000000ff04047207 */ /* 0x000fe40000000000 */
[----:B-----5:R-:W-:Y:S01]  /*27f90*/  LOP3.LUT R5, R2, R5, RZ, 0x3c, !PT ;  /* 0x0000000502057212 */ /* 0x020fe200078e3cff */
        /* <DEDUP_REMOVED lines=25> */
.L_x_2161:
[----:B------:R-:W2:Y:S01]  /*28130*/  LDL R2, [R1] ;  /* 0x0000000001027983 */ /* 0x000ea20000100800 */
[----:B------:R-:W-:Y:S01]  /*28140*/  BSSY B2, `(.L_x_2162) ;  /* 0x0000005000027945 */ /* 0x000fe20003800000 */
[----:B--2---:R-:W-:Y:S01]  /*28150*/  IMAD R3, R4, 0x8, R2 ;  /* 0x0000000804037824 */ /* 0x004fe200078e0202 */
[----:B------:R-:W-:-:S04]  /*28160*/  SHF.L.U32 R2, R5, 0x1f, RZ ;  /* 0x0000001f05027819 */ /* 0x000fc800000006ff */
[----:B------:R-:W1:Y:S02]  /*28170*/  SYNCS.PHASECHK.TRANS64.TRYWAIT P0, [R3+URZ+0x30840], R2 ;  /* 0x03084002030075a7 */ /* 0x000e64000800017f */
[----:B-1----:R-:W-:Y:S05]  /*28180*/  @!P0 BRA `(.L_x_2163) ;  /* 0x0000005400648947 */ /* 0x002fea0003800000 */
.L_x_2328:
[----:B------:R-:W-:Y:S05]  /*28190*/  BSYNC B2 ;  /* 0x0000000000027941 */ /* 0x000fea0003800000 */
.L_x_2162:
[----:B------:R-:W2:Y:S01]  /*281a0*/  S2R R7, SR_TID.X ;  /* 0x0000000000077919 */ /* 0x000ea20000002100 */
[----:B------:R-:W-:Y:S01]  /*281b0*/  BSSY B2, `(.L_x_2164) ;  /* 0x000000a000027945 */ /* 0x000fe20003800000 */
[----:B--2---:R-:W-:-:S04]  /*281c0*/  LOP3.LUT R7, R7, 0x7f, RZ, 0xc0, !PT ;  /* 0x0000007f07077812 */ /* 0x004fc800078ec0ff */
[----:B------:R-:W-:-:S13]  /*281d0*/  ISETP.NE.AND P0, PT, R7, RZ, PT ;  /* 0x000000ff0700720c */ /* 0x000fda0003f05270 */
[----:B------:R-:W-:Y:S05]  /*281e0*/  @P0 BRA `(.L_x_2165) ;  /* 0x0000000000180947 */ /* 0x000fea0003800000 */
[----:B------:R-:W2:Y:S01]  /*281f0*/  LDL R7, [R1+0x4] ;  /* 0x0000040001077983 */ /* 0x000ea20000100800 */
[----:B-1----:R-:W-:-:S04]  /*28200*/  IMAD.MOV.U32 R2, RZ, RZ, 0x8000 ;  /* 0x00008000ff027424 */ /* 0x002fc800078e00ff */
[----:B------:R3:W-:Y:S01]  /*28210*/  SYNCS.ARRIVE.TRANS64 RZ, [R3+URZ+0x30830], R2 ;  /* 0x0308300203ff79a7 */ /* 0x0007e2000800003f */
[----:B--2---:R-:W-:-:S13]  /*28220*/  LOP3.LUT P1, RZ, R7, 0x1, RZ, 0xc0, !PT ;  /* 0x0000000107ff7812 */ /* 0x004fda000782c0ff */
[----:B---3--:R-:W-:Y:S05]  /*28230*/  @!P1 BRA `(.L_x_2165) ;  /* 0x0000000000049947 */ /* 0x008fea0003800000 */
[----:B------:R-:W-:Y:S01]  /*28240*/  BPT.TRAP 0x1 ;  /* 0x000000040000795c */ /* 0x000fe20000300000 */
.L_x_2165:
[----:B------:R-:W-:Y:S05]  /*28250*/  BSYNC B2 ;  /* 0x0000000000027941 */ /* 0x000fea0003800000 */
.L_x_2164:
        /* <DEDUP_REMOVED lines=12> */
[----:B0-----:R-:W-:-:S08]  /*28320*/  VIADD R8, R7, 0x20400 ;  /* 0x0002040007087836 */ /* 0x001fd00000000000 */
.L_x_2166:
        /* <DEDUP_REMOVED lines=16> */
.L_x_2167:
        /* <DEDUP_REMOVED lines=16> */
.L_x_2168:
        /* <DEDUP_REMOVED lines=16> */
.L_x_2169:
        /* <DEDUP_REMOVED lines=18> */
.L_x_2329:
[----:B------:R-:W-:Y:S05]  /*28750*/  BSYNC B2 ;  /* 0x0000000000027941 */ /* 0x000fea0003800000 */
.L_x_2170:
        /* <DEDUP_REMOVED lines=10> */
.L_x_2172:
[----:B------:R-:W2:Y:S01]  /*28800*/  LDL R3, [R1+0x4] ;  /* 0x0000040001037983 */ /* 0x000ea20000100800 */
[----:B------:R-:W-:Y:S01]  /*28810*/  BSSY B2, `(.L_x_2173) ;  /* 0x0000004000027945 */ /* 0x000fe20003800000 */
[----:B--2---:R-:W-:-:S13]  /*28820*/  LOP3.LUT P0, RZ, R3, 0x8, RZ, 0xc0, !PT ;  /* 0x0000000803ff7812 */ /* 0x004fda000780c0ff */
[----:B------:R-:W-:Y:S05]  /*28830*/  @P0 BRA `(.L_x_2174) ;  /* 0x0000000000040947 */ /* 0x000fea0003800000 */
[----:B------:R-:W-:Y:S01]  /*28840*/  BPT.TRAP 0x1 ;  /* 0x000000040000795c */ /* 0x000fe20000300000 */
.L_x_2174:
[----:B------:R-:W-:Y:S05]  /*28850*/  BSYNC B2 ;  /* 0x0000000000027941 */ /* 0x000fea0003800000 */
.L_x_2173:
        /* <DEDUP_REMOVED lines=14> */
.L_x_2175:
        /* <DEDUP_REMOVED lines=15> */
.L_x_2176:
        /* <DEDUP_REMOVED lines=15> */
.L_x_2177:
        /* <DEDUP_REMOVED lines=15> */
.L_x_2178:
        /* <DEDUP_REMOVED lines=12> */
.L_x_2160:
[----:B------:R-:W-:Y:S05]  /*28cd0*/  BSYNC B1 ;  /* 0x0000000000017941 */ /* 0x000fea0003800000 */
.L_x_2159:
[----:B------:R-:W2:Y:S01]  /*28ce0*/  LDL R2, [R1+0x4] ;  /* 0x0000040001027983 */ /* 0x000ea20000100800 */
[----:B------:R-:W-:Y:S01]  /*28cf0*/  VIADD R3, R4, 0x1 ;  /* 0x0000000104037836 */ /* 0x000fe20000000000 */
[----:B------:R-:W-:Y:S01]  /*28d00*/  BSSY B1, `(.L_x_2179) ;  /* 0x00000da000017945 */ /* 0x000fe20003800000 */
[----:B0-----:R-:W-:-:S03]  /*28d10*/  VIADD R6, R0, 0xffffffff ;  /* 0xffffffff00067836 */ /* 0x001fc60000000000 */
        /* <DEDUP_REMOVED lines=32> */
.L_x_2181:
[----:B------:R-:W2:Y:S01]  /*28f20*/  LDL R2, [R1] ;  /* 0x0000000001027983 */ /* 0x000ea20000100800 */
[----:B------:R-:W-:Y:S01]  /*28f30*/  BSSY B2, `(.L_x_2182) ;  /* 0x0000005000027945 */ /* 0x000fe20003800000 */
[----:B--2---:R-:W-:Y:S01]  /*28f40*/  IMAD R3, R11, 0x8, R2 ;  /* 0x000000080b037824 */ /* 0x004fe200078e0202 */
[----:B------:R-:W-:-:S04]  /*28f50*/  SHF.L.U32 R2, R10, 0x1f, RZ ;  /* 0x0000001f0a027819 */ /* 0x000fc800000006ff */
[----:B------:R-:W2:Y:S02]  /*28f60*/  SYNCS.PHASECHK.TRANS64.TRYWAIT P0, [R3+URZ+0x30840], R2 ;  /* 0x03084002030075a7 */ /* 0x000ea4000800017f */
[----:B--2---:R-:W-:Y:S05]  /*28f70*/  @!P0 BRA `(.L_x_2183) ;  /* 0x0000004800108947 */ /* 0x004fea0003800000 */
.L_x_2330:
[----:B------:R-:W-:Y:S05]  /*28f80*/  BSYNC B2 ;  /* 0x0000000000027941 */ /* 0x000fea0003800000 */
.L_x_2182:
[----:B-1----:R-:W1:Y:S01]  /*28f90*/  S2R R8, SR_TID.X ;  /* 0x0000000000087919 */ /* 0x002e620000002100 */
[----:B------:R-:W-:Y:S01]  /*28fa0*/  BSSY B2, `(.L_x_2184) ;  /* 0x000000a000027945 */ /* 0x000fe20003800000 */
[----:B-1----:R-:W-:-:S04]  /*28fb0*/  LOP3.LUT R8, R8, 0x7f, RZ, 0xc0, !PT ;  /* 0x0000007f08087812 */ /* 0x002fc800078ec0ff */
[----:B------:R-:W-:-:S13]  /*28fc0*/  ISETP.NE.AND P0, PT, R8, RZ, PT ;  /* 0x000000ff0800720c */ /* 0x000fda0003f05270 */
[----:B------:R-:W-:Y:S05]  /*28fd0*/  @P0 BRA `(.L_x_2185) ;  /* 0x0000000000180947 */ /* 0x000fea0003800000 */
[----:B------:R-:W3:Y:S01]  /*28fe0*/  LDL R8, [R1+0x4] ;  /* 0x0000040001087983 */ /* 0x000ee20000100800 */
[----:B--2---:R-:W-:-:S04]  /*28ff0*/  IMAD.MOV.U32 R2, RZ, RZ, 0x8000 ;  /* 0x00008000ff027424 */ /* 0x004fc800078e00ff */
[----:B------:R1:W-:Y:S01]  /*29000*/  SYNCS.ARRIVE.TRANS64 RZ, [R3+URZ+0x30830], R2 ;  /* 0x0308300203ff79a7 */ /* 0x0003e2000800003f */
[----:B---3--:R-:W-:-:S13]  /*29010*/  LOP3.LUT P1, RZ, R8, 0x1, RZ, 0xc0, !PT ;  /* 0x0000000108ff7812 */ /* 0x008fda000782c0ff */
[----:B-1----:R-:W-:Y:S05]  /*29020*/  @!P1 BRA `(.L_x_2185) ;  /* 0x0000000000049947 */ /* 0x002fea0003800000 */
[----:B------:R-:W-:Y:S01]  /*29030*/  BPT.TRAP 0x1 ;  /* 0x000000040000795c */ /* 0x000fe20000300000 */
.L_x_2185:
[----:B------:R-:W-:Y:S05]  /*29040*/  BSYNC B2 ;  /* 0x0000000000027941 */ /* 0x000fea0003800000 */
.L_x_2184:
[----:B0-----:R-:W3:Y:S04]  /*29050*/  LDL R10, [R1] ;  /* 0x00000000010a7983 */ /* 0x001ee80000100800 */
        /* <DEDUP_REMOVED lines=13> */
.L_x_2186:
        /* <DEDUP_REMOVED lines=16> */
.L_x_2187:
        /* <DEDUP_REMOVED lines=16> */
.L_x_2188:
        /* <DEDUP_REMOVED lines=16> */
.L_x_2189:
        /* <DEDUP_REMOVED lines=10> */
[----:B------:R-:W2:Y:S01]  /*294d0*/  LDL R14, [R1] ;  /* 0x00000000010e7983 */ /* 0x000ea20000100800 */
[----:B------:R-:W-:Y:S01]  /*294e0*/  SHF.L.U32 R5, R5, 0x1f, RZ ;  /* 0x0000001f05057819 */ /* 0x000fe200000006ff */
[----:B------:R-:W-:Y:S01]  /*294f0*/  BSSY B2, `(.L_x_2190) ;  /* 0x0000004000027945 */ /* 0x000fe20003800000 */
[----:B--2---:R-:W-:-:S04]  /*29500*/  IMAD R2, R4, 0x8, R14 ;  /* 0x0000000804027824 */ /* 0x004fc800078e020e */
[----:B------:R-:W0:Y:S02]  /*29510*/  SYNCS.PHASECHK.TRANS64.TRYWAIT P0, [R2+URZ+0x30860], R5 ;  /* 0x03086005020075a7 */ /* 0x000e24000800017f */
[----:B0-----:R-:W-:Y:S05]  /*29520*/  @!P0 BRA `(.L_x_2191) ;  /* 0x0000004000b88947 */ /* 0x001fea0003800000 */
.L_x_2331:
[----:B------:R-:W-:Y:S05]  /*29530*/  BSYNC B2 ;  /* 0x0000000000027941 */ /* 0x000fea0003800000 */
.L_x_2190:
[----:B------:R-:W2:Y:S01]  /*29540*/  LDL R8, [R1+0x40] ;  /* 0x0000400001087983 */ /* 0x000ea20000100800 */
[----:B------:R-:W1:Y:S02]  /*29550*/  S2R R3, SR_TID.X ;  /* 0x0000000000037919 */ /* 0x000e640000002100 */
[----:B-1----:R-:W-:-:S04]  /*29560*/  LOP3.LUT R3, R3, 0x7f, RZ, 0xc0, !PT ;  /* 0x0000007f03037812 */ /* 0x002fc800078ec0ff */
[----:B------:R-:W-:-:S13]  /*29570*/  ISETP.NE.AND P0, PT, R3, RZ, PT ;  /* 0x000000ff0300720c */ /* 0x000fda0003f05270 */
[----:B------:R-:W-:-:S04]  /*29580*/  @!P0 IMAD.MOV.U32 R3, RZ, RZ, 0x8000 ;  /* 0x00008000ff038424 */ /* 0x000fc800078e00ff */
[----:B------:R2:W-:Y:S02]  /*29590*/  @!P0 SYNCS.ARRIVE.TRANS64 RZ, [R2+URZ+0x30850], R3 ;  /* 0x0308500302ff89a7 */ /* 0x0005e4000800003f */
[----:B--2---:R-:W-:-:S04]  /*295a0*/  PRMT R3, R8, 0x9910, RZ ;  /* 0x0000991008037816 */ /* 0x004fc800000000ff */
[----:B------:R-:W-:-:S13]  /*295b0*/  ISETP.NE.AND P0, PT, R3, 0x2, PT ;  /* 0x000000020300780c */ /* 0x000fda0003f05270 */
[----:B------:R-:W-:Y:S05]  /*295c0*/  @P0 BRA `(.L_x_2192) ;  /* 0x0000000000040947 */ /* 0x000fea0003800000 */
[----:B------:R-:W-:Y:S01]  /*295d0*/  BPT.TRAP 0x1 ;  /* 0x000000040000795c */ /* 0x000fe20000300000 */
.L_x_2192:
[----:B------:R-:W2:Y:S01]  /*295e0*/  LDL R3, [R1+0x4] ;  /* 0x0000040001037983 */ /* 0x000ea20000100800 */
[----:B------:R-:W-:Y:S01]  /*295f0*/  BSSY B2, `(.L_x_2193) ;  /* 0x0000004000027945 */ /* 0x000fe20003800000 */
[----:B--2---:R-:W-:-:S13]  /*29600*/  LOP3.LUT P0, RZ, R3, 0x8, RZ, 0xc0, !PT ;  /* 0x0000000803ff7812 */ /* 0x004fda000780c0ff */
[----:B------:R-:W-:Y:S05]  /*29610*/  @P0 BRA `(.L_x_2194) ;  /* 0x0000000000040947 */ /* 0x000fea0003800000 */
[----:B------:R-:W-:Y:S01]  /*29620*/  BPT.TRAP 0x1 ;  /* 0x000000040000795c */ /* 0x000fe20000300000 */
.L_x_2194:
[----:B------:R-:W-:Y:S05]  /*29630*/  BSYNC B2 ;  /* 0x0000000000027941 */ /* 0x000fea0003800000 */
.L_x_2193:
[----:B------:R-:W2:Y:S04]  /*29640*/  LDL R8, [R1] ;  /* 0x0000000001087983 */ /* 0x000ea80000100800 */
[----:B0-----:R-:W3:Y:S04]  /*29650*/  LDL R5, [R1+0x18] ;  /* 0x0000180001057983 */ /* 0x001ee80000100800 */
        /* <DEDUP_REMOVED lines=11> */
.L_x_2195:
        /* <DEDUP_REMOVED lines=15> */
.L_x_2196:
        /* <DEDUP_REMOVED lines=15> */
.L_x_2197:
        /* <DEDUP_REMOVED lines=15> */
.L_x_2198:
        /* <DEDUP_REMOVED lines=12> */
.L_x_2180:
[----:B------:R-:W-:Y:S05]  /*29aa0*/  BSYNC B1 ;  /* 0x0000000000017941 */ /* 0x000fea0003800000 */
.L_x_2179:
[----:B------:R-:W2:Y:S01]  /*29ab0*/  LDL R2, [R1+0x30] ;  /* 0x0000300001027983 */ /* 0x000ea20000100800 */
[----:B------:R-:W-:Y:S01]  /*29ac0*/  VIADD R0, R0, 0xfffffffe ;  /* 0xfffffffe00007836 */ /* 0x000fe20000000000 */
[----:B--2---:R-:W-:-:S13]  /*29ad0*/  ISETP.GT.AND P0, PT, R6, R2, PT ;  /* 0x000000020600720c */ /* 0x004fda0003f04270 */
[----:B------:R-:W-:Y:S05]  /*29ae0*/  @P0 BRA `(.L_x_2199) ;  /* 0xffffffe400000947 */ /* 0x000fea000383ffff */
.L_x_2136:
[----:B------:R-:W-:Y:S05]  /*29af0*/  BSYNC B0 ;  /* 0x0000000000007941 */ /* 0x000fea0003800000 */
.L_x_2135:
[----:B------:R-:W3:Y:S01]  /*29b00*/  S2R R2, SR_TID.X ;  /* 0x0000000000027919 */ /* 0x000ee20000002100 */
[----:B------:R-:W-:Y:S01]  /*29b10*/  BSSY B0, `(.L_x_2200) ;  /* 0x0000010000007945 */ /* 0x000fe20003800000 */
[----:B---3--:R-:W-:-:S04]  /*29b20*/  LOP3.LUT R2, R2, 0x7f, RZ, 0xc0, !PT ;  /* 0x0000007f02027812 */ /* 0x008fc800078ec0ff */
[----:B------:R-:W-:-:S13]  /*29b30*/  ISETP.NE.AND P0, PT, R2, RZ, PT ;  /* 0x000000ff0200720c */ /* 0x000fda0003f05270 */
[----:B------:R-:W-:Y:S05]  /*29b40*/  @P0 BRA `(.L_x_2201) ;  /* 0x0000000000300947 */ /* 0x000fea0003800000 */
[----:B------:R-:W3:Y:S01]  /*29b50*/  S2R R2, SR_LANEID ;  /* 0x0000000000027919 */ /* 0x000ee20000000000 */
[----:B------:R-:W-:Y:S01]  /*29b60*/  VOTEU.ANY UR4, UPT, PT ;  /* 0x0000000000047886 */ /* 0x000fe200038e0100 */
[----:B--2---:R-:W2:Y:S01]  /*29b70*/  LDC.64 R4, c[0x0][0xc60] ;  /* 0x00031800ff047b82 */ /* 0x004ea20000000a00 */
[----:B------:R-:W3:Y:S02]  /*29b80*/  FLO.U32 R0, UR4 ;  /* 0x0000000400007d00 */ /* 0x000ee400080e0000 */
[----:B---3--:R-:W-:-:S06]  /*29b90*/  ISETP.EQ.U32.AND P0, PT, R0, R2, PT ;  /* 0x000000020000720c */ /* 0x008fcc0003f02070 */
[----:B------:R-:W2:Y:S07]  /*29ba0*/  POPC R2, UR4 ;  /* 0x0000000400027d09 */ /* 0x000eae0008000000 */
[----:B--2---:R-:W2:Y:S04]  /*29bb0*/  @P0 ATOMG.E.ADD.STRONG.GPU PT, R2, desc[UR60][R4.64], R2 ;  /* 0x00000002040209a8 */ /* 0x004ea800081ee1fc */
[----:B--2---:R2:W3:Y:S02]  /*29bc0*/  SHFL.IDX PT, R2, R2, R0, 0x1f ;  /* 0x00001f0002027589 */ /* 0x0044e400000e0000 */
[----:B--2---:R-:W2:Y:S02]  /*29bd0*/  S2R R0, SR_LTMASK ;  /* 0x0000000000007919 */ /* 0x004ea40000003900 */
[----:B--2---:R-:W-:-:S06]  /*29be0*/  LOP3.LUT R0, R0, UR4, RZ, 0xc0, !PT ;  /* 0x0000000400007c12 */ /* 0x004fcc000f8ec0ff */
[----:B------:R-:W3:Y:S02]  /*29bf0*/  POPC R0, R0 ;  /* 0x0000000000007309 */ /* 0x000ee40000000000 */
[----:B---3--:R-:W-:-:S07]  /*29c00*/  IADD3 R16, R2, UR36, R0 ;  /* 0x0000002402107c10 */ /* 0x008fce000fffe000 */
.L_x_2201:
[----:B------:R-:W-:Y:S05]  /*29c10*/  BSYNC B0 ;  /* 0x0000000000007941 */ /* 0x000fea0003800000 */
.L_x_2200:
        /* <DEDUP_REMOVED lines=8> */
[----:B---3--:R-:W-:Y:S01]  /*29ca0*/  IMAD R0, R0, 0x8, R3 ;  /* 0x0000000800007824 */ /* 0x008fe200078e0203 */
[----:B----4-:R-:W-:-:S04]  /*29cb0*/  SHF.L.U32 R2, R2, 0x1f, RZ ;  /* 0x0000001f02027819 */ /* 0x010fc800000006ff */
[----:B------:R-:W3:Y:S02]  /*29cc0*/  SYNCS.PHASECHK.TRANS64.TRYWAIT P0, [R0+URZ+0x30860], R2 ;  /* 0x03086002000075a7 */ /* 0x000ee4000800017f */
[----:B---3--:R-:W-:Y:S05]  /*29cd0*/  @!P0 BRA `(.L_x_2205) ;  /* 0x0000003800e08947 */ /* 0x008fea0003800000 */
.L_x_2332:
[----:B------:R-:W-:Y:S05]  /*29ce0*/  BSYNC B1 ;  /* 0x0000000000017941 */ /* 0x000fea0003800000 */
.L_x_2204:
[----:B------:R-:W4:Y:S01]  /*29cf0*/  LDL R3, [R1+0x40] ;  /* 0x0000400001037983 */ /* 0x000f220000100800 */
[----:B------:R-:W0:Y:S02]  /*29d00*/  S2R R4, SR_TID.X ;  /* 0x0000000000047919 */ /* 0x000e240000002100 */
[----:B0-----:R-:W-:-:S04]  /*29d10*/  LOP3.LUT R4, R4, 0x7f, RZ, 0xc0, !PT ;  /* 0x0000007f04047812 */ /* 0x001fc800078ec0ff */
[----:B------:R-:W-:-:S13]  /*29d20*/  ISETP.NE.AND P0, PT, R4, RZ, PT ;  /* 0x000000ff0400720c */ /* 0x000fda0003f05270 */
[----:B---3--:R-:W-:-:S04]  /*29d30*/  @!P0 IMAD.MOV.U32 R2, RZ, RZ, 0x8000 ;  /* 0x00008000ff028424 */ /* 0x008fc800078e00ff */
[----:B------:R4:W-:Y:S02]  /*29d40*/  @!P0 SYNCS.ARRIVE.TRANS64 RZ, [R0+URZ+0x30850], R2 ;  /* 0x0308500200ff89a7 */ /* 0x0009e4000800003f */
[----:B----4-:R-:W-:-:S04]  /*29d50*/  PRMT R2, R3, 0x9910, RZ ;  /* 0x0000991003027816 */ /* 0x010fc800000000ff */
[----:B------:R-:W-:-:S13]  /*29d60*/  ISETP.NE.AND P0, PT, R2, 0x2, PT ;  /* 0x000000020200780c */ /* 0x000fda0003f05270 */
[----:B------:R-:W-:Y:S05]  /*29d70*/  @P0 BRA `(.L_x_2206) ;  /* 0x0000000000040947 */ /* 0x000fea0003800000 */
[----:B------:R-:W-:Y:S01]  /*29d80*/  BPT.TRAP 0x1 ;  /* 0x000000040000795c */ /* 0x000fe20000300000 */
.L_x_2206:
[----:B------:R-:W3:Y:S01]  /*29d90*/  LDL R2, [R1+0x4] ;  /* 0x0000040001027983 */ /* 0x000ee20000100800 */
[----:B------:R-:W-:Y:S01]  /*29da0*/  BSSY B1, `(.L_x_2207) ;  /* 0x0000004000017945 */ /* 0x000fe20003800000 */
[----:B---3--:R-:W-:-:S13]  /*29db0*/  LOP3.LUT P0, RZ, R2, 0x8, RZ, 0xc0, !PT ;  /* 0x0000000802ff7812 */ /* 0x008fda000780c0ff */
[----:B------:R-:W-:Y:S05]  /*29dc0*/  @P0 BRA `(.L_x_2208) ;  /* 0x0000000000040947 */ /* 0x000fea0003800000 */
[----:B------:R-:W-:Y:S01]  /*29dd0*/  BPT.TRAP 0x1 ;  /* 0x000000040000795c */ /* 0x000fe20000300000 */
.L_x_2208:
[----:B------:R-:W-:Y:S05]  /*29de0*/  BSYNC B1 ;  /* 0x0000000000017941 */ /* 0x000fea0003800000 */
.L_x_2207:
[----:B--2---:R-:W2:Y:S04]  /*29df0*/  LDL.LU R5, [R1+0x18] ;  /* 0x0000180001057983 */ /* 0x004ea80000300800 */
[----:B------:R-:W2:Y:S04]  /*29e00*/  LDL.LU R3, [R1+0xc] ;  /* 0x00000c0001037983 */ /* 0x000ea80000300800 */
[----:B------:R-:W3:Y:S04]  /*29e10*/  LDL R4, [R1] ;  /* 0x0000000001047983 */ /* 0x000ee80000100800 */
        /* <DEDUP_REMOVED lines=9> */
[----:B---3--:R-:W-:-:S04]  /*29eb0*/  IMAD R2, R2, 0x8000, R4 ;  /* 0x0000800002027824 */ /* 0x008fc800078e0204 */
[----:B------:R-:W-:-:S07]  /*29ec0*/  VIADD R4, R2, 0x400 ;  /* 0x0000040002047836 */ /* 0x000fce0000000000 */
.L_x_2209:
        /* <DEDUP_REMOVED lines=15> */
.L_x_2210:
        /* <DEDUP_REMOVED lines=15> */
.L_x_2211:
        /* <DEDUP_REMOVED lines=15> */
.L_x_2212:
        /* <DEDUP_REMOVED lines=10> */
.L_x_2203:
[----:B------:R-:W-:Y:S05]  /*2a240*/  BSYNC B0 ;  /* 0x0000000000007941 */ /* 0x000fea0003800000 */
.L_x_2202:
[----:B--2---:R-:W2:Y:S04]  /*2a250*/  LDL.LU R5, [R1+0x8] ;  /* 0x0000080001057983 */ /* 0x004ea80000300800 */
        /* <DEDUP_REMOVED lines=8> */
.L_x_2115:
[----:B------:R-:W-:Y:S05]  /*2a2e0*/  BSYNC B7 ;  /* 0x0000000000077941 */ /* 0x000fea0003800000 */
.L_x_2113:
[----:B01----:R-:W3:Y:S02]  /*2a2f0*/  LDL R7, [R1+0x4] ;  /* 0x0000040001077983 */ /* 0x003ee40000100800 */
[----:B---3--:R-:W-:-:S13]  /*2a300*/  LOP3.LUT P0, RZ, R7, 0x10, RZ, 0xc0, !PT ;  /* 0x0000001007ff7812 */ /* 0x008fda000780c0ff */
[----:B------:R-:W-:Y:S05]  /*2a310*/  @!P0 BRA `(.L_x_2213) ;  /* 0x0000000000288947 */ /* 0x000fea0003800000 */
[----:B------:R-:W-:Y:S05]  /*2a320*/  WARPSYNC.ALL ;  /* 0x0000000000007948 */ /* 0x000fea0003800000 */
[----:B------:R-:W0:Y:S08]  /*2a330*/  S2UR UR5, SR_CgaCtaId ;  /* 0x00000000000579c3 */ /* 0x000e300000008800 */
[----:B------:R-:W-:Y:S06]  /*2a340*/  BAR.SYNC.DEFER_BLOCKING 0x5, 0x180 ;  /* 0x0146000000007b1d */ /* 0x000fec0000010000 */
[----:B------:R-:W-:-:S02]  /*2a350*/  UMOV UR4, 0x400 ;  /* 0x0000040000047882 */ /* 0x000fc40000000000 */
[----:B0-----:R-:W-:-:S06]  /*2a360*/  ULEA UR4, UR5, UR4, 0x18 ;  /* 0x0000000405047291 */ /* 0x001fcc000f8ec03f */
[----:B--2---:R-:W-:-:S05]  /*2a370*/  IMAD.U32 R0, RZ, RZ, UR4 ;  /* 0x00000004ff007e24 */ /* 0x004fca000f8e00ff */
[----:B------:R0:W1:Y:S04]  /*2a380*/  LDS.128 R16, [R0+0x308d0] ;  /* 0x0308d00000107984 */ /* 0x0000680000000c00 */
[----:B------:R0:W-:Y:S01]  /*2a390*/  STL [R1], R0 ;  /* 0x0000000001007387 */ /* 0x0001e20000100800 */
[----:B------:R-:W-:Y:S06]  /*2a3a0*/  BAR.ARV 0x4, 0x180 ;  /* 0x0106000000007b1d */ /* 0x000fec0000002000 */
[----:B------:R-:W-:Y:S05]  /*2a3b0*/  BRA `(.L_x_2214) ;  /* 0x0000000800d87947 */ /* 0x000fea0003800000 */
.L_x_2213:
[----:B------:R-:W3:Y:S01]  /*2a3c0*/  LDL R6, [R1+0x2c] ;  /* 0x00002c0001067983 */ /* 0x000ee20000100800 */
[----:B------:R-:W-:Y:S01]  /*2a3d0*/  UMOV UR4, 0xffffffff ;  /* 0xffffffff00047882 */ /* 0x000fe20000000000 */
[----:B---3--:R-:W-:Y:S02]  /*2a3e0*/  ISETP.NE.AND P5, PT, R6, 0x1f, PT ;  /* 0x0000001f0600780c */ /* 0x008fe40003fa5270 */
[----:B------:R-:W-:Y:S11]  /*2a3f0*/  BRA.DIV UR4, `(.L_x_2215) ;  /* 0x00000036042c7947 */ /* 0x000ff6000b800000 */
[----:B--2---:R-:W-:Y:S01]  /*2a400*/  IMAD.IADD R0, R19, 0x1, R6 ;  /* 0x0000000113007824 */ /* 0x004fe200078e0206 */
[----:B------:R-:W-:Y:S01]  /*2a410*/  ULDC UR4, c[0x0][0xc3c] ;  /* 0x00030f0000047ab9 */ /* 0x000fe20000000800 */
[----:B------:R-:W-:-:S03]  /*2a420*/  LOP3.LUT P4, RZ, R7, 0x1, RZ, 0xc0, !PT ;  /* 0x0000000107ff7812 */ /* 0x000fc6000788c0ff */
[----:B------:R-:W-:-:S13]  /*2a430*/  ISETP.GE.OR P0, PT, R0, UR4, !P5 ;  /* 0x0000000400007c0c */ /* 0x000fda000ef06670 */
[----:B------:R-:W0:Y:S02]  /*2a440*/  @!P0 LDC.64 R2, c[0x0][0xc80] ;  /* 0x00032000ff028b82 */ /* 0x000e240000000a00 */
        /* <DEDUP_REMOVED lines=26> */
.L_x_2342:
[----:B------:R-:W-:Y:S02]  /*2a5f0*/  ULDC UR4, c[0x0][0xc38] ;  /* 0x00030e0000047ab9 */ /* 0x000fe40000000800 */
[----:B------:R-:W-:-:S04]  /*2a600*/  IMAD.U32 R4, RZ, RZ, UR4 ;  /* 0x00000004ff047e24 */ /* 0x000fc8000f8e00ff */
[----:B-1----:R-:W-:-:S04]  /*2a610*/  IMAD R16, R16, R4, RZ ;  /* 0x0000000410107224 */ /* 0x002fc800078e02ff */
[----:B------:R-:W-:-:S05]  /*2a620*/  IMAD.IADD R5, R5, 0x1, R16 ;  /* 0x0000000105057824 */ /* 0x000fca00078e0210 */
[----:B------:R-:W-:-:S13]  /*2a630*/  ISETP.GT.AND P4, PT, R5, R0, PT ;  /* 0x000000000500720c */ /* 0x000fda0003f84270 */
[----:B------:R-:W-:Y:S05]  /*2a640*/  @P4 BRA `(.L_x_2216) ;  /* 0x0000000000a04947 */ /* 0x000fea0003800000 */
.L_x_2221:
[----:B------:R-:W1:Y:S01]  /*2a650*/  LDC R2, c[0x0][0xc3c] ;  /* 0x00030f00ff027b82 */ /* 0x000e620000000800 */
[----:B------:R-:W-:-:S05]  /*2a660*/  VIADD R19, R19, 0x1f ;  /* 0x0000001f13137836 */ /* 0x000fca0000000000 */
[----:B-1----:R-:W-:-:S13]  /*2a670*/  ISETP.GE.AND P4, PT, R19, R2, PT ;  /* 0x000000021300720c */ /* 0x002fda0003f86270 */
[----:B------:R-:W-:Y:S05]  /*2a680*/  @P4 BRA `(.L_x_2217) ;  /* 0x0000000400dc4947 */ /* 0x000fea0003800000 */
[----:B0-----:R-:W2:Y:S01]  /*2a690*/  LDL R3, [R1+0x2c] ;  /* 0x00002c0001037983 */ /* 0x001ea20000100800 */
[----:B------:R-:W-:Y:S01]  /*2a6a0*/  BSSY B0, `(.L_x_2218) ;  /* 0x0000008000007945 */ /* 0x000fe20003800000 */
[----:B--2---:R-:W-:-:S05]  /*2a6b0*/  IMAD.IADD R4, R19, 0x1, R3 ;  /* 0x0000000113047824 */ /* 0x004fca00078e0203 */
[----:B------:R-:W-:Y:S01]  /*2a6c0*/  ISETP.GE.OR P4, PT, R4, R2, !P5 ;  /* 0x000000020400720c */ /* 0x000fe20006f86670 */
[----:B------:R-:W-:-:S12]  /*2a6d0*/  IMAD.MOV.U32 R2, RZ, RZ, RZ ;  /* 0x000000ffff027224 */ /* 0x000fd800078e00ff */
[----:B------:R-:W-:Y:S05]  /*2a6e0*/  @P4 BRA `(.L_x_2219) ;  /* 0x00000000000c4947 */ /* 0x000fea0003800000 */
[----:B------:R-:W0:Y:S02]  /*2a6f0*/  LDC.64 R2, c[0x0][0xc80] ;  /* 0x00032000ff027b82 */ /* 0x000e240000000a00 */
[----:B0-----:R-:W-:-:S06]  /*2a700*/  IMAD.WIDE R2, R4, 0x4, R2 ;  /* 0x0000000404027825 */ /* 0x001fcc00078e0202 */
[----:B------:R0:W5:Y:S02]  /*2a710*/  LDG.E R2, desc[UR60][R2.64] ;  /* 0x0000003c02027981 */ /* 0x000164000c1e1900 */
.L_x_2219:
[----:B------:R-:W-:Y:S05]  /*2a720*/  BSYNC B0 ;  /* 0x0000000000007941 */ /* 0x000fea0003800000 */
.L_x_2218:
[----:B------:R-:W-:-:S03]  /*2a730*/  UMOV UR4, 0xffffffff ;  /* 0xffffffff00047882 */ /* 0x000fc60000000000 */
[----:B------:R-:W-:Y:S05]  /*2a740*/  BRA.DIV UR4, `(.L_x_2220) ;  /* 0x0000003604947947 */ /* 0x000fea000b800000 */
[----:B------:R-:W2:Y:S04]  /*2a750*/  LDL R4, [R1+0x4] ;  /* 0x0000040001047983 */ /* 0x000ea80000100800 */
[----:B0----5:R-:W0:Y:S01]  /*2a760*/  SHFL.UP PT, R3, R2, 0x1, RZ ;  /* 0x0420000002037989 */ /* 0x021e2200000e00ff */
[----:B--2---:R-:W-:-:S04]  /*2a770*/  LOP3.LUT P4, RZ, R4, 0x1, RZ, 0xc0, !PT ;  /* 0x0000000104ff7812 */ /* 0x004fc8000788c0ff */
        /* <DEDUP_REMOVED lines=15> */
.L_x_2350:
[----:B------:R-:W-:Y:S02]  /*2a870*/  ULDC UR4, c[0x0][0xc38] ;  /* 0x00030e0000047ab9 */ /* 0x000fe40000000800 */
[----:B------:R-:W-:-:S04]  /*2a880*/  IMAD.U32 R4, RZ, RZ, UR4 ;  /* 0x00000004ff047e24 */ /* 0x000fc8000f8e00ff */
[----:B-1----:R-:W-:-:S04]  /*2a890*/  IMAD R16, R16, R4, RZ ;  /* 0x0000000410107224 */ /* 0x002fc800078e02ff */
[----:B------:R-:W-:-:S05]  /*2a8a0*/  IMAD.IADD R5, R16, 0x1, R5 ;  /* 0x0000000110057824 */ /* 0x000fca00078e0205 */
[----:B------:R-:W-:-:S13]  /*2a8b0*/  ISETP.GT.AND P4, PT, R5, R0, PT ;  /* 0x000000000500720c */ /* 0x000fda0003f84270 */
[----:B------:R-:W-:Y:S05]  /*2a8c0*/  @!P4 BRA `(.L_x_2221) ;  /* 0xfffffffc0060c947 */ /* 0x000fea000383ffff */
.L_x_2216:
        /* <DEDUP_REMOVED lines=8> */
.L_x_2354:
[----:B------:R-:W-:Y:S01]  /*2a950*/  ISETP.NE.AND P0, PT, R5, RZ, PT ;  /* 0x000000ff0500720c */ /* 0x000fe20003f05270 */
[----:B------:R-:W-:-:S12]  /*2a960*/  IMAD.MOV.U32 R7, RZ, RZ, RZ ;  /* 0x000000ffff077224 */ /* 0x000fd800078e00ff */
[----:B------:R-:W-:Y:S05]  /*2a970*/  @!P0 BRA `(.L_x_2223) ;  /* 0x0000000000148947 */ /* 0x000fea0003800000 */
[----:B------:R-:W-:Y:S01]  /*2a980*/  UMOV UR4, 0xffffffff ;  /* 0xffffffff00047882 */ /* 0x000fe20000000000 */
[----:B------:R-:W-:Y:S02]  /*2a990*/  VIADD R12, R6, 0xffffffff ;  /* 0xffffffff060c7836 */ /* 0x000fe40000000000 */
[----:B------:R-:W-:Y:S05]  /*2a9a0*/  BRA.DIV UR4, `(.L_x_2224) ;  /* 0x0000003a04247947 */ /* 0x000fea000b800000 */
[----:B0-----:R0:W3:Y:S02]  /*2a9b0*/  SHFL.IDX PT, R3, R3, R12, 0x1f ;  /* 0x00001f0c03037589 */ /* 0x0010e400000e0000 */
.L_x_2357:
[----:B---3--:R-:W-:-:S07]  /*2a9c0*/  IMAD.MOV.U32 R7, RZ, RZ, R3 ;  /* 0x000000ffff077224 */ /* 0x008fce00078e0003 */
.L_x_2223:
[----:B01----:R-:W0:Y:S01]  /*2a9d0*/  LDC.64 R2, c[0x0][0xc90] ;  /* 0x00032400ff027b82 */ /* 0x003e220000000a00 */
[----:B------:R-:W-:-:S04]  /*2a9e0*/  IMAD.IADD R19, R6, 0x1, R19 ;  /* 0x0000000106137824 */ /* 0x000fc800078e0213 */
[----:B0-----:R-:W-:-:S05]  /*2a9f0*/  IMAD.WIDE R2, R19, 0x4, R2 ;  /* 0x0000000413027825 */ /* 0x001fca00078e0202 */
[----:B------:R-:W2:Y:S01]  /*2aa00*/  LDG.E R6, desc[UR60][R2.64] ;  /* 0x0000003c02067981 */ /* 0x000ea2000c1e1900 */
[----:B------:R-:W-:-:S04]  /*2aa10*/  IMAD R16, R7, R4, R16 ;  /* 0x0000000407107224 */ /* 0x000fc800078e0210 */
[----:B------:R-:W-:Y:S02]  /*2aa20*/  IMAD.IADD R0, R0, 0x1, -R16 ;  /* 0x0000000100007824 */ /* 0x000fe400078e0a10 */
[----:B--2---:R-:W-:-:S05]  /*2aa30*/  IMAD R5, R17, R6, RZ ;  /* 0x0000000611057224 */ /* 0x004fca00078e02ff */
[----:B-----5:R-:W-:-:S04]  /*2aa40*/  IABS R8, R5 ;  /* 0x0000000500087213 */ /* 0x020fc80000000000 */
        /* <DEDUP_REMOVED lines=59> */
.L_x_2217:
[----:B------:R-:W-:Y:S01]  /*2ae00*/  UMOV UR4, URZ ;  /* 0x0000003f00047c82 */ /* 0x000fe20008000000 */
[----:B------:R-:W-:Y:S01]  /*2ae10*/  UMOV UR5, URZ ;  /* 0x0000003f00057c82 */ /* 0x000fe20008000000 */
[----:B------:R-:W-:Y:S01]  /*2ae20*/  ULDC UR6, c[0x0][0xc3c] ;  /* 0x00030f0000067ab9 */ /* 0x000fe20000000800 */
[----:B------:R-:W-:Y:S02]  /*2ae30*/  IMAD.MOV.U32 R16, RZ, RZ, R0 ;  /* 0x000000ffff107224 */ /* 0x000fe400078e0000 */
[----:B------:R-:W-:Y:S02]  /*2ae40*/  IMAD.U32 R17, RZ, RZ, UR4 ;  /* 0x00000004ff117e24 */ /* 0x000fe4000f8e00ff */
[----:B------:R-:W-:Y:S02]  /*2ae50*/  IMAD.U32 R18, RZ, RZ, UR5 ;  /* 0x00000005ff127e24 */ /* 0x000fe4000f8e00ff */
[----:B------:R-:W-:-:S07]  /*2ae60*/  IMAD.U32 R19, RZ, RZ, UR6 ;  /* 0x00000006ff137e24 */ /* 0x000fce000f8e00ff */
.L_x_2225:
[----:B------:R-:W2:Y:S04]  /*2ae70*/  LDL R0, [R1+0x2c] ;  /* 0x00002c0001007983 */ /* 0x000ea80000100800 */
[----:B0-----:R3:W4:Y:S01]  /*2ae80*/  LDL R3, [R1] ;  /* 0x0000000001037983 */ /* 0x0017220000100800 */
[----:B------:R-:W-:Y:S05]  /*2ae90*/  WARPSYNC.ALL ;  /* 0x0000000000007948 */ /* 0x000fea0003800000 */
[----:B------:R-:W-:Y:S01]  /*2aea0*/  BAR.SYNC.DEFER_BLOCKING 0x4, 0x180 ;  /* 0x0106000000007b1d */ /* 0x000fe20000010000 */
[----:B--2---:R-:W-:-:S13]  /*2aeb0*/  ISETP.NE.AND P0, PT, R0, RZ, PT ;  /* 0x000000ff0000720c */ /* 0x004fda0003f05270 */
[----:B------:R-:W4:Y:S01]  /*2aec0*/  @!P0 S2R R0, SR_CgaCtaId ;  /* 0x0000000000008919 */ /* 0x000f220000008800 */
[----:B------:R-:W-:-:S04]  /*2aed0*/  @!P0 MOV R2, 0x400 ;  /* 0x0000040000028802 */ /* 0x000fc80000000f00 */
[----:B----4-:R-:W-:-:S05]  /*2aee0*/  @!P0 LEA R3, R0, R2, 0x18 ;  /* 0x0000000200038211 */ /* 0x010fca00078ec0ff */
[----:B------:R3:W-:Y:S04]  /*2aef0*/  @!P0 STS.128 [R3+0x308d0], R16 ;  /* 0x0308d01003008388 */ /* 0x0007e80000000c00 */
[----:B------:R3:W-:Y:S01]  /*2af00*/  @!P0 STL [R1], R3 ;  /* 0x0000000301008387 */ /* 0x0007e20000100800 */
[----:B------:R-:W-:Y:S06]  /*2af10*/  BAR.ARV 0x5, 0x180 ;  /* 0x0146000000007b1d */ /* 0x000fec0000002000 */
.L_x_2214:
[----:B------:R-:W-:Y:S02]  /*2af20*/  ULDC UR4, c[0x0][0xc3c] ;  /* 0x00030f0000047ab9 */ /* 0x000fe40000000800 */
[----:B-1----:R-:W-:-:S13]  /*2af30*/  ISETP.GE.AND P0, PT, R19, UR4, PT ;  /* 0x0000000413007c0c */ /* 0x002fda000bf06270 */
[----:B------:R-:W-:Y:S05]  /*2af40*/  @!P0 BRA `(.L_x_2226) ;  /* 0xffffff7c007c8947 */ /* 0x000fea000383ffff */
[----:B------:R-:W-:Y:S05]  /*2af50*/  BSYNC B8 ;  /* 0x0000000000087941 */ /* 0x000fea0003800000 */
.L_x_2049:
[----:B0-----:R-:W2:Y:S01]  /*2af60*/  LDL.LU R0, [R1+0x54] ;  /* 0x0000540001007983 */ /* 0x001ea20000300800 */
[----:B------:R-:W-:Y:S01]  /*2af70*/  BSSY B0, `(.L_x_2227) ;  /* 0x000000b000007945 */ /* 0x000fe20003800000 */
[----:B------:R-:W0:Y:S01]  /*2af80*/  S2R R5, SR_CgaCtaId ;  /* 0x0000000000057919 */ /* 0x000e220000008800 */
[----:B--2---:R-:W-:-:S05]  /*2af90*/  VIADD R0, R0, 0x1 ;  /* 0x0000000100007836 */ /* 0x004fca0000000000 */
[----:B------:R-:W-:-:S04]  /*2afa0*/  LEA.HI R2, R0, R0, RZ, 0x1 ;  /* 0x0000000000027211 */ /* 0x000fc800078f08ff */
[----:B---3--:R-:W-:-:S05]  /*2afb0*/  LOP3.LUT R3, R2, 0xfffffffe, RZ, 0xc0, !PT ;  /* 0xfffffffe02037812 */ /* 0x008fca00078ec0ff */
[----:B------:R-:W-:Y:S01]  /*2afc0*/  IMAD.IADD R3, R0, 0x1, -R3 ;  /* 0x0000000100037824 */ /* 0x000fe200078e0a03 */
[----:B------:R-:W-:-:S04]  /*2afd0*/  MOV R0, 0x400 ;  /* 0x0000040000007802 */ /* 0x000fc80000000f00 */
[----:B0-----:R-:W-:Y:S02]  /*2afe0*/  LEA R0, R5, R0, 0x18 ;  /* 0x0000000005007211 */ /* 0x001fe400078ec0ff */
[----:B------:R-:W-:-:S04]  /*2aff0*/  SHF.L.U32 R3, R3, 0x1f, RZ ;  /* 0x0000001f03037819 */ /* 0x000fc800000006ff */
[----:B------:R-:W0:Y:S02]  /*2b000*/  SYNCS.PHASECHK.TRANS64.TRYWAIT P0, [R0+URZ+0x30820], R3 ;  /* 0x03082003000075a7 */ /* 0x000e24000800017f */
[----:B0-----:R-:W-:Y:S05]  /*2b010*/  @!P0 BRA `(.L_x_2228) ;  /* 0x0000003000b08947 */ /* 0x001fea0003800000 */
.L_x_2358:
[----:B------:R-:W-:Y:S05]  /*2b020*/  BSYNC B0 ;  /* 0x0000000000007941 */ /* 0x000fea0003800000 */
.L_x_2227:
[----:B------:R-:W-:-:S03]  /*2b030*/  UMOV UR4, 0xffffffff ;  /* 0xffffffff00047882 */ /* 0x000fc60000000000 */
[----:B------:R-:W-:Y:S05]  /*2b040*/  BRA.DIV UR4, `(.L_x_2229) ;  /* 0x0000003204b87947 */ /* 0x000fea000b800000 */
[----:B------:R-:W1:Y:S02]  /*2b050*/  S2R R2, SR_TID.X ;  /* 0x0000000000027919 */ /* 0x000e640000002100 */
[----:B-1----:R-:W-:-:S04]  /*2b060*/  SHF.R.U32.HI R2, RZ, 0x5, R2 ;  /* 0x00000005ff027819 */ /* 0x002fc80000011602 */
[----:B------:R-:W-:-:S05]  /*2b070*/  LOP3.LUT R2, R2, 0x3, RZ, 0xc0, !PT ;  /* 0x0000000302027812 */ /* 0x000fca00078ec0ff */
[----:B------:R1:W2:Y:S02]  /*2b080*/  SHFL.IDX PT, R14, R2, RZ, 0x1f ;  /* 0x00001fff020e7589 */ /* 0x0002a400000e0000 */
.L_x_2361:
[----:B--2---:R-:W-:-:S13]  /*2b090*/  ISETP.NE.AND P0, PT, R14, RZ, PT ;  /* 0x000000ff0e00720c */ /* 0x004fda0003f05270 */
[----:B------:R-:W-:Y:S05]  /*2b0a0*/  @P0 BRA `(.L_x_1750) ;  /* 0x0000000000940947 */ /* 0x000fea0003800000 */
[----:B------:R-:W-:-:S03]  /*2b0b0*/  UMOV UR4, 0xffffffff ;  /* 0xffffffff00047882 */ /* 0x000fc60000000000 */
[----:B------:R-:W-:Y:S05]  /*2b0c0*/  BRA.DIV UR4, `(.L_x_2230) ;  /* 0x0000003204cc7947 */ /* 0x000fea000b800000 */
[----:B------:R-:W-:-:S13]  /*2b0d0*/  ELECT P6, URZ, PT ;  /* 0x00000000003f782f */ /* 0x000fda00038c0000 */
.L_x_2364:
[----:B------:R-:W-:Y:S05]  /*2b0e0*/  @!P6 BRA `(.L_x_1750) ;  /* 0x000000000084e947 */ /* 0x000fea0003800000 */
[----:B-1----:R-:W2:Y:S02]  /*2b0f0*/  LDL.LU R2, [R1+0x50] ;  /* 0x0000500001027983 */ /* 0x002ea40000300800 */
[----:B--2---:R-:W-:-:S04]  /*2b100*/  LOP3.LUT R2, R2, 0x2, RZ, 0xfc, !PT ;  /* 0x0000000202027812 */ /* 0x004fc800078efcff */
[----:B------:R-:W-:-:S13]  /*2b110*/  ISETP.NE.AND P2, PT, R2, 0x3, PT ;  /* 0x000000030200780c */ /* 0x000fda0003f45270 */
[----:B------:R-:W-:Y:S05]  /*2b120*/  @!P2 BRA `(.L_x_2231) ;  /* 0x000000000004a947 */ /* 0x000fea0003800000 */
[----:B------:R-:W-:Y:S01]  /*2b130*/  BPT.TRAP 0x1 ;  /* 0x000000040000795c */ /* 0x000fe20000300000 */
.L_x_2231:
        /* <DEDUP_REMOVED lines=14> */
.L_x_2365:
[----:B------:R-:W1:Y:S02]  /*2b220*/  SYNCS.PHASECHK.TRANS64.TRYWAIT P0, [R7+URZ], R2 ;  /* 0x00000002070075a7 */ /* 0x000e64000800017f */
[----:B-1----:R-:W-:Y:S05]  /*2b230*/  @!P0 BRA `(.L_x_2233) ;  /* 0x0000003000a48947 */ /* 0x002fea0003800000 */
.L_x_2366:
[----:B------:R-:W-:Y:S05]  /*2b240*/  @!P2 BRA `(.L_x_2234) ;  /* 0x000000000004a947 */ /* 0x000fea0003800000 */
[----:B------:R-:W-:Y:S01]  /*2b250*/  BPT.TRAP 0x1 ;  /* 0x000000040000795c */ /* 0x000fe20000300000 */
.L_x_2234:
[----:B------:R-:W2:Y:S01]  /*2b260*/  LDL.LU R4, [R1+0x8] ;  /* 0x0000080001047983 */ /* 0x000ea20000300800 */
[----:B------:R-:W-:-:S04]  /*2b270*/  VIADD R0, R0, 0x30860 ;  /* 0x0003086000007836 */ /* 0x000fc80000000000 */
[----:B--2---:R-:W-:-:S04]  /*2b280*/  IMAD R4, R4, 0x8, R0 ;  /* 0x0000000804047824 */ /* 0x004fc800078e0200 */
[----:B------:R-:W2:Y:S02]  /*2b290*/  SYNCS.PHASECHK.TRANS64.TRYWAIT P0, [R4+URZ], R5 ;  /* 0x00000005040075a7 */ /* 0x000ea4000800017f */
[----:B--2---:R-:W-:Y:S05]  /*2b2a0*/  @!P0 BRA `(.L_x_2235) ;  /* 0x00000030009c8947 */ /* 0x004fea0003800000 */
.L_x_2367:
[----:B------:R-:W-:-:S07]  /*2b2b0*/  IMAD R3, R3, 0x8, R0 ;  /* 0x0000000803037824 */ /* 0x000fce00078e0200 */
.L_x_2236:
[----:B---3--:R3:W4:Y:S02]  /*2b2c0*/  SYNCS.PHASECHK.TRANS64.TRYWAIT P0, [R3+URZ], R2 ;  /* 0x00000002030075a7 */ /* 0x008724000800017f */
[----:B----4-:R-:W-:Y:S05]  /*2b2d0*/  @!P0 NANOSLEEP.SYNCS 0x989680 ;  /* 0x009896800000895d */ /* 0x010fea0003900000 */
[----:B------:R-:W4:Y:S02]  /*2b2e0*/  @!P0 SYNCS.PHASECHK.TRANS64 P0, [R3+URZ], R2 ;  /* 0x00000002030085a7 */ /* 0x000f24000800007f */
[----:B----4-:R-:W-:Y:S05]  /*2b2f0*/  @!P0 BRA `(.L_x_2236) ;  /* 0xfffffffc00f08947 */ /* 0x010fea000383ffff */
.L_x_1750:
[----:B------:R-:W-:Y:S05]  /*2b300*/  BSYNC B9 ;  /* 0x0000000000097941 */ /* 0x000fea0003800000 */
.L_x_1747:
[----:B------:R-:W-:Y:S05]  /*2b310*/  EXIT ;  /* 0x000000000000794d */ /* 0x000fea0003800000 */
.L_x_1776:
[----:B0-----:R0:W1:Y:S02]  /*2b320*/  SYNCS.PHASECHK.TRANS64.TRYWAIT P5, [R99+URZ+0x30890], R107 ;  /* 0x0308906b630075a7 */ /* 0x00106400080a017f */
[----:B-1----:R-:W-:Y:S05]  /*2b330*/  @!P5 NANOSLEEP.SYNCS 0x989680 ;  /* 0x009896800000d95d */ /* 0x002fea0003900000 */
[----:B------:R-:W1:Y:S02]  /*2b340*/  @!P5 SYNCS.PHASECHK.TRANS64 P5, [R99+URZ+0x30890], R107 ;  /* 0x0308906b6300d5a7 */ /* 0x000e6400080a007f */
[----:B-1----:R-:W-:Y:S05]  /*2b350*/  @!P5 BRA `(.L_x_1776) ;  /* 0xfffffffc00f0d947 */ /* 0x002fea000383ffff */
[----:B------:R-:W-:Y:S05]  /*2b360*/  BRA `(.L_x_2237) ;  /* 0xfffffd8400247947 */ /* 0x000fea000383ffff */
.L_x_1814:
[----:B0-----:R0:W1:Y:S02]  /*2b370*/  SYNCS.PHASECHK.TRANS64.TRYWAIT P5, [R99+URZ+0x30890], R107 ;  /* 0x0308906b630075a7 */ /* 0x00106400080a017f */
[----:B-1----:R-:W-:Y:S05]  /*2b380*/  @!P5 NANOSLEEP.SYNCS 0x989680 ;  /* 0x009896800000d95d */ /* 0x002fea0003900000 */
[----:B------:R-:W1:Y:S02]  /*2b390*/  @!P5 SYNCS.PHASECHK.TRANS64 P5, [R99+URZ+0x30890], R107 ;  /* 0x0308906b6300d5a7 */ /* 0x000e6400080a007f */
[----:B-1----:R-:W-:Y:S05]  /*2b3a0*/  @!P5 BRA `(.L_x_1814) ;  /* 0xfffffffc00f0d947 */ /* 0x002fea000383ffff */
[----:B------:R-:W-:Y:S05]  /*2b3b0*/  BRA `(.L_x_2238) ;  /* 0xfffffda800687947 */ /* 0x000fea000383ffff */
.L_x_1831:
[----:B0-----:R0:W1:Y:S02]  /*2b3c0*/  SYNCS.PHASECHK.TRANS64.TRYWAIT P0, [R99+URZ+0x30890], R107 ;  /* 0x0308906b630075a7 */ /* 0x001064000800017f */
[----:B-1----:R-:W-:Y:S05]  /*2b3d0*/  @!P0 NANOSLEEP.SYNCS 0x989680 ;  /* 0x009896800000895d */ /* 0x002fea0003900000 */
[----:B------:R-:W1:Y:S02]  /*2b3e0*/  @!P0 SYNCS.PHASECHK.TRANS64 P0, [R99+URZ+0x30890], R107 ;  /* 0x0308906b630085a7 */ /* 0x000e64000800007f */
[----:B-1----:R-:W-:Y:S05]  /*2b3f0*/  @!P0 BRA `(.L_x_1831) ;  /* 0xfffffffc00f08947 */ /* 0x002fea000383ffff */
[----:B------:R-:W-:Y:S05]  /*2b400*/  BRA `(.L_x_2239) ;  /* 0xfffffdcc004c7947 */ /* 0x000fea000383ffff */
.L_x_1837:
[----:B--2---:R2:W3:Y:S02]  /*2b410*/  SYNCS.PHASECHK.TRANS64.TRYWAIT P1, [R99+URZ+0x308b0], R107 ;  /* 0x0308b06b630075a7 */ /* 0x0044e4000802017f */
[----:B---3--:R-:W-:Y:S05]  /*2b420*/  @!P1 NANOSLEEP.SYNCS 0x989680 ;  /* 0x009896800000995d */ /* 0x008fea0003900000 */
[----:B------:R-:W3:Y:S02]  /*2b430*/  @!P1 SYNCS.PHASECHK.TRANS64 P1, [R99+URZ+0x308b0], R107 ;  /* 0x0308b06b630095a7 */ /* 0x000ee4000802007f */
[----:B---3--:R-:W-:Y:S05]  /*2b440*/  @!P1 BRA `(.L_x_1837) ;  /* 0xfffffffc00f09947 */ /* 0x008fea000383ffff */
[----:B------:R-:W-:Y:S05]  /*2b450*/  BRA `(.L_x_2240) ;  /* 0xfffffdd0001c7947 */ /* 0x000fea000383ffff */
.L_x_1865:
        /* <DEDUP_REMOVED lines=8> */
.L_x_2242:
[----:B------:R-:W-:Y:S05]  /*2b4e0*/  BSYNC B1 ;  /* 0x0000000000017941 */ /* 0x000fea0003800000 */
.L_x_2241:
        /* <DEDUP_REMOVED lines=8> */
.L_x_2243:
[----:B------:R-:W-:Y:S02]  /*2b570*/  IMAD.MOV.U32 R13, RZ, RZ, R7 ;  /* 0x000000ffff0d7224 */ /* 0x000fe400078e0007 */
[----:B------:R-:W-:-:S07]  /*2b580*/  IMAD.MOV.U32 R4, RZ, RZ, R14 ;  /* 0x000000ffff047224 */ /* 0x000fce00078e000e */
[----:B------:R-:W-:Y:S05]  /*2b590*/  WARPSYNC.COLLECTIVE R15, `(.L_x_2244) ;  /* 0x000000000f087348 */ /* 0x000fea0003c00000 */
[----:B------:R0:W1:Y:S02]  /*2b5a0*/  SHFL.IDX P6, R14, R13, R12, R11 ;  /* 0x0000000c0d0e7389 */ /* 0x00006400000c000b */
[----:B01----:R-:W-:Y:S01]  /*2b5b0*/  ENDCOLLECTIVE ;  /* 0x000000000000791b */ /* 0x003fe20003800000 */
.L_x_2244:
[----:B------:R-:W-:Y:S02]  /*2b5c0*/  IMAD.MOV.U32 R13, RZ, RZ, R0 ;  /* 0x000000ffff0d7224 */ /* 0x000fe400078e0000 */
[----:B------:R-:W-:-:S07]  /*2b5d0*/  IMAD.MOV.U32 R9, RZ, RZ, R14 ;  /* 0x000000ffff097224 */ /* 0x000fce00078e000e */
[----:B------:R-:W-:Y:S05]  /*2b5e0*/  WARPSYNC.COLLECTIVE R15, `(.L_x_2245) ;  /* 0x000000000f087348 */ /* 0x000fea0003c00000 */
[----:B------:R0:W1:Y:S02]  /*2b5f0*/  SHFL.IDX P6, R14, R13, R12, R11 ;  /* 0x0000000c0d0e7389 */ /* 0x00006400000c000b */
[----:B01----:R-:W-:Y:S01]  /*2b600*/  ENDCOLLECTIVE ;  /* 0x000000000000791b */ /* 0x003fe20003800000 */
.L_x_2245:
[----:B------:R-:W-:Y:S05]  /*2b610*/  BRA `(.L_x_2246) ;  /* 0xfffffde400047947 */ /* 0x000fea000383ffff */
.L_x_1868:
[----:B------:R-:W-:Y:S01]  /*2b620*/  BSSY B1, `(.L_x_2247) ;  /* 0x0000008000017945 */ /* 0x000fe20003800000 */
[----:B------:R-:W-:Y:S02]  /*2b630*/  IMAD.MOV.U32 R13, RZ, RZ, R6 ;  /* 0x000000ffff0d7224 */ /* 0x000fe400078e0006 */
[----:B------:R-:W-:Y:S02]  /*2b640*/  IMAD.MOV.U32 R12, RZ, RZ, 0x1 ;  /* 0x00000001ff0c7424 */ /* 0x000fe400078e00ff */
[----:B------:R-:W-:Y:S02]  /*2b650*/  IMAD.MOV.U32 R11, RZ, RZ, 0x181f ;  /* 0x0000181fff0b7424 */ /* 0x000fe400078e00ff */
[----:B------:R-:W-:-:S07]  /*2b660*/  IMAD.MOV.U32 R15, RZ, RZ, -0x1 ;  /* 0xffffffffff0f7424 */ /* 0x000fce00078e00ff */
[----:B0---4-:R-:W-:Y:S05]  /*2b670*/  WARPSYNC.COLLECTIVE R15, `(.L_x_2248) ;  /* 0x000000000f087348 */ /* 0x011fea0003c00000 */
[----:B----4-:R1:W2:Y:S02]  /*2b680*/  SHFL.IDX P6, R14, R13, R12, R11 ;  /* 0x0000000c0d0e7389 */ /* 0x0102a400000c000b */
[----:B012---:R-:W-:Y:S01]  /*2b690*/  ENDCOLLECTIVE ;  /* 0x000000000000791b */ /* 0x007fe20003800000 */
.L_x_2248:
[----:B------:R-:W-:Y:S05]  /*2b6a0*/  BSYNC B1 ;  /* 0x0000000000017941 */ /* 0x000fea0003800000 */
.L_x_2247:
[----:B------:R-:W-:Y:S02]  /*2b6b0*/  IMAD.MOV.U32 R13, RZ, RZ, R3 ;  /* 0x000000ffff0d7224 */ /* 0x000fe400078e0003 */
[----:B------:R-:W-:Y:S02]  /*2b6c0*/  IMAD.MOV.U32 R12, RZ, RZ, 0x1 ;  /* 0x00000001ff0c7424 */ /* 0x000fe400078e00ff */
[----:B------:R-:W-:Y:S02]  /*2b6d0*/  IMAD.MOV.U32 R11, RZ, RZ, 0x181f ;  /* 0x0000181fff0b7424 */ /* 0x000fe400078e00ff */
[----:B------:R-:W-:Y:S02]  /*2b6e0*/  IMAD.MOV.U32 R15, RZ, RZ, -0x1 ;  /* 0xffffffffff0f7424 */ /* 0x000fe400078e00ff */
[----:B------:R-:W-:-:S07]  /*2b6f0*/  IMAD.MOV.U32 R5, RZ, RZ, R14 ;  /* 0x000000ffff057224 */ /* 0x000fce00078e000e */
[----:B------:R-:W-:Y:S05]  /*2b700*/  WARPSYNC.COLLECTIVE R15, `(.L_x_2249) ;  /* 0x000000000f087348 */ /* 0x000fea0003c00000 */
[----:B------:R0:W1:Y:S02]  /*2b710*/  SHFL.IDX P6, R14, R13, R12, R11 ;  /* 0x0000000c0d0e7389 */ /* 0x00006400000c000b */
[----:B01----:R-:W-:Y:S01]  /*2b720*/  ENDCOLLECTIVE ;  /* 0x000000000000791b */ /* 0x003fe20003800000 */
.L_x_2249:
[----:B------:R-:W-:Y:S02]  /*2b730*/  IMAD.MOV.U32 R13, RZ, RZ, R7 ;  /* 0x000000ffff0d7224 */ /* 0x000fe400078e0007 */
[----:B------:R-:W-:-:S07]  /*2b740*/  IMAD.MOV.U32 R4, RZ, RZ, R14 ;  /* 0x000000ffff047224 */ /* 0x000fce00078e000e */
[----:B------:R-:W-:Y:S05]  /*2b750*/  WARPSYNC.COLLECTIVE R15, `(.L_x_2250) ;  /* 0x000000000f087348 */ /* 0x000fea0003c00000 */
[----:B------:R0:W1:Y:S02]  /*2b760*/  SHFL.IDX P6, R14, R13, R12, R11 ;  /* 0x0000000c0d0e7389 */ /* 0x00006400000c000b */
[----:B01----:R-:W-:Y:S01]  /*2b770*/  ENDCOLLECTIVE ;  /* 0x000000000000791b */ /* 0x003fe20003800000 */
.L_x_2250:
[----:B------:R-:W-:Y:S02]  /*2b780*/  IMAD.MOV.U32 R13, RZ, RZ, R0 ;  /* 0x000000ffff0d7224 */ /* 0x000fe400078e0000 */
[----:B------:R-:W-:-:S07]  /*2b790*/  IMAD.MOV.U32 R9, RZ, RZ, R14 ;  /* 0x000000ffff097224 */ /* 0x000fce00078e000e */
[----:B------:R-:W-:Y:S05]  /*2b7a0*/  WARPSYNC.COLLECTIVE R15, `(.L_x_2251) ;  /* 0x000000000f087348 */ /* 0x000fea0003c00000 */
[----:B------:R0:W1:Y:S02]  /*2b7b0*/  SHFL.IDX P6, R14, R13, R12, R11 ;  /* 0x0000000c0d0e7389 */ /* 0x00006400000c000b */
[----:B01----:R-:W-:Y:S01]  /*2b7c0*/  ENDCOLLECTIVE ;  /* 0x000000000000791b */ /* 0x003fe20003800000 */
.L_x_2251:
[----:B------:R-:W-:Y:S05]  /*2b7d0*/  BRA `(.L_x_2252) ;  /* 0xfffffde800147947 */ /* 0x000fea000383ffff */
.L_x_1871:
[----:B------:R-:W-:Y:S01]  /*2b7e0*/  BSSY B1, `(.L_x_2253) ;  /* 0x0000008000017945 */ /* 0x000fe20003800000 */
[----:B------:R-:W-:Y:S02]  /*2b7f0*/  IMAD.MOV.U32 R13, RZ, RZ, R6 ;  /* 0x000000ffff0d7224 */ /* 0x000fe400078e0006 */
[----:B------:R-:W-:Y:S02]  /*2b800*/  IMAD.MOV.U32 R12, RZ, RZ, 0x2 ;  /* 0x00000002ff0c7424 */ /* 0x000fe400078e00ff */
[----:B------:R-:W-:Y:S02]  /*2b810*/  IMAD.MOV.U32 R11, RZ, RZ, 0x181f ;  /* 0x0000181fff0b7424 */ /* 0x000fe400078e00ff */
[----:B------:R-:W-:-:S07]  /*2b820*/  IMAD.MOV.U32 R15, RZ, RZ, -0x1 ;  /* 0xffffffffff0f7424 */ /* 0x000fce00078e00ff */
[----:B-1--4-:R-:W-:Y:S05]  /*2b830*/  WARPSYNC.COLLECTIVE R15, `(.L_x_2254) ;  /* 0x000000000f087348 */ /* 0x012fea0003c00000 */
[----:B----4-:R0:W2:Y:S02]  /*2b840*/  SHFL.IDX P6, R14, R13, R12, R11 ;  /* 0x0000000c0d0e7389 */ /* 0x0100a400000c000b */
[----:B012---:R-:W-:Y:S01]  /*2b850*/  ENDCOLLECTIVE ;  /* 0x000000000000791b */ /* 0x007fe20003800000 */
.L_x_2254:
[----:B------:R-:W-:Y:S05]  /*2b860*/  BSYNC B1 ;  /* 0x0000000000017941 */ /* 0x000fea0003800000 */
.L_x_2253:
        /* <DEDUP_REMOVED lines=8> */
.L_x_2255:
[----:B------:R-:W-:Y:S02]  /*2b8f0*/  IMAD.MOV.U32 R13, RZ, RZ, R7 ;  /* 0x000000ffff0d7224 */ /* 0x000fe400078e0007 */
[----:B------:R-:W-:-:S07]  /*2b900*/  IMAD.MOV.U32 R4, RZ, RZ, R14 ;  /* 0x000000ffff047224 */ /* 0x000fce00078e000e */
[----:B------:R-:W-:Y:S05]  /*2b910*/  WARPSYNC.COLLECTIVE R15, `(.L_x_2256) ;  /* 0x000000000f087348 */ /* 0x000fea0003c00000 */
[----:B------:R0:W1:Y:S02]  /*2b920*/  SHFL.IDX P6, R14, R13, R12, R11 ;  /* 0x0000000c0d0e7389 */ /* 0x00006400000c000b */
[----:B01----:R-:W-:Y:S01]  /*2b930*/  ENDCOLLECTIVE ;  /* 0x000000000000791b */ /* 0x003fe20003800000 */
.L_x_2256:
[----:B------:R-:W-:Y:S02]  /*2b940*/  IMAD.MOV.U32 R13, RZ, RZ, R0 ;  /* 0x000000ffff0d7224 */ /* 0x000fe400078e0000 */
[----:B------:R-:W-:-:S07]  /*2b950*/  IMAD.MOV.U32 R9, RZ, RZ, R14 ;  /* 0x000000ffff097224 */ /* 0x000fce00078e000e */
[----:B------:R-:W-:Y:S05]  /*2b960*/  WARPSYNC.COLLECTIVE R15, `(.L_x_2257) ;  /* 0x000000000f087348 */ /* 0x000fea0003c00000 */
[----:B------:R0:W1:Y:S02]  /*2b970*/  SHFL.IDX P6, R14, R13, R12, R11 ;  /* 0x0000000c0d0e7389 */ /* 0x00006400000c000b */
[----:B01----:R-:W-:Y:S01]  /*2b980*/  ENDCOLLECTIVE ;  /* 0x000000000000791b */ /* 0x003fe20003800000 */
.L_x_2257:
[----:B------:R-:W-:Y:S05]  /*2b990*/  BRA `(.L_x_2258) ;  /* 0xfffffdec001c7947 */ /* 0x000fea000383ffff */
.L_x_1874:
[----:B------:R-:W-:Y:S01]  /*2b9a0*/  BSSY B1, `(.L_x_2259) ;  /* 0x0000008000017945 */ /* 0x000fe20003800000 */
[----:B------:R-:W-:Y:S02]  /*2b9b0*/  IMAD.MOV.U32 R13, RZ, RZ, R6 ;  /* 0x000000ffff0d7224 */ /* 0x000fe400078e0006 */
[----:B------:R-:W-:Y:S02]  /*2b9c0*/  IMAD.MOV.U32 R12, RZ, RZ, 0x3 ;  /* 0x00000003ff0c7424 */ /* 0x000fe400078e00ff */
[----:B------:R-:W-:Y:S02]  /*2b9d0*/  IMAD.MOV.U32 R11, RZ, RZ, 0x181f ;  /* 0x0000181fff0b7424 */ /* 0x000fe400078e00ff */
[----:B------:R-:W-:-:S07]  /*2b9e0*/  IMAD.MOV.U32 R15, RZ, RZ, -0x1 ;  /* 0xffffffffff0f7424 */ /* 0x000fce00078e00ff */
[----:B-1--4-:R-:W-:Y:S05]  /*2b9f0*/  WARPSYNC.COLLECTIVE R15, `(.L_x_2260) ;  /* 0x000000000f087348 */ /* 0x012fea0003c00000 */
[----:B------:R0:W2:Y:S02]  /*2ba00*/  SHFL.IDX P6, R14, R13, R12, R11 ;  /* 0x0000000c0d0e7389 */ /* 0x0000a400000c000b */
[----:B012-4-:R-:W-:Y:S01]  /*2ba10*/  ENDCOLLECTIVE ;  /* 0x000000000000791b */ /* 0x017fe20003800000 */
.L_x_2260:
[----:B------:R-:W-:Y:S05]  /*2ba20*/  BSYNC B1 ;  /* 0x0000000000017941 */ /* 0x000fea0003800000 */
.L_x_2259:
        /* <DEDUP_REMOVED lines=8> */
.L_x_2261:
[----:B------:R-:W-:Y:S02]  /*2bab0*/  IMAD.MOV.U32 R13, RZ, RZ, R7 ;  /* 0x000000ffff0d7224 */ /* 0x000fe400078e0007 */
[----:B------:R-:W-:-:S07]  /*2bac0*/  IMAD.MOV.U32 R8, RZ, RZ, R14 ;  /* 0x000000ffff087224 */ /* 0x000fce00078e000e */
[----:B------:R-:W-:Y:S05]  /*2bad0*/  WARPSYNC.COLLECTIVE R15, `(.L_x_2262) ;  /* 0x000000000f087348 */ /* 0x000fea0003c00000 */
[----:B------:R0:W1:Y:S02]  /*2bae0*/  SHFL.IDX P6, R14, R13, R12, R11 ;  /* 0x0000000c0d0e7389 */ /* 0x00006400000c000b */
[----:B01----:R-:W-:Y:S01]  /*2baf0*/  ENDCOLLECTIVE ;  /* 0x000000000000791b */ /* 0x003fe20003800000 */
.L_x_2262:
[----:B------:R-:W-:Y:S02]  /*2bb00*/  IMAD.MOV.U32 R13, RZ, RZ, R0 ;  /* 0x000000ffff0d7224 */ /* 0x000fe400078e0000 */
[----:B------:R-:W-:-:S07]  /*2bb10*/  IMAD.MOV.U32 R23, RZ, RZ, R14 ;  /* 0x000000ffff177224 */ /* 0x000fce00078e000e */
[----:B------:R-:W-:Y:S05]  /*2bb20*/  WARPSYNC.COLLECTIVE R15, `(.L_x_2263) ;  /* 0x000000000f087348 */ /* 0x000fea0003c00000 */
[----:B------:R0:W1:Y:S02]  /*2bb30*/  SHFL.IDX P6, R14, R13, R12, R11 ;  /* 0x0000000c0d0e7389 */ /* 0x00006400000c000b */
[----:B01----:R-:W-:Y:S01]  /*2bb40*/  ENDCOLLECTIVE ;  /* 0x000000000000791b */ /* 0x003fe20003800000 */
.L_x_2263:
[----:B------:R-:W-:Y:S01]  /*2bb50*/  IMAD.MOV.U32 R0, RZ, RZ, R14 ;  /* 0x000000ffff007224 */ /* 0x000fe200078e000e */
[----:B------:R-:W-:Y:S06]  /*2bb60*/  BRA `(.L_x_2264) ;  /* 0xfffffdf000287947 */ /* 0x000fec000383ffff */
.L_x_1878:
[----:B0-----:R0:W1:Y:S02]  /*2bb70*/  SYNCS.PHASECHK.TRANS64.TRYWAIT P0, [R16+URZ+0x30800], R121 ;  /* 0x03080079100075a7 */ /* 0x001064000800017f */
[----:B-1----:R-:W-:Y:S05]  /*2bb80*/  @!P0 NANOSLEEP.SYNCS 0x989680 ;  /* 0x009896800000895d */ /* 0x002fea0003900000 */
[----:B------:R-:W1:Y:S02]  /*2bb90*/  @!P0 SYNCS.PHASECHK.TRANS64 P0, [R16+URZ+0x30800], R121 ;  /* 0x03080079100085a7 */ /* 0x000e64000800007f */
[----:B-1----:R-:W-:Y:S05]  /*2bba0*/  @!P0 BRA `(.L_x_1878) ;  /* 0xfffffffc00f08947 */ /* 0x002fea000383ffff */
[----:B------:R-:W-:Y:S05]  /*2bbb0*/  BRA `(.L_x_2265) ;  /* 0xfffffdf400947947 */ /* 0x000fea000383ffff */
.L_x_1910:
        /* <DEDUP_REMOVED lines=8> */
.L_x_2267:
[----:B------:R-:W-:Y:S05]  /*2bc40*/  BSYNC B1 ;  /* 0x0000000000017941 */ /* 0x000fea0003800000 */
.L_x_2266:
        /* <DEDUP_REMOVED lines=8> */
.L_x_2268:
[----:B------:R-:W-:Y:S02]  /*2bcd0*/  IMAD.MOV.U32 R13, RZ, RZ, R7 ;  /* 0x000000ffff0d7224 */ /* 0x000fe400078e0007 */
[----:B------:R-:W-:-:S07]  /*2bce0*/  IMAD.MOV.U32 R4, RZ, RZ, R14 ;  /* 0x000000ffff047224 */ /* 0x000fce00078e000e */
[----:B------:R-:W-:Y:S05]  /*2bcf0*/  WARPSYNC.COLLECTIVE R15, `(.L_x_2269) ;  /* 0x000000000f087348 */ /* 0x000fea0003c00000 */
[----:B------:R0:W1:Y:S02]  /*2bd00*/  SHFL.IDX P6, R14, R13, R12, R11 ;  /* 0x0000000c0d0e7389 */ /* 0x00006400000c000b */
[----:B01----:R-:W-:Y:S01]  /*2bd10*/  ENDCOLLECTIVE ;  /* 0x000000000000791b */ /* 0x003fe20003800000 */
.L_x_2269:
[----:B------:R-:W-:Y:S02]  /*2bd20*/  IMAD.MOV.U32 R13, RZ, RZ, R0 ;  /* 0x000000ffff0d7224 */ /* 0x000fe400078e0000 */
[----:B------:R-:W-:-:S07]  /*2bd30*/  IMAD.MOV.U32 R9, RZ, RZ, R14 ;  /* 0x000000ffff097224 */ /* 0x000fce00078e000e */
[----:B------:R-:W-:Y:S05]  /*2bd40*/  WARPSYNC.COLLECTIVE R15, `(.L_x_2270) ;  /* 0x000000000f087348 */ /* 0x000fea0003c00000 */
[----:B------:R0:W1:Y:S02]  /*2bd50*/  SHFL.IDX P6, R14, R13, R12, R11 ;  /* 0x0000000c0d0e7389 */ /* 0x00006400000c000b */
[----:B01----:R-:W-:Y:S01]  /*2bd60*/  ENDCOLLECTIVE ;  /* 0x000000000000791b */ /* 0x003fe20003800000 */
.L_x_2270:
[----:B------:R-:W-:Y:S05]  /*2bd70*/  BRA `(.L_x_2271) ;  /* 0xfffffe2800707947 */ /* 0x000fea000383ffff */
.L_x_1913:
        /* <DEDUP_REMOVED lines=8> */
.L_x_2273:
[----:B------:R-:W-:Y:S05]  /*2be00*/  BSYNC B1 ;  /* 0x0000000000017941 */ /* 0x000fea0003800000 */
.L_x_2272:
        /* <DEDUP_REMOVED lines=8> */
.L_x_2274:
[----:B------:R-:W-:Y:S02]  /*2be90*/  IMAD.MOV.U32 R13, RZ, RZ, R7 ;  /* 0x000000ffff0d7224 */ /* 0x000fe400078e0007 */
[----:B------:R-:W-:-:S07]  /*2bea0*/  IMAD.MOV.U32 R4, RZ, RZ, R14 ;  /* 0x000000ffff047224 */ /* 0x000fce00078e000e */
[----:B------:R-:W-:Y:S05]  /*2beb0*/  WARPSYNC.COLLECTIVE R15, `(.L_x_2275) ;  /* 0x000000000f087348 */ /* 0x000fea0003c00000 */
[----:B------:R0:W1:Y:S02]  /*2bec0*/  SHFL.IDX P6, R14, R13, R12, R11 ;  /* 0x0000000c0d0e7389 */ /* 0x00006400000c000b */
[----:B01----:R-:W-:Y:S01]  /*2bed0*/  ENDCOLLECTIVE ;  /* 0x000000000000791b */ /* 0x003fe20003800000 */
.L_x_2275:
[----:B------:R-:W-:Y:S02]  /*2bee0*/  IMAD.MOV.U32 R13, RZ, RZ, R0 ;  /* 0x000000ffff0d7224 */ /* 0x000fe400078e0000 */
[----:B------:R-:W-:-:S07]  /*2bef0*/  IMAD.MOV.U32 R9, RZ, RZ, R14 ;  /* 0x000000ffff097224 */ /* 0x000fce00078e000e */
[----:B------:R-:W-:Y:S05]  /*2bf00*/  WARPSYNC.COLLECTIVE R15, `(.L_x_2276) ;  /* 0x000000000f087348 */ /* 0x000fea0003c00000 */
[----:B------:R0:W1:Y:S02]  /*2bf10*/  SHFL.IDX P6, R14, R13, R12, R11 ;  /* 0x0000000c0d0e7389 */ /* 0x00006400000c000b */
[----:B01----:R-:W-:Y:S01]  /*2bf20*/  ENDCOLLECTIVE ;  /* 0x000000000000791b */ /* 0x003fe20003800000 */
.L_x_2276:
[----:B------:R-:W-:Y:S05]  /*2bf30*/  BRA `(.L_x_2277) ;  /* 0xfffffe2c00407947 */ /* 0x000fea000383ffff */
.L_x_1916:
        /* <DEDUP_REMOVED lines=8> */
.L_x_2279:
[----:B------:R-:W-:Y:S05]  /*2bfc0*/  BSYNC B1 ;  /* 0x0000000000017941 */ /* 0x000fea0003800000 */
.L_x_2278:
        /* <DEDUP_REMOVED lines=8> */
.L_x_2280:
[----:B------:R-:W-:Y:S02]  /*2c050*/  IMAD.MOV.U32 R13, RZ, RZ, R7 ;  /* 0x000000ffff0d7224 */ /* 0x000fe400078e0007 */
[----:B------:R-:W-:-:S07]  /*2c060*/  IMAD.MOV.U32 R4, RZ, RZ, R14 ;  /* 0x000000ffff047224 */ /* 0x000fce00078e000e */
[----:B------:R-:W-:Y:S05]  /*2c070*/  WARPSYNC.COLLECTIVE R15, `(.L_x_2281) ;  /* 0x000000000f087348 */ /* 0x000fea0003c00000 */
[----:B------:R0:W1:Y:S02]  /*2c080*/  SHFL.IDX P6, R14, R13, R12, R11 ;  /* 0x0000000c0d0e7389 */ /* 0x00006400000c000b */
[----:B01----:R-:W-:Y:S01]  /*2c090*/  ENDCOLLECTIVE ;  /* 0x000000000000791b */ /* 0x003fe20003800000 */
.L_x_2281:
[----:B------:R-:W-:Y:S02]  /*2c0a0*/  IMAD.MOV.U32 R13, RZ, RZ, R0 ;  /* 0x000000ffff0d7224 */ /* 0x000fe400078e0000 */
[----:B------:R-:W-:-:S07]  /*2c0b0*/  IMAD.MOV.U32 R9, RZ, RZ, R14 ;  /* 0x000000ffff097224 */ /* 0x000fce00078e000e */
[----:B------:R-:W-:Y:S05]  /*2c0c0*/  WARPSYNC.COLLECTIVE R15, `(.L_x_2282) ;  /* 0x000000000f087348 */ /* 0x000fea0003c00000 */
[----:B------:R0:W1:Y:S02]  /*2c0d0*/  SHFL.IDX P6, R14, R13, R12, R11 ;  /* 0x0000000c0d0e7389 */ /* 0x00006400000c000b */
[----:B01----:R-:W-:Y:S01]  /*2c0e0*/  ENDCOLLECTIVE ;  /* 0x000000000000791b */ /* 0x003fe20003800000 */
.L_x_2282:
[----:B------:R-:W-:Y:S05]  /*2c0f0*/  BRA `(.L_x_2283) ;  /* 0xfffffe3000087947 */ /* 0x000fea000383ffff */
.L_x_1919:
        /* <DEDUP_REMOVED lines=8> */
.L_x_2285:
[----:B------:R-:W-:Y:S05]  /*2c180*/  BSYNC B1 ;  /* 0x0000000000017941 */ /* 0x000fea0003800000 */
.L_x_2284:
        /* <DEDUP_REMOVED lines=8> */
.L_x_2286:
[----:B------:R-:W-:Y:S02]  /*2c210*/  IMAD.MOV.U32 R13, RZ, RZ, R7 ;  /* 0x000000ffff0d7224 */ /* 0x000fe400078e0007 */
[----:B------:R-:W-:-:S07]  /*2c220*/  IMAD.MOV.U32 R20, RZ, RZ, R14 ;  /* 0x000000ffff147224 */ /* 0x000fce00078e000e */
[----:B------:R-:W-:Y:S05]  /*2c230*/  WARPSYNC.COLLECTIVE R15, `(.L_x_2287) ;  /* 0x000000000f087348 */ /* 0x000fea0003c00000 */
[----:B------:R0:W1:Y:S02]  /*2c240*/  SHFL.IDX P6, R14, R13, R12, R11 ;  /* 0x0000000c0d0e7389 */ /* 0x00006400000c000b */
[----:B01----:R-:W-:Y:S01]  /*2c250*/  ENDCOLLECTIVE ;  /* 0x000000000000791b */ /* 0x003fe20003800000 */
.L_x_2287:
[----:B------:R-:W-:Y:S02]  /*2c260*/  IMAD.MOV.U32 R13, RZ, RZ, R0 ;  /* 0x000000ffff0d7224 */ /* 0x000fe400078e0000 */
[----:B------:R-:W-:-:S07]  /*2c270*/  IMAD.MOV.U32 R23, RZ, RZ, R14 ;  /* 0x000000ffff177224 */ /* 0x000fce00078e000e */
[----:B------:R-:W-:Y:S05]  /*2c280*/  WARPSYNC.COLLECTIVE R15, `(.L_x_2288) ;  /* 0x000000000f087348 */ /* 0x000fea0003c00000 */
[----:B------:R0:W1:Y:S02]  /*2c290*/  SHFL.IDX P6, R14, R13, R12, R11 ;  /* 0x0000000c0d0e7389 */ /* 0x00006400000c000b */
[----:B01----:R-:W-:Y:S01]  /*2c2a0*/  ENDCOLLECTIVE ;  /* 0x000000000000791b */ /* 0x003fe20003800000 */
.L_x_2288:
[----:B------:R-:W-:Y:S01]  /*2c2b0*/  IMAD.MOV.U32 R0, RZ, RZ, R14 ;  /* 0x000000ffff007224 */ /* 0x000fe200078e000e */
[----:B------:R-:W-:Y:S06]  /*2c2c0*/  BRA `(.L_x_2289) ;  /* 0xfffffe3000d47947 */ /* 0x000fec000383ffff */
.L_x_1923:
[----:B0-----:R0:W1:Y:S02]  /*2c2d0*/  SYNCS.PHASECHK.TRANS64.TRYWAIT P0, [R16+URZ+0x30800], R139 ;  /* 0x0308008b100075a7 */ /* 0x001064000800017f */
[----:B-1----:R-:W-:Y:S05]  /*2c2e0*/  @!P0 NANOSLEEP.SYNCS 0x989680 ;  /* 0x009896800000895d */ /* 0x002fea0003900000 */
[----:B------:R-:W1:Y:S02]  /*2c2f0*/  @!P0 SYNCS.PHASECHK.TRANS64 P0, [R16+URZ+0x30800], R139 ;  /* 0x0308008b100085a7 */ /* 0x000e64000800007f */
[----:B-1----:R-:W-:Y:S05]  /*2c300*/  @!P0 BRA `(.L_x_1923) ;  /* 0xfffffffc00f08947 */ /* 0x002fea000383ffff */
[----:B------:R-:W-:Y:S05]  /*2c310*/  BRA `(.L_x_2290) ;  /* 0xfffffe3400fc7947 */ /* 0x000fea000383ffff */
.L_x_1941:
[----:B0-----:R0:W2:Y:S02]  /*2c320*/  SYNCS.PHASECHK.TRANS64.TRYWAIT P2, [R5+URZ+0x30830], R0 ;  /* 0x03083000050075a7 */ /* 0x0010a4000804017f */
[----:B--2---:R-:W-:Y:S05]  /*2c330*/  @!P2 NANOSLEEP.SYNCS 0x989680 ;  /* 0x009896800000a95d */ /* 0x004fea0003900000 */
[----:B------:R-:W2:Y:S02]  /*2c340*/  @!P2 SYNCS.PHASECHK.TRANS64 P2, [R5+URZ+0x30830], R0 ;  /* 0x030830000500a5a7 */ /* 0x000ea4000804007f */
[----:B--2---:R-:W-:Y:S05]  /*2c350*/  @!P2 BRA `(.L_x_1941) ;  /* 0xfffffffc00f0a947 */ /* 0x004fea000383ffff */
[----:B------:R-:W-:Y:S05]  /*2c360*/  BRA `(.L_x_1940) ;  /* 0xfffffe70007c7947 */ /* 0x000fea000383ffff */
.L_x_1961:
[----:B-1----:R1:W2:Y:S02]  /*2c370*/  SYNCS.PHASECHK.TRANS64.TRYWAIT P4, [R232+URZ+0x30830], R153 ;  /* 0x03083099e80075a7 */ /* 0x0022a4000808017f */
[----:B--2---:R-:W-:Y:S05]  /*2c380*/  @!P4 NANOSLEEP.SYNCS 0x989680 ;  /* 0x009896800000c95d */ /* 0x004fea0003900000 */
[----:B------:R-:W2:Y:S02]  /*2c390*/  @!P4 SYNCS.PHASECHK.TRANS64 P4, [R232+URZ+0x30830], R153 ;  /* 0x03083099e800c5a7 */ /* 0x000ea4000808007f */
[----:B--2---:R-:W-:Y:S05]  /*2c3a0*/  @!P4 BRA `(.L_x_1961) ;  /* 0xfffffffc00f0c947 */ /* 0x004fea000383ffff */
[----:B------:R-:W-:Y:S05]  /*2c3b0*/  BRA `(.L_x_1960) ;  /* 0xfffffe9c00047947 */ /* 0x000fea000383ffff */
.L_x_1966:
[----:B-1----:R1:W2:Y:S02]  /*2c3c0*/  SYNCS.PHASECHK.TRANS64.TRYWAIT P4, [R0+URZ+0x30850], R2 ;  /* 0x03085002000075a7 */ /* 0x0022a4000808017f */
[----:B--2---:R-:W-:Y:S05]  /*2c3d0*/  @!P4 NANOSLEEP.SYNCS 0x989680 ;  /* 0x009896800000c95d */ /* 0x004fea0003900000 */
[----:B------:R-:W2:Y:S02]  /*2c3e0*/  @!P4 SYNCS.PHASECHK.TRANS64 P4, [R0+URZ+0x30850], R2 ;  /* 0x030850020000c5a7 */ /* 0x000ea4000808007f */
[----:B--2---:R-:W-:Y:S05]  /*2c3f0*/  @!P4 BRA `(.L_x_1966) ;  /* 0xfffffffc00f0c947 */ /* 0x004fea000383ffff */
[----:B------:R-:W-:Y:S05]  /*2c400*/  BRA `(.L_x_1965) ;  /* 0xfffffeac009c7947 */ /* 0x000fea000383ffff */
.L_x_1987:
[----:B-1----:R1:W2:Y:S02]  /*2c410*/  SYNCS.PHASECHK.TRANS64.TRYWAIT P2, [R5+URZ+0x30830], R153 ;  /* 0x03083099050075a7 */ /* 0x0022a4000804017f */
[----:B--2---:R-:W-:Y:S05]  /*2c420*/  @!P2 NANOSLEEP.SYNCS 0x989680 ;  /* 0x009896800000a95d */ /* 0x004fea0003900000 */
[----:B------:R-:W2:Y:S02]  /*2c430*/  @!P2 SYNCS.PHASECHK.TRANS64 P2, [R5+URZ+0x30830], R153 ;  /* 0x030830990500a5a7 */ /* 0x000ea4000804007f */
[----:B--2---:R-:W-:Y:S05]  /*2c440*/  @!P2 BRA `(.L_x_1987) ;  /* 0xfffffffc00f0a947 */ /* 0x004fea000383ffff */
[----:B------:R-:W-:Y:S05]  /*2c450*/  BRA `(.L_x_1986) ;  /* 0xfffffec800bc7947 */ /* 0x000fea000383ffff */
.L_x_1992:
[----:B-1----:R1:W2:Y:S02]  /*2c460*/  SYNCS.PHASECHK.TRANS64.TRYWAIT P2, [R23+URZ+0x30850], R0 ;  /* 0x03085000170075a7 */ /* 0x0022a4000804017f */
[----:B--2---:R-:W-:Y:S05]  /*2c470*/  @!P2 NANOSLEEP.SYNCS 0x989680 ;  /* 0x009896800000a95d */ /* 0x004fea0003900000 */
[----:B------:R-:W2:Y:S02]  /*2c480*/  @!P2 SYNCS.PHASECHK.TRANS64 P2, [R23+URZ+0x30850], R0 ;  /* 0x030850001700a5a7 */ /* 0x000ea4000804007f */
[----:B--2---:R-:W-:Y:S05]  /*2c490*/  @!P2 BRA `(.L_x_1992) ;  /* 0xfffffffc00f0a947 */ /* 0x004fea000383ffff */
[----:B------:R-:W-:Y:S05]  /*2c4a0*/  BRA `(.L_x_1991) ;  /* 0xfffffedc00507947 */ /* 0x000fea000383ffff */
.L_x_2000:
[----:B-1----:R1:W2:Y:S02]  /*2c4b0*/  SYNCS.PHASECHK.TRANS64.TRYWAIT P2, [R5+URZ+0x30830], R153 ;  /* 0x03083099050075a7 */ /* 0x0022a4000804017f */
[----:B--2---:R-:W-:Y:S05]  /*2c4c0*/  @!P2 NANOSLEEP.SYNCS 0x989680 ;  /* 0x009896800000a95d */ /* 0x004fea0003900000 */
[----:B------:R-:W2:Y:S02]  /*2c4d0*/  @!P2 SYNCS.PHASECHK.TRANS64 P2, [R5+URZ+0x30830], R153 ;  /* 0x030830990500a5a7 */ /* 0x000ea4000804007f */
[----:B--2---:R-:W-:Y:S05]  /*2c4e0*/  @!P2 BRA `(.L_x_2000) ;  /* 0xfffffffc00f0a947 */ /* 0x004fea000383ffff */
[----:B------:R-:W-:Y:S05]  /*2c4f0*/  BRA `(.L_x_1999) ;  /* 0xfffffeec00087947 */ /* 0x000fea000383ffff */
.L_x_2005:
[----:B-1----:R1:W2:Y:S02]  /*2c500*/  SYNCS.PHASECHK.TRANS64.TRYWAIT P2, [R0+URZ+0x30850], R2 ;  /* 0x03085002000075a7 */ /* 0x0022a4000804017f */
[----:B--2---:R-:W-:Y:S05]  /*2c510*/  @!P2 NANOSLEEP.SYNCS 0x989680 ;  /* 0x009896800000a95d */ /* 0x004fea0003900000 */
[----:B------:R-:W2:Y:S02]  /*2c520*/  @!P2 SYNCS.PHASECHK.TRANS64 P2, [R0+URZ+0x30850], R2 ;  /* 0x030850020000a5a7 */ /* 0x000ea4000804007f */
[----:B--2---:R-:W-:Y:S05]  /*2c530*/  @!P2 BRA `(.L_x_2005) ;  /* 0xfffffffc00f0a947 */ /* 0x004fea000383ffff */
[----:B------:R-:W-:Y:S05]  /*2c540*/  BRA `(.L_x_2004) ;  /* 0xfffffefc009c7947 */ /* 0x000fea000383ffff */
.L_x_2019:
[----:B-1----:R1:W2:Y:S02]  /*2c550*/  SYNCS.PHASECHK.TRANS64.TRYWAIT P0, [R0+URZ+0x30850], R7 ;  /* 0x03085007000075a7 */ /* 0x0022a4000800017f */
[----:B--2---:R-:W-:Y:S05]  /*2c560*/  @!P0 NANOSLEEP.SYNCS 0x989680 ;  /* 0x009896800000895d */ /* 0x004fea0003900000 */
[----:B------:R-:W2:Y:S02]  /*2c570*/  @!P0 SYNCS.PHASECHK.TRANS64 P0, [R0+URZ+0x30850], R7 ;  /* 0x03085007000085a7 */ /* 0x000ea4000800007f */
[----:B--2---:R-:W-:Y:S05]  /*2c580*/  @!P0 BRA `(.L_x_2019) ;  /* 0xfffffffc00f08947 */ /* 0x004fea000383ffff */
[----:B------:R-:W-:Y:S05]  /*2c590*/  BRA `(.L_x_2018) ;  /* 0xffffff1c00d87947 */ /* 0x000fea000383ffff */
.L_x_2063:
        /* <DEDUP_REMOVED lines=11> */
.L_x_2292:
[----:B------:R-:W-:Y:S05]  /*2c650*/  BSYNC B1 ;  /* 0x0000000000017941 */ /* 0x000fea0003800000 */
.L_x_2291:
[----:B------:R-:W-:Y:S05]  /*2c660*/  BRA `(.L_x_2293) ;  /* 0xffffff7000587947 */ /* 0x000fea000383ffff */
.L_x_2065:
[----:B------:R-:W-:Y:S01]  /*2c670*/  BSSY B1, `(.L_x_2294) ;  /* 0x0000006000017945 */ /* 0x000fe20003800000 */
[----:B------:R-:W-:-:S07]  /*2c680*/  IMAD.MOV.U32 R15, RZ, RZ, -0x1 ;  /* 0xffffffffff0f7424 */ /* 0x000fce00078e00ff */
[----:B0-----:R-:W-:Y:S05]  /*2c690*/  WARPSYNC.COLLECTIVE R15, `(.L_x_2295) ;  /* 0x000000000f0c7348 */ /* 0x001fea0003c00000 */
[----:B------:R-:W-:Y:S02]  /*2c6a0*/  ELECT P6, UR62, PT ;  /* 0x00000000003e782f */ /* 0x000fe400038c0000 */
[----:B------:R-:W-:Y:S01]  /*2c6b0*/  MOV R14, UR62 ;  /* 0x0000003e000e7c02 */ /* 0x000fe20008000f00 */
[----:B0-----:R-:W-:Y:S10]  /*2c6c0*/  ENDCOLLECTIVE ;  /* 0x000000000000791b */ /* 0x001ff40003800000 */
.L_x_2295:
[----:B------:R-:W-:Y:S05]  /*2c6d0*/  BSYNC B1 ;  /* 0x0000000000017941 */ /* 0x000fea0003800000 */
.L_x_2294:
[----:B------:R-:W-:Y:S01]  /*2c6e0*/  PLOP3.LUT P2, PT, P6, PT, PT, 0x80, 0x0 ;  /* 0x000000000000781c */ /* 0x000fe2000374f070 */
[----:B------:R-:W-:-:S12]  /*2c6f0*/  BRA `(.L_x_2064) ;  /* 0xffffff70004c7947 */ /* 0x000fd8000383ffff */
.L_x_2067:
[----:B0-----:R-:W2:Y:S02]  /*2c700*/  LDL R5, [R1] ;  /* 0x0000000001057983 */ /* 0x001ea40000100800 */
[----:B--2---:R0:W1:Y:S02]  /*2c710*/  SYNCS.PHASECHK.TRANS64.TRYWAIT P0, [R5+URZ+0x30820], R4 ;  /* 0x03082004050075a7 */ /* 0x004064000800017f */
[----:B-1----:R-:W-:Y:S05]  /*2c720*/  @!P0 NANOSLEEP.SYNCS 0x989680 ;  /* 0x009896800000895d */ /* 0x002fea0003900000 */
[----:B------:R-:W1:Y:S02]  /*2c730*/  @!P0 SYNCS.PHASECHK.TRANS64 P0, [R5+URZ+0x30820], R4 ;  /* 0x03082004050085a7 */ /* 0x000e64000800007f */
[----:B-1----:R-:W-:Y:S05]  /*2c740*/  @!P0 BRA `(.L_x_2067) ;  /* 0xfffffffc00ec8947 */ /* 0x002fea000383ffff */
[----:B------:R-:W-:Y:S05]  /*2c750*/  BRA `(.L_x_2296) ;  /* 0xffffff70005c7947 */ /* 0x000fea000383ffff */
.L_x_2071:
[----:B0-----:R0:W1:Y:S02]  /*2c760*/  SYNCS.PHASECHK.TRANS64.TRYWAIT P0, [R6+URZ+0x308a0], R9 ;  /* 0x0308a009060075a7 */ /* 0x001064000800017f */
[----:B-1----:R-:W-:Y:S05]  /*2c770*/  @!P0 NANOSLEEP.SYNCS 0x989680 ;  /* 0x009896800000895d */ /* 0x002fea0003900000 */
[----:B------:R-:W1:Y:S02]  /*2c780*/  @!P0 SYNCS.PHASECHK.TRANS64 P0, [R6+URZ+0x308a0], R9 ;  /* 0x0308a009060085a7 */ /* 0x000e64000800007f */
[----:B-1----:R-:W-:Y:S05]  /*2c790*/  @!P0 BRA `(.L_x_2071) ;  /* 0xfffffffc00f08947 */ /* 0x002fea000383ffff */
[----:B------:R-:W-:Y:S05]  /*2c7a0*/  BRA `(.L_x_2297) ;  /* 0xffffff7000807947 */ /* 0x000fea000383ffff */
.L_x_2079:
[----:B-1----:R1:W2:Y:S02]  /*2c7b0*/  SYNCS.PHASECHK.TRANS64.TRYWAIT P0, [R6+URZ+0x308c0], R9 ;  /* 0x0308c009060075a7 */ /* 0x0022a4000800017f */
[----:B--2---:R-:W-:Y:S05]  /*2c7c0*/  @!P0 NANOSLEEP.SYNCS 0x989680 ;  /* 0x009896800000895d */ /* 0x004fea0003900000 */
[----:B------:R-:W2:Y:S02]  /*2c7d0*/  @!P0 SYNCS.PHASECHK.TRANS64 P0, [R6+URZ+0x308c0], R9 ;  /* 0x0308c009060085a7 */ /* 0x000ea4000800007f */
[----:B--2---:R-:W-:Y:S05]  /*2c7e0*/  @!P0 BRA `(.L_x_2079) ;  /* 0xfffffffc00f08947 */ /* 0x004fea000383ffff */
[----:B------:R-:W-:Y:S05]  /*2c7f0*/  BRA `(.L_x_2298) ;  /* 0xffffff7400c47947 */ /* 0x000fea000383ffff */
.L_x_2089:
[----:B0-----:R0:W1:Y:S02]  /*2c800*/  SYNCS.PHASECHK.TRANS64.TRYWAIT P0, [R7+URZ+0x308a0], R6 ;  /* 0x0308a006070075a7 */ /* 0x001064000800017f */
[----:B-1----:R-:W-:Y:S05]  /*2c810*/  @!P0 NANOSLEEP.SYNCS 0x989680 ;  /* 0x009896800000895d */ /* 0x002fea0003900000 */
[----:B------:R-:W1:Y:S02]  /*2c820*/  @!P0 SYNCS.PHASECHK.TRANS64 P0, [R7+URZ+0x308a0], R6 ;  /* 0x0308a006070085a7 */ /* 0x000e64000800007f */
[----:B-1----:R-:W-:Y:S05]  /*2c830*/  @!P0 BRA `(.L_x_2089) ;  /* 0xfffffffc00f08947 */ /* 0x002fea000383ffff */
[----:B------:R-:W-:Y:S05]  /*2c840*/  BRA `(.L_x_2299) ;  /* 0xffffff7c00547947 */ /* 0x000fea000383ffff */
.L_x_2097:
[----:B-1----:R1:W2:Y:S02]  /*2c850*/  SYNCS.PHASECHK.TRANS64.TRYWAIT P0, [R7+URZ+0x308c0], R6 ;  /* 0x0308c006070075a7 */ /* 0x0022a4000800017f */
[----:B--2---:R-:W-:Y:S05]  /*2c860*/  @!P0 NANOSLEEP.SYNCS 0x989680 ;  /* 0x009896800000895d */ /* 0x004fea0003900000 */
[----:B------:R-:W2:Y:S02]  /*2c870*/  @!P0 SYNCS.PHASECHK.TRANS64 P0, [R7+URZ+0x308c0], R6 ;  /* 0x0308c006070085a7 */ /* 0x000ea4000800007f */
[----:B--2---:R-:W-:Y:S05]  /*2c880*/  @!P0 BRA `(.L_x_2097) ;  /* 0xfffffffc00f08947 */ /* 0x004fea000383ffff */
[----:B------:R-:W-:Y:S05]  /*2c890*/  BRA `(.L_x_2300) ;  /* 0xffffff8000907947 */ /* 0x000fea000383ffff */
.L_x_2121:
        /* <DEDUP_REMOVED lines=11> */
.L_x_2302:
[----:B------:R-:W-:Y:S05]  /*2c950*/  BSYNC B0 ;  /* 0x0000000000007941 */ /* 0x000fea0003800000 */
.L_x_2301:
[----:B------:R-:W-:Y:S05]  /*2c960*/  BRA `(.L_x_2303) ;  /* 0xffffff9000707947 */ /* 0x000fea000383ffff */
.L_x_2123:
[----:B------:R-:W-:Y:S01]  /*2c970*/  BSSY B0, `(.L_x_2304) ;  /* 0x0000006000007945 */ /* 0x000fe20003800000 */
[----:B------:R-:W-:-:S07]  /*2c980*/  IMAD.MOV.U32 R15, RZ, RZ, -0x1 ;  /* 0xffffffffff0f7424 */ /* 0x000fce00078e00ff */
[----:B01----:R-:W-:Y:S05]  /*2c990*/  WARPSYNC.COLLECTIVE R15, `(.L_x_2305) ;  /* 0x000000000f0c7348 */ /* 0x003fea0003c00000 */
[----:B------:R-:W-:Y:S02]  /*2c9a0*/  ELECT P6, UR62, PT ;  /* 0x00000000003e782f */ /* 0x000fe400038c0000 */
[----:B------:R-:W-:Y:S01]  /*2c9b0*/  MOV R14, UR62 ;  /* 0x0000003e000e7c02 */ /* 0x000fe20008000f00 */
[----:B01----:R-:W-:Y:S10]  /*2c9c0*/  ENDCOLLECTIVE ;  /* 0x000000000000791b */ /* 0x003ff40003800000 */
.L_x_2305:
[----:B------:R-:W-:Y:S05]  /*2c9d0*/  BSYNC B0 ;  /* 0x0000000000007941 */ /* 0x000fea0003800000 */
.L_x_2304:
[----:B------:R-:W-:Y:S05]  /*2c9e0*/  BRA `(.L_x_2306) ;  /* 0xffffff90007c7947 */ /* 0x000fea000383ffff */
.L_x_2125:
[----:B0-----:R0:W1:Y:S02]  /*2c9f0*/  SYNCS.PHASECHK.TRANS64.TRYWAIT P0, [R0+URZ+0x30840], R2 ;  /* 0x03084002000075a7 */ /* 0x001064000800017f */
[----:B-1----:R-:W-:Y:S05]  /*2ca00*/  @!P0 NANOSLEEP.SYNCS 0x989680 ;  /* 0x009896800000895d */ /* 0x002fea0003900000 */
[----:B------:R-:W1:Y:S02]  /*2ca10*/  @!P0 SYNCS.PHASECHK.TRANS64 P0, [R0+URZ+0x30840], R2 ;  /* 0x03084002000085a7 */ /* 0x000e64000800007f */
[----:B-1----:R-:W-:Y:S05]  /*2ca20*/  @!P0 BRA `(.L_x_2125) ;  /* 0xfffffffc00f08947 */ /* 0x002fea000383ffff */
[----:B------:R-:W-:Y:S05]  /*2ca30*/  BRA `(.L_x_2307) ;  /* 0xffffff9000e47947 */ /* 0x000fea000383ffff */
.L_x_2129:
[----:B------:R0:W5:Y:S01]  /*2ca40*/  LDL.LU R9, [R1+0x3c] ;  /* 0x00003c0001097983 */ /* 0x0001620000300800 */
[----:B------:R-:W-:Y:S02]  /*2ca50*/  IMAD.MOV.U32 R5, RZ, RZ, R11 ;  /* 0x000000ffff057224 */ /* 0x000fe400078e000b */
[----:B------:R-:W-:Y:S02]  /*2ca60*/  IMAD.MOV.U32 R13, RZ, RZ, R3 ;  /* 0x000000ffff0d7224 */ /* 0x000fe400078e0003 */
[----:B------:R-:W-:Y:S02]  /*2ca70*/  IMAD.MOV.U32 R12, RZ, RZ, RZ ;  /* 0x000000ffff0c7224 */ /* 0x000fe400078e00ff */
[----:B------:R-:W-:Y:S02]  /*2ca80*/  IMAD.MOV.U32 R11, RZ, RZ, 0x181f ;  /* 0x0000181fff0b7424 */ /* 0x000fe400078e00ff */
[----:B0-----:R-:W-:-:S07]  /*2ca90*/  IMAD.MOV.U32 R15, RZ, RZ, -0x1 ;  /* 0xffffffffff0f7424 */ /* 0x001fce00078e00ff */
[----:B-----5:R-:W-:Y:S05]  /*2caa0*/  WARPSYNC.COLLECTIVE R15, `(.L_x_2308) ;  /* 0x000000000f087348 */ /* 0x020fea0003c00000 */
[----:B------:R0:W1:Y:S02]  /*2cab0*/  SHFL.IDX P6, R14, R13, R12, R11 ;  /* 0x0000000c0d0e7389 */ /* 0x00006400000c000b */
[----:B01---5:R-:W-:Y:S01]  /*2cac0*/  ENDCOLLECTIVE ;  /* 0x000000000000791b */ /* 0x023fe20003800000 */
.L_x_2308:
[----:B------:R-:W-:Y:S02]  /*2cad0*/  IMAD.MOV.U32 R13, RZ, RZ, R4 ;  /* 0x000000ffff0d7224 */ /* 0x000fe400078e0004 */
[----:B------:R-:W-:-:S07]  /*2cae0*/  IMAD.MOV.U32 R6, RZ, RZ, R14 ;  /* 0x000000ffff067224 */ /* 0x000fce00078e000e */
[----:B------:R-:W-:Y:S05]  /*2caf0*/  WARPSYNC.COLLECTIVE R15, `(.L_x_2309) ;  /* 0x000000000f087348 */ /* 0x000fea0003c00000 */
[----:B------:R0:W1:Y:S02]  /*2cb00*/  SHFL.IDX P6, R14, R13, R12, R11 ;  /* 0x0000000c0d0e7389 */ /* 0x00006400000c000b */
[----:B01----:R-:W-:Y:S01]  /*2cb10*/  ENDCOLLECTIVE ;  /* 0x000000000000791b */ /* 0x003fe20003800000 */
.L_x_2309:
[----:B------:R-:W-:Y:S02]  /*2cb20*/  IMAD R2, R9, R7, RZ ;  /* 0x0000000709027224 */ /* 0x000fe400078e02ff */
[----:B------:R0:W5:Y:S01]  /*2cb30*/  LDL R9, [R1+0x28] ;  /* 0x0000280001097983 */ /* 0x0001620000100800 */
[----:B------:R-:W-:Y:S02]  /*2cb40*/  IMAD.IADD R0, R10, 0x1, R5 ;  /* 0x000000010a007824 */ /* 0x000fe400078e0205 */
[----:B------:R-:W-:Y:S02]  /*2cb50*/  IMAD.MOV.U32 R7, RZ, RZ, R14 ;  /* 0x000000ffff077224 */ /* 0x000fe400078e000e */
[----:B------:R-:W-:Y:S01]  /*2cb60*/  IMAD.MOV.U32 R13, RZ, RZ, R3 ;  /* 0x000000ffff0d7224 */ /* 0x000fe200078e0003 */
[C---:B------:R-:W-:Y:S01]  /*2cb70*/  ISETP.GE.AND P2, PT, R0.reuse, R2, PT ;  /* 0x000000020000720c */ /* 0x040fe20003f46270 */
[----:B------:R-:W-:Y:S02]  /*2cb80*/  IMAD.MOV.U32 R12, RZ, RZ, 0x1 ;  /* 0x00000001ff0c7424 */ /* 0x000fe400078e00ff */
[----:B0-----:R-:W-:-:S10]  /*2cb90*/  VIADD R5, R0, 0x10 ;  /* 0x0000001000057836 */ /* 0x001fd40000000000 */
[----:B-----5:R-:W-:Y:S05]  /*2cba0*/  WARPSYNC.COLLECTIVE R15, `(.L_x_2310) ;  /* 0x000000000f087348 */ /* 0x020fea0003c00000 */
[----:B------:R0:W1:Y:S02]  /*2cbb0*/  SHFL.IDX P6, R14, R13, R12, R11 ;  /* 0x0000000c0d0e7389 */ /* 0x00006400000c000b */
[----:B01---5:R-:W-:Y:S01]  /*2cbc0*/  ENDCOLLECTIVE ;  /* 0x000000000000791b */ /* 0x023fe20003800000 */
.L_x_2310:
[----:B------:R-:W-:-:S05]  /*2cbd0*/  @!P2 LEA R7, P5, R8, R7, 0x1 ;  /* 0x000000070807a211 */ /* 0x000fca00078a08ff */
[----:B------:R-:W-:Y:S02]  /*2cbe0*/  @!P2 IMAD.X R6, RZ, RZ, R6, P5 ;  /* 0x000000ffff06a224 */ /* 0x000fe400028e0606 */
[----:B------:R-:W-:-:S03]  /*2cbf0*/  IMAD.MOV.U32 R13, RZ, RZ, R4 ;  /* 0x000000ffff0d7224 */ /* 0x000fc600078e0004 */
[----:B------:R-:W-:-:S04]  /*2cc00*/  @!P2 LOP3.LUT R7, R7, R6, RZ, 0x3c, !PT ;  /* 0x000000060707a212 */ /* 0x000fc800078e3cff */
[----:B------:R-:W-:-:S04]  /*2cc10*/  @!P2 LOP3.LUT R6, R7, R6, RZ, 0x3c, !PT ;  /* 0x000000060706a212 */ /* 0x000fc800078e3cff */
[----:B------:R-:W-:-:S05]  /*2cc20*/  @!P2 LOP3.LUT R7, R7, R6, RZ, 0x3c, !PT ;  /* 0x000000060707a212 */ /* 0x000fca00078e3cff */
[----:B------:R-:W-:Y:S01]  /*2cc30*/  @!PT LDS RZ, [RZ] ;  /* 0x00000000fffff984 */ /* 0x000fe20000000800 */
[----:B------:R-:W-:Y:S01]  /*2cc40*/  @!PT LDS RZ, [RZ] ;  /* 0x00000000fffff984 */ /* 0x000fe20000000800 */
[----:B------:R-:W-:Y:S01]  /*2cc50*/  @!PT LDS RZ, [RZ] ;  /* 0x00000000fffff984 */ /* 0x000fe20000000800 */
[----:B------:R-:W-:Y:S04]  /*2cc60*/  @!P2 LDGSTS.E.BYPASS.LTC128B.128 [R9+0x10400], desc[UR60][R6.64], !P4 ;  /* 0x104000000609afae */ /* 0x000fe8000e101d7c */
[----:B------:R-:W-:Y:S04]  /*2cc70*/  @!P2 LDGSTS.E.BYPASS.LTC128B.128 [R9+0x14400], desc[UR60][R6.64+0x80], !P3 ;  /* 0x144000800609afae */ /* 0x000fe8000d901d7c */
[----:B------:R-:W-:Y:S04]  /*2cc80*/  @!P2 LDGSTS.E.BYPASS.LTC128B.128 [R9+0x18400], desc[UR60][R6.64+0x100], !P0 ;  /* 0x184001000609afae */ /* 0x000fe8000c101d7c */
[----:B------:R0:W-:Y:S01]  /*2cc90*/  @!P2 LDGSTS.E.BYPASS.LTC128B.128 [R9+0x1c400], desc[UR60][R6.64+0x180], !P1 ;  /* 0x1c4001800609afae */ /* 0x0001e2000c901d7c */
[----:B------:R-:W-:Y:S01]  /*2cca0*/  ISETP.GE.AND P2, PT, R5, R2, PT ;  /* 0x000000020500720c */ /* 0x000fe20003f46270 */
[----:B0-----:R-:W-:-:S12]  /*2ccb0*/  IMAD.MOV.U32 R7, RZ, RZ, R14 ;  /* 0x000000ffff077224 */ /* 0x001fd800078e000e */
[----:B------:R-:W-:Y:S05]  /*2ccc0*/  WARPSYNC.COLLECTIVE R15, `(.L_x_2311) ;  /* 0x000000000f087348 */ /* 0x000fea0003c00000 */
[----:B------:R0:W1:Y:S02]  /*2ccd0*/  SHFL.IDX P6, R14, R13, R12, R11 ;  /* 0x0000000c0d0e7389 */ /* 0x00006400000c000b */
[----:B01----:R-:W-:Y:S01]  /*2cce0*/  ENDCOLLECTIVE ;  /* 0x000000000000791b */ /* 0x003fe20003800000 */
.L_x_2311:
[----:B------:R-:W-:Y:S02]  /*2ccf0*/  IMAD.MOV.U32 R13, RZ, RZ, R3 ;  /* 0x000000ffff0d7224 */ /* 0x000fe400078e0003 */
[----:B------:R-:W-:Y:S02]  /*2cd00*/  IMAD.MOV.U32 R12, RZ, RZ, 0x2 ;  /* 0x00000002ff0c7424 */ /* 0x000fe400078e00ff */
[----:B------:R-:W-:-:S07]  /*2cd10*/  IMAD.MOV.U32 R5, RZ, RZ, R14 ;  /* 0x000000ffff057224 */ /* 0x000fce00078e000e */
[----:B------:R-:W-:Y:S05]  /*2cd20*/  WARPSYNC.COLLECTIVE R15, `(.L_x_2312) ;  /* 0x000000000f087348 */ /* 0x000fea0003c00000 */
[----:B------:R0:W1:Y:S02]  /*2cd30*/  SHFL.IDX P6, R14, R13, R12, R11 ;  /* 0x0000000c0d0e7389 */ /* 0x00006400000c000b */
[----:B01----:R-:W-:Y:S01]  /*2cd40*/  ENDCOLLECTIVE ;  /* 0x000000000000791b */ /* 0x003fe20003800000 */
.L_x_2312:
[----:B------:R-:W-:-:S05]  /*2cd50*/  @!P2 LEA R5, P5, R8, R5, 0x1 ;  /* 0x000000050805a211 */ /* 0x000fca00078a08ff */
[----:B------:R-:W-:-:S04]  /*2cd60*/  @!P2 IMAD.X R6, RZ, RZ, R7, P5 ;  /* 0x000000ffff06a224 */ /* 0x000fc800028e0607 */
[----:B------:R-:W-:Y:S02]  /*2cd70*/  @!P2 IMAD.MOV.U32 R7, RZ, RZ, R6 ;  /* 0x000000ffff07a224 */ /* 0x000fe400078e0006 */
[----:B------:R-:W-:Y:S02]  /*2cd80*/  @!P2 IMAD.MOV.U32 R6, RZ, RZ, R5 ;  /* 0x000000ffff06a224 */ /* 0x000fe400078e0005 */
[----:B------:R-:W-:Y:S02]  /*2cd90*/  IMAD.MOV.U32 R13, RZ, RZ, R4 ;  /* 0x000000ffff0d7224 */ /* 0x000fe400078e0004 */
[----:B------:R-:W-:Y:S01]  /*2cda0*/  VIADD R5, R0, 0x20 ;  /* 0x0000002000057836 */ /* 0x000fe20000000000 */
        /* <DEDUP_REMOVED lines=12> */
.L_x_2313:
[----:B------:R-:W-:Y:S02]  /*2ce70*/  IMAD.MOV.U32 R13, RZ, RZ, R3 ;  /* 0x000000ffff0d7224 */ /* 0x000fe400078e0003 */
[----:B------:R-:W-:Y:S02]  /*2ce80*/  IMAD.MOV.U32 R12, RZ, RZ, 0x3 ;  /* 0x00000003ff0c7424 */ /* 0x000fe400078e00ff */
[----:B------:R-:W-:-:S07]  /*2ce90*/  IMAD.MOV.U32 R5, RZ, RZ, R14 ;  /* 0x000000ffff057224 */ /* 0x000fce00078e000e */
[----:B------:R-:W-:Y:S05]  /*2cea0*/  WARPSYNC.COLLECTIVE R15, `(.L_x_2314) ;  /* 0x000000000f087348 */ /* 0x000fea0003c00000 */
[----:B------:R0:W1:Y:S02]  /*2ceb0*/  SHFL.IDX P6, R14, R13, R12, R11 ;  /* 0x0000000c0d0e7389 */ /* 0x00006400000c000b */
[----:B01----:R-:W-:Y:S01]  /*2cec0*/  ENDCOLLECTIVE ;  /* 0x000000000000791b */ /* 0x003fe20003800000 */
.L_x_2314:
        /* <DEDUP_REMOVED lines=18> */
.L_x_2315:
[----:B------:R-:W-:Y:S02]  /*2cff0*/  IMAD.MOV.U32 R13, RZ, RZ, R3 ;  /* 0x000000ffff0d7224 */ /* 0x000fe400078e0003 */
[----:B------:R-:W-:Y:S02]  /*2d000*/  IMAD.MOV.U32 R12, RZ, RZ, 0x4 ;  /* 0x00000004ff0c7424 */ /* 0x000fe400078e00ff */
[----:B------:R-:W-:-:S07]  /*2d010*/  IMAD.MOV.U32 R5, RZ, RZ, R14 ;  /* 0x000000ffff057224 */ /* 0x000fce00078e000e */
[----:B------:R-:W-:Y:S05]  /*2d020*/  WARPSYNC.COLLECTIVE R15, `(.L_x_2316) ;  /* 0x000000000f087348 */ /* 0x000fea0003c00000 */
[----:B------:R0:W1:Y:S02]  /*2d030*/  SHFL.IDX P6, R14, R13, R12, R11 ;  /* 0x0000000c0d0e7389 */ /* 0x00006400000c000b */
[----:B01----:R-:W-:Y:S01]  /*2d040*/  ENDCOLLECTIVE ;  /* 0x000000000000791b */ /* 0x003fe20003800000 */
.L_x_2316:
        /* <DEDUP_REMOVED lines=18> */
.L_x_2317:
[----:B------:R-:W-:Y:S02]  /*2d170*/  IMAD.MOV.U32 R13, RZ, RZ, R3 ;  /* 0x000000ffff0d7224 */ /* 0x000fe400078e0003 */
[----:B------:R-:W-:Y:S02]  /*2d180*/  IMAD.MOV.U32 R12, RZ, RZ, 0x5 ;  /* 0x00000005ff0c7424 */ /* 0x000fe400078e00ff */
[----:B------:R-:W-:-:S07]  /*2d190*/  IMAD.MOV.U32 R5, RZ, RZ, R14 ;  /* 0x000000ffff057224 */ /* 0x000fce00078e000e */
[----:B------:R-:W-:Y:S05]  /*2d1a0*/  WARPSYNC.COLLECTIVE R15, `(.L_x_2318) ;  /* 0x000000000f087348 */ /* 0x000fea0003c00000 */
[----:B------:R0:W1:Y:S02]  /*2d1b0*/  SHFL.IDX P6, R14, R13, R12, R11 ;  /* 0x0000000c0d0e7389 */ /* 0x00006400000c000b */
[----:B01----:R-:W-:Y:S01]  /*2d1c0*/  ENDCOLLECTIVE ;  /* 0x000000000000791b */ /* 0x003fe20003800000 */
.L_x_2318:
        /* <DEDUP_REMOVED lines=18> */
.L_x_2319:
[----:B------:R-:W-:Y:S02]  /*2d2f0*/  IMAD.MOV.U32 R13, RZ, RZ, R3 ;  /* 0x000000ffff0d7224 */ /* 0x000fe400078e0003 */
[----:B------:R-:W-:Y:S02]  /*2d300*/  IMAD.MOV.U32 R12, RZ, RZ, 0x6 ;  /* 0x00000006ff0c7424 */ /* 0x000fe400078e00ff */
[----:B------:R-:W-:-:S07]  /*2d310*/  IMAD.MOV.U32 R5, RZ, RZ, R14 ;  /* 0x000000ffff057224 */ /* 0x000fce00078e000e */
[----:B------:R-:W-:Y:S05]  /*2d320*/  WARPSYNC.COLLECTIVE R15, `(.L_x_2320) ;  /* 0x000000000f087348 */ /* 0x000fea0003c00000 */
[----:B------:R0:W1:Y:S02]  /*2d330*/  SHFL.IDX P6, R14, R13, R12, R11 ;  /* 0x0000000c0d0e7389 */ /* 0x00006400000c000b */
[----:B01----:R-:W-:Y:S01]  /*2d340*/  ENDCOLLECTIVE ;  /* 0x000000000000791b */ /* 0x003fe20003800000 */
.L_x_2320:
        /* <DEDUP_REMOVED lines=18> */
.L_x_2321:
[----:B------:R-:W-:Y:S02]  /*2d470*/  IMAD.MOV.U32 R13, RZ, RZ, R3 ;  /* 0x000000ffff0d7224 */ /* 0x000fe400078e0003 */
[----:B------:R-:W-:Y:S02]  /*2d480*/  IMAD.MOV.U32 R12, RZ, RZ, 0x7 ;  /* 0x00000007ff0c7424 */ /* 0x000fe400078e00ff */
[----:B------:R-:W-:-:S07]  /*2d490*/  IMAD.MOV.U32 R5, RZ, RZ, R14 ;  /* 0x000000ffff057224 */ /* 0x000fce00078e000e */
[----:B------:R-:W-:Y:S05]  /*2d4a0*/  WARPSYNC.COLLECTIVE R15, `(.L_x_2322) ;  /* 0x000000000f087348 */ /* 0x000fea0003c00000 */
[----:B------:R0:W1:Y:S02]  /*2d4b0*/  SHFL.IDX P6, R14, R13, R12, R11 ;  /* 0x0000000c0d0e7389 */ /* 0x00006400000c000b */
[----:B01----:R-:W-:Y:S01]  /*2d4c0*/  ENDCOLLECTIVE ;  /* 0x000000000000791b */ /* 0x003fe20003800000 */
.L_x_2322:
[----:B------:R-:W-:-:S05]  /*2d4d0*/  @!P2 LEA R5, P5, R8, R5, 0x1 ;  /* 0x000000050805a211 */ /* 0x000fca00078a08ff */
[----:B------:R-:W-:-:S04]  /*2d4e0*/  @!P2 IMAD.X R6, RZ, RZ, R7, P5 ;  /* 0x000000ffff06a224 */ /* 0x000fc800028e0607 */
[----:B------:R-:W-:Y:S02]  /*2d4f0*/  @!P2 IMAD.MOV.U32 R7, RZ, RZ, R6 ;  /* 0x000000ffff07a224 */ /* 0x000fe400078e0006 */
[----:B------:R-:W-:Y:S02]  /*2d500*/  IMAD.MOV.U32 R13, RZ, RZ, R4 ;  /* 0x000000ffff0d7224 */ /* 0x000fe400078e0004 */
[----:B------:R-:W-:-:S05]  /*2d510*/  @!P2 IMAD.MOV.U32 R6, RZ, RZ, R5 ;  /* 0x000000ffff06a224 */ /* 0x000fca00078e0005 */
[----:B------:R-:W-:Y:S01]  /*2d520*/  @!PT LDS RZ, [RZ] ;  /* 0x00000000fffff984 */ /* 0x000fe20000000800 */
[----:B------:R-:W-:Y:S01]  /*2d530*/  @!PT LDS RZ, [RZ] ;  /* 0x00000000fffff984 */ /* 0x000fe20000000800 */
[----:B------:R-:W-:Y:S01]  /*2d540*/  @!PT LDS RZ, [RZ] ;  /* 0x00000000fffff984 */ /* 0x000fe20000000800 */
[----:B------:R0:W-:Y:S01]  /*2d550*/  @!P2 LDGSTS.E.BYPASS.LTC128B.128 [R9+0x13400], desc[UR60][R6.64], !P4 ;  /* 0x134000000609afae */ /* 0x0001e2000e101d7c */
[----:B------:R-:W-:-:S03]  /*2d560*/  IMAD.MOV.U32 R5, RZ, RZ, R14 ;  /* 0x000000ffff057224 */ /* 0x000fc600078e000e */
[----:B------:R0:W-:Y:S04]  /*2d570*/  @!P2 LDGSTS.E.BYPASS.LTC128B.128 [R9+0x17400], desc[UR60][R6.64+0x80], !P3 ;  /* 0x174000800609afae */ /* 0x0001e8000d901d7c */
[----:B0-----:R-:W-:Y:S05]  /*2d580*/  WARPSYNC.COLLECTIVE R15, `(.L_x_2323) ;  /* 0x000000000f087348 */ /* 0x001fea0003c00000 */
[----:B------:R1:W2:Y:S02]  /*2d590*/  SHFL.IDX P6, R14, R13, R12, R11 ;  /* 0x0000000c0d0e7389 */ /* 0x0002a400000c000b */
[----:B012---:R-:W-:Y:S01]  /*2d5a0*/  ENDCOLLECTIVE ;  /* 0x000000000000791b */ /* 0x007fe20003800000 */
.L_x_2323:
[----:B------:R-:W-:Y:S01]  /*2d5b0*/  @!PT LDS RZ, [RZ] ;  /* 0x00000000fffff984 */ /* 0x000fe20000000800 */
[----:B------:R-:W-:Y:S01]  /*2d5c0*/  @!PT LDS RZ, [RZ] ;  /* 0x00000000fffff984 */ /* 0x000fe20000000800 */
[----:B------:R-:W-:Y:S01]  /*2d5d0*/  @!PT LDS RZ, [RZ] ;  /* 0x00000000fffff984 */ /* 0x000fe20000000800 */
[----:B------:R0:W-:Y:S04]  /*2d5e0*/  @!P2 LDGSTS.E.BYPASS.LTC128B.128 [R9+0x1b400], desc[UR60][R6.64+0x100], !P0 ;  /* 0x1b4001000609afae */ /* 0x0001e8000c101d7c */
[----:B------:R0:W-:Y:S01]  /*2d5f0*/  @!P2 LDGSTS.E.BYPASS.LTC128B.128 [R9+0x1f400], desc[UR60][R6.64+0x180], !P1 ;  /* 0x1f4001800609afae */ /* 0x0001e2000c901d7c */
[----:B------:R-:W-:Y:S01]  /*2d600*/  IMAD.MOV.U32 R3, RZ, RZ, R14 ;  /* 0x000000ffff037224 */ /* 0x000fe200078e000e */
[----:B------:R-:W-:Y:S06]  /*2d610*/  BRA `(.L_x_2324) ;  /* 0xffffff9400c07947 */ /* 0x000fec000383ffff */
.L_x_2134:
[----:B-1----:R-:W3:Y:S02]  /*2d620*/  LDL R2, [R1] ;  /* 0x0000000001027983 */ /* 0x002ee40000100800 */
[----:B---3--:R1:W3:Y:S02]  /*2d630*/  SYNCS.PHASECHK.TRANS64.TRYWAIT P0, [R2+URZ+0x30820], R0 ;  /* 0x03082000020075a7 */ /* 0x0082e4000800017f */
[----:B---3--:R-:W-:Y:S05]  /*2d640*/  @!P0 NANOSLEEP.SYNCS 0x989680 ;  /* 0x009896800000895d */ /* 0x008fea0003900000 */
[----:B------:R-:W3:Y:S02]  /*2d650*/  @!P0 SYNCS.PHASECHK.TRANS64 P0, [R2+URZ+0x30820], R0 ;  /* 0x03082000020085a7 */ /* 0x000ee4000800007f */
[----:B---3--:R-:W-:Y:S05]  /*2d660*/  @!P0 BRA `(.L_x_2134) ;  /* 0xfffffffc00ec8947 */ /* 0x008fea000383ffff */
[----:B------:R-:W-:Y:S05]  /*2d670*/  BRA `(.L_x_2325) ;  /* 0xffffff98003c7947 */ /* 0x000fea000383ffff */
.L_x_2143:
[----:B-1----:R1:W2:Y:S02]  /*2d680*/  SYNCS.PHASECHK.TRANS64.TRYWAIT P0, [R3+URZ+0x30840], R2 ;  /* 0x03084002030075a7 */ /* 0x0022a4000800017f */
[----:B--2---:R-:W-:Y:S05]  /*2d690*/  @!P0 NANOSLEEP.SYNCS 0x989680 ;  /* 0x009896800000895d */ /* 0x004fea0003900000 */
[----:B------:R-:W2:Y:S02]  /*2d6a0*/  @!P0 SYNCS.PHASECHK.TRANS64 P0, [R3+URZ+0x30840], R2 ;  /* 0x03084002030085a7 */ /* 0x000ea4000800007f */
[----:B--2---:R-:W-:Y:S05]  /*2d6b0*/  @!P0 BRA `(.L_x_2143) ;  /* 0xfffffffc00f08947 */ /* 0x004fea000383ffff */
[----:B------:R-:W-:Y:S05]  /*2d6c0*/  BRA `(.L_x_2326) ;  /* 0xffffff9c00087947 */ /* 0x000fea000383ffff */
.L_x_2151:
[----:B0-----:R0:W1:Y:S02]  /*2d6d0*/  SYNCS.PHASECHK.TRANS64.TRYWAIT P0, [R2+URZ+0x30860], R3 ;  /* 0x03086003020075a7 */ /* 0x001064000800017f */
[----:B-1----:R-:W-:Y:S05]  /*2d6e0*/  @!P0 NANOSLEEP.SYNCS 0x989680 ;  /* 0x009896800000895d */ /* 0x002fea0003900000 */
[----:B------:R-:W1:Y:S02]  /*2d6f0*/  @!P0 SYNCS.PHASECHK.TRANS64 P0, [R2+URZ+0x30860], R3 ;  /* 0x03086003020085a7 */ /* 0x000e64000800007f */
[----:B-1----:R-:W-:Y:S05]  /*2d700*/  @!P0 BRA `(.L_x_2151) ;  /* 0xfffffffc00f08947 */ /* 0x002fea000383ffff */
[----:B------:R-:W-:Y:S05]  /*2d710*/  BRA `(.L_x_2327) ;  /* 0xffffffa000647947 */ /* 0x000fea000383ffff */
.L_x_2163:
[----:B-1----:R1:W2:Y:S02]  /*2d720*/  SYNCS.PHASECHK.TRANS64.TRYWAIT P0, [R3+URZ+0x30840], R2 ;  /* 0x03084002030075a7 */ /* 0x0022a4000800017f */
[----:B--2---:R-:W-:Y:S05]  /*2d730*/  @!P0 NANOSLEEP.SYNCS 0x989680 ;  /* 0x009896800000895d */ /* 0x004fea0003900000 */
[----:B------:R-:W2:Y:S02]  /*2d740*/  @!P0 SYNCS.PHASECHK.TRANS64 P0, [R3+URZ+0x30840], R2 ;  /* 0x03084002030085a7 */ /* 0x000ea4000800007f */
[----:B--2---:R-:W-:Y:S05]  /*2d750*/  @!P0 BRA `(.L_x_2163) ;  /* 0xfffffffc00f08947 */ /* 0x004fea000383ffff */
[----:B------:R-:W-:Y:S05]  /*2d760*/  BRA `(.L_x_2328) ;  /* 0xffffffa800887947 */ /* 0x000fea000383ffff */
.L_x_2171:
[----:B0-----:R0:W1:Y:S02]  /*2d770*/  SYNCS.PHASECHK.TRANS64.TRYWAIT P0, [R2+URZ+0x30860], R3 ;  /* 0x03086003020075a7 */ /* 0x001064000800017f */
[----:B-1----:R-:W-:Y:S05]  /*2d780*/  @!P0 NANOSLEEP.SYNCS 0x989680 ;  /* 0x009896800000895d */ /* 0x002fea0003900000 */
[----:B------:R-:W1:Y:S02]  /*2d790*/  @!P0 SYNCS.PHASECHK.TRANS64 P0, [R2+URZ+0x30860], R3 ;  /* 0x03086003020085a7 */ /* 0x000e64000800007f */
[----:B-1----:R-:W-:Y:S05]  /*2d7a0*/  @!P0 BRA `(.L_x_2171) ;  /* 0xfffffffc00f08947 */ /* 0x002fea000383ffff */
[----:B------:R-:W-:Y:S05]  /*2d7b0*/  BRA `(.L_x_2329) ;  /* 0xffffffac00e47947 */ /* 0x000fea000383ffff */
.L_x_2183:
[----:B--2---:R2:W3:Y:S02]  /*2d7c0*/  SYNCS.PHASECHK.TRANS64.TRYWAIT P0, [R3+URZ+0x30840], R2 ;  /* 0x03084002030075a7 */ /* 0x0044e4000800017f */
[----:B---3--:R-:W-:Y:S05]  /*2d7d0*/  @!P0 NANOSLEEP.SYNCS 0x989680 ;  /* 0x009896800000895d */ /* 0x008fea0003900000 */
[----:B------:R-:W3:Y:S02]  /*2d7e0*/  @!P0 SYNCS.PHASECHK.TRANS64 P0, [R3+URZ+0x30840], R2 ;  /* 0x03084002030085a7 */ /* 0x000ee4000800007f */
[----:B---3--:R-:W-:Y:S05]  /*2d7f0*/  @!P0 BRA `(.L_x_2183) ;  /* 0xfffffffc00f08947 */ /* 0x008fea000383ffff */
[----:B------:R-:W-:Y:S05]  /*2d800*/  BRA `(.L_x_2330) ;  /* 0xffffffb400dc7947 */ /* 0x000fea000383ffff */
.L_x_2191:
[----:B0-----:R0:W1:Y:S02]  /*2d810*/  SYNCS.PHASECHK.TRANS64.TRYWAIT P0, [R2+URZ+0x30860], R5 ;  /* 0x03086005020075a7 */ /* 0x001064000800017f */
[----:B-1----:R-:W-:Y:S05]  /*2d820*/  @!P0 NANOSLEEP.SYNCS 0x989680 ;  /* 0x009896800000895d */ /* 0x002fea0003900000 */
[----:B------:R-:W1:Y:S02]  /*2d830*/  @!P0 SYNCS.PHASECHK.TRANS64 P0, [R2+URZ+0x30860], R5 ;  /* 0x03086005020085a7 */ /* 0x000e64000800007f */
[----:B-1----:R-:W-:Y:S05]  /*2d840*/  @!P0 BRA `(.L_x_2191) ;  /* 0xfffffffc00f08947 */ /* 0x002fea000383ffff */
[----:B------:R-:W-:Y:S05]  /*2d850*/  BRA `(.L_x_2331) ;  /* 0xffffffbc00347947 */ /* 0x000fea000383ffff */
.L_x_2205:
[----:B---3--:R3:W4:Y:S02]  /*2d860*/  SYNCS.PHASECHK.TRANS64.TRYWAIT P0, [R0+URZ+0x30860], R2 ;  /* 0x03086002000075a7 */ /* 0x008724000800017f */
[----:B----4-:R-:W-:Y:S05]  /*2d870*/  @!P0 NANOSLEEP.SYNCS 0x989680 ;  /* 0x009896800000895d */ /* 0x010fea0003900000 */
[----:B------:R-:W4:Y:S02]  /*2d880*/  @!P0 SYNCS.PHASECHK.TRANS64 P0, [R0+URZ+0x30860], R2 ;  /* 0x03086002000085a7 */ /* 0x000f24000800007f */
[----:B----4-:R-:W-:Y:S05]  /*2d890*/  @!P0 BRA `(.L_x_2205) ;  /* 0xfffffffc00f08947 */ /* 0x010fea000383ffff */
[----:B------:R-:W-:Y:S05]  /*2d8a0*/  BRA `(.L_x_2332) ;  /* 0xffffffc4000c7947 */ /* 0x000fea000383ffff */
.L_x_2215:
[----:B------:R-:W-:Y:S01]  /*2d8b0*/  BSSY B0, `(.L_x_2333) ;  /* 0x0000008000007945 */ /* 0x000fe20003800000 */
[----:B------:R-:W-:Y:S02]  /*2d8c0*/  IMAD.MOV.U32 R13, RZ, RZ, R16 ;  /* 0x000000ffff0d7224 */ /* 0x000fe400078e0010 */
[----:B------:R-:W-:Y:S02]  /*2d8d0*/  IMAD.MOV.U32 R12, RZ, RZ, RZ ;  /* 0x000000ffff0c7224 */ /* 0x000fe400078e00ff */
[----:B------:R-:W-:Y:S02]  /*2d8e0*/  IMAD.MOV.U32 R11, RZ, RZ, 0x1f ;  /* 0x0000001fff0b7424 */ /* 0x000fe400078e00ff */
[----:B------:R-:W-:-:S07]  /*2d8f0*/  IMAD.MOV.U32 R15, RZ, RZ, -0x1 ;  /* 0xffffffffff0f7424 */ /* 0x000fce00078e00ff */
[----:B--2--5:R-:W-:Y:S05]  /*2d900*/  WARPSYNC.COLLECTIVE R15, `(.L_x_2334) ;  /* 0x000000000f087348 */ /* 0x024fea0003c00000 */
[----:B------:R0:W1:Y:S02]  /*2d910*/  SHFL.IDX P6, R14, R13, R12, R11 ;  /* 0x0000000c0d0e7389 */ /* 0x00006400000c000b */
[----:B012--5:R-:W-:Y:S01]  /*2d920*/  ENDCOLLECTIVE ;  /* 0x000000000000791b */ /* 0x027fe20003800000 */
.L_x_2334:
[----:B------:R-:W-:Y:S05]  /*2d930*/  BSYNC B0 ;  /* 0x0000000000007941 */ /* 0x000fea0003800000 */
.L_x_2333:
        /* <DEDUP_REMOVED lines=10> */
.L_x_2335:
[----:B------:R-:W-:Y:S02]  /*2d9e0*/  ULDC UR4, c[0x0][0xc3c] ;  /* 0x00030f0000047ab9 */ /* 0x000fe40000000800 */
        /* <DEDUP_REMOVED lines=15> */
.L_x_2336:
        /* <DEDUP_REMOVED lines=9> */
.L_x_2337:
        /* <DEDUP_REMOVED lines=8> */
.L_x_2338:
        /* <DEDUP_REMOVED lines=8> */
.L_x_2339:
        /* <DEDUP_REMOVED lines=8> */
.L_x_2340:
        /* <DEDUP_REMOVED lines=9> */
.L_x_2341:
[----:B------:R-:W-:Y:S01]  /*2dd80*/  IMAD.MOV.U32 R16, RZ, RZ, R14 ;  /* 0x000000ffff107224 */ /* 0x000fe200078e000e */
[----:B------:R-:W-:Y:S06]  /*2dd90*/  BRA `(.L_x_2342) ;  /* 0xffffffc800147947 */ /* 0x000fec000383ffff */
.L_x_2220:
[----:B------:R-:W-:Y:S01]  /*2dda0*/  BSSY B0, `(.L_x_2343) ;  /* 0x0000008000007945 */ /* 0x000fe20003800000 */
[----:B-----5:R-:W-:Y:S02]  /*2ddb0*/  IMAD.MOV.U32 R13, RZ, RZ, R2 ;  /* 0x000000ffff0d7224 */ /* 0x020fe400078e0002 */
[----:B------:R-:W-:Y:S02]  /*2ddc0*/  IMAD.MOV.U32 R12, RZ, RZ, 0x1 ;  /* 0x00000001ff0c7424 */ /* 0x000fe400078e00ff */
[----:B------:R-:W-:Y:S02]  /*2ddd0*/  IMAD.MOV.U32 R11, RZ, RZ, RZ ;  /* 0x000000ffff0b7224 */ /* 0x000fe400078e00ff */
[----:B------:R-:W-:-:S07]  /*2dde0*/  IMAD.MOV.U32 R15, RZ, RZ, -0x1 ;  /* 0xffffffffff0f7424 */ /* 0x000fce00078e00ff */
[----:B0-----:R-:W-:Y:S05]  /*2ddf0*/  WARPSYNC.COLLECTIVE R15, `(.L_x_2344) ;  /* 0x000000000f087348 */ /* 0x001fea0003c00000 */
[----:B------:R1:W2:Y:S02]  /*2de00*/  SHFL.UP P6, R14, R13, R12, R11 ;  /* 0x0400000c0d0e7389 */ /* 0x0002a400000c000b */
[----:B012---:R-:W-:Y:S01]  /*2de10*/  ENDCOLLECTIVE ;  /* 0x000000000000791b */ /* 0x007fe20003800000 */
.L_x_2344:
[----:B------:R-:W-:Y:S05]  /*2de20*/  BSYNC B0 ;  /* 0x0000000000007941 */ /* 0x000fea0003800000 */
.L_x_2343:
        /* <DEDUP_REMOVED lines=12> */
.L_x_2345:
        /* <DEDUP_REMOVED lines=8> */
.L_x_2346:
        /* <DEDUP_REMOVED lines=8> */
.L_x_2347:
        /* <DEDUP_REMOVED lines=8> */
.L_x_2348:
        /* <DEDUP_REMOVED lines=9> */
.L_x_2349:
[----:B------:R-:W-:Y:S01]  /*2e100*/  IMAD.MOV.U32 R16, RZ, RZ, R14 ;  /* 0x000000ffff107224 */ /* 0x000fe200078e000e */
[----:B------:R-:W-:Y:S06]  /*2e110*/  BRA `(.L_x_2350) ;  /* 0xffffffc400d47947 */ /* 0x000fec000383ffff */
.L_x_2222:
[----:B------:R-:W-:Y:S01]  /*2e120*/  BSSY B0, `(.L_x_2351) ;  /* 0x0000006000007945 */ /* 0x000fe20003800000 */
[----:B------:R-:W-:Y:S01]  /*2e130*/  PLOP3.LUT P6, PT, P6, PT, PT, 0x8, 0x0 ;  /* 0x000000000000781c */ /* 0x000fe200037ce170 */
[----:B------:R-:W-:-:S12]  /*2e140*/  IMAD.MOV.U32 R15, RZ, RZ, -0x1 ;  /* 0xffffffffff0f7424 */ /* 0x000fd800078e00ff */
[----:B0----5:R-:W-:Y:S05]  /*2e150*/  WARPSYNC.COLLECTIVE R15, `(.L_x_2352) ;  /* 0x000000000f087348 */ /* 0x021fea0003c00000 */
[----:B------:R-:W-:Y:S01]  /*2e160*/  VOTE.ANY R14, PT, P6 ;  /* 0x00000000000e7806 */ /* 0x000fe200030e0100 */
[----:B0----5:R-:W-:Y:S06]  /*2e170*/  ENDCOLLECTIVE ;  /* 0x000000000000791b */ /* 0x021fec0003800000 */
.L_x_2352:
[----:B------:R-:W-:Y:S05]  /*2e180*/  BSYNC B0 ;  /* 0x0000000000007941 */ /* 0x000fea0003800000 */
.L_x_2351:
        /* <DEDUP_REMOVED lines=9> */
.L_x_2353:
[----:B------:R-:W-:Y:S01]  /*2e220*/  IMAD.MOV.U32 R17, RZ, RZ, R14 ;  /* 0x000000ffff117224 */ /* 0x000fe200078e000e */
[----:B------:R-:W-:Y:S06]  /*2e230*/  BRA `(.L_x_2354) ;  /* 0xffffffc400c47947 */ /* 0x000fec000383ffff */
.L_x_2224:
[----:B------:R-:W-:Y:S01]  /*2e240*/  BSSY B0, `(.L_x_2355) ;  /* 0x0000007000007945 */ /* 0x000fe20003800000 */
[----:B------:R-:W-:Y:S02]  /*2e250*/  IMAD.MOV.U32 R13, RZ, RZ, R3 ;  /* 0x000000ffff0d7224 */ /* 0x000fe400078e0003 */
[----:B------:R-:W-:Y:S02]  /*2e260*/  IMAD.MOV.U32 R11, RZ, RZ, 0x1f ;  /* 0x0000001fff0b7424 */ /* 0x000fe400078e00ff */
[----:B------:R-:W-:-:S07]  /*2e270*/  IMAD.MOV.U32 R15, RZ, RZ, -0x1 ;  /* 0xffffffffff0f7424 */ /* 0x000fce00078e00ff */
[----:B012--5:R-:W-:Y:S05]  /*2e280*/  WARPSYNC.COLLECTIVE R15, `(.L_x_2356) ;  /* 0x000000000f087348 */ /* 0x027fea0003c00000 */
[----:B------:R3:W4:Y:S02]  /*2e290*/  SHFL.IDX P6, R14, R13, R12, R11 ;  /* 0x0000000c0d0e7389 */ /* 0x00072400000c000b */
[----:B012345:R-:W-:Y:S01]  /*2e2a0*/  ENDCOLLECTIVE ;  /* 0x000000000000791b */ /* 0x03ffe20003800000 */
.L_x_2356:
[----:B------:R-:W-:Y:S05]  /*2e2b0*/  BSYNC B0 ;  /* 0x0000000000007941 */ /* 0x000fea0003800000 */
.L_x_2355:
[----:B------:R-:W-:Y:S01]  /*2e2c0*/  IMAD.MOV.U32 R3, RZ, RZ, R14 ;  /* 0x000000ffff037224 */ /* 0x000fe200078e000e */
[----:B------:R-:W-:Y:S06]  /*2e2d0*/  BRA `(.L_x_2357) ;  /* 0xffffffc400b87947 */ /* 0x000fec000383ffff */
.L_x_2228:
[----:B0-----:R0:W1:Y:S02]  /*2e2e0*/  SYNCS.PHASECHK.TRANS64.TRYWAIT P0, [R0+URZ+0x30820], R3 ;  /* 0x03082003000075a7 */ /* 0x001064000800017f */
[----:B-1----:R-:W-:Y:S05]  /*2e2f0*/  @!P0 NANOSLEEP.SYNCS 0x989680 ;  /* 0x009896800000895d */ /* 0x002fea0003900000 */
[----:B------:R-:W1:Y:S02]  /*2e300*/  @!P0 SYNCS.PHASECHK.TRANS64 P0, [R0+URZ+0x30820], R3 ;  /* 0x03082003000085a7 */ /* 0x000e64000800007f */
[----:B-1----:R-:W-:Y:S05]  /*2e310*/  @!P0 BRA `(.L_x_2228) ;  /* 0xfffffffc00f08947 */ /* 0x002fea000383ffff */
[----:B------:R-:W-:Y:S05]  /*2e320*/  BRA `(.L_x_2358) ;  /* 0xffffffcc003c7947 */ /* 0x000fea000383ffff */
.L_x_2229:
        /* <DEDUP_REMOVED lines=8> */
[----:B0----5:R-:W-:Y:S05]  /*2e3b0*/  WARPSYNC.COLLECTIVE R15, `(.L_x_2360) ;  /* 0x000000000f087348 */ /* 0x021fea0003c00000 */
[----:B------:R1:W2:Y:S02]  /*2e3c0*/  SHFL.IDX P6, R14, R13, R12, R11 ;  /* 0x0000000c0d0e7389 */ /* 0x0002a400000c000b */
[----:B012--5:R-:W-:Y:S01]  /*2e3d0*/  ENDCOLLECTIVE ;  /* 0x000000000000791b */ /* 0x027fe20003800000 */
.L_x_2360:
[----:B------:R-:W-:Y:S05]  /*2e3e0*/  BSYNC B0 ;  /* 0x0000000000007941 */ /* 0x000fea0003800000 */
.L_x_2359:
[----:B------:R-:W-:Y:S05]  /*2e3f0*/  BRA `(.L_x_2361) ;  /* 0xffffffcc00247947 */ /* 0x000fea000383ffff */
.L_x_2230:
[----:B------:R-:W-:Y:S01]  /*2e400*/  BSSY B0, `(.L_x_2362) ;  /* 0x0000006000007945 */ /* 0x000fe20003800000 */
[----:B------:R-:W-:-:S07]  /*2e410*/  IMAD.MOV.U32 R15, RZ, RZ, -0x1 ;  /* 0xffffffffff0f7424 */ /* 0x000fce00078e00ff */
[----:B01---5:R-:W-:Y:S05]  /*2e420*/  WARPSYNC.COLLECTIVE R15, `(.L_x_2363) ;  /* 0x000000000f0c7348 */ /* 0x023fea0003c00000 */
[----:B------:R-:W-:Y:S02]  /*2e430*/  ELECT P6, UR62, PT ;  /* 0x00000000003e782f */ /* 0x000fe400038c0000 */
[----:B------:R-:W-:Y:S01]  /*2e440*/  MOV R14, UR62 ;  /* 0x0000003e000e7c02 */ /* 0x000fe20008000f00 */
[----:B01---5:R-:W-:Y:S10]  /*2e450*/  ENDCOLLECTIVE ;  /* 0x000000000000791b */ /* 0x023ff40003800000 */
.L_x_2363:
[----:B------:R-:W-:Y:S05]  /*2e460*/  BSYNC B0 ;  /* 0x0000000000007941 */ /* 0x000fea0003800000 */
.L_x_2362:
[----:B------:R-:W-:Y:S05]  /*2e470*/  BRA `(.L_x_2364) ;  /* 0xffffffcc00187947 */ /* 0x000fea000383ffff */
.L_x_2232:
[----:B0-----:R0:W1:Y:S02]  /*2e480*/  SYNCS.PHASECHK.TRANS64.TRYWAIT P0, [R6+URZ], R5 ;  /* 0x00000005060075a7 */ /* 0x001064000800017f */
[----:B-1----:R-:W-:Y:S05]  /*2e490*/  @!P0 NANOSLEEP.SYNCS 0x989680 ;  /* 0x009896800000895d */ /* 0x002fea0003900000 */
[----:B------:R-:W1:Y:S02]  /*2e4a0*/  @!P0 SYNCS.PHASECHK.TRANS64 P0, [R6+URZ], R5 ;  /* 0x00000005060085a7 */ /* 0x000e64000800007f */
[----:B-1----:R-:W-:Y:S05]  /*2e4b0*/  @!P0 BRA `(.L_x_2232) ;  /* 0xfffffffc00f08947 */ /* 0x002fea000383ffff */
[----:B------:R-:W-:Y:S05]  /*2e4c0*/  BRA `(.L_x_2365) ;  /* 0xffffffcc00547947 */ /* 0x000fea000383ffff */
.L_x_2233:
[----:B-1----:R1:W2:Y:S02]  /*2e4d0*/  SYNCS.PHASECHK.TRANS64.TRYWAIT P0, [R7+URZ], R2 ;  /* 0x00000002070075a7 */ /* 0x0022a4000800017f */
[----:B--2---:R-:W-:Y:S05]  /*2e4e0*/  @!P0 NANOSLEEP.SYNCS 0x989680 ;  /* 0x009896800000895d */ /* 0x004fea0003900000 */
[----:B------:R-:W2:Y:S02]  /*2e4f0*/  @!P0 SYNCS.PHASECHK.TRANS64 P0, [R7+URZ], R2 ;  /* 0x00000002070085a7 */ /* 0x000ea4000800007f */
[----:B--2---:R-:W-:Y:S05]  /*2e500*/  @!P0 BRA `(.L_x_2233) ;  /* 0xfffffffc00f08947 */ /* 0x004fea000383ffff */
[----:B------:R-:W-:Y:S05]  /*2e510*/  BRA `(.L_x_2366) ;  /* 0xffffffcc00487947 */ /* 0x000fea000383ffff */
.L_x_2235:
[----:B--2---:R2:W3:Y:S02]  /*2e520*/  SYNCS.PHASECHK.TRANS64.TRYWAIT P0, [R4+URZ], R5 ;  /* 0x00000005040075a7 */ /* 0x0044e4000800017f */
[----:B---3--:R-:W-:Y:S05]  /*2e530*/  @!P0 NANOSLEEP.SYNCS 0x989680 ;  /* 0x009896800000895d */ /* 0x008fea0003900000 */
[----:B------:R-:W3:Y:S02]  /*2e540*/  @!P0 SYNCS.PHASECHK.TRANS64 P0, [R4+URZ], R5 ;  /* 0x00000005040085a7 */ /* 0x000ee4000800007f */
[----:B---3--:R-:W-:Y:S05]  /*2e550*/  @!P0 BRA `(.L_x_2235) ;  /* 0xfffffffc00f08947 */ /* 0x008fea000383ffff */
[----:B------:R-:W-:Y:S05]  /*2e560*/  BRA `(.L_x_2367) ;  /* 0xffffffcc00507947 */ /* 0x000fea000383ffff */
.L_x_2368:
        /* <DEDUP_REMOVED lines=9> */
.L_x_15299:


//--------------------- .text._ZN7cutlass13device_kernelIN5flash11enable_sm90INS1_16FlashAttnFwdSm90INS1_25CollectiveMainloopFwdSm90ILi2EN4cute5tupleIJNS5_1CILi1EEES8_S8_EEENS6_IJNS7_ILi128EEENS7_ILi80EEENS7_ILi256EEEEEELi256ENS_10bfloat16_tEfNS_4arch4Sm90ELb1ELb0ELb0ELb0ELb0ELb0ELb0ELb1ELb1ELb1ELb0ELb0EEENS1_21CollectiveEpilogueFwdINS6_IJSA_SC_SB_EEES9_SE_SG_Li256ELb0ELb1ELb0ELb0EEENS1_30DynamicPersistentTileSchedulerILi256ELi128ELb0ELb1ELb1EEEEEEEEEvNT_6ParamsE --------------------------
	.section	.text._ZN7cutlass13device_kernelIN5flash11enable_sm90INS1_16FlashAttnFwdSm90INS1_25CollectiveMainloopFwdSm90ILi2EN4cute5tupleIJNS5_1CILi1EEES8_S8_EEENS6_IJNS7_ILi128EEENS7_ILi80EEENS7_ILi256EEEEEELi256ENS_10bfloat16_tEfNS_4arch4Sm90ELb1ELb0ELb0ELb0ELb0ELb0ELb0ELb1ELb1ELb1ELb0ELb0EEENS1_21CollectiveEpilogueFwdINS6_IJSA_SC_SB_EEES9_SE_SG_Li256ELb0ELb1ELb0ELb0EEENS1_30DynamicPersistentTileSchedulerILi256ELi128ELb0ELb1ELb1EEEEEEEEEvNT_6ParamsE,"ax",@progbits
	.align	128
.text._ZN7cutlass13device_kernelIN5flash11enable_sm90INS1_16FlashAttnFwdSm90INS1_25CollectiveMainloopFwdSm90ILi2EN4cute5tupleIJNS5_1CILi1EEES8_S8_EEENS6_IJNS7_ILi128EEENS7_ILi80EEENS7_ILi256EEEEEELi256ENS_10bfloat16_tEfNS_4arch4Sm90ELb1ELb0ELb0ELb0ELb0ELb0ELb0ELb1ELb1ELb1ELb0ELb0EEENS1_21CollectiveEpilogueFwdINS6_IJSA_SC_SB_EEES9_SE_SG_Li256ELb0ELb1ELb0ELb0EEENS1_30DynamicPersistentTileSchedulerILi256ELi128ELb0ELb1ELb1EEEEEEEEEvNT_6ParamsE:
        .type           _ZN7cutlass13device_kernelIN5flash11enable_sm90INS1_16FlashAttnFwdSm90INS1_25CollectiveMainloopFwdSm90ILi2EN4cute5tupleIJNS5_1CILi1EEES8_S8_EEENS6_IJNS7_ILi128EEENS7_ILi80EEENS7_ILi256EEEEEELi256ENS_10bfloat16_tEfNS_4arch4Sm90ELb1ELb0ELb0ELb0ELb0ELb0ELb0ELb1ELb1ELb1ELb0ELb0EEENS1_21CollectiveEpilogueFwdINS6_IJSA_SC_SB_EEES9_SE_SG_Li256ELb0ELb1ELb0ELb0EEENS1_30DynamicPersistentTileSchedulerILi256ELi128ELb0ELb1ELb1EEEEEEEEEvNT_6ParamsE,@function
        .size           _ZN7cutlass13device_kernelIN5flash11enable_sm90INS1_16FlashAttnFwdSm90INS1_25CollectiveMainloopFwdSm90ILi2EN4cute5tupleIJNS5_1CILi1EEES8_S8_EEENS6_IJNS7_ILi128EEENS7_ILi80EEENS7_ILi256EEEEEELi256ENS_10bfloat16_tEfNS_4arch4Sm90ELb1ELb0ELb0ELb0ELb0ELb0ELb0ELb1ELb1ELb1ELb0ELb0EEENS1_21CollectiveEpilogueFwdINS6_IJSA_SC_SB_EEES9_SE_SG_Li256ELb0ELb1ELb0ELb0EEENS1_30DynamicPersistentTileSchedulerILi256ELi128ELb0ELb1ELb1EEEEEEEEEvNT_6ParamsE,(.L_x_15300 - _ZN7cutlass13device_kernelIN5flash11enable_sm90INS1_16FlashAttnFwdSm90INS1_25CollectiveMainloopFwdSm90ILi2EN4cute5tupleIJNS5_1CILi1EEES8_S8_EEENS6_IJNS7_ILi128EEENS7_ILi80EEENS7_ILi256EEEEEELi256ENS_10bfloat16_tEfNS_4arch4Sm90ELb1ELb0ELb0ELb0ELb0ELb0ELb0ELb1ELb1ELb1ELb0ELb0EEENS1_21CollectiveEpilogueFwdINS6_IJSA_SC_SB_EEES9_SE_SG_Li256ELb0ELb1ELb0ELb0EEENS1_30DynamicPersistentTileSchedulerILi256ELi128ELb0ELb1ELb1EEEEEEEEEvNT_6ParamsE)
        .other          _ZN7cutlass13device_kernelIN5flash11enable_sm90INS1_16FlashAttnFwdSm90INS1_25CollectiveMainloopFwdSm90ILi2EN4cute5tupleIJNS5_1CILi1EEES8_S8_EEENS6_IJNS7_ILi128EEENS7_ILi80EEENS7_ILi256EEEEEELi256ENS_10bfloat16_tEfNS_4arch4Sm90ELb1ELb0ELb0ELb0ELb0ELb0ELb0ELb1ELb1ELb1ELb0ELb0EEENS1_21CollectiveEpilogueFwdINS6_IJSA_SC_SB_EEES9_SE_SG_Li256ELb0ELb1ELb0ELb0EEENS1_30DynamicPersistentTileSchedulerILi256ELi128ELb0ELb1ELb1EEEEEEEEEvNT_6ParamsE,@"STO_CUDA_ENTRY STV_DEFAULT"
_ZN7cutlass13device_kernelIN5flash11enable_sm90INS1_16FlashAttnFwdSm90INS1_25CollectiveMainloopFwdSm90ILi2EN4cute5tupleIJNS5_1CILi1EEES8_S8_EEENS6_IJNS7_ILi128EEENS7_ILi80EEENS7_ILi256EEEEEELi256ENS_10bfloat16_tEfNS_4arch4Sm90ELb1ELb0ELb0ELb0ELb0ELb0ELb0ELb1ELb1ELb1ELb0ELb0EEENS1_21CollectiveEpilogueFwdINS6_IJSA_SC_SB_EEES9_SE_SG_Li256ELb0ELb1ELb0ELb0EEENS1_30DynamicPersistentTileSchedulerILi256ELi128ELb0ELb1ELb1EEEEEEEEEvNT_6ParamsE:
        /* <DEDUP_REMOVED lines=18> */
.L_x_2370:
[----:B------:R-:W-:Y:S05]  /*0120*/  BSYNC B0 ;  /* 0x0000000000007941 */ /* 0x000fea0003800000 */
.L_x_2369:
        /* <DEDUP_REMOVED lines=41> */
.L_x_2371:
        /* <DEDUP_REMOVED lines=22> */
.L_x_2372:
        /* <DEDUP_REMOVED lines=18> */
.L_x_2373:
        /* <DEDUP_REMOVED lines=22> */
.L_x_2374:
        /* <DEDUP_REMOVED lines=22> */
.L_x_2375:
        /* <DEDUP_REMOVED lines=8> */
.L_x_2377:
        /* <DEDUP_REMOVED lines=12> */
[----:B0-----:R-:W0:Y:S02]  /*0a40*/  S2R R2, SR_TID.X ;  /* 0x0000000000027919 */ /* 0x001e240000002100 */
[----:B0-----:R-:W-:Y:S01]  /*0a50*/  VIADD R230, R2, 0xffffff80 ;  /* 0xffffff8002e67836 */ /* 0x001fe20000000000 */
[----:B--2---:R-:W-:-:S04]  /*0a60*/  R2UR UR5, R3 ;  /* 0x00000000030572ca */ /* 0x004fc800000e0000 */
[----:B------:R-:W-:-:S04]  /*0a70*/  SHF.R.S32.HI R3, RZ, 0x1f, R230 ;  /* 0x0000001fff037819 */ /* 0x000fc800000114e6 */
[CC--:B------:R-:W-:Y:S02]  /*0a80*/  LEA.HI R5, R3.reuse, R230.reuse, RZ, 0x7 ;  /* 0x000000e603057211 */ /* 0x0c0fe400078f38ff */
[-C--:B------:R-:W-:Y:S02]  /*0a90*/  LEA.HI R0, R3, R230.reuse, RZ, 0x4 ;  /* 0x000000e603007211 */ /* 0x080fe400078f20ff */
[----:B------:R-:W-:Y:S02]  /*0aa0*/  LOP3.LUT R221, R5, 0xffffff80, RZ, 0xc0, !PT ;  /* 0xffffff8005dd7812 */ /* 0x000fe400078ec0ff */
[----:B------:R-:W-:Y:S01]  /*0ab0*/  SHF.R.S32.HI R9, RZ, 0x4, R0 ;  /* 0x00000004ff097819 */ /* 0x000fe20000011400 */
[----:B------:R-:W-:Y:S01]  /*0ac0*/  ULOP3.LUT UR6, UR5, 0x1, URZ, 0xfc, !UPT ;  /* 0x0000000105067892 */ /* 0x000fe2000f8efc3f */
[CC--:B------:R-:W-:Y:S01]  /*0ad0*/  LEA.HI R2, R3.reuse, R230.reuse, RZ, 0x5 ;  /* 0x000000e603027211 */ /* 0x0c0fe200078f28ff */
[----:B------:R-:W-:Y:S01]  /*0ae0*/  IMAD.IADD R221, R230, 0x1, -R221 ;  /* 0x00000001e6dd7824 */ /* 0x000fe200078e0add */
[C---:B------:R-:W-:Y:S01]  /*0af0*/  LOP3.LUT R7, R0.reuse, 0x3fffff0, RZ, 0xc0, !PT ;  /* 0x03fffff000077812 */ /* 0x040fe200078ec0ff */
[----:B------:R-:W-:Y:S01]  /*0b00*/  UMOV UR5, URZ ;  /* 0x0000003f00057c82 */ /* 0x000fe20008000000 */
[----:B------:R-:W-:Y:S01]  /*0b10*/  LEA.HI R0, R0, R9, RZ, 0x1 ;  /* 0x0000000900007211 */ /* 0x000fe200078f08ff */
[----:B------:R-:W-:Y:S01]  /*0b20*/  IMAD.SHL.U32 R2, R2, 0x20, RZ ;  /* 0x0000002002027824 */ /* 0x000fe200078e00ff */
[----:B------:R-:W-:Y:S01]  /*0b30*/  SHF.R.S32.HI R4, RZ, 0x1f, R221 ;  /* 0x0000001fff047819 */ /* 0x000fe200000114dd */
[----:B------:R-:W-:Y:S01]  /*0b40*/  IMAD.IADD R7, R230, 0x1, -R7 ;  /* 0x00000001e6077824 */ /* 0x000fe200078e0a07 */
[----:B------:R-:W-:Y:S01]  /*0b50*/  LOP3.LUT R0, R0, 0x1ffffffe, RZ, 0xc0, !PT ;  /* 0x1ffffffe00007812 */ /* 0x000fe200078ec0ff */
[----:B------:R-:W-:Y:S01]  /*0b60*/  IMAD.U32 R225, RZ, RZ, UR6 ;  /* 0x00000006ffe17e24 */ /* 0x000fe2000f8e00ff */
[----:B------:R-:W-:Y:S01]  /*0b70*/  LEA.HI R6, R4, R221, RZ, 0x2 ;  /* 0x000000dd04067211 */ /* 0x000fe200078f10ff */
[----:B------:R-:W-:Y:S01]  /*0b80*/  IMAD.U32 R220, RZ, RZ, UR5 ;  /* 0x00000005ffdc7e24 */ /* 0x000fe2000f8e00ff */
[----:B------:R-:W-:Y:S01]  /*0b90*/  LEA.HI R10, R3, R230, RZ, 0x2 ;  /* 0x000000e6030a7211 */ /* 0x000fe200078f10ff */
[----:B------:R-:W-:Y:S01]  /*0ba0*/  IMAD.IADD R0, R9, 0x1, -R0 ;  /* 0x0000000109007824 */ /* 0x000fe200078e0a00 */
[--C-:B------:R-:W-:Y:S01]  /*0bb0*/  SHF.R.S32.HI R8, RZ, 0x2, R6.reuse ;  /* 0x00000002ff087819 */ /* 0x100fe20000011406 */
[----:B------:R-:W-:Y:S01]  /*0bc0*/  IMAD.U32 R16, RZ, RZ, UR5 ;  /* 0x00000005ff107e24 */ /* 0x000fe2000f8e00ff */
[----:B------:R-:W-:-:S02]  /*0bd0*/  SHF.R.S32.HI R11, RZ, 0x1f, R6 ;  /* 0x0000001fff0b7819 */ /* 0x000fc40000011406 */
[----:B------:R-:W-:Y:S02]  /*0be0*/  SHF.R.S32.HI R222, RZ, 0x7, R5 ;  /* 0x00000007ffde7819 */ /* 0x000fe40000011405 */
[----:B------:R-:W-:Y:S02]  /*0bf0*/  LOP3.LUT R2, R2, 0xfffffc00, RZ, 0xc0, !PT ;  /* 0xfffffc0002027812 */ /* 0x000fe400078ec0ff */
[----:B------:R-:W-:Y:S02]  /*0c00*/  LOP3.LUT R9, R10, 0xfffffffc, RZ, 0xc0, !PT ;  /* 0xfffffffc0a097812 */ /* 0x000fe400078ec0ff */
[----:B------:R-:W-:Y:S01]  /*0c10*/  LEA.HI R11, R11, R8, RZ, 0x3 ;  /* 0x000000080b0b7211 */ /* 0x000fe200078f18ff */
[----:B------:R-:W-:Y:S01]  /*0c20*/  IMAD R7, R7, 0x40, R2 ;  /* 0x0000004007077824 */ /* 0x000fe200078e0202 */
[----:B------:R-:W-:Y:S01]  /*0c30*/  LEA.HI R5, R5, R222, RZ, 0x1 ;  /* 0x000000de05057211 */ /* 0x000fe200078f08ff */
[----:B------:R-:W-:Y:S01]  /*0c40*/  IMAD.IADD R2, R230, 0x1, -R9 ;  /* 0x00000001e6027824 */ /* 0x000fe200078e0a09 */
[----:B------:R-:W-:Y:S01]  /*0c50*/  LEA.HI R3, R3, R230, RZ, 0x3 ;  /* 0x000000e603037211 */ /* 0x000fe200078f18ff */
[----:B------:R-:W-:Y:S01]  /*0c60*/  IMAD R224, R0, 0x8, R7 ;  /* 0x0000000800e07824 */ /* 0x000fe200078e0207 */
[----:B------:R-:W-:-:S02]  /*0c70*/  LOP3.LUT R11, R11, 0xfffffff8, RZ, 0xc0, !PT ;  /* 0xfffffff80b0b7812 */ /* 0x000fc400078ec0ff */
[----:B------:R-:W-:Y:S02]  /*0c80*/  LEA.HI R4, R4, R221, RZ, 0x5 ;  /* 0x000000dd04047211 */ /* 0x000fe400078f28ff */
[----:B------:R-:W-:Y:S01]  /*0c90*/  LOP3.LUT R9, R5, 0x3fffffe, RZ, 0xc0, !PT ;  /* 0x03fffffe05097812 */ /* 0x000fe200078ec0ff */
[----:B------:R-:W-:Y:S01]  /*0ca0*/  IMAD.IADD R11, R8, 0x1, -R11 ;  /* 0x00000001080b7824 */ /* 0x000fe200078e0a0b */
[----:B------:R-:W-:Y:S02]  /*0cb0*/  LOP3.LUT R5, R3, 0xfffffff8, RZ, 0xc0, !PT ;  /* 0xfffffff803057812 */ /* 0x000fe400078ec0ff */
[----:B------:R-:W-:Y:S01]  /*0cc0*/  SHF.R.S32.HI R4, RZ, 0x5, R4 ;  /* 0x00000005ff047819 */ /* 0x000fe20000011404 */
[----:B------:R-:W-:Y:S01]  /*0cd0*/  IMAD.IADD R9, R222, 0x1, -R9 ;  /* 0x00000001de097824 */ /* 0x000fe200078e0a09 */
[----:B------:R-:W-:Y:S01]  /*0ce0*/  LEA.HI R8, R2, R2, RZ, 0x1 ;  /* 0x0000000202087211 */ /* 0x000fe200078f08ff */
[----:B------:R-:W-:Y:S01]  /*0cf0*/  IMAD.IADD R216, R230, 0x1, -R5 ;  /* 0x00000001e6d87824 */ /* 0x000fe200078e0a05 */
[----:B------:R-:W-:Y:S01]  /*0d00*/  LOP3.LUT R6, R6, 0x7ffffffc, RZ, 0xc0, !PT ;  /* 0x7ffffffc06067812 */ /* 0x000fe200078ec0ff */
[----:B------:R-:W-:Y:S01]  /*0d10*/  IMAD R4, R4, 0x10, R11 ;  /* 0x0000001004047824 */ /* 0x000fe200078e020b */
[----:B------:R-:W-:Y:S01]  /*0d20*/  LOP3.LUT R11, R8, 0x1ffffffe, RZ, 0xc0, !PT ;  /* 0x1ffffffe080b7812 */ /* 0x000fe200078ec0ff */
[----:B------:R-:W-:Y:S01]  /*0d30*/  IMAD.SHL.U32 R18, R216, 0x8, RZ ;  /* 0x00000008d8127824 */ /* 0x000fe200078e00ff */
[----:B------:R-:W-:Y:S01]  /*0d40*/  SHF.R.S32.HI R219, RZ, 0x3, R3 ;  /* 0x00000003ffdb7819 */ /* 0x000fe20000011403 */
[----:B------:R-:W-:-:S02]  /*0d50*/  IMAD R223, R9, 0x40, R4 ;  /* 0x0000004009df7824 */ /* 0x000fc400078e0204 */
[C---:B------:R-:W-:Y:S01]  /*0d60*/  VIADD R214, R18.reuse, 0x40 ;  /* 0x0000004012d67836 */ /* 0x040fe20000000000 */
[----:B------:R-:W-:Y:S01]  /*0d70*/  SHF.R.S32.HI R229, RZ, 0x1f, R18 ;  /* 0x0000001fffe57819 */ /* 0x000fe20000011412 */
[C---:B------:R-:W-:Y:S02]  /*0d80*/  VIADD R213, R18.reuse, 0x80 ;  /* 0x0000008012d57836 */ /* 0x040fe40000000000 */
[----:B------:R-:W-:Y:S01]  /*0d90*/  VIADD R215, R18, 0xc0 ;  /* 0x000000c012d77836 */ /* 0x000fe20000000000 */
[----:B------:R-:W-:Y:S01]  /*0da0*/  SHF.R.S32.HI R228, RZ, 0x1f, R214 ;  /* 0x0000001fffe47819 */ /* 0x000fe200000114d6 */
[----:B------:R-:W-:Y:S01]  /*0db0*/  IMAD.IADD R212, R2, 0x1, -R11 ;  /* 0x0000000102d47824 */ /* 0x000fe200078e0a0b */
[----:B------:R-:W-:Y:S01]  /*0dc0*/  SHF.R.S32.HI R227, RZ, 0x1f, R213 ;  /* 0x0000001fffe37819 */ /* 0x000fe200000114d5 */
[----:B------:R-:W-:Y:S01]  /*0dd0*/  IMAD.IADD R23, R221, 0x1, -R6 ;  /* 0x00000001dd177824 */ /* 0x000fe200078e0a06 */
[----:B------:R-:W-:Y:S01]  /*0de0*/  SHF.R.S32.HI R226, RZ, 0x1f, R215 ;  /* 0x0000001fffe27819 */ /* 0x000fe200000114d7 */
[----:B------:R-:W-:-:S07]  /*0df0*/  IMAD R212, R212, 0x8, R223 ;  /* 0x00000008d4d47824 */ /* 0x000fce00078e02df */
.L_x_2428:
        /* <DEDUP_REMOVED lines=21> */
.L_x_2378:
[----:B------:R-:W-:Y:S01]  /*0f50*/  ULDC UR8, c[0x0][0xc54] ;  /* 0x0003150000087ab9 */ /* 0x000fe20000000800 */
[----:B------:R-:W-:Y:S01]  /*0f60*/  UMOV UR4, UR9 ;  /* 0x0000000900047c82 */ /* 0x000fe20008000000 */
[----:B------:R-:W-:-:S11]  /*0f70*/  UISETP.NE.AND UP0, UPT, UR8, 0x1, UPT ;  /* 0x000000010800788c */ /* 0x000fd6000bf05270 */
[----:B------:R-:W-:Y:S02]  /*0f80*/  @UP0 ULDC.64 UR10, c[0x0][0xc58] ;  /* 0x00031600000a0ab9 */ /* 0x000fe40000000a00 */
[----:B------:R-:W-:-:S04]  /*0f90*/  UIMAD.WIDE.U32 UR6, UR9, UR10, URZ ;  /* 0x0000000a090672a5 */ /* 0x000fc8000f8e003f */
[----:B------:R-:W-:-:S04]  /*0fa0*/  @UP0 USHF.R.U32.HI UR4, URZ, UR11, UR7 ;  /* 0x0000000b3f040299 */ /* 0x000fc80008011607 */
[----:B------:R-:W-:-:S12]  /*0fb0*/  UIMAD UR6, UR4, UR8, URZ ;  /* 0x00000008040672a4 */ /* 0x000fd8000f8e023f */
.L_x_2379:
[----:B------:R-:W-:Y:S01]  /*0fc0*/  ULDC.64 UR10, c[0x0][0x418] ;  /* 0x00010600000a7ab9 */ /* 0x000fe20000000a00 */
[----:B------:R-:W-:Y:S01]  /*0fd0*/  ULOP3.LUT UR4, URZ, UR4, URZ, 0x33, !UPT ;  /* 0x000000043f047292 */ /* 0x000fe2000f8e333f */
[----:B------:R-:W-:Y:S01]  /*0fe0*/  PLOP3.LUT P0, PT, PT, PT, PT, 0x80, 0x0 ;  /* 0x000000000000781c */ /* 0x000fe20003f0f070 */
[----:B------:R-:W-:Y:S01]  /*0ff0*/  UISETP.NE.U32.AND UP0, UPT, UR10, URZ, UPT ;  /* 0x0000003f0a00728c */ /* 0x000fe2000bf05070 */
[----:B------:R-:W-:Y:S01]  /*1000*/  CS2R R2, SRZ ;  /* 0x0000000000027805 */ /* 0x000fe2000001ff00 */
[----:B------:R-:W-:Y:S01]  /*1010*/  UIADD3 UR10, UR9, -UR6, URZ ;  /* 0x80000006090a7290 */ /* 0x000fe2000fffe03f */
[----:B------:R-:W-:Y:S01]  /*1020*/  IMAD.MOV.U32 R0, RZ, RZ, RZ ;  /* 0x000000ffff007224 */ /* 0x000fe200078e00ff */
[----:B------:R-:W-:Y:S01]  /*1030*/  ULDC UR7, c[0x0][0x448] ;  /* 0x0001120000077ab9 */ /* 0x000fe20000000800 */
[----:B------:R-:W-:Y:S01]  /*1040*/  ULDC UR6, c[0x0][0xc3c] ;  /* 0x00030f0000067ab9 */ /* 0x000fe20000000800 */
[----:B------:R-:W-:Y:S01]  /*1050*/  UISETP.NE.AND UP2, UPT, UR7, 0x1, UPT ;  /* 0x000000010700788c */ /* 0x000fe2000bf45270 */
[----:B------:R-:W-:Y:S01]  /*1060*/  CS2R R176, SRZ ;  /* 0x0000000000b07805 */ /* 0x000fe2000001ff00 */
[----:B------:R-:W-:Y:S01]  /*1070*/  UIADD3 UR4, UR4, UR6, URZ ;  /* 0x0000000604047290 */ /* 0x000fe2000fffe03f */
[----:B------:R-:W-:Y:S01]  /*1080*/  CS2R R174, SRZ ;  /* 0x0000000000ae7805 */ /* 0x000fe2000001ff00 */
[----:B------:R-:W-:Y:S01]  /*1090*/  UISETP.NE.AND.EX UP0, UPT, UR11, URZ, UPT, UP0 ;  /* 0x0000003f0b00728c */ /* 0x000fe2000bf05300 */
[----:B------:R-:W-:Y:S01]  /*10a0*/  CS2R R148, SRZ ;  /* 0x0000000000947805 */ /* 0x000fe2000001ff00 */
[----:B------:R-:W-:Y:S01]  /*10b0*/  USHF.L.U32 UR14, UR4, 0x7, URZ ;  /* 0x00000007040e7899 */ /* 0x000fe2000800063f */
[----:B------:R-:W-:Y:S01]  /*10c0*/  CS2R R172, SRZ ;  /* 0x0000000000ac7805 */ /* 0x000fe2000001ff00 */
[----:B------:R-:W-:Y:S01]  /*10d0*/  ULDC UR9, c[0x0][0x424] ;  /* 0x0001090000097ab9 */ /* 0x000fe20000000800 */
[----:B------:R-:W-:Y:S01]  /*10e0*/  ULDC UR8, c[0x0][0x288] ;  /* 0x0000a20000087ab9 */ /* 0x000fe20000000800 */
[----:B------:R-:W-:Y:S01]  /*10f0*/  UIADD3 UR4, UR14, 0x7f, URZ ;  /* 0x0000007f0e047890 */ /* 0x000fe2000fffe03f */
[----:B------:R-:W-:Y:S01]  /*1100*/  CS2R R144, SRZ ;  /* 0x0000000000907805 */ /* 0x000fe2000001ff00 */
[----:B------:R-:W-:Y:S01]  /*1110*/  @UP2 ULDC UR6, c[0x0][0x44c] ;  /* 0x0001130000062ab9 */ /* 0x000fe20000000800 */
[----:B------:R-:W-:Y:S01]  /*1120*/  IMAD.U32 R22, RZ, RZ, UR14 ;  /* 0x0000000eff167e24 */ /* 0x000fe2000f8e00ff */
[----:B------:R-:W-:Y:S01]  /*1130*/  UIADD3 UR8, -UR8, 0x50, URZ ;  /* 0x0000005008087890 */ /* 0x000fe2000fffe13f */
[----:B------:R-:W-:Y:S01]  /*1140*/  CS2R R120, SRZ ;  /* 0x0000000000787805 */ /* 0x000fe2000001ff00 */
[----:B------:R-:W-:Y:S01]  /*1150*/  UIMAD.WIDE.U32 UR6, UR4, UR6, URZ ;  /* 0x00000006040672a5 */ /* 0x000fe2000f8e003f */
[----:B------:R-:W-:Y:S01]  /*1160*/  CS2R R140, SRZ ;  /* 0x00000000008c7805 */ /* 0x000fe2000001ff00 */
[----:B------:R-:W-:Y:S01]  /*1170*/  USEL UR14, UR9, 0x1, UP0 ;  /* 0x00000001090e7887 */ /* 0x000fe20008000000 */
[----:B------:R-:W-:Y:S01]  /*1180*/  CS2R R116, SRZ ;  /* 0x0000000000747805 */ /* 0x000fe2000001ff00 */
[----:B------:R-:W-:Y:S01]  /*1190*/  ULDC UR12, c[0x0][0x2f0] ;  /* 0x0000bc00000c7ab9 */ /* 0x000fe20000000800 */
[----:B------:R-:W-:Y:S01]  /*11a0*/  @UP2 ULDC UR9, c[0x0][0x450] ;  /* 0x0001140000092ab9 */ /* 0x000fe20000000800 */
[----:B------:R-:W-:Y:S01]  /*11b0*/  UIMAD UR8, UR14, UR12, UR8 ;  /* 0x0000000c0e0872a4 */ /* 0x000fe2000f8e0208 */
[----:B------:R-:W-:Y:S01]  /*11c0*/  CS2R R112, SRZ ;  /* 0x0000000000707805 */ /* 0x000fe2000001ff00 */
[----:B------:R-:W-:Y:S01]  /*11d0*/  @UP2 USHF.R.U32.HI UR4, URZ, UR9, UR7 ;  /* 0x000000093f042299 */ /* 0x000fe20008011607 */
[----:B------:R-:W-:Y:S01]  /*11e0*/  IMAD.U32 R19, RZ, RZ, UR14 ;  /* 0x0000000eff137e24 */ /* 0x000fe2000f8e00ff */
[----:B------:R-:W-:Y:S01]  /*11f0*/  UIMAD UR6, UR14, UR12, 0x4f ;  /* 0x0000004f0e0674a4 */ /* 0x000fe2000f8e020c */
[----:B------:R-:W-:Y:S01]  /*1200*/  CS2R R136, SRZ ;  /* 0x0000000000887805 */ /* 0x000fe2000001ff00 */
[----:B------:R-:W-:Y:S01]  /*1210*/  UIADD3 UR8, UR8, UR4, URZ ;  /* 0x0000000408087290 */ /* 0x000fe2000fffe03f */
[----:B------:R-:W-:Y:S01]  /*1220*/  CS2R R108, SRZ ;  /* 0x00000000006c7805 */ /* 0x000fe2000001ff00 */
[----:B------:R-:W-:Y:S01]  /*1230*/  UIMAD.WIDE UR6, UR6, 0x66666667, URZ ;  /* 0x66666667060678a5 */ /* 0x000fe2000f8e023f */
[----:B------:R-:W-:Y:S01]  /*1240*/  CS2R R104, SRZ ;  /* 0x0000000000687805 */ /* 0x000fe2000001ff00 */
[----:B------:R-:W-:Y:S01]  /*1250*/  UIMAD.WIDE UR8, UR8, 0x66666667, URZ ;  /* 0x66666667080878a5 */ /* 0x000fe2000f8e023f */
[----:B------:R-:W-:Y:S01]  /*1260*/  CS2R R132, SRZ ;  /* 0x0000000000847805 */ /* 0x000fe2000001ff00 */
[----:B------:R-:W-:Y:S01]  /*1270*/  ULDC UR13, c[0x0][0xc54] ;  /* 0x00031500000d7ab9 */ /* 0x000fe20000000800 */
[----:B------:R-:W-:Y:S01]  /*1280*/  USHF.R.U32.HI UR4, URZ, 0x1f, UR7 ;  /* 0x0000001f3f047899 */ /* 0x000fe20008011607 */
[----:B------:R-:W-:Y:S01]  /*1290*/  CS2R R100, SRZ ;  /* 0x0000000000647805 */ /* 0x000fe2000001ff00 */
[----:B------:R-:W-:Y:S01]  /*12a0*/  UIMAD UR12, UR5, UR13, UR10 ;  /* 0x0000000d050c72a4 */ /* 0x000fe2000f8e020a */
[----:B------:R-:W-:Y:S01]  /*12b0*/  CS2R R96, SRZ ;  /* 0x0000000000607805 */ /* 0x000fe2000001ff00 */
[----:B------:R-:W-:Y:S01]  /*12c0*/  USHF.R.U32.HI UR5, URZ, 0x1f, UR9 ;  /* 0x0000001f3f057899 */ /* 0x000fe20008011609 */
[----:B------:R-:W-:Y:S01]  /*12d0*/  CS2R R128, SRZ ;  /* 0x0000000000807805 */ /* 0x000fe2000001ff00 */
[----:B------:R-:W-:Y:S01]  /*12e0*/  ULDC UR11, c[0x0][0xc48] ;  /* 0x00031200000b7ab9 */ /* 0x000fe20000000800 */
[----:B------:R-:W-:Y:S01]  /*12f0*/  ULEA.HI.SX32 UR7, UR7, UR4, 0x1b ;  /* 0x0000000407077291 */ /* 0x000fe2000f8fda3f */
[----:B------:R-:W-:Y:S01]  /*1300*/  CS2R R92, SRZ ;  /* 0x00000000005c7805 */ /* 0x000fe2000001ff00 */
[----:B------:R-:W-:Y:S01]  /*1310*/  UISETP.NE.AND UP1, UPT, UR11, 0x1, UPT ;  /* 0x000000010b00788c */ /* 0x000fe2000bf25270 */
[----:B------:R-:W-:Y:S01]  /*1320*/  CS2R R88, SRZ ;  /* 0x0000000000587805 */ /* 0x000fe2000001ff00 */
[----:B------:R-:W-:Y:S01]  /*1330*/  ULEA.HI.SX32 UR9, UR9, UR5, 0x1b ;  /* 0x0000000509097291 */ /* 0x000fe2000f8fda3f */
[----:B------:R-:W-:Y:S01]  /*1340*/  CS2R R124, SRZ ;  /* 0x00000000007c7805 */ /* 0x000fe2000001ff00 */
[----:B------:R-:W-:Y:S01]  /*1350*/  UMOV UR14, UR12 ;  /* 0x0000000c000e7c82 */ /* 0x000fe20008000000 */
[----:B------:R-:W-:Y:S01]  /*1360*/  CS2R R84, SRZ ;  /* 0x0000000000547805 */ /* 0x000fe2000001ff00 */
[----:B------:R-:W-:Y:S01]  /*1370*/  UISETP.LT.AND UP0, UPT, UR7, UR9, UPT ;  /* 0x000000090700728c */ /* 0x000fe2000bf01270 */
[----:B------:R-:W-:Y:S01]  /*1380*/  CS2R R80, SRZ ;  /* 0x0000000000507805 */ /* 0x000fe2000001ff00 */
[----:B------:R-:W-:Y:S01]  /*1390*/  IMAD.MOV.U32 R198, RZ, RZ, RZ ;  /* 0x000000ffffc67224 */ /* 0x000fe200078e00ff */
[----:B------:R-:W-:Y:S01]  /*13a0*/  CS2R R76, SRZ ;  /* 0x00000000004c7805 */ /* 0x000fe2000001ff00 */
[----:B------:R-:W-:Y:S01]  /*13b0*/  USEL UR61, UR7, UR9, UP0 ;  /* 0x00000009073d7287 */ /* 0x000fe20008000000 */
[----:B------:R-:W-:Y:S01]  /*13c0*/  CS2R R72, SRZ ;  /* 0x0000000000487805 */ /* 0x000fe2000001ff00 */
[----:B------:R-:W-:Y:S01]  /*13d0*/  @UP1 ULDC UR10, c[0x0][0xc4c] ;  /* 0x00031300000a1ab9 */ /* 0x000fe20000000800 */
[----:B------:R-:W-:Y:S01]  /*13e0*/  @UP1 ULDC UR6, c[0x0][0xc50] ;  /* 0x0003140000061ab9 */ /* 0x000fe20000000800 */
[----:B------:R-:W-:Y:S01]  /*13f0*/  UIMAD.WIDE.U32 UR4, UR12, UR10, URZ ;  /* 0x0000000a0c0472a5 */ /* 0x000fe2000f8e003f */
[----:B------:R-:W-:Y:S01]  /*1400*/  CS2R R196, SRZ ;  /* 0x0000000000c47805 */ /* 0x000fe2000001ff00 */
[----:B------:R-:W-:Y:S01]  /*1410*/  UISETP.GE.AND UP0, UPT, UR61, 0x1, UPT ;  /* 0x000000013d00788c */ /* 0x000fe2000bf06270 */
[----:B------:R-:W-:Y:S01]  /*1420*/  CS2R R68, SRZ ;  /* 0x0000000000447805 */ /* 0x000fe2000001ff00 */
[----:B------:R-:W-:Y:S01]  /*1430*/  @UP1 USHF.R.U32.HI UR14, URZ, UR6, UR5 ;  /* 0x000000063f0e1299 */ /* 0x000fe20008011605 */
[----:B------:R-:W-:-:S02]  /*1440*/  CS2R R64, SRZ ;  /* 0x0000000000407805 */ /* 0x000fc4000001ff00 */
[----:B------:R-:W-:Y:S02]  /*1450*/  CS2R R60, SRZ ;  /* 0x00000000003c7805 */ /* 0x000fe4000001ff00 */
[----:B------:R-:W-:Y:S02]  /*1460*/  CS2R R56, SRZ ;  /* 0x0000000000387805 */ /* 0x000fe4000001ff00 */
[----:B------:R-:W-:Y:S01]  /*1470*/  PLOP3.LUT P1, PT, PT, PT, UP0, 0x80, 0x0 ;  /* 0x000000000000781c */ /* 0x000fe20003f2f008 */
[----:B------:R-:W-:Y:S02]  /*1480*/  UIADD3 UR4, -UR14, URZ, URZ ;  /* 0x0000003f0e047290 */ /* 0x000fe4000fffe13f */
[----:B------:R-:W-:Y:S01]  /*1490*/  IMAD.U32 R218, RZ, RZ, UR14 ;  /* 0x0000000effda7e24 */ /* 0x000fe2000f8e00ff */
[----:B------:R-:W-:Y:S02]  /*14a0*/  CS2R R194, SRZ ;  /* 0x0000000000c27805 */ /* 0x000fe4000001ff00 */
[----:B------:R-:W-:Y:S01]  /*14b0*/  CS2R R52, SRZ ;  /* 0x0000000000347805 */ /* 0x000fe2000001ff00 */
[----:B------:R-:W-:Y:S01]  /*14c0*/  UIMAD UR4, UR11, UR4, UR12 ;  /* 0x000000040b0472a4 */ /* 0x000fe2000f8e020c */
        /* <DEDUP_REMOVED lines=30> */
[----:B------:R-:W-:Y:S01]  /*16b0*/  CS2R R26, SRZ ;  /* 0x00000000001a7805 */ /* 0x000fe2000001ff00 */
[----:B------:R-:W-:Y:S01]  /*16c0*/  IMAD.MOV.U32 R30, RZ, RZ, RZ ;  /* 0x000000ffff1e7224 */ /* 0x000fe200078e00ff */
[----:B------:R-:W-:Y:S01]  /*16d0*/  CS2R R28, SRZ ;  /* 0x00000000001c7805 */ /* 0x000fe2000001ff00 */
[----:B------:R-:W-:Y:S01]  /*16e0*/  IMAD.MOV.U32 R17, RZ, RZ, RZ ;  /* 0x000000ffff117224 */ /* 0x000fe200078e00ff */
[----:B------:R-:W-:Y:S01]  /*16f0*/  CS2R R24, SRZ ;  /* 0x0000000000187805 */ /* 0x000fe2000001ff00 */
[----:B------:R-:W-:Y:S06]  /*1700*/  @!P1 BRA `(.L_x_2380) ;  /* 0x000000cc003c9947 */ /* 0x000fec0003800000 */
[----:B------:R-:W0:Y:S01]  /*1710*/  SHFL.IDX PT, R0, R222, RZ, 0x1f ;  /* 0x00001fffde007589 */ /* 0x000e2200000e0000 */
[----:B------:R-:W1:Y:S01]  /*1720*/  S2UR UR7, SR_CgaCtaId ;  /* 0x00000000000779c3 */ /* 0x000e620000008800 */
[----:B------:R-:W-:Y:S01]  /*1730*/  UMOV UR6, 0x400 ;  /* 0x0000040000067882 */ /* 0x000fe20000000000 */
[----:B0-----:R-:W-:Y:S01]  /*1740*/  R2UR UR4, R0 ;  /* 0x00000000000472ca */ /* 0x001fe200000e0000 */
[----:B-1----:R-:W-:-:S04]  /*1750*/  ULEA UR8, UR7, UR6, 0x18 ;  /* 0x0000000607087291 */ /* 0x002fc8000f8ec03f */
[----:B------:R-:W-:Y:S02]  /*1760*/  UIADD3 UR6, UR8, 0x14400, URZ ;  /* 0x0001440008067890 */ /* 0x000fe4000fffe03f */
[----:B------:R-:W-:Y:S02]  /*1770*/  IMAD.U32 R17, RZ, RZ, UR8 ;  /* 0x00000008ff117e24 */ /* 0x000fe4000f8e00ff */
        /* <DEDUP_REMOVED lines=25> */
.L_x_2381:
[----:B------:R-:W-:Y:S02]  /*1910*/  R2UR UR7, R220 ;  /* 0x00000000dc0772ca */ /* 0x000fe400000e0000 */
[----:B------:R-:W-:Y:S02]  /*1920*/  R2UR UR6, R17 ;  /* 0x00000000110672ca */ /* 0x000fe400000e0000 */
[----:B------:R-:W-:-:S09]  /*1930*/  R2UR UR5, R225 ;  /* 0x00000000e10572ca */ /* 0x000fd200000e0000 */
[----:B------:R-:W-:-:S04]  /*1940*/  ULEA.HI UR4, UR7, UR7, URZ, 0x1 ;  /* 0x0000000707047291 */ /* 0x000fc8000f8f083f */
[----:B------:R-:W-:Y:S01]  /*1950*/  ULOP3.LUT UR4, UR4, 0xfffffffe, URZ, 0xc0, !UPT ;  /* 0xfffffffe04047892 */ /* 0x000fe2000f8ec03f */
[----:B------:R-:W-:-:S03]  /*1960*/  IMAD.U32 R2, RZ, RZ, UR5 ;  /* 0x00000005ff027e24 */ /* 0x000fc6000f8e00ff */
[----:B------:R-:W-:Y:S02]  /*1970*/  UIADD3 UR4, UR7, -UR4, URZ ;  /* 0x8000000407047290 */ /* 0x000fe4000fffe03f */
[----:B------:R-:W-:-:S04]  /*1980*/  ISETP.NE.AND P0, PT, R2, 0x3, PT ;  /* 0x000000030200780c */ /* 0x000fc80003f05270 */
[----:B------:R-:W-:-:S05]  /*1990*/  IMAD.U32 R0, RZ, RZ, UR4 ;  /* 0x00000004ff007e24 */ /* 0x000fca000f8e00ff */
[----:B------:R-:W-:-:S04]  /*19a0*/  SHF.L.U32 R0, R0, 0x1f, RZ ;  /* 0x0000001f00007819 */ /* 0x000fc800000006ff */
[----:B------:R-:W0:Y:S02]  /*19b0*/  SYNCS.PHASECHK.TRANS64.TRYWAIT P1, [UR6+0x38800], R0 ;  /* 0x03880000ff0075a7 */ /* 0x000e240008020146 */
[----:B0-----:R-:W-:Y:S05]  /*19c0*/  @!P1 BRA `(.L_x_2382) ;  /* 0x0000014800c49947 */ /* 0x001fea0003800000 */
.L_x_2543:
[----:B------:R-:W-:Y:S05]  /*19d0*/  @!P0 BRA `(.L_x_2383) ;  /* 0x0000000000048947 */ /* 0x000fea0003800000 */
[----:B------:R-:W-:Y:S01]  /*19e0*/  BPT.TRAP 0x1 ;  /* 0x000000040000795c */ /* 0x000fe20000300000 */
.L_x_2383:
[----:B------:R-:W-:Y:S01]  /*19f0*/  R2UR UR5, R16 ;  /* 0x00000000100572ca */ /* 0x000fe200000e0000 */
[----:B0-----:R-:W-:Y:S01]  /*1a00*/  IMAD.U32 R0, RZ, RZ, UR60 ;  /* 0x0000003cff007e24 */ /* 0x001fe2000f8e00ff */
[----:B------:R-:W-:-:S11]  /*1a10*/  R2UR UR4, R17 ;  /* 0x00000000110472ca */ /* 0x000fd600000e0000 */
[----:B------:R-:W-:Y:S02]  /*1a20*/  IMAD.U32 R3, RZ, RZ, UR5 ;  /* 0x00000005ff037e24 */ /* 0x000fe4000f8e00ff */
[----:B------:R-:W-:-:S03]  /*1a30*/  LEA R0, R0, UR4, 0x3 ;  /* 0x0000000400007c11 */ /* 0x000fc6000f8e18ff */
[----:B------:R-:W-:-:S04]  /*1a40*/  SHF.L.U32 R3, R3, 0x1f, RZ ;  /* 0x0000001f03037819 */ /* 0x000fc800000006ff */
[----:B------:R0:W1:Y:S01]  /*1a50*/  SYNCS.PHASECHK.TRANS64.TRYWAIT P2, [R0+URZ+0x38830], R3 ;  /* 0x03883003000075a7 */ /* 0x000062000804017f */
[----:B------:R-:W-:Y:S05]  /*1a60*/  @!P0 BRA `(.L_x_2384) ;  /* 0x0000000000048947 */ /* 0x000fea0003800000 */
[----:B------:R-:W-:Y:S01]  /*1a70*/  BPT.TRAP 0x1 ;  /* 0x000000040000795c */ /* 0x000fe20000300000 */
.L_x_2384:
[----:B------:R-:W2:Y:S02]  /*1a80*/  S2R R2, SR_TID.X ;  /* 0x0000000000027919 */ /* 0x000ea40000002100 */
[----:B--2---:R-:W-:Y:S01]  /*1a90*/  LOP3.LUT P1, RZ, R2, 0x7f, RZ, 0xc0, !PT ;  /* 0x0000007f02ff7812 */ /* 0x004fe2000782c0ff */
[----:B-1----:R-:W-:-:S12]  /*1aa0*/  @P2 BRA `(.L_x_2385) ;  /* 0x0000000000082947 */ /* 0x002fd80003800000 */
[----:B------:R-:W1:Y:S02]  /*1ab0*/  SYNCS.PHASECHK.TRANS64.TRYWAIT P2, [R0+URZ+0x38830], R3 ;  /* 0x03883003000075a7 */ /* 0x000e64000804017f */
[----:B-1----:R-:W-:Y:S05]  /*1ac0*/  @!P2 BRA `(.L_x_2386) ;  /* 0x0000014800a0a947 */ /* 0x002fea0003800000 */
.L_x_2385:
[----:B------:R-:W-:Y:S05]  /*1ad0*/  WARPSYNC.ALL ;  /* 0x0000000000007948 */ /* 0x000fea0003800000 */
[----:B------:R-:W-:Y:S01]  /*1ae0*/  R2UR UR4, R17 ;  /* 0x00000000110472ca */ /* 0x000fe200000e0000 */
[----:B------:R-:W-:Y:S01]  /*1af0*/  ULOP3.LUT UR5, UR36, 0x10000, URZ, 0xfc, !UPT ;  /* 0x0001000024057892 */ /* 0x000fe2000f8efc3f */
[----:B------:R-:W-:Y:S01]  /*1b00*/  WARPGROUP.ARRIVE ;  /* 0x00000000000079c5 */ /* 0x000fe20000000000 */
[----:B------:R-:W-:Y:S01]  /*1b10*/  UMOV UR9, 0x40000040 ;  /* 0x4000004000097882 */ /* 0x000fe20000000000 */
[----:B------:R-:W-:Y:S01]  /*1b20*/  UMOV UR11, 0x40000040 ;  /* 0x40000040000b7882 */ /* 0x000fe20000000000 */
[----:B------:R-:W-:Y:S01]  /*1b30*/  UMOV UR15, UR9 ;  /* 0x00000009000f7c82 */ /* 0x000fe20008000000 */
[----:B------:R-:W-:Y:S01]  /*1b40*/  IMAD.U32 R13, RZ, RZ, UR9 ;  /* 0x00000009ff0d7e24 */ /* 0x000fe2000f8e00ff */
[----:B------:R-:W-:Y:S01]  /*1b50*/  UIADD3 UR7, UR5, 0x2, URZ ;  /* 0x0000000205077890 */ /* 0x000fe2000fffe03f */
[----:B01----:R-:W-:Y:S01]  /*1b60*/  @!P1 VIADD R0, R0, 0x38840 ;  /* 0x0003884000009836 */ /* 0x003fe20000000000 */
[----:B------:R-:W-:Y:S01]  /*1b70*/  UMOV UR8, UR5 ;  /* 0x0000000500087c82 */ /* 0x000fe20008000000 */
[----:B------:R-:W-:Y:S01]  /*1b80*/  UMOV UR17, 0x40000040 ;  /* 0x4000004000117882 */ /* 0x000fe20000000000 */
[----:B------:R-:W-:Y:S01]  /*1b90*/  UMOV UR14, UR8 ;  /* 0x00000008000e7c82 */ /* 0x000fe20008000000 */
[----:B------:R-:W-:Y:S01]  /*1ba0*/  IMAD.U32 R12, RZ, RZ, UR8 ;  /* 0x00000008ff0c7e24 */ /* 0x000fe2000f8e00ff */
[----:B------:R-:W-:Y:S01]  /*1bb0*/  UIADD3 UR4, UR4, 0x24400, URZ ;  /* 0x0002440004047890 */ /* 0x000fe2000fffe03f */
[----:B------:R-:W-:Y:S01]  /*1bc0*/  IMAD.U32 R11, RZ, RZ, UR17 ;  /* 0x00000011ff0b7e24 */ /* 0x000fe2000f8e00ff */
[----:B------:R-:W-:Y:S01]  /*1bd0*/  UMOV UR16, UR7 ;  /* 0x0000000700107c82 */ /* 0x000fe20008000000 */
[----:B------:R-:W-:Y:S01]  /*1be0*/  UMOV UR19, 0x40000040 ;  /* 0x4000004000137882 */ /* 0x000fe20000000000 */
[----:B------:R-:W-:Y:S01]  /*1bf0*/  USHF.R.U32.HI UR4, URZ, 0x4, UR4 ;  /* 0x000000043f047899 */ /* 0x000fe20008011604 */
[----:B------:R-:W-:Y:S01]  /*1c00*/  IMAD.U32 R10, RZ, RZ, UR16 ;  /* 0x00000010ff0a7e24 */ /* 0x000fe2000f8e00ff */
[----:B------:R-:W-:Y:S01]  /*1c10*/  UIADD3 UR7, UR5, 0x4, URZ ;  /* 0x0000000405077890 */ /* 0x000fe2000fffe03f */
[----:B------:R-:W-:Y:S01]  /*1c20*/  @!P1 PRMT R0, RZ, 0x654, R0 ;  /* 0x00000654ff009816 */ /* 0x000fe20000000000 */
[----:B------:R-:W-:Y:S01]  /*1c30*/  ULOP3.LUT UR4, UR4, 0x3fff, URZ, 0xc0, !UPT ;  /* 0x00003fff04047892 */ /* 0x000fe2000f8ec03f */
[----:B------:R-:W-:Y:S01]  /*1c40*/  CS2R R150, SRZ ;  /* 0x0000000000967805 */ /* 0x000fe2000001ff00 */
[----:B------:R-:W-:Y:S01]  /*1c50*/  UMOV UR13, 0x40000040 ;  /* 0x40000040000d7882 */ /* 0x000fe20000000000 */
[----:B------:R-:W-:Y:S01]  /*1c60*/  UIADD3 UR20, UR5, 0x404, URZ ;  /* 0x0000040405147890 */ /* 0x000fe2000fffe03f */
[----:B------:R-:W-:Y:S01]  /*1c70*/  CS2R R148, SRZ ;  /* 0x0000000000947805 */ /* 0x000fe2000001ff00 */
[----:B------:R-:W-:Y:S01]  /*1c80*/  ULOP3.LUT UR6, UR4, 0x10000, URZ, 0xfc, !UPT ;  /* 0x0001000004067892 */ /* 0x000fe2000f8efc3f */
[----:B------:R-:W-:Y:S01]  /*1c90*/  CS2R R146, SRZ ;  /* 0x0000000000927805 */ /* 0x000fe2000001ff00 */
[----:B------:R-:W-:Y:S01]  /*1ca0*/  UMOV UR21, 0x40000040 ;  /* 0x4000004000157882 */ /* 0x000fe20000000000 */
[----:B------:R-:W-:Y:S01]  /*1cb0*/  UMOV UR23, 0x40000040 ;  /* 0x4000004000177882 */ /* 0x000fe20000000000 */
[----:B------:R-:W-:Y:S01]  /*1cc0*/  UIMAD UR4, UR60, 0xa00, UR6 ;  /* 0x00000a003c0478a4 */ /* 0x000fe2000f8e0206 */
[----:B------:R-:W-:Y:S01]  /*1cd0*/  CS2R R144, SRZ ;  /* 0x0000000000907805 */ /* 0x000fe2000001ff00 */
[----:B------:R-:W-:Y:S01]  /*1ce0*/  IMAD.U32 R15, RZ, RZ, UR6 ;  /* 0x00000006ff0f7e24 */ /* 0x000fe2000f8e00ff */
[----:B------:R-:W-:Y:S01]  /*1cf0*/  UIADD3 UR24, UR5, 0x406, URZ ;  /* 0x0000040605187890 */ /* 0x000fe2000fffe03f */
[----:B------:R-:W-:Y:S01]  /*1d00*/  CS2R R142, SRZ ;  /* 0x00000000008e7805 */ /* 0x000fe2000001ff00 */
[----:B------:R-:W-:Y:S01]  /*1d10*/  UIADD3 UR6, UR4, 0x200, URZ ;  /* 0x0000020004067890 */ /* 0x000fe2000fffe03f */
[----:B------:R-:W-:Y:S01]  /*1d20*/  CS2R R140, SRZ ;  /* 0x00000000008c7805 */ /* 0x000fe2000001ff00 */
[----:B------:R-:W-:Y:S01]  /*1d30*/  UMOV UR10, UR4 ;  /* 0x00000004000a7c82 */ /* 0x000fe20008000000 */
[----:B------:R-:W-:Y:S01]  /*1d40*/  UIADD3 UR12, UR4, 0x2, URZ ;  /* 0x00000002040c7890 */ /* 0x000fe2000fffe03f */
[----:B------:R-:W-:Y:S01]  /*1d50*/  HGMMA.64x16x16.F32.BF16 R56, gdesc[UR8], RZ, !UPT, gsb0 ;  /* 0x00200000083879f0 */ /* 0x000fe2000c0018ff */
[----:B------:R-:W-:Y:S01]  /*1d60*/  UIADD3 UR10, UR4, 0x80, URZ ;  /* 0x00000080040a7890 */ /* 0x000fe2000fffe03f */
[----:B------:R-:W-:Y:S01]  /*1d70*/  CS2R R138, SRZ ;  /* 0x00000000008a7805 */ /* 0x000fe2000001ff00 */
[----:B------:R-:W-:Y:S01]  /*1d80*/  UMOV UR8, UR14 ;  /* 0x0000000e00087c82 */ /* 0x000fe20008000000 */
[----:B------:R-:W-:Y:S01]  /*1d90*/  UMOV UR9, UR15 ;  /* 0x0000000f00097c82 */ /* 0x000fe20008000000 */
[----:B------:R-:W-:Y:S01]  /*1da0*/  UMOV UR11, 0x40000040 ;  /* 0x40000040000b7882 */ /* 0x000fe20000000000 */
[----:B------:R-:W-:Y:S01]  /*1db0*/  UMOV UR18, UR12 ;  /* 0x0000000c00127c82 */ /* 0x000fe20008000000 */
[----:B------:R-:W-:Y:S01]  /*1dc0*/  UIADD3 UR12, UR4, 0x4, URZ ;  /* 0x00000004040c7890 */ /* 0x000fe2000fffe03f */
[----:B------:R-:W-:Y:S01]  /*1dd0*/  CS2R R136, SRZ ;  /* 0x0000000000887805 */ /* 0x000fe2000001ff00 */
[----:B------:R-:W-:Y:S01]  /*1de0*/  UIADD3 UR22, UR4, 0x284, URZ ;  /* 0x0000028404167890 */ /* 0x000fe2000fffe03f */
[----:B------:R-:W-:Y:S01]  /*1df0*/  CS2R R134, SRZ ;  /* 0x0000000000867805 */ /* 0x000fe2000001ff00 */
[----:B------:R-:W-:Y:S01]  /*1e00*/  UIADD3 UR26, UR4, 0x286, URZ ;  /* 0x00000286041a7890 */ /* 0x000fe2000fffe03f */
[----:B------:R-:W-:Y:S01]  /*1e10*/  CS2R R132, SRZ ;  /* 0x0000000000847805 */ /* 0x000fe2000001ff00 */
[----:B------:R-:W-:Y:S01]  /*1e20*/  UMOV UR25, 0x40000040 ;  /* 0x4000004000197882 */ /* 0x000fe20000000000 */
[----:B------:R-:W-:Y:S01]  /*1e30*/  UMOV UR27, 0x40000040 ;  /* 0x40000040001b7882 */ /* 0x000fe20000000000 */
        /* <DEDUP_REMOVED lines=37> */
[----:B------:R-:W-:-:S02]  /*2090*/  WARPGROUP.DEPBAR.LE gsb0, 0x0 ;  /* 0x00008000000079c5 */ /* 0x000fc40000010000 */
[----:B------:R-:W-:Y:S01]  /*20a0*/  WARPGROUP.ARRIVE ;  /* 0x00000000000079c5 */ /* 0x000fe20000000000 */
[----:B------:R-:W-:Y:S01]  /*20b0*/  UIADD3 UR54, UR4, 0x784, URZ ;  /* 0x0000078404367890 */ /* 0x000fe2000fffe03f */
[----:B------:R-:W-:Y:S01]  /*20c0*/  CS2R R106, SRZ ;  /* 0x00000000006a7805 */ /* 0x000fe2000001ff00 */
[----:B------:R-:W-:Y:S01]  /*20d0*/  UMOV UR53, 0x40000040 ;  /* 0x4000004000357882 */ /* 0x000fe20000000000 */
[----:B------:R-:W-:Y:S01]  /*20e0*/  UMOV UR55, 0x40000040 ;  /* 0x4000004000377882 */ /* 0x000fe20000000000 */
[----:B------:R-:W-:Y:S01]  /*20f0*/  UMOV UR57, 0x40000040 ;  /* 0x4000004000397882 */ /* 0x000fe20000000000 */
[----:B------:R-:W-:Y:S01]  /*2100*/  HGMMA.64x16x16.F32.BF16 R48, gdesc[UR8], RZ, !UPT, gsb0 ;  /* 0x00200000083079f0 */ /* 0x000fe2000c0018ff */
[----:B------:R-:W-:Y:S01]  /*2110*/  UIADD3 UR10, UR4, 0x100, URZ ;  /* 0x00000100040a7890 */ /* 0x000fe2000fffe03f */
[----:B------:R-:W-:Y:S01]  /*2120*/  IMAD.U32 R7, RZ, RZ, UR57 ;  /* 0x00000039ff077e24 */ /* 0x000fe2000f8e00ff */
[----:B------:R-:W-:Y:S01]  /*2130*/  UMOV UR8, UR14 ;  /* 0x0000000e00087c82 */ /* 0x000fe20008000000 */
[----:B------:R-:W-:Y:S01]  /*2140*/  UMOV UR9, UR15 ;  /* 0x0000000f00097c82 */ /* 0x000fe20008000000 */
[----:B------:R-:W-:Y:S01]  /*2150*/  UMOV UR11, 0x40000040 ;  /* 0x40000040000b7882 */ /* 0x000fe20000000000 */
[----:B------:R-:W-:Y:S01]  /*2160*/  UMOV UR59, 0x40000040 ;  /* 0x40000040003b7882 */ /* 0x000fe20000000000 */
        /* <DEDUP_REMOVED lines=153> */
[----:B------:R-:W-:Y:S01]  /*2b00*/  ULDC UR10, c[0x0][0x2f0] ;  /* 0x0000bc00000a7ab9 */ /* 0x000fe20000000800 */
[----:B------:R-:W-:Y:S01]  /*2b10*/  ULDC UR11, c[0x0][0x288] ;  /* 0x0000a200000b7ab9 */ /* 0x000fe20000000800 */
[----:B------:R-:W-:Y:S01]  /*2b20*/  IMAD.U32 R20, RZ, RZ, UR10 ;  /* 0x0000000aff147e24 */ /* 0x000fe2000f8e00ff */
        /* <DEDUP_REMOVED lines=24> */
[----:B------:R-:W-:Y:S01]  /*2cb0*/  R2UR UR15, R19 ;  /* 0x00000000130f72ca */ /* 0x000fe200000e0000 */
[----:B------:R-:W-:-:S06]  /*2cc0*/  UIADD3 UR14, UR61, -0x2, URZ ;  /* 0xfffffffe3d0e7890 */ /* 0x000fcc000fffe03f */
        /* <DEDUP_REMOVED lines=26> */
[----:B------:R-:W-:Y:S01]  /*2e70*/  VIADD R2, R212, UR19 ;  /* 0x00000013d4027c36 */ /* 0x000fe20008000000 */
        /* <DEDUP_REMOVED lines=189> */
[----:B------:R-:W-:Y:S02]  /*3a50*/  ULDC UR6, c[0x0][0x448] ;  /* 0x0001120000067ab9 */ /* 0x000fe40000000800 */
[----:B------:R-:W-:Y:S02]  /*3a60*/  UISETP.NE.AND UP0, UPT, UR6, 0x1, UPT ;  /* 0x000000010600788c */ /* 0x000fe4000bf05270 */
[----:B------:R-:W-:Y:S02]  /*3a70*/  UIADD3 UR6, UR5, 0xc06, URZ ;  /* 0x00000c0605067890 */ /* 0x000fe4000fffe03f */
[----:B------:R-:W-:Y:S02]  /*3a80*/  UIADD3 UR5, UR4, 0x984, URZ ;  /* 0x0000098404057890 */ /* 0x000fe4000fffe03f */
[----:B------:R-:W-:-:S03]  /*3a90*/  PLOP3.LUT P2, PT, PT, PT, UP0, 0x80, 0x0 ;  /* 0x000000000000781c */ /* 0x000fc60003f4f008 */
[----:B------:R-:W-:Y:S01]  /*3aa0*/  UMOV UR56, UR6 ;  /* 0x0000000600387c82 */ /* 0x000fe20008000000 */
[----:B------:R-:W-:Y:S01]  /*3ab0*/  UIMAD UR6, UR61, -0x50, URZ ;  /* 0xffffffb03d0678a4 */ /* 0x000fe2000f8e023f */
        /* <DEDUP_REMOVED lines=25> */
[----:B------:R-:W-:Y:S02]  /*3c50*/  @UP0 ULDC UR5, c[0x0][0x44c] ;  /* 0x0001130000050ab9 */ /* 0x000fe40000000800 */
[----:B------:R-:W-:Y:S01]  /*3c60*/  @P2 IMAD.HI.U32 R3, R2, UR5, RZ ;  /* 0x0000000502032c27 */ /* 0x000fe2000f8e00ff */
[----:B------:R-:W-:-:S04]  /*3c70*/  @UP0 ULDC UR5, c[0x0][0x450] ;  /* 0x0001140000050ab9 */ /* 0x000fc80000000800 */
[----:B------:R-:W-:Y:S01]  /*3c80*/  @P2 SHF.R.U32.HI R2, RZ, UR5, R3 ;  /* 0x00000005ff022c19 */ /* 0x000fe20008011603 */
[----:B------:R-:W-:Y:S02]  /*3c90*/  UIMAD UR5, UR15, UR10, UR6 ;  /* 0x0000000a0f0572a4 */ /* 0x000fe4000f8e0206 */
[----:B------:R-:W-:Y:S02]  /*3ca0*/  UIADD3 UR6, UR6, 0x51, URZ ;  /* 0x0000005106067890 */ /* 0x000fe4000fffe03f */
[----:B------:R-:W0:Y:S01]  /*3cb0*/  SHFL.IDX PT, R5, R2, 0x1, 0x1c1f ;  /* 0x003c1f0002057f89 */ /* 0x000e2200000e0000 */
[----:B------:R-:W-:Y:S02]  /*3cc0*/  UIADD3 UR5, UR5, 0x50, URZ ;  /* 0x0000005005057890 */ /* 0x000fe4000fffe03f */
[----:B------:R-:W-:Y:S01]  /*3cd0*/  UIMAD UR10, UR15, UR10, -UR11 ;  /* 0x0000000a0f0a72a4 */ /* 0x000fe2000f8e0a0b */
[----:B------:R-:W-:Y:S01]  /*3ce0*/  IMAD.U32 R4, RZ, RZ, UR6 ;  /* 0x00000006ff047e24 */ /* 0x000fe2000f8e00ff */
[----:B------:R-:W-:Y:S01]  /*3cf0*/  UIADD3 UR6, UR4, 0x986, URZ ;  /* 0x0000098604067890 */ /* 0x000fe2000fffe03f */
[----:B------:R-:W1:Y:S01]  /*3d00*/  SHFL.IDX PT, R2, R2, RZ, 0x1c1f ;  /* 0x001c1fff02027589 */ /* 0x000e6200000e0000 */
[----:B------:R-:W-:Y:S01]  /*3d10*/  IMAD.U32 R14, RZ, RZ, UR5 ;  /* 0x00000005ff0e7e24 */ /* 0x000fe2000f8e00ff */
[----:B------:R-:W-:Y:S01]  /*3d20*/  UMOV UR5, UR23 ;  /* 0x0000001700057c82 */ /* 0x000fe20008000000 */
[----:B------:R-:W-:-:S04]  /*3d30*/  IMAD R3, R23, -0x2, R4 ;  /* 0xfffffffe17037824 */ /* 0x000fc800078e0204 */
[----:B------:R-:W-:Y:S02]  /*3d40*/  IMAD R4, R20, UR15, R3 ;  /* 0x0000000f14047c24 */ /* 0x000fe4000f8e0203 */
[----:B------:R-:W-:-:S03]  /*3d50*/  IMAD R3, R23, -0x2, R14 ;  /* 0xfffffffe17037824 */ /* 0x000fc600078e020e */
[----:B0-----:R-:W-:Y:S01]  /*3d60*/  IADD3 R14, R5, -UR11, R4 ;  /* 0x8000000b050e7c10 */ /* 0x001fe2000fffe004 */
[----:B------:R-:W-:Y:S01]  /*3d70*/  VIADD R4, R4, -UR11 ;  /* 0x8000000b04047c36 */ /* 0x000fe20008000000 */
[----:B------:R-:W-:Y:S02]  /*3d80*/  @UP0 ULDC UR11, c[0x0][0x450] ;  /* 0x00011400000b0ab9 */ /* 0x000fe40000000800 */
[----:B------:R-:W-:Y:S02]  /*3d90*/  VIMNMX R14, R3, R14, PT ;  /* 0x0000000e030e7248 */ /* 0x000fe40003fe0100 */
[----:B-1----:R-:W-:Y:S02]  /*3da0*/  VIADDMNMX R3, R2, R4, R3, PT ;  /* 0x0000000402037246 */ /* 0x002fe40003800103 */
[C---:B------:R-:W-:Y:S02]  /*3db0*/  ISETP.GT.AND P3, PT, R14.reuse, RZ, PT ;  /* 0x000000ff0e00720c */ /* 0x040fe40003f64270 */
[----:B------:R-:W-:-:S02]  /*3dc0*/  ISETP.GT.AND P4, PT, R14, 0x1, PT ;  /* 0x000000010e00780c */ /* 0x000fc40003f84270 */
[----:B------:R-:W-:Y:S01]  /*3dd0*/  ISETP.GT.AND P5, PT, R14, 0x8, PT ;  /* 0x000000080e00780c */ /* 0x000fe20003fa4270 */
        /* <DEDUP_REMOVED lines=14> */
[----:B------:R-:W-:Y:S01]  /*3ec0*/  ISETP.GT.AND P3, PT, R14, 0x9, PT ;  /* 0x000000090e00780c */ /* 0x000fe20003f64270 */
[----:B------:R-:W-:Y:S01]  /*3ed0*/  HGMMA.64x16x16.F32.BF16 R48, gdesc[UR56], R48, gsb0 ;  /* 0x00200000383079f0 */ /* 0x000fe20008001830 */
[----:B------:R-:W-:Y:S01]  /*3ee0*/  UIADD3 UR58, UR4, 0x886, URZ ;  /* 0x00000886043a7890 */ /* 0x000fe2000fffe03f */
[----:B------:R-:W-:Y:S01]  /*3ef0*/  FSEL R62, R62, -INF , P5 ;  /* 0xff8000003e3e7808 */ /* 0x000fe20002800000 */
[----:B------:R-:W-:Y:S01]  /*3f00*/  UMOV UR56, UR22 ;  /* 0x0000001600387c82 */ /* 0x000fe20008000000 */
[----:B------:R-:W-:Y:S01]  /*3f10*/  UMOV UR57, UR23 ;  /* 0x0000001700397c82 */ /* 0x000fe20008000000 */
[----:B------:R-:W-:Y:S01]  /*3f20*/  UMOV UR59, 0x40000040 ;  /* 0x40000040003b7882 */ /* 0x000fe20000000000 */
[----:B------:R-:W-:Y:S02]  /*3f30*/  FMNMX.FTZ R5, R58, R59, !PT ;  /* 0x0000003b3a057209 */ /* 0x000fe40007810000 */
[----:B------:R-:W-:Y:S02]  /*3f40*/  ISETP.GT.AND P4, PT, R14, 0x10, PT ;  /* 0x000000100e00780c */ /* 0x000fe40003f84270 */
[----:B------:R-:W-:-:S02]  /*3f50*/  FSEL R63, R63, -INF , P3 ;  /* 0xff8000003f3f7808 */ /* 0x000fc40001800000 */
[----:B------:R-:W-:Y:S02]  /*3f60*/  FMNMX.FTZ R20, R62, R5, !PT ;  /* 0x000000053e147209 */ /* 0x000fe40007810000 */
[----:B------:R-:W-:Y:S02]  /*3f70*/  ISETP.GT.AND P3, PT, R14, 0x11, PT ;  /* 0x000000110e00780c */ /* 0x000fe40003f64270 */
[----:B------:R-:W-:Y:S02]  /*3f80*/  FMNMX.FTZ R5, R63, R20, !PT ;  /* 0x000000143f057209 */ /* 0x000fe40007810000 */
[----:B------:R-:W-:-:S04]  /*3f90*/  ISETP.GT.AND P5, PT, R3, 0x8, PT ;  /* 0x000000080300780c */ /* 0x000fc80003fa4270 */
[----:B------:R-:W-:Y:S02]  /*3fa0*/  FSEL R60, R60, -INF , P5 ;  /* 0xff8000003c3c7808 */ /* 0x000fe40002800000 */
[----:B------:R-:W-:Y:S01]  /*3fb0*/  ISETP.GT.AND P5, PT, R3, 0x18, PT ;  /* 0x000000180300780c */ /* 0x000fe20003fa4270 */
[----:B------:R-:W-:Y:S02]  /*3fc0*/  WARPGROUP.DEPBAR.LE gsb0, 0x0 ;  /* 0x00008000000079c5 */ /* 0x000fe40000010000 */
[----:B------:R-:W-:Y:S01]  /*3fd0*/  WARPGROUP.ARRIVE ;  /* 0x00000000000079c5 */ /* 0x000fe20000000000 */
[----:B------:R-:W-:Y:S02]  /*3fe0*/  FSEL R50, R50, -INF , P4 ;  /* 0xff80000032327808 */ /* 0x000fe40002000000 */
[----:B------:R-:W-:Y:S02]  /*3ff0*/  ISETP.GT.AND P4, PT, R14, 0x18, PT ;  /* 0x000000180e00780c */ /* 0x000fe40003f84270 */
[----:B------:R-:W-:Y:S01]  /*4000*/  FSEL R51, R51, -INF , P3 ;  /* 0xff80000033337808 */ /* 0x000fe20001800000 */
[----:B------:R-:W-:Y:S01]  /*4010*/  HGMMA.64x16x16.F32.BF16 R40, gdesc[UR56], R40, gsb0 ;  /* 0x00200000382879f0 */ /* 0x000fe20008001828 */
[----:B------:R-:W-:Y:S01]  /*4020*/  UIADD3 UR58, UR4, 0x906, URZ ;  /* 0x00000906043a7890 */ /* 0x000fe2000fffe03f */
[----:B------:R-:W-:Y:S01]  /*4030*/  FMNMX.FTZ R20, R50, R5, !PT ;  /* 0x0000000532147209 */ /* 0x000fe20007810000 */
[----:B------:R-:W-:Y:S01]  /*4040*/  UMOV UR56, UR22 ;  /* 0x0000001600387c82 */ /* 0x000fe20008000000 */
[----:B------:R-:W-:Y:S01]  /*4050*/  UMOV UR57, UR23 ;  /* 0x0000001700397c82 */ /* 0x000fe20008000000 */
[----:B------:R-:W-:Y:S01]  /*4060*/  UMOV UR59, 0x40000040 ;  /* 0x40000040003b7882 */ /* 0x000fe20000000000 */
[----:B------:R-:W-:Y:S01]  /*4070*/  UMOV UR4, UR22 ;  /* 0x0000001600047c82 */ /* 0x000fe20008000000 */
[----:B------:R-:W-:-:S02]  /*4080*/  ISETP.GT.AND P3, PT, R14, 0x19, PT ;  /* 0x000000190e00780c */ /* 0x000fc40003f64270 */
[----:B------:R-:W-:Y:S02]  /*4090*/  FSEL R54, R54, -INF , P4 ;  /* 0xff80000036367808 */ /* 0x000fe40002000000 */
[----:B------:R-:W-:Y:S02]  /*40a0*/  FMNMX.FTZ R5, R51, R20, !PT ;  /* 0x0000001433057209 */ /* 0x000fe40007810000 */
[----:B------:R-:W-:Y:S02]  /*40b0*/  ISETP.GT.AND P4, PT, R14, 0x20, PT ;  /* 0x000000200e00780c */ /* 0x000fe40003f84270 */
[----:B------:R-:W-:Y:S02]  /*40c0*/  FSEL R55, R55, -INF , P3 ;  /* 0xff80000037377808 */ /* 0x000fe40001800000 */
[----:B------:R-:W-:Y:S02]  /*40d0*/  FMNMX.FTZ R20, R54, R5, !PT ;  /* 0x0000000536147209 */ /* 0x000fe40007810000 */
[----:B------:R-:W-:-:S02]  /*40e0*/  ISETP.GT.AND P3, PT, R14, 0x21, PT ;  /* 0x000000210e00780c */ /* 0x000fc40003f64270 */
[----:B------:R-:W-:Y:S02]  /*40f0*/  FMNMX.FTZ R5, R55, R20, !PT ;  /* 0x0000001437057209 */ /* 0x000fe40007810000 */
[----:B------:R-:W-:Y:S01]  /*4100*/  FSEL R52, R52, -INF , P5 ;  /* 0xff80000034347808 */ /* 0x000fe20002800000 */
[----:B------:R-:W-:Y:S02]  /*4110*/  WARPGROUP.DEPBAR.LE gsb0, 0x0 ;  /* 0x00008000000079c5 */ /* 0x000fe40000010000 */
[----:B------:R-:W-:Y:S01]  /*4120*/  WARPGROUP.ARRIVE ;  /* 0x00000000000079c5 */ /* 0x000fe20000000000 */
[----:B------:R-:W-:Y:S02]  /*4130*/  FSEL R42, R42, -INF , P4 ;  /* 0xff8000002a2a7808 */ /* 0x000fe40002000000 */
[----:B------:R-:W-:Y:S02]  /*4140*/  ISETP.GT.AND P4, PT, R14, 0x28, PT ;  /* 0x000000280e00780c */ /* 0x000fe40003f84270 */
[----:B------:R-:W-:Y:S01]  /*4150*/  FSEL R43, R43, -INF , P3 ;  /* 0xff8000002b2b7808 */ /* 0x000fe20001800000 */
[----:B------:R-:W-:Y:S01]  /*4160*/  HGMMA.64x16x16.F32.BF16 R32, gdesc[UR56], R32, gsb0 ;  /* 0x00200000382079f0 */ /* 0x000fe20008001820 */
[----:B------:R-:W-:-:S02]  /*4170*/  FMNMX.FTZ R20, R42, R5, !PT ;  /* 0x000000052a147209 */ /* 0x000fc40007810000 */
[----:B------:R-:W-:Y:S02]  /*4180*/  ISETP.GT.AND P3, PT, R14, 0x29, PT ;  /* 0x000000290e00780c */ /* 0x000fe40003f64270 */
[----:B------:R-:W-:Y:S02]  /*4190*/  FSEL R46, R46, -INF , P4 ;  /* 0xff8000002e2e7808 */ /* 0x000fe40002000000 */
[----:B------:R-:W-:Y:S02]  /*41a0*/  FMNMX.FTZ R5, R43, R20, !PT ;  /* 0x000000142b057209 */ /* 0x000fe40007810000 */
[----:B------:R-:W-:Y:S02]  /*41b0*/  ISETP.GT.AND P4, PT, R14, 0x30, PT ;  /* 0x000000300e00780c */ /* 0x000fe40003f84270 */
[----:B------:R-:W-:Y:S02]  /*41c0*/  FSEL R47, R47, -INF , P3 ;  /* 0xff8000002f2f7808 */ /* 0x000fe40001800000 */
[----:B------:R-:W-:-:S02]  /*41d0*/  FMNMX.FTZ R20, R46, R5, !PT ;  /* 0x000000052e147209 */ /* 0x000fc40007810000 */
[----:B------:R-:W-:Y:S02]  /*41e0*/  ISETP.GT.AND P3, PT, R14, 0x31, PT ;  /* 0x000000310e00780c */ /* 0x000fe40003f64270 */
[----:B------:R-:W-:Y:S01]  /*41f0*/  FMNMX.FTZ R5, R47, R20, !PT ;  /* 0x000000142f057209 */ /* 0x000fe20007810000 */
[----:B------:R-:W-:Y:S02]  /*4200*/  WARPGROUP.DEPBAR.LE gsb0, 0x0 ;  /* 0x00008000000079c5 */ /* 0x000fe40000010000 */
[----:B------:R-:W-:Y:S01]  /*4210*/  WARPGROUP.ARRIVE ;  /* 0x00000000000079c5 */ /* 0x000fe20000000000 */
[----:B------:R-:W-:Y:S02]  /*4220*/  FSEL R34, R34, -INF , P4 ;  /* 0xff80000022227808 */ /* 0x000fe40002000000 */
[----:B------:R-:W-:Y:S02]  /*4230*/  ISETP.GT.AND P4, PT, R14, 0x38, PT ;  /* 0x000000380e00780c */ /* 0x000fe40003f84270 */
[----:B------:R-:W-:Y:S01]  /*4240*/  FSEL R35, R35, -INF , P3 ;  /* 0xff80000023237808 */ /* 0x000fe20001800000 */
[----:B------:R-:W-:Y:S01]  /*4250*/  HGMMA.64x16x16.F32.BF16 R24, gdesc[UR4], R24, gsb0 ;  /* 0x00200000041879f0 */ /* 0x000fe20008001818 */
[----:B------:R-:W-:Y:S01]  /*4260*/  FMNMX.FTZ R20, R34, R5, !PT ;  /* 0x0000000522147209 */ /* 0x000fe20007810000 */
[----:B------:R-:W-:Y:S01]  /*4270*/  ULDC UR5, c[0x0][0x988] ;  /* 0x0002620000057ab9 */ /* 0x000fe20000000800 */
[----:B------:R-:W-:Y:S01]  /*4280*/  ISETP.GT.AND P3, PT, R14, 0x39, PT ;  /* 0x000000390e00780c */ /* 0x000fe20003f64270 */
[----:B------:R-:W-:Y:S01]  /*4290*/  @UP0 ULDC UR6, c[0x0][0x44c] ;  /* 0x0001130000060ab9 */ /* 0x000fe20000000800 */
[----:B------:R-:W-:Y:S01]  /*42a0*/  FSEL R38, R38, -INF , P4 ;  /* 0xff80000026267808 */ /* 0x000fe20002000000 */
[----:B------:R-:W-:Y:S01]  /*42b0*/  UIMAD.WIDE.U32 UR6, UR19, UR6, URZ ;  /* 0x00000006130672a5 */ /* 0x000fe2000f8e003f */
[----:B------:R-:W-:Y:S01]  /*42c0*/  FMNMX.FTZ R5, R35, R20, !PT ;  /* 0x0000001423057209 */ /* 0x000fe20007810000 */
[----:B------:R-:W-:Y:S01]  /*42d0*/  UMOV UR4, UR19 ;  /* 0x0000001300047c82 */ /* 0x000fe20008000000 */
[----:B------:R-:W-:Y:S01]  /*42e0*/  ISETP.GT.AND P4, PT, R14, 0x40, PT ;  /* 0x000000400e00780c */ /* 0x000fe20003f84270 */
[----:B------:R-:W-:Y:S01]  /*42f0*/  @UP0 USHF.R.U32.HI UR4, URZ, UR11, UR7 ;  /* 0x0000000b3f040299 */ /* 0x000fe20008011607 */
[----:B------:R-:W-:-:S02]  /*4300*/  FSEL R39, R39, -INF , P3 ;  /* 0xff80000027277808 */ /* 0x000fc40001800000 */
[----:B------:R-:W-:Y:S01]  /*4310*/  FMNMX.FTZ R20, R38, R5, !PT ;  /* 0x0000000526147209 */ /* 0x000fe20007810000 */
[----:B------:R-:W-:Y:S01]  /*4320*/  UIADD3 UR6, UR10, UR4, URZ ;  /* 0x000000040a067290 */ /* 0x000fe2000fffe03f */
[----:B------:R-:W-:Y:S02]  /*4330*/  ISETP.GT.AND P3, PT, R14, 0x41, PT ;  /* 0x000000410e00780c */ /* 0x000fe40003f64270 */
[----:B------:R-:W-:Y:S01]  /*4340*/  FMNMX.FTZ R5, R39, R20, !PT ;  /* 0x0000001427057209 */ /* 0x000fe20007810000 */
[----:B------:R-:W-:-:S04]  /*4350*/  UIMAD.WIDE UR6, UR6, 0x66666667, URZ ;  /* 0x66666667060678a5 */ /* 0x000fc8000f8e023f */
[----:B------:R-:W-:-:S04]  /*4360*/  USHF.R.U32.HI UR4, URZ, 0x1f, UR7 ;  /* 0x0000001f3f047899 */ /* 0x000fc80008011607 */
[----:B------:R-:W-:-:S04]  /*4370*/  ULEA.HI.SX32 UR4, UR7, UR4, 0x1b ;  /* 0x0000000407047291 */ /* 0x000fc8000f8fda3f */
[----:B------:R-:W-:-:S04]  /*4380*/  UISETP.LT.AND UP1, UPT, URZ, UR4, UPT ;  /* 0x000000043f00728c */ /* 0x000fc8000bf21270 */
[----:B------:R-:W-:-:S04]  /*4390*/  USEL UR15, URZ, UR4, !UP1 ;  /* 0x000000043f0f7287 */ /* 0x000fc8000c800000 */
[----:B------:R-:W-:Y:S02]  /*43a0*/  UISETP.GE.AND UP1, UPT, UR14, UR15, UPT ;  /* 0x0000000f0e00728c */ /* 0x000fe4000bf26270 */
[----:B------:R-:W-:Y:S01]  /*43b0*/  IMAD.U32 R231, RZ, RZ, UR15 ;  /* 0x0000000fffe77e24 */ /* 0x000fe2000f8e00ff */
[----:B------:R-:W-:Y:S02]  /*43c0*/  WARPGROUP.DEPBAR.LE gsb0, 0x0 ;  /* 0x00008000000079c5 */ /* 0x000fe40000010000 */
[----:B------:R-:W-:Y:S01]  /*43d0*/  FSEL R26, R26, -INF , P4 ;  /* 0xff8000001a1a7808 */ /* 0x000fe20002000000 */
[----:B------:R0:W-:Y:S01]  /*43e0*/  @!P1 SYNCS.ARRIVE.TRANS64.RED.A1T0 RZ, [R0+URZ], RZ ;  /* 0x000000ff00ff99a7 */ /* 0x0001e2000810043f */
[----:B------:R-:W-:Y:S02]  /*43f0*/  ISETP.GT.AND P4, PT, R14, 0x48, PT ;  /* 0x000000480e00780c */ /* 0x000fe40003f84270 */
[----:B------:R-:W-:Y:S02]  /*4400*/  FSEL R27, R27, -INF , P3 ;  /* 0xff8000001b1b7808 */ /* 0x000fe40001800000 */
[----:B------:R-:W-:-:S02]  /*4410*/  FMNMX.FTZ R20, R26, R5, !PT ;  /* 0x000000051a147209 */ /* 0x000fc40007810000 */
[----:B------:R-:W-:Y:S02]  /*4420*/  ISETP.GT.AND P3, PT, R14, 0x49, PT ;  /* 0x000000490e00780c */ /* 0x000fe40003f64270 */
[----:B------:R-:W-:Y:S02]  /*4430*/  FSEL R30, R30, -INF , P4 ;  /* 0xff8000001e1e7808 */ /* 0x000fe40002000000 */
[----:B------:R-:W-:Y:S02]  /*4440*/  FMNMX.FTZ R5, R27, R20, !PT ;  /* 0x000000141b057209 */ /* 0x000fe40007810000 */
[----:B------:R-:W-:Y:S02]  /*4450*/  FSEL R31, R31, -INF , P3 ;  /* 0xff8000001f1f7808 */ /* 0x000fe40001800000 */
[----:B------:R-:W-:Y:S02]  /*4460*/  FMNMX.FTZ R14, R30, R5, !PT ;  /* 0x000000051e0e7209 */ /* 0x000fe40007810000 */
[----:B------:R-:W-:-:S02]  /*4470*/  ISETP.GT.AND P3, PT, R3, RZ, PT ;  /* 0x000000ff0300720c */ /* 0x000fc40003f64270 */
[----:B------:R-:W-:Y:S02]  /*4480*/  FMNMX.FTZ R14, R31, R14, !PT ;  /* 0x0000000e1f0e7209 */ /* 0x000fe40007810000 */
[----:B------:R-:W-:Y:S02]  /*4490*/  ISETP.GT.AND P4, PT, R3, 0x1, PT ;  /* 0x000000010300780c */ /* 0x000fe40003f84270 */
[----:B------:R-:W-:Y:S01]  /*44a0*/  FSEL R56, R56, -INF , P3 ;  /* 0xff80000038387808 */ /* 0x000fe20001800000 */
[----:B------:R-:W1:Y:S01]  /*44b0*/  SHFL.BFLY PT, R5, R14, 0x2, 0x1f ;  /* 0x0c401f000e057f89 */ /* 0x000e6200000e0000 */
[----:B------:R-:W-:Y:S02]  /*44c0*/  FSEL R57, R57, -INF , P4 ;  /* 0xff80000039397808 */ /* 0x000fe40002000000 */
[C---:B------:R-:W-:Y:S02]  /*44d0*/  ISETP.GT.AND P3, PT, R3.reuse, 0x9, PT ;  /* 0x000000090300780c */ /* 0x040fe40003f64270 */
[----:B------:R-:W-:-:S02]  /*44e0*/  ISETP.GT.AND P4, PT, R3, 0x11, PT ;  /* 0x000000110300780c */ /* 0x000fc40003f84270 */
[----:B------:R-:W-:Y:S02]  /*44f0*/  FSEL R61, R61, -INF , P3 ;  /* 0xff8000003d3d7808 */ /* 0x000fe40001800000 */
[----:B------:R-:W-:Y:S02]  /*4500*/  ISETP.GT.AND P3, PT, R3, 0x10, PT ;  /* 0x000000100300780c */ /* 0x000fe40003f64270 */
[----:B------:R-:W-:Y:S02]  /*4510*/  FSEL R49, R49, -INF , P4 ;  /* 0xff80000031317808 */ /* 0x000fe40002000000 */
[----:B------:R-:W-:Y:S02]  /*4520*/  FSEL R48, R48, -INF , P3 ;  /* 0xff80000030307808 */ /* 0x000fe40001800000 */
[C---:B------:R-:W-:Y:S02]  /*4530*/  ISETP.GT.AND P3, PT, R3.reuse, 0x19, PT ;  /* 0x000000190300780c */ /* 0x040fe40003f64270 */
[----:B------:R-:W-:-:S02]  /*4540*/  ISETP.GT.AND P4, PT, R3, 0x20, PT ;  /* 0x000000200300780c */ /* 0x000fc40003f84270 */
[----:B------:R-:W-:Y:S02]  /*4550*/  FSEL R53, R53, -INF , P3 ;  /* 0xff80000035357808 */ /* 0x000fe40001800000 */
[C---:B------:R-:W-:Y:S02]  /*4560*/  ISETP.GT.AND P3, PT, R3.reuse, 0x21, PT ;  /* 0x000000210300780c */ /* 0x040fe40003f64270 */
[----:B------:R-:W-:Y:S02]  /*4570*/  FSEL R40, R40, -INF , P4 ;  /* 0xff80000028287808 */ /* 0x000fe40002000000 */
[----:B-1----:R-:W-:Y:S02]  /*4580*/  FMNMX.FTZ R20, R14, R5, !PT ;  /* 0x000000050e147209 */ /* 0x002fe40007810000 */
[----:B------:R-:W-:Y:S02]  /*4590*/  FMNMX.FTZ R5, R56, R57, !PT ;  /* 0x0000003938057209 */ /* 0x000fe40007810000 */
[----:B------:R-:W-:Y:S01]  /*45a0*/  ISETP.GT.AND P4, PT, R3, 0x28, PT ;  /* 0x000000280300780c */ /* 0x000fe20003f84270 */
[----:B------:R-:W1:Y:S01]  /*45b0*/  SHFL.BFLY PT, R21, R20, 0x1, 0x1f ;  /* 0x0c201f0014157f89 */ /* 0x000e6200000e0000 */
[----:B------:R-:W-:-:S02]  /*45c0*/  FMNMX.FTZ R2, R60, R5, !PT ;  /* 0x000000053c027209 */ /* 0x000fc40007810000 */
[----:B------:R-:W-:Y:S02]  /*45d0*/  FSEL R41, R41, -INF , P3 ;  /* 0xff80000029297808 */ /* 0x000fe40001800000 */
[----:B------:R-:W-:Y:S02]  /*45e0*/  FMNMX.FTZ R5, R61, R2, !PT ;  /* 0x000000023d057209 */ /* 0x000fe40007810000 */
[----:B------:R-:W-:Y:S02]  /*45f0*/  ISETP.GT.AND P3, PT, R3, 0x29, PT ;  /* 0x000000290300780c */ /* 0x000fe40003f64270 */
[----:B------:R-:W-:Y:S02]  /*4600*/  FMNMX.FTZ R2, R48, R5, !PT ;  /* 0x0000000530027209 */ /* 0x000fe40007810000 */
[----:B------:R-:W-:Y:S02]  /*4610*/  FSEL R44, R44, -INF , P4 ;  /* 0xff8000002c2c7808 */ /* 0x000fe40002000000 */
[----:B------:R-:W-:-:S02]  /*4620*/  FMNMX.FTZ R5, R49, R2, !PT ;  /* 0x0000000231057209 */ /* 0x000fc40007810000 */
[----:B------:R-:W-:Y:S02]  /*4630*/  FSEL R45, R45, -INF , P3 ;  /* 0xff8000002d2d7808 */ /* 0x000fe40001800000 */
[----:B------:R-:W-:Y:S02]  /*4640*/  FMNMX.FTZ R2, R52, R5, !PT ;  /* 0x0000000534027209 */ /* 0x000fe40007810000 */
[----:B------:R-:W-:Y:S02]  /*4650*/  ISETP.GT.AND P3, PT, R3, 0x30, PT ;  /* 0x000000300300780c */ /* 0x000fe40003f64270 */
[----:B------:R-:W-:Y:S02]  /*4660*/  FMNMX.FTZ R5, R53, R2, !PT ;  /* 0x0000000235057209 */ /* 0x000fe40007810000 */
[----:B------:R-:W-:Y:S02]  /*4670*/  ISETP.GT.AND P4, PT, R3, 0x31, PT ;  /* 0x000000310300780c */ /* 0x000fe40003f84270 */
[----:B------:R-:W-:-:S02]  /*4680*/  FMNMX.FTZ R2, R40, R5, !PT ;  /* 0x0000000528027209 */ /* 0x000fc40007810000 */
[----:B------:R-:W-:Y:S02]  /*4690*/  FSEL R32, R32, -INF , P3 ;  /* 0xff80000020207808 */ /* 0x000fe40001800000 */
[----:B------:R-:W-:Y:S02]  /*46a0*/  FMNMX.FTZ R5, R41, R2, !PT ;  /* 0x0000000229057209 */ /* 0x000fe40007810000 */
[----:B------:R-:W-:Y:S02]  /*46b0*/  ISETP.GT.AND P3, PT, R3, 0x38, PT ;  /* 0x000000380300780c */ /* 0x000fe40003f64270 */
[----:B------:R-:W-:Y:S02]  /*46c0*/  FMNMX.FTZ R2, R44, R5, !PT ;  /* 0x000000052c027209 */ /* 0x000fe40007810000 */
[----:B------:R-:W-:Y:S02]  /*46d0*/  FSEL R33, R33, -INF , P4 ;  /* 0xff80000021217808 */ /* 0x000fe40002000000 */
[----:B------:R-:W-:-:S02]  /*46e0*/  FMNMX.FTZ R5, R45, R2, !PT ;  /* 0x000000022d057209 */ /* 0x000fc40007810000 */
[----:B------:R-:W-:Y:S02]  /*46f0*/  ISETP.GT.AND P4, PT, R3, 0x39, PT ;  /* 0x000000390300780c */ /* 0x000fe40003f84270 */
[----:B------:R-:W-:Y:S02]  /*4700*/  FMNMX.FTZ R2, R32, R5, !PT ;  /* 0x0000000520027209 */ /* 0x000fe40007810000 */
[----:B------:R-:W-:Y:S02]  /*4710*/  FSEL R36, R36, -INF , P3 ;  /* 0xff80000024247808 */ /* 0x000fe40001800000 */
[----:B------:R-:W-:Y:S02]  /*4720*/  FMNMX.FTZ R5, R33, R2, !PT ;  /* 0x0000000221057209 */ /* 0x000fe40007810000 */
[----:B------:R-:W-:Y:S02]  /*4730*/  FSEL R37, R37, -INF , P4 ;  /* 0xff80000025257808 */ /* 0x000fe40002000000 */
[----:B------:R-:W-:-:S02]  /*4740*/  ISETP.GT.AND P3, PT, R3, 0x40, PT ;  /* 0x000000400300780c */ /* 0x000fc40003f64270 */
[----:B------:R-:W-:Y:S02]  /*4750*/  FMNMX.FTZ R2, R36, R5, !PT ;  /* 0x0000000524027209 */ /* 0x000fe40007810000 */
[----:B------:R-:W-:Y:S02]  /*4760*/  ISETP.GT.AND P4, PT, R3, 0x41, PT ;  /* 0x000000410300780c */ /* 0x000fe40003f84270 */
[----:B------:R-:W-:Y:S02]  /*4770*/  FSEL R24, R24, -INF , P3 ;  /* 0xff80000018187808 */ /* 0x000fe40001800000 */
[----:B------:R-:W-:Y:S02]  /*4780*/  FMNMX.FTZ R5, R37, R2, !PT ;  /* 0x0000000225057209 */ /* 0x000fe40007810000 */
[----:B------:R-:W-:Y:S02]  /*4790*/  ISETP.GT.AND P3, PT, R3, 0x48, PT ;  /* 0x000000480300780c */ /* 0x000fe40003f64270 */
[----:B------:R-:W-:-:S02]  /*47a0*/  FSEL R25, R25, -INF , P4 ;  /* 0xff80000019197808 */ /* 0x000fc40002000000 */
[----:B------:R-:W-:Y:S02]  /*47b0*/  FMNMX.FTZ R2, R24, R5, !PT ;  /* 0x0000000518027209 */ /* 0x000fe40007810000 */
[----:B------:R-:W-:Y:S02]  /*47c0*/  ISETP.GT.AND P4, PT, R3, 0x49, PT ;  /* 0x000000490300780c */ /* 0x000fe40003f84270 */
[----:B------:R-:W-:Y:S02]  /*47d0*/  FSEL R28, R28, -INF , P3 ;  /* 0xff8000001c1c7808 */ /* 0x000fe40001800000 */
[----:B------:R-:W-:Y:S02]  /*47e0*/  FMNMX.FTZ R3, R25, R2, !PT ;  /* 0x0000000219037209 */ /* 0x000fe40007810000 */
[----:B------:R-:W-:Y:S02]  /*47f0*/  FSEL R29, R29, -INF , P4 ;  /* 0xff8000001d1d7808 */ /* 0x000fe40002000000 */
[----:B------:R-:W-:-:S02]  /*4800*/  FMNMX.FTZ R2, R28, R3, !PT ;  /* 0x000000031c027209 */ /* 0x000fc40007810000 */
[----:B-1----:R-:W-:Y:S02]  /*4810*/  FMNMX.FTZ R4, R20, R21, !PT ;  /* 0x0000001514047209 */ /* 0x002fe40007810000 */
[----:B------:R-:W-:Y:S02]  /*4820*/  FMNMX.FTZ R2, R29, R2, !PT ;  /* 0x000000021d027209 */ /* 0x000fe40007810000 */
[C---:B------:R-:W-:Y:S01]  /*4830*/  FSETP.NEU.FTZ.AND P6, PT, R4.reuse, -INF , PT ;  /* 0xff8000000400780b */ /* 0x040fe20003fdd000 */
[----:B------:R-:W-:Y:S02]  /*4840*/  FMUL.FTZ R14, R4, UR5 ;  /* 0x00000005040e7c20 */ /* 0x000fe40008410000 */
[----:B------:R-:W1:Y:S03]  /*4850*/  SHFL.BFLY PT, R3, R2, 0x2, 0x1f ;  /* 0x0c401f0002037f89 */ /* 0x000e6600000e0000 */
[----:B------:R-:W-:-:S05]  /*4860*/  FSEL R14, R14, RZ, P6 ;  /* 0x000000ff0e0e7208 */ /* 0x000fca0003000000 */
        /* <DEDUP_REMOVED lines=14> */
[----:B------:R-:W2:Y:S01]  /*4950*/  MUFU.EX2 R59, R59 ;  /* 0x0000003b003b7308 */ /* 0x000ea20000000800 */
[--C-:B------:R-:W-:Y:S01]  /*4960*/  FFMA.FTZ R35, R35, UR5, -R14.reuse ;  /* 0x0000000523237c23 */ /* 0x100fe2000801080e */
[----:B-1----:R-:W-:Y:S01]  /*4970*/  FMNMX.FTZ R5, R2, R3, !PT ;  /* 0x0000000302057209 */ /* 0x002fe20007810000 */
[--C-:B------:R-:W-:Y:S01]  /*4980*/  FFMA.FTZ R38, R38, UR5, -R14.reuse ;  /* 0x0000000526267c23 */ /* 0x100fe2000801080e */
[--C-:B------:R-:W-:Y:S01]  /*4990*/  FFMA.FTZ R39, R39, UR5, -R14.reuse ;  /* 0x0000000527277c23 */ /* 0x100fe2000801080e */
[--C-:B------:R-:W-:Y:S01]  /*49a0*/  FFMA.FTZ R26, R26, UR5, -R14.reuse ;  /* 0x000000051a1a7c23 */ /* 0x100fe2000801080e */
[--C-:B------:R-:W-:Y:S01]  /*49b0*/  FFMA.FTZ R27, R27, UR5, -R14.reuse ;  /* 0x000000051b1b7c23 */ /* 0x100fe2000801080e */
[----:B------:R-:W1:Y:S01]  /*49c0*/  SHFL.BFLY PT, R2, R5, 0x1, 0x1f ;  /* 0x0c201f0005027f89 */ /* 0x000e6200000e0000 */
[----:B------:R-:W-:Y:S01]  /*49d0*/  MUFU.EX2 R62, R62 ;  /* 0x0000003e003e7308 */ /* 0x000fe20000000800 */
[--C-:B------:R-:W-:Y:S01]  /*49e0*/  FFMA.FTZ R30, R30, UR5, -R14.reuse ;  /* 0x000000051e1e7c23 */ /* 0x100fe2000801080e */
[----:B------:R-:W-:-:S06]  /*49f0*/  FFMA.FTZ R14, R31, UR5, -R14 ;  /* 0x000000051f0e7c23 */ /* 0x000fcc000801080e */
[----:B------:R-:W3:Y:S01]  /*4a00*/  MUFU.EX2 R63, R63 ;  /* 0x0000003f003f7308 */ /* 0x000ee20000000800 */
[----:B--2---:R-:W-:-:S07]  /*4a10*/  F2FP.BF16.F32.PACK_AB R209, R59, R58 ;  /* 0x0000003a3bd1723e */ /* 0x004fce00000010ff */
[----:B------:R-:W2:Y:S01]  /*4a20*/  MUFU.EX2 R50, R50 ;  /* 0x0000003200327308 */ /* 0x000ea20000000800 */
[----:B-1----:R-:W-:-:S07]  /*4a30*/  FMNMX.FTZ R3, R5, R2, !PT ;  /* 0x0000000205037209 */ /* 0x002fce0007810000 */
[----:B------:R-:W1:Y:S01]  /*4a40*/  MUFU.EX2 R51, R51 ;  /* 0x0000003300337308 */ /* 0x000e620000000800 */
[----:B------:R-:W-:Y:S01]  /*4a50*/  FADD.FTZ R5, R58, R59 ;  /* 0x0000003b3a057221 */ /* 0x000fe20000010000 */
[----:B---3--:R-:W-:Y:S02]  /*4a60*/  F2FP.BF16.F32.PACK_AB R211, R63, R62 ;  /* 0x0000003e3fd3723e */ /* 0x008fe400000010ff */
[----:B------:R-:W-:Y:S01]  /*4a70*/  CS2R R58, SRZ ;  /* 0x00000000003a7805 */ /* 0x000fe2000001ff00 */
[C---:B------:R-:W-:Y:S01]  /*4a80*/  FMUL.FTZ R2, R3.reuse, UR5 ;  /* 0x0000000503027c20 */ /* 0x040fe20008410000 */
[----:B------:R-:W-:Y:S02]  /*4a90*/  FSETP.NEU.FTZ.AND P3, PT, R3, -INF , PT ;  /* 0xff8000000300780b */ /* 0x000fe40003f7d000 */
[----:B------:R-:W3:Y:S02]  /*4aa0*/  MUFU.EX2 R54, R54 ;  /* 0x0000003600367308 */ /* 0x000ee40000000800 */
[----:B------:R-:W-:-:S02]  /*4ab0*/  FSEL R2, R2, RZ, P3 ;  /* 0x000000ff02027208 */ /* 0x000fc40001800000 */
[----:B------:R-:W-:-:S03]  /*4ac0*/  PLOP3.LUT P3, PT, PT, PT, UP1, 0x80, 0x0 ;  /* 0x000000000000781c */ /* 0x000fc60003f6f018 */
[--C-:B------:R-:W-:Y:S01]  /*4ad0*/  FFMA.FTZ R56, R56, UR5, -R2.reuse ;  /* 0x0000000538387c23 */ /* 0x100fe20008010802 */
        /* <DEDUP_REMOVED lines=12> */
[----:B----4-:R-:W-:Y:S01]  /*4ba0*/  FADD.FTZ R14, R62, R5 ;  /* 0x000000053e0e7221 */ /* 0x010fe20000010000 */
[--C-:B------:R-:W-:Y:S01]  /*4bb0*/  FFMA.FTZ R45, R45, UR5, -R2.reuse ;  /* 0x000000052d2d7c23 */ /* 0x100fe20008010802 */
[--C-:B------:R-:W-:Y:S01]  /*4bc0*/  FFMA.FTZ R32, R32, UR5, -R2.reuse ;  /* 0x0000000520207c23 */ /* 0x100fe20008010802 */
[----:B------:R-:W-:Y:S01]  /*4bd0*/  FFMA.FTZ R33, R33, UR5, -R2 ;  /* 0x0000000521217c23 */ /* 0x000fe20008010802 */
[----:B------:R-:W-:Y:S01]  /*4be0*/  FADD.FTZ R5, R63, R14 ;  /* 0x0000000e3f057221 */ /* 0x000fe20000010000 */
[--C-:B------:R-:W-:Y:S01]  /*4bf0*/  FFMA.FTZ R36, R36, UR5, -R2.reuse ;  /* 0x0000000524247c23 */ /* 0x100fe20008010802 */
[--C-:B------:R-:W-:Y:S01]  /*4c00*/  FFMA.FTZ R37, R37, UR5, -R2.reuse ;  /* 0x0000000525257c23 */ /* 0x100fe20008010802 */
[----:B------:R-:W4:Y:S01]  /*4c10*/  MUFU.EX2 R57, R57 ;  /* 0x0000003900397308 */ /* 0x000f220000000800 */
[----:B--2---:R-:W-:Y:S01]  /*4c20*/  FADD.FTZ R14, R50, R5 ;  /* 0x00000005320e7221 */ /* 0x004fe20000010000 */
[--C-:B------:R-:W-:Y:S01]  /*4c30*/  FFMA.FTZ R24, R24, UR5, -R2.reuse ;  /* 0x0000000518187c23 */ /* 0x100fe20008010802 */
[--C-:B------:R-:W-:Y:S01]  /*4c40*/  FFMA.FTZ R25, R25, UR5, -R2.reuse ;  /* 0x0000000519197c23 */ /* 0x100fe20008010802 */
[----:B------:R-:W-:Y:S01]  /*4c50*/  FFMA.FTZ R28, R28, UR5, -R2 ;  /* 0x000000051c1c7c23 */ /* 0x000fe20008010802 */
[----:B-1----:R-:W-:Y:S01]  /*4c60*/  FADD.FTZ R21, R51, R14 ;  /* 0x0000000e33157221 */ /* 0x002fe20000010000 */
[----:B------:R-:W-:Y:S01]  /*4c70*/  FFMA.FTZ R2, R29, UR5, -R2 ;  /* 0x000000051d027c23 */ /* 0x000fe20008010802 */
[----:B------:R-:W-:Y:S01]  /*4c80*/  F2FP.BF16.F32.PACK_AB R205, R51, R50 ;  /* 0x0000003233cd723e */ /* 0x000fe200000010ff */
[----:B------:R-:W1:Y:S01]  /*4c90*/  MUFU.EX2 R60, R60 ;  /* 0x0000003c003c7308 */ /* 0x000e620000000800 */
[----:B---3--:R-:W-:Y:S01]  /*4ca0*/  FADD.FTZ R20, R54, R21 ;  /* 0x0000001536147221 */ /* 0x008fe20000010000 */
[----:B------:R-:W-:-:S02]  /*4cb0*/  CS2R R62, SRZ ;  /* 0x00000000003e7805 */ /* 0x000fc4000001ff00 */
[----:B------:R-:W-:-:S04]  /*4cc0*/  CS2R R50, SRZ ;  /* 0x0000000000327805 */ /* 0x000fc8000001ff00 */
[----:B------:R-:W2:Y:S01]  /*4cd0*/  MUFU.EX2 R55, R55 ;  /* 0x0000003700377308 */ /* 0x000ea20000000800 */
[----:B----4-:R-:W-:Y:S01]  /*4ce0*/  FADD.FTZ R5, R56, R57 ;  /* 0x0000003938057221 */ /* 0x010fe20000010000 */
[----:B------:R-:W-:Y:S02]  /*4cf0*/  F2FP.BF16.F32.PACK_AB R208, R57, R56 ;  /* 0x0000003839d0723e */ /* 0x000fe400000010ff */
[----:B------:R-:W-:-:S04]  /*4d00*/  CS2R R56, SRZ ;  /* 0x0000000000387805 */ /* 0x000fc8000001ff00 */
[----:B------:R-:W3:Y:S01]  /*4d10*/  MUFU.EX2 R61, R61 ;  /* 0x0000003d003d7308 */ /* 0x000ee20000000800 */
[----:B-1----:R-:W-:-:S07]  /*4d20*/  FADD.FTZ R14, R60, R5 ;  /* 0x000000053c0e7221 */ /* 0x002fce0000010000 */
[----:B------:R-:W1:Y:S01]  /*4d30*/  MUFU.EX2 R42, R42 ;  /* 0x0000002a002a7308 */ /* 0x000e620000000800 */
[C---:B--2---:R-:W-:Y:S01]  /*4d40*/  FADD.FTZ R21, R55.reuse, R20 ;  /* 0x0000001437157221 */ /* 0x044fe20000010000 */
[----:B------:R-:W-:Y:S02]  /*4d50*/  F2FP.BF16.F32.PACK_AB R207, R55, R54 ;  /* 0x0000003637cf723e */ /* 0x000fe400000010ff */
[----:B------:R-:W-:-:S04]  /*4d60*/  CS2R R54, SRZ ;  /* 0x0000000000367805 */ /* 0x000fc8000001ff00 */
[----:B------:R-:W2:Y:S01]  /*4d70*/  MUFU.EX2 R48, R48 ;  /* 0x0000003000307308 */ /* 0x000ea20000000800 */
[C---:B---3--:R-:W-:Y:S01]  /*4d80*/  FADD.FTZ R5, R61.reuse, R14 ;  /* 0x0000000e3d057221 */ /* 0x048fe20000010000 */
[----:B------:R-:W-:Y:S02]  /*4d90*/  F2FP.BF16.F32.PACK_AB R210, R61, R60 ;  /* 0x0000003c3dd2723e */ /* 0x000fe400000010ff */
[----:B------:R-:W-:-:S04]  /*4da0*/  CS2R R60, SRZ ;  /* 0x00000000003c7805 */ /* 0x000fc8000001ff00 */
[----:B------:R-:W3:Y:S01]  /*4db0*/  MUFU.EX2 R43, R43 ;  /* 0x0000002b002b7308 */ /* 0x000ee20000000800 */
[----:B-1----:R-:W-:-:S07]  /*4dc0*/  FADD.FTZ R20, R42, R21 ;  /* 0x000000152a147221 */ /* 0x002fce0000010000 */
[----:B------:R-:W1:Y:S01]  /*4dd0*/  MUFU.EX2 R49, R49 ;  /* 0x0000003100317308 */ /* 0x000e620000000800 */
[----:B--2---:R-:W-:-:S07]  /*4de0*/  FADD.FTZ R14, R48, R5 ;  /* 0x00000005300e7221 */ /* 0x004fce0000010000 */
[----:B------:R-:W0:Y:S01]  /*4df0*/  MUFU.EX2 R46, R46 ;  /* 0x0000002e002e7308 */ /* 0x000e220000000800 */
[C---:B---3--:R-:W-:Y:S01]  /*4e00*/  FADD.FTZ R21, R43.reuse, R20 ;  /* 0x000000142b157221 */ /* 0x048fe20000010000 */
[----:B------:R-:W-:Y:S02]  /*4e10*/  F2FP.BF16.F32.PACK_AB R201, R43, R42 ;  /* 0x0000002a2bc9723e */ /* 0x000fe400000010ff */
[----:B------:R-:W-:-:S04]  /*4e20*/  CS2R R42, SRZ ;  /* 0x00000000002a7805 */ /* 0x000fc8000001ff00 */
[----:B------:R-:W2:Y:S01]  /*4e30*/  MUFU.EX2 R52, R52 ;  /* 0x0000003400347308 */ /* 0x000ea20000000800 */
[C---:B-1----:R-:W-:Y:S01]  /*4e40*/  FADD.FTZ R5, R49.reuse, R14 ;  /* 0x0000000e31057221 */ /* 0x042fe20000010000 */
[----:B------:R-:W-:Y:S02]  /*4e50*/  F2FP.BF16.F32.PACK_AB R204, R49, R48 ;  /* 0x0000003031cc723e */ /* 0x000fe400000010ff */
[----:B------:R-:W-:-:S04]  /*4e60*/  CS2R R48, SRZ ;  /* 0x0000000000307805 */ /* 0x000fc8000001ff00 */
[----:B------:R-:W1:Y:S01]  /*4e70*/  MUFU.EX2 R47, R47 ;  /* 0x0000002f002f7308 */ /* 0x000e620000000800 */
[----:B0-----:R-:W-:-:S07]  /*4e80*/  FADD.FTZ R0, R46, R21 ;  /* 0x000000152e007221 */ /* 0x001fce0000010000 */
[----:B------:R-:W0:Y:S01]  /*4e90*/  MUFU.EX2 R53, R53 ;  /* 0x0000003500357308 */ /* 0x000e220000000800 */
[----:B--2---:R-:W-:-:S07]  /*4ea0*/  FADD.FTZ R14, R52, R5 ;  /* 0x00000005340e7221 */ /* 0x004fce0000010000 */
[----:B------:R-:W2:Y:S01]  /*4eb0*/  MUFU.EX2 R34, R34 ;  /* 0x0000002200227308 */ /* 0x000ea20000000800 */
[C---:B-1----:R-:W-:Y:S01]  /*4ec0*/  FADD.FTZ R21, R47.reuse, R0 ;  /* 0x000000002f157221 */ /* 0x042fe20000010000 */
[----:B------:R-:W-:Y:S02]  /*4ed0*/  F2FP.BF16.F32.PACK_AB R203, R47, R46 ;  /* 0x0000002e2fcb723e */ /* 0x000fe400000010ff */
[----:B------:R-:W-:-:S04]  /*4ee0*/  CS2R R46, SRZ ;  /* 0x00000000002e7805 */ /* 0x000fc8000001ff00 */
[----:B------:R-:W1:Y:S01]  /*4ef0*/  MUFU.EX2 R40, R40 ;  /* 0x0000002800287308 */ /* 0x000e620000000800 */
[C---:B0-----:R-:W-:Y:S01]  /*4f00*/  FADD.FTZ R5, R53.reuse, R14 ;  /* 0x0000000e35057221 */ /* 0x041fe20000010000 */
[----:B------:R-:W-:Y:S02]  /*4f10*/  F2FP.BF16.F32.PACK_AB R206, R53, R52 ;  /* 0x0000003435ce723e */ /* 0x000fe400000010ff */
[----:B------:R-:W-:-:S04]  /*4f20*/  CS2R R52, SRZ ;  /* 0x0000000000347805 */ /* 0x000fc8000001ff00 */
[----:B------:R-:W0:Y:S01]  /*4f30*/  MUFU.EX2 R35, R35 ;  /* 0x0000002300237308 */ /* 0x000e220000000800 */
[----:B--2---:R-:W-:-:S07]  /*4f40*/  FADD.FTZ R14, R34, R21 ;  /* 0x00000015220e7221 */ /* 0x004fce0000010000 */
[----:B------:R-:W2:Y:S01]  /*4f50*/  MUFU.EX2 R41, R41 ;  /* 0x0000002900297308 */ /* 0x000ea20000000800 */
[----:B-1----:R-:W-:-:S07]  /*4f60*/  FADD.FTZ R0, R40, R5 ;  /* 0x0000000528007221 */ /* 0x002fce0000010000 */
[----:B------:R-:W1:Y:S01]  /*4f70*/  MUFU.EX2 R38, R38 ;  /* 0x0000002600267308 */ /* 0x000e620000000800 */
[C---:B0-----:R-:W-:Y:S01]  /*4f80*/  FADD.FTZ R21, R35.reuse, R14 ;  /* 0x0000000e23157221 */ /* 0x041fe20000010000 */
[----:B------:R-:W-:Y:S02]  /*4f90*/  F2FP.BF16.F32.PACK_AB R197, R35, R34 ;  /* 0x0000002223c5723e */ /* 0x000fe400000010ff */
[----:B------:R-:W-:-:S04]  /*4fa0*/  CS2R R34, SRZ ;  /* 0x0000000000227805 */ /* 0x000fc8000001ff00 */
[----:B------:R-:W0:Y:S01]  /*4fb0*/  MUFU.EX2 R44, R44 ;  /* 0x0000002c002c7308 */ /* 0x000e220000000800 */
[C---:B--2---:R-:W-:Y:S01]  /*4fc0*/  FADD.FTZ R5, R41.reuse, R0 ;  /* 0x0000000029057221 */ /* 0x044fe20000010000 */
[----:B------:R-:W-:Y:S02]  /*4fd0*/  F2FP.BF16.F32.PACK_AB R200, R41, R40 ;  /* 0x0000002829c8723e */ /* 0x000fe400000010ff */
[----:B------:R-:W-:-:S04]  /*4fe0*/  CS2R R40, SRZ ;  /* 0x0000000000287805 */ /* 0x000fc8000001ff00 */
[----:B------:R-:W2:Y:S01]  /*4ff0*/  MUFU.EX2 R39, R39 ;  /* 0x0000002700277308 */ /* 0x000ea20000000800 */
[----:B-1----:R-:W-:-:S07]  /*5000*/  FADD.FTZ R14, R38, R21 ;  /* 0x00000015260e7221 */ /* 0x002fce0000010000 */
[----:B------:R-:W1:Y:S01]  /*5010*/  MUFU.EX2 R45, R45 ;  /* 0x0000002d002d7308 */ /* 0x000e620000000800 */
[----:B0-----:R-:W-:-:S07]  /*5020*/  FADD.FTZ R0, R44, R5 ;  /* 0x000000052c007221 */ /* 0x001fce0000010000 */
[----:B------:R-:W0:Y:S01]  /*5030*/  MUFU.EX2 R26, R26 ;  /* 0x0000001a001a7308 */ /* 0x000e220000000800 */
[C---:B--2---:R-:W-:Y:S01]  /*5040*/  FADD.FTZ R21, R39.reuse, R14 ;  /* 0x0000000e27157221 */ /* 0x044fe20000010000 */
        /* <DEDUP_REMOVED lines=12> */
[----:B------:R-:W-:-:S06]  /*5110*/  F2FP.BF16.F32.PACK_AB R193, R27, R26 ;  /* 0x0000001a1bc1723e */ /* 0x000fcc00000010ff */
[----:B------:R-:W1:Y:S01]  /*5120*/  MUFU.EX2 R30, R30 ;  /* 0x0000001e001e7308 */ /* 0x000e620000000800 */
[C---:B0-----:R-:W-:Y:S01]  /*5130*/  FADD.FTZ R5, R33.reuse, R0 ;  /* 0x0000000021057221 */ /* 0x041fe20000010000 */
[----:B------:R-:W-:Y:S02]  /*5140*/  F2FP.BF16.F32.PACK_AB R196, R33, R32 ;  /* 0x0000002021c4723e */ /* 0x000fe400000010ff */
[----:B------:R-:W-:-:S04]  /*5150*/  CS2R R32, SRZ ;  /* 0x0000000000207805 */ /* 0x000fc8000001ff00 */
[----:B------:R-:W0:Y:S01]  /*5160*/  MUFU.EX2 R37, R37 ;  /* 0x0000002500257308 */ /* 0x000e220000000800 */
[----:B--2---:R-:W-:-:S07]  /*5170*/  FADD.FTZ R0, R36, R5 ;  /* 0x0000000524007221 */ /* 0x004fce0000010000 */
[----:B------:R-:W2:Y:S01]  /*5180*/  MUFU.EX2 R24, R24 ;  /* 0x0000001800187308 */ /* 0x000ea20000000800 */
[----:B-1----:R-:W-:-:S04]  /*5190*/  FADD.FTZ R14, R30, R21 ;  /* 0x000000151e0e7221 */ /* 0x002fc80000010000 */
[C---:B------:R-:W-:Y:S01]  /*51a0*/  FADD.FTZ R5, R195.reuse, R14 ;  /* 0x0000000ec3057221 */ /* 0x040fe20000010000 */
[----:B------:R-:W-:Y:S02]  /*51b0*/  F2FP.BF16.F32.PACK_AB R195, R195, R30 ;  /* 0x0000001ec3c3723e */ /* 0x000fe400000010ff */
[----:B------:R-:W-:Y:S01]  /*51c0*/  CS2R R30, SRZ ;  /* 0x00000000001e7805 */ /* 0x000fe2000001ff00 */
[----:B------:R-:W1:Y:S01]  /*51d0*/  MUFU.EX2 R25, R25 ;  /* 0x0000001900197308 */ /* 0x000e620000000800 */
[C---:B0-----:R-:W-:Y:S01]  /*51e0*/  FADD.FTZ R29, R37.reuse, R0 ;  /* 0x00000000251d7221 */ /* 0x041fe20000010000 */
[----:B------:R-:W-:Y:S02]  /*51f0*/  F2FP.BF16.F32.PACK_AB R198, R37, R36 ;  /* 0x0000002425c6723e */ /* 0x000fe400000010ff */
[----:B------:R-:W-:-:S04]  /*5200*/  CS2R R36, SRZ ;  /* 0x0000000000247805 */ /* 0x000fc8000001ff00 */
[----:B------:R-:W0:Y:S01]  /*5210*/  MUFU.EX2 R28, R28 ;  /* 0x0000001c001c7308 */ /* 0x000e220000000800 */
[----:B--2---:R-:W-:-:S07]  /*5220*/  FADD.FTZ R0, R24, R29 ;  /* 0x0000001d18007221 */ /* 0x004fce0000010000 */
[----:B------:R2:W3:Y:S01]  /*5230*/  MUFU.EX2 R21, R2 ;  /* 0x0000000200157308 */ /* 0x0004e20000000800 */
[C---:B-1----:R-:W-:Y:S01]  /*5240*/  FADD.FTZ R27, R25.reuse, R0 ;  /* 0x00000000191b7221 */ /* 0x042fe20000010000 */
[----:B------:R-:W-:Y:S01]  /*5250*/  F2FP.BF16.F32.PACK_AB R192, R25, R24 ;  /* 0x0000001819c0723e */ /* 0x000fe200000010ff */
[----:B------:R-:W-:Y:S01]  /*5260*/  IMAD.MOV.U32 R0, RZ, RZ, 0x3f800000 ;  /* 0x3f800000ff007424 */ /* 0x000fe200078e00ff */
[----:B------:R-:W-:Y:S01]  /*5270*/  CS2R R24, SRZ ;  /* 0x0000000000187805 */ /* 0x000fe2000001ff00 */
[----:B0-----:R-:W-:Y:S01]  /*5280*/  FADD.FTZ R14, R28, R27 ;  /* 0x0000001b1c0e7221 */ /* 0x001fe20000010000 */
[----:B--2---:R-:W-:Y:S01]  /*5290*/  IMAD.MOV.U32 R2, RZ, RZ, 0x3f800000 ;  /* 0x3f800000ff027424 */ /* 0x004fe200078e00ff */
[----:B------:R-:W-:Y:S02]  /*52a0*/  CS2R R26, SRZ ;  /* 0x00000000001a7805 */ /* 0x000fe4000001ff00 */
[C---:B---3--:R-:W-:Y:S01]  /*52b0*/  F2FP.BF16.F32.PACK_AB R194, R21.reuse, R28 ;  /* 0x0000001c15c2723e */ /* 0x048fe200000010ff */
[----:B------:R-:W-:Y:S01]  /*52c0*/  FADD.FTZ R14, R21, R14 ;  /* 0x0000000e150e7221 */ /* 0x000fe20000010000 */
[----:B------:R-:W-:Y:S01]  /*52d0*/  CS2R R28, SRZ ;  /* 0x00000000001c7805 */ /* 0x000fe2000001ff00 */
[----:B------:R-:W-:Y:S06]  /*52e0*/  @!P3 BRA `(.L_x_2387) ;  /* 0x000000400044b947 */ /* 0x000fec0003800000 */
[----:B------:R-:W-:Y:S01]  /*52f0*/  R2UR UR5, R232 ;  /* 0x00000000e80572ca */ /* 0x000fe200000e0000 */
[----:B------:R-:W-:Y:S01]  /*5300*/  IMAD.MOV.U32 R21, RZ, RZ, R4 ;  /* 0x000000ffff157224 */ /* 0x000fe200078e0004 */
[----:B------:R-:W-:Y:S01]  /*5310*/  R2UR UR4, R16 ;  /* 0x00000000100472ca */ /* 0x000fe200000e0000 */
[----:B------:R-:W-:Y:S01]  /*5320*/  IMAD.MOV.U32 R20, RZ, RZ, R3 ;  /* 0x000000ffff147224 */ /* 0x000fe200078e0003 */
[----:B------:R-:W-:Y:S01]  /*5330*/  UMOV UR61, UR60 ;  /* 0x0000003c003d7c82 */ /* 0x000fe20008000000 */
[----:B------:R-:W-:Y:S02]  /*5340*/  IMAD.MOV.U32 R2, RZ, RZ, 0x3f800000 ;  /* 0x3f800000ff027424 */ /* 0x000fe400078e00ff */
[----:B------:R-:W-:-:S06]  /*5350*/  IMAD.MOV.U32 R151, RZ, RZ, RZ ;  /* 0x000000ffff977224 */ /* 0x000fcc00078e00ff */
[----:B------:R-:W-:Y:S02]  /*5360*/  IMAD.U32 R233, RZ, RZ, UR5 ;  /* 0x00000005ffe97e24 */ /* 0x000fe4000f8e00ff */
[----:B------:R-:W-:-:S07]  /*5370*/  IMAD.U32 R234, RZ, RZ, UR4 ;  /* 0x00000004ffea7e24 */ /* 0x000fce000f8e00ff */
.L_x_2396:
        /* <DEDUP_REMOVED lines=9> */
.L_x_2388:
[----:B------:R-:W-:Y:S02]  /*5410*/  R2UR UR4, R17 ;  /* 0x00000000110472ca */ /* 0x000fe400000e0000 */
[----:B------:R-:W-:-:S11]  /*5420*/  R2UR UR5, R16 ;  /* 0x00000000100572ca */ /* 0x000fd600000e0000 */
[----:B------:R-:W-:Y:S02]  /*5430*/  ULEA UR4, UR60, UR4, 0x3 ;  /* 0x000000043c047291 */ /* 0x000fe4000f8e183f */
[----:B------:R-:W-:-:S04]  /*5440*/  IMAD.U32 R3, RZ, RZ, UR5 ;  /* 0x00000005ff037e24 */ /* 0x000fc8000f8e00ff */
[----:B------:R-:W-:Y:S01]  /*5450*/  IMAD.U32 R232, RZ, RZ, UR4 ;  /* 0x00000004ffe87e24 */ /* 0x000fe2000f8e00ff */
[----:B------:R-:W-:-:S04]  /*5460*/  SHF.L.U32 R3, R3, 0x1f, RZ ;  /* 0x0000001f03037819 */ /* 0x000fc800000006ff */
[----:B------:R0:W1:Y:S01]  /*5470*/  SYNCS.PHASECHK.TRANS64.TRYWAIT P3, [UR4+0x38830], R3 ;  /* 0x03883003ff0075a7 */ /* 0x0000620008060144 */
[----:B------:R-:W-:Y:S05]  /*5480*/  @!P0 BRA `(.L_x_2389) ;  /* 0x0000000000048947 */ /* 0x000fea0003800000 */
[----:B------:R-:W-:Y:S01]  /*5490*/  BPT.TRAP 0x1 ;  /* 0x000000040000795c */ /* 0x000fe20000300000 */
.L_x_2389:
[----:B-1----:R-:W-:Y:S05]  /*54a0*/  @P3 BRA `(.L_x_2390) ;  /* 0x00000000000c3947 */ /* 0x002fea0003800000 */
[----:B------:R-:W-:-:S13]  /*54b0*/  R2UR UR4, R232 ;  /* 0x00000000e80472ca */ /* 0x000fda00000e0000 */
[----:B------:R-:W1:Y:S02]  /*54c0*/  SYNCS.PHASECHK.TRANS64.TRYWAIT P3, [UR4+0x38830], R3 ;  /* 0x03883003ff0075a7 */ /* 0x000e640008060144 */
[----:B-1----:R-:W-:Y:S05]  /*54d0*/  @!P3 BRA `(.L_x_2391) ;  /* 0x000001100030b947 */ /* 0x002fea0003800000 */
.L_x_2390:
        /* <DEDUP_REMOVED lines=643> */
.L_x_2392:
        /* <DEDUP_REMOVED lines=8> */
.L_x_2393:
[----:B---3--:R-:W-:Y:S05]  /*7d90*/  @P3 BRA `(.L_x_2394) ;  /* 0x0000000000083947 */ /* 0x008fea0003800000 */
[----:B------:R-:W3:Y:S02]  /*7da0*/  SYNCS.PHASECHK.TRANS64.TRYWAIT P3, [UR4+0x38850], R0 ;  /* 0x03885000ff0075a7 */ /* 0x000ee40008060144 */
[----:B---3--:R-:W-:Y:S05]  /*7db0*/  @!P3 BRA `(.L_x_2395) ;  /* 0x000000e80014b947 */ /* 0x008fea0003800000 */
.L_x_2394:
[----:B------:R-:W-:Y:S01]  /*7dc0*/  R2UR UR5, R17 ;  /* 0x00000000110572ca */ /* 0x000fe200000e0000 */
[----:B------:R-:W-:Y:S01]  /*7dd0*/  WARPGROUP.ARRIVE ;  /* 0x00000000000079c5 */ /* 0x000fe20000000000 */
[----:B------:R-:W-:Y:S01]  /*7de0*/  UMOV UR7, 0x40000040 ;  /* 0x4000004000077882 */ /* 0x000fe20000000000 */
[----:B------:R-:W-:Y:S02]  /*7df0*/  R2UR UR14, R22 ;  /* 0x00000000160e72ca */ /* 0x000fe400000e0000 */
[----:B------:R-:W-:Y:S02]  /*7e00*/  R2UR UR11, R233 ;  /* 0x00000000e90b72ca */ /* 0x000fe400000e0000 */
[----:B------:R-:W-:-:S06]  /*7e10*/  R2UR UR15, R19 ;  /* 0x00000000130f72ca */ /* 0x000fcc00000e0000 */
[----:B------:R-:W-:-:S03]  /*7e20*/  UIADD3 UR5, UR5, 0x400, URZ ;  /* 0x0000040005057890 */ /* 0x000fc6000fffe03f */
[----:B01----:R-:W-:Y:S01]  /*7e30*/  VIADD R3, R212, UR14 ;  /* 0x0000000ed4037c36 */ /* 0x003fe20008000000 */
[----:B------:R-:W-:Y:S01]  /*7e40*/  USHF.R.U32.HI UR5, URZ, 0x4, UR5 ;  /* 0x000000043f057899 */ /* 0x000fe20008011605 */
[----:B------:R-:W-:-:S03]  /*7e50*/  ULDC UR14, c[0x0][0x288] ;  /* 0x0000a200000e7ab9 */ /* 0x000fc60000000800 */
[----:B------:R-:W-:-:S04]  /*7e60*/  ULOP3.LUT UR5, UR5, 0x3fff, URZ, 0xc0, !UPT ;  /* 0x00003fff05057892 */ /* 0x000fc8000f8ec03f */
[----:B------:R-:W-:-:S04]  /*7e70*/  ULOP3.LUT UR5, UR5, 0x2800000, URZ, 0xfc, !UPT ;  /* 0x0280000005057892 */ /* 0x000fc8000f8efc3f */
[----:B------:R-:W-:-:S03]  /*7e80*/  UIMAD UR10, UR61, 0xa00, UR5 ;  /* 0x00000a003d0a78a4 */ /* 0x000fc6000f8e0205 */
[----:B------:R-:W-:Y:S01]  /*7e90*/  @UP0 ULDC UR5, c[0x0][0x44c] ;  /* 0x0001130000050ab9 */ /* 0x000fe20000000800 */
[----:B------:R-:W-:Y:S01]  /*7ea0*/  UMOV UR61, UR60 ;  /* 0x0000003c003d7c82 */ /* 0x000fe20008000000 */
[----:B--2---:R-:W-:Y:S01]  /*7eb0*/  @P2 IMAD.HI.U32 R0, R3, UR5, RZ ;  /* 0x0000000503002c27 */ /* 0x004fe2000f8e00ff */
[----:B------:R-:W-:Y:S01]  /*7ec0*/  @UP0 ULDC UR5, c[0x0][0x450] ;  /* 0x0001140000050ab9 */ /* 0x000fe20000000800 */
[----:B------:R-:W-:Y:S02]  /*7ed0*/  UMOV UR6, UR10 ;  /* 0x0000000a00067c82 */ /* 0x000fe40008000000 */
[----:B------:R-:W-:Y:S01]  /*7ee0*/  HGMMA.64x256x16.F32.BF16 R24, R208, gdesc[UR4].tnspB, R24, gsb0 ;  /* 0x43e00004d0187df0 */ /* 0x000fe20008001818 */
[----:B------:R-:W-:Y:S01]  /*7ef0*/  UIADD3 UR6, UR10, 0x80, URZ ;  /* 0x000000800a067890 */ /* 0x000fe2000fffe03f */
[----:B------:R-:W-:Y:S01]  /*7f00*/  @P2 SHF.R.U32.HI R3, RZ, UR5, R0 ;  /* 0x00000005ff032c19 */ /* 0x000fe20008011600 */
[----:B------:R-:W-:Y:S01]  /*7f10*/  UMOV UR7, 0x40000040 ;  /* 0x4000004000077882 */ /* 0x000fe20000000000 */
[----:B------:R-:W-:Y:S01]  /*7f20*/  UMOV UR5, 0x1 ;  /* 0x0000000100057882 */ /* 0x000fe20000000000 */
[----:B------:R-:W-:Y:S01]  /*7f30*/  IMAD.MOV.U32 R0, RZ, RZ, -0x2 ;  /* 0xfffffffeff007424 */ /* 0x000fe200078e00ff */
[----:B------:R-:W-:-:S06]  /*7f40*/  UIMAD UR5, UR11, -0x50, UR5 ;  /* 0xffffffb00b0578a4 */ /* 0x000fcc000f8e0205 */
[----:B------:R-:W-:Y:S01]  /*7f50*/  IMAD R0, R23, R0, UR5 ;  /* 0x0000000517007e24 */ /* 0x000fe2000f8e0200 */
[----:B------:R-:W-:Y:S01]  /*7f60*/  ULDC UR5, c[0x0][0x988] ;  /* 0x0002620000057ab9 */ /* 0x000fe20000000800 */
[----:B------:R-:W-:Y:S02]  /*7f70*/  WARPGROUP.DEPBAR.LE gsb0, 0x0 ;  /* 0x00008000000079c5 */ /* 0x000fe40000010000 */
[----:B------:R-:W-:-:S12]  /*7f80*/  WARPGROUP.ARRIVE ;  /* 0x00000000000079c5 */ /* 0x000fd80000000000 */
        /* <DEDUP_REMOVED lines=11> */
[----:B------:R-:W0:Y:S01]  /*8040*/  LDC R203, c[0x0][0x2f0] ;  /* 0x0000bc00ffcb7b82 */ /* 0x000e220000000800 */
[----:B------:R-:W1:-:S15]  /*8050*/  SHFL.IDX PT, R201, R3, 0x1, 0x1c1f ;  /* 0x003c1f0003c97f89 */ /* 0x000e5e00000e0000 */
[----:B------:R-:W-:-:S06]  /*8060*/  NOP ;  /* 0x0000000000007918 */ /* 0x000fcc0000000000 */
[----:B------:R-:W-:Y:S01]  /*8070*/  HGMMA.64x256x16.F32.BF16 R24, R196, gdesc[UR4].tnspB, R24, gsb0 ;  /* 0x43e00004c4187df0 */ /* 0x000fe20008001818 */
[----:B------:R-:W2:Y:S01]  /*8080*/  SHFL.IDX PT, R3, R3, RZ, 0x1c1f ;  /* 0x001c1fff03037589 */ /* 0x000ea200000e0000 */
[----:B------:R-:W-:Y:S01]  /*8090*/  UIADD3 UR6, UR10, 0x200, URZ ;  /* 0x000002000a067890 */ /* 0x000fe2000fffe03f */
[----:B------:R-:W-:Y:S01]  /*80a0*/  UMOV UR7, 0x40000040 ;  /* 0x4000004000077882 */ /* 0x000fe20000000000 */
[----:B0-----:R-:W-:-:S05]  /*80b0*/  IMAD R0, R203, UR15, R0 ;  /* 0x0000000fcb007c24 */ /* 0x001fca000f8e0200 */
[--C-:B-1----:R-:W-:Y:S02]  /*80c0*/  IADD3 R2, R201, -UR14, R0.reuse ;  /* 0x8000000ec9027c10 */ /* 0x102fe4000fffe000 */
[----:B--2---:R-:W-:Y:S02]  /*80d0*/  IADD3 R0, R3, -UR14, R0 ;  /* 0x8000000e03007c10 */ /* 0x004fe4000fffe000 */
[C---:B------:R-:W-:Y:S02]  /*80e0*/  ISETP.GT.AND P3, PT, R2.reuse, RZ, PT ;  /* 0x000000ff0200720c */ /* 0x040fe40003f64270 */
[----:B------:R-:W-:Y:S02]  /*80f0*/  ISETP.GT.AND P4, PT, R2, 0x1, PT ;  /* 0x000000010200780c */ /* 0x000fe40003f84270 */
[----:B------:R-:W-:Y:S02]  /*8100*/  FSEL R186, R186, -INF , P3 ;  /* 0xff800000baba7808 */ /* 0x000fe40001800000 */
[----:B------:R-:W-:-:S02]  /*8110*/  ISETP.GT.AND P3, PT, R2, 0x8, PT ;  /* 0x000000080200780c */ /* 0x000fc40003f64270 */
[----:B------:R-:W-:Y:S02]  /*8120*/  FSEL R187, R187, -INF , P4 ;  /* 0xff800000bbbb7808 */ /* 0x000fe40002000000 */
[----:B------:R-:W-:Y:S02]  /*8130*/  FMNMX.FTZ R4, R186, R21, !PT ;  /* 0x00000015ba047209 */ /* 0x000fe40007810000 */
[----:B------:R-:W-:Y:S02]  /*8140*/  ISETP.GT.AND P4, PT, R2, 0x9, PT ;  /* 0x000000090200780c */ /* 0x000fe40003f84270 */
[----:B------:R-:W-:Y:S02]  /*8150*/  FSEL R190, R190, -INF , P3 ;  /* 0xff800000bebe7808 */ /* 0x000fe40001800000 */
[----:B------:R-:W-:Y:S02]  /*8160*/  FMNMX.FTZ R201, R187, R4, !PT ;  /* 0x00000004bbc97209 */ /* 0x000fe40007810000 */
        /* <DEDUP_REMOVED lines=48> */
[----:B------:R-:W-:-:S02]  /*8470*/  FSEL R159, R159, -INF , P4 ;  /* 0xff8000009f9f7808 */ /* 0x000fc40002000000 */
[----:B------:R-:W-:Y:S02]  /*8480*/  FMNMX.FTZ R2, R158, R201, !PT ;  /* 0x000000c99e027209 */ /* 0x000fe40007810000 */
[C---:B------:R-:W-:Y:S02]  /*8490*/  ISETP.GT.AND P3, PT, R0.reuse, RZ, PT ;  /* 0x000000ff0000720c */ /* 0x040fe40003f64270 */
[----:B------:R-:W-:Y:S02]  /*84a0*/  FMNMX.FTZ R2, R159, R2, !PT ;  /* 0x000000029f027209 */ /* 0x000fe40007810000 */
[C---:B------:R-:W-:Y:S02]  /*84b0*/  ISETP.GT.AND P4, PT, R0.reuse, 0x1, PT ;  /* 0x000000010000780c */ /* 0x040fe40003f84270 */
[----:B------:R-:W-:Y:S01]  /*84c0*/  ISETP.GT.AND P5, PT, R0, 0x8, PT ;  /* 0x000000080000780c */ /* 0x000fe20003fa4270 */
[----:B------:R-:W0:Y:S01]  /*84d0*/  SHFL.BFLY PT, R201, R2, 0x2, 0x1f ;  /* 0x0c401f0002c97f89 */ /* 0x000e2200000e0000 */
[----:B------:R-:W-:-:S02]  /*84e0*/  FSEL R185, R185, -INF , P4 ;  /* 0xff800000b9b97808 */ /* 0x000fc40002000000 */
[----:B------:R-:W-:Y:S02]  /*84f0*/  FSEL R188, R188, -INF , P5 ;  /* 0xff800000bcbc7808 */ /* 0x000fe40002800000 */
[C---:B------:R-:W-:Y:S02]  /*8500*/  ISETP.GT.AND P4, PT, R0.reuse, 0x11, PT ;  /* 0x000000110000780c */ /* 0x040fe40003f84270 */
[C---:B------:R-:W-:Y:S02]  /*8510*/  ISETP.GT.AND P5, PT, R0.reuse, 0x19, PT ;  /* 0x000000190000780c */ /* 0x040fe40003fa4270 */
[----:B------:R-:W-:Y:S02]  /*8520*/  FSEL R177, R177, -INF , P4 ;  /* 0xff800000b1b17808 */ /* 0x000fe40002000000 */
[----:B------:R-:W-:Y:S02]  /*8530*/  FSEL R181, R181, -INF , P5 ;  /* 0xff800000b5b57808 */ /* 0x000fe40002800000 */
[----:B------:R-:W-:-:S02]  /*8540*/  ISETP.GT.AND P4, PT, R0, 0x20, PT ;  /* 0x000000200000780c */ /* 0x000fc40003f84270 */
[----:B------:R-:W-:Y:S02]  /*8550*/  ISETP.GT.AND P5, PT, R0, 0x21, PT ;  /* 0x000000210000780c */ /* 0x000fe40003fa4270 */
[----:B------:R-:W-:Y:S02]  /*8560*/  R2UR UR14, R232 ;  /* 0x00000000e80e72ca */ /* 0x000fe400000e0000 */
[----:B------:R-:W-:Y:S02]  /*8570*/  FSEL R169, R169, -INF , P5 ;  /* 0xff800000a9a97808 */ /* 0x000fe40002800000 */
[----:B------:R-:W-:Y:S02]  /*8580*/  ISETP.GT.AND P5, PT, R0, 0x29, PT ;  /* 0x000000290000780c */ /* 0x000fe40003fa4270 */
[----:B0-----:R-:W-:Y:S02]  /*8590*/  FMNMX.FTZ R4, R2, R201, !PT ;  /* 0x000000c902047209 */ /* 0x001fe40007810000 */
[----:B------:R-:W-:-:S02]  /*85a0*/  FSEL R201, R184, -INF , P3 ;  /* 0xff800000b8c97808 */ /* 0x000fc40001800000 */
[C---:B------:R-:W-:Y:S01]  /*85b0*/  ISETP.GT.AND P3, PT, R0.reuse, 0x9, PT ;  /* 0x000000090000780c */ /* 0x040fe20003f64270 */
[----:B------:R-:W0:Y:S01]  /*85c0*/  SHFL.BFLY PT, R203, R4, 0x1, 0x1f ;  /* 0x0c201f0004cb7f89 */ /* 0x000e2200000e0000 */
[----:B------:R-:W-:Y:S02]  /*85d0*/  FMNMX.FTZ R2, R201, R20, !PT ;  /* 0x00000014c9027209 */ /* 0x000fe40007810000 */
[----:B------:R-:W-:Y:S02]  /*85e0*/  FSEL R189, R189, -INF , P3 ;  /* 0xff800000bdbd7808 */ /* 0x000fe40001800000 */
        /* <DEDUP_REMOVED lines=11> */
[----:B0-----:R-:W-:Y:S02]  /*86a0*/  FMNMX.FTZ R4, R4, R203, !PT ;  /* 0x000000cb04047209 */ /* 0x001fe40007810000 */
[----:B------:R-:W-:Y:S02]  /*86b0*/  FMNMX.FTZ R3, R181, R184, !PT ;  /* 0x000000b8b5037209 */ /* 0x000fe40007810000 */
[----:B------:R-:W-:Y:S01]  /*86c0*/  ISETP.GT.AND P3, PT, R0, 0x28, PT ;  /* 0x000000280000780c */ /* 0x000fe20003f64270 */
[----:B------:R-:W-:Y:S01]  /*86d0*/  FMUL.FTZ R168, R4, UR5 ;  /* 0x0000000504a87c20 */ /* 0x000fe20008410000 */
[----:B------:R-:W-:-:S02]  /*86e0*/  FMNMX.FTZ R184, R2, R3, !PT ;  /* 0x0000000302b87209 */ /* 0x000fc40007810000 */
[----:B------:R-:W-:Y:S02]  /*86f0*/  FSEL R172, R172, -INF , P3 ;  /* 0xff800000acac7808 */ /* 0x000fe40001800000 */
[----:B------:R-:W-:Y:S02]  /*8700*/  FMNMX.FTZ R3, R169, R184, !PT ;  /* 0x000000b8a9037209 */ /* 0x000fe40007810000 */
[----:B------:R-:W-:Y:S02]  /*8710*/  FSETP.NEU.FTZ.AND P4, PT, R4, -INF , PT ;  /* 0xff8000000400780b */ /* 0x000fe40003f9d000 */
[----:B------:R-:W-:Y:S02]  /*8720*/  FSEL R173, R173, -INF , P5 ;  /* 0xff800000adad7808 */ /* 0x000fe40002800000 */
[----:B------:R-:W-:Y:S02]  /*8730*/  ISETP.GT.AND P3, PT, R0, 0x30, PT ;  /* 0x000000300000780c */ /* 0x000fe40003f64270 */
[----:B------:R-:W-:-:S02]  /*8740*/  FMNMX.FTZ R184, R172, R3, !PT ;  /* 0x00000003acb87209 */ /* 0x000fc40007810000 */
[----:B------:R-:W-:Y:S02]  /*8750*/  FSEL R168, R168, RZ, P4 ;  /* 0x000000ffa8a87208 */ /* 0x000fe40002000000 */
[----:B------:R-:W-:Y:S02]  /*8760*/  ISETP.GT.AND P5, PT, R0, 0x31, PT ;  /* 0x000000310000780c */ /* 0x000fe40003fa4270 */
[----:B------:R-:W-:Y:S01]  /*8770*/  FSEL R160, R160, -INF , P3 ;  /* 0xff800000a0a07808 */ /* 0x000fe20001800000 */
[--C-:B------:R-:W-:Y:S01]  /*8780*/  FFMA.FTZ R209, R186, UR5, -R168.reuse ;  /* 0x00000005bad17c23 */ /* 0x100fe200080108a8 */
[----:B------:R-:W-:Y:S01]  /*8790*/  FMNMX.FTZ R3, R173, R184, !PT ;  /* 0x000000b8ad037209 */ /* 0x000fe20007810000 */
[--C-:B------:R-:W-:Y:S01]  /*87a0*/  FFMA.FTZ R184, R187, UR5, -R168.reuse ;  /* 0x00000005bbb87c23 */ /* 0x100fe200080108a8 */
[----:B------:R-:W-:Y:S01]  /*87b0*/  ISETP.GT.AND P3, PT, R0, 0x38, PT ;  /* 0x000000380000780c */ /* 0x000fe20003f64270 */
[--C-:B------:R-:W-:Y:S01]  /*87c0*/  FFMA.FTZ R211, R190, UR5, -R168.reuse ;  /* 0x00000005bed37c23 */ /* 0x100fe200080108a8 */
[----:B------:R-:W-:Y:S01]  /*87d0*/  FSEL R161, R161, -INF , P5 ;  /* 0xff800000a1a17808 */ /* 0x000fe20002800000 */
[--C-:B------:R-:W-:Y:S01]  /*87e0*/  FFMA.FTZ R190, R191, UR5, -R168.reuse ;  /* 0x00000005bfbe7c23 */ /* 0x100fe200080108a8 */
[----:B------:R-:W-:Y:S01]  /*87f0*/  FMNMX.FTZ R186, R160, R3, !PT ;  /* 0x00000003a0ba7209 */ /* 0x000fe20007810000 */
[--C-:B------:R-:W-:Y:S01]  /*8800*/  FFMA.FTZ R203, R174, UR5, -R168.reuse ;  /* 0x00000005aecb7c23 */ /* 0x100fe200080108a8 */
[----:B------:R-:W-:Y:S01]  /*8810*/  ISETP.GT.AND P5, PT, R0, 0x39, PT ;  /* 0x000000390000780c */ /* 0x000fe20003fa4270 */
[----:B------:R-:W-:Y:S01]  /*8820*/  MUFU.EX2 R209, R209 ;  /* 0x000000d100d17308 */ /* 0x000fe20000000800 */
[----:B------:R-:W-:Y:S01]  /*8830*/  FSEL R164, R164, -INF , P3 ;  /* 0xff800000a4a47808 */ /* 0x000fe20001800000 */
[--C-:B------:R-:W-:Y:S01]  /*8840*/  FFMA.FTZ R205, R178, UR5, -R168.reuse ;  /* 0x00000005b2cd7c23 */ /* 0x100fe200080108a8 */
[----:B------:R-:W-:Y:S01]  /*8850*/  FMNMX.FTZ R3, R161, R186, !PT ;  /* 0x000000baa1037209 */ /* 0x000fe20007810000 */
[--C-:B------:R-:W-:Y:S01]  /*8860*/  FFMA.FTZ R207, R182, UR5, -R168.reuse ;  /* 0x00000005b6cf7c23 */ /* 0x100fe200080108a8 */
[----:B------:R-:W-:Y:S01]  /*8870*/  FSEL R165, R165, -INF , P5 ;  /* 0xff800000a5a57808 */ /* 0x000fe20002800000 */
[--C-:B------:R-:W-:Y:S01]  /*8880*/  FFMA.FTZ R178, R183, UR5, -R168.reuse ;  /* 0x00000005b7b27c23 */ /* 0x100fe200080108a8 */
[----:B------:R-:W-:Y:S01]  /*8890*/  ISETP.GT.AND P3, PT, R0, 0x40, PT ;  /* 0x000000400000780c */ /* 0x000fe20003f64270 */
[----:B------:R-:W-:Y:S01]  /*88a0*/  MUFU.EX2 R184, R184 ;  /* 0x000000b800b87308 */ /* 0x000fe20000000800 */
[----:B------:R-:W-:Y:S01]  /*88b0*/  FMNMX.FTZ R186, R164, R3, !PT ;  /* 0x00000003a4ba7209 */ /* 0x000fe20007810000 */
[--C-:B------:R-:W-:Y:S01]  /*88c0*/  FFMA.FTZ R154, R154, UR5, -R168.reuse ;  /* 0x000000059a9a7c23 */ /* 0x100fe200080108a8 */
[----:B------:R-:W-:Y:S01]  /*88d0*/  ISETP.GT.AND P5, PT, R0, 0x41, PT ;  /* 0x000000410000780c */ /* 0x000fe20003fa4270 */
[--C-:B------:R-:W-:Y:S01]  /*88e0*/  FFMA.FTZ R155, R155, UR5, -R168.reuse ;  /* 0x000000059b9b7c23 */ /* 0x100fe200080108a8 */
[----:B------:R-:W-:Y:S01]  /*88f0*/  FSEL R152, R152, -INF , P3 ;  /* 0xff80000098987808 */ /* 0x000fe20001800000 */
[--C-:B------:R-:W-:Y:S01]  /*8900*/  FFMA.FTZ R158, R158, UR5, -R168.reuse ;  /* 0x000000059e9e7c23 */ /* 0x100fe200080108a8 */
[----:B------:R-:W-:Y:S01]  /*8910*/  FMNMX.FTZ R3, R165, R186, !PT ;  /* 0x000000baa5037209 */ /* 0x000fe20007810000 */
[----:B------:R-:W-:Y:S01]  /*8920*/  MUFU.EX2 R211, R211 ;  /* 0x000000d300d37308 */ /* 0x000fe20000000800 */
[----:B------:R-:W-:Y:S01]  /*8930*/  ISETP.GT.AND P3, PT, R0, 0x48, PT ;  /* 0x000000480000780c */ /* 0x000fe20003f64270 */
[----:B------:R-:W-:Y:S01]  /*8940*/  FFMA.FTZ R159, R159, UR5, -R168 ;  /* 0x000000059f9f7c23 */ /* 0x000fe200080108a8 */
[----:B------:R-:W-:-:S02]  /*8950*/  FSEL R153, R153, -INF , P5 ;  /* 0xff80000099997808 */ /* 0x000fc40002800000 */
[----:B------:R-:W-:Y:S02]  /*8960*/  FMNMX.FTZ R186, R152, R3, !PT ;  /* 0x0000000398ba7209 */ /* 0x000fe40007810000 */
[----:B------:R-:W-:Y:S01]  /*8970*/  ISETP.GT.AND P5, PT, R0, 0x49, PT ;  /* 0x000000490000780c */ /* 0x000fe20003fa4270 */
[----:B------:R-:W-:Y:S01]  /*8980*/  MUFU.EX2 R190, R190 ;  /* 0x000000be00be7308 */ /* 0x000fe20000000800 */
[----:B------:R-:W-:Y:S01]  /*8990*/  FSEL R187, R156, -INF , P3 ;  /* 0xff8000009cbb7808 */ /* 0x000fe20001800000 */
[----:B------:R-:W-:Y:S02]  /*89a0*/  WARPGROUP.DEPBAR.LE gsb0, 0x0 ;  /* 0x00008000000079c5 */ /* 0x000fe40000010000 */
[----:B------:R-:W-:Y:S01]  /*89b0*/  WARPGROUP.ARRIVE ;  /* 0x00000000000079c5 */ /* 0x000fe20000000000 */
[----:B------:R-:W-:Y:S01]  /*89c0*/  FMNMX.FTZ R186, R153, R186, !PT ;  /* 0x000000ba99ba7209 */ /* 0x000fe20007810000 */
[--C-:B------:R-:W-:Y:S01]  /*89d0*/  FFMA.FTZ R197, R162, UR5, -R168.reuse ;  /* 0x00000005a2c57c23 */ /* 0x100fe200080108a8 */
[----:B------:R-:W-:Y:S01]  /*89e0*/  FSEL R191, R157, -INF , P5 ;  /* 0xff8000009dbf7808 */ /* 0x000fe20002800000 */
[--C-:B------:R-:W-:Y:S01]  /*89f0*/  FFMA.FTZ R157, R171, UR5, -R168.reuse ;  /* 0x00000005ab9d7c23 */ /* 0x100fe200080108a8 */
[----:B------:R-:W-:Y:S01]  /*8a00*/  FMNMX.FTZ R186, R187, R186, !PT ;  /* 0x000000babbba7209 */ /* 0x000fe20007810000 */
[----:B------:R-:W-:Y:S01]  /*8a10*/  HGMMA.64x256x16.F32.BF16 R24, R192, gdesc[UR4].tnspB, R24, gsb0 ;  /* 0x43e00004c0187df0 */ /* 0x000fe20008001818 */
[--C-:B------:R-:W-:Y:S01]  /*8a20*/  FFMA.FTZ R162, R163, UR5, -R168.reuse ;  /* 0x00000005a3a27c23 */ /* 0x100fe200080108a8 */
[--C-:B------:R-:W-:Y:S01]  /*8a30*/  FFMA.FTZ R199, R166, UR5, -R168.reuse ;  /* 0x00000005a6c77c23 */ /* 0x100fe200080108a8 */
[----:B------:R-:W-:Y:S01]  /*8a40*/  FMNMX.FTZ R0, R191, R186, !PT ;  /* 0x000000babf007209 */ /* 0x000fe20007810000 */
[--C-:B------:R-:W-:Y:S01]  /*8a50*/  FFMA.FTZ R166, R167, UR5, -R168.reuse ;  /* 0x00000005a7a67c23 */ /* 0x100fe200080108a8 */
[--C-:B------:R-:W-:Y:S01]  /*8a60*/  FFMA.FTZ R156, R170, UR5, -R168.reuse ;  /* 0x00000005aa9c7c23 */ /* 0x100fe200080108a8 */
[--C-:B------:R-:W-:Y:S01]  /*8a70*/  FFMA.FTZ R170, R175, UR5, -R168.reuse ;  /* 0x00000005afaa7c23 */ /* 0x100fe200080108a8 */
[----:B------:R-:W-:Y:S01]  /*8a80*/  FFMA.FTZ R186, R179, UR5, -R168 ;  /* 0x00000005b3ba7c23 */ /* 0x000fe200080108a8 */
[----:B------:R-:W0:Y:S01]  /*8a90*/  SHFL.BFLY PT, R3, R0, 0x2, 0x1f ;  /* 0x0c401f0000037f89 */ /* 0x000e2200000e0000 */
[----:B------:R-:W-:Y:S01]  /*8aa0*/  MUFU.EX2 R205, R205 ;  /* 0x000000cd00cd7308 */ /* 0x000fe20000000800 */
[----:B------:R-:W-:-:S07]  /*8ab0*/  R2UR UR6, R231 ;  /* 0x00000000e70672ca */ /* 0x000fce00000e0000 */
[----:B------:R-:W-:Y:S06]  /*8ac0*/  MUFU.EX2 R186, R186 ;  /* 0x000000ba00ba7308 */ /* 0x000fec0000000800 */
[----:B------:R-:W-:Y:S01]  /*8ad0*/  UISETP.GT.AND UP1, UPT, UR11, UR6, UPT ;  /* 0x000000060b00728c */ /* 0x000fe2000bf24270 */
[----:B------:R-:W-:Y:S01]  /*8ae0*/  R2UR UR6, R16 ;  /* 0x00000000100672ca */ /* 0x000fe200000e0000 */
[----:B------:R-:W-:Y:S01]  /*8af0*/  MUFU.EX2 R207, R207 ;  /* 0x000000cf00cf7308 */ /* 0x000fe20000000800 */
[----:B0-----:R-:W-:-:S07]  /*8b00*/  FMNMX.FTZ R171, R0, R3, !PT ;  /* 0x0000000300ab7209 */ /* 0x001fce0007810000 */
[----:B------:R-:W-:Y:S01]  /*8b10*/  MUFU.EX2 R178, R178 ;  /* 0x000000b200b27308 */ /* 0x000fe20000000800 */
[----:B------:R-:W0:Y:S03]  /*8b20*/  SHFL.BFLY PT, R0, R171, 0x1, 0x1f ;  /* 0x0c201f00ab007f89 */ /* 0x000e2600000e0000 */
[----:B------:R-:W-:-:S04]  /*8b30*/  IMAD.U32 R234, RZ, RZ, UR6 ;  /* 0x00000006ffea7e24 */ /* 0x000fc8000f8e00ff */
[----:B------:R-:W-:Y:S08]  /*8b40*/  MUFU.EX2 R156, R156 ;  /* 0x0000009c009c7308 */ /* 0x000ff00000000800 */
[----:B------:R-:W-:Y:S08]  /*8b50*/  MUFU.EX2 R157, R157 ;  /* 0x0000009d009d7308 */ /* 0x000ff00000000800 */
[----:B------:R-:W-:Y:S01]  /*8b60*/  MUFU.EX2 R203, R203 ;  /* 0x000000cb00cb7308 */ /* 0x000fe20000000800 */
[----:B0-----:R-:W-:-:S02]  /*8b70*/  FMNMX.FTZ R3, R171, R0, !PT ;  /* 0x00000000ab037209 */ /* 0x001fc40007810000 */
[----:B------:R-:W-:Y:S02]  /*8b80*/  FSEL R0, R4, RZ, P4 ;  /* 0x000000ff04007208 */ /* 0x000fe40002000000 */
[C---:B------:R-:W-:Y:S01]  /*8b90*/  FSETP.NEU.FTZ.AND P3, PT, R3.reuse, -INF , PT ;  /* 0xff8000000300780b */ /* 0x040fe20003f7d000 */
[C---:B------:R-:W-:Y:S02]  /*8ba0*/  FMUL.FTZ R174, R3.reuse, UR5 ;  /* 0x0000000503ae7c20 */ /* 0x040fe40008410000 */
[----:B------:R-:W-:Y:S01]  /*8bb0*/  MUFU.EX2 R170, R170 ;  /* 0x000000aa00aa7308 */ /* 0x000fe20000000800 */
[----:B------:R-:W-:Y:S01]  /*8bc0*/  FADD.FTZ R0, -R0, R21 ;  /* 0x0000001500007221 */ /* 0x000fe20000010100 */
[----:B------:R-:W-:Y:S02]  /*8bd0*/  FSEL R21, R3, RZ, P3 ;  /* 0x000000ff03157208 */ /* 0x000fe40001800000 */
[----:B------:R-:W-:Y:S02]  /*8be0*/  FSEL R174, R174, RZ, P3 ;  /* 0x000000ffaeae7208 */ /* 0x000fe40001800000 */
[----:B------:R-:W-:Y:S01]  /*8bf0*/  PLOP3.LUT P3, PT, PT, PT, UP1, 0x80, 0x0 ;  /* 0x000000000000781c */ /* 0x000fe20003f6f018 */
[----:B------:R-:W-:Y:S01]  /*8c00*/  FADD.FTZ R21, -R21, R20 ;  /* 0x0000001415157221 */ /* 0x000fe20000010100 */
[----:B------:R-:W-:-:S02]  /*8c10*/  IMAD.U32 R20, RZ, RZ, UR14 ;  /* 0x0000000eff147e24 */ /* 0x000fc4000f8e00ff */
[--C-:B------:R-:W-:Y:S01]  /*8c20*/  FFMA.FTZ R200, R2, UR5, -R174.reuse ;  /* 0x0000000502c87c23 */ /* 0x100fe200080108ae */
[----:B------:R-:W-:Y:S01]  /*8c30*/  FMUL.FTZ R2, R0, UR5 ;  /* 0x0000000500027c20 */ /* 0x000fe20008410000 */
[--C-:B------:R-:W-:Y:S01]  /*8c40*/  FFMA.FTZ R163, R201, UR5, -R174.reuse ;  /* 0x00000005c9a37c23 */ /* 0x100fe200080108ae */
[----:B------:R-:W-:Y:S01]  /*8c50*/  FMUL.FTZ R0, R21, UR5 ;  /* 0x0000000515007c20 */ /* 0x000fe20008410000 */
[--C-:B------:R-:W-:Y:S01]  /*8c60*/  FFMA.FTZ R208, R185, UR5, -R174.reuse ;  /* 0x00000005b9d07c23 */ /* 0x100fe200080108ae */
[--C-:B------:R-:W-:Y:S01]  /*8c70*/  FFMA.FTZ R210, R188, UR5, -R174.reuse ;  /* 0x00000005bcd27c23 */ /* 0x100fe200080108ae */
[--C-:B------:R-:W-:Y:S01]  /*8c80*/  FFMA.FTZ R167, R189, UR5, -R174.reuse ;  /* 0x00000005bda77c23 */ /* 0x100fe200080108ae */
[----:B------:R-:W0:Y:S01]  /*8c90*/  MUFU.EX2 R2, R2 ;  /* 0x0000000200027308 */ /* 0x000e220000000800 */
[--C-:B------:R-:W-:Y:S01]  /*8ca0*/  FFMA.FTZ R204, R176, UR5, -R174.reuse ;  /* 0x00000005b0cc7c23 */ /* 0x100fe200080108ae */
[----:B------:R-:W-:Y:S01]  /*8cb0*/  FFMA.FTZ R175, R177, UR5, -R174 ;  /* 0x00000005b1af7c23 */ /* 0x000fe200080108ae */
[----:B------:R-:W-:-:S02]  /*8cc0*/  @!P1 VIADD R20, R20, 0x38840 ;  /* 0x0003884014149836 */ /* 0x000fc40000000000 */
[--C-:B------:R-:W-:Y:S01]  /*8cd0*/  FFMA.FTZ R21, R173, UR5, -R174.reuse ;  /* 0x00000005ad157c23 */ /* 0x100fe200080108ae */
[--C-:B------:R-:W-:Y:S01]  /*8ce0*/  FFMA.FTZ R206, R180, UR5, -R174.reuse ;  /* 0x00000005b4ce7c23 */ /* 0x100fe200080108ae */
[----:B------:R-:W-:Y:S01]  /*8cf0*/  FFMA.FTZ R202, R172, UR5, -R174 ;  /* 0x00000005acca7c23 */ /* 0x000fe200080108ae */
[----:B------:R-:W-:Y:S01]  /*8d00*/  IMAD.U32 R172, RZ, RZ, UR4 ;  /* 0x00000004ffac7e24 */ /* 0x000fe2000f8e00ff */
[----:B------:R-:W-:Y:S01]  /*8d10*/  MUFU.EX2 R163, R163 ;  /* 0x000000a300a37308 */ /* 0x000fe20000000800 */
[----:B------:R-:W-:Y:S01]  /*8d20*/  @!P1 PRMT R20, RZ, 0x654, R20 ;  /* 0x00000654ff149816 */ /* 0x000fe20000000014 */
[--C-:B------:R-:W-:Y:S01]  /*8d30*/  FFMA.FTZ R171, R181, UR5, -R174.reuse ;  /* 0x00000005b5ab7c23 */ /* 0x100fe200080108ae */
[--C-:B------:R-:W-:Y:S01]  /*8d40*/  FFMA.FTZ R196, R160, UR5, -R174.reuse ;  /* 0x00000005a0c47c23 */ /* 0x100fe200080108ae */
[----:B------:R-:W-:Y:S02]  /*8d50*/  @!P1 VIADD R160, R172, 0x38860 ;  /* 0x00038860aca09836 */ /* 0x000fe40000000000 */
[--C-:B------:R-:W-:Y:S01]  /*8d60*/  FFMA.FTZ R161, R161, UR5, -R174.reuse ;  /* 0x00000005a1a17c23 */ /* 0x100fe200080108ae */
[--C-:B------:R-:W-:Y:S01]  /*8d70*/  FFMA.FTZ R169, R169, UR5, -R174.reuse ;  /* 0x00000005a9a97c23 */ /* 0x100fe200080108ae */
[----:B------:R-:W-:Y:S01]  /*8d80*/  FFMA.FTZ R198, R164, UR5, -R174 ;  /* 0x00000005a4c67c23 */ /* 0x000fe200080108ae */
[----:B------:R-:W1:Y:S01]  /*8d90*/  MUFU.EX2 R0, R0 ;  /* 0x0000000000007308 */ /* 0x000e620000000800 */
[----:B0-----:R-:W-:Y:S01]  /*8da0*/  FFMA.FTZ R177, R2, R5, R209 ;  /* 0x0000000502b17223 */ /* 0x001fe200000100d1 */
[----:B------:R-:W-:Y:S01]  /*8db0*/  @!P1 PRMT R160, RZ, 0x654, R160 ;  /* 0x00000654ffa09816 */ /* 0x000fe200000000a0 */
[--C-:B------:R-:W-:Y:S01]  /*8dc0*/  FFMA.FTZ R165, R165, UR5, -R174.reuse ;  /* 0x00000005a5a57c23 */ /* 0x100fe200080108ae */
[----:B------:R-:W-:Y:S01]  /*8dd0*/  F2FP.BF16.F32.PACK_AB R201, R157, R156 ;  /* 0x0000009c9dc9723e */ /* 0x000fe200000010ff */
[----:B------:R-:W-:Y:S01]  /*8de0*/  FFMA.FTZ R187, R187, UR5, -R174 ;  /* 0x00000005bbbb7c23 */ /* 0x000fe200080108ae */
[----:B------:R-:W-:Y:S01]  /*8df0*/  UIADD3 UR4, UR11, -0x1, URZ ;  /* 0xffffffff0b047890 */ /* 0x000fe2000fffe03f */
[----:B------:R-:W-:Y:S01]  /*8e00*/  F2FP.BF16.F32.PACK_AB R209, R184, R209 ;  /* 0x000000d1b8d1723e */ /* 0x000fe200000010ff */
[----:B------:R-:W0:Y:S04]  /*8e10*/  MUFU.EX2 R208, R208 ;  /* 0x000000d000d07308 */ /* 0x000e280000000800 */
[----:B------:R-:W-:-:S04]  /*8e20*/  IMAD.U32 R233, RZ, RZ, UR4 ;  /* 0x00000004ffe97e24 */ /* 0x000fc8000f8e00ff */
[----:B------:R-:W-:Y:S01]  /*8e30*/  MUFU.EX2 R210, R210 ;  /* 0x000000d200d27308 */ /* 0x000fe20000000800 */
[----:B-1----:R-:W-:Y:S01]  /*8e40*/  FFMA.FTZ R173, R0, R14, R163 ;  /* 0x0000000e00ad7223 */ /* 0x002fe200000100a3 */
[----:B------:R-:W-:-:S06]  /*8e50*/  FADD.FTZ R14, R184, R177 ;  /* 0x000000b1b80e7221 */ /* 0x000fcc0000010000 */
[----:B------:R-:W-:Y:S01]  /*8e60*/  MUFU.EX2 R167, R167 ;  /* 0x000000a700a77308 */ /* 0x000fe20000000800 */
[C---:B0-----:R-:W-:Y:S01]  /*8e70*/  FADD.FTZ R173, R208.reuse, R173 ;  /* 0x000000add0ad7221 */ /* 0x041fe20000010000 */
[----:B------:R-:W-:-:S06]  /*8e80*/  F2FP.BF16.F32.PACK_AB R208, R208, R163 ;  /* 0x000000a3d0d0723e */ /* 0x000fcc00000010ff */
        /* <DEDUP_REMOVED lines=16> */
[----:B------:R-:W0:Y:S08]  /*8f90*/  MUFU.EX2 R155, R155 ;  /* 0x0000009b009b7308 */ /* 0x000e300000000800 */
[----:B------:R-:W-:Y:S01]  /*8fa0*/  MUFU.EX2 R158, R158 ;  /* 0x0000009e009e7308 */ /* 0x000fe20000000800 */
[----:B------:R-:W-:-:S02]  /*8fb0*/  WARPGROUP.DEPBAR.LE gsb0, 0x0 ;  /* 0x00008000000079c5 */ /* 0x000fc40000010000 */
[----:B------:R1:W-:Y:S01]  /*8fc0*/  @!P1 SYNCS.ARRIVE.TRANS64.RED.A1T0 RZ, [R20+URZ], RZ ;  /* 0x000000ff14ff99a7 */ /* 0x0003e2000810043f */
[----:B------:R-:W-:-:S04]  /*8fd0*/  FFMA.FTZ R192, R152, UR5, -R174 ;  /* 0x0000000598c07c23 */ /* 0x000fc800080108ae */
[----:B------:R-:W-:Y:S01]  /*8fe0*/  MUFU.EX2 R194, R187 ;  /* 0x000000bb00c27308 */ /* 0x000fe20000000800 */
[----:B0-----:R-:W-:Y:S01]  /*8ff0*/  F2FP.BF16.F32.PACK_AB R193, R155, R154 ;  /* 0x0000009a9bc1723e */ /* 0x001fe200000010ff */
[----:B-1----:R-:W-:Y:S01]  /*9000*/  FADD.FTZ R20, R210, R173 ;  /* 0x000000add2147221 */ /* 0x002fe20000010000 */
[----:B------:R-:W-:Y:S01]  /*9010*/  FADD.FTZ R173, R211, R14 ;  /* 0x0000000ed3ad7221 */ /* 0x000fe20000010000 */
[----:B------:R0:W-:Y:S01]  /*9020*/  @!P1 SYNCS.ARRIVE.TRANS64.RED.A1T0 RZ, [R160+URZ], RZ ;  /* 0x000000ffa0ff99a7 */ /* 0x0001e2000810043f */
[----:B------:R-:W-:Y:S01]  /*9030*/  FFMA.FTZ R14, R153, UR5, -R174 ;  /* 0x00000005990e7c23 */ /* 0x000fe200080108ae */
[----:B------:R-:W-:Y:S01]  /*9040*/  FADD.FTZ R177, R167, R20 ;  /* 0x00000014a7b17221 */ /* 0x000fe20000010000 */
[C---:B------:R-:W-:Y:S01]  /*9050*/  FADD.FTZ R20, R190.reuse, R173 ;  /* 0x000000adbe147221 */ /* 0x040fe20000010000 */
[----:B------:R-:W1:Y:S01]  /*9060*/  MUFU.EX2 R153, R165 ;  /* 0x000000a500997308 */ /* 0x000e620000000800 */
[----:B------:R-:W-:Y:S01]  /*9070*/  FFMA.FTZ R174, R191, UR5, -R174 ;  /* 0x00000005bfae7c23 */ /* 0x000fe200080108ae */
[----:B------:R-:W-:Y:S01]  /*9080*/  F2FP.BF16.F32.PACK_AB R211, R190, R211 ;  /* 0x000000d3bed3723e */ /* 0x000fe200000010ff */
[----:B------:R-:W-:Y:S01]  /*9090*/  FADD.FTZ R161, R205, R20 ;  /* 0x00000014cda17221 */ /* 0x000fe20000010000 */
[----:B0-----:R-:W-:Y:S01]  /*90a0*/  FADD.FTZ R160, R204, R177 ;  /* 0x000000b1cca07221 */ /* 0x001fe20000010000 */
[----:B------:R-:W-:-:S02]  /*90b0*/  F2FP.BF16.F32.PACK_AB R210, R167, R210 ;  /* 0x000000d2a7d2723e */ /* 0x000fc400000010ff */
[----:B------:R-:W-:Y:S01]  /*90c0*/  FADD.FTZ R20, R186, R161 ;  /* 0x000000a1ba147221 */ /* 0x000fe20000010000 */
[C---:B------:R-:W-:Y:S01]  /*90d0*/  FADD.FTZ R173, R175.reuse, R160 ;  /* 0x000000a0afad7221 */ /* 0x040fe20000010000 */
[----:B------:R-:W0:Y:S01]  /*90e0*/  MUFU.EX2 R192, R192 ;  /* 0x000000c000c07308 */ /* 0x000e220000000800 */
[----:B------:R-:W-:Y:S01]  /*90f0*/  F2FP.BF16.F32.PACK_AB R204, R175, R204 ;  /* 0x000000ccafcc723e */ /* 0x000fe200000010ff */
[----:B------:R-:W-:Y:S01]  /*9100*/  FADD.FTZ R161, R207, R20 ;  /* 0x00000014cfa17221 */ /* 0x000fe20000010000 */
[----:B------:R-:W-:Y:S01]  /*9110*/  FADD.FTZ R152, R206, R173 ;  /* 0x000000adce987221 */ /* 0x000fe20000010000 */
[----:B------:R-:W-:Y:S02]  /*9120*/  F2FP.BF16.F32.PACK_AB R205, R186, R205 ;  /* 0x000000cdbacd723e */ /* 0x000fe400000010ff */
[----:B------:R-:W-:Y:S01]  /*9130*/  FADD.FTZ R161, R178, R161 ;  /* 0x000000a1b2a17221 */ /* 0x000fe20000010000 */
[C---:B------:R-:W-:Y:S01]  /*9140*/  FADD.FTZ R173, R171.reuse, R152 ;  /* 0x00000098abad7221 */ /* 0x040fe20000010000 */
[----:B------:R2:W3:Y:S01]  /*9150*/  MUFU.EX2 R160, R14 ;  /* 0x0000000e00a07308 */ /* 0x0004e20000000800 */
[----:B------:R-:W-:Y:S01]  /*9160*/  F2FP.BF16.F32.PACK_AB R206, R171, R206 ;  /* 0x000000ceabce723e */ /* 0x000fe200000010ff */
[----:B------:R-:W-:Y:S01]  /*9170*/  FADD.FTZ R152, R156, R161 ;  /* 0x000000a19c987221 */ /* 0x000fe20000010000 */
[----:B------:R-:W-:Y:S01]  /*9180*/  FADD.FTZ R20, R200, R173 ;  /* 0x000000adc8147221 */ /* 0x000fe20000010000 */
[----:B------:R-:W-:-:S02]  /*9190*/  F2FP.BF16.F32.PACK_AB R207, R178, R207 ;  /* 0x000000cfb2cf723e */ /* 0x000fc400000010ff */
[----:B------:R-:W-:Y:S01]  /*91a0*/  FADD.FTZ R152, R157, R152 ;  /* 0x000000989d987221 */ /* 0x000fe20000010000 */
[C---:B------:R-:W-:Y:S01]  /*91b0*/  FADD.FTZ R161, R169.reuse, R20 ;  /* 0x00000014a9a17221 */ /* 0x040fe20000010000 */
[----:B------:R-:W-:Y:S01]  /*91c0*/  MUFU.EX2 R174, R174 ;  /* 0x000000ae00ae7308 */ /* 0x000fe20000000800 */
[----:B------:R-:W-:Y:S02]  /*91d0*/  F2FP.BF16.F32.PACK_AB R200, R169, R200 ;  /* 0x000000c8a9c8723e */ /* 0x000fe400000010ff */
[----:B------:R-:W-:Y:S01]  /*91e0*/  FADD.FTZ R20, R202, R161 ;  /* 0x000000a1ca147221 */ /* 0x000fe20000010000 */
[----:B------:R-:W-:Y:S01]  /*91f0*/  FADD.FTZ R161, R203, R152 ;  /* 0x00000098cba17221 */ /* 0x000fe20000010000 */
[C---:B------:R-:W-:Y:S02]  /*9200*/  F2FP.BF16.F32.PACK_AB R202, R21.reuse, R202 ;  /* 0x000000ca15ca723e */ /* 0x040fe400000010ff */
[----:B------:R-:W-:Y:S01]  /*9210*/  FADD.FTZ R163, R21, R20 ;  /* 0x0000001415a37221 */ /* 0x000fe20000010000 */
[C---:B------:R-:W-:Y:S01]  /*9220*/  FADD.FTZ R20, R170.reuse, R161 ;  /* 0x000000a1aa147221 */ /* 0x040fe20000010000 */
[----:B------:R-:W4:Y:S01]  /*9230*/  MUFU.EX2 R159, R159 ;  /* 0x0000009f009f7308 */ /* 0x000f220000000800 */
[----:B------:R-:W-:Y:S01]  /*9240*/  F2FP.BF16.F32.PACK_AB R203, R170, R203 ;  /* 0x000000cbaacb723e */ /* 0x000fe200000010ff */
[----:B------:R-:W-:Y:S01]  /*9250*/  FADD.FTZ R152, R196, R163 ;  /* 0x000000a3c4987221 */ /* 0x000fe20000010000 */
[----:B------:R-:W-:Y:S01]  /*9260*/  FADD.FTZ R157, R197, R20 ;  /* 0x00000014c59d7221 */ /* 0x000fe20000010000 */
[----:B------:R-:W-:-:S02]  /*9270*/  F2FP.BF16.F32.PACK_AB R196, R5, R196 ;  /* 0x000000c405c4723e */ /* 0x000fc400000010ff */
[----:B------:R-:W-:Y:S01]  /*9280*/  FADD.FTZ R161, R5, R152 ;  /* 0x0000009805a17221 */ /* 0x000fe20000010000 */
[C---:B--2---:R-:W-:Y:S01]  /*9290*/  FADD.FTZ R14, R162.reuse, R157 ;  /* 0x0000009da20e7221 */ /* 0x044fe20000010000 */
[----:B------:R-:W-:Y:S02]  /*92a0*/  F2FP.BF16.F32.PACK_AB R197, R162, R197 ;  /* 0x000000c5a2c5723e */ /* 0x000fe400000010ff */
[----:B------:R-:W-:Y:S01]  /*92b0*/  FADD.FTZ R20, R198, R161 ;  /* 0x000000a1c6147221 */ /* 0x000fe20000010000 */
[----:B------:R-:W-:Y:S01]  /*92c0*/  FADD.FTZ R5, R199, R14 ;  /* 0x0000000ec7057221 */ /* 0x000fe20000010000 */
[C---:B-1----:R-:W-:Y:S02]  /*92d0*/  F2FP.BF16.F32.PACK_AB R198, R153.reuse, R198 ;  /* 0x000000c699c6723e */ /* 0x042fe400000010ff */
[----:B------:R-:W-:Y:S01]  /*92e0*/  FADD.FTZ R21, R153, R20 ;  /* 0x0000001499157221 */ /* 0x000fe20000010000 */
[C---:B------:R-:W-:Y:S01]  /*92f0*/  FADD.FTZ R5, R166.reuse, R5 ;  /* 0x00000005a6057221 */ /* 0x040fe20000010000 */
[----:B------:R-:W-:Y:S01]  /*9300*/  F2FP.BF16.F32.PACK_AB R199, R166, R199 ;  /* 0x000000c7a6c7723e */ /* 0x000fe200000010ff */
[----:B------:R-:W-:-:S02]  /*9310*/  IMAD.MOV.U32 R20, RZ, RZ, R3 ;  /* 0x000000ffff147224 */ /* 0x000fc400078e0003 */
[----:B0-----:R-:W-:Y:S01]  /*9320*/  FADD.FTZ R21, R192, R21 ;  /* 0x00000015c0157221 */ /* 0x001fe20000010000 */
[----:B------:R-:W-:Y:S01]  /*9330*/  FADD.FTZ R14, R154, R5 ;  /* 0x000000059a0e7221 */ /* 0x000fe20000010000 */
[C---:B---3--:R-:W-:Y:S02]  /*9340*/  F2FP.BF16.F32.PACK_AB R192, R160.reuse, R192 ;  /* 0x000000c0a0c0723e */ /* 0x048fe400000010ff */
[----:B------:R-:W-:Y:S01]  /*9350*/  FADD.FTZ R21, R160, R21 ;  /* 0x00000015a0157221 */ /* 0x000fe20000010000 */
[----:B------:R-:W-:Y:S01]  /*9360*/  FADD.FTZ R5, R155, R14 ;  /* 0x0000000e9b057221 */ /* 0x000fe20000010000 */
[----:B----4-:R-:W-:Y:S02]  /*9370*/  F2FP.BF16.F32.PACK_AB R195, R159, R158 ;  /* 0x0000009e9fc3723e */ /* 0x010fe400000010ff */
[----:B------:R-:W-:Y:S01]  /*9380*/  FADD.FTZ R21, R194, R21 ;  /* 0x00000015c2157221 */ /* 0x000fe20000010000 */
[----:B------:R-:W-:Y:S01]  /*9390*/  FADD.FTZ R5, R158, R5 ;  /* 0x000000059e057221 */ /* 0x000fe20000010000 */
[----:B------:R-:W-:-:S02]  /*93a0*/  F2FP.BF16.F32.PACK_AB R194, R174, R194 ;  /* 0x000000c2aec2723e */ /* 0x000fc400000010ff */
[----:B------:R-:W-:Y:S01]  /*93b0*/  FADD.FTZ R14, R174, R21 ;  /* 0x00000015ae0e7221 */ /* 0x000fe20000010000 */
[----:B------:R-:W-:Y:S01]  /*93c0*/  FADD.FTZ R5, R159, R5 ;  /* 0x000000059f057221 */ /* 0x000fe20000010000 */
[----:B------:R-:W-:Y:S01]  /*93d0*/  IMAD.MOV.U32 R21, RZ, RZ, R4 ;  /* 0x000000ffff157224 */ /* 0x000fe200078e0004 */
[----:B------:R-:W-:Y:S06]  /*93e0*/  @P3 BRA `(.L_x_2396) ;  /* 0xffffffbc00e43947 */ /* 0x000fec000383ffff */
[----:B------:R-:W-:-:S07]  /*93f0*/  IMAD.U32 R232, RZ, RZ, UR4 ;  /* 0x00000004ffe87e24 */ /* 0x000fce000f8e00ff */
.L_x_2387:
[----:B------:R-:W-:-:S13]  /*9400*/  R2UR UR4, R232 ;  /* 0x00000000e80472ca */ /* 0x000fda00000e0000 */
[----:B------:R-:W-:-:S13]  /*9410*/  ISETP.LE.AND P2, PT, RZ, UR4, PT ;  /* 0x00000004ff007c0c */ /* 0x000fda000bf43270 */
[----:B------:R-:W-:Y:S05]  /*9420*/  @!P2 BRA `(.L_x_2397) ;  /* 0x000000380084a947 */ /* 0x000fea0003800000 */
[----:B------:R-:W-:Y:S01]  /*9430*/  R2UR UR4, R16 ;  /* 0x00000000100472ca */ /* 0x000fe200000e0000 */
[----:B------:R-:W-:Y:S01]  /*9440*/  IMAD.MOV.U32 R19, RZ, RZ, R4 ;  /* 0x000000ffff137224 */ /* 0x000fe200078e0004 */
[----:B------:R-:W-:Y:S01]  /*9450*/  UMOV UR61, UR60 ;  /* 0x0000003c003d7c82 */ /* 0x000fe20008000000 */
[----:B------:R-:W-:-:S10]  /*9460*/  IMAD.MOV.U32 R20, RZ, RZ, R3 ;  /* 0x000000ffff147224 */ /* 0x000fd400078e0003 */
[----:B------:R-:W-:-:S07]  /*9470*/  IMAD.U32 R21, RZ, RZ, UR4 ;  /* 0x00000004ff157e24 */ /* 0x000fce000f8e00ff */
.L_x_2406:
        /* <DEDUP_REMOVED lines=9> */
.L_x_2398:
[----:B------:R-:W-:Y:S02]  /*9510*/  R2UR UR4, R17 ;  /* 0x00000000110472ca */ /* 0x000fe400000e0000 */
[----:B------:R-:W-:-:S11]  /*9520*/  R2UR UR5, R16 ;  /* 0x00000000100572ca */ /* 0x000fd600000e0000 */
[----:B------:R-:W-:Y:S02]  /*9530*/  ULEA UR4, UR60, UR4, 0x3 ;  /* 0x000000043c047291 */ /* 0x000fe4000f8e183f */
[----:B------:R-:W-:-:S05]  /*9540*/  IMAD.U32 R3, RZ, RZ, UR5 ;  /* 0x00000005ff037e24 */ /* 0x000fca000f8e00ff */
[----:B------:R-:W-:-:S04]  /*9550*/  SHF.L.U32 R3, R3, 0x1f, RZ ;  /* 0x0000001f03037819 */ /* 0x000fc800000006ff */
[----:B------:R0:W1:Y:S01]  /*9560*/  SYNCS.PHASECHK.TRANS64.TRYWAIT P2, [UR4+0x38830], R3 ;  /* 0x03883003ff0075a7 */ /* 0x0000620008040144 */
[----:B------:R-:W-:Y:S05]  /*9570*/  @!P0 BRA `(.L_x_2399) ;  /* 0x0000000000048947 */ /* 0x000fea0003800000 */
[----:B------:R-:W-:Y:S01]  /*9580*/  BPT.TRAP 0x1 ;  /* 0x000000040000795c */ /* 0x000fe20000300000 */
.L_x_2399:
[----:B-1----:R-:W-:Y:S05]  /*9590*/  @P2 BRA `(.L_x_2400) ;  /* 0x0000000000082947 */ /* 0x002fea0003800000 */
[----:B------:R-:W1:Y:S02]  /*95a0*/  SYNCS.PHASECHK.TRANS64.TRYWAIT P2, [UR4+0x38830], R3 ;  /* 0x03883003ff0075a7 */ /* 0x000e640008040144 */
[----:B-1----:R-:W-:Y:S05]  /*95b0*/  @!P2 BRA `(.L_x_2401) ;  /* 0x000000d0002ca947 */ /* 0x002fea0003800000 */
.L_x_2400:
        /* <DEDUP_REMOVED lines=643> */
.L_x_2402:
        /* <DEDUP_REMOVED lines=8> */
.L_x_2403:
[----:B---3--:R-:W-:Y:S05]  /*be70*/  @P2 BRA `(.L_x_2404) ;  /* 0x0000000000082947 */ /* 0x008fea0003800000 */
[----:B------:R-:W3:Y:S02]  /*be80*/  SYNCS.PHASECHK.TRANS64.TRYWAIT P2, [UR4+0x38850], R0 ;  /* 0x03885000ff0075a7 */ /* 0x000ee40008040144 */
[----:B---3--:R-:W-:Y:S05]  /*be90*/  @!P2 BRA `(.L_x_2405) ;  /* 0x000000a8000ca947 */ /* 0x008fea0003800000 */
.L_x_2404:
[----:B------:R-:W-:Y:S01]  /*bea0*/  R2UR UR11, R17 ;  /* 0x00000000110b72ca */ /* 0x000fe200000e0000 */
[----:B------:R-:W-:Y:S01]  /*beb0*/  WARPGROUP.ARRIVE ;  /* 0x00000000000079c5 */ /* 0x000fe20000000000 */
[----:B------:R-:W-:Y:S01]  /*bec0*/  UMOV UR7, 0x40000040 ;  /* 0x4000004000077882 */ /* 0x000fe20000000000 */
[----:B0-2---:R-:W-:Y:S01]  /*bed0*/  FMNMX.FTZ R0, R184, R20, !PT ;  /* 0x00000014b8007209 */ /* 0x005fe20007810000 */
[----:B------:R-:W-:-:S03]  /*bee0*/  ULDC UR14, c[0x0][0x988] ;  /* 0x00026200000e7ab9 */ /* 0x000fc60000000800 */
        /* <DEDUP_REMOVED lines=12> */
[----:B------:R-:W-:Y:S01]  /*bfb0*/  UMOV UR5, UR14 ;  /* 0x0000000e00057c82 */ /* 0x000fe20008000000 */
[----:B------:R-:W-:-:S02]  /*bfc0*/  UMOV UR61, UR60 ;  /* 0x0000003c003d7c82 */ /* 0x000fc40008000000 */
        /* <DEDUP_REMOVED lines=18> */
[----:B------:R-:W-:Y:S01]  /*c0f0*/  FMNMX.FTZ R21, R187, R0, !PT ;  /* 0x00000000bb157209 */ /* 0x000fe20007810000 */
        /* <DEDUP_REMOVED lines=18> */
[----:B------:R-:W-:Y:S01]  /*c220*/  UMOV UR7, 0x40000040 ;  /* 0x4000004000077882 */ /* 0x000fe20000000000 */
[----:B0-----:R-:W-:-:S05]  /*c230*/  FMNMX.FTZ R3, R200, R3, !PT ;  /* 0x00000003c8037209 */ /* 0x001fca0007810000 */
[C---:B------:R-:W-:Y:S01]  /*c240*/  FADD.FTZ R4, -R3.reuse, R20 ;  /* 0x0000001403047221 */ /* 0x040fe20000010100 */
[----:B------:R-:W-:-:S03]  /*c250*/  FMUL.FTZ R2, R3, UR5 ;  /* 0x0000000503027c20 */ /* 0x000fc60008410000 */
[----:B------:R-:W-:Y:S01]  /*c260*/  FMUL.FTZ R0, R4, UR5 ;  /* 0x0000000504007c20 */ /* 0x000fe20008410000 */
        /* <DEDUP_REMOVED lines=18> */
[----:B------:R-:W-:Y:S01]  /*c390*/  FFMA.FTZ R157, R157, UR5, -R2 ;  /* 0x000000059d9d7c23 */ /* 0x000fe20008010802 */
[----:B------:R-:W-:Y:S01]  /*c3a0*/  MUFU.EX2 R0, R0 ;  /* 0x0000000000007308 */ /* 0x000fe20000000800 */
[----:B------:R-:W-:-:S04]  /*c3b0*/  IMAD.U32 R165, RZ, RZ, UR4 ;  /* 0x00000004ffa57e24 */ /* 0x000fc8000f8e00ff */
[----:B------:R-:W-:-:S03]  /*c3c0*/  @!P1 VIADD R165, R165, 0x38860 ;  /* 0x00038860a5a59836 */ /* 0x000fc60000000000 */
[----:B------:R-:W-:Y:S02]  /*c3d0*/  MUFU.EX2 R21, R184 ;  /* 0x000000b800157308 */ /* 0x000fe40000000800 */
[----:B------:R-:W-:-:S06]  /*c3e0*/  @!P1 PRMT R165, RZ, 0x654, R165 ;  /* 0x00000654ffa59816 */ /* 0x000fcc00000000a5 */
        /* <DEDUP_REMOVED lines=16> */
[----:B------:R-:W-:Y:S02]  /*c4f0*/  FFMA.FTZ R198, R164, UR5, -R2 ;  /* 0x00000005a4c67c23 */ /* 0x000fe40008010802 */
[----:B------:R-:W-:Y:S01]  /*c500*/  FMNMX.FTZ R4, R182, R197, !PT ;  /* 0x000000c5b6047209 */ /* 0x000fe20007810000 */
[----:B------:R-:W-:Y:S01]  /*c510*/  HGMMA.64x256x16.F32.BF16 R24, R192, gdesc[UR4].tnspB, R24, gsb0 ;  /* 0x43e00004c0187df0 */ /* 0x000fe20008001818 */
[----:B------:R-:W-:Y:S01]  /*c520*/  R2UR UR6, R232 ;  /* 0x00000000e80672ca */ /* 0x000fe200000e0000 */
[----:B------:R-:W-:Y:S01]  /*c530*/  MUFU.EX2 R196, R196 ;  /* 0x000000c400c47308 */ /* 0x000fe20000000800 */
[----:B------:R-:W-:-:S04]  /*c540*/  FMNMX.FTZ R185, R183, R4, !PT ;  /* 0x00000004b7b97209 */ /* 0x000fc80007810000 */
[----:B------:R-:W-:-:S03]  /*c550*/  FMNMX.FTZ R4, R170, R185, !PT ;  /* 0x000000b9aa047209 */ /* 0x000fc60007810000 */
[----:B------:R-:W-:Y:S01]  /*c560*/  MUFU.EX2 R198, R198 ;  /* 0x000000c600c67308 */ /* 0x000fe20000000800 */
[----:B------:R-:W-:-:S03]  /*c570*/  FMNMX.FTZ R185, R171, R4, !PT ;  /* 0x00000004abb97209 */ /* 0x000fc60007810000 */
[----:B------:R-:W-:Y:S01]  /*c580*/  UIADD3 UR4, UR6, -0x1, URZ ;  /* 0xffffffff06047890 */ /* 0x000fe2000fffe03f */
[----:B------:R-:W-:Y:S02]  /*c590*/  FMNMX.FTZ R4, R174, R185, !PT ;  /* 0x000000b9ae047209 */ /* 0x000fe40007810000 */
[----:B------:R-:W-:Y:S02]  /*c5a0*/  ISETP.LT.AND P2, PT, RZ, UR6, PT ;  /* 0x00000006ff007c0c */ /* 0x000fe4000bf41270 */
[----:B------:R-:W-:Y:S01]  /*c5b0*/  FMNMX.FTZ R185, R175, R4, !PT ;  /* 0x00000004afb97209 */ /* 0x000fe20007810000 */
[----:B------:R-:W-:Y:S01]  /*c5c0*/  IMAD.U32 R232, RZ, RZ, UR4 ;  /* 0x00000004ffe87e24 */ /* 0x000fe2000f8e00ff */
[----:B------:R-:W-:Y:S02]  /*c5d0*/  R2UR UR6, R16 ;  /* 0x00000000100672ca */ /* 0x000fe400000e0000 */
[----:B------:R-:W-:-:S04]  /*c5e0*/  FMNMX.FTZ R4, R162, R185, !PT ;  /* 0x000000b9a2047209 */ /* 0x000fc80007810000 */
[----:B------:R-:W-:-:S04]  /*c5f0*/  FMNMX.FTZ R185, R163, R4, !PT ;  /* 0x00000004a3b97209 */ /* 0x000fc80007810000 */
[----:B------:R-:W-:-:S04]  /*c600*/  FMNMX.FTZ R4, R166, R185, !PT ;  /* 0x000000b9a6047209 */ /* 0x000fc80007810000 */
[----:B------:R-:W-:-:S04]  /*c610*/  FMNMX.FTZ R185, R167, R4, !PT ;  /* 0x00000004a7b97209 */ /* 0x000fc80007810000 */
[----:B------:R-:W-:-:S04]  /*c620*/  FMNMX.FTZ R4, R154, R185, !PT ;  /* 0x000000b99a047209 */ /* 0x000fc80007810000 */
[----:B------:R-:W-:-:S04]  /*c630*/  FMNMX.FTZ R185, R155, R4, !PT ;  /* 0x000000049bb97209 */ /* 0x000fc80007810000 */
[----:B------:R-:W-:Y:S02]  /*c640*/  FMNMX.FTZ R4, R158, R185, !PT ;  /* 0x000000b99e047209 */ /* 0x000fe40007810000 */
[----:B------:R0:W-:Y:S02]  /*c650*/  MUFU.EX2 R185, R20 ;  /* 0x0000001400b97308 */ /* 0x0001e40000000800 */
[----:B------:R-:W-:-:S05]  /*c660*/  FMNMX.FTZ R4, R159, R4, !PT ;  /* 0x000000049f047209 */ /* 0x000fca0007810000 */
[----:B------:R-:W1:Y:S01]  /*c670*/  SHFL.BFLY PT, R181, R4, 0x2, 0x1f ;  /* 0x0c401f0004b57f89 */ /* 0x000e6200000e0000 */
[--C-:B0-----:R-:W-:Y:S01]  /*c680*/  FFMA.FTZ R20, R152, UR5, -R2.reuse ;  /* 0x0000000598147c23 */ /* 0x101fe20008010802 */
[----:B------:R-:W-:-:S05]  /*c690*/  FFMA.FTZ R152, R156, UR5, -R2 ;  /* 0x000000059c987c23 */ /* 0x000fca0008010802 */
[----:B------:R-:W-:Y:S08]  /*c6a0*/  MUFU.EX2 R20, R20 ;  /* 0x0000001400147308 */ /* 0x000ff00000000800 */
[----:B------:R-:W-:Y:S01]  /*c6b0*/  MUFU.EX2 R152, R152 ;  /* 0x0000009800987308 */ /* 0x000fe20000000800 */
[----:B-1----:R-:W-:-:S07]  /*c6c0*/  FMNMX.FTZ R160, R4, R181, !PT ;  /* 0x000000b504a07209 */ /* 0x002fce0007810000 */
[----:B------:R-:W-:Y:S01]  /*c6d0*/  MUFU.EX2 R181, R168 ;  /* 0x000000a800b57308 */ /* 0x000fe20000000800 */
        /* <DEDUP_REMOVED lines=16> */
[--C-:B------:R-:W-:Y:S01]  /*c7e0*/  FFMA.FTZ R172, R183, UR5, -R156.reuse ;  /* 0x00000005b7ac7c23 */ /* 0x100fe2000801089c */
[----:B------:R-:W-:Y:S01]  /*c7f0*/  @!P1 LEA R157, R157, UR11, 0x3 ;  /* 0x0000000b9d9d9c11 */ /* 0x000fe2000f8e18ff */
[--C-:B------:R-:W-:Y:S01]  /*c800*/  FFMA.FTZ R201, R170, UR5, -R156.reuse ;  /* 0x00000005aac97c23 */ /* 0x100fe2000801089c */
[----:B------:R-:W0:Y:S01]  /*c810*/  MUFU.EX2 R209, R209 ;  /* 0x000000d100d17308 */ /* 0x000e220000000800 */
[--C-:B------:R-:W-:Y:S01]  /*c820*/  FFMA.FTZ R170, R171, UR5, -R156.reuse ;  /* 0x00000005abaa7c23 */ /* 0x100fe2000801089c */
[--C-:B------:R-:W-:Y:S01]  /*c830*/  FFMA.FTZ R199, R166, UR5, -R156.reuse ;  /* 0x00000005a6c77c23 */ /* 0x100fe2000801089c */
[----:B------:R-:W-:Y:S02]  /*c840*/  @!P1 VIADD R157, R157, 0x38840 ;  /* 0x000388409d9d9836 */ /* 0x000fe40000000000 */
[--C-:B------:R-:W-:Y:S01]  /*c850*/  FFMA.FTZ R203, R174, UR5, -R156.reuse ;  /* 0x00000005aecb7c23 */ /* 0x100fe2000801089c */
[--C-:B------:R-:W-:Y:S01]  /*c860*/  FFMA.FTZ R174, R175, UR5, -R156.reuse ;  /* 0x00000005afae7c23 */ /* 0x100fe2000801089c */
[--C-:B------:R-:W-:Y:S01]  /*c870*/  FFMA.FTZ R167, R167, UR5, -R156.reuse ;  /* 0x00000005a7a77c23 */ /* 0x100fe2000801089c */
[--C-:B------:R-:W-:Y:S01]  /*c880*/  FFMA.FTZ R155, R155, UR5, -R156.reuse ;  /* 0x000000059b9b7c23 */ /* 0x100fe2000801089c */
[----:B------:R-:W1:Y:S01]  /*c890*/  MUFU.EX2 R160, R160 ;  /* 0x000000a000a07308 */ /* 0x000e620000000800 */
[----:B------:R-:W-:Y:S01]  /*c8a0*/  @!P1 PRMT R157, RZ, 0x654, R157 ;  /* 0x00000654ff9d9816 */ /* 0x000fe2000000009d */
[----:B------:R-:W-:-:S06]  /*c8b0*/  FFMA.FTZ R158, R158, UR5, -R156 ;  /* 0x000000059e9e7c23 */ /* 0x000fcc000801089c */
[----:B------:R-:W2:Y:S01]  /*c8c0*/  MUFU.EX2 R211, R211 ;  /* 0x000000d300d37308 */ /* 0x000ea20000000800 */
[----:B0-----:R-:W-:-:S07]  /*c8d0*/  FFMA.FTZ R5, R2, R5, R209 ;  /* 0x0000000502057223 */ /* 0x001fce00000100d1 */
        /* <DEDUP_REMOVED lines=11> */
[----:B--2---:R-:W-:-:S07]  /*c990*/  F2FP.BF16.F32.PACK_AB R205, R168, R205 ;  /* 0x000000cda8cd723e */ /* 0x004fce00000010ff */
[----:B------:R-:W2:Y:S08]  /*c9a0*/  MUFU.EX2 R201, R201 ;  /* 0x000000c900c97308 */ /* 0x000eb00000000800 */
[----:B------:R-:W3:Y:S08]  /*c9b0*/  MUFU.EX2 R170, R170 ;  /* 0x000000aa00aa7308 */ /* 0x000ef00000000800 */
[----:B------:R-:W4:Y:S08]  /*c9c0*/  MUFU.EX2 R203, R203 ;  /* 0x000000cb00cb7308 */ /* 0x000f300000000800 */
[----:B------:R-:W5:Y:S08]  /*c9d0*/  MUFU.EX2 R174, R174 ;  /* 0x000000ae00ae7308 */ /* 0x000f700000000800 */
[----:B------:R-:W5:Y:S08]  /*c9e0*/  MUFU.EX2 R197, R197 ;  /* 0x000000c500c57308 */ /* 0x000f700000000800 */
[----:B------:R-:W-:Y:S08]  /*c9f0*/  MUFU.EX2 R199, R199 ;  /* 0x000000c700c77308 */ /* 0x000ff00000000800 */
[----:B------:R-:W-:Y:S01]  /*ca00*/  MUFU.EX2 R155, R155 ;  /* 0x0000009b009b7308 */ /* 0x000fe20000000800 */
[----:B------:R-:W-:-:S02]  /*ca10*/  WARPGROUP.DEPBAR.LE gsb0, 0x0 ;  /* 0x00008000000079c5 */ /* 0x000fc40000010000 */
[----:B------:R1:W-:Y:S01]  /*ca20*/  @!P1 SYNCS.ARRIVE.TRANS64.RED.A1T0 RZ, [R157+URZ], RZ ;  /* 0x000000ff9dff99a7 */ /* 0x0003e2000810043f */
[----:B------:R-:W-:Y:S01]  /*ca30*/  FFMA.FTZ R193, R154, UR5, -R156 ;  /* 0x000000059ac17c23 */ /* 0x000fe2000801089c */
[----:B------:R-:W-:-:S03]  /*ca40*/  FADD.FTZ R154, R168, R5 ;  /* 0x00000005a89a7221 */ /* 0x000fc60000010000 */
[----:B------:R-:W-:Y:S01]  /*ca50*/  MUFU.EX2 R195, R158 ;  /* 0x0000009e00c37308 */ /* 0x000fe20000000800 */
[----:B------:R-:W-:Y:S01]  /*ca60*/  F2FP.BF16.F32.PACK_AB R192, R153, R20 ;  /* 0x0000001499c0723e */ /* 0x000fe200000010ff */
[----:B0-----:R-:W-:Y:S01]  /*ca70*/  FADD.FTZ R5, R207, R154 ;  /* 0x0000009acf057221 */ /* 0x001fe20000010000 */
[----:B------:R-:W-:Y:S01]  /*ca80*/  F2FP.BF16.F32.PACK_AB R194, R19, R152 ;  /* 0x0000009813c2723e */ /* 0x000fe200000010ff */
[----:B-1----:R-:W-:Y:S01]  /*ca90*/  FFMA.FTZ R157, R0, R14, R21 ;  /* 0x0000000e009d7223 */ /* 0x002fe20000010015 */
[--C-:B------:R-:W-:Y:S01]  /*caa0*/  FFMA.FTZ R14, R163, UR5, -R156.reuse ;  /* 0x00000005a30e7c23 */ /* 0x100fe2000801089c */
[----:B------:R-:W-:Y:S02]  /*cab0*/  FFMA.FTZ R156, R159, UR5, -R156 ;  /* 0x000000059f9c7c23 */ /* 0x000fe4000801089c */
[----:B------:R-:W-:Y:S01]  /*cac0*/  MUFU.EX2 R154, R167 ;  /* 0x000000a7009a7308 */ /* 0x000fe20000000800 */
[C---:B------:R-:W-:Y:S01]  /*cad0*/  FADD.FTZ R157, R208.reuse, R157 ;  /* 0x0000009dd09d7221 */ /* 0x040fe20000010000 */
[----:B------:R-:W-:Y:S01]  /*cae0*/  F2FP.BF16.F32.PACK_AB R208, R208, R21 ;  /* 0x00000015d0d0723e */ /* 0x000fe200000010ff */
[----:B------:R0:W-:Y:S01]  /*caf0*/  @!P1 SYNCS.ARRIVE.TRANS64.RED.A1T0 RZ, [R165+URZ], RZ ;  /* 0x000000ffa5ff99a7 */ /* 0x0001e2000810043f */
[----:B------:R-:W-:Y:S01]  /*cb00*/  F2FP.BF16.F32.PACK_AB R207, R172, R207 ;  /* 0x000000cfaccf723e */ /* 0x000fe200000010ff */
[----:B------:R-:W-:Y:S01]  /*cb10*/  FADD.FTZ R176, R210, R157 ;  /* 0x0000009dd2b07221 */ /* 0x000fe20000010000 */
[----:B------:R-:W-:-:S02]  /*cb20*/  F2FP.BF16.F32.PACK_AB R210, R189, R210 ;  /* 0x000000d2bdd2723e */ /* 0x000fc400000010ff */
[----:B------:R-:W1:Y:S01]  /*cb30*/  MUFU.EX2 R14, R14 ;  /* 0x0000000e000e7308 */ /* 0x000e620000000800 */
[----:B------:R-:W-:-:S04]  /*cb40*/  FADD.FTZ R157, R189, R176 ;  /* 0x000000b0bd9d7221 */ /* 0x000fc80000010000 */
[----:B------:R-:W-:Y:S01]  /*cb50*/  FADD.FTZ R166, R204, R157 ;  /* 0x0000009dcca67221 */ /* 0x000fe20000010000 */
[C---:B------:R-:W-:Y:S02]  /*cb60*/  F2FP.BF16.F32.PACK_AB R204, R177.reuse, R204 ;  /* 0x000000ccb1cc723e */ /* 0x040fe400000010ff */
[----:B------:R-:W0:Y:S01]  /*cb70*/  MUFU.EX2 R193, R193 ;  /* 0x000000c100c17308 */ /* 0x000e220000000800 */
[----:B------:R-:W-:-:S04]  /*cb80*/  FADD.FTZ R157, R177, R166 ;  /* 0x000000a6b19d7221 */ /* 0x000fc80000010000 */
[----:B------:R-:W-:Y:S01]  /*cb90*/  FADD.FTZ R162, R206, R157 ;  /* 0x0000009dcea27221 */ /* 0x000fe20000010000 */
[C---:B------:R-:W-:Y:S02]  /*cba0*/  F2FP.BF16.F32.PACK_AB R206, R185.reuse, R206 ;  /* 0x000000ceb9ce723e */ /* 0x040fe400000010ff */
[----:B------:R-:W0:Y:S01]  /*cbb0*/  MUFU.EX2 R156, R156 ;  /* 0x0000009c009c7308 */ /* 0x000e220000000800 */
[----:B------:R-:W-:Y:S01]  /*cbc0*/  FADD.FTZ R21, R185, R162 ;  /* 0x000000a2b9157221 */ /* 0x000fe20000010000 */
[----:B------:R-:W-:-:S03]  /*cbd0*/  FADD.FTZ R162, R172, R5 ;  /* 0x00000005aca27221 */ /* 0x000fc60000010000 */
[----:B------:R-:W-:Y:S01]  /*cbe0*/  FADD.FTZ R166, R200, R21 ;  /* 0x00000015c8a67221 */ /* 0x000fe20000010000 */
[----:B--2---:R-:W-:Y:S01]  /*cbf0*/  FADD.FTZ R5, R201, R162 ;  /* 0x000000a2c9057221 */ /* 0x004fe20000010000 */
[C---:B------:R-:W-:Y:S02]  /*cc00*/  F2FP.BF16.F32.PACK_AB R200, R169.reuse, R200 ;  /* 0x000000c8a9c8723e */ /* 0x040fe400000010ff */
[----:B------:R-:W-:Y:S01]  /*cc10*/  FADD.FTZ R21, R169, R166 ;  /* 0x000000a6a9157221 */ /* 0x000fe20000010000 */
[C---:B---3--:R-:W-:Y:S01]  /*cc20*/  FADD.FTZ R160, R170.reuse, R5 ;  /* 0x00000005aaa07221 */ /* 0x048fe20000010000 */
[----:B------:R-:W-:Y:S02]  /*cc30*/  F2FP.BF16.F32.PACK_AB R201, R170, R201 ;  /* 0x000000c9aac9723e */ /* 0x000fe400000010ff */
[----:B------:R-:W-:Y:S01]  /*cc40*/  FADD.FTZ R162, R202, R21 ;  /* 0x00000015caa27221 */ /* 0x000fe20000010000 */
[----:B----4-:R-:W-:Y:S01]  /*cc50*/  FADD.FTZ R5, R203, R160 ;  /* 0x000000a0cb057221 */ /* 0x010fe20000010000 */
[----:B------:R-:W-:-:S02]  /*cc60*/  F2FP.BF16.F32.PACK_AB R202, R173, R202 ;  /* 0x000000caadca723e */ /* 0x000fc400000010ff */
[----:B------:R-:W-:Y:S01]  /*cc70*/  FADD.FTZ R21, R173, R162 ;  /* 0x000000a2ad157221 */ /* 0x000fe20000010000 */
[C---:B-----5:R-:W-:Y:S01]  /*cc80*/  FADD.FTZ R160, R174.reuse, R5 ;  /* 0x00000005aea07221 */ /* 0x060fe20000010000 */
[----:B------:R-:W-:Y:S02]  /*cc90*/  F2FP.BF16.F32.PACK_AB R203, R174, R203 ;  /* 0x000000cbaecb723e */ /* 0x000fe400000010ff */
[----:B------:R-:W-:Y:S01]  /*cca0*/  FADD.FTZ R162, R196, R21 ;  /* 0x00000015c4a27221 */ /* 0x000fe20000010000 */
[----:B------:R-:W-:Y:S01]  /*ccb0*/  FADD.FTZ R5, R197, R160 ;  /* 0x000000a0c5057221 */ /* 0x000fe20000010000 */
[C---:B-1----:R-:W-:Y:S02]  /*ccc0*/  F2FP.BF16.F32.PACK_AB R197, R14.reuse, R197 ;  /* 0x000000c50ec5723e */ /* 0x042fe400000010ff */
[C---:B------:R-:W-:Y:S01]  /*ccd0*/  FADD.FTZ R21, R181.reuse, R162 ;  /* 0x000000a2b5157221 */ /* 0x040fe20000010000 */
[----:B------:R-:W-:Y:S01]  /*cce0*/  FADD.FTZ R160, R14, R5 ;  /* 0x000000050ea07221 */ /* 0x000fe20000010000 */
[----:B------:R-:W-:-:S02]  /*ccf0*/  F2FP.BF16.F32.PACK_AB R196, R181, R196 ;  /* 0x000000c4b5c4723e */ /* 0x000fc400000010ff */
[----:B------:R-:W-:Y:S01]  /*cd00*/  FADD.FTZ R162, R198, R21 ;  /* 0x00000015c6a27221 */ /* 0x000fe20000010000 */
[----:B------:R-:W-:Y:S01]  /*cd10*/  FADD.FTZ R5, R199, R160 ;  /* 0x000000a0c7057221 */ /* 0x000fe20000010000 */
[C---:B------:R-:W-:Y:S02]  /*cd20*/  F2FP.BF16.F32.PACK_AB R198, R161.reuse, R198 ;  /* 0x000000c6a1c6723e */ /* 0x040fe400000010ff */
[----:B------:R-:W-:Y:S01]  /*cd30*/  FADD.FTZ R21, R161, R162 ;  /* 0x000000a2a1157221 */ /* 0x000fe20000010000 */
[C---:B------:R-:W-:Y:S01]  /*cd40*/  FADD.FTZ R160, R154.reuse, R5 ;  /* 0x000000059aa07221 */ /* 0x040fe20000010000 */
[----:B------:R-:W-:Y:S02]  /*cd50*/  F2FP.BF16.F32.PACK_AB R199, R154, R199 ;  /* 0x000000c79ac7723e */ /* 0x000fe400000010ff */
[----:B------:R-:W-:Y:S01]  /*cd60*/  FADD.FTZ R14, R20, R21 ;  /* 0x00000015140e7221 */ /* 0x000fe20000010000 */
[----:B0-----:R-:W-:Y:S01]  /*cd70*/  FADD.FTZ R160, R193, R160 ;  /* 0x000000a0c1a07221 */ /* 0x001fe20000010000 */
[----:B------:R-:W-:Y:S01]  /*cd80*/  IMAD.U32 R21, RZ, RZ, UR6 ;  /* 0x00000006ff157e24 */ /* 0x000fe2000f8e00ff */
[----:B------:R-:W-:Y:S01]  /*cd90*/  F2FP.BF16.F32.PACK_AB R193, R155, R193 ;  /* 0x000000c19bc1723e */ /* 0x000fe200000010ff */
[----:B------:R-:W-:Y:S01]  /*cda0*/  FADD.FTZ R5, R153, R14 ;  /* 0x0000000e99057221 */ /* 0x000fe20000010000 */
[----:B------:R-:W-:Y:S01]  /*cdb0*/  FADD.FTZ R160, R155, R160 ;  /* 0x000000a09ba07221 */ /* 0x000fe20000010000 */
[----:B------:R-:W-:-:S02]  /*cdc0*/  IMAD.MOV.U32 R20, RZ, RZ, R3 ;  /* 0x000000ffff147224 */ /* 0x000fc400078e0003 */
[----:B------:R-:W-:Y:S01]  /*cdd0*/  FADD.FTZ R14, R152, R5 ;  /* 0x00000005980e7221 */ /* 0x000fe20000010000 */
[----:B------:R-:W-:Y:S01]  /*cde0*/  FADD.FTZ R160, R195, R160 ;  /* 0x000000a0c3a07221 */ /* 0x000fe20000010000 */
[C---:B------:R-:W-:Y:S02]  /*cdf0*/  F2FP.BF16.F32.PACK_AB R195, R156.reuse, R195 ;  /* 0x000000c39cc3723e */ /* 0x040fe400000010ff */
[----:B------:R-:W-:Y:S01]  /*ce00*/  FADD.FTZ R14, R19, R14 ;  /* 0x0000000e130e7221 */ /* 0x000fe20000010000 */
[----:B------:R-:W-:Y:S01]  /*ce10*/  FADD.FTZ R5, R156, R160 ;  /* 0x000000a09c057221 */ /* 0x000fe20000010000 */
[----:B------:R-:W-:Y:S01]  /*ce20*/  IMAD.MOV.U32 R19, RZ, RZ, R4 ;  /* 0x000000ffff137224 */ /* 0x000fe200078e0004 */
[----:B------:R-:W-:Y:S06]  /*ce30*/  @P2 BRA `(.L_x_2406) ;  /* 0xffffffc400902947 */ /* 0x000fec000383ffff */
.L_x_2397:
        /* <DEDUP_REMOVED lines=131> */
.L_x_2407:
        /* <DEDUP_REMOVED lines=8> */
.L_x_2408:
[----:B-1----:R-:W-:Y:S05]  /*d6f0*/  @P2 BRA `(.L_x_2409) ;  /* 0x0000000000082947 */ /* 0x002fea0003800000 */
[----:B------:R-:W1:Y:S02]  /*d700*/  SYNCS.PHASECHK.TRANS64.TRYWAIT P0, [UR7+0x38850], R0 ;  /* 0x03885000ff0075a7 */ /* 0x000e640008000147 */
[----:B-1----:R-:W-:Y:S05]  /*d710*/  @!P0 BRA `(.L_x_2410) ;  /* 0x0000009000048947 */ /* 0x002fea0003800000 */
.L_x_2409:
[----:B------:R-:W-:Y:S01]  /*d720*/  R2UR UR4, R17 ;  /* 0x00000000110472ca */ /* 0x000fe200000e0000 */
[----:B------:R-:W-:Y:S01]  /*d730*/  WARPGROUP.ARRIVE ;  /* 0x00000000000079c5 */ /* 0x000fe20000000000 */
[----:B------:R-:W-:Y:S01]  /*d740*/  UMOV UR11, 0x40000040 ;  /* 0x40000040000b7882 */ /* 0x000fe20000000000 */
[----:B01----:R-:W0:Y:S01]  /*d750*/  SHFL.BFLY PT, R0, R5, 0x2, 0x1f ;  /* 0x0c401f0005007f89 */ /* 0x003e2200000e0000 */
[----:B------:R-:W-:Y:S01]  /*d760*/  IMAD.U32 R13, RZ, RZ, UR7 ;  /* 0x00000007ff0d7e24 */ /* 0x000fe2000f8e00ff */
[----:B------:R-:W-:Y:S01]  /*d770*/  R2UR UR9, R220 ;  /* 0x00000000dc0972ca */ /* 0x000fe200000e0000 */
[----:B------:R-:W-:Y:S01]  /*d780*/  IMAD.MOV.U32 R6, RZ, RZ, RZ ;  /* 0x000000ffff067224 */ /* 0x000fe200078e00ff */
[----:B------:R-:W1:Y:S01]  /*d790*/  SHFL.BFLY PT, R7, R14, 0x2, 0x1f ;  /* 0x0c401f000e077f89 */ /* 0x000e6200000e0000 */
[----:B------:R-:W-:Y:S01]  /*d7a0*/  R2UR UR8, R16 ;  /* 0x00000000100872ca */ /* 0x000fe200000e0000 */
[----:B------:R-:W-:-:S04]  /*d7b0*/  IMAD.U32 R8, RZ, RZ, UR5 ;  /* 0x00000005ff087e24 */ /* 0x000fc8000f8e00ff */
[----:B------:R-:W-:-:S04]  /*d7c0*/  UIADD3 UR4, UR4, 0x400, URZ ;  /* 0x0000040004047890 */ /* 0x000fc8000fffe03f */
[----:B------:R-:W-:Y:S02]  /*d7d0*/  USHF.R.U32.HI UR4, URZ, 0x4, UR4 ;  /* 0x000000043f047899 */ /* 0x000fe40008011604 */
[----:B------:R-:W-:Y:S02]  /*d7e0*/  UIADD3 UR9, UR9, 0x1, URZ ;  /* 0x0000000109097890 */ /* 0x000fe4000fffe03f */
[----:B------:R-:W-:-:S04]  /*d7f0*/  ULOP3.LUT UR4, UR4, 0x3fff, URZ, 0xc0, !UPT ;  /* 0x00003fff04047892 */ /* 0x000fc8000f8ec03f */
[----:B------:R-:W-:Y:S01]  /*d800*/  ULOP3.LUT UR4, UR4, 0x2800000, URZ, 0xfc, !UPT ;  /* 0x0280000004047892 */ /* 0x000fe2000f8efc3f */
[----:B------:R-:W-:Y:S02]  /*d810*/  IMAD.U32 R220, RZ, RZ, UR9 ;  /* 0x00000009ffdc7e24 */ /* 0x000fe4000f8e00ff */
[----:B0-----:R-:W-:Y:S01]  /*d820*/  FADD.FTZ R2, R0, R5 ;  /* 0x0000000500027221 */ /* 0x001fe20000010000 */
[----:B------:R-:W-:Y:S01]  /*d830*/  IMAD.MOV.U32 R5, RZ, RZ, RZ ;  /* 0x000000ffff057224 */ /* 0x000fe200078e00ff */
[----:B------:R-:W-:Y:S01]  /*d840*/  UIMAD UR4, UR60, 0xa00, UR4 ;  /* 0x00000a003c0478a4 */ /* 0x000fe2000f8e0204 */
[----:B-1----:R-:W-:Y:S02]  /*d850*/  FADD.FTZ R7, R7, R14 ;  /* 0x0000000e07077221 */ /* 0x002fe40000010000 */
[----:B------:R-:W0:Y:S01]  /*d860*/  SHFL.BFLY PT, R9, R2, 0x1, 0x1f ;  /* 0x0c201f0002097f89 */ /* 0x000e2200000e0000 */
[----:B------:R-:W-:Y:S01]  /*d870*/  UIADD3 UR6, UR4, 0x80, URZ ;  /* 0x0000008004067890 */ /* 0x000fe2000fffe03f */
[----:B------:R-:W-:Y:S01]  /*d880*/  IMAD.U32 R14, RZ, RZ, UR5 ;  /* 0x00000005ff0e7e24 */ /* 0x000fe2000f8e00ff */
[----:B------:R-:W-:Y:S01]  /*d890*/  UIADD3 UR60, UR60, 0x1, URZ ;  /* 0x000000013c3c7890 */ /* 0x000fe2000fffe03f */
[----:B------:R-:W1:Y:S01]  /*d8a0*/  SHFL.BFLY PT, R0, R7, 0x1, 0x1f ;  /* 0x0c201f0007007f89 */ /* 0x000e6200000e0000 */
[----:B------:R-:W-:-:S02]  /*d8b0*/  UMOV UR10, UR4 ;  /* 0x00000004000a7c82 */ /* 0x000fc40008000000 */
[----:B------:R-:W-:Y:S01]  /*d8c0*/  HGMMA.64x256x16.F32.BF16 R24, R208, gdesc[UR8].tnspB, R24, gsb0 ;  /* 0x43e00008d0187df0 */ /* 0x000fe20008001818 */
[----:B------:R-:W-:Y:S01]  /*d8d0*/  UMOV UR10, UR6 ;  /* 0x00000006000a7c82 */ /* 0x000fe20008000000 */
[----:B------:R-:W-:Y:S01]  /*d8e0*/  UMOV UR11, 0x40000040 ;  /* 0x40000040000b7882 */ /* 0x000fe20000000000 */
[----:B------:R-:W-:Y:S02]  /*d8f0*/  UIADD3 UR6, UR4, 0x100, URZ ;  /* 0x0000010004067890 */ /* 0x000fe4000fffe03f */
[----:B------:R-:W-:-:S04]  /*d900*/  UISETP.NE.AND UP0, UPT, UR60, 0x2, UPT ;  /* 0x000000023c00788c */ /* 0x000fc8000bf05270 */
[----:B------:R-:W-:Y:S01]  /*d910*/  USEL UR60, UR60, URZ, UP0 ;  /* 0x0000003f3c3c7287 */ /* 0x000fe20008000000 */
[----:B0-----:R-:W-:Y:S01]  /*d920*/  FADD.FTZ R12, R2, R9 ;  /* 0x00000009020c7221 */ /* 0x001fe20000010000 */
[----:B------:R-:W-:Y:S02]  /*d930*/  IMAD.MOV.U32 R2, RZ, RZ, -0x800000 ;  /* 0xff800000ff027424 */ /* 0x000fe400078e00ff */
[----:B-1----:R-:W-:Y:S02]  /*d940*/  FADD.FTZ R11, R7, R0 ;  /* 0x00000000070b7221 */ /* 0x002fe40000010000 */
[----:B------:R-:W-:Y:S01]  /*d950*/  FSETP.NE.FTZ.AND P2, PT, R12, RZ, PT ;  /* 0x000000ff0c00720b */ /* 0x000fe20003f55000 */
[----:B------:R-:W-:Y:S02]  /*d960*/  IMAD.MOV.U32 R0, RZ, RZ, -0x800000 ;  /* 0xff800000ff007424 */ /* 0x000fe400078e00ff */
[----:B------:R-:W-:-:S10]  /*d970*/  FSETP.NE.FTZ.AND P0, PT, R11, RZ, PT ;  /* 0x000000ff0b00720b */ /* 0x000fd40003f15000 */
[----:B------:R-:W0:Y:S01]  /*d980*/  @P2 MUFU.LG2 R10, R12 ;  /* 0x0000000c000a2308 */ /* 0x000e220000000c00 */
[----:B------:R-:W-:Y:S02]  /*d990*/  @P2 FMUL.FTZ R14, R14, 0.69314718246459960938 ;  /* 0x3f3172180e0e2820 */ /* 0x000fe40000410000 */
[----:B------:R-:W-:-:S05]  /*d9a0*/  @P0 FMUL.FTZ R8, R8, 0.69314718246459960938 ;  /* 0x3f31721808080820 */ /* 0x000fca0000410000 */
[----:B------:R-:W1:Y:S08]  /*d9b0*/  @P0 MUFU.LG2 R9, R11 ;  /* 0x0000000b00090308 */ /* 0x000e700000000c00 */
[----:B------:R-:W2:Y:S01]  /*d9c0*/  @P0 MUFU.RCP R6, R11 ;  /* 0x0000000b00060308 */ /* 0x000ea20000001000 */
[----:B0-----:R-:W-:Y:S01]  /*d9d0*/  @P2 FMUL.FTZ R7, R10, 0.69314718246459960938 ;  /* 0x3f3172180a072820 */ /* 0x001fe20000410000 */
[----:B------:R-:W-:-:S03]  /*d9e0*/  @!P1 VIADD R10, R13, 0x38860 ;  /* 0x000388600d0a9836 */ /* 0x000fc60000000000 */
[----:B------:R-:W-:Y:S02]  /*d9f0*/  @P2 FFMA.FTZ R2, R14, R4, R7 ;  /* 0x000000040e022223 */ /* 0x000fe40000010007 */
[----:B------:R-:W-:Y:S01]  /*da00*/  @!P1 PRMT R10, RZ, 0x654, R10 ;  /* 0x00000654ff0a9816 */ /* 0x000fe2000000000a */
[----:B------:R-:W0:Y:S01]  /*da10*/  @P2 MUFU.RCP R5, R12 ;  /* 0x0000000c00052308 */ /* 0x000e220000001000 */
        /* <DEDUP_REMOVED lines=8> */
[----:B------:R-:W-:Y:S02]  /*daa0*/  UIADD3 UR6, UR4, 0x180, URZ ;  /* 0x0000018004067890 */ /* 0x000fe4000fffe03f */
[----:B------:R-:W-:Y:S01]  /*dab0*/  UIADD3 UR4, UR4, 0x200, URZ ;  /* 0x0000020004047890 */ /* 0x000fe2000fffe03f */
[----:B------:R-:W-:Y:S02]  /*dac0*/  WARPGROUP.DEPBAR.LE gsb0, 0x0 ;  /* 0x00008000000079c5 */ /* 0x000fe40000010000 */
[----:B------:R-:W-:-:S15]  /*dad0*/  WARPGROUP.ARRIVE ;  /* 0x00000000000079c5 */ /* 0x000fde0000000000 */
[----:B------:R-:W-:-:S05]  /*dae0*/  NOP ;  /* 0x0000000000007918 */ /* 0x000fca0000000000 */
        /* <DEDUP_REMOVED lines=10> */
[----:B------:R-:W-:-:S06]  /*db90*/  ULOP3.LUT UR8, UR8, UR4, URZ, 0x3c, !UPT ;  /* 0x0000000408087292 */ /* 0x000fcc000f8e3c3f */
[----:B------:R-:W-:Y:S01]  /*dba0*/  IMAD.U32 R16, RZ, RZ, UR8 ;  /* 0x00000008ff107e24 */ /* 0x000fe2000f8e00ff */
[----:B------:R-:W-:Y:S02]  /*dbb0*/  WARPGROUP.DEPBAR.LE gsb0, 0x0 ;  /* 0x00008000000079c5 */ /* 0x000fe40000010000 */
[----:B------:R-:W-:-:S12]  /*dbc0*/  WARPGROUP.ARRIVE ;  /* 0x00000000000079c5 */ /* 0x000fd80000000000 */
        /* <DEDUP_REMOVED lines=130> */
[----:B-1----:R-:W-:-:S07]  /*e3f0*/  FMUL.FTZ R177, R151, R5 ;  /* 0x0000000597b17220 */ /* 0x002fce0000410000 */
.L_x_2380:
        /* <DEDUP_REMOVED lines=10> */
[----:B------:R-:W-:Y:S01]  /*e4a0*/  IMAD R5, R219, 0x40, R18 ;  /* 0x00000040db057824 */ /* 0x000fe200078e0212 */
[----:B------:R-:W-:Y:S01]  /*e4b0*/  R2UR UR13, R22 ;  /* 0x00000000160d72ca */ /* 0x000fe200000e0000 */
[----:B------:R-:W-:Y:S01]  /*e4c0*/  ULDC.64 UR8, c[0x0][0xb90] ;  /* 0x0002e40000087ab9 */ /* 0x000fe20000000a00 */
[----:B------:R-:W-:Y:S01]  /*e4d0*/  F2FP.BF16.F32.PACK_AB R24, R25, R24 ;  /* 0x000000181918723e */ /* 0x000fe200000010ff */
[----:B------:R-:W-:Y:S01]  /*e4e0*/  ULDC.64 UR16, c[0x0][0x208] ;  /* 0x0000820000107ab9 */ /* 0x000fe20000000a00 */
[----:B------:R-:W-:Y:S02]  /*e4f0*/  F2FP.BF16.F32.PACK_AB R25, R17, R26 ;  /* 0x0000001a1119723e */ /* 0x000fe400000010ff */
[----:B------:R-:W-:Y:S02]  /*e500*/  F2FP.BF16.F32.PACK_AB R26, R29, R28 ;  /* 0x0000001c1d1a723e */ /* 0x000fe400000010ff */
[----:B------:R-:W-:-:S02]  /*e510*/  F2FP.BF16.F32.PACK_AB R27, R27, R30 ;  /* 0x0000001e1b1b723e */ /* 0x000fc400000010ff */
[----:B------:R-:W-:Y:S02]  /*e520*/  R2UR UR11, R217 ;  /* 0x00000000d90b72ca */ /* 0x000fe400000e0000 */
[----:B------:R-:W-:Y:S02]  /*e530*/  R2UR UR14, R218 ;  /* 0x00000000da0e72ca */ /* 0x000fe400000e0000 */
[----:B------:R-:W-:Y:S02]  /*e540*/  F2FP.BF16.F32.PACK_AB R32, R33, R32 ;  /* 0x000000202120723e */ /* 0x000fe400000010ff */
[----:B------:R-:W-:Y:S02]  /*e550*/  F2FP.BF16.F32.PACK_AB R33, R35, R34 ;  /* 0x000000222321723e */ /* 0x000fe400000010ff */
[----:B------:R-:W-:Y:S01]  /*e560*/  F2FP.BF16.F32.PACK_AB R34, R37, R176 ;  /* 0x000000b02522723e */ /* 0x000fe200000010ff */
[----:B------:R-:W-:Y:S01]  /*e570*/  VIADD R37, R212, UR13 ;  /* 0x0000000dd4257c36 */ /* 0x000fe20008000000 */
[----:B------:R-:W-:-:S02]  /*e580*/  F2FP.BF16.F32.PACK_AB R35, R39, R38 ;  /* 0x000000262723723e */ /* 0x000fc400000010ff */
[----:B------:R-:W-:Y:S01]  /*e590*/  F2FP.BF16.F32.PACK_AB R173, R174, R173 ;  /* 0x000000adaead723e */ /* 0x000fe200000010ff */
[----:B------:R-:W-:Y:S01]  /*e5a0*/  USHF.R.S32.HI UR10, URZ, 0x1f, UR11 ;  /* 0x0000001f3f0a7899 */ /* 0x000fe2000801140b */
[----:B------:R-:W-:Y:S01]  /*e5b0*/  F2FP.BF16.F32.PACK_AB R174, R149, R148 ;  /* 0x0000009495ae723e */ /* 0x000fe200000010ff */
[----:B------:R-:W-:Y:S01]  /*e5c0*/  UIMAD.WIDE.U32 UR6, UR11, UR8, URZ ;  /* 0x000000080b0672a5 */ /* 0x000fe2000f8e003f */
[----:B------:R-:W-:Y:S01]  /*e5d0*/  F2FP.BF16.F32.PACK_AB R175, R177, R175 ;  /* 0x000000afb1af723e */ /* 0x000fe200000010ff */
[----:B------:R-:W-:Y:S02]  /*e5e0*/  UIMAD UR5, UR10, UR8, URZ ;  /* 0x000000080a0572a4 */ /* 0x000fe4000f8e023f */
[----:B------:R-:W-:Y:S01]  /*e5f0*/  USHF.R.S32.HI UR12, URZ, 0x1f, UR14 ;  /* 0x0000001f3f0c7899 */ /* 0x000fe2000801140e */
[----:B------:R-:W-:Y:S02]  /*e600*/  MOV R168, R199 ;  /* 0x000000c700a87202 */ /* 0x000fe40000000f00 */
[----:B0-----:R-:W-:Y:S01]  /*e610*/  MOV R169, R4 ;  /* 0x0000000400a97202 */ /* 0x001fe20000000f00 */
[----:B------:R-:W-:-:S03]  /*e620*/  UIMAD UR5, UR11, UR9, UR5 ;  /* 0x000000090b0572a4 */ /* 0x000fc6000f8e0205 */
[----:B------:R-:W-:Y:S01]  /*e630*/  ULDC.64 UR8, c[0x0][0xb98] ;  /* 0x0002e60000087ab9 */ /* 0x000fe20000000a00 */
[--C-:B------:R-:W-:Y:S01]  /*e640*/  IMAD.WIDE R20, R224, 0x2, R168.reuse ;  /* 0x00000002e0147825 */ /* 0x100fe200078e02a8 */
[----:B------:R-:W-:Y:S02]  /*e650*/  UIADD3 UR7, UR7, UR5, URZ ;  /* 0x0000000507077290 */ /* 0x000fe4000fffe03f */
[----:B------:R-:W-:Y:S01]  /*e660*/  UIMAD UR5, UR12, UR8, URZ ;  /* 0x000000080c0572a4 */ /* 0x000fe2000f8e023f */
[----:B------:R-:W-:Y:S01]  /*e670*/  IMAD.WIDE R168, R5, 0x2, R168 ;  /* 0x0000000205a87825 */ /* 0x000fe200078e02a8 */
[C---:B------:R-:W-:Y:S01]  /*e680*/  IADD3 R119, P6, R20.reuse, 0xc000, RZ ;  /* 0x0000c00014777810 */ /* 0x040fe20007fde0ff */
[----:B------:R-:W-:Y:S01]  /*e690*/  UIMAD.WIDE.U32 UR6, UR14, UR8, UR6 ;  /* 0x000000080e0672a5 */ /* 0x000fe2000f8e0006 */
[C---:B------:R-:W-:Y:S01]  /*e6a0*/  IADD3 R7, P3, R20.reuse, 0xc060, RZ ;  /* 0x0000c06014077810 */ /* 0x040fe20007f7e0ff */
[----:B------:R-:W-:Y:S01]  /*e6b0*/  UIMAD UR5, UR14, UR9, UR5 ;  /* 0x000000090e0572a4 */ /* 0x000fe2000f8e0205 */
[C---:B------:R-:W-:Y:S01]  /*e6c0*/  IADD3 R111, P2, R20.reuse, 0x8040, RZ ;  /* 0x00008040146f7810 */ /* 0x040fe20007f5e0ff */
[--C-:B------:R-:W-:Y:S01]  /*e6d0*/  IMAD.X R11, RZ, RZ, R21.reuse, P6 ;  /* 0x000000ffff0b7224 */ /* 0x100fe200030e0615 */
[----:B------:R-:W-:Y:S01]  /*e6e0*/  LOP3.LUT R171, R20, 0x380, RZ, 0xc0, !PT ;  /* 0x0000038014ab7812 */ /* 0x000fe200078ec0ff */
[--C-:B------:R-:W-:Y:S01]  /*e6f0*/  IMAD.X R5, RZ, RZ, R21.reuse, P3 ;  /* 0x000000ffff057224 */ /* 0x100fe200018e0615 */
[----:B------:R-:W-:Y:S01]  /*e700*/  LOP3.LUT R10, R119, 0x380, RZ, 0xc0, !PT ;  /* 0x00000380770a7812 */ /* 0x000fe200078ec0ff */
[----:B------:R-:W-:Y:S01]  /*e710*/  IMAD.X R153, RZ, RZ, R21, P2 ;  /* 0x000000ffff997224 */ /* 0x000fe200010e0615 */
[----:B------:R-:W-:Y:S01]  /*e720*/  LOP3.LUT R4, R7, 0x380, RZ, 0xc0, !PT ;  /* 0x0000038007047812 */ /* 0x000fe200078ec0ff */
[----:B------:R-:W-:Y:S01]  /*e730*/  ULDC.64 UR8, c[0x0][0xae8] ;  /* 0x0002ba0000087ab9 */ /* 0x000fe20000000a00 */
[----:B------:R-:W-:-:S02]  /*e740*/  SHF.R.U64 R171, R171, 0x3, RZ ;  /* 0x00000003abab7819 */ /* 0x000fc400000012ff */
[----:B------:R-:W-:Y:S02]  /*e750*/  IADD3 R12, P2, R20, 0x4000, RZ ;  /* 0x00004000140c7810 */ /* 0x000fe40007f5e0ff */
[----:B------:R-:W-:Y:S02]  /*e760*/  SHF.R.U64 R10, R10, 0x3, RZ ;  /* 0x000000030a0a7819 */ /* 0x000fe400000012ff */
[----:B------:R-:W-:Y:S01]  /*e770*/  SHF.R.U64 R4, R4, 0x3, RZ ;  /* 0x0000000304047819 */ /* 0x000fe200000012ff */
[----:B------:R-:W-:Y:S01]  /*e780*/  IMAD.X R13, RZ, RZ, R21, P2 ;  /* 0x000000ffff0d7224 */ /* 0x000fe200010e0615 */
[C---:B------:R-:W-:Y:S02]  /*e790*/  IADD3 R127, P4, R20.reuse, 0xc040, RZ ;  /* 0x0000c040147f7810 */ /* 0x040fe40007f9e0ff */
[C---:B------:R-:W-:Y:S02]  /*e7a0*/  IADD3 R123, P5, R20.reuse, 0xc020, RZ ;  /* 0x0000c020147b7810 */ /* 0x040fe40007fbe0ff */
[----:B------:R-:W-:-:S02]  /*e7b0*/  IADD3 R115, P0, R20, 0x8060, RZ ;  /* 0x0000806014737810 */ /* 0x000fc40007f1e0ff */
[C---:B------:R-:W-:Y:S01]  /*e7c0*/  IADD3 R31, P1, R20.reuse, 0x20, RZ ;  /* 0x00000020141f7810 */ /* 0x040fe20007f3e0ff */
[--C-:B------:R-:W-:Y:S01]  /*e7d0*/  IMAD.X R9, RZ, RZ, R21.reuse, P5 ;  /* 0x000000ffff097224 */ /* 0x100fe200028e0615 */
[----:B------:R-:W-:Y:S01]  /*e7e0*/  IADD3 R107, P3, R20, 0x8020, RZ ;  /* 0x00008020146b7810 */ /* 0x000fe20007f7e0ff */
[--C-:B------:R-:W-:Y:S01]  /*e7f0*/  IMAD.X R15, RZ, RZ, R21.reuse, P0 ;  /* 0x000000ffff0f7224 */ /* 0x100fe200000e0615 */
[----:B------:R-:W-:Y:S01]  /*e800*/  LOP3.LUT R170, R171, R20, RZ, 0x3c, !PT ;  /* 0x00000014abaa7212 */ /* 0x000fe200078e3cff */
[--C-:B------:R-:W-:Y:S01]  /*e810*/  IMAD.MOV.U32 R171, RZ, RZ, R21.reuse ;  /* 0x000000ffffab7224 */ /* 0x100fe200078e0015 */
[----:B------:R-:W-:Y:S01]  /*e820*/  LOP3.LUT R10, R10, R119, RZ, 0x3c, !PT ;  /* 0x000000770a0a7212 */ /* 0x000fe200078e3cff */
[--C-:B------:R-:W-:Y:S01]  /*e830*/  IMAD.X R151, RZ, RZ, R21.reuse, P1 ;  /* 0x000000ffff977224 */ /* 0x100fe200008e0615 */
[----:B------:R-:W-:Y:S01]  /*e840*/  LOP3.LUT R4, R4, R7, RZ, 0x3c, !PT ;  /* 0x0000000704047212 */ /* 0x000fe200078e3cff */
[--C-:B------:R-:W-:Y:S01]  /*e850*/  IMAD.X R7, RZ, RZ, R21.reuse, P4 ;  /* 0x000000ffff077224 */ /* 0x100fe200020e0615 */
[----:B------:R-:W-:Y:S01]  /*e860*/  IADD3 R119, P2, R168, 0x7000, RZ ;  /* 0x00007000a8777810 */ /* 0x000fe20007f5e0ff */
        /* <DEDUP_REMOVED lines=11> */
[----:B------:R-:W-:Y:S01]  /*e920*/  MOV R171, R170 ;  /* 0x000000aa00ab7202 */ /* 0x000fe20000000f00 */
[--C-:B------:R-:W-:Y:S01]  /*e930*/  IMAD.X R165, RZ, RZ, R21.reuse, P1 ;  /* 0x000000ffffa57224 */ /* 0x100fe200008e0615 */
[----:B------:R-:W-:Y:S01]  /*e940*/  LOP3.LUT R118, R119, 0x380, RZ, 0xc0, !PT ;  /* 0x0000038077767812 */ /* 0x000fe200078ec0ff */
[----:B------:R-:W0:Y:S01]  /*e950*/  LDC R170, c[0x0][0xbe8] ;  /* 0x0002fa00ffaa7b82 */ /* 0x000e220000000800 */
[----:B------:R-:W-:Y:S01]  /*e960*/  IMAD.X R167, RZ, RZ, R21, P3 ;  /* 0x000000ffffa77224 */ /* 0x000fe200018e0615 */
[----:B------:R-:W-:-:S06]  /*e970*/  LOP3.LUT R21, R102, 0x380, RZ, 0xc0, !PT ;  /* 0x0000038066157812 */ /* 0x000fcc00078ec0ff */
[----:B------:R-:W-:Y:S01]  /*e980*/  BAR.SYNC.DEFER_BLOCKING 0x1, 0x100 ;  /* 0x0044000000007b1d */ /* 0x000fe20000010000 */
[----:B------:R-:W-:Y:S02]  /*e990*/  SHF.R.U64 R118, R118, 0x3, RZ ;  /* 0x0000000376767819 */ /* 0x000fe400000012ff */
[----:B------:R-:W-:Y:S02]  /*e9a0*/  LOP3.LUT R20, R31, 0x380, RZ, 0xc0, !PT ;  /* 0x000003801f147812 */ /* 0x000fe400078ec0ff */
[----:B------:R-:W-:Y:S02]  /*e9b0*/  SHF.R.U64 R21, R21, 0x3, RZ ;  /* 0x0000000315157819 */ /* 0x000fe400000012ff */
[----:B------:R-:W-:Y:S01]  /*e9c0*/  LOP3.LUT R118, R118, R119, RZ, 0x3c, !PT ;  /* 0x0000007776767212 */ /* 0x000fe200078e3cff */
[----:B------:R-:W-:Y:S01]  /*e9d0*/  IMAD.X R119, RZ, RZ, R169, P2 ;  /* 0x000000ffff777224 */ /* 0x000fe200010e06a9 */
[----:B------:R-:W-:Y:S02]  /*e9e0*/  IADD3 R147, P2, R168, 0xe000, RZ ;  /* 0x0000e000a8937810 */ /* 0x000fe40007f5e0ff */
[----:B------:R-:W-:-:S02]  /*e9f0*/  SHF.R.U64 R20, R20, 0x3, RZ ;  /* 0x0000000314147819 */ /* 0x000fc400000012ff */
[----:B------:R-:W-:Y:S02]  /*ea00*/  LOP3.LUT R156, R21, R102, RZ, 0x3c, !PT ;  /* 0x00000066159c7212 */ /* 0x000fe400078e3cff */
[----:B------:R-:W-:Y:S02]  /*ea10*/  LOP3.LUT R21, R22, 0x380, RZ, 0xc0, !PT ;  /* 0x0000038016157812 */ /* 0x000fe400078ec0ff */
[----:B------:R-:W-:Y:S02]  /*ea20*/  LOP3.LUT R146, R147, 0x380, RZ, 0xc0, !PT ;  /* 0x0000038093927812 */ /* 0x000fe400078ec0ff */
[----:B------:R-:W-:Y:S02]  /*ea30*/  LOP3.LUT R150, R20, R31, RZ, 0x3c, !PT ;  /* 0x0000001f14967212 */ /* 0x000fe400078e3cff */
[----:B------:R-:W-:Y:S02]  /*ea40*/  LOP3.LUT R20, R99, 0x380, RZ, 0xc0, !PT ;  /* 0x0000038063147812 */ /* 0x000fe400078ec0ff */
[----:B------:R-:W-:Y:S01]  /*ea50*/  SHF.R.U64 R21, R21, 0x3, RZ ;  /* 0x0000000315157819 */ /* 0x000fe200000012ff */
[----:B------:R1:W-:Y:S01]  /*ea60*/  STSM.16.M88.4 [R171], R24 ;  /* 0x00000018ab007844 */ /* 0x0003e20000000200 */
[----:B------:R-:W-:-:S02]  /*ea70*/  SHF.R.U64 R146, R146, 0x3, RZ ;  /* 0x0000000392927819 */ /* 0x000fc400000012ff */
[----:B------:R-:W-:Y:S02]  /*ea80*/  SHF.R.U64 R20, R20, 0x3, RZ ;  /* 0x0000000314147819 */ /* 0x000fe400000012ff */
[----:B------:R-:W-:Y:S02]  /*ea90*/  LOP3.LUT R164, R21, R22, RZ, 0x3c, !PT ;  /* 0x0000001615a47212 */ /* 0x000fe400078e3cff */
[----:B------:R-:W-:Y:S02]  /*eaa0*/  IADD3 R21, P3, R168, 0x1000, RZ ;  /* 0x00001000a8157810 */ /* 0x000fe40007f7e0ff */
[----:B------:R-:W-:Y:S01]  /*eab0*/  LOP3.LUT R146, R146, R147, RZ, 0x3c, !PT ;  /* 0x0000009392927212 */ /* 0x000fe200078e3cff */
[----:B------:R-:W-:Y:S01]  /*eac0*/  IMAD.X R147, RZ, RZ, R169, P2 ;  /* 0x000000ffff937224 */ /* 0x000fe200010e06a9 */
[----:B0-----:R-:W-:Y:S02]  /*ead0*/  ISETP.NE.AND P2, PT, R170, 0x1, PT ;  /* 0x00000001aa00780c */ /* 0x001fe40003f45270 */
[----:B------:R-:W-:-:S02]  /*eae0*/  LOP3.LUT R160, R20, R99, RZ, 0x3c, !PT ;  /* 0x0000006314a07212 */ /* 0x000fc400078e3cff */
[----:B------:R-:W-:Y:S02]  /*eaf0*/  LOP3.LUT R20, R21, 0x380, RZ, 0xc0, !PT ;  /* 0x0000038015147812 */ /* 0x000fe400078ec0ff */
[----:B------:R-:W-:Y:S02]  /*eb00*/  LOP3.LUT R8, R123, 0x380, RZ, 0xc0, !PT ;  /* 0x000003807b087812 */ /* 0x000fe400078ec0ff */
[----:B------:R-:W-:Y:S02]  /*eb10*/  LOP3.LUT R14, R115, 0x380, RZ, 0xc0, !PT ;  /* 0x00000380730e7812 */ /* 0x000fe400078ec0ff */
[----:B------:R-:W-:Y:S02]  /*eb20*/  LOP3.LUT R110, R111, 0x380, RZ, 0xc0, !PT ;  /* 0x000003806f6e7812 */ /* 0x000fe400078ec0ff */
[----:B------:R-:W-:Y:S01]  /*eb30*/  LOP3.LUT R106, R107, 0x380, RZ, 0xc0, !PT ;  /* 0x000003806b6a7812 */ /* 0x000fe200078ec0ff */
[----:B-1----:R-:W0:Y:S01]  /*eb40*/  @P2 LDC R24, c[0x0][0xbec] ;  /* 0x0002fb00ff182b82 */ /* 0x002e220000000800 */
[----:B------:R-:W-:-:S02]  /*eb50*/  LOP3.LUT R102, R103, 0x380, RZ, 0xc0, !PT ;  /* 0x0000038067667812 */ /* 0x000fc400078ec0ff */
[----:B------:R-:W-:Y:S02]  /*eb60*/  SHF.R.U64 R20, R20, 0x3, RZ ;  /* 0x0000000314147819 */ /* 0x000fe400000012ff */
[----:B------:R-:W-:Y:S02]  /*eb70*/  SHF.R.U64 R8, R8, 0x3, RZ ;  /* 0x0000000308087819 */ /* 0x000fe400000012ff */
[----:B------:R-:W-:Y:S01]  /*eb80*/  SHF.R.U64 R14, R14, 0x3, RZ ;  /* 0x000000030e0e7819 */ /* 0x000fe200000012ff */
[----:B------:R-:W1:Y:S01]  /*eb90*/  @P2 LDC R27, c[0x0][0xbf0] ;  /* 0x0002fc00ff1b2b82 */ /* 0x000e620000000800 */
[----:B------:R-:W-:Y:S02]  /*eba0*/  SHF.R.U64 R110, R110, 0x3, RZ ;  /* 0x000000036e6e7819 */ /* 0x000fe400000012ff */
[----:B------:R-:W-:Y:S02]  /*ebb0*/  SHF.R.U64 R106, R106, 0x3, RZ ;  /* 0x000000036a6a7819 */ /* 0x000fe400000012ff */
[----:B------:R-:W-:-:S02]  /*ebc0*/  LOP3.LUT R31, R98, 0x380, RZ, 0xc0, !PT ;  /* 0x00000380621f7812 */ /* 0x000fc400078ec0ff */
[----:B------:R-:W-:Y:S02]  /*ebd0*/  SHF.R.U64 R102, R102, 0x3, RZ ;  /* 0x0000000366667819 */ /* 0x000fe400000012ff */
[----:B------:R-:W-:Y:S01]  /*ebe0*/  LOP3.LUT R20, R20, R21, RZ, 0x3c, !PT ;  /* 0x0000001514147212 */ /* 0x000fe200078e3cff */
[----:B------:R-:W-:Y:S01]  /*ebf0*/  IMAD.X R21, RZ, RZ, R169, P3 ;  /* 0x000000ffff157224 */ /* 0x000fe200018e06a9 */
[----:B------:R-:W-:Y:S02]  /*ec00*/  LOP3.LUT R8, R8, R123, RZ, 0x3c, !PT ;  /* 0x0000007b08087212 */ /* 0x000fe400078e3cff */
[----:B------:R-:W-:Y:S02]  /*ec10*/  LOP3.LUT R14, R14, R115, RZ, 0x3c, !PT ;  /* 0x000000730e0e7212 */ /* 0x000fe400078e3cff */
[----:B------:R-:W-:Y:S01]  /*ec20*/  LOP3.LUT R152, R110, R111, RZ, 0x3c, !PT ;  /* 0x0000006f6e987212 */ /* 0x000fe200078e3cff */
[----:B0-----:R-:W-:Y:S01]  /*ec30*/  @P2 IMAD.HI.U32 R24, R37, R24, RZ ;  /* 0x0000001825182227 */ /* 0x001fe200078e00ff */
[----:B------:R-:W-:-:S02]  /*ec40*/  LOP3.LUT R154, R106, R107, RZ, 0x3c, !PT ;  /* 0x0000006b6a9a7212 */ /* 0x000fc400078e3cff */
[----:B------:R-:W-:Y:S02]  /*ec50*/  SHF.R.U64 R31, R31, 0x3, RZ ;  /* 0x000000031f1f7819 */ /* 0x000fe400000012ff */
[----:B------:R-:W-:Y:S02]  /*ec60*/  LOP3.LUT R158, R102, R103, RZ, 0x3c, !PT ;  /* 0x00000067669e7212 */ /* 0x000fe400078e3cff */
[C---:B------:R-:W-:Y:S02]  /*ec70*/  IADD3 R123, P3, R168.reuse, 0x8000, RZ ;  /* 0x00008000a87b7810 */ /* 0x040fe40007f7e0ff */
[C---:B------:R-:W-:Y:S02]  /*ec80*/  IADD3 R99, P4, R168.reuse, 0x2000, RZ ;  /* 0x00002000a8637810 */ /* 0x040fe40007f9e0ff */
[C---:B------:R-:W-:Y:S02]  /*ec90*/  IADD3 R103, P5, R168.reuse, 0x3000, RZ ;  /* 0x00003000a8677810 */ /* 0x040fe40007fbe0ff */
[----:B------:R-:W-:-:S02]  /*eca0*/  IADD3 R107, P6, R168, 0x4000, RZ ;  /* 0x00004000a86b7810 */ /* 0x000fc40007fde0ff */
[C---:B------:R-:W-:Y:S02]  /*ecb0*/  IADD3 R111, P0, R168.reuse, 0x5000, RZ ;  /* 0x00005000a86f7810 */ /* 0x040fe40007f1e0ff */
[----:B------:R-:W-:Y:S02]  /*ecc0*/  IADD3 R115, P1, R168, 0x6000, RZ ;  /* 0x00006000a8737810 */ /* 0x000fe40007f3e0ff */
[----:B------:R-:W-:Y:S02]  /*ecd0*/  LOP3.LUT R162, R31, R98, RZ, 0x3c, !PT ;  /* 0x000000621fa27212 */ /* 0x000fe400078e3cff */
[----:B------:R-:W-:Y:S02]  /*ece0*/  LOP3.LUT R122, R123, 0x380, RZ, 0xc0, !PT ;  /* 0x000003807b7a7812 */ /* 0x000fe400078ec0ff */
[----:B------:R-:W-:Y:S02]  /*ecf0*/  LOP3.LUT R22, R19, 0x380, RZ, 0xc0, !PT ;  /* 0x0000038013167812 */ /* 0x000fe400078ec0ff */
[----:B------:R-:W-:-:S02]  /*ed00*/  LOP3.LUT R98, R99, 0x380, RZ, 0xc0, !PT ;  /* 0x0000038063627812 */ /* 0x000fc400078ec0ff */
[----:B------:R-:W-:Y:S02]  /*ed10*/  LOP3.LUT R102, R103, 0x380, RZ, 0xc0, !PT ;  /* 0x0000038067667812 */ /* 0x000fe400078ec0ff */
[----:B------:R-:W-:Y:S02]  /*ed20*/  LOP3.LUT R106, R107, 0x380, RZ, 0xc0, !PT ;  /* 0x000003806b6a7812 */ /* 0x000fe400078ec0ff */
[----:B------:R-:W-:Y:S02]  /*ed30*/  LOP3.LUT R110, R111, 0x380, RZ, 0xc0, !PT ;  /* 0x000003806f6e7812 */ /* 0x000fe400078ec0ff */
[----:B------:R-:W-:Y:S02]  /*ed40*/  LOP3.LUT R114, R115, 0x380, RZ, 0xc0, !PT ;  /* 0x0000038073727812 */ /* 0x000fe400078ec0ff */
[----:B------:R-:W-:Y:S02]  /*ed50*/  LOP3.LUT R6, R127, 0x380, RZ, 0xc0, !PT ;  /* 0x000003807f067812 */ /* 0x000fe400078ec0ff */
[----:B------:R-:W-:-:S02]  /*ed60*/  SHF.R.U64 R122, R122, 0x3, RZ ;  /* 0x000000037a7a7819 */ /* 0x000fc400000012ff */
[----:B------:R-:W-:Y:S02]  /*ed70*/  SHF.R.U64 R22, R22, 0x3, RZ ;  /* 0x0000000316167819 */ /* 0x000fe400000012ff */
[----:B------:R-:W-:Y:S02]  /*ed80*/  SHF.R.U64 R98, R98, 0x3, RZ ;  /* 0x0000000362627819 */ /* 0x000fe400000012ff */
[----:B------:R-:W-:Y:S02]  /*ed90*/  SHF.R.U64 R102, R102, 0x3, RZ ;  /* 0x0000000366667819 */ /* 0x000fe400000012ff */
[----:B------:R-:W-:Y:S02]  /*eda0*/  SHF.R.U64 R106, R106, 0x3, RZ ;  /* 0x000000036a6a7819 */ /* 0x000fe400000012ff */
[----:B------:R-:W-:Y:S02]  /*edb0*/  SHF.R.U64 R110, R110, 0x3, RZ ;  /* 0x000000036e6e7819 */ /* 0x000fe400000012ff */
[----:B------:R-:W-:-:S02]  /*edc0*/  SHF.R.U64 R114, R114, 0x3, RZ ;  /* 0x0000000372727819 */ /* 0x000fc400000012ff */
[----:B------:R-:W-:Y:S02]  /*edd0*/  SHF.R.U64 R6, R6, 0x3, RZ ;  /* 0x0000000306067819 */ /* 0x000fe400000012ff */
[----:B------:R-:W-:Y:S01]  /*ede0*/  LOP3.LUT R122, R122, R123, RZ, 0x3c, !PT ;  /* 0x0000007b7a7a7212 */ /* 0x000fe200078e3cff */
[--C-:B------:R-:W-:Y:S01]  /*edf0*/  IMAD.X R123, RZ, RZ, R169.reuse, P3 ;  /* 0x000000ffff7b7224 */ /* 0x100fe200018e06a9 */
[----:B------:R-:W-:Y:S02]  /*ee00*/  LOP3.LUT R166, R22, R19, RZ, 0x3c, !PT ;  /* 0x0000001316a67212 */ /* 0x000fe400078e3cff */
        /* <DEDUP_REMOVED lines=10> */
[----:B------:R-:W-:-:S02]  /*eeb0*/  LOP3.LUT R6, R6, R127, RZ, 0x3c, !PT ;  /* 0x0000007f06067212 */ /* 0x000fc400078e3cff */
[C---:B------:R-:W-:Y:S02]  /*eec0*/  IADD3 R22, P3, R168.reuse, 0xf000, RZ ;  /* 0x0000f000a8167810 */ /* 0x040fe40007f7e0ff */
[C---:B------:R-:W-:Y:S02]  /*eed0*/  IADD3 R127, P4, R168.reuse, 0x9000, RZ ;  /* 0x00009000a87f7810 */ /* 0x040fe40007f9e0ff */
[C---:B------:R-:W-:Y:S02]  /*eee0*/  IADD3 R131, P5, R168.reuse, 0xa000, RZ ;  /* 0x0000a000a8837810 */ /* 0x040fe40007fbe0ff */
[C---:B------:R-:W-:Y:S02]  /*eef0*/  IADD3 R135, P6, R168.reuse, 0xb000, RZ ;  /* 0x0000b000a8877810 */ /* 0x040fe40007fde0ff */
[C---:B------:R-:W-:Y:S02]  /*ef00*/  IADD3 R139, P0, R168.reuse, 0xc000, RZ ;  /* 0x0000c000a88b7810 */ /* 0x040fe40007f1e0ff */
[----:B------:R-:W-:-:S02]  /*ef10*/  IADD3 R143, P1, R168, 0xd000, RZ ;  /* 0x0000d000a88f7810 */ /* 0x000fc40007f3e0ff */
[----:B------:R-:W-:Y:S02]  /*ef20*/  LOP3.LUT R31, R12, 0x380, RZ, 0xc0, !PT ;  /* 0x000003800c1f7812 */ /* 0x000fe400078ec0ff */
[----:B------:R-:W-:Y:S02]  /*ef30*/  LOP3.LUT R17, R22, 0x380, RZ, 0xc0, !PT ;  /* 0x0000038016117812 */ /* 0x000fe400078ec0ff */
[----:B------:R-:W-:Y:S02]  /*ef40*/  LOP3.LUT R126, R127, 0x380, RZ, 0xc0, !PT ;  /* 0x000003807f7e7812 */ /* 0x000fe400078ec0ff */
[----:B------:R-:W-:Y:S02]  /*ef50*/  LOP3.LUT R130, R131, 0x380, RZ, 0xc0, !PT ;  /* 0x0000038083827812 */ /* 0x000fe400078ec0ff */
[----:B------:R-:W-:Y:S02]  /*ef60*/  LOP3.LUT R134, R135, 0x380, RZ, 0xc0, !PT ;  /* 0x0000038087867812 */ /* 0x000fe400078ec0ff */
[----:B------:R-:W-:-:S02]  /*ef70*/  LOP3.LUT R138, R139, 0x380, RZ, 0xc0, !PT ;  /* 0x000003808b8a7812 */ /* 0x000fc400078ec0ff */
[----:B------:R-:W-:Y:S02]  /*ef80*/  LOP3.LUT R142, R143, 0x380, RZ, 0xc0, !PT ;  /* 0x000003808f8e7812 */ /* 0x000fe400078ec0ff */
[----:B------:R-:W-:Y:S02]  /*ef90*/  LOP3.LUT R29, R168, 0x380, RZ, 0xc0, !PT ;  /* 0x00000380a81d7812 */ /* 0x000fe400078ec0ff */
[----:B------:R-:W-:Y:S02]  /*efa0*/  SHF.R.U64 R31, R31, 0x3, RZ ;  /* 0x000000031f1f7819 */ /* 0x000fe400000012ff */
[----:B------:R-:W-:Y:S02]  /*efb0*/  SHF.R.U64 R17, R17, 0x3, RZ ;  /* 0x0000000311117819 */ /* 0x000fe400000012ff */
[----:B------:R-:W-:Y:S02]  /*efc0*/  SHF.R.U64 R126, R126, 0x3, RZ ;  /* 0x000000037e7e7819 */ /* 0x000fe400000012ff */
[----:B------:R-:W-:-:S02]  /*efd0*/  SHF.R.U64 R130, R130, 0x3, RZ ;  /* 0x0000000382827819 */ /* 0x000fc400000012ff */
[----:B------:R-:W-:Y:S02]  /*efe0*/  SHF.R.U64 R134, R134, 0x3, RZ ;  /* 0x0000000386867819 */ /* 0x000fe400000012ff */
[----:B------:R-:W-:Y:S02]  /*eff0*/  SHF.R.U64 R138, R138, 0x3, RZ ;  /* 0x000000038a8a7819 */ /* 0x000fe400000012ff */
[----:B------:R-:W-:Y:S02]  /*f000*/  SHF.R.U64 R142, R142, 0x3, RZ ;  /* 0x000000038e8e7819 */ /* 0x000fe400000012ff */
[----:B------:R-:W-:Y:S02]  /*f010*/  SHF.R.U64 R29, R29, 0x3, RZ ;  /* 0x000000031d1d7819 */ /* 0x000fe400000012ff */
[----:B------:R-:W-:Y:S02]  /*f020*/  MOV R150, R150 ;  /* 0x0000009600967202 */ /* 0x000fe40000000f00 */
[----:B------:R-:W-:Y:S01]  /*f030*/  LOP3.LUT R12, R31, R12, RZ, 0x3c, !PT ;  /* 0x0000000c1f0c7212 */ /* 0x000fe200078e3cff */
[--C-:B------:R-:W-:Y:S01]  /*f040*/  IMAD.X R31, RZ, RZ, R169.reuse, P3 ;  /* 0x000000ffff1f7224 */ /* 0x100fe200018e06a9 */
[----:B------:R-:W-:Y:S01]  /*f050*/  LOP3.LUT R30, R17, R22, RZ, 0x3c, !PT ;  /* 0x00000016111e7212 */ /* 0x000fe200078e3cff */
[----:B------:R0:W-:Y:S01]  /*f060*/  STSM.16.M88.4 [R150], R32 ;  /* 0x0000002096007844 */ /* 0x0001e20000000200 */
        /* <DEDUP_REMOVED lines=13> */
[----:B------:R-:W-:Y:S01]  /*f140*/  MOV R17, R6 ;  /* 0x0000000600117202 */ /* 0x000fe20000000f00 */
[----:B0-----:R-:W-:Y:S01]  /*f150*/  IMAD.MOV.U32 R32, RZ, RZ, R37 ;  /* 0x000000ffff207224 */ /* 0x001fe200078e0025 */
[----:B------:R-:W-:Y:S02]  /*f160*/  MOV R22, R8 ;  /* 0x0000000800167202 */ /* 0x000fe40000000f00 */
[----:B------:R-:W-:Y:S02]  /*f170*/  MOV R168, R10 ;  /* 0x0000000a00a87202 */ /* 0x000fe40000000f00 */
[----:B------:R-:W-:Y:S02]  /*f180*/  MOV R160, R160 ;  /* 0x000000a000a07202 */ /* 0x000fe40000000f00 */
[----:B------:R-:W-:Y:S02]  /*f190*/  F2FP.BF16.F32.PACK_AB R4, R41, R178 ;  /* 0x000000b22904723e */ /* 0x000fe400000010ff */
[----:B------:R-:W-:-:S02]  /*f1a0*/  F2FP.BF16.F32.PACK_AB R5, R43, R42 ;  /* 0x0000002a2b05723e */ /* 0x000fc400000010ff */
[----:B------:R-:W-:Y:S02]  /*f1b0*/  F2FP.BF16.F32.PACK_AB R6, R45, R179 ;  /* 0x000000b32d06723e */ /* 0x000fe400000010ff */
[----:B------:R-:W-:Y:S02]  /*f1c0*/  F2FP.BF16.F32.PACK_AB R7, R47, R46 ;  /* 0x0000002e2f07723e */ /* 0x000fe400000010ff */
[----:B------:R-:W-:Y:S02]  /*f1d0*/  MOV R169, R14 ;  /* 0x0000000e00a97202 */ /* 0x000fe40000000f00 */
[----:B------:R-:W-:Y:S01]  /*f1e0*/  MOV R166, R166 ;  /* 0x000000a600a67202 */ /* 0x000fe20000000f00 */
[----:B------:R0:W-:Y:S01]  /*f1f0*/  STSM.16.M88.4 [R160], R4 ;  /* 0x00000004a0007844 */ /* 0x0001e20000000200 */
[----:B------:R-:W-:Y:S02]  /*f200*/  F2FP.BF16.F32.PACK_AB R8, R49, R180 ;  /* 0x000000b43108723e */ /* 0x000fe400000010ff */
[----:B------:R-:W-:-:S02]  /*f210*/  F2FP.BF16.F32.PACK_AB R9, R51, R50 ;  /* 0x000000323309723e */ /* 0x000fc400000010ff */
[----:B------:R-:W-:Y:S02]  /*f220*/  F2FP.BF16.F32.PACK_AB R10, R53, R181 ;  /* 0x000000b5350a723e */ /* 0x000fe400000010ff */
[----:B------:R-:W-:Y:S02]  /*f230*/  F2FP.BF16.F32.PACK_AB R11, R55, R54 ;  /* 0x00000036370b723e */ /* 0x000fe400000010ff */
[----:B------:R-:W-:Y:S02]  /*f240*/  MOV R25, R12 ;  /* 0x0000000c00197202 */ /* 0x000fe40000000f00 */
[----:B------:R-:W-:Y:S01]  /*f250*/  F2FP.BF16.F32.PACK_AB R12, R57, R182 ;  /* 0x000000b6390c723e */ /* 0x000fe200000010ff */
[----:B------:R2:W-:Y:S01]  /*f260*/  STSM.16.M88.4 [R166], R8 ;  /* 0x00000008a6007844 */ /* 0x0005e20000000200 */
[----:B------:R-:W-:Y:S02]  /*f270*/  F2FP.BF16.F32.PACK_AB R13, R59, R58 ;  /* 0x0000003a3b0d723e */ /* 0x000fe400000010ff */
[----:B------:R-:W-:-:S02]  /*f280*/  F2FP.BF16.F32.PACK_AB R14, R61, R183 ;  /* 0x000000b73d0e723e */ /* 0x000fc400000010ff */
[----:B------:R-:W-:Y:S02]  /*f290*/  F2FP.BF16.F32.PACK_AB R15, R63, R62 ;  /* 0x0000003e3f0f723e */ /* 0x000fe400000010ff */
[----:B-1----:R-:W-:Y:S02]  /*f2a0*/  @P2 SHF.R.U32.HI R32, RZ, R27, R24 ;  /* 0x0000001bff202219 */ /* 0x002fe40000011618 */
[----:B------:R-:W-:Y:S01]  /*f2b0*/  MOV R164, R164 ;  /* 0x000000a400a47202 */ /* 0x000fe20000000f00 */
[----:B------:R1:W-:Y:S01]  /*f2c0*/  STSM.16.M88.4 [R25], R12 ;  /* 0x0000000c19007844 */ /* 0x0003e20000000200 */
[----:B0-----:R-:W-:Y:S01]  /*f2d0*/  F2FP.BF16.F32.PACK_AB R4, R65, R184 ;  /* 0x000000b84104723e */ /* 0x001fe200000010ff */
[----:B------:R-:W-:Y:S01]  /*f2e0*/  IMAD.MOV R33, RZ, RZ, -R32 ;  /* 0x000000ffff217224 */ /* 0x000fe200078e0a20 */
[----:B------:R-:W-:Y:S02]  /*f2f0*/  F2FP.BF16.F32.PACK_AB R5, R67, R66 ;  /* 0x000000424305723e */ /* 0x000fe400000010ff */
[----:B------:R-:W-:Y:S01]  /*f300*/  F2FP.BF16.F32.PACK_AB R6, R69, R185 ;  /* 0x000000b94506723e */ /* 0x000fe200000010ff */
[----:B------:R-:W-:Y:S01]  /*f310*/  IMAD R33, R170, R33, R37 ;  /* 0x00000021aa217224 */ /* 0x000fe200078e0225 */
[----:B------:R-:W-:-:S02]  /*f320*/  F2FP.BF16.F32.PACK_AB R7, R71, R70 ;  /* 0x000000464707723e */ /* 0x000fc400000010ff */
[----:B------:R-:W-:Y:S02]  /*f330*/  MOV R162, R162 ;  /* 0x000000a200a27202 */ /* 0x000fe40000000f00 */
[----:B--2---:R-:W-:Y:S01]  /*f340*/  F2FP.BF16.F32.PACK_AB R8, R73, R186 ;  /* 0x000000ba4908723e */ /* 0x004fe200000010ff */
[----:B------:R0:W-:Y:S01]  /*f350*/  STSM.16.M88.4 [R164], R4 ;  /* 0x00000004a4007844 */ /* 0x0001e20000000200 */
[----:B------:R-:W-:Y:S02]  /*f360*/  F2FP.BF16.F32.PACK_AB R9, R75, R74 ;  /* 0x0000004a4b09723e */ /* 0x000fe400000010ff */
[----:B------:R-:W-:Y:S02]  /*f370*/  F2FP.BF16.F32.PACK_AB R10, R77, R187 ;  /* 0x000000bb4d0a723e */ /* 0x000fe400000010ff */
[----:B------:R-:W-:Y:S02]  /*f380*/  F2FP.BF16.F32.PACK_AB R11, R79, R78 ;  /* 0x0000004e4f0b723e */ /* 0x000fe400000010ff */
[----:B------:R-:W-:-:S02]  /*f390*/  MOV R158, R158 ;  /* 0x0000009e009e7202 */ /* 0x000fc40000000f00 */
[----:B-1----:R-:W-:Y:S01]  /*f3a0*/  F2FP.BF16.F32.PACK_AB R12, R81, R188 ;  /* 0x000000bc510c723e */ /* 0x002fe200000010ff */
[----:B------:R1:W-:Y:S01]  /*f3b0*/  STSM.16.M88.4 [R162], R8 ;  /* 0x00000008a2007844 */ /* 0x0003e20000000200 */
[----:B------:R-:W-:Y:S02]  /*f3c0*/  F2FP.BF16.F32.PACK_AB R13, R83, R82 ;  /* 0x00000052530d723e */ /* 0x000fe400000010ff */
[----:B------:R-:W-:Y:S02]  /*f3d0*/  F2FP.BF16.F32.PACK_AB R14, R85, R189 ;  /* 0x000000bd550e723e */ /* 0x000fe400000010ff */
[----:B------:R-:W-:Y:S02]  /*f3e0*/  F2FP.BF16.F32.PACK_AB R15, R87, R86 ;  /* 0x00000056570f723e */ /* 0x000fe400000010ff */
[----:B0-----:R-:W-:Y:S02]  /*f3f0*/  F2FP.BF16.F32.PACK_AB R5, R36, R3 ;  /* 0x000000032405723e */ /* 0x001fe400000010ff */
[----:B------:R-:W-:Y:S01]  /*f400*/  SHF.R.S32.HI R3, RZ, 0x1f, R33 ;  /* 0x0000001fff037819 */ /* 0x000fe20000011421 */
[----:B------:R0:W-:Y:S01]  /*f410*/  STSM.16.M88.4 [R158], R12 ;  /* 0x0000000c9e007844 */ /* 0x0001e20000000200 */
[----:B------:R-:W-:-:S02]  /*f420*/  MOV R156, R156 ;  /* 0x0000009c009c7202 */ /* 0x000fc40000000f00 */
[----:B------:R-:W-:Y:S02]  /*f430*/  F2FP.BF16.F32.PACK_AB R24, R89, R190 ;  /* 0x000000be5918723e */ /* 0x000fe400000010ff */
[----:B------:R-:W-:Y:S01]  /*f440*/  F2FP.BF16.F32.PACK_AB R25, R91, R90 ;  /* 0x0000005a5b19723e */ /* 0x000fe200000010ff */
[----:B-1----:R-:W-:Y:S01]  /*f450*/  IMAD.U32 R9, RZ, RZ, UR5 ;  /* 0x00000005ff097e24 */ /* 0x002fe2000f8e00ff */
[----:B------:R-:W-:Y:S01]  /*f460*/  SHF.R.S32.HI R8, RZ, 0x1f, R32 ;  /* 0x0000001fff087819 */ /* 0x000fe20000011420 */
[----:B------:R-:W-:Y:S01]  /*f470*/  ULDC UR5, c[0x0][0xa88] ;  /* 0x0002a20000057ab9 */ /* 0x000fe20000000800 */
[----:B------:R-:W-:Y:S02]  /*f480*/  F2FP.BF16.F32.PACK_AB R26, R93, R191 ;  /* 0x000000bf5d1a723e */ /* 0x000fe400000010ff */
[----:B------:R-:W-:Y:S02]  /*f490*/  F2FP.BF16.F32.PACK_AB R27, R95, R94 ;  /* 0x0000005e5f1b723e */ /* 0x000fe400000010ff */
[----:B------:R-:W-:-:S02]  /*f4a0*/  MOV R154, R154 ;  /* 0x0000009a009a7202 */ /* 0x000fc40000000f00 */
[----:B------:R-:W-:Y:S01]  /*f4b0*/  F2FP.BF16.F32.PACK_AB R4, R97, R192 ;  /* 0x000000c06104723e */ /* 0x000fe200000010ff */
[----:B------:R1:W-:Y:S01]  /*f4c0*/  STSM.16.M88.4 [R156], R24 ;  /* 0x000000189c007844 */ /* 0x0003e20000000200 */
[----:B0-----:R-:W-:Y:S01]  /*f4d0*/  IADD3 R12, P0, R32, UR6, RZ ;  /* 0x00000006200c7c10 */ /* 0x001fe2000ff1e0ff */
[----:B------:R-:W-:Y:S01]  /*f4e0*/  VIADD R14, R223, UR13 ;  /* 0x0000000ddf0e7c36 */ /* 0x000fe20008000000 */
[----:B------:R-:W-:Y:S02]  /*f4f0*/  F2FP.BF16.F32.PACK_AB R6, R101, R193 ;  /* 0x000000c16506723e */ /* 0x000fe400000010ff */
[----:B------:R-:W-:Y:S01]  /*f500*/  IADD3.X R13, R8, UR7, R9, P0, !PT ;  /* 0x00000007080d7c10 */ /* 0x000fe200087fe409 */
[----:B------:R-:W-:Y:S01]  /*f510*/  ULDC.64 UR6, c[0x0][0xb88] ;  /* 0x0002e20000067ab9 */ /* 0x000fe20000000a00 */
[----:B------:R-:W-:Y:S01]  /*f520*/  F2FP.BF16.F32.PACK_AB R7, R44, R40 ;  /* 0x000000282c07723e */ /* 0x000fe200000010ff */
[----:B------:R-:W-:Y:S01]  /*f530*/  IMAD R8, R3, UR6, RZ ;  /* 0x0000000603087c24 */ /* 0x000fe2000f8e02ff */
[----:B------:R-:W-:Y:S01]  /*f540*/  LOP3.LUT P0, RZ, R221, 0x3, RZ, 0xc0, !PT ;  /* 0x00000003ddff7812 */ /* 0x000fe2000780c0ff */
[C---:B------:R-:W-:Y:S01]  /*f550*/  IMAD.WIDE.U32 R12, R33.reuse, UR6, R12 ;  /* 0x00000006210c7c25 */ /* 0x040fe2000f8e000c */
[----:B------:R-:W-:Y:S01]  /*f560*/  MOV R152, R152 ;  /* 0x0000009800987202 */ /* 0x000fe20000000f00 */
[----:B------:R0:W-:Y:S01]  /*f570*/  STSM.16.M88.4 [R154], R4 ;  /* 0x000000049a007844 */ /* 0x0001e20000000200 */
[----:B------:R-:W-:Y:S01]  /*f580*/  F2FP.BF16.F32.PACK_AB R9, R52, R48 ;  /* 0x000000303409723e */ /* 0x000fe200000010ff */
[----:B------:R-:W-:Y:S01]  /*f590*/  IMAD R33, R33, UR7, R8 ;  /* 0x0000000721217c24 */ /* 0x000fe2000f8e0208 */
[----:B------:R-:W-:Y:S01]  /*f5a0*/  ULDC.64 UR6, c[0x0][0xb50] ;  /* 0x0002d40000067ab9 */ /* 0x000fe20000000a00 */
[----:B------:R-:W-:Y:S01]  /*f5b0*/  IMAD R3, R170, UR5, RZ ;  /* 0x00000005aa037c24 */ /* 0x000fe2000f8e02ff */
[----:B-1----:R-:W-:-:S02]  /*f5c0*/  LEA R26, P3, R12, UR6, 0x2 ;  /* 0x000000060c1a7c11 */ /* 0x002fc4000f8610ff */
[----:B------:R-:W-:Y:S02]  /*f5d0*/  F2FP.BF16.F32.PACK_AB R8, R105, R194 ;  /* 0x000000c26908723e */ /* 0x000fe400000010ff */
[----:B------:R-:W-:Y:S01]  /*f5e0*/  F2FP.BF16.F32.PACK_AB R10, R109, R195 ;  /* 0x000000c36d0a723e */ /* 0x000fe200000010ff */
[----:B------:R-:W-:Y:S01]  /*f5f0*/  SHFL.IDX PT, R40, R26, RZ, 0x1c1f ;  /* 0x001c1fff1a287589 */ /* 0x000fe200000e0000 */
[----:B------:R-:W-:Y:S02]  /*f600*/  F2FP.BF16.F32.PACK_AB R11, R60, R56 ;  /* 0x000000383c0b723e */ /* 0x000fe400000010ff */
[----:B------:R-:W-:Y:S01]  /*f610*/  ISETP.GE.OR P1, PT, R14, R3, P0 ;  /* 0x000000030e00720c */ /* 0x000fe20000726670 */
[----:B------:R-:W-:Y:S01]  /*f620*/  SHFL.IDX PT, R42, R26, 0x1, 0x1c1f ;  /* 0x003c1f001a2a7f89 */ /* 0x000fe200000e0000 */
[----:B------:R-:W-:Y:S01]  /*f630*/  F2FP.BF16.F32.PACK_AB R15, R108, R104 ;  /* 0x000000686c0f723e */ /* 0x000fe200000010ff */
[----:B0-----:R-:W-:Y:S01]  /*f640*/  IMAD.IADD R5, R13, 0x1, R33 ;  /* 0x000000010d057824 */ /* 0x001fe200078e0221 */
[----:B------:R-:W-:Y:S01]  /*f650*/  F2FP.BF16.F32.PACK_AB R6, R117, R197 ;  /* 0x000000c57506723e */ /* 0x000fe200000010ff */
[----:B------:R-:W-:Y:S01]  /*f660*/  VIADD R4, R14, 0x8 ;  /* 0x000000080e047836 */ /* 0x000fe20000000000 */
[----:B------:R0:W-:Y:S01]  /*f670*/  STSM.16.M88.4 [R152], R8 ;  /* 0x0000000898007844 */ /* 0x0001e20000000200 */
[----:B------:R-:W-:-:S02]  /*f680*/  F2FP.BF16.F32.PACK_AB R7, R76, R72 ;  /* 0x000000484c07723e */ /* 0x000fc400000010ff */
[----:B------:R-:W-:Y:S02]  /*f690*/  LEA.HI.X R27, R12, UR7, R5, 0x2, P3 ;  /* 0x000000070c1b7c11 */ /* 0x000fe400098f1405 */
[----:B------:R-:W-:Y:S02]  /*f6a0*/  ISETP.GE.OR P0, PT, R4, R3, P0 ;  /* 0x000000030400720c */ /* 0x000fe40000706670 */
[----:B------:R-:W-:Y:S01]  /*f6b0*/  F2FP.BF16.F32.PACK_AB R4, R113, R196 ;  /* 0x000000c47104723e */ /* 0x000fe200000010ff */
[----:B------:R-:W1:Y:S01]  /*f6c0*/  SHFL.IDX PT, R41, R27, RZ, 0x1c1f ;  /* 0x001c1fff1b297589 */ /* 0x000e6200000e0000 */
[----:B------:R-:W-:Y:S02]  /*f6d0*/  F2FP.BF16.F32.PACK_AB R5, R68, R64 ;  /* 0x000000404405723e */ /* 0x000fe400000010ff */
[----:B------:R-:W-:Y:S01]  /*f6e0*/  F2FP.BF16.F32.PACK_AB R12, R129, R128 ;  /* 0x00000080810c723e */ /* 0x000fe200000010ff */
[----:B------:R2:W3:Y:S01]  /*f6f0*/  SHFL.IDX PT, R43, R27, 0x1, 0x1c1f ;  /* 0x003c1f001b2b7f89 */ /* 0x0004e200000e0000 */
[----:B------:R-:W-:-:S02]  /*f700*/  F2FP.BF16.F32.PACK_AB R13, R100, R96 ;  /* 0x00000060640d723e */ /* 0x000fc400000010ff */
[----:B------:R-:W-:Y:S01]  /*f710*/  F2FP.BF16.F32.PACK_AB R14, R133, R132 ;  /* 0x00000084850e723e */ /* 0x000fe200000010ff */
[----:B------:R4:W-:Y:S01]  /*f720*/  STSM.16.M88.4 [R169], R4 ;  /* 0x00000004a9007844 */ /* 0x0009e20000000200 */
[----:B0-----:R-:W-:Y:S02]  /*f730*/  F2FP.BF16.F32.PACK_AB R8, R121, R198 ;  /* 0x000000c67908723e */ /* 0x001fe400000010ff */
[----:B------:R-:W-:Y:S02]  /*f740*/  F2FP.BF16.F32.PACK_AB R9, R84, R80 ;  /* 0x000000505409723e */ /* 0x000fe400000010ff */
[----:B------:R-:W-:Y:S02]  /*f750*/  F2FP.BF16.F32.PACK_AB R10, R125, R124 ;  /* 0x0000007c7d0a723e */ /* 0x000fe400000010ff */
[----:B------:R-:W-:Y:S02]  /*f760*/  F2FP.BF16.F32.PACK_AB R11, R92, R88 ;  /* 0x000000585c0b723e */ /* 0x000fe400000010ff */
[----:B------:R-:W-:-:S02]  /*f770*/  F2FP.BF16.F32.PACK_AB R24, R137, R136 ;  /* 0x000000888918723e */ /* 0x000fc400000010ff */
[----:B------:R-:W-:Y:S01]  /*f780*/  F2FP.BF16.F32.PACK_AB R25, R116, R112 ;  /* 0x000000707419723e */ /* 0x000fe200000010ff */
[----:B------:R0:W-:Y:S01]  /*f790*/  STSM.16.M88.4 [R168], R8 ;  /* 0x00000008a8007844 */ /* 0x0001e20000000200 */
[----:B------:R-:W-:Y:S02]  /*f7a0*/  F2FP.BF16.F32.PACK_AB R26, R141, R140 ;  /* 0x0000008c8d1a723e */ /* 0x000fe400000010ff */
[----:B--2---:R-:W-:Y:S01]  /*f7b0*/  F2FP.BF16.F32.PACK_AB R27, R172, R120 ;  /* 0x00000078ac1b723e */ /* 0x004fe200000010ff */
[----:B------:R-:W-:Y:S01]  /*f7c0*/  STSM.16.M88.4 [R22], R12 ;  /* 0x0000000c16007844 */ /* 0x000fe20000000200 */
[----:B------:R-:W-:Y:S01]  /*f7d0*/  F2FP.BF16.F32.PACK_AB R172, R145, R144 ;  /* 0x0000009091ac723e */ /* 0x000fe200000010ff */
[----:B----4-:R-:W2:Y:S02]  /*f7e0*/  @P2 LDC R5, c[0x0][0xbec] ;  /* 0x0002fb00ff052b82 */ /* 0x010ea40000000800 */
[----:B------:R-:W-:Y:S04]  /*f7f0*/  STSM.16.M88.4 [R17], R24 ;  /* 0x0000001811007844 */ /* 0x000fe80000000200 */
[----:B------:R-:W-:Y:S02]  /*f800*/  STSM.16.M88.4 [R19], R172 ;  /* 0x000000ac13007844 */ /* 0x000fe40000000200 */
[----:B------:R-:W-:Y:S08]  /*f810*/  BAR.SYNC.DEFER_BLOCKING 0x1, 0x100 ;  /* 0x0044000000007b1d */ /* 0x000ff00000010000 */
[----:B0-----:R-:W0:Y:S01]  /*f820*/  @P2 LDC R9, c[0x0][0xbf0] ;  /* 0x0002fc00ff092b82 */ /* 0x001e220000000800 */
[----:B------:R-:W-:-:S02]  /*f830*/  UIMAD UR5, UR10, UR8, URZ ;  /* 0x000000080a0572a4 */ /* 0x000fc4000f8e023f */
[----:B------:R-:W-:Y:S02]  /*f840*/  UIMAD.WIDE.U32 UR6, UR11, UR8, URZ ;  /* 0x000000080b0672a5 */ /* 0x000fe4000f8e003f */
[----:B------:R-:W-:-:S03]  /*f850*/  UIMAD UR5, UR11, UR9, UR5 ;  /* 0x000000090b0572a4 */ /* 0x000fc6000f8e0205 */
[----:B------:R-:W-:Y:S01]  /*f860*/  ULDC.64 UR10, c[0x0][0xaf0] ;  /* 0x0002bc00000a7ab9 */ /* 0x000fe20000000a00 */
[----:B-1----:R1:W-:Y:S04]  /*f870*/  @!P1 ST.E desc[UR16][R40.64], R0 ;  /* 0x0000000028009985 */ /* 0x0023e8000c101910 */
[----:B---3--:R3:W-:Y:S01]  /*f880*/  @!P0 ST.E desc[UR16][R42.64], R2 ;  /* 0x000000022a008985 */ /* 0x0087e2000c101910 */
[----:B------:R-:W-:Y:S02]  /*f890*/  UIMAD UR8, UR12, UR10, URZ ;  /* 0x0000000a0c0872a4 */ /* 0x000fe4000f8e023f */
[----:B------:R-:W-:Y:S01]  /*f8a0*/  UIADD3 UR7, UR7, UR5, URZ ;  /* 0x0000000507077290 */ /* 0x000fe2000fffe03f */
[----:B------:R4:W5:Y:S01]  /*f8b0*/  LD.E.128 R32, desc[UR16][R28.64] ;  /* 0x000000101c207980 */ /* 0x000962000c101d00 */
[----:B-1----:R-:W-:-:S03]  /*f8c0*/  IMAD R0, R216, 0x20, R219 ;  /* 0x00000020d8007824 */ /* 0x002fc600078e02db */
[----:B------:R4:W5:Y:S01]  /*f8d0*/  LD.E.128 R36, desc[UR16][R20.64] ;  /* 0x0000001014247980 */ /* 0x000962000c101d00 */
[----:B---3--:R-:W-:Y:S01]  /*f8e0*/  VIADD R2, R0, UR13 ;  /* 0x0000000d00027c36 */ /* 0x008fe20008000000 */
[----:B------:R-:W-:Y:S02]  /*f8f0*/  UIMAD UR5, UR14, UR11, UR8 ;  /* 0x0000000b0e0572a4 */ /* 0x000fe4000f8e0208 */
[----:B------:R-:W5:Y:S01]  /*f900*/  LD.E.128 R96, desc[UR16][R98.64] ;  /* 0x0000001062607980 */ /* 0x000f62000c101d00 */
[----:B--2---:R-:W-:Y:S01]  /*f910*/  @P2 IMAD.HI.U32 R0, R2, R5, RZ ;  /* 0x0000000502002227 */ /* 0x004fe200078e00ff */
[----:B------:R-:W-:Y:S02]  /*f920*/  UIMAD.WIDE.U32 UR6, UR14, UR10, UR6 ;  /* 0x0000000a0e0672a5 */ /* 0x000fe4000f8e0006 */
[----:B------:R-:W5:Y:S01]  /*f930*/  LD.E.128 R100, desc[UR16][R102.64] ;  /* 0x0000001066647980 */ /* 0x000f62000c101d00 */
[----:B------:R-:W-:Y:S01]  /*f940*/  ULDC.64 UR8, c[0x0][0xae0] ;  /* 0x0002b80000087ab9 */ /* 0x000fe20000000a00 */
[----:B------:R-:W-:Y:S01]  /*f950*/  IMAD.MOV.U32 R7, RZ, RZ, R2 ;  /* 0x000000ffff077224 */ /* 0x000fe200078e0002 */
[----:B0-----:R-:W-:Y:S01]  /*f960*/  @P2 SHF.R.U32.HI R7, RZ, R9, R0 ;  /* 0x00000009ff072219 */ /* 0x001fe20000011600 */
[----:B------:R-:W-:Y:S01]  /*f970*/  UIADD3 UR5, UR7, UR5, URZ ;  /* 0x0000000507057290 */ /* 0x000fe2000fffe03f */
[----:B------:R-:W5:Y:S02]  /*f980*/  LD.E.128 R104, desc[UR16][R106.64] ;  /* 0x000000106a687980 */ /* 0x000f64000c101d00 */
[--C-:B------:R-:W-:Y:S01]  /*f990*/  SHF.R.S32.HI R0, RZ, 0x1f, R7.reuse ;  /* 0x0000001fff007819 */ /* 0x100fe20000011407 */
[----:B------:R-:W-:Y:S01]  /*f9a0*/  IMAD.MOV R9, RZ, RZ, -R7 ;  /* 0x000000ffff097224 */ /* 0x000fe200078e0a07 */
[----:B------:R-:W5:Y:S01]  /*f9b0*/  LD.E.128 R108, desc[UR16][R110.64] ;  /* 0x000000106e6c7980 */ /* 0x000f62000c101d00 */
[----:B------:R-:W-:-:S02]  /*f9c0*/  IMAD.U32 R5, RZ, RZ, UR7 ;  /* 0x00000007ff057e24 */ /* 0x000fc4000f8e00ff */
        /* <DEDUP_REMOVED lines=39> */
[----:B0-----:R4:W0:Y:S01]  /*fc40*/  SHFL.IDX PT, R10, R2, RZ, 0x181f ;  /* 0x00181fff020a7589 */ /* 0x00182200000e0000 */
[----:B------:R-:W-:-:S02]  /*fc50*/  PRMT R199, RZ, 0x654, R199 ;  /* 0x00000654ffc77816 */ /* 0x000fc400000000c7 */
[----:B------:R-:W-:Y:S02]  /*fc60*/  ISETP.GE.AND P0, PT, R0, R3, PT ;  /* 0x000000030000720c */ /* 0x000fe40003f06270 */
[----:B------:R4:W1:Y:S01]  /*fc70*/  SHFL.IDX PT, R0, R12, RZ, 0x181f ;  /* 0x00181fff0c007589 */ /* 0x00086200000e0000 */
        /* <DEDUP_REMOVED lines=20> */
.L_x_2414:
[----:B------:R-:W-:Y:S05]  /*fdc0*/  BSYNC B1 ;  /* 0x0000000000017941 */ /* 0x000fea0003800000 */
.L_x_2413:
[----:B-1----:R1:W3:Y:S01]  /*fdd0*/  SHFL.IDX PT, R0, R12, 0x1, 0x181f ;  /* 0x00381f000c007f89 */ /* 0x0022e200000e0000 */
[----:B------:R-:W-:Y:S03]  /*fde0*/  BSSY B1, `(.L_x_2415) ;  /* 0x0000015000017945 */ /* 0x000fe60003800000 */
[----:B0-2---:R1:W0:Y:S01]  /*fdf0*/  SHFL.IDX PT, R10, R2, 0x1, 0x181f ;  /* 0x00381f00020a7f89 */ /* 0x00522200000e0000 */
        /* <DEDUP_REMOVED lines=8> */
[----:B------:R-:W-:Y:S02]  /*fe80*/  @!P3 LEA R6, P5, R214, R10, 0x1 ;  /* 0x0000000ad606b211 */ /* 0x000fe400078a08ff */
[----:B---3--:R-:W-:Y:S02]  /*fe90*/  @!P4 LEA.HI.X R5, R18, R0, R229, 0x1, P6 ;  /* 0x000000001205c211 */ /* 0x008fe400030f0ce5 */
[----:B------:R-:W-:Y:S02]  /*fea0*/  @!P2 LEA R8, P6, R213, R10, 0x1 ;  /* 0x0000000ad508a211 */ /* 0x000fe400078c08ff */
[----:B------:R-:W-:Y:S01]  /*feb0*/  @!P3 LEA.HI.X R7, R214, R0, R228, 0x1, P5 ;  /* 0x00000000d607b211 */ /* 0x000fe200028f0ce4 */
[----:B-----5:R2:W-:Y:S01]  /*fec0*/  @!P4 ST.E.128 desc[UR6][R4.64], R36 ;  /* 0x000000240400c985 */ /* 0x0205e2000c101d06 */
[----:B------:R-:W-:-:S02]  /*fed0*/  @!P1 LEA R10, P5, R215, R10, 0x1 ;  /* 0x0000000ad70a9211 */ /* 0x000fc400078a08ff */
[-C--:B------:R-:W-:Y:S01]  /*fee0*/  @!P2 LEA.HI.X R9, R213, R0.reuse, R227, 0x1, P6 ;  /* 0x00000000d509a211 */ /* 0x080fe200030f0ce3 */
[----:B------:R2:W-:Y:S01]  /*fef0*/  @!P3 ST.E.128 desc[UR6][R6.64], R108 ;  /* 0x0000006c0600b985 */ /* 0x0005e2000c101d06 */
[----:B------:R-:W-:-:S03]  /*ff00*/  @!P1 LEA.HI.X R11, R215, R0, R226, 0x1, P5 ;  /* 0x00000000d70b9211 */ /* 0x000fc600028f0ce2 */
[----:B------:R2:W-:Y:S04]  /*ff10*/  @!P2 ST.E.128 desc[UR6][R8.64], R124 ;  /* 0x0000007c0800a985 */ /* 0x0005e8000c101d06 */
[----:B------:R2:W-:Y:S02]  /*ff20*/  @!P1 ST.E.128 desc[UR6][R10.64], R140 ;  /* 0x0000008c0a009985 */ /* 0x0005e4000c101d06 */
.L_x_2416:
[----:B------:R-:W-:Y:S05]  /*ff30*/  BSYNC B1 ;  /* 0x0000000000017941 */ /* 0x000fea0003800000 */
.L_x_2415:
[----:B---3--:R3:W1:Y:S01]  /*ff40*/  SHFL.IDX PT, R0, R12, 0x2, 0x181f ;  /* 0x00581f000c007f89 */ /* 0x00866200000e0000 */
        /* <DEDUP_REMOVED lines=12> */
[----:B-1----:R-:W-:Y:S02]  /*10010*/  @!P3 LEA.HI.X R5, R18, R0, R229, 0x1, P6 ;  /* 0x000000001205b211 */ /* 0x002fe400030f0ce5 */
[----:B------:R-:W-:Y:S02]  /*10020*/  @!P0 LEA R10, P6, R215, R10, 0x1 ;  /* 0x0000000ad70a8211 */ /* 0x000fe400078c08ff */
[-C--:B------:R-:W-:Y:S01]  /*10030*/  @!P2 LEA.HI.X R7, R214, R0.reuse, R228, 0x1, P5 ;  /* 0x00000000d607a211 */ /* 0x080fe200028f0ce4 */
[----:B-----5:R2:W-:Y:S01]  /*10040*/  @!P3 ST.E.128 desc[UR6][R4.64], R96 ;  /* 0x000000600400b985 */ /* 0x0205e2000c101d06 */
[----:B------:R-:W-:-:S02]  /*10050*/  @!P1 LEA.HI.X R9, R213, R0, R227, 0x1, P4 ;  /* 0x00000000d5099211 */ /* 0x000fc400020f0ce3 */
[----:B------:R-:W-:Y:S01]  /*10060*/  @!P0 LEA.HI.X R11, R215, R0, R226, 0x1, P6 ;  /* 0x00000000d70b8211 */ /* 0x000fe200030f0ce2 */
[----:B------:R2:W-:Y:S04]  /*10070*/  @!P2 ST.E.128 desc[UR6][R6.64], R112 ;  /* 0x000000700600a985 */ /* 0x0005e8000c101d06 */
[----:B------:R2:W-:Y:S04]  /*10080*/  @!P1 ST.E.128 desc[UR6][R8.64], R128 ;  /* 0x0000008008009985 */ /* 0x0005e8000c101d06 */
[----:B------:R2:W-:Y:S02]  /*10090*/  @!P0 ST.E.128 desc[UR6][R10.64], R144 ;  /* 0x000000900a008985 */ /* 0x0005e4000c101d06 */
.L_x_2418:
[----:B------:R-:W-:Y:S05]  /*100a0*/  BSYNC B1 ;  /* 0x0000000000017941 */ /* 0x000fea0003800000 */
.L_x_2417:
[----:B-1----:R-:W-:Y:S01]  /*100b0*/  VIADD R0, R14, 0x60 ;  /* 0x000000600e007836 */ /* 0x002fe20000000000 */
[----:B---34-:R-:W3:Y:S04]  /*100c0*/  SHFL.IDX PT, R12, R12, 0x3, 0x181f ;  /* 0x00781f000c0c7f89 */ /* 0x018ee800000e0000 */
[----:B------:R-:W-:Y:S01]  /*100d0*/  ISETP.GE.AND P0, PT, R0, R3, PT ;  /* 0x000000030000720c */ /* 0x000fe20003f06270 */
[----:B--2---:R4:W1:-:S12]  /*100e0*/  SHFL.IDX PT, R8, R2, 0x3, 0x181f ;  /* 0x00781f0002087f89 */ /* 0x00485800000e0000 */
[----:B----4-:R-:W-:Y:S05]  /*100f0*/  @P0 BRA `(.L_x_2419) ;  /* 0x0000000c005c0947 */ /* 0x010fea0003800000 */
[----:B------:R-:W-:Y:S01]  /*10100*/  ULDC UR5, c[0x0][0xac8] ;  /* 0x0002b20000057ab9 */ /* 0x000fe20000000800 */
[----:B------:R-:W-:Y:S01]  /*10110*/  ULDC.64 UR6, c[0x0][0x208] ;  /* 0x0000820000067ab9 */ /* 0x000fe20000000a00 */
[----:B------:R-:W-:Y:S02]  /*10120*/  ISETP.GE.AND P3, PT, R18, UR5, PT ;  /* 0x0000000512007c0c */ /* 0x000fe4000bf66270 */
[----:B------:R-:W-:Y:S02]  /*10130*/  ISETP.GE.AND P4, PT, R214, UR5, PT ;  /* 0x00000005d6007c0c */ /* 0x000fe4000bf86270 */
[----:B------:R-:W-:-:S09]  /*10140*/  ISETP.GE.AND P5, PT, R213, UR5, PT ;  /* 0x00000005d5007c0c */ /* 0x000fd2000bfa6270 */
[-C--:B-1----:R-:W-:Y:S02]  /*10150*/  @!P3 LEA R2, P0, R18, R8.reuse, 0x1 ;  /* 0x000000081202b211 */ /* 0x082fe400078008ff */
[----:B------:R-:W-:Y:S02]  /*10160*/  @!P4 LEA R4, P1, R214, R8, 0x1 ;  /* 0x00000008d604c211 */ /* 0x000fe400078208ff */
[----:B---3--:R-:W-:Y:S02]  /*10170*/  @!P3 LEA.HI.X R3, R18, R12, R229, 0x1, P0 ;  /* 0x0000000c1203b211 */ /* 0x008fe400000f0ce5 */
[----:B------:R-:W-:Y:S02]  /*10180*/  ISETP.GE.AND P0, PT, R215, UR5, PT ;  /* 0x00000005d7007c0c */ /* 0x000fe4000bf06270 */
[----:B------:R-:W-:Y:S01]  /*10190*/  @!P5 LEA R6, P2, R213, R8, 0x1 ;  /* 0x00000008d506d211 */ /* 0x000fe200078408ff */
[----:B-----5:R4:W-:Y:S01]  /*101a0*/  @!P3 ST.E.128 desc[UR6][R2.64], R100 ;  /* 0x000000640200b985 */ /* 0x0209e2000c101d06 */
        /* <DEDUP_REMOVED lines=10> */
.L_x_2412:
        /* <DEDUP_REMOVED lines=14> */
[----:B------:R-:W-:-:S13]  /*10330*/  R2UR UR5, R22 ;  /* 0x00000000160572ca */ /* 0x000fda00000e0000 */
        /* <DEDUP_REMOVED lines=41> */
.L_x_2421:
[----:B------:R-:W-:Y:S05]  /*105d0*/  BSYNC B1 ;  /* 0x0000000000017941 */ /* 0x000fea0003800000 */
.L_x_2420:
[----:B------:R-:W-:Y:S01]  /*105e0*/  R2UR UR12, R22 ;  /* 0x00000000160c72ca */ /* 0x000fe200000e0000 */
[----:B------:R-:W-:Y:S01]  /*105f0*/  ULDC.64 UR10, c[0x0][0xae8] ;  /* 0x0002ba00000a7ab9 */ /* 0x000fe20000000a00 */
[----:B------:R-:W-:Y:S01]  /*10600*/  R2UR UR14, R217 ;  /* 0x00000000d90e72ca */ /* 0x000fe200000e0000 */
[----:B------:R-:W-:Y:S01]  /*10610*/  UIMAD UR5, UR8, UR10, URZ ;  /* 0x0000000a080572a4 */ /* 0x000fe2000f8e023f */
[----:B------:R-:W-:Y:S01]  /*10620*/  R2UR UR13, R218 ;  /* 0x00000000da0d72ca */ /* 0x000fe200000e0000 */
[----:B------:R-:W-:Y:S08]  /*10630*/  BSSY B1, `(.L_x_2422) ;  /* 0x000003e000017945 */ /* 0x000ff00003800000 */
[----:B------:R-:W-:-:S02]  /*10640*/  VIADD R6, R6, UR12 ;  /* 0x0000000c06067c36 */ /* 0x000fc40008000000 */
[----:B------:R-:W-:Y:S02]  /*10650*/  UIMAD.WIDE.U32 UR6, UR14, UR10, URZ ;  /* 0x0000000a0e0672a5 */ /* 0x000fe4000f8e003f */
[----:B------:R-:W-:Y:S01]  /*10660*/  UIMAD UR5, UR14, UR11, UR5 ;  /* 0x0000000b0e0572a4 */ /* 0x000fe2000f8e0205 */
[----:B0-----:R-:W-:Y:S02]  /*10670*/  @P1 IMAD.HI.U32 R0, R6, R9, RZ ;  /* 0x0000000906001227 */ /* 0x001fe400078e00ff */
[----:B------:R-:W-:Y:S01]  /*10680*/  ULDC.64 UR10, c[0x0][0xaf0] ;  /* 0x0002bc00000a7ab9 */ /* 0x000fe20000000a00 */
[----:B------:R-:W-:Y:S01]  /*10690*/  UIADD3 UR7, UR7, UR5, URZ ;  /* 0x0000000507077290 */ /* 0x000fe2000fffe03f */
[----:B--2---:R-:W-:Y:S01]  /*106a0*/  IMAD.MOV.U32 R5, RZ, RZ, R6 ;  /* 0x000000ffff057224 */ /* 0x004fe200078e0006 */
[----:B------:R-:W-:Y:S01]  /*106b0*/  UIMAD UR5, UR9, UR10, URZ ;  /* 0x0000000a090572a4 */ /* 0x000fe2000f8e023f */
[----:B-1----:R-:W-:Y:S01]  /*106c0*/  @P1 SHF.R.U32.HI R5, RZ, R11, R0 ;  /* 0x0000000bff051219 */ /* 0x002fe20000011600 */
[----:B------:R-:W-:-:S02]  /*106d0*/  UIMAD.WIDE.U32 UR6, UR13, UR10, UR6 ;  /* 0x0000000a0d0672a5 */ /* 0x000fc4000f8e0006 */
[----:B------:R-:W-:Y:S01]  /*106e0*/  UIMAD UR5, UR13, UR11, UR5 ;  /* 0x0000000b0d0572a4 */ /* 0x000fe2000f8e0205 */
[--C-:B------:R-:W-:Y:S01]  /*106f0*/  SHF.R.S32.HI R0, RZ, 0x1f, R5.reuse ;  /* 0x0000001fff007819 */ /* 0x100fe20000011405 */
[----:B------:R-:W-:Y:S01]  /*10700*/  IMAD.MOV R7, RZ, RZ, -R5 ;  /* 0x000000ffff077224 */ /* 0x000fe200078e0a05 */
[----:B------:R-:W-:Y:S01]  /*10710*/  ULDC.64 UR8, c[0x0][0xae0] ;  /* 0x0002b80000087ab9 */ /* 0x000fe20000000a00 */
[----:B------:R-:W-:Y:S02]  /*10720*/  UIADD3 UR5, UR7, UR5, URZ ;  /* 0x0000000507057290 */ /* 0x000fe4000fffe03f */
[----:B------:R-:W-:Y:S02]  /*10730*/  IMAD.U32 R3, RZ, RZ, UR7 ;  /* 0x00000007ff037e24 */ /* 0x000fe4000f8e00ff */
[----:B------:R-:W-:Y:S02]  /*10740*/  IMAD R0, R0, UR8, RZ ;  /* 0x0000000800007c24 */ /* 0x000fe4000f8e02ff */
[----:B------:R-:W-:-:S02]  /*10750*/  IMAD R7, R8, R7, R6 ;  /* 0x0000000708077224 */ /* 0x000fc400078e0206 */
        /* <DEDUP_REMOVED lines=9> */
[----:B------:R-:W-:Y:S02]  /*107f0*/  VIADD R6, R219, UR12 ;  /* 0x0000000cdb067c36 */ /* 0x000fe40008000000 */
        /* <DEDUP_REMOVED lines=33> */
.L_x_2423:
[----:B------:R-:W-:Y:S05]  /*10a10*/  BSYNC B1 ;  /* 0x0000000000017941 */ /* 0x000fea0003800000 */
.L_x_2422:
        /* <DEDUP_REMOVED lines=22> */
.L_x_2425:
[----:B------:R-:W-:Y:S05]  /*10b80*/  BSYNC B1 ;  /* 0x0000000000017941 */ /* 0x000fea0003800000 */
.L_x_2424:
        /* <DEDUP_REMOVED lines=22> */
.L_x_2427:
[----:B------:R-:W-:Y:S05]  /*10cf0*/  BSYNC B1 ;  /* 0x0000000000017941 */ /* 0x000fea0003800000 */
.L_x_2426:
        /* <DEDUP_REMOVED lines=23> */
.L_x_2419:
[----:B------:R-:W-:Y:S05]  /*10e70*/  BSYNC B0 ;  /* 0x0000000000007941 */ /* 0x000fea0003800000 */
.L_x_2411:
[----:B------:R-:W-:Y:S02]  /*10e80*/  ULDC UR5, c[0x0][0xc38] ;  /* 0x00030e0000057ab9 */ /* 0x000fe40000000800 */
[----:B------:R-:W-:-:S06]  /*10e90*/  UISETP.GE.AND UP0, UPT, UR4, UR5, UPT ;  /* 0x000000050400728c */ /* 0x000fcc000bf06270 */
[----:B------:R-:W-:-:S13]  /*10ea0*/  PLOP3.LUT P0, PT, PT, PT, UP0, 0x80, 0x0 ;  /* 0x000000000000781c */ /* 0x000fda0003f0f008 */
[----:B------:R-:W-:Y:S05]  /*10eb0*/  @!P0 BRA `(.L_x_2428) ;  /* 0xfffffefc00d08947 */ /* 0x000fea000383ffff */
[----:B------:R-:W-:Y:S05]  /*10ec0*/  EXIT ;  /* 0x000000000000794d */ /* 0x000fea0003800000 */
.L_x_2376:
[----:B------:R-:W-:-:S08]  /*10ed0*/  NOP ;  /* 0x0000000000007918 */ /* 0x000fd00000000000 */
[----:B0-----:R-:W0:-:S00]  /*10ee0*/  USETMAXREG.DEALLOC.CTAPOOL 0x18 ;  /* 0x00000018000079c8 */ /* 0x001e0000080e0500 */
[----:B0-----:R-:W-:-:S06]  /*10ef0*/  LOP3.LUT R0, R0, 0x3, RZ, 0xc0, !PT ;  /* 0x0000000300007812 */ /* 0x001fcc00078ec0ff */
[----:B------:R-:W0:Y:S01]  /*10f00*/  S2UR UR6, SR_CTAID.X ;  /* 0x00000000000679c3 */ /* 0x000e220000002500 */
[----:B------:R-:W-:Y:S01]  /*10f10*/  IMAD.MOV.U32 R18, RZ, RZ, RZ ;  /* 0x000000ffff127224 */ /* 0x000fe200078e00ff */
[----:B------:R-:W1:Y:S02]  /*10f20*/  SHFL.IDX PT, R0, R0, RZ, 0x1f ;  /* 0x00001fff00007589 */ /* 0x000e6400000e0000 */
[----:B-1----:R-:W-:-:S04]  /*10f30*/  ISETP.NE.AND P0, PT, R0, RZ, PT ;  /* 0x000000ff0000720c */ /* 0x002fc80003f05270 */
[----:B------:R-:W0:Y:S01]  /*10f40*/  LDC R0, c[0x0][0xc38] ;  /* 0x00030e00ff007b82 */ /* 0x000e220000000800 */
[----:B------:R-:W-:-:S05]  /*10f50*/  P2R R2, PR, RZ, 0x1 ;  /* 0x00000001ff027803 */ /* 0x000fca0000000000 */
[----:B------:R1:W-:Y:S03]  /*10f60*/  STL [R1+0x20], R2 ;  /* 0x0000200201007387 */ /* 0x0003e60000100800 */
[----:B------:R-:W-:Y:S06]  /*10f70*/  @P0 BAR.ARV 0x4, 0x180 ;  /* 0x0106000000000b1d */ /* 0x000fec0000002000 */
[----:B------:R1:W-:Y:S01]  /*10f80*/  STL [R1+0x1c], RZ ;  /* 0x00001cff01007387 */ /* 0x0003e20000100800 */
[----:B0-----:R-:W-:Y:S01]  /*10f90*/  ISETP.LE.AND P0, PT, R0, UR6, PT ;  /* 0x0000000600007c0c */ /* 0x001fe2000bf03270 */
[----:B------:R-:W-:-:S05]  /*10fa0*/  IMAD.MOV.U32 R0, RZ, RZ, 0x1 ;  /* 0x00000001ff007424 */ /* 0x000fca00078e00ff */
[----:B------:R1:W-:Y:S07]  /*10fb0*/  STL [R1+0x4], R0 ;  /* 0x0000040001007387 */ /* 0x0003ee0000100800 */
[----:B------:R-:W-:Y:S05]  /*10fc0*/  @P0 BRA `(.L_x_2429) ;  /* 0x0000005000500947 */ /* 0x000fea0003800000 */
[----:B------:R-:W0:Y:S01]  /*10fd0*/  S2R R6, SR_TID.X ;  /* 0x0000000000067919 */ /* 0x000e220000002100 */
[----:B------:R-:W2:Y:S01]  /*10fe0*/  S2UR UR5, SR_CgaCtaId ;  /* 0x00000000000579c3 */ /* 0x000ea20000008800 */
[----:B------:R-:W-:Y:S01]  /*10ff0*/  UMOV UR4, 0x400 ;  /* 0x0000040000047882 */ /* 0x000fe20000000000 */
[----:B------:R-:W-:Y:S01]  /*11000*/  IMAD.MOV.U32 R18, RZ, RZ, RZ ;  /* 0x000000ffff127224 */ /* 0x000fe200078e00ff */
[----:B------:R-:W-:Y:S01]  /*11010*/  ULDC UR43, c[0x0][0xc] ;  /* 0x00000300002b7ab9 */ /* 0x000fe20000000800 */
[----:B------:R-:W-:Y:S01]  /*11020*/  ULDC.64 UR38, c[0x0][0x198] ;  /* 0x0000660000267ab9 */ /* 0x000fe20000000a00 */
[----:B--2---:R-:W-:-:S06]  /*11030*/  ULEA UR4, UR5, UR4, 0x18 ;  /* 0x0000000405047291 */ /* 0x004fcc000f8ec03f */
[----:B------:R-:W-:Y:S01]  /*11040*/  IMAD.U32 R17, RZ, RZ, UR4 ;  /* 0x00000004ff117e24 */ /* 0x000fe2000f8e00ff */
[C---:B0-----:R-:W-:Y:S01]  /*11050*/  LOP3.LUT R5, R6.reuse, 0x7f, RZ, 0xc0, !PT ;  /* 0x0000007f06057812 */ /* 0x041fe200078ec0ff */
[----:B-1----:R-:W-:-:S05]  /*11060*/  IMAD.SHL.U32 R0, R6, 0x8, RZ ;  /* 0x0000000806007824 */ /* 0x002fca00078e00ff */
        /* <DEDUP_REMOVED lines=13> */
[----:B------:R1:W-:Y:S04]  /*11140*/  STL [R1+0x4], R2 ;  /* 0x0000040201007387 */ /* 0x0003e80000100800 */
[----:B------:R2:W-:Y:S01]  /*11150*/  STL [R1+0x1c], RZ ;  /* 0x00001cff01007387 */ /* 0x0005e20000100800 */
[----:B0-----:R-:W-:-:S02]  /*11160*/  LOP3.LUT R3, R0, 0x40, RZ, 0xfc, !PT ;  /* 0x0000004000037812 */ /* 0x001fc400078efcff */
[C---:B-1----:R-:W-:Y:S02]  /*11170*/  LOP3.LUT R2, R0.reuse, 0x80, RZ, 0xfc, !PT ;  /* 0x0000008000027812 */ /* 0x042fe400078efcff */
[----:B--2---:R-:W-:-:S07]  /*11180*/  LOP3.LUT R0, R0, 0xc0, RZ, 0xfc, !PT ;  /* 0x000000c000007812 */ /* 0x004fce00078efcff */
.L_x_2530:
        /* <DEDUP_REMOVED lines=14> */
[----:B01-3--:R-:W-:Y:S05]  /*11270*/  @!P0 BRA `(.L_x_2430) ;  /* 0x0000000000208947 */ /* 0x00bfea0003800000 */
        /* <DEDUP_REMOVED lines=8> */
.L_x_2430:
[----:B------:R-:W-:Y:S01]  /*11300*/  ULDC UR9, c[0x0][0xc54] ;  /* 0x0003150000097ab9 */ /* 0x000fe20000000800 */
[----:B------:R-:W-:Y:S01]  /*11310*/  UMOV UR5, UR8 ;  /* 0x0000000800057c82 */ /* 0x000fe20008000000 */
[----:B------:R-:W-:-:S11]  /*11320*/  UISETP.NE.AND UP0, UPT, UR9, 0x1, UPT ;  /* 0x000000010900788c */ /* 0x000fd6000bf05270 */
[----:B------:R-:W-:Y:S02]  /*11330*/  @UP0 ULDC.64 UR10, c[0x0][0xc58] ;  /* 0x00031600000a0ab9 */ /* 0x000fe40000000a00 */
[----:B------:R-:W-:-:S04]  /*11340*/  UIMAD.WIDE.U32 UR6, UR8, UR10, URZ ;  /* 0x0000000a080672a5 */ /* 0x000fc8000f8e003f */
[----:B------:R-:W-:-:S04]  /*11350*/  @UP0 USHF.R.U32.HI UR5, URZ, UR11, UR7 ;  /* 0x0000000b3f050299 */ /* 0x000fc80008011607 */
[----:B------:R-:W-:-:S12]  /*11360*/  UIMAD UR6, UR5, UR9, URZ ;  /* 0x00000009050672a4 */ /* 0x000fd8000f8e023f */
.L_x_2431:
[----:B------:R-:W-:Y:S01]  /*11370*/  ULOP3.LUT UR42, URZ, UR5, URZ, 0x33, !UPT ;  /* 0x000000053f2a7292 */ /* 0x000fe2000f8e333f */
[----:B------:R-:W-:Y:S01]  /*11380*/  BSSY B7, `(.L_x_2432) ;  /* 0x00004bb000077945 */ /* 0x000fe20003800000 */
[----:B------:R-:W-:Y:S01]  /*11390*/  ULDC UR7, c[0x0][0x448] ;  /* 0x0001120000077ab9 */ /* 0x000fe20000000800 */
[----:B------:R-:W-:Y:S01]  /*113a0*/  ULDC UR5, c[0x0][0xc3c] ;  /* 0x00030f0000057ab9 */ /* 0x000fe20000000800 */
[----:B------:R-:W-:Y:S02]  /*113b0*/  UISETP.NE.AND UP1, UPT, UR7, 0x1, UPT ;  /* 0x000000010700788c */ /* 0x000fe4000bf25270 */
[----:B------:R-:W-:Y:S01]  /*113c0*/  UIADD3 UR42, UR42, UR5, URZ ;  /* 0x000000052a2a7290 */ /* 0x000fe2000fffe03f */
[----:B------:R-:W-:Y:S01]  /*113d0*/  ULDC.64 UR10, c[0x0][0x418] ;  /* 0x00010600000a7ab9 */ /* 0x000fe20000000a00 */
[----:B------:R-:W-:Y:S02]  /*113e0*/  UIADD3 UR5, UR8, -UR6, URZ ;  /* 0x8000000608057290 */ /* 0x000fe4000fffe03f */
[----:B------:R-:W-:-:S02]  /*113f0*/  UISETP.NE.U32.AND UP0, UPT, UR10, URZ, UPT ;  /* 0x0000003f0a00728c */ /* 0x000fc4000bf05070 */
[----:B------:R-:W-:Y:S02]  /*11400*/  USHF.L.U32 UR8, UR42, 0x7, URZ ;  /* 0x000000072a087899 */ /* 0x000fe4000800063f */
[----:B------:R-:W-:Y:S01]  /*11410*/  UISETP.NE.AND.EX UP0, UPT, UR11, URZ, UPT, UP0 ;  /* 0x0000003f0b00728c */ /* 0x000fe2000bf05300 */
[----:B------:R-:W-:Y:S01]  /*11420*/  ULDC UR7, c[0x0][0x288] ;  /* 0x0000a20000077ab9 */ /* 0x000fe20000000800 */
[----:B------:R-:W-:Y:S01]  /*11430*/  UIADD3 UR8, UR8, 0x7f, URZ ;  /* 0x0000007f08087890 */ /* 0x000fe2000fffe03f */
[----:B------:R-:W-:Y:S01]  /*11440*/  ULDC UR6, c[0x0][0x424] ;  /* 0x0001090000067ab9 */ /* 0x000fe20000000800 */
[----:B------:R-:W-:Y:S02]  /*11450*/  UIADD3 UR13, -UR7, 0x50, URZ ;  /* 0x00000050070d7890 */ /* 0x000fe4000fffe13f */
[----:B------:R-:W-:Y:S01]  /*11460*/  USEL UR9, UR6, 0x1, UP0 ;  /* 0x0000000106097887 */ /* 0x000fe20008000000 */
[----:B------:R-:W-:Y:S01]  /*11470*/  @UP1 ULDC UR7, c[0x0][0x44c] ;  /* 0x0001130000071ab9 */ /* 0x000fe20000000800 */
[----:B------:R-:W-:Y:S01]  /*11480*/  ULDC UR12, c[0x0][0x2f0] ;  /* 0x0000bc00000c7ab9 */ /* 0x000fe20000000800 */
[----:B------:R-:W-:Y:S01]  /*11490*/  UIMAD.WIDE.U32 UR6, UR8, UR7, URZ ;  /* 0x00000007080672a5 */ /* 0x000fe2000f8e003f */
[----:B------:R-:W-:Y:S01]  /*114a0*/  @UP1 ULDC UR14, c[0x0][0x450] ;  /* 0x00011400000e1ab9 */ /* 0x000fe20000000800 */
[----:B------:R-:W-:-:S02]  /*114b0*/  UIMAD UR13, UR9, UR12, UR13 ;  /* 0x0000000c090d72a4 */ /* 0x000fc4000f8e020d */
[----:B------:R-:W-:Y:S02]  /*114c0*/  @UP1 USHF.R.U32.HI UR8, URZ, UR14, UR7 ;  /* 0x0000000e3f081299 */ /* 0x000fe40008011607 */
[----:B------:R-:W-:Y:S02]  /*114d0*/  UIMAD UR6, UR9, UR12, 0x4f ;  /* 0x0000004f090674a4 */ /* 0x000fe4000f8e020c */
[----:B------:R-:W-:Y:S02]  /*114e0*/  UIADD3 UR8, UR13, UR8, URZ ;  /* 0x000000080d087290 */ /* 0x000fe4000fffe03f */
[----:B------:R-:W-:Y:S02]  /*114f0*/  UIMAD.WIDE UR6, UR6, 0x66666667, URZ ;  /* 0x66666667060678a5 */ /* 0x000fe4000f8e023f */
[----:B------:R-:W-:Y:S02]  /*11500*/  UIMAD.WIDE UR8, UR8, 0x66666667, URZ ;  /* 0x66666667080878a5 */ /* 0x000fe4000f8e023f */
[----:B------:R-:W-:-:S02]  /*11510*/  USHF.R.U32.HI UR12, URZ, 0x1f, UR7 ;  /* 0x0000001f3f0c7899 */ /* 0x000fc40008011607 */
[----:B------:R-:W-:Y:S01]  /*11520*/  USHF.R.U32.HI UR6, URZ, 0x1f, UR9 ;  /* 0x0000001f3f067899 */ /* 0x000fe20008011609 */
[----:B------:R-:W-:Y:S01]  /*11530*/  ULDC UR11, c[0x0][0xc48] ;  /* 0x00031200000b7ab9 */ /* 0x000fe20000000800 */
[----:B------:R-:W-:Y:S02]  /*11540*/  ULEA.HI.SX32 UR12, UR7, UR12, 0x1b ;  /* 0x0000000c070c7291 */ /* 0x000fe4000f8fda3f */
[----:B------:R-:W-:Y:S02]  /*11550*/  ULEA.HI.SX32 UR6, UR9, UR6, 0x1b ;  /* 0x0000000609067291 */ /* 0x000fe4000f8fda3f */
[----:B------:R-:W-:Y:S02]  /*11560*/  UISETP.NE.AND UP0, UPT, UR11, 0x1, UPT ;  /* 0x000000010b00788c */ /* 0x000fe4000bf05270 */
[----:B------:R-:W-:Y:S01]  /*11570*/  UISETP.LT.AND UP1, UPT, UR12, UR6, UPT ;  /* 0x000000060c00728c */ /* 0x000fe2000bf21270 */
[----:B------:R-:W-:-:S03]  /*11580*/  ULDC UR10, c[0x0][0xc54] ;  /* 0x00031500000a7ab9 */ /* 0x000fc60000000800 */
[----:B------:R-:W-:Y:S02]  /*11590*/  USEL UR41, UR12, UR6, UP1 ;  /* 0x000000060c297287 */ /* 0x000fe40008800000 */
[----:B------:R-:W-:-:S03]  /*115a0*/  UIMAD UR10, UR4, UR10, UR5 ;  /* 0x0000000a040a72a4 */ /* 0x000fc6000f8e0205 */
[----:B------:R-:W-:Y:S01]  /*115b0*/  @UP0 ULDC UR4, c[0x0][0xc4c] ;  /* 0x0003130000040ab9 */ /* 0x000fe20000000800 */
[----:B------:R-:W-:Y:S01]  /*115c0*/  ISETP.LT.AND P0, PT, RZ, UR41, PT ;  /* 0x00000029ff007c0c */ /* 0x000fe2000bf01270 */
[----:B------:R-:W-:Y:S01]  /*115d0*/  UIMAD.WIDE.U32 UR4, UR10, UR4, URZ ;  /* 0x000000040a0472a5 */ /* 0x000fe2000f8e003f */
[----:B------:R-:W-:Y:S01]  /*115e0*/  @UP0 ULDC UR7, c[0x0][0xc50] ;  /* 0x0003140000070ab9 */ /* 0x000fe20000000800 */
[----:B------:R-:W-:Y:S02]  /*115f0*/  UMOV UR40, UR10 ;  /* 0x0000000a00287c82 */ /* 0x000fe40008000000 */
[----:B------:R-:W-:-:S04]  /*11600*/  @UP0 USHF.R.U32.HI UR40, URZ, UR7, UR5 ;  /* 0x000000073f280299 */ /* 0x000fc80008011605 */
[----:B------:R-:W-:-:S04]  /*11610*/  UIADD3 UR36, -UR40, URZ, URZ ;  /* 0x0000003f28247290 */ /* 0x000fc8000fffe13f */
[----:B------:R-:W-:Y:S01]  /*11620*/  UIMAD UR36, UR11, UR36, UR10 ;  /* 0x000000240b2472a4 */ /* 0x000fe2000f8e020a */
[----:B------:R-:W-:Y:S11]  /*11630*/  @P0 BRA `(.L_x_2433) ;  /* 0x00000000004c0947 */ /* 0x000ff60003800000 */
        /* <DEDUP_REMOVED lines=19> */
.L_x_2433:
        /* <DEDUP_REMOVED lines=20> */
.L_x_2436:
[----:B------:R-:W-:Y:S05]  /*118b0*/  BSYNC B6 ;  /* 0x0000000000067941 */ /* 0x000fea0003800000 */
.L_x_2435:
        /* <DEDUP_REMOVED lines=20> */
.L_x_2439:
        /* <DEDUP_REMOVED lines=15> */
.L_x_2438:
[----:B------:R-:W-:Y:S05]  /*11af0*/  BSYNC B6 ;  /* 0x0000000000067941 */ /* 0x000fea0003800000 */
.L_x_2437:
        /* <DEDUP_REMOVED lines=13> */
[----:B------:R-:W1:Y:S03]  /*11bd0*/  S2R R0, SR_TID.X ;  /* 0x0000000000007919 */ /* 0x000e660000002100 */
[----:B------:R-:W-:Y:S01]  /*11be0*/  VIADD R19, R19, 0xffffffff ;  /* 0xffffffff13137836 */ /* 0x000fe20000000000 */
[----:B0-----:R-:W0:Y:S02]  /*11bf0*/  LDC.64 R2, c[0x0][0x418] ;  /* 0x00010600ff027b82 */ /* 0x001e240000000a00 */
[----:B0-----:R-:W-:Y:S02]  /*11c00*/  ISETP.NE.U32.AND P0, PT, R2, RZ, PT ;  /* 0x000000ff0200720c */ /* 0x001fe40003f05070 */
[----:B-1----:R-:W-:-:S02]  /*11c10*/  SHF.R.U32.HI R0, RZ, 0x5, R0 ;  /* 0x00000005ff007819 */ /* 0x002fc40000011600 */
[----:B------:R-:W-:Y:S02]  /*11c20*/  ISETP.NE.AND.EX P1, PT, R3, RZ, PT, P0 ;  /* 0x000000ff0300720c */ /* 0x000fe40003f25300 */
[----:B------:R-:W-:Y:S02]  /*11c30*/  LOP3.LUT R0, R0, 0x3, RZ, 0xc0, !PT ;  /* 0x0000000300007812 */ /* 0x000fe400078ec0ff */
[----:B------:R-:W-:Y:S02]  /*11c40*/  P2R R4, PR, RZ, 0x2 ;  /* 0x00000002ff047803 */ /* 0x000fe40000000000 */
[----:B--2---:R-:W-:Y:S01]  /*11c50*/  SHF.R.S32.HI R8, RZ, 0x1f, R7 ;  /* 0x0000001fff087819 */ /* 0x004fe20000011407 */
[----:B------:R0:W-:Y:S01]  /*11c60*/  STL [R1], R7 ;  /* 0x0000000701007387 */ /* 0x0001e20000100800 */
[----:B------:R-:W-:-:S03]  /*11c70*/  SEL R16, R7, RZ, !P1 ;  /* 0x000000ff07107207 */ /* 0x000fc60004800000 */
[----:B------:R0:W-:Y:S04]  /*11c80*/  STL [R1+0x10], R4 ;  /* 0x0000100401007387 */ /* 0x0001e80000100800 */
[----:B------:R0:W-:Y:S01]  /*11c90*/  STL [R1+0x8], R8 ;  /* 0x0000080801007387 */ /* 0x0001e20000100800 */
[----:B------:R-:W-:Y:S05]  /*11ca0*/  BRA.DIV UR4, `(.L_x_2440) ;  /* 0x0000004a04b87947 */ /* 0x000fea000b800000 */
[----:B------:R1:W2:Y:S02]  /*11cb0*/  SHFL.IDX PT, R14, R0, RZ, 0x1f ;  /* 0x00001fff000e7589 */ /* 0x0002a400000e0000 */
.L_x_2545:
        /* <DEDUP_REMOVED lines=8> */
.L_x_2548:
[----:B------:R-:W-:Y:S05]  /*11d40*/  @!P6 BRA `(.L_x_2441) ;  /* 0x00000004002ce947 */ /* 0x000fea0003800000 */
[----:B------:R-:W-:Y:S01]  /*11d50*/  IMAD.MOV.U32 R16, RZ, RZ, R7 ;  /* 0x000000ffff107224 */ /* 0x000fe200078e0007 */
[----:B------:R-:W-:Y:S06]  /*11d60*/  @!P1 BRA `(.L_x_2443) ;  /* 0x0000000000489947 */ /* 0x000fec0003800000 */
[----:B------:R-:W2:Y:S01]  /*11d70*/  LDC R6, c[0x0][0x43c] ;  /* 0x00010f00ff067b82 */ /* 0x000ea20000000800 */
[----:B------:R-:W-:Y:S01]  /*11d80*/  ULDC.64 UR4, c[0x0][0x428] ;  /* 0x00010a0000047ab9 */ /* 0x000fe20000000a00 */
[----:B------:R-:W-:Y:S01]  /*11d90*/  ULDC.64 UR6, c[0x0][0x208] ;  /* 0x0000820000067ab9 */ /* 0x000fe20000000a00 */
[----:B--2---:R-:W-:-:S13]  /*11da0*/  ISETP.NE.AND P0, PT, R6, 0x1, PT ;  /* 0x000000010600780c */ /* 0x004fda0003f05270 */
[----:B0-----:R-:W1:Y:S02]  /*11db0*/  @P0 LDC.64 R4, c[0x0][0x440] ;  /* 0x00011000ff040b82 */ /* 0x001e640000000a00 */
[----:B-1----:R-:W-:-:S04]  /*11dc0*/  @P0 IMAD.HI.U32 R0, R19, R4, RZ ;  /* 0x0000000413000227 */ /* 0x002fc800078e00ff */
[----:B------:R-:W-:Y:S01]  /*11dd0*/  IMAD.MOV.U32 R4, RZ, RZ, R19 ;  /* 0x000000ffff047224 */ /* 0x000fe200078e0013 */
[----:B------:R-:W-:-:S04]  /*11de0*/  @P0 SHF.R.U32.HI R4, RZ, R5, R0 ;  /* 0x00000005ff040219 */ /* 0x000fc80000011600 */
[--C-:B------:R-:W-:Y:S01]  /*11df0*/  SHF.R.S32.HI R5, RZ, 0x1f, R4.reuse ;  /* 0x0000001fff057819 */ /* 0x100fe20000011404 */
[----:B------:R-:W-:-:S04]  /*11e00*/  IMAD.MOV R0, RZ, RZ, -R4 ;  /* 0x000000ffff007224 */ /* 0x000fc800078e0a04 */
[----:B------:R-:W-:Y:S02]  /*11e10*/  IMAD R19, R6, R0, R19 ;  /* 0x0000000006137224 */ /* 0x000fe400078e0213 */
[----:B------:R-:W-:Y:S02]  /*11e20*/  IMAD R0, R8, UR4, RZ ;  /* 0x0000000408007c24 */ /* 0x000fe4000f8e02ff */
[----:B------:R-:W-:-:S04]  /*11e30*/  IMAD.WIDE.U32 R4, R7, UR4, R4 ;  /* 0x0000000407047c25 */ /* 0x000fc8000f8e0004 */
[----:B------:R-:W-:Y:S01]  /*11e40*/  IMAD R0, R7, UR5, R0 ;  /* 0x0000000507007c24 */ /* 0x000fe2000f8e0200 */
[----:B------:R-:W-:-:S03]  /*11e50*/  LEA R2, P0, R4, R2, 0x2 ;  /* 0x0000000204027211 */ /* 0x000fc600078010ff */
[----:B------:R-:W-:-:S05]  /*11e60*/  IMAD.IADD R0, R5, 0x1, R0 ;  /* 0x0000000105007824 */ /* 0x000fca00078e0200 */
[----:B------:R-:W-:-:S05]  /*11e70*/  LEA.HI.X R3, R4, R3, R0, 0x2, P0 ;  /* 0x0000000304037211 */ /* 0x000fca00000f1400 */
[----:B------:R2:W5:Y:S02]  /*11e80*/  LDG.E R16, desc[UR6][R2.64] ;  /* 0x0000000602107981 */ /* 0x000564000c1e1900 */
.L_x_2443:
[----:B--2---:R-:W2:Y:S01]  /*11e90*/  LDL R2, [R1+0x4] ;  /* 0x0000040001027983 */ /* 0x004ea20000100800 */
[----:B-1----:R-:W-:Y:S01]  /*11ea0*/  IMAD R0, R18, 0x8, R17 ;  /* 0x0000000812007824 */ /* 0x002fe200078e0211 */
[----:B--2---:R-:W-:-:S04]  /*11eb0*/  SHF.L.U32 R2, R2, 0x1f, RZ ;  /* 0x0000001f02027819 */ /* 0x004fc800000006ff */
[----:B------:R-:W1:Y:S02]  /*11ec0*/  SYNCS.PHASECHK.TRANS64.TRYWAIT P0, [R0+URZ+0x38840], R2 ;  /* 0x03884002000075a7 */ /* 0x000e64000800017f */
[----:B-1----:R-:W-:Y:S05]  /*11ed0*/  @!P0 BRA `(.L_x_2444) ;  /* 0x00000048006c8947 */ /* 0x002fea0003800000 */
.L_x_2549:
[----:B------:R-:W2:Y:S02]  /*11ee0*/  S2R R3, SR_TID.X ;  /* 0x0000000000037919 */ /* 0x000ea40000002100 */
[----:B--2---:R-:W-:-:S04]  /*11ef0*/  LOP3.LUT R3, R3, 0x7f, RZ, 0xc0, !PT ;  /* 0x0000007f03037812 */ /* 0x004fc800078ec0ff */
[----:B------:R-:W-:-:S13]  /*11f00*/  ISETP.NE.AND P0, PT, R3, RZ, PT ;  /* 0x000000ff0300720c */ /* 0x000fda0003f05270 */
[----:B------:R-:W-:Y:S05]  /*11f10*/  @P0 BRA `(.L_x_2445) ;  /* 0x00000000001c0947 */ /* 0x000fea0003800000 */
[----:B------:R-:W2:Y:S01]  /*11f20*/  S2R R3, SR_TID.X ;  /* 0x0000000000037919 */ /* 0x000ea20000002100 */
[----:B-1----:R-:W-:-:S04]  /*11f30*/  IMAD.MOV.U32 R2, RZ, RZ, 0xa000 ;  /* 0x0000a000ff027424 */ /* 0x002fc800078e00ff */
[----:B------:R3:W-:Y:S01]  /*11f40*/  SYNCS.ARRIVE.TRANS64 RZ, [R0+URZ+0x38830], R2 ;  /* 0x0388300200ff79a7 */ /* 0x0007e2000800003f */
[----:B--2---:R-:W-:-:S04]  /*11f50*/  LOP3.LUT R3, R3, 0x1f, RZ, 0xc0, !PT ;  /* 0x0000001f03037812 */ /* 0x004fc800078ec0ff */
[----:B------:R-:W-:-:S13]  /*11f60*/  ISETP.NE.AND P0, PT, R3, RZ, PT ;  /* 0x000000ff0300720c */ /* 0x000fda0003f05270 */
[----:B---3--:R-:W-:Y:S05]  /*11f70*/  @!P0 BRA `(.L_x_2445) ;  /* 0x0000000000048947 */ /* 0x008fea0003800000 */
[----:B------:R-:W-:Y:S01]  /*11f80*/  BPT.TRAP 0x1 ;  /* 0x000000040000795c */ /* 0x000fe20000300000 */
.L_x_2445:
[----:B------:R-:W-:Y:S01]  /*11f90*/  R2UR UR33, R0 ;  /* 0x00000000002172ca */ /* 0x000fe200000e0000 */
[----:B-1----:R-:W-:Y:S01]  /*11fa0*/  IMAD R0, R18, 0xa000, R17 ;  /* 0x0000a00012007824 */ /* 0x002fe200078e0211 */
[----:B------:R-:W-:Y:S01]  /*11fb0*/  R2UR UR35, R19 ;  /* 0x00000000132372ca */ /* 0x000fe200000e0000 */
[----:B------:R-:W-:Y:S01]  /*11fc0*/  UIADD3 UR4, UP0, UR38, 0x370, URZ ;  /* 0x0000037026047890 */ /* 0x000fe2000ff1e03f */
[----:B-----5:R-:W-:Y:S01]  /*11fd0*/  R2UR UR37, R16 ;  /* 0x00000000102572ca */ /* 0x020fe200000e0000 */
[----:B------:R-:W-:Y:S01]  /*11fe0*/  UMOV UR6, 0x0 ;  /* 0x0000000000067882 */ /* 0x000fe20000000000 */
[----:B------:R-:W-:Y:S01]  /*11ff0*/  R2UR UR8, R0 ;  /* 0x00000000000872ca */ /* 0x000fe200000e0000 */
[----:B------:R-:W-:Y:S01]  /*12000*/  UIADD3.X UR5, URZ, UR39, URZ, UP0, !UPT ;  /* 0x000000273f057290 */ /* 0x000fe200087fe43f */
[----:B------:R-:W-:Y:S01]  /*12010*/  PLOP3.LUT P0, PT, PT, PT, PT, 0x80, 0x0 ;  /* 0x000000000000781c */ /* 0x000fe20003f0f070 */
[----:B------:R-:W-:Y:S01]  /*12020*/  UMOV UR7, 0x14f00000 ;  /* 0x14f0000000077882 */ /* 0x000fe20000000000 */
[----:B------:R-:W-:Y:S01]  /*12030*/  UMOV UR34, URZ ;  /* 0x0000003f00227c82 */ /* 0x000fe20008000000 */
[----:B------:R-:W-:Y:S01]  /*12040*/  UMOV UR26, 0x40 ;  /* 0x00000040001a7882 */ /* 0x000fe20000000000 */
[----:B------:R-:W-:Y:S01]  /*12050*/  P2R R0, PR, RZ, 0x1 ;  /* 0x00000001ff007803 */ /* 0x000fe20000000000 */
[----:B------:R-:W-:-:S02]  /*12060*/  UIADD3 UR33, UR33, 0x38830, URZ ;  /* 0x0003883021217890 */ /* 0x000fc4000fffe03f */
[----:B------:R-:W-:Y:S01]  /*12070*/  UIMAD UR35, UR35, 0x50, URZ ;  /* 0x00000050232378a4 */ /* 0x000fe2000f8e023f */
[----:B------:R-:W-:Y:S01]  /*12080*/  UMOV UR28, UR36 ;  /* 0x00000024001c7c82 */ /* 0x000fe20008000000 */
[----:B------:R-:W-:Y:S02]  /*12090*/  UMOV UR29, UR37 ;  /* 0x00000025001d7c82 */ /* 0x000fe40008000000 */
[----:B------:R-:W-:Y:S01]  /*120a0*/  UIADD3 UR32, UR8, 0x24400, URZ ;  /* 0x0002440008207890 */ /* 0x000fe2000fffe03f */
[----:B------:R2:W-:Y:S01]  /*120b0*/  STL [R1+0xc], R0 ;  /* 0x00000c0001007387 */ /* 0x0005e20000100800 */
[----:B------:R-:W-:Y:S02]  /*120c0*/  UIADD3 UR24, UR8, 0x26c00, URZ ;  /* 0x00026c0008187890 */ /* 0x000fe4000fffe03f */
[----:B------:R-:W-:Y:S02]  /*120d0*/  UIADD3 UR16, UR8, 0x29400, URZ ;  /* 0x0002940008107890 */ /* 0x000fe4000fffe03f */
[----:B------:R-:W-:Y:S01]  /*120e0*/  UIADD3 UR8, UR8, 0x2bc00, URZ ;  /* 0x0002bc0008087890 */ /* 0x000fe2000fffe03f */
[----:B------:R-:W-:Y:S01]  /*120f0*/  UMOV UR25, UR33 ;  /* 0x0000002100197c82 */ /* 0x000fe20008000000 */
[----:B------:R-:W-:Y:S01]  /*12100*/  UMOV UR27, UR35 ;  /* 0x00000023001b7c82 */ /* 0x000fe20008000000 */
[----:B------:R-:W-:Y:S01]  /*12110*/  UMOV UR18, 0x80 ;  /* 0x0000008000127882 */ /* 0x000fe20000000000 */
[----:B------:R-:W-:Y:S01]  /*12120*/  UMOV UR20, UR36 ;  /* 0x0000002400147c82 */ /* 0x000fe20008000000 */
[----:B------:R2:W-:Y:S01]  /*12130*/  UTMALDG.4D [UR32], [UR4], desc[UR6] ;  /* 0x00000620040075b4 */ /* 0x0005e20008019000 */
[----:B------:R-:W-:Y:S01]  /*12140*/  UMOV UR21, UR37 ;  /* 0x0000002500157c82 */ /* 0x000fe20008000000 */
[----:B------:R-:W-:Y:S01]  /*12150*/  UMOV UR17, UR33 ;  /* 0x0000002100117c82 */ /* 0x000fe20008000000 */
[----:B------:R-:W-:Y:S01]  /*12160*/  UMOV UR19, UR35 ;  /* 0x0000002300137c82 */ /* 0x000fe20008000000 */
[----:B------:R-:W-:Y:S01]  /*12170*/  UMOV UR10, 0xc0 ;  /* 0x000000c0000a7882 */ /* 0x000fe20000000000 */
[----:B------:R-:W-:Y:S01]  /*12180*/  UMOV UR12, UR36 ;  /* 0x00000024000c7c82 */ /* 0x000fe20008000000 */
[----:B------:R-:W-:Y:S01]  /*12190*/  UMOV UR13, UR37 ;  /* 0x00000025000d7c82 */ /* 0x000fe20008000000 */
[----:B------:R-:W-:Y:S01]  /*121a0*/  UMOV UR9, UR33 ;  /* 0x0000002100097c82 */ /* 0x000fe20008000000 */
[----:B------:R2:W-:Y:S01]  /*121b0*/  UTMALDG.4D [UR24], [UR4], desc[UR6] ;  /* 0x00000618040075b4 */ /* 0x0005e20008019000 */
[----:B------:R-:W-:Y:S01]  /*121c0*/  UMOV UR11, UR35 ;  /* 0x00000023000b7c82 */ /* 0x000fe20008000000 */
[----:B------:R2:W-:Y:S01]  /*121d0*/  UTMALDG.4D [UR16], [UR4], desc[UR6] ;  /* 0x00000610040075b4 */ /* 0x0005e20008019000 */
[----:B------:R2:W-:Y:S02]  /*121e0*/  UTMALDG.4D [UR8], [UR4], desc[UR6] ;  /* 0x00000608040075b4 */ /* 0x0005e40008019000 */
[----:B--2---:R-:W-:Y:S01]  /*121f0*/  NOP ;  /* 0x0000000000007918 */ /* 0x004fe20000000000 */
.L_x_2441:
[----:B-1----:R-:W-:Y:S01]  /*12200*/  VIADD R0, R17, 0x14400 ;  /* 0x0001440011007836 */ /* 0x002fe20000000000 */
        /* <DEDUP_REMOVED lines=21> */
.L_x_2447:
[----:B------:R-:W-:Y:S05]  /*12360*/  BSYNC B6 ;  /* 0x0000000000067941 */ /* 0x000fea0003800000 */
.L_x_2446:
[----:B0-----:R-:W0:Y:S01]  /*12370*/  LDC R7, c[0x0][0x448] ;  /* 0x00011200ff077b82 */ /* 0x001e220000000800 */
[----:B------:R-:W1:Y:S01]  /*12380*/  S2R R0, SR_TID.X ;  /* 0x0000000000007919 */ /* 0x000e620000002100 */
[----:B------:R-:W-:Y:S01]  /*12390*/  USHF.R.S32.HI UR4, URZ, 0x1f, UR36 ;  /* 0x0000001f3f047899 */ /* 0x000fe20008011424 */
[----:B------:R-:W-:Y:S01]  /*123a0*/  ULDC.64 UR8, c[0x0][0x2d8] ;  /* 0x0000b60000087ab9 */ /* 0x000fe20000000a00 */
[----:B------:R-:W2:Y:S02]  /*123b0*/  S2R R2, SR_TID.X ;  /* 0x0000000000027919 */ /* 0x000ea40000002100 */
[----:B------:R-:W-:Y:S02]  /*123c0*/  UIMAD UR6, UR4, UR8, URZ ;  /* 0x00000008040672a4 */ /* 0x000fe4000f8e023f */
[----:B------:R-:W-:Y:S01]  /*123d0*/  UIMAD.WIDE.U32 UR4, UR36, UR8, URZ ;  /* 0x00000008240472a5 */ /* 0x000fe2000f8e003f */
[----:B------:R-:W3:Y:S01]  /*123e0*/  S2R R10, SR_TID.X ;  /* 0x00000000000a7919 */ /* 0x000ee20000002100 */
[----:B------:R-:W-:-:S02]  /*123f0*/  UIMAD UR6, UR36, UR9, UR6 ;  /* 0x00000009240672a4 */ /* 0x000fc4000f8e0206 */
[----:B------:R-:W-:Y:S01]  /*12400*/  USHF.R.S32.HI UR7, URZ, 0x1f, UR40 ;  /* 0x0000001f3f077899 */ /* 0x000fe20008011428 */
[----:B------:R-:W4:Y:S01]  /*12410*/  S2R R8, SR_TID.X ;  /* 0x0000000000087919 */ /* 0x000f220000002100 */
[----:B------:R-:W-:Y:S01]  /*12420*/  UIADD3 UR5, UR5, UR6, URZ ;  /* 0x0000000605057290 */ /* 0x000fe2000fffe03f */
[----:B------:R-:W-:-:S03]  /*12430*/  ULDC.64 UR8, c[0x0][0x2e0] ;  /* 0x0000b80000087ab9 */ /* 0x000fc60000000a00 */
[----:B------:R-:W-:Y:S02]  /*12440*/  UIMAD.WIDE.U32 UR4, UR40, UR8, UR4 ;  /* 0x00000008280472a5 */ /* 0x000fe4000f8e0004 */
[----:B------:R-:W-:Y:S01]  /*12450*/  UIMAD UR6, UR7, UR8, URZ ;  /* 0x00000008070672a4 */ /* 0x000fe2000f8e023f */
[----:B0-----:R-:W-:-:S03]  /*12460*/  ISETP.NE.AND P0, PT, R7, 0x1, PT ;  /* 0x000000010700780c */ /* 0x001fc60003f05270 */
[----:B------:R-:W-:Y:S01]  /*12470*/  UIMAD UR6, UR40, UR9, UR6 ;  /* 0x00000009280672a4 */ /* 0x000fe2000f8e0206 */
[----:B------:R-:W-:-:S03]  /*12480*/  IMAD.U32 R5, RZ, RZ, UR5 ;  /* 0x00000005ff057e24 */ /* 0x000fc6000f8e00ff */
[----:B------:R-:W-:Y:S01]  /*12490*/  UIADD3 UR6, UR5, UR6, URZ ;  /* 0x0000000605067290 */ /* 0x000fe2000fffe03f */
[----:B-1----:R-:W-:-:S05]  /*124a0*/  IMAD.SHL.U32 R4, R0, 0x10, RZ ;  /* 0x0000001000047824 */ /* 0x002fca00078e00ff */
[----:B------:R-:W0:Y:S01]  /*124b0*/  @P0 LDC R3, c[0x0][0x44c] ;  /* 0x00011300ff030b82 */ /* 0x000e220000000800 */
[----:B--2---:R-:W-:Y:S01]  /*124c0*/  LOP3.LUT R2, R2, 0x7f, RZ, 0xc0, !PT ;  /* 0x0000007f02027812 */ /* 0x004fe200078ec0ff */
[----:B---3--:R-:W-:-:S03]  /*124d0*/  IMAD.SHL.U32 R10, R10, 0x8, RZ ;  /* 0x000000080a0a7824 */ /* 0x008fc600078e00ff */
[----:B------:R-:W-:-:S03]  /*124e0*/  SHF.R.U32.HI R2, RZ, 0x3, R2 ;  /* 0x00000003ff027819 */ /* 0x000fc60000011602 */
[----:B------:R-:W1:Y:S01]  /*124f0*/  @P0 LDC R0, c[0x0][0x450] ;  /* 0x00011400ff000b82 */ /* 0x000e620000000800 */
[----:B------:R-:W-:Y:S01]  /*12500*/  LOP3.LUT R4, R2, 0x70, R4, 0xf8, !PT ;  /* 0x0000007002047812 */ /* 0x000fe200078ef804 */
[----:B------:R-:W-:Y:S01]  /*12510*/  IMAD.U32 R2, RZ, RZ, UR42 ;  /* 0x0000002aff027e24 */ /* 0x000fe2000f8e00ff */
[----:B------:R-:W-:Y:S01]  /*12520*/  LOP3.LUT R10, R10, 0x38, RZ, 0xc0, !PT ;  /* 0x000000380a0a7812 */ /* 0x000fe200078ec0ff */
[----:B----4-:R-:W-:Y:S02]  /*12530*/  IMAD.SHL.U32 R9, R8, 0x8, RZ ;  /* 0x0000000808097824 */ /* 0x010fe400078e00ff */
[----:B------:R-:W-:Y:S01]  /*12540*/  IMAD R2, R2, 0x80, R4 ;  /* 0x0000008002027824 */ /* 0x000fe200078e0204 */
[C---:B------:R-:W-:Y:S01]  /*12550*/  LOP3.LUT R12, R10.reuse, 0x40, RZ, 0xfc, !PT ;  /* 0x000000400a0c7812 */ /* 0x040fe200078efcff */
[----:B------:R-:W-:Y:S01]  /*12560*/  IMAD.U32 R4, RZ, RZ, UR4 ;  /* 0x00000004ff047e24 */ /* 0x000fe2000f8e00ff */
[----:B------:R-:W-:Y:S01]  /*12570*/  ULDC.64 UR4, c[0x0][0x2d0] ;  /* 0x0000b40000047ab9 */ /* 0x000fe20000000a00 */
[----:B------:R-:W-:Y:S01]  /*12580*/  IMAD.MOV.U32 R6, RZ, RZ, R2 ;  /* 0x000000ffff067224 */ /* 0x000fe200078e0002 */
[----:B------:R-:W-:-:S02]  /*12590*/  LOP3.LUT R11, R10, 0x80, RZ, 0xfc, !PT ;  /* 0x000000800a0b7812 */ /* 0x000fc400078efcff */
        /* <DEDUP_REMOVED lines=23> */
[----:B------:R-:W-:Y:S02]  /*12710*/  LOP3.LUT R10, R8, 0x7f, RZ, 0xc0, !PT ;  /* 0x0000007f080a7812 */ /* 0x000fe400078ec0ff */
[----:B------:R0:W5:Y:S01]  /*12720*/  LDL R8, [R1+0x14] ;  /* 0x0000140001087983 */ /* 0x0001620000100800 */
[----:B------:R-:W-:Y:S02]  /*12730*/  LEA.HI.X R3, R2, UR5, R3, 0x1, P0 ;  /* 0x0000000502037c11 */ /* 0x000fe400080f0c03 */
[----:B------:R-:W-:-:S02]  /*12740*/  ISETP.GE.AND P0, PT, R9, UR4, PT ;  /* 0x0000000409007c0c */ /* 0x000fc4000bf06270 */
[----:B------:R-:W-:Y:S02]  /*12750*/  ISETP.GE.AND P1, PT, R12, UR4, PT ;  /* 0x000000040c007c0c */ /* 0x000fe4000bf26270 */
[----:B------:R-:W-:Y:S01]  /*12760*/  ISETP.GE.AND P2, PT, R11, UR4, PT ;  /* 0x000000040b007c0c */ /* 0x000fe2000bf46270 */
[----:B------:R-:W-:Y:S01]  /*12770*/  UMOV UR4, 0xffffffff ;  /* 0xffffffff00047882 */ /* 0x000fe20000000000 */
[----:B------:R-:W-:Y:S02]  /*12780*/  SHF.R.U32.HI R10, RZ, 0x3, R10 ;  /* 0x00000003ff0a7819 */ /* 0x000fe4000001160a */
[----:B0-----:R-:W-:Y:S09]  /*12790*/  BRA.DIV UR4, `(.L_x_2448) ;  /* 0x0000004204507947 */ /* 0x001ff2000b800000 */
[----:B------:R-:W0:Y:S01]  /*127a0*/  SHFL.IDX PT, R6, R4, RZ, 0x181f ;  /* 0x00181fff04067589 */ /* 0x000e2200000e0000 */
[----:B------:R-:W-:Y:S01]  /*127b0*/  IMAD.U32 R0, RZ, RZ, UR42 ;  /* 0x0000002aff007e24 */ /* 0x000fe2000f8e00ff */
[----:B------:R-:W-:Y:S01]  /*127c0*/  ULDC UR4, c[0x0][0x288] ;  /* 0x0000a20000047ab9 */ /* 0x000fe20000000800 */
[----:B------:R-:W-:Y:S01]  /*127d0*/  ULDC.64 UR6, c[0x0][0x208] ;  /* 0x0000820000067ab9 */ /* 0x000fe20000000a00 */
[----:B------:R-:W1:Y:S01]  /*127e0*/  SHFL.IDX PT, R5, R3, RZ, 0x181f ;  /* 0x00181fff03057589 */ /* 0x000e6200000e0000 */
[----:B------:R-:W-:Y:S02]  /*127f0*/  IMAD R2, R7, UR4, RZ ;  /* 0x0000000407027c24 */ /* 0x000fe4000f8e02ff */
[----:B------:R-:W-:-:S05]  /*12800*/  IMAD R0, R0, 0x80, R10 ;  /* 0x0000008000007824 */ /* 0x000fca00078e020a */
[----:B------:R-:W-:-:S13]  /*12810*/  ISETP.GE.AND P4, PT, R0, R2, PT ;  /* 0x000000020000720c */ /* 0x000fda0003f86270 */
[----:B0-----:R-:W-:-:S05]  /*12820*/  @!P4 LEA R6, P5, R9, R6, 0x1 ;  /* 0x000000060906c211 */ /* 0x001fca00078a08ff */
[----:B-1----:R-:W-:-:S04]  /*12830*/  @!P4 IMAD.X R5, RZ, RZ, R5, P5 ;  /* 0x000000ffff05c224 */ /* 0x002fc800028e0605 */
[----:B------:R-:W-:Y:S02]  /*12840*/  @!P4 IMAD.MOV.U32 R7, RZ, RZ, R5 ;  /* 0x000000ffff07c224 */ /* 0x000fe400078e0005 */
[----:B------:R-:W-:-:S03]  /*12850*/  VIADD R5, R0, 0x10 ;  /* 0x0000001000057836 */ /* 0x000fc60000000000 */
        /* <DEDUP_REMOVED lines=72> */
.L_x_2566:
        /* <DEDUP_REMOVED lines=14> */
.L_x_2450:
[----:B------:R-:W-:Y:S05]  /*12dc0*/  BSYNC B0 ;  /* 0x0000000000007941 */ /* 0x000fea0003800000 */
.L_x_2449:
[----:B------:R-:W-:Y:S01]  /*12dd0*/  NOP ;  /* 0x0000000000007918 */ /* 0x000fe20000000000 */
[----:B------:R-:W-:Y:S01]  /*12de0*/  PLOP3.LUT P0, PT, PT, PT, PT, 0x80, 0x0 ;  /* 0x000000000000781c */ /* 0x000fe20003f0f070 */
[----:B0-----:R-:W-:-:S12]  /*12df0*/  VIADD R6, R17, 0x38800 ;  /* 0x0003880011067836 */ /* 0x001fd80000000000 */
.L_x_2451:
[----:B------:R-:W-:Y:S02]  /*12e00*/  PLOP3.LUT P1, PT, P1, P0, PT, 0xa2, 0x0 ;  /* 0x000000000000781c */ /* 0x000fe40000f21472 */
[----:B------:R-:W-:-:S08]  /*12e10*/  @P0 R2UR P1, UR4, R17 ;  /* 0x00000000110402ca */ /* 0x000fd00000020000 */
[----:B------:R-:W-:-:S05]  /*12e20*/  @P0 PLOP3.LUT P0, PT, P1, PT, PT, 0x80, 0x0 ;  /* 0x000000000000081c */ /* 0x000fca0000f0f070 */
[----:B------:R-:W-:Y:S01]  /*12e30*/  @!P1 SYNCS.ARRIVE.TRANS64.RED.A0T1 RZ, [UR4+0x38800], RZ ;  /* 0x038800ffffff99a7 */ /* 0x000fe20008200404 */
[----:B------:R-:W-:Y:S07]  /*12e40*/  @!P1 ARRIVES.LDGSTSBAR.64.TRANSCNT [UR4+0x38800] ;  /* 0x03880000ff0099b0 */ /* 0x000fee0008000a84 */
[----:B------:R-:W-:Y:S05]  /*12e50*/  @P0 BRA.U.ANY `(.L_x_2451) ;  /* 0xfffffffd00e80947 */ /* 0x000fea000393ffff */
[----:B---3--:R-:W3:Y:S02]  /*12e60*/  LDL.LU R2, [R1+0x1c] ;  /* 0x00001c0001027983 */ /* 0x008ee40000300800 */
        /* <DEDUP_REMOVED lines=10> */
[----:B0--3--:R-:W-:Y:S05]  /*12f10*/  @!P0 BRA `(.L_x_2453) ;  /* 0x0000004400548947 */ /* 0x009fea0003800000 */
.L_x_2567:
[----:B------:R-:W-:Y:S05]  /*12f20*/  BSYNC B0 ;  /* 0x0000000000007941 */ /* 0x000fea0003800000 */
.L_x_2452:
[----:B------:R-:W-:-:S06]  /*12f30*/  UISETP.GE.AND UP0, UPT, UR41, 0x2, UPT ;  /* 0x000000022900788c */ /* 0x000fcc000bf06270 */
[----:B------:R-:W-:-:S13]  /*12f40*/  PLOP3.LUT P0, PT, PT, PT, UP0, 0x80, 0x0 ;  /* 0x000000000000781c */ /* 0x000fda0003f0f008 */
[----:B------:R-:W-:Y:S05]  /*12f50*/  @!P0 BRA `(.L_x_2454) ;  /* 0x0000002800288947 */ /* 0x000fea0003800000 */
[----:B------:R-:W-:Y:S02]  /*12f60*/  ULOP3.LUT UR4, UR41, 0x1, URZ, 0xc0, !UPT ;  /* 0x0000000129047892 */ /* 0x000fe4000f8ec03f */
[----:B------:R-:W-:Y:S02]  /*12f70*/  IMAD.U32 R7, RZ, RZ, UR41 ;  /* 0x00000029ff077e24 */ /* 0x000fe4000f8e00ff */
[----:B------:R-:W-:Y:S02]  /*12f80*/  UISETP.NE.U32.AND UP0, UPT, UR4, 0x1, UPT ;  /* 0x000000010400788c */ /* 0x000fe4000bf05070 */
[----:B------:R-:W-:-:S04]  /*12f90*/  VIADD R7, R7, 0xfffffffe ;  /* 0xfffffffe07077836 */ /* 0x000fc80000000000 */
[----:B0-----:R-:W-:Y:S01]  /*12fa0*/  IMAD.MOV.U32 R0, RZ, RZ, R7 ;  /* 0x000000ffff007224 */ /* 0x001fe200078e0007 */
[----:B------:R-:W-:-:S13]  /*12fb0*/  PLOP3.LUT P0, PT, PT, PT, UP0, 0x80, 0x0 ;  /* 0x000000000000781c */ /* 0x000fda0003f0f008 */
[----:B------:R-:W-:Y:S05]  /*12fc0*/  @!P0 BRA `(.L_x_2455) ;  /* 0x0000000c00588947 */ /* 0x000fea0003800000 */
[----:B--2---:R-:W2:Y:S04]  /*12fd0*/  LDL R3, [R1+0xc] ;  /* 0x00000c0001037983 */ /* 0x004ea80000100800 */
[----:B------:R-:W3:Y:S01]  /*12fe0*/  LDL R2, [R1+0x4] ;  /* 0x0000040001027983 */ /* 0x000ee20000100800 */
        /* <DEDUP_REMOVED lines=9> */
[----:B------:R-:W-:Y:S02]  /*13080*/  IMAD.MOV.U32 R4, RZ, RZ, R16 ;  /* 0x000000ffff047224 */ /* 0x000fe400078e0010 */
[----:B------:R-:W-:Y:S01]  /*13090*/  IMAD.MOV.U32 R8, RZ, RZ, R7 ;  /* 0x000000ffff087224 */ /* 0x000fe200078e0007 */
[----:B--2---:R-:W-:-:S13]  /*130a0*/  ISETP.NE.AND P1, PT, R2, RZ, PT ;  /* 0x000000ff0200720c */ /* 0x004fda0003f25270 */
[----:B------:R-:W-:Y:S05]  /*130b0*/  @!P1 BRA `(.L_x_2458) ;  /* 0x0000000000549947 */ /* 0x000fea0003800000 */
[----:B------:R-:W2:Y:S01]  /*130c0*/  LDL R10, [R1+0x8] ;  /* 0x00000800010a7983 */ /* 0x000ea20000100800 */
[----:B-1----:R-:W0:Y:S03]  /*130d0*/  LDC R5, c[0x0][0x43c] ;  /* 0x00010f00ff057b82 */ /* 0x002e260000000800 */
[----:B------:R-:W3:Y:S01]  /*130e0*/  LDL R11, [R1] ;  /* 0x00000000010b7983 */ /* 0x000ee20000100800 */
[----:B------:R-:W-:Y:S01]  /*130f0*/  IMAD.MOV.U32 R4, RZ, RZ, R7 ;  /* 0x000000ffff047224 */ /* 0x000fe200078e0007 */
[----:B------:R-:W-:Y:S01]  /*13100*/  ULDC.64 UR4, c[0x0][0x428] ;  /* 0x00010a0000047ab9 */ /* 0x000fe20000000a00 */
[----:B------:R-:W-:Y:S01]  /*13110*/  ULDC.64 UR6, c[0x0][0x208] ;  /* 0x0000820000067ab9 */ /* 0x000fe20000000a00 */
[----:B0-----:R-:W-:-:S13]  /*13120*/  ISETP.NE.AND P0, PT, R5, 0x1, PT ;  /* 0x000000010500780c */ /* 0x001fda0003f05270 */
[----:B------:R-:W0:Y:S02]  /*13130*/  @P0 LDC.64 R2, c[0x0][0x440] ;  /* 0x00011000ff020b82 */ /* 0x000e240000000a00 */
[----:B0-----:R-:W-:-:S05]  /*13140*/  @P0 IMAD.HI.U32 R2, R7, R2, RZ ;  /* 0x0000000207020227 */ /* 0x001fca00078e00ff */
[----:B------:R-:W-:Y:S02]  /*13150*/  @P0 SHF.R.U32.HI R4, RZ, R3, R2 ;  /* 0x00000003ff040219 */ /* 0x000fe40000011602 */
[----:B------:R-:W0:Y:S03]  /*13160*/  LDC.64 R2, c[0x0][0x418] ;  /* 0x00010600ff027b82 */ /* 0x000e260000000a00 */
[----:B------:R-:W-:-:S04]  /*13170*/  IMAD.MOV R8, RZ, RZ, -R4 ;  /* 0x000000ffff087224 */ /* 0x000fc800078e0a04 */
[----:B------:R-:W-:Y:S01]  /*13180*/  IMAD R8, R5, R8, R7 ;  /* 0x0000000805087224 */ /* 0x000fe200078e0207 */
[----:B------:R-:W-:Y:S01]  /*13190*/  SHF.R.S32.HI R5, RZ, 0x1f, R4 ;  /* 0x0000001fff057819 */ /* 0x000fe20000011404 */
[----:B--2---:R-:W-:-:S04]  /*131a0*/  IMAD R10, R10, UR4, RZ ;  /* 0x000000040a0a7c24 */ /* 0x004fc8000f8e02ff */
[C---:B---3--:R-:W-:Y:S02]  /*131b0*/  IMAD R10, R11.reuse, UR5, R10 ;  /* 0x000000050b0a7c24 */ /* 0x048fe4000f8e020a */
[----:B------:R-:W-:-:S04]  /*131c0*/  IMAD.WIDE.U32 R4, R11, UR4, R4 ;  /* 0x000000040b047c25 */ /* 0x000fc8000f8e0004 */
[----:B------:R-:W-:Y:S01]  /*131d0*/  IMAD.IADD R5, R10, 0x1, R5 ;  /* 0x000000010a057824 */ /* 0x000fe200078e0205 */
[----:B0-----:R-:W-:-:S04]  /*131e0*/  LEA R2, P0, R4, R2, 0x2 ;  /* 0x0000000204027211 */ /* 0x001fc800078010ff */
[----:B------:R-:W-:-:S05]  /*131f0*/  LEA.HI.X R3, R4, R3, R5, 0x2, P0 ;  /* 0x0000000304037211 */ /* 0x000fca00000f1405 */
[----:B------:R0:W5:Y:S04]  /*13200*/  LDG.E R4, desc[UR6][R2.64] ;  /* 0x0000000602047981 */ /* 0x000168000c1e1900 */
.L_x_2458:
[----:B0-----:R-:W-:Y:S01]  /*13210*/  IMAD R2, R0, 0x8, R17 ;  /* 0x0000000800027824 */ /* 0x001fe200078e0211 */
[----:B------:R-:W-:Y:S01]  /*13220*/  SHF.L.U32 R3, R9, 0x1f, RZ ;  /* 0x0000001f09037819 */ /* 0x000fe200000006ff */
[----:B------:R-:W-:Y:S03]  /*13230*/  BSSY B1, `(.L_x_2459) ;  /* 0x0000003000017945 */ /* 0x000fe60003800000 */
[----:B------:R-:W0:Y:S02]  /*13240*/  SYNCS.PHASECHK.TRANS64.TRYWAIT P0, [R2+URZ+0x38840], R3 ;  /* 0x03884003020075a7 */ /* 0x000e24000800017f */
[----:B0-----:R-:W-:Y:S05]  /*13250*/  @!P0 BRA `(.L_x_2460) ;  /* 0x0000004000988947 */ /* 0x001fea0003800000 */
.L_x_2568:
[----:B------:R-:W-:Y:S05]  /*13260*/  BSYNC B1 ;  /* 0x0000000000017941 */ /* 0x000fea0003800000 */
.L_x_2459:
[----:B-1----:R-:W1:Y:S01]  /*13270*/  S2R R5, SR_TID.X ;  /* 0x0000000000057919 */ /* 0x002e620000002100 */
        /* <DEDUP_REMOVED lines=11> */
.L_x_2462:
[----:B------:R-:W-:Y:S05]  /*13330*/  BSYNC B1 ;  /* 0x0000000000017941 */ /* 0x000fea0003800000 */
.L_x_2461:
[----:B------:R-:W-:Y:S01]  /*13340*/  IMAD.MOV.U32 R10, RZ, RZ, RZ ;  /* 0x000000ffff0a7224 */ /* 0x000fe200078e00ff */
[----:B------:R-:W-:Y:S01]  /*13350*/  R2UR UR11, R8 ;  /* 0x00000000080b72ca */ /* 0x000fe200000e0000 */
[----:B0-----:R-:W-:Y:S01]  /*13360*/  IMAD R3, R0, 0xa000, R17 ;  /* 0x0000a00000037824 */ /* 0x001fe200078e0211 */
[----:B------:R-:W-:Y:S01]  /*13370*/  UIADD3 UR4, UP0, UR38, 0x370, URZ ;  /* 0x0000037026047890 */ /* 0x000fe2000ff1e03f */
[----:B------:R-:W-:Y:S01]  /*13380*/  PLOP3.LUT P0, PT, PT, PT, PT, 0x80, 0x0 ;  /* 0x000000000000781c */ /* 0x000fe20003f0f070 */
[----:B------:R-:W-:Y:S01]  /*13390*/  VIADD R2, R2, 0x38830 ;  /* 0x0003883002027836 */ /* 0x000fe20000000000 */
[----:B------:R-:W-:Y:S01]  /*133a0*/  R2UR UR10, R10 ;  /* 0x000000000a0a72ca */ /* 0x000fe200000e0000 */
[----:B------:R-:W-:Y:S01]  /*133b0*/  VIADD R5, R3, 0x24400 ;  /* 0x0002440003057836 */ /* 0x000fe20000000000 */
[----:B------:R-:W-:Y:S01]  /*133c0*/  UIADD3.X UR5, URZ, UR39, URZ, UP0, !UPT ;  /* 0x000000273f057290 */ /* 0x000fe200087fe43f */
[----:B------:R-:W-:Y:S01]  /*133d0*/  UMOV UR6, 0x0 ;  /* 0x0000000000067882 */ /* 0x000fe20000000000 */
[----:B------:R-:W-:-:S04]  /*133e0*/  UMOV UR7, 0x14f00000 ;  /* 0x14f0000000077882 */ /* 0x000fc80000000000 */
[----:B------:R-:W-:-:S12]  /*133f0*/  UIMAD UR11, UR11, 0x50, URZ ;  /* 0x000000500b0b78a4 */ /* 0x000fd8000f8e023f */
.L_x_2463:
[----:B------:R-:W-:-:S13]  /*13400*/  @P0 ELECT P2, URZ, PT ;  /* 0x00000000003f082f */ /* 0x000fda0003840000 */
[----:B-----5:R-:W-:Y:S01]  /*13410*/  @P2 R2UR UR13, R4 ;  /* 0x00000000040d22ca */ /* 0x020fe200000e0000 */
[----:B------:R-:W-:Y:S01]  /*13420*/  UMOV UR12, UR36 ;  /* 0x00000024000c7c82 */ /* 0x000fe20008000000 */
        /* <DEDUP_REMOVED lines=12> */
.L_x_2464:
[----:B------:R-:W-:-:S13]  /*134f0*/  @P0 ELECT P2, URZ, PT ;  /* 0x00000000003f082f */ /* 0x000fda0003840000 */
[----:B------:R-:W-:Y:S01]  /*13500*/  @P2 R2UR UR13, R4 ;  /* 0x00000000040d22ca */ /* 0x000fe200000e0000 */
        /* <DEDUP_REMOVED lines=13> */
.L_x_2465:
        /* <DEDUP_REMOVED lines=15> */
.L_x_2466:
        /* <DEDUP_REMOVED lines=15> */
.L_x_2569:
[----:B------:R-:W-:Y:S05]  /*137c0*/  BSYNC B1 ;  /* 0x0000000000017941 */ /* 0x000fea0003800000 */
.L_x_2467:
        /* <DEDUP_REMOVED lines=12> */
.L_x_2470:
[----:B------:R-:W-:Y:S05]  /*13890*/  BSYNC B1 ;  /* 0x0000000000017941 */ /* 0x000fea0003800000 */
.L_x_2469:
[----:B------:R-:W-:Y:S01]  /*138a0*/  R2UR UR6, R12 ;  /* 0x000000000c0672ca */ /* 0x000fe200000e0000 */
[C-C-:B0-----:R-:W-:Y:S01]  /*138b0*/  IMAD R2, R18.reuse, 0x8, R17.reuse ;  /* 0x0000000812027824 */ /* 0x141fe200078e0211 */
[----:B------:R-:W-:Y:S01]  /*138c0*/  R2UR UR7, R13 ;  /* 0x000000000d0772ca */ /* 0x000fe200000e0000 */
[----:B------:R-:W-:Y:S01]  /*138d0*/  IMAD R3, R18, 0xa000, R17 ;  /* 0x0000a00012037824 */ /* 0x000fe200078e0211 */
[----:B------:R-:W-:Y:S01]  /*138e0*/  R2UR UR10, R10 ;  /* 0x000000000a0a72ca */ /* 0x000fe200000e0000 */
[----:B------:R-:W-:Y:S01]  /*138f0*/  UIADD3 UR4, UP0, UR38, 0x470, URZ ;  /* 0x0000047026047890 */ /* 0x000fe2000ff1e03f */
[----:B------:R-:W-:Y:S01]  /*13900*/  PLOP3.LUT P0, PT, PT, PT, PT, 0x80, 0x0 ;  /* 0x000000000000781c */ /* 0x000fe20003f0f070 */
[----:B------:R-:W-:Y:S02]  /*13910*/  IMAD R5, R19, 0x50, RZ ;  /* 0x0000005013057824 */ /* 0x000fe400078e02ff */
[----:B------:R-:W-:Y:S01]  /*13920*/  VIADD R2, R2, 0x38850 ;  /* 0x0003885002027836 */ /* 0x000fe20000000000 */
[----:B------:R-:W-:Y:S01]  /*13930*/  UIADD3.X UR5, URZ, UR39, URZ, UP0, !UPT ;  /* 0x000000273f057290 */ /* 0x000fe200087fe43f */
[----:B------:R-:W-:-:S11]  /*13940*/  VIADD R10, R3, 0x400 ;  /* 0x00000400030a7836 */ /* 0x000fd60000000000 */
.L_x_2471:
        /* <DEDUP_REMOVED lines=15> */
.L_x_2472:
        /* <DEDUP_REMOVED lines=15> */
.L_x_2473:
        /* <DEDUP_REMOVED lines=15> */
.L_x_2474:
        /* <DEDUP_REMOVED lines=10> */
[----:B------:R-:W-:Y:S02]  /*13cc0*/  IMAD.MOV.U32 R16, RZ, RZ, R4 ;  /* 0x000000ffff107224 */ /* 0x000fe400078e0004 */
[----:B------:R-:W-:-:S07]  /*13cd0*/  IMAD.MOV.U32 R19, RZ, RZ, R8 ;  /* 0x000000ffff137224 */ /* 0x000fce00078e0008 */
.L_x_2457:
[----:B------:R-:W-:Y:S05]  /*13ce0*/  BSYNC B0 ;  /* 0x0000000000007941 */ /* 0x000fea0003800000 */
.L_x_2456:
[----:B------:R0:W-:Y:S01]  /*13cf0*/  STL [R1+0x4], R9 ;  /* 0x0000040901007387 */ /* 0x0001e20000100800 */
[----:B------:R-:W-:Y:S01]  /*13d00*/  UIADD3 UR4, UR41, -0x3, URZ ;  /* 0xfffffffd29047890 */ /* 0x000fe2000fffe03f */
[----:B------:R-:W-:-:S05]  /*13d10*/  IMAD.MOV.U32 R18, RZ, RZ, R0 ;  /* 0x000000ffff127224 */ /* 0x000fca00078e0000 */
[----:B------:R-:W-:-:S07]  /*13d20*/  IMAD.U32 R0, RZ, RZ, UR4 ;  /* 0x00000004ff007e24 */ /* 0x000fce000f8e00ff */
.L_x_2455:
[----:B------:R-:W-:Y:S01]  /*13d30*/  ISETP.NE.AND P0, PT, R7, RZ, PT ;  /* 0x000000ff0700720c */ /* 0x000fe20003f05270 */
[----:B------:R-:W-:-:S12]  /*13d40*/  BSSY B0, `(.L_x_2454) ;  /* 0x00001ab000007945 */ /* 0x000fd80003800000 */
[----:B------:R-:W-:Y:S05]  /*13d50*/  @!P0 BRA `(.L_x_2475) ;  /* 0x0000001800a48947 */ /* 0x000fea0003800000 */
[----:B------:R-:W-:-:S07]  /*13d60*/  IMAD.MOV.U32 R8, RZ, RZ, R16 ;  /* 0x000000ffff087224 */ /* 0x000fce00078e0010 */
.L_x_2514:
[----:B--2---:R-:W2:Y:S04]  /*13d70*/  LDL R3, [R1+0xc] ;  /* 0x00000c0001037983 */ /* 0x004ea80000100800 */
[----:B------:R-:W3:Y:S01]  /*13d80*/  LDL R2, [R1+0x4] ;  /* 0x0000040001027983 */ /* 0x000ee20000100800 */
[----:B------:R-:W-:Y:S01]  /*13d90*/  VIADD R4, R18, 0x1 ;  /* 0x0000000112047836 */ /* 0x000fe20000000000 */
[----:B------:R-:W-:Y:S05]  /*13da0*/  YIELD ;  /* 0x0000000000007946 */ /* 0x000fea0003800000 */
[----:B------:R-:W-:Y:S01]  /*13db0*/  ISETP.NE.AND P0, PT, R4, 0x2, PT ;  /* 0x000000020400780c */ /* 0x000fe20003f05270 */
[----:B------:R-:W-:Y:S03]  /*13dc0*/  BSSY B1, `(.L_x_2476) ;  /* 0x00000cd000017945 */ /* 0x000fe60003800000 */
[----:B-1----:R-:W-:-:S02]  /*13dd0*/  SEL R5, RZ, 0x1, P0 ;  /* 0x00000001ff057807 */ /* 0x002fc40000000000 */
        /* <DEDUP_REMOVED lines=9> */
[----:B------:R-:W1:Y:S01]  /*13e70*/  LDC R8, c[0x0][0x43c] ;  /* 0x00010f00ff087b82 */ /* 0x000e620000000800 */
[----:B------:R-:W-:Y:S02]  /*13e80*/  ULDC.64 UR4, c[0x0][0x428] ;  /* 0x00010a0000047ab9 */ /* 0x000fe40000000a00 */
[----:B0-----:R-:W3:Y:S01]  /*13e90*/  LDL R9, [R1] ;  /* 0x0000000001097983 */ /* 0x001ee20000100800 */
[----:B------:R-:W-:Y:S01]  /*13ea0*/  ULDC.64 UR6, c[0x0][0x208] ;  /* 0x0000820000067ab9 */ /* 0x000fe20000000a00 */
[----:B-1----:R-:W-:-:S13]  /*13eb0*/  ISETP.NE.AND P0, PT, R8, 0x1, PT ;  /* 0x000000010800780c */ /* 0x002fda0003f05270 */
        /* <DEDUP_REMOVED lines=15> */
.L_x_2478:
[----:B------:R-:W-:Y:S01]  /*13fb0*/  IMAD R3, R4, 0x8, R17 ;  /* 0x0000000804037824 */ /* 0x000fe200078e0211 */
[----:B------:R-:W-:Y:S01]  /*13fc0*/  SHF.L.U32 R2, R5, 0x1f, RZ ;  /* 0x0000001f05027819 */ /* 0x000fe200000006ff */
[----:B------:R-:W-:Y:S03]  /*13fd0*/  BSSY B2, `(.L_x_2479) ;  /* 0x0000003000027945 */ /* 0x000fe60003800000 */
[----:B------:R-:W2:Y:S02]  /*13fe0*/  SYNCS.PHASECHK.TRANS64.TRYWAIT P0, [R3+URZ+0x38840], R2 ;  /* 0x03884002030075a7 */ /* 0x000ea4000800017f */
[----:B--2---:R-:W-:Y:S05]  /*13ff0*/  @!P0 BRA `(.L_x_2480) ;  /* 0x0000003400588947 */ /* 0x004fea0003800000 */
.L_x_2570:
[----:B------:R-:W-:Y:S05]  /*14000*/  BSYNC B2 ;  /* 0x0000000000027941 */ /* 0x000fea0003800000 */
.L_x_2479:
        /* <DEDUP_REMOVED lines=12> */
.L_x_2482:
[----:B------:R-:W-:Y:S05]  /*140d0*/  BSYNC B2 ;  /* 0x0000000000027941 */ /* 0x000fea0003800000 */
.L_x_2481:
        /* <DEDUP_REMOVED lines=11> */
.L_x_2483:
        /* <DEDUP_REMOVED lines=16> */
.L_x_2484:
        /* <DEDUP_REMOVED lines=16> */
.L_x_2485:
        /* <DEDUP_REMOVED lines=16> */
.L_x_2486:
        /* <DEDUP_REMOVED lines=16> */
.L_x_2571:
[----:B------:R-:W-:Y:S05]  /*14590*/  BSYNC B2 ;  /* 0x0000000000027941 */ /* 0x000fea0003800000 */
.L_x_2487:
        /* <DEDUP_REMOVED lines=11> */
.L_x_2490:
[----:B------:R-:W-:Y:S05]  /*14650*/  BSYNC B2 ;  /* 0x0000000000027941 */ /* 0x000fea0003800000 */
.L_x_2489:
[----:B------:R-:W-:Y:S01]  /*14660*/  R2UR UR10, R12 ;  /* 0x000000000c0a72ca */ /* 0x000fe200000e0000 */
[----:B------:R-:W-:Y:S01]  /*14670*/  IMAD R18, R18, 0xa000, R17 ;  /* 0x0000a00012127824 */ /* 0x000fe200078e0211 */
[----:B------:R-:W-:Y:S01]  /*14680*/  R2UR UR6, R10 ;  /* 0x000000000a0672ca */ /* 0x000fe200000e0000 */
[----:B------:R-:W-:Y:S01]  /*14690*/  UIADD3 UR4, UP0, UR38, 0x470, URZ ;  /* 0x0000047026047890 */ /* 0x000fe2000ff1e03f */
[----:B------:R-:W-:Y:S01]  /*146a0*/  R2UR UR7, R11 ;  /* 0x000000000b0772ca */ /* 0x000fe200000e0000 */
[----:B0-----:R-:W-:Y:S01]  /*146b0*/  IMAD R3, R19, 0x50, RZ ;  /* 0x0000005013037824 */ /* 0x001fe200078e02ff */
[----:B------:R-:W-:Y:S01]  /*146c0*/  PLOP3.LUT P0, PT, PT, PT, PT, 0x80, 0x0 ;  /* 0x000000000000781c */ /* 0x000fe20003f0f070 */
[----:B------:R-:W-:Y:S01]  /*146d0*/  VIADD R2, R2, 0x50 ;  /* 0x0000005002027836 */ /* 0x000fe20000000000 */
[----:B------:R-:W-:Y:S01]  /*146e0*/  UIADD3.X UR5, URZ, UR39, URZ, UP0, !UPT ;  /* 0x000000273f057290 */ /* 0x000fe200087fe43f */
[----:B------:R-:W-:-:S11]  /*146f0*/  VIADD R9, R18, 0x400 ;  /* 0x0000040012097836 */ /* 0x000fd60000000000 */
.L_x_2491:
        /* <DEDUP_REMOVED lines=15> */
.L_x_2492:
        /* <DEDUP_REMOVED lines=15> */
.L_x_2493:
        /* <DEDUP_REMOVED lines=15> */
.L_x_2494:
        /* <DEDUP_REMOVED lines=12> */
.L_x_2477:
[----:B------:R-:W-:Y:S05]  /*14a90*/  BSYNC B1 ;  /* 0x0000000000017941 */ /* 0x000fea0003800000 */
.L_x_2476:
        /* <DEDUP_REMOVED lines=8> */
[----:B------:R1:W-:Y:S02]  /*14b20*/  STL [R1+0x4], R10 ;  /* 0x0000040a01007387 */ /* 0x0003e40000100800 */
[----:B------:R-:W-:Y:S05]  /*14b30*/  @!P1 BRA `(.L_x_2496) ;  /* 0x0000000c001c9947 */ /* 0x000fea0003800000 */
[----:B------:R-:W2:Y:S01]  /*14b40*/  LDL R3, [R1+0x10] ;  /* 0x0000100001037983 */ /* 0x000ea20000100800 */
[----:B------:R-:W-:Y:S01]  /*14b50*/  VIADD R7, R0, 0xffffffff ;  /* 0xffffffff00077836 */ /* 0x000fe20000000000 */
[----:B--2---:R-:W-:-:S13]  /*14b60*/  ISETP.NE.AND P1, PT, R3, RZ, PT ;  /* 0x000000ff0300720c */ /* 0x004fda0003f25270 */
[----:B------:R-:W-:Y:S05]  /*14b70*/  @!P1 BRA `(.L_x_2497) ;  /* 0x0000000000549947 */ /* 0x000fea0003800000 */
[----:B------:R-:W2:Y:S01]  /*14b80*/  LDL R12, [R1+0x8] ;  /* 0x00000800010c7983 */ /* 0x000ea20000100800 */
[----:B0-----:R-:W0:Y:S01]  /*14b90*/  LDC R9, c[0x0][0x43c] ;  /* 0x00010f00ff097b82 */ /* 0x001e220000000800 */
[----:B------:R-:W-:Y:S02]  /*14ba0*/  ULDC.64 UR4, c[0x0][0x428] ;  /* 0x00010a0000047ab9 */ /* 0x000fe40000000a00 */
[----:B------:R-:W3:Y:S01]  /*14bb0*/  LDL R11, [R1] ;  /* 0x00000000010b7983 */ /* 0x000ee20000100800 */
        /* <DEDUP_REMOVED lines=17> */
.L_x_2497:
[----:B------:R-:W-:Y:S01]  /*14cd0*/  IMAD R2, R18, 0x8, R17 ;  /* 0x0000000812027824 */ /* 0x000fe200078e0211 */
[----:B------:R-:W-:Y:S01]  /*14ce0*/  SHF.L.U32 R3, R10, 0x1f, RZ ;  /* 0x0000001f0a037819 */ /* 0x000fe200000006ff */
[----:B------:R-:W-:Y:S03]  /*14cf0*/  BSSY B2, `(.L_x_2498) ;  /* 0x0000003000027945 */ /* 0x000fe60003800000 */
[----:B------:R-:W3:Y:S02]  /*14d00*/  SYNCS.PHASECHK.TRANS64.TRYWAIT P0, [R2+URZ+0x38840], R3 ;  /* 0x03884003020075a7 */ /* 0x000ee4000800017f */
[----:B---3--:R-:W-:Y:S05]  /*14d10*/  @!P0 BRA `(.L_x_2499) ;  /* 0x0000002800388947 */ /* 0x008fea0003800000 */
.L_x_2572:
[----:B------:R-:W-:Y:S05]  /*14d20*/  BSYNC B2 ;  /* 0x0000000000027941 */ /* 0x000fea0003800000 */
.L_x_2498:
        /* <DEDUP_REMOVED lines=12> */
.L_x_2501:
[----:B------:R-:W-:Y:S05]  /*14df0*/  BSYNC B2 ;  /* 0x0000000000027941 */ /* 0x000fea0003800000 */
.L_x_2500:
        /* <DEDUP_REMOVED lines=10> */
[----:B-1----:R-:W-:Y:S01]  /*14ea0*/  VIADD R10, R9, 0x24400 ;  /* 0x00024400090a7836 */ /* 0x002fe20000000000 */
[----:B------:R-:W-:-:S09]  /*14eb0*/  UMOV UR7, 0x14f00000 ;  /* 0x14f0000000077882 */ /* 0x000fd20000000000 */
.L_x_2502:
        /* <DEDUP_REMOVED lines=16> */
.L_x_2503:
        /* <DEDUP_REMOVED lines=16> */
.L_x_2504:
        /* <DEDUP_REMOVED lines=16> */
.L_x_2505:
        /* <DEDUP_REMOVED lines=15> */
.L_x_2573:
[----:B------:R-:W-:Y:S05]  /*152b0*/  BSYNC B2 ;  /* 0x0000000000027941 */ /* 0x000fea0003800000 */
.L_x_2506:
        /* <DEDUP_REMOVED lines=11> */
.L_x_2509:
[----:B------:R-:W-:Y:S05]  /*15370*/  BSYNC B2 ;  /* 0x0000000000027941 */ /* 0x000fea0003800000 */
.L_x_2508:
[----:B------:R-:W-:Y:S01]  /*15380*/  R2UR UR10, R12 ;  /* 0x000000000c0a72ca */ /* 0x000fe200000e0000 */
[----:B------:R-:W-:Y:S01]  /*15390*/  IMAD R4, R4, 0xa000, R17 ;  /* 0x0000a00004047824 */ /* 0x000fe200078e0211 */
[----:B------:R-:W-:Y:S01]  /*153a0*/  R2UR UR6, R10 ;  /* 0x000000000a0672ca */ /* 0x000fe200000e0000 */
[----:B------:R-:W-:Y:S01]  /*153b0*/  UIADD3 UR4, UP0, UR38, 0x470, URZ ;  /* 0x0000047026047890 */ /* 0x000fe2000ff1e03f */
[----:B------:R-:W-:Y:S01]  /*153c0*/  R2UR UR7, R11 ;  /* 0x000000000b0772ca */ /* 0x000fe200000e0000 */
[----:B------:R-:W-:Y:S01]  /*153d0*/  IMAD R3, R19, 0x50, RZ ;  /* 0x0000005013037824 */ /* 0x000fe200078e02ff */
[----:B------:R-:W-:Y:S01]  /*153e0*/  PLOP3.LUT P0, PT, PT, PT, PT, 0x80, 0x0 ;  /* 0x000000000000781c */ /* 0x000fe20003f0f070 */
[----:B0-----:R-:W-:Y:S01]  /*153f0*/  VIADD R2, R2, 0x50 ;  /* 0x0000005002027836 */ /* 0x001fe20000000000 */
[----:B------:R-:W-:Y:S01]  /*15400*/  UIADD3.X UR5, URZ, UR39, URZ, UP0, !UPT ;  /* 0x000000273f057290 */ /* 0x000fe200087fe43f */
[----:B------:R-:W-:-:S11]  /*15410*/  VIADD R5, R4, 0x400 ;  /* 0x0000040004057836 */ /* 0x000fd60000000000 */
.L_x_2510:
        /* <DEDUP_REMOVED lines=15> */
.L_x_2511:
        /* <DEDUP_REMOVED lines=15> */
.L_x_2512:
        /* <DEDUP_REMOVED lines=15> */
.L_x_2513:
        /* <DEDUP_REMOVED lines=12> */
.L_x_2496:
[----:B------:R-:W-:Y:S05]  /*157b0*/  BSYNC B1 ;  /* 0x0000000000017941 */ /* 0x000fea0003800000 */
.L_x_2495:
[C---:B------:R-:W-:Y:S01]  /*157c0*/  ISETP.GT.AND P0, PT, R0.reuse, 0x1, PT ;  /* 0x000000010000780c */ /* 0x040fe20003f04270 */
[----:B------:R-:W-:-:S12]  /*157d0*/  VIADD R0, R0, 0xfffffffe ;  /* 0xfffffffe00007836 */ /* 0x000fd80000000000 */
[----:B------:R-:W-:Y:S05]  /*157e0*/  @P0 BRA `(.L_x_2514) ;  /* 0xffffffe400600947 */ /* 0x000fea000383ffff */
.L_x_2475:
[----:B------:R-:W-:Y:S05]  /*157f0*/  BSYNC B0 ;  /* 0x0000000000007941 */ /* 0x000fea0003800000 */
.L_x_2454:
[----:B0-----:R-:W0:Y:S01]  /*15800*/  S2R R0, SR_TID.X ;  /* 0x0000000000007919 */ /* 0x001e220000002100 */
[----:B------:R-:W-:Y:S01]  /*15810*/  BSSY B0, `(.L_x_2515) ;  /* 0x0000012000007945 */ /* 0x000fe20003800000 */
[----:B0-----:R-:W-:-:S04]  /*15820*/  LOP3.LUT R6, R0, 0x7f, RZ, 0xc0, !PT ;  /* 0x0000007f00067812 */ /* 0x001fc800078ec0ff */
[----:B------:R-:W-:-:S13]  /*15830*/  ISETP.NE.AND P1, PT, R6, RZ, PT ;  /* 0x000000ff0600720c */ /* 0x000fda0003f25270 */
[----:B------:R-:W-:Y:S05]  /*15840*/  @P1 BRA `(.L_x_2516) ;  /* 0x0000000000381947 */ /* 0x000fea0003800000 */
[----:B--2---:R-:W0:Y:S01]  /*15850*/  S2R R3, SR_LANEID ;  /* 0x0000000000037919 */ /* 0x004e220000000000 */
[----:B------:R-:W-:Y:S01]  /*15860*/  VOTEU.ANY UR4, UPT, PT ;  /* 0x0000000000047886 */ /* 0x000fe200038e0100 */
[----:B-1----:R-:W1:Y:S01]  /*15870*/  LDC.64 R4, c[0x0][0xc80] ;  /* 0x00032000ff047b82 */ /* 0x002e620000000a00 */
        /* <DEDUP_REMOVED lines=9> */
[----:B0-----:R-:W-:-:S05]  /*15910*/  IADD3 R0, R0, UR43, R3 ;  /* 0x0000002b00007c10 */ /* 0x001fca000fffe003 */
[----:B------:R0:W-:Y:S02]  /*15920*/  STL [R1+0x18], R0 ;  /* 0x0000180001007387 */ /* 0x0001e40000100800 */
.L_x_2516:
[----:B------:R-:W-:Y:S05]  /*15930*/  BSYNC B0 ;  /* 0x0000000000007941 */ /* 0x000fea0003800000 */
.L_x_2515:
[----:B0-----:R-:W3:Y:S01]  /*15940*/  LDL.LU R0, [R1+0xc] ;  /* 0x00000c0001007983 */ /* 0x001ee20000300800 */
[----:B------:R-:W-:Y:S01]  /*15950*/  BSSY B0, `(.L_x_2517) ;  /* 0x0000056000007945 */ /* 0x000fe20003800000 */
[----:B---3--:R-:W-:-:S13]  /*15960*/  ISETP.NE.AND P0, PT, R0, RZ, PT ;  /* 0x000000ff0000720c */ /* 0x008fda0003f05270 */
[----:B------:R-:W-:Y:S05]  /*15970*/  @!P0 BRA `(.L_x_2518) ;  /* 0x00000004004c8947 */ /* 0x000fea0003800000 */
[----:B------:R-:W2:Y:S01]  /*15980*/  LDL R0, [R1+0x4] ;  /* 0x0000040001007983 */ /* 0x000ea20000100800 */
[----:B------:R-:W-:Y:S01]  /*15990*/  IMAD R2, R18, 0x8, R17 ;  /* 0x0000000812027824 */ /* 0x000fe200078e0211 */
[----:B------:R-:W-:Y:S01]  /*159a0*/  BSSY B1, `(.L_x_2519) ;  /* 0x0000005000017945 */ /* 0x000fe20003800000 */
[----:B------:R-:W-:Y:S02]  /*159b0*/  ISETP.NE.AND P2, PT, R6, RZ, PT ;  /* 0x000000ff0600720c */ /* 0x000fe40003f45270 */
[----:B--2---:R-:W-:-:S04]  /*159c0*/  SHF.L.U32 R3, R0, 0x1f, RZ ;  /* 0x0000001f00037819 */ /* 0x004fc800000006ff */
[----:B------:R-:W0:Y:S02]  /*159d0*/  SYNCS.PHASECHK.TRANS64.TRYWAIT P0, [R2+URZ+0x38860], R3 ;  /* 0x03886003020075a7 */ /* 0x000e24000800017f */
[----:B0-----:R-:W-:Y:S05]  /*159e0*/  @!P0 BRA `(.L_x_2520) ;  /* 0x0000001c002c8947 */ /* 0x001fea0003800000 */
.L_x_2574:
[----:B------:R-:W-:Y:S05]  /*159f0*/  BSYNC B1 ;  /* 0x0000000000017941 */ /* 0x000fea0003800000 */
.L_x_2519:
        /* <DEDUP_REMOVED lines=9> */
.L_x_2522:
[----:B------:R-:W-:Y:S05]  /*15a90*/  BSYNC B1 ;  /* 0x0000000000017941 */ /* 0x000fea0003800000 */
.L_x_2521:
[----:B------:R-:W-:Y:S01]  /*15aa0*/  IMAD R0, R18, 0xa000, R17 ;  /* 0x0000a00012007824 */ /* 0x000fe200078e0211 */
[----:B------:R-:W-:Y:S01]  /*15ab0*/  UIADD3 UR4, UP0, UR38, 0x470, URZ ;  /* 0x0000047026047890 */ /* 0x000fe2000ff1e03f */
[----:B------:R-:W-:Y:S01]  /*15ac0*/  PLOP3.LUT P0, PT, PT, PT, PT, 0x80, 0x0 ;  /* 0x000000000000781c */ /* 0x000fe20003f0f070 */
[----:B------:R-:W-:Y:S01]  /*15ad0*/  IMAD R19, R19, 0x50, RZ ;  /* 0x0000005013137824 */ /* 0x000fe200078e02ff */
[----:B------:R-:W-:Y:S01]  /*15ae0*/  UMOV UR6, 0x0 ;  /* 0x0000000000067882 */ /* 0x000fe20000000000 */
[----:B0-----:R-:W-:Y:S01]  /*15af0*/  VIADD R2, R2, 0x38850 ;  /* 0x0003885002027836 */ /* 0x001fe20000000000 */
[----:B------:R-:W-:Y:S01]  /*15b00*/  UIADD3.X UR5, URZ, UR39, URZ, UP0, !UPT ;  /* 0x000000273f057290 */ /* 0x000fe200087fe43f */
[----:B------:R-:W-:Y:S01]  /*15b10*/  VIADD R3, R0, 0x400 ;  /* 0x0000040000037836 */ /* 0x000fe20000000000 */
[----:B------:R-:W-:Y:S01]  /*15b20*/  UMOV UR7, 0x14f00000 ;  /* 0x14f0000000077882 */ /* 0x000fe20000000000 */
[----:B------:R-:W-:-:S09]  /*15b30*/  UMOV UR10, URZ ;  /* 0x0000003f000a7c82 */ /* 0x000fd20008000000 */
.L_x_2523:
        /* <DEDUP_REMOVED lines=15> */
.L_x_2524:
        /* <DEDUP_REMOVED lines=15> */
.L_x_2525:
        /* <DEDUP_REMOVED lines=15> */
.L_x_2526:
        /* <DEDUP_REMOVED lines=10> */
.L_x_2518:
[----:B------:R-:W-:Y:S05]  /*15eb0*/  BSYNC B0 ;  /* 0x0000000000007941 */ /* 0x000fea0003800000 */
.L_x_2517:
[----:B--2---:R-:W2:Y:S01]  /*15ec0*/  LDL.LU R3, [R1+0x4] ;  /* 0x0000040001037983 */ /* 0x004ea20000300800 */
[----:B------:R-:W-:-:S05]  /*15ed0*/  VIADD R18, R18, 0x1 ;  /* 0x0000000112127836 */ /* 0x000fca0000000000 */
[----:B------:R-:W-:-:S04]  /*15ee0*/  ISETP.NE.AND P0, PT, R18, 0x2, PT ;  /* 0x000000021200780c */ /* 0x000fc80003f05270 */
[----:B------:R-:W-:Y:S02]  /*15ef0*/  SEL R0, RZ, 0x1, P0 ;  /* 0x00000001ff007807 */ /* 0x000fe40000000000 */
[----:B------:R-:W-:Y:S02]  /*15f00*/  SEL R18, R18, RZ, P0 ;  /* 0x000000ff12127207 */ /* 0x000fe40000000000 */
[----:B--2---:R-:W-:-:S05]  /*15f10*/  LOP3.LUT R3, R3, R0, RZ, 0x3c, !PT ;  /* 0x0000000003037212 */ /* 0x004fca00078e3cff */
[----:B------:R2:W-:Y:S02]  /*15f20*/  STL [R1+0x4], R3 ;  /* 0x0000040301007387 */ /* 0x0005e40000100800 */
.L_x_2434:
[----:B------:R-:W-:Y:S05]  /*15f30*/  BSYNC B7 ;  /* 0x0000000000077941 */ /* 0x000fea0003800000 */
.L_x_2432:
[----:B0-----:R-:W3:Y:S04]  /*15f40*/  LDL R0, [R1+0x20] ;  /* 0x0000200001007983 */ /* 0x001ee80000100800 */
[----:B------:R0:W5:Y:S01]  /*15f50*/  LDL R2, [R1+0x18] ;  /* 0x0000180001027983 */ /* 0x0001620000100800 */
[----:B---3--:R-:W-:-:S13]  /*15f60*/  ISETP.NE.AND P0, PT, R0, RZ, PT ;  /* 0x000000ff0000720c */ /* 0x008fda0003f05270 */
[----:B0-----:R-:W-:Y:S05]  /*15f70*/  @!P0 BRA `(.L_x_2527) ;  /* 0x0000000000288947 */ /* 0x001fea0003800000 */
[----:B------:R-:W-:Y:S05]  /*15f80*/  WARPSYNC.ALL ;  /* 0x0000000000007948 */ /* 0x000fea0003800000 */
[----:B------:R-:W0:Y:S08]  /*15f90*/  S2UR UR5, SR_CgaCtaId ;  /* 0x00000000000579c3 */ /* 0x000e300000008800 */
[----:B------:R-:W-:Y:S06]  /*15fa0*/  BAR.SYNC.DEFER_BLOCKING 0x5, 0x180 ;  /* 0x0146000000007b1d */ /* 0x000fec0000010000 */
[----:B------:R-:W-:-:S02]  /*15fb0*/  UMOV UR4, 0x400 ;  /* 0x0000040000047882 */ /* 0x000fc40000000000 */
[----:B0-----:R-:W-:-:S06]  /*15fc0*/  ULEA UR4, UR5, UR4, 0x18 ;  /* 0x0000000405047291 */ /* 0x001fcc000f8ec03f */
[----:B------:R-:W-:-:S05]  /*15fd0*/  IMAD.U32 R17, RZ, RZ, UR4 ;  /* 0x00000004ff117e24 */ /* 0x000fca000f8e00ff */
[----:B-----5:R-:W0:Y:S04]  /*15fe0*/  LDS R2, [R17+0x388d0] ;  /* 0x0388d00011027984 */ /* 0x020e280000000800 */
[----:B0-----:R0:W-:Y:S01]  /*15ff0*/  STL [R1+0x18], R2 ;  /* 0x0000180201007387 */ /* 0x0011e20000100800 */
[----:B------:R-:W-:Y:S06]  /*16000*/  BAR.ARV 0x4, 0x180 ;  /* 0x0106000000007b1d */ /* 0x000fec0000002000 */
[----:B------:R-:W-:Y:S05]  /*16010*/  BRA `(.L_x_2528) ;  /* 0x00000000002c7947 */ /* 0x000fea0003800000 */
.L_x_2527:
[----:B------:R-:W-:-:S03]  /*16020*/  UMOV UR4, 0xffffffff ;  /* 0xffffffff00047882 */ /* 0x000fc60000000000 */
[----:B------:R-:W-:Y:S05]  /*16030*/  BRA.DIV UR4, `(.L_x_2529) ;  /* 0x0000001604ac7947 */ /* 0x000fea000b800000 */
[----:B-----5:R0:W3:Y:S02]  /*16040*/  SHFL.IDX PT, R14, R2, RZ, 0x1f ;  /* 0x00001fff020e7589 */ /* 0x0200e400000e0000 */
.L_x_2577:
[----:B--2---:R-:W2:Y:S01]  /*16050*/  @!P1 S2R R3, SR_CgaCtaId ;  /* 0x0000000000039919 */ /* 0x004ea20000008800 */
[----:B------:R-:W-:Y:S05]  /*16060*/  WARPSYNC.ALL ;  /* 0x0000000000007948 */ /* 0x000fea0003800000 */
[----:B------:R-:W-:Y:S01]  /*16070*/  BAR.SYNC.DEFER_BLOCKING 0x4, 0x180 ;  /* 0x0106000000007b1d */ /* 0x000fe20000010000 */
[----:B------:R-:W-:-:S05]  /*16080*/  @!P1 MOV R0, 0x400 ;  /* 0x0000040000009802 */ /* 0x000fca0000000f00 */
[----:B---3--:R3:W-:Y:S01]  /*16090*/  STL [R1+0x18], R14 ;  /* 0x0000180e01007387 */ /* 0x0087e20000100800 */
[----:B--2---:R-:W-:-:S05]  /*160a0*/  @!P1 LEA R17, R3, R0, 0x18 ;  /* 0x0000000003119211 */ /* 0x004fca00078ec0ff */
[----:B------:R3:W-:Y:S01]  /*160b0*/  @!P1 STS [R17+0x388d0], R2 ;  /* 0x0388d00211009388 */ /* 0x0007e20000000800 */
[----:B------:R-:W-:Y:S06]  /*160c0*/  BAR.ARV 0x5, 0x180 ;  /* 0x0146000000007b1d */ /* 0x000fec0000002000 */
.L_x_2528:
[----:B------:R-:W4:Y:S01]  /*160d0*/  LDL R0, [R1+0x18] ;  /* 0x0000180001007983 */ /* 0x000f220000100800 */
[----:B------:R-:W-:Y:S02]  /*160e0*/  ULDC UR4, c[0x0][0xc38] ;  /* 0x00030e0000047ab9 */ /* 0x000fe40000000800 */
[----:B----4-:R-:W-:-:S13]  /*160f0*/  ISETP.GE.AND P0, PT, R0, UR4, PT ;  /* 0x0000000400007c0c */ /* 0x010fda000bf06270 */
[----:B------:R-:W-:Y:S05]  /*16100*/  @!P0 BRA `(.L_x_2530) ;  /* 0xffffffb000208947 */ /* 0x000fea000383ffff */
.L_x_2429:
[----:B-1----:R-:W4:Y:S01]  /*16110*/  LDL.LU R0, [R1+0x1c] ;  /* 0x00001c0001007983 */ /* 0x002f220000300800 */
[----:B------:R-:W-:Y:S01]  /*16120*/  BSSY B0, `(.L_x_2531) ;  /* 0x000000b000007945 */ /* 0x000fe20003800000 */
[----:B------:R-:W1:Y:S01]  /*16130*/  S2R R5, SR_CgaCtaId ;  /* 0x0000000000057919 */ /* 0x000e620000008800 */
[----:B----4-:R-:W-:-:S05]  /*16140*/  VIADD R0, R0, 0x1 ;  /* 0x0000000100007836 */ /* 0x010fca0000000000 */
[----:B0--3--:R-:W-:-:S04]  /*16150*/  LEA.HI R2, R0, R0, RZ, 0x1 ;  /* 0x0000000000027211 */ /* 0x009fc800078f08ff */
[----:B--2---:R-:W-:-:S05]  /*16160*/  LOP3.LUT R3, R2, 0xfffffffe, RZ, 0xc0, !PT ;  /* 0xfffffffe02037812 */ /* 0x004fca00078ec0ff */
[----:B------:R-:W-:Y:S01]  /*16170*/  IMAD.IADD R3, R0, 0x1, -R3 ;  /* 0x0000000100037824 */ /* 0x000fe200078e0a03 */
[----:B------:R-:W-:-:S04]  /*16180*/  MOV R0, 0x400 ;  /* 0x0000040000007802 */ /* 0x000fc80000000f00 */
[----:B-1----:R-:W-:Y:S02]  /*16190*/  LEA R0, R5, R0, 0x18 ;  /* 0x0000000005007211 */ /* 0x002fe400078ec0ff */
[----:B------:R-:W-:-:S04]  /*161a0*/  SHF.L.U32 R3, R3, 0x1f, RZ ;  /* 0x0000001f03037819 */ /* 0x000fc800000006ff */
[----:B------:R-:W0:Y:S02]  /*161b0*/  SYNCS.PHASECHK.TRANS64.TRYWAIT P0, [R0+URZ+0x38820], R3 ;  /* 0x03882003000075a7 */ /* 0x000e24000800017f */
[----:B0-----:R-:W-:Y:S05]  /*161c0*/  @!P0 BRA `(.L_x_2532) ;  /* 0x0000001400708947 */ /* 0x001fea0003800000 */
.L_x_2578:
[----:B------:R-:W-:Y:S05]  /*161d0*/  BSYNC B0 ;  /* 0x0000000000007941 */ /* 0x000fea0003800000 */
.L_x_2531:
[----:B------:R-:W-:-:S03]  /*161e0*/  UMOV UR4, 0xffffffff ;  /* 0xffffffff00047882 */ /* 0x000fc60000000000 */
[----:B------:R-:W-:Y:S05]  /*161f0*/  BRA.DIV UR4, `(.L_x_2533) ;  /* 0x0000001604787947 */ /* 0x000fea000b800000 */
[----:B------:R-:W1:Y:S02]  /*16200*/  S2R R2, SR_TID.X ;  /* 0x0000000000027919 */ /* 0x000e640000002100 */
[----:B-1----:R-:W-:-:S04]  /*16210*/  SHF.R.U32.HI R2, RZ, 0x5, R2 ;  /* 0x00000005ff027819 */ /* 0x002fc80000011602 */
[----:B------:R-:W-:-:S05]  /*16220*/  LOP3.LUT R2, R2, 0x3, RZ, 0xc0, !PT ;  /* 0x0000000302027812 */ /* 0x000fca00078ec0ff */
[----:B------:R1:W2:Y:S02]  /*16230*/  SHFL.IDX PT, R14, R2, RZ, 0x1f ;  /* 0x00001fff020e7589 */ /* 0x0002a400000e0000 */
.L_x_2581:
[----:B--2---:R-:W-:Y:S01]  /*16240*/  ISETP.NE.AND P0, PT, R14, RZ, PT ;  /* 0x000000ff0e00720c */ /* 0x004fe20003f05270 */
[----:B------:R-:W-:-:S12]  /*16250*/  BSSY B0, `(.L_x_2534) ;  /* 0x0000027000007945 */ /* 0x000fd80003800000 */
[----:B------:R-:W-:Y:S05]  /*16260*/  @P0 BRA `(.L_x_2535) ;  /* 0x0000000000940947 */ /* 0x000fea0003800000 */
[----:B------:R-:W-:-:S03]  /*16270*/  UMOV UR4, 0xffffffff ;  /* 0xffffffff00047882 */ /* 0x000fc60000000000 */
[----:B------:R-:W-:Y:S05]  /*16280*/  BRA.DIV UR4, `(.L_x_2536) ;  /* 0x0000001604887947 */ /* 0x000fea000b800000 */
[----:B------:R-:W-:-:S13]  /*16290*/  ELECT P6, URZ, PT ;  /* 0x00000000003f782f */ /* 0x000fda00038c0000 */
.L_x_2584:
        /* <DEDUP_REMOVED lines=8> */
.L_x_2537:
[----:B------:R-:W2:Y:S01]  /*16320*/  LDL.LU R7, [R1+0x4] ;  /* 0x0000040001077983 */ /* 0x000ea20000300800 */
        /* <DEDUP_REMOVED lines=12> */
.L_x_2585:
[----:B------:R-:W1:Y:S02]  /*163f0*/  SYNCS.PHASECHK.TRANS64.TRYWAIT P0, [R3+URZ], R2 ;  /* 0x00000002030075a7 */ /* 0x000e64000800017f */
[----:B-1----:R-:W-:Y:S05]  /*16400*/  @!P0 BRA `(.L_x_2539) ;  /* 0x00000014005c8947 */ /* 0x002fea0003800000 */
.L_x_2586:
[----:B------:R-:W-:Y:S05]  /*16410*/  @!P2 BRA `(.L_x_2540) ;  /* 0x000000000004a947 */ /* 0x000fea0003800000 */
[----:B------:R-:W-:Y:S01]  /*16420*/  BPT.TRAP 0x1 ;  /* 0x000000040000795c */ /* 0x000fe20000300000 */
.L_x_2540:
[----:B-1----:R-:W-:-:S04]  /*16430*/  VIADD R3, R0, 0x38860 ;  /* 0x0003886000037836 */ /* 0x002fc80000000000 */
[----:B------:R-:W-:-:S04]  /*16440*/  IMAD R18, R18, 0x8, R3 ;  /* 0x0000000812127824 */ /* 0x000fc800078e0203 */
[----:B------:R-:W1:Y:S02]  /*16450*/  SYNCS.PHASECHK.TRANS64.TRYWAIT P0, [R18+URZ], R5 ;  /* 0x00000005120075a7 */ /* 0x000e64000800017f */
[----:B-1----:R-:W-:Y:S05]  /*16460*/  @!P0 BRA `(.L_x_2541) ;  /* 0x0000001400588947 */ /* 0x002fea0003800000 */
.L_x_2587:
[----:B------:R-:W-:-:S07]  /*16470*/  IMAD R3, R4, 0x8, R3 ;  /* 0x0000000804037824 */ /* 0x000fce00078e0203 */
.L_x_2542:
[----:B--2---:R2:W3:Y:S02]  /*16480*/  SYNCS.PHASECHK.TRANS64.TRYWAIT P0, [R3+URZ], R2 ;  /* 0x00000002030075a7 */ /* 0x0044e4000800017f */
[----:B---3--:R-:W-:Y:S05]  /*16490*/  @!P0 NANOSLEEP.SYNCS 0x989680 ;  /* 0x009896800000895d */ /* 0x008fea0003900000 */
[----:B------:R-:W3:Y:S02]  /*164a0*/  @!P0 SYNCS.PHASECHK.TRANS64 P0, [R3+URZ], R2 ;  /* 0x00000002030085a7 */ /* 0x000ee4000800007f */
[----:B---3--:R-:W-:Y:S05]  /*164b0*/  @!P0 BRA `(.L_x_2542) ;  /* 0xfffffffc00f08947 */ /* 0x008fea000383ffff */
.L_x_2535:
[----:B------:R-:W-:Y:S05]  /*164c0*/  BSYNC B0 ;  /* 0x0000000000007941 */ /* 0x000fea0003800000 */
.L_x_2534:
[----:B------:R-:W-:Y:S05]  /*164d0*/  EXIT ;  /* 0x000000000000794d */ /* 0x000fea0003800000 */
.L_x_2382:
[----:B------:R-:W-:-:S13]  /*164e0*/  R2UR UR4, R17 ;  /* 0x00000000110472ca */ /* 0x000fda00000e0000 */
[----:B0-----:R-:W-:-:S04]  /*164f0*/  IMAD.U32 R3, RZ, RZ, UR4 ;  /* 0x00000004ff037e24 */ /* 0x001fc8000f8e00ff */
[----:B------:R0:W1:Y:S03]  /*16500*/  SYNCS.PHASECHK.TRANS64.TRYWAIT P1, [R3+URZ+0x38800], R0 ;  /* 0x03880000030075a7 */ /* 0x000066000802017f */
[----:B-1----:R-:W-:Y:S05]  /*16510*/  @!P1 NANOSLEEP.SYNCS 0x989680 ;  /* 0x009896800000995d */ /* 0x002fea0003900000 */
[----:B------:R-:W1:Y:S02]  /*16520*/  @!P1 SYNCS.PHASECHK.TRANS64 P1, [R3+URZ+0x38800], R0 ;  /* 0x03880000030095a7 */ /* 0x000e64000802007f */
[----:B-1----:R-:W-:Y:S05]  /*16530*/  @!P1 BRA `(.L_x_2382) ;  /* 0xfffffffc00e89947 */ /* 0x002fea000383ffff */
[----:B------:R-:W-:Y:S05]  /*16540*/  BRA `(.L_x_2543) ;  /* 0xfffffeb400207947 */ /* 0x000fea000383ffff */
.L_x_2386:
[----:B-1----:R1:W2:Y:S02]  /*16550*/  SYNCS.PHASECHK.TRANS64.TRYWAIT P2, [R0+URZ+0x38830], R3 ;  /* 0x03883003000075a7 */ /* 0x0022a4000804017f */
[----:B--2---:R-:W-:Y:S05]  /*16560*/  @!P2 NANOSLEEP.SYNCS 0x989680 ;  /* 0x009896800000a95d */ /* 0x004fea0003900000 */
[----:B------:R-:W2:Y:S02]  /*16570*/  @!P2 SYNCS.PHASECHK.TRANS64 P2, [R0+URZ+0x38830], R3 ;  /* 0x038830030000a5a7 */ /* 0x000ea4000804007f */
[----:B--2---:R-:W-:Y:S05]  /*16580*/  @!P2 BRA `(.L_x_2386) ;  /* 0xfffffffc00f0a947 */ /* 0x004fea000383ffff */
[----:B------:R-:W-:Y:S05]  /*16590*/  BRA `(.L_x_2385) ;  /* 0xfffffeb4004c7947 */ /* 0x000fea000383ffff */
.L_x_2391:
[----:B------:R-:W-:-:S13]  /*165a0*/  R2UR UR4, R232 ;  /* 0x00000000e80472ca */ /* 0x000fda00000e0000 */
[----:B-1----:R-:W-:-:S04]  /*165b0*/  IMAD.U32 R4, RZ, RZ, UR4 ;  /* 0x00000004ff047e24 */ /* 0x002fc8000f8e00ff */
[----:B------:R1:W2:Y:S03]  /*165c0*/  SYNCS.PHASECHK.TRANS64.TRYWAIT P3, [R4+URZ+0x38830], R3 ;  /* 0x03883003040075a7 */ /* 0x0002a6000806017f */
[----:B--2---:R-:W-:Y:S05]  /*165d0*/  @!P3 NANOSLEEP.SYNCS 0x989680 ;  /* 0x009896800000b95d */ /* 0x004fea0003900000 */
[----:B------:R-:W2:Y:S02]  /*165e0*/  @!P3 SYNCS.PHASECHK.TRANS64 P3, [R4+URZ+0x38830], R3 ;  /* 0x038830030400b5a7 */ /* 0x000ea4000806007f */
[----:B--2---:R-:W-:Y:S05]  /*165f0*/  @!P3 BRA `(.L_x_2391) ;  /* 0xfffffffc00e8b947 */ /* 0x004fea000383ffff */
[----:B------:R-:W-:Y:S05]  /*16600*/  BRA `(.L_x_2390) ;  /* 0xfffffeec00b47947 */ /* 0x000fea000383ffff */
.L_x_2395:
[----:B01----:R-:W-:-:S04]  /*16610*/  IMAD.U32 R3, RZ, RZ, UR4 ;  /* 0x00000004ff037e24 */ /* 0x003fc8000f8e00ff */
[----:B------:R0:W1:Y:S03]  /*16620*/  SYNCS.PHASECHK.TRANS64.TRYWAIT P3, [R3+URZ+0x38850], R0 ;  /* 0x03885000030075a7 */ /* 0x000066000806017f */
[----:B-1----:R-:W-:Y:S05]  /*16630*/  @!P3 NANOSLEEP.SYNCS 0x989680 ;  /* 0x009896800000b95d */ /* 0x002fea0003900000 */
[----:B------:R-:W1:Y:S02]  /*16640*/  @!P3 SYNCS.PHASECHK.TRANS64 P3, [R3+URZ+0x38850], R0 ;  /* 0x038850000300b5a7 */ /* 0x000e64000806007f */
[----:B-1----:R-:W-:Y:S05]  /*16650*/  @!P3 BRA `(.L_x_2395) ;  /* 0xfffffffc00ecb947 */ /* 0x002fea000383ffff */
[----:B------:R-:W-:Y:S05]  /*16660*/  BRA `(.L_x_2394) ;  /* 0xffffff1400d47947 */ /* 0x000fea000383ffff */
.L_x_2401:
[----:B-1----:R-:W-:-:S04]  /*16670*/  IMAD.U32 R4, RZ, RZ, UR4 ;  /* 0x00000004ff047e24 */ /* 0x002fc8000f8e00ff */
[----:B------:R1:W2:Y:S03]  /*16680*/  SYNCS.PHASECHK.TRANS64.TRYWAIT P2, [R4+URZ+0x38830], R3 ;  /* 0x03883003040075a7 */ /* 0x0002a6000804017f */
[----:B--2---:R-:W-:Y:S05]  /*16690*/  @!P2 NANOSLEEP.SYNCS 0x989680 ;  /* 0x009896800000a95d */ /* 0x004fea0003900000 */
[----:B------:R-:W2:Y:S02]  /*166a0*/  @!P2 SYNCS.PHASECHK.TRANS64 P2, [R4+URZ+0x38830], R3 ;  /* 0x038830030400a5a7 */ /* 0x000ea4000804007f */
[----:B--2---:R-:W-:Y:S05]  /*166b0*/  @!P2 BRA `(.L_x_2401) ;  /* 0xfffffffc00eca947 */ /* 0x004fea000383ffff */
[----:B------:R-:W-:Y:S05]  /*166c0*/  BRA `(.L_x_2400) ;  /* 0xffffff2c00bc7947 */ /* 0x000fea000383ffff */
.L_x_2405:
[----:B01----:R-:W-:-:S04]  /*166d0*/  IMAD.U32 R3, RZ, RZ, UR4 ;  /* 0x00000004ff037e24 */ /* 0x003fc8000f8e00ff */
[----:B------:R0:W1:Y:S03]  /*166e0*/  SYNCS.PHASECHK.TRANS64.TRYWAIT P2, [R3+URZ+0x38850], R0 ;  /* 0x03885000030075a7 */ /* 0x000066000804017f */
[----:B-1----:R-:W-:Y:S05]  /*166f0*/  @!P2 NANOSLEEP.SYNCS 0x989680 ;  /* 0x009896800000a95d */ /* 0x002fea0003900000 */
[----:B------:R-:W1:Y:S02]  /*16700*/  @!P2 SYNCS.PHASECHK.TRANS64 P2, [R3+URZ+0x38850], R0 ;  /* 0x038850000300a5a7 */ /* 0x000e64000804007f */
[----:B-1----:R-:W-:Y:S05]  /*16710*/  @!P2 BRA `(.L_x_2405) ;  /* 0xfffffffc00eca947 */ /* 0x002fea000383ffff */
[----:B------:R-:W-:Y:S05]  /*16720*/  BRA `(.L_x_2404) ;  /* 0xffffff5400dc7947 */ /* 0x000fea000383ffff */
.L_x_2410:
[----:B-1----:R-:W-:-:S04]  /*16730*/  IMAD.U32 R7, RZ, RZ, UR7 ;  /* 0x00000007ff077e24 */ /* 0x002fc8000f8e00ff */
[----:B------:R1:W2:Y:S03]  /*16740*/  SYNCS.PHASECHK.TRANS64.TRYWAIT P0, [R7+URZ+0x38850], R0 ;  /* 0x03885000070075a7 */ /* 0x0002a6000800017f */
[----:B--2---:R-:W-:Y:S05]  /*16750*/  @!P0 NANOSLEEP.SYNCS 0x989680 ;  /* 0x009896800000895d */ /* 0x004fea0003900000 */
[----:B------:R-:W2:Y:S02]  /*16760*/  @!P0 SYNCS.PHASECHK.TRANS64 P0, [R7+URZ+0x38850], R0 ;  /* 0x03885000070085a7 */ /* 0x000ea4000800007f */
[----:B--2---:R-:W-:Y:S05]  /*16770*/  @!P0 BRA `(.L_x_2410) ;  /* 0xfffffffc00ec8947 */ /* 0x004fea000383ffff */
[----:B------:R-:W-:Y:S05]  /*16780*/  BRA `(.L_x_2409) ;  /* 0xffffff6c00e47947 */ /* 0x000fea000383ffff */
.L_x_2440:
[----:B------:R-:W-:Y:S02]  /*16790*/  IMAD.MOV.U32 R13, RZ, RZ, R0 ;  /* 0x000000ffff0d7224 */ /* 0x000fe400078e0000 */
[----:B------:R-:W-:Y:S02]  /*167a0*/  IMAD.MOV.U32 R12, RZ, RZ, RZ ;  /* 0x000000ffff0c7224 */ /* 0x000fe400078e00ff */
[----:B------:R-:W-:Y:S02]  /*167b0*/  IMAD.MOV.U32 R11, RZ, RZ, 0x1f ;  /* 0x0000001fff0b7424 */ /* 0x000fe400078e00ff */
[----:B------:R-:W-:-:S07]  /*167c0*/  IMAD.MOV.U32 R15, RZ, RZ, -0x1 ;  /* 0xffffffffff0f7424 */ /* 0x000fce00078e00ff */
[----:B0-----:R-:W-:Y:S05]  /*167d0*/  WARPSYNC.COLLECTIVE R15, `(.L_x_2544) ;  /* 0x000000000f087348 */ /* 0x001fea0003c00000 */
[----:B------:R1:W2:Y:S02]  /*167e0*/  SHFL.IDX P6, R14, R13, R12, R11 ;  /* 0x0000000c0d0e7389 */ /* 0x0002a400000c000b */
[----:B012---:R-:W-:Y:S01]  /*167f0*/  ENDCOLLECTIVE ;  /* 0x000000000000791b */ /* 0x007fe20003800000 */
.L_x_2544:
[----:B------:R-:W-:Y:S05]  /*16800*/  BRA `(.L_x_2545) ;  /* 0xffffffb4002c7947 */ /* 0x000fea000383ffff */
.L_x_2442:
[----:B------:R-:W-:Y:S01]  /*16810*/  BSSY B0, `(.L_x_2546) ;  /* 0x0000006000007945 */ /* 0x000fe20003800000 */
[----:B------:R-:W-:-:S07]  /*16820*/  IMAD.MOV.U32 R15, RZ, RZ, -0x1 ;  /* 0xffffffffff0f7424 */ /* 0x000fce00078e00ff */
[----:B01----:R-:W-:Y:S05]  /*16830*/  WARPSYNC.COLLECTIVE R15, `(.L_x_2547) ;  /* 0x000000000f0c7348 */ /* 0x003fea0003c00000 */
[----:B------:R-:W-:Y:S02]  /*16840*/  ELECT P6, UR62, PT ;  /* 0x00000000003e782f */ /* 0x000fe400038c0000 */
[----:B------:R-:W-:Y:S01]  /*16850*/  MOV R14, UR62 ;  /* 0x0000003e000e7c02 */ /* 0x000fe20008000f00 */
[----:B01----:R-:W-:Y:S10]  /*16860*/  ENDCOLLECTIVE ;  /* 0x000000000000791b */ /* 0x003ff40003800000 */
.L_x_2547:
[----:B------:R-:W-:Y:S05]  /*16870*/  BSYNC B0 ;  /* 0x0000000000007941 */ /* 0x000fea0003800000 */
.L_x_2546:
[----:B------:R-:W-:Y:S05]  /*16880*/  BRA `(.L_x_2548) ;  /* 0xffffffb4002c7947 */ /* 0x000fea000383ffff */
.L_x_2444:
[----:B-1----:R1:W2:Y:S02]  /*16890*/  SYNCS.PHASECHK.TRANS64.TRYWAIT P0, [R0+URZ+0x38840], R2 ;  /* 0x03884002000075a7 */ /* 0x0022a4000800017f */
[----:B--2---:R-:W-:Y:S05]  /*168a0*/  @!P0 NANOSLEEP.SYNCS 0x989680 ;  /* 0x009896800000895d */ /* 0x004fea0003900000 */
[----:B------:R-:W2:Y:S02]  /*168b0*/  @!P0 SYNCS.PHASECHK.TRANS64 P0, [R0+URZ+0x38840], R2 ;  /* 0x03884002000085a7 */ /* 0x000ea4000800007f */
[----:B--2---:R-:W-:Y:S05]  /*168c0*/  @!P0 BRA `(.L_x_2444) ;  /* 0xfffffffc00f08947 */ /* 0x004fea000383ffff */
[----:B------:R-:W-:Y:S05]  /*168d0*/  BRA `(.L_x_2549) ;  /* 0xffffffb400807947 */ /* 0x000fea000383ffff */
.L_x_2448:
[----:B------:R-:W-:Y:S02]  /*168e0*/  IMAD.MOV.U32 R13, RZ, RZ, R3 ;  /* 0x000000ffff0d7224 */ /* 0x000fe400078e0003 */
[----:B------:R-:W-:Y:S02]  /*168f0*/  IMAD.MOV.U32 R12, RZ, RZ, RZ ;  /* 0x000000ffff0c7224 */ /* 0x000fe400078e00ff */
[----:B------:R-:W-:Y:S02]  /*16900*/  IMAD.MOV.U32 R11, RZ, RZ, 0x181f ;  /* 0x0000181fff0b7424 */ /* 0x000fe400078e00ff */
[----:B------:R-:W-:Y:S02]  /*16910*/  IMAD.MOV.U32 R15, RZ, RZ, -0x1 ;  /* 0xffffffffff0f7424 */ /* 0x000fe400078e00ff */
[----:B------:R-:W-:-:S07]  /*16920*/  IMAD.U32 R0, RZ, RZ, UR42 ;  /* 0x0000002aff007e24 */ /* 0x000fce000f8e00ff */
[----:B-----5:R-:W-:Y:S05]  /*16930*/  WARPSYNC.COLLECTIVE R15, `(.L_x_2550) ;  /* 0x000000000f087348 */ /* 0x020fea0003c00000 */
[----:B------:R0:W1:Y:S02]  /*16940*/  SHFL.IDX P6, R14, R13, R12, R11 ;  /* 0x0000000c0d0e7389 */ /* 0x00006400000c000b */
[----:B01---5:R-:W-:Y:S01]  /*16950*/  ENDCOLLECTIVE ;  /* 0x000000000000791b */ /* 0x023fe20003800000 */
.L_x_2550:
[----:B------:R-:W-:Y:S02]  /*16960*/  IMAD R0, R0, 0x80, R10 ;  /* 0x0000008000007824 */ /* 0x000fe400078e020a */
[----:B------:R-:W-:Y:S02]  /*16970*/  IMAD.MOV.U32 R13, RZ, RZ, R4 ;  /* 0x000000ffff0d7224 */ /* 0x000fe400078e0004 */
[----:B------:R-:W-:-:S07]  /*16980*/  IMAD.MOV.U32 R5, RZ, RZ, R14 ;  /* 0x000000ffff057224 */ /* 0x000fce00078e000e */
[----:B------:R-:W-:Y:S05]  /*16990*/  WARPSYNC.COLLECTIVE R15, `(.L_x_2551) ;  /* 0x000000000f087348 */ /* 0x000fea0003c00000 */
[----:B------:R0:W1:Y:S02]  /*169a0*/  SHFL.IDX P6, R14, R13, R12, R11 ;  /* 0x0000000c0d0e7389 */ /* 0x00006400000c000b */
[----:B01----:R-:W-:Y:S01]  /*169b0*/  ENDCOLLECTIVE ;  /* 0x000000000000791b */ /* 0x003fe20003800000 */
.L_x_2551:
[----:B------:R-:W-:Y:S01]  /*169c0*/  ULDC UR4, c[0x0][0x288] ;  /* 0x0000a20000047ab9 */ /* 0x000fe20000000800 */
[----:B------:R-:W-:Y:S01]  /*169d0*/  ULDC.64 UR6, c[0x0][0x208] ;  /* 0x0000820000067ab9 */ /* 0x000fe20000000a00 */
[----:B------:R-:W-:-:S05]  /*169e0*/  IMAD R2, R7, UR4, RZ ;  /* 0x0000000407027c24 */ /* 0x000fca000f8e02ff */
[----:B------:R-:W-:Y:S01]  /*169f0*/  ISETP.GE.AND P4, PT, R0, R2, PT ;  /* 0x000000020000720c */ /* 0x000fe20003f86270 */
[----:B------:R-:W-:Y:S02]  /*16a00*/  IMAD.MOV.U32 R13, RZ, RZ, R3 ;  /* 0x000000ffff0d7224 */ /* 0x000fe400078e0003 */
[----:B------:R-:W-:Y:S02]  /*16a10*/  IMAD.MOV.U32 R12, RZ, RZ, 0x1 ;  /* 0x00000001ff0c7424 */ /* 0x000fe400078e00ff */
[----:B------:R-:W-:-:S08]  /*16a20*/  IMAD.MOV.U32 R6, RZ, RZ, R14 ;  /* 0x000000ffff067224 */ /* 0x000fd000078e000e */
        /* <DEDUP_REMOVED lines=15> */
.L_x_2552:
[----:B------:R-:W-:Y:S02]  /*16b20*/  IMAD.MOV.U32 R13, RZ, RZ, R4 ;  /* 0x000000ffff0d7224 */ /* 0x000fe400078e0004 */
[----:B------:R-:W-:-:S07]  /*16b30*/  IMAD.MOV.U32 R5, RZ, RZ, R14 ;  /* 0x000000ffff057224 */ /* 0x000fce00078e000e */
[----:B------:R-:W-:Y:S05]  /*16b40*/  WARPSYNC.COLLECTIVE R15, `(.L_x_2553) ;  /* 0x000000000f087348 */ /* 0x000fea0003c00000 */
[----:B------:R0:W1:Y:S02]  /*16b50*/  SHFL.IDX P6, R14, R13, R12, R11 ;  /* 0x0000000c0d0e7389 */ /* 0x00006400000c000b */
[----:B01----:R-:W-:Y:S01]  /*16b60*/  ENDCOLLECTIVE ;  /* 0x000000000000791b */ /* 0x003fe20003800000 */
.L_x_2553:
        /* <DEDUP_REMOVED lines=19> */
.L_x_2554:
[----:B------:R-:W-:Y:S02]  /*16ca0*/  IMAD.MOV.U32 R13, RZ, RZ, R4 ;  /* 0x000000ffff0d7224 */ /* 0x000fe400078e0004 */
[----:B------:R-:W-:-:S07]  /*16cb0*/  IMAD.MOV.U32 R5, RZ, RZ, R14 ;  /* 0x000000ffff057224 */ /* 0x000fce00078e000e */
[----:B------:R-:W-:Y:S05]  /*16cc0*/  WARPSYNC.COLLECTIVE R15, `(.L_x_2555) ;  /* 0x000000000f087348 */ /* 0x000fea0003c00000 */
[----:B------:R0:W1:Y:S02]  /*16cd0*/  SHFL.IDX P6, R14, R13, R12, R11 ;  /* 0x0000000c0d0e7389 */ /* 0x00006400000c000b */
[----:B01----:R-:W-:Y:S01]  /*16ce0*/  ENDCOLLECTIVE ;  /* 0x000000000000791b */ /* 0x003fe20003800000 */
.L_x_2555:
        /* <DEDUP_REMOVED lines=19> */
.L_x_2556:
[----:B------:R-:W-:Y:S02]  /*16e20*/  IMAD.MOV.U32 R13, RZ, RZ, R4 ;  /* 0x000000ffff0d7224 */ /* 0x000fe400078e0004 */
[----:B------:R-:W-:-:S07]  /*16e30*/  IMAD.MOV.U32 R5, RZ, RZ, R14 ;  /* 0x000000ffff057224 */ /* 0x000fce00078e000e */
[----:B------:R-:W-:Y:S05]  /*16e40*/  WARPSYNC.COLLECTIVE R15, `(.L_x_2557) ;  /* 0x000000000f087348 */ /* 0x000fea0003c00000 */
[----:B------:R0:W1:Y:S02]  /*16e50*/  SHFL.IDX P6, R14, R13, R12, R11 ;  /* 0x0000000c0d0e7389 */ /* 0x00006400000c000b */
[----:B01----:R-:W-:Y:S01]  /*16e60*/  ENDCOLLECTIVE ;  /* 0x000000000000791b */ /* 0x003fe20003800000 */
.L_x_2557:
        /* <DEDUP_REMOVED lines=19> */
.L_x_2558:
[----:B------:R-:W-:Y:S02]  /*16fa0*/  IMAD.MOV.U32 R13, RZ, RZ, R4 ;  /* 0x000000ffff0d7224 */ /* 0x000fe400078e0004 */
[----:B------:R-:W-:-:S07]  /*16fb0*/  IMAD.MOV.U32 R5, RZ, RZ, R14 ;  /* 0x000000ffff057224 */ /* 0x000fce00078e000e */
[----:B------:R-:W-:Y:S05]  /*16fc0*/  WARPSYNC.COLLECTIVE R15, `(.L_x_2559) ;  /* 0x000000000f087348 */ /* 0x000fea0003c00000 */
[----:B------:R0:W1:Y:S02]  /*16fd0*/  SHFL.IDX P6, R14, R13, R12, R11 ;  /* 0x0000000c0d0e7389 */ /* 0x00006400000c000b */
[----:B01----:R-:W-:Y:S01]  /*16fe0*/  ENDCOLLECTIVE ;  /* 0x000000000000791b */ /* 0x003fe20003800000 */
.L_x_2559:
        /* <DEDUP_REMOVED lines=19> */
.L_x_2560:
[----:B------:R-:W-:Y:S02]  /*17120*/  IMAD.MOV.U32 R13, RZ, RZ, R4 ;  /* 0x000000ffff0d7224 */ /* 0x000fe400078e0004 */
[----:B------:R-:W-:-:S07]  /*17130*/  IMAD.MOV.U32 R5, RZ, RZ, R14 ;  /* 0x000000ffff057224 */ /* 0x000fce00078e000e */
[----:B------:R-:W-:Y:S05]  /*17140*/  WARPSYNC.COLLECTIVE R15, `(.L_x_2561) ;  /* 0x000000000f087348 */ /* 0x000fea0003c00000 */
[----:B------:R0:W1:Y:S02]  /*17150*/  SHFL.IDX P6, R14, R13, R12, R11 ;  /* 0x0000000c0d0e7389 */ /* 0x00006400000c000b */
[----:B01----:R-:W-:Y:S01]  /*17160*/  ENDCOLLECTIVE ;  /* 0x000000000000791b */ /* 0x003fe20003800000 */
.L_x_2561:
        /* <DEDUP_REMOVED lines=19> */
.L_x_2562:
[----:B------:R-:W-:Y:S02]  /*172a0*/  IMAD.MOV.U32 R13, RZ, RZ, R4 ;  /* 0x000000ffff0d7224 */ /* 0x000fe400078e0004 */
[----:B------:R-:W-:-:S07]  /*172b0*/  IMAD.MOV.U32 R5, RZ, RZ, R14 ;  /* 0x000000ffff057224 */ /* 0x000fce00078e000e */
[----:B------:R-:W-:Y:S05]  /*172c0*/  WARPSYNC.COLLECTIVE R15, `(.L_x_2563) ;  /* 0x000000000f087348 */ /* 0x000fea0003c00000 */
[----:B------:R0:W1:Y:S02]  /*172d0*/  SHFL.IDX P6, R14, R13, R12, R11 ;  /* 0x0000000c0d0e7389 */ /* 0x00006400000c000b */
[----:B01----:R-:W-:Y:S01]  /*172e0*/  ENDCOLLECTIVE ;  /* 0x000000000000791b */ /* 0x003fe20003800000 */
.L_x_2563:
        /* <DEDUP_REMOVED lines=17> */
.L_x_2564:
[----:B------:R-:W-:Y:S02]  /*17400*/  IMAD.MOV.U32 R13, RZ, RZ, R4 ;  /* 0x000000ffff0d7224 */ /* 0x000fe400078e0004 */
[----:B------:R-:W-:-:S07]  /*17410*/  IMAD.MOV.U32 R5, RZ, RZ, R14 ;  /* 0x000000ffff057224 */ /* 0x000fce00078e000e */
[----:B------:R-:W-:Y:S05]  /*17420*/  WARPSYNC.COLLECTIVE R15, `(.L_x_2565) ;  /* 0x000000000f087348 */ /* 0x000fea0003c00000 */
[----:B------:R0:W1:Y:S02]  /*17430*/  SHFL.IDX P6, R14, R13, R12, R11 ;  /* 0x0000000c0d0e7389 */ /* 0x00006400000c000b */
[----:B01----:R-:W-:Y:S01]  /*17440*/  ENDCOLLECTIVE ;  /* 0x000000000000791b */ /* 0x003fe20003800000 */
.L_x_2565:
[----:B------:R-:W-:Y:S01]  /*17450*/  IMAD.MOV.U32 R3, RZ, RZ, R14 ;  /* 0x000000ffff037224 */ /* 0x000fe200078e000e */
[----:B------:R-:W-:Y:S06]  /*17460*/  BRA `(.L_x_2566) ;  /* 0xffffffb8001c7947 */ /* 0x000fec000383ffff */
.L_x_2453:
[----:B0-----:R0:W3:Y:S02]  /*17470*/  SYNCS.PHASECHK.TRANS64.TRYWAIT P0, [R17+URZ+0x38820], R0 ;  /* 0x03882000110075a7 */ /* 0x0010e4000800017f */
[----:B---3--:R-:W-:Y:S05]  /*17480*/  @!P0 NANOSLEEP.SYNCS 0x989680 ;  /* 0x009896800000895d */ /* 0x008fea0003900000 */
[----:B------:R-:W3:Y:S02]  /*17490*/  @!P0 SYNCS.PHASECHK.TRANS64 P0, [R17+URZ+0x38820], R0 ;  /* 0x03882000110085a7 */ /* 0x000ee4000800007f */
[----:B---3--:R-:W-:Y:S05]  /*174a0*/  @!P0 BRA `(.L_x_2453) ;  /* 0xfffffffc00f08947 */ /* 0x008fea000383ffff */
[----:B------:R-:W-:Y:S05]  /*174b0*/  BRA `(.L_x_2567) ;  /* 0xffffffb800987947 */ /* 0x000fea000383ffff */
.L_x_2460:
[----:B0-----:R0:W2:Y:S02]  /*174c0*/  SYNCS.PHASECHK.TRANS64.TRYWAIT P0, [R2+URZ+0x38840], R3 ;  /* 0x03884003020075a7 */ /* 0x0010a4000800017f */
[----:B--2---:R-:W-:Y:S05]  /*174d0*/  @!P0 NANOSLEEP.SYNCS 0x989680 ;  /* 0x009896800000895d */ /* 0x004fea0003900000 */
[----:B------:R-:W2:Y:S02]  /*174e0*/  @!P0 SYNCS.PHASECHK.TRANS64 P0, [R2+URZ+0x38840], R3 ;  /* 0x03884003020085a7 */ /* 0x000ea4000800007f */
[----:B--2---:R-:W-:Y:S05]  /*174f0*/  @!P0 BRA `(.L_x_2460) ;  /* 0xfffffffc00f08947 */ /* 0x004fea000383ffff */
[----:B------:R-:W-:Y:S05]  /*17500*/  BRA `(.L_x_2568) ;  /* 0xffffffbc00547947 */ /* 0x000fea000383ffff */
.L_x_2468:
[----:B0-----:R0:W1:Y:S02]  /*17510*/  SYNCS.PHASECHK.TRANS64.TRYWAIT P0, [R3+URZ+0x60], R2 ;  /* 0x00006002030075a7 */ /* 0x001064000800017f */
[----:B-1----:R-:W-:Y:S05]  /*17520*/  @!P0 NANOSLEEP.SYNCS 0x989680 ;  /* 0x009896800000895d */ /* 0x002fea0003900000 */
[----:B------:R-:W1:Y:S02]  /*17530*/  @!P0 SYNCS.PHASECHK.TRANS64 P0, [R3+URZ+0x60], R2 ;  /* 0x00006002030085a7 */ /* 0x000e64000800007f */
[----:B-1----:R-:W-:Y:S05]  /*17540*/  @!P0 BRA `(.L_x_2468) ;  /* 0xfffffffc00f08947 */ /* 0x002fea000383ffff */
[----:B------:R-:W-:Y:S05]  /*17550*/  BRA `(.L_x_2569) ;  /* 0xffffffc000987947 */ /* 0x000fea000383ffff */
.L_x_2480:
[----:B--2---:R2:W3:Y:S02]  /*17560*/  SYNCS.PHASECHK.TRANS64.TRYWAIT P0, [R3+URZ+0x38840], R2 ;  /* 0x03884002030075a7 */ /* 0x0044e4000800017f */
[----:B---3--:R-:W-:Y:S05]  /*17570*/  @!P0 NANOSLEEP.SYNCS 0x989680 ;  /* 0x009896800000895d */ /* 0x008fea0003900000 */
[----:B------:R-:W3:Y:S02]  /*17580*/  @!P0 SYNCS.PHASECHK.TRANS64 P0, [R3+URZ+0x38840], R2 ;  /* 0x03884002030085a7 */ /* 0x000ee4000800007f */
[----:B---3--:R-:W-:Y:S05]  /*17590*/  @!P0 BRA `(.L_x_2480) ;  /* 0xfffffffc00f08947 */ /* 0x008fea000383ffff */
[----:B------:R-:W-:Y:S05]  /*175a0*/  BRA `(.L_x_2570) ;  /* 0xffffffc800947947 */ /* 0x000fea000383ffff */
.L_x_2488:
[----:B0-----:R0:W1:Y:S02]  /*175b0*/  SYNCS.PHASECHK.TRANS64.TRYWAIT P0, [R2+URZ+0x60], R3 ;  /* 0x00006003020075a7 */ /* 0x001064000800017f */
[----:B-1----:R-:W-:Y:S05]  /*175c0*/  @!P0 NANOSLEEP.SYNCS 0x989680 ;  /* 0x009896800000895d */ /* 0x002fea0003900000 */
[----:B------:R-:W1:Y:S02]  /*175d0*/  @!P0 SYNCS.PHASECHK.TRANS64 P0, [R2+URZ+0x60], R3 ;  /* 0x00006003020085a7 */ /* 0x000e64000800007f */
[----:B-1----:R-:W-:Y:S05]  /*175e0*/  @!P0 BRA `(.L_x_2488) ;  /* 0xfffffffc00f08947 */ /* 0x002fea000383ffff */
[----:B------:R-:W-:Y:S05]  /*175f0*/  BRA `(.L_x_2571) ;  /* 0xffffffcc00e47947 */ /* 0x000fea000383ffff */
.L_x_2499:
[----:B---3--:R3:W4:Y:S02]  /*17600*/  SYNCS.PHASECHK.TRANS64.TRYWAIT P0, [R2+URZ+0x38840], R3 ;  /* 0x03884003020075a7 */ /* 0x008724000800017f */
[----:B----4-:R-:W-:Y:S05]  /*17610*/  @!P0 NANOSLEEP.SYNCS 0x989680 ;  /* 0x009896800000895d */ /* 0x010fea0003900000 */
[----:B------:R-:W4:Y:S02]  /*17620*/  @!P0 SYNCS.PHASECHK.TRANS64 P0, [R2+URZ+0x38840], R3 ;  /* 0x03884003020085a7 */ /* 0x000f24000800007f */
[----:B----4-:R-:W-:Y:S05]  /*17630*/  @!P0 BRA `(.L_x_2499) ;  /* 0xfffffffc00f08947 */ /* 0x010fea000383ffff */
[----:B------:R-:W-:Y:S05]  /*17640*/  BRA `(.L_x_2572) ;  /* 0xffffffd400b47947 */ /* 0x000fea000383ffff */
.L_x_2507:
[----:B0-----:R0:W1:Y:S02]  /*17650*/  SYNCS.PHASECHK.TRANS64.TRYWAIT P0, [R2+URZ+0x60], R5 ;  /* 0x00006005020075a7 */ /* 0x001064000800017f */
[----:B-1----:R-:W-:Y:S05]  /*17660*/  @!P0 NANOSLEEP.SYNCS 0x989680 ;  /* 0x009896800000895d */ /* 0x002fea0003900000 */
[----:B------:R-:W1:Y:S02]  /*17670*/  @!P0 SYNCS.PHASECHK.TRANS64 P0, [R2+URZ+0x60], R5 ;  /* 0x00006005020085a7 */ /* 0x000e64000800007f */
[----:B-1----:R-:W-:Y:S05]  /*17680*/  @!P0 BRA `(.L_x_2507) ;  /* 0xfffffffc00f08947 */ /* 0x002fea000383ffff */
[----:B------:R-:W-:Y:S05]  /*17690*/  BRA `(.L_x_2573) ;  /* 0xffffffdc00047947 */ /* 0x000fea000383ffff */
.L_x_2520:
[----:B0-----:R0:W2:Y:S02]  /*176a0*/  SYNCS.PHASECHK.TRANS64.TRYWAIT P0, [R2+URZ+0x38860], R3 ;  /* 0x03886003020075a7 */ /* 0x0010a4000800017f */
[----:B--2---:R-:W-:Y:S05]  /*176b0*/  @!P0 NANOSLEEP.SYNCS 0x989680 ;  /* 0x009896800000895d */ /* 0x004fea0003900000 */
[----:B------:R-:W2:Y:S02]  /*176c0*/  @!P0 SYNCS.PHASECHK.TRANS64 P0, [R2+URZ+0x38860], R3 ;  /* 0x03886003020085a7 */ /* 0x000ea4000800007f */
[----:B--2---:R-:W-:Y:S05]  /*176d0*/  @!P0 BRA `(.L_x_2520) ;  /* 0xfffffffc00f08947 */ /* 0x004fea000383ffff */
[----:B------:R-:W-:Y:S05]  /*176e0*/  BRA `(.L_x_2574) ;  /* 0xffffffe000c07947 */ /* 0x000fea000383ffff */
.L_x_2529:
[----:B------:R-:W-:Y:S01]  /*176f0*/  BSSY B0, `(.L_x_2575) ;  /* 0x0000008000007945 */ /* 0x000fe20003800000 */
[----:B-----5:R-:W-:Y:S02]  /*17700*/  IMAD.MOV.U32 R13, RZ, RZ, R2 ;  /* 0x000000ffff0d7224 */ /* 0x020fe400078e0002 */
[----:B------:R-:W-:Y:S02]  /*17710*/  IMAD.MOV.U32 R12, RZ, RZ, RZ ;  /* 0x000000ffff0c7224 */ /* 0x000fe400078e00ff */
[----:B------:R-:W-:Y:S02]  /*17720*/  IMAD.MOV.U32 R11, RZ, RZ, 0x1f ;  /* 0x0000001fff0b7424 */ /* 0x000fe400078e00ff */
[----:B------:R-:W-:-:S07]  /*17730*/  IMAD.MOV.U32 R15, RZ, RZ, -0x1 ;  /* 0xffffffffff0f7424 */ /* 0x000fce00078e00ff */
[----:B-12---:R-:W-:Y:S05]  /*17740*/  WARPSYNC.COLLECTIVE R15, `(.L_x_2576) ;  /* 0x000000000f087348 */ /* 0x006fea0003c00000 */
[----:B------:R0:W3:Y:S02]  /*17750*/  SHFL.IDX P6, R14, R13, R12, R11 ;  /* 0x0000000c0d0e7389 */ /* 0x0000e400000c000b */
[----:B0123--:R-:W-:Y:S01]  /*17760*/  ENDCOLLECTIVE ;  /* 0x000000000000791b */ /* 0x00ffe20003800000 */
.L_x_2576:
[----:B------:R-:W-:Y:S05]  /*17770*/  BSYNC B0 ;  /* 0x0000000000007941 */ /* 0x000fea0003800000 */
.L_x_2575:
[----:B------:R-:W-:Y:S05]  /*17780*/  BRA `(.L_x_2577) ;  /* 0xffffffe800307947 */ /* 0x000fea000383ffff */
.L_x_2532:
[----:B0-----:R0:W1:Y:S02]  /*17790*/  SYNCS.PHASECHK.TRANS64.TRYWAIT P0, [R0+URZ+0x38820], R3 ;  /* 0x03882003000075a7 */ /* 0x001064000800017f */
[----:B-1----:R-:W-:Y:S05]  /*177a0*/  @!P0 NANOSLEEP.SYNCS 0x989680 ;  /* 0x009896800000895d */ /* 0x002fea0003900000 */
[----:B------:R-:W1:Y:S02]  /*177b0*/  @!P0 SYNCS.PHASECHK.TRANS64 P0, [R0+URZ+0x38820], R3 ;  /* 0x03882003000085a7 */ /* 0x000e64000800007f */
[----:B-1----:R-:W-:Y:S05]  /*177c0*/  @!P0 BRA `(.L_x_2532) ;  /* 0xfffffffc00f08947 */ /* 0x002fea000383ffff */
[----:B------:R-:W-:Y:S05]  /*177d0*/  BRA `(.L_x_2578) ;  /* 0xffffffe8007c7947 */ /* 0x000fea000383ffff */
.L_x_2533:
        /* <DEDUP_REMOVED lines=11> */
.L_x_2580:
[----:B------:R-:W-:Y:S05]  /*17890*/  BSYNC B0 ;  /* 0x0000000000007941 */ /* 0x000fea0003800000 */
.L_x_2579:
[----:B------:R-:W-:Y:S05]  /*178a0*/  BRA `(.L_x_2581) ;  /* 0xffffffe800647947 */ /* 0x000fea000383ffff */
.L_x_2536:
[----:B------:R-:W-:Y:S01]  /*178b0*/  BSSY B1, `(.L_x_2582) ;  /* 0x0000006000017945 */ /* 0x000fe20003800000 */
[----:B------:R-:W-:-:S07]  /*178c0*/  IMAD.MOV.U32 R15, RZ, RZ, -0x1 ;  /* 0xffffffffff0f7424 */ /* 0x000fce00078e00ff */
[----:B01----:R-:W-:Y:S05]  /*178d0*/  WARPSYNC.COLLECTIVE R15, `(.L_x_2583) ;  /* 0x000000000f0c7348 */ /* 0x003fea0003c00000 */
[----:B------:R-:W-:Y:S02]  /*178e0*/  ELECT P6, UR62, PT ;  /* 0x00000000003e782f */ /* 0x000fe400038c0000 */
[----:B------:R-:W-:Y:S01]  /*178f0*/  MOV R14, UR62 ;  /* 0x0000003e000e7c02 */ /* 0x000fe20008000f00 */
[----:B01----:R-:W-:Y:S10]  /*17900*/  ENDCOLLECTIVE ;  /* 0x000000000000791b */ /* 0x003ff40003800000 */
.L_x_2583:
[----:B------:R-:W-:Y:S05]  /*17910*/  BSYNC B1 ;  /* 0x0000000000017941 */ /* 0x000fea0003800000 */
.L_x_2582:
[----:B------:R-:W-:Y:S05]  /*17920*/  BRA `(.L_x_2584) ;  /* 0xffffffe8005c7947 */ /* 0x000fea000383ffff */
.L_x_2538:
[----:B0-----:R0:W1:Y:S02]  /*17930*/  SYNCS.PHASECHK.TRANS64.TRYWAIT P0, [R6+URZ], R5 ;  /* 0x00000005060075a7 */ /* 0x001064000800017f */
[----:B-1----:R-:W-:Y:S05]  /*17940*/  @!P0 NANOSLEEP.SYNCS 0x989680 ;  /* 0x009896800000895d */ /* 0x002fea0003900000 */
[----:B------:R-:W1:Y:S02]  /*17950*/  @!P0 SYNCS.PHASECHK.TRANS64 P0, [R6+URZ], R5 ;  /* 0x00000005060085a7 */ /* 0x000e64000800007f */
[----:B-1----:R-:W-:Y:S05]  /*17960*/  @!P0 BRA `(.L_x_2538) ;  /* 0xfffffffc00f08947 */ /* 0x002fea000383ffff */
[----:B------:R-:W-:Y:S05]  /*17970*/  BRA `(.L_x_2585) ;  /* 0xffffffe8009c7947 */ /* 0x000fea000383ffff */
.L_x_2539:
[----:B-1----:R1:W2:Y:S02]  /*17980*/  SYNCS.PHASECHK.TRANS64.TRYWAIT P0, [R3+URZ], R2 ;  /* 0x00000002030075a7 */ /* 0x0022a4000800017f */
[----:B--2---:R-:W-:Y:S05]  /*17990*/  @!P0 NANOSLEEP.SYNCS 0x989680 ;  /* 0x009896800000895d */ /* 0x004fea0003900000 */
[----:B------:R-:W2:Y:S02]  /*179a0*/  @!P0 SYNCS.PHASECHK.TRANS64 P0, [R3+URZ], R2 ;  /* 0x00000002030085a7 */ /* 0x000ea4000800007f */
[----:B--2---:R-:W-:Y:S05]  /*179b0*/  @!P0 BRA `(.L_x_2539) ;  /* 0xfffffffc00f08947 */ /* 0x004fea000383ffff */
[----:B------:R-:W-:Y:S05]  /*179c0*/  BRA `(.L_x_2586) ;  /* 0xffffffe800907947 */ /* 0x000fea000383ffff */
.L_x_2541:
[----:B-1----:R1:W2:Y:S02]  /*179d0*/  SYNCS.PHASECHK.TRANS64.TRYWAIT P0, [R18+URZ], R5 ;  /* 0x00000005120075a7 */ /* 0x0022a4000800017f */
[----:B--2---:R-:W-:Y:S05]  /*179e0*/  @!P0 NANOSLEEP.SYNCS 0x989680 ;  /* 0x009896800000895d */ /* 0x004fea0003900000 */
[----:B------:R-:W2:Y:S02]  /*179f0*/  @!P0 SYNCS.PHASECHK.TRANS64 P0, [R18+URZ], R5 ;  /* 0x00000005120085a7 */ /* 0x000ea4000800007f */
[----:B--2---:R-:W-:Y:S05]  /*17a00*/  @!P0 BRA `(.L_x_2541) ;  /* 0xfffffffc00f08947 */ /* 0x004fea000383ffff */
[----:B------:R-:W-:Y:S05]  /*17a10*/  BRA `(.L_x_2587) ;  /* 0xffffffe800947947 */ /* 0x000fea000383ffff */
.L_x_2588:
        /* <DEDUP_REMOVED lines=14> */
.L_x_15300:


//--------------------- .text._ZN7cutlass13device_kernelIN5flash11enable_sm90INS1_16FlashAttnFwdSm90INS1_25CollectiveMainloopFwdSm90ILi2EN4cute5tupleIJNS5_1CILi1EEES8_S8_EEENS6_IJNS7_ILi128EEENS7_ILi80EEENS7_ILi256EEEEEELi256ENS_10bfloat16_tEfNS_4arch4Sm90ELb1ELb0ELb0ELb1ELb0ELb0ELb0ELb1ELb1ELb1ELb0ELb0EEENS1_21CollectiveEpilogueFwdINS6_IJSA_SC_SB_EEES9_SE_SG_Li256ELb1ELb1ELb0ELb0EEENS1_36VarlenDynamicPersistentTileSchedulerILi128ELi80ELi256ELi128ELb0ELb1ELb1ELb1ELb1ELb1EEEEEEEEEvNT_6ParamsE --------------------------
	.section	.text._ZN7cutlass13device_kernelIN5flash11enable_sm90INS1_16FlashAttnFwdSm90INS1_25CollectiveMainloopFwdSm90ILi2EN4cute5tupleIJNS5_1CILi1EEES8_S8_EEENS6_IJNS7_ILi128EEENS7_ILi80EEENS7_ILi256EEEEEELi256ENS_10bfloat16_tEfNS_4arch4Sm90ELb1ELb0ELb0ELb1ELb0ELb0ELb0ELb1ELb1ELb1ELb0ELb0EEENS1_21CollectiveEpilogueFwdINS6_IJSA_SC_SB_EEES9_SE_SG_Li256ELb1ELb1ELb0ELb0EEENS1_36VarlenDynamicPersistentTileSchedulerILi128ELi80ELi256ELi128ELb0ELb1ELb1ELb1ELb1ELb1EEEEEEEEEvNT_6ParamsE,"ax",@progbits
	.align	128
.text._ZN7cutlass13device_kernelIN5flash11enable_sm90INS1_16FlashAttnFwdSm90INS1_25CollectiveMainloopFwdSm90ILi2EN4cute5tupleIJNS5_1CILi1EEES8_S8_EEENS6_IJNS7_ILi128EEENS7_ILi80EEENS7_ILi256EEEEEELi256ENS_10bfloat16_tEfNS_4arch4Sm90ELb1ELb0ELb0ELb1ELb0ELb0ELb0ELb1ELb1ELb1ELb0ELb0EEENS1_21CollectiveEpilogueFwdINS6_IJSA_SC_SB_EEES9_SE_SG_Li256ELb1ELb1ELb0ELb0EEENS1_36VarlenDynamicPersistentTileSchedulerILi128ELi80ELi256ELi128ELb0ELb1ELb1ELb1ELb1ELb1EEEEEEEEEvNT_6ParamsE:
        .type           _ZN7cutlass13device_kernelIN5flash11enable_sm90INS1_16FlashAttnFwdSm90INS1_25CollectiveMainloopFwdSm90ILi2EN4cute5tupleIJNS5_1CILi1EEES8_S8_EEENS6_IJNS7_ILi128EEENS7_ILi80EEENS7_ILi256EEEEEELi256ENS_10bfloat16_tEfNS_4arch4Sm90ELb1ELb0ELb0ELb1ELb0ELb0ELb0ELb1ELb1ELb1ELb0ELb0EEENS1_21CollectiveEpilogueFwdINS6_IJSA_SC_SB_EEES9_SE_SG_Li256ELb1ELb1ELb0ELb0EEENS1_36VarlenDynamicPersistentTileSchedulerILi128ELi80ELi256ELi128ELb0ELb1ELb1ELb1ELb1ELb1EEEEEEEEEvNT_6ParamsE,@function
        .size           _ZN7cutlass13device_kernelIN5flash11enable_sm90INS1_16FlashAttnFwdSm90INS1_25CollectiveMainloopFwdSm90ILi2EN4cute5tupleIJNS5_1CILi1EEES8_S8_EEENS6_IJNS7_ILi128EEENS7_ILi80EEENS7_ILi256EEEEEELi256ENS_10bfloat16_tEfNS_4arch4Sm90ELb1ELb0ELb0ELb1ELb0ELb0ELb0ELb1ELb1ELb1ELb0ELb0EEENS1_21CollectiveEpilogueFwdINS6_IJSA_SC_SB_EEES9_SE_SG_Li256ELb1ELb1ELb0ELb0EEENS1_36VarlenDynamicPersistentTileSchedulerILi128ELi80ELi256ELi128ELb0ELb1ELb1ELb1ELb1ELb1EEEEEEEEEvNT_6ParamsE,(.L_x_15301 - _ZN7cutlass13device_kernelIN5flash11enable_sm90INS1_16FlashAttnFwdSm90INS1_25CollectiveMainloopFwdSm90ILi2EN4cute5tupleIJNS5_1CILi1EEES8_S8_EEENS6_IJNS7_ILi128EEENS7_ILi80EEENS7_ILi256EEEEEELi256ENS_10bfloat16_tEfNS_4arch4Sm90ELb1ELb0ELb0ELb1ELb0ELb0ELb0ELb1ELb1ELb1ELb0ELb0EEENS1_21CollectiveEpilogueFwdINS6_IJSA_SC_SB_EEES9_SE_SG_Li256ELb1ELb1ELb0ELb0EEENS1_36VarlenDynamicPersistentTileSchedulerILi128ELi80ELi256ELi128ELb0ELb1ELb1ELb1ELb1ELb1EEEEEEEEEvNT_6ParamsE)
        .other          _ZN7cutlass13device_kernelIN5flash11enable_sm90INS1_16FlashAttnFwdSm90INS1_25CollectiveMainloopFwdSm90ILi2EN4cute5tupleIJNS5_1CILi1EEES8_S8_EEENS6_IJNS7_ILi128EEENS7_ILi80EEENS7_ILi256EEEEEELi256ENS_10bfloat16_tEfNS_4arch4Sm90ELb1ELb0ELb0ELb1ELb0ELb0ELb0ELb1ELb1ELb1ELb0ELb0EEENS1_21CollectiveEpilogueFwdINS6_IJSA_SC_SB_EEES9_SE_SG_Li256ELb1ELb1ELb0ELb0EEENS1_36VarlenDynamicPersistentTileSchedulerILi128ELi80ELi256ELi128ELb0ELb1ELb1ELb1ELb1ELb1EEEEEEEEEvNT_6ParamsE,@"STO_CUDA_ENTRY STV_DEFAULT"
_ZN7cutlass13device_kernelIN5flash11enable_sm90INS1_16FlashAttnFwdSm90INS1_25CollectiveMainloopFwdSm90ILi2EN4cute5tupleIJNS5_1CILi1EEES8_S8_EEENS6_IJNS7_ILi128EEENS7_ILi80EEENS7_ILi256EEEEEELi256ENS_10bfloat16_tEfNS_4arch4Sm90ELb1ELb0ELb0ELb1ELb0ELb0ELb0ELb1ELb1ELb1ELb0ELb0EEENS1_21CollectiveEpilogueFwdINS6_IJSA_SC_SB_EEES9_SE_SG_Li256ELb1ELb1ELb0ELb0EEENS1_36VarlenDynamicPersistentTileSchedulerILi128ELi80ELi256ELi128ELb0ELb1ELb1ELb1ELb1ELb1EEEEEEEEEvNT_6ParamsE:
        /* <DEDUP_REMOVED lines=18> */
.L_x_2590:
[----:B------:R-:W-:Y:S05]  /*0120*/  BSYNC B0 ;  /* 0x0000000000007941 */ /* 0x000fea0003800000 */
.L_x_2589:
        /* <DEDUP_REMOVED lines=41> */
.L_x_2591:
        /* <DEDUP_REMOVED lines=22> */
.L_x_2592:
        /* <DEDUP_REMOVED lines=18> */
.L_x_2593:
        /* <DEDUP_REMOVED lines=22> */
.L_x_2594:
        /* <DEDUP_REMOVED lines=22> */
.L_x_2595:
        /* <DEDUP_REMOVED lines=8> */
.L_x_2597:
        /* <DEDUP_REMOVED lines=18> */
[----:B------:R-:W0:Y:S02]  /*0aa0*/  S2R R0, SR_TID.X ;  /* 0x0000000000007919 */ /* 0x000e240000002100 */
[----:B0-----:R-:W-:-:S05]  /*0ab0*/  VIADD R232, R0, 0xffffff80 ;  /* 0xffffff8000e87836 */ /* 0x001fca0000000000 */
[----:B------:R-:W-:-:S04]  /*0ac0*/  SHF.R.S32.HI R3, RZ, 0x1f, R232 ;  /* 0x0000001fff037819 */ /* 0x000fc800000114e8 */
[CC--:B------:R-:W-:Y:S02]  /*0ad0*/  LEA.HI R5, R3.reuse, R232.reuse, RZ, 0x7 ;  /* 0x000000e803057211 */ /* 0x0c0fe400078f38ff */
[----:B------:R-:W-:Y:S02]  /*0ae0*/  LEA.HI R0, R3, R232, RZ, 0x4 ;  /* 0x000000e803007211 */ /* 0x000fe400078f20ff */
[----:B------:R-:W-:Y:S02]  /*0af0*/  LOP3.LUT R223, R5, 0xffffff80, RZ, 0xc0, !PT ;  /* 0xffffff8005df7812 */ /* 0x000fe400078ec0ff */
[----:B------:R-:W-:Y:S02]  /*0b00*/  SHF.R.S32.HI R9, RZ, 0x4, R0 ;  /* 0x00000004ff097819 */ /* 0x000fe40000011400 */
[----:B------:R-:W-:Y:S01]  /*0b10*/  LOP3.LUT R7, R0, 0x3fffff0, RZ, 0xc0, !PT ;  /* 0x03fffff000077812 */ /* 0x000fe200078ec0ff */
[----:B------:R-:W-:Y:S01]  /*0b20*/  IMAD.IADD R223, R232, 0x1, -R223 ;  /* 0x00000001e8df7824 */ /* 0x000fe200078e0adf */
[----:B------:R-:W-:-:S02]  /*0b30*/  LEA.HI R0, R0, R9, RZ, 0x1 ;  /* 0x0000000900007211 */ /* 0x000fc400078f08ff */
[----:B------:R-:W-:Y:S01]  /*0b40*/  LEA.HI R10, R3, R232, RZ, 0x2 ;  /* 0x000000e8030a7211 */ /* 0x000fe200078f10ff */
[----:B------:R-:W-:Y:S01]  /*0b50*/  IMAD.IADD R7, R232, 0x1, -R7 ;  /* 0x00000001e8077824 */ /* 0x000fe200078e0a07 */
[----:B------:R-:W-:Y:S02]  /*0b60*/  SHF.R.S32.HI R4, RZ, 0x1f, R223 ;  /* 0x0000001fff047819 */ /* 0x000fe400000114df */
[----:B------:R-:W-:Y:S02]  /*0b70*/  LOP3.LUT R0, R0, 0x1ffffffe, RZ, 0xc0, !PT ;  /* 0x1ffffffe00007812 */ /* 0x000fe400078ec0ff */
[----:B------:R-:W-:Y:S02]  /*0b80*/  LEA.HI R6, R4, R223, RZ, 0x2 ;  /* 0x000000df04067211 */ /* 0x000fe400078f10ff */
[----:B------:R-:W-:Y:S01]  /*0b90*/  SHF.R.S32.HI R224, RZ, 0x7, R5 ;  /* 0x00000007ffe07819 */ /* 0x000fe20000011405 */
[----:B------:R-:W-:Y:S01]  /*0ba0*/  IMAD.IADD R0, R9, 0x1, -R0 ;  /* 0x0000000109007824 */ /* 0x000fe200078e0a00 */
[----:B------:R-:W-:-:S02]  /*0bb0*/  SHF.R.S32.HI R8, RZ, 0x2, R6 ;  /* 0x00000002ff087819 */ /* 0x000fc40000011406 */
[----:B------:R-:W-:Y:S02]  /*0bc0*/  SHF.R.S32.HI R11, RZ, 0x1f, R6 ;  /* 0x0000001fff0b7819 */ /* 0x000fe40000011406 */
[----:B------:R-:W-:Y:S02]  /*0bd0*/  LOP3.LUT R9, R10, 0xfffffffc, RZ, 0xc0, !PT ;  /* 0xfffffffc0a097812 */ /* 0x000fe400078ec0ff */
[----:B------:R-:W-:Y:S02]  /*0be0*/  LEA.HI R11, R11, R8, RZ, 0x3 ;  /* 0x000000080b0b7211 */ /* 0x000fe400078f18ff */
[----:B------:R-:W-:Y:S01]  /*0bf0*/  LEA.HI R4, R4, R223, RZ, 0x5 ;  /* 0x000000df04047211 */ /* 0x000fe200078f28ff */
[----:B------:R-:W-:Y:S01]  /*0c00*/  IMAD.IADD R9, R232, 0x1, -R9 ;  /* 0x00000001e8097824 */ /* 0x000fe200078e0a09 */
[----:B------:R-:W-:Y:S02]  /*0c10*/  LOP3.LUT R11, R11, 0xfffffff8, RZ, 0xc0, !PT ;  /* 0xfffffff80b0b7812 */ /* 0x000fe400078ec0ff */
[----:B------:R-:W-:-:S02]  /*0c20*/  LEA.HI R5, R5, R224, RZ, 0x1 ;  /* 0x000000e005057211 */ /* 0x000fc400078f08ff */
[----:B------:R-:W-:Y:S01]  /*0c30*/  SHF.R.S32.HI R4, RZ, 0x5, R4 ;  /* 0x00000005ff047819 */ /* 0x000fe20000011404 */
[----:B------:R-:W-:Y:S01]  /*0c40*/  IMAD.IADD R11, R8, 0x1, -R11 ;  /* 0x00000001080b7824 */ /* 0x000fe200078e0a0b */
[----:B------:R-:W-:Y:S02]  /*0c50*/  LOP3.LUT R5, R5, 0x3fffffe, RZ, 0xc0, !PT ;  /* 0x03fffffe05057812 */ /* 0x000fe400078ec0ff */
[----:B------:R-:W-:Y:S01]  /*0c60*/  LOP3.LUT R212, R6, 0x7ffffffc, RZ, 0xc0, !PT ;  /* 0x7ffffffc06d47812 */ /* 0x000fe200078ec0ff */
[----:B------:R-:W-:Y:S02]  /*0c70*/  IMAD R4, R4, 0x10, R11 ;  /* 0x0000001004047824 */ /* 0x000fe400078e020b */
[----:B------:R-:W-:Y:S02]  /*0c80*/  IMAD.IADD R5, R224, 0x1, -R5 ;  /* 0x00000001e0057824 */ /* 0x000fe400078e0a05 */
[----:B------:R-:W-:Y:S02]  /*0c90*/  IMAD.IADD R212, R223, 0x1, -R212 ;  /* 0x00000001dfd47824 */ /* 0x000fe400078e0ad4 */
[----:B------:R-:W-:Y:S01]  /*0ca0*/  IMAD R225, R5, 0x40, R4 ;  /* 0x0000004005e17824 */ /* 0x000fe200078e0204 */
[----:B--2---:R-:W-:-:S02]  /*0cb0*/  R2UR UR4, R2 ;  /* 0x00000000020472ca */ /* 0x004fc400000e0000 */
[CC--:B------:R-:W-:Y:S02]  /*0cc0*/  LEA.HI R2, R3.reuse, R232.reuse, RZ, 0x5 ;  /* 0x000000e803027211 */ /* 0x0c0fe400078f28ff */
[----:B------:R-:W-:-:S03]  /*0cd0*/  LEA.HI R3, R3, R232, RZ, 0x3 ;  /* 0x000000e803037211 */ /* 0x000fc600078f18ff */
[----:B------:R-:W-:Y:S01]  /*0ce0*/  IMAD.SHL.U32 R2, R2, 0x20, RZ ;  /* 0x0000002002027824 */ /* 0x000fe200078e00ff */
[----:B------:R-:W-:Y:S02]  /*0cf0*/  LOP3.LUT R217, R3, 0xfffffff8, RZ, 0xc0, !PT ;  /* 0xfffffff803d97812 */ /* 0x000fe400078ec0ff */
[----:B------:R-:W-:Y:S02]  /*0d00*/  SHF.R.S32.HI R221, RZ, 0x3, R3 ;  /* 0x00000003ffdd7819 */ /* 0x000fe40000011403 */
[----:B------:R-:W-:Y:S01]  /*0d10*/  LOP3.LUT R2, R2, 0xfffffc00, RZ, 0xc0, !PT ;  /* 0xfffffc0002027812 */ /* 0x000fe200078ec0ff */
[----:B------:R-:W-:Y:S01]  /*0d20*/  IMAD.IADD R217, R232, 0x1, -R217 ;  /* 0x00000001e8d97824 */ /* 0x000fe200078e0ad9 */
[----:B------:R-:W-:-:S03]  /*0d30*/  ULOP3.LUT UR7, UR4, 0x1, URZ, 0xfc, !UPT ;  /* 0x0000000104077892 */ /* 0x000fc6000f8efc3f */
[----:B------:R-:W-:Y:S01]  /*0d40*/  IMAD R7, R7, 0x40, R2 ;  /* 0x0000004007077824 */ /* 0x000fe200078e0202 */
[----:B------:R-:W-:Y:S01]  /*0d50*/  LEA.HI R2, R9, R9, RZ, 0x1 ;  /* 0x0000000909027211 */ /* 0x000fe200078f08ff */
[----:B------:R-:W-:Y:S01]  /*0d60*/  IMAD.SHL.U32 R18, R217, 0x8, RZ ;  /* 0x00000008d9127824 */ /* 0x000fe200078e00ff */
[----:B------:R-:W-:Y:S01]  /*0d70*/  UMOV UR4, URZ ;  /* 0x0000003f00047c82 */ /* 0x000fe20008000000 */
[----:B------:R-:W-:Y:S01]  /*0d80*/  IMAD R226, R0, 0x8, R7 ;  /* 0x0000000800e27824 */ /* 0x000fe200078e0207 */
[----:B------:R-:W-:Y:S01]  /*0d90*/  LOP3.LUT R2, R2, 0x1ffffffe, RZ, 0xc0, !PT ;  /* 0x1ffffffe02027812 */ /* 0x000fe200078ec0ff */
[C---:B------:R-:W-:Y:S01]  /*0da0*/  VIADD R215, R18.reuse, 0x40 ;  /* 0x0000004012d77836 */ /* 0x040fe20000000000 */
[----:B------:R-:W-:Y:S01]  /*0db0*/  SHF.R.S32.HI R231, RZ, 0x1f, R18 ;  /* 0x0000001fffe77819 */ /* 0x000fe20000011412 */
[C---:B------:R-:W-:Y:S02]  /*0dc0*/  VIADD R214, R18.reuse, 0x80 ;  /* 0x0000008012d67836 */ /* 0x040fe40000000000 */
[----:B------:R-:W-:Y:S01]  /*0dd0*/  VIADD R216, R18, 0xc0 ;  /* 0x000000c012d87836 */ /* 0x000fe20000000000 */
[----:B------:R-:W-:Y:S01]  /*0de0*/  SHF.R.S32.HI R230, RZ, 0x1f, R215 ;  /* 0x0000001fffe67819 */ /* 0x000fe200000114d7 */
[----:B------:R-:W-:Y:S01]  /*0df0*/  IMAD.IADD R2, R9, 0x1, -R2 ;  /* 0x0000000109027824 */ /* 0x000fe200078e0a02 */
[----:B------:R-:W-:Y:S01]  /*0e00*/  SHF.R.S32.HI R229, RZ, 0x1f, R214 ;  /* 0x0000001fffe57819 */ /* 0x000fe200000114d6 */
[----:B------:R-:W-:Y:S01]  /*0e10*/  IMAD.MOV.U32 R7, RZ, RZ, R15 ;  /* 0x000000ffff077224 */ /* 0x000fe200078e000f */
[----:B------:R-:W-:Y:S01]  /*0e20*/  SHF.R.S32.HI R228, RZ, 0x1f, R216 ;  /* 0x0000001fffe47819 */ /* 0x000fe200000114d8 */
[----:B------:R-:W-:-:S02]  /*0e30*/  IMAD.U32 R227, RZ, RZ, UR7 ;  /* 0x00000007ffe37e24 */ /* 0x000fc4000f8e00ff */
[----:B------:R-:W-:Y:S02]  /*0e40*/  IMAD.U32 R222, RZ, RZ, UR4 ;  /* 0x00000004ffde7e24 */ /* 0x000fe4000f8e00ff */
[----:B------:R-:W-:Y:S02]  /*0e50*/  IMAD R213, R2, 0x8, R225 ;  /* 0x0000000802d57824 */ /* 0x000fe400078e02e1 */
[----:B------:R-:W-:-:S07]  /*0e60*/  IMAD.U32 R16, RZ, RZ, UR4 ;  /* 0x00000004ff107e24 */ /* 0x000fce000f8e00ff */
.L_x_2651:
[----:B012-4-:R-:W0:Y:S01]  /*0e70*/  LDC.64 R2, c[0x0][0xc88] ;  /* 0x00032200ff027b82 */ /* 0x017e220000000a00 */
        /* <DEDUP_REMOVED lines=14> */
[----:B------:R-:W-:-:S04]  /*0f60*/  @UP0 ULEA UR8, UP2, UR4, UR8, 0x2 ;  /* 0x0000000804080291 */ /* 0x000fc8000f84103f */
[----:B------:R-:W-:Y:S02]  /*0f70*/  @UP0 ULEA.HI.X UR9, UR4, UR9, UR7, 0x2, UP2 ;  /* 0x0000000904090291 */ /* 0x000fe400090f1407 */
[----:B------:R-:W-:Y:S01]  /*0f80*/  IMAD.U32 R220, RZ, RZ, UR7 ;  /* 0x00000007ffdc7e24 */ /* 0x000fe2000f8e00ff */
[----:B------:R-:W-:Y:S01]  /*0f90*/  @UP1 ULEA UR10, UP0, UR4, UR10, 0x2 ;  /* 0x0000000a040a1291 */ /* 0x000fe2000f80103f */
[----:B------:R-:W-:-:S03]  /*0fa0*/  IMAD.U32 R2, RZ, RZ, UR8 ;  /* 0x00000008ff027e24 */ /* 0x000fc6000f8e00ff */
[----:B------:R-:W-:Y:S01]  /*0fb0*/  @UP1 ULEA.HI.X UR11, UR4, UR11, UR7, 0x2, UP0 ;  /* 0x0000000b040b1291 */ /* 0x000fe200080f1407 */
[----:B------:R-:W-:Y:S01]  /*0fc0*/  IMAD.U32 R3, RZ, RZ, UR9 ;  /* 0x00000009ff037e24 */ /* 0x000fe2000f8e00ff */
[----:B------:R-:W-:Y:S01]  /*0fd0*/  ULDC.64 UR8, c[0x0][0x418] ;  /* 0x0001060000087ab9 */ /* 0x000fe20000000a00 */
[----:B------:R-:W-:Y:S01]  /*0fe0*/  IMAD.U32 R4, RZ, RZ, UR10 ;  /* 0x0000000aff047e24 */ /* 0x000fe2000f8e00ff */
[----:B------:R-:W-:Y:S02]  /*0ff0*/  ULDC UR7, c[0x0][0x424] ;  /* 0x0001090000077ab9 */ /* 0x000fe40000000800 */
[----:B------:R-:W-:Y:S01]  /*1000*/  IMAD.U32 R5, RZ, RZ, UR11 ;  /* 0x0000000bff057e24 */ /* 0x000fe2000f8e00ff */
[----:B------:R-:W2:Y:S01]  /*1010*/  @P0 LDG.E R2, desc[UR12][R2.64] ;  /* 0x0000000c02020981 */ /* 0x000ea2000c1e1900 */
[----:B------:R-:W-:Y:S01]  /*1020*/  UISETP.NE.U32.AND UP0, UPT, UR8, URZ, UPT ;  /* 0x0000003f0800728c */ /* 0x000fe2000bf05070 */
[----:B------:R-:W-:Y:S02]  /*1030*/  ULDC.64 UR10, c[0x0][0xa20] ;  /* 0x00028800000a7ab9 */ /* 0x000fe40000000a00 */
[----:B---3--:R-:W3:Y:S01]  /*1040*/  @P2 LDG.E R4, desc[UR12][R4.64] ;  /* 0x0000000c04042981 */ /* 0x008ee2000c1e1900 */
[----:B------:R-:W-:Y:S01]  /*1050*/  ULDC UR12, c[0x0][0x288] ;  /* 0x0000a200000c7ab9 */ /* 0x000fe20000000800 */
[----:B------:R-:W-:Y:S01]  /*1060*/  UISETP.NE.AND.EX UP0, UPT, UR9, URZ, UPT, UP0 ;  /* 0x0000003f0900728c */ /* 0x000fe2000bf05300 */
[----:B------:R-:W-:Y:S01]  /*1070*/  ISETP.NE.U32.AND P1, PT, RZ, UR10, PT ;  /* 0x0000000aff007c0c */ /* 0x000fe2000bf25070 */
[----:B------:R-:W-:Y:S01]  /*1080*/  ULDC UR8, c[0x0][0x2f0] ;  /* 0x0000bc0000087ab9 */ /* 0x000fe20000000800 */
[----:B------:R-:W-:Y:S01]  /*1090*/  UMOV UR4, URZ ;  /* 0x0000003f00047c82 */ /* 0x000fe20008000000 */
[----:B------:R-:W-:Y:S01]  /*10a0*/  USEL UR7, UR7, 0x1, UP0 ;  /* 0x0000000107077887 */ /* 0x000fe20008000000 */
[----:B------:R-:W-:Y:S01]  /*10b0*/  ISETP.NE.AND.EX P1, PT, RZ, UR11, PT, P1 ;  /* 0x0000000bff007c0c */ /* 0x000fe2000bf25310 */
[----:B------:R-:W-:-:S02]  /*10c0*/  IMAD.U32 R219, RZ, RZ, UR6 ;  /* 0x00000006ffdb7e24 */ /* 0x000fc4000f8e00ff */
[----:B------:R-:W-:Y:S01]  /*10d0*/  UIMAD UR8, UR7, UR8, URZ ;  /* 0x00000008070872a4 */ /* 0x000fe2000f8e023f */
[----:B--2---:R-:W-:Y:S02]  /*10e0*/  @P0 R2UR UR4, R2 ;  /* 0x00000000020402ca */ /* 0x004fe400000e0000 */
[----:B---3--:R-:W-:-:S13]  /*10f0*/  @P2 R2UR UR12, R4 ;  /* 0x00000000040c22ca */ /* 0x008fda00000e0000 */
[----:B------:R-:W-:Y:S01]  /*1100*/  IMAD.U32 R19, RZ, RZ, UR12 ;  /* 0x0000000cff137e24 */ /* 0x000fe2000f8e00ff */
[----:B------:R-:W-:Y:S06]  /*1110*/  @P2 BRA `(.L_x_2598) ;  /* 0x0000000000402947 */ /* 0x000fec0003800000 */
        /* <DEDUP_REMOVED lines=14> */
[----:B------:R-:W-:-:S06]  /*1200*/  UIADD3 UR6, -UR6, UR7, URZ ;  /* 0x0000000706067290 */ /* 0x000fcc000fffe13f */
[----:B------:R-:W-:-:S07]  /*1210*/  IMAD.U32 R19, RZ, RZ, UR6 ;  /* 0x00000006ff137e24 */ /* 0x000fce000f8e00ff */
.L_x_2598:
[----:B------:R-:W-:Y:S05]  /*1220*/  @!P1 BRA `(.L_x_2599) ;  /* 0x0000000000289947 */ /* 0x000fea0003800000 */
[----:B------:R-:W-:Y:S01]  /*1230*/  R2UR UR7, R218 ;  /* 0x00000000da0772ca */ /* 0x000fe200000e0000 */
[----:B------:R-:W-:Y:S01]  /*1240*/  ULDC.64 UR8, c[0x0][0x208] ;  /* 0x0000820000087ab9 */ /* 0x000fe20000000a00 */
[----:B------:R-:W-:-:S11]  /*1250*/  R2UR UR12, R220 ;  /* 0x00000000dc0c72ca */ /* 0x000fd600000e0000 */
[----:B------:R-:W-:-:S04]  /*1260*/  ULEA UR6, UP0, UR7, UR10, 0x2 ;  /* 0x0000000a07067291 */ /* 0x000fc8000f80103f */
[----:B------:R-:W-:Y:S02]  /*1270*/  ULEA.HI.X UR7, UR7, UR11, UR12, 0x2, UP0 ;  /* 0x0000000b07077291 */ /* 0x000fe400080f140c */
[----:B------:R-:W-:-:S04]  /*1280*/  IMAD.U32 R2, RZ, RZ, UR6 ;  /* 0x00000006ff027e24 */ /* 0x000fc8000f8e00ff */
[----:B------:R-:W-:-:S05]  /*1290*/  IMAD.U32 R3, RZ, RZ, UR7 ;  /* 0x00000007ff037e24 */ /* 0x000fca000f8e00ff */
[----:B------:R-:W2:Y:S02]  /*12a0*/  LDG.E R2, desc[UR8][R2.64] ;  /* 0x0000000802027981 */ /* 0x000ea4000c1e1900 */
[----:B--2---:R-:W-:Y:S01]  /*12b0*/  R2UR UR8, R2 ;  /* 0x00000000020872ca */ /* 0x004fe200000e0000 */
[----:B------:R-:W-:-:S14]  /*12c0*/  BRA `(.L_x_2600) ;  /* 0x00000000003c7947 */ /* 0x000fdc0003800000 */
.L_x_2599:
        /* <DEDUP_REMOVED lines=15> */
.L_x_2600:
[----:B------:R-:W-:Y:S01]  /*13c0*/  UIADD3 UR9, -UR4, UR8, URZ ;  /* 0x0000000804097290 */ /* 0x000fe2000fffe13f */
[----:B------:R-:W-:Y:S01]  /*13d0*/  R2UR UR7, R19 ;  /* 0x00000000130772ca */ /* 0x000fe200000e0000 */
[----:B------:R-:W-:Y:S01]  /*13e0*/  USHF.L.U32 UR5, UR5, 0x7, URZ ;  /* 0x0000000705057899 */ /* 0x000fe2000800063f */
[----:B------:R-:W-:Y:S01]  /*13f0*/  PLOP3.LUT P0, PT, PT, PT, PT, 0x80, 0x0 ;  /* 0x000000000000781c */ /* 0x000fe20003f0f070 */
[----:B------:R-:W-:Y:S01]  /*1400*/  ULDC UR4, c[0x0][0x448] ;  /* 0x0001120000047ab9 */ /* 0x000fe20000000800 */
[----:B------:R-:W-:Y:S01]  /*1410*/  CS2R R2, SRZ ;  /* 0x0000000000027805 */ /* 0x000fe2000001ff00 */
[----:B------:R-:W-:Y:S01]  /*1420*/  UISETP.NE.AND UP0, UPT, UR4, 0x1, UPT ;  /* 0x000000010400788c */ /* 0x000fe2000bf05270 */
[----:B------:R-:W-:Y:S01]  /*1430*/  IMAD.U32 R22, RZ, RZ, UR9 ;  /* 0x00000009ff167e24 */ /* 0x000fe2000f8e00ff */
[----:B------:R-:W-:Y:S02]  /*1440*/  UIADD3 UR6, UR5, 0x7f, URZ ;  /* 0x0000007f05067890 */ /* 0x000fe4000fffe03f */
[----:B------:R-:W-:Y:S01]  /*1450*/  IMAD.U32 R23, RZ, RZ, UR5 ;  /* 0x00000005ff177e24 */ /* 0x000fe2000f8e00ff */
[----:B------:R-:W-:Y:S01]  /*1460*/  CS2R R150, SRZ ;  /* 0x0000000000967805 */ /* 0x000fe2000001ff00 */
[----:B------:R-:W-:Y:S01]  /*1470*/  IMAD.MOV.U32 R0, RZ, RZ, RZ ;  /* 0x000000ffff007224 */ /* 0x000fe200078e00ff */
[----:B------:R-:W-:-:S02]  /*1480*/  CS2R R148, SRZ ;  /* 0x0000000000947805 */ /* 0x000fc4000001ff00 */
[----:B------:R-:W-:Y:S01]  /*1490*/  CS2R R146, SRZ ;  /* 0x0000000000927805 */ /* 0x000fe2000001ff00 */
[----:B------:R-:W-:Y:S01]  /*14a0*/  UIADD3 UR7, UR9, 0x50, -UR7 ;  /* 0x0000005009077890 */ /* 0x000fe2000fffe807 */
[----:B------:R-:W-:Y:S02]  /*14b0*/  CS2R R144, SRZ ;  /* 0x0000000000907805 */ /* 0x000fe4000001ff00 */
[----:B------:R-:W-:Y:S01]  /*14c0*/  CS2R R142, SRZ ;  /* 0x00000000008e7805 */ /* 0x000fe2000001ff00 */
[----:B------:R-:W-:Y:S01]  /*14d0*/  @UP0 ULDC UR4, c[0x0][0x44c] ;  /* 0x0001130000040ab9 */ /* 0x000fe20000000800 */
[----:B------:R-:W-:Y:S01]  /*14e0*/  @UP0 ULDC UR8, c[0x0][0x450] ;  /* 0x0001140000080ab9 */ /* 0x000fe20000000800 */
[----:B------:R-:W-:Y:S01]  /*14f0*/  UIMAD.WIDE.U32 UR4, UR6, UR4, URZ ;  /* 0x00000004060472a5 */ /* 0x000fe2000f8e003f */
[----:B------:R-:W-:Y:S01]  /*1500*/  CS2R R140, SRZ ;  /* 0x00000000008c7805 */ /* 0x000fe2000001ff00 */
[----:B------:R-:W-:Y:S01]  /*1510*/  UIADD3 UR4, UR9, 0x4f, URZ ;  /* 0x0000004f09047890 */ /* 0x000fe2000fffe03f */
[----:B------:R-:W-:Y:S01]  /*1520*/  CS2R R138, SRZ ;  /* 0x00000000008a7805 */ /* 0x000fe2000001ff00 */
[----:B------:R-:W-:Y:S01]  /*1530*/  @UP0 USHF.R.U32.HI UR6, URZ, UR8, UR5 ;  /* 0x000000083f060299 */ /* 0x000fe20008011605 */
[----:B------:R-:W-:Y:S01]  /*1540*/  CS2R R136, SRZ ;  /* 0x0000000000887805 */ /* 0x000fe2000001ff00 */
[----:B------:R-:W-:Y:S01]  /*1550*/  UIMAD.WIDE UR4, UR4, 0x66666667, URZ ;  /* 0x66666667040478a5 */ /* 0x000fe2000f8e023f */
[----:B------:R-:W-:Y:S01]  /*1560*/  CS2R R134, SRZ ;  /* 0x0000000000867805 */ /* 0x000fe2000001ff00 */
[----:B------:R-:W-:Y:S01]  /*1570*/  UIADD3 UR6, UR7, UR6, URZ ;  /* 0x0000000607067290 */ /* 0x000fe2000fffe03f */
[----:B------:R-:W-:Y:S01]  /*1580*/  CS2R R132, SRZ ;  /* 0x0000000000847805 */ /* 0x000fe2000001ff00 */
[----:B------:R-:W-:Y:S01]  /*1590*/  USHF.R.U32.HI UR4, URZ, 0x1f, UR5 ;  /* 0x0000001f3f047899 */ /* 0x000fe20008011605 */
[----:B------:R-:W-:Y:S01]  /*15a0*/  CS2R R130, SRZ ;  /* 0x0000000000827805 */ /* 0x000fe2000001ff00 */
[----:B------:R-:W-:Y:S01]  /*15b0*/  UIMAD.WIDE UR6, UR6, 0x66666667, URZ ;  /* 0x66666667060678a5 */ /* 0x000fe2000f8e023f */
[----:B------:R-:W-:Y:S01]  /*15c0*/  CS2R R128, SRZ ;  /* 0x0000000000807805 */ /* 0x000fe2000001ff00 */
[----:B------:R-:W-:Y:S01]  /*15d0*/  ULEA.HI.SX32 UR4, UR5, UR4, 0x1b ;  /* 0x0000000405047291 */ /* 0x000fe2000f8fda3f */
[----:B------:R-:W-:Y:S01]  /*15e0*/  CS2R R126, SRZ ;  /* 0x00000000007e7805 */ /* 0x000fe2000001ff00 */
[----:B------:R-:W-:Y:S01]  /*15f0*/  USHF.R.U32.HI UR6, URZ, 0x1f, UR7 ;  /* 0x0000001f3f067899 */ /* 0x000fe20008011607 */
[----:B------:R-:W-:-:S02]  /*1600*/  CS2R R124, SRZ ;  /* 0x00000000007c7805 */ /* 0x000fc4000001ff00 */
[----:B------:R-:W-:Y:S02]  /*1610*/  CS2R R122, SRZ ;  /* 0x00000000007a7805 */ /* 0x000fe4000001ff00 */
[----:B------:R-:W-:Y:S01]  /*1620*/  CS2R R120, SRZ ;  /* 0x0000000000787805 */ /* 0x000fe2000001ff00 */
[----:B------:R-:W-:Y:S01]  /*1630*/  ULEA.HI.SX32 UR6, UR7, UR6, 0x1b ;  /* 0x0000000607067291 */ /* 0x000fe2000f8fda3f */
[----:B------:R-:W-:Y:S02]  /*1640*/  CS2R R118, SRZ ;  /* 0x0000000000767805 */ /* 0x000fe4000001ff00 */
[----:B------:R-:W-:Y:S02]  /*1650*/  CS2R R116, SRZ ;  /* 0x0000000000747805 */ /* 0x000fe4000001ff00 */
[----:B------:R-:W-:Y:S01]  /*1660*/  CS2R R114, SRZ ;  /* 0x0000000000727805 */ /* 0x000fe2000001ff00 */
[----:B------:R-:W-:Y:S01]  /*1670*/  UISETP.LT.AND UP0, UPT, UR4, UR6, UPT ;  /* 0x000000060400728c */ /* 0x000fe2000bf01270 */
[----:B------:R-:W-:-:S02]  /*1680*/  CS2R R112, SRZ ;  /* 0x0000000000707805 */ /* 0x000fc4000001ff00 */
[----:B------:R-:W-:Y:S02]  /*1690*/  CS2R R110, SRZ ;  /* 0x00000000006e7805 */ /* 0x000fe4000001ff00 */
[----:B------:R-:W-:Y:S01]  /*16a0*/  CS2R R108, SRZ ;  /* 0x00000000006c7805 */ /* 0x000fe2000001ff00 */
[----:B------:R-:W-:Y:S01]  /*16b0*/  USEL UR61, UR4, UR6, UP0 ;  /* 0x00000006043d7287 */ /* 0x000fe20008000000 */
[----:B------:R-:W-:Y:S02]  /*16c0*/  CS2R R106, SRZ ;  /* 0x00000000006a7805 */ /* 0x000fe4000001ff00 */
[----:B------:R-:W-:Y:S02]  /*16d0*/  CS2R R104, SRZ ;  /* 0x0000000000687805 */ /* 0x000fe4000001ff00 */
[----:B------:R-:W-:Y:S01]  /*16e0*/  CS2R R168, SRZ ;  /* 0x0000000000a87805 */ /* 0x000fe2000001ff00 */
[----:B------:R-:W-:Y:S01]  /*16f0*/  UISETP.GE.AND UP0, UPT, UR61, 0x1, UPT ;  /* 0x000000013d00788c */ /* 0x000fe2000bf06270 */
[----:B------:R-:W-:-:S02]  /*1700*/  CS2R R100, SRZ ;  /* 0x0000000000647805 */ /* 0x000fc4000001ff00 */
[----:B------:R-:W-:Y:S02]  /*1710*/  CS2R R166, SRZ ;  /* 0x0000000000a67805 */ /* 0x000fe4000001ff00 */
[----:B------:R-:W-:Y:S02]  /*1720*/  CS2R R96, SRZ ;  /* 0x0000000000607805 */ /* 0x000fe4000001ff00 */
[----:B------:R-:W-:Y:S02]  /*1730*/  CS2R R164, SRZ ;  /* 0x0000000000a47805 */ /* 0x000fe4000001ff00 */
[----:B------:R-:W-:Y:S02]  /*1740*/  CS2R R92, SRZ ;  /* 0x00000000005c7805 */ /* 0x000fe4000001ff00 */
[----:B------:R-:W-:Y:S02]  /*1750*/  PLOP3.LUT P1, PT, PT, PT, UP0, 0x80, 0x0 ;  /* 0x000000000000781c */ /* 0x000fe40003f2f008 */
        /* <DEDUP_REMOVED lines=30> */
[----:B------:R-:W-:Y:S01]  /*1940*/  IMAD.MOV.U32 R8, RZ, RZ, RZ ;  /* 0x000000ffff087224 */ /* 0x000fe200078e00ff */
[----:B------:R-:W-:Y:S02]  /*1950*/  CS2R R26, SRZ ;  /* 0x00000000001a7805 */ /* 0x000fe4000001ff00 */
        /* <DEDUP_REMOVED lines=36> */
.L_x_2602:
        /* <DEDUP_REMOVED lines=12> */
.L_x_2787:
[----:B------:R-:W-:Y:S05]  /*1c60*/  @!P0 BRA `(.L_x_2604) ;  /* 0x0000000000048947 */ /* 0x000fea0003800000 */
[----:B------:R-:W-:Y:S01]  /*1c70*/  BPT.TRAP 0x1 ;  /* 0x000000040000795c */ /* 0x000fe20000300000 */
.L_x_2604:
        /* <DEDUP_REMOVED lines=9> */
.L_x_2605:
[----:B------:R-:W2:Y:S02]  /*1d10*/  S2R R2, SR_TID.X ;  /* 0x0000000000027919 */ /* 0x000ea40000002100 */
[----:B--2---:R-:W-:Y:S01]  /*1d20*/  LOP3.LUT P1, RZ, R2, 0x7f, RZ, 0xc0, !PT ;  /* 0x0000007f02ff7812 */ /* 0x004fe2000782c0ff */
[----:B-1----:R-:W-:-:S12]  /*1d30*/  @P2 BRA `(.L_x_2606) ;  /* 0x0000000000082947 */ /* 0x002fd80003800000 */
[----:B------:R-:W1:Y:S02]  /*1d40*/  SYNCS.PHASECHK.TRANS64.TRYWAIT P2, [R0+URZ+0x38830], R3 ;  /* 0x03883003000075a7 */ /* 0x000e64000804017f */
[----:B-1----:R-:W-:Y:S05]  /*1d50*/  @!P2 BRA `(.L_x_2607) ;  /* 0x000001680024a947 */ /* 0x002fea0003800000 */
.L_x_2606:
        /* <DEDUP_REMOVED lines=232> */
[----:B------:R-:W-:Y:S02]  /*2be0*/  UIADD3 UR5, UR5, 0xc06, URZ ;  /* 0x00000c0605057890 */ /* 0x000fe4000fffe03f */
[----:B------:R-:W-:-:S05]  /*2bf0*/  UIADD3 UR7, UR4, 0x786, URZ ;  /* 0x0000078604077890 */ /* 0x000fca000fffe03f */
[----:B------:R-:W-:Y:S02]  /*2c00*/  UMOV UR56, UR5 ;  /* 0x0000000500387c82 */ /* 0x000fe40008000000 */
[----:B------:R-:W-:Y:S01]  /*2c10*/  UMOV UR58, UR7 ;  /* 0x00000007003a7c82 */ /* 0x000fe20008000000 */
[----:B------:R-:W-:Y:S01]  /*2c20*/  IMAD.U32 R6, RZ, RZ, UR56 ;  /* 0x00000038ff067e24 */ /* 0x000fe2000f8e00ff */
        /* <DEDUP_REMOVED lines=27> */
[----:B------:R-:W-:-:S06]  /*2de0*/  IMAD.U32 R233, RZ, RZ, UR11 ;  /* 0x0000000bffe97e24 */ /* 0x000fcc000f8e00ff */
        /* <DEDUP_REMOVED lines=26> */
[----:B------:R-:W-:Y:S01]  /*2f90*/  R2UR UR14, R19 ;  /* 0x00000000130e72ca */ /* 0x000fe200000e0000 */
        /* <DEDUP_REMOVED lines=216> */
[----:B------:R-:W-:-:S04]  /*3d20*/  UIADD3 UR6, UR4, 0x984, URZ ;  /* 0x0000098404067890 */ /* 0x000fc8000fffe03f */
[----:B------:R-:W-:-:S05]  /*3d30*/  PLOP3.LUT P2, PT, PT, PT, UP0, 0x80, 0x0 ;  /* 0x000000000000781c */ /* 0x000fca0003f4f008 */
[----:B------:R-:W-:-:S08]  /*3d40*/  @UP0 ULDC UR5, c[0x0][0x44c] ;  /* 0x0001130000050ab9 */ /* 0x000fd00000000800 */
[----:B------:R-:W-:Y:S01]  /*3d50*/  @P2 IMAD.HI.U32 R3, R2, UR5, RZ ;  /* 0x0000000502032c27 */ /* 0x000fe2000f8e00ff */
[----:B------:R-:W-:-:S04]  /*3d60*/  @UP0 ULDC UR5, c[0x0][0x450] ;  /* 0x0001140000050ab9 */ /* 0x000fc80000000800 */
[----:B------:R-:W-:Y:S01]  /*3d70*/  @P2 SHF.R.U32.HI R2, RZ, UR5, R3 ;  /* 0x00000005ff022c19 */ /* 0x000fe20008011603 */
[----:B------:R-:W-:-:S04]  /*3d80*/  UIMAD UR5, UR61, -0x50, UR15 ;  /* 0xffffffb03d0578a4 */ /* 0x000fc8000f8e020f */
[----:B------:R-:W0:Y:S01]  /*3d90*/  SHFL.IDX PT, R5, R2, 0x1, 0x1c1f ;  /* 0x003c1f0002057f89 */ /* 0x000e2200000e0000 */
[----:B------:R-:W-:-:S03]  /*3da0*/  UIADD3 UR5, UR5, 0x50, URZ ;  /* 0x0000005005057890 */ /* 0x000fc6000fffe03f */
[----:B------:R-:W1:Y:S03]  /*3db0*/  SHFL.IDX PT, R2, R2, RZ, 0x1c1f ;  /* 0x001c1fff02027589 */ /* 0x000e6600000e0000 */
[----:B------:R-:W-:Y:S01]  /*3dc0*/  IMAD.U32 R3, RZ, RZ, UR5 ;  /* 0x00000005ff037e24 */ /* 0x000fe2000f8e00ff */
[----:B------:R-:W-:-:S03]  /*3dd0*/  UMOV UR5, UR19 ;  /* 0x0000001300057c82 */ /* 0x000fc60008000000 */
[----:B------:R-:W-:Y:S01]  /*3de0*/  IMAD R3, R212, -0x2, R3 ;  /* 0xfffffffed4037824 */ /* 0x000fe200078e0203 */
        /* <DEDUP_REMOVED lines=23> */
[----:B------:R-:W-:Y:S02]  /*3f60*/  UMOV UR6, 0xffffffb0 ;  /* 0xffffffb000067882 */ /* 0x000fe40000000000 */
[----:B------:R-:W-:-:S06]  /*3f70*/  UIMAD UR6, UR61, UR6, 0x51 ;  /* 0x000000513d0674a4 */ /* 0x000fcc000f8e0206 */
[----:B------:R-:W-:Y:S01]  /*3f80*/  IMAD.U32 R21, RZ, RZ, UR6 ;  /* 0x00000006ff157e24 */ /* 0x000fe2000f8e00ff */
[----:B------:R-:W-:-:S03]  /*3f90*/  UIADD3 UR6, UR4, 0x986, URZ ;  /* 0x0000098604067890 */ /* 0x000fc6000fffe03f */
[----:B------:R-:W-:Y:S02]  /*3fa0*/  IMAD R4, R212, -0x2, R21 ;  /* 0xfffffffed4047824 */ /* 0x000fe400078e0215 */
[----:B------:R-:W-:-:S05]  /*3fb0*/  IMAD.U32 R21, RZ, RZ, UR14 ;  /* 0x0000000eff157e24 */ /* 0x000fca000f8e00ff */
[----:B------:R-:W-:-:S04]  /*3fc0*/  IADD3 R4, -R21, UR15, R4 ;  /* 0x0000000f15047c10 */ /* 0x000fc8000fffe104 */
[-CC-:B0-----:R-:W-:Y:S02]  /*3fd0*/  VIADDMNMX R5, R5, R4.reuse, R3.reuse, PT ;  /* 0x0000000405057246 */ /* 0x181fe40003800103 */
[----:B-1----:R-:W-:Y:S02]  /*3fe0*/  VIADDMNMX R3, R2, R4, R3, PT ;  /* 0x0000000402037246 */ /* 0x002fe40003800103 */
[C---:B------:R-:W-:Y:S02]  /*3ff0*/  ISETP.GT.AND P3, PT, R5.reuse, RZ, PT ;  /* 0x000000ff0500720c */ /* 0x040fe40003f64270 */
[C---:B------:R-:W-:Y:S02]  /*4000*/  ISETP.GT.AND P4, PT, R5.reuse, 0x1, PT ;  /* 0x000000010500780c */ /* 0x040fe40003f84270 */
        /* <DEDUP_REMOVED lines=15> */
[C---:B------:R-:W-:Y:S01]  /*4100*/  ISETP.GT.AND P3, PT, R5.reuse, 0x9, PT ;  /* 0x000000090500780c */ /* 0x040fe20003f64270 */
        /* <DEDUP_REMOVED lines=66> */
[----:B------:R-:W-:Y:S01]  /*4530*/  @UP0 ULDC UR10, c[0x0][0x450] ;  /* 0x00011400000a0ab9 */ /* 0x000fe20000000800 */
[----:B------:R-:W-:Y:S01]  /*4540*/  FSEL R39, R39, -INF , P3 ;  /* 0xff80000027277808 */ /* 0x000fe20001800000 */
[----:B------:R-:W-:Y:S01]  /*4550*/  @UP0 USHF.R.U32.HI UR4, URZ, UR10, UR7 ;  /* 0x0000000a3f040299 */ /* 0x000fe20008011607 */
[----:B------:R-:W-:-:S02]  /*4560*/  FMNMX.FTZ R14, R38, R21, !PT ;  /* 0x00000015260e7209 */ /* 0x000fc40007810000 */
[----:B------:R-:W-:Y:S01]  /*4570*/  ISETP.GT.AND P3, PT, R5, 0x41, PT ;  /* 0x000000410500780c */ /* 0x000fe20003f64270 */
[----:B------:R-:W-:Y:S01]  /*4580*/  UIADD3 UR6, UR4, UR15, -UR14 ;  /* 0x0000000f04067290 */ /* 0x000fe2000fffe80e */
[----:B------:R-:W-:-:S03]  /*4590*/  FMNMX.FTZ R21, R39, R14, !PT ;  /* 0x0000000e27157209 */ /* 0x000fc60007810000 */
        /* <DEDUP_REMOVED lines=259> */
.L_x_2617:
        /* <DEDUP_REMOVED lines=9> */
.L_x_2609:
        /* <DEDUP_REMOVED lines=9> */
.L_x_2610:
[----:B-1----:R-:W-:Y:S05]  /*56f0*/  @P3 BRA `(.L_x_2611) ;  /* 0x00000000000c3947 */ /* 0x002fea0003800000 */
[----:B------:R-:W-:-:S13]  /*5700*/  R2UR UR4, R3 ;  /* 0x00000000030472ca */ /* 0x000fda00000e0000 */
[----:B------:R-:W1:Y:S02]  /*5710*/  SYNCS.PHASECHK.TRANS64.TRYWAIT P3, [UR4+0x38830], R4 ;  /* 0x03883004ff0075a7 */ /* 0x000e640008060144 */
[----:B-1----:R-:W-:Y:S05]  /*5720*/  @!P3 BRA `(.L_x_2612) ;  /* 0x0000012c00c4b947 */ /* 0x002fea0003800000 */
.L_x_2611:
        /* <DEDUP_REMOVED lines=23> */
[----:B------:R-:W-:Y:S01]  /*58a0*/  UIADD3 UR58, UR4, 0x80, URZ ;  /* 0x00000080043a7890 */ /* 0x000fe2000fffe03f */
[-C--:B------:R-:W-:Y:S01]  /*58b0*/  FMUL.FTZ R28, R28, R0.reuse ;  /* 0x000000001c1c7220 */ /* 0x080fe20000410000 */
        /* <DEDUP_REMOVED lines=57> */
[----:B------:R-:W-:Y:S01]  /*5c50*/  UIADD3 UR58, UR4, 0x100, URZ ;  /* 0x00000100043a7890 */ /* 0x000fe2000fffe03f */
[-C--:B------:R-:W-:Y:S01]  /*5c60*/  FMUL.FTZ R105, R105, R0.reuse ;  /* 0x0000000069697220 */ /* 0x080fe20000410000 */
[----:B------:R-:W-:Y:S01]  /*5c70*/  UMOV UR56, UR14 ;  /* 0x0000000e00387c82 */ /* 0x000fe20008000000 */
[----:B------:R-:W-:Y:S01]  /*5c80*/  UMOV UR57, UR15 ;  /* 0x0000000f00397c82 */ /* 0x000fe20008000000 */
        /* <DEDUP_REMOVED lines=97> */
[----:B------:R-:W-:Y:S01]  /*62a0*/  UIADD3 UR58, UR4, 0x200, URZ ;  /* 0x00000200043a7890 */ /* 0x000fe2000fffe03f */
[----:B------:R-:W-:Y:S01]  /*62b0*/  UMOV UR56, UR14 ;  /* 0x0000000e00387c82 */ /* 0x000fe20008000000 */
[----:B------:R-:W-:Y:S01]  /*62c0*/  UMOV UR57, UR15 ;  /* 0x0000000f00397c82 */ /* 0x000fe20008000000 */
[----:B------:R-:W-:Y:S01]  /*62d0*/  UMOV UR59, 0x40000040 ;  /* 0x40000040003b7882 */ /* 0x000fe20000000000 */
        /* <DEDUP_REMOVED lines=104> */
[----:B------:R-:W-:Y:S02]  /*6960*/  UIADD3 UR10, UR4, 0x986, URZ ;  /* 0x00000986040a7890 */ /* 0x000fe4000fffe03f */
        /* <DEDUP_REMOVED lines=23> */
[----:B------:R-:W-:Y:S02]  /*6ae0*/  R2UR UR14, R6 ;  /* 0x00000000060e72ca */ /* 0x000fe400000e0000 */
[----:B------:R-:W-:-:S11]  /*6af0*/  R2UR UR15, R7 ;  /* 0x00000000070f72ca */ /* 0x000fd600000e0000 */
[----:B------:R-:W-:Y:S02]  /*6b00*/  UMOV UR56, UR14 ;  /* 0x0000000e00387c82 */ /* 0x000fe40008000000 */
        /* <DEDUP_REMOVED lines=263> */
.L_x_2613:
        /* <DEDUP_REMOVED lines=8> */
.L_x_2614:
[----:B--2---:R-:W-:Y:S05]  /*7c00*/  @P3 BRA `(.L_x_2615) ;  /* 0x0000000000083947 */ /* 0x004fea0003800000 */
[----:B------:R-:W2:Y:S02]  /*7c10*/  SYNCS.PHASECHK.TRANS64.TRYWAIT P3, [UR4+0x38850], R0 ;  /* 0x03885000ff0075a7 */ /* 0x000ea40008060144 */
[----:B--2---:R-:W-:Y:S05]  /*7c20*/  @!P3 BRA `(.L_x_2616) ;  /* 0x0000010800a0b947 */ /* 0x004fea0003800000 */
.L_x_2615:
[----:B------:R-:W-:Y:S01]  /*7c30*/  R2UR UR5, R17 ;  /* 0x00000000110572ca */ /* 0x000fe200000e0000 */
[----:B------:R-:W-:Y:S01]  /*7c40*/  WARPGROUP.ARRIVE ;  /* 0x00000000000079c5 */ /* 0x000fe20000000000 */
[----:B------:R-:W-:Y:S01]  /*7c50*/  UMOV UR7, 0x40000040 ;  /* 0x4000004000077882 */ /* 0x000fe20000000000 */
[----:B------:R-:W-:Y:S02]  /*7c60*/  R2UR UR18, R23 ;  /* 0x00000000171272ca */ /* 0x000fe400000e0000 */
[----:B------:R-:W-:Y:S02]  /*7c70*/  R2UR UR11, R234 ;  /* 0x00000000ea0b72ca */ /* 0x000fe400000e0000 */
[----:B------:R-:W-:Y:S02]  /*7c80*/  R2UR UR15, R19 ;  /* 0x00000000130f72ca */ /* 0x000fe400000e0000 */
[----:B------:R-:W-:-:S04]  /*7c90*/  R2UR UR14, R22 ;  /* 0x00000000160e72ca */ /* 0x000fc800000e0000 */
[----:B------:R-:W-:-:S03]  /*7ca0*/  UIADD3 UR5, UR5, 0x400, URZ ;  /* 0x0000040005057890 */ /* 0x000fc6000fffe03f */
[----:B-12---:R-:W-:Y:S01]  /*7cb0*/  VIADD R0, R213, UR18 ;  /* 0x00000012d5007c36 */ /* 0x006fe20008000000 */
[----:B------:R-:W-:-:S04]  /*7cc0*/  USHF.R.U32.HI UR5, URZ, 0x4, UR5 ;  /* 0x000000043f057899 */ /* 0x000fc80008011605 */
[----:B------:R-:W-:-:S04]  /*7cd0*/  ULOP3.LUT UR5, UR5, 0x3fff, URZ, 0xc0, !UPT ;  /* 0x00003fff05057892 */ /* 0x000fc8000f8ec03f */
[----:B------:R-:W-:-:S04]  /*7ce0*/  ULOP3.LUT UR5, UR5, 0x2800000, URZ, 0xfc, !UPT ;  /* 0x0280000005057892 */ /* 0x000fc8000f8efc3f */
[----:B------:R-:W-:-:S03]  /*7cf0*/  UIMAD UR10, UR61, 0xa00, UR5 ;  /* 0x00000a003d0a78a4 */ /* 0x000fc6000f8e0205 */
[----:B------:R-:W-:Y:S01]  /*7d00*/  @UP0 ULDC UR5, c[0x0][0x44c] ;  /* 0x0001130000050ab9 */ /* 0x000fe20000000800 */
[----:B------:R-:W-:Y:S01]  /*7d10*/  UMOV UR61, UR60 ;  /* 0x0000003c003d7c82 */ /* 0x000fe20008000000 */
[----:B------:R-:W-:Y:S01]  /*7d20*/  @P2 IMAD.HI.U32 R2, R0, UR5, RZ ;  /* 0x0000000500022c27 */ /* 0x000fe2000f8e00ff */
[----:B------:R-:W-:Y:S01]  /*7d30*/  @UP0 ULDC UR5, c[0x0][0x450] ;  /* 0x0001140000050ab9 */ /* 0x000fe20000000800 */
[----:B------:R-:W-:Y:S02]  /*7d40*/  UMOV UR6, UR10 ;  /* 0x0000000a00067c82 */ /* 0x000fe40008000000 */
[----:B------:R-:W-:Y:S01]  /*7d50*/  HGMMA.64x256x16.F32.BF16 R24, R208, gdesc[UR4].tnspB, R24, gsb0 ;  /* 0x43e00004d0187df0 */ /* 0x000fe20008001818 */
[----:B------:R-:W-:Y:S01]  /*7d60*/  UIADD3 UR6, UR10, 0x80, URZ ;  /* 0x000000800a067890 */ /* 0x000fe2000fffe03f */
[----:B------:R-:W-:Y:S01]  /*7d70*/  @P2 SHF.R.U32.HI R0, RZ, UR5, R2 ;  /* 0x00000005ff002c19 */ /* 0x000fe20008011602 */
[----:B------:R-:W-:Y:S01]  /*7d80*/  UMOV UR7, 0x40000040 ;  /* 0x4000004000077882 */ /* 0x000fe20000000000 */
[----:B------:R-:W-:-:S02]  /*7d90*/  UMOV UR5, 0x1 ;  /* 0x0000000100057882 */ /* 0x000fc40000000000 */
[----:B------:R-:W-:Y:S01]  /*7da0*/  UIMAD UR5, UR11, -0x50, UR5 ;  /* 0xffffffb00b0578a4 */ /* 0x000fe2000f8e0205 */
[----:B------:R-:W-:Y:S02]  /*7db0*/  WARPGROUP.DEPBAR.LE gsb0, 0x0 ;  /* 0x00008000000079c5 */ /* 0x000fe40000010000 */
[----:B------:R-:W-:-:S15]  /*7dc0*/  WARPGROUP.ARRIVE ;  /* 0x00000000000079c5 */ /* 0x000fde0000000000 */
[----:B------:R-:W-:-:S04]  /*7dd0*/  NOP ;  /* 0x0000000000007918 */ /* 0x000fc80000000000 */
        /* <DEDUP_REMOVED lines=11> */
[----:B------:R-:W1:Y:S01]  /*7e90*/  SHFL.IDX PT, R201, R0, 0x1, 0x1c1f ;  /* 0x003c1f0000c97f89 */ /* 0x000e6200000e0000 */
[----:B------:R-:W-:-:S15]  /*7ea0*/  IMAD.MOV.U32 R203, RZ, RZ, -0x2 ;  /* 0xfffffffeffcb7424 */ /* 0x000fde00078e00ff */
[----:B------:R-:W-:-:S06]  /*7eb0*/  NOP ;  /* 0x0000000000007918 */ /* 0x000fcc0000000000 */
[----:B------:R-:W-:Y:S01]  /*7ec0*/  HGMMA.64x256x16.F32.BF16 R24, R196, gdesc[UR4].tnspB, R24, gsb0 ;  /* 0x43e00004c4187df0 */ /* 0x000fe20008001818 */
[----:B0-----:R-:W-:Y:S01]  /*7ed0*/  IMAD R4, R212, R203, UR5 ;  /* 0x00000005d4047e24 */ /* 0x001fe2000f8e02cb */
[----:B------:R-:W-:Y:S01]  /*7ee0*/  UIADD3 UR6, UR10, 0x200, URZ ;  /* 0x000002000a067890 */ /* 0x000fe2000fffe03f */
[----:B------:R-:W-:Y:S01]  /*7ef0*/  IMAD.U32 R203, RZ, RZ, UR15 ;  /* 0x0000000fffcb7e24 */ /* 0x000fe2000f8e00ff */
[----:B------:R-:W-:Y:S01]  /*7f00*/  UMOV UR7, 0x40000040 ;  /* 0x4000004000077882 */ /* 0x000fe20000000000 */
[----:B------:R-:W-:-:S03]  /*7f10*/  ULDC UR5, c[0x0][0x988] ;  /* 0x0002620000057ab9 */ /* 0x000fc60000000800 */
[----:B------:R-:W-:Y:S02]  /*7f20*/  IADD3 R4, -R203, UR14, R4 ;  /* 0x0000000ecb047c10 */ /* 0x000fe4000fffe104 */
[----:B------:R-:W-:-:S03]  /*7f30*/  R2UR UR14, R3 ;  /* 0x00000000030e72ca */ /* 0x000fc600000e0000 */
[----:B-1----:R-:W-:-:S05]  /*7f40*/  IMAD.IADD R2, R4, 0x1, R201 ;  /* 0x0000000104027824 */ /* 0x002fca00078e02c9 */
[C---:B------:R-:W-:Y:S02]  /*7f50*/  ISETP.GT.AND P3, PT, R2.reuse, RZ, PT ;  /* 0x000000ff0200720c */ /* 0x040fe40003f64270 */
[----:B------:R-:W-:Y:S02]  /*7f60*/  ISETP.GT.AND P4, PT, R2, 0x1, PT ;  /* 0x000000010200780c */ /* 0x000fe40003f84270 */
[----:B------:R-:W-:Y:S02]  /*7f70*/  FSEL R186, R186, -INF , P3 ;  /* 0xff800000baba7808 */ /* 0x000fe40001800000 */
[----:B------:R-:W-:Y:S02]  /*7f80*/  ISETP.GT.AND P3, PT, R2, 0x8, PT ;  /* 0x000000080200780c */ /* 0x000fe40003f64270 */
[----:B------:R-:W-:Y:S02]  /*7f90*/  FSEL R187, R187, -INF , P4 ;  /* 0xff800000bbbb7808 */ /* 0x000fe40002000000 */
        /* <DEDUP_REMOVED lines=48> */
[----:B------:R-:W-:-:S02]  /*82a0*/  ISETP.GT.AND P3, PT, R2, 0x48, PT ;  /* 0x000000480200780c */ /* 0x000fc40003f64270 */
[----:B------:R-:W-:Y:S02]  /*82b0*/  FMNMX.FTZ R201, R155, R200, !PT ;  /* 0x000000c89bc97209 */ /* 0x000fe40007810000 */
[----:B------:R-:W-:Y:S02]  /*82c0*/  FSEL R158, R158, -INF , P3 ;  /* 0xff8000009e9e7808 */ /* 0x000fe40001800000 */
[----:B------:R-:W-:Y:S02]  /*82d0*/  ISETP.GT.AND P4, PT, R2, 0x49, PT ;  /* 0x000000490200780c */ /* 0x000fe40003f84270 */
[----:B------:R-:W-:Y:S02]  /*82e0*/  FMNMX.FTZ R2, R158, R201, !PT ;  /* 0x000000c99e027209 */ /* 0x000fe40007810000 */
[----:B------:R-:W0:Y:S01]  /*82f0*/  SHFL.IDX PT, R201, R0, RZ, 0x1c1f ;  /* 0x001c1fff00c97589 */ /* 0x000e2200000e0000 */
[----:B------:R-:W-:-:S04]  /*8300*/  FSEL R159, R159, -INF , P4 ;  /* 0xff8000009f9f7808 */ /* 0x000fc80002000000 */
[----:B------:R-:W-:-:S05]  /*8310*/  FMNMX.FTZ R200, R159, R2, !PT ;  /* 0x000000029fc87209 */ /* 0x000fca0007810000 */
[----:B------:R-:W1:Y:S01]  /*8320*/  SHFL.BFLY PT, R203, R200, 0x2, 0x1f ;  /* 0x0c401f00c8cb7f89 */ /* 0x000e6200000e0000 */
[----:B0-----:R-:W-:-:S05]  /*8330*/  IMAD.IADD R2, R4, 0x1, R201 ;  /* 0x0000000104027824 */ /* 0x001fca00078e02c9 */
[C---:B------:R-:W-:Y:S02]  /*8340*/  ISETP.GT.AND P3, PT, R2.reuse, RZ, PT ;  /* 0x000000ff0200720c */ /* 0x040fe40003f64270 */
[----:B------:R-:W-:Y:S02]  /*8350*/  ISETP.GT.AND P4, PT, R2, 0x1, PT ;  /* 0x000000010200780c */ /* 0x000fe40003f84270 */
[----:B------:R-:W-:Y:S02]  /*8360*/  FSEL R201, R184, -INF , P3 ;  /* 0xff800000b8c97808 */ /* 0x000fe40001800000 */
[----:B------:R-:W-:Y:S02]  /*8370*/  ISETP.GT.AND P5, PT, R2, 0x8, PT ;  /* 0x000000080200780c */ /* 0x000fe40003fa4270 */
[----:B------:R-:W-:Y:S02]  /*8380*/  FSEL R185, R185, -INF , P4 ;  /* 0xff800000b9b97808 */ /* 0x000fe40002000000 */
[----:B------:R-:W-:-:S02]  /*8390*/  FMNMX.FTZ R0, R201, R20, !PT ;  /* 0x00000014c9007209 */ /* 0x000fc40007810000 */
[----:B-1----:R-:W-:Y:S02]  /*83a0*/  FMNMX.FTZ R203, R200, R203, !PT ;  /* 0x000000cbc8cb7209 */ /* 0x002fe40007810000 */
[----:B------:R-:W-:Y:S02]  /*83b0*/  ISETP.GT.AND P3, PT, R2, 0x9, PT ;  /* 0x000000090200780c */ /* 0x000fe40003f64270 */
[----:B------:R-:W-:Y:S01]  /*83c0*/  FSEL R188, R188, -INF , P5 ;  /* 0xff800000bcbc7808 */ /* 0x000fe20002800000 */
[----:B------:R-:W0:Y:S01]  /*83d0*/  SHFL.BFLY PT, R4, R203, 0x1, 0x1f ;  /* 0x0c201f00cb047f89 */ /* 0x000e2200000e0000 */
[----:B------:R-:W-:Y:S02]  /*83e0*/  FSEL R189, R189, -INF , P3 ;  /* 0xff800000bdbd7808 */ /* 0x000fe40001800000 */
[C---:B------:R-:W-:Y:S02]  /*83f0*/  ISETP.GT.AND P3, PT, R2.reuse, 0x10, PT ;  /* 0x000000100200780c */ /* 0x040fe40003f64270 */
[----:B------:R-:W-:-:S02]  /*8400*/  ISETP.GT.AND P4, PT, R2, 0x11, PT ;  /* 0x000000110200780c */ /* 0x000fc40003f84270 */
[----:B------:R-:W-:Y:S02]  /*8410*/  FSEL R176, R176, -INF , P3 ;  /* 0xff800000b0b07808 */ /* 0x000fe40001800000 */
[C---:B------:R-:W-:Y:S02]  /*8420*/  ISETP.GT.AND P3, PT, R2.reuse, 0x18, PT ;  /* 0x000000180200780c */ /* 0x040fe40003f64270 */
[----:B------:R-:W-:Y:S02]  /*8430*/  FSEL R177, R177, -INF , P4 ;  /* 0xff800000b1b17808 */ /* 0x000fe40002000000 */
[----:B------:R-:W-:Y:S02]  /*8440*/  ISETP.GT.AND P5, PT, R2, 0x19, PT ;  /* 0x000000190200780c */ /* 0x000fe40003fa4270 */
[----:B------:R-:W-:Y:S02]  /*8450*/  FSEL R180, R180, -INF , P3 ;  /* 0xff800000b4b47808 */ /* 0x000fe40001800000 */
[----:B------:R-:W-:-:S02]  /*8460*/  FSEL R181, R181, -INF , P5 ;  /* 0xff800000b5b57808 */ /* 0x000fc40002800000 */
[C---:B------:R-:W-:Y:S02]  /*8470*/  ISETP.GT.AND P4, PT, R2.reuse, 0x20, PT ;  /* 0x000000200200780c */ /* 0x040fe40003f84270 */
[C---:B------:R-:W-:Y:S02]  /*8480*/  ISETP.GT.AND P5, PT, R2.reuse, 0x21, PT ;  /* 0x000000210200780c */ /* 0x040fe40003fa4270 */
[C---:B------:R-:W-:Y:S02]  /*8490*/  ISETP.GT.AND P3, PT, R2.reuse, 0x28, PT ;  /* 0x000000280200780c */ /* 0x040fe40003f64270 */
[----:B0-----:R-:W-:Y:S02]  /*84a0*/  FMNMX.FTZ R4, R203, R4, !PT ;  /* 0x00000004cb047209 */ /* 0x001fe40007810000 */
[----:B------:R-:W-:Y:S02]  /*84b0*/  FSEL R169, R169, -INF , P5 ;  /* 0xff800000a9a97808 */ /* 0x000fe40002800000 */
[----:B------:R-:W-:-:S02]  /*84c0*/  ISETP.GT.AND P5, PT, R2, 0x29, PT ;  /* 0x000000290200780c */ /* 0x000fc40003fa4270 */
[----:B------:R-:W-:Y:S02]  /*84d0*/  FSEL R172, R172, -INF , P3 ;  /* 0xff800000acac7808 */ /* 0x000fe40001800000 */
[----:B------:R-:W-:Y:S02]  /*84e0*/  FSEL R173, R173, -INF , P5 ;  /* 0xff800000adad7808 */ /* 0x000fe40002800000 */
[C---:B------:R-:W-:Y:S02]  /*84f0*/  ISETP.GT.AND P3, PT, R2.reuse, 0x30, PT ;  /* 0x000000300200780c */ /* 0x040fe40003f64270 */
[----:B------:R-:W-:Y:S02]  /*8500*/  ISETP.GT.AND P5, PT, R2, 0x31, PT ;  /* 0x000000310200780c */ /* 0x000fe40003fa4270 */
[----:B------:R-:W-:Y:S02]  /*8510*/  FSEL R160, R160, -INF , P3 ;  /* 0xff800000a0a07808 */ /* 0x000fe40001800000 */
        /* <DEDUP_REMOVED lines=10> */
[----:B------:R-:W-:Y:S01]  /*85c0*/  ISETP.GT.AND P5, PT, R2, 0x49, PT ;  /* 0x000000490200780c */ /* 0x000fe20003fa4270 */
[----:B------:R-:W-:Y:S02]  /*85d0*/  WARPGROUP.DEPBAR.LE gsb0, 0x0 ;  /* 0x00008000000079c5 */ /* 0x000fe40000010000 */
[----:B------:R-:W-:Y:S01]  /*85e0*/  FMNMX.FTZ R197, R185, R0, !PT ;  /* 0x00000000b9c57209 */ /* 0x000fe20007810000 */
[----:B------:R-:W-:-:S03]  /*85f0*/  WARPGROUP.ARRIVE ;  /* 0x00000000000079c5 */ /* 0x000fc60000000000 */
[----:B------:R-:W-:-:S03]  /*8600*/  FMNMX.FTZ R0, R188, R197, !PT ;  /* 0x000000c5bc007209 */ /* 0x000fc60007810000 */
[----:B------:R-:W-:Y:S01]  /*8610*/  HGMMA.64x256x16.F32.BF16 R24, R192, gdesc[UR4].tnspB, R24, gsb0 ;  /* 0x43e00004c0187df0 */ /* 0x000fe20008001818 */
[----:B------:R-:W-:Y:S02]  /*8620*/  FMNMX.FTZ R197, R189, R0, !PT ;  /* 0x00000000bdc57209 */ /* 0x000fe40007810000 */
[----:B------:R-:W-:Y:S02]  /*8630*/  R2UR UR6, R235 ;  /* 0x00000000eb0672ca */ /* 0x000fe400000e0000 */
[----:B------:R-:W-:-:S04]  /*8640*/  FMNMX.FTZ R0, R176, R197, !PT ;  /* 0x000000c5b0007209 */ /* 0x000fc80007810000 */
[----:B------:R-:W-:Y:S02]  /*8650*/  FMNMX.FTZ R197, R177, R0, !PT ;  /* 0x00000000b1c57209 */ /* 0x000fe40007810000 */
[----:B------:R-:W-:Y:S01]  /*8660*/  FSEL R0, R168, -INF , P4 ;  /* 0xff800000a8007808 */ /* 0x000fe20002000000 */
[----:B------:R-:W-:Y:S01]  /*8670*/  FMUL.FTZ R168, R4, UR5 ;  /* 0x0000000504a87c20 */ /* 0x000fe20008410000 */
[----:B------:R-:W-:Y:S02]  /*8680*/  FMNMX.FTZ R184, R180, R197, !PT ;  /* 0x000000c5b4b87209 */ /* 0x000fe40007810000 */
[----:B------:R-:W-:Y:S01]  /*8690*/  FSETP.NEU.FTZ.AND P4, PT, R4, -INF , PT ;  /* 0xff8000000400780b */ /* 0x000fe20003f9d000 */
[----:B------:R-:W-:Y:S01]  /*86a0*/  UISETP.GT.AND UP1, UPT, UR11, UR6, UPT ;  /* 0x000000060b00728c */ /* 0x000fe2000bf24270 */
[----:B------:R-:W-:Y:S02]  /*86b0*/  FMNMX.FTZ R3, R181, R184, !PT ;  /* 0x000000b8b5037209 */ /* 0x000fe40007810000 */
[----:B------:R-:W-:-:S02]  /*86c0*/  FSEL R168, R168, RZ, P4 ;  /* 0x000000ffa8a87208 */ /* 0x000fc40002000000 */
[----:B------:R-:W-:Y:S02]  /*86d0*/  FMNMX.FTZ R184, R0, R3, !PT ;  /* 0x0000000300b87209 */ /* 0x000fe40007810000 */
[----:B------:R-:W-:Y:S01]  /*86e0*/  R2UR UR6, R16 ;  /* 0x00000000100672ca */ /* 0x000fe200000e0000 */
[--C-:B------:R-:W-:Y:S01]  /*86f0*/  FFMA.FTZ R209, R186, UR5, -R168.reuse ;  /* 0x00000005bad17c23 */ /* 0x100fe200080108a8 */
[----:B------:R-:W-:Y:S01]  /*8700*/  FMNMX.FTZ R3, R169, R184, !PT ;  /* 0x000000b8a9037209 */ /* 0x000fe20007810000 */
[--C-:B------:R-:W-:Y:S01]  /*8710*/  FFMA.FTZ R211, R190, UR5, -R168.reuse ;  /* 0x00000005bed37c23 */ /* 0x100fe200080108a8 */
[--C-:B------:R-:W-:Y:S01]  /*8720*/  FFMA.FTZ R203, R174, UR5, -R168.reuse ;  /* 0x00000005aecb7c23 */ /* 0x100fe200080108a8 */
[--C-:B------:R-:W-:Y:S01]  /*8730*/  FFMA.FTZ R197, R162, UR5, -R168.reuse ;  /* 0x00000005a2c57c23 */ /* 0x100fe200080108a8 */
[----:B------:R-:W-:Y:S01]  /*8740*/  FMNMX.FTZ R184, R172, R3, !PT ;  /* 0x00000003acb87209 */ /* 0x000fe20007810000 */
[--C-:B------:R-:W-:Y:S01]  /*8750*/  FFMA.FTZ R162, R163, UR5, -R168.reuse ;  /* 0x00000005a3a27c23 */ /* 0x100fe200080108a8 */
[----:B------:R-:W-:Y:S01]  /*8760*/  MUFU.EX2 R209, R209 ;  /* 0x000000d100d17308 */ /* 0x000fe20000000800 */
[--C-:B------:R-:W-:Y:S01]  /*8770*/  FFMA.FTZ R205, R178, UR5, -R168.reuse ;  /* 0x00000005b2cd7c23 */ /* 0x100fe200080108a8 */
[----:B------:R-:W-:Y:S01]  /*8780*/  FMNMX.FTZ R3, R173, R184, !PT ;  /* 0x000000b8ad037209 */ /* 0x000fe20007810000 */
[--C-:B------:R-:W-:Y:S01]  /*8790*/  FFMA.FTZ R184, R187, UR5, -R168.reuse ;  /* 0x00000005bbb87c23 */ /* 0x100fe200080108a8 */
[----:B------:R-:W-:Y:S01]  /*87a0*/  FSEL R187, R156, -INF , P3 ;  /* 0xff8000009cbb7808 */ /* 0x000fe20001800000 */
[--C-:B------:R-:W-:Y:S01]  /*87b0*/  FFMA.FTZ R156, R170, UR5, -R168.reuse ;  /* 0x00000005aa9c7c23 */ /* 0x100fe200080108a8 */
[----:B------:R-:W-:Y:S01]  /*87c0*/  FMNMX.FTZ R186, R160, R3, !PT ;  /* 0x00000003a0ba7209 */ /* 0x000fe20007810000 */
[--C-:B------:R-:W-:Y:S01]  /*87d0*/  FFMA.FTZ R170, R175, UR5, -R168.reuse ;  /* 0x00000005afaa7c23 */ /* 0x100fe200080108a8 */
[----:B------:R-:W-:Y:S01]  /*87e0*/  MUFU.EX2 R211, R211 ;  /* 0x000000d300d37308 */ /* 0x000fe20000000800 */
        /* <DEDUP_REMOVED lines=14> */
[----:B------:R-:W-:Y:S01]  /*88d0*/  FFMA.FTZ R159, R159, UR5, -R168 ;  /* 0x000000059f9f7c23 */ /* 0x000fe200080108a8 */
[----:B------:R-:W-:Y:S01]  /*88e0*/  MUFU.EX2 R205, R205 ;  /* 0x000000cd00cd7308 */ /* 0x000fe20000000800 */
[----:B------:R-:W-:Y:S01]  /*88f0*/  IMAD.U32 R233, RZ, RZ, UR6 ;  /* 0x00000006ffe97e24 */ /* 0x000fe2000f8e00ff */
[----:B------:R-:W-:-:S02]  /*8900*/  FMNMX.FTZ R2, R153, R190, !PT ;  /* 0x000000be99027209 */ /* 0x000fc40007810000 */
[----:B------:R-:W-:Y:S01]  /*8910*/  FSEL R190, R157, -INF , P5 ;  /* 0xff8000009dbe7808 */ /* 0x000fe20002800000 */
[----:B------:R-:W-:Y:S01]  /*8920*/  FFMA.FTZ R157, R171, UR5, -R168 ;  /* 0x00000005ab9d7c23 */ /* 0x000fe200080108a8 */
        /* <DEDUP_REMOVED lines=10> */
[----:B------:R-:W1:Y:S08]  /*89d0*/  MUFU.EX2 R157, R157 ;  /* 0x0000009d009d7308 */ /* 0x000e700000000800 */
[----:B------:R-:W-:Y:S08]  /*89e0*/  MUFU.EX2 R203, R203 ;  /* 0x000000cb00cb7308 */ /* 0x000ff00000000800 */
[----:B------:R-:W-:Y:S01]  /*89f0*/  MUFU.EX2 R170, R170 ;  /* 0x000000aa00aa7308 */ /* 0x000fe20000000800 */
[----:B0-----:R-:W-:-:S04]  /*8a00*/  FMNMX.FTZ R3, R2, R3, !PT ;  /* 0x0000000302037209 */ /* 0x001fc80007810000 */
[C---:B------:R-:W-:Y:S01]  /*8a10*/  FSETP.NEU.FTZ.AND P3, PT, R3.reuse, -INF , PT ;  /* 0xff8000000300780b */ /* 0x040fe20003f7d000 */
[----:B------:R-:W-:Y:S02]  /*8a20*/  FMUL.FTZ R174, R3, UR5 ;  /* 0x0000000503ae7c20 */ /* 0x000fe40008410000 */
[----:B------:R-:W-:Y:S03]  /*8a30*/  MUFU.EX2 R197, R197 ;  /* 0x000000c500c57308 */ /* 0x000fe60000000800 */
[----:B------:R-:W-:-:S05]  /*8a40*/  FSEL R174, R174, RZ, P3 ;  /* 0x000000ffaeae7208 */ /* 0x000fca0001800000 */
[----:B------:R-:W-:Y:S01]  /*8a50*/  MUFU.EX2 R162, R162 ;  /* 0x000000a200a27308 */ /* 0x000fe20000000800 */
[--C-:B------:R-:W-:Y:S01]  /*8a60*/  FFMA.FTZ R200, R0, UR5, -R174.reuse ;  /* 0x0000000500c87c23 */ /* 0x100fe200080108ae */
[----:B------:R-:W-:Y:S01]  /*8a70*/  FSEL R0, R4, RZ, P4 ;  /* 0x000000ff04007208 */ /* 0x000fe20002000000 */
[--C-:B------:R-:W-:Y:S01]  /*8a80*/  FFMA.FTZ R163, R201, UR5, -R174.reuse ;  /* 0x00000005c9a37c23 */ /* 0x100fe200080108ae */
[--C-:B------:R-:W-:Y:S01]  /*8a90*/  FFMA.FTZ R208, R185, UR5, -R174.reuse ;  /* 0x00000005b9d07c23 */ /* 0x100fe200080108ae */
[--C-:B------:R-:W-:Y:S01]  /*8aa0*/  FFMA.FTZ R210, R188, UR5, -R174.reuse ;  /* 0x00000005bcd27c23 */ /* 0x100fe200080108ae */
[--C-:B------:R-:W-:Y:S01]  /*8ab0*/  FFMA.FTZ R171, R189, UR5, -R174.reuse ;  /* 0x00000005bdab7c23 */ /* 0x100fe200080108ae */
[----:B------:R-:W-:Y:S01]  /*8ac0*/  FADD.FTZ R0, -R0, R21 ;  /* 0x0000001500007221 */ /* 0x000fe20000010100 */
[----:B------:R-:W-:Y:S01]  /*8ad0*/  FSEL R21, R3, RZ, P3 ;  /* 0x000000ff03157208 */ /* 0x000fe20001800000 */
[----:B------:R-:W-:Y:S01]  /*8ae0*/  MUFU.EX2 R163, R163 ;  /* 0x000000a300a37308 */ /* 0x000fe20000000800 */
[--C-:B------:R-:W-:Y:S01]  /*8af0*/  FFMA.FTZ R204, R176, UR5, -R174.reuse ;  /* 0x00000005b0cc7c23 */ /* 0x100fe200080108ae */
[----:B------:R-:W-:Y:S01]  /*8b00*/  FMUL.FTZ R2, R0, UR5 ;  /* 0x0000000500027c20 */ /* 0x000fe20008410000 */
[----:B------:R-:W-:Y:S01]  /*8b10*/  FFMA.FTZ R175, R177, UR5, -R174 ;  /* 0x00000005b1af7c23 */ /* 0x000fe200080108ae */
[----:B------:R-:W-:Y:S01]  /*8b20*/  FADD.FTZ R21, -R21, R20 ;  /* 0x0000001415157221 */ /* 0x000fe20000010100 */
[----:B------:R-:W-:-:S02]  /*8b30*/  IMAD.U32 R20, RZ, RZ, UR14 ;  /* 0x0000000eff147e24 */ /* 0x000fc4000f8e00ff */
[--C-:B------:R-:W-:Y:S01]  /*8b40*/  FFMA.FTZ R206, R180, UR5, -R174.reuse ;  /* 0x00000005b4ce7c23 */ /* 0x100fe200080108ae */
[--C-:B------:R-:W-:Y:S01]  /*8b50*/  FFMA.FTZ R167, R181, UR5, -R174.reuse ;  /* 0x00000005b5a77c23 */ /* 0x100fe200080108ae */
[----:B------:R-:W-:Y:S01]  /*8b60*/  FMUL.FTZ R0, R21, UR5 ;  /* 0x0000000515007c20 */ /* 0x000fe20008410000 */
[----:B------:R-:W0:Y:S01]  /*8b70*/  MUFU.EX2 R2, R2 ;  /* 0x0000000200027308 */ /* 0x000e220000000800 */
[----:B------:R-:W-:Y:S02]  /*8b80*/  @!P1 VIADD R20, R20, 0x38840 ;  /* 0x0003884014149836 */ /* 0x000fe40000000000 */
[--C-:B------:R-:W-:Y:S01]  /*8b90*/  FFMA.FTZ R21, R173, UR5, -R174.reuse ;  /* 0x00000005ad157c23 */ /* 0x100fe200080108ae */
[--C-:B------:R-:W-:Y:S01]  /*8ba0*/  FFMA.FTZ R169, R169, UR5, -R174.reuse ;  /* 0x00000005a9a97c23 */ /* 0x100fe200080108ae */
[--C-:B------:R-:W-:Y:S01]  /*8bb0*/  FFMA.FTZ R202, R172, UR5, -R174.reuse ;  /* 0x00000005acca7c23 */ /* 0x100fe200080108ae */
[----:B------:R-:W-:Y:S01]  /*8bc0*/  FFMA.FTZ R196, R160, UR5, -R174 ;  /* 0x00000005a0c47c23 */ /* 0x000fe200080108ae */
[----:B------:R-:W-:Y:S01]  /*8bd0*/  @!P1 PRMT R20, RZ, 0x654, R20 ;  /* 0x00000654ff149816 */ /* 0x000fe20000000014 */
[--C-:B------:R-:W-:Y:S01]  /*8be0*/  FFMA.FTZ R161, R161, UR5, -R174.reuse ;  /* 0x00000005a1a17c23 */ /* 0x100fe200080108ae */
[----:B------:R-:W2:Y:S01]  /*8bf0*/  MUFU.EX2 R0, R0 ;  /* 0x0000000000007308 */ /* 0x000ea20000000800 */
[--C-:B------:R-:W-:Y:S01]  /*8c00*/  FFMA.FTZ R198, R164, UR5, -R174.reuse ;  /* 0x00000005a4c67c23 */ /* 0x100fe200080108ae */
[--C-:B------:R-:W-:Y:S01]  /*8c10*/  FFMA.FTZ R165, R165, UR5, -R174.reuse ;  /* 0x00000005a5a57c23 */ /* 0x100fe200080108ae */
[----:B-1----:R-:W-:Y:S01]  /*8c20*/  F2FP.BF16.F32.PACK_AB R201, R157, R156 ;  /* 0x0000009c9dc9723e */ /* 0x002fe200000010ff */
[----:B------:R-:W-:Y:S01]  /*8c30*/  FFMA.FTZ R187, R187, UR5, -R174 ;  /* 0x00000005bbbb7c23 */ /* 0x000fe200080108ae */
[----:B------:R-:W-:Y:S01]  /*8c40*/  IMAD.U32 R172, RZ, RZ, UR4 ;  /* 0x00000004ffac7e24 */ /* 0x000fe2000f8e00ff */
[----:B------:R-:W-:Y:S01]  /*8c50*/  PLOP3.LUT P3, PT, PT, PT, UP1, 0x80, 0x0 ;  /* 0x000000000000781c */ /* 0x000fe20003f6f018 */
[----:B------:R-:W-:Y:S01]  /*8c60*/  UIADD3 UR4, UR11, -0x1, URZ ;  /* 0xffffffff0b047890 */ /* 0x000fe2000fffe03f */
[----:B------:R-:W1:Y:S01]  /*8c70*/  MUFU.EX2 R208, R208 ;  /* 0x000000d000d07308 */ /* 0x000e620000000800 */
[----:B0-----:R-:W-:Y:S01]  /*8c80*/  FFMA.FTZ R177, R2, R5, R209 ;  /* 0x0000000502b17223 */ /* 0x001fe200000100d1 */
[----:B------:R-:W-:Y:S01]  /*8c90*/  @!P1 VIADD R160, R172, 0x38860 ;  /* 0x00038860aca09836 */ /* 0x000fe20000000000 */
[----:B------:R-:W-:-:S02]  /*8ca0*/  F2FP.BF16.F32.PACK_AB R209, R184, R209 ;  /* 0x000000d1b8d1723e */ /* 0x000fc400000010ff */
[----:B------:R-:W-:Y:S02]  /*8cb0*/  IMAD.U32 R234, RZ, RZ, UR4 ;  /* 0x00000004ffea7e24 */ /* 0x000fe4000f8e00ff */
[----:B------:R-:W-:Y:S01]  /*8cc0*/  @!P1 PRMT R160, RZ, 0x654, R160 ;  /* 0x00000654ffa09816 */ /* 0x000fe200000000a0 */
[----:B------:R-:W0:Y:S01]  /*8cd0*/  MUFU.EX2 R210, R210 ;  /* 0x000000d200d27308 */ /* 0x000e220000000800 */
[----:B--2---:R-:W-:Y:S01]  /*8ce0*/  FFMA.FTZ R173, R0, R14, R163 ;  /* 0x0000000e00ad7223 */ /* 0x004fe200000100a3 */
[----:B------:R-:W-:-:S06]  /*8cf0*/  FADD.FTZ R14, R184, R177 ;  /* 0x000000b1b80e7221 */ /* 0x000fcc0000010000 */
[----:B------:R-:W2:Y:S01]  /*8d00*/  MUFU.EX2 R171, R171 ;  /* 0x000000ab00ab7308 */ /* 0x000ea20000000800 */
[C---:B-1----:R-:W-:Y:S01]  /*8d10*/  FADD.FTZ R173, R208.reuse, R173 ;  /* 0x000000add0ad7221 */ /* 0x042fe20000010000 */
[----:B------:R-:W-:-:S06]  /*8d20*/  F2FP.BF16.F32.PACK_AB R208, R208, R163 ;  /* 0x000000a3d0d0723e */ /* 0x000fcc00000010ff */
[----:B------:R-:W1:Y:S08]  /*8d30*/  MUFU.EX2 R204, R204 ;  /* 0x000000cc00cc7308 */ /* 0x000e700000000800 */
[----:B------:R-:W3:Y:S08]  /*8d40*/  MUFU.EX2 R175, R175 ;  /* 0x000000af00af7308 */ /* 0x000ef00000000800 */
[----:B------:R-:W4:Y:S08]  /*8d50*/  MUFU.EX2 R206, R206 ;  /* 0x000000ce00ce7308 */ /* 0x000f300000000800 */
[----:B------:R-:W5:Y:S08]  /*8d60*/  MUFU.EX2 R167, R167 ;  /* 0x000000a700a77308 */ /* 0x000f700000000800 */
[----:B------:R-:W5:Y:S08]  /*8d70*/  MUFU.EX2 R200, R200 ;  /* 0x000000c800c87308 */ /* 0x000f700000000800 */
[----:B------:R-:W5:Y:S08]  /*8d80*/  MUFU.EX2 R169, R169 ;  /* 0x000000a900a97308 */ /* 0x000f700000000800 */
[----:B------:R-:W5:Y:S08]  /*8d90*/  MUFU.EX2 R202, R202 ;  /* 0x000000ca00ca7308 */ /* 0x000f700000000800 */
[----:B------:R-:W5:Y:S08]  /*8da0*/  MUFU.EX2 R21, R21 ;  /* 0x0000001500157308 */ /* 0x000f700000000800 */
[----:B------:R-:W5:Y:S08]  /*8db0*/  MUFU.EX2 R196, R196 ;  /* 0x000000c400c47308 */ /* 0x000f700000000800 */
[----:B------:R0:W5:Y:S01]  /*8dc0*/  MUFU.EX2 R5, R161 ;  /* 0x000000a100057308 */ /* 0x0001620000000800 */
[----:B------:R-:W-:-:S02]  /*8dd0*/  WARPGROUP.DEPBAR.LE gsb0, 0x0 ;  /* 0x00008000000079c5 */ /* 0x000fc40000010000 */
[----:B------:R2:W-:Y:S01]  /*8de0*/  @!P1 SYNCS.ARRIVE.TRANS64.RED.A1T0 RZ, [R20+URZ], RZ ;  /* 0x000000ff14ff99a7 */ /* 0x0005e2000810043f */
[----:B------:R-:W-:-:S04]  /*8df0*/  FFMA.FTZ R192, R152, UR5, -R174 ;  /* 0x0000000598c07c23 */ /* 0x000fc800080108ae */
[----:B------:R-:W-:Y:S01]  /*8e00*/  MUFU.EX2 R199, R199 ;  /* 0x000000c700c77308 */ /* 0x000fe20000000800 */
[--C-:B0-----:R-:W-:Y:S01]  /*8e10*/  FFMA.FTZ R161, R153, UR5, -R174.reuse ;  /* 0x0000000599a17c23 */ /* 0x101fe200080108ae */
[----:B------:R-:W-:Y:S01]  /*8e20*/  FFMA.FTZ R174, R190, UR5, -R174 ;  /* 0x00000005beae7c23 */ /* 0x000fe200080108ae */
[----:B--2---:R-:W-:Y:S01]  /*8e30*/  FADD.FTZ R20, R210, R173 ;  /* 0x000000add2147221 */ /* 0x004fe20000010000 */
[----:B------:R-:W-:Y:S01]  /*8e40*/  FADD.FTZ R173, R211, R14 ;  /* 0x0000000ed3ad7221 */ /* 0x000fe20000010000 */
[----:B------:R0:W-:Y:S03]  /*8e50*/  @!P1 SYNCS.ARRIVE.TRANS64.RED.A1T0 RZ, [R160+URZ], RZ ;  /* 0x000000ffa0ff99a7 */ /* 0x0001e6000810043f */
[----:B------:R-:W2:Y:S01]  /*8e60*/  MUFU.EX2 R198, R198 ;  /* 0x000000c600c67308 */ /* 0x000ea20000000800 */
[----:B------:R-:W-:Y:S01]  /*8e70*/  FADD.FTZ R177, R171, R20 ;  /* 0x00000014abb17221 */ /* 0x000fe20000010000 */
[C---:B------:R-:W-:Y:S01]  /*8e80*/  FADD.FTZ R14, R186.reuse, R173 ;  /* 0x000000adba0e7221 */ /* 0x040fe20000010000 */
[----:B------:R-:W-:-:S02]  /*8e90*/  F2FP.BF16.F32.PACK_AB R211, R186, R211 ;  /* 0x000000d3bad3723e */ /* 0x000fc400000010ff */
[----:B-1----:R-:W-:Y:S01]  /*8ea0*/  FADD.FTZ R20, R204, R177 ;  /* 0x000000b1cc147221 */ /* 0x002fe20000010000 */
[----:B------:R-:W-:Y:S01]  /*8eb0*/  FADD.FTZ R173, R205, R14 ;  /* 0x0000000ecdad7221 */ /* 0x000fe20000010000 */
[----:B------:R-:W-:Y:S01]  /*8ec0*/  F2FP.BF16.F32.PACK_AB R210, R171, R210 ;  /* 0x000000d2abd2723e */ /* 0x000fe200000010ff */
[----:B------:R1:W0:Y:S01]  /*8ed0*/  MUFU.EX2 R153, R165 ;  /* 0x000000a500997308 */ /* 0x0002220000000800 */
[C---:B---3--:R-:W-:Y:S01]  /*8ee0*/  FADD.FTZ R177, R175.reuse, R20 ;  /* 0x00000014afb17221 */ /* 0x048fe20000010000 */
[----:B------:R-:W-:Y:S01]  /*8ef0*/  FADD.FTZ R14, R178, R173 ;  /* 0x000000adb20e7221 */ /* 0x000fe20000010000 */
[----:B------:R-:W-:Y:S02]  /*8f00*/  F2FP.BF16.F32.PACK_AB R204, R175, R204 ;  /* 0x000000ccafcc723e */ /* 0x000fe400000010ff */
[----:B----4-:R-:W-:Y:S01]  /*8f10*/  FADD.FTZ R20, R206, R177 ;  /* 0x000000b1ce147221 */ /* 0x010fe20000010000 */
[----:B------:R-:W-:Y:S01]  /*8f20*/  FADD.FTZ R173, R207, R14 ;  /* 0x0000000ecfad7221 */ /* 0x000fe20000010000 */
[----:B------:R-:W-:Y:S01]  /*8f30*/  F2FP.BF16.F32.PACK_AB R205, R178, R205 ;  /* 0x000000cdb2cd723e */ /* 0x000fe200000010ff */
[----:B------:R-:W3:Y:S01]  /*8f40*/  MUFU.EX2 R166, R166 ;  /* 0x000000a600a67308 */ /* 0x000ee20000000800 */
[C---:B-----5:R-:W-:Y:S01]  /*8f50*/  FADD.FTZ R177, R167.reuse, R20 ;  /* 0x00000014a7b17221 */ /* 0x060fe20000010000 */
[----:B------:R-:W-:Y:S01]  /*8f60*/  FADD.FTZ R173, R182, R173 ;  /* 0x000000adb6ad7221 */ /* 0x000fe20000010000 */
[----:B------:R-:W-:-:S02]  /*8f70*/  F2FP.BF16.F32.PACK_AB R206, R167, R206 ;  /* 0x000000cea7ce723e */ /* 0x000fc400000010ff */
[----:B------:R-:W-:Y:S01]  /*8f80*/  FADD.FTZ R14, R200, R177 ;  /* 0x000000b1c80e7221 */ /* 0x000fe20000010000 */
[----:B------:R-:W-:Y:S01]  /*8f90*/  FADD.FTZ R20, R156, R173 ;  /* 0x000000ad9c147221 */ /* 0x000fe20000010000 */
[----:B------:R-:W-:Y:S01]  /*8fa0*/  F2FP.BF16.F32.PACK_AB R207, R182, R207 ;  /* 0x000000cfb6cf723e */ /* 0x000fe200000010ff */
[----:B------:R-:W-:Y:S01]  /*8fb0*/  MUFU.EX2 R154, R154 ;  /* 0x0000009a009a7308 */ /* 0x000fe20000000800 */
[----:B------:R-:W-:Y:S01]  /*8fc0*/  FADD.FTZ R163, R169, R14 ;  /* 0x0000000ea9a37221 */ /* 0x000fe20000010000 */
[----:B------:R-:W-:Y:S01]  /*8fd0*/  FADD.FTZ R20, R157, R20 ;  /* 0x000000149d147221 */ /* 0x000fe20000010000 */
[----:B------:R-:W-:Y:S02]  /*8fe0*/  F2FP.BF16.F32.PACK_AB R200, R169, R200 ;  /* 0x000000c8a9c8723e */ /* 0x000fe400000010ff */
[----:B------:R-:W-:Y:S01]  /*8ff0*/  FADD.FTZ R14, R202, R163 ;  /* 0x000000a3ca0e7221 */ /* 0x000fe20000010000 */
[----:B------:R-:W-:Y:S01]  /*9000*/  FADD.FTZ R163, R203, R20 ;  /* 0x00000014cba37221 */ /* 0x000fe20000010000 */
[C---:B------:R-:W-:Y:S01]  /*9010*/  F2FP.BF16.F32.PACK_AB R202, R21.reuse, R202 ;  /* 0x000000ca15ca723e */ /* 0x040fe200000010ff */
[----:B------:R-:W4:Y:S01]  /*9020*/  MUFU.EX2 R192, R192 ;  /* 0x000000c000c07308 */ /* 0x000f220000000800 */
[----:B-1----:R-:W-:Y:S01]  /*9030*/  FADD.FTZ R165, R21, R14 ;  /* 0x0000000e15a57221 */ /* 0x002fe20000010000 */
[C---:B------:R-:W-:Y:S01]  /*9040*/  FADD.FTZ R14, R170.reuse, R163 ;  /* 0x000000a3aa0e7221 */ /* 0x040fe20000010000 */
[----:B------:R-:W-:-:S02]  /*9050*/  F2FP.BF16.F32.PACK_AB R203, R170, R203 ;  /* 0x000000cbaacb723e */ /* 0x000fc400000010ff */
[----:B------:R-:W-:Y:S01]  /*9060*/  FADD.FTZ R20, R196, R165 ;  /* 0x000000a5c4147221 */ /* 0x000fe20000010000 */
[----:B------:R-:W-:Y:S01]  /*9070*/  FADD.FTZ R157, R197, R14 ;  /* 0x0000000ec59d7221 */ /* 0x000fe20000010000 */
[C---:B------:R-:W-:Y:S01]  /*9080*/  F2FP.BF16.F32.PACK_AB R196, R5.reuse, R196 ;  /* 0x000000c405c4723e */ /* 0x040fe200000010ff */
[----:B------:R-:W1:Y:S01]  /*9090*/  MUFU.EX2 R155, R155 ;  /* 0x0000009b009b7308 */ /* 0x000e620000000800 */
[----:B------:R-:W-:Y:S01]  /*90a0*/  FADD.FTZ R163, R5, R20 ;  /* 0x0000001405a37221 */ /* 0x000fe20000010000 */
[C---:B------:R-:W-:Y:S01]  /*90b0*/  FADD.FTZ R14, R162.reuse, R157 ;  /* 0x0000009da20e7221 */ /* 0x040fe20000010000 */
[----:B------:R-:W-:Y:S02]  /*90c0*/  F2FP.BF16.F32.PACK_AB R197, R162, R197 ;  /* 0x000000c5a2c5723e */ /* 0x000fe400000010ff */
[----:B--2---:R-:W-:Y:S01]  /*90d0*/  FADD.FTZ R20, R198, R163 ;  /* 0x000000a3c6147221 */ /* 0x004fe20000010000 */
[----:B------:R-:W-:Y:S01]  /*90e0*/  FADD.FTZ R5, R199, R14 ;  /* 0x0000000ec7057221 */ /* 0x000fe20000010000 */
[C---:B0-----:R-:W-:Y:S01]  /*90f0*/  F2FP.BF16.F32.PACK_AB R198, R153.reuse, R198 ;  /* 0x000000c699c6723e */ /* 0x041fe200000010ff */
[----:B------:R-:W0:Y:S01]  /*9100*/  MUFU.EX2 R161, R161 ;  /* 0x000000a100a17308 */ /* 0x000e220000000800 */
[----:B------:R-:W-:Y:S01]  /*9110*/  FADD.FTZ R21, R153, R20 ;  /* 0x0000001499157221 */ /* 0x000fe20000010000 */
[C---:B---3--:R-:W-:Y:S01]  /*9120*/  FADD.FTZ R5, R166.reuse, R5 ;  /* 0x00000005a6057221 */ /* 0x048fe20000010000 */
[----:B------:R-:W-:-:S02]  /*9130*/  F2FP.BF16.F32.PACK_AB R199, R166, R199 ;  /* 0x000000c7a6c7723e */ /* 0x000fc400000010ff */
[----:B----4-:R-:W-:Y:S01]  /*9140*/  FADD.FTZ R14, R192, R21 ;  /* 0x00000015c00e7221 */ /* 0x010fe20000010000 */
[----:B------:R-:W-:Y:S01]  /*9150*/  FADD.FTZ R20, R154, R5 ;  /* 0x000000059a147221 */ /* 0x000fe20000010000 */
[----:B------:R-:W-:Y:S01]  /*9160*/  IMAD.MOV.U32 R21, RZ, RZ, R4 ;  /* 0x000000ffff157224 */ /* 0x000fe200078e0004 */
[----:B------:R-:W2:Y:S01]  /*9170*/  MUFU.EX2 R158, R158 ;  /* 0x0000009e009e7308 */ /* 0x000ea20000000800 */
[C---:B-1----:R-:W-:Y:S01]  /*9180*/  F2FP.BF16.F32.PACK_AB R193, R155.reuse, R154 ;  /* 0x0000009a9bc1723e */ /* 0x042fe200000010ff */
[----:B------:R-:W-:Y:S01]  /*9190*/  FADD.FTZ R5, R155, R20 ;  /* 0x000000149b057221 */ /* 0x000fe20000010000 */
[----:B------:R-:W-:-:S05]  /*91a0*/  IMAD.MOV.U32 R20, RZ, RZ, R3 ;  /* 0x000000ffff147224 */ /* 0x000fca00078e0003 */
[----:B------:R-:W1:Y:S01]  /*91b0*/  MUFU.EX2 R187, R187 ;  /* 0x000000bb00bb7308 */ /* 0x000e620000000800 */
[C---:B0-----:R-:W-:Y:S01]  /*91c0*/  FADD.FTZ R14, R161.reuse, R14 ;  /* 0x0000000ea10e7221 */ /* 0x041fe20000010000 */
[----:B------:R-:W-:-:S06]  /*91d0*/  F2FP.BF16.F32.PACK_AB R192, R161, R192 ;  /* 0x000000c0a1c0723e */ /* 0x000fcc00000010ff */
[----:B------:R-:W0:Y:S01]  /*91e0*/  MUFU.EX2 R174, R174 ;  /* 0x000000ae00ae7308 */ /* 0x000e220000000800 */
[----:B--2---:R-:W-:-:S07]  /*91f0*/  FADD.FTZ R5, R158, R5 ;  /* 0x000000059e057221 */ /* 0x004fce0000010000 */
[----:B------:R-:W2:Y:S01]  /*9200*/  MUFU.EX2 R159, R159 ;  /* 0x0000009f009f7308 */ /* 0x000ea20000000800 */
[----:B-1----:R-:W-:-:S04]  /*9210*/  FADD.FTZ R14, R187, R14 ;  /* 0x0000000ebb0e7221 */ /* 0x002fc80000010000 */
[C---:B0-----:R-:W-:Y:S01]  /*9220*/  FADD.FTZ R14, R174.reuse, R14 ;  /* 0x0000000eae0e7221 */ /* 0x041fe20000010000 */
[----:B------:R-:W-:Y:S01]  /*9230*/  F2FP.BF16.F32.PACK_AB R194, R174, R187 ;  /* 0x000000bbaec2723e */ /* 0x000fe200000010ff */
[C---:B--2---:R-:W-:Y:S01]  /*9240*/  FADD.FTZ R5, R159.reuse, R5 ;  /* 0x000000059f057221 */ /* 0x044fe20000010000 */
[----:B------:R-:W-:Y:S01]  /*9250*/  F2FP.BF16.F32.PACK_AB R195, R159, R158 ;  /* 0x0000009e9fc3723e */ /* 0x000fe200000010ff */
[----:B------:R-:W-:Y:S06]  /*9260*/  @P3 BRA `(.L_x_2617) ;  /* 0xffffffc000d83947 */ /* 0x000fec000383ffff */
[----:B------:R-:W-:-:S07]  /*9270*/  IMAD.U32 R233, RZ, RZ, UR4 ;  /* 0x00000004ffe97e24 */ /* 0x000fce000f8e00ff */
.L_x_2608:
        /* <DEDUP_REMOVED lines=8> */
.L_x_2627:
        /* <DEDUP_REMOVED lines=9> */
.L_x_2619:
        /* <DEDUP_REMOVED lines=8> */
.L_x_2620:
[----:B-1----:R-:W-:Y:S05]  /*9410*/  @P2 BRA `(.L_x_2621) ;  /* 0x0000000000082947 */ /* 0x002fea0003800000 */
[----:B------:R-:W1:Y:S02]  /*9420*/  SYNCS.PHASECHK.TRANS64.TRYWAIT P2, [UR4+0x38830], R3 ;  /* 0x03883003ff0075a7 */ /* 0x000e640008040144 */
[----:B-1----:R-:W-:Y:S05]  /*9430*/  @!P2 BRA `(.L_x_2622) ;  /* 0x000000f000b4a947 */ /* 0x002fea0003800000 */
.L_x_2621:
        /* <DEDUP_REMOVED lines=644> */
.L_x_2623:
        /* <DEDUP_REMOVED lines=8> */
.L_x_2624:
[----:B---3--:R-:W-:Y:S05]  /*bd00*/  @P2 BRA `(.L_x_2625) ;  /* 0x0000000000082947 */ /* 0x008fea0003800000 */
[----:B------:R-:W3:Y:S02]  /*bd10*/  SYNCS.PHASECHK.TRANS64.TRYWAIT P2, [UR4+0x38850], R0 ;  /* 0x03885000ff0075a7 */ /* 0x000ee40008040144 */
[----:B---3--:R-:W-:Y:S05]  /*bd20*/  @!P2 BRA `(.L_x_2626) ;  /* 0x000000c80090a947 */ /* 0x008fea0003800000 */
.L_x_2625:
        /* <DEDUP_REMOVED lines=37> */
[----:B------:R-:W-:Y:S02]  /*bf80*/  FMNMX.FTZ R21, R187, R0, !PT ;  /* 0x00000000bb157209 */ /* 0x000fe40007810000 */
[----:B0-----:R-:W-:-:S05]  /*bf90*/  FMNMX.FTZ R22, R2, R3, !PT ;  /* 0x0000000302167209 */ /* 0x001fca0007810000 */
[----:B------:R-:W0:Y:S02]  /*bfa0*/  SHFL.BFLY PT, R3, R22, 0x1, 0x1f ;  /* 0x0c201f0016037f89 */ /* 0x000e2400000e0000 */
        /* <DEDUP_REMOVED lines=31> */
[--C-:B------:R-:W-:Y:S01]  /*c1a0*/  FFMA.FTZ R208, R185, UR5, -R2.reuse ;  /* 0x00000005b9d07c23 */ /* 0x100fe20008010802 */
[----:B------:R-:W-:-:S04]  /*c1b0*/  FFMA.FTZ R210, R188, UR5, -R2 ;  /* 0x00000005bcd27c23 */ /* 0x000fc80008010802 */
[----:B------:R-:W-:Y:S01]  /*c1c0*/  HGMMA.64x256x16.F32.BF16 R24, R204, gdesc[UR4].tnspB, R24, gsb0 ;  /* 0x43e00004cc187df0 */ /* 0x000fe20008001818 */
[----:B------:R-:W-:Y:S01]  /*c1d0*/  UIADD3 UR6, UR10, 0x100, URZ ;  /* 0x000001000a067890 */ /* 0x000fe2000fffe03f */
[----:B------:R-:W-:Y:S01]  /*c1e0*/  MUFU.EX2 R208, R208 ;  /* 0x000000d000d07308 */ /* 0x000fe20000000800 */
[----:B------:R-:W-:-:S07]  /*c1f0*/  UMOV UR7, 0x40000040 ;  /* 0x4000004000077882 */ /* 0x000fce0000000000 */
[----:B------:R-:W-:Y:S01]  /*c200*/  MUFU.EX2 R210, R210 ;  /* 0x000000d200d27308 */ /* 0x000fe20000000800 */
[----:B------:R-:W-:Y:S02]  /*c210*/  WARPGROUP.DEPBAR.LE gsb0, 0x0 ;  /* 0x00008000000079c5 */ /* 0x000fe40000010000 */
[----:B------:R-:W-:Y:S01]  /*c220*/  WARPGROUP.ARRIVE ;  /* 0x00000000000079c5 */ /* 0x000fe20000000000 */
[--C-:B------:R-:W-:Y:S01]  /*c230*/  FFMA.FTZ R204, R176, UR5, -R2.reuse ;  /* 0x00000005b0cc7c23 */ /* 0x100fe20008010802 */
[----:B------:R-:W-:-:S13]  /*c240*/  FFMA.FTZ R206, R180, UR5, -R2 ;  /* 0x00000005b4ce7c23 */ /* 0x000fda0008010802 */
        /* <DEDUP_REMOVED lines=16> */
[----:B------:R-:W-:Y:S01]  /*c350*/  FMNMX.FTZ R197, R179, R4, !PT ;  /* 0x00000004b3c57209 */ /* 0x000fe20007810000 */
[--C-:B------:R-:W-:Y:S01]  /*c360*/  FFMA.FTZ R196, R160, UR5, -R2.reuse ;  /* 0x00000005a0c47c23 */ /* 0x100fe20008010802 */
[----:B------:R-:W-:Y:S02]  /*c370*/  FFMA.FTZ R198, R164, UR5, -R2 ;  /* 0x00000005a4c67c23 */ /* 0x000fe40008010802 */
[----:B------:R-:W-:-:S10]  /*c380*/  FMNMX.FTZ R4, R182, R197, !PT ;  /* 0x000000c5b6047209 */ /* 0x000fd40007810000 */
        /* <DEDUP_REMOVED lines=23> */
[----:B0-----:R-:W-:-:S06]  /*c500*/  FFMA.FTZ R20, R152, UR5, -R2 ;  /* 0x0000000598147c23 */ /* 0x001fcc0008010802 */
[----:B------:R-:W-:Y:S01]  /*c510*/  MUFU.EX2 R20, R20 ;  /* 0x0000001400147308 */ /* 0x000fe20000000800 */
[----:B-1----:R-:W-:-:S07]  /*c520*/  FMNMX.FTZ R160, R4, R181, !PT ;  /* 0x000000b504a07209 */ /* 0x002fce0007810000 */
[----:B------:R-:W-:Y:S01]  /*c530*/  MUFU.EX2 R181, R22 ;  /* 0x0000001600b57308 */ /* 0x000fe20000000800 */
[----:B------:R-:W0:Y:S07]  /*c540*/  SHFL.BFLY PT, R197, R160, 0x1, 0x1f ;  /* 0x0c201f00a0c57f89 */ /* 0x000e2e00000e0000 */
[----:B------:R1:W-:Y:S01]  /*c550*/  MUFU.EX2 R22, R156 ;  /* 0x0000009c00167308 */ /* 0x0003e20000000800 */
[----:B0-----:R-:W-:-:S05]  /*c560*/  FMNMX.FTZ R4, R160, R197, !PT ;  /* 0x000000c5a0047209 */ /* 0x001fca0007810000 */
[C---:B------:R-:W-:Y:S01]  /*c570*/  FADD.FTZ R2, -R4.reuse, R19 ;  /* 0x0000001304027221 */ /* 0x040fe20000010100 */
[----:B------:R-:W-:Y:S01]  /*c580*/  FMUL.FTZ R152, R4, UR5 ;  /* 0x0000000504987c20 */ /* 0x000fe20008410000 */
[----:B------:R0:W-:Y:S02]  /*c590*/  MUFU.EX2 R19, R157 ;  /* 0x0000009d00137308 */ /* 0x0001e40000000800 */
[----:B------:R-:W-:Y:S01]  /*c5a0*/  FMUL.FTZ R2, R2, UR5 ;  /* 0x0000000502027c20 */ /* 0x000fe20008410000 */
[--C-:B------:R-:W-:Y:S01]  /*c5b0*/  FFMA.FTZ R209, R186, UR5, -R152.reuse ;  /* 0x00000005bad17c23 */ /* 0x100fe20008010898 */
[--C-:B-1----:R-:W-:Y:S01]  /*c5c0*/  FFMA.FTZ R156, R187, UR5, -R152.reuse ;  /* 0x00000005bb9c7c23 */ /* 0x102fe20008010898 */
        /* <DEDUP_REMOVED lines=110> */
.L_x_2618:
        /* <DEDUP_REMOVED lines=131> */
.L_x_2628:
        /* <DEDUP_REMOVED lines=8> */
.L_x_2629:
[----:B-1----:R-:W-:Y:S05]  /*d560*/  @P2 BRA `(.L_x_2630) ;  /* 0x0000000000082947 */ /* 0x002fea0003800000 */
[----:B------:R-:W1:Y:S02]  /*d570*/  SYNCS.PHASECHK.TRANS64.TRYWAIT P0, [UR7+0x38850], R0 ;  /* 0x03885000ff0075a7 */ /* 0x000e640008000147 */
[----:B-1----:R-:W-:Y:S05]  /*d580*/  @!P0 BRA `(.L_x_2631) ;  /* 0x000000b000908947 */ /* 0x002fea0003800000 */
.L_x_2630:
[----:B------:R-:W-:Y:S01]  /*d590*/  R2UR UR4, R17 ;  /* 0x00000000110472ca */ /* 0x000fe200000e0000 */
[----:B------:R-:W-:Y:S01]  /*d5a0*/  WARPGROUP.ARRIVE ;  /* 0x00000000000079c5 */ /* 0x000fe20000000000 */
[----:B------:R-:W-:Y:S01]  /*d5b0*/  UMOV UR11, 0x40000040 ;  /* 0x40000040000b7882 */ /* 0x000fe20000000000 */
[----:B01----:R-:W0:Y:S01]  /*d5c0*/  SHFL.BFLY PT, R0, R5, 0x2, 0x1f ;  /* 0x0c401f0005007f89 */ /* 0x003e2200000e0000 */
[----:B------:R-:W-:Y:S01]  /*d5d0*/  IMAD.MOV.U32 R6, RZ, RZ, RZ ;  /* 0x000000ffff067224 */ /* 0x000fe200078e00ff */
[----:B------:R-:W-:Y:S01]  /*d5e0*/  R2UR UR9, R222 ;  /* 0x00000000de0972ca */ /* 0x000fe200000e0000 */
[----:B------:R-:W-:Y:S01]  /*d5f0*/  IMAD.U32 R13, RZ, RZ, UR7 ;  /* 0x00000007ff0d7e24 */ /* 0x000fe2000f8e00ff */
        /* <DEDUP_REMOVED lines=78> */
[-C--:B-1----:R-:W-:Y:S01]  /*dae0*/  FMUL.FTZ R10, R27, R5.reuse ;  /* 0x000000051b0a7220 */ /* 0x082fe20000410000 */
        /* <DEDUP_REMOVED lines=120> */
.L_x_2601:
        /* <DEDUP_REMOVED lines=94> */
[----:B------:R-:W-:Y:S02]  /*e850*/  LOP3.LUT R30, R30, R177, RZ, 0x3c, !PT ;  /* 0x000000b11e1e7212 */ /* 0x000fe400078e3cff */
[----:B------:R-:W-:Y:S02]  /*e860*/  SHF.R.U64 R62, R62, 0x3, RZ ;  /* 0x000000033e3e7819 */ /* 0x000fe400000012ff */
[----:B------:R-:W-:Y:S02]  /*e870*/  LOP3.LUT R94, R193, 0x380, RZ, 0xc0, !PT ;  /* 0x00000380c15e7812 */ /* 0x000fe400078ec0ff */
[----:B------:R-:W-:Y:S01]  /*e880*/  MOV R102, R102 ;  /* 0x0000006600667202 */ /* 0x000fe20000000f00 */
[----:B------:R-:W-:Y:S01]  /*e890*/  BAR.SYNC.DEFER_BLOCKING 0x1, 0x100 ;  /* 0x0044000000007b1d */ /* 0x000fe20000010000 */
[----:B------:R-:W-:-:S02]  /*e8a0*/  SHF.R.U64 R29, R10, 0x3, RZ ;  /* 0x000000030a1d7819 */ /* 0x000fc400000012ff */
[----:B------:R-:W-:Y:S02]  /*e8b0*/  LOP3.LUT R38, R38, R179, RZ, 0x3c, !PT ;  /* 0x000000b326267212 */ /* 0x000fe400078e3cff */
[----:B------:R-:W-:Y:S02]  /*e8c0*/  SHF.R.U64 R70, R70, 0x3, RZ ;  /* 0x0000000346467819 */ /* 0x000fe400000012ff */
[----:B------:R-:W-:Y:S02]  /*e8d0*/  MOV R13, R12 ;  /* 0x0000000c000d7202 */ /* 0x000fe40000000f00 */
[----:B------:R-:W-:Y:S02]  /*e8e0*/  LOP3.LUT R46, R46, R181, RZ, 0x3c, !PT ;  /* 0x000000b52e2e7212 */ /* 0x000fe400078e3cff */
[----:B------:R-:W-:Y:S02]  /*e8f0*/  SHF.R.U64 R78, R78, 0x3, RZ ;  /* 0x000000034e4e7819 */ /* 0x000fe400000012ff */
[----:B------:R-:W-:-:S02]  /*e900*/  LOP3.LUT R103, R170, 0x380, RZ, 0xc0, !PT ;  /* 0x00000380aa677812 */ /* 0x000fc400078ec0ff */
[----:B------:R-:W-:Y:S02]  /*e910*/  MOV R14, R14 ;  /* 0x0000000e000e7202 */ /* 0x000fe40000000f00 */
[----:B------:R-:W-:Y:S02]  /*e920*/  LOP3.LUT R54, R54, R183, RZ, 0x3c, !PT ;  /* 0x000000b736367212 */ /* 0x000fe400078e3cff */
[----:B------:R-:W-:Y:S02]  /*e930*/  SHF.R.U64 R86, R86, 0x3, RZ ;  /* 0x0000000356567819 */ /* 0x000fe400000012ff */
[----:B------:R-:W-:Y:S02]  /*e940*/  LOP3.LUT R171, R22, 0x380, RZ, 0xc0, !PT ;  /* 0x0000038016ab7812 */ /* 0x000fe400078ec0ff */
[----:B------:R-:W-:Y:S01]  /*e950*/  MOV R20, R20 ;  /* 0x0000001400147202 */ /* 0x000fe20000000f00 */
[----:B------:R-:W-:Y:S01]  /*e960*/  STSM.16.M88.4 [R102], R24 ;  /* 0x0000001866007844 */ /* 0x000fe20000000200 */
[----:B------:R-:W-:-:S02]  /*e970*/  LOP3.LUT R62, R62, R185, RZ, 0x3c, !PT ;  /* 0x000000b93e3e7212 */ /* 0x000fc400078e3cff */
[----:B------:R-:W-:Y:S01]  /*e980*/  SHF.R.U64 R94, R94, 0x3, RZ ;  /* 0x000000035e5e7819 */ /* 0x000fe200000012ff */
[----:B------:R0:W-:Y:S01]  /*e990*/  STSM.16.M88.4 [R13], R32 ;  /* 0x000000200d007844 */ /* 0x0001e20000000200 */
[----:B------:R-:W-:Y:S02]  /*e9a0*/  LOP3.LUT R98, R29, R6, RZ, 0x3c, !PT ;  /* 0x000000061d627212 */ /* 0x000fe400078e3cff */
[----:B------:R-:W-:Y:S01]  /*e9b0*/  MOV R30, R30 ;  /* 0x0000001e001e7202 */ /* 0x000fe20000000f00 */
[----:B------:R1:W-:Y:S01]  /*e9c0*/  STSM.16.M88.4 [R14], R40 ;  /* 0x000000280e007844 */ /* 0x0003e20000000200 */
[----:B------:R-:W-:Y:S02]  /*e9d0*/  F2FP.BF16.F32.PACK_AB R59, R156, R59 ;  /* 0x0000003b9c3b723e */ /* 0x000fe400000010ff */
[----:B------:R-:W-:Y:S01]  /*e9e0*/  F2FP.BF16.F32.PACK_AB R65, R155, R66 ;  /* 0x000000429b41723e */ /* 0x000fe200000010ff */
[----:B------:R2:W-:Y:S01]  /*e9f0*/  STSM.16.M88.4 [R20], R48 ;  /* 0x0000003014007844 */ /* 0x0005e20000000200 */
[----:B------:R-:W-:-:S02]  /*ea00*/  F2FP.BF16.F32.PACK_AB R72, R73, R72 ;  /* 0x000000484948723e */ /* 0x000fc400000010ff */
[----:B------:R-:W-:Y:S01]  /*ea10*/  LOP3.LUT R70, R70, R187, RZ, 0x3c, !PT ;  /* 0x000000bb46467212 */ /* 0x000fe200078e3cff */
[----:B------:R2:W-:Y:S01]  /*ea20*/  STSM.16.M88.4 [R30], R56 ;  /* 0x000000381e007844 */ /* 0x0005e20000000200 */
[----:B------:R-:W-:Y:S02]  /*ea30*/  MOV R38, R38 ;  /* 0x0000002600267202 */ /* 0x000fe40000000f00 */
[----:B------:R-:W-:Y:S02]  /*ea40*/  F2FP.BF16.F32.PACK_AB R66, R69, R68 ;  /* 0x000000444542723e */ /* 0x000fe400000010ff */
[----:B------:R-:W-:Y:S02]  /*ea50*/  F2FP.BF16.F32.PACK_AB R67, R154, R67 ;  /* 0x000000439a43723e */ /* 0x000fe400000010ff */
[----:B------:R-:W-:Y:S02]  /*ea60*/  F2FP.BF16.F32.PACK_AB R73, R153, R74 ;  /* 0x0000004a9949723e */ /* 0x000fe400000010ff */
[----:B------:R-:W-:Y:S01]  /*ea70*/  F2FP.BF16.F32.PACK_AB R80, R81, R80 ;  /* 0x000000505150723e */ /* 0x000fe200000010ff */
[----:B------:R2:W-:Y:S01]  /*ea80*/  STSM.16.M88.4 [R38], R64 ;  /* 0x0000004026007844 */ /* 0x0005e20000000200 */
[----:B------:R-:W-:-:S02]  /*ea90*/  LOP3.LUT R78, R78, R189, RZ, 0x3c, !PT ;  /* 0x000000bd4e4e7212 */ /* 0x000fc400078e3cff */
[----:B------:R-:W-:Y:S02]  /*eaa0*/  SHF.R.U64 R103, R103, 0x3, RZ ;  /* 0x0000000367677819 */ /* 0x000fe400000012ff */
[----:B------:R-:W-:Y:S02]  /*eab0*/  MOV R46, R46 ;  /* 0x0000002e002e7202 */ /* 0x000fe40000000f00 */
[----:B------:R-:W-:Y:S02]  /*eac0*/  F2FP.BF16.F32.PACK_AB R74, R77, R76 ;  /* 0x0000004c4d4a723e */ /* 0x000fe400000010ff */
[----:B------:R-:W-:Y:S01]  /*ead0*/  F2FP.BF16.F32.PACK_AB R75, R152, R75 ;  /* 0x0000004b984b723e */ /* 0x000fe200000010ff */
[----:B------:R-:W3:Y:S01]  /*eae0*/  LDC R76, c[0x0][0xbe8] ;  /* 0x0002fa00ff4c7b82 */ /* 0x000ee20000000800 */
[----:B------:R-:W-:Y:S02]  /*eaf0*/  F2FP.BF16.F32.PACK_AB R81, R17, R82 ;  /* 0x000000521151723e */ /* 0x000fe400000010ff */
[----:B------:R-:W-:Y:S01]  /*eb00*/  F2FP.BF16.F32.PACK_AB R88, R89, R88 ;  /* 0x000000585958723e */ /* 0x000fe200000010ff */
[----:B------:R2:W-:Y:S01]  /*eb10*/  STSM.16.M88.4 [R46], R72 ;  /* 0x000000482e007844 */ /* 0x0005e20000000200 */
[----:B------:R-:W-:-:S02]  /*eb20*/  LOP3.LUT R86, R86, R191, RZ, 0x3c, !PT ;  /* 0x000000bf56567212 */ /* 0x000fc400078e3cff */
[----:B------:R-:W-:Y:S02]  /*eb30*/  SHF.R.U64 R171, R171, 0x3, RZ ;  /* 0x00000003abab7819 */ /* 0x000fe400000012ff */
[----:B------:R-:W-:Y:S02]  /*eb40*/  MOV R54, R54 ;  /* 0x0000003600367202 */ /* 0x000fe40000000f00 */
[----:B------:R-:W-:Y:S02]  /*eb50*/  F2FP.BF16.F32.PACK_AB R82, R85, R84 ;  /* 0x000000545552723e */ /* 0x000fe400000010ff */
[----:B------:R-:W-:Y:S02]  /*eb60*/  F2FP.BF16.F32.PACK_AB R83, R3, R83 ;  /* 0x000000530353723e */ /* 0x000fe400000010ff */
[----:B------:R-:W-:Y:S02]  /*eb70*/  F2FP.BF16.F32.PACK_AB R89, R91, R90 ;  /* 0x0000005a5b59723e */ /* 0x000fe400000010ff */
[----:B------:R-:W-:Y:S01]  /*eb80*/  LOP3.LUT R94, R94, R193, RZ, 0x3c, !PT ;  /* 0x000000c15e5e7212 */ /* 0x000fe200078e3cff */
[----:B------:R2:W-:Y:S01]  /*eb90*/  STSM.16.M88.4 [R54], R80 ;  /* 0x0000005036007844 */ /* 0x0005e20000000200 */
[----:B------:R-:W-:-:S02]  /*eba0*/  MOV R62, R62 ;  /* 0x0000003e003e7202 */ /* 0x000fc40000000f00 */
        /* <DEDUP_REMOVED lines=10> */
[----:B------:R-:W-:Y:S02]  /*ec50*/  F2FP.BF16.F32.PACK_AB R105, R107, R106 ;  /* 0x0000006a6b69723e */ /* 0x000fe400000010ff */
[----:B------:R-:W-:Y:S01]  /*ec60*/  F2FP.BF16.F32.PACK_AB R112, R113, R112 ;  /* 0x000000707170723e */ /* 0x000fe200000010ff */
[----:B------:R2:W-:Y:S01]  /*ec70*/  STSM.16.M88.4 [R70], R96 ;  /* 0x0000006046007844 */ /* 0x0005e20000000200 */
[----:B------:R-:W-:-:S02]  /*ec80*/  LOP3.LUT R8, R103, R170, RZ, 0x3c, !PT ;  /* 0x000000aa67087212 */ /* 0x000fc400078e3cff */
[----:B------:R-:W-:Y:S02]  /*ec90*/  MOV R78, R78 ;  /* 0x0000004e004e7202 */ /* 0x000fe40000000f00 */
        /* <DEDUP_REMOVED lines=17> */
[----:B------:R2:W-:Y:S01]  /*edb0*/  STSM.16.M88.4 [R94], R120 ;  /* 0x000000785e007844 */ /* 0x0005e20000000200 */
[----:B------:R-:W-:Y:S02]  /*edc0*/  F2FP.BF16.F32.PACK_AB R130, R133, R132 ;  /* 0x000000848582723e */ /* 0x000fe400000010ff */
[----:B------:R-:W-:-:S02]  /*edd0*/  F2FP.BF16.F32.PACK_AB R131, R135, R134 ;  /* 0x000000868783723e */ /* 0x000fc400000010ff */
[----:B------:R-:W-:Y:S02]  /*ede0*/  F2FP.BF16.F32.PACK_AB R137, R139, R138 ;  /* 0x0000008a8b89723e */ /* 0x000fe400000010ff */
[----:B------:R-:W-:Y:S01]  /*edf0*/  F2FP.BF16.F32.PACK_AB R144, R145, R144 ;  /* 0x000000909190723e */ /* 0x000fe200000010ff */
[----:B------:R2:W-:Y:S01]  /*ee00*/  STSM.16.M88.4 [R12], R128 ;  /* 0x000000800c007844 */ /* 0x0005e20000000200 */
        /* <DEDUP_REMOVED lines=10> */
[----:B------:R2:W-:Y:S01]  /*eeb0*/  STSM.16.M88.4 [R10], R144 ;  /* 0x000000900a007844 */ /* 0x0005e20000000200 */
[----:B------:R-:W-:-:S09]  /*eec0*/  R2UR UR7, R220 ;  /* 0x00000000dc0772ca */ /* 0x000fd200000e0000 */
[----:B------:R-:W-:-:S06]  /*eed0*/  UIMAD.WIDE UR8, UR4, 0x4, UR8 ;  /* 0x00000004040878a5 */ /* 0x000fcc000f8e0208 */
[----:B------:R-:W-:Y:S02]  /*eee0*/  IMAD.U32 R8, RZ, RZ, UR8 ;  /* 0x00000008ff087e24 */ /* 0x000fe4000f8e00ff */
[----:B------:R-:W-:Y:S01]  /*eef0*/  IMAD.U32 R9, RZ, RZ, UR9 ;  /* 0x00000009ff097e24 */ /* 0x000fe2000f8e00ff */
[----:B------:R-:W-:Y:S01]  /*ef00*/  BAR.SYNC.DEFER_BLOCKING 0x1, 0x100 ;  /* 0x0044000000007b1d */ /* 0x000fe20000010000 */
[----:B---3--:R-:W-:-:S05]  /*ef10*/  ISETP.NE.AND P1, PT, R76, 0x1, PT ;  /* 0x000000014c00780c */ /* 0x008fca0003f25270 */
[----:B------:R-:W-:Y:S01]  /*ef20*/  ULDC.64 UR8, c[0x0][0xc08] ;  /* 0x0003020000087ab9 */ /* 0x000fe20000000a00 */
[----:B------:R-:W3:Y:S01]  /*ef30*/  @P0 LDG.E R3, desc[UR10][R8.64] ;  /* 0x0000000a08030981 */ /* 0x000ee2000c1e1900 */
[----:B------:R-:W-:-:S06]  /*ef40*/  UISETP.NE.U32.AND UP1, UPT, UR8, URZ, UPT ;  /* 0x0000003f0800728c */ /* 0x000fcc000bf25070 */
[----:B------:R-:W4:Y:S01]  /*ef50*/  @P1 LDC R11, c[0x0][0xbec] ;  /* 0x0002fb00ff0b1b82 */ /* 0x000f220000000800 */
[----:B------:R-:W-:-:S07]  /*ef60*/  UISETP.NE.AND.EX UP1, UPT, UR9, URZ, UPT, UP1 ;  /* 0x0000003f0900728c */ /* 0x000fce000bf25310 */
[----:B0-----:R-:W0:Y:S01]  /*ef70*/  @P1 LDC R13, c[0x0][0xbf0] ;  /* 0x0002fc00ff0d1b82 */ /* 0x001e220000000800 */
[----:B------:R-:W-:-:S03]  /*ef80*/  PLOP3.LUT P2, PT, PT, PT, UP1, 0x80, 0x0 ;  /* 0x000000000000781c */ /* 0x000fc60003f4f018 */
[----:B------:R-:W-:-:S04]  /*ef90*/  @UP1 ULEA UR8, UP2, UR4, UR8, 0x2 ;  /* 0x0000000804081291 */ /* 0x000fc8000f84103f */
[----:B------:R-:W-:Y:S02]  /*efa0*/  @UP1 ULEA.HI.X UR9, UR4, UR9, UR7, 0x2, UP2 ;  /* 0x0000000904091291 */ /* 0x000fe400090f1407 */
[----:B-1----:R-:W-:Y:S01]  /*efb0*/  IMAD.U32 R14, RZ, RZ, UR8 ;  /* 0x00000008ff0e7e24 */ /* 0x002fe2000f8e00ff */
[----:B------:R-:W-:Y:S01]  /*efc0*/  ULDC UR7, c[0x0][0xa88] ;  /* 0x0002a20000077ab9 */ /* 0x000fe20000000800 */
[----:B------:R-:W-:Y:S02]  /*efd0*/  UMOV UR4, URZ ;  /* 0x0000003f00047c82 */ /* 0x000fe40008000000 */
[----:B------:R-:W-:Y:S01]  /*efe0*/  IMAD.U32 R15, RZ, RZ, UR9 ;  /* 0x00000009ff0f7e24 */ /* 0x000fe2000f8e00ff */
[----:B---3--:R-:W-:Y:S01]  /*eff0*/  @P0 R2UR UR4, R3 ;  /* 0x00000000030402ca */ /* 0x008fe200000e0000 */
[----:B------:R-:W-:-:S06]  /*f000*/  IMAD.U32 R3, RZ, RZ, UR7 ;  /* 0x00000007ff037e24 */ /* 0x000fcc000f8e00ff */
[----:B------:R2:W5:Y:S01]  /*f010*/  @P2 LDG.E R3, desc[UR10][R14.64] ;  /* 0x0000000a0e032981 */ /* 0x000562000c1e1900 */
[----:B0---4-:R-:W-:Y:S07]  /*f020*/  @P2 BRA `(.L_x_2634) ;  /* 0x0000000000142947 */ /* 0x011fee0003800000 */
[----:B------:R-:W-:Y:S05]  /*f030*/  @!P0 BRA `(.L_x_2634) ;  /* 0x0000000000108947 */ /* 0x000fea0003800000 */
[----:B------:R-:W-:Y:S02]  /*f040*/  ULDC.64 UR8, c[0x0][0x208] ;  /* 0x0000820000087ab9 */ /* 0x000fe40000000a00 */
[----:B--2---:R-:W2:Y:S04]  /*f050*/  LDG.E R6, desc[UR8][R8.64] ;  /* 0x0000000808067981 */ /* 0x004ea8000c1e1900 */
[----:B-----5:R-:W2:Y:S02]  /*f060*/  LDG.E R3, desc[UR8][R8.64+0x4] ;  /* 0x0000040808037981 */ /* 0x020ea4000c1e1900 */
[----:B--2---:R-:W-:-:S07]  /*f070*/  IMAD.IADD R3, R3, 0x1, -R6 ;  /* 0x0000000103037824 */ /* 0x004fce00078e0a06 */
.L_x_2634:
[----:B------:R-:W-:Y:S01]  /*f080*/  R2UR UR18, R219 ;  /* 0x00000000db1272ca */ /* 0x000fe200000e0000 */
[----:B------:R-:W-:Y:S01]  /*f090*/  ULDC.64 UR12, c[0x0][0xb90] ;  /* 0x0002e400000c7ab9 */ /* 0x000fe20000000a00 */
[----:B------:R-:W-:Y:S01]  /*f0a0*/  R2UR UR17, R23 ;  /* 0x00000000171172ca */ /* 0x000fe200000e0000 */
[----:B------:R-:W-:Y:S01]  /*f0b0*/  USHF.R.S32.HI UR11, URZ, 0x1f, UR4 ;  /* 0x0000001f3f0b7899 */ /* 0x000fe20008011404 */
[----:B------:R-:W-:Y:S01]  /*f0c0*/  R2UR UR16, R220 ;  /* 0x00000000dc1072ca */ /* 0x000fe200000e0000 */
[----:B------:R-:W-:Y:S01]  /*f0d0*/  UMOV UR10, UR4 ;  /* 0x00000004000a7c82 */ /* 0x000fe20008000000 */
[----:B------:R-:W-:Y:S01]  /*f0e0*/  R2UR UR15, R218 ;  /* 0x00000000da0f72ca */ /* 0x000fe200000e0000 */
[----:B------:R-:W-:Y:S01]  /*f0f0*/  IMAD R9, R221, 0x40, R18 ;  /* 0x00000040dd097824 */ /* 0x000fe200078e0212 */
[----:B------:R-:W0:Y:S01]  /*f100*/  @P1 LDC R17, c[0x0][0xbf0] ;  /* 0x0002fc00ff111b82 */ /* 0x000e220000000800 */
[----:B--2--5:R-:W-:Y:S01]  /*f110*/  IMAD R81, R3, R76, RZ ;  /* 0x0000004c03517224 */ /* 0x024fe200078e02ff */
[----:B------:R-:W-:Y:S01]  /*f120*/  ULDC.64 UR20, c[0x0][0x208] ;  /* 0x0000820000147ab9 */ /* 0x000fe20000000a00 */
[----:B------:R-:W-:-:S02]  /*f130*/  IMAD.WIDE R4, R9, 0x2, R4 ;  /* 0x0000000209047825 */ /* 0x000fc400078e0204 */
[----:B------:R-:W-:Y:S02]  /*f140*/  USHF.R.S32.HI UR14, URZ, 0x1f, UR18 ;  /* 0x0000001f3f0e7899 */ /* 0x000fe40008011412 */
[----:B------:R-:W-:Y:S01]  /*f150*/  VIADD R10, R213, UR17 ;  /* 0x00000011d50a7c36 */ /* 0x000fe20008000000 */
[----:B------:R-:W-:Y:S01]  /*f160*/  UIMAD.WIDE.U32 UR8, UR18, UR12, UR10 ;  /* 0x0000000c120872a5 */ /* 0x000fe2000f8e000a */
[----:B------:R-:W-:Y:S01]  /*f170*/  IADD3 R29, P3, R4, 0x4000, RZ ;  /* 0x00004000041d7810 */ /* 0x000fe20007f7e0ff */
[----:B------:R-:W-:Y:S01]  /*f180*/  UIMAD UR7, UR14, UR12, URZ ;  /* 0x0000000c0e0772a4 */ /* 0x000fe2000f8e023f */
[----:B------:R-:W-:Y:S01]  /*f190*/  @P1 IMAD.HI.U32 R6, R10, R11, RZ ;  /* 0x0000000b0a061227 */ /* 0x000fe200078e00ff */
[----:B------:R-:W-:Y:S01]  /*f1a0*/  USEL UR16, UR16, URZ, !UP0 ;  /* 0x0000003f10107287 */ /* 0x000fe2000c000000 */
[----:B------:R-:W-:Y:S01]  /*f1b0*/  LOP3.LUT R28, R29, 0x380, RZ, 0xc0, !PT ;  /* 0x000003801d1c7812 */ /* 0x000fe200078ec0ff */
[----:B------:R-:W-:Y:S01]  /*f1c0*/  UIMAD UR7, UR18, UR13, UR7 ;  /* 0x0000000d120772a4 */ /* 0x000fe2000f8e0207 */
[----:B------:R-:W-:Y:S01]  /*f1d0*/  IMAD.MOV.U32 R8, RZ, RZ, R10 ;  /* 0x000000ffff087224 */ /* 0x000fe200078e000a */
[----:B------:R-:W-:Y:S01]  /*f1e0*/  @P1 SHF.R.U32.HI R8, RZ, R13, R6 ;  /* 0x0000000dff081219 */ /* 0x000fe20000011606 */
[----:B------:R-:W-:Y:S01]  /*f1f0*/  ULDC.64 UR12, c[0x0][0xb98] ;  /* 0x0002e600000c7ab9 */ /* 0x000fe20000000a00 */
[----:B------:R-:W-:Y:S01]  /*f200*/  UIADD3 UR9, UR9, UR7, URZ ;  /* 0x0000000709097290 */ /* 0x000fe2000fffe03f */
[----:B------:R-:W-:Y:S01]  /*f210*/  SHF.R.U64 R28, R28, 0x3, RZ ;  /* 0x000000031c1c7819 */ /* 0x000fe200000012ff */
[----:B------:R-:W-:Y:S01]  /*f220*/  USEL UR15, UR15, URZ, !UP0 ;  /* 0x0000003f0f0f7287 */ /* 0x000fe2000c000000 */
[--C-:B------:R-:W-:Y:S01]  /*f230*/  IMAD.MOV R11, RZ, RZ, -R8.reuse ;  /* 0x000000ffff0b7224 */ /* 0x100fe200078e0a08 */
[----:B------:R-:W-:Y:S01]  /*f240*/  UIMAD UR7, UR16, UR12, URZ ;  /* 0x0000000c100772a4 */ /* 0x000fe2000f8e023f */
[----:B------:R-:W-:Y:S01]  /*f250*/  SHF.R.S32.HI R9, RZ, 0x1f, R8 ;  /* 0x0000001fff097819 */ /* 0x000fe20000011408 */
[----:B------:R-:W-:Y:S01]  /*f260*/  UIMAD.WIDE.U32 UR8, UR15, UR12, UR8 ;  /* 0x0000000c0f0872a5 */ /* 0x000fe2000f8e0008 */
[----:B------:R-:W-:Y:S01]  /*f270*/  IMAD R11, R76, R11, R10 ;  /* 0x0000000b4c0b7224 */ /* 0x000fe200078e020a */
[----:B------:R-:W-:Y:S01]  /*f280*/  UIMAD UR7, UR15, UR13, UR7 ;  /* 0x0000000d0f0772a4 */ /* 0x000fe2000f8e0207 */
[----:B------:R-:W-:Y:S01]  /*f290*/  LOP3.LUT R28, R28, R29, RZ, 0x3c, !PT ;  /* 0x0000001d1c1c7212 */ /* 0x000fe200078e3cff */
[----:B------:R-:W-:Y:S01]  /*f2a0*/  IMAD.X R29, RZ, RZ, R5, P3 ;  /* 0x000000ffff1d7224 */ /* 0x000fe200018e0605 */
[----:B------:R-:W-:Y:S01]  /*f2b0*/  IADD3 R45, P3, R4, 0xa000, RZ ;  /* 0x0000a000042d7810 */ /* 0x000fe20007f7e0ff */
[----:B------:R-:W-:Y:S01]  /*f2c0*/  VIADD R14, R225, UR17 ;  /* 0x00000011e10e7c36 */ /* 0x000fe20008000000 */
[----:B------:R-:W-:Y:S01]  /*f2d0*/  IADD3 R8, P0, R8, UR8, RZ ;  /* 0x0000000808087c10 */ /* 0x000fe2000ff1e0ff */
[----:B------:R-:W-:Y:S01]  /*f2e0*/  IMAD.U32 R10, RZ, RZ, UR7 ;  /* 0x00000007ff0a7e24 */ /* 0x000fe2000f8e00ff */
[----:B------:R-:W-:Y:S01]  /*f2f0*/  SHF.R.S32.HI R6, RZ, 0x1f, R11 ;  /* 0x0000001fff067819 */ /* 0x000fe2000001140b */
[----:B------:R-:W-:Y:S01]  /*f300*/  ULDC.64 UR12, c[0x0][0xaa0] ;  /* 0x0002a800000c7ab9 */ /* 0x000fe20000000a00 */
[----:B------:R-:W-:-:S02]  /*f310*/  IADD3 R33, P2, R4, 0x5000, RZ ;  /* 0x0000500004217810 */ /* 0x000fc40007f5e0ff */
[----:B------:R-:W-:Y:S01]  /*f320*/  IADD3.X R9, R9, UR9, R10, P0, !PT ;  /* 0x0000000909097c10 */ /* 0x000fe200087fe40a */
[----:B------:R-:W-:Y:S01]  /*f330*/  ULDC.64 UR8, c[0x0][0xb88] ;  /* 0x0002e20000087ab9 */ /* 0x000fe20000000a00 */
[----:B------:R-:W-:Y:S01]  /*f340*/  LOP3.LUT R44, R45, 0x380, RZ, 0xc0, !PT ;  /* 0x000003802d2c7812 */ /* 0x000fe200078ec0ff */
[----:B------:R-:W-:Y:S01]  /*f350*/  IMAD R6, R6, UR8, RZ ;  /* 0x0000000806067c24 */ /* 0x000fe2000f8e02ff */
[----:B------:R-:W-:Y:S01]  /*f360*/  LOP3.LUT R32, R33, 0x380, RZ, 0xc0, !PT ;  /* 0x0000038021207812 */ /* 0x000fe200078ec0ff */
[C---:B------:R-:W-:Y:S01]  /*f370*/  IMAD.WIDE.U32 R8, R11.reuse, UR8, R8 ;  /* 0x000000080b087c25 */ /* 0x040fe2000f8e0008 */
[----:B------:R-:W-:Y:S02]  /*f380*/  SHF.R.U64 R44, R44, 0x3, RZ ;  /* 0x000000032c2c7819 */ /* 0x000fe400000012ff */
[----:B------:R-:W-:Y:S01]  /*f390*/  SHF.R.U64 R32, R32, 0x3, RZ ;  /* 0x0000000320207819 */ /* 0x000fe200000012ff */
[----:B------:R-:W-:Y:S01]  /*f3a0*/  IMAD R15, R11, UR9, R6 ;  /* 0x000000090b0f7c24 */ /* 0x000fe2000f8e0206 */
[----:B------:R-:W-:Y:S01]  /*f3b0*/  ULDC.64 UR8, c[0x0][0xb50] ;  /* 0x0002d40000087ab9 */ /* 0x000fe20000000a00 */
[----:B------:R-:W-:Y:S01]  /*f3c0*/  LOP3.LUT R44, R44, R45, RZ, 0x3c, !PT ;  /* 0x0000002d2c2c7212 */ /* 0x000fe200078e3cff */
[----:B------:R-:W-:Y:S01]  /*f3d0*/  IMAD.X R45, RZ, RZ, R5, P3 ;  /* 0x000000ffff2d7224 */ /* 0x000fe200018e0605 */
[----:B------:R-:W-:Y:S01]  /*f3e0*/  LEA R10, P0, R8, UR8, 0x2 ;  /* 0x00000008080a7c11 */ /* 0x000fe2000f8010ff */
[----:B------:R-:W-:Y:S01]  /*f3f0*/  IMAD.IADD R9, R9, 0x1, R15 ;  /* 0x0000000109097824 */ /* 0x000fe200078e020f */
[----:B------:R-:W-:Y:S01]  /*f400*/  IADD3 R13, P5, R4, 0x1000, RZ ;  /* 0x00001000040d7810 */ /* 0x000fe20007fbe0ff */
[----:B------:R-:W-:Y:S01]  /*f410*/  VIADD R6, R14, 0x8 ;  /* 0x000000080e067836 */ /* 0x000fe20000000000 */
[----:B------:R-:W-:Y:S01]  /*f420*/  IADD3 R21, P4, R4, 0x2000, RZ ;  /* 0x0000200004157810 */ /* 0x000fe20007f9e0ff */
[----:B------:R-:W-:Y:S01]  /*f430*/  SHFL.IDX PT, R46, R10, RZ, 0x1c1f ;  /* 0x001c1fff0a2e7589 */ /* 0x000fe200000e0000 */
[----:B------:R-:W-:-:S02]  /*f440*/  LEA.HI.X R11, R8, UR9, R9, 0x2, P0 ;  /* 0x00000009080b7c11 */ /* 0x000fc400080f1409 */
[----:B------:R-:W-:Y:S01]  /*f450*/  IADD3 R25, P0, R4, 0x3000, RZ ;  /* 0x0000300004197810 */ /* 0x000fe20007f1e0ff */
[----:B------:R-:W-:Y:S01]  /*f460*/  SHFL.IDX PT, R50, R10, 0x1, 0x1c1f ;  /* 0x003c1f000a327f89 */ /* 0x000fe200000e0000 */
[----:B------:R-:W-:Y:S01]  /*f470*/  LOP3.LUT R32, R32, R33, RZ, 0x3c, !PT ;  /* 0x0000002120207212 */ /* 0x000fe200078e3cff */
[----:B------:R-:W-:Y:S01]  /*f480*/  IMAD.X R33, RZ, RZ, R5, P2 ;  /* 0x000000ffff217224 */ /* 0x000fe200010e0605 */
[----:B------:R-:W-:Y:S01]  /*f490*/  LOP3.LUT R24, R25, 0x380, RZ, 0xc0, !PT ;  /* 0x0000038019187812 */ /* 0x000fe200078ec0ff */
[----:B------:R-:W1:Y:S01]  /*f4a0*/  SHFL.IDX PT, R47, R11, RZ, 0x1c1f ;  /* 0x001c1fff0b2f7589 */ /* 0x000e6200000e0000 */
[----:B------:R-:W-:Y:S02]  /*f4b0*/  IADD3 R8, P3, R4, 0xf000, RZ ;  /* 0x0000f00004087810 */ /* 0x000fe40007f7e0ff */
[----:B------:R-:W-:Y:S01]  /*f4c0*/  SHF.R.U64 R24, R24, 0x3, RZ ;  /* 0x0000000318187819 */ /* 0x000fe200000012ff */
[----:B------:R-:W2:Y:S01]  /*f4d0*/  SHFL.IDX PT, R51, R11, 0x1, 0x1c1f ;  /* 0x003c1f000b337f89 */ /* 0x000ea200000e0000 */
[----:B------:R-:W-:-:S02]  /*f4e0*/  IADD3 R49, P2, R4, 0xb000, RZ ;  /* 0x0000b00004317810 */ /* 0x000fc40007f5e0ff */
[----:B------:R-:W-:Y:S02]  /*f4f0*/  LOP3.LUT R12, R13, 0x380, RZ, 0xc0, !PT ;  /* 0x000003800d0c7812 */ /* 0x000fe400078ec0ff */
[----:B------:R-:W-:Y:S02]  /*f500*/  LOP3.LUT R20, R21, 0x380, RZ, 0xc0, !PT ;  /* 0x0000038015147812 */ /* 0x000fe400078ec0ff */
[----:B------:R-:W-:Y:S01]  /*f510*/  IADD3 R37, P6, R4, 0x6000, RZ ;  /* 0x0000600004257810 */ /* 0x000fe20007fde0ff */
[----:B------:R-:W-:Y:S01]  /*f520*/  UIMAD UR7, UR11, UR12, URZ ;  /* 0x0000000c0b0772a4 */ /* 0x000fe2000f8e023f */
[----:B------:R-:W-:Y:S01]  /*f530*/  LOP3.LUT R24, R24, R25, RZ, 0x3c, !PT ;  /* 0x0000001918187212 */ /* 0x000fe200078e3cff */
[--C-:B------:R-:W-:Y:S01]  /*f540*/  IMAD.X R25, RZ, RZ, R5.reuse, P0 ;  /* 0x000000ffff197224 */ /* 0x100fe200000e0605 */
[----:B------:R-:W-:Y:S01]  /*f550*/  IADD3 R57, P0, R4, 0x9000, RZ ;  /* 0x0000900004397810 */ /* 0x000fe20007f1e0ff */
[----:B------:R-:W-:Y:S01]  /*f560*/  UIMAD.WIDE.U32 UR8, UR4, UR12, URZ ;  /* 0x0000000c040872a5 */ /* 0x000fe2000f8e003f */
[----:B------:R-:W-:Y:S01]  /*f570*/  LOP3.LUT R3, R8, 0x380, RZ, 0xc0, !PT ;  /* 0x0000038008037812 */ /* 0x000fe200078ec0ff */
[----:B------:R-:W-:Y:S01]  /*f580*/  ULDC.64 UR10, c[0x0][0xae8] ;  /* 0x0002ba00000a7ab9 */ /* 0x000fe20000000a00 */
[----:B------:R-:W-:Y:S01]  /*f590*/  LOP3.LUT R56, R57, 0x380, RZ, 0xc0, !PT ;  /* 0x0000038039387812 */ /* 0x000fe200078ec0ff */
[----:B------:R-:W-:Y:S01]  /*f5a0*/  IMAD.X R53, RZ, RZ, R5, P3 ;  /* 0x000000ffff357224 */ /* 0x000fe200018e0605 */
[----:B------:R-:W-:-:S02]  /*f5b0*/  LOP3.LUT R48, R49, 0x380, RZ, 0xc0, !PT ;  /* 0x0000038031307812 */ /* 0x000fc400078ec0ff */
[----:B------:R-:W-:Y:S02]  /*f5c0*/  SHF.R.U64 R56, R56, 0x3, RZ ;  /* 0x0000000338387819 */ /* 0x000fe400000012ff */
[----:B------:R-:W-:Y:S02]  /*f5d0*/  SHF.R.U64 R12, R12, 0x3, RZ ;  /* 0x000000030c0c7819 */ /* 0x000fe400000012ff */
[----:B------:R-:W-:Y:S02]  /*f5e0*/  SHF.R.U64 R20, R20, 0x3, RZ ;  /* 0x0000000314147819 */ /* 0x000fe400000012ff */
[----:B------:R-:W-:Y:S02]  /*f5f0*/  SHF.R.U64 R3, R3, 0x3, RZ ;  /* 0x0000000303037819 */ /* 0x000fe400000012ff */
[----:B------:R-:W-:Y:S01]  /*f600*/  LOP3.LUT R56, R56, R57, RZ, 0x3c, !PT ;  /* 0x0000003938387212 */ /* 0x000fe200078e3cff */
[----:B------:R-:W-:Y:S01]  /*f610*/  IMAD.X R57, RZ, RZ, R5, P0 ;  /* 0x000000ffff397224 */ /* 0x000fe200000e0605 */
[----:B------:R-:W-:-:S02]  /*f620*/  SHF.R.U64 R48, R48, 0x3, RZ ;  /* 0x0000000330307819 */ /* 0x000fc400000012ff */
[----:B------:R-:W-:Y:S01]  /*f630*/  LOP3.LUT R12, R12, R13, RZ, 0x3c, !PT ;  /* 0x0000000d0c0c7212 */ /* 0x000fe200078e3cff */
[--C-:B------:R-:W-:Y:S01]  /*f640*/  IMAD.X R13, RZ, RZ, R5.reuse, P5 ;  /* 0x000000ffff0d7224 */ /* 0x100fe200028e0605 */
[----:B------:R-:W-:Y:S01]  /*f650*/  LOP3.LUT R20, R20, R21, RZ, 0x3c, !PT ;  /* 0x0000001514147212 */ /* 0x000fe200078e3cff */
[----:B------:R-:W-:Y:S01]  /*f660*/  IMAD.X R21, RZ, RZ, R5, P4 ;  /* 0x000000ffff157224 */ /* 0x000fe200020e0605 */
[----:B------:R-:W-:Y:S02]  /*f670*/  LOP3.LUT P0, RZ, R223, 0x3, RZ, 0xc0, !PT ;  /* 0x00000003dfff7812 */ /* 0x000fe4000780c0ff */
[C---:B------:R-:W-:Y:S02]  /*f680*/  IADD3 R41, P5, R4.reuse, 0x7000, RZ ;  /* 0x0000700004297810 */ /* 0x040fe40007fbe0ff */
[----:B------:R-:W-:Y:S02]  /*f690*/  IADD3 R65, P4, R4, 0x8000, RZ ;  /* 0x0000800004417810 */ /* 0x000fe40007f9e0ff */
[----:B------:R-:W-:-:S02]  /*f6a0*/  LOP3.LUT R52, R3, R8, RZ, 0x3c, !PT ;  /* 0x0000000803347212 */ /* 0x000fc400078e3cff */
[----:B------:R-:W-:Y:S01]  /*f6b0*/  LOP3.LUT R48, R48, R49, RZ, 0x3c, !PT ;  /* 0x0000003130307212 */ /* 0x000fe200078e3cff */
[----:B------:R-:W3:Y:S01]  /*f6c0*/  @P1 LDC R3, c[0x0][0xbec] ;  /* 0x0002fb00ff031b82 */ /* 0x000ee20000000800 */
[----:B------:R-:W-:Y:S01]  /*f6d0*/  IMAD.X R49, RZ, RZ, R5, P2 ;  /* 0x000000ffff317224 */ /* 0x000fe200010e0605 */
[-C--:B------:R-:W-:Y:S02]  /*f6e0*/  ISETP.GE.OR P2, PT, R14, R81.reuse, P0 ;  /* 0x000000510e00720c */ /* 0x080fe40000746670 */
[----:B------:R-:W-:Y:S02]  /*f6f0*/  LOP3.LUT R36, R37, 0x380, RZ, 0xc0, !PT ;  /* 0x0000038025247812 */ /* 0x000fe400078ec0ff */
[----:B------:R-:W-:Y:S02]  /*f700*/  LOP3.LUT R40, R41, 0x380, RZ, 0xc0, !PT ;  /* 0x0000038029287812 */ /* 0x000fe400078ec0ff */
[----:B------:R-:W-:Y:S02]  /*f710*/  LOP3.LUT R64, R65, 0x380, RZ, 0xc0, !PT ;  /* 0x0000038041407812 */ /* 0x000fe400078ec0ff */
[----:B------:R-:W-:-:S02]  /*f720*/  ISETP.GE.OR P0, PT, R6, R81, P0 ;  /* 0x000000510600720c */ /* 0x000fc40000706670 */
[----:B------:R-:W-:Y:S02]  /*f730*/  LOP3.LUT R9, R4, 0x380, RZ, 0xc0, !PT ;  /* 0x0000038004097812 */ /* 0x000fe400078ec0ff */
[----:B------:R-:W-:Y:S01]  /*f740*/  SHF.R.U64 R36, R36, 0x3, RZ ;  /* 0x0000000324247819 */ /* 0x000fe200000012ff */
[----:B------:R-:W-:Y:S01]  /*f750*/  UIMAD UR7, UR4, UR13, UR7 ;  /* 0x0000000d040772a4 */ /* 0x000fe2000f8e0207 */
[----:B------:R-:W-:Y:S01]  /*f760*/  SHF.R.U64 R40, R40, 0x3, RZ ;  /* 0x0000000328287819 */ /* 0x000fe200000012ff */
[----:B-1----:R1:W-:Y:S01]  /*f770*/  @!P2 ST.E desc[UR20][R46.64], R0 ;  /* 0x000000002e00a985 */ /* 0x0023e2000c101914 */
[----:B------:R-:W-:Y:S02]  /*f780*/  SHF.R.U64 R64, R64, 0x3, RZ ;  /* 0x0000000340407819 */ /* 0x000fe400000012ff */
[----:B------:R-:W-:Y:S02]  /*f790*/  SHF.R.U64 R9, R9, 0x3, RZ ;  /* 0x0000000309097819 */ /* 0x000fe400000012ff */
[----:B------:R-:W-:Y:S01]  /*f7a0*/  LOP3.LUT R36, R36, R37, RZ, 0x3c, !PT ;  /* 0x0000002524247212 */ /* 0x000fe200078e3cff */
[--C-:B------:R-:W-:Y:S01]  /*f7b0*/  IMAD.X R37, RZ, RZ, R5.reuse, P6 ;  /* 0x000000ffff257224 */ /* 0x100fe200030e0605 */
[----:B------:R-:W-:Y:S01]  /*f7c0*/  LOP3.LUT R40, R40, R41, RZ, 0x3c, !PT ;  /* 0x0000002928287212 */ /* 0x000fe200078e3cff */
[--C-:B------:R-:W-:Y:S01]  /*f7d0*/  IMAD.X R41, RZ, RZ, R5.reuse, P5 ;  /* 0x000000ffff297224 */ /* 0x100fe200028e0605 */
[----:B------:R-:W-:Y:S01]  /*f7e0*/  LOP3.LUT R64, R64, R65, RZ, 0x3c, !PT ;  /* 0x0000004140407212 */ /* 0x000fe200078e3cff */
[----:B------:R-:W-:Y:S01]  /*f7f0*/  IMAD.X R65, RZ, RZ, R5, P4 ;  /* 0x000000ffff417224 */ /* 0x000fe200020e0605 */
[C---:B------:R-:W-:Y:S01]  /*f800*/  IADD3 R73, P6, R4.reuse, 0xc000, RZ ;  /* 0x0000c00004497810 */ /* 0x040fe20007fde0ff */
[----:B-1----:R-:W-:Y:S01]  /*f810*/  IMAD R0, R217, 0x20, R221 ;  /* 0x00000020d9007824 */ /* 0x002fe200078e02dd */
[C---:B------:R-:W-:Y:S01]  /*f820*/  IADD3 R69, P5, R4.reuse, 0xd000, RZ ;  /* 0x0000d00004457810 */ /* 0x040fe20007fbe0ff */
[----:B------:R-:W-:Y:S01]  /*f830*/  UIADD3 UR9, UR9, UR7, URZ ;  /* 0x0000000709097290 */ /* 0x000fe2000fffe03f */
[----:B------:R-:W-:Y:S01]  /*f840*/  IADD3 R61, P4, R4, 0xe000, RZ ;  /* 0x0000e000043d7810 */ /* 0x000fe20007f9e0ff */
[----:B------:R-:W-:Y:S01]  /*f850*/  UIMAD UR4, UR14, UR10, URZ ;  /* 0x0000000a0e0472a4 */ /* 0x000fe2000f8e023f */
[----:B------:R-:W-:Y:S01]  /*f860*/  LOP3.LUT R4, R9, R4, RZ, 0x3c, !PT ;  /* 0x0000000409047212 */ /* 0x000fe200078e3cff */
[----:B--2---:R1:W-:Y:S01]  /*f870*/  @!P0 ST.E desc[UR20][R50.64], R2 ;  /* 0x0000000232008985 */ /* 0x0043e2000c101914 */
[----:B------:R-:W-:-:S02]  /*f880*/  LOP3.LUT R72, R73, 0x380, RZ, 0xc0, !PT ;  /* 0x0000038049487812 */ /* 0x000fc400078ec0ff */
[----:B------:R-:W-:Y:S01]  /*f890*/  LOP3.LUT R68, R69, 0x380, RZ, 0xc0, !PT ;  /* 0x0000038045447812 */ /* 0x000fe200078ec0ff */
[----:B------:R2:W5:Y:S01]  /*f8a0*/  LD.E.128 R8, desc[UR20][R4.64] ;  /* 0x0000001404087980 */ /* 0x000562000c101d00 */
[----:B------:R-:W-:Y:S01]  /*f8b0*/  LOP3.LUT R60, R61, 0x380, RZ, 0xc0, !PT ;  /* 0x000003803d3c7812 */ /* 0x000fe200078ec0ff */
[----:B------:R-:W-:Y:S01]  /*f8c0*/  UIMAD UR4, UR18, UR11, UR4 ;  /* 0x0000000b120472a4 */ /* 0x000fe2000f8e0204 */
[----:B------:R-:W-:Y:S01]  /*f8d0*/  SHF.R.U64 R72, R72, 0x3, RZ ;  /* 0x0000000348487819 */ /* 0x000fe200000012ff */
[----:B------:R-:W-:Y:S01]  /*f8e0*/  UIMAD.WIDE.U32 UR8, UR18, UR10, UR8 ;  /* 0x0000000a120872a5 */ /* 0x000fe2000f8e0008 */
[----:B------:R-:W-:Y:S01]  /*f8f0*/  SHF.R.U64 R68, R68, 0x3, RZ ;  /* 0x0000000344447819 */ /* 0x000fe200000012ff */
[----:B------:R-:W5:Y:S01]  /*f900*/  LD.E.128 R12, desc[UR20][R12.64] ;  /* 0x000000140c0c7980 */ /* 0x000f62000c101d00 */
[----:B------:R-:W-:Y:S01]  /*f910*/  SHF.R.U64 R60, R60, 0x3, RZ ;  /* 0x000000033c3c7819 */ /* 0x000fe200000012ff */
[----:B------:R-:W-:Y:S01]  /*f920*/  ULDC.64 UR10, c[0x0][0xaf0] ;  /* 0x0002bc00000a7ab9 */ /* 0x000fe20000000a00 */
[----:B--2---:R-:W-:Y:S01]  /*f930*/  VIADD R4, R0, UR17 ;  /* 0x0000001100047c36 */ /* 0x004fe20008000000 */
[----:B------:R-:W-:Y:S01]  /*f940*/  UIADD3 UR9, UR9, UR4, URZ ;  /* 0x0000000409097290 */ /* 0x000fe2000fffe03f */
[----:B------:R-:W-:Y:S01]  /*f950*/  LOP3.LUT R72, R72, R73, RZ, 0x3c, !PT ;  /* 0x0000004948487212 */ /* 0x000fe200078e3cff */
[----:B------:R-:W5:Y:S01]  /*f960*/  LD.E.128 R20, desc[UR20][R20.64] ;  /* 0x0000001414147980 */ /* 0x000f62000c101d00 */
[----:B---3--:R-:W-:Y:S01]  /*f970*/  @P1 IMAD.HI.U32 R0, R4, R3, RZ ;  /* 0x0000000304001227 */ /* 0x008fe200078e00ff */
[----:B------:R-:W-:Y:S01]  /*f980*/  LOP3.LUT R68, R68, R69, RZ, 0x3c, !PT ;  /* 0x0000004544447212 */ /* 0x000fe200078e3cff */
[----:B------:R-:W-:Y:S01]  /*f990*/  UIMAD UR4, UR16, UR10, URZ ;  /* 0x0000000a100472a4 */ /* 0x000fe2000f8e023f */
[----:B------:R-:W-:Y:S01]  /*f9a0*/  LOP3.LUT R60, R60, R61, RZ, 0x3c, !PT ;  /* 0x0000003d3c3c7212 */ /* 0x000fe200078e3cff */
[--C-:B------:R-:W-:Y:S01]  /*f9b0*/  IMAD.X R73, RZ, RZ, R5.reuse, P6 ;  /* 0x000000ffff497224 */ /* 0x100fe200030e0605 */
[----:B------:R-:W5:Y:S01]  /*f9c0*/  LD.E.128 R24, desc[UR20][R24.64] ;  /* 0x0000001418187980 */ /* 0x000f62000c101d00 */
[----:B------:R-:W-:-:S02]  /*f9d0*/  IMAD.X R69, RZ, RZ, R5, P5 ;  /* 0x000000ffff457224 */ /* 0x000fc400028e0605 */
[----:B------:R-:W-:Y:S01]  /*f9e0*/  IMAD.X R61, RZ, RZ, R5, P4 ;  /* 0x000000ffff3d7224 */ /* 0x000fe200020e0605 */
[----:B------:R-:W5:Y:S01]  /*f9f0*/  LD.E.128 R28, desc[UR20][R28.64] ;  /* 0x000000141c1c7980 */ /* 0x000f62000c101d00 */
[----:B------:R-:W-:Y:S01]  /*fa00*/  IMAD.MOV.U32 R5, RZ, RZ, R4 ;  /* 0x000000ffff057224 */ /* 0x000fe200078e0004 */
[----:B0-----:R-:W-:Y:S01]  /*fa10*/  @P1 SHF.R.U32.HI R5, RZ, R17, R0 ;  /* 0x00000011ff051219 */ /* 0x001fe20000011600 */
[----:B------:R-:W-:Y:S01]  /*fa20*/  UIMAD UR4, UR15, UR11, UR4 ;  /* 0x0000000b0f0472a4 */ /* 0x000fe2000f8e0204 */
[----:B------:R-:W5:Y:S01]  /*fa30*/  LD.E.128 R32, desc[UR20][R32.64] ;  /* 0x0000001420207980 */ /* 0x000f62000c101d00 */
[----:B------:R-:W-:Y:S01]  /*fa40*/  UIMAD.WIDE.U32 UR8, UR15, UR10, UR8 ;  /* 0x0000000a0f0872a5 */ /* 0x000fe2000f8e0008 */
[--C-:B------:R-:W-:Y:S01]  /*fa50*/  SHF.R.S32.HI R0, RZ, 0x1f, R5.reuse ;  /* 0x0000001fff007819 */ /* 0x100fe20000011405 */
[----:B------:R-:W-:Y:S01]  /*fa60*/  IMAD.MOV R17, RZ, RZ, -R5 ;  /* 0x000000ffff117224 */ /* 0x000fe200078e0a05 */
[----:B------:R-:W-:Y:S01]  /*fa70*/  ULDC.64 UR10, c[0x0][0xae0] ;  /* 0x0002b800000a7ab9 */ /* 0x000fe20000000a00 */
[----:B------:R-:W-:Y:S01]  /*fa80*/  UIADD3 UR4, UR9, UR4, URZ ;  /* 0x0000000409047290 */ /* 0x000fe2000fffe03f */
[----:B------:R-:W5:Y:S01]  /*fa90*/  LD.E.128 R36, desc[UR20][R36.64] ;  /* 0x0000001424247980 */ /* 0x000f62000c101d00 */
[----:B------:R-:W-:-:S02]  /*faa0*/  IMAD R0, R0, UR10, RZ ;  /* 0x0000000a00007c24 */ /* 0x000fc4000f8e02ff */
[----:B------:R-:W-:Y:S01]  /*fab0*/  IMAD R17, R76, R17, R4 ;  /* 0x000000114c117224 */ /* 0x000fe200078e0204 */
[----:B------:R-:W5:Y:S01]  /*fac0*/  LD.E.128 R40, desc[UR20][R40.64] ;  /* 0x0000001428287980 */ /* 0x000f62000c101d00 */
[----:B------:R-:W-:Y:S02]  /*fad0*/  IMAD.U32 R3, RZ, RZ, UR9 ;  /* 0x00000009ff037e24 */ /* 0x000fe4000f8e00ff */
[----:B-1----:R-:W-:Y:S01]  /*fae0*/  IMAD.U32 R2, RZ, RZ, UR8 ;  /* 0x00000008ff027e24 */ /* 0x002fe2000f8e00ff */
[----:B------:R-:W5:Y:S01]  /*faf0*/  LD.E.128 R64, desc[UR20][R64.64] ;  /* 0x0000001440407980 */ /* 0x000f62000c101d00 */
[----:B------:R-:W-:Y:S01]  /*fb00*/  IMAD.U32 R3, RZ, RZ, UR4 ;  /* 0x00000004ff037e24 */ /* 0x000fe2000f8e00ff */
[----:B------:R-:W-:Y:S02]  /*fb10*/  ULDC.64 UR8, c[0x0][0xad8] ;  /* 0x0002b60000087ab9 */ /* 0x000fe40000000a00 */
[----:B------:R-:W5:Y:S01]  /*fb20*/  LD.E.128 R56, desc[UR20][R56.64] ;  /* 0x0000001438387980 */ /* 0x000f62000c101d00 */
[----:B------:R-:W-:-:S03]  /*fb30*/  IMAD R77, R5, UR11, R0 ;  /* 0x0000000b054d7c24 */ /* 0x000fc6000f8e0200 */
[----:B------:R-:W5:Y:S01]  /*fb40*/  LD.E.128 R44, desc[UR20][R44.64] ;  /* 0x000000142c2c7980 */ /* 0x000f62000c101d00 */
[----:B------:R-:W-:-:S03]  /*fb50*/  SHF.R.S32.HI R0, RZ, 0x1f, R17 ;  /* 0x0000001fff007819 */ /* 0x000fc60000011411 */
[----:B------:R-:W5:Y:S04]  /*fb60*/  LD.E.128 R48, desc[UR20][R48.64] ;  /* 0x0000001430307980 */ /* 0x000f68000c101d00 */
[----:B------:R-:W5:Y:S04]  /*fb70*/  LD.E.128 R72, desc[UR20][R72.64] ;  /* 0x0000001448487980 */ /* 0x000f68000c101d00 */
[----:B------:R-:W5:Y:S04]  /*fb80*/  LD.E.128 R68, desc[UR20][R68.64] ;  /* 0x0000001444447980 */ /* 0x000f68000c101d00 */
[----:B------:R-:W5:Y:S04]  /*fb90*/  LD.E.128 R60, desc[UR20][R60.64] ;  /* 0x000000143c3c7980 */ /* 0x000f68000c101d00 */
[----:B------:R-:W5:Y:S01]  /*fba0*/  LD.E.128 R52, desc[UR20][R52.64] ;  /* 0x0000001434347980 */ /* 0x000f62000c101d00 */
[----:B------:R-:W-:Y:S01]  /*fbb0*/  IMAD.WIDE.U32 R2, R5, UR10, R2 ;  /* 0x0000000a05027c25 */ /* 0x000fe2000f8e0002 */
[----:B------:R-:W-:Y:S01]  /*fbc0*/  @!PT LDS RZ, [RZ] ;  /* 0x00000000fffff984 */ /* 0x000fe20000000800 */
[----:B------:R-:W-:Y:S01]  /*fbd0*/  @!PT LDS RZ, [RZ] ;  /* 0x00000000fffff984 */ /* 0x000fe20000000800 */
[----:B------:R-:W-:Y:S01]  /*fbe0*/  @!PT LDS RZ, [RZ] ;  /* 0x00000000fffff984 */ /* 0x000fe20000000800 */
[----:B------:R-:W-:Y:S01]  /*fbf0*/  @!PT LDS RZ, [RZ] ;  /* 0x00000000fffff984 */ /* 0x000fe20000000800 */
[----:B------:R0:W-:Y:S06]  /*fc00*/  MEMBAR.ALL.CTA ;  /* 0x0000000000007992 */ /* 0x0001ec0000008000 */
[----:B0-----:R-:W0:Y:S01]  /*fc10*/  FENCE.VIEW.ASYNC.S ;  /* 0x00000000000073c6 */ /* 0x001e220000000000 */
[----:B------:R-:W-:-:S02]  /*fc20*/  IMAD.IADD R3, R3, 0x1, R77 ;  /* 0x0000000103037824 */ /* 0x000fc400078e024d */
[----:B------:R-:W-:Y:S02]  /*fc30*/  IMAD R4, R0, UR8, RZ ;  /* 0x0000000800047c24 */ /* 0x000fe4000f8e02ff */
[----:B------:R-:W-:Y:S02]  /*fc40*/  VIADD R80, R221, UR17 ;  /* 0x00000011dd507c36 */ /* 0x000fe40008000000 */
[C---:B------:R-:W-:Y:S02]  /*fc50*/  IMAD R5, R17.reuse, UR9, R4 ;  /* 0x0000000911057c24 */ /* 0x040fe4000f8e0204 */
[----:B------:R-:W-:Y:S01]  /*fc60*/  IMAD.WIDE.U32 R2, R17, UR8, R2 ;  /* 0x0000000811027c25 */ /* 0x000fe2000f8e0002 */
[----:B------:R-:W-:Y:S01]  /*fc70*/  ISETP.GE.AND P2, PT, R80, R81, PT ;  /* 0x000000515000720c */ /* 0x000fe20003f46270 */
[----:B------:R-:W-:Y:S02]  /*fc80*/  ULDC.64 UR8, c[0x0][0xa80] ;  /* 0x0002a00000087ab9 */ /* 0x000fe40000000a00 */
[----:B------:R-:W-:Y:S01]  /*fc90*/  VIADD R19, R19, 0x38820 ;  /* 0x0003882013137836 */ /* 0x000fe20000000000 */
[----:B------:R-:W-:Y:S01]  /*fca0*/  LEA R6, P3, R2, UR8, 0x1 ;  /* 0x0000000802067c11 */ /* 0x000fe2000f8608ff */
[----:B------:R-:W-:-:S02]  /*fcb0*/  IMAD.IADD R3, R3, 0x1, R5 ;  /* 0x0000000103037824 */ /* 0x000fc400078e0205 */
[----:B------:R-:W-:Y:S01]  /*fcc0*/  VIADD R0, R80, 0x20 ;  /* 0x0000002050007836 */ /* 0x000fe20000000000 */
[----:B------:R-:W-:Y:S02]  /*fcd0*/  PRMT R19, RZ, 0x654, R19 ;  /* 0x00000654ff137816 */ /* 0x000fe40000000013 */
[----:B------:R-:W-:Y:S02]  /*fce0*/  LEA.HI.X R17, R2, UR9, R3, 0x1, P3 ;  /* 0x0000000902117c11 */ /* 0x000fe400098f0c03 */
[-C--:B------:R-:W-:Y:S01]  /*fcf0*/  ISETP.GE.AND P1, PT, R0, R81.reuse, PT ;  /* 0x000000510000720c */ /* 0x080fe20003f26270 */
[----:B------:R-:W-:Y:S01]  /*fd00*/  VIADD R0, R80, 0x40 ;  /* 0x0000004050007836 */ /* 0x000fe20000000000 */
[----:B0-----:R0:W-:Y:S01]  /*fd10*/  SYNCS.ARRIVE.TRANS64.RED.A1T0 RZ, [R19+URZ], RZ ;  /* 0x000000ff13ff79a7 */ /* 0x0011e2000810043f */
[----:B------:R1:W2:Y:S01]  /*fd20*/  SHFL.IDX PT, R79, R6, RZ, 0x181f ;  /* 0x00181fff064f7589 */ /* 0x0002a200000e0000 */
[----:B------:R-:W-:Y:S02]  /*fd30*/  BSSY B1, `(.L_x_2635) ;  /* 0x0000016000017945 */ /* 0x000fe40003800000 */
        /* <DEDUP_REMOVED lines=21> */
.L_x_2636:
[----:B------:R-:W-:Y:S05]  /*fe90*/  BSYNC B1 ;  /* 0x0000000000017941 */ /* 0x000fea0003800000 */
.L_x_2635:
        /* <DEDUP_REMOVED lines=22> */
.L_x_2638:
[----:B------:R-:W-:Y:S05]  /*10000*/  BSYNC B1 ;  /* 0x0000000000017941 */ /* 0x000fea0003800000 */
.L_x_2637:
        /* <DEDUP_REMOVED lines=22> */
.L_x_2640:
[----:B------:R-:W-:Y:S05]  /*10170*/  BSYNC B1 ;  /* 0x0000000000017941 */ /* 0x000fea0003800000 */
.L_x_2639:
[----:B------:R-:W-:Y:S01]  /*10180*/  VIADD R0, R80, 0x60 ;  /* 0x0000006050007836 */ /* 0x000fe20000000000 */
[----:B01-3--:R-:W3:Y:S04]  /*10190*/  SHFL.IDX PT, R17, R17, 0x3, 0x181f ;  /* 0x00781f0011117f89 */ /* 0x00bee800000e0000 */
[----:B------:R-:W-:Y:S01]  /*101a0*/  ISETP.GE.AND P0, PT, R0, R81, PT ;  /* 0x000000510000720c */ /* 0x000fe20003f06270 */
[----:B----4-:R4:W0:-:S12]  /*101b0*/  SHFL.IDX PT, R11, R6, 0x3, 0x181f ;  /* 0x00781f00060b7f89 */ /* 0x01081800000e0000 */
[----:B----4-:R-:W-:Y:S05]  /*101c0*/  @P0 BRA `(.L_x_2641) ;  /* 0x0000000c00f80947 */ /* 0x010fea0003800000 */
[----:B------:R-:W-:Y:S01]  /*101d0*/  ULDC UR4, c[0x0][0xac8] ;  /* 0x0002b20000047ab9 */ /* 0x000fe20000000800 */
[----:B------:R-:W-:Y:S01]  /*101e0*/  ULDC.64 UR8, c[0x0][0x208] ;  /* 0x0000820000087ab9 */ /* 0x000fe20000000a00 */
[----:B------:R-:W-:Y:S02]  /*101f0*/  ISETP.GE.AND P3, PT, R18, UR4, PT ;  /* 0x0000000412007c0c */ /* 0x000fe4000bf66270 */
[----:B------:R-:W-:Y:S02]  /*10200*/  ISETP.GE.AND P4, PT, R215, UR4, PT ;  /* 0x00000004d7007c0c */ /* 0x000fe4000bf86270 */
[----:B------:R-:W-:-:S09]  /*10210*/  ISETP.GE.AND P5, PT, R214, UR4, PT ;  /* 0x00000004d6007c0c */ /* 0x000fd2000bfa6270 */
[CC--:B0-----:R-:W-:Y:S02]  /*10220*/  @!P3 LEA R2, P0, R18.reuse, R11.reuse, 0x1 ;  /* 0x0000000b1202b211 */ /* 0x0c1fe400078008ff */
[C---:B------:R-:W-:Y:S02]  /*10230*/  @!P4 LEA R4, P1, R215.reuse, R11, 0x1 ;  /* 0x0000000bd704c211 */ /* 0x040fe400078208ff */
        /* <DEDUP_REMOVED lines=14> */
.L_x_2633:
        /* <DEDUP_REMOVED lines=40> */
.L_x_2642:
        /* <DEDUP_REMOVED lines=50> */
.L_x_2644:
[----:B------:R-:W-:Y:S05]  /*108c0*/  BSYNC B1 ;  /* 0x0000000000017941 */ /* 0x000fea0003800000 */
.L_x_2643:
[----:B0-----:R-:W0:Y:S01]  /*108d0*/  @P0 LDC R3, c[0x0][0xbf0] ;  /* 0x0002fc00ff030b82 */ /* 0x001e220000000800 */
[----:B------:R-:W-:Y:S01]  /*108e0*/  R2UR UR16, R23 ;  /* 0x00000000171072ca */ /* 0x000fe200000e0000 */
        /* <DEDUP_REMOVED lines=8> */
[----:B------:R-:W-:Y:S02]  /*10970*/  UIADD3 UR9, UR9, UR7, URZ ;  /* 0x0000000709097290 */ /* 0x000fe4000fffe03f */
[----:B------:R-:W-:Y:S01]  /*10980*/  UIMAD UR4, UR11, UR14, URZ ;  /* 0x0000000e0b0472a4 */ /* 0x000fe2000f8e023f */
[----:B------:R-:W-:Y:S01]  /*10990*/  VIADD R6, R2, UR16 ;  /* 0x0000001002067c36 */ /* 0x000fe20008000000 */
[----:B------:R-:W-:Y:S02]  /*109a0*/  UIMAD.WIDE.U32 UR8, UR17, UR14, UR8 ;  /* 0x0000000e110872a5 */ /* 0x000fe4000f8e0008 */
[----:B------:R-:W-:Y:S01]  /*109b0*/  UIMAD UR4, UR17, UR15, UR4 ;  /* 0x0000000f110472a4 */ /* 0x000fe2000f8e0204 */
[----:B------:R-:W-:Y:S01]  /*109c0*/  @P0 IMAD.HI.U32 R2, R6, R11, RZ ;  /* 0x0000000b06020227 */ /* 0x000fe200078e00ff */
[----:B------:R-:W-:Y:S02]  /*109d0*/  ULDC.64 UR10, c[0x0][0xaf0] ;  /* 0x0002bc00000a7ab9 */ /* 0x000fe40000000a00 */
[----:B------:R-:W-:Y:S01]  /*109e0*/  UIADD3 UR9, UR9, UR4, URZ ;  /* 0x0000000409097290 */ /* 0x000fe2000fffe03f */
[----:B------:R-:W-:Y:S01]  /*109f0*/  IMAD.MOV.U32 R5, RZ, RZ, R6 ;  /* 0x000000ffff057224 */ /* 0x000fe200078e0006 */
[----:B------:R-:W-:Y:S01]  /*10a00*/  UIMAD UR4, UR13, UR10, URZ ;  /* 0x0000000a0d0472a4 */ /* 0x000fe2000f8e023f */
[----:B0-----:R-:W-:Y:S01]  /*10a10*/  @P0 SHF.R.U32.HI R5, RZ, R3, R2 ;  /* 0x00000003ff050219 */ /* 0x001fe20000011602 */
        /* <DEDUP_REMOVED lines=51> */
.L_x_2646:
[----:B------:R-:W-:Y:S05]  /*10d50*/  BSYNC B1 ;  /* 0x0000000000017941 */ /* 0x000fea0003800000 */
.L_x_2645:
        /* <DEDUP_REMOVED lines=22> */
.L_x_2648:
[----:B------:R-:W-:Y:S05]  /*10ec0*/  BSYNC B1 ;  /* 0x0000000000017941 */ /* 0x000fea0003800000 */
.L_x_2647:
        /* <DEDUP_REMOVED lines=22> */
.L_x_2650:
[----:B------:R-:W-:Y:S05]  /*11030*/  BSYNC B1 ;  /* 0x0000000000017941 */ /* 0x000fea0003800000 */
.L_x_2649:
        /* <DEDUP_REMOVED lines=23> */
.L_x_2641:
[----:B------:R-:W-:Y:S05]  /*111b0*/  BSYNC B0 ;  /* 0x0000000000007941 */ /* 0x000fea0003800000 */
.L_x_2632:
[----:B------:R-:W-:Y:S02]  /*111c0*/  ULDC UR4, c[0x0][0xc3c] ;  /* 0x00030f0000047ab9 */ /* 0x000fe40000000800 */
[----:B------:R-:W-:-:S13]  /*111d0*/  ISETP.GE.AND P0, PT, R7, UR4, PT ;  /* 0x0000000407007c0c */ /* 0x000fda000bf06270 */
[----:B------:R-:W-:Y:S05]  /*111e0*/  @!P0 BRA `(.L_x_2651) ;  /* 0xfffffefc00208947 */ /* 0x000fea000383ffff */
[----:B------:R-:W-:Y:S05]  /*111f0*/  EXIT ;  /* 0x000000000000794d */ /* 0x000fea0003800000 */
.L_x_2596:
[----:B------:R-:W-:-:S08]  /*11200*/  NOP ;  /* 0x0000000000007918 */ /* 0x000fd00000000000 */
[----:B0-----:R-:W0:-:S00]  /*11210*/  USETMAXREG.DEALLOC.CTAPOOL 0x18 ;  /* 0x00000018000079c8 */ /* 0x001e0000080e0500 */
[----:B0-----:R-:W-:Y:S01]  /*11220*/  LOP3.LUT R0, R0, 0x3, RZ, 0xc0, !PT ;  /* 0x0000000300007812 */ /* 0x001fe200078ec0ff */
[----:B------:R-:W-:-:S05]  /*11230*/  IMAD.MOV.U32 R5, RZ, RZ, RZ ;  /* 0x000000ffff057224 */ /* 0x000fca00078e00ff */
[----:B------:R-:W0:Y:S02]  /*11240*/  SHFL.IDX PT, R0, R0, RZ, 0x1f ;  /* 0x00001fff00007589 */ /* 0x000e2400000e0000 */
[----:B0-----:R-:W-:-:S04]  /*11250*/  ISETP.NE.AND P0, PT, R0, RZ, PT ;  /* 0x000000ff0000720c */ /* 0x001fc80003f05270 */
        /* <DEDUP_REMOVED lines=10> */
.L_x_2652:
        /* <DEDUP_REMOVED lines=43> */
.L_x_2658:
        /* <DEDUP_REMOVED lines=13> */
.L_x_2657:
[----:B------:R-:W-:Y:S05]  /*11680*/  BSYNC B0 ;  /* 0x0000000000007941 */ /* 0x000fea0003800000 */
.L_x_2656:
        /* <DEDUP_REMOVED lines=21> */
.L_x_2654:
        /* <DEDUP_REMOVED lines=21> */
.L_x_2659:
        /* <DEDUP_REMOVED lines=57> */
.L_x_2655:
[----:B------:R-:W-:Y:S02]  /*11cc0*/  IMAD.MOV.U32 R17, RZ, RZ, RZ ;  /* 0x000000ffff117224 */ /* 0x000fe400078e00ff */
[----:B------:R-:W-:Y:S02]  /*11cd0*/  IMAD.U32 R16, RZ, RZ, UR6 ;  /* 0x00000006ff107e24 */ /* 0x000fe4000f8e00ff */
[----:B------:R-:W-:-:S07]  /*11ce0*/  IMAD.MOV.U32 R18, RZ, RZ, RZ ;  /* 0x000000ffff127224 */ /* 0x000fce00078e00ff */
.L_x_2660:
[----:B------:R-:W-:-:S13]  /*11cf0*/  ISETP.NE.AND P0, PT, R0, RZ, PT ;  /* 0x000000ff0000720c */ /* 0x000fda0003f05270 */
[----:B------:R-:W1:Y:S01]  /*11d00*/  @!P0 S2R R3, SR_CgaCtaId ;  /* 0x0000000000038919 */ /* 0x000e620000008800 */
[----:B------:R-:W-:-:S04]  /*11d10*/  @!P0 MOV R0, 0x400 ;  /* 0x0000040000008802 */ /* 0x000fc80000000f00 */
[----:B-1----:R-:W-:-:S05]  /*11d20*/  @!P0 LEA R0, R3, R0, 0x18 ;  /* 0x0000000003008211 */ /* 0x002fca00078ec0ff */
[----:B------:R2:W-:Y:S01]  /*11d30*/  @!P0 STS.128 [R0+0x388d0], R16 ;  /* 0x0388d01000008388 */ /* 0x0005e20000000c00 */
[----:B------:R-:W-:Y:S06]  /*11d40*/  BAR.ARV 0x5, 0x180 ;  /* 0x0146000000007b1d */ /* 0x000fec0000002000 */
.L_x_2653:
[----:B0-2---:R-:W-:Y:S01]  /*11d50*/  IMAD.MOV.U32 R0, RZ, RZ, 0x1 ;  /* 0x00000001ff007424 */ /* 0x005fe200078e00ff */
        /* <DEDUP_REMOVED lines=34> */
.L_x_2774:
[----:B-1----:R-:W1:Y:S01]  /*11f80*/  LDC.64 R2, c[0x0][0xc88] ;  /* 0x00032200ff027b82 */ /* 0x002e620000000a00 */
[----:B------:R-:W-:Y:S01]  /*11f90*/  ULDC.64 UR4, c[0x0][0x208] ;  /* 0x0000820000047ab9 */ /* 0x000fe20000000a00 */
[----:B-1----:R-:W-:-:S05]  /*11fa0*/  IMAD.WIDE R2, R19, 0x4, R2 ;  /* 0x0000000413027825 */ /* 0x002fca00078e0202 */
[----:B--2---:R-:W2:Y:S01]  /*11fb0*/  LDG.E R12, desc[UR4][R2.64] ;  /* 0x00000004020c7981 */ /* 0x004ea2000c1e1900 */
[----:B------:R-:W-:Y:S05]  /*11fc0*/  YIELD ;  /* 0x0000000000007946 */ /* 0x000fea0003800000 */
[----:B------:R-:W-:Y:S01]  /*11fd0*/  ULDC.64 UR4, c[0x0][0xa28] ;  /* 0x00028a0000047ab9 */ /* 0x000fe20000000a00 */
[----:B----4-:R-:W-:Y:S01]  /*11fe0*/  IMAD.MOV.U32 R0, RZ, RZ, RZ ;  /* 0x000000ffff007224 */ /* 0x010fe200078e00ff */
        /* <DEDUP_REMOVED lines=17> */
[----:B---3--:R-:W-:Y:S01]  /*12100*/  IMAD.MOV.U32 R8, RZ, RZ, RZ ;  /* 0x000000ffff087224 */ /* 0x008fe200078e00ff */
        /* <DEDUP_REMOVED lines=34> */
.L_x_2662:
[----:B------:R-:W-:Y:S01]  /*12330*/  IMAD.MOV.U32 R2, RZ, RZ, R12 ;  /* 0x000000ffff027224 */ /* 0x000fe200078e000c */
[----:B------:R-:W-:Y:S01]  /*12340*/  ULDC.64 UR4, c[0x0][0xa20] ;  /* 0x0002880000047ab9 */ /* 0x000fe20000000a00 */
[----:B-----5:R-:W-:Y:S01]  /*12350*/  IMAD.IADD R3, R8, 0x1, R0 ;  /* 0x0000000108037824 */ /* 0x020fe200078e0200 */
[----:B------:R-:W-:Y:S02]  /*12360*/  ISETP.NE.U32.AND P1, PT, RZ, UR4, PT ;  /* 0x00000004ff007c0c */ /* 0x000fe4000bf25070 */
[----:B------:R3:W-:Y:S02]  /*12370*/  STL [R1+0x10], R2 ;  /* 0x0000100201007387 */ /* 0x0007e40000100800 */
[----:B------:R-:W-:Y:S02]  /*12380*/  ISETP.NE.AND.EX P1, PT, RZ, UR5, PT, P1 ;  /* 0x00000005ff007c0c */ /* 0x000fe4000bf25310 */
[----:B------:R3:W-:Y:S11]  /*12390*/  STL [R1+0x18], R3 ;  /* 0x0000180301007387 */ /* 0x0007f60000100800 */
[----:B---3--:R-:W-:Y:S05]  /*123a0*/  @!P1 BRA `(.L_x_2663) ;  /* 0x0000000000149947 */ /* 0x008fea0003800000 */
[----:B------:R-:W-:Y:S01]  /*123b0*/  IADD3 R6, P0, R11, UR4, RZ ;  /* 0x000000040b067c10 */ /* 0x000fe2000ff1e0ff */
[----:B------:R-:W-:-:S03]  /*123c0*/  ULDC.64 UR6, c[0x0][0x208] ;  /* 0x0000820000067ab9 */ /* 0x000fc60000000a00 */
[----:B------:R-:W-:-:S05]  /*123d0*/  IADD3.X R7, R10, UR5, RZ, P0, !PT ;  /* 0x000000050a077c10 */ /* 0x000fca00087fe4ff */
[----:B------:R3:W5:Y:S01]  /*123e0*/  LDG.E R6, desc[UR6][R6.64] ;  /* 0x0000000606067981 */ /* 0x000762000c1e1900 */
[----:B------:R-:W-:Y:S05]  /*123f0*/  BRA `(.L_x_2664) ;  /* 0x0000000000147947 */ /* 0x000fea0003800000 */
.L_x_2663:
[----:B------:R-:W-:Y:S05]  /*12400*/  @!P0 BRA `(.L_x_2664) ;  /* 0x0000000000108947 */ /* 0x000fea0003800000 */
[----:B------:R-:W-:Y:S02]  /*12410*/  ULDC.64 UR4, c[0x0][0x208] ;  /* 0x0000820000047ab9 */ /* 0x000fe40000000a00 */
[----:B------:R-:W3:Y:S04]  /*12420*/  LDG.E R6, desc[UR4][R4.64] ;  /* 0x0000000404067981 */ /* 0x000ee8000c1e1900 */
[----:B------:R-:W3:Y:S02]  /*12430*/  LDG.E R4, desc[UR4][R4.64+0x4] ;  /* 0x0000040404047981 */ /* 0x000ee4000c1e1900 */
[----:B---3--:R-:W-:-:S07]  /*12440*/  IMAD.IADD R6, R4, 0x1, -R6 ;  /* 0x0000000104067824 */ /* 0x008fce00078e0a06 */
.L_x_2664:
[----:B-----5:R-:W-:Y:S01]  /*12450*/  IMAD.IADD R6, R6, 0x1, -R0 ;  /* 0x0000000106067824 */ /* 0x020fe200078e0a00 */
[----:B------:R-:W-:Y:S01]  /*12460*/  BSSY B7, `(.L_x_2665) ;  /* 0x0000508000077945 */ /* 0x000fe20003800000 */
[----:B------:R-:W4:Y:S02]  /*12470*/  LDC R0, c[0x0][0x448] ;  /* 0x00011200ff007b82 */ /* 0x000f240000000800 */
[----:B----4-:R-:W-:Y:S01]  /*12480*/  ISETP.NE.AND P0, PT, R0, 0x1, PT ;  /* 0x000000010000780c */ /* 0x010fe20003f05270 */
[----:B------:R-:W-:-:S04]  /*12490*/  IMAD.SHL.U32 R0, R17, 0x80, RZ ;  /* 0x0000008011007824 */ /* 0x000fc800078e00ff */
[----:B------:R-:W-:-:S08]  /*124a0*/  VIADD R0, R0, 0x7f ;  /* 0x0000007f00007836 */ /* 0x000fd00000000000 */
[----:B------:R-:W4:Y:S08]  /*124b0*/  @P0 LDC R2, c[0x0][0x44c] ;  /* 0x00011300ff020b82 */ /* 0x000f300000000800 */
[----:B------:R-:W0:Y:S01]  /*124c0*/  @P0 LDC R3, c[0x0][0x450] ;  /* 0x00011400ff030b82 */ /* 0x000e220000000800 */
[----:B----4-:R-:W-:-:S05]  /*124d0*/  @P0 IMAD.HI.U32 R2, R0, R2, RZ ;  /* 0x0000000200020227 */ /* 0x010fca00078e00ff */
[----:B0-----:R-:W-:Y:S01]  /*124e0*/  @P0 SHF.R.U32.HI R0, RZ, R3, R2 ;  /* 0x00000003ff000219 */ /* 0x001fe20000011602 */
[C---:B------:R-:W-:Y:S01]  /*124f0*/  VIADD R2, R6.reuse, 0x4f ;  /* 0x0000004f06027836 */ /* 0x040fe20000000000 */
[----:B------:R-:W-:-:S03]  /*12500*/  IADD3 R6, R6, 0x50, -R9 ;  /* 0x0000005006067810 */ /* 0x000fc60007ffe809 */
[----:B------:R-:W-:-:S04]  /*12510*/  IMAD.HI R2, R2, 0x66666667, RZ ;  /* 0x6666666702027827 */ /* 0x000fc800078e02ff */
[----:B------:R-:W-:Y:S01]  /*12520*/  IMAD.IADD R0, R6, 0x1, R0 ;  /* 0x0000000106007824 */ /* 0x000fe200078e0200 */
[----:B------:R-:W-:-:S03]  /*12530*/  SHF.R.U32.HI R3, RZ, 0x1f, R2 ;  /* 0x0000001fff037819 */ /* 0x000fc60000011602 */
[----:B------:R-:W-:Y:S01]  /*12540*/  IMAD.HI R0, R0, 0x66666667, RZ ;  /* 0x6666666700007827 */ /* 0x000fe200078e02ff */
[----:B------:R-:W-:-:S04]  /*12550*/  LEA.HI.SX32 R3, R2, R3, 0x1b ;  /* 0x0000000302037211 */ /* 0x000fc800078fdaff */
[----:B------:R-:W-:-:S04]  /*12560*/  SHF.R.U32.HI R2, RZ, 0x1f, R0 ;  /* 0x0000001fff027819 */ /* 0x000fc80000011600 */
[----:B------:R-:W-:-:S04]  /*12570*/  LEA.HI.SX32 R2, R0, R2, 0x1b ;  /* 0x0000000200027211 */ /* 0x000fc800078fdaff */
[----:B------:R-:W-:-:S04]  /*12580*/  VIMNMX R4, R3, R2, PT ;  /* 0x0000000203047248 */ /* 0x000fc80003fe0100 */
[----:B------:R-:W-:Y:S01]  /*12590*/  ISETP.GT.AND P0, PT, R4, RZ, PT ;  /* 0x000000ff0400720c */ /* 0x000fe20003f04270 */
        /* <DEDUP_REMOVED lines=8> */
[----:B------:R-:W-:Y:S01]  /*12620*/  ULDC.64 UR6, c[0x0][0x208] ;  /* 0x0000820000067ab9 */ /* 0x000fe20000000a00 */
[----:B------:R-:W0:Y:S08]  /*12630*/  FLO.U32 R0, UR4 ;  /* 0x0000000400007d00 */ /* 0x000e3000080e0000 */
[----:B------:R-:W4:Y:S01]  /*12640*/  POPC R5, UR4 ;  /* 0x0000000400057d09 */ /* 0x000f220008000000 */
[----:B0-----:R-:W-:-:S02]  /*12650*/  ISETP.EQ.U32.AND P0, PT, R0, R3, PT ;  /* 0x000000030000720c */ /* 0x001fc40003f02070 */
[----:B------:R-:W4:Y:S11]  /*12660*/  LDC.64 R2, c[0x0][0xc60] ;  /* 0x00031800ff027b82 */ /* 0x000f360000000a00 */
[----:B----4-:R-:W4:Y:S01]  /*12670*/  @P0 ATOMG.E.ADD.STRONG.GPU PT, R3, desc[UR6][R2.64], R5 ;  /* 0x00000005020309a8 */ /* 0x010f2200081ee1c6 */
[----:B------:R-:W0:Y:S02]  /*12680*/  S2R R4, SR_LTMASK ;  /* 0x0000000000047919 */ /* 0x000e240000003900 */
[----:B0-----:R-:W-:-:S04]  /*12690*/  LOP3.LUT R4, R4, UR4, RZ, 0xc0, !PT ;  /* 0x0000000404047c12 */ /* 0x001fc8000f8ec0ff */
[----:B---3--:R-:W0:Y:S01]  /*126a0*/  POPC R7, R4 ;  /* 0x0000000400077309 */ /* 0x008e220000000000 */
[----:B----4-:R-:W0:Y:S02]  /*126b0*/  SHFL.IDX PT, R0, R3, R0, 0x1f ;  /* 0x00001f0003007589 */ /* 0x010e2400000e0000 */
[----:B0-----:R-:W-:Y:S01]  /*126c0*/  IADD3 R16, R0, UR38, R7 ;  /* 0x0000002600107c10 */ /* 0x001fe2000fffe007 */
[----:B------:R-:W-:Y:S06]  /*126d0*/  BRA `(.L_x_2667) ;  /* 0x0000004c00807947 */ /* 0x000fec0003800000 */
.L_x_2666:
[----:B------:R-:W4:Y:S01]  /*126e0*/  LDL R0, [R1+0x4] ;  /* 0x0000040001007983 */ /* 0x000f220000100800 */
[----:B------:R-:W-:Y:S01]  /*126f0*/  BSSY B6, `(.L_x_2668) ;  /* 0x0000014000067945 */ /* 0x000fe20003800000 */
[----:B----4-:R-:W-:-:S05]  /*12700*/  VIADD R0, R0, 0x24400 ;  /* 0x0002440000007836 */ /* 0x010fca0000000000 */
        /* <DEDUP_REMOVED lines=10> */
[----:B---3--:R-:W-:-:S02]  /*127b0*/  IMAD.U32 R7, RZ, RZ, UR9 ;  /* 0x00000009ff077e24 */ /* 0x008fc4000f8e00ff */
[----:B------:R-:W-:Y:S02]  /*127c0*/  IMAD.U32 R10, RZ, RZ, UR4 ;  /* 0x00000004ff0a7e24 */ /* 0x000fe4000f8e00ff */
[----:B------:R-:W-:Y:S02]  /*127d0*/  IMAD.U32 R11, RZ, RZ, UR5 ;  /* 0x00000005ff0b7e24 */ /* 0x000fe4000f8e00ff */
[----:B------:R-:W-:Y:S02]  /*127e0*/  IMAD.MOV.U32 R8, RZ, RZ, 0x70 ;  /* 0x00000070ff087424 */ /* 0x000fe400078e00ff */
[----:B------:R-:W-:Y:S02]  /*127f0*/  IMAD.MOV.U32 R12, RZ, RZ, 0x1 ;  /* 0x00000001ff0c7424 */ /* 0x000fe400078e00ff */
[----:B------:R-:W-:-:S07]  /*12800*/  IMAD.MOV.U32 R13, RZ, RZ, RZ ;  /* 0x000000ffff0d7224 */ /* 0x000fce00078e00ff */
[----:B------:R-:W-:-:S07]  /*12810*/  LEPC R20, `(.L_x_2669) ;  /* 0x000000001014794e */ /* 0x000fce0000000000 */
[----:B012---:R-:W-:Y:S05]  /*12820*/  CALL.ABS.NOINC R2 ;  /* 0x0000000002007343 */ /* 0x007fea0003c00000 */
.L_x_2669:
[----:B------:R-:W-:Y:S05]  /*12830*/  BSYNC B6 ;  /* 0x0000000000067941 */ /* 0x000fea0003800000 */
.L_x_2668:
        /* <DEDUP_REMOVED lines=13> */
[----:B---3--:R-:W-:-:S02]  /*12910*/  IMAD.U32 R7, RZ, RZ, UR9 ;  /* 0x00000009ff077e24 */ /* 0x008fc4000f8e00ff */
[----:B------:R-:W-:Y:S02]  /*12920*/  IMAD.U32 R10, RZ, RZ, UR4 ;  /* 0x00000004ff0a7e24 */ /* 0x000fe4000f8e00ff */
[----:B------:R-:W-:Y:S02]  /*12930*/  IMAD.U32 R11, RZ, RZ, UR5 ;  /* 0x00000005ff0b7e24 */ /* 0x000fe4000f8e00ff */
[----:B------:R-:W-:Y:S02]  /*12940*/  IMAD.MOV.U32 R8, RZ, RZ, 0x70 ;  /* 0x00000070ff087424 */ /* 0x000fe400078e00ff */
[----:B------:R-:W-:Y:S02]  /*12950*/  IMAD.MOV.U32 R12, RZ, RZ, 0x1 ;  /* 0x00000001ff0c7424 */ /* 0x000fe400078e00ff */
[----:B0-----:R-:W-:-:S07]  /*12960*/  IMAD.MOV.U32 R13, RZ, RZ, RZ ;  /* 0x000000ffff0d7224 */ /* 0x001fce00078e00ff */
[----:B------:R-:W-:-:S07]  /*12970*/  LEPC R20, `(.L_x_2672) ;  /* 0x000000001014794e */ /* 0x000fce0000000000 */
[----:B-12-4-:R-:W-:Y:S05]  /*12980*/  CALL.ABS.NOINC R2 ;  /* 0x0000000002007343 */ /* 0x016fea0003c00000 */
.L_x_2672:
        /* <DEDUP_REMOVED lines=16> */
.L_x_2671:
[----:B------:R-:W-:Y:S05]  /*12a90*/  BSYNC B6 ;  /* 0x0000000000067941 */ /* 0x000fea0003800000 */
.L_x_2670:
[----:B------:R-:W4:Y:S01]  /*12aa0*/  LDL.LU R2, [R1] ;  /* 0x0000000001027983 */ /* 0x000f220000300800 */
[----:B------:R-:W-:-:S03]  /*12ab0*/  ULDC.64 UR4, c[0x0][0x9f8] ;  /* 0x00027e0000047ab9 */ /* 0x000fc60000000a00 */
[----:B------:R-:W5:Y:S04]  /*12ac0*/  LDL.LU R4, [R1+0xc] ;  /* 0x00000c0001047983 */ /* 0x000f680000300800 */
[----:B---3--:R-:W3:Y:S01]  /*12ad0*/  LDL R7, [R1+0x10] ;  /* 0x0000100001077983 */ /* 0x008ee20000100800 */
[----:B------:R-:W-:Y:S01]  /*12ae0*/  ISETP.NE.U32.AND P0, PT, RZ, UR4, PT ;  /* 0x00000004ff007c0c */ /* 0x000fe2000bf05070 */
[----:B------:R-:W-:Y:S02]  /*12af0*/  ULDC.64 UR6, c[0x0][0x208] ;  /* 0x0000820000067ab9 */ /* 0x000fe40000000a00 */
[----:B------:R-:W2:Y:S01]  /*12b00*/  LDL R0, [R1+0x2c] ;  /* 0x00002c0001007983 */ /* 0x000ea20000100800 */
[----:B------:R-:W-:-:S13]  /*12b10*/  ISETP.NE.AND.EX P0, PT, RZ, UR5, PT, P0 ;  /* 0x00000005ff007c0c */ /* 0x000fda000bf05300 */
[----:B----4-:R-:W-:-:S04]  /*12b20*/  @P0 IADD3 R2, P1, R2, UR4, RZ ;  /* 0x0000000402020c10 */ /* 0x010fc8000ff3e0ff */
[----:B-----5:R-:W-:Y:S01]  /*12b30*/  @P0 IADD3.X R3, R4, UR5, RZ, P1, !PT ;  /* 0x0000000504030c10 */ /* 0x020fe20008ffe4ff */
[----:B------:R-:W-:-:S04]  /*12b40*/  ULDC.64 UR4, c[0x0][0xa08] ;  /* 0x0002820000047ab9 */ /* 0x000fc80000000a00 */
[----:B---3--:R0:W3:Y:S02]  /*12b50*/  @P0 LDG.E R7, desc[UR6][R2.64] ;  /* 0x0000000602070981 */ /* 0x0080e4000c1e1900 */
[----:B0-----:R-:W0:Y:S01]  /*12b60*/  LDC.64 R2, c[0x0][0x418] ;  /* 0x00010600ff027b82 */ /* 0x001e220000000a00 */
[----:B--2---:R-:W-:Y:S01]  /*12b70*/  VIADD R4, R0, 0xffffffff ;  /* 0xffffffff00047836 */ /* 0x004fe20000000000 */
[----:B---3--:R-:W-:Y:S01]  /*12b80*/  SHF.R.S32.HI R8, RZ, 0x1f, R7 ;  /* 0x0000001fff087819 */ /* 0x008fe20000011407 */
[----:B------:R2:W-:Y:S04]  /*12b90*/  @P0 STL [R1+0x10], R7 ;  /* 0x0000100701000387 */ /* 0x0005e80000100800 */
[----:B------:R2:W-:Y:S01]  /*12ba0*/  STL [R1+0x1c], R8 ;  /* 0x00001c0801007387 */ /* 0x0005e20000100800 */
[----:B0-----:R-:W-:Y:S01]  /*12bb0*/  LOP3.LUT P0, RZ, R2, UR4, RZ, 0xfc, !PT ;  /* 0x0000000402ff7c12 */ /* 0x001fe2000f80fcff */
[----:B------:R-:W-:-:S03]  /*12bc0*/  UMOV UR4, 0xffffffff ;  /* 0xffffffff00047882 */ /* 0x000fc60000000000 */
[----:B------:R-:W-:-:S04]  /*12bd0*/  LOP3.LUT P0, RZ, R3, UR5, RZ, 0xfc, P0 ;  /* 0x0000000503ff7c12 */ /* 0x000fc8000800fcff */
[----:B------:R-:W-:Y:S01]  /*12be0*/  SEL R0, R7, RZ, !P0 ;  /* 0x000000ff07007207 */ /* 0x000fe20004000000 */
[----:B--2---:R-:W-:Y:S08]  /*12bf0*/  BRA.DIV UR4, `(.L_x_2673) ;  /* 0x0000005e040c7947 */ /* 0x004ff0000b800000 */
[----:B------:R-:W0:Y:S02]  /*12c00*/  S2R R5, SR_TID.X ;  /* 0x0000000000057919 */ /* 0x000e240000002100 */
[----:B0-----:R-:W-:-:S04]  /*12c10*/  SHF.R.U32.HI R5, RZ, 0x5, R5 ;  /* 0x00000005ff057819 */ /* 0x001fc80000011605 */
[----:B------:R-:W-:-:S05]  /*12c20*/  LOP3.LUT R5, R5, 0x3, RZ, 0xc0, !PT ;  /* 0x0000000305057812 */ /* 0x000fca00078ec0ff */
[----:B------:R0:W2:Y:S02]  /*12c30*/  SHFL.IDX PT, R14, R5, RZ, 0x1f ;  /* 0x00001fff050e7589 */ /* 0x0000a400000e0000 */
.L_x_2790:
[----:B------:R-:W-:Y:S01]  /*12c40*/  PLOP3.LUT P1, PT, PT, PT, PT, 0x8, 0x0 ;  /* 0x000000000000781c */ /* 0x000fe20003f2e170 */
[----:B------:R3:W-:Y:S01]  /*12c50*/  STL [R1], R0 ;  /* 0x0000000001007387 */ /* 0x0007e20000100800 */
[----:B--2---:R-:W-:-:S03]  /*12c60*/  ISETP.NE.AND P0, PT, R14, RZ, PT ;  /* 0x000000ff0e00720c */ /* 0x004fc60003f05270 */
[----:B------:R2:W-:Y:S01]  /*12c70*/  STL [R1+0xc], R4 ;  /* 0x00000c0401007387 */ /* 0x0005e20000100800 */
[----:B---3--:R-:W-:-:S05]  /*12c80*/  P2R R0, PR, RZ, 0x2 ;  /* 0x00000002ff007803 */ /* 0x008fca0000000000 */
[----:B------:R2:W-:Y:S04]  /*12c90*/  STL [R1+0x20], R0 ;  /* 0x0000200001007387 */ /* 0x0005e80000100800 */
[----:B------:R-:W-:Y:S05]  /*12ca0*/  @P0 BRA `(.L_x_2674) ;  /* 0x00000004005c0947 */ /* 0x000fea0003800000 */
[----:B------:R-:W-:-:S03]  /*12cb0*/  UMOV UR4, 0xffffffff ;  /* 0xffffffff00047882 */ /* 0x000fc60000000000 */
[----:B------:R-:W-:Y:S05]  /*12cc0*/  BRA.DIV UR4, `(.L_x_2675) ;  /* 0x0000005e040c7947 */ /* 0x000fea000b800000 */
[----:B------:R-:W-:-:S13]  /*12cd0*/  ELECT P6, URZ, PT ;  /* 0x00000000003f782f */ /* 0x000fda00038c0000 */
.L_x_2793:
[----:B------:R-:W-:Y:S05]  /*12ce0*/  @!P6 BRA `(.L_x_2674) ;  /* 0x00000004004ce947 */ /* 0x000fea0003800000 */
[----:B------:R-:W-:-:S04]  /*12cf0*/  ISETP.NE.U32.AND P0, PT, R2, RZ, PT ;  /* 0x000000ff0200720c */ /* 0x000fc80003f05070 */
[----:B------:R-:W-:-:S13]  /*12d00*/  ISETP.NE.AND.EX P0, PT, R3, RZ, PT, P0 ;  /* 0x000000ff0300720c */ /* 0x000fda0003f05300 */
[----:B------:R-:W-:Y:S05]  /*12d10*/  @!P0 BRA `(.L_x_2676) ;  /* 0x0000000000588947 */ /* 0x000fea0003800000 */
[----:B------:R-:W3:Y:S01]  /*12d20*/  LDC R6, c[0x0][0x43c] ;  /* 0x00010f00ff067b82 */ /* 0x000ee20000000800 */
[----:B-1----:R-:W-:Y:S01]  /*12d30*/  IMAD.MOV.U32 R9, RZ, RZ, R4 ;  /* 0x000000ffff097224 */ /* 0x002fe200078e0004 */
[----:B------:R-:W-:Y:S01]  /*12d40*/  ULDC.64 UR4, c[0x0][0x428] ;  /* 0x00010a0000047ab9 */ /* 0x000fe20000000a00 */
[----:B------:R-:W-:Y:S02]  /*12d50*/  ULDC.64 UR6, c[0x0][0x208] ;  /* 0x0000820000067ab9 */ /* 0x000fe40000000a00 */
[----:B--2---:R-:W-:Y:S01]  /*12d60*/  IMAD.MOV.U32 R0, RZ, RZ, R9 ;  /* 0x000000ffff007224 */ /* 0x004fe200078e0009 */
[----:B---3--:R-:W-:-:S13]  /*12d70*/  ISETP.NE.AND P0, PT, R6, 0x1, PT ;  /* 0x000000010600780c */ /* 0x008fda0003f05270 */
[----:B0-----:R-:W0:Y:S02]  /*12d80*/  @P0 LDC.64 R4, c[0x0][0x440] ;  /* 0x00011000ff040b82 */ /* 0x001e240000000a00 */
[----:B0-----:R-:W-:-:S05]  /*12d90*/  @P0 IMAD.HI.U32 R4, R9, R4, RZ ;  /* 0x0000000409040227 */ /* 0x001fca00078e00ff */
        /* <DEDUP_REMOVED lines=12> */
[----:B------:R-:W2:Y:S04]  /*12e60*/  LDG.E R0, desc[UR6][R2.64] ;  /* 0x0000000602007981 */ /* 0x000ea8000c1e1900 */
[----:B--2---:R3:W-:Y:S02]  /*12e70*/  STL [R1], R0 ;  /* 0x0000000001007387 */ /* 0x0047e40000100800 */
.L_x_2676:
[----:B------:R-:W4:Y:S04]  /*12e80*/  LDL R7, [R1+0x4] ;  /* 0x0000040001077983 */ /* 0x000f280000100800 */
[----:B--23--:R-:W4:Y:S04]  /*12e90*/  LDL R0, [R1+0x8] ;  /* 0x0000080001007983 */ /* 0x00cf280000100800 */
[----:B------:R-:W2:Y:S01]  /*12ea0*/  LDL R2, [R1+0x14] ;  /* 0x0000140001027983 */ /* 0x000ea20000100800 */
[----:B----4-:R-:W-:Y:S01]  /*12eb0*/  IMAD R0, R0, 0x8, R7 ;  /* 0x0000000800007824 */ /* 0x010fe200078e0207 */
[----:B--2---:R-:W-:-:S04]  /*12ec0*/  SHF.L.U32 R2, R2, 0x1f, RZ ;  /* 0x0000001f02027819 */ /* 0x004fc800000006ff */
[----:B------:R-:W2:Y:S02]  /*12ed0*/  SYNCS.PHASECHK.TRANS64.TRYWAIT P0, [R0+URZ+0x38840], R2 ;  /* 0x03884002000075a7 */ /* 0x000ea4000800017f */
[----:B--2---:R-:W-:Y:S05]  /*12ee0*/  @!P0 BRA `(.L_x_2677) ;  /* 0x0000005800a48947 */ /* 0x004fea0003800000 */
.L_x_2794:
        /* <DEDUP_REMOVED lines=11> */
.L_x_2678:
[----:B------:R-:W3:Y:S04]  /*12fa0*/  LDL R6, [R1+0x4] ;  /* 0x0000040001067983 */ /* 0x000ee80000100800 */
[----:B0-----:R-:W3:Y:S04]  /*12fb0*/  LDL R5, [R1+0x8] ;  /* 0x0000080001057983 */ /* 0x001ee80000100800 */
[----:B------:R-:W4:Y:S04]  /*12fc0*/  LDL R4, [R1+0xc] ;  /* 0x00000c0001047983 */ /* 0x000f280000100800 */
[----:B------:R-:W5:Y:S04]  /*12fd0*/  LDL R3, [R1+0x18] ;  /* 0x0000180001037983 */ /* 0x000f680000100800 */
[----:B--2---:R-:W2:Y:S01]  /*12fe0*/  LDL R2, [R1] ;  /* 0x0000000001027983 */ /* 0x004ea20000100800 */
        /* <DEDUP_REMOVED lines=9> */
[----:B---3--:R-:W-:Y:S01]  /*13080*/  IMAD R0, R5, 0xa000, R6 ;  /* 0x0000a00005007824 */ /* 0x008fe200078e0206 */
[----:B----4-:R-:W-:-:S04]  /*13090*/  R2UR UR11, R4 ;  /* 0x00000000040b72ca */ /* 0x010fc800000e0000 */
[----:B------:R-:W-:Y:S02]  /*130a0*/  R2UR UR14, R0 ;  /* 0x00000000000e72ca */ /* 0x000fe400000e0000 */
[----:B-----5:R-:W-:Y:S02]  /*130b0*/  R2UR UR5, R3 ;  /* 0x00000000030572ca */ /* 0x020fe400000e0000 */
[----:B------:R-:W-:Y:S02]  /*130c0*/  P2R R0, PR, RZ, 0x1 ;  /* 0x00000001ff007803 */ /* 0x000fe40000000000 */
[----:B--2---:R-:W-:-:S03]  /*130d0*/  R2UR UR13, R2 ;  /* 0x00000000020d72ca */ /* 0x004fc600000e0000 */
        /* <DEDUP_REMOVED lines=9> */
[----:B0-----:R-:W-:Y:S01]  /*13170*/  UMOV UR8, UR15 ;  /* 0x0000000f00087c82 */ /* 0x001fe20008000000 */
[----:B------:R-:W-:Y:S02]  /*13180*/  UMOV UR10, UR16 ;  /* 0x00000010000a7c82 */ /* 0x000fe40008000000 */
        /* <DEDUP_REMOVED lines=8> */
[----:B---3--:R-:W-:Y:S01]  /*13210*/  NOP ;  /* 0x0000000000007918 */ /* 0x008fe20000000000 */
.L_x_2674:
[----:B------:R-:W3:Y:S04]  /*13220*/  LDL R2, [R1+0x4] ;  /* 0x0000040001027983 */ /* 0x000ee80000100800 */
[----:B------:R-:W4:Y:S04]  /*13230*/  LDL.LU R3, [R1+0x30] ;  /* 0x0000300001037983 */ /* 0x000f280000300800 */
[----:B0-----:R-:W5:Y:S04]  /*13240*/  LDL.LU R5, [R1+0x28] ;  /* 0x0000280001057983 */ /* 0x001f680000300800 */
        /* <DEDUP_REMOVED lines=8> */
[----:B---3--:R-:W-:Y:S01]  /*132d0*/  VIADD R2, R2, 0x14400 ;  /* 0x0001440002027836 */ /* 0x008fe20000000000 */
[----:B----4-:R-:W-:-:S04]  /*132e0*/  SHF.R.S32.HI R0, RZ, 0x1f, R3 ;  /* 0x0000001fff007819 */ /* 0x010fc80000011403 */
        /* <DEDUP_REMOVED lines=14> */
[----:B--2---:R-:W-:Y:S01]  /*133d0*/  MOV R2, 0x0 ;  /* 0x0000000000027802 */ /* 0x004fe20000000f00 */
        /* <DEDUP_REMOVED lines=15> */
.L_x_2680:
[----:B------:R-:W-:Y:S05]  /*134d0*/  BSYNC B6 ;  /* 0x0000000000067941 */ /* 0x000fea0003800000 */
.L_x_2679:
[----:B--2---:R-:W2:Y:S01]  /*134e0*/  LDL.LU R5, [R1+0x30] ;  /* 0x0000300001057983 */ /* 0x004ea20000300800 */
[----:B------:R-:W-:Y:S01]  /*134f0*/  ULDC.64 UR4, c[0x0][0x2d8] ;  /* 0x0000b60000047ab9 */ /* 0x000fe20000000a00 */
[----:B------:R-:W0:Y:S01]  /*13500*/  LDC R7, c[0x0][0x448] ;  /* 0x00011200ff077b82 */ /* 0x000e220000000800 */
[----:B------:R-:W-:Y:S01]  /*13510*/  ULDC.64 UR6, c[0x0][0x280] ;  /* 0x0000a00000067ab9 */ /* 0x000fe20000000a00 */
[----:B------:R-:W2:Y:S04]  /*13520*/  LDL.LU.64 R2, [R1+0x40] ;  /* 0x0000400001027983 */ /* 0x000ea80000300a00 */
[----:B------:R-:W3:Y:S04]  /*13530*/  LDL.LU R0, [R1+0x38] ;  /* 0x0000380001007983 */ /* 0x000ee80000300800 */
[----:B------:R-:W4:Y:S04]  /*13540*/  LDL.LU R6, [R1+0x4c] ;  /* 0x00004c0001067983 */ /* 0x000f280000300800 */
[----:B------:R-:W4:Y:S01]  /*13550*/  LDL.LU R4, [R1+0x28] ;  /* 0x0000280001047983 */ /* 0x000f220000300800 */
[----:B------:R-:W1:Y:S01]  /*13560*/  S2R R8, SR_TID.X ;  /* 0x0000000000087919 */ /* 0x000e620000002100 */
[----:B------:R-:W1:Y:S01]  /*13570*/  S2R R10, SR_TID.X ;  /* 0x00000000000a7919 */ /* 0x000e620000002100 */
[----:B0-----:R-:W-:Y:S01]  /*13580*/  ISETP.NE.AND P0, PT, R7, 0x1, PT ;  /* 0x000000010700780c */ /* 0x001fe20003f05270 */
[----:B-1----:R-:W-:-:S02]  /*13590*/  IMAD.SHL.U32 R8, R8, 0x8, RZ ;  /* 0x0000000808087824 */ /* 0x002fc400078e00ff */
[----:B------:R-:W-:-:S03]  /*135a0*/  IMAD.SHL.U32 R9, R10, 0x8, RZ ;  /* 0x000000080a097824 */ /* 0x000fc600078e00ff */
[----:B------:R-:W-:-:S04]  /*135b0*/  LOP3.LUT R8, R8, 0x38, RZ, 0xc0, !PT ;  /* 0x0000003808087812 */ /* 0x000fc800078ec0ff */
[C---:B------:R-:W-:Y:S02]  /*135c0*/  LOP3.LUT R12, R8.reuse, 0x40, RZ, 0xfc, !PT ;  /* 0x00000040080c7812 */ /* 0x040fe400078efcff */
[C---:B------:R-:W-:Y:S02]  /*135d0*/  LOP3.LUT R11, R8.reuse, 0x80, RZ, 0xfc, !PT ;  /* 0x00000080080b7812 */ /* 0x040fe400078efcff */
[----:B------:R-:W-:Y:S02]  /*135e0*/  LOP3.LUT R8, R8, 0xc0, RZ, 0xfc, !PT ;  /* 0x000000c008087812 */ /* 0x000fe400078efcff */
[----:B------:R-:W-:Y:S01]  /*135f0*/  LOP3.LUT R9, R9, 0x38, RZ, 0xc0, !PT ;  /* 0x0000003809097812 */ /* 0x000fe200078ec0ff */
[----:B--2---:R-:W-:Y:S02]  /*13600*/  IMAD.MOV.U32 R3, RZ, RZ, R5 ;  /* 0x000000ffff037224 */ /* 0x004fe400078e0005 */
[----:B------:R-:W0:Y:S01]  /*13610*/  S2R R5, SR_TID.X ;  /* 0x0000000000057919 */ /* 0x000e220000002100 */
[----:B---3--:R-:W-:-:S02]  /*13620*/  IMAD R0, R0, UR4, RZ ;  /* 0x0000000400007c24 */ /* 0x008fc4000f8e02ff */
[----:B------:R-:W-:-:S04]  /*13630*/  IMAD.WIDE.U32 R2, R18, UR4, R2 ;  /* 0x0000000412027c25 */ /* 0x000fc8000f8e0002 */
[----:B------:R-:W-:Y:S01]  /*13640*/  IMAD R0, R18, UR5, R0 ;  /* 0x0000000512007c24 */ /* 0x000fe2000f8e0200 */
[----:B------:R-:W-:-:S03]  /*13650*/  ULDC.64 UR4, c[0x0][0x2e0] ;  /* 0x0000b80000047ab9 */ /* 0x000fc60000000a00 */
[----:B------:R-:W-:Y:S02]  /*13660*/  IMAD.IADD R3, R3, 0x1, R0 ;  /* 0x0000000103037824 */ /* 0x000fe400078e0200 */
[----:B----4-:R-:W-:Y:S02]  /*13670*/  IMAD R0, R6, UR4, RZ ;  /* 0x0000000406007c24 */ /* 0x010fe4000f8e02ff */
[C---:B------:R-:W-:Y:S01]  /*13680*/  IMAD.WIDE.U32 R2, R4.reuse, UR4, R2 ;  /* 0x0000000404027c25 */ /* 0x040fe2000f8e0002 */
[----:B------:R-:W1:Y:S03]  /*13690*/  @P0 LDC R6, c[0x0][0x450] ;  /* 0x00011400ff060b82 */ /* 0x000e660000000800 */
[----:B------:R-:W-:Y:S01]  /*136a0*/  IMAD R0, R4, UR5, R0 ;  /* 0x0000000504007c24 */ /* 0x000fe2000f8e0200 */
[----:B------:R-:W-:Y:S01]  /*136b0*/  ULDC.64 UR4, c[0x0][0x2d0] ;  /* 0x0000b40000047ab9 */ /* 0x000fe20000000a00 */
[----:B------:R-:W2:Y:S02]  /*136c0*/  S2R R4, SR_TID.X ;  /* 0x0000000000047919 */ /* 0x000ea40000002100 */
[----:B------:R-:W-:Y:S01]  /*136d0*/  IMAD.IADD R3, R3, 0x1, R0 ;  /* 0x0000000103037824 */ /* 0x000fe200078e0200 */
[----:B0-----:R-:W-:-:S04]  /*136e0*/  LOP3.LUT R5, R5, 0x7f, RZ, 0xc0, !PT ;  /* 0x0000007f05057812 */ /* 0x001fc800078ec0ff */
[----:B------:R-:W-:Y:S01]  /*136f0*/  SHF.R.U32.HI R5, RZ, 0x3, R5 ;  /* 0x00000003ff057819 */ /* 0x000fe20000011605 */
[----:B--2---:R-:W-:-:S05]  /*13700*/  IMAD.SHL.U32 R4, R4, 0x10, RZ ;  /* 0x0000001004047824 */ /* 0x004fca00078e00ff */
[----:B------:R-:W-:Y:S02]  /*13710*/  LOP3.LUT R4, R5, 0x70, R4, 0xf8, !PT ;  /* 0x0000007005047812 */ /* 0x000fe400078ef804 */
[----:B------:R-:W0:Y:S03]  /*13720*/  @P0 LDC R5, c[0x0][0x44c] ;  /* 0x00011300ff050b82 */ /* 0x000e260000000800 */
[----:B------:R-:W-:-:S04]  /*13730*/  IMAD R0, R17, 0x80, R4 ;  /* 0x0000008011007824 */ /* 0x000fc800078e0204 */
        /* <DEDUP_REMOVED lines=11> */
[----:B------:R-:W-:-:S05]  /*137f0*/  SHF.R.S32.HI R4, RZ, 0x1f, R0 ;  /* 0x0000001fff047819 */ /* 0x000fca0000011400 */
[----:B------:R-:W-:Y:S02]  /*13800*/  IMAD R6, R4, UR4, RZ ;  /* 0x0000000404067c24 */ /* 0x000fe4000f8e02ff */
[----:B------:R-:W-:Y:S01]  /*13810*/  IMAD.WIDE.U32 R4, R0, UR4, R2 ;  /* 0x0000000400047c25 */ /* 0x000fe2000f8e0002 */
[----:B------:R-:W-:Y:S02]  /*13820*/  ULDC UR4, c[0x0][0x2b8] ;  /* 0x0000ae0000047ab9 */ /* 0x000fe40000000800 */
[----:B------:R-:W-:Y:S01]  /*13830*/  ISETP.GE.AND P3, PT, R8, UR4, PT ;  /* 0x0000000408007c0c */ /* 0x000fe2000bf66270 */
[----:B------:R-:W-:Y:S01]  /*13840*/  IMAD R0, R0, UR5, R6 ;  /* 0x0000000500007c24 */ /* 0x000fe2000f8e0206 */
[----:B------:R0:W5:Y:S01]  /*13850*/  LDL R8, [R1+0x24] ;  /* 0x0000240001087983 */ /* 0x0001620000100800 */
[----:B------:R-:W-:Y:S02]  /*13860*/  LEA R3, P4, R4, UR6, 0x1 ;  /* 0x0000000604037c11 */ /* 0x000fe4000f8808ff */
[----:B------:R-:W-:Y:S01]  /*13870*/  IMAD.IADD R0, R5, 0x1, R0 ;  /* 0x0000000105007824 */ /* 0x000fe200078e0200 */
[----:B------:R-:W-:-:S02]  /*13880*/  ISETP.GE.AND P0, PT, R9, UR4, PT ;  /* 0x0000000409007c0c */ /* 0x000fc4000bf06270 */
[----:B------:R-:W-:Y:S02]  /*13890*/  ISETP.GE.AND P1, PT, R12, UR4, PT ;  /* 0x000000040c007c0c */ /* 0x000fe4000bf26270 */
[----:B------:R-:W-:Y:S01]  /*138a0*/  ISETP.GE.AND P2, PT, R11, UR4, PT ;  /* 0x000000040b007c0c */ /* 0x000fe2000bf46270 */
[----:B------:R-:W-:Y:S01]  /*138b0*/  UMOV UR4, 0xffffffff ;  /* 0xffffffff00047882 */ /* 0x000fe20000000000 */
[----:B------:R-:W-:Y:S02]  /*138c0*/  LOP3.LUT R10, R10, 0x7f, RZ, 0xc0, !PT ;  /* 0x0000007f0a0a7812 */ /* 0x000fe400078ec0ff */
[----:B------:R-:W-:Y:S02]  /*138d0*/  LEA.HI.X R0, R4, UR7, R0, 0x1, P4 ;  /* 0x0000000704007c11 */ /* 0x000fe4000a0f0c00 */
[----:B------:R-:W-:Y:S01]  /*138e0*/  SHF.R.U32.HI R10, RZ, 0x3, R10 ;  /* 0x00000003ff0a7819 */ /* 0x000fe2000001160a */
[----:B0-----:R-:W-:Y:S06]  /*138f0*/  BRA.DIV UR4, `(.L_x_2681) ;  /* 0x0000005204347947 */ /* 0x001fec000b800000 */
[----:B------:R-:W2:Y:S01]  /*13900*/  LDL.LU R4, [R1+0x34] ;  /* 0x0000340001047983 */ /* 0x000ea20000300800 */
[----:B------:R-:W-:Y:S01]  /*13910*/  IMAD R17, R17, 0x80, R10 ;  /* 0x0000008011117824 */ /* 0x000fe200078e020a */
[----:B------:R-:W-:Y:S02]  /*13920*/  ULDC.64 UR4, c[0x0][0x208] ;  /* 0x0000820000047ab9 */ /* 0x000fe40000000a00 */
[----:B------:R-:W0:Y:S04]  /*13930*/  SHFL.IDX PT, R5, R3, RZ, 0x181f ;  /* 0x00181fff03057589 */ /* 0x000e2800000e0000 */
[----:B------:R-:W-:Y:S01]  /*13940*/  SHFL.IDX PT, R6, R0, 0x6, 0x181f ;  /* 0x00d81f0000067f89 */ /* 0x000fe200000e0000 */
[----:B--2---:R-:W-:-:S03]  /*13950*/  IMAD R2, R4, R7, RZ ;  /* 0x0000000704027224 */ /* 0x004fc600078e02ff */
[----:B------:R-:W1:Y:S02]  /*13960*/  SHFL.IDX PT, R4, R0, RZ, 0x181f ;  /* 0x00181fff00047589 */ /* 0x000e6400000e0000 */
        /* <DEDUP_REMOVED lines=75> */
[----:B0-----:R-:W0:Y:S01]  /*13e20*/  SHFL.IDX PT, R5, R3, 0x6, 0x181f ;  /* 0x00d81f0003057f89 */ /* 0x001e2200000e0000 */
[----:B------:R-:W-:-:S03]  /*13e30*/  VIADD R4, R17, 0x60 ;  /* 0x0000006011047836 */ /* 0x000fc60000000000 */
[----:B------:R-:W1:Y:S02]  /*13e40*/  SHFL.IDX PT, R3, R3, 0x7, 0x181f ;  /* 0x00f81f0003037f89 */ /* 0x000e6400000e0000 */
[----:B------:R-:W-:-:S13]  /*13e50*/  ISETP.GE.AND P5, PT, R4, R2, PT ;  /* 0x000000020400720c */ /* 0x000fda0003fa6270 */
[----:B0-----:R-:W-:-:S05]  /*13e60*/  @!P5 LEA R5, P4, R9, R5, 0x1 ;  /* 0x000000050905d211 */ /* 0x001fca00078808ff */
[----:B------:R-:W-:Y:S02]  /*13e70*/  @!P5 IMAD.X R4, RZ, RZ, R6, P4 ;  /* 0x000000ffff04d224 */ /* 0x000fe400020e0606 */
[----:B------:R0:W2:Y:S03]  /*13e80*/  SHFL.IDX PT, R6, R0, 0x7, 0x181f ;  /* 0x00f81f0000067f89 */ /* 0x0000a600000e0000 */
[----:B------:R-:W-:-:S04]  /*13e90*/  @!P5 LOP3.LUT R5, R5, R4, RZ, 0x3c, !PT ;  /* 0x000000040505d212 */ /* 0x000fc800078e3cff */
[----:B------:R-:W-:-:S04]  /*13ea0*/  @!P5 LOP3.LUT R4, R5, R4, RZ, 0x3c, !PT ;  /* 0x000000040504d212 */ /* 0x000fc800078e3cff */
[----:B------:R-:W-:-:S05]  /*13eb0*/  @!P5 LOP3.LUT R5, R5, R4, RZ, 0x3c, !PT ;  /* 0x000000040505d212 */ /* 0x000fca00078e3cff */
[----:B------:R0:W-:Y:S04]  /*13ec0*/  @!P5 LDGSTS.E.BYPASS.LTC128B.128 [R8+0x17400], desc[UR4][R4.64], !P0 ;  /* 0x174000000408dfae */ /* 0x0001e8000c101d44 */
[----:B------:R0:W-:Y:S04]  /*13ed0*/  @!P5 LDGSTS.E.BYPASS.LTC128B.128 [R8+0x1b400], desc[UR4][R4.64+0x80], !P1 ;  /* 0x1b4000800408dfae */ /* 0x0001e8000c901d44 */
[----:B------:R0:W-:Y:S04]  /*13ee0*/  @!P5 LDGSTS.E.BYPASS.LTC128B.128 [R8+0x1f400], desc[UR4][R4.64+0x100], !P2 ;  /* 0x1f4001000408dfae */ /* 0x0001e8000d101d44 */
[----:B-12---:R0:W-:Y:S02]  /*13ef0*/  @!P5 LDGSTS.E.BYPASS.LTC128B.128 [R8+0x23400], desc[UR4][R4.64+0x180], !P3 ;  /* 0x234001800408dfae */ /* 0x0061e4000d901d44 */
.L_x_2811:
[----:B------:R-:W-:Y:S01]  /*13f00*/  VIADD R17, R17, 0x70 ;  /* 0x0000007011117836 */ /* 0x000fe20000000000 */
[----:B------:R-:W-:Y:S04]  /*13f10*/  BSSY B0, `(.L_x_2682) ;  /* 0x000000d000007945 */ /* 0x000fe80003800000 */
[----:B------:R-:W-:-:S13]  /*13f20*/  ISETP.GE.AND P4, PT, R17, R2, PT ;  /* 0x000000021100720c */ /* 0x000fda0003f86270 */
[----:B------:R-:W-:Y:S05]  /*13f30*/  @P4 BRA `(.L_x_2683) ;  /* 0x0000000000284947 */ /* 0x000fea0003800000 */
[----:B------:R-:W-:Y:S01]  /*13f40*/  LEA R2, P4, R9, R3, 0x1 ;  /* 0x0000000309027211 */ /* 0x000fe200078808ff */
        /* <DEDUP_REMOVED lines=9> */
.L_x_2683:
[----:B------:R-:W-:Y:S05]  /*13fe0*/  BSYNC B0 ;  /* 0x0000000000007941 */ /* 0x000fea0003800000 */
.L_x_2682:
[----:B01----:R-:W2:Y:S01]  /*13ff0*/  LDL R8, [R1+0x4] ;  /* 0x0000040001087983 */ /* 0x003ea20000100800 */
[----:B------:R-:W-:Y:S01]  /*14000*/  PLOP3.LUT P0, PT, PT, PT, PT, 0x80, 0x0 ;  /* 0x000000000000781c */ /* 0x000fe20003f0f070 */
[----:B------:R-:W-:Y:S01]  /*14010*/  NOP ;  /* 0x0000000000007918 */ /* 0x000fe20000000000 */
[----:B--2---:R-:W-:-:S11]  /*14020*/  VIADD R6, R8, 0x38800 ;  /* 0x0003880008067836 */ /* 0x004fd60000000000 */
.L_x_2684:
        /* <DEDUP_REMOVED lines=19> */
.L_x_2812:
[----:B------:R-:W-:Y:S05]  /*14160*/  BSYNC B0 ;  /* 0x0000000000007941 */ /* 0x000fea0003800000 */
.L_x_2685:
[----:B0-----:R-:W2:Y:S01]  /*14170*/  LDL R2, [R1+0x2c] ;  /* 0x00002c0001027983 */ /* 0x001ea20000100800 */
[----:B------:R-:W-:Y:S01]  /*14180*/  BSSY B0, `(.L_x_2687) ;  /* 0x00002b7000007945 */ /* 0x000fe20003800000 */
[----:B--2---:R-:W-:-:S13]  /*14190*/  ISETP.GE.AND P0, PT, R2, 0x2, PT ;  /* 0x000000020200780c */ /* 0x004fda0003f06270 */
[----:B------:R-:W-:Y:S05]  /*141a0*/  @!P0 BRA `(.L_x_2688) ;  /* 0x0000002800d08947 */ /* 0x000fea0003800000 */
[C---:B------:R-:W-:Y:S01]  /*141b0*/  LOP3.LUT R0, R2.reuse, 0x1, RZ, 0xc0, !PT ;  /* 0x0000000102007812 */ /* 0x040fe200078ec0ff */
[----:B------:R-:W-:Y:S01]  /*141c0*/  VIADD R4, R2, 0xfffffffe ;  /* 0xfffffffe02047836 */ /* 0x000fe20000000000 */
[----:B------:R-:W-:Y:S02]  /*141d0*/  BSSY B2, `(.L_x_2689) ;  /* 0x00000ed000027945 */ /* 0x000fe40003800000 */
[----:B------:R-:W-:Y:S01]  /*141e0*/  ISETP.NE.U32.AND P0, PT, R0, 0x1, PT ;  /* 0x000000010000780c */ /* 0x000fe20003f05070 */
[----:B------:R-:W-:-:S12]  /*141f0*/  IMAD.MOV.U32 R0, RZ, RZ, R4 ;  /* 0x000000ffff007224 */ /* 0x000fd800078e0004 */
[----:B------:R-:W-:Y:S05]  /*14200*/  @!P0 BRA `(.L_x_2690) ;  /* 0x0000000c00a48947 */ /* 0x000fea0003800000 */
        /* <DEDUP_REMOVED lines=11> */
[----:B------:R0:W5:Y:S01]  /*142c0*/  LDL R5, [R1] ;  /* 0x0000000001057983 */ /* 0x0001620000100800 */
[----:B------:R-:W-:Y:S02]  /*142d0*/  ULDC.64 UR4, c[0x0][0x418] ;  /* 0x0001060000047ab9 */ /* 0x000fe40000000a00 */
[----:B------:R-:W-:-:S04]  /*142e0*/  ISETP.NE.U32.AND P0, PT, RZ, UR4, PT ;  /* 0x00000004ff007c0c */ /* 0x000fc8000bf05070 */
[----:B------:R-:W-:Y:S01]  /*142f0*/  ISETP.NE.AND.EX P0, PT, RZ, UR5, PT, P0 ;  /* 0x00000005ff007c0c */ /* 0x000fe2000bf05300 */
[----:B------:R-:W-:-:S12]  /*14300*/  IMAD.MOV.U32 R8, RZ, RZ, R4 ;  /* 0x000000ffff087224 */ /* 0x000fd800078e0004 */
[----:B0-----:R-:W-:Y:S05]  /*14310*/  @!P0 BRA `(.L_x_2693) ;  /* 0x0000000000548947 */ /* 0x001fea0003800000 */
[----:B------:R-:W2:Y:S01]  /*14320*/  LDL R10, [R1+0x1c] ;  /* 0x00001c00010a7983 */ /* 0x000ea20000100800 */
[----:B-----5:R-:W0:Y:S03]  /*14330*/  LDC R5, c[0x0][0x43c] ;  /* 0x00010f00ff057b82 */ /* 0x020e260000000800 */
[----:B------:R-:W3:Y:S01]  /*14340*/  LDL R7, [R1+0x10] ;  /* 0x0000100001077983 */ /* 0x000ee20000100800 */
[----:B------:R-:W-:Y:S01]  /*14350*/  IMAD.MOV.U32 R0, RZ, RZ, R4 ;  /* 0x000000ffff007224 */ /* 0x000fe200078e0004 */
[----:B------:R-:W-:Y:S01]  /*14360*/  ULDC.64 UR6, c[0x0][0x428] ;  /* 0x00010a0000067ab9 */ /* 0x000fe20000000a00 */
[----:B------:R-:W-:Y:S01]  /*14370*/  ULDC.64 UR8, c[0x0][0x208] ;  /* 0x0000820000087ab9 */ /* 0x000fe20000000a00 */
[----:B0-----:R-:W-:-:S13]  /*14380*/  ISETP.NE.AND P0, PT, R5, 0x1, PT ;  /* 0x000000010500780c */ /* 0x001fda0003f05270 */
[----:B------:R-:W0:Y:S02]  /*14390*/  @P0 LDC.64 R2, c[0x0][0x440] ;  /* 0x00011000ff020b82 */ /* 0x000e240000000a00 */
[----:B0-----:R-:W-:-:S05]  /*143a0*/  @P0 IMAD.HI.U32 R2, R4, R2, RZ ;  /* 0x0000000204020227 */ /* 0x001fca00078e00ff */
[----:B------:R-:W-:-:S04]  /*143b0*/  @P0 SHF.R.U32.HI R0, RZ, R3, R2 ;  /* 0x00000003ff000219 */ /* 0x000fc80000011602 */
[--C-:B------:R-:W-:Y:S01]  /*143c0*/  SHF.R.S32.HI R3, RZ, 0x1f, R0.reuse ;  /* 0x0000001fff037819 */ /* 0x100fe20000011400 */
[----:B------:R-:W-:-:S04]  /*143d0*/  IMAD.MOV R8, RZ, RZ, -R0 ;  /* 0x000000ffff087224 */ /* 0x000fc800078e0a00 */
[----:B------:R-:W-:Y:S02]  /*143e0*/  IMAD R8, R5, R8, R4 ;  /* 0x0000000805087224 */ /* 0x000fe400078e0204 */
[----:B--2---:R-:W-:-:S04]  /*143f0*/  IMAD R2, R10, UR6, RZ ;  /* 0x000000060a027c24 */ /* 0x004fc8000f8e02ff */
[----:B---3--:R-:W-:Y:S02]  /*14400*/  IMAD R5, R7, UR7, R2 ;  /* 0x0000000707057c24 */ /* 0x008fe4000f8e0202 */
[----:B------:R-:W-:-:S04]  /*14410*/  IMAD.MOV.U32 R2, RZ, RZ, R0 ;  /* 0x000000ffff027224 */ /* 0x000fc800078e0000 */
[----:B------:R-:W-:-:S04]  /*14420*/  IMAD.WIDE.U32 R2, R7, UR6, R2 ;  /* 0x0000000607027c25 */ /* 0x000fc8000f8e0002 */
[----:B------:R-:W-:Y:S01]  /*14430*/  IMAD.IADD R0, R5, 0x1, R3 ;  /* 0x0000000105007824 */ /* 0x000fe200078e0203 */
[----:B------:R-:W-:-:S04]  /*14440*/  LEA R10, P0, R2, UR4, 0x2 ;  /* 0x00000004020a7c11 */ /* 0x000fc8000f8010ff */
[----:B------:R-:W-:-:S05]  /*14450*/  LEA.HI.X R11, R2, UR5, R0, 0x2, P0 ;  /* 0x00000005020b7c11 */ /* 0x000fca00080f1400 */
[----:B------:R0:W5:Y:S04]  /*14460*/  LDG.E R5, desc[UR8][R10.64] ;  /* 0x000000080a057981 */ /* 0x000168000c1e1900 */
.L_x_2693:
[----:B------:R-:W2:Y:S01]  /*14470*/  LDL R0, [R1+0x4] ;  /* 0x0000040001007983 */ /* 0x000ea20000100800 */
[----:B------:R-:W-:Y:S01]  /*14480*/  BSSY B3, `(.L_x_2694) ;  /* 0x0000005000037945 */ /* 0x000fe20003800000 */
[----:B--2---:R-:W-:Y:S01]  /*14490*/  IMAD R2, R9, 0x8, R0 ;  /* 0x0000000809027824 */ /* 0x004fe200078e0200 */
[----:B------:R-:W-:-:S04]  /*144a0*/  SHF.L.U32 R0, R12, 0x1f, RZ ;  /* 0x0000001f0c007819 */ /* 0x000fc800000006ff */
[----:B------:R-:W1:Y:S02]  /*144b0*/  SYNCS.PHASECHK.TRANS64.TRYWAIT P0, [R2+URZ+0x38840], R0 ;  /* 0x03884000020075a7 */ /* 0x000e64000800017f */
[----:B-1----:R-:W-:Y:S05]  /*144c0*/  @!P0 BRA `(.L_x_2695) ;  /* 0x0000005000708947 */ /* 0x002fea0003800000 */
.L_x_2813:
[----:B------:R-:W-:Y:S05]  /*144d0*/  BSYNC B3 ;  /* 0x0000000000037941 */ /* 0x000fea0003800000 */
.L_x_2694:
[----:B------:R-:W2:Y:S01]  /*144e0*/  S2R R3, SR_TID.X ;  /* 0x0000000000037919 */ /* 0x000ea20000002100 */
[----:B------:R-:W-:Y:S01]  /*144f0*/  BSSY B3, `(.L_x_2696) ;  /* 0x000000b000037945 */ /* 0x000fe20003800000 */
        /* <DEDUP_REMOVED lines=10> */
.L_x_2697:
[----:B------:R-:W-:Y:S05]  /*145a0*/  BSYNC B3 ;  /* 0x0000000000037941 */ /* 0x000fea0003800000 */
.L_x_2696:
        /* <DEDUP_REMOVED lines=13> */
.L_x_2698:
        /* <DEDUP_REMOVED lines=16> */
.L_x_2699:
        /* <DEDUP_REMOVED lines=16> */
.L_x_2700:
        /* <DEDUP_REMOVED lines=16> */
.L_x_2701:
        /* <DEDUP_REMOVED lines=10> */
[----:B0-----:R-:W2:Y:S04]  /*14a20*/  LDL.LU R10, [R1+0x14] ;  /* 0x00001400010a7983 */ /* 0x001ea80000300800 */
[----:B------:R-:W3:Y:S01]  /*14a30*/  LDL R7, [R1+0x8] ;  /* 0x0000080001077983 */ /* 0x000ee20000100800 */
[----:B------:R-:W-:Y:S01]  /*14a40*/  BSSY B3, `(.L_x_2702) ;  /* 0x0000005000037945 */ /* 0x000fe20003800000 */
[----:B--2---:R-:W-:Y:S01]  /*14a50*/  SHF.L.U32 R0, R10, 0x1f, RZ ;  /* 0x0000001f0a007819 */ /* 0x004fe200000006ff */
[----:B---3--:R-:W-:-:S04]  /*14a60*/  IMAD R2, R7, 0x8, R6 ;  /* 0x0000000807027824 */ /* 0x008fc800078e0206 */
[----:B------:R-:W0:Y:S02]  /*14a70*/  SYNCS.PHASECHK.TRANS64.TRYWAIT P0, [R2+URZ+0x60], R0 ;  /* 0x00006000020075a7 */ /* 0x000e24000800017f */
[----:B0-----:R-:W-:Y:S05]  /*14a80*/  @!P0 BRA `(.L_x_2703) ;  /* 0x0000004c00148947 */ /* 0x001fea0003800000 */
.L_x_2814:
[----:B------:R-:W-:Y:S05]  /*14a90*/  BSYNC B3 ;  /* 0x0000000000037941 */ /* 0x000fea0003800000 */
.L_x_2702:
        /* <DEDUP_REMOVED lines=14> */
.L_x_2705:
[----:B------:R-:W-:Y:S05]  /*14b80*/  BSYNC B3 ;  /* 0x0000000000037941 */ /* 0x000fea0003800000 */
.L_x_2704:
        /* <DEDUP_REMOVED lines=15> */
.L_x_2706:
        /* <DEDUP_REMOVED lines=16> */
.L_x_2707:
        /* <DEDUP_REMOVED lines=16> */
.L_x_2708:
        /* <DEDUP_REMOVED lines=16> */
.L_x_2709:
        /* <DEDUP_REMOVED lines=13> */
.L_x_2692:
[----:B------:R-:W-:Y:S05]  /*15050*/  BSYNC B1 ;  /* 0x0000000000017941 */ /* 0x000fea0003800000 */
.L_x_2691:
[----:B------:R-:W2:Y:S04]  /*15060*/  LDL.LU R0, [R1+0x2c] ;  /* 0x00002c0001007983 */ /* 0x000ea80000300800 */
[----:B------:R1:W-:Y:S04]  /*15070*/  STL [R1+0x8], R9 ;  /* 0x0000080901007387 */ /* 0x0003e80000100800 */
[----:B------:R1:W-:Y:S02]  /*15080*/  STL [R1+0x14], R12 ;  /* 0x0000140c01007387 */ /* 0x0003e40000100800 */
[----:B-12---:R-:W-:-:S07]  /*15090*/  VIADD R0, R0, 0xfffffffd ;  /* 0xfffffffd00007836 */ /* 0x006fce0000000000 */
.L_x_2690:
[----:B------:R-:W-:Y:S05]  /*150a0*/  BSYNC B2 ;  /* 0x0000000000027941 */ /* 0x000fea0003800000 */
.L_x_2689:
[----:B------:R-:W-:-:S13]  /*150b0*/  ISETP.NE.AND P0, PT, R4, RZ, PT ;  /* 0x000000ff0400720c */ /* 0x000fda0003f05270 */
[----:B------:R-:W-:Y:S05]  /*150c0*/  @!P0 BRA `(.L_x_2688) ;  /* 0x0000001c00088947 */ /* 0x000fea0003800000 */
[----:B0-----:R0:W5:Y:S02]  /*150d0*/  LDL R8, [R1] ;  /* 0x0000000001087983 */ /* 0x0011640000100800 */
.L_x_2748:
        /* <DEDUP_REMOVED lines=8> */
[----:B------:R-:W-:Y:S02]  /*15160*/  SEL R5, RZ, 0x1, P0 ;  /* 0x00000001ff057807 */ /* 0x000fe40000000000 */
[----:B------:R-:W-:Y:S02]  /*15170*/  SEL R4, R4, RZ, P0 ;  /* 0x000000ff04047207 */ /* 0x000fe40000000000 */
[----:B----4-:R-:W-:Y:S01]  /*15180*/  LOP3.LUT R5, R2, R5, RZ, 0x3c, !PT ;  /* 0x0000000502057212 */ /* 0x010fe200078e3cff */
[----:B-1----:R-:W-:Y:S06]  /*15190*/  @!P1 BRA `(.L_x_2711) ;  /* 0x0000000c004c9947 */ /* 0x002fec0003800000 */
        /* <DEDUP_REMOVED lines=25> */
.L_x_2712:
[----:B------:R-:W2:Y:S01]  /*15330*/  LDL R2, [R1+0x4] ;  /* 0x0000040001027983 */ /* 0x000ea20000100800 */
[----:B------:R-:W-:Y:S01]  /*15340*/  BSSY B2, `(.L_x_2713) ;  /* 0x0000005000027945 */ /* 0x000fe20003800000 */
[----:B--2---:R-:W-:Y:S01]  /*15350*/  IMAD R3, R4, 0x8, R2 ;  /* 0x0000000804037824 */ /* 0x004fe200078e0202 */
[----:B------:R-:W-:-:S04]  /*15360*/  SHF.L.U32 R2, R5, 0x1f, RZ ;  /* 0x0000001f05027819 */ /* 0x000fc800000006ff */
[----:B------:R-:W2:Y:S02]  /*15370*/  SYNCS.PHASECHK.TRANS64.TRYWAIT P0, [R3+URZ+0x38840], R2 ;  /* 0x03884002030075a7 */ /* 0x000ea4000800017f */
[----:B--2---:R-:W-:Y:S05]  /*15380*/  @!P0 BRA `(.L_x_2714) ;  /* 0x0000004000e88947 */ /* 0x004fea0003800000 */
.L_x_2815:
[----:B------:R-:W-:Y:S05]  /*15390*/  BSYNC B2 ;  /* 0x0000000000027941 */ /* 0x000fea0003800000 */
.L_x_2713:
        /* <DEDUP_REMOVED lines=12> */
.L_x_2716:
[----:B------:R-:W-:Y:S05]  /*15460*/  BSYNC B2 ;  /* 0x0000000000027941 */ /* 0x000fea0003800000 */
.L_x_2715:
        /* <DEDUP_REMOVED lines=13> */
.L_x_2717:
        /* <DEDUP_REMOVED lines=16> */
.L_x_2718:
        /* <DEDUP_REMOVED lines=16> */
.L_x_2719:
        /* <DEDUP_REMOVED lines=16> */
.L_x_2720:
        /* <DEDUP_REMOVED lines=17> */
.L_x_2816:
[----:B------:R-:W-:Y:S05]  /*15950*/  BSYNC B2 ;  /* 0x0000000000027941 */ /* 0x000fea0003800000 */
.L_x_2721:
        /* <DEDUP_REMOVED lines=11> */
.L_x_2724:
[----:B------:R-:W-:Y:S05]  /*15a10*/  BSYNC B2 ;  /* 0x0000000000027941 */ /* 0x000fea0003800000 */
.L_x_2723:
        /* <DEDUP_REMOVED lines=14> */
.L_x_2725:
        /* <DEDUP_REMOVED lines=16> */
.L_x_2726:
        /* <DEDUP_REMOVED lines=16> */
.L_x_2727:
        /* <DEDUP_REMOVED lines=16> */
.L_x_2728:
        /* <DEDUP_REMOVED lines=13> */
.L_x_2711:
[----:B------:R-:W-:Y:S05]  /*15ed0*/  BSYNC B1 ;  /* 0x0000000000017941 */ /* 0x000fea0003800000 */
.L_x_2710:
        /* <DEDUP_REMOVED lines=36> */
.L_x_2731:
[----:B------:R-:W3:Y:S01]  /*16120*/  LDL R2, [R1+0x4] ;  /* 0x0000040001027983 */ /* 0x000ee20000100800 */
[----:B------:R-:W-:Y:S01]  /*16130*/  SHF.L.U32 R3, R10, 0x1f, RZ ;  /* 0x0000001f0a037819 */ /* 0x000fe200000006ff */
[----:B------:R-:W-:Y:S01]  /*16140*/  BSSY B2, `(.L_x_2732) ;  /* 0x0000004000027945 */ /* 0x000fe20003800000 */
[----:B---3--:R-:W-:-:S04]  /*16150*/  IMAD R2, R11, 0x8, R2 ;  /* 0x000000080b027824 */ /* 0x008fc800078e0202 */
[----:B------:R-:W3:Y:S02]  /*16160*/  SYNCS.PHASECHK.TRANS64.TRYWAIT P0, [R2+URZ+0x38840], R3 ;  /* 0x03884003020075a7 */ /* 0x000ee4000800017f */
[----:B---3--:R-:W-:Y:S05]  /*16170*/  @!P0 BRA `(.L_x_2733) ;  /* 0x0000003400948947 */ /* 0x008fea0003800000 */
.L_x_2817:
[----:B------:R-:W-:Y:S05]  /*16180*/  BSYNC B2 ;  /* 0x0000000000027941 */ /* 0x000fea0003800000 */
.L_x_2732:
        /* <DEDUP_REMOVED lines=12> */
.L_x_2735:
[----:B------:R-:W-:Y:S05]  /*16250*/  BSYNC B2 ;  /* 0x0000000000027941 */ /* 0x000fea0003800000 */
.L_x_2734:
        /* <DEDUP_REMOVED lines=15> */
.L_x_2736:
        /* <DEDUP_REMOVED lines=16> */
.L_x_2737:
        /* <DEDUP_REMOVED lines=16> */
.L_x_2738:
        /* <DEDUP_REMOVED lines=16> */
.L_x_2739:
        /* <DEDUP_REMOVED lines=15> */
.L_x_2818:
[----:B------:R-:W-:Y:S05]  /*16740*/  BSYNC B2 ;  /* 0x0000000000027941 */ /* 0x000fea0003800000 */
.L_x_2740:
        /* <DEDUP_REMOVED lines=11> */
.L_x_2743:
[----:B------:R-:W-:Y:S05]  /*16800*/  BSYNC B2 ;  /* 0x0000000000027941 */ /* 0x000fea0003800000 */
.L_x_2742:
        /* <DEDUP_REMOVED lines=13> */
.L_x_2744:
        /* <DEDUP_REMOVED lines=16> */
.L_x_2745:
        /* <DEDUP_REMOVED lines=16> */
.L_x_2746:
        /* <DEDUP_REMOVED lines=16> */
.L_x_2747:
        /* <DEDUP_REMOVED lines=13> */
.L_x_2730:
[----:B------:R-:W-:Y:S05]  /*16cb0*/  BSYNC B1 ;  /* 0x0000000000017941 */ /* 0x000fea0003800000 */
.L_x_2729:
[C---:B------:R-:W-:Y:S01]  /*16cc0*/  ISETP.GT.AND P0, PT, R0.reuse, 0x1, PT ;  /* 0x000000010000780c */ /* 0x040fe20003f04270 */
[----:B------:R-:W-:-:S12]  /*16cd0*/  VIADD R0, R0, 0xfffffffe ;  /* 0xfffffffe00007836 */ /* 0x000fd80000000000 */
[----:B------:R-:W-:Y:S05]  /*16ce0*/  @P0 BRA `(.L_x_2748) ;  /* 0xffffffe000fc0947 */ /* 0x000fea000383ffff */
.L_x_2688:
[----:B------:R-:W-:Y:S05]  /*16cf0*/  BSYNC B0 ;  /* 0x0000000000007941 */ /* 0x000fea0003800000 */
.L_x_2687:
[----:B------:R-:W4:Y:S01]  /*16d00*/  S2R R2, SR_TID.X ;  /* 0x0000000000027919 */ /* 0x000f220000002100 */
[----:B------:R-:W-:Y:S01]  /*16d10*/  BSSY B0, `(.L_x_2749) ;  /* 0x0000011000007945 */ /* 0x000fe20003800000 */
[----:B----4-:R-:W-:-:S04]  /*16d20*/  LOP3.LUT R3, R2, 0x7f, RZ, 0xc0, !PT ;  /* 0x0000007f02037812 */ /* 0x010fc800078ec0ff */
[----:B------:R-:W-:-:S13]  /*16d30*/  ISETP.NE.AND P0, PT, R3, RZ, PT ;  /* 0x000000ff0300720c */ /* 0x000fda0003f05270 */
[----:B------:R-:W-:Y:S05]  /*16d40*/  @P0 BRA `(.L_x_2750) ;  /* 0x0000000000340947 */ /* 0x000fea0003800000 */
[----:B------:R-:W4:Y:S01]  /*16d50*/  S2R R2, SR_LANEID ;  /* 0x0000000000027919 */ /* 0x000f220000000000 */
[----:B------:R-:W-:Y:S01]  /*16d60*/  VOTEU.ANY UR4, UPT, PT ;  /* 0x0000000000047886 */ /* 0x000fe200038e0100 */
[----:B0-----:R-:W0:Y:S01]  /*16d70*/  LDC.64 R4, c[0x0][0xc60] ;  /* 0x00031800ff047b82 */ /* 0x001e220000000a00 */
[----:B------:R-:W4:Y:S01]  /*16d80*/  FLO.U32 R0, UR4 ;  /* 0x0000000400007d00 */ /* 0x000f2200080e0000 */
[----:B------:R-:W-:Y:S01]  /*16d90*/  ULDC.64 UR6, c[0x0][0x208] ;  /* 0x0000820000067ab9 */ /* 0x000fe20000000a00 */
[----:B----4-:R-:W-:-:S06]  /*16da0*/  ISETP.EQ.U32.AND P0, PT, R0, R2, PT ;  /* 0x000000020000720c */ /* 0x010fcc0003f02070 */
[----:B------:R-:W0:Y:S07]  /*16db0*/  POPC R2, UR4 ;  /* 0x0000000400027d09 */ /* 0x000e2e0008000000 */
[----:B0-----:R-:W4:Y:S04]  /*16dc0*/  @P0 ATOMG.E.ADD.STRONG.GPU PT, R2, desc[UR6][R4.64], R2 ;  /* 0x00000002040209a8 */ /* 0x001f2800081ee1c6 */
[----:B----4-:R0:W4:Y:S02]  /*16dd0*/  SHFL.IDX PT, R2, R2, R0, 0x1f ;  /* 0x00001f0002027589 */ /* 0x01012400000e0000 */
[----:B0-----:R-:W0:Y:S02]  /*16de0*/  S2R R0, SR_LTMASK ;  /* 0x0000000000007919 */ /* 0x001e240000003900 */
[----:B0-----:R-:W-:-:S06]  /*16df0*/  LOP3.LUT R0, R0, UR4, RZ, 0xc0, !PT ;  /* 0x0000000400007c12 */ /* 0x001fcc000f8ec0ff */
[----:B------:R-:W4:Y:S02]  /*16e00*/  POPC R0, R0 ;  /* 0x0000000000007309 */ /* 0x000f240000000000 */
[----:B----4-:R-:W-:-:S07]  /*16e10*/  IADD3 R16, R2, UR38, R0 ;  /* 0x0000002602107c10 */ /* 0x010fce000fffe000 */
.L_x_2750:
[----:B------:R-:W-:Y:S05]  /*16e20*/  BSYNC B0 ;  /* 0x0000000000007941 */ /* 0x000fea0003800000 */
.L_x_2749:
        /* <DEDUP_REMOVED lines=13> */
.L_x_2819:
[----:B------:R-:W-:Y:S05]  /*16f00*/  BSYNC B1 ;  /* 0x0000000000017941 */ /* 0x000fea0003800000 */
.L_x_2753:
        /* <DEDUP_REMOVED lines=9> */
.L_x_2756:
[----:B------:R-:W-:Y:S05]  /*16fa0*/  BSYNC B1 ;  /* 0x0000000000017941 */ /* 0x000fea0003800000 */
.L_x_2755:
[----:B0-----:R-:W4:Y:S04]  /*16fb0*/  LDL.LU R5, [R1+0x18] ;  /* 0x0000180001057983 */ /* 0x001f280000300800 */
[----:B------:R-:W4:Y:S04]  /*16fc0*/  LDL.LU R3, [R1+0xc] ;  /* 0x00000c0001037983 */ /* 0x000f280000300800 */
[----:B------:R-:W3:Y:S04]  /*16fd0*/  LDL R4, [R1+0x4] ;  /* 0x0000040001047983 */ /* 0x000ee80000100800 */
[----:B--2---:R-:W3:Y:S01]  /*16fe0*/  LDL R2, [R1+0x8] ;  /* 0x0000080001027983 */ /* 0x004ee20000100800 */
        /* <DEDUP_REMOVED lines=8> */
[----:B---3--:R-:W-:-:S04]  /*17070*/  IMAD R2, R2, 0xa000, R4 ;  /* 0x0000a00002027824 */ /* 0x008fc800078e0204 */
[----:B------:R-:W-:-:S07]  /*17080*/  VIADD R4, R2, 0x400 ;  /* 0x0000040002047836 */ /* 0x000fce0000000000 */
.L_x_2757:
        /* <DEDUP_REMOVED lines=16> */
.L_x_2758:
        /* <DEDUP_REMOVED lines=16> */
.L_x_2759:
        /* <DEDUP_REMOVED lines=16> */
.L_x_2760:
        /* <DEDUP_REMOVED lines=11> */
.L_x_2752:
[----:B------:R-:W-:Y:S05]  /*17440*/  BSYNC B0 ;  /* 0x0000000000007941 */ /* 0x000fea0003800000 */
.L_x_2751:
[----:B0-----:R-:W4:Y:S04]  /*17450*/  LDL.LU R5, [R1+0x8] ;  /* 0x0000080001057983 */ /* 0x001f280000300800 */
        /* <DEDUP_REMOVED lines=8> */
.L_x_2667:
[----:B------:R-:W-:Y:S05]  /*174e0*/  BSYNC B7 ;  /* 0x0000000000077941 */ /* 0x000fea0003800000 */
.L_x_2665:
[----:B0-----:R-:W4:Y:S02]  /*174f0*/  LDL R0, [R1+0x50] ;  /* 0x0000500001007983 */ /* 0x001f240000100800 */
[----:B----4-:R-:W-:-:S13]  /*17500*/  ISETP.NE.AND P0, PT, R0, RZ, PT ;  /* 0x000000ff0000720c */ /* 0x010fda0003f05270 */
[----:B------:R-:W-:Y:S05]  /*17510*/  @!P0 BRA `(.L_x_2761) ;  /* 0x0000000000288947 */ /* 0x000fea0003800000 */
[----:B------:R-:W-:Y:S05]  /*17520*/  WARPSYNC.ALL ;  /* 0x0000000000007948 */ /* 0x000fea0003800000 */
[----:B------:R-:W0:Y:S08]  /*17530*/  S2UR UR5, SR_CgaCtaId ;  /* 0x00000000000579c3 */ /* 0x000e300000008800 */
[----:B------:R-:W-:Y:S06]  /*17540*/  BAR.SYNC.DEFER_BLOCKING 0x5, 0x180 ;  /* 0x0146000000007b1d */ /* 0x000fec0000010000 */
[----:B------:R-:W-:-:S02]  /*17550*/  UMOV UR4, 0x400 ;  /* 0x0000040000047882 */ /* 0x000fc40000000000 */
[----:B0-----:R-:W-:-:S06]  /*17560*/  ULEA UR4, UR5, UR4, 0x18 ;  /* 0x0000000405047291 */ /* 0x001fcc000f8ec03f */
[----:B------:R-:W-:-:S05]  /*17570*/  IMAD.U32 R0, RZ, RZ, UR4 ;  /* 0x00000004ff007e24 */ /* 0x000fca000f8e00ff */
[----:B------:R4:W0:Y:S04]  /*17580*/  LDS.128 R16, [R0+0x388d0] ;  /* 0x0388d00000107984 */ /* 0x0008280000000c00 */
[----:B------:R4:W-:Y:S01]  /*17590*/  STL [R1+0x4], R0 ;  /* 0x0000040001007387 */ /* 0x0009e20000100800 */
[----:B------:R-:W-:Y:S06]  /*175a0*/  BAR.ARV 0x4, 0x180 ;  /* 0x0106000000007b1d */ /* 0x000fec0000002000 */
[----:B------:R-:W-:Y:S05]  /*175b0*/  BRA `(.L_x_2762) ;  /* 0x0000000800e47947 */ /* 0x000fea0003800000 */
.L_x_2761:
[----:B------:R-:W0:Y:S01]  /*175c0*/  S2R R0, SR_TID.X ;  /* 0x0000000000007919 */ /* 0x000e220000002100 */
[----:B------:R-:W-:Y:S01]  /*175d0*/  UMOV UR4, 0xffffffff ;  /* 0xffffffff00047882 */ /* 0x000fe20000000000 */
[----:B0-----:R-:W-:-:S04]  /*175e0*/  LOP3.LUT R6, R0, 0x1f, RZ, 0xc0, !PT ;  /* 0x0000001f00067812 */ /* 0x001fc800078ec0ff */
[----:B------:R-:W-:Y:S01]  /*175f0*/  ISETP.NE.AND P0, PT, R6, 0x1f, PT ;  /* 0x0000001f0600780c */ /* 0x000fe20003f05270 */
[----:B------:R-:W-:-:S12]  /*17600*/  BRA.DIV UR4, `(.L_x_2763) ;  /* 0x0000002204ac7947 */ /* 0x000fd8000b800000 */
[----:B------:R-:W-:Y:S01]  /*17610*/  IMAD.IADD R5, R19, 0x1, R6 ;  /* 0x0000000113057824 */ /* 0x000fe200078e0206 */
[----:B------:R-:W-:Y:S01]  /*17620*/  ULDC UR4, c[0x0][0xc3c] ;  /* 0x00030f0000047ab9 */ /* 0x000fe20000000800 */
[----:B------:R-:W-:-:S03]  /*17630*/  ULDC.64 UR6, c[0x0][0x208] ;  /* 0x0000820000067ab9 */ /* 0x000fc60000000a00 */
[----:B------:R-:W-:-:S13]  /*17640*/  ISETP.GE.OR P1, PT, R5, UR4, !P0 ;  /* 0x0000000405007c0c */ /* 0x000fda000c726670 */
[----:B------:R-:W0:Y:S02]  /*17650*/  @!P1 LDC.64 R2, c[0x0][0xc80] ;  /* 0x00032000ff029b82 */ /* 0x000e240000000a00 */
[----:B0-----:R-:W-:-:S06]  /*17660*/  @!P1 IMAD.WIDE R2, R5, 0x4, R2 ;  /* 0x0000000405029825 */ /* 0x001fcc00078e0202 */
[----:B------:R0:W4:Y:S01]  /*17670*/  @!P1 LDG.E R3, desc[UR6][R2.64] ;  /* 0x0000000602039981 */ /* 0x000122000c1e1900 */
[C---:B------:R-:W-:Y:S02]  /*17680*/  ISETP.GE.U32.AND P2, PT, R6.reuse, 0x2, PT ;  /* 0x000000020600780c */ /* 0x040fe40003f46070 */
[C---:B------:R-:W-:Y:S01]  /*17690*/  ISETP.GE.U32.AND P3, PT, R6.reuse, 0x4, PT ;  /* 0x000000040600780c */ /* 0x040fe20003f66070 */
[----:B------:R-:W-:Y:S01]  /*176a0*/  SHFL.IDX PT, R0, R16, RZ, 0x1f ;  /* 0x00001fff10007589 */ /* 0x000fe200000e0000 */
[C---:B------:R-:W-:Y:S02]  /*176b0*/  ISETP.GE.U32.AND P4, PT, R6.reuse, 0x8, PT ;  /* 0x000000080600780c */ /* 0x040fe40003f86070 */
[C---:B------:R-:W-:Y:S01]  /*176c0*/  ISETP.GE.U32.AND P5, PT, R6.reuse, 0x10, PT ;  /* 0x000000100600780c */ /* 0x040fe20003fa6070 */
[----:B0-----:R-:W-:Y:S02]  /*176d0*/  IMAD.MOV.U32 R2, RZ, RZ, RZ ;  /* 0x000000ffff027224 */ /* 0x001fe400078e00ff */
[----:B----4-:R-:W-:Y:S01]  /*176e0*/  @!P1 IMAD.MOV.U32 R2, RZ, RZ, R3 ;  /* 0x000000ffff029224 */ /* 0x010fe200078e0003 */
[----:B------:R-:W-:-:S04]  /*176f0*/  ISETP.NE.AND P1, PT, R6, RZ, PT ;  /* 0x000000ff0600720c */ /* 0x000fc80003f25270 */
[----:B------:R-:W0:Y:S02]  /*17700*/  SHFL.UP PT, R3, R2, 0x1, RZ ;  /* 0x0420000002037989 */ /* 0x000e2400000e00ff */
[----:B0-----:R-:W-:-:S05]  /*17710*/  SEL R5, R3, RZ, P1 ;  /* 0x000000ff03057207 */ /* 0x001fca0000800000 */
[----:B------:R-:W-:Y:S02]  /*17720*/  IMAD.IADD R3, R2, 0x1, R5 ;  /* 0x0000000102037824 */ /* 0x000fe400078e0205 */
[----:B------:R-:W-:Y:S04]  /*17730*/  SHFL.IDX PT, R5, R16, 0x1, 0x1f ;  /* 0x00201f0010057f89 */ /* 0x000fe800000e0000 */
        /* <DEDUP_REMOVED lines=12> */
[----:B------:R0:W4:Y:S02]  /*17800*/  SHFL.IDX PT, R16, R3, 0x1f, 0x1f ;  /* 0x03e01f0003107f89 */ /* 0x00012400000e0000 */
.L_x_2829:
[----:B------:R-:W-:Y:S02]  /*17810*/  ULDC UR4, c[0x0][0xc38] ;  /* 0x00030e0000047ab9 */ /* 0x000fe40000000800 */
[----:B------:R-:W-:-:S04]  /*17820*/  IMAD.U32 R4, RZ, RZ, UR4 ;  /* 0x00000004ff047e24 */ /* 0x000fc8000f8e00ff */
[----:B----4-:R-:W-:-:S04]  /*17830*/  IMAD R16, R16, R4, RZ ;  /* 0x0000000410107224 */ /* 0x010fc800078e02ff */
[----:B------:R-:W-:-:S05]  /*17840*/  IMAD.IADD R5, R5, 0x1, R16 ;  /* 0x0000000105057824 */ /* 0x000fca00078e0210 */
[----:B------:R-:W-:-:S13]  /*17850*/  ISETP.GT.AND P6, PT, R5, R0, PT ;  /* 0x000000000500720c */ /* 0x000fda0003fc4270 */
[----:B------:R-:W-:Y:S05]  /*17860*/  @P6 BRA `(.L_x_2764) ;  /* 0x0000000000a06947 */ /* 0x000fea0003800000 */
.L_x_2769:
[----:B0-----:R-:W0:Y:S01]  /*17870*/  LDC R3, c[0x0][0xc3c] ;  /* 0x00030f00ff037b82 */ /* 0x001e220000000800 */
[----:B------:R-:W-:-:S05]  /*17880*/  VIADD R19, R19, 0x1f ;  /* 0x0000001f13137836 */ /* 0x000fca0000000000 */
[----:B0-----:R-:W-:-:S13]  /*17890*/  ISETP.GE.AND P6, PT, R19, R3, PT ;  /* 0x000000031300720c */ /* 0x001fda0003fc6270 */
[----:B------:R-:W-:Y:S05]  /*178a0*/  @P6 BRA `(.L_x_2765) ;  /* 0x0000000400dc6947 */ /* 0x000fea0003800000 */
[----:B------:R-:W0:Y:S01]  /*178b0*/  S2R R2, SR_TID.X ;  /* 0x0000000000027919 */ /* 0x000e220000002100 */
[----:B------:R-:W-:Y:S01]  /*178c0*/  BSSY B0, `(.L_x_2766) ;  /* 0x000000a000007945 */ /* 0x000fe20003800000 */
[----:B0-----:R-:W-:-:S05]  /*178d0*/  LOP3.LUT R2, R2, 0x1f, RZ, 0xc0, !PT ;  /* 0x0000001f02027812 */ /* 0x001fca00078ec0ff */
[----:B------:R-:W-:Y:S02]  /*178e0*/  IMAD.IADD R4, R19, 0x1, R2 ;  /* 0x0000000113047824 */ /* 0x000fe400078e0202 */
[----:B------:R-:W-:-:S03]  /*178f0*/  IMAD.MOV.U32 R2, RZ, RZ, RZ ;  /* 0x000000ffff027224 */ /* 0x000fc600078e00ff */
[----:B------:R-:W-:-:S13]  /*17900*/  ISETP.GE.OR P6, PT, R4, R3, !P0 ;  /* 0x000000030400720c */ /* 0x000fda00047c6670 */
[----:B------:R-:W-:Y:S05]  /*17910*/  @P6 BRA `(.L_x_2767) ;  /* 0x0000000000106947 */ /* 0x000fea0003800000 */
[----:B------:R-:W0:Y:S01]  /*17920*/  LDC.64 R2, c[0x0][0xc80] ;  /* 0x00032000ff027b82 */ /* 0x000e220000000a00 */
[----:B------:R-:W-:Y:S01]  /*17930*/  ULDC.64 UR4, c[0x0][0x208] ;  /* 0x0000820000047ab9 */ /* 0x000fe20000000a00 */
[----:B0-----:R-:W-:-:S06]  /*17940*/  IMAD.WIDE R2, R4, 0x4, R2 ;  /* 0x0000000404027825 */ /* 0x001fcc00078e0202 */
[----:B------:R0:W5:Y:S02]  /*17950*/  LDG.E R2, desc[UR4][R2.64] ;  /* 0x0000000402027981 */ /* 0x000164000c1e1900 */
.L_x_2767:
[----:B------:R-:W-:Y:S05]  /*17960*/  BSYNC B0 ;  /* 0x0000000000007941 */ /* 0x000fea0003800000 */
.L_x_2766:
[----:B------:R-:W-:-:S03]  /*17970*/  UMOV UR4, 0xffffffff ;  /* 0xffffffff00047882 */ /* 0x000fc60000000000 */
[----:B------:R-:W-:Y:S05]  /*17980*/  BRA.DIV UR4, `(.L_x_2768) ;  /* 0x00000026040c7947 */ /* 0x000fea000b800000 */
[----:B-----5:R-:W0:Y:S02]  /*17990*/  SHFL.UP PT, R14, R2, 0x1, RZ ;  /* 0x04200000020e7989 */ /* 0x020e2400000e00ff */
        /* <DEDUP_REMOVED lines=15> */
.L_x_2837:
[----:B------:R-:W-:Y:S02]  /*17a90*/  ULDC UR4, c[0x0][0xc38] ;  /* 0x00030e0000047ab9 */ /* 0x000fe40000000800 */
[----:B------:R-:W-:-:S04]  /*17aa0*/  IMAD.U32 R4, RZ, RZ, UR4 ;  /* 0x00000004ff047e24 */ /* 0x000fc8000f8e00ff */
[----:B----4-:R-:W-:-:S04]  /*17ab0*/  IMAD R16, R16, R4, RZ ;  /* 0x0000000410107224 */ /* 0x010fc800078e02ff */
[----:B------:R-:W-:-:S05]  /*17ac0*/  IMAD.IADD R5, R16, 0x1, R5 ;  /* 0x0000000110057824 */ /* 0x000fca00078e0205 */
[----:B------:R-:W-:-:S13]  /*17ad0*/  ISETP.GT.AND P6, PT, R5, R0, PT ;  /* 0x000000000500720c */ /* 0x000fda0003fc4270 */
[----:B------:R-:W-:Y:S05]  /*17ae0*/  @!P6 BRA `(.L_x_2769) ;  /* 0xfffffffc0060e947 */ /* 0x000fea000383ffff */
.L_x_2764:
        /* <DEDUP_REMOVED lines=8> */
.L_x_2841:
[----:B------:R-:W-:Y:S01]  /*17b70*/  ISETP.NE.AND P0, PT, R5, RZ, PT ;  /* 0x000000ff0500720c */ /* 0x000fe20003f05270 */
[----:B------:R-:W-:-:S12]  /*17b80*/  IMAD.MOV.U32 R5, RZ, RZ, RZ ;  /* 0x000000ffff057224 */ /* 0x000fd800078e00ff */
[----:B------:R-:W-:Y:S05]  /*17b90*/  @!P0 BRA `(.L_x_2771) ;  /* 0x0000000000148947 */ /* 0x000fea0003800000 */
[----:B------:R-:W-:Y:S01]  /*17ba0*/  UMOV UR4, 0xffffffff ;  /* 0xffffffff00047882 */ /* 0x000fe20000000000 */
[----:B------:R-:W-:Y:S02]  /*17bb0*/  VIADD R12, R6, 0xffffffff ;  /* 0xffffffff060c7836 */ /* 0x000fe40000000000 */
[----:B------:R-:W-:Y:S05]  /*17bc0*/  BRA.DIV UR4, `(.L_x_2772) ;  /* 0x0000002604987947 */ /* 0x000fea000b800000 */
[----:B0-----:R0:W0:Y:S02]  /*17bd0*/  SHFL.IDX PT, R3, R3, R12, 0x1f ;  /* 0x00001f0c03037589 */ /* 0x00102400000e0000 */
.L_x_2844:
[----:B0-----:R-:W-:-:S07]  /*17be0*/  IMAD.MOV.U32 R5, RZ, RZ, R3 ;  /* 0x000000ffff057224 */ /* 0x001fce00078e0003 */
.L_x_2771:
[----:B0---4-:R-:W0:Y:S01]  /*17bf0*/  LDC.64 R2, c[0x0][0xc90] ;  /* 0x00032400ff027b82 */ /* 0x011e220000000a00 */
[----:B------:R-:W-:Y:S01]  /*17c00*/  IMAD.IADD R19, R6, 0x1, R19 ;  /* 0x0000000106137824 */ /* 0x000fe200078e0213 */
[----:B------:R-:W-:-:S03]  /*17c10*/  ULDC.64 UR4, c[0x0][0x208] ;  /* 0x0000820000047ab9 */ /* 0x000fc60000000a00 */
[----:B0-----:R-:W-:-:S05]  /*17c20*/  IMAD.WIDE R2, R19, 0x4, R2 ;  /* 0x0000000413027825 */ /* 0x001fca00078e0202 */
[----:B-1-3--:R-:W3:Y:S01]  /*17c30*/  LDG.E R7, desc[UR4][R2.64] ;  /* 0x0000000402077981 */ /* 0x00aee2000c1e1900 */
[----:B------:R-:W-:-:S04]  /*17c40*/  IMAD R16, R5, R4, R16 ;  /* 0x0000000405107224 */ /* 0x000fc800078e0210 */
[----:B------:R-:W-:Y:S02]  /*17c50*/  IMAD.IADD R0, R0, 0x1, -R16 ;  /* 0x0000000100007824 */ /* 0x000fe400078e0a10 */
[----:B---3--:R-:W-:-:S05]  /*17c60*/  IMAD R6, R17, R7, RZ ;  /* 0x0000000711067224 */ /* 0x008fca00078e02ff */
        /* <DEDUP_REMOVED lines=59> */
.L_x_2765:
[----:B------:R-:W-:Y:S01]  /*18020*/  UMOV UR4, URZ ;  /* 0x0000003f00047c82 */ /* 0x000fe20008000000 */
[----:B------:R-:W-:Y:S01]  /*18030*/  UMOV UR5, URZ ;  /* 0x0000003f00057c82 */ /* 0x000fe20008000000 */
[----:B------:R-:W-:Y:S01]  /*18040*/  ULDC UR6, c[0x0][0xc3c] ;  /* 0x00030f0000067ab9 */ /* 0x000fe20000000800 */
[----:B------:R-:W-:Y:S02]  /*18050*/  IMAD.MOV.U32 R16, RZ, RZ, R0 ;  /* 0x000000ffff107224 */ /* 0x000fe400078e0000 */
[----:B------:R-:W-:Y:S02]  /*18060*/  IMAD.U32 R17, RZ, RZ, UR4 ;  /* 0x00000004ff117e24 */ /* 0x000fe4000f8e00ff */
[----:B------:R-:W-:Y:S02]  /*18070*/  IMAD.U32 R18, RZ, RZ, UR5 ;  /* 0x00000005ff127e24 */ /* 0x000fe4000f8e00ff */
[----:B------:R-:W-:-:S07]  /*18080*/  IMAD.U32 R19, RZ, RZ, UR6 ;  /* 0x00000006ff137e24 */ /* 0x000fce000f8e00ff */
.L_x_2773:
[----:B------:R0:W4:Y:S01]  /*18090*/  LDL R3, [R1+0x4] ;  /* 0x0000040001037983 */ /* 0x0001220000100800 */
[----:B------:R-:W1:Y:S01]  /*180a0*/  S2R R0, SR_TID.X ;  /* 0x0000000000007919 */ /* 0x000e620000002100 */
[----:B------:R-:W-:Y:S05]  /*180b0*/  WARPSYNC.ALL ;  /* 0x0000000000007948 */ /* 0x000fea0003800000 */
[----:B-1----:R-:W-:Y:S01]  /*180c0*/  LOP3.LUT R0, R0, 0x1f, RZ, 0xc0, !PT ;  /* 0x0000001f00007812 */ /* 0x002fe200078ec0ff */
[----:B------:R-:W-:Y:S03]  /*180d0*/  BAR.SYNC.DEFER_BLOCKING 0x4, 0x180 ;  /* 0x0106000000007b1d */ /* 0x000fe60000010000 */
[----:B------:R-:W-:-:S13]  /*180e0*/  ISETP.NE.AND P0, PT, R0, RZ, PT ;  /* 0x000000ff0000720c */ /* 0x000fda0003f05270 */
[----:B------:R-:W4:Y:S01]  /*180f0*/  @!P0 S2R R0, SR_CgaCtaId ;  /* 0x0000000000008919 */ /* 0x000f220000008800 */
[----:B------:R-:W-:-:S04]  /*18100*/  @!P0 MOV R2, 0x400 ;  /* 0x0000040000028802 */ /* 0x000fc80000000f00 */
[----:B----4-:R-:W-:-:S05]  /*18110*/  @!P0 LEA R3, R0, R2, 0x18 ;  /* 0x0000000200038211 */ /* 0x010fca00078ec0ff */
[----:B------:R0:W-:Y:S04]  /*18120*/  @!P0 STS.128 [R3+0x388d0], R16 ;  /* 0x0388d01003008388 */ /* 0x0001e80000000c00 */
[----:B------:R0:W-:Y:S01]  /*18130*/  @!P0 STL [R1+0x4], R3 ;  /* 0x0000040301008387 */ /* 0x0001e20000100800 */
[----:B------:R-:W-:Y:S06]  /*18140*/  BAR.ARV 0x5, 0x180 ;  /* 0x0146000000007b1d */ /* 0x000fec0000002000 */
.L_x_2762:
[----:B------:R-:W-:Y:S02]  /*18150*/  ULDC UR4, c[0x0][0xc3c] ;  /* 0x00030f0000047ab9 */ /* 0x000fe40000000800 */
[----:B0-----:R-:W-:-:S13]  /*18160*/  ISETP.GE.AND P0, PT, R19, UR4, PT ;  /* 0x0000000413007c0c */ /* 0x001fda000bf06270 */
[----:B------:R-:W-:Y:S05]  /*18170*/  @!P0 BRA `(.L_x_2774) ;  /* 0xffffff9c00808947 */ /* 0x000fea000383ffff */
[----:B------:R-:W-:Y:S05]  /*18180*/  BSYNC B8 ;  /* 0x0000000000087941 */ /* 0x000fea0003800000 */
.L_x_2661:
[----:B----4-:R-:W4:Y:S01]  /*18190*/  LDL.LU R0, [R1+0x48] ;  /* 0x0000480001007983 */ /* 0x010f220000300800 */
[----:B------:R-:W-:Y:S01]  /*181a0*/  BSSY B0, `(.L_x_2775) ;  /* 0x000000b000007945 */ /* 0x000fe20003800000 */
[----:B------:R-:W0:Y:S01]  /*181b0*/  S2R R5, SR_CgaCtaId ;  /* 0x0000000000057919 */ /* 0x000e220000008800 */
[----:B----4-:R-:W-:-:S05]  /*181c0*/  VIADD R0, R0, 0x1 ;  /* 0x0000000100007836 */ /* 0x010fca0000000000 */
[----:B------:R-:W-:-:S04]  /*181d0*/  LEA.HI R2, R0, R0, RZ, 0x1 ;  /* 0x0000000000027211 */ /* 0x000fc800078f08ff */
[----:B------:R-:W-:-:S05]  /*181e0*/  LOP3.LUT R3, R2, 0xfffffffe, RZ, 0xc0, !PT ;  /* 0xfffffffe02037812 */ /* 0x000fca00078ec0ff */
[----:B------:R-:W-:Y:S01]  /*181f0*/  IMAD.IADD R3, R0, 0x1, -R3 ;  /* 0x0000000100037824 */ /* 0x000fe200078e0a03 */
[----:B------:R-:W-:-:S04]  /*18200*/  MOV R0, 0x400 ;  /* 0x0000040000007802 */ /* 0x000fc80000000f00 */
[----:B0-----:R-:W-:Y:S02]  /*18210*/  LEA R0, R5, R0, 0x18 ;  /* 0x0000000005007211 */ /* 0x001fe400078ec0ff */
[----:B------:R-:W-:-:S04]  /*18220*/  SHF.L.U32 R3, R3, 0x1f, RZ ;  /* 0x0000001f03037819 */ /* 0x000fc800000006ff */
[----:B------:R-:W0:Y:S02]  /*18230*/  SYNCS.PHASECHK.TRANS64.TRYWAIT P0, [R0+URZ+0x38820], R3 ;  /* 0x03882003000075a7 */ /* 0x000e24000800017f */
[----:B0-----:R-:W-:Y:S05]  /*18240*/  @!P0 BRA `(.L_x_2776) ;  /* 0x0000002000208947 */ /* 0x001fea0003800000 */
.L_x_2845:
[----:B------:R-:W-:Y:S05]  /*18250*/  BSYNC B0 ;  /* 0x0000000000007941 */ /* 0x000fea0003800000 */
.L_x_2775:
[----:B------:R-:W-:-:S03]  /*18260*/  UMOV UR4, 0xffffffff ;  /* 0xffffffff00047882 */ /* 0x000fc60000000000 */
[----:B------:R-:W-:Y:S05]  /*18270*/  BRA.DIV UR4, `(.L_x_2777) ;  /* 0x0000002204287947 */ /* 0x000fea000b800000 */
[----:B------:R-:W4:Y:S02]  /*18280*/  S2R R2, SR_TID.X ;  /* 0x0000000000027919 */ /* 0x000f240000002100 */
[----:B----4-:R-:W-:-:S04]  /*18290*/  SHF.R.U32.HI R2, RZ, 0x5, R2 ;  /* 0x00000005ff027819 */ /* 0x010fc80000011602 */
[----:B------:R-:W-:-:S05]  /*182a0*/  LOP3.LUT R2, R2, 0x3, RZ, 0xc0, !PT ;  /* 0x0000000302027812 */ /* 0x000fca00078ec0ff */
[----:B------:R4:W0:Y:S02]  /*182b0*/  SHFL.IDX PT, R14, R2, RZ, 0x1f ;  /* 0x00001fff020e7589 */ /* 0x00082400000e0000 */
.L_x_2848:
[----:B0-----:R-:W-:Y:S01]  /*182c0*/  ISETP.NE.AND P0, PT, R14, RZ, PT ;  /* 0x000000ff0e00720c */ /* 0x001fe20003f05270 */
[----:B------:R-:W-:-:S12]  /*182d0*/  BSSY B0, `(.L_x_2778) ;  /* 0x0000029000007945 */ /* 0x000fd80003800000 */
[----:B------:R-:W-:Y:S05]  /*182e0*/  @P0 BRA `(.L_x_2779) ;  /* 0x00000000009c0947 */ /* 0x000fea0003800000 */
[----:B------:R-:W-:-:S03]  /*182f0*/  UMOV UR4, 0xffffffff ;  /* 0xffffffff00047882 */ /* 0x000fc60000000000 */
[----:B------:R-:W-:Y:S05]  /*18300*/  BRA.DIV UR4, `(.L_x_2780) ;  /* 0x0000002204387947 */ /* 0x000fea000b800000 */
[----:B------:R-:W-:-:S13]  /*18310*/  ELECT P6, URZ, PT ;  /* 0x00000000003f782f */ /* 0x000fda00038c0000 */
.L_x_2851:
[----:B------:R-:W-:Y:S05]  /*18320*/  @!P6 BRA `(.L_x_2779) ;  /* 0x00000000008ce947 */ /* 0x000fea0003800000 */
[----:B----4-:R-:W4:Y:S02]  /*18330*/  LDL R2, [R1+0x54] ;  /* 0x0000540001027983 */ /* 0x010f240000100800 */
[----:B----4-:R-:W-:-:S13]  /*18340*/  R2UR UR4, R2 ;  /* 0x00000000020472ca */ /* 0x010fda00000e0000 */
[----:B------:R-:W-:-:S06]  /*18350*/  ULOP3.LUT UR4, UR4, 0x2, URZ, 0xfc, !UPT ;  /* 0x0000000204047892 */ /* 0x000fcc000f8efc3f */
[----:B------:R-:W-:-:S05]  /*18360*/  IMAD.U32 R2, RZ, RZ, UR4 ;  /* 0x00000004ff027e24 */ /* 0x000fca000f8e00ff */
[----:B------:R-:W-:-:S13]  /*18370*/  ISETP.NE.AND P2, PT, R2, 0x3, PT ;  /* 0x000000030200780c */ /* 0x000fda0003f45270 */
[----:B------:R-:W-:Y:S05]  /*18380*/  @!P2 BRA `(.L_x_2781) ;  /* 0x000000000004a947 */ /* 0x000fea0003800000 */
[----:B------:R-:W-:Y:S01]  /*18390*/  BPT.TRAP 0x1 ;  /* 0x000000040000795c */ /* 0x000fe20000300000 */
.L_x_2781:
[----:B------:R-:W4:Y:S04]  /*183a0*/  LDL R3, [R1+0x8] ;  /* 0x0000080001037983 */ /* 0x000f280000100800 */
[----:B-1-3--:R-:W3:Y:S01]  /*183b0*/  LDL.LU R7, [R1+0x14] ;  /* 0x0000140001077983 */ /* 0x00aee20000300800 */
[----:B------:R-:W-:-:S04]  /*183c0*/  VIADD R2, R0, 0x38840 ;  /* 0x0003884000027836 */ /* 0x000fc80000000000 */
[C---:B----4-:R-:W-:Y:S02]  /*183d0*/  IMAD R6, R3.reuse, 0x8, R2 ;  /* 0x0000000803067824 */ /* 0x050fe400078e0202 */
        /* <DEDUP_REMOVED lines=10> */
.L_x_2852:
[----:B------:R-:W1:Y:S02]  /*18480*/  SYNCS.PHASECHK.TRANS64.TRYWAIT P0, [R7+URZ], R2 ;  /* 0x00000002070075a7 */ /* 0x000e64000800017f */
[----:B-1----:R-:W-:Y:S05]  /*18490*/  @!P0 BRA `(.L_x_2783) ;  /* 0x0000002000088947 */ /* 0x002fea0003800000 */
.L_x_2853:
[----:B------:R-:W-:Y:S05]  /*184a0*/  @!P2 BRA `(.L_x_2784) ;  /* 0x000000000004a947 */ /* 0x000fea0003800000 */
[----:B------:R-:W-:Y:S01]  /*184b0*/  BPT.TRAP 0x1 ;  /* 0x000000040000795c */ /* 0x000fe20000300000 */
.L_x_2784:
[----:B------:R-:W3:Y:S01]  /*184c0*/  LDL.LU R4, [R1+0x8] ;  /* 0x0000080001047983 */ /* 0x000ee20000300800 */
[----:B------:R-:W-:-:S04]  /*184d0*/  VIADD R0, R0, 0x38860 ;  /* 0x0003886000007836 */ /* 0x000fc80000000000 */
[----:B---3--:R-:W-:-:S04]  /*184e0*/  IMAD R4, R4, 0x8, R0 ;  /* 0x0000000804047824 */ /* 0x008fc800078e0200 */
[----:B------:R-:W3:Y:S02]  /*184f0*/  SYNCS.PHASECHK.TRANS64.TRYWAIT P0, [R4+URZ], R5 ;  /* 0x00000005040075a7 */ /* 0x000ee4000800017f */
[----:B---3--:R-:W-:Y:S05]  /*18500*/  @!P0 BRA `(.L_x_2785) ;  /* 0x0000002000008947 */ /* 0x008fea0003800000 */
.L_x_2854:
[----:B------:R-:W-:-:S07]  /*18510*/  IMAD R3, R3, 0x8, R0 ;  /* 0x0000000803037824 */ /* 0x000fce00078e0200 */
.L_x_2786:
[----:B----4-:R4:W0:Y:S02]  /*18520*/  SYNCS.PHASECHK.TRANS64.TRYWAIT P0, [R3+URZ], R2 ;  /* 0x00000002030075a7 */ /* 0x010824000800017f */
[----:B0-----:R-:W-:Y:S05]  /*18530*/  @!P0 NANOSLEEP.SYNCS 0x989680 ;  /* 0x009896800000895d */ /* 0x001fea0003900000 */
[----:B------:R-:W0:Y:S02]  /*18540*/  @!P0 SYNCS.PHASECHK.TRANS64 P0, [R3+URZ], R2 ;  /* 0x00000002030085a7 */ /* 0x000e24000800007f */
[----:B0-----:R-:W-:Y:S05]  /*18550*/  @!P0 BRA `(.L_x_2786) ;  /* 0xfffffffc00f08947 */ /* 0x001fea000383ffff */
.L_x_2779:
[----:B------:R-:W-:Y:S05]  /*18560*/  BSYNC B0 ;  /* 0x0000000000007941 */ /* 0x000fea0003800000 */
.L_x_2778:
[----:B------:R-:W-:Y:S05]  /*18570*/  EXIT ;  /* 0x000000000000794d */ /* 0x000fea0003800000 */
.L_x_2603:
[----:B------:R-:W-:-:S13]  /*18580*/  R2UR UR4, R17 ;  /* 0x00000000110472ca */ /* 0x000fda00000e0000 */
[----:B0-----:R-:W-:-:S04]  /*18590*/  IMAD.U32 R3, RZ, RZ, UR4 ;  /* 0x00000004ff037e24 */ /* 0x001fc8000f8e00ff */
[----:B------:R0:W1:Y:S03]  /*185a0*/  SYNCS.PHASECHK.TRANS64.TRYWAIT P1, [R3+URZ+0x38800], R0 ;  /* 0x03880000030075a7 */ /* 0x000066000802017f */
[----:B-1----:R-:W-:Y:S05]  /*185b0*/  @!P1 NANOSLEEP.SYNCS 0x989680 ;  /* 0x009896800000995d */ /* 0x002fea0003900000 */
[----:B------:R-:W1:Y:S02]  /*185c0*/  @!P1 SYNCS.PHASECHK.TRANS64 P1, [R3+URZ+0x38800], R0 ;  /* 0x03880000030095a7 */ /* 0x000e64000802007f */
[----:B-1----:R-:W-:Y:S05]  /*185d0*/  @!P1 BRA `(.L_x_2603) ;  /* 0xfffffffc00e89947 */ /* 0x002fea000383ffff */
[----:B------:R-:W-:Y:S05]  /*185e0*/  BRA `(.L_x_2787) ;  /* 0xfffffe94009c7947 */ /* 0x000fea000383ffff */
.L_x_2607:
[----:B-1----:R1:W2:Y:S02]  /*185f0*/  SYNCS.PHASECHK.TRANS64.TRYWAIT P2, [R0+URZ+0x38830], R3 ;  /* 0x03883003000075a7 */ /* 0x0022a4000804017f */
[----:B--2---:R-:W-:Y:S05]  /*18600*/  @!P2 NANOSLEEP.SYNCS 0x989680 ;  /* 0x009896800000a95d */ /* 0x004fea0003900000 */
[----:B------:R-:W2:Y:S02]  /*18610*/  @!P2 SYNCS.PHASECHK.TRANS64 P2, [R0+URZ+0x38830], R3 ;  /* 0x038830030000a5a7 */ /* 0x000ea4000804007f */
[----:B--2---:R-:W-:Y:S05]  /*18620*/  @!P2 BRA `(.L_x_2607) ;  /* 0xfffffffc00f0a947 */ /* 0x004fea000383ffff */
[----:B------:R-:W-:Y:S05]  /*18630*/  BRA `(.L_x_2606) ;  /* 0xfffffe9400c87947 */ /* 0x000fea000383ffff */
.L_x_2612:
[----:B------:R-:W-:-:S13]  /*18640*/  R2UR UR4, R3 ;  /* 0x00000000030472ca */ /* 0x000fda00000e0000 */
[----:B-1----:R-:W-:-:S04]  /*18650*/  IMAD.U32 R153, RZ, RZ, UR4 ;  /* 0x00000004ff997e24 */ /* 0x002fc8000f8e00ff */
[----:B------:R1:W2:Y:S03]  /*18660*/  SYNCS.PHASECHK.TRANS64.TRYWAIT P3, [R153+URZ+0x38830], R4 ;  /* 0x03883004990075a7 */ /* 0x0002a6000806017f */
[----:B--2---:R-:W-:Y:S05]  /*18670*/  @!P3 NANOSLEEP.SYNCS 0x989680 ;  /* 0x009896800000b95d */ /* 0x004fea0003900000 */
[----:B------:R-:W2:Y:S02]  /*18680*/  @!P3 SYNCS.PHASECHK.TRANS64 P3, [R153+URZ+0x38830], R4 ;  /* 0x038830049900b5a7 */ /* 0x000ea4000806007f */
[----:B--2---:R-:W-:Y:S05]  /*18690*/  @!P3 BRA `(.L_x_2612) ;  /* 0xfffffffc00e8b947 */ /* 0x004fea000383ffff */
[----:B------:R-:W-:Y:S05]  /*186a0*/  BRA `(.L_x_2611) ;  /* 0xfffffed000207947 */ /* 0x000fea000383ffff */
.L_x_2616:
[----:B--2---:R-:W-:-:S04]  /*186b0*/  IMAD.U32 R233, RZ, RZ, UR4 ;  /* 0x00000004ffe97e24 */ /* 0x004fc8000f8e00ff */
[----:B------:R2:W3:Y:S03]  /*186c0*/  SYNCS.PHASECHK.TRANS64.TRYWAIT P3, [R233+URZ+0x38850], R0 ;  /* 0x03885000e90075a7 */ /* 0x0004e6000806017f */
[----:B---3--:R-:W-:Y:S05]  /*186d0*/  @!P3 NANOSLEEP.SYNCS 0x989680 ;  /* 0x009896800000b95d */ /* 0x008fea0003900000 */
[----:B------:R-:W3:Y:S02]  /*186e0*/  @!P3 SYNCS.PHASECHK.TRANS64 P3, [R233+URZ+0x38850], R0 ;  /* 0x03885000e900b5a7 */ /* 0x000ee4000806007f */
[----:B---3--:R-:W-:Y:S05]  /*186f0*/  @!P3 BRA `(.L_x_2616) ;  /* 0xfffffffc00ecb947 */ /* 0x008fea000383ffff */
[----:B------:R-:W-:Y:S05]  /*18700*/  BRA `(.L_x_2615) ;  /* 0xfffffef400487947 */ /* 0x000fea000383ffff */
.L_x_2622:
[----:B-1----:R-:W-:-:S04]  /*18710*/  IMAD.U32 R4, RZ, RZ, UR4 ;  /* 0x00000004ff047e24 */ /* 0x002fc8000f8e00ff */
[----:B------:R1:W2:Y:S03]  /*18720*/  SYNCS.PHASECHK.TRANS64.TRYWAIT P2, [R4+URZ+0x38830], R3 ;  /* 0x03883003040075a7 */ /* 0x0002a6000804017f */
[----:B--2---:R-:W-:Y:S05]  /*18730*/  @!P2 NANOSLEEP.SYNCS 0x989680 ;  /* 0x009896800000a95d */ /* 0x004fea0003900000 */
[----:B------:R-:W2:Y:S02]  /*18740*/  @!P2 SYNCS.PHASECHK.TRANS64 P2, [R4+URZ+0x38830], R3 ;  /* 0x038830030400a5a7 */ /* 0x000ea4000804007f */
[----:B--2---:R-:W-:Y:S05]  /*18750*/  @!P2 BRA `(.L_x_2622) ;  /* 0xfffffffc00eca947 */ /* 0x004fea000383ffff */
[----:B------:R-:W-:Y:S05]  /*18760*/  BRA `(.L_x_2621) ;  /* 0xffffff0c00347947 */ /* 0x000fea000383ffff */
.L_x_2626:
[----:B01----:R-:W-:-:S04]  /*18770*/  IMAD.U32 R3, RZ, RZ, UR4 ;  /* 0x00000004ff037e24 */ /* 0x003fc8000f8e00ff */
[----:B------:R0:W1:Y:S03]  /*18780*/  SYNCS.PHASECHK.TRANS64.TRYWAIT P2, [R3+URZ+0x38850], R0 ;  /* 0x03885000030075a7 */ /* 0x000066000804017f */
[----:B-1----:R-:W-:Y:S05]  /*18790*/  @!P2 NANOSLEEP.SYNCS 0x989680 ;  /* 0x009896800000a95d */ /* 0x002fea0003900000 */
[----:B------:R-:W1:Y:S02]  /*187a0*/  @!P2 SYNCS.PHASECHK.TRANS64 P2, [R3+URZ+0x38850], R0 ;  /* 0x038850000300a5a7 */ /* 0x000e64000804007f */
[----:B-1----:R-:W-:Y:S05]  /*187b0*/  @!P2 BRA `(.L_x_2626) ;  /* 0xfffffffc00eca947 */ /* 0x002fea000383ffff */
[----:B------:R-:W-:Y:S05]  /*187c0*/  BRA `(.L_x_2625) ;  /* 0xffffff3400587947 */ /* 0x000fea000383ffff */
.L_x_2631:
[----:B-1----:R-:W-:-:S04]  /*187d0*/  IMAD.U32 R7, RZ, RZ, UR7 ;  /* 0x00000007ff077e24 */ /* 0x002fc8000f8e00ff */
[----:B------:R1:W2:Y:S03]  /*187e0*/  SYNCS.PHASECHK.TRANS64.TRYWAIT P0, [R7+URZ+0x38850], R0 ;  /* 0x03885000070075a7 */ /* 0x0002a6000800017f */
[----:B--2---:R-:W-:Y:S05]  /*187f0*/  @!P0 NANOSLEEP.SYNCS 0x989680 ;  /* 0x009896800000895d */ /* 0x004fea0003900000 */
[----:B------:R-:W2:Y:S02]  /*18800*/  @!P0 SYNCS.PHASECHK.TRANS64 P0, [R7+URZ+0x38850], R0 ;  /* 0x03885000070085a7 */ /* 0x000ea4000800007f */
[----:B--2---:R-:W-:Y:S05]  /*18810*/  @!P0 BRA `(.L_x_2631) ;  /* 0xfffffffc00ec8947 */ /* 0x004fea000383ffff */
[----:B------:R-:W-:Y:S05]  /*18820*/  BRA `(.L_x_2630) ;  /* 0xffffff4c00587947 */ /* 0x000fea000383ffff */
.L_x_2673:
        /* <DEDUP_REMOVED lines=11> */
.L_x_2789:
[----:B------:R-:W-:Y:S05]  /*188e0*/  BSYNC B0 ;  /* 0x0000000000007941 */ /* 0x000fea0003800000 */
.L_x_2788:
[----:B------:R-:W-:Y:S05]  /*188f0*/  BRA `(.L_x_2790) ;  /* 0xffffffa000d07947 */ /* 0x000fea000383ffff */
.L_x_2675:
[----:B------:R-:W-:Y:S01]  /*18900*/  BSSY B0, `(.L_x_2791) ;  /* 0x0000006000007945 */ /* 0x000fe20003800000 */
[----:B------:R-:W-:-:S07]  /*18910*/  IMAD.MOV.U32 R15, RZ, RZ, -0x1 ;  /* 0xffffffffff0f7424 */ /* 0x000fce00078e00ff */
[----:B012---:R-:W-:Y:S05]  /*18920*/  WARPSYNC.COLLECTIVE R15, `(.L_x_2792) ;  /* 0x000000000f0c7348 */ /* 0x007fea0003c00000 */
[----:B------:R-:W-:Y:S02]  /*18930*/  ELECT P6, UR62, PT ;  /* 0x00000000003e782f */ /* 0x000fe400038c0000 */
[----:B------:R-:W-:Y:S01]  /*18940*/  MOV R14, UR62 ;  /* 0x0000003e000e7c02 */ /* 0x000fe20008000f00 */
[----:B012---:R-:W-:Y:S10]  /*18950*/  ENDCOLLECTIVE ;  /* 0x000000000000791b */ /* 0x007ff40003800000 */
.L_x_2792:
[----:B------:R-:W-:Y:S05]  /*18960*/  BSYNC B0 ;  /* 0x0000000000007941 */ /* 0x000fea0003800000 */
.L_x_2791:
[----:B------:R-:W-:Y:S05]  /*18970*/  BRA `(.L_x_2793) ;  /* 0xffffffa000d87947 */ /* 0x000fea000383ffff */
.L_x_2677:
[----:B--2---:R2:W3:Y:S02]  /*18980*/  SYNCS.PHASECHK.TRANS64.TRYWAIT P0, [R0+URZ+0x38840], R2 ;  /* 0x03884002000075a7 */ /* 0x0044e4000800017f */
[----:B---3--:R-:W-:Y:S05]  /*18990*/  @!P0 NANOSLEEP.SYNCS 0x989680 ;  /* 0x009896800000895d */ /* 0x008fea0003900000 */
[----:B------:R-:W3:Y:S02]  /*189a0*/  @!P0 SYNCS.PHASECHK.TRANS64 P0, [R0+URZ+0x38840], R2 ;  /* 0x03884002000085a7 */ /* 0x000ee4000800007f */
[----:B---3--:R-:W-:Y:S05]  /*189b0*/  @!P0 BRA `(.L_x_2677) ;  /* 0xfffffffc00f08947 */ /* 0x008fea000383ffff */
[----:B------:R-:W-:Y:S05]  /*189c0*/  BRA `(.L_x_2794) ;  /* 0xffffffa400487947 */ /* 0x000fea000383ffff */
.L_x_2681:
[----:B------:R-:W2:Y:S01]  /*189d0*/  LDL.LU R11, [R1+0x34] ;  /* 0x00003400010b7983 */ /* 0x000ea20000300800 */
[----:B------:R-:W-:Y:S02]  /*189e0*/  IMAD.MOV.U32 R13, RZ, RZ, R0 ;  /* 0x000000ffff0d7224 */ /* 0x000fe400078e0000 */
[----:B------:R-:W-:Y:S02]  /*189f0*/  IMAD.MOV.U32 R12, RZ, RZ, RZ ;  /* 0x000000ffff0c7224 */ /* 0x000fe400078e00ff */
[----:B------:R-:W-:Y:S02]  /*18a00*/  IMAD.MOV.U32 R15, RZ, RZ, -0x1 ;  /* 0xffffffffff0f7424 */ /* 0x000fe400078e00ff */
[----:B------:R-:W-:Y:S02]  /*18a10*/  IMAD R17, R17, 0x80, R10 ;  /* 0x0000008011117824 */ /* 0x000fe400078e020a */
[----:B--2---:R-:W-:Y:S02]  /*18a20*/  IMAD R2, R11, R7, RZ ;  /* 0x000000070b027224 */ /* 0x004fe400078e02ff */
[----:B------:R-:W-:-:S02]  /*18a30*/  IMAD.MOV.U32 R11, RZ, RZ, 0x181f ;  /* 0x0000181fff0b7424 */ /* 0x000fc400078e00ff */
[C---:B------:R-:W-:Y:S01]  /*18a40*/  VIADD R7, R17.reuse, 0x60 ;  /* 0x0000006011077836 */ /* 0x040fe20000000000 */
[----:B------:R-:W-:-:S13]  /*18a50*/  ISETP.GE.AND P5, PT, R17, R2, PT ;  /* 0x000000021100720c */ /* 0x000fda0003fa6270 */
[----:B-----5:R-:W-:Y:S05]  /*18a60*/  WARPSYNC.COLLECTIVE R15, `(.L_x_2795) ;  /* 0x000000000f087348 */ /* 0x020fea0003c00000 */
[----:B------:R0:W1:Y:S02]  /*18a70*/  SHFL.IDX P6, R14, R13, R12, R11 ;  /* 0x0000000c0d0e7389 */ /* 0x00006400000c000b */
[----:B01---5:R-:W-:Y:S01]  /*18a80*/  ENDCOLLECTIVE ;  /* 0x000000000000791b */ /* 0x023fe20003800000 */
.L_x_2795:
[----:B------:R-:W-:Y:S02]  /*18a90*/  IMAD.MOV.U32 R13, RZ, RZ, R3 ;  /* 0x000000ffff0d7224 */ /* 0x000fe400078e0003 */
[----:B------:R-:W-:-:S07]  /*18aa0*/  IMAD.MOV.U32 R4, RZ, RZ, R14 ;  /* 0x000000ffff047224 */ /* 0x000fce00078e000e */
[----:B------:R-:W-:Y:S05]  /*18ab0*/  WARPSYNC.COLLECTIVE R15, `(.L_x_2796) ;  /* 0x000000000f087348 */ /* 0x000fea0003c00000 */
[----:B------:R0:W1:Y:S02]  /*18ac0*/  SHFL.IDX P6, R14, R13, R12, R11 ;  /* 0x0000000c0d0e7389 */ /* 0x00006400000c000b */
[----:B01----:R-:W-:Y:S01]  /*18ad0*/  ENDCOLLECTIVE ;  /* 0x000000000000791b */ /* 0x003fe20003800000 */
.L_x_2796:
        /* <DEDUP_REMOVED lines=19> */
.L_x_2797:
[----:B------:R-:W-:-:S05]  /*18c10*/  VIADD R4, R17, 0x10 ;  /* 0x0000001011047836 */ /* 0x000fca0000000000 */
[----:B------:R-:W-:Y:S01]  /*18c20*/  ISETP.GE.AND P5, PT, R4, R2, PT ;  /* 0x000000020400720c */ /* 0x000fe20003fa6270 */
[----:B------:R-:W-:Y:S02]  /*18c30*/  IMAD.MOV.U32 R13, RZ, RZ, R3 ;  /* 0x000000ffff0d7224 */ /* 0x000fe400078e0003 */
[----:B------:R-:W-:-:S10]  /*18c40*/  IMAD.MOV.U32 R4, RZ, RZ, R14 ;  /* 0x000000ffff047224 */ /* 0x000fd400078e000e */
[----:B------:R-:W-:Y:S05]  /*18c50*/  WARPSYNC.COLLECTIVE R15, `(.L_x_2798) ;  /* 0x000000000f087348 */ /* 0x000fea0003c00000 */
[----:B------:R0:W1:Y:S02]  /*18c60*/  SHFL.IDX P6, R14, R13, R12, R11 ;  /* 0x0000000c0d0e7389 */ /* 0x00006400000c000b */
[----:B01----:R-:W-:Y:S01]  /*18c70*/  ENDCOLLECTIVE ;  /* 0x000000000000791b */ /* 0x003fe20003800000 */
.L_x_2798:
        /* <DEDUP_REMOVED lines=19> */
.L_x_2799:
[----:B------:R-:W-:-:S05]  /*18db0*/  VIADD R4, R17, 0x20 ;  /* 0x0000002011047836 */ /* 0x000fca0000000000 */
[----:B------:R-:W-:Y:S01]  /*18dc0*/  ISETP.GE.AND P5, PT, R4, R2, PT ;  /* 0x000000020400720c */ /* 0x000fe20003fa6270 */
[----:B------:R-:W-:Y:S02]  /*18dd0*/  IMAD.MOV.U32 R13, RZ, RZ, R3 ;  /* 0x000000ffff0d7224 */ /* 0x000fe400078e0003 */
[----:B------:R-:W-:-:S10]  /*18de0*/  IMAD.MOV.U32 R4, RZ, RZ, R14 ;  /* 0x000000ffff047224 */ /* 0x000fd400078e000e */
[----:B------:R-:W-:Y:S05]  /*18df0*/  WARPSYNC.COLLECTIVE R15, `(.L_x_2800) ;  /* 0x000000000f087348 */ /* 0x000fea0003c00000 */
[----:B------:R0:W1:Y:S02]  /*18e00*/  SHFL.IDX P6, R14, R13, R12, R11 ;  /* 0x0000000c0d0e7389 */ /* 0x00006400000c000b */
[----:B01----:R-:W-:Y:S01]  /*18e10*/  ENDCOLLECTIVE ;  /* 0x000000000000791b */ /* 0x003fe20003800000 */
.L_x_2800:
        /* <DEDUP_REMOVED lines=19> */
.L_x_2801:
[----:B------:R-:W-:-:S05]  /*18f50*/  VIADD R4, R17, 0x30 ;  /* 0x0000003011047836 */ /* 0x000fca0000000000 */
[----:B------:R-:W-:Y:S01]  /*18f60*/  ISETP.GE.AND P5, PT, R4, R2, PT ;  /* 0x000000020400720c */ /* 0x000fe20003fa6270 */
[----:B------:R-:W-:Y:S02]  /*18f70*/  IMAD.MOV.U32 R13, RZ, RZ, R3 ;  /* 0x000000ffff0d7224 */ /* 0x000fe400078e0003 */
[----:B------:R-:W-:-:S10]  /*18f80*/  IMAD.MOV.U32 R4, RZ, RZ, R14 ;  /* 0x000000ffff047224 */ /* 0x000fd400078e000e */
[----:B------:R-:W-:Y:S05]  /*18f90*/  WARPSYNC.COLLECTIVE R15, `(.L_x_2802) ;  /* 0x000000000f087348 */ /* 0x000fea0003c00000 */
[----:B------:R0:W1:Y:S02]  /*18fa0*/  SHFL.IDX P6, R14, R13, R12, R11 ;  /* 0x0000000c0d0e7389 */ /* 0x00006400000c000b */
[----:B01----:R-:W-:Y:S01]  /*18fb0*/  ENDCOLLECTIVE ;  /* 0x000000000000791b */ /* 0x003fe20003800000 */
.L_x_2802:
        /* <DEDUP_REMOVED lines=19> */
.L_x_2803:
[----:B------:R-:W-:-:S05]  /*190f0*/  VIADD R4, R17, 0x40 ;  /* 0x0000004011047836 */ /* 0x000fca0000000000 */
[----:B------:R-:W-:Y:S01]  /*19100*/  ISETP.GE.AND P5, PT, R4, R2, PT ;  /* 0x000000020400720c */ /* 0x000fe20003fa6270 */
[----:B------:R-:W-:Y:S02]  /*19110*/  IMAD.MOV.U32 R13, RZ, RZ, R3 ;  /* 0x000000ffff0d7224 */ /* 0x000fe400078e0003 */
[----:B------:R-:W-:-:S10]  /*19120*/  IMAD.MOV.U32 R4, RZ, RZ, R14 ;  /* 0x000000ffff047224 */ /* 0x000fd400078e000e */
[----:B------:R-:W-:Y:S05]  /*19130*/  WARPSYNC.COLLECTIVE R15, `(.L_x_2804) ;  /* 0x000000000f087348 */ /* 0x000fea0003c00000 */
[----:B------:R0:W1:Y:S02]  /*19140*/  SHFL.IDX P6, R14, R13, R12, R11 ;  /* 0x0000000c0d0e7389 */ /* 0x00006400000c000b */
[----:B01----:R-:W-:Y:S01]  /*19150*/  ENDCOLLECTIVE ;  /* 0x000000000000791b */ /* 0x003fe20003800000 */
.L_x_2804:
        /* <DEDUP_REMOVED lines=19> */
.L_x_2805:
[----:B------:R-:W-:-:S05]  /*19290*/  VIADD R4, R17, 0x50 ;  /* 0x0000005011047836 */ /* 0x000fca0000000000 */
[----:B------:R-:W-:Y:S01]  /*192a0*/  ISETP.GE.AND P5, PT, R4, R2, PT ;  /* 0x000000020400720c */ /* 0x000fe20003fa6270 */
[----:B------:R-:W-:Y:S02]  /*192b0*/  IMAD.MOV.U32 R13, RZ, RZ, R3 ;  /* 0x000000ffff0d7224 */ /* 0x000fe400078e0003 */
[----:B------:R-:W-:-:S10]  /*192c0*/  IMAD.MOV.U32 R4, RZ, RZ, R14 ;  /* 0x000000ffff047224 */ /* 0x000fd400078e000e */
[----:B------:R-:W-:Y:S05]  /*192d0*/  WARPSYNC.COLLECTIVE R15, `(.L_x_2806) ;  /* 0x000000000f087348 */ /* 0x000fea0003c00000 */
[----:B------:R0:W1:Y:S02]  /*192e0*/  SHFL.IDX P6, R14, R13, R12, R11 ;  /* 0x0000000c0d0e7389 */ /* 0x00006400000c000b */
[----:B01----:R-:W-:Y:S01]  /*192f0*/  ENDCOLLECTIVE ;  /* 0x000000000000791b */ /* 0x003fe20003800000 */
.L_x_2806:
        /* <DEDUP_REMOVED lines=20> */
.L_x_2807:
[----:B------:R-:W-:Y:S02]  /*19440*/  IMAD.MOV.U32 R13, RZ, RZ, R3 ;  /* 0x000000ffff0d7224 */ /* 0x000fe400078e0003 */
[----:B------:R-:W-:-:S07]  /*19450*/  IMAD.MOV.U32 R6, RZ, RZ, R14 ;  /* 0x000000ffff067224 */ /* 0x000fce00078e000e */
[----:B------:R-:W-:Y:S05]  /*19460*/  WARPSYNC.COLLECTIVE R15, `(.L_x_2808) ;  /* 0x000000000f087348 */ /* 0x000fea0003c00000 */
[----:B------:R0:W1:Y:S02]  /*19470*/  SHFL.IDX P6, R14, R13, R12, R11 ;  /* 0x0000000c0d0e7389 */ /* 0x00006400000c000b */
[----:B01----:R-:W-:Y:S01]  /*19480*/  ENDCOLLECTIVE ;  /* 0x000000000000791b */ /* 0x003fe20003800000 */
.L_x_2808:
        /* <DEDUP_REMOVED lines=19> */
.L_x_2809:
[----:B------:R-:W-:Y:S02]  /*195c0*/  IMAD.MOV.U32 R13, RZ, RZ, R3 ;  /* 0x000000ffff0d7224 */ /* 0x000fe400078e0003 */
[----:B------:R-:W-:-:S07]  /*195d0*/  IMAD.MOV.U32 R6, RZ, RZ, R14 ;  /* 0x000000ffff067224 */ /* 0x000fce00078e000e */
[----:B------:R-:W-:Y:S05]  /*195e0*/  WARPSYNC.COLLECTIVE R15, `(.L_x_2810) ;  /* 0x000000000f087348 */ /* 0x000fea0003c00000 */
[----:B------:R0:W1:Y:S02]  /*195f0*/  SHFL.IDX P6, R14, R13, R12, R11 ;  /* 0x0000000c0d0e7389 */ /* 0x00006400000c000b */
[----:B01----:R-:W-:Y:S01]  /*19600*/  ENDCOLLECTIVE ;  /* 0x000000000000791b */ /* 0x003fe20003800000 */
.L_x_2810:
[----:B------:R-:W-:Y:S01]  /*19610*/  IMAD.MOV.U32 R3, RZ, RZ, R14 ;  /* 0x000000ffff037224 */ /* 0x000fe200078e000e */
[----:B------:R-:W-:Y:S06]  /*19620*/  BRA `(.L_x_2811) ;  /* 0xffffffa800347947 */ /* 0x000fec000383ffff */
.L_x_2686:
[----:B0-----:R-:W2:Y:S02]  /*19630*/  LDL R2, [R1+0x4] ;  /* 0x0000040001027983 */ /* 0x001ea40000100800 */
[----:B--2---:R0:W1:Y:S02]  /*19640*/  SYNCS.PHASECHK.TRANS64.TRYWAIT P0, [R2+URZ+0x38820], R0 ;  /* 0x03882000020075a7 */ /* 0x004064000800017f */
[----:B-1----:R-:W-:Y:S05]  /*19650*/  @!P0 NANOSLEEP.SYNCS 0x989680 ;  /* 0x009896800000895d */ /* 0x002fea0003900000 */
[----:B------:R-:W1:Y:S02]  /*19660*/  @!P0 SYNCS.PHASECHK.TRANS64 P0, [R2+URZ+0x38820], R0 ;  /* 0x03882000020085a7 */ /* 0x000e64000800007f */
[----:B-1----:R-:W-:Y:S05]  /*19670*/  @!P0 BRA `(.L_x_2686) ;  /* 0xfffffffc00ec8947 */ /* 0x002fea000383ffff */
[----:B------:R-:W-:Y:S05]  /*19680*/  BRA `(.L_x_2812) ;  /* 0xffffffa800b47947 */ /* 0x000fea000383ffff */
.L_x_2695:
[----:B-1----:R1:W2:Y:S02]  /*19690*/  SYNCS.PHASECHK.TRANS64.TRYWAIT P0, [R2+URZ+0x38840], R0 ;  /* 0x03884000020075a7 */ /* 0x0022a4000800017f */
[----:B--2---:R-:W-:Y:S05]  /*196a0*/  @!P0 NANOSLEEP.SYNCS 0x989680 ;  /* 0x009896800000895d */ /* 0x004fea0003900000 */
[----:B------:R-:W2:Y:S02]  /*196b0*/  @!P0 SYNCS.PHASECHK.TRANS64 P0, [R2+URZ+0x38840], R0 ;  /* 0x03884000020085a7 */ /* 0x000ea4000800007f */
[----:B--2---:R-:W-:Y:S05]  /*196c0*/  @!P0 BRA `(.L_x_2695) ;  /* 0xfffffffc00f08947 */ /* 0x004fea000383ffff */
[----:B------:R-:W-:Y:S05]  /*196d0*/  BRA `(.L_x_2813) ;  /* 0xffffffac007c7947 */ /* 0x000fea000383ffff */
.L_x_2703:
[----:B0-----:R0:W1:Y:S02]  /*196e0*/  SYNCS.PHASECHK.TRANS64.TRYWAIT P0, [R2+URZ+0x60], R0 ;  /* 0x00006000020075a7 */ /* 0x001064000800017f */
[----:B-1----:R-:W-:Y:S05]  /*196f0*/  @!P0 NANOSLEEP.SYNCS 0x989680 ;  /* 0x009896800000895d */ /* 0x002fea0003900000 */
[----:B------:R-:W1:Y:S02]  /*19700*/  @!P0 SYNCS.PHASECHK.TRANS64 P0, [R2+URZ+0x60], R0 ;  /* 0x00006000020085a7 */ /* 0x000e64000800007f */
[----:B-1----:R-:W-:Y:S05]  /*19710*/  @!P0 BRA `(.L_x_2703) ;  /* 0xfffffffc00f08947 */ /* 0x002fea000383ffff */
[----:B------:R-:W-:Y:S05]  /*19720*/  BRA `(.L_x_2814) ;  /* 0xffffffb000d87947 */ /* 0x000fea000383ffff */
.L_x_2714:
[----:B--2---:R2:W3:Y:S02]  /*19730*/  SYNCS.PHASECHK.TRANS64.TRYWAIT P0, [R3+URZ+0x38840], R2 ;  /* 0x03884002030075a7 */ /* 0x0044e4000800017f */
[----:B---3--:R-:W-:Y:S05]  /*19740*/  @!P0 NANOSLEEP.SYNCS 0x989680 ;  /* 0x009896800000895d */ /* 0x008fea0003900000 */
[----:B------:R-:W3:Y:S02]  /*19750*/  @!P0 SYNCS.PHASECHK.TRANS64 P0, [R3+URZ+0x38840], R2 ;  /* 0x03884002030085a7 */ /* 0x000ee4000800007f */
[----:B---3--:R-:W-:Y:S05]  /*19760*/  @!P0 BRA `(.L_x_2714) ;  /* 0xfffffffc00f08947 */ /* 0x008fea000383ffff */
[----:B------:R-:W-:Y:S05]  /*19770*/  BRA `(.L_x_2815) ;  /* 0xffffffbc00047947 */ /* 0x000fea000383ffff */
.L_x_2722:
[----:B-1----:R1:W2:Y:S02]  /*19780*/  SYNCS.PHASECHK.TRANS64.TRYWAIT P0, [R2+URZ+0x60], R3 ;  /* 0x00006003020075a7 */ /* 0x0022a4000800017f */
[----:B--2---:R-:W-:Y:S05]  /*19790*/  @!P0 NANOSLEEP.SYNCS 0x989680 ;  /* 0x009896800000895d */ /* 0x004fea0003900000 */
[----:B------:R-:W2:Y:S02]  /*197a0*/  @!P0 SYNCS.PHASECHK.TRANS64 P0, [R2+URZ+0x60], R3 ;  /* 0x00006003020085a7 */ /* 0x000ea4000800007f */
[----:B--2---:R-:W-:Y:S05]  /*197b0*/  @!P0 BRA `(.L_x_2722) ;  /* 0xfffffffc00f08947 */ /* 0x004fea000383ffff */
[----:B------:R-:W-:Y:S05]  /*197c0*/  BRA `(.L_x_2816) ;  /* 0xffffffc000607947 */ /* 0x000fea000383ffff */
.L_x_2733:
[----:B---3--:R3:W4:Y:S02]  /*197d0*/  SYNCS.PHASECHK.TRANS64.TRYWAIT P0, [R2+URZ+0x38840], R3 ;  /* 0x03884003020075a7 */ /* 0x008724000800017f */
[----:B----4-:R-:W-:Y:S05]  /*197e0*/  @!P0 NANOSLEEP.SYNCS 0x989680 ;  /* 0x009896800000895d */ /* 0x010fea0003900000 */
[----:B------:R-:W4:Y:S02]  /*197f0*/  @!P0 SYNCS.PHASECHK.TRANS64 P0, [R2+URZ+0x38840], R3 ;  /* 0x03884003020085a7 */ /* 0x000f24000800007f */
[----:B----4-:R-:W-:Y:S05]  /*19800*/  @!P0 BRA `(.L_x_2733) ;  /* 0xfffffffc00f08947 */ /* 0x010fea000383ffff */
[----:B------:R-:W-:Y:S05]  /*19810*/  BRA `(.L_x_2817) ;  /* 0xffffffc800587947 */ /* 0x000fea000383ffff */
.L_x_2741:
[----:B-1----:R1:W2:Y:S02]  /*19820*/  SYNCS.PHASECHK.TRANS64.TRYWAIT P0, [R2+URZ+0x60], R5 ;  /* 0x00006005020075a7 */ /* 0x0022a4000800017f */
[----:B--2---:R-:W-:Y:S05]  /*19830*/  @!P0 NANOSLEEP.SYNCS 0x989680 ;  /* 0x009896800000895d */ /* 0x004fea0003900000 */
[----:B------:R-:W2:Y:S02]  /*19840*/  @!P0 SYNCS.PHASECHK.TRANS64 P0, [R2+URZ+0x60], R5 ;  /* 0x00006005020085a7 */ /* 0x000ea4000800007f */
[----:B--2---:R-:W-:Y:S05]  /*19850*/  @!P0 BRA `(.L_x_2741) ;  /* 0xfffffffc00f08947 */ /* 0x004fea000383ffff */
[----:B------:R-:W-:Y:S05]  /*19860*/  BRA `(.L_x_2818) ;  /* 0xffffffcc00b47947 */ /* 0x000fea000383ffff */
.L_x_2754:
[----:B--2---:R2:W4:Y:S02]  /*19870*/  SYNCS.PHASECHK.TRANS64.TRYWAIT P0, [R0+URZ+0x38860], R2 ;  /* 0x03886002000075a7 */ /* 0x004524000800017f */
[----:B----4-:R-:W-:Y:S05]  /*19880*/  @!P0 NANOSLEEP.SYNCS 0x989680 ;  /* 0x009896800000895d */ /* 0x010fea0003900000 */
[----:B------:R-:W4:Y:S02]  /*19890*/  @!P0 SYNCS.PHASECHK.TRANS64 P0, [R0+URZ+0x38860], R2 ;  /* 0x03886002000085a7 */ /* 0x000f24000800007f */
[----:B----4-:R-:W-:Y:S05]  /*198a0*/  @!P0 BRA `(.L_x_2754) ;  /* 0xfffffffc00f08947 */ /* 0x010fea000383ffff */
[----:B------:R-:W-:Y:S05]  /*198b0*/  BRA `(.L_x_2819) ;  /* 0xffffffd400907947 */ /* 0x000fea000383ffff */
.L_x_2763:
[----:B------:R-:W-:Y:S01]  /*198c0*/  BSSY B0, `(.L_x_2820) ;  /* 0x0000008000007945 */ /* 0x000fe20003800000 */
[----:B------:R-:W-:Y:S02]  /*198d0*/  IMAD.MOV.U32 R13, RZ, RZ, R16 ;  /* 0x000000ffff0d7224 */ /* 0x000fe400078e0010 */
[----:B------:R-:W-:Y:S02]  /*198e0*/  IMAD.MOV.U32 R12, RZ, RZ, RZ ;  /* 0x000000ffff0c7224 */ /* 0x000fe400078e00ff */
[----:B------:R-:W-:Y:S02]  /*198f0*/  IMAD.MOV.U32 R11, RZ, RZ, 0x1f ;  /* 0x0000001fff0b7424 */ /* 0x000fe400078e00ff */
[----:B------:R-:W-:-:S07]  /*19900*/  IMAD.MOV.U32 R15, RZ, RZ, -0x1 ;  /* 0xffffffffff0f7424 */ /* 0x000fce00078e00ff */
[----:B-123-5:R-:W-:Y:S05]  /*19910*/  WARPSYNC.COLLECTIVE R15, `(.L_x_2821) ;  /* 0x000000000f087348 */ /* 0x02efea0003c00000 */
[----:B------:R0:W4:Y:S02]  /*19920*/  SHFL.IDX P6, R14, R13, R12, R11 ;  /* 0x0000000c0d0e7389 */ /* 0x00012400000c000b */
[----:B012345:R-:W-:Y:S01]  /*19930*/  ENDCOLLECTIVE ;  /* 0x000000000000791b */ /* 0x03ffe20003800000 */
.L_x_2821:
[----:B------:R-:W-:Y:S05]  /*19940*/  BSYNC B0 ;  /* 0x0000000000007941 */ /* 0x000fea0003800000 */
.L_x_2820:
        /* <DEDUP_REMOVED lines=9> */
.L_x_2822:
        /* <DEDUP_REMOVED lines=19> */
.L_x_2823:
        /* <DEDUP_REMOVED lines=8> */
.L_x_2824:
        /* <DEDUP_REMOVED lines=8> */
.L_x_2825:
        /* <DEDUP_REMOVED lines=8> */
.L_x_2826:
        /* <DEDUP_REMOVED lines=8> */
.L_x_2827:
        /* <DEDUP_REMOVED lines=9> */
.L_x_2828:
[----:B------:R-:W-:Y:S01]  /*19da0*/  IMAD.MOV.U32 R16, RZ, RZ, R14 ;  /* 0x000000ffff107224 */ /* 0x000fe200078e000e */
[----:B------:R-:W-:Y:S06]  /*19db0*/  BRA `(.L_x_2829) ;  /* 0xffffffd800947947 */ /* 0x000fec000383ffff */
.L_x_2768:
[----:B------:R-:W-:Y:S01]  /*19dc0*/  BSSY B0, `(.L_x_2830) ;  /* 0x0000008000007945 */ /* 0x000fe20003800000 */
[----:B-----5:R-:W-:Y:S02]  /*19dd0*/  IMAD.MOV.U32 R13, RZ, RZ, R2 ;  /* 0x000000ffff0d7224 */ /* 0x020fe400078e0002 */
[----:B------:R-:W-:Y:S02]  /*19de0*/  IMAD.MOV.U32 R12, RZ, RZ, 0x1 ;  /* 0x00000001ff0c7424 */ /* 0x000fe400078e00ff */
[----:B------:R-:W-:Y:S02]  /*19df0*/  IMAD.MOV.U32 R11, RZ, RZ, RZ ;  /* 0x000000ffff0b7224 */ /* 0x000fe400078e00ff */
[----:B------:R-:W-:-:S07]  /*19e00*/  IMAD.MOV.U32 R15, RZ, RZ, -0x1 ;  /* 0xffffffffff0f7424 */ /* 0x000fce00078e00ff */
[----:B0123--:R-:W-:Y:S05]  /*19e10*/  WARPSYNC.COLLECTIVE R15, `(.L_x_2831) ;  /* 0x000000000f087348 */ /* 0x00ffea0003c00000 */
[----:B------:R4:W0:Y:S02]  /*19e20*/  SHFL.UP P6, R14, R13, R12, R11 ;  /* 0x0400000c0d0e7389 */ /* 0x00082400000c000b */
[----:B01234-:R-:W-:Y:S01]  /*19e30*/  ENDCOLLECTIVE ;  /* 0x000000000000791b */ /* 0x01ffe20003800000 */
.L_x_2831:
[----:B------:R-:W-:Y:S05]  /*19e40*/  BSYNC B0 ;  /* 0x0000000000007941 */ /* 0x000fea0003800000 */
.L_x_2830:
        /* <DEDUP_REMOVED lines=9> */
.L_x_2832:
        /* <DEDUP_REMOVED lines=8> */
.L_x_2833:
        /* <DEDUP_REMOVED lines=8> */
.L_x_2834:
        /* <DEDUP_REMOVED lines=8> */
.L_x_2835:
        /* <DEDUP_REMOVED lines=9> */
.L_x_2836:
[----:B------:R-:W-:Y:S01]  /*1a0f0*/  IMAD.MOV.U32 R16, RZ, RZ, R14 ;  /* 0x000000ffff107224 */ /* 0x000fe200078e000e */
[----:B------:R-:W-:Y:S06]  /*1a100*/  BRA `(.L_x_2837) ;  /* 0xffffffd800607947 */ /* 0x000fec000383ffff */
.L_x_2770:
[----:B------:R-:W-:Y:S01]  /*1a110*/  BSSY B0, `(.L_x_2838) ;  /* 0x0000006000007945 */ /* 0x000fe20003800000 */
[----:B------:R-:W-:Y:S01]  /*1a120*/  PLOP3.LUT P6, PT, P6, PT, PT, 0x8, 0x0 ;  /* 0x000000000000781c */ /* 0x000fe200037ce170 */
[----:B------:R-:W-:-:S12]  /*1a130*/  IMAD.MOV.U32 R15, RZ, RZ, -0x1 ;  /* 0xffffffffff0f7424 */ /* 0x000fd800078e00ff */
[----:B0123-5:R-:W-:Y:S05]  /*1a140*/  WARPSYNC.COLLECTIVE R15, `(.L_x_2839) ;  /* 0x000000000f087348 */ /* 0x02ffea0003c00000 */
[----:B------:R-:W-:Y:S01]  /*1a150*/  VOTE.ANY R14, PT, P6 ;  /* 0x00000000000e7806 */ /* 0x000fe200030e0100 */
[----:B0123-5:R-:W-:Y:S06]  /*1a160*/  ENDCOLLECTIVE ;  /* 0x000000000000791b */ /* 0x02ffec0003800000 */
.L_x_2839:
[----:B------:R-:W-:Y:S05]  /*1a170*/  BSYNC B0 ;  /* 0x0000000000007941 */ /* 0x000fea0003800000 */
.L_x_2838:
        /* <DEDUP_REMOVED lines=9> */
.L_x_2840:
[----:B------:R-:W-:Y:S01]  /*1a210*/  IMAD.MOV.U32 R17, RZ, RZ, R14 ;  /* 0x000000ffff117224 */ /* 0x000fe200078e000e */
[----:B------:R-:W-:Y:S06]  /*1a220*/  BRA `(.L_x_2841) ;  /* 0xffffffd800507947 */ /* 0x000fec000383ffff */
.L_x_2772:
[----:B------:R-:W-:Y:S01]  /*1a230*/  BSSY B0, `(.L_x_2842) ;  /* 0x0000007000007945 */ /* 0x000fe20003800000 */
[----:B------:R-:W-:Y:S02]  /*1a240*/  IMAD.MOV.U32 R13, RZ, RZ, R3 ;  /* 0x000000ffff0d7224 */ /* 0x000fe400078e0003 */
[----:B------:R-:W-:Y:S02]  /*1a250*/  IMAD.MOV.U32 R11, RZ, RZ, 0x1f ;  /* 0x0000001fff0b7424 */ /* 0x000fe400078e00ff */
[----:B------:R-:W-:-:S07]  /*1a260*/  IMAD.MOV.U32 R15, RZ, RZ, -0x1 ;  /* 0xffffffffff0f7424 */ /* 0x000fce00078e00ff */
[----:B012345:R-:W-:Y:S05]  /*1a270*/  WARPSYNC.COLLECTIVE R15, `(.L_x_2843) ;  /* 0x000000000f087348 */ /* 0x03ffea0003c00000 */
[----:B------:R0:W0:Y:S02]  /*1a280*/  SHFL.IDX P6, R14, R13, R12, R11 ;  /* 0x0000000c0d0e7389 */ /* 0x00002400000c000b */
[----:B012345:R-:W-:Y:S01]  /*1a290*/  ENDCOLLECTIVE ;  /* 0x000000000000791b */ /* 0x03ffe20003800000 */
.L_x_2843:
[----:B------:R-:W-:Y:S05]  /*1a2a0*/  BSYNC B0 ;  /* 0x0000000000007941 */ /* 0x000fea0003800000 */
.L_x_2842:
[----:B------:R-:W-:Y:S01]  /*1a2b0*/  IMAD.MOV.U32 R3, RZ, RZ, R14 ;  /* 0x000000ffff037224 */ /* 0x000fe200078e000e */
[----:B------:R-:W-:Y:S06]  /*1a2c0*/  BRA `(.L_x_2844) ;  /* 0xffffffd800447947 */ /* 0x000fec000383ffff */
.L_x_2776:
[----:B0-----:R0:W4:Y:S02]  /*1a2d0*/  SYNCS.PHASECHK.TRANS64.TRYWAIT P0, [R0+URZ+0x38820], R3 ;  /* 0x03882003000075a7 */ /* 0x001124000800017f */
[----:B----4-:R-:W-:Y:S05]  /*1a2e0*/  @!P0 NANOSLEEP.SYNCS 0x989680 ;  /* 0x009896800000895d */ /* 0x010fea0003900000 */
[----:B------:R-:W4:Y:S02]  /*1a2f0*/  @!P0 SYNCS.PHASECHK.TRANS64 P0, [R0+URZ+0x38820], R3 ;  /* 0x03882003000085a7 */ /* 0x000f24000800007f */
[----:B----4-:R-:W-:Y:S05]  /*1a300*/  @!P0 BRA `(.L_x_2776) ;  /* 0xfffffffc00f08947 */ /* 0x010fea000383ffff */
[----:B------:R-:W-:Y:S05]  /*1a310*/  BRA `(.L_x_2845) ;  /* 0xffffffdc00cc7947 */ /* 0x000fea000383ffff */
.L_x_2777:
[----:B------:R-:W4:Y:S01]  /*1a320*/  S2R R2, SR_TID.X ;  /* 0x0000000000027919 */ /* 0x000f220000002100 */
[----:B------:R-:W-:Y:S01]  /*1a330*/  BSSY B0, `(.L_x_2846) ;  /* 0x000000a000007945 */ /* 0x000fe20003800000 */
[----:B------:R-:W-:Y:S02]  /*1a340*/  IMAD.MOV.U32 R12, RZ, RZ, RZ ;  /* 0x000000ffff0c7224 */ /* 0x000fe400078e00ff */
[----:B------:R-:W-:Y:S02]  /*1a350*/  IMAD.MOV.U32 R11, RZ, RZ, 0x1f ;  /* 0x0000001fff0b7424 */ /* 0x000fe400078e00ff */
[----:B------:R-:W-:Y:S01]  /*1a360*/  IMAD.MOV.U32 R15, RZ, RZ, -0x1 ;  /* 0xffffffffff0f7424 */ /* 0x000fe200078e00ff */
[----:B----4-:R-:W-:-:S04]  /*1a370*/  SHF.R.U32.HI R2, RZ, 0x5, R2 ;  /* 0x00000005ff027819 */ /* 0x010fc80000011602 */
[----:B------:R-:W-:-:S05]  /*1a380*/  LOP3.LUT R2, R2, 0x3, RZ, 0xc0, !PT ;  /* 0x0000000302027812 */ /* 0x000fca00078ec0ff */
[----:B------:R-:W-:-:S07]  /*1a390*/  IMAD.MOV.U32 R13, RZ, RZ, R2 ;  /* 0x000000ffff0d7224 */ /* 0x000fce00078e0002 */
[----:B0123-5:R-:W-:Y:S05]  /*1a3a0*/  WARPSYNC.COLLECTIVE R15, `(.L_x_2847) ;  /* 0x000000000f087348 */ /* 0x02ffea0003c00000 */
[----:B------:R4:W0:Y:S02]  /*1a3b0*/  SHFL.IDX P6, R14, R13, R12, R11 ;  /* 0x0000000c0d0e7389 */ /* 0x00082400000c000b */
[----:B012345:R-:W-:Y:S01]  /*1a3c0*/  ENDCOLLECTIVE ;  /* 0x000000000000791b */ /* 0x03ffe20003800000 */
.L_x_2847:
[----:B------:R-:W-:Y:S05]  /*1a3d0*/  BSYNC B0 ;  /* 0x0000000000007941 */ /* 0x000fea0003800000 */
.L_x_2846:
[----:B------:R-:W-:Y:S05]  /*1a3e0*/  BRA `(.L_x_2848) ;  /* 0xffffffdc00b47947 */ /* 0x000fea000383ffff */
.L_x_2780:
[----:B------:R-:W-:Y:S01]  /*1a3f0*/  BSSY B1, `(.L_x_2849) ;  /* 0x0000006000017945 */ /* 0x000fe20003800000 */
[----:B------:R-:W-:-:S07]  /*1a400*/  IMAD.MOV.U32 R15, RZ, RZ, -0x1 ;  /* 0xffffffffff0f7424 */ /* 0x000fce00078e00ff */
[----:B-12345:R-:W-:Y:S05]  /*1a410*/  WARPSYNC.COLLECTIVE R15, `(.L_x_2850) ;  /* 0x000000000f0c7348 */ /* 0x03efea0003c00000 */
[----:B------:R-:W-:Y:S02]  /*1a420*/  ELECT P6, UR62, PT ;  /* 0x00000000003e782f */ /* 0x000fe400038c0000 */
[----:B------:R-:W-:Y:S01]  /*1a430*/  MOV R14, UR62 ;  /* 0x0000003e000e7c02 */ /* 0x000fe20008000f00 */
[----:B-12345:R-:W-:Y:S10]  /*1a440*/  ENDCOLLECTIVE ;  /* 0x000000000000791b */ /* 0x03eff40003800000 */
.L_x_2850:
[----:B------:R-:W-:Y:S05]  /*1a450*/  BSYNC B1 ;  /* 0x0000000000017941 */ /* 0x000fea0003800000 */
.L_x_2849:
[----:B------:R-:W-:Y:S05]  /*1a460*/  BRA `(.L_x_2851) ;  /* 0xffffffdc00ac7947 */ /* 0x000fea000383ffff */
.L_x_2782:
[----:B0-----:R0:W1:Y:S02]  /*1a470*/  SYNCS.PHASECHK.TRANS64.TRYWAIT P0, [R6+URZ], R5 ;  /* 0x00000005060075a7 */ /* 0x001064000800017f */
[----:B-1----:R-:W-:Y:S05]  /*1a480*/  @!P0 NANOSLEEP.SYNCS 0x989680 ;  /* 0x009896800000895d */ /* 0x002fea0003900000 */
[----:B------:R-:W1:Y:S02]  /*1a490*/  @!P0 SYNCS.PHASECHK.TRANS64 P0, [R6+URZ], R5 ;  /* 0x00000005060085a7 */ /* 0x000e64000800007f */
[----:B-1----:R-:W-:Y:S05]  /*1a4a0*/  @!P0 BRA `(.L_x_2782) ;  /* 0xfffffffc00f08947 */ /* 0x002fea000383ffff */
[----:B------:R-:W-:Y:S05]  /*1a4b0*/  BRA `(.L_x_2852) ;  /* 0xffffffdc00f07947 */ /* 0x000fea000383ffff */
.L_x_2783:
[----:B-1----:R1:W3:Y:S02]  /*1a4c0*/  SYNCS.PHASECHK.TRANS64.TRYWAIT P0, [R7+URZ], R2 ;  /* 0x00000002070075a7 */ /* 0x0022e4000800017f */
[----:B---3--:R-:W-:Y:S05]  /*1a4d0*/  @!P0 NANOSLEEP.SYNCS 0x989680 ;  /* 0x009896800000895d */ /* 0x008fea0003900000 */
[----:B------:R-:W3:Y:S02]  /*1a4e0*/  @!P0 SYNCS.PHASECHK.TRANS64 P0, [R7+URZ], R2 ;  /* 0x00000002070085a7 */ /* 0x000ee4000800007f */
[----:B---3--:R-:W-:Y:S05]  /*1a4f0*/  @!P0 BRA `(.L_x_2783) ;  /* 0xfffffffc00f08947 */ /* 0x008fea000383ffff */
[----:B------:R-:W-:Y:S05]  /*1a500*/  BRA `(.L_x_2853) ;  /* 0xffffffdc00e47947 */ /* 0x000fea000383ffff */
.L_x_2785:
[----:B---3--:R3:W4:Y:S02]  /*1a510*/  SYNCS.PHASECHK.TRANS64.TRYWAIT P0, [R4+URZ], R5 ;  /* 0x00000005040075a7 */ /* 0x008724000800017f */
[----:B----4-:R-:W-:Y:S05]  /*1a520*/  @!P0 NANOSLEEP.SYNCS 0x989680 ;  /* 0x009896800000895d */ /* 0x010fea0003900000 */
[----:B------:R-:W4:Y:S02]  /*1a530*/  @!P0 SYNCS.PHASECHK.TRANS64 P0, [R4+URZ], R5 ;  /* 0x00000005040085a7 */ /* 0x000f24000800007f */
[----:B----4-:R-:W-:Y:S05]  /*1a540*/  @!P0 BRA `(.L_x_2785) ;  /* 0xfffffffc00f08947 */ /* 0x010fea000383ffff */
[----:B------:R-:W-:Y:S05]  /*1a550*/  BRA `(.L_x_2854) ;  /* 0xffffffdc00ec7947 */ /* 0x000fea000383ffff */
.L_x_2855:
        /* <DEDUP_REMOVED lines=10> */
.L_x_15301:


//--------------------- .text._ZN7cutlass13device_kernelIN5flash11enable_sm90INS1_16FlashAttnFwdSm90INS1_25CollectiveMainloopFwdSm90ILi2EN4cute5tupleIJNS5_1CILi1EEES8_S8_EEENS6_IJNS7_ILi128EEENS7_ILi80EEENS7_ILi256EEEEEELi256ENS_10bfloat16_tEfNS_4arch4Sm90ELb1ELb0ELb0ELb1ELb0ELb1ELb0ELb1ELb1ELb1ELb0ELb0EEENS1_21CollectiveEpilogueFwdINS6_IJSA_SC_SB_EEES9_SE_SG_Li256ELb1ELb1ELb0ELb0EEENS1_36VarlenDynamicPersistentTileSchedulerILi128ELi80ELi256ELi128ELb0ELb1ELb1ELb1ELb1ELb1EEEEEEEEEvNT_6ParamsE --------------------------
	.section	.text._ZN7cutlass13device_kernelIN5flash11enable_sm90INS1_16FlashAttnFwdSm90INS1_25CollectiveMainloopFwdSm90ILi2EN4cute5tupleIJNS5_1CILi1EEES8_S8_EEENS6_IJNS7_ILi128EEENS7_ILi80EEENS7_ILi256EEEEEELi256ENS_10bfloat16_tEfNS_4arch4Sm90ELb1ELb0ELb0ELb1ELb0ELb1ELb0ELb1ELb1ELb1ELb0ELb0EEENS1_21CollectiveEpilogueFwdINS6_IJSA_SC_SB_EEES9_SE_SG_Li256ELb1ELb1ELb0ELb0EEENS1_36VarlenDynamicPersistentTileSchedulerILi128ELi80ELi256ELi128ELb0ELb1ELb1ELb1ELb1ELb1EEEEEEEEEvNT_6ParamsE,"ax",@progbits
	.align	128
.text._ZN7cutlass13device_kernelIN5flash11enable_sm90INS1_16FlashAttnFwdSm90INS1_25CollectiveMainloopFwdSm90ILi2EN4cute5tupleIJNS5_1CILi1EEES8_S8_EEENS6_IJNS7_ILi128EEENS7_ILi80EEENS7_ILi256EEEEEELi256ENS_10bfloat16_tEfNS_4arch4Sm90ELb1ELb0ELb0ELb1ELb0ELb1ELb0ELb1ELb1ELb1ELb0ELb0EEENS1_21CollectiveEpilogueFwdINS6_IJSA_SC_SB_EEES9_SE_SG_Li256ELb1ELb1ELb0ELb0EEENS1_36VarlenDynamicPersistentTileSchedulerILi128ELi80ELi256ELi128ELb0ELb1ELb1ELb1ELb1ELb1EEEEEEEEEvNT_6ParamsE:
        .type           _ZN7cutlass13device_kernelIN5flash11enable_sm90INS1_16FlashAttnFwdSm90INS1_25CollectiveMainloopFwdSm90ILi2EN4cute5tupleIJNS5_1CILi1EEES8_S8_EEENS6_IJNS7_ILi128EEENS7_ILi80EEENS7_ILi256EEEEEELi256ENS_10bfloat16_tEfNS_4arch4Sm90ELb1ELb0ELb0ELb1ELb0ELb1ELb0ELb1ELb1ELb1ELb0ELb0EEENS1_21CollectiveEpilogueFwdINS6_IJSA_SC_SB_EEES9_SE_SG_Li256ELb1ELb1ELb0ELb0EEENS1_36VarlenDynamicPersistentTileSchedulerILi128ELi80ELi256ELi128ELb0ELb1ELb1ELb1ELb1ELb1EEEEEEEEEvNT_6ParamsE,@function
        .size           _ZN7cutlass13device_kernelIN5flash11enable_sm90INS1_16FlashAttnFwdSm90INS1_25CollectiveMainloopFwdSm90ILi2EN4cute5tupleIJNS5_1CILi1EEES8_S8_EEENS6_IJNS7_ILi128EEENS7_ILi80EEENS7_ILi256EEEEEELi256ENS_10bfloat16_tEfNS_4arch4Sm90ELb1ELb0ELb0ELb1ELb0ELb1ELb0ELb1ELb1ELb1ELb0ELb0EEENS1_21CollectiveEpilogueFwdINS6_IJSA_SC_SB_EEES9_SE_SG_Li256ELb1ELb1ELb0ELb0EEENS1_36VarlenDynamicPersistentTileSchedulerILi128ELi80ELi256ELi128ELb0ELb1ELb1ELb1ELb1ELb1EEEEEEEEEvNT_6ParamsE,(.L_x_15302 - _ZN7cutlass13device_kernelIN5flash11enable_sm90INS1_16FlashAttnFwdSm90INS1_25CollectiveMainloopFwdSm90ILi2EN4cute5tupleIJNS5_1CILi1EEES8_S8_EEENS6_IJNS7_ILi128EEENS7_ILi80EEENS7_ILi256EEEEEELi256ENS_10bfloat16_tEfNS_4arch4Sm90ELb1ELb0ELb0ELb1ELb0ELb1ELb0ELb1ELb1ELb1ELb0ELb0EEENS1_21CollectiveEpilogueFwdINS6_IJSA_SC_SB_EEES9_SE_SG_Li256ELb1ELb1ELb0ELb0EEENS1_36VarlenDynamicPersistentTileSchedulerILi128ELi80ELi256ELi128ELb0ELb1ELb1ELb1ELb1ELb1EEEEEEEEEvNT_6ParamsE)
        .other          _ZN7cutlass13device_kernelIN5flash11enable_sm90INS1_16FlashAttnFwdSm90INS1_25CollectiveMainloopFwdSm90ILi2EN4cute5tupleIJNS5_1CILi1EEES8_S8_EEENS6_IJNS7_ILi128EEENS7_ILi80EEENS7_ILi256EEEEEELi256ENS_10bfloat16_tEfNS_4arch4Sm90ELb1ELb0ELb0ELb1ELb0ELb1ELb0ELb1ELb1ELb1ELb0ELb0EEENS1_21CollectiveEpilogueFwdINS6_IJSA_SC_SB_EEES9_SE_SG_Li256ELb1ELb1ELb0ELb0EEENS1_36VarlenDynamicPersistentTileSchedulerILi128ELi80ELi256ELi128ELb0ELb1ELb1ELb1ELb1ELb1EEEEEEEEEvNT_6ParamsE,@"STO_CUDA_ENTRY STV_DEFAULT"
_ZN7cutlass13device_kernelIN5flash11enable_sm90INS1_16FlashAttnFwdSm90INS1_25CollectiveMainloopFwdSm90ILi2EN4cute5tupleIJNS5_1CILi1EEES8_S8_EEENS6_IJNS7_ILi128EEENS7_ILi80EEENS7_ILi256EEEEEELi256ENS_10bfloat16_tEfNS_4arch4Sm90ELb1ELb0ELb0ELb1ELb0ELb1ELb0ELb1ELb1ELb1ELb0ELb0EEENS1_21CollectiveEpilogueFwdINS6_IJSA_SC_SB_EEES9_SE_SG_Li256ELb1ELb1ELb0ELb0EEENS1_36VarlenDynamicPersistentTileSchedulerILi128ELi80ELi256ELi128ELb0ELb1ELb1ELb1ELb1ELb1EEEEEEEEEvNT_6ParamsE:
        /* <DEDUP_REMOVED lines=24> */
.L_x_2857:
[----:B------:R-:W-:Y:S05]  /*0180*/  BSYNC B0 ;  /* 0x0000000000007941 */ /* 0x000fea0003800000 */
.L_x_2856:
        /* <DEDUP_REMOVED lines=41> */
.L_x_2858:
        /* <DEDUP_REMOVED lines=22> */
.L_x_2859:
        /* <DEDUP_REMOVED lines=18> */
.L_x_2860:
        /* <DEDUP_REMOVED lines=22> */
.L_x_2861:
        /* <DEDUP_REMOVED lines=22> */
.L_x_2862:
[----:B0-----:R-:W-:Y:S01]  /*0960*/  UMOV UR4, 0x1 ;  /* 0x0000000100047882 */ /* 0x001fe20000000000 */
[----:B------:R-:W-:Y:S01]  /*0970*/  PLOP3.LUT P0, PT, PT, PT, UP0, 0x80, 0x0 ;  /* 0x000000000000781c */ /* 0x000fe20003f0f008 */
[----:B------:R-:W-:Y:S01]  /*0980*/  USEL UR4, UR4, 0x2, !UP0 ;  /* 0x0000000204047887 */ /* 0x000fe2000c000000 */
[----:B------:R-:W-:Y:S01]  /*0990*/  NOP ;  /* 0x0000000000007918 */ /* 0x000fe20000000000 */
[----:B------:R-:W-:Y:S04]  /*09a0*/  BSSY B9, `(.L_x_2863) ;  /* 0x000304c000097945 */ /* 0x000fe80003800000 */
[----:B------:R-:W-:-:S05]  /*09b0*/  IMAD.U32 R2, RZ, RZ, UR4 ;  /* 0x00000004ff027e24 */ /* 0x000fca000f8e00ff */
[----:B------:R0:W-:Y:S01]  /*09c0*/  STL [R1+0x98], R2 ;  /* 0x0000980201007387 */ /* 0x0001e20000100800 */
[----:B-12-4-:R-:W-:Y:S06]  /*09d0*/  BAR.SYNC.DEFER_BLOCKING 0x0 ;  /* 0x0000000000007b1d */ /* 0x016fec0000010000 */
[----:B------:R-:W-:Y:S05]  /*09e0*/  @!P0 BRA `(.L_x_2864) ;  /* 0x0000027000d48947 */ /* 0x000fea0003800000 */
.L_x_2865:
        /* <DEDUP_REMOVED lines=15> */
[----:B------:R-:W2:Y:S01]  /*0ae0*/  LDL R0, [R1+0x98] ;  /* 0x0000980001007983 */ /* 0x000ea20000100800 */
[----:B------:R-:W-:Y:S01]  /*0af0*/  VIADD R4, R4, 0xffffff80 ;  /* 0xffffff8004047836 */ /* 0x000fe20000000000 */
[----:B------:R-:W-:Y:S02]  /*0b00*/  R2UR UR4, R16 ;  /* 0x00000000100472ca */ /* 0x000fe400000e0000 */
[----:B------:R-:W-:Y:S01]  /*0b10*/  CS2R R218, SRZ ;  /* 0x0000000000da7805 */ /* 0x000fe2000001ff00 */
[----:B------:R-:W-:Y:S01]  /*0b20*/  IMAD.MOV.U32 R217, RZ, RZ, RZ ;  /* 0x000000ffffd97224 */ /* 0x000fe200078e00ff */
[----:B------:R-:W-:-:S04]  /*0b30*/  SHF.R.S32.HI R3, RZ, 0x1f, R4 ;  /* 0x0000001fff037819 */ /* 0x000fc80000011404 */
[CC--:B------:R-:W-:Y:S02]  /*0b40*/  LEA.HI R8, R3.reuse, R4.reuse, RZ, 0x2 ;  /* 0x0000000403087211 */ /* 0x0c0fe400078f10ff */
[CC--:B------:R-:W-:Y:S02]  /*0b50*/  LEA.HI R5, R3.reuse, R4.reuse, RZ, 0x5 ;  /* 0x0000000403057211 */ /* 0x0c0fe400078f28ff */
[----:B------:R-:W-:Y:S01]  /*0b60*/  LOP3.LUT R11, R8, 0xfffffffc, RZ, 0xc0, !PT ;  /* 0xfffffffc080b7812 */ /* 0x000fe200078ec0ff */
[----:B------:R-:W-:Y:S01]  /*0b70*/  UIADD3 UR4, UR4, 0x14400, URZ ;  /* 0x0001440004047890 */ /* 0x000fe2000fffe03f */
[-C--:B0-----:R-:W-:Y:S01]  /*0b80*/  LEA.HI R2, R3, R4.reuse, RZ, 0x4 ;  /* 0x0000000403027211 */ /* 0x081fe200078f20ff */
[----:B------:R-:W-:Y:S01]  /*0b90*/  IMAD.SHL.U32 R6, R5, 0x20, RZ ;  /* 0x0000002005067824 */ /* 0x000fe200078e00ff */
[----:B------:R-:W-:Y:S01]  /*0ba0*/  LEA.HI R212, R3, R4, RZ, 0x3 ;  /* 0x0000000403d47211 */ /* 0x000fe200078f18ff */
[----:B------:R-:W-:Y:S01]  /*0bb0*/  IMAD.IADD R11, R4, 0x1, -R11 ;  /* 0x00000001040b7824 */ /* 0x000fe200078e0a0b */
[----:B------:R-:W-:-:S02]  /*0bc0*/  SHF.R.S32.HI R5, RZ, 0x4, R2 ;  /* 0x00000004ff057819 */ /* 0x000fc40000011402 */
[----:B------:R-:W-:Y:S02]  /*0bd0*/  LEA.HI R12, R3, R4, RZ, 0x6 ;  /* 0x00000004030c7211 */ /* 0x000fe400078f30ff */
[----:B------:R-:W-:Y:S02]  /*0be0*/  LOP3.LUT R237, R212, 0xfffffff8, RZ, 0xc0, !PT ;  /* 0xfffffff8d4ed7812 */ /* 0x000fe400078ec0ff */
[----:B------:R-:W-:Y:S01]  /*0bf0*/  LOP3.LUT R6, R6, 0xfffffc00, RZ, 0xc0, !PT ;  /* 0xfffffc0006067812 */ /* 0x000fe200078ec0ff */
[----:B------:R-:W-:Y:S01]  /*0c00*/  IMAD.SHL.U32 R12, R12, 0x8, RZ ;  /* 0x000000080c0c7824 */ /* 0x000fe200078e00ff */
[----:B------:R-:W-:Y:S01]  /*0c10*/  SHF.R.S32.HI R212, RZ, 0x3, R212 ;  /* 0x00000003ffd47819 */ /* 0x000fe200000114d4 */
[----:B------:R-:W-:-:S03]  /*0c20*/  IMAD.IADD R237, R4, 0x1, -R237 ;  /* 0x0000000104ed7824 */ /* 0x000fc600078e0aed */
[----:B------:R-:W-:Y:S01]  /*0c30*/  LOP3.LUT R228, R12, 0xfffffe00, RZ, 0xc0, !PT ;  /* 0xfffffe000ce47812 */ /* 0x000fe200078ec0ff */
[----:B------:R-:W-:Y:S02]  /*0c40*/  VIADD R15, R212, 0x20 ;  /* 0x00000020d40f7836 */ /* 0x000fe40000000000 */
[----:B------:R-:W-:Y:S02]  /*0c50*/  IMAD.SHL.U32 R22, R237, 0x4, RZ ;  /* 0x00000004ed167824 */ /* 0x000fe400078e00ff */
[----:B------:R-:W-:Y:S02]  /*0c60*/  IMAD.SHL.U32 R224, R15, 0x40, RZ ;  /* 0x000000400fe07824 */ /* 0x000fe400078e00ff */
[----:B------:R-:W-:Y:S02]  /*0c70*/  VIADD R214, R22, 0x40 ;  /* 0x0000004016d67836 */ /* 0x000fe40000000000 */
[----:B------:R-:W-:Y:S01]  /*0c80*/  IMAD.SHL.U32 R20, R212, 0x40, RZ ;  /* 0x00000040d4147824 */ /* 0x000fe200078e00ff */
[----:B------:R-:W-:Y:S01]  /*0c90*/  LOP3.LUT R224, R224, 0x1c0, RZ, 0xc0, !PT ;  /* 0x000001c0e0e07812 */ /* 0x000fe200078ec0ff */
[----:B------:R-:W-:-:S02]  /*0ca0*/  IMAD.IADD R213, R22, 0x1, R214 ;  /* 0x0000000116d57824 */ /* 0x000fc400078e02d6 */
[C---:B------:R-:W-:Y:S01]  /*0cb0*/  VIADD R215, R22.reuse, 0x20 ;  /* 0x0000002016d77836 */ /* 0x040fe20000000000 */
[----:B------:R-:W-:Y:S01]  /*0cc0*/  SHF.R.U32.HI R18, RZ, 0x3, R224 ;  /* 0x00000003ff127819 */ /* 0x000fe200000116e0 */
[----:B------:R-:W-:Y:S01]  /*0cd0*/  VIADD R216, R22, 0x60 ;  /* 0x0000006016d87836 */ /* 0x000fe20000000000 */
[----:B--2---:R-:W-:Y:S02]  /*0ce0*/  R2UR UR5, R0 ;  /* 0x00000000000572ca */ /* 0x004fe400000e0000 */
[----:B------:R-:W-:Y:S02]  /*0cf0*/  LEA.HI R0, R3, R4, RZ, 0x7 ;  /* 0x0000000403007211 */ /* 0x000fe400078f38ff */
[----:B------:R-:W-:Y:S02]  /*0d00*/  LOP3.LUT R3, R2, 0x3fffff0, RZ, 0xc0, !PT ;  /* 0x03fffff002037812 */ /* 0x000fe400078ec0ff */
[----:B------:R-:W-:Y:S02]  /*0d10*/  LOP3.LUT R7, R0, 0xffffff80, RZ, 0xc0, !PT ;  /* 0xffffff8000077812 */ /* 0x000fe400078ec0ff */
[----:B------:R-:W-:Y:S01]  /*0d20*/  SHF.R.S32.HI R13, RZ, 0x7, R0 ;  /* 0x00000007ff0d7819 */ /* 0x000fe20000011400 */
[----:B------:R-:W-:Y:S01]  /*0d30*/  IMAD.IADD R3, R4, 0x1, -R3 ;  /* 0x0000000104037824 */ /* 0x000fe200078e0a03 */
[----:B------:R-:W-:Y:S01]  /*0d40*/  LEA.HI R2, R2, R5, RZ, 0x1 ;  /* 0x0000000502027211 */ /* 0x000fe200078f08ff */
[----:B------:R-:W-:Y:S01]  /*0d50*/  IMAD.IADD R14, R4, 0x1, -R7 ;  /* 0x00000001040e7824 */ /* 0x000fe200078e0a07 */
[----:B------:R-:W-:Y:S01]  /*0d60*/  LEA.HI R0, R0, R13, RZ, 0x1 ;  /* 0x0000000d00007211 */ /* 0x000fe200078f08ff */
[----:B------:R-:W-:Y:S01]  /*0d70*/  IMAD R3, R3, 0x40, R6 ;  /* 0x0000004003037824 */ /* 0x000fe200078e0206 */
[----:B------:R-:W-:Y:S01]  /*0d80*/  LOP3.LUT R2, R2, 0x1ffffffe, RZ, 0xc0, !PT ;  /* 0x1ffffffe02027812 */ /* 0x000fe200078ec0ff */
[----:B------:R-:W-:Y:S01]  /*0d90*/  ULOP3.LUT UR5, UR5, 0x1, URZ, 0xfc, !UPT ;  /* 0x0000000105057892 */ /* 0x000fe2000f8efc3f */
[----:B------:R-:W-:Y:S01]  /*0da0*/  SHF.R.S32.HI R7, RZ, 0x1f, R14 ;  /* 0x0000001fff077819 */ /* 0x000fe2000001140e */
[----:B------:R-:W-:Y:S01]  /*0db0*/  STL [R1+0x74], R14 ;  /* 0x0000740e01007387 */ /* 0x000fe20000100800 */
[----:B------:R-:W-:Y:S01]  /*0dc0*/  LOP3.LUT R0, R0, 0x3fffffe, RZ, 0xc0, !PT ;  /* 0x03fffffe00007812 */ /* 0x000fe200078ec0ff */
[----:B------:R-:W-:Y:S01]  /*0dd0*/  IMAD.IADD R2, R5, 0x1, -R2 ;  /* 0x0000000105027824 */ /* 0x000fe200078e0a02 */
[CC--:B------:R-:W-:Y:S01]  /*0de0*/  LEA.HI R8, R7.reuse, R14.reuse, RZ, 0x2 ;  /* 0x0000000e07087211 */ /* 0x0c0fe200078f10ff */
[----:B------:R0:W-:Y:S01]  /*0df0*/  STL [R1+0x8c], R13 ;  /* 0x00008c0d01007387 */ /* 0x0001e20000100800 */
[----:B------:R-:W-:Y:S01]  /*0e00*/  LEA.HI R7, R7, R14, RZ, 0x5 ;  /* 0x0000000e07077211 */ /* 0x000fe200078f28ff */
[----:B------:R-:W-:Y:S01]  /*0e10*/  IMAD.IADD R0, R13, 0x1, -R0 ;  /* 0x000000010d007824 */ /* 0x000fe200078e0a00 */
[--C-:B------:R-:W-:Y:S01]  /*0e20*/  SHF.R.S32.HI R9, RZ, 0x2, R8.reuse ;  /* 0x00000002ff097819 */ /* 0x100fe20000011408 */
[----:B------:R-:W-:Y:S01]  /*0e30*/  IMAD R2, R2, 0x8, R3 ;  /* 0x0000000802027824 */ /* 0x000fe200078e0203 */
[----:B------:R-:W-:-:S02]  /*0e40*/  SHF.R.S32.HI R10, RZ, 0x1f, R8 ;  /* 0x0000001fff0a7819 */ /* 0x000fc40000011408 */
[----:B------:R-:W-:Y:S02]  /*0e50*/  SHF.R.S32.HI R7, RZ, 0x5, R7 ;  /* 0x00000005ff077819 */ /* 0x000fe40000011407 */
[----:B------:R-:W-:Y:S01]  /*0e60*/  LEA.HI R10, R10, R9, RZ, 0x3 ;  /* 0x000000090a0a7211 */ /* 0x000fe200078f18ff */
[----:B------:R1:W-:Y:S01]  /*0e70*/  STL [R1+0x94], R2 ;  /* 0x0000940201007387 */ /* 0x0003e20000100800 */
[----:B------:R-:W-:Y:S02]  /*0e80*/  LEA.HI R4, R11, R11, RZ, 0x1 ;  /* 0x0000000b0b047211 */ /* 0x000fe400078f08ff */
[----:B------:R-:W-:Y:S02]  /*0e90*/  LOP3.LUT R10, R10, 0xfffffff8, RZ, 0xc0, !PT ;  /* 0xfffffff80a0a7812 */ /* 0x000fe400078ec0ff */
[----:B------:R-:W-:Y:S02]  /*0ea0*/  LOP3.LUT R4, R4, 0x1ffffffe, RZ, 0xc0, !PT ;  /* 0x1ffffffe04047812 */ /* 0x000fe400078ec0ff */
[----:B------:R-:W-:Y:S01]  /*0eb0*/  LOP3.LUT R3, R20, 0x1c0, RZ, 0xc0, !PT ;  /* 0x000001c014037812 */ /* 0x000fe200078ec0ff */
[----:B------:R-:W-:Y:S01]  /*0ec0*/  IMAD.IADD R10, R9, 0x1, -R10 ;  /* 0x00000001090a7824 */ /* 0x000fe200078e0a0a */
[----:B------:R-:W-:Y:S01]  /*0ed0*/  LOP3.LUT R234, R8, 0x7ffffffc, RZ, 0xc0, !PT ;  /* 0x7ffffffc08ea7812 */ /* 0x000fe200078ec0ff */
[----:B------:R-:W-:Y:S01]  /*0ee0*/  VIADD R9, R212, 0x60 ;  /* 0x00000060d4097836 */ /* 0x000fe20000000000 */
[----:B------:R-:W-:Y:S01]  /*0ef0*/  SHF.R.U32.HI R229, RZ, 0x3, R3 ;  /* 0x00000003ffe57819 */ /* 0x000fe20000011603 */
[----:B------:R-:W-:-:S02]  /*0f00*/  IMAD R7, R7, 0x10, R10 ;  /* 0x0000001007077824 */ /* 0x000fc400078e020a */
[----:B------:R-:W-:Y:S01]  /*0f10*/  VIADD R10, R212, 0x40 ;  /* 0x00000040d40a7836 */ /* 0x000fe20000000000 */
[----:B------:R-:W-:Y:S01]  /*0f20*/  SHF.R.S32.HI R6, RZ, 0x1f, R9 ;  /* 0x0000001fff067819 */ /* 0x000fe20000011409 */
[----:B0-----:R-:W-:Y:S01]  /*0f30*/  IMAD R13, R0, 0x40, R7 ;  /* 0x00000040000d7824 */ /* 0x001fe200078e0207 */
[----:B------:R-:W-:Y:S01]  /*0f40*/  SHF.R.S32.HI R0, RZ, 0x1f, R15 ;  /* 0x0000001fff007819 */ /* 0x000fe2000001140f */
[----:B------:R-:W-:Y:S01]  /*0f50*/  IMAD.SHL.U32 R5, R9, 0x40, RZ ;  /* 0x0000004009057824 */ /* 0x000fe200078e00ff */
[----:B-1----:R-:W-:Y:S01]  /*0f60*/  SHF.R.S32.HI R2, RZ, 0x1f, R10 ;  /* 0x0000001fff027819 */ /* 0x002fe2000001140a */
[----:B------:R-:W-:Y:S01]  /*0f70*/  IMAD.SHL.U32 R223, R10, 0x40, RZ ;  /* 0x000000400adf7824 */ /* 0x000fe200078e00ff */
[----:B------:R-:W-:Y:S01]  /*0f80*/  LEA.HI R0, R0, R15, RZ, 0x3 ;  /* 0x0000000f00007211 */ /* 0x000fe200078f18ff */
[----:B------:R-:W-:Y:S01]  /*0f90*/  IMAD.IADD R4, R11, 0x1, -R4 ;  /* 0x000000010b047824 */ /* 0x000fe200078e0a04 */
[----:B------:R-:W-:Y:S01]  /*0fa0*/  LEA.HI R6, R6, R9, RZ, 0x3 ;  /* 0x0000000906067211 */ /* 0x000fe200078f18ff */
[----:B------:R-:W-:Y:S01]  /*0fb0*/  STL [R1+0x90], R13 ;  /* 0x0000900d01007387 */ /* 0x000fe20000100800 */
[----:B------:R-:W-:Y:S01]  /*0fc0*/  LEA.HI R2, R2, R10, RZ, 0x3 ;  /* 0x0000000a02027211 */ /* 0x000fe200078f18ff */
[----:B------:R-:W-:Y:S01]  /*0fd0*/  IMAD.SHL.U32 R0, R0, 0x40, RZ ;  /* 0x0000004000007824 */ /* 0x000fe200078e00ff */
[----:B------:R-:W-:Y:S01]  /*0fe0*/  LOP3.LUT R15, R5, 0x1c0, RZ, 0xc0, !PT ;  /* 0x000001c0050f7812 */ /* 0x000fe200078ec0ff */
[----:B------:R-:W-:Y:S01]  /*0ff0*/  IMAD.SHL.U32 R5, R6, 0x40, RZ ;  /* 0x0000004006057824 */ /* 0x000fe200078e00ff */
[----:B------:R-:W-:Y:S01]  /*1000*/  SHF.R.S32.HI R6, RZ, 0x1f, R213 ;  /* 0x0000001fff067819 */ /* 0x000fe200000114d5 */
[----:B------:R-:W-:Y:S01]  /*1010*/  IMAD.SHL.U32 R2, R2, 0x40, RZ ;  /* 0x0000004002027824 */ /* 0x000fe200078e00ff */
[----:B------:R-:W-:Y:S01]  /*1020*/  LOP3.LUT R227, R0, 0xfffffe00, RZ, 0xc0, !PT ;  /* 0xfffffe0000e37812 */ /* 0x000fe200078ec0ff */
[----:B------:R-:W-:Y:S01]  /*1030*/  IMAD R235, R4, 0x8, R13 ;  /* 0x0000000804eb7824 */ /* 0x000fe200078e020d */
[-C--:B------:R-:W-:Y:S01]  /*1040*/  LEA.HI R0, R6, R213.reuse, RZ, 0x6 ;  /* 0x000000d506007211 */ /* 0x080fe200078f30ff */
[----:B------:R-:W-:Y:S01]  /*1050*/  IMAD.IADD R234, R14, 0x1, -R234 ;  /* 0x000000010eea7824 */ /* 0x000fe200078e0aea */
[----:B------:R-:W-:-:S02]  /*1060*/  LEA.HI R6, R6, R213, RZ, 0x3 ;  /* 0x000000d506067211 */ /* 0x000fc400078f18ff */
[----:B------:R-:W-:Y:S01]  /*1070*/  LOP3.LUT R226, R2, 0xfffffe00, RZ, 0xc0, !PT ;  /* 0xfffffe0002e27812 */ /* 0x000fe200078ec0ff */
[----:B------:R-:W-:Y:S01]  /*1080*/  IMAD.SHL.U32 R2, R0, 0x80, RZ ;  /* 0x0000008000027824 */ /* 0x000fe200078e00ff */
[----:B------:R-:W-:Y:S02]  /*1090*/  LOP3.LUT R223, R223, 0x1c0, RZ, 0xc0, !PT ;  /* 0x000001c0dfdf7812 */ /* 0x000fe400078ec0ff */
[----:B------:R-:W-:Y:S02]  /*10a0*/  LOP3.LUT R0, R6, 0x38, RZ, 0xc0, !PT ;  /* 0x0000003806007812 */ /* 0x000fe400078ec0ff */
[----:B------:R-:W-:Y:S02]  /*10b0*/  LOP3.LUT R7, R224, 0x38, R6, 0xf8, !PT ;  /* 0x00000038e0077812 */ /* 0x000fe400078ef806 */
[----:B------:R-:W-:Y:S02]  /*10c0*/  SHF.R.U32.HI R17, RZ, 0x3, R223 ;  /* 0x00000003ff117819 */ /* 0x000fe400000116df */
[----:B------:R-:W-:-:S02]  /*10d0*/  SHF.R.U32.HI R12, RZ, 0x3, R15 ;  /* 0x00000003ff0c7819 */ /* 0x000fc4000001160f */
[--C-:B------:R-:W-:Y:S02]  /*10e0*/  LOP3.LUT R9, R223, 0x38, R6.reuse, 0xf8, !PT ;  /* 0x00000038df097812 */ /* 0x100fe400078ef806 */
[----:B------:R-:W-:Y:S02]  /*10f0*/  LOP3.LUT R10, R15, 0x38, R6, 0xf8, !PT ;  /* 0x000000380f0a7812 */ /* 0x000fe400078ef806 */
[----:B------:R-:W-:Y:S02]  /*1100*/  LOP3.LUT R0, R0, 0x1c0, R20, 0xf8, !PT ;  /* 0x000001c000007812 */ /* 0x000fe400078ef814 */
[----:B------:R-:W-:Y:S02]  /*1110*/  LOP3.LUT R11, R5, 0xfffffe00, RZ, 0xc0, !PT ;  /* 0xfffffe00050b7812 */ /* 0x000fe400078ec0ff */
[----:B------:R-:W-:Y:S02]  /*1120*/  LOP3.LUT R5, R2, 0xffffe000, RZ, 0xc0, !PT ;  /* 0xffffe00002057812 */ /* 0x000fe400078ec0ff */
[----:B------:R-:W-:Y:S01]  /*1130*/  LOP3.LUT R2, R7, R18, RZ, 0x3c, !PT ;  /* 0x0000001207027212 */ /* 0x000fe200078e3cff */
[----:B------:R-:W-:Y:S01]  /*1140*/  IMAD.SHL.U32 R18, R237, 0x8, RZ ;  /* 0x00000008ed127824 */ /* 0x000fe200078e00ff */
[----:B------:R-:W-:Y:S01]  /*1150*/  LOP3.LUT R9, R9, R17, RZ, 0x3c, !PT ;  /* 0x0000001109097212 */ /* 0x000fe200078e3cff */
[----:B------:R-:W-:Y:S01]  /*1160*/  STL [R1+0x70], R11 ;  /* 0x0000700b01007387 */ /* 0x000fe20000100800 */
[----:B------:R-:W-:Y:S01]  /*1170*/  LOP3.LUT R10, R10, R12, RZ, 0x3c, !PT ;  /* 0x0000000c0a0a7212 */ /* 0x000fe200078e3cff */
[----:B------:R-:W-:Y:S01]  /*1180*/  IMAD.MOV.U32 R17, RZ, RZ, RZ ;  /* 0x000000ffff117224 */ /* 0x000fe200078e00ff */
[----:B------:R-:W-:Y:S01]  /*1190*/  LOP3.LUT R0, R0, R229, RZ, 0x3c, !PT ;  /* 0x000000e500007212 */ /* 0x000fe200078e3cff */
[----:B------:R-:W-:Y:S01]  /*11a0*/  STL [R1+0x68], RZ ;  /* 0x000068ff01007387 */ /* 0x000fe20000100800 */
[-C--:B------:R-:W-:Y:S01]  /*11b0*/  IADD3 R2, R2, R5.reuse, R227 ;  /* 0x0000000502027210 */ /* 0x080fe20007ffe0e3 */
[C---:B------:R-:W-:Y:S01]  /*11c0*/  VIADD R220, R18.reuse, 0x80 ;  /* 0x0000008012dc7836 */ /* 0x040fe20000000000 */
[-C--:B------:R-:W-:Y:S01]  /*11d0*/  IADD3 R9, R9, R5.reuse, R226 ;  /* 0x0000000509097210 */ /* 0x080fe20007ffe0e2 */
[----:B------:R-:W-:Y:S01]  /*11e0*/  VIADD R221, R18, 0xc0 ;  /* 0x000000c012dd7836 */ /* 0x000fe20000000000 */
[----:B------:R-:W-:-:S02]  /*11f0*/  IADD3 R10, R10, R5, R11 ;  /* 0x000000050a0a7210 */ /* 0x000fc40007ffe00b */
[----:B------:R-:W-:Y:S01]  /*1200*/  IADD3 R0, R0, R5, R228 ;  /* 0x0000000500007210 */ /* 0x000fe20007ffe0e4 */
[----:B------:R-:W-:Y:S01]  /*1210*/  IMAD.U32 R5, RZ, RZ, UR5 ;  /* 0x00000005ff057e24 */ /* 0x000fe2000f8e00ff */
[--C-:B------:R-:W-:Y:S01]  /*1220*/  LOP3.LUT R233, R3, 0x38, R18.reuse, 0xf8, !PT ;  /* 0x0000003803e97812 */ /* 0x100fe200078ef812 */
[----:B------:R-:W-:Y:S01]  /*1230*/  IMAD.U32 R3, RZ, RZ, UR4 ;  /* 0x00000004ff037e24 */ /* 0x000fe2000f8e00ff */
[----:B------:R-:W-:Y:S02]  /*1240*/  LEA R4, R2, UR4, 0x1 ;  /* 0x0000000402047c11 */ /* 0x000fe4000f8e08ff */
[----:B------:R0:W-:Y:S01]  /*1250*/  STL [R1+0x5c], R5 ;  /* 0x00005c0501007387 */ /* 0x0001e20000100800 */
[----:B------:R-:W-:Y:S02]  /*1260*/  LEA R0, R0, UR4, 0x1 ;  /* 0x0000000400007c11 */ /* 0x000fe4000f8e08ff */
[----:B------:R-:W-:Y:S01]  /*1270*/  LEA R2, R10, UR4, 0x1 ;  /* 0x000000040a027c11 */ /* 0x000fe2000f8e08ff */
[----:B------:R1:W-:Y:S01]  /*1280*/  STL [R1+0x6c], R3 ;  /* 0x00006c0301007387 */ /* 0x0003e20000100800 */
[----:B------:R-:W-:-:S02]  /*1290*/  SHF.R.S32.HI R19, RZ, 0x1f, R18 ;  /* 0x0000001fff137819 */ /* 0x000fc40000011412 */
[----:B------:R-:W-:Y:S02]  /*12a0*/  LOP3.LUT R233, R228, R233, R229, 0xf6, !PT ;  /* 0x000000e9e4e97212 */ /* 0x000fe400078ef6e5 */
[----:B0-----:R-:W-:Y:S02]  /*12b0*/  SHF.R.S32.HI R5, RZ, 0x1f, R212 ;  /* 0x0000001fff057819 */ /* 0x001fe400000114d4 */
[----:B------:R-:W-:Y:S02]  /*12c0*/  SHF.R.S32.HI R5, RZ, 0x3, R6 ;  /* 0x00000003ff057819 */ /* 0x000fe40000011406 */
[----:B-1----:R-:W-:-:S03]  /*12d0*/  LOP3.LUT R3, R15, 0x38, R18, 0xf8, !PT ;  /* 0x000000380f037812 */ /* 0x002fc600078ef812 */
[----:B------:R-:W-:Y:S01]  /*12e0*/  STL [R1+0x60], R5 ;  /* 0x0000600501007387 */ /* 0x000fe20000100800 */
[----:B------:R-:W-:-:S04]  /*12f0*/  LOP3.LUT R3, R11, R3, R12, 0xf6, !PT ;  /* 0x000000030b037212 */ /* 0x000fc800078ef60c */
[----:B------:R-:W-:-:S05]  /*1300*/  LEA R3, R3, UR4, 0x1 ;  /* 0x0000000403037c11 */ /* 0x000fca000f8e08ff */
[----:B------:R0:W-:Y:S04]  /*1310*/  STL [R1+0x7c], R3 ;  /* 0x00007c0301007387 */ /* 0x0001e80000100800 */
[----:B------:R1:W-:Y:S01]  /*1320*/  STL [R1+0x84], R4 ;  /* 0x0000840401007387 */ /* 0x0003e20000100800 */
[----:B0-----:R-:W-:-:S05]  /*1330*/  LEA R3, R9, UR4, 0x1 ;  /* 0x0000000409037c11 */ /* 0x001fca000f8e08ff */
[----:B------:R1:W-:Y:S04]  /*1340*/  STL [R1+0x80], R3 ;  /* 0x0000800301007387 */ /* 0x0003e80000100800 */
[----:B------:R1:W-:Y:S04]  /*1350*/  STL [R1+0x88], R0 ;  /* 0x0000880001007387 */ /* 0x0003e80000100800 */
[----:B------:R1:W-:Y:S02]  /*1360*/  STL [R1+0x78], R2 ;  /* 0x0000780201007387 */ /* 0x0003e40000100800 */
.L_x_3122:
[----:B01-34-:R-:W0:Y:S01]  /*1370*/  LDC.64 R2, c[0x0][0xc88] ;  /* 0x00032200ff027b82 */ /* 0x01be220000000a00 */
[----:B------:R-:W-:Y:S01]  /*1380*/  ULDC.64 UR10, c[0x0][0x208] ;  /* 0x00008200000a7ab9 */ /* 0x000fe20000000a00 */
[----:B------:R-:W-:Y:S01]  /*1390*/  ULDC.64 UR4, c[0x0][0xa28] ;  /* 0x00028a0000047ab9 */ /* 0x000fe20000000a00 */
[----:B------:R-:W-:Y:S01]  /*13a0*/  ULDC.64 UR8, c[0x0][0xa18] ;  /* 0x0002860000087ab9 */ /* 0x000fe20000000a00 */
[----:B------:R-:W-:Y:S01]  /*13b0*/  ULDC.64 UR6, c[0x0][0xa08] ;  /* 0x0002820000067ab9 */ /* 0x000fe20000000a00 */
[----:B0-----:R-:W-:-:S05]  /*13c0*/  IMAD.WIDE R2, R51, 0x4, R2 ;  /* 0x0000000433027825 */ /* 0x001fca00078e0202 */
[----:B--2---:R-:W2:Y:S01]  /*13d0*/  LDG.E R236, desc[UR10][R2.64] ;  /* 0x0000000a02ec7981 */ /* 0x004ea2000c1e1900 */
[----:B------:R-:W-:Y:S01]  /*13e0*/  ISETP.NE.U32.AND P2, PT, RZ, UR4, PT ;  /* 0x00000004ff007c0c */ /* 0x000fe2000bf45070 */
[----:B------:R-:W-:Y:S01]  /*13f0*/  IMAD.MOV.U32 R0, RZ, RZ, RZ ;  /* 0x000000ffff007224 */ /* 0x000fe200078e00ff */
[----:B------:R-:W-:Y:S01]  /*1400*/  ISETP.NE.U32.AND P1, PT, RZ, UR8, PT ;  /* 0x00000008ff007c0c */ /* 0x000fe2000bf25070 */
[----:B------:R-:W-:Y:S01]  /*1410*/  IMAD.MOV.U32 R26, RZ, RZ, RZ ;  /* 0x000000ffff1a7224 */ /* 0x000fe200078e00ff */
[----:B------:R-:W-:Y:S02]  /*1420*/  ISETP.NE.AND.EX P2, PT, RZ, UR5, PT, P2 ;  /* 0x00000005ff007c0c */ /* 0x000fe4000bf45320 */
[----:B------:R-:W-:Y:S01]  /*1430*/  ISETP.NE.AND.EX P1, PT, RZ, UR9, PT, P1 ;  /* 0x00000009ff007c0c */ /* 0x000fe2000bf25310 */
[----:B------:R0:W-:Y:S01]  /*1440*/  STL [R1+0x64], R50 ;  /* 0x0000643201007387 */ /* 0x0001e20000100800 */
[----:B------:R-:W-:-:S04]  /*1450*/  ISETP.NE.U32.AND P0, PT, RZ, UR6, PT ;  /* 0x00000006ff007c0c */ /* 0x000fc8000bf05070 */
[----:B------:R-:W-:Y:S02]  /*1460*/  ISETP.NE.AND.EX P0, PT, RZ, UR7, PT, P0 ;  /* 0x00000007ff007c0c */ /* 0x000fe4000bf05300 */
[----:B--2---:R-:W-:Y:S01]  /*1470*/  SHF.R.S32.HI R5, RZ, 0x1f, R236 ;  /* 0x0000001fff057819 */ /* 0x004fe200000114ec */
[C---:B------:R-:W-:Y:S02]  /*1480*/  IMAD.SHL.U32 R28, R236.reuse, 0x4, RZ ;  /* 0x00000004ec1c7824 */ /* 0x040fe400078e00ff */
[C---:B------:R-:W-:Y:S01]  /*1490*/  @P2 LEA R2, P3, R236.reuse, UR4, 0x2 ;  /* 0x00000004ec022c11 */ /* 0x040fe2000f8610ff */
[----:B------:R-:W-:Y:S01]  /*14a0*/  ULDC UR4, c[0x0][0x288] ;  /* 0x0000a20000047ab9 */ /* 0x000fe20000000800 */
[C-C-:B------:R-:W-:Y:S01]  /*14b0*/  SHF.L.U64.HI R29, R236.reuse, 0x2, R5.reuse ;  /* 0x00000002ec1d7819 */ /* 0x140fe20000010205 */
[----:B------:R-:W-:Y:S01]  /*14c0*/  IMAD.U32 R231, RZ, RZ, UR4 ;  /* 0x00000004ffe77e24 */ /* 0x000fe2000f8e00ff */
[----:B------:R-:W-:Y:S01]  /*14d0*/  @P2 LEA.HI.X R3, R236, UR5, R5, 0x2, P3 ;  /* 0x00000005ec032c11 */ /* 0x000fe200098f1405 */
[----:B------:R-:W-:Y:S01]  /*14e0*/  ULDC.64 UR4, c[0x0][0x418] ;  /* 0x0001060000047ab9 */ /* 0x000fe20000000a00 */
[----:B------:R-:W-:Y:S01]  /*14f0*/  IADD3 R6, P4, R28, UR6, RZ ;  /* 0x000000061c067c10 */ /* 0x000fe2000ff9e0ff */
[----:B------:R-:W-:-:S02]  /*1500*/  UISETP.NE.U32.AND UP0, UPT, UR4, URZ, UPT ;  /* 0x0000003f0400728c */ /* 0x000fc4000bf05070 */
[----:B-----5:R0:W5:Y:S01]  /*1510*/  @P2 LDG.E R0, desc[UR10][R2.64] ;  /* 0x0000000a02002981 */ /* 0x020162000c1e1900 */
[----:B------:R-:W-:Y:S01]  /*1520*/  @P1 IADD3 R4, P2, R28, UR8, RZ ;  /* 0x000000081c041c10 */ /* 0x000fe2000ff5e0ff */
[----:B------:R-:W-:Y:S01]  /*1530*/  UISETP.NE.AND.EX UP0, UPT, UR5, URZ, UPT, UP0 ;  /* 0x0000003f0500728c */ /* 0x000fe2000bf05300 */
[C---:B------:R-:W-:Y:S01]  /*1540*/  IADD3.X R7, R29.reuse, UR7, RZ, P4, !PT ;  /* 0x000000071d077c10 */ /* 0x040fe2000a7fe4ff */
[----:B------:R-:W-:Y:S01]  /*1550*/  ULDC UR4, c[0x0][0x424] ;  /* 0x0001090000047ab9 */ /* 0x000fe20000000800 */
        /* <DEDUP_REMOVED lines=22> */
.L_x_2867:
        /* <DEDUP_REMOVED lines=8> */
.L_x_2868:
[----:B------:R-:W-:Y:S05]  /*1740*/  @!P0 BRA `(.L_x_2869) ;  /* 0x0000000000108947 */ /* 0x000fea0003800000 */
[----:B------:R-:W-:Y:S02]  /*1750*/  ULDC.64 UR4, c[0x0][0x208] ;  /* 0x0000820000047ab9 */ /* 0x000fe40000000a00 */
[----:B------:R-:W2:Y:S04]  /*1760*/  LDG.E R4, desc[UR4][R6.64] ;  /* 0x0000000406047981 */ /* 0x000ea8000c1e1900 */
[----:B------:R-:W2:Y:S02]  /*1770*/  LDG.E R27, desc[UR4][R6.64+0x4] ;  /* 0x00000404061b7981 */ /* 0x000ea4000c1e1900 */
[----:B--2---:R-:W-:-:S07]  /*1780*/  IMAD.IADD R27, R27, 0x1, -R4 ;  /* 0x000000011b1b7824 */ /* 0x004fce00078e0a04 */
.L_x_2869:
[----:B------:R-:W-:Y:S01]  /*1790*/  ULDC.64 UR4, c[0x0][0xa10] ;  /* 0x0002840000047ab9 */ /* 0x000fe20000000a00 */
[----:B------:R-:W-:Y:S01]  /*17a0*/  ULDC.64 UR6, c[0x0][0x208] ;  /* 0x0000820000067ab9 */ /* 0x000fe20000000a00 */
[----:B------:R-:W-:Y:S01]  /*17b0*/  ISETP.NE.U32.AND P0, PT, RZ, UR4, PT ;  /* 0x00000004ff007c0c */ /* 0x000fe2000bf05070 */
[----:B------:R-:W1:Y:S03]  /*17c0*/  LDC R9, c[0x0][0x448] ;  /* 0x00011200ff097b82 */ /* 0x000e660000000800 */
[----:B------:R-:W-:Y:S01]  /*17d0*/  ISETP.NE.AND.EX P0, PT, RZ, UR5, PT, P0 ;  /* 0x00000005ff007c0c */ /* 0x000fe2000bf05300 */
[----:B------:R-:W-:-:S12]  /*17e0*/  ULDC.64 UR4, c[0x0][0xa30] ;  /* 0x00028c0000047ab9 */ /* 0x000fd80000000a00 */
[----:B0-----:R-:W0:Y:S02]  /*17f0*/  @P0 LDC.64 R4, c[0x0][0xa10] ;  /* 0x00028400ff040b82 */ /* 0x001e240000000a00 */
[----:B0-----:R-:W-:-:S05]  /*1800*/  @P0 IMAD.WIDE R4, R25, 0x4, R4 ;  /* 0x0000000419040825 */ /* 0x001fca00078e0204 */
[----:B------:R-:W2:Y:S04]  /*1810*/  @P0 LDG.E R3, desc[UR6][R4.64] ;  /* 0x0000000604030981 */ /* 0x000ea8000c1e1900 */
[----:B------:R0:W2:Y:S01]  /*1820*/  @P0 LDG.E R8, desc[UR6][R4.64+0x4] ;  /* 0x0000040604080981 */ /* 0x0000a2000c1e1900 */
[----:B------:R-:W-:Y:S01]  /*1830*/  ISETP.NE.U32.AND P1, PT, RZ, UR4, PT ;  /* 0x00000004ff007c0c */ /* 0x000fe2000bf25070 */
[----:B-----5:R-:W-:-:S03]  /*1840*/  IMAD.MOV.U32 R143, RZ, RZ, R27 ;  /* 0x000000ffff8f7224 */ /* 0x020fc600078e001b */
[----:B------:R-:W-:-:S13]  /*1850*/  ISETP.NE.AND.EX P1, PT, RZ, UR5, PT, P1 ;  /* 0x00000005ff007c0c */ /* 0x000fda000bf25310 */
[----:B------:R-:W-:-:S04]  /*1860*/  @P1 IADD3 R6, P2, R28, UR4, RZ ;  /* 0x000000041c061c10 */ /* 0x000fc8000ff5e0ff */
[----:B------:R-:W-:-:S05]  /*1870*/  @P1 IADD3.X R7, R29, UR5, RZ, P2, !PT ;  /* 0x000000051d071c10 */ /* 0x000fca00097fe4ff */
[----:B------:R3:W5:Y:S01]  /*1880*/  @P1 LDG.E R143, desc[UR6][R6.64] ;  /* 0x00000006068f1981 */ /* 0x000762000c1e1900 */
[----:B-1----:R-:W-:Y:S01]  /*1890*/  ISETP.NE.AND P1, PT, R9, 0x1, PT ;  /* 0x000000010900780c */ /* 0x002fe20003f25270 */
[----:B------:R-:W-:Y:S01]  /*18a0*/  IMAD.SHL.U32 R230, R49, 0x80, RZ ;  /* 0x0000008031e67824 */ /* 0x000fe200078e00ff */
[----:B------:R-:W-:Y:S01]  /*18b0*/  PLOP3.LUT P2, PT, PT, PT, PT, 0x80, 0x0 ;  /* 0x000000000000781c */ /* 0x000fe20003f4f070 */
[----:B------:R-:W-:Y:S02]  /*18c0*/  IMAD.IADD R11, R27, 0x1, -R0 ;  /* 0x000000011b0b7824 */ /* 0x000fe400078e0a00 */
[----:B0-----:R-:W-:-:S08]  /*18d0*/  VIADD R4, R230, 0x7f ;  /* 0x0000007fe6047836 */ /* 0x001fd00000000000 */
[----:B------:R-:W0:Y:S08]  /*18e0*/  @P1 LDC R9, c[0x0][0x44c] ;  /* 0x00011300ff091b82 */ /* 0x000e300000000800 */
[----:B------:R-:W1:Y:S01]  /*18f0*/  @P1 LDC R5, c[0x0][0x450] ;  /* 0x00011400ff051b82 */ /* 0x000e620000000800 */
[----:B0-----:R-:W-:-:S05]  /*1900*/  @P1 IMAD.HI.U32 R0, R4, R9, RZ ;  /* 0x0000000904001227 */ /* 0x001fca00078e00ff */
[----:B-1----:R-:W-:Y:S01]  /*1910*/  @P1 SHF.R.U32.HI R4, RZ, R5, R0 ;  /* 0x00000005ff041219 */ /* 0x002fe20000011600 */
[----:B--2---:R-:W-:-:S04]  /*1920*/  @P0 IMAD.IADD R2, R8, 0x1, -R3 ;  /* 0x0000000108020824 */ /* 0x004fc800078e0a03 */
[----:B------:R-:W-:-:S04]  /*1930*/  IMAD.IADD R232, R11, 0x1, R2 ;  /* 0x000000010be87824 */ /* 0x000fc800078e0202 */
[C---:B------:R-:W-:Y:S01]  /*1940*/  VIADD R0, R232.reuse, 0x4f ;  /* 0x0000004fe8007836 */ /* 0x040fe20000000000 */
[----:B------:R-:W-:-:S03]  /*1950*/  IADD3 R148, R232, 0x50, -R231 ;  /* 0x00000050e8947810 */ /* 0x000fc60007ffe8e7 */
[----:B------:R-:W-:-:S04]  /*1960*/  IMAD.HI R0, R0, 0x66666667, RZ ;  /* 0x6666666700007827 */ /* 0x000fc800078e02ff */
[----:B------:R-:W-:Y:S01]  /*1970*/  IMAD.IADD R4, R148, 0x1, R4 ;  /* 0x0000000194047824 */ /* 0x000fe200078e0204 */
[----:B------:R-:W-:-:S03]  /*1980*/  SHF.R.U32.HI R149, RZ, 0x1f, R0 ;  /* 0x0000001fff957819 */ /* 0x000fc60000011600 */
[----:B------:R-:W-:Y:S01]  /*1990*/  IMAD.HI R4, R4, 0x66666667, RZ ;  /* 0x6666666704047827 */ /* 0x000fe200078e02ff */
[----:B------:R-:W-:-:S03]  /*19a0*/  LEA.HI.SX32 R149, R0, R149, 0x1b ;  /* 0x0000009500957211 */ /* 0x000fc600078fdaff */
[----:B------:R-:W-:Y:S01]  /*19b0*/  IMAD.MOV R0, RZ, RZ, -R11 ;  /* 0x000000ffff007224 */ /* 0x000fe200078e0a0b */
[----:B------:R-:W-:-:S04]  /*19c0*/  SHF.R.U32.HI R3, RZ, 0x1f, R4 ;  /* 0x0000001fff037819 */ /* 0x000fc80000011604 */
[----:B------:R-:W-:-:S04]  /*19d0*/  LEA.HI.SX32 R4, R4, R3, 0x1b ;  /* 0x0000000304047211 */ /* 0x000fc800078fdaff */
[----:B------:R-:W-:-:S05]  /*19e0*/  VIMNMX R4, R149, R4, PT ;  /* 0x0000000495047248 */ /* 0x000fca0003fe0100 */
[----:B------:R-:W-:Y:S01]  /*19f0*/  IMAD R3, R4, 0x50, -R11 ;  /* 0x0000005004037824 */ /* 0x000fe200078e0a0b */
[----:B------:R-:W-:-:S04]  /*1a00*/  VIMNMX R4, RZ, R0, !PT ;  /* 0x00000000ff047248 */ /* 0x000fc80007fe0100 */
        /* <DEDUP_REMOVED lines=10> */
[----:B---3--:R-:W-:Y:S05]  /*1ab0*/  @!P0 BRA `(.L_x_2870) ;  /* 0x0000009400c08947 */ /* 0x008fea0003800000 */
        /* <DEDUP_REMOVED lines=20> */
.L_x_2872:
[----:B------:R-:W-:Y:S05]  /*1c00*/  BSYNC B6 ;  /* 0x0000000000067941 */ /* 0x000fea0003800000 */
.L_x_2871:
        /* <DEDUP_REMOVED lines=20> */
.L_x_2874:
[----:B------:R-:W-:Y:S05]  /*1d50*/  BSYNC B6 ;  /* 0x0000000000067941 */ /* 0x000fea0003800000 */
.L_x_2873:
        /* <DEDUP_REMOVED lines=48> */
[-C--:B--2---:R-:W-:Y:S01]  /*2060*/  IMAD.WIDE.U32 R100, R212, R104.reuse, R22 ;  /* 0x00000068d4647225 */ /* 0x084fe200078e0016 */
[----:B------:R-:W-:Y:S02]  /*2070*/  ISETP.GE.AND P2, PT, R221, UR6, PT ;  /* 0x00000006dd007c0c */ /* 0x000fe4000bf46270 */
[----:B------:R-:W-:Y:S01]  /*2080*/  SHF.L.U64.HI R34, R104, 0x5, R105 ;  /* 0x0000000568227819 */ /* 0x000fe20000010269 */
[----:B------:R-:W-:Y:S01]  /*2090*/  IMAD.WIDE.U32 R102, R212, R104, R18 ;  /* 0x00000068d4667225 */ /* 0x000fe200078e0012 */
[----:B------:R-:W-:Y:S02]  /*20a0*/  SHF.L.U64.HI R33, R104, 0x6, R105 ;  /* 0x0000000668217819 */ /* 0x000fe40000010269 */
[C---:B------:R-:W-:Y:S01]  /*20b0*/  IADD3 R112, P3, R212.reuse, R113, RZ ;  /* 0x00000071d4707210 */ /* 0x040fe20007f7e0ff */
        /* <DEDUP_REMOVED lines=8> */
[----:B------:R-:W-:Y:S02]  /*2140*/  VIADD R14, R212, 0x20 ;  /* 0x00000020d40e7836 */ /* 0x000fe40000000000 */
[----:B------:R-:W-:Y:S02]  /*2150*/  IMAD.SHL.U32 R32, R104, 0x20, RZ ;  /* 0x0000002068207824 */ /* 0x000fe400078e00ff */
[C---:B------:R-:W-:Y:S01]  /*2160*/  IMAD.SHL.U32 R128, R98.reuse, 0x20, RZ ;  /* 0x0000002062807824 */ /* 0x040fe200078e00ff */
[----:B------:R-:W-:Y:S01]  /*2170*/  SHF.R.S32.HI R147, RZ, 0x1f, R14 ;  /* 0x0000001fff937819 */ /* 0x000fe2000001140e */
[----:B------:R-:W-:-:S02]  /*2180*/  IMAD.SHL.U32 R130, R98, 0x40, RZ ;  /* 0x0000004062827824 */ /* 0x000fc400078e00ff */
[----:B------:R-:W-:Y:S02]  /*2190*/  VIADD R12, R212, 0x40 ;  /* 0x00000040d40c7836 */ /* 0x000fe40000000000 */
[----:B------:R-:W-:Y:S02]  /*21a0*/  IMAD R121, R111, 0x50, RZ ;  /* 0x000000506f797824 */ /* 0x000fe400078e02ff */
[C---:B------:R-:W-:Y:S01]  /*21b0*/  IMAD.SHL.U32 R28, R110.reuse, 0x20, RZ ;  /* 0x000000206e1c7824 */ /* 0x040fe200078e00ff */
[----:B------:R-:W-:Y:S01]  /*21c0*/  SHF.R.S32.HI R145, RZ, 0x1f, R12 ;  /* 0x0000001fff917819 */ /* 0x000fe2000001140c */
[----:B------:R-:W-:Y:S02]  /*21d0*/  IMAD.SHL.U32 R27, R110, 0x40, RZ ;  /* 0x000000406e1b7824 */ /* 0x000fe400078e00ff */
[----:B------:R-:W-:Y:S01]  /*21e0*/  IMAD.X R113, R20, 0x1, R3, P3 ;  /* 0x0000000114717824 */ /* 0x000fe200018e0603 */
[----:B------:R-:W-:Y:S02]  /*21f0*/  SHF.R.S32.HI R8, RZ, 0x1f, R25 ;  /* 0x0000001fff087819 */ /* 0x000fe40000011419 */
[----:B------:R-:W-:-:S02]  /*2200*/  SEL R97, R25, RZ, !P0 ;  /* 0x000000ff19617207 */ /* 0x000fc40004000000 */
[----:B------:R-:W-:Y:S02]  /*2210*/  SEL R8, R8, RZ, !P0 ;  /* 0x000000ff08087207 */ /* 0x000fe40004000000 */
        /* <DEDUP_REMOVED lines=24> */
[----:B------:R-:W-:-:S02]  /*23a0*/  IMAD.IADD R4, R213, 0x1, R4 ;  /* 0x00000001d5047824 */ /* 0x000fc400078e0204 */
[----:B------:R-:W-:Y:S01]  /*23b0*/  IMAD.IADD R107, R107, 0x1, R7 ;  /* 0x000000016b6b7824 */ /* 0x000fe200078e0207 */
[CC--:B------:R-:W-:Y:S01]  /*23c0*/  LEA.HI R13, R0.reuse, R5.reuse, RZ, 0x3 ;  /* 0x00000005000d7211 */ /* 0x0c0fe200078f18ff */
[----:B------:R-:W-:Y:S01]  /*23d0*/  IMAD.IADD R109, R7, 0x1, R109 ;  /* 0x00000001076d7824 */ /* 0x000fe200078e026d */
[----:B------:R-:W-:Y:S01]  /*23e0*/  LEA.HI R0, R0, R5, RZ, 0x6 ;  /* 0x0000000500007211 */ /* 0x000fe200078f30ff */
[CC--:B-----5:R-:W-:Y:S01]  /*23f0*/  IMAD.WIDE.U32 R100, R143.reuse, R104.reuse, R100 ;  /* 0x000000688f647225 */ /* 0x0e0fe200078e0064 */
[----:B------:R-:W-:Y:S02]  /*2400*/  SHF.R.S32.HI R7, RZ, 0x1f, R4 ;  /* 0x0000001fff077819 */ /* 0x000fe40000011404 */
[----:B------:R-:W-:Y:S01]  /*2410*/  SHF.R.S32.HI R5, RZ, 0x6, R0 ;  /* 0x00000006ff057819 */ /* 0x000fe20000011400 */
[----:B------:R-:W-:Y:S01]  /*2420*/  IMAD.WIDE.U32 R102, R143, R104, R102 ;  /* 0x000000688f667225 */ /* 0x000fe200078e0066 */
[--C-:B------:R-:W-:Y:S02]  /*2430*/  LOP3.LUT R0, R224, 0x38, R13.reuse, 0xf8, !PT ;  /* 0x00000038e0007812 */ /* 0x100fe400078ef80d */
[----:B------:R-:W-:Y:S01]  /*2440*/  LOP3.LUT R6, R223, 0x38, R13, 0xf8, !PT ;  /* 0x00000038df067812 */ /* 0x000fe200078ef80d */
[C---:B------:R-:W-:Y:S01]  /*2450*/  IMAD R134, R5.reuse, 0x1400, R227 ;  /* 0x0000140005867824 */ /* 0x040fe200078e02e3 */
[----:B------:R-:W-:Y:S01]  /*2460*/  LOP3.LUT R11, R0, R30, RZ, 0x3c, !PT ;  /* 0x0000001e000b7212 */ /* 0x000fe200078e3cff */
[----:B------:R-:W-:Y:S01]  /*2470*/  IMAD R132, R5, 0x1400, R226 ;  /* 0x0000140005847824 */ /* 0x000fe200078e02e2 */
[-C--:B------:R-:W-:Y:S01]  /*2480*/  LEA.HI R0, R7, R4.reuse, RZ, 0x6 ;  /* 0x0000000407007211 */ /* 0x080fe200078f30ff */
[----:B------:R-:W-:Y:S01]  /*2490*/  IMAD R142, R5, 0x1400, R228 ;  /* 0x00001400058e7824 */ /* 0x000fe200078e02e4 */
[----:B------:R-:W-:Y:S01]  /*24a0*/  LEA.HI R4, R7, R4, RZ, 0x3 ;  /* 0x0000000407047211 */ /* 0x000fe200078f18ff */
[----:B------:R-:W-:Y:S01]  /*24b0*/  IMAD.IADD R134, R134, 0x1, R11 ;  /* 0x0000000186867824 */ /* 0x000fe200078e020b */
[----:B------:R-:W-:Y:S01]  /*24c0*/  SHF.R.S32.HI R7, RZ, 0x6, R0 ;  /* 0x00000006ff077819 */ /* 0x000fe20000011400 */
[----:B------:R-:W-:Y:S01]  /*24d0*/  IMAD R11, R105, 0x50, RZ ;  /* 0x00000050690b7824 */ /* 0x000fe200078e02ff */
[----:B------:R-:W-:Y:S01]  /*24e0*/  LOP3.LUT R0, R13, 0x38, RZ, 0xc0, !PT ;  /* 0x000000380d007812 */ /* 0x000fe200078ec0ff */
[----:B------:R-:W-:Y:S01]  /*24f0*/  IMAD.WIDE.U32 R106, R143, R110, R106 ;  /* 0x0000006e8f6a7225 */ /* 0x000fe200078e006a */
[----:B------:R-:W-:-:S02]  /*2500*/  LOP3.LUT R10, R223, 0x38, R4, 0xf8, !PT ;  /* 0x00000038df0a7812 */ /* 0x000fc400078ef804 */
[----:B------:R-:W-:Y:S01]  /*2510*/  LOP3.LUT R0, R0, 0x1c0, R31, 0xf8, !PT ;  /* 0x000001c000007812 */ /* 0x000fe200078ef81f */
[C---:B------:R-:W-:Y:S01]  /*2520*/  IMAD R135, R7.reuse, 0x1400, R228 ;  /* 0x0000140007877824 */ /* 0x040fe200078e02e4 */
[----:B------:R-:W-:Y:S01]  /*2530*/  LOP3.LUT R15, R6, R21, RZ, 0x3c, !PT ;  /* 0x00000015060f7212 */ /* 0x000fe200078e3cff */
[C---:B------:R-:W-:Y:S01]  /*2540*/  IMAD R133, R7.reuse, 0x1400, R227 ;  /* 0x0000140007857824 */ /* 0x040fe200078e02e3 */
[----:B------:R-:W-:Y:S01]  /*2550*/  LOP3.LUT R5, R0, R229, RZ, 0x3c, !PT ;  /* 0x000000e500057212 */ /* 0x000fe200078e3cff */
[----:B------:R-:W-:Y:S01]  /*2560*/  IMAD R131, R7, 0x1400, R226 ;  /* 0x0000140007837824 */ /* 0x000fe200078e02e2 */
[----:B------:R-:W-:Y:S01]  /*2570*/  LOP3.LUT R6, R4, 0x38, RZ, 0xc0, !PT ;  /* 0x0000003804067812 */ /* 0x000fe200078ec0ff */
[----:B------:R-:W-:Y:S01]  /*2580*/  IMAD.IADD R132, R132, 0x1, R15 ;  /* 0x0000000184847824 */ /* 0x000fe200078e020f */
[----:B------:R-:W-:Y:S01]  /*2590*/  LOP3.LUT R10, R10, R21, RZ, 0x3c, !PT ;  /* 0x000000150a0a7212 */ /* 0x000fe200078e3cff */
[----:B------:R-:W-:Y:S01]  /*25a0*/  IMAD.IADD R142, R142, 0x1, R5 ;  /* 0x000000018e8e7824 */ /* 0x000fe200078e0205 */
[----:B------:R-:W-:Y:S01]  /*25b0*/  SHF.R.S32.HI R5, RZ, 0x1f, R143 ;  /* 0x0000001fff057819 */ /* 0x000fe2000001148f */
[----:B------:R-:W-:Y:S01]  /*25c0*/  IMAD R7, R99, 0x50, RZ ;  /* 0x0000005063077824 */ /* 0x000fe200078e02ff */
[----:B------:R-:W-:Y:S01]  /*25d0*/  LOP3.LUT R6, R6, 0x1c0, R31, 0xf8, !PT ;  /* 0x000001c006067812 */ /* 0x000fe200078ef81f */
[----:B------:R-:W-:Y:S01]  /*25e0*/  IMAD.SHL.U32 R31, R104, 0x40, RZ ;  /* 0x00000040681f7824 */ /* 0x000fe200078e00ff */
[----:B------:R-:W-:Y:S01]  /*25f0*/  LOP3.LUT R8, R224, 0x38, R4, 0xf8, !PT ;  /* 0x00000038e0087812 */ /* 0x000fe200078ef804 */
[----:B------:R-:W-:Y:S01]  /*2600*/  IMAD R0, R5, R104, RZ ;  /* 0x0000006805007224 */ /* 0x000fe200078e02ff */
[----:B------:R-:W-:Y:S01]  /*2610*/  LOP3.LUT R6, R6, R229, RZ, 0x3c, !PT ;  /* 0x000000e506067212 */ /* 0x000fe200078e3cff */
[----:B------:R-:W-:Y:S01]  /*2620*/  IMAD.WIDE.U32 R98, R98, 0x50, RZ ;  /* 0x0000005062627825 */ /* 0x000fe200078e00ff */
[----:B------:R-:W-:-:S02]  /*2630*/  LOP3.LUT R8, R8, R30, RZ, 0x3c, !PT ;  /* 0x0000001e08087212 */ /* 0x000fc400078e3cff */
[----:B------:R-:W-:Y:S01]  /*2640*/  SHF.L.U64.HI R30, R110, 0x5, R111 ;  /* 0x000000056e1e7819 */ /* 0x000fe2000001026f */
[----:B------:R-:W-:Y:S01]  /*2650*/  IMAD R21, R143, R105, R0 ;  /* 0x000000698f157224 */ /* 0x000fe200078e0200 */
[----:B------:R-:W-:Y:S01]  /*2660*/  SHF.R.S32.HI R14, RZ, 0x3, R13 ;  /* 0x00000003ff0e7819 */ /* 0x000fe2000001140d */
[----:B------:R-:W-:Y:S01]  /*2670*/  IMAD R0, R5, R110, RZ ;  /* 0x0000006e05007224 */ /* 0x000fe200078e02ff */
[----:B------:R-:W-:Y:S01]  /*2680*/  LOP3.LUT R13, R13, 0xfffffff8, RZ, 0xc0, !PT ;  /* 0xfffffff80d0d7812 */ /* 0x000fe200078ec0ff */
[----:B------:R-:W-:Y:S01]  /*2690*/  IMAD.WIDE.U32 R104, R104, 0x50, RZ ;  /* 0x0000005068687825 */ /* 0x000fe200078e00ff */
[----:B------:R-:W-:-:S03]  /*26a0*/  SHF.R.S32.HI R12, RZ, 0x3, R4 ;  /* 0x00000003ff0c7819 */ /* 0x000fc60000011404 */
[C---:B------:R-:W-:Y:S01]  /*26b0*/  IMAD R15, R143.reuse, R111, R0 ;  /* 0x0000006f8f0f7224 */ /* 0x040fe200078e0200 */
[----:B------:R-:W-:Y:S01]  /*26c0*/  SEL R0, RZ, 0x8, P2 ;  /* 0x00000008ff007807 */ /* 0x000fe20001000000 */
[----:B------:R-:W-:-:S03]  /*26d0*/  IMAD.WIDE.U32 R108, R143, R110, R108 ;  /* 0x0000006e8f6c7225 */ /* 0x000fc600078e006c */
[----:B------:R-:W-:Y:S01]  /*26e0*/  LOP3.LUT R0, R9, R0, RZ, 0xfc, !PT ;  /* 0x0000000009007212 */ /* 0x000fe200078efcff */
[----:B------:R-:W-:Y:S01]  /*26f0*/  IMAD.IADD R122, R105, 0x1, R11 ;  /* 0x00000001697a7824 */ /* 0x000fe200078e020b */
[----:B------:R-:W-:Y:S01]  /*2700*/  LOP3.LUT R11, R4, 0xfffffff8, RZ, 0xc0, !PT ;  /* 0xfffffff8040b7812 */ /* 0x000fe200078ec0ff */
[----:B------:R-:W-:Y:S01]  /*2710*/  IMAD.WIDE.U32 R110, R110, 0x50, RZ ;  /* 0x000000506e6e7825 */ /* 0x000fe200078e00ff */
[----:B------:R-:W-:-:S03]  /*2720*/  LOP3.LUT R9, R0, 0x4, RZ, 0xc0, !PT ;  /* 0x0000000400097812 */ /* 0x000fc600078ec0ff */
[----:B------:R-:W-:Y:S01]  /*2730*/  IMAD.IADD R133, R133, 0x1, R8 ;  /* 0x0000000185857824 */ /* 0x000fe200078e0208 */
[C---:B------:R-:W-:Y:S01]  /*2740*/  LOP3.LUT R8, R0.reuse, 0x8, RZ, 0xc0, !PT ;  /* 0x0000000800087812 */ /* 0x040fe200078ec0ff */
[----:B------:R-:W-:Y:S01]  /*2750*/  IMAD.IADD R131, R131, 0x1, R10 ;  /* 0x0000000183837824 */ /* 0x000fe200078e020a */
[----:B------:R-:W-:Y:S01]  /*2760*/  LOP3.LUT R10, R0, 0x2, RZ, 0xc0, !PT ;  /* 0x00000002000a7812 */ /* 0x000fe200078ec0ff */
[----:B------:R-:W-:Y:S01]  /*2770*/  IMAD.IADD R135, R135, 0x1, R6 ;  /* 0x0000000187877824 */ /* 0x000fe200078e0206 */
[----:B------:R-:W-:Y:S01]  /*2780*/  SHF.R.S32.HI R6, RZ, 0x1f, R11 ;  /* 0x0000001fff067819 */ /* 0x000fe2000001140b */
[----:B------:R-:W-:Y:S01]  /*2790*/  IMAD.IADD R120, R99, 0x1, R7 ;  /* 0x0000000163787824 */ /* 0x000fe200078e0207 */
[----:B------:R-:W-:Y:S01]  /*27a0*/  SHF.R.S32.HI R7, RZ, 0x1f, R13 ;  /* 0x0000001fff077819 */ /* 0x000fe2000001140d */
[----:B------:R-:W-:Y:S02]  /*27b0*/  IMAD.IADD R25, R101, 0x1, R21 ;  /* 0x0000000165197824 */ /* 0x000fe400078e0215 */
[----:B------:R-:W-:-:S02]  /*27c0*/  IMAD.IADD R20, R107, 0x1, R15 ;  /* 0x000000016b147824 */ /* 0x000fc400078e020f */
[----:B------:R-:W-:Y:S02]  /*27d0*/  IMAD.SHL.U32 R118, R118, 0x2, RZ ;  /* 0x0000000276767824 */ /* 0x000fe400078e00ff */
[----:B------:R-:W-:Y:S02]  /*27e0*/  IMAD.IADD R121, R111, 0x1, R121 ;  /* 0x000000016f797824 */ /* 0x000fe400078e0279 */
[----:B------:R-:W-:Y:S02]  /*27f0*/  IMAD.IADD R21, R21, 0x1, R103 ;  /* 0x0000000115157824 */ /* 0x000fe400078e0267 */
[----:B------:R-:W-:Y:S02]  /*2800*/  IMAD.IADD R15, R15, 0x1, R109 ;  /* 0x000000010f0f7824 */ /* 0x000fe400078e026d */
[----:B------:R-:W-:-:S07]  /*2810*/  IMAD.IADD R5, R95, 0x1, R37 ;  /* 0x000000015f057824 */ /* 0x000fce00078e0225 */
.L_x_2982:
[----:B---3--:R-:W2:Y:S01]  /*2820*/  LDL.LU R39, [R1+0xc] ;  /* 0x00000c0001277983 */ /* 0x008ea20000300800 */
        /* <DEDUP_REMOVED lines=87> */
.L_x_2879:
[----:B------:R-:W-:Y:S05]  /*2da0*/  BSYNC B1 ;  /* 0x0000000000017941 */ /* 0x000fea0003800000 */
.L_x_2878:
        /* <DEDUP_REMOVED lines=35> */
[----:B------:R-:W-:Y:S02]  /*2fe0*/  PRMT R189, R36, 0x7610, R189 ;  /* 0x0000761024bd7816 */ /* 0x000fe400000000bd */
[----:B------:R-:W-:Y:S02]  /*2ff0*/  CS2R R64, SRZ ;  /* 0x0000000000407805 */ /* 0x000fe4000001ff00 */
[----:B------:R-:W-:Y:S02]  /*3000*/  PRMT R151, R38, 0x5410, R37 ;  /* 0x0000541026977816 */ /* 0x000fe40000000025 */
[----:B------:R-:W-:Y:S02]  /*3010*/  CS2R R68, SRZ ;  /* 0x0000000000447805 */ /* 0x000fe4000001ff00 */
[----:B------:R-:W-:-:S02]  /*3020*/  CS2R R72, SRZ ;  /* 0x0000000000487805 */ /* 0x000fc4000001ff00 */
        /* <DEDUP_REMOVED lines=33> */
.L_x_2881:
[----:B------:R-:W-:Y:S05]  /*3240*/  BSYNC B1 ;  /* 0x0000000000017941 */ /* 0x000fea0003800000 */
.L_x_2880:
        /* <DEDUP_REMOVED lines=44> */
.L_x_2883:
[----:B------:R-:W-:Y:S05]  /*3510*/  BSYNC B1 ;  /* 0x0000000000017941 */ /* 0x000fea0003800000 */
.L_x_2882:
[----:B------:R-:W2:Y:S01]  /*3520*/  LDL R0, [R1+0x5c] ;  /* 0x00005c0001007983 */ /* 0x000ea20000100800 */
[----:B0-----:R-:W-:Y:S01]  /*3530*/  IMAD.MOV.U32 R36, RZ, RZ, R66 ;  /* 0x000000ffff247224 */ /* 0x001fe200078e0042 */
        /* <DEDUP_REMOVED lines=46> */
[----:B--2---:R-:W-:Y:S01]  /*3820*/  R2UR UR4, R0 ;  /* 0x00000000000472ca */ /* 0x004fe200000e0000 */
[----:B------:R-:W-:-:S05]  /*3830*/  IMAD.MOV.U32 R0, RZ, RZ, R63 ;  /* 0x000000ffff007224 */ /* 0x000fca00078e003f */
[----:B------:R-:W-:Y:S01]  /*3840*/  PRMT R161, R0, 0x7610, R161 ;  /* 0x0000761000a17816 */ /* 0x000fe200000000a1 */
[----:B------:R-:W-:-:S05]  /*3850*/  IMAD.MOV.U32 R0, RZ, RZ, R71 ;  /* 0x000000ffff007224 */ /* 0x000fca00078e0047 */
[----:B------:R-:W-:Y:S01]  /*3860*/  PRMT R170, R0, 0x7610, R170 ;  /* 0x0000761000aa7816 */ /* 0x000fe200000000aa */
[----:B------:R-:W-:Y:S01]  /*3870*/  IMAD.MOV.U32 R0, RZ, RZ, R65 ;  /* 0x000000ffff007224 */ /* 0x000fe200078e0041 */
[----:B------:R-:W-:-:S04]  /*3880*/  UISETP.NE.AND UP0, UPT, UR4, 0x3, UPT ;  /* 0x000000030400788c */ /* 0x000fc8000bf05270 */
[----:B------:R-:W-:Y:S01]  /*3890*/  PRMT R164, R0, 0x7610, R164 ;  /* 0x0000761000a47816 */ /* 0x000fe200000000a4 */
[----:B------:R-:W-:Y:S01]  /*38a0*/  IMAD.MOV.U32 R0, RZ, RZ, R40 ;  /* 0x000000ffff007224 */ /* 0x000fe200078e0028 */
[----:B------:R-:W-:-:S04]  /*38b0*/  PLOP3.LUT P2, PT, PT, PT, UP0, 0x80, 0x0 ;  /* 0x000000000000781c */ /* 0x000fc80003f4f008 */
[----:B------:R-:W-:Y:S01]  /*38c0*/  PRMT R84, R0, 0x7610, R84 ;  /* 0x0000761000547816 */ /* 0x000fe20000000054 */
[----:B------:R-:W-:-:S05]  /*38d0*/  IMAD.MOV.U32 R0, RZ, RZ, R52 ;  /* 0x000000ffff007224 */ /* 0x000fca00078e0034 */
[----:B------:R-:W-:Y:S01]  /*38e0*/  PRMT R154, R0, 0x7610, R154 ;  /* 0x00007610009a7816 */ /* 0x000fe2000000009a */
[----:B------:R-:W-:-:S05]  /*38f0*/  IMAD.MOV.U32 R0, RZ, RZ, R42 ;  /* 0x000000ffff007224 */ /* 0x000fca00078e002a */
[----:B------:R-:W-:Y:S01]  /*3900*/  PRMT R86, R0, 0x7610, R86 ;  /* 0x0000761000567816 */ /* 0x000fe20000000056 */
[----:B------:R-:W-:-:S05]  /*3910*/  IMAD.MOV.U32 R0, RZ, RZ, R45 ;  /* 0x000000ffff007224 */ /* 0x000fca00078e002d */
[----:B------:R-:W-:Y:S01]  /*3920*/  PRMT R139, R0, 0x7610, R139 ;  /* 0x00007610008b7816 */ /* 0x000fe2000000008b */
[----:B------:R-:W-:-:S05]  /*3930*/  IMAD.MOV.U32 R0, RZ, RZ, R61 ;  /* 0x000000ffff007224 */ /* 0x000fca00078e003d */
[----:B------:R-:W-:Y:S01]  /*3940*/  PRMT R176, R0, 0x7610, R176 ;  /* 0x0000761000b07816 */ /* 0x000fe200000000b0 */
[----:B------:R-:W-:Y:S06]  /*3950*/  @!P2 BRA `(.L_x_2884) ;  /* 0x000000000004a947 */ /* 0x000fec0003800000 */
[----:B------:R-:W-:Y:S01]  /*3960*/  BPT.TRAP 0x1 ;  /* 0x000000040000795c */ /* 0x000fe20000300000 */
.L_x_2884:
[----:B------:R-:W-:Y:S01]  /*3970*/  IMAD R0, R17, 0x8, R16 ;  /* 0x0000000811007824 */ /* 0x000fe200078e0210 */
[----:B------:R-:W-:Y:S01]  /*3980*/  SHF.L.U32 R114, R219, 0x1f, RZ ;  /* 0x0000001fdb727819 */ /* 0x000fe200000006ff */
[----:B------:R-:W-:Y:S03]  /*3990*/  BSSY B1, `(.L_x_2885) ;  /* 0x0000003000017945 */ /* 0x000fe60003800000 */
[----:B------:R-:W0:Y:S02]  /*39a0*/  SYNCS.PHASECHK.TRANS64.TRYWAIT P6, [R0+URZ+0x38890], R114 ;  /* 0x03889072000075a7 */ /* 0x000e2400080c017f */
[----:B0-----:R-:W-:Y:S05]  /*39b0*/  @!P6 BRA `(.L_x_2886) ;  /* 0x000002d40030e947 */ /* 0x001fea0003800000 */
.L_x_3304:
[----:B------:R-:W-:Y:S05]  /*39c0*/  BSYNC B1 ;  /* 0x0000000000017941 */ /* 0x000fea0003800000 */
.L_x_2885:
        /* <DEDUP_REMOVED lines=14> */
[----:B------:R-:W-:Y:S02]  /*3ab0*/  PRMT R140, R151, 0x5410, R141 ;  /* 0x00005410978c7816 */ /* 0x000fe4000000008d */
[----:B------:R-:W-:-:S02]  /*3ac0*/  SHF.R.U32.HI R146, RZ, 0x10, R127 ;  /* 0x00000010ff927819 */ /* 0x000fc4000001167f */
[----:B------:R-:W-:Y:S01]  /*3ad0*/  PRMT R127, R137, 0x5432, R144 ;  /* 0x00005432897f7816 */ /* 0x000fe20000000090 */
[C---:B------:R-:W-:Y:S01]  /*3ae0*/  IMAD.U32 R144, R37.reuse, 0x10000, RZ ;  /* 0x0001000025907824 */ /* 0x040fe200078e00ff */
[----:B------:R-:W-:Y:S02]  /*3af0*/  LOP3.LUT R152, R37, 0xffff0000, RZ, 0xc0, !PT ;  /* 0xffff000025987812 */ /* 0x000fe400078ec0ff */
[----:B------:R-:W-:Y:S01]  /*3b00*/  LOP3.LUT R37, R140, 0xffff0000, RZ, 0xc0, !PT ;  /* 0xffff00008c257812 */ /* 0x000fe200078ec0ff */
        /* <DEDUP_REMOVED lines=8> */
[-C--:B------:R-:W-:Y:S01]  /*3b90*/  FMUL.FTZ R152, R152, R155.reuse ;  /* 0x0000009b98987220 */ /* 0x080fe20000410000 */
[----:B------:R-:W-:Y:S01]  /*3ba0*/  FFMA.FTZ R157, R144, R155, -R157 ;  /* 0x0000009b909d7223 */ /* 0x000fe2000001089d */
[----:B------:R-:W-:Y:S01]  /*3bb0*/  FMUL.FTZ R159, R38, R151 ;  /* 0x00000097269f7220 */ /* 0x000fe20000410000 */
[----:B------:R-:W-:Y:S01]  /*3bc0*/  LOP3.LUT R125, R39, 0xffff0000, RZ, 0xc0, !PT ;  /* 0xffff0000277d7812 */ /* 0x000fe200078ec0ff */
[----:B------:R-:W-:Y:S01]  /*3bd0*/  FFMA.FTZ R152, R144, R37, R152 ;  /* 0x0000002590987223 */ /* 0x000fe20000010098 */
[----:B------:R-:W-:Y:S01]  /*3be0*/  FMUL.FTZ R37, R38, R153 ;  /* 0x0000009926257220 */ /* 0x000fe20000410000 */
[----:B------:R-:W-:Y:S01]  /*3bf0*/  LOP3.LUT R144, R127, 0xffff0000, RZ, 0xc0, !PT ;  /* 0xffff00007f907812 */ /* 0x000fe200078ec0ff */
[----:B------:R-:W-:Y:S01]  /*3c00*/  IMAD.U32 R127, R140, 0x10000, RZ ;  /* 0x000100008c7f7824 */ /* 0x000fe200078e00ff */
[----:B------:R-:W-:Y:S01]  /*3c10*/  LOP3.LUT R38, R141, 0xffff0000, RZ, 0xc0, !PT ;  /* 0xffff00008d267812 */ /* 0x000fe200078ec0ff */
[----:B------:R-:W-:-:S02]  /*3c20*/  IMAD.U32 R141, R126, 0x10000, RZ ;  /* 0x000100007e8d7824 */ /* 0x000fc400078e00ff */
[C---:B------:R-:W-:Y:S01]  /*3c30*/  FFMA.FTZ R159, R124.reuse, R153, -R159 ;  /* 0x000000997c9f7223 */ /* 0x040fe2000001089f */
[----:B------:R-:W-:Y:S01]  /*3c40*/  FFMA.FTZ R124, R124, R151, R37 ;  /* 0x000000977c7c7223 */ /* 0x000fe20000010025 */
[C---:B------:R-:W-:Y:S01]  /*3c50*/  FMUL.FTZ R37, R36.reuse, R127 ;  /* 0x0000007f24257220 */ /* 0x040fe20000410000 */
[----:B------:R-:W-:Y:S01]  /*3c60*/  FMUL.FTZ R126, R125, R38 ;  /* 0x000000267d7e7220 */ /* 0x000fe20000410000 */
[-C--:B------:R-:W-:Y:S01]  /*3c70*/  FMUL.FTZ R36, R36, R141.reuse ;  /* 0x0000008d24247220 */ /* 0x080fe20000410000 */
[----:B------:R-:W-:Y:S02]  /*3c80*/  IMAD.U32 R39, R39, 0x10000, RZ ;  /* 0x0001000027277824 */ /* 0x000fe400078e00ff */
        /* <DEDUP_REMOVED lines=10> */
.L_x_2892:
[----:B------:R-:W-:Y:S05]  /*3d30*/  BSYNC B3 ;  /* 0x0000000000037941 */ /* 0x000fea0003800000 */
.L_x_2891:
[----:B------:R-:W-:Y:S02]  /*3d40*/  ULDC.64 UR4, c[0x0][0x208] ;  /* 0x0000820000047ab9 */ /* 0x000fe40000000a00 */
[----:B--2---:R1:W-:Y:S03]  /*3d50*/  STG.E.128 desc[UR4][R56.64], R36 ;  /* 0x0000002438007986 */ /* 0x0043e6000c101d04 */
.L_x_2890:
[----:B------:R-:W-:Y:S05]  /*3d60*/  BSYNC B2 ;  /* 0x0000000000027941 */ /* 0x000fea0003800000 */
.L_x_2889:
        /* <DEDUP_REMOVED lines=52> */
.L_x_2896:
[----:B------:R-:W-:Y:S05]  /*40b0*/  BSYNC B3 ;  /* 0x0000000000037941 */ /* 0x000fea0003800000 */
.L_x_2895:
[----:B------:R-:W-:Y:S02]  /*40c0*/  ULDC.64 UR4, c[0x0][0x208] ;  /* 0x0000820000047ab9 */ /* 0x000fe40000000a00 */
[----:B--2---:R2:W-:Y:S03]  /*40d0*/  STG.E.128 desc[UR4][R56.64+0x80], R36 ;  /* 0x0000802438007986 */ /* 0x0045e6000c101d04 */
.L_x_2894:
[----:B------:R-:W-:Y:S05]  /*40e0*/  BSYNC B2 ;  /* 0x0000000000027941 */ /* 0x000fea0003800000 */
.L_x_2893:
        /* <DEDUP_REMOVED lines=52> */
.L_x_2900:
[----:B------:R-:W-:Y:S05]  /*4430*/  BSYNC B3 ;  /* 0x0000000000037941 */ /* 0x000fea0003800000 */
.L_x_2899:
[----:B------:R-:W-:Y:S02]  /*4440*/  ULDC.64 UR4, c[0x0][0x208] ;  /* 0x0000820000047ab9 */ /* 0x000fe40000000a00 */
[----:B--2---:R3:W-:Y:S03]  /*4450*/  STG.E.128 desc[UR4][R56.64+0x100], R36 ;  /* 0x0001002438007986 */ /* 0x0047e6000c101d04 */
.L_x_2898:
[----:B------:R-:W-:Y:S05]  /*4460*/  BSYNC B2 ;  /* 0x0000000000027941 */ /* 0x000fea0003800000 */
.L_x_2897:
        /* <DEDUP_REMOVED lines=51> */
.L_x_2902:
[----:B------:R-:W-:Y:S05]  /*47a0*/  BSYNC B2 ;  /* 0x0000000000027941 */ /* 0x000fea0003800000 */
.L_x_2901:
[----:B------:R-:W-:Y:S02]  /*47b0*/  ULDC.64 UR4, c[0x0][0x208] ;  /* 0x0000820000047ab9 */ /* 0x000fe40000000a00 */
[----:B--2---:R4:W-:Y:S03]  /*47c0*/  STG.E.128 desc[UR4][R56.64+0x180], R36 ;  /* 0x0001802438007986 */ /* 0x0049e6000c101d04 */
.L_x_2888:
[----:B------:R-:W-:Y:S05]  /*47d0*/  BSYNC B1 ;  /* 0x0000000000017941 */ /* 0x000fea0003800000 */
.L_x_2887:
        /* <DEDUP_REMOVED lines=11> */
[--C-:B------:R-:W-:Y:S02]  /*4890*/  SHF.R.U64 R74, R76, 0x10, R77.reuse ;  /* 0x000000104c4a7819 */ /* 0x100fe4000000124d */
[----:B------:R-:W-:Y:S02]  /*48a0*/  SHF.R.U32.HI R77, RZ, 0x10, R77 ;  /* 0x00000010ff4d7819 */ /* 0x000fe4000001164d */
[----:B------:R-:W-:Y:S02]  /*48b0*/  PRMT R179, R179, 0x5410, R74 ;  /* 0x00005410b3b37816 */ /* 0x000fe4000000004a */
[----:B------:R-:W-:Y:S02]  /*48c0*/  PRMT R178, R178, 0x5410, R79 ;  /* 0x00005410b2b27816 */ /* 0x000fe4000000004f */
[----:B------:R-:W-:-:S02]  /*48d0*/  SHF.R.U32.HI R78, RZ, 0x10, R75 ;  /* 0x00000010ff4e7819 */ /* 0x000fc4000001164b */
[----:B------:R-:W-:Y:S02]  /*48e0*/  LOP3.LUT R75, R37, 0xffff0000, RZ, 0xc0, !PT ;  /* 0xffff0000254b7812 */ /* 0x000fe400078ec0ff */
[----:B------:R-:W-:Y:S02]  /*48f0*/  LOP3.LUT R80, R179, 0xffff0000, RZ, 0xc0, !PT ;  /* 0xffff0000b3507812 */ /* 0x000fe400078ec0ff */
        /* <DEDUP_REMOVED lines=17> */
[----:B------:R-:W-:Y:S01]  /*4a10*/  IMAD.U32 R76, R179, 0x10000, RZ ;  /* 0x00010000b34c7824 */ /* 0x000fe200078e00ff */
[----:B------:R-:W-:Y:S01]  /*4a20*/  LOP3.LUT R177, R177, 0xffff0000, RZ, 0xc0, !PT ;  /* 0xffff0000b1b17812 */ /* 0x000fe200078ec0ff */
[----:B------:R-:W-:Y:S01]  /*4a30*/  FFMA.FTZ R57, R56, R78, -R81 ;  /* 0x0000004e38397223 */ /* 0x000fe20000010851 */
[----:B------:R-:W-:Y:S02]  /*4a40*/  IMAD.U32 R178, R178, 0x10000, RZ ;  /* 0x00010000b2b27824 */ /* 0x000fe400078e00ff */
[----:B------:R-:W-:Y:S01]  /*4a50*/  FFMA.FTZ R56, R56, R74, R79 ;  /* 0x0000004a38387223 */ /* 0x000fe2000001004f */
[C---:B------:R-:W-:Y:S01]  /*4a60*/  FMUL.FTZ R74, R38.reuse, R180 ;  /* 0x000000b4264a7220 */ /* 0x040fe20000410000 */
[----:B------:R-:W-:Y:S01]  /*4a70*/  FMUL.FTZ R79, R38, R177 ;  /* 0x000000b1264f7220 */ /* 0x000fe20000410000 */
[C---:B------:R-:W-:Y:S01]  /*4a80*/  FMUL.FTZ R38, R75.reuse, R76 ;  /* 0x0000004c4b267220 */ /* 0x040fe20000410000 */
[-C--:B------:R-:W-:Y:S01]  /*4a90*/  FMUL.FTZ R75, R75, R178.reuse ;  /* 0x000000b24b4b7220 */ /* 0x080fe20000410000 */
[----:B------:R-:W-:Y:S01]  /*4aa0*/  IMAD.U32 R39, R39, 0x10000, RZ ;  /* 0x0001000027277824 */ /* 0x000fe200078e00ff */
[----:B------:R-:W-:Y:S01]  /*4ab0*/  F2FP.BF16.F32.PACK_AB R56, R56, R57 ;  /* 0x000000393838723e */ /* 0x000fe200000010ff */
[C---:B------:R-:W-:Y:S01]  /*4ac0*/  FFMA.FTZ R38, R37.reuse, R178, -R38 ;  /* 0x000000b225267223 */ /* 0x040fe20000010826 */
[----:B------:R-:W-:Y:S01]  /*4ad0*/  FFMA.FTZ R75, R37, R76, R75 ;  /* 0x0000004c254b7223 */ /* 0x000fe2000001004b */
[C---:B------:R-:W-:Y:S01]  /*4ae0*/  FFMA.FTZ R74, R39.reuse, R177, -R74 ;  /* 0x000000b1274a7223 */ /* 0x040fe2000001084a */
[----:B------:R-:W-:Y:S01]  /*4af0*/  FFMA.FTZ R79, R39, R180, R79 ;  /* 0x000000b4274f7223 */ /* 0x000fe2000001004f */
[----:B------:R-:W-:-:S02]  /*4b00*/  F2FP.BF16.F32.PACK_AB R37, R77, R36 ;  /* 0x000000244d25723e */ /* 0x000fc400000010ff */
[----:B------:R-:W-:Y:S01]  /*4b10*/  F2FP.BF16.F32.PACK_AB R36, R75, R38 ;  /* 0x000000264b24723e */ /* 0x000fe200000010ff */
[----:B------:R-:W-:Y:S01]  /*4b20*/  IMAD.MOV.U32 R38, RZ, RZ, R56 ;  /* 0x000000ffff267224 */ /* 0x000fe200078e0038 */
[----:B------:R-:W-:-:S07]  /*4b30*/  F2FP.BF16.F32.PACK_AB R39, R79, R74 ;  /* 0x0000004a4f27723e */ /* 0x000fce00000010ff */
.L_x_2908:
[----:B------:R-:W-:Y:S05]  /*4b40*/  BSYNC B3 ;  /* 0x0000000000037941 */ /* 0x000fea0003800000 */
.L_x_2907:
[----:B------:R-:W-:Y:S02]  /*4b50*/  ULDC.64 UR4, c[0x0][0x208] ;  /* 0x0000820000047ab9 */ /* 0x000fe40000000a00 */
[----:B--2---:R1:W-:Y:S03]  /*4b60*/  STG.E.128 desc[UR4][R50.64], R36 ;  /* 0x0000002432007986 */ /* 0x0043e6000c101d04 */
.L_x_2906:
[----:B------:R-:W-:Y:S05]  /*4b70*/  BSYNC B2 ;  /* 0x0000000000027941 */ /* 0x000fea0003800000 */
.L_x_2905:
        /* <DEDUP_REMOVED lines=11> */
[----:B------:R-:W-:Y:S02]  /*4c30*/  SHF.R.U32.HI R71, RZ, 0x10, R71 ;  /* 0x00000010ff477819 */ /* 0x000fe40000011647 */
[----:B------:R-:W-:Y:S02]  /*4c40*/  PRMT R169, R169, 0x5410, R74 ;  /* 0x00005410a9a97816 */ /* 0x000fe4000000004a */
[----:B------:R-:W-:-:S02]  /*4c50*/  PRMT R171, R171, 0x5410, R70 ;  /* 0x00005410abab7816 */ /* 0x000fc40000000046 */
[----:B------:R-:W-:Y:S02]  /*4c60*/  PRMT R173, R173, 0x5410, R72 ;  /* 0x00005410adad7816 */ /* 0x000fe40000000048 */
[----:B------:R-:W-:Y:S01]  /*4c70*/  PRMT R170, R170, 0x5410, R71 ;  /* 0x00005410aaaa7816 */ /* 0x000fe20000000047 */
[C---:B------:R-:W-:Y:S01]  /*4c80*/  IMAD.U32 R71, R37.reuse, 0x10000, RZ ;  /* 0x0001000025477824 */ /* 0x040fe200078e00ff */
        /* <DEDUP_REMOVED lines=11> */
[C---:B------:R-:W-:Y:S01]  /*4d40*/  FMUL.FTZ R79, R57.reuse, R75 ;  /* 0x0000004b394f7220 */ /* 0x040fe20000410000 */
[----:B------:R-:W-:Y:S01]  /*4d50*/  LOP3.LUT R170, R170, 0xffff0000, RZ, 0xc0, !PT ;  /* 0xffff0000aaaa7812 */ /* 0x000fe200078ec0ff */
[C---:B------:R-:W-:Y:S01]  /*4d60*/  IMAD.U32 R37, R36.reuse, 0x10000, RZ ;  /* 0x0001000024257824 */ /* 0x040fe200078e00ff */
[----:B------:R-:W-:Y:S01]  /*4d70*/  LOP3.LUT R70, R36, 0xffff0000, RZ, 0xc0, !PT ;  /* 0xffff000024467812 */ /* 0x000fe200078ec0ff */
[----:B------:R-:W-:Y:S01]  /*4d80*/  FMUL.FTZ R57, R57, R73 ;  /* 0x0000004939397220 */ /* 0x000fe20000410000 */
[----:B------:R-:W-:-:S02]  /*4d90*/  IMAD.U32 R169, R169, 0x10000, RZ ;  /* 0x00010000a9a97824 */ /* 0x000fc400078e00ff */
[C---:B------:R-:W-:Y:S01]  /*4da0*/  FFMA.FTZ R36, R71.reuse, R72, -R76 ;  /* 0x0000004847247223 */ /* 0x040fe2000001084c */
[----:B------:R-:W-:Y:S01]  /*4db0*/  FFMA.FTZ R77, R71, R74, R77 ;  /* 0x0000004a474d7223 */ /* 0x000fe2000001004d */
[C---:B------:R-:W-:Y:S01]  /*4dc0*/  FMUL.FTZ R72, R38.reuse, R173 ;  /* 0x000000ad26487220 */ /* 0x040fe20000410000 */
[-C--:B------:R-:W-:Y:S01]  /*4dd0*/  FMUL.FTZ R74, R38, R170.reuse ;  /* 0x000000aa264a7220 */ /* 0x080fe20000410000 */
[----:B------:R-:W-:Y:S01]  /*4de0*/  FFMA.FTZ R79, R56, R73, -R79 ;  /* 0x00000049384f7223 */ /* 0x000fe2000001084f */
[----:B------:R-:W-:Y:S01]  /*4df0*/  FMUL.FTZ R38, R70, R171 ;  /* 0x000000ab46267220 */ /* 0x000fe20000410000 */
[----:B------:R-:W-:Y:S02]  /*4e00*/  IMAD.U32 R39, R39, 0x10000, RZ ;  /* 0x0001000027277824 */ /* 0x000fe400078e00ff */
[----:B------:R-:W-:Y:S01]  /*4e10*/  FFMA.FTZ R56, R56, R75, R57 ;  /* 0x0000004b38387223 */ /* 0x000fe20000010039 */
[-C--:B------:R-:W-:Y:S01]  /*4e20*/  FMUL.FTZ R70, R70, R169.reuse ;  /* 0x000000a946467220 */ /* 0x080fe20000410000 */
[----:B------:R-:W-:Y:S01]  /*4e30*/  FFMA.FTZ R38, R37, R169, -R38 ;  /* 0x000000a925267223 */ /* 0x000fe20000010826 */
        /* <DEDUP_REMOVED lines=9> */
.L_x_2912:
[----:B------:R-:W-:Y:S05]  /*4ed0*/  BSYNC B3 ;  /* 0x0000000000037941 */ /* 0x000fea0003800000 */
.L_x_2911:
[----:B------:R-:W-:Y:S02]  /*4ee0*/  ULDC.64 UR4, c[0x0][0x208] ;  /* 0x0000820000047ab9 */ /* 0x000fe40000000a00 */
[----:B--2---:R1:W-:Y:S03]  /*4ef0*/  STG.E.128 desc[UR4][R50.64+0x80], R36 ;  /* 0x0000802432007986 */ /* 0x0043e6000c101d04 */
.L_x_2910:
[----:B------:R-:W-:Y:S05]  /*4f00*/  BSYNC B2 ;  /* 0x0000000000027941 */ /* 0x000fea0003800000 */
.L_x_2909:
[----:B------:R-:W-:Y:S01]  /*4f10*/  ISETP.NE.AND P3, PT, R9, RZ, PT ;  /* 0x000000ff0900720c */ /* 0x000fe20003f65270 */
[----:B------:R-:W-:-:S12]  /*4f20*/  BSSY B2, `(.L_x_2913) ;  /* 0x0000036000027945 */ /* 0x000fd80003800000 */
[----:B------:R-:W-:Y:S05]  /*4f30*/  @!P3 BRA `(.L_x_2914) ;  /* 0x0000000000d0b947 */ /* 0x000fea0003800000 */
[----:B-1234-:R1:W2:Y:S01]  /*4f40*/  LDS.128 R36, [R4+0x2a400] ;  /* 0x02a4000004247984 */ /* 0x01e2a20000000c00 */
[----:B------:R-:W-:Y:S01]  /*4f50*/  ISETP.GE.AND P3, PT, R214, R115, PT ;  /* 0x00000073d600720c */ /* 0x000fe20003f66270 */
[----:B------:R-:W-:-:S12]  /*4f60*/  BSSY B3, `(.L_x_2915) ;  /* 0x000002f000037945 */ /* 0x000fd80003800000 */
[----:B-1----:R-:W-:Y:S05]  /*4f70*/  @P3 BRA `(.L_x_2916) ;  /* 0x0000000000b43947 */ /* 0x002fea0003800000 */
[----:B------:R-:W-:Y:S02]  /*4f80*/  SHF.R.U64 R68, R68, 0x10, R69 ;  /* 0x0000001044447819 */ /* 0x000fe40000001245 */
[--C-:B------:R-:W-:Y:S01]  /*4f90*/  SHF.R.U64 R70, R66, 0x10, R67.reuse ;  /* 0x0000001042467819 */ /* 0x100fe20000001243 */
[----:B--2---:R-:W-:Y:S01]  /*4fa0*/  IMAD.U32 R66, R38, 0x10000, RZ ;  /* 0x0001000026427824 */ /* 0x004fe200078e00ff */
[----:B------:R-:W-:Y:S02]  /*4fb0*/  SHF.R.U32.HI R57, RZ, 0x10, R67 ;  /* 0x00000010ff397819 */ /* 0x000fe40000011643 */
[----:B------:R-:W-:Y:S02]  /*4fc0*/  PRMT R167, R167, 0x5410, R68 ;  /* 0x00005410a7a77816 */ /* 0x000fe40000000044 */
[----:B------:R-:W-:Y:S02]  /*4fd0*/  SHF.R.U32.HI R69, RZ, 0x10, R69 ;  /* 0x00000010ff457819 */ /* 0x000fe40000011645 */
        /* <DEDUP_REMOVED lines=10> */
[C---:B------:R-:W-:Y:S01]  /*5080*/  IMAD.U32 R38, R39.reuse, 0x10000, RZ ;  /* 0x0001000027267824 */ /* 0x040fe200078e00ff */
[----:B------:R-:W-:Y:S01]  /*5090*/  LOP3.LUT R56, R39, 0xffff0000, RZ, 0xc0, !PT ;  /* 0xffff000027387812 */ /* 0x000fe200078ec0ff */
[----:B------:R-:W-:-:S02]  /*50a0*/  IMAD.U32 R39, R37, 0x10000, RZ ;  /* 0x0001000025277824 */ /* 0x000fc400078e00ff */
[-C--:B------:R-:W-:Y:S01]  /*50b0*/  FMUL.FTZ R57, R57, R68.reuse ;  /* 0x0000004439397220 */ /* 0x080fe20000410000 */
[----:B------:R-:W-:Y:S02]  /*50c0*/  IMAD.U32 R71, R168, 0x10000, RZ ;  /* 0x00010000a8477824 */ /* 0x000fe400078e00ff */
[C---:B------:R-:W-:Y:S01]  /*50d0*/  FFMA.FTZ R72, R39.reuse, R68, -R72 ;  /* 0x0000004427487223 */ /* 0x040fe20000010848 */
[----:B------:R-:W-:Y:S01]  /*50e0*/  FFMA.FTZ R73, R39, R70, R57 ;  /* 0x0000004627497223 */ /* 0x000fe20000010039 */
[C---:B------:R-:W-:Y:S01]  /*50f0*/  FMUL.FTZ R75, R67.reuse, R71 ;  /* 0x00000047434b7220 */ /* 0x040fe20000410000 */
[----:B------:R-:W-:Y:S02]  /*5100*/  IMAD.U32 R37, R36, 0x10000, RZ ;  /* 0x0001000024257824 */ /* 0x000fe400078e00ff */
[-C--:B------:R-:W-:Y:S01]  /*5110*/  FMUL.FTZ R67, R67, R69.reuse ;  /* 0x0000004543437220 */ /* 0x080fe20000410000 */
[----:B------:R-:W-:Y:S01]  /*5120*/  LOP3.LUT R57, R168, 0xffff0000, RZ, 0xc0, !PT ;  /* 0xffff0000a8397812 */ /* 0x000fe200078ec0ff */
[----:B------:R-:W-:Y:S01]  /*5130*/  FFMA.FTZ R75, R66, R69, -R75 ;  /* 0x00000045424b7223 */ /* 0x000fe2000001084b */
[----:B------:R-:W-:Y:S01]  /*5140*/  LOP3.LUT R39, R166, 0xffff0000, RZ, 0xc0, !PT ;  /* 0xffff0000a6277812 */ /* 0x000fe200078ec0ff */
[----:B------:R-:W-:Y:S01]  /*5150*/  IMAD.U32 R165, R165, 0x10000, RZ ;  /* 0x00010000a5a57824 */ /* 0x000fe200078e00ff */
[----:B------:R-:W-:Y:S01]  /*5160*/  LOP3.LUT R36, R36, 0xffff0000, RZ, 0xc0, !PT ;  /* 0xffff000024247812 */ /* 0x000fe200078ec0ff */
[----:B------:R-:W-:Y:S01]  /*5170*/  FFMA.FTZ R66, R66, R71, R67 ;  /* 0x0000004742427223 */ /* 0x000fe20000010043 */
[C---:B------:R-:W-:Y:S01]  /*5180*/  FMUL.FTZ R67, R56.reuse, R57 ;  /* 0x0000003938437220 */ /* 0x040fe20000410000 */
[----:B------:R-:W-:Y:S01]  /*5190*/  FMUL.FTZ R68, R56, R39 ;  /* 0x0000002738447220 */ /* 0x000fe20000410000 */
[----:B------:R-:W-:Y:S01]  /*51a0*/  F2FP.BF16.F32.PACK_AB R72, R73, R72 ;  /* 0x000000484948723e */ /* 0x000fe200000010ff */
        /* <DEDUP_REMOVED lines=9> */
[----:B------:R-:W-:-:S07]  /*5240*/  IMAD.MOV.U32 R37, RZ, RZ, R72 ;  /* 0x000000ffff257224 */ /* 0x000fce00078e0048 */
.L_x_2916:
[----:B------:R-:W-:Y:S05]  /*5250*/  BSYNC B3 ;  /* 0x0000000000037941 */ /* 0x000fea0003800000 */
.L_x_2915:
[----:B------:R-:W-:Y:S02]  /*5260*/  ULDC.64 UR4, c[0x0][0x208] ;  /* 0x0000820000047ab9 */ /* 0x000fe40000000a00 */
[----:B--2---:R1:W-:Y:S03]  /*5270*/  STG.E.128 desc[UR4][R50.64+0x100], R36 ;  /* 0x0001002432007986 */ /* 0x0043e6000c101d04 */
.L_x_2914:
[----:B------:R-:W-:Y:S05]  /*5280*/  BSYNC B2 ;  /* 0x0000000000027941 */ /* 0x000fea0003800000 */
.L_x_2913:
[----:B------:R-:W-:-:S13]  /*5290*/  ISETP.NE.AND P3, PT, R8, RZ, PT ;  /* 0x000000ff0800720c */ /* 0x000fda0003f65270 */
        /* <DEDUP_REMOVED lines=51> */
.L_x_2918:
[----:B------:R-:W-:Y:S05]  /*55d0*/  BSYNC B2 ;  /* 0x0000000000027941 */ /* 0x000fea0003800000 */
.L_x_2917:
[----:B------:R-:W-:Y:S02]  /*55e0*/  ULDC.64 UR4, c[0x0][0x208] ;  /* 0x0000820000047ab9 */ /* 0x000fe40000000a00 */
[----:B--2---:R1:W-:Y:S03]  /*55f0*/  STG.E.128 desc[UR4][R50.64+0x180], R36 ;  /* 0x0001802432007986 */ /* 0x0043e6000c101d04 */
.L_x_2904:
[----:B------:R-:W-:Y:S05]  /*5600*/  BSYNC B1 ;  /* 0x0000000000017941 */ /* 0x000fea0003800000 */
.L_x_2903:
        /* <DEDUP_REMOVED lines=54> */
.L_x_2923:
[----:B------:R-:W-:Y:S05]  /*5970*/  BSYNC B2 ;  /* 0x0000000000027941 */ /* 0x000fea0003800000 */
.L_x_2922:
[----:B------:R-:W-:Y:S02]  /*5980*/  ULDC.64 UR4, c[0x0][0x208] ;  /* 0x0000820000047ab9 */ /* 0x000fe40000000a00 */
[----:B--2---:R1:W-:Y:S03]  /*5990*/  STG.E.128 desc[UR4][R48.64], R36 ;  /* 0x0000002430007986 */ /* 0x0043e6000c101d04 */
.L_x_2921:
[----:B------:R-:W-:Y:S05]  /*59a0*/  BSYNC B1 ;  /* 0x0000000000017941 */ /* 0x000fea0003800000 */
.L_x_2920:
        /* <DEDUP_REMOVED lines=10> */
[----:B------:R-:W-:Y:S02]  /*5a50*/  SHF.R.U32.HI R59, RZ, 0x10, R53 ;  /* 0x00000010ff3b7819 */ /* 0x000fe40000011635 */
[----:B------:R-:W-:Y:S02]  /*5a60*/  PRMT R174, R174, 0x5410, R55 ;  /* 0x00005410aeae7816 */ /* 0x000fe40000000037 */
[----:B------:R-:W-:Y:S02]  /*5a70*/  PRMT R156, R156, 0x5410, R59 ;  /* 0x000054109c9c7816 */ /* 0x000fe4000000003b */
[----:B------:R-:W-:Y:S01]  /*5a80*/  SHF.R.U64 R61, R52, 0x10, R53 ;  /* 0x00000010343d7819 */ /* 0x000fe20000001235 */
[----:B------:R-:W-:Y:S01]  /*5a90*/  IMAD.U32 R52, R39, 0x10000, RZ ;  /* 0x0001000027347824 */ /* 0x000fe200078e00ff */
        /* <DEDUP_REMOVED lines=15> */
[C---:B------:R-:W-:Y:S01]  /*5b90*/  FMUL.FTZ R59, R39.reuse, R56 ;  /* 0x00000038273b7220 */ /* 0x040fe20000410000 */
[----:B------:R-:W-:Y:S01]  /*5ba0*/  LOP3.LUT R156, R156, 0xffff0000, RZ, 0xc0, !PT ;  /* 0xffff00009c9c7812 */ /* 0x000fe200078ec0ff */
[----:B------:R-:W-:Y:S01]  /*5bb0*/  FFMA.FTZ R50, R50, R57, R51 ;  /* 0x0000003932327223 */ /* 0x000fe20000010033 */
[----:B------:R-:W-:Y:S01]  /*5bc0*/  FMUL.FTZ R39, R39, R54 ;  /* 0x0000003627277220 */ /* 0x000fe20000410000 */
[----:B------:R-:W-:Y:S01]  /*5bd0*/  LOP3.LUT R36, R36, 0xffff0000, RZ, 0xc0, !PT ;  /* 0xffff000024247812 */ /* 0x000fe200078ec0ff */
[----:B------:R-:W-:Y:S01]  /*5be0*/  FMUL.FTZ R51, R53, R174 ;  /* 0x000000ae35337220 */ /* 0x000fe20000410000 */
[----:B------:R-:W-:-:S02]  /*5bf0*/  IMAD.U32 R172, R172, 0x10000, RZ ;  /* 0x00010000acac7824 */ /* 0x000fc400078e00ff */
[----:B------:R-:W-:Y:S01]  /*5c00*/  FMUL.FTZ R53, R53, R156 ;  /* 0x0000009c35357220 */ /* 0x000fe20000410000 */
        /* <DEDUP_REMOVED lines=15> */
.L_x_2927:
[----:B------:R-:W-:Y:S05]  /*5d00*/  BSYNC B2 ;  /* 0x0000000000027941 */ /* 0x000fea0003800000 */
.L_x_2926:
[----:B------:R-:W-:Y:S02]  /*5d10*/  ULDC.64 UR4, c[0x0][0x208] ;  /* 0x0000820000047ab9 */ /* 0x000fe40000000a00 */
[----:B--2---:R1:W-:Y:S03]  /*5d20*/  STG.E.128 desc[UR4][R48.64+0x80], R36 ;  /* 0x0000802430007986 */ /* 0x0043e6000c101d04 */
.L_x_2925:
[----:B------:R-:W-:Y:S05]  /*5d30*/  BSYNC B1 ;  /* 0x0000000000017941 */ /* 0x000fea0003800000 */
.L_x_2924:
        /* <DEDUP_REMOVED lines=53> */
.L_x_2931:
[----:B------:R-:W-:Y:S05]  /*6090*/  BSYNC B2 ;  /* 0x0000000000027941 */ /* 0x000fea0003800000 */
.L_x_2930:
[----:B------:R-:W-:Y:S02]  /*60a0*/  ULDC.64 UR4, c[0x0][0x208] ;  /* 0x0000820000047ab9 */ /* 0x000fe40000000a00 */
[----:B--2---:R1:W-:Y:S03]  /*60b0*/  STG.E.128 desc[UR4][R48.64+0x100], R36 ;  /* 0x0001002430007986 */ /* 0x0043e6000c101d04 */
.L_x_2929:
[----:B------:R-:W-:Y:S05]  /*60c0*/  BSYNC B1 ;  /* 0x0000000000017941 */ /* 0x000fea0003800000 */
.L_x_2928:
        /* <DEDUP_REMOVED lines=52> */
.L_x_2933:
[----:B------:R-:W-:Y:S05]  /*6410*/  BSYNC B1 ;  /* 0x0000000000017941 */ /* 0x000fea0003800000 */
.L_x_2932:
[----:B------:R-:W-:Y:S02]  /*6420*/  ULDC.64 UR4, c[0x0][0x208] ;  /* 0x0000820000047ab9 */ /* 0x000fe40000000a00 */
[----:B--2---:R1:W-:Y:S01]  /*6430*/  STG.E.128 desc[UR4][R48.64+0x180], R36 ;  /* 0x0001802430007986 */ /* 0x0043e2000c101d04 */
[----:B------:R-:W-:Y:S05]  /*6440*/  BRA `(.L_x_2919) ;  /* 0x0000004400187947 */ /* 0x000fea0003800000 */
.L_x_2877:
        /* <DEDUP_REMOVED lines=37> */
.L_x_2935:
[----:B------:R-:W-:Y:S05]  /*66a0*/  BSYNC B1 ;  /* 0x0000000000017941 */ /* 0x000fea0003800000 */
.L_x_2934:
        /* <DEDUP_REMOVED lines=67> */
.L_x_2937:
[----:B------:R-:W-:Y:S05]  /*6ae0*/  BSYNC B1 ;  /* 0x0000000000017941 */ /* 0x000fea0003800000 */
.L_x_2936:
        /* <DEDUP_REMOVED lines=34> */
.L_x_2939:
[----:B------:R-:W-:Y:S05]  /*6d10*/  BSYNC B1 ;  /* 0x0000000000017941 */ /* 0x000fea0003800000 */
.L_x_2938:
[----:B------:R-:W2:Y:S01]  /*6d20*/  LDL R0, [R1+0x5c] ;  /* 0x00005c0001007983 */ /* 0x000ea20000100800 */
[----:B0-----:R-:W-:Y:S01]  /*6d30*/  IMAD.MOV.U32 R84, RZ, RZ, R52 ;  /* 0x000000ffff547224 */ /* 0x001fe200078e0034 */
[----:B------:R-:W-:Y:S01]  /*6d40*/  PRMT R169, R89, 0x7610, R169 ;  /* 0x0000761059a97816 */ /* 0x000fe200000000a9 */
[----:B------:R-:W-:Y:S02]  /*6d50*/  IMAD.MOV.U32 R85, RZ, RZ, R53 ;  /* 0x000000ffff557224 */ /* 0x000fe400078e0035 */
[----:B------:R-:W-:-:S03]  /*6d60*/  IMAD.MOV.U32 R86, RZ, RZ, R58 ;  /* 0x000000ffff567224 */ /* 0x000fc600078e003a */
        /* <DEDUP_REMOVED lines=10> */
[----:B------:R-:W-:-:S03]  /*6e10*/  IMAD.MOV.U32 R86, RZ, RZ, R66 ;  /* 0x000000ffff567224 */ /* 0x000fc600078e0042 */
[----:B------:R-:W-:Y:S01]  /*6e20*/  PRMT R172, R84, 0x5410, R85 ;  /* 0x0000541054ac7816 */ /* 0x000fe20000000055 */
[----:B------:R-:W-:Y:S02]  /*6e30*/  IMAD.MOV.U32 R85, RZ, RZ, R64 ;  /* 0x000000ffff557224 */ /* 0x000fe400078e0040 */
[----:B------:R-:W-:-:S03]  /*6e40*/  IMAD.MOV.U32 R84, RZ, RZ, R65 ;  /* 0x000000ffff547224 */ /* 0x000fc600078e0041 */
[----:B------:R-:W-:Y:S01]  /*6e50*/  PRMT R176, R176, 0x5410, R85 ;  /* 0x00005410b0b07816 */ /* 0x000fe20000000055 */
[----:B-----5:R-:W-:Y:S01]  /*6e60*/  IMAD.MOV.U32 R85, RZ, RZ, R68 ;  /* 0x000000ffff557224 */ /* 0x020fe200078e0044 */
[----:B--2---:R-:W-:Y:S01]  /*6e70*/  R2UR UR4, R0 ;  /* 0x00000000000472ca */ /* 0x004fe200000e0000 */
[----:B------:R-:W-:-:S05]  /*6e80*/  IMAD.MOV.U32 R0, RZ, RZ, R55 ;  /* 0x000000ffff007224 */ /* 0x000fca00078e0037 */
[----:B------:R-:W-:Y:S01]  /*6e90*/  PRMT R169, R169, 0x5410, R0 ;  /* 0x00005410a9a97816 */ /* 0x000fe20000000000 */
[----:B------:R-:W-:-:S05]  /*6ea0*/  IMAD.MOV.U32 R0, RZ, RZ, R59 ;  /* 0x000000ffff007224 */ /* 0x000fca00078e003b */
[----:B------:R-:W-:Y:S01]  /*6eb0*/  PRMT R173, R0, 0x7610, R173 ;  /* 0x0000761000ad7816 */ /* 0x000fe200000000ad */
[----:B------:R-:W-:Y:S01]  /*6ec0*/  IMAD.MOV.U32 R0, RZ, RZ, R63 ;  /* 0x000000ffff007224 */ /* 0x000fe200078e003f */
[----:B------:R-:W-:Y:S02]  /*6ed0*/  UISETP.NE.AND UP0, UPT, UR4, 0x3, UPT ;  /* 0x000000030400788c */ /* 0x000fe4000bf05270 */
[----:B------:R-:W-:Y:S01]  /*6ee0*/  PRMT R173, R173, 0x5410, R86 ;  /* 0x00005410adad7816 */ /* 0x000fe20000000056 */
[----:B------:R-:W-:Y:S01]  /*6ef0*/  IMAD.MOV.U32 R86, RZ, RZ, R67 ;  /* 0x000000ffff567224 */ /* 0x000fe200078e0043 */
[----:B------:R-:W-:Y:S01]  /*6f00*/  PRMT R171, R171, 0x5410, R0 ;  /* 0x00005410abab7816 */ /* 0x000fe20000000000 */
[----:B------:R-:W-:Y:S01]  /*6f10*/  IMAD.MOV.U32 R0, RZ, RZ, R70 ;  /* 0x000000ffff007224 */ /* 0x000fe200078e0046 */
[----:B------:R-:W-:Y:S02]  /*6f20*/  PLOP3.LUT P2, PT, PT, PT, UP0, 0x80, 0x0 ;  /* 0x000000000000781c */ /* 0x000fe40003f4f008 */
        /* <DEDUP_REMOVED lines=22> */
[----:B------:R-:W-:Y:S02]  /*7090*/  IMAD.MOV.U32 R84, RZ, RZ, R80 ;  /* 0x000000ffff547224 */ /* 0x000fe400078e0050 */
[----:B------:R-:W-:Y:S01]  /*70a0*/  IMAD.MOV.U32 R0, RZ, RZ, R81 ;  /* 0x000000ffff007224 */ /* 0x000fe200078e0051 */
[----:B------:R-:W-:-:S04]  /*70b0*/  PRMT R157, R86, 0x5410, R85 ;  /* 0x00005410569d7816 */ /* 0x000fc80000000055 */
[----:B------:R-:W-:Y:S01]  /*70c0*/  PRMT R168, R84, 0x5410, R0 ;  /* 0x0000541054a87816 */ /* 0x000fe20000000000 */
[----:B------:R-:W-:Y:S06]  /*70d0*/  @!P2 BRA `(.L_x_2940) ;  /* 0x000000000004a947 */ /* 0x000fec0003800000 */
[----:B------:R-:W-:Y:S01]  /*70e0*/  BPT.TRAP 0x1 ;  /* 0x000000040000795c */ /* 0x000fe20000300000 */
.L_x_2940:
[----:B------:R-:W-:Y:S01]  /*70f0*/  IMAD R0, R17, 0x8, R16 ;  /* 0x0000000811007824 */ /* 0x000fe200078e0210 */
[----:B------:R-:W-:Y:S01]  /*7100*/  SHF.L.U32 R114, R219, 0x1f, RZ ;  /* 0x0000001fdb727819 */ /* 0x000fe200000006ff */
[----:B------:R-:W0:Y:S01]  /*7110*/  LDC R144, c[0x0][0x2f4] ;  /* 0x0000bd00ff907b82 */ /* 0x000e220000000800 */
[----:B------:R-:W-:Y:S02]  /*7120*/  BSSY B1, `(.L_x_2941) ;  /* 0x0000004000017945 */ /* 0x000fe40003800000 */
[----:B------:R-:W1:Y:S05]  /*7130*/  SYNCS.PHASECHK.TRANS64.TRYWAIT P6, [R0+URZ+0x38890], R114 ;  /* 0x03889072000075a7 */ /* 0x000e6a00080c017f */
[----:B------:R-:W2:Y:S01]  /*7140*/  LDC.64 R124, c[0x0][0x300] ;  /* 0x0000c000ff7c7b82 */ /* 0x000ea20000000a00 */
[----:B-1----:R-:W-:Y:S05]  /*7150*/  @!P6 BRA `(.L_x_2942) ;  /* 0x0000029c005ce947 */ /* 0x002fea0003800000 */
.L_x_3305:
[----:B------:R-:W-:Y:S05]  /*7160*/  BSYNC B1 ;  /* 0x0000000000017941 */ /* 0x000fea0003800000 */
.L_x_2941:
        /* <DEDUP_REMOVED lines=14> */
[----:B------:R-:W-:Y:S01]  /*7250*/  IADD3 R88, P5, P6, R96, R136, R13 ;  /* 0x0000008860587210 */ /* 0x000fe20007ebe00d */
[----:B------:R-:W-:Y:S01]  /*7260*/  BSSY B3, `(.L_x_2947) ;  /* 0x000007f000037945 */ /* 0x000fe20003800000 */
[----:B------:R-:W-:Y:S02]  /*7270*/  SHF.R.S32.HI R85, RZ, 0x1f, R84 ;  /* 0x0000001fff557819 */ /* 0x000fe40000011454 */
[----:B------:R-:W-:Y:S02]  /*7280*/  IADD3.X R89, R92, R158, R7, P5, P6 ;  /* 0x0000009e5c597210 */ /* 0x000fe40002fec407 */
[----:B------:R-:W-:Y:S02]  /*7290*/  LEA.HI R84, R85, R84, RZ, 0x4 ;  /* 0x0000005455547211 */ /* 0x000fe400078f20ff */
[----:B------:R-:W-:-:S02]  /*72a0*/  P2R R90, PR, RZ, 0x2 ;  /* 0x00000002ff5a7803 */ /* 0x000fc40000000000 */
[----:B------:R-:W-:-:S05]  /*72b0*/  LEA.HI.SX32 R84, R84, R14, 0x1c ;  /* 0x0000000e54547211 */ /* 0x000fca00078fe2ff */
[----:B------:R-:W-:-:S05]  /*72c0*/  IMAD.SHL.U32 R85, R84, 0x8, RZ ;  /* 0x0000000854557824 */ /* 0x000fca00078e00ff */
[----:B------:R-:W-:-:S13]  /*72d0*/  ISETP.GE.AND P5, PT, R85, R144, PT ;  /* 0x000000905500720c */ /* 0x000fda0003fa6270 */
[--C-:B------:R-:W-:Y:S02]  /*72e0*/  @!P5 SHF.R.S32.HI R87, RZ, 0x1f, R85.reuse ;  /* 0x0000001fff57d819 */ /* 0x100fe40000011455 */
[----:B------:R-:W-:Y:S02]  /*72f0*/  @!P5 IADD3 R86, P1, P6, R96, R136, R85 ;  /* 0x000000886056d210 */ /* 0x000fe40007e3e055 */
[----:B------:R-:W-:Y:S02]  /*7300*/  LOP3.LUT R85, R85, 0x38, RZ, 0xc0, !PT ;  /* 0x0000003855557812 */ /* 0x000fe400078ec0ff */
[----:B------:R-:W-:Y:S02]  /*7310*/  @!P5 IADD3.X R87, R92, R158, R87, P1, P6 ;  /* 0x0000009e5c57d210 */ /* 0x000fe40000fec457 */
[----:B------:R-:W-:Y:S02]  /*7320*/  LEA R138, P6, R88, R116, 0x1 ;  /* 0x00000074588a7211 */ /* 0x000fe400078c08ff */
[----:B------:R-:W-:-:S02]  /*7330*/  LOP3.LUT R85, R85, 0x1c0, R91, 0xf8, !PT ;  /* 0x000001c055557812 */ /* 0x000fc400078ef85b */
[----:B------:R-:W-:Y:S02]  /*7340*/  LEA.HI.X R139, R88, R117, R89, 0x1, P6 ;  /* 0x00000075588b7211 */ /* 0x000fe400030f0c59 */
[C---:B------:R-:W-:Y:S02]  /*7350*/  @!P5 LEA R140, P6, R86.reuse, R116, 0x1 ;  /* 0x00000074568cd211 */ /* 0x040fe400078c08ff */
[----:B------:R-:W-:Y:S02]  /*7360*/  LOP3.LUT R85, R85, R229, RZ, 0x3c, !PT ;  /* 0x000000e555557212 */ /* 0x000fe400078e3cff */
[----:B------:R-:W-:Y:S02]  /*7370*/  @!P5 LEA.HI.X R141, R86, R117, R87, 0x1, P6 ;  /* 0x00000075568dd211 */ /* 0x000fe400030f0c57 */
[----:B------:R-:W-:Y:S02]  /*7380*/  SHF.R.S32.HI R86, RZ, 0x1f, R84 ;  /* 0x0000001fff567819 */ /* 0x000fe40000011454 */
[----:B------:R-:W-:-:S02]  /*7390*/  ISETP.NE.AND P1, PT, R90, RZ, PT ;  /* 0x000000ff5a00720c */ /* 0x000fc40003f25270 */
[----:B------:R-:W-:Y:S01]  /*73a0*/  LEA.HI R86, R86, R84, RZ, 0x3 ;  /* 0x0000005456567211 */ /* 0x000fe200078f18ff */
[----:B------:R-:W-:Y:S01]  /*73b0*/  IMAD R84, R17, 0x5000, R142 ;  /* 0x0000500011547824 */ /* 0x000fe200078e028e */
[----:B------:R-:W-:Y:S02]  /*73c0*/  ISETP.GE.AND P6, PT, R18, R115, PT ;  /* 0x000000731200720c */ /* 0x000fe40003fc6270 */
[----:B------:R-:W-:Y:S01]  /*73d0*/  SHF.R.S32.HI R86, RZ, 0x3, R86 ;  /* 0x00000003ff567819 */ /* 0x000fe20000011456 */
[----:B------:R-:W-:-:S04]  /*73e0*/  IMAD R84, R84, 0x2, R16 ;  /* 0x0000000254547824 */ /* 0x000fc800078e0210 */
[----:B------:R-:W-:-:S04]  /*73f0*/  IMAD R86, R86, 0x1400, R228 ;  /* 0x0000140056567824 */ /* 0x000fc800078e02e4 */
[----:B------:R-:W-:-:S04]  /*7400*/  IMAD.IADD R85, R86, 0x1, R85 ;  /* 0x0000000156557824 */ /* 0x000fc800078e0255 */
[----:B------:R-:W-:Y:S02]  /*7410*/  IMAD R88, R17, 0x5000, R85 ;  /* 0x0000500011587824 */ /* 0x000fe400078e0255 */
[----:B------:R-:W0:Y:S02]  /*7420*/  LDS.128 R84, [R84+0x24400] ;  /* 0x0244000054547984 */ /* 0x000e240000000c00 */
[----:B------:R-:W-:-:S06]  /*7430*/  IMAD R88, R88, 0x2, R16 ;  /* 0x0000000258587824 */ /* 0x000fcc00078e0210 */
[----:B------:R-:W2:Y:S01]  /*7440*/  LDS.128 R88, [R88+0x24400] ;  /* 0x0244000058587984 */ /* 0x000ea20000000c00 */
[----:B------:R-:W-:Y:S05]  /*7450*/  @P6 BRA `(.L_x_2948) ;  /* 0x00000004007c6947 */ /* 0x000fea0003800000 */
[----:B------:R-:W-:Y:S01]  /*7460*/  SHF.R.U32.HI R159, RZ, 0x10, R49 ;  /* 0x00000010ff9f7819 */ /* 0x000fe20000011631 */
[----:B--2---:R-:W-:Y:S01]  /*7470*/  IMAD.U32 R164, R89, 0x10000, RZ ;  /* 0x0001000059a47824 */ /* 0x004fe200078e00ff */
[----:B------:R-:W-:Y:S02]  /*7480*/  SHF.R.U32.HI R160, RZ, 0x10, R41 ;  /* 0x00000010ffa07819 */ /* 0x000fe40000011629 */
[C---:B------:R-:W-:Y:S02]  /*7490*/  PRMT R159, R161.reuse, 0x5410, R159 ;  /* 0x00005410a19f7816 */ /* 0x040fe4000000009f */
[----:B------:R-:W-:Y:S01]  /*74a0*/  PRMT R160, R161, 0x5432, R160 ;  /* 0x00005432a1a07816 */ /* 0x000fe200000000a0 */
[----:B0-----:R-:W-:Y:S01]  /*74b0*/  IMAD.U32 R161, R85, 0x10000, RZ ;  /* 0x0001000055a17824 */ /* 0x001fe200078e00ff */
[----:B------:R-:W-:Y:S01]  /*74c0*/  LOP3.LUT R89, R89, 0xffff0000, RZ, 0xc0, !PT ;  /* 0xffff000059597812 */ /* 0x000fe200078ec0ff */
[----:B------:R-:W-:Y:S01]  /*74d0*/  IMAD.U32 R163, R159, 0x10000, RZ ;  /* 0x000100009fa37824 */ /* 0x000fe200078e00ff */
[----:B------:R-:W-:Y:S01]  /*74e0*/  LOP3.LUT R85, R85, 0xffff0000, RZ, 0xc0, !PT ;  /* 0xffff000055557812 */ /* 0x000fe200078ec0ff */
[----:B------:R-:W-:Y:S01]  /*74f0*/  IMAD.U32 R162, R160, 0x10000, RZ ;  /* 0x00010000a0a27824 */ /* 0x000fe200078e00ff */
[----:B------:R-:W-:Y:S01]  /*7500*/  SHF.R.U64 R41, R40, 0x10, R41 ;  /* 0x0000001028297819 */ /* 0x000fe20000001229 */
[C---:B------:R-:W-:Y:S01]  /*7510*/  FMUL.FTZ R165, R164.reuse, R163 ;  /* 0x000000a3a4a57220 */ /* 0x040fe20000410000 */
[----:B------:R-:W-:Y:S01]  /*7520*/  LOP3.LUT R40, R87, 0xffff0000, RZ, 0xc0, !PT ;  /* 0xffff000057287812 */ /* 0x000fe200078ec0ff */
[-C--:B------:R-:W-:Y:S01]  /*7530*/  FMUL.FTZ R164, R164, R162.reuse ;  /* 0x000000a2a4a47220 */ /* 0x080fe20000410000 */
[----:B------:R-:W-:Y:S01]  /*7540*/  SHF.R.U64 R42, R42, 0x10, R43 ;  /* 0x000000102a2a7819 */ /* 0x000fe2000000122b */
[----:B------:R-:W-:Y:S01]  /*7550*/  FFMA.FTZ R162, R161, R162, -R165 ;  /* 0x000000a2a1a27223 */ /* 0x000fe200000108a5 */
[----:B------:R-:W-:-:S02]  /*7560*/  IMAD.U32 R165, R91, 0x10000, RZ ;  /* 0x000100005ba57824 */ /* 0x000fc400078e00ff */
[----:B------:R-:W-:Y:S01]  /*7570*/  FFMA.FTZ R161, R161, R163, R164 ;  /* 0x000000a3a1a17223 */ /* 0x000fe200000100a4 */
[----:B------:R-:W-:Y:S02]  /*7580*/  LOP3.LUT R163, R160, 0xffff0000, RZ, 0xc0, !PT ;  /* 0xffff0000a0a37812 */ /* 0x000fe400078ec0ff */
[----:B------:R-:W-:Y:S02]  /*7590*/  LOP3.LUT R160, R159, 0xffff0000, RZ, 0xc0, !PT ;  /* 0xffff00009fa07812 */ /* 0x000fe400078ec0ff */
[----:B------:R-:W-:Y:S02]  /*75a0*/  SHF.R.U64 R50, R50, 0x10, R51 ;  /* 0x0000001032327819 */ /* 0x000fe40000001233 */
[----:B------:R-:W-:Y:S01]  /*75b0*/  PRMT R42, R182, 0x5432, R42 ;  /* 0x00005432b62a7816 */ /* 0x000fe2000000002a */
[C---:B------:R-:W-:Y:S01]  /*75c0*/  FMUL.FTZ R159, R89.reuse, R160 ;  /* 0x000000a0599f7220 */ /* 0x040fe20000410000 */
[----:B------:R-:W-:Y:S01]  /*75d0*/  FMUL.FTZ R89, R89, R163 ;  /* 0x000000a359597220 */ /* 0x000fe20000410000 */
[----:B------:R-:W-:-:S02]  /*75e0*/  PRMT R50, R183, 0x5432, R50 ;  /* 0x00005432b7327816 */ /* 0x000fc40000000032 */
[C---:B------:R-:W-:Y:S01]  /*75f0*/  FFMA.FTZ R159, R85.reuse, R163, -R159 ;  /* 0x000000a3559f7223 */ /* 0x040fe2000001089f */
[----:B------:R-:W-:Y:S01]  /*7600*/  FFMA.FTZ R85, R85, R160, R89 ;  /* 0x000000a055557223 */ /* 0x000fe20000010059 */
[----:B------:R-:W-:Y:S01]  /*7610*/  SHF.R.U32.HI R89, RZ, 0x10, R51 ;  /* 0x00000010ff597819 */ /* 0x000fe20000011633 */
[----:B------:R-:W-:Y:S01]  /*7620*/  IMAD.U32 R163, R87, 0x10000, RZ ;  /* 0x0001000057a37824 */ /* 0x000fe200078e00ff */
[----:B------:R-:W-:Y:S01]  /*7630*/  SHF.R.U32.HI R160, RZ, 0x10, R43 ;  /* 0x00000010ffa07819 */ /* 0x000fe2000001162b */
[----:B------:R-:W-:Y:S01]  /*7640*/  IMAD.U32 R51, R50, 0x10000, RZ ;  /* 0x0001000032337824 */ /* 0x000fe200078e00ff */
[C---:B------:R-:W-:Y:S02]  /*7650*/  PRMT R89, R166.reuse, 0x5410, R89 ;  /* 0x00005410a6597816 */ /* 0x040fe40000000059 */
[----:B------:R-:W-:Y:S02]  /*7660*/  PRMT R160, R166, 0x5432, R160 ;  /* 0x00005432a6a07816 */ /* 0x000fe400000000a0 */
[----:B------:R-:W-:Y:S01]  /*7670*/  LOP3.LUT R50, R50, 0xffff0000, RZ, 0xc0, !PT ;  /* 0xffff000032327812 */ /* 0x000fe200078ec0ff */
[C---:B------:R-:W-:Y:S01]  /*7680*/  IMAD.U32 R164, R89.reuse, 0x10000, RZ ;  /* 0x0001000059a47824 */ /* 0x040fe200078e00ff */
[----:B------:R-:W-:Y:S01]  /*7690*/  LOP3.LUT R89, R89, 0xffff0000, RZ, 0xc0, !PT ;  /* 0xffff000059597812 */ /* 0x000fe200078ec0ff */
[----:B------:R-:W-:Y:S01]  /*76a0*/  IMAD.U32 R166, R160, 0x10000, RZ ;  /* 0x00010000a0a67824 */ /* 0x000fe200078e00ff */
[----:B------:R-:W-:Y:S01]  /*76b0*/  F2FP.BF16.F32.PACK_AB R159, R159, R162 ;  /* 0x000000a29f9f723e */ /* 0x000fe200000010ff */
[----:B------:R-:W-:Y:S01]  /*76c0*/  FMUL.FTZ R167, R165, R164 ;  /* 0x000000a4a5a77220 */ /* 0x000fe20000410000 */
[----:B------:R-:W-:Y:S01]  /*76d0*/  F2FP.BF16.F32.PACK_AB R161, R85, R161 ;  /* 0x000000a155a1723e */ /* 0x000fe200000010ff */
[----:B------:R-:W-:-:S02]  /*76e0*/  FMUL.FTZ R165, R165, R166 ;  /* 0x000000a6a5a57220 */ /* 0x000fc40000410000 */
[C---:B------:R-:W-:Y:S01]  /*76f0*/  FFMA.FTZ R166, R163.reuse, R166, -R167 ;  /* 0x000000a6a3a67223 */ /* 0x040fe200000108a7 */
[----:B------:R-:W-:Y:S02]  /*7700*/  IMAD.MOV.U32 R85, RZ, RZ, R159 ;  /* 0x000000ffff557224 */ /* 0x000fe400078e009f */
[----:B------:R-:W-:Y:S01]  /*7710*/  FFMA.FTZ R165, R163, R164, R165 ;  /* 0x000000a4a3a57223 */ /* 0x000fe200000100a5 */
[----:B------:R-:W-:Y:S02]  /*7720*/  SHF.R.U64 R163, R48, 0x10, R49 ;  /* 0x0000001030a37819 */ /* 0x000fe40000001231 */
[----:B------:R-:W-:Y:S02]  /*7730*/  LOP3.LUT R49, R91, 0xffff0000, RZ, 0xc0, !PT ;  /* 0xffff00005b317812 */ /* 0x000fe400078ec0ff */
[----:B------:R-:W-:-:S03]  /*7740*/  LOP3.LUT R48, R160, 0xffff0000, RZ, 0xc0, !PT ;  /* 0xffff0000a0307812 */ /* 0x000fc600078ec0ff */
[CC--:B------:R-:W-:Y:S02]  /*7750*/  FMUL.FTZ R87, R49.reuse, R89.reuse ;  /* 0x0000005931577220 */ /* 0x0c0fe40000410000 */
[-C--:B------:R-:W-:Y:S02]  /*7760*/  FMUL.FTZ R49, R49, R48.reuse ;  /* 0x0000003031317220 */ /* 0x080fe40000410000 */
[----:B------:R-:W-:Y:S01]  /*7770*/  FFMA.FTZ R48, R40, R48, -R87 ;  /* 0x0000003028307223 */ /* 0x000fe20000010857 */
[----:B------:R-:W-:Y:S02]  /*7780*/  IMAD.U32 R87, R84, 0x10000, RZ ;  /* 0x0001000054577824 */ /* 0x000fe400078e00ff */
[----:B------:R-:W-:Y:S01]  /*7790*/  FFMA.FTZ R40, R40, R89, R49 ;  /* 0x0000005928287223 */ /* 0x000fe20000010031 */
[----:B------:R-:W-:Y:S02]  /*77a0*/  PRMT R49, R180, 0x5410, R41 ;  /* 0x00005410b4317816 */ /* 0x000fe40000000029 */
[----:B------:R-:W-:Y:S01]  /*77b0*/  PRMT R41, R181, 0x5410, R163 ;  /* 0x00005410b5297816 */ /* 0x000fe200000000a3 */
[C---:B------:R-:W-:Y:S01]  /*77c0*/  IMAD.U32 R163, R88.reuse, 0x10000, RZ ;  /* 0x0001000058a37824 */ /* 0x040fe200078e00ff */
[----:B------:R-:W-:Y:S01]  /*77d0*/  LOP3.LUT R88, R88, 0xffff0000, RZ, 0xc0, !PT ;  /* 0xffff000058587812 */ /* 0x000fe200078ec0ff */
[----:B------:R-:W-:Y:S01]  /*77e0*/  IMAD.U32 R91, R49, 0x10000, RZ ;  /* 0x00010000315b7824 */ /* 0x000fe200078e00ff */
[C---:B------:R-:W-:Y:S01]  /*77f0*/  LOP3.LUT R43, R41.reuse, 0xffff0000, RZ, 0xc0, !PT ;  /* 0xffff0000292b7812 */ /* 0x040fe200078ec0ff */
[----:B------:R-:W-:Y:S01]  /*7800*/  IMAD.U32 R89, R41, 0x10000, RZ ;  /* 0x0001000029597824 */ /* 0x000fe200078e00ff */
[----:B------:R-:W-:-:S02]  /*7810*/  LOP3.LUT R41, R49, 0xffff0000, RZ, 0xc0, !PT ;  /* 0xffff000031297812 */ /* 0x000fc400078ec0ff */
[----:B------:R-:W-:Y:S01]  /*7820*/  LOP3.LUT R84, R84, 0xffff0000, RZ, 0xc0, !PT ;  /* 0xffff000054547812 */ /* 0x000fe200078ec0ff */
[C---:B------:R-:W-:Y:S01]  /*7830*/  FMUL.FTZ R49, R88.reuse, R43 ;  /* 0x0000002b58317220 */ /* 0x040fe20000410000 */
[C---:B------:R-:W-:Y:S01]  /*7840*/  FMUL.FTZ R160, R163.reuse, R89 ;  /* 0x00000059a3a07220 */ /* 0x040fe20000410000 */
[----:B------:R-:W-:Y:S01]  /*7850*/  FMUL.FTZ R88, R88, R41 ;  /* 0x0000002958587220 */ /* 0x000fe20000410000 */
[----:B------:R-:W-:Y:S01]  /*7860*/  FMUL.FTZ R163, R163, R91 ;  /* 0x0000005ba3a37220 */ /* 0x000fe20000410000 */
[C---:B------:R-:W-:Y:S01]  /*7870*/  FFMA.FTZ R41, R84.reuse, R41, -R49 ;  /* 0x0000002954297223 */ /* 0x040fe20000010831 */
[C---:B------:R-:W-:Y:S01]  /*7880*/  FFMA.FTZ R160, R87.reuse, R91, -R160 ;  /* 0x0000005b57a07223 */ /* 0x040fe200000108a0 */
[----:B------:R-:W-:Y:S01]  /*7890*/  FFMA.FTZ R43, R84, R43, R88 ;  /* 0x0000002b542b7223 */ /* 0x000fe20000010058 */
[----:B------:R-:W-:Y:S02]  /*78a0*/  IMAD.U32 R88, R90, 0x10000, RZ ;  /* 0x000100005a587824 */ /* 0x000fe400078e00ff */
[----:B------:R-:W-:Y:S01]  /*78b0*/  FFMA.FTZ R163, R87, R89, R163 ;  /* 0x0000005957a37223 */ /* 0x000fe200000100a3 */
[----:B------:R-:W-:Y:S01]  /*78c0*/  IMAD.U32 R84, R42, 0x10000, RZ ;  /* 0x000100002a547824 */ /* 0x000fe200078e00ff */
[----:B------:R-:W-:Y:S01]  /*78d0*/  LOP3.LUT R90, R90, 0xffff0000, RZ, 0xc0, !PT ;  /* 0xffff00005a5a7812 */ /* 0x000fe200078ec0ff */
[----:B------:R-:W-:Y:S01]  /*78e0*/  FMUL.FTZ R87, R88, R51 ;  /* 0x0000003358577220 */ /* 0x000fe20000410000 */
[----:B------:R-:W-:-:S02]  /*78f0*/  IMAD.U32 R49, R86, 0x10000, RZ ;  /* 0x0001000056317824 */ /* 0x000fc400078e00ff */
[-C--:B------:R-:W-:Y:S01]  /*7900*/  FMUL.FTZ R88, R88, R84.reuse ;  /* 0x0000005458587220 */ /* 0x080fe20000410000 */
[----:B------:R-:W-:Y:S01]  /*7910*/  LOP3.LUT R42, R42, 0xffff0000, RZ, 0xc0, !PT ;  /* 0xffff00002a2a7812 */ /* 0x000fe200078ec0ff */
[----:B------:R-:W-:Y:S02]  /*7920*/  IMAD.MOV.U32 R89, RZ, RZ, R161 ;  /* 0x000000ffff597224 */ /* 0x000fe400078e00a1 */
[C---:B------:R-:W-:Y:S01]  /*7930*/  FFMA.FTZ R87, R49.reuse, R84, -R87 ;  /* 0x0000005431577223 */ /* 0x040fe20000010857 */
[----:B------:R-:W-:Y:S01]  /*7940*/  FFMA.FTZ R88, R49, R51, R88 ;  /* 0x0000003331587223 */ /* 0x000fe20000010058 */
[----:B------:R-:W-:Y:S01]  /*7950*/  LOP3.LUT R86, R86, 0xffff0000, RZ, 0xc0, !PT ;  /* 0xffff000056567812 */ /* 0x000fe200078ec0ff */
[C---:B------:R-:W-:Y:S01]  /*7960*/  FMUL.FTZ R49, R90.reuse, R50 ;  /* 0x000000325a317220 */ /* 0x040fe20000410000 */
[----:B------:R-:W-:Y:S01]  /*7970*/  FMUL.FTZ R90, R90, R42 ;  /* 0x0000002a5a5a7220 */ /* 0x000fe20000410000 */
[----:B------:R-:W-:Y:S02]  /*7980*/  F2FP.BF16.F32.PACK_AB R48, R48, R166 ;  /* 0x000000a63030723e */ /* 0x000fe400000010ff */
        /* <DEDUP_REMOVED lines=9> */
[----:B------:R-:W-:Y:S02]  /*7a20*/  IMAD.MOV.U32 R86, RZ, RZ, R87 ;  /* 0x000000ffff567224 */ /* 0x000fe400078e0057 */
[----:B------:R-:W-:Y:S02]  /*7a30*/  IMAD.MOV.U32 R88, RZ, RZ, R43 ;  /* 0x000000ffff587224 */ /* 0x000fe400078e002b */
[----:B------:R-:W-:-:S07]  /*7a40*/  IMAD.MOV.U32 R87, RZ, RZ, R48 ;  /* 0x000000ffff577224 */ /* 0x000fce00078e0030 */
.L_x_2948:
[----:B------:R-:W-:Y:S05]  /*7a50*/  BSYNC B3 ;  /* 0x0000000000037941 */ /* 0x000fea0003800000 */
.L_x_2947:
[----:B------:R-:W-:Y:S02]  /*7a60*/  ULDC.64 UR4, c[0x0][0x208] ;  /* 0x0000820000047ab9 */ /* 0x000fe40000000a00 */
[----:B0-----:R0:W-:Y:S04]  /*7a70*/  STG.E.128 desc[UR4][R138.64], R84 ;  /* 0x000000548a007986 */ /* 0x0011e8000c101d04 */
[----:B--2---:R0:W-:Y:S02]  /*7a80*/  @!P5 STG.E.128 desc[UR4][R140.64], R88 ;  /* 0x000000588c00d986 */ /* 0x0041e4000c101d04 */
.L_x_2946:
[----:B------:R-:W-:Y:S05]  /*7a90*/  BSYNC B2 ;  /* 0x0000000000027941 */ /* 0x000fea0003800000 */
.L_x_2945:
        /* <DEDUP_REMOVED lines=17> */
[----:B0-----:R-:W-:Y:S02]  /*7bb0*/  LEA R84, P6, R43, R116, 0x1 ;  /* 0x000000742b547211 */ /* 0x001fe400078c08ff */
[----:B------:R-:W-:-:S02]  /*7bc0*/  LOP3.LUT R40, R40, 0x1c0, R50, 0xf8, !PT ;  /* 0x000001c028287812 */ /* 0x000fc400078ef832 */
[----:B------:R-:W-:Y:S02]  /*7bd0*/  LEA.HI.X R85, R43, R117, R42, 0x1, P6 ;  /* 0x000000752b557211 */ /* 0x000fe400030f0c2a */
[----:B------:R-:W-:Y:S02]  /*7be0*/  SHF.R.S32.HI R42, RZ, 0x1f, R41 ;  /* 0x0000001fff2a7819 */ /* 0x000fe40000011429 */
[----:B------:R-:W-:Y:S02]  /*7bf0*/  LOP3.LUT R40, R40, R229, RZ, 0x3c, !PT ;  /* 0x000000e528287212 */ /* 0x000fe400078e3cff */
[----:B------:R-:W-:Y:S02]  /*7c00*/  LEA.HI R42, R42, R41, RZ, 0x3 ;  /* 0x000000292a2a7211 */ /* 0x000fe400078f18ff */
[----:B------:R-:W-:Y:S02]  /*7c10*/  ISETP.NE.AND P0, PT, R48, RZ, PT ;  /* 0x000000ff3000720c */ /* 0x000fe40003f05270 */
[----:B------:R-:W-:-:S02]  /*7c20*/  SHF.R.S32.HI R42, RZ, 0x3, R42 ;  /* 0x00000003ff2a7819 */ /* 0x000fc4000001142a */
[----:B------:R-:W-:-:S03]  /*7c30*/  @!P5 LEA R86, P6, R136, R116, 0x1 ;  /* 0x000000748856d211 */ /* 0x000fc600078c08ff */
[----:B------:R-:W-:Y:S01]  /*7c40*/  IMAD R42, R42, 0x1400, R228 ;  /* 0x000014002a2a7824 */ /* 0x000fe200078e02e4 */
[----:B------:R-:W-:Y:S02]  /*7c50*/  @!P5 LEA.HI.X R87, R136, R117, R158, 0x1, P6 ;  /* 0x000000758857d211 */ /* 0x000fe400030f0c9e */
[----:B------:R-:W-:Y:S01]  /*7c60*/  ISETP.GE.AND P6, PT, R213, R115, PT ;  /* 0x00000073d500720c */ /* 0x000fe20003fc6270 */
[----:B------:R-:W-:Y:S02]  /*7c70*/  IMAD.IADD R42, R42, 0x1, R40 ;  /* 0x000000012a2a7824 */ /* 0x000fe400078e0228 */
[C---:B------:R-:W-:Y:S02]  /*7c80*/  IMAD R40, R17.reuse, 0x5000, R135 ;  /* 0x0000500011287824 */ /* 0x040fe400078e0287 */
[----:B------:R-:W-:Y:S02]  /*7c90*/  IMAD R48, R17, 0x5000, R42 ;  /* 0x0000500011307824 */ /* 0x000fe400078e022a */
[----:B------:R-:W-:-:S02]  /*7ca0*/  IMAD R40, R40, 0x2, R16 ;  /* 0x0000000228287824 */ /* 0x000fc400078e0210 */
[----:B------:R-:W-:-:S04]  /*7cb0*/  IMAD R48, R48, 0x2, R16 ;  /* 0x0000000230307824 */ /* 0x000fc800078e0210 */
[----:B------:R-:W0:Y:S04]  /*7cc0*/  LDS.128 R40, [R40+0x24400] ;  /* 0x0244000028287984 */ /* 0x000e280000000c00 */
[----:B------:R-:W2:Y:S01]  /*7cd0*/  LDS.128 R48, [R48+0x24400] ;  /* 0x0244000030307984 */ /* 0x000ea20000000c00 */
[----:B------:R-:W-:Y:S05]  /*7ce0*/  @P6 BRA `(.L_x_2950) ;  /* 0x0000000400746947 */ /* 0x000fea0003800000 */
[--C-:B------:R-:W-:Y:S01]  /*7cf0*/  SHF.R.U64 R38, R38, 0x10, R39.reuse ;  /* 0x0000001026267819 */ /* 0x100fe20000001227 */
[----:B--2---:R-:W-:Y:S01]  /*7d00*/  IMAD.U32 R90, R49, 0x10000, RZ ;  /* 0x00010000315a7824 */ /* 0x004fe200078e00ff */
[----:B------:R-:W-:Y:S01]  /*7d10*/  SHF.R.U32.HI R88, RZ, 0x10, R39 ;  /* 0x00000010ff587819 */ /* 0x000fe20000011627 */
[----:B------:R-:W-:Y:S01]  /*7d20*/  IMAD.U32 R139, R51, 0x10000, RZ ;  /* 0x00010000338b7824 */ /* 0x000fe200078e00ff */
[--C-:B------:R-:W-:Y:S01]  /*7d30*/  SHF.R.U64 R39, R44, 0x10, R45.reuse ;  /* 0x000000102c277819 */ /* 0x100fe2000000122d */
[----:B0-----:R-:W-:Y:S01]  /*7d40*/  IMAD.U32 R137, R43, 0x10000, RZ ;  /* 0x000100002b897824 */ /* 0x001fe200078e00ff */
[----:B------:R-:W-:Y:S01]  /*7d50*/  SHF.R.U32.HI R44, RZ, 0x10, R45 ;  /* 0x00000010ff2c7819 */ /* 0x000fe2000001162d */
[----:B------:R-:W-:Y:S01]  /*7d60*/  IMAD.U32 R136, R42, 0x10000, RZ ;  /* 0x000100002a887824 */ /* 0x000fe200078e00ff */
[--C-:B------:R-:W-:Y:S02]  /*7d70*/  SHF.R.U64 R36, R36, 0x10, R37.reuse ;  /* 0x0000001024247819 */ /* 0x100fe40000001225 */
[----:B------:R-:W-:-:S02]  /*7d80*/  SHF.R.U32.HI R37, RZ, 0x10, R37 ;  /* 0x00000010ff257819 */ /* 0x000fc40000011625 */
[C---:B------:R-:W-:Y:S02]  /*7d90*/  PRMT R44, R179.reuse, 0x5432, R44 ;  /* 0x00005432b32c7816 */ /* 0x040fe4000000002c */
[----:B------:R-:W-:Y:S02]  /*7da0*/  SHF.R.U64 R45, R46, 0x10, R47 ;  /* 0x000000102e2d7819 */ /* 0x000fe4000000122f */
[----:B------:R-:W-:Y:S01]  /*7db0*/  PRMT R37, R179, 0x5410, R37 ;  /* 0x00005410b3257816 */ /* 0x000fe20000000025 */
[----:B------:R-:W-:Y:S01]  /*7dc0*/  IMAD.U32 R140, R44, 0x10000, RZ ;  /* 0x000100002c8c7824 */ /* 0x000fe200078e00ff */
[----:B------:R-:W-:Y:S01]  /*7dd0*/  SHF.R.U32.HI R46, RZ, 0x10, R47 ;  /* 0x00000010ff2e7819 */ /* 0x000fe2000001162f */
[----:B------:R-:W-:Y:S01]  /*7de0*/  IMAD.U32 R47, R41, 0x10000, RZ ;  /* 0x00010000292f7824 */ /* 0x000fe200078e00ff */
[----:B------:R-:W-:Y:S01]  /*7df0*/  LOP3.LUT R91, R49, 0xffff0000, RZ, 0xc0, !PT ;  /* 0xffff0000315b7812 */ /* 0x000fe200078ec0ff */
[----:B------:R-:W-:Y:S01]  /*7e00*/  IMAD.U32 R141, R37, 0x10000, RZ ;  /* 0x00010000258d7824 */ /* 0x000fe200078e00ff */
[C---:B------:R-:W-:Y:S01]  /*7e10*/  PRMT R158, R177.reuse, 0x5410, R45 ;  /* 0x00005410b19e7816 */ /* 0x040fe2000000002d */
[----:B------:R-:W-:Y:S01]  /*7e20*/  FMUL.FTZ R45, R90, R140 ;  /* 0x0000008c5a2d7220 */ /* 0x000fe20000410000 */
        /* <DEDUP_REMOVED lines=8> */
[----:B------:R-:W-:Y:S01]  /*7eb0*/  PRMT R88, R178, 0x5432, R88 ;  /* 0x00005432b2587816 */ /* 0x000fe20000000058 */
[-C--:B------:R-:W-:Y:S01]  /*7ec0*/  FMUL.FTZ R91, R91, R37.reuse ;  /* 0x000000255b5b7220 */ /* 0x080fe20000410000 */
[----:B------:R-:W-:Y:S01]  /*7ed0*/  LOP3.LUT R51, R51, 0xffff0000, RZ, 0xc0, !PT ;  /* 0xffff000033337812 */ /* 0x000fe200078ec0ff */
[----:B------:R-:W-:Y:S01]  /*7ee0*/  FFMA.FTZ R90, R47, R140, R90 ;  /* 0x0000008c2f5a7223 */ /* 0x000fe2000001005a */
[----:B------:R-:W-:Y:S01]  /*7ef0*/  LOP3.LUT R46, R46, 0xffff0000, RZ, 0xc0, !PT ;  /* 0xffff00002e2e7812 */ /* 0x000fe200078ec0ff */
        /* <DEDUP_REMOVED lines=11> */
[C---:B------:R-:W-:Y:S01]  /*7fb0*/  IMAD.U32 R49, R48.reuse, 0x10000, RZ ;  /* 0x0001000030317824 */ /* 0x040fe200078e00ff */
[----:B------:R-:W-:Y:S01]  /*7fc0*/  LOP3.LUT R48, R48, 0xffff0000, RZ, 0xc0, !PT ;  /* 0xffff000030307812 */ /* 0x000fe200078ec0ff */
[----:B------:R-:W-:-:S02]  /*7fd0*/  IMAD.U32 R47, R39, 0x10000, RZ ;  /* 0x00010000272f7824 */ /* 0x000fc400078e00ff */
[-C--:B------:R-:W-:Y:S01]  /*7fe0*/  FMUL.FTZ R51, R51, R88.reuse ;  /* 0x0000005833337220 */ /* 0x080fe20000410000 */
[C---:B------:R-:W-:Y:S02]  /*7ff0*/  IMAD.U32 R44, R36.reuse, 0x10000, RZ ;  /* 0x00010000242c7824 */ /* 0x040fe400078e00ff */
[----:B------:R-:W-:Y:S01]  /*8000*/  FFMA.FTZ R89, R43, R88, -R89 ;  /* 0x000000582b597223 */ /* 0x000fe20000010859 */
[----:B------:R-:W-:Y:S01]  /*8010*/  LOP3.LUT R88, R36, 0xffff0000, RZ, 0xc0, !PT ;  /* 0xffff000024587812 */ /* 0x000fe200078ec0ff */
[-C--:B------:R-:W-:Y:S01]  /*8020*/  FMUL.FTZ R36, R49, R47.reuse ;  /* 0x0000002f31247220 */ /* 0x080fe20000410000 */
[----:B------:R-:W-:Y:S01]  /*8030*/  IMAD.U32 R41, R40, 0x10000, RZ ;  /* 0x0001000028297824 */ /* 0x000fe200078e00ff */
[----:B------:R-:W-:Y:S01]  /*8040*/  LOP3.LUT R39, R39, 0xffff0000, RZ, 0xc0, !PT ;  /* 0xffff000027277812 */ /* 0x000fe200078ec0ff */
[----:B------:R-:W-:Y:S01]  /*8050*/  FMUL.FTZ R49, R49, R44 ;  /* 0x0000002c31317220 */ /* 0x000fe20000410000 */
[----:B------:R-:W-:Y:S01]  /*8060*/  LOP3.LUT R138, R42, 0xffff0000, RZ, 0xc0, !PT ;  /* 0xffff00002a8a7812 */ /* 0x000fe200078ec0ff */
[----:B------:R-:W-:Y:S01]  /*8070*/  FFMA.FTZ R51, R43, R46, R51 ;  /* 0x0000002e2b337223 */ /* 0x000fe20000010033 */
[----:B------:R-:W-:Y:S01]  /*8080*/  PRMT R38, R180, 0x5432, R38 ;  /* 0x00005432b4267816 */ /* 0x000fe20000000026 */
[C---:B------:R-:W-:Y:S01]  /*8090*/  FFMA.FTZ R36, R41.reuse, R44, -R36 ;  /* 0x0000002c29247223 */ /* 0x040fe20000010824 */
[----:B------:R-:W-:Y:S01]  /*80a0*/  FFMA.FTZ R49, R41, R47, R49 ;  /* 0x0000002f29317223 */ /* 0x000fe20000010031 */
[----:B------:R-:W-:Y:S01]  /*80b0*/  LOP3.LUT R40, R40, 0xffff0000, RZ, 0xc0, !PT ;  /* 0xffff000028287812 */ /* 0x000fe200078ec0ff */
[----:B------:R-:W-:-:S02]  /*80c0*/  IMAD.U32 R42, R50, 0x10000, RZ ;  /* 0x00010000322a7824 */ /* 0x000fc400078e00ff */
[-C--:B------:R-:W-:Y:S01]  /*80d0*/  FMUL.FTZ R43, R48, R39.reuse ;  /* 0x00000027302b7220 */ /* 0x080fe20000410000 */
[----:B------:R-:W-:Y:S01]  /*80e0*/  IMAD.U32 R41, R158, 0x10000, RZ ;  /* 0x000100009e297824 */ /* 0x000fe200078e00ff */
[----:B------:R-:W-:Y:S01]  /*80f0*/  LOP3.LUT R50, R50, 0xffff0000, RZ, 0xc0, !PT ;  /* 0xffff000032327812 */ /* 0x000fe200078ec0ff */
[-C--:B------:R-:W-:Y:S01]  /*8100*/  FMUL.FTZ R48, R48, R88.reuse ;  /* 0x0000005830307220 */ /* 0x080fe20000410000 */
[----:B------:R-:W-:Y:S01]  /*8110*/  LOP3.LUT R158, R158, 0xffff0000, RZ, 0xc0, !PT ;  /* 0xffff00009e9e7812 */ /* 0x000fe200078ec0ff */
[----:B------:R-:W-:Y:S02]  /*8120*/  IMAD.U32 R44, R38, 0x10000, RZ ;  /* 0x00010000262c7824 */ /* 0x000fe400078e00ff */
[----:B------:R-:W-:Y:S01]  /*8130*/  FFMA.FTZ R43, R40, R88, -R43 ;  /* 0x00000058282b7223 */ /* 0x000fe2000001082b */
[----:B------:R-:W-:Y:S01]  /*8140*/  LOP3.LUT R38, R38, 0xffff0000, RZ, 0xc0, !PT ;  /* 0xffff000026267812 */ /* 0x000fe200078ec0ff */
[----:B------:R-:W-:Y:S01]  /*8150*/  FFMA.FTZ R48, R40, R39, R48 ;  /* 0x0000002728307223 */ /* 0x000fe20000010030 */
[-C--:B------:R-:W-:Y:S01]  /*8160*/  FMUL.FTZ R39, R42, R41.reuse ;  /* 0x000000292a277220 */ /* 0x080fe20000410000 */
[----:B------:R-:W-:Y:S01]  /*8170*/  FMUL.FTZ R40, R50, R158 ;  /* 0x0000009e32287220 */ /* 0x000fe20000410000 */
[----:B------:R-:W-:Y:S01]  /*8180*/  FMUL.FTZ R42, R42, R44 ;  /* 0x0000002c2a2a7220 */ /* 0x000fe20000410000 */
[----:B------:R-:W-:Y:S01]  /*8190*/  FMUL.FTZ R50, R50, R38 ;  /* 0x0000002632327220 */ /* 0x000fe20000410000 */
[----:B------:R-:W-:Y:S01]  /*81a0*/  FFMA.FTZ R39, R136, R44, -R39 ;  /* 0x0000002c88277223 */ /* 0x000fe20000010827 */
        /* <DEDUP_REMOVED lines=17> */
.L_x_2950:
[----:B------:R-:W-:Y:S05]  /*82c0*/  BSYNC B2 ;  /* 0x0000000000027941 */ /* 0x000fea0003800000 */
.L_x_2949:
[----:B------:R-:W-:Y:S02]  /*82d0*/  ULDC.64 UR4, c[0x0][0x208] ;  /* 0x0000820000047ab9 */ /* 0x000fe40000000a00 */
[----:B0-----:R3:W-:Y:S04]  /*82e0*/  STG.E.128 desc[UR4][R84.64], R40 ;  /* 0x0000002854007986 */ /* 0x0017e8000c101d04 */
[----:B--2---:R3:W-:Y:S02]  /*82f0*/  @!P5 STG.E.128 desc[UR4][R86.64], R48 ;  /* 0x000000305600d986 */ /* 0x0047e4000c101d04 */
.L_x_2944:
[----:B------:R-:W-:Y:S05]  /*8300*/  BSYNC B1 ;  /* 0x0000000000017941 */ /* 0x000fea0003800000 */
.L_x_2943:
[----:B------:R-:W-:Y:S04]  /*8310*/  BSSY B1, `(.L_x_2951) ;  /* 0x000010d000017945 */ /* 0x000fe80003800000 */
[----:B------:R-:W-:Y:S05]  /*8320*/  @P3 BRA `(.L_x_2952) ;  /* 0x00000010002c3947 */ /* 0x000fea0003800000 */
[----:B------:R-:W-:Y:S01]  /*8330*/  ISETP.NE.AND P3, PT, R26, RZ, PT ;  /* 0x000000ff1a00720c */ /* 0x000fe20003f65270 */
[----:B------:R-:W-:Y:S01]  /*8340*/  VIADD R37, R212, 0x20 ;  /* 0x00000020d4257836 */ /* 0x000fe20000000000 */
[----:B------:R-:W-:Y:S01]  /*8350*/  BSSY B2, `(.L_x_2953) ;  /* 0x0000086000027945 */ /* 0x000fe20003800000 */
[-C--:B--2---:R-:W-:Y:S02]  /*8360*/  IMAD R36, R147, R124.reuse, RZ ;  /* 0x0000007c93247224 */ /* 0x084fe400078e02ff */
[----:B------:R-:W-:-:S04]  /*8370*/  IMAD.WIDE.U32 R44, R37, R124, R126 ;  /* 0x0000007c252c7225 */ /* 0x000fc800078e007e */
[----:B------:R-:W-:-:S04]  /*8380*/  IMAD R37, R37, R125, R36 ;  /* 0x0000007d25257224 */ /* 0x000fc800078e0224 */
[----:B---3--:R-:W-:Y:S01]  /*8390*/  IMAD.IADD R50, R45, 0x1, R37 ;  /* 0x000000012d327824 */ /* 0x008fe200078e0225 */
        /* <DEDUP_REMOVED lines=19> */
[----:B------:R-:W-:Y:S01]  /*84d0*/  LOP3.LUT R42, R39, R43, RZ, 0x3c, !PT ;  /* 0x0000002b272a7212 */ /* 0x000fe200078e3cff */
[----:B------:R-:W-:Y:S01]  /*84e0*/  IMAD R39, R17, 0x5000, R134 ;  /* 0x0000500011277824 */ /* 0x000fe200078e0286 */
[----:B------:R-:W-:-:S03]  /*84f0*/  LEA R46, P5, R38, R116, 0x1 ;  /* 0x00000074262e7211 */ /* 0x000fc600078a08ff */
[----:B------:R-:W-:Y:S01]  /*8500*/  IMAD.IADD R42, R41, 0x1, R42 ;  /* 0x00000001292a7824 */ /* 0x000fe200078e022a */
[----:B------:R-:W-:Y:S01]  /*8510*/  LEA.HI.X R47, R38, R117, R40, 0x1, P5 ;  /* 0x00000075262f7211 */ /* 0x000fe200028f0c28 */
[----:B------:R-:W-:Y:S01]  /*8520*/  IMAD R39, R39, 0x2, R16 ;  /* 0x0000000227277824 */ /* 0x000fe200078e0210 */
[----:B------:R-:W-:Y:S01]  /*8530*/  @!P3 LEA R48, P5, R36, R116, 0x1 ;  /* 0x000000742430b211 */ /* 0x000fe200078a08ff */
[----:B------:R-:W-:-:S03]  /*8540*/  IMAD R41, R17, 0x5000, R42 ;  /* 0x0000500011297824 */ /* 0x000fc600078e022a */
[----:B------:R-:W-:Y:S01]  /*8550*/  @!P3 LEA.HI.X R49, R36, R117, R37, 0x1, P5 ;  /* 0x000000752431b211 */ /* 0x000fe200028f0c25 */
[----:B------:R-:W-:Y:S01]  /*8560*/  IMAD R40, R41, 0x2, R16 ;  /* 0x0000000229287824 */ /* 0x000fe200078e0210 */
[----:B------:R-:W2:Y:S01]  /*8570*/  LDS.128 R36, [R39+0x24400] ;  /* 0x0244000027247984 */ /* 0x000ea20000000c00 */
[----:B------:R-:W-:-:S04]  /*8580*/  ISETP.GE.AND P5, PT, R18, R115, PT ;  /* 0x000000731200720c */ /* 0x000fc80003fa6270 */
[----:B------:R-:W3:Y:S09]  /*8590*/  LDS.128 R40, [R40+0x24400] ;  /* 0x0244000028287984 */ /* 0x000ef20000000c00 */
[----:B------:R-:W-:Y:S05]  /*85a0*/  @P5 BRA `(.L_x_2956) ;  /* 0x0000000400705947 */ /* 0x000fea0003800000 */
[--C-:B------:R-:W-:Y:S01]  /*85b0*/  SHF.R.U64 R51, R56, 0x10, R57.reuse ;  /* 0x0000001038337819 */ /* 0x100fe20000001239 */
[----:B0--3--:R-:W-:Y:S01]  /*85c0*/  IMAD.U32 R85, R41, 0x10000, RZ ;  /* 0x0001000029557824 */ /* 0x009fe200078e00ff */
[----:B------:R-:W-:Y:S01]  /*85d0*/  SHF.R.U32.HI R56, RZ, 0x10, R57 ;  /* 0x00000010ff387819 */ /* 0x000fe20000011639 */
[----:B------:R-:W-:Y:S01]  /*85e0*/  IMAD.U32 R89, R43, 0x10000, RZ ;  /* 0x000100002b597824 */ /* 0x000fe200078e00ff */
[----:B------:R-:W-:Y:S01]  /*85f0*/  SHF.R.U64 R57, R58, 0x10, R59 ;  /* 0x000000103a397819 */ /* 0x000fe2000000123b */
[----:B--2---:R-:W-:Y:S01]  /*8600*/  IMAD.U32 R88, R39, 0x10000, RZ ;  /* 0x0001000027587824 */ /* 0x004fe200078e00ff */
        /* <DEDUP_REMOVED lines=44> */
[----:B------:R-:W-:Y:S01]  /*88d0*/  FFMA.FTZ R84, R39, R59, -R84 ;  /* 0x0000003b27547223 */ /* 0x000fe20000010854 */
[----:B------:R-:W-:Y:S01]  /*88e0*/  LOP3.LUT R58, R58, 0xffff0000, RZ, 0xc0, !PT ;  /* 0xffff00003a3a7812 */ /* 0x000fe200078ec0ff */
[C---:B------:R-:W-:Y:S01]  /*88f0*/  IMAD.U32 R37, R36.reuse, 0x10000, RZ ;  /* 0x0001000024257824 */ /* 0x040fe200078e00ff */
[----:B------:R-:W-:Y:S01]  /*8900*/  LOP3.LUT R59, R51, 0xffff0000, RZ, 0xc0, !PT ;  /* 0xffff0000333b7812 */ /* 0x000fe200078ec0ff */
[CC--:B------:R-:W-:Y:S01]  /*8910*/  FMUL.FTZ R51, R41.reuse, R67.reuse ;  /* 0x0000004329337220 */ /* 0x0c0fe20000410000 */
[----:B------:R-:W-:Y:S01]  /*8920*/  FMUL.FTZ R41, R41, R64 ;  /* 0x0000004029297220 */ /* 0x000fe20000410000 */
[----:B------:R-:W-:Y:S01]  /*8930*/  LOP3.LUT R36, R36, 0xffff0000, RZ, 0xc0, !PT ;  /* 0xffff000024247812 */ /* 0x000fe200078ec0ff */
[----:B------:R-:W-:Y:S01]  /*8940*/  FFMA.FTZ R43, R39, R66, R43 ;  /* 0x00000042272b7223 */ /* 0x000fe2000001002b */
[----:B------:R-:W-:Y:S01]  /*8950*/  PRMT R57, R175, 0x5432, R57 ;  /* 0x00005432af397816 */ /* 0x000fe20000000039 */
[----:B------:R-:W-:Y:S01]  /*8960*/  FMUL.FTZ R39, R40, R58 ;  /* 0x0000003a28277220 */ /* 0x000fe20000410000 */
[C---:B------:R-:W-:Y:S01]  /*8970*/  FFMA.FTZ R51, R37.reuse, R64, -R51 ;  /* 0x0000004025337223 */ /* 0x040fe20000010833 */
[----:B------:R-:W-:Y:S01]  /*8980*/  FFMA.FTZ R41, R37, R67, R41 ;  /* 0x0000004325297223 */ /* 0x000fe20000010029 */
[C---:B------:R-:W-:Y:S01]  /*8990*/  IMAD.U32 R37, R173.reuse, 0x10000, RZ ;  /* 0x00010000ad257824 */ /* 0x040fe200078e00ff */
[----:B------:R-:W-:Y:S01]  /*89a0*/  LOP3.LUT R42, R42, 0xffff0000, RZ, 0xc0, !PT ;  /* 0xffff00002a2a7812 */ /* 0x000fe200078ec0ff */
[-C--:B------:R-:W-:Y:S01]  /*89b0*/  FMUL.FTZ R40, R40, R59.reuse ;  /* 0x0000003b28287220 */ /* 0x080fe20000410000 */
[----:B------:R-:W-:Y:S01]  /*89c0*/  LOP3.LUT R173, R173, 0xffff0000, RZ, 0xc0, !PT ;  /* 0xffff0000adad7812 */ /* 0x000fe200078ec0ff */
[C---:B------:R-:W-:Y:S01]  /*89d0*/  FFMA.FTZ R39, R36.reuse, R59, -R39 ;  /* 0x0000003b24277223 */ /* 0x040fe20000010827 */
[C---:B------:R-:W-:Y:S01]  /*89e0*/  IMAD.U32 R59, R57.reuse, 0x10000, RZ ;  /* 0x00010000393b7824 */ /* 0x040fe200078e00ff */
[----:B------:R-:W-:Y:S01]  /*89f0*/  LOP3.LUT R57, R57, 0xffff0000, RZ, 0xc0, !PT ;  /* 0xffff000039397812 */ /* 0x000fe200078ec0ff */
[----:B------:R-:W-:Y:S01]  /*8a00*/  FFMA.FTZ R40, R36, R58, R40 ;  /* 0x0000003a24287223 */ /* 0x000fe20000010028 */
[----:B------:R-:W-:Y:S01]  /*8a10*/  LOP3.LUT R38, R38, 0xffff0000, RZ, 0xc0, !PT ;  /* 0xffff000026267812 */ /* 0x000fe200078ec0ff */
[----:B------:R-:W-:Y:S01]  /*8a20*/  FMUL.FTZ R36, R90, R37 ;  /* 0x000000255a247220 */ /* 0x000fe20000410000 */
[C---:B------:R-:W-:Y:S01]  /*8a30*/  FMUL.FTZ R58, R42.reuse, R173 ;  /* 0x000000ad2a3a7220 */ /* 0x040fe20000410000 */
[----:B------:R-:W-:Y:S01]  /*8a40*/  FMUL.FTZ R42, R42, R57 ;  /* 0x000000392a2a7220 */ /* 0x000fe20000410000 */
[-C--:B------:R-:W-:Y:S01]  /*8a50*/  FMUL.FTZ R90, R90, R59.reuse ;  /* 0x0000003b5a5a7220 */ /* 0x080fe20000410000 */
[----:B------:R-:W-:Y:S01]  /*8a60*/  FFMA.FTZ R36, R87, R59, -R36 ;  /* 0x0000003b57247223 */ /* 0x000fe20000010824 */
[C---:B------:R-:W-:Y:S01]  /*8a70*/  FFMA.FTZ R57, R38.reuse, R57, -R58 ;  /* 0x0000003926397223 */ /* 0x040fe2000001083a */
[----:B------:R-:W-:Y:S01]  /*8a80*/  FFMA.FTZ R173, R38, R173, R42 ;  /* 0x000000ad26ad7223 */ /* 0x000fe2000001002a */
[----:B------:R-:W-:Y:S01]  /*8a90*/  F2FP.BF16.F32.PACK_AB R38, R39, R51 ;  /* 0x000000332726723e */ /* 0x000fe200000010ff */
        /* <DEDUP_REMOVED lines=12> */
[----:B------:R-:W-:-:S07]  /*8b60*/  F2FP.BF16.F32.PACK_AB R42, R173, R90 ;  /* 0x0000005aad2a723e */ /* 0x000fce00000010ff */
.L_x_2956:
[----:B------:R-:W-:Y:S05]  /*8b70*/  BSYNC B3 ;  /* 0x0000000000037941 */ /* 0x000fea0003800000 */
.L_x_2955:
[----:B------:R-:W-:Y:S02]  /*8b80*/  ULDC.64 UR4, c[0x0][0x208] ;  /* 0x0000820000047ab9 */ /* 0x000fe40000000a00 */
[----:B--2---:R2:W-:Y:S04]  /*8b90*/  STG.E.128 desc[UR4][R46.64], R36 ;  /* 0x000000242e007986 */ /* 0x0045e8000c101d04 */
[----:B---3--:R2:W-:Y:S02]  /*8ba0*/  @!P3 STG.E.128 desc[UR4][R48.64], R40 ;  /* 0x000000283000b986 */ /* 0x0085e4000c101d04 */
.L_x_2954:
[----:B------:R-:W-:Y:S05]  /*8bb0*/  BSYNC B2 ;  /* 0x0000000000027941 */ /* 0x000fea0003800000 */
.L_x_2953:
[----:B------:R-:W-:-:S13]  /*8bc0*/  ISETP.NE.AND P3, PT, R10, RZ, PT ;  /* 0x000000ff0a00720c */ /* 0x000fda0003f65270 */
[----:B------:R-:W-:Y:S05]  /*8bd0*/  @!P3 BRA `(.L_x_2952) ;  /* 0x000000080000b947 */ /* 0x000fea0003800000 */
[----:B--2---:R-:W-:Y:S01]  /*8be0*/  SEL R36, R118, R146, !P1 ;  /* 0x0000009276247207 */ /* 0x004fe20004800000 */
        /* <DEDUP_REMOVED lines=14> */
[----:B------:R-:W-:-:S05]  /*8cd0*/  LOP3.LUT R36, R36, R46, RZ, 0x3c, !PT ;  /* 0x0000002e24247212 */ /* 0x000fca00078e3cff */
[--C-:B------:R-:W-:Y:S01]  /*8ce0*/  @!P3 SHF.R.S32.HI R43, RZ, 0x1f, R39.reuse ;  /* 0x0000001fff2bb819 */ /* 0x100fe20000011427 */
[----:B------:R-:W-:Y:S01]  /*8cf0*/  IMAD.IADD R36, R37, 0x1, R36 ;  /* 0x0000000125247824 */ /* 0x000fe200078e0224 */
[----:B------:R-:W-:Y:S01]  /*8d00*/  @!P3 IADD3 R38, P5, P6, R96, R44, R39 ;  /* 0x0000002c6026b210 */ /* 0x000fe20007ebe027 */
[C---:B------:R-:W-:Y:S02]  /*8d10*/  IMAD R37, R17.reuse, 0x5000, R133 ;  /* 0x0000500011257824 */ /* 0x040fe400078e0285 */
[----:B------:R-:W-:Y:S01]  /*8d20*/  IMAD R39, R17, 0x5000, R36 ;  /* 0x0000500011277824 */ /* 0x000fe200078e0224 */
[----:B------:R-:W-:Y:S01]  /*8d30*/  @!P3 IADD3.X R50, R92, R50, R43, P5, P6 ;  /* 0x000000325c32b210 */ /* 0x000fe20002fec42b */
[----:B------:R-:W-:Y:S01]  /*8d40*/  IMAD R37, R37, 0x2, R16 ;  /* 0x0000000225257824 */ /* 0x000fe200078e0210 */
[----:B------:R-:W-:-:S04]  /*8d50*/  LEA R44, P5, R40, R116, 0x1 ;  /* 0x00000074282c7211 */ /* 0x000fc800078a08ff */
[----:B------:R-:W-:Y:S01]  /*8d60*/  LEA.HI.X R45, R40, R117, R41, 0x1, P5 ;  /* 0x00000075282d7211 */ /* 0x000fe200028f0c29 */
[----:B------:R-:W-:Y:S01]  /*8d70*/  IMAD R40, R39, 0x2, R16 ;  /* 0x0000000227287824 */ /* 0x000fe200078e0210 */
[----:B------:R-:W-:-:S04]  /*8d80*/  @!P3 LEA R46, P5, R38, R116, 0x1 ;  /* 0x00000074262eb211 */ /* 0x000fc800078a08ff */
[----:B------:R-:W-:Y:S01]  /*8d90*/  @!P3 LEA.HI.X R47, R38, R117, R50, 0x1, P5 ;  /* 0x00000075262fb211 */ /* 0x000fe200028f0c32 */
[----:B------:R-:W2:Y:S01]  /*8da0*/  LDS.128 R40, [R40+0x24400] ;  /* 0x0244000028287984 */ /* 0x000ea20000000c00 */
[----:B------:R-:W-:-:S03]  /*8db0*/  ISETP.GE.AND P5, PT, R213, R115, PT ;  /* 0x00000073d500720c */ /* 0x000fc60003fa6270 */
[----:B------:R-:W3:Y:S10]  /*8dc0*/  LDS.128 R36, [R37+0x24400] ;  /* 0x0244000025247984 */ /* 0x000ef40000000c00 */
[----:B------:R-:W-:Y:S05]  /*8dd0*/  @P5 BRA `(.L_x_2958) ;  /* 0x0000000400705947 */ /* 0x000fea0003800000 */
[----:B------:R-:W-:Y:S01]  /*8de0*/  SHF.R.U64 R49, R52, 0x10, R53 ;  /* 0x0000001034317819 */ /* 0x000fe20000001235 */
[----:B--2---:R-:W-:Y:S01]  /*8df0*/  IMAD.U32 R56, R41, 0x10000, RZ ;  /* 0x0001000029387824 */ /* 0x004fe200078e00ff */
[----:B------:R-:W-:Y:S01]  /*8e00*/  SHF.R.U64 R51, R60, 0x10, R61 ;  /* 0x000000103c337819 */ /* 0x000fe2000000123d */
[----:B---3--:R-:W-:Y:S01]  /*8e10*/  IMAD.U32 R59, R39, 0x10000, RZ ;  /* 0x00010000273b7824 */ /* 0x008fe200078e00ff */
[----:B------:R-:W-:Y:S01]  /*8e20*/  SHF.R.U32.HI R53, RZ, 0x10, R53 ;  /* 0x00000010ff357819 */ /* 0x000fe20000011635 */
[----:B------:R-:W-:Y:S01]  /*8e30*/  IMAD.U32 R52, R37, 0x10000, RZ ;  /* 0x0001000025347824 */ /* 0x000fe200078e00ff */
[----:B------:R-:W-:Y:S01]  /*8e40*/  SHF.R.U32.HI R61, RZ, 0x10, R61 ;  /* 0x00000010ff3d7819 */ /* 0x000fe2000001163d */
[----:B------:R-:W-:Y:S01]  /*8e50*/  IMAD.U32 R58, R38, 0x10000, RZ ;  /* 0x00010000263a7824 */ /* 0x000fe200078e00ff */
[----:B------:R-:W-:Y:S02]  /*8e60*/  PRMT R53, R170, 0x5432, R53 ;  /* 0x00005432aa357816 */ /* 0x000fe40000000035 */
[----:B------:R-:W-:-:S02]  /*8e70*/  PRMT R64, R172, 0x5432, R61 ;  /* 0x00005432ac407816 */ /* 0x000fc4000000003d */
[----:B------:R-:W-:Y:S02]  /*8e80*/  SHF.R.U64 R50, R62, 0x10, R63 ;  /* 0x000000103e327819 */ /* 0x000fe4000000123f */
[----:B------:R-:W-:Y:S01]  /*8e90*/  SHF.R.U64 R48, R54, 0x10, R55 ;  /* 0x0000001036307819 */ /* 0x000fe20000001237 */
[----:B------:R-:W-:Y:S01]  /*8ea0*/  IMAD.U32 R61, R64, 0x10000, RZ ;  /* 0x00010000403d7824 */ /* 0x000fe200078e00ff */
[----:B------:R-:W-:Y:S01]  /*8eb0*/  SHF.R.U32.HI R62, RZ, 0x10, R63 ;  /* 0x00000010ff3e7819 */ /* 0x000fe2000001163f */
[----:B------:R-:W-:Y:S01]  /*8ec0*/  IMAD.U32 R63, R43, 0x10000, RZ ;  /* 0x000100002b3f7824 */ /* 0x000fe200078e00ff */
[----:B------:R-:W-:Y:S01]  /*8ed0*/  PRMT R172, R172, 0x5410, R51 ;  /* 0x00005410acac7816 */ /* 0x000fe20000000033 */
[----:B------:R-:W-:Y:S01]  /*8ee0*/  IMAD.U32 R51, R53, 0x10000, RZ ;  /* 0x0001000035337824 */ /* 0x000fe200078e00ff */
[----:B------:R-:W-:Y:S01]  /*8ef0*/  SHF.R.U32.HI R54, RZ, 0x10, R55 ;  /* 0x00000010ff367819 */ /* 0x000fe20000011637 */
[C---:B------:R-:W-:Y:S01]  /*8f00*/  FMUL.FTZ R65, R56.reuse, R61 ;  /* 0x0000003d38417220 */ /* 0x040fe20000410000 */
[----:B------:R-:W-:Y:S01]  /*8f10*/  LOP3.LUT R57, R41, 0xffff0000, RZ, 0xc0, !PT ;  /* 0xffff000029397812 */ /* 0x000fe200078ec0ff */
[-C--:B------:R-:W-:Y:S01]  /*8f20*/  FMUL.FTZ R67, R56, R51.reuse ;  /* 0x0000003338437220 */ /* 0x080fe20000410000 */
[----:B------:R-:W-:Y:S01]  /*8f30*/  LOP3.LUT R66, R64, 0xffff0000, RZ, 0xc0, !PT ;  /* 0xffff000040427812 */ /* 0x000fe200078ec0ff */
[----:B------:R-:W-:Y:S01]  /*8f40*/  IMAD.U32 R41, R40, 0x10000, RZ ;  /* 0x0001000028297824 */ /* 0x000fe200078e00ff */
[----:B------:R-:W-:Y:S01]  /*8f50*/  PRMT R62, R171, 0x5432, R62 ;  /* 0x00005432ab3e7816 */ /* 0x000fe2000000003e */
[----:B------:R-:W-:Y:S01]  /*8f60*/  FFMA.FTZ R51, R52, R51, -R65 ;  /* 0x0000003334337223 */ /* 0x000fe20000010841 */
[----:B------:R-:W-:Y:S01]  /*8f70*/  PRMT R54, R169, 0x5432, R54 ;  /* 0x00005432a9367816 */ /* 0x000fe20000000036 */
[----:B0-----:R-:W-:Y:S01]  /*8f80*/  FMUL.FTZ R86, R57, R66 ;  /* 0x0000004239567220 */ /* 0x001fe20000410000 */
[----:B------:R-:W-:Y:S01]  /*8f90*/  LOP3.LUT R56, R53, 0xffff0000, RZ, 0xc0, !PT ;  /* 0xffff000035387812 */ /* 0x000fe200078ec0ff */
[----:B------:R-:W-:Y:S01]  /*8fa0*/  IMAD.U32 R84, R62, 0x10000, RZ ;  /* 0x000100003e547824 */ /* 0x000fe200078e00ff */
[----:B------:R-:W-:Y:S01]  /*8fb0*/  LOP3.LUT R55, R37, 0xffff0000, RZ, 0xc0, !PT ;  /* 0xffff000025377812 */ /* 0x000fe200078ec0ff */
[----:B------:R-:W-:Y:S01]  /*8fc0*/  IMAD.U32 R64, R54, 0x10000, RZ ;  /* 0x0001000036407824 */ /* 0x000fe200078e00ff */
[----:B------:R-:W-:Y:S01]  /*8fd0*/  PRMT R49, R170, 0x5410, R49 ;  /* 0x00005410aa317816 */ /* 0x000fe20000000031 */
[-C--:B------:R-:W-:Y:S01]  /*8fe0*/  FMUL.FTZ R88, R57, R56.reuse ;  /* 0x0000003839587220 */ /* 0x080fe20000410000 */
[----:B------:R-:W-:Y:S01]  /*8ff0*/  LOP3.LUT R43, R43, 0xffff0000, RZ, 0xc0, !PT ;  /* 0xffff00002b2b7812 */ /* 0x000fe200078ec0ff */
[----:B------:R-:W-:Y:S01]  /*9000*/  FFMA.FTZ R56, R55, R56, -R86 ;  /* 0x0000003837387223 */ /* 0x000fe20000010856 */
        /* <DEDUP_REMOVED lines=8> */
[----:B------:R-:W-:Y:S01]  /*9090*/  IMAD.U32 R64, R49, 0x10000, RZ ;  /* 0x0001000031407824 */ /* 0x000fe200078e00ff */
[----:B------:R-:W-:Y:S01]  /*90a0*/  LOP3.LUT R39, R39, 0xffff0000, RZ, 0xc0, !PT ;  /* 0xffff000027277812 */ /* 0x000fe200078ec0ff */
[----:B------:R-:W-:-:S02]  /*90b0*/  IMAD.U32 R37, R36, 0x10000, RZ ;  /* 0x0001000024257824 */ /* 0x000fc400078e00ff */
[----:B------:R-:W-:Y:S01]  /*90c0*/  FFMA.FTZ R55, R55, R66, R88 ;  /* 0x0000004237377223 */ /* 0x000fe20000010058 */
[----:B------:R-:W-:Y:S01]  /*90d0*/  FMUL.FTZ R84, R43, R62 ;  /* 0x0000003e2b547220 */ /* 0x000fe20000410000 */
[----:B------:R-:W-:Y:S01]  /*90e0*/  LOP3.LUT R49, R49, 0xffff0000, RZ, 0xc0, !PT ;  /* 0xffff000031317812 */ /* 0x000fe200078ec0ff */
[----:B------:R-:W-:Y:S01]  /*90f0*/  IMAD.U32 R66, R172, 0x10000, RZ ;  /* 0x00010000ac427824 */ /* 0x000fe200078e00ff */
[----:B------:R-:W-:Y:S01]  /*9100*/  LOP3.LUT R36, R36, 0xffff0000, RZ, 0xc0, !PT ;  /* 0xffff000024247812 */ /* 0x000fe200078ec0ff */
[-C--:B------:R-:W-:Y:S01]  /*9110*/  FMUL.FTZ R86, R43, R54.reuse ;  /* 0x000000362b567220 */ /* 0x080fe20000410000 */
[----:B------:R-:W-:Y:S01]  /*9120*/  PRMT R50, R171, 0x5410, R50 ;  /* 0x00005410ab327816 */ /* 0x000fe20000000032 */
[----:B------:R-:W-:Y:S01]  /*9130*/  FMUL.FTZ R43, R40, R57 ;  /* 0x00000039282b7220 */ /* 0x000fe20000410000 */
[----:B------:R-:W-:Y:S01]  /*9140*/  LOP3.LUT R60, R38, 0xffff0000, RZ, 0xc0, !PT ;  /* 0xffff0000263c7812 */ /* 0x000fe200078ec0ff */
[----:B------:R-:W-:Y:S01]  /*9150*/  FFMA.FTZ R54, R39, R54, -R84 ;  /* 0x0000003627367223 */ /* 0x000fe20000010854 */
[----:B------:R-:W-:Y:S01]  /*9160*/  IMAD.U32 R38, R42, 0x10000, RZ ;  /* 0x000100002a267824 */ /* 0x000fe200078e00ff */
[----:B------:R-:W-:Y:S01]  /*9170*/  PRMT R48, R169, 0x5410, R48 ;  /* 0x00005410a9307816 */ /* 0x000fe20000000030 */
[----:B------:R-:W-:Y:S01]  /*9180*/  FFMA.FTZ R52, R52, R61, R67 ;  /* 0x0000003d34347223 */ /* 0x000fe20000010043 */
[C---:B------:R-:W-:Y:S01]  /*9190*/  FMUL.FTZ R84, R41.reuse, R66 ;  /* 0x0000004229547220 */ /* 0x040fe20000410000 */
[-C--:B------:R-:W-:Y:S01]  /*91a0*/  FMUL.FTZ R63, R40, R49.reuse ;  /* 0x00000031283f7220 */ /* 0x080fe20000410000 */
[----:B------:R-:W-:Y:S01]  /*91b0*/  LOP3.LUT R42, R42, 0xffff0000, RZ, 0xc0, !PT ;  /* 0xffff00002a2a7812 */ /* 0x000fe200078ec0ff */
[----:B------:R-:W-:Y:S01]  /*91c0*/  FMUL.FTZ R41, R41, R64 ;  /* 0x0000004029297220 */ /* 0x000fe20000410000 */
[----:B------:R-:W-:Y:S01]  /*91d0*/  FFMA.FTZ R40, R36, R49, -R43 ;  /* 0x0000003124287223 */ /* 0x000fe2000001082b */
[C---:B------:R-:W-:Y:S01]  /*91e0*/  LOP3.LUT R61, R50.reuse, 0xffff0000, RZ, 0xc0, !PT ;  /* 0xffff0000323d7812 */ /* 0x040fe200078ec0ff */
[----:B------:R-:W-:-:S02]  /*91f0*/  IMAD.U32 R49, R50, 0x10000, RZ ;  /* 0x0001000032317824 */ /* 0x000fc400078e00ff */
[----:B------:R-:W-:Y:S01]  /*9200*/  FFMA.FTZ R62, R39, R62, R86 ;  /* 0x0000003e273e7223 */ /* 0x000fe20000010056 */
[C---:B------:R-:W-:Y:S01]  /*9210*/  FFMA.FTZ R39, R37.reuse, R64, -R84 ;  /* 0x0000004025277223 */ /* 0x040fe20000010854 */
[----:B------:R-:W-:Y:S01]  /*9220*/  LOP3.LUT R43, R48, 0xffff0000, RZ, 0xc0, !PT ;  /* 0xffff0000302b7812 */ /* 0x000fe200078ec0ff */
[----:B------:R-:W-:Y:S01]  /*9230*/  FFMA.FTZ R37, R37, R66, R41 ;  /* 0x0000004225257223 */ /* 0x000fe20000010029 */
[----:B------:R-:W-:Y:S01]  /*9240*/  FFMA.FTZ R36, R36, R57, R63 ;  /* 0x0000003924247223 */ /* 0x000fe2000001003f */
[----:B------:R-:W-:Y:S02]  /*9250*/  IMAD.U32 R41, R48, 0x10000, RZ ;  /* 0x0001000030297824 */ /* 0x000fe400078e00ff */
[----:B------:R-:W-:Y:S01]  /*9260*/  FMUL.FTZ R57, R38, R49 ;  /* 0x0000003126397220 */ /* 0x000fe20000410000 */
[C---:B------:R-:W-:Y:S01]  /*9270*/  FMUL.FTZ R63, R42.reuse, R61 ;  /* 0x0000003d2a3f7220 */ /* 0x040fe20000410000 */
[----:B------:R-:W-:Y:S01]  /*9280*/  FMUL.FTZ R48, R42, R43 ;  /* 0x0000002b2a307220 */ /* 0x000fe20000410000 */
[-C--:B------:R-:W-:Y:S01]  /*9290*/  FMUL.FTZ R38, R38, R41.reuse ;  /* 0x0000002926267220 */ /* 0x080fe20000410000 */
[----:B------:R-:W-:Y:S01]  /*92a0*/  FFMA.FTZ R57, R58, R41, -R57 ;  /* 0x000000293a397223 */ /* 0x000fe20000010839 */
        /* <DEDUP_REMOVED lines=15> */
.L_x_2958:
[----:B------:R-:W-:Y:S05]  /*93a0*/  BSYNC B2 ;  /* 0x0000000000027941 */ /* 0x000fea0003800000 */
.L_x_2957:
[----:B------:R-:W-:Y:S02]  /*93b0*/  ULDC.64 UR4, c[0x0][0x208] ;  /* 0x0000820000047ab9 */ /* 0x000fe40000000a00 */
[----:B---3--:R4:W-:Y:S04]  /*93c0*/  STG.E.128 desc[UR4][R44.64], R36 ;  /* 0x000000242c007986 */ /* 0x0089e8000c101d04 */
[----:B--2---:R4:W-:Y:S02]  /*93d0*/  @!P3 STG.E.128 desc[UR4][R46.64], R40 ;  /* 0x000000282e00b986 */ /* 0x0049e4000c101d04 */
.L_x_2952:
[----:B------:R-:W-:Y:S05]  /*93e0*/  BSYNC B1 ;  /* 0x0000000000017941 */ /* 0x000fea0003800000 */
.L_x_2951:
[----:B--2-4-:R-:W-:Y:S02]  /*93f0*/  VIADD R37, R212, 0x40 ;  /* 0x00000040d4257836 */ /* 0x014fe40000000000 */
        /* <DEDUP_REMOVED lines=35> */
[----:B------:R-:W2:Y:S01]  /*9630*/  LDS.128 R36, [R37+0x24400] ;  /* 0x0244000025247984 */ /* 0x000ea20000000c00 */
[----:B------:R-:W-:-:S03]  /*9640*/  @!P3 LEA R46, P4, R47, R116, 0x1 ;  /* 0x000000742f2eb211 */ /* 0x000fc600078808ff */
[----:B------:R-:W3:Y:S01]  /*9650*/  LDS.128 R40, [R40+0x24400] ;  /* 0x0244000028287984 */ /* 0x000ee20000000c00 */
[----:B------:R-:W-:-:S07]  /*9660*/  @!P3 LEA.HI.X R47, R47, R117, R48, 0x1, P4 ;  /* 0x000000752f2fb211 */ /* 0x000fce00020f0c30 */
[----:B------:R-:W-:Y:S05]  /*9670*/  @P5 BRA `(.L_x_2962) ;  /* 0x0000000400685947 */ /* 0x000fea0003800000 */
[----:B------:R-:W-:Y:S01]  /*9680*/  SHF.R.U32.HI R61, RZ, 0x10, R81 ;  /* 0x00000010ff3d7819 */ /* 0x000fe20000011651 */
[----:B---3--:R-:W-:Y:S01]  /*9690*/  IMAD.U32 R54, R41, 0x10000, RZ ;  /* 0x0001000029367824 */ /* 0x008fe200078e00ff */
[--C-:B------:R-:W-:Y:S01]  /*96a0*/  SHF.R.U64 R57, R72, 0x10, R73.reuse ;  /* 0x0000001048397819 */ /* 0x100fe20000001249 */
[----:B------:R-:W-:Y:S01]  /*96b0*/  IMAD.U32 R60, R43, 0x10000, RZ ;  /* 0x000100002b3c7824 */ /* 0x000fe200078e00ff */
[----:B------:R-:W-:Y:S01]  /*96c0*/  SHF.R.U32.HI R73, RZ, 0x10, R73 ;  /* 0x00000010ff497819 */ /* 0x000fe20000011649 */
[----:B--2---:R-:W-:Y:S01]  /*96d0*/  IMAD.U32 R52, R37, 0x10000, RZ ;  /* 0x0001000025347824 */ /* 0x004fe200078e00ff */
[----:B------:R-:W-:Y:S01]  /*96e0*/  PRMT R61, R168, 0x5432, R61 ;  /* 0x00005432a83d7816 */ /* 0x000fe2000000003d */
[----:B------:R-:W-:Y:S01]  /*96f0*/  IMAD.U32 R58, R39, 0x10000, RZ ;  /* 0x00010000273a7824 */ /* 0x000fe200078e00ff */
[----:B------:R-:W-:Y:S01]  /*9700*/  PRMT R57, R156, 0x5410, R57 ;  /* 0x000054109c397816 */ /* 0x000fe20000000039 */
[----:B------:R-:W-:Y:S01]  /*9710*/  IMAD.U32 R50, R40, 0x10000, RZ ;  /* 0x0001000028327824 */ /* 0x000fe200078e00ff */
[----:B------:R-:W-:Y:S01]  /*9720*/  PRMT R156, R156, 0x5432, R73 ;  /* 0x000054329c9c7816 */ /* 0x000fe20000000049 */
[----:B------:R-:W-:Y:S01]  /*9730*/  IMAD.U32 R63, R61, 0x10000, RZ ;  /* 0x000100003d3f7824 */ /* 0x000fe200078e00ff */
[----:B------:R-:W-:Y:S01]  /*9740*/  SHF.R.U64 R53, R80, 0x10, R81 ;  /* 0x0000001050357819 */ /* 0x000fe20000001251 */
[----:B------:R-:W-:Y:S01]  /*9750*/  IMAD.U32 R48, R36, 0x10000, RZ ;  /* 0x0001000024307824 */ /* 0x000fe200078e00ff */
[--C-:B------:R-:W-:Y:S01]  /*9760*/  SHF.R.U64 R62, R82, 0x10, R83.reuse ;  /* 0x00000010523e7819 */ /* 0x100fe20000001253 */
[----:B------:R-:W-:Y:S01]  /*9770*/  FMUL.FTZ R65, R54, R63 ;  /* 0x0000003f36417220 */ /* 0x000fe20000410000 */
[----:B------:R-:W-:-:S02]  /*9780*/  SHF.R.U32.HI R82, RZ, 0x10, R83 ;  /* 0x00000010ff527819 */ /* 0x000fc40000011653 */
[----:B------:R-:W-:Y:S01]  /*9790*/  LOP3.LUT R56, R43, 0xffff0000, RZ, 0xc0, !PT ;  /* 0xffff00002b387812 */ /* 0x000fe200078ec0ff */
[----:B------:R-:W-:Y:S01]  /*97a0*/  IMAD.U32 R43, R156, 0x10000, RZ ;  /* 0x000100009c2b7824 */ /* 0x000fe200078e00ff */
[----:B------:R-:W-:Y:S02]  /*97b0*/  SHF.R.U64 R64, R74, 0x10, R75 ;  /* 0x000000104a407819 */ /* 0x000fe4000000124b */
[----:B------:R-:W-:Y:S02]  /*97c0*/  PRMT R168, R168, 0x5410, R53 ;  /* 0x00005410a8a87816 */ /* 0x000fe40000000035 */
[----:B------:R-:W-:Y:S02]  /*97d0*/  SHF.R.U32.HI R74, RZ, 0x10, R75 ;  /* 0x00000010ff4a7819 */ /* 0x000fe4000001164b */
[C---:B------:R-:W-:Y:S02]  /*97e0*/  PRMT R53, R157.reuse, 0x5410, R62 ;  /* 0x000054109d357816 */ /* 0x040fe4000000003e */
[----:B------:R-:W-:-:S02]  /*97f0*/  PRMT R157, R157, 0x5432, R82 ;  /* 0x000054329d9d7816 */ /* 0x000fc40000000052 */
[----:B------:R-:W-:Y:S02]  /*9800*/  LOP3.LUT R59, R41, 0xffff0000, RZ, 0xc0, !PT ;  /* 0xffff0000293b7812 */ /* 0x000fe400078ec0ff */
[----:B------:R-:W-:Y:S01]  /*9810*/  LOP3.LUT R62, R61, 0xffff0000, RZ, 0xc0, !PT ;  /* 0xffff00003d3e7812 */ /* 0x000fe200078ec0ff */
[-C--:B------:R-:W-:Y:S01]  /*9820*/  FMUL.FTZ R61, R54, R43.reuse ;  /* 0x0000002b363d7220 */ /* 0x080fe20000410000 */
[C---:B------:R-:W-:Y:S01]  /*9830*/  PRMT R41, R155.reuse, 0x5410, R64 ;  /* 0x000054109b297816 */ /* 0x040fe20000000040 */
[----:B------:R-:W-:Y:S01]  /*9840*/  FFMA.FTZ R43, R52, R43, -R65 ;  /* 0x0000002b342b7223 */ /* 0x000fe20000010841 */
[----:B------:R-:W-:Y:S01]  /*9850*/  PRMT R155, R155, 0x5432, R74 ;  /* 0x000054329b9b7816 */ /* 0x000fe2000000004a */
[----:B------:R-:W-:Y:S01]  /*9860*/  IMAD.U32 R65, R157, 0x10000, RZ ;  /* 0x000100009d417824 */ /* 0x000fe200078e00ff */
[----:B------:R-:W-:Y:S01]  /*9870*/  LOP3.LUT R54, R156, 0xffff0000, RZ, 0xc0, !PT ;  /* 0xffff00009c367812 */ /* 0x000fe200078ec0ff */
[----:B------:R-:W-:Y:S01]  /*9880*/  FMUL.FTZ R64, R59, R62 ;  /* 0x0000003e3b407220 */ /* 0x000fe20000410000 */
[----:B------:R-:W-:Y:S01]  /*9890*/  LOP3.LUT R55, R37, 0xffff0000, RZ, 0xc0, !PT ;  /* 0xffff000025377812 */ /* 0x000fe200078ec0ff */
[----:B------:R-:W-:Y:S01]  /*98a0*/  FFMA.FTZ R52, R52, R63, R61 ;  /* 0x0000003f34347223 */ /* 0x000fe2000001003d */
[----:B------:R-:W-:-:S02]  /*98b0*/  IMAD.U32 R61, R155, 0x10000, RZ ;  /* 0x000100009b3d7824 */ /* 0x000fc400078e00ff */
[-C--:B------:R-:W-:Y:S01]  /*98c0*/  FMUL.FTZ R66, R59, R54.reuse ;  /* 0x000000363b427220 */ /* 0x080fe20000410000 */
[C---:B------:R-:W-:Y:S01]  /*98d0*/  FMUL.FTZ R59, R60.reuse, R65 ;  /* 0x000000413c3b7220 */ /* 0x040fe20000410000 */
[----:B------:R-:W-:Y:S01]  /*98e0*/  FFMA.FTZ R54, R55, R54, -R64 ;  /* 0x0000003637367223 */ /* 0x000fe20000010840 */
[-C--:B------:R-:W-:Y:S01]  /*98f0*/  FMUL.FTZ R64, R60, R61.reuse ;  /* 0x0000003d3c407220 */ /* 0x080fe20000410000 */
[----:B------:R-:W-:Y:S01]  /*9900*/  LOP3.LUT R157, R157, 0xffff0000, RZ, 0xc0, !PT ;  /* 0xffff00009d9d7812 */ /* 0x000fe200078ec0ff */
[----:B------:R-:W-:Y:S01]  /*9910*/  FFMA.FTZ R60, R58, R61, -R59 ;  /* 0x0000003d3a3c7223 */ /* 0x000fe2000001083b */
[----:B------:R-:W-:Y:S01]  /*9920*/  LOP3.LUT R155, R155, 0xffff0000, RZ, 0xc0, !PT ;  /* 0xffff00009b9b7812 */ /* 0x000fe200078ec0ff */
[----:B------:R-:W-:Y:S02]  /*9930*/  IMAD.U32 R61, R168, 0x10000, RZ ;  /* 0x00010000a83d7824 */ /* 0x000fe400078e00ff */
[----:B------:R-:W-:Y:S01]  /*9940*/  FFMA.FTZ R64, R58, R65, R64 ;  /* 0x000000413a407223 */ /* 0x000fe20000010040 */
[----:B------:R-:W-:Y:S01]  /*9950*/  IMAD.U32 R59, R57, 0x10000, RZ ;  /* 0x00010000393b7824 */ /* 0x000fe200078e00ff */
[----:B------:R-:W-:Y:S01]  /*9960*/  LOP3.LUT R51, R39, 0xffff0000, RZ, 0xc0, !PT ;  /* 0xffff000027337812 */ /* 0x000fe200078ec0ff */
[----:B------:R-:W-:Y:S01]  /*9970*/  FMUL.FTZ R58, R56, R157 ;  /* 0x0000009d383a7220 */ /* 0x000fe20000410000 */
[----:B------:R-:W-:Y:S01]  /*9980*/  FMUL.FTZ R65, R50, R61 ;  /* 0x0000003d32417220 */ /* 0x000fe20000410000 */
[----:B------:R-:W-:Y:S01]  /*9990*/  LOP3.LUT R40, R40, 0xffff0000, RZ, 0xc0, !PT ;  /* 0xffff000028287812 */ /* 0x000fe200078ec0ff */
[----:B------:R-:W-:Y:S01]  /*99a0*/  FMUL.FTZ R56, R56, R155 ;  /* 0x0000009b38387220 */ /* 0x000fe20000410000 */
[----:B------:R-:W-:Y:S01]  /*99b0*/  LOP3.LUT R63, R168, 0xffff0000, RZ, 0xc0, !PT ;  /* 0xffff0000a83f7812 */ /* 0x000fe200078ec0ff */
[----:B------:R-:W-:Y:S01]  /*99c0*/  FMUL.FTZ R50, R50, R59 ;  /* 0x0000003b32327220 */ /* 0x000fe20000410000 */
[----:B------:R-:W-:Y:S01]  /*99d0*/  LOP3.LUT R57, R57, 0xffff0000, RZ, 0xc0, !PT ;  /* 0xffff000039397812 */ /* 0x000fe200078ec0ff */
[----:B------:R-:W-:Y:S01]  /*99e0*/  IMAD.U32 R37, R38, 0x10000, RZ ;  /* 0x0001000026257824 */ /* 0x000fe200078e00ff */
[----:B------:R-:W-:Y:S01]  /*99f0*/  LOP3.LUT R36, R36, 0xffff0000, RZ, 0xc0, !PT ;  /* 0xffff000024247812 */ /* 0x000fe200078ec0ff */
[C---:B------:R-:W-:Y:S01]  /*9a00*/  FFMA.FTZ R155, R51.reuse, R155, -R58 ;  /* 0x0000009b339b7223 */ /* 0x040fe2000001083a */
[----:B------:R-:W-:Y:S01]  /*9a10*/  LOP3.LUT R39, R38, 0xffff0000, RZ, 0xc0, !PT ;  /* 0xffff000026277812 */ /* 0x000fe200078ec0ff */
[----:B------:R-:W-:Y:S01]  /*9a20*/  FFMA.FTZ R157, R51, R157, R56 ;  /* 0x0000009d339d7223 */ /* 0x000fe20000010038 */
[C---:B------:R-:W-:Y:S01]  /*9a30*/  FFMA.FTZ R65, R48.reuse, R59, -R65 ;  /* 0x0000003b30417223 */ /* 0x040fe20000010841 */
[----:B------:R-:W-:Y:S01]  /*9a40*/  FFMA.FTZ R50, R48, R61, R50 ;  /* 0x0000003d30327223 */ /* 0x000fe20000010032 */
[----:B------:R-:W-:-:S02]  /*9a50*/  IMAD.U32 R38, R42, 0x10000, RZ ;  /* 0x000100002a267824 */ /* 0x000fc400078e00ff */
[C---:B------:R-:W-:Y:S01]  /*9a60*/  FMUL.FTZ R51, R40.reuse, R63 ;  /* 0x0000003f28337220 */ /* 0x040fe20000410000 */
[-C--:B------:R-:W-:Y:S01]  /*9a70*/  FMUL.FTZ R59, R40, R57.reuse ;  /* 0x00000039283b7220 */ /* 0x080fe20000410000 */
[----:B------:R-:W-:Y:S01]  /*9a80*/  IMAD.U32 R48, R53, 0x10000, RZ ;  /* 0x0001000035307824 */ /* 0x000fe200078e00ff */
[----:B------:R-:W-:Y:S01]  /*9a90*/  LOP3.LUT R42, R42, 0xffff0000, RZ, 0xc0, !PT ;  /* 0xffff00002a2a7812 */ /* 0x000fe200078ec0ff */
[----:B------:R-:W-:Y:S01]  /*9aa0*/  IMAD.U32 R40, R41, 0x10000, RZ ;  /* 0x0001000029287824 */ /* 0x000fe200078e00ff */
[----:B------:R-:W-:Y:S01]  /*9ab0*/  LOP3.LUT R53, R53, 0xffff0000, RZ, 0xc0, !PT ;  /* 0xffff000035357812 */ /* 0x000fe200078ec0ff */
[C---:B------:R-:W-:Y:S01]  /*9ac0*/  FFMA.FTZ R56, R36.reuse, R57, -R51 ;  /* 0x0000003924387223 */ /* 0x040fe20000010833 */
[----:B------:R-:W-:Y:S01]  /*9ad0*/  LOP3.LUT R41, R41, 0xffff0000, RZ, 0xc0, !PT ;  /* 0xffff000029297812 */ /* 0x000fe200078ec0ff */
[----:B------:R-:W-:Y:S01]  /*9ae0*/  FFMA.FTZ R59, R36, R63, R59 ;  /* 0x0000003f243b7223 */ /* 0x000fe2000001003b */
[C---:B------:R-:W-:Y:S01]  /*9af0*/  FMUL.FTZ R36, R38.reuse, R48 ;  /* 0x0000003026247220 */ /* 0x040fe20000410000 */
[----:B------:R-:W-:Y:S01]  /*9b00*/  FMUL.FTZ R51, R38, R40 ;  /* 0x0000002826337220 */ /* 0x000fe20000410000 */
        /* <DEDUP_REMOVED lines=14> */
[----:B------:R-:W-:Y:S02]  /*9bf0*/  F2FP.BF16.F32.PACK_AB R43, R157, R64 ;  /* 0x000000409d2b723e */ /* 0x000fe400000010ff */
[----:B------:R-:W-:-:S02]  /*9c00*/  F2FP.BF16.F32.PACK_AB R40, R59, R50 ;  /* 0x000000323b28723e */ /* 0x000fc400000010ff */
[----:B------:R-:W-:-:S07]  /*9c10*/  F2FP.BF16.F32.PACK_AB R42, R42, R51 ;  /* 0x000000332a2a723e */ /* 0x000fce00000010ff */
.L_x_2962:
[----:B------:R-:W-:Y:S05]  /*9c20*/  BSYNC B2 ;  /* 0x0000000000027941 */ /* 0x000fea0003800000 */
.L_x_2961:
[----:B------:R-:W-:Y:S02]  /*9c30*/  ULDC.64 UR4, c[0x0][0x208] ;  /* 0x0000820000047ab9 */ /* 0x000fe40000000a00 */
[----:B--2---:R2:W-:Y:S04]  /*9c40*/  STG.E.128 desc[UR4][R44.64], R36 ;  /* 0x000000242c007986 */ /* 0x0045e8000c101d04 */
[----:B---3--:R2:W-:Y:S02]  /*9c50*/  @!P3 STG.E.128 desc[UR4][R46.64], R40 ;  /* 0x000000282e00b986 */ /* 0x0085e4000c101d04 */
.L_x_2960:
[----:B------:R-:W-:Y:S05]  /*9c60*/  BSYNC B1 ;  /* 0x0000000000017941 */ /* 0x000fea0003800000 */
.L_x_2959:
[----:B------:R-:W-:-:S13]  /*9c70*/  ISETP.NE.AND P3, PT, R10, RZ, PT ;  /* 0x000000ff0a00720c */ /* 0x000fda0003f65270 */
[----:B------:R-:W-:Y:S05]  /*9c80*/  @!P3 BRA `(.L_x_2919) ;  /* 0x0000000c0008b947 */ /* 0x000fea0003800000 */
[----:B------:R-:W-:Y:S01]  /*9c90*/  SEL R146, R118, R146, !P1 ;  /* 0x0000009276927207 */ /* 0x000fe20004800000 */
[----:B------:R-:W-:Y:S01]  /*9ca0*/  BSSY B1, `(.L_x_2963) ;  /* 0x0000073000017945 */ /* 0x000fe20003800000 */
[----:B--2---:R-:W-:Y:S02]  /*9cb0*/  SHF.R.U32.HI R38, RZ, 0x3, R223 ;  /* 0x00000003ff267819 */ /* 0x004fe400000116df */
        /* <DEDUP_REMOVED lines=20> */
[----:B------:R-:W2:Y:S04]  /*9e00*/  LDS.128 R36, [R37+0x24400] ;  /* 0x0244000025247984 */ /* 0x000ea80000000c00 */
[----:B------:R-:W3:Y:S01]  /*9e10*/  LDS.128 R40, [R40+0x24400] ;  /* 0x0244000028287984 */ /* 0x000ee20000000c00 */
[----:B------:R-:W-:Y:S05]  /*9e20*/  @P4 BRA `(.L_x_2964) ;  /* 0x0000000400684947 */ /* 0x000fea0003800000 */
[----:B------:R-:W-:Y:S01]  /*9e30*/  SHF.R.U64 R56, R68, 0x10, R69 ;  /* 0x0000001044387819 */ /* 0x000fe20000001245 */
[----:B---3--:R-:W-:Y:S01]  /*9e40*/  IMAD.U32 R53, R41, 0x10000, RZ ;  /* 0x0001000029357824 */ /* 0x008fe200078e00ff */
[----:B------:R-:W-:Y:S01]  /*9e50*/  SHF.R.U32.HI R59, RZ, 0x10, R77 ;  /* 0x00000010ff3b7819 */ /* 0x000fe2000001164d */
[----:B--2---:R-:W-:Y:S01]  /*9e60*/  IMAD.U32 R48, R37, 0x10000, RZ ;  /* 0x0001000025307824 */ /* 0x004fe200078e00ff */
[----:B------:R-:W-:Y:S01]  /*9e70*/  SHF.R.U32.HI R68, RZ, 0x10, R69 ;  /* 0x00000010ff447819 */ /* 0x000fe20000011645 */
[----:B------:R-:W-:Y:S01]  /*9e80*/  IMAD.U32 R55, R43, 0x10000, RZ ;  /* 0x000100002b377824 */ /* 0x000fe200078e00ff */
[----:B------:R-:W-:Y:S01]  /*9e90*/  PRMT R56, R151, 0x5432, R56 ;  /* 0x0000543297387816 */ /* 0x000fe20000000038 */
[----:B------:R-:W-:Y:S01]  /*9ea0*/  IMAD.U32 R52, R40, 0x10000, RZ ;  /* 0x0001000028347824 */ /* 0x000fe200078e00ff */
[----:B------:R-:W-:Y:S01]  /*9eb0*/  PRMT R59, R154, 0x5432, R59 ;  /* 0x000054329a3b7816 */ /* 0x000fe2000000003b */
[----:B------:R-:W-:Y:S01]  /*9ec0*/  IMAD.U32 R46, R36, 0x10000, RZ ;  /* 0x00010000242e7824 */ /* 0x000fe200078e00ff */
[----:B------:R-:W-:-:S02]  /*9ed0*/  SHF.R.U64 R57, R76, 0x10, R77 ;  /* 0x000000104c397819 */ /* 0x000fc4000000124d */
[----:B------:R-:W-:Y:S01]  /*9ee0*/  PRMT R151, R151, 0x5410, R68 ;  /* 0x0000541097977816 */ /* 0x000fe20000000044 */
[----:B------:R-:W-:Y:S01]  /*9ef0*/  IMAD.U32 R60, R59, 0x10000, RZ ;  /* 0x000100003b3c7824 */ /* 0x000fe200078e00ff */
[----:B------:R-:W-:Y:S02]  /*9f00*/  SHF.R.U64 R61, R70, 0x10, R71 ;  /* 0x00000010463d7819 */ /* 0x000fe40000001247 */
[--C-:B------:R-:W-:Y:S01]  /*9f10*/  SHF.R.U64 R62, R78, 0x10, R79.reuse ;  /* 0x000000104e3e7819 */ /* 0x100fe2000000124f */
[----:B------:R-:W-:Y:S01]  /*9f20*/  FMUL.FTZ R63, R53, R60 ;  /* 0x0000003c353f7220 */ /* 0x000fe20000410000 */
[----:B------:R-:W-:Y:S02]  /*9f30*/  SHF.R.U32.HI R78, RZ, 0x10, R79 ;  /* 0x00000010ff4e7819 */ /* 0x000fe4000001164f */
[----:B------:R-:W-:Y:S01]  /*9f40*/  PRMT R154, R154, 0x5410, R57 ;  /* 0x000054109a9a7816 */ /* 0x000fe20000000039 */
[----:B------:R-:W-:Y:S01]  /*9f50*/  IMAD.U32 R57, R151, 0x10000, RZ ;  /* 0x0001000097397824 */ /* 0x000fe200078e00ff */
[----:B------:R-:W-:-:S02]  /*9f60*/  SHF.R.U32.HI R71, RZ, 0x10, R71 ;  /* 0x00000010ff477819 */ /* 0x000fc40000011647 */
[----:B------:R-:W-:Y:S01]  /*9f70*/  PRMT R58, R152, 0x5432, R61 ;  /* 0x00005432983a7816 */ /* 0x000fe2000000003d */
[-C--:B------:R-:W-:Y:S01]  /*9f80*/  FMUL.FTZ R53, R53, R57.reuse ;  /* 0x0000003935357220 */ /* 0x080fe20000410000 */
[C---:B------:R-:W-:Y:S01]  /*9f90*/  PRMT R61, R153.reuse, 0x5410, R62 ;  /* 0x00005410993d7816 */ /* 0x040fe2000000003e */
[C---:B------:R-:W-:Y:S01]  /*9fa0*/  FFMA.FTZ R63, R48.reuse, R57, -R63 ;  /* 0x00000039303f7223 */ /* 0x040fe2000001083f */
[----:B------:R-:W-:Y:S01]  /*9fb0*/  PRMT R153, R153, 0x5432, R78 ;  /* 0x0000543299997816 */ /* 0x000fe2000000004e */
[----:B------:R-:W-:Y:S01]  /*9fc0*/  FFMA.FTZ R60, R48, R60, R53 ;  /* 0x0000003c303c7223 */ /* 0x000fe20000010035 */
[----:B------:R-:W-:Y:S02]  /*9fd0*/  PRMT R152, R152, 0x5410, R71 ;  /* 0x0000541098987816 */ /* 0x000fe40000000047 */
[----:B------:R-:W-:Y:S01]  /*9fe0*/  LOP3.LUT R54, R41, 0xffff0000, RZ, 0xc0, !PT ;  /* 0xffff000029367812 */ /* 0x000fe200078ec0ff */
[----:B------:R-:W-:Y:S01]  /*9ff0*/  IMAD.U32 R62, R153, 0x10000, RZ ;  /* 0x00010000993e7824 */ /* 0x000fe200078e00ff */
[----:B------:R-:W-:Y:S01]  /*a000*/  LOP3.LUT R151, R151, 0xffff0000, RZ, 0xc0, !PT ;  /* 0xffff000097977812 */ /* 0x000fe200078ec0ff */
[----:B------:R-:W-:Y:S01]  /*a010*/  IMAD.U32 R48, R152, 0x10000, RZ ;  /* 0x0001000098307824 */ /* 0x000fe200078e00ff */
[----:B------:R-:W-:Y:S01]  /*a020*/  LOP3.LUT R59, R59, 0xffff0000, RZ, 0xc0, !PT ;  /* 0xffff00003b3b7812 */ /* 0x000fe200078ec0ff */
[----:B------:R-:W-:Y:S01]  /*a030*/  FMUL.FTZ R66, R55, R62 ;  /* 0x0000003e37427220 */ /* 0x000fe20000410000 */
[----:B------:R-:W-:Y:S01]  /*a040*/  LOP3.LUT R50, R37, 0xffff0000, RZ, 0xc0, !PT ;  /* 0xffff000025327812 */ /* 0x000fe200078ec0ff */
[----:B------:R-:W-:Y:S01]  /*a050*/  FMUL.FTZ R53, R54, R151 ;  /* 0x0000009736357220 */ /* 0x000fe20000410000 */
[----:B------:R-:W-:-:S02]  /*a060*/  IMAD.U32 R41, R39, 0x10000, RZ ;  /* 0x0001000027297824 */ /* 0x000fc400078e00ff */
[-C--:B------:R-:W-:Y:S01]  /*a070*/  FMUL.FTZ R55, R55, R48.reuse ;  /* 0x0000003037377220 */ /* 0x080fe20000410000 */
[-C--:B------:R-:W-:Y:S01]  /*a080*/  FMUL.FTZ R57, R54, R59.reuse ;  /* 0x0000003b36397220 */ /* 0x080fe20000410000 */
[----:B------:R-:W-:Y:S01]  /*a090*/  LOP3.LUT R43, R43, 0xffff0000, RZ, 0xc0, !PT ;  /* 0xffff00002b2b7812 */ /* 0x000fe200078ec0ff */
[----:B------:R-:W-:Y:S01]  /*a0a0*/  FFMA.FTZ R59, R50, R59, R53 ;  /* 0x0000003b323b7223 */ /* 0x000fe20000010035 */
[----:B------:R-:W-:Y:S01]  /*a0b0*/  LOP3.LUT R54, R153, 0xffff0000, RZ, 0xc0, !PT ;  /* 0xffff000099367812 */ /* 0x000fe200078ec0ff */
[C---:B------:R-:W-:Y:S01]  /*a0c0*/  FFMA.FTZ R66, R41.reuse, R48, -R66 ;  /* 0x0000003029427223 */ /* 0x040fe20000010842 */
[----:B------:R-:W-:Y:S01]  /*a0d0*/  LOP3.LUT R152, R152, 0xffff0000, RZ, 0xc0, !PT ;  /* 0xffff000098987812 */ /* 0x000fe200078ec0ff */
[----:B------:R-:W-:Y:S01]  /*a0e0*/  FFMA.FTZ R55, R41, R62, R55 ;  /* 0x0000003e29377223 */ /* 0x000fe20000010037 */
[----:B------:R-:W-:Y:S02]  /*a0f0*/  IMAD.U32 R53, R154, 0x10000, RZ ;  /* 0x000100009a357824 */ /* 0x000fe400078e00ff */
[----:B------:R-:W-:Y:S01]  /*a100*/  FFMA.FTZ R64, R50, R151, -R57 ;  /* 0x0000009732407223 */ /* 0x000fe20000010839 */
[----:B------:R-:W-:Y:S01]  /*a110*/  IMAD.U32 R41, R56, 0x10000, RZ ;  /* 0x0001000038297824 */ /* 0x000fe200078e00ff */
[----:B------:R-:W-:Y:S01]  /*a120*/  LOP3.LUT R51, R39, 0xffff0000, RZ, 0xc0, !PT ;  /* 0xffff000027337812 */ /* 0x000fe200078ec0ff */
[C---:B------:R-:W-:Y:S01]  /*a130*/  FMUL.FTZ R48, R43.reuse, R54 ;  /* 0x000000362b307220 */ /* 0x040fe20000410000 */
[-C--:B------:R-:W-:Y:S01]  /*a140*/  FMUL.FTZ R50, R43, R152.reuse ;  /* 0x000000982b327220 */ /* 0x080fe20000410000 */
[----:B------:R-:W-:Y:S01]  /*a150*/  LOP3.LUT R40, R40, 0xffff0000, RZ, 0xc0, !PT ;  /* 0xffff000028287812 */ /* 0x000fe200078ec0ff */
[----:B------:R-:W-:Y:S01]  /*a160*/  FMUL.FTZ R43, R52, R53 ;  /* 0x00000035342b7220 */ /* 0x000fe20000410000 */
[----:B------:R-:W-:Y:S01]  /*a170*/  LOP3.LUT R154, R154, 0xffff0000, RZ, 0xc0, !PT ;  /* 0xffff00009a9a7812 */ /* 0x000fe200078ec0ff */
[-C--:B------:R-:W-:Y:S01]  /*a180*/  FMUL.FTZ R52, R52, R41.reuse ;  /* 0x0000002934347220 */ /* 0x080fe20000410000 */
[----:B------:R-:W-:Y:S01]  /*a190*/  LOP3.LUT R56, R56, 0xffff0000, RZ, 0xc0, !PT ;  /* 0xffff000038387812 */ /* 0x000fe200078ec0ff */
[C---:B------:R-:W-:Y:S01]  /*a1a0*/  FFMA.FTZ R57, R51.reuse, R152, -R48 ;  /* 0x0000009833397223 */ /* 0x040fe20000010830 */
[----:B------:R-:W-:Y:S01]  /*a1b0*/  LOP3.LUT R37, R36, 0xffff0000, RZ, 0xc0, !PT ;  /* 0xffff000024257812 */ /* 0x000fe200078ec0ff */
[----:B------:R-:W-:Y:S01]  /*a1c0*/  FFMA.FTZ R54, R51, R54, R50 ;  /* 0x0000003633367223 */ /* 0x000fe20000010032 */
[----:B------:R-:W-:Y:S01]  /*a1d0*/  FMUL.FTZ R50, R40, R154 ;  /* 0x0000009a28327220 */ /* 0x000fe20000410000 */
[C---:B------:R-:W-:Y:S01]  /*a1e0*/  FFMA.FTZ R48, R46.reuse, R41, -R43 ;  /* 0x000000292e307223 */ /* 0x040fe2000001082b */
[----:B------:R-:W-:Y:S01]  /*a1f0*/  FFMA.FTZ R52, R46, R53, R52 ;  /* 0x000000352e347223 */ /* 0x000fe20000010034 */
[----:B------:R-:W-:-:S02]  /*a200*/  IMAD.U32 R39, R42, 0x10000, RZ ;  /* 0x000100002a277824 */ /* 0x000fc400078e00ff */
[-C--:B------:R-:W-:Y:S01]  /*a210*/  FMUL.FTZ R46, R40, R56.reuse ;  /* 0x00000038282e7220 */ /* 0x080fe20000410000 */
[C---:B------:R-:W-:Y:S01]  /*a220*/  IMAD.U32 R43, R61.reuse, 0x10000, RZ ;  /* 0x000100003d2b7824 */ /* 0x040fe200078e00ff */
[----:B------:R-:W-:Y:S01]  /*a230*/  LOP3.LUT R42, R42, 0xffff0000, RZ, 0xc0, !PT ;  /* 0xffff00002a2a7812 */ /* 0x000fe200078ec0ff */
[C---:B------:R-:W-:Y:S01]  /*a240*/  IMAD.U32 R40, R58.reuse, 0x10000, RZ ;  /* 0x000100003a287824 */ /* 0x040fe200078e00ff */
[----:B------:R-:W-:Y:S01]  /*a250*/  LOP3.LUT R61, R61, 0xffff0000, RZ, 0xc0, !PT ;  /* 0xffff00003d3d7812 */ /* 0x000fe200078ec0ff */
[C---:B------:R-:W-:Y:S01]  /*a260*/  FFMA.FTZ R51, R37.reuse, R56, -R50 ;  /* 0x0000003825337223 */ /* 0x040fe20000010832 */
[----:B------:R-:W-:Y:S01]  /*a270*/  LOP3.LUT R41, R58, 0xffff0000, RZ, 0xc0, !PT ;  /* 0xffff00003a297812 */ /* 0x000fe200078ec0ff */
[C---:B------:R-:W-:Y:S02]  /*a280*/  IMAD.U32 R36, R38.reuse, 0x10000, RZ ;  /* 0x0001000026247824 */ /* 0x040fe400078e00ff */
        /* <DEDUP_REMOVED lines=20> */
.L_x_2964:
[----:B------:R-:W-:Y:S05]  /*a3d0*/  BSYNC B1 ;  /* 0x0000000000017941 */ /* 0x000fea0003800000 */
.L_x_2963:
[----:B------:R-:W-:Y:S01]  /*a3e0*/  ISETP.GE.AND P3, PT, R47, R144, PT ;  /* 0x000000902f00720c */ /* 0x000fe20003f66270 */
[----:B------:R-:W-:Y:S02]  /*a3f0*/  ULDC.64 UR4, c[0x0][0x208] ;  /* 0x0000820000047ab9 */ /* 0x000fe40000000a00 */
[----:B--2---:R2:W-:Y:S10]  /*a400*/  STG.E.128 desc[UR4][R44.64], R36 ;  /* 0x000000242c007986 */ /* 0x0045f4000c101d04 */
[----:B------:R-:W-:Y:S05]  /*a410*/  @P3 BRA `(.L_x_2919) ;  /* 0x0000000400243947 */ /* 0x000fea0003800000 */
[--C-:B------:R-:W-:Y:S01]  /*a420*/  IADD3 R126, P3, P4, R96, R126, R47.reuse ;  /* 0x0000007e607e7210 */ /* 0x100fe20007c7e02f */
[----:B------:R-:W-:Y:S01]  /*a430*/  ULDC.64 UR4, c[0x0][0x208] ;  /* 0x0000820000047ab9 */ /* 0x000fe20000000a00 */
[----:B------:R-:W-:-:S04]  /*a440*/  SHF.R.S32.HI R47, RZ, 0x1f, R47 ;  /* 0x0000001fff2f7819 */ /* 0x000fc8000001142f */
[----:B------:R-:W-:Y:S02]  /*a450*/  IADD3.X R49, R92, R49, R47, P3, P4 ;  /* 0x000000315c317210 */ /* 0x000fe40001fe842f */
[----:B------:R-:W-:-:S04]  /*a460*/  LEA R116, P3, R126, R116, 0x1 ;  /* 0x000000747e747211 */ /* 0x000fc800078608ff */
[----:B------:R-:W-:-:S05]  /*a470*/  LEA.HI.X R117, R126, R117, R49, 0x1, P3 ;  /* 0x000000757e757211 */ /* 0x000fca00018f0c31 */
[----:B---3--:R3:W-:Y:S01]  /*a480*/  STG.E.128 desc[UR4][R116.64], R40 ;  /* 0x0000002874007986 */ /* 0x0087e2000c101d04 */
[----:B------:R-:W-:Y:S05]  /*a490*/  BRA `(.L_x_2919) ;  /* 0x0000000400047947 */ /* 0x000fea0003800000 */
.L_x_2876:
[----:B------:R-:W2:Y:S02]  /*a4a0*/  LDL R36, [R1+0x5c] ;  /* 0x00005c0001247983 */ /* 0x000ea40000100800 */
[----:B--2---:R-:W-:-:S13]  /*a4b0*/  R2UR UR4, R36 ;  /* 0x00000000240472ca */ /* 0x004fda00000e0000 */
[----:B------:R-:W-:-:S06]  /*a4c0*/  UISETP.NE.AND UP0, UPT, UR4, 0x3, UPT ;  /* 0x000000030400788c */ /* 0x000fcc000bf05270 */
[----:B------:R-:W-:-:S13]  /*a4d0*/  PLOP3.LUT P2, PT, PT, PT, UP0, 0x80, 0x0 ;  /* 0x000000000000781c */ /* 0x000fda0003f4f008 */
[----:B------:R-:W-:Y:S05]  /*a4e0*/  @!P2 BRA `(.L_x_2965) ;  /* 0x000000000004a947 */ /* 0x000fea0003800000 */
[----:B------:R-:W-:Y:S01]  /*a4f0*/  BPT.TRAP 0x1 ;  /* 0x000000040000795c */ /* 0x000fe20000300000 */
.L_x_2965:
        /* <DEDUP_REMOVED lines=8> */
.L_x_3306:
[----:B------:R-:W-:Y:S05]  /*a580*/  BSYNC B1 ;  /* 0x0000000000017941 */ /* 0x000fea0003800000 */
.L_x_2966:
        /* <DEDUP_REMOVED lines=15> */
.L_x_2969:
[----:B------:R-:W-:Y:S05]  /*a680*/  BSYNC B1 ;  /* 0x0000000000017941 */ /* 0x000fea0003800000 */
.L_x_2968:
        /* <DEDUP_REMOVED lines=17> */
.L_x_2971:
[----:B------:R-:W-:Y:S05]  /*a7a0*/  BSYNC B1 ;  /* 0x0000000000017941 */ /* 0x000fea0003800000 */
.L_x_2970:
        /* <DEDUP_REMOVED lines=16> */
.L_x_2919:
[----:B------:R-:W-:Y:S05]  /*a8b0*/  BSYNC B0 ;  /* 0x0000000000007941 */ /* 0x000fea0003800000 */
.L_x_2875:
        /* <DEDUP_REMOVED lines=17> */
.L_x_2973:
[----:B------:R-:W-:Y:S05]  /*a9d0*/  BSYNC B0 ;  /* 0x0000000000007941 */ /* 0x000fea0003800000 */
.L_x_2972:
[----:B------:R-:W2:Y:S01]  /*a9e0*/  SYNCS.PHASECHK.TRANS64.TRYWAIT P2, [R0+URZ+0x388b0], R114 ;  /* 0x0388b072000075a7 */ /* 0x000ea2000804017f */
[----:B------:R-:W-:Y:S01]  /*a9f0*/  ULDC.64 UR4, c[0x0][0x318] ;  /* 0x0000c60000047ab9 */ /* 0x000fe20000000a00 */
[----:B------:R-:W-:Y:S01]  /*aa00*/  ULDC.64 UR60, c[0x0][0x328] ;  /* 0x0000ca00003c7ab9 */ /* 0x000fe20000000a00 */
[----:B-1----:R-:W-:Y:S01]  /*aa10*/  IMAD.U32 R36, RZ, RZ, UR5 ;  /* 0x00000005ff247e24 */ /* 0x002fe2000f8e00ff */
[----:B------:R-:W-:Y:S01]  /*aa20*/  BSSY B0, `(.L_x_2974) ;  /* 0x0000007000007945 */ /* 0x000fe20003800000 */
[----:B------:R-:W-:Y:S01]  /*aa30*/  IMAD.U32 R37, RZ, RZ, UR4 ;  /* 0x00000004ff257e24 */ /* 0x000fe2000f8e00ff */
[----:B------:R-:W-:Y:S01]  /*aa40*/  ISETP.GE.AND P4, PT, R212, R3, PT ;  /* 0x00000003d400720c */ /* 0x000fe20003f86270 */
[----:B------:R-:W-:Y:S01]  /*aa50*/  IMAD.WIDE R48, R24, 0x50, R112 ;  /* 0x0000005018307825 */ /* 0x000fe200078e0270 */
[----:B------:R1:W-:Y:S04]  /*aa60*/  STL [R1+0x8], R36 ;  /* 0x0000082401007387 */ /* 0x0003e80000100800 */
[----:B------:R1:W-:Y:S02]  /*aa70*/  STL [R1+0x58], R37 ;  /* 0x0000582501007387 */ /* 0x0003e40000100800 */
[----:B-12---:R-:W-:Y:S05]  /*aa80*/  @!P2 BRA `(.L_x_2975) ;  /* 0x000002640038a947 */ /* 0x006fea0003800000 */
.L_x_3307:
[----:B------:R-:W-:Y:S05]  /*aa90*/  BSYNC B0 ;  /* 0x0000000000007941 */ /* 0x000fea0003800000 */
.L_x_2974:
[----:B------:R-:W-:Y:S04]  /*aaa0*/  BSSY B0, `(.L_x_2976) ;  /* 0x000001c000007945 */ /* 0x000fe80003800000 */
[----:B------:R-:W-:Y:S05]  /*aab0*/  @P4 BRA `(.L_x_2977) ;  /* 0x0000000000684947 */ /* 0x000fea0003800000 */
[----:B------:R-:W2:Y:S01]  /*aac0*/  LDL R37, [R1+0x58] ;  /* 0x0000580001257983 */ /* 0x000ea20000100800 */
[----:B------:R-:W-:-:S03]  /*aad0*/  ULDC UR6, c[0x0][0x2f4] ;  /* 0x0000bd0000067ab9 */ /* 0x000fc60000000800 */
[----:B------:R-:W3:Y:S01]  /*aae0*/  LDL R36, [R1+0x8] ;  /* 0x0000080001247983 */ /* 0x000ee20000100800 */
[----:B------:R-:W-:Y:S01]  /*aaf0*/  ISETP.GE.AND P5, PT, R18, UR6, PT ;  /* 0x0000000612007c0c */ /* 0x000fe2000bfa6270 */
[----:B------:R-:W-:Y:S01]  /*ab00*/  IMAD R43, R49, UR60, RZ ;  /* 0x0000003c312b7c24 */ /* 0x000fe2000f8e02ff */
[----:B------:R-:W-:Y:S01]  /*ab10*/  ISETP.GE.AND P4, PT, R213, UR6, PT ;  /* 0x00000006d5007c0c */ /* 0x000fe2000bf86270 */
[----:B------:R-:W-:Y:S02]  /*ab20*/  IMAD.MOV.U32 R40, RZ, RZ, R94 ;  /* 0x000000ffff287224 */ /* 0x000fe400078e005e */
[----:B------:R-:W-:Y:S02]  /*ab30*/  IMAD.MOV.U32 R41, RZ, RZ, R5 ;  /* 0x000000ffff297224 */ /* 0x000fe400078e0005 */
[C---:B------:R-:W-:Y:S02]  /*ab40*/  IMAD R43, R48.reuse, UR61, R43 ;  /* 0x0000003d302b7c24 */ /* 0x040fe4000f8e022b */
[----:B------:R-:W-:-:S04]  /*ab50*/  IMAD.WIDE.U32 R40, R48, UR60, R40 ;  /* 0x0000003c30287c25 */ /* 0x000fc8000f8e0028 */
[----:B------:R-:W-:Y:S01]  /*ab60*/  IMAD.IADD R41, R41, 0x1, R43 ;  /* 0x0000000129297824 */ /* 0x000fe200078e022b */
[----:B--2---:R-:W-:Y:S02]  /*ab70*/  R2UR UR4, R37 ;  /* 0x00000000250472ca */ /* 0x004fe400000e0000 */
[----:B---3--:R-:W-:Y:S02]  /*ab80*/  R2UR UR7, R36 ;  /* 0x00000000240772ca */ /* 0x008fe400000e0000 */
[----:B0-----:R-:W0:Y:S09]  /*ab90*/  @!P5 LDS.128 R36, [R4+0x400] ;  /* 0x000400000424d984 */ /* 0x001e320000000c00 */
[----:B------:R-:W-:Y:S01]  /*aba0*/  LEA R50, P2, R40, UR4, 0x1 ;  /* 0x0000000428327c11 */ /* 0x000fe2000f8408ff */
[----:B------:R-:W-:-:S03]  /*abb0*/  ULDC.64 UR4, c[0x0][0x208] ;  /* 0x0000820000047ab9 */ /* 0x000fc60000000a00 */
        /* <DEDUP_REMOVED lines=10> */
.L_x_2977:
[----:B------:R-:W-:Y:S05]  /*ac60*/  BSYNC B0 ;  /* 0x0000000000007941 */ /* 0x000fea0003800000 */
.L_x_2976:
[----:B--2---:R-:W2:Y:S04]  /*ac70*/  LDL R38, [R1+0x58] ;  /* 0x0000580001267983 */ /* 0x004ea80000100800 */
[----:B------:R-:W3:Y:S01]  /*ac80*/  LDL R37, [R1+0x8] ;  /* 0x0000080001257983 */ /* 0x000ee20000100800 */
[----:B------:R-:W-:Y:S01]  /*ac90*/  VIADD R36, R212, 0x20 ;  /* 0x00000020d4247836 */ /* 0x000fe20000000000 */
[----:B------:R-:W-:Y:S04]  /*aca0*/  BSSY B0, `(.L_x_2978) ;  /* 0x000001f000007945 */ /* 0x000fe80003800000 */
[----:B------:R-:W-:Y:S01]  /*acb0*/  ISETP.GE.AND P2, PT, R36, R3, PT ;  /* 0x000000032400720c */ /* 0x000fe20003f46270 */
[----:B--2---:R-:W-:-:S02]  /*acc0*/  IMAD.MOV.U32 R53, RZ, RZ, R38 ;  /* 0x000000ffff357224 */ /* 0x004fc400078e0026 */
[----:B---3--:R-:W-:-:S10]  /*acd0*/  IMAD.MOV.U32 R52, RZ, RZ, R37 ;  /* 0x000000ffff347224 */ /* 0x008fd400078e0025 */
[----:B------:R-:W-:Y:S05]  /*ace0*/  @P2 BRA `(.L_x_2979) ;  /* 0x0000000000682947 */ /* 0x000fea0003800000 */
[----:B------:R-:W-:Y:S01]  /*acf0*/  ULDC UR6, c[0x0][0x2f4] ;  /* 0x0000bd0000067ab9 */ /* 0x000fe20000000800 */
[----:B------:R-:W-:Y:S01]  /*ad00*/  IADD3 R43, P4, R48, 0x20, RZ ;  /* 0x00000020302b7810 */ /* 0x000fe20007f9e0ff */
[----:B------:R-:W-:Y:S01]  /*ad10*/  IMAD.MOV.U32 R41, RZ, RZ, R5 ;  /* 0x000000ffff297224 */ /* 0x000fe200078e0005 */
[----:B------:R-:W-:Y:S02]  /*ad20*/  ISETP.GE.AND P2, PT, R18, UR6, PT ;  /* 0x0000000612007c0c */ /* 0x000fe4000bf46270 */
[----:B------:R-:W-:Y:S01]  /*ad30*/  R2UR UR4, R53 ;  /* 0x00000000350472ca */ /* 0x000fe200000e0000 */
[----:B------:R-:W-:Y:S01]  /*ad40*/  IMAD.X R40, RZ, RZ, R49, P4 ;  /* 0x000000ffff287224 */ /* 0x000fe200020e0631 */
[----:B------:R-:W-:Y:S02]  /*ad50*/  R2UR UR7, R52 ;  /* 0x00000000340772ca */ /* 0x000fe400000e0000 */
[----:B------:R-:W-:Y:S01]  /*ad60*/  ISETP.GE.AND P5, PT, R213, UR6, PT ;  /* 0x00000006d5007c0c */ /* 0x000fe2000bfa6270 */
[----:B------:R-:W-:-:S02]  /*ad70*/  IMAD R42, R40, UR60, RZ ;  /* 0x0000003c282a7c24 */ /* 0x000fc4000f8e02ff */
[----:B------:R-:W-:-:S04]  /*ad80*/  IMAD.MOV.U32 R40, RZ, RZ, R94 ;  /* 0x000000ffff287224 */ /* 0x000fc800078e005e */
[----:B0-----:R-:W0:Y:S01]  /*ad90*/  @!P2 LDS.128 R36, [R4+0x1400] ;  /* 0x001400000424a984 */ /* 0x001e220000000c00 */
[----:B------:R-:W-:-:S04]  /*ada0*/  IMAD.WIDE.U32 R40, R43, UR60, R40 ;  /* 0x0000003c2b287c25 */ /* 0x000fc8000f8e0028 */
[----:B------:R-:W-:Y:S01]  /*adb0*/  IMAD R43, R43, UR61, R42 ;  /* 0x0000003d2b2b7c24 */ /* 0x000fe2000f8e022a */
[----:B------:R-:W-:Y:S01]  /*adc0*/  LEA R50, P4, R40, UR4, 0x1 ;  /* 0x0000000428327c11 */ /* 0x000fe2000f8808ff */
[----:B------:R-:W-:Y:S02]  /*add0*/  ULDC.64 UR4, c[0x0][0x208] ;  /* 0x0000820000047ab9 */ /* 0x000fe40000000a00 */
        /* <DEDUP_REMOVED lines=11> */
.L_x_2979:
[----:B------:R-:W-:Y:S05]  /*ae90*/  BSYNC B0 ;  /* 0x0000000000007941 */ /* 0x000fea0003800000 */
.L_x_2978:
[----:B--2---:R-:W-:Y:S01]  /*aea0*/  VIADD R36, R212, 0x40 ;  /* 0x00000040d4247836 */ /* 0x004fe20000000000 */
[----:B------:R-:W-:Y:S04]  /*aeb0*/  BSSY B0, `(.L_x_2980) ;  /* 0x000001d000007945 */ /* 0x000fe80003800000 */
[----:B------:R-:W-:-:S13]  /*aec0*/  ISETP.GE.AND P2, PT, R36, R3, PT ;  /* 0x000000032400720c */ /* 0x000fda0003f46270 */
[----:B------:R-:W-:Y:S05]  /*aed0*/  @P2 BRA `(.L_x_2981) ;  /* 0x0000000000682947 */ /* 0x000fea0003800000 */
[----:B------:R-:W-:Y:S01]  /*aee0*/  ULDC UR6, c[0x0][0x2f4] ;  /* 0x0000bd0000067ab9 */ /* 0x000fe20000000800 */
[----:B------:R-:W-:Y:S01]  /*aef0*/  IADD3 R3, P4, R48, 0x40, RZ ;  /* 0x0000004030037810 */ /* 0x000fe20007f9e0ff */
[----:B------:R-:W-:Y:S01]  /*af00*/  IMAD.MOV.U32 R40, RZ, RZ, R94 ;  /* 0x000000ffff287224 */ /* 0x000fe200078e005e */
[----:B------:R-:W-:Y:S01]  /*af10*/  ISETP.GE.AND P2, PT, R18, UR6, PT ;  /* 0x0000000612007c0c */ /* 0x000fe2000bf46270 */
[----:B------:R-:W-:Y:S01]  /*af20*/  IMAD.MOV.U32 R41, RZ, RZ, R5 ;  /* 0x000000ffff297224 */ /* 0x000fe200078e0005 */
[----:B------:R-:W-:Y:S01]  /*af30*/  R2UR UR4, R53 ;  /* 0x00000000350472ca */ /* 0x000fe200000e0000 */
[----:B------:R-:W-:Y:S01]  /*af40*/  IMAD.X R48, RZ, RZ, R49, P4 ;  /* 0x000000ffff307224 */ /* 0x000fe200020e0631 */
[----:B------:R-:W-:Y:S01]  /*af50*/  R2UR UR7, R52 ;  /* 0x00000000340772ca */ /* 0x000fe200000e0000 */
[----:B------:R-:W-:Y:S01]  /*af60*/  IMAD.WIDE.U32 R40, R3, UR60, R40 ;  /* 0x0000003c03287c25 */ /* 0x000fe2000f8e0028 */
[----:B------:R-:W-:-:S03]  /*af70*/  ISETP.GE.AND P5, PT, R213, UR6, PT ;  /* 0x00000006d5007c0c */ /* 0x000fc6000bfa6270 */
[----:B------:R-:W-:-:S04]  /*af80*/  IMAD R48, R48, UR60, RZ ;  /* 0x0000003c30307c24 */ /* 0x000fc8000f8e02ff */
[----:B0-----:R-:W0:Y:S01]  /*af90*/  @!P2 LDS.128 R36, [R4+0x2400] ;  /* 0x002400000424a984 */ /* 0x001e220000000c00 */
[----:B------:R-:W-:Y:S01]  /*afa0*/  IMAD R3, R3, UR61, R48 ;  /* 0x0000003d03037c24 */ /* 0x000fe2000f8e0230 */
[----:B------:R-:W-:Y:S01]  /*afb0*/  LEA R48, P4, R40, UR4, 0x1 ;  /* 0x0000000428307c11 */ /* 0x000fe2000f8808ff */
[----:B------:R-:W-:Y:S02]  /*afc0*/  ULDC.64 UR4, c[0x0][0x208] ;  /* 0x0000820000047ab9 */ /* 0x000fe40000000a00 */
[----:B------:R-:W-:-:S05]  /*afd0*/  IMAD.IADD R3, R41, 0x1, R3 ;  /* 0x0000000129037824 */ /* 0x000fca00078e0203 */
[----:B------:R-:W-:Y:S02]  /*afe0*/  LEA.HI.X R49, R40, UR7, R3, 0x1, P4 ;  /* 0x0000000728317c11 */ /* 0x000fe4000a0f0c03 */
[----:B------:R-:W-:Y:S01]  /*aff0*/  ISETP.GE.AND P4, PT, R220, UR6, PT ;  /* 0x00000006dc007c0c */ /* 0x000fe2000bf86270 */
[----:B------:R-:W2:Y:S04]  /*b000*/  @!P5 LDS.128 R40, [R4+0x4c00] ;  /* 0x004c00000428d984 */ /* 0x000ea80000000c00 */
[----:B0-----:R-:W-:Y:S01]  /*b010*/  @!P2 STG.E.128 desc[UR4][R48.64], R36 ;  /* 0x000000243000a986 */ /* 0x001fe2000c101d04 */
[----:B------:R-:W-:-:S07]  /*b020*/  ISETP.GE.AND P2, PT, R221, UR6, PT ;  /* 0x00000006dd007c0c */ /* 0x000fce000bf46270 */
[----:B------:R-:W0:Y:S04]  /*b030*/  @!P4 LDS.128 R36, [R4+0x7400] ;  /* 0x007400000424c984 */ /* 0x000e280000000c00 */
[----:B--2---:R-:W-:Y:S04]  /*b040*/  @!P5 STG.E.128 desc[UR4][R48.64+0x80], R40 ;  /* 0x000080283000d986 */ /* 0x004fe8000c101d04 */
[----:B------:R-:W2:Y:S04]  /*b050*/  @!P2 LDS.128 R44, [R4+0x9c00] ;  /* 0x009c0000042ca984 */ /* 0x000ea80000000c00 */
[----:B0-----:R3:W-:Y:S04]  /*b060*/  @!P4 STG.E.128 desc[UR4][R48.64+0x100], R36 ;  /* 0x000100243000c986 */ /* 0x0017e8000c101d04 */
[----:B--2---:R3:W-:Y:S02]  /*b070*/  @!P2 STG.E.128 desc[UR4][R48.64+0x180], R44 ;  /* 0x0001802c3000a986 */ /* 0x0047e4000c101d04 */
.L_x_2981:
[----:B------:R-:W-:Y:S05]  /*b080*/  BSYNC B0 ;  /* 0x0000000000007941 */ /* 0x000fea0003800000 */
.L_x_2980:
[----:B------:R-:W2:Y:S01]  /*b090*/  LDL R3, [R1+0xc] ;  /* 0x00000c0001037983 */ /* 0x000ea20000100800 */
[----:B01----:R-:W-:Y:S01]  /*b0a0*/  @!P3 VIADD R0, R0, 0x388c0 ;  /* 0x000388c00000b836 */ /* 0x003fe20000000000 */
        /* <DEDUP_REMOVED lines=15> */
[----:B--2---:R-:W-:-:S13]  /*b1a0*/  LOP3.LUT P4, RZ, R3, 0x2, RZ, 0xc0, !PT ;  /* 0x0000000203ff7812 */ /* 0x004fda000788c0ff */
[----:B0-----:R-:W-:Y:S05]  /*b1b0*/  @P4 BRA `(.L_x_2982) ;  /* 0xffffff7400984947 */ /* 0x001fea000383ffff */
.L_x_2870:
[----:B------:R-:W0:Y:S01]  /*b1c0*/  LDC R0, c[0x0][0x448] ;  /* 0x00011200ff007b82 */ /* 0x000e220000000800 */
[----:B------:R-:W-:Y:S01]  /*b1d0*/  VIADD R3, R230, 0x7f ;  /* 0x0000007fe6037836 */ /* 0x000fe20000000000 */
[----:B------:R-:W-:Y:S01]  /*b1e0*/  BSSY B0, `(.L_x_2983) ;  /* 0x0000054000007945 */ /* 0x000fe20003800000 */
[----:B------:R-:W-:Y:S02]  /*b1f0*/  CS2R R6, SRZ ;  /* 0x0000000000067805 */ /* 0x000fe4000001ff00 */
[----:B------:R-:W-:Y:S02]  /*b200*/  CS2R R150, SRZ ;  /* 0x0000000000967805 */ /* 0x000fe4000001ff00 */
        /* <DEDUP_REMOVED lines=19> */
[----:B0-----:R-:W-:Y:S02]  /*b340*/  ISETP.NE.AND P0, PT, R0, 0x1, PT ;  /* 0x000000010000780c */ /* 0x001fe40003f05270 */
[----:B------:R-:W-:Y:S02]  /*b350*/  CS2R R60, SRZ ;  /* 0x00000000003c7805 */ /* 0x000fe4000001ff00 */
[----:B------:R-:W-:Y:S02]  /*b360*/  CS2R R52, SRZ ;  /* 0x0000000000347805 */ /* 0x000fe4000001ff00 */
[----:B------:R-:W-:-:S02]  /*b370*/  CS2R R156, SRZ ;  /* 0x00000000009c7805 */ /* 0x000fc4000001ff00 */
[----:B---3--:R-:W-:Y:S02]  /*b380*/  CS2R R46, SRZ ;  /* 0x00000000002e7805 */ /* 0x008fe4000001ff00 */
        /* <DEDUP_REMOVED lines=8> */
[----:B------:R-:W0:Y:S01]  /*b410*/  @P0 LDC R0, c[0x0][0x44c] ;  /* 0x00011300ff000b82 */ /* 0x000e220000000800 */
[----:B------:R-:W-:Y:S02]  /*b420*/  CS2R R94, SRZ ;  /* 0x00000000005e7805 */ /* 0x000fe4000001ff00 */
[----:B------:R-:W-:Y:S02]  /*b430*/  CS2R R170, SRZ ;  /* 0x0000000000aa7805 */ /* 0x000fe4000001ff00 */
[----:B------:R-:W-:-:S02]  /*b440*/  CS2R R90, SRZ ;  /* 0x00000000005a7805 */ /* 0x000fc4000001ff00 */
[----:B------:R-:W-:Y:S02]  /*b450*/  CS2R R56, SRZ ;  /* 0x0000000000387805 */ /* 0x000fe4000001ff00 */
[----:B------:R-:W-:Y:S02]  /*b460*/  CS2R R86, SRZ ;  /* 0x0000000000567805 */ /* 0x000fe4000001ff00 */
[----:B------:R-:W-:Y:S02]  /*b470*/  CS2R R40, SRZ ;  /* 0x0000000000287805 */ /* 0x000fe4000001ff00 */
[----:B------:R-:W-:Y:S01]  /*b480*/  CS2R R168, SRZ ;  /* 0x0000000000a87805 */ /* 0x000fe2000001ff00 */
[----:B------:R-:W1:Y:S01]  /*b490*/  @P0 LDC R5, c[0x0][0x450] ;  /* 0x00011400ff050b82 */ /* 0x000e620000000800 */
        /* <DEDUP_REMOVED lines=15> */
[----:B0-----:R-:W-:Y:S01]  /*b590*/  @P0 IMAD.HI.U32 R0, R3, R0, RZ ;  /* 0x0000000003000227 */ /* 0x001fe200078e00ff */
[----:B------:R-:W-:Y:S02]  /*b5a0*/  CS2R R12, SRZ ;  /* 0x00000000000c7805 */ /* 0x000fe4000001ff00 */
[----:B------:R-:W-:Y:S02]  /*b5b0*/  CS2R R38, SRZ ;  /* 0x0000000000267805 */ /* 0x000fe4000001ff00 */
[----:B------:R-:W-:Y:S01]  /*b5c0*/  CS2R R34, SRZ ;  /* 0x0000000000227805 */ /* 0x000fe2000001ff00 */
[----:B------:R-:W-:Y:S01]  /*b5d0*/  IMAD.MOV.U32 R43, RZ, RZ, RZ ;  /* 0x000000ffff2b7224 */ /* 0x000fe200078e00ff */
[----:B------:R-:W-:Y:S01]  /*b5e0*/  CS2R R10, SRZ ;  /* 0x00000000000a7805 */ /* 0x000fe2000001ff00 */
[----:B------:R-:W-:Y:S01]  /*b5f0*/  IMAD.MOV.U32 R24, RZ, RZ, RZ ;  /* 0x000000ffff187224 */ /* 0x000fe200078e00ff */
[----:B-1----:R-:W-:-:S02]  /*b600*/  @P0 SHF.R.U32.HI R3, RZ, R5, R0 ;  /* 0x00000005ff030219 */ /* 0x002fc40000011600 */
[----:B------:R-:W-:Y:S02]  /*b610*/  CS2R R4, SRZ ;  /* 0x0000000000047805 */ /* 0x000fe4000001ff00 */
[----:B------:R-:W-:Y:S01]  /*b620*/  PLOP3.LUT P0, PT, PT, PT, PT, 0x80, 0x0 ;  /* 0x000000000000781c */ /* 0x000fe20003f0f070 */
[----:B------:R-:W-:Y:S02]  /*b630*/  IMAD.MOV.U32 R31, RZ, RZ, RZ ;  /* 0x000000ffff1f7224 */ /* 0x000fe400078e00ff */
[----:B------:R-:W-:Y:S02]  /*b640*/  IMAD.IADD R3, R148, 0x1, R3 ;  /* 0x0000000194037824 */ /* 0x000fe400078e0203 */
[----:B------:R-:W-:Y:S02]  /*b650*/  IMAD.MOV.U32 R27, RZ, RZ, RZ ;  /* 0x000000ffff1b7224 */ /* 0x000fe400078e00ff */
[----:B------:R-:W-:-:S04]  /*b660*/  IMAD.HI R3, R3, 0x66666667, RZ ;  /* 0x6666666703037827 */ /* 0x000fc800078e02ff */
[----:B------:R-:W-:Y:S01]  /*b670*/  IMAD.MOV.U32 R9, RZ, RZ, RZ ;  /* 0x000000ffff097224 */ /* 0x000fe200078e00ff */
[----:B------:R-:W-:-:S04]  /*b680*/  SHF.R.U32.HI R0, RZ, 0x1f, R3 ;  /* 0x0000001fff007819 */ /* 0x000fc80000011603 */
[----:B------:R-:W-:Y:S01]  /*b690*/  LEA.HI.SX32 R2, R3, R0, 0x1b ;  /* 0x0000000003027211 */ /* 0x000fe200078fdaff */
[----:B------:R-:W-:Y:S02]  /*b6a0*/  IMAD.MOV.U32 R0, RZ, RZ, RZ ;  /* 0x000000ffff007224 */ /* 0x000fe400078e00ff */
[----:B------:R-:W-:Y:S01]  /*b6b0*/  IMAD.MOV.U32 R3, RZ, RZ, RZ ;  /* 0x000000ffff037224 */ /* 0x000fe200078e00ff */
[----:B------:R-:W-:Y:S02]  /*b6c0*/  VIMNMX R2, R149, R2, PT ;  /* 0x0000000295027248 */ /* 0x000fe40003fe0100 */
[----:B------:R-:W-:Y:S02]  /*b6d0*/  CS2R R148, SRZ ;  /* 0x0000000000947805 */ /* 0x000fe4000001ff00 */
[----:B------:R-:W-:Y:S01]  /*b6e0*/  ISETP.GE.AND P1, PT, R2, 0x1, PT ;  /* 0x000000010200780c */ /* 0x000fe20003f26270 */
[----:B------:R-:W-:-:S12]  /*b6f0*/  @P2 BRA `(.L_x_2984) ;  /* 0x0000000000082947 */ /* 0x000fd80003800000 */
[----:B------:R-:W0:Y:S02]  /*b700*/  FENCE.VIEW.ASYNC.G ;  /* 0x00000000000073c6 */ /* 0x000e240000000100 */
[----:B0-----:R-:W-:Y:S06]  /*b710*/  BAR.ARV 0xc, 0x180 ;  /* 0x0306000000007b1d */ /* 0x001fec0000002000 */
.L_x_2984:
[----:B------:R-:W-:Y:S05]  /*b720*/  BSYNC B0 ;  /* 0x0000000000007941 */ /* 0x000fea0003800000 */
.L_x_2983:
[----:B------:R-:W-:Y:S02]  /*b730*/  IMAD.MOV.U32 R25, RZ, RZ, RZ ;  /* 0x000000ffff197224 */ /* 0x000fe400078e00ff */
[----:B------:R-:W-:Y:S01]  /*b740*/  IMAD.MOV.U32 R8, RZ, RZ, RZ ;  /* 0x000000ffff087224 */ /* 0x000fe200078e00ff */
[----:B------:R-:W-:Y:S06]  /*b750*/  @!P1 BRA `(.L_x_2985) ;  /* 0x0000019400e09947 */ /* 0x000fec0003800000 */
[----:B------:R-:W2:Y:S04]  /*b760*/  LDL R20, [R1+0x8c] ;  /* 0x00008c0001147983 */ /* 0x000ea80000100800 */
[----:B------:R-:W3:Y:S04]  /*b770*/  LDL R21, [R1+0x6c] ;  /* 0x00006c0001157983 */ /* 0x000ee80000100800 */
[----:B--2---:R-:W0:Y:S01]  /*b780*/  SHFL.IDX PT, R0, R20, RZ, 0x1f ;  /* 0x00001fff14007589 */ /* 0x004e2200000e0000 */
[----:B---3--:R-:W-:-:S13]  /*b790*/  R2UR UR4, R21 ;  /* 0x00000000150472ca */ /* 0x008fda00000e0000 */
[----:B------:R-:W-:Y:S01]  /*b7a0*/  ULOP3.LUT UP0, URZ, UR4, 0x9f, URZ, 0xc0, !UPT ;  /* 0x0000009f043f7892 */ /* 0x000fe2000f80c03f */
[----:B0-----:R-:W-:-:S04]  /*b7b0*/  LEA.HI R3, R0, R0, RZ, 0x1 ;  /* 0x0000000000037211 */ /* 0x001fc800078f08ff */
[----:B------:R-:W-:Y:S02]  /*b7c0*/  LOP3.LUT R3, R3, 0x1e, RZ, 0xc0, !PT ;  /* 0x0000001e03037812 */ /* 0x000fe400078ec0ff */
[----:B------:R-:W-:-:S03]  /*b7d0*/  PLOP3.LUT P0, PT, PT, PT, UP0, 0x80, 0x0 ;  /* 0x000000000000781c */ /* 0x000fc60003f0f008 */
[----:B------:R-:W-:-:S05]  /*b7e0*/  IMAD.IADD R3, R0, 0x1, -R3 ;  /* 0x0000000100037824 */ /* 0x000fca00078e0a03 */
[----:B------:R-:W-:-:S04]  /*b7f0*/  LEA R3, R3, UR4, 0xd ;  /* 0x0000000403037c11 */ /* 0x000fc8000f8e68ff */
        /* <DEDUP_REMOVED lines=19> */
.L_x_2986:
        /* <DEDUP_REMOVED lines=13> */
.L_x_2990:
[----:B-1----:R1:W2:Y:S02]  /*ba00*/  SYNCS.PHASECHK.TRANS64.TRYWAIT P0, [R16+URZ+0x38800], R3 ;  /* 0x03880003100075a7 */ /* 0x0022a4000800017f */
[----:B--2---:R-:W-:Y:S05]  /*ba10*/  @!P0 NANOSLEEP.SYNCS 0x989680 ;  /* 0x009896800000895d */ /* 0x004fea0003900000 */
[----:B------:R-:W2:Y:S02]  /*ba20*/  @!P0 SYNCS.PHASECHK.TRANS64 P0, [R16+URZ+0x38800], R3 ;  /* 0x03880003100085a7 */ /* 0x000ea4000800007f */
[----:B--2---:R-:W-:Y:S05]  /*ba30*/  @!P0 BRA `(.L_x_2990) ;  /* 0xfffffffc00f08947 */ /* 0x004fea000383ffff */
.L_x_2989:
[----:B------:R-:W-:Y:S05]  /*ba40*/  BSYNC B0 ;  /* 0x0000000000007941 */ /* 0x000fea0003800000 */
.L_x_2988:
[----:B------:R-:W-:Y:S05]  /*ba50*/  BRA `(.L_x_2991) ;  /* 0x0000009c00a47947 */ /* 0x000fea0003800000 */
.L_x_2987:
[----:B------:R-:W2:Y:S01]  /*ba60*/  LDL R28, [R1+0x6c] ;  /* 0x00006c00011c7983 */ /* 0x000ea20000100800 */
[----:B-----5:R-:W-:Y:S01]  /*ba70*/  SHF.R.S32.HI R0, RZ, 0x1f, R143 ;  /* 0x0000001fff007819 */ /* 0x020fe2000001148f */
[----:B------:R-:W-:Y:S02]  /*ba80*/  ULDC.64 UR6, c[0x0][0x408] ;  /* 0x0001020000067ab9 */ /* 0x000fe40000000a00 */
[----:B------:R-:W-:Y:S01]  /*ba90*/  IMAD.WIDE.U32 R26, R143, UR6, RZ ;  /* 0x000000068f1a7c25 */ /* 0x000fe2000f8e00ff */
[----:B--2---:R-:W-:-:S13]  /*baa0*/  R2UR UR4, R28 ;  /* 0x000000001c0472ca */ /* 0x004fda00000e0000 */
[----:B------:R-:W-:-:S03]  /*bab0*/  ULOP3.LUT UP0, URZ, UR4, 0x3ff, URZ, 0xc0, !UPT ;  /* 0x000003ff043f7892 */ /* 0x000fc6000f80c03f */
[----:B------:R-:W-:Y:S02]  /*bac0*/  ULDC.64 UR4, c[0x0][0x3f8] ;  /* 0x0000fe0000047ab9 */ /* 0x000fe40000000a00 */
[C---:B------:R-:W-:Y:S01]  /*bad0*/  IMAD R4, R0.reuse, UR4, RZ ;  /* 0x0000000400047c24 */ /* 0x040fe2000f8e02ff */
[----:B------:R-:W-:Y:S01]  /*bae0*/  PLOP3.LUT P0, PT, PT, PT, UP0, 0x80, 0x0 ;  /* 0x000000000000781c */ /* 0x000fe20003f0f008 */
[----:B------:R-:W-:Y:S02]  /*baf0*/  IMAD R0, R0, UR6, RZ ;  /* 0x0000000600007c24 */ /* 0x000fe4000f8e02ff */
[----:B------:R-:W-:-:S04]  /*bb00*/  IMAD.WIDE.U32 R24, R143, UR4, RZ ;  /* 0x000000048f187c25 */ /* 0x000fc8000f8e00ff */
[C---:B------:R-:W-:Y:S02]  /*bb10*/  IMAD R29, R143.reuse, UR5, R4 ;  /* 0x000000058f1d7c24 */ /* 0x040fe4000f8e0204 */
[----:B------:R-:W-:Y:S02]  /*bb20*/  IMAD R31, R143, UR7, R0 ;  /* 0x000000078f1f7c24 */ /* 0x000fe4000f8e0200 */
        /* <DEDUP_REMOVED lines=19> */
.L_x_2992:
[----:B------:R-:W-:Y:S01]  /*bc60*/  ULDC.U8 UR4, c[0x0][0x410] ;  /* 0x0001040000047ab9 */ /* 0x000fe20000000000 */
[----:B------:R-:W-:Y:S01]  /*bc70*/  R2UR UR5, R28 ;  /* 0x000000001c0572ca */ /* 0x000fe200000e0000 */
[----:B------:R-:W-:Y:S01]  /*bc80*/  IMAD.IADD R78, R212, 0x1, R230 ;  /* 0x00000001d44e7824 */ /* 0x000fe200078e02e6 */
[----:B------:R-:W-:Y:S01]  /*bc90*/  ISETP.NE.AND P0, PT, RZ, UR4, PT ;  /* 0x00000004ff007c0c */ /* 0x000fe2000bf05270 */
[----:B------:R-:W-:Y:S02]  /*bca0*/  BSSY B0, `(.L_x_2993) ;  /* 0x00009bc000007945 */ /* 0x000fe40003800000 */
[----:B------:R-:W-:-:S08]  /*bcb0*/  IMAD R3, R237, 0x20, R78 ;  /* 0x00000020ed037824 */ /* 0x000fd000078e024e */
[----:B------:R-:W-:Y:S02]  /*bcc0*/  LEA R0, R233, UR5, 0x1 ;  /* 0x00000005e9007c11 */ /* 0x000fe4000f8e08ff */
[----:B------:R-:W-:Y:S05]  /*bcd0*/  @!P0 BRA `(.L_x_2994) ;  /* 0x0000004c006c8947 */ /* 0x000fea0003800000 */
[----:B------:R-:W0:Y:S01]  /*bce0*/  LDC R20, c[0x0][0x448] ;  /* 0x00011200ff147b82 */ /* 0x000e220000000800 */
[----:B------:R-:W-:Y:S01]  /*bcf0*/  ULDC.64 UR4, c[0x0][0x3f8] ;  /* 0x0000fe0000047ab9 */ /* 0x000fe20000000a00 */
[----:B------:R-:W-:Y:S01]  /*bd00*/  ULDC.64 UR6, c[0x0][0x408] ;  /* 0x0001020000067ab9 */ /* 0x000fe20000000a00 */
[----:B------:R-:W-:Y:S01]  /*bd10*/  IMAD.MOV.U32 R8, RZ, RZ, R24 ;  /* 0x000000ffff087224 */ /* 0x000fe200078e0018 */
[----:B------:R-:W-:Y:S01]  /*bd20*/  SHF.R.S32.HI R79, RZ, 0x1f, R216 ;  /* 0x0000001fff4f7819 */ /* 0x000fe200000114d8 */
[----:B------:R-:W-:Y:S01]  /*bd30*/  IMAD.MOV.U32 R9, RZ, RZ, R29 ;  /* 0x000000ffff097224 */ /* 0x000fe200078e001d */
[----:B------:R-:W-:Y:S02]  /*bd40*/  SHF.R.S32.HI R83, RZ, 0x1f, R214 ;  /* 0x0000001fff537819 */ /* 0x000fe400000114d6 */
[----:B------:R-:W-:Y:S02]  /*bd50*/  SHF.R.S32.HI R91, RZ, 0x1f, R22 ;  /* 0x0000001fff5b7819 */ /* 0x000fe40000011416 */
[----:B------:R-:W-:-:S02]  /*bd60*/  SHF.R.S32.HI R82, RZ, 0x1f, R215 ;  /* 0x0000001fff527819 */ /* 0x000fc400000114d7 */
[----:B0-----:R-:W-:-:S13]  /*bd70*/  ISETP.NE.AND P0, PT, R20, 0x1, PT ;  /* 0x000000011400780c */ /* 0x001fda0003f05270 */
[----:B------:R-:W0:Y:S08]  /*bd80*/  @P0 LDC R4, c[0x0][0x44c] ;  /* 0x00011300ff040b82 */ /* 0x000e300000000800 */
[----:B------:R-:W1:Y:S01]  /*bd90*/  @P0 LDC R5, c[0x0][0x450] ;  /* 0x00011400ff050b82 */ /* 0x000e620000000800 */
[----:B0-----:R-:W-:-:S05]  /*bda0*/  @P0 IMAD.HI.U32 R4, R3, R4, RZ ;  /* 0x0000000403040227 */ /* 0x001fca00078e00ff */
[----:B-1----:R-:W-:Y:S01]  /*bdb0*/  @P0 SHF.R.U32.HI R3, RZ, R5, R4 ;  /* 0x00000005ff030219 */ /* 0x002fe20000011604 */
[----:B------:R-:W-:Y:S02]  /*bdc0*/  IMAD.MOV.U32 R4, RZ, RZ, R26 ;  /* 0x000000ffff047224 */ /* 0x000fe400078e001a */
[----:B------:R-:W-:Y:S01]  /*bdd0*/  IMAD.MOV.U32 R5, RZ, RZ, R31 ;  /* 0x000000ffff057224 */ /* 0x000fe200078e001f */
        /* <DEDUP_REMOVED lines=21> */
.L_x_3313:
        /* <DEDUP_REMOVED lines=12> */
[----:B------:R-:W-:Y:S01]  /*bff0*/  ULDC UR4, c[0x0][0x3f4] ;  /* 0x0000fd0000047ab9 */ /* 0x000fe20000000800 */
[----:B------:R-:W-:Y:S02]  /*c000*/  CS2R R74, SRZ ;  /* 0x00000000004a7805 */ /* 0x000fe4000001ff00 */
[----:B------:R-:W-:Y:S02]  /*c010*/  ISETP.GE.AND P3, PT, R22, UR4, PT ;  /* 0x0000000416007c0c */ /* 0x000fe4000bf66270 */
[----:B------:R-:W-:Y:S02]  /*c020*/  CS2R R76, SRZ ;  /* 0x00000000004c7805 */ /* 0x000fe4000001ff00 */
[----:B------:R-:W-:Y:S01]  /*c030*/  ISETP.GE.AND P2, PT, R215, UR4, PT ;  /* 0x00000004d7007c0c */ /* 0x000fe2000bf46270 */
[----:B------:R-:W-:Y:S01]  /*c040*/  ULDC.64 UR6, c[0x0][0x208] ;  /* 0x0000820000067ab9 */ /* 0x000fe20000000a00 */
[----:B------:R-:W-:Y:S02]  /*c050*/  ISETP.GE.AND P1, PT, R214, UR4, PT ;  /* 0x00000004d6007c0c */ /* 0x000fe4000bf26270 */
[----:B------:R-:W-:-:S05]  /*c060*/  ISETP.GE.AND P0, PT, R216, UR4, PT ;  /* 0x00000004d8007c0c */ /* 0x000fca000bf06270 */
[C---:B------:R-:W-:Y:S01]  /*c070*/  @!P3 IMAD.SHL.U32 R12, R22.reuse, 0x2, RZ ;  /* 0x00000002160cb824 */ /* 0x040fe200078e00ff */
[----:B------:R-:W-:-:S03]  /*c080*/  @!P3 SHF.L.U64.HI R13, R22, 0x1, R91 ;  /* 0x00000001160db819 */ /* 0x000fc6000001025b */
[C---:B------:R-:W-:Y:S01]  /*c090*/  @!P2 IMAD.SHL.U32 R24, R215.reuse, 0x2, RZ ;  /* 0x00000002d718a824 */ /* 0x040fe200078e00ff */
[----:B------:R-:W-:Y:S01]  /*c0a0*/  @!P2 SHF.L.U64.HI R25, R215, 0x1, R82 ;  /* 0x00000001d719a819 */ /* 0x000fe20000010252 */
[----:B------:R-:W-:Y:S01]  /*c0b0*/  @!P1 IMAD.SHL.U32 R28, R214, 0x2, RZ ;  /* 0x00000002d61c9824 */ /* 0x000fe200078e00ff */
[CC--:B--2---:R-:W-:Y:S01]  /*c0c0*/  @!P3 IADD3 R10, P5, R5.reuse, R12.reuse, RZ ;  /* 0x0000000c050ab210 */ /* 0x0c4fe20007fbe0ff */
[----:B------:R-:W-:Y:S01]  /*c0d0*/  @!P0 IMAD.SHL.U32 R15, R216, 0x2, RZ ;  /* 0x00000002d80f8824 */ /* 0x000fe200078e00ff */
[----:B----4-:R-:W-:Y:S02]  /*c0e0*/  @!P3 IADD3 R12, P4, R14, R12, RZ ;  /* 0x0000000c0e0cb210 */ /* 0x010fe40007f9e0ff */
[-C--:B------:R-:W-:Y:S01]  /*c0f0*/  @!P2 IADD3 R20, P6, R5, R24.reuse, RZ ;  /* 0x000000180514a210 */ /* 0x080fe20007fde0ff */
[----:B-1----:R-:W-:Y:S01]  /*c100*/  @!P3 IMAD.X R11, R4, 0x1, R13, P5 ;  /* 0x00000001040bb824 */ /* 0x002fe200028e060d */
[----:B------:R-:W-:Y:S01]  /*c110*/  @!P1 SHF.L.U64.HI R29, R214, 0x1, R83 ;  /* 0x00000001d61d9819 */ /* 0x000fe20000010253 */
[----:B---3--:R-:W-:Y:S01]  /*c120*/  @!P3 IMAD.X R13, R9, 0x1, R13, P4 ;  /* 0x00000001090db824 */ /* 0x008fe200020e060d */
[----:B------:R-:W-:Y:S01]  /*c130*/  @!P2 IADD3 R24, P5, R14, R24, RZ ;  /* 0x000000180e18a210 */ /* 0x000fe20007fbe0ff */
[----:B------:R-:W-:Y:S01]  /*c140*/  @!P2 IMAD.X R21, R4, 0x1, R25, P6 ;  /* 0x000000010415a824 */ /* 0x000fe200030e0619 */
[----:B------:R-:W-:-:S02]  /*c150*/  @!P1 IADD3 R26, P4, R5, R28, RZ ;  /* 0x0000001c051a9210 */ /* 0x000fc40007f9e0ff */
[----:B------:R-:W-:Y:S02]  /*c160*/  CS2R R70, SRZ ;  /* 0x0000000000467805 */ /* 0x000fe4000001ff00 */
[----:B------:R-:W-:Y:S01]  /*c170*/  @!P1 IADD3 R28, P6, R14, R28, RZ ;  /* 0x0000001c0e1c9210 */ /* 0x000fe20007fde0ff */
[----:B------:R-:W-:Y:S01]  /*c180*/  @!P2 IMAD.X R25, R9, 0x1, R25, P5 ;  /* 0x000000010919a824 */ /* 0x000fe200028e0619 */
[----:B------:R-:W-:Y:S01]  /*c190*/  @!P0 SHF.L.U64.HI R32, R216, 0x1, R79 ;  /* 0x00000001d8208819 */ /* 0x000fe2000001024f */
[----:B------:R-:W-:Y:S01]  /*c1a0*/  @!P1 IMAD.X R27, R4, 0x1, R29, P4 ;  /* 0x00000001041b9824 */ /* 0x000fe200020e061d */
[-C--:B------:R-:W-:Y:S02]  /*c1b0*/  @!P0 IADD3 R30, P5, R5, R15.reuse, RZ ;  /* 0x0000000f051e8210 */ /* 0x080fe40007fbe0ff */
[----:B------:R-:W-:Y:S02]  /*c1c0*/  CS2R R72, SRZ ;  /* 0x0000000000487805 */ /* 0x000fe4000001ff00 */
[----:B------:R-:W-:-:S02]  /*c1d0*/  @!P0 IADD3 R14, P4, R14, R15, RZ ;  /* 0x0000000f0e0e8210 */ /* 0x000fc40007f9e0ff */
[----:B------:R-:W-:Y:S02]  /*c1e0*/  CS2R R68, SRZ ;  /* 0x0000000000447805 */ /* 0x000fe4000001ff00 */
[----:B------:R-:W-:Y:S02]  /*c1f0*/  CS2R R66, SRZ ;  /* 0x0000000000427805 */ /* 0x000fe4000001ff00 */
[----:B------:R-:W-:Y:S02]  /*c200*/  CS2R R62, SRZ ;  /* 0x00000000003e7805 */ /* 0x000fe4000001ff00 */
[----:B------:R-:W-:Y:S01]  /*c210*/  CS2R R64, SRZ ;  /* 0x0000000000407805 */ /* 0x000fe2000001ff00 */
[C---:B------:R-:W-:Y:S01]  /*c220*/  @!P1 IMAD.X R29, R9.reuse, 0x1, R29, P6 ;  /* 0x00000001091d9824 */ /* 0x040fe200030e061d */
[----:B------:R1:W5:Y:S01]  /*c230*/  @!P3 LD.E.64 R74, desc[UR6][R10.64] ;  /* 0x000000060a4ab980 */ /* 0x000362000c101b00 */
[--C-:B------:R-:W-:Y:S02]  /*c240*/  @!P0 IMAD.X R31, R4, 0x1, R32.reuse, P5 ;  /* 0x00000001041f8824 */ /* 0x100fe400028e0620 */
[----:B------:R-:W-:Y:S01]  /*c250*/  @!P0 IMAD.X R15, R9, 0x1, R32, P4 ;  /* 0x00000001090f8824 */ /* 0x000fe200020e0620 */
[----:B------:R1:W5:Y:S04]  /*c260*/  @!P3 LD.E.64 R76, desc[UR6][R12.64] ;  /* 0x000000060c4cb980 */ /* 0x000368000c101b00 */
[----:B------:R1:W5:Y:S04]  /*c270*/  @!P2 LD.E.64 R70, desc[UR6][R20.64] ;  /* 0x000000061446a980 */ /* 0x000368000c101b00 */
[----:B------:R1:W5:Y:S04]  /*c280*/  @!P2 LD.E.64 R72, desc[UR6][R24.64] ;  /* 0x000000061848a980 */ /* 0x000368000c101b00 */
[----:B------:R1:W5:Y:S04]  /*c290*/  @!P1 LD.E.64 R68, desc[UR6][R26.64] ;  /* 0x000000061a449980 */ /* 0x000368000c101b00 */
[----:B------:R1:W5:Y:S04]  /*c2a0*/  @!P1 LD.E.64 R66, desc[UR6][R28.64] ;  /* 0x000000061c429980 */ /* 0x000368000c101b00 */
[----:B------:R1:W5:Y:S04]  /*c2b0*/  @!P0 LD.E.64 R62, desc[UR6][R30.64] ;  /* 0x000000061e3e8980 */ /* 0x000368000c101b00 */
[----:B------:R1:W5:Y:S02]  /*c2c0*/  @!P0 LD.E.64 R64, desc[UR6][R14.64] ;  /* 0x000000060e408980 */ /* 0x000364000c101b00 */
.L_x_2997:
[----:B------:R-:W-:Y:S05]  /*c2d0*/  BSYNC B1 ;  /* 0x0000000000017941 */ /* 0x000fea0003800000 */
.L_x_2996:
[----:B-1---5:R-:W-:Y:S01]  /*c2e0*/  IMAD.MOV.U32 R4, RZ, RZ, R62 ;  /* 0x000000ffff047224 */ /* 0x022fe200078e003e */
[----:B------:R-:W-:Y:S01]  /*c2f0*/  UMOV UR4, 0xffffffff ;  /* 0xffffffff00047882 */ /* 0x000fe20000000000 */
[----:B--2---:R-:W-:Y:S01]  /*c300*/  IMAD.MOV.U32 R5, RZ, RZ, R63 ;  /* 0x000000ffff057224 */ /* 0x004fe200078e003f */
[----:B------:R-:W-:Y:S01]  /*c310*/  CS2R R46, SRZ ;  /* 0x00000000002e7805 */ /* 0x000fe2000001ff00 */
        /* <DEDUP_REMOVED lines=35> */
.L_x_3319:
        /* <DEDUP_REMOVED lines=24> */
[CC--:B---3--:R-:W-:Y:S01]  /*c6d0*/  @!P3 IADD3 R30, P5, R5.reuse, R28.reuse, RZ ;  /* 0x0000001c051eb210 */ /* 0x0c8fe20007fbe0ff */
[----:B------:R-:W-:Y:S01]  /*c6e0*/  @!P0 IMAD.SHL.U32 R32, R216, 0x2, RZ ;  /* 0x00000002d8208824 */ /* 0x000fe200078e00ff */
[----:B----4-:R-:W-:Y:S02]  /*c6f0*/  @!P3 IADD3 R28, P4, R14, R28, RZ ;  /* 0x0000001c0e1cb210 */ /* 0x010fe40007f9e0ff */
[-C--:B------:R-:W-:Y:S01]  /*c700*/  @!P2 IADD3 R26, P6, R5, R24.reuse, RZ ;  /* 0x00000018051aa210 */ /* 0x080fe20007fde0ff */
[--C-:B--2---:R-:W-:Y:S01]  /*c710*/  @!P3 IMAD.X R31, R4, 0x1, R10.reuse, P5 ;  /* 0x00000001041fb824 */ /* 0x104fe200028e060a */
[----:B------:R-:W-:Y:S01]  /*c720*/  @!P2 IADD3 R24, P5, R14, R24, RZ ;  /* 0x000000180e18a210 */ /* 0x000fe20007fbe0ff */
[----:B0-----:R-:W-:Y:S01]  /*c730*/  @!P3 IMAD.X R29, R9, 0x1, R10, P4 ;  /* 0x00000001091db824 */ /* 0x001fe200020e060a */
[----:B------:R-:W-:Y:S01]  /*c740*/  @!P1 SHF.L.U64.HI R13, R214, 0x1, R83 ;  /* 0x00000001d60d9819 */ /* 0x000fe20000010253 */
[--C-:B------:R-:W-:Y:S01]  /*c750*/  @!P2 IMAD.X R27, R4, 0x1, R11.reuse, P6 ;  /* 0x00000001041ba824 */ /* 0x100fe200030e060b */
[-C--:B------:R-:W-:Y:S01]  /*c760*/  @!P1 IADD3 R20, P4, R5, R12.reuse, RZ ;  /* 0x0000000c05149210 */ /* 0x080fe20007f9e0ff */
[----:B------:R-:W-:Y:S01]  /*c770*/  @!P2 IMAD.X R25, R9, 0x1, R11, P5 ;  /* 0x000000010919a824 */ /* 0x000fe200028e060b */
[----:B------:R-:W-:-:S02]  /*c780*/  @!P1 IADD3 R10, P6, R14, R12, RZ ;  /* 0x0000000c0e0a9210 */ /* 0x000fc40007fde0ff */
[----:B------:R-:W-:Y:S02]  /*c790*/  CS2R R54, SRZ ;  /* 0x0000000000367805 */ /* 0x000fe4000001ff00 */
[----:B------:R-:W-:Y:S01]  /*c7a0*/  @!P0 SHF.L.U64.HI R15, R216, 0x1, R79 ;  /* 0x00000001d80f8819 */ /* 0x000fe2000001024f */
[--C-:B------:R-:W-:Y:S01]  /*c7b0*/  @!P1 IMAD.X R21, R4, 0x1, R13.reuse, P4 ;  /* 0x0000000104159824 */ /* 0x100fe200020e060d */
[-C--:B------:R-:W-:Y:S01]  /*c7c0*/  @!P0 IADD3 R12, P5, R5, R32.reuse, RZ ;  /* 0x00000020050c8210 */ /* 0x080fe20007fbe0ff */
[----:B------:R-:W-:Y:S01]  /*c7d0*/  @!P1 IMAD.X R11, R9, 0x1, R13, P6 ;  /* 0x00000001090b9824 */ /* 0x000fe200030e060d */
[----:B------:R-:W-:Y:S02]  /*c7e0*/  @!P0 IADD3 R14, P4, R14, R32, RZ ;  /* 0x000000200e0e8210 */ /* 0x000fe40007f9e0ff */
[----:B------:R-:W-:Y:S02]  /*c7f0*/  CS2R R56, SRZ ;  /* 0x0000000000387805 */ /* 0x000fe4000001ff00 */
[----:B------:R-:W-:Y:S01]  /*c800*/  CS2R R50, SRZ ;  /* 0x0000000000327805 */ /* 0x000fe2000001ff00 */
[----:B------:R-:W-:Y:S01]  /*c810*/  @!P0 IMAD.X R13, R4, 0x1, R15, P5 ;  /* 0x00000001040d8824 */ /* 0x000fe200028e060f */
[----:B------:R-:W-:-:S02]  /*c820*/  CS2R R52, SRZ ;  /* 0x0000000000347805 */ /* 0x000fc4000001ff00 */
[----:B------:R-:W-:Y:S02]  /*c830*/  CS2R R46, SRZ ;  /* 0x00000000002e7805 */ /* 0x000fe4000001ff00 */
[----:B------:R-:W-:Y:S01]  /*c840*/  CS2R R48, SRZ ;  /* 0x0000000000307805 */ /* 0x000fe2000001ff00 */
[----:B------:R-:W-:Y:S01]  /*c850*/  @!P0 IMAD.X R15, R9, 0x1, R15, P4 ;  /* 0x00000001090f8824 */ /* 0x000fe200020e060f */
[----:B------:R0:W5:Y:S04]  /*c860*/  @!P3 LD.E.64 R58, desc[UR6][R30.64] ;  /* 0x000000061e3ab980 */ /* 0x000168000c101b00 */
[----:B------:R0:W5:Y:S04]  /*c870*/  @!P3 LD.E.64 R60, desc[UR6][R28.64] ;  /* 0x000000061c3cb980 */ /* 0x000168000c101b00 */
[----:B------:R0:W5:Y:S04]  /*c880*/  @!P2 LD.E.64 R54, desc[UR6][R26.64] ;  /* 0x000000061a36a980 */ /* 0x000168000c101b00 */
[----:B------:R0:W5:Y:S04]  /*c890*/  @!P2 LD.E.64 R56, desc[UR6][R24.64] ;  /* 0x000000061838a980 */ /* 0x000168000c101b00 */
[----:B------:R0:W5:Y:S04]  /*c8a0*/  @!P1 LD.E.64 R50, desc[UR6][R20.64] ;  /* 0x0000000614329980 */ /* 0x000168000c101b00 */
[----:B------:R0:W5:Y:S04]  /*c8b0*/  @!P1 LD.E.64 R52, desc[UR6][R10.64] ;  /* 0x000000060a349980 */ /* 0x000168000c101b00 */
[----:B------:R0:W5:Y:S04]  /*c8c0*/  @!P0 LD.E.64 R46, desc[UR6][R12.64] ;  /* 0x000000060c2e8980 */ /* 0x000168000c101b00 */
[----:B------:R0:W5:Y:S02]  /*c8d0*/  @!P0 LD.E.64 R48, desc[UR6][R14.64] ;  /* 0x000000060e308980 */ /* 0x000164000c101b00 */
.L_x_3000:
[----:B------:R-:W-:Y:S05]  /*c8e0*/  BSYNC B1 ;  /* 0x0000000000017941 */ /* 0x000fea0003800000 */
.L_x_2999:
[----:B--2--5:R-:W-:Y:S01]  /*c8f0*/  IMAD.MOV.U32 R4, RZ, RZ, R46 ;  /* 0x000000ffff047224 */ /* 0x024fe200078e002e */
[----:B------:R-:W-:Y:S01]  /*c900*/  UMOV UR4, 0xffffffff ;  /* 0xffffffff00047882 */ /* 0x000fe20000000000 */
[----:B---3--:R-:W-:Y:S02]  /*c910*/  IMAD.MOV.U32 R5, RZ, RZ, R47 ;  /* 0x000000ffff057224 */ /* 0x008fe400078e002f */
        /* <DEDUP_REMOVED lines=35> */
.L_x_3325:
        /* <DEDUP_REMOVED lines=27> */
[----:B0-----:R-:W-:Y:S02]  /*cd00*/  @!P3 IADD3 R32, P4, R14, R32, RZ ;  /* 0x000000200e20b210 */ /* 0x001fe40007f9e0ff */
[-C--:B------:R-:W-:Y:S01]  /*cd10*/  @!P2 IADD3 R30, P6, R5, R24.reuse, RZ ;  /* 0x00000018051ea210 */ /* 0x080fe20007fde0ff */
[--C-:B--2---:R-:W-:Y:S01]  /*cd20*/  @!P3 IMAD.X R81, R4, 0x1, R10.reuse, P5 ;  /* 0x000000010451b824 */ /* 0x104fe200028e060a */
[----:B------:R-:W-:Y:S01]  /*cd30*/  @!P2 IADD3 R24, P5, R14, R24, RZ ;  /* 0x000000180e18a210 */ /* 0x000fe20007fbe0ff */
[----:B------:R-:W-:Y:S01]  /*cd40*/  @!P3 IMAD.X R33, R9, 0x1, R10, P4 ;  /* 0x000000010921b824 */ /* 0x000fe200020e060a */
        /* <DEDUP_REMOVED lines=26> */
.L_x_3003:
[----:B------:R-:W-:Y:S05]  /*cef0*/  BSYNC B1 ;  /* 0x0000000000017941 */ /* 0x000fea0003800000 */
.L_x_3002:
        /* <DEDUP_REMOVED lines=35> */
[----:B-1----:R-:W0:Y:S04]  /*d130*/  SHFL.IDX PT, R8, R8, 0x3, 0x181f ;  /* 0x00781f0008087f89 */ /* 0x002e2800000e0000 */
[----:B------:R1:W2:Y:S04]  /*d140*/  SHFL.IDX PT, R10, R6, 0x3, 0x181f ;  /* 0x00781f00060a7f89 */ /* 0x0002a800000e0000 */
[----:B------:R1:W3:Y:S04]  /*d150*/  SHFL.IDX PT, R9, R7, 0x3, 0x181f ;  /* 0x00781f0007097f89 */ /* 0x0002e800000e0000 */
[----:B----4-:R-:W4:Y:S02]  /*d160*/  SHFL.IDX PT, R3, R3, 0x3, 0x181f ;  /* 0x00781f0003037f89 */ /* 0x010f2400000e0000 */
.L_x_3331:
[----:B-1----:R-:W5:Y:S01]  /*d170*/  LDL R7, [R1+0x68] ;  /* 0x0000680001077983 */ /* 0x002f620000100800 */
        /* <DEDUP_REMOVED lines=9> */
[----:B-----5:R-:W-:-:S04]  /*d210*/  LEA.HI R6, R7, R7, RZ, 0x1 ;  /* 0x0000000707067211 */ /* 0x020fc800078f08ff */
[----:B------:R-:W-:-:S05]  /*d220*/  LOP3.LUT R6, R6, 0xfffffffe, RZ, 0xc0, !PT ;  /* 0xfffffffe06067812 */ /* 0x000fca00078ec0ff */
[----:B------:R-:W-:Y:S01]  /*d230*/  IMAD.IADD R143, R7, 0x1, -R6 ;  /* 0x00000001078f7824 */ /* 0x000fe200078e0a06 */
[----:B------:R-:W-:-:S04]  /*d240*/  CS2R R6, SRZ ;  /* 0x0000000000067805 */ /* 0x000fc8000001ff00 */
[----:B------:R-:W-:Y:S01]  /*d250*/  SHF.L.U32 R143, R143, 0x1f, RZ ;  /* 0x0000001f8f8f7819 */ /* 0x000fe200000006ff */
[----:B------:R-:W-:Y:S06]  /*d260*/  @P0 BRA `(.L_x_3006) ;  /* 0x0000000000b80947 */ /* 0x000fec0003800000 */
        /* <DEDUP_REMOVED lines=13> */
[-C--:B--2---:R-:W-:Y:S01]  /*d340*/  @!P3 IADD3 R100, P5, R10, R94.reuse, RZ ;  /* 0x0000005e0a64b210 */ /* 0x084fe20007fbe0ff */
[----:B------:R-:W-:Y:S01]  /*d350*/  @!P0 IMAD.SHL.U32 R5, R216, 0x2, RZ ;  /* 0x00000002d8058824 */ /* 0x000fe200078e00ff */
[----:B----4-:R-:W-:Y:S02]  /*d360*/  @!P3 IADD3 R94, P4, R3, R94, RZ ;  /* 0x0000005e035eb210 */ /* 0x010fe40007f9e0ff */
[-C--:B------:R-:W-:Y:S01]  /*d370*/  @!P2 IADD3 R92, P6, R10, R90.reuse, RZ ;  /* 0x0000005a0a5ca210 */ /* 0x080fe20007fde0ff */
[----:B0-----:R-:W-:Y:S01]  /*d380*/  @!P3 IMAD.X R101, R8, 0x1, R91, P5 ;  /* 0x000000010865b824 */ /* 0x001fe200028e065b */
[----:B------:R-:W-:Y:S01]  /*d390*/  @!P1 SHF.L.U64.HI R83, R214, 0x1, R83 ;  /* 0x00000001d6539819 */ /* 0x000fe20000010253 */
[----:B---3--:R-:W-:Y:S01]  /*d3a0*/  @!P3 IMAD.X R95, R9, 0x1, R91, P4 ;  /* 0x00000001095fb824 */ /* 0x008fe200020e065b */
[----:B------:R-:W-:Y:S01]  /*d3b0*/  @!P2 IADD3 R90, P5, R3, R90, RZ ;  /* 0x0000005a035aa210 */ /* 0x000fe20007fbe0ff */
[----:B------:R-:W-:Y:S01]  /*d3c0*/  @!P2 IMAD.X R93, R8, 0x1, R82, P6 ;  /* 0x00000001085da824 */ /* 0x000fe200030e0652 */
[----:B------:R-:W-:-:S02]  /*d3d0*/  @!P1 IADD3 R80, P4, R10, R78, RZ ;  /* 0x0000004e0a509210 */ /* 0x000fc40007f9e0ff */
[----:B------:R-:W-:Y:S02]  /*d3e0*/  CS2R R20, SRZ ;  /* 0x0000000000147805 */ /* 0x000fe4000001ff00 */
[----:B------:R-:W-:Y:S01]  /*d3f0*/  @!P1 IADD3 R78, P6, R3, R78, RZ ;  /* 0x0000004e034e9210 */ /* 0x000fe20007fde0ff */
[C---:B------:R-:W-:Y:S01]  /*d400*/  @!P2 IMAD.X R91, R9.reuse, 0x1, R82, P5 ;  /* 0x00000001095ba824 */ /* 0x040fe200028e0652 */
[----:B------:R-:W-:Y:S01]  /*d410*/  @!P0 SHF.L.U64.HI R4, R216, 0x1, R79 ;  /* 0x00000001d8048819 */ /* 0x000fe2000001024f */
[--C-:B------:R-:W-:Y:S01]  /*d420*/  @!P1 IMAD.X R81, R8, 0x1, R83.reuse, P4 ;  /* 0x0000000108519824 */ /* 0x100fe200020e0653 */
[-C--:B------:R-:W-:Y:S01]  /*d430*/  @!P0 IADD3 R10, P5, R10, R5.reuse, RZ ;  /* 0x000000050a0a8210 */ /* 0x080fe20007fbe0ff */
[----:B------:R-:W-:Y:S01]  /*d440*/  @!P1 IMAD.X R79, R9, 0x1, R83, P6 ;  /* 0x00000001094f9824 */ /* 0x000fe200030e0653 */
[----:B------:R-:W-:Y:S02]  /*d450*/  @!P0 IADD3 R82, P4, R3, R5, RZ ;  /* 0x0000000503528210 */ /* 0x000fe40007f9e0ff */
[----:B------:R-:W-:-:S02]  /*d460*/  CS2R R24, SRZ ;  /* 0x0000000000187805 */ /* 0x000fc4000001ff00 */
[----:B------:R-:W-:Y:S01]  /*d470*/  CS2R R12, SRZ ;  /* 0x00000000000c7805 */ /* 0x000fe2000001ff00 */
[--C-:B------:R-:W-:Y:S01]  /*d480*/  @!P0 IMAD.X R11, R8, 0x1, R4.reuse, P5 ;  /* 0x00000001080b8824 */ /* 0x100fe200028e0604 */
[----:B------:R-:W-:Y:S01]  /*d490*/  CS2R R14, SRZ ;  /* 0x00000000000e7805 */ /* 0x000fe2000001ff00 */
[----:B------:R-:W-:Y:S01]  /*d4a0*/  @!P0 IMAD.X R83, R9, 0x1, R4, P4 ;  /* 0x0000000109538824 */ /* 0x000fe200020e0604 */
[----:B------:R-:W-:Y:S02]  /*d4b0*/  CS2R R4, SRZ ;  /* 0x0000000000047805 */ /* 0x000fe4000001ff00 */
[----:B------:R-:W-:Y:S01]  /*d4c0*/  CS2R R6, SRZ ;  /* 0x0000000000067805 */ /* 0x000fe2000001ff00 */
        /* <DEDUP_REMOVED lines=8> */
.L_x_3006:
[----:B------:R-:W-:Y:S05]  /*d550*/  BSYNC B1 ;  /* 0x0000000000017941 */ /* 0x000fea0003800000 */
.L_x_3005:
[----:B------:R-:W4:Y:S01]  /*d560*/  SYNCS.PHASECHK.TRANS64.TRYWAIT P0, [R16+URZ+0x38800], R143 ;  /* 0x0388008f100075a7 */ /* 0x000f22000800017f */
[----:B0----5:R-:W-:Y:S01]  /*d570*/  IMAD.MOV.U32 R8, RZ, RZ, R5 ;  /* 0x000000ffff087224 */ /* 0x021fe200078e0005 */
[----:B------:R-:W-:Y:S01]  /*d580*/  BSSY B1, `(.L_x_3007) ;  /* 0x0000021000017945 */ /* 0x000fe20003800000 */
[----:B---3--:R-:W-:Y:S02]  /*d590*/  IMAD.MOV.U32 R9, RZ, RZ, R12 ;  /* 0x000000ffff097224 */ /* 0x008fe400078e000c */
[----:B-12---:R-:W-:Y:S01]  /*d5a0*/  IMAD.MOV.U32 R10, RZ, RZ, R30 ;  /* 0x000000ffff0a7224 */ /* 0x006fe200078e001e */
[----:B------:R-:W-:Y:S01]  /*d5b0*/  PRMT R79, R8, 0x7610, R79 ;  /* 0x00007610084f7816 */ /* 0x000fe2000000004f */
[----:B------:R-:W-:Y:S01]  /*d5c0*/  IMAD.MOV.U32 R8, RZ, RZ, R20 ;  /* 0x000000ffff087224 */ /* 0x000fe200078e0014 */
[----:B------:R-:W-:Y:S01]  /*d5d0*/  PRMT R82, R9, 0x7610, R82 ;  /* 0x0000761009527816 */ /* 0x000fe20000000052 */
[----:B------:R-:W-:Y:S01]  /*d5e0*/  IMAD.MOV.U32 R9, RZ, RZ, R21 ;  /* 0x000000ffff097224 */ /* 0x000fe200078e0015 */
[----:B------:R-:W-:Y:S01]  /*d5f0*/  PRMT R95, R10, 0x7610, R95 ;  /* 0x000076100a5f7816 */ /* 0x000fe2000000005f */
[----:B----4-:R-:W-:Y:S01]  /*d600*/  IMAD.MOV.U32 R3, RZ, RZ, R4 ;  /* 0x000000ffff037224 */ /* 0x010fe200078e0004 */
        /* <DEDUP_REMOVED lines=17> */
[----:B------:R-:W-:Y:S01]  /*d720*/  IMAD.MOV.U32 R8, RZ, RZ, R32 ;  /* 0x000000ffff087224 */ /* 0x000fe200078e0020 */
[----:B------:R-:W-:Y:S01]  /*d730*/  PRMT R90, R9, 0x7610, R90 ;  /* 0x00007610095a7816 */ /* 0x000fe2000000005a */
[----:B------:R-:W-:Y:S01]  /*d740*/  IMAD.MOV.U32 R9, RZ, RZ, R33 ;  /* 0x000000ffff097224 */ /* 0x000fe200078e0021 */
[----:B------:R-:W-:-:S02]  /*d750*/  ISETP.GE.AND P1, PT, R212, R3, PT ;  /* 0x00000003d400720c */ /* 0x000fc40003f26270 */
[----:B------:R-:W-:Y:S02]  /*d760*/  PRMT R93, R10, 0x7610, R93 ;  /* 0x000076100a5d7816 */ /* 0x000fe4000000005d */
[----:B------:R-:W-:Y:S01]  /*d770*/  PRMT R94, R11, 0x7610, R94 ;  /* 0x000076100b5e7816 */ /* 0x000fe2000000005e */
[----:B------:R-:W-:Y:S08]  /*d780*/  @!P0 BRA `(.L_x_3008) ;  /* 0x0000023c00d08947 */ /* 0x000ff00003800000 */
.L_x_3332:
[----:B------:R-:W-:Y:S05]  /*d790*/  BSYNC B1 ;  /* 0x0000000000017941 */ /* 0x000fea0003800000 */
.L_x_3007:
[----:B------:R-:W-:Y:S01]  /*d7a0*/  BSSY B1, `(.L_x_3009) ;  /* 0x00000cb000017945 */ /* 0x000fe20003800000 */
[----:B------:R-:W-:Y:S02]  /*d7b0*/  PRMT R101, R8, 0x7610, R101 ;  /* 0x0000761008657816 */ /* 0x000fe40000000065 */
[----:B------:R-:W-:Y:S01]  /*d7c0*/  PRMT R106, R9, 0x7610, R106 ;  /* 0x00007610096a7816 */ /* 0x000fe2000000006a */
[----:B------:R-:W-:Y:S06]  /*d7d0*/  @P1 BRA `(.L_x_3010) ;  /* 0x0000000c001c1947 */ /* 0x000fec0003800000 */
[----:B------:R-:W1:Y:S01]  /*d7e0*/  LDC R9, c[0x0][0x3f4] ;  /* 0x0000fd00ff097b82 */ /* 0x000e620000000800 */
[----:B------:R-:W-:Y:S01]  /*d7f0*/  BSSY B2, `(.L_x_3011) ;  /* 0x0000034000027945 */ /* 0x000fe20003800000 */
[-C--:B-1----:R-:W-:Y:S02]  /*d800*/  ISETP.GE.AND P0, PT, R22, R9.reuse, PT ;  /* 0x000000091600720c */ /* 0x082fe40003f06270 */
[-C--:B------:R-:W-:Y:S02]  /*d810*/  ISETP.GE.AND P1, PT, R215, R9.reuse, PT ;  /* 0x00000009d700720c */ /* 0x080fe40003f26270 */
[-C--:B------:R-:W-:Y:S02]  /*d820*/  ISETP.GE.AND P2, PT, R214, R9.reuse, PT ;  /* 0x00000009d600720c */ /* 0x080fe40003f46270 */
[----:B------:R-:W-:-:S07]  /*d830*/  ISETP.GE.AND P3, PT, R216, R9, PT ;  /* 0x00000009d800720c */ /* 0x000fce0003f66270 */
[----:B------:R-:W-:Y:S06]  /*d840*/  @P0 BRA `(.L_x_3012) ;  /* 0x0000000000b80947 */ /* 0x000fec0003800000 */
[----:B------:R-:W1:Y:S01]  /*d850*/  LDS.128 R8, [R0] ;  /* 0x0000000000087984 */ /* 0x000e620000000c00 */
        /* <DEDUP_REMOVED lines=8> */
[----:B0-----:R-:W-:Y:S01]  /*d8e0*/  PRMT R143, R141, 0x5410, R74 ;  /* 0x000054108d8f7816 */ /* 0x001fe2000000004a */
[----:B------:R-:W-:Y:S01]  /*d8f0*/  IMAD.U32 R141, R140, 0x10000, RZ ;  /* 0x000100008c8d7824 */ /* 0x000fe200078e00ff */
[----:B------:R-:W-:Y:S02]  /*d900*/  LOP3.LUT R142, R142, 0xffff0000, RZ, 0xc0, !PT ;  /* 0xffff00008e8e7812 */ /* 0x000fe400078ec0ff */
[----:B------:R-:W-:Y:S02]  /*d910*/  LOP3.LUT R140, R140, 0xffff0000, RZ, 0xc0, !PT ;  /* 0xffff00008c8c7812 */ /* 0x000fe400078ec0ff */
[C---:B-1----:R-:W-:Y:S01]  /*d920*/  LOP3.LUT R75, R10.reuse, 0xffff0000, RZ, 0xc0, !PT ;  /* 0xffff00000a4b7812 */ /* 0x042fe200078ec0ff */
[----:B------:R-:W-:Y:S01]  /*d930*/  IMAD.U32 R74, R10, 0x10000, RZ ;  /* 0x000100000a4a7824 */ /* 0x000fe200078e00ff */
[C---:B------:R-:W-:Y:S01]  /*d940*/  LOP3.LUT R77, R11.reuse, 0xffff0000, RZ, 0xc0, !PT ;  /* 0xffff00000b4d7812 */ /* 0x040fe200078ec0ff */
[----:B------:R-:W-:Y:S01]  /*d950*/  IMAD.U32 R76, R11, 0x10000, RZ ;  /* 0x000100000b4c7824 */ /* 0x000fe200078e00ff */
[C---:B------:R-:W-:Y:S01]  /*d960*/  LOP3.LUT R11, R8.reuse, 0xffff0000, RZ, 0xc0, !PT ;  /* 0xffff0000080b7812 */ /* 0x040fe200078ec0ff */
[C---:B------:R-:W-:Y:S01]  /*d970*/  FMUL.FTZ R145, R75.reuse, R144 ;  /* 0x000000904b917220 */ /* 0x040fe20000410000 */
[----:B------:R-:W-:Y:S01]  /*d980*/  FMUL.FTZ R75, R75, R141 ;  /* 0x0000008d4b4b7220 */ /* 0x000fe20000410000 */
[----:B------:R-:W-:-:S02]  /*d990*/  IMAD.U32 R10, R8, 0x10000, RZ ;  /* 0x00010000080a7824 */ /* 0x000fc400078e00ff */
[----:B------:R-:W-:Y:S01]  /*d9a0*/  FMUL.FTZ R147, R77, R142 ;  /* 0x0000008e4d937220 */ /* 0x000fe20000410000 */
[C---:B------:R-:W-:Y:S01]  /*d9b0*/  FFMA.FTZ R145, R74.reuse, R141, -R145 ;  /* 0x0000008d4a917223 */ /* 0x040fe20000010891 */
[----:B------:R-:W-:Y:S01]  /*d9c0*/  FFMA.FTZ R144, R74, R144, R75 ;  /* 0x000000904a907223 */ /* 0x000fe2000001004b */
[----:B------:R-:W-:Y:S02]  /*d9d0*/  IMAD.U32 R8, R9, 0x10000, RZ ;  /* 0x0001000009087824 */ /* 0x000fe400078e00ff */
        /* <DEDUP_REMOVED lines=21> */
.L_x_3012:
[----:B------:R-:W-:Y:S05]  /*db30*/  BSYNC B2 ;  /* 0x0000000000027941 */ /* 0x000fea0003800000 */
.L_x_3011:
[----:B------:R-:W-:Y:S04]  /*db40*/  BSSY B2, `(.L_x_3013) ;  /* 0x0000030000027945 */ /* 0x000fe80003800000 */
[----:B------:R-:W-:Y:S05]  /*db50*/  @P1 BRA `(.L_x_3014) ;  /* 0x0000000000b81947 */ /* 0x000fea0003800000 */
[----:B-1----:R-:W1:Y:S01]  /*db60*/  LDS.128 R8, [R0+0x4000] ;  /* 0x0040000000087984 */ /* 0x002e620000000c00 */
        /* <DEDUP_REMOVED lines=12> */
[C---:B-1----:R-:W-:Y:S01]  /*dc30*/  LOP3.LUT R71, R10.reuse, 0xffff0000, RZ, 0xc0, !PT ;  /* 0xffff00000a477812 */ /* 0x042fe200078ec0ff */
        /* <DEDUP_REMOVED lines=32> */
.L_x_3014:
[----:B------:R-:W-:Y:S05]  /*de40*/  BSYNC B2 ;  /* 0x0000000000027941 */ /* 0x000fea0003800000 */
.L_x_3013:
[----:B------:R-:W-:Y:S04]  /*de50*/  BSSY B2, `(.L_x_3015) ;  /* 0x0000030000027945 */ /* 0x000fe80003800000 */
[----:B------:R-:W-:Y:S05]  /*de60*/  @P2 BRA `(.L_x_3016) ;  /* 0x0000000000b82947 */ /* 0x000fea0003800000 */
[----:B-12---:R-:W1:Y:S01]  /*de70*/  LDS.128 R8, [R0+0x8000] ;  /* 0x0080000000087984 */ /* 0x006e620000000c00 */
        /* <DEDUP_REMOVED lines=45> */
.L_x_3016:
[----:B------:R-:W-:Y:S05]  /*e150*/  BSYNC B2 ;  /* 0x0000000000027941 */ /* 0x000fea0003800000 */
.L_x_3015:
[----:B------:R-:W-:Y:S05]  /*e160*/  @P3 BRA `(.L_x_3010) ;  /* 0x0000000000b83947 */ /* 0x000fea0003800000 */
[----:B-123--:R-:W1:Y:S01]  /*e170*/  LDS.128 R8, [R0+0xc000] ;  /* 0x00c0000000087984 */ /* 0x00ee620000000c00 */
        /* <DEDUP_REMOVED lines=45> */
.L_x_3010:
[----:B------:R-:W-:Y:S05]  /*e450*/  BSYNC B1 ;  /* 0x0000000000017941 */ /* 0x000fea0003800000 */
.L_x_3009:
[----:B-1234-:R-:W-:Y:S01]  /*e460*/  VIADD R8, R212, 0x20 ;  /* 0x00000020d4087836 */ /* 0x01efe20000000000 */
[----:B------:R-:W-:Y:S04]  /*e470*/  BSSY B1, `(.L_x_3017) ;  /* 0x00000ca000017945 */ /* 0x000fe80003800000 */
[----:B------:R-:W-:-:S13]  /*e480*/  ISETP.GE.AND P0, PT, R8, R3, PT ;  /* 0x000000030800720c */ /* 0x000fda0003f06270 */
[----:B------:R-:W-:Y:S05]  /*e490*/  @P0 BRA `(.L_x_3018) ;  /* 0x0000000c001c0947 */ /* 0x000fea0003800000 */
[----:B------:R-:W1:Y:S01]  /*e4a0*/  LDC R9, c[0x0][0x3f4] ;  /* 0x0000fd00ff097b82 */ /* 0x000e620000000800 */
[----:B------:R-:W-:Y:S01]  /*e4b0*/  BSSY B2, `(.L_x_3019) ;  /* 0x0000034000027945 */ /* 0x000fe20003800000 */
[-C--:B-1----:R-:W-:Y:S02]  /*e4c0*/  ISETP.GE.AND P0, PT, R22, R9.reuse, PT ;  /* 0x000000091600720c */ /* 0x082fe40003f06270 */
[-C--:B------:R-:W-:Y:S02]  /*e4d0*/  ISETP.GE.AND P1, PT, R215, R9.reuse, PT ;  /* 0x00000009d700720c */ /* 0x080fe40003f26270 */
[-C--:B------:R-:W-:Y:S02]  /*e4e0*/  ISETP.GE.AND P2, PT, R214, R9.reuse, PT ;  /* 0x00000009d600720c */ /* 0x080fe40003f46270 */
[----:B------:R-:W-:-:S07]  /*e4f0*/  ISETP.GE.AND P3, PT, R216, R9, PT ;  /* 0x00000009d800720c */ /* 0x000fce0003f66270 */
[----:B------:R-:W-:Y:S06]  /*e500*/  @P0 BRA `(.L_x_3020) ;  /* 0x0000000000b80947 */ /* 0x000fec0003800000 */
[----:B------:R-:W1:Y:S01]  /*e510*/  LDS.128 R8, [R0+0x1000] ;  /* 0x0010000000087984 */ /* 0x000e620000000c00 */
        /* <DEDUP_REMOVED lines=45> */
.L_x_3020:
[----:B------:R-:W-:Y:S05]  /*e7f0*/  BSYNC B2 ;  /* 0x0000000000027941 */ /* 0x000fea0003800000 */
.L_x_3019:
        /* <DEDUP_REMOVED lines=48> */
.L_x_3022:
[----:B------:R-:W-:Y:S05]  /*eb00*/  BSYNC B2 ;  /* 0x0000000000027941 */ /* 0x000fea0003800000 */
.L_x_3021:
        /* <DEDUP_REMOVED lines=48> */
.L_x_3024:
[----:B------:R-:W-:Y:S05]  /*ee10*/  BSYNC B2 ;  /* 0x0000000000027941 */ /* 0x000fea0003800000 */
.L_x_3023:
        /* <DEDUP_REMOVED lines=47> */
.L_x_3018:
[----:B------:R-:W-:Y:S05]  /*f110*/  BSYNC B1 ;  /* 0x0000000000017941 */ /* 0x000fea0003800000 */
.L_x_3017:
        /* <DEDUP_REMOVED lines=57> */
.L_x_3028:
[----:B------:R-:W-:Y:S05]  /*f4b0*/  BSYNC B2 ;  /* 0x0000000000027941 */ /* 0x000fea0003800000 */
.L_x_3027:
        /* <DEDUP_REMOVED lines=48> */
.L_x_3030:
[----:B------:R-:W-:Y:S05]  /*f7c0*/  BSYNC B2 ;  /* 0x0000000000027941 */ /* 0x000fea0003800000 */
.L_x_3029:
[----:B------:R-:W-:Y:S04]  /*f7d0*/  BSSY B2, `(.L_x_3031) ;  /* 0x0000030000027945 */ /* 0x000fe80003800000 */
[----:B------:R-:W-:Y:S05]  /*f7e0*/  @P2 BRA `(.L_x_3032) ;  /* 0x0000000000b82947 */ /* 0x000fea0003800000 */
[----:B-12---:R-:W1:Y:S01]  /*f7f0*/  LDS.128 R8, [R0+0xa000] ;  /* 0x00a0000000087984 */ /* 0x006e620000000c00 */
[--C-:B------:R-:W-:Y:S02]  /*f800*/  SHF.R.U64 R34, R34, 0x10, R35.reuse ;  /* 0x0000001022227819 */ /* 0x100fe40000001223 */
[----:B------:R-:W-:Y:S02]  /*f810*/  SHF.R.U32.HI R39, RZ, 0x10, R35 ;  /* 0x00000010ff277819 */ /* 0x000fe40000011623 */
[--C-:B------:R-:W-:Y:S02]  /*f820*/  SHF.R.U64 R35, R36, 0x10, R37.reuse ;  /* 0x0000001024237819 */ /* 0x100fe40000001225 */
[----:B------:R-:W-:Y:S02]  /*f830*/  SHF.R.U32.HI R36, RZ, 0x10, R37 ;  /* 0x00000010ff247819 */ /* 0x000fe40000011625 */
[----:B------:R-:W-:Y:S02]  /*f840*/  PRMT R96, R96, 0x5410, R39 ;  /* 0x0000541060607816 */ /* 0x000fe40000000027 */
[----:B------:R-:W-:-:S02]  /*f850*/  PRMT R99, R99, 0x5410, R36 ;  /* 0x0000541063637816 */ /* 0x000fc40000000024 */
[----:B------:R-:W-:Y:S01]  /*f860*/  PRMT R98, R98, 0x5410, R35 ;  /* 0x0000541062627816 */ /* 0x000fe20000000023 */
[C---:B------:R-:W-:Y:S01]  /*f870*/  IMAD.U32 R38, R96.reuse, 0x10000, RZ ;  /* 0x0001000060267824 */ /* 0x040fe200078e00ff */
        /* <DEDUP_REMOVED lines=9> */
[----:B------:R-:W-:Y:S01]  /*f910*/  FMUL.FTZ R41, R35, R39 ;  /* 0x0000002723297220 */ /* 0x000fe20000410000 */
[C---:B------:R-:W-:Y:S01]  /*f920*/  FMUL.FTZ R35, R37.reuse, R99 ;  /* 0x0000006325237220 */ /* 0x040fe20000410000 */
[----:B------:R-:W-:Y:S02]  /*f930*/  IMAD.U32 R10, R8, 0x10000, RZ ;  /* 0x00010000080a7824 */ /* 0x000fe400078e00ff */
[C---:B------:R-:W-:Y:S01]  /*f940*/  FFMA.FTZ R43, R34.reuse, R39, R42 ;  /* 0x00000027222b7223 */ /* 0x040fe2000001002a */
[----:B------:R-:W-:Y:S01]  /*f950*/  FMUL.FTZ R39, R37, R96 ;  /* 0x0000006025277220 */ /* 0x000fe20000410000 */
[C---:B------:R-:W-:Y:S02]  /*f960*/  IMAD.U32 R11, R9.reuse, 0x10000, RZ ;  /* 0x00010000090b7824 */ /* 0x040fe400078e00ff */
[----:B------:R-:W-:Y:S01]  /*f970*/  FFMA.FTZ R40, R34, R38, -R41 ;  /* 0x0000002622287223 */ /* 0x000fe20000010829 */
[----:B------:R-:W-:Y:S01]  /*f980*/  IMAD.U32 R37, R98, 0x10000, RZ ;  /* 0x0001000062257824 */ /* 0x000fe200078e00ff */
[----:B------:R-:W-:Y:S01]  /*f990*/  LOP3.LUT R8, R8, 0xffff0000, RZ, 0xc0, !PT ;  /* 0xffff000008087812 */ /* 0x000fe200078ec0ff */
[----:B------:R-:W-:Y:S01]  /*f9a0*/  FFMA.FTZ R96, R36, R96, -R35 ;  /* 0x0000006024607223 */ /* 0x000fe20000010823 */
[----:B------:R-:W-:Y:S01]  /*f9b0*/  LOP3.LUT R9, R9, 0xffff0000, RZ, 0xc0, !PT ;  /* 0xffff000009097812 */ /* 0x000fe200078ec0ff */
[C---:B------:R-:W-:Y:S01]  /*f9c0*/  IMAD.U32 R35, R97.reuse, 0x10000, RZ ;  /* 0x0001000061237824 */ /* 0x040fe200078e00ff */
[----:B------:R-:W-:Y:S01]  /*f9d0*/  LOP3.LUT R98, R98, 0xffff0000, RZ, 0xc0, !PT ;  /* 0xffff000062627812 */ /* 0x000fe200078ec0ff */
[----:B------:R-:W-:Y:S01]  /*f9e0*/  FFMA.FTZ R99, R36, R99, R39 ;  /* 0x0000006324637223 */ /* 0x000fe20000010027 */
[----:B------:R-:W-:Y:S01]  /*f9f0*/  LOP3.LUT R34, R97, 0xffff0000, RZ, 0xc0, !PT ;  /* 0xffff000061227812 */ /* 0x000fe200078ec0ff */
[C---:B------:R-:W-:Y:S01]  /*fa00*/  FMUL.FTZ R39, R8.reuse, R37 ;  /* 0x0000002508277220 */ /* 0x040fe20000410000 */
[----:B------:R-:W-:Y:S01]  /*fa10*/  FMUL.FTZ R36, R8, R35 ;  /* 0x0000002308247220 */ /* 0x000fe20000410000 */
[----:B------:R-:W-:-:S02]  /*fa20*/  FMUL.FTZ R38, R9, R98 ;  /* 0x0000006209267220 */ /* 0x000fc40000410000 */
[-C--:B------:R-:W-:Y:S01]  /*fa30*/  FMUL.FTZ R41, R9, R34.reuse ;  /* 0x0000002209297220 */ /* 0x080fe20000410000 */
[C---:B------:R-:W-:Y:S01]  /*fa40*/  FFMA.FTZ R8, R10.reuse, R35, -R39 ;  /* 0x000000230a087223 */ /* 0x040fe20000010827 */
[----:B------:R-:W-:Y:S01]  /*fa50*/  FFMA.FTZ R37, R10, R37, R36 ;  /* 0x000000250a257223 */ /* 0x000fe20000010024 */
[C---:B------:R-:W-:Y:S01]  /*fa60*/  FFMA.FTZ R9, R11.reuse, R34, -R38 ;  /* 0x000000220b097223 */ /* 0x040fe20000010826 */
[----:B------:R-:W-:Y:S01]  /*fa70*/  FFMA.FTZ R98, R11, R98, R41 ;  /* 0x000000620b627223 */ /* 0x000fe20000010029 */
[----:B------:R-:W-:Y:S02]  /*fa80*/  F2FP.BF16.F32.PACK_AB R10, R43, R40 ;  /* 0x000000282b0a723e */ /* 0x000fe400000010ff */
[----:B------:R-:W-:Y:S02]  /*fa90*/  F2FP.BF16.F32.PACK_AB R11, R99, R96 ;  /* 0x00000060630b723e */ /* 0x000fe400000010ff */
[----:B------:R-:W-:Y:S02]  /*faa0*/  F2FP.BF16.F32.PACK_AB R8, R37, R8 ;  /* 0x000000082508723e */ /* 0x000fe400000010ff */
[----:B------:R-:W-:-:S05]  /*fab0*/  F2FP.BF16.F32.PACK_AB R9, R98, R9 ;  /* 0x000000096209723e */ /* 0x000fca00000010ff */
[----:B------:R3:W-:Y:S02]  /*fac0*/  STS.128 [R0+0xa000], R8 ;  /* 0x00a0000800007388 */ /* 0x0007e40000000c00 */
.L_x_3032:
[----:B------:R-:W-:Y:S05]  /*fad0*/  BSYNC B2 ;  /* 0x0000000000027941 */ /* 0x000fea0003800000 */
.L_x_3031:
        /* <DEDUP_REMOVED lines=47> */
.L_x_3026:
[----:B------:R-:W-:Y:S05]  /*fdd0*/  BSYNC B1 ;  /* 0x0000000000017941 */ /* 0x000fea0003800000 */
.L_x_3025:
[----:B-1234-:R-:W-:-:S05]  /*fde0*/  VIADD R8, R212, 0x60 ;  /* 0x00000060d4087836 */ /* 0x01efca0000000000 */
        /* <DEDUP_REMOVED lines=22> */
[C---:B-1----:R-:W-:Y:S01]  /*ff50*/  LOP3.LUT R27, R10.reuse, 0xffff0000, RZ, 0xc0, !PT ;  /* 0xffff00000a1b7812 */ /* 0x042fe200078ec0ff */
        /* <DEDUP_REMOVED lines=32> */
.L_x_3035:
[----:B------:R-:W-:Y:S05]  /*10160*/  BSYNC B1 ;  /* 0x0000000000017941 */ /* 0x000fea0003800000 */
.L_x_3034:
[----:B------:R-:W-:Y:S04]  /*10170*/  BSSY B1, `(.L_x_3036) ;  /* 0x0000030000017945 */ /* 0x000fe80003800000 */
[----:B------:R-:W-:Y:S05]  /*10180*/  @P1 BRA `(.L_x_3037) ;  /* 0x0000000000b81947 */ /* 0x000fea0003800000 */
[----:B-1----:R-:W1:Y:S01]  /*10190*/  LDS.128 R8, [R0+0x7000] ;  /* 0x0070000000087984 */ /* 0x002e620000000c00 */
        /* <DEDUP_REMOVED lines=45> */
.L_x_3037:
[----:B------:R-:W-:Y:S05]  /*10470*/  BSYNC B1 ;  /* 0x0000000000017941 */ /* 0x000fea0003800000 */
.L_x_3036:
[----:B------:R-:W-:Y:S04]  /*10480*/  BSSY B1, `(.L_x_3038) ;  /* 0x0000030000017945 */ /* 0x000fe80003800000 */
[----:B------:R-:W-:Y:S05]  /*10490*/  @P2 BRA `(.L_x_3039) ;  /* 0x0000000000b82947 */ /* 0x000fea0003800000 */
[----:B-12---:R-:W1:Y:S01]  /*104a0*/  LDS.128 R8, [R0+0xb000] ;  /* 0x00b0000000087984 */ /* 0x006e620000000c00 */
        /* <DEDUP_REMOVED lines=45> */
.L_x_3039:
[----:B------:R-:W-:Y:S05]  /*10780*/  BSYNC B1 ;  /* 0x0000000000017941 */ /* 0x000fea0003800000 */
.L_x_3038:
        /* <DEDUP_REMOVED lines=13> */
[----:B------:R-:W-:Y:S01]  /*10860*/  PRMT R80, R80, 0x5410, R3 ;  /* 0x0000541050507816 */ /* 0x000fe20000000003 */
[C---:B-1----:R-:W-:Y:S01]  /*10870*/  IMAD.U32 R6, R10.reuse, 0x10000, RZ ;  /* 0x000100000a067824 */ /* 0x042fe200078e00ff */
[----:B------:R-:W-:Y:S01]  /*10880*/  LOP3.LUT R7, R10, 0xffff0000, RZ, 0xc0, !PT ;  /* 0xffff00000a077812 */ /* 0x000fe200078ec0ff */
[C---:B------:R-:W-:Y:S01]  /*10890*/  IMAD.U32 R10, R11.reuse, 0x10000, RZ ;  /* 0x000100000b0a7824 */ /* 0x040fe200078e00ff */
[----:B------:R-:W-:Y:S01]  /*108a0*/  LOP3.LUT R11, R11, 0xffff0000, RZ, 0xc0, !PT ;  /* 0xffff00000b0b7812 */ /* 0x000fe200078ec0ff */
[C---:B------:R-:W-:Y:S01]  /*108b0*/  IMAD.U32 R3, R8.reuse, 0x10000, RZ ;  /* 0x0001000008037824 */ /* 0x040fe200078e00ff */
[----:B------:R-:W-:Y:S01]  /*108c0*/  LOP3.LUT R4, R8, 0xffff0000, RZ, 0xc0, !PT ;  /* 0xffff000008047812 */ /* 0x000fe200078ec0ff */
[C---:B------:R-:W-:Y:S01]  /*108d0*/  FMUL.FTZ R15, R7.reuse, R13 ;  /* 0x0000000d070f7220 */ /* 0x040fe20000410000 */
[-C--:B------:R-:W-:Y:S01]  /*108e0*/  FMUL.FTZ R14, R7, R12.reuse ;  /* 0x0000000c070e7220 */ /* 0x080fe20000410000 */
[C---:B------:R-:W-:Y:S01]  /*108f0*/  FMUL.FTZ R7, R11.reuse, R81 ;  /* 0x000000510b077220 */ /* 0x040fe20000410000 */
[----:B------:R-:W-:Y:S01]  /*10900*/  FMUL.FTZ R11, R11, R79 ;  /* 0x0000004f0b0b7220 */ /* 0x000fe20000410000 */
[C---:B------:R-:W-:Y:S01]  /*10910*/  FFMA.FTZ R15, R6.reuse, R12, -R15 ;  /* 0x0000000c060f7223 */ /* 0x040fe2000001080f */
[----:B------:R-:W-:Y:S01]  /*10920*/  FFMA.FTZ R20, R6, R13, R14 ;  /* 0x0000000d06147223 */ /* 0x000fe2000001000e */
[----:B------:R-:W-:Y:S01]  /*10930*/  FFMA.FTZ R79, R10, R79, -R7 ;  /* 0x0000004f0a4f7223 */ /* 0x000fe20000010807 */
[----:B------:R-:W-:Y:S01]  /*10940*/  IMAD.U32 R7, R80, 0x10000, RZ ;  /* 0x0001000050077824 */ /* 0x000fe200078e00ff */
[C---:B------:R-:W-:Y:S01]  /*10950*/  LOP3.LUT R8, R9.reuse, 0xffff0000, RZ, 0xc0, !PT ;  /* 0xffff000009087812 */ /* 0x040fe200078ec0ff */
[----:B------:R-:W-:Y:S01]  /*10960*/  IMAD.U32 R6, R78, 0x10000, RZ ;  /* 0x000100004e067824 */ /* 0x000fe200078e00ff */
[----:B------:R-:W-:Y:S01]  /*10970*/  LOP3.LUT R80, R80, 0xffff0000, RZ, 0xc0, !PT ;  /* 0xffff000050507812 */ /* 0x000fe200078ec0ff */
[----:B------:R-:W-:Y:S01]  /*10980*/  FFMA.FTZ R24, R10, R81, R11 ;  /* 0x000000510a187223 */ /* 0x000fe2000001000b */
[----:B------:R-:W-:Y:S01]  /*10990*/  LOP3.LUT R78, R78, 0xffff0000, RZ, 0xc0, !PT ;  /* 0xffff00004e4e7812 */ /* 0x000fe200078ec0ff */
[----:B------:R-:W-:-:S02]  /*109a0*/  IMAD.U32 R5, R9, 0x10000, RZ ;  /* 0x0001000009057824 */ /* 0x000fc400078e00ff */
        /* <DEDUP_REMOVED lines=8> */
[----:B------:R-:W-:Y:S02]  /*10a30*/  F2FP.BF16.F32.PACK_AB R6, R20, R15 ;  /* 0x0000000f1406723e */ /* 0x000fe400000010ff */
[----:B------:R-:W-:-:S02]  /*10a40*/  F2FP.BF16.F32.PACK_AB R7, R24, R79 ;  /* 0x0000004f1807723e */ /* 0x000fc400000010ff */
[----:B------:R-:W-:Y:S02]  /*10a50*/  F2FP.BF16.F32.PACK_AB R4, R3, R4 ;  /* 0x000000040304723e */ /* 0x000fe400000010ff */
[----:B------:R-:W-:-:S05]  /*10a60*/  F2FP.BF16.F32.PACK_AB R5, R5, R14 ;  /* 0x0000000e0505723e */ /* 0x000fca00000010ff */
[----:B------:R1:W-:Y:S01]  /*10a70*/  STS.128 [R0+0xf000], R4 ;  /* 0x00f0000400007388 */ /* 0x0003e20000000c00 */
[----:B------:R-:W-:Y:S05]  /*10a80*/  BRA `(.L_x_3033) ;  /* 0x0000004c00747947 */ /* 0x000fea0003800000 */
.L_x_2994:
        /* <DEDUP_REMOVED lines=16> */
[C---:B------:R-:W-:Y:S01]  /*10b90*/  IMAD.WIDE.U32 R26, R3.reuse, UR6, R26 ;  /* 0x00000006031a7c25 */ /* 0x040fe2000f8e001a */
[----:B------:R-:W-:Y:S01]  /*10ba0*/  LEA R6, P0, R24, UR4, 0x1 ;  /* 0x0000000418067c11 */ /* 0x000fe2000f8008ff */
[----:B------:R-:W-:Y:S02]  /*10bb0*/  UMOV UR4, 0xffffffff ;  /* 0xffffffff00047882 */ /* 0x000fe40000000000 */
[----:B------:R-:W-:Y:S01]  /*10bc0*/  IMAD R7, R3, UR7, R4 ;  /* 0x0000000703077c24 */ /* 0x000fe2000f8e0204 */
[----:B------:R-:W-:Y:S01]  /*10bd0*/  ULDC.64 UR6, c[0x0][0x400] ;  /* 0x0001000000067ab9 */ /* 0x000fe20000000a00 */
[----:B------:R-:W-:Y:S01]  /*10be0*/  IMAD.IADD R5, R25, 0x1, R5 ;  /* 0x0000000119057824 */ /* 0x000fe200078e0205 */
[----:B------:R-:W-:Y:S01]  /*10bf0*/  LEA R3, P1, R26, UR6, 0x1 ;  /* 0x000000061a037c11 */ /* 0x000fe2000f8208ff */
[----:B------:R-:W-:-:S03]  /*10c00*/  IMAD.IADD R7, R27, 0x1, R7 ;  /* 0x000000011b077824 */ /* 0x000fc600078e0207 */
[----:B------:R-:W-:Y:S02]  /*10c10*/  LEA.HI.X R8, R24, UR5, R5, 0x1, P0 ;  /* 0x0000000518087c11 */ /* 0x000fe400080f0c05 */
[----:B------:R-:W-:Y:S01]  /*10c20*/  LEA.HI.X R7, R26, UR7, R7, 0x1, P1 ;  /* 0x000000071a077c11 */ /* 0x000fe200088f0c07 */
[----:B------:R-:W-:Y:S06]  /*10c30*/  BRA.DIV UR4, `(.L_x_3040) ;  /* 0x0000020a04b87947 */ /* 0x000fec000b800000 */
[----:B------:R0:W1:Y:S04]  /*10c40*/  SHFL.IDX PT, R5, R8, RZ, 0x181f ;  /* 0x00181fff08057589 */ /* 0x00006800000e0000 */
[----:B------:R0:W2:Y:S04]  /*10c50*/  SHFL.IDX PT, R4, R6, RZ, 0x181f ;  /* 0x00181fff06047589 */ /* 0x0000a800000e0000 */
[----:B------:R0:W3:Y:S04]  /*10c60*/  SHFL.IDX PT, R9, R7, RZ, 0x181f ;  /* 0x00181fff07097589 */ /* 0x0000e800000e0000 */
[----:B------:R0:W4:Y:S02]  /*10c70*/  SHFL.IDX PT, R14, R3, RZ, 0x181f ;  /* 0x00181fff030e7589 */ /* 0x00012400000e0000 */
.L_x_3338:
        /* <DEDUP_REMOVED lines=14> */
[----:B--2---:R-:W-:Y:S01]  /*10d60*/  IMAD.MOV.U32 R10, RZ, RZ, R4 ;  /* 0x000000ffff0a7224 */ /* 0x004fe200078e0004 */
[----:B------:R-:W-:Y:S01]  /*10d70*/  ISETP.GE.AND P2, PT, R18, UR4, PT ;  /* 0x0000000412007c0c */ /* 0x000fe2000bf46270 */
[----:B-1----:R-:W-:Y:S01]  /*10d80*/  IMAD.MOV.U32 R11, RZ, RZ, R5 ;  /* 0x000000ffff0b7224 */ /* 0x002fe200078e0005 */
[----:B------:R-:W-:Y:S01]  /*10d90*/  ISETP.GE.AND P3, PT, R213, UR4, PT ;  /* 0x00000004d5007c0c */ /* 0x000fe2000bf66270 */
[----:B---3--:R-:W-:Y:S01]  /*10da0*/  IMAD.MOV.U32 R15, RZ, RZ, R9 ;  /* 0x000000ffff0f7224 */ /* 0x008fe200078e0009 */
[----:B------:R-:W-:Y:S02]  /*10db0*/  CS2R R56, SRZ ;  /* 0x0000000000387805 */ /* 0x000fe4000001ff00 */
[----:B------:R-:W-:Y:S01]  /*10dc0*/  CS2R R58, SRZ ;  /* 0x00000000003a7805 */ /* 0x000fe2000001ff00 */
[----:B------:R-:W-:-:S06]  /*10dd0*/  ULDC.64 UR6, c[0x0][0x208] ;  /* 0x0000820000067ab9 */ /* 0x000fcc0000000a00 */
        /* <DEDUP_REMOVED lines=10> */
[--C-:B------:R-:W-:Y:S02]  /*10e80*/  @!P2 IMAD.X R5, R5, 0x1, R24.reuse, P0 ;  /* 0x000000010505a824 */ /* 0x100fe400000e0618 */
[----:B------:R-:W-:-:S03]  /*10e90*/  @!P2 IMAD.X R21, R9, 0x1, R24, P1 ;  /* 0x000000010915a824 */ /* 0x000fc600008e0618 */
[----:B------:R1:W5:Y:S04]  /*10ea0*/  @!P2 LD.E.128 R60, desc[UR6][R4.64] ;  /* 0x00000006043ca980 */ /* 0x000368000c101d00 */
[----:B------:R1:W5:Y:S01]  /*10eb0*/  @!P2 LD.E.128 R64, desc[UR6][R20.64] ;  /* 0x000000061440a980 */ /* 0x000362000c101d00 */
[----:B------:R-:W-:-:S04]  /*10ec0*/  @!P3 IMAD.SHL.U32 R13, R12, 0x8, RZ ;  /* 0x000000080c0db824 */ /* 0x000fc800078e00ff */
[----:B------:R-:W-:-:S04]  /*10ed0*/  @!P3 IMAD.WIDE R10, R13, 0x2, R10 ;  /* 0x000000020d0ab825 */ /* 0x000fc800078e020a */
[----:B------:R-:W-:Y:S01]  /*10ee0*/  @!P3 IMAD.WIDE R12, R13, 0x2, R14 ;  /* 0x000000020d0cb825 */ /* 0x000fe200078e020e */
[----:B------:R1:W5:Y:S04]  /*10ef0*/  @!P3 LD.E.128 R56, desc[UR6][R10.64] ;  /* 0x000000060a38b980 */ /* 0x000368000c101d00 */
[----:B------:R1:W5:Y:S02]  /*10f00*/  @!P3 LD.E.128 R68, desc[UR6][R12.64] ;  /* 0x000000060c44b980 */ /* 0x000364000c101d00 */
.L_x_3042:
[----:B------:R-:W-:Y:S05]  /*10f10*/  BSYNC B1 ;  /* 0x0000000000017941 */ /* 0x000fea0003800000 */
.L_x_3041:
[----:B-12--5:R-:W-:Y:S01]  /*10f20*/  IMAD.MOV.U32 R4, RZ, RZ, R70 ;  /* 0x000000ffff047224 */ /* 0x026fe200078e0046 */
[----:B------:R-:W-:Y:S01]  /*10f30*/  UMOV UR4, 0xffffffff ;  /* 0xffffffff00047882 */ /* 0x000fe20000000000 */
[----:B------:R-:W-:Y:S01]  /*10f40*/  IMAD.MOV.U32 R5, RZ, RZ, R71 ;  /* 0x000000ffff057224 */ /* 0x000fe200078e0047 */
        /* <DEDUP_REMOVED lines=36> */
.L_x_3344:
        /* <DEDUP_REMOVED lines=31> */
[----:B0-----:R-:W-:-:S03]  /*11380*/  @!P2 IMAD.X R11, R9, 0x1, R20, P1 ;  /* 0x00000001090ba824 */ /* 0x001fc600008e0614 */
[----:B------:R0:W5:Y:S04]  /*11390*/  @!P2 LD.E.128 R44, desc[UR6][R4.64] ;  /* 0x00000006042ca980 */ /* 0x000168000c101d00 */
[----:B------:R0:W5:Y:S01]  /*113a0*/  @!P2 LD.E.128 R48, desc[UR6][R10.64] ;  /* 0x000000060a30a980 */ /* 0x000162000c101d00 */
[----:B------:R-:W-:Y:S02]  /*113b0*/  @!P3 IMAD.SHL.U32 R21, R15, 0x8, RZ ;  /* 0x000000080f15b824 */ /* 0x000fe400078e00ff */
[----:B------:R-:W-:Y:S02]  /*113c0*/  IMAD.MOV.U32 R15, RZ, RZ, R9 ;  /* 0x000000ffff0f7224 */ /* 0x000fe400078e0009 */
[----:B------:R-:W-:-:S04]  /*113d0*/  @!P3 IMAD.WIDE R12, R21, 0x2, R12 ;  /* 0x00000002150cb825 */ /* 0x000fc800078e020c */
[----:B------:R-:W-:Y:S01]  /*113e0*/  @!P3 IMAD.WIDE R14, R21, 0x2, R14 ;  /* 0x00000002150eb825 */ /* 0x000fe200078e020e */
[----:B------:R0:W5:Y:S04]  /*113f0*/  @!P3 LD.E.128 R40, desc[UR6][R12.64] ;  /* 0x000000060c28b980 */ /* 0x000168000c101d00 */
[----:B------:R0:W5:Y:S02]  /*11400*/  @!P3 LD.E.128 R52, desc[UR6][R14.64] ;  /* 0x000000060e34b980 */ /* 0x000164000c101d00 */
.L_x_3045:
[----:B------:R-:W-:Y:S05]  /*11410*/  BSYNC B1 ;  /* 0x0000000000017941 */ /* 0x000fea0003800000 */
.L_x_3044:
        /* <DEDUP_REMOVED lines=38> */
.L_x_3350:
        /* <DEDUP_REMOVED lines=24> */
[----:B0-----:R-:W-:Y:S02]  /*11800*/  @!P2 IADD3 R10, P1, R14, R11, RZ ;  /* 0x0000000b0e0aa210 */ /* 0x001fe40007f3e0ff */
[----:B------:R-:W-:Y:S02]  /*11810*/  CS2R R36, SRZ ;  /* 0x0000000000247805 */ /* 0x000fe4000001ff00 */
[----:B------:R-:W-:Y:S01]  /*11820*/  CS2R R38, SRZ ;  /* 0x0000000000267805 */ /* 0x000fe2000001ff00 */
[--C-:B------:R-:W-:Y:S01]  /*11830*/  @!P2 IMAD.X R5, R5, 0x1, R28.reuse, P0 ;  /* 0x000000010505a824 */ /* 0x100fe200000e061c */
[----:B------:R-:W-:Y:S01]  /*11840*/  CS2R R30, SRZ ;  /* 0x00000000001e7805 */ /* 0x000fe2000001ff00 */
[----:B------:R-:W-:Y:S01]  /*11850*/  @!P2 IMAD.X R11, R9, 0x1, R28, P1 ;  /* 0x00000001090ba824 */ /* 0x000fe200008e061c */
[----:B------:R-:W-:-:S02]  /*11860*/  CS2R R34, SRZ ;  /* 0x0000000000227805 */ /* 0x000fc4000001ff00 */
[----:B------:R-:W-:-:S06]  /*11870*/  CS2R R32, SRZ ;  /* 0x0000000000207805 */ /* 0x000fcc000001ff00 */
[----:B------:R0:W5:Y:S01]  /*11880*/  @!P2 LD.E.128 R32, desc[UR6][R10.64] ;  /* 0x000000060a20a980 */ /* 0x000162000c101d00 */
[----:B----4-:R-:W-:Y:S02]  /*11890*/  @!P3 IMAD.SHL.U32 R29, R15, 0x8, RZ ;  /* 0x000000080f1db824 */ /* 0x010fe400078e00ff */
[----:B------:R-:W-:Y:S02]  /*118a0*/  IMAD.MOV.U32 R15, RZ, RZ, R9 ;  /* 0x000000ffff0f7224 */ /* 0x000fe400078e0009 */
[----:B------:R-:W-:-:S04]  /*118b0*/  @!P3 IMAD.WIDE R20, R29, 0x2, R12 ;  /* 0x000000021d14b825 */ /* 0x000fc800078e020c */
[----:B------:R-:W-:Y:S01]  /*118c0*/  @!P3 IMAD.WIDE R12, R29, 0x2, R14 ;  /* 0x000000021d0cb825 */ /* 0x000fe200078e020e */
[----:B------:R-:W-:Y:S01]  /*118d0*/  CS2R R28, SRZ ;  /* 0x00000000001c7805 */ /* 0x000fe2000001ff00 */
[----:B------:R0:W5:Y:S04]  /*118e0*/  @!P3 LD.E.128 R24, desc[UR6][R20.64] ;  /* 0x000000061418b980 */ /* 0x000168000c101d00 */
[----:B------:R0:W5:Y:S04]  /*118f0*/  @!P3 LD.E.128 R36, desc[UR6][R12.64] ;  /* 0x000000060c24b980 */ /* 0x000168000c101d00 */
[----:B------:R0:W5:Y:S02]  /*11900*/  @!P2 LD.E.128 R28, desc[UR6][R4.64] ;  /* 0x00000006041ca980 */ /* 0x000164000c101d00 */
.L_x_3048:
[----:B------:R-:W-:Y:S05]  /*11910*/  BSYNC B1 ;  /* 0x0000000000017941 */ /* 0x000fea0003800000 */
.L_x_3047:
        /* <DEDUP_REMOVED lines=38> */
[----:B------:R0:W0:Y:S02]  /*11b80*/  SHFL.IDX PT, R76, R3, 0x3, 0x181f ;  /* 0x00781f00034c7f89 */ /* 0x00002400000e0000 */
.L_x_3356:
[----:B------:R-:W4:Y:S01]  /*11b90*/  LDL R12, [R1+0x68] ;  /* 0x00006800010c7983 */ /* 0x000f220000100800 */
[----:B------:R-:W-:Y:S01]  /*11ba0*/  VIADD R78, R78, 0x60 ;  /* 0x000000604e4e7836 */ /* 0x000fe20000000000 */
[----:B------:R-:W-:Y:S01]  /*11bb0*/  BSSY B1, `(.L_x_3050) ;  /* 0x000002a000017945 */ /* 0x000fe20003800000 */
[----:B01----:R-:W-:Y:S02]  /*11bc0*/  CS2R R6, SRZ ;  /* 0x0000000000067805 */ /* 0x003fe4000001ff00 */
        /* <DEDUP_REMOVED lines=24> */
[----:B------:R-:W-:Y:S02]  /*11d50*/  @!P2 IADD3 R78, P1, R76, R79, RZ ;  /* 0x0000004f4c4ea210 */ /* 0x000fe40007f3e0ff */
[----:B------:R-:W-:Y:S02]  /*11d60*/  CS2R R8, SRZ ;  /* 0x0000000000087805 */ /* 0x000fe4000001ff00 */
[----:B------:R-:W-:Y:S01]  /*11d70*/  CS2R R10, SRZ ;  /* 0x00000000000a7805 */ /* 0x000fe2000001ff00 */
[--C-:B------:R-:W-:Y:S01]  /*11d80*/  @!P2 IMAD.X R21, R21, 0x1, R6.reuse, P0 ;  /* 0x000000011515a824 */ /* 0x100fe200000e0606 */
[----:B------:R-:W-:Y:S01]  /*11d90*/  CS2R R12, SRZ ;  /* 0x00000000000c7805 */ /* 0x000fe2000001ff00 */
[----:B------:R-:W-:Y:S01]  /*11da0*/  @!P2 IMAD.X R79, R77, 0x1, R6, P1 ;  /* 0x000000014d4fa824 */ /* 0x000fe200008e0606 */
[----:B------:R-:W-:-:S02]  /*11db0*/  CS2R R14, SRZ ;  /* 0x00000000000e7805 */ /* 0x000fc4000001ff00 */
[----:B------:R-:W-:-:S04]  /*11dc0*/  CS2R R6, SRZ ;  /* 0x0000000000067805 */ /* 0x000fc8000001ff00 */
[----:B------:R0:W5:Y:S01]  /*11dd0*/  @!P2 LD.E.128 R12, desc[UR6][R20.64] ;  /* 0x00000006140ca980 */ /* 0x000162000c101d00 */
[----:B----4-:R-:W-:-:S04]  /*11de0*/  @!P3 IMAD.SHL.U32 R81, R80, 0x8, RZ ;  /* 0x000000085051b824 */ /* 0x010fc800078e00ff */
[----:B------:R-:W-:Y:S01]  /*11df0*/  @!P3 IMAD.WIDE R82, R81, 0x2, R4 ;  /* 0x000000025152b825 */ /* 0x000fe200078e0204 */
[----:B------:R-:W-:-:S03]  /*11e00*/  CS2R R4, SRZ ;  /* 0x0000000000047805 */ /* 0x000fc6000001ff00 */
[----:B------:R-:W-:Y:S01]  /*11e10*/  @!P3 IMAD.WIDE R80, R81, 0x2, R76 ;  /* 0x000000025150b825 */ /* 0x000fe200078e024c */
[----:B------:R0:W5:Y:S04]  /*11e20*/  @!P3 LD.E.128 R72, desc[UR6][R82.64] ;  /* 0x000000065248b980 */ /* 0x000168000c101d00 */
[----:B------:R0:W5:Y:S04]  /*11e30*/  @!P3 LD.E.128 R8, desc[UR6][R80.64] ;  /* 0x000000065008b980 */ /* 0x000168000c101d00 */
[----:B------:R0:W5:Y:S02]  /*11e40*/  @!P2 LD.E.128 R4, desc[UR6][R78.64] ;  /* 0x000000064e04a980 */ /* 0x000164000c101d00 */
.L_x_3051:
[----:B------:R-:W-:Y:S05]  /*11e50*/  BSYNC B1 ;  /* 0x0000000000017941 */ /* 0x000fea0003800000 */
.L_x_3050:
[----:B------:R-:W1:Y:S01]  /*11e60*/  SYNCS.PHASECHK.TRANS64.TRYWAIT P0, [R16+URZ+0x38800], R139 ;  /* 0x0388008b100075a7 */ /* 0x000e62000800017f */
[----:B-----5:R-:W-:Y:S01]  /*11e70*/  IMAD.MOV.U32 R76, RZ, RZ, R10 ;  /* 0x000000ffff4c7224 */ /* 0x020fe200078e000a */
[----:B------:R-:W-:Y:S01]  /*11e80*/  BSSY B1, `(.L_x_3052) ;  /* 0x000001f000017945 */ /* 0x000fe20003800000 */
[----:B------:R-:W-:Y:S02]  /*11e90*/  IMAD.MOV.U32 R3, RZ, RZ, R4 ;  /* 0x000000ffff037224 */ /* 0x000fe400078e0004 */
[----:B------:R-:W-:Y:S01]  /*11ea0*/  IMAD.MOV.U32 R77, RZ, RZ, R12 ;  /* 0x000000ffff4d7224 */ /* 0x000fe200078e000c */
[----:B------:R-:W-:Y:S01]  /*11eb0*/  PRMT R85, R76, 0x7610, R85 ;  /* 0x000076104c557816 */ /* 0x000fe20000000055 */
[----:B------:R-:W-:Y:S01]  /*11ec0*/  IMAD.MOV.U32 R76, RZ, RZ, R11 ;  /* 0x000000ffff4c7224 */ /* 0x000fe200078e000b */
[----:B------:R-:W-:Y:S01]  /*11ed0*/  PRMT R99, R3, 0x7610, R99 ;  /* 0x0000761003637816 */ /* 0x000fe20000000063 */
[----:B0-----:R-:W-:Y:S01]  /*11ee0*/  IMAD.MOV.U32 R78, RZ, RZ, R13 ;  /* 0x000000ffff4e7224 */ /* 0x001fe200078e000d */
[----:B------:R-:W-:Y:S01]  /*11ef0*/  PRMT R103, R77, 0x7610, R103 ;  /* 0x000076104d677816 */ /* 0x000fe20000000067 */
[----:B------:R-:W-:Y:S01]  /*11f00*/  IMAD.MOV.U32 R3, RZ, RZ, R7 ;  /* 0x000000ffff037224 */ /* 0x000fe200078e0007 */
[----:B------:R-:W-:Y:S01]  /*11f10*/  PRMT R86, R76, 0x7610, R86 ;  /* 0x000076104c567816 */ /* 0x000fe20000000056 */
[----:B---3--:R-:W-:Y:S01]  /*11f20*/  IMAD.MOV.U32 R20, RZ, RZ, R5 ;  /* 0x000000ffff147224 */ /* 0x008fe200078e0005 */
[----:B------:R-:W-:Y:S01]  /*11f30*/  PRMT R104, R78, 0x7610, R104 ;  /* 0x000076104e687816 */ /* 0x000fe20000000068 */
[----:B--2---:R-:W-:Y:S01]  /*11f40*/  IMAD.MOV.U32 R21, RZ, RZ, R6 ;  /* 0x000000ffff157224 */ /* 0x004fe200078e0006 */
        /* <DEDUP_REMOVED lines=17> */
[----:B-1----:R-:W-:Y:S08]  /*12060*/  @!P0 BRA `(.L_x_3053) ;  /* 0x000001fc00708947 */ /* 0x002ff00003800000 */
.L_x_3357:
[----:B------:R-:W-:Y:S05]  /*12070*/  BSYNC B1 ;  /* 0x0000000000017941 */ /* 0x000fea0003800000 */
.L_x_3052:
[----:B------:R-:W-:Y:S01]  /*12080*/  BSSY B1, `(.L_x_3054) ;  /* 0x00000dc000017945 */ /* 0x000fe20003800000 */
        /* <DEDUP_REMOVED lines=9> */
[----:B------:R-:W-:Y:S02]  /*12120*/  LEA.HI R76, R140, R237, RZ, 0x1d ;  /* 0x000000ed8c4c7211 */ /* 0x000fe400078fe8ff */
[----:B------:R-:W-:Y:S02]  /*12130*/  SHF.R.U64 R143, R64, 0x10, R65 ;  /* 0x00000010408f7819 */ /* 0x000fe40000001241 */
[----:B------:R-:W-:Y:S01]  /*12140*/  SHF.R.S32.HI R79, RZ, 0x1f, R76 ;  /* 0x0000001fff4f7819 */ /* 0x000fe2000001144c */
[----:B------:R-:W-:Y:S01]  /*12150*/  IMAD.SHL.U32 R77, R76, 0x8, RZ ;  /* 0x000000084c4d7824 */ /* 0x000fe200078e00ff */
[----:B------:R-:W-:Y:S02]  /*12160*/  SHF.R.U64 R60, R60, 0x10, R61 ;  /* 0x000000103c3c7819 */ /* 0x000fe4000000123d */
[----:B------:R-:W-:Y:S02]  /*12170*/  LEA.HI R79, R79, R76, RZ, 0x3 ;  /* 0x0000004c4f4f7211 */ /* 0x000fe400078f18ff */
[----:B------:R-:W-:-:S02]  /*12180*/  LOP3.LUT R77, R77, 0x38, RZ, 0xc0, !PT ;  /* 0x000000384d4d7812 */ /* 0x000fc400078ec0ff */
[----:B------:R-:W-:Y:S01]  /*12190*/  SHF.R.U32.HI R145, RZ, 0x10, R61 ;  /* 0x00000010ff917819 */ /* 0x000fe2000001163d */
[----:B------:R-:W-:Y:S01]  /*121a0*/  IMAD.SHL.U32 R79, R79, 0x400, RZ ;  /* 0x000004004f4f7824 */ /* 0x000fe200078e00ff */
[----:B------:R-:W-:Y:S02]  /*121b0*/  LOP3.LUT R76, R77, 0x1c0, R156, 0xf8, !PT ;  /* 0x000001c04d4c7812 */ /* 0x000fe400078ef89c */
[----:B------:R-:W-:Y:S02]  /*121c0*/  PRMT R142, R142, 0x5410, R143 ;  /* 0x000054108e8e7816 */ /* 0x000fe4000000008f */
[----:B------:R-:W-:Y:S02]  /*121d0*/  LOP3.LUT R76, R76, R229, RZ, 0x3c, !PT ;  /* 0x000000e54c4c7212 */ /* 0x000fe400078e3cff */
[----:B------:R-:W-:Y:S01]  /*121e0*/  LOP3.LUT R79, R79, 0x7fffe000, RZ, 0xc0, !PT ;  /* 0x7fffe0004f4f7812 */ /* 0x000fe200078ec0ff */
[----:B------:R-:W-:Y:S01]  /*121f0*/  IMAD.U32 R152, R142, 0x10000, RZ ;  /* 0x000100008e987824 */ /* 0x000fe200078e00ff */
[----:B------:R-:W-:-:S02]  /*12200*/  PRMT R61, R91, 0x5432, R60 ;  /* 0x000054325b3d7816 */ /* 0x000fc4000000003c */
[----:B0-----:R-:W-:Y:S02]  /*12210*/  IADD3 R139, R76, R79, R228 ;  /* 0x0000004f4c8b7210 */ /* 0x001fe40007ffe0e4 */
[----:B------:R-:W0:Y:S01]  /*12220*/  LDS.128 R76, [R0] ;  /* 0x00000000004c7984 */ /* 0x000e220000000c00 */
[----:B------:R-:W-:Y:S02]  /*12230*/  SHF.R.U32.HI R64, RZ, 0x10, R65 ;  /* 0x00000010ff407819 */ /* 0x000fe40000011641 */
[----:B------:R-:W-:Y:S01]  /*12240*/  IMAD R139, R139, 0x2, R16 ;  /* 0x000000028b8b7824 */ /* 0x000fe200078e0210 */
[--C-:B------:R-:W-:Y:S02]  /*12250*/  SHF.R.U64 R65, R66, 0x10, R67.reuse ;  /* 0x0000001042417819 */ /* 0x100fe40000001243 */
[----:B------:R-:W-:Y:S02]  /*12260*/  SHF.R.U32.HI R66, RZ, 0x10, R67 ;  /* 0x00000010ff427819 */ /* 0x000fe40000011643 */
[----:B------:R-:W1:Y:S01]  /*12270*/  LDS.128 R80, [R139+0x14400] ;  /* 0x014400008b507984 */ /* 0x000e620000000c00 */
[----:B------:R-:W-:-:S02]  /*12280*/  SHF.R.U64 R62, R62, 0x10, R63 ;  /* 0x000000103e3e7819 */ /* 0x000fc4000000123f */
[----:B------:R-:W-:Y:S02]  /*12290*/  SHF.R.U32.HI R63, RZ, 0x10, R63 ;  /* 0x00000010ff3f7819 */ /* 0x000fe4000001163f */
[----:B------:R-:W-:Y:S02]  /*122a0*/  PRMT R141, R141, 0x5410, R64 ;  /* 0x000054108d8d7816 */ /* 0x000fe40000000040 */
[----:B------:R-:W-:Y:S02]  /*122b0*/  PRMT R64, R86, 0x5432, R65 ;  /* 0x0000543256407816 */ /* 0x000fe40000000041 */
[----:B------:R-:W-:Y:S01]  /*122c0*/  PRMT R60, R90, 0x5432, R145 ;  /* 0x000054325a3c7816 */ /* 0x000fe20000000091 */
[----:B------:R-:W-:Y:S01]  /*122d0*/  IMAD.U32 R153, R141, 0x10000, RZ ;  /* 0x000100008d997824 */ /* 0x000fe200078e00ff */
[----:B------:R-:W-:Y:S02]  /*122e0*/  PRMT R65, R85, 0x5432, R66 ;  /* 0x0000543255417816 */ /* 0x000fe40000000042 */
[----:B------:R-:W-:Y:S01]  /*122f0*/  PRMT R63, R88, 0x5432, R63 ;  /* 0x00005432583f7816 */ /* 0x000fe2000000003f */
[----:B------:R-:W-:Y:S01]  /*12300*/  IMAD.U32 R151, R60, 0x10000, RZ ;  /* 0x000100003c977824 */ /* 0x000fe200078e00ff */
[----:B------:R-:W-:-:S02]  /*12310*/  LOP3.LUT R141, R141, 0xffff0000, RZ, 0xc0, !PT ;  /* 0xffff00008d8d7812 */ /* 0x000fc400078ec0ff */
[----:B------:R-:W-:Y:S01]  /*12320*/  PRMT R62, R89, 0x5432, R62 ;  /* 0x00005432593e7816 */ /* 0x000fe2000000003e */
[----:B0-----:R-:W-:Y:S01]  /*12330*/  IMAD.U32 R147, R76, 0x10000, RZ ;  /* 0x000100004c937824 */ /* 0x001fe200078e00ff */
[C---:B------:R-:W-:Y:S01]  /*12340*/  LOP3.LUT R66, R78.reuse, 0xffff0000, RZ, 0xc0, !PT ;  /* 0xffff00004e427812 */ /* 0x040fe200078ec0ff */
[----:B------:R-:W-:Y:S01]  /*12350*/  IMAD.U32 R67, R78, 0x10000, RZ ;  /* 0x000100004e437824 */ /* 0x000fe200078e00ff */
[C---:B------:R-:W-:Y:S01]  /*12360*/  LOP3.LUT R78, R79.reuse, 0xffff0000, RZ, 0xc0, !PT ;  /* 0xffff00004f4e7812 */ /* 0x040fe200078ec0ff */
[----:B------:R-:W-:Y:S01]  /*12370*/  IMAD.U32 R145, R79, 0x10000, RZ ;  /* 0x000100004f917824 */ /* 0x000fe200078e00ff */
[----:B------:R-:W-:Y:S01]  /*12380*/  LOP3.LUT R76, R76, 0xffff0000, RZ, 0xc0, !PT ;  /* 0xffff00004c4c7812 */ /* 0x000fe200078ec0ff */
[C---:B------:R-:W-:Y:S01]  /*12390*/  IMAD.U32 R146, R77.reuse, 0x10000, RZ ;  /* 0x000100004d927824 */ /* 0x040fe200078e00ff */
[----:B------:R-:W-:Y:S01]  /*123a0*/  LOP3.LUT R77, R77, 0xffff0000, RZ, 0xc0, !PT ;  /* 0xffff00004d4d7812 */ /* 0x000fe200078ec0ff */
[C---:B-1----:R-:W-:Y:S01]  /*123b0*/  IMAD.U32 R148, R80.reuse, 0x10000, RZ ;  /* 0x0001000050947824 */ /* 0x042fe200078e00ff */
[C---:B------:R-:W-:Y:S01]  /*123c0*/  LOP3.LUT R144, R81.reuse, 0xffff0000, RZ, 0xc0, !PT ;  /* 0xffff000051907812 */ /* 0x040fe200078ec0ff */
[----:B------:R-:W-:Y:S01]  /*123d0*/  IMAD.U32 R150, R81, 0x10000, RZ ;  /* 0x0001000051967824 */ /* 0x000fe200078e00ff */
[----:B------:R-:W-:Y:S01]  /*123e0*/  LOP3.LUT R143, R80, 0xffff0000, RZ, 0xc0, !PT ;  /* 0xffff0000508f7812 */ /* 0x000fe200078ec0ff */
[----:B------:R-:W-:-:S02]  /*123f0*/  IMAD.U32 R81, R61, 0x10000, RZ ;  /* 0x000100003d517824 */ /* 0x000fc400078e00ff */
[-C--:B------:R-:W-:Y:S01]  /*12400*/  FMUL.FTZ R154, R148, R152.reuse ;  /* 0x00000098949a7220 */ /* 0x080fe20000410000 */
[C---:B------:R-:W-:Y:S01]  /*12410*/  IMAD.U32 R80, R82.reuse, 0x10000, RZ ;  /* 0x0001000052507824 */ /* 0x040fe200078e00ff */
[----:B------:R-:W-:Y:S01]  /*12420*/  LOP3.LUT R79, R82, 0xffff0000, RZ, 0xc0, !PT ;  /* 0xffff0000524f7812 */ /* 0x000fe200078ec0ff */
[-C--:B------:R-:W-:Y:S01]  /*12430*/  FMUL.FTZ R148, R148, R81.reuse ;  /* 0x0000005194947220 */ /* 0x080fe20000410000 */
[C---:B------:R-:W-:Y:S01]  /*12440*/  IMAD.U32 R149, R83.reuse, 0x10000, RZ ;  /* 0x0001000053957824 */ /* 0x040fe200078e00ff */
[----:B------:R-:W-:Y:S01]  /*12450*/  LOP3.LUT R82, R83, 0xffff0000, RZ, 0xc0, !PT ;  /* 0xffff000053527812 */ /* 0x000fe200078ec0ff */
[----:B------:R-:W-:Y:S01]  /*12460*/  FFMA.FTZ R83, R147, R81, -R154 ;  /* 0x0000005193537223 */ /* 0x000fe2000001089a */
[----:B------:R-:W-:Y:S02]  /*12470*/  IMAD.U32 R154, R65, 0x10000, RZ ;  /* 0x00010000419a7824 */ /* 0x000fe400078e00ff */
[----:B------:R-:W-:Y:S01]  /*12480*/  FFMA.FTZ R81, R147, R152, R148 ;  /* 0x0000009893517223 */ /* 0x000fe20000010094 */
[----:B------:R-:W-:-:S02]  /*12490*/  IMAD.U32 R152, R63, 0x10000, RZ ;  /* 0x000100003f987824 */ /* 0x000fc400078e00ff */
[C---:B------:R-:W-:Y:S01]  /*124a0*/  FMUL.FTZ R155, R150.reuse, R153 ;  /* 0x00000099969b7220 */ /* 0x040fe20000410000 */
[-C--:B------:R-:W-:Y:S01]  /*124b0*/  FMUL.FTZ R157, R150, R151.reuse ;  /* 0x00000097969d7220 */ /* 0x080fe20000410000 */
[C---:B------:R-:W-:Y:S01]  /*124c0*/  FMUL.FTZ R150, R149.reuse, R154 ;  /* 0x0000009a95967220 */ /* 0x040fe20000410000 */
[----:B------:R-:W-:Y:S01]  /*124d0*/  LOP3.LUT R148, R142, 0xffff0000, RZ, 0xc0, !PT ;  /* 0xffff00008e947812 */ /* 0x000fe200078ec0ff */
[-C--:B------:R-:W-:Y:S01]  /*124e0*/  FMUL.FTZ R149, R149, R152.reuse ;  /* 0x0000009895957220 */ /* 0x080fe20000410000 */
[----:B------:R-:W-:Y:S01]  /*124f0*/  LOP3.LUT R61, R61, 0xffff0000, RZ, 0xc0, !PT ;  /* 0xffff00003d3d7812 */ /* 0x000fe200078ec0ff */
[C---:B------:R-:W-:Y:S01]  /*12500*/  FFMA.FTZ R147, R146.reuse, R151, -R155 ;  /* 0x0000009792937223 */ /* 0x040fe2000001089b */
[C---:B------:R-:W-:Y:S01]  /*12510*/  FFMA.FTZ R142, R145.reuse, R152, -R150 ;  /* 0x00000098918e7223 */ /* 0x040fe20000010896 */
[----:B------:R-:W-:Y:S01]  /*12520*/  FFMA.FTZ R146, R146, R153, R157 ;  /* 0x0000009992927223 */ /* 0x000fe2000001009d */
[----:B------:R-:W-:Y:S01]  /*12530*/  FFMA.FTZ R145, R145, R154, R149 ;  /* 0x0000009a91917223 */ /* 0x000fe20000010095 */
[C---:B------:R-:W-:Y:S01]  /*12540*/  FMUL.FTZ R151, R143.reuse, R148 ;  /* 0x000000948f977220 */ /* 0x040fe20000410000 */
[----:B------:R-:W-:Y:S01]  /*12550*/  LOP3.LUT R149, R60, 0xffff0000, RZ, 0xc0, !PT ;  /* 0xffff00003c957812 */ /* 0x000fe200078ec0ff */
[----:B------:R-:W-:Y:S01]  /*12560*/  FMUL.FTZ R153, R143, R61 ;  /* 0x0000003d8f997220 */ /* 0x000fe20000410000 */
[----:B------:R-:W-:-:S02]  /*12570*/  IMAD.U32 R143, R64, 0x10000, RZ ;  /* 0x00010000408f7824 */ /* 0x000fc400078e00ff */
[----:B------:R-:W-:Y:S01]  /*12580*/  FFMA.FTZ R60, R76, R61, -R151 ;  /* 0x0000003d4c3c7223 */ /* 0x000fe20000010897 */
[----:B------:R-:W-:Y:S01]  /*12590*/  FMUL.FTZ R150, R144, R141 ;  /* 0x0000008d90967220 */ /* 0x000fe20000410000 */
[----:B------:R-:W-:Y:S01]  /*125a0*/  FFMA.FTZ R76, R76, R148, R153 ;  /* 0x000000944c4c7223 */ /* 0x000fe20000010099 */
[----:B------:R-:W-:Y:S02]  /*125b0*/  IMAD.U32 R61, R62, 0x10000, RZ ;  /* 0x000100003e3d7824 */ /* 0x000fe400078e00ff */
[----:B------:R-:W-:Y:S01]  /*125c0*/  FMUL.FTZ R152, R144, R149 ;  /* 0x0000009590987220 */ /* 0x000fe20000410000 */
[----:B------:R-:W-:Y:S01]  /*125d0*/  FMUL.FTZ R148, R80, R143 ;  /* 0x0000008f50947220 */ /* 0x000fe20000410000 */
[----:B------:R-:W-:Y:S01]  /*125e0*/  LOP3.LUT R64, R64, 0xffff0000, RZ, 0xc0, !PT ;  /* 0xffff000040407812 */ /* 0x000fe200078ec0ff */
[----:B------:R-:W-:Y:S01]  /*125f0*/  FFMA.FTZ R144, R77, R149, -R150 ;  /* 0x000000954d907223 */ /* 0x000fe20000010896 */
        /* <DEDUP_REMOVED lines=25> */
.L_x_3057:
[----:B------:R-:W-:Y:S05]  /*12790*/  BSYNC B2 ;  /* 0x0000000000027941 */ /* 0x000fea0003800000 */
.L_x_3056:
[----:B------:R-:W-:Y:S05]  /*127a0*/  @P1 BRA `(.L_x_3055) ;  /* 0x0000000400a41947 */ /* 0x000fea0003800000 */
[----:B-1----:R-:W2:Y:S04]  /*127b0*/  LDL R0, [R1+0x60] ;  /* 0x0000600001007983 */ /* 0x002ea80000100800 */
[----:B------:R-:W3:Y:S01]  /*127c0*/  LDL R83, [R1+0x88] ;  /* 0x0000880001537983 */ /* 0x000ee20000100800 */
[----:B------:R-:W-:Y:S02]  /*127d0*/  SHF.R.U64 R76, R56, 0x10, R57 ;  /* 0x00000010384c7819 */ /* 0x000fe40000001239 */
[--C-:B------:R-:W-:Y:S02]  /*127e0*/  SHF.R.U64 R56, R58, 0x10, R59.reuse ;  /* 0x000000103a387819 */ /* 0x100fe4000000123b */
[----:B------:R-:W-:Y:S02]  /*127f0*/  SHF.R.U32.HI R77, RZ, 0x10, R59 ;  /* 0x00000010ff4d7819 */ /* 0x000fe4000001163b */
[----:B------:R-:W-:-:S02]  /*12800*/  SHF.R.U64 R59, R68, 0x10, R69 ;  /* 0x00000010443b7819 */ /* 0x000fc40000001245 */
[----:B------:R-:W-:Y:S02]  /*12810*/  SHF.R.U32.HI R79, RZ, 0x10, R57 ;  /* 0x00000010ff4f7819 */ /* 0x000fe40000011639 */
[----:B------:R-:W-:Y:S02]  /*12820*/  SHF.R.U32.HI R68, RZ, 0x10, R69 ;  /* 0x00000010ff447819 */ /* 0x000fe40000011645 */
[--C-:B------:R-:W-:Y:S02]  /*12830*/  SHF.R.U64 R57, R70, 0x10, R71.reuse ;  /* 0x0000001046397819 */ /* 0x100fe40000001247 */
[----:B------:R-:W-:Y:S02]  /*12840*/  SHF.R.U32.HI R70, RZ, 0x10, R71 ;  /* 0x00000010ff467819 */ /* 0x000fe40000011647 */
[----:B------:R-:W-:Y:S02]  /*12850*/  PRMT R132, R132, 0x5410, R59 ;  /* 0x0000541084847816 */ /* 0x000fe4000000003b */
[----:B------:R-:W-:-:S02]  /*12860*/  PRMT R135, R135, 0x5410, R76 ;  /* 0x0000541087877816 */ /* 0x000fc4000000004c */
[----:B------:R-:W-:Y:S02]  /*12870*/  PRMT R131, R131, 0x5410, R68 ;  /* 0x0000541083837816 */ /* 0x000fe40000000044 */
[----:B------:R-:W-:Y:S02]  /*12880*/  PRMT R137, R137, 0x5410, R56 ;  /* 0x0000541089897816 */ /* 0x000fe40000000038 */
[----:B------:R-:W-:Y:S01]  /*12890*/  PRMT R134, R134, 0x5410, R57 ;  /* 0x0000541086867816 */ /* 0x000fe20000000039 */
[----:B------:R-:W-:Y:S01]  /*128a0*/  IMAD.U32 R80, R131, 0x10000, RZ ;  /* 0x0001000083507824 */ /* 0x000fe200078e00ff */
[----:B------:R-:W-:Y:S01]  /*128b0*/  PRMT R136, R136, 0x5410, R79 ;  /* 0x0000541088887816 */ /* 0x000fe2000000004f */
[----:B------:R-:W-:Y:S01]  /*128c0*/  IMAD.U32 R79, R132, 0x10000, RZ ;  /* 0x00010000844f7824 */ /* 0x000fe200078e00ff */
[----:B------:R-:W-:Y:S02]  /*128d0*/  PRMT R133, R133, 0x5410, R70 ;  /* 0x0000541085857816 */ /* 0x000fe40000000046 */
[----:B------:R-:W-:-:S02]  /*128e0*/  PRMT R138, R138, 0x5410, R77 ;  /* 0x000054108a8a7816 */ /* 0x000fc4000000004d */
        /* <DEDUP_REMOVED lines=11> */
[----:B------:R-:W-:Y:S02]  /*129a0*/  IADD3 R65, R0, R61, R228 ;  /* 0x0000003d00417210 */ /* 0x000fe40007ffe0e4 */
[----:B---3--:R-:W1:Y:S03]  /*129b0*/  LDS.128 R60, [R83] ;  /* 0x00000000533c7984 */ /* 0x008e660000000c00 */
[----:B------:R-:W-:-:S05]  /*129c0*/  IMAD R0, R65, 0x2, R16 ;  /* 0x0000000241007824 */ /* 0x000fca00078e0210 */
[----:B------:R-:W2:Y:S01]  /*129d0*/  LDS.128 R64, [R0+0x14400] ;  /* 0x0144000000407984 */ /* 0x000ea20000000c00 */
        /* <DEDUP_REMOVED lines=8> */
[----:B--2---:R-:W-:Y:S01]  /*12a60*/  IMAD.U32 R61, R64, 0x10000, RZ ;  /* 0x00010000403d7824 */ /* 0x004fe200078e00ff */
[----:B------:R-:W-:Y:S01]  /*12a70*/  LOP3.LUT R77, R65, 0xffff0000, RZ, 0xc0, !PT ;  /* 0xffff0000414d7812 */ /* 0x000fe200078ec0ff */
[----:B------:R-:W-:Y:S01]  /*12a80*/  IMAD.U32 R63, R135, 0x10000, RZ ;  /* 0x00010000873f7824 */ /* 0x000fe200078e00ff */
[----:B------:R-:W-:Y:S01]  /*12a90*/  LOP3.LUT R58, R66, 0xffff0000, RZ, 0xc0, !PT ;  /* 0xffff0000423a7812 */ /* 0x000fe200078ec0ff */
[----:B------:R-:W-:-:S02]  /*12aa0*/  IMAD.U32 R76, R65, 0x10000, RZ ;  /* 0x00010000414c7824 */ /* 0x000fc400078e00ff */
[----:B------:R-:W-:Y:S01]  /*12ab0*/  FMUL.FTZ R81, R61, R79 ;  /* 0x0000004f3d517220 */ /* 0x000fe20000410000 */
[----:B------:R-:W-:Y:S01]  /*12ac0*/  IMAD.U32 R65, R66, 0x10000, RZ ;  /* 0x0001000042417824 */ /* 0x000fe200078e00ff */
[C---:B------:R-:W-:Y:S01]  /*12ad0*/  LOP3.LUT R66, R67.reuse, 0xffff0000, RZ, 0xc0, !PT ;  /* 0xffff000043427812 */ /* 0x040fe200078ec0ff */
[----:B------:R-:W-:Y:S02]  /*12ae0*/  IMAD.U32 R78, R67, 0x10000, RZ ;  /* 0x00010000434e7824 */ /* 0x000fe400078e00ff */
[-C--:B------:R-:W-:Y:S01]  /*12af0*/  FMUL.FTZ R67, R61, R63.reuse ;  /* 0x0000003f3d437220 */ /* 0x080fe20000410000 */
[----:B------:R-:W-:Y:S01]  /*12b00*/  LOP3.LUT R71, R64, 0xffff0000, RZ, 0xc0, !PT ;  /* 0xffff000040477812 */ /* 0x000fe200078ec0ff */
[----:B------:R-:W-:Y:S01]  /*12b10*/  FFMA.FTZ R61, R68, R63, -R81 ;  /* 0x0000003f443d7223 */ /* 0x000fe20000010851 */
[----:B------:R-:W-:Y:S02]  /*12b20*/  IMAD.U32 R64, R136, 0x10000, RZ ;  /* 0x0001000088407824 */ /* 0x000fe400078e00ff */
[----:B------:R-:W-:Y:S01]  /*12b30*/  FFMA.FTZ R63, R68, R79, R67 ;  /* 0x0000004f443f7223 */ /* 0x000fe20000010043 */
[----:B------:R-:W-:-:S02]  /*12b40*/  IMAD.U32 R81, R133, 0x10000, RZ ;  /* 0x0001000085517824 */ /* 0x000fc400078e00ff */
[----:B------:R-:W-:Y:S01]  /*12b50*/  FMUL.FTZ R82, R76, R80 ;  /* 0x000000504c527220 */ /* 0x000fe20000410000 */
[----:B------:R-:W-:Y:S02]  /*12b60*/  IMAD.U32 R67, R138, 0x10000, RZ ;  /* 0x000100008a437824 */ /* 0x000fe400078e00ff */
[-C--:B------:R-:W-:Y:S01]  /*12b70*/  FMUL.FTZ R68, R76, R64.reuse ;  /* 0x000000404c447220 */ /* 0x080fe20000410000 */
[C---:B------:R-:W-:Y:S01]  /*12b80*/  FMUL.FTZ R79, R78.reuse, R81 ;  /* 0x000000514e4f7220 */ /* 0x040fe20000410000 */
[C---:B------:R-:W-:Y:S01]  /*12b90*/  FFMA.FTZ R64, R69.reuse, R64, -R82 ;  /* 0x0000004045407223 */ /* 0x040fe20000010852 */
[-C--:B------:R-:W-:Y:S01]  /*12ba0*/  FMUL.FTZ R78, R78, R67.reuse ;  /* 0x000000434e4e7220 */ /* 0x080fe20000410000 */
[----:B------:R-:W-:Y:S01]  /*12bb0*/  FFMA.FTZ R68, R69, R80, R68 ;  /* 0x0000005045447223 */ /* 0x000fe20000010044 */
[----:B------:R-:W-:Y:S01]  /*12bc0*/  LOP3.LUT R76, R135, 0xffff0000, RZ, 0xc0, !PT ;  /* 0xffff0000874c7812 */ /* 0x000fe200078ec0ff */
[C---:B------:R-:W-:Y:S01]  /*12bd0*/  FFMA.FTZ R67, R70.reuse, R67, -R79 ;  /* 0x0000004346437223 */ /* 0x040fe2000001084f */
[----:B------:R-:W-:Y:S01]  /*12be0*/  FFMA.FTZ R69, R70, R81, R78 ;  /* 0x0000005146457223 */ /* 0x000fe2000001004e */
[----:B------:R-:W-:Y:S01]  /*12bf0*/  LOP3.LUT R136, R136, 0xffff0000, RZ, 0xc0, !PT ;  /* 0xffff000088887812 */ /* 0x000fe200078ec0ff */
[C---:B------:R-:W-:Y:S01]  /*12c00*/  FMUL.FTZ R70, R71.reuse, R132 ;  /* 0x0000008447467220 */ /* 0x040fe20000410000 */
[-C--:B------:R-:W-:Y:S01]  /*12c10*/  FMUL.FTZ R80, R71, R76.reuse ;  /* 0x0000004c47507220 */ /* 0x080fe20000410000 */
[----:B------:R-:W-:Y:S01]  /*12c20*/  FMUL.FTZ R71, R77, R131 ;  /* 0x000000834d477220 */ /* 0x000fe20000410000 */
[----:B------:R-:W-:Y:S01]  /*12c30*/  LOP3.LUT R133, R133, 0xffff0000, RZ, 0xc0, !PT ;  /* 0xffff000085857812 */ /* 0x000fe200078ec0ff */
[----:B------:R-:W-:Y:S01]  /*12c40*/  FFMA.FTZ R78, R59, R76, -R70 ;  /* 0x0000004c3b4e7223 */ /* 0x000fe20000010846 */
[----:B------:R-:W-:Y:S01]  /*12c50*/  FMUL.FTZ R82, R77, R136 ;  /* 0x000000884d527220 */ /* 0x000fe20000410000 */
[----:B------:R-:W-:-:S02]  /*12c60*/  IMAD.U32 R76, R134, 0x10000, RZ ;  /* 0x00010000864c7824 */ /* 0x000fc400078e00ff */
[----:B------:R-:W-:Y:S01]  /*12c70*/  FFMA.FTZ R80, R59, R132, R80 ;  /* 0x000000843b507223 */ /* 0x000fe20000010050 */
[----:B------:R-:W-:Y:S02]  /*12c80*/  IMAD.U32 R70, R137, 0x10000, RZ ;  /* 0x0001000089467824 */ /* 0x000fe400078e00ff */
[C---:B------:R-:W-:Y:S01]  /*12c90*/  FFMA.FTZ R71, R60.reuse, R136, -R71 ;  /* 0x000000883c477223 */ /* 0x040fe20000010847 */
[----:B------:R-:W-:Y:S01]  /*12ca0*/  FFMA.FTZ R131, R60, R131, R82 ;  /* 0x000000833c837223 */ /* 0x000fe20000010052 */
[C---:B------:R-:W-:Y:S01]  /*12cb0*/  FMUL.FTZ R132, R65.reuse, R76 ;  /* 0x0000004c41847220 */ /* 0x040fe20000410000 */
[-C--:B------:R-:W-:Y:S01]  /*12cc0*/  FMUL.FTZ R60, R65, R70.reuse ;  /* 0x00000046413c7220 */ /* 0x080fe20000410000 */
[----:B------:R-:W-:Y:S01]  /*12cd0*/  LOP3.LUT R65, R134, 0xffff0000, RZ, 0xc0, !PT ;  /* 0xffff000086417812 */ /* 0x000fe200078ec0ff */
[----:B------:R-:W-:Y:S01]  /*12ce0*/  FMUL.FTZ R77, R66, R133 ;  /* 0x00000085424d7220 */ /* 0x000fe20000410000 */
[----:B------:R-:W-:Y:S01]  /*12cf0*/  LOP3.LUT R137, R137, 0xffff0000, RZ, 0xc0, !PT ;  /* 0xffff000089897812 */ /* 0x000fe200078ec0ff */
[C---:B------:R-:W-:Y:S01]  /*12d00*/  FFMA.FTZ R132, R57.reuse, R70, -R132 ;  /* 0x0000004639847223 */ /* 0x040fe20000010884 */
[----:B------:R-:W-:Y:S01]  /*12d10*/  LOP3.LUT R59, R138, 0xffff0000, RZ, 0xc0, !PT ;  /* 0xffff00008a3b7812 */ /* 0x000fe200078ec0ff */
[----:B------:R-:W-:Y:S01]  /*12d20*/  FFMA.FTZ R76, R57, R76, R60 ;  /* 0x0000004c394c7223 */ /* 0x000fe2000001003c */
[C---:B------:R-:W-:Y:S01]  /*12d30*/  FMUL.FTZ R57, R58.reuse, R65 ;  /* 0x000000413a397220 */ /* 0x040fe20000410000 */
        /* <DEDUP_REMOVED lines=16> */
.L_x_3055:
[----:B------:R-:W-:Y:S05]  /*12e40*/  BSYNC B1 ;  /* 0x0000000000017941 */ /* 0x000fea0003800000 */
.L_x_3054:
        /* <DEDUP_REMOVED lines=11> */
[----:B------:R-:W-:Y:S02]  /*12f00*/  LOP3.LUT R58, R224, 0x38, R18, 0xf8, !PT ;  /* 0x00000038e03a7812 */ /* 0x000fe400078ef812 */
[----:B------:R-:W-:Y:S02]  /*12f10*/  SHF.R.U64 R66, R46, 0x10, R47 ;  /* 0x000000102e427819 */ /* 0x000fe4000000122f */
[----:B------:R-:W-:Y:S02]  /*12f20*/  LOP3.LUT R58, R227, R58, R69, 0xf6, !PT ;  /* 0x0000003ae33a7212 */ /* 0x000fe400078ef645 */
[----:B------:R-:W-:Y:S02]  /*12f30*/  SHF.R.U64 R68, R44, 0x10, R45 ;  /* 0x000000102c447819 */ /* 0x000fe4000000122d */
[--C-:B------:R-:W-:Y:S02]  /*12f40*/  SHF.R.U64 R46, R48, 0x10, R49.reuse ;  /* 0x00000010302e7819 */ /* 0x100fe40000001231 */
[----:B------:R-:W-:-:S02]  /*12f50*/  SHF.R.U32.HI R49, RZ, 0x10, R49 ;  /* 0x00000010ff317819 */ /* 0x000fc40000011631 */
[----:B------:R-:W-:Y:S02]  /*12f60*/  PRMT R127, R127, 0x5410, R68 ;  /* 0x000054107f7f7816 */ /* 0x000fe40000000044 */
[----:B------:R-:W-:Y:S02]  /*12f70*/  PRMT R125, R125, 0x5410, R46 ;  /* 0x000054107d7d7816 */ /* 0x000fe4000000002e */
[----:B------:R-:W-:Y:S01]  /*12f80*/  SHF.R.U32.HI R45, RZ, 0x10, R45 ;  /* 0x00000010ff2d7819 */ /* 0x000fe2000001162d */
[----:B------:R-:W-:Y:S01]  /*12f90*/  IMAD.U32 R67, R127, 0x10000, RZ ;  /* 0x000100007f437824 */ /* 0x000fe200078e00ff */
[----:B------:R-:W-:Y:S01]  /*12fa0*/  SHF.R.U32.HI R47, RZ, 0x10, R47 ;  /* 0x00000010ff2f7819 */ /* 0x000fe2000001162f */
[----:B------:R-:W-:Y:S01]  /*12fb0*/  IMAD.U32 R68, R125, 0x10000, RZ ;  /* 0x000100007d447824 */ /* 0x000fe200078e00ff */
[----:B------:R-:W-:Y:S02]  /*12fc0*/  SHF.R.U64 R44, R50, 0x10, R51 ;  /* 0x00000010322c7819 */ /* 0x000fe40000001233 */
[----:B------:R-:W-:-:S02]  /*12fd0*/  PRMT R126, R126, 0x5410, R49 ;  /* 0x000054107e7e7816 */ /* 0x000fc40000000031 */
[----:B------:R-:W-:Y:S02]  /*12fe0*/  SHF.R.U32.HI R51, RZ, 0x10, R51 ;  /* 0x00000010ff337819 */ /* 0x000fe40000011633 */
[----:B------:R-:W-:Y:S01]  /*12ff0*/  PRMT R128, R128, 0x5410, R45 ;  /* 0x0000541080807816 */ /* 0x000fe2000000002d */
[----:B------:R-:W-:Y:S01]  /*13000*/  IMAD.U32 R70, R126, 0x10000, RZ ;  /* 0x000100007e467824 */ /* 0x000fe200078e00ff */
[----:B------:R-:W-:Y:S02]  /*13010*/  PRMT R130, R130, 0x5410, R47 ;  /* 0x0000541082827816 */ /* 0x000fe4000000002f */
[----:B------:R-:W-:Y:S02]  /*13020*/  PRMT R123, R123, 0x5410, R44 ;  /* 0x000054107b7b7816 */ /* 0x000fe4000000002c */
[----:B------:R-:W-:Y:S02]  /*13030*/  PRMT R124, R124, 0x5410, R51 ;  /* 0x000054107c7c7816 */ /* 0x000fe40000000033 */
[----:B------:R-:W-:-:S02]  /*13040*/  PRMT R129, R129, 0x5410, R66 ;  /* 0x0000541081817816 */ /* 0x000fc40000000042 */
[----:B------:R-:W-:Y:S02]  /*13050*/  LOP3.LUT R125, R125, 0xffff0000, RZ, 0xc0, !PT ;  /* 0xffff00007d7d7812 */ /* 0x000fe400078ec0ff */
[----:B------:R-:W-:Y:S02]  /*13060*/  LOP3.LUT R127, R127, 0xffff0000, RZ, 0xc0, !PT ;  /* 0xffff00007f7f7812 */ /* 0x000fe400078ec0ff */
[----:B--2---:R-:W-:Y:S02]  /*13070*/  R2UR UR4, R56 ;  /* 0x00000000380472ca */ /* 0x004fe400000e0000 */
[----:B------:R-:W-:-:S04]  /*13080*/  LEA.HI R56, R0, R237, RZ, 0x1d ;  /* 0x000000ed00387211 */ /* 0x000fc800078fe8ff */
[----:B------:R-:W-:Y:S01]  /*13090*/  SHF.R.S32.HI R59, RZ, 0x1f, R56 ;  /* 0x0000001fff3b7819 */ /* 0x000fe20000011438 */
[----:B------:R-:W-:-:S03]  /*130a0*/  IMAD.SHL.U32 R57, R56, 0x8, RZ ;  /* 0x0000000838397824 */ /* 0x000fc600078e00ff */
[----:B------:R-:W-:Y:S02]  /*130b0*/  LEA.HI R59, R59, R56, RZ, 0x3 ;  /* 0x000000383b3b7211 */ /* 0x000fe400078f18ff */
[----:B------:R-:W-:Y:S02]  /*130c0*/  LOP3.LUT R56, R224, 0x38, R57, 0xf8, !PT ;  /* 0x00000038e0387812 */ /* 0x000fe400078ef839 */
[----:B------:R-:W-:Y:S01]  /*130d0*/  LEA R64, R58, UR4, 0x1 ;  /* 0x000000043a407c11 */ /* 0x000fe2000f8e08ff */
[----:B------:R-:W-:Y:S01]  /*130e0*/  IMAD.SHL.U32 R59, R59, 0x400, RZ ;  /* 0x000004003b3b7824 */ /* 0x000fe200078e00ff */
[----:B------:R-:W-:-:S04]  /*130f0*/  LOP3.LUT R56, R56, R69, RZ, 0x3c, !PT ;  /* 0x0000004538387212 */ /* 0x000fc800078e3cff */
[----:B------:R-:W-:-:S04]  /*13100*/  LOP3.LUT R59, R59, 0x7fffe000, RZ, 0xc0, !PT ;  /* 0x7fffe0003b3b7812 */ /* 0x000fc800078ec0ff */
[----:B------:R-:W-:Y:S02]  /*13110*/  IADD3 R65, R56, R59, R227 ;  /* 0x0000003b38417210 */ /* 0x000fe40007ffe0e3 */
[----:B------:R-:W1:Y:S03]  /*13120*/  LDS.128 R56, [R64] ;  /* 0x0000000040387984 */ /* 0x000e660000000c00 */
        /* <DEDUP_REMOVED lines=10> */
[C---:B--2---:R-:W-:Y:S01]  /*131d0*/  IMAD.U32 R50, R60.reuse, 0x10000, RZ ;  /* 0x000100003c327824 */ /* 0x044fe200078e00ff */
[----:B------:R-:W-:Y:S01]  /*131e0*/  LOP3.LUT R51, R60, 0xffff0000, RZ, 0xc0, !PT ;  /* 0xffff00003c337812 */ /* 0x000fe200078ec0ff */
[C---:B------:R-:W-:Y:S01]  /*131f0*/  IMAD.U32 R57, R61.reuse, 0x10000, RZ ;  /* 0x000100003d397824 */ /* 0x040fe200078e00ff */
[----:B------:R-:W-:Y:S01]  /*13200*/  LOP3.LUT R60, R61, 0xffff0000, RZ, 0xc0, !PT ;  /* 0xffff00003d3c7812 */ /* 0x000fe200078ec0ff */
[C---:B------:R-:W-:Y:S01]  /*13210*/  FMUL.FTZ R76, R50.reuse, R68 ;  /* 0x00000044324c7220 */ /* 0x040fe20000410000 */
[-C--:B------:R-:W-:Y:S01]  /*13220*/  FMUL.FTZ R78, R50, R67.reuse ;  /* 0x00000043324e7220 */ /* 0x080fe20000410000 */
[C---:B------:R-:W-:Y:S01]  /*13230*/  IMAD.U32 R59, R62.reuse, 0x10000, RZ ;  /* 0x000100003e3b7824 */ /* 0x040fe200078e00ff */
[----:B------:R-:W-:Y:S01]  /*13240*/  LOP3.LUT R61, R62, 0xffff0000, RZ, 0xc0, !PT ;  /* 0xffff00003e3d7812 */ /* 0x000fe200078ec0ff */
[C---:B------:R-:W-:Y:S01]  /*13250*/  IMAD.U32 R66, R63.reuse, 0x10000, RZ ;  /* 0x000100003f427824 */ /* 0x040fe200078e00ff */
[----:B------:R-:W-:Y:S01]  /*13260*/  LOP3.LUT R62, R63, 0xffff0000, RZ, 0xc0, !PT ;  /* 0xffff00003f3e7812 */ /* 0x000fe200078ec0ff */
[----:B------:R-:W-:Y:S01]  /*13270*/  FFMA.FTZ R76, R45, R67, -R76 ;  /* 0x000000432d4c7223 */ /* 0x000fe2000001084c */
[----:B------:R-:W-:-:S02]  /*13280*/  IMAD.U32 R50, R128, 0x10000, RZ ;  /* 0x0001000080327824 */ /* 0x000fc400078e00ff */
[----:B------:R-:W-:Y:S01]  /*13290*/  FMUL.FTZ R80, R57, R70 ;  /* 0x0000004639507220 */ /* 0x000fe20000410000 */
        /* <DEDUP_REMOVED lines=8> */
[----:B------:R-:W-:Y:S01]  /*13320*/  FMUL.FTZ R47, R51, R125 ;  /* 0x0000007d332f7220 */ /* 0x000fe20000410000 */
[----:B------:R-:W-:Y:S01]  /*13330*/  FFMA.FTZ R66, R49, R45, -R50 ;  /* 0x0000002d31427223 */ /* 0x000fe20000010832 */
[----:B------:R-:W-:-:S02]  /*13340*/  IMAD.U32 R50, R123, 0x10000, RZ ;  /* 0x000100007b327824 */ /* 0x000fc400078e00ff */
[----:B------:R-:W-:Y:S01]  /*13350*/  FFMA.FTZ R82, R49, R63, R82 ;  /* 0x0000003f31527223 */ /* 0x000fe20000010052 */
[----:B------:R-:W-:Y:S01]  /*13360*/  LOP3.LUT R49, R126, 0xffff0000, RZ, 0xc0, !PT ;  /* 0xffff00007e317812 */ /* 0x000fe200078ec0ff */
[-C--:B------:R-:W-:Y:S01]  /*13370*/  FMUL.FTZ R51, R51, R127.reuse ;  /* 0x0000007f33337220 */ /* 0x080fe20000410000 */
[----:B------:R-:W-:Y:S01]  /*13380*/  FFMA.FTZ R127, R46, R127, -R47 ;  /* 0x0000007f2e7f7223 */ /* 0x000fe2000001082f */
[----:B------:R-:W-:Y:S01]  /*13390*/  LOP3.LUT R45, R128, 0xffff0000, RZ, 0xc0, !PT ;  /* 0xffff0000802d7812 */ /* 0x000fe200078ec0ff */
[----:B------:R-:W-:Y:S02]  /*133a0*/  IMAD.U32 R47, R129, 0x10000, RZ ;  /* 0x00010000812f7824 */ /* 0x000fe400078e00ff */
[CC--:B------:R-:W-:Y:S01]  /*133b0*/  FMUL.FTZ R63, R59.reuse, R50.reuse ;  /* 0x000000323b3f7220 */ /* 0x0c0fe20000410000 */
[----:B------:R-:W-:Y:S01]  /*133c0*/  FMUL.FTZ R57, R60, R49 ;  /* 0x000000313c397220 */ /* 0x000fe20000410000 */
[----:B------:R-:W-:Y:S01]  /*133d0*/  FFMA.FTZ R51, R46, R125, R51 ;  /* 0x0000007d2e337223 */ /* 0x000fe20000010033 */
[-C--:B------:R-:W-:Y:S01]  /*133e0*/  FMUL.FTZ R59, R59, R47.reuse ;  /* 0x0000002f3b3b7220 */ /* 0x080fe20000410000 */
        /* <DEDUP_REMOVED lines=8> */
[C---:B------:R-:W-:Y:S01]  /*13470*/  FMUL.FTZ R59, R61.reuse, R123 ;  /* 0x0000007b3d3b7220 */ /* 0x040fe20000410000 */
[----:B------:R-:W-:Y:S01]  /*13480*/  FMUL.FTZ R48, R61, R129 ;  /* 0x000000813d307220 */ /* 0x000fe20000410000 */
[----:B------:R-:W-:Y:S01]  /*13490*/  FMUL.FTZ R61, R62, R47 ;  /* 0x0000002f3e3d7220 */ /* 0x000fe20000410000 */
[----:B------:R-:W-:Y:S01]  /*134a0*/  FFMA.FTZ R49, R56, R49, R60 ;  /* 0x0000003138317223 */ /* 0x000fe2000001003c */
        /* <DEDUP_REMOVED lines=15> */
.L_x_3061:
[----:B------:R-:W-:Y:S05]  /*135a0*/  BSYNC B2 ;  /* 0x0000000000027941 */ /* 0x000fea0003800000 */
.L_x_3060:
[----:B------:R-:W-:Y:S05]  /*135b0*/  @P1 BRA `(.L_x_3059) ;  /* 0x0000000400a01947 */ /* 0x000fea0003800000 */
[----:B-1----:R-:W2:Y:S04]  /*135c0*/  LDL R44, [R1+0x60] ;  /* 0x00006000012c7983 */ /* 0x002ea80000100800 */
[----:B------:R-:W3:Y:S01]  /*135d0*/  LDL R60, [R1+0x84] ;  /* 0x00008400013c7983 */ /* 0x000ee20000100800 */
[----:B------:R-:W-:Y:S02]  /*135e0*/  SHF.R.U64 R58, R40, 0x10, R41 ;  /* 0x00000010283a7819 */ /* 0x000fe40000001229 */
[----:B------:R-:W-:Y:S02]  /*135f0*/  SHF.R.U64 R56, R42, 0x10, R43 ;  /* 0x000000102a387819 */ /* 0x000fe4000000122b */
[----:B------:R-:W-:Y:S02]  /*13600*/  SHF.R.U32.HI R41, RZ, 0x10, R41 ;  /* 0x00000010ff297819 */ /* 0x000fe40000011629 */
[----:B------:R-:W-:-:S02]  /*13610*/  SHF.R.U64 R42, R52, 0x10, R53 ;  /* 0x00000010342a7819 */ /* 0x000fc40000001235 */
[----:B------:R-:W-:Y:S02]  /*13620*/  SHF.R.U64 R40, R54, 0x10, R55 ;  /* 0x0000001036287819 */ /* 0x000fe40000001237 */
[----:B------:R-:W-:Y:S02]  /*13630*/  SHF.R.U32.HI R43, RZ, 0x10, R43 ;  /* 0x00000010ff2b7819 */ /* 0x000fe4000001162b */
        /* <DEDUP_REMOVED lines=56> */
[----:B------:R-:W-:Y:S01]  /*139c0*/  FMUL.FTZ R40, R48, R117 ;  /* 0x0000007530287220 */ /* 0x000fe20000410000 */
[----:B------:R-:W-:Y:S02]  /*139d0*/  IMAD.U32 R42, R115, 0x10000, RZ ;  /* 0x00010000732a7824 */ /* 0x000fe400078e00ff */
[----:B------:R-:W-:Y:S01]  /*139e0*/  FFMA.FTZ R57, R52, R56, R57 ;  /* 0x0000003834397223 */ /* 0x000fe20000010039 */
[-C--:B------:R-:W-:Y:S01]  /*139f0*/  FMUL.FTZ R52, R48, R119.reuse ;  /* 0x0000007730347220 */ /* 0x080fe20000410000 */
[----:B------:R-:W-:Y:S01]  /*13a00*/  FFMA.FTZ R48, R41, R119, -R40 ;  /* 0x0000007729307223 */ /* 0x000fe20000010828 */
[----:B------:R-:W-:Y:S01]  /*13a10*/  LOP3.LUT R50, R50, 0xffff0000, RZ, 0xc0, !PT ;  /* 0xffff000032327812 */ /* 0x000fe200078ec0ff */
[----:B------:R-:W-:Y:S01]  /*13a20*/  IMAD.U32 R40, R121, 0x10000, RZ ;  /* 0x0001000079287824 */ /* 0x000fe200078e00ff */
[----:B------:R-:W-:Y:S01]  /*13a30*/  LOP3.LUT R51, R51, 0xffff0000, RZ, 0xc0, !PT ;  /* 0xffff000033337812 */ /* 0x000fe200078ec0ff */
        /* <DEDUP_REMOVED lines=32> */
.L_x_3059:
[----:B------:R-:W-:Y:S05]  /*13c40*/  BSYNC B1 ;  /* 0x0000000000017941 */ /* 0x000fea0003800000 */
.L_x_3058:
[----:B--2---:R-:W-:Y:S01]  /*13c50*/  VIADD R0, R212, 0x40 ;  /* 0x00000040d4007836 */ /* 0x004fe20000000000 */
[----:B------:R-:W-:Y:S04]  /*13c60*/  BSSY B1, `(.L_x_3062) ;  /* 0x00000de000017945 */ /* 0x000fe80003800000 */
[----:B------:R-:W-:-:S13]  /*13c70*/  ISETP.GE.AND P0, PT, R0, R3, PT ;  /* 0x000000030000720c */ /* 0x000fda0003f06270 */
[----:B------:R-:W-:Y:S05]  /*13c80*/  @P0 BRA `(.L_x_3063) ;  /* 0x0000000c006c0947 */ /* 0x000fea0003800000 */
[----:B------:R-:W2:Y:S01]  /*13c90*/  LDC R0, c[0x0][0x3f4] ;  /* 0x0000fd00ff007b82 */ /* 0x000ea20000000800 */
[----:B------:R-:W-:Y:S01]  /*13ca0*/  BSSY B2, `(.L_x_3064) ;  /* 0x0000070000027945 */ /* 0x000fe20003800000 */
[----:B------:R-:W-:Y:S02]  /*13cb0*/  SHF.R.U32.HI R56, RZ, 0x3, R223 ;  /* 0x00000003ff387819 */ /* 0x000fe400000116df */
[-C--:B--2---:R-:W-:Y:S02]  /*13cc0*/  ISETP.GE.AND P0, PT, R18, R0.reuse, PT ;  /* 0x000000001200720c */ /* 0x084fe40003f06270 */
[----:B------:R-:W-:-:S11]  /*13cd0*/  ISETP.GE.AND P1, PT, R213, R0, PT ;  /* 0x00000000d500720c */ /* 0x000fd60003f26270 */
[----:B------:R-:W-:Y:S05]  /*13ce0*/  @P0 BRA `(.L_x_3065) ;  /* 0x0000000400ac0947 */ /* 0x000fea0003800000 */
[----:B------:R-:W2:Y:S01]  /*13cf0*/  LDL R40, [R1+0x6c] ;  /* 0x00006c0001287983 */ /* 0x000ea20000100800 */
[----:B------:R-:W-:Y:S02]  /*13d00*/  LOP3.LUT R43, R223, 0x38, R18, 0xf8, !PT ;  /* 0x00000038df2b7812 */ /* 0x000fe400078ef812 */
[----:B-1----:R-:W-:Y:S02]  /*13d10*/  SHF.R.U64 R50, R30, 0x10, R31 ;  /* 0x000000101e327819 */ /* 0x002fe4000000121f */
[----:B------:R-:W-:Y:S02]  /*13d20*/  LOP3.LUT R43, R226, R43, R56, 0xf6, !PT ;  /* 0x0000002be22b7212 */ /* 0x000fe400078ef638 */
[----:B------:R-:W-:Y:S02]  /*13d30*/  SHF.R.U64 R30, R32, 0x10, R33 ;  /* 0x00000010201e7819 */ /* 0x000fe40000001221 */
[----:B------:R-:W-:Y:S02]  /*13d40*/  SHF.R.U64 R52, R28, 0x10, R29 ;  /* 0x000000101c347819 */ /* 0x000fe4000000121d */
[----:B------:R-:W-:-:S02]  /*13d50*/  PRMT R109, R109, 0x5410, R30 ;  /* 0x000054106d6d7816 */ /* 0x000fc4000000001e */
[----:B------:R-:W-:Y:S02]  /*13d60*/  SHF.R.U32.HI R29, RZ, 0x10, R29 ;  /* 0x00000010ff1d7819 */ /* 0x000fe4000001161d */
[----:B------:R-:W-:Y:S01]  /*13d70*/  SHF.R.U64 R28, R34, 0x10, R35 ;  /* 0x00000010221c7819 */ /* 0x000fe20000001223 */
[----:B------:R-:W-:Y:S01]  /*13d80*/  IMAD.U32 R53, R109, 0x10000, RZ ;  /* 0x000100006d357824 */ /* 0x000fe200078e00ff */
[----:B------:R-:W-:Y:S02]  /*13d90*/  PRMT R111, R111, 0x5410, R52 ;  /* 0x000054106f6f7816 */ /* 0x000fe40000000034 */
[----:B------:R-:W-:Y:S02]  /*13da0*/  SHF.R.U32.HI R31, RZ, 0x10, R31 ;  /* 0x00000010ff1f7819 */ /* 0x000fe4000001161f */
[----:B------:R-:W-:Y:S01]  /*13db0*/  SHF.R.U32.HI R33, RZ, 0x10, R33 ;  /* 0x00000010ff217819 */ /* 0x000fe20000011621 */
[----:B------:R-:W-:Y:S01]  /*13dc0*/  IMAD.U32 R51, R111, 0x10000, RZ ;  /* 0x000100006f337824 */ /* 0x000fe200078e00ff */
[----:B------:R-:W-:-:S02]  /*13dd0*/  SHF.R.U32.HI R35, RZ, 0x10, R35 ;  /* 0x00000010ff237819 */ /* 0x000fc40000011623 */
[----:B------:R-:W-:Y:S02]  /*13de0*/  PRMT R112, R112, 0x5410, R29 ;  /* 0x0000541070707816 */ /* 0x000fe4000000001d */
[----:B------:R-:W-:Y:S02]  /*13df0*/  PRMT R107, R107, 0x5410, R28 ;  /* 0x000054106b6b7816 */ /* 0x000fe4000000001c */
[----:B------:R-:W-:Y:S02]  /*13e00*/  PRMT R114, R114, 0x5410, R31 ;  /* 0x0000541072727816 */ /* 0x000fe4000000001f */
[----:B------:R-:W-:Y:S02]  /*13e10*/  PRMT R110, R110, 0x5410, R33 ;  /* 0x000054106e6e7816 */ /* 0x000fe40000000021 */
[----:B------:R-:W-:Y:S02]  /*13e20*/  PRMT R108, R108, 0x5410, R35 ;  /* 0x000054106c6c7816 */ /* 0x000fe40000000023 */
[----:B------:R-:W-:-:S02]  /*13e30*/  PRMT R113, R113, 0x5410, R50 ;  /* 0x0000541071717816 */ /* 0x000fc40000000032 */
        /* <DEDUP_REMOVED lines=26> */
[----:B------:R-:W-:Y:S01]  /*13fe0*/  FMUL.FTZ R55, R34, R53 ;  /* 0x0000003522377220 */ /* 0x000fe20000410000 */
[C---:B------:R-:W-:Y:S01]  /*13ff0*/  IMAD.U32 R43, R46.reuse, 0x10000, RZ ;  /* 0x000100002e2b7824 */ /* 0x040fe200078e00ff */
[----:B------:R-:W-:Y:S01]  /*14000*/  LOP3.LUT R45, R46, 0xffff0000, RZ, 0xc0, !PT ;  /* 0xffff00002e2d7812 */ /* 0x000fe200078ec0ff */
[C---:B------:R-:W-:Y:S01]  /*14010*/  IMAD.U32 R50, R47.reuse, 0x10000, RZ ;  /* 0x000100002f327824 */ /* 0x040fe200078e00ff */
[----:B------:R-:W-:Y:S01]  /*14020*/  LOP3.LUT R46, R47, 0xffff0000, RZ, 0xc0, !PT ;  /* 0xffff00002f2e7812 */ /* 0x000fe200078ec0ff */
[----:B------:R-:W-:Y:S01]  /*14030*/  FMUL.FTZ R57, R34, R51 ;  /* 0x0000003322397220 */ /* 0x000fe20000410000 */
[----:B------:R-:W-:-:S02]  /*14040*/  IMAD.U32 R47, R110, 0x10000, RZ ;  /* 0x000100006e2f7824 */ /* 0x000fc400078e00ff */
[----:B------:R-:W-:Y:S01]  /*14050*/  FFMA.FTZ R55, R28, R51, -R55 ;  /* 0x000000331c377223 */ /* 0x000fe20000010837 */
[----:B------:R-:W-:Y:S02]  /*14060*/  IMAD.U32 R51, R108, 0x10000, RZ ;  /* 0x000100006c337824 */ /* 0x000fe400078e00ff */
[----:B------:R-:W-:Y:S01]  /*14070*/  FFMA.FTZ R57, R28, R53, R57 ;  /* 0x000000351c397223 */ /* 0x000fe20000010039 */
[----:B------:R-:W-:Y:S02]  /*14080*/  IMAD.U32 R34, R112, 0x10000, RZ ;  /* 0x0001000070227824 */ /* 0x000fe400078e00ff */
[C---:B------:R-:W-:Y:S01]  /*14090*/  FMUL.FTZ R59, R41.reuse, R47 ;  /* 0x0000002f293b7220 */ /* 0x040fe20000410000 */
[----:B------:R-:W-:Y:S02]  /*140a0*/  IMAD.U32 R28, R114, 0x10000, RZ ;  /* 0x00010000721c7824 */ /* 0x000fe400078e00ff */
[----:B------:R-:W-:Y:S01]  /*140b0*/  FMUL.FTZ R52, R50, R51 ;  /* 0x0000003332347220 */ /* 0x000fe20000410000 */
[-C--:B------:R-:W-:Y:S01]  /*140c0*/  FMUL.FTZ R41, R41, R34.reuse ;  /* 0x0000002229297220 */ /* 0x080fe20000410000 */
[----:B------:R-:W-:Y:S01]  /*140d0*/  FFMA.FTZ R59, R30, R34, -R59 ;  /* 0x000000221e3b7223 */ /* 0x000fe2000001083b */
[-C--:B------:R-:W-:Y:S01]  /*140e0*/  FMUL.FTZ R50, R50, R28.reuse ;  /* 0x0000001c32327220 */ /* 0x080fe20000410000 */
[----:B------:R-:W-:Y:S01]  /*140f0*/  LOP3.LUT R34, R109, 0xffff0000, RZ, 0xc0, !PT ;  /* 0xffff00006d227812 */ /* 0x000fe200078ec0ff */
[----:B------:R-:W-:Y:S01]  /*14100*/  FFMA.FTZ R53, R33, R28, -R52 ;  /* 0x0000001c21357223 */ /* 0x000fe20000010834 */
[----:B------:R-:W-:Y:S01]  /*14110*/  FFMA.FTZ R47, R30, R47, R41 ;  /* 0x0000002f1e2f7223 */ /* 0x000fe20000010029 */
[----:B------:R-:W-:Y:S01]  /*14120*/  LOP3.LUT R28, R111, 0xffff0000, RZ, 0xc0, !PT ;  /* 0xffff00006f1c7812 */ /* 0x000fe200078ec0ff */
[----:B------:R-:W-:Y:S01]  /*14130*/  FFMA.FTZ R51, R33, R51, R50 ;  /* 0x0000003321337223 */ /* 0x000fe20000010032 */
[----:B------:R-:W-:Y:S01]  /*14140*/  LOP3.LUT R41, R110, 0xffff0000, RZ, 0xc0, !PT ;  /* 0xffff00006e297812 */ /* 0x000fe200078ec0ff */
[C---:B------:R-:W-:Y:S01]  /*14150*/  FMUL.FTZ R30, R35.reuse, R34 ;  /* 0x00000022231e7220 */ /* 0x040fe20000410000 */
[----:B------:R-:W-:Y:S01]  /*14160*/  LOP3.LUT R33, R112, 0xffff0000, RZ, 0xc0, !PT ;  /* 0xffff000070217812 */ /* 0x000fe200078ec0ff */
[----:B------:R-:W-:-:S02]  /*14170*/  FMUL.FTZ R52, R35, R28 ;  /* 0x0000001c23347220 */ /* 0x000fc40000410000 */
[C---:B------:R-:W-:Y:S01]  /*14180*/  FMUL.FTZ R35, R44.reuse, R41 ;  /* 0x000000292c237220 */ /* 0x040fe20000410000 */
[----:B------:R-:W-:Y:S01]  /*14190*/  FFMA.FTZ R50, R29, R28, -R30 ;  /* 0x0000001c1d327223 */ /* 0x000fe2000001081e */
[-C--:B------:R-:W-:Y:S01]  /*141a0*/  FMUL.FTZ R44, R44, R33.reuse ;  /* 0x000000212c2c7220 */ /* 0x080fe20000410000 */
[----:B------:R-:W-:Y:S02]  /*141b0*/  IMAD.U32 R30, R107, 0x10000, RZ ;  /* 0x000100006b1e7824 */ /* 0x000fe400078e00ff */
[----:B------:R-:W-:Y:S01]  /*141c0*/  FFMA.FTZ R52, R29, R34, R52 ;  /* 0x000000221d347223 */ /* 0x000fe20000010034 */
[----:B------:R-:W-:Y:S02]  /*141d0*/  IMAD.U32 R28, R113, 0x10000, RZ ;  /* 0x00010000711c7824 */ /* 0x000fe400078e00ff */
[C---:B------:R-:W-:Y:S01]  /*141e0*/  FFMA.FTZ R34, R40.reuse, R33, -R35 ;  /* 0x0000002128227223 */ /* 0x040fe20000010823 */
[----:B------:R-:W-:Y:S01]  /*141f0*/  FFMA.FTZ R44, R40, R41, R44 ;  /* 0x00000029282c7223 */ /* 0x000fe2000001002c */
[C---:B------:R-:W-:Y:S01]  /*14200*/  FMUL.FTZ R54, R43.reuse, R30 ;  /* 0x0000001e2b367220 */ /* 0x040fe20000410000 */
[----:B------:R-:W-:Y:S01]  /*14210*/  FMUL.FTZ R40, R43, R28 ;  /* 0x0000001c2b287220 */ /* 0x000fe20000410000 */
[----:B------:R-:W-:-:S02]  /*14220*/  LOP3.LUT R107, R107, 0xffff0000, RZ, 0xc0, !PT ;  /* 0xffff00006b6b7812 */ /* 0x000fc400078ec0ff */
[----:B------:R-:W-:Y:S01]  /*14230*/  LOP3.LUT R33, R108, 0xffff0000, RZ, 0xc0, !PT ;  /* 0xffff00006c217812 */ /* 0x000fe200078ec0ff */
[----:B------:R-:W-:Y:S01]  /*14240*/  FFMA.FTZ R54, R31, R28, -R54 ;  /* 0x0000001c1f367223 */ /* 0x000fe20000010836 */
[----:B------:R-:W-:Y:S01]  /*14250*/  LOP3.LUT R113, R113, 0xffff0000, RZ, 0xc0, !PT ;  /* 0xffff000071717812 */ /* 0x000fe200078ec0ff */
[----:B------:R-:W-:Y:S01]  /*14260*/  FFMA.FTZ R40, R31, R30, R40 ;  /* 0x0000001e1f287223 */ /* 0x000fe20000010028 */
[----:B------:R-:W-:Y:S01]  /*14270*/  LOP3.LUT R29, R114, 0xffff0000, RZ, 0xc0, !PT ;  /* 0xffff0000721d7812 */ /* 0x000fe200078ec0ff */
[C---:B------:R-:W-:Y:S01]  /*14280*/  FMUL.FTZ R31, R45.reuse, R107 ;  /* 0x0000006b2d1f7220 */ /* 0x040fe20000410000 */
[C---:B------:R-:W-:Y:S01]  /*14290*/  FMUL.FTZ R35, R46.reuse, R33 ;  /* 0x000000212e237220 */ /* 0x040fe20000410000 */
[----:B------:R-:W-:Y:S02]  /*142a0*/  FMUL.FTZ R28, R45, R113 ;  /* 0x000000712d1c7220 */ /* 0x000fe40000410000 */
        /* <DEDUP_REMOVED lines=15> */
.L_x_3065:
[----:B------:R-:W-:Y:S05]  /*143a0*/  BSYNC B2 ;  /* 0x0000000000027941 */ /* 0x000fea0003800000 */
.L_x_3064:
[----:B------:R-:W-:Y:S05]  /*143b0*/  @P1 BRA `(.L_x_3063) ;  /* 0x0000000400a01947 */ /* 0x000fea0003800000 */
[----:B--2---:R-:W2:Y:S04]  /*143c0*/  LDL R28, [R1+0x60] ;  /* 0x00006000011c7983 */ /* 0x004ea80000100800 */
[----:B-1----:R-:W3:Y:S01]  /*143d0*/  LDL R44, [R1+0x80] ;  /* 0x00008000012c7983 */ /* 0x002ee20000100800 */
        /* <DEDUP_REMOVED lines=102> */
.L_x_3063:
[----:B------:R-:W-:Y:S05]  /*14a40*/  BSYNC B1 ;  /* 0x0000000000017941 */ /* 0x000fea0003800000 */
.L_x_3062:
[----:B---3--:R-:W-:-:S05]  /*14a50*/  VIADD R0, R212, 0x60 ;  /* 0x00000060d4007836 */ /* 0x008fca0000000000 */
[----:B------:R-:W-:-:S13]  /*14a60*/  ISETP.GE.AND P0, PT, R0, R3, PT ;  /* 0x000000030000720c */ /* 0x000fda0003f06270 */
[----:B------:R-:W-:Y:S05]  /*14a70*/  @P0 BRA `(.L_x_3033) ;  /* 0x0000000c00780947 */ /* 0x000fea0003800000 */
[----:B------:R3:W5:Y:S01]  /*14a80*/  LDL R41, [R1+0x70] ;  /* 0x0000700001297983 */ /* 0x0007620000100800 */
[----:B------:R-:W4:Y:S01]  /*14a90*/  LDC R40, c[0x0][0x3f4] ;  /* 0x0000fd00ff287b82 */ /* 0x000f220000000800 */
        /* <DEDUP_REMOVED lines=8> */
[-C--:B----4-:R-:W-:Y:S02]  /*14b20*/  ISETP.GE.AND P0, PT, R18, R40.reuse, PT ;  /* 0x000000281200720c */ /* 0x090fe40003f06270 */
[----:B------:R-:W-:-:S11]  /*14b30*/  ISETP.GE.AND P1, PT, R213, R40, PT ;  /* 0x00000028d500720c */ /* 0x000fd60003f26270 */
[----:B---3--:R-:W-:Y:S05]  /*14b40*/  @P0 BRA `(.L_x_3067) ;  /* 0x00000004009c0947 */ /* 0x008fea0003800000 */
[----:B-1----:R-:W3:Y:S01]  /*14b50*/  LDL R44, [R1+0x7c] ;  /* 0x00007c00012c7983 */ /* 0x002ee20000100800 */
[----:B------:R-:W-:Y:S02]  /*14b60*/  LEA.HI R0, R40, R237, RZ, 0x1d ;  /* 0x000000ed28007211 */ /* 0x000fe400078fe8ff */
[----:B------:R-:W-:Y:S02]  /*14b70*/  SHF.R.U64 R4, R4, 0x10, R5 ;  /* 0x0000001004047819 */ /* 0x000fe40000001205 */
[----:B------:R-:W-:Y:S01]  /*14b80*/  SHF.R.S32.HI R25, RZ, 0x1f, R0 ;  /* 0x0000001fff197819 */ /* 0x000fe20000011400 */
[----:B------:R-:W-:Y:S01]  /*14b90*/  IMAD.SHL.U32 R3, R0, 0x8, RZ ;  /* 0x0000000800037824 */ /* 0x000fe200078e00ff */
[----:B--2---:R-:W-:Y:S02]  /*14ba0*/  SHF.R.U64 R32, R12, 0x10, R13 ;  /* 0x000000100c207819 */ /* 0x004fe4000000120d */
[----:B------:R-:W-:Y:S02]  /*14bb0*/  LEA.HI R25, R25, R0, RZ, 0x3 ;  /* 0x0000000019197211 */ /* 0x000fe400078f18ff */
[----:B------:R-:W-:-:S02]  /*14bc0*/  LOP3.LUT R0, R43, 0x38, R3, 0xf8, !PT ;  /* 0x000000382b007812 */ /* 0x000fc400078ef803 */
[----:B------:R-:W-:Y:S01]  /*14bd0*/  SHF.R.U32.HI R13, RZ, 0x10, R13 ;  /* 0x00000010ff0d7819 */ /* 0x000fe2000001160d */
[----:B------:R-:W-:Y:S01]  /*14be0*/  IMAD.SHL.U32 R25, R25, 0x400, RZ ;  /* 0x0000040019197824 */ /* 0x000fe200078e00ff */
[----:B------:R-:W-:Y:S02]  /*14bf0*/  LOP3.LUT R0, R0, R42, RZ, 0x3c, !PT ;  /* 0x0000002a00007212 */ /* 0x000fe400078e3cff */
[----:B------:R-:W-:Y:S02]  /*14c00*/  PRMT R99, R99, 0x5410, R4 ;  /* 0x0000541063637816 */ /* 0x000fe40000000004 */
[----:B------:R-:W-:Y:S02]  /*14c10*/  LOP3.LUT R3, R25, 0x7fffe000, RZ, 0xc0, !PT ;  /* 0x7fffe00019037812 */ /* 0x000fe400078ec0ff */
[----:B------:R-:W-:Y:S01]  /*14c20*/  SHF.R.U32.HI R5, RZ, 0x10, R5 ;  /* 0x00000010ff057819 */ /* 0x000fe20000011605 */
[----:B------:R-:W-:Y:S01]  /*14c30*/  IMAD.U32 R33, R99, 0x10000, RZ ;  /* 0x0001000063217824 */ /* 0x000fe200078e00ff */
[----:B-----5:R-:W-:-:S02]  /*14c40*/  IADD3 R3, R0, R3, R41 ;  /* 0x0000000300037210 */ /* 0x020fc40007ffe029 */
[--C-:B------:R-:W-:Y:S02]  /*14c50*/  SHF.R.U64 R0, R6, 0x10, R7.reuse ;  /* 0x0000001006007819 */ /* 0x100fe40000001207 */
[----:B------:R-:W-:Y:S01]  /*14c60*/  SHF.R.U32.HI R7, RZ, 0x10, R7 ;  /* 0x00000010ff077819 */ /* 0x000fe20000011607 */
[----:B------:R-:W-:Y:S01]  /*14c70*/  IMAD R3, R3, 0x2, R16 ;  /* 0x0000000203037824 */ /* 0x000fe200078e0210 */
[----:B------:R-:W-:Y:S02]  /*14c80*/  PRMT R103, R103, 0x5410, R32 ;  /* 0x0000541067677816 */ /* 0x000fe40000000020 */
[--C-:B------:R-:W-:Y:S02]  /*14c90*/  SHF.R.U64 R12, R14, 0x10, R15.reuse ;  /* 0x000000100e0c7819 */ /* 0x100fe4000000120f */
[----:B------:R-:W1:Y:S01]  /*14ca0*/  LDS.128 R28, [R3+0x14400] ;  /* 0x01440000031c7984 */ /* 0x000e620000000c00 */
[----:B------:R-:W-:Y:S01]  /*14cb0*/  SHF.R.U32.HI R15, RZ, 0x10, R15 ;  /* 0x00000010ff0f7819 */ /* 0x000fe2000001160f */
[----:B------:R-:W-:Y:S01]  /*14cc0*/  IMAD.U32 R32, R103, 0x10000, RZ ;  /* 0x0001000067207824 */ /* 0x000fe200078e00ff */
[----:B------:R-:W-:-:S02]  /*14cd0*/  PRMT R104, R104, 0x5410, R13 ;  /* 0x0000541068687816 */ /* 0x000fc4000000000d */
[----:B------:R-:W-:Y:S02]  /*14ce0*/  PRMT R100, R100, 0x5410, R5 ;  /* 0x0000541064647816 */ /* 0x000fe40000000005 */
[----:B------:R-:W-:Y:S02]  /*14cf0*/  PRMT R101, R101, 0x5410, R0 ;  /* 0x0000541065657816 */ /* 0x000fe40000000000 */
[----:B------:R-:W-:Y:S01]  /*14d00*/  PRMT R102, R102, 0x5410, R7 ;  /* 0x0000541066667816 */ /* 0x000fe20000000007 */
[----:B------:R-:W-:Y:S01]  /*14d10*/  IMAD.U32 R34, R100, 0x10000, RZ ;  /* 0x0001000064227824 */ /* 0x000fe200078e00ff */
[----:B------:R-:W-:Y:S02]  /*14d20*/  PRMT R105, R105, 0x5410, R12 ;  /* 0x0000541069697816 */ /* 0x000fe4000000000c */
[----:B------:R-:W-:Y:S02]  /*14d30*/  PRMT R106, R106, 0x5410, R15 ;  /* 0x000054106a6a7816 */ /* 0x000fe4000000000f */
[----:B------:R-:W-:-:S02]  /*14d40*/  LOP3.LUT R99, R99, 0xffff0000, RZ, 0xc0, !PT ;  /* 0xffff000063637812 */ /* 0x000fc400078ec0ff */
[----:B------:R-:W-:Y:S01]  /*14d50*/  LOP3.LUT R103, R103, 0xffff0000, RZ, 0xc0, !PT ;  /* 0xffff000067677812 */ /* 0x000fe200078ec0ff */
[C---:B-1----:R-:W-:Y:S01]  /*14d60*/  IMAD.U32 R13, R28.reuse, 0x10000, RZ ;  /* 0x000100001c0d7824 */ /* 0x042fe200078e00ff */
[----:B------:R-:W-:Y:S01]  /*14d70*/  LOP3.LUT R14, R28, 0xffff0000, RZ, 0xc0, !PT ;  /* 0xffff00001c0e7812 */ /* 0x000fe200078ec0ff */
[C---:B------:R-:W-:Y:S01]  /*14d80*/  IMAD.U32 R15, R29.reuse, 0x10000, RZ ;  /* 0x000100001d0f7824 */ /* 0x040fe200078e00ff */
[----:B------:R-:W-:Y:S01]  /*14d90*/  LOP3.LUT R28, R29, 0xffff0000, RZ, 0xc0, !PT ;  /* 0xffff00001d1c7812 */ /* 0x000fe200078ec0ff */
[----:B------:R-:W-:Y:S02]  /*14da0*/  IMAD.U32 R29, R31, 0x10000, RZ ;  /* 0x000100001f1d7824 */ /* 0x000fe400078e00ff */
[----:B------:R-:W-:Y:S01]  /*14db0*/  FMUL.FTZ R35, R13, R33 ;  /* 0x000000210d237220 */ /* 0x000fe20000410000 */
[----:B------:R-:W-:Y:S01]  /*14dc0*/  FMUL.FTZ R36, R15, R34 ;  /* 0x000000220f247220 */ /* 0x000fe20000410000 */
[----:B---3--:R-:W1:Y:S02]  /*14dd0*/  LDS.128 R24, [R44] ;  /* 0x000000002c187984 */ /* 0x008e640000000c00 */
        /* <DEDUP_REMOVED lines=8> */
[C---:B------:R-:W-:Y:S01]  /*14e60*/  IMAD.U32 R25, R30.reuse, 0x10000, RZ ;  /* 0x000100001e197824 */ /* 0x040fe200078e00ff */
[----:B------:R-:W-:Y:S01]  /*14e70*/  LOP3.LUT R27, R30, 0xffff0000, RZ, 0xc0, !PT ;  /* 0xffff00001e1b7812 */ /* 0x000fe200078ec0ff */
[-C--:B------:R-:W-:Y:S01]  /*14e80*/  FFMA.FTZ R35, R0, R32.reuse, -R35 ;  /* 0x0000002000237223 */ /* 0x080fe20000010823 */
[----:B------:R-:W-:Y:S01]  /*14e90*/  LOP3.LUT R30, R31, 0xffff0000, RZ, 0xc0, !PT ;  /* 0xffff00001f1e7812 */ /* 0x000fe200078ec0ff */
[----:B------:R-:W-:Y:S01]  /*14ea0*/  FMUL.FTZ R31, R13, R32 ;  /* 0x000000200d1f7220 */ /* 0x000fe20000410000 */
[----:B------:R-:W-:-:S02]  /*14eb0*/  IMAD.U32 R32, R104, 0x10000, RZ ;  /* 0x0001000068207824 */ /* 0x000fc400078e00ff */
[----:B------:R-:W-:Y:S02]  /*14ec0*/  IMAD.U32 R13, R102, 0x10000, RZ ;  /* 0x00010000660d7824 */ /* 0x000fe400078e00ff */
[----:B------:R-:W-:Y:S01]  /*14ed0*/  FFMA.FTZ R31, R0, R33, R31 ;  /* 0x00000021001f7223 */ /* 0x000fe2000001001f */
[----:B------:R-:W-:Y:S02]  /*14ee0*/  IMAD.U32 R0, R106, 0x10000, RZ ;  /* 0x000100006a007824 */ /* 0x000fe400078e00ff */
[-C--:B------:R-:W-:Y:S01]  /*14ef0*/  FMUL.FTZ R38, R15, R32.reuse ;  /* 0x000000200f267220 */ /* 0x080fe20000410000 */
[----:B------:R-:W-:Y:S01]  /*14f00*/  FFMA.FTZ R36, R5, R32, -R36 ;  /* 0x0000002005247223 */ /* 0x000fe20000010824 */
[CC--:B------:R-:W-:Y:S01]  /*14f10*/  FMUL.FTZ R15, R29.reuse, R13.reuse ;  /* 0x0000000d1d0f7220 */ /* 0x0c0fe20000410000 */
[----:B------:R-:W-:Y:S01]  /*14f20*/  FMUL.FTZ R32, R29, R0 ;  /* 0x000000001d207220 */ /* 0x000fe20000410000 */
[----:B------:R-:W-:Y:S01]  /*14f30*/  FFMA.FTZ R38, R5, R34, R38 ;  /* 0x0000002205267223 */ /* 0x000fe20000010026 */
[----:B------:R-:W-:Y:S01]  /*14f40*/  LOP3.LUT R5, R104, 0xffff0000, RZ, 0xc0, !PT ;  /* 0xffff000068057812 */ /* 0x000fe200078ec0ff */
[C---:B------:R-:W-:Y:S01]  /*14f50*/  FFMA.FTZ R34, R12.reuse, R0, -R15 ;  /* 0x000000000c227223 */ /* 0x040fe2000001080f */
[----:B------:R-:W-:Y:S01]  /*14f60*/  FFMA.FTZ R37, R12, R13, R32 ;  /* 0x0000000d0c257223 */ /* 0x000fe20000010020 */
[----:B------:R-:W-:-:S02]  /*14f70*/  IMAD.U32 R12, R101, 0x10000, RZ ;  /* 0x00010000650c7824 */ /* 0x000fc400078e00ff */
[----:B------:R-:W-:Y:S01]  /*14f80*/  FMUL.FTZ R15, R14, R99 ;  /* 0x000000630e0f7220 */ /* 0x000fe20000410000 */
[----:B------:R-:W-:Y:S01]  /*14f90*/  LOP3.LUT R13, R100, 0xffff0000, RZ, 0xc0, !PT ;  /* 0xffff0000640d7812 */ /* 0x000fe200078ec0ff */
[-C--:B------:R-:W-:Y:S01]  /*14fa0*/  FMUL.FTZ R29, R14, R103.reuse ;  /* 0x000000670e1d7220 */ /* 0x080fe20000410000 */
[----:B------:R-:W-:Y:S02]  /*14fb0*/  IMAD.U32 R0, R105, 0x10000, RZ ;  /* 0x0001000069007824 */ /* 0x000fe400078e00ff */
[C---:B------:R-:W-:Y:S01]  /*14fc0*/  FMUL.FTZ R33, R25.reuse, R12 ;  /* 0x0000000c19217220 */ /* 0x040fe20000410000 */
[----:B------:R-:W-:Y:S01]  /*14fd0*/  FFMA.FTZ R14, R4, R103, -R15 ;  /* 0x00000067040e7223 */ /* 0x000fe2000001080f */
[C---:B------:R-:W-:Y:S01]  /*14fe0*/  FMUL.FTZ R32, R28.reuse, R5 ;  /* 0x000000051c207220 */ /* 0x040fe20000410000 */
[----:B------:R-:W-:Y:S01]  /*14ff0*/  FMUL.FTZ R15, R28, R13 ;  /* 0x0000000d1c0f7220 */ /* 0x000fe20000410000 */
[----:B------:R-:W-:Y:S01]  /*15000*/  FFMA.FTZ R28, R4, R99, R29 ;  /* 0x00000063041c7223 */ /* 0x000fe2000001001d */
[-C--:B------:R-:W-:Y:S01]  /*15010*/  FMUL.FTZ R25, R25, R0.reuse ;  /* 0x0000000019197220 */ /* 0x080fe20000410000 */
[----:B------:R-:W-:Y:S01]  /*15020*/  FFMA.FTZ R33, R6, R0, -R33 ;  /* 0x0000000006217223 */ /* 0x000fe20000010821 */
[----:B------:R-:W-:Y:S01]  /*15030*/  LOP3.LUT R4, R101, 0xffff0000, RZ, 0xc0, !PT ;  /* 0xffff000065047812 */ /* 0x000fe200078ec0ff */
[C---:B------:R-:W-:Y:S01]  /*15040*/  FFMA.FTZ R29, R24.reuse, R13, R32 ;  /* 0x0000000d181d7223 */ /* 0x040fe20000010020 */
[----:B------:R-:W-:Y:S01]  /*15050*/  LOP3.LUT R0, R105, 0xffff0000, RZ, 0xc0, !PT ;  /* 0xffff000069007812 */ /* 0x000fe200078ec0ff */
[----:B------:R-:W-:Y:S01]  /*15060*/  FFMA.FTZ R15, R24, R5, -R15 ;  /* 0x00000005180f7223 */ /* 0x000fe2000001080f */
[----:B------:R-:W-:Y:S01]  /*15070*/  LOP3.LUT R13, R102, 0xffff0000, RZ, 0xc0, !PT ;  /* 0xffff0000660d7812 */ /* 0x000fe200078ec0ff */
[----:B------:R-:W-:Y:S01]  /*15080*/  FFMA.FTZ R25, R6, R12, R25 ;  /* 0x0000000c06197223 */ /* 0x000fe20000010019 */
[----:B------:R-:W-:Y:S01]  /*15090*/  LOP3.LUT R5, R106, 0xffff0000, RZ, 0xc0, !PT ;  /* 0xffff00006a057812 */ /* 0x000fe200078ec0ff */
[C---:B------:R-:W-:Y:S01]  /*150a0*/  FMUL.FTZ R6, R27.reuse, R4 ;  /* 0x000000041b067220 */ /* 0x040fe20000410000 */
[-C--:B------:R-:W-:Y:S01]  /*150b0*/  FMUL.FTZ R27, R27, R0.reuse ;  /* 0x000000001b1b7220 */ /* 0x080fe20000410000 */
[----:B------:R-:W-:Y:S01]  /*150c0*/  FMUL.FTZ R39, R30, R13 ;  /* 0x0000000d1e277220 */ /* 0x000fe20000410000 */
[----:B------:R-:W-:Y:S01]  /*150d0*/  F2FP.BF16.F32.PACK_AB R12, R28, R31 ;  /* 0x0000001f1c0c723e */ /* 0x000fe200000010ff */
        /* <DEDUP_REMOVED lines=14> */
.L_x_3067:
[----:B------:R-:W-:Y:S05]  /*151c0*/  BSYNC B1 ;  /* 0x0000000000017941 */ /* 0x000fea0003800000 */
.L_x_3066:
[----:B------:R-:W-:Y:S05]  /*151d0*/  @P1 BRA `(.L_x_3033) ;  /* 0x0000000400a01947 */ /* 0x000fea0003800000 */
[----:B------:R-:W4:Y:S04]  /*151e0*/  LDL R0, [R1+0x60] ;  /* 0x0000600001007983 */ /* 0x000f280000100800 */
[----:B--2---:R-:W2:Y:S01]  /*151f0*/  LDL R32, [R1+0x78] ;  /* 0x0000780001207983 */ /* 0x004ea20000100800 */
[----:B------:R-:W-:Y:S02]  /*15200*/  SHF.R.U64 R26, R72, 0x10, R73 ;  /* 0x00000010481a7819 */ /* 0x000fe40000001249 */
[--C-:B------:R-:W-:Y:S02]  /*15210*/  SHF.R.U64 R25, R8, 0x10, R9.reuse ;  /* 0x0000001008197819 */ /* 0x100fe40000001209 */
[----:B------:R-:W-:Y:S02]  /*15220*/  PRMT R87, R87, 0x5410, R26 ;  /* 0x0000541057577816 */ /* 0x000fe4000000001a */
[----:B------:R-:W-:-:S02]  /*15230*/  SHF.R.U32.HI R28, RZ, 0x10, R9 ;  /* 0x00000010ff1c7819 */ /* 0x000fc40000011609 */
[----:B------:R-:W-:Y:S01]  /*15240*/  PRMT R26, R20, 0x5410, R25 ;  /* 0x00005410141a7816 */ /* 0x000fe20000000019 */
[----:B------:R-:W-:Y:S01]  /*15250*/  IMAD.U32 R25, R87, 0x10000, RZ ;  /* 0x0001000057197824 */ /* 0x000fe200078e00ff */
[----:B------:R-:W-:Y:S02]  /*15260*/  SHF.R.U32.HI R73, RZ, 0x10, R73 ;  /* 0x00000010ff497819 */ /* 0x000fe40000011649 */
[----:B------:R-:W-:Y:S01]  /*15270*/  PRMT R28, R21, 0x5410, R28 ;  /* 0x00005410151c7816 */ /* 0x000fe2000000001c */
[----:B------:R-:W-:Y:S01]  /*15280*/  IMAD.U32 R27, R26, 0x10000, RZ ;  /* 0x000100001a1b7824 */ /* 0x000fe200078e00ff */
[----:B------:R-:W-:Y:S02]  /*15290*/  SHF.R.U64 R24, R74, 0x10, R75 ;  /* 0x000000104a187819 */ /* 0x000fe4000000124b */
[----:B------:R-:W-:Y:S01]  /*152a0*/  PRMT R88, R88, 0x5410, R73 ;  /* 0x0000541058587816 */ /* 0x000fe20000000049 */
[----:B------:R-:W-:Y:S01]  /*152b0*/  IMAD.U32 R29, R28, 0x10000, RZ ;  /* 0x000100001c1d7824 */ /* 0x000fe200078e00ff */
[----:B------:R-:W-:-:S02]  /*152c0*/  SHF.R.U32.HI R75, RZ, 0x10, R75 ;  /* 0x00000010ff4b7819 */ /* 0x000fc4000001164b */
[----:B------:R-:W-:Y:S02]  /*152d0*/  PRMT R89, R89, 0x5410, R24 ;  /* 0x0000541059597816 */ /* 0x000fe40000000018 */
[----:B------:R-:W-:Y:S02]  /*152e0*/  PRMT R90, R90, 0x5410, R75 ;  /* 0x000054105a5a7816 */ /* 0x000fe4000000004b */
[----:B------:R-:W-:Y:S02]  /*152f0*/  LOP3.LUT R87, R87, 0xffff0000, RZ, 0xc0, !PT ;  /* 0xffff000057577812 */ /* 0x000fe400078ec0ff */
[----:B------:R-:W-:Y:S02]  /*15300*/  LOP3.LUT R28, R28, 0xffff0000, RZ, 0xc0, !PT ;  /* 0xffff00001c1c7812 */ /* 0x000fe400078ec0ff */
[----:B----4-:R-:W-:-:S04]  /*15310*/  LEA.HI R40, R40, R0, RZ, 0x1d ;  /* 0x0000000028287211 */ /* 0x010fc800078fe8ff */
[----:B---3--:R-:W-:Y:S01]  /*15320*/  SHF.R.S32.HI R3, RZ, 0x1f, R40 ;  /* 0x0000001fff037819 */ /* 0x008fe20000011428 */
[----:B------:R-:W-:Y:S01]  /*15330*/  IMAD.SHL.U32 R0, R40, 0x8, RZ ;  /* 0x0000000828007824 */ /* 0x000fe200078e00ff */
[----:B--2---:R-:W2:Y:S02]  /*15340*/  LDS.128 R4, [R32] ;  /* 0x0000000020047984 */ /* 0x004ea40000000c00 */
[----:B------:R-:W-:Y:S02]  /*15350*/  LEA.HI R3, R3, R40, RZ, 0x3 ;  /* 0x0000002803037211 */ /* 0x000fe400078f18ff */
[----:B------:R-:W-:-:S03]  /*15360*/  LOP3.LUT R0, R43, 0x38, R0, 0xf8, !PT ;  /* 0x000000382b007812 */ /* 0x000fc600078ef800 */
[----:B------:R-:W-:Y:S01]  /*15370*/  IMAD.SHL.U32 R3, R3, 0x400, RZ ;  /* 0x0000040003037824 */ /* 0x000fe200078e00ff */
[----:B------:R-:W-:-:S04]  /*15380*/  LOP3.LUT R0, R0, R42, RZ, 0x3c, !PT ;  /* 0x0000002a00007212 */ /* 0x000fc800078e3cff */
[----:B------:R-:W-:-:S04]  /*15390*/  LOP3.LUT R3, R3, 0x7fffe000, RZ, 0xc0, !PT ;  /* 0x7fffe00003037812 */ /* 0x000fc800078ec0ff */
[----:B-----5:R-:W-:Y:S02]  /*153a0*/  IADD3 R3, R0, R3, R41 ;  /* 0x0000000300037210 */ /* 0x020fe40007ffe029 */
[--C-:B------:R-:W-:Y:S02]  /*153b0*/  SHF.R.U64 R0, R10, 0x10, R11.reuse ;  /* 0x000000100a007819 */ /* 0x100fe4000000120b */
[----:B------:R-:W-:Y:S01]  /*153c0*/  SHF.R.U32.HI R11, RZ, 0x10, R11 ;  /* 0x00000010ff0b7819 */ /* 0x000fe2000001160b */
[----:B------:R-:W-:Y:S01]  /*153d0*/  IMAD R3, R3, 0x2, R16 ;  /* 0x0000000203037824 */ /* 0x000fe200078e0210 */
[----:B------:R-:W-:Y:S02]  /*153e0*/  PRMT R85, R85, 0x5410, R0 ;  /* 0x0000541055557816 */ /* 0x000fe40000000000 */
[----:B------:R-:W-:Y:S02]  /*153f0*/  PRMT R86, R86, 0x5410, R11 ;  /* 0x0000541056567816 */ /* 0x000fe4000000000b */
[----:B------:R-:W3:Y:S01]  /*15400*/  LDS.128 R12, [R3+0x14400] ;  /* 0x01440000030c7984 */ /* 0x000ee20000000c00 */
[C---:B--2---:R-:W-:Y:S01]  /*15410*/  IMAD.U32 R0, R4.reuse, 0x10000, RZ ;  /* 0x0001000004007824 */ /* 0x044fe200078e00ff */
[----:B------:R-:W-:Y:S01]  /*15420*/  LOP3.LUT R4, R4, 0xffff0000, RZ, 0xc0, !PT ;  /* 0xffff000004047812 */ /* 0x000fe200078ec0ff */
[C---:B------:R-:W-:Y:S01]  /*15430*/  IMAD.U32 R8, R5.reuse, 0x10000, RZ ;  /* 0x0001000005087824 */ /* 0x040fe200078e00ff */
[----:B------:R-:W-:Y:S01]  /*15440*/  LOP3.LUT R5, R5, 0xffff0000, RZ, 0xc0, !PT ;  /* 0xffff000005057812 */ /* 0x000fe200078ec0ff */
[C---:B------:R-:W-:Y:S01]  /*15450*/  IMAD.U32 R10, R7.reuse, 0x10000, RZ ;  /* 0x00010000070a7824 */ /* 0x040fe200078e00ff */
[----:B------:R-:W-:Y:S01]  /*15460*/  LOP3.LUT R7, R7, 0xffff0000, RZ, 0xc0, !PT ;  /* 0xffff000007077812 */ /* 0x000fe200078ec0ff */
[C---:B------:R-:W-:Y:S01]  /*15470*/  IMAD.U32 R9, R6.reuse, 0x10000, RZ ;  /* 0x0001000006097824 */ /* 0x040fe200078e00ff */
[----:B------:R-:W-:Y:S01]  /*15480*/  LOP3.LUT R6, R6, 0xffff0000, RZ, 0xc0, !PT ;  /* 0xffff000006067812 */ /* 0x000fe200078ec0ff */
[C---:B---3--:R-:W-:Y:S01]  /*15490*/  IMAD.U32 R11, R12.reuse, 0x10000, RZ ;  /* 0x000100000c0b7824 */ /* 0x048fe200078e00ff */
        /* <DEDUP_REMOVED lines=12> */
[----:B------:R-:W-:Y:S01]  /*15560*/  FFMA.FTZ R35, R8, R11, -R35 ;  /* 0x0000000b08237223 */ /* 0x000fe20000010823 */
[----:B------:R-:W-:Y:S02]  /*15570*/  IMAD.U32 R25, R90, 0x10000, RZ ;  /* 0x000100005a197824 */ /* 0x000fe400078e00ff */
[----:B------:R-:W-:Y:S01]  /*15580*/  FMUL.FTZ R37, R24, R31 ;  /* 0x0000001f18257220 */ /* 0x000fe20000410000 */
[----:B------:R-:W-:Y:S01]  /*15590*/  LOP3.LUT R11, R26, 0xffff0000, RZ, 0xc0, !PT ;  /* 0xffff00001a0b7812 */ /* 0x000fe200078ec0ff */
[----:B------:R-:W-:Y:S01]  /*155a0*/  FFMA.FTZ R29, R8, R29, R27 ;  /* 0x0000001d081d7223 */ /* 0x000fe2000001001b */
[-C--:B------:R-:W-:Y:S01]  /*155b0*/  FMUL.FTZ R24, R24, R25.reuse ;  /* 0x0000001918187220 */ /* 0x080fe20000410000 */
[----:B------:R-:W-:Y:S01]  /*155c0*/  FFMA.FTZ R37, R10, R25, -R37 ;  /* 0x000000190a257223 */ /* 0x000fe20000010825 */
[----:B------:R-:W-:Y:S01]  /*155d0*/  LOP3.LUT R88, R88, 0xffff0000, RZ, 0xc0, !PT ;  /* 0xffff000058587812 */ /* 0x000fe200078ec0ff */
[C---:B------:R-:W-:Y:S01]  /*155e0*/  FMUL.FTZ R25, R12.reuse, R11 ;  /* 0x0000000b0c197220 */ /* 0x040fe20000410000 */
[----:B------:R-:W-:Y:S01]  /*155f0*/  FMUL.FTZ R27, R12, R87 ;  /* 0x000000570c1b7220 */ /* 0x000fe20000410000 */
[----:B------:R-:W-:-:S02]  /*15600*/  IMAD.U32 R21, R14, 0x10000, RZ ;  /* 0x000100000e157824 */ /* 0x000fc400078e00ff */
[----:B------:R-:W-:Y:S01]  /*15610*/  FFMA.FTZ R24, R10, R31, R24 ;  /* 0x0000001f0a187223 */ /* 0x000fe20000010018 */
[----:B------:R-:W-:Y:S02]  /*15620*/  IMAD.U32 R8, R85, 0x10000, RZ ;  /* 0x0001000055087824 */ /* 0x000fe400078e00ff */
[C---:B------:R-:W-:Y:S01]  /*15630*/  FFMA.FTZ R25, R4.reuse, R87, -R25 ;  /* 0x0000005704197223 */ /* 0x040fe20000010819 */
[----:B------:R-:W-:Y:S02]  /*15640*/  IMAD.U32 R0, R89, 0x10000, RZ ;  /* 0x0001000059007824 */ /* 0x000fe400078e00ff */
[C---:B------:R-:W-:Y:S01]  /*15650*/  FMUL.FTZ R12, R13.reuse, R28 ;  /* 0x0000001c0d0c7220 */ /* 0x040fe20000410000 */
[----:B------:R-:W-:Y:S01]  /*15660*/  FFMA.FTZ R10, R4, R11, R27 ;  /* 0x0000000b040a7223 */ /* 0x000fe2000001001b */
[----:B------:R-:W-:Y:S01]  /*15670*/  LOP3.LUT R14, R14, 0xffff0000, RZ, 0xc0, !PT ;  /* 0xffff00000e0e7812 */ /* 0x000fe200078ec0ff */
[----:B------:R-:W-:Y:S01]  /*15680*/  FMUL.FTZ R13, R13, R88 ;  /* 0x000000580d0d7220 */ /* 0x000fe20000410000 */
[----:B------:R-:W-:Y:S01]  /*15690*/  LOP3.LUT R15, R15, 0xffff0000, RZ, 0xc0, !PT ;  /* 0xffff00000f0f7812 */ /* 0x000fe200078ec0ff */
[----:B------:R-:W-:Y:S01]  /*156a0*/  FMUL.FTZ R4, R21, R8 ;  /* 0x0000000815047220 */ /* 0x000fe20000410000 */
[----:B------:R-:W-:Y:S01]  /*156b0*/  LOP3.LUT R85, R85, 0xffff0000, RZ, 0xc0, !PT ;  /* 0xffff000055557812 */ /* 0x000fe200078ec0ff */
[----:B------:R-:W-:Y:S01]  /*156c0*/  FMUL.FTZ R20, R21, R0 ;  /* 0x0000000015147220 */ /* 0x000fe20000410000 */
[----:B------:R-:W-:Y:S01]  /*156d0*/  LOP3.LUT R86, R86, 0xffff0000, RZ, 0xc0, !PT ;  /* 0xffff000056567812 */ /* 0x000fe200078ec0ff */
[----:B------:R-:W-:Y:S01]  /*156e0*/  FFMA.FTZ R12, R5, R88, -R12 ;  /* 0x00000058050c7223 */ /* 0x000fe2000001080c */
[----:B------:R-:W-:Y:S01]  /*156f0*/  LOP3.LUT R89, R89, 0xffff0000, RZ, 0xc0, !PT ;  /* 0xffff000059597812 */ /* 0x000fe200078ec0ff */
[----:B------:R-:W-:Y:S01]  /*15700*/  FFMA.FTZ R28, R5, R28, R13 ;  /* 0x0000001c051c7223 */ /* 0x000fe2000001000d */
[----:B------:R-:W-:Y:S01]  /*15710*/  LOP3.LUT R90, R90, 0xffff0000, RZ, 0xc0, !PT ;  /* 0xffff00005a5a7812 */ /* 0x000fe200078ec0ff */
[----:B------:R-:W-:Y:S01]  /*15720*/  FFMA.FTZ R0, R9, R0, -R4 ;  /* 0x0000000009007223 */ /* 0x000fe20000010804 */
[C---:B------:R-:W-:Y:S01]  /*15730*/  FMUL.FTZ R5, R14.reuse, R85 ;  /* 0x000000550e057220 */ /* 0x040fe20000410000 */
[C---:B------:R-:W-:Y:S01]  /*15740*/  FMUL.FTZ R4, R15.reuse, R86 ;  /* 0x000000560f047220 */ /* 0x040fe20000410000 */
[-C--:B------:R-:W-:Y:S01]  /*15750*/  FMUL.FTZ R14, R14, R89.reuse ;  /* 0x000000590e0e7220 */ /* 0x080fe20000410000 */
[-C--:B------:R-:W-:Y:S01]  /*15760*/  FMUL.FTZ R15, R15, R90.reuse ;  /* 0x0000005a0f0f7220 */ /* 0x080fe20000410000 */
[C---:B------:R-:W-:Y:S01]  /*15770*/  FFMA.FTZ R89, R6.reuse, R89, -R5 ;  /* 0x0000005906597223 */ /* 0x040fe20000010805 */
        /* <DEDUP_REMOVED lines=14> */
.L_x_3033:
[----:B------:R-:W-:Y:S05]  /*15860*/  BSYNC B0 ;  /* 0x0000000000007941 */ /* 0x000fea0003800000 */
.L_x_2993:
        /* <DEDUP_REMOVED lines=8> */
.L_x_2991:
[----:B-123--:R-:W2:Y:S02]  /*158f0*/  LDL R0, [R1+0x5c] ;  /* 0x00005c0001007983 */ /* 0x00eea40000100800 */
[----:B--2---:R-:W-:-:S13]  /*15900*/  R2UR UR4, R0 ;  /* 0x00000000000472ca */ /* 0x004fda00000e0000 */
[----:B------:R-:W-:-:S05]  /*15910*/  IMAD.U32 R0, RZ, RZ, UR4 ;  /* 0x00000004ff007e24 */ /* 0x000fca000f8e00ff */
[----:B------:R-:W-:-:S13]  /*15920*/  ISETP.NE.AND P0, PT, R0, 0x3, PT ;  /* 0x000000030000780c */ /* 0x000fda0003f05270 */
[----:B------:R-:W-:Y:S05]  /*15930*/  @!P0 BRA `(.L_x_3068) ;  /* 0x0000000000048947 */ /* 0x000fea0003800000 */
[----:B------:R-:W-:Y:S01]  /*15940*/  BPT.TRAP 0x1 ;  /* 0x000000040000795c */ /* 0x000fe20000300000 */
.L_x_3068:
[----:B------:R-:W-:Y:S01]  /*15950*/  IMAD R0, R217, 0x8, R16 ;  /* 0x00000008d9007824 */ /* 0x000fe200078e0210 */
[----:B0---4-:R-:W-:-:S04]  /*15960*/  SHF.L.U32 R3, R218, 0x1f, RZ ;  /* 0x0000001fda037819 */ /* 0x011fc800000006ff */
[----:B------:R0:W1:Y:S01]  /*15970*/  SYNCS.PHASECHK.TRANS64.TRYWAIT P2, [R0+URZ+0x38830], R3 ;  /* 0x03883003000075a7 */ /* 0x000062000804017f */
[----:B------:R-:W-:Y:S05]  /*15980*/  @!P0 BRA `(.L_x_3069) ;  /* 0x0000000000048947 */ /* 0x000fea0003800000 */
[----:B------:R-:W-:Y:S01]  /*15990*/  BPT.TRAP 0x1 ;  /* 0x000000040000795c */ /* 0x000fe20000300000 */
.L_x_3069:
[----:B------:R-:W2:Y:S02]  /*159a0*/  S2R R4, SR_TID.X ;  /* 0x0000000000047919 */ /* 0x000ea40000002100 */
[----:B--2---:R-:W-:-:S04]  /*159b0*/  LOP3.LUT R4, R4, 0x7f, RZ, 0xc0, !PT ;  /* 0x0000007f04047812 */ /* 0x004fc800078ec0ff */
[----:B------:R-:W-:Y:S01]  /*159c0*/  ISETP.NE.AND P1, PT, R4, RZ, PT ;  /* 0x000000ff0400720c */ /* 0x000fe20003f25270 */
[----:B-1----:R-:W-:-:S12]  /*159d0*/  @P2 BRA `(.L_x_3070) ;  /* 0x0000000000082947 */ /* 0x002fd80003800000 */
[----:B------:R-:W1:Y:S02]  /*159e0*/  SYNCS.PHASECHK.TRANS64.TRYWAIT P2, [R0+URZ+0x38830], R3 ;  /* 0x03883003000075a7 */ /* 0x000e64000804017f */
[----:B-1----:R-:W-:Y:S05]  /*159f0*/  @!P2 BRA `(.L_x_3071) ;  /* 0x000001c40020a947 */ /* 0x002fea0003800000 */
.L_x_3070:
[----:B------:R-:W-:Y:S05]  /*15a00*/  WARPSYNC.ALL ;  /* 0x0000000000007948 */ /* 0x000fea0003800000 */
[----:B01----:R-:W-:Y:S01]  /*15a10*/  VIADD R3, R16, 0x24400 ;  /* 0x0002440010037836 */ /* 0x003fe20000000000 */
[----:B------:R-:W-:Y:S01]  /*15a20*/  R2UR UR12, R84 ;  /* 0x00000000540c72ca */ /* 0x000fe200000e0000 */
[----:B------:R-:W-:Y:S01]  /*15a30*/  IMAD.MOV.U32 R5, RZ, RZ, 0x40000040 ;  /* 0x40000040ff057424 */ /* 0x000fe200078e00ff */
[----:B------:R-:W-:Y:S01]  /*15a40*/  WARPGROUP.ARRIVE ;  /* 0x00000000000079c5 */ /* 0x000fe20000000000 */
[----:B------:R-:W-:Y:S01]  /*15a50*/  UMOV UR9, 0x40000040 ;  /* 0x4000004000097882 */ /* 0x000fe20000000000 */
[----:B------:R-:W-:Y:S01]  /*15a60*/  SHF.R.U32.HI R3, RZ, 0x4, R3 ;  /* 0x00000004ff037819 */ /* 0x000fe20000011603 */
[----:B------:R-:W-:Y:S01]  /*15a70*/  IMAD.MOV.U32 R7, RZ, RZ, 0x40000040 ;  /* 0x40000040ff077424 */ /* 0x000fe200078e00ff */
[----:B------:R-:W-:Y:S01]  /*15a80*/  R2UR UR11, R5 ;  /* 0x00000000050b72ca */ /* 0x000fe200000e0000 */
[----:B------:R-:W-:Y:S01]  /*15a90*/  UMOV UR5, UR9 ;  /* 0x0000000900057c82 */ /* 0x000fe20008000000 */
[----:B------:R-:W-:Y:S01]  /*15aa0*/  LOP3.LUT R3, R3, 0x3fff, RZ, 0xc0, !PT ;  /* 0x00003fff03037812 */ /* 0x000fe200078ec0ff */
[----:B------:R-:W-:Y:S01]  /*15ab0*/  IMAD.MOV.U32 R9, RZ, RZ, 0x40000040 ;  /* 0x40000040ff097424 */ /* 0x000fe200078e00ff */
[----:B------:R-:W-:Y:S01]  /*15ac0*/  R2UR UR7, R7 ;  /* 0x00000000070772ca */ /* 0x000fe200000e0000 */
[----:B------:R-:W-:Y:S01]  /*15ad0*/  IMAD.MOV.U32 R7, RZ, RZ, 0x40000040 ;  /* 0x40000040ff077424 */ /* 0x000fe200078e00ff */
[----:B------:R-:W-:Y:S01]  /*15ae0*/  LOP3.LUT R222, R3, 0x10000, RZ, 0xfc, !PT ;  /* 0x0001000003de7812 */ /* 0x000fe200078efcff */
[----:B------:R-:W-:Y:S01]  /*15af0*/  ULOP3.LUT UR12, UR12, 0x10000, URZ, 0xfc, !UPT ;  /* 0x000100000c0c7892 */ /* 0x000fe2000f8efc3f */
[----:B------:R-:W-:Y:S01]  /*15b00*/  IMAD.U32 R13, RZ, RZ, UR9 ;  /* 0x00000009ff0d7e24 */ /* 0x000fe2000f8e00ff */
[----:B------:R-:W-:Y:S01]  /*15b10*/  UMOV UR17, 0x40000040 ;  /* 0x4000004000117882 */ /* 0x000fe20000000000 */
[----:B------:R-:W-:Y:S01]  /*15b20*/  UMOV UR57, 0x40000040 ;  /* 0x4000004000397882 */ /* 0x000fe20000000000 */
[----:B------:R-:W-:Y:S01]  /*15b30*/  IMAD R4, R217, 0xa00, R222 ;  /* 0x00000a00d9047824 */ /* 0x000fe200078e02de */
[----:B------:R-:W-:Y:S01]  /*15b40*/  UIADD3 UR56, UR12, 0x804, URZ ;  /* 0x000008040c387890 */ /* 0x000fe2000fffe03f */
[----:B------:R-:W-:Y:S01]  /*15b50*/  IMAD.MOV.U32 R11, RZ, RZ, 0x40000040 ;  /* 0x40000040ff0b7424 */ /* 0x000fe200078e00ff */
[----:B------:R-:W-:Y:S01]  /*15b60*/  UMOV UR8, UR12 ;  /* 0x0000000c00087c82 */ /* 0x000fe20008000000 */
[C---:B------:R-:W-:Y:S01]  /*15b70*/  VIADD R6, R4.reuse, 0x80 ;  /* 0x0000008004067836 */ /* 0x040fe20000000000 */
[C---:B------:R-:W-:Y:S01]  /*15b80*/  R2UR UR10, R4.reuse ;  /* 0x00000000040a72ca */ /* 0x040fe200000e0000 */
[----:B------:R-:W-:Y:S01]  /*15b90*/  UMOV UR4, UR8 ;  /* 0x0000000800047c82 */ /* 0x000fe20008000000 */
[----:B------:R-:W-:Y:S01]  /*15ba0*/  VIADD R8, R4, 0x200 ;  /* 0x0000020004087836 */ /* 0x000fe20000000000 */
[----:B------:R-:W-:Y:S01]  /*15bb0*/  UIADD3 UR52, UR12, 0x806, URZ ;  /* 0x000008060c347890 */ /* 0x000fe2000fffe03f */
[----:B------:R-:W-:Y:S01]  /*15bc0*/  R2UR UR6, R6 ;  /* 0x00000000060672ca */ /* 0x000fe200000e0000 */
[C---:B------:R-:W-:Y:S01]  /*15bd0*/  VIADD R6, R4.reuse, 0x100 ;  /* 0x0000010004067836 */ /* 0x040fe20000000000 */
[----:B------:R-:W-:Y:S01]  /*15be0*/  UMOV UR53, 0x40000040 ;  /* 0x4000004000357882 */ /* 0x000fe20000000000 */
[----:B------:R-:W-:Y:S01]  /*15bf0*/  IMAD.U32 R12, RZ, RZ, UR8 ;  /* 0x00000008ff0c7e24 */ /* 0x000fe2000f8e00ff */
[----:B------:R-:W-:Y:S01]  /*15c00*/  UIADD3 UR48, UR12, 0xc00, URZ ;  /* 0x00000c000c307890 */ /* 0x000fe2000fffe03f */
[----:B------:R-:W-:Y:S01]  /*15c10*/  VIADD R10, R4, 0x786 ;  /* 0x00000786040a7836 */ /* 0x000fe20000000000 */
[----:B------:R-:W-:Y:S01]  /*15c20*/  UMOV UR49, 0x40000040 ;  /* 0x4000004000317882 */ /* 0x000fe20000000000 */
[----:B------:R-:W-:Y:S01]  /*15c30*/  UIADD3 UR44, UR12, 0xc02, URZ ;  /* 0x00000c020c2c7890 */ /* 0x000fe2000fffe03f */
[----:B------:R0:W-:Y:S01]  /*15c40*/  STL.64 [R1+0x50], R12 ;  /* 0x0000500c01007387 */ /* 0x0001e20000100a00 */
[----:B------:R-:W-:Y:S01]  /*15c50*/  HGMMA.64x16x16.F32.BF16 R56, gdesc[UR8], RZ, !UPT, gsb0 ;  /* 0x00200000083879f0 */ /* 0x000fe2000c0018ff */
[----:B------:R-:W-:Y:S01]  /*15c60*/  R2UR UR10, R8 ;  /* 0x00000000080a72ca */ /* 0x000fe200000e0000 */
[----:B------:R-:W-:Y:S01]  /*15c70*/  VIADD R8, R4, 0x202 ;  /* 0x0000020204087836 */ /* 0x000fe20000000000 */
[----:B------:R-:W-:Y:S01]  /*15c80*/  R2UR UR11, R9 ;  /* 0x00000000090b72ca */ /* 0x000fe200000e0000 */
[----:B------:R-:W-:Y:S01]  /*15c90*/  IMAD.MOV.U32 R9, RZ, RZ, 0x40000040 ;  /* 0x40000040ff097424 */ /* 0x000fe200078e00ff */
[----:B------:R-:W-:Y:S01]  /*15ca0*/  UMOV UR45, 0x40000040 ;  /* 0x40000040002d7882 */ /* 0x000fe20000000000 */
[----:B------:R-:W-:Y:S01]  /*15cb0*/  UIADD3 UR40, UR12, 0xc04, URZ ;  /* 0x00000c040c287890 */ /* 0x000fe2000fffe03f */
[----:B------:R-:W-:Y:S01]  /*15cc0*/  R2UR UR38, R10 ;  /* 0x000000000a2672ca */ /* 0x000fe200000e0000 */
[----:B------:R-:W-:Y:S01]  /*15cd0*/  UMOV UR41, 0x40000040 ;  /* 0x4000004000297882 */ /* 0x000fe20000000000 */
[----:B------:R-:W-:Y:S01]  /*15ce0*/  R2UR UR39, R11 ;  /* 0x000000000b2772ca */ /* 0x000fe200000e0000 */
[----:B------:R-:W-:Y:S01]  /*15cf0*/  UIADD3 UR36, UR12, 0xc06, URZ ;  /* 0x00000c060c247890 */ /* 0x000fe2000fffe03f */
[----:B0-----:R-:W-:Y:S01]  /*15d00*/  IMAD.U32 R13, RZ, RZ, UR17 ;  /* 0x00000011ff0d7e24 */ /* 0x001fe2000f8e00ff */
[----:B------:R-:W-:Y:S01]  /*15d10*/  UMOV UR37, 0x40000040 ;  /* 0x4000004000257882 */ /* 0x000fe20000000000 */
[----:B------:R-:W0:Y:S01]  /*15d20*/  LDC R3, c[0x0][0x448] ;  /* 0x00011200ff037b82 */ /* 0x000e220000000800 */
[----:B------:R-:W-:Y:S01]  /*15d30*/  VIADD R10, R4, 0x806 ;  /* 0x00000806040a7836 */ /* 0x000fe20000000000 */
[----:B------:R-:W-:Y:S01]  /*15d40*/  BSSY B0, `(.L_x_3072) ;  /* 0x0000932000007945 */ /* 0x000fe20003800000 */
[----:B------:R-:W-:Y:S01]  /*15d50*/  IMAD.MOV.U32 R11, RZ, RZ, 0x40000040 ;  /* 0x40000040ff0b7424 */ /* 0x000fe200078e00ff */
[----:B------:R-:W-:Y:S01]  /*15d60*/  CS2R R150, SRZ ;  /* 0x0000000000967805 */ /* 0x000fe2000001ff00 */
[----:B------:R-:W-:Y:S01]  /*15d70*/  @!P1 VIADD R0, R0, 0x38840 ;  /* 0x0003884000009836 */ /* 0x000fe20000000000 */
[----:B------:R-:W-:-:S02]  /*15d80*/  CS2R R148, SRZ ;  /* 0x0000000000947805 */ /* 0x000fc4000001ff00 */
[----:B------:R-:W-:Y:S02]  /*15d90*/  CS2R R146, SRZ ;  /* 0x0000000000927805 */ /* 0x000fe4000001ff00 */
[----:B------:R-:W-:Y:S02]  /*15da0*/  CS2R R144, SRZ ;  /* 0x0000000000907805 */ /* 0x000fe4000001ff00 */
[----:B-----5:R-:W-:Y:S02]  /*15db0*/  CS2R R142, SRZ ;  /* 0x00000000008e7805 */ /* 0x020fe4000001ff00 */
[----:B------:R-:W-:Y:S02]  /*15dc0*/  @!P1 PRMT R0, RZ, 0x654, R0 ;  /* 0x00000654ff009816 */ /* 0x000fe40000000000 */
        /* <DEDUP_REMOVED lines=13> */
[----:B0-----:R-:W-:Y:S01]  /*15ea0*/  ISETP.NE.AND P2, PT, R3, 0x1, PT ;  /* 0x000000010300780c */ /* 0x001fe20003f45270 */
[----:B------:R-:W-:Y:S01]  /*15eb0*/  IMAD.IADD R3, R235, 0x1, R230 ;  /* 0x00000001eb037824 */ /* 0x000fe200078e02e6 */
        /* <DEDUP_REMOVED lines=442> */
[----:B------:R-:W-:Y:S01]  /*17a60*/  STL.64 [R1], R12 ;  /* 0x0000000c01007387 */ /* 0x000fe20000100a00 */
[----:B------:R-:W-:Y:S02]  /*17a70*/  WARPGROUP.DEPBAR.LE gsb0, 0x0 ;  /* 0x00008000000079c5 */ /* 0x000fe40000010000 */
[----:B------:R-:W-:-:S06]  /*17a80*/  WARPGROUP.ARRIVE ;  /* 0x00000000000079c5 */ /* 0x000fcc0000000000 */
[----:B------:R-:W-:Y:S01]  /*17a90*/  HGMMA.64x16x16.F32.BF16 R24, gdesc[UR8], R24, gsb0 ;  /* 0x00200000081879f0 */ /* 0x000fe20008001818 */
[----:B------:R-:W-:Y:S01]  /*17aa0*/  UMOV UR8, UR14 ;  /* 0x0000000e00087c82 */ /* 0x000fe20008000000 */
[----:B------:R-:W-:Y:S01]  /*17ab0*/  UMOV UR9, UR15 ;  /* 0x0000000f00097c82 */ /* 0x000fe20008000000 */
[----:B------:R-:W-:Y:S02]  /*17ac0*/  WARPGROUP.DEPBAR.LE gsb0, 0x0 ;  /* 0x00008000000079c5 */ /* 0x000fe40000010000 */
[----:B------:R-:W-:-:S06]  /*17ad0*/  WARPGROUP.ARRIVE ;  /* 0x00000000000079c5 */ /* 0x000fcc0000000000 */
[----:B------:R-:W-:Y:S03]  /*17ae0*/  HGMMA.64x16x16.F32.BF16 R56, gdesc[UR16], R56, gsb0 ;  /* 0x00200000103879f0 */ /* 0x000fe60008001838 */
        /* <DEDUP_REMOVED lines=224> */
[----:B------:R-:W-:Y:S02]  /*188f0*/  R2UR UR10, R6 ;  /* 0x00000000060a72ca */ /* 0x000fe400000e0000 */
[----:B------:R-:W-:Y:S01]  /*18900*/  R2UR UR11, R7 ;  /* 0x00000000070b72ca */ /* 0x000fe200000e0000 */
[----:B------:R-:W0:Y:S01]  /*18910*/  @P2 LDC R6, c[0x0][0x44c] ;  /* 0x00011300ff062b82 */ /* 0x000e220000000800 */
[----:B------:R-:W-:Y:S02]  /*18920*/  IMAD.MOV.U32 R7, RZ, RZ, 0x40000040 ;  /* 0x40000040ff077424 */ /* 0x000fe400078e00ff */
[----:B0-----:R-:W-:-:S04]  /*18930*/  @P2 IMAD.HI.U32 R5, R3, R6, RZ ;  /* 0x0000000603052227 */ /* 0x001fc800078e00ff */
[----:B------:R-:W-:Y:S01]  /*18940*/  VIADD R6, R4, 0x886 ;  /* 0x0000088604067836 */ /* 0x000fe20000000000 */
[----:B------:R-:W-:Y:S02]  /*18950*/  WARPGROUP.DEPBAR.LE gsb0, 0x0 ;  /* 0x00008000000079c5 */ /* 0x000fe40000010000 */
[----:B------:R-:W-:-:S06]  /*18960*/  WARPGROUP.ARRIVE ;  /* 0x00000000000079c5 */ /* 0x000fcc0000000000 */
[----:B------:R-:W-:Y:S01]  /*18970*/  HGMMA.64x16x16.F32.BF16 R40, gdesc[UR4], R40, gsb0 ;  /* 0x00200000042879f0 */ /* 0x000fe20008001828 */
[----:B------:R-:W-:Y:S01]  /*18980*/  R2UR UR6, R8 ;  /* 0x00000000080672ca */ /* 0x000fe200000e0000 */
[----:B------:R-:W-:Y:S01]  /*18990*/  UMOV UR4, UR40 ;  /* 0x0000002800047c82 */ /* 0x000fe20008000000 */
[----:B------:R-:W-:Y:S01]  /*189a0*/  R2UR UR7, R9 ;  /* 0x00000000090772ca */ /* 0x000fe200000e0000 */
[----:B------:R-:W-:Y:S01]  /*189b0*/  UMOV UR5, UR41 ;  /* 0x0000002900057c82 */ /* 0x000fe20008000000 */
[----:B------:R-:W0:Y:S01]  /*189c0*/  @P2 LDC R8, c[0x0][0x450] ;  /* 0x00011400ff082b82 */ /* 0x000e220000000800 */
[----:B------:R-:W-:-:S04]  /*189d0*/  IMAD.MOV.U32 R9, RZ, RZ, -0x50 ;  /* 0xffffffb0ff097424 */ /* 0x000fc800078e00ff */
[----:B------:R-:W-:-:S04]  /*189e0*/  IMAD R9, R2, R9, 0x51 ;  /* 0x0000005102097424 */ /* 0x000fc800078e0209 */
[----:B------:R-:W-:-:S05]  /*189f0*/  IMAD R9, R234, -0x2, R9 ;  /* 0xfffffffeea097824 */ /* 0x000fca00078e0209 */
[--C-:B------:R-:W-:Y:S02]  /*18a00*/  IADD3 R9, -R231, R9, R232.reuse ;  /* 0x00000009e7097210 */ /* 0x100fe40007ffe1e8 */
[----:B0-----:R-:W-:Y:S01]  /*18a10*/  @P2 SHF.R.U32.HI R3, RZ, R8, R5 ;  /* 0x00000008ff032219 */ /* 0x001fe20000011605 */
[----:B------:R-:W-:-:S04]  /*18a20*/  IMAD R5, R2, -0x50, R232 ;  /* 0xffffffb002057824 */ /* 0x000fc800078e02e8 */
[----:B------:R-:W0:Y:S01]  /*18a30*/  SHFL.IDX PT, R8, R3, 0x1, 0x1c1f ;  /* 0x003c1f0003087f89 */ /* 0x000e2200000e0000 */
[----:B------:R-:W-:-:S03]  /*18a40*/  VIADD R5, R5, 0x50 ;  /* 0x0000005005057836 */ /* 0x000fc60000000000 */
[----:B------:R-:W1:Y:S01]  /*18a50*/  SHFL.IDX PT, R3, R3, RZ, 0x1c1f ;  /* 0x001c1fff03037589 */ /* 0x000e6200000e0000 */
        /* <DEDUP_REMOVED lines=10> */
[----:B------:R-:W-:Y:S02]  /*18b00*/  WARPGROUP.DEPBAR.LE gsb0, 0x0 ;  /* 0x00008000000079c5 */ /* 0x000fe40000010000 */
[----:B------:R-:W-:-:S06]  /*18b10*/  WARPGROUP.ARRIVE ;  /* 0x00000000000079c5 */ /* 0x000fcc0000000000 */
[----:B------:R-:W-:Y:S01]  /*18b20*/  HGMMA.64x16x16.F32.BF16 R56, gdesc[UR36], R56, gsb0 ;  /* 0x00200000243879f0 */ /* 0x000fe20008001838 */
[----:B------:R-:W-:Y:S01]  /*18b30*/  ULDC UR38, c[0x0][0x988] ;  /* 0x0002620000267ab9 */ /* 0x000fe20000000800 */
[----:B------:R-:W-:Y:S01]  /*18b40*/  ULDC UR39, c[0x0][0x988] ;  /* 0x0002620000277ab9 */ /* 0x000fe20000000800 */
[----:B------:R-:W-:Y:S02]  /*18b50*/  WARPGROUP.DEPBAR.LE gsb0, 0x0 ;  /* 0x00008000000079c5 */ /* 0x000fe40000010000 */
[----:B------:R-:W-:-:S06]  /*18b60*/  WARPGROUP.ARRIVE ;  /* 0x00000000000079c5 */ /* 0x000fcc0000000000 */
[----:B------:R-:W-:Y:S01]  /*18b70*/  HGMMA.64x16x16.F32.BF16 R48, gdesc[UR4], R48, gsb0 ;  /* 0x00200000043079f0 */ /* 0x000fe20008001830 */
[----:B------:R-:W-:Y:S01]  /*18b80*/  R2UR UR6, R6 ;  /* 0x00000000060672ca */ /* 0x000fe200000e0000 */
[----:B------:R-:W-:Y:S01]  /*18b90*/  UMOV UR4, UR36 ;  /* 0x0000002400047c82 */ /* 0x000fe20008000000 */
[----:B------:R-:W-:Y:S01]  /*18ba0*/  R2UR UR7, R7 ;  /* 0x00000000070772ca */ /* 0x000fe200000e0000 */
[----:B------:R-:W-:Y:S01]  /*18bb0*/  UMOV UR5, UR37 ;  /* 0x0000002500057c82 */ /* 0x000fe20008000000 */
[C---:B------:R-:W-:Y:S02]  /*18bc0*/  VIADD R6, R4.reuse, 0x906 ;  /* 0x0000090604067836 */ /* 0x040fe40000000000 */
[----:B------:R-:W-:Y:S02]  /*18bd0*/  IMAD.MOV.U32 R7, RZ, RZ, 0x40000040 ;  /* 0x40000040ff077424 */ /* 0x000fe400078e00ff */
[----:B------:R-:W-:Y:S01]  /*18be0*/  VIADD R4, R4, 0x986 ;  /* 0x0000098604047836 */ /* 0x000fe20000000000 */
[----:B------:R-:W-:-:S02]  /*18bf0*/  WARPGROUP.DEPBAR.LE gsb0, 0x0 ;  /* 0x00008000000079c5 */ /* 0x000fc40000010000 */
[----:B------:R-:W-:-:S06]  /*18c00*/  WARPGROUP.ARRIVE ;  /* 0x00000000000079c5 */ /* 0x000fcc0000000000 */
[----:B------:R-:W-:Y:S01]  /*18c10*/  HGMMA.64x16x16.F32.BF16 R40, gdesc[UR4], R40, gsb0 ;  /* 0x00200000042879f0 */ /* 0x000fe20008001828 */
[----:B------:R-:W-:Y:S01]  /*18c20*/  R2UR UR6, R6 ;  /* 0x00000000060672ca */ /* 0x000fe200000e0000 */
[----:B------:R-:W-:Y:S01]  /*18c30*/  UMOV UR4, UR36 ;  /* 0x0000002400047c82 */ /* 0x000fe20008000000 */
[----:B------:R-:W-:Y:S01]  /*18c40*/  R2UR UR7, R7 ;  /* 0x00000000070772ca */ /* 0x000fe200000e0000 */
[----:B------:R-:W-:Y:S01]  /*18c50*/  UMOV UR5, UR37 ;  /* 0x0000002500057c82 */ /* 0x000fe20008000000 */
[----:B------:R-:W-:Y:S02]  /*18c60*/  IMAD R6, R234, -0x2, R5 ;  /* 0xfffffffeea067824 */ /* 0x000fe400078e0205 */
[----:B------:R-:W-:-:S03]  /*18c70*/  IMAD.MOV.U32 R5, RZ, RZ, 0x40000040 ;  /* 0x40000040ff057424 */ /* 0x000fc600078e00ff */
[-CC-:B0-----:R-:W-:Y:S02]  /*18c80*/  VIADDMNMX R8, R8, R9.reuse, R6.reuse, PT ;  /* 0x0000000908087246 */ /* 0x181fe40003800106 */
[----:B-1----:R-:W-:Y:S02]  /*18c90*/  VIADDMNMX R9, R3, R9, R6, PT ;  /* 0x0000000903097246 */ /* 0x002fe40003800106 */
[C---:B------:R-:W-:Y:S02]  /*18ca0*/  ISETP.GT.AND P3, PT, R8.reuse, RZ, PT ;  /* 0x000000ff0800720c */ /* 0x040fe40003f64270 */
[C---:B------:R-:W-:Y:S02]  /*18cb0*/  ISETP.GT.AND P4, PT, R8.reuse, 0x1, PT ;  /* 0x000000010800780c */ /* 0x040fe40003f84270 */
[----:B------:R-:W-:Y:S02]  /*18cc0*/  ISETP.GT.AND P5, PT, R8, 0x8, PT ;  /* 0x000000080800780c */ /* 0x000fe40003fa4270 */
[----:B------:R-:W-:-:S02]  /*18cd0*/  FSEL R58, R58, -INF , P3 ;  /* 0xff8000003a3a7808 */ /* 0x000fc40001800000 */
[----:B------:R-:W-:Y:S02]  /*18ce0*/  FSEL R59, R59, -INF , P4 ;  /* 0xff8000003b3b7808 */ /* 0x000fe40002000000 */
[----:B------:R-:W-:Y:S02]  /*18cf0*/  ISETP.GT.AND P3, PT, R8, 0x9, PT ;  /* 0x000000090800780c */ /* 0x000fe40003f64270 */
[----:B------:R-:W-:Y:S02]  /*18d00*/  FSEL R62, R62, -INF , P5 ;  /* 0xff8000003e3e7808 */ /* 0x000fe40002800000 */
[C---:B------:R-:W-:Y:S02]  /*18d10*/  ISETP.GT.AND P4, PT, R8.reuse, 0x10, PT ;  /* 0x000000100800780c */ /* 0x040fe40003f84270 */
[----:B------:R-:W-:Y:S02]  /*18d20*/  FSEL R64, R63, -INF , P3 ;  /* 0xff8000003f407808 */ /* 0x000fe40001800000 */
[----:B------:R-:W-:-:S02]  /*18d30*/  ISETP.GT.AND P3, PT, R8, 0x11, PT ;  /* 0x000000110800780c */ /* 0x000fc40003f64270 */
[----:B------:R-:W-:Y:S02]  /*18d40*/  FSEL R50, R50, -INF , P4 ;  /* 0xff80000032327808 */ /* 0x000fe40002000000 */
[C---:B------:R-:W-:Y:S02]  /*18d50*/  ISETP.GT.AND P4, PT, R8.reuse, 0x18, PT ;  /* 0x000000180800780c */ /* 0x040fe40003f84270 */
[----:B------:R-:W-:Y:S02]  /*18d60*/  FSEL R66, R51, -INF , P3 ;  /* 0xff80000033427808 */ /* 0x000fe40001800000 */
[----:B------:R-:W-:Y:S02]  /*18d70*/  ISETP.GT.AND P3, PT, R8, 0x19, PT ;  /* 0x000000190800780c */ /* 0x000fe40003f64270 */
[----:B------:R-:W-:Y:S02]  /*18d80*/  FSEL R54, R54, -INF , P4 ;  /* 0xff80000036367808 */ /* 0x000fe40002000000 */
[----:B------:R-:W-:-:S02]  /*18d90*/  ISETP.GT.AND P4, PT, R8, 0x20, PT ;  /* 0x000000200800780c */ /* 0x000fc40003f84270 */
[----:B------:R-:W-:Y:S02]  /*18da0*/  FSEL R68, R55, -INF , P3 ;  /* 0xff80000037447808 */ /* 0x000fe40001800000 */
[----:B------:R-:W-:Y:S02]  /*18db0*/  ISETP.GT.AND P3, PT, R8, 0x21, PT ;  /* 0x000000210800780c */ /* 0x000fe40003f64270 */
[----:B------:R-:W-:Y:S01]  /*18dc0*/  ISETP.GT.AND P5, PT, R9, 0x8, PT ;  /* 0x000000080900780c */ /* 0x000fe20003fa4270 */
[----:B------:R-:W-:Y:S02]  /*18dd0*/  WARPGROUP.DEPBAR.LE gsb0, 0x0 ;  /* 0x00008000000079c5 */ /* 0x000fe40000010000 */
[----:B------:R-:W-:Y:S01]  /*18de0*/  WARPGROUP.ARRIVE ;  /* 0x00000000000079c5 */ /* 0x000fe20000000000 */
[----:B------:R-:W-:Y:S02]  /*18df0*/  FSEL R70, R42, -INF , P4 ;  /* 0xff8000002a467808 */ /* 0x000fe40002000000 */
[----:B------:R-:W-:-:S02]  /*18e00*/  ISETP.GT.AND P4, PT, R8, 0x28, PT ;  /* 0x000000280800780c */ /* 0x000fc40003f84270 */
[----:B------:R-:W-:Y:S01]  /*18e10*/  FSEL R72, R43, -INF , P3 ;  /* 0xff8000002b487808 */ /* 0x000fe20001800000 */
[----:B------:R-:W-:Y:S01]  /*18e20*/  HGMMA.64x16x16.F32.BF16 R32, gdesc[UR4], R32, gsb0 ;  /* 0x00200000042079f0 */ /* 0x000fe20008001820 */
[----:B------:R-:W-:Y:S01]  /*18e30*/  R2UR UR6, R4 ;  /* 0x00000000040672ca */ /* 0x000fe200000e0000 */
[----:B------:R-:W-:Y:S01]  /*18e40*/  UMOV UR4, UR36 ;  /* 0x0000002400047c82 */ /* 0x000fe20008000000 */
[----:B------:R-:W-:Y:S01]  /*18e50*/  R2UR UR7, R5 ;  /* 0x00000000050772ca */ /* 0x000fe200000e0000 */
[----:B------:R-:W-:Y:S01]  /*18e60*/  UMOV UR5, UR37 ;  /* 0x0000002500057c82 */ /* 0x000fe20008000000 */
        /* <DEDUP_REMOVED lines=19> */
[----:B------:R-:W-:Y:S02]  /*18fa0*/  FSEL R52, R52, -INF , P5 ;  /* 0xff80000034347808 */ /* 0x000fe40002800000 */
[----:B------:R-:W-:Y:S01]  /*18fb0*/  FMNMX.FTZ R5, R74, R5, !PT ;  /* 0x000000054a057209 */ /* 0x000fe20007810000 */
[----:B------:R-:W-:-:S02]  /*18fc0*/  WARPGROUP.DEPBAR.LE gsb0, 0x0 ;  /* 0x00008000000079c5 */ /* 0x000fc40000010000 */
[----:B------:R-:W-:Y:S01]  /*18fd0*/  WARPGROUP.ARRIVE ;  /* 0x00000000000079c5 */ /* 0x000fe20000000000 */
[----:B------:R-:W-:Y:S02]  /*18fe0*/  FSEL R76, R34, -INF , P4 ;  /* 0xff800000224c7808 */ /* 0x000fe40002000000 */
[----:B------:R-:W-:Y:S02]  /*18ff0*/  ISETP.GT.AND P4, PT, R8, 0x38, PT ;  /* 0x000000380800780c */ /* 0x000fe40003f84270 */
[----:B------:R-:W-:Y:S01]  /*19000*/  FSEL R78, R35, -INF , P3 ;  /* 0xff800000234e7808 */ /* 0x000fe20001800000 */
[----:B------:R-:W-:Y:S01]  /*19010*/  HGMMA.64x16x16.F32.BF16 R24, gdesc[UR4], R24, gsb0 ;  /* 0x00200000041879f0 */ /* 0x000fe20008001818 */
[----:B------:R-:W-:Y:S01]  /*19020*/  FMNMX.FTZ R5, R76, R5, !PT ;  /* 0x000000054c057209 */ /* 0x000fe20007810000 */
[----:B------:R-:W-:Y:S01]  /*19030*/  ULDC UR4, c[0x0][0x988] ;  /* 0x0002620000047ab9 */ /* 0x000fe20000000800 */
[----:B------:R-:W-:Y:S02]  /*19040*/  ISETP.GT.AND P3, PT, R8, 0x39, PT ;  /* 0x000000390800780c */ /* 0x000fe40003f64270 */
[----:B------:R-:W-:-:S02]  /*19050*/  FSEL R80, R38, -INF , P4 ;  /* 0xff80000026507808 */ /* 0x000fc40002000000 */
[----:B------:R-:W-:Y:S02]  /*19060*/  FMNMX.FTZ R5, R78, R5, !PT ;  /* 0x000000054e057209 */ /* 0x000fe40007810000 */
[----:B------:R-:W-:Y:S02]  /*19070*/  ISETP.GT.AND P4, PT, R8, 0x40, PT ;  /* 0x000000400800780c */ /* 0x000fe40003f84270 */
[----:B------:R-:W-:Y:S02]  /*19080*/  FSEL R82, R39, -INF , P3 ;  /* 0xff80000027527808 */ /* 0x000fe40001800000 */
[----:B------:R-:W-:Y:S02]  /*19090*/  FMNMX.FTZ R5, R80, R5, !PT ;  /* 0x0000000550057209 */ /* 0x000fe40007810000 */
[----:B------:R-:W-:Y:S02]  /*190a0*/  ISETP.GT.AND P3, PT, R8, 0x41, PT ;  /* 0x000000410800780c */ /* 0x000fe40003f64270 */
[----:B------:R-:W-:Y:S01]  /*190b0*/  FMNMX.FTZ R5, R82, R5, !PT ;  /* 0x0000000552057209 */ /* 0x000fe20007810000 */
[----:B------:R-:W-:-:S02]  /*190c0*/  WARPGROUP.DEPBAR.LE gsb0, 0x0 ;  /* 0x00008000000079c5 */ /* 0x000fc40000010000 */
[----:B------:R-:W-:Y:S01]  /*190d0*/  FSEL R84, R26, -INF , P4 ;  /* 0xff8000001a547808 */ /* 0x000fe20002000000 */
[----:B------:R0:W-:Y:S01]  /*190e0*/  @!P1 SYNCS.ARRIVE.TRANS64.RED.A1T0 RZ, [R0+URZ], RZ ;  /* 0x000000ff00ff99a7 */ /* 0x0001e2000810043f */
[----:B------:R-:W-:Y:S02]  /*190f0*/  ISETP.GT.AND P4, PT, R8, 0x48, PT ;  /* 0x000000480800780c */ /* 0x000fe40003f84270 */
[----:B------:R-:W-:Y:S02]  /*19100*/  FSEL R86, R27, -INF , P3 ;  /* 0xff8000001b567808 */ /* 0x000fe40001800000 */
[----:B------:R-:W-:Y:S02]  /*19110*/  FMNMX.FTZ R5, R84, R5, !PT ;  /* 0x0000000554057209 */ /* 0x000fe40007810000 */
[----:B------:R-:W-:Y:S01]  /*19120*/  ISETP.GT.AND P3, PT, R8, 0x49, PT ;  /* 0x000000490800780c */ /* 0x000fe20003f64270 */
[----:B------:R-:W1:Y:S01]  /*19130*/  @P2 LDC R27, c[0x0][0x44c] ;  /* 0x00011300ff1b2b82 */ /* 0x000e620000000800 */
[----:B------:R-:W-:-:S02]  /*19140*/  FSEL R88, R30, -INF , P4 ;  /* 0xff8000001e587808 */ /* 0x000fc40002000000 */
[----:B------:R-:W-:Y:S02]  /*19150*/  FMNMX.FTZ R5, R86, R5, !PT ;  /* 0x0000000556057209 */ /* 0x000fe40007810000 */
[----:B------:R-:W-:Y:S02]  /*19160*/  FSEL R90, R31, -INF , P3 ;  /* 0xff8000001f5a7808 */ /* 0x000fe40001800000 */
[----:B------:R-:W-:Y:S02]  /*19170*/  FMNMX.FTZ R5, R88, R5, !PT ;  /* 0x0000000558057209 */ /* 0x000fe40007810000 */
[C---:B------:R-:W-:Y:S02]  /*19180*/  ISETP.GT.AND P3, PT, R9.reuse, RZ, PT ;  /* 0x000000ff0900720c */ /* 0x040fe40003f64270 */
[----:B------:R-:W-:Y:S02]  /*19190*/  FMNMX.FTZ R5, R90, R5, !PT ;  /* 0x000000055a057209 */ /* 0x000fe40007810000 */
[----:B------:R-:W-:-:S02]  /*191a0*/  ISETP.GT.AND P4, PT, R9, 0x1, PT ;  /* 0x000000010900780c */ /* 0x000fc40003f84270 */
[----:B------:R-:W-:Y:S01]  /*191b0*/  FSEL R56, R56, -INF , P3 ;  /* 0xff80000038387808 */ /* 0x000fe20001800000 */
[----:B------:R-:W2:Y:S01]  /*191c0*/  SHFL.BFLY PT, R4, R5, 0x2, 0x1f ;  /* 0x0c401f0005047f89 */ /* 0x000ea200000e0000 */
[----:B------:R-:W-:Y:S02]  /*191d0*/  FSEL R57, R57, -INF , P4 ;  /* 0xff80000039397808 */ /* 0x000fe40002000000 */
[C---:B------:R-:W-:Y:S02]  /*191e0*/  ISETP.GT.AND P3, PT, R9.reuse, 0x10, PT ;  /* 0x000000100900780c */ /* 0x040fe40003f64270 */
[----:B------:R-:W-:Y:S02]  /*191f0*/  FMNMX.FTZ R3, R56, R57, !PT ;  /* 0x0000003938037209 */ /* 0x000fe40007810000 */
[----:B------:R-:W-:Y:S01]  /*19200*/  ISETP.GT.AND P4, PT, R9, 0x11, PT ;  /* 0x000000110900780c */ /* 0x000fe20003f84270 */
[----:B-1----:R-:W-:Y:S01]  /*19210*/  @P2 IMAD.HI.U32 R27, R230, R27, RZ ;  /* 0x0000001be61b2227 */ /* 0x002fe200078e00ff */
[----:B------:R-:W-:-:S02]  /*19220*/  FSEL R48, R48, -INF , P3 ;  /* 0xff80000030307808 */ /* 0x000fc40001800000 */
[----:B------:R-:W-:Y:S02]  /*19230*/  FSEL R12, R49, -INF , P4 ;  /* 0xff800000310c7808 */ /* 0x000fe40002000000 */
[C---:B------:R-:W-:Y:S02]  /*19240*/  ISETP.GT.AND P3, PT, R9.reuse, 0x19, PT ;  /* 0x000000190900780c */ /* 0x040fe40003f64270 */
[----:B------:R-:W-:Y:S02]  /*19250*/  ISETP.GT.AND P4, PT, R9, 0x20, PT ;  /* 0x000000200900780c */ /* 0x000fe40003f84270 */
[----:B------:R-:W-:Y:S02]  /*19260*/  FSEL R14, R53, -INF , P3 ;  /* 0xff800000350e7808 */ /* 0x000fe40001800000 */
[----:B------:R-:W-:Y:S02]  /*19270*/  ISETP.GT.AND P3, PT, R9, 0x21, PT ;  /* 0x000000210900780c */ /* 0x000fe40003f64270 */
[----:B------:R-:W-:-:S02]  /*19280*/  FSEL R40, R40, -INF , P4 ;  /* 0xff80000028287808 */ /* 0x000fc40002000000 */
[----:B------:R-:W-:Y:S02]  /*19290*/  ISETP.GT.AND P4, PT, R9, 0x28, PT ;  /* 0x000000280900780c */ /* 0x000fe40003f84270 */
[----:B--2---:R-:W-:Y:S02]  /*192a0*/  FMNMX.FTZ R4, R5, R4, !PT ;  /* 0x0000000405047209 */ /* 0x004fe40007810000 */
[----:B------:R-:W-:Y:S01]  /*192b0*/  FMNMX.FTZ R5, R60, R3, !PT ;  /* 0x000000033c057209 */ /* 0x000fe20007810000 */
[----:B------:R-:W-:Y:S01]  /*192c0*/  IMAD.U32 R3, RZ, RZ, UR4 ;  /* 0x00000004ff037e24 */ /* 0x000fe2000f8e00ff */
[----:B------:R-:W-:Y:S01]  /*192d0*/  FSEL R20, R41, -INF , P3 ;  /* 0xff80000029147808 */ /* 0x000fe20001800000 */
[----:B------:R-:W1:Y:S01]  /*192e0*/  SHFL.BFLY PT, R7, R4, 0x1, 0x1f ;  /* 0x0c201f0004077f89 */ /* 0x000e6200000e0000 */
[----:B------:R-:W-:Y:S02]  /*192f0*/  FMNMX.FTZ R5, R10, R5, !PT ;  /* 0x000000050a057209 */ /* 0x000fe40007810000 */
[----:B------:R-:W-:-:S02]  /*19300*/  ISETP.GT.AND P3, PT, R9, 0x29, PT ;  /* 0x000000290900780c */ /* 0x000fc40003f64270 */
[----:B------:R-:W-:Y:S02]  /*19310*/  FMNMX.FTZ R5, R48, R5, !PT ;  /* 0x0000000530057209 */ /* 0x000fe40007810000 */
[----:B------:R-:W-:Y:S02]  /*19320*/  FSEL R44, R44, -INF , P4 ;  /* 0xff8000002c2c7808 */ /* 0x000fe40002000000 */
[----:B------:R-:W-:Y:S02]  /*19330*/  FMNMX.FTZ R5, R12, R5, !PT ;  /* 0x000000050c057209 */ /* 0x000fe40007810000 */
[----:B------:R-:W-:Y:S02]  /*19340*/  FSEL R26, R45, -INF , P3 ;  /* 0xff8000002d1a7808 */ /* 0x000fe40001800000 */
[----:B------:R-:W-:Y:S02]  /*19350*/  FMNMX.FTZ R5, R52, R5, !PT ;  /* 0x0000000534057209 */ /* 0x000fe40007810000 */
[----:B------:R-:W-:-:S02]  /*19360*/  ISETP.GT.AND P3, PT, R9, 0x30, PT ;  /* 0x000000300900780c */ /* 0x000fc40003f64270 */
[----:B------:R-:W-:Y:S02]  /*19370*/  FMNMX.FTZ R5, R14, R5, !PT ;  /* 0x000000050e057209 */ /* 0x000fe40007810000 */
[C---:B------:R-:W-:Y:S02]  /*19380*/  ISETP.GT.AND P4, PT, R9.reuse, 0x31, PT ;  /* 0x000000310900780c */ /* 0x040fe40003f84270 */
[----:B------:R-:W-:Y:S02]  /*19390*/  FMNMX.FTZ R5, R40, R5, !PT ;  /* 0x0000000528057209 */ /* 0x000fe40007810000 */
[----:B------:R-:W-:Y:S02]  /*193a0*/  FSEL R32, R32, -INF , P3 ;  /* 0xff80000020207808 */ /* 0x000fe40001800000 */
[----:B------:R-:W-:Y:S02]  /*193b0*/  FMNMX.FTZ R5, R20, R5, !PT ;  /* 0x0000000514057209 */ /* 0x000fe40007810000 */
[----:B------:R-:W-:-:S02]  /*193c0*/  ISETP.GT.AND P3, PT, R9, 0x38, PT ;  /* 0x000000380900780c */ /* 0x000fc40003f64270 */
[----:B------:R-:W-:Y:S02]  /*193d0*/  FMNMX.FTZ R5, R44, R5, !PT ;  /* 0x000000052c057209 */ /* 0x000fe40007810000 */
[----:B------:R-:W-:Y:S02]  /*193e0*/  FSEL R30, R33, -INF , P4 ;  /* 0xff800000211e7808 */ /* 0x000fe40002000000 */
[----:B------:R-:W-:Y:S02]  /*193f0*/  FMNMX.FTZ R5, R26, R5, !PT ;  /* 0x000000051a057209 */ /* 0x000fe40007810000 */
[----:B------:R-:W-:Y:S02]  /*19400*/  ISETP.GT.AND P4, PT, R9, 0x39, PT ;  /* 0x000000390900780c */ /* 0x000fe40003f84270 */
[----:B------:R-:W-:Y:S02]  /*19410*/  FMNMX.FTZ R5, R32, R5, !PT ;  /* 0x0000000520057209 */ /* 0x000fe40007810000 */
[----:B------:R-:W-:-:S02]  /*19420*/  FSEL R36, R36, -INF , P3 ;  /* 0xff80000024247808 */ /* 0x000fc40001800000 */
[----:B------:R-:W-:Y:S02]  /*19430*/  FMNMX.FTZ R5, R30, R5, !PT ;  /* 0x000000051e057209 */ /* 0x000fe40007810000 */
[----:B------:R-:W-:Y:S02]  /*19440*/  FSEL R34, R37, -INF , P4 ;  /* 0xff80000025227808 */ /* 0x000fe40002000000 */
[C---:B------:R-:W-:Y:S02]  /*19450*/  ISETP.GT.AND P3, PT, R9.reuse, 0x40, PT ;  /* 0x000000400900780c */ /* 0x040fe40003f64270 */
[----:B------:R-:W-:Y:S02]  /*19460*/  FMNMX.FTZ R5, R36, R5, !PT ;  /* 0x0000000524057209 */ /* 0x000fe40007810000 */
[----:B------:R-:W-:Y:S02]  /*19470*/  ISETP.GT.AND P4, PT, R9, 0x41, PT ;  /* 0x000000410900780c */ /* 0x000fe40003f84270 */
[----:B------:R-:W-:-:S02]  /*19480*/  FSEL R24, R24, -INF , P3 ;  /* 0xff80000018187808 */ /* 0x000fc40001800000 */
[----:B------:R-:W-:Y:S02]  /*19490*/  FMNMX.FTZ R5, R34, R5, !PT ;  /* 0x0000000522057209 */ /* 0x000fe40007810000 */
[----:B------:R-:W-:Y:S02]  /*194a0*/  ISETP.GT.AND P3, PT, R9, 0x48, PT ;  /* 0x000000480900780c */ /* 0x000fe40003f64270 */
[----:B------:R-:W-:Y:S02]  /*194b0*/  FSEL R38, R25, -INF , P4 ;  /* 0xff80000019267808 */ /* 0x000fe40002000000 */
[----:B------:R-:W-:Y:S02]  /*194c0*/  FMNMX.FTZ R5, R24, R5, !PT ;  /* 0x0000000518057209 */ /* 0x000fe40007810000 */
[----:B-1----:R-:W-:Y:S02]  /*194d0*/  FMNMX.FTZ R4, R4, R7, !PT ;  /* 0x0000000704047209 */ /* 0x002fe40007810000 */
[----:B------:R-:W-:-:S02]  /*194e0*/  ISETP.GT.AND P4, PT, R9, 0x49, PT ;  /* 0x000000490900780c */ /* 0x000fc40003f84270 */
[----:B------:R-:W-:Y:S01]  /*194f0*/  FSEL R28, R28, -INF , P3 ;  /* 0xff8000001c1c7808 */ /* 0x000fe20001800000 */
[----:B------:R-:W-:Y:S01]  /*19500*/  FMUL.FTZ R6, R4, R3 ;  /* 0x0000000304067220 */ /* 0x000fe20000410000 */
[----:B------:R-:W-:Y:S02]  /*19510*/  FMNMX.FTZ R5, R38, R5, !PT ;  /* 0x0000000526057209 */ /* 0x000fe40007810000 */
[----:B------:R-:W-:Y:S02]  /*19520*/  FSETP.NEU.FTZ.AND P6, PT, R4, -INF , PT ;  /* 0xff8000000400780b */ /* 0x000fe40003fdd000 */
[----:B------:R-:W-:Y:S02]  /*19530*/  FSEL R42, R29, -INF , P4 ;  /* 0xff8000001d2a7808 */ /* 0x000fe40002000000 */
[----:B------:R-:W-:Y:S02]  /*19540*/  FMNMX.FTZ R5, R28, R5, !PT ;  /* 0x000000051c057209 */ /* 0x000fe40007810000 */
[----:B------:R-:W-:-:S02]  /*19550*/  FSEL R11, R6, RZ, P6 ;  /* 0x000000ff060b7208 */ /* 0x000fc40003000000 */
[----:B------:R-:W-:-:S03]  /*19560*/  FMNMX.FTZ R5, R42, R5, !PT ;  /* 0x000000052a057209 */ /* 0x000fc60007810000 */
[-CC-:B------:R-:W-:Y:S01]  /*19570*/  FFMA.FTZ R205, R50, R3.reuse, -R11.reuse ;  /* 0x0000000332cd7223 */ /* 0x180fe2000001080b */
[-CC-:B------:R-:W-:Y:S01]  /*19580*/  FFMA.FTZ R209, R58, R3.reuse, -R11.reuse ;  /* 0x000000033ad17223 */ /* 0x180fe2000001080b */
[----:B------:R-:W1:Y:S01]  /*19590*/  SHFL.BFLY PT, R50, R5, 0x2, 0x1f ;  /* 0x0c401f0005327f89 */ /* 0x000e6200000e0000 */
[-CC-:B------:R-:W-:Y:S01]  /*195a0*/  FFMA.FTZ R6, R59, R3.reuse, -R11.reuse ;  /* 0x000000033b067223 */ /* 0x180fe2000001080b */
        /* <DEDUP_REMOVED lines=20> */
[----:B------:R-:W-:-:S02]  /*196f0*/  CS2R R90, SRZ ;  /* 0x00000000005a7805 */ /* 0x000fc4000001ff00 */
[----:B------:R-:W-:Y:S02]  /*19700*/  CS2R R64, SRZ ;  /* 0x0000000000407805 */ /* 0x000fe4000001ff00 */
[----:B-1----:R-:W-:Y:S02]  /*19710*/  FMNMX.FTZ R50, R5, R50, !PT ;  /* 0x0000003205327209 */ /* 0x002fe40007810000 */
[----:B------:R-:W-:Y:S02]  /*19720*/  CS2R R62, SRZ ;  /* 0x00000000003e7805 */ /* 0x000fe4000001ff00 */
[----:B------:R-:W-:Y:S01]  /*19730*/  CS2R R58, SRZ ;  /* 0x00000000003a7805 */ /* 0x000fe2000001ff00 */
[----:B------:R-:W1:Y:S01]  /*19740*/  SHFL.BFLY PT, R5, R50, 0x1, 0x1f ;  /* 0x0c201f0032057f89 */ /* 0x000e6200000e0000 */
[----:B------:R-:W-:Y:S08]  /*19750*/  MUFU.EX2 R8, R8 ;  /* 0x0000000800087308 */ /* 0x000ff00000000800 */
[----:B------:R-:W-:Y:S08]  /*19760*/  MUFU.EX2 R205, R205 ;  /* 0x000000cd00cd7308 */ /* 0x000ff00000000800 */
[----:B------:R-:W-:Y:S01]  /*19770*/  MUFU.EX2 R66, R66 ;  /* 0x0000004200427308 */ /* 0x000fe20000000800 */
[----:B-1----:R-:W-:-:S07]  /*19780*/  FMNMX.FTZ R5, R50, R5, !PT ;  /* 0x0000000532057209 */ /* 0x002fce0007810000 */
[----:B------:R-:W-:Y:S01]  /*19790*/  MUFU.EX2 R54, R54 ;  /* 0x0000003600367308 */ /* 0x000fe20000000800 */
[----:B------:R-:W1:Y:S01]  /*197a0*/  @P2 LDC R50, c[0x0][0x450] ;  /* 0x00011400ff322b82 */ /* 0x000e620000000800 */
[C---:B------:R-:W-:Y:S01]  /*197b0*/  FSETP.NEU.FTZ.AND P3, PT, R5.reuse, -INF , PT ;  /* 0xff8000000500780b */ /* 0x040fe20003f7d000 */
[----:B------:R-:W-:-:S05]  /*197c0*/  FMUL.FTZ R7, R5, R3 ;  /* 0x0000000305077220 */ /* 0x000fca0000410000 */
[----:B------:R3:W-:Y:S01]  /*197d0*/  MUFU.EX2 R207, R68 ;  /* 0x0000004400cf7308 */ /* 0x0007e20000000800 */
[----:B------:R-:W-:-:S05]  /*197e0*/  FSEL R7, R7, RZ, P3 ;  /* 0x000000ff07077208 */ /* 0x000fca0001800000 */
[-CC-:B------:R-:W-:Y:S01]  /*197f0*/  FFMA.FTZ R56, R56, R3.reuse, -R7.reuse ;  /* 0x0000000338387223 */ /* 0x180fe20000010807 */
[-CC-:B------:R-:W-:Y:S01]  /*19800*/  FFMA.FTZ R57, R57, R3.reuse, -R7.reuse ;  /* 0x0000000339397223 */ /* 0x180fe20000010807 */
        /* <DEDUP_REMOVED lines=12> */
[----:B------:R-:W4:Y:S01]  /*198d0*/  MUFU.EX2 R57, R57 ;  /* 0x0000003900397308 */ /* 0x000f220000000800 */
[-CC-:B------:R-:W-:Y:S01]  /*198e0*/  FFMA.FTZ R30, R30, R3.reuse, -R7.reuse ;  /* 0x000000031e1e7223 */ /* 0x180fe20000010807 */
[-CC-:B------:R-:W-:Y:S01]  /*198f0*/  FFMA.FTZ R36, R36, R3.reuse, -R7.reuse ;  /* 0x0000000324247223 */ /* 0x180fe20000010807 */
[-CC-:B------:R-:W-:Y:S01]  /*19900*/  FFMA.FTZ R34, R34, R3.reuse, -R7.reuse ;  /* 0x0000000322227223 */ /* 0x180fe20000010807 */
[-CC-:B------:R-:W-:Y:S01]  /*19910*/  FFMA.FTZ R24, R24, R3.reuse, -R7.reuse ;  /* 0x0000000318187223 */ /* 0x180fe20000010807 */
[-CC-:B------:R-:W-:Y:S01]  /*19920*/  FFMA.FTZ R38, R38, R3.reuse, -R7.reuse ;  /* 0x0000000326267223 */ /* 0x180fe20000010807 */
[-CC-:B------:R-:W-:Y:S01]  /*19930*/  FFMA.FTZ R28, R28, R3.reuse, -R7.reuse ;  /* 0x000000031c1c7223 */ /* 0x180fe20000010807 */
[----:B------:R-:W-:Y:S01]  /*19940*/  FFMA.FTZ R42, R42, R3, -R7 ;  /* 0x000000032a2a7223 */ /* 0x000fe20000010807 */
[----:B------:R2:W-:Y:S01]  /*19950*/  MUFU.EX2 R9, R10 ;  /* 0x0000000a00097308 */ /* 0x0005e20000000800 */
[----:B---3--:R-:W-:-:S07]  /*19960*/  CS2R R68, SRZ ;  /* 0x0000000000447805 */ /* 0x008fce000001ff00 */
[----:B------:R-:W3:Y:S01]  /*19970*/  MUFU.EX2 R60, R60 ;  /* 0x0000003c003c7308 */ /* 0x000ee20000000800 */
[----:B--2---:R-:W-:Y:S01]  /*19980*/  FADD.FTZ R10, R209, R6 ;  /* 0x00000006d10a7221 */ /* 0x004fe20000010000 */
[----:B------:R-:W-:Y:S02]  /*19990*/  F2FP.BF16.F32.PACK_AB R209, R6, R209 ;  /* 0x000000d106d1723e */ /* 0x000fe400000010ff */
[----:B----4-:R-:W-:Y:S01]  /*199a0*/  F2FP.BF16.F32.PACK_AB R208, R57, R56 ;  /* 0x0000003839d0723e */ /* 0x010fe200000010ff */
[----:B------:R-:W-:Y:S01]  /*199b0*/  FADD.FTZ R25, R211, R10 ;  /* 0x0000000ad3197221 */ /* 0x000fe20000010000 */
[C---:B------:R-:W-:Y:S02]  /*199c0*/  F2FP.BF16.F32.PACK_AB R211, R8.reuse, R211 ;  /* 0x000000d308d3723e */ /* 0x040fe400000010ff */
[----:B------:R-:W-:Y:S01]  /*199d0*/  MUFU.EX2 R195, R11 ;  /* 0x0000000b00c37308 */ /* 0x000fe20000000800 */
[----:B------:R-:W-:Y:S01]  /*199e0*/  FADD.FTZ R10, R8, R25 ;  /* 0x00000019080a7221 */ /* 0x000fe20000010000 */
[----:B------:R-:W-:Y:S01]  /*199f0*/  FADD.FTZ R25, R56, R57 ;  /* 0x0000003938197221 */ /* 0x000fe20000010000 */
[----:B------:R-:W-:Y:S01]  /*19a00*/  VIADD R8, R2, 0xfffffffe ;  /* 0xfffffffe02087836 */ /* 0x000fe20000000000 */
[----:B------:R-:W-:Y:S01]  /*19a10*/  CS2R R56, SRZ ;  /* 0x0000000000387805 */ /* 0x000fe2000001ff00 */
[----:B------:R-:W-:-:S03]  /*19a20*/  IMAD.MOV.U32 R2, RZ, RZ, 0x3f800000 ;  /* 0x3f800000ff027424 */ /* 0x000fc600078e00ff */
[----:B------:R-:W-:Y:S01]  /*19a30*/  MUFU.EX2 R48, R48 ;  /* 0x0000003000307308 */ /* 0x000fe20000000800 */
[----:B---3--:R-:W-:-:S07]  /*19a40*/  F2FP.BF16.F32.PACK_AB R210, R9, R60 ;  /* 0x0000003c09d2723e */ /* 0x008fce00000010ff */
[----:B------:R2:W3:Y:S08]  /*19a50*/  MUFU.EX2 R11, R12 ;  /* 0x0000000c000b7308 */ /* 0x0004f00000000800 */
[----:B------:R-:W4:Y:S01]  /*19a60*/  MUFU.EX2 R70, R70 ;  /* 0x0000004600467308 */ /* 0x000f220000000800 */
[----:B--2---:R-:W-:Y:S01]  /*19a70*/  IMAD.MOV.U32 R12, RZ, RZ, R230 ;  /* 0x000000ffff0c7224 */ /* 0x004fe200078e00e6 */
[----:B-1----:R-:W-:Y:S01]  /*19a80*/  @P2 SHF.R.U32.HI R12, RZ, R50, R27 ;  /* 0x00000032ff0c2219 */ /* 0x002fe2000001161b */
[----:B------:R-:W-:Y:S01]  /*19a90*/  FADD.FTZ R27, R205, R10 ;  /* 0x0000000acd1b7221 */ /* 0x000fe20000010000 */
[----:B------:R-:W-:Y:S01]  /*19aa0*/  FADD.FTZ R10, R60, R25 ;  /* 0x000000193c0a7221 */ /* 0x000fe20000010000 */
[----:B------:R-:W-:-:S02]  /*19ab0*/  F2FP.BF16.F32.PACK_AB R205, R66, R205 ;  /* 0x000000cd42cd723e */ /* 0x000fc400000010ff */
[----:B------:R-:W-:Y:S01]  /*19ac0*/  CS2R R60, SRZ ;  /* 0x00000000003c7805 */ /* 0x000fe2000001ff00 */
[----:B------:R-:W-:Y:S01]  /*19ad0*/  FADD.FTZ R27, R66, R27 ;  /* 0x0000001b421b7221 */ /* 0x000fe20000010000 */
[----:B------:R1:W-:Y:S01]  /*19ae0*/  MUFU.EX2 R201, R72 ;  /* 0x0000004800c97308 */ /* 0x0003e20000000800 */
[----:B---3--:R-:W-:Y:S02]  /*19af0*/  F2FP.BF16.F32.PACK_AB R204, R11, R48 ;  /* 0x000000300bcc723e */ /* 0x008fe400000010ff */
[----:B------:R-:W-:Y:S02]  /*19b00*/  CS2R R66, SRZ ;  /* 0x0000000000427805 */ /* 0x000fe4000001ff00 */
[----:B------:R-:W-:-:S03]  /*19b10*/  CS2R R50, SRZ ;  /* 0x0000000000327805 */ /* 0x000fc6000001ff00 */
[----:B------:R-:W-:Y:S01]  /*19b20*/  MUFU.EX2 R52, R52 ;  /* 0x0000003400347308 */ /* 0x000fe20000000800 */
[----:B-1----:R-:W-:-:S07]  /*19b30*/  CS2R R72, SRZ ;  /* 0x0000000000487805 */ /* 0x002fce000001ff00 */
[----:B------:R1:W2:Y:S08]  /*19b40*/  MUFU.EX2 R13, R14 ;  /* 0x0000000e000d7308 */ /* 0x0002b00000000800 */
[----:B------:R-:W3:Y:S01]  /*19b50*/  MUFU.EX2 R46, R46 ;  /* 0x0000002e002e7308 */ /* 0x000ee20000000800 */
[----:B-1----:R-:W-:Y:S01]  /*19b60*/  IADD3 R14, R12, R232, -R231 ;  /* 0x000000e80c0e7210 */ /* 0x002fe20007ffe8e7 */
[----:B------:R-:W-:Y:S01]  /*19b70*/  FADD.FTZ R12, R54, R27 ;  /* 0x0000001b360c7221 */ /* 0x000fe20000010000 */
[----:B------:R-:W-:-:S03]  /*19b80*/  FADD.FTZ R27, R9, R10 ;  /* 0x0000000a091b7221 */ /* 0x000fc60000010000 */
[----:B------:R-:W-:Y:S01]  /*19b90*/  FADD.FTZ R29, R207, R12 ;  /* 0x0000000ccf1d7221 */ /* 0x000fe20000010000 */
[----:B0-----:R-:W-:Y:S01]  /*19ba0*/  FADD.FTZ R0, R48, R27 ;  /* 0x0000001b30007221 */ /* 0x001fe20000010000 */
[----:B------:R0:W1:Y:S01]  /*19bb0*/  MUFU.EX2 R203, R74 ;  /* 0x0000004a00cb7308 */ /* 0x0000620000000800 */
[----:B------:R-:W-:-:S04]  /*19bc0*/  IMAD.HI R14, R14, 0x66666667, RZ ;  /* 0x666666670e0e7827 */ /* 0x000fc800078e02ff */
[----:B----4-:R-:W-:Y:S01]  /*19bd0*/  FADD.FTZ R10, R70, R29 ;  /* 0x0000001d460a7221 */ /* 0x010fe20000010000 */
[----:B------:R-:W-:Y:S01]  /*19be0*/  FADD.FTZ R27, R11, R0 ;  /* 0x000000000b1b7221 */ /* 0x000fe20000010000 */
[----:B--2---:R-:W-:Y:S02]  /*19bf0*/  F2FP.BF16.F32.PACK_AB R206, R13, R52 ;  /* 0x000000340dce723e */ /* 0x004fe400000010ff */
[----:B------:R-:W-:Y:S01]  /*19c00*/  CS2R R48, SRZ ;  /* 0x0000000000307805 */ /* 0x000fe2000001ff00 */
[----:B------:R-:W-:Y:S01]  /*19c10*/  FADD.FTZ R29, R201, R10 ;  /* 0x0000000ac91d7221 */ /* 0x000fe20000010000 */
[----:B------:R-:W-:Y:S01]  /*19c20*/  FADD.FTZ R0, R52, R27 ;  /* 0x0000001b34007221 */ /* 0x000fe20000010000 */
[----:B------:R-:W2:Y:S01]  /*19c30*/  MUFU.EX2 R40, R40 ;  /* 0x0000002800287308 */ /* 0x000ea20000000800 */
[----:B------:R-:W-:Y:S01]  /*19c40*/  SHF.R.U32.HI R225, RZ, 0x1f, R14 ;  /* 0x0000001fffe17819 */ /* 0x000fe2000001160e */
[----:B---3--:R-:W-:Y:S01]  /*19c50*/  FADD.FTZ R10, R46, R29 ;  /* 0x0000001d2e0a7221 */ /* 0x008fe20000010000 */
[----:B------:R-:W-:Y:S01]  /*19c60*/  FADD.FTZ R29, R13, R0 ;  /* 0x000000000d1d7221 */ /* 0x000fe20000010000 */
[----:B------:R-:W-:-:S02]  /*19c70*/  F2FP.BF16.F32.PACK_AB R207, R207, R54 ;  /* 0x00000036cfcf723e */ /* 0x000fc400000010ff */
[----:B0-----:R-:W-:Y:S02]  /*19c80*/  CS2R R74, SRZ ;  /* 0x00000000004a7805 */ /* 0x001fe4000001ff00 */
[----:B------:R-:W-:Y:S02]  /*19c90*/  LEA.HI.SX32 R225, R14, R225, 0x1b ;  /* 0x000000e10ee17211 */ /* 0x000fe400078fdaff */
[----:B------:R-:W-:Y:S01]  /*19ca0*/  CS2R R54, SRZ ;  /* 0x0000000000367805 */ /* 0x000fe2000001ff00 */
[----:B------:R-:W0:Y:S01]  /*19cb0*/  MUFU.EX2 R76, R76 ;  /* 0x0000004c004c7308 */ /* 0x000e220000000800 */
[----:B-1----:R-:W-:Y:S01]  /*19cc0*/  FADD.FTZ R31, R203, R10 ;  /* 0x0000000acb1f7221 */ /* 0x002fe20000010000 */
[----:B------:R-:W-:Y:S02]  /*19cd0*/  VIMNMX R225, RZ, R225, !PT ;  /* 0x000000e1ffe17248 */ /* 0x000fe40007fe0100 */
[----:B------:R-:W-:Y:S02]  /*19ce0*/  CS2R R52, SRZ ;  /* 0x0000000000347805 */ /* 0x000fe4000001ff00 */
[----:B------:R-:W-:-:S02]  /*19cf0*/  F2FP.BF16.F32.PACK_AB R201, R201, R70 ;  /* 0x00000046c9c9723e */ /* 0x000fc400000010ff */
[----:B------:R-:W-:Y:S02]  /*19d00*/  CS2R R70, SRZ ;  /* 0x0000000000467805 */ /* 0x000fe4000001ff00 */
[----:B------:R-:W-:Y:S01]  /*19d10*/  ISETP.GE.AND P3, PT, R8, R225, PT ;  /* 0x000000e10800720c */ /* 0x000fe20003f66270 */
[----:B------:R-:W1:Y:S01]  /*19d20*/  MUFU.EX2 R15, R20 ;  /* 0x00000014000f7308 */ /* 0x000e620000000800 */
[----:B--2---:R-:W-:Y:S01]  /*19d30*/  FADD.FTZ R0, R40, R29 ;  /* 0x0000001d28007221 */ /* 0x004fe20000010000 */
[----:B------:R-:W-:Y:S02]  /*19d40*/  F2FP.BF16.F32.PACK_AB R203, R203, R46 ;  /* 0x0000002ecbcb723e */ /* 0x000fe400000010ff */
[----:B------:R-:W-:-:S04]  /*19d50*/  CS2R R46, SRZ ;  /* 0x00000000002e7805 */ /* 0x000fc8000001ff00 */
[----:B------:R2:W3:Y:S01]  /*19d60*/  MUFU.EX2 R197, R78 ;  /* 0x0000004e00c57308 */ /* 0x0004e20000000800 */
[----:B0-----:R-:W-:-:S07]  /*19d70*/  FADD.FTZ R10, R76, R31 ;  /* 0x0000001f4c0a7221 */ /* 0x001fce0000010000 */
[----:B------:R-:W0:Y:S01]  /*19d80*/  MUFU.EX2 R44, R44 ;  /* 0x0000002c002c7308 */ /* 0x000e220000000800 */
[C---:B-1----:R-:W-:Y:S01]  /*19d90*/  FADD.FTZ R7, R15.reuse, R0 ;  /* 0x000000000f077221 */ /* 0x042fe20000010000 */
[----:B------:R-:W-:Y:S02]  /*19da0*/  F2FP.BF16.F32.PACK_AB R200, R15, R40 ;  /* 0x000000280fc8723e */ /* 0x000fe400000010ff */
[----:B--2---:R-:W-:Y:S02]  /*19db0*/  CS2R R78, SRZ ;  /* 0x00000000004e7805 */ /* 0x004fe4000001ff00 */
[----:B------:R-:W-:Y:S02]  /*19dc0*/  CS2R R40, SRZ ;  /* 0x0000000000287805 */ /* 0x000fe4000001ff00 */
[----:B------:R-:W1:Y:S01]  /*19dd0*/  MUFU.EX2 R80, R80 ;  /* 0x0000005000507308 */ /* 0x000e620000000800 */
[C---:B---3--:R-:W-:Y:S01]  /*19de0*/  FADD.FTZ R29, R197.reuse, R10 ;  /* 0x0000000ac51d7221 */ /* 0x048fe20000010000 */
[----:B------:R-:W-:-:S02]  /*19df0*/  F2FP.BF16.F32.PACK_AB R197, R197, R76 ;  /* 0x0000004cc5c5723e */ /* 0x000fc400000010ff */
[----:B------:R-:W-:-:S04]  /*19e00*/  CS2R R76, SRZ ;  /* 0x00000000004c7805 */ /* 0x000fc8000001ff00 */
[----:B------:R-:W2:Y:S01]  /*19e10*/  MUFU.EX2 R21, R26 ;  /* 0x0000001a00157308 */ /* 0x000ea20000000800 */
[----:B0-----:R-:W-:-:S07]  /*19e20*/  FADD.FTZ R0, R44, R7 ;  /* 0x000000072c007221 */ /* 0x001fce0000010000 */
[----:B------:R0:W3:Y:S01]  /*19e30*/  MUFU.EX2 R199, R82 ;  /* 0x0000005200c77308 */ /* 0x0000e20000000800 */
[----:B-1----:R-:W-:-:S07]  /*19e40*/  FADD.FTZ R6, R80, R29 ;  /* 0x0000001d50067221 */ /* 0x002fce0000010000 */
[----:B------:R-:W1:Y:S01]  /*19e50*/  MUFU.EX2 R32, R32 ;  /* 0x0000002000207308 */ /* 0x000e620000000800 */
[C---:B--2---:R-:W-:Y:S01]  /*19e60*/  FADD.FTZ R29, R21.reuse, R0 ;  /* 0x00000000151d7221 */ /* 0x044fe20000010000 */
[----:B------:R-:W-:Y:S02]  /*19e70*/  F2FP.BF16.F32.PACK_AB R202, R21, R44 ;  /* 0x0000002c15ca723e */ /* 0x000fe400000010ff */
[----:B0-----:R-:W-:Y:S02]  /*19e80*/  CS2R R82, SRZ ;  /* 0x0000000000527805 */ /* 0x001fe4000001ff00 */
[----:B------:R-:W-:Y:S02]  /*19e90*/  CS2R R44, SRZ ;  /* 0x00000000002c7805 */ /* 0x000fe4000001ff00 */
[----:B------:R-:W0:Y:S01]  /*19ea0*/  MUFU.EX2 R84, R84 ;  /* 0x0000005400547308 */ /* 0x000e220000000800 */
[C---:B---3--:R-:W-:Y:S01]  /*19eb0*/  FADD.FTZ R31, R199.reuse, R6 ;  /* 0x00000006c71f7221 */ /* 0x048fe20000010000 */
[----:B------:R-:W-:-:S02]  /*19ec0*/  F2FP.BF16.F32.PACK_AB R199, R199, R80 ;  /* 0x00000050c7c7723e */ /* 0x000fc400000010ff */
[----:B------:R-:W-:-:S04]  /*19ed0*/  CS2R R80, SRZ ;  /* 0x0000000000507805 */ /* 0x000fc8000001ff00 */
[----:B------:R-:W2:Y:S01]  /*19ee0*/  MUFU.EX2 R25, R30 ;  /* 0x0000001e00197308 */ /* 0x000ea20000000800 */
[----:B-1----:R-:W-:-:S07]  /*19ef0*/  FADD.FTZ R0, R32, R29 ;  /* 0x0000001d20007221 */ /* 0x002fce0000010000 */
[----:B------:R1:W3:Y:S01]  /*19f00*/  MUFU.EX2 R193, R86 ;  /* 0x0000005600c17308 */ /* 0x0002e20000000800 */
[----:B0-----:R-:W-:-:S07]  /*19f10*/  FADD.FTZ R6, R84, R31 ;  /* 0x0000001f54067221 */ /* 0x001fce0000010000 */
[----:B------:R-:W0:Y:S01]  /*19f20*/  MUFU.EX2 R36, R36 ;  /* 0x0000002400247308 */ /* 0x000e220000000800 */
[C---:B--2---:R-:W-:Y:S01]  /*19f30*/  FADD.FTZ R29, R25.reuse, R0 ;  /* 0x00000000191d7221 */ /* 0x044fe20000010000 */
[----:B------:R-:W-:Y:S02]  /*19f40*/  F2FP.BF16.F32.PACK_AB R196, R25, R32 ;  /* 0x0000002019c4723e */ /* 0x000fe400000010ff */
[----:B-1----:R-:W-:Y:S02]  /*19f50*/  CS2R R86, SRZ ;  /* 0x0000000000567805 */ /* 0x002fe4000001ff00 */
[----:B------:R-:W-:Y:S02]  /*19f60*/  CS2R R32, SRZ ;  /* 0x0000000000207805 */ /* 0x000fe4000001ff00 */
[----:B------:R-:W1:Y:S01]  /*19f70*/  MUFU.EX2 R88, R88 ;  /* 0x0000005800587308 */ /* 0x000e620000000800 */
[C---:B---3--:R-:W-:Y:S01]  /*19f80*/  FADD.FTZ R31, R193.reuse, R6 ;  /* 0x00000006c11f7221 */ /* 0x048fe20000010000 */
[----:B------:R-:W-:-:S02]  /*19f90*/  F2FP.BF16.F32.PACK_AB R193, R193, R84 ;  /* 0x00000054c1c1723e */ /* 0x000fc400000010ff */
[----:B------:R-:W-:-:S04]  /*19fa0*/  CS2R R84, SRZ ;  /* 0x0000000000547805 */ /* 0x000fc8000001ff00 */
[----:B------:R2:W3:Y:S01]  /*19fb0*/  MUFU.EX2 R27, R34 ;  /* 0x00000022001b7308 */ /* 0x0004e20000000800 */
[----:B0-----:R-:W-:-:S07]  /*19fc0*/  FADD.FTZ R0, R36, R29 ;  /* 0x0000001d24007221 */ /* 0x001fce0000010000 */
[----:B------:R-:W0:Y:S01]  /*19fd0*/  MUFU.EX2 R24, R24 ;  /* 0x0000001800187308 */ /* 0x000e220000000800 */
[----:B-1----:R-:W-:Y:S01]  /*19fe0*/  FADD.FTZ R12, R88, R31 ;  /* 0x0000001f580c7221 */ /* 0x002fe20000010000 */
[----:B--2---:R-:W-:-:S03]  /*19ff0*/  CS2R R34, SRZ ;  /* 0x0000000000227805 */ /* 0x004fc6000001ff00 */
[C---:B------:R-:W-:Y:S01]  /*1a000*/  FADD.FTZ R12, R195.reuse, R12 ;  /* 0x0000000cc30c7221 */ /* 0x040fe20000010000 */
[----:B------:R-:W-:Y:S02]  /*1a010*/  F2FP.BF16.F32.PACK_AB R195, R195, R88 ;  /* 0x00000058c3c3723e */ /* 0x000fe400000010ff */
[----:B------:R-:W-:Y:S01]  /*1a020*/  CS2R R88, SRZ ;  /* 0x0000000000587805 */ /* 0x000fe2000001ff00 */
[----:B------:R1:W2:Y:S01]  /*1a030*/  MUFU.EX2 R7, R38 ;  /* 0x0000002600077308 */ /* 0x0002a20000000800 */
[C---:B---3--:R-:W-:Y:S01]  /*1a040*/  FADD.FTZ R31, R27.reuse, R0 ;  /* 0x000000001b1f7221 */ /* 0x048fe20000010000 */
[----:B------:R-:W-:Y:S02]  /*1a050*/  F2FP.BF16.F32.PACK_AB R198, R27, R36 ;  /* 0x000000241bc6723e */ /* 0x000fe400000010ff */
[----:B------:R-:W-:Y:S02]  /*1a060*/  CS2R R36, SRZ ;  /* 0x0000000000247805 */ /* 0x000fe4000001ff00 */
[----:B------:R-:W-:-:S02]  /*1a070*/  CS2R R26, SRZ ;  /* 0x00000000001a7805 */ /* 0x000fc4000001ff00 */
[----:B------:R-:W3:Y:S01]  /*1a080*/  MUFU.EX2 R28, R28 ;  /* 0x0000001c001c7308 */ /* 0x000ee20000000800 */
[----:B0-----:R-:W-:Y:S01]  /*1a090*/  FADD.FTZ R0, R24, R31 ;  /* 0x0000001f18007221 */ /* 0x001fe20000010000 */
[----:B-1----:R-:W-:Y:S02]  /*1a0a0*/  CS2R R38, SRZ ;  /* 0x0000000000267805 */ /* 0x002fe4000001ff00 */
[----:B------:R-:W-:-:S04]  /*1a0b0*/  CS2R R30, SRZ ;  /* 0x00000000001e7805 */ /* 0x000fc8000001ff00 */
[----:B------:R0:W1:Y:S01]  /*1a0c0*/  MUFU.EX2 R29, R42 ;  /* 0x0000002a001d7308 */ /* 0x0000620000000800 */
[C---:B--2---:R-:W-:Y:S01]  /*1a0d0*/  FADD.FTZ R9, R7.reuse, R0 ;  /* 0x0000000007097221 */ /* 0x044fe20000010000 */
[----:B------:R-:W-:Y:S02]  /*1a0e0*/  F2FP.BF16.F32.PACK_AB R192, R7, R24 ;  /* 0x0000001807c0723e */ /* 0x000fe400000010ff */
[----:B------:R-:W-:Y:S01]  /*1a0f0*/  CS2R R24, SRZ ;  /* 0x0000000000187805 */ /* 0x000fe2000001ff00 */
[----:B---3--:R-:W-:Y:S01]  /*1a100*/  FADD.FTZ R0, R28, R9 ;  /* 0x000000091c007221 */ /* 0x008fe20000010000 */
[----:B0-----:R-:W-:-:S03]  /*1a110*/  CS2R R42, SRZ ;  /* 0x00000000002a7805 */ /* 0x001fc6000001ff00 */
[C---:B-1----:R-:W-:Y:S01]  /*1a120*/  FADD.FTZ R13, R29.reuse, R0 ;  /* 0x000000001d0d7221 */ /* 0x042fe20000010000 */
[----:B------:R-:W-:Y:S01]  /*1a130*/  F2FP.BF16.F32.PACK_AB R194, R29, R28 ;  /* 0x0000001c1dc2723e */ /* 0x000fe200000010ff */
[----:B------:R-:W-:Y:S01]  /*1a140*/  IMAD.MOV.U32 R0, RZ, RZ, 0x3f800000 ;  /* 0x3f800000ff007424 */ /* 0x000fe200078e00ff */
[----:B------:R-:W-:Y:S01]  /*1a150*/  CS2R R28, SRZ ;  /* 0x00000000001c7805 */ /* 0x000fe2000001ff00 */
[----:B------:R-:W-:Y:S06]  /*1a160*/  @!P3 BRA `(.L_x_3073) ;  /* 0x0000004c00bcb947 */ /* 0x000fec0003800000 */
[----:B------:R-:W-:Y:S01]  /*1a170*/  BSSY B1, `(.L_x_3073) ;  /* 0x00004ee000017945 */ /* 0x000fe20003800000 */
[----:B------:R-:W-:Y:S02]  /*1a180*/  IMAD.MOV.U32 R6, RZ, RZ, R4 ;  /* 0x000000ffff067224 */ /* 0x000fe400078e0004 */
[----:B------:R-:W-:Y:S02]  /*1a190*/  IMAD.MOV.U32 R7, RZ, RZ, R5 ;  /* 0x000000ffff077224 */ /* 0x000fe400078e0005 */
[----:B------:R-:W-:Y:S02]  /*1a1a0*/  IMAD.MOV.U32 R9, RZ, RZ, R218 ;  /* 0x000000ffff097224 */ /* 0x000fe400078e00da */
[----:B------:R-:W-:Y:S02]  /*1a1b0*/  IMAD.MOV.U32 R10, RZ, RZ, R217 ;  /* 0x000000ffff0a7224 */ /* 0x000fe400078e00d9 */
[----:B------:R-:W-:Y:S02]  /*1a1c0*/  IMAD.MOV.U32 R2, RZ, RZ, 0x3f800000 ;  /* 0x3f800000ff027424 */ /* 0x000fe400078e00ff */
[----:B------:R-:W-:-:S07]  /*1a1d0*/  IMAD.MOV.U32 R151, RZ, RZ, RZ ;  /* 0x000000ffff977224 */ /* 0x000fce00078e00ff */
.L_x_3084:
        /* <DEDUP_REMOVED lines=8> */
.L_x_3074:
[----:B------:R-:W-:Y:S01]  /*1a260*/  IMAD R11, R3, 0x8, R16 ;  /* 0x00000008030b7824 */ /* 0x000fe200078e0210 */
[----:B------:R-:W-:-:S04]  /*1a270*/  SHF.L.U32 R4, R218, 0x1f, RZ ;  /* 0x0000001fda047819 */ /* 0x000fc800000006ff */
[----:B------:R0:W1:Y:S01]  /*1a280*/  SYNCS.PHASECHK.TRANS64.TRYWAIT P3, [R11+URZ+0x38830], R4 ;  /* 0x038830040b0075a7 */ /* 0x000062000806017f */
[----:B------:R-:W-:Y:S05]  /*1a290*/  @!P0 BRA `(.L_x_3075) ;  /* 0x0000000000048947 */ /* 0x000fea0003800000 */
[----:B------:R-:W-:Y:S01]  /*1a2a0*/  BPT.TRAP 0x1 ;  /* 0x000000040000795c */ /* 0x000fe20000300000 */
.L_x_3075:
[----:B------:R-:W-:Y:S01]  /*1a2b0*/  IMAD R3, R217, 0xa00, R222 ;  /* 0x00000a00d9037824 */ /* 0x000fe200078e02de */
[----:B------:R-:W-:Y:S03]  /*1a2c0*/  BSSY B2, `(.L_x_3076) ;  /* 0x0000006000027945 */ /* 0x000fe60003800000 */
[C---:B------:R-:W-:Y:S02]  /*1a2d0*/  VIADD R14, R3.reuse, 0x80 ;  /* 0x00000080030e7836 */ /* 0x040fe40000000000 */
[----:B------:R-:W-:Y:S01]  /*1a2e0*/  VIADD R20, R3, 0x100 ;  /* 0x0000010003147836 */ /* 0x000fe20000000000 */
[----:B-1----:R-:W-:Y:S06]  /*1a2f0*/  @P3 BRA `(.L_x_3077) ;  /* 0x0000000000083947 */ /* 0x002fec0003800000 */
[----:B------:R-:W1:Y:S02]  /*1a300*/  SYNCS.PHASECHK.TRANS64.TRYWAIT P3, [R11+URZ+0x38830], R4 ;  /* 0x038830040b0075a7 */ /* 0x000e64000806017f */
[----:B-1----:R-:W-:Y:S05]  /*1a310*/  @!P3 BRA `(.L_x_3078) ;  /* 0x0000017800ecb947 */ /* 0x002fea0003800000 */
.L_x_3077:
[----:B------:R-:W-:Y:S05]  /*1a320*/  BSYNC B2 ;  /* 0x0000000000027941 */ /* 0x000fea0003800000 */
.L_x_3076:
        /* <DEDUP_REMOVED lines=68> */
[----:B------:R-:W-:Y:S01]  /*1a770*/  VIADD R4, R3, 0x182 ;  /* 0x0000018203047836 */ /* 0x000fe20000000000 */
[----:B------:R-:W-:Y:S01]  /*1a780*/  UMOV UR24, UR28 ;  /* 0x0000001c00187c82 */ /* 0x000fe20008000000 */
[----:B------:R-:W-:Y:S01]  /*1a790*/  IMAD.MOV.U32 R5, RZ, RZ, 0x40000040 ;  /* 0x40000040ff057424 */ /* 0x000fe200078e00ff */
[----:B------:R-:W-:Y:S01]  /*1a7a0*/  UMOV UR25, UR29 ;  /* 0x0000001d00197c82 */ /* 0x000fe20008000000 */
[----:B------:R-:W-:Y:S01]  /*1a7b0*/  UMOV UR20, UR28 ;  /* 0x0000001c00147c82 */ /* 0x000fe20008000000 */
[----:B------:R-:W-:Y:S01]  /*1a7c0*/  HGMMA.64x16x16.F32.BF16 R176, gdesc[UR12], R176, gsb0 ;  /* 0x002000000cb079f0 */ /* 0x000fe200080018b0 */
[----:B------:R-:W-:Y:S01]  /*1a7d0*/  R2UR UR18, R20 ;  /* 0x00000000141272ca */ /* 0x000fe200000e0000 */
[----:B------:R-:W-:Y:S01]  /*1a7e0*/  UMOV UR21, UR29 ;  /* 0x0000001d00157c82 */ /* 0x000fe20008000000 */
[----:B------:R-:W-:Y:S01]  /*1a7f0*/  R2UR UR19, R21 ;  /* 0x00000000151372ca */ /* 0x000fe200000e0000 */
[----:B------:R-:W2:Y:S01]  /*1a800*/  LDL.64 R14, [R1+0x38] ;  /* 0x00003800010e7983 */ /* 0x000ea20000100a00 */
[----:B------:R-:W-:Y:S01]  /*1a810*/  R2UR UR26, R4 ;  /* 0x00000000041a72ca */ /* 0x000fe200000e0000 */
[----:B------:R-:W-:-:S02]  /*1a820*/  WARPGROUP.DEPBAR.LE gsb0, 0x0 ;  /* 0x00008000000079c5 */ /* 0x000fc40000010000 */
[----:B------:R-:W-:Y:S01]  /*1a830*/  WARPGROUP.ARRIVE ;  /* 0x00000000000079c5 */ /* 0x000fe20000000000 */
[----:B------:R-:W-:Y:S01]  /*1a840*/  R2UR UR27, R5 ;  /* 0x00000000051b72ca */ /* 0x000fe200000e0000 */
[----:B------:R-:W-:Y:S01]  /*1a850*/  UMOV UR8, UR30 ;  /* 0x0000001e00087c82 */ /* 0x000fe20008000000 */
[----:B------:R-:W-:Y:S01]  /*1a860*/  UMOV UR9, UR31 ;  /* 0x0000001f00097c82 */ /* 0x000fe20008000000 */
[----:B------:R-:W-:Y:S01]  /*1a870*/  UMOV UR4, UR30 ;  /* 0x0000001e00047c82 */ /* 0x000fe20008000000 */
[----:B------:R-:W-:-:S03]  /*1a880*/  UMOV UR5, UR31 ;  /* 0x0000001f00057c82 */ /* 0x000fc60008000000 */
[----:B------:R-:W-:Y:S01]  /*1a890*/  HGMMA.64x16x16.F32.BF16 R168, gdesc[UR16], R168, gsb0 ;  /* 0x0020000010a879f0 */ /* 0x000fe200080018a8 */
[----:B------:R-:W-:Y:S01]  /*1a8a0*/  VIADD R4, R3, 0x202 ;  /* 0x0000020203047836 */ /* 0x000fe20000000000 */
[----:B------:R-:W-:Y:S01]  /*1a8b0*/  UMOV UR12, UR30 ;  /* 0x0000001e000c7c82 */ /* 0x000fe20008000000 */
[----:B------:R-:W-:Y:S01]  /*1a8c0*/  IMAD.MOV.U32 R5, RZ, RZ, 0x40000040 ;  /* 0x40000040ff057424 */ /* 0x000fe200078e00ff */
[----:B------:R-:W-:Y:S01]  /*1a8d0*/  UMOV UR13, UR31 ;  /* 0x0000001f000d7c82 */ /* 0x000fe20008000000 */
[----:B------:R-:W3:Y:S01]  /*1a8e0*/  LDL.64 R20, [R1+0x30] ;  /* 0x0000300001147983 */ /* 0x000ee20000100a00 */
[----:B------:R-:W-:Y:S02]  /*1a8f0*/  WARPGROUP.DEPBAR.LE gsb0, 0x0 ;  /* 0x00008000000079c5 */ /* 0x000fe40000010000 */
        /* <DEDUP_REMOVED lines=781> */
.L_x_3079:
[----:B------:R-:W-:Y:S01]  /*1d9d0*/  SHF.L.U32 R0, R9, 0x1f, RZ ;  /* 0x0000001f09007819 */ /* 0x000fe200000006ff */
[----:B------:R-:W-:-:S04]  /*1d9e0*/  IMAD R9, R10, 0x8, R16 ;  /* 0x000000080a097824 */ /* 0x000fc800078e0210 */
[----:B------:R0:W1:Y:S01]  /*1d9f0*/  SYNCS.PHASECHK.TRANS64.TRYWAIT P3, [R9+URZ+0x38850], R0 ;  /* 0x03885000090075a7 */ /* 0x000062000806017f */
[----:B------:R-:W-:Y:S05]  /*1da00*/  @!P0 BRA `(.L_x_3080) ;  /* 0x0000000000048947 */ /* 0x000fea0003800000 */
[----:B------:R-:W-:Y:S01]  /*1da10*/  BPT.TRAP 0x1 ;  /* 0x000000040000795c */ /* 0x000fe20000300000 */
.L_x_3080:
[----:B------:R-:W-:Y:S04]  /*1da20*/  BSSY B2, `(.L_x_3081) ;  /* 0x0000004000027945 */ /* 0x000fe80003800000 */
[----:B-1----:R-:W-:Y:S05]  /*1da30*/  @P3 BRA `(.L_x_3082) ;  /* 0x0000000000083947 */ /* 0x002fea0003800000 */
[----:B------:R-:W1:Y:S02]  /*1da40*/  SYNCS.PHASECHK.TRANS64.TRYWAIT P3, [R9+URZ+0x38850], R0 ;  /* 0x03885000090075a7 */ /* 0x000e64000806017f */
[----:B-1----:R-:W-:Y:S05]  /*1da50*/  @!P3 BRA `(.L_x_3083) ;  /* 0x000001440030b947 */ /* 0x002fea0003800000 */
.L_x_3082:
[----:B------:R-:W-:Y:S05]  /*1da60*/  BSYNC B2 ;  /* 0x0000000000027941 */ /* 0x000fea0003800000 */
.L_x_3081:
[----:B01----:R-:W-:Y:S01]  /*1da70*/  VIADD R0, R16, 0x400 ;  /* 0x0000040010007836 */ /* 0x003fe20000000000 */
[----:B------:R-:W-:Y:S01]  /*1da80*/  WARPGROUP.ARRIVE ;  /* 0x00000000000079c5 */ /* 0x000fe20000000000 */
[----:B------:R-:W-:Y:S02]  /*1da90*/  IMAD.MOV.U32 R3, RZ, RZ, 0x40000040 ;  /* 0x40000040ff037424 */ /* 0x000fe400078e00ff */
[----:B------:R-:W-:Y:S01]  /*1daa0*/  IMAD.MOV.U32 R5, RZ, RZ, 0x40000040 ;  /* 0x40000040ff057424 */ /* 0x000fe200078e00ff */
[----:B------:R-:W-:Y:S01]  /*1dab0*/  SHF.R.U32.HI R0, RZ, 0x4, R0 ;  /* 0x00000004ff007819 */ /* 0x000fe20000011600 */
[----:B------:R-:W-:Y:S01]  /*1dac0*/  @!P1 VIADD R11, R11, 0x38840 ;  /* 0x000388400b0b9836 */ /* 0x000fe20000000000 */
[----:B------:R-:W-:Y:S01]  /*1dad0*/  R2UR UR7, R3 ;  /* 0x00000000030772ca */ /* 0x000fe200000e0000 */
[----:B------:R-:W-:Y:S01]  /*1dae0*/  @!P1 VIADD R9, R9, 0x38860 ;  /* 0x0003886009099836 */ /* 0x000fe20000000000 */
[----:B------:R-:W-:Y:S01]  /*1daf0*/  LOP3.LUT R0, R0, 0x3fff, RZ, 0xc0, !PT ;  /* 0x00003fff00007812 */ /* 0x000fe200078ec0ff */
[----:B------:R-:W0:Y:S01]  /*1db00*/  @P2 LDC R3, c[0x0][0x44c] ;  /* 0x00011300ff032b82 */ /* 0x000e220000000800 */
[----:B------:R-:W-:-:S02]  /*1db10*/  @!P1 PRMT R11, RZ, 0x654, R11 ;  /* 0x00000654ff0b9816 */ /* 0x000fc4000000000b */
[----:B------:R-:W-:Y:S02]  /*1db20*/  LOP3.LUT R0, R0, 0x2800000, RZ, 0xfc, !PT ;  /* 0x0280000000007812 */ /* 0x000fe400078efcff */
[----:B------:R-:W-:-:S03]  /*1db30*/  @!P1 PRMT R9, RZ, 0x654, R9 ;  /* 0x00000654ff099816 */ /* 0x000fc60000000009 */
[----:B------:R-:W-:Y:S02]  /*1db40*/  IMAD R2, R10, 0xa00, R0 ;  /* 0x00000a000a027824 */ /* 0x000fe400078e0200 */
[----:B------:R-:W1:Y:S02]  /*1db50*/  @P2 LDC R0, c[0x0][0x450] ;  /* 0x00011400ff002b82 */ /* 0x000e640000000800 */
[C---:B------:R-:W-:Y:S01]  /*1db60*/  VIADD R4, R2.reuse, 0x80 ;  /* 0x0000008002047836 */ /* 0x040fe20000000000 */
[----:B------:R-:W-:-:S13]  /*1db70*/  R2UR UR6, R2 ;  /* 0x00000000020672ca */ /* 0x000fda00000e0000 */
        /* <DEDUP_REMOVED lines=18> */
[----:B------:R-:W-:Y:S01]  /*1dca0*/  R2UR UR6, R4 ;  /* 0x00000000040672ca */ /* 0x000fe200000e0000 */
[----:B------:R-:W-:Y:S01]  /*1dcb0*/  IMAD.IADD R4, R235, 0x1, R230 ;  /* 0x00000001eb047824 */ /* 0x000fe200078e02e6 */
[----:B------:R-:W-:-:S03]  /*1dcc0*/  R2UR UR7, R5 ;  /* 0x00000000050772ca */ /* 0x000fc600000e0000 */
[----:B0-----:R-:W-:-:S05]  /*1dcd0*/  @P2 IMAD.HI.U32 R3, R4, R3, RZ ;  /* 0x0000000304032227 */ /* 0x001fca00078e00ff */
[----:B-1----:R-:W-:Y:S01]  /*1dce0*/  @P2 SHF.R.U32.HI R4, RZ, R0, R3 ;  /* 0x00000000ff042219 */ /* 0x002fe20000011603 */
[----:B------:R-:W-:-:S04]  /*1dcf0*/  IMAD.MOV.U32 R0, RZ, RZ, -0x50 ;  /* 0xffffffb0ff007424 */ /* 0x000fc800078e00ff */
[----:B------:R-:W0:Y:S01]  /*1dd00*/  SHFL.IDX PT, R3, R4, RZ, 0x1c1f ;  /* 0x001c1fff04037589 */ /* 0x000e2200000e0000 */
[----:B------:R-:W-:-:S03]  /*1dd10*/  IMAD R0, R8, R0, 0x1 ;  /* 0x0000000108007424 */ /* 0x000fc600078e0200 */
[----:B------:R-:W1:Y:S01]  /*1dd20*/  SHFL.IDX PT, R4, R4, 0x1, 0x1c1f ;  /* 0x003c1f0004047f89 */ /* 0x000e6200000e0000 */
[----:B------:R-:W-:-:S05]  /*1dd30*/  IMAD R0, R234, -0x2, R0 ;  /* 0xfffffffeea007824 */ /* 0x000fca00078e0200 */
[----:B------:R-:W-:-:S05]  /*1dd40*/  IADD3 R0, -R231, R0, R232 ;  /* 0x00000000e7007210 */ /* 0x000fca0007ffe1e8 */
[C---:B0-----:R-:W-:Y:S02]  /*1dd50*/  IMAD.IADD R3, R0.reuse, 0x1, R3 ;  /* 0x0000000100037824 */ /* 0x041fe400078e0203 */
[----:B-1----:R-:W-:-:S03]  /*1dd60*/  IMAD.IADD R0, R0, 0x1, R4 ;  /* 0x0000000100007824 */ /* 0x002fc600078e0204 */
[C---:B------:R-:W-:Y:S02]  /*1dd70*/  ISETP.GT.AND P3, PT, R3.reuse, RZ, PT ;  /* 0x000000ff0300720c */ /* 0x040fe40003f64270 */
[C---:B------:R-:W-:Y:S02]  /*1dd80*/  ISETP.GT.AND P4, PT, R3.reuse, 0x1, PT ;  /* 0x000000010300780c */ /* 0x040fe40003f84270 */
        /* <DEDUP_REMOVED lines=52> */
[----:B------:R-:W-:Y:S01]  /*1e0d0*/  ISETP.GT.AND P5, PT, R3, 0x49, PT ;  /* 0x000000490300780c */ /* 0x000fe20003fa4270 */
[----:B------:R-:W-:Y:S01]  /*1e0e0*/  IMAD.MOV.U32 R3, RZ, RZ, 0x40000040 ;  /* 0x40000040ff037424 */ /* 0x000fe200078e00ff */
        /* <DEDUP_REMOVED lines=8> */
[----:B------:R-:W0:Y:S01]  /*1e170*/  SHFL.BFLY PT, R10, R5, 0x2, 0x1f ;  /* 0x0c401f00050a7f89 */ /* 0x000e2200000e0000 */
[----:B------:R-:W-:Y:S02]  /*1e180*/  ISETP.GT.AND P5, PT, R0, 0x8, PT ;  /* 0x000000080000780c */ /* 0x000fe40003fa4270 */
[----:B------:R-:W-:Y:S02]  /*1e190*/  FSEL R187, R187, -INF , P4 ;  /* 0xff800000bbbb7808 */ /* 0x000fe40002000000 */
[----:B------:R-:W-:-:S02]  /*1e1a0*/  FMNMX.FTZ R4, R186, R6, !PT ;  /* 0x00000006ba047209 */ /* 0x000fc40007810000 */
[----:B------:R-:W-:Y:S02]  /*1e1b0*/  ISETP.GT.AND P3, PT, R0, 0x9, PT ;  /* 0x000000090000780c */ /* 0x000fe40003f64270 */
[----:B------:R-:W-:Y:S02]  /*1e1c0*/  FSEL R190, R190, -INF , P5 ;  /* 0xff800000bebe7808 */ /* 0x000fe40002800000 */
[----:B------:R-:W-:Y:S02]  /*1e1d0*/  FSEL R191, R191, -INF , P3 ;  /* 0xff800000bfbf7808 */ /* 0x000fe40001800000 */
[C---:B------:R-:W-:Y:S02]  /*1e1e0*/  ISETP.GT.AND P3, PT, R0.reuse, 0x10, PT ;  /* 0x000000100000780c */ /* 0x040fe40003f64270 */
[----:B------:R-:W-:Y:S02]  /*1e1f0*/  ISETP.GT.AND P6, PT, R0, 0x11, PT ;  /* 0x000000110000780c */ /* 0x000fe40003fc4270 */
[----:B------:R-:W-:-:S02]  /*1e200*/  FSEL R178, R178, -INF , P3 ;  /* 0xff800000b2b27808 */ /* 0x000fc40001800000 */
[C---:B------:R-:W-:Y:S02]  /*1e210*/  ISETP.GT.AND P4, PT, R0.reuse, 0x18, PT ;  /* 0x000000180000780c */ /* 0x040fe40003f84270 */
[----:B------:R-:W-:Y:S02]  /*1e220*/  FSEL R179, R179, -INF , P6 ;  /* 0xff800000b3b37808 */ /* 0x000fe40003000000 */
[----:B------:R-:W-:Y:S02]  /*1e230*/  ISETP.GT.AND P5, PT, R0, 0x19, PT ;  /* 0x000000190000780c */ /* 0x000fe40003fa4270 */
[----:B0-----:R-:W-:Y:S02]  /*1e240*/  FMNMX.FTZ R5, R5, R10, !PT ;  /* 0x0000000a05057209 */ /* 0x001fe40007810000 */
[----:B------:R-:W-:Y:S02]  /*1e250*/  FSEL R182, R182, -INF , P4 ;  /* 0xff800000b6b67808 */ /* 0x000fe40002000000 */
[----:B------:R-:W-:-:S02]  /*1e260*/  FSEL R183, R183, -INF , P5 ;  /* 0xff800000b7b77808 */ /* 0x000fc40002800000 */
[C---:B------:R-:W-:Y:S02]  /*1e270*/  ISETP.GT.AND P6, PT, R0.reuse, 0x20, PT ;  /* 0x000000200000780c */ /* 0x040fe40003fc4270 */
[----:B------:R-:W-:Y:S02]  /*1e280*/  ISETP.GT.AND P5, PT, R0, 0x21, PT ;  /* 0x000000210000780c */ /* 0x000fe40003fa4270 */
[----:B------:R-:W-:Y:S02]  /*1e290*/  FSEL R170, R170, -INF , P6 ;  /* 0xff800000aaaa7808 */ /* 0x000fe40003000000 */
[C---:B------:R-:W-:Y:S02]  /*1e2a0*/  ISETP.GT.AND P4, PT, R0.reuse, 0x28, PT ;  /* 0x000000280000780c */ /* 0x040fe40003f84270 */
        /* <DEDUP_REMOVED lines=16> */
[----:B------:R-:W-:Y:S01]  /*1e3b0*/  ISETP.GT.AND P6, PT, R0, 0x49, PT ;  /* 0x000000490000780c */ /* 0x000fe20003fc4270 */
[----:B------:R-:W-:Y:S02]  /*1e3c0*/  WARPGROUP.DEPBAR.LE gsb0, 0x0 ;  /* 0x00008000000079c5 */ /* 0x000fe40000010000 */
[----:B------:R-:W-:-:S06]  /*1e3d0*/  WARPGROUP.ARRIVE ;  /* 0x00000000000079c5 */ /* 0x000fcc0000000000 */
[----:B------:R-:W-:Y:S01]  /*1e3e0*/  HGMMA.64x256x16.F32.BF16 R24, R196, gdesc[UR4].tnspB, R24, gsb0 ;  /* 0x43e00004c4187df0 */ /* 0x000fe20008001818 */
[----:B------:R-:W-:Y:S02]  /*1e3f0*/  R2UR UR6, R2 ;  /* 0x00000000020672ca */ /* 0x000fe400000e0000 */
[----:B------:R-:W-:Y:S01]  /*1e400*/  R2UR UR7, R3 ;  /* 0x00000000030772ca */ /* 0x000fe200000e0000 */
[----:B------:R-:W0:Y:S01]  /*1e410*/  SHFL.BFLY PT, R2, R5, 0x1, 0x1f ;  /* 0x0c201f0005027f89 */ /* 0x000e2200000e0000 */
[----:B------:R-:W-:Y:S01]  /*1e420*/  IMAD.U32 R3, RZ, RZ, UR39 ;  /* 0x00000027ff037e24 */ /* 0x000fe2000f8e00ff */
[----:B0-----:R-:W-:Y:S02]  /*1e430*/  FMNMX.FTZ R5, R5, R2, !PT ;  /* 0x0000000205057209 */ /* 0x001fe40007810000 */
[----:B------:R-:W-:Y:S02]  /*1e440*/  FMNMX.FTZ R2, R187, R4, !PT ;  /* 0x00000004bb027209 */ /* 0x000fe40007810000 */
[----:B------:R-:W-:-:S02]  /*1e450*/  FSETP.NEU.FTZ.AND P3, PT, R5, -INF , PT ;  /* 0xff8000000500780b */ /* 0x000fc40003f7d000 */
[----:B------:R-:W-:-:S04]  /*1e460*/  FMNMX.FTZ R2, R190, R2, !PT ;  /* 0x00000002be027209 */ /* 0x000fc80007810000 */
[----:B------:R-:W-:Y:S01]  /*1e470*/  FMNMX.FTZ R4, R191, R2, !PT ;  /* 0x00000002bf047209 */ /* 0x000fe20007810000 */
[----:B------:R-:W-:-:S03]  /*1e480*/  FMUL.FTZ R2, R5, R3 ;  /* 0x0000000305027220 */ /* 0x000fc60000410000 */
[----:B------:R-:W-:Y:S02]  /*1e490*/  FMNMX.FTZ R4, R178, R4, !PT ;  /* 0x00000004b2047209 */ /* 0x000fe40007810000 */
[----:B------:R-:W-:Y:S02]  /*1e4a0*/  FSEL R2, R2, RZ, P3 ;  /* 0x000000ff02027208 */ /* 0x000fe40001800000 */
[----:B------:R-:W-:-:S03]  /*1e4b0*/  FMNMX.FTZ R4, R179, R4, !PT ;  /* 0x00000004b3047209 */ /* 0x000fc60007810000 */
[-CC-:B------:R-:W-:Y:S01]  /*1e4c0*/  FFMA.FTZ R204, R176, R3.reuse, -R2.reuse ;  /* 0x00000003b0cc7223 */ /* 0x180fe20000010802 */
[----:B------:R-:W-:Y:S01]  /*1e4d0*/  FMNMX.FTZ R4, R182, R4, !PT ;  /* 0x00000004b6047209 */ /* 0x000fe20007810000 */
[-CC-:B------:R-:W-:Y:S01]  /*1e4e0*/  FFMA.FTZ R15, R177, R3.reuse, -R2.reuse ;  /* 0x00000003b10f7223 */ /* 0x180fe20000010802 */
[----:B------:R-:W-:Y:S01]  /*1e4f0*/  FSEL R176, R155, -INF , P5 ;  /* 0xff8000009bb07808 */ /* 0x000fe20002800000 */
        /* <DEDUP_REMOVED lines=11> */
[-CC-:B------:R-:W-:Y:S01]  /*1e5b0*/  FFMA.FTZ R200, R168, R3.reuse, -R2.reuse ;  /* 0x00000003a8c87223 */ /* 0x180fe20000010802 */
[-CC-:B------:R-:W-:Y:S01]  /*1e5c0*/  FFMA.FTZ R158, R169, R3.reuse, -R2.reuse ;  /* 0x00000003a99e7223 */ /* 0x180fe20000010802 */
[----:B------:R-:W-:Y:S01]  /*1e5d0*/  FMNMX.FTZ R4, R174, R4, !PT ;  /* 0x00000004ae047209 */ /* 0x000fe20007810000 */
[-CC-:B------:R-:W-:Y:S01]  /*1e5e0*/  FFMA.FTZ R202, R172, R3.reuse, -R2.reuse ;  /* 0x00000003acca7223 */ /* 0x180fe20000010802 */
[-CC-:B------:R-:W-:Y:S01]  /*1e5f0*/  FFMA.FTZ R20, R173, R3.reuse, -R2.reuse ;  /* 0x00000003ad147223 */ /* 0x180fe20000010802 */
[-CC-:B------:R-:W-:Y:S01]  /*1e600*/  FFMA.FTZ R21, R161, R3.reuse, -R2.reuse ;  /* 0x00000003a1157223 */ /* 0x180fe20000010802 */
[----:B------:R-:W-:Y:S01]  /*1e610*/  FMNMX.FTZ R4, R175, R4, !PT ;  /* 0x00000004af047209 */ /* 0x000fe20007810000 */
[----:B------:R-:W-:Y:S01]  /*1e620*/  FFMA.FTZ R155, R165, R3, -R2 ;  /* 0x00000003a59b7223 */ /* 0x000fe20000010802 */
[----:B------:R-:W-:Y:S02]  /*1e630*/  MUFU.EX2 R208, R208 ;  /* 0x000000d000d07308 */ /* 0x000fe40000000800 */
[----:B------:R-:W-:-:S04]  /*1e640*/  FMNMX.FTZ R4, R162, R4, !PT ;  /* 0x00000004a2047209 */ /* 0x000fc80007810000 */
[----:B------:R-:W-:Y:S02]  /*1e650*/  FMNMX.FTZ R4, R163, R4, !PT ;  /* 0x00000004a3047209 */ /* 0x000fe40007810000 */
        /* <DEDUP_REMOVED lines=9> */
[----:B------:R-:W-:Y:S03]  /*1e6f0*/  MUFU.EX2 R204, R204 ;  /* 0x000000cc00cc7308 */ /* 0x000fe60000000800 */
[----:B------:R-:W0:Y:S05]  /*1e700*/  SHFL.BFLY PT, R4, R0, 0x2, 0x1f ;  /* 0x0c401f0000047f89 */ /* 0x000e2a00000e0000 */
[----:B------:R-:W-:Y:S08]  /*1e710*/  MUFU.EX2 R15, R15 ;  /* 0x0000000f000f7308 */ /* 0x000ff00000000800 */
[----:B------:R-:W-:Y:S08]  /*1e720*/  MUFU.EX2 R206, R206 ;  /* 0x000000ce00ce7308 */ /* 0x000ff00000000800 */
[----:B------:R-:W-:Y:S01]  /*1e730*/  MUFU.EX2 R159, R159 ;  /* 0x0000009f009f7308 */ /* 0x000fe20000000800 */
[----:B0-----:R-:W-:-:S05]  /*1e740*/  FMNMX.FTZ R0, R0, R4, !PT ;  /* 0x0000000400007209 */ /* 0x001fca0007810000 */
[----:B------:R-:W0:Y:S02]  /*1e750*/  SHFL.BFLY PT, R4, R0, 0x1, 0x1f ;  /* 0x0c201f0000047f89 */ /* 0x000e2400000e0000 */
[----:B------:R-:W-:Y:S08]  /*1e760*/  MUFU.EX2 R200, R200 ;  /* 0x000000c800c87308 */ /* 0x000ff00000000800 */
[----:B------:R-:W-:Y:S08]  /*1e770*/  MUFU.EX2 R158, R158 ;  /* 0x0000009e009e7308 */ /* 0x000ff00000000800 */
[----:B------:R-:W-:Y:S01]  /*1e780*/  MUFU.EX2 R202, R202 ;  /* 0x000000ca00ca7308 */ /* 0x000fe20000000800 */
[----:B0-----:R-:W-:-:S07]  /*1e790*/  FMNMX.FTZ R4, R0, R4, !PT ;  /* 0x0000000400047209 */ /* 0x001fce0007810000 */
[----:B------:R-:W-:Y:S01]  /*1e7a0*/  MUFU.EX2 R20, R20 ;  /* 0x0000001400147308 */ /* 0x000fe20000000800 */
[----:B------:R-:W-:Y:S02]  /*1e7b0*/  FSEL R0, R5, RZ, P3 ;  /* 0x000000ff05007208 */ /* 0x000fe40001800000 */
[----:B------:R-:W-:Y:S02]  /*1e7c0*/  FSETP.NEU.FTZ.AND P4, PT, R4, -INF , PT ;  /* 0xff8000000400780b */ /* 0x000fe40003f9d000 */
[----:B------:R-:W-:Y:S01]  /*1e7d0*/  ISETP.GT.AND P3, PT, R8, R225, PT ;  /* 0x000000e10800720c */ /* 0x000fe20003f64270 */
[----:B------:R-:W-:Y:S01]  /*1e7e0*/  FADD.FTZ R0, -R0, R7 ;  /* 0x0000000700007221 */ /* 0x000fe20000010100 */
[----:B------:R-:W-:Y:S01]  /*1e7f0*/  VIADD R8, R8, 0xffffffff ;  /* 0xffffffff08087836 */ /* 0x000fe20000000000 */
[----:B------:R-:W-:Y:S02]  /*1e800*/  MUFU.EX2 R21, R21 ;  /* 0x0000001500157308 */ /* 0x000fe40000000800 */
[----:B------:R-:W-:-:S06]  /*1e810*/  FMUL.FTZ R0, R0, R3 ;  /* 0x0000000300007220 */ /* 0x000fcc0000410000 */
[----:B------:R-:W0:Y:S08]  /*1e820*/  MUFU.EX2 R0, R0 ;  /* 0x0000000000007308 */ /* 0x000e300000000800 */
[----:B------:R-:W-:Y:S01]  /*1e830*/  MUFU.EX2 R155, R155 ;  /* 0x0000009b009b7308 */ /* 0x000fe20000000800 */
[----:B0-----:R-:W-:Y:S01]  /*1e840*/  FFMA.FTZ R13, R0, R13, R208 ;  /* 0x0000000d000d7223 */ /* 0x001fe200000100d0 */
[----:B------:R-:W-:-:S03]  /*1e850*/  F2FP.BF16.F32.PACK_AB R208, R10, R208 ;  /* 0x000000d00ad0723e */ /* 0x000fc600000010ff */
[----:B------:R-:W-:Y:S01]  /*1e860*/  FADD.FTZ R13, R10, R13 ;  /* 0x0000000d0a0d7221 */ /* 0x000fe20000010000 */
[----:B------:R-:W-:-:S03]  /*1e870*/  IMAD.MOV.U32 R10, RZ, RZ, R217 ;  /* 0x000000ffff0a7224 */ /* 0x000fc600078e00d9 */
[----:B------:R-:W-:Y:S01]  /*1e880*/  FADD.FTZ R13, R210, R13 ;  /* 0x0000000dd20d7221 */ /* 0x000fe20000010000 */
[----:B------:R-:W-:-:S03]  /*1e890*/  F2FP.BF16.F32.PACK_AB R210, R14, R210 ;  /* 0x000000d20ed2723e */ /* 0x000fc600000010ff */
[----:B------:R-:W-:-:S04]  /*1e8a0*/  FADD.FTZ R13, R14, R13 ;  /* 0x0000000d0e0d7221 */ /* 0x000fc80000010000 */
        /* <DEDUP_REMOVED lines=11> */
[----:B------:R-:W-:Y:S01]  /*1e960*/  FADD.FTZ R13, R20, R13 ;  /* 0x0000000d140d7221 */ /* 0x000fe20000010000 */
[----:B------:R-:W-:Y:S02]  /*1e970*/  WARPGROUP.DEPBAR.LE gsb0, 0x0 ;  /* 0x00008000000079c5 */ /* 0x000fe40000010000 */
[----:B------:R-:W-:Y:S01]  /*1e980*/  WARPGROUP.ARRIVE ;  /* 0x00000000000079c5 */ /* 0x000fe20000000000 */
[-CC-:B------:R-:W-:Y:S01]  /*1e990*/  FFMA.FTZ R196, R160, R3.reuse, -R2.reuse ;  /* 0x00000003a0c47223 */ /* 0x180fe20000010802 */
[----:B------:R-:W-:-:S04]  /*1e9a0*/  FFMA.FTZ R198, R164, R3, -R2 ;  /* 0x00000003a4c67223 */ /* 0x000fc80000010802 */
[----:B------:R-:W-:Y:S01]  /*1e9b0*/  HGMMA.64x256x16.F32.BF16 R24, R192, gdesc[UR4].tnspB, R24, gsb0 ;  /* 0x43e00004c0187df0 */ /* 0x000fe20008001818 */
[----:B------:R-:W0:Y:S08]  /*1e9c0*/  MUFU.EX2 R196, R196 ;  /* 0x000000c400c47308 */ /* 0x000e300000000800 */
[----:B------:R-:W1:Y:S01]  /*1e9d0*/  MUFU.EX2 R198, R198 ;  /* 0x000000c600c67308 */ /* 0x000e620000000800 */
[----:B0-----:R-:W-:Y:S01]  /*1e9e0*/  FADD.FTZ R13, R196, R13 ;  /* 0x0000000dc40d7221 */ /* 0x001fe20000010000 */
[----:B------:R-:W-:-:S03]  /*1e9f0*/  F2FP.BF16.F32.PACK_AB R196, R21, R196 ;  /* 0x000000c415c4723e */ /* 0x000fc600000010ff */
[----:B------:R-:W-:-:S04]  /*1ea00*/  FADD.FTZ R13, R21, R13 ;  /* 0x0000000d150d7221 */ /* 0x000fc80000010000 */
[----:B-1----:R-:W-:Y:S01]  /*1ea10*/  FADD.FTZ R13, R198, R13 ;  /* 0x0000000dc60d7221 */ /* 0x002fe20000010000 */
[----:B------:R-:W-:-:S03]  /*1ea20*/  F2FP.BF16.F32.PACK_AB R198, R155, R198 ;  /* 0x000000c69bc6723e */ /* 0x000fc600000010ff */
[----:B------:R-:W-:Y:S01]  /*1ea30*/  FADD.FTZ R13, R155, R13 ;  /* 0x0000000d9b0d7221 */ /* 0x000fe20000010000 */
[----:B------:R-:W-:Y:S02]  /*1ea40*/  WARPGROUP.DEPBAR.LE gsb0, 0x0 ;  /* 0x00008000000079c5 */ /* 0x000fe40000010000 */
[-CC-:B------:R-:W-:Y:S01]  /*1ea50*/  FFMA.FTZ R192, R152, R3.reuse, -R2.reuse ;  /* 0x0000000398c07223 */ /* 0x180fe20000010802 */
[-CC-:B------:R-:W-:Y:S01]  /*1ea60*/  FFMA.FTZ R152, R153, R3.reuse, -R2.reuse ;  /* 0x0000000399987223 */ /* 0x180fe20000010802 */
[-CC-:B------:R-:W-:Y:S01]  /*1ea70*/  FFMA.FTZ R194, R156, R3.reuse, -R2.reuse ;  /* 0x000000039cc27223 */ /* 0x180fe20000010802 */
[CC--:B------:R-:W-:Y:S01]  /*1ea80*/  FMUL.FTZ R156, R4.reuse, R3.reuse ;  /* 0x00000003049c7220 */ /* 0x0c0fe20000410000 */
[----:B------:R-:W-:Y:S01]  /*1ea90*/  FFMA.FTZ R153, R157, R3, -R2 ;  /* 0x000000039d997223 */ /* 0x000fe20000010802 */
[----:B------:R-:W-:Y:S01]  /*1eaa0*/  FSEL R2, R4, RZ, P4 ;  /* 0x000000ff04027208 */ /* 0x000fe20002000000 */
[----:B------:R0:W-:Y:S01]  /*1eab0*/  @!P1 SYNCS.ARRIVE.TRANS64.RED.A1T0 RZ, [R11+URZ], RZ ;  /* 0x000000ff0bff99a7 */ /* 0x0001e2000810043f */
[----:B------:R-:W1:Y:S01]  /*1eac0*/  MUFU.EX2 R192, R192 ;  /* 0x000000c000c07308 */ /* 0x000e620000000800 */
[----:B------:R-:W-:-:S02]  /*1ead0*/  FSEL R156, R156, RZ, P4 ;  /* 0x000000ff9c9c7208 */ /* 0x000fc40002000000 */
[----:B------:R-:W-:-:S03]  /*1eae0*/  FADD.FTZ R2, -R2, R6 ;  /* 0x0000000602027221 */ /* 0x000fc60000010100 */
[-CC-:B------:R-:W-:Y:S01]  /*1eaf0*/  FFMA.FTZ R209, R186, R3.reuse, -R156.reuse ;  /* 0x00000003bad17223 */ /* 0x180fe2000001089c */
[-C--:B------:R-:W-:Y:S01]  /*1eb00*/  FMUL.FTZ R2, R2, R3.reuse ;  /* 0x0000000302027220 */ /* 0x080fe20000410000 */
        /* <DEDUP_REMOVED lines=16> */
[----:B------:R3:W-:Y:S01]  /*1ec10*/  @!P1 SYNCS.ARRIVE.TRANS64.RED.A1T0 RZ, [R9+URZ], RZ ;  /* 0x000000ff09ff99a7 */ /* 0x0007e2000810043f */
[-CC-:B0-----:R-:W-:Y:S01]  /*1ec20*/  FFMA.FTZ R11, R167, R3.reuse, -R156.reuse ;  /* 0x00000003a70b7223 */ /* 0x181fe2000001089c */
[-CC-:B------:R-:W-:Y:S01]  /*1ec30*/  FFMA.FTZ R193, R154, R3.reuse, -R156.reuse ;  /* 0x000000039ac17223 */ /* 0x180fe2000001089c */
[-CC-:B------:R-:W-:Y:S01]  /*1ec40*/  FFMA.FTZ R176, R176, R3.reuse, -R156.reuse ;  /* 0x00000003b0b07223 */ /* 0x180fe2000001089c */
[----:B------:R-:W0:Y:S01]  /*1ec50*/  MUFU.EX2 R157, R157 ;  /* 0x0000009d009d7308 */ /* 0x000e220000000800 */
[-CC-:B------:R-:W-:Y:S01]  /*1ec60*/  FFMA.FTZ R177, R177, R3.reuse, -R156.reuse ;  /* 0x00000003b1b17223 */ /* 0x180fe2000001089c */
[----:B------:R-:W-:Y:S01]  /*1ec70*/  FFMA.FTZ R156, R184, R3, -R156 ;  /* 0x00000003b89c7223 */ /* 0x000fe2000001089c */
[----:B-1----:R-:W-:-:S05]  /*1ec80*/  FADD.FTZ R13, R192, R13 ;  /* 0x0000000dc00d7221 */ /* 0x002fca0000010000 */
[----:B------:R-:W1:Y:S01]  /*1ec90*/  MUFU.EX2 R211, R211 ;  /* 0x000000d300d37308 */ /* 0x000e620000000800 */
[----:B--2---:R-:W-:-:S07]  /*1eca0*/  FFMA.FTZ R12, R2, R12, R209 ;  /* 0x0000000c020c7223 */ /* 0x004fce00000100d1 */
        /* <DEDUP_REMOVED lines=22> */
[----:B------:R-:W-:Y:S01]  /*1ee10*/  F2FP.BF16.F32.PACK_AB R201, R7, R201 ;  /* 0x000000c907c9723e */ /* 0x000fe200000010ff */
[----:B------:R-:W-:-:S05]  /*1ee20*/  IMAD.MOV.U32 R7, RZ, RZ, R5 ;  /* 0x000000ffff077224 */ /* 0x000fca00078e0005 */
[----:B------:R-:W2:Y:S01]  /*1ee30*/  MUFU.EX2 R197, R197 ;  /* 0x000000c500c57308 */ /* 0x000ea20000000800 */
[----:B0-----:R-:W-:-:S07]  /*1ee40*/  FADD.FTZ R12, R203, R12 ;  /* 0x0000000ccb0c7221 */ /* 0x001fce0000010000 */
[----:B---3--:R-:W0:Y:S01]  /*1ee50*/  MUFU.EX2 R9, R163 ;  /* 0x000000a300097308 */ /* 0x008e220000000800 */
[C---:B-1----:R-:W-:Y:S01]  /*1ee60*/  FADD.FTZ R12, R6.reuse, R12 ;  /* 0x0000000c060c7221 */ /* 0x042fe20000010000 */
[----:B------:R-:W-:Y:S01]  /*1ee70*/  F2FP.BF16.F32.PACK_AB R203, R6, R203 ;  /* 0x000000cb06cb723e */ /* 0x000fe200000010ff */
[----:B------:R-:W-:-:S05]  /*1ee80*/  IMAD.MOV.U32 R6, RZ, RZ, R4 ;  /* 0x000000ffff067224 */ /* 0x000fca00078e0004 */
[----:B------:R-:W1:Y:S01]  /*1ee90*/  MUFU.EX2 R199, R199 ;  /* 0x000000c700c77308 */ /* 0x000e620000000800 */
[----:B--2---:R-:W-:-:S07]  /*1eea0*/  FADD.FTZ R12, R197, R12 ;  /* 0x0000000cc50c7221 */ /* 0x004fce0000010000 */
[----:B------:R-:W2:Y:S01]  /*1eeb0*/  MUFU.EX2 R11, R11 ;  /* 0x0000000b000b7308 */ /* 0x000ea20000000800 */
[C---:B0-----:R-:W-:Y:S01]  /*1eec0*/  FADD.FTZ R12, R9.reuse, R12 ;  /* 0x0000000c090c7221 */ /* 0x041fe20000010000 */
[----:B------:R-:W-:Y:S01]  /*1eed0*/  F2FP.BF16.F32.PACK_AB R197, R9, R197 ;  /* 0x000000c509c5723e */ /* 0x000fe200000010ff */
[----:B------:R-:W-:-:S05]  /*1eee0*/  IMAD.MOV.U32 R9, RZ, RZ, R218 ;  /* 0x000000ffff097224 */ /* 0x000fca00078e00da */
        /* <DEDUP_REMOVED lines=14> */
[----:B0-----:R-:W-:-:S07]  /*1efd0*/  FADD.FTZ R13, R194, R13 ;  /* 0x0000000dc20d7221 */ /* 0x001fce0000010000 */
[----:B------:R-:W0:Y:S01]  /*1efe0*/  MUFU.EX2 R156, R156 ;  /* 0x0000009c009c7308 */ /* 0x000e220000000800 */
[----:B-1----:R-:W-:Y:S01]  /*1eff0*/  FADD.FTZ R12, R177, R12 ;  /* 0x0000000cb10c7221 */ /* 0x002fe20000010000 */
[C---:B--2---:R-:W-:Y:S01]  /*1f000*/  FADD.FTZ R13, R153.reuse, R13 ;  /* 0x0000000d990d7221 */ /* 0x044fe20000010000 */
[----:B------:R-:W-:Y:S02]  /*1f010*/  F2FP.BF16.F32.PACK_AB R194, R153, R194 ;  /* 0x000000c299c2723e */ /* 0x000fe400000010ff */
[C---:B0-----:R-:W-:Y:S01]  /*1f020*/  FADD.FTZ R12, R156.reuse, R12 ;  /* 0x0000000c9c0c7221 */ /* 0x041fe20000010000 */
[----:B------:R-:W-:Y:S01]  /*1f030*/  F2FP.BF16.F32.PACK_AB R195, R156, R177 ;  /* 0x000000b19cc3723e */ /* 0x000fe200000010ff */
[----:B------:R-:W-:Y:S06]  /*1f040*/  @P3 BRA `(.L_x_3084) ;  /* 0xffffffb000643947 */ /* 0x000fec000383ffff */
[----:B------:R-:W-:Y:S05]  /*1f050*/  BSYNC B1 ;  /* 0x0000000000017941 */ /* 0x000fea0003800000 */
.L_x_3073:
[----:B------:R-:W-:Y:S05]  /*1f060*/  BSYNC B0 ;  /* 0x0000000000007941 */ /* 0x000fea0003800000 */
.L_x_3072:
[----:B------:R-:W-:Y:S01]  /*1f070*/  ISETP.GE.AND P2, PT, R8, RZ, PT ;  /* 0x000000ff0800720c */ /* 0x000fe20003f46270 */
[----:B------:R-:W-:-:S12]  /*1f080*/  BSSY B0, `(.L_x_3085) ;  /* 0x000048a000007945 */ /* 0x000fd80003800000 */
[----:B------:R-:W-:Y:S05]  /*1f090*/  @!P2 BRA `(.L_x_3086) ;  /* 0x000000480020a947 */ /* 0x000fea0003800000 */
[----:B------:R-:W-:Y:S02]  /*1f0a0*/  IMAD.MOV.U32 R6, RZ, RZ, R4 ;  /* 0x000000ffff067224 */ /* 0x000fe400078e0004 */
[----:B------:R-:W-:Y:S02]  /*1f0b0*/  IMAD.MOV.U32 R7, RZ, RZ, R5 ;  /* 0x000000ffff077224 */ /* 0x000fe400078e0005 */
[----:B------:R-:W-:Y:S02]  /*1f0c0*/  IMAD.MOV.U32 R9, RZ, RZ, R218 ;  /* 0x000000ffff097224 */ /* 0x000fe400078e00da */
[----:B------:R-:W-:-:S07]  /*1f0d0*/  IMAD.MOV.U32 R10, RZ, RZ, R217 ;  /* 0x000000ffff0a7224 */ /* 0x000fce00078e00d9 */
.L_x_3097:
        /* <DEDUP_REMOVED lines=8> */
.L_x_3087:
[----:B------:R-:W-:Y:S01]  /*1f160*/  IMAD R4, R217, 0x8, R16 ;  /* 0x00000008d9047824 */ /* 0x000fe200078e0210 */
[----:B------:R-:W-:-:S04]  /*1f170*/  SHF.L.U32 R5, R218, 0x1f, RZ ;  /* 0x0000001fda057819 */ /* 0x000fc800000006ff */
[----:B------:R0:W1:Y:S01]  /*1f180*/  SYNCS.PHASECHK.TRANS64.TRYWAIT P2, [R4+URZ+0x38830], R5 ;  /* 0x03883005040075a7 */ /* 0x000062000804017f */
[----:B------:R-:W-:Y:S05]  /*1f190*/  @!P0 BRA `(.L_x_3088) ;  /* 0x0000000000048947 */ /* 0x000fea0003800000 */
[----:B------:R-:W-:Y:S01]  /*1f1a0*/  BPT.TRAP 0x1 ;  /* 0x000000040000795c */ /* 0x000fe20000300000 */
.L_x_3088:
[----:B------:R-:W-:Y:S01]  /*1f1b0*/  IMAD R3, R217, 0xa00, R222 ;  /* 0x00000a00d9037824 */ /* 0x000fe200078e02de */
[----:B------:R-:W-:Y:S03]  /*1f1c0*/  BSSY B1, `(.L_x_3089) ;  /* 0x0000006000017945 */ /* 0x000fe60003800000 */
[C---:B------:R-:W-:Y:S02]  /*1f1d0*/  VIADD R14, R3.reuse, 0x80 ;  /* 0x00000080030e7836 */ /* 0x040fe40000000000 */
[----:B------:R-:W-:Y:S01]  /*1f1e0*/  VIADD R20, R3, 0x100 ;  /* 0x0000010003147836 */ /* 0x000fe20000000000 */
[----:B-1----:R-:W-:Y:S06]  /*1f1f0*/  @P2 BRA `(.L_x_3090) ;  /* 0x0000000000082947 */ /* 0x002fec0003800000 */
[----:B------:R-:W1:Y:S02]  /*1f200*/  SYNCS.PHASECHK.TRANS64.TRYWAIT P2, [R4+URZ+0x38830], R5 ;  /* 0x03883005040075a7 */ /* 0x000e64000804017f */
[----:B-1----:R-:W-:Y:S05]  /*1f210*/  @!P2 BRA `(.L_x_3091) ;  /* 0x0000012c0054a947 */ /* 0x002fea0003800000 */
.L_x_3090:
[----:B------:R-:W-:Y:S05]  /*1f220*/  BSYNC B1 ;  /* 0x0000000000017941 */ /* 0x000fea0003800000 */
.L_x_3089:
        /* <DEDUP_REMOVED lines=874> */
.L_x_3092:
[----:B------:R-:W-:Y:S01]  /*228d0*/  SHF.L.U32 R0, R9, 0x1f, RZ ;  /* 0x0000001f09007819 */ /* 0x000fe200000006ff */
[----:B------:R-:W-:-:S04]  /*228e0*/  IMAD R9, R10, 0x8, R16 ;  /* 0x000000080a097824 */ /* 0x000fc800078e0210 */
[----:B------:R0:W1:Y:S01]  /*228f0*/  SYNCS.PHASECHK.TRANS64.TRYWAIT P2, [R9+URZ+0x38850], R0 ;  /* 0x03885000090075a7 */ /* 0x000062000804017f */
[----:B------:R-:W-:Y:S05]  /*22900*/  @!P0 BRA `(.L_x_3093) ;  /* 0x0000000000048947 */ /* 0x000fea0003800000 */
[----:B------:R-:W-:Y:S01]  /*22910*/  BPT.TRAP 0x1 ;  /* 0x000000040000795c */ /* 0x000fe20000300000 */
.L_x_3093:
[----:B------:R-:W-:Y:S04]  /*22920*/  BSSY B1, `(.L_x_3094) ;  /* 0x0000004000017945 */ /* 0x000fe80003800000 */
[----:B-1----:R-:W-:Y:S05]  /*22930*/  @P2 BRA `(.L_x_3095) ;  /* 0x0000000000082947 */ /* 0x002fea0003800000 */
[----:B------:R-:W1:Y:S02]  /*22940*/  SYNCS.PHASECHK.TRANS64.TRYWAIT P2, [R9+URZ+0x38850], R0 ;  /* 0x03885000090075a7 */ /* 0x000e64000804017f */
[----:B-1----:R-:W-:Y:S05]  /*22950*/  @!P2 BRA `(.L_x_3096) ;  /* 0x000000f40098a947 */ /* 0x002fea0003800000 */
.L_x_3095:
[----:B------:R-:W-:Y:S05]  /*22960*/  BSYNC B1 ;  /* 0x0000000000017941 */ /* 0x000fea0003800000 */
.L_x_3094:
[----:B01----:R-:W-:Y:S01]  /*22970*/  VIADD R0, R16, 0x400 ;  /* 0x0000040010007836 */ /* 0x003fe20000000000 */
[----:B------:R-:W-:Y:S01]  /*22980*/  WARPGROUP.ARRIVE ;  /* 0x00000000000079c5 */ /* 0x000fe20000000000 */
[----:B------:R-:W-:Y:S01]  /*22990*/  IMAD.MOV.U32 R3, RZ, RZ, 0x40000040 ;  /* 0x40000040ff037424 */ /* 0x000fe200078e00ff */
[----:B------:R-:W-:Y:S01]  /*229a0*/  ISETP.GT.AND P2, PT, R8, RZ, PT ;  /* 0x000000ff0800720c */ /* 0x000fe20003f44270 */
[----:B------:R-:W-:Y:S01]  /*229b0*/  IMAD.MOV.U32 R5, RZ, RZ, 0x40000040 ;  /* 0x40000040ff057424 */ /* 0x000fe200078e00ff */
[----:B------:R-:W-:Y:S01]  /*229c0*/  SHF.R.U32.HI R0, RZ, 0x4, R0 ;  /* 0x00000004ff007819 */ /* 0x000fe20000011600 */
[----:B------:R-:W-:Y:S01]  /*229d0*/  @!P1 IMAD R11, R11, 0x8, R16 ;  /* 0x000000080b0b9824 */ /* 0x000fe200078e0210 */
[----:B------:R-:W-:Y:S01]  /*229e0*/  R2UR UR7, R3 ;  /* 0x00000000030772ca */ /* 0x000fe200000e0000 */
[----:B------:R-:W-:Y:S01]  /*229f0*/  IMAD.MOV.U32 R3, RZ, RZ, 0x40000040 ;  /* 0x40000040ff037424 */ /* 0x000fe200078e00ff */
[----:B------:R-:W-:Y:S01]  /*22a00*/  LOP3.LUT R0, R0, 0x3fff, RZ, 0xc0, !PT ;  /* 0x00003fff00007812 */ /* 0x000fe200078ec0ff */
[----:B------:R-:W-:-:S02]  /*22a10*/  @!P1 VIADD R11, R11, 0x38840 ;  /* 0x000388400b0b9836 */ /* 0x000fc40000000000 */
[----:B------:R-:W-:Y:S01]  /*22a20*/  @!P1 VIADD R9, R9, 0x38860 ;  /* 0x0003886009099836 */ /* 0x000fe20000000000 */
[----:B------:R-:W-:Y:S01]  /*22a30*/  LOP3.LUT R0, R0, 0x2800000, RZ, 0xfc, !PT ;  /* 0x0280000000007812 */ /* 0x000fe200078efcff */
[----:B------:R-:W-:-:S03]  /*22a40*/  VIADD R8, R8, 0xffffffff ;  /* 0xffffffff08087836 */ /* 0x000fc60000000000 */
[----:B------:R-:W-:Y:S01]  /*22a50*/  @!P1 PRMT R9, RZ, 0x654, R9 ;  /* 0x00000654ff099816 */ /* 0x000fe20000000009 */
        /* <DEDUP_REMOVED lines=67> */
[----:B0-----:R-:W-:Y:S01]  /*22e90*/  FMNMX.FTZ R4, R4, R21, !PT ;  /* 0x0000001504047209 */ /* 0x001fe20007810000 */
[----:B------:R-:W-:Y:S02]  /*22ea0*/  WARPGROUP.DEPBAR.LE gsb0, 0x0 ;  /* 0x00008000000079c5 */ /* 0x000fe40000010000 */
[----:B------:R-:W-:-:S06]  /*22eb0*/  WARPGROUP.ARRIVE ;  /* 0x00000000000079c5 */ /* 0x000fcc0000000000 */
[----:B------:R-:W-:Y:S01]  /*22ec0*/  HGMMA.64x256x16.F32.BF16 R24, R196, gdesc[UR4].tnspB, R24, gsb0 ;  /* 0x43e00004c4187df0 */ /* 0x000fe20008001818 */
[----:B------:R-:W-:Y:S01]  /*22ed0*/  R2UR UR6, R2 ;  /* 0x00000000020672ca */ /* 0x000fe200000e0000 */
[----:B------:R-:W-:Y:S01]  /*22ee0*/  FADD.FTZ R2, -R5, R7 ;  /* 0x0000000705027221 */ /* 0x000fe20000010100 */
[----:B------:R-:W-:Y:S01]  /*22ef0*/  R2UR UR7, R3 ;  /* 0x00000000030772ca */ /* 0x000fe200000e0000 */
[----:B------:R-:W-:-:S04]  /*22f00*/  IMAD.U32 R3, RZ, RZ, UR38 ;  /* 0x00000026ff037e24 */ /* 0x000fc8000f8e00ff */
[-C--:B------:R-:W-:Y:S01]  /*22f10*/  FMUL.FTZ R0, R2, R3.reuse ;  /* 0x0000000302007220 */ /* 0x080fe20000410000 */
[----:B------:R-:W-:-:S04]  /*22f20*/  FMUL.FTZ R2, R5, R3 ;  /* 0x0000000305027220 */ /* 0x000fc80000410000 */
        /* <DEDUP_REMOVED lines=16> */
[----:B------:R-:W1:Y:S01]  /*23030*/  MUFU.EX2 R208, R208 ;  /* 0x000000d000d07308 */ /* 0x000e620000000800 */
[----:B0-----:R-:W-:-:S07]  /*23040*/  FMNMX.FTZ R4, R4, R161, !PT ;  /* 0x000000a104047209 */ /* 0x001fce0007810000 */
[----:B------:R-:W0:Y:S08]  /*23050*/  MUFU.EX2 R7, R7 ;  /* 0x0000000700077308 */ /* 0x000e300000000800 */
[----:B------:R-:W2:Y:S01]  /*23060*/  MUFU.EX2 R210, R210 ;  /* 0x000000d200d27308 */ /* 0x000ea20000000800 */
[----:B-1----:R-:W-:-:S07]  /*23070*/  FFMA.FTZ R13, R0, R13, R208 ;  /* 0x0000000d000d7223 */ /* 0x002fce00000100d0 */
        /* <DEDUP_REMOVED lines=13> */
[----:B------:R-:W-:Y:S01]  /*23150*/  F2FP.BF16.F32.PACK_AB R204, R10, R204 ;  /* 0x000000cc0acc723e */ /* 0x000fe200000010ff */
[----:B------:R-:W-:-:S05]  /*23160*/  IMAD.MOV.U32 R10, RZ, RZ, R217 ;  /* 0x000000ffff0a7224 */ /* 0x000fca00078e00d9 */
[----:B------:R-:W2:Y:S01]  /*23170*/  MUFU.EX2 R200, R200 ;  /* 0x000000c800c87308 */ /* 0x000ea20000000800 */
[----:B-1----:R-:W-:-:S07]  /*23180*/  FADD.FTZ R13, R206, R13 ;  /* 0x0000000dce0d7221 */ /* 0x002fce0000010000 */
        /* <DEDUP_REMOVED lines=8> */
[----:B------:R-:W-:Y:S01]  /*23210*/  MUFU.EX2 R21, R21 ;  /* 0x0000001500157308 */ /* 0x000fe20000000800 */
[----:B0-----:R-:W-:-:S04]  /*23220*/  FADD.FTZ R13, R202, R13 ;  /* 0x0000000dca0d7221 */ /* 0x001fc80000010000 */
[C---:B--2---:R-:W-:Y:S01]  /*23230*/  FADD.FTZ R13, R20.reuse, R13 ;  /* 0x0000000d140d7221 */ /* 0x044fe20000010000 */
[----:B------:R-:W-:Y:S01]  /*23240*/  F2FP.BF16.F32.PACK_AB R202, R20, R202 ;  /* 0x000000ca14ca723e */ /* 0x000fe200000010ff */
[----:B------:R-:W-:Y:S02]  /*23250*/  WARPGROUP.DEPBAR.LE gsb0, 0x0 ;  /* 0x00008000000079c5 */ /* 0x000fe40000010000 */
[----:B------:R-:W-:Y:S01]  /*23260*/  WARPGROUP.ARRIVE ;  /* 0x00000000000079c5 */ /* 0x000fe20000000000 */
[-CC-:B------:R-:W-:Y:S01]  /*23270*/  FFMA.FTZ R196, R160, R3.reuse, -R2.reuse ;  /* 0x00000003a0c47223 */ /* 0x180fe20000010802 */
[-CC-:B------:R-:W-:Y:S01]  /*23280*/  FFMA.FTZ R198, R164, R3.reuse, -R2.reuse ;  /* 0x00000003a4c67223 */ /* 0x180fe20000010802 */
[----:B------:R-:W-:-:S03]  /*23290*/  FFMA.FTZ R160, R165, R3, -R2 ;  /* 0x00000003a5a07223 */ /* 0x000fc60000010802 */
[----:B------:R-:W-:Y:S01]  /*232a0*/  HGMMA.64x256x16.F32.BF16 R24, R192, gdesc[UR4].tnspB, R24, gsb0 ;  /* 0x43e00004c0187df0 */ /* 0x000fe20008001818 */
[----:B------:R-:W0:Y:S08]  /*232b0*/  MUFU.EX2 R196, R196 ;  /* 0x000000c400c47308 */ /* 0x000e300000000800 */
[----:B------:R-:W1:Y:S08]  /*232c0*/  MUFU.EX2 R198, R198 ;  /* 0x000000c600c67308 */ /* 0x000e700000000800 */
[----:B------:R-:W2:Y:S01]  /*232d0*/  MUFU.EX2 R160, R160 ;  /* 0x000000a000a07308 */ /* 0x000ea20000000800 */
[----:B0-----:R-:W-:Y:S01]  /*232e0*/  FADD.FTZ R13, R196, R13 ;  /* 0x0000000dc40d7221 */ /* 0x001fe20000010000 */
[----:B------:R-:W-:-:S03]  /*232f0*/  F2FP.BF16.F32.PACK_AB R196, R21, R196 ;  /* 0x000000c415c4723e */ /* 0x000fc600000010ff */
[----:B------:R-:W-:-:S04]  /*23300*/  FADD.FTZ R13, R21, R13 ;  /* 0x0000000d150d7221 */ /* 0x000fc80000010000 */
[----:B-1----:R-:W-:-:S04]  /*23310*/  FADD.FTZ R13, R198, R13 ;  /* 0x0000000dc60d7221 */ /* 0x002fc80000010000 */
[C---:B--2---:R-:W-:Y:S01]  /*23320*/  FADD.FTZ R13, R160.reuse, R13 ;  /* 0x0000000da00d7221 */ /* 0x044fe20000010000 */
[----:B------:R-:W-:Y:S01]  /*23330*/  F2FP.BF16.F32.PACK_AB R198, R160, R198 ;  /* 0x000000c6a0c6723e */ /* 0x000fe200000010ff */
[----:B------:R-:W-:Y:S02]  /*23340*/  WARPGROUP.DEPBAR.LE gsb0, 0x0 ;  /* 0x00008000000079c5 */ /* 0x000fe40000010000 */
[-CC-:B------:R-:W-:Y:S01]  /*23350*/  FFMA.FTZ R192, R152, R3.reuse, -R2.reuse ;  /* 0x0000000398c07223 */ /* 0x180fe20000010802 */
[-CC-:B------:R-:W-:Y:S01]  /*23360*/  FFMA.FTZ R152, R153, R3.reuse, -R2.reuse ;  /* 0x0000000399987223 */ /* 0x180fe20000010802 */
[-C--:B------:R-:W-:Y:S01]  /*23370*/  FFMA.FTZ R194, R156, R3.reuse, -R2 ;  /* 0x000000039cc27223 */ /* 0x080fe20000010802 */
[C---:B------:R-:W-:Y:S01]  /*23380*/  FADD.FTZ R153, -R4.reuse, R6 ;  /* 0x0000000604997221 */ /* 0x040fe20000010100 */
[-C--:B------:R-:W-:Y:S01]  /*23390*/  FMUL.FTZ R156, R4, R3.reuse ;  /* 0x00000003049c7220 */ /* 0x080fe20000410000 */
[-C--:B------:R-:W-:Y:S01]  /*233a0*/  FFMA.FTZ R2, R157, R3.reuse, -R2 ;  /* 0x000000039d027223 */ /* 0x080fe20000010802 */
[----:B------:R-:W-:Y:S01]  /*233b0*/  @!P1 SYNCS.ARRIVE.TRANS64.RED.A1T0 RZ, [R168+URZ], RZ ;  /* 0x000000ffa8ff99a7 */ /* 0x000fe2000810043f */
[-C--:B------:R-:W-:Y:S01]  /*233c0*/  FMUL.FTZ R153, R153, R3.reuse ;  /* 0x0000000399997220 */ /* 0x080fe20000410000 */
        /* <DEDUP_REMOVED lines=9> */
[----:B------:R0:W-:Y:S01]  /*23460*/  MUFU.EX2 R2, R153 ;  /* 0x0000009900027308 */ /* 0x0001e20000000800 */
[-CC-:B------:R-:W-:Y:S01]  /*23470*/  FFMA.FTZ R197, R162, R3.reuse, -R156.reuse ;  /* 0x00000003a2c57223 */ /* 0x180fe2000001089c */
[-CC-:B------:R-:W-:Y:S01]  /*23480*/  FFMA.FTZ R161, R171, R3.reuse, -R156.reuse ;  /* 0x00000003aba17223 */ /* 0x180fe2000001089c */
[-CC-:B------:R-:W-:Y:S01]  /*23490*/  FFMA.FTZ R203, R174, R3.reuse, -R156.reuse ;  /* 0x00000003aecb7223 */ /* 0x180fe2000001089c */
[-CC-:B------:R-:W-:Y:S01]  /*234a0*/  FFMA.FTZ R175, R175, R3.reuse, -R156.reuse ;  /* 0x00000003afaf7223 */ /* 0x180fe2000001089c */
[-CC-:B------:R-:W-:Y:S01]  /*234b0*/  FFMA.FTZ R163, R163, R3.reuse, -R156.reuse ;  /* 0x00000003a3a37223 */ /* 0x180fe2000001089c */
[-CC-:B------:R-:W-:Y:S01]  /*234c0*/  FFMA.FTZ R199, R166, R3.reuse, -R156.reuse ;  /* 0x00000003a6c77223 */ /* 0x180fe2000001089c */
[----:B------:R1:W-:Y:S01]  /*234d0*/  @!P1 SYNCS.ARRIVE.TRANS64.RED.A1T0 RZ, [R9+URZ], RZ ;  /* 0x000000ff09ff99a7 */ /* 0x0003e2000810043f */
[----:B------:R-:W2:Y:S01]  /*234e0*/  MUFU.EX2 R209, R209 ;  /* 0x000000d100d17308 */ /* 0x000ea20000000800 */
[-CC-:B0-----:R-:W-:Y:S01]  /*234f0*/  FFMA.FTZ R153, R187, R3.reuse, -R156.reuse ;  /* 0x00000003bb997223 */ /* 0x181fe2000001089c */
[-CC-:B------:R-:W-:Y:S01]  /*23500*/  FFMA.FTZ R193, R154, R3.reuse, -R156.reuse ;  /* 0x000000039ac17223 */ /* 0x180fe2000001089c */
[-CC-:B------:R-:W-:Y:S01]  /*23510*/  FFMA.FTZ R155, R155, R3.reuse, -R156.reuse ;  /* 0x000000039b9b7223 */ /* 0x180fe2000001089c */
[----:B------:R-:W-:-:S04]  /*23520*/  FFMA.FTZ R158, R158, R3, -R156 ;  /* 0x000000039e9e7223 */ /* 0x000fc8000001089c */
[----:B------:R-:W0:Y:S08]  /*23530*/  MUFU.EX2 R153, R153 ;  /* 0x0000009900997308 */ /* 0x000e300000000800 */
[----:B------:R-:W3:Y:S01]  /*23540*/  MUFU.EX2 R211, R211 ;  /* 0x000000d300d37308 */ /* 0x000ee20000000800 */
[----:B--2---:R-:W-:-:S07]  /*23550*/  FFMA.FTZ R12, R2, R12, R209 ;  /* 0x0000000c020c7223 */ /* 0x004fce00000100d1 */
[----:B------:R-:W2:Y:S01]  /*23560*/  MUFU.EX2 R165, R165 ;  /* 0x000000a500a57308 */ /* 0x000ea20000000800 */
[C---:B0-----:R-:W-:Y:S01]  /*23570*/  FADD.FTZ R12, R153.reuse, R12 ;  /* 0x0000000c990c7221 */ /* 0x041fe20000010000 */
[----:B------:R-:W-:-:S06]  /*23580*/  F2FP.BF16.F32.PACK_AB R209, R153, R209 ;  /* 0x000000d199d1723e */ /* 0x000fcc00000010ff */
[----:B------:R-:W0:Y:S01]  /*23590*/  MUFU.EX2 R205, R205 ;  /* 0x000000cd00cd7308 */ /* 0x000e220000000800 */
[----:B---3--:R-:W-:-:S07]  /*235a0*/  FADD.FTZ R12, R211, R12 ;  /* 0x0000000cd30c7221 */ /* 0x008fce0000010000 */
[----:B------:R-:W3:Y:S01]  /*235b0*/  MUFU.EX2 R157, R157 ;  /* 0x0000009d009d7308 */ /* 0x000ee20000000800 */
[----:B--2---:R-:W-:Y:S01]  /*235c0*/  FADD.FTZ R162, R165, R12 ;  /* 0x0000000ca5a27221 */ /* 0x004fe20000010000 */
[-CC-:B------:R-:W-:Y:S01]  /*235d0*/  FFMA.FTZ R12, R167, R3.reuse, -R156.reuse ;  /* 0x00000003a70c7223 */ /* 0x180fe2000001089c */
[----:B------:R-:W-:Y:S01]  /*235e0*/  FFMA.FTZ R156, R159, R3, -R156 ;  /* 0x000000039f9c7223 */ /* 0x000fe2000001089c */
[----:B------:R-:W-:-:S04]  /*235f0*/  F2FP.BF16.F32.PACK_AB R211, R165, R211 ;  /* 0x000000d3a5d3723e */ /* 0x000fc800000010ff */
[----:B------:R-:W2:Y:S01]  /*23600*/  MUFU.EX2 R207, R207 ;  /* 0x000000cf00cf7308 */ /* 0x000ea20000000800 */
[----:B0-----:R-:W-:-:S07]  /*23610*/  FADD.FTZ R162, R205, R162 ;  /* 0x000000a2cda27221 */ /* 0x001fce0000010000 */
        /* <DEDUP_REMOVED lines=15> */
[----:B-1----:R-:W0:Y:S01]  /*23710*/  MUFU.EX2 R9, R163 ;  /* 0x000000a300097308 */ /* 0x002e220000000800 */
[C---:B---3--:R-:W-:Y:S01]  /*23720*/  FADD.FTZ R162, R11.reuse, R162 ;  /* 0x000000a20ba27221 */ /* 0x048fe20000010000 */
[----:B------:R-:W-:-:S06]  /*23730*/  F2FP.BF16.F32.PACK_AB R203, R11, R203 ;  /* 0x000000cb0bcb723e */ /* 0x000fcc00000010ff */
        /* <DEDUP_REMOVED lines=22> */
[----:B-1----:R-:W-:Y:S01]  /*238a0*/  FADD.FTZ R13, R194, R13 ;  /* 0x0000000dc20d7221 */ /* 0x002fe20000010000 */
[----:B------:R-:W-:-:S03]  /*238b0*/  F2FP.BF16.F32.PACK_AB R194, R6, R194 ;  /* 0x000000c206c2723e */ /* 0x000fc600000010ff */
[----:B------:R-:W-:Y:S01]  /*238c0*/  FADD.FTZ R13, R6, R13 ;  /* 0x0000000d060d7221 */ /* 0x000fe20000010000 */
[----:B------:R-:W-:Y:S02]  /*238d0*/  IMAD.MOV.U32 R6, RZ, RZ, R4 ;  /* 0x000000ffff067224 */ /* 0x000fe400078e0004 */
[----:B--2---:R-:W-:-:S04]  /*238e0*/  FADD.FTZ R162, R158, R162 ;  /* 0x000000a29ea27221 */ /* 0x004fc80000010000 */
[C---:B0-----:R-:W-:Y:S01]  /*238f0*/  FADD.FTZ R12, R156.reuse, R162 ;  /* 0x000000a29c0c7221 */ /* 0x041fe20000010000 */
[----:B------:R-:W-:Y:S01]  /*23900*/  F2FP.BF16.F32.PACK_AB R195, R156, R158 ;  /* 0x0000009e9cc3723e */ /* 0x000fe200000010ff */
[----:B------:R-:W-:Y:S06]  /*23910*/  @P2 BRA `(.L_x_3097) ;  /* 0xffffffb400f02947 */ /* 0x000fec000383ffff */
.L_x_3086:
[----:B------:R-:W-:Y:S05]  /*23920*/  BSYNC B0 ;  /* 0x0000000000007941 */ /* 0x000fea0003800000 */
.L_x_3085:
        /* <DEDUP_REMOVED lines=131> */
.L_x_3098:
[----:B------:R-:W-:Y:S01]  /*24160*/  IMAD R0, R217, 0x8, R16 ;  /* 0x00000008d9007824 */ /* 0x000fe200078e0210 */
[----:B------:R-:W-:-:S04]  /*24170*/  SHF.L.U32 R7, R218, 0x1f, RZ ;  /* 0x0000001fda077819 */ /* 0x000fc800000006ff */
[----:B------:R0:W1:Y:S01]  /*24180*/  SYNCS.PHASECHK.TRANS64.TRYWAIT P2, [R0+URZ+0x38850], R7 ;  /* 0x03885007000075a7 */ /* 0x000062000804017f */
[----:B------:R-:W-:Y:S05]  /*24190*/  @!P0 BRA `(.L_x_3099) ;  /* 0x0000000000048947 */ /* 0x000fea0003800000 */
[----:B------:R-:W-:Y:S01]  /*241a0*/  BPT.TRAP 0x1 ;  /* 0x000000040000795c */ /* 0x000fe20000300000 */
.L_x_3099:
        /* <DEDUP_REMOVED lines=9> */
.L_x_3101:
[----:B------:R-:W-:Y:S05]  /*24240*/  BSYNC B0 ;  /* 0x0000000000007941 */ /* 0x000fea0003800000 */
.L_x_3100:
        /* <DEDUP_REMOVED lines=9> */
[----:B------:R-:W-:-:S04]  /*242e0*/  ISETP.NE.AND P2, PT, R217, 0x2, PT ;  /* 0x00000002d900780c */ /* 0x000fc80003f45270 */
[----:B------:R-:W-:Y:S02]  /*242f0*/  SEL R11, RZ, 0x1, P2 ;  /* 0x00000001ff0b7807 */ /* 0x000fe40001000000 */
[----:B------:R-:W-:Y:S02]  /*24300*/  SEL R217, R217, RZ, P2 ;  /* 0x000000ffd9d97207 */ /* 0x000fe40001000000 */
[----:B------:R-:W-:Y:S01]  /*24310*/  LOP3.LUT R218, R218, R11, RZ, 0x3c, !PT ;  /* 0x0000000bdada7212 */ /* 0x000fe200078e3cff */
[----:B------:R-:W-:Y:S02]  /*24320*/  @!P1 VIADD R11, R0, 0x38860 ;  /* 0x00038860000b9836 */ /* 0x000fe40000000000 */
[----:B------:R-:W-:Y:S01]  /*24330*/  HGMMA.64x256x16.F32.BF16 R24, R208, gdesc[UR4].tnspB, R24, gsb0 ;  /* 0x43e00004d0187df0 */ /* 0x000fe20008001818 */
[----:B------:R-:W-:Y:S01]  /*24340*/  R2UR UR6, R6 ;  /* 0x00000000060672ca */ /* 0x000fe200000e0000 */
[----:B------:R-:W-:Y:S01]  /*24350*/  VIADD R6, R2, 0x100 ;  /* 0x0000010002067836 */ /* 0x000fe20000000000 */
[----:B------:R-:W-:Y:S01]  /*24360*/  R2UR UR7, R7 ;  /* 0x00000000070772ca */ /* 0x000fe200000e0000 */
[----:B------:R-:W-:Y:S01]  /*24370*/  IMAD.MOV.U32 R7, RZ, RZ, 0x40000040 ;  /* 0x40000040ff077424 */ /* 0x000fe200078e00ff */
[----:B------:R-:W-:Y:S01]  /*24380*/  @!P1 PRMT R11, RZ, 0x654, R11 ;  /* 0x00000654ff0b9816 */ /* 0x000fe2000000000b */
[----:B------:R-:W-:Y:S01]  /*24390*/  IMAD.MOV.U32 R0, RZ, RZ, -0x800000 ;  /* 0xff800000ff007424 */ /* 0x000fe200078e00ff */
[----:B------:R-:W-:-:S02]  /*243a0*/  WARPGROUP.DEPBAR.LE gsb0, 0x0 ;  /* 0x00008000000079c5 */ /* 0x000fc40000010000 */
[----:B------:R-:W-:-:S15]  /*243b0*/  WARPGROUP.ARRIVE ;  /* 0x00000000000079c5 */ /* 0x000fde0000000000 */
[----:B------:R-:W-:-:S04]  /*243c0*/  NOP ;  /* 0x0000000000007918 */ /* 0x000fc80000000000 */
        /* <DEDUP_REMOVED lines=21> */
[----:B------:R-:W-:Y:S02]  /*24520*/  R2UR UR7, R7 ;  /* 0x00000000070772ca */ /* 0x000fe400000e0000 */
[----:B------:R-:W0:Y:S02]  /*24530*/  SHFL.BFLY PT, R7, R12, 0x2, 0x1f ;  /* 0x0c401f000c077f89 */ /* 0x000e2400000e0000 */
[----:B0-----:R-:W-:Y:S02]  /*24540*/  FADD.FTZ R6, R7, R12 ;  /* 0x0000000c07067221 */ /* 0x001fe40000010000 */
[----:B------:R-:W0:Y:S04]  /*24550*/  SHFL.BFLY PT, R7, R2, 0x1, 0x1f ;  /* 0x0c201f0002077f89 */ /* 0x000e2800000e0000 */
[----:B------:R-:W1:Y:S01]  /*24560*/  SHFL.BFLY PT, R9, R6, 0x1, 0x1f ;  /* 0x0c201f0006097f89 */ /* 0x000e6200000e0000 */
[----:B0-----:R-:W-:Y:S01]  /*24570*/  FADD.FTZ R14, R2, R7 ;  /* 0x00000007020e7221 */ /* 0x001fe20000010000 */
[----:B------:R-:W-:-:S02]  /*24580*/  IMAD.MOV.U32 R7, RZ, RZ, RZ ;  /* 0x000000ffff077224 */ /* 0x000fc400078e00ff */
[----:B------:R-:W-:Y:S02]  /*24590*/  IMAD.MOV.U32 R2, RZ, RZ, RZ ;  /* 0x000000ffff027224 */ /* 0x000fe400078e00ff */
        /* <DEDUP_REMOVED lines=8> */
[----:B------:R-:W2:Y:S01]  /*24620*/  @P0 MUFU.RCP R7, R14 ;  /* 0x0000000e00070308 */ /* 0x000ea20000001000 */
[----:B0-----:R-:W-:-:S04]  /*24630*/  @P0 FMUL.FTZ R9, R9, 0.69314718246459960938 ;  /* 0x3f31721809090820 */ /* 0x001fc80000410000 */
[----:B------:R-:W-:Y:S01]  /*24640*/  @P0 FFMA.FTZ R6, R8, R5, R9 ;  /* 0x0000000508060223 */ /* 0x000fe20000010009 */
[----:B------:R-:W-:Y:S02]  /*24650*/  PLOP3.LUT P0, PT, PT, PT, PT, 0x8, 0x0 ;  /* 0x000000000000781c */ /* 0x000fe40003f0e170 */
[----:B------:R-:W0:Y:S01]  /*24660*/  @P3 MUFU.RCP R2, R15 ;  /* 0x0000000f00023308 */ /* 0x000e220000001000 */
[----:B-1----:R-:W-:-:S04]  /*24670*/  @P3 FMUL.FTZ R3, R10, 0.69314718246459960938 ;  /* 0x3f3172180a033820 */ /* 0x002fc80000410000 */
[----:B------:R-:W-:Y:S01]  /*24680*/  @P3 FFMA.FTZ R0, R12, R4, R3 ;  /* 0x000000040c003223 */ /* 0x000fe20000010003 */
[----:B------:R-:W-:Y:S02]  /*24690*/  WARPGROUP.DEPBAR.LE gsb0, 0x0 ;  /* 0x00008000000079c5 */ /* 0x000fe40000010000 */
[----:B------:R-:W-:-:S06]  /*246a0*/  WARPGROUP.ARRIVE ;  /* 0x00000000000079c5 */ /* 0x000fcc0000000000 */
[----:B------:R-:W-:Y:S03]  /*246b0*/  HGMMA.64x256x16.F32.BF16 R24, R192, gdesc[UR4].tnspB, R24, gsb0 ;  /* 0x43e00004c0187df0 */ /* 0x000fe60008001818 */
[----:B------:R-:W-:Y:S02]  /*246c0*/  WARPGROUP.DEPBAR.LE gsb0, 0x0 ;  /* 0x00008000000079c5 */ /* 0x000fe40000010000 */
[-C--:B--2---:R-:W-:Y:S01]  /*246d0*/  FMUL.FTZ R8, R24, R7.reuse ;  /* 0x0000000718087220 */ /* 0x084fe20000410000 */
        /* <DEDUP_REMOVED lines=65> */
[-C--:B------:R-:W-:Y:S01]  /*24af0*/  FMUL.FTZ R9, R26, R2.reuse ;  /* 0x000000021a097220 */ /* 0x080fe20000410000 */
[-C--:B------:R-:W-:Y:S01]  /*24b00*/  FMUL.FTZ R27, R27, R2.reuse ;  /* 0x000000021b1b7220 */ /* 0x080fe20000410000 */
        /* <DEDUP_REMOVED lines=61> */
.L_x_2985:
        /* <DEDUP_REMOVED lines=10> */
[----:B------:R-:W-:Y:S01]  /*24f80*/  F2FP.BF16.F32.PACK_AB R8, R25, R8 ;  /* 0x000000081908723e */ /* 0x000fe200000010ff */
[----:B------:R-:W-:Y:S01]  /*24f90*/  ULDC.64 UR4, c[0x0][0xc00] ;  /* 0x0003000000047ab9 */ /* 0x000fe20000000a00 */
[----:B------:R-:W-:Y:S01]  /*24fa0*/  F2FP.BF16.F32.PACK_AB R9, R27, R9 ;  /* 0x000000091b09723e */ /* 0x000fe200000010ff */
[----:B------:R-:W3:Y:S01]  /*24fb0*/  S2R R81, SR_SWINHI ;  /* 0x0000000000517919 */ /* 0x000ee20000002f00 */
[----:B------:R-:W-:Y:S01]  /*24fc0*/  F2FP.BF16.F32.PACK_AB R10, R29, R10 ;  /* 0x0000000a1d0a723e */ /* 0x000fe200000010ff */
[----:B------:R-:W-:Y:S01]  /*24fd0*/  ULDC.64 UR6, c[0x0][0x208] ;  /* 0x0000820000067ab9 */ /* 0x000fe20000000a00 */
        /* <DEDUP_REMOVED lines=15> */
[----:B------:R-:W-:Y:S02]  /*250d0*/  MOV R20, R16 ;  /* 0x0000001000147202 */ /* 0x000fe40000000f00 */
[----:B---3--:R-:W-:Y:S02]  /*250e0*/  MOV R21, R81 ;  /* 0x0000005100157202 */ /* 0x008fe40000000f00 */
[----:B------:R-:W-:Y:S02]  /*250f0*/  F2FP.BF16.F32.PACK_AB R146, R149, R148 ;  /* 0x000000949592723e */ /* 0x000fe400000010ff */
[----:B------:R-:W-:Y:S01]  /*25100*/  F2FP.BF16.F32.PACK_AB R147, R151, R150 ;  /* 0x000000969793723e */ /* 0x000fe200000010ff */
[----:B------:R-:W-:Y:S01]  /*25110*/  BAR.SYNC.DEFER_BLOCKING 0x1, 0x100 ;  /* 0x0044000000007b1d */ /* 0x000fe20000010000 */
[----:B--2---:R-:W-:-:S03]  /*25120*/  IMAD.WIDE R122, R2, 0x2, R20 ;  /* 0x00000002027a7825 */ /* 0x004fc600078e0214 */
[C---:B------:R-:W-:Y:S02]  /*25130*/  IADD3 R89, P1, R122.reuse, 0x20, RZ ;  /* 0x000000207a597810 */ /* 0x040fe40007f3e0ff */
[----:B------:R-:W-:Y:S02]  /*25140*/  IADD3 R101, P3, R122, 0x4000, RZ ;  /* 0x000040007a657810 */ /* 0x000fe40007f7e0ff */
[----:B------:R-:W-:Y:S02]  /*25150*/  LOP3.LUT R88, R89, 0x380, RZ, 0xc0, !PT ;  /* 0x0000038059587812 */ /* 0x000fe400078ec0ff */
[----:B------:R-:W-:Y:S02]  /*25160*/  LOP3.LUT R100, R101, 0x380, RZ, 0xc0, !PT ;  /* 0x0000038065647812 */ /* 0x000fe400078ec0ff */
[----:B------:R-:W-:Y:S02]  /*25170*/  SHF.R.U64 R88, R88, 0x3, RZ ;  /* 0x0000000358587819 */ /* 0x000fe400000012ff */
[----:B------:R-:W-:-:S02]  /*25180*/  IADD3 R93, P0, R122, 0x40, RZ ;  /* 0x000000407a5d7810 */ /* 0x000fc40007f1e0ff */
[----:B------:R-:W-:Y:S01]  /*25190*/  LOP3.LUT R88, R88, R89, RZ, 0x3c, !PT ;  /* 0x0000005958587212 */ /* 0x000fe200078e3cff */
[----:B------:R-:W-:Y:S01]  /*251a0*/  IMAD.X R89, RZ, RZ, R123, P1 ;  /* 0x000000ffff597224 */ /* 0x000fe200008e067b */
[C---:B------:R-:W-:Y:S02]  /*251b0*/  IADD3 R97, P4, R122.reuse, 0x60, RZ ;  /* 0x000000607a617810 */ /* 0x040fe40007f9e0ff */
[C---:B------:R-:W-:Y:S02]  /*251c0*/  IADD3 R105, P6, R122.reuse, 0x4020, RZ ;  /* 0x000040207a697810 */ /* 0x040fe40007fde0ff */
[C---:B------:R-:W-:Y:S02]  /*251d0*/  IADD3 R107, P5, R122.reuse, 0x4040, RZ ;  /* 0x000040407a6b7810 */ /* 0x040fe40007fbe0ff */
[C---:B------:R-:W-:Y:S02]  /*251e0*/  IADD3 R108, P2, R122.reuse, 0x4060, RZ ;  /* 0x000040607a6c7810 */ /* 0x040fe40007f5e0ff */
[----:B------:R-:W-:-:S02]  /*251f0*/  IADD3 R110, P1, R122, 0x8000, RZ ;  /* 0x000080007a6e7810 */ /* 0x000fc40007f3e0ff */
[----:B------:R-:W-:Y:S02]  /*25200*/  SHF.R.U64 R100, R100, 0x3, RZ ;  /* 0x0000000364647819 */ /* 0x000fe400000012ff */
[----:B------:R-:W-:Y:S02]  /*25210*/  LOP3.LUT R92, R93, 0x380, RZ, 0xc0, !PT ;  /* 0x000003805d5c7812 */ /* 0x000fe400078ec0ff */
[----:B------:R-:W-:Y:S02]  /*25220*/  LOP3.LUT R96, R97, 0x380, RZ, 0xc0, !PT ;  /* 0x0000038061607812 */ /* 0x000fe400078ec0ff */
[----:B------:R-:W-:Y:S02]  /*25230*/  LOP3.LUT R104, R105, 0x380, RZ, 0xc0, !PT ;  /* 0x0000038069687812 */ /* 0x000fe400078ec0ff */
[----:B------:R-:W-:Y:S02]  /*25240*/  LOP3.LUT R106, R107, 0x380, RZ, 0xc0, !PT ;  /* 0x000003806b6a7812 */ /* 0x000fe400078ec0ff */
[----:B------:R-:W-:-:S02]  /*25250*/  LOP3.LUT R109, R108, 0x380, RZ, 0xc0, !PT ;  /* 0x000003806c6d7812 */ /* 0x000fc400078ec0ff */
[----:B------:R-:W-:Y:S02]  /*25260*/  LOP3.LUT R111, R110, 0x380, RZ, 0xc0, !PT ;  /* 0x000003806e6f7812 */ /* 0x000fe400078ec0ff */
[----:B------:R-:W-:Y:S01]  /*25270*/  LOP3.LUT R100, R100, R101, RZ, 0x3c, !PT ;  /* 0x0000006564647212 */ /* 0x000fe200078e3cff */
[----:B------:R-:W-:Y:S01]  /*25280*/  IMAD.X R101, RZ, RZ, R123, P3 ;  /* 0x000000ffff657224 */ /* 0x000fe200018e067b */
[----:B------:R-:W-:Y:S02]  /*25290*/  LOP3.LUT R81, R122, 0x380, RZ, 0xc0, !PT ;  /* 0x000003807a517812 */ /* 0x000fe400078ec0ff */
[----:B------:R-:W-:Y:S02]  /*252a0*/  SHF.R.U64 R92, R92, 0x3, RZ ;  /* 0x000000035c5c7819 */ /* 0x000fe400000012ff */
[----:B------:R-:W-:Y:S02]  /*252b0*/  SHF.R.U64 R96, R96, 0x3, RZ ;  /* 0x0000000360607819 */ /* 0x000fe400000012ff */
[----:B------:R-:W-:-:S02]  /*252c0*/  SHF.R.U64 R104, R104, 0x3, RZ ;  /* 0x0000000368687819 */ /* 0x000fc400000012ff */
[----:B------:R-:W-:Y:S02]  /*252d0*/  SHF.R.U64 R106, R106, 0x3, RZ ;  /* 0x000000036a6a7819 */ /* 0x000fe400000012ff */
[----:B------:R-:W-:Y:S02]  /*252e0*/  SHF.R.U64 R109, R109, 0x3, RZ ;  /* 0x000000036d6d7819 */ /* 0x000fe400000012ff */
[----:B------:R-:W-:Y:S02]  /*252f0*/  SHF.R.U64 R111, R111, 0x3, RZ ;  /* 0x000000036f6f7819 */ /* 0x000fe400000012ff */
[----:B------:R-:W-:Y:S02]  /*25300*/  IADD3 R42, P3, R122, 0x8060, RZ ;  /* 0x000080607a2a7810 */ /* 0x000fe40007f7e0ff */
        /* <DEDUP_REMOVED lines=16> */
[C---:B------:R-:W-:Y:S02]  /*25410*/  IADD3 R114, P4, R122.reuse, 0x8040, RZ ;  /* 0x000080407a727810 */ /* 0x040fe40007f9e0ff */
[C---:B-1----:R-:W-:Y:S02]  /*25420*/  IADD3 R48, P6, R122.reuse, 0xc000, RZ ;  /* 0x0000c0007a307810 */ /* 0x042fe40007fde0ff */
[C---:B------:R-:W-:Y:S02]  /*25430*/  IADD3 R2, P5, R122.reuse, 0xc020, RZ ;  /* 0x0000c0207a027810 */ /* 0x040fe40007fbe0ff */
[C---:B------:R-:W-:Y:S01]  /*25440*/  IADD3 R26, P2, R122.reuse, 0xc040, RZ ;  /* 0x0000c0407a1a7810 */ /* 0x040fe20007f5e0ff */
[--C-:B------:R-:W-:Y:S01]  /*25450*/  IMAD.X R119, RZ, RZ, R123.reuse, P6 ;  /* 0x000000ffff777224 */ /* 0x100fe200030e067b */
[----:B------:R-:W-:Y:S01]  /*25460*/  IADD3 R30, P1, R122, 0xc060, RZ ;  /* 0x0000c0607a1e7810 */ /* 0x000fe20007f3e0ff */
[--C-:B------:R-:W-:Y:S01]  /*25470*/  IMAD.X R121, RZ, RZ, R123.reuse, P5 ;  /* 0x000000ffff797224 */ /* 0x100fe200028e067b */
[----:B------:R-:W-:Y:S01]  /*25480*/  LOP3.LUT R122, R81, R122, RZ, 0x3c, !PT ;  /* 0x0000007a517a7212 */ /* 0x000fe200078e3cff */
[--C-:B------:R-:W-:Y:S01]  /*25490*/  IMAD.X R81, RZ, RZ, R123.reuse, P2 ;  /* 0x000000ffff517224 */ /* 0x100fe200010e067b */
[----:B------:R-:W-:Y:S01]  /*254a0*/  SHF.R.U64 R80, R80, 0x3, RZ ;  /* 0x0000000350507819 */ /* 0x000fe200000012ff */
[----:B------:R-:W-:Y:S01]  /*254b0*/  IMAD.X R85, RZ, RZ, R123, P1 ;  /* 0x000000ffff557224 */ /* 0x000fe200008e067b */
[----:B------:R-:W-:-:S02]  /*254c0*/  MOV R122, R122 ;  /* 0x0000007a007a7202 */ /* 0x000fc40000000f00 */
[----:B------:R-:W-:Y:S02]  /*254d0*/  LOP3.LUT R84, R48, 0x380, RZ, 0xc0, !PT ;  /* 0x0000038030547812 */ /* 0x000fe400078ec0ff */
[----:B------:R-:W-:Y:S01]  /*254e0*/  LOP3.LUT R116, R80, R42, RZ, 0x3c, !PT ;  /* 0x0000002a50747212 */ /* 0x000fe200078e3cff */
[----:B------:R1:W-:Y:S01]  /*254f0*/  STSM.16.M88.4 [R122], R8 ;  /* 0x000000087a007844 */ /* 0x0003e20000000200 */
[----:B------:R-:W-:Y:S02]  /*25500*/  LOP3.LUT R25, R2, 0x380, RZ, 0xc0, !PT ;  /* 0x0000038002197812 */ /* 0x000fe400078ec0ff */
[----:B------:R-:W-:Y:S02]  /*25510*/  LOP3.LUT R27, R26, 0x380, RZ, 0xc0, !PT ;  /* 0x000003801a1b7812 */ /* 0x000fe400078ec0ff */
[----:B------:R-:W-:Y:S02]  /*25520*/  LOP3.LUT R42, R30, 0x380, RZ, 0xc0, !PT ;  /* 0x000003801e2a7812 */ /* 0x000fe400078ec0ff */
[----:B------:R-:W-:-:S02]  /*25530*/  LOP3.LUT R113, R112, 0x380, RZ, 0xc0, !PT ;  /* 0x0000038070717812 */ /* 0x000fc400078ec0ff */
[----:B------:R-:W-:Y:S02]  /*25540*/  LOP3.LUT R115, R114, 0x380, RZ, 0xc0, !PT ;  /* 0x0000038072737812 */ /* 0x000fe400078ec0ff */
[----:B------:R-:W-:Y:S02]  /*25550*/  SHF.R.U64 R84, R84, 0x3, RZ ;  /* 0x0000000354547819 */ /* 0x000fe400000012ff */
[----:B------:R-:W-:Y:S02]  /*25560*/  SHF.R.U64 R25, R25, 0x3, RZ ;  /* 0x0000000319197819 */ /* 0x000fe400000012ff */
[----:B------:R-:W-:Y:S02]  /*25570*/  SHF.R.U64 R27, R27, 0x3, RZ ;  /* 0x000000031b1b7819 */ /* 0x000fe400000012ff */
[----:B------:R-:W-:Y:S02]  /*25580*/  SHF.R.U64 R42, R42, 0x3, RZ ;  /* 0x000000032a2a7819 */ /* 0x000fe400000012ff */
[----:B------:R-:W-:-:S02]  /*25590*/  MOV R88, R88 ;  /* 0x0000005800587202 */ /* 0x000fc40000000f00 */
[----:B-1----:R-:W-:Y:S02]  /*255a0*/  F2FP.BF16.F32.PACK_AB R8, R33, R12 ;  /* 0x0000000c2108723e */ /* 0x002fe400000010ff */
        /* <DEDUP_REMOVED lines=8> */
[----:B------:R-:W-:Y:S02]  /*25630*/  SHF.R.U64 R115, R115, 0x3, RZ ;  /* 0x0000000373737819 */ /* 0x000fe400000012ff */
[----:B------:R-:W-:Y:S01]  /*25640*/  LOP3.LUT R118, R84, R48, RZ, 0x3c, !PT ;  /* 0x0000003054767212 */ /* 0x000fe200078e3cff */
[----:B------:R2:W-:Y:S01]  /*25650*/  STSM.16.M88.4 [R92], R12 ;  /* 0x0000000c5c007844 */ /* 0x0005e20000000200 */
[----:B------:R-:W-:Y:S01]  /*25660*/  LOP3.LUT R120, R25, R2, RZ, 0x3c, !PT ;  /* 0x0000000219787212 */ /* 0x000fe200078e3cff */
[----:B------:R-:W3:Y:S01]  /*25670*/  LDC R48, c[0x0][0xbe8] ;  /* 0x0002fa00ff307b82 */ /* 0x000ee20000000800 */
[----:B------:R-:W-:Y:S01]  /*25680*/  LOP3.LUT R80, R27, R26, RZ, 0x3c, !PT ;  /* 0x0000001a1b507212 */ /* 0x000fe200078e3cff */
[----:B------:R-:W-:Y:S01]  /*25690*/  IMAD.SHL.U32 R2, R236, 0x4, RZ ;  /* 0x00000004ec027824 */ /* 0x000fe200078e00ff */
[----:B------:R-:W-:-:S02]  /*256a0*/  LOP3.LUT R84, R42, R30, RZ, 0x3c, !PT ;  /* 0x0000001e2a547212 */ /* 0x000fc400078e3cff */
[----:B------:R-:W-:Y:S02]  /*256b0*/  MOV R96, R96 ;  /* 0x0000006000607202 */ /* 0x000fe40000000f00 */
[----:B------:R-:W-:Y:S02]  /*256c0*/  F2FP.BF16.F32.PACK_AB R24, R3, R160 ;  /* 0x000000a00318723e */ /* 0x000fe400000010ff */
[----:B------:R-:W-:Y:S02]  /*256d0*/  F2FP.BF16.F32.PACK_AB R25, R5, R4 ;  /* 0x000000040519723e */ /* 0x000fe400000010ff */
[----:B------:R-:W-:Y:S02]  /*256e0*/  F2FP.BF16.F32.PACK_AB R26, R53, R161 ;  /* 0x000000a1351a723e */ /* 0x000fe400000010ff */
[----:B------:R-:W-:Y:S02]  /*256f0*/  F2FP.BF16.F32.PACK_AB R27, R55, R54 ;  /* 0x00000036371b723e */ /* 0x000fe400000010ff */
[----:B------:R-:W-:Y:S01]  /*25700*/  LOP3.LUT R112, R113, R112, RZ, 0x3c, !PT ;  /* 0x0000007071707212 */ /* 0x000fe200078e3cff */
[----:B------:R-:W-:Y:S01]  /*25710*/  IMAD.X R113, RZ, RZ, R123, P0 ;  /* 0x000000ffff717224 */ /* 0x000fe200000e067b */
[----:B------:R-:W-:Y:S01]  /*25720*/  MOV R100, R100 ;  /* 0x0000006400647202 */ /* 0x000fe20000000f00 */
[----:B------:R-:W-:Y:S01]  /*25730*/  STSM.16.M88.4 [R96], R24 ;  /* 0x0000001860007844 */ /* 0x000fe20000000200 */
[----:B------:R-:W-:-:S02]  /*25740*/  F2FP.BF16.F32.PACK_AB R28, R57, R162 ;  /* 0x000000a2391c723e */ /* 0x000fc400000010ff */
[----:B------:R-:W-:Y:S02]  /*25750*/  F2FP.BF16.F32.PACK_AB R30, R61, R163 ;  /* 0x000000a33d1e723e */ /* 0x000fe400000010ff */
[----:B------:R-:W-:Y:S01]  /*25760*/  LOP3.LUT R114, R115, R114, RZ, 0x3c, !PT ;  /* 0x0000007273727212 */ /* 0x000fe200078e3cff */
[----:B------:R-:W-:Y:S01]  /*25770*/  IMAD.X R115, RZ, RZ, R123, P4 ;  /* 0x000000ffff737224 */ /* 0x000fe200020e067b */
[----:B------:R-:W-:Y:S01]  /*25780*/  MOV R104, R104 ;  /* 0x0000006800687202 */ /* 0x000fe20000000f00 */
[----:B------:R-:W-:Y:S01]  /*25790*/  STSM.16.M88.4 [R100], R28 ;  /* 0x0000001c64007844 */ /* 0x000fe20000000200 */
[----:B-1----:R-:W-:Y:S02]  /*257a0*/  F2FP.BF16.F32.PACK_AB R8, R65, R164 ;  /* 0x000000a44108723e */ /* 0x002fe400000010ff */
[----:B------:R-:W-:Y:S02]  /*257b0*/  F2FP.BF16.F32.PACK_AB R9, R67, R66 ;  /* 0x000000424309723e */ /* 0x000fe400000010ff */
[----:B------:R-:W-:-:S02]  /*257c0*/  F2FP.BF16.F32.PACK_AB R10, R69, R165 ;  /* 0x000000a5450a723e */ /* 0x000fc400000010ff */
[----:B------:R-:W-:Y:S02]  /*257d0*/  F2FP.BF16.F32.PACK_AB R11, R71, R70 ;  /* 0x00000046470b723e */ /* 0x000fe400000010ff */
[----:B------:R-:W-:Y:S02]  /*257e0*/  MOV R106, R106 ;  /* 0x0000006a006a7202 */ /* 0x000fe40000000f00 */
[----:B--2---:R-:W-:Y:S01]  /*257f0*/  F2FP.BF16.F32.PACK_AB R12, R73, R166 ;  /* 0x000000a6490c723e */ /* 0x004fe200000010ff */
[----:B------:R1:W-:Y:S01]  /*25800*/  STSM.16.M88.4 [R104], R8 ;  /* 0x0000000868007844 */ /* 0x0003e20000000200 */
[----:B------:R-:W-:Y:S02]  /*25810*/  F2FP.BF16.F32.PACK_AB R13, R75, R74 ;  /* 0x0000004a4b0d723e */ /* 0x000fe400000010ff */
[----:B------:R-:W-:Y:S02]  /*25820*/  F2FP.BF16.F32.PACK_AB R14, R77, R167 ;  /* 0x000000a74d0e723e */ /* 0x000fe400000010ff */
[----:B------:R-:W-:-:S02]  /*25830*/  F2FP.BF16.F32.PACK_AB R15, R79, R78 ;  /* 0x0000004e4f0f723e */ /* 0x000fc400000010ff */
[----:B------:R-:W-:Y:S02]  /*25840*/  MOV R108, R108 ;  /* 0x0000006c006c7202 */ /* 0x000fe40000000f00 */
[----:B------:R-:W-:Y:S01]  /*25850*/  F2FP.BF16.F32.PACK_AB R33, R83, R82 ;  /* 0x000000525321723e */ /* 0x000fe200000010ff */
[----:B------:R2:W-:Y:S01]  /*25860*/  STSM.16.M88.4 [R106], R12 ;  /* 0x0000000c6a007844 */ /* 0x0005e20000000200 */
[----:B------:R-:W-:Y:S02]  /*25870*/  F2FP.BF16.F32.PACK_AB R34, R40, R169 ;  /* 0x000000a92822723e */ /* 0x000fe400000010ff */
[----:B------:R-:W-:Y:S02]  /*25880*/  F2FP.BF16.F32.PACK_AB R35, R87, R86 ;  /* 0x000000565723723e */ /* 0x000fe400000010ff */
[----:B------:R-:W-:Y:S02]  /*25890*/  MOV R110, R110 ;  /* 0x0000006e006e7202 */ /* 0x000fe40000000f00 */
[----:B------:R-:W-:Y:S01]  /*258a0*/  F2FP.BF16.F32.PACK_AB R40, R56, R170 ;  /* 0x000000aa3828723e */ /* 0x000fe200000010ff */
[----:B------:R-:W-:Y:S01]  /*258b0*/  STSM.16.M88.4 [R108], R32 ;  /* 0x000000206c007844 */ /* 0x000fe20000000200 */
[----:B------:R-:W-:-:S02]  /*258c0*/  F2FP.BF16.F32.PACK_AB R41, R91, R90 ;  /* 0x0000005a5b29723e */ /* 0x000fc400000010ff */
[----:B------:R-:W-:Y:S02]  /*258d0*/  F2FP.BF16.F32.PACK_AB R42, R152, R171 ;  /* 0x000000ab982a723e */ /* 0x000fe400000010ff */
[----:B------:R-:W-:Y:S02]  /*258e0*/  MOV R112, R112 ;  /* 0x0000007000707202 */ /* 0x000fe40000000f00 */
[----:B------:R-:W-:Y:S01]  /*258f0*/  F2FP.BF16.F32.PACK_AB R56, R153, R172 ;  /* 0x000000ac9938723e */ /* 0x000fe200000010ff */
[----:B------:R-:W-:Y:S01]  /*25900*/  STSM.16.M88.4 [R110], R40 ;  /* 0x000000286e007844 */ /* 0x000fe20000000200 */
[----:B------:R-:W-:Y:S02]  /*25910*/  F2FP.BF16.F32.PACK_AB R57, R99, R98 ;  /* 0x000000626339723e */ /* 0x000fe400000010ff */
[----:B------:R-:W-:Y:S02]  /*25920*/  MOV R114, R114 ;  /* 0x0000007200727202 */ /* 0x000fe40000000f00 */
[----:B-1----:R-:W-:Y:S01]  /*25930*/  F2FP.BF16.F32.PACK_AB R8, R155, R174 ;  /* 0x000000ae9b08723e */ /* 0x002fe200000010ff */
[----:B------:R-:W-:Y:S01]  /*25940*/  STSM.16.M88.4 [R112], R56 ;  /* 0x0000003870007844 */ /* 0x000fe20000000200 */
[----:B------:R-:W-:-:S02]  /*25950*/  F2FP.BF16.F32.PACK_AB R9, R36, R7 ;  /* 0x000000072409723e */ /* 0x000fc400000010ff */
[----:B------:R-:W-:Y:S02]  /*25960*/  F2FP.BF16.F32.PACK_AB R10, R156, R175 ;  /* 0x000000af9c0a723e */ /* 0x000fe400000010ff */
[----:B------:R-:W-:Y:S02]  /*25970*/  F2FP.BF16.F32.PACK_AB R11, R47, R44 ;  /* 0x0000002c2f0b723e */ /* 0x000fe400000010ff */
[----:B------:R-:W-:Y:S02]  /*25980*/  MOV R116, R116 ;  /* 0x0000007400747202 */ /* 0x000fe40000000f00 */
[----:B--2---:R-:W-:Y:S01]  /*25990*/  F2FP.BF16.F32.PACK_AB R12, R157, R176 ;  /* 0x000000b09d0c723e */ /* 0x004fe200000010ff */
[----:B------:R-:W-:Y:S01]  /*259a0*/  STSM.16.M88.4 [R114], R8 ;  /* 0x0000000872007844 */ /* 0x000fe20000000200 */
[----:B------:R-:W-:Y:S02]  /*259b0*/  F2FP.BF16.F32.PACK_AB R13, R60, R52 ;  /* 0x000000343c0d723e */ /* 0x000fe400000010ff */
[----:B------:R-:W-:-:S02]  /*259c0*/  F2FP.BF16.F32.PACK_AB R14, R158, R177 ;  /* 0x000000b19e0e723e */ /* 0x000fc400000010ff */
[----:B------:R-:W-:Y:S02]  /*259d0*/  F2FP.BF16.F32.PACK_AB R15, R68, R64 ;  /* 0x00000040440f723e */ /* 0x000fe400000010ff */
[----:B------:R-:W-:Y:S02]  /*259e0*/  IADD3 R4, P1, R2, UR4, RZ ;  /* 0x0000000402047c10 */ /* 0x000fe4000ff3e0ff */
[----:B------:R-:W-:Y:S01]  /*259f0*/  MOV R118, R118 ;  /* 0x0000007600767202 */ /* 0x000fe20000000f00 */
[----:B------:R1:W-:Y:S01]  /*25a00*/  STSM.16.M88.4 [R116], R12 ;  /* 0x0000000c74007844 */ /* 0x0003e20000000200 */
[----:B------:R-:W-:Y:S02]  /*25a10*/  F2FP.BF16.F32.PACK_AB R24, R159, R178 ;  /* 0x000000b29f18723e */ /* 0x000fe400000010ff */
[----:B------:R-:W-:Y:S02]  /*25a20*/  F2FP.BF16.F32.PACK_AB R25, R76, R72 ;  /* 0x000000484c19723e */ /* 0x000fe400000010ff */
[----:B------:R-:W-:-:S02]  /*25a30*/  F2FP.BF16.F32.PACK_AB R26, R125, R179 ;  /* 0x000000b37d1a723e */ /* 0x000fc400000010ff */
[----:B------:R-:W-:Y:S02]  /*25a40*/  F2FP.BF16.F32.PACK_AB R27, R127, R126 ;  /* 0x0000007e7f1b723e */ /* 0x000fe400000010ff */
[----:B------:R-:W-:Y:S02]  /*25a50*/  ISETP.NE.U32.AND P0, PT, RZ, UR4, PT ;  /* 0x00000004ff007c0c */ /* 0x000fe4000bf05070 */
[----:B------:R-:W-:Y:S01]  /*25a60*/  MOV R120, R120 ;  /* 0x0000007800787202 */ /* 0x000fe20000000f00 */
[----:B------:R2:W-:Y:S01]  /*25a70*/  STSM.16.M88.4 [R118], R24 ;  /* 0x0000001876007844 */ /* 0x0005e20000000200 */
[----:B------:R-:W-:Y:S02]  /*25a80*/  F2FP.BF16.F32.PACK_AB R28, R129, R128 ;  /* 0x00000080811c723e */ /* 0x000fe400000010ff */
[----:B------:R-:W-:Y:S02]  /*25a90*/  F2FP.BF16.F32.PACK_AB R29, R131, R130 ;  /* 0x00000082831d723e */ /* 0x000fe400000010ff */
[----:B-1----:R-:W-:-:S02]  /*25aa0*/  SHF.R.S32.HI R15, RZ, 0x1f, R236 ;  /* 0x0000001fff0f7819 */ /* 0x002fc400000114ec */
[----:B------:R-:W-:Y:S02]  /*25ab0*/  F2FP.BF16.F32.PACK_AB R30, R133, R132 ;  /* 0x00000084851e723e */ /* 0x000fe400000010ff */
[----:B------:R-:W-:Y:S02]  /*25ac0*/  SHF.L.U64.HI R3, R236, 0x2, R15 ;  /* 0x00000002ec037819 */ /* 0x000fe4000001020f */
[----:B------:R-:W-:Y:S02]  /*25ad0*/  F2FP.BF16.F32.PACK_AB R31, R135, R134 ;  /* 0x00000086871f723e */ /* 0x000fe400000010ff */
[----:B------:R-:W-:Y:S01]  /*25ae0*/  MOV R80, R80 ;  /* 0x0000005000507202 */ /* 0x000fe20000000f00 */
[----:B------:R-:W-:Y:S01]  /*25af0*/  IMAD.MOV.U32 R81, RZ, RZ, RZ ;  /* 0x000000ffff517224 */ /* 0x000fe200078e00ff */
[----:B------:R-:W-:Y:S01]  /*25b00*/  IADD3.X R5, R3, UR5, RZ, P1, !PT ;  /* 0x0000000503057c10 */ /* 0x000fe20008ffe4ff */
[----:B------:R2:W-:Y:S01]  /*25b10*/  STSM.16.M88.4 [R120], R28 ;  /* 0x0000001c78007844 */ /* 0x0005e20000000200 */
[----:B------:R-:W-:-:S02]  /*25b20*/  MOV R84, R84 ;  /* 0x0000005400547202 */ /* 0x000fc40000000f00 */
[----:B---3--:R-:W-:Y:S01]  /*25b30*/  ISETP.NE.AND P1, PT, R48, 0x1, PT ;  /* 0x000000013000780c */ /* 0x008fe20003f25270 */
[----:B------:R2:W-:Y:S01]  /*25b40*/  STSM.16.M88.4 [R80], R136 ;  /* 0x0000008850007844 */ /* 0x0005e20000000200 */
[----:B------:R-:W-:Y:S01]  /*25b50*/  ISETP.NE.AND.EX P0, PT, RZ, UR5, PT, P0 ;  /* 0x00000005ff007c0c */ /* 0x000fe2000bf05300 */
[----:B------:R-:W-:Y:S02]  /*25b60*/  ULDC.64 UR4, c[0x0][0xc08] ;  /* 0x0003020000047ab9 */ /* 0x000fe40000000a00 */
[----:B------:R-:W-:Y:S01]  /*25b70*/  ISETP.NE.U32.AND P2, PT, RZ, UR4, PT ;  /* 0x00000004ff007c0c */ /* 0x000fe2000bf45070 */
[----:B------:R2:W-:Y:S01]  /*25b80*/  STSM.16.M88.4 [R84], R144 ;  /* 0x0000009054007844 */ /* 0x0005e20000000200 */
[----:B------:R-:W-:Y:S02]  /*25b90*/  BAR.SYNC.DEFER_BLOCKING 0x1, 0x100 ;  /* 0x0044000000007b1d */ /* 0x000fe40000010000 */
[----:B------:R-:W-:-:S06]  /*25ba0*/  ISETP.NE.AND.EX P2, PT, RZ, UR5, PT, P2 ;  /* 0x00000005ff007c0c */ /* 0x000fcc000bf45320 */
[----:B------:R-:W1:Y:S08]  /*25bb0*/  @P1 LDC R8, c[0x0][0xbec] ;  /* 0x0002fb00ff081b82 */ /* 0x000e700000000800 */
[----:B------:R-:W3:Y:S01]  /*25bc0*/  @P1 LDC R11, c[0x0][0xbf0] ;  /* 0x0002fc00ff0b1b82 */ /* 0x000ee20000000800 */
[----:B------:R-:W-:Y:S01]  /*25bd0*/  @P2 IADD3 R2, P3, R2, UR4, RZ ;  /* 0x0000000402022c10 */ /* 0x000fe2000ff7e0ff */
[----:B------:R-:W-:-:S02]  /*25be0*/  ULDC UR4, c[0x0][0xa88] ;  /* 0x0002a20000047ab9 */ /* 0x000fc40000000800 */
[----:B------:R-:W-:Y:S01]  /*25bf0*/  IMAD.U32 R7, RZ, RZ, UR4 ;  /* 0x00000004ff077e24 */ /* 0x000fe2000f8e00ff */
[----:B------:R-:W-:Y:S01]  /*25c00*/  @P2 IADD3.X R3, R3, UR5, RZ, P3, !PT ;  /* 0x0000000503032c10 */ /* 0x000fe20009ffe4ff */
[----:B------:R2:W5:Y:S04]  /*25c10*/  @P0 LDG.E R81, desc[UR6][R4.64] ;  /* 0x0000000604510981 */ /* 0x000568000c1e1900 */
[----:B------:R2:W5:Y:S01]  /*25c20*/  @P2 LDG.E R7, desc[UR6][R2.64] ;  /* 0x0000000602072981 */ /* 0x000562000c1e1900 */
[----:B------:R-:W-:Y:S05]  /*25c30*/  @P2 BRA `(.L_x_3105) ;  /* 0x0000000000142947 */ /* 0x000fea0003800000 */
[----:B------:R-:W-:Y:S05]  /*25c40*/  @!P0 BRA `(.L_x_3105) ;  /* 0x0000000000108947 */ /* 0x000fea0003800000 */
[----:B------:R-:W-:Y:S02]  /*25c50*/  ULDC.64 UR4, c[0x0][0x208] ;  /* 0x0000820000047ab9 */ /* 0x000fe40000000a00 */
[----:B--2---:R-:W2:Y:S04]  /*25c60*/  LDG.E R2, desc[UR4][R4.64] ;  /* 0x0000000404027981 */ /* 0x004ea8000c1e1900 */
[----:B-----5:R-:W2:Y:S02]  /*25c70*/  LDG.E R7, desc[UR4][R4.64+0x4] ;  /* 0x0000040404077981 */ /* 0x020ea4000c1e1900 */
[----:B--2---:R-:W-:-:S07]  /*25c80*/  IMAD.IADD R7, R7, 0x1, -R2 ;  /* 0x0000000107077824 */ /* 0x004fce00078e0a02 */
.L_x_3105:
[----:B------:R-:W4:Y:S01]  /*25c90*/  LDL.LU R86, [R1+0x64] ;  /* 0x0000640001567983 */ /* 0x000f220000300800 */
[----:B--2---:R-:W-:Y:S01]  /*25ca0*/  IMAD.IADD R25, R235, 0x1, R230 ;  /* 0x00000001eb197824 */ /* 0x004fe200078e02e6 */
[----:B------:R-:W-:Y:S01]  /*25cb0*/  ULDC.64 UR4, c[0x0][0xb90] ;  /* 0x0002e40000047ab9 */ /* 0x000fe20000000a00 */
[----:B-----5:R-:W-:Y:S01]  /*25cc0*/  SHF.R.S32.HI R3, RZ, 0x1f, R81 ;  /* 0x0000001fff037819 */ /* 0x020fe20000011451 */
[----:B------:R-:W2:Y:S01]  /*25cd0*/  LDL R26, [R1+0x90] ;  /* 0x00009000011a7983 */ /* 0x000ea20000100800 */
[----:B-1----:R-:W-:-:S04]  /*25ce0*/  @P1 IMAD.HI.U32 R8, R25, R8, RZ ;  /* 0x0000000819081227 */ /* 0x002fc800078e00ff */
[----:B------:R-:W-:Y:S01]  /*25cf0*/  IMAD.MOV.U32 R2, RZ, RZ, R81 ;  /* 0x000000ffff027224 */ /* 0x000fe200078e0051 */
[----:B------:R-:W2:Y:S01]  /*25d00*/  LDL R14, [R1+0x74] ;  /* 0x00007400010e7983 */ /* 0x000ea20000100800 */
[----:B------:R-:W-:Y:S01]  /*25d10*/  IMAD.MOV.U32 R9, RZ, RZ, R25 ;  /* 0x000000ffff097224 */ /* 0x000fe200078e0019 */
[----:B---3--:R-:W-:Y:S01]  /*25d20*/  @P1 SHF.R.U32.HI R9, RZ, R11, R8 ;  /* 0x0000000bff091219 */ /* 0x008fe20000011608 */
[----:B------:R-:W-:Y:S01]  /*25d30*/  IMAD.SHL.U32 R10, R212, 0x40, RZ ;  /* 0x00000040d40a7824 */ /* 0x000fe200078e00ff */
[----:B------:R-:W-:Y:S01]  /*25d40*/  SEL R80, R15, RZ, !P0 ;  /* 0x000000ff0f507207 */ /* 0x000fe20004000000 */
[----:B------:R-:W1:Y:S01]  /*25d50*/  @P1 LDC R83, c[0x0][0xbec] ;  /* 0x0002fb00ff531b82 */ /* 0x000e620000000800 */
[----:B------:R-:W-:Y:S01]  /*25d60*/  SEL R236, R236, RZ, !P0 ;  /* 0x000000ffecec7207 */ /* 0x000fe20004000000 */
[----:B------:R-:W-:Y:S02]  /*25d70*/  IMAD R11, R237, 0x8, R10 ;  /* 0x00000008ed0b7824 */ /* 0x000fe400078e020a */
[----:B------:R-:W-:-:S02]  /*25d80*/  IMAD.MOV R15, RZ, RZ, -R9 ;  /* 0x000000ffff0f7224 */ /* 0x000fc400078e0a09 */
[----:B------:R-:W-:Y:S01]  /*25d90*/  IMAD.WIDE R20, R11, 0x2, R20 ;  /* 0x000000020b147825 */ /* 0x000fe200078e0214 */
[----:B------:R-:W-:Y:S01]  /*25da0*/  ULDC.64 UR6, c[0x0][0x208] ;  /* 0x0000820000067ab9 */ /* 0x000fe20000000a00 */
[----:B------:R-:W3:Y:S02]  /*25db0*/  @P1 LDC R85, c[0x0][0xbf0] ;  /* 0x0002fc00ff551b82 */ /* 0x000ee40000000800 */
[----:B------:R-:W-:Y:S01]  /*25dc0*/  IMAD R11, R48, R15, R25 ;  /* 0x0000000f300b7224 */ /* 0x000fe200078e0219 */
[C---:B------:R-:W-:Y:S02]  /*25dd0*/  IADD3 R33, P2, R20.reuse, 0x5000, RZ ;  /* 0x0000500014217810 */ /* 0x040fe40007f5e0ff */
[----:B------:R-:W-:Y:S02]  /*25de0*/  IADD3 R29, P3, R20, 0x4000, RZ ;  /* 0x00004000141d7810 */ /* 0x000fe40007f7e0ff */
[----:B------:R-:W-:Y:S02]  /*25df0*/  LOP3.LUT R32, R33, 0x380, RZ, 0xc0, !PT ;  /* 0x0000038021207812 */ /* 0x000fe400078ec0ff */
[----:B------:R-:W-:-:S02]  /*25e00*/  LOP3.LUT R28, R29, 0x380, RZ, 0xc0, !PT ;  /* 0x000003801d1c7812 */ /* 0x000fc400078ec0ff */
[----:B------:R-:W-:Y:S02]  /*25e10*/  SHF.R.U64 R32, R32, 0x3, RZ ;  /* 0x0000000320207819 */ /* 0x000fe400000012ff */
[----:B------:R-:W-:Y:S02]  /*25e20*/  SHF.R.U64 R28, R28, 0x3, RZ ;  /* 0x000000031c1c7819 */ /* 0x000fe400000012ff */
[----:B------:R-:W-:Y:S01]  /*25e30*/  LOP3.LUT R32, R32, R33, RZ, 0x3c, !PT ;  /* 0x0000002120207212 */ /* 0x000fe200078e3cff */
[--C-:B------:R-:W-:Y:S01]  /*25e40*/  IMAD.X R33, RZ, RZ, R21.reuse, P2 ;  /* 0x000000ffff217224 */ /* 0x100fe200010e0615 */
[----:B------:R-:W-:Y:S02]  /*25e50*/  IADD3 R61, P2, R20, 0xb000, RZ ;  /* 0x0000b000143d7810 */ /* 0x000fe40007f5e0ff */
[----:B------:R-:W-:Y:S01]  /*25e60*/  LOP3.LUT R28, R28, R29, RZ, 0x3c, !PT ;  /* 0x0000001d1c1c7212 */ /* 0x000fe200078e3cff */
[----:B------:R-:W-:Y:S01]  /*25e70*/  IMAD.X R29, RZ, RZ, R21, P3 ;  /* 0x000000ffff1d7224 */ /* 0x000fe200018e0615 */
[----:B------:R-:W-:-:S02]  /*25e80*/  IADD3 R57, P3, R20, 0xa000, RZ ;  /* 0x0000a00014397810 */ /* 0x000fc40007f7e0ff */
[----:B------:R-:W-:Y:S02]  /*25e90*/  LOP3.LUT R60, R61, 0x380, RZ, 0xc0, !PT ;  /* 0x000003803d3c7812 */ /* 0x000fe400078ec0ff */
[----:B------:R-:W-:Y:S02]  /*25ea0*/  IADD3 R37, P6, R20, 0x6000, RZ ;  /* 0x0000600014257810 */ /* 0x000fe40007fde0ff */
[----:B------:R-:W-:Y:S02]  /*25eb0*/  LOP3.LUT R56, R57, 0x380, RZ, 0xc0, !PT ;  /* 0x0000038039387812 */ /* 0x000fe400078ec0ff */
[----:B------:R-:W-:Y:S02]  /*25ec0*/  SHF.R.U64 R60, R60, 0x3, RZ ;  /* 0x000000033c3c7819 */ /* 0x000fe400000012ff */
[----:B------:R-:W-:Y:S02]  /*25ed0*/  LOP3.LUT R36, R37, 0x380, RZ, 0xc0, !PT ;  /* 0x0000038025247812 */ /* 0x000fe400078ec0ff */
[----:B------:R-:W-:-:S02]  /*25ee0*/  SHF.R.U64 R56, R56, 0x3, RZ ;  /* 0x0000000338387819 */ /* 0x000fc400000012ff */
[----:B------:R-:W-:Y:S01]  /*25ef0*/  LOP3.LUT R60, R60, R61, RZ, 0x3c, !PT ;  /* 0x0000003d3c3c7212 */ /* 0x000fe200078e3cff */
[--C-:B------:R-:W-:Y:S01]  /*25f00*/  IMAD.X R61, RZ, RZ, R21.reuse, P2 ;  /* 0x000000ffff3d7224 */ /* 0x100fe200010e0615 */
        /* <DEDUP_REMOVED lines=10> */
[----:B------:R-:W-:Y:S01]  /*25fb0*/  IMAD.IADD R87, R212, 0x1, R230 ;  /* 0x00000001d4577824 */ /* 0x000fe200078e02e6 */
[----:B------:R-:W-:Y:S01]  /*25fc0*/  BSSY B1, `(.L_x_3106) ;  /* 0x00000b0000017945 */ /* 0x000fe20003800000 */
[----:B------:R-:W-:Y:S02]  /*25fd0*/  SHF.R.S32.HI R90, RZ, 0x1f, R220 ;  /* 0x0000001fff5a7819 */ /* 0x000fe400000114dc */
[----:B----4-:R-:W-:-:S05]  /*25fe0*/  SHF.R.S32.HI R82, RZ, 0x1f, R86 ;  /* 0x0000001fff527819 */ /* 0x010fca0000011456 */
[----:B------:R-:W-:-:S04]  /*25ff0*/  IMAD R4, R82, UR4, RZ ;  /* 0x0000000452047c24 */ /* 0x000fc8000f8e02ff */
[C---:B------:R-:W-:Y:S02]  /*26000*/  IMAD R13, R86.reuse, UR5, R4 ;  /* 0x00000005560d7c24 */ /* 0x040fe4000f8e0204 */
[----:B------:R-:W-:Y:S01]  /*26010*/  IMAD.WIDE.U32 R4, R86, UR4, R2 ;  /* 0x0000000456047c25 */ /* 0x000fe2000f8e0002 */
[----:B------:R-:W-:-:S03]  /*26020*/  ULDC.64 UR4, c[0x0][0xb98] ;  /* 0x0002e60000047ab9 */ /* 0x000fc60000000a00 */
[----:B------:R-:W-:Y:S02]  /*26030*/  IMAD.IADD R5, R5, 0x1, R13 ;  /* 0x0000000105057824 */ /* 0x000fe400078e020d */
[----:B------:R-:W-:Y:S02]  /*26040*/  IMAD R13, R80, UR4, RZ ;  /* 0x00000004500d7c24 */ /* 0x000fe4000f8e02ff */
[----:B------:R-:W-:Y:S01]  /*26050*/  IMAD.WIDE.U32 R4, R236, UR4, R4 ;  /* 0x00000004ec047c25 */ /* 0x000fe2000f8e0004 */
[----:B------:R-:W-:-:S03]  /*26060*/  SHF.R.S32.HI R2, RZ, 0x1f, R11 ;  /* 0x0000001fff027819 */ /* 0x000fc6000001140b */
[----:B------:R-:W-:Y:S01]  /*26070*/  IMAD R8, R236, UR5, R13 ;  /* 0x00000005ec087c24 */ /* 0x000fe2000f8e020d */
[----:B------:R-:W-:Y:S01]  /*26080*/  SHF.R.S32.HI R13, RZ, 0x1f, R9 ;  /* 0x0000001fff0d7819 */ /* 0x000fe20000011409 */
[----:B------:R-:W-:Y:S01]  /*26090*/  ULDC.64 UR4, c[0x0][0xb88] ;  /* 0x0002e20000047ab9 */ /* 0x000fe20000000a00 */
[----:B------:R-:W-:Y:S01]  /*260a0*/  IADD3 R4, P0, R9, R4, RZ ;  /* 0x0000000409047210 */ /* 0x000fe20007f1e0ff */
[----:B------:R-:W-:-:S03]  /*260b0*/  IMAD R2, R2, UR4, RZ ;  /* 0x0000000402027c24 */ /* 0x000fc6000f8e02ff */
[----:B------:R-:W-:Y:S01]  /*260c0*/  IADD3.X R5, R13, R5, R8, P0, !PT ;  /* 0x000000050d057210 */ /* 0x000fe200007fe408 */
[C---:B------:R-:W-:Y:S02]  /*260d0*/  IMAD R15, R11.reuse, UR5, R2 ;  /* 0x000000050b0f7c24 */ /* 0x040fe4000f8e0202 */
[----:B------:R-:W-:Y:S01]  /*260e0*/  IMAD.WIDE.U32 R4, R11, UR4, R4 ;  /* 0x000000040b047c25 */ /* 0x000fe2000f8e0004 */
[----:B------:R-:W-:-:S03]  /*260f0*/  ULDC.64 UR4, c[0x0][0xb50] ;  /* 0x0002d40000047ab9 */ /* 0x000fc60000000a00 */
[----:B------:R-:W-:Y:S01]  /*26100*/  IMAD.IADD R5, R5, 0x1, R15 ;  /* 0x0000000105057824 */ /* 0x000fe200078e020f */
[----:B------:R-:W-:-:S04]  /*26110*/  LEA R10, P0, R4, UR4, 0x2 ;  /* 0x00000004040a7c11 */ /* 0x000fc8000f8010ff */
[----:B------:R-:W-:Y:S02]  /*26120*/  LEA.HI.X R4, R4, UR5, R5, 0x2, P0 ;  /* 0x0000000504047c11 */ /* 0x000fe400080f1405 */
[C---:B------:R-:W-:Y:S02]  /*26130*/  IADD3 R9, P5, R20.reuse, 0x1000, RZ ;  /* 0x0000100014097810 */ /* 0x040fe40007fbe0ff */
[C---:B------:R-:W-:Y:S01]  /*26140*/  IADD3 R13, P4, R20.reuse, 0x2000, RZ ;  /* 0x00002000140d7810 */ /* 0x040fe20007f9e0ff */
[----:B------:R-:W-:Y:S01]  /*26150*/  SHFL.IDX PT, R54, R10, RZ, 0x1c1f ;  /* 0x001c1fff0a367589 */ /* 0x000fe200000e0000 */
[----:B------:R-:W-:Y:S01]  /*26160*/  IADD3 R25, P0, R20, 0x3000, RZ ;  /* 0x0000300014197810 */ /* 0x000fe20007f1e0ff */
[----:B--2---:R-:W-:Y:S02]  /*26170*/  IMAD.IADD R15, R26, 0x1, R230 ;  /* 0x000000011a0f7824 */ /* 0x004fe400078e02e6 */
[----:B------:R-:W-:Y:S01]  /*26180*/  IMAD R2, R7, R48, RZ ;  /* 0x0000003007027224 */ /* 0x000fe200078e02ff */
[----:B------:R-:W-:Y:S01]  /*26190*/  LOP3.LUT R24, R25, 0x380, RZ, 0xc0, !PT ;  /* 0x0000038019187812 */ /* 0x000fe200078ec0ff */
[----:B------:R-:W-:Y:S01]  /*261a0*/  SHFL.IDX PT, R58, R10, 0x1, 0x1c1f ;  /* 0x003c1f000a3a7f89 */ /* 0x000fe200000e0000 */
[----:B------:R-:W-:Y:S01]  /*261b0*/  LOP3.LUT R11, R20, 0x380, RZ, 0xc0, !PT ;  /* 0x00000380140b7812 */ /* 0x000fe200078ec0ff */
[----:B------:R-:W-:Y:S01]  /*261c0*/  ULDC.64 UR4, c[0x0][0xaa0] ;  /* 0x0002a80000047ab9 */ /* 0x000fe20000000a00 */
[----:B------:R-:W-:-:S02]  /*261d0*/  SHF.R.U64 R24, R24, 0x3, RZ ;  /* 0x0000000318187819 */ /* 0x000fc400000012ff */
[----:B------:R-:W-:Y:S02]  /*261e0*/  LOP3.LUT R8, R9, 0x380, RZ, 0xc0, !PT ;  /* 0x0000038009087812 */ /* 0x000fe400078ec0ff */
[----:B------:R-:W-:Y:S01]  /*261f0*/  LOP3.LUT R24, R24, R25, RZ, 0x3c, !PT ;  /* 0x0000001918187212 */ /* 0x000fe200078e3cff */
[----:B------:R-:W-:Y:S01]  /*26200*/  IMAD.X R25, RZ, RZ, R21, P0 ;  /* 0x000000ffff197224 */ /* 0x000fe200000e0615 */
[----:B------:R-:W-:Y:S02]  /*26210*/  LOP3.LUT R12, R13, 0x380, RZ, 0xc0, !PT ;  /* 0x000003800d0c7812 */ /* 0x000fe400078ec0ff */
[----:B------:R-:W-:Y:S02]  /*26220*/  IADD3 R53, P0, R20, 0x9000, RZ ;  /* 0x0000900014357810 */ /* 0x000fe40007f1e0ff */
[----:B------:R-:W-:Y:S02]  /*26230*/  SHF.R.U64 R8, R8, 0x3, RZ ;  /* 0x0000000308087819 */ /* 0x000fe400000012ff */
[----:B------:R-:W-:-:S02]  /*26240*/  SHF.R.U64 R12, R12, 0x3, RZ ;  /* 0x000000030c0c7819 */ /* 0x000fc400000012ff */
[----:B------:R-:W-:Y:S01]  /*26250*/  LOP3.LUT R52, R53, 0x380, RZ, 0xc0, !PT ;  /* 0x0000038035347812 */ /* 0x000fe200078ec0ff */
[----:B------:R-:W2:Y:S01]  /*26260*/  SHFL.IDX PT, R55, R4, RZ, 0x1c1f ;  /* 0x001c1fff04377589 */ /* 0x000ea200000e0000 */
[----:B------:R-:W-:Y:S01]  /*26270*/  LOP3.LUT R8, R8, R9, RZ, 0x3c, !PT ;  /* 0x0000000908087212 */ /* 0x000fe200078e3cff */
[--C-:B------:R-:W-:Y:S01]  /*26280*/  IMAD.X R9, RZ, RZ, R21.reuse, P5 ;  /* 0x000000ffff097224 */ /* 0x100fe200028e0615 */
[----:B------:R-:W-:Y:S01]  /*26290*/  LOP3.LUT R12, R12, R13, RZ, 0x3c, !PT ;  /* 0x0000000d0c0c7212 */ /* 0x000fe200078e3cff */
[----:B------:R-:W-:Y:S01]  /*262a0*/  IMAD.X R13, RZ, RZ, R21, P4 ;  /* 0x000000ffff0d7224 */ /* 0x000fe200020e0615 */
[----:B------:R-:W-:Y:S01]  /*262b0*/  SHF.R.U64 R52, R52, 0x3, RZ ;  /* 0x0000000334347819 */ /* 0x000fe200000012ff */
[----:B------:R4:W0:Y:S01]  /*262c0*/  SHFL.IDX PT, R59, R4, 0x1, 0x1c1f ;  /* 0x003c1f00043b7f89 */ /* 0x00082200000e0000 */
[C---:B------:R-:W-:Y:S02]  /*262d0*/  IADD3 R41, P5, R20.reuse, 0x7000, RZ ;  /* 0x0000700014297810 */ /* 0x040fe40007fbe0ff */
[----:B------:R-:W-:-:S02]  /*262e0*/  IADD3 R45, P4, R20, 0x8000, RZ ;  /* 0x00008000142d7810 */ /* 0x000fc40007f9e0ff */
[----:B------:R-:W-:Y:S01]  /*262f0*/  LOP3.LUT R52, R52, R53, RZ, 0x3c, !PT ;  /* 0x0000003534347212 */ /* 0x000fe200078e3cff */
[----:B------:R-:W-:Y:S01]  /*26300*/  IMAD.X R53, RZ, RZ, R21, P0 ;  /* 0x000000ffff357224 */ /* 0x000fe200000e0615 */
[----:B------:R-:W-:Y:S01]  /*26310*/  LOP3.LUT R40, R41, 0x380, RZ, 0xc0, !PT ;  /* 0x0000038029287812 */ /* 0x000fe200078ec0ff */
[----:B------:R-:W-:Y:S01]  /*26320*/  VIADD R5, R15, 0x8 ;  /* 0x000000080f057836 */ /* 0x000fe20000000000 */
[----:B------:R-:W-:Y:S02]  /*26330*/  LOP3.LUT R44, R45, 0x380, RZ, 0xc0, !PT ;  /* 0x000003802d2c7812 */ /* 0x000fe400078ec0ff */
[----:B------:R-:W-:Y:S02]  /*26340*/  LOP3.LUT P0, RZ, R14, 0x3, RZ, 0xc0, !PT ;  /* 0x000000030eff7812 */ /* 0x000fe4000780c0ff */
[----:B------:R-:W-:Y:S02]  /*26350*/  SHF.R.U64 R40, R40, 0x3, RZ ;  /* 0x0000000328287819 */ /* 0x000fe400000012ff */
[----:B------:R-:W-:-:S02]  /*26360*/  SHF.R.U64 R44, R44, 0x3, RZ ;  /* 0x000000032c2c7819 */ /* 0x000fc400000012ff */
[-C--:B------:R-:W-:Y:S02]  /*26370*/  ISETP.GE.OR P2, PT, R15, R2.reuse, P0 ;  /* 0x000000020f00720c */ /* 0x080fe40000746670 */
[----:B------:R-:W-:Y:S02]  /*26380*/  ISETP.GE.OR P0, PT, R5, R2, P0 ;  /* 0x000000020500720c */ /* 0x000fe40000706670 */
[----:B------:R-:W-:Y:S01]  /*26390*/  LOP3.LUT R40, R40, R41, RZ, 0x3c, !PT ;  /* 0x0000002928287212 */ /* 0x000fe200078e3cff */
[--C-:B------:R-:W-:Y:S01]  /*263a0*/  IMAD.X R41, RZ, RZ, R21.reuse, P5 ;  /* 0x000000ffff297224 */ /* 0x100fe200028e0615 */
[----:B------:R-:W-:Y:S01]  /*263b0*/  LOP3.LUT R44, R44, R45, RZ, 0x3c, !PT ;  /* 0x0000002d2c2c7212 */ /* 0x000fe200078e3cff */
[----:B------:R-:W-:Y:S01]  /*263c0*/  IMAD.X R45, RZ, RZ, R21, P4 ;  /* 0x000000ffff2d7224 */ /* 0x000fe200020e0615 */
[C---:B------:R-:W-:Y:S02]  /*263d0*/  IADD3 R7, P3, R20.reuse, 0xf000, RZ ;  /* 0x0000f00014077810 */ /* 0x040fe40007f7e0ff */
[----:B------:R-:W-:-:S02]  /*263e0*/  IADD3 R69, P5, R20, 0xd000, RZ ;  /* 0x0000d00014457810 */ /* 0x000fc40007fbe0ff */
[----:B------:R-:W-:Y:S02]  /*263f0*/  IADD3 R73, P4, R20, 0xe000, RZ ;  /* 0x0000e00014497810 */ /* 0x000fe40007f9e0ff */
[----:B----4-:R-:W-:Y:S02]  /*26400*/  LOP3.LUT R4, R7, 0x380, RZ, 0xc0, !PT ;  /* 0x0000038007047812 */ /* 0x010fe400078ec0ff */
[----:B------:R-:W-:Y:S02]  /*26410*/  LOP3.LUT R68, R69, 0x380, RZ, 0xc0, !PT ;  /* 0x0000038045447812 */ /* 0x000fe400078ec0ff */
[----:B------:R-:W-:Y:S02]  /*26420*/  LOP3.LUT R72, R73, 0x380, RZ, 0xc0, !PT ;  /* 0x0000038049487812 */ /* 0x000fe400078ec0ff */
[----:B------:R-:W-:Y:S01]  /*26430*/  SHF.R.U64 R11, R11, 0x3, RZ ;  /* 0x000000030b0b7819 */ /* 0x000fe200000012ff */
[----:B--2---:R-:W-:Y:S01]  /*26440*/  @!P2 ST.E desc[UR6][R54.64], R6 ;  /* 0x000000063600a985 */ /* 0x004fe2000c101906 */
[----:B------:R-:W-:-:S02]  /*26450*/  SHF.R.U64 R4, R4, 0x3, RZ ;  /* 0x0000000304047819 */ /* 0x000fc400000012ff */
[----:B------:R-:W-:Y:S01]  /*26460*/  SHF.R.U64 R68, R68, 0x3, RZ ;  /* 0x0000000344447819 */ /* 0x000fe200000012ff */
[----:B0-----:R0:W-:Y:S01]  /*26470*/  @!P0 ST.E desc[UR6][R58.64], R0 ;  /* 0x000000003a008985 */ /* 0x0011e2000c101906 */
[----:B------:R-:W-:Y:S02]  /*26480*/  SHF.R.U64 R72, R72, 0x3, RZ ;  /* 0x0000000348487819 */ /* 0x000fe400000012ff */
[----:B------:R-:W-:Y:S01]  /*26490*/  LOP3.LUT R20, R11, R20, RZ, 0x3c, !PT ;  /* 0x000000140b147212 */ /* 0x000fe200078e3cff */
[--C-:B------:R-:W-:Y:S01]  /*264a0*/  IMAD.X R77, RZ, RZ, R21.reuse, P3 ;  /* 0x000000ffff4d7224 */ /* 0x100fe200018e0615 */
[----:B------:R-:W-:Y:S01]  /*264b0*/  LOP3.LUT R68, R68, R69, RZ, 0x3c, !PT ;  /* 0x0000004544447212 */ /* 0x000fe200078e3cff */
[--C-:B------:R-:W-:Y:S01]  /*264c0*/  IMAD.X R69, RZ, RZ, R21.reuse, P5 ;  /* 0x000000ffff457224 */ /* 0x100fe200028e0615 */
[----:B------:R-:W-:Y:S01]  /*264d0*/  LOP3.LUT R72, R72, R73, RZ, 0x3c, !PT ;  /* 0x0000004948487212 */ /* 0x000fe200078e3cff */
[----:B------:R-:W-:Y:S01]  /*264e0*/  IMAD.X R73, RZ, RZ, R21, P4 ;  /* 0x000000ffff497224 */ /* 0x000fe200020e0615 */
[----:B------:R-:W-:Y:S01]  /*264f0*/  LOP3.LUT R76, R4, R7, RZ, 0x3c, !PT ;  /* 0x00000007044c7212 */ /* 0x000fe200078e3cff */
[----:B------:R-:W5:Y:S01]  /*26500*/  LD.E.128 R8, desc[UR6][R8.64] ;  /* 0x0000000608087980 */ /* 0x000f62000c101d00 */
[----:B0-----:R-:W-:-:S03]  /*26510*/  IMAD R0, R3, UR4, RZ ;  /* 0x0000000403007c24 */ /* 0x001fc6000f8e02ff */
[----:B------:R0:W5:Y:S01]  /*26520*/  LD.E.128 R4, desc[UR6][R20.64] ;  /* 0x0000000614047980 */ /* 0x000162000c101d00 */
[----:B------:R-:W-:-:S03]  /*26530*/  IMAD R3, R81, UR5, R0 ;  /* 0x0000000551037c24 */ /* 0x000fc6000f8e0200 */
[----:B------:R-:W5:Y:S04]  /*26540*/  LD.E.128 R12, desc[UR6][R12.64] ;  /* 0x000000060c0c7980 */ /* 0x000f68000c101d00 */
[----:B------:R-:W5:Y:S01]  /*26550*/  LD.E.128 R24, desc[UR6][R24.64] ;  /* 0x0000000618187980 */ /* 0x000f62000c101d00 */
[----:B0-----:R-:W-:Y:S01]  /*26560*/  IMAD.WIDE.U32 R20, R81, UR4, RZ ;  /* 0x0000000451147c25 */ /* 0x001fe2000f8e00ff */
[----:B------:R-:W-:Y:S02]  /*26570*/  ULDC.64 UR4, c[0x0][0xae8] ;  /* 0x0002ba0000047ab9 */ /* 0x000fe40000000a00 */
[----:B------:R-:W5:Y:S01]  /*26580*/  LD.E.128 R28, desc[UR6][R28.64] ;  /* 0x000000061c1c7980 */ /* 0x000f62000c101d00 */
[----:B------:R-:W-:Y:S02]  /*26590*/  IMAD.IADD R21, R21, 0x1, R3 ;  /* 0x0000000115157824 */ /* 0x000fe400078e0203 */
[----:B------:R-:W-:Y:S01]  /*265a0*/  IMAD R3, R237, 0x20, R212 ;  /* 0x00000020ed037824 */ /* 0x000fe200078e02d4 */
[----:B------:R-:W5:Y:S01]  /*265b0*/  LD.E.128 R32, desc[UR6][R32.64] ;  /* 0x0000000620207980 */ /* 0x000f62000c101d00 */
[----:B------:R-:W-:-:S02]  /*265c0*/  IMAD R82, R82, UR4, RZ ;  /* 0x0000000452527c24 */ /* 0x000fc4000f8e02ff */
[----:B------:R-:W-:Y:S01]  /*265d0*/  IMAD.IADD R84, R230, 0x1, R3 ;  /* 0x00000001e6547824 */ /* 0x000fe200078e0203 */
[----:B------:R-:W5:Y:S01]  /*265e0*/  LD.E.128 R36, desc[UR6][R36.64] ;  /* 0x0000000624247980 */ /* 0x000f62000c101d00 */
[C---:B------:R-:W-:Y:S02]  /*265f0*/  IMAD R3, R86.reuse, UR5, R82 ;  /* 0x0000000556037c24 */ /* 0x040fe4000f8e0252 */
[----:B------:R-:W-:Y:S01]  /*26600*/  IMAD.WIDE.U32 R20, R86, UR4, R20 ;  /* 0x0000000456147c25 */ /* 0x000fe2000f8e0014 */
[----:B------:R-:W-:Y:S01]  /*26610*/  ULDC.64 UR4, c[0x0][0xaf0] ;  /* 0x0002bc0000047ab9 */ /* 0x000fe20000000a00 */
[----:B------:R-:W5:Y:S02]  /*26620*/  LD.E.128 R40, desc[UR6][R40.64] ;  /* 0x0000000628287980 */ /* 0x000f64000c101d00 */
[----:B-1----:R-:W-:Y:S02]  /*26630*/  @P1 IMAD.HI.U32 R0, R84, R83, RZ ;  /* 0x0000005354001227 */ /* 0x002fe400078e00ff */
[----:B------:R-:W5:Y:S02]  /*26640*/  LD.E.128 R44, desc[UR6][R44.64] ;  /* 0x000000062c2c7980 */ /* 0x000f64000c101d00 */
[----:B------:R-:W-:-:S02]  /*26650*/  IMAD.IADD R21, R21, 0x1, R3 ;  /* 0x0000000115157824 */ /* 0x000fc400078e0203 */
[----:B------:R-:W-:Y:S01]  /*26660*/  IMAD.MOV.U32 R3, RZ, RZ, R84 ;  /* 0x000000ffff037224 */ /* 0x000fe200078e0054 */
[----:B---3--:R-:W-:Y:S01]  /*26670*/  @P1 SHF.R.U32.HI R3, RZ, R85, R0 ;  /* 0x00000055ff031219 */ /* 0x008fe20000011600 */
[----:B------:R-:W-:Y:S01]  /*26680*/  IMAD R81, R80, UR4, RZ ;  /* 0x0000000450517c24 */ /* 0x000fe2000f8e02ff */
[----:B------:R-:W5:Y:S01]  /*26690*/  LD.E.128 R52, desc[UR6][R52.64] ;  /* 0x0000000634347980 */ /* 0x000f62000c101d00 */
[C---:B------:R-:W-:Y:S01]  /*266a0*/  IMAD.WIDE.U32 R20, R236.reuse, UR4, R20 ;  /* 0x00000004ec147c25 */ /* 0x040fe2000f8e0014 */
[----:B------:R-:W-:Y:S02]  /*266b0*/  SHF.R.S32.HI R0, RZ, 0x1f, R3 ;  /* 0x0000001fff007819 */ /* 0x000fe40000011403 */
[----:B------:R-:W5:Y:S01]  /*266c0*/  LD.E.128 R56, desc[UR6][R56.64] ;  /* 0x0000000638387980 */ /* 0x000f62000c101d00 */
[----:B------:R-:W-:Y:S01]  /*266d0*/  IMAD R81, R236, UR5, R81 ;  /* 0x00000005ec517c24 */ /* 0x000fe2000f8e0251 */
[----:B------:R-:W-:Y:S01]  /*266e0*/  ULDC.64 UR4, c[0x0][0xae0] ;  /* 0x0002b80000047ab9 */ /* 0x000fe20000000a00 */
[----:B------:R-:W-:Y:S01]  /*266f0*/  IMAD.MOV R83, RZ, RZ, -R3 ;  /* 0x000000ffff537224 */ /* 0x000fe200078e0a03 */
[----:B------:R-:W5:Y:S01]  /*26700*/  LD.E.128 R60, desc[UR6][R60.64] ;  /* 0x000000063c3c7980 */ /* 0x000f62000c101d00 */
[----:B------:R-:W-:-:S02]  /*26710*/  IMAD.IADD R21, R21, 0x1, R81 ;  /* 0x0000000115157824 */ /* 0x000fc400078e0251 */
[----:B------:R-:W-:Y:S01]  /*26720*/  IMAD R0, R0, UR4, RZ ;  /* 0x0000000400007c24 */ /* 0x000fe2000f8e02ff */
[----:B------:R-:W5:Y:S01]  /*26730*/  LD.E.128 R64, desc[UR6][R64.64] ;  /* 0x0000000640407980 */ /* 0x000f62000c101d00 */
[----:B------:R-:W-:Y:S02]  /*26740*/  IMAD R81, R48, R83, R84 ;  /* 0x0000005330517224 */ /* 0x000fe400078e0254 */
[C---:B------:R-:W-:Y:S01]  /*26750*/  IMAD R83, R3.reuse, UR5, R0 ;  /* 0x0000000503537c24 */ /* 0x040fe2000f8e0200 */
[----:B------:R-:W5:Y:S01]  /*26760*/  LD.E.128 R68, desc[UR6][R68.64] ;  /* 0x0000000644447980 */ /* 0x000f62000c101d00 */
[----:B------:R-:W-:Y:S01]  /*26770*/  IMAD.WIDE.U32 R20, R3, UR4, R20 ;  /* 0x0000000403147c25 */ /* 0x000fe2000f8e0014 */
[----:B------:R-:W-:Y:S01]  /*26780*/  SHF.R.S32.HI R0, RZ, 0x1f, R81 ;  /* 0x0000001fff007819 */ /* 0x000fe20000011451 */
[----:B------:R-:W-:Y:S01]  /*26790*/  ULDC.64 UR4, c[0x0][0xad8] ;  /* 0x0002b60000047ab9 */ /* 0x000fe20000000a00 */
[----:B------:R-:W5:Y:S01]  /*267a0*/  LD.E.128 R72, desc[UR6][R72.64] ;  /* 0x0000000648487980 */ /* 0x000f62000c101d00 */
[----:B------:R-:W-:-:S02]  /*267b0*/  IMAD.IADD R21, R21, 0x1, R83 ;  /* 0x0000000115157824 */ /* 0x000fc400078e0253 */
[----:B------:R-:W-:Y:S01]  /*267c0*/  IMAD R0, R0, UR4, RZ ;  /* 0x0000000400007c24 */ /* 0x000fe2000f8e02ff */
[----:B------:R-:W5:Y:S01]  /*267d0*/  LD.E.128 R76, desc[UR6][R76.64] ;  /* 0x000000064c4c7980 */ /* 0x000f62000c101d00 */
[C---:B------:R-:W-:Y:S01]  /*267e0*/  IMAD.WIDE.U32 R20, R81.reuse, UR4, R20 ;  /* 0x0000000451147c25 */ /* 0x040fe2000f8e0014 */
[----:B------:R-:W-:Y:S01]  /*267f0*/  @!PT LDS RZ, [RZ] ;  /* 0x00000000fffff984 */ /* 0x000fe20000000800 */
[----:B------:R-:W-:Y:S01]  /*26800*/  @!PT LDS RZ, [RZ] ;  /* 0x00000000fffff984 */ /* 0x000fe20000000800 */
[----:B------:R-:W-:Y:S01]  /*26810*/  @!PT LDS RZ, [RZ] ;  /* 0x00000000fffff984 */ /* 0x000fe20000000800 */
[----:B------:R-:W-:Y:S01]  /*26820*/  @!PT LDS RZ, [RZ] ;  /* 0x00000000fffff984 */ /* 0x000fe20000000800 */
[----:B------:R0:W-:Y:S06]  /*26830*/  MEMBAR.ALL.CTA ;  /* 0x0000000000007992 */ /* 0x0001ec0000008000 */
[----:B0-----:R-:W0:Y:S01]  /*26840*/  FENCE.VIEW.ASYNC.S ;  /* 0x00000000000073c6 */ /* 0x001e220000000000 */
[----:B------:R-:W-:Y:S01]  /*26850*/  IMAD R83, R81, UR5, R0 ;  /* 0x0000000551537c24 */ /* 0x000fe2000f8e0200 */
[----:B------:R-:W-:-:S02]  /*26860*/  ULDC.64 UR4, c[0x0][0xa80] ;  /* 0x0002a00000047ab9 */ /* 0x000fc40000000a00 */
[----:B------:R-:W-:Y:S01]  /*26870*/  LEA R48, P2, R20, UR4, 0x1 ;  /* 0x0000000414307c11 */ /* 0x000fe2000f8408ff */
[----:B------:R-:W-:Y:S02]  /*26880*/  IMAD.IADD R21, R21, 0x1, R83 ;  /* 0x0000000115157824 */ /* 0x000fe400078e0253 */
[----:B------:R-:W-:-:S03]  /*26890*/  VIADD R3, R87, 0x20 ;  /* 0x0000002057037836 */ /* 0x000fc60000000000 */
[----:B------:R-:W-:Y:S02]  /*268a0*/  LEA.HI.X R86, R20, UR5, R21, 0x1, P2 ;  /* 0x0000000514567c11 */ /* 0x000fe400090f0c15 */
[-C--:B------:R-:W-:Y:S01]  /*268b0*/  ISETP.GE.AND P2, PT, R87, R2.reuse, PT ;  /* 0x000000025700720c */ /* 0x080fe20003f46270 */
[----:B------:R-:W-:Y:S01]  /*268c0*/  VIADD R0, R16, 0x38820 ;  /* 0x0003882010007836 */ /* 0x000fe20000000000 */
[----:B------:R-:W-:Y:S02]  /*268d0*/  SHF.R.S32.HI R80, RZ, 0x1f, R213 ;  /* 0x0000001fff507819 */ /* 0x000fe400000114d5 */
[-C--:B------:R-:W-:Y:S01]  /*268e0*/  ISETP.GE.AND P1, PT, R3, R2.reuse, PT ;  /* 0x000000020300720c */ /* 0x080fe20003f26270 */
[----:B------:R-:W-:Y:S01]  /*268f0*/  VIADD R3, R87, 0x40 ;  /* 0x0000004057037836 */ /* 0x000fe20000000000 */
[----:B------:R-:W-:Y:S02]  /*26900*/  LEA.HI R80, R80, R213, RZ, 0x3 ;  /* 0x000000d550507211 */ /* 0x000fe400078f18ff */
[----:B------:R-:W-:Y:S01]  /*26910*/  PRMT R0, RZ, 0x654, R0 ;  /* 0x00000654ff007816 */ /* 0x000fe20000000000 */
[----:B0-----:R0:W1:Y:S01]  /*26920*/  SHFL.IDX PT, R85, R48, RZ, 0x181f ;  /* 0x00181fff30557589 */ /* 0x00106200000e0000 */
[----:B------:R-:W-:-:S02]  /*26930*/  ISETP.GE.AND P0, PT, R3, R2, PT ;  /* 0x000000020300720c */ /* 0x000fc40003f06270 */
[----:B------:R-:W-:Y:S01]  /*26940*/  LOP3.LUT R88, R80, 0xfffffff8, RZ, 0xc0, !PT ;  /* 0xfffffff850587812 */ /* 0x000fe200078ec0ff */
[----:B------:R2:W-:Y:S01]  /*26950*/  SYNCS.ARRIVE.TRANS64.RED.A1T0 RZ, [R0+URZ], RZ ;  /* 0x000000ff00ff79a7 */ /* 0x0005e2000810043f */
[----:B------:R0:W3:Y:S02]  /*26960*/  SHFL.IDX PT, R3, R86, RZ, 0x181f ;  /* 0x00181fff56037589 */ /* 0x0000e400000e0000 */
[----:B------:R-:W-:Y:S02]  /*26970*/  SHF.R.S32.HI R89, RZ, 0x1f, R88 ;  /* 0x0000001fff597819 */ /* 0x000fe40000011458 */
[----:B--2---:R-:W-:Y:S01]  /*26980*/  SHF.R.S32.HI R0, RZ, 0x1f, R221 ;  /* 0x0000001fff007819 */ /* 0x004fe200000114dd */
[----:B0-----:R-:W-:Y:S06]  /*26990*/  @P2 BRA `(.L_x_3107) ;  /* 0x0000000000482947 */ /* 0x001fec0003800000 */
[----:B------:R-:W-:Y:S01]  /*269a0*/  ULDC UR4, c[0x0][0xac8] ;  /* 0x0002b20000047ab9 */ /* 0x000fe20000000800 */
[----:B------:R-:W-:Y:S01]  /*269b0*/  ULDC.64 UR6, c[0x0][0x208] ;  /* 0x0000820000067ab9 */ /* 0x000fe20000000a00 */
[----:B------:R-:W-:Y:S02]  /*269c0*/  ISETP.GE.AND P5, PT, R18, UR4, PT ;  /* 0x0000000412007c0c */ /* 0x000fe4000bfa6270 */
[----:B------:R-:W-:Y:S02]  /*269d0*/  ISETP.GE.AND P4, PT, R213, UR4, PT ;  /* 0x00000004d5007c0c */ /* 0x000fe4000bf86270 */
[----:B------:R-:W-:Y:S02]  /*269e0*/  ISETP.GE.AND P3, PT, R220, UR4, PT ;  /* 0x00000004dc007c0c */ /* 0x000fe4000bf66270 */
[----:B------:R-:W-:-:S07]  /*269f0*/  ISETP.GE.AND P2, PT, R221, UR4, PT ;  /* 0x00000004dd007c0c */ /* 0x000fce000bf46270 */
[----:B-1----:R-:W-:-:S04]  /*26a00*/  @!P5 LEA R20, P6, R18, R85, 0x1 ;  /* 0x000000551214d211 */ /* 0x002fc800078c08ff */
[----:B---3--:R-:W-:Y:S02]  /*26a10*/  @!P5 LEA.HI.X R21, R18, R3, R19, 0x1, P6 ;  /* 0x000000031215d211 */ /* 0x008fe400030f0c13 */
        /* <DEDUP_REMOVED lines=10> */
.L_x_3107:
[----:B------:R-:W-:Y:S05]  /*26ac0*/  BSYNC B1 ;  /* 0x0000000000017941 */ /* 0x000fea0003800000 */
.L_x_3106:
[----:B---3--:R2:W3:Y:S01]  /*26ad0*/  SHFL.IDX PT, R3, R86, 0x1, 0x181f ;  /* 0x00381f0056037f89 */ /* 0x0084e200000e0000 */
[----:B------:R-:W-:Y:S03]  /*26ae0*/  BSSY B1, `(.L_x_3108) ;  /* 0x0000015000017945 */ /* 0x000fe60003800000 */
[----:B0----5:R2:W0:Y:S01]  /*26af0*/  SHFL.IDX PT, R29, R48, 0x1, 0x181f ;  /* 0x00381f00301d7f89 */ /* 0x02142200000e0000 */
        /* <DEDUP_REMOVED lines=19> */
.L_x_3109:
[----:B------:R-:W-:Y:S05]  /*26c30*/  BSYNC B1 ;  /* 0x0000000000017941 */ /* 0x000fea0003800000 */
.L_x_3108:
[----:B---3--:R3:W0:Y:S01]  /*26c40*/  SHFL.IDX PT, R3, R86, 0x2, 0x181f ;  /* 0x00581f0056037f89 */ /* 0x00862200000e0000 */
[----:B------:R-:W-:Y:S03]  /*26c50*/  BSSY B1, `(.L_x_3110) ;  /* 0x0000015000017945 */ /* 0x000fe60003800000 */
[----:B----4-:R3:W4:Y:S01]  /*26c60*/  SHFL.IDX PT, R11, R48, 0x2, 0x181f ;  /* 0x00581f00300b7f89 */ /* 0x01072200000e0000 */
[----:B------:R-:W-:Y:S05]  /*26c70*/  @P0 BRA `(.L_x_3111) ;  /* 0x0000000000480947 */ /* 0x000fea0003800000 */
[----:B------:R-:W-:Y:S01]  /*26c80*/  ULDC UR4, c[0x0][0xac8] ;  /* 0x0002b20000047ab9 */ /* 0x000fe20000000800 */
[----:B------:R-:W-:Y:S01]  /*26c90*/  ULDC.64 UR6, c[0x0][0x208] ;  /* 0x0000820000067ab9 */ /* 0x000fe20000000a00 */
[----:B------:R-:W-:Y:S02]  /*26ca0*/  ISETP.GE.AND P3, PT, R18, UR4, PT ;  /* 0x0000000412007c0c */ /* 0x000fe4000bf66270 */
[----:B------:R-:W-:Y:S02]  /*26cb0*/  ISETP.GE.AND P2, PT, R213, UR4, PT ;  /* 0x00000004d5007c0c */ /* 0x000fe4000bf46270 */
[----:B------:R-:W-:Y:S02]  /*26cc0*/  ISETP.GE.AND P1, PT, R220, UR4, PT ;  /* 0x00000004dc007c0c */ /* 0x000fe4000bf26270 */
[----:B------:R-:W-:-:S07]  /*26cd0*/  ISETP.GE.AND P0, PT, R221, UR4, PT ;  /* 0x00000004dd007c0c */ /* 0x000fce000bf06270 */
[-C--:B----4-:R-:W-:Y:S02]  /*26ce0*/  @!P3 LEA R4, P6, R18, R11.reuse, 0x1 ;  /* 0x0000000b1204b211 */ /* 0x090fe400078c08ff */
        /* <DEDUP_REMOVED lines=11> */
.L_x_3111:
[----:B------:R-:W-:Y:S05]  /*26da0*/  BSYNC B1 ;  /* 0x0000000000017941 */ /* 0x000fea0003800000 */
.L_x_3110:
[----:B0-----:R-:W-:Y:S01]  /*26db0*/  VIADD R3, R87, 0x60 ;  /* 0x0000006057037836 */ /* 0x001fe20000000000 */
[----:B------:R0:W0:Y:S04]  /*26dc0*/  SHFL.IDX PT, R9, R86, 0x3, 0x181f ;  /* 0x00781f0056097f89 */ /* 0x00002800000e0000 */
        /* <DEDUP_REMOVED lines=8> */
[-C--:B0-----:R-:W-:Y:S02]  /*26e50*/  @!P3 LEA R2, P0, R18, R11.reuse, 0x1 ;  /* 0x0000000b1202b211 */ /* 0x081fe400078008ff */
[----:B------:R-:W-:Y:S02]  /*26e60*/  @!P4 LEA R4, P1, R88, R11, 0x1 ;  /* 0x0000000b5804c211 */ /* 0x000fe400078208ff */
[----:B------:R-:W-:Y:S02]  /*26e70*/  @!P3 LEA.HI.X R3, R18, R9, R19, 0x1, P0 ;  /* 0x000000091203b211 */ /* 0x000fe400000f0c13 */
        /* <DEDUP_REMOVED lines=13> */
.L_x_3104:
[----:B------:R-:W-:Y:S01]  /*26f50*/  IMAD.SHL.U32 R4, R236, 0x4, RZ ;  /* 0x00000004ec047824 */ /* 0x000fe200078e00ff */
[----:B------:R-:W-:Y:S01]  /*26f60*/  SHF.R.S32.HI R9, RZ, 0x1f, R236 ;  /* 0x0000001fff097819 */ /* 0x000fe200000114ec */
[----:B------:R-:W-:Y:S01]  /*26f70*/  ULDC.64 UR4, c[0x0][0xc00] ;  /* 0x0003000000047ab9 */ /* 0x000fe20000000a00 */
[----:B------:R-:W2:Y:S01]  /*26f80*/  LDC R25, c[0x0][0xbe8] ;  /* 0x0002fa00ff197b82 */ /* 0x000ea20000000800 */
[----:B------:R-:W-:Y:S01]  /*26f90*/  ISETP.NE.U32.AND P0, PT, RZ, UR4, PT ;  /* 0x00000004ff007c0c */ /* 0x000fe2000bf05070 */
[----:B------:R-:W-:Y:S01]  /*26fa0*/  IMAD.MOV.U32 R6, RZ, RZ, RZ ;  /* 0x000000ffff067224 */ /* 0x000fe200078e00ff */
[----:B------:R-:W-:Y:S01]  /*26fb0*/  IADD3 R2, P1, R4, UR4, RZ ;  /* 0x0000000404027c10 */ /* 0x000fe2000ff3e0ff */
[----:B------:R-:W-:Y:S01]  /*26fc0*/  ULDC.64 UR6, c[0x0][0x208] ;  /* 0x0000820000067ab9 */ /* 0x000fe20000000a00 */
[----:B------:R-:W-:Y:S02]  /*26fd0*/  SHF.L.U64.HI R0, R236, 0x2, R9 ;  /* 0x00000002ec007819 */ /* 0x000fe40000010209 */
[----:B------:R-:W-:-:S02]  /*26fe0*/  ISETP.NE.AND.EX P0, PT, RZ, UR5, PT, P0 ;  /* 0x00000005ff007c0c */ /* 0x000fc4000bf05300 */
[----:B------:R-:W-:Y:S01]  /*26ff0*/  IADD3.X R3, R0, UR5, RZ, P1, !PT ;  /* 0x0000000500037c10 */ /* 0x000fe20008ffe4ff */
[----:B------:R-:W-:Y:S02]  /*27000*/  ULDC.64 UR4, c[0x0][0xc08] ;  /* 0x0003020000047ab9 */ /* 0x000fe40000000a00 */
[----:B------:R-:W-:-:S04]  /*27010*/  ISETP.NE.U32.AND P1, PT, RZ, UR4, PT ;  /* 0x00000004ff007c0c */ /* 0x000fc8000bf25070 */
[----:B------:R-:W-:Y:S01]  /*27020*/  ISETP.NE.AND.EX P1, PT, RZ, UR5, PT, P1 ;  /* 0x00000005ff007c0c */ /* 0x000fe2000bf25310 */
[----:B------:R-:W3:Y:S03]  /*27030*/  S2R R7, SR_TID.X ;  /* 0x0000000000077919 */ /* 0x000ee60000002100 */
[----:B------:R4:W5:Y:S09]  /*27040*/  @P0 LDG.E R6, desc[UR6][R2.64] ;  /* 0x0000000602060981 */ /* 0x000972000c1e1900 */
[----:B------:R-:W-:Y:S01]  /*27050*/  @P1 IADD3 R4, P2, R4, UR4, RZ ;  /* 0x0000000404041c10 */ /* 0x000fe2000ff5e0ff */
[----:B------:R-:W-:-:S03]  /*27060*/  ULDC UR4, c[0x0][0xa88] ;  /* 0x0002a20000047ab9 */ /* 0x000fc60000000800 */
[----:B------:R-:W-:Y:S01]  /*27070*/  @P1 IADD3.X R5, R0, UR5, RZ, P2, !PT ;  /* 0x0000000500051c10 */ /* 0x000fe200097fe4ff */
[----:B------:R-:W-:Y:S01]  /*27080*/  IMAD.U32 R0, RZ, RZ, UR4 ;  /* 0x00000004ff007e24 */ /* 0x000fe2000f8e00ff */
[----:B--2---:R-:W-:-:S05]  /*27090*/  ISETP.NE.AND P2, PT, R25, 0x1, PT ;  /* 0x000000011900780c */ /* 0x004fca0003f45270 */
[----:B------:R4:W5:Y:S08]  /*270a0*/  @P1 LDG.E R0, desc[UR6][R4.64] ;  /* 0x0000000604001981 */ /* 0x000970000c1e1900 */
[----:B------:R-:W2:Y:S01]  /*270b0*/  @P2 LDC R14, c[0x0][0xbec] ;  /* 0x0002fb00ff0e2b82 */ /* 0x000ea20000000800 */
[----:B---3--:R-:W-:-:S05]  /*270c0*/  VIADD R8, R7, 0xffffff80 ;  /* 0xffffff8007087836 */ /* 0x008fca0000000000 */
[----:B------:R-:W-:Y:S02]  /*270d0*/  ISETP.GE.AND P3, PT, R8, 0x80, PT ;  /* 0x000000800800780c */ /* 0x000fe40003f66270 */
[----:B------:R-:W3:Y:S01]  /*270e0*/  @P2 LDC R27, c[0x0][0xbf0] ;  /* 0x0002fc00ff1b2b82 */ /* 0x000ee20000000800 */
[----:B----4-:R-:W-:Y:S10]  /*270f0*/  @P1 BRA `(.L_x_3113) ;  /* 0x0000000000141947 */ /* 0x010ff40003800000 */
[----:B------:R-:W-:Y:S05]  /*27100*/  @!P0 BRA `(.L_x_3113) ;  /* 0x0000000000108947 */ /* 0x000fea0003800000 */
[----:B------:R-:W-:Y:S02]  /*27110*/  ULDC.64 UR4, c[0x0][0x208] ;  /* 0x0000820000047ab9 */ /* 0x000fe40000000a00 */
[----:B------:R-:W4:Y:S04]  /*27120*/  LDG.E R5, desc[UR4][R2.64] ;  /* 0x0000000402057981 */ /* 0x000f28000c1e1900 */
[----:B-----5:R-:W4:Y:S02]  /*27130*/  LDG.E R0, desc[UR4][R2.64+0x4] ;  /* 0x0000040402007981 */ /* 0x020f24000c1e1900 */
[----:B----4-:R-:W-:-:S07]  /*27140*/  IMAD.IADD R0, R0, 0x1, -R5 ;  /* 0x0000000100007824 */ /* 0x010fce00078e0a05 */
.L_x_3113:
[----:B------:R-:W4:Y:S01]  /*27150*/  LDL R20, [R1+0x64] ;  /* 0x0000640001147983 */ /* 0x000f220000100800 */
[----:B------:R-:W-:Y:S01]  /*27160*/  BSSY B1, `(.L_x_3114) ;  /* 0x000002d000017945 */ /* 0x000fe20003800000 */
[----:B------:R-:W-:Y:S02]  /*27170*/  SEL R13, R236, RZ, !P0 ;  /* 0x000000ffec0d7207 */ /* 0x000fe40004000000 */
[----:B------:R-:W-:Y:S02]  /*27180*/  SEL R12, R9, RZ, !P0 ;  /* 0x000000ff090c7207 */ /* 0x000fe40004000000 */
[----:B-----5:R-:W-:Y:S02]  /*27190*/  SHF.R.S32.HI R11, RZ, 0x1f, R6 ;  /* 0x0000001fff0b7819 */ /* 0x020fe40000011406 */
[----:B----4-:R-:W-:Y:S01]  /*271a0*/  SHF.R.S32.HI R10, RZ, 0x1f, R20 ;  /* 0x0000001fff0a7819 */ /* 0x010fe20000011414 */
[----:B------:R-:W-:Y:S06]  /*271b0*/  @P3 BRA `(.L_x_3115) ;  /* 0x00000000009c3947 */ /* 0x000fec0003800000 */
[----:B------:R-:W4:Y:S01]  /*271c0*/  LDC R9, c[0x0][0xbe8] ;  /* 0x0002fa00ff097b82 */ /* 0x000f220000000800 */
[----:B------:R-:W-:Y:S01]  /*271d0*/  IADD3 R8, R230, -0x80, R7 ;  /* 0xffffff80e6087810 */ /* 0x000fe20007ffe007 */
[----:B----4-:R-:W-:-:S05]  /*271e0*/  IMAD R2, R0, R9, RZ ;  /* 0x0000000900027224 */ /* 0x010fca00078e02ff */
        /* <DEDUP_REMOVED lines=10> */
[----:B------:R-:W4:Y:S01]  /*27290*/  @P0 LDC R15, c[0x0][0xbec] ;  /* 0x0002fb00ff0f0b82 */ /* 0x000f220000000800 */
[----:B------:R-:W-:Y:S01]  /*272a0*/  IMAD R7, R20, UR5, R7 ;  /* 0x0000000514077c24 */ /* 0x000fe2000f8e0207 */
[----:B------:R-:W-:-:S03]  /*272b0*/  ULDC.64 UR4, c[0x0][0xb98] ;  /* 0x0002e60000047ab9 */ /* 0x000fc60000000a00 */
[----:B------:R-:W-:-:S03]  /*272c0*/  IMAD.IADD R3, R3, 0x1, R7 ;  /* 0x0000000103037824 */ /* 0x000fc600078e0207 */
[----:B------:R-:W5:Y:S01]  /*272d0*/  @P0 LDC R21, c[0x0][0xbf0] ;  /* 0x0002fc00ff150b82 */ /* 0x000f620000000800 */
[----:B------:R-:W-:-:S04]  /*272e0*/  IMAD.WIDE.U32 R2, R13, UR4, R2 ;  /* 0x000000040d027c25 */ /* 0x000fc8000f8e0002 */
[----:B----4-:R-:W-:-:S05]  /*272f0*/  @P0 IMAD.HI.U32 R4, R8, R15, RZ ;  /* 0x0000000f08040227 */ /* 0x010fca00078e00ff */
[----:B-----5:R-:W-:Y:S01]  /*27300*/  @P0 SHF.R.U32.HI R5, RZ, R21, R4 ;  /* 0x00000015ff050219 */ /* 0x020fe20000011604 */
        /* <DEDUP_REMOVED lines=18> */
.L_x_3115:
[----:B------:R-:W-:Y:S05]  /*27430*/  BSYNC B1 ;  /* 0x0000000000017941 */ /* 0x000fea0003800000 */
.L_x_3114:
[----:B------:R-:W-:Y:S01]  /*27440*/  ULDC.64 UR4, c[0x0][0xaa0] ;  /* 0x0002a80000047ab9 */ /* 0x000fe20000000a00 */
[----:B------:R-:W-:Y:S02]  /*27450*/  IMAD R7, R237, 0x20, R212 ;  /* 0x00000020ed077824 */ /* 0x000fe400078e02d4 */
[----:B----4-:R-:W-:Y:S02]  /*27460*/  IMAD R3, R11, UR4, RZ ;  /* 0x000000040b037c24 */ /* 0x010fe4000f8e02ff */
[----:B------:R-:W-:Y:S02]  /*27470*/  IMAD.IADD R9, R230, 0x1, R7 ;  /* 0x00000001e6097824 */ /* 0x000fe400078e0207 */
        /* <DEDUP_REMOVED lines=8> */
[----:B------:R4:W5:Y:S01]  /*27500*/  LDL R20, [R1+0x60] ;  /* 0x0000600001147983 */ /* 0x0009620000100800 */
[----:B--2---:R-:W-:-:S04]  /*27510*/  @P2 IMAD.HI.U32 R4, R9, R14, RZ ;  /* 0x0000000e09042227 */ /* 0x004fc800078e00ff */
[----:B------:R-:W-:Y:S01]  /*27520*/  IMAD.MOV.U32 R5, RZ, RZ, R9 ;  /* 0x000000ffff057224 */ /* 0x000fe200078e0009 */
[----:B---3--:R-:W-:Y:S01]  /*27530*/  @P2 SHF.R.U32.HI R5, RZ, R27, R4 ;  /* 0x0000001bff052219 */ /* 0x008fe20000011604 */
        /* <DEDUP_REMOVED lines=31> */
[----:B------:R-:W-:Y:S02]  /*27730*/  ISETP.GE.AND P0, PT, R0, R25, PT ;  /* 0x000000190000720c */ /* 0x000fe40003f06270 */
[----:B------:R-:W-:-:S02]  /*27740*/  SHF.R.S32.HI R6, RZ, 0x1f, R221 ;  /* 0x0000001fff067819 */ /* 0x000fc400000114dd */
[----:B------:R-:W-:Y:S01]  /*27750*/  SHF.R.S32.HI R9, RZ, 0x1f, R220 ;  /* 0x0000001fff097819 */ /* 0x000fe200000114dc */
[----:B------:R-:W-:Y:S08]  /*27760*/  @P2 BRA `(.L_x_3117) ;  /* 0x0000000000482947 */ /* 0x000ff00003800000 */
[----:B------:R-:W-:Y:S01]  /*27770*/  ULDC UR4, c[0x0][0xac8] ;  /* 0x0002b20000047ab9 */ /* 0x000fe20000000800 */
[----:B------:R-:W-:Y:S01]  /*27780*/  ULDC.64 UR6, c[0x0][0x208] ;  /* 0x0000820000067ab9 */ /* 0x000fe20000000a00 */
[----:B------:R-:W-:Y:S02]  /*27790*/  ISETP.GE.AND P5, PT, R18, UR4, PT ;  /* 0x0000000412007c0c */ /* 0x000fe4000bfa6270 */
[----:B------:R-:W-:Y:S02]  /*277a0*/  ISETP.GE.AND P3, PT, R220, UR4, PT ;  /* 0x00000004dc007c0c */ /* 0x000fe4000bf66270 */
[----:B------:R-:W-:Y:S02]  /*277b0*/  ISETP.GE.AND P2, PT, R221, UR4, PT ;  /* 0x00000004dd007c0c */ /* 0x000fe4000bf46270 */
[----:B------:R-:W-:-:S07]  /*277c0*/  ISETP.GE.AND P4, PT, R213, UR4, PT ;  /* 0x00000004d5007c0c */ /* 0x000fce000bf86270 */
[----:B--2---:R-:W-:-:S04]  /*277d0*/  @!P5 LEA R10, P6, R18, R2, 0x1 ;  /* 0x00000002120ad211 */ /* 0x004fc800078c08ff */
[-C--:B---3--:R-:W-:Y:S02]  /*277e0*/  @!P5 LEA.HI.X R11, R18, R3.reuse, R19, 0x1, P6 ;  /* 0x00000003120bd211 */ /* 0x088fe400030f0c13 */
[-C--:B------:R-:W-:Y:S01]  /*277f0*/  @!P3 LEA R12, P6, R220, R2.reuse, 0x1 ;  /* 0x00000002dc0cb211 */ /* 0x080fe200078c08ff */
[----:B-----5:R-:W-:Y:S02]  /*27800*/  @!P4 IMAD.SHL.U32 R7, R20, 0x8, RZ ;  /* 0x000000081407c824 */ /* 0x020fe400078e00ff */
        /* <DEDUP_REMOVED lines=8> */
.L_x_3117:
[----:B------:R-:W-:Y:S05]  /*27890*/  BSYNC B1 ;  /* 0x0000000000017941 */ /* 0x000fea0003800000 */
.L_x_3116:
[----:B--23--:R2:W3:Y:S01]  /*278a0*/  SHFL.IDX PT, R3, R5, 0x1, 0x181f ;  /* 0x00381f0005037f89 */ /* 0x00c4e200000e0000 */
        /* <DEDUP_REMOVED lines=11> */
[-C--:B---3--:R-:W-:Y:S02]  /*27960*/  @!P4 LEA.HI.X R11, R18, R3.reuse, R19, 0x1, P6 ;  /* 0x00000003120bc211 */ /* 0x088fe400030f0c13 */
[C---:B------:R-:W-:Y:S01]  /*27970*/  @!P1 LEA R14, P6, R221.reuse, R2, 0x1 ;  /* 0x00000002dd0e9211 */ /* 0x040fe200078c08ff */
[----:B-----5:R-:W-:Y:S01]  /*27980*/  @!P3 IMAD.SHL.U32 R7, R20, 0x8, RZ ;  /* 0x000000081407b824 */ /* 0x020fe200078e00ff */
[-C--:B------:R-:W-:Y:S01]  /*27990*/  @!P2 LEA.HI.X R13, R220, R3.reuse, R9, 0x1, P5 ;  /* 0x00000003dc0da211 */ /* 0x080fe200028f0c09 */
[----:B------:R0:W-:Y:S01]  /*279a0*/  @!P4 ST.E.128 desc[UR6][R10.64], RZ ;  /* 0x000000ff0a00c985 */ /* 0x0001e2000c101d06 */
[----:B------:R-:W-:Y:S01]  /*279b0*/  @!P1 LEA.HI.X R15, R221, R3, R6, 0x1, P6 ;  /* 0x00000003dd0f9211 */ /* 0x000fe200030f0c06 */
[----:B------:R-:W-:-:S05]  /*279c0*/  @!P3 IMAD.WIDE R2, R7, 0x2, R2 ;  /* 0x000000020702b825 */ /* 0x000fca00078e0202 */
[----:B------:R0:W-:Y:S04]  /*279d0*/  @!P3 ST.E.128 desc[UR6][R2.64], RZ ;  /* 0x000000ff0200b985 */ /* 0x0001e8000c101d06 */
[----:B------:R0:W-:Y:S04]  /*279e0*/  @!P2 ST.E.128 desc[UR6][R12.64], RZ ;  /* 0x000000ff0c00a985 */ /* 0x0001e8000c101d06 */
[----:B------:R0:W-:Y:S02]  /*279f0*/  @!P1 ST.E.128 desc[UR6][R14.64], RZ ;  /* 0x000000ff0e009985 */ /* 0x0001e4000c101d06 */
.L_x_3119:
[----:B------:R-:W-:Y:S05]  /*27a00*/  BSYNC B1 ;  /* 0x0000000000017941 */ /* 0x000fea0003800000 */
.L_x_3118:
[----:B0--3--:R0:W3:Y:S01]  /*27a10*/  SHFL.IDX PT, R3, R5, 0x2, 0x181f ;  /* 0x00581f0005037f89 */ /* 0x0090e200000e0000 */
        /* <DEDUP_REMOVED lines=12> */
[----:B-----5:R-:W-:Y:S01]  /*27ae0*/  @!P4 IMAD.SHL.U32 R7, R20, 0x8, RZ ;  /* 0x000000081407c824 */ /* 0x020fe200078e00ff */
[-C--:B---3--:R-:W-:Y:S02]  /*27af0*/  @!P3 LEA.HI.X R11, R18, R3.reuse, R19, 0x1, P0 ;  /* 0x00000003120bb211 */ /* 0x088fe400000f0c13 */
[-C--:B------:R-:W-:Y:S02]  /*27b00*/  @!P5 LEA.HI.X R13, R220, R3.reuse, R9, 0x1, P1 ;  /* 0x00000003dc0dd211 */ /* 0x080fe400008f0c09 */
[----:B------:R-:W-:Y:S01]  /*27b10*/  @!P6 LEA.HI.X R15, R221, R3, R6, 0x1, P2 ;  /* 0x00000003dd0fe211 */ /* 0x000fe200010f0c06 */
[----:B------:R-:W-:Y:S01]  /*27b20*/  @!P4 IMAD.WIDE R2, R7, 0x2, R2 ;  /* 0x000000020702c825 */ /* 0x000fe200078e0202 */
[----:B------:R0:W-:Y:S04]  /*27b30*/  @!P3 ST.E.128 desc[UR6][R10.64], RZ ;  /* 0x000000ff0a00b985 */ /* 0x0001e8000c101d06 */
[----:B------:R0:W-:Y:S04]  /*27b40*/  @!P4 ST.E.128 desc[UR6][R2.64], RZ ;  /* 0x000000ff0200c985 */ /* 0x0001e8000c101d06 */
[----:B------:R0:W-:Y:S04]  /*27b50*/  @!P5 ST.E.128 desc[UR6][R12.64], RZ ;  /* 0x000000ff0c00d985 */ /* 0x0001e8000c101d06 */
[----:B------:R0:W-:Y:S02]  /*27b60*/  @!P6 ST.E.128 desc[UR6][R14.64], RZ ;  /* 0x000000ff0e00e985 */ /* 0x0001e4000c101d06 */
.L_x_3121:
[----:B------:R-:W-:Y:S05]  /*27b70*/  BSYNC B1 ;  /* 0x0000000000017941 */ /* 0x000fea0003800000 */
.L_x_3120:
[----:B------:R-:W-:Y:S01]  /*27b80*/  VIADD R0, R230, 0x60 ;  /* 0x00000060e6007836 */ /* 0x000fe20000000000 */
[----:B0--3--:R0:W3:Y:S04]  /*27b90*/  SHFL.IDX PT, R3, R5, 0x3, 0x181f ;  /* 0x00781f0005037f89 */ /* 0x0090e800000e0000 */
        /* <DEDUP_REMOVED lines=12> */
[----:B--2-45:R-:W-:Y:S01]  /*27c60*/  @!P4 IMAD.SHL.U32 R5, R20, 0x8, RZ ;  /* 0x000000081405c824 */ /* 0x034fe200078e00ff */
        /* <DEDUP_REMOVED lines=8> */
.L_x_3112:
[----:B------:R-:W-:Y:S05]  /*27cf0*/  BSYNC B0 ;  /* 0x0000000000007941 */ /* 0x000fea0003800000 */
.L_x_3103:
[----:B------:R-:W-:Y:S02]  /*27d00*/  ULDC UR4, c[0x0][0xc3c] ;  /* 0x00030f0000047ab9 */ /* 0x000fe40000000800 */
[----:B-1----:R-:W-:-:S13]  /*27d10*/  ISETP.GE.AND P0, PT, R51, UR4, PT ;  /* 0x0000000433007c0c */ /* 0x002fda000bf06270 */
[----:B------:R-:W-:Y:S05]  /*27d20*/  @!P0 BRA `(.L_x_3122) ;  /* 0xfffffd9400908947 */ /* 0x000fea000383ffff */
[----:B------:R-:W-:Y:S05]  /*27d30*/  BRA `(.L_x_2866) ;  /* 0x0000009000487947 */ /* 0x000fea0003800000 */
.L_x_2864:
        /* <DEDUP_REMOVED lines=18> */
.L_x_3123:
        /* <DEDUP_REMOVED lines=42> */
.L_x_3129:
        /* <DEDUP_REMOVED lines=13> */
.L_x_3128:
[----:B------:R-:W-:Y:S05]  /*281d0*/  BSYNC B0 ;  /* 0x0000000000007941 */ /* 0x000fea0003800000 */
.L_x_3127:
        /* <DEDUP_REMOVED lines=21> */
.L_x_3125:
        /* <DEDUP_REMOVED lines=21> */
.L_x_3130:
        /* <DEDUP_REMOVED lines=56> */
.L_x_3126:
[----:B------:R-:W-:Y:S02]  /*28800*/  IMAD.MOV.U32 R17, RZ, RZ, RZ ;  /* 0x000000ffff117224 */ /* 0x000fe400078e00ff */
[----:B------:R-:W-:Y:S02]  /*28810*/  IMAD.U32 R16, RZ, RZ, UR6 ;  /* 0x00000006ff107e24 */ /* 0x000fe4000f8e00ff */
[----:B------:R-:W-:-:S07]  /*28820*/  IMAD.MOV.U32 R18, RZ, RZ, RZ ;  /* 0x000000ffff127224 */ /* 0x000fce00078e00ff */
.L_x_3131:
[----:B------:R-:W-:-:S13]  /*28830*/  ISETP.NE.AND P0, PT, R0, RZ, PT ;  /* 0x000000ff0000720c */ /* 0x000fda0003f05270 */
[----:B------:R-:W1:Y:S01]  /*28840*/  @!P0 S2R R3, SR_CgaCtaId ;  /* 0x0000000000038919 */ /* 0x000e620000008800 */
[----:B------:R-:W-:-:S04]  /*28850*/  @!P0 MOV R0, 0x400 ;  /* 0x0000040000008802 */ /* 0x000fc80000000f00 */
[----:B-1----:R-:W-:-:S05]  /*28860*/  @!P0 LEA R0, R3, R0, 0x18 ;  /* 0x0000000003008211 */ /* 0x002fca00078ec0ff */
[----:B------:R1:W-:Y:S01]  /*28870*/  @!P0 STS.128 [R0+0x388d0], R16 ;  /* 0x0388d01000008388 */ /* 0x0003e20000000c00 */
[----:B------:R-:W-:Y:S06]  /*28880*/  BAR.ARV 0x5, 0x180 ;  /* 0x0146000000007b1d */ /* 0x000fec0000002000 */
.L_x_3124:
[----:B-1----:R-:W-:Y:S01]  /*28890*/  IMAD.MOV.U32 R0, RZ, RZ, 0x1 ;  /* 0x00000001ff007424 */ /* 0x002fe200078e00ff */
[----:B------:R1:W-:Y:S01]  /*288a0*/  STL [R1+0x8], RZ ;  /* 0x000008ff01007387 */ /* 0x0003e20000100800 */
[----:B------:R-:W-:Y:S02]  /*288b0*/  ULDC UR4, c[0x0][0xc3c] ;  /* 0x00030f0000047ab9 */ /* 0x000fe40000000800 */
[----:B--2---:R-:W-:Y:S01]  /*288c0*/  ISETP.GE.AND P0, PT, R19, UR4, PT ;  /* 0x0000000413007c0c */ /* 0x004fe2000bf06270 */
[----:B------:R1:W-:Y:S04]  /*288d0*/  STL [R1+0x18], R0 ;  /* 0x0000180001007387 */ /* 0x0003e80000100800 */
[----:B------:R1:W-:Y:S08]  /*288e0*/  STL [R1+0x50], RZ ;  /* 0x000050ff01007387 */ /* 0x0003f00000100800 */
[----:B-1----:R-:W-:Y:S05]  /*288f0*/  @P0 BRA `(.L_x_3132) ;  /* 0x0000008000680947 */ /* 0x002fea0003800000 */
[----:B------:R-:W2:Y:S04]  /*28900*/  LDL R0, [R1+0x98] ;  /* 0x0000980001007983 */ /* 0x000ea80000100800 */
[----:B------:R-:W3:Y:S01]  /*28910*/  LDL.LU R5, [R1+0xc] ;  /* 0x00000c0001057983 */ /* 0x000ee20000300800 */
[----:B------:R-:W1:Y:S01]  /*28920*/  S2UR UR5, SR_CgaCtaId ;  /* 0x00000000000579c3 */ /* 0x000e620000008800 */
[----:B------:R-:W-:Y:S01]  /*28930*/  LOP3.LUT R7, R4, 0x7f, RZ, 0xc0, !PT ;  /* 0x0000007f04077812 */ /* 0x000fe200078ec0ff */
[----:B------:R-:W-:Y:S01]  /*28940*/  UMOV UR4, 0x400 ;  /* 0x0000040000047882 */ /* 0x000fe20000000000 */
[----:B------:R-:W-:Y:S01]  /*28950*/  BSSY B8, `(.L_x_3132) ;  /* 0x0000814000087945 */ /* 0x000fe20003800000 */
[----:B------:R-:W-:Y:S01]  /*28960*/  ULDC.64 UR36, c[0x0][0x198] ;  /* 0x0000660000247ab9 */ /* 0x000fe20000000a00 */
[C---:B------:R-:W-:Y:S01]  /*28970*/  ISETP.NE.AND P1, PT, R7.reuse, RZ, PT ;  /* 0x000000ff0700720c */ /* 0x040fe20003f25270 */
[----:B0-----:R-:W-:Y:S01]  /*28980*/  IMAD.SHL.U32 R2, R7, 0x8, RZ ;  /* 0x0000000807027824 */ /* 0x001fe200078e00ff */
[----:B------:R-:W-:Y:S01]  /*28990*/  SHF.R.U32.HI R6, RZ, 0x3, R7 ;  /* 0x00000003ff067819 */ /* 0x000fe20000011607 */
[----:B------:R-:W-:Y:S01]  /*289a0*/  ULDC UR39, c[0x0][0xc] ;  /* 0x0000030000277ab9 */ /* 0x000fe20000000800 */
[----:B-1----:R-:W-:Y:S01]  /*289b0*/  ULEA UR4, UR5, UR4, 0x18 ;  /* 0x0000000405047291 */ /* 0x002fe2000f8ec03f */
[----:B--2---:R-:W-:Y:S01]  /*289c0*/  R2UR UR6, R0 ;  /* 0x00000000000672ca */ /* 0x004fe200000e0000 */
[----:B------:R-:W-:Y:S01]  /*289d0*/  IMAD.SHL.U32 R0, R4, 0x8, RZ ;  /* 0x0000000804007824 */ /* 0x000fe200078e00ff */
[----:B---3--:R-:W-:-:S04]  /*289e0*/  LOP3.LUT R5, R5, 0xfffffffd, RZ, 0xc0, !PT ;  /* 0xfffffffd05057812 */ /* 0x008fc800078ec0ff */
[----:B------:R-:W-:Y:S02]  /*289f0*/  LOP3.LUT R3, R0, 0x1f8, RZ, 0xc0, !PT ;  /* 0x000001f800037812 */ /* 0x000fe400078ec0ff */
[----:B------:R-:W-:Y:S02]  /*28a00*/  @P1 LOP3.LUT R5, R5, 0x2, RZ, 0xfc, !PT ;  /* 0x0000000205051812 */ /* 0x000fe400078efcff */
[----:B------:R-:W-:Y:S02]  /*28a10*/  LOP3.LUT R3, R3, 0x38, R4, 0x78, !PT ;  /* 0x0000003803037812 */ /* 0x000fe400078e7804 */
[----:B------:R-:W-:Y:S01]  /*28a20*/  LOP3.LUT R5, R5, 0xfffffffe, RZ, 0xc0, !PT ;  /* 0xfffffffe05057812 */ /* 0x000fe200078ec0ff */
[----:B------:R-:W-:Y:S01]  /*28a30*/  ULOP3.LUT UR38, UR6, 0x2, URZ, 0xfc, !UPT ;  /* 0x0000000206267892 */ /* 0x000fe2000f8efc3f */
[----:B------:R-:W-:Y:S02]  /*28a40*/  LOP3.LUT R2, R3, 0x200, R2, 0xf8, !PT ;  /* 0x0000020003027812 */ /* 0x000fe400078ef802 */
[C---:B------:R-:W-:Y:S01]  /*28a50*/  LOP3.LUT P0, R3, R4.reuse, 0x1f, RZ, 0xc0, !PT ;  /* 0x0000001f04037812 */ /* 0x040fe2000780c0ff */
[----:B------:R-:W-:Y:S01]  /*28a60*/  IMAD.SHL.U32 R4, R4, 0x10, RZ ;  /* 0x0000001004047824 */ /* 0x000fe200078e00ff */
[----:B------:R-:W-:-:S03]  /*28a70*/  LOP3.LUT R0, R0, 0x38, RZ, 0xc0, !PT ;  /* 0x0000003800007812 */ /* 0x000fc600078ec0ff */
[----:B------:R0:W-:Y:S01]  /*28a80*/  STL [R1+0x30], R3 ;  /* 0x0000300301007387 */ /* 0x0001e20000100800 */
[----:B------:R-:W-:Y:S01]  /*28a90*/  LOP3.LUT R4, R6, 0x70, R4, 0xf8, !PT ;  /* 0x0000007006047812 */ /* 0x000fe200078ef804 */
[----:B------:R-:W-:-:S06]  /*28aa0*/  IMAD.MOV.U32 R4, RZ, RZ, 0x1 ;  /* 0x00000001ff047424 */ /* 0x000fcc00078e00ff */
[----:B------:R-:W-:Y:S02]  /*28ab0*/  @P0 LOP3.LUT R5, R5, 0x1, RZ, 0xfc, !PT ;  /* 0x0000000105050812 */ /* 0x000fe400078efcff */
[----:B------:R-:W-:Y:S01]  /*28ac0*/  ISETP.NE.OR P0, PT, R7, RZ, !P0 ;  /* 0x000000ff0700720c */ /* 0x000fe20004705670 */
[----:B0-----:R-:W-:Y:S01]  /*28ad0*/  IMAD.U32 R3, RZ, RZ, UR4 ;  /* 0x00000004ff037e24 */ /* 0x001fe2000f8e00ff */
[----:B------:R-:W-:-:S03]  /*28ae0*/  LOP3.LUT R5, R5, 0xfffffff7, RZ, 0xc0, !PT ;  /* 0xfffffff705057812 */ /* 0x000fc600078ec0ff */
[----:B------:R-:W-:Y:S01]  /*28af0*/  IMAD R2, R2, 0x2, R3 ;  /* 0x0000000202027824 */ /* 0x000fe200078e0203 */
[----:B------:R0:W-:Y:S04]  /*28b00*/  STL [R1+0x4], R3 ;  /* 0x0000040301007387 */ /* 0x0001e80000100800 */
[----:B------:R1:W-:Y:S03]  /*28b10*/  STL [R1+0x2c], R2 ;  /* 0x00002c0201007387 */ /* 0x0003e60000100800 */
[----:B------:R-:W-:Y:S01]  /*28b20*/  @P0 LOP3.LUT R5, R5, 0x8, RZ, 0xfc, !PT ;  /* 0x0000000805050812 */ /* 0x000fe200078efcff */
[----:B------:R-:W-:Y:S01]  /*28b30*/  STL [R1+0x20], RZ ;  /* 0x000020ff01007387 */ /* 0x000fe20000100800 */
[----:B0-----:R-:W-:-:S03]  /*28b40*/  LOP3.LUT R3, R0, 0x40, RZ, 0xfc, !PT ;  /* 0x0000004000037812 */ /* 0x001fc600078efcff */
[----:B------:R-:W-:Y:S01]  /*28b50*/  STL [R1+0xc], R5 ;  /* 0x00000c0501007387 */ /* 0x000fe20000100800 */
[----:B-1----:R-:W-:-:S05]  /*28b60*/  IMAD.MOV.U32 R2, RZ, RZ, 0x1 ;  /* 0x00000001ff027424 */ /* 0x002fca00078e00ff */
[----:B------:R0:W-:Y:S04]  /*28b70*/  STL [R1+0x24], R2 ;  /* 0x0000240201007387 */ /* 0x0001e80000100800 */
[----:B------:R1:W-:Y:S04]  /*28b80*/  STL [R1+0x50], RZ ;  /* 0x000050ff01007387 */ /* 0x0003e80000100800 */
[----:B------:R1:W-:Y:S01]  /*28b90*/  STL [R1+0x8], RZ ;  /* 0x000008ff01007387 */ /* 0x0003e20000100800 */
[----:B0-----:R-:W-:-:S03]  /*28ba0*/  LOP3.LUT R2, R0, 0x80, RZ, 0xfc, !PT ;  /* 0x0000008000027812 */ /* 0x001fc600078efcff */
[----:B------:R1:W-:Y:S01]  /*28bb0*/  STL [R1+0x18], R4 ;  /* 0x0000180401007387 */ /* 0x0003e20000100800 */
[----:B------:R-:W-:-:S07]  /*28bc0*/  LOP3.LUT R0, R0, 0xc0, RZ, 0xfc, !PT ;  /* 0x000000c000007812 */ /* 0x000fce00078efcff */
.L_x_3293:
[----:B0--3--:R-:W0:Y:S01]  /*28bd0*/  LDC.64 R2, c[0x0][0xc88] ;  /* 0x00032200ff027b82 */ /* 0x009e220000000a00 */
[----:B------:R-:W-:Y:S01]  /*28be0*/  ULDC.64 UR4, c[0x0][0x208] ;  /* 0x0000820000047ab9 */ /* 0x000fe20000000a00 */
[----:B0-----:R-:W-:-:S05]  /*28bf0*/  IMAD.WIDE R2, R19, 0x4, R2 ;  /* 0x0000000413027825 */ /* 0x001fca00078e0202 */
[----:B-12---:R-:W2:Y:S01]  /*28c00*/  LDG.E R4, desc[UR4][R2.64] ;  /* 0x0000000402047981 */ /* 0x006ea2000c1e1900 */
        /* <DEDUP_REMOVED lines=15> */
[----:B------:R0:W-:Y:S01]  /*28d00*/  STL [R1+0x34], R4 ;  /* 0x0000340401007387 */ /* 0x0001e20000100800 */
[C-C-:B------:R-:W-:Y:S02]  /*28d10*/  SHF.L.U64.HI R14, R4.reuse, 0x2, R5.reuse ;  /* 0x00000002040e7819 */ /* 0x140fe40000010205 */
[----:B------:R-:W-:Y:S01]  /*28d20*/  @P0 LEA.HI.X R3, R4, UR5, R5, 0x2, P1 ;  /* 0x0000000504030c11 */ /* 0x000fe200088f1405 */
[----:B------:R-:W-:Y:S01]  /*28d30*/  ULDC.64 UR4, c[0x0][0xa00] ;  /* 0x0002800000047ab9 */ /* 0x000fe20000000a00 */
[C---:B-----5:R-:W-:Y:S01]  /*28d40*/  @P3 IADD3 R8, P1, R15.reuse, UR10, RZ ;  /* 0x0000000a0f083c10 */ /* 0x060fe2000ff3e0ff */
        /* <DEDUP_REMOVED lines=12> */
[----:B--2---:R-:W-:-:S04]  /*28e10*/  IADD3 R2, P0, R15, UR4, RZ ;  /* 0x000000040f027c10 */ /* 0x004fc8000ff1e0ff */
[----:B------:R-:W-:Y:S01]  /*28e20*/  IADD3.X R3, R14, UR5, RZ, P0, !PT ;  /* 0x000000050e037c10 */ /* 0x000fe200087fe4ff */
[----:B------:R-:W-:Y:S01]  /*28e30*/  ULDC UR4, c[0x0][0x288] ;  /* 0x0000a20000047ab9 */ /* 0x000fe20000000800 */
[----:B0-----:R-:W-:-:S03]  /*28e40*/  IADD3 R4, P0, R15, UR8, RZ ;  /* 0x000000080f047c10 */ /* 0x001fc6000ff1e0ff */
[----:B------:R0:W5:Y:S01]  /*28e50*/  @P2 LDG.E R11, desc[UR12][R6.64] ;  /* 0x0000000c060b2981 */ /* 0x000162000c1e1900 */
[----:B-1----:R-:W-:Y:S02]  /*28e60*/  IADD3.X R5, R14, UR9, RZ, P0, !PT ;  /* 0x000000090e057c10 */ /* 0x002fe400087fe4ff */
[----:B------:R-:W-:Y:S01]  /*28e70*/  ISETP.NE.U32.AND P0, PT, RZ, UR8, PT ;  /* 0x00000008ff007c0c */ /* 0x000fe2000bf05070 */
[----:B------:R-:W2:Y:S03]  /*28e80*/  @P1 LDG.E R12, desc[UR12][R2.64] ;  /* 0x0000000c020c1981 */ /* 0x000ea6000c1e1900 */
[----:B------:R-:W-:-:S13]  /*28e90*/  ISETP.NE.AND.EX P0, PT, RZ, UR9, PT, P0 ;  /* 0x00000009ff007c0c */ /* 0x000fda000bf05300 */
[----:B------:R0:W5:Y:S04]  /*28ea0*/  @P0 LDG.E R10, desc[UR12][R4.64] ;  /* 0x0000000c040a0981 */ /* 0x000168000c1e1900 */
[----:B--2---:R1:W-:Y:S02]  /*28eb0*/  STL [R1+0x3c], R12 ;  /* 0x00003c0c01007387 */ /* 0x0043e40000100800 */
[----:B-1----:R-:W-:Y:S01]  /*28ec0*/  IMAD.U32 R12, RZ, RZ, UR4 ;  /* 0x00000004ff0c7e24 */ /* 0x002fe2000f8e00ff */
[----:B------:R-:W-:-:S05]  /*28ed0*/  ULDC.64 UR4, c[0x0][0x418] ;  /* 0x0001060000047ab9 */ /* 0x000fca0000000a00 */
[----:B------:R-:W2:Y:S01]  /*28ee0*/  @P3 LDG.E R12, desc[UR12][R8.64] ;  /* 0x0000000c080c3981 */ /* 0x000ea2000c1e1900 */
[----:B------:R-:W-:-:S03]  /*28ef0*/  UISETP.NE.U32.AND UP0, UPT, UR4, URZ, UPT ;  /* 0x0000003f0400728c */ /* 0x000fc6000bf05070 */
[----:B------:R-:W-:Y:S01]  /*28f00*/  ULDC UR4, c[0x0][0x424] ;  /* 0x0001090000047ab9 */ /* 0x000fe20000000800 */
[----:B------:R-:W-:-:S03]  /*28f10*/  UISETP.NE.AND.EX UP0, UPT, UR5, URZ, UPT, UP0 ;  /* 0x0000003f0500728c */ /* 0x000fc6000bf05300 */
[----:B------:R-:W-:Y:S01]  /*28f20*/  ULDC UR5, c[0x0][0x2f0] ;  /* 0x0000bc0000057ab9 */ /* 0x000fe20000000800 */
[----:B------:R-:W-:Y:S01]  /*28f30*/  USEL UR4, UR4, 0x1, UP0 ;  /* 0x0000000104047887 */ /* 0x000fe20008000000 */
[----:B--2---:R0:W-:Y:S04]  /*28f40*/  STL [R1+0x40], R12 ;  /* 0x0000400c01007387 */ /* 0x0041e80000100800 */
[----:B------:R0:W5:Y:S01]  /*28f50*/  LDL R13, [R1+0x40] ;  /* 0x00004000010d7983 */ /* 0x0001620000100800 */
[----:B------:R-:W-:-:S03]  /*28f60*/  UIMAD UR4, UR4, UR5, URZ ;  /* 0x00000005040472a4 */ /* 0x000fc6000f8e023f */
[----:B------:R-:W-:Y:S02]  /*28f70*/  ULDC UR5, c[0x0][0x348] ;  /* 0x0000d20000057ab9 */ /* 0x000fe40000000800 */
[----:B------:R-:W-:Y:S02]  /*28f80*/  IMAD.U32 R8, RZ, RZ, UR5 ;  /* 0x00000005ff087e24 */ /* 0x000fe4000f8e00ff */
[----:B------:R-:W-:Y:S01]  /*28f90*/  IMAD.U32 R9, RZ, RZ, UR4 ;  /* 0x00000004ff097e24 */ /* 0x000fe2000f8e00ff */
[----:B0-----:R-:W-:Y:S06]  /*28fa0*/  @P3 BRA `(.L_x_3133) ;  /* 0x0000000000183947 */ /* 0x001fec0003800000 */
[----:B------:R-:W-:Y:S05]  /*28fb0*/  @!P1 BRA `(.L_x_3133) ;  /* 0x0000000000149947 */ /* 0x000fea0003800000 */
[----:B------:R-:W-:Y:S02]  /*28fc0*/  ULDC.64 UR4, c[0x0][0x208] ;  /* 0x0000820000047ab9 */ /* 0x000fe40000000a00 */
[----:B------:R-:W2:Y:S04]  /*28fd0*/  LDG.E R12, desc[UR4][R2.64] ;  /* 0x00000004020c7981 */ /* 0x000ea8000c1e1900 */
[----:B------:R-:W2:Y:S02]  /*28fe0*/  LDG.E R2, desc[UR4][R2.64+0x4] ;  /* 0x0000040402027981 */ /* 0x000ea4000c1e1900 */
[----:B--2--5:R-:W-:-:S05]  /*28ff0*/  IMAD.IADD R13, R2, 0x1, -R12 ;  /* 0x00000001020d7824 */ /* 0x024fca00078e0a0c */
[----:B------:R0:W-:Y:S02]  /*29000*/  STL [R1+0x40], R13 ;  /* 0x0000400d01007387 */ /* 0x0001e40000100800 */
.L_x_3133:
[----:B------:R-:W2:Y:S01]  /*29010*/  LDL R12, [R1+0x34] ;  /* 0x00003400010c7983 */ /* 0x000ea20000100800 */
[----:B-----5:R-:W-:Y:S01]  /*29020*/  IMAD.IADD R2, R11, 0x1, R0 ;  /* 0x000000010b027824 */ /* 0x020fe200078e0200 */
[----:B------:R-:W-:Y:S02]  /*29030*/  ULDC.64 UR4, c[0x0][0xa20] ;  /* 0x0002880000047ab9 */ /* 0x000fe40000000a00 */
[----:B------:R-:W-:Y:S02]  /*29040*/  ISETP.NE.U32.AND P1, PT, RZ, UR4, PT ;  /* 0x00000004ff007c0c */ /* 0x000fe4000bf25070 */
[----:B------:R1:W-:Y:S02]  /*29050*/  STL [R1+0x1c], R2 ;  /* 0x00001c0201007387 */ /* 0x0003e40000100800 */
[----:B------:R-:W-:Y:S02]  /*29060*/  ISETP.NE.AND.EX P1, PT, RZ, UR5, PT, P1 ;  /* 0x00000005ff007c0c */ /* 0x000fe4000bf25310 */
[----:B--2---:R1:W-:Y:S11]  /*29070*/  STL [R1+0x14], R12 ;  /* 0x0000140c01007387 */ /* 0x0043f60000100800 */
[----:B------:R-:W-:Y:S05]  /*29080*/  @!P1 BRA `(.L_x_3134) ;  /* 0x0000000000149947 */ /* 0x000fea0003800000 */
[----:B-1----:R-:W-:Y:S01]  /*29090*/  IADD3 R2, P1, R15, UR4, RZ ;  /* 0x000000040f027c10 */ /* 0x002fe2000ff3e0ff */
[----:B------:R-:W-:-:S03]  /*290a0*/  ULDC.64 UR6, c[0x0][0x208] ;  /* 0x0000820000067ab9 */ /* 0x000fc60000000a00 */
[----:B------:R-:W-:-:S05]  /*290b0*/  IADD3.X R3, R14, UR5, RZ, P1, !PT ;  /* 0x000000050e037c10 */ /* 0x000fca0008ffe4ff */
[----:B------:R1:W5:Y:S01]  /*290c0*/  LDG.E R9, desc[UR6][R2.64] ;  /* 0x0000000602097981 */ /* 0x000362000c1e1900 */
[----:B------:R-:W-:Y:S05]  /*290d0*/  BRA `(.L_x_3135) ;  /* 0x0000000000147947 */ /* 0x000fea0003800000 */
.L_x_3134:
[----:B------:R-:W-:Y:S05]  /*290e0*/  @!P2 BRA `(.L_x_3135) ;  /* 0x000000000010a947 */ /* 0x000fea0003800000 */
[----:B------:R-:W-:Y:S02]  /*290f0*/  ULDC.64 UR4, c[0x0][0x208] ;  /* 0x0000820000047ab9 */ /* 0x000fe40000000a00 */
[----:B------:R-:W2:Y:S04]  /*29100*/  LDG.E R9, desc[UR4][R6.64] ;  /* 0x0000000406097981 */ /* 0x000ea8000c1e1900 */
[----:B------:R-:W2:Y:S02]  /*29110*/  LDG.E R6, desc[UR4][R6.64+0x4] ;  /* 0x0000040406067981 */ /* 0x000ea4000c1e1900 */
[----:B--2---:R-:W-:-:S07]  /*29120*/  IMAD.IADD R9, R6, 0x1, -R9 ;  /* 0x0000000106097824 */ /* 0x004fce00078e0a09 */
.L_x_3135:
[----:B------:R-:W-:Y:S01]  /*29130*/  ULDC.64 UR4, c[0x0][0x208] ;  /* 0x0000820000047ab9 */ /* 0x000fe20000000a00 */
[----:B-1----:R-:W1:Y:S01]  /*29140*/  LDC R3, c[0x0][0x448] ;  /* 0x00011200ff037b82 */ /* 0x002e620000000800 */
[----:B------:R-:W2:Y:S01]  /*29150*/  @P0 LDG.E R2, desc[UR4][R4.64] ;  /* 0x0000000404020981 */ /* 0x000ea2000c1e1900 */
[----:B-----5:R-:W-:-:S03]  /*29160*/  IMAD.IADD R0, R9, 0x1, -R0 ;  /* 0x0000000109007824 */ /* 0x020fc600078e0a00 */
[----:B------:R3:W2:Y:S01]  /*29170*/  @P0 LDG.E R4, desc[UR4][R4.64+0x4] ;  /* 0x0000040404040981 */ /* 0x0006a2000c1e1900 */
[----:B-1----:R-:W-:-:S13]  /*29180*/  ISETP.NE.AND P1, PT, R3, 0x1, PT ;  /* 0x000000010300780c */ /* 0x002fda0003f25270 */
[----:B---3--:R-:W1:Y:S01]  /*29190*/  @P1 LDC R5, c[0x0][0x450] ;  /* 0x00011400ff051b82 */ /* 0x008e620000000800 */
[----:B------:R-:W-:Y:S01]  /*291a0*/  BSSY B0, `(.L_x_3136) ;  /* 0x00001b1000007945 */ /* 0x000fe20003800000 */
[----:B------:R-:W-:Y:S01]  /*291b0*/  PLOP3.LUT P5, PT, PT, PT, PT, 0x80, 0x0 ;  /* 0x000000000000781c */ /* 0x000fe20003faf070 */
[----:B--2---:R-:W-:-:S05]  /*291c0*/  @P0 IMAD.IADD R8, R4, 0x1, -R2 ;  /* 0x0000000104080824 */ /* 0x004fca00078e0a02 */
[----:B------:R-:W2:Y:S01]  /*291d0*/  @P1 LDC R4, c[0x0][0x44c] ;  /* 0x00011300ff041b82 */ /* 0x000ea20000000800 */
[----:B------:R-:W-:-:S04]  /*291e0*/  IMAD.SHL.U32 R2, R17, 0x80, RZ ;  /* 0x0000008011027824 */ /* 0x000fc800078e00ff */
[----:B------:R-:W-:-:S04]  /*291f0*/  VIADD R2, R2, 0x7f ;  /* 0x0000007f02027836 */ /* 0x000fc80000000000 */
[----:B------:R-:W-:Y:S02]  /*29200*/  IMAD.MOV.U32 R3, RZ, RZ, R2 ;  /* 0x000000ffff037224 */ /* 0x000fe400078e0002 */
[----:B--2---:R-:W-:-:S04]  /*29210*/  @P1 IMAD.HI.U32 R4, R2, R4, RZ ;  /* 0x0000000402041227 */ /* 0x004fc800078e00ff */
[----:B------:R-:W-:Y:S01]  /*29220*/  IMAD.IADD R2, R0, 0x1, R8 ;  /* 0x0000000100027824 */ /* 0x000fe200078e0208 */
[----:B-1----:R-:W-:-:S03]  /*29230*/  @P1 SHF.R.U32.HI R3, RZ, R5, R4 ;  /* 0x00000005ff031219 */ /* 0x002fc60000011604 */
        /* <DEDUP_REMOVED lines=9> */
[----:B------:R-:W-:-:S05]  /*292d0*/  VIMNMX R2, R20, R2, PT ;  /* 0x0000000214027248 */ /* 0x000fca0003fe0100 */
[--C-:B------:R-:W-:Y:S02]  /*292e0*/  IMAD R2, R2, 0x50, -R0.reuse ;  /* 0x0000005002027824 */ /* 0x100fe400078e0a00 */
[----:B------:R-:W-:-:S03]  /*292f0*/  IMAD.MOV R0, RZ, RZ, -R0 ;  /* 0x000000ffff007224 */ /* 0x000fc600078e0a00 */
[----:B------:R-:W-:Y:S02]  /*29300*/  VIMNMX R8, R2, R8, PT ;  /* 0x0000000802087248 */ /* 0x000fe40003fe0100 */
[----:B------:R-:W-:-:S04]  /*29310*/  VIMNMX R0, RZ, R0, !PT ;  /* 0x00000000ff007248 */ /* 0x000fc80007fe0100 */
[----:B------:R-:W-:Y:S01]  /*29320*/  ISETP.GT.AND P1, PT, R8, R0, PT ;  /* 0x000000000800720c */ /* 0x000fe20003f24270 */
[----:B------:R-:W-:-:S05]  /*29330*/  IMAD.WIDE.U32 R2, R0, -0x33333333, RZ ;  /* 0xcccccccd00027825 */ /* 0x000fca00078e00ff */
[----:B------:R-:W-:-:S07]  /*29340*/  SHF.R.U32.HI R9, RZ, 0x6, R3 ;  /* 0x00000006ff097819 */ /* 0x000fce0000011603 */
[----:B------:R-:W-:-:S04]  /*29350*/  @P1 VIADD R8, R8, 0x4f ;  /* 0x0000004f08081836 */ /* 0x000fc80000000000 */
[----:B------:R-:W-:-:S05]  /*29360*/  @P1 IMAD.HI R0, R8, 0x66666667, RZ ;  /* 0x6666666708001827 */ /* 0x000fca00078e02ff */
[----:B------:R-:W-:Y:S01]  /*29370*/  @P1 SHF.R.U32.HI R2, RZ, 0x1f, R0 ;  /* 0x0000001fff021819 */ /* 0x000fe20000011600 */
[----:B------:R-:W-:-:S03]  /*29380*/  IMAD.MOV.U32 R7, RZ, RZ, R9 ;  /* 0x000000ffff077224 */ /* 0x000fc600078e0009 */
[----:B------:R-:W-:-:S04]  /*29390*/  @P1 LEA.HI.SX32 R7, R0, R2, 0x1b ;  /* 0x0000000200071211 */ /* 0x000fc800078fdaff */
[----:B------:R-:W-:-:S13]  /*293a0*/  ISETP.GT.AND P1, PT, R7, R9, PT ;  /* 0x000000090700720c */ /* 0x000fda0003f24270 */
[----:B------:R-:W-:Y:S05]  /*293b0*/  @!P1 BRA `(.L_x_3137) ;  /* 0x00000018003c9947 */ /* 0x000fea0003800000 */
[----:B------:R-:W-:Y:S01]  /*293c0*/  UMOV UR4, 0xffffffff ;  /* 0xffffffff00047882 */ /* 0x000fe20000000000 */
[----:B------:R-:W-:Y:S02]  /*293d0*/  SEL R0, R12, RZ, !P0 ;  /* 0x000000ff0c007207 */ /* 0x000fe40004000000 */
[----:B------:R-:W-:Y:S05]  /*293e0*/  BRA.DIV UR4, `(.L_x_3138) ;  /* 0x0000008e041c7947 */ /* 0x000fea000b800000 */
[----:B------:R-:W1:Y:S02]  /*293f0*/  S2R R2, SR_TID.X ;  /* 0x0000000000027919 */ /* 0x000e640000002100 */
[----:B-1----:R-:W-:-:S04]  /*29400*/  SHF.R.U32.HI R2, RZ, 0x5, R2 ;  /* 0x00000005ff027819 */ /* 0x002fc80000011602 */
[----:B------:R-:W-:-:S05]  /*29410*/  LOP3.LUT R2, R2, 0x3, RZ, 0xc0, !PT ;  /* 0x0000000302027812 */ /* 0x000fca00078ec0ff */
[----:B------:R1:W2:Y:S02]  /*29420*/  SHFL.IDX PT, R14, R2, RZ, 0x1f ;  /* 0x00001fff020e7589 */ /* 0x0002a400000e0000 */
.L_x_3360:
[----:B--2---:R-:W-:Y:S02]  /*29430*/  ISETP.NE.AND P0, PT, R14, RZ, PT ;  /* 0x000000ff0e00720c */ /* 0x004fe40003f05270 */
[----:B------:R-:W-:-:S11]  /*29440*/  PLOP3.LUT P2, PT, PT, PT, PT, 0x8, 0x0 ;  /* 0x000000000000781c */ /* 0x000fd60003f4e170 */
[----:B------:R-:W-:Y:S05]  /*29450*/  @P0 BRA `(.L_x_3139) ;  /* 0x00000000000c0947 */ /* 0x000fea0003800000 */
[----:B------:R-:W-:-:S03]  /*29460*/  UMOV UR4, 0xffffffff ;  /* 0xffffffff00047882 */ /* 0x000fc60000000000 */
[----:B------:R-:W-:Y:S05]  /*29470*/  BRA.DIV UR4, `(.L_x_3140) ;  /* 0x0000008e042c7947 */ /* 0x000fea000b800000 */
[----:B------:R-:W-:-:S13]  /*29480*/  ELECT P2, URZ, PT ;  /* 0x00000000003f782f */ /* 0x000fda0003840000 */
.L_x_3139:
[----:B-1----:R-:W2:Y:S04]  /*29490*/  LDL R2, [R1+0x50] ;  /* 0x0000500001027983 */ /* 0x002ea80000100800 */
[----:B------:R-:W3:Y:S01]  /*294a0*/  LDL R4, [R1+0x4] ;  /* 0x0000040001047983 */ /* 0x000ee20000100800 */
[----:B------:R-:W-:Y:S01]  /*294b0*/  BSSY B1, `(.L_x_3141) ;  /* 0x0000008000017945 */ /* 0x000fe20003800000 */
[----:B--2---:R-:W-:-:S05]  /*294c0*/  VIADD R2, R2, 0x1 ;  /* 0x0000000102027836 */ /* 0x004fca0000000000 */
[----:B------:R-:W-:-:S04]  /*294d0*/  LEA.HI R3, R2, R2, RZ, 0x1 ;  /* 0x0000000202037211 */ /* 0x000fc800078f08ff */
[----:B------:R-:W-:-:S05]  /*294e0*/  LOP3.LUT R3, R3, 0xfffffffe, RZ, 0xc0, !PT ;  /* 0xfffffffe03037812 */ /* 0x000fca00078ec0ff */
[----:B------:R-:W-:-:S05]  /*294f0*/  IMAD.IADD R2, R2, 0x1, -R3 ;  /* 0x0000000102027824 */ /* 0x000fca00078e0a03 */
[----:B------:R-:W-:-:S04]  /*29500*/  SHF.L.U32 R2, R2, 0x1f, RZ ;  /* 0x0000001f02027819 */ /* 0x000fc800000006ff */
[----:B---3--:R-:W1:Y:S02]  /*29510*/  SYNCS.PHASECHK.TRANS64.TRYWAIT P0, [R4+URZ+0x38820], R2 ;  /* 0x03882002040075a7 */ /* 0x008e64000800017f */
[----:B-1----:R-:W-:Y:S05]  /*29520*/  @!P0 BRA `(.L_x_3142) ;  /* 0x0000008c00248947 */ /* 0x002fea0003800000 */
.L_x_3363:
[----:B------:R-:W-:Y:S05]  /*29530*/  BSYNC B1 ;  /* 0x0000000000017941 */ /* 0x000fea0003800000 */
.L_x_3141:
[----:B------:R-:W-:Y:S04]  /*29540*/  BSSY B1, `(.L_x_3143) ;  /* 0x00000ae000017945 */ /* 0x000fe80003800000 */
[----:B------:R-:W-:Y:S05]  /*29550*/  @!P2 BRA `(.L_x_3144) ;  /* 0x0000000800b0a947 */ /* 0x000fea0003800000 */
[----:B------:R-:W2:Y:S04]  /*29560*/  LDL R6, [R1+0x4] ;  /* 0x0000040001067983 */ /* 0x000ea80000100800 */
[----:B------:R-:W2:Y:S04]  /*29570*/  LDL R5, [R1+0x20] ;  /* 0x0000200001057983 */ /* 0x000ea80000100800 */
[----:B------:R-:W3:Y:S01]  /*29580*/  LDL R4, [R1+0x24] ;  /* 0x0000240001047983 */ /* 0x000ee20000100800 */
[----:B------:R-:W-:Y:S01]  /*29590*/  BSSY B2, `(.L_x_3145) ;  /* 0x0000008000027945 */ /* 0x000fe20003800000 */
[----:B-1----:R-:W1:Y:S02]  /*295a0*/  S2R R3, SR_TID.X ;  /* 0x0000000000037919 */ /* 0x002e640000002100 */
[----:B-1----:R-:W-:-:S04]  /*295b0*/  LOP3.LUT R3, R3, 0x7f, RZ, 0xc0, !PT ;  /* 0x0000007f03037812 */ /* 0x002fc800078ec0ff */
[----:B------:R-:W-:Y:S01]  /*295c0*/  ISETP.NE.AND P4, PT, R3, RZ, PT ;  /* 0x000000ff0300720c */ /* 0x000fe20003f85270 */
[----:B--2---:R-:W-:Y:S01]  /*295d0*/  IMAD R6, R5, 0x8, R6 ;  /* 0x0000000805067824 */ /* 0x004fe200078e0206 */
[----:B---3--:R-:W-:-:S04]  /*295e0*/  SHF.L.U32 R8, R4, 0x1f, RZ ;  /* 0x0000001f04087819 */ /* 0x008fc800000006ff */
[----:B------:R-:W1:Y:S02]  /*295f0*/  SYNCS.PHASECHK.TRANS64.TRYWAIT P0, [R6+URZ+0x388a0], R8 ;  /* 0x0388a008060075a7 */ /* 0x000e64000800017f */
[----:B-1----:R-:W-:Y:S05]  /*29600*/  @!P0 BRA `(.L_x_3146) ;  /* 0x0000008c00048947 */ /* 0x002fea0003800000 */
.L_x_3364:
[----:B------:R-:W-:Y:S05]  /*29610*/  BSYNC B2 ;  /* 0x0000000000027941 */ /* 0x000fea0003800000 */
.L_x_3145:
        /* <DEDUP_REMOVED lines=8> */
.L_x_3148:
[----:B------:R-:W-:Y:S05]  /*296a0*/  BSYNC B2 ;  /* 0x0000000000027941 */ /* 0x000fea0003800000 */
.L_x_3147:
[----:B------:R-:W3:Y:S04]  /*296b0*/  LDL R4, [R1+0x4] ;  /* 0x0000040001047983 */ /* 0x000ee80000100800 */
[----:B--2---:R-:W3:Y:S01]  /*296c0*/  LDL R2, [R1+0x20] ;  /* 0x0000200001027983 */ /* 0x004ee20000100800 */
[----:B------:R-:W-:Y:S01]  /*296d0*/  IMAD.MOV.U32 R3, RZ, RZ, RZ ;  /* 0x000000ffff037224 */ /* 0x000fe200078e00ff */
[----:B------:R-:W-:Y:S01]  /*296e0*/  UIADD3 UR4, UP0, UR36, 0x570, URZ ;  /* 0x0000057024047890 */ /* 0x000fe2000ff1e03f */
[----:B------:R-:W-:Y:S01]  /*296f0*/  PLOP3.LUT P0, PT, PT, PT, PT, 0x80, 0x0 ;  /* 0x000000000000781c */ /* 0x000fe20003f0f070 */
[----:B------:R-:W-:Y:S01]  /*29700*/  UMOV UR6, 0x0 ;  /* 0x0000000000067882 */ /* 0x000fe20000000000 */
[----:B------:R-:W-:Y:S01]  /*29710*/  UMOV UR7, 0x12f00000 ;  /* 0x12f0000000077882 */ /* 0x000fe20000000000 */
[----:B------:R-:W-:Y:S01]  /*29720*/  R2UR UR10, R3 ;  /* 0x00000000030a72ca */ /* 0x000fe200000e0000 */
[----:B------:R-:W-:Y:S01]  /*29730*/  IMAD R3, R7, 0x50, R10 ;  /* 0x0000005007037824 */ /* 0x000fe200078e020a */
[----:B------:R-:W-:-:S03]  /*29740*/  UIADD3.X UR5, URZ, UR37, URZ, UP0, !UPT ;  /* 0x000000253f057290 */ /* 0x000fc600087fe43f */
[----:B------:R-:W-:Y:S02]  /*29750*/  VIADD R3, R3, 0xffffffb0 ;  /* 0xffffffb003037836 */ /* 0x000fe40000000000 */
[----:B---3--:R-:W-:Y:S02]  /*29760*/  IMAD R4, R2, 0xa000, R4 ;  /* 0x0000a00002047824 */ /* 0x008fe400078e0204 */
[----:B------:R-:W-:Y:S02]  /*29770*/  VIADD R2, R6, 0x38890 ;  /* 0x0003889006027836 */ /* 0x000fe40000000000 */
[----:B------:R-:W-:-:S07]  /*29780*/  VIADD R5, R4, 0x24400 ;  /* 0x0002440004057836 */ /* 0x000fce0000000000 */
.L_x_3149:
        /* <DEDUP_REMOVED lines=10> */
[----:B------:R-:W-:Y:S01]  /*29830*/  IMAD.MOV.U32 R15, RZ, RZ, 0x40 ;  /* 0x00000040ff0f7424 */ /* 0x000fe200078e00ff */
[----:B------:R-:W-:Y:S01]  /*29840*/  PLOP3.LUT P0, PT, PT, PT, PT, 0x80, 0x0 ;  /* 0x000000000000781c */ /* 0x000fe20003f0f070 */
[----:B------:R-:W-:Y:S01]  /*29850*/  VIADD R5, R4, 0x26c00 ;  /* 0x00026c0004057836 */ /* 0x000fe20000000000 */
[----:B------:R-:W-:Y:S01]  /*29860*/  UMOV UR6, 0x0 ;  /* 0x0000000000067882 */ /* 0x000fe20000000000 */
[----:B------:R-:W-:Y:S01]  /*29870*/  UMOV UR7, 0x12f00000 ;  /* 0x12f0000000077882 */ /* 0x000fe20000000000 */
[----:B------:R-:W-:-:S15]  /*29880*/  R2UR UR10, R15 ;  /* 0x000000000f0a72ca */ /* 0x000fde00000e0000 */
.L_x_3150:
        /* <DEDUP_REMOVED lines=16> */
.L_x_3151:
        /* <DEDUP_REMOVED lines=16> */
.L_x_3152:
        /* <DEDUP_REMOVED lines=10> */
[----:B------:R-:W2:Y:S01]  /*29b30*/  SYNCS.PHASECHK.TRANS64.TRYWAIT P0, [R6+URZ+0x388c0], R8 ;  /* 0x0388c008060075a7 */ /* 0x000ea2000800017f */
[----:B------:R-:W-:Y:S04]  /*29b40*/  BSSY B2, `(.L_x_3153) ;  /* 0x0000002000027945 */ /* 0x000fe80003800000 */
[----:B--2---:R-:W-:Y:S05]  /*29b50*/  @!P0 BRA `(.L_x_3154) ;  /* 0x0000008400c48947 */ /* 0x004fea0003800000 */
.L_x_3365:
[----:B------:R-:W-:Y:S05]  /*29b60*/  BSYNC B2 ;  /* 0x0000000000027941 */ /* 0x000fea0003800000 */
.L_x_3153:
[----:B------:R-:W-:Y:S01]  /*29b70*/  BSSY B2, `(.L_x_3155) ;  /* 0x000000a000027945 */ /* 0x000fe20003800000 */
[----:B------:R-:W-:Y:S02]  /*29b80*/  IMAD.MOV.U32 R12, RZ, RZ, 0x0 ;  /* 0x00000000ff0c7424 */ /* 0x000fe400078e00ff */
[----:B0-----:R-:W-:Y:S01]  /*29b90*/  IMAD.MOV.U32 R13, RZ, RZ, 0x12f00000 ;  /* 0x12f00000ff0d7424 */ /* 0x001fe200078e00ff */
[----:B------:R-:W-:Y:S06]  /*29ba0*/  @P4 BRA `(.L_x_3156) ;  /* 0x0000000000184947 */ /* 0x000fec0003800000 */
[----:B------:R-:W3:Y:S02]  /*29bb0*/  LDL R2, [R1+0xc] ;  /* 0x00000c0001027983 */ /* 0x000ee40000100800 */
[----:B---3--:R-:W-:Y:S01]  /*29bc0*/  LOP3.LUT P0, RZ, R2, 0x1, RZ, 0xc0, !PT ;  /* 0x0000000102ff7812 */ /* 0x008fe2000780c0ff */
[----:B------:R-:W-:-:S04]  /*29bd0*/  IMAD.MOV.U32 R2, RZ, RZ, 0xa000 ;  /* 0x0000a000ff027424 */ /* 0x000fc800078e00ff */
[----:B------:R0:W-:Y:S08]  /*29be0*/  SYNCS.ARRIVE.TRANS64 RZ, [R6+URZ+0x388b0], R2 ;  /* 0x0388b00206ff79a7 */ /* 0x0001f0000800003f */
[----:B------:R-:W-:Y:S05]  /*29bf0*/  @!P0 BRA `(.L_x_3156) ;  /* 0x0000000000048947 */ /* 0x000fea0003800000 */
[----:B------:R-:W-:Y:S01]  /*29c00*/  BPT.TRAP 0x1 ;  /* 0x000000040000795c */ /* 0x000fe20000300000 */
.L_x_3156:
[----:B------:R-:W-:Y:S05]  /*29c10*/  BSYNC B2 ;  /* 0x0000000000027941 */ /* 0x000fea0003800000 */
.L_x_3155:
[----:B------:R-:W-:Y:S01]  /*29c20*/  R2UR UR6, R12 ;  /* 0x000000000c0672ca */ /* 0x000fe200000e0000 */
[----:B0-----:R-:W-:Y:S01]  /*29c30*/  IMAD.MOV.U32 R2, RZ, RZ, RZ ;  /* 0x000000ffff027224 */ /* 0x001fe200078e00ff */
[----:B------:R-:W-:Y:S01]  /*29c40*/  R2UR UR7, R13 ;  /* 0x000000000d0772ca */ /* 0x000fe200000e0000 */
[----:B------:R-:W-:Y:S01]  /*29c50*/  UIADD3 UR4, UP0, UR36, 0x670, URZ ;  /* 0x0000067024047890 */ /* 0x000fe2000ff1e03f */
[----:B------:R-:W-:Y:S01]  /*29c60*/  PLOP3.LUT P0, PT, PT, PT, PT, 0x80, 0x0 ;  /* 0x000000000000781c */ /* 0x000fe20003f0f070 */
[----:B-12---:R-:W-:Y:S01]  /*29c70*/  VIADD R6, R6, 0x388b0 ;  /* 0x000388b006067836 */ /* 0x006fe20000000000 */
[----:B------:R-:W-:Y:S01]  /*29c80*/  R2UR UR10, R2 ;  /* 0x00000000020a72ca */ /* 0x000fe200000e0000 */
[----:B------:R-:W-:Y:S01]  /*29c90*/  VIADD R2, R4, 0x400 ;  /* 0x0000040004027836 */ /* 0x000fe20000000000 */
[----:B------:R-:W-:-:S13]  /*29ca0*/  UIADD3.X UR5, URZ, UR37, URZ, UP0, !UPT ;  /* 0x000000253f057290 */ /* 0x000fda00087fe43f */
.L_x_3157:
        /* <DEDUP_REMOVED lines=15> */
.L_x_3158:
        /* <DEDUP_REMOVED lines=15> */
.L_x_3159:
        /* <DEDUP_REMOVED lines=15> */
.L_x_3160:
        /* <DEDUP_REMOVED lines=10> */
.L_x_3144:
[----:B------:R-:W-:Y:S05]  /*2a020*/  BSYNC B1 ;  /* 0x0000000000017941 */ /* 0x000fea0003800000 */
.L_x_3143:
[----:B-1----:R-:W2:Y:S04]  /*2a030*/  LDL.LU R2, [R1+0x20] ;  /* 0x0000200001027983 */ /* 0x002ea80000300800 */
        /* <DEDUP_REMOVED lines=12> */
.L_x_3179:
[----:B------:R-:W-:Y:S05]  /*2a100*/  YIELD ;  /* 0x0000000000007946 */ /* 0x000fea0003800000 */
[----:B------:R-:W-:Y:S04]  /*2a110*/  BSSY B1, `(.L_x_3161) ;  /* 0x00000ad000017945 */ /* 0x000fe80003800000 */
[----:B--2---:R-:W-:Y:S05]  /*2a120*/  @!P2 BRA `(.L_x_3162) ;  /* 0x0000000800aca947 */ /* 0x004fea0003800000 */
[----:B-1----:R-:W2:Y:S04]  /*2a130*/  LDL R5, [R1+0x4] ;  /* 0x0000040001057983 */ /* 0x002ea80000100800 */
[----:B------:R-:W2:Y:S04]  /*2a140*/  LDL R4, [R1+0x20] ;  /* 0x0000200001047983 */ /* 0x000ea80000100800 */
[----:B------:R-:W3:Y:S01]  /*2a150*/  LDL R3, [R1+0x24] ;  /* 0x0000240001037983 */ /* 0x000ee20000100800 */
[----:B------:R-:W-:Y:S01]  /*2a160*/  BSSY B2, `(.L_x_3163) ;  /* 0x0000008000027945 */ /* 0x000fe20003800000 */
[----:B------:R-:W1:Y:S02]  /*2a170*/  S2R R2, SR_TID.X ;  /* 0x0000000000027919 */ /* 0x000e640000002100 */
[----:B-1----:R-:W-:-:S04]  /*2a180*/  LOP3.LUT R2, R2, 0x7f, RZ, 0xc0, !PT ;  /* 0x0000007f02027812 */ /* 0x002fc800078ec0ff */
[----:B------:R-:W-:Y:S01]  /*2a190*/  ISETP.NE.AND P1, PT, R2, RZ, PT ;  /* 0x000000ff0200720c */ /* 0x000fe20003f25270 */
[----:B--2---:R-:W-:Y:S01]  /*2a1a0*/  IMAD R6, R4, 0x8, R5 ;  /* 0x0000000804067824 */ /* 0x004fe200078e0205 */
[----:B---3--:R-:W-:-:S04]  /*2a1b0*/  SHF.L.U32 R5, R3, 0x1f, RZ ;  /* 0x0000001f03057819 */ /* 0x008fc800000006ff */
[----:B------:R-:W1:Y:S02]  /*2a1c0*/  SYNCS.PHASECHK.TRANS64.TRYWAIT P0, [R6+URZ+0x388a0], R5 ;  /* 0x0388a005060075a7 */ /* 0x000e64000800017f */
[----:B-1----:R-:W-:Y:S05]  /*2a1d0*/  @!P0 BRA `(.L_x_3164) ;  /* 0x0000008000388947 */ /* 0x002fea0003800000 */
.L_x_3366:
[----:B------:R-:W-:Y:S05]  /*2a1e0*/  BSYNC B2 ;  /* 0x0000000000027941 */ /* 0x000fea0003800000 */
.L_x_3163:
        /* <DEDUP_REMOVED lines=8> */
.L_x_3166:
[----:B------:R-:W-:Y:S05]  /*2a270*/  BSYNC B2 ;  /* 0x0000000000027941 */ /* 0x000fea0003800000 */
.L_x_3165:
        /* <DEDUP_REMOVED lines=8> */
[----:B------:R-:W-:Y:S01]  /*2a300*/  UIADD3.X UR5, URZ, UR37, URZ, UP0, !UPT ;  /* 0x000000253f057290 */ /* 0x000fe200087fe43f */
[----:B---3--:R-:W-:-:S02]  /*2a310*/  IMAD R4, R2, 0xa000, R3 ;  /* 0x0000a00002047824 */ /* 0x008fc400078e0203 */
[----:B------:R-:W-:Y:S02]  /*2a320*/  IMAD R3, R7, 0x50, R10 ;  /* 0x0000005007037824 */ /* 0x000fe400078e020a */
[----:B------:R-:W-:Y:S02]  /*2a330*/  VIADD R2, R6, 0x38890 ;  /* 0x0003889006027836 */ /* 0x000fe40000000000 */
[----:B------:R-:W-:-:S07]  /*2a340*/  VIADD R8, R4, 0x24400 ;  /* 0x0002440004087836 */ /* 0x000fce0000000000 */
.L_x_3167:
        /* <DEDUP_REMOVED lines=12> */
[----:B------:R-:W-:Y:S01]  /*2a410*/  UMOV UR6, 0x0 ;  /* 0x0000000000067882 */ /* 0x000fe20000000000 */
[----:B------:R-:W-:Y:S02]  /*2a420*/  UMOV UR7, 0x12f00000 ;  /* 0x12f0000000077882 */ /* 0x000fe40000000000 */
[----:B------:R-:W-:Y:S01]  /*2a430*/  R2UR UR10, R8 ;  /* 0x00000000080a72ca */ /* 0x000fe200000e0000 */
[----:B------:R-:W-:-:S14]  /*2a440*/  VIADD R8, R4, 0x26c00 ;  /* 0x00026c0004087836 */ /* 0x000fdc0000000000 */
.L_x_3168:
        /* <DEDUP_REMOVED lines=16> */
.L_x_3169:
        /* <DEDUP_REMOVED lines=16> */
.L_x_3170:
        /* <DEDUP_REMOVED lines=13> */
.L_x_3367:
[----:B------:R-:W-:Y:S05]  /*2a720*/  BSYNC B2 ;  /* 0x0000000000027941 */ /* 0x000fea0003800000 */
.L_x_3171:
        /* <DEDUP_REMOVED lines=10> */
.L_x_3174:
[----:B------:R-:W-:Y:S05]  /*2a7d0*/  BSYNC B2 ;  /* 0x0000000000027941 */ /* 0x000fea0003800000 */
.L_x_3173:
        /* <DEDUP_REMOVED lines=8> */
.L_x_3175:
        /* <DEDUP_REMOVED lines=16> */
.L_x_3176:
        /* <DEDUP_REMOVED lines=15> */
.L_x_3177:
        /* <DEDUP_REMOVED lines=15> */
.L_x_3178:
        /* <DEDUP_REMOVED lines=10> */
.L_x_3162:
[----:B------:R-:W-:Y:S05]  /*2abe0*/  BSYNC B1 ;  /* 0x0000000000017941 */ /* 0x000fea0003800000 */
.L_x_3161:
[----:B------:R-:W2:Y:S04]  /*2abf0*/  LDL.LU R2, [R1+0x20] ;  /* 0x0000200001027983 */ /* 0x000ea80000300800 */
[----:B-1----:R-:W3:Y:S01]  /*2ac00*/  LDL.LU R5, [R1+0x24] ;  /* 0x0000240001057983 */ /* 0x002ee20000300800 */
        /* <DEDUP_REMOVED lines=10> */
.L_x_3137:
[----:B------:R-:W-:Y:S05]  /*2acb0*/  BSYNC B0 ;  /* 0x0000000000007941 */ /* 0x000fea0003800000 */
.L_x_3136:
[----:B------:R-:W3:Y:S01]  /*2acc0*/  LDC R0, c[0x0][0x448] ;  /* 0x00011200ff007b82 */ /* 0x000ee20000000800 */
[----:B------:R-:W-:Y:S05]  /*2acd0*/  @!P5 WARPSYNC.ALL ;  /* 0x000000000000d948 */ /* 0x000fea0003800000 */
[----:B------:R-:W-:Y:S02]  /*2ace0*/  BSSY B7, `(.L_x_3180) ;  /* 0x0000511000077945 */ /* 0x000fe40003800000 */
[----:B------:R-:W-:Y:S01]  /*2acf0*/  @!P5 BAR.SYNC.DEFER_BLOCKING 0xc, 0x180 ;  /* 0x030600000000db1d */ /* 0x000fe20000010000 */
[----:B---3--:R-:W-:Y:S02]  /*2ad00*/  ISETP.NE.AND P0, PT, R0, 0x1, PT ;  /* 0x000000010000780c */ /* 0x008fe40003f05270 */
[----:B------:R-:W-:-:S11]  /*2ad10*/  LEA R0, R17, 0x7f, 0x7 ;  /* 0x0000007f11007811 */ /* 0x000fd600078e38ff */
[----:B--2---:R-:W2:Y:S08]  /*2ad20*/  @P0 LDC R2, c[0x0][0x44c] ;  /* 0x00011300ff020b82 */ /* 0x004eb00000000800 */
[----:B-1----:R-:W1:Y:S01]  /*2ad30*/  @P0 LDC R3, c[0x0][0x450] ;  /* 0x00011400ff030b82 */ /* 0x002e620000000800 */
[----:B--2---:R-:W-:-:S05]  /*2ad40*/  @P0 IMAD.HI.U32 R2, R0, R2, RZ ;  /* 0x0000000200020227 */ /* 0x004fca00078e00ff */
[----:B-1----:R-:W-:-:S05]  /*2ad50*/  @P0 SHF.R.U32.HI R0, RZ, R3, R2 ;  /* 0x00000003ff000219 */ /* 0x002fca0000011602 */
[----:B------:R-:W-:-:S04]  /*2ad60*/  IMAD.IADD R0, R21, 0x1, R0 ;  /* 0x0000000115007824 */ /* 0x000fc800078e0200 */
[----:B------:R-:W-:-:S05]  /*2ad70*/  IMAD.HI R0, R0, 0x66666667, RZ ;  /* 0x6666666700007827 */ /* 0x000fca00078e02ff */
[----:B------:R-:W-:-:S04]  /*2ad80*/  SHF.R.U32.HI R2, RZ, 0x1f, R0 ;  /* 0x0000001fff027819 */ /* 0x000fc80000011600 */
[----:B------:R-:W-:-:S04]  /*2ad90*/  LEA.HI.SX32 R0, R0, R2, 0x1b ;  /* 0x0000000200007211 */ /* 0x000fc800078fdaff */
[----:B------:R-:W-:-:S04]  /*2ada0*/  VIMNMX R4, R20, R0, PT ;  /* 0x0000000014047248 */ /* 0x000fc80003fe0100 */
[----:B------:R-:W-:Y:S01]  /*2adb0*/  ISETP.GT.AND P0, PT, R4, RZ, PT ;  /* 0x000000ff0400720c */ /* 0x000fe20003f04270 */
[----:B------:R1:W-:-:S12]  /*2adc0*/  STL [R1+0x38], R4 ;  /* 0x0000380401007387 */ /* 0x0003d80000100800 */
[----:B-1----:R-:W-:Y:S05]  /*2add0*/  @P0 BRA `(.L_x_3181) ;  /* 0x0000000000480947 */ /* 0x002fea0003800000 */
[----:B------:R-:W1:Y:S02]  /*2ade0*/  S2R R4, SR_TID.X ;  /* 0x0000000000047919 */ /* 0x000e640000002100 */
[----:B-1----:R-:W-:-:S04]  /*2adf0*/  LOP3.LUT R4, R4, 0x7f, RZ, 0xc0, !PT ;  /* 0x0000007f04047812 */ /* 0x002fc800078ec0ff */
[----:B------:R-:W-:-:S13]  /*2ae00*/  ISETP.NE.AND P1, PT, R4, RZ, PT ;  /* 0x000000ff0400720c */ /* 0x000fda0003f25270 */
[----:B------:R-:W-:Y:S05]  /*2ae10*/  @P1 BRA `(.L_x_3182) ;  /* 0x0000004c00f41947 */ /* 0x000fea0003800000 */
[----:B------:R-:W1:Y:S01]  /*2ae20*/  S2R R3, SR_LANEID ;  /* 0x0000000000037919 */ /* 0x000e620000000000 */
[----:B------:R-:W-:Y:S01]  /*2ae30*/  VOTEU.ANY UR4, UPT, PT ;  /* 0x0000000000047886 */ /* 0x000fe200038e0100 */
[----:B------:R-:W2:Y:S01]  /*2ae40*/  LDC.64 R4, c[0x0][0xc60] ;  /* 0x00031800ff047b82 */ /* 0x000ea20000000a00 */
[----:B------:R-:W1:Y:S01]  /*2ae50*/  FLO.U32 R0, UR4 ;  /* 0x0000000400007d00 */ /* 0x000e6200080e0000 */
[----:B------:R-:W-:-:S07]  /*2ae60*/  ULDC.64 UR6, c[0x0][0x208] ;  /* 0x0000820000067ab9 */ /* 0x000fce0000000a00 */
[----:B------:R-:W2:Y:S01]  /*2ae70*/  POPC R2, UR4 ;  /* 0x0000000400027d09 */ /* 0x000ea20008000000 */
[----:B-1----:R-:W-:-:S13]  /*2ae80*/  ISETP.EQ.U32.AND P0, PT, R0, R3, PT ;  /* 0x000000030000720c */ /* 0x002fda0003f02070 */
[----:B--2---:R-:W2:Y:S01]  /*2ae90*/  @P0 ATOMG.E.ADD.STRONG.GPU PT, R5, desc[UR6][R4.64], R2 ;  /* 0x00000002040509a8 */ /* 0x004ea200081ee1c6 */
[----:B------:R-:W1:Y:S02]  /*2aea0*/  S2R R3, SR_LTMASK ;  /* 0x0000000000037919 */ /* 0x000e640000003900 */
[----:B-1----:R-:W-:-:S06]  /*2aeb0*/  LOP3.LUT R3, R3, UR4, RZ, 0xc0, !PT ;  /* 0x0000000403037c12 */ /* 0x002fcc000f8ec0ff */
[----:B------:R-:W1:Y:S01]  /*2aec0*/  POPC R3, R3 ;  /* 0x0000000300037309 */ /* 0x000e620000000000 */
[----:B--2---:R-:W1:Y:S02]  /*2aed0*/  SHFL.IDX PT, R0, R5, R0, 0x1f ;  /* 0x00001f0005007589 */ /* 0x004e6400000e0000 */
[----:B-1----:R-:W-:Y:S01]  /*2aee0*/  IADD3 R16, R0, UR39, R3 ;  /* 0x0000002700107c10 */ /* 0x002fe2000fffe003 */
[----:B------:R-:W-:Y:S06]  /*2aef0*/  BRA `(.L_x_3182) ;  /* 0x0000004c00bc7947 */ /* 0x000fec0003800000 */
.L_x_3181:
        /* <DEDUP_REMOVED lines=21> */
.L_x_3184:
[----:B------:R-:W-:Y:S05]  /*2b050*/  BSYNC B6 ;  /* 0x0000000000067941 */ /* 0x000fea0003800000 */
.L_x_3183:
        /* <DEDUP_REMOVED lines=18> */
[----:B01----:R-:W-:-:S07]  /*2b180*/  IMAD.MOV.U32 R13, RZ, RZ, RZ ;  /* 0x000000ffff0d7224 */ /* 0x003fce00078e00ff */
[----:B------:R-:W-:-:S07]  /*2b190*/  LEPC R20, `(.L_x_3187) ;  /* 0x000000001014794e */ /* 0x000fce0000000000 */
[----:B--2---:R-:W-:Y:S05]  /*2b1a0*/  CALL.ABS.NOINC R2 ;  /* 0x0000000002007343 */ /* 0x004fea0003c00000 */
.L_x_3187:
        /* <DEDUP_REMOVED lines=16> */
.L_x_3186:
[----:B------:R-:W-:Y:S05]  /*2b2b0*/  BSYNC B6 ;  /* 0x0000000000067941 */ /* 0x000fea0003800000 */
.L_x_3185:
[----:B------:R-:W2:Y:S01]  /*2b2c0*/  LDL.LU R2, [R1] ;  /* 0x0000000001027983 */ /* 0x000ea20000300800 */
[----:B------:R-:W-:-:S03]  /*2b2d0*/  ULDC.64 UR4, c[0x0][0x9f8] ;  /* 0x00027e0000047ab9 */ /* 0x000fc60000000a00 */
[----:B------:R-:W3:Y:S04]  /*2b2e0*/  LDL.LU R4, [R1+0x10] ;  /* 0x0000100001047983 */ /* 0x000ee80000300800 */
        /* <DEDUP_REMOVED lines=8> */
[----:B----4-:R1:W2:Y:S02]  /*2b370*/  @P0 LDG.E R7, desc[UR6][R2.64] ;  /* 0x0000000602070981 */ /* 0x0102a4000c1e1900 */
[----:B-1----:R-:W1:Y:S01]  /*2b380*/  LDC.64 R2, c[0x0][0x418] ;  /* 0x00010600ff027b82 */ /* 0x002e620000000a00 */
[----:B-----5:R-:W-:Y:S01]  /*2b390*/  VIADD R4, R0, 0xffffffff ;  /* 0xffffffff00047836 */ /* 0x020fe20000000000 */
[----:B--2---:R-:W-:Y:S01]  /*2b3a0*/  SHF.R.S32.HI R8, RZ, 0x1f, R7 ;  /* 0x0000001fff087819 */ /* 0x004fe20000011407 */
[----:B------:R2:W-:Y:S04]  /*2b3b0*/  @P0 STL [R1+0x14], R7 ;  /* 0x0000140701000387 */ /* 0x0005e80000100800 */
[----:B------:R2:W-:Y:S01]  /*2b3c0*/  STL [R1+0x28], R8 ;  /* 0x0000280801007387 */ /* 0x0005e20000100800 */
[----:B-1----:R-:W-:Y:S01]  /*2b3d0*/  LOP3.LUT P0, RZ, R2, UR4, RZ, 0xfc, !PT ;  /* 0x0000000402ff7c12 */ /* 0x002fe2000f80fcff */
[----:B------:R-:W-:-:S03]  /*2b3e0*/  UMOV UR4, 0xffffffff ;  /* 0xffffffff00047882 */ /* 0x000fc60000000000 */
[----:B------:R-:W-:-:S04]  /*2b3f0*/  LOP3.LUT P0, RZ, R3, UR5, RZ, 0xfc, P0 ;  /* 0x0000000503ff7c12 */ /* 0x000fc8000800fcff */
[----:B------:R-:W-:Y:S01]  /*2b400*/  SEL R0, R7, RZ, !P0 ;  /* 0x000000ff07007207 */ /* 0x000fe20004000000 */
[----:B--2---:R-:W-:Y:S08]  /*2b410*/  BRA.DIV UR4, `(.L_x_3188) ;  /* 0x0000006e04d07947 */ /* 0x004ff0000b800000 */
[----:B------:R-:W1:Y:S02]  /*2b420*/  S2R R5, SR_TID.X ;  /* 0x0000000000057919 */ /* 0x000e640000002100 */
[----:B-1----:R-:W-:-:S04]  /*2b430*/  SHF.R.U32.HI R5, RZ, 0x5, R5 ;  /* 0x00000005ff057819 */ /* 0x002fc80000011605 */
[----:B------:R-:W-:-:S05]  /*2b440*/  LOP3.LUT R5, R5, 0x3, RZ, 0xc0, !PT ;  /* 0x0000000305057812 */ /* 0x000fca00078ec0ff */
[----:B------:R1:W2:Y:S02]  /*2b450*/  SHFL.IDX PT, R14, R5, RZ, 0x1f ;  /* 0x00001fff050e7589 */ /* 0x0002a400000e0000 */
.L_x_3370:
[----:B-1----:R-:W3:Y:S01]  /*2b460*/  LDL.LU R5, [R1+0xc] ;  /* 0x00000c0001057983 */ /* 0x002ee20000300800 */
[----:B------:R-:W-:Y:S02]  /*2b470*/  PLOP3.LUT P1, PT, PT, PT, PT, 0x8, 0x0 ;  /* 0x000000000000781c */ /* 0x000fe40003f2e170 */
[----:B--2---:R-:W-:Y:S01]  /*2b480*/  ISETP.NE.AND P0, PT, R14, RZ, PT ;  /* 0x000000ff0e00720c */ /* 0x004fe20003f05270 */
[----:B------:R1:W-:Y:S04]  /*2b490*/  STL [R1], R0 ;  /* 0x0000000001007387 */ /* 0x0003e80000100800 */
[----:B------:R1:W-:Y:S01]  /*2b4a0*/  STL [R1+0x10], R4 ;  /* 0x0000100401007387 */ /* 0x0003e20000100800 */
[----:B---3--:R-:W-:-:S05]  /*2b4b0*/  LOP3.LUT R5, R5, 0xfffffffb, RZ, 0xc0, !PT ;  /* 0xfffffffb05057812 */ /* 0x008fca00078ec0ff */
[----:B------:R-:W-:-:S05]  /*2b4c0*/  @P1 LOP3.LUT R5, R5, 0x4, RZ, 0xfc, !PT ;  /* 0x0000000405051812 */ /* 0x000fca00078efcff */
[----:B------:R1:W-:Y:S01]  /*2b4d0*/  STL [R1+0xc], R5 ;  /* 0x00000c0501007387 */ /* 0x0003e20000100800 */
[----:B------:R-:W-:Y:S05]  /*2b4e0*/  @P0 BRA `(.L_x_3189) ;  /* 0x00000004005c0947 */ /* 0x000fea0003800000 */
[----:B------:R-:W-:-:S03]  /*2b4f0*/  UMOV UR4, 0xffffffff ;  /* 0xffffffff00047882 */ /* 0x000fc60000000000 */
[----:B------:R-:W-:Y:S05]  /*2b500*/  BRA.DIV UR4, `(.L_x_3190) ;  /* 0x0000006e04c87947 */ /* 0x000fea000b800000 */
[----:B------:R-:W-:-:S13]  /*2b510*/  ELECT P6, URZ, PT ;  /* 0x00000000003f782f */ /* 0x000fda00038c0000 */
.L_x_3373:
[----:B------:R-:W-:Y:S05]  /*2b520*/  @!P6 BRA `(.L_x_3189) ;  /* 0x00000004004ce947 */ /* 0x000fea0003800000 */
[----:B------:R-:W-:-:S04]  /*2b530*/  ISETP.NE.U32.AND P0, PT, R2, RZ, PT ;  /* 0x000000ff0200720c */ /* 0x000fc80003f05070 */
[----:B------:R-:W-:-:S13]  /*2b540*/  ISETP.NE.AND.EX P0, PT, R3, RZ, PT, P0 ;  /* 0x000000ff0300720c */ /* 0x000fda0003f05300 */
[----:B------:R-:W-:Y:S05]  /*2b550*/  @!P0 BRA `(.L_x_3191) ;  /* 0x0000000000588947 */ /* 0x000fea0003800000 */
[----:B------:R-:W2:Y:S01]  /*2b560*/  LDC R6, c[0x0][0x43c] ;  /* 0x00010f00ff067b82 */ /* 0x000ea20000000800 */
[----:B------:R-:W-:Y:S01]  /*2b570*/  IMAD.MOV.U32 R9, RZ, RZ, R4 ;  /* 0x000000ffff097224 */ /* 0x000fe200078e0004 */
[----:B------:R-:W-:Y:S01]  /*2b580*/  ULDC.64 UR4, c[0x0][0x428] ;  /* 0x00010a0000047ab9 */ /* 0x000fe20000000a00 */
[----:B------:R-:W-:Y:S02]  /*2b590*/  ULDC.64 UR6, c[0x0][0x208] ;  /* 0x0000820000067ab9 */ /* 0x000fe40000000a00 */
        /* <DEDUP_REMOVED lines=16> */
[----:B------:R-:W3:Y:S04]  /*2b6a0*/  LDG.E R0, desc[UR6][R2.64] ;  /* 0x0000000602007981 */ /* 0x000ee8000c1e1900 */
[----:B---3--:R2:W-:Y:S02]  /*2b6b0*/  STL [R1], R0 ;  /* 0x0000000001007387 */ /* 0x0085e40000100800 */
.L_x_3191:
[----:B------:R-:W3:Y:S04]  /*2b6c0*/  LDL R7, [R1+0x4] ;  /* 0x0000040001077983 */ /* 0x000ee80000100800 */
[----:B-12---:R-:W3:Y:S04]  /*2b6d0*/  LDL R0, [R1+0x8] ;  /* 0x0000080001007983 */ /* 0x006ee80000100800 */
[----:B------:R-:W2:Y:S01]  /*2b6e0*/  LDL R2, [R1+0x18] ;  /* 0x0000180001027983 */ /* 0x000ea20000100800 */
[----:B---3--:R-:W-:Y:S01]  /*2b6f0*/  IMAD R0, R0, 0x8, R7 ;  /* 0x0000000800007824 */ /* 0x008fe200078e0207 */
[----:B--2---:R-:W-:-:S04]  /*2b700*/  SHF.L.U32 R2, R2, 0x1f, RZ ;  /* 0x0000001f02027819 */ /* 0x004fc800000006ff */
[----:B------:R-:W1:Y:S02]  /*2b710*/  SYNCS.PHASECHK.TRANS64.TRYWAIT P0, [R0+URZ+0x38840], R2 ;  /* 0x03884002000075a7 */ /* 0x000e64000800017f */
[----:B-1----:R-:W-:Y:S05]  /*2b720*/  @!P0 BRA `(.L_x_3192) ;  /* 0x0000006c00608947 */ /* 0x002fea0003800000 */
.L_x_3374:
[----:B------:R2:W5:Y:S01]  /*2b730*/  LDL R3, [R1+0xc] ;  /* 0x00000c0001037983 */ /* 0x0005620000100800 */
[----:B------:R-:W3:Y:S02]  /*2b740*/  S2R R4, SR_TID.X ;  /* 0x0000000000047919 */ /* 0x000ee40000002100 */
[----:B---3--:R-:W-:-:S04]  /*2b750*/  LOP3.LUT R4, R4, 0x7f, RZ, 0xc0, !PT ;  /* 0x0000007f04047812 */ /* 0x008fc800078ec0ff */
[----:B------:R-:W-:-:S13]  /*2b760*/  ISETP.NE.AND P0, PT, R4, RZ, PT ;  /* 0x000000ff0400720c */ /* 0x000fda0003f05270 */
[----:B--2---:R-:W-:Y:S05]  /*2b770*/  @P0 BRA `(.L_x_3193) ;  /* 0x0000000000140947 */ /* 0x004fea0003800000 */
[----:B-----5:R-:W-:Y:S01]  /*2b780*/  LOP3.LUT P1, RZ, R3, 0x1, RZ, 0xc0, !PT ;  /* 0x0000000103ff7812 */ /* 0x020fe2000782c0ff */
[----:B-1----:R-:W-:-:S04]  /*2b790*/  IMAD.MOV.U32 R2, RZ, RZ, 0xa000 ;  /* 0x0000a000ff027424 */ /* 0x002fc800078e00ff */
[----:B------:R2:W-:Y:S08]  /*2b7a0*/  SYNCS.ARRIVE.TRANS64 RZ, [R0+URZ+0x38830], R2 ;  /* 0x0388300200ff79a7 */ /* 0x0005f0000800003f */
[----:B------:R-:W-:Y:S05]  /*2b7b0*/  @!P1 BRA `(.L_x_3193) ;  /* 0x0000000000049947 */ /* 0x000fea0003800000 */
[----:B------:R-:W-:Y:S01]  /*2b7c0*/  BPT.TRAP 0x1 ;  /* 0x000000040000795c */ /* 0x000fe20000300000 */
.L_x_3193:
[----:B------:R-:W3:Y:S04]  /*2b7d0*/  LDL R7, [R1+0x4] ;  /* 0x0000040001077983 */ /* 0x000ee80000100800 */
[----:B------:R-:W3:Y:S04]  /*2b7e0*/  LDL R6, [R1+0x8] ;  /* 0x0000080001067983 */ /* 0x000ee80000100800 */
[----:B------:R-:W4:Y:S04]  /*2b7f0*/  LDL R5, [R1+0x10] ;  /* 0x0000100001057983 */ /* 0x000f280000100800 */
[----:B------:R-:W4:Y:S04]  /*2b800*/  LDL R4, [R1+0x1c] ;  /* 0x00001c0001047983 */ /* 0x000f280000100800 */
[----:B-12---:R-:W2:Y:S01]  /*2b810*/  LDL R2, [R1] ;  /* 0x0000000001027983 */ /* 0x006ea20000100800 */
        /* <DEDUP_REMOVED lines=12> */
[----:B---3--:R-:W-:Y:S01]  /*2b8e0*/  IMAD R0, R6, 0xa000, R7 ;  /* 0x0000a00006007824 */ /* 0x008fe200078e0207 */
[----:B----4-:R-:W-:-:S04]  /*2b8f0*/  R2UR UR11, R5 ;  /* 0x00000000050b72ca */ /* 0x010fc800000e0000 */
[----:B------:R-:W-:Y:S02]  /*2b900*/  R2UR UR14, R0 ;  /* 0x00000000000e72ca */ /* 0x000fe400000e0000 */
[----:B------:R-:W-:Y:S02]  /*2b910*/  R2UR UR5, R4 ;  /* 0x00000000040572ca */ /* 0x000fe400000e0000 */
[----:B--2---:R-:W-:-:S09]  /*2b920*/  R2UR UR13, R2 ;  /* 0x00000000020d72ca */ /* 0x004fd200000e0000 */
[----:B------:R-:W-:Y:S02]  /*2b930*/  UIADD3 UR8, UR14, 0x24400, URZ ;  /* 0x000244000e087890 */ /* 0x000fe4000fffe03f */
[----:B------:R-:W-:Y:S02]  /*2b940*/  UIMAD UR11, UR11, 0x50, UR5 ;  /* 0x000000500b0b78a4 */ /* 0x000fe4000f8e0205 */
[----:B------:R-:W-:Y:S02]  /*2b950*/  UIADD3.X UR5, URZ, UR37, URZ, UP0, !UPT ;  /* 0x000000253f057290 */ /* 0x000fe400087fe43f */
[----:B------:R-:W-:Y:S02]  /*2b960*/  UIADD3 UR15, UR14, 0x26c00, URZ ;  /* 0x00026c000e0f7890 */ /* 0x000fe4000fffe03f */
[----:B------:R-:W-:Y:S02]  /*2b970*/  UIADD3 UR16, UR14, 0x29400, URZ ;  /* 0x000294000e107890 */ /* 0x000fe4000fffe03f */
[----:B------:R-:W-:-:S03]  /*2b980*/  UIADD3 UR14, UR14, 0x2bc00, URZ ;  /* 0x0002bc000e0e7890 */ /* 0x000fc6000fffe03f */
[----:B------:R2:W-:Y:S02]  /*2b990*/  UTMALDG.4D [UR8], [UR4], desc[UR6] ;  /* 0x00000608040075b4 */ /* 0x0005e40008019000 */
[----:B--2---:R-:W-:Y:S01]  /*2b9a0*/  UMOV UR8, UR15 ;  /* 0x0000000f00087c82 */ /* 0x004fe20008000000 */
[----:B------:R-:W-:Y:S01]  /*2b9b0*/  UMOV UR10, UR17 ;  /* 0x00000011000a7c82 */ /* 0x000fe20008000000 */
[----:B------:R-:W-:Y:S01]  /*2b9c0*/  UMOV UR15, 0x80 ;  /* 0x00000080000f7882 */ /* 0x000fe20000000000 */
        /* <DEDUP_REMOVED lines=8> */
[----:B-1----:R-:W-:Y:S01]  /*2ba50*/  NOP ;  /* 0x0000000000007918 */ /* 0x002fe20000000000 */
.L_x_3189:
[----:B------:R-:W2:Y:S04]  /*2ba60*/  LDL R2, [R1+0x4] ;  /* 0x0000040001027983 */ /* 0x000ea80000100800 */
[----:B------:R-:W3:Y:S04]  /*2ba70*/  LDL.LU R3, [R1+0x3c] ;  /* 0x00003c0001037983 */ /* 0x000ee80000300800 */
[----:B-1----:R-:W4:Y:S04]  /*2ba80*/  LDL.LU R5, [R1+0x34] ;  /* 0x0000340001057983 */ /* 0x002f280000300800 */
[----:B------:R-:W5:Y:S01]  /*2ba90*/  LDL.LU R4, [R1+0x44] ;  /* 0x0000440001047983 */ /* 0x000f620000300800 */
        /* <DEDUP_REMOVED lines=18> */
[----:B-1----:R-:W-:Y:S01]  /*2bbc0*/  IMAD.IADD R2, R3, 0x1, R0 ;  /* 0x0000000103027824 */ /* 0x002fe200078e0200 */
        /* <DEDUP_REMOVED lines=20> */
.L_x_3195:
[----:B------:R-:W-:Y:S05]  /*2bd10*/  BSYNC B6 ;  /* 0x0000000000067941 */ /* 0x000fea0003800000 */
.L_x_3194:
[----:B------:R-:W3:Y:S01]  /*2bd20*/  LDL.LU R6, [R1+0x3c] ;  /* 0x00003c0001067983 */ /* 0x000ee20000300800 */
[----:B------:R-:W-:Y:S01]  /*2bd30*/  ULDC.64 UR4, c[0x0][0x2d8] ;  /* 0x0000b60000047ab9 */ /* 0x000fe20000000a00 */
[----:B------:R-:W1:Y:S02]  /*2bd40*/  LDC R7, c[0x0][0x448] ;  /* 0x00011200ff077b82 */ /* 0x000e640000000800 */
[----:B--2---:R-:W3:Y:S04]  /*2bd50*/  LDL.LU.64 R2, [R1+0x48] ;  /* 0x0000480001027983 */ /* 0x004ee80000300a00 */
[----:B------:R-:W2:Y:S04]  /*2bd60*/  LDL.LU R0, [R1+0x44] ;  /* 0x0000440001007983 */ /* 0x000ea80000300800 */
[----:B------:R-:W4:Y:S04]  /*2bd70*/  LDL.LU R4, [R1+0x54] ;  /* 0x0000540001047983 */ /* 0x000f280000300800 */
[----:B------:R-:W5:Y:S01]  /*2bd80*/  LDL.LU R5, [R1+0x34] ;  /* 0x0000340001057983 */ /* 0x000f620000300800 */
[----:B------:R-:W0:Y:S01]  /*2bd90*/  S2R R9, SR_TID.X ;  /* 0x0000000000097919 */ /* 0x000e220000002100 */
[----:B------:R-:W0:Y:S01]  /*2bda0*/  S2R R8, SR_TID.X ;  /* 0x0000000000087919 */ /* 0x000e220000002100 */
[----:B-1----:R-:W-:Y:S01]  /*2bdb0*/  ISETP.NE.AND P0, PT, R7, 0x1, PT ;  /* 0x000000010700780c */ /* 0x002fe20003f05270 */
[----:B------:R-:W1:Y:S01]  /*2bdc0*/  S2R R10, SR_TID.X ;  /* 0x00000000000a7919 */ /* 0x000e620000002100 */
[----:B0-----:R-:W-:-:S02]  /*2bdd0*/  IMAD.SHL.U32 R9, R9, 0x8, RZ ;  /* 0x0000000809097824 */ /* 0x001fc400078e00ff */
[----:B------:R-:W-:-:S03]  /*2bde0*/  IMAD.SHL.U32 R8, R8, 0x8, RZ ;  /* 0x0000000808087824 */ /* 0x000fc600078e00ff */
[----:B------:R-:W-:Y:S02]  /*2bdf0*/  LOP3.LUT R9, R9, 0x38, RZ, 0xc0, !PT ;  /* 0x0000003809097812 */ /* 0x000fe400078ec0ff */
[----:B-1----:R-:W-:Y:S02]  /*2be00*/  LOP3.LUT R10, R10, 0x7f, RZ, 0xc0, !PT ;  /* 0x0000007f0a0a7812 */ /* 0x002fe400078ec0ff */
[C---:B------:R-:W-:Y:S02]  /*2be10*/  LOP3.LUT R12, R9.reuse, 0x40, RZ, 0xfc, !PT ;  /* 0x00000040090c7812 */ /* 0x040fe400078efcff */
[C---:B------:R-:W-:Y:S02]  /*2be20*/  LOP3.LUT R11, R9.reuse, 0x80, RZ, 0xfc, !PT ;  /* 0x00000080090b7812 */ /* 0x040fe400078efcff */
[----:B------:R-:W-:Y:S02]  /*2be30*/  LOP3.LUT R8, R8, 0x38, RZ, 0xc0, !PT ;  /* 0x0000003808087812 */ /* 0x000fe400078ec0ff */
[----:B------:R-:W-:-:S02]  /*2be40*/  LOP3.LUT R9, R9, 0xc0, RZ, 0xfc, !PT ;  /* 0x000000c009097812 */ /* 0x000fc400078efcff */
[----:B------:R-:W-:Y:S01]  /*2be50*/  SHF.R.U32.HI R10, RZ, 0x3, R10 ;  /* 0x00000003ff0a7819 */ /* 0x000fe2000001160a */
[----:B---3--:R-:W-:Y:S02]  /*2be60*/  IMAD.MOV.U32 R3, RZ, RZ, R6 ;  /* 0x000000ffff037224 */ /* 0x008fe400078e0006 */
[----:B------:R-:W0:Y:S01]  /*2be70*/  @P0 LDC R6, c[0x0][0x450] ;  /* 0x00011400ff060b82 */ /* 0x000e220000000800 */
[----:B--2---:R-:W-:Y:S02]  /*2be80*/  IMAD R0, R0, UR4, RZ ;  /* 0x0000000400007c24 */ /* 0x004fe4000f8e02ff */
[----:B------:R-:W-:-:S04]  /*2be90*/  IMAD.WIDE.U32 R2, R18, UR4, R2 ;  /* 0x0000000412027c25 */ /* 0x000fc8000f8e0002 */
[----:B------:R-:W-:Y:S01]  /*2bea0*/  IMAD R0, R18, UR5, R0 ;  /* 0x0000000512007c24 */ /* 0x000fe2000f8e0200 */
[----:B------:R-:W-:-:S03]  /*2beb0*/  ULDC.64 UR4, c[0x0][0x2e0] ;  /* 0x0000b80000047ab9 */ /* 0x000fc60000000a00 */
[----:B------:R-:W-:Y:S02]  /*2bec0*/  IMAD.IADD R3, R3, 0x1, R0 ;  /* 0x0000000103037824 */ /* 0x000fe400078e0200 */
[----:B----4-:R-:W-:Y:S02]  /*2bed0*/  IMAD R0, R4, UR4, RZ ;  /* 0x0000000404007c24 */ /* 0x010fe4000f8e02ff */
[----:B------:R-:W1:Y:S01]  /*2bee0*/  S2R R4, SR_TID.X ;  /* 0x0000000000047919 */ /* 0x000e620000002100 */
[----:B-----5:R-:W-:-:S04]  /*2bef0*/  IMAD.WIDE.U32 R2, R5, UR4, R2 ;  /* 0x0000000405027c25 */ /* 0x020fc8000f8e0002 */
[----:B------:R-:W-:Y:S01]  /*2bf00*/  IMAD R0, R5, UR5, R0 ;  /* 0x0000000505007c24 */ /* 0x000fe2000f8e0200 */
[----:B------:R-:W-:-:S03]  /*2bf10*/  ULDC.64 UR4, c[0x0][0x2d0] ;  /* 0x0000b40000047ab9 */ /* 0x000fc60000000a00 */
[----:B------:R-:W-:Y:S01]  /*2bf20*/  IMAD.IADD R3, R3, 0x1, R0 ;  /* 0x0000000103037824 */ /* 0x000fe200078e0200 */
[----:B-1----:R-:W-:-:S04]  /*2bf30*/  LOP3.LUT R4, R4, 0x7f, RZ, 0xc0, !PT ;  /* 0x0000007f04047812 */ /* 0x002fc800078ec0ff */
[----:B------:R-:W-:Y:S02]  /*2bf40*/  SHF.R.U32.HI R5, RZ, 0x3, R4 ;  /* 0x00000003ff057819 */ /* 0x000fe40000011604 */
[----:B------:R-:W1:Y:S02]  /*2bf50*/  S2R R4, SR_TID.X ;  /* 0x0000000000047919 */ /* 0x000e640000002100 */
[----:B-1----:R-:W-:-:S05]  /*2bf60*/  IMAD.SHL.U32 R4, R4, 0x10, RZ ;  /* 0x0000001004047824 */ /* 0x002fca00078e00ff */
[----:B------:R-:W-:Y:S02]  /*2bf70*/  LOP3.LUT R4, R5, 0x70, R4, 0xf8, !PT ;  /* 0x0000007005047812 */ /* 0x000fe400078ef804 */
[----:B------:R-:W1:Y:S03]  /*2bf80*/  @P0 LDC R5, c[0x0][0x44c] ;  /* 0x00011300ff050b82 */ /* 0x000e660000000800 */
[----:B------:R-:W-:-:S04]  /*2bf90*/  IMAD R4, R17, 0x80, R4 ;  /* 0x0000008011047824 */ /* 0x000fc800078e0204 */
        /* <DEDUP_REMOVED lines=47> */
[----:B0-----:R-:W-:-:S05]  /*2c290*/  @!P2 LEA R5, P5, R8, R4, 0x1 ;  /* 0x000000040805a211 */ /* 0x001fca00078a08ff */
[----:B------:R-:W-:Y:S02]  /*2c2a0*/  @!P2 IMAD.X R4, RZ, RZ, R6, P5 ;  /* 0x000000ffff04a224 */ /* 0x000fe400028e0606 */
[----:B------:R-:W-:Y:S03]  /*2c2b0*/  SHFL.IDX PT, R6, R2, 0x2, 0x181f ;  /* 0x00581f0002067f89 */ /* 0x000fe600000e0000 */
        /* <DEDUP_REMOVED lines=73> */
.L_x_3391:
[----:B------:R-:W-:Y:S01]  /*2c750*/  VIADD R17, R17, 0x70 ;  /* 0x0000007011117836 */ /* 0x000fe20000000000 */
[----:B------:R-:W-:Y:S04]  /*2c760*/  BSSY B0, `(.L_x_3197) ;  /* 0x000000e000007945 */ /* 0x000fe80003800000 */
[----:B------:R-:W-:-:S13]  /*2c770*/  ISETP.GE.AND P2, PT, R17, R0, PT ;  /* 0x000000001100720c */ /* 0x000fda0003f46270 */
[----:B------:R-:W-:Y:S05]  /*2c780*/  @P2 BRA `(.L_x_3198) ;  /* 0x00000000002c2947 */ /* 0x000fea0003800000 */
[----:B0-----:R-:W2:Y:S01]  /*2c790*/  LDL R4, [R1+0x2c] ;  /* 0x00002c0001047983 */ /* 0x001ea20000100800 */
[----:B------:R-:W-:Y:S01]  /*2c7a0*/  LEA R2, P2, R8, R3, 0x1 ;  /* 0x0000000308027211 */ /* 0x000fe200078408ff */
[----:B------:R-:W-:-:S04]  /*2c7b0*/  ULDC.64 UR4, c[0x0][0x208] ;  /* 0x0000820000047ab9 */ /* 0x000fc80000000a00 */
[----:B------:R-:W-:-:S05]  /*2c7c0*/  IMAD.X R3, RZ, RZ, R6, P2 ;  /* 0x000000ffff037224 */ /* 0x000fca00010e0606 */
[----:B------:R-:W-:Y:S01]  /*2c7d0*/  @!PT LDS RZ, [RZ] ;  /* 0x00000000fffff984 */ /* 0x000fe20000000800 */
[----:B------:R-:W-:Y:S01]  /*2c7e0*/  @!PT LDS RZ, [RZ] ;  /* 0x00000000fffff984 */ /* 0x000fe20000000800 */
[----:B------:R-:W-:Y:S01]  /*2c7f0*/  @!PT LDS RZ, [RZ] ;  /* 0x00000000fffff984 */ /* 0x000fe20000000800 */
[----:B--2---:R1:W-:Y:S04]  /*2c800*/  LDGSTS.E.BYPASS.LTC128B.128 [R4+0x17c00], desc[UR4][R2.64], !P4 ;  /* 0x17c0000002047fae */ /* 0x0043e8000e101d44 */
[----:B------:R1:W-:Y:S04]  /*2c810*/  LDGSTS.E.BYPASS.LTC128B.128 [R4+0x1bc00], desc[UR4][R2.64+0x80], !P3 ;  /* 0x1bc0008002047fae */ /* 0x0003e8000d901d44 */
[----:B------:R1:W-:Y:S04]  /*2c820*/  LDGSTS.E.BYPASS.LTC128B.128 [R4+0x1fc00], desc[UR4][R2.64+0x100], !P0 ;  /* 0x1fc0010002047fae */ /* 0x0003e8000c101d44 */
[----:B------:R1:W-:Y:S02]  /*2c830*/  LDGSTS.E.BYPASS.LTC128B.128 [R4+0x23c00], desc[UR4][R2.64+0x180], !P1 ;  /* 0x23c0018002047fae */ /* 0x0003e4000c901d44 */
.L_x_3198:
[----:B------:R-:W-:Y:S05]  /*2c840*/  BSYNC B0 ;  /* 0x0000000000007941 */ /* 0x000fea0003800000 */
.L_x_3197:
[----:B------:R2:W5:Y:S01]  /*2c850*/  LDL R8, [R1+0x4] ;  /* 0x0000040001087983 */ /* 0x0005620000100800 */
[----:B------:R-:W-:Y:S01]  /*2c860*/  PLOP3.LUT P0, PT, PT, PT, PT, 0x80, 0x0 ;  /* 0x000000000000781c */ /* 0x000fe20003f0f070 */
[----:B------:R-:W-:-:S12]  /*2c870*/  NOP ;  /* 0x0000000000007918 */ /* 0x000fd80000000000 */
.L_x_3199:
[----:B01----:R-:W3:Y:S01]  /*2c880*/  LDL R2, [R1+0x4] ;  /* 0x0000040001027983 */ /* 0x003ee20000100800 */
[----:B------:R-:W-:Y:S02]  /*2c890*/  PLOP3.LUT P1, PT, P1, P0, PT, 0xa2, 0x0 ;  /* 0x000000000000781c */ /* 0x000fe40000f21472 */
[----:B---3--:R-:W-:-:S08]  /*2c8a0*/  @P0 R2UR P1, UR4, R2 ;  /* 0x00000000020402ca */ /* 0x008fd00000020000 */
[----:B------:R-:W-:-:S05]  /*2c8b0*/  @P0 PLOP3.LUT P0, PT, P1, PT, PT, 0x80, 0x0 ;  /* 0x000000000000081c */ /* 0x000fca0000f0f070 */
[----:B------:R-:W-:Y:S01]  /*2c8c0*/  @!P1 SYNCS.ARRIVE.TRANS64.RED.A0T1 RZ, [UR4+0x38800], RZ ;  /* 0x038800ffffff99a7 */ /* 0x000fe20008200404 */
[----:B------:R-:W-:Y:S07]  /*2c8d0*/  @!P1 ARRIVES.LDGSTSBAR.64.TRANSCNT [UR4+0x38800] ;  /* 0x03880000ff0099b0 */ /* 0x000fee0008000a84 */
[----:B------:R-:W-:Y:S05]  /*2c8e0*/  @P0 BRA.U.ANY `(.L_x_3199) ;  /* 0xfffffffd00e40947 */ /* 0x000fea000393ffff */
[----:B------:R-:W3:Y:S02]  /*2c8f0*/  LDL.LU R3, [R1+0x50] ;  /* 0x0000500001037983 */ /* 0x000ee40000300800 */
        /* <DEDUP_REMOVED lines=11> */
.L_x_3392:
[----:B------:R-:W-:Y:S05]  /*2c9b0*/  BSYNC B0 ;  /* 0x0000000000007941 */ /* 0x000fea0003800000 */
.L_x_3200:
[----:B0-----:R-:W3:Y:S01]  /*2c9c0*/  LDL R2, [R1+0x38] ;  /* 0x0000380001027983 */ /* 0x001ee20000100800 */
[----:B------:R-:W-:Y:S01]  /*2c9d0*/  BSSY B0, `(.L_x_3202) ;  /* 0x00002be000007945 */ /* 0x000fe20003800000 */
[----:B---3--:R-:W-:-:S13]  /*2c9e0*/  ISETP.GE.AND P0, PT, R2, 0x2, PT ;  /* 0x000000020200780c */ /* 0x008fda0003f06270 */
[----:B------:R-:W-:Y:S05]  /*2c9f0*/  @!P0 BRA `(.L_x_3203) ;  /* 0x0000002800ec8947 */ /* 0x000fea0003800000 */
[C---:B------:R-:W-:Y:S01]  /*2ca00*/  LOP3.LUT R0, R2.reuse, 0x1, RZ, 0xc0, !PT ;  /* 0x0000000102007812 */ /* 0x040fe200078ec0ff */
[----:B------:R-:W-:Y:S01]  /*2ca10*/  VIADD R2, R2, 0xfffffffe ;  /* 0xfffffffe02027836 */ /* 0x000fe20000000000 */
[----:B------:R-:W-:Y:S02]  /*2ca20*/  BSSY B2, `(.L_x_3204) ;  /* 0x00000ed000027945 */ /* 0x000fe40003800000 */
[----:B------:R-:W-:Y:S01]  /*2ca30*/  ISETP.NE.U32.AND P0, PT, R0, 0x1, PT ;  /* 0x000000010000780c */ /* 0x000fe20003f05070 */
[----:B------:R-:W-:-:S12]  /*2ca40*/  IMAD.MOV.U32 R0, RZ, RZ, R2 ;  /* 0x000000ffff007224 */ /* 0x000fd800078e0002 */
[----:B------:R-:W-:Y:S05]  /*2ca50*/  @!P0 BRA `(.L_x_3205) ;  /* 0x0000000c00a48947 */ /* 0x000fea0003800000 */
[----:B------:R-:W3:Y:S04]  /*2ca60*/  LDL R5, [R1+0xc] ;  /* 0x00000c0001057983 */ /* 0x000ee80000100800 */
[----:B------:R-:W4:Y:S04]  /*2ca70*/  LDL R4, [R1+0x8] ;  /* 0x0000080001047983 */ /* 0x000f280000100800 */
[----:B------:R-:W2:Y:S01]  /*2ca80*/  LDL R3, [R1+0x18] ;  /* 0x0000180001037983 */ /* 0x000ea20000100800 */
[----:B------:R-:W-:Y:S01]  /*2ca90*/  BSSY B1, `(.L_x_3206) ;  /* 0x00000e1000017945 */ /* 0x000fe20003800000 */
[----:B---3--:R-:W-:Y:S01]  /*2caa0*/  LOP3.LUT P1, RZ, R5, 0x4, RZ, 0xc0, !PT ;  /* 0x0000000405ff7812 */ /* 0x008fe2000782c0ff */
[----:B----45:R-:W-:-:S05]  /*2cab0*/  VIADD R8, R4, 0x1 ;  /* 0x0000000104087836 */ /* 0x030fca0000000000 */
[----:B------:R-:W-:-:S04]  /*2cac0*/  ISETP.NE.AND P0, PT, R8, 0x2, PT ;  /* 0x000000020800780c */ /* 0x000fc80003f05270 */
[----:B------:R-:W-:Y:S02]  /*2cad0*/  SEL R9, RZ, 0x1, P0 ;  /* 0x00000001ff097807 */ /* 0x000fe40000000000 */
[----:B------:R-:W-:Y:S02]  /*2cae0*/  SEL R8, R8, RZ, P0 ;  /* 0x000000ff08087207 */ /* 0x000fe40000000000 */
[----:B--2---:R-:W-:Y:S01]  /*2caf0*/  LOP3.LUT R9, R3, R9, RZ, 0x3c, !PT ;  /* 0x0000000903097212 */ /* 0x004fe200078e3cff */
[----:B------:R-:W-:Y:S06]  /*2cb00*/  @!P1 BRA `(.L_x_3207) ;  /* 0x0000000c00649947 */ /* 0x000fec0003800000 */
[----:B------:R0:W5:Y:S01]  /*2cb10*/  LDL R4, [R1] ;  /* 0x0000000001047983 */ /* 0x0001620000100800 */
[----:B------:R-:W-:Y:S01]  /*2cb20*/  ULDC.64 UR4, c[0x0][0x418] ;  /* 0x0001060000047ab9 */ /* 0x000fe20000000a00 */
[----:B------:R-:W-:Y:S01]  /*2cb30*/  IMAD.MOV.U32 R7, RZ, RZ, R2 ;  /* 0x000000ffff077224 */ /* 0x000fe200078e0002 */
[----:B------:R-:W-:-:S04]  /*2cb40*/  ISETP.NE.U32.AND P0, PT, RZ, UR4, PT ;  /* 0x00000004ff007c0c */ /* 0x000fc8000bf05070 */
[----:B------:R-:W-:-:S13]  /*2cb50*/  ISETP.NE.AND.EX P0, PT, RZ, UR5, PT, P0 ;  /* 0x00000005ff007c0c */ /* 0x000fda000bf05300 */
[----:B0-----:R-:W-:Y:S05]  /*2cb60*/  @!P0 BRA `(.L_x_3208) ;  /* 0x0000000000548947 */ /* 0x001fea0003800000 */
[----:B------:R-:W2:Y:S01]  /*2cb70*/  LDL R10, [R1+0x28] ;  /* 0x00002800010a7983 */ /* 0x000ea20000100800 */
[----:B------:R-:W0:Y:S03]  /*2cb80*/  LDC R3, c[0x0][0x43c] ;  /* 0x00010f00ff037b82 */ /* 0x000e260000000800 */
[----:B------:R-:W3:Y:S01]  /*2cb90*/  LDL R6, [R1+0x14] ;  /* 0x0000140001067983 */ /* 0x000ee20000100800 */
[----:B------:R-:W-:Y:S01]  /*2cba0*/  IMAD.MOV.U32 R0, RZ, RZ, R2 ;  /* 0x000000ffff007224 */ /* 0x000fe200078e0002 */
[----:B------:R-:W-:Y:S01]  /*2cbb0*/  ULDC.64 UR6, c[0x0][0x428] ;  /* 0x00010a0000067ab9 */ /* 0x000fe20000000a00 */
[----:B------:R-:W-:Y:S01]  /*2cbc0*/  ULDC.64 UR8, c[0x0][0x208] ;  /* 0x0000820000087ab9 */ /* 0x000fe20000000a00 */
[----:B0-----:R-:W-:-:S13]  /*2cbd0*/  ISETP.NE.AND P0, PT, R3, 0x1, PT ;  /* 0x000000010300780c */ /* 0x001fda0003f05270 */
[----:B-----5:R-:W0:Y:S02]  /*2cbe0*/  @P0 LDC.64 R4, c[0x0][0x440] ;  /* 0x00011000ff040b82 */ /* 0x020e240000000a00 */
[----:B0-----:R-:W-:-:S05]  /*2cbf0*/  @P0 IMAD.HI.U32 R4, R2, R4, RZ ;  /* 0x0000000402040227 */ /* 0x001fca00078e00ff */
[----:B------:R-:W-:-:S04]  /*2cc00*/  @P0 SHF.R.U32.HI R0, RZ, R5, R4 ;  /* 0x00000005ff000219 */ /* 0x000fc80000011604 */
[--C-:B------:R-:W-:Y:S01]  /*2cc10*/  SHF.R.S32.HI R5, RZ, 0x1f, R0.reuse ;  /* 0x0000001fff057819 */ /* 0x100fe20000011400 */
[--C-:B------:R-:W-:Y:S02]  /*2cc20*/  IMAD.MOV R7, RZ, RZ, -R0.reuse ;  /* 0x000000ffff077224 */ /* 0x100fe400078e0a00 */
[----:B------:R-:W-:Y:S02]  /*2cc30*/  IMAD.MOV.U32 R4, RZ, RZ, R0 ;  /* 0x000000ffff047224 */ /* 0x000fe400078e0000 */
        /* <DEDUP_REMOVED lines=8> */
.L_x_3208:
[----:B------:R-:W2:Y:S01]  /*2ccc0*/  LDL R0, [R1+0x4] ;  /* 0x0000040001007983 */ /* 0x000ea20000100800 */
[----:B------:R-:W-:Y:S01]  /*2ccd0*/  BSSY B3, `(.L_x_3209) ;  /* 0x0000005000037945 */ /* 0x000fe20003800000 */
[----:B--2---:R-:W-:Y:S01]  /*2cce0*/  IMAD R3, R8, 0x8, R0 ;  /* 0x0000000808037824 */ /* 0x004fe200078e0200 */
[----:B------:R-:W-:-:S04]  /*2ccf0*/  SHF.L.U32 R0, R9, 0x1f, RZ ;  /* 0x0000001f09007819 */ /* 0x000fc800000006ff */
[----:B------:R-:W1:Y:S02]  /*2cd00*/  SYNCS.PHASECHK.TRANS64.TRYWAIT P0, [R3+URZ+0x38840], R0 ;  /* 0x03884000030075a7 */ /* 0x000e64000800017f */
[----:B-1----:R-:W-:Y:S05]  /*2cd10*/  @!P0 BRA `(.L_x_3210) ;  /* 0x00000064002c8947 */ /* 0x002fea0003800000 */
.L_x_3393:
[----:B------:R-:W-:Y:S05]  /*2cd20*/  BSYNC B3 ;  /* 0x0000000000037941 */ /* 0x000fea0003800000 */
.L_x_3209:
        /* <DEDUP_REMOVED lines=11> */
.L_x_3212:
[----:B------:R-:W-:Y:S05]  /*2cde0*/  BSYNC B3 ;  /* 0x0000000000037941 */ /* 0x000fea0003800000 */
.L_x_3211:
[----:B------:R-:W2:Y:S04]  /*2cdf0*/  LDL R5, [R1+0x4] ;  /* 0x0000040001057983 */ /* 0x000ea80000100800 */
[----:B-1----:R-:W3:Y:S01]  /*2ce00*/  LDL R0, [R1+0x1c] ;  /* 0x00001c0001007983 */ /* 0x002ee20000100800 */
[----:B0-----:R-:W-:Y:S01]  /*2ce10*/  IMAD.MOV.U32 R10, RZ, RZ, RZ ;  /* 0x000000ffff0a7224 */ /* 0x001fe200078e00ff */
        /* <DEDUP_REMOVED lines=10> */
.L_x_3213:
        /* <DEDUP_REMOVED lines=16> */
.L_x_3214:
        /* <DEDUP_REMOVED lines=16> */
.L_x_3215:
        /* <DEDUP_REMOVED lines=16> */
.L_x_3216:
        /* <DEDUP_REMOVED lines=18> */
.L_x_3394:
[----:B------:R-:W-:Y:S05]  /*2d2e0*/  BSYNC B3 ;  /* 0x0000000000037941 */ /* 0x000fea0003800000 */
.L_x_3217:
        /* <DEDUP_REMOVED lines=10> */
.L_x_3219:
[----:B------:R-:W2:Y:S01]  /*2d390*/  LDL R3, [R1+0xc] ;  /* 0x00000c0001037983 */ /* 0x000ea20000100800 */
[----:B------:R-:W-:Y:S01]  /*2d3a0*/  BSSY B3, `(.L_x_3220) ;  /* 0x0000004000037945 */ /* 0x000fe20003800000 */
[----:B--2---:R-:W-:-:S13]  /*2d3b0*/  LOP3.LUT P0, RZ, R3, 0x8, RZ, 0xc0, !PT ;  /* 0x0000000803ff7812 */ /* 0x004fda000780c0ff */
[----:B------:R-:W-:Y:S05]  /*2d3c0*/  @P0 BRA `(.L_x_3221) ;  /* 0x0000000000040947 */ /* 0x000fea0003800000 */
[----:B------:R-:W-:Y:S01]  /*2d3d0*/  BPT.TRAP 0x1 ;  /* 0x000000040000795c */ /* 0x000fe20000300000 */
.L_x_3221:
[----:B------:R-:W-:Y:S05]  /*2d3e0*/  BSYNC B3 ;  /* 0x0000000000037941 */ /* 0x000fea0003800000 */
.L_x_3220:
        /* <DEDUP_REMOVED lines=14> */
.L_x_3222:
        /* <DEDUP_REMOVED lines=16> */
.L_x_3223:
        /* <DEDUP_REMOVED lines=16> */
.L_x_3224:
        /* <DEDUP_REMOVED lines=16> */
.L_x_3225:
        /* <DEDUP_REMOVED lines=13> */
.L_x_3207:
[----:B------:R-:W-:Y:S05]  /*2d8a0*/  BSYNC B1 ;  /* 0x0000000000017941 */ /* 0x000fea0003800000 */
.L_x_3206:
[----:B------:R-:W2:Y:S04]  /*2d8b0*/  LDL.LU R0, [R1+0x38] ;  /* 0x0000380001007983 */ /* 0x000ea80000300800 */
[----:B------:R1:W-:Y:S04]  /*2d8c0*/  STL [R1+0x18], R9 ;  /* 0x0000180901007387 */ /* 0x0003e80000100800 */
[----:B------:R1:W-:Y:S02]  /*2d8d0*/  STL [R1+0x8], R8 ;  /* 0x0000080801007387 */ /* 0x0003e40000100800 */
[----:B-12---:R-:W-:-:S07]  /*2d8e0*/  VIADD R0, R0, 0xfffffffd ;  /* 0xfffffffd00007836 */ /* 0x006fce0000000000 */
.L_x_3205:
[----:B------:R-:W-:Y:S05]  /*2d8f0*/  BSYNC B2 ;  /* 0x0000000000027941 */ /* 0x000fea0003800000 */
.L_x_3204:
[----:B------:R-:W-:-:S13]  /*2d900*/  ISETP.NE.AND P0, PT, R2, RZ, PT ;  /* 0x000000ff0200720c */ /* 0x000fda0003f05270 */
[----:B------:R-:W-:Y:S05]  /*2d910*/  @!P0 BRA `(.L_x_3203) ;  /* 0x0000001c00248947 */ /* 0x000fea0003800000 */
[----:B-----5:R1:W5:Y:S02]  /*2d920*/  LDL R8, [R1] ;  /* 0x0000000001087983 */ /* 0x0203640000100800 */
.L_x_3266:
[----:B0--3--:R-:W3:Y:S04]  /*2d930*/  LDL R4, [R1+0xc] ;  /* 0x00000c0001047983 */ /* 0x009ee80000100800 */
[----:B------:R-:W4:Y:S04]  /*2d940*/  LDL R3, [R1+0x8] ;  /* 0x0000080001037983 */ /* 0x000f280000100800 */
[----:B--2---:R-:W2:Y:S01]  /*2d950*/  LDL R2, [R1+0x18] ;  /* 0x0000180001027983 */ /* 0x004ea20000100800 */
[----:B------:R-:W-:Y:S05]  /*2d960*/  YIELD ;  /* 0x0000000000007946 */ /* 0x000fea0003800000 */
[----:B------:R-:W-:Y:S01]  /*2d970*/  BSSY B1, `(.L_x_3226) ;  /* 0x00000df000017945 */ /* 0x000fe20003800000 */
[----:B---3--:R-:W-:Y:S01]  /*2d980*/  LOP3.LUT P1, RZ, R4, 0x4, RZ, 0xc0, !PT ;  /* 0x0000000404ff7812 */ /* 0x008fe2000782c0ff */
[----:B----4-:R-:W-:-:S05]  /*2d990*/  VIADD R4, R3, 0x1 ;  /* 0x0000000103047836 */ /* 0x010fca0000000000 */
[----:B------:R-:W-:-:S04]  /*2d9a0*/  ISETP.NE.AND P0, PT, R4, 0x2, PT ;  /* 0x000000020400780c */ /* 0x000fc80003f05270 */
[----:B------:R-:W-:Y:S02]  /*2d9b0*/  SEL R5, RZ, 0x1, P0 ;  /* 0x00000001ff057807 */ /* 0x000fe40000000000 */
[----:B------:R-:W-:Y:S02]  /*2d9c0*/  SEL R4, R4, RZ, P0 ;  /* 0x000000ff04047207 */ /* 0x000fe40000000000 */
[----:B--2---:R-:W-:Y:S01]  /*2d9d0*/  LOP3.LUT R5, R2, R5, RZ, 0x3c, !PT ;  /* 0x0000000502057212 */ /* 0x004fe200078e3cff */
        /* <DEDUP_REMOVED lines=26> */
.L_x_3228:
[----:B------:R-:W2:Y:S01]  /*2db80*/  LDL R2, [R1+0x4] ;  /* 0x0000040001027983 */ /* 0x000ea20000100800 */
[----:B------:R-:W-:Y:S01]  /*2db90*/  BSSY B2, `(.L_x_3229) ;  /* 0x0000005000027945 */ /* 0x000fe20003800000 */
[----:B--2---:R-:W-:Y:S01]  /*2dba0*/  IMAD R3, R4, 0x8, R2 ;  /* 0x0000000804037824 */ /* 0x004fe200078e0202 */
[----:B------:R-:W-:-:S04]  /*2dbb0*/  SHF.L.U32 R2, R5, 0x1f, RZ ;  /* 0x0000001f05027819 */ /* 0x000fc800000006ff */
[----:B------:R-:W2:Y:S02]  /*2dbc0*/  SYNCS.PHASECHK.TRANS64.TRYWAIT P0, [R3+URZ+0x38840], R2 ;  /* 0x03884002030075a7 */ /* 0x000ea4000800017f */
[----:B--2---:R-:W-:Y:S05]  /*2dbd0*/  @!P0 BRA `(.L_x_3230) ;  /* 0x0000005400a48947 */ /* 0x004fea0003800000 */
.L_x_3395:
[----:B------:R-:W-:Y:S05]  /*2dbe0*/  BSYNC B2 ;  /* 0x0000000000027941 */ /* 0x000fea0003800000 */
.L_x_3229:
        /* <DEDUP_REMOVED lines=11> */
.L_x_3232:
[----:B------:R-:W-:Y:S05]  /*2dca0*/  BSYNC B2 ;  /* 0x0000000000027941 */ /* 0x000fea0003800000 */
.L_x_3231:
        /* <DEDUP_REMOVED lines=12> */
[----:B0-----:R-:W-:-:S08]  /*2dd70*/  VIADD R9, R7, 0x24400 ;  /* 0x0002440007097836 */ /* 0x001fd00000000000 */
.L_x_3233:
        /* <DEDUP_REMOVED lines=16> */
.L_x_3234:
        /* <DEDUP_REMOVED lines=16> */
.L_x_3235:
        /* <DEDUP_REMOVED lines=16> */
.L_x_3236:
        /* <DEDUP_REMOVED lines=18> */
.L_x_3396:
[----:B------:R-:W-:Y:S05]  /*2e1a0*/  BSYNC B2 ;  /* 0x0000000000027941 */ /* 0x000fea0003800000 */
.L_x_3237:
        /* <DEDUP_REMOVED lines=10> */
.L_x_3239:
[----:B------:R-:W2:Y:S01]  /*2e250*/  LDL R3, [R1+0xc] ;  /* 0x00000c0001037983 */ /* 0x000ea20000100800 */
[----:B------:R-:W-:Y:S01]  /*2e260*/  BSSY B2, `(.L_x_3240) ;  /* 0x0000004000027945 */ /* 0x000fe20003800000 */
[----:B--2---:R-:W-:-:S13]  /*2e270*/  LOP3.LUT P0, RZ, R3, 0x8, RZ, 0xc0, !PT ;  /* 0x0000000803ff7812 */ /* 0x004fda000780c0ff */
[----:B------:R-:W-:Y:S05]  /*2e280*/  @P0 BRA `(.L_x_3241) ;  /* 0x0000000000040947 */ /* 0x000fea0003800000 */
[----:B------:R-:W-:Y:S01]  /*2e290*/  BPT.TRAP 0x1 ;  /* 0x000000040000795c */ /* 0x000fe20000300000 */
.L_x_3241:
[----:B------:R-:W-:Y:S05]  /*2e2a0*/  BSYNC B2 ;  /* 0x0000000000027941 */ /* 0x000fea0003800000 */
.L_x_3240:
        /* <DEDUP_REMOVED lines=14> */
.L_x_3242:
        /* <DEDUP_REMOVED lines=16> */
.L_x_3243:
        /* <DEDUP_REMOVED lines=16> */
.L_x_3244:
        /* <DEDUP_REMOVED lines=16> */
.L_x_3245:
        /* <DEDUP_REMOVED lines=11> */
[----:B------:R0:W-:Y:S04]  /*2e740*/  STL [R1+0x10], R6 ;  /* 0x0000100601007387 */ /* 0x0001e80000100800 */
[----:B------:R0:W-:Y:S02]  /*2e750*/  STL [R1], R8 ;  /* 0x0000000801007387 */ /* 0x0001e40000100800 */
.L_x_3227:
[----:B------:R-:W-:Y:S05]  /*2e760*/  BSYNC B1 ;  /* 0x0000000000017941 */ /* 0x000fea0003800000 */
.L_x_3226:
        /* <DEDUP_REMOVED lines=12> */
[----:B0-----:R-:W-:Y:S01]  /*2e830*/  VIADD R6, R0, 0xffffffff ;  /* 0xffffffff00067836 */ /* 0x001fe20000000000 */
[----:B------:R-:W-:-:S04]  /*2e840*/  ISETP.NE.U32.AND P0, PT, RZ, UR4, PT ;  /* 0x00000004ff007c0c */ /* 0x000fc8000bf05070 */
[----:B------:R-:W-:-:S13]  /*2e850*/  ISETP.NE.AND.EX P0, PT, RZ, UR5, PT, P0 ;  /* 0x00000005ff007c0c */ /* 0x000fda000bf05300 */
[----:B------:R-:W-:Y:S05]  /*2e860*/  @!P0 BRA `(.L_x_3248) ;  /* 0x0000000000508947 */ /* 0x000fea0003800000 */
[----:B------:R-:W3:Y:S01]  /*2e870*/  LDL R12, [R1+0x28] ;  /* 0x00002800010c7983 */ /* 0x000ee20000100800 */
[----:B-----5:R-:W0:Y:S01]  /*2e880*/  LDC R8, c[0x0][0x43c] ;  /* 0x00010f00ff087b82 */ /* 0x020e220000000800 */
[----:B------:R-:W-:Y:S02]  /*2e890*/  ULDC.64 UR6, c[0x0][0x428] ;  /* 0x00010a0000067ab9 */ /* 0x000fe40000000a00 */
[----:B------:R-:W4:Y:S01]  /*2e8a0*/  LDL R9, [R1+0x14] ;  /* 0x0000140001097983 */ /* 0x000f220000100800 */
        /* <DEDUP_REMOVED lines=16> */
.L_x_3248:
[----:B------:R-:W3:Y:S01]  /*2e9b0*/  LDL R2, [R1+0x4] ;  /* 0x0000040001027983 */ /* 0x000ee20000100800 */
[----:B------:R-:W-:Y:S01]  /*2e9c0*/  BSSY B2, `(.L_x_3249) ;  /* 0x0000005000027945 */ /* 0x000fe20003800000 */
[----:B---3--:R-:W-:Y:S01]  /*2e9d0*/  IMAD R3, R11, 0x8, R2 ;  /* 0x000000080b037824 */ /* 0x008fe200078e0202 */
[----:B------:R-:W-:-:S04]  /*2e9e0*/  SHF.L.U32 R2, R10, 0x1f, RZ ;  /* 0x0000001f0a027819 */ /* 0x000fc800000006ff */
[----:B------:R-:W3:Y:S02]  /*2e9f0*/  SYNCS.PHASECHK.TRANS64.TRYWAIT P0, [R3+URZ+0x38840], R2 ;  /* 0x03884002030075a7 */ /* 0x000ee4000800017f */
[----:B---3--:R-:W-:Y:S05]  /*2ea00*/  @!P0 BRA `(.L_x_3250) ;  /* 0x0000004800408947 */ /* 0x008fea0003800000 */
.L_x_3397:
[----:B------:R-:W-:Y:S05]  /*2ea10*/  BSYNC B2 ;  /* 0x0000000000027941 */ /* 0x000fea0003800000 */
.L_x_3249:
        /* <DEDUP_REMOVED lines=11> */
.L_x_3252:
[----:B------:R-:W-:Y:S05]  /*2ead0*/  BSYNC B2 ;  /* 0x0000000000027941 */ /* 0x000fea0003800000 */
.L_x_3251:
[----:B0-----:R-:W4:Y:S04]  /*2eae0*/  LDL R9, [R1+0x4] ;  /* 0x0000040001097983 */ /* 0x001f280000100800 */
        /* <DEDUP_REMOVED lines=13> */
.L_x_3253:
        /* <DEDUP_REMOVED lines=16> */
.L_x_3254:
        /* <DEDUP_REMOVED lines=16> */
.L_x_3255:
        /* <DEDUP_REMOVED lines=16> */
.L_x_3256:
        /* <DEDUP_REMOVED lines=10> */
[----:B------:R-:W2:Y:S01]  /*2ef60*/  LDL R13, [R1+0x4] ;  /* 0x00000400010d7983 */ /* 0x000ea20000100800 */
[----:B------:R-:W-:Y:S01]  /*2ef70*/  SHF.L.U32 R5, R5, 0x1f, RZ ;  /* 0x0000001f05057819 */ /* 0x000fe200000006ff */
[----:B------:R-:W-:Y:S01]  /*2ef80*/  BSSY B2, `(.L_x_3257) ;  /* 0x0000004000027945 */ /* 0x000fe20003800000 */
[----:B--2---:R-:W-:-:S04]  /*2ef90*/  IMAD R2, R4, 0x8, R13 ;  /* 0x0000000804027824 */ /* 0x004fc800078e020d */
[----:B------:R-:W0:Y:S02]  /*2efa0*/  SYNCS.PHASECHK.TRANS64.TRYWAIT P0, [R2+URZ+0x38860], R5 ;  /* 0x03886005020075a7 */ /* 0x000e24000800017f */
[----:B0-----:R-:W-:Y:S05]  /*2efb0*/  @!P0 BRA `(.L_x_3258) ;  /* 0x0000004000e88947 */ /* 0x001fea0003800000 */
.L_x_3398:
[----:B------:R-:W-:Y:S05]  /*2efc0*/  BSYNC B2 ;  /* 0x0000000000027941 */ /* 0x000fea0003800000 */
.L_x_3257:
        /* <DEDUP_REMOVED lines=10> */
.L_x_3259:
[----:B------:R-:W2:Y:S01]  /*2f070*/  LDL R3, [R1+0xc] ;  /* 0x00000c0001037983 */ /* 0x000ea20000100800 */
[----:B------:R-:W-:Y:S01]  /*2f080*/  BSSY B2, `(.L_x_3260) ;  /* 0x0000004000027945 */ /* 0x000fe20003800000 */
[----:B--2---:R-:W-:-:S13]  /*2f090*/  LOP3.LUT P0, RZ, R3, 0x8, RZ, 0xc0, !PT ;  /* 0x0000000803ff7812 */ /* 0x004fda000780c0ff */
[----:B------:R-:W-:Y:S05]  /*2f0a0*/  @P0 BRA `(.L_x_3261) ;  /* 0x0000000000040947 */ /* 0x000fea0003800000 */
[----:B------:R-:W-:Y:S01]  /*2f0b0*/  BPT.TRAP 0x1 ;  /* 0x000000040000795c */ /* 0x000fe20000300000 */
.L_x_3261:
[----:B------:R-:W-:Y:S05]  /*2f0c0*/  BSYNC B2 ;  /* 0x0000000000027941 */ /* 0x000fea0003800000 */
.L_x_3260:
[----:B------:R-:W2:Y:S04]  /*2f0d0*/  LDL R7, [R1+0x4] ;  /* 0x0000040001077983 */ /* 0x000ea80000100800 */
        /* <DEDUP_REMOVED lines=12> */
.L_x_3262:
        /* <DEDUP_REMOVED lines=16> */
.L_x_3263:
        /* <DEDUP_REMOVED lines=16> */
.L_x_3264:
        /* <DEDUP_REMOVED lines=16> */
.L_x_3265:
        /* <DEDUP_REMOVED lines=13> */
.L_x_3247:
[----:B------:R-:W-:Y:S05]  /*2f570*/  BSYNC B1 ;  /* 0x0000000000017941 */ /* 0x000fea0003800000 */
.L_x_3246:
[C---:B------:R-:W-:Y:S01]  /*2f580*/  ISETP.GT.AND P0, PT, R0.reuse, 0x1, PT ;  /* 0x000000010000780c */ /* 0x040fe20003f04270 */
[----:B------:R-:W-:-:S12]  /*2f590*/  VIADD R0, R0, 0xfffffffe ;  /* 0xfffffffe00007836 */ /* 0x000fd80000000000 */
[----:B------:R-:W-:Y:S05]  /*2f5a0*/  @P0 BRA `(.L_x_3266) ;  /* 0xffffffe000e00947 */ /* 0x000fea000383ffff */
.L_x_3203:
[----:B------:R-:W-:Y:S05]  /*2f5b0*/  BSYNC B0 ;  /* 0x0000000000007941 */ /* 0x000fea0003800000 */
.L_x_3202:
        /* <DEDUP_REMOVED lines=18> */
.L_x_3268:
[----:B------:R-:W-:Y:S05]  /*2f6e0*/  BSYNC B0 ;  /* 0x0000000000007941 */ /* 0x000fea0003800000 */
.L_x_3267:
[----:B------:R-:W4:Y:S01]  /*2f6f0*/  LDL R0, [R1+0xc] ;  /* 0x00000c0001007983 */ /* 0x000f220000100800 */
[----:B------:R-:W-:Y:S01]  /*2f700*/  BSSY B0, `(.L_x_3269) ;  /* 0x0000065000007945 */ /* 0x000fe20003800000 */
[----:B----4-:R-:W-:-:S13]  /*2f710*/  LOP3.LUT P0, RZ, R0, 0x4, RZ, 0xc0, !PT ;  /* 0x0000000400ff7812 */ /* 0x010fda000780c0ff */
[----:B------:R-:W-:Y:S05]  /*2f720*/  @!P0 BRA `(.L_x_3270) ;  /* 0x0000000400888947 */ /* 0x000fea0003800000 */
[----:B------:R-:W4:Y:S04]  /*2f730*/  LDL R3, [R1+0x4] ;  /* 0x0000040001037983 */ /* 0x000f280000100800 */
[----:B------:R-:W4:Y:S04]  /*2f740*/  LDL R0, [R1+0x8] ;  /* 0x0000080001007983 */ /* 0x000f280000100800 */
[----:B------:R-:W2:Y:S01]  /*2f750*/  LDL R2, [R1+0x18] ;  /* 0x0000180001027983 */ /* 0x000ea20000100800 */
[----:B------:R-:W-:Y:S01]  /*2f760*/  BSSY B1, `(.L_x_3271) ;  /* 0x0000005000017945 */ /* 0x000fe20003800000 */
[----:B----4-:R-:W-:Y:S01]  /*2f770*/  IMAD R0, R0, 0x8, R3 ;  /* 0x0000000800007824 */ /* 0x010fe200078e0203 */
[----:B--2---:R-:W-:-:S04]  /*2f780*/  SHF.L.U32 R2, R2, 0x1f, RZ ;  /* 0x0000001f02027819 */ /* 0x004fc800000006ff */
[----:B------:R-:W2:Y:S02]  /*2f790*/  SYNCS.PHASECHK.TRANS64.TRYWAIT P0, [R0+URZ+0x38860], R2 ;  /* 0x03886002000075a7 */ /* 0x000ea4000800017f */
[----:B--2---:R-:W-:Y:S05]  /*2f7a0*/  @!P0 BRA `(.L_x_3272) ;  /* 0x0000003c00008947 */ /* 0x004fea0003800000 */
.L_x_3399:
[----:B------:R-:W-:Y:S05]  /*2f7b0*/  BSYNC B1 ;  /* 0x0000000000017941 */ /* 0x000fea0003800000 */
.L_x_3271:
[----:B------:R-:W4:Y:S01]  /*2f7c0*/  S2R R3, SR_TID.X ;  /* 0x0000000000037919 */ /* 0x000f220000002100 */
[----:B------:R-:W-:-:S04]  /*2f7d0*/  UPRMT UR4, UR38, 0x9910, URZ ;  /* 0x0000991026047896 */ /* 0x000fc8000800003f */
[----:B------:R-:W-:Y:S01]  /*2f7e0*/  UISETP.NE.AND UP0, UPT, UR4, 0x2, UPT ;  /* 0x000000020400788c */ /* 0x000fe2000bf05270 */
[----:B----4-:R-:W-:-:S04]  /*2f7f0*/  LOP3.LUT R3, R3, 0x7f, RZ, 0xc0, !PT ;  /* 0x0000007f03037812 */ /* 0x010fc800078ec0ff */
[----:B------:R-:W-:-:S13]  /*2f800*/  ISETP.NE.AND P0, PT, R3, RZ, PT ;  /* 0x000000ff0300720c */ /* 0x000fda0003f05270 */
[----:B--2---:R-:W-:-:S04]  /*2f810*/  @!P0 IMAD.MOV.U32 R2, RZ, RZ, 0xa000 ;  /* 0x0000a000ff028424 */ /* 0x004fc800078e00ff */
[----:B------:R2:W-:Y:S01]  /*2f820*/  @!P0 SYNCS.ARRIVE.TRANS64 RZ, [R0+URZ+0x38850], R2 ;  /* 0x0388500200ff89a7 */ /* 0x0005e2000800003f */
[----:B------:R-:W-:-:S13]  /*2f830*/  PLOP3.LUT P0, PT, PT, PT, UP0, 0x80, 0x0 ;  /* 0x000000000000781c */ /* 0x000fda0003f0f008 */
[----:B--2---:R-:W-:Y:S05]  /*2f840*/  @P0 BRA `(.L_x_3273) ;  /* 0x0000000000040947 */ /* 0x004fea0003800000 */
[----:B------:R-:W-:Y:S01]  /*2f850*/  BPT.TRAP 0x1 ;  /* 0x000000040000795c */ /* 0x000fe20000300000 */
.L_x_3273:
[----:B------:R-:W2:Y:S01]  /*2f860*/  LDL R2, [R1+0xc] ;  /* 0x00000c0001027983 */ /* 0x000ea20000100800 */
[----:B------:R-:W-:Y:S01]  /*2f870*/  BSSY B1, `(.L_x_3274) ;  /* 0x0000004000017945 */ /* 0x000fe20003800000 */
[----:B--2---:R-:W-:-:S13]  /*2f880*/  LOP3.LUT P0, RZ, R2, 0x8, RZ, 0xc0, !PT ;  /* 0x0000000802ff7812 */ /* 0x004fda000780c0ff */
[----:B------:R-:W-:Y:S05]  /*2f890*/  @P0 BRA `(.L_x_3275) ;  /* 0x0000000000040947 */ /* 0x000fea0003800000 */
[----:B------:R-:W-:Y:S01]  /*2f8a0*/  BPT.TRAP 0x1 ;  /* 0x000000040000795c */ /* 0x000fe20000300000 */
.L_x_3275:
[----:B------:R-:W-:Y:S05]  /*2f8b0*/  BSYNC B1 ;  /* 0x0000000000017941 */ /* 0x000fea0003800000 */
.L_x_3274:
[----:B------:R-:W2:Y:S04]  /*2f8c0*/  LDL.LU R5, [R1+0x1c] ;  /* 0x00001c0001057983 */ /* 0x000ea80000300800 */
[----:B------:R-:W2:Y:S04]  /*2f8d0*/  LDL.LU R3, [R1+0x10] ;  /* 0x0000100001037983 */ /* 0x000ea80000300800 */
[----:B0-----:R-:W4:Y:S04]  /*2f8e0*/  LDL R4, [R1+0x4] ;  /* 0x0000040001047983 */ /* 0x001f280000100800 */
[----:B------:R-:W4:Y:S01]  /*2f8f0*/  LDL R2, [R1+0x8] ;  /* 0x0000080001027983 */ /* 0x000f220000100800 */
        /* <DEDUP_REMOVED lines=8> */
[----:B----4-:R-:W-:-:S04]  /*2f980*/  IMAD R2, R2, 0xa000, R4 ;  /* 0x0000a00002027824 */ /* 0x010fc800078e0204 */
[----:B------:R-:W-:-:S07]  /*2f990*/  VIADD R4, R2, 0x400 ;  /* 0x0000040002047836 */ /* 0x000fce0000000000 */
.L_x_3276:
        /* <DEDUP_REMOVED lines=16> */
.L_x_3277:
        /* <DEDUP_REMOVED lines=16> */
.L_x_3278:
        /* <DEDUP_REMOVED lines=16> */
.L_x_3279:
        /* <DEDUP_REMOVED lines=11> */
.L_x_3270:
[----:B------:R-:W-:Y:S05]  /*2fd50*/  BSYNC B0 ;  /* 0x0000000000007941 */ /* 0x000fea0003800000 */
.L_x_3269:
[----:B------:R-:W4:Y:S04]  /*2fd60*/  LDL.LU R5, [R1+0x8] ;  /* 0x0000080001057983 */ /* 0x000f280000300800 */
[----:B0-----:R-:W2:Y:S01]  /*2fd70*/  LDL.LU R4, [R1+0x18] ;  /* 0x0000180001047983 */ /* 0x001ea20000300800 */
[----:B----4-:R-:W-:-:S05]  /*2fd80*/  VIADD R0, R5, 0x1 ;  /* 0x0000000105007836 */ /* 0x010fca0000000000 */
[----:B------:R-:W-:-:S04]  /*2fd90*/  ISETP.NE.AND P0, PT, R0, 0x2, PT ;  /* 0x000000020000780c */ /* 0x000fc80003f05270 */
[----:B------:R-:W-:Y:S02]  /*2fda0*/  SEL R2, RZ, 0x1, P0 ;  /* 0x00000001ff027807 */ /* 0x000fe40000000000 */
[----:B------:R-:W-:Y:S02]  /*2fdb0*/  SEL R0, R0, RZ, P0 ;  /* 0x000000ff00007207 */ /* 0x000fe40000000000 */
[----:B--2---:R-:W-:-:S03]  /*2fdc0*/  LOP3.LUT R4, R4, R2, RZ, 0x3c, !PT ;  /* 0x0000000204047212 */ /* 0x004fc600078e3cff */
[----:B------:R2:W-:Y:S04]  /*2fdd0*/  STL [R1+0x8], R0 ;  /* 0x0000080001007387 */ /* 0x0005e80000100800 */
[----:B------:R2:W-:Y:S02]  /*2fde0*/  STL [R1+0x18], R4 ;  /* 0x0000180401007387 */ /* 0x0005e40000100800 */
.L_x_3182:
[----:B------:R-:W-:Y:S05]  /*2fdf0*/  BSYNC B7 ;  /* 0x0000000000077941 */ /* 0x000fea0003800000 */
.L_x_3180:
[----:B------:R-:W4:Y:S02]  /*2fe00*/  LDL R7, [R1+0xc] ;  /* 0x00000c0001077983 */ /* 0x000f240000100800 */
[----:B----4-:R-:W-:-:S13]  /*2fe10*/  LOP3.LUT P0, RZ, R7, 0x10, RZ, 0xc0, !PT ;  /* 0x0000001007ff7812 */ /* 0x010fda000780c0ff */
[----:B------:R-:W-:Y:S05]  /*2fe20*/  @!P0 BRA `(.L_x_3280) ;  /* 0x0000000000288947 */ /* 0x000fea0003800000 */
[----:B------:R-:W-:Y:S05]  /*2fe30*/  WARPSYNC.ALL ;  /* 0x0000000000007948 */ /* 0x000fea0003800000 */
[----:B------:R-:W4:Y:S08]  /*2fe40*/  S2UR UR5, SR_CgaCtaId ;  /* 0x00000000000579c3 */ /* 0x000f300000008800 */
[----:B------:R-:W-:Y:S06]  /*2fe50*/  BAR.SYNC.DEFER_BLOCKING 0x5, 0x180 ;  /* 0x0146000000007b1d */ /* 0x000fec0000010000 */
[----:B------:R-:W-:-:S02]  /*2fe60*/  UMOV UR4, 0x400 ;  /* 0x0000040000047882 */ /* 0x000fc40000000000 */
[----:B----4-:R-:W-:-:S06]  /*2fe70*/  ULEA UR4, UR5, UR4, 0x18 ;  /* 0x0000000405047291 */ /* 0x010fcc000f8ec03f */
[----:B--2---:R-:W-:-:S05]  /*2fe80*/  IMAD.U32 R0, RZ, RZ, UR4 ;  /* 0x00000004ff007e24 */ /* 0x004fca000f8e00ff */
[----:B------:R2:W4:Y:S04]  /*2fe90*/  LDS.128 R16, [R0+0x388d0] ;  /* 0x0388d00000107984 */ /* 0x0005280000000c00 */
[----:B------:R2:W-:Y:S01]  /*2fea0*/  STL [R1+0x4], R0 ;  /* 0x0000040001007387 */ /* 0x0005e20000100800 */
[----:B------:R-:W-:Y:S06]  /*2feb0*/  BAR.ARV 0x4, 0x180 ;  /* 0x0106000000007b1d */ /* 0x000fec0000002000 */
[----:B------:R-:W-:Y:S05]  /*2fec0*/  BRA `(.L_x_3281) ;  /* 0x0000000800e47947 */ /* 0x000fea0003800000 */
.L_x_3280:
[----:B---3--:R-:W3:Y:S01]  /*2fed0*/  LDL R6, [R1+0x30] ;  /* 0x0000300001067983 */ /* 0x008ee20000100800 */
[----:B------:R-:W-:Y:S01]  /*2fee0*/  UMOV UR4, 0xffffffff ;  /* 0xffffffff00047882 */ /* 0x000fe20000000000 */
[----:B---3--:R-:W-:Y:S02]  /*2fef0*/  ISETP.NE.AND P5, PT, R6, 0x1f, PT ;  /* 0x0000001f0600780c */ /* 0x008fe40003fa5270 */
[----:B------:R-:W-:Y:S11]  /*2ff00*/  BRA.DIV UR4, `(.L_x_3282) ;  /* 0x00000036043c7947 */ /* 0x000ff6000b800000 */
[----:B--2---:R-:W-:Y:S01]  /*2ff10*/  IMAD.IADD R0, R19, 0x1, R6 ;  /* 0x0000000113007824 */ /* 0x004fe200078e0206 */
[----:B------:R-:W-:Y:S01]  /*2ff20*/  ULDC UR4, c[0x0][0xc3c] ;  /* 0x00030f0000047ab9 */ /* 0x000fe20000000800 */
[----:B------:R-:W-:Y:S01]  /*2ff30*/  ULDC.64 UR6, c[0x0][0x208] ;  /* 0x0000820000067ab9 */ /* 0x000fe20000000a00 */
[----:B------:R-:W-:Y:S02]  /*2ff40*/  LOP3.LUT P4, RZ, R7, 0x1, RZ, 0xc0, !PT ;  /* 0x0000000107ff7812 */ /* 0x000fe4000788c0ff */
[----:B------:R-:W-:-:S13]  /*2ff50*/  ISETP.GE.OR P0, PT, R0, UR4, !P5 ;  /* 0x0000000400007c0c */ /* 0x000fda000ef06670 */
[----:B------:R-:W2:Y:S02]  /*2ff60*/  @!P0 LDC.64 R2, c[0x0][0xc80] ;  /* 0x00032000ff028b82 */ /* 0x000ea40000000a00 */
[----:B--2---:R-:W-:-:S06]  /*2ff70*/  @!P0 IMAD.WIDE R2, R0, 0x4, R2 ;  /* 0x0000000400028825 */ /* 0x004fcc00078e0202 */
[----:B------:R2:W3:Y:S01]  /*2ff80*/  @!P0 LDG.E R2, desc[UR6][R2.64] ;  /* 0x0000000602028981 */ /* 0x0004e2000c1e1900 */
[C---:B------:R-:W-:Y:S02]  /*2ff90*/  ISETP.GE.U32.AND P1, PT, R6.reuse, 0x4, PT ;  /* 0x000000040600780c */ /* 0x040fe40003f26070 */
[C---:B------:R-:W-:Y:S01]  /*2ffa0*/  ISETP.GE.U32.AND P2, PT, R6.reuse, 0x8, PT ;  /* 0x000000080600780c */ /* 0x040fe20003f46070 */
[----:B------:R-:W-:Y:S01]  /*2ffb0*/  SHFL.IDX PT, R0, R16, RZ, 0x1f ;  /* 0x00001fff10007589 */ /* 0x000fe200000e0000 */
[----:B------:R-:W-:-:S03]  /*2ffc0*/  ISETP.GE.U32.AND P3, PT, R6, 0x10, PT ;  /* 0x000000100600780c */ /* 0x000fc60003f66070 */
[----:B------:R-:W-:Y:S01]  /*2ffd0*/  SHFL.IDX PT, R5, R16, 0x1, 0x1f ;  /* 0x00201f0010057f89 */ /* 0x000fe200000e0000 */
[----:B--2---:R-:W-:Y:S02]  /*2ffe0*/  IMAD.MOV.U32 R3, RZ, RZ, RZ ;  /* 0x000000ffff037224 */ /* 0x004fe400078e00ff */
[----:B---3--:R-:W-:Y:S01]  /*2fff0*/  @!P0 IMAD.MOV.U32 R3, RZ, RZ, R2 ;  /* 0x000000ffff038224 */ /* 0x008fe200078e0002 */
[----:B------:R-:W-:-:S04]  /*30000*/  ISETP.GE.U32.AND P0, PT, R6, 0x2, PT ;  /* 0x000000020600780c */ /* 0x000fc80003f06070 */
[----:B------:R-:W2:Y:S02]  /*30010*/  SHFL.UP PT, R2, R3, 0x1, RZ ;  /* 0x0420000003027989 */ /* 0x000ea400000e00ff */
[----:B--2---:R-:W-:-:S05]  /*30020*/  SEL R2, R2, RZ, P4 ;  /* 0x000000ff02027207 */ /* 0x004fca0002000000 */
[----:B------:R-:W-:-:S05]  /*30030*/  IMAD.IADD R2, R3, 0x1, R2 ;  /* 0x0000000103027824 */ /* 0x000fca00078e0202 */
        /* <DEDUP_REMOVED lines=12> */
[----:B------:R2:W3:Y:S02]  /*30100*/  SHFL.IDX PT, R16, R2, 0x1f, 0x1f ;  /* 0x03e01f0002107f89 */ /* 0x0004e400000e0000 */
.L_x_3409:
[----:B------:R-:W-:Y:S02]  /*30110*/  ULDC UR4, c[0x0][0xc38] ;  /* 0x00030e0000047ab9 */ /* 0x000fe40000000800 */
[----:B------:R-:W-:-:S04]  /*30120*/  IMAD.U32 R4, RZ, RZ, UR4 ;  /* 0x00000004ff047e24 */ /* 0x000fc8000f8e00ff */
[----:B---3--:R-:W-:-:S04]  /*30130*/  IMAD R16, R16, R4, RZ ;  /* 0x0000000410107224 */ /* 0x008fc800078e02ff */
[----:B------:R-:W-:-:S05]  /*30140*/  IMAD.IADD R5, R5, 0x1, R16 ;  /* 0x0000000105057824 */ /* 0x000fca00078e0210 */
[----:B------:R-:W-:-:S13]  /*30150*/  ISETP.GT.AND P4, PT, R5, R0, PT ;  /* 0x000000000500720c */ /* 0x000fda0003f84270 */
[----:B------:R-:W-:Y:S05]  /*30160*/  @P4 BRA `(.L_x_3283) ;  /* 0x0000000000a44947 */ /* 0x000fea0003800000 */
.L_x_3288:
[----:B--2---:R-:W2:Y:S01]  /*30170*/  LDC R2, c[0x0][0xc3c] ;  /* 0x00030f00ff027b82 */ /* 0x004ea20000000800 */
[----:B------:R-:W-:-:S05]  /*30180*/  VIADD R19, R19, 0x1f ;  /* 0x0000001f13137836 */ /* 0x000fca0000000000 */
[----:B--2---:R-:W-:-:S13]  /*30190*/  ISETP.GE.AND P4, PT, R19, R2, PT ;  /* 0x000000021300720c */ /* 0x004fda0003f86270 */
[----:B------:R-:W-:Y:S05]  /*301a0*/  @P4 BRA `(.L_x_3284) ;  /* 0x0000000400e44947 */ /* 0x000fea0003800000 */
[----:B------:R-:W2:Y:S01]  /*301b0*/  LDL R3, [R1+0x30] ;  /* 0x0000300001037983 */ /* 0x000ea20000100800 */
[----:B------:R-:W-:Y:S01]  /*301c0*/  BSSY B0, `(.L_x_3285) ;  /* 0x0000009000007945 */ /* 0x000fe20003800000 */
[----:B--2---:R-:W-:Y:S02]  /*301d0*/  IMAD.IADD R4, R19, 0x1, R3 ;  /* 0x0000000113047824 */ /* 0x004fe400078e0203 */
[----:B------:R-:W-:-:S03]  /*301e0*/  IMAD.MOV.U32 R3, RZ, RZ, RZ ;  /* 0x000000ffff037224 */ /* 0x000fc600078e00ff */
[----:B------:R-:W-:-:S13]  /*301f0*/  ISETP.GE.OR P4, PT, R4, R2, !P5 ;  /* 0x000000020400720c */ /* 0x000fda0006f86670 */
[----:B------:R-:W-:Y:S05]  /*30200*/  @P4 BRA `(.L_x_3286) ;  /* 0x0000000000104947 */ /* 0x000fea0003800000 */
[----:B------:R-:W2:Y:S01]  /*30210*/  LDC.64 R2, c[0x0][0xc80] ;  /* 0x00032000ff027b82 */ /* 0x000ea20000000a00 */
[----:B------:R-:W-:Y:S01]  /*30220*/  ULDC.64 UR4, c[0x0][0x208] ;  /* 0x0000820000047ab9 */ /* 0x000fe20000000a00 */
[----:B--2---:R-:W-:-:S06]  /*30230*/  IMAD.WIDE R2, R4, 0x4, R2 ;  /* 0x0000000404027825 */ /* 0x004fcc00078e0202 */
[----:B------:R2:W5:Y:S02]  /*30240*/  LDG.E R3, desc[UR4][R2.64] ;  /* 0x0000000402037981 */ /* 0x000564000c1e1900 */
.L_x_3286:
[----:B------:R-:W-:Y:S05]  /*30250*/  BSYNC B0 ;  /* 0x0000000000007941 */ /* 0x000fea0003800000 */
.L_x_3285:
[----:B------:R-:W-:-:S03]  /*30260*/  UMOV UR4, 0xffffffff ;  /* 0xffffffff00047882 */ /* 0x000fc60000000000 */
[----:B------:R-:W-:Y:S05]  /*30270*/  BRA.DIV UR4, `(.L_x_3287) ;  /* 0x0000003604a07947 */ /* 0x000fea000b800000 */
[----:B------:R-:W3:Y:S04]  /*30280*/  LDL R4, [R1+0xc] ;  /* 0x00000c0001047983 */ /* 0x000ee80000100800 */
[----:B--2--5:R-:W2:Y:S01]  /*30290*/  SHFL.UP PT, R2, R3, 0x1, RZ ;  /* 0x0420000003027989 */ /* 0x024ea200000e00ff */
[----:B---3--:R-:W-:-:S04]  /*302a0*/  LOP3.LUT P4, RZ, R4, 0x1, RZ, 0xc0, !PT ;  /* 0x0000000104ff7812 */ /* 0x008fc8000788c0ff */
        /* <DEDUP_REMOVED lines=15> */
.L_x_3417:
[----:B------:R-:W-:Y:S02]  /*303a0*/  ULDC UR4, c[0x0][0xc38] ;  /* 0x00030e0000047ab9 */ /* 0x000fe40000000800 */
[----:B------:R-:W-:-:S04]  /*303b0*/  IMAD.U32 R4, RZ, RZ, UR4 ;  /* 0x00000004ff047e24 */ /* 0x000fc8000f8e00ff */
[----:B---3--:R-:W-:-:S04]  /*303c0*/  IMAD R16, R16, R4, RZ ;  /* 0x0000000410107224 */ /* 0x008fc800078e02ff */
[----:B------:R-:W-:-:S05]  /*303d0*/  IMAD.IADD R5, R16, 0x1, R5 ;  /* 0x0000000110057824 */ /* 0x000fca00078e0205 */
[----:B------:R-:W-:-:S13]  /*303e0*/  ISETP.GT.AND P4, PT, R5, R0, PT ;  /* 0x000000000500720c */ /* 0x000fda0003f84270 */
[----:B------:R-:W-:Y:S05]  /*303f0*/  @!P4 BRA `(.L_x_3288) ;  /* 0xfffffffc005cc947 */ /* 0x000fea000383ffff */
.L_x_3283:
[----:B------:R-:W-:Y:S01]  /*30400*/  IMAD.IADD R16, R5, 0x1, -R16 ;  /* 0x0000000105107824 */ /* 0x000fe200078e0a10 */
[----:B------:R-:W-:-:S03]  /*30410*/  UMOV UR4, 0xffffffff ;  /* 0xffffffff00047882 */ /* 0x000fc60000000000 */
[----:B------:R-:W-:-:S05]  /*30420*/  IMAD R5, R2, R4, R16 ;  /* 0x0000000402057224 */ /* 0x000fca00078e0210 */
[----:B------:R-:W-:Y:S01]  /*30430*/  ISETP.GT.AND P6, PT, R5, R0, PT ;  /* 0x000000000500720c */ /* 0x000fe20003fc4270 */
[----:B------:R-:W-:-:S12]  /*30440*/  BRA.DIV UR4, `(.L_x_3289) ;  /* 0x0000003a040c7947 */ /* 0x000fd8000b800000 */
[----:B------:R-:W-:-:S04]  /*30450*/  VOTE.ANY R5, PT, !P6 ;  /* 0x0000000000057806 */ /* 0x000fc800070e0100 */
[----:B------:R-:W3:Y:S02]  /*30460*/  POPC R6, R5 ;  /* 0x0000000500067309 */ /* 0x000ee40000000000 */
[----:B---3--:R3:W4:Y:S02]  /*30470*/  SHFL.IDX PT, R17, R3, R6, 0x1f ;  /* 0x00001f0603117589 */ /* 0x00872400000e0000 */
.L_x_3421:
[----:B------:R-:W-:Y:S01]  /*30480*/  ISETP.NE.AND P0, PT, R5, RZ, PT ;  /* 0x000000ff0500720c */ /* 0x000fe20003f05270 */
[----:B------:R-:W-:-:S12]  /*30490*/  IMAD.MOV.U32 R5, RZ, RZ, RZ ;  /* 0x000000ffff057224 */ /* 0x000fd800078e00ff */
[----:B------:R-:W-:Y:S05]  /*304a0*/  @!P0 BRA `(.L_x_3290) ;  /* 0x0000000000148947 */ /* 0x000fea0003800000 */
[----:B------:R-:W-:Y:S01]  /*304b0*/  UMOV UR4, 0xffffffff ;  /* 0xffffffff00047882 */ /* 0x000fe20000000000 */
[----:B------:R-:W-:Y:S02]  /*304c0*/  VIADD R12, R6, 0xffffffff ;  /* 0xffffffff060c7836 */ /* 0x000fe40000000000 */
[----:B------:R-:W-:Y:S05]  /*304d0*/  BRA.DIV UR4, `(.L_x_3291) ;  /* 0x0000003a04307947 */ /* 0x000fea000b800000 */
[----:B--2---:R2:W0:Y:S02]  /*304e0*/  SHFL.IDX PT, R2, R2, R12, 0x1f ;  /* 0x00001f0c02027589 */ /* 0x00442400000e0000 */
.L_x_3424:
[----:B0-----:R-:W-:-:S07]  /*304f0*/  IMAD.MOV.U32 R5, RZ, RZ, R2 ;  /* 0x000000ffff057224 */ /* 0x001fce00078e0002 */
.L_x_3290:
[----:B--23--:R-:W2:Y:S01]  /*30500*/  LDC.64 R2, c[0x0][0xc90] ;  /* 0x00032400ff027b82 */ /* 0x00cea20000000a00 */
[----:B------:R-:W-:Y:S01]  /*30510*/  IMAD.IADD R19, R6, 0x1, R19 ;  /* 0x0000000106137824 */ /* 0x000fe200078e0213 */
[----:B------:R-:W-:-:S03]  /*30520*/  ULDC.64 UR4, c[0x0][0x208] ;  /* 0x0000820000047ab9 */ /* 0x000fc60000000a00 */
[----:B--2---:R-:W-:-:S05]  /*30530*/  IMAD.WIDE R2, R19, 0x4, R2 ;  /* 0x0000000413027825 */ /* 0x004fca00078e0202 */
[----:B------:R-:W4:Y:S01]  /*30540*/  LDG.E R7, desc[UR4][R2.64] ;  /* 0x0000000402077981 */ /* 0x000f22000c1e1900 */
[----:B------:R-:W-:-:S04]  /*30550*/  IMAD R16, R5, R4, R16 ;  /* 0x0000000405107224 */ /* 0x000fc800078e0210 */
[----:B------:R-:W-:Y:S02]  /*30560*/  IMAD.IADD R0, R0, 0x1, -R16 ;  /* 0x0000000100007824 */ /* 0x000fe400078e0a10 */
[----:B----4-:R-:W-:-:S05]  /*30570*/  IMAD R6, R17, R7, RZ ;  /* 0x0000000711067224 */ /* 0x010fca00078e02ff */
[----:B-----5:R-:W-:-:S04]  /*30580*/  IABS R8, R6 ;  /* 0x0000000600087213 */ /* 0x020fc80000000000 */
[----:B------:R-:W2:Y:S08]  /*30590*/  I2F.RP R2, R8 ;  /* 0x0000000800027306 */ /* 0x000eb00000209400 */
[----:B--2---:R-:W2:Y:S02]  /*305a0*/  MUFU.RCP R2, R2 ;  /* 0x0000000200027308 */ /* 0x004ea40000001000 */
[----:B--2---:R-:W-:-:S06]  /*305b0*/  VIADD R2, R2, 0xffffffe ;  /* 0x0ffffffe02027836 */ /* 0x004fcc0000000000 */
[----:B------:R-:W2:Y:S02]  /*305c0*/  F2I.FTZ.U32.TRUNC.NTZ R3, R2 ;  /* 0x0000000200037305 */ /* 0x000ea4000021f000 */
[----:B--2---:R-:W-:-:S04]  /*305d0*/  IMAD.MOV R2, RZ, RZ, -R3 ;  /* 0x000000ffff027224 */ /* 0x004fc800078e0a03 */
        /* <DEDUP_REMOVED lines=54> */
.L_x_3284:
[----:B------:R-:W-:Y:S01]  /*30940*/  UMOV UR4, URZ ;  /* 0x0000003f00047c82 */ /* 0x000fe20008000000 */
[----:B------:R-:W-:Y:S01]  /*30950*/  UMOV UR5, URZ ;  /* 0x0000003f00057c82 */ /* 0x000fe20008000000 */
[----:B------:R-:W-:Y:S01]  /*30960*/  ULDC UR6, c[0x0][0xc3c] ;  /* 0x00030f0000067ab9 */ /* 0x000fe20000000800 */
[----:B------:R-:W-:Y:S02]  /*30970*/  IMAD.MOV.U32 R16, RZ, RZ, R0 ;  /* 0x000000ffff107224 */ /* 0x000fe400078e0000 */
[----:B------:R-:W-:Y:S02]  /*30980*/  IMAD.U32 R17, RZ, RZ, UR4 ;  /* 0x00000004ff117e24 */ /* 0x000fe4000f8e00ff */
[----:B------:R-:W-:Y:S02]  /*30990*/  IMAD.U32 R18, RZ, RZ, UR5 ;  /* 0x00000005ff127e24 */ /* 0x000fe4000f8e00ff */
[----:B------:R-:W-:-:S07]  /*309a0*/  IMAD.U32 R19, RZ, RZ, UR6 ;  /* 0x00000006ff137e24 */ /* 0x000fce000f8e00ff */
.L_x_3292:
[----:B------:R-:W2:Y:S04]  /*309b0*/  LDL R0, [R1+0x30] ;  /* 0x0000300001007983 */ /* 0x000ea80000100800 */
[----:B------:R3:W4:Y:S01]  /*309c0*/  LDL R3, [R1+0x4] ;  /* 0x0000040001037983 */ /* 0x0007220000100800 */
[----:B------:R-:W-:Y:S05]  /*309d0*/  WARPSYNC.ALL ;  /* 0x0000000000007948 */ /* 0x000fea0003800000 */
[----:B------:R-:W-:Y:S01]  /*309e0*/  BAR.SYNC.DEFER_BLOCKING 0x4, 0x180 ;  /* 0x0106000000007b1d */ /* 0x000fe20000010000 */
[----:B--2---:R-:W-:-:S13]  /*309f0*/  ISETP.NE.AND P0, PT, R0, RZ, PT ;  /* 0x000000ff0000720c */ /* 0x004fda0003f05270 */
[----:B------:R-:W4:Y:S01]  /*30a00*/  @!P0 S2R R0, SR_CgaCtaId ;  /* 0x0000000000008919 */ /* 0x000f220000008800 */
[----:B------:R-:W-:-:S04]  /*30a10*/  @!P0 MOV R2, 0x400 ;  /* 0x0000040000028802 */ /* 0x000fc80000000f00 */
[----:B----4-:R-:W-:-:S05]  /*30a20*/  @!P0 LEA R3, R0, R2, 0x18 ;  /* 0x0000000200038211 */ /* 0x010fca00078ec0ff */
[----:B------:R3:W-:Y:S04]  /*30a30*/  @!P0 STS.128 [R3+0x388d0], R16 ;  /* 0x0388d01003008388 */ /* 0x0007e80000000c00 */
[----:B------:R3:W-:Y:S01]  /*30a40*/  @!P0 STL [R1+0x4], R3 ;  /* 0x0000040301008387 */ /* 0x0007e20000100800 */
[----:B------:R-:W-:Y:S06]  /*30a50*/  BAR.ARV 0x5, 0x180 ;  /* 0x0146000000007b1d */ /* 0x000fec0000002000 */
.L_x_3281:
[----:B------:R-:W-:Y:S02]  /*30a60*/  ULDC UR4, c[0x0][0xc3c] ;  /* 0x00030f0000047ab9 */ /* 0x000fe40000000800 */
[----:B----4-:R-:W-:-:S13]  /*30a70*/  ISETP.GE.AND P0, PT, R19, UR4, PT ;  /* 0x0000000413007c0c */ /* 0x010fda000bf06270 */
[----:B------:R-:W-:Y:S05]  /*30a80*/  @!P0 BRA `(.L_x_3293) ;  /* 0xffffff8000508947 */ /* 0x000fea000383ffff */
[----:B------:R-:W-:Y:S05]  /*30a90*/  BSYNC B8 ;  /* 0x0000000000087941 */ /* 0x000fea0003800000 */
.L_x_3132:
[----:B--2---:R-:W2:Y:S01]  /*30aa0*/  LDL.LU R0, [R1+0x50] ;  /* 0x0000500001007983 */ /* 0x004ea20000300800 */
[----:B------:R-:W-:Y:S01]  /*30ab0*/  BSSY B0, `(.L_x_3294) ;  /* 0x000000b000007945 */ /* 0x000fe20003800000 */
[----:B------:R-:W4:Y:S01]  /*30ac0*/  S2R R5, SR_CgaCtaId ;  /* 0x0000000000057919 */ /* 0x000f220000008800 */
[----:B--2---:R-:W-:-:S05]  /*30ad0*/  VIADD R0, R0, 0x1 ;  /* 0x0000000100007836 */ /* 0x004fca0000000000 */
[----:B0-----:R-:W-:-:S04]  /*30ae0*/  LEA.HI R2, R0, R0, RZ, 0x1 ;  /* 0x0000000000027211 */ /* 0x001fc800078f08ff */
[----:B---3--:R-:W-:-:S05]  /*30af0*/  LOP3.LUT R3, R2, 0xfffffffe, RZ, 0xc0, !PT ;  /* 0xfffffffe02037812 */ /* 0x008fca00078ec0ff */
[----:B------:R-:W-:Y:S01]  /*30b00*/  IMAD.IADD R3, R0, 0x1, -R3 ;  /* 0x0000000100037824 */ /* 0x000fe200078e0a03 */
[----:B------:R-:W-:-:S04]  /*30b10*/  MOV R0, 0x400 ;  /* 0x0000040000007802 */ /* 0x000fc80000000f00 */
[----:B----4-:R-:W-:Y:S02]  /*30b20*/  LEA R0, R5, R0, 0x18 ;  /* 0x0000000005007211 */ /* 0x010fe400078ec0ff */
[----:B------:R-:W-:-:S04]  /*30b30*/  SHF.L.U32 R3, R3, 0x1f, RZ ;  /* 0x0000001f03037819 */ /* 0x000fc800000006ff */
[----:B------:R-:W0:Y:S02]  /*30b40*/  SYNCS.PHASECHK.TRANS64.TRYWAIT P0, [R0+URZ+0x38820], R3 ;  /* 0x03882003000075a7 */ /* 0x000e24000800017f */
[----:B0-----:R-:W-:Y:S05]  /*30b50*/  @!P0 BRA `(.L_x_3295) ;  /* 0x0000003000b88947 */ /* 0x001fea0003800000 */
.L_x_3425:
[----:B------:R-:W-:Y:S05]  /*30b60*/  BSYNC B0 ;  /* 0x0000000000007941 */ /* 0x000fea0003800000 */
.L_x_3294:
[----:B------:R-:W-:-:S03]  /*30b70*/  UMOV UR4, 0xffffffff ;  /* 0xffffffff00047882 */ /* 0x000fc60000000000 */
[----:B------:R-:W-:Y:S05]  /*30b80*/  BRA.DIV UR4, `(.L_x_3296) ;  /* 0x0000003204c07947 */ /* 0x000fea000b800000 */
[----:B------:R-:W2:Y:S02]  /*30b90*/  S2R R2, SR_TID.X ;  /* 0x0000000000027919 */ /* 0x000ea40000002100 */
[----:B--2---:R-:W-:-:S04]  /*30ba0*/  SHF.R.U32.HI R2, RZ, 0x5, R2 ;  /* 0x00000005ff027819 */ /* 0x004fc80000011602 */
[----:B------:R-:W-:-:S05]  /*30bb0*/  LOP3.LUT R2, R2, 0x3, RZ, 0xc0, !PT ;  /* 0x0000000302027812 */ /* 0x000fca00078ec0ff */
[----:B------:R2:W3:Y:S02]  /*30bc0*/  SHFL.IDX PT, R14, R2, RZ, 0x1f ;  /* 0x00001fff020e7589 */ /* 0x0004e400000e0000 */
.L_x_3428:
[----:B---3--:R-:W-:-:S13]  /*30bd0*/  ISETP.NE.AND P0, PT, R14, RZ, PT ;  /* 0x000000ff0e00720c */ /* 0x008fda0003f05270 */
[----:B------:R-:W-:Y:S05]  /*30be0*/  @P0 BRA `(.L_x_2866) ;  /* 0x00000000009c0947 */ /* 0x000fea0003800000 */
[----:B------:R-:W-:-:S03]  /*30bf0*/  UMOV UR4, 0xffffffff ;  /* 0xffffffff00047882 */ /* 0x000fc60000000000 */
[----:B------:R-:W-:Y:S05]  /*30c00*/  BRA.DIV UR4, `(.L_x_3297) ;  /* 0x0000003204d47947 */ /* 0x000fea000b800000 */
[----:B------:R-:W-:-:S13]  /*30c10*/  ELECT P6, URZ, PT ;  /* 0x00000000003f782f */ /* 0x000fda00038c0000 */
.L_x_3431:
[----:B------:R-:W-:Y:S05]  /*30c20*/  @!P6 BRA `(.L_x_2866) ;  /* 0x00000000008ce947 */ /* 0x000fea0003800000 */
[----:B--2---:R-:W2:Y:S02]  /*30c30*/  LDL R2, [R1+0x98] ;  /* 0x0000980001027983 */ /* 0x004ea40000100800 */
[----:B--2---:R-:W-:-:S13]  /*30c40*/  R2UR UR4, R2 ;  /* 0x00000000020472ca */ /* 0x004fda00000e0000 */
[----:B------:R-:W-:-:S06]  /*30c50*/  ULOP3.LUT UR4, UR4, 0x2, URZ, 0xfc, !UPT ;  /* 0x0000000204047892 */ /* 0x000fcc000f8efc3f */
[----:B------:R-:W-:-:S05]  /*30c60*/  IMAD.U32 R2, RZ, RZ, UR4 ;  /* 0x00000004ff027e24 */ /* 0x000fca000f8e00ff */
[----:B------:R-:W-:-:S13]  /*30c70*/  ISETP.NE.AND P2, PT, R2, 0x3, PT ;  /* 0x000000030200780c */ /* 0x000fda0003f45270 */
[----:B------:R-:W-:Y:S05]  /*30c80*/  @!P2 BRA `(.L_x_3298) ;  /* 0x000000000004a947 */ /* 0x000fea0003800000 */
[----:B------:R-:W-:Y:S01]  /*30c90*/  BPT.TRAP 0x1 ;  /* 0x000000040000795c */ /* 0x000fe20000300000 */
.L_x_3298:
        /* <DEDUP_REMOVED lines=14> */
.L_x_3432:
[----:B------:R-:W2:Y:S02]  /*30d80*/  SYNCS.PHASECHK.TRANS64.TRYWAIT P0, [R7+URZ], R2 ;  /* 0x00000002070075a7 */ /* 0x000ea4000800017f */
[----:B--2---:R-:W-:Y:S05]  /*30d90*/  @!P0 BRA `(.L_x_3300) ;  /* 0x0000003000a48947 */ /* 0x004fea0003800000 */
.L_x_3433:
[----:B------:R-:W-:Y:S05]  /*30da0*/  @!P2 BRA `(.L_x_3301) ;  /* 0x000000000004a947 */ /* 0x000fea0003800000 */
[----:B------:R-:W-:Y:S01]  /*30db0*/  BPT.TRAP 0x1 ;  /* 0x000000040000795c */ /* 0x000fe20000300000 */
.L_x_3301:
[----:B------:R-:W3:Y:S01]  /*30dc0*/  LDL.LU R4, [R1+0x8] ;  /* 0x0000080001047983 */ /* 0x000ee20000300800 */
[----:B------:R-:W-:-:S04]  /*30dd0*/  VIADD R0, R0, 0x38860 ;  /* 0x0003886000007836 */ /* 0x000fc80000000000 */
[----:B---3--:R-:W-:-:S04]  /*30de0*/  IMAD R4, R4, 0x8, R0 ;  /* 0x0000000804047824 */ /* 0x008fc800078e0200 */
[----:B------:R-:W3:Y:S02]  /*30df0*/  SYNCS.PHASECHK.TRANS64.TRYWAIT P0, [R4+URZ], R5 ;  /* 0x00000005040075a7 */ /* 0x000ee4000800017f */
[----:B---3--:R-:W-:Y:S05]  /*30e00*/  @!P0 BRA `(.L_x_3302) ;  /* 0x00000030009c8947 */ /* 0x008fea0003800000 */
.L_x_3434:
[----:B------:R-:W-:-:S07]  /*30e10*/  IMAD R3, R3, 0x8, R0 ;  /* 0x0000000803037824 */ /* 0x000fce00078e0200 */
.L_x_3303:
[----:B----4-:R4:W0:Y:S02]  /*30e20*/  SYNCS.PHASECHK.TRANS64.TRYWAIT P0, [R3+URZ], R2 ;  /* 0x00000002030075a7 */ /* 0x010824000800017f */
[----:B0-----:R-:W-:Y:S05]  /*30e30*/  @!P0 NANOSLEEP.SYNCS 0x989680 ;  /* 0x009896800000895d */ /* 0x001fea0003900000 */
[----:B------:R-:W0:Y:S02]  /*30e40*/  @!P0 SYNCS.PHASECHK.TRANS64 P0, [R3+URZ], R2 ;  /* 0x00000002030085a7 */ /* 0x000e24000800007f */
[----:B0-----:R-:W-:Y:S05]  /*30e50*/  @!P0 BRA `(.L_x_3303) ;  /* 0xfffffffc00f08947 */ /* 0x001fea000383ffff */
.L_x_2866:
[----:B------:R-:W-:Y:S05]  /*30e60*/  BSYNC B9 ;  /* 0x0000000000097941 */ /* 0x000fea0003800000 */
.L_x_2863:
[----:B------:R-:W-:Y:S05]  /*30e70*/  EXIT ;  /* 0x000000000000794d */ /* 0x000fea0003800000 */
.L_x_2886:
[----:B0-----:R0:W1:Y:S02]  /*30e80*/  SYNCS.PHASECHK.TRANS64.TRYWAIT P6, [R0+URZ+0x38890], R114 ;  /* 0x03889072000075a7 */ /* 0x00106400080c017f */
[----:B-1----:R-:W-:Y:S05]  /*30e90*/  @!P6 NANOSLEEP.SYNCS 0x989680 ;  /* 0x009896800000e95d */ /* 0x002fea0003900000 */
[----:B------:R-:W1:Y:S02]  /*30ea0*/  @!P6 SYNCS.PHASECHK.TRANS64 P6, [R0+URZ+0x38890], R114 ;  /* 0x038890720000e5a7 */ /* 0x000e6400080c007f */
[----:B-1----:R-:W-:Y:S05]  /*30eb0*/  @!P6 BRA `(.L_x_2886) ;  /* 0xfffffffc00f0e947 */ /* 0x002fea000383ffff */
[----:B------:R-:W-:Y:S05]  /*30ec0*/  BRA `(.L_x_3304) ;  /* 0xfffffd2800bc7947 */ /* 0x000fea000383ffff */
.L_x_2942:
[----:B-1----:R1:W3:Y:S02]  /*30ed0*/  SYNCS.PHASECHK.TRANS64.TRYWAIT P6, [R0+URZ+0x38890], R114 ;  /* 0x03889072000075a7 */ /* 0x0022e400080c017f */
[----:B---3--:R-:W-:Y:S05]  /*30ee0*/  @!P6 NANOSLEEP.SYNCS 0x989680 ;  /* 0x009896800000e95d */ /* 0x008fea0003900000 */
[----:B------:R-:W3:Y:S02]  /*30ef0*/  @!P6 SYNCS.PHASECHK.TRANS64 P6, [R0+URZ+0x38890], R114 ;  /* 0x038890720000e5a7 */ /* 0x000ee400080c007f */
[----:B---3--:R-:W-:Y:S05]  /*30f00*/  @!P6 BRA `(.L_x_2942) ;  /* 0xfffffffc00f0e947 */ /* 0x008fea000383ffff */
[----:B------:R-:W-:Y:S05]  /*30f10*/  BRA `(.L_x_3305) ;  /* 0xfffffd6000907947 */ /* 0x000fea000383ffff */
.L_x_2967:
[----:B-1----:R1:W2:Y:S02]  /*30f20*/  SYNCS.PHASECHK.TRANS64.TRYWAIT P3, [R0+URZ+0x38890], R114 ;  /* 0x03889072000075a7 */ /* 0x0022a4000806017f */
[----:B--2---:R-:W-:Y:S05]  /*30f30*/  @!P3 NANOSLEEP.SYNCS 0x989680 ;  /* 0x009896800000b95d */ /* 0x004fea0003900000 */
[----:B------:R-:W2:Y:S02]  /*30f40*/  @!P3 SYNCS.PHASECHK.TRANS64 P3, [R0+URZ+0x38890], R114 ;  /* 0x038890720000b5a7 */ /* 0x000ea4000806007f */
[----:B--2---:R-:W-:Y:S05]  /*30f50*/  @!P3 BRA `(.L_x_2967) ;  /* 0xfffffffc00f0b947 */ /* 0x004fea000383ffff */
[----:B------:R-:W-:Y:S05]  /*30f60*/  BRA `(.L_x_3306) ;  /* 0xfffffd9400847947 */ /* 0x000fea000383ffff */
.L_x_2975:
[----:B-1----:R1:W2:Y:S02]  /*30f70*/  SYNCS.PHASECHK.TRANS64.TRYWAIT P2, [R0+URZ+0x388b0], R114 ;  /* 0x0388b072000075a7 */ /* 0x0022a4000804017f */
[----:B--2---:R-:W-:Y:S05]  /*30f80*/  @!P2 NANOSLEEP.SYNCS 0x989680 ;  /* 0x009896800000a95d */ /* 0x004fea0003900000 */
[----:B------:R-:W2:Y:S02]  /*30f90*/  @!P2 SYNCS.PHASECHK.TRANS64 P2, [R0+URZ+0x388b0], R114 ;  /* 0x0388b0720000a5a7 */ /* 0x000ea4000804007f */
[----:B--2---:R-:W-:Y:S05]  /*30fa0*/  @!P2 BRA `(.L_x_2975) ;  /* 0xfffffffc00f0a947 */ /* 0x004fea000383ffff */
[----:B------:R-:W-:Y:S05]  /*30fb0*/  BRA `(.L_x_3307) ;  /* 0xfffffd9800b47947 */ /* 0x000fea000383ffff */
.L_x_2995:
        /* <DEDUP_REMOVED lines=8> */
.L_x_3309:
[----:B------:R-:W-:Y:S05]  /*31040*/  BSYNC B1 ;  /* 0x0000000000017941 */ /* 0x000fea0003800000 */
.L_x_3308:
        /* <DEDUP_REMOVED lines=8> */
.L_x_3310:
[----:B------:R-:W-:Y:S02]  /*310d0*/  IMAD.MOV.U32 R13, RZ, RZ, R7 ;  /* 0x000000ffff0d7224 */ /* 0x000fe400078e0007 */
[----:B------:R-:W-:-:S07]  /*310e0*/  IMAD.MOV.U32 R5, RZ, RZ, R14 ;  /* 0x000000ffff057224 */ /* 0x000fce00078e000e */
[----:B------:R-:W-:Y:S05]  /*310f0*/  WARPSYNC.COLLECTIVE R15, `(.L_x_3311) ;  /* 0x000000000f087348 */ /* 0x000fea0003c00000 */
[----:B------:R0:W1:Y:S02]  /*31100*/  SHFL.IDX P6, R14, R13, R12, R11 ;  /* 0x0000000c0d0e7389 */ /* 0x00006400000c000b */
[----:B01----:R-:W-:Y:S01]  /*31110*/  ENDCOLLECTIVE ;  /* 0x000000000000791b */ /* 0x003fe20003800000 */
.L_x_3311:
[----:B------:R-:W-:Y:S02]  /*31120*/  IMAD.MOV.U32 R13, RZ, RZ, R3 ;  /* 0x000000ffff0d7224 */ /* 0x000fe400078e0003 */
[----:B------:R-:W-:-:S07]  /*31130*/  IMAD.MOV.U32 R9, RZ, RZ, R14 ;  /* 0x000000ffff097224 */ /* 0x000fce00078e000e */
[----:B------:R-:W-:Y:S05]  /*31140*/  WARPSYNC.COLLECTIVE R15, `(.L_x_3312) ;  /* 0x000000000f087348 */ /* 0x000fea0003c00000 */
[----:B------:R0:W1:Y:S02]  /*31150*/  SHFL.IDX P6, R14, R13, R12, R11 ;  /* 0x0000000c0d0e7389 */ /* 0x00006400000c000b */
[----:B01----:R-:W-:Y:S01]  /*31160*/  ENDCOLLECTIVE ;  /* 0x000000000000791b */ /* 0x003fe20003800000 */
.L_x_3312:
[----:B------:R-:W-:Y:S05]  /*31170*/  BRA `(.L_x_3313) ;  /* 0xfffffdac006c7947 */ /* 0x000fea000383ffff */
.L_x_2998:
        /* <DEDUP_REMOVED lines=8> */
.L_x_3315:
[----:B------:R-:W-:Y:S05]  /*31200*/  BSYNC B1 ;  /* 0x0000000000017941 */ /* 0x000fea0003800000 */
.L_x_3314:
        /* <DEDUP_REMOVED lines=8> */
.L_x_3316:
[----:B------:R-:W-:Y:S02]  /*31290*/  IMAD.MOV.U32 R13, RZ, RZ, R7 ;  /* 0x000000ffff0d7224 */ /* 0x000fe400078e0007 */
[----:B------:R-:W-:-:S07]  /*312a0*/  IMAD.MOV.U32 R5, RZ, RZ, R14 ;  /* 0x000000ffff057224 */ /* 0x000fce00078e000e */
[----:B------:R-:W-:Y:S05]  /*312b0*/  WARPSYNC.COLLECTIVE R15, `(.L_x_3317) ;  /* 0x000000000f087348 */ /* 0x000fea0003c00000 */
[----:B------:R0:W1:Y:S02]  /*312c0*/  SHFL.IDX P6, R14, R13, R12, R11 ;  /* 0x0000000c0d0e7389 */ /* 0x00006400000c000b */
[----:B01----:R-:W-:Y:S01]  /*312d0*/  ENDCOLLECTIVE ;  /* 0x000000000000791b */ /* 0x003fe20003800000 */
.L_x_3317:
[----:B------:R-:W-:Y:S02]  /*312e0*/  IMAD.MOV.U32 R13, RZ, RZ, R3 ;  /* 0x000000ffff0d7224 */ /* 0x000fe400078e0003 */
[----:B------:R-:W-:-:S07]  /*312f0*/  IMAD.MOV.U32 R9, RZ, RZ, R14 ;  /* 0x000000ffff097224 */ /* 0x000fce00078e000e */
[----:B------:R-:W-:Y:S05]  /*31300*/  WARPSYNC.COLLECTIVE R15, `(.L_x_3318) ;  /* 0x000000000f087348 */ /* 0x000fea0003c00000 */
[----:B------:R0:W1:Y:S02]  /*31310*/  SHFL.IDX P6, R14, R13, R12, R11 ;  /* 0x0000000c0d0e7389 */ /* 0x00006400000c000b */
[----:B01----:R-:W-:Y:S01]  /*31320*/  ENDCOLLECTIVE ;  /* 0x000000000000791b */ /* 0x003fe20003800000 */
.L_x_3318:
[----:B------:R-:W-:Y:S05]  /*31330*/  BRA `(.L_x_3319) ;  /* 0xfffffdb000847947 */ /* 0x000fea000383ffff */
.L_x_3001:
        /* <DEDUP_REMOVED lines=8> */
.L_x_3321:
[----:B------:R-:W-:Y:S05]  /*313c0*/  BSYNC B1 ;  /* 0x0000000000017941 */ /* 0x000fea0003800000 */
.L_x_3320:
        /* <DEDUP_REMOVED lines=8> */
.L_x_3322:
[----:B------:R-:W-:Y:S02]  /*31450*/  IMAD.MOV.U32 R13, RZ, RZ, R7 ;  /* 0x000000ffff0d7224 */ /* 0x000fe400078e0007 */
[----:B------:R-:W-:-:S07]  /*31460*/  IMAD.MOV.U32 R5, RZ, RZ, R14 ;  /* 0x000000ffff057224 */ /* 0x000fce00078e000e */
[----:B------:R-:W-:Y:S05]  /*31470*/  WARPSYNC.COLLECTIVE R15, `(.L_x_3323) ;  /* 0x000000000f087348 */ /* 0x000fea0003c00000 */
[----:B------:R0:W1:Y:S02]  /*31480*/  SHFL.IDX P6, R14, R13, R12, R11 ;  /* 0x0000000c0d0e7389 */ /* 0x00006400000c000b */
[----:B01----:R-:W-:Y:S01]  /*31490*/  ENDCOLLECTIVE ;  /* 0x000000000000791b */ /* 0x003fe20003800000 */
.L_x_3323:
[----:B------:R-:W-:Y:S02]  /*314a0*/  IMAD.MOV.U32 R13, RZ, RZ, R3 ;  /* 0x000000ffff0d7224 */ /* 0x000fe400078e0003 */
[----:B------:R-:W-:-:S07]  /*314b0*/  IMAD.MOV.U32 R9, RZ, RZ, R14 ;  /* 0x000000ffff097224 */ /* 0x000fce00078e000e */
[----:B------:R-:W-:Y:S05]  /*314c0*/  WARPSYNC.COLLECTIVE R15, `(.L_x_3324) ;  /* 0x000000000f087348 */ /* 0x000fea0003c00000 */
[----:B------:R0:W1:Y:S02]  /*314d0*/  SHFL.IDX P6, R14, R13, R12, R11 ;  /* 0x0000000c0d0e7389 */ /* 0x00006400000c000b */
[----:B01----:R-:W-:Y:S01]  /*314e0*/  ENDCOLLECTIVE ;  /* 0x000000000000791b */ /* 0x003fe20003800000 */
.L_x_3324:
[----:B------:R-:W-:Y:S05]  /*314f0*/  BRA `(.L_x_3325) ;  /* 0xfffffdb400947947 */ /* 0x000fea000383ffff */
.L_x_3004:
        /* <DEDUP_REMOVED lines=8> */
.L_x_3327:
[----:B------:R-:W-:Y:S05]  /*31580*/  BSYNC B1 ;  /* 0x0000000000017941 */ /* 0x000fea0003800000 */
.L_x_3326:
        /* <DEDUP_REMOVED lines=8> */
.L_x_3328:
[----:B------:R-:W-:Y:S02]  /*31610*/  IMAD.MOV.U32 R13, RZ, RZ, R7 ;  /* 0x000000ffff0d7224 */ /* 0x000fe400078e0007 */
[----:B------:R-:W-:-:S07]  /*31620*/  IMAD.MOV.U32 R10, RZ, RZ, R14 ;  /* 0x000000ffff0a7224 */ /* 0x000fce00078e000e */
[----:B------:R-:W-:Y:S05]  /*31630*/  WARPSYNC.COLLECTIVE R15, `(.L_x_3329) ;  /* 0x000000000f087348 */ /* 0x000fea0003c00000 */
[----:B------:R0:W1:Y:S02]  /*31640*/  SHFL.IDX P6, R14, R13, R12, R11 ;  /* 0x0000000c0d0e7389 */ /* 0x00006400000c000b */
[----:B01----:R-:W-:Y:S01]  /*31650*/  ENDCOLLECTIVE ;  /* 0x000000000000791b */ /* 0x003fe20003800000 */
.L_x_3329:
[----:B------:R-:W-:Y:S02]  /*31660*/  IMAD.MOV.U32 R13, RZ, RZ, R3 ;  /* 0x000000ffff0d7224 */ /* 0x000fe400078e0003 */
[----:B------:R-:W-:-:S07]  /*31670*/  IMAD.MOV.U32 R9, RZ, RZ, R14 ;  /* 0x000000ffff097224 */ /* 0x000fce00078e000e */
[----:B------:R-:W-:Y:S05]  /*31680*/  WARPSYNC.COLLECTIVE R15, `(.L_x_3330) ;  /* 0x000000000f087348 */ /* 0x000fea0003c00000 */
[----:B------:R0:W1:Y:S02]  /*31690*/  SHFL.IDX P6, R14, R13, R12, R11 ;  /* 0x0000000c0d0e7389 */ /* 0x00006400000c000b */
[----:B01----:R-:W-:Y:S01]  /*316a0*/  ENDCOLLECTIVE ;  /* 0x000000000000791b */ /* 0x003fe20003800000 */
.L_x_3330:
[----:B------:R-:W-:Y:S01]  /*316b0*/  IMAD.MOV.U32 R3, RZ, RZ, R14 ;  /* 0x000000ffff037224 */ /* 0x000fe200078e000e */
[----:B------:R-:W-:Y:S06]  /*316c0*/  BRA `(.L_x_3331) ;  /* 0xfffffdb800a87947 */ /* 0x000fec000383ffff */
.L_x_3008:
[----:B0-----:R0:W1:Y:S02]  /*316d0*/  SYNCS.PHASECHK.TRANS64.TRYWAIT P0, [R16+URZ+0x38800], R143 ;  /* 0x0388008f100075a7 */ /* 0x001064000800017f */
[----:B-1----:R-:W-:Y:S05]  /*316e0*/  @!P0 NANOSLEEP.SYNCS 0x989680 ;  /* 0x009896800000895d */ /* 0x002fea0003900000 */
[----:B------:R-:W1:Y:S02]  /*316f0*/  @!P0 SYNCS.PHASECHK.TRANS64 P0, [R16+URZ+0x38800], R143 ;  /* 0x0388008f100085a7 */ /* 0x000e64000800007f */
[----:B-1----:R-:W-:Y:S05]  /*31700*/  @!P0 BRA `(.L_x_3008) ;  /* 0xfffffffc00f08947 */ /* 0x002fea000383ffff */
[----:B------:R-:W-:Y:S05]  /*31710*/  BRA `(.L_x_3332) ;  /* 0xfffffdc0001c7947 */ /* 0x000fea000383ffff */
.L_x_3040:
        /* <DEDUP_REMOVED lines=8> */
.L_x_3334:
[----:B------:R-:W-:Y:S05]  /*317a0*/  BSYNC B1 ;  /* 0x0000000000017941 */ /* 0x000fea0003800000 */
.L_x_3333:
        /* <DEDUP_REMOVED lines=8> */
.L_x_3335:
[----:B------:R-:W-:Y:S02]  /*31830*/  IMAD.MOV.U32 R13, RZ, RZ, R7 ;  /* 0x000000ffff0d7224 */ /* 0x000fe400078e0007 */
[----:B------:R-:W-:-:S07]  /*31840*/  IMAD.MOV.U32 R4, RZ, RZ, R14 ;  /* 0x000000ffff047224 */ /* 0x000fce00078e000e */
[----:B------:R-:W-:Y:S05]  /*31850*/  WARPSYNC.COLLECTIVE R15, `(.L_x_3336) ;  /* 0x000000000f087348 */ /* 0x000fea0003c00000 */
[----:B------:R0:W1:Y:S02]  /*31860*/  SHFL.IDX P6, R14, R13, R12, R11 ;  /* 0x0000000c0d0e7389 */ /* 0x00006400000c000b */
[----:B01----:R-:W-:Y:S01]  /*31870*/  ENDCOLLECTIVE ;  /* 0x000000000000791b */ /* 0x003fe20003800000 */
.L_x_3336:
[----:B------:R-:W-:Y:S02]  /*31880*/  IMAD.MOV.U32 R13, RZ, RZ, R3 ;  /* 0x000000ffff0d7224 */ /* 0x000fe400078e0003 */
[----:B------:R-:W-:-:S07]  /*31890*/  IMAD.MOV.U32 R9, RZ, RZ, R14 ;  /* 0x000000ffff097224 */ /* 0x000fce00078e000e */
[----:B------:R-:W-:Y:S05]  /*318a0*/  WARPSYNC.COLLECTIVE R15, `(.L_x_3337) ;  /* 0x000000000f087348 */ /* 0x000fea0003c00000 */
[----:B------:R0:W1:Y:S02]  /*318b0*/  SHFL.IDX P6, R14, R13, R12, R11 ;  /* 0x0000000c0d0e7389 */ /* 0x00006400000c000b */
[----:B01----:R-:W-:Y:S01]  /*318c0*/  ENDCOLLECTIVE ;  /* 0x000000000000791b */ /* 0x003fe20003800000 */
.L_x_3337:
[----:B------:R-:W-:Y:S05]  /*318d0*/  BRA `(.L_x_3338) ;  /* 0xfffffdf000e87947 */ /* 0x000fea000383ffff */
.L_x_3043:
        /* <DEDUP_REMOVED lines=8> */
.L_x_3340:
[----:B------:R-:W-:Y:S05]  /*31960*/  BSYNC B1 ;  /* 0x0000000000017941 */ /* 0x000fea0003800000 */
.L_x_3339:
        /* <DEDUP_REMOVED lines=8> */
.L_x_3341:
[----:B------:R-:W-:Y:S02]  /*319f0*/  IMAD.MOV.U32 R13, RZ, RZ, R7 ;  /* 0x000000ffff0d7224 */ /* 0x000fe400078e0007 */
[----:B------:R-:W-:-:S07]  /*31a00*/  IMAD.MOV.U32 R4, RZ, RZ, R14 ;  /* 0x000000ffff047224 */ /* 0x000fce00078e000e */
[----:B------:R-:W-:Y:S05]  /*31a10*/  WARPSYNC.COLLECTIVE R15, `(.L_x_3342) ;  /* 0x000000000f087348 */ /* 0x000fea0003c00000 */
[----:B------:R0:W1:Y:S02]  /*31a20*/  SHFL.IDX P6, R14, R13, R12, R11 ;  /* 0x0000000c0d0e7389 */ /* 0x00006400000c000b */
[----:B01----:R-:W-:Y:S01]  /*31a30*/  ENDCOLLECTIVE ;  /* 0x000000000000791b */ /* 0x003fe20003800000 */
.L_x_3342:
[----:B------:R-:W-:Y:S02]  /*31a40*/  IMAD.MOV.U32 R13, RZ, RZ, R3 ;  /* 0x000000ffff0d7224 */ /* 0x000fe400078e0003 */
[----:B------:R-:W-:-:S07]  /*31a50*/  IMAD.MOV.U32 R9, RZ, RZ, R14 ;  /* 0x000000ffff097224 */ /* 0x000fce00078e000e */
[----:B------:R-:W-:Y:S05]  /*31a60*/  WARPSYNC.COLLECTIVE R15, `(.L_x_3343) ;  /* 0x000000000f087348 */ /* 0x000fea0003c00000 */
[----:B------:R0:W1:Y:S02]  /*31a70*/  SHFL.IDX P6, R14, R13, R12, R11 ;  /* 0x0000000c0d0e7389 */ /* 0x00006400000c000b */
[----:B01----:R-:W-:Y:S01]  /*31a80*/  ENDCOLLECTIVE ;  /* 0x000000000000791b */ /* 0x003fe20003800000 */
.L_x_3343:
[----:B------:R-:W-:Y:S05]  /*31a90*/  BRA `(.L_x_3344) ;  /* 0xfffffdf400bc7947 */ /* 0x000fea000383ffff */
.L_x_3046:
        /* <DEDUP_REMOVED lines=8> */
.L_x_3346:
[----:B------:R-:W-:Y:S05]  /*31b20*/  BSYNC B1 ;  /* 0x0000000000017941 */ /* 0x000fea0003800000 */
.L_x_3345:
        /* <DEDUP_REMOVED lines=8> */
.L_x_3347:
[----:B------:R-:W-:Y:S02]  /*31bb0*/  IMAD.MOV.U32 R13, RZ, RZ, R7 ;  /* 0x000000ffff0d7224 */ /* 0x000fe400078e0007 */
[----:B------:R-:W-:-:S07]  /*31bc0*/  IMAD.MOV.U32 R4, RZ, RZ, R14 ;  /* 0x000000ffff047224 */ /* 0x000fce00078e000e */
[----:B------:R-:W-:Y:S05]  /*31bd0*/  WARPSYNC.COLLECTIVE R15, `(.L_x_3348) ;  /* 0x000000000f087348 */ /* 0x000fea0003c00000 */
[----:B------:R0:W1:Y:S02]  /*31be0*/  SHFL.IDX P6, R14, R13, R12, R11 ;  /* 0x0000000c0d0e7389 */ /* 0x00006400000c000b */
[----:B01----:R-:W-:Y:S01]  /*31bf0*/  ENDCOLLECTIVE ;  /* 0x000000000000791b */ /* 0x003fe20003800000 */
.L_x_3348:
[----:B------:R-:W-:Y:S02]  /*31c00*/  IMAD.MOV.U32 R13, RZ, RZ, R3 ;  /* 0x000000ffff0d7224 */ /* 0x000fe400078e0003 */
[----:B------:R-:W-:-:S07]  /*31c10*/  IMAD.MOV.U32 R9, RZ, RZ, R14 ;  /* 0x000000ffff097224 */ /* 0x000fce00078e000e */
[----:B------:R-:W-:Y:S05]  /*31c20*/  WARPSYNC.COLLECTIVE R15, `(.L_x_3349) ;  /* 0x000000000f087348 */ /* 0x000fea0003c00000 */
[----:B------:R0:W1:Y:S02]  /*31c30*/  SHFL.IDX P6, R14, R13, R12, R11 ;  /* 0x0000000c0d0e7389 */ /* 0x00006400000c000b */
[----:B01----:R-:W-:Y:S01]  /*31c40*/  ENDCOLLECTIVE ;  /* 0x000000000000791b */ /* 0x003fe20003800000 */
.L_x_3349:
[----:B------:R-:W-:Y:S05]  /*31c50*/  BRA `(.L_x_3350) ;  /* 0xfffffdf800887947 */ /* 0x000fea000383ffff */
.L_x_3049:
        /* <DEDUP_REMOVED lines=8> */
.L_x_3352:
[----:B------:R-:W-:Y:S05]  /*31ce0*/  BSYNC B1 ;  /* 0x0000000000017941 */ /* 0x000fea0003800000 */
.L_x_3351:
        /* <DEDUP_REMOVED lines=8> */
.L_x_3353:
[----:B------:R-:W-:Y:S02]  /*31d70*/  IMAD.MOV.U32 R13, RZ, RZ, R7 ;  /* 0x000000ffff0d7224 */ /* 0x000fe400078e0007 */
[----:B------:R-:W-:-:S07]  /*31d80*/  IMAD.MOV.U32 R20, RZ, RZ, R14 ;  /* 0x000000ffff147224 */ /* 0x000fce00078e000e */
[----:B------:R-:W-:Y:S05]  /*31d90*/  WARPSYNC.COLLECTIVE R15, `(.L_x_3354) ;  /* 0x000000000f087348 */ /* 0x000fea0003c00000 */
[----:B------:R0:W1:Y:S02]  /*31da0*/  SHFL.IDX P6, R14, R13, R12, R11 ;  /* 0x0000000c0d0e7389 */ /* 0x00006400000c000b */
[----:B01----:R-:W-:Y:S01]  /*31db0*/  ENDCOLLECTIVE ;  /* 0x000000000000791b */ /* 0x003fe20003800000 */
.L_x_3354:
[----:B------:R-:W-:Y:S02]  /*31dc0*/  IMAD.MOV.U32 R13, RZ, RZ, R3 ;  /* 0x000000ffff0d7224 */ /* 0x000fe400078e0003 */
[----:B------:R-:W-:-:S07]  /*31dd0*/  IMAD.MOV.U32 R77, RZ, RZ, R14 ;  /* 0x000000ffff4d7224 */ /* 0x000fce00078e000e */
[----:B------:R-:W-:Y:S05]  /*31de0*/  WARPSYNC.COLLECTIVE R15, `(.L_x_3355) ;  /* 0x000000000f087348 */ /* 0x000fea0003c00000 */
[----:B------:R0:W1:Y:S02]  /*31df0*/  SHFL.IDX P6, R14, R13, R12, R11 ;  /* 0x0000000c0d0e7389 */ /* 0x00006400000c000b */
[----:B01----:R-:W-:Y:S01]  /*31e00*/  ENDCOLLECTIVE ;  /* 0x000000000000791b */ /* 0x003fe20003800000 */
.L_x_3355:
[----:B------:R-:W-:Y:S01]  /*31e10*/  IMAD.MOV.U32 R76, RZ, RZ, R14 ;  /* 0x000000ffff4c7224 */ /* 0x000fe200078e000e */
[----:B------:R-:W-:Y:S06]  /*31e20*/  BRA `(.L_x_3356) ;  /* 0xfffffdfc00587947 */ /* 0x000fec000383ffff */
.L_x_3053:
[----:B0-----:R0:W1:Y:S02]  /*31e30*/  SYNCS.PHASECHK.TRANS64.TRYWAIT P0, [R16+URZ+0x38800], R139 ;  /* 0x0388008b100075a7 */ /* 0x001064000800017f */
[----:B-1----:R-:W-:Y:S05]  /*31e40*/  @!P0 NANOSLEEP.SYNCS 0x989680 ;  /* 0x009896800000895d */ /* 0x002fea0003900000 */
[----:B------:R-:W1:Y:S02]  /*31e50*/  @!P0 SYNCS.PHASECHK.TRANS64 P0, [R16+URZ+0x38800], R139 ;  /* 0x0388008b100085a7 */ /* 0x000e64000800007f */
[----:B-1----:R-:W-:Y:S05]  /*31e60*/  @!P0 BRA `(.L_x_3053) ;  /* 0xfffffffc00f08947 */ /* 0x002fea000383ffff */
[----:B------:R-:W-:Y:S05]  /*31e70*/  BRA `(.L_x_3357) ;  /* 0xfffffe00007c7947 */ /* 0x000fea000383ffff */
.L_x_3071:
[----:B-1----:R1:W2:Y:S02]  /*31e80*/  SYNCS.PHASECHK.TRANS64.TRYWAIT P2, [R0+URZ+0x38830], R3 ;  /* 0x03883003000075a7 */ /* 0x0022a4000804017f */
[----:B--2---:R-:W-:Y:S05]  /*31e90*/  @!P2 NANOSLEEP.SYNCS 0x989680 ;  /* 0x009896800000a95d */ /* 0x004fea0003900000 */
[----:B------:R-:W2:Y:S02]  /*31ea0*/  @!P2 SYNCS.PHASECHK.TRANS64 P2, [R0+URZ+0x38830], R3 ;  /* 0x038830030000a5a7 */ /* 0x000ea4000804007f */
[----:B--2---:R-:W-:Y:S05]  /*31eb0*/  @!P2 BRA `(.L_x_3071) ;  /* 0xfffffffc00f0a947 */ /* 0x004fea000383ffff */
[----:B------:R-:W-:Y:S05]  /*31ec0*/  BRA `(.L_x_3070) ;  /* 0xfffffe3800cc7947 */ /* 0x000fea000383ffff */
.L_x_3078:
[----:B-1----:R1:W2:Y:S02]  /*31ed0*/  SYNCS.PHASECHK.TRANS64.TRYWAIT P3, [R11+URZ+0x38830], R4 ;  /* 0x038830040b0075a7 */ /* 0x0022a4000806017f */
[----:B--2---:R-:W-:Y:S05]  /*31ee0*/  @!P3 NANOSLEEP.SYNCS 0x989680 ;  /* 0x009896800000b95d */ /* 0x004fea0003900000 */
[----:B------:R-:W2:Y:S02]  /*31ef0*/  @!P3 SYNCS.PHASECHK.TRANS64 P3, [R11+URZ+0x38830], R4 ;  /* 0x038830040b00b5a7 */ /* 0x000ea4000806007f */
[----:B--2---:R-:W-:Y:S05]  /*31f00*/  @!P3 BRA `(.L_x_3078) ;  /* 0xfffffffc00f0b947 */ /* 0x004fea000383ffff */
[----:B------:R-:W-:Y:S05]  /*31f10*/  BRA `(.L_x_3077) ;  /* 0xfffffe8400007947 */ /* 0x000fea000383ffff */
.L_x_3083:
[----:B-1----:R1:W2:Y:S02]  /*31f20*/  SYNCS.PHASECHK.TRANS64.TRYWAIT P3, [R9+URZ+0x38850], R0 ;  /* 0x03885000090075a7 */ /* 0x0022a4000806017f */
[----:B--2---:R-:W-:Y:S05]  /*31f30*/  @!P3 NANOSLEEP.SYNCS 0x989680 ;  /* 0x009896800000b95d */ /* 0x004fea0003900000 */
[----:B------:R-:W2:Y:S02]  /*31f40*/  @!P3 SYNCS.PHASECHK.TRANS64 P3, [R9+URZ+0x38850], R0 ;  /* 0x038850000900b5a7 */ /* 0x000ea4000806007f */
[----:B--2---:R-:W-:Y:S05]  /*31f50*/  @!P3 BRA `(.L_x_3083) ;  /* 0xfffffffc00f0b947 */ /* 0x004fea000383ffff */
[----:B------:R-:W-:Y:S05]  /*31f60*/  BRA `(.L_x_3082) ;  /* 0xfffffeb800bc7947 */ /* 0x000fea000383ffff */
.L_x_3091:
[----:B-1----:R1:W2:Y:S02]  /*31f70*/  SYNCS.PHASECHK.TRANS64.TRYWAIT P2, [R4+URZ+0x38830], R5 ;  /* 0x03883005040075a7 */ /* 0x0022a4000804017f */
[----:B--2---:R-:W-:Y:S05]  /*31f80*/  @!P2 NANOSLEEP.SYNCS 0x989680 ;  /* 0x009896800000a95d */ /* 0x004fea0003900000 */
[----:B------:R-:W2:Y:S02]  /*31f90*/  @!P2 SYNCS.PHASECHK.TRANS64 P2, [R4+URZ+0x38830], R5 ;  /* 0x038830050400a5a7 */ /* 0x000ea4000804007f */
[----:B--2---:R-:W-:Y:S05]  /*31fa0*/  @!P2 BRA `(.L_x_3091) ;  /* 0xfffffffc00f0a947 */ /* 0x004fea000383ffff */
[----:B------:R-:W-:Y:S05]  /*31fb0*/  BRA `(.L_x_3090) ;  /* 0xfffffed000987947 */ /* 0x000fea000383ffff */
.L_x_3096:
[----:B-1----:R1:W2:Y:S02]  /*31fc0*/  SYNCS.PHASECHK.TRANS64.TRYWAIT P2, [R9+URZ+0x38850], R0 ;  /* 0x03885000090075a7 */ /* 0x0022a4000804017f */
[----:B--2---:R-:W-:Y:S05]  /*31fd0*/  @!P2 NANOSLEEP.SYNCS 0x989680 ;  /* 0x009896800000a95d */ /* 0x004fea0003900000 */
[----:B------:R-:W2:Y:S02]  /*31fe0*/  @!P2 SYNCS.PHASECHK.TRANS64 P2, [R9+URZ+0x38850], R0 ;  /* 0x038850000900a5a7 */ /* 0x000ea4000804007f */
[----:B--2---:R-:W-:Y:S05]  /*31ff0*/  @!P2 BRA `(.L_x_3096) ;  /* 0xfffffffc00f0a947 */ /* 0x004fea000383ffff */
[----:B------:R-:W-:Y:S05]  /*32000*/  BRA `(.L_x_3095) ;  /* 0xffffff0800547947 */ /* 0x000fea000383ffff */
.L_x_3102:
[----:B-1----:R1:W2:Y:S02]  /*32010*/  SYNCS.PHASECHK.TRANS64.TRYWAIT P0, [R0+URZ+0x38850], R7 ;  /* 0x03885007000075a7 */ /* 0x0022a4000800017f */
[----:B--2---:R-:W-:Y:S05]  /*32020*/  @!P0 NANOSLEEP.SYNCS 0x989680 ;  /* 0x009896800000895d */ /* 0x004fea0003900000 */
[----:B------:R-:W2:Y:S02]  /*32030*/  @!P0 SYNCS.PHASECHK.TRANS64 P0, [R0+URZ+0x38850], R7 ;  /* 0x03885007000085a7 */ /* 0x000ea4000800007f */
[----:B--2---:R-:W-:Y:S05]  /*32040*/  @!P0 BRA `(.L_x_3102) ;  /* 0xfffffffc00f08947 */ /* 0x004fea000383ffff */
[----:B------:R-:W-:Y:S05]  /*32050*/  BRA `(.L_x_3101) ;  /* 0xffffff2000787947 */ /* 0x000fea000383ffff */
.L_x_3138:
[----:B------:R-:W1:Y:S01]  /*32060*/  S2R R6, SR_TID.X ;  /* 0x0000000000067919 */ /* 0x000e620000002100 */
[----:B------:R-:W-:Y:S01]  /*32070*/  BSSY B1, `(.L_x_3358) ;  /* 0x000000a000017945 */ /* 0x000fe20003800000 */
[----:B------:R-:W-:Y:S02]  /*32080*/  IMAD.MOV.U32 R12, RZ, RZ, RZ ;  /* 0x000000ffff0c7224 */ /* 0x000fe400078e00ff */
[----:B------:R-:W-:Y:S02]  /*32090*/  IMAD.MOV.U32 R11, RZ, RZ, 0x1f ;  /* 0x0000001fff0b7424 */ /* 0x000fe400078e00ff */
[----:B------:R-:W-:Y:S01]  /*320a0*/  IMAD.MOV.U32 R15, RZ, RZ, -0x1 ;  /* 0xffffffffff0f7424 */ /* 0x000fe200078e00ff */
[----:B-1----:R-:W-:-:S04]  /*320b0*/  SHF.R.U32.HI R6, RZ, 0x5, R6 ;  /* 0x00000005ff067819 */ /* 0x002fc80000011606 */
[----:B------:R-:W-:-:S05]  /*320c0*/  LOP3.LUT R6, R6, 0x3, RZ, 0xc0, !PT ;  /* 0x0000000306067812 */ /* 0x000fca00078ec0ff */
[----:B0-----:R-:W-:-:S07]  /*320d0*/  IMAD.MOV.U32 R13, RZ, RZ, R6 ;  /* 0x000000ffff0d7224 */ /* 0x001fce00078e0006 */
[----:B------:R-:W-:Y:S05]  /*320e0*/  WARPSYNC.COLLECTIVE R15, `(.L_x_3359) ;  /* 0x000000000f087348 */ /* 0x000fea0003c00000 */
[----:B------:R0:W1:Y:S02]  /*320f0*/  SHFL.IDX P6, R14, R13, R12, R11 ;  /* 0x0000000c0d0e7389 */ /* 0x00006400000c000b */
[----:B01----:R-:W-:Y:S01]  /*32100*/  ENDCOLLECTIVE ;  /* 0x000000000000791b */ /* 0x003fe20003800000 */
.L_x_3359:
[----:B------:R-:W-:Y:S05]  /*32110*/  BSYNC B1 ;  /* 0x0000000000017941 */ /* 0x000fea0003800000 */
.L_x_3358:
[----:B------:R-:W-:Y:S05]  /*32120*/  BRA `(.L_x_3360) ;  /* 0xffffff7000c07947 */ /* 0x000fea000383ffff */
.L_x_3140:
[----:B------:R-:W-:Y:S01]  /*32130*/  BSSY B1, `(.L_x_3361) ;  /* 0x0000006000017945 */ /* 0x000fe20003800000 */
[----:B------:R-:W-:-:S07]  /*32140*/  IMAD.MOV.U32 R15, RZ, RZ, -0x1 ;  /* 0xffffffffff0f7424 */ /* 0x000fce00078e00ff */
[----:B01----:R-:W-:Y:S05]  /*32150*/  WARPSYNC.COLLECTIVE R15, `(.L_x_3362) ;  /* 0x000000000f0c7348 */ /* 0x003fea0003c00000 */
[----:B------:R-:W-:Y:S02]  /*32160*/  ELECT P6, UR62, PT ;  /* 0x00000000003e782f */ /* 0x000fe400038c0000 */
[----:B------:R-:W-:Y:S01]  /*32170*/  MOV R14, UR62 ;  /* 0x0000003e000e7c02 */ /* 0x000fe20008000f00 */
[----:B01----:R-:W-:Y:S10]  /*32180*/  ENDCOLLECTIVE ;  /* 0x000000000000791b */ /* 0x003ff40003800000 */
.L_x_3362:
[----:B------:R-:W-:Y:S05]  /*32190*/  BSYNC B1 ;  /* 0x0000000000017941 */ /* 0x000fea0003800000 */
.L_x_3361:
[----:B------:R-:W-:Y:S01]  /*321a0*/  PLOP3.LUT P2, PT, P6, PT, PT, 0x80, 0x0 ;  /* 0x000000000000781c */ /* 0x000fe2000374f070 */
[----:B------:R-:W-:-:S12]  /*321b0*/  BRA `(.L_x_3139) ;  /* 0xffffff7000b47947 */ /* 0x000fd8000383ffff */
.L_x_3142:
[----:B-1----:R-:W2:Y:S02]  /*321c0*/  LDL R3, [R1+0x4] ;  /* 0x0000040001037983 */ /* 0x002ea40000100800 */
[----:B--2---:R1:W2:Y:S02]  /*321d0*/  SYNCS.PHASECHK.TRANS64.TRYWAIT P0, [R3+URZ+0x38820], R2 ;  /* 0x03882002030075a7 */ /* 0x0042a4000800017f */
[----:B--2---:R-:W-:Y:S05]  /*321e0*/  @!P0 NANOSLEEP.SYNCS 0x989680 ;  /* 0x009896800000895d */ /* 0x004fea0003900000 */
[----:B------:R-:W2:Y:S02]  /*321f0*/  @!P0 SYNCS.PHASECHK.TRANS64 P0, [R3+URZ+0x38820], R2 ;  /* 0x03882002030085a7 */ /* 0x000ea4000800007f */
[----:B--2---:R-:W-:Y:S05]  /*32200*/  @!P0 BRA `(.L_x_3142) ;  /* 0xfffffffc00ec8947 */ /* 0x004fea000383ffff */
[----:B------:R-:W-:Y:S05]  /*32210*/  BRA `(.L_x_3363) ;  /* 0xffffff7000c47947 */ /* 0x000fea000383ffff */
.L_x_3146:
[----:B-1----:R1:W2:Y:S02]  /*32220*/  SYNCS.PHASECHK.TRANS64.TRYWAIT P0, [R6+URZ+0x388a0], R8 ;  /* 0x0388a008060075a7 */ /* 0x0022a4000800017f */
[----:B--2---:R-:W-:Y:S05]  /*32230*/  @!P0 NANOSLEEP.SYNCS 0x989680 ;  /* 0x009896800000895d */ /* 0x004fea0003900000 */
[----:B------:R-:W2:Y:S02]  /*32240*/  @!P0 SYNCS.PHASECHK.TRANS64 P0, [R6+URZ+0x388a0], R8 ;  /* 0x0388a008060085a7 */ /* 0x000ea4000800007f */
[----:B--2---:R-:W-:Y:S05]  /*32250*/  @!P0 BRA `(.L_x_3146) ;  /* 0xfffffffc00f08947 */ /* 0x004fea000383ffff */
[----:B------:R-:W-:Y:S05]  /*32260*/  BRA `(.L_x_3364) ;  /* 0xffffff7000e87947 */ /* 0x000fea000383ffff */
.L_x_3154:
[----:B--2---:R2:W3:Y:S02]  /*32270*/  SYNCS.PHASECHK.TRANS64.TRYWAIT P0, [R6+URZ+0x388c0], R8 ;  /* 0x0388c008060075a7 */ /* 0x0044e4000800017f */
[----:B---3--:R-:W-:Y:S05]  /*32280*/  @!P0 NANOSLEEP.SYNCS 0x989680 ;  /* 0x009896800000895d */ /* 0x008fea0003900000 */
[----:B------:R-:W3:Y:S02]  /*32290*/  @!P0 SYNCS.PHASECHK.TRANS64 P0, [R6+URZ+0x388c0], R8 ;  /* 0x0388c008060085a7 */ /* 0x000ee4000800007f */
[----:B---3--:R-:W-:Y:S05]  /*322a0*/  @!P0 BRA `(.L_x_3154) ;  /* 0xfffffffc00f08947 */ /* 0x008fea000383ffff */
[----:B------:R-:W-:Y:S05]  /*322b0*/  BRA `(.L_x_3365) ;  /* 0xffffff7800287947 */ /* 0x000fea000383ffff */
.L_x_3164:
[----:B-1----:R1:W2:Y:S02]  /*322c0*/  SYNCS.PHASECHK.TRANS64.TRYWAIT P0, [R6+URZ+0x388a0], R5 ;  /* 0x0388a005060075a7 */ /* 0x0022a4000800017f */
[----:B--2---:R-:W-:Y:S05]  /*322d0*/  @!P0 NANOSLEEP.SYNCS 0x989680 ;  /* 0x009896800000895d */ /* 0x004fea0003900000 */
[----:B------:R-:W2:Y:S02]  /*322e0*/  @!P0 SYNCS.PHASECHK.TRANS64 P0, [R6+URZ+0x388a0], R5 ;  /* 0x0388a005060085a7 */ /* 0x000ea4000800007f */
[----:B--2---:R-:W-:Y:S05]  /*322f0*/  @!P0 BRA `(.L_x_3164) ;  /* 0xfffffffc00f08947 */ /* 0x004fea000383ffff */
[----:B------:R-:W-:Y:S05]  /*32300*/  BRA `(.L_x_3366) ;  /* 0xffffff7c00b47947 */ /* 0x000fea000383ffff */
.L_x_3172:
[----:B--2---:R2:W3:Y:S02]  /*32310*/  SYNCS.PHASECHK.TRANS64.TRYWAIT P0, [R6+URZ+0x388c0], R5 ;  /* 0x0388c005060075a7 */ /* 0x0044e4000800017f */
[----:B---3--:R-:W-:Y:S05]  /*32320*/  @!P0 NANOSLEEP.SYNCS 0x989680 ;  /* 0x009896800000895d */ /* 0x008fea0003900000 */
[----:B------:R-:W3:Y:S02]  /*32330*/  @!P0 SYNCS.PHASECHK.TRANS64 P0, [R6+URZ+0x388c0], R5 ;  /* 0x0388c005060085a7 */ /* 0x000ee4000800007f */
[----:B---3--:R-:W-:Y:S05]  /*32340*/  @!P0 BRA `(.L_x_3172) ;  /* 0xfffffffc00f08947 */ /* 0x008fea000383ffff */
[----:B------:R-:W-:Y:S05]  /*32350*/  BRA `(.L_x_3367) ;  /* 0xffffff8000f07947 */ /* 0x000fea000383ffff */
.L_x_3188:
        /* <DEDUP_REMOVED lines=11> */
.L_x_3369:
[----:B------:R-:W-:Y:S05]  /*32410*/  BSYNC B0 ;  /* 0x0000000000007941 */ /* 0x000fea0003800000 */
.L_x_3368:
[----:B------:R-:W-:Y:S05]  /*32420*/  BRA `(.L_x_3370) ;  /* 0xffffff90000c7947 */ /* 0x000fea000383ffff */
.L_x_3190:
[----:B------:R-:W-:Y:S01]  /*32430*/  BSSY B0, `(.L_x_3371) ;  /* 0x0000006000007945 */ /* 0x000fe20003800000 */
[----:B------:R-:W-:-:S07]  /*32440*/  IMAD.MOV.U32 R15, RZ, RZ, -0x1 ;  /* 0xffffffffff0f7424 */ /* 0x000fce00078e00ff */
[----:B01----:R-:W-:Y:S05]  /*32450*/  WARPSYNC.COLLECTIVE R15, `(.L_x_3372) ;  /* 0x000000000f0c7348 */ /* 0x003fea0003c00000 */
[----:B------:R-:W-:Y:S02]  /*32460*/  ELECT P6, UR62, PT ;  /* 0x00000000003e782f */ /* 0x000fe400038c0000 */
[----:B------:R-:W-:Y:S01]  /*32470*/  MOV R14, UR62 ;  /* 0x0000003e000e7c02 */ /* 0x000fe20008000f00 */
[----:B01----:R-:W-:Y:S10]  /*32480*/  ENDCOLLECTIVE ;  /* 0x000000000000791b */ /* 0x003ff40003800000 */
.L_x_3372:
[----:B------:R-:W-:Y:S05]  /*32490*/  BSYNC B0 ;  /* 0x0000000000007941 */ /* 0x000fea0003800000 */
.L_x_3371:
[----:B------:R-:W-:Y:S05]  /*324a0*/  BRA `(.L_x_3373) ;  /* 0xffffff90001c7947 */ /* 0x000fea000383ffff */
.L_x_3192:
[----:B-1----:R1:W2:Y:S02]  /*324b0*/  SYNCS.PHASECHK.TRANS64.TRYWAIT P0, [R0+URZ+0x38840], R2 ;  /* 0x03884002000075a7 */ /* 0x0022a4000800017f */
[----:B--2---:R-:W-:Y:S05]  /*324c0*/  @!P0 NANOSLEEP.SYNCS 0x989680 ;  /* 0x009896800000895d */ /* 0x004fea0003900000 */
[----:B------:R-:W2:Y:S02]  /*324d0*/  @!P0 SYNCS.PHASECHK.TRANS64 P0, [R0+URZ+0x38840], R2 ;  /* 0x03884002000085a7 */ /* 0x000ea4000800007f */
[----:B--2---:R-:W-:Y:S05]  /*324e0*/  @!P0 BRA `(.L_x_3192) ;  /* 0xfffffffc00f08947 */ /* 0x004fea000383ffff */
[----:B------:R-:W-:Y:S05]  /*324f0*/  BRA `(.L_x_3374) ;  /* 0xffffff90008c7947 */ /* 0x000fea000383ffff */
.L_x_3196:
        /* <DEDUP_REMOVED lines=8> */
.L_x_3375:
[----:B------:R-:W-:Y:S02]  /*32580*/  IMAD.MOV.U32 R13, RZ, RZ, R3 ;  /* 0x000000ffff0d7224 */ /* 0x000fe400078e0003 */
[----:B------:R-:W-:-:S07]  /*32590*/  IMAD.MOV.U32 R4, RZ, RZ, R14 ;  /* 0x000000ffff047224 */ /* 0x000fce00078e000e */
[----:B------:R-:W-:Y:S05]  /*325a0*/  WARPSYNC.COLLECTIVE R15, `(.L_x_3376) ;  /* 0x000000000f087348 */ /* 0x000fea0003c00000 */
[----:B------:R0:W1:Y:S02]  /*325b0*/  SHFL.IDX P6, R14, R13, R12, R11 ;  /* 0x0000000c0d0e7389 */ /* 0x00006400000c000b */
[----:B01----:R-:W-:Y:S01]  /*325c0*/  ENDCOLLECTIVE ;  /* 0x000000000000791b */ /* 0x003fe20003800000 */
.L_x_3376:
[----:B------:R-:W-:Y:S02]  /*325d0*/  IMAD R17, R17, 0x80, R10 ;  /* 0x0000008011117824 */ /* 0x000fe400078e020a */
        /* <DEDUP_REMOVED lines=24> */
.L_x_3377:
[----:B------:R-:W-:Y:S02]  /*32760*/  IMAD.MOV.U32 R13, RZ, RZ, R3 ;  /* 0x000000ffff0d7224 */ /* 0x000fe400078e0003 */
[----:B------:R-:W-:-:S07]  /*32770*/  IMAD.MOV.U32 R6, RZ, RZ, R14 ;  /* 0x000000ffff067224 */ /* 0x000fce00078e000e */
[----:B------:R-:W-:Y:S05]  /*32780*/  WARPSYNC.COLLECTIVE R15, `(.L_x_3378) ;  /* 0x000000000f087348 */ /* 0x000fea0003c00000 */
[----:B------:R0:W1:Y:S02]  /*32790*/  SHFL.IDX P6, R14, R13, R12, R11 ;  /* 0x0000000c0d0e7389 */ /* 0x00006400000c000b */
[----:B01----:R-:W-:Y:S01]  /*327a0*/  ENDCOLLECTIVE ;  /* 0x000000000000791b */ /* 0x003fe20003800000 */
.L_x_3378:
        /* <DEDUP_REMOVED lines=19> */
.L_x_3379:
[----:B------:R-:W-:-:S05]  /*328e0*/  VIADD R4, R17, 0x20 ;  /* 0x0000002011047836 */ /* 0x000fca0000000000 */
[----:B------:R-:W-:Y:S01]  /*328f0*/  ISETP.GE.AND P2, PT, R4, R0, PT ;  /* 0x000000000400720c */ /* 0x000fe20003f46270 */
[----:B------:R-:W-:Y:S02]  /*32900*/  IMAD.MOV.U32 R13, RZ, RZ, R3 ;  /* 0x000000ffff0d7224 */ /* 0x000fe400078e0003 */
[----:B------:R-:W-:-:S10]  /*32910*/  IMAD.MOV.U32 R6, RZ, RZ, R14 ;  /* 0x000000ffff067224 */ /* 0x000fd400078e000e */
[----:B------:R-:W-:Y:S05]  /*32920*/  WARPSYNC.COLLECTIVE R15, `(.L_x_3380) ;  /* 0x000000000f087348 */ /* 0x000fea0003c00000 */
[----:B------:R0:W1:Y:S02]  /*32930*/  SHFL.IDX P6, R14, R13, R12, R11 ;  /* 0x0000000c0d0e7389 */ /* 0x00006400000c000b */
[----:B01----:R-:W-:Y:S01]  /*32940*/  ENDCOLLECTIVE ;  /* 0x000000000000791b */ /* 0x003fe20003800000 */
.L_x_3380:
        /* <DEDUP_REMOVED lines=19> */
.L_x_3381:
[----:B------:R-:W-:-:S05]  /*32a80*/  VIADD R4, R17, 0x30 ;  /* 0x0000003011047836 */ /* 0x000fca0000000000 */
[----:B------:R-:W-:Y:S01]  /*32a90*/  ISETP.GE.AND P2, PT, R4, R0, PT ;  /* 0x000000000400720c */ /* 0x000fe20003f46270 */
[----:B------:R-:W-:Y:S02]  /*32aa0*/  IMAD.MOV.U32 R13, RZ, RZ, R3 ;  /* 0x000000ffff0d7224 */ /* 0x000fe400078e0003 */
[----:B------:R-:W-:-:S10]  /*32ab0*/  IMAD.MOV.U32 R6, RZ, RZ, R14 ;  /* 0x000000ffff067224 */ /* 0x000fd400078e000e */
[----:B------:R-:W-:Y:S05]  /*32ac0*/  WARPSYNC.COLLECTIVE R15, `(.L_x_3382) ;  /* 0x000000000f087348 */ /* 0x000fea0003c00000 */
[----:B------:R0:W1:Y:S02]  /*32ad0*/  SHFL.IDX P6, R14, R13, R12, R11 ;  /* 0x0000000c0d0e7389 */ /* 0x00006400000c000b */
[----:B01----:R-:W-:Y:S01]  /*32ae0*/  ENDCOLLECTIVE ;  /* 0x000000000000791b */ /* 0x003fe20003800000 */
.L_x_3382:
        /* <DEDUP_REMOVED lines=19> */
.L_x_3383:
[----:B------:R-:W-:-:S05]  /*32c20*/  VIADD R4, R17, 0x40 ;  /* 0x0000004011047836 */ /* 0x000fca0000000000 */
[----:B------:R-:W-:Y:S01]  /*32c30*/  ISETP.GE.AND P2, PT, R4, R0, PT ;  /* 0x000000000400720c */ /* 0x000fe20003f46270 */
[----:B------:R-:W-:Y:S02]  /*32c40*/  IMAD.MOV.U32 R13, RZ, RZ, R3 ;  /* 0x000000ffff0d7224 */ /* 0x000fe400078e0003 */
[----:B------:R-:W-:-:S10]  /*32c50*/  IMAD.MOV.U32 R6, RZ, RZ, R14 ;  /* 0x000000ffff067224 */ /* 0x000fd400078e000e */
[----:B------:R-:W-:Y:S05]  /*32c60*/  WARPSYNC.COLLECTIVE R15, `(.L_x_3384) ;  /* 0x000000000f087348 */ /* 0x000fea0003c00000 */
[----:B------:R0:W1:Y:S02]  /*32c70*/  SHFL.IDX P6, R14, R13, R12, R11 ;  /* 0x0000000c0d0e7389 */ /* 0x00006400000c000b */
[----:B01----:R-:W-:Y:S01]  /*32c80*/  ENDCOLLECTIVE ;  /* 0x000000000000791b */ /* 0x003fe20003800000 */
.L_x_3384:
        /* <DEDUP_REMOVED lines=19> */
.L_x_3385:
[----:B------:R-:W-:-:S05]  /*32dc0*/  VIADD R4, R17, 0x50 ;  /* 0x0000005011047836 */ /* 0x000fca0000000000 */
[----:B------:R-:W-:Y:S01]  /*32dd0*/  ISETP.GE.AND P2, PT, R4, R0, PT ;  /* 0x000000000400720c */ /* 0x000fe20003f46270 */
[----:B------:R-:W-:Y:S02]  /*32de0*/  IMAD.MOV.U32 R13, RZ, RZ, R3 ;  /* 0x000000ffff0d7224 */ /* 0x000fe400078e0003 */
[----:B------:R-:W-:-:S10]  /*32df0*/  IMAD.MOV.U32 R6, RZ, RZ, R14 ;  /* 0x000000ffff067224 */ /* 0x000fd400078e000e */
[----:B------:R-:W-:Y:S05]  /*32e00*/  WARPSYNC.COLLECTIVE R15, `(.L_x_3386) ;  /* 0x000000000f087348 */ /* 0x000fea0003c00000 */
[----:B------:R0:W1:Y:S02]  /*32e10*/  SHFL.IDX P6, R14, R13, R12, R11 ;  /* 0x0000000c0d0e7389 */ /* 0x00006400000c000b */
[----:B01----:R-:W-:Y:S01]  /*32e20*/  ENDCOLLECTIVE ;  /* 0x000000000000791b */ /* 0x003fe20003800000 */
.L_x_3386:
        /* <DEDUP_REMOVED lines=19> */
.L_x_3387:
[----:B------:R-:W-:-:S05]  /*32f60*/  VIADD R4, R17, 0x60 ;  /* 0x0000006011047836 */ /* 0x000fca0000000000 */
[----:B------:R-:W-:Y:S01]  /*32f70*/  ISETP.GE.AND P2, PT, R4, R0, PT ;  /* 0x000000000400720c */ /* 0x000fe20003f46270 */
[----:B------:R-:W-:Y:S02]  /*32f80*/  IMAD.MOV.U32 R13, RZ, RZ, R3 ;  /* 0x000000ffff0d7224 */ /* 0x000fe400078e0003 */
[----:B------:R-:W-:-:S10]  /*32f90*/  IMAD.MOV.U32 R6, RZ, RZ, R14 ;  /* 0x000000ffff067224 */ /* 0x000fd400078e000e */
[----:B------:R-:W-:Y:S05]  /*32fa0*/  WARPSYNC.COLLECTIVE R15, `(.L_x_3388) ;  /* 0x000000000f087348 */ /* 0x000fea0003c00000 */
[----:B------:R0:W1:Y:S02]  /*32fb0*/  SHFL.IDX P6, R14, R13, R12, R11 ;  /* 0x0000000c0d0e7389 */ /* 0x00006400000c000b */
[----:B01----:R-:W-:Y:S01]  /*32fc0*/  ENDCOLLECTIVE ;  /* 0x000000000000791b */ /* 0x003fe20003800000 */
.L_x_3388:
        /* <DEDUP_REMOVED lines=19> */
.L_x_3389:
[----:B------:R-:W-:Y:S02]  /*33100*/  IMAD.MOV.U32 R13, RZ, RZ, R3 ;  /* 0x000000ffff0d7224 */ /* 0x000fe400078e0003 */
[----:B------:R-:W-:-:S07]  /*33110*/  IMAD.MOV.U32 R6, RZ, RZ, R14 ;  /* 0x000000ffff067224 */ /* 0x000fce00078e000e */
[----:B------:R-:W-:Y:S05]  /*33120*/  WARPSYNC.COLLECTIVE R15, `(.L_x_3390) ;  /* 0x000000000f087348 */ /* 0x000fea0003c00000 */
[----:B------:R0:W1:Y:S02]  /*33130*/  SHFL.IDX P6, R14, R13, R12, R11 ;  /* 0x0000000c0d0e7389 */ /* 0x00006400000c000b */
[----:B01----:R-:W-:Y:S01]  /*33140*/  ENDCOLLECTIVE ;  /* 0x000000000000791b */ /* 0x003fe20003800000 */
.L_x_3390:
[----:B------:R-:W-:Y:S01]  /*33150*/  IMAD.MOV.U32 R3, RZ, RZ, R14 ;  /* 0x000000ffff037224 */ /* 0x000fe200078e000e */
[----:B------:R-:W-:Y:S06]  /*33160*/  BRA `(.L_x_3391) ;  /* 0xffffff9400787947 */ /* 0x000fec000383ffff */
.L_x_3201:
[----:B0-----:R-:W3:Y:S02]  /*33170*/  LDL R2, [R1+0x4] ;  /* 0x0000040001027983 */ /* 0x001ee40000100800 */
[----:B---3--:R0:W1:Y:S02]  /*33180*/  SYNCS.PHASECHK.TRANS64.TRYWAIT P0, [R2+URZ+0x38820], R0 ;  /* 0x03882000020075a7 */ /* 0x008064000800017f */
[----:B-1----:R-:W-:Y:S05]  /*33190*/  @!P0 NANOSLEEP.SYNCS 0x989680 ;  /* 0x009896800000895d */ /* 0x002fea0003900000 */
[----:B------:R-:W1:Y:S02]  /*331a0*/  @!P0 SYNCS.PHASECHK.TRANS64 P0, [R2+URZ+0x38820], R0 ;  /* 0x03882000020085a7 */ /* 0x000e64000800007f */
[----:B-1----:R-:W-:Y:S05]  /*331b0*/  @!P0 BRA `(.L_x_3201) ;  /* 0xfffffffc00ec8947 */ /* 0x002fea000383ffff */
[----:B------:R-:W-:Y:S05]  /*331c0*/  BRA `(.L_x_3392) ;  /* 0xffffff9400f87947 */ /* 0x000fea000383ffff */
.L_x_3210:
[----:B-1----:R1:W2:Y:S02]  /*331d0*/  SYNCS.PHASECHK.TRANS64.TRYWAIT P0, [R3+URZ+0x38840], R0 ;  /* 0x03884000030075a7 */ /* 0x0022a4000800017f */
[----:B--2---:R-:W-:Y:S05]  /*331e0*/  @!P0 NANOSLEEP.SYNCS 0x989680 ;  /* 0x009896800000895d */ /* 0x004fea0003900000 */
[----:B------:R-:W2:Y:S02]  /*331f0*/  @!P0 SYNCS.PHASECHK.TRANS64 P0, [R3+URZ+0x38840], R0 ;  /* 0x03884000030085a7 */ /* 0x000ea4000800007f */
[----:B--2---:R-:W-:Y:S05]  /*33200*/  @!P0 BRA `(.L_x_3210) ;  /* 0xfffffffc00f08947 */ /* 0x004fea000383ffff */
[----:B------:R-:W-:Y:S05]  /*33210*/  BRA `(.L_x_3393) ;  /* 0xffffff9800c07947 */ /* 0x000fea000383ffff */
.L_x_3218:
[----:B0-----:R0:W1:Y:S02]  /*33220*/  SYNCS.PHASECHK.TRANS64.TRYWAIT P0, [R0+URZ+0x38860], R3 ;  /* 0x03886003000075a7 */ /* 0x001064000800017f */
[----:B-1----:R-:W-:Y:S05]  /*33230*/  @!P0 NANOSLEEP.SYNCS 0x989680 ;  /* 0x009896800000895d */ /* 0x002fea0003900000 */
[----:B------:R-:W1:Y:S02]  /*33240*/  @!P0 SYNCS.PHASECHK.TRANS64 P0, [R0+URZ+0x38860], R3 ;  /* 0x03886003000085a7 */ /* 0x000e64000800007f */
[----:B-1----:R-:W-:Y:S05]  /*33250*/  @!P0 BRA `(.L_x_3218) ;  /* 0xfffffffc00f08947 */ /* 0x002fea000383ffff */
[----:B------:R-:W-:Y:S05]  /*33260*/  BRA `(.L_x_3394) ;  /* 0xffffffa0001c7947 */ /* 0x000fea000383ffff */
.L_x_3230:
[----:B--2---:R2:W3:Y:S02]  /*33270*/  SYNCS.PHASECHK.TRANS64.TRYWAIT P0, [R3+URZ+0x38840], R2 ;  /* 0x03884002030075a7 */ /* 0x0044e4000800017f */
[----:B---3--:R-:W-:Y:S05]  /*33280*/  @!P0 NANOSLEEP.SYNCS 0x989680 ;  /* 0x009896800000895d */ /* 0x008fea0003900000 */
[----:B------:R-:W3:Y:S02]  /*33290*/  @!P0 SYNCS.PHASECHK.TRANS64 P0, [R3+URZ+0x38840], R2 ;  /* 0x03884002030085a7 */ /* 0x000ee4000800007f */
[----:B---3--:R-:W-:Y:S05]  /*332a0*/  @!P0 BRA `(.L_x_3230) ;  /* 0xfffffffc00f08947 */ /* 0x008fea000383ffff */
[----:B------:R-:W-:Y:S05]  /*332b0*/  BRA `(.L_x_3395) ;  /* 0xffffffa800487947 */ /* 0x000fea000383ffff */
.L_x_3238:
[----:B0-----:R0:W2:Y:S02]  /*332c0*/  SYNCS.PHASECHK.TRANS64.TRYWAIT P0, [R2+URZ+0x38860], R3 ;  /* 0x03886003020075a7 */ /* 0x0010a4000800017f */
[----:B--2---:R-:W-:Y:S05]  /*332d0*/  @!P0 NANOSLEEP.SYNCS 0x989680 ;  /* 0x009896800000895d */ /* 0x004fea0003900000 */
[----:B------:R-:W2:Y:S02]  /*332e0*/  @!P0 SYNCS.PHASECHK.TRANS64 P0, [R2+URZ+0x38860], R3 ;  /* 0x03886003020085a7 */ /* 0x000ea4000800007f */
[----:B--2---:R-:W-:Y:S05]  /*332f0*/  @!P0 BRA `(.L_x_3238) ;  /* 0xfffffffc00f08947 */ /* 0x004fea000383ffff */
[----:B------:R-:W-:Y:S05]  /*33300*/  BRA `(.L_x_3396) ;  /* 0xffffffac00a47947 */ /* 0x000fea000383ffff */
.L_x_3250:
[----:B---3--:R3:W4:Y:S02]  /*33310*/  SYNCS.PHASECHK.TRANS64.TRYWAIT P0, [R3+URZ+0x38840], R2 ;  /* 0x03884002030075a7 */ /* 0x008724000800017f */
[----:B----4-:R-:W-:Y:S05]  /*33320*/  @!P0 NANOSLEEP.SYNCS 0x989680 ;  /* 0x009896800000895d */ /* 0x010fea0003900000 */
[----:B------:R-:W4:Y:S02]  /*33330*/  @!P0 SYNCS.PHASECHK.TRANS64 P0, [R3+URZ+0x38840], R2 ;  /* 0x03884002030085a7 */ /* 0x000f24000800007f */
[----:B----4-:R-:W-:Y:S05]  /*33340*/  @!P0 BRA `(.L_x_3250) ;  /* 0xfffffffc00f08947 */ /* 0x010fea000383ffff */
[----:B------:R-:W-:Y:S05]  /*33350*/  BRA `(.L_x_3397) ;  /* 0xffffffb400ac7947 */ /* 0x000fea000383ffff */
.L_x_3258:
[----:B0-----:R0:W2:Y:S02]  /*33360*/  SYNCS.PHASECHK.TRANS64.TRYWAIT P0, [R2+URZ+0x38860], R5 ;  /* 0x03886005020075a7 */ /* 0x0010a4000800017f */
[----:B--2---:R-:W-:Y:S05]  /*33370*/  @!P0 NANOSLEEP.SYNCS 0x989680 ;  /* 0x009896800000895d */ /* 0x004fea0003900000 */
[----:B------:R-:W2:Y:S02]  /*33380*/  @!P0 SYNCS.PHASECHK.TRANS64 P0, [R2+URZ+0x38860], R5 ;  /* 0x03886005020085a7 */ /* 0x000ea4000800007f */
[----:B--2---:R-:W-:Y:S05]  /*33390*/  @!P0 BRA `(.L_x_3258) ;  /* 0xfffffffc00f08947 */ /* 0x004fea000383ffff */
[----:B------:R-:W-:Y:S05]  /*333a0*/  BRA `(.L_x_3398) ;  /* 0xffffffbc00047947 */ /* 0x000fea000383ffff */
.L_x_3272:
[----:B--2---:R2:W4:Y:S02]  /*333b0*/  SYNCS.PHASECHK.TRANS64.TRYWAIT P0, [R0+URZ+0x38860], R2 ;  /* 0x03886002000075a7 */ /* 0x004524000800017f */
[----:B----4-:R-:W-:Y:S05]  /*333c0*/  @!P0 NANOSLEEP.SYNCS 0x989680 ;  /* 0x009896800000895d */ /* 0x010fea0003900000 */
[----:B------:R-:W4:Y:S02]  /*333d0*/  @!P0 SYNCS.PHASECHK.TRANS64 P0, [R0+URZ+0x38860], R2 ;  /* 0x03886002000085a7 */ /* 0x000f24000800007f */
[----:B----4-:R-:W-:Y:S05]  /*333e0*/  @!P0 BRA `(.L_x_3272) ;  /* 0xfffffffc00f08947 */ /* 0x010fea000383ffff */
[----:B------:R-:W-:Y:S05]  /*333f0*/  BRA `(.L_x_3399) ;  /* 0xffffffc000ec7947 */ /* 0x000fea000383ffff */
.L_x_3282:
[----:B------:R-:W-:Y:S01]  /*33400*/  BSSY B0, `(.L_x_3400) ;  /* 0x0000008000007945 */ /* 0x000fe20003800000 */
[----:B0-----:R-:W-:Y:S02]  /*33410*/  IMAD.MOV.U32 R13, RZ, RZ, R16 ;  /* 0x000000ffff0d7224 */ /* 0x001fe400078e0010 */
[----:B------:R-:W-:Y:S02]  /*33420*/  IMAD.MOV.U32 R12, RZ, RZ, RZ ;  /* 0x000000ffff0c7224 */ /* 0x000fe400078e00ff */
[----:B------:R-:W-:Y:S02]  /*33430*/  IMAD.MOV.U32 R11, RZ, RZ, 0x1f ;  /* 0x0000001fff0b7424 */ /* 0x000fe400078e00ff */
[----:B------:R-:W-:-:S07]  /*33440*/  IMAD.MOV.U32 R15, RZ, RZ, -0x1 ;  /* 0xffffffffff0f7424 */ /* 0x000fce00078e00ff */
[----:B-12--5:R-:W-:Y:S05]  /*33450*/  WARPSYNC.COLLECTIVE R15, `(.L_x_3401) ;  /* 0x000000000f087348 */ /* 0x026fea0003c00000 */
[----:B------:R0:W3:Y:S02]  /*33460*/  SHFL.IDX P6, R14, R13, R12, R11 ;  /* 0x0000000c0d0e7389 */ /* 0x0000e400000c000b */
[----:B0123-5:R-:W-:Y:S01]  /*33470*/  ENDCOLLECTIVE ;  /* 0x000000000000791b */ /* 0x02ffe20003800000 */
.L_x_3401:
[----:B------:R-:W-:Y:S05]  /*33480*/  BSYNC B0 ;  /* 0x0000000000007941 */ /* 0x000fea0003800000 */
.L_x_3400:
        /* <DEDUP_REMOVED lines=10> */
.L_x_3402:
        /* <DEDUP_REMOVED lines=17> */
.L_x_3403:
        /* <DEDUP_REMOVED lines=9> */
.L_x_3404:
        /* <DEDUP_REMOVED lines=8> */
.L_x_3405:
        /* <DEDUP_REMOVED lines=8> */
.L_x_3406:
        /* <DEDUP_REMOVED lines=8> */
.L_x_3407:
        /* <DEDUP_REMOVED lines=9> */
.L_x_3408:
[----:B------:R-:W-:Y:S01]  /*338e0*/  IMAD.MOV.U32 R16, RZ, RZ, R14 ;  /* 0x000000ffff107224 */ /* 0x000fe200078e000e */
[----:B------:R-:W-:Y:S06]  /*338f0*/  BRA `(.L_x_3409) ;  /* 0xffffffc800047947 */ /* 0x000fec000383ffff */
.L_x_3287:
[----:B------:R-:W-:Y:S01]  /*33900*/  BSSY B0, `(.L_x_3410) ;  /* 0x0000008000007945 */ /* 0x000fe20003800000 */
[----:B0----5:R-:W-:Y:S02]  /*33910*/  IMAD.MOV.U32 R13, RZ, RZ, R3 ;  /* 0x000000ffff0d7224 */ /* 0x021fe400078e0003 */
[----:B------:R-:W-:Y:S02]  /*33920*/  IMAD.MOV.U32 R12, RZ, RZ, 0x1 ;  /* 0x00000001ff0c7424 */ /* 0x000fe400078e00ff */
[----:B------:R-:W-:Y:S02]  /*33930*/  IMAD.MOV.U32 R11, RZ, RZ, RZ ;  /* 0x000000ffff0b7224 */ /* 0x000fe400078e00ff */
[----:B------:R-:W-:-:S07]  /*33940*/  IMAD.MOV.U32 R15, RZ, RZ, -0x1 ;  /* 0xffffffffff0f7424 */ /* 0x000fce00078e00ff */
[----:B-12---:R-:W-:Y:S05]  /*33950*/  WARPSYNC.COLLECTIVE R15, `(.L_x_3411) ;  /* 0x000000000f087348 */ /* 0x006fea0003c00000 */
[----:B------:R0:W3:Y:S02]  /*33960*/  SHFL.UP P6, R14, R13, R12, R11 ;  /* 0x0400000c0d0e7389 */ /* 0x0000e400000c000b */
[----:B0123--:R-:W-:Y:S01]  /*33970*/  ENDCOLLECTIVE ;  /* 0x000000000000791b */ /* 0x00ffe20003800000 */
.L_x_3411:
[----:B------:R-:W-:Y:S05]  /*33980*/  BSYNC B0 ;  /* 0x0000000000007941 */ /* 0x000fea0003800000 */
.L_x_3410:
        /* <DEDUP_REMOVED lines=12> */
.L_x_3412:
        /* <DEDUP_REMOVED lines=8> */
.L_x_3413:
        /* <DEDUP_REMOVED lines=8> */
.L_x_3414:
        /* <DEDUP_REMOVED lines=8> */
.L_x_3415:
        /* <DEDUP_REMOVED lines=9> */
.L_x_3416:
[----:B------:R-:W-:Y:S01]  /*33c60*/  IMAD.MOV.U32 R16, RZ, RZ, R14 ;  /* 0x000000ffff107224 */ /* 0x000fe200078e000e */
[----:B------:R-:W-:Y:S06]  /*33c70*/  BRA `(.L_x_3417) ;  /* 0xffffffc400c87947 */ /* 0x000fec000383ffff */
.L_x_3289:
[----:B------:R-:W-:Y:S01]  /*33c80*/  BSSY B0, `(.L_x_3418) ;  /* 0x0000006000007945 */ /* 0x000fe20003800000 */
[----:B------:R-:W-:Y:S01]  /*33c90*/  PLOP3.LUT P6, PT, P6, PT, PT, 0x8, 0x0 ;  /* 0x000000000000781c */ /* 0x000fe200037ce170 */
[----:B------:R-:W-:-:S12]  /*33ca0*/  IMAD.MOV.U32 R15, RZ, RZ, -0x1 ;  /* 0xffffffffff0f7424 */ /* 0x000fd800078e00ff */
[----:B012--5:R-:W-:Y:S05]  /*33cb0*/  WARPSYNC.COLLECTIVE R15, `(.L_x_3419) ;  /* 0x000000000f087348 */ /* 0x027fea0003c00000 */
[----:B------:R-:W-:Y:S01]  /*33cc0*/  VOTE.ANY R14, PT, P6 ;  /* 0x00000000000e7806 */ /* 0x000fe200030e0100 */
[----:B012--5:R-:W-:Y:S06]  /*33cd0*/  ENDCOLLECTIVE ;  /* 0x000000000000791b */ /* 0x027fec0003800000 */
.L_x_3419:
[----:B------:R-:W-:Y:S05]  /*33ce0*/  BSYNC B0 ;  /* 0x0000000000007941 */ /* 0x000fea0003800000 */
.L_x_3418:
        /* <DEDUP_REMOVED lines=9> */
.L_x_3420:
[----:B------:R-:W-:Y:S01]  /*33d80*/  IMAD.MOV.U32 R17, RZ, RZ, R14 ;  /* 0x000000ffff117224 */ /* 0x000fe200078e000e */
[----:B------:R-:W-:Y:S06]  /*33d90*/  BRA `(.L_x_3421) ;  /* 0xffffffc400b87947 */ /* 0x000fec000383ffff */
.L_x_3291:
[----:B------:R-:W-:Y:S01]  /*33da0*/  BSSY B0, `(.L_x_3422) ;  /* 0x0000007000007945 */ /* 0x000fe20003800000 */
[----:B0-----:R-:W-:Y:S02]  /*33db0*/  IMAD.MOV.U32 R13, RZ, RZ, R2 ;  /* 0x000000ffff0d7224 */ /* 0x001fe400078e0002 */
[----:B------:R-:W-:Y:S02]  /*33dc0*/  IMAD.MOV.U32 R11, RZ, RZ, 0x1f ;  /* 0x0000001fff0b7424 */ /* 0x000fe400078e00ff */
[----:B------:R-:W-:-:S07]  /*33dd0*/  IMAD.MOV.U32 R15, RZ, RZ, -0x1 ;  /* 0xffffffffff0f7424 */ /* 0x000fce00078e00ff */
[----:B-12345:R-:W-:Y:S05]  /*33de0*/  WARPSYNC.COLLECTIVE R15, `(.L_x_3423) ;  /* 0x000000000f087348 */ /* 0x03efea0003c00000 */
[----:B------:R0:W0:Y:S02]  /*33df0*/  SHFL.IDX P6, R14, R13, R12, R11 ;  /* 0x0000000c0d0e7389 */ /* 0x00002400000c000b */
[----:B012345:R-:W-:Y:S01]  /*33e00*/  ENDCOLLECTIVE ;  /* 0x000000000000791b */ /* 0x03ffe20003800000 */
.L_x_3423:
[----:B------:R-:W-:Y:S05]  /*33e10*/  BSYNC B0 ;  /* 0x0000000000007941 */ /* 0x000fea0003800000 */
.L_x_3422:
[----:B------:R-:W-:Y:S01]  /*33e20*/  IMAD.MOV.U32 R2, RZ, RZ, R14 ;  /* 0x000000ffff027224 */ /* 0x000fe200078e000e */
[----:B------:R-:W-:Y:S06]  /*33e30*/  BRA `(.L_x_3424) ;  /* 0xffffffc400ac7947 */ /* 0x000fec000383ffff */
.L_x_3295:
[----:B0-----:R0:W2:Y:S02]  /*33e40*/  SYNCS.PHASECHK.TRANS64.TRYWAIT P0, [R0+URZ+0x38820], R3 ;  /* 0x03882003000075a7 */ /* 0x0010a4000800017f */
[----:B--2---:R-:W-:Y:S05]  /*33e50*/  @!P0 NANOSLEEP.SYNCS 0x989680 ;  /* 0x009896800000895d */ /* 0x004fea0003900000 */
[----:B------:R-:W2:Y:S02]  /*33e60*/  @!P0 SYNCS.PHASECHK.TRANS64 P0, [R0+URZ+0x38820], R3 ;  /* 0x03882003000085a7 */ /* 0x000ea4000800007f */
[----:B--2---:R-:W-:Y:S05]  /*33e70*/  @!P0 BRA `(.L_x_3295) ;  /* 0xfffffffc00f08947 */ /* 0x004fea000383ffff */
[----:B------:R-:W-:Y:S05]  /*33e80*/  BRA `(.L_x_3425) ;  /* 0xffffffcc00347947 */ /* 0x000fea000383ffff */
.L_x_3296:
[----:B------:R-:W2:Y:S01]  /*33e90*/  S2R R2, SR_TID.X ;  /* 0x0000000000027919 */ /* 0x000ea20000002100 */
[----:B------:R-:W-:Y:S01]  /*33ea0*/  BSSY B0, `(.L_x_3426) ;  /* 0x000000a000007945 */ /* 0x000fe20003800000 */
[----:B------:R-:W-:Y:S02]  /*33eb0*/  IMAD.MOV.U32 R12, RZ, RZ, RZ ;  /* 0x000000ffff0c7224 */ /* 0x000fe400078e00ff */
[----:B------:R-:W-:Y:S02]  /*33ec0*/  IMAD.MOV.U32 R11, RZ, RZ, 0x1f ;  /* 0x0000001fff0b7424 */ /* 0x000fe400078e00ff */
[----:B------:R-:W-:Y:S01]  /*33ed0*/  IMAD.MOV.U32 R15, RZ, RZ, -0x1 ;  /* 0xffffffffff0f7424 */ /* 0x000fe200078e00ff */
[----:B--2---:R-:W-:-:S04]  /*33ee0*/  SHF.R.U32.HI R2, RZ, 0x5, R2 ;  /* 0x00000005ff027819 */ /* 0x004fc80000011602 */
[----:B------:R-:W-:-:S05]  /*33ef0*/  LOP3.LUT R2, R2, 0x3, RZ, 0xc0, !PT ;  /* 0x0000000302027812 */ /* 0x000fca00078ec0ff */
[----:B------:R-:W-:-:S07]  /*33f00*/  IMAD.MOV.U32 R13, RZ, RZ, R2 ;  /* 0x000000ffff0d7224 */ /* 0x000fce00078e0002 */
[----:B01---5:R-:W-:Y:S05]  /*33f10*/  WARPSYNC.COLLECTIVE R15, `(.L_x_3427) ;  /* 0x000000000f087348 */ /* 0x023fea0003c00000 */
[----:B------:R2:W3:Y:S02]  /*33f20*/  SHFL.IDX P6, R14, R13, R12, R11 ;  /* 0x0000000c0d0e7389 */ /* 0x0004e400000c000b */
[----:B0123-5:R-:W-:Y:S01]  /*33f30*/  ENDCOLLECTIVE ;  /* 0x000000000000791b */ /* 0x02ffe20003800000 */
.L_x_3427:
[----:B------:R-:W-:Y:S05]  /*33f40*/  BSYNC B0 ;  /* 0x0000000000007941 */ /* 0x000fea0003800000 */
.L_x_3426:
[----:B------:R-:W-:Y:S05]  /*33f50*/  BRA `(.L_x_3428) ;  /* 0xffffffcc001c7947 */ /* 0x000fea000383ffff */
.L_x_3297:
[----:B------:R-:W-:Y:S01]  /*33f60*/  BSSY B0, `(.L_x_3429) ;  /* 0x0000006000007945 */ /* 0x000fe20003800000 */
[----:B------:R-:W-:-:S07]  /*33f70*/  IMAD.MOV.U32 R15, RZ, RZ, -0x1 ;  /* 0xffffffffff0f7424 */ /* 0x000fce00078e00ff */
[----:B012--5:R-:W-:Y:S05]  /*33f80*/  WARPSYNC.COLLECTIVE R15, `(.L_x_3430) ;  /* 0x000000000f0c7348 */ /* 0x027fea0003c00000 */
[----:B------:R-:W-:Y:S02]  /*33f90*/  ELECT P6, UR62, PT ;  /* 0x00000000003e782f */ /* 0x000fe400038c0000 */
[----:B------:R-:W-:Y:S01]  /*33fa0*/  MOV R14, UR62 ;  /* 0x0000003e000e7c02 */ /* 0x000fe20008000f00 */
[----:B012--5:R-:W-:Y:S10]  /*33fb0*/  ENDCOLLECTIVE ;  /* 0x000000000000791b */ /* 0x027ff40003800000 */
.L_x_3430:
[----:B------:R-:W-:Y:S05]  /*33fc0*/  BSYNC B0 ;  /* 0x0000000000007941 */ /* 0x000fea0003800000 */
.L_x_3429:
[----:B------:R-:W-:Y:S05]  /*33fd0*/  BRA `(.L_x_3431) ;  /* 0xffffffcc00107947 */ /* 0x000fea000383ffff */
.L_x_3299:
[----:B0-----:R0:W2:Y:S02]  /*33fe0*/  SYNCS.PHASECHK.TRANS64.TRYWAIT P0, [R6+URZ], R5 ;  /* 0x00000005060075a7 */ /* 0x0010a4000800017f */
[----:B--2---:R-:W-:Y:S05]  /*33ff0*/  @!P0 NANOSLEEP.SYNCS 0x989680 ;  /* 0x009896800000895d */ /* 0x004fea0003900000 */
[----:B------:R-:W2:Y:S02]  /*34000*/  @!P0 SYNCS.PHASECHK.TRANS64 P0, [R6+URZ], R5 ;  /* 0x00000005060085a7 */ /* 0x000ea4000800007f */
[----:B--2---:R-:W-:Y:S05]  /*34010*/  @!P0 BRA `(.L_x_3299) ;  /* 0xfffffffc00f08947 */ /* 0x004fea000383ffff */
[----:B------:R-:W-:Y:S05]  /*34020*/  BRA `(.L_x_3432) ;  /* 0xffffffcc00547947 */ /* 0x000fea000383ffff */
.L_x_3300:
[----:B--2---:R2:W3:Y:S02]  /*34030*/  SYNCS.PHASECHK.TRANS64.TRYWAIT P0, [R7+URZ], R2 ;  /* 0x00000002070075a7 */ /* 0x0044e4000800017f */
[----:B---3--:R-:W-:Y:S05]  /*34040*/  @!P0 NANOSLEEP.SYNCS 0x989680 ;  /* 0x009896800000895d */ /* 0x008fea0003900000 */
[----:B------:R-:W3:Y:S02]  /*34050*/  @!P0 SYNCS.PHASECHK.TRANS64 P0, [R7+URZ], R2 ;  /* 0x00000002070085a7 */ /* 0x000ee4000800007f */
[----:B---3--:R-:W-:Y:S05]  /*34060*/  @!P0 BRA `(.L_x_3300) ;  /* 0xfffffffc00f08947 */ /* 0x008fea000383ffff */
[----:B------:R-:W-:Y:S05]  /*34070*/  BRA `(.L_x_3433) ;  /* 0xffffffcc00487947 */ /* 0x000fea000383ffff */
.L_x_3302:
[----:B---3--:R3:W4:Y:S02]  /*34080*/  SYNCS.PHASECHK.TRANS64.TRYWAIT P0, [R4+URZ], R5 ;  /* 0x00000005040075a7 */ /* 0x008724000800017f */
[----:B----4-:R-:W-:Y:S05]  /*34090*/  @!P0 NANOSLEEP.SYNCS 0x989680 ;  /* 0x009896800000895d */ /* 0x010fea0003900000 */
[----:B------:R-:W4:Y:S02]  /*340a0*/  @!P0 SYNCS.PHASECHK.TRANS64 P0, [R4+URZ], R5 ;  /* 0x00000005040085a7 */ /* 0x000f24000800007f */
[----:B----4-:R-:W-:Y:S05]  /*340b0*/  @!P0 BRA `(.L_x_3302) ;  /* 0xfffffffc00f08947 */ /* 0x010fea000383ffff */
[----:B------:R-:W-:Y:S05]  /*340c0*/  BRA `(.L_x_3434) ;  /* 0xffffffcc00507947 */ /* 0x000fea000383ffff */
.L_x_3435:
        /* <DEDUP_REMOVED lines=11> */
.L_x_15302:


//--------------------- .text._ZN7cutlass13device_kernelIN5flash11enable_sm90INS1_16FlashAttnFwdSm90INS1_25CollectiveMainloopFwdSm90ILi2EN4cute5tupleIJNS5_1CILi1EEES8_S8_EEENS6_IJNS7_ILi128EEENS7_ILi112EEENS7_ILi192EEEEEELi192ENS_10bfloat16_tEfNS_4arch4Sm90ELb0ELb0ELb0ELb0ELb0ELb0ELb0ELb1ELb1ELb1ELb0ELb0EEENS1_21CollectiveEpilogueFwdINS6_IJSA_SC_SB_EEES9_SE_SG_Li256ELb0ELb1ELb0ELb0EEENS1_29StaticPersistentTileSchedulerILb0EEEEEEEEEvNT_6ParamsE --------------------------
	.section	.text._ZN7cutlass13device_kernelIN5flash11enable_sm90INS1_16FlashAttnFwdSm90INS1_25CollectiveMainloopFwdSm90ILi2EN4cute5tupleIJNS5_1CILi1EEES8_S8_EEENS6_IJNS7_ILi128EEENS7_ILi112EEENS7_ILi192EEEEEELi192ENS_10bfloat16_tEfNS_4arch4Sm90ELb0ELb0ELb0ELb0ELb0ELb0ELb0ELb1ELb1ELb1ELb0ELb0EEENS1_21CollectiveEpilogueFwdINS6_IJSA_SC_SB_EEES9_SE_SG_Li256ELb0ELb1ELb0ELb0EEENS1_29StaticPersistentTileSchedulerILb0EEEEEEEEEvNT_6ParamsE,"ax",@progbits
	.align	128
.text._ZN7cutlass13device_kernelIN5flash11enable_sm90INS1_16FlashAttnFwdSm90INS1_25CollectiveMainloopFwdSm90ILi2EN4cute5tupleIJNS5_1CILi1EEES8_S8_EEENS6_IJNS7_ILi128EEENS7_ILi112EEENS7_ILi192EEEEEELi192ENS_10bfloat16_tEfNS_4arch4Sm90ELb0ELb0ELb0ELb0ELb0ELb0ELb0ELb1ELb1ELb1ELb0ELb0EEENS1_21CollectiveEpilogueFwdINS6_IJSA_SC_SB_EEES9_SE_SG_Li256ELb0ELb1ELb0ELb0EEENS1_29StaticPersistentTileSchedulerILb0EEEEEEEEEvNT_6ParamsE:
        .type           _ZN7cutlass13device_kernelIN5flash11enable_sm90INS1_16FlashAttnFwdSm90INS1_25CollectiveMainloopFwdSm90ILi2EN4cute5tupleIJNS5_1CILi1EEES8_S8_EEENS6_IJNS7_ILi128EEENS7_ILi112EEENS7_ILi192EEEEEELi192ENS_10bfloat16_tEfNS_4arch4Sm90ELb0ELb0ELb0ELb0ELb0ELb0ELb0ELb1ELb1ELb1ELb0ELb0EEENS1_21CollectiveEpilogueFwdINS6_IJSA_SC_SB_EEES9_SE_SG_Li256ELb0ELb1ELb0ELb0EEENS1_29StaticPersistentTileSchedulerILb0EEEEEEEEEvNT_6ParamsE,@function
        .size           _ZN7cutlass13device_kernelIN5flash11enable_sm90INS1_16FlashAttnFwdSm90INS1_25CollectiveMainloopFwdSm90ILi2EN4cute5tupleIJNS5_1CILi1EEES8_S8_EEENS6_IJNS7_ILi128EEENS7_ILi112EEENS7_ILi192EEEEEELi192ENS_10bfloat16_tEfNS_4arch4Sm90ELb0ELb0ELb0ELb0ELb0ELb0ELb0ELb1ELb1ELb1ELb0ELb0EEENS1_21CollectiveEpilogueFwdINS6_IJSA_SC_SB_EEES9_SE_SG_Li256ELb0ELb1ELb0ELb0EEENS1_29StaticPersistentTileSchedulerILb0EEEEEEEEEvNT_6ParamsE,(.L_x_15303 - _ZN7cutlass13device_kernelIN5flash11enable_sm90INS1_16FlashAttnFwdSm90INS1_25CollectiveMainloopFwdSm90ILi2EN4cute5tupleIJNS5_1CILi1EEES8_S8_EEENS6_IJNS7_ILi128EEENS7_ILi112EEENS7_ILi192EEEEEELi192ENS_10bfloat16_tEfNS_4arch4Sm90ELb0ELb0ELb0ELb0ELb0ELb0ELb0ELb1ELb1ELb1ELb0ELb0EEENS1_21CollectiveEpilogueFwdINS6_IJSA_SC_SB_EEES9_SE_SG_Li256ELb0ELb1ELb0ELb0EEENS1_29StaticPersistentTileSchedulerILb0EEEEEEEEEvNT_6ParamsE)
        .other          _ZN7cutlass13device_kernelIN5flash11enable_sm90INS1_16FlashAttnFwdSm90INS1_25CollectiveMainloopFwdSm90ILi2EN4cute5tupleIJNS5_1CILi1EEES8_S8_EEENS6_IJNS7_ILi128EEENS7_ILi112EEENS7_ILi192EEEEEELi192ENS_10bfloat16_tEfNS_4arch4Sm90ELb0ELb0ELb0ELb0ELb0ELb0ELb0ELb1ELb1ELb1ELb0ELb0EEENS1_21CollectiveEpilogueFwdINS6_IJSA_SC_SB_EEES9_SE_SG_Li256ELb0ELb1ELb0ELb0EEENS1_29StaticPersistentTileSchedulerILb0EEEEEEEEEvNT_6ParamsE,@"STO_CUDA_ENTRY STV_DEFAULT"
_ZN7cutlass13device_kernelIN5flash11enable_sm90INS1_16FlashAttnFwdSm90INS1_25CollectiveMainloopFwdSm90ILi2EN4cute5tupleIJNS5_1CILi1EEES8_S8_EEENS6_IJNS7_ILi128EEENS7_ILi112EEENS7_ILi192EEEEEELi192ENS_10bfloat16_tEfNS_4arch4Sm90ELb0ELb0ELb0ELb0ELb0ELb0ELb0ELb1ELb1ELb1ELb0ELb0EEENS1_21CollectiveEpilogueFwdINS6_IJSA_SC_SB_EEES9_SE_SG_Li256ELb0ELb1ELb0ELb0EEENS1_29StaticPersistentTileSchedulerILb0EEEEEEEEEvNT_6ParamsE:
        /* <DEDUP_REMOVED lines=17> */
.L_x_3437:
[----:B------:R-:W-:Y:S05]  /*0110*/  BSYNC B0 ;  /* 0x0000000000007941 */ /* 0x000fea0003800000 */
.L_x_3436:
        /* <DEDUP_REMOVED lines=40> */
.L_x_3438:
        /* <DEDUP_REMOVED lines=22> */
.L_x_3439:
        /* <DEDUP_REMOVED lines=18> */
.L_x_3440:
        /* <DEDUP_REMOVED lines=22> */
.L_x_3441:
        /* <DEDUP_REMOVED lines=22> */
.L_x_3442:
[----:B0-----:R-:W-:Y:S01]  /*08e0*/  ISETP.NE.AND P0, PT, R3, RZ, PT ;  /* 0x000000ff0300720c */ /* 0x001fe20003f05270 */
[----:B------:R-:W-:Y:S01]  /*08f0*/  IMAD.MOV.U32 R3, RZ, RZ, 0x1 ;  /* 0x00000001ff037424 */ /* 0x000fe200078e00ff */
[----:B------:R-:W-:-:S04]  /*0900*/  NOP ;  /* 0x0000000000007918 */ /* 0x000fc80000000000 */
[----:B------:R-:W-:-:S05]  /*0910*/  SEL R3, R3, 0x2, !P0 ;  /* 0x0000000203037807 */ /* 0x000fca0004000000 */
[----:B------:R0:W-:Y:S01]  /*0920*/  STL [R1+0x30], R3 ;  /* 0x0000300301007387 */ /* 0x0001e20000100800 */
[----:B-123--:R-:W-:Y:S06]  /*0930*/  BAR.SYNC.DEFER_BLOCKING 0x0 ;  /* 0x0000000000007b1d */ /* 0x00efec0000010000 */
[----:B------:R-:W-:Y:S05]  /*0940*/  @!P0 BRA `(.L_x_3443) ;  /* 0x000000b000688947 */ /* 0x000fea0003800000 */
.L_x_3444:
        /* <DEDUP_REMOVED lines=9> */
[----:B------:R-:W2:Y:S01]  /*09e0*/  LDL.LU R10, [R1+0x30] ;  /* 0x00003000010a7983 */ /* 0x000ea20000300800 */
[----:B------:R-:W-:Y:S01]  /*09f0*/  VIADD R0, R0, 0xffffff80 ;  /* 0xffffff8000007836 */ /* 0x000fe20000000000 */
[----:B------:R-:W-:Y:S01]  /*0a00*/  UMOV UR61, URZ ;  /* 0x0000003f003d7c82 */ /* 0x000fe20008000000 */
[----:B------:R-:W-:Y:S01]  /*0a10*/  IMAD.MOV.U32 R214, RZ, RZ, -0x2 ;  /* 0xfffffffeffd67424 */ /* 0x000fe200078e00ff */
[----:B------:R-:W-:Y:S01]  /*0a20*/  UMOV UR36, URZ ;  /* 0x0000003f00247c82 */ /* 0x000fe20008000000 */
[----:B------:R-:W-:Y:S01]  /*0a30*/  IMAD.U32 R23, RZ, RZ, UR4 ;  /* 0x00000004ff177e24 */ /* 0x000fe2000f8e00ff */
[----:B0-----:R-:W-:Y:S01]  /*0a40*/  SHF.R.S32.HI R3, RZ, 0x1f, R0 ;  /* 0x0000001fff037819 */ /* 0x001fe20000011400 */
[----:B------:R-:W-:-:S03]  /*0a50*/  IMAD.MOV.U32 R204, RZ, RZ, RZ ;  /* 0x000000ffffcc7224 */ /* 0x000fc600078e00ff */
[CC--:B------:R-:W-:Y:S02]  /*0a60*/  LEA.HI R5, R3.reuse, R0.reuse, RZ, 0x7 ;  /* 0x0000000003057211 */ /* 0x0c0fe400078f38ff */
[-C--:B------:R-:W-:Y:S02]  /*0a70*/  LEA.HI R2, R3, R0.reuse, RZ, 0x5 ;  /* 0x0000000003027211 */ /* 0x080fe400078f28ff */
[----:B------:R-:W-:Y:S02]  /*0a80*/  LOP3.LUT R7, R5, 0xffffff80, RZ, 0xc0, !PT ;  /* 0xffffff8005077812 */ /* 0x000fe400078ec0ff */
[CC--:B------:R-:W-:Y:S01]  /*0a90*/  LEA.HI R8, R3.reuse, R0.reuse, RZ, 0x2 ;  /* 0x0000000003087211 */ /* 0x0c0fe200078f10ff */
[----:B------:R-:W-:Y:S01]  /*0aa0*/  IMAD.SHL.U32 R6, R2, 0x20, RZ ;  /* 0x0000002002067824 */ /* 0x000fe200078e00ff */
[----:B------:R-:W-:Y:S01]  /*0ab0*/  LEA.HI R4, R3, R0, RZ, 0x4 ;  /* 0x0000000003047211 */ /* 0x000fe200078f20ff */
[----:B------:R-:W-:Y:S01]  /*0ac0*/  IMAD.IADD R206, R0, 0x1, -R7 ;  /* 0x0000000100ce7824 */ /* 0x000fe200078e0a07 */
[----:B------:R-:W-:-:S02]  /*0ad0*/  LOP3.LUT R13, R8, 0xfffffffc, RZ, 0xc0, !PT ;  /* 0xfffffffc080d7812 */ /* 0x000fc400078ec0ff */
[----:B------:R-:W-:Y:S02]  /*0ae0*/  LEA.HI R205, R3, R0, RZ, 0x3 ;  /* 0x0000000003cd7211 */ /* 0x000fe400078f18ff */
[----:B------:R-:W-:Y:S01]  /*0af0*/  SHF.R.S32.HI R7, RZ, 0x1f, R206 ;  /* 0x0000001fff077819 */ /* 0x000fe200000114ce */
[----:B------:R-:W-:Y:S01]  /*0b00*/  IMAD.IADD R13, R0, 0x1, -R13 ;  /* 0x00000001000d7824 */ /* 0x000fe200078e0a0d */
[----:B------:R-:W-:Y:S02]  /*0b10*/  SHF.R.S32.HI R210, RZ, 0x7, R5 ;  /* 0x00000007ffd27819 */ /* 0x000fe40000011405 */
[----:B------:R-:W-:Y:S02]  /*0b20*/  LEA.HI R2, R7, R206, RZ, 0x2 ;  /* 0x000000ce07027211 */ /* 0x000fe400078f10ff */
[----:B------:R-:W-:Y:S02]  /*0b30*/  LOP3.LUT R3, R4, 0x3fffff0, RZ, 0xc0, !PT ;  /* 0x03fffff004037812 */ /* 0x000fe400078ec0ff */
[----:B------:R-:W-:-:S02]  /*0b40*/  SHF.R.S32.HI R8, RZ, 0x2, R2 ;  /* 0x00000002ff087819 */ /* 0x000fc40000011402 */
[----:B------:R-:W-:Y:S01]  /*0b50*/  SHF.R.S32.HI R11, RZ, 0x1f, R2 ;  /* 0x0000001fff0b7819 */ /* 0x000fe20000011402 */
[C---:B------:R-:W-:Y:S01]  /*0b60*/  IMAD.IADD R3, R0.reuse, 0x1, -R3 ;  /* 0x0000000100037824 */ /* 0x040fe200078e0a03 */
[----:B------:R-:W-:Y:S02]  /*0b70*/  LOP3.LUT R15, R205, 0xfffffff8, RZ, 0xc0, !PT ;  /* 0xfffffff8cd0f7812 */ /* 0x000fe400078ec0ff */
        /* <DEDUP_REMOVED lines=8> */
[----:B------:R-:W-:Y:S01]  /*0c00*/  LOP3.LUT R6, R6, 0xfffffc00, RZ, 0xc0, !PT ;  /* 0xfffffc0006067812 */ /* 0x000fe200078ec0ff */
[C---:B------:R-:W-:Y:S01]  /*0c10*/  VIADD R19, R17.reuse, 0x40 ;  /* 0x0000004011137836 */ /* 0x040fe20000000000 */
[----:B------:R-:W-:Y:S01]  /*0c20*/  LEA.HI R4, R4, R9, RZ, 0x1 ;  /* 0x0000000904047211 */ /* 0x000fe200078f08ff */
[----:B------:R-:W-:Y:S01]  /*0c30*/  VIADD R18, R17, 0x80 ;  /* 0x0000008011127836 */ /* 0x000fe20000000000 */
[----:B------:R-:W-:Y:S01]  /*0c40*/  LEA.HI R0, R13, R13, RZ, 0x1 ;  /* 0x0000000d0d007211 */ /* 0x000fe200078f08ff */
[----:B------:R-:W-:Y:S01]  /*0c50*/  IMAD R213, R3, 0x40, R6 ;  /* 0x0000004003d57824 */ /* 0x000fe200078e0206 */
[----:B------:R-:W-:-:S02]  /*0c60*/  LOP3.LUT R5, R5, 0x3fffffe, RZ, 0xc0, !PT ;  /* 0x03fffffe05057812 */ /* 0x000fc400078ec0ff */
[----:B------:R-:W-:Y:S02]  /*0c70*/  SHF.R.S32.HI R7, RZ, 0x5, R7 ;  /* 0x00000005ff077819 */ /* 0x000fe40000011407 */
[----:B------:R-:W-:Y:S01]  /*0c80*/  LOP3.LUT R4, R4, 0x1ffffffe, RZ, 0xc0, !PT ;  /* 0x1ffffffe04047812 */ /* 0x000fe200078ec0ff */
[----:B------:R-:W-:Y:S01]  /*0c90*/  IMAD.IADD R5, R210, 0x1, -R5 ;  /* 0x00000001d2057824 */ /* 0x000fe200078e0a05 */
[----:B------:R-:W-:Y:S01]  /*0ca0*/  LOP3.LUT R3, R2, 0x7ffffffc, RZ, 0xc0, !PT ;  /* 0x7ffffffc02037812 */ /* 0x000fe200078ec0ff */
[----:B------:R-:W-:Y:S01]  /*0cb0*/  IMAD R8, R7, 0x10, R8 ;  /* 0x0000001007087824 */ /* 0x000fe200078e0208 */
[----:B------:R-:W-:Y:S01]  /*0cc0*/  LOP3.LUT R0, R0, 0x1ffffffe, RZ, 0xc0, !PT ;  /* 0x1ffffffe00007812 */ /* 0x000fe200078ec0ff */
[----:B------:R-:W-:Y:S01]  /*0cd0*/  IMAD.IADD R4, R9, 0x1, -R4 ;  /* 0x0000000109047824 */ /* 0x000fe200078e0a04 */
        /* <DEDUP_REMOVED lines=8> */
[----:B------:R-:W-:Y:S01]  /*0d60*/  IMAD R212, R0, 0x8, R211 ;  /* 0x0000000800d47824 */ /* 0x000fe200078e02d3 */
[----:B--2---:R-:W-:-:S07]  /*0d70*/  LOP3.LUT R16, R10, 0x1, RZ, 0xfc, !PT ;  /* 0x000000010a107812 */ /* 0x004fce00078efcff */
.L_x_3473:
[----:B0-----:R-:W0:Y:S01]  /*0d80*/  SHFL.IDX PT, R0, R210, RZ, 0x1f ;  /* 0x00001fffd2007589 */ /* 0x001e2200000e0000 */
[----:B-1----:R-:W1:Y:S01]  /*0d90*/  S2UR UR4, SR_CgaCtaId ;  /* 0x00000000000479c3 */ /* 0x002e620000008800 */
[----:B------:R-:W-:Y:S01]  /*0da0*/  ULDC UR5, c[0x0][0xc38] ;  /* 0x00030e0000057ab9 */ /* 0x000fe20000000800 */
[----:B------:R-:W-:Y:S01]  /*0db0*/  R2UR UR13, R23 ;  /* 0x00000000170d72ca */ /* 0x000fe200000e0000 */
[----:B------:R-:W-:Y:S01]  /*0dc0*/  UISETP.NE.AND UP1, UPT, UR5, 0x1, UPT ;  /* 0x000000010500788c */ /* 0x000fe2000bf25270 */
[----:B------:R-:W-:Y:S01]  /*0dd0*/  IMAD.MOV.U32 R2, RZ, RZ, RZ ;  /* 0x000000ffff027224 */ /* 0x000fe200078e00ff */
[----:B------:R-:W-:Y:S01]  /*0de0*/  ULDC.64 UR8, c[0x0][0x418] ;  /* 0x0001060000087ab9 */ /* 0x000fe20000000a00 */
[----:B------:R-:W-:Y:S01]  /*0df0*/  UMOV UR37, 0x400 ;  /* 0x0000040000257882 */ /* 0x000fe20000000000 */
[----:B------:R-:W-:Y:S01]  /*0e00*/  UISETP.NE.U32.AND UP0, UPT, UR8, URZ, UPT ;  /* 0x0000003f0800728c */ /* 0x000fe2000bf05070 */
[----:B------:R-:W2:Y:S01]  /*0e10*/  LDC R81, c[0x0][0x2f0] ;  /* 0x0000bc00ff517b82 */ /* 0x000ea20000000800 */
[----:B------:R-:W-:Y:S01]  /*0e20*/  ULDC UR5, c[0x0][0xc44] ;  /* 0x0003110000057ab9 */ /* 0x000fe20000000800 */
[----:B------:R-:W-:Y:S01]  /*0e30*/  ULDC UR6, c[0x0][0x424] ;  /* 0x0001090000067ab9 */ /* 0x000fe20000000800 */
[----:B------:R-:W-:-:S02]  /*0e40*/  UISETP.NE.AND.EX UP0, UPT, UR9, URZ, UPT, UP0 ;  /* 0x0000003f0900728c */ /* 0x000fc4000bf05300 */
[----:B------:R-:W-:Y:S02]  /*0e50*/  UISETP.NE.AND UP2, UPT, UR5, 0x1, UPT ;  /* 0x000000010500788c */ /* 0x000fe4000bf45270 */
[----:B------:R-:W-:Y:S01]  /*0e60*/  USEL UR6, UR6, 0x1, UP0 ;  /* 0x0000000106067887 */ /* 0x000fe20008000000 */
[----:B------:R-:W-:Y:S01]  /*0e70*/  @UP1 ULDC UR12, c[0x0][0xc40] ;  /* 0x00031000000c1ab9 */ /* 0x000fe20000000800 */
[----:B------:R-:W-:Y:S01]  /*0e80*/  UMOV UR14, UR13 ;  /* 0x0000000d000e7c82 */ /* 0x000fe20008000000 */
[----:B0-----:R-:W-:Y:S01]  /*0e90*/  R2UR UR7, R0 ;  /* 0x00000000000772ca */ /* 0x001fe200000e0000 */
[----:B-1----:R-:W-:-:S05]  /*0ea0*/  ULEA UR37, UR4, UR37, 0x18 ;  /* 0x0000002504257291 */ /* 0x002fca000f8ec03f */
[----:B------:R-:W-:Y:S01]  /*0eb0*/  @UP2 ULDC.64 UR10, c[0x0][0xc48] ;  /* 0x00031200000a2ab9 */ /* 0x000fe20000000a00 */
[----:B------:R-:W-:Y:S01]  /*0ec0*/  @UP1 ULDC UR4, c[0x0][0xc3c] ;  /* 0x00030f0000041ab9 */ /* 0x000fe20000000800 */
[----:B------:R-:W-:Y:S02]  /*0ed0*/  UIADD3 UR9, UR37, 0x15400, URZ ;  /* 0x0001540025097890 */ /* 0x000fe4000fffe03f */
[----:B------:R-:W-:Y:S02]  /*0ee0*/  UIMAD.WIDE.U32 UR4, UR13, UR4, URZ ;  /* 0x000000040d0472a5 */ /* 0x000fe4000f8e003f */
[----:B------:R-:W-:Y:S01]  /*0ef0*/  ULOP3.LUT UP0, URZ, UR9, 0x9f, URZ, 0xc0, !UPT ;  /* 0x0000009f093f7892 */ /* 0x000fe2000f80c03f */
[----:B--2---:R-:W-:Y:S01]  /*0f00*/  IMAD R81, R81, UR6, RZ ;  /* 0x0000000651517c24 */ /* 0x004fe2000f8e02ff */
[----:B------:R-:W-:Y:S02]  /*0f10*/  @UP1 USHF.R.U32.HI UR14, URZ, UR12, UR5 ;  /* 0x0000000c3f0e1299 */ /* 0x000fe40008011605 */
[----:B------:R-:W-:Y:S01]  /*0f20*/  ULEA.HI UR8, UR7, UR7, URZ, 0x1 ;  /* 0x0000000707087291 */ /* 0x000fe2000f8f083f */
[----:B------:R-:W-:Y:S01]  /*0f30*/  VIADD R3, R81, 0x6f ;  /* 0x0000006f51037836 */ /* 0x000fe20000000000 */
[----:B------:R-:W-:Y:S01]  /*0f40*/  PLOP3.LUT P0, PT, PT, PT, UP0, 0x80, 0x0 ;  /* 0x000000000000781c */ /* 0x000fe20003f0f008 */
[----:B------:R-:W-:-:S02]  /*0f50*/  UIMAD.WIDE.U32 UR4, UR14, UR10, URZ ;  /* 0x0000000a0e0472a5 */ /* 0x000fc4000f8e003f */
[----:B------:R-:W-:Y:S01]  /*0f60*/  IMAD.U32 R209, RZ, RZ, UR14 ;  /* 0x0000000effd17e24 */ /* 0x000fe2000f8e00ff */
[----:B------:R-:W-:Y:S01]  /*0f70*/  ULOP3.LUT UR8, UR8, 0x1e, URZ, 0xc0, !UPT ;  /* 0x0000001e08087892 */ /* 0x000fe2000f8ec03f */
[----:B------:R-:W-:Y:S01]  /*0f80*/  IMAD.HI R2, R3, -0x6db6db6d, R2 ;  /* 0x9249249303027827 */ /* 0x000fe200078e0202 */
[----:B------:R-:W-:Y:S01]  /*0f90*/  UMOV UR6, UR14 ;  /* 0x0000000e00067c82 */ /* 0x000fe20008000000 */
[----:B------:R-:W-:Y:S02]  /*0fa0*/  @UP2 USHF.R.U32.HI UR6, URZ, UR11, UR5 ;  /* 0x0000000b3f062299 */ /* 0x000fe40008011605 */
[----:B------:R-:W-:Y:S01]  /*0fb0*/  UIADD3 UR8, UR7, -UR8, URZ ;  /* 0x8000000807087290 */ /* 0x000fe2000fffe03f */
[----:B------:R-:W-:Y:S01]  /*0fc0*/  SHF.R.U32.HI R3, RZ, 0x1f, R2 ;  /* 0x0000001fff037819 */ /* 0x000fe20000011602 */
[----:B------:R-:W-:Y:S02]  /*0fd0*/  UMOV UR4, UR13 ;  /* 0x0000000d00047c82 */ /* 0x000fe40008000000 */
[----:B------:R-:W-:Y:S01]  /*0fe0*/  ULEA UR8, UR8, UR9, 0xd ;  /* 0x0000000908087291 */ /* 0x000fe2000f8e683f */
[----:B------:R-:W-:Y:S01]  /*0ff0*/  IMAD.U32 R208, RZ, RZ, UR6 ;  /* 0x00000006ffd07e24 */ /* 0x000fe2000f8e00ff */
[----:B------:R-:W-:Y:S01]  /*1000*/  LEA.HI.SX32 R120, R2, R3, 0x1a ;  /* 0x0000000302787211 */ /* 0x000fe200078fd2ff */
[----:B------:R-:W-:Y:S01]  /*1010*/  IMAD.U32 R207, RZ, RZ, UR4 ;  /* 0x00000004ffcf7e24 */ /* 0x000fe2000f8e00ff */
[----:B------:R-:W-:-:S04]  /*1020*/  USHF.R.U32.HI UR8, URZ, 0x4, UR8 ;  /* 0x000000043f087899 */ /* 0x000fc80008011608 */
[----:B------:R-:W-:Y:S01]  /*1030*/  ULOP3.LUT UR38, UR8, 0x3fff, URZ, 0xc0, !UPT ;  /* 0x00003fff08267892 */ /* 0x000fe2000f8ec03f */
[----:B---3-5:R-:W-:Y:S11]  /*1040*/  @!P0 BRA `(.L_x_3445) ;  /* 0x0000000000408947 */ /* 0x028ff60003800000 */
[----:B------:R-:W-:Y:S01]  /*1050*/  MOV R0, 0x0 ;  /* 0x0000000000007802 */ /* 0x000fe20000000f00 */
[----:B------:R-:W-:Y:S01]  /*1060*/  ULDC.64 UR4, c[0x4][0x1b8] ;  /* 0x01006e0000047ab9 */ /* 0x000fe20000000a00 */
[----:B------:R-:W-:Y:S01]  /*1070*/  ULDC.64 UR6, c[0x4][0xf0] ;  /* 0x01003c0000067ab9 */ /* 0x000fe20000000a00 */
[----:B------:R-:W-:Y:S01]  /*1080*/  IMAD.U32 R4, RZ, RZ, UR4 ;  /* 0x00000004ff047e24 */ /* 0x000fe2000f8e00ff */
[----:B------:R0:W1:Y:S01]  /*1090*/  LDC.64 R2, c[0x4][R0] ;  /* 0x0100000000027b82 */ /* 0x0000620000000a00 */
[----:B------:R-:W-:Y:S01]  /*10a0*/  IMAD.U32 R5, RZ, RZ, UR5 ;  /* 0x00000005ff057e24 */ /* 0x000fe2000f8e00ff */
[----:B------:R-:W-:Y:S01]  /*10b0*/  ULDC.64 UR4, c[0x4][0x1c0] ;  /* 0x0100700000047ab9 */ /* 0x000fe20000000a00 */
[----:B------:R-:W-:Y:S01]  /*10c0*/  IMAD.U32 R10, RZ, RZ, UR6 ;  /* 0x00000006ff0a7e24 */ /* 0x000fe2000f8e00ff */
[----:B------:R-:W-:Y:S01]  /*10d0*/  MOV R6, UR4 ;  /* 0x0000000400067c02 */ /* 0x000fe20008000f00 */
[----:B------:R-:W-:Y:S02]  /*10e0*/  IMAD.U32 R7, RZ, RZ, UR5 ;  /* 0x00000005ff077e24 */ /* 0x000fe4000f8e00ff */
[----:B------:R-:W-:-:S02]  /*10f0*/  IMAD.U32 R11, RZ, RZ, UR7 ;  /* 0x00000007ff0b7e24 */ /* 0x000fc4000f8e00ff */
[----:B------:R-:W-:Y:S02]  /*1100*/  IMAD.MOV.U32 R8, RZ, RZ, 0x70 ;  /* 0x00000070ff087424 */ /* 0x000fe400078e00ff */
[----:B------:R-:W-:Y:S02]  /*1110*/  IMAD.MOV.U32 R12, RZ, RZ, 0x1 ;  /* 0x00000001ff0c7424 */ /* 0x000fe400078e00ff */
[----:B0-----:R-:W-:-:S07]  /*1120*/  IMAD.MOV.U32 R13, RZ, RZ, RZ ;  /* 0x000000ffff0d7224 */ /* 0x001fce00078e00ff */
[----:B------:R-:W-:-:S07]  /*1130*/  LEPC R20, `(.L_x_3445) ;  /* 0x000000001014794e */ /* 0x000fce0000000000 */
[----:B-1----:R-:W-:Y:S05]  /*1140*/  CALL.ABS.NOINC R2 ;  /* 0x0000000002007343 */ /* 0x002fea0003c00000 */
.L_x_3445:
[----:B------:R-:W-:Y:S02]  /*1150*/  LOP3.LUT R0, R204, 0x1, RZ, 0xc0, !PT ;  /* 0x00000001cc007812 */ /* 0x000fe400078ec0ff */
[----:B------:R-:W-:Y:S02]  /*1160*/  ISETP.NE.AND P0, PT, R16, 0x3, PT ;  /* 0x000000031000780c */ /* 0x000fe40003f05270 */
[----:B------:R-:W-:-:S04]  /*1170*/  SHF.L.U32 R0, R0, 0x1f, RZ ;  /* 0x0000001f00007819 */ /* 0x000fc800000006ff */
[----:B------:R-:W0:Y:S02]  /*1180*/  SYNCS.PHASECHK.TRANS64.TRYWAIT P1, [UR37+0x36800], R0 ;  /* 0x03680000ff0075a7 */ /* 0x000e240008020165 */
[----:B0-----:R-:W-:Y:S05]  /*1190*/  @!P1 BRA `(.L_x_3446) ;  /* 0x000000f000289947 */ /* 0x001fea0003800000 */
.L_x_3567:
[----:B------:R-:W-:Y:S05]  /*11a0*/  @!P0 BRA `(.L_x_3447) ;  /* 0x0000000000048947 */ /* 0x000fea0003800000 */
[----:B------:R-:W-:Y:S01]  /*11b0*/  BPT.TRAP 0x1 ;  /* 0x000000040000795c */ /* 0x000fe20000300000 */
.L_x_3447:
[----:B------:R-:W-:Y:S02]  /*11c0*/  IMAD.U32 R2, RZ, RZ, UR36 ;  /* 0x00000024ff027e24 */ /* 0x000fe4000f8e00ff */
[----:B0-----:R-:W-:-:S03]  /*11d0*/  IMAD.U32 R3, RZ, RZ, UR61 ;  /* 0x0000003dff037e24 */ /* 0x001fc6000f8e00ff */
[----:B------:R-:W-:Y:S02]  /*11e0*/  LEA R2, R2, UR37, 0x3 ;  /* 0x0000002502027c11 */ /* 0x000fe4000f8e18ff */
[----:B------:R-:W-:-:S04]  /*11f0*/  SHF.L.U32 R3, R3, 0x1f, RZ ;  /* 0x0000001f03037819 */ /* 0x000fc800000006ff */
[----:B------:R0:W1:Y:S01]  /*1200*/  SYNCS.PHASECHK.TRANS64.TRYWAIT P2, [R2+URZ+0x36830], R3 ;  /* 0x03683003020075a7 */ /* 0x000062000804017f */
[----:B------:R-:W-:Y:S05]  /*1210*/  @!P0 BRA `(.L_x_3448) ;  /* 0x0000000000048947 */ /* 0x000fea0003800000 */
[----:B------:R-:W-:Y:S01]  /*1220*/  BPT.TRAP 0x1 ;  /* 0x000000040000795c */ /* 0x000fe20000300000 */
.L_x_3448:
[----:B------:R-:W2:Y:S01]  /*1230*/  S2R R0, SR_TID.X ;  /* 0x0000000000007919 */ /* 0x000ea20000002100 */
[----:B------:R-:W-:Y:S01]  /*1240*/  IMAD.MOV.U32 R119, RZ, RZ, RZ ;  /* 0x000000ffff777224 */ /* 0x000fe200078e00ff */
[----:B--2---:R-:W-:-:S04]  /*1250*/  LOP3.LUT R0, R0, 0x7f, RZ, 0xc0, !PT ;  /* 0x0000007f00007812 */ /* 0x004fc800078ec0ff */
[----:B------:R-:W-:Y:S01]  /*1260*/  ISETP.NE.AND P1, PT, R0, RZ, PT ;  /* 0x000000ff0000720c */ /* 0x000fe20003f25270 */
[----:B-1----:R-:W-:-:S12]  /*1270*/  @P2 BRA `(.L_x_3449) ;  /* 0x0000000000082947 */ /* 0x002fd80003800000 */
[----:B------:R-:W1:Y:S02]  /*1280*/  SYNCS.PHASECHK.TRANS64.TRYWAIT P2, [R2+URZ+0x36830], R3 ;  /* 0x03683003020075a7 */ /* 0x000e64000804017f */
[----:B-1----:R-:W-:Y:S05]  /*1290*/  @!P2 BRA `(.L_x_3450) ;  /* 0x000000f00000a947 */ /* 0x002fea0003800000 */
.L_x_3449:
[----:B------:R-:W-:Y:S05]  /*12a0*/  WARPSYNC.ALL ;  /* 0x0000000000007948 */ /* 0x000fea0003800000 */
[----:B------:R-:W-:Y:S01]  /*12b0*/  UIADD3 UR37, UR37, 0x21400, URZ ;  /* 0x0002140025257890 */ /* 0x000fe2000fffe03f */
[----:B------:R-:W-:Y:S01]  /*12c0*/  WARPGROUP.ARRIVE ;  /* 0x00000000000079c5 */ /* 0x000fe20000000000 */
[----:B------:R-:W-:Y:S01]  /*12d0*/  ULOP3.LUT UR4, UR38, 0x10000, URZ, 0xfc, !UPT ;  /* 0x0001000026047892 */ /* 0x000fe2000f8efc3f */
[----:B------:R-:W-:Y:S01]  /*12e0*/  MOV R0, UR36 ;  /* 0x0000002400007c02 */ /* 0x000fe20008000f00 */
[----:B------:R-:W-:Y:S01]  /*12f0*/  USHF.R.U32.HI UR37, URZ, 0x4, UR37 ;  /* 0x000000043f257899 */ /* 0x000fe20008011625 */
[----:B01----:R-:W-:Y:S01]  /*1300*/  IMAD.IADD R3, R214, 0x1, R81 ;  /* 0x00000001d6037824 */ /* 0x003fe200078e0251 */
[----:B------:R-:W-:Y:S01]  /*1310*/  UMOV UR7, 0x40000040 ;  /* 0x4000004000077882 */ /* 0x000fe20000000000 */
[----:B------:R-:W-:Y:S01]  /*1320*/  UMOV UR11, 0x40000040 ;  /* 0x40000040000b7882 */ /* 0x000fe20000000000 */
[----:B------:R-:W-:Y:S01]  /*1330*/  ULOP3.LUT UR37, UR37, 0x3fff, URZ, 0xc0, !UPT ;  /* 0x00003fff25257892 */ /* 0x000fe2000f8ec03f */
[----:B------:R-:W-:Y:S01]  /*1340*/  IMAD R3, R120, -0x70, R3 ;  /* 0xffffff9078037824 */ /* 0x000fe200078e0203 */
[----:B------:R-:W-:Y:S01]  /*1350*/  UMOV UR8, UR4 ;  /* 0x0000000400087c82 */ /* 0x000fe20008000000 */
[----:B------:R-:W-:Y:S01]  /*1360*/  UMOV UR12, UR4 ;  /* 0x00000004000c7c82 */ /* 0x000fe20008000000 */
[----:B------:R-:W-:Y:S01]  /*1370*/  ULOP3.LUT UR5, UR37, 0x10000, URZ, 0xfc, !UPT ;  /* 0x0001000025057892 */ /* 0x000fe2000f8efc3f */
[----:B------:R-:W-:Y:S01]  /*1380*/  P2R R80, PR, RZ, 0x2 ;  /* 0x00000002ff507803 */ /* 0x000fe20000000000 */
[----:B------:R-:W-:Y:S01]  /*1390*/  UMOV UR15, 0x40000040 ;  /* 0x40000040000f7882 */ /* 0x000fe20000000000 */
[----:B------:R-:W-:Y:S01]  /*13a0*/  UMOV UR16, UR4 ;  /* 0x0000000400107c82 */ /* 0x000fe20008000000 */
[----:B------:R-:W-:Y:S01]  /*13b0*/  UIMAD UR6, UR36, 0xa80, UR5 ;  /* 0x00000a80240678a4 */ /* 0x000fe2000f8e0205 */
[C---:B------:R-:W-:Y:S01]  /*13c0*/  ISETP.GT.AND P2, PT, R3.reuse, RZ, PT ;  /* 0x000000ff0300720c */ /* 0x040fe20003f44270 */
[----:B------:R-:W-:Y:S01]  /*13d0*/  IMAD.U32 R7, RZ, RZ, UR5 ;  /* 0x00000005ff077e24 */ /* 0x000fe2000f8e00ff */
[----:B------:R-:W-:Y:S01]  /*13e0*/  UMOV UR5, 0x40000040 ;  /* 0x4000004000057882 */ /* 0x000fe20000000000 */
[----:B------:R-:W-:Y:S01]  /*13f0*/  UIADD3 UR10, UR6, 0x80, URZ ;  /* 0x00000080060a7890 */ /* 0x000fe2000fffe03f */
[C---:B------:R-:W-:Y:S01]  /*1400*/  ISETP.GT.AND P3, PT, R3.reuse, 0x1, PT ;  /* 0x000000010300780c */ /* 0x040fe20003f64270 */
[----:B------:R-:W-:Y:S01]  /*1410*/  UMOV UR9, UR5 ;  /* 0x0000000500097c82 */ /* 0x000fe20008000000 */
[----:B------:R-:W-:Y:S01]  /*1420*/  UIADD3 UR14, UR6, 0x180, URZ ;  /* 0x00000180060e7890 */ /* 0x000fe2000fffe03f */
[C---:B------:R-:W-:Y:S01]  /*1430*/  ISETP.GT.AND P4, PT, R3.reuse, 0x8, PT ;  /* 0x000000080300780c */ /* 0x040fe20003f84270 */
[----:B------:R-:W-:Y:S01]  /*1440*/  HGMMA.64x16x16.F32.BF16 R72, gdesc[UR4], RZ, !UPT, gsb0 ;  /* 0x00200000044879f0 */ /* 0x000fe2000c0018ff */
[----:B------:R-:W-:Y:S01]  /*1450*/  UMOV UR13, UR5 ;  /* 0x00000005000d7c82 */ /* 0x000fe20008000000 */
[----:B------:R-:W-:Y:S01]  /*1460*/  UIADD3 UR18, UR6, 0x200, URZ ;  /* 0x0000020006127890 */ /* 0x000fe2000fffe03f */
[C---:B------:R-:W-:Y:S01]  /*1470*/  ISETP.GT.AND P5, PT, R3.reuse, 0x9, PT ;  /* 0x000000090300780c */ /* 0x040fe20003fa4270 */
[----:B------:R-:W-:Y:S01]  /*1480*/  UMOV UR17, UR5 ;  /* 0x0000000500117c82 */ /* 0x000fe20008000000 */
[----:B------:R-:W-:Y:S01]  /*1490*/  UMOV UR19, 0x40000040 ;  /* 0x4000004000137882 */ /* 0x000fe20000000000 */
[----:B------:R-:W-:Y:S01]  /*14a0*/  UIADD3 UR22, UR6, 0x280, URZ ;  /* 0x0000028006167890 */ /* 0x000fe2000fffe03f */
[C---:B------:R-:W-:Y:S01]  /*14b0*/  ISETP.GT.AND P6, PT, R3.reuse, 0x21, PT ;  /* 0x000000210300780c */ /* 0x040fe20003fc4270 */
[----:B------:R-:W-:Y:S01]  /*14c0*/  UMOV UR20, UR4 ;  /* 0x0000000400147c82 */ /* 0x000fe20008000000 */
[----:B------:R-:W-:Y:S01]  /*14d0*/  UMOV UR21, UR5 ;  /* 0x0000000500157c82 */ /* 0x000fe20008000000 */
[----:B------:R-:W-:Y:S01]  /*14e0*/  UMOV UR23, 0x40000040 ;  /* 0x4000004000177882 */ /* 0x000fe20000000000 */
[----:B------:R-:W-:Y:S01]  /*14f0*/  UIADD3 UR7, UR4, 0x2, URZ ;  /* 0x0000000204077890 */ /* 0x000fe2000fffe03f */
[C---:B------:R-:W-:Y:S01]  /*1500*/  ISETP.GT.AND P1, PT, R3.reuse, 0x49, PT ;  /* 0x000000490300780c */ /* 0x040fe20003f24270 */
[----:B------:R-:W-:Y:S01]  /*1510*/  UIADD3 UR26, UR6, 0x284, URZ ;  /* 0x00000284061a7890 */ /* 0x000fe2000fffe03f */
[----:B------:R-:W-:Y:S01]  /*1520*/  P2R R82, PR, RZ, 0x1 ;  /* 0x00000001ff527803 */ /* 0x000fe20000000000 */
[----:B------:R-:W-:Y:S01]  /*1530*/  UMOV UR27, 0x40000040 ;  /* 0x40000040001b7882 */ /* 0x000fe20000000000 */
[----:B------:R-:W-:Y:S01]  /*1540*/  UIADD3 UR30, UR6, 0x286, URZ ;  /* 0x00000286061e7890 */ /* 0x000fe2000fffe03f */
[----:B------:R-:W-:Y:S01]  /*1550*/  ISETP.GT.AND P0, PT, R3, 0x50, PT ;  /* 0x000000500300780c */ /* 0x000fe20003f04270 */
[----:B------:R-:W-:Y:S01]  /*1560*/  UMOV UR31, 0x40000040 ;  /* 0x40000040001f7882 */ /* 0x000fe20000000000 */
[----:B------:R-:W-:Y:S01]  /*1570*/  UIADD3 UR34, UR6, 0x600, URZ ;  /* 0x0000060006227890 */ /* 0x000fe2000fffe03f */
[--C-:B------:R-:W-:Y:S01]  /*1580*/  IMAD.MOV.U32 R118, RZ, RZ, R119.reuse ;  /* 0x000000ffff767224 */ /* 0x100fe200078e0077 */
        /* <DEDUP_REMOVED lines=16> */
[----:B------:R-:W-:Y:S01]  /*1690*/  UMOV UR39, 0x40000040 ;  /* 0x4000004000277882 */ /* 0x000fe20000000000 */
[--C-:B------:R-:W-:Y:S01]  /*16a0*/  IMAD.MOV.U32 R106, RZ, RZ, R119.reuse ;  /* 0x000000ffff6a7224 */ /* 0x100fe200078e0077 */
[----:B------:R-:W-:Y:S01]  /*16b0*/  MOV R104, R119 ;  /* 0x0000007700687202 */ /* 0x000fe20000000f00 */
[----:B------:R-:W-:-:S02]  /*16c0*/  IMAD.MOV.U32 R102, RZ, RZ, R119 ;  /* 0x000000ffff667224 */ /* 0x000fc400078e0077 */
[--C-:B------:R-:W-:Y:S02]  /*16d0*/  IMAD.MOV.U32 R100, RZ, RZ, R119.reuse ;  /* 0x000000ffff647224 */ /* 0x100fe400078e0077 */
        /* <DEDUP_REMOVED lines=10> */
[----:B------:R-:W-:Y:S01]  /*1780*/  UIADD3 UR10, UR6, 0x100, URZ ;  /* 0x00000100060a7890 */ /* 0x000fe2000fffe03f */
[----:B------:R-:W-:Y:S01]  /*1790*/  IMAD.MOV.U32 R84, RZ, RZ, R119 ;  /* 0x000000ffff547224 */ /* 0x000fe200078e0077 */
[----:B------:R-:W-:Y:S01]  /*17a0*/  UMOV UR8, UR4 ;  /* 0x0000000400087c82 */ /* 0x000fe20008000000 */
[----:B------:R-:W-:Y:S01]  /*17b0*/  UMOV UR9, UR5 ;  /* 0x0000000500097c82 */ /* 0x000fe20008000000 */
        /* <DEDUP_REMOVED lines=11> */
[----:B------:R-:W-:Y:S02]  /*1870*/  UIADD3 UR12, UR6, 0x2, URZ ;  /* 0x00000002060c7890 */ /* 0x000fe4000fffe03f */
[----:B------:R-:W-:Y:S01]  /*1880*/  UIADD3 UR14, UR6, 0x182, URZ ;  /* 0x00000182060e7890 */ /* 0x000fe2000fffe03f */
[----:B------:R-:W-:Y:S01]  /*1890*/  UMOV UR15, 0x40000040 ;  /* 0x40000040000f7882 */ /* 0x000fe20000000000 */
        /* <DEDUP_REMOVED lines=14> */
[----:B------:R-:W-:Y:S01]  /*1980*/  UMOV UR9, 0x40000040 ;  /* 0x4000004000097882 */ /* 0x000fe20000000000 */
[----:B------:R-:W-:Y:S01]  /*1990*/  UMOV UR10, UR12 ;  /* 0x0000000c000a7c82 */ /* 0x000fe20008000000 */
[----:B------:R-:W-:Y:S01]  /*19a0*/  UMOV UR11, 0x40000040 ;  /* 0x40000040000b7882 */ /* 0x000fe20000000000 */
[----:B------:R-:W-:Y:S01]  /*19b0*/  UMOV UR12, UR8 ;  /* 0x00000008000c7c82 */ /* 0x000fe20008000000 */
[----:B------:R-:W-:Y:S01]  /*19c0*/  UMOV UR13, UR9 ;  /* 0x00000009000d7c82 */ /* 0x000fe20008000000 */
[----:B------:R-:W-:Y:S01]  /*19d0*/  UMOV UR16, UR8 ;  /* 0x0000000800107c82 */ /* 0x000fe20008000000 */
[----:B------:R-:W-:Y:S01]  /*19e0*/  UMOV UR17, UR9 ;  /* 0x0000000900117c82 */ /* 0x000fe20008000000 */
[----:B------:R-:W-:Y:S01]  /*19f0*/  UMOV UR20, UR8 ;  /* 0x0000000800147c82 */ /* 0x000fe20008000000 */
[----:B------:R-:W-:Y:S01]  /*1a00*/  UMOV UR21, UR9 ;  /* 0x0000000900157c82 */ /* 0x000fe20008000000 */
[----:B------:R-:W-:Y:S01]  /*1a10*/  UIADD3 UR7, UR4, 0x4, URZ ;  /* 0x0000000404077890 */ /* 0x000fe2000fffe03f */
[----:B------:R-:W-:-:S02]  /*1a20*/  WARPGROUP.DEPBAR.LE gsb0, 0x0 ;  /* 0x00008000000079c5 */ /* 0x000fc40000010000 */
        /* <DEDUP_REMOVED lines=18> */
[----:B------:R-:W-:Y:S01]  /*1b50*/  UMOV UR12, UR7 ;  /* 0x00000007000c7c82 */ /* 0x000fe20008000000 */
[----:B------:R-:W-:Y:S01]  /*1b60*/  UMOV UR13, 0x40000040 ;  /* 0x40000040000d7882 */ /* 0x000fe20000000000 */
        /* <DEDUP_REMOVED lines=21> */
[----:B------:R-:W-:-:S07]  /*1cc0*/  UIADD3 UR10, UR6, 0x804, URZ ;  /* 0x00000804060a7890 */ /* 0x000fce000fffe03f */
        /* <DEDUP_REMOVED lines=363> */
[----:B------:R-:W-:Y:S01]  /*3380*/  UIADD3 UR7, UR6, 0x986, URZ ;  /* 0x0000098606077890 */ /* 0x000fe2000fffe03f */
[----:B------:R-:W-:Y:S02]  /*3390*/  WARPGROUP.DEPBAR.LE gsb0, 0x0 ;  /* 0x00008000000079c5 */ /* 0x000fe40000010000 */
[----:B------:R-:W-:-:S06]  /*33a0*/  WARPGROUP.ARRIVE ;  /* 0x00000000000079c5 */ /* 0x000fcc0000000000 */
[----:B------:R-:W-:Y:S03]  /*33b0*/  HGMMA.64x16x16.F32.BF16 R32, gdesc[UR56], R32, gsb0 ;  /* 0x00200000382079f0 */ /* 0x000fe60008001820 */
        /* <DEDUP_REMOVED lines=9> */
[----:B------:R-:W-:Y:S01]  /*3450*/  WARPGROUP.ARRIVE ;  /* 0x00000000000079c5 */ /* 0x000fe20000000000 */
[----:B------:R-:W-:Y:S01]  /*3460*/  FSEL R83, R72, -INF , P2 ;  /* 0xff80000048537808 */ /* 0x000fe20001000000 */
[--C-:B------:R-:W-:Y:S01]  /*3470*/  IMAD.MOV.U32 R72, RZ, RZ, R119.reuse ;  /* 0x000000ffff487224 */ /* 0x100fe200078e0077 */
[----:B------:R-:W-:Y:S02]  /*3480*/  FSEL R73, R73, -INF , P3 ;  /* 0xff80000049497808 */ /* 0x000fe40001800000 */
[----:B------:R-:W-:Y:S01]  /*3490*/  FSEL R85, R76, -INF , P4 ;  /* 0xff8000004c557808 */ /* 0x000fe20002000000 */
[----:B------:R-:W-:Y:S01]  /*34a0*/  HGMMA.64x16x16.F32.BF16 R64, gdesc[UR52], R64, gsb0 ;  /* 0x00200000344079f0 */ /* 0x000fe20008001840 */
[----:B------:R-:W-:Y:S01]  /*34b0*/  UIADD3 UR54, UR6, 0x806, URZ ;  /* 0x0000080606367890 */ /* 0x000fe2000fffe03f */
[----:B------:R-:W-:Y:S01]  /*34c0*/  FMNMX.FTZ R0, R83, R73, !PT ;  /* 0x0000004953007209 */ /* 0x000fe20007810000 */
[----:B------:R-:W-:Y:S01]  /*34d0*/  UMOV UR55, 0x40000040 ;  /* 0x4000004000377882 */ /* 0x000fe20000000000 */
[----:B------:R-:W-:Y:S01]  /*34e0*/  FSEL R5, R74, -INF , P2 ;  /* 0xff8000004a057808 */ /* 0x000fe20001000000 */
[----:B------:R-:W-:Y:S01]  /*34f0*/  IMAD.MOV.U32 R76, RZ, RZ, R119 ;  /* 0x000000ffff4c7224 */ /* 0x000fe200078e0077 */
[----:B------:R-:W-:-:S02]  /*3500*/  FSEL R77, R77, -INF , P5 ;  /* 0xff8000004d4d7808 */ /* 0x000fc40002800000 */
[----:B------:R-:W-:Y:S02]  /*3510*/  ISETP.GT.AND P2, PT, R3, 0x10, PT ;  /* 0x000000100300780c */ /* 0x000fe40003f44270 */
[----:B------:R-:W-:Y:S02]  /*3520*/  FMNMX.FTZ R0, R85, R0, !PT ;  /* 0x0000000055007209 */ /* 0x000fe40007810000 */
[----:B------:R-:W-:Y:S02]  /*3530*/  FSEL R75, R75, -INF , P3 ;  /* 0xff8000004b4b7808 */ /* 0x000fe40001800000 */
[----:B------:R-:W-:Y:S02]  /*3540*/  ISETP.GT.AND P3, PT, R3, 0x11, PT ;  /* 0x000000110300780c */ /* 0x000fe40003f64270 */
[----:B------:R-:W-:Y:S02]  /*3550*/  FMNMX.FTZ R0, R77, R0, !PT ;  /* 0x000000004d007209 */ /* 0x000fe40007810000 */
[----:B------:R-:W-:Y:S01]  /*3560*/  FSEL R9, R78, -INF , P4 ;  /* 0xff8000004e097808 */ /* 0x000fe20002000000 */
[----:B------:R-:W-:Y:S01]  /*3570*/  IMAD.MOV.U32 R78, RZ, RZ, R119 ;  /* 0x000000ffff4e7224 */ /* 0x000fe200078e0077 */
[----:B------:R-:W-:-:S02]  /*3580*/  ISETP.GT.AND P4, PT, R3, 0x18, PT ;  /* 0x000000180300780c */ /* 0x000fc40003f84270 */
[----:B------:R-:W-:Y:S02]  /*3590*/  FSEL R79, R79, -INF , P5 ;  /* 0xff8000004f4f7808 */ /* 0x000fe40002800000 */
[----:B------:R-:W-:Y:S02]  /*35a0*/  ISETP.GT.AND P5, PT, R3, 0x19, PT ;  /* 0x000000190300780c */ /* 0x000fe40003fa4270 */
[----:B------:R-:W-:Y:S01]  /*35b0*/  MOV R74, R119 ;  /* 0x00000077004a7202 */ /* 0x000fe20000000f00 */
[----:B------:R-:W-:Y:S02]  /*35c0*/  WARPGROUP.DEPBAR.LE gsb0, 0x0 ;  /* 0x00008000000079c5 */ /* 0x000fe40000010000 */
[----:B------:R-:W-:Y:S01]  /*35d0*/  WARPGROUP.ARRIVE ;  /* 0x00000000000079c5 */ /* 0x000fe20000000000 */
[----:B------:R-:W-:Y:S01]  /*35e0*/  FSEL R87, R64, -INF , P2 ;  /* 0xff80000040577808 */ /* 0x000fe20001000000 */
[----:B------:R-:W-:Y:S01]  /*35f0*/  IMAD.MOV.U32 R64, RZ, RZ, R119 ;  /* 0x000000ffff407224 */ /* 0x000fe200078e0077 */
[----:B------:R-:W-:-:S02]  /*3600*/  FSEL R65, R65, -INF , P3 ;  /* 0xff80000041417808 */ /* 0x000fc40001800000 */
[----:B------:R-:W-:Y:S01]  /*3610*/  FMNMX.FTZ R0, R87, R0, !PT ;  /* 0x0000000057007209 */ /* 0x000fe20007810000 */
[----:B------:R-:W-:Y:S01]  /*3620*/  HGMMA.64x16x16.F32.BF16 R56, gdesc[UR52], R56, gsb0 ;  /* 0x00200000343879f0 */ /* 0x000fe20008001838 */
[----:B------:R-:W-:Y:S01]  /*3630*/  UIADD3 UR54, UR6, 0x886, URZ ;  /* 0x0000088606367890 */ /* 0x000fe2000fffe03f */
[----:B------:R-:W-:Y:S01]  /*3640*/  FSEL R89, R68, -INF , P4 ;  /* 0xff80000044597808 */ /* 0x000fe20002000000 */
[----:B------:R-:W-:Y:S01]  /*3650*/  UMOV UR55, 0x40000040 ;  /* 0x4000004000377882 */ /* 0x000fe20000000000 */
[----:B------:R-:W-:Y:S01]  /*3660*/  FMNMX.FTZ R0, R65, R0, !PT ;  /* 0x0000000041007209 */ /* 0x000fe20007810000 */
[--C-:B------:R-:W-:Y:S01]  /*3670*/  IMAD.MOV.U32 R68, RZ, RZ, R119.reuse ;  /* 0x000000ffff447224 */ /* 0x100fe200078e0077 */
[----:B------:R-:W-:Y:S01]  /*3680*/  FSEL R11, R66, -INF , P2 ;  /* 0xff800000420b7808 */ /* 0x000fe20001000000 */
[----:B------:R-:W-:Y:S01]  /*3690*/  IMAD.MOV.U32 R66, RZ, RZ, R119 ;  /* 0x000000ffff427224 */ /* 0x000fe200078e0077 */
[----:B------:R-:W-:Y:S02]  /*36a0*/  FSEL R69, R69, -INF , P5 ;  /* 0xff80000045457808 */ /* 0x000fe40002800000 */
[----:B------:R-:W-:-:S02]  /*36b0*/  ISETP.GT.AND P2, PT, R3, 0x20, PT ;  /* 0x000000200300780c */ /* 0x000fc40003f44270 */
[----:B------:R-:W-:Y:S02]  /*36c0*/  FMNMX.FTZ R0, R89, R0, !PT ;  /* 0x0000000059007209 */ /* 0x000fe40007810000 */
[----:B------:R-:W-:Y:S02]  /*36d0*/  FSEL R71, R71, -INF , P5 ;  /* 0xff80000047477808 */ /* 0x000fe40002800000 */
[----:B------:R-:W-:Y:S02]  /*36e0*/  FMNMX.FTZ R0, R69, R0, !PT ;  /* 0x0000000045007209 */ /* 0x000fe40007810000 */
[C---:B------:R-:W-:Y:S02]  /*36f0*/  ISETP.GT.AND P5, PT, R3.reuse, 0x28, PT ;  /* 0x000000280300780c */ /* 0x040fe40003fa4270 */
[----:B------:R-:W-:Y:S01]  /*3700*/  FSEL R13, R70, -INF , P4 ;  /* 0xff800000460d7808 */ /* 0x000fe20002000000 */
[----:B------:R-:W-:Y:S01]  /*3710*/  IMAD.MOV.U32 R70, RZ, RZ, R119 ;  /* 0x000000ffff467224 */ /* 0x000fe200078e0077 */
[----:B------:R-:W-:-:S02]  /*3720*/  ISETP.GT.AND P4, PT, R3, 0x29, PT ;  /* 0x000000290300780c */ /* 0x000fc40003f84270 */
[----:B------:R-:W-:Y:S02]  /*3730*/  FSEL R67, R67, -INF , P3 ;  /* 0xff80000043437808 */ /* 0x000fe40001800000 */
[----:B------:R-:W-:Y:S01]  /*3740*/  ISETP.GT.AND P3, PT, R3, 0x30, PT ;  /* 0x000000300300780c */ /* 0x000fe20003f64270 */
[----:B------:R-:W-:Y:S02]  /*3750*/  WARPGROUP.DEPBAR.LE gsb0, 0x0 ;  /* 0x00008000000079c5 */ /* 0x000fe40000010000 */
[----:B------:R-:W-:Y:S01]  /*3760*/  WARPGROUP.ARRIVE ;  /* 0x00000000000079c5 */ /* 0x000fe20000000000 */
[----:B------:R-:W-:Y:S01]  /*3770*/  FSEL R91, R56, -INF , P2 ;  /* 0xff800000385b7808 */ /* 0x000fe20001000000 */
[--C-:B------:R-:W-:Y:S01]  /*3780*/  IMAD.MOV.U32 R56, RZ, RZ, R119.reuse ;  /* 0x000000ffff387224 */ /* 0x100fe200078e0077 */
[----:B------:R-:W-:Y:S02]  /*3790*/  FSEL R93, R57, -INF , P6 ;  /* 0xff800000395d7808 */ /* 0x000fe40003000000 */
[----:B------:R-:W-:Y:S01]  /*37a0*/  FMNMX.FTZ R0, R91, R0, !PT ;  /* 0x000000005b007209 */ /* 0x000fe20007810000 */
[----:B------:R-:W-:Y:S01]  /*37b0*/  HGMMA.64x16x16.F32.BF16 R48, gdesc[UR52], R48, gsb0 ;  /* 0x00200000343079f0 */ /* 0x000fe20008001830 */
[----:B------:R-:W-:Y:S01]  /*37c0*/  UIADD3 UR54, UR6, 0x906, URZ ;  /* 0x0000090606367890 */ /* 0x000fe2000fffe03f */
[----:B------:R-:W-:Y:S01]  /*37d0*/  FSEL R95, R60, -INF , P5 ;  /* 0xff8000003c5f7808 */ /* 0x000fe20002800000 */
[----:B------:R-:W-:Y:S01]  /*37e0*/  UMOV UR55, 0x40000040 ;  /* 0x4000004000377882 */ /* 0x000fe20000000000 */
[----:B------:R-:W-:Y:S01]  /*37f0*/  FMNMX.FTZ R0, R93, R0, !PT ;  /* 0x000000005d007209 */ /* 0x000fe20007810000 */
[----:B------:R-:W-:Y:S01]  /*3800*/  IMAD.MOV.U32 R60, RZ, RZ, R119 ;  /* 0x000000ffff3c7224 */ /* 0x000fe200078e0077 */
[----:B------:R-:W-:-:S02]  /*3810*/  FSEL R97, R61, -INF , P4 ;  /* 0xff8000003d617808 */ /* 0x000fc40002000000 */
[----:B------:R-:W-:Y:S02]  /*3820*/  FMNMX.FTZ R0, R95, R0, !PT ;  /* 0x000000005f007209 */ /* 0x000fe40007810000 */
[----:B------:R-:W-:Y:S01]  /*3830*/  FSEL R15, R58, -INF , P2 ;  /* 0xff8000003a0f7808 */ /* 0x000fe20001000000 */
[----:B------:R-:W-:Y:S01]  /*3840*/  IMAD.MOV.U32 R58, RZ, RZ, R119 ;  /* 0x000000ffff3a7224 */ /* 0x000fe200078e0077 */
[----:B------:R-:W-:Y:S02]  /*3850*/  ISETP.GT.AND P2, PT, R3, 0x31, PT ;  /* 0x000000310300780c */ /* 0x000fe40003f44270 */
[----:B------:R-:W-:Y:S02]  /*3860*/  FMNMX.FTZ R0, R97, R0, !PT ;  /* 0x0000000061007209 */ /* 0x000fe40007810000 */
[----:B------:R-:W-:Y:S02]  /*3870*/  FSEL R59, R59, -INF , P6 ;  /* 0xff8000003b3b7808 */ /* 0x000fe40003000000 */
[----:B------:R-:W-:-:S02]  /*3880*/  ISETP.GT.AND P6, PT, R3, 0x38, PT ;  /* 0x000000380300780c */ /* 0x000fc40003fc4270 */
[----:B------:R-:W-:Y:S01]  /*3890*/  FSEL R21, R62, -INF , P5 ;  /* 0xff8000003e157808 */ /* 0x000fe20002800000 */
[--C-:B------:R-:W-:Y:S01]  /*38a0*/  IMAD.MOV.U32 R62, RZ, RZ, R119.reuse ;  /* 0x000000ffff3e7224 */ /* 0x100fe200078e0077 */
[----:B------:R-:W-:Y:S02]  /*38b0*/  ISETP.GT.AND P5, PT, R3, 0x39, PT ;  /* 0x000000390300780c */ /* 0x000fe40003fa4270 */
[----:B------:R-:W-:Y:S02]  /*38c0*/  FSEL R63, R63, -INF , P4 ;  /* 0xff8000003f3f7808 */ /* 0x000fe40002000000 */
[----:B------:R-:W-:Y:S01]  /*38d0*/  ISETP.GT.AND P4, PT, R3, 0x40, PT ;  /* 0x000000400300780c */ /* 0x000fe20003f84270 */
[----:B------:R-:W-:Y:S02]  /*38e0*/  WARPGROUP.DEPBAR.LE gsb0, 0x0 ;  /* 0x00008000000079c5 */ /* 0x000fe40000010000 */
[----:B------:R-:W-:Y:S01]  /*38f0*/  WARPGROUP.ARRIVE ;  /* 0x00000000000079c5 */ /* 0x000fe20000000000 */
[----:B------:R-:W-:Y:S01]  /*3900*/  FSEL R99, R48, -INF , P3 ;  /* 0xff80000030637808 */ /* 0x000fe20001800000 */
[----:B------:R-:W-:Y:S01]  /*3910*/  IMAD.MOV.U32 R48, RZ, RZ, R119 ;  /* 0x000000ffff307224 */ /* 0x000fe200078e0077 */
[----:B------:R-:W-:-:S02]  /*3920*/  FSEL R101, R49, -INF , P2 ;  /* 0xff80000031657808 */ /* 0x000fc40001000000 */
[----:B------:R-:W-:Y:S01]  /*3930*/  FMNMX.FTZ R0, R99, R0, !PT ;  /* 0x0000000063007209 */ /* 0x000fe20007810000 */
[----:B------:R-:W-:Y:S01]  /*3940*/  HGMMA.64x16x16.F32.BF16 R40, gdesc[UR52], R40, gsb0 ;  /* 0x00200000342879f0 */ /* 0x000fe20008001828 */
[----:B------:R-:W-:Y:S01]  /*3950*/  UMOV UR54, UR7 ;  /* 0x0000000700367c82 */ /* 0x000fe20008000000 */
[----:B------:R-:W-:Y:S01]  /*3960*/  UMOV UR55, 0x40000040 ;  /* 0x4000004000377882 */ /* 0x000fe20000000000 */
[----:B------:R-:W-:Y:S01]  /*3970*/  FSEL R103, R52, -INF , P6 ;  /* 0xff80000034677808 */ /* 0x000fe20003000000 */
[----:B------:R-:W-:Y:S01]  /*3980*/  IMAD.MOV.U32 R52, RZ, RZ, R119 ;  /* 0x000000ffff347224 */ /* 0x000fe200078e0077 */
[----:B------:R-:W-:Y:S02]  /*3990*/  FMNMX.FTZ R0, R101, R0, !PT ;  /* 0x0000000065007209 */ /* 0x000fe40007810000 */
[----:B------:R-:W-:Y:S02]  /*39a0*/  FSEL R105, R53, -INF , P5 ;  /* 0xff80000035697808 */ /* 0x000fe40002800000 */
[----:B------:R-:W-:-:S02]  /*39b0*/  FMNMX.FTZ R0, R103, R0, !PT ;  /* 0x0000000067007209 */ /* 0x000fc40007810000 */
[----:B------:R-:W-:Y:S01]  /*39c0*/  FSEL R49, R50, -INF , P3 ;  /* 0xff80000032317808 */ /* 0x000fe20001800000 */
[----:B------:R-:W-:Y:S01]  /*39d0*/  IMAD.MOV.U32 R50, RZ, RZ, R119 ;  /* 0x000000ffff327224 */ /* 0x000fe200078e0077 */
[----:B------:R-:W-:Y:S02]  /*39e0*/  ISETP.GT.AND P3, PT, R3, 0x41, PT ;  /* 0x000000410300780c */ /* 0x000fe40003f64270 */
[----:B------:R-:W-:Y:S02]  /*39f0*/  FMNMX.FTZ R0, R105, R0, !PT ;  /* 0x0000000069007209 */ /* 0x000fe40007810000 */
[----:B------:R-:W-:Y:S02]  /*3a00*/  FSEL R51, R51, -INF , P2 ;  /* 0xff80000033337808 */ /* 0x000fe40001000000 */
[----:B------:R-:W-:Y:S02]  /*3a10*/  ISETP.GT.AND P2, PT, R3, 0x48, PT ;  /* 0x000000480300780c */ /* 0x000fe40003f44270 */
[----:B------:R-:W-:-:S02]  /*3a20*/  FSEL R55, R55, -INF , P5 ;  /* 0xff80000037377808 */ /* 0x000fc40002800000 */
        /* <DEDUP_REMOVED lines=9> */
[----:B------:R-:W-:Y:S01]  /*3ac0*/  UMOV UR55, 0x40000040 ;  /* 0x4000004000377882 */ /* 0x000fe20000000000 */
[----:B------:R-:W-:Y:S01]  /*3ad0*/  FMNMX.FTZ R0, R109, R0, !PT ;  /* 0x000000006d007209 */ /* 0x000fe20007810000 */
[----:B------:R-:W-:Y:S01]  /*3ae0*/  ULDC UR6, c[0x0][0x988] ;  /* 0x0002620000067ab9 */ /* 0x000fe20000000800 */
[----:B------:R-:W-:-:S02]  /*3af0*/  FSEL R113, R45, -INF , P1 ;  /* 0xff8000002d717808 */ /* 0x000fc40000800000 */
[----:B------:R-:W-:Y:S02]  /*3b00*/  FMNMX.FTZ R0, R111, R0, !PT ;  /* 0x000000006f007209 */ /* 0x000fe40007810000 */
[----:B------:R-:W-:Y:S02]  /*3b10*/  ISETP.GT.AND P1, PT, R3, 0x51, PT ;  /* 0x000000510300780c */ /* 0x000fe40003f24270 */
[----:B------:R-:W-:Y:S02]  /*3b20*/  FMNMX.FTZ R0, R113, R0, !PT ;  /* 0x0000000071007209 */ /* 0x000fe40007810000 */
[----:B------:R-:W-:Y:S02]  /*3b30*/  FSEL R43, R43, -INF , P3 ;  /* 0xff8000002b2b7808 */ /* 0x000fe40001800000 */
[C---:B------:R-:W-:Y:S02]  /*3b40*/  ISETP.GT.AND P3, PT, R3.reuse, 0x60, PT ;  /* 0x000000600300780c */ /* 0x040fe40003f64270 */
[----:B------:R-:W-:Y:S01]  /*3b50*/  FSEL R45, R42, -INF , P4 ;  /* 0xff8000002a2d7808 */ /* 0x000fe20002000000 */
[----:B------:R-:W-:Y:S01]  /*3b60*/  IMAD.MOV.U32 R42, RZ, RZ, R119 ;  /* 0x000000ffff2a7224 */ /* 0x000fe200078e0077 */
[----:B------:R-:W-:-:S02]  /*3b70*/  ISETP.GT.AND P4, PT, R3, 0x61, PT ;  /* 0x000000610300780c */ /* 0x000fc40003f84270 */
[----:B------:R-:W-:Y:S01]  /*3b80*/  FSEL R41, R54, -INF , P6 ;  /* 0xff80000036297808 */ /* 0x000fe20003000000 */
[----:B------:R-:W-:Y:S01]  /*3b90*/  IMAD.MOV.U32 R54, RZ, RZ, R119 ;  /* 0x000000ffff367224 */ /* 0x000fe200078e0077 */
[----:B------:R-:W-:Y:S02]  /*3ba0*/  ISETP.GT.AND P6, PT, R3, 0x69, PT ;  /* 0x000000690300780c */ /* 0x000fe40003fc4270 */
[----:B------:R-:W-:Y:S02]  /*3bb0*/  P2R R20, PR, RZ, 0x2 ;  /* 0x00000002ff147803 */ /* 0x000fe40000000000 */
[----:B------:R-:W-:Y:S01]  /*3bc0*/  MOV R44, R119 ;  /* 0x00000077002c7202 */ /* 0x000fe20000000f00 */
[----:B------:R-:W-:Y:S02]  /*3bd0*/  WARPGROUP.DEPBAR.LE gsb0, 0x0 ;  /* 0x00008000000079c5 */ /* 0x000fe40000010000 */
[----:B------:R-:W-:Y:S01]  /*3be0*/  WARPGROUP.ARRIVE ;  /* 0x00000000000079c5 */ /* 0x000fe20000000000 */
[----:B------:R-:W-:-:S02]  /*3bf0*/  FSEL R115, R32, -INF , P0 ;  /* 0xff80000020737808 */ /* 0x000fc40000000000 */
[----:B------:R-:W-:Y:S02]  /*3c00*/  ISETP.GT.AND P0, PT, R3, 0x58, PT ;  /* 0x000000580300780c */ /* 0x000fe40003f04270 */
[----:B------:R-:W-:Y:S01]  /*3c10*/  FSEL R117, R33, -INF , P1 ;  /* 0xff80000021757808 */ /* 0x000fe20000800000 */
[----:B------:R-:W-:Y:S01]  /*3c20*/  HGMMA.64x16x16.F32.BF16 R24, gdesc[UR52], R24, gsb0 ;  /* 0x00200000341879f0 */ /* 0x000fe20008001818 */
[----:B------:R-:W-:Y:S02]  /*3c30*/  FMNMX.FTZ R0, R115, R0, !PT ;  /* 0x0000000073007209 */ /* 0x000fe40007810000 */
[----:B------:R-:W-:Y:S01]  /*3c40*/  FSEL R33, R46, -INF , P2 ;  /* 0xff8000002e217808 */ /* 0x000fe20001000000 */
[----:B------:R-:W-:Y:S01]  /*3c50*/  IMAD.MOV.U32 R46, RZ, RZ, R119 ;  /* 0x000000ffff2e7224 */ /* 0x000fe200078e0077 */
[----:B------:R-:W-:Y:S02]  /*3c60*/  ISETP.GT.AND P2, PT, R3, 0x59, PT ;  /* 0x000000590300780c */ /* 0x000fe40003f44270 */
[----:B------:R-:W-:-:S02]  /*3c70*/  FSEL R121, R36, -INF , P0 ;  /* 0xff80000024797808 */ /* 0x000fc40000000000 */
[----:B------:R-:W-:Y:S02]  /*3c80*/  FMNMX.FTZ R0, R117, R0, !PT ;  /* 0x0000000075007209 */ /* 0x000fe40007810000 */
[----:B------:R-:W-:Y:S02]  /*3c90*/  FSEL R123, R37, -INF , P2 ;  /* 0xff800000257b7808 */ /* 0x000fe40001000000 */
[----:B------:R-:W-:Y:S02]  /*3ca0*/  FMNMX.FTZ R0, R121, R0, !PT ;  /* 0x0000000079007209 */ /* 0x000fe40007810000 */
[----:B------:R-:W-:Y:S02]  /*3cb0*/  P2R R14, PR, RZ, 0x1 ;  /* 0x00000001ff0e7803 */ /* 0x000fe40000000000 */
[----:B------:R-:W-:Y:S02]  /*3cc0*/  FMNMX.FTZ R0, R123, R0, !PT ;  /* 0x000000007b007209 */ /* 0x000fe40007810000 */
[----:B------:R-:W-:-:S02]  /*3cd0*/  ISETP.GT.AND P0, PT, R3, 0x49, PT ;  /* 0x000000490300780c */ /* 0x000fc40003f04270 */
[----:B------:R-:W-:Y:S02]  /*3ce0*/  ISETP.GT.AND P1, PT, R3, 0x50, PT ;  /* 0x000000500300780c */ /* 0x000fe40003f24270 */
[----:B------:R-:W-:Y:S02]  /*3cf0*/  FSEL R61, R47, -INF , P0 ;  /* 0xff8000002f3d7808 */ /* 0x000fe40000000000 */
[----:B------:R-:W-:Y:S02]  /*3d00*/  FSEL R37, R34, -INF , P1 ;  /* 0xff80000022257808 */ /* 0x000fe40000800000 */
[----:B------:R-:W-:Y:S02]  /*3d10*/  ISETP.NE.AND P1, PT, R20, RZ, PT ;  /* 0x000000ff1400720c */ /* 0x000fe40003f25270 */
[----:B------:R-:W-:Y:S02]  /*3d20*/  P2R R12, PR, RZ, 0x4 ;  /* 0x00000004ff0c7803 */ /* 0x000fe40000000000 */
[----:B------:R-:W-:-:S02]  /*3d30*/  ISETP.NE.AND P0, PT, R14, RZ, PT ;  /* 0x000000ff0e00720c */ /* 0x000fc40003f05270 */
[----:B------:R-:W-:Y:S02]  /*3d40*/  FSEL R35, R35, -INF , P1 ;  /* 0xff80000023237808 */ /* 0x000fe40000800000 */
[----:B------:R-:W-:Y:S01]  /*3d50*/  ISETP.NE.AND P1, PT, R80, RZ, PT ;  /* 0x000000ff5000720c */ /* 0x000fe20003f25270 */
[----:B------:R-:W-:-:S12]  /*3d60*/  IMAD.MOV.U32 R80, RZ, RZ, R119 ;  /* 0x000000ffff507224 */ /* 0x000fd800078e0077 */
[----:B------:R-:W-:Y:S01]  /*3d70*/  @!P1 VIADD R2, R2, 0x36840 ;  /* 0x0003684002029836 */ /* 0x000fe20000000000 */
[----:B------:R-:W-:Y:S02]  /*3d80*/  WARPGROUP.DEPBAR.LE gsb0, 0x0 ;  /* 0x00008000000079c5 */ /* 0x000fe40000010000 */
[----:B------:R-:W-:Y:S02]  /*3d90*/  FSEL R125, R24, -INF , P3 ;  /* 0xff800000187d7808 */ /* 0x000fe40001800000 */
[----:B------:R-:W-:Y:S02]  /*3da0*/  FSEL R127, R25, -INF , P4 ;  /* 0xff800000197f7808 */ /* 0x000fe40002000000 */
[----:B------:R-:W-:Y:S02]  /*3db0*/  FMNMX.FTZ R0, R125, R0, !PT ;  /* 0x000000007d007209 */ /* 0x000fe40007810000 */
[----:B------:R-:W-:Y:S02]  /*3dc0*/  FSEL R129, R28, -INF , P5 ;  /* 0xff8000001c817808 */ /* 0x000fe40002800000 */
[----:B------:R-:W-:-:S02]  /*3dd0*/  FMNMX.FTZ R0, R127, R0, !PT ;  /* 0x000000007f007209 */ /* 0x000fc40007810000 */
[----:B------:R-:W-:Y:S02]  /*3de0*/  FSEL R131, R29, -INF , P6 ;  /* 0xff8000001d837808 */ /* 0x000fe40003000000 */
[----:B------:R-:W-:Y:S02]  /*3df0*/  FMNMX.FTZ R0, R129, R0, !PT ;  /* 0x0000000081007209 */ /* 0x000fe40007810000 */
[----:B------:R-:W-:Y:S02]  /*3e00*/  FSEL R29, R38, -INF , P0 ;  /* 0xff800000261d7808 */ /* 0x000fe40000000000 */
[----:B------:R-:W-:Y:S01]  /*3e10*/  FMNMX.FTZ R6, R131, R0, !PT ;  /* 0x0000000083067209 */ /* 0x000fe20007810000 */
[----:B------:R-:W-:Y:S01]  /*3e20*/  IMAD.U32 R0, RZ, RZ, UR6 ;  /* 0x00000006ff007e24 */ /* 0x000fe2000f8e00ff */
[----:B------:R-:W-:Y:S02]  /*3e30*/  FSEL R27, R27, -INF , P4 ;  /* 0xff8000001b1b7808 */ /* 0x000fe40002000000 */
[----:B------:R-:W-:Y:S01]  /*3e40*/  FSEL R31, R31, -INF , P6 ;  /* 0xff8000001f1f7808 */ /* 0x000fe20003000000 */
[----:B------:R-:W0:Y:S01]  /*3e50*/  SHFL.BFLY PT, R25, R6, 0x2, 0x1f ;  /* 0x0c401f0006197f89 */ /* 0x000e2200000e0000 */
[----:B------:R-:W-:-:S02]  /*3e60*/  @!P1 PRMT R2, RZ, 0x654, R2 ;  /* 0x00000654ff029816 */ /* 0x000fc40000000002 */
[----:B------:R-:W-:Y:S01]  /*3e70*/  ISETP.NE.AND P0, PT, R82, RZ, PT ;  /* 0x000000ff5200720c */ /* 0x000fe20003f05270 */
[----:B------:R-:W-:Y:S01]  /*3e80*/  IMAD.MOV.U32 R82, RZ, RZ, R119 ;  /* 0x000000ffff527224 */ /* 0x000fe200078e0077 */
[----:B------:R1:W-:Y:S01]  /*3e90*/  @!P1 SYNCS.ARRIVE.TRANS64.RED.A1T0 RZ, [R2+URZ], RZ ;  /* 0x000000ff02ff99a7 */ /* 0x0003e2000810043f */
        /* <DEDUP_REMOVED lines=12> */
[----:B------:R-:W-:Y:S01]  /*3f60*/  FMUL.FTZ R8, R4, R0 ;  /* 0x0000000004087220 */ /* 0x000fe20000410000 */
[----:B------:R-:W-:-:S04]  /*3f70*/  FMNMX.FTZ R6, R59, R6, !PT ;  /* 0x000000063b067209 */ /* 0x000fc80007810000 */
[----:B------:R-:W-:Y:S02]  /*3f80*/  FMNMX.FTZ R6, R21, R6, !PT ;  /* 0x0000000615067209 */ /* 0x000fe40007810000 */
[----:B------:R-:W-:Y:S02]  /*3f90*/  FSEL R10, R8, RZ, P2 ;  /* 0x000000ff080a7208 */ /* 0x000fe40001000000 */
[----:B------:R-:W-:Y:S02]  /*3fa0*/  FMNMX.FTZ R6, R63, R6, !PT ;  /* 0x000000063f067209 */ /* 0x000fe40007810000 */
[----:B------:R-:W-:Y:S01]  /*3fb0*/  ISETP.NE.AND P2, PT, R12, RZ, PT ;  /* 0x000000ff0c00720c */ /* 0x000fe20003f45270 */
[--C-:B------:R-:W-:Y:S01]  /*3fc0*/  FFMA.FTZ R53, R65, R0, -R10.reuse ;  /* 0x0000000041357223 */ /* 0x100fe2000001080a */
[----:B------:R-:W-:Y:S01]  /*3fd0*/  FMNMX.FTZ R6, R49, R6, !PT ;  /* 0x0000000631067209 */ /* 0x000fe20007810000 */
[-CC-:B------:R-:W-:Y:S01]  /*3fe0*/  FFMA.FTZ R57, R69, R0.reuse, -R10.reuse ;  /* 0x0000000045397223 */ /* 0x180fe2000001080a */
[----:B------:R-:W-:Y:S01]  /*3ff0*/  FSEL R39, R39, -INF , P2 ;  /* 0xff80000027277808 */ /* 0x000fe20001000000 */
[--C-:B------:R-:W-:Y:S01]  /*4000*/  FFMA.FTZ R200, R83, R0, -R10.reuse ;  /* 0x0000000053c87223 */ /* 0x100fe2000001080a */
[----:B------:R-:W-:Y:S01]  /*4010*/  FMNMX.FTZ R6, R51, R6, !PT ;  /* 0x0000000633067209 */ /* 0x000fe20007810000 */
[-CC-:B------:R-:W-:Y:S01]  /*4020*/  FFMA.FTZ R25, R73, R0.reuse, -R10.reuse ;  /* 0x0000000049197223 */ /* 0x180fe2000001080a */
[----:B------:R-:W-:Y:S01]  /*4030*/  FSEL R65, R26, -INF , P3 ;  /* 0xff8000001a417808 */ /* 0x000fe20001800000 */
[--C-:B------:R-:W-:Y:S01]  /*4040*/  FFMA.FTZ R202, R85, R0, -R10.reuse ;  /* 0x0000000055ca7223 */ /* 0x100fe2000001080a */
[----:B------:R-:W-:Y:S01]  /*4050*/  FMNMX.FTZ R6, R41, R6, !PT ;  /* 0x0000000629067209 */ /* 0x000fe20007810000 */
[----:B------:R-:W-:Y:S01]  /*4060*/  MUFU.EX2 R200, R200 ;  /* 0x000000c800c87308 */ /* 0x000fe20000000800 */
[----:B------:R-:W-:Y:S01]  /*4070*/  FSEL R69, R30, -INF , P5 ;  /* 0xff8000001e457808 */ /* 0x000fe20002800000 */
[--C-:B------:R-:W-:Y:S01]  /*4080*/  FFMA.FTZ R47, R77, R0, -R10.reuse ;  /* 0x000000004d2f7223 */ /* 0x100fe2000001080a */
[----:B------:R-:W-:Y:S01]  /*4090*/  FMNMX.FTZ R6, R55, R6, !PT ;  /* 0x0000000637067209 */ /* 0x000fe20007810000 */
[-CC-:B------:R-:W-:Y:S01]  /*40a0*/  FFMA.FTZ R196, R87, R0.reuse, -R10.reuse ;  /* 0x0000000057c47223 */ /* 0x180fe2000001080a */
[-CC-:B------:R-:W-:Y:S01]  /*40b0*/  FFMA.FTZ R198, R89, R0.reuse, -R10.reuse ;  /* 0x0000000059c67223 */ /* 0x180fe2000001080a */
[--C-:B------:R-:W-:Y:S01]  /*40c0*/  FFMA.FTZ R192, R91, R0, -R10.reuse ;  /* 0x000000005bc07223 */ /* 0x100fe2000001080a */
[----:B------:R-:W-:Y:S01]  /*40d0*/  FMNMX.FTZ R6, R45, R6, !PT ;  /* 0x000000062d067209 */ /* 0x000fe20007810000 */
[----:B------:R-:W0:Y:S01]  /*40e0*/  MUFU.EX2 R25, R25 ;  /* 0x0000001900197308 */ /* 0x000e220000000800 */
[-CC-:B------:R-:W-:Y:S01]  /*40f0*/  FFMA.FTZ R93, R93, R0.reuse, -R10.reuse ;  /* 0x000000005d5d7223 */ /* 0x180fe2000001080a */
[--C-:B------:R-:W-:Y:S01]  /*4100*/  FFMA.FTZ R95, R95, R0, -R10.reuse ;  /* 0x000000005f5f7223 */ /* 0x100fe2000001080a */
[----:B------:R-:W-:Y:S01]  /*4110*/  FMNMX.FTZ R6, R43, R6, !PT ;  /* 0x000000062b067209 */ /* 0x000fe20007810000 */
[-CC-:B------:R-:W-:Y:S01]  /*4120*/  FFMA.FTZ R97, R97, R0.reuse, -R10.reuse ;  /* 0x0000000061617223 */ /* 0x180fe2000001080a */
[-CC-:B------:R-:W-:Y:S01]  /*4130*/  FFMA.FTZ R99, R99, R0.reuse, -R10.reuse ;  /* 0x0000000063637223 */ /* 0x180fe2000001080a */
[--C-:B------:R-:W-:Y:S01]  /*4140*/  FFMA.FTZ R101, R101, R0, -R10.reuse ;  /* 0x0000000065657223 */ /* 0x100fe2000001080a */
[----:B------:R-:W-:Y:S01]  /*4150*/  FMNMX.FTZ R6, R33, R6, !PT ;  /* 0x0000000621067209 */ /* 0x000fe20007810000 */
[----:B------:R-:W2:Y:S01]  /*4160*/  MUFU.EX2 R202, R202 ;  /* 0x000000ca00ca7308 */ /* 0x000ea20000000800 */
[-CC-:B------:R-:W-:Y:S01]  /*4170*/  FFMA.FTZ R103, R103, R0.reuse, -R10.reuse ;  /* 0x0000000067677223 */ /* 0x180fe2000001080a */
[--C-:B------:R-:W-:Y:S01]  /*4180*/  FFMA.FTZ R105, R105, R0, -R10.reuse ;  /* 0x0000000069697223 */ /* 0x100fe2000001080a */
[----:B------:R-:W-:Y:S01]  /*4190*/  FMNMX.FTZ R6, R61, R6, !PT ;  /* 0x000000063d067209 */ /* 0x000fe20007810000 */
[-CC-:B------:R-:W-:Y:S01]  /*41a0*/  FFMA.FTZ R107, R107, R0.reuse, -R10.reuse ;  /* 0x000000006b6b7223 */ /* 0x180fe2000001080a */
[-CC-:B------:R-:W-:Y:S01]  /*41b0*/  FFMA.FTZ R109, R109, R0.reuse, -R10.reuse ;  /* 0x000000006d6d7223 */ /* 0x180fe2000001080a */
[--C-:B------:R-:W-:Y:S01]  /*41c0*/  FFMA.FTZ R111, R111, R0, -R10.reuse ;  /* 0x000000006f6f7223 */ /* 0x100fe2000001080a */
[----:B------:R-:W-:Y:S01]  /*41d0*/  FMNMX.FTZ R6, R37, R6, !PT ;  /* 0x0000000625067209 */ /* 0x000fe20007810000 */
[----:B------:R-:W3:Y:S01]  /*41e0*/  MUFU.EX2 R47, R47 ;  /* 0x0000002f002f7308 */ /* 0x000ee20000000800 */
[-CC-:B------:R-:W-:Y:S01]  /*41f0*/  FFMA.FTZ R113, R113, R0.reuse, -R10.reuse ;  /* 0x0000000071717223 */ /* 0x180fe2000001080a */
[--C-:B------:R-:W-:Y:S01]  /*4200*/  FFMA.FTZ R115, R115, R0, -R10.reuse ;  /* 0x0000000073737223 */ /* 0x100fe2000001080a */
[----:B------:R-:W-:Y:S01]  /*4210*/  FMNMX.FTZ R6, R35, R6, !PT ;  /* 0x0000000623067209 */ /* 0x000fe20007810000 */
[-CC-:B------:R-:W-:Y:S01]  /*4220*/  FFMA.FTZ R117, R117, R0.reuse, -R10.reuse ;  /* 0x0000000075757223 */ /* 0x180fe2000001080a */
[-CC-:B------:R-:W-:Y:S01]  /*4230*/  FFMA.FTZ R121, R121, R0.reuse, -R10.reuse ;  /* 0x0000000079797223 */ /* 0x180fe2000001080a */
[--C-:B------:R-:W-:Y:S01]  /*4240*/  FFMA.FTZ R123, R123, R0, -R10.reuse ;  /* 0x000000007b7b7223 */ /* 0x100fe2000001080a */
[----:B------:R-:W-:Y:S01]  /*4250*/  FMNMX.FTZ R6, R29, R6, !PT ;  /* 0x000000061d067209 */ /* 0x000fe20007810000 */
[----:B------:R-:W-:Y:S01]  /*4260*/  MUFU.EX2 R196, R196 ;  /* 0x000000c400c47308 */ /* 0x000fe20000000800 */
[-CC-:B------:R-:W-:Y:S01]  /*4270*/  FFMA.FTZ R125, R125, R0.reuse, -R10.reuse ;  /* 0x000000007d7d7223 */ /* 0x180fe2000001080a */
[--C-:B------:R-:W-:Y:S01]  /*4280*/  FFMA.FTZ R127, R127, R0, -R10.reuse ;  /* 0x000000007f7f7223 */ /* 0x100fe2000001080a */
[----:B------:R-:W-:Y:S01]  /*4290*/  FMNMX.FTZ R6, R39, R6, !PT ;  /* 0x0000000627067209 */ /* 0x000fe20007810000 */
[-CC-:B------:R-:W-:Y:S01]  /*42a0*/  FFMA.FTZ R129, R129, R0.reuse, -R10.reuse ;  /* 0x0000000081817223 */ /* 0x180fe2000001080a */
[----:B------:R-:W-:Y:S01]  /*42b0*/  FFMA.FTZ R10, R131, R0, -R10 ;  /* 0x00000000830a7223 */ /* 0x000fe2000001080a */
[--C-:B------:R-:W-:Y:S01]  /*42c0*/  IMAD.MOV.U32 R91, RZ, RZ, R119.reuse ;  /* 0x000000ffff5b7224 */ /* 0x100fe200078e0077 */
[----:B------:R-:W-:Y:S01]  /*42d0*/  FMNMX.FTZ R6, R65, R6, !PT ;  /* 0x0000000641067209 */ /* 0x000fe20007810000 */
[----:B------:R-:W-:Y:S01]  /*42e0*/  MUFU.EX2 R53, R53 ;  /* 0x0000003500357308 */ /* 0x000fe20000000800 */
[----:B------:R-:W-:-:S02]  /*42f0*/  IMAD.MOV.U32 R89, RZ, RZ, R119 ;  /* 0x000000ffff597224 */ /* 0x000fc400078e0077 */
[----:B------:R-:W-:Y:S01]  /*4300*/  FMNMX.FTZ R6, R27, R6, !PT ;  /* 0x000000061b067209 */ /* 0x000fe20007810000 */
[--C-:B------:R-:W-:Y:S02]  /*4310*/  IMAD.MOV.U32 R87, RZ, RZ, R119.reuse ;  /* 0x000000ffff577224 */ /* 0x100fe400078e0077 */
[--C-:B------:R-:W-:Y:S01]  /*4320*/  IMAD.MOV.U32 R85, RZ, RZ, R119.reuse ;  /* 0x000000ffff557224 */ /* 0x100fe200078e0077 */
[----:B------:R-:W-:Y:S01]  /*4330*/  FMNMX.FTZ R6, R69, R6, !PT ;  /* 0x0000000645067209 */ /* 0x000fe20007810000 */
[----:B------:R-:W-:Y:S01]  /*4340*/  MUFU.EX2 R198, R198 ;  /* 0x000000c600c67308 */ /* 0x000fe20000000800 */
[--C-:B------:R-:W-:Y:S02]  /*4350*/  IMAD.MOV.U32 R83, RZ, RZ, R119.reuse ;  /* 0x000000ffff537224 */ /* 0x100fe400078e0077 */
[----:B------:R-:W-:Y:S01]  /*4360*/  FMNMX.FTZ R6, R31, R6, !PT ;  /* 0x000000061f067209 */ /* 0x000fe20007810000 */
[--C-:B------:R-:W-:Y:S02]  /*4370*/  IMAD.MOV.U32 R77, RZ, RZ, R119.reuse ;  /* 0x000000ffff4d7224 */ /* 0x100fe400078e0077 */
[----:B------:R-:W-:-:S02]  /*4380*/  IMAD.MOV.U32 R73, RZ, RZ, R119 ;  /* 0x000000ffff497224 */ /* 0x000fc400078e0077 */
[----:B------:R-:W4:Y:S01]  /*4390*/  SHFL.BFLY PT, R3, R6, 0x2, 0x1f ;  /* 0x0c401f0006037f89 */ /* 0x000f2200000e0000 */
[----:B------:R-:W-:Y:S08]  /*43a0*/  MUFU.EX2 R57, R57 ;  /* 0x0000003900397308 */ /* 0x000ff00000000800 */
[----:B------:R-:W-:Y:S08]  /*43b0*/  MUFU.EX2 R192, R192 ;  /* 0x000000c000c07308 */ /* 0x000ff00000000800 */
[----:B------:R-:W-:Y:S01]  /*43c0*/  MUFU.EX2 R93, R93 ;  /* 0x0000005d005d7308 */ /* 0x000fe20000000800 */
[----:B----4-:R-:W-:-:S07]  /*43d0*/  FMNMX.FTZ R8, R6, R3, !PT ;  /* 0x0000000306087209 */ /* 0x010fce0007810000 */
[----:B------:R-:W-:Y:S01]  /*43e0*/  MUFU.EX2 R95, R95 ;  /* 0x0000005f005f7308 */ /* 0x000fe20000000800 */
[----:B------:R-:W4:Y:S07]  /*43f0*/  SHFL.BFLY PT, R3, R8, 0x1, 0x1f ;  /* 0x0c201f0008037f89 */ /* 0x000f2e00000e0000 */
[----:B------:R5:W-:Y:S08]  /*4400*/  MUFU.EX2 R194, R97 ;  /* 0x0000006100c27308 */ /* 0x000bf00000000800 */
[----:B------:R-:W-:Y:S01]  /*4410*/  MUFU.EX2 R99, R99 ;  /* 0x0000006300637308 */ /* 0x000fe20000000800 */
[----:B-----5:R-:W-:-:S07]  /*4420*/  IMAD.MOV.U32 R97, RZ, RZ, R119 ;  /* 0x000000ffff617224 */ /* 0x020fce00078e0077 */
[----:B------:R5:W-:Y:S01]  /*4430*/  MUFU.EX2 R188, R101 ;  /* 0x0000006500bc7308 */ /* 0x000be20000000800 */
[----:B----4-:R-:W-:-:S04]  /*4440*/  FMNMX.FTZ R3, R8, R3, !PT ;  /* 0x0000000308037209 */ /* 0x010fc80007810000 */
[C---:B------:R-:W-:Y:S01]  /*4450*/  FSETP.NEU.FTZ.AND P2, PT, R3.reuse, -INF , PT ;  /* 0xff8000000300780b */ /* 0x040fe20003f5d000 */
[-C--:B------:R-:W-:Y:S02]  /*4460*/  FMUL.FTZ R6, R3, R0.reuse ;  /* 0x0000000003067220 */ /* 0x080fe40000410000 */
[----:B------:R-:W-:Y:S01]  /*4470*/  MUFU.EX2 R103, R103 ;  /* 0x0000006700677308 */ /* 0x000fe20000000800 */
[--C-:B-----5:R-:W-:Y:S02]  /*4480*/  IMAD.MOV.U32 R101, RZ, RZ, R119.reuse ;  /* 0x000000ffff657224 */ /* 0x120fe400078e0077 */
[----:B------:R-:W-:Y:S02]  /*4490*/  FSEL R6, R6, RZ, P2 ;  /* 0x000000ff06067208 */ /* 0x000fe40001000000 */
[----:B------:R-:W-:Y:S01]  /*44a0*/  ISETP.GE.AND P2, PT, R81, 0x71, PT ;  /* 0x000000715100780c */ /* 0x000fe20003f46270 */
[----:B------:R-:W-:Y:S02]  /*44b0*/  IMAD.MOV.U32 R81, RZ, RZ, R119 ;  /* 0x000000ffff517224 */ /* 0x000fe400078e0077 */
        /* <DEDUP_REMOVED lines=17> */
[----:B0-----:R-:W-:Y:S01]  /*45d0*/  FADD.FTZ R67, R200, R25 ;  /* 0x00000019c8437221 */ /* 0x001fe20000010000 */
[-CC-:B------:R-:W-:Y:S01]  /*45e0*/  FFMA.FTZ R49, R49, R0.reuse, -R6.reuse ;  /* 0x0000000031317223 */ /* 0x180fe20000010806 */
[-CC-:B------:R-:W-:Y:S01]  /*45f0*/  FFMA.FTZ R41, R41, R0.reuse, -R6.reuse ;  /* 0x0000000029297223 */ /* 0x180fe20000010806 */
[-CC-:B------:R-:W-:Y:S01]  /*4600*/  FFMA.FTZ R55, R55, R0.reuse, -R6.reuse ;  /* 0x0000000037377223 */ /* 0x180fe20000010806 */
[----:B--2---:R-:W-:Y:S01]  /*4610*/  FADD.FTZ R30, R202, R67 ;  /* 0x00000043ca1e7221 */ /* 0x004fe20000010000 */
[-CC-:B------:R-:W-:Y:S01]  /*4620*/  FFMA.FTZ R45, R45, R0.reuse, -R6.reuse ;  /* 0x000000002d2d7223 */ /* 0x180fe20000010806 */
[-CC-:B------:R-:W-:Y:S01]  /*4630*/  FFMA.FTZ R33, R33, R0.reuse, -R6.reuse ;  /* 0x0000000021217223 */ /* 0x180fe20000010806 */
[----:B------:R0:W2:Y:S01]  /*4640*/  MUFU.EX2 R8, R75 ;  /* 0x0000004b00087308 */ /* 0x0000a20000000800 */
[--C-:B------:R-:W-:Y:S01]  /*4650*/  FFMA.FTZ R61, R61, R0, -R6.reuse ;  /* 0x000000003d3d7223 */ /* 0x100fe20000010806 */
[----:B------:R-:W-:Y:S01]  /*4660*/  F2FP.BF16.F32.PACK_AB R200, R25, R200 ;  /* 0x000000c819c8723e */ /* 0x000fe200000010ff */
        /* <DEDUP_REMOVED lines=8> */
[----:B------:R-:W-:Y:S01]  /*46f0*/  FFMA.FTZ R31, R31, R0, -R6 ;  /* 0x000000001f1f7223 */ /* 0x000fe20000010806 */
[----:B---3--:R-:W-:Y:S01]  /*4700*/  F2FP.BF16.F32.PACK_AB R202, R47, R202 ;  /* 0x000000ca2fca723e */ /* 0x008fe200000010ff */
[----:B------:R-:W-:-:S02]  /*4710*/  IMAD.MOV.U32 R105, RZ, RZ, R119 ;  /* 0x000000ffff697224 */ /* 0x000fc400078e0077 */
[--C-:B0-----:R-:W-:Y:S01]  /*4720*/  IMAD.MOV.U32 R75, RZ, RZ, R119.reuse ;  /* 0x000000ffff4b7224 */ /* 0x101fe200078e0077 */
[----:B------:R0:W-:Y:S01]  /*4730*/  MUFU.EX2 R24, R59 ;  /* 0x0000003b00187308 */ /* 0x0001e20000000800 */
[----:B--2---:R-:W-:Y:S01]  /*4740*/  F2FP.BF16.F32.PACK_AB R201, R8, R5 ;  /* 0x0000000508c9723e */ /* 0x004fe200000010ff */
[----:B------:R-:W-:-:S06]  /*4750*/  IMAD.MOV.U32 R67, RZ, RZ, R119 ;  /* 0x000000ffff437224 */ /* 0x000fcc00078e0077 */
[----:B------:R2:W3:Y:S01]  /*4760*/  MUFU.EX2 R12, R79 ;  /* 0x0000004f000c7308 */ /* 0x0004e20000000800 */
[----:B0-----:R-:W-:Y:S01]  /*4770*/  FADD.FTZ R59, R47, R30 ;  /* 0x0000001e2f3b7221 */ /* 0x001fe20000010000 */
[----:B------:R-:W-:-:S03]  /*4780*/  IMAD.MOV.U32 R47, RZ, RZ, R119 ;  /* 0x000000ffff2f7224 */ /* 0x000fc600078e0077 */
[----:B------:R-:W-:Y:S01]  /*4790*/  FADD.FTZ R32, R196, R59 ;  /* 0x0000003bc4207221 */ /* 0x000fe20000010000 */
[C---:B------:R-:W-:Y:S02]  /*47a0*/  F2FP.BF16.F32.PACK_AB R196, R53.reuse, R196 ;  /* 0x000000c435c4723e */ /* 0x040fe400000010ff */
[----:B------:R-:W0:Y:S01]  /*47b0*/  MUFU.EX2 R11, R11 ;  /* 0x0000000b000b7308 */ /* 0x000e220000000800 */
[----:B------:R-:W-:Y:S01]  /*47c0*/  FADD.FTZ R59, R53, R32 ;  /* 0x00000020353b7221 */ /* 0x000fe20000010000 */
[----:B------:R-:W-:Y:S01]  /*47d0*/  FADD.FTZ R32, R5, R8 ;  /* 0x0000000805207221 */ /* 0x000fe20000010000 */
[----:B--2---:R-:W-:Y:S02]  /*47e0*/  IMAD.MOV.U32 R79, RZ, RZ, R119 ;  /* 0x000000ffff4f7224 */ /* 0x004fe400078e0077 */
[----:B------:R-:W-:Y:S01]  /*47f0*/  FADD.FTZ R34, R198, R59 ;  /* 0x0000003bc6227221 */ /* 0x000fe20000010000 */
[C---:B------:R-:W-:Y:S01]  /*4800*/  F2FP.BF16.F32.PACK_AB R198, R57.reuse, R198 ;  /* 0x000000c639c6723e */ /* 0x040fe200000010ff */
[--C-:B------:R-:W-:Y:S01]  /*4810*/  IMAD.MOV.U32 R53, RZ, RZ, R119.reuse ;  /* 0x000000ffff357224 */ /* 0x100fe200078e0077 */
[----:B------:R-:W-:Y:S01]  /*4820*/  MUFU.EX2 R13, R13 ;  /* 0x0000000d000d7308 */ /* 0x000fe20000000800 */
[----:B------:R-:W-:Y:S01]  /*4830*/  FADD.FTZ R59, R57, R34 ;  /* 0x00000022393b7221 */ /* 0x000fe20000010000 */
[----:B---3--:R-:W-:Y:S01]  /*4840*/  F2FP.BF16.F32.PACK_AB R203, R12, R9 ;  /* 0x000000090ccb723e */ /* 0x008fe200000010ff */
[----:B------:R-:W-:-:S02]  /*4850*/  IMAD.MOV.U32 R57, RZ, RZ, R119 ;  /* 0x000000ffff397224 */ /* 0x000fc400078e0077 */
[----:B------:R-:W-:Y:S01]  /*4860*/  FADD.FTZ R36, R192, R59 ;  /* 0x0000003bc0247221 */ /* 0x000fe20000010000 */
[C---:B------:R-:W-:Y:S01]  /*4870*/  F2FP.BF16.F32.PACK_AB R192, R93.reuse, R192 ;  /* 0x000000c05dc0723e */ /* 0x040fe200000010ff */
[--C-:B------:R-:W-:Y:S01]  /*4880*/  IMAD.MOV.U32 R59, RZ, RZ, R119.reuse ;  /* 0x000000ffff3b7224 */ /* 0x100fe200078e0077 */
[----:B------:R2:W-:Y:S01]  /*4890*/  MUFU.EX2 R28, R51 ;  /* 0x00000033001c7308 */ /* 0x0005e20000000800 */
[----:B------:R-:W-:Y:S01]  /*48a0*/  FADD.FTZ R36, R93, R36 ;  /* 0x000000245d247221 */ /* 0x000fe20000010000 */
[----:B0-----:R-:W-:Y:S01]  /*48b0*/  F2FP.BF16.F32.PACK_AB R197, R14, R11 ;  /* 0x0000000b0ec5723e */ /* 0x001fe200000010ff */
[----:B------:R-:W-:-:S05]  /*48c0*/  IMAD.MOV.U32 R93, RZ, RZ, R119 ;  /* 0x000000ffff5d7224 */ /* 0x000fca00078e0077 */
[----:B------:R0:W3:Y:S01]  /*48d0*/  MUFU.EX2 R20, R71 ;  /* 0x0000004700147308 */ /* 0x0000e20000000800 */
[----:B--2---:R-:W-:-:S04]  /*48e0*/  FADD.FTZ R51, R9, R32 ;  /* 0x0000002009337221 */ /* 0x004fc80000010000 */
[----:B------:R-:W-:-:S03]  /*48f0*/  FADD.FTZ R34, R12, R51 ;  /* 0x000000330c227221 */ /* 0x000fc60000010000 */
[----:B------:R-:W2:Y:S01]  /*4900*/  MUFU.EX2 R15, R15 ;  /* 0x0000000f000f7308 */ /* 0x000ea20000000800 */
[----:B------:R-:W-:Y:S01]  /*4910*/  FADD.FTZ R51, R11, R34 ;  /* 0x000000220b337221 */ /* 0x000fe20000010000 */
[----:B0-----:R-:W-:-:S03]  /*4920*/  IMAD.MOV.U32 R71, RZ, RZ, R119 ;  /* 0x000000ffff477224 */ /* 0x001fc600078e0077 */
[----:B------:R-:W-:Y:S01]  /*4930*/  FADD.FTZ R34, R14, R51 ;  /* 0x000000330e227221 */ /* 0x000fe20000010000 */
[----:B------:R-:W-:Y:S02]  /*4940*/  FADD.FTZ R51, R95, R36 ;  /* 0x000000245f337221 */ /* 0x000fe40000010000 */
[----:B------:R-:W0:Y:S01]  /*4950*/  MUFU.EX2 R21, R21 ;  /* 0x0000001500157308 */ /* 0x000e220000000800 */
[----:B---3--:R-:W-:Y:S01]  /*4960*/  F2FP.BF16.F32.PACK_AB R199, R20, R13 ;  /* 0x0000000d14c7723e */ /* 0x008fe200000010ff */
[C---:B------:R-:W-:Y:S01]  /*4970*/  FADD.FTZ R38, R194.reuse, R51 ;  /* 0x00000033c2267221 */ /* 0x040fe20000010000 */
[----:B------:R-:W-:Y:S01]  /*4980*/  F2FP.BF16.F32.PACK_AB R194, R194, R95 ;  /* 0x0000005fc2c2723e */ /* 0x000fe200000010ff */
[----:B------:R-:W-:Y:S02]  /*4990*/  IMAD.MOV.U32 R95, RZ, RZ, R119 ;  /* 0x000000ffff5f7224 */ /* 0x000fe400078e0077 */
[----:B------:R-:W-:Y:S02]  /*49a0*/  FADD.FTZ R51, R99, R38 ;  /* 0x0000002663337221 */ /* 0x000fe40000010000 */
[----:B------:R3:W-:Y:S01]  /*49b0*/  MUFU.EX2 R32, R43 ;  /* 0x0000002b00207308 */ /* 0x0007e20000000800 */
[----:B--2---:R-:W-:-:S07]  /*49c0*/  F2FP.BF16.F32.PACK_AB R193, R24, R15 ;  /* 0x0000000f18c1723e */ /* 0x004fce00000010ff */
[----:B------:R2:W4:Y:S01]  /*49d0*/  MUFU.EX2 R26, R63 ;  /* 0x0000003f001a7308 */ /* 0x0005220000000800 */
[----:B---3--:R-:W-:-:S04]  /*49e0*/  FADD.FTZ R43, R13, R34 ;  /* 0x000000220d2b7221 */ /* 0x008fc80000010000 */
[----:B------:R-:W-:-:S03]  /*49f0*/  FADD.FTZ R36, R20, R43 ;  /* 0x0000002b14247221 */ /* 0x000fc60000010000 */
[----:B------:R-:W3:Y:S01]  /*4a00*/  MUFU.EX2 R107, R107 ;  /* 0x0000006b006b7308 */ /* 0x000ee20000000800 */
[----:B------:R-:W-:Y:S01]  /*4a10*/  FADD.FTZ R43, R15, R36 ;  /* 0x000000240f2b7221 */ /* 0x000fe20000010000 */
[C---:B------:R-:W-:Y:S01]  /*4a20*/  FADD.FTZ R36, R188.reuse, R51 ;  /* 0x00000033bc247221 */ /* 0x040fe20000010000 */
[----:B------:R-:W-:Y:S01]  /*4a30*/  F2FP.BF16.F32.PACK_AB R188, R188, R99 ;  /* 0x00000063bcbc723e */ /* 0x000fe200000010ff */
[----:B------:R-:W-:Y:S02]  /*4a40*/  IMAD.MOV.U32 R99, RZ, RZ, R119 ;  /* 0x000000ffff637224 */ /* 0x000fe400078e0077 */
[----:B-1----:R-:W-:Y:S01]  /*4a50*/  FADD.FTZ R2, R24, R43 ;  /* 0x0000002b18027221 */ /* 0x002fe20000010000 */
[----:B------:R-:W-:Y:S01]  /*4a60*/  FADD.FTZ R51, R103, R36 ;  /* 0x0000002467337221 */ /* 0x000fe20000010000 */
[----:B--2---:R-:W-:Y:S01]  /*4a70*/  IMAD.MOV.U32 R63, RZ, RZ, R119 ;  /* 0x000000ffff3f7224 */ /* 0x004fe200078e0077 */
[----:B------:R-:W1:Y:S01]  /*4a80*/  MUFU.EX2 R49, R49 ;  /* 0x0000003100317308 */ /* 0x000e620000000800 */
[----:B0-----:R-:W-:Y:S01]  /*4a90*/  FADD.FTZ R43, R21, R2 ;  /* 0x00000002152b7221 */ /* 0x001fe20000010000 */
[C---:B------:R-:W-:Y:S01]  /*4aa0*/  FADD.FTZ R38, R190.reuse, R51 ;  /* 0x00000033be267221 */ /* 0x040fe20000010000 */
[----:B------:R-:W-:Y:S01]  /*4ab0*/  F2FP.BF16.F32.PACK_AB R190, R190, R103 ;  /* 0x00000067bebe723e */ /* 0x000fe200000010ff */
[----:B------:R-:W-:-:S02]  /*4ac0*/  IMAD.MOV.U32 R103, RZ, RZ, R119 ;  /* 0x000000ffff677224 */ /* 0x000fc400078e0077 */
[C---:B----4-:R-:W-:Y:S01]  /*4ad0*/  FADD.FTZ R36, R26.reuse, R43 ;  /* 0x0000002b1a247221 */ /* 0x050fe20000010000 */
[----:B------:R-:W-:Y:S01]  /*4ae0*/  F2FP.BF16.F32.PACK_AB R195, R26, R21 ;  /* 0x000000151ac3723e */ /* 0x000fe200000010ff */
[--C-:B------:R-:W-:Y:S01]  /*4af0*/  IMAD.MOV.U32 R26, RZ, RZ, R119.reuse ;  /* 0x000000ffff1a7224 */ /* 0x100fe200078e0077 */
[----:B------:R0:W2:Y:S01]  /*4b00*/  MUFU.EX2 R184, R109 ;  /* 0x0000006d00b87308 */ /* 0x0000a20000000800 */
[----:B---3--:R-:W-:Y:S01]  /*4b10*/  FADD.FTZ R51, R107, R38 ;  /* 0x000000266b337221 */ /* 0x008fe20000010000 */
[----:B------:R-:W-:-:S06]  /*4b20*/  IMAD.MOV.U32 R24, RZ, RZ, R119 ;  /* 0x000000ffff187224 */ /* 0x000fcc00078e0077 */
[----:B------:R-:W3:Y:S01]  /*4b30*/  MUFU.EX2 R111, R111 ;  /* 0x0000006f006f7308 */ /* 0x000ee20000000800 */
[----:B-1----:R-:W-:Y:S01]  /*4b40*/  FADD.FTZ R43, R49, R36 ;  /* 0x00000024312b7221 */ /* 0x002fe20000010000 */
[C---:B------:R-:W-:Y:S01]  /*4b50*/  F2FP.BF16.F32.PACK_AB R189, R28.reuse, R49 ;  /* 0x000000311cbd723e */ /* 0x040fe200000010ff */
[----:B0-----:R-:W-:Y:S02]  /*4b60*/  IMAD.MOV.U32 R109, RZ, RZ, R119 ;  /* 0x000000ffff6d7224 */ /* 0x001fe400078e0077 */
[----:B------:R-:W-:Y:S01]  /*4b70*/  FADD.FTZ R36, R28, R43 ;  /* 0x0000002b1c247221 */ /* 0x000fe20000010000 */
[----:B------:R-:W-:Y:S02]  /*4b80*/  IMAD.MOV.U32 R49, RZ, RZ, R119 ;  /* 0x000000ffff317224 */ /* 0x000fe400078e0077 */
[----:B------:R-:W0:Y:S01]  /*4b90*/  MUFU.EX2 R41, R41 ;  /* 0x0000002900297308 */ /* 0x000e220000000800 */
[C---:B--2---:R-:W-:Y:S01]  /*4ba0*/  FADD.FTZ R38, R184.reuse, R51 ;  /* 0x00000033b8267221 */ /* 0x044fe20000010000 */
[----:B------:R-:W-:Y:S01]  /*4bb0*/  F2FP.BF16.F32.PACK_AB R184, R184, R107 ;  /* 0x0000006bb8b8723e */ /* 0x000fe200000010ff */
[----:B------:R-:W-:-:S02]  /*4bc0*/  IMAD.MOV.U32 R107, RZ, RZ, R119 ;  /* 0x000000ffff6b7224 */ /* 0x000fc400078e0077 */
[--C-:B------:R-:W-:Y:S02]  /*4bd0*/  IMAD.MOV.U32 R51, RZ, RZ, R119.reuse ;  /* 0x000000ffff337224 */ /* 0x100fe400078e0077 */
[----:B------:R-:W-:Y:S01]  /*4be0*/  IMAD.MOV.U32 R28, RZ, RZ, R119 ;  /* 0x000000ffff1c7224 */ /* 0x000fe200078e0077 */
[----:B------:R1:W2:Y:S01]  /*4bf0*/  MUFU.EX2 R186, R113 ;  /* 0x0000007100ba7308 */ /* 0x0002a20000000800 */
[----:B---3--:R-:W-:-:S07]  /*4c00*/  FADD.FTZ R43, R111, R38 ;  /* 0x000000266f2b7221 */ /* 0x008fce0000010000 */
[----:B------:R3:W4:Y:S01]  /*4c10*/  MUFU.EX2 R30, R55 ;  /* 0x00000037001e7308 */ /* 0x0007220000000800 */
[----:B0-----:R-:W-:Y:S01]  /*4c20*/  FADD.FTZ R25, R41, R36 ;  /* 0x0000002429197221 */ /* 0x001fe20000010000 */
[----:B-1----:R-:W-:-:S06]  /*4c30*/  IMAD.MOV.U32 R113, RZ, RZ, R119 ;  /* 0x000000ffff717224 */ /* 0x002fcc00078e0077 */
[----:B------:R-:W-:Y:S01]  /*4c40*/  MUFU.EX2 R115, R115 ;  /* 0x0000007300737308 */ /* 0x000fe20000000800 */
[C---:B--2---:R-:W-:Y:S01]  /*4c50*/  FADD.FTZ R38, R186.reuse, R43 ;  /* 0x0000002bba267221 */ /* 0x044fe20000010000 */
[----:B------:R-:W-:Y:S01]  /*4c60*/  F2FP.BF16.F32.PACK_AB R186, R186, R111 ;  /* 0x0000006fbaba723e */ /* 0x000fe200000010ff */
[--C-:B------:R-:W-:Y:S02]  /*4c70*/  IMAD.MOV.U32 R111, RZ, RZ, R119.reuse ;  /* 0x000000ffff6f7224 */ /* 0x100fe400078e0077 */
[--C-:B---3--:R-:W-:Y:S02]  /*4c80*/  IMAD.MOV.U32 R55, RZ, RZ, R119.reuse ;  /* 0x000000ffff377224 */ /* 0x108fe400078e0077 */
[----:B------:R-:W-:Y:S01]  /*4c90*/  IMAD.MOV.U32 R43, RZ, RZ, R119 ;  /* 0x000000ffff2b7224 */ /* 0x000fe200078e0077 */
[----:B------:R-:W0:Y:S01]  /*4ca0*/  MUFU.EX2 R45, R45 ;  /* 0x0000002d002d7308 */ /* 0x000e220000000800 */
[C---:B----4-:R-:W-:Y:S01]  /*4cb0*/  FADD.FTZ R6, R30.reuse, R25 ;  /* 0x000000191e067221 */ /* 0x050fe20000010000 */
[----:B------:R-:W-:Y:S01]  /*4cc0*/  F2FP.BF16.F32.PACK_AB R191, R30, R41 ;  /* 0x000000291ebf723e */ /* 0x000fe200000010ff */
[----:B------:R-:W-:-:S02]  /*4cd0*/  IMAD.MOV.U32 R41, RZ, RZ, R119 ;  /* 0x000000ffff297224 */ /* 0x000fc400078e0077 */
[----:B------:R-:W-:-:S03]  /*4ce0*/  IMAD.MOV.U32 R30, RZ, RZ, R119 ;  /* 0x000000ffff1e7224 */ /* 0x000fc600078e0077 */
[----:B------:R1:W-:Y:S08]  /*4cf0*/  MUFU.EX2 R180, R117 ;  /* 0x0000007500b47308 */ /* 0x0003f00000000800 */
[----:B------:R-:W-:Y:S01]  /*4d00*/  MUFU.EX2 R121, R121 ;  /* 0x0000007900797308 */ /* 0x000fe20000000800 */
[----:B0-----:R-:W-:Y:S01]  /*4d10*/  FADD.FTZ R25, R45, R6 ;  /* 0x000000062d197221 */ /* 0x001fe20000010000 */
[----:B------:R-:W-:Y:S01]  /*4d20*/  F2FP.BF16.F32.PACK_AB R185, R32, R45 ;  /* 0x0000002d20b9723e */ /* 0x000fe200000010ff */
[----:B-1----:R-:W-:-:S02]  /*4d30*/  IMAD.MOV.U32 R117, RZ, RZ, R119 ;  /* 0x000000ffff757224 */ /* 0x002fc400078e0077 */
[----:B------:R-:W-:Y:S01]  /*4d40*/  FADD.FTZ R6, R32, R25 ;  /* 0x0000001920067221 */ /* 0x000fe20000010000 */
[--C-:B------:R-:W-:Y:S02]  /*4d50*/  IMAD.MOV.U32 R45, RZ, RZ, R119.reuse ;  /* 0x000000ffff2d7224 */ /* 0x100fe400078e0077 */
[----:B------:R-:W0:Y:S01]  /*4d60*/  MUFU.EX2 R33, R33 ;  /* 0x0000002100217308 */ /* 0x000e220000000800 */
[----:B------:R-:W-:-:S07]  /*4d70*/  IMAD.MOV.U32 R32, RZ, RZ, R119 ;  /* 0x000000ffff207224 */ /* 0x000fce00078e0077 */
[----:B------:R-:W-:Y:S08]  /*4d80*/  MUFU.EX2 R182, R123 ;  /* 0x0000007b00b67308 */ /* 0x000ff00000000800 */
[----:B------:R1:W2:Y:S01]  /*4d90*/  MUFU.EX2 R34, R61 ;  /* 0x0000003d00227308 */ /* 0x0002a20000000800 */
[----:B0-----:R-:W-:-:S07]  /*4da0*/  FADD.FTZ R25, R33, R6 ;  /* 0x0000000621197221 */ /* 0x001fce0000010000 */
[----:B------:R-:W0:Y:S01]  /*4db0*/  MUFU.EX2 R125, R125 ;  /* 0x0000007d007d7308 */ /* 0x000e220000000800 */
[----:B-1----:R-:W-:-:S07]  /*4dc0*/  IMAD.MOV.U32 R61, RZ, RZ, R119 ;  /* 0x000000ffff3d7224 */ /* 0x002fce00078e0077 */
[----:B------:R1:W-:Y:S01]  /*4dd0*/  MUFU.EX2 R2, R35 ;  /* 0x0000002300027308 */ /* 0x0003e20000000800 */
[C---:B--2---:R-:W-:Y:S01]  /*4de0*/  FADD.FTZ R6, R34.reuse, R25 ;  /* 0x0000001922067221 */ /* 0x044fe20000010000 */
[----:B------:R-:W-:Y:S01]  /*4df0*/  F2FP.BF16.F32.PACK_AB R187, R34, R33 ;  /* 0x0000002122bb723e */ /* 0x000fe200000010ff */
[--C-:B------:R-:W-:Y:S02]  /*4e00*/  IMAD.MOV.U32 R34, RZ, RZ, R119.reuse ;  /* 0x000000ffff227224 */ /* 0x100fe400078e0077 */
[----:B------:R-:W-:-:S03]  /*4e10*/  IMAD.MOV.U32 R33, RZ, RZ, R119 ;  /* 0x000000ffff217224 */ /* 0x000fc600078e0077 */
[----:B------:R-:W2:Y:S01]  /*4e20*/  MUFU.EX2 R37, R37 ;  /* 0x0000002500257308 */ /* 0x000ea20000000800 */
[----:B-1----:R-:W-:-:S04]  /*4e30*/  FADD.FTZ R35, R115, R38 ;  /* 0x0000002673237221 */ /* 0x002fc80000010000 */
[C---:B------:R-:W-:Y:S01]  /*4e40*/  FADD.FTZ R38, R180.reuse, R35 ;  /* 0x00000023b4267221 */ /* 0x040fe20000010000 */
[----:B------:R-:W-:Y:S01]  /*4e50*/  F2FP.BF16.F32.PACK_AB R180, R180, R115 ;  /* 0x00000073b4b4723e */ /* 0x000fe200000010ff */
[----:B------:R-:W-:Y:S01]  /*4e60*/  IMAD.MOV.U32 R115, RZ, RZ, R119 ;  /* 0x000000ffff737224 */ /* 0x000fe200078e0077 */
[----:B------:R-:W1:Y:S01]  /*4e70*/  MUFU.EX2 R176, R127 ;  /* 0x0000007f00b07308 */ /* 0x000e620000000800 */
[----:B------:R-:W-:-:S04]  /*4e80*/  FADD.FTZ R35, R121, R38 ;  /* 0x0000002679237221 */ /* 0x000fc80000010000 */
[C---:B------:R-:W-:Y:S01]  /*4e90*/  FADD.FTZ R40, R182.reuse, R35 ;  /* 0x00000023b6287221 */ /* 0x040fe20000010000 */
[----:B------:R-:W-:Y:S02]  /*4ea0*/  F2FP.BF16.F32.PACK_AB R182, R182, R121 ;  /* 0x00000079b6b6723e */ /* 0x000fe400000010ff */
[----:B------:R-:W3:Y:S01]  /*4eb0*/  MUFU.EX2 R129, R129 ;  /* 0x0000008100817308 */ /* 0x000ee20000000800 */
[----:B0-----:R-:W-:Y:S01]  /*4ec0*/  FADD.FTZ R35, R125, R40 ;  /* 0x000000287d237221 */ /* 0x001fe20000010000 */
[----:B--2---:R-:W-:Y:S01]  /*4ed0*/  FADD.FTZ R25, R37, R6 ;  /* 0x0000000625197221 */ /* 0x004fe20000010000 */
[C---:B------:R-:W-:Y:S01]  /*4ee0*/  F2FP.BF16.F32.PACK_AB R181, R2.reuse, R37 ;  /* 0x0000002502b5723e */ /* 0x040fe200000010ff */
[----:B------:R-:W-:Y:S02]  /*4ef0*/  IMAD.MOV.U32 R37, RZ, RZ, R119 ;  /* 0x000000ffff257224 */ /* 0x000fe400078e0077 */
[----:B------:R-:W-:Y:S01]  /*4f00*/  FADD.FTZ R6, R2, R25 ;  /* 0x0000001902067221 */ /* 0x000fe20000010000 */
[----:B------:R-:W-:Y:S01]  /*4f10*/  IMAD.MOV.U32 R2, RZ, RZ, 0x3f800000 ;  /* 0x3f800000ff027424 */ /* 0x000fe200078e00ff */
[----:B------:R-:W0:Y:S01]  /*4f20*/  MUFU.EX2 R29, R29 ;  /* 0x0000001d001d7308 */ /* 0x000e220000000800 */
[C---:B-1----:R-:W-:Y:S01]  /*4f30*/  FADD.FTZ R40, R176.reuse, R35 ;  /* 0x00000023b0287221 */ /* 0x042fe20000010000 */
[----:B------:R-:W-:-:S06]  /*4f40*/  F2FP.BF16.F32.PACK_AB R176, R176, R125 ;  /* 0x0000007db0b0723e */ /* 0x000fcc00000010ff */
[----:B------:R-:W1:Y:S01]  /*4f50*/  MUFU.EX2 R10, R10 ;  /* 0x0000000a000a7308 */ /* 0x000e620000000800 */
[----:B---3--:R-:W-:Y:S01]  /*4f60*/  FADD.FTZ R35, R129, R40 ;  /* 0x0000002881237221 */ /* 0x008fe20000010000 */
[----:B------:R-:W-:-:S06]  /*4f70*/  IMAD.MOV.U32 R40, RZ, RZ, R119 ;  /* 0x000000ffff287224 */ /* 0x000fcc00078e0077 */
[----:B------:R2:W3:Y:S01]  /*4f80*/  MUFU.EX2 R36, R39 ;  /* 0x0000002700247308 */ /* 0x0004e20000000800 */
[----:B0-----:R-:W-:-:S07]  /*4f90*/  FADD.FTZ R25, R29, R6 ;  /* 0x000000061d197221 */ /* 0x001fce0000010000 */
[----:B------:R-:W0:Y:S01]  /*4fa0*/  MUFU.EX2 R65, R65 ;  /* 0x0000004100417308 */ /* 0x000e220000000800 */
[C---:B-1----:R-:W-:Y:S01]  /*4fb0*/  FADD.FTZ R6, R10.reuse, R35 ;  /* 0x000000230a067221 */ /* 0x042fe20000010000 */
[----:B------:R-:W-:Y:S01]  /*4fc0*/  F2FP.BF16.F32.PACK_AB R178, R10, R129 ;  /* 0x000000810ab2723e */ /* 0x000fe200000010ff */
[--C-:B--2---:R-:W-:Y:S02]  /*4fd0*/  IMAD.MOV.U32 R39, RZ, RZ, R119.reuse ;  /* 0x000000ffff277224 */ /* 0x104fe400078e0077 */
[----:B------:R-:W-:-:S03]  /*4fe0*/  IMAD.MOV.U32 R35, RZ, RZ, R119 ;  /* 0x000000ffff237224 */ /* 0x000fc600078e0077 */
[----:B------:R1:W2:Y:S01]  /*4ff0*/  MUFU.EX2 R38, R27 ;  /* 0x0000001b00267308 */ /* 0x0002a20000000800 */
[C---:B---3--:R-:W-:Y:S01]  /*5000*/  FADD.FTZ R10, R36.reuse, R25 ;  /* 0x00000019240a7221 */ /* 0x048fe20000010000 */
[----:B------:R-:W-:Y:S01]  /*5010*/  F2FP.BF16.F32.PACK_AB R183, R36, R29 ;  /* 0x0000001d24b7723e */ /* 0x000fe200000010ff */
[--C-:B------:R-:W-:Y:S02]  /*5020*/  IMAD.MOV.U32 R36, RZ, RZ, R119.reuse ;  /* 0x000000ffff247224 */ /* 0x100fe400078e0077 */
[--C-:B------:R-:W-:Y:S02]  /*5030*/  IMAD.MOV.U32 R29, RZ, RZ, R119.reuse ;  /* 0x000000ffff1d7224 */ /* 0x100fe400078e0077 */
[--C-:B------:R-:W-:Y:S01]  /*5040*/  IMAD.MOV.U32 R25, RZ, RZ, R119.reuse ;  /* 0x000000ffff197224 */ /* 0x100fe200078e0077 */
[----:B------:R-:W3:Y:S01]  /*5050*/  MUFU.EX2 R69, R69 ;  /* 0x0000004500457308 */ /* 0x000ee20000000800 */
[----:B0-----:R-:W-:Y:S01]  /*5060*/  FADD.FTZ R5, R65, R10 ;  /* 0x0000000a41057221 */ /* 0x001fe20000010000 */
[----:B-1----:R-:W-:-:S06]  /*5070*/  IMAD.MOV.U32 R27, RZ, RZ, R119 ;  /* 0x000000ffff1b7224 */ /* 0x002fcc00078e0077 */
[----:B------:R0:W1:Y:S01]  /*5080*/  MUFU.EX2 R8, R31 ;  /* 0x0000001f00087308 */ /* 0x0000620000000800 */
[C---:B--2---:R-:W-:Y:S01]  /*5090*/  FADD.FTZ R10, R38.reuse, R5 ;  /* 0x00000005260a7221 */ /* 0x044fe20000010000 */
[----:B------:R-:W-:Y:S01]  /*50a0*/  F2FP.BF16.F32.PACK_AB R177, R38, R65 ;  /* 0x0000004126b1723e */ /* 0x000fe200000010ff */
[--C-:B------:R-:W-:Y:S02]  /*50b0*/  IMAD.MOV.U32 R65, RZ, RZ, R119.reuse ;  /* 0x000000ffff417224 */ /* 0x100fe400078e0077 */
[--C-:B------:R-:W-:Y:S02]  /*50c0*/  IMAD.MOV.U32 R38, RZ, RZ, R119.reuse ;  /* 0x000000ffff267224 */ /* 0x100fe400078e0077 */
[----:B---3--:R-:W-:Y:S01]  /*50d0*/  FADD.FTZ R5, R69, R10 ;  /* 0x0000000a45057221 */ /* 0x008fe20000010000 */
[----:B0-----:R-:W-:-:S03]  /*50e0*/  IMAD.MOV.U32 R31, RZ, RZ, R119 ;  /* 0x000000ffff1f7224 */ /* 0x001fc600078e0077 */
[C---:B-1----:R-:W-:Y:S01]  /*50f0*/  FADD.FTZ R5, R8.reuse, R5 ;  /* 0x0000000508057221 */ /* 0x042fe20000010000 */
[----:B------:R-:W-:Y:S01]  /*5100*/  F2FP.BF16.F32.PACK_AB R179, R8, R69 ;  /* 0x0000004508b3723e */ /* 0x000fe200000010ff */
[----:B------:R-:W-:Y:S02]  /*5110*/  IMAD.MOV.U32 R8, RZ, RZ, 0x3f800000 ;  /* 0x3f800000ff087424 */ /* 0x000fe400078e00ff */
        /* <DEDUP_REMOVED lines=54> */
[----:B------:R-:W-:Y:S01]  /*5480*/  UMOV UR60, UR61 ;  /* 0x0000003d003c7c82 */ /* 0x000fe20008000000 */
[----:B------:R-:W-:-:S05]  /*5490*/  UMOV UR37, UR36 ;  /* 0x0000002400257c82 */ /* 0x000fca0008000000 */
.L_x_3460:
[----:B------:R-:W-:-:S04]  /*54a0*/  UIADD3 UR6, UR37, 0x1, URZ ;  /* 0x0000000125067890 */ /* 0x000fc8000fffe03f */
[----:B------:R-:W-:-:S04]  /*54b0*/  UISETP.NE.AND UP0, UPT, UR6, 0x2, UPT ;  /* 0x000000020600788c */ /* 0x000fc8000bf05270 */
[----:B------:R-:W-:Y:S02]  /*54c0*/  USEL UR61, URZ, 0x1, UP0 ;  /* 0x000000013f3d7887 */ /* 0x000fe40008000000 */
[----:B------:R-:W-:Y:S02]  /*54d0*/  USEL UR36, UR6, URZ, UP0 ;  /* 0x0000003f06247287 */ /* 0x000fe40008000000 */
[----:B------:R-:W-:Y:S01]  /*54e0*/  ULOP3.LUT UR61, UR60, UR61, URZ, 0x3c, !UPT ;  /* 0x0000003d3c3d7292 */ /* 0x000fe2000f8e3c3f */
[----:B------:R-:W-:Y:S11]  /*54f0*/  @!P0 BRA `(.L_x_3452) ;  /* 0x0000000000048947 */ /* 0x000ff60003800000 */
[----:B------:R-:W-:Y:S01]  /*5500*/  BPT.TRAP 0x1 ;  /* 0x000000040000795c */ /* 0x000fe20000300000 */
.L_x_3452:
[----:B------:R-:W0:Y:S01]  /*5510*/  S2UR UR6, SR_CgaCtaId ;  /* 0x00000000000679c3 */ /* 0x000e220000008800 */
[----:B------:R-:W-:Y:S01]  /*5520*/  UMOV UR39, 0x400 ;  /* 0x0000040000277882 */ /* 0x000fe20000000000 */
[----:B------:R-:W-:-:S05]  /*5530*/  IMAD.U32 R0, RZ, RZ, UR61 ;  /* 0x0000003dff007e24 */ /* 0x000fca000f8e00ff */
[----:B------:R-:W-:Y:S01]  /*5540*/  SHF.L.U32 R0, R0, 0x1f, RZ ;  /* 0x0000001f00007819 */ /* 0x000fe200000006ff */
[----:B0-----:R-:W-:-:S04]  /*5550*/  ULEA UR39, UR6, UR39, 0x18 ;  /* 0x0000002706277291 */ /* 0x001fc8000f8ec03f */
[----:B------:R-:W-:-:S09]  /*5560*/  ULEA UR38, UR36, UR39, 0x3 ;  /* 0x0000002724267291 */ /* 0x000fd2000f8e183f */
[----:B------:R0:W1:Y:S01]  /*5570*/  SYNCS.PHASECHK.TRANS64.TRYWAIT P2, [UR38+0x36830], R0 ;  /* 0x03683000ff0075a7 */ /* 0x0000620008040166 */
[----:B------:R-:W-:Y:S05]  /*5580*/  @!P0 BRA `(.L_x_3453) ;  /* 0x0000000000048947 */ /* 0x000fea0003800000 */
[----:B------:R-:W-:Y:S01]  /*5590*/  BPT.TRAP 0x1 ;  /* 0x000000040000795c */ /* 0x000fe20000300000 */
.L_x_3453:
[----:B-1----:R-:W-:Y:S05]  /*55a0*/  @P2 BRA `(.L_x_3454) ;  /* 0x0000000000082947 */ /* 0x002fea0003800000 */
[----:B------:R-:W1:Y:S02]  /*55b0*/  SYNCS.PHASECHK.TRANS64.TRYWAIT P2, [UR38+0x36830], R0 ;  /* 0x03683000ff0075a7 */ /* 0x000e640008040166 */
[----:B-1----:R-:W-:Y:S05]  /*55c0*/  @!P2 BRA `(.L_x_3455) ;  /* 0x000000ac0048a947 */ /* 0x002fea0003800000 */
.L_x_3454:
[----:B------:R-:W-:Y:S01]  /*55d0*/  R2UR UR6, R7 ;  /* 0x00000000070672ca */ /* 0x000fe200000e0000 */
[----:B------:R-:W-:Y:S01]  /*55e0*/  WARPGROUP.ARRIVE ;  /* 0x00000000000079c5 */ /* 0x000fe20000000000 */
[----:B------:R-:W-:Y:S01]  /*55f0*/  UMOV UR7, 0x40000040 ;  /* 0x4000004000077882 */ /* 0x000fe20000000000 */
[----:B------:R-:W-:Y:S01]  /*5600*/  UMOV UR56, UR4 ;  /* 0x0000000400387c82 */ /* 0x000fe20008000000 */
[----:B------:R-:W-:Y:S01]  /*5610*/  UMOV UR57, UR5 ;  /* 0x0000000500397c82 */ /* 0x000fe20008000000 */
        /* <DEDUP_REMOVED lines=8> */
[----:B------:R-:W-:Y:S01]  /*56a0*/  UIMAD UR6, UR36, 0xa80, UR6 ;  /* 0x00000a80240678a4 */ /* 0x000fe2000f8e0206 */
[-C--:B------:R-:W-:Y:S01]  /*56b0*/  FMUL.FTZ R24, R24, R8.reuse ;  /* 0x0000000818187220 */ /* 0x080fe20000410000 */
[----:B------:R-:W-:Y:S01]  /*56c0*/  UMOV UR43, 0x40000040 ;  /* 0x40000040002b7882 */ /* 0x000fe20000000000 */
[----:B------:R-:W-:Y:S01]  /*56d0*/  UMOV UR47, 0x40000040 ;  /* 0x40000040002f7882 */ /* 0x000fe20000000000 */
[----:B------:R-:W-:Y:S01]  /*56e0*/  UIADD3 UR58, UR6, 0x80, URZ ;  /* 0x00000080063a7890 */ /* 0x000fe2000fffe03f */
[-C--:B------:R-:W-:Y:S01]  /*56f0*/  FMUL.FTZ R25, R25, R8.reuse ;  /* 0x0000000819197220 */ /* 0x080fe20000410000 */
[----:B------:R-:W-:Y:S01]  /*5700*/  UIADD3 UR10, UR6, 0x180, URZ ;  /* 0x00000180060a7890 */ /* 0x000fe2000fffe03f */
[----:B------:R-:W-:Y:S01]  /*5710*/  FMUL.FTZ R28, R28, R8 ;  /* 0x000000081c1c7220 */ /* 0x000fe20000410000 */
[----:B------:R-:W-:-:S02]  /*5720*/  UIADD3 UR14, UR6, 0x102, URZ ;  /* 0x00000102060e7890 */ /* 0x000fc4000fffe03f */
[----:B------:R-:W-:Y:S01]  /*5730*/  HGMMA.64x16x16.F32.BF16 R168, gdesc[UR4], RZ, !UPT, gsb0 ;  /* 0x0020000004a879f0 */ /* 0x000fe2000c0018ff */
        /* <DEDUP_REMOVED lines=114> */
[----:B------:R-:W-:-:S03]  /*5e60*/  FMUL.FTZ R119, R119, R2 ;  /* 0x0000000277777220 */ /* 0x000fc60000410000 */
        /* <DEDUP_REMOVED lines=32> */
[----:B------:R-:W-:Y:S03]  /*6070*/  HGMMA.64x16x16.F32.BF16 R120, gdesc[UR56], RZ, !UPT, gsb0 ;  /* 0x00200000387879f0 */ /* 0x000fe6000c0018ff */
        /* <DEDUP_REMOVED lines=408> */
[----:B------:R-:W-:Y:S02]  /*7a00*/  UIADD3 UR7, UR6, 0x986, URZ ;  /* 0x0000098606077890 */ /* 0x000fe4000fffe03f */
        /* <DEDUP_REMOVED lines=22> */
.L_x_3456:
[----:B------:R-:W-:Y:S01]  /*7b70*/  ULEA UR7, UR37, UR39, 0x3 ;  /* 0x0000002725077291 */ /* 0x000fe2000f8e183f */
[----:B01----:R-:W-:-:S05]  /*7b80*/  IMAD.U32 R0, RZ, RZ, UR60 ;  /* 0x0000003cff007e24 */ /* 0x003fca000f8e00ff */
[----:B------:R-:W-:-:S04]  /*7b90*/  SHF.L.U32 R0, R0, 0x1f, RZ ;  /* 0x0000001f00007819 */ /* 0x000fc800000006ff */
[----:B------:R0:W1:Y:S01]  /*7ba0*/  SYNCS.PHASECHK.TRANS64.TRYWAIT P2, [UR7+0x36850], R0 ;  /* 0x03685000ff0075a7 */ /* 0x0000620008040147 */
[----:B------:R-:W-:Y:S05]  /*7bb0*/  @!P0 BRA `(.L_x_3457) ;  /* 0x0000000000048947 */ /* 0x000fea0003800000 */
[----:B------:R-:W-:Y:S01]  /*7bc0*/  BPT.TRAP 0x1 ;  /* 0x000000040000795c */ /* 0x000fe20000300000 */
.L_x_3457:
[----:B-1----:R-:W-:Y:S05]  /*7bd0*/  @P2 BRA `(.L_x_3458) ;  /* 0x0000000000082947 */ /* 0x002fea0003800000 */
[----:B------:R-:W1:Y:S02]  /*7be0*/  SYNCS.PHASECHK.TRANS64.TRYWAIT P2, [UR7+0x36850], R0 ;  /* 0x03685000ff0075a7 */ /* 0x000e640008040147 */
[----:B-1----:R-:W-:Y:S05]  /*7bf0*/  @!P2 BRA `(.L_x_3459) ;  /* 0x0000008400d4a947 */ /* 0x002fea0003800000 */
.L_x_3458:
[----:B------:R-:W-:Y:S01]  /*7c00*/  UIADD3 UR39, UR39, 0x400, URZ ;  /* 0x0000040027277890 */ /* 0x000fe2000fffe03f */
[----:B------:R-:W-:Y:S01]  /*7c10*/  WARPGROUP.ARRIVE ;  /* 0x00000000000079c5 */ /* 0x000fe20000000000 */
[----:B------:R-:W-:Y:S01]  /*7c20*/  UMOV UR11, 0x40000040 ;  /* 0x40000040000b7882 */ /* 0x000fe20000000000 */
[----:B01----:R-:W-:Y:S01]  /*7c30*/  FMNMX.FTZ R0, R168, R11, !PT ;  /* 0x0000000ba8007209 */ /* 0x003fe20007810000 */
[----:B------:R-:W-:Y:S01]  /*7c40*/  USHF.R.U32.HI UR39, URZ, 0x4, UR39 ;  /* 0x000000043f277899 */ /* 0x000fe20008011627 */
[C---:B------:R-:W-:Y:S01]  /*7c50*/  ISETP.GT.AND P2, PT, R10.reuse, RZ, PT ;  /* 0x000000ff0a00720c */ /* 0x040fe20003f44270 */
[----:B------:R-:W-:Y:S01]  /*7c60*/  UMOV UR60, UR61 ;  /* 0x0000003d003c7c82 */ /* 0x000fe20008000000 */
[----:B------:R-:W-:Y:S01]  /*7c70*/  FMNMX.FTZ R3, R169, R0, !PT ;  /* 0x00000000a9037209 */ /* 0x000fe20007810000 */
[----:B------:R-:W-:Y:S01]  /*7c80*/  ULOP3.LUT UR39, UR39, 0x3fff, URZ, 0xc0, !UPT ;  /* 0x00003fff27277892 */ /* 0x000fe2000f8ec03f */
[----:B------:R-:W-:Y:S02]  /*7c90*/  VIADD R10, R10, 0xffffffff ;  /* 0xffffffff0a0a7836 */ /* 0x000fe40000000000 */
[----:B------:R-:W-:Y:S01]  /*7ca0*/  FMNMX.FTZ R0, R172, R3, !PT ;  /* 0x00000003ac007209 */ /* 0x000fe20007810000 */
[----:B------:R-:W-:-:S03]  /*7cb0*/  ULOP3.LUT UR6, UR39, 0x3800000, URZ, 0xfc, !UPT ;  /* 0x0380000027067892 */ /* 0x000fc6000f8efc3f */
[----:B------:R-:W-:Y:S01]  /*7cc0*/  FMNMX.FTZ R3, R173, R0, !PT ;  /* 0x00000000ad037209 */ /* 0x000fe20007810000 */
[----:B------:R-:W-:-:S03]  /*7cd0*/  UIMAD UR6, UR37, 0xa80, UR6 ;  /* 0x00000a80250678a4 */ /* 0x000fc6000f8e0206 */
[----:B------:R-:W-:Y:S01]  /*7ce0*/  FMNMX.FTZ R0, R160, R3, !PT ;  /* 0x00000003a0007209 */ /* 0x000fe20007810000 */
[----:B------:R-:W-:-:S03]  /*7cf0*/  UMOV UR37, UR36 ;  /* 0x0000002400257c82 */ /* 0x000fc60008000000 */
[----:B------:R-:W-:Y:S01]  /*7d00*/  UMOV UR10, UR6 ;  /* 0x00000006000a7c82 */ /* 0x000fe20008000000 */
[----:B------:R-:W-:Y:S01]  /*7d10*/  FMNMX.FTZ R3, R161, R0, !PT ;  /* 0x00000000a1037209 */ /* 0x000fe20007810000 */
[----:B------:R-:W-:Y:S01]  /*7d20*/  HGMMA.64x192x16.F32.BF16 R24, R200, gdesc[UR8].tnspB, R24, gsb0 ;  /* 0x42e00008c8187df0 */ /* 0x000fe20008001818 */
        /* <DEDUP_REMOVED lines=24> */
[----:B------:R-:W0:Y:S03]  /*7eb0*/  LDC R0, c[0x0][0x988] ;  /* 0x00026200ff007b82 */ /* 0x000e260000000800 */
[----:B------:R-:W1:Y:S02]  /*7ec0*/  SHFL.BFLY PT, R3, R2, 0x2, 0x1f ;  /* 0x0c401f0002037f89 */ /* 0x000e6400000e0000 */
[----:B-1----:R-:W-:Y:S02]  /*7ed0*/  FMNMX.FTZ R3, R2, R3, !PT ;  /* 0x0000000302037209 */ /* 0x002fe40007810000 */
[----:B------:R-:W-:-:S03]  /*7ee0*/  FMNMX.FTZ R2, R170, R9, !PT ;  /* 0x00000009aa027209 */ /* 0x000fc60007810000 */
[----:B------:R-:W1:Y:S02]  /*7ef0*/  SHFL.BFLY PT, R4, R3, 0x1, 0x1f ;  /* 0x0c201f0003047f89 */ /* 0x000e6400000e0000 */
[----:B-1----:R-:W-:Y:S02]  /*7f00*/  FMNMX.FTZ R4, R3, R4, !PT ;  /* 0x0000000403047209 */ /* 0x002fe40007810000 */
[----:B------:R-:W-:-:S03]  /*7f10*/  FMNMX.FTZ R3, R171, R2, !PT ;  /* 0x00000002ab037209 */ /* 0x000fc60007810000 */
[----:B------:R-:W-:Y:S01]  /*7f20*/  FADD.FTZ R11, -R4, R11 ;  /* 0x0000000b040b7221 */ /* 0x000fe20000010100 */
[----:B------:R-:W-:-:S03]  /*7f30*/  FMNMX.FTZ R2, R174, R3, !PT ;  /* 0x00000003ae027209 */ /* 0x000fc60007810000 */
[----:B0-----:R-:W-:Y:S01]  /*7f40*/  FMUL.FTZ R8, R11, R0 ;  /* 0x000000000b087220 */ /* 0x001fe20000410000 */
[----:B------:R-:W-:-:S04]  /*7f50*/  FMNMX.FTZ R3, R175, R2, !PT ;  /* 0x00000002af037209 */ /* 0x000fc80007810000 */
[----:B------:R-:W-:Y:S01]  /*7f60*/  FMNMX.FTZ R2, R162, R3, !PT ;  /* 0x00000003a2027209 */ /* 0x000fe20007810000 */
[----:B------:R-:W-:Y:S03]  /*7f70*/  MUFU.EX2 R8, R8 ;  /* 0x0000000800087308 */ /* 0x000fe60000000800 */
        /* <DEDUP_REMOVED lines=12> */
[----:B------:R-:W-:Y:S01]  /*8040*/  WARPGROUP.ARRIVE ;  /* 0x00000000000079c5 */ /* 0x000fe20000000000 */
[----:B------:R-:W-:-:S04]  /*8050*/  FMNMX.FTZ R2, R138, R3, !PT ;  /* 0x000000038a027209 */ /* 0x000fc80007810000 */
        /* <DEDUP_REMOVED lines=17> */
[----:B0-----:R-:W-:Y:S01]  /*8170*/  FMNMX.FTZ R3, R14, R3, !PT ;  /* 0x000000030e037209 */ /* 0x001fe20007810000 */
[----:B------:R-:W-:Y:S02]  /*8180*/  WARPGROUP.DEPBAR.LE gsb0, 0x0 ;  /* 0x00008000000079c5 */ /* 0x000fe40000010000 */
[----:B------:R-:W-:-:S06]  /*8190*/  WARPGROUP.ARRIVE ;  /* 0x00000000000079c5 */ /* 0x000fcc0000000000 */
[----:B------:R-:W-:Y:S01]  /*81a0*/  HGMMA.64x192x16.F32.BF16 R24, R192, gdesc[UR8].tnspB, R24, gsb0 ;  /* 0x42e00008c0187df0 */ /* 0x000fe20008001818 */
[----:B------:R-:W-:Y:S01]  /*81b0*/  UIADD3 UR10, UR6, 0x180, URZ ;  /* 0x00000180060a7890 */ /* 0x000fe2000fffe03f */
[----:B------:R-:W-:Y:S01]  /*81c0*/  UMOV UR11, 0x40000040 ;  /* 0x40000040000b7882 */ /* 0x000fe20000000000 */
[----:B------:R-:W-:Y:S02]  /*81d0*/  WARPGROUP.DEPBAR.LE gsb0, 0x0 ;  /* 0x00008000000079c5 */ /* 0x000fe40000010000 */
[----:B------:R-:W-:-:S15]  /*81e0*/  WARPGROUP.ARRIVE ;  /* 0x00000000000079c5 */ /* 0x000fde0000000000 */
[----:B------:R-:W-:Y:S01]  /*81f0*/  HGMMA.64x192x16.F32.BF16 R24, R188, gdesc[UR8].tnspB, R24, gsb0 ;  /* 0x42e00008bc187df0 */ /* 0x000fe20008001818 */
[----:B------:R-:W-:Y:S01]  /*8200*/  UIADD3 UR10, UR6, 0x200, URZ ;  /* 0x00000200060a7890 */ /* 0x000fe2000fffe03f */
[----:B------:R-:W-:Y:S01]  /*8210*/  UMOV UR11, 0x40000040 ;  /* 0x40000040000b7882 */ /* 0x000fe20000000000 */
[----:B------:R-:W-:Y:S02]  /*8220*/  WARPGROUP.DEPBAR.LE gsb0, 0x0 ;  /* 0x00008000000079c5 */ /* 0x000fe40000010000 */
[----:B------:R-:W-:Y:S01]  /*8230*/  WARPGROUP.ARRIVE ;  /* 0x00000000000079c5 */ /* 0x000fe20000000000 */
[----:B------:R-:W-:-:S04]  /*8240*/  FMUL.FTZ R189, R4, R0 ;  /* 0x0000000004bd7220 */ /* 0x000fc80000410000 */
[----:B------:R-:W-:-:S10]  /*8250*/  FFMA.FTZ R13, R153, R0, -R189 ;  /* 0x00000000990d7223 */ /* 0x000fd400000108bd */
[----:B------:R-:W-:Y:S01]  /*8260*/  HGMMA.64x192x16.F32.BF16 R24, R184, gdesc[UR8].tnspB, R24, gsb0 ;  /* 0x42e00008b8187df0 */ /* 0x000fe20008001818 */
[----:B------:R-:W-:Y:S01]  /*8270*/  UIADD3 UR10, UR6, 0x280, URZ ;  /* 0x00000280060a7890 */ /* 0x000fe2000fffe03f */
[-CC-:B------:R-:W-:Y:S01]  /*8280*/  FFMA.FTZ R200, R169, R0.reuse, -R189.reuse ;  /* 0x00000000a9c87223 */ /* 0x180fe200000108bd */
[----:B------:R-:W-:Y:S01]  /*8290*/  UMOV UR11, 0x40000040 ;  /* 0x40000040000b7882 */ /* 0x000fe20000000000 */
[----:B------:R-:W-:Y:S01]  /*82a0*/  UIADD3 UR6, UR6, 0x300, URZ ;  /* 0x0000030006067890 */ /* 0x000fe2000fffe03f */
        /* <DEDUP_REMOVED lines=49> */
[-CC-:B------:R-:W-:Y:S01]  /*85c0*/  FFMA.FTZ R184, R136, R0.reuse, -R189.reuse ;  /* 0x0000000088b87223 */ /* 0x180fe200000108bd */
[----:B------:R-:W-:-:S04]  /*85d0*/  FFMA.FTZ R186, R140, R0, -R189 ;  /* 0x000000008cba7223 */ /* 0x000fc800000108bd */
[----:B------:R-:W-:Y:S01]  /*85e0*/  HGMMA.64x192x16.F32.BF16 R24, R180, gdesc[UR8].tnspB, R24, gsb0 ;  /* 0x42e00008b4187df0 */ /* 0x000fe20008001818 */
[----:B------:R-:W-:Y:S01]  /*85f0*/  UMOV UR10, UR6 ;  /* 0x00000006000a7c82 */ /* 0x000fe20008000000 */
[----:B------:R-:W-:Y:S01]  /*8600*/  UMOV UR11, 0x40000040 ;  /* 0x40000040000b7882 */ /* 0x000fe20000000000 */
[----:B------:R-:W-:Y:S08]  /*8610*/  MUFU.EX2 R184, R184 ;  /* 0x000000b800b87308 */ /* 0x000ff00000000800 */
[----:B------:R-:W-:Y:S01]  /*8620*/  MUFU.EX2 R186, R186 ;  /* 0x000000ba00ba7308 */ /* 0x000fe20000000800 */
[----:B------:R-:W-:-:S02]  /*8630*/  WARPGROUP.DEPBAR.LE gsb0, 0x0 ;  /* 0x00008000000079c5 */ /* 0x000fc40000010000 */
[----:B------:R-:W-:Y:S01]  /*8640*/  WARPGROUP.ARRIVE ;  /* 0x00000000000079c5 */ /* 0x000fe20000000000 */
[-CC-:B------:R-:W-:Y:S01]  /*8650*/  FFMA.FTZ R180, R128, R0.reuse, -R189.reuse ;  /* 0x0000000080b47223 */ /* 0x180fe200000108bd */
[-CC-:B------:R-:W-:Y:S01]  /*8660*/  FFMA.FTZ R182, R132, R0.reuse, -R189.reuse ;  /* 0x0000000084b67223 */ /* 0x180fe200000108bd */
[-C--:B------:R-:W-:Y:S01]  /*8670*/  FFMA.FTZ R189, R125, R0.reuse, -R189 ;  /* 0x000000007dbd7223 */ /* 0x080fe200000108bd */
[----:B------:R-:W-:Y:S02]  /*8680*/  FADD.FTZ R125, -R3, R9 ;  /* 0x00000009037d7221 */ /* 0x000fe40000010100 */
[----:B------:R-:W-:Y:S01]  /*8690*/  HGMMA.64x192x16.F32.BF16 R24, R176, gdesc[UR8].tnspB, R24, gsb0 ;  /* 0x42e00008b0187df0 */ /* 0x000fe20008001818 */
[----:B------:R0:W-:Y:S01]  /*86a0*/  MUFU.EX2 R9, R189 ;  /* 0x000000bd00097308 */ /* 0x0001e20000000800 */
[-C--:B------:R-:W-:Y:S01]  /*86b0*/  FMUL.FTZ R2, R125, R0.reuse ;  /* 0x000000007d027220 */ /* 0x080fe20000410000 */
[----:B------:R-:W-:-:S04]  /*86c0*/  FMUL.FTZ R125, R3, R0 ;  /* 0x00000000037d7220 */ /* 0x000fc80000410000 */
[-CC-:B------:R-:W-:Y:S01]  /*86d0*/  FFMA.FTZ R201, R170, R0.reuse, -R125.reuse ;  /* 0x00000000aac97223 */ /* 0x180fe2000001087d */
[-CC-:B------:R-:W-:Y:S01]  /*86e0*/  FFMA.FTZ R20, R171, R0.reuse, -R125.reuse ;  /* 0x00000000ab147223 */ /* 0x180fe2000001087d */
[----:B------:R-:W-:Y:S01]  /*86f0*/  MUFU.EX2 R2, R2 ;  /* 0x0000000200027308 */ /* 0x000fe20000000800 */
[-CC-:B------:R-:W-:Y:S01]  /*8700*/  FFMA.FTZ R203, R174, R0.reuse, -R125.reuse ;  /* 0x00000000aecb7223 */ /* 0x180fe2000001087d */
[-CC-:B------:R-:W-:Y:S01]  /*8710*/  FFMA.FTZ R120, R175, R0.reuse, -R125.reuse ;  /* 0x00000000af787223 */ /* 0x180fe2000001087d */
[-CC-:B0-----:R-:W-:Y:S01]  /*8720*/  FFMA.FTZ R189, R146, R0.reuse, -R125.reuse ;  /* 0x0000000092bd7223 */ /* 0x181fe2000001087d */
[-CC-:B------:R-:W-:Y:S01]  /*8730*/  FFMA.FTZ R197, R162, R0.reuse, -R125.reuse ;  /* 0x00000000a2c57223 */ /* 0x180fe2000001087d */
[----:B------:R-:W-:Y:S02]  /*8740*/  IMAD.U32 R146, RZ, RZ, UR7 ;  /* 0x00000007ff927e24 */ /* 0x000fe4000f8e00ff */
[-CC-:B------:R-:W-:Y:S01]  /*8750*/  FFMA.FTZ R124, R163, R0.reuse, -R125.reuse ;  /* 0x00000000a37c7223 */ /* 0x180fe2000001087d */
[-CC-:B------:R-:W-:Y:S01]  /*8760*/  FFMA.FTZ R199, R166, R0.reuse, -R125.reuse ;  /* 0x00000000a6c77223 */ /* 0x180fe2000001087d */
[----:B------:R-:W0:Y:S01]  /*8770*/  MUFU.EX2 R201, R201 ;  /* 0x000000c900c97308 */ /* 0x000e220000000800 */
[-CC-:B------:R-:W-:Y:S01]  /*8780*/  FFMA.FTZ R185, R138, R0.reuse, -R125.reuse ;  /* 0x000000008ab97223 */ /* 0x180fe2000001087d */
[----:B------:R-:W-:Y:S01]  /*8790*/  @!P1 IADD3 R146, R146, 0x36860, RZ ;  /* 0x0003686092929810 */ /* 0x000fe20007ffe0ff */
[-CC-:B------:R-:W-:Y:S01]  /*87a0*/  FFMA.FTZ R128, R167, R0.reuse, -R125.reuse ;  /* 0x00000000a7807223 */ /* 0x180fe2000001087d */
[-CC-:B------:R-:W-:Y:S01]  /*87b0*/  FFMA.FTZ R193, R154, R0.reuse, -R125.reuse ;  /* 0x000000009ac17223 */ /* 0x180fe2000001087d */
[-CC-:B------:R-:W-:Y:S01]  /*87c0*/  FFMA.FTZ R132, R155, R0.reuse, -R125.reuse ;  /* 0x000000009b847223 */ /* 0x180fe2000001087d */
[----:B------:R-:W-:Y:S01]  /*87d0*/  @!P1 PRMT R146, RZ, 0x654, R146 ;  /* 0x00000654ff929816 */ /* 0x000fe20000000092 */
[-CC-:B------:R-:W-:Y:S01]  /*87e0*/  FFMA.FTZ R187, R142, R0.reuse, -R125.reuse ;  /* 0x000000008ebb7223 */ /* 0x180fe2000001087d */
[----:B------:R-:W1:Y:S01]  /*87f0*/  MUFU.EX2 R20, R20 ;  /* 0x0000001400147308 */ /* 0x000e620000000800 */
[-CC-:B------:R-:W-:Y:S01]  /*8800*/  FFMA.FTZ R195, R158, R0.reuse, -R125.reuse ;  /* 0x000000009ec37223 */ /* 0x180fe2000001087d */
[-CC-:B------:R-:W-:Y:S01]  /*8810*/  FFMA.FTZ R181, R130, R0.reuse, -R125.reuse ;  /* 0x0000000082b57223 */ /* 0x180fe2000001087d */
[-CC-:B------:R-:W-:Y:S01]  /*8820*/  FFMA.FTZ R136, R159, R0.reuse, -R125.reuse ;  /* 0x000000009f887223 */ /* 0x180fe2000001087d */
[-CC-:B------:R-:W-:Y:S01]  /*8830*/  FFMA.FTZ R140, R147, R0.reuse, -R125.reuse ;  /* 0x00000000938c7223 */ /* 0x180fe2000001087d */
[-CC-:B------:R-:W-:Y:S01]  /*8840*/  FFMA.FTZ R191, R150, R0.reuse, -R125.reuse ;  /* 0x0000000096bf7223 */ /* 0x180fe2000001087d */
[-CC-:B------:R-:W-:Y:S01]  /*8850*/  FFMA.FTZ R144, R151, R0.reuse, -R125.reuse ;  /* 0x0000000097907223 */ /* 0x180fe2000001087d */
[-C--:B------:R-:W-:Y:S01]  /*8860*/  FFMA.FTZ R143, R143, R0.reuse, -R125 ;  /* 0x000000008f8f7223 */ /* 0x080fe2000001087d */
[----:B------:R-:W2:Y:S01]  /*8870*/  MUFU.EX2 R203, R203 ;  /* 0x000000cb00cb7308 */ /* 0x000ea20000000800 */
[----:B0-----:R-:W-:Y:S01]  /*8880*/  FFMA.FTZ R5, R2, R5, R201 ;  /* 0x0000000502057223 */ /* 0x001fe200000100c9 */
[-CC-:B------:R-:W-:Y:S01]  /*8890*/  FFMA.FTZ R131, R131, R0.reuse, -R125.reuse ;  /* 0x0000000083837223 */ /* 0x180fe2000001087d */
[-CC-:B------:R-:W-:Y:S01]  /*88a0*/  FFMA.FTZ R134, R134, R0.reuse, -R125.reuse ;  /* 0x0000000086867223 */ /* 0x180fe2000001087d */
[-CC-:B------:R-:W-:Y:S01]  /*88b0*/  FFMA.FTZ R135, R135, R0.reuse, -R125.reuse ;  /* 0x0000000087877223 */ /* 0x180fe2000001087d */
[-CC-:B------:R-:W-:Y:S01]  /*88c0*/  FFMA.FTZ R123, R123, R0.reuse, -R125.reuse ;  /* 0x000000007b7b7223 */ /* 0x180fe2000001087d */
[----:B------:R-:W-:-:S02]  /*88d0*/  FFMA.FTZ R126, R126, R0, -R125 ;  /* 0x000000007e7e7223 */ /* 0x000fc4000001087d */
        /* <DEDUP_REMOVED lines=11> */
[----:B--2---:R-:W-:Y:S01]  /*8990*/  FADD.FTZ R130, R124, R5 ;  /* 0x000000057c827221 */ /* 0x004fe20000010000 */
[----:B------:R-:W-:Y:S01]  /*89a0*/  FFMA.FTZ R5, R122, R0, -R125 ;  /* 0x000000007a057223 */ /* 0x000fe2000001087d */
[----:B------:R-:W-:-:S05]  /*89b0*/  F2FP.BF16.F32.PACK_AB R197, R124, R197 ;  /* 0x000000c57cc5723e */ /* 0x000fca00000010ff */
[----:B------:R-:W2:Y:S08]  /*89c0*/  MUFU.EX2 R193, R193 ;  /* 0x000000c100c17308 */ /* 0x000eb00000000800 */
        /* <DEDUP_REMOVED lines=20> */
[----:B0-----:R-:W-:Y:S01]  /*8b10*/  FFMA.FTZ R133, R8, R6, R11 ;  /* 0x0000000608857223 */ /* 0x001fe2000001000b */
[----:B------:R0:W-:Y:S01]  /*8b20*/  @!P1 SYNCS.ARRIVE.TRANS64.RED.A1T0 RZ, [R146+URZ], RZ ;  /* 0x000000ff92ff99a7 */ /* 0x0001e2000810043f */
[-CC-:B------:R-:W-:Y:S01]  /*8b30*/  FFMA.FTZ R6, R139, R0.reuse, -R125.reuse ;  /* 0x000000008b067223 */ /* 0x180fe2000001087d */
[----:B------:R-:W-:Y:S01]  /*8b40*/  FFMA.FTZ R125, R127, R0, -R125 ;  /* 0x000000007f7d7223 */ /* 0x000fe2000001087d */
[C---:B------:R-:W-:Y:S01]  /*8b50*/  FADD.FTZ R133, R200.reuse, R133 ;  /* 0x00000085c8857221 */ /* 0x040fe20000010000 */
[----:B------:R-:W-:Y:S01]  /*8b60*/  F2FP.BF16.F32.PACK_AB R200, R200, R11 ;  /* 0x0000000bc8c8723e */ /* 0x000fe200000010ff */
[----:B------:R-:W-:Y:S02]  /*8b70*/  MUFU.EX2 R177, R5 ;  /* 0x0000000500b17308 */ /* 0x000fe40000000800 */
[----:B0-----:R-:W-:Y:S01]  /*8b80*/  FADD.FTZ R146, R202, R133 ;  /* 0x00000085ca927221 */ /* 0x001fe20000010000 */
[----:B------:R-:W-:-:S03]  /*8b90*/  F2FP.BF16.F32.PACK_AB R202, R169, R202 ;  /* 0x000000caa9ca723e */ /* 0x000fc600000010ff */
[----:B------:R-:W-:Y:S02]  /*8ba0*/  FADD.FTZ R133, R169, R146 ;  /* 0x00000092a9857221 */ /* 0x000fe40000010000 */
[----:B------:R-:W0:Y:S02]  /*8bb0*/  MUFU.EX2 R6, R6 ;  /* 0x0000000600067308 */ /* 0x000e240000000800 */
[----:B------:R-:W-:Y:S01]  /*8bc0*/  FADD.FTZ R142, R196, R133 ;  /* 0x00000085c48e7221 */ /* 0x000fe20000010000 */
[----:B------:R-:W-:-:S03]  /*8bd0*/  F2FP.BF16.F32.PACK_AB R196, R161, R196 ;  /* 0x000000c4a1c4723e */ /* 0x000fc600000010ff */
[----:B------:R-:W-:Y:S02]  /*8be0*/  FADD.FTZ R133, R161, R142 ;  /* 0x0000008ea1857221 */ /* 0x000fe40000010000 */
[----:B------:R-:W0:Y:S02]  /*8bf0*/  MUFU.EX2 R123, R123 ;  /* 0x0000007b007b7308 */ /* 0x000e240000000800 */
[----:B------:R-:W-:Y:S01]  /*8c00*/  FADD.FTZ R138, R198, R133 ;  /* 0x00000085c68a7221 */ /* 0x000fe20000010000 */
[----:B------:R-:W-:Y:S01]  /*8c10*/  FADD.FTZ R133, R199, R130 ;  /* 0x00000082c7857221 */ /* 0x000fe20000010000 */
[C---:B------:R-:W-:Y:S02]  /*8c20*/  F2FP.BF16.F32.PACK_AB R198, R15.reuse, R198 ;  /* 0x000000c60fc6723e */ /* 0x040fe400000010ff */
[----:B------:R-:W-:Y:S01]  /*8c30*/  FADD.FTZ R139, R15, R138 ;  /* 0x0000008a0f8b7221 */ /* 0x000fe20000010000 */
[C---:B-1----:R-:W-:Y:S01]  /*8c40*/  FADD.FTZ R130, R128.reuse, R133 ;  /* 0x0000008580827221 */ /* 0x042fe20000010000 */
[----:B------:R-:W1:Y:S01]  /*8c50*/  MUFU.EX2 R179, R126 ;  /* 0x0000007e00b37308 */ /* 0x000e620000000800 */
[----:B------:R-:W-:Y:S01]  /*8c60*/  F2FP.BF16.F32.PACK_AB R199, R128, R199 ;  /* 0x000000c780c7723e */ /* 0x000fe200000010ff */
[----:B------:R-:W-:Y:S01]  /*8c70*/  FADD.FTZ R138, R192, R139 ;  /* 0x0000008bc08a7221 */ /* 0x000fe20000010000 */
[----:B--2---:R-:W-:Y:S01]  /*8c80*/  FADD.FTZ R133, R193, R130 ;  /* 0x00000082c1857221 */ /* 0x004fe20000010000 */
[----:B------:R-:W-:-:S02]  /*8c90*/  F2FP.BF16.F32.PACK_AB R192, R13, R192 ;  /* 0x000000c00dc0723e */ /* 0x000fc400000010ff */
[----:B------:R-:W-:Y:S01]  /*8ca0*/  FADD.FTZ R127, R13, R138 ;  /* 0x0000008a0d7f7221 */ /* 0x000fe20000010000 */
[C---:B---3--:R-:W-:Y:S01]  /*8cb0*/  FADD.FTZ R130, R132.reuse, R133 ;  /* 0x0000008584827221 */ /* 0x048fe20000010000 */
[----:B------:R-:W2:Y:S01]  /*8cc0*/  MUFU.EX2 R125, R125 ;  /* 0x0000007d007d7308 */ /* 0x000ea20000000800 */
[----:B------:R-:W-:Y:S01]  /*8cd0*/  F2FP.BF16.F32.PACK_AB R193, R132, R193 ;  /* 0x000000c184c1723e */ /* 0x000fe200000010ff */
[----:B------:R-:W-:Y:S01]  /*8ce0*/  FADD.FTZ R138, R194, R127 ;  /* 0x0000007fc28a7221 */ /* 0x000fe20000010000 */
[----:B----4-:R-:W-:Y:S01]  /*8cf0*/  FADD.FTZ R11, R195, R130 ;  /* 0x00000082c30b7221 */ /* 0x010fe20000010000 */
[C---:B------:R-:W-:Y:S02]  /*8d00*/  F2FP.BF16.F32.PACK_AB R194, R21.reuse, R194 ;  /* 0x000000c215c2723e */ /* 0x040fe400000010ff */
[----:B------:R-:W-:Y:S01]  /*8d10*/  FADD.FTZ R127, R21, R138 ;  /* 0x0000008a157f7221 */ /* 0x000fe20000010000 */
[C---:B-----5:R-:W-:Y:S01]  /*8d20*/  FADD.FTZ R130, R136.reuse, R11 ;  /* 0x0000000b88827221 */ /* 0x060fe20000010000 */
        /* <DEDUP_REMOVED lines=8> */
[----:B------:R-:W-:Y:S01]  /*8db0*/  FADD.FTZ R11, R191, R20 ;  /* 0x00000014bf0b7221 */ /* 0x000fe20000010000 */
[----:B------:R-:W-:-:S02]  /*8dc0*/  F2FP.BF16.F32.PACK_AB R190, R149, R190 ;  /* 0x000000be95be723e */ /* 0x000fc400000010ff */
[----:B------:R-:W-:Y:S01]  /*8dd0*/  FADD.FTZ R13, R149, R120 ;  /* 0x00000078950d7221 */ /* 0x000fe20000010000 */
[C---:B------:R-:W-:Y:S01]  /*8de0*/  FADD.FTZ R20, R144.reuse, R11 ;  /* 0x0000000b90147221 */ /* 0x040fe20000010000 */
[----:B------:R-:W-:Y:S02]  /*8df0*/  F2FP.BF16.F32.PACK_AB R191, R144, R191 ;  /* 0x000000bf90bf723e */ /* 0x000fe400000010ff */
[----:B------:R-:W-:Y:S01]  /*8e00*/  FADD.FTZ R120, R184, R13 ;  /* 0x0000000db8787221 */ /* 0x000fe20000010000 */
[----:B------:R-:W-:Y:S01]  /*8e10*/  FADD.FTZ R11, R185, R20 ;  /* 0x00000014b90b7221 */ /* 0x000fe20000010000 */
[C---:B0-----:R-:W-:Y:S02]  /*8e20*/  F2FP.BF16.F32.PACK_AB R185, R6.reuse, R185 ;  /* 0x000000b906b9723e */ /* 0x041fe400000010ff */
        /* <DEDUP_REMOVED lines=8> */
[----:B------:R-:W-:Y:S01]  /*8eb0*/  F2FP.BF16.F32.PACK_AB R187, R122, R187 ;  /* 0x000000bb7abb723e */ /* 0x000fe200000010ff */
[----:B------:R-:W-:Y:S02]  /*8ec0*/  IMAD.MOV.U32 R11, RZ, RZ, R4 ;  /* 0x000000ffff0b7224 */ /* 0x000fe400078e0004 */
        /* <DEDUP_REMOVED lines=8> */
[C---:B------:R-:W-:Y:S02]  /*8f50*/  F2FP.BF16.F32.PACK_AB R182, R129.reuse, R182 ;  /* 0x000000b681b6723e */ /* 0x040fe400000010ff */
[----:B------:R-:W-:Y:S01]  /*8f60*/  FADD.FTZ R5, R129, R6 ;  /* 0x0000000681057221 */ /* 0x000fe20000010000 */
[C---:B------:R-:W-:Y:S01]  /*8f70*/  FADD.FTZ R20, R135.reuse, R20 ;  /* 0x0000001487147221 */ /* 0x040fe20000010000 */
[----:B------:R-:W-:-:S02]  /*8f80*/  F2FP.BF16.F32.PACK_AB R183, R135, R183 ;  /* 0x000000b787b7723e */ /* 0x000fc400000010ff */
[----:B------:R-:W-:Y:S01]  /*8f90*/  FADD.FTZ R6, R12, R5 ;  /* 0x000000050c067221 */ /* 0x000fe20000010000 */
[----:B------:R-:W-:Y:S01]  /*8fa0*/  FADD.FTZ R20, R177, R20 ;  /* 0x00000014b1147221 */ /* 0x000fe20000010000 */
[----:B------:R-:W-:Y:S02]  /*8fb0*/  F2FP.BF16.F32.PACK_AB R177, R123, R177 ;  /* 0x000000b17bb1723e */ /* 0x000fe400000010ff */
[----:B------:R-:W-:Y:S01]  /*8fc0*/  FADD.FTZ R5, R121, R6 ;  /* 0x0000000679057221 */ /* 0x000fe20000010000 */
[----:B------:R-:W-:-:S03]  /*8fd0*/  FADD.FTZ R20, R123, R20 ;  /* 0x000000147b147221 */ /* 0x000fc60000010000 */
[----:B------:R-:W-:Y:S01]  /*8fe0*/  FADD.FTZ R6, R14, R5 ;  /* 0x000000050e067221 */ /* 0x000fe20000010000 */
[----:B-1----:R-:W-:Y:S01]  /*8ff0*/  FADD.FTZ R20, R179, R20 ;  /* 0x00000014b3147221 */ /* 0x002fe20000010000 */
[----:B--2---:R-:W-:Y:S02]  /*9000*/  F2FP.BF16.F32.PACK_AB R179, R125, R179 ;  /* 0x000000b37db3723e */ /* 0x004fe400000010ff */
[----:B------:R-:W-:Y:S01]  /*9010*/  FADD.FTZ R6, R9, R6 ;  /* 0x0000000609067221 */ /* 0x000fe20000010000 */
[----:B------:R-:W-:Y:S01]  /*9020*/  FADD.FTZ R5, R125, R20 ;  /* 0x000000147d057221 */ /* 0x000fe20000010000 */
[----:B------:R-:W-:Y:S01]  /*9030*/  IMAD.MOV.U32 R9, RZ, RZ, R3 ;  /* 0x000000ffff097224 */ /* 0x000fe200078e0003 */
[----:B------:R-:W-:Y:S06]  /*9040*/  @P2 BRA `(.L_x_3460) ;  /* 0xffffffc400142947 */ /* 0x000fec000383ffff */
.L_x_3451:
        /* <DEDUP_REMOVED lines=99> */
.L_x_3461:
        /* <DEDUP_REMOVED lines=9> */
.L_x_3462:
[----:B-1----:R-:W-:Y:S05]  /*9710*/  @P2 BRA `(.L_x_3463) ;  /* 0x0000000000082947 */ /* 0x002fea0003800000 */
[----:B------:R-:W1:Y:S02]  /*9720*/  SYNCS.PHASECHK.TRANS64.TRYWAIT P0, [UR12+0x36850], R2 ;  /* 0x03685002ff0075a7 */ /* 0x000e64000800014c */
[----:B-1----:R-:W-:Y:S05]  /*9730*/  @!P0 BRA `(.L_x_3464) ;  /* 0x0000006c001c8947 */ /* 0x002fea0003800000 */
.L_x_3463:
[----:B------:R-:W-:Y:S01]  /*9740*/  UIADD3 UR5, UR4, 0x400, URZ ;  /* 0x0000040004057890 */ /* 0x000fe2000fffe03f */
[----:B------:R-:W-:Y:S01]  /*9750*/  WARPGROUP.ARRIVE ;  /* 0x00000000000079c5 */ /* 0x000fe20000000000 */
[----:B------:R-:W-:Y:S01]  /*9760*/  UMOV UR7, 0x40000040 ;  /* 0x4000004000077882 */ /* 0x000fe20000000000 */
[----:B-1----:R-:W1:Y:S01]  /*9770*/  SHFL.BFLY PT, R7, R6, 0x2, 0x1f ;  /* 0x0c401f0006077f89 */ /* 0x002e6200000e0000 */
[----:B------:R-:W-:Y:S01]  /*9780*/  USHF.R.U32.HI UR5, URZ, 0x4, UR5 ;  /* 0x000000043f057899 */ /* 0x000fe20008011605 */
[----:B------:R-:W-:Y:S01]  /*9790*/  CS2R R142, SRZ ;  /* 0x00000000008e7805 */ /* 0x000fe2000001ff00 */
[----:B------:R-:W-:Y:S01]  /*97a0*/  IMAD.MOV.U32 R131, RZ, RZ, -0x800000 ;  /* 0xff800000ff837424 */ /* 0x000fe200078e00ff */
[----:B0-----:R-:W0:Y:S01]  /*97b0*/  SHFL.BFLY PT, R2, R5, 0x2, 0x1f ;  /* 0x0c401f0005027f89 */ /* 0x001e2200000e0000 */
[----:B------:R-:W-:Y:S01]  /*97c0*/  ULOP3.LUT UR5, UR5, 0x3fff, URZ, 0xc0, !UPT ;  /* 0x00003fff05057892 */ /* 0x000fe2000f8ec03f */
[----:B------:R-:W-:Y:S01]  /*97d0*/  IMAD.MOV.U32 R130, RZ, RZ, -0x800000 ;  /* 0xff800000ff827424 */ /* 0x000fe200078e00ff */
[----:B------:R-:W2:Y:S01]  /*97e0*/  LDC R132, c[0x0][0xbe8] ;  /* 0x0002fa00ff847b82 */ /* 0x000ea20000000800 */
[----:B------:R-:W-:Y:S01]  /*97f0*/  R2UR UR13, R208 ;  /* 0x00000000d00d72ca */ /* 0x000fe200000e0000 */
[----:B------:R-:W-:Y:S01]  /*9800*/  ULOP3.LUT UR5, UR5, 0x3800000, URZ, 0xfc, !UPT ;  /* 0x0380000005057892 */ /* 0x000fe2000f8efc3f */
[----:B------:R-:W-:Y:S01]  /*9810*/  R2UR UR15, R209 ;  /* 0x00000000d10f72ca */ /* 0x000fe200000e0000 */
[----:B------:R-:W-:Y:S01]  /*9820*/  ULDC UR10, c[0x0][0xc44] ;  /* 0x00031100000a7ab9 */ /* 0x000fe20000000800 */
[----:B------:R-:W-:Y:S01]  /*9830*/  R2UR UR14, R207 ;  /* 0x00000000cf0e72ca */ /* 0x000fe200000e0000 */
[----:B------:R-:W-:-:S02]  /*9840*/  UIMAD UR8, UR36, 0xa80, UR5 ;  /* 0x00000a80240878a4 */ /* 0x000fc4000f8e0205 */
[----:B------:R-:W3:Y:S05]  /*9850*/  LDC R161, c[0x0][0xc38] ;  /* 0x00030e00ffa17b82 */ /* 0x000eea0000000800 */
[----:B------:R-:W-:Y:S02]  /*9860*/  UMOV UR6, UR8 ;  /* 0x0000000800067c82 */ /* 0x000fe40008000000 */
[----:B------:R-:W-:Y:S01]  /*9870*/  HGMMA.64x192x16.F32.BF16 R24, R200, gdesc[UR4].tnspB, R24, gsb0 ;  /* 0x42e00004c8187df0 */ /* 0x000fe20008001818 */
[----:B------:R-:W-:Y:S02]  /*9880*/  UIADD3 UR6, UR8, 0x80, URZ ;  /* 0x0000008008067890 */ /* 0x000fe4000fffe03f */
[----:B------:R-:W4:Y:S01]  /*9890*/  S2UR UR5, SR_SWINHI ;  /* 0x00000000000579c3 */ /* 0x000f220000002f00 */
[----:B------:R-:W-:Y:S01]  /*98a0*/  UMOV UR7, 0x40000040 ;  /* 0x4000004000077882 */ /* 0x000fe20000000000 */
[----:B-1----:R-:W-:Y:S01]  /*98b0*/  FADD.FTZ R7, R7, R6 ;  /* 0x0000000607077221 */ /* 0x002fe20000010000 */
[----:B0-----:R-:W-:Y:S01]  /*98c0*/  FADD.FTZ R8, R2, R5 ;  /* 0x0000000502087221 */ /* 0x001fe20000010000 */
[----:B------:R-:W-:-:S03]  /*98d0*/  IMAD R5, R205, 0x40, R17 ;  /* 0x00000040cd057824 */ /* 0x000fc600078e0211 */
[----:B------:R-:W0:Y:S04]  /*98e0*/  SHFL.BFLY PT, R2, R7, 0x1, 0x1f ;  /* 0x0c201f0007027f89 */ /* 0x000e2800000e0000 */
[----:B------:R-:W1:Y:S01]  /*98f0*/  SHFL.BFLY PT, R9, R8, 0x1, 0x1f ;  /* 0x0c201f0008097f89 */ /* 0x000e6200000e0000 */
[----:B0-----:R-:W-:Y:S01]  /*9900*/  FADD.FTZ R10, R7, R2 ;  /* 0x00000002070a7221 */ /* 0x001fe20000010000 */
[----:B-1----:R-:W-:-:S04]  /*9910*/  FADD.FTZ R9, R8, R9 ;  /* 0x0000000908097221 */ /* 0x002fc80000010000 */
[----:B------:R-:W-:Y:S02]  /*9920*/  FSETP.NE.FTZ.AND P0, PT, R10, RZ, PT ;  /* 0x000000ff0a00720b */ /* 0x000fe40003f15000 */
[----:B------:R-:W-:-:S11]  /*9930*/  FSETP.NE.FTZ.AND P2, PT, R9, RZ, PT ;  /* 0x000000ff0900720b */ /* 0x000fd60003f55000 */
[----:B------:R-:W0:Y:S02]  /*9940*/  @P0 MUFU.LG2 R2, R10 ;  /* 0x0000000a00020308 */ /* 0x000e240000000c00 */
[----:B------:R-:W-:-:S06]  /*9950*/  @P2 FMUL.FTZ R7, R0, 0.69314718246459960938 ;  /* 0x3f31721800072820 */ /* 0x000fcc0000410000 */
[----:B------:R-:W1:Y:S08]  /*9960*/  @P2 MUFU.LG2 R6, R9 ;  /* 0x0000000900062308 */ /* 0x000e700000000c00 */
[----:B------:R2:W-:Y:S01]  /*9970*/  @P2 MUFU.RCP R142, R9 ;  /* 0x00000009008e2308 */ /* 0x0005e20000001000 */
[----:B0-----:R-:W-:-:S07]  /*9980*/  @P0 FMUL.FTZ R2, R2, 0.69314718246459960938 ;  /* 0x3f31721802020820 */ /* 0x001fce0000410000 */
[----:B------:R0:W3:Y:S01]  /*9990*/  @P0 MUFU.RCP R143, R10 ;  /* 0x0000000a008f0308 */ /* 0x0000e20000001000 */
[----:B-1----:R-:W-:-:S04]  /*99a0*/  @P2 FMUL.FTZ R6, R6, 0.69314718246459960938 ;  /* 0x3f31721806062820 */ /* 0x002fc80000410000 */
[----:B------:R-:W-:Y:S01]  /*99b0*/  @P2 FFMA.FTZ R130, R7, R3, R6 ;  /* 0x0000000307822223 */ /* 0x000fe20000010006 */
[----:B------:R-:W-:Y:S02]  /*99c0*/  WARPGROUP.DEPBAR.LE gsb0, 0x0 ;  /* 0x00008000000079c5 */ /* 0x000fe40000010000 */
[----:B------:R-:W-:-:S06]  /*99d0*/  WARPGROUP.ARRIVE ;  /* 0x00000000000079c5 */ /* 0x000fcc0000000000 */
[----:B----4-:R-:W-:Y:S01]  /*99e0*/  HGMMA.64x192x16.F32.BF16 R24, R196, gdesc[UR4].tnspB, R24, gsb0 ;  /* 0x42e00004c4187df0 */ /* 0x010fe20008001818 */
        /* <DEDUP_REMOVED lines=17> */
[----:B------:R-:W-:Y:S01]  /*9b00*/  UIADD3 UR8, UR8, 0x300, URZ ;  /* 0x0000030008087890 */ /* 0x000fe2000fffe03f */
[----:B------:R-:W-:Y:S02]  /*9b10*/  WARPGROUP.DEPBAR.LE gsb0, 0x0 ;  /* 0x00008000000079c5 */ /* 0x000fe40000010000 */
[----:B------:R-:W-:-:S14]  /*9b20*/  WARPGROUP.ARRIVE ;  /* 0x00000000000079c5 */ /* 0x000fdc0000000000 */
[----:B------:R-:W-:Y:S01]  /*9b30*/  HGMMA.64x192x16.F32.BF16 R24, R180, gdesc[UR4].tnspB, R24, gsb0 ;  /* 0x42e00004b4187df0 */ /* 0x000fe20008001818 */
        /* <DEDUP_REMOVED lines=11> */
[----:B------:R-:W-:-:S04]  /*9bf0*/  IMAD.WIDE R126, R5, 0x2, R126 ;  /* 0x00000002057e7825 */ /* 0x000fc800078e027e */
[----:B------:R-:W-:Y:S01]  /*9c00*/  @P0 FMUL.FTZ R5, R0, 0.69314718246459960938 ;  /* 0x3f31721800050820 */ /* 0x000fe20000410000 */
[C---:B------:R-:W-:Y:S01]  /*9c10*/  IADD3 R121, P6, R140.reuse, 0x8020, RZ ;  /* 0x000080208c797810 */ /* 0x040fe20007fde0ff */
[----:B------:R-:W-:Y:S01]  /*9c20*/  UIMAD UR5, UR11, UR8, URZ ;  /* 0x000000080b0572a4 */ /* 0x000fe2000f8e023f */
[C---:B------:R-:W-:Y:S01]  /*9c30*/  IADD3 R135, P4, R140.reuse, 0x8060, RZ ;  /* 0x000080608c877810 */ /* 0x040fe20007f9e0ff */
[----:B------:R-:W-:Y:S01]  /*9c40*/  @P0 FFMA.FTZ R131, R5, R4, R2 ;  /* 0x0000000405830223 */ /* 0x000fe20000010002 */
[----:B------:R-:W-:Y:S01]  /*9c50*/  LOP3.LUT R2, R121, 0x380, RZ, 0xc0, !PT ;  /* 0x0000038079027812 */ /* 0x000fe200078ec0ff */
[----:B------:R-:W-:Y:S01]  /*9c60*/  IMAD.X R137, RZ, RZ, R141, P6 ;  /* 0x000000ffff897224 */ /* 0x000fe200030e068d */
[----:B------:R-:W-:Y:S01]  /*9c70*/  LOP3.LUT R134, R135, 0x380, RZ, 0xc0, !PT ;  /* 0x0000038087867812 */ /* 0x000fe200078ec0ff */
[----:B------:R-:W-:Y:S01]  /*9c80*/  UIMAD UR5, UR10, UR9, UR5 ;  /* 0x000000090a0572a4 */ /* 0x000fe2000f8e0205 */
[C---:B------:R-:W-:Y:S02]  /*9c90*/  IADD3 R21, P5, R140.reuse, 0x8000, RZ ;  /* 0x000080008c157810 */ /* 0x040fe40007fbe0ff */
[----:B------:R-:W-:-:S02]  /*9ca0*/  LOP3.LUT R3, R140, 0x380, RZ, 0xc0, !PT ;  /* 0x000003808c037812 */ /* 0x000fc400078ec0ff */
[----:B------:R-:W-:Y:S01]  /*9cb0*/  SHF.R.U64 R2, R2, 0x3, RZ ;  /* 0x0000000302027819 */ /* 0x000fe200000012ff */
[--C-:B------:R-:W-:Y:S01]  /*9cc0*/  IMAD.X R157, RZ, RZ, R141.reuse, P5 ;  /* 0x000000ffff9d7224 */ /* 0x100fe200028e068d */
[----:B------:R-:W-:Y:S02]  /*9cd0*/  SHF.R.U64 R134, R134, 0x3, RZ ;  /* 0x0000000386867819 */ /* 0x000fe400000012ff */
[C---:B------:R-:W-:Y:S02]  /*9ce0*/  IADD3 R8, P3, R140.reuse, 0x8040, RZ ;  /* 0x000080408c087810 */ /* 0x040fe40007f7e0ff */
[----:B------:R-:W-:Y:S02]  /*9cf0*/  IADD3 R15, P2, R140, 0x4060, RZ ;  /* 0x000040608c0f7810 */ /* 0x000fe40007f5e0ff */
[----:B------:R-:W-:Y:S01]  /*9d00*/  LOP3.LUT R0, R21, 0x380, RZ, 0xc0, !PT ;  /* 0x0000038015007812 */ /* 0x000fe200078ec0ff */
[--C-:B------:R-:W-:Y:S01]  /*9d10*/  IMAD.X R159, RZ, RZ, R141.reuse, P3 ;  /* 0x000000ffff9f7224 */ /* 0x100fe200018e068d */
[----:B------:R-:W-:Y:S01]  /*9d20*/  SHF.R.U64 R3, R3, 0x3, RZ ;  /* 0x0000000303037819 */ /* 0x000fe200000012ff */
[----:B------:R-:W-:Y:S01]  /*9d30*/  IMAD.X R155, RZ, RZ, R141, P2 ;  /* 0x000000ffff9b7224 */ /* 0x000fe200010e068d */
[----:B------:R-:W-:-:S02]  /*9d40*/  LOP3.LUT R136, R2, R121, RZ, 0x3c, !PT ;  /* 0x0000007902887212 */ /* 0x000fc400078e3cff */
[----:B------:R-:W-:Y:S01]  /*9d50*/  LOP3.LUT R134, R134, R135, RZ, 0x3c, !PT ;  /* 0x0000008786867212 */ /* 0x000fe200078e3cff */
[----:B------:R-:W-:Y:S01]  /*9d60*/  IMAD.X R135, RZ, RZ, R141, P4 ;  /* 0x000000ffff877224 */ /* 0x000fe200020e068d */
[----:B------:R-:W-:Y:S02]  /*9d70*/  LOP3.LUT R6, R8, 0x380, RZ, 0xc0, !PT ;  /* 0x0000038008067812 */ /* 0x000fe400078ec0ff */
[----:B------:R-:W-:Y:S02]  /*9d80*/  SHF.R.U64 R0, R0, 0x3, RZ ;  /* 0x0000000300007819 */ /* 0x000fe400000012ff */
[----:B------:R-:W-:Y:S02]  /*9d90*/  LOP3.LUT R2, R15, 0x380, RZ, 0xc0, !PT ;  /* 0x000003800f027812 */ /* 0x000fe400078ec0ff */
[C---:B------:R-:W-:Y:S02]  /*9da0*/  IADD3 R5, P0, R140.reuse, 0x20, RZ ;  /* 0x000000208c057810 */ /* 0x040fe40007f1e0ff */
[----:B------:R-:W-:-:S02]  /*9db0*/  IADD3 R4, P4, R140, 0x4040, RZ ;  /* 0x000040408c047810 */ /* 0x000fc40007f9e0ff */
[C---:B------:R-:W-:Y:S01]  /*9dc0*/  IADD3 R13, P3, R140.reuse, 0x4020, RZ ;  /* 0x000040208c0d7810 */ /* 0x040fe20007f7e0ff */
[--C-:B------:R-:W-:Y:S01]  /*9dd0*/  IMAD.X R145, RZ, RZ, R141.reuse, P0 ;  /* 0x000000ffff917224 */ /* 0x100fe200000e068d */
[C---:B------:R-:W-:Y:S01]  /*9de0*/  IADD3 R11, P6, R140.reuse, 0x4000, RZ ;  /* 0x000040008c0b7810 */ /* 0x040fe20007fde0ff */
[--C-:B------:R-:W-:Y:S01]  /*9df0*/  IMAD.X R139, RZ, RZ, R141.reuse, P4 ;  /* 0x000000ffff8b7224 */ /* 0x100fe200020e068d */
[C---:B--2---:R-:W-:Y:S01]  /*9e00*/  IADD3 R9, P5, R140.reuse, 0x60, RZ ;  /* 0x000000608c097810 */ /* 0x044fe20007fbe0ff */
[--C-:B------:R-:W-:Y:S01]  /*9e10*/  IMAD.X R153, RZ, RZ, R141.reuse, P3 ;  /* 0x000000ffff997224 */ /* 0x100fe200018e068d */
[----:B------:R-:W-:Y:S01]  /*9e20*/  IADD3 R7, P2, R140, 0x40, RZ ;  /* 0x000000408c077810 */ /* 0x000fe20007f5e0ff */
[--C-:B------:R-:W-:Y:S01]  /*9e30*/  IMAD.X R151, RZ, RZ, R141.reuse, P6 ;  /* 0x000000ffff977224 */ /* 0x100fe200030e068d */
[----:B------:R-:W-:Y:S01]  /*9e40*/  LOP3.LUT R140, R3, R140, RZ, 0x3c, !PT ;  /* 0x0000008c038c7212 */ /* 0x000fe200078e3cff */
[--C-:B------:R-:W-:Y:S01]  /*9e50*/  IMAD.X R149, RZ, RZ, R141.reuse, P5 ;  /* 0x000000ffff957224 */ /* 0x100fe200028e068d */
[----:B------:R-:W-:Y:S01]  /*9e60*/  SHF.R.U64 R3, R6, 0x3, RZ ;  /* 0x0000000306037819 */ /* 0x000fe200000012ff */
[----:B------:R-:W-:Y:S01]  /*9e70*/  IMAD.X R147, RZ, RZ, R141, P2 ;  /* 0x000000ffff937224 */ /* 0x000fe200010e068d */
[----:B------:R-:W-:-:S02]  /*9e80*/  LOP3.LUT R156, R0, R21, RZ, 0x3c, !PT ;  /* 0x00000015009c7212 */ /* 0x000fc400078e3cff */
[----:B------:R-:W-:Y:S02]  /*9e90*/  SHF.R.U64 R2, R2, 0x3, RZ ;  /* 0x0000000302027819 */ /* 0x000fe400000012ff */
[----:B------:R-:W-:Y:S02]  /*9ea0*/  LOP3.LUT R0, R5, 0x380, RZ, 0xc0, !PT ;  /* 0x0000038005007812 */ /* 0x000fe400078ec0ff */
[----:B------:R-:W-:Y:S02]  /*9eb0*/  LOP3.LUT R158, R3, R8, RZ, 0x3c, !PT ;  /* 0x00000008039e7212 */ /* 0x000fe400078e3cff */
[----:B------:R-:W-:Y:S02]  /*9ec0*/  LOP3.LUT R154, R2, R15, RZ, 0x3c, !PT ;  /* 0x0000000f029a7212 */ /* 0x000fe400078e3cff */
[----:B------:R-:W-:Y:S02]  /*9ed0*/  SHF.R.U64 R0, R0, 0x3, RZ ;  /* 0x0000000300007819 */ /* 0x000fe400000012ff */
[----:B------:R-:W-:-:S02]  /*9ee0*/  LOP3.LUT R3, R4, 0x380, RZ, 0xc0, !PT ;  /* 0x0000038004037812 */ /* 0x000fc400078ec0ff */
[----:B------:R-:W-:Y:S02]  /*9ef0*/  LOP3.LUT R2, R13, 0x380, RZ, 0xc0, !PT ;  /* 0x000003800d027812 */ /* 0x000fe400078ec0ff */
[----:B------:R-:W-:Y:S02]  /*9f00*/  LOP3.LUT R6, R9, 0x380, RZ, 0xc0, !PT ;  /* 0x0000038009067812 */ /* 0x000fe400078ec0ff */
[----:B------:R-:W-:Y:S02]  /*9f10*/  LOP3.LUT R144, R0, R5, RZ, 0x3c, !PT ;  /* 0x0000000500907212 */ /* 0x000fe400078e3cff */
[----:B------:R-:W-:Y:S02]  /*9f20*/  SHF.R.U64 R3, R3, 0x3, RZ ;  /* 0x0000000303037819 */ /* 0x000fe400000012ff */
[----:B------:R-:W-:Y:S02]  /*9f30*/  SHF.R.U64 R2, R2, 0x3, RZ ;  /* 0x0000000302027819 */ /* 0x000fe400000012ff */
[----:B------:R-:W-:-:S02]  /*9f40*/  SHF.R.U64 R6, R6, 0x3, RZ ;  /* 0x0000000306067819 */ /* 0x000fc400000012ff */
[----:B------:R-:W-:Y:S02]  /*9f50*/  LOP3.LUT R0, R11, 0x380, RZ, 0xc0, !PT ;  /* 0x000003800b007812 */ /* 0x000fe400078ec0ff */
[----:B------:R-:W-:Y:S02]  /*9f60*/  IADD3 R21, P2, R126, 0x5000, RZ ;  /* 0x000050007e157810 */ /* 0x000fe40007f5e0ff */
[----:B------:R-:W-:Y:S02]  /*9f70*/  LOP3.LUT R138, R3, R4, RZ, 0x3c, !PT ;  /* 0x00000004038a7212 */ /* 0x000fe400078e3cff */
[----:B------:R-:W-:Y:S02]  /*9f80*/  LOP3.LUT R152, R2, R13, RZ, 0x3c, !PT ;  /* 0x0000000d02987212 */ /* 0x000fe400078e3cff */
[----:B------:R-:W-:Y:S02]  /*9f90*/  LOP3.LUT R148, R6, R9, RZ, 0x3c, !PT ;  /* 0x0000000906947212 */ /* 0x000fe400078e3cff */
[----:B------:R-:W-:-:S02]  /*9fa0*/  SHF.R.U64 R0, R0, 0x3, RZ ;  /* 0x0000000300007819 */ /* 0x000fc400000012ff */
[C---:B------:R-:W-:Y:S02]  /*9fb0*/  IADD3 R3, P4, R126.reuse, 0x1000, RZ ;  /* 0x000010007e037810 */ /* 0x040fe40007f9e0ff */
[C---:B------:R-:W-:Y:S02]  /*9fc0*/  IADD3 R5, P3, R126.reuse, 0x2000, RZ ;  /* 0x000020007e057810 */ /* 0x040fe40007f7e0ff */
[C---:B------:R-:W-:Y:S02]  /*9fd0*/  IADD3 R9, P6, R126.reuse, 0x3000, RZ ;  /* 0x000030007e097810 */ /* 0x040fe40007fde0ff */
[----:B------:R-:W-:Y:S02]  /*9fe0*/  IADD3 R13, P5, R126, 0x4000, RZ ;  /* 0x000040007e0d7810 */ /* 0x000fe40007fbe0ff */
[----:B------:R-:W-:Y:S02]  /*9ff0*/  LOP3.LUT R20, R21, 0x380, RZ, 0xc0, !PT ;  /* 0x0000038015147812 */ /* 0x000fe400078ec0ff */
[----:B------:R-:W-:-:S02]  /*a000*/  LOP3.LUT R150, R0, R11, RZ, 0x3c, !PT ;  /* 0x0000000b00967212 */ /* 0x000fc400078e3cff */
[----:B------:R-:W-:Y:S02]  /*a010*/  LOP3.LUT R2, R3, 0x380, RZ, 0xc0, !PT ;  /* 0x0000038003027812 */ /* 0x000fe400078ec0ff */
[----:B------:R-:W-:Y:S02]  /*a020*/  LOP3.LUT R4, R5, 0x380, RZ, 0xc0, !PT ;  /* 0x0000038005047812 */ /* 0x000fe400078ec0ff */
[----:B------:R-:W-:Y:S02]  /*a030*/  LOP3.LUT R8, R9, 0x380, RZ, 0xc0, !PT ;  /* 0x0000038009087812 */ /* 0x000fe400078ec0ff */
[----:B------:R-:W-:Y:S02]  /*a040*/  LOP3.LUT R12, R13, 0x380, RZ, 0xc0, !PT ;  /* 0x000003800d0c7812 */ /* 0x000fe400078ec0ff */
[----:B------:R-:W-:Y:S02]  /*a050*/  LOP3.LUT R0, R7, 0x380, RZ, 0xc0, !PT ;  /* 0x0000038007007812 */ /* 0x000fe400078ec0ff */
[----:B------:R-:W-:-:S02]  /*a060*/  SHF.R.U64 R20, R20, 0x3, RZ ;  /* 0x0000000314147819 */ /* 0x000fc400000012ff */
[----:B------:R-:W-:Y:S02]  /*a070*/  LOP3.LUT R11, R126, 0x380, RZ, 0xc0, !PT ;  /* 0x000003807e0b7812 */ /* 0x000fe400078ec0ff */
[----:B------:R-:W-:Y:S02]  /*a080*/  SHF.R.U64 R2, R2, 0x3, RZ ;  /* 0x0000000302027819 */ /* 0x000fe400000012ff */
[----:B------:R-:W-:Y:S02]  /*a090*/  SHF.R.U64 R4, R4, 0x3, RZ ;  /* 0x0000000304047819 */ /* 0x000fe400000012ff */
[----:B------:R-:W-:Y:S02]  /*a0a0*/  SHF.R.U64 R8, R8, 0x3, RZ ;  /* 0x0000000308087819 */ /* 0x000fe400000012ff */
[----:B------:R-:W-:Y:S02]  /*a0b0*/  SHF.R.U64 R12, R12, 0x3, RZ ;  /* 0x000000030c0c7819 */ /* 0x000fe400000012ff */
[----:B------:R-:W-:-:S02]  /*a0c0*/  SHF.R.U64 R0, R0, 0x3, RZ ;  /* 0x0000000300007819 */ /* 0x000fc400000012ff */
[----:B------:R-:W-:Y:S01]  /*a0d0*/  LOP3.LUT R20, R20, R21, RZ, 0x3c, !PT ;  /* 0x0000001514147212 */ /* 0x000fe200078e3cff */
[--C-:B------:R-:W-:Y:S01]  /*a0e0*/  IMAD.X R21, RZ, RZ, R127.reuse, P2 ;  /* 0x000000ffff157224 */ /* 0x100fe200010e067f */
        /* <DEDUP_REMOVED lines=15> */
[----:B------:R-:W-:Y:S02]  /*a1e0*/  IADD3 R123, P5, R126, 0xa000, RZ ;  /* 0x0000a0007e7b7810 */ /* 0x000fe40007fbe0ff */
[----:B------:R-:W-:Y:S01]  /*a1f0*/  MOV R145, R144 ;  /* 0x0000009000917202 */ /* 0x000fe20000000f00 */
[----:B------:R-:W-:Y:S01]  /*a200*/  IMAD.U32 R144, RZ, RZ, UR12 ;  /* 0x0000000cff907e24 */ /* 0x000fe2000f8e00ff */
[----:B------:R-:W-:Y:S01]  /*a210*/  LOP3.LUT R126, R11, R126, RZ, 0x3c, !PT ;  /* 0x0000007e0b7e7212 */ /* 0x000fe200078e3cff */
[----:B------:R-:W-:Y:S01]  /*a220*/  IMAD.X R11, RZ, RZ, R127, P2 ;  /* 0x000000ffff0b7224 */ /* 0x000fe200010e067f */
[----:B------:R-:W-:Y:S01]  /*a230*/  ISETP.NE.AND P2, PT, R132, 0x1, PT ;  /* 0x000000018400780c */ /* 0x000fe20003f45270 */
[----:B------:R-:W-:Y:S01]  /*a240*/  @!P1 VIADD R144, R144, 0x36860 ;  /* 0x0003686090909836 */ /* 0x000fe20000000000 */
[----:B------:R-:W-:Y:S01]  /*a250*/  MOV R141, R140 ;  /* 0x0000008c008d7202 */ /* 0x000fe20000000f00 */
[----:B------:R-:W-:Y:S01]  /*a260*/  USHF.R.S32.HI UR12, URZ, 0x1f, UR13 ;  /* 0x0000001f3f0c7899 */ /* 0x000fe2000801140d */
[----:B------:R-:W-:-:S02]  /*a270*/  MOV R140, R150 ;  /* 0x00000096008c7202 */ /* 0x000fc40000000f00 */
[----:B------:R-:W-:Y:S02]  /*a280*/  @!P1 PRMT R150, RZ, 0x654, R144 ;  /* 0x00000654ff969816 */ /* 0x000fe40000000090 */
[----:B------:R-:W-:Y:S02]  /*a290*/  LOP3.LUT R0, R133, 0x380, RZ, 0xc0, !PT ;  /* 0x0000038085007812 */ /* 0x000fe400078ec0ff */
[----:B------:R-:W-:Y:S02]  /*a2a0*/  MOV R144, R148 ;  /* 0x0000009400907202 */ /* 0x000fe40000000f00 */
[----:B------:R-:W-:Y:S01]  /*a2b0*/  SHF.R.U64 R0, R0, 0x3, RZ ;  /* 0x0000000300007819 */ /* 0x000fe200000012ff */
[----:B------:R-:W1:Y:S01]  /*a2c0*/  @P2 LDC R151, c[0x0][0xbf0] ;  /* 0x0002fc00ff972b82 */ /* 0x000e620000000800 */
[----:B------:R-:W-:Y:S02]  /*a2d0*/  MOV R146, R146 ;  /* 0x0000009200927202 */ /* 0x000fe40000000f00 */
[----:B0-----:R-:W-:Y:S01]  /*a2e0*/  LOP3.LUT R10, R0, R133, RZ, 0x3c, !PT ;  /* 0x00000085000a7212 */ /* 0x001fe200078e3cff */
[----:B------:R-:W-:Y:S01]  /*a2f0*/  IMAD R0, RZ, RZ, -UR15 ;  /* 0x8000000fff007e24 */ /* 0x000fe2000f8e02ff */
[----:B------:R-:W-:-:S02]  /*a300*/  LOP3.LUT R120, R121, 0x380, RZ, 0xc0, !PT ;  /* 0x0000038079787812 */ /* 0x000fc400078ec0ff */
[----:B------:R-:W-:Y:S01]  /*a310*/  LOP3.LUT R6, R7, 0x380, RZ, 0xc0, !PT ;  /* 0x0000038007067812 */ /* 0x000fe200078ec0ff */
[----:B---3--:R-:W-:Y:S01]  /*a320*/  IMAD R0, R161, R0, UR14 ;  /* 0x0000000ea1007e24 */ /* 0x008fe2000f8e0200 */
[----:B------:R-:W-:Y:S02]  /*a330*/  SHF.R.U64 R120, R120, 0x3, RZ ;  /* 0x0000000378787819 */ /* 0x000fe400000012ff */
[----:B------:R-:W-:Y:S01]  /*a340*/  MOV R138, R138 ;  /* 0x0000008a008a7202 */ /* 0x000fe20000000f00 */
[----:B------:R-:W-:Y:S01]  /*a350*/  IMAD R147, R0, 0x80, R212 ;  /* 0x0000008000937824 */ /* 0x000fe200078e02d4 */
[----:B------:R-:W-:Y:S01]  /*a360*/  LOP3.LUT R120, R120, R121, RZ, 0x3c, !PT ;  /* 0x0000007978787212 */ /* 0x000fe200078e3cff */
[----:B------:R-:W-:Y:S01]  /*a370*/  IMAD.X R121, RZ, RZ, R127, P0 ;  /* 0x000000ffff797224 */ /* 0x000fe200000e067f */
[----:B------:R-:W-:Y:S02]  /*a380*/  SHF.R.U64 R6, R6, 0x3, RZ ;  /* 0x0000000306067819 */ /* 0x000fe400000012ff */
[----:B------:R-:W-:-:S02]  /*a390*/  MOV R139, R152 ;  /* 0x00000098008b7202 */ /* 0x000fc40000000f00 */
[----:B------:R-:W-:Y:S01]  /*a3a0*/  LOP3.LUT R6, R6, R7, RZ, 0x3c, !PT ;  /* 0x0000000706067212 */ /* 0x000fe200078e3cff */
[----:B------:R-:W-:Y:S01]  /*a3b0*/  IMAD.X R7, RZ, RZ, R127, P3 ;  /* 0x000000ffff077224 */ /* 0x000fe200018e067f */
[----:B------:R-:W-:Y:S02]  /*a3c0*/  MOV R136, R136 ;  /* 0x0000008800887202 */ /* 0x000fe40000000f00 */
[----:B------:R-:W-:Y:S01]  /*a3d0*/  MOV R133, R154 ;  /* 0x0000009a00857202 */ /* 0x000fe20000000f00 */
[----:B------:R-:W-:Y:S02]  /*a3e0*/  WARPGROUP.DEPBAR.LE gsb0, 0x0 ;  /* 0x00008000000079c5 */ /* 0x000fe40000010000 */
[----:B------:R-:W-:Y:S01]  /*a3f0*/  WARPGROUP.ARRIVE ;  /* 0x00000000000079c5 */ /* 0x000fe20000000000 */
[----:B------:R-:W-:Y:S02]  /*a400*/  MOV R137, R156 ;  /* 0x0000009c00897202 */ /* 0x000fe40000000f00 */
[----:B------:R-:W-:-:S02]  /*a410*/  MOV R134, R134 ;  /* 0x0000008600867202 */ /* 0x000fc40000000f00 */
[----:B------:R-:W-:Y:S01]  /*a420*/  MOV R135, R158 ;  /* 0x0000009e00877202 */ /* 0x000fe20000000f00 */
[----:B------:R-:W-:Y:S01]  /*a430*/  HGMMA.64x192x16.F32.BF16 R24, R176, gdesc[UR4].tnspB, R24, gsb0 ;  /* 0x42e00004b0187df0 */ /* 0x000fe20008001818 */
[----:B------:R-:W-:Y:S01]  /*a440*/  UIMAD.WIDE.U32 UR6, UR10, UR8, URZ ;  /* 0x000000080a0672a5 */ /* 0x000fe2000f8e003f */
[----:B------:R-:W-:Y:S02]  /*a450*/  LOP3.LUT R124, R125, 0x380, RZ, 0xc0, !PT ;  /* 0x000003807d7c7812 */ /* 0x000fe400078ec0ff */
[----:B------:R-:W-:Y:S01]  /*a460*/  LOP3.LUT R14, R15, 0x380, RZ, 0xc0, !PT ;  /* 0x000003800f0e7812 */ /* 0x000fe200078ec0ff */
[----:B------:R-:W-:Y:S01]  /*a470*/  ULDC.64 UR8, c[0x0][0x208] ;  /* 0x0000820000087ab9 */ /* 0x000fe20000000a00 */
[----:B------:R-:W-:Y:S01]  /*a480*/  LOP3.LUT R122, R123, 0x380, RZ, 0xc0, !PT ;  /* 0x000003807b7a7812 */ /* 0x000fe200078ec0ff */
[----:B------:R-:W-:Y:S01]  /*a490*/  IMAD.U32 R128, RZ, RZ, UR6 ;  /* 0x00000006ff807e24 */ /* 0x000fe2000f8e00ff */
[----:B------:R-:W-:Y:S02]  /*a4a0*/  UIADD3 UR6, UR7, UR5, URZ ;  /* 0x0000000507067290 */ /* 0x000fe4000fffe03f */
[----:B------:R-:W-:Y:S01]  /*a4b0*/  IMAD.U32 R129, RZ, RZ, UR7 ;  /* 0x00000007ff817e24 */ /* 0x000fe2000f8e00ff */
[----:B------:R-:W-:Y:S01]  /*a4c0*/  SHF.R.U64 R124, R124, 0x3, RZ ;  /* 0x000000037c7c7819 */ /* 0x000fe200000012ff */
[----:B------:R-:W-:Y:S01]  /*a4d0*/  ULDC UR5, c[0x0][0xa88] ;  /* 0x0002a20000057ab9 */ /* 0x000fe20000000800 */
[----:B------:R-:W-:Y:S01]  /*a4e0*/  SHF.R.U64 R14, R14, 0x3, RZ ;  /* 0x000000030e0e7819 */ /* 0x000fe200000012ff */
[----:B------:R-:W-:Y:S01]  /*a4f0*/  IMAD.U32 R129, RZ, RZ, UR6 ;  /* 0x00000006ff817e24 */ /* 0x000fe2000f8e00ff */
[----:B------:R-:W-:Y:S01]  /*a500*/  ULDC.64 UR6, c[0x0][0xb88] ;  /* 0x0002e20000067ab9 */ /* 0x000fe20000000a00 */
[----:B------:R-:W-:-:S02]  /*a510*/  SHF.R.U64 R122, R122, 0x3, RZ ;  /* 0x000000037a7a7819 */ /* 0x000fc400000012ff */
[----:B------:R-:W-:Y:S02]  /*a520*/  LOP3.LUT R124, R124, R125, RZ, 0x3c, !PT ;  /* 0x0000007d7c7c7212 */ /* 0x000fe400078e3cff */
[----:B------:R-:W-:Y:S01]  /*a530*/  LOP3.LUT R14, R14, R15, RZ, 0x3c, !PT ;  /* 0x0000000f0e0e7212 */ /* 0x000fe200078e3cff */
[--C-:B------:R-:W-:Y:S01]  /*a540*/  IMAD.X R15, RZ, RZ, R127.reuse, P6 ;  /* 0x000000ffff0f7224 */ /* 0x100fe200030e067f */
[----:B------:R-:W-:Y:S01]  /*a550*/  LOP3.LUT R122, R122, R123, RZ, 0x3c, !PT ;  /* 0x0000007b7a7a7212 */ /* 0x000fe200078e3cff */
[----:B------:R-:W-:Y:S01]  /*a560*/  IMAD.X R123, RZ, RZ, R127, P5 ;  /* 0x000000ffff7b7224 */ /* 0x000fe200028e067f */
[----:B------:R-:W-:Y:S01]  /*a570*/  IADD3.X R125, RZ, R127, RZ, P4, !PT ;  /* 0x0000007fff7d7210 */ /* 0x000fe200027fe4ff */
[----:B------:R-:W-:Y:S02]  /*a580*/  UIADD3 UR4, UR4, 0x36820, URZ ;  /* 0x0003682004047890 */ /* 0x000fe4000fffe03f */
[----:B------:R-:W-:Y:S02]  /*a590*/  UIADD3 UR36, UR36, 0x1, URZ ;  /* 0x0000000124247890 */ /* 0x000fe4000fffe03f */
[----:B------:R-:W-:-:S02]  /*a5a0*/  UPRMT UR4, URZ, 0x654, UR4 ;  /* 0x000006543f047896 */ /* 0x000fc40008000004 */
[----:B------:R-:W-:Y:S01]  /*a5b0*/  UISETP.NE.AND UP0, UPT, UR36, 0x2, UPT ;  /* 0x000000022400788c */ /* 0x000fe2000bf05270 */
[----:B------:R-:W-:Y:S03]  /*a5c0*/  BSSY B0, `(.L_x_3465) ;  /* 0x0000114000007945 */ /* 0x000fe60003800000 */
[----:B------:R-:W-:Y:S01]  /*a5d0*/  USEL UR36, UR36, URZ, UP0 ;  /* 0x0000003f24247287 */ /* 0x000fe20008000000 */
        /* <DEDUP_REMOVED lines=9> */
[----:B0-----:R-:W0:Y:S01]  /*a670*/  @P2 LDC R150, c[0x0][0xbec] ;  /* 0x0002fb00ff962b82 */ /* 0x001e220000000800 */
[-C--:B------:R-:W-:Y:S01]  /*a680*/  FMUL.FTZ R27, R27, R142.reuse ;  /* 0x0000008e1b1b7220 */ /* 0x080fe20000410000 */
[-C--:B------:R-:W-:Y:S01]  /*a690*/  FMUL.FTZ R26, R26, R142.reuse ;  /* 0x0000008e1a1a7220 */ /* 0x080fe20000410000 */
[-C--:B------:R-:W-:Y:S01]  /*a6a0*/  FMUL.FTZ R31, R31, R142.reuse ;  /* 0x0000008e1f1f7220 */ /* 0x080fe20000410000 */
[----:B------:R-:W-:Y:S01]  /*a6b0*/  FMUL.FTZ R30, R30, R142 ;  /* 0x0000008e1e1e7220 */ /* 0x000fe20000410000 */
[-C--:B------:R-:W-:Y:S01]  /*a6c0*/  FMUL.FTZ R29, R29, R143.reuse ;  /* 0x0000008f1d1d7220 */ /* 0x080fe20000410000 */
[-C--:B------:R-:W-:Y:S01]  /*a6d0*/  FMUL.FTZ R41, R41, R143.reuse ;  /* 0x0000008f29297220 */ /* 0x080fe20000410000 */
[-C--:B------:R-:W-:Y:S01]  /*a6e0*/  FMUL.FTZ R40, R40, R143.reuse ;  /* 0x0000008f28287220 */ /* 0x080fe20000410000 */
[----:B------:R-:W2:Y:S01]  /*a6f0*/  LDC.64 R36, c[0x0][0xb98] ;  /* 0x0002e600ff247b82 */ /* 0x000ea20000000a00 */
        /* <DEDUP_REMOVED lines=15> */
[----:B0-----:R-:W-:-:S04]  /*a7f0*/  @P2 IMAD.HI.U32 R150, R147, R150, RZ ;  /* 0x0000009693962227 */ /* 0x001fc800078e00ff */
        /* <DEDUP_REMOVED lines=23> */
[----:B------:R-:W-:-:S02]  /*a970*/  IMAD.MOV.U32 R143, RZ, RZ, R147 ;  /* 0x000000ffff8f7224 */ /* 0x000fc400078e0093 */
[-C--:B------:R-:W-:Y:S01]  /*a980*/  FMUL.FTZ R43, R43, R142.reuse ;  /* 0x0000008e2b2b7220 */ /* 0x080fe20000410000 */
[-C--:B------:R-:W-:Y:S01]  /*a990*/  FMUL.FTZ R42, R42, R142.reuse ;  /* 0x0000008e2a2a7220 */ /* 0x080fe20000410000 */
[----:B-1----:R-:W-:Y:S01]  /*a9a0*/  @P2 SHF.R.U32.HI R143, RZ, R151, R150 ;  /* 0x00000097ff8f2219 */ /* 0x002fe20000011696 */
[----:B------:R-:W-:Y:S01]  /*a9b0*/  FMUL.FTZ R35, R35, R142 ;  /* 0x0000008e23237220 */ /* 0x000fe20000410000 */
[----:B------:R-:W-:Y:S01]  /*a9c0*/  F2FP.BF16.F32.PACK_AB R24, R25, R24 ;  /* 0x000000181918723e */ /* 0x000fe200000010ff */
[----:B------:R-:W-:Y:S01]  /*a9d0*/  FMUL.FTZ R34, R34, R142 ;  /* 0x0000008e22227220 */ /* 0x000fe20000410000 */
[----:B------:R-:W-:Y:S01]  /*a9e0*/  F2FP.BF16.F32.PACK_AB R25, R27, R26 ;  /* 0x0000001a1b19723e */ /* 0x000fe200000010ff */
[-C--:B------:R-:W-:Y:S01]  /*a9f0*/  FMUL.FTZ R39, R39, R142.reuse ;  /* 0x0000008e27277220 */ /* 0x080fe20000410000 */
[----:B------:R-:W-:Y:S01]  /*aa00*/  FMUL.FTZ R38, R38, R142 ;  /* 0x0000008e26267220 */ /* 0x000fe20000410000 */
[----:B------:R-:W-:Y:S01]  /*aa10*/  F2FP.BF16.F32.PACK_AB R27, R31, R30 ;  /* 0x0000001e1f1b723e */ /* 0x000fe200000010ff */
[-C--:B------:R-:W-:Y:S01]  /*aa20*/  FMUL.FTZ R47, R47, R142.reuse ;  /* 0x0000008e2f2f7220 */ /* 0x080fe20000410000 */
[----:B------:R-:W-:Y:S01]  /*aa30*/  FMUL.FTZ R46, R46, R142 ;  /* 0x0000008e2e2e7220 */ /* 0x000fe20000410000 */
[----:B------:R-:W-:Y:S01]  /*aa40*/  F2FP.BF16.F32.PACK_AB R30, R32, R33 ;  /* 0x00000021201e723e */ /* 0x000fe200000010ff */
[----:B--2---:R-:W-:Y:S01]  /*aa50*/  IMAD.WIDE.U32 R128, R36, UR13, R128 ;  /* 0x0000000d24807c25 */ /* 0x004fe2000f8e0080 */
[----:B------:R-:W-:-:S03]  /*aa60*/  F2FP.BF16.F32.PACK_AB R33, R43, R42 ;  /* 0x0000002a2b21723e */ /* 0x000fc600000010ff */
[----:B------:R-:W-:Y:S01]  /*aa70*/  FMUL.FTZ R51, R51, R142 ;  /* 0x0000008e33337220 */ /* 0x000fe20000410000 */
[----:B------:R-:W-:Y:S01]  /*aa80*/  F2FP.BF16.F32.PACK_AB R26, R29, R148 ;  /* 0x000000941d1a723e */ /* 0x000fe200000010ff */
[----:B------:R-:W-:Y:S01]  /*aa90*/  BAR.SYNC.DEFER_BLOCKING 0x1, 0x100 ;  /* 0x0044000000007b1d */ /* 0x000fe20000010000 */
[----:B------:R-:W-:Y:S01]  /*aaa0*/  IMAD.MOV R43, RZ, RZ, -R143 ;  /* 0x000000ffff2b7224 */ /* 0x000fe200078e0a8f */
[----:B------:R-:W-:Y:S01]  /*aab0*/  F2FP.BF16.F32.PACK_AB R28, R28, R149 ;  /* 0x000000951c1c723e */ /* 0x000fe200000010ff */
[----:B------:R-:W-:Y:S01]  /*aac0*/  FMUL.FTZ R50, R50, R142 ;  /* 0x0000008e32327220 */ /* 0x000fe20000410000 */
[----:B------:R-:W-:Y:S01]  /*aad0*/  F2FP.BF16.F32.PACK_AB R29, R35, R34 ;  /* 0x00000022231d723e */ /* 0x000fe200000010ff */
[----:B------:R-:W-:Y:S01]  /*aae0*/  IMAD R43, R132, R43, R147 ;  /* 0x0000002b842b7224 */ /* 0x000fe200078e0293 */
[----:B------:R-:W-:Y:S01]  /*aaf0*/  F2FP.BF16.F32.PACK_AB R31, R39, R38 ;  /* 0x00000026271f723e */ /* 0x000fe200000010ff */
[----:B------:R-:W-:Y:S01]  /*ab00*/  IMAD R38, R36, UR12, RZ ;  /* 0x0000000c24267c24 */ /* 0x000fe2000f8e02ff */
[----:B------:R-:W-:Y:S01]  /*ab10*/  F2FP.BF16.F32.PACK_AB R32, R41, R40 ;  /* 0x000000282920723e */ /* 0x000fe200000010ff */
[----:B------:R-:W-:Y:S01]  /*ab20*/  FMUL.FTZ R55, R55, R142 ;  /* 0x0000008e37377220 */ /* 0x000fe20000410000 */
[----:B------:R-:W-:Y:S01]  /*ab30*/  F2FP.BF16.F32.PACK_AB R34, R45, R44 ;  /* 0x0000002c2d22723e */ /* 0x000fe200000010ff */
[----:B------:R-:W-:Y:S01]  /*ab40*/  IMAD R41, R37, UR13, R38 ;  /* 0x0000000d25297c24 */ /* 0x000fe2000f8e0226 */
[----:B------:R-:W-:Y:S01]  /*ab50*/  F2FP.BF16.F32.PACK_AB R35, R47, R46 ;  /* 0x0000002e2f23723e */ /* 0x000fe200000010ff */
[----:B------:R-:W-:Y:S01]  /*ab60*/  FMUL.FTZ R54, R54, R142 ;  /* 0x0000008e36367220 */ /* 0x000fe20000410000 */
[----:B------:R-:W-:Y:S01]  /*ab70*/  IADD3 R40, P0, R143, R128, RZ ;  /* 0x000000808f287210 */ /* 0x000fe20007f1e0ff */
        /* <DEDUP_REMOVED lines=8> */
[----:B------:R-:W-:Y:S01]  /*ac00*/  F2FP.BF16.F32.PACK_AB R36, R49, R48 ;  /* 0x000000303124723e */ /* 0x000fe200000010ff */
[----:B------:R0:W-:Y:S01]  /*ac10*/  STSM.16.M88.4 [R141], R24 ;  /* 0x000000188d007844 */ /* 0x0001e20000000200 */
[----:B------:R-:W-:Y:S01]  /*ac20*/  F2FP.BF16.F32.PACK_AB R37, R51, R50 ;  /* 0x000000323325723e */ /* 0x000fe200000010ff */
[----:B------:R-:W-:Y:S01]  /*ac30*/  FMUL.FTZ R75, R75, R142 ;  /* 0x0000008e4b4b7220 */ /* 0x000fe20000410000 */
[----:B------:R-:W-:Y:S01]  /*ac40*/  F2FP.BF16.F32.PACK_AB R38, R53, R52 ;  /* 0x000000343526723e */ /* 0x000fe200000010ff */
[----:B------:R-:W-:Y:S01]  /*ac50*/  STSM.16.M88.4 [R145], R28 ;  /* 0x0000001c91007844 */ /* 0x000fe20000000200 */
[----:B------:R-:W-:Y:S01]  /*ac60*/  F2FP.BF16.F32.PACK_AB R39, R55, R54 ;  /* 0x000000363727723e */ /* 0x000fe200000010ff */
[-C--:B------:R-:W-:Y:S01]  /*ac70*/  FMUL.FTZ R74, R74, R142.reuse ;  /* 0x0000008e4a4a7220 */ /* 0x080fe20000410000 */
[-C--:B------:R-:W-:Y:S01]  /*ac80*/  FMUL.FTZ R79, R79, R142.reuse ;  /* 0x0000008e4f4f7220 */ /* 0x080fe20000410000 */
[----:B------:R1:W-:Y:S01]  /*ac90*/  STSM.16.M88.4 [R146], R32 ;  /* 0x0000002092007844 */ /* 0x0003e20000000200 */
[-C--:B------:R-:W-:Y:S01]  /*aca0*/  FMUL.FTZ R78, R78, R142.reuse ;  /* 0x0000008e4e4e7220 */ /* 0x080fe20000410000 */
[-C--:B------:R-:W-:Y:S01]  /*acb0*/  FMUL.FTZ R83, R83, R142.reuse ;  /* 0x0000008e53537220 */ /* 0x080fe20000410000 */
[-C--:B------:R-:W-:Y:S01]  /*acc0*/  FMUL.FTZ R82, R82, R142.reuse ;  /* 0x0000008e52527220 */ /* 0x080fe20000410000 */
[----:B------:R-:W-:Y:S01]  /*acd0*/  STSM.16.M88.4 [R144], R36 ;  /* 0x0000002490007844 */ /* 0x000fe20000000200 */
[-C--:B------:R-:W-:Y:S01]  /*ace0*/  FMUL.FTZ R87, R87, R142.reuse ;  /* 0x0000008e57577220 */ /* 0x080fe20000410000 */
[-C--:B------:R-:W-:Y:S01]  /*acf0*/  FMUL.FTZ R86, R86, R142.reuse ;  /* 0x0000008e56567220 */ /* 0x080fe20000410000 */
[----:B------:R-:W-:Y:S01]  /*ad00*/  FMUL.FTZ R91, R91, R142 ;  /* 0x0000008e5b5b7220 */ /* 0x000fe20000410000 */
[----:B0-----:R-:W-:Y:S01]  /*ad10*/  F2FP.BF16.F32.PACK_AB R24, R57, R56 ;  /* 0x000000383918723e */ /* 0x001fe200000010ff */
[----:B------:R-:W-:Y:S01]  /*ad20*/  FMUL.FTZ R90, R90, R142 ;  /* 0x0000008e5a5a7220 */ /* 0x000fe20000410000 */
[----:B------:R-:W-:Y:S01]  /*ad30*/  F2FP.BF16.F32.PACK_AB R25, R59, R58 ;  /* 0x0000003a3b19723e */ /* 0x000fe200000010ff */
[----:B------:R-:W-:Y:S01]  /*ad40*/  FMUL.FTZ R95, R95, R142 ;  /* 0x0000008e5f5f7220 */ /* 0x000fe20000410000 */
[----:B------:R-:W-:Y:S01]  /*ad50*/  F2FP.BF16.F32.PACK_AB R26, R61, R60 ;  /* 0x0000003c3d1a723e */ /* 0x000fe200000010ff */
[----:B------:R-:W-:Y:S01]  /*ad60*/  FMUL.FTZ R94, R94, R142 ;  /* 0x0000008e5e5e7220 */ /* 0x000fe20000410000 */
[----:B------:R-:W-:Y:S01]  /*ad70*/  F2FP.BF16.F32.PACK_AB R27, R63, R62 ;  /* 0x0000003e3f1b723e */ /* 0x000fe200000010ff */
[-C--:B------:R-:W-:Y:S01]  /*ad80*/  FMUL.FTZ R99, R99, R142.reuse ;  /* 0x0000008e63637220 */ /* 0x080fe20000410000 */
[----:B-1----:R-:W-:Y:S01]  /*ad90*/  SHF.R.S32.HI R33, RZ, 0x1f, R143 ;  /* 0x0000001fff217819 */ /* 0x002fe2000001148f */
[-C--:B------:R-:W-:Y:S01]  /*ada0*/  FMUL.FTZ R98, R98, R142.reuse ;  /* 0x0000008e62627220 */ /* 0x080fe20000410000 */
[----:B------:R-:W-:Y:S01]  /*adb0*/  SHF.R.S32.HI R32, RZ, 0x1f, R43 ;  /* 0x0000001fff207819 */ /* 0x000fe2000001142b */
[----:B------:R0:W-:Y:S01]  /*adc0*/  STSM.16.M88.4 [R140], R24 ;  /* 0x000000188c007844 */ /* 0x0001e20000000200 */
[----:B------:R-:W-:Y:S01]  /*add0*/  IADD3.X R41, R33, R129, R41, P0, !PT ;  /* 0x0000008121297210 */ /* 0x000fe200007fe429 */
[----:B------:R-:W-:Y:S01]  /*ade0*/  FMUL.FTZ R103, R103, R142 ;  /* 0x0000008e67677220 */ /* 0x000fe20000410000 */
[----:B------:R-:W-:Y:S01]  /*adf0*/  F2FP.BF16.F32.PACK_AB R28, R65, R64 ;  /* 0x00000040411c723e */ /* 0x000fe200000010ff */
[----:B------:R-:W-:Y:S01]  /*ae00*/  IMAD R32, R32, UR6, RZ ;  /* 0x0000000620207c24 */ /* 0x000fe2000f8e02ff */
[----:B------:R-:W-:Y:S01]  /*ae10*/  F2FP.BF16.F32.PACK_AB R29, R67, R66 ;  /* 0x00000042431d723e */ /* 0x000fe200000010ff */
[----:B------:R-:W-:Y:S01]  /*ae20*/  IMAD.WIDE.U32 R40, R43, UR6, R40 ;  /* 0x000000062b287c25 */ /* 0x000fe2000f8e0028 */
[----:B------:R-:W-:-:S03]  /*ae30*/  F2FP.BF16.F32.PACK_AB R30, R69, R68 ;  /* 0x00000044451e723e */ /* 0x000fc600000010ff */
[----:B------:R-:W-:Y:S01]  /*ae40*/  FMUL.FTZ R102, R102, R142 ;  /* 0x0000008e66667220 */ /* 0x000fe20000410000 */
[----:B------:R-:W-:Y:S01]  /*ae50*/  F2FP.BF16.F32.PACK_AB R31, R71, R70 ;  /* 0x00000046471f723e */ /* 0x000fe200000010ff */
[----:B------:R-:W-:Y:S01]  /*ae60*/  IMAD R45, R43, UR7, R32 ;  /* 0x000000072b2d7c24 */ /* 0x000fe2000f8e0220 */
[----:B------:R-:W-:Y:S01]  /*ae70*/  F2FP.BF16.F32.PACK_AB R32, R73, R72 ;  /* 0x000000484920723e */ /* 0x000fe200000010ff */
[----:B------:R-:W-:Y:S01]  /*ae80*/  IMAD R43, R0, 0x80, R211 ;  /* 0x00000080002b7824 */ /* 0x000fe200078e02d3 */
[----:B------:R-:W-:Y:S01]  /*ae90*/  ULDC.64 UR6, c[0x0][0xb50] ;  /* 0x0002d40000067ab9 */ /* 0x000fe20000000a00 */
[----:B------:R-:W-:Y:S01]  /*aea0*/  IMAD R72, R132, UR5, RZ ;  /* 0x0000000584487c24 */ /* 0x000fe2000f8e02ff */
[----:B------:R1:W-:Y:S01]  /*aeb0*/  STSM.16.M88.4 [R139], R28 ;  /* 0x0000001c8b007844 */ /* 0x0003e20000000200 */
[----:B------:R-:W-:Y:S01]  /*aec0*/  LOP3.LUT P0, RZ, R206, 0x3, RZ, 0xc0, !PT ;  /* 0x00000003ceff7812 */ /* 0x000fe2000780c0ff */
[----:B0-----:R-:W-:Y:S02]  /*aed0*/  VIADD R25, R43, 0x8 ;  /* 0x000000082b197836 */ /* 0x001fe40000000000 */
[----:B------:R-:W-:Y:S01]  /*aee0*/  FMUL.FTZ R107, R107, R142 ;  /* 0x0000008e6b6b7220 */ /* 0x000fe20000410000 */
[----:B------:R-:W-:-:S02]  /*aef0*/  IMAD.IADD R27, R41, 0x1, R45 ;  /* 0x00000001291b7824 */ /* 0x000fc400078e022d */
[-C--:B------:R-:W-:Y:S01]  /*af00*/  FMUL.FTZ R106, R106, R142.reuse ;  /* 0x0000008e6a6a7220 */ /* 0x080fe20000410000 */
[-C--:B------:R-:W-:Y:S01]  /*af10*/  FMUL.FTZ R111, R111, R142.reuse ;  /* 0x0000008e6f6f7220 */ /* 0x080fe20000410000 */
[-C--:B------:R-:W-:Y:S01]  /*af20*/  FMUL.FTZ R110, R110, R142.reuse ;  /* 0x0000008e6e6e7220 */ /* 0x080fe20000410000 */
[-C--:B------:R-:W-:Y:S01]  /*af30*/  FMUL.FTZ R115, R115, R142.reuse ;  /* 0x0000008e73737220 */ /* 0x080fe20000410000 */
[----:B------:R-:W-:Y:S01]  /*af40*/  FMUL.FTZ R114, R114, R142 ;  /* 0x0000008e72727220 */ /* 0x000fe20000410000 */
[----:B------:R-:W-:Y:S01]  /*af50*/  ISETP.GE.OR P1, PT, R43, R72, P0 ;  /* 0x000000482b00720c */ /* 0x000fe20000726670 */
[-C--:B------:R-:W-:Y:S01]  /*af60*/  FMUL.FTZ R119, R119, R142.reuse ;  /* 0x0000008e77777220 */ /* 0x080fe20000410000 */
[----:B------:R-:W-:Y:S01]  /*af70*/  FMUL.FTZ R118, R118, R142 ;  /* 0x0000008e76767220 */ /* 0x000fe20000410000 */
[----:B------:R-:W-:Y:S01]  /*af80*/  F2FP.BF16.F32.PACK_AB R33, R75, R74 ;  /* 0x0000004a4b21723e */ /* 0x000fe200000010ff */
[----:B------:R-:W0:Y:S01]  /*af90*/  @P2 LDC R73, c[0x0][0xbec] ;  /* 0x0002fb00ff492b82 */ /* 0x000e220000000800 */
[----:B------:R-:W-:-:S02]  /*afa0*/  F2FP.BF16.F32.PACK_AB R34, R77, R76 ;  /* 0x0000004c4d22723e */ /* 0x000fc400000010ff */
[C---:B-1----:R-:W-:Y:S02]  /*afb0*/  LEA R28, P3, R40.reuse, UR6, 0x2 ;  /* 0x00000006281c7c11 */ /* 0x042fe4000f8610ff */
[----:B------:R-:W-:Y:S02]  /*afc0*/  F2FP.BF16.F32.PACK_AB R35, R79, R78 ;  /* 0x0000004e4f23723e */ /* 0x000fe400000010ff */
[----:B------:R-:W-:Y:S01]  /*afd0*/  ISETP.GE.OR P0, PT, R25, R72, P0 ;  /* 0x000000481900720c */ /* 0x000fe20000706670 */
[----:B------:R-:W-:Y:S01]  /*afe0*/  SHFL.IDX PT, R44, R28, RZ, 0x1c1f ;  /* 0x001c1fff1c2c7589 */ /* 0x000fe200000e0000 */
[----:B------:R-:W-:Y:S01]  /*aff0*/  LEA.HI.X R40, R40, UR7, R27, 0x2, P3 ;  /* 0x0000000728287c11 */ /* 0x000fe200098f141b */
[----:B------:R-:W1:Y:S01]  /*b000*/  @P2 LDC R74, c[0x0][0xbf0] ;  /* 0x0002fc00ff4a2b82 */ /* 0x000e620000000800 */
[----:B------:R-:W-:Y:S01]  /*b010*/  F2FP.BF16.F32.PACK_AB R88, R89, R88 ;  /* 0x000000585958723e */ /* 0x000fe200000010ff */
[----:B------:R-:W-:Y:S01]  /*b020*/  STSM.16.M88.4 [R138], R32 ;  /* 0x000000208a007844 */ /* 0x000fe20000000200 */
[----:B------:R-:W-:-:S02]  /*b030*/  F2FP.BF16.F32.PACK_AB R24, R81, R80 ;  /* 0x000000505118723e */ /* 0x000fc400000010ff */
[----:B------:R-:W-:Y:S01]  /*b040*/  F2FP.BF16.F32.PACK_AB R25, R83, R82 ;  /* 0x000000525319723e */ /* 0x000fe200000010ff */
[----:B------:R-:W2:Y:S01]  /*b050*/  SHFL.IDX PT, R45, R40, RZ, 0x1c1f ;  /* 0x001c1fff282d7589 */ /* 0x000ea200000e0000 */
[----:B------:R-:W-:Y:S02]  /*b060*/  F2FP.BF16.F32.PACK_AB R26, R85, R84 ;  /* 0x00000054551a723e */ /* 0x000fe400000010ff */
[----:B------:R-:W-:Y:S01]  /*b070*/  F2FP.BF16.F32.PACK_AB R27, R87, R86 ;  /* 0x00000056571b723e */ /* 0x000fe200000010ff */
[----:B------:R-:W-:Y:S01]  /*b080*/  SHFL.IDX PT, R46, R28, 0x1, 0x1c1f ;  /* 0x003c1f001c2e7f89 */ /* 0x000fe200000e0000 */
[----:B------:R-:W-:Y:S02]  /*b090*/  F2FP.BF16.F32.PACK_AB R89, R91, R90 ;  /* 0x0000005a5b59723e */ /* 0x000fe400000010ff */
[----:B------:R-:W-:Y:S01]  /*b0a0*/  F2FP.BF16.F32.PACK_AB R96, R97, R96 ;  /* 0x000000606160723e */ /* 0x000fe200000010ff */
[----:B------:R-:W-:Y:S01]  /*b0b0*/  STSM.16.M88.4 [R133], R24 ;  /* 0x0000001885007844 */ /* 0x000fe20000000200 */
[----:B------:R-:W-:-:S02]  /*b0c0*/  F2FP.BF16.F32.PACK_AB R90, R93, R92 ;  /* 0x0000005c5d5a723e */ /* 0x000fc400000010ff */
[----:B------:R-:W-:Y:S01]  /*b0d0*/  F2FP.BF16.F32.PACK_AB R91, R95, R94 ;  /* 0x0000005e5f5b723e */ /* 0x000fe200000010ff */
[----:B------:R-:W3:Y:S01]  /*b0e0*/  SHFL.IDX PT, R47, R40, 0x1, 0x1c1f ;  /* 0x003c1f00282f7f89 */ /* 0x000ee200000e0000 */
        /* <DEDUP_REMOVED lines=13> */
[----:B------:R-:W-:-:S05]  /*b1c0*/  F2FP.BF16.F32.PACK_AB R115, R119, R118 ;  /* 0x000000767773723e */ /* 0x000fca00000010ff */
[----:B------:R-:W-:Y:S01]  /*b1d0*/  STSM.16.M88.4 [R134], R112 ;  /* 0x0000007086007844 */ /* 0x000fe20000000200 */
[----:B------:R-:W-:Y:S06]  /*b1e0*/  BAR.SYNC.DEFER_BLOCKING 0x1, 0x100 ;  /* 0x0044000000007b1d */ /* 0x000fec0000010000 */
[----:B--2---:R-:W-:Y:S04]  /*b1f0*/  @!P1 ST.E desc[UR8][R44.64], R131 ;  /* 0x000000832c009985 */ /* 0x004fe8000c101908 */
[----:B---3--:R2:W-:Y:S04]  /*b200*/  @!P0 ST.E desc[UR8][R46.64], R130 ;  /* 0x000000822e008985 */ /* 0x0085e8000c101908 */
[----:B------:R3:W5:Y:S04]  /*b210*/  LD.E.128 R24, desc[UR8][R8.64] ;  /* 0x0000000808187980 */ /* 0x000768000c101d00 */
[----:B------:R4:W5:Y:S04]  /*b220*/  LD.E.128 R36, desc[UR8][R2.64] ;  /* 0x0000000802247980 */ /* 0x000968000c101d00 */
[----:B------:R-:W5:Y:S01]  /*b230*/  LD.E.128 R48, desc[UR8][R126.64] ;  /* 0x000000087e307980 */ /* 0x000f62000c101d00 */
[----:B---3--:R-:W3:Y:S03]  /*b240*/  LDC.64 R8, c[0x0][0xae0] ;  /* 0x0002b800ff087b82 */ /* 0x008ee60000000a00 */
[----:B------:R0:W5:Y:S01]  /*b250*/  LD.E.128 R28, desc[UR8][R4.64] ;  /* 0x00000008041c7980 */ /* 0x000162000c101d00 */
[----:B----4-:R-:W-:-:S03]  /*b260*/  IMAD R3, R22, 0x20, R205 ;  /* 0x0000002016037824 */ /* 0x010fc600078e02cd */
[----:B------:R-:W5:Y:S04]  /*b270*/  LD.E.128 R60, desc[UR8][R12.64] ;  /* 0x000000080c3c7980 */ /* 0x000f68000c101d00 */
[----:B------:R-:W5:Y:S01]  /*b280*/  LD.E.128 R52, desc[UR8][R20.64] ;  /* 0x0000000814347980 */ /* 0x000f62000c101d00 */
[----:B0-----:R-:W-:-:S03]  /*b290*/  IMAD R4, R0, 0x80, R3 ;  /* 0x0000008000047824 */ /* 0x001fc600078e0203 */
[----:B------:R-:W5:Y:S04]  /*b2a0*/  LD.E.128 R40, desc[UR8][R120.64] ;  /* 0x0000000878287980 */ /* 0x000f68000c101d00 */
[----:B------:R-:W5:Y:S04]  /*b2b0*/  LD.E.128 R32, desc[UR8][R124.64] ;  /* 0x000000087c207980 */ /* 0x000f68000c101d00 */
[----:B------:R0:W5:Y:S04]  /*b2c0*/  LD.E.128 R68, desc[UR8][R6.64] ;  /* 0x0000000806447980 */ /* 0x000168000c101d00 */
[----:B------:R-:W5:Y:S04]  /*b2d0*/  LD.E.128 R64, desc[UR8][R14.64] ;  /* 0x000000080e407980 */ /* 0x000f68000c101d00 */
[----:B------:R-:W5:Y:S04]  /*b2e0*/  LD.E.128 R56, desc[UR8][R122.64] ;  /* 0x000000087a387980 */ /* 0x000f68000c101d00 */
[----:B--2---:R2:W5:Y:S01]  /*b2f0*/  LD.E.128 R44, desc[UR8][R10.64] ;  /* 0x000000080a2c7980 */ /* 0x004562000c101d00 */
[----:B------:R-:W-:-:S02]  /*b300*/  ULDC.64 UR8, c[0x0][0xae8] ;  /* 0x0002ba0000087ab9 */ /* 0x000fc40000000a00 */
[----:B------:R-:W-:Y:S01]  /*b310*/  UIMAD UR5, UR11, UR8, URZ ;  /* 0x000000080b0572a4 */ /* 0x000fe2000f8e023f */
[----:B------:R-:W-:Y:S01]  /*b320*/  @P2 IMAD.HI.U32 R3, R4, R73, RZ ;  /* 0x0000004904032227 */ /* 0x000fe200078e00ff */
[----:B------:R-:W-:Y:S01]  /*b330*/  UIMAD.WIDE.U32 UR6, UR10, UR8, URZ ;  /* 0x000000080a0672a5 */ /* 0x000fe2000f8e003f */
[----:B------:R-:W-:Y:S01]  /*b340*/  @!PT LDS RZ, [RZ] ;  /* 0x00000000fffff984 */ /* 0x000fe20000000800 */
[----:B------:R-:W-:Y:S01]  /*b350*/  @!PT LDS RZ, [RZ] ;  /* 0x00000000fffff984 */ /* 0x000fe20000000800 */
[----:B------:R-:W-:Y:S01]  /*b360*/  @!PT LDS RZ, [RZ] ;  /* 0x00000000fffff984 */ /* 0x000fe20000000800 */
[----:B------:R-:W-:Y:S01]  /*b370*/  @!PT LDS RZ, [RZ] ;  /* 0x00000000fffff984 */ /* 0x000fe20000000800 */
[----:B------:R4:W-:Y:S06]  /*b380*/  MEMBAR.ALL.CTA ;  /* 0x0000000000007992 */ /* 0x0009ec0000008000 */
[----:B----4-:R-:W4:Y:S01]  /*b390*/  FENCE.VIEW.ASYNC.S ;  /* 0x00000000000073c6 */ /* 0x010f220000000000 */
[----:B------:R-:W-:Y:S01]  /*b3a0*/  UIMAD UR5, UR10, UR9, UR5 ;  /* 0x000000090a0572a4 */ /* 0x000fe2000f8e0205 */
[----:B------:R-:W-:Y:S01]  /*b3b0*/  IMAD.MOV.U32 R2, RZ, RZ, R4 ;  /* 0x000000ffff027224 */ /* 0x000fe200078e0004 */
[----:B-1----:R-:W-:Y:S01]  /*b3c0*/  @P2 SHF.R.U32.HI R2, RZ, R74, R3 ;  /* 0x0000004aff022219 */ /* 0x002fe20000011603 */
[----:B------:R-:W-:Y:S01]  /*b3d0*/  ULDC.64 UR8, c[0x0][0xaf0] ;  /* 0x0002bc0000087ab9 */ /* 0x000fe20000000a00 */
[----:B------:R-:W-:-:S02]  /*b3e0*/  UIADD3 UR7, UR7, UR5, URZ ;  /* 0x0000000507077290 */ /* 0x000fc4000fffe03f */
[----:B------:R-:W-:Y:S01]  /*b3f0*/  UIMAD UR5, UR12, UR8, URZ ;  /* 0x000000080c0572a4 */ /* 0x000fe2000f8e023f */
[--C-:B------:R-:W-:Y:S01]  /*b400*/  SHF.R.S32.HI R3, RZ, 0x1f, R2.reuse ;  /* 0x0000001fff037819 */ /* 0x100fe20000011402 */
[----:B------:R-:W-:Y:S01]  /*b410*/  UIMAD.WIDE.U32 UR6, UR13, UR8, UR6 ;  /* 0x000000080d0672a5 */ /* 0x000fe2000f8e0006 */
[----:B------:R-:W-:Y:S01]  /*b420*/  IMAD.MOV R5, RZ, RZ, -R2 ;  /* 0x000000ffff057224 */ /* 0x000fe200078e0a02 */
[----:B------:R-:W-:Y:S02]  /*b430*/  UIMAD UR5, UR13, UR9, UR5 ;  /* 0x000000090d0572a4 */ /* 0x000fe4000f8e0205 */
[----:B---3--:R-:W-:Y:S02]  /*b440*/  IMAD R3, R3, R8, RZ ;  /* 0x0000000803037224 */ /* 0x008fe400078e02ff */
[----:B------:R-:W-:Y:S01]  /*b450*/  UIADD3 UR7, UR7, UR5, URZ ;  /* 0x0000000507077290 */ /* 0x000fe2000fffe03f */
[----:B------:R-:W-:Y:S02]  /*b460*/  IMAD R5, R132, R5, R4 ;  /* 0x0000000584057224 */ /* 0x000fe400078e0204 */
[----:B0-----:R-:W-:-:S03]  /*b470*/  IMAD R7, R2, R9, R3 ;  /* 0x0000000902077224 */ /* 0x001fc600078e0203 */
[----:B------:R-:W-:Y:S01]  /*b480*/  SHF.R.S32.HI R4, RZ, 0x1f, R5 ;  /* 0x0000001fff047819 */ /* 0x000fe20000011405 */
[----:B------:R-:W-:Y:S01]  /*b490*/  IMAD.WIDE.U32 R2, R2, R8, UR6 ;  /* 0x0000000602027e25 */ /* 0x000fe2000f8e0008 */
[----:B------:R-:W-:Y:S01]  /*b4a0*/  ULDC.64 UR6, c[0x0][0xad8] ;  /* 0x0002b60000067ab9 */ /* 0x000fe20000000a00 */
[----:B------:R-:W-:Y:S01]  /*b4b0*/  R2UR UR9, R23 ;  /* 0x00000000170972ca */ /* 0x000fe200000e0000 */
[----:B----4-:R-:W-:Y:S01]  /*b4c0*/  SYNCS.ARRIVE.TRANS64.RED.A1T0 RZ, [UR4], RZ ;  /* 0x000000ffffff79a7 */ /* 0x010fe20008100404 */
[----:B------:R-:W-:Y:S02]  /*b4d0*/  IMAD.IADD R3, R3, 0x1, R7 ;  /* 0x0000000103037824 */ /* 0x000fe400078e0207 */
[----:B------:R-:W-:Y:S02]  /*b4e0*/  IMAD R4, R4, UR6, RZ ;  /* 0x0000000604047c24 */ /* 0x000fe4000f8e02ff */
[----:B--2---:R-:W-:Y:S02]  /*b4f0*/  IMAD R11, R0, 0x80, R205 ;  /* 0x00000080000b7824 */ /* 0x004fe400078e02cd */
[----:B------:R-:W-:-:S02]  /*b500*/  IMAD R7, R5, UR7, R4 ;  /* 0x0000000705077c24 */ /* 0x000fc4000f8e0204 */
[----:B------:R-:W-:Y:S01]  /*b510*/  IMAD.WIDE.U32 R2, R5, UR6, R2 ;  /* 0x0000000605027c25 */ /* 0x000fe2000f8e0002 */
[CC--:B------:R-:W-:Y:S01]  /*b520*/  ISETP.GE.AND P2, PT, R11.reuse, R72.reuse, PT ;  /* 0x000000480b00720c */ /* 0x0c0fe20003f46270 */
[----:B------:R-:W-:Y:S02]  /*b530*/  ULDC.64 UR6, c[0x0][0xa80] ;  /* 0x0002a00000067ab9 */ /* 0x000fe40000000a00 */
[----:B------:R-:W-:Y:S01]  /*b540*/  VIADD R5, R11, 0x20 ;  /* 0x000000200b057836 */ /* 0x000fe20000000000 */
[C---:B------:R-:W-:Y:S01]  /*b550*/  LEA R0, P3, R2.reuse, UR6, 0x1 ;  /* 0x0000000602007c11 */ /* 0x040fe2000f8608ff */
[----:B------:R-:W-:Y:S01]  /*b560*/  IMAD.IADD R3, R3, 0x1, R7 ;  /* 0x0000000103037824 */ /* 0x000fe200078e0207 */
[----:B------:R-:W-:Y:S02]  /*b570*/  ULDC UR5, c[0x0][0xc] ;  /* 0x0000030000057ab9 */ /* 0x000fe40000000800 */
[-C--:B------:R-:W-:Y:S01]  /*b580*/  ISETP.GE.AND P0, PT, R5, R72.reuse, PT ;  /* 0x000000480500720c */ /* 0x080fe20003f06270 */
[----:B------:R-:W-:Y:S01]  /*b590*/  VIADD R5, R11, 0x40 ;  /* 0x000000400b057836 */ /* 0x000fe20000000000 */
[----:B------:R-:W-:Y:S01]  /*b5a0*/  UIADD3 UR9, UR5, UR9, URZ ;  /* 0x0000000905097290 */ /* 0x000fe2000fffe03f */
[----:B------:R-:W-:Y:S01]  /*b5b0*/  LEA.HI.X R10, R2, UR7, R3, 0x1, P3 ;  /* 0x00000007020a7c11 */ /* 0x000fe200098f0c03 */
[----:B------:R-:W-:Y:S01]  /*b5c0*/  USEL UR6, URZ, 0x1, UP0 ;  /* 0x000000013f067887 */ /* 0x000fe20008000000 */
[----:B------:R0:W1:Y:S01]  /*b5d0*/  SHFL.IDX PT, R4, R0, RZ, 0x181f ;  /* 0x00181fff00047589 */ /* 0x00006200000e0000 */
[----:B------:R-:W-:-:S02]  /*b5e0*/  ISETP.GE.AND P1, PT, R5, R72, PT ;  /* 0x000000480500720c */ /* 0x000fc40003f26270 */
[----:B------:R-:W-:Y:S01]  /*b5f0*/  ULOP3.LUT UR61, UR61, UR6, URZ, 0x3c, !UPT ;  /* 0x000000063d3d7292 */ /* 0x000fe2000f8e3c3f */
[----:B------:R-:W-:Y:S01]  /*b600*/  IMAD.U32 R23, RZ, RZ, UR9 ;  /* 0x00000009ff177e24 */ /* 0x000fe2000f8e00ff */
[----:B------:R0:W2:Y:S01]  /*b610*/  SHFL.IDX PT, R5, R10, RZ, 0x181f ;  /* 0x00181fff0a057589 */ /* 0x0000a200000e0000 */
[----:B------:R-:W-:Y:S09]  /*b620*/  @P2 BRA `(.L_x_3466) ;  /* 0x0000000000342947 */ /* 0x000ff20003800000 */
[----:B------:R-:W-:Y:S01]  /*b630*/  ULDC UR4, c[0x0][0xac8] ;  /* 0x0002b20000047ab9 */ /* 0x000fe20000000800 */
[----:B------:R-:W-:Y:S01]  /*b640*/  ULDC.64 UR6, c[0x0][0x208] ;  /* 0x0000820000067ab9 */ /* 0x000fe20000000a00 */
[----:B------:R-:W-:Y:S02]  /*b650*/  ISETP.GE.AND P3, PT, R19, UR4, PT ;  /* 0x0000000413007c0c */ /* 0x000fe4000bf66270 */
[----:B------:R-:W-:Y:S02]  /*b660*/  ISETP.GE.AND P4, PT, R18, UR4, PT ;  /* 0x0000000412007c0c */ /* 0x000fe4000bf86270 */
[----:B------:R-:W-:-:S09]  /*b670*/  ISETP.GE.AND P2, PT, R17, UR4, PT ;  /* 0x0000000411007c0c */ /* 0x000fd2000bf46270 */
[-C--:B-1----:R-:W-:Y:S02]  /*b680*/  @!P3 LEA R6, P5, R19, R4.reuse, 0x1 ;  /* 0x000000041306b211 */ /* 0x082fe400078a08ff */
[C---:B------:R-:W-:Y:S02]  /*b690*/  @!P4 LEA R8, P6, R18.reuse, R4, 0x1 ;  /* 0x000000041208c211 */ /* 0x040fe400078c08ff */
[----:B--2---:R-:W-:Y:S01]  /*b6a0*/  @!P2 IMAD.WIDE R2, R17, 0x2, R4 ;  /* 0x000000021102a825 */ /* 0x004fe200078e0204 */
[-C--:B------:R-:W-:Y:S02]  /*b6b0*/  @!P3 LEA.HI.X R7, R19, R5.reuse, R216, 0x1, P5 ;  /* 0x000000051307b211 */ /* 0x080fe400028f0cd8 */
[----:B------:R-:W-:Y:S02]  /*b6c0*/  @!P4 LEA.HI.X R9, R18, R5, R215, 0x1, P6 ;  /* 0x000000051209c211 */ /* 0x000fe400030f0cd7 */
[----:B-----5:R3:W-:Y:S04]  /*b6d0*/  @!P2 ST.E.128 desc[UR6][R2.64], R48 ;  /* 0x000000300200a985 */ /* 0x0207e8000c101d06 */
[----:B------:R3:W-:Y:S04]  /*b6e0*/  @!P3 ST.E.128 desc[UR6][R6.64], R60 ;  /* 0x0000003c0600b985 */ /* 0x0007e8000c101d06 */
[----:B------:R3:W-:Y:S02]  /*b6f0*/  @!P4 ST.E.128 desc[UR6][R8.64], R68 ;  /* 0x000000440800c985 */ /* 0x0007e4000c101d06 */
.L_x_3466:
[----:B------:R-:W-:Y:S05]  /*b700*/  BSYNC B0 ;  /* 0x0000000000007941 */ /* 0x000fea0003800000 */
.L_x_3465:
[----:B--2---:R2:W4:Y:S01]  /*b710*/  SHFL.IDX PT, R5, R10, 0x1, 0x181f ;  /* 0x00381f000a057f89 */ /* 0x00452200000e0000 */
[----:B------:R-:W-:Y:S03]  /*b720*/  BSSY B0, `(.L_x_3467) ;  /* 0x0000010000007945 */ /* 0x000fe60003800000 */
[----:B-1----:R2:W1:Y:S01]  /*b730*/  SHFL.IDX PT, R4, R0, 0x1, 0x181f ;  /* 0x00381f0000047f89 */ /* 0x00246200000e0000 */
[----:B------:R-:W-:Y:S05]  /*b740*/  @P0 BRA `(.L_x_3468) ;  /* 0x0000000000340947 */ /* 0x000fea0003800000 */
[----:B------:R-:W-:Y:S01]  /*b750*/  ULDC UR4, c[0x0][0xac8] ;  /* 0x0002b20000047ab9 */ /* 0x000fe20000000800 */
[----:B------:R-:W-:Y:S01]  /*b760*/  ULDC.64 UR6, c[0x0][0x208] ;  /* 0x0000820000067ab9 */ /* 0x000fe20000000a00 */
[----:B------:R-:W-:Y:S02]  /*b770*/  ISETP.GE.AND P4, PT, R19, UR4, PT ;  /* 0x0000000413007c0c */ /* 0x000fe4000bf86270 */
[----:B------:R-:W-:Y:S02]  /*b780*/  ISETP.GE.AND P5, PT, R18, UR4, PT ;  /* 0x0000000412007c0c */ /* 0x000fe4000bfa6270 */
[----:B------:R-:W-:-:S09]  /*b790*/  ISETP.GE.AND P3, PT, R17, UR4, PT ;  /* 0x0000000411007c0c */ /* 0x000fd2000bf66270 */
[-C--:B-1-3--:R-:W-:Y:S02]  /*b7a0*/  @!P4 LEA R6, P0, R19, R4.reuse, 0x1 ;  /* 0x000000041306c211 */ /* 0x08afe400078008ff */
[C---:B------:R-:W-:Y:S02]  /*b7b0*/  @!P5 LEA R8, P2, R18.reuse, R4, 0x1 ;  /* 0x000000041208d211 */ /* 0x040fe400078408ff */
[----:B----4-:R-:W-:Y:S01]  /*b7c0*/  @!P3 IMAD.WIDE R2, R17, 0x2, R4 ;  /* 0x000000021102b825 */ /* 0x010fe200078e0204 */
[-C--:B------:R-:W-:Y:S02]  /*b7d0*/  @!P4 LEA.HI.X R7, R19, R5.reuse, R216, 0x1, P0 ;  /* 0x000000051307c211 */ /* 0x080fe400000f0cd8 */
[----:B------:R-:W-:Y:S02]  /*b7e0*/  @!P5 LEA.HI.X R9, R18, R5, R215, 0x1, P2 ;  /* 0x000000051209d211 */ /* 0x000fe400010f0cd7 */
[----:B-----5:R1:W-:Y:S04]  /*b7f0*/  @!P3 ST.E.128 desc[UR6][R2.64], R36 ;  /* 0x000000240200b985 */ /* 0x0203e8000c101d06 */
[----:B------:R1:W-:Y:S04]  /*b800*/  @!P4 ST.E.128 desc[UR6][R6.64], R52 ;  /* 0x000000340600c985 */ /* 0x0003e8000c101d06 */
[----:B------:R1:W-:Y:S02]  /*b810*/  @!P5 ST.E.128 desc[UR6][R8.64], R64 ;  /* 0x000000400800d985 */ /* 0x0003e4000c101d06 */
.L_x_3468:
[----:B------:R-:W-:Y:S05]  /*b820*/  BSYNC B0 ;  /* 0x0000000000007941 */ /* 0x000fea0003800000 */
.L_x_3467:
[----:B----4-:R4:W0:Y:S01]  /*b830*/  SHFL.IDX PT, R5, R10, 0x2, 0x181f ;  /* 0x00581f000a057f89 */ /* 0x01082200000e0000 */
        /* <DEDUP_REMOVED lines=10> */
[----:B0-----:R-:W-:Y:S01]  /*b8e0*/  @!P2 IMAD.WIDE R2, R17, 0x2, R4 ;  /* 0x000000021102a825 */ /* 0x001fe200078e0204 */
[-C--:B------:R-:W-:Y:S02]  /*b8f0*/  @!P3 LEA.HI.X R7, R19, R5.reuse, R216, 0x1, P0 ;  /* 0x000000051307b211 */ /* 0x080fe400000f0cd8 */
[----:B------:R-:W-:Y:S02]  /*b900*/  @!P4 LEA.HI.X R9, R18, R5, R215, 0x1, P1 ;  /* 0x000000051209c211 */ /* 0x000fe400008f0cd7 */
[----:B-----5:R0:W-:Y:S04]  /*b910*/  @!P2 ST.E.128 desc[UR6][R2.64], R28 ;  /* 0x0000001c0200a985 */ /* 0x0201e8000c101d06 */
[----:B------:R0:W-:Y:S04]  /*b920*/  @!P3 ST.E.128 desc[UR6][R6.64], R40 ;  /* 0x000000280600b985 */ /* 0x0001e8000c101d06 */
[----:B------:R0:W-:Y:S02]  /*b930*/  @!P4 ST.E.128 desc[UR6][R8.64], R56 ;  /* 0x000000380800c985 */ /* 0x0001e4000c101d06 */
.L_x_3470:
[----:B------:R-:W-:Y:S05]  /*b940*/  BSYNC B0 ;  /* 0x0000000000007941 */ /* 0x000fea0003800000 */
.L_x_3469:
[----:B0--3--:R-:W-:Y:S01]  /*b950*/  VIADD R3, R11, 0x60 ;  /* 0x000000600b037836 */ /* 0x009fe20000000000 */
[----:B------:R0:W3:Y:S01]  /*b960*/  SHFL.IDX PT, R5, R10, 0x3, 0x181f ;  /* 0x00781f000a057f89 */ /* 0x0000e200000e0000 */
[----:B------:R-:W-:Y:S01]  /*b970*/  BSSY B0, `(.L_x_3471) ;  /* 0x0000012000007945 */ /* 0x000fe20003800000 */
[----:B------:R-:W-:Y:S02]  /*b980*/  VIADD R204, R204, 0x1 ;  /* 0x00000001cccc7836 */ /* 0x000fe40000000000 */
[----:B------:R-:W-:Y:S01]  /*b990*/  ISETP.GE.AND P0, PT, R3, R72, PT ;  /* 0x000000480300720c */ /* 0x000fe20003f06270 */
[----:B-1----:R0:W1:-:S12]  /*b9a0*/  SHFL.IDX PT, R4, R0, 0x3, 0x181f ;  /* 0x00781f0000047f89 */ /* 0x00205800000e0000 */
[----:B0-----:R-:W-:Y:S05]  /*b9b0*/  @P0 BRA `(.L_x_3472) ;  /* 0x0000000000340947 */ /* 0x001fea0003800000 */
[----:B------:R-:W-:Y:S01]  /*b9c0*/  ULDC UR4, c[0x0][0xac8] ;  /* 0x0002b20000047ab9 */ /* 0x000fe20000000800 */
[----:B------:R-:W-:Y:S01]  /*b9d0*/  ULDC.64 UR6, c[0x0][0x208] ;  /* 0x0000820000067ab9 */ /* 0x000fe20000000a00 */
[----:B------:R-:W-:Y:S02]  /*b9e0*/  ISETP.GE.AND P3, PT, R19, UR4, PT ;  /* 0x0000000413007c0c */ /* 0x000fe4000bf66270 */
[----:B------:R-:W-:Y:S02]  /*b9f0*/  ISETP.GE.AND P4, PT, R18, UR4, PT ;  /* 0x0000000412007c0c */ /* 0x000fe4000bf86270 */
[----:B------:R-:W-:-:S09]  /*ba00*/  ISETP.GE.AND P2, PT, R17, UR4, PT ;  /* 0x0000000411007c0c */ /* 0x000fd2000bf46270 */
[-C--:B-1----:R-:W-:Y:S02]  /*ba10*/  @!P3 LEA R6, P0, R19, R4.reuse, 0x1 ;  /* 0x000000041306b211 */ /* 0x082fe400078008ff */
[C---:B------:R-:W-:Y:S02]  /*ba20*/  @!P4 LEA R8, P1, R18.reuse, R4, 0x1 ;  /* 0x000000041208c211 */ /* 0x040fe400078208ff */
[----:B---3--:R-:W-:Y:S01]  /*ba30*/  @!P2 IMAD.WIDE R2, R17, 0x2, R4 ;  /* 0x000000021102a825 */ /* 0x008fe200078e0204 */
[-C--:B------:R-:W-:Y:S02]  /*ba40*/  @!P3 LEA.HI.X R7, R19, R5.reuse, R216, 0x1, P0 ;  /* 0x000000051307b211 */ /* 0x080fe400000f0cd8 */
[----:B------:R-:W-:Y:S02]  /*ba50*/  @!P4 LEA.HI.X R9, R18, R5, R215, 0x1, P1 ;  /* 0x000000051209c211 */ /* 0x000fe400008f0cd7 */
[----:B-----5:R0:W-:Y:S04]  /*ba60*/  @!P2 ST.E.128 desc[UR6][R2.64], R24 ;  /* 0x000000180200a985 */ /* 0x0201e8000c101d06 */
[----:B------:R0:W-:Y:S04]  /*ba70*/  @!P3 ST.E.128 desc[UR6][R6.64], R32 ;  /* 0x000000200600b985 */ /* 0x0001e8000c101d06 */
[----:B------:R0:W-:Y:S02]  /*ba80*/  @!P4 ST.E.128 desc[UR6][R8.64], R44 ;  /* 0x0000002c0800c985 */ /* 0x0001e4000c101d06 */
.L_x_3472:
[----:B------:R-:W-:Y:S05]  /*ba90*/  BSYNC B0 ;  /* 0x0000000000007941 */ /* 0x000fea0003800000 */
.L_x_3471:
[----:B--2-4-:R-:W2:Y:S01]  /*baa0*/  LDC R0, c[0x0][0xc34] ;  /* 0x00030d00ff007b82 */ /* 0x014ea20000000800 */
[----:B------:R-:W-:-:S13]  /*bab0*/  R2UR UR4, R23 ;  /* 0x00000000170472ca */ /* 0x000fda00000e0000 */
[----:B--2---:R-:W-:-:S13]  /*bac0*/  ISETP.LE.AND P0, PT, R0, UR4, PT ;  /* 0x0000000400007c0c */ /* 0x004fda000bf03270 */
[----:B------:R-:W-:Y:S05]  /*bad0*/  @!P0 BRA `(.L_x_3473) ;  /* 0xffffff5000a88947 */ /* 0x000fea000383ffff */
[----:B------:R-:W-:Y:S05]  /*bae0*/  EXIT ;  /* 0x000000000000794d */ /* 0x000fea0003800000 */
.L_x_3443:
        /* <DEDUP_REMOVED lines=8> */
[----:B------:R0:W-:Y:S07]  /*bb70*/  STL [R1+0x4], R3 ;  /* 0x0000040301007387 */ /* 0x0001ee0000100800 */
        /* <DEDUP_REMOVED lines=10> */
[----:B------:R-:W-:-:S02]  /*bc20*/  LOP3.LUT R4, R3, 0x38, R0, 0x78, !PT ;  /* 0x0000003803047812 */ /* 0x000fc400078e7800 */
[----:B------:R-:W-:Y:S02]  /*bc30*/  SHF.L.U32 R3, R5, 0x3, RZ ;  /* 0x0000000305037819 */ /* 0x000fe400000006ff */
[----:B------:R-:W-:Y:S02]  /*bc40*/  SHF.R.U32.HI R5, RZ, 0x3, R5 ;  /* 0x00000003ff057819 */ /* 0x000fe40000011605 */
[----:B------:R-:W-:Y:S01]  /*bc50*/  LOP3.LUT R4, R4, 0x200, R3, 0xf8, !PT ;  /* 0x0000020004047812 */ /* 0x000fe200078ef803 */
[----:B------:R-:W-:-:S05]  /*bc60*/  IMAD.SHL.U32 R3, R0, 0x10, RZ ;  /* 0x0000001000037824 */ /* 0x000fca00078e00ff */
[----:B------:R-:W-:Y:S01]  /*bc70*/  LOP3.LUT R0, R5, 0x70, R3, 0xf8, !PT ;  /* 0x0000007005007812 */ /* 0x000fe200078ef803 */
[----:B------:R-:W-:Y:S01]  /*bc80*/  IMAD.U32 R3, RZ, RZ, UR5 ;  /* 0x00000005ff037e24 */ /* 0x000fe2000f8e00ff */
[----:B-1----:R-:W-:Y:S01]  /*bc90*/  ULEA UR36, UR4, UR36, 0x18 ;  /* 0x0000002404247291 */ /* 0x002fe2000f8ec03f */
[----:B------:R-:W-:-:S05]  /*bca0*/  IMAD.MOV.U32 R0, RZ, RZ, 0x1 ;  /* 0x00000001ff007424 */ /* 0x000fca00078e00ff */
[----:B------:R-:W-:-:S05]  /*bcb0*/  LEA R4, R4, UR36, 0x1 ;  /* 0x0000002404047c11 */ /* 0x000fca000f8e08ff */
[----:B------:R-:W-:Y:S04]  /*bcc0*/  STL [R1+0x10], R4 ;  /* 0x0000100401007387 */ /* 0x000fe80000100800 */
[----:B------:R0:W-:Y:S04]  /*bcd0*/  STL [R1+0x24], R3 ;  /* 0x0000240301007387 */ /* 0x0001e80000100800 */
[----:B------:R1:W-:Y:S04]  /*bce0*/  STL [R1+0x4], R0 ;  /* 0x0000040001007387 */ /* 0x0003e80000100800 */
[----:B------:R2:W-:Y:S01]  /*bcf0*/  STL [R1+0x2c], RZ ;  /* 0x00002cff01007387 */ /* 0x0005e20000100800 */
[----:B0-----:R-:W-:-:S02]  /*bd00*/  LOP3.LUT R3, R2, 0x40, RZ, 0xfc, !PT ;  /* 0x0000004002037812 */ /* 0x001fc400078efcff */
[----:B-1----:R-:W-:-:S07]  /*bd10*/  LOP3.LUT R0, R2, 0x80, RZ, 0xfc, !PT ;  /* 0x0000008002007812 */ /* 0x002fce00078efcff */
.L_x_3554:
[----:B------:R-:W3:Y:S01]  /*bd20*/  LDL R2, [R1+0x24] ;  /* 0x0000240001027983 */ /* 0x000ee20000100800 */
[----:B0-----:R-:W0:Y:S01]  /*bd30*/  LDC R0, c[0x0][0xc38] ;  /* 0x00030e00ff007b82 */ /* 0x001e220000000800 */
[----:B------:R-:W-:Y:S05]  /*bd40*/  YIELD ;  /* 0x0000000000007946 */ /* 0x000fea0003800000 */
[----:B------:R-:W-:Y:S02]  /*bd50*/  ULDC.64 UR4, c[0x0][0x418] ;  /* 0x0001060000047ab9 */ /* 0x000fe40000000a00 */
[----:B-1----:R-:W1:Y:S01]  /*bd60*/  LDC R16, c[0x0][0xc44] ;  /* 0x00031100ff107b82 */ /* 0x002e620000000800 */
[----:B------:R-:W-:-:S03]  /*bd70*/  UISETP.NE.U32.AND UP0, UPT, UR4, URZ, UPT ;  /* 0x0000003f0400728c */ /* 0x000fc6000bf05070 */
[----:B------:R-:W-:Y:S01]  /*bd80*/  ULDC UR4, c[0x0][0x424] ;  /* 0x0001090000047ab9 */ /* 0x000fe20000000800 */
[----:B------:R-:W-:-:S04]  /*bd90*/  UISETP.NE.AND.EX UP0, UPT, UR5, URZ, UPT, UP0 ;  /* 0x0000003f0500728c */ /* 0x000fc8000bf05300 */
[----:B------:R-:W-:Y:S01]  /*bda0*/  USEL UR4, UR4, 0x1, UP0 ;  /* 0x0000000104047887 */ /* 0x000fe20008000000 */
[----:B0-----:R-:W-:Y:S02]  /*bdb0*/  ISETP.NE.AND P0, PT, R0, 0x1, PT ;  /* 0x000000010000780c */ /* 0x001fe40003f05270 */
[----:B-1----:R-:W-:-:S11]  /*bdc0*/  ISETP.NE.AND P1, PT, R16, 0x1, PT ;  /* 0x000000011000780c */ /* 0x002fd60003f25270 */
[----:B------:R-:W3:Y:S08]  /*bdd0*/  @P0 LDC R0, c[0x0][0xc3c] ;  /* 0x00030f00ff000b82 */ /* 0x000ef00000000800 */
[----:B------:R-:W0:Y:S01]  /*bde0*/  @P0 LDC R3, c[0x0][0xc40] ;  /* 0x00031000ff030b82 */ /* 0x000e220000000800 */
[----:B---3--:R-:W-:-:S04]  /*bdf0*/  @P0 IMAD.HI.U32 R0, R2, R0, RZ ;  /* 0x0000000002000227 */ /* 0x008fc800078e00ff */
[----:B------:R-:W-:Y:S01]  /*be00*/  IMAD.MOV.U32 R4, RZ, RZ, R2 ;  /* 0x000000ffff047224 */ /* 0x000fe200078e0002 */
[----:B0-----:R-:W-:Y:S02]  /*be10*/  @P0 SHF.R.U32.HI R4, RZ, R3, R0 ;  /* 0x00000003ff040219 */ /* 0x001fe40000011600 */
[----:B------:R-:W0:Y:S03]  /*be20*/  @P1 LDC.64 R2, c[0x0][0xc48] ;  /* 0x00031200ff021b82 */ /* 0x000e260000000a00 */
[----:B------:R-:W-:Y:S01]  /*be30*/  IMAD.MOV.U32 R5, RZ, RZ, R4 ;  /* 0x000000ffff057224 */ /* 0x000fe200078e0004 */
[----:B------:R1:W-:Y:S04]  /*be40*/  STL [R1+0x20], R4 ;  /* 0x0000200401007387 */ /* 0x0003e80000100800 */
[----:B------:R-:W3:Y:S01]  /*be50*/  LDC R0, c[0x0][0x2f0] ;  /* 0x0000bc00ff007b82 */ /* 0x000ee20000000800 */
[----:B0-----:R-:W-:-:S05]  /*be60*/  @P1 IMAD.HI.U32 R2, R4, R2, RZ ;  /* 0x0000000204021227 */ /* 0x001fca00078e00ff */
[----:B------:R-:W-:Y:S01]  /*be70*/  @P1 SHF.R.U32.HI R5, RZ, R3, R2 ;  /* 0x00000003ff051219 */ /* 0x000fe20000011602 */
[----:B------:R-:W-:Y:S02]  /*be80*/  IMAD.MOV.U32 R2, RZ, RZ, RZ ;  /* 0x000000ffff027224 */ /* 0x000fe400078e00ff */
[----:B---3--:R-:W-:Y:S01]  /*be90*/  IMAD R6, R0, UR4, RZ ;  /* 0x0000000400067c24 */ /* 0x008fe2000f8e02ff */
[----:B------:R-:W-:Y:S01]  /*bea0*/  UIADD3 UR4, UR36, 0x21400, URZ ;  /* 0x0002140024047890 */ /* 0x000fe2000fffe03f */
[----:B------:R-:W-:Y:S01]  /*beb0*/  IMAD.MOV R0, RZ, RZ, -R5 ;  /* 0x000000ffff007224 */ /* 0x000fe200078e0a05 */
[----:B------:R1:W-:Y:S01]  /*bec0*/  STL [R1+0x14], R5 ;  /* 0x0000140501007387 */ /* 0x0003e20000100800 */
[----:B------:R-:W-:Y:S01]  /*bed0*/  VIADD R3, R6, 0x6f ;  /* 0x0000006f06037836 */ /* 0x000fe20000000000 */
[----:B------:R-:W-:Y:S01]  /*bee0*/  ULOP3.LUT UP0, URZ, UR4, 0x3ff, URZ, 0xc0, !UPT ;  /* 0x000003ff043f7892 */ /* 0x000fe2000f80c03f */
[----:B------:R-:W-:Y:S01]  /*bef0*/  IMAD R16, R16, R0, R4 ;  /* 0x0000000010107224 */ /* 0x000fe200078e0204 */
[----:B------:R1:W-:Y:S01]  /*bf00*/  STL [R1+0x28], R6 ;  /* 0x0000280601007387 */ /* 0x0003e20000100800 */
[----:B------:R-:W-:-:S03]  /*bf10*/  IMAD.HI R2, R3, -0x6db6db6d, R2 ;  /* 0x9249249303027827 */ /* 0x000fc600078e0202 */
[----:B------:R-:W-:Y:S02]  /*bf20*/  PLOP3.LUT P0, PT, PT, PT, UP0, 0x80, 0x0 ;  /* 0x000000000000781c */ /* 0x000fe40003f0f008 */
[----:B------:R-:W-:-:S04]  /*bf30*/  SHF.R.U32.HI R0, RZ, 0x1f, R2 ;  /* 0x0000001fff007819 */ /* 0x000fc80000011602 */
[----:B------:R-:W-:-:S05]  /*bf40*/  LEA.HI.SX32 R0, R2, R0, 0x1a ;  /* 0x0000000002007211 */ /* 0x000fca00078fd2ff */
[----:B------:R1:W-:Y:S02]  /*bf50*/  STL [R1+0x1c], R0 ;  /* 0x00001c0001007387 */ /* 0x0003e40000100800 */
[----:B--2---:R-:W-:Y:S05]  /*bf60*/  @!P0 BRA `(.L_x_3475) ;  /* 0x0000000000408947 */ /* 0x004fea0003800000 */
[----:B------:R-:W-:Y:S01]  /*bf70*/  MOV R2, 0x0 ;  /* 0x0000000000027802 */ /* 0x000fe20000000f00 */
[----:B------:R-:W-:Y:S01]  /*bf80*/  ULDC.64 UR6, c[0x4][0x1b8] ;  /* 0x01006e0000067ab9 */ /* 0x000fe20000000a00 */
[----:B------:R-:W-:Y:S01]  /*bf90*/  ULDC.64 UR8, c[0x4][0x1c0] ;  /* 0x0100700000087ab9 */ /* 0x000fe20000000a00 */
[----:B------:R-:W-:Y:S01]  /*bfa0*/  ULDC.64 UR4, c[0x4][0xd0] ;  /* 0x0100340000047ab9 */ /* 0x000fe20000000a00 */
[----:B-1----:R-:W-:Y:S02]  /*bfb0*/  IMAD.U32 R4, RZ, RZ, UR6 ;  /* 0x00000006ff047e24 */ /* 0x002fe4000f8e00ff */
        /* <DEDUP_REMOVED lines=10> */
[----:B0-2---:R-:W-:Y:S05]  /*c060*/  CALL.ABS.NOINC R2 ;  /* 0x0000000002007343 */ /* 0x005fea0003c00000 */
.L_x_3475:
        /* <DEDUP_REMOVED lines=9> */
[----:B-1----:R-:W-:Y:S02]  /*c100*/  IMAD.U32 R4, RZ, RZ, UR6 ;  /* 0x00000006ff047e24 */ /* 0x002fe4000f8e00ff */
        /* <DEDUP_REMOVED lines=9> */
[----:B--23--:R-:W-:Y:S05]  /*c1a0*/  CALL.ABS.NOINC R2 ;  /* 0x0000000002007343 */ /* 0x00cfea0003c00000 */
.L_x_3477:
[----:B------:R0:W1:Y:S01]  /*c1b0*/  LDC.64 R2, c[0x4][R17] ;  /* 0x0100000011027b82 */ /* 0x0000620000000a00 */
[----:B------:R-:W-:Y:S01]  /*c1c0*/  ULDC.64 UR6, c[0x4][0x1b8] ;  /* 0x01006e0000067ab9 */ /* 0x000fe20000000a00 */
[----:B------:R-:W-:Y:S01]  /*c1d0*/  ULDC.64 UR8, c[0x4][0x1c0] ;  /* 0x0100700000087ab9 */ /* 0x000fe20000000a00 */
[----:B------:R-:W-:Y:S01]  /*c1e0*/  ULDC.64 UR4, c[0x4][0xe0] ;  /* 0x0100380000047ab9 */ /* 0x000fe20000000a00 */
[----:B------:R-:W-:Y:S01]  /*c1f0*/  IMAD.U32 R4, RZ, RZ, UR6 ;  /* 0x00000006ff047e24 */ /* 0x000fe2000f8e00ff */
[----:B------:R-:W-:Y:S01]  /*c200*/  MOV R6, UR8 ;  /* 0x0000000800067c02 */ /* 0x000fe20008000f00 */
        /* <DEDUP_REMOVED lines=9> */
.L_x_3476:
[----:B------:R-:W3:Y:S01]  /*c2a0*/  LDL R2, [R1+0x1c] ;  /* 0x00001c0001027983 */ /* 0x000ee20000100800 */
[----:B------:R-:W-:-:S03]  /*c2b0*/  ULDC.64 UR4, c[0x0][0x9f8] ;  /* 0x00027e0000047ab9 */ /* 0x000fc60000000a00 */
[----:B-1----:R-:W4:Y:S01]  /*c2c0*/  LDL R0, [R1+0x14] ;  /* 0x0000140001007983 */ /* 0x002f220000100800 */
[----:B------:R-:W-:Y:S01]  /*c2d0*/  ISETP.NE.U32.AND P0, PT, RZ, UR4, PT ;  /* 0x00000004ff007c0c */ /* 0x000fe2000bf05070 */
[----:B------:R-:W-:-:S03]  /*c2e0*/  ULDC.64 UR6, c[0x0][0x208] ;  /* 0x0000820000067ab9 */ /* 0x000fc60000000a00 */
[----:B------:R-:W-:Y:S01]  /*c2f0*/  ISETP.NE.AND.EX P0, PT, RZ, UR5, PT, P0 ;  /* 0x00000005ff007c0c */ /* 0x000fe2000bf05300 */
[----:B---3--:R-:W-:-:S12]  /*c300*/  IMAD.MOV.U32 R17, RZ, RZ, R2 ;  /* 0x000000ffff117224 */ /* 0x008fd800078e0002 */
[----:B------:R-:W0:Y:S01]  /*c310*/  @P0 LDC.64 R2, c[0x0][0x9f8] ;  /* 0x00027e00ff020b82 */ /* 0x000e220000000a00 */
[----:B----4-:R-:W-:Y:S02]  /*c320*/  IMAD.MOV.U32 R7, RZ, RZ, R0 ;  /* 0x000000ffff077224 */ /* 0x010fe400078e0000 */
[----:B0-----:R-:W-:-:S05]  /*c330*/  @P0 IMAD.WIDE R2, R0, 0x4, R2 ;  /* 0x0000000400020825 */ /* 0x001fca00078e0202 */
[----:B------:R0:W3:Y:S01]  /*c340*/  @P0 LDG.E R7, desc[UR6][R2.64] ;  /* 0x0000000602070981 */ /* 0x0000e2000c1e1900 */
[----:B------:R-:W-:Y:S01]  /*c350*/  VIADD R9, R17, 0xffffffff ;  /* 0xffffffff11097836 */ /* 0x000fe20000000000 */
[----:B------:R-:W-:Y:S01]  /*c360*/  UMOV UR4, 0xffffffff ;  /* 0xffffffff00047882 */ /* 0x000fe20000000000 */
[----:B------:R-:W-:Y:S01]  /*c370*/  LOP3.LUT R19, R19, 0xfffffffe, RZ, 0xc0, !PT ;  /* 0xfffffffe13137812 */ /* 0x000fe200078ec0ff */
[----:B0-----:R-:W0:Y:S02]  /*c380*/  LDC.64 R2, c[0x0][0x418] ;  /* 0x00010600ff027b82 */ /* 0x001e240000000a00 */
[----:B0-----:R-:W-:-:S04]  /*c390*/  ISETP.NE.U32.AND P0, PT, R2, RZ, PT ;  /* 0x000000ff0200720c */ /* 0x001fc80003f05070 */
[----:B------:R-:W-:-:S13]  /*c3a0*/  ISETP.NE.AND.EX P1, PT, R3, RZ, PT, P0 ;  /* 0x000000ff0300720c */ /* 0x000fda0003f25300 */
[----:B------:R-:W-:Y:S02]  /*c3b0*/  @P1 LOP3.LUT R19, R19, 0x1, RZ, 0xfc, !PT ;  /* 0x0000000113131812 */ /* 0x000fe400078efcff */
[----:B---3--:R-:W-:Y:S01]  /*c3c0*/  SHF.R.S32.HI R8, RZ, 0x1f, R7 ;  /* 0x0000001fff087819 */ /* 0x008fe20000011407 */
[----:B------:R0:W-:Y:S01]  /*c3d0*/  STL [R1], R7 ;  /* 0x0000000701007387 */ /* 0x0001e20000100800 */
[----:B------:R-:W-:-:S03]  /*c3e0*/  SEL R17, R7, RZ, !P1 ;  /* 0x000000ff07117207 */ /* 0x000fc60004800000 */
[----:B------:R0:W-:Y:S04]  /*c3f0*/  STL [R1+0x18], R9 ;  /* 0x0000180901007387 */ /* 0x0001e80000100800 */
[----:B------:R0:W-:Y:S01]  /*c400*/  STL [R1+0xc], R8 ;  /* 0x00000c0801007387 */ /* 0x0001e20000100800 */
[----:B------:R-:W-:Y:S05]  /*c410*/  BRA.DIV UR4, `(.L_x_3478) ;  /* 0x0000003e04fc7947 */ /* 0x000fea000b800000 */
[----:B------:R-:W1:Y:S02]  /*c420*/  S2R R0, SR_TID.X ;  /* 0x0000000000007919 */ /* 0x000e640000002100 */
[----:B-1----:R-:W-:-:S04]  /*c430*/  SHF.R.U32.HI R0, RZ, 0x5, R0 ;  /* 0x00000005ff007819 */ /* 0x002fc80000011600 */
[----:B------:R-:W-:-:S05]  /*c440*/  LOP3.LUT R0, R0, 0x3, RZ, 0xc0, !PT ;  /* 0x0000000300007812 */ /* 0x000fca00078ec0ff */
[----:B------:R1:W3:Y:S02]  /*c450*/  SHFL.IDX PT, R14, R0, RZ, 0x1f ;  /* 0x00001fff000e7589 */ /* 0x0002e400000e0000 */
.L_x_3570:
[----:B---3--:R-:W-:Y:S02]  /*c460*/  ISETP.NE.AND P0, PT, R14, RZ, PT ;  /* 0x000000ff0e00720c */ /* 0x008fe40003f05270 */
[----:B------:R-:W-:Y:S02]  /*c470*/  PLOP3.LUT P2, PT, PT, PT, PT, 0x8, 0x0 ;  /* 0x000000000000781c */ /* 0x000fe40003f4e170 */
[----:B------:R-:W-:-:S11]  /*c480*/  LOP3.LUT R19, R19, 0xfffffffd, RZ, 0xc0, !PT ;  /* 0xfffffffd13137812 */ /* 0x000fd600078ec0ff */
[----:B------:R-:W-:Y:S01]  /*c490*/  @P2 LOP3.LUT R19, R19, 0x2, RZ, 0xfc, !PT ;  /* 0x0000000213132812 */ /* 0x000fe200078efcff */
[----:B------:R-:W-:Y:S06]  /*c4a0*/  @P0 BRA `(.L_x_3479) ;  /* 0x0000000400280947 */ /* 0x000fec0003800000 */
[----:B------:R-:W-:-:S03]  /*c4b0*/  UMOV UR4, 0xffffffff ;  /* 0xffffffff00047882 */ /* 0x000fc60000000000 */
[----:B------:R-:W-:Y:S05]  /*c4c0*/  BRA.DIV UR4, `(.L_x_3480) ;  /* 0x0000004204047947 */ /* 0x000fea000b800000 */
[----:B------:R-:W-:-:S13]  /*c4d0*/  ELECT P6, URZ, PT ;  /* 0x00000000003f782f */ /* 0x000fda00038c0000 */
.L_x_3573:
[----:B------:R-:W-:Y:S05]  /*c4e0*/  @!P6 BRA `(.L_x_3479) ;  /* 0x000000040018e947 */ /* 0x000fea0003800000 */
[----:B------:R3:W-:Y:S01]  /*c4f0*/  STL [R1+0x8], R9 ;  /* 0x0000080901007387 */ /* 0x0007e20000100800 */
[----:B------:R-:W-:Y:S01]  /*c500*/  IMAD.MOV.U32 R17, RZ, RZ, R7 ;  /* 0x000000ffff117224 */ /* 0x000fe200078e0007 */
[----:B------:R-:W-:Y:S06]  /*c510*/  @!P1 BRA `(.L_x_3481) ;  /* 0x0000000000509947 */ /* 0x000fec0003800000 */
[----:B------:R-:W4:Y:S01]  /*c520*/  LDC R6, c[0x0][0x43c] ;  /* 0x00010f00ff067b82 */ /* 0x000f220000000800 */
[----:B-1----:R-:W-:Y:S01]  /*c530*/  IMAD.MOV.U32 R0, RZ, RZ, R9 ;  /* 0x000000ffff007224 */ /* 0x002fe200078e0009 */
[----:B------:R-:W-:Y:S01]  /*c540*/  ULDC.64 UR4, c[0x0][0x428] ;  /* 0x00010a0000047ab9 */ /* 0x000fe20000000a00 */
[----:B------:R-:W-:Y:S01]  /*c550*/  ULDC.64 UR6, c[0x0][0x208] ;  /* 0x0000820000067ab9 */ /* 0x000fe20000000a00 */
[----:B----4-:R-:W-:-:S13]  /*c560*/  ISETP.NE.AND P0, PT, R6, 0x1, PT ;  /* 0x000000010600780c */ /* 0x010fda0003f05270 */
        /* <DEDUP_REMOVED lines=15> */
.L_x_3481:
[----:B----4-:R-:W4:Y:S01]  /*c660*/  LDL R2, [R1+0x4] ;  /* 0x0000040001027983 */ /* 0x010f220000100800 */
[----:B-1----:R-:W-:Y:S02]  /*c670*/  LEA R0, R18, UR36, 0x3 ;  /* 0x0000002412007c11 */ /* 0x002fe4000f8e18ff */
[----:B----4-:R-:W-:-:S04]  /*c680*/  SHF.L.U32 R2, R2, 0x1f, RZ ;  /* 0x0000001f02027819 */ /* 0x010fc800000006ff */
[----:B------:R-:W1:Y:S02]  /*c690*/  SYNCS.PHASECHK.TRANS64.TRYWAIT P0, [R0+URZ+0x36840], R2 ;  /* 0x03684002000075a7 */ /* 0x000e64000800017f */
[----:B-1----:R-:W-:Y:S05]  /*c6a0*/  @!P0 BRA `(.L_x_3482) ;  /* 0x0000003c00ac8947 */ /* 0x002fea0003800000 */
.L_x_3574:
[----:B------:R-:W4:Y:S02]  /*c6b0*/  S2R R3, SR_TID.X ;  /* 0x0000000000037919 */ /* 0x000f240000002100 */
[----:B----4-:R-:W-:-:S04]  /*c6c0*/  LOP3.LUT R3, R3, 0x7f, RZ, 0xc0, !PT ;  /* 0x0000007f03037812 */ /* 0x010fc800078ec0ff */
[----:B------:R-:W-:-:S13]  /*c6d0*/  ISETP.NE.AND P0, PT, R3, RZ, PT ;  /* 0x000000ff0300720c */ /* 0x000fda0003f05270 */
[----:B------:R-:W-:Y:S05]  /*c6e0*/  @P0 BRA `(.L_x_3483) ;  /* 0x00000000001c0947 */ /* 0x000fea0003800000 */
[----:B------:R-:W4:Y:S01]  /*c6f0*/  S2R R3, SR_TID.X ;  /* 0x0000000000037919 */ /* 0x000f220000002100 */
[----:B-1----:R-:W-:-:S04]  /*c700*/  IMAD.MOV.U32 R2, RZ, RZ, 0xa800 ;  /* 0x0000a800ff027424 */ /* 0x002fc800078e00ff */
[----:B------:R1:W-:Y:S01]  /*c710*/  SYNCS.ARRIVE.TRANS64 RZ, [R0+URZ+0x36830], R2 ;  /* 0x0368300200ff79a7 */ /* 0x0003e2000800003f */
[----:B----4-:R-:W-:-:S04]  /*c720*/  LOP3.LUT R3, R3, 0x1f, RZ, 0xc0, !PT ;  /* 0x0000001f03037812 */ /* 0x010fc800078ec0ff */
[----:B------:R-:W-:-:S13]  /*c730*/  ISETP.NE.AND P0, PT, R3, RZ, PT ;  /* 0x000000ff0300720c */ /* 0x000fda0003f05270 */
[----:B-1----:R-:W-:Y:S05]  /*c740*/  @!P0 BRA `(.L_x_3483) ;  /* 0x0000000000048947 */ /* 0x002fea0003800000 */
[----:B------:R-:W-:Y:S01]  /*c750*/  BPT.TRAP 0x1 ;  /* 0x000000040000795c */ /* 0x000fe20000300000 */
.L_x_3483:
[----:B-1----:R-:W4:Y:S01]  /*c760*/  LDL R2, [R1+0x8] ;  /* 0x0000080001027983 */ /* 0x002f220000100800 */
        /* <DEDUP_REMOVED lines=10> */
[----:B------:R-:W-:-:S02]  /*c810*/  PLOP3.LUT P0, PT, PT, PT, PT, 0x80, 0x0 ;  /* 0x000000000000781c */ /* 0x000fc40003f0f070 */
[----:B------:R-:W-:Y:S01]  /*c820*/  LOP3.LUT R19, R19, 0xfffffffd, RZ, 0xc0, !PT ;  /* 0xfffffffd13137812 */ /* 0x000fe200078ec0ff */
[----:B------:R-:W-:Y:S02]  /*c830*/  UIMAD UR8, UR8, 0xa800, UR36 ;  /* 0x0000a800080878a4 */ /* 0x000fe4000f8e0224 */
[----:B------:R-:W-:Y:S02]  /*c840*/  UIADD3 UR9, UR9, 0x36830, URZ ;  /* 0x0003683009097890 */ /* 0x000fe4000fffe03f */
[----:B------:R-:W-:Y:S02]  /*c850*/  UIADD3 UR14, UR8, 0x21400, URZ ;  /* 0x00021400080e7890 */ /* 0x000fe4000fffe03f */
[----:B------:R-:W-:Y:S02]  /*c860*/  UIADD3 UR15, UR8, 0x24c00, URZ ;  /* 0x00024c00080f7890 */ /* 0x000fe4000fffe03f */
[----:B------:R-:W-:Y:S02]  /*c870*/  UIADD3 UR17, UR8, 0x28400, URZ ;  /* 0x0002840008117890 */ /* 0x000fe4000fffe03f */
[----:B------:R-:W-:Y:S01]  /*c880*/  @P0 LOP3.LUT R19, R19, 0x2, RZ, 0xfc, !PT ;  /* 0x0000000213130812 */ /* 0x000fe200078efcff */
[----:B------:R-:W-:Y:S01]  /*c890*/  UMOV UR8, UR14 ;  /* 0x0000000e00087c82 */ /* 0x000fe20008000000 */
[----:B------:R-:W-:Y:S01]  /*c8a0*/  UMOV UR14, 0x80 ;  /* 0x00000080000e7882 */ /* 0x000fe20000000000 */
[----:B----4-:R-:W-:-:S13]  /*c8b0*/  R2UR UR11, R2 ;  /* 0x00000000020b72ca */ /* 0x010fda00000e0000 */
[----:B------:R-:W-:-:S09]  /*c8c0*/  UIMAD UR11, UR11, 0x70, URZ ;  /* 0x000000700b0b78a4 */ /* 0x000fd2000f8e023f */
[----:B------:R1:W-:Y:S02]  /*c8d0*/  UTMALDG.4D [UR8], [UR4], desc[UR6] ;  /* 0x00000608040075b4 */ /* 0x0003e40008019000 */
[----:B-1----:R-:W-:Y:S01]  /*c8e0*/  UMOV UR8, UR15 ;  /* 0x0000000f00087c82 */ /* 0x002fe20008000000 */
[----:B------:R-:W-:Y:S02]  /*c8f0*/  UMOV UR10, UR16 ;  /* 0x00000010000a7c82 */ /* 0x000fe40008000000 */
[----:B------:R1:W-:Y:S02]  /*c900*/  UTMALDG.4D [UR8], [UR4], desc[UR6] ;  /* 0x00000608040075b4 */ /* 0x0003e40008019000 */
[----:B-1----:R-:W-:Y:S01]  /*c910*/  UMOV UR8, UR17 ;  /* 0x0000001100087c82 */ /* 0x002fe20008000000 */
[----:B------:R-:W-:Y:S02]  /*c920*/  UMOV UR10, UR14 ;  /* 0x0000000e000a7c82 */ /* 0x000fe40008000000 */
[----:B------:R4:W-:Y:S02]  /*c930*/  UTMALDG.4D [UR8], [UR4], desc[UR6] ;  /* 0x00000608040075b4 */ /* 0x0009e40008019000 */
[----:B----4-:R-:W-:Y:S01]  /*c940*/  NOP ;  /* 0x0000000000007918 */ /* 0x010fe20000000000 */
.L_x_3479:
        /* <DEDUP_REMOVED lines=10> */
[----:B------:R-:W-:Y:S02]  /*c9f0*/  IMAD.U32 R4, RZ, RZ, UR6 ;  /* 0x00000006ff047e24 */ /* 0x000fe4000f8e00ff */
[----:B------:R-:W4:Y:S01]  /*ca00*/  LDC.64 R2, c[0x4][R2] ;  /* 0x0100000002027b82 */ /* 0x000f220000000a00 */
        /* <DEDUP_REMOVED lines=9> */
[----:B-1234-:R-:W-:Y:S05]  /*caa0*/  CALL.ABS.NOINC R2 ;  /* 0x0000000002007343 */ /* 0x01efea0003c00000 */
.L_x_3484:
[----:B------:R-:W4:Y:S01]  /*cab0*/  LDL.LU R4, [R1+0x14] ;  /* 0x0000140001047983 */ /* 0x000f220000300800 */
[----:B-1----:R-:W-:Y:S01]  /*cac0*/  SHF.R.S32.HI R0, RZ, 0x1f, R16 ;  /* 0x0000001fff007819 */ /* 0x002fe20000011410 */
[----:B------:R-:W-:Y:S01]  /*cad0*/  ULDC.64 UR4, c[0x0][0x2d8] ;  /* 0x0000b60000047ab9 */ /* 0x000fe20000000a00 */
[----:B0-----:R-:W0:Y:S01]  /*cae0*/  LDC R8, c[0x0][0x448] ;  /* 0x00011200ff087b82 */ /* 0x001e220000000800 */
[----:B------:R-:W2:Y:S01]  /*caf0*/  LDL.LU R7, [R1+0x20] ;  /* 0x0000200001077983 */ /* 0x000ea20000300800 */
[----:B------:R-:W-:-:S03]  /*cb00*/  ULDC.64 UR6, c[0x0][0x280] ;  /* 0x0000a00000067ab9 */ /* 0x000fc60000000a00 */
[----:B------:R-:W3:Y:S01]  /*cb10*/  LDL R5, [R1+0x24] ;  /* 0x0000240001057983 */ /* 0x000ee20000100800 */
        /* <DEDUP_REMOVED lines=11> */
[----:B------:R-:W-:Y:S02]  /*cbd0*/  LOP3.LUT R10, R10, 0x80, RZ, 0xfc, !PT ;  /* 0x000000800a0a7812 */ /* 0x000fe400078efcff */
[----:B----4-:R-:W-:Y:S01]  /*cbe0*/  SHF.R.S32.HI R0, RZ, 0x1f, R4 ;  /* 0x0000001fff007819 */ /* 0x010fe20000011404 */
[----:B------:R-:W-:-:S04]  /*cbf0*/  IMAD.WIDE.U32 R2, R4, UR4, R2 ;  /* 0x0000000404027c25 */ /* 0x000fc8000f8e0002 */
[----:B------:R-:W-:Y:S01]  /*cc00*/  IMAD R0, R0, UR4, RZ ;  /* 0x0000000400007c24 */ /* 0x000fe2000f8e02ff */
[----:B------:R-:W-:-:S03]  /*cc10*/  ULDC UR4, c[0x0][0xc38] ;  /* 0x00030e0000047ab9 */ /* 0x000fc60000000800 */
[----:B------:R-:W-:Y:S02]  /*cc20*/  IMAD R0, R4, UR5, R0 ;  /* 0x0000000504007c24 */ /* 0x000fe4000f8e0200 */
[----:B------:R-:W1:Y:S02]  /*cc30*/  S2R R4, SR_TID.X ;  /* 0x0000000000047919 */ /* 0x000e640000002100 */
[----:B------:R-:W-:Y:S02]  /*cc40*/  IMAD.IADD R3, R3, 0x1, R0 ;  /* 0x0000000103037824 */ /* 0x000fe400078e0200 */
[----:B--2---:R-:W-:Y:S02]  /*cc50*/  IMAD.MOV R0, RZ, RZ, -R7 ;  /* 0x000000ffff007224 */ /* 0x004fe400078e0a07 */
[----:B------:R-:W2:Y:S02]  /*cc60*/  @P0 LDC R7, c[0x0][0x450] ;  /* 0x00011400ff070b82 */ /* 0x000ea40000000800 */
[----:B---3--:R-:W-:Y:S01]  /*cc70*/  IMAD R0, R0, UR4, R5 ;  /* 0x0000000400007c24 */ /* 0x008fe2000f8e0205 */
[----:B------:R-:W-:-:S03]  /*cc80*/  ULDC.64 UR4, c[0x0][0x2d0] ;  /* 0x0000b40000047ab9 */ /* 0x000fc60000000a00 */
[----:B------:R-:W-:Y:S01]  /*cc90*/  IMAD.SHL.U32 R5, R0, 0x80, RZ ;  /* 0x0000008000057824 */ /* 0x000fe200078e00ff */
[----:B-1----:R-:W-:-:S04]  /*cca0*/  LOP3.LUT R4, R4, 0x7f, RZ, 0xc0, !PT ;  /* 0x0000007f04047812 */ /* 0x002fc800078ec0ff */
[----:B------:R-:W-:Y:S02]  /*ccb0*/  SHF.R.U32.HI R9, RZ, 0x3, R4 ;  /* 0x00000003ff097819 */ /* 0x000fe40000011604 */
[----:B------:R-:W1:Y:S02]  /*ccc0*/  S2R R4, SR_TID.X ;  /* 0x0000000000047919 */ /* 0x000e640000002100 */
[----:B-1----:R-:W-:-:S05]  /*ccd0*/  IMAD.SHL.U32 R4, R4, 0x10, RZ ;  /* 0x0000001004047824 */ /* 0x002fca00078e00ff */
[----:B------:R-:W-:Y:S02]  /*cce0*/  LOP3.LUT R4, R9, 0x70, R4, 0xf8, !PT ;  /* 0x0000007009047812 */ /* 0x000fe400078ef804 */
[----:B------:R-:W1:Y:S02]  /*ccf0*/  S2R R9, SR_TID.X ;  /* 0x0000000000097919 */ /* 0x000e640000002100 */
[----:B------:R-:W-:-:S04]  /*cd00*/  LOP3.LUT R0, R4, R5, RZ, 0xfc, !PT ;  /* 0x0000000504007212 */ /* 0x000fc800078efcff */
[----:B------:R-:W-:Y:S01]  /*cd10*/  MOV R4, R0 ;  /* 0x0000000000047202 */ /* 0x000fe20000000f00 */
[----:B0-----:R-:W-:-:S05]  /*cd20*/  @P0 IMAD.HI.U32 R6, R0, R6, RZ ;  /* 0x0000000600060227 */ /* 0x001fca00078e00ff */
[----:B--2---:R-:W-:-:S05]  /*cd30*/  @P0 SHF.R.U32.HI R4, RZ, R7, R6 ;  /* 0x00000007ff040219 */ /* 0x004fca0000011606 */
        /* <DEDUP_REMOVED lines=12> */
[----:B------:R-:W-:Y:S01]  /*ce00*/  IMAD.WIDE.U32 R2, R0, UR4, R2 ;  /* 0x0000000400027c25 */ /* 0x000fe2000f8e0002 */
[----:B------:R-:W-:Y:S02]  /*ce10*/  ULDC UR4, c[0x0][0x2b8] ;  /* 0x0000ae0000047ab9 */ /* 0x000fe40000000800 */
[----:B------:R-:W-:Y:S01]  /*ce20*/  ISETP.GE.AND P2, PT, R10, UR4, PT ;  /* 0x000000040a007c0c */ /* 0x000fe2000bf46270 */
[----:B------:R-:W-:Y:S01]  /*ce30*/  IMAD R4, R0, UR5, R4 ;  /* 0x0000000500047c24 */ /* 0x000fe2000f8e0204 */
[----:B------:R0:W5:Y:S01]  /*ce40*/  LDL R10, [R1+0x10] ;  /* 0x00001000010a7983 */ /* 0x0001620000100800 */
[C---:B------:R-:W-:Y:S02]  /*ce50*/  LEA R0, P3, R2.reuse, UR6, 0x1 ;  /* 0x0000000602007c11 */ /* 0x040fe4000f8608ff */
[----:B------:R-:W-:Y:S01]  /*ce60*/  IMAD.IADD R4, R3, 0x1, R4 ;  /* 0x0000000103047824 */ /* 0x000fe200078e0204 */
        /* <DEDUP_REMOVED lines=9> */
[----:B------:R-:W1:Y:S01]  /*cf00*/  S2R R11, SR_TID.X ;  /* 0x00000000000b7919 */ /* 0x000e620000002100 */
[----:B------:R-:W2:Y:S04]  /*cf10*/  SHFL.IDX PT, R7, R0, RZ, 0x181f ;  /* 0x00181fff00077589 */ /* 0x000ea800000e0000 */
[----:B------:R-:W-:Y:S01]  /*cf20*/  SHFL.IDX PT, R8, R0, 0x1, 0x181f ;  /* 0x00381f0000087f89 */ /* 0x000fe200000e0000 */
[----:B0-----:R-:W-:-:S04]  /*cf30*/  LOP3.LUT R6, R6, 0x7f, RZ, 0xc0, !PT ;  /* 0x0000007f06067812 */ /* 0x001fc800078ec0ff */
[----:B------:R-:W-:Y:S01]  /*cf40*/  SHF.R.U32.HI R6, RZ, 0x3, R6 ;  /* 0x00000003ff067819 */ /* 0x000fe20000011606 */
[----:B-1----:R-:W-:-:S04]  /*cf50*/  IMAD.SHL.U32 R11, R11, 0x8, RZ ;  /* 0x000000080b0b7824 */ /* 0x002fc800078e00ff */
[----:B------:R-:W-:Y:S01]  /*cf60*/  IMAD.IADD R2, R6, 0x1, R5 ;  /* 0x0000000106027824 */ /* 0x000fe200078e0205 */
[----:B------:R-:W-:Y:S01]  /*cf70*/  LOP3.LUT R11, R11, 0x38, RZ, 0xc0, !PT ;  /* 0x000000380b0b7812 */ /* 0x000fe200078ec0ff */
[----:B------:R-:W0:Y:S02]  /*cf80*/  SHFL.IDX PT, R6, R4, RZ, 0x181f ;  /* 0x00181fff04067589 */ /* 0x000e2400000e0000 */
[C---:B------:R-:W-:Y:S01]  /*cf90*/  VIADD R5, R2.reuse, 0x10 ;  /* 0x0000001002057836 */ /* 0x040fe20000000000 */
[----:B------:R-:W-:-:S04]  /*cfa0*/  ISETP.GE.AND P4, PT, R2, R3, PT ;  /* 0x000000030200720c */ /* 0x000fc80003f86270 */
[----:B------:R-:W-:Y:S02]  /*cfb0*/  ISETP.GE.AND P3, PT, R5, R3, PT ;  /* 0x000000030500720c */ /* 0x000fe40003f66270 */
[----:B------:R-:W1:Y:S07]  /*cfc0*/  SHFL.IDX PT, R5, R4, 0x1, 0x181f ;  /* 0x00381f0004057f89 */ /* 0x000e6e00000e0000 */
[----:B--2---:R-:W-:-:S05]  /*cfd0*/  @!P4 LEA R7, P5, R11, R7, 0x1 ;  /* 0x000000070b07c211 */ /* 0x004fca00078a08ff */
[----:B0-----:R-:W-:Y:S01]  /*cfe0*/  @!P4 IMAD.X R6, RZ, RZ, R6, P5 ;  /* 0x000000ffff06c224 */ /* 0x001fe200028e0606 */
[----:B------:R-:W-:-:S04]  /*cff0*/  @!P3 LEA R8, P5, R11, R8, 0x1 ;  /* 0x000000080b08b211 */ /* 0x000fc800078a08ff */
[----:B------:R-:W-:-:S04]  /*d000*/  @!P4 LOP3.LUT R7, R7, R6, RZ, 0x3c, !PT ;  /* 0x000000060707c212 */ /* 0x000fc800078e3cff */
[----:B------:R-:W-:Y:S01]  /*d010*/  @!P4 LOP3.LUT R6, R7, R6, RZ, 0x3c, !PT ;  /* 0x000000060706c212 */ /* 0x000fe200078e3cff */
[----:B-1----:R-:W-:-:S03]  /*d020*/  @!P3 IMAD.X R5, RZ, RZ, R5, P5 ;  /* 0x000000ffff05b224 */ /* 0x002fc600028e0605 */
[----:B------:R-:W-:-:S05]  /*d030*/  @!P4 LOP3.LUT R7, R7, R6, RZ, 0x3c, !PT ;  /* 0x000000060707c212 */ /* 0x000fca00078e3cff */
[----:B-----5:R-:W-:Y:S04]  /*d040*/  @!P4 LDGSTS.E.BYPASS.LTC128B.128 [R10+0x15400], desc[UR6][R6.64], !P0 ;  /* 0x15400000060acfae */ /* 0x020fe8000c101d46 */
[----:B------:R-:W-:Y:S04]  /*d050*/  @!P4 LDGSTS.E.BYPASS.LTC128B.128 [R10+0x19400], desc[UR6][R6.64+0x80], !P1 ;  /* 0x19400080060acfae */ /* 0x000fe8000c901d46 */
[----:B------:R0:W-:Y:S02]  /*d060*/  @!P4 LDGSTS.E.BYPASS.LTC128B.128 [R10+0x1d400], desc[UR6][R6.64+0x100], !P2 ;  /* 0x1d400100060acfae */ /* 0x0001e4000d101d46 */
[----:B0-----:R-:W-:-:S02]  /*d070*/  @!P3 IMAD.MOV.U32 R6, RZ, RZ, R8 ;  /* 0x000000ffff06b224 */ /* 0x001fc400078e0008 */
[----:B------:R-:W-:Y:S01]  /*d080*/  @!P3 IMAD.MOV.U32 R7, RZ, RZ, R5 ;  /* 0x000000ffff07b224 */ /* 0x000fe200078e0005 */
[----:B------:R-:W0:Y:S01]  /*d090*/  SHFL.IDX PT, R8, R0, 0x2, 0x181f ;  /* 0x00581f0000087f89 */ /* 0x000e2200000e0000 */
[----:B------:R-:W-:-:S03]  /*d0a0*/  VIADD R5, R2, 0x20 ;  /* 0x0000002002057836 */ /* 0x000fc60000000000 */
[----:B------:R-:W-:Y:S04]  /*d0b0*/  @!P3 LDGSTS.E.BYPASS.LTC128B.128 [R10+0x15c00], desc[UR6][R6.64], !P0 ;  /* 0x15c00000060abfae */ /* 0x000fe8000c101d46 */
[----:B------:R-:W-:Y:S04]  /*d0c0*/  @!P3 LDGSTS.E.BYPASS.LTC128B.128 [R10+0x19c00], desc[UR6][R6.64+0x80], !P1 ;  /* 0x19c00080060abfae */ /* 0x000fe8000c901d46 */
[----:B------:R1:W-:Y:S01]  /*d0d0*/  @!P3 LDGSTS.E.BYPASS.LTC128B.128 [R10+0x1dc00], desc[UR6][R6.64+0x100], !P2 ;  /* 0x1dc00100060abfae */ /* 0x0003e2000d101d46 */
[----:B------:R-:W-:-:S03]  /*d0e0*/  ISETP.GE.AND P3, PT, R5, R3, PT ;  /* 0x000000030500720c */ /* 0x000fc60003f66270 */
[----:B------:R-:W2:Y:S10]  /*d0f0*/  SHFL.IDX PT, R5, R4, 0x2, 0x181f ;  /* 0x00581f0004057f89 */ /* 0x000eb400000e0000 */
[----:B0-----:R-:W-:-:S05]  /*d100*/  @!P3 LEA R8, P4, R11, R8, 0x1 ;  /* 0x000000080b08b211 */ /* 0x001fca00078808ff */
[----:B-1----:R-:W-:Y:S02]  /*d110*/  @!P3 IMAD.MOV.U32 R6, RZ, RZ, R8 ;  /* 0x000000ffff06b224 */ /* 0x002fe400078e0008 */
[----:B--2---:R-:W-:Y:S02]  /*d120*/  @!P3 IMAD.X R9, RZ, RZ, R5, P4 ;  /* 0x000000ffff09b224 */ /* 0x004fe400020e0605 */
[----:B------:R-:W-:Y:S02]  /*d130*/  VIADD R5, R2, 0x30 ;  /* 0x0000003002057836 */ /* 0x000fe40000000000 */
[----:B------:R-:W-:-:S05]  /*d140*/  @!P3 IMAD.MOV.U32 R7, RZ, RZ, R9 ;  /* 0x000000ffff07b224 */ /* 0x000fca00078e0009 */
        /* <DEDUP_REMOVED lines=30> */
[----:B------:R-:W-:Y:S02]  /*d330*/  @!P3 LDGSTS.E.BYPASS.LTC128B.128 [R10+0x17c00], desc[UR6][R6.64], !P0 ;  /* 0x17c00000060abfae */ /* 0x000fe4000c101d46 */
[----:B------:R-:W-:Y:S02]  /*d340*/  ISETP.GE.AND P4, PT, R5, R3, PT ;  /* 0x000000030500720c */ /* 0x000fe40003f86270 */
[----:B------:R-:W-:Y:S04]  /*d350*/  @!P3 LDGSTS.E.BYPASS.LTC128B.128 [R10+0x1bc00], desc[UR6][R6.64+0x80], !P1 ;  /* 0x1bc00080060abfae */ /* 0x000fe8000c901d46 */
[----:B------:R0:W-:Y:S04]  /*d360*/  @!P3 LDGSTS.E.BYPASS.LTC128B.128 [R10+0x1fc00], desc[UR6][R6.64+0x100], !P2 ;  /* 0x1fc00100060abfae */ /* 0x0001e8000d101d46 */
[----:B------:R-:W-:Y:S04]  /*d370*/  SHFL.IDX PT, R5, R4, 0x6, 0x181f ;  /* 0x00d81f0004057f89 */ /* 0x000fe800000e0000 */
[----:B------:R-:W-:Y:S04]  /*d380*/  SHFL.IDX PT, R4, R4, 0x7, 0x181f ;  /* 0x00f81f0004047f89 */ /* 0x000fe800000e0000 */
[----:B0-----:R-:W0:Y:S04]  /*d390*/  SHFL.IDX PT, R6, R0, 0x6, 0x181f ;  /* 0x00d81f0000067f89 */ /* 0x001e2800000e0000 */
[----:B------:R-:W1:Y:S01]  /*d3a0*/  SHFL.IDX PT, R0, R0, 0x7, 0x181f ;  /* 0x00f81f0000007f89 */ /* 0x000e6200000e0000 */
[----:B0-----:R-:W-:-:S05]  /*d3b0*/  @!P4 LEA R6, P3, R11, R6, 0x1 ;  /* 0x000000060b06c211 */ /* 0x001fca00078608ff */
[----:B------:R-:W-:-:S04]  /*d3c0*/  @!P4 IMAD.X R5, RZ, RZ, R5, P3 ;  /* 0x000000ffff05c224 */ /* 0x000fc800018e0605 */
[----:B------:R-:W-:-:S05]  /*d3d0*/  @!P4 IMAD.MOV.U32 R7, RZ, RZ, R5 ;  /* 0x000000ffff07c224 */ /* 0x000fca00078e0005 */
[----:B------:R0:W-:Y:S04]  /*d3e0*/  @!P4 LDGSTS.E.BYPASS.LTC128B.128 [R10+0x18400], desc[UR6][R6.64], !P0 ;  /* 0x18400000060acfae */ /* 0x0001e8000c101d46 */
[----:B------:R0:W-:Y:S04]  /*d3f0*/  @!P4 LDGSTS.E.BYPASS.LTC128B.128 [R10+0x1c400], desc[UR6][R6.64+0x80], !P1 ;  /* 0x1c400080060acfae */ /* 0x0001e8000c901d46 */
[----:B-1----:R0:W-:Y:S02]  /*d400*/  @!P4 LDGSTS.E.BYPASS.LTC128B.128 [R10+0x20400], desc[UR6][R6.64+0x100], !P2 ;  /* 0x20400100060acfae */ /* 0x0021e4000d101d46 */
.L_x_3591:
[----:B------:R-:W-:Y:S01]  /*d410*/  VIADD R2, R2, 0x70 ;  /* 0x0000007002027836 */ /* 0x000fe20000000000 */
[----:B------:R-:W-:Y:S04]  /*d420*/  BSSY B0, `(.L_x_3486) ;  /* 0x000000f000007945 */ /* 0x000fe80003800000 */
[----:B------:R-:W-:-:S13]  /*d430*/  ISETP.GE.AND P3, PT, R2, R3, PT ;  /* 0x000000030200720c */ /* 0x000fda0003f66270 */
[----:B------:R-:W-:Y:S05]  /*d440*/  @P3 BRA `(.L_x_3487) ;  /* 0x0000000000303947 */ /* 0x000fea0003800000 */
[----:B------:R-:W1:Y:S01]  /*d450*/  S2R R5, SR_TID.X ;  /* 0x0000000000057919 */ /* 0x000e620000002100 */
[----:B------:R-:W-:Y:S01]  /*d460*/  ULDC.64 UR4, c[0x0][0x208] ;  /* 0x0000820000047ab9 */ /* 0x000fe20000000a00 */
[----:B-1----:R-:W-:-:S04]  /*d470*/  SHF.L.U32 R5, R5, 0x3, RZ ;  /* 0x0000000305057819 */ /* 0x002fc800000006ff */
[----:B------:R-:W-:-:S04]  /*d480*/  LOP3.LUT R5, R5, 0x38, RZ, 0xc0, !PT ;  /* 0x0000003805057812 */ /* 0x000fc800078ec0ff */
[----:B------:R-:W-:-:S05]  /*d490*/  LEA R2, P3, R5, R0, 0x1 ;  /* 0x0000000005027211 */ /* 0x000fca00078608ff */
[----:B------:R-:W-:-:S05]  /*d4a0*/  IMAD.X R3, RZ, RZ, R4, P3 ;  /* 0x000000ffff037224 */ /* 0x000fca00018e0604 */
[----:B------:R-:W-:Y:S01]  /*d4b0*/  @!PT LDS RZ, [RZ] ;  /* 0x00000000fffff984 */ /* 0x000fe20000000800 */
[----:B------:R-:W-:Y:S01]  /*d4c0*/  @!PT LDS RZ, [RZ] ;  /* 0x00000000fffff984 */ /* 0x000fe20000000800 */
[----:B------:R-:W-:Y:S01]  /*d4d0*/  @!PT LDS RZ, [RZ] ;  /* 0x00000000fffff984 */ /* 0x000fe20000000800 */
[----:B------:R1:W-:Y:S04]  /*d4e0*/  LDGSTS.E.BYPASS.LTC128B.128 [R10+0x18c00], desc[UR4][R2.64], !P0 ;  /* 0x18c00000020a7fae */ /* 0x0003e8000c101d44 */
[----:B------:R1:W-:Y:S04]  /*d4f0*/  LDGSTS.E.BYPASS.LTC128B.128 [R10+0x1cc00], desc[UR4][R2.64+0x80], !P1 ;  /* 0x1cc00080020a7fae */ /* 0x0003e8000c901d44 */
[----:B------:R1:W-:Y:S02]  /*d500*/  LDGSTS.E.BYPASS.LTC128B.128 [R10+0x20c00], desc[UR4][R2.64+0x100], !P2 ;  /* 0x20c00100020a7fae */ /* 0x0003e4000d101d44 */
.L_x_3487:
[----:B------:R-:W-:Y:S05]  /*d510*/  BSYNC B0 ;  /* 0x0000000000007941 */ /* 0x000fea0003800000 */
.L_x_3486:
[----:B-1----:R-:W2:Y:S01]  /*d520*/  LDL R2, [R1+0x2c] ;  /* 0x00002c0001027983 */ /* 0x002ea20000100800 */
[----:B------:R-:W-:Y:S01]  /*d530*/  NOP ;  /* 0x0000000000007918 */ /* 0x000fe20000000000 */
[----:B------:R-:W-:Y:S02]  /*d540*/  SYNCS.ARRIVE.TRANS64.RED.A0T1 RZ, [UR36+0x36800], RZ ;  /* 0x036800ffffff79a7 */ /* 0x000fe40008200424 */
[----:B------:R-:W-:Y:S01]  /*d550*/  ARRIVES.LDGSTSBAR.64.TRANSCNT [UR36+0x36800] ;  /* 0x03680000ff0079b0 */ /* 0x000fe20008000aa4 */
[----:B--2---:R-:W-:-:S04]  /*d560*/  LOP3.LUT R0, R2, 0x1, RZ, 0xc, !PT ;  /* 0x0000000102007812 */ /* 0x004fc800078e0cff */
[----:B------:R-:W-:Y:S01]  /*d570*/  SHF.L.U32 R0, R0, 0x1f, RZ ;  /* 0x0000001f00007819 */ /* 0x000fe200000006ff */
[----:B------:R-:W-:Y:S01]  /*d580*/  NOP ;  /* 0x0000000000007918 */ /* 0x000fe20000000000 */
[----:B------:R-:W2:Y:S01]  /*d590*/  LDL.LU R2, [R1+0x28] ;  /* 0x0000280001027983 */ /* 0x000ea20000300800 */
[----:B------:R-:W-:Y:S01]  /*d5a0*/  SYNCS.ARRIVE.TRANS64.A1T0 RZ, [UR36+0x36800], RZ ;  /* 0x036800ffffff79a7 */ /* 0x000fe20008100024 */
[----:B------:R-:W-:Y:S01]  /*d5b0*/  BSSY B0, `(.L_x_3488) ;  /* 0x0000005000007945 */ /* 0x000fe20003800000 */
[----:B------:R-:W-:Y:S01]  /*d5c0*/  IMAD.U32 R9, RZ, RZ, UR36 ;  /* 0x00000024ff097e24 */ /* 0x000fe2000f8e00ff */
[----:B------:R-:W1:Y:S01]  /*d5d0*/  SYNCS.PHASECHK.TRANS64.TRYWAIT P0, [UR36+0x36820], R0 ;  /* 0x03682000ff0075a7 */ /* 0x000e620008000164 */
[----:B--2---:R-:W-:Y:S01]  /*d5e0*/  ISETP.GE.AND P1, PT, R2, 0x71, PT ;  /* 0x000000710200780c */ /* 0x004fe20003f26270 */
[----:B-1----:R-:W-:-:S12]  /*d5f0*/  @!P0 BRA `(.L_x_3489) ;  /* 0x0000003800d88947 */ /* 0x002fd80003800000 */
.L_x_3592:
[----:B------:R-:W-:Y:S05]  /*d600*/  BSYNC B0 ;  /* 0x0000000000007941 */ /* 0x000fea0003800000 */
.L_x_3488:
[----:B------:R-:W-:Y:S01]  /*d610*/  VIADD R11, R9, 0x36800 ;  /* 0x00036800090b7836 */ /* 0x000fe20000000000 */
[----:B------:R-:W-:Y:S06]  /*d620*/  @!P1 BRA `(.L_x_3490) ;  /* 0x0000002000bc9947 */ /* 0x000fec0003800000 */
[----:B------:R-:W2:Y:S01]  /*d630*/  LDL R2, [R1+0x1c] ;  /* 0x00001c0001027983 */ /* 0x000ea20000100800 */
[----:B-1----:R-:W-:Y:S02]  /*d640*/  IMAD.MOV.U32 R0, RZ, RZ, 0x1 ;  /* 0x00000001ff007424 */ /* 0x002fe400078e00ff */
[----:B--2---:R-:W-:-:S05]  /*d650*/  IMAD.MOV R8, RZ, RZ, -R2 ;  /* 0x000000ffff087224 */ /* 0x004fca00078e0a02 */
[----:B------:R-:W-:-:S05]  /*d660*/  VIADDMNMX R8, R8, R0, 0xffffffff, !PT ;  /* 0xffffffff08087446 */ /* 0x000fca0007800100 */
[----:B------:R-:W-:-:S05]  /*d670*/  IMAD.IADD R0, R2, 0x1, R8 ;  /* 0x0000000102007824 */ /* 0x000fca00078e0208 */
[----:B------:R-:W-:-:S04]  /*d680*/  LOP3.LUT R0, R0, 0x1, RZ, 0xc0, !PT ;  /* 0x0000000100007812 */ /* 0x000fc800078ec0ff */
[----:B------:R-:W-:Y:S01]  /*d690*/  ISETP.NE.U32.AND P0, PT, R0, 0x1, PT ;  /* 0x000000010000780c */ /* 0x000fe20003f05070 */
[----:B------:R-:W-:-:S12]  /*d6a0*/  VIADD R0, R2, 0xfffffffe ;  /* 0xfffffffe02007836 */ /* 0x000fd80000000000 */
[----:B------:R-:W-:Y:S05]  /*d6b0*/  @P0 BRA `(.L_x_3491) ;  /* 0x0000000800e00947 */ /* 0x000fea0003800000 */
[----:B------:R-:W2:Y:S01]  /*d6c0*/  LDL R2, [R1+0x4] ;  /* 0x0000040001027983 */ /* 0x000ea20000100800 */
[----:B------:R-:W-:Y:S01]  /*d6d0*/  LOP3.LUT P2, RZ, R19, 0x2, RZ, 0xc0, !PT ;  /* 0x0000000213ff7812 */ /* 0x000fe2000784c0ff */
[----:B------:R-:W-:Y:S01]  /*d6e0*/  VIADD R4, R18, 0x1 ;  /* 0x0000000112047836 */ /* 0x000fe20000000000 */
[----:B------:R-:W-:Y:S04]  /*d6f0*/  BSSY B0, `(.L_x_3492) ;  /* 0x00000b0000007945 */ /* 0x000fe80003800000 */
[----:B------:R-:W-:-:S04]  /*d700*/  ISETP.NE.AND P0, PT, R4, 0x2, PT ;  /* 0x000000020400780c */ /* 0x000fc80003f05270 */
[----:B0-----:R-:W-:Y:S02]  /*d710*/  SEL R10, RZ, 0x1, P0 ;  /* 0x00000001ff0a7807 */ /* 0x001fe40000000000 */
[----:B------:R-:W-:Y:S02]  /*d720*/  SEL R4, R4, RZ, P0 ;  /* 0x000000ff04047207 */ /* 0x000fe40000000000 */
[----:B--2---:R-:W-:Y:S01]  /*d730*/  LOP3.LUT R10, R2, R10, RZ, 0x3c, !PT ;  /* 0x0000000a020a7212 */ /* 0x004fe200078e3cff */
[----:B------:R-:W-:Y:S06]  /*d740*/  @!P2 BRA `(.L_x_3493) ;  /* 0x0000000800a8a947 */ /* 0x000fec0003800000 */
[----:B------:R-:W-:Y:S01]  /*d750*/  LOP3.LUT P2, RZ, R19, 0x1, RZ, 0xc0, !PT ;  /* 0x0000000113ff7812 */ /* 0x000fe2000784c0ff */
[----:B------:R-:W-:-:S12]  /*d760*/  IMAD.MOV.U32 R6, RZ, RZ, R17 ;  /* 0x000000ffff067224 */ /* 0x000fd800078e0011 */
[----:B------:R-:W-:Y:S05]  /*d770*/  @!P2 BRA `(.L_x_3494) ;  /* 0x000000000054a947 */ /* 0x000fea0003800000 */
[----:B------:R-:W2:Y:S01]  /*d780*/  LDL R12, [R1+0xc] ;  /* 0x00000c00010c7983 */ /* 0x000ea20000100800 */
[----:B------:R-:W0:Y:S01]  /*d790*/  LDC R6, c[0x0][0x43c] ;  /* 0x00010f00ff067b82 */ /* 0x000e220000000800 */
        /* <DEDUP_REMOVED lines=19> */
.L_x_3494:
[----:B------:R-:W-:Y:S01]  /*d8d0*/  LEA R3, R4, UR36, 0x3 ;  /* 0x0000002404037c11 */ /* 0x000fe2000f8e18ff */
[----:B------:R-:W-:Y:S01]  /*d8e0*/  BSSY B1, `(.L_x_3495) ;  /* 0x0000004000017945 */ /* 0x000fe20003800000 */
[----:B------:R-:W-:-:S04]  /*d8f0*/  SHF.L.U32 R2, R10, 0x1f, RZ ;  /* 0x0000001f0a027819 */ /* 0x000fc800000006ff */
[----:B------:R-:W1:Y:S02]  /*d900*/  SYNCS.PHASECHK.TRANS64.TRYWAIT P0, [R3+URZ+0x36840], R2 ;  /* 0x03684002030075a7 */ /* 0x000e64000800017f */
[----:B-1----:R-:W-:Y:S05]  /*d910*/  @!P0 BRA `(.L_x_3496) ;  /* 0x0000003800248947 */ /* 0x002fea0003800000 */
.L_x_3593:
[----:B------:R-:W-:Y:S05]  /*d920*/  BSYNC B1 ;  /* 0x0000000000017941 */ /* 0x000fea0003800000 */
.L_x_3495:
        /* <DEDUP_REMOVED lines=12> */
.L_x_3498:
[----:B------:R-:W-:Y:S05]  /*d9f0*/  BSYNC B1 ;  /* 0x0000000000017941 */ /* 0x000fea0003800000 */
.L_x_3497:
[----:B------:R-:W-:Y:S01]  /*da00*/  IMAD.MOV.U32 R14, RZ, RZ, RZ ;  /* 0x000000ffff0e7224 */ /* 0x000fe200078e00ff */
[----:B------:R-:W-:Y:S01]  /*da10*/  UIADD3 UR4, UP0, UR38, 0x370, URZ ;  /* 0x0000037026047890 */ /* 0x000fe2000ff1e03f */
[----:B------:R-:W-:Y:S01]  /*da20*/  IMAD R5, R4, 0xa800, R9 ;  /* 0x0000a80004057824 */ /* 0x000fe200078e0209 */
[----:B------:R-:W-:Y:S01]  /*da30*/  PLOP3.LUT P0, PT, PT, PT, PT, 0x80, 0x0 ;  /* 0x000000000000781c */ /* 0x000fe20003f0f070 */
[----:B-1----:R-:W-:Y:S01]  /*da40*/  VIADD R3, R3, 0x36830 ;  /* 0x0003683003037836 */ /* 0x002fe20000000000 */
[----:B------:R-:W-:Y:S01]  /*da50*/  R2UR UR10, R14 ;  /* 0x000000000e0a72ca */ /* 0x000fe200000e0000 */
[----:B------:R-:W-:Y:S01]  /*da60*/  IMAD R2, R0, 0x70, RZ ;  /* 0x0000007000027824 */ /* 0x000fe200078e02ff */
[----:B------:R-:W-:Y:S01]  /*da70*/  UIADD3.X UR5, URZ, UR39, URZ, UP0, !UPT ;  /* 0x000000273f057290 */ /* 0x000fe200087fe43f */
[----:B0-----:R-:W-:Y:S01]  /*da80*/  VIADD R7, R5, 0x21400 ;  /* 0x0002140005077836 */ /* 0x001fe20000000000 */
[----:B------:R-:W-:Y:S01]  /*da90*/  UMOV UR6, 0x0 ;  /* 0x0000000000067882 */ /* 0x000fe20000000000 */
[----:B------:R-:W-:-:S10]  /*daa0*/  UMOV UR7, 0x14f00000 ;  /* 0x14f0000000077882 */ /* 0x000fd40000000000 */
.L_x_3499:
        /* <DEDUP_REMOVED lines=16> */
.L_x_3500:
        /* <DEDUP_REMOVED lines=16> */
.L_x_3501:
        /* <DEDUP_REMOVED lines=16> */
.L_x_3594:
[----:B------:R-:W-:Y:S05]  /*ddb0*/  BSYNC B1 ;  /* 0x0000000000017941 */ /* 0x000fea0003800000 */
.L_x_3502:
        /* <DEDUP_REMOVED lines=12> */
.L_x_3505:
[----:B------:R-:W-:Y:S05]  /*de80*/  BSYNC B1 ;  /* 0x0000000000017941 */ /* 0x000fea0003800000 */
.L_x_3504:
        /* <DEDUP_REMOVED lines=12> */
.L_x_3506:
        /* <DEDUP_REMOVED lines=15> */
.L_x_3507:
        /* <DEDUP_REMOVED lines=15> */
.L_x_3508:
        /* <DEDUP_REMOVED lines=12> */
.L_x_3493:
[----:B------:R-:W-:Y:S05]  /*e1f0*/  BSYNC B0 ;  /* 0x0000000000007941 */ /* 0x000fea0003800000 */
.L_x_3492:
[----:B0-----:R-:W2:Y:S01]  /*e200*/  LDL.LU R0, [R1+0x1c] ;  /* 0x00001c0001007983 */ /* 0x001ea20000300800 */
[----:B------:R-:W-:-:S03]  /*e210*/  IMAD.MOV.U32 R18, RZ, RZ, R4 ;  /* 0x000000ffff127224 */ /* 0x000fc600078e0004 */
[----:B------:R1:W-:Y:S02]  /*e220*/  STL [R1+0x4], R10 ;  /* 0x0000040a01007387 */ /* 0x0003e40000100800 */
[----:B-12---:R-:W-:-:S07]  /*e230*/  IADD3 R0, R0, -0x3, RZ ;  /* 0xfffffffd00007810 */ /* 0x006fce0007ffe0ff */
.L_x_3491:
[----:B------:R-:W2:Y:S01]  /*e240*/  LDL.LU R2, [R1+0x18] ;  /* 0x0000180001027983 */ /* 0x000ea20000300800 */
[----:B------:R-:W-:Y:S01]  /*e250*/  IMAD.MOV R8, RZ, RZ, -R8 ;  /* 0x000000ffff087224 */ /* 0x000fe200078e0a08 */
[----:B------:R-:W-:Y:S04]  /*e260*/  BSSY B0, `(.L_x_3490) ;  /* 0x000016b000007945 */ /* 0x000fe80003800000 */
[----:B--2---:R-:W-:-:S13]  /*e270*/  ISETP.NE.AND P0, PT, R2, R8, PT ;  /* 0x000000080200720c */ /* 0x004fda0003f05270 */
[----:B------:R-:W-:Y:S05]  /*e280*/  @!P0 BRA `(.L_x_3509) ;  /* 0x0000001400a08947 */ /* 0x000fea0003800000 */
[----:B0-----:R-:W-:-:S07]  /*e290*/  IMAD.MOV.U32 R6, RZ, RZ, R17 ;  /* 0x000000ffff067224 */ /* 0x001fce00078e0011 */
.L_x_3544:
[----:B--2---:R-:W2:Y:S01]  /*e2a0*/  LDL R2, [R1+0x4] ;  /* 0x0000040001027983 */ /* 0x004ea20000100800 */
[----:B------:R-:W-:Y:S01]  /*e2b0*/  LOP3.LUT P1, RZ, R19, 0x2, RZ, 0xc0, !PT ;  /* 0x0000000213ff7812 */ /* 0x000fe2000782c0ff */
[----:B------:R-:W-:Y:S01]  /*e2c0*/  VIADD R4, R18, 0x1 ;  /* 0x0000000112047836 */ /* 0x000fe20000000000 */
[----:B------:R-:W-:Y:S04]  /*e2d0*/  BSSY B1, `(.L_x_3510) ;  /* 0x00000ae000017945 */ /* 0x000fe80003800000 */
[----:B------:R-:W-:-:S04]  /*e2e0*/  ISETP.NE.AND P0, PT, R4, 0x2, PT ;  /* 0x000000020400780c */ /* 0x000fc80003f05270 */
[----:B------:R-:W-:Y:S02]  /*e2f0*/  SEL R5, RZ, 0x1, P0 ;  /* 0x00000001ff057807 */ /* 0x000fe40000000000 */
[----:B------:R-:W-:Y:S02]  /*e300*/  SEL R4, R4, RZ, P0 ;  /* 0x000000ff04047207 */ /* 0x000fe40000000000 */
[----:B--2---:R-:W-:Y:S01]  /*e310*/  LOP3.LUT R5, R2, R5, RZ, 0x3c, !PT ;  /* 0x0000000502057212 */ /* 0x004fe200078e3cff */
[----:B01----:R-:W-:Y:S06]  /*e320*/  @!P1 BRA `(.L_x_3511) ;  /* 0x0000000800a09947 */ /* 0x003fec0003800000 */
        /* <DEDUP_REMOVED lines=24> */
.L_x_3512:
[----:B------:R-:W-:Y:S01]  /*e4b0*/  LEA R3, R4, UR36, 0x3 ;  /* 0x0000002404037c11 */ /* 0x000fe2000f8e18ff */
[----:B------:R-:W-:Y:S01]  /*e4c0*/  BSSY B2, `(.L_x_3513) ;  /* 0x0000004000027945 */ /* 0x000fe20003800000 */
[----:B------:R-:W-:-:S04]  /*e4d0*/  SHF.L.U32 R2, R5, 0x1f, RZ ;  /* 0x0000001f05027819 */ /* 0x000fc800000006ff */
[----:B------:R-:W1:Y:S02]  /*e4e0*/  SYNCS.PHASECHK.TRANS64.TRYWAIT P0, [R3+URZ+0x36840], R2 ;  /* 0x03684002030075a7 */ /* 0x000e64000800017f */
[----:B-1----:R-:W-:Y:S05]  /*e4f0*/  @!P0 BRA `(.L_x_3514) ;  /* 0x0000002c00548947 */ /* 0x002fea0003800000 */
.L_x_3595:
[----:B------:R-:W-:Y:S05]  /*e500*/  BSYNC B2 ;  /* 0x0000000000027941 */ /* 0x000fea0003800000 */
.L_x_3513:
        /* <DEDUP_REMOVED lines=12> */
.L_x_3516:
[----:B------:R-:W-:Y:S05]  /*e5d0*/  BSYNC B2 ;  /* 0x0000000000027941 */ /* 0x000fea0003800000 */
.L_x_3515:
        /* <DEDUP_REMOVED lines=8> */
[----:B------:R-:W-:Y:S01]  /*e660*/  VIADD R10, R7, 0x21400 ;  /* 0x00021400070a7836 */ /* 0x000fe20000000000 */
[----:B------:R-:W-:Y:S01]  /*e670*/  UMOV UR6, 0x0 ;  /* 0x0000000000067882 */ /* 0x000fe20000000000 */
[----:B------:R-:W-:-:S10]  /*e680*/  UMOV UR7, 0x14f00000 ;  /* 0x14f0000000077882 */ /* 0x000fd40000000000 */
.L_x_3517:
        /* <DEDUP_REMOVED lines=16> */
.L_x_3518:
        /* <DEDUP_REMOVED lines=16> */
.L_x_3519:
        /* <DEDUP_REMOVED lines=16> */
.L_x_3596:
[----:B------:R-:W-:Y:S05]  /*e990*/  BSYNC B2 ;  /* 0x0000000000027941 */ /* 0x000fea0003800000 */
.L_x_3520:
        /* <DEDUP_REMOVED lines=11> */
.L_x_3523:
[----:B------:R-:W-:Y:S05]  /*ea50*/  BSYNC B2 ;  /* 0x0000000000027941 */ /* 0x000fea0003800000 */
.L_x_3522:
        /* <DEDUP_REMOVED lines=11> */
.L_x_3524:
        /* <DEDUP_REMOVED lines=15> */
.L_x_3525:
        /* <DEDUP_REMOVED lines=15> */
.L_x_3526:
        /* <DEDUP_REMOVED lines=12> */
.L_x_3511:
[----:B------:R-:W-:Y:S05]  /*edb0*/  BSYNC B1 ;  /* 0x0000000000017941 */ /* 0x000fea0003800000 */
.L_x_3510:
[----:B------:R-:W-:Y:S01]  /*edc0*/  VIADD R18, R4, 0x1 ;  /* 0x0000000104127836 */ /* 0x000fe20000000000 */
[----:B------:R-:W-:Y:S01]  /*edd0*/  LOP3.LUT P1, RZ, R19, 0x2, RZ, 0xc0, !PT ;  /* 0x0000000213ff7812 */ /* 0x000fe2000782c0ff */
[----:B------:R-:W-:Y:S03]  /*ede0*/  BSSY B1, `(.L_x_3527) ;  /* 0x00000af000017945 */ /* 0x000fe60003800000 */
[----:B------:R-:W-:-:S04]  /*edf0*/  ISETP.NE.AND P0, PT, R18, 0x2, PT ;  /* 0x000000021200780c */ /* 0x000fc80003f05270 */
[----:B------:R-:W-:Y:S02]  /*ee00*/  SEL R2, RZ, 0x1, P0 ;  /* 0x00000001ff027807 */ /* 0x000fe40000000000 */
[----:B------:R-:W-:Y:S02]  /*ee10*/  SEL R18, R18, RZ, P0 ;  /* 0x000000ff12127207 */ /* 0x000fe40000000000 */
[----:B------:R-:W-:-:S05]  /*ee20*/  LOP3.LUT R10, R5, R2, RZ, 0x3c, !PT ;  /* 0x00000002050a7212 */ /* 0x000fca00078e3cff */
[----:B------:R1:W-:Y:S01]  /*ee30*/  STL [R1+0x4], R10 ;  /* 0x0000040a01007387 */ /* 0x0003e20000100800 */
[----:B------:R-:W-:Y:S05]  /*ee40*/  @!P1 BRA `(.L_x_3528) ;  /* 0x0000000800a09947 */ /* 0x000fea0003800000 */
[----:B------:R-:W-:Y:S01]  /*ee50*/  LOP3.LUT P1, RZ, R19, 0x1, RZ, 0xc0, !PT ;  /* 0x0000000113ff7812 */ /* 0x000fe2000782c0ff */
[----:B0-----:R-:W-:-:S12]  /*ee60*/  VIADD R8, R0, 0xffffffff ;  /* 0xffffffff00087836 */ /* 0x001fd80000000000 */
        /* <DEDUP_REMOVED lines=10> */
[----:B------:R-:W-:-:S04]  /*ef10*/  @P0 SHF.R.U32.HI R2, RZ, R3, R6 ;  /* 0x00000003ff020219 */ /* 0x000fc80000011606 */
[----:B------:R-:W-:-:S05]  /*ef20*/  IADD3 R3, -R2, RZ, RZ ;  /* 0x000000ff02037210 */ /* 0x000fca0007ffe1ff */
        /* <DEDUP_REMOVED lines=10> */
.L_x_3529:
[----:B------:R-:W-:Y:S01]  /*efd0*/  LEA R2, R18, UR36, 0x3 ;  /* 0x0000002412027c11 */ /* 0x000fe2000f8e18ff */
[----:B------:R-:W-:Y:S01]  /*efe0*/  BSSY B2, `(.L_x_3530) ;  /* 0x0000004000027945 */ /* 0x000fe20003800000 */
[----:B------:R-:W-:-:S04]  /*eff0*/  SHF.L.U32 R3, R10, 0x1f, RZ ;  /* 0x0000001f0a037819 */ /* 0x000fc800000006ff */
[----:B------:R-:W2:Y:S02]  /*f000*/  SYNCS.PHASECHK.TRANS64.TRYWAIT P0, [R2+URZ+0x36840], R3 ;  /* 0x03684003020075a7 */ /* 0x000ea4000800017f */
[----:B--2---:R-:W-:Y:S05]  /*f010*/  @!P0 BRA `(.L_x_3531) ;  /* 0x0000002000b48947 */ /* 0x004fea0003800000 */
.L_x_3597:
[----:B------:R-:W-:Y:S05]  /*f020*/  BSYNC B2 ;  /* 0x0000000000027941 */ /* 0x000fea0003800000 */
.L_x_3530:
        /* <DEDUP_REMOVED lines=12> */
.L_x_3533:
[----:B------:R-:W-:Y:S05]  /*f0f0*/  BSYNC B2 ;  /* 0x0000000000027941 */ /* 0x000fea0003800000 */
.L_x_3532:
        /* <DEDUP_REMOVED lines=12> */
.L_x_3534:
        /* <DEDUP_REMOVED lines=16> */
.L_x_3535:
        /* <DEDUP_REMOVED lines=16> */
.L_x_3536:
        /* <DEDUP_REMOVED lines=15> */
.L_x_3598:
[----:B------:R-:W-:Y:S05]  /*f4b0*/  BSYNC B2 ;  /* 0x0000000000027941 */ /* 0x000fea0003800000 */
.L_x_3537:
[----:B------:R-:W-:Y:S01]  /*f4c0*/  BSSY B2, `(.L_x_3539) ;  /* 0x000000b000027945 */ /* 0x000fe20003800000 */
[----:B------:R-:W-:Y:S02]  /*f4d0*/  IMAD.MOV.U32 R12, RZ, RZ, 0x0 ;  /* 0x00000000ff0c7424 */ /* 0x000fe400078e00ff */
[----:B------:R-:W-:Y:S01]  /*f4e0*/  IMAD.MOV.U32 R13, RZ, RZ, 0x14f00000 ;  /* 0x14f00000ff0d7424 */ /* 0x000fe200078e00ff */
[----:B------:R-:W-:Y:S06]  /*f4f0*/  @P1 BRA `(.L_x_3540) ;  /* 0x00000000001c1947 */ /* 0x000fec0003800000 */
[----:B------:R-:W1:Y:S01]  /*f500*/  S2R R7, SR_TID.X ;  /* 0x0000000000077919 */ /* 0x000e620000002100 */
[----:B------:R-:W-:-:S04]  /*f510*/  IMAD.MOV.U32 R3, RZ, RZ, 0xa800 ;  /* 0x0000a800ff037424 */ /* 0x000fc800078e00ff */
[----:B------:R2:W-:Y:S01]  /*f520*/  SYNCS.ARRIVE.TRANS64 RZ, [R2+URZ+0x50], R3 ;  /* 0x0000500302ff79a7 */ /* 0x0005e2000800003f */
[----:B-1----:R-:W-:-:S04]  /*f530*/  LOP3.LUT R7, R7, 0x1f, RZ, 0xc0, !PT ;  /* 0x0000001f07077812 */ /* 0x002fc800078ec0ff */
[----:B------:R-:W-:-:S13]  /*f540*/  ISETP.NE.AND P0, PT, R7, RZ, PT ;  /* 0x000000ff0700720c */ /* 0x000fda0003f05270 */
[----:B--2---:R-:W-:Y:S05]  /*f550*/  @!P0 BRA `(.L_x_3540) ;  /* 0x0000000000048947 */ /* 0x004fea0003800000 */
[----:B------:R-:W-:Y:S01]  /*f560*/  BPT.TRAP 0x1 ;  /* 0x000000040000795c */ /* 0x000fe20000300000 */
.L_x_3540:
[----:B------:R-:W-:Y:S05]  /*f570*/  BSYNC B2 ;  /* 0x0000000000027941 */ /* 0x000fea0003800000 */
.L_x_3539:
[----:B------:R-:W2:Y:S01]  /*f580*/  LDL.LU R3, [R1+0x8] ;  /* 0x0000080001037983 */ /* 0x000ea20000300800 */
        /* <DEDUP_REMOVED lines=9> */
[----:B--2---:R-:W-:-:S11]  /*f620*/  IMAD R3, R3, 0x70, RZ ;  /* 0x0000007003037824 */ /* 0x004fd600078e02ff */
.L_x_3541:
        /* <DEDUP_REMOVED lines=15> */
.L_x_3542:
        /* <DEDUP_REMOVED lines=15> */
.L_x_3543:
        /* <DEDUP_REMOVED lines=12> */
.L_x_3528:
[----:B------:R-:W-:Y:S05]  /*f8d0*/  BSYNC B1 ;  /* 0x0000000000017941 */ /* 0x000fea0003800000 */
.L_x_3527:
[C---:B------:R-:W-:Y:S01]  /*f8e0*/  ISETP.GT.AND P0, PT, R0.reuse, 0x1, PT ;  /* 0x000000010000780c */ /* 0x040fe20003f04270 */
[----:B------:R-:W-:-:S12]  /*f8f0*/  VIADD R0, R0, 0xfffffffe ;  /* 0xfffffffe00007836 */ /* 0x000fd80000000000 */
[----:B------:R-:W-:Y:S05]  /*f900*/  @P0 BRA `(.L_x_3544) ;  /* 0xffffffe800640947 */ /* 0x000fea000383ffff */
.L_x_3509:
[----:B------:R-:W-:Y:S05]  /*f910*/  BSYNC B0 ;  /* 0x0000000000007941 */ /* 0x000fea0003800000 */
.L_x_3490:
[----:B------:R-:W-:Y:S01]  /*f920*/  LOP3.LUT P0, RZ, R19, 0x2, RZ, 0xc0, !PT ;  /* 0x0000000213ff7812 */ /* 0x000fe2000780c0ff */
[----:B------:R-:W-:-:S12]  /*f930*/  BSSY B0, `(.L_x_3545) ;  /* 0x0000049000007945 */ /* 0x000fd80003800000 */
[----:B------:R-:W-:Y:S05]  /*f940*/  @!P0 BRA `(.L_x_3546) ;  /* 0x00000004001c8947 */ /* 0x000fea0003800000 */
[----:B------:R-:W3:Y:S01]  /*f950*/  LDL R3, [R1+0x4] ;  /* 0x0000040001037983 */ /* 0x000ee20000100800 */
[----:B------:R-:W-:Y:S01]  /*f960*/  LEA R2, R18, UR36, 0x3 ;  /* 0x0000002412027c11 */ /* 0x000fe2000f8e18ff */
[----:B------:R-:W-:Y:S01]  /*f970*/  BSSY B1, `(.L_x_3547) ;  /* 0x0000007000017945 */ /* 0x000fe20003800000 */
[----:B-1----:R-:W1:Y:S02]  /*f980*/  S2R R0, SR_TID.X ;  /* 0x0000000000007919 */ /* 0x002e640000002100 */
[----:B-1----:R-:W-:-:S04]  /*f990*/  LOP3.LUT R0, R0, 0x7f, RZ, 0xc0, !PT ;  /* 0x0000007f00007812 */ /* 0x002fc800078ec0ff */
[----:B------:R-:W-:Y:S02]  /*f9a0*/  ISETP.NE.AND P1, PT, R0, RZ, PT ;  /* 0x000000ff0000720c */ /* 0x000fe40003f25270 */
[----:B---3--:R-:W-:-:S04]  /*f9b0*/  SHF.L.U32 R3, R3, 0x1f, RZ ;  /* 0x0000001f03037819 */ /* 0x008fc800000006ff */
[----:B------:R-:W1:Y:S02]  /*f9c0*/  SYNCS.PHASECHK.TRANS64.TRYWAIT P0, [R2+URZ+0x36860], R3 ;  /* 0x03686003020075a7 */ /* 0x000e64000800017f */
[----:B-1----:R-:W-:Y:S05]  /*f9d0*/  @!P0 BRA `(.L_x_3548) ;  /* 0x00000018006c8947 */ /* 0x002fea0003800000 */
.L_x_3599:
[----:B------:R-:W-:Y:S05]  /*f9e0*/  BSYNC B1 ;  /* 0x0000000000017941 */ /* 0x000fea0003800000 */
.L_x_3547:
[----:B------:R-:W-:Y:S04]  /*f9f0*/  BSSY B1, `(.L_x_3549) ;  /* 0x0000009000017945 */ /* 0x000fe80003800000 */
        /* <DEDUP_REMOVED lines=8> */
.L_x_3550:
[----:B------:R-:W-:Y:S05]  /*fa80*/  BSYNC B1 ;  /* 0x0000000000017941 */ /* 0x000fea0003800000 */
.L_x_3549:
[----:B------:R-:W3:Y:S01]  /*fa90*/  LDL R0, [R1+0x8] ;  /* 0x0000080001007983 */ /* 0x000ee20000100800 */
[----:B------:R-:W-:Y:S01]  /*faa0*/  IMAD R9, R18, 0xa800, R9 ;  /* 0x0000a80012097824 */ /* 0x000fe200078e0209 */
[----:B------:R-:W-:Y:S01]  /*fab0*/  UIADD3 UR4, UP0, UR38, 0x470, URZ ;  /* 0x0000047026047890 */ /* 0x000fe2000ff1e03f */
[----:B------:R-:W-:Y:S01]  /*fac0*/  PLOP3.LUT P0, PT, PT, PT, PT, 0x80, 0x0 ;  /* 0x000000000000781c */ /* 0x000fe20003f0f070 */
[----:B-1----:R-:W-:Y:S01]  /*fad0*/  VIADD R2, R2, 0x36850 ;  /* 0x0003685002027836 */ /* 0x002fe20000000000 */
[----:B------:R-:W-:Y:S01]  /*fae0*/  UMOV UR6, 0x0 ;  /* 0x0000000000067882 */ /* 0x000fe20000000000 */
[----:B------:R-:W-:Y:S01]  /*faf0*/  VIADD R3, R9, 0x400 ;  /* 0x0000040009037836 */ /* 0x000fe20000000000 */
[----:B------:R-:W-:Y:S01]  /*fb00*/  UIADD3.X UR5, URZ, UR39, URZ, UP0, !UPT ;  /* 0x000000273f057290 */ /* 0x000fe200087fe43f */
[----:B------:R-:W-:Y:S01]  /*fb10*/  UMOV UR7, 0x14f00000 ;  /* 0x14f0000000077882 */ /* 0x000fe20000000000 */
[----:B------:R-:W-:Y:S01]  /*fb20*/  UMOV UR10, URZ ;  /* 0x0000003f000a7c82 */ /* 0x000fe20008000000 */
[----:B---3--:R-:W-:-:S09]  /*fb30*/  IMAD R0, R0, 0x70, RZ ;  /* 0x0000007000007824 */ /* 0x008fd200078e02ff */
.L_x_3551:
        /* <DEDUP_REMOVED lines=10> */
[----:B------:R-:W-:Y:S01]  /*fbe0*/  PLOP3.LUT P0, PT, PT, PT, PT, 0x80, 0x0 ;  /* 0x000000000000781c */ /* 0x000fe20003f0f070 */
[----:B------:R-:W-:Y:S01]  /*fbf0*/  VIADD R3, R9, 0x3c00 ;  /* 0x00003c0009037836 */ /* 0x000fe20000000000 */
[----:B------:R-:W-:Y:S01]  /*fc00*/  UMOV UR6, 0x0 ;  /* 0x0000000000067882 */ /* 0x000fe20000000000 */
[----:B------:R-:W-:Y:S01]  /*fc10*/  UMOV UR7, 0x14f00000 ;  /* 0x14f0000000077882 */ /* 0x000fe20000000000 */
[----:B------:R-:W-:-:S09]  /*fc20*/  UMOV UR10, 0x40 ;  /* 0x00000040000a7882 */ /* 0x000fd20000000000 */
.L_x_3552:
        /* <DEDUP_REMOVED lines=15> */
.L_x_3553:
        /* <DEDUP_REMOVED lines=10> */
.L_x_3546:
[----:B------:R-:W-:Y:S05]  /*fdc0*/  BSYNC B0 ;  /* 0x0000000000007941 */ /* 0x000fea0003800000 */
.L_x_3545:
[----:B------:R-:W3:Y:S01]  /*fdd0*/  LDL.LU R5, [R1+0x24] ;  /* 0x0000240001057983 */ /* 0x000ee20000300800 */
[----:B------:R-:W-:Y:S01]  /*fde0*/  VIADD R18, R18, 0x1 ;  /* 0x0000000112127836 */ /* 0x000fe20000000000 */
[----:B------:R-:W-:Y:S02]  /*fdf0*/  ULDC UR4, c[0x0][0xc34] ;  /* 0x00030d0000047ab9 */ /* 0x000fe40000000800 */
[----:B------:R-:W4:Y:S04]  /*fe00*/  LDL.LU R4, [R1+0x4] ;  /* 0x0000040001047983 */ /* 0x000f280000300800 */
[----:B------:R-:W5:Y:S01]  /*fe10*/  LDL.LU R3, [R1+0x2c] ;  /* 0x00002c0001037983 */ /* 0x000f620000300800 */
[----:B------:R-:W-:-:S04]  /*fe20*/  ISETP.NE.AND P0, PT, R18, 0x2, PT ;  /* 0x000000021200780c */ /* 0x000fc80003f05270 */
[----:B-1----:R-:W-:Y:S02]  /*fe30*/  SEL R0, RZ, 0x1, P0 ;  /* 0x00000001ff007807 */ /* 0x002fe40000000000 */
[----:B------:R-:W-:Y:S01]  /*fe40*/  SEL R18, R18, RZ, P0 ;  /* 0x000000ff12127207 */ /* 0x000fe20000000000 */
[----:B---3--:R-:W-:Y:S01]  /*fe50*/  VIADD R5, R5, UR37 ;  /* 0x0000002505057c36 */ /* 0x008fe20008000000 */
[----:B----4-:R-:W-:-:S04]  /*fe60*/  LOP3.LUT R4, R4, R0, RZ, 0x3c, !PT ;  /* 0x0000000004047212 */ /* 0x010fc800078e3cff */
[----:B------:R1:W-:Y:S01]  /*fe70*/  STL [R1+0x24], R5 ;  /* 0x0000240501007387 */ /* 0x0003e20000100800 */
[----:B------:R-:W-:Y:S01]  /*fe80*/  ISETP.GE.AND P1, PT, R5, UR4, PT ;  /* 0x0000000405007c0c */ /* 0x000fe2000bf26270 */
[----:B-----5:R-:W-:-:S05]  /*fe90*/  VIADD R3, R3, 0x1 ;  /* 0x0000000103037836 */ /* 0x020fca0000000000 */
[----:B------:R1:W-:Y:S04]  /*fea0*/  STL [R1+0x2c], R3 ;  /* 0x00002c0301007387 */ /* 0x0003e80000100800 */
[----:B------:R1:W-:Y:S03]  /*feb0*/  STL [R1+0x4], R4 ;  /* 0x0000040401007387 */ /* 0x0003e60000100800 */
[----:B------:R-:W-:Y:S05]  /*fec0*/  @!P1 BRA `(.L_x_3554) ;  /* 0xffffffbc00949947 */ /* 0x000fea000383ffff */
[----:B------:R-:W-:-:S07]  /*fed0*/  LOP3.LUT R2, R3, 0x1, RZ, 0xc, !PT ;  /* 0x0000000103027812 */ /* 0x000fce00078e0cff */
.L_x_3474:
[----:B01----:R-:W0:Y:S01]  /*fee0*/  S2R R3, SR_CgaCtaId ;  /* 0x0000000000037919 */ /* 0x003e220000008800 */
[----:B------:R-:W-:Y:S01]  /*fef0*/  MOV R0, 0x400 ;  /* 0x0000040000007802 */ /* 0x000fe20000000f00 */
[----:B------:R-:W-:Y:S03]  /*ff00*/  BSSY B0, `(.L_x_3555) ;  /* 0x0000005000007945 */ /* 0x000fe60003800000 */
[----:B0-----:R-:W-:Y:S02]  /*ff10*/  LEA R0, R3, R0, 0x18 ;  /* 0x0000000003007211 */ /* 0x001fe400078ec0ff */
[----:B------:R-:W-:-:S04]  /*ff20*/  SHF.L.U32 R3, R2, 0x1f, RZ ;  /* 0x0000001f02037819 */ /* 0x000fc800000006ff */
[----:B------:R-:W0:Y:S02]  /*ff30*/  SYNCS.PHASECHK.TRANS64.TRYWAIT P0, [R0+URZ+0x36820], R3 ;  /* 0x03682003000075a7 */ /* 0x000e24000800017f */
[----:B0-----:R-:W-:Y:S05]  /*ff40*/  @!P0 BRA `(.L_x_3556) ;  /* 0x0000001400248947 */ /* 0x001fea0003800000 */
.L_x_3600:
[----:B------:R-:W-:Y:S05]  /*ff50*/  BSYNC B0 ;  /* 0x0000000000007941 */ /* 0x000fea0003800000 */
.L_x_3555:
[----:B------:R-:W-:-:S03]  /*ff60*/  UMOV UR4, 0xffffffff ;  /* 0xffffffff00047882 */ /* 0x000fc60000000000 */
[----:B------:R-:W-:Y:S05]  /*ff70*/  BRA.DIV UR4, `(.L_x_3557) ;  /* 0x00000016042c7947 */ /* 0x000fea000b800000 */
[----:B------:R-:W1:Y:S02]  /*ff80*/  S2R R2, SR_TID.X ;  /* 0x0000000000027919 */ /* 0x000e640000002100 */
[----:B-1----:R-:W-:-:S04]  /*ff90*/  SHF.R.U32.HI R2, RZ, 0x5, R2 ;  /* 0x00000005ff027819 */ /* 0x002fc80000011602 */
[----:B------:R-:W-:-:S05]  /*ffa0*/  LOP3.LUT R2, R2, 0x3, RZ, 0xc0, !PT ;  /* 0x0000000302027812 */ /* 0x000fca00078ec0ff */
[----:B------:R1:W3:Y:S02]  /*ffb0*/  SHFL.IDX PT, R14, R2, RZ, 0x1f ;  /* 0x00001fff020e7589 */ /* 0x0002e400000e0000 */
.L_x_3603:
[----:B---3--:R-:W-:Y:S01]  /*ffc0*/  ISETP.NE.AND P0, PT, R14, RZ, PT ;  /* 0x000000ff0e00720c */ /* 0x008fe20003f05270 */
[----:B------:R-:W-:-:S12]  /*ffd0*/  BSSY B0, `(.L_x_3558) ;  /* 0x0000025000007945 */ /* 0x000fd80003800000 */
[----:B------:R-:W-:Y:S05]  /*ffe0*/  @P0 BRA `(.L_x_3559) ;  /* 0x00000000008c0947 */ /* 0x000fea0003800000 */
[----:B------:R-:W-:-:S03]  /*fff0*/  UMOV UR4, 0xffffffff ;  /* 0xffffffff00047882 */ /* 0x000fc60000000000 */
[----:B------:R-:W-:Y:S05]  /*10000*/  BRA.DIV UR4, `(.L_x_3560) ;  /* 0x00000016043c7947 */ /* 0x000fea000b800000 */
[----:B------:R-:W-:-:S13]  /*10010*/  ELECT P6, URZ, PT ;  /* 0x00000000003f782f */ /* 0x000fda00038c0000 */
.L_x_3606:
[----:B------:R-:W-:Y:S05]  /*10020*/  @!P6 BRA `(.L_x_3559) ;  /* 0x00000000007ce947 */ /* 0x000fea0003800000 */
[----:B-1----:R-:W3:Y:S02]  /*10030*/  LDL.LU R2, [R1+0x30] ;  /* 0x0000300001027983 */ /* 0x002ee40000300800 */
[----:B---3--:R-:W-:-:S04]  /*10040*/  LOP3.LUT R2, R2, 0x2, RZ, 0xfc, !PT ;  /* 0x0000000202027812 */ /* 0x008fc800078efcff */
[----:B------:R-:W-:-:S13]  /*10050*/  ISETP.NE.AND P2, PT, R2, 0x3, PT ;  /* 0x000000030200780c */ /* 0x000fda0003f45270 */
[----:B------:R-:W-:Y:S05]  /*10060*/  @!P2 BRA `(.L_x_3561) ;  /* 0x000000000004a947 */ /* 0x000fea0003800000 */
[----:B------:R-:W-:Y:S01]  /*10070*/  BPT.TRAP 0x1 ;  /* 0x000000040000795c */ /* 0x000fe20000300000 */
.L_x_3561:
[----:B------:R-:W3:Y:S01]  /*10080*/  LDL.LU R7, [R1+0x4] ;  /* 0x0000040001077983 */ /* 0x000ee20000300800 */
[----:B0-----:R-:W-:Y:S01]  /*10090*/  IADD3 R3, R0, 0x36840, RZ ;  /* 0x0003684000037810 */ /* 0x001fe20007ffe0ff */
[----:B------:R-:W-:-:S04]  /*100a0*/  VIADD R2, R18, 0x1 ;  /* 0x0000000112027836 */ /* 0x000fc80000000000 */
[----:B------:R-:W-:Y:S01]  /*100b0*/  IMAD R6, R18, 0x8, R3 ;  /* 0x0000000812067824 */ /* 0x000fe200078e0203 */
        /* <DEDUP_REMOVED lines=9> */
.L_x_3607:
[----:B------:R-:W1:Y:S02]  /*10150*/  SYNCS.PHASECHK.TRANS64.TRYWAIT P0, [R3+URZ], R2 ;  /* 0x00000002030075a7 */ /* 0x000e64000800017f */
[----:B-1----:R-:W-:Y:S05]  /*10160*/  @!P0 BRA `(.L_x_3563) ;  /* 0x0000001400188947 */ /* 0x002fea0003800000 */
.L_x_3608:
[----:B------:R-:W-:Y:S05]  /*10170*/  @!P2 BRA `(.L_x_3564) ;  /* 0x000000000004a947 */ /* 0x000fea0003800000 */
[----:B------:R-:W-:Y:S01]  /*10180*/  BPT.TRAP 0x1 ;  /* 0x000000040000795c */ /* 0x000fe20000300000 */
.L_x_3564:
[----:B-1----:R-:W-:-:S04]  /*10190*/  VIADD R3, R0, 0x36860 ;  /* 0x0003686000037836 */ /* 0x002fc80000000000 */
[----:B------:R-:W-:-:S04]  /*101a0*/  IMAD R18, R18, 0x8, R3 ;  /* 0x0000000812127824 */ /* 0x000fc800078e0203 */
[----:B------:R-:W1:Y:S02]  /*101b0*/  SYNCS.PHASECHK.TRANS64.TRYWAIT P0, [R18+URZ], R5 ;  /* 0x00000005120075a7 */ /* 0x000e64000800017f */
[----:B-1----:R-:W-:Y:S05]  /*101c0*/  @!P0 BRA `(.L_x_3565) ;  /* 0x0000001400148947 */ /* 0x002fea0003800000 */
.L_x_3609:
[----:B------:R-:W-:-:S07]  /*101d0*/  IMAD R3, R4, 0x8, R3 ;  /* 0x0000000804037824 */ /* 0x000fce00078e0203 */
.L_x_3566:
[----:B---3--:R3:W4:Y:S02]  /*101e0*/  SYNCS.PHASECHK.TRANS64.TRYWAIT P0, [R3+URZ], R2 ;  /* 0x00000002030075a7 */ /* 0x008724000800017f */
[----:B----4-:R-:W-:Y:S05]  /*101f0*/  @!P0 NANOSLEEP.SYNCS 0x989680 ;  /* 0x009896800000895d */ /* 0x010fea0003900000 */
[----:B------:R-:W4:Y:S02]  /*10200*/  @!P0 SYNCS.PHASECHK.TRANS64 P0, [R3+URZ], R2 ;  /* 0x00000002030085a7 */ /* 0x000f24000800007f */
[----:B----4-:R-:W-:Y:S05]  /*10210*/  @!P0 BRA `(.L_x_3566) ;  /* 0xfffffffc00f08947 */ /* 0x010fea000383ffff */
.L_x_3559:
[----:B------:R-:W-:Y:S05]  /*10220*/  BSYNC B0 ;  /* 0x0000000000007941 */ /* 0x000fea0003800000 */
.L_x_3558:
[----:B------:R-:W-:Y:S05]  /*10230*/  EXIT ;  /* 0x000000000000794d */ /* 0x000fea0003800000 */
.L_x_3446:
[----:B0-----:R-:W-:-:S04]  /*10240*/  IMAD.U32 R3, RZ, RZ, UR37 ;  /* 0x00000025ff037e24 */ /* 0x001fc8000f8e00ff */
[----:B------:R0:W1:Y:S03]  /*10250*/  SYNCS.PHASECHK.TRANS64.TRYWAIT P1, [R3+URZ+0x36800], R0 ;  /* 0x03680000030075a7 */ /* 0x000066000802017f */
[----:B-1----:R-:W-:Y:S05]  /*10260*/  @!P1 NANOSLEEP.SYNCS 0x989680 ;  /* 0x009896800000995d */ /* 0x002fea0003900000 */
[----:B------:R-:W1:Y:S02]  /*10270*/  @!P1 SYNCS.PHASECHK.TRANS64 P1, [R3+URZ+0x36800], R0 ;  /* 0x03680000030095a7 */ /* 0x000e64000802007f */
[----:B-1----:R-:W-:Y:S05]  /*10280*/  @!P1 BRA `(.L_x_3446) ;  /* 0xfffffffc00ec9947 */ /* 0x002fea000383ffff */
[----:B------:R-:W-:Y:S05]  /*10290*/  BRA `(.L_x_3567) ;  /* 0xffffff0c00c07947 */ /* 0x000fea000383ffff */
.L_x_3450:
[----:B-1----:R1:W2:Y:S02]  /*102a0*/  SYNCS.PHASECHK.TRANS64.TRYWAIT P2, [R2+URZ+0x36830], R3 ;  /* 0x03683003020075a7 */ /* 0x0022a4000804017f */
[----:B--2---:R-:W-:Y:S05]  /*102b0*/  @!P2 NANOSLEEP.SYNCS 0x989680 ;  /* 0x009896800000a95d */ /* 0x004fea0003900000 */
[----:B------:R-:W2:Y:S02]  /*102c0*/  @!P2 SYNCS.PHASECHK.TRANS64 P2, [R2+URZ+0x36830], R3 ;  /* 0x036830030200a5a7 */ /* 0x000ea4000804007f */
[----:B--2---:R-:W-:Y:S05]  /*102d0*/  @!P2 BRA `(.L_x_3450) ;  /* 0xfffffffc00f0a947 */ /* 0x004fea000383ffff */
[----:B------:R-:W-:Y:S05]  /*102e0*/  BRA `(.L_x_3449) ;  /* 0xffffff0c00ec7947 */ /* 0x000fea000383ffff */
.L_x_3455:
[----:B-1----:R-:W-:-:S04]  /*102f0*/  IMAD.U32 R3, RZ, RZ, UR38 ;  /* 0x00000026ff037e24 */ /* 0x002fc8000f8e00ff */
[----:B------:R1:W2:Y:S03]  /*10300*/  SYNCS.PHASECHK.TRANS64.TRYWAIT P2, [R3+URZ+0x36830], R0 ;  /* 0x03683000030075a7 */ /* 0x0002a6000804017f */
[----:B--2---:R-:W-:Y:S05]  /*10310*/  @!P2 NANOSLEEP.SYNCS 0x989680 ;  /* 0x009896800000a95d */ /* 0x004fea0003900000 */
[----:B------:R-:W2:Y:S02]  /*10320*/  @!P2 SYNCS.PHASECHK.TRANS64 P2, [R3+URZ+0x36830], R0 ;  /* 0x036830000300a5a7 */ /* 0x000ea4000804007f */
[----:B--2---:R-:W-:Y:S05]  /*10330*/  @!P2 BRA `(.L_x_3455) ;  /* 0xfffffffc00eca947 */ /* 0x004fea000383ffff */
[----:B------:R-:W-:Y:S05]  /*10340*/  BRA `(.L_x_3454) ;  /* 0xffffff5000a07947 */ /* 0x000fea000383ffff */
.L_x_3459:
[----:B-1----:R-:W-:-:S04]  /*10350*/  IMAD.U32 R3, RZ, RZ, UR7 ;  /* 0x00000007ff037e24 */ /* 0x002fc8000f8e00ff */
[----:B------:R1:W2:Y:S03]  /*10360*/  SYNCS.PHASECHK.TRANS64.TRYWAIT P2, [R3+URZ+0x36850], R0 ;  /* 0x03685000030075a7 */ /* 0x0002a6000804017f */
[----:B--2---:R-:W-:Y:S05]  /*10370*/  @!P2 NANOSLEEP.SYNCS 0x989680 ;  /* 0x009896800000a95d */ /* 0x004fea0003900000 */
[----:B------:R-:W2:Y:S02]  /*10380*/  @!P2 SYNCS.PHASECHK.TRANS64 P2, [R3+URZ+0x36850], R0 ;  /* 0x036850000300a5a7 */ /* 0x000ea4000804007f */
[----:B--2---:R-:W-:Y:S05]  /*10390*/  @!P2 BRA `(.L_x_3459) ;  /* 0xfffffffc00eca947 */ /* 0x004fea000383ffff */
[----:B------:R-:W-:Y:S05]  /*103a0*/  BRA `(.L_x_3458) ;  /* 0xffffff7800147947 */ /* 0x000fea000383ffff */
.L_x_3464:
[----:B-1----:R-:W-:-:S04]  /*103b0*/  IMAD.U32 R7, RZ, RZ, UR12 ;  /* 0x0000000cff077e24 */ /* 0x002fc8000f8e00ff */
[----:B------:R1:W2:Y:S03]  /*103c0*/  SYNCS.PHASECHK.TRANS64.TRYWAIT P0, [R7+URZ+0x36850], R2 ;  /* 0x03685002070075a7 */ /* 0x0002a6000800017f */
[----:B--2---:R-:W-:Y:S05]  /*103d0*/  @!P0 NANOSLEEP.SYNCS 0x989680 ;  /* 0x009896800000895d */ /* 0x004fea0003900000 */
[----:B------:R-:W2:Y:S02]  /*103e0*/  @!P0 SYNCS.PHASECHK.TRANS64 P0, [R7+URZ+0x36850], R2 ;  /* 0x03685002070085a7 */ /* 0x000ea4000800007f */
[----:B--2---:R-:W-:Y:S05]  /*103f0*/  @!P0 BRA `(.L_x_3464) ;  /* 0xfffffffc00ec8947 */ /* 0x004fea000383ffff */
[----:B------:R-:W-:Y:S05]  /*10400*/  BRA `(.L_x_3463) ;  /* 0xffffff9000cc7947 */ /* 0x000fea000383ffff */
.L_x_3478:
        /* <DEDUP_REMOVED lines=8> */
[----:B0-2---:R-:W-:Y:S05]  /*10490*/  WARPSYNC.COLLECTIVE R15, `(.L_x_3569) ;  /* 0x000000000f087348 */ /* 0x005fea0003c00000 */
[----:B------:R1:W3:Y:S02]  /*104a0*/  SHFL.IDX P6, R14, R13, R12, R11 ;  /* 0x0000000c0d0e7389 */ /* 0x0002e400000c000b */
[----:B0123--:R-:W-:Y:S01]  /*104b0*/  ENDCOLLECTIVE ;  /* 0x000000000000791b */ /* 0x00ffe20003800000 */
.L_x_3569:
[----:B------:R-:W-:Y:S05]  /*104c0*/  BSYNC B0 ;  /* 0x0000000000007941 */ /* 0x000fea0003800000 */
.L_x_3568:
[----:B------:R-:W-:Y:S05]  /*104d0*/  BRA `(.L_x_3570) ;  /* 0xffffffbc00e07947 */ /* 0x000fea000383ffff */
.L_x_3480:
[----:B------:R-:W-:Y:S01]  /*104e0*/  BSSY B0, `(.L_x_3571) ;  /* 0x0000006000007945 */ /* 0x000fe20003800000 */
[----:B------:R-:W-:-:S07]  /*104f0*/  IMAD.MOV.U32 R15, RZ, RZ, -0x1 ;  /* 0xffffffffff0f7424 */ /* 0x000fce00078e00ff */
[----:B012---:R-:W-:Y:S05]  /*10500*/  WARPSYNC.COLLECTIVE R15, `(.L_x_3572) ;  /* 0x000000000f0c7348 */ /* 0x007fea0003c00000 */
[----:B------:R-:W-:Y:S02]  /*10510*/  ELECT P6, UR62, PT ;  /* 0x00000000003e782f */ /* 0x000fe400038c0000 */
[----:B------:R-:W-:Y:S01]  /*10520*/  MOV R14, UR62 ;  /* 0x0000003e000e7c02 */ /* 0x000fe20008000f00 */
[----:B012---:R-:W-:Y:S10]  /*10530*/  ENDCOLLECTIVE ;  /* 0x000000000000791b */ /* 0x007ff40003800000 */
.L_x_3572:
[----:B------:R-:W-:Y:S05]  /*10540*/  BSYNC B0 ;  /* 0x0000000000007941 */ /* 0x000fea0003800000 */
.L_x_3571:
[----:B------:R-:W-:Y:S05]  /*10550*/  BRA `(.L_x_3573) ;  /* 0xffffffbc00e07947 */ /* 0x000fea000383ffff */
.L_x_3482:
[----:B-1----:R1:W4:Y:S02]  /*10560*/  SYNCS.PHASECHK.TRANS64.TRYWAIT P0, [R0+URZ+0x36840], R2 ;  /* 0x03684002000075a7 */ /* 0x002324000800017f */
[----:B----4-:R-:W-:Y:S05]  /*10570*/  @!P0 NANOSLEEP.SYNCS 0x989680 ;  /* 0x009896800000895d */ /* 0x010fea0003900000 */
[----:B------:R-:W4:Y:S02]  /*10580*/  @!P0 SYNCS.PHASECHK.TRANS64 P0, [R0+URZ+0x36840], R2 ;  /* 0x03684002000085a7 */ /* 0x000f24000800007f */
[----:B----4-:R-:W-:Y:S05]  /*10590*/  @!P0 BRA `(.L_x_3482) ;  /* 0xfffffffc00f08947 */ /* 0x010fea000383ffff */
[----:B------:R-:W-:Y:S05]  /*105a0*/  BRA `(.L_x_3574) ;  /* 0xffffffc000407947 */ /* 0x000fea000383ffff */
.L_x_3485:
        /* <DEDUP_REMOVED lines=8> */
.L_x_3575:
[----:B------:R-:W-:Y:S01]  /*10630*/  IMAD.MOV.U32 R13, RZ, RZ, R0 ;  /* 0x000000ffff0d7224 */ /* 0x000fe200078e0000 */
[----:B------:R-:W-:Y:S01]  /*10640*/  LOP3.LUT R7, R7, 0x7f, RZ, 0xc0, !PT ;  /* 0x0000007f07077812 */ /* 0x000fe200078ec0ff */
[----:B------:R-:W-:-:S07]  /*10650*/  IMAD.MOV.U32 R6, RZ, RZ, R14 ;  /* 0x000000ffff067224 */ /* 0x000fce00078e000e */
[----:B------:R-:W-:Y:S05]  /*10660*/  WARPSYNC.COLLECTIVE R15, `(.L_x_3576) ;  /* 0x000000000f087348 */ /* 0x000fea0003c00000 */
[----:B------:R0:W1:Y:S02]  /*10670*/  SHFL.IDX P6, R14, R13, R12, R11 ;  /* 0x0000000c0d0e7389 */ /* 0x00006400000c000b */
[----:B01----:R-:W-:Y:S01]  /*10680*/  ENDCOLLECTIVE ;  /* 0x000000000000791b */ /* 0x003fe20003800000 */
.L_x_3576:
        /* <DEDUP_REMOVED lines=20> */
[----:B------:R0:W-:Y:S01]  /*107d0*/  @!P3 LDGSTS.E.BYPASS.LTC128B.128 [R10+0x1d400], desc[UR6][R6.64+0x100], !P2 ;  /* 0x1d400100060abfae */ /* 0x0001e2000d101d46 */
[----:B------:R-:W-:-:S13]  /*107e0*/  ISETP.GE.AND P3, PT, R5, R3, PT ;  /* 0x000000030500720c */ /* 0x000fda0003f66270 */
[----:B0-----:R-:W-:Y:S05]  /*107f0*/  WARPSYNC.COLLECTIVE R15, `(.L_x_3577) ;  /* 0x000000000f087348 */ /* 0x001fea0003c00000 */
[----:B------:R1:W2:Y:S02]  /*10800*/  SHFL.IDX P6, R14, R13, R12, R11 ;  /* 0x0000000c0d0e7389 */ /* 0x0002a400000c000b */
[----:B012---:R-:W-:Y:S01]  /*10810*/  ENDCOLLECTIVE ;  /* 0x000000000000791b */ /* 0x007fe20003800000 */
.L_x_3577:
[----:B------:R-:W-:Y:S01]  /*10820*/  MOV R13, R0 ;  /* 0x00000000000d7202 */ /* 0x000fe20000000f00 */
[----:B------:R-:W-:-:S07]  /*10830*/  IMAD.MOV.U32 R5, RZ, RZ, R14 ;  /* 0x000000ffff057224 */ /* 0x000fce00078e000e */
[----:B------:R-:W-:Y:S05]  /*10840*/  WARPSYNC.COLLECTIVE R15, `(.L_x_3578) ;  /* 0x000000000f087348 */ /* 0x000fea0003c00000 */
[----:B------:R0:W1:Y:S02]  /*10850*/  SHFL.IDX P6, R14, R13, R12, R11 ;  /* 0x0000000c0d0e7389 */ /* 0x00006400000c000b */
[----:B01----:R-:W-:Y:S01]  /*10860*/  ENDCOLLECTIVE ;  /* 0x000000000000791b */ /* 0x003fe20003800000 */
.L_x_3578:
[----:B------:R-:W-:Y:S01]  /*10870*/  ULDC.64 UR4, c[0x0][0x208] ;  /* 0x0000820000047ab9 */ /* 0x000fe20000000a00 */
[----:B------:R-:W-:Y:S02]  /*10880*/  IMAD.MOV.U32 R13, RZ, RZ, R4 ;  /* 0x000000ffff0d7224 */ /* 0x000fe400078e0004 */
[----:B------:R-:W-:Y:S02]  /*10890*/  IMAD.MOV.U32 R12, RZ, RZ, 0x2 ;  /* 0x00000002ff0c7424 */ /* 0x000fe400078e00ff */
[----:B------:R-:W-:-:S05]  /*108a0*/  IMAD.MOV.U32 R8, RZ, RZ, R14 ;  /* 0x000000ffff087224 */ /* 0x000fca00078e000e */
[----:B------:R-:W-:-:S05]  /*108b0*/  @!P3 LEA R8, P5, R9, R8, 0x1 ;  /* 0x000000080908b211 */ /* 0x000fca00078a08ff */
[----:B------:R-:W-:Y:S02]  /*108c0*/  @!P3 IMAD.X R5, RZ, RZ, R5, P5 ;  /* 0x000000ffff05b224 */ /* 0x000fe400028e0605 */
        /* <DEDUP_REMOVED lines=13> */
.L_x_3579:
[----:B------:R-:W-:Y:S02]  /*109a0*/  IMAD.MOV.U32 R13, RZ, RZ, R0 ;  /* 0x000000ffff0d7224 */ /* 0x000fe400078e0000 */
[----:B------:R-:W-:-:S07]  /*109b0*/  IMAD.MOV.U32 R5, RZ, RZ, R14 ;  /* 0x000000ffff057224 */ /* 0x000fce00078e000e */
[----:B------:R-:W-:Y:S05]  /*109c0*/  WARPSYNC.COLLECTIVE R15, `(.L_x_3580) ;  /* 0x000000000f087348 */ /* 0x000fea0003c00000 */
[----:B------:R0:W1:Y:S02]  /*109d0*/  SHFL.IDX P6, R14, R13, R12, R11 ;  /* 0x0000000c0d0e7389 */ /* 0x00006400000c000b */
[----:B01----:R-:W-:Y:S01]  /*109e0*/  ENDCOLLECTIVE ;  /* 0x000000000000791b */ /* 0x003fe20003800000 */
.L_x_3580:
        /* <DEDUP_REMOVED lines=8> */
[----:B------:R-:W0:Y:S01]  /*10a70*/  S2R R9, SR_TID.X ;  /* 0x0000000000097919 */ /* 0x000e220000002100 */
[C---:B------:R-:W-:Y:S02]  /*10a80*/  VIADD R5, R2.reuse, 0x30 ;  /* 0x0000003002057836 */ /* 0x040fe40000000000 */
[----:B------:R-:W-:Y:S01]  /*10a90*/  VIADD R8, R2, 0x60 ;  /* 0x0000006002087836 */ /* 0x000fe20000000000 */
[----:B------:R-:W-:Y:S01]  /*10aa0*/  @!PT LDS RZ, [RZ] ;  /* 0x00000000fffff984 */ /* 0x000fe20000000800 */
[----:B------:R-:W-:Y:S01]  /*10ab0*/  @!PT LDS RZ, [RZ] ;  /* 0x00000000fffff984 */ /* 0x000fe20000000800 */
[----:B------:R-:W-:Y:S01]  /*10ac0*/  @!PT LDS RZ, [RZ] ;  /* 0x00000000fffff984 */ /* 0x000fe20000000800 */
[----:B------:R1:W-:Y:S04]  /*10ad0*/  @!P3 LDGSTS.E.BYPASS.LTC128B.128 [R10+0x16400], desc[UR4][R6.64], !P0 ;  /* 0x16400000060abfae */ /* 0x0003e8000c101d44 */
[----:B------:R1:W-:Y:S04]  /*10ae0*/  @!P3 LDGSTS.E.BYPASS.LTC128B.128 [R10+0x1a400], desc[UR4][R6.64+0x80], !P1 ;  /* 0x1a400080060abfae */ /* 0x0003e8000c901d44 */
[----:B------:R1:W-:Y:S01]  /*10af0*/  @!P3 LDGSTS.E.BYPASS.LTC128B.128 [R10+0x1e400], desc[UR4][R6.64+0x100], !P2 ;  /* 0x1e400100060abfae */ /* 0x0003e2000d101d44 */
[----:B------:R-:W-:-:S13]  /*10b00*/  ISETP.GE.AND P3, PT, R5, R3, PT ;  /* 0x000000030500720c */ /* 0x000fda0003f66270 */
[----:B01----:R-:W-:Y:S05]  /*10b10*/  WARPSYNC.COLLECTIVE R15, `(.L_x_3581) ;  /* 0x000000000f087348 */ /* 0x003fea0003c00000 */
[----:B------:R2:W3:Y:S02]  /*10b20*/  SHFL.IDX P6, R14, R13, R12, R11 ;  /* 0x0000000c0d0e7389 */ /* 0x0004e400000c000b */
[----:B0123--:R-:W-:Y:S01]  /*10b30*/  ENDCOLLECTIVE ;  /* 0x000000000000791b */ /* 0x00ffe20003800000 */
.L_x_3581:
[----:B------:R-:W-:Y:S02]  /*10b40*/  IMAD.MOV.U32 R13, RZ, RZ, R0 ;  /* 0x000000ffff0d7224 */ /* 0x000fe400078e0000 */
[----:B------:R-:W-:-:S05]  /*10b50*/  IMAD.SHL.U32 R9, R9, 0x8, RZ ;  /* 0x0000000809097824 */ /* 0x000fca00078e00ff */
[----:B------:R-:W-:Y:S01]  /*10b60*/  LOP3.LUT R9, R9, 0x38, RZ, 0xc0, !PT ;  /* 0x0000003809097812 */ /* 0x000fe200078ec0ff */
[----:B------:R-:W-:-:S07]  /*10b70*/  IMAD.MOV.U32 R5, RZ, RZ, R14 ;  /* 0x000000ffff057224 */ /* 0x000fce00078e000e */
[----:B------:R-:W-:Y:S05]  /*10b80*/  WARPSYNC.COLLECTIVE R15, `(.L_x_3582) ;  /* 0x000000000f087348 */ /* 0x000fea0003c00000 */
[----:B------:R0:W1:Y:S02]  /*10b90*/  SHFL.IDX P6, R14, R13, R12, R11 ;  /* 0x0000000c0d0e7389 */ /* 0x00006400000c000b */
[----:B01----:R-:W-:Y:S01]  /*10ba0*/  ENDCOLLECTIVE ;  /* 0x000000000000791b */ /* 0x003fe20003800000 */
.L_x_3582:
        /* <DEDUP_REMOVED lines=18> */
.L_x_3583:
[----:B------:R-:W-:Y:S02]  /*10cd0*/  IMAD.MOV.U32 R13, RZ, RZ, R0 ;  /* 0x000000ffff0d7224 */ /* 0x000fe400078e0000 */
[----:B------:R-:W-:-:S07]  /*10ce0*/  IMAD.MOV.U32 R5, RZ, RZ, R14 ;  /* 0x000000ffff057224 */ /* 0x000fce00078e000e */
[----:B------:R-:W-:Y:S05]  /*10cf0*/  WARPSYNC.COLLECTIVE R15, `(.L_x_3584) ;  /* 0x000000000f087348 */ /* 0x000fea0003c00000 */
[----:B------:R0:W1:Y:S02]  /*10d00*/  SHFL.IDX P6, R14, R13, R12, R11 ;  /* 0x0000000c0d0e7389 */ /* 0x00006400000c000b */
[----:B01----:R-:W-:Y:S01]  /*10d10*/  ENDCOLLECTIVE ;  /* 0x000000000000791b */ /* 0x003fe20003800000 */
.L_x_3584:
        /* <DEDUP_REMOVED lines=18> */
.L_x_3585:
[----:B------:R-:W-:Y:S02]  /*10e40*/  IMAD.MOV.U32 R13, RZ, RZ, R0 ;  /* 0x000000ffff0d7224 */ /* 0x000fe400078e0000 */
[----:B------:R-:W-:-:S07]  /*10e50*/  IMAD.MOV.U32 R5, RZ, RZ, R14 ;  /* 0x000000ffff057224 */ /* 0x000fce00078e000e */
[----:B------:R-:W-:Y:S05]  /*10e60*/  WARPSYNC.COLLECTIVE R15, `(.L_x_3586) ;  /* 0x000000000f087348 */ /* 0x000fea0003c00000 */
[----:B------:R0:W1:Y:S02]  /*10e70*/  SHFL.IDX P6, R14, R13, R12, R11 ;  /* 0x0000000c0d0e7389 */ /* 0x00006400000c000b */
[----:B01----:R-:W-:Y:S01]  /*10e80*/  ENDCOLLECTIVE ;  /* 0x000000000000791b */ /* 0x003fe20003800000 */
.L_x_3586:
[----:B------:R-:W-:Y:S01]  /*10e90*/  ULDC.64 UR4, c[0x0][0x208] ;  /* 0x0000820000047ab9 */ /* 0x000fe20000000a00 */
[----:B------:R-:W-:Y:S02]  /*10ea0*/  IMAD.MOV.U32 R13, RZ, RZ, R4 ;  /* 0x000000ffff0d7224 */ /* 0x000fe400078e0004 */
[----:B------:R-:W-:Y:S02]  /*10eb0*/  IMAD.MOV.U32 R12, RZ, RZ, 0x6 ;  /* 0x00000006ff0c7424 */ /* 0x000fe400078e00ff */
[----:B------:R-:W-:-:S05]  /*10ec0*/  IMAD.MOV.U32 R6, RZ, RZ, R14 ;  /* 0x000000ffff067224 */ /* 0x000fca00078e000e */
[----:B------:R-:W-:-:S05]  /*10ed0*/  @!P3 LEA R6, P4, R9, R6, 0x1 ;  /* 0x000000060906b211 */ /* 0x000fca00078808ff */
[----:B------:R-:W-:Y:S01]  /*10ee0*/  @!P3 IMAD.X R5, RZ, RZ, R5, P4 ;  /* 0x000000ffff05b224 */ /* 0x000fe200020e0605 */
[----:B------:R-:W-:-:S03]  /*10ef0*/  ISETP.GE.AND P4, PT, R8, R3, PT ;  /* 0x000000030800720c */ /* 0x000fc60003f86270 */
[----:B------:R-:W-:-:S05]  /*10f00*/  @!P3 IMAD.MOV.U32 R7, RZ, RZ, R5 ;  /* 0x000000ffff07b224 */ /* 0x000fca00078e0005 */
[----:B------:R-:W-:Y:S01]  /*10f10*/  @!PT LDS RZ, [RZ] ;  /* 0x00000000fffff984 */ /* 0x000fe20000000800 */
[----:B------:R-:W-:Y:S01]  /*10f20*/  @!PT LDS RZ, [RZ] ;  /* 0x00000000fffff984 */ /* 0x000fe20000000800 */
[----:B------:R-:W-:Y:S01]  /*10f30*/  @!PT LDS RZ, [RZ] ;  /* 0x00000000fffff984 */ /* 0x000fe20000000800 */
[----:B------:R0:W-:Y:S04]  /*10f40*/  @!P3 LDGSTS.E.BYPASS.LTC128B.128 [R10+0x17c00], desc[UR4][R6.64], !P0 ;  /* 0x17c00000060abfae */ /* 0x0001e8000c101d44 */
[----:B------:R0:W-:Y:S04]  /*10f50*/  @!P3 LDGSTS.E.BYPASS.LTC128B.128 [R10+0x1bc00], desc[UR4][R6.64+0x80], !P1 ;  /* 0x1bc00080060abfae */ /* 0x0001e8000c901d44 */
[----:B------:R0:W-:Y:S02]  /*10f60*/  @!P3 LDGSTS.E.BYPASS.LTC128B.128 [R10+0x1fc00], desc[UR4][R6.64+0x100], !P2 ;  /* 0x1fc00100060abfae */ /* 0x0001e4000d101d44 */
[----:B0-----:R-:W-:Y:S05]  /*10f70*/  WARPSYNC.COLLECTIVE R15, `(.L_x_3587) ;  /* 0x000000000f087348 */ /* 0x001fea0003c00000 */
[----:B------:R1:W2:Y:S02]  /*10f80*/  SHFL.IDX P6, R14, R13, R12, R11 ;  /* 0x0000000c0d0e7389 */ /* 0x0002a400000c000b */
[----:B012---:R-:W-:Y:S01]  /*10f90*/  ENDCOLLECTIVE ;  /* 0x000000000000791b */ /* 0x007fe20003800000 */
.L_x_3587:
[----:B------:R-:W-:Y:S02]  /*10fa0*/  IMAD.MOV.U32 R13, RZ, RZ, R0 ;  /* 0x000000ffff0d7224 */ /* 0x000fe400078e0000 */
[----:B------:R-:W-:-:S07]  /*10fb0*/  IMAD.MOV.U32 R5, RZ, RZ, R14 ;  /* 0x000000ffff057224 */ /* 0x000fce00078e000e */
[----:B------:R-:W-:Y:S05]  /*10fc0*/  WARPSYNC.COLLECTIVE R15, `(.L_x_3588) ;  /* 0x000000000f087348 */ /* 0x000fea0003c00000 */
[----:B------:R0:W1:Y:S02]  /*10fd0*/  SHFL.IDX P6, R14, R13, R12, R11 ;  /* 0x0000000c0d0e7389 */ /* 0x00006400000c000b */
[----:B01----:R-:W-:Y:S01]  /*10fe0*/  ENDCOLLECTIVE ;  /* 0x000000000000791b */ /* 0x003fe20003800000 */
.L_x_3588:
        /* <DEDUP_REMOVED lines=16> */
.L_x_3589:
[----:B------:R-:W-:Y:S02]  /*110f0*/  IMAD.MOV.U32 R13, RZ, RZ, R0 ;  /* 0x000000ffff0d7224 */ /* 0x000fe400078e0000 */
[----:B------:R-:W-:-:S07]  /*11100*/  IMAD.MOV.U32 R4, RZ, RZ, R14 ;  /* 0x000000ffff047224 */ /* 0x000fce00078e000e */
[----:B------:R-:W-:Y:S05]  /*11110*/  WARPSYNC.COLLECTIVE R15, `(.L_x_3590) ;  /* 0x000000000f087348 */ /* 0x000fea0003c00000 */
[----:B------:R0:W1:Y:S02]  /*11120*/  SHFL.IDX P6, R14, R13, R12, R11 ;  /* 0x0000000c0d0e7389 */ /* 0x00006400000c000b */
[----:B01----:R-:W-:Y:S01]  /*11130*/  ENDCOLLECTIVE ;  /* 0x000000000000791b */ /* 0x003fe20003800000 */
.L_x_3590:
[----:B------:R-:W-:Y:S01]  /*11140*/  IMAD.MOV.U32 R0, RZ, RZ, R14 ;  /* 0x000000ffff007224 */ /* 0x000fe200078e000e */
[----:B------:R-:W-:Y:S06]  /*11150*/  BRA `(.L_x_3591) ;  /* 0xffffffc000ac7947 */ /* 0x000fec000383ffff */
.L_x_3489:
[----:B-1----:R1:W2:Y:S02]  /*11160*/  SYNCS.PHASECHK.TRANS64.TRYWAIT P0, [R9+URZ+0x36820], R0 ;  /* 0x03682000090075a7 */ /* 0x0022a4000800017f */
[----:B--2---:R-:W-:Y:S05]  /*11170*/  @!P0 NANOSLEEP.SYNCS 0x989680 ;  /* 0x009896800000895d */ /* 0x004fea0003900000 */
[----:B------:R-:W2:Y:S02]  /*11180*/  @!P0 SYNCS.PHASECHK.TRANS64 P0, [R9+URZ+0x36820], R0 ;  /* 0x03682000090085a7 */ /* 0x000ea4000800007f */
[----:B--2---:R-:W-:Y:S05]  /*11190*/  @!P0 BRA `(.L_x_3489) ;  /* 0xfffffffc00f08947 */ /* 0x004fea000383ffff */
[----:B------:R-:W-:Y:S05]  /*111a0*/  BRA `(.L_x_3592) ;  /* 0xffffffc400147947 */ /* 0x000fea000383ffff */
.L_x_3496:
[----:B-1----:R1:W2:Y:S02]  /*111b0*/  SYNCS.PHASECHK.TRANS64.TRYWAIT P0, [R3+URZ+0x36840], R2 ;  /* 0x03684002030075a7 */ /* 0x0022a4000800017f */
[----:B--2---:R-:W-:Y:S05]  /*111c0*/  @!P0 NANOSLEEP.SYNCS 0x989680 ;  /* 0x009896800000895d */ /* 0x004fea0003900000 */
[----:B------:R-:W2:Y:S02]  /*111d0*/  @!P0 SYNCS.PHASECHK.TRANS64 P0, [R3+URZ+0x36840], R2 ;  /* 0x03684002030085a7 */ /* 0x000ea4000800007f */
[----:B--2---:R-:W-:Y:S05]  /*111e0*/  @!P0 BRA `(.L_x_3496) ;  /* 0xfffffffc00f08947 */ /* 0x004fea000383ffff */
[----:B------:R-:W-:Y:S05]  /*111f0*/  BRA `(.L_x_3593) ;  /* 0xffffffc400c87947 */ /* 0x000fea000383ffff */
.L_x_3503:
[----:B0-----:R0:W1:Y:S02]  /*11200*/  SYNCS.PHASECHK.TRANS64.TRYWAIT P0, [R3+URZ+0x60], R2 ;  /* 0x00006002030075a7 */ /* 0x001064000800017f */
[----:B-1----:R-:W-:Y:S05]  /*11210*/  @!P0 NANOSLEEP.SYNCS 0x989680 ;  /* 0x009896800000895d */ /* 0x002fea0003900000 */
[----:B------:R-:W1:Y:S02]  /*11220*/  @!P0 SYNCS.PHASECHK.TRANS64 P0, [R3+URZ+0x60], R2 ;  /* 0x00006002030085a7 */ /* 0x000e64000800007f */
[----:B-1----:R-:W-:Y:S05]  /*11230*/  @!P0 BRA `(.L_x_3503) ;  /* 0xfffffffc00f08947 */ /* 0x002fea000383ffff */
[----:B------:R-:W-:Y:S05]  /*11240*/  BRA `(.L_x_3594) ;  /* 0xffffffc800d87947 */ /* 0x000fea000383ffff */
.L_x_3514:
[----:B-1----:R1:W2:Y:S02]  /*11250*/  SYNCS.PHASECHK.TRANS64.TRYWAIT P0, [R3+URZ+0x36840], R2 ;  /* 0x03684002030075a7 */ /* 0x0022a4000800017f */
[----:B--2---:R-:W-:Y:S05]  /*11260*/  @!P0 NANOSLEEP.SYNCS 0x989680 ;  /* 0x009896800000895d */ /* 0x004fea0003900000 */
[----:B------:R-:W2:Y:S02]  /*11270*/  @!P0 SYNCS.PHASECHK.TRANS64 P0, [R3+URZ+0x36840], R2 ;  /* 0x03684002030085a7 */ /* 0x000ea4000800007f */
[----:B--2---:R-:W-:Y:S05]  /*11280*/  @!P0 BRA `(.L_x_3514) ;  /* 0xfffffffc00f08947 */ /* 0x004fea000383ffff */
[----:B------:R-:W-:Y:S05]  /*11290*/  BRA `(.L_x_3595) ;  /* 0xffffffd000987947 */ /* 0x000fea000383ffff */
.L_x_3521:
[----:B0-----:R0:W1:Y:S02]  /*112a0*/  SYNCS.PHASECHK.TRANS64.TRYWAIT P0, [R2+URZ+0x60], R3 ;  /* 0x00006003020075a7 */ /* 0x001064000800017f */
[----:B-1----:R-:W-:Y:S05]  /*112b0*/  @!P0 NANOSLEEP.SYNCS 0x989680 ;  /* 0x009896800000895d */ /* 0x002fea0003900000 */
[----:B------:R-:W1:Y:S02]  /*112c0*/  @!P0 SYNCS.PHASECHK.TRANS64 P0, [R2+URZ+0x60], R3 ;  /* 0x00006003020085a7 */ /* 0x000e64000800007f */
[----:B-1----:R-:W-:Y:S05]  /*112d0*/  @!P0 BRA `(.L_x_3521) ;  /* 0xfffffffc00f08947 */ /* 0x002fea000383ffff */
[----:B------:R-:W-:Y:S05]  /*112e0*/  BRA `(.L_x_3596) ;  /* 0xffffffd400a87947 */ /* 0x000fea000383ffff */
.L_x_3531:
[----:B--2---:R2:W3:Y:S02]  /*112f0*/  SYNCS.PHASECHK.TRANS64.TRYWAIT P0, [R2+URZ+0x36840], R3 ;  /* 0x03684003020075a7 */ /* 0x0044e4000800017f */
[----:B---3--:R-:W-:Y:S05]  /*11300*/  @!P0 NANOSLEEP.SYNCS 0x989680 ;  /* 0x009896800000895d */ /* 0x008fea0003900000 */
[----:B------:R-:W3:Y:S02]  /*11310*/  @!P0 SYNCS.PHASECHK.TRANS64 P0, [R2+URZ+0x36840], R3 ;  /* 0x03684003020085a7 */ /* 0x000ee4000800007f */
[----:B---3--:R-:W-:Y:S05]  /*11320*/  @!P0 BRA `(.L_x_3531) ;  /* 0xfffffffc00f08947 */ /* 0x008fea000383ffff */
[----:B------:R-:W-:Y:S05]  /*11330*/  BRA `(.L_x_3597) ;  /* 0xffffffdc00387947 */ /* 0x000fea000383ffff */
.L_x_3538:
[----:B0-----:R0:W1:Y:S02]  /*11340*/  SYNCS.PHASECHK.TRANS64.TRYWAIT P0, [R2+URZ+0x60], R5 ;  /* 0x00006005020075a7 */ /* 0x001064000800017f */
[----:B-1----:R-:W-:Y:S05]  /*11350*/  @!P0 NANOSLEEP.SYNCS 0x989680 ;  /* 0x009896800000895d */ /* 0x002fea0003900000 */
[----:B------:R-:W1:Y:S02]  /*11360*/  @!P0 SYNCS.PHASECHK.TRANS64 P0, [R2+URZ+0x60], R5 ;  /* 0x00006005020085a7 */ /* 0x000e64000800007f */
[----:B-1----:R-:W-:Y:S05]  /*11370*/  @!P0 BRA `(.L_x_3538) ;  /* 0xfffffffc00f08947 */ /* 0x002fea000383ffff */
[----:B------:R-:W-:Y:S05]  /*11380*/  BRA `(.L_x_3598) ;  /* 0xffffffe000487947 */ /* 0x000fea000383ffff */
.L_x_3548:
[----:B-1----:R1:W3:Y:S02]  /*11390*/  SYNCS.PHASECHK.TRANS64.TRYWAIT P0, [R2+URZ+0x36860], R3 ;  /* 0x03686003020075a7 */ /* 0x0022e4000800017f */
[----:B---3--:R-:W-:Y:S05]  /*113a0*/  @!P0 NANOSLEEP.SYNCS 0x989680 ;  /* 0x009896800000895d */ /* 0x008fea0003900000 */
[----:B------:R-:W3:Y:S02]  /*113b0*/  @!P0 SYNCS.PHASECHK.TRANS64 P0, [R2+URZ+0x36860], R3 ;  /* 0x03686003020085a7 */ /* 0x000ee4000800007f */
[----:B---3--:R-:W-:Y:S05]  /*113c0*/  @!P0 BRA `(.L_x_3548) ;  /* 0xfffffffc00f08947 */ /* 0x008fea000383ffff */
[----:B------:R-:W-:Y:S05]  /*113d0*/  BRA `(.L_x_3599) ;  /* 0xffffffe400807947 */ /* 0x000fea000383ffff */
.L_x_3556:
[----:B0-----:R0:W1:Y:S02]  /*113e0*/  SYNCS.PHASECHK.TRANS64.TRYWAIT P0, [R0+URZ+0x36820], R3 ;  /* 0x03682003000075a7 */ /* 0x001064000800017f */
[----:B-1----:R-:W-:Y:S05]  /*113f0*/  @!P0 NANOSLEEP.SYNCS 0x989680 ;  /* 0x009896800000895d */ /* 0x002fea0003900000 */
[----:B------:R-:W1:Y:S02]  /*11400*/  @!P0 SYNCS.PHASECHK.TRANS64 P0, [R0+URZ+0x36820], R3 ;  /* 0x03682003000085a7 */ /* 0x000e64000800007f */
[----:B-1----:R-:W-:Y:S05]  /*11410*/  @!P0 BRA `(.L_x_3556) ;  /* 0xfffffffc00f08947 */ /* 0x002fea000383ffff */
[----:B------:R-:W-:Y:S05]  /*11420*/  BRA `(.L_x_3600) ;  /* 0xffffffe800c87947 */ /* 0x000fea000383ffff */
.L_x_3557:
        /* <DEDUP_REMOVED lines=11> */
.L_x_3602:
[----:B------:R-:W-:Y:S05]  /*114e0*/  BSYNC B0 ;  /* 0x0000000000007941 */ /* 0x000fea0003800000 */
.L_x_3601:
[----:B------:R-:W-:Y:S05]  /*114f0*/  BRA `(.L_x_3603) ;  /* 0xffffffe800b07947 */ /* 0x000fea000383ffff */
.L_x_3560:
[----:B------:R-:W-:Y:S01]  /*11500*/  BSSY B1, `(.L_x_3604) ;  /* 0x0000006000017945 */ /* 0x000fe20003800000 */
[----:B------:R-:W-:-:S07]  /*11510*/  IMAD.MOV.U32 R15, RZ, RZ, -0x1 ;  /* 0xffffffffff0f7424 */ /* 0x000fce00078e00ff */
[----:B012---:R-:W-:Y:S05]  /*11520*/  WARPSYNC.COLLECTIVE R15, `(.L_x_3605) ;  /* 0x000000000f0c7348 */ /* 0x007fea0003c00000 */
[----:B------:R-:W-:Y:S02]  /*11530*/  ELECT P6, UR62, PT ;  /* 0x00000000003e782f */ /* 0x000fe400038c0000 */
[----:B------:R-:W-:Y:S01]  /*11540*/  MOV R14, UR62 ;  /* 0x0000003e000e7c02 */ /* 0x000fe20008000f00 */
[----:B012---:R-:W-:Y:S10]  /*11550*/  ENDCOLLECTIVE ;  /* 0x000000000000791b */ /* 0x007ff40003800000 */
.L_x_3605:
[----:B------:R-:W-:Y:S05]  /*11560*/  BSYNC B1 ;  /* 0x0000000000017941 */ /* 0x000fea0003800000 */
.L_x_3604:
[----:B------:R-:W-:Y:S05]  /*11570*/  BRA `(.L_x_3606) ;  /* 0xffffffe800a87947 */ /* 0x000fea000383ffff */
.L_x_3562:
[----:B0-----:R0:W1:Y:S02]  /*11580*/  SYNCS.PHASECHK.TRANS64.TRYWAIT P0, [R6+URZ], R5 ;  /* 0x00000005060075a7 */ /* 0x001064000800017f */
[----:B-1----:R-:W-:Y:S05]  /*11590*/  @!P0 NANOSLEEP.SYNCS 0x989680 ;  /* 0x009896800000895d */ /* 0x002fea0003900000 */
[----:B------:R-:W1:Y:S02]  /*115a0*/  @!P0 SYNCS.PHASECHK.TRANS64 P0, [R6+URZ], R5 ;  /* 0x00000005060085a7 */ /* 0x000e64000800007f */
[----:B-1----:R-:W-:Y:S05]  /*115b0*/  @!P0 BRA `(.L_x_3562) ;  /* 0xfffffffc00f08947 */ /* 0x002fea000383ffff */
[----:B------:R-:W-:Y:S05]  /*115c0*/  BRA `(.L_x_3607) ;  /* 0xffffffe800e07947 */ /* 0x000fea000383ffff */
.L_x_3563:
[----:B-1----:R1:W3:Y:S02]  /*115d0*/  SYNCS.PHASECHK.TRANS64.TRYWAIT P0, [R3+URZ], R2 ;  /* 0x00000002030075a7 */ /* 0x0022e4000800017f */
[----:B---3--:R-:W-:Y:S05]  /*115e0*/  @!P0 NANOSLEEP.SYNCS 0x989680 ;  /* 0x009896800000895d */ /* 0x008fea0003900000 */
[----:B------:R-:W3:Y:S02]  /*115f0*/  @!P0 SYNCS.PHASECHK.TRANS64 P0, [R3+URZ], R2 ;  /* 0x00000002030085a7 */ /* 0x000ee4000800007f */
[----:B---3--:R-:W-:Y:S05]  /*11600*/  @!P0 BRA `(.L_x_3563) ;  /* 0xfffffffc00f08947 */ /* 0x008fea000383ffff */
[----:B------:R-:W-:Y:S05]  /*11610*/  BRA `(.L_x_3608) ;  /* 0xffffffe800d47947 */ /* 0x000fea000383ffff */
.L_x_3565:
[----:B-1----:R1:W3:Y:S02]  /*11620*/  SYNCS.PHASECHK.TRANS64.TRYWAIT P0, [R18+URZ], R5 ;  /* 0x00000005120075a7 */ /* 0x0022e4000800017f */
[----:B---3--:R-:W-:Y:S05]  /*11630*/  @!P0 NANOSLEEP.SYNCS 0x989680 ;  /* 0x009896800000895d */ /* 0x008fea0003900000 */
[----:B------:R-:W3:Y:S02]  /*11640*/  @!P0 SYNCS.PHASECHK.TRANS64 P0, [R18+URZ], R5 ;  /* 0x00000005120085a7 */ /* 0x000ee4000800007f */
[----:B---3--:R-:W-:Y:S05]  /*11650*/  @!P0 BRA `(.L_x_3565) ;  /* 0xfffffffc00f08947 */ /* 0x008fea000383ffff */
[----:B------:R-:W-:Y:S05]  /*11660*/  BRA `(.L_x_3609) ;  /* 0xffffffe800d87947 */ /* 0x000fea000383ffff */
.L_x_3610:
        /* <DEDUP_REMOVED lines=9> */
.L_x_15303:


//--------------------- .text._ZN7cutlass13device_kernelIN5flash11enable_sm90INS1_16FlashAttnFwdSm90INS1_25CollectiveMainloopFwdSm90ILi2EN4cute5tupleIJNS5_1CILi2EEENS7_ILi1EEES9_EEENS6_IJNS7_ILi128EEENS7_ILi112EEENS7_ILi192EEEEEELi192ENS_10bfloat16_tEfNS_4arch4Sm90ELb0ELb0ELb0ELb0ELb0ELb0ELb0ELb1ELb1ELb1ELb0ELb0EEENS1_21CollectiveEpilogueFwdINS6_IJSB_SD_SC_EEESA_SF_SH_Li256ELb0ELb1ELb0ELb0EEENS1_29StaticPersistentTileSchedulerILb0EEEEEEEEEvNT_6ParamsE --------------------------
	.section	.text._ZN7cutlass13device_kernelIN5flash11enable_sm90INS1_16FlashAttnFwdSm90INS1_25CollectiveMainloopFwdSm90ILi2EN4cute5tupleIJNS5_1CILi2EEENS7_ILi1EEES9_EEENS6_IJNS7_ILi128EEENS7_ILi112EEENS7_ILi192EEEEEELi192ENS_10bfloat16_tEfNS_4arch4Sm90ELb0ELb0ELb0ELb0ELb0ELb0ELb0ELb1ELb1ELb1ELb0ELb0EEENS1_21CollectiveEpilogueFwdINS6_IJSB_SD_SC_EEESA_SF_SH_Li256ELb0ELb1ELb0ELb0EEENS1_29StaticPersistentTileSchedulerILb0EEEEEEEEEvNT_6ParamsE,"ax",@progbits
	.align	128
.text._ZN7cutlass13device_kernelIN5flash11enable_sm90INS1_16FlashAttnFwdSm90INS1_25CollectiveMainloopFwdSm90ILi2EN4cute5tupleIJNS5_1CILi2EEENS7_ILi1EEES9_EEENS6_IJNS7_ILi128EEENS7_ILi112EEENS7_ILi192EEEEEELi192ENS_10bfloat16_tEfNS_4arch4Sm90ELb0ELb0ELb0ELb0ELb0ELb0ELb0ELb1ELb1ELb1ELb0ELb0EEENS1_21CollectiveEpilogueFwdINS6_IJSB_SD_SC_EEESA_SF_SH_Li256ELb0ELb1ELb0ELb0EEENS1_29StaticPersistentTileSchedulerILb0EEEEEEEEEvNT_6ParamsE:
        .type           _ZN7cutlass13device_kernelIN5flash11enable_sm90INS1_16FlashAttnFwdSm90INS1_25CollectiveMainloopFwdSm90ILi2EN4cute5tupleIJNS5_1CILi2EEENS7_ILi1EEES9_EEENS6_IJNS7_ILi128EEENS7_ILi112EEENS7_ILi192EEEEEELi192ENS_10bfloat16_tEfNS_4arch4Sm90ELb0ELb0ELb0ELb0ELb0ELb0ELb0ELb1ELb1ELb1ELb0ELb0EEENS1_21CollectiveEpilogueFwdINS6_IJSB_SD_SC_EEESA_SF_SH_Li256ELb0ELb1ELb0ELb0EEENS1_29StaticPersistentTileSchedulerILb0EEEEEEEEEvNT_6ParamsE,@function
        .size           _ZN7cutlass13device_kernelIN5flash11enable_sm90INS1_16FlashAttnFwdSm90INS1_25CollectiveMainloopFwdSm90ILi2EN4cute5tupleIJNS5_1CILi2EEENS7_ILi1EEES9_EEENS6_IJNS7_ILi128EEENS7_ILi112EEENS7_ILi192EEEEEELi192ENS_10bfloat16_tEfNS_4arch4Sm90ELb0ELb0ELb0ELb0ELb0ELb0ELb0ELb1ELb1ELb1ELb0ELb0EEENS1_21CollectiveEpilogueFwdINS6_IJSB_SD_SC_EEESA_SF_SH_Li256ELb0ELb1ELb0ELb0EEENS1_29StaticPersistentTileSchedulerILb0EEEEEEEEEvNT_6ParamsE,(.L_x_15304 - _ZN7cutlass13device_kernelIN5flash11enable_sm90INS1_16FlashAttnFwdSm90INS1_25CollectiveMainloopFwdSm90ILi2EN4cute5tupleIJNS5_1CILi2EEENS7_ILi1EEES9_EEENS6_IJNS7_ILi128EEENS7_ILi112EEENS7_ILi192EEEEEELi192ENS_10bfloat16_tEfNS_4arch4Sm90ELb0ELb0ELb0ELb0ELb0ELb0ELb0ELb1ELb1ELb1ELb0ELb0EEENS1_21CollectiveEpilogueFwdINS6_IJSB_SD_SC_EEESA_SF_SH_Li256ELb0ELb1ELb0ELb0EEENS1_29StaticPersistentTileSchedulerILb0EEEEEEEEEvNT_6ParamsE)
        .other          _ZN7cutlass13device_kernelIN5flash11enable_sm90INS1_16FlashAttnFwdSm90INS1_25CollectiveMainloopFwdSm90ILi2EN4cute5tupleIJNS5_1CILi2EEENS7_ILi1EEES9_EEENS6_IJNS7_ILi128EEENS7_ILi112EEENS7_ILi192EEEEEELi192ENS_10bfloat16_tEfNS_4arch4Sm90ELb0ELb0ELb0ELb0ELb0ELb0ELb0ELb1ELb1ELb1ELb0ELb0EEENS1_21CollectiveEpilogueFwdINS6_IJSB_SD_SC_EEESA_SF_SH_Li256ELb0ELb1ELb0ELb0EEENS1_29StaticPersistentTileSchedulerILb0EEEEEEEEEvNT_6ParamsE,@"STO_CUDA_ENTRY STV_DEFAULT"
_ZN7cutlass13device_kernelIN5flash11enable_sm90INS1_16FlashAttnFwdSm90INS1_25CollectiveMainloopFwdSm90ILi2EN4cute5tupleIJNS5_1CILi2EEENS7_ILi1EEES9_EEENS6_IJNS7_ILi128EEENS7_ILi112EEENS7_ILi192EEEEEELi192ENS_10bfloat16_tEfNS_4arch4Sm90ELb0ELb0ELb0ELb0ELb0ELb0ELb0ELb1ELb1ELb1ELb0ELb0EEENS1_21CollectiveEpilogueFwdINS6_IJSB_SD_SC_EEESA_SF_SH_Li256ELb0ELb1ELb0ELb0EEENS1_29StaticPersistentTileSchedulerILb0EEEEEEEEEvNT_6ParamsE:
        /* <DEDUP_REMOVED lines=17> */
.L_x_3612:
[----:B------:R-:W-:Y:S05]  /*0110*/  BSYNC B0 ;  /* 0x0000000000007941 */ /* 0x000fea0003800000 */
.L_x_3611:
[----:B------:R-:W-:Y:S01]  /*0120*/  VOTEU.ANY UP0, P0 ;  /* 0x00000000003f7886 */ /* 0x000fe20000000100 */
[----:B------:R-:W0:Y:S01]  /*0130*/  SHFL.IDX PT, R4, R2, RZ, 0x1f ;  /* 0x00001fff02047589 */ /* 0x000e2200000e0000 */
[----:B------:R-:W-:Y:S01]  /*0140*/  UMOV UR4, 0x80 ;  /* 0x0000008000047882 */ /* 0x000fe20000000000 */
[----:B------:R-:W-:Y:S01]  /*0150*/  UMOV UR7, 0x200 ;  /* 0x0000020000077882 */ /* 0x000fe20000000000 */
[----:B------:R-:W-:Y:S01]  /*0160*/  SHF.R.U32.HI R3, RZ, 0x7, R0 ;  /* 0x00000007ff037819 */ /* 0x000fe20000011600 */
[----:B------:R-:W1:Y:S01]  /*0170*/  @UP0 S2UR UR8, SR_CgaCtaId ;  /* 0x00000000000809c3 */ /* 0x000e620000008800 */
[----:B------:R-:W-:Y:S01]  /*0180*/  @UP0 UMOV UR6, 0x400 ;  /* 0x0000040000060882 */ /* 0x000fe20000000000 */
[----:B------:R-:W-:-:S04]  /*0190*/  @UP0 UIADD3 UR4, -UR4, 0x100000, URZ ;  /* 0x0010000004040890 */ /* 0x000fc8000fffe13f */
[----:B------:R-:W-:Y:S02]  /*01a0*/  @UP0 USHF.L.U32 UR5, UR4, 0xb, URZ ;  /* 0x0000000b04050899 */ /* 0x000fe4000800063f */
[----:B------:R-:W-:Y:S01]  /*01b0*/  @UP0 USHF.L.U32 UR4, UR4, 0x1, URZ ;  /* 0x0000000104040899 */ /* 0x000fe2000800063f */
[----:B------:R-:W-:Y:S01]  /*01c0*/  VOTEU.ANY UP1, P0 ;  /* 0x00000000003f7886 */ /* 0x000fe20000020100 */
[----:B------:R-:W2:Y:S01]  /*01d0*/  SHFL.IDX PT, R3, R3, RZ, 0x1f ;  /* 0x00001fff03037589 */ /* 0x000ea200000e0000 */
[----:B0-----:R-:W-:Y:S01]  /*01e0*/  ISETP.NE.AND P1, PT, R4, RZ, PT ;  /* 0x000000ff0400720c */ /* 0x001fe20003f25270 */
[----:B-1----:R-:W-:Y:S02]  /*01f0*/  @UP0 ULEA UR8, UR8, UR6, 0x18 ;  /* 0x0000000608080291 */ /* 0x002fe4000f8ec03f */
[----:B------:R-:W-:-:S04]  /*0200*/  @UP0 UIADD3 UR6, -UR7, 0x100000, URZ ;  /* 0x0010000007060890 */ /* 0x000fc8000fffe13f */
[----:B------:R-:W-:Y:S02]  /*0210*/  @UP0 USHF.L.U32 UR7, UR6, 0xb, URZ ;  /* 0x0000000b06070899 */ /* 0x000fe4000800063f */
[----:B------:R-:W-:Y:S01]  /*0220*/  @UP0 USHF.L.U32 UR6, UR6, 0x1, URZ ;  /* 0x0000000106060899 */ /* 0x000fe2000800063f */
[----:B------:R-:W-:Y:S01]  /*0230*/  VOTEU.ANY UP0, P0 ;  /* 0x00000000003f7886 */ /* 0x000fe20000000100 */
[----:B------:R-:W0:Y:S04]  /*0240*/  FENCE.VIEW.ASYNC.S ;  /* 0x00000000000073c6 */ /* 0x000e280000000000 */
[----:B0-----:R0:W1:Y:S06]  /*0250*/  @UP0 SYNCS.EXCH.64 URZ, [UR8+0x36800], UR4 ;  /* 0x03680004083f05b2 */ /* 0x00106c0008000100 */
[----:B------:R0:W3:Y:S01]  /*0260*/  @UP1 SYNCS.EXCH.64 URZ, [UR8+0x36820], UR6 ;  /* 0x03682006083f15b2 */ /* 0x0000e20008000100 */
[----:B--2---:R-:W-:Y:S05]  /*0270*/  @P1 BRA `(.L_x_3613) ;  /* 0x0000000000481947 */ /* 0x004fea0003800000 */
        /* <DEDUP_REMOVED lines=17> */
[----:B--2---:R-:W-:Y:S01]  /*0390*/  NOP ;  /* 0x0000000000007918 */ /* 0x004fe20000000000 */
.L_x_3613:
[----:B0-----:R-:W0:Y:S01]  /*03a0*/  S2UR UR4, SR_CTAID.Y ;  /* 0x00000000000479c3 */ /* 0x001e220000002600 */
[----:B------:R-:W2:Y:S01]  /*03b0*/  SHFL.IDX PT, R8, R2, RZ, 0x1f ;  /* 0x00001fff02087589 */ /* 0x000ea200000e0000 */
[----:B------:R-:W-:Y:S01]  /*03c0*/  ULDC UR5, c[0x0][0x154] ;  /* 0x0000550000057ab9 */ /* 0x000fe20000000800 */
[----:B------:R-:W-:-:S05]  /*03d0*/  NOP ;  /* 0x0000000000007918 */ /* 0x000fca0000000000 */
[----:B------:R-:W5:Y:S08]  /*03e0*/  S2UR UR6, SR_CTAID.X ;  /* 0x00000000000679c3 */ /* 0x000f700000002500 */
[----:B------:R-:W1:Y:S01]  /*03f0*/  LDC R9, c[0x0][0x148] ;  /* 0x00005200ff097b82 */ /* 0x000e620000000800 */
[----:B0-----:R-:W-:Y:S02]  /*0400*/  I2FP.F32.U32 R5, UR4 ;  /* 0x0000000400057c45 */ /* 0x001fe40008201000 */
[----:B--2---:R-:W-:-:S03]  /*0410*/  ISETP.NE.AND P0, PT, R8, RZ, PT ;  /* 0x000000ff0800720c */ /* 0x004fc60003f05270 */
        /* <DEDUP_REMOVED lines=24> */
[----:B------:R0:W2:Y:S01]  /*05a0*/  SYNCS.EXCH.64 URZ, [UR8+0x36860], UR6 ;  /* 0x03686006083f75b2 */ /* 0x0000a20008000100 */
[----:B------:R0:W0:Y:S01]  /*05b0*/  SYNCS.EXCH.64 URZ, [UR8+0x36858], UR4 ;  /* 0x03685804083f75b2 */ /* 0x0000220008000100 */
[----:B------:R0:W0:Y:S01]  /*05c0*/  SYNCS.EXCH.64 URZ, [UR8+0x36868], UR6 ;  /* 0x03686806083f75b2 */ /* 0x0000220008000100 */
[----:B------:R-:W-:Y:S01]  /*05d0*/  NOP ;  /* 0x0000000000007918 */ /* 0x000fe20000000000 */
.L_x_3614:
        /* <DEDUP_REMOVED lines=35> */
.L_x_3615:
[----:B------:R-:W5:Y:S01]  /*0810*/  SHFL.IDX PT, R14, R2, RZ, 0x1f ;  /* 0x00001fff020e7589 */ /* 0x000f6200000e0000 */
[----:B------:R-:W-:Y:S01]  /*0820*/  LEA.HI R11, R11, R8, RZ, 0x2 ;  /* 0x000000080b0b7211 */ /* 0x000fe200078f10ff */
[----:B0-----:R-:W0:Y:S01]  /*0830*/  S2UR UR4, SR_CTAID.X ;  /* 0x00000000000479c3 */ /* 0x001e220000002500 */
[----:B------:R-:W-:Y:S01]  /*0840*/  LOP3.LUT R9, R9, 0x3ffffffc, RZ, 0xc0, !PT ;  /* 0x3ffffffc09097812 */ /* 0x000fe200078ec0ff */
[----:B------:R-:W-:Y:S01]  /*0850*/  IMAD.IADD R6, R7, 0x1, -R6 ;  /* 0x0000000107067824 */ /* 0x000fe200078e0a06 */
[----:B------:R-:W-:Y:S01]  /*0860*/  LOP3.LUT R11, R11, 0x3ffffffc, RZ, 0xc0, !PT ;  /* 0x3ffffffc0b0b7812 */ /* 0x000fe200078ec0ff */
[----:B------:R-:W-:Y:S01]  /*0870*/  IMAD.MOV R7, RZ, RZ, -R10 ;  /* 0x000000ffff077224 */ /* 0x000fe200078e0a0a */
[----:B------:R-:W-:Y:S01]  /*0880*/  NOP ;  /* 0x0000000000007918 */ /* 0x000fe20000000000 */
[----:B------:R-:W-:Y:S02]  /*0890*/  IMAD.IADD R9, R4, 0x1, -R9 ;  /* 0x0000000104097824 */ /* 0x000fe400078e0a09 */
[----:B------:R-:W-:-:S02]  /*08a0*/  IMAD.IADD R11, R8, 0x1, -R11 ;  /* 0x00000001080b7824 */ /* 0x000fc400078e0a0b */
[----:B------:R-:W1:Y:S01]  /*08b0*/  LDC R8, c[0x0][0x140] ;  /* 0x00005000ff087b82 */ /* 0x000e620000000800 */
[--C-:B------:R-:W-:Y:S02]  /*08c0*/  IMAD R9, R9, 0x4, R6.reuse ;  /* 0x0000000409097824 */ /* 0x100fe400078e0206 */
[----:B------:R-:W-:-:S03]  /*08d0*/  IMAD R11, R11, 0x4, R6 ;  /* 0x000000040b0b7824 */ /* 0x000fc600078e0206 */
[----:B------:R-:W-:Y:S02]  /*08e0*/  LEA.HI R4, R9, R9, RZ, 0x1 ;  /* 0x0000000909047211 */ /* 0x000fe400078f08ff */
[----:B------:R-:W-:Y:S02]  /*08f0*/  LEA.HI R6, R11, R11, RZ, 0x1 ;  /* 0x0000000b0b067211 */ /* 0x000fe400078f08ff */
[----:B------:R-:W-:Y:S02]  /*0900*/  LOP3.LUT R4, R4, 0xfffffffe, RZ, 0xc0, !PT ;  /* 0xfffffffe04047812 */ /* 0x000fe400078ec0ff */
[----:B-----5:R-:W-:Y:S01]  /*0910*/  ISETP.NE.AND P0, PT, R14, RZ, PT ;  /* 0x000000ff0e00720c */ /* 0x020fe20003f05270 */
[----:B0-----:R-:W-:Y:S01]  /*0920*/  IMAD R7, R12, R7, UR4 ;  /* 0x000000040c077e24 */ /* 0x001fe2000f8e0207 */
[----:B------:R-:W-:Y:S01]  /*0930*/  LOP3.LUT R6, R6, 0xfffffffe, RZ, 0xc0, !PT ;  /* 0xfffffffe06067812 */ /* 0x000fe200078ec0ff */
[----:B------:R-:W-:-:S04]  /*0940*/  IMAD.IADD R4, R9, 0x1, -R4 ;  /* 0x0000000109047824 */ /* 0x000fc800078e0a04 */
[----:B------:R-:W-:Y:S01]  /*0950*/  IMAD.IADD R6, R11, 0x1, -R6 ;  /* 0x000000010b067824 */ /* 0x000fe200078e0a06 */
[----:B------:R-:W-:-:S05]  /*0960*/  ISETP.NE.AND P4, PT, R4, R7, PT ;  /* 0x000000070400720c */ /* 0x000fca0003f85270 */
[----:B------:R-:W-:Y:S08]  /*0970*/  @P0 BRA `(.L_x_3616) ;  /* 0x0000000000480947 */ /* 0x000ff00003800000 */
        /* <DEDUP_REMOVED lines=18> */
.L_x_3616:
[----:B------:R-:W5:Y:S01]  /*0aa0*/  SHFL.IDX PT, R10, R2, RZ, 0x1f ;  /* 0x00001fff020a7589 */ /* 0x000f6200000e0000 */
[----:B------:R-:W-:Y:S01]  /*0ab0*/  IMAD.SHL.U32 R22, R9, 0x4, RZ ;  /* 0x0000000409167824 */ /* 0x000fe200078e00ff */
[----:B------:R-:W-:Y:S01]  /*0ac0*/  ISETP.NE.AND P3, PT, R6, R7, PT ;  /* 0x000000070600720c */ /* 0x000fe20003f65270 */
[----:B------:R-:W-:Y:S01]  /*0ad0*/  IMAD.SHL.U32 R6, R11, 0x4, RZ ;  /* 0x000000040b067824 */ /* 0x000fe200078e00ff */
[----:B------:R-:W-:Y:S01]  /*0ae0*/  LOP3.LUT P0, RZ, R5, 0x7, RZ, 0xc0, !PT ;  /* 0x0000000705ff7812 */ /* 0x000fe2000780c0ff */
        /* <DEDUP_REMOVED lines=10> */
[----:B------:R-:W-:Y:S02]  /*0b90*/  @P3 SHF.R.S32.HI R6, RZ, 0x1, R6 ;  /* 0x00000001ff063819 */ /* 0x000fe40000011406 */
[----:B------:R-:W-:-:S02]  /*0ba0*/  @P4 SEL R18, RZ, 0x1, P5 ;  /* 0x00000001ff124807 */ /* 0x000fc40002800000 */
[----:B-----5:R-:W-:Y:S02]  /*0bb0*/  ISETP.NE.AND P5, PT, R10, RZ, PT ;  /* 0x000000ff0a00720c */ /* 0x020fe40003fa5270 */
[----:B------:R-:W-:Y:S02]  /*0bc0*/  ISETP.NE.AND P2, PT, R3, RZ, PT ;  /* 0x000000ff0300720c */ /* 0x000fe40003f45270 */
[----:B------:R-:W-:Y:S02]  /*0bd0*/  @P3 ISETP.NE.AND P4, PT, R6, R13, PT ;  /* 0x0000000d0600320c */ /* 0x000fe40003f85270 */
[----:B------:R-:W-:Y:S02]  /*0be0*/  SEL R3, RZ, 0x1, !P6 ;  /* 0x00000001ff037807 */ /* 0x000fe40007000000 */
[----:B------:R-:W-:Y:S02]  /*0bf0*/  ISETP.LT.U32.AND P0, PT, R19, 0x2, !P0 ;  /* 0x000000021300780c */ /* 0x000fe40004701070 */
[----:B-1----:R-:W-:-:S02]  /*0c00*/  ISETP.EQ.U32.AND P1, PT, R8, 0x1, PT ;  /* 0x000000010800780c */ /* 0x002fc40003f22070 */
[----:B------:R-:W-:Y:S02]  /*0c10*/  LOP3.LUT R18, R18, R3, RZ, 0xc0, !PT ;  /* 0x0000000312127212 */ /* 0x000fe400078ec0ff */
[----:B------:R-:W-:Y:S02]  /*0c20*/  SEL R4, RZ, 0x1, !P0 ;  /* 0x00000001ff047807 */ /* 0x000fe40004000000 */
        /* <DEDUP_REMOVED lines=20> */
.L_x_3617:
[----:B------:R-:W-:Y:S01]  /*0d70*/  LOP3.LUT R17, R17, R4, RZ, 0xc0, !PT ;  /* 0x0000000411117212 */ /* 0x000fe200078ec0ff */
[----:B------:R-:W-:Y:S01]  /*0d80*/  NOP ;  /* 0x0000000000007918 */ /* 0x000fe20000000000 */
[----:B------:R-:W-:Y:S05]  /*0d90*/  @!P1 BRA `(.L_x_3618) ;  /* 0x0000000000089947 */ /* 0x000fea0003800000 */
[----:B0-234-:R-:W-:Y:S01]  /*0da0*/  UCGABAR_ARV ;  /* 0x00000000000079c7 */ /* 0x01dfe20008000000 */
[----:B------:R-:W-:Y:S05]  /*0db0*/  BRA `(.L_x_3619) ;  /* 0x0000000000047947 */ /* 0x000fea0003800000 */
.L_x_3618:
[----:B0-234-:R-:W-:Y:S01]  /*0dc0*/  NOP ;  /* 0x0000000000007918 */ /* 0x01dfe20000000000 */
.L_x_3619:
[----:B------:R-:W-:Y:S05]  /*0dd0*/  @!P1 BRA `(.L_x_3620) ;  /* 0x00000000000c9947 */ /* 0x000fea0003800000 */
[----:B------:R-:W-:Y:S01]  /*0de0*/  UCGABAR_WAIT ;  /* 0x0000000000007dc7 */ /* 0x000fe20008000000 */
[----:B------:R-:W-:Y:S01]  /*0df0*/  CCTL.IVALL ;  /* 0x00000000ff00798f */ /* 0x000fe20002000000 */
[----:B------:R-:W-:Y:S05]  /*0e00*/  BRA `(.L_x_3621) ;  /* 0x0000000000047947 */ /* 0x000fea0003800000 */
.L_x_3620:
[----:B------:R-:W-:Y:S06]  /*0e10*/  BAR.SYNC.DEFER_BLOCKING 0x0 ;  /* 0x0000000000007b1d */ /* 0x000fec0000010000 */
.L_x_3621:
[----:B------:R-:W-:-:S05]  /*0e20*/  IMAD.MOV.U32 R3, RZ, RZ, 0x1 ;  /* 0x00000001ff037424 */ /* 0x000fca00078e00ff */
[----:B------:R-:W-:-:S05]  /*0e30*/  SEL R3, R3, 0x2, !P2 ;  /* 0x0000000203037807 */ /* 0x000fca0005000000 */
[----:B------:R0:W-:Y:S01]  /*0e40*/  STL [R1+0x2c], R3 ;  /* 0x00002c0301007387 */ /* 0x0001e20000100800 */
[----:B------:R-:W-:Y:S05]  /*0e50*/  @!P2 BRA `(.L_x_3622) ;  /* 0x000000ac0088a947 */ /* 0x000fea0003800000 */
.L_x_3623:
        /* <DEDUP_REMOVED lines=67> */
.L_x_3656:
        /* <DEDUP_REMOVED lines=9> */
[----:B--2---:R-:W2:Y:S01]  /*1320*/  LDC R81, c[0x0][0x2f0] ;  /* 0x0000bc00ff517b82 */ /* 0x004ea20000000800 */
        /* <DEDUP_REMOVED lines=34> */
[----:B---34-:R-:W-:Y:S11]  /*1550*/  @!P0 BRA `(.L_x_3624) ;  /* 0x0000000000408947 */ /* 0x018ff60003800000 */
        /* <DEDUP_REMOVED lines=16> */
.L_x_3624:
[----:B------:R-:W-:Y:S02]  /*1660*/  LOP3.LUT R0, R208, 0x1, RZ, 0xc0, !PT ;  /* 0x00000001d0007812 */ /* 0x000fe400078ec0ff */
[----:B------:R-:W-:Y:S02]  /*1670*/  ISETP.NE.AND P0, PT, R16, 0x3, PT ;  /* 0x000000031000780c */ /* 0x000fe40003f05270 */
[----:B------:R-:W-:-:S04]  /*1680*/  SHF.L.U32 R0, R0, 0x1f, RZ ;  /* 0x0000001f00007819 */ /* 0x000fc800000006ff */
[----:B------:R-:W0:Y:S02]  /*1690*/  SYNCS.PHASECHK.TRANS64.TRYWAIT P1, [UR37+0x36800], R0 ;  /* 0x03680000ff0075a7 */ /* 0x000e240008020165 */
[----:B0-----:R-:W-:Y:S05]  /*16a0*/  @!P1 BRA `(.L_x_3625) ;  /* 0x000000f000b89947 */ /* 0x001fea0003800000 */
.L_x_3758:
[----:B------:R-:W-:Y:S05]  /*16b0*/  @!P0 BRA `(.L_x_3626) ;  /* 0x0000000000048947 */ /* 0x000fea0003800000 */
[----:B------:R-:W-:Y:S01]  /*16c0*/  BPT.TRAP 0x1 ;  /* 0x000000040000795c */ /* 0x000fe20000300000 */
.L_x_3626:
[----:B------:R-:W-:Y:S02]  /*16d0*/  IMAD.U32 R2, RZ, RZ, UR36 ;  /* 0x00000024ff027e24 */ /* 0x000fe4000f8e00ff */
[----:B0-----:R-:W-:-:S03]  /*16e0*/  IMAD.U32 R3, RZ, RZ, UR61 ;  /* 0x0000003dff037e24 */ /* 0x001fc6000f8e00ff */
[----:B------:R-:W-:Y:S02]  /*16f0*/  LEA R2, R2, UR37, 0x3 ;  /* 0x0000002502027c11 */ /* 0x000fe4000f8e18ff */
[----:B------:R-:W-:-:S04]  /*1700*/  SHF.L.U32 R3, R3, 0x1f, RZ ;  /* 0x0000001f03037819 */ /* 0x000fc800000006ff */
[----:B------:R0:W1:Y:S01]  /*1710*/  SYNCS.PHASECHK.TRANS64.TRYWAIT P1, [R2+URZ+0x36830], R3 ;  /* 0x03683003020075a7 */ /* 0x000062000802017f */
[----:B------:R-:W-:Y:S05]  /*1720*/  @!P0 BRA `(.L_x_3627) ;  /* 0x0000000000048947 */ /* 0x000fea0003800000 */
[----:B------:R-:W-:Y:S01]  /*1730*/  BPT.TRAP 0x1 ;  /* 0x000000040000795c */ /* 0x000fe20000300000 */
.L_x_3627:
[----:B-1----:R-:W-:Y:S05]  /*1740*/  @P1 BRA `(.L_x_3628) ;  /* 0x0000000000081947 */ /* 0x002fea0003800000 */
[----:B------:R-:W1:Y:S02]  /*1750*/  SYNCS.PHASECHK.TRANS64.TRYWAIT P1, [R2+URZ+0x36830], R3 ;  /* 0x03683003020075a7 */ /* 0x000e64000802017f */
[----:B-1----:R-:W-:Y:S05]  /*1760*/  @!P1 BRA `(.L_x_3629) ;  /* 0x000000f000a09947 */ /* 0x002fea0003800000 */
.L_x_3628:
[----:B------:R-:W-:Y:S05]  /*1770*/  WARPSYNC.ALL ;  /* 0x0000000000007948 */ /* 0x000fea0003800000 */
[----:B------:R-:W-:Y:S01]  /*1780*/  UIADD3 UR37, UR37, 0x21400, URZ ;  /* 0x0002140025257890 */ /* 0x000fe2000fffe03f */
[----:B------:R-:W-:Y:S01]  /*1790*/  WARPGROUP.ARRIVE ;  /* 0x00000000000079c5 */ /* 0x000fe20000000000 */
[----:B------:R-:W-:Y:S01]  /*17a0*/  ULOP3.LUT UR4, UR38, 0x10000, URZ, 0xfc, !UPT ;  /* 0x0001000026047892 */ /* 0x000fe2000f8efc3f */
[----:B------:R-:W-:Y:S01]  /*17b0*/  MOV R4, UR36 ;  /* 0x0000002400047c02 */ /* 0x000fe20008000f00 */
[----:B------:R-:W-:Y:S01]  /*17c0*/  USHF.R.U32.HI UR37, URZ, 0x4, UR37 ;  /* 0x000000043f257899 */ /* 0x000fe20008011625 */
[----:B------:R-:W-:Y:S01]  /*17d0*/  UMOV UR5, 0x40000040 ;  /* 0x4000004000057882 */ /* 0x000fe20000000000 */
[----:B------:R-:W-:-:S02]  /*17e0*/  UMOV UR7, 0x40000040 ;  /* 0x4000004000077882 */ /* 0x000fc40000000000 */
[----:B------:R-:W-:Y:S01]  /*17f0*/  ULOP3.LUT UR37, UR37, 0x3fff, URZ, 0xc0, !UPT ;  /* 0x00003fff25257892 */ /* 0x000fe2000f8ec03f */
[----:B------:R-:W-:Y:S01]  /*1800*/  UMOV UR8, UR4 ;  /* 0x0000000400087c82 */ /* 0x000fe20008000000 */
[----:B------:R-:W-:Y:S02]  /*1810*/  UMOV UR9, UR5 ;  /* 0x0000000500097c82 */ /* 0x000fe40008000000 */
[----:B------:R-:W-:Y:S01]  /*1820*/  ULOP3.LUT UR6, UR37, 0x10000, URZ, 0xfc, !UPT ;  /* 0x0001000025067892 */ /* 0x000fe2000f8efc3f */
[----:B------:R-:W-:Y:S01]  /*1830*/  UMOV UR11, 0x40000040 ;  /* 0x40000040000b7882 */ /* 0x000fe20000000000 */
[----:B------:R-:W-:Y:S01]  /*1840*/  UMOV UR12, UR4 ;  /* 0x00000004000c7c82 */ /* 0x000fe20008000000 */
[----:B------:R-:W-:Y:S01]  /*1850*/  UMOV UR13, UR5 ;  /* 0x00000005000d7c82 */ /* 0x000fe20008000000 */
[----:B------:R-:W-:Y:S02]  /*1860*/  UMOV UR15, 0x40000040 ;  /* 0x40000040000f7882 */ /* 0x000fe40000000000 */
[----:B------:R-:W-:Y:S01]  /*1870*/  IMAD.U32 R7, RZ, RZ, UR6 ;  /* 0x00000006ff077e24 */ /* 0x000fe2000f8e00ff */
[----:B------:R-:W-:Y:S01]  /*1880*/  UIMAD UR6, UR36, 0xa80, UR6 ;  /* 0x00000a80240678a4 */ /* 0x000fe2000f8e0206 */
[----:B------:R-:W-:Y:S01]  /*1890*/  UMOV UR16, UR4 ;  /* 0x0000000400107c82 */ /* 0x000fe20008000000 */
[----:B------:R-:W-:-:S02]  /*18a0*/  UMOV UR17, UR5 ;  /* 0x0000000500117c82 */ /* 0x000fc40008000000 */
[----:B------:R-:W-:Y:S02]  /*18b0*/  UIADD3 UR10, UR6, 0x80, URZ ;  /* 0x00000080060a7890 */ /* 0x000fe4000fffe03f */
[----:B------:R-:W-:Y:S02]  /*18c0*/  UIADD3 UR14, UR6, 0x100, URZ ;  /* 0x00000100060e7890 */ /* 0x000fe4000fffe03f */
[----:B------:R-:W-:Y:S02]  /*18d0*/  UIADD3 UR18, UR6, 0x180, URZ ;  /* 0x0000018006127890 */ /* 0x000fe4000fffe03f */
[----:B------:R-:W-:Y:S01]  /*18e0*/  HGMMA.64x16x16.F32.BF16 R72, gdesc[UR4], RZ, !UPT, gsb0 ;  /* 0x00200000044879f0 */ /* 0x000fe2000c0018ff */
[----:B------:R-:W-:Y:S01]  /*18f0*/  UMOV UR19, 0x40000040 ;  /* 0x4000004000137882 */ /* 0x000fe20000000000 */
[----:B------:R-:W-:Y:S01]  /*1900*/  UIADD3 UR22, UR6, 0x200, URZ ;  /* 0x0000020006167890 */ /* 0x000fe2000fffe03f */
[----:B------:R-:W-:Y:S01]  /*1910*/  UMOV UR20, UR4 ;  /* 0x0000000400147c82 */ /* 0x000fe20008000000 */
[----:B------:R-:W-:Y:S01]  /*1920*/  UMOV UR21, UR5 ;  /* 0x0000000500157c82 */ /* 0x000fe20008000000 */
[----:B------:R-:W-:Y:S01]  /*1930*/  UMOV UR23, 0x40000040 ;  /* 0x4000004000177882 */ /* 0x000fe20000000000 */
[----:B------:R-:W-:-:S02]  /*1940*/  UIADD3 UR7, UR6, 0x300, URZ ;  /* 0x0000030006077890 */ /* 0x000fc4000fffe03f */
        /* <DEDUP_REMOVED lines=16> */
[----:B------:R-:W-:Y:S01]  /*1a50*/  UMOV UR39, 0x40000040 ;  /* 0x4000004000277882 */ /* 0x000fe20000000000 */
        /* <DEDUP_REMOVED lines=33> */
[----:B------:R-:W-:Y:S02]  /*1c70*/  UIADD3 UR8, UR4, 0x2, URZ ;  /* 0x0000000204087890 */ /* 0x000fe4000fffe03f */
[----:B------:R-:W-:Y:S01]  /*1c80*/  UIADD3 UR10, UR6, 0x2, URZ ;  /* 0x00000002060a7890 */ /* 0x000fe2000fffe03f */
[----:B------:R-:W-:Y:S01]  /*1c90*/  UMOV UR9, 0x40000040 ;  /* 0x4000004000097882 */ /* 0x000fe20000000000 */
[----:B------:R-:W-:Y:S01]  /*1ca0*/  UMOV UR11, 0x40000040 ;  /* 0x40000040000b7882 */ /* 0x000fe20000000000 */
[----:B------:R-:W-:Y:S02]  /*1cb0*/  UMOV UR13, UR9 ;  /* 0x00000009000d7c82 */ /* 0x000fe40008000000 */
[----:B------:R-:W-:Y:S01]  /*1cc0*/  UMOV UR12, UR8 ;  /* 0x00000008000c7c82 */ /* 0x000fe20008000000 */
[----:B------:R-:W-:Y:S01]  /*1cd0*/  UMOV UR16, UR8 ;  /* 0x0000000800107c82 */ /* 0x000fe20008000000 */
[----:B------:R-:W-:Y:S01]  /*1ce0*/  UMOV UR17, UR9 ;  /* 0x0000000900117c82 */ /* 0x000fe20008000000 */
[----:B------:R-:W-:Y:S01]  /*1cf0*/  UMOV UR20, UR8 ;  /* 0x0000000800147c82 */ /* 0x000fe20008000000 */
[----:B------:R-:W-:Y:S01]  /*1d00*/  UMOV UR21, UR9 ;  /* 0x0000000900157c82 */ /* 0x000fe20008000000 */
        /* <DEDUP_REMOVED lines=21> */
[----:B01----:R-:W-:Y:S01]  /*1e60*/  MOV R3, UR12 ;  /* 0x0000000c00037c02 */ /* 0x003fe20008000f00 */
        /* <DEDUP_REMOVED lines=365> */
[----:B------:R-:W-:-:S07]  /*3540*/  UIADD3 UR7, UR6, 0x784, URZ ;  /* 0x0000078406077890 */ /* 0x000fce000fffe03f */
[----:B------:R-:W-:Y:S01]  /*3550*/  UMOV UR38, UR7 ;  /* 0x0000000700267c82 */ /* 0x000fe20008000000 */
        /* <DEDUP_REMOVED lines=44> */
[----:B------:R-:W-:-:S07]  /*3820*/  UIADD3 UR10, UR6, 0x806, URZ ;  /* 0x00000806060a7890 */ /* 0x000fce000fffe03f */
        /* <DEDUP_REMOVED lines=18> */
[----:B------:R-:W-:Y:S02]  /*3950*/  R2UR UR36, R4 ;  /* 0x00000000042472ca */ /* 0x000fe400000e0000 */
        /* <DEDUP_REMOVED lines=19> */
.L_x_3630:
[----:B------:R-:W-:Y:S01]  /*3a90*/  IMAD.IADD R3, R218, 0x1, R81 ;  /* 0x00000001da037824 */ /* 0x000fe200078e0251 */
[----:B------:R-:W-:Y:S01]  /*3aa0*/  P2R R80, PR, RZ, 0x1 ;  /* 0x00000001ff507803 */ /* 0x000fe20000000000 */
[----:B------:R-:W-:Y:S02]  /*3ab0*/  ULDC UR6, c[0x0][0x988] ;  /* 0x0002620000067ab9 */ /* 0x000fe40000000800 */
[----:B------:R-:W-:-:S05]  /*3ac0*/  IMAD R3, R120, -0x70, R3 ;  /* 0xffffff9078037824 */ /* 0x000fca00078e0203 */
[C---:B------:R-:W-:Y:S02]  /*3ad0*/  ISETP.GT.AND P6, PT, R3.reuse, RZ, PT ;  /* 0x000000ff0300720c */ /* 0x040fe40003fc4270 */
[C---:B------:R-:W-:Y:S02]  /*3ae0*/  ISETP.GT.AND P5, PT, R3.reuse, 0x1, PT ;  /* 0x000000010300780c */ /* 0x040fe40003fa4270 */
[----:B------:R-:W-:Y:S02]  /*3af0*/  ISETP.GT.AND P4, PT, R3, 0x8, PT ;  /* 0x000000080300780c */ /* 0x000fe40003f84270 */
[----:B------:R-:W-:Y:S02]  /*3b00*/  FSEL R83, R72, -INF , P6 ;  /* 0xff80000048537808 */ /* 0x000fe40003000000 */
        /* <DEDUP_REMOVED lines=62> */
[----:B------:R-:W-:Y:S02]  /*3ef0*/  ISETP.GT.AND P0, PT, R3, 0x49, PT ;  /* 0x000000490300780c */ /* 0x000fe40003f04270 */
[----:B------:R-:W-:Y:S02]  /*3f00*/  FSEL R111, R44, -INF , P6 ;  /* 0xff8000002c6f7808 */ /* 0x000fe40003000000 */
[----:B------:R-:W-:Y:S02]  /*3f10*/  FMNMX.FTZ R0, R107, R0, !PT ;  /* 0x000000006b007209 */ /* 0x000fe40007810000 */
[----:B------:R-:W-:Y:S02]  /*3f20*/  FSEL R51, R51, -INF , P5 ;  /* 0xff80000033337808 */ /* 0x000fe40002800000 */
[----:B------:R-:W-:Y:S02]  /*3f30*/  ISETP.GT.AND P5, PT, R3, 0x50, PT ;  /* 0x000000500300780c */ /* 0x000fe40003fa4270 */
[----:B------:R-:W-:-:S02]  /*3f40*/  FSEL R113, R45, -INF , P0 ;  /* 0xff8000002d717808 */ /* 0x000fc40000000000 */
[----:B------:R-:W-:Y:S02]  /*3f50*/  FMNMX.FTZ R0, R111, R0, !PT ;  /* 0x000000006f007209 */ /* 0x000fe40007810000 */
        /* <DEDUP_REMOVED lines=12> */
[----:B------:R-:W-:Y:S02]  /*4020*/  FSEL R121, R37, -INF , P2 ;  /* 0xff80000025797808 */ /* 0x000fe40001000000 */
[----:B------:R-:W-:Y:S02]  /*4030*/  FMNMX.FTZ R0, R119, R0, !PT ;  /* 0x0000000077007209 */ /* 0x000fe40007810000 */
[----:B------:R-:W-:Y:S02]  /*4040*/  ISETP.GT.AND P3, PT, R3, 0x60, PT ;  /* 0x000000600300780c */ /* 0x000fe40003f64270 */
[----:B------:R-:W-:Y:S02]  /*4050*/  FSEL R41, R54, -INF , P4 ;  /* 0xff80000036297808 */ /* 0x000fe40002000000 */
[----:B------:R-:W-:-:S02]  /*4060*/  FSEL R123, R24, -INF , P3 ;  /* 0xff800000187b7808 */ /* 0x000fc40001800000 */
[----:B------:R-:W-:Y:S02]  /*4070*/  FMNMX.FTZ R0, R121, R0, !PT ;  /* 0x0000000079007209 */ /* 0x000fe40007810000 */
[----:B------:R-:W-:Y:S02]  /*4080*/  ISETP.GT.AND P4, PT, R3, 0x61, PT ;  /* 0x000000610300780c */ /* 0x000fe40003f84270 */
[----:B------:R-:W-:Y:S02]  /*4090*/  FMNMX.FTZ R0, R123, R0, !PT ;  /* 0x000000007b007209 */ /* 0x000fe40007810000 */
[----:B------:R-:W-:Y:S02]  /*40a0*/  FSEL R125, R25, -INF , P4 ;  /* 0xff800000197d7808 */ /* 0x000fe40002000000 */
[----:B------:R-:W-:Y:S02]  /*40b0*/  ISETP.GT.AND P5, PT, R3, 0x68, PT ;  /* 0x000000680300780c */ /* 0x000fe40003fa4270 */
[----:B------:R-:W-:-:S02]  /*40c0*/  FMNMX.FTZ R0, R125, R0, !PT ;  /* 0x000000007d007209 */ /* 0x000fc40007810000 */
[----:B------:R-:W-:Y:S02]  /*40d0*/  FSEL R127, R28, -INF , P5 ;  /* 0xff8000001c7f7808 */ /* 0x000fe40002800000 */
[----:B------:R-:W-:Y:S02]  /*40e0*/  ISETP.GT.AND P6, PT, R3, 0x69, PT ;  /* 0x000000690300780c */ /* 0x000fe40003fc4270 */
[----:B------:R-:W-:Y:S02]  /*40f0*/  FMNMX.FTZ R0, R127, R0, !PT ;  /* 0x000000007f007209 */ /* 0x000fe40007810000 */
[----:B------:R-:W-:Y:S02]  /*4100*/  FSEL R129, R29, -INF , P6 ;  /* 0xff8000001d817808 */ /* 0x000fe40003000000 */
[----:B------:R-:W-:Y:S02]  /*4110*/  P2R R14, PR, RZ, 0x4 ;  /* 0x00000004ff0e7803 */ /* 0x000fe40000000000 */
[----:B------:R-:W-:Y:S01]  /*4120*/  FMNMX.FTZ R6, R129, R0, !PT ;  /* 0x0000000081067209 */ /* 0x000fe20007810000 */
[----:B------:R-:W-:Y:S01]  /*4130*/  IMAD.U32 R0, RZ, RZ, UR6 ;  /* 0x00000006ff007e24 */ /* 0x000fe2000f8e00ff */
[----:B------:R-:W-:-:S02]  /*4140*/  ISETP.GT.AND P2, PT, R3, 0x48, PT ;  /* 0x000000480300780c */ /* 0x000fc40003f44270 */
[----:B------:R-:W-:Y:S01]  /*4150*/  P2R R20, PR, RZ, 0x2 ;  /* 0x00000002ff147803 */ /* 0x000fe20000000000 */
[----:B------:R-:W0:Y:S01]  /*4160*/  SHFL.BFLY PT, R25, R6, 0x2, 0x1f ;  /* 0x0c401f0006197f89 */ /* 0x000e2200000e0000 */
[C---:B------:R-:W-:Y:S02]  /*4170*/  ISETP.GT.AND P1, PT, R3.reuse, 0x49, PT ;  /* 0x000000490300780c */ /* 0x040fe40003f24270 */
[----:B------:R-:W-:Y:S02]  /*4180*/  FSEL R109, R46, -INF , P2 ;  /* 0xff8000002e6d7808 */ /* 0x000fe40001000000 */
[----:B------:R-:W-:Y:S02]  /*4190*/  P2R R32, PR, RZ, 0x1 ;  /* 0x00000001ff207803 */ /* 0x000fe40000000000 */
[----:B------:R-:W-:Y:S02]  /*41a0*/  ISETP.GT.AND P0, PT, R3, 0x50, PT ;  /* 0x000000500300780c */ /* 0x000fe40003f04270 */
[----:B------:R-:W-:-:S02]  /*41b0*/  FSEL R57, R47, -INF , P1 ;  /* 0xff8000002f397808 */ /* 0x000fc40000800000 */
[----:B------:R-:W-:Y:S02]  /*41c0*/  P2R R12, PR, RZ, 0x8 ;  /* 0x00000008ff0c7803 */ /* 0x000fe40000000000 */
[----:B------:R-:W-:Y:S02]  /*41d0*/  FSEL R29, R34, -INF , P0 ;  /* 0xff800000221d7808 */ /* 0x000fe40000000000 */
[----:B------:R-:W-:Y:S02]  /*41e0*/  ISETP.NE.AND P0, PT, R32, RZ, PT ;  /* 0x000000ff2000720c */ /* 0x000fe40003f05270 */
[----:B------:R-:W-:Y:S02]  /*41f0*/  ISETP.NE.AND P1, PT, R20, RZ, PT ;  /* 0x000000ff1400720c */ /* 0x000fe40003f25270 */
[----:B------:R-:W-:Y:S02]  /*4200*/  FSEL R35, R35, -INF , P0 ;  /* 0xff80000023237808 */ /* 0x000fe40000000000 */
[----:B------:R-:W-:-:S02]  /*4210*/  ISETP.NE.AND P2, PT, R14, RZ, PT ;  /* 0x000000ff0e00720c */ /* 0x000fc40003f45270 */
[----:B------:R-:W-:Y:S02]  /*4220*/  FSEL R27, R27, -INF , P4 ;  /* 0xff8000001b1b7808 */ /* 0x000fe40002000000 */
[----:B0-----:R-:W-:Y:S02]  /*4230*/  FMNMX.FTZ R25, R6, R25, !PT ;  /* 0x0000001906197209 */ /* 0x001fe40007810000 */
[----:B------:R-:W-:Y:S02]  /*4240*/  FMNMX.FTZ R6, R5, R75, !PT ;  /* 0x0000004b05067209 */ /* 0x000fe40007810000 */
[----:B------:R-:W-:Y:S01]  /*4250*/  FSEL R39, R39, -INF , P2 ;  /* 0xff80000027277808 */ /* 0x000fe20001000000 */
[----:B------:R-:W0:Y:S01]  /*4260*/  SHFL.BFLY PT, R4, R25, 0x1, 0x1f ;  /* 0x0c201f0019047f89 */ /* 0x000e2200000e0000 */
[----:B------:R-:W-:Y:S02]  /*4270*/  FMNMX.FTZ R6, R9, R6, !PT ;  /* 0x0000000609067209 */ /* 0x000fe40007810000 */
[----:B------:R-:W-:-:S02]  /*4280*/  FSEL R31, R31, -INF , P6 ;  /* 0xff8000001f1f7808 */ /* 0x000fc40003000000 */
[----:B------:R-:W-:Y:S02]  /*4290*/  FMNMX.FTZ R6, R79, R6, !PT ;  /* 0x000000064f067209 */ /* 0x000fe40007810000 */
[----:B------:R-:W-:Y:S02]  /*42a0*/  ISETP.GE.AND P2, PT, R81, 0x71, PT ;  /* 0x000000715100780c */ /* 0x000fe40003f46270 */
[----:B------:R-:W-:Y:S02]  /*42b0*/  FMNMX.FTZ R6, R11, R6, !PT ;  /* 0x000000060b067209 */ /* 0x000fe40007810000 */
[----:B------:R-:W-:Y:S02]  /*42c0*/  ISETP.NE.AND P0, PT, R80, RZ, PT ;  /* 0x000000ff5000720c */ /* 0x000fe40003f05270 */
[----:B------:R-:W-:Y:S02]  /*42d0*/  CS2R R80, SRZ ;  /* 0x0000000000507805 */ /* 0x000fe4000001ff00 */
        /* <DEDUP_REMOVED lines=18> */
[--C-:B------:R-:W-:Y:S01]  /*4400*/  FFMA.FTZ R25, R73, R0, -R10.reuse ;  /* 0x0000000049197223 */ /* 0x100fe2000001080a */
[----:B------:R-:W-:Y:S01]  /*4410*/  FSEL R61, R26, -INF , P3 ;  /* 0xff8000001a3d7808 */ /* 0x000fe20001800000 */
[----:B------:R0:W-:Y:S01]  /*4420*/  MUFU.EX2 R73, R3 ;  /* 0x0000000300497308 */ /* 0x0001e20000000800 */
[----:B------:R-:W-:Y:S01]  /*4430*/  FMNMX.FTZ R6, R41, R6, !PT ;  /* 0x0000000629067209 */ /* 0x000fe20007810000 */
[-CC-:B------:R-:W-:Y:S01]  /*4440*/  FFMA.FTZ R200, R83, R0.reuse, -R10.reuse ;  /* 0x0000000053c87223 */ /* 0x180fe2000001080a */
[----:B------:R-:W-:Y:S01]  /*4450*/  FSEL R69, R30, -INF , P5 ;  /* 0xff8000001e457808 */ /* 0x000fe20002800000 */
[--C-:B------:R-:W-:Y:S01]  /*4460*/  FFMA.FTZ R202, R85, R0, -R10.reuse ;  /* 0x0000000055ca7223 */ /* 0x100fe2000001080a */
[----:B------:R-:W-:Y:S01]  /*4470*/  FMNMX.FTZ R6, R55, R6, !PT ;  /* 0x0000000637067209 */ /* 0x000fe20007810000 */
[-CC-:B------:R-:W-:Y:S01]  /*4480*/  FFMA.FTZ R33, R77, R0.reuse, -R10.reuse ;  /* 0x000000004d217223 */ /* 0x180fe2000001080a */
[--C-:B------:R-:W-:Y:S01]  /*4490*/  FFMA.FTZ R196, R87, R0, -R10.reuse ;  /* 0x0000000057c47223 */ /* 0x100fe2000001080a */
[----:B------:R-:W-:Y:S01]  /*44a0*/  MUFU.EX2 R200, R200 ;  /* 0x000000c800c87308 */ /* 0x000fe20000000800 */
[----:B------:R-:W-:Y:S01]  /*44b0*/  FMNMX.FTZ R6, R45, R6, !PT ;  /* 0x000000062d067209 */ /* 0x000fe20007810000 */
[-CC-:B------:R-:W-:Y:S01]  /*44c0*/  FFMA.FTZ R198, R89, R0.reuse, -R10.reuse ;  /* 0x0000000059c67223 */ /* 0x180fe2000001080a */
[-CC-:B------:R-:W-:Y:S01]  /*44d0*/  FFMA.FTZ R192, R91, R0.reuse, -R10.reuse ;  /* 0x000000005bc07223 */ /* 0x180fe2000001080a */
[--C-:B------:R-:W-:Y:S01]  /*44e0*/  FFMA.FTZ R53, R93, R0, -R10.reuse ;  /* 0x000000005d357223 */ /* 0x100fe2000001080a */
[----:B------:R-:W-:Y:S01]  /*44f0*/  FMNMX.FTZ R6, R43, R6, !PT ;  /* 0x000000062b067209 */ /* 0x000fe20007810000 */
[-CC-:B------:R-:W-:Y:S01]  /*4500*/  FFMA.FTZ R194, R95, R0.reuse, -R10.reuse ;  /* 0x000000005fc27223 */ /* 0x180fe2000001080a */
[--C-:B------:R-:W-:Y:S01]  /*4510*/  FFMA.FTZ R97, R97, R0, -R10.reuse ;  /* 0x0000000061617223 */ /* 0x100fe2000001080a */
[----:B------:R-:W1:Y:S01]  /*4520*/  MUFU.EX2 R25, R25 ;  /* 0x0000001900197308 */ /* 0x000e620000000800 */
[----:B------:R-:W-:Y:S01]  /*4530*/  FMNMX.FTZ R6, R109, R6, !PT ;  /* 0x000000066d067209 */ /* 0x000fe20007810000 */
[-CC-:B------:R-:W-:Y:S01]  /*4540*/  FFMA.FTZ R99, R99, R0.reuse, -R10.reuse ;  /* 0x0000000063637223 */ /* 0x180fe2000001080a */
[-CC-:B------:R-:W-:Y:S01]  /*4550*/  FFMA.FTZ R101, R101, R0.reuse, -R10.reuse ;  /* 0x0000000065657223 */ /* 0x180fe2000001080a */
[--C-:B------:R-:W-:Y:S01]  /*4560*/  FFMA.FTZ R103, R103, R0, -R10.reuse ;  /* 0x0000000067677223 */ /* 0x100fe2000001080a */
[----:B------:R-:W-:Y:S01]  /*4570*/  FMNMX.FTZ R6, R57, R6, !PT ;  /* 0x0000000639067209 */ /* 0x000fe20007810000 */
[-CC-:B------:R-:W-:Y:S01]  /*4580*/  FFMA.FTZ R105, R105, R0.reuse, -R10.reuse ;  /* 0x0000000069697223 */ /* 0x180fe2000001080a */
[--C-:B------:R-:W-:Y:S01]  /*4590*/  FFMA.FTZ R107, R107, R0, -R10.reuse ;  /* 0x000000006b6b7223 */ /* 0x100fe2000001080a */
[----:B------:R-:W2:Y:S01]  /*45a0*/  MUFU.EX2 R202, R202 ;  /* 0x000000ca00ca7308 */ /* 0x000ea20000000800 */
[----:B------:R-:W-:Y:S01]  /*45b0*/  FMNMX.FTZ R6, R29, R6, !PT ;  /* 0x000000061d067209 */ /* 0x000fe20007810000 */
[-CC-:B------:R-:W-:Y:S01]  /*45c0*/  FFMA.FTZ R111, R111, R0.reuse, -R10.reuse ;  /* 0x000000006f6f7223 */ /* 0x180fe2000001080a */
[-CC-:B------:R-:W-:Y:S01]  /*45d0*/  FFMA.FTZ R113, R113, R0.reuse, -R10.reuse ;  /* 0x0000000071717223 */ /* 0x180fe2000001080a */
[--C-:B------:R-:W-:Y:S01]  /*45e0*/  FFMA.FTZ R115, R115, R0, -R10.reuse ;  /* 0x0000000073737223 */ /* 0x100fe2000001080a */
[----:B------:R-:W-:Y:S01]  /*45f0*/  FMNMX.FTZ R6, R35, R6, !PT ;  /* 0x0000000623067209 */ /* 0x000fe20007810000 */
[-CC-:B------:R-:W-:Y:S01]  /*4600*/  FFMA.FTZ R117, R117, R0.reuse, -R10.reuse ;  /* 0x0000000075757223 */ /* 0x180fe2000001080a */
[--C-:B------:R-:W-:Y:S01]  /*4610*/  FFMA.FTZ R119, R119, R0, -R10.reuse ;  /* 0x0000000077777223 */ /* 0x100fe2000001080a */
[----:B------:R-:W3:Y:S01]  /*4620*/  MUFU.EX2 R33, R33 ;  /* 0x0000002100217308 */ /* 0x000ee20000000800 */
[----:B------:R-:W-:Y:S01]  /*4630*/  FMNMX.FTZ R6, R65, R6, !PT ;  /* 0x0000000641067209 */ /* 0x000fe20007810000 */
[-CC-:B------:R-:W-:Y:S01]  /*4640*/  FFMA.FTZ R121, R121, R0.reuse, -R10.reuse ;  /* 0x0000000079797223 */ /* 0x180fe2000001080a */
[-CC-:B------:R-:W-:Y:S01]  /*4650*/  FFMA.FTZ R123, R123, R0.reuse, -R10.reuse ;  /* 0x000000007b7b7223 */ /* 0x180fe2000001080a */
[--C-:B------:R-:W-:Y:S01]  /*4660*/  FFMA.FTZ R125, R125, R0, -R10.reuse ;  /* 0x000000007d7d7223 */ /* 0x100fe2000001080a */
[----:B------:R-:W-:Y:S01]  /*4670*/  FMNMX.FTZ R6, R39, R6, !PT ;  /* 0x0000000627067209 */ /* 0x000fe20007810000 */
[-CC-:B------:R-:W-:Y:S01]  /*4680*/  FFMA.FTZ R127, R127, R0.reuse, -R10.reuse ;  /* 0x000000007f7f7223 */ /* 0x180fe2000001080a */
[----:B------:R-:W-:Y:S01]  /*4690*/  FFMA.FTZ R10, R129, R0, -R10 ;  /* 0x00000000810a7223 */ /* 0x000fe2000001080a */
[----:B------:R-:W4:Y:S01]  /*46a0*/  MUFU.EX2 R196, R196 ;  /* 0x000000c400c47308 */ /* 0x000f220000000800 */
[----:B------:R-:W-:-:S02]  /*46b0*/  FMNMX.FTZ R6, R61, R6, !PT ;  /* 0x000000063d067209 */ /* 0x000fc40007810000 */
[----:B------:R-:W-:Y:S02]  /*46c0*/  CS2R R94, SRZ ;  /* 0x00000000005e7805 */ /* 0x000fe4000001ff00 */
[----:B------:R-:W-:Y:S02]  /*46d0*/  CS2R R92, SRZ ;  /* 0x00000000005c7805 */ /* 0x000fe4000001ff00 */
[----:B------:R-:W-:Y:S02]  /*46e0*/  CS2R R90, SRZ ;  /* 0x00000000005a7805 */ /* 0x000fe4000001ff00 */
[----:B------:R-:W-:Y:S02]  /*46f0*/  FMNMX.FTZ R6, R27, R6, !PT ;  /* 0x000000061b067209 */ /* 0x000fe40007810000 */
[----:B------:R-:W-:Y:S02]  /*4700*/  CS2R R88, SRZ ;  /* 0x0000000000587805 */ /* 0x000fe4000001ff00 */
[----:B------:R-:W-:Y:S01]  /*4710*/  CS2R R86, SRZ ;  /* 0x0000000000567805 */ /* 0x000fe2000001ff00 */
[----:B------:R-:W5:Y:S01]  /*4720*/  MUFU.EX2 R37, R37 ;  /* 0x0000002500257308 */ /* 0x000f620000000800 */
[----:B------:R-:W-:-:S02]  /*4730*/  FMNMX.FTZ R6, R69, R6, !PT ;  /* 0x0000000645067209 */ /* 0x000fc40007810000 */
[----:B------:R-:W-:Y:S02]  /*4740*/  CS2R R84, SRZ ;  /* 0x0000000000547805 */ /* 0x000fe4000001ff00 */
[----:B------:R-:W-:Y:S02]  /*4750*/  CS2R R82, SRZ ;  /* 0x0000000000527805 */ /* 0x000fe4000001ff00 */
[----:B------:R-:W-:Y:S02]  /*4760*/  CS2R R76, SRZ ;  /* 0x00000000004c7805 */ /* 0x000fe4000001ff00 */
[----:B------:R-:W-:Y:S01]  /*4770*/  FMNMX.FTZ R6, R31, R6, !PT ;  /* 0x000000061f067209 */ /* 0x000fe20007810000 */
[----:B------:R-:W-:Y:S04]  /*4780*/  MUFU.EX2 R198, R198 ;  /* 0x000000c600c67308 */ /* 0x000fe80000000800 */
[----:B0-----:R-:W0:Y:S04]  /*4790*/  SHFL.BFLY PT, R3, R6, 0x2, 0x1f ;  /* 0x0c401f0006037f89 */ /* 0x001e2800000e0000 */
[----:B------:R-:W-:Y:S08]  /*47a0*/  MUFU.EX2 R47, R47 ;  /* 0x0000002f002f7308 */ /* 0x000ff00000000800 */
[----:B------:R-:W-:Y:S08]  /*47b0*/  MUFU.EX2 R192, R192 ;  /* 0x000000c000c07308 */ /* 0x000ff00000000800 */
[----:B------:R-:W-:Y:S01]  /*47c0*/  MUFU.EX2 R53, R53 ;  /* 0x0000003500357308 */ /* 0x000fe20000000800 */
[----:B0-----:R-:W-:-:S05]  /*47d0*/  FMNMX.FTZ R8, R6, R3, !PT ;  /* 0x0000000306087209 */ /* 0x001fca0007810000 */
[----:B------:R-:W0:Y:S02]  /*47e0*/  SHFL.BFLY PT, R3, R8, 0x1, 0x1f ;  /* 0x0c201f0008037f89 */ /* 0x000e2400000e0000 */
[----:B------:R-:W-:Y:S08]  /*47f0*/  MUFU.EX2 R194, R194 ;  /* 0x000000c200c27308 */ /* 0x000ff00000000800 */
[----:B------:R-:W-:Y:S08]  /*4800*/  MUFU.EX2 R97, R97 ;  /* 0x0000006100617308 */ /* 0x000ff00000000800 */
[----:B------:R1:W-:Y:S01]  /*4810*/  MUFU.EX2 R188, R99 ;  /* 0x0000006300bc7308 */ /* 0x0003e20000000800 */
[----:B0-----:R-:W-:-:S07]  /*4820*/  FMNMX.FTZ R3, R8, R3, !PT ;  /* 0x0000000308037209 */ /* 0x001fce0007810000 */
[----:B------:R-:W-:Y:S01]  /*4830*/  MUFU.EX2 R101, R101 ;  /* 0x0000006500657308 */ /* 0x000fe20000000800 */
[----:B-1----:R-:W-:Y:S02]  /*4840*/  CS2R R98, SRZ ;  /* 0x0000000000627805 */ /* 0x002fe4000001ff00 */
[C---:B------:R-:W-:Y:S01]  /*4850*/  FSETP.NEU.FTZ.AND P1, PT, R3.reuse, -INF , PT ;  /* 0xff8000000300780b */ /* 0x040fe20003f3d000 */
[----:B------:R-:W-:-:S04]  /*4860*/  FMUL.FTZ R6, R3, R0 ;  /* 0x0000000003067220 */ /* 0x000fc80000410000 */
[----:B------:R-:W-:Y:S01]  /*4870*/  MUFU.EX2 R190, R103 ;  /* 0x0000006700be7308 */ /* 0x000fe20000000800 */
[----:B------:R-:W-:Y:S02]  /*4880*/  FSEL R6, R6, RZ, P1 ;  /* 0x000000ff06067208 */ /* 0x000fe40000800000 */
[----:B------:R-:W-:-:S03]  /*4890*/  ISETP.NE.AND P1, PT, R18, RZ, PT ;  /* 0x000000ff1200720c */ /* 0x000fc60003f25270 */
        /* <DEDUP_REMOVED lines=12> */
[----:B------:R-:W1:Y:S01]  /*4960*/  MUFU.EX2 R8, R75 ;  /* 0x0000004b00087308 */ /* 0x000e620000000800 */
[----:B0-----:R-:W-:Y:S01]  /*4970*/  FADD.FTZ R5, R200, R25 ;  /* 0x00000019c8057221 */ /* 0x001fe20000010000 */
[-CC-:B------:R-:W-:Y:S01]  /*4980*/  FFMA.FTZ R21, R21, R0.reuse, -R6.reuse ;  /* 0x0000000015157223 */ /* 0x180fe20000010806 */
[-CC-:B------:R-:W-:Y:S01]  /*4990*/  FFMA.FTZ R43, R43, R0.reuse, -R6.reuse ;  /* 0x000000002b2b7223 */ /* 0x180fe20000010806 */
[-CC-:B------:R-:W-:Y:S01]  /*49a0*/  FFMA.FTZ R63, R63, R0.reuse, -R6.reuse ;  /* 0x000000003f3f7223 */ /* 0x180fe20000010806 */
[----:B--2---:R-:W-:Y:S01]  /*49b0*/  FADD.FTZ R30, R202, R5 ;  /* 0x00000005ca1e7221 */ /* 0x004fe20000010000 */
[-CC-:B------:R-:W-:Y:S01]  /*49c0*/  FFMA.FTZ R49, R49, R0.reuse, -R6.reuse ;  /* 0x0000000031317223 */ /* 0x180fe20000010806 */
[-C--:B------:R-:W-:Y:S01]  /*49d0*/  FFMA.FTZ R41, R41, R0.reuse, -R6 ;  /* 0x0000000029297223 */ /* 0x080fe20000010806 */
[----:B------:R-:W0:Y:S01]  /*49e0*/  MUFU.EX2 R9, R9 ;  /* 0x0000000900097308 */ /* 0x000e220000000800 */
[----:B---3--:R-:W-:Y:S01]  /*49f0*/  FADD.FTZ R5, R33, R30 ;  /* 0x0000001e21057221 */ /* 0x008fe20000010000 */
[-CC-:B------:R-:W-:Y:S01]  /*4a00*/  FFMA.FTZ R55, R55, R0.reuse, -R6.reuse ;  /* 0x0000000037377223 */ /* 0x180fe20000010806 */
[-CC-:B------:R-:W-:Y:S01]  /*4a10*/  FFMA.FTZ R45, R45, R0.reuse, -R6.reuse ;  /* 0x000000002d2d7223 */ /* 0x180fe20000010806 */
[-CC-:B------:R-:W-:Y:S01]  /*4a20*/  FFMA.FTZ R109, R109, R0.reuse, -R6.reuse ;  /* 0x000000006d6d7223 */ /* 0x180fe20000010806 */
[----:B----4-:R-:W-:Y:S01]  /*4a30*/  FADD.FTZ R32, R196, R5 ;  /* 0x00000005c4207221 */ /* 0x010fe20000010000 */
[-CC-:B------:R-:W-:Y:S01]  /*4a40*/  FFMA.FTZ R57, R57, R0.reuse, -R6.reuse ;  /* 0x0000000039397223 */ /* 0x180fe20000010806 */
[-C--:B------:R-:W-:Y:S01]  /*4a50*/  FFMA.FTZ R29, R29, R0.reuse, -R6 ;  /* 0x000000001d1d7223 */ /* 0x080fe20000010806 */
[----:B------:R2:W3:Y:S01]  /*4a60*/  MUFU.EX2 R12, R79 ;  /* 0x0000004f000c7308 */ /* 0x0004e20000000800 */
[----:B-----5:R-:W-:Y:S01]  /*4a70*/  FADD.FTZ R5, R37, R32 ;  /* 0x0000002025057221 */ /* 0x020fe20000010000 */
[----:B-1----:R-:W-:Y:S01]  /*4a80*/  FADD.FTZ R32, R201, R8 ;  /* 0x00000008c9207221 */ /* 0x002fe20000010000 */
[-CC-:B------:R-:W-:Y:S01]  /*4a90*/  FFMA.FTZ R35, R35, R0.reuse, -R6.reuse ;  /* 0x0000000023237223 */ /* 0x180fe20000010806 */
[-CC-:B------:R-:W-:Y:S01]  /*4aa0*/  FFMA.FTZ R65, R65, R0.reuse, -R6.reuse ;  /* 0x0000000041417223 */ /* 0x180fe20000010806 */
[----:B------:R-:W-:Y:S01]  /*4ab0*/  FADD.FTZ R34, R198, R5 ;  /* 0x00000005c6227221 */ /* 0x000fe20000010000 */
[-CC-:B------:R-:W-:Y:S01]  /*4ac0*/  FFMA.FTZ R39, R39, R0.reuse, -R6.reuse ;  /* 0x0000000027277223 */ /* 0x180fe20000010806 */
[-C--:B------:R-:W-:Y:S01]  /*4ad0*/  FFMA.FTZ R61, R61, R0.reuse, -R6 ;  /* 0x000000003d3d7223 */ /* 0x080fe20000010806 */
[----:B------:R-:W-:Y:S01]  /*4ae0*/  MUFU.EX2 R11, R11 ;  /* 0x0000000b000b7308 */ /* 0x000fe20000000800 */
[----:B0-----:R-:W-:Y:S01]  /*4af0*/  FADD.FTZ R5, R9, R32 ;  /* 0x0000002009057221 */ /* 0x001fe20000010000 */
[-CC-:B------:R-:W-:Y:S01]  /*4b00*/  FFMA.FTZ R27, R27, R0.reuse, -R6.reuse ;  /* 0x000000001b1b7223 */ /* 0x180fe20000010806 */
[-CC-:B------:R-:W-:Y:S01]  /*4b10*/  FFMA.FTZ R69, R69, R0.reuse, -R6.reuse ;  /* 0x0000000045457223 */ /* 0x180fe20000010806 */
[----:B------:R-:W-:Y:S01]  /*4b20*/  FFMA.FTZ R31, R31, R0, -R6 ;  /* 0x000000001f1f7223 */ /* 0x000fe20000010806 */
[----:B------:R-:W-:-:S02]  /*4b30*/  F2FP.BF16.F32.PACK_AB R200, R25, R200 ;  /* 0x000000c819c8723e */ /* 0x000fc400000010ff */
[----:B------:R-:W-:Y:S02]  /*4b40*/  CS2R R102, SRZ ;  /* 0x0000000000667805 */ /* 0x000fe4000001ff00 */
[----:B------:R-:W-:Y:S01]  /*4b50*/  F2FP.BF16.F32.PACK_AB R201, R8, R201 ;  /* 0x000000c908c9723e */ /* 0x000fe200000010ff */
[----:B------:R0:W1:Y:S01]  /*4b60*/  MUFU.EX2 R14, R67 ;  /* 0x00000043000e7308 */ /* 0x0000620000000800 */
[----:B------:R-:W-:Y:S02]  /*4b70*/  F2FP.BF16.F32.PACK_AB R202, R33, R202 ;  /* 0x000000ca21ca723e */ /* 0x000fe400000010ff */
[----:B--2---:R-:W-:Y:S02]  /*4b80*/  CS2R R78, SRZ ;  /* 0x00000000004e7805 */ /* 0x004fe4000001ff00 */
[----:B------:R-:W-:Y:S02]  /*4b90*/  F2FP.BF16.F32.PACK_AB R196, R37, R196 ;  /* 0x000000c425c4723e */ /* 0x000fe400000010ff */
[----:B------:R-:W-:-:S02]  /*4ba0*/  CS2R R74, SRZ ;  /* 0x00000000004a7805 */ /* 0x000fc4000001ff00 */
[----:B------:R-:W-:Y:S02]  /*4bb0*/  F2FP.BF16.F32.PACK_AB R198, R47, R198 ;  /* 0x000000c62fc6723e */ /* 0x000fe400000010ff */
[----:B---3--:R-:W-:Y:S01]  /*4bc0*/  F2FP.BF16.F32.PACK_AB R203, R12, R9 ;  /* 0x000000090ccb723e */ /* 0x008fe200000010ff */
[----:B------:R-:W-:Y:S01]  /*4bd0*/  MUFU.EX2 R13, R13 ;  /* 0x0000000d000d7308 */ /* 0x000fe20000000800 */
[----:B0-----:R-:W-:-:S07]  /*4be0*/  CS2R R66, SRZ ;  /* 0x0000000000427805 */ /* 0x001fce000001ff00 */
[----:B------:R0:W-:Y:S01]  /*4bf0*/  MUFU.EX2 R28, R51 ;  /* 0x00000033001c7308 */ /* 0x0001e20000000800 */
[----:B-1----:R-:W-:-:S07]  /*4c00*/  F2FP.BF16.F32.PACK_AB R197, R14, R11 ;  /* 0x0000000b0ec5723e */ /* 0x002fce00000010ff */
[----:B------:R1:W2:Y:S01]  /*4c10*/  MUFU.EX2 R20, R71 ;  /* 0x0000004700147308 */ /* 0x0002a20000000800 */
[----:B0-----:R-:W-:Y:S01]  /*4c20*/  FADD.FTZ R51, R47, R34 ;  /* 0x000000222f337221 */ /* 0x001fe20000010000 */
[----:B------:R-:W-:Y:S01]  /*4c30*/  FADD.FTZ R34, R12, R5 ;  /* 0x000000050c227221 */ /* 0x000fe20000010000 */
[----:B------:R-:W-:Y:S02]  /*4c40*/  CS2R R46, SRZ ;  /* 0x00000000002e7805 */ /* 0x000fe4000001ff00 */
[----:B------:R-:W-:Y:S01]  /*4c50*/  FADD.FTZ R36, R192, R51 ;  /* 0x00000033c0247221 */ /* 0x000fe20000010000 */
[----:B------:R-:W-:Y:S01]  /*4c60*/  FADD.FTZ R5, R11, R34 ;  /* 0x000000220b057221 */ /* 0x000fe20000010000 */
[C---:B------:R-:W-:Y:S01]  /*4c70*/  F2FP.BF16.F32.PACK_AB R192, R53.reuse, R192 ;  /* 0x000000c035c0723e */ /* 0x040fe200000010ff */
[----:B------:R-:W-:Y:S01]  /*4c80*/  MUFU.EX2 R15, R15 ;  /* 0x0000000f000f7308 */ /* 0x000fe20000000800 */
[----:B------:R-:W-:Y:S01]  /*4c90*/  FADD.FTZ R51, R53, R36 ;  /* 0x0000002435337221 */ /* 0x000fe20000010000 */
[----:B------:R-:W-:Y:S01]  /*4ca0*/  FADD.FTZ R34, R14, R5 ;  /* 0x000000050e227221 */ /* 0x000fe20000010000 */
[----:B------:R-:W-:Y:S01]  /*4cb0*/  @P1 VIADD R5, R2, 0x36840 ;  /* 0x0003684002051836 */ /* 0x000fe20000000000 */
[----:B-1----:R-:W-:Y:S01]  /*4cc0*/  CS2R R70, SRZ ;  /* 0x0000000000467805 */ /* 0x002fe2000001ff00 */
[----:B------:R-:W-:Y:S01]  /*4cd0*/  FADD.FTZ R36, R194, R51 ;  /* 0x00000033c2247221 */ /* 0x000fe20000010000 */
[----:B------:R-:W-:-:S02]  /*4ce0*/  F2FP.BF16.F32.PACK_AB R194, R73, R194 ;  /* 0x000000c249c2723e */ /* 0x000fc400000010ff */
[----:B------:R-:W-:Y:S01]  /*4cf0*/  CS2R R52, SRZ ;  /* 0x0000000000347805 */ /* 0x000fe2000001ff00 */
[----:B------:R0:W1:Y:S01]  /*4d00*/  MUFU.EX2 R24, R59 ;  /* 0x0000003b00187308 */ /* 0x0000620000000800 */
[----:B------:R-:W-:Y:S01]  /*4d10*/  FADD.FTZ R36, R73, R36 ;  /* 0x0000002449247221 */ /* 0x000fe20000010000 */
[----:B------:R-:W-:Y:S02]  /*4d20*/  @P1 PRMT R5, R22, 0x654, R5 ;  /* 0x0000065416051816 */ /* 0x000fe40000000005 */
[----:B------:R-:W-:Y:S02]  /*4d30*/  CS2R R72, SRZ ;  /* 0x0000000000487805 */ /* 0x000fe4000001ff00 */
[----:B--2---:R-:W-:Y:S01]  /*4d40*/  F2FP.BF16.F32.PACK_AB R199, R20, R13 ;  /* 0x0000000d14c7723e */ /* 0x004fe200000010ff */
[----:B------:R-:W-:Y:S01]  /*4d50*/  FADD.FTZ R51, R97, R36 ;  /* 0x0000002461337221 */ /* 0x000fe20000010000 */
[----:B------:R2:W-:Y:S01]  /*4d60*/  @P1 SYNCS.ARRIVE.TRANS64.RED.A1T0 RZ, [R5+URZ], RZ ;  /* 0x000000ff05ff19a7 */ /* 0x0005e2000810043f */
[----:B------:R-:W2:Y:S02]  /*4d70*/  MUFU.EX2 R21, R21 ;  /* 0x0000001500157308 */ /* 0x000ea40000000800 */
[C---:B------:R-:W-:Y:S01]  /*4d80*/  FADD.FTZ R36, R188.reuse, R51 ;  /* 0x00000033bc247221 */ /* 0x040fe20000010000 */
[----:B------:R-:W-:-:S02]  /*4d90*/  F2FP.BF16.F32.PACK_AB R188, R188, R97 ;  /* 0x00000061bcbc723e */ /* 0x000fc400000010ff */
[----:B------:R-:W-:Y:S02]  /*4da0*/  CS2R R96, SRZ ;  /* 0x0000000000607805 */ /* 0x000fe4000001ff00 */
[----:B0-----:R-:W-:Y:S02]  /*4db0*/  CS2R R58, SRZ ;  /* 0x00000000003a7805 */ /* 0x001fe4000001ff00 */
[----:B------:R-:W-:Y:S01]  /*4dc0*/  CS2R R50, SRZ ;  /* 0x0000000000327805 */ /* 0x000fe2000001ff00 */
[----:B------:R0:W-:Y:S01]  /*4dd0*/  MUFU.EX2 R32, R43 ;  /* 0x0000002b00207308 */ /* 0x0001e20000000800 */
[----:B-1----:R-:W-:-:S07]  /*4de0*/  F2FP.BF16.F32.PACK_AB R193, R24, R15 ;  /* 0x0000000f18c1723e */ /* 0x002fce00000010ff */
[----:B------:R1:W3:Y:S01]  /*4df0*/  MUFU.EX2 R26, R63 ;  /* 0x0000003f001a7308 */ /* 0x0002e20000000800 */
[----:B0-----:R-:W-:-:S04]  /*4e00*/  FADD.FTZ R43, R13, R34 ;  /* 0x000000220d2b7221 */ /* 0x001fc80000010000 */
[----:B------:R-:W-:-:S03]  /*4e10*/  FADD.FTZ R34, R20, R43 ;  /* 0x0000002b14227221 */ /* 0x000fc60000010000 */
[----:B------:R-:W0:Y:S01]  /*4e20*/  MUFU.EX2 R105, R105 ;  /* 0x0000006900697308 */ /* 0x000e220000000800 */
[----:B------:R-:W-:Y:S01]  /*4e30*/  FADD.FTZ R43, R15, R34 ;  /* 0x000000220f2b7221 */ /* 0x000fe20000010000 */
[----:B-1----:R-:W-:-:S03]  /*4e40*/  CS2R R62, SRZ ;  /* 0x00000000003e7805 */ /* 0x002fc6000001ff00 */
[----:B------:R-:W-:Y:S01]  /*4e50*/  FADD.FTZ R34, R24, R43 ;  /* 0x0000002b18227221 */ /* 0x000fe20000010000 */
[----:B------:R-:W-:Y:S02]  /*4e60*/  FADD.FTZ R43, R101, R36 ;  /* 0x00000024652b7221 */ /* 0x000fe40000010000 */
[----:B------:R-:W1:Y:S01]  /*4e70*/  MUFU.EX2 R49, R49 ;  /* 0x0000003100317308 */ /* 0x000e620000000800 */
[----:B--2---:R-:W-:Y:S01]  /*4e80*/  FADD.FTZ R5, R21, R34 ;  /* 0x0000002215057221 */ /* 0x004fe20000010000 */
[C---:B------:R-:W-:Y:S01]  /*4e90*/  FADD.FTZ R38, R190.reuse, R43 ;  /* 0x0000002bbe267221 */ /* 0x040fe20000010000 */
[----:B------:R-:W-:Y:S02]  /*4ea0*/  F2FP.BF16.F32.PACK_AB R190, R190, R101 ;  /* 0x00000065bebe723e */ /* 0x000fe400000010ff */
[----:B------:R-:W-:Y:S01]  /*4eb0*/  CS2R R100, SRZ ;  /* 0x0000000000647805 */ /* 0x000fe2000001ff00 */
[C---:B---3--:R-:W-:Y:S01]  /*4ec0*/  FADD.FTZ R36, R26.reuse, R5 ;  /* 0x000000051a247221 */ /* 0x048fe20000010000 */
[----:B------:R-:W-:Y:S01]  /*4ed0*/  F2FP.BF16.F32.PACK_AB R195, R26, R21 ;  /* 0x000000151ac3723e */ /* 0x000fe200000010ff */
[----:B------:R2:W3:Y:S01]  /*4ee0*/  MUFU.EX2 R184, R107 ;  /* 0x0000006b00b87308 */ /* 0x0004e20000000800 */
[----:B0-----:R-:W-:-:S07]  /*4ef0*/  FADD.FTZ R43, R105, R38 ;  /* 0x00000026692b7221 */ /* 0x001fce0000010000 */
[----:B------:R-:W0:Y:S01]  /*4f00*/  MUFU.EX2 R111, R111 ;  /* 0x0000006f006f7308 */ /* 0x000e220000000800 */
[----:B-1----:R-:W-:Y:S01]  /*4f10*/  FADD.FTZ R5, R49, R36 ;  /* 0x0000002431057221 */ /* 0x002fe20000010000 */
[C---:B------:R-:W-:Y:S02]  /*4f20*/  F2FP.BF16.F32.PACK_AB R189, R28.reuse, R49 ;  /* 0x000000311cbd723e */ /* 0x040fe400000010ff */
[----:B--2---:R-:W-:Y:S02]  /*4f30*/  CS2R R106, SRZ ;  /* 0x00000000006a7805 */ /* 0x004fe4000001ff00 */
[----:B------:R-:W-:Y:S01]  /*4f40*/  CS2R R48, SRZ ;  /* 0x0000000000307805 */ /* 0x000fe2000001ff00 */
[----:B------:R-:W-:Y:S01]  /*4f50*/  FADD.FTZ R36, R28, R5 ;  /* 0x000000051c247221 */ /* 0x000fe20000010000 */
[----:B------:R-:W1:Y:S01]  /*4f60*/  MUFU.EX2 R41, R41 ;  /* 0x0000002900297308 */ /* 0x000e620000000800 */
[C---:B---3--:R-:W-:Y:S01]  /*4f70*/  FADD.FTZ R38, R184.reuse, R43 ;  /* 0x0000002bb8267221 */ /* 0x048fe20000010000 */
[----:B------:R-:W-:-:S02]  /*4f80*/  F2FP.BF16.F32.PACK_AB R184, R184, R105 ;  /* 0x00000069b8b8723e */ /* 0x000fc400000010ff */
[----:B------:R-:W-:-:S04]  /*4f90*/  CS2R R104, SRZ ;  /* 0x0000000000687805 */ /* 0x000fc8000001ff00 */
[----:B------:R2:W3:Y:S01]  /*4fa0*/  MUFU.EX2 R186, R113 ;  /* 0x0000007100ba7308 */ /* 0x0004e20000000800 */
[----:B0-----:R-:W-:-:S07]  /*4fb0*/  FADD.FTZ R43, R111, R38 ;  /* 0x000000266f2b7221 */ /* 0x001fce0000010000 */
[----:B------:R0:W4:Y:S01]  /*4fc0*/  MUFU.EX2 R30, R55 ;  /* 0x00000037001e7308 */ /* 0x0001220000000800 */
[----:B-1----:R-:W-:Y:S01]  /*4fd0*/  FADD.FTZ R5, R41, R36 ;  /* 0x0000002429057221 */ /* 0x002fe20000010000 */
[----:B--2---:R-:W-:-:S06]  /*4fe0*/  CS2R R112, SRZ ;  /* 0x0000000000707805 */ /* 0x004fcc000001ff00 */
[----:B------:R-:W1:Y:S01]  /*4ff0*/  MUFU.EX2 R115, R115 ;  /* 0x0000007300737308 */ /* 0x000e620000000800 */
[C---:B---3--:R-:W-:Y:S01]  /*5000*/  FADD.FTZ R38, R186.reuse, R43 ;  /* 0x0000002bba267221 */ /* 0x048fe20000010000 */
[----:B------:R-:W-:Y:S02]  /*5010*/  F2FP.BF16.F32.PACK_AB R186, R186, R111 ;  /* 0x0000006fbaba723e */ /* 0x000fe400000010ff */
[----:B------:R-:W-:Y:S02]  /*5020*/  CS2R R110, SRZ ;  /* 0x00000000006e7805 */ /* 0x000fe4000001ff00 */
[----:B0-----:R-:W-:Y:S02]  /*5030*/  CS2R R54, SRZ ;  /* 0x0000000000367805 */ /* 0x001fe4000001ff00 */
[----:B------:R-:W-:Y:S01]  /*5040*/  CS2R R42, SRZ ;  /* 0x00000000002a7805 */ /* 0x000fe2000001ff00 */
[----:B------:R-:W0:Y:S01]  /*5050*/  MUFU.EX2 R45, R45 ;  /* 0x0000002d002d7308 */ /* 0x000e220000000800 */
[C---:B----4-:R-:W-:Y:S01]  /*5060*/  FADD.FTZ R6, R30.reuse, R5 ;  /* 0x000000051e067221 */ /* 0x050fe20000010000 */
[----:B------:R-:W-:-:S06]  /*5070*/  F2FP.BF16.F32.PACK_AB R191, R30, R41 ;  /* 0x000000291ebf723e */ /* 0x000fcc00000010ff */
[----:B------:R2:W3:Y:S01]  /*5080*/  MUFU.EX2 R180, R117 ;  /* 0x0000007500b47308 */ /* 0x0004e20000000800 */
[----:B-1----:R-:W-:-:S07]  /*5090*/  FADD.FTZ R25, R115, R38 ;  /* 0x0000002673197221 */ /* 0x002fce0000010000 */
[----:B------:R-:W1:Y:S01]  /*50a0*/  MUFU.EX2 R119, R119 ;  /* 0x0000007700777308 */ /* 0x000e620000000800 */
[----:B0-----:R-:W-:Y:S01]  /*50b0*/  FADD.FTZ R5, R45, R6 ;  /* 0x000000062d057221 */ /* 0x001fe20000010000 */
[C---:B------:R-:W-:Y:S02]  /*50c0*/  F2FP.BF16.F32.PACK_AB R185, R32.reuse, R45 ;  /* 0x0000002d20b9723e */ /* 0x040fe400000010ff */
[----:B--2---:R-:W-:Y:S02]  /*50d0*/  CS2R R116, SRZ ;  /* 0x0000000000747805 */ /* 0x004fe4000001ff00 */
[----:B------:R-:W-:Y:S01]  /*50e0*/  CS2R R44, SRZ ;  /* 0x00000000002c7805 */ /* 0x000fe2000001ff00 */
[----:B------:R-:W-:Y:S01]  /*50f0*/  FADD.FTZ R6, R32, R5 ;  /* 0x0000000520067221 */ /* 0x000fe20000010000 */
[----:B------:R-:W-:Y:S01]  /*5100*/  CS2R R32, SRZ ;  /* 0x0000000000207805 */ /* 0x000fe2000001ff00 */
        /* <DEDUP_REMOVED lines=11> */
[----:B------:R-:W-:Y:S02]  /*51c0*/  CS2R R118, SRZ ;  /* 0x0000000000767805 */ /* 0x000fe4000001ff00 */
[----:B-1----:R-:W-:Y:S02]  /*51d0*/  CS2R R56, SRZ ;  /* 0x0000000000387805 */ /* 0x002fe4000001ff00 */
[----:B------:R-:W1:Y:S01]  /*51e0*/  MUFU.EX2 R29, R29 ;  /* 0x0000001d001d7308 */ /* 0x000e620000000800 */
[C---:B---3--:R-:W-:Y:S01]  /*51f0*/  FADD.FTZ R6, R2.reuse, R5 ;  /* 0x0000000502067221 */ /* 0x048fe20000010000 */
[----:B------:R-:W-:Y:S01]  /*5200*/  F2FP.BF16.F32.PACK_AB R187, R2, R109 ;  /* 0x0000006d02bb723e */ /* 0x000fe200000010ff */
[----:B------:R-:W-:Y:S01]  /*5210*/  IMAD.MOV.U32 R2, RZ, RZ, 0x3f800000 ;  /* 0x3f800000ff027424 */ /* 0x000fe200078e00ff */
[----:B------:R-:W-:-:S04]  /*5220*/  CS2R R108, SRZ ;  /* 0x00000000006c7805 */ /* 0x000fc8000001ff00 */
        /* <DEDUP_REMOVED lines=9> */
[----:B------:R-:W-:Y:S02]  /*52c0*/  F2FP.BF16.F32.PACK_AB R181, R34, R29 ;  /* 0x0000001d22b5723e */ /* 0x000fe400000010ff */
[----:B------:R-:W-:Y:S02]  /*52d0*/  CS2R R34, SRZ ;  /* 0x0000000000227805 */ /* 0x000fe4000001ff00 */
[----:B------:R-:W-:Y:S02]  /*52e0*/  CS2R R28, SRZ ;  /* 0x00000000001c7805 */ /* 0x000fe4000001ff00 */
[----:B------:R-:W0:Y:S01]  /*52f0*/  MUFU.EX2 R10, R10 ;  /* 0x0000000a000a7308 */ /* 0x000e220000000800 */
[----:B-1----:R-:W-:Y:S01]  /*5300*/  FADD.FTZ R25, R127, R40 ;  /* 0x000000287f197221 */ /* 0x002fe20000010000 */
[----:B------:R-:W-:-:S06]  /*5310*/  CS2R R40, SRZ ;  /* 0x0000000000287805 */ /* 0x000fcc000001ff00 */
[----:B------:R-:W1:Y:S01]  /*5320*/  MUFU.EX2 R36, R39 ;  /* 0x0000002700247308 */ /* 0x000e620000000800 */
[----:B--2---:R-:W-:-:S07]  /*5330*/  FADD.FTZ R5, R65, R6 ;  /* 0x0000000641057221 */ /* 0x004fce0000010000 */
[----:B------:R-:W2:Y:S01]  /*5340*/  MUFU.EX2 R61, R61 ;  /* 0x0000003d003d7308 */ /* 0x000ea20000000800 */
[C---:B0-----:R-:W-:Y:S01]  /*5350*/  FADD.FTZ R6, R10.reuse, R25 ;  /* 0x000000190a067221 */ /* 0x041fe20000010000 */
[----:B------:R-:W-:Y:S02]  /*5360*/  F2FP.BF16.F32.PACK_AB R178, R10, R127 ;  /* 0x0000007f0ab2723e */ /* 0x000fe400000010ff */
[----:B------:R-:W-:-:S04]  /*5370*/  CS2R R24, SRZ ;  /* 0x0000000000187805 */ /* 0x000fc8000001ff00 */
[----:B------:R0:W3:Y:S01]  /*5380*/  MUFU.EX2 R38, R27 ;  /* 0x0000001b00267308 */ /* 0x0000e20000000800 */
[C---:B-1----:R-:W-:Y:S01]  /*5390*/  FADD.FTZ R10, R36.reuse, R5 ;  /* 0x00000005240a7221 */ /* 0x042fe20000010000 */
[----:B------:R-:W-:Y:S02]  /*53a0*/  F2FP.BF16.F32.PACK_AB R183, R36, R65 ;  /* 0x0000004124b7723e */ /* 0x000fe400000010ff */
[----:B------:R-:W-:Y:S02]  /*53b0*/  CS2R R64, SRZ ;  /* 0x0000000000407805 */ /* 0x000fe4000001ff00 */
[----:B------:R-:W-:Y:S02]  /*53c0*/  CS2R R36, SRZ ;  /* 0x0000000000247805 */ /* 0x000fe4000001ff00 */
[----:B------:R-:W1:Y:S01]  /*53d0*/  MUFU.EX2 R69, R69 ;  /* 0x0000004500457308 */ /* 0x000e620000000800 */
[----:B--2---:R-:W-:Y:S01]  /*53e0*/  FADD.FTZ R5, R61, R10 ;  /* 0x0000000a3d057221 */ /* 0x004fe20000010000 */
[----:B0-----:R-:W-:-:S06]  /*53f0*/  CS2R R26, SRZ ;  /* 0x00000000001a7805 */ /* 0x001fcc000001ff00 */
[----:B------:R0:W2:Y:S01]  /*5400*/  MUFU.EX2 R8, R31 ;  /* 0x0000001f00087308 */ /* 0x0000a20000000800 */
[C---:B---3--:R-:W-:Y:S01]  /*5410*/  FADD.FTZ R10, R38.reuse, R5 ;  /* 0x00000005260a7221 */ /* 0x048fe20000010000 */
[----:B------:R-:W-:Y:S02]  /*5420*/  F2FP.BF16.F32.PACK_AB R177, R38, R61 ;  /* 0x0000003d26b1723e */ /* 0x000fe400000010ff */
[----:B------:R-:W-:Y:S02]  /*5430*/  CS2R R60, SRZ ;  /* 0x00000000003c7805 */ /* 0x000fe4000001ff00 */
[----:B------:R-:W-:Y:S01]  /*5440*/  CS2R R38, SRZ ;  /* 0x0000000000267805 */ /* 0x000fe2000001ff00 */
[----:B-1----:R-:W-:Y:S01]  /*5450*/  FADD.FTZ R5, R69, R10 ;  /* 0x0000000a45057221 */ /* 0x002fe20000010000 */
[----:B0-----:R-:W-:-:S03]  /*5460*/  CS2R R30, SRZ ;  /* 0x00000000001e7805 */ /* 0x001fc6000001ff00 */
[C---:B--2---:R-:W-:Y:S01]  /*5470*/  FADD.FTZ R5, R8.reuse, R5 ;  /* 0x0000000508057221 */ /* 0x044fe20000010000 */
[----:B------:R-:W-:Y:S01]  /*5480*/  F2FP.BF16.F32.PACK_AB R179, R8, R69 ;  /* 0x0000004508b3723e */ /* 0x000fe200000010ff */
[----:B------:R-:W-:Y:S01]  /*5490*/  IMAD.MOV.U32 R8, RZ, RZ, 0x3f800000 ;  /* 0x3f800000ff087424 */ /* 0x000fe200078e00ff */
[----:B------:R-:W-:Y:S01]  /*54a0*/  CS2R R68, SRZ ;  /* 0x0000000000447805 */ /* 0x000fe2000001ff00 */
[----:B------:R-:W-:Y:S06]  /*54b0*/  @!P2 BRA `(.L_x_3631) ;  /* 0x0000003c0020a947 */ /* 0x000fec0003800000 */
[----:B------:R-:W-:Y:S01]  /*54c0*/  VIADD R9, R120, 0xfffffffe ;  /* 0xfffffffe78097836 */ /* 0x000fe20000000000 */
[----:B------:R-:W-:Y:S01]  /*54d0*/  UMOV UR60, UR61 ;  /* 0x0000003d003c7c82 */ /* 0x000fe20008000000 */
[----:B------:R-:W-:Y:S01]  /*54e0*/  IMAD.MOV.U32 R10, RZ, RZ, R3 ;  /* 0x000000ffff0a7224 */ /* 0x000fe200078e0003 */
[----:B------:R-:W-:Y:S01]  /*54f0*/  UMOV UR37, UR36 ;  /* 0x0000002400257c82 */ /* 0x000fe20008000000 */
[----:B------:R-:W-:Y:S02]  /*5500*/  IMAD.MOV.U32 R11, RZ, RZ, R4 ;  /* 0x000000ffff0b7224 */ /* 0x000fe400078e0004 */
[----:B------:R-:W-:Y:S02]  /*5510*/  IMAD.MOV.U32 R2, RZ, RZ, 0x3f800000 ;  /* 0x3f800000ff027424 */ /* 0x000fe400078e00ff */
[----:B------:R-:W-:-:S07]  /*5520*/  IMAD.MOV.U32 R119, RZ, RZ, RZ ;  /* 0x000000ffff777224 */ /* 0x000fce00078e00ff */
.L_x_3642:
[----:B------:R-:W-:-:S04]  /*5530*/  UIADD3 UR6, UR37, 0x1, URZ ;  /* 0x0000000125067890 */ /* 0x000fc8000fffe03f */
[----:B------:R-:W-:-:S04]  /*5540*/  UISETP.NE.AND UP0, UPT, UR6, 0x2, UPT ;  /* 0x000000020600788c */ /* 0x000fc8000bf05270 */
[----:B------:R-:W-:Y:S02]  /*5550*/  USEL UR61, URZ, 0x1, UP0 ;  /* 0x000000013f3d7887 */ /* 0x000fe40008000000 */
[----:B------:R-:W-:Y:S02]  /*5560*/  USEL UR36, UR6, URZ, UP0 ;  /* 0x0000003f06247287 */ /* 0x000fe40008000000 */
[----:B------:R-:W-:Y:S01]  /*5570*/  ULOP3.LUT UR61, UR60, UR61, URZ, 0x3c, !UPT ;  /* 0x0000003d3c3d7292 */ /* 0x000fe2000f8e3c3f */
[----:B------:R-:W-:Y:S11]  /*5580*/  @!P0 BRA `(.L_x_3632) ;  /* 0x0000000000048947 */ /* 0x000ff60003800000 */
[----:B------:R-:W-:Y:S01]  /*5590*/  BPT.TRAP 0x1 ;  /* 0x000000040000795c */ /* 0x000fe20000300000 */
.L_x_3632:
        /* <DEDUP_REMOVED lines=9> */
.L_x_3633:
[----:B-1----:R-:W-:Y:S05]  /*5630*/  @P1 BRA `(.L_x_3634) ;  /* 0x0000000000081947 */ /* 0x002fea0003800000 */
[----:B------:R-:W1:Y:S02]  /*5640*/  SYNCS.PHASECHK.TRANS64.TRYWAIT P1, [UR38+0x36830], R0 ;  /* 0x03683000ff0075a7 */ /* 0x000e640008020166 */
[----:B-1----:R-:W-:Y:S05]  /*5650*/  @!P1 BRA `(.L_x_3635) ;  /* 0x000000b000f89947 */ /* 0x002fea0003800000 */
.L_x_3634:
        /* <DEDUP_REMOVED lines=602> */
.L_x_3636:
[----:B------:R-:W-:Y:S01]  /*7c00*/  ULEA UR7, UR37, UR39, 0x3 ;  /* 0x0000002725077291 */ /* 0x000fe2000f8e183f */
[----:B01----:R-:W-:-:S05]  /*7c10*/  IMAD.U32 R0, RZ, RZ, UR60 ;  /* 0x0000003cff007e24 */ /* 0x003fca000f8e00ff */
[----:B------:R-:W-:-:S04]  /*7c20*/  SHF.L.U32 R0, R0, 0x1f, RZ ;  /* 0x0000001f00007819 */ /* 0x000fc800000006ff */
[----:B------:R0:W1:Y:S01]  /*7c30*/  SYNCS.PHASECHK.TRANS64.TRYWAIT P1, [UR7+0x36850], R0 ;  /* 0x03685000ff0075a7 */ /* 0x0000620008020147 */
[----:B------:R-:W-:Y:S05]  /*7c40*/  @!P0 BRA `(.L_x_3637) ;  /* 0x0000000000048947 */ /* 0x000fea0003800000 */
[----:B------:R-:W-:Y:S01]  /*7c50*/  BPT.TRAP 0x1 ;  /* 0x000000040000795c */ /* 0x000fe20000300000 */
.L_x_3637:
[----:B-1----:R-:W-:Y:S05]  /*7c60*/  @P1 BRA `(.L_x_3638) ;  /* 0x0000000000081947 */ /* 0x002fea0003800000 */
[----:B------:R-:W1:Y:S02]  /*7c70*/  SYNCS.PHASECHK.TRANS64.TRYWAIT P1, [UR7+0x36850], R0 ;  /* 0x03685000ff0075a7 */ /* 0x000e640008020147 */
[----:B-1----:R-:W-:Y:S05]  /*7c80*/  @!P1 BRA `(.L_x_3639) ;  /* 0x0000008c00849947 */ /* 0x002fea0003800000 */
.L_x_3638:
[----:B------:R-:W-:Y:S01]  /*7c90*/  UIADD3 UR39, UR39, 0x400, URZ ;  /* 0x0000040027277890 */ /* 0x000fe2000fffe03f */
[----:B------:R-:W-:Y:S01]  /*7ca0*/  WARPGROUP.ARRIVE ;  /* 0x00000000000079c5 */ /* 0x000fe20000000000 */
[----:B------:R-:W-:Y:S02]  /*7cb0*/  UMOV UR11, 0x40000040 ;  /* 0x40000040000b7882 */ /* 0x000fe40000000000 */
[----:B------:R-:W-:-:S04]  /*7cc0*/  USHF.R.U32.HI UR39, URZ, 0x4, UR39 ;  /* 0x000000043f277899 */ /* 0x000fc80008011627 */
[----:B------:R-:W-:-:S04]  /*7cd0*/  ULOP3.LUT UR39, UR39, 0x3fff, URZ, 0xc0, !UPT ;  /* 0x00003fff27277892 */ /* 0x000fc8000f8ec03f */
[----:B------:R-:W-:-:S04]  /*7ce0*/  ULOP3.LUT UR6, UR39, 0x3800000, URZ, 0xfc, !UPT ;  /* 0x0380000027067892 */ /* 0x000fc8000f8efc3f */
[----:B------:R-:W-:-:S07]  /*7cf0*/  UIMAD UR6, UR37, 0xa80, UR6 ;  /* 0x00000a80250678a4 */ /* 0x000fce000f8e0206 */
[----:B------:R-:W-:Y:S02]  /*7d00*/  UMOV UR10, UR6 ;  /* 0x00000006000a7c82 */ /* 0x000fe40008000000 */
        /* <DEDUP_REMOVED lines=28> */
[----:B------:R-:W-:Y:S01]  /*7ed0*/  UMOV UR11, 0x40000040 ;  /* 0x40000040000b7882 */ /* 0x000fe20000000000 */
[----:B------:R-:W-:Y:S02]  /*7ee0*/  WARPGROUP.DEPBAR.LE gsb0, 0x0 ;  /* 0x00008000000079c5 */ /* 0x000fe40000010000 */
[----:B------:R-:W-:-:S15]  /*7ef0*/  WARPGROUP.ARRIVE ;  /* 0x00000000000079c5 */ /* 0x000fde0000000000 */
[----:B------:R-:W-:Y:S03]  /*7f00*/  HGMMA.64x192x16.F32.BF16 R24, R176, gdesc[UR8].tnspB, R24, gsb0 ;  /* 0x42e00008b0187df0 */ /* 0x000fe60008001818 */
[----:B------:R-:W-:Y:S02]  /*7f10*/  WARPGROUP.DEPBAR.LE gsb0, 0x0 ;  /* 0x00008000000079c5 */ /* 0x000fe40000010000 */
[----:B------:R-:W-:Y:S05]  /*7f20*/  @!P0 BRA `(.L_x_3640) ;  /* 0x0000000000048947 */ /* 0x000fea0003800000 */
[----:B------:R-:W-:Y:S01]  /*7f30*/  BPT.TRAP 0x1 ;  /* 0x000000040000795c */ /* 0x000fe20000300000 */
.L_x_3640:
[----:B01----:R-:W-:Y:S02]  /*7f40*/  FMNMX.FTZ R0, R168, R11, !PT ;  /* 0x0000000ba8007209 */ /* 0x003fe40007810000 */
        /* <DEDUP_REMOVED lines=54> */
[----:B------:R-:W-:Y:S01]  /*82b0*/  FMNMX.FTZ R2, R127, R2, !PT ;  /* 0x000000027f027209 */ /* 0x000fe20007810000 */
[----:B------:R-:W0:Y:S01]  /*82c0*/  LDC R0, c[0x0][0x988] ;  /* 0x00026200ff007b82 */ /* 0x000e220000000800 */
[----:B------:R-:W-:Y:S01]  /*82d0*/  ISETP.NE.AND P1, PT, R18, RZ, PT ;  /* 0x000000ff1200720c */ /* 0x000fe20003f25270 */
[----:B------:R-:W1:Y:S04]  /*82e0*/  SHFL.BFLY PT, R3, R8, 0x2, 0x1f ;  /* 0x0c401f0008037f89 */ /* 0x000e6800000e0000 */
[----:B------:R-:W2:Y:S01]  /*82f0*/  SHFL.BFLY PT, R13, R2, 0x2, 0x1f ;  /* 0x0c401f00020d7f89 */ /* 0x000ea200000e0000 */
[----:B-1----:R-:W-:-:S02]  /*8300*/  FMNMX.FTZ R12, R8, R3, !PT ;  /* 0x00000003080c7209 */ /* 0x002fc40007810000 */
[----:B--2---:R-:W-:-:S03]  /*8310*/  FMNMX.FTZ R13, R2, R13, !PT ;  /* 0x0000000d020d7209 */ /* 0x004fc60007810000 */
[----:B------:R-:W1:Y:S04]  /*8320*/  SHFL.BFLY PT, R3, R12, 0x1, 0x1f ;  /* 0x0c201f000c037f89 */ /* 0x000e6800000e0000 */
[----:B------:R-:W2:Y:S01]  /*8330*/  SHFL.BFLY PT, R14, R13, 0x1, 0x1f ;  /* 0x0c201f000d0e7f89 */ /* 0x000ea200000e0000 */
[----:B-1----:R-:W-:Y:S02]  /*8340*/  FMNMX.FTZ R4, R12, R3, !PT ;  /* 0x000000030c047209 */ /* 0x002fe40007810000 */
[----:B--2---:R-:W-:-:S03]  /*8350*/  FMNMX.FTZ R3, R13, R14, !PT ;  /* 0x0000000e0d037209 */ /* 0x004fc60007810000 */
[C---:B------:R-:W-:Y:S01]  /*8360*/  FADD.FTZ R11, -R4.reuse, R11 ;  /* 0x0000000b040b7221 */ /* 0x040fe20000010100 */
[----:B0-----:R-:W-:-:S03]  /*8370*/  FMUL.FTZ R177, R4, R0 ;  /* 0x0000000004b17220 */ /* 0x001fc60000410000 */
[-C--:B------:R-:W-:Y:S01]  /*8380*/  FMUL.FTZ R14, R11, R0.reuse ;  /* 0x000000000b0e7220 */ /* 0x080fe20000410000 */
[----:B------:R-:W-:Y:S01]  /*8390*/  FADD.FTZ R11, -R3, R10 ;  /* 0x0000000a030b7221 */ /* 0x000fe20000010100 */
[-CC-:B------:R-:W-:Y:S01]  /*83a0*/  FFMA.FTZ R13, R121, R0.reuse, -R177.reuse ;  /* 0x00000000790d7223 */ /* 0x180fe200000108b1 */
[-CC-:B------:R-:W-:Y:S01]  /*83b0*/  FFMA.FTZ R121, R125, R0.reuse, -R177.reuse ;  /* 0x000000007d797223 */ /* 0x180fe200000108b1 */
[-C--:B------:R-:W-:Y:S01]  /*83c0*/  FMUL.FTZ R125, R3, R0.reuse ;  /* 0x00000000037d7220 */ /* 0x080fe20000410000 */
[-C--:B------:R-:W-:Y:S01]  /*83d0*/  FMUL.FTZ R2, R11, R0.reuse ;  /* 0x000000000b027220 */ /* 0x080fe20000410000 */
[-CC-:B------:R-:W-:Y:S01]  /*83e0*/  FFMA.FTZ R11, R168, R0.reuse, -R177.reuse ;  /* 0x00000000a80b7223 */ /* 0x180fe200000108b1 */
[-C--:B------:R-:W-:Y:S01]  /*83f0*/  FFMA.FTZ R200, R169, R0.reuse, -R177 ;  /* 0x00000000a9c87223 */ /* 0x080fe200000108b1 */
[-CC-:B------:R-:W-:Y:S01]  /*8400*/  FFMA.FTZ R201, R170, R0.reuse, -R125.reuse ;  /* 0x00000000aac97223 */ /* 0x180fe2000001087d */
[-C--:B------:R-:W-:Y:S01]  /*8410*/  FFMA.FTZ R10, R171, R0.reuse, -R125 ;  /* 0x00000000ab0a7223 */ /* 0x080fe2000001087d */
[----:B------:R0:W-:Y:S01]  /*8420*/  MUFU.EX2 R8, R14 ;  /* 0x0000000e00087308 */ /* 0x0001e20000000800 */
[-C--:B------:R-:W-:Y:S01]  /*8430*/  FFMA.FTZ R202, R172, R0.reuse, -R177 ;  /* 0x00000000acca7223 */ /* 0x080fe200000108b1 */
[-C--:B------:R-:W-:Y:S01]  /*8440*/  FFMA.FTZ R203, R174, R0.reuse, -R125 ;  /* 0x00000000aecb7223 */ /* 0x080fe2000001087d */
[-C--:B------:R-:W-:Y:S01]  /*8450*/  FFMA.FTZ R173, R173, R0.reuse, -R177 ;  /* 0x00000000adad7223 */ /* 0x080fe200000108b1 */
[-C--:B------:R-:W-:Y:S01]  /*8460*/  FFMA.FTZ R12, R175, R0.reuse, -R125 ;  /* 0x00000000af0c7223 */ /* 0x080fe2000001087d */
[-C--:B------:R-:W-:Y:S01]  /*8470*/  FFMA.FTZ R196, R160, R0.reuse, -R177 ;  /* 0x00000000a0c47223 */ /* 0x080fe200000108b1 */
[-C--:B------:R-:W-:Y:S01]  /*8480*/  FFMA.FTZ R197, R162, R0.reuse, -R125 ;  /* 0x00000000a2c57223 */ /* 0x080fe2000001087d */
[-C--:B------:R-:W-:Y:S01]  /*8490*/  FFMA.FTZ R169, R161, R0.reuse, -R177 ;  /* 0x00000000a1a97223 */ /* 0x080fe200000108b1 */
[----:B------:R-:W1:Y:S01]  /*84a0*/  MUFU.EX2 R11, R11 ;  /* 0x0000000b000b7308 */ /* 0x000e620000000800 */
[-C--:B0-----:R-:W-:Y:S01]  /*84b0*/  FFMA.FTZ R14, R163, R0.reuse, -R125 ;  /* 0x00000000a30e7223 */ /* 0x081fe2000001087d */
[-CC-:B------:R-:W-:Y:S01]  /*84c0*/  FFMA.FTZ R21, R129, R0.reuse, -R177.reuse ;  /* 0x0000000081157223 */ /* 0x180fe200000108b1 */
[-C--:B------:R-:W-:Y:S01]  /*84d0*/  FFMA.FTZ R198, R164, R0.reuse, -R177 ;  /* 0x00000000a4c67223 */ /* 0x080fe200000108b1 */
[-C--:B------:R-:W-:Y:S01]  /*84e0*/  FFMA.FTZ R199, R166, R0.reuse, -R125 ;  /* 0x00000000a6c77223 */ /* 0x080fe2000001087d */
[-C--:B------:R-:W-:Y:S01]  /*84f0*/  FFMA.FTZ R165, R165, R0.reuse, -R177 ;  /* 0x00000000a5a57223 */ /* 0x080fe200000108b1 */
[-CC-:B------:R-:W-:Y:S01]  /*8500*/  FFMA.FTZ R20, R167, R0.reuse, -R125.reuse ;  /* 0x00000000a7147223 */ /* 0x180fe2000001087d */
[-C--:B------:R-:W-:Y:S01]  /*8510*/  FFMA.FTZ R185, R138, R0.reuse, -R125 ;  /* 0x000000008ab97223 */ /* 0x080fe2000001087d */
[----:B------:R-:W-:Y:S01]  /*8520*/  MUFU.EX2 R2, R2 ;  /* 0x0000000200027308 */ /* 0x000fe20000000800 */
[-C--:B------:R-:W-:Y:S01]  /*8530*/  FFMA.FTZ R192, R152, R0.reuse, -R177 ;  /* 0x0000000098c07223 */ /* 0x080fe200000108b1 */
[-C--:B------:R-:W-:Y:S01]  /*8540*/  FFMA.FTZ R193, R154, R0.reuse, -R125 ;  /* 0x000000009ac17223 */ /* 0x080fe2000001087d */
[-CC-:B------:R-:W-:Y:S01]  /*8550*/  FFMA.FTZ R161, R153, R0.reuse, -R177.reuse ;  /* 0x0000000099a17223 */ /* 0x180fe200000108b1 */
[-C--:B------:R-:W-:Y:S01]  /*8560*/  FFMA.FTZ R176, R120, R0.reuse, -R177 ;  /* 0x0000000078b07223 */ /* 0x080fe200000108b1 */
[-C--:B------:R-:W-:Y:S01]  /*8570*/  FFMA.FTZ R120, R155, R0.reuse, -R125 ;  /* 0x000000009b787223 */ /* 0x080fe2000001087d */
[-C--:B------:R-:W-:Y:S01]  /*8580*/  FFMA.FTZ R194, R156, R0.reuse, -R177 ;  /* 0x000000009cc27223 */ /* 0x080fe200000108b1 */
[----:B------:R-:W-:Y:S01]  /*8590*/  FFMA.FTZ R195, R158, R0, -R125 ;  /* 0x000000009ec37223 */ /* 0x000fe2000001087d */
[----:B------:R-:W0:Y:S01]  /*85a0*/  MUFU.EX2 R201, R201 ;  /* 0x000000c900c97308 */ /* 0x000e220000000800 */
[----:B-1----:R-:W-:Y:S01]  /*85b0*/  FFMA.FTZ R129, R8, R6, R11 ;  /* 0x0000000608817223 */ /* 0x002fe2000001000b */
[-CC-:B------:R-:W-:Y:S01]  /*85c0*/  FFMA.FTZ R157, R157, R0.reuse, -R177.reuse ;  /* 0x000000009d9d7223 */ /* 0x180fe200000108b1 */
[-C--:B------:R-:W-:Y:S01]  /*85d0*/  FFMA.FTZ R178, R124, R0.reuse, -R177 ;  /* 0x000000007cb27223 */ /* 0x080fe200000108b1 */
[-C--:B------:R-:W-:Y:S01]  /*85e0*/  FFMA.FTZ R124, R159, R0.reuse, -R125 ;  /* 0x000000009f7c7223 */ /* 0x080fe2000001087d */
[-CC-:B------:R-:W-:Y:S01]  /*85f0*/  FFMA.FTZ R186, R140, R0.reuse, -R177.reuse ;  /* 0x000000008cba7223 */ /* 0x180fe200000108b1 */
[-C--:B------:R-:W-:Y:S01]  /*8600*/  FFMA.FTZ R188, R144, R0.reuse, -R177 ;  /* 0x0000000090bc7223 */ /* 0x080fe200000108b1 */
[-C--:B------:R-:W-:Y:S01]  /*8610*/  FFMA.FTZ R189, R146, R0.reuse, -R125 ;  /* 0x0000000092bd7223 */ /* 0x080fe2000001087d */
[----:B------:R-:W1:Y:S01]  /*8620*/  MUFU.EX2 R200, R200 ;  /* 0x000000c800c87308 */ /* 0x000e620000000800 */
[-CC-:B------:R-:W-:Y:S01]  /*8630*/  FFMA.FTZ R153, R145, R0.reuse, -R177.reuse ;  /* 0x0000000091997223 */ /* 0x180fe200000108b1 */
[-C--:B------:R-:W-:Y:S01]  /*8640*/  FFMA.FTZ R180, R128, R0.reuse, -R177 ;  /* 0x0000000080b47223 */ /* 0x080fe200000108b1 */
[-CC-:B------:R-:W-:Y:S01]  /*8650*/  FFMA.FTZ R128, R147, R0.reuse, -R125.reuse ;  /* 0x0000000093807223 */ /* 0x180fe2000001087d */
[-C--:B------:R-:W-:Y:S01]  /*8660*/  FFMA.FTZ R181, R130, R0.reuse, -R125 ;  /* 0x0000000082b57223 */ /* 0x080fe2000001087d */
[-C--:B------:R-:W-:Y:S01]  /*8670*/  FFMA.FTZ R190, R148, R0.reuse, -R177 ;  /* 0x0000000094be7223 */ /* 0x080fe200000108b1 */
[-C--:B------:R-:W-:Y:S01]  /*8680*/  FFMA.FTZ R191, R150, R0.reuse, -R125 ;  /* 0x0000000096bf7223 */ /* 0x080fe2000001087d */
[-C--:B------:R-:W-:Y:S01]  /*8690*/  FFMA.FTZ R149, R149, R0.reuse, -R177 ;  /* 0x0000000095957223 */ /* 0x080fe200000108b1 */
[----:B------:R-:W2:Y:S01]  /*86a0*/  MUFU.EX2 R10, R10 ;  /* 0x0000000a000a7308 */ /* 0x000ea20000000800 */
[----:B0-----:R-:W-:Y:S01]  /*86b0*/  FFMA.FTZ R5, R2, R5, R201 ;  /* 0x0000000502057223 */ /* 0x001fe200000100c9 */
[-C--:B------:R-:W-:Y:S01]  /*86c0*/  FFMA.FTZ R182, R132, R0.reuse, -R177 ;  /* 0x0000000084b67223 */ /* 0x080fe200000108b1 */
[-C--:B------:R-:W-:Y:S01]  /*86d0*/  FFMA.FTZ R132, R151, R0.reuse, -R125 ;  /* 0x0000000097847223 */ /* 0x080fe2000001087d */
[-CC-:B------:R-:W-:Y:S01]  /*86e0*/  FFMA.FTZ R184, R136, R0.reuse, -R177.reuse ;  /* 0x0000000088b87223 */ /* 0x180fe200000108b1 */
[-C--:B------:R-:W-:Y:S01]  /*86f0*/  FFMA.FTZ R145, R137, R0.reuse, -R177 ;  /* 0x0000000089917223 */ /* 0x080fe200000108b1 */
[-CC-:B------:R-:W-:Y:S01]  /*8700*/  FFMA.FTZ R136, R139, R0.reuse, -R125.reuse ;  /* 0x000000008b887223 */ /* 0x180fe2000001087d */
[-C--:B------:R-:W-:Y:S01]  /*8710*/  FFMA.FTZ R183, R134, R0.reuse, -R125 ;  /* 0x0000000086b77223 */ /* 0x080fe2000001087d */
[----:B------:R-:W0:Y:S01]  /*8720*/  MUFU.EX2 R202, R202 ;  /* 0x000000ca00ca7308 */ /* 0x000e220000000800 */
[----:B-1----:R-:W-:Y:S01]  /*8730*/  FADD.FTZ R129, R200, R129 ;  /* 0x00000081c8817221 */ /* 0x002fe20000010000 */
[-C--:B------:R-:W-:Y:S01]  /*8740*/  FFMA.FTZ R187, R142, R0.reuse, -R125 ;  /* 0x000000008ebb7223 */ /* 0x080fe2000001087d */
[-CC-:B------:R-:W-:Y:S01]  /*8750*/  FFMA.FTZ R137, R141, R0.reuse, -R177.reuse ;  /* 0x000000008d897223 */ /* 0x180fe200000108b1 */
[-C--:B------:R-:W-:Y:S01]  /*8760*/  FFMA.FTZ R15, R133, R0.reuse, -R177 ;  /* 0x00000000850f7223 */ /* 0x080fe200000108b1 */
[-CC-:B------:R-:W-:Y:S01]  /*8770*/  FFMA.FTZ R177, R122, R0.reuse, -R125.reuse ;  /* 0x000000007ab17223 */ /* 0x180fe2000001087d */
[----:B------:R-:W-:-:S02]  /*8780*/  FFMA.FTZ R126, R126, R0, -R125 ;  /* 0x000000007e7e7223 */ /* 0x000fc4000001087d */
        /* <DEDUP_REMOVED lines=16> */
[----:B------:R-:W-:-:S06]  /*8890*/  FFMA.FTZ R138, R143, R0, -R125 ;  /* 0x000000008f8a7223 */ /* 0x000fcc000001087d */
        /* <DEDUP_REMOVED lines=15> */
[----:B--2---:R-:W-:Y:S01]  /*8990*/  FADD.FTZ R129, R161, R130 ;  /* 0x00000082a1817221 */ /* 0x004fe20000010000 */
[----:B------:R-:W-:-:S06]  /*89a0*/  FFMA.FTZ R130, R131, R0, -R125 ;  /* 0x0000000083827223 */ /* 0x000fcc000001087d */
        /* <DEDUP_REMOVED lines=15> */
[----:B-1----:R-:W-:Y:S01]  /*8aa0*/  FADD.FTZ R129, R153, R134 ;  /* 0x0000008699817221 */ /* 0x002fe20000010000 */
[----:B------:R-:W-:-:S06]  /*8ab0*/  FFMA.FTZ R134, R135, R0, -R125 ;  /* 0x0000000087867223 */ /* 0x000fcc000001087d */
        /* <DEDUP_REMOVED lines=16> */
[-CC-:B------:R-:W-:Y:S01]  /*8bc0*/  FFMA.FTZ R122, R123, R0.reuse, -R125.reuse ;  /* 0x000000007b7a7223 */ /* 0x180fe2000001087d */
[----:B------:R-:W-:-:S05]  /*8bd0*/  FFMA.FTZ R125, R127, R0, -R125 ;  /* 0x000000007f7d7223 */ /* 0x000fca000001087d */
        /* <DEDUP_REMOVED lines=10> */
[----:B------:R-:W-:-:S04]  /*8c80*/  IMAD.U32 R5, RZ, RZ, UR38 ;  /* 0x00000026ff057e24 */ /* 0x000fc8000f8e00ff */
[----:B------:R-:W-:Y:S02]  /*8c90*/  @P1 VIADD R5, R5, 0x36840 ;  /* 0x0003684005051836 */ /* 0x000fe40000000000 */
[----:B------:R-:W2:Y:S01]  /*8ca0*/  MUFU.EX2 R21, R21 ;  /* 0x0000001500157308 */ /* 0x000ea20000000800 */
[----:B0-----:R-:W-:Y:S02]  /*8cb0*/  FADD.FTZ R140, R180, R123 ;  /* 0x0000007bb48c7221 */ /* 0x001fe40000010000 */
[----:B------:R-:W-:-:S04]  /*8cc0*/  @P1 PRMT R5, R22, 0x654, R5 ;  /* 0x0000065416051816 */ /* 0x000fc80000000005 */
[----:B------:R0:W-:Y:S01]  /*8cd0*/  @P1 SYNCS.ARRIVE.TRANS64.RED.A1T0 RZ, [R5+URZ], RZ ;  /* 0x000000ff05ff19a7 */ /* 0x0001e2000810043f */
[----:B------:R-:W3:Y:S01]  /*8ce0*/  MUFU.EX2 R130, R130 ;  /* 0x0000008200827308 */ /* 0x000ee20000000800 */
[----:B-1----:R-:W-:-:S07]  /*8cf0*/  FADD.FTZ R123, R181, R6 ;  /* 0x00000006b57b7221 */ /* 0x002fce0000010000 */
[----:B------:R-:W1:Y:S01]  /*8d00*/  MUFU.EX2 R182, R182 ;  /* 0x000000b600b67308 */ /* 0x000e620000000800 */
[----:B--2---:R-:W-:-:S07]  /*8d10*/  FADD.FTZ R129, R21, R140 ;  /* 0x0000008c15817221 */ /* 0x004fce0000010000 */
[----:B------:R-:W2:Y:S01]  /*8d20*/  MUFU.EX2 R183, R183 ;  /* 0x000000b700b77308 */ /* 0x000ea20000000800 */
[----:B---3--:R-:W-:-:S07]  /*8d30*/  FADD.FTZ R6, R130, R123 ;  /* 0x0000007b82067221 */ /* 0x008fce0000010000 */
        /* <DEDUP_REMOVED lines=8> */
[----:B------:R-:W1:Y:S08]  /*8dc0*/  MUFU.EX2 R13, R13 ;  /* 0x0000000d000d7308 */ /* 0x000e700000000800 */
[----:B------:R-:W3:Y:S08]  /*8dd0*/  MUFU.EX2 R122, R122 ;  /* 0x0000007a007a7308 */ /* 0x000ef00000000800 */
[----:B------:R-:W4:Y:S08]  /*8de0*/  MUFU.EX2 R178, R178 ;  /* 0x000000b200b27308 */ /* 0x000f300000000800 */
[----:B------:R2:W5:Y:S08]  /*8df0*/  MUFU.EX2 R142, R126 ;  /* 0x0000007e008e7308 */ /* 0x0005700000000800 */
[----:B------:R-:W5:Y:S01]  /*8e00*/  MUFU.EX2 R121, R121 ;  /* 0x0000007900797308 */ /* 0x000f620000000800 */
[----:B--2---:R-:W-:Y:S01]  /*8e10*/  FADD.FTZ R126, R176, R5 ;  /* 0x00000005b07e7221 */ /* 0x004fe20000010000 */
[----:B0-----:R-:W-:-:S03]  /*8e20*/  FADD.FTZ R5, R177, R6 ;  /* 0x00000006b1057221 */ /* 0x001fc60000010000 */
[----:B-1----:R-:W-:Y:S01]  /*8e30*/  FADD.FTZ R123, R13, R126 ;  /* 0x0000007e0d7b7221 */ /* 0x002fe20000010000 */
[----:B---3--:R-:W-:Y:S02]  /*8e40*/  FADD.FTZ R5, R122, R5 ;  /* 0x000000057a057221 */ /* 0x008fe40000010000 */
[----:B------:R-:W0:Y:S01]  /*8e50*/  MUFU.EX2 R125, R125 ;  /* 0x0000007d007d7308 */ /* 0x000e220000000800 */
[----:B----4-:R-:W-:Y:S01]  /*8e60*/  FADD.FTZ R6, R178, R123 ;  /* 0x0000007bb2067221 */ /* 0x010fe20000010000 */
[----:B-----5:R-:W-:-:S03]  /*8e70*/  FADD.FTZ R5, R142, R5 ;  /* 0x000000058e057221 */ /* 0x020fc60000010000 */
[----:B------:R-:W-:Y:S01]  /*8e80*/  FADD.FTZ R6, R121, R6 ;  /* 0x0000000679067221 */ /* 0x000fe20000010000 */
[----:B0-----:R-:W-:Y:S01]  /*8e90*/  FADD.FTZ R5, R125, R5 ;  /* 0x000000057d057221 */ /* 0x001fe20000010000 */
[----:B------:R-:W-:Y:S06]  /*8ea0*/  @!P0 BRA `(.L_x_3641) ;  /* 0x0000000000048947 */ /* 0x000fec0003800000 */
[----:B------:R-:W-:Y:S01]  /*8eb0*/  BPT.TRAP 0x1 ;  /* 0x000000040000795c */ /* 0x000fe20000300000 */
.L_x_3641:
[----:B------:R-:W-:Y:S01]  /*8ec0*/  ISETP.NE.AND P1, PT, R17, RZ, PT ;  /* 0x000000ff1100720c */ /* 0x000fe20003f25270 */
[----:B------:R-:W-:Y:S01]  /*8ed0*/  IMAD.U32 R126, RZ, RZ, UR7 ;  /* 0x00000007ff7e7e24 */ /* 0x000fe2000f8e00ff */
[----:B------:R-:W-:Y:S01]  /*8ee0*/  UMOV UR60, UR61 ;  /* 0x0000003d003c7c82 */ /* 0x000fe20008000000 */
        /* <DEDUP_REMOVED lines=9> */
[----:B------:R-:W-:Y:S02]  /*8f80*/  F2FP.BF16.F32.PACK_AB R197, R14, R197 ;  /* 0x000000c50ec5723e */ /* 0x000fe400000010ff */
[----:B------:R-:W-:Y:S02]  /*8f90*/  F2FP.BF16.F32.PACK_AB R198, R165, R198 ;  /* 0x000000c6a5c6723e */ /* 0x000fe400000010ff */
[----:B------:R-:W-:Y:S02]  /*8fa0*/  @P1 PRMT R126, R19, 0x654, R126 ;  /* 0x00000654137e1816 */ /* 0x000fe4000000007e */
[----:B------:R-:W-:Y:S02]  /*8fb0*/  F2FP.BF16.F32.PACK_AB R199, R20, R199 ;  /* 0x000000c714c7723e */ /* 0x000fe400000010ff */
[----:B------:R0:W-:Y:S01]  /*8fc0*/  @P1 SYNCS.ARRIVE.TRANS64.RED.A1T0 RZ, [R126+URZ], RZ ;  /* 0x000000ff7eff19a7 */ /* 0x0001e2000810043f */
[C---:B------:R-:W-:Y:S01]  /*8fd0*/  ISETP.GT.AND P1, PT, R9.reuse, RZ, PT ;  /* 0x000000ff0900720c */ /* 0x040fe20003f24270 */
[----:B------:R-:W-:Y:S01]  /*8fe0*/  VIADD R9, R9, 0xffffffff ;  /* 0xffffffff09097836 */ /* 0x000fe20000000000 */
        /* <DEDUP_REMOVED lines=20> */
[----:B0-----:R-:W-:Y:S06]  /*9130*/  @P1 BRA `(.L_x_3642) ;  /* 0xffffffc000fc1947 */ /* 0x001fec000383ffff */
.L_x_3631:
        /* <DEDUP_REMOVED lines=99> */
.L_x_3643:
        /* <DEDUP_REMOVED lines=9> */
.L_x_3644:
[----:B-1----:R-:W-:Y:S05]  /*9800*/  @P1 BRA `(.L_x_3645) ;  /* 0x0000000000081947 */ /* 0x002fea0003800000 */
[----:B------:R-:W1:Y:S02]  /*9810*/  SYNCS.PHASECHK.TRANS64.TRYWAIT P1, [UR9+0x36850], R2 ;  /* 0x03685002ff0075a7 */ /* 0x000e640008020149 */
[----:B-1----:R-:W-:Y:S05]  /*9820*/  @!P1 BRA `(.L_x_3646) ;  /* 0x0000007000b49947 */ /* 0x002fea0003800000 */
.L_x_3645:
[----:B------:R-:W-:Y:S01]  /*9830*/  UIADD3 UR5, UR4, 0x400, URZ ;  /* 0x0000040004057890 */ /* 0x000fe2000fffe03f */
[----:B------:R-:W-:Y:S01]  /*9840*/  WARPGROUP.ARRIVE ;  /* 0x00000000000079c5 */ /* 0x000fe20000000000 */
[----:B------:R-:W-:Y:S01]  /*9850*/  UMOV UR7, 0x40000040 ;  /* 0x4000004000077882 */ /* 0x000fe20000000000 */
[----:B------:R-:W-:Y:S01]  /*9860*/  UMOV UR11, 0x40000040 ;  /* 0x40000040000b7882 */ /* 0x000fe20000000000 */
[----:B------:R-:W-:Y:S01]  /*9870*/  USHF.R.U32.HI UR5, URZ, 0x4, UR5 ;  /* 0x000000043f057899 */ /* 0x000fe20008011605 */
[----:B-1----:R-:W1:Y:S01]  /*9880*/  SHFL.BFLY PT, R7, R6, 0x2, 0x1f ;  /* 0x0c401f0006077f89 */ /* 0x002e6200000e0000 */
[----:B------:R-:W-:Y:S02]  /*9890*/  IMAD.MOV.U32 R121, RZ, RZ, RZ ;  /* 0x000000ffff797224 */ /* 0x000fe400078e00ff */
[----:B------:R-:W-:Y:S01]  /*98a0*/  ULOP3.LUT UR5, UR5, 0x3fff, URZ, 0xc0, !UPT ;  /* 0x00003fff05057892 */ /* 0x000fe2000f8ec03f */
[----:B0-----:R-:W0:Y:S01]  /*98b0*/  SHFL.BFLY PT, R2, R5, 0x2, 0x1f ;  /* 0x0c401f0005027f89 */ /* 0x001e2200000e0000 */
[----:B------:R-:W-:-:S02]  /*98c0*/  IMAD.MOV.U32 R149, RZ, RZ, RZ ;  /* 0x000000ffff957224 */ /* 0x000fc400078e00ff */
[----:B------:R-:W-:Y:S01]  /*98d0*/  ULOP3.LUT UR5, UR5, 0x3800000, URZ, 0xfc, !UPT ;  /* 0x0380000005057892 */ /* 0x000fe2000f8efc3f */
[----:B------:R-:W-:-:S03]  /*98e0*/  IMAD.MOV.U32 R20, RZ, RZ, -0x800000 ;  /* 0xff800000ff147424 */ /* 0x000fc600078e00ff */
[----:B------:R-:W-:-:S04]  /*98f0*/  UIMAD UR6, UR36, 0xa80, UR5 ;  /* 0x00000a80240678a4 */ /* 0x000fc8000f8e0205 */
[----:B------:R-:W-:-:S05]  /*9900*/  UIADD3 UR8, UR6, 0x80, URZ ;  /* 0x0000008006087890 */ /* 0x000fca000fffe03f */
[----:B------:R-:W-:Y:S01]  /*9910*/  HGMMA.64x192x16.F32.BF16 R24, R200, gdesc[UR4].tnspB, R24, gsb0 ;  /* 0x42e00004c8187df0 */ /* 0x000fe20008001818 */
[----:B------:R-:W-:Y:S01]  /*9920*/  UMOV UR7, 0x40000040 ;  /* 0x4000004000077882 */ /* 0x000fe20000000000 */
[----:B------:R-:W-:Y:S01]  /*9930*/  UMOV UR10, UR8 ;  /* 0x00000008000a7c82 */ /* 0x000fe20008000000 */
[----:B------:R-:W-:Y:S01]  /*9940*/  UIADD3 UR8, UR6, 0x100, URZ ;  /* 0x0000010006087890 */ /* 0x000fe2000fffe03f */
[----:B-1----:R-:W-:Y:S01]  /*9950*/  FADD.FTZ R7, R7, R6 ;  /* 0x0000000607077221 */ /* 0x002fe20000010000 */
[----:B0-----:R-:W-:-:S04]  /*9960*/  FADD.FTZ R8, R2, R5 ;  /* 0x0000000502087221 */ /* 0x001fc80000010000 */
[----:B------:R-:W0:Y:S04]  /*9970*/  SHFL.BFLY PT, R2, R7, 0x1, 0x1f ;  /* 0x0c201f0007027f89 */ /* 0x000e2800000e0000 */
[----:B------:R-:W1:Y:S01]  /*9980*/  SHFL.BFLY PT, R9, R8, 0x1, 0x1f ;  /* 0x0c201f0008097f89 */ /* 0x000e6200000e0000 */
[----:B0-----:R-:W-:Y:S01]  /*9990*/  FADD.FTZ R10, R7, R2 ;  /* 0x00000002070a7221 */ /* 0x001fe20000010000 */
[----:B------:R-:W-:Y:S02]  /*99a0*/  IMAD.MOV.U32 R2, RZ, RZ, -0x800000 ;  /* 0xff800000ff027424 */ /* 0x000fe400078e00ff */
[----:B-1----:R-:W-:Y:S02]  /*99b0*/  FADD.FTZ R11, R8, R9 ;  /* 0x00000009080b7221 */ /* 0x002fe40000010000 */
[----:B------:R-:W-:-:S03]  /*99c0*/  FSETP.NE.FTZ.AND P1, PT, R10, RZ, PT ;  /* 0x000000ff0a00720b */ /* 0x000fc60003f35000 */
[----:B------:R-:W-:-:S10]  /*99d0*/  FSETP.NE.FTZ.AND P2, PT, R11, RZ, PT ;  /* 0x000000ff0b00720b */ /* 0x000fd40003f55000 */
[----:B------:R-:W0:Y:S01]  /*99e0*/  @P1 MUFU.LG2 R9, R10 ;  /* 0x0000000a00091308 */ /* 0x000e220000000c00 */
[C---:B------:R-:W-:Y:S02]  /*99f0*/  @P1 FMUL.FTZ R5, R0.reuse, 0.69314718246459960938 ;  /* 0x3f31721800051820 */ /* 0x040fe40000410000 */
[----:B------:R-:W-:-:S05]  /*9a00*/  @P2 FMUL.FTZ R7, R0, 0.69314718246459960938 ;  /* 0x3f31721800072820 */ /* 0x000fca0000410000 */
        /* <DEDUP_REMOVED lines=9> */
[----:B------:R-:W-:Y:S01]  /*9aa0*/  HGMMA.64x192x16.F32.BF16 R24, R196, gdesc[UR8].tnspB, R24, gsb0 ;  /* 0x42e00008c4187df0 */ /* 0x000fe20008001818 */
[----:B------:R-:W-:Y:S01]  /*9ab0*/  UMOV UR10, UR8 ;  /* 0x00000008000a7c82 */ /* 0x000fe20008000000 */
[----:B------:R-:W-:Y:S01]  /*9ac0*/  UMOV UR11, 0x40000040 ;  /* 0x40000040000b7882 */ /* 0x000fe20000000000 */
[----:B------:R-:W-:Y:S01]  /*9ad0*/  UIADD3 UR8, UR6, 0x180, URZ ;  /* 0x0000018006087890 */ /* 0x000fe2000fffe03f */
[----:B------:R-:W-:Y:S02]  /*9ae0*/  WARPGROUP.DEPBAR.LE gsb0, 0x0 ;  /* 0x00008000000079c5 */ /* 0x000fe40000010000 */
[----:B------:R-:W-:-:S14]  /*9af0*/  WARPGROUP.ARRIVE ;  /* 0x00000000000079c5 */ /* 0x000fdc0000000000 */
        /* <DEDUP_REMOVED lines=9> */
[----:B------:R-:W-:Y:S02]  /*9b90*/  UIADD3 UR8, UR6, 0x280, URZ ;  /* 0x0000028006087890 */ /* 0x000fe4000fffe03f */
[----:B------:R-:W-:Y:S01]  /*9ba0*/  UIADD3 UR6, UR6, 0x300, URZ ;  /* 0x0000030006067890 */ /* 0x000fe2000fffe03f */
[----:B------:R-:W-:Y:S02]  /*9bb0*/  WARPGROUP.DEPBAR.LE gsb0, 0x0 ;  /* 0x00008000000079c5 */ /* 0x000fe40000010000 */
[----:B------:R-:W-:-:S12]  /*9bc0*/  WARPGROUP.ARRIVE ;  /* 0x00000000000079c5 */ /* 0x000fd80000000000 */
[----:B------:R-:W-:Y:S01]  /*9bd0*/  HGMMA.64x192x16.F32.BF16 R24, R184, gdesc[UR8].tnspB, R24, gsb0 ;  /* 0x42e00008b8187df0 */ /* 0x000fe20008001818 */
[----:B------:R-:W-:Y:S01]  /*9be0*/  UMOV UR10, UR8 ;  /* 0x00000008000a7c82 */ /* 0x000fe20008000000 */
[----:B------:R-:W-:Y:S01]  /*9bf0*/  UMOV UR11, 0x40000040 ;  /* 0x40000040000b7882 */ /* 0x000fe20000000000 */
[----:B------:R-:W-:Y:S02]  /*9c00*/  WARPGROUP.DEPBAR.LE gsb0, 0x0 ;  /* 0x00008000000079c5 */ /* 0x000fe40000010000 */
[----:B------:R-:W-:-:S15]  /*9c10*/  WARPGROUP.ARRIVE ;  /* 0x00000000000079c5 */ /* 0x000fde0000000000 */
[----:B------:R-:W-:Y:S03]  /*9c20*/  HGMMA.64x192x16.F32.BF16 R24, R180, gdesc[UR8].tnspB, R24, gsb0 ;  /* 0x42e00008b4187df0 */ /* 0x000fe60008001818 */
[----:B------:R-:W-:Y:S02]  /*9c30*/  WARPGROUP.DEPBAR.LE gsb0, 0x0 ;  /* 0x00008000000079c5 */ /* 0x000fe40000010000 */
[----:B------:R-:W-:-:S15]  /*9c40*/  WARPGROUP.ARRIVE ;  /* 0x00000000000079c5 */ /* 0x000fde0000000000 */
[----:B------:R-:W-:Y:S03]  /*9c50*/  HGMMA.64x192x16.F32.BF16 R24, R176, gdesc[UR4].tnspB, R24, gsb0 ;  /* 0x42e00004b0187df0 */ /* 0x000fe60008001818 */
[----:B------:R-:W-:Y:S02]  /*9c60*/  WARPGROUP.DEPBAR.LE gsb0, 0x0 ;  /* 0x00008000000079c5 */ /* 0x000fe40000010000 */
[----:B0-23--:R-:W-:Y:S05]  /*9c70*/  @!P0 BRA `(.L_x_3647) ;  /* 0x0000000000048947 */ /* 0x00dfea0003800000 */
[----:B------:R-:W-:Y:S01]  /*9c80*/  BPT.TRAP 0x1 ;  /* 0x000000040000795c */ /* 0x000fe20000300000 */
.L_x_3647:
[----:B------:R-:W0:Y:S01]  /*9c90*/  S2UR UR5, SR_SWINHI ;  /* 0x00000000000579c3 */ /* 0x000e220000002f00 */
[----:B------:R-:W-:Y:S01]  /*9ca0*/  ISETP.NE.AND P0, PT, R17, RZ, PT ;  /* 0x000000ff1100720c */ /* 0x000fe20003f05270 */
[-C--:B------:R-:W-:Y:S01]  /*9cb0*/  FMUL.FTZ R154, R26, R149.reuse ;  /* 0x000000951a9a7220 */ /* 0x080fe20000410000 */
[-C--:B------:R-:W-:Y:S01]  /*9cc0*/  FMUL.FTZ R135, R51, R149.reuse ;  /* 0x0000009533877220 */ /* 0x080fe20000410000 */
[----:B------:R-:W-:Y:S01]  /*9cd0*/  FMUL.FTZ R142, R50, R149 ;  /* 0x00000095328e7220 */ /* 0x000fe20000410000 */
[----:B------:R-:W-:Y:S02]  /*9ce0*/  IMAD.U32 R26, RZ, RZ, UR9 ;  /* 0x00000009ff1a7e24 */ /* 0x000fe4000f8e00ff */
[-C--:B------:R-:W-:Y:S01]  /*9cf0*/  FMUL.FTZ R12, R49, R121.reuse ;  /* 0x00000079310c7220 */ /* 0x080fe20000410000 */
[-C--:B------:R-:W-:Y:S01]  /*9d00*/  FMUL.FTZ R13, R48, R121.reuse ;  /* 0x00000079300d7220 */ /* 0x080fe20000410000 */
[----:B------:R-:W-:Y:S01]  /*9d10*/  FMUL.FTZ R10, R45, R121 ;  /* 0x000000792d0a7220 */ /* 0x000fe20000410000 */
[----:B------:R-:W-:Y:S01]  /*9d20*/  FMUL.FTZ R143, R47, R149 ;  /* 0x000000952f8f7220 */ /* 0x000fe20000410000 */
[----:B------:R-:W-:Y:S01]  /*9d30*/  FMUL.FTZ R7, R28, R121 ;  /* 0x000000791c077220 */ /* 0x000fe20000410000 */
[----:B------:R-:W-:Y:S01]  /*9d40*/  FMUL.FTZ R127, R75, R149 ;  /* 0x000000954b7f7220 */ /* 0x000fe20000410000 */
[----:B------:R-:W-:Y:S01]  /*9d50*/  FMUL.FTZ R6, R29, R121 ;  /* 0x000000791d067220 */ /* 0x000fe20000410000 */
[----:B------:R-:W-:Y:S01]  /*9d60*/  FMUL.FTZ R130, R74, R149 ;  /* 0x000000954a827220 */ /* 0x000fe20000410000 */
[----:B------:R-:W-:-:S02]  /*9d70*/  @P0 VIADD R26, R26, 0x36860 ;  /* 0x000368601a1a0836 */ /* 0x000fc40000000000 */
[-C--:B------:R-:W-:Y:S01]  /*9d80*/  FMUL.FTZ R126, R86, R149.reuse ;  /* 0x00000095567e7220 */ /* 0x080fe20000410000 */
[-C--:B------:R-:W-:Y:S01]  /*9d90*/  FMUL.FTZ R141, R43, R149.reuse ;  /* 0x000000952b8d7220 */ /* 0x080fe20000410000 */
[-C--:B------:R-:W-:Y:S01]  /*9da0*/  FMUL.FTZ R125, R82, R149.reuse ;  /* 0x00000095527d7220 */ /* 0x080fe20000410000 */
[----:B------:R-:W-:Y:S01]  /*9db0*/  FMUL.FTZ R152, R30, R149 ;  /* 0x000000951e987220 */ /* 0x000fe20000410000 */
[----:B------:R-:W-:Y:S01]  /*9dc0*/  @P0 PRMT R26, R19, 0x654, R26 ;  /* 0x00000654131a0816 */ /* 0x000fe2000000001a */
[----:B------:R-:W-:Y:S01]  /*9dd0*/  FMUL.FTZ R9, R37, R121 ;  /* 0x0000007925097220 */ /* 0x000fe20000410000 */
[----:B------:R-:W-:Y:S01]  /*9de0*/  FMUL.FTZ R132, R70, R149 ;  /* 0x0000009546847220 */ /* 0x000fe20000410000 */
[----:B------:R-:W-:Y:S01]  /*9df0*/  FMUL.FTZ R8, R41, R121 ;  /* 0x0000007929087220 */ /* 0x000fe20000410000 */
[----:B------:R1:W-:Y:S01]  /*9e00*/  @P0 SYNCS.ARRIVE.TRANS64.RED.A1T0 RZ, [R26+URZ], RZ ;  /* 0x000000ff1aff09a7 */ /* 0x0003e2000810043f */
[----:B------:R-:W-:Y:S01]  /*9e10*/  UMOV UR6, UR4 ;  /* 0x0000000400067c82 */ /* 0x000fe20008000000 */
[----:B0-----:R-:W-:Y:S01]  /*9e20*/  UMOV UR7, UR5 ;  /* 0x0000000500077c82 */ /* 0x001fe20008000000 */
[----:B------:R-:W-:Y:S01]  /*9e30*/  FMUL.FTZ R37, R27, R149 ;  /* 0x000000951b257220 */ /* 0x000fe20000410000 */
[----:B------:R-:W-:-:S02]  /*9e40*/  IMAD.U32 R50, RZ, RZ, UR6 ;  /* 0x00000006ff327e24 */ /* 0x000fc4000f8e00ff */
[-C--:B------:R-:W-:Y:S01]  /*9e50*/  FMUL.FTZ R138, R66, R149.reuse ;  /* 0x00000095428a7220 */ /* 0x080fe20000410000 */
[----:B------:R-:W-:Y:S02]  /*9e60*/  IMAD.U32 R51, RZ, RZ, UR7 ;  /* 0x00000007ff337e24 */ /* 0x000fe4000f8e00ff */
[-C--:B------:R-:W-:Y:S01]  /*9e70*/  FMUL.FTZ R136, R55, R149.reuse ;  /* 0x0000009537887220 */ /* 0x080fe20000410000 */
[----:B------:R-:W-:Y:S02]  /*9e80*/  IMAD R27, R209, 0x40, R23 ;  /* 0x00000040d11b7824 */ /* 0x000fe400078e0217 */
[----:B------:R-:W-:Y:S01]  /*9e90*/  FMUL.FTZ R139, R54, R149 ;  /* 0x00000095368b7220 */ /* 0x000fe20000410000 */
[----:B------:R-:W-:-:S04]  /*9ea0*/  IMAD.WIDE R48, R217, 0x2, R50 ;  /* 0x00000002d9307825 */ /* 0x000fc800078e0232 */
[-C--:B------:R-:W-:Y:S01]  /*9eb0*/  FMUL.FTZ R3, R56, R121.reuse ;  /* 0x0000007938037220 */ /* 0x080fe20000410000 */
[----:B------:R-:W-:Y:S01]  /*9ec0*/  FMUL.FTZ R14, R53, R121 ;  /* 0x00000079350e7220 */ /* 0x000fe20000410000 */
[----:B------:R-:W-:Y:S01]  /*9ed0*/  FMUL.FTZ R123, R87, R149 ;  /* 0x00000095577b7220 */ /* 0x000fe20000410000 */
[----:B------:R-:W-:Y:S01]  /*9ee0*/  IMAD.WIDE R50, R27, 0x2, R50 ;  /* 0x000000021b327825 */ /* 0x000fe200078e0232 */
[----:B------:R-:W-:-:S03]  /*9ef0*/  IADD3 R45, P1, R48, 0x8000, RZ ;  /* 0x00008000302d7810 */ /* 0x000fc60007f3e0ff */
[-C--:B------:R-:W-:Y:S01]  /*9f00*/  FMUL.FTZ R145, R35, R149.reuse ;  /* 0x0000009523917220 */ /* 0x080fe20000410000 */
[C---:B------:R-:W-:Y:S01]  /*9f10*/  IADD3 R47, P0, R48.reuse, 0x8020, RZ ;  /* 0x00008020302f7810 */ /* 0x040fe20007f1e0ff */
[----:B------:R-:W-:Y:S01]  /*9f20*/  FMUL.FTZ R122, R83, R149 ;  /* 0x00000095537a7220 */ /* 0x000fe20000410000 */
[----:B-1----:R-:W-:Y:S01]  /*9f30*/  LOP3.LUT R26, R45, 0x380, RZ, 0xc0, !PT ;  /* 0x000003802d1a7812 */ /* 0x002fe200078ec0ff */
[--C-:B------:R-:W-:Y:S01]  /*9f40*/  IMAD.X R87, RZ, RZ, R49.reuse, P1 ;  /* 0x000000ffff577224 */ /* 0x100fe200008e0631 */
[----:B------:R-:W-:Y:S01]  /*9f50*/  IADD3 R75, P5, R48, 0x8060, RZ ;  /* 0x00008060304b7810 */ /* 0x000fe20007fbe0ff */
[-C--:B------:R-:W-:Y:S01]  /*9f60*/  FMUL.FTZ R4, R25, R121.reuse ;  /* 0x0000007919047220 */ /* 0x080fe20000410000 */
[----:B------:R-:W-:Y:S01]  /*9f70*/  LOP3.LUT R28, R47, 0x380, RZ, 0xc0, !PT ;  /* 0x000003802f1c7812 */ /* 0x000fe200078ec0ff */
[----:B------:R-:W-:Y:S01]  /*9f80*/  FMUL.FTZ R5, R24, R121 ;  /* 0x0000007918057220 */ /* 0x000fe20000410000 */
[----:B------:R-:W-:Y:S01]  /*9f90*/  SHF.R.U64 R26, R26, 0x3, RZ ;  /* 0x000000031a1a7819 */ /* 0x000fe200000012ff */
[----:B------:R-:W-:Y:S01]  /*9fa0*/  FMUL.FTZ R144, R39, R149 ;  /* 0x0000009527907220 */ /* 0x000fe20000410000 */
[----:B------:R-:W-:Y:S01]  /*9fb0*/  IADD3 R29, P3, R48, 0x20, RZ ;  /* 0x00000020301d7810 */ /* 0x000fe20007f7e0ff */
[--C-:B------:R-:W-:Y:S01]  /*9fc0*/  IMAD.X R83, RZ, RZ, R49.reuse, P0 ;  /* 0x000000ffff537224 */ /* 0x100fe200000e0631 */
        /* <DEDUP_REMOVED lines=8> */
[----:B------:R-:W-:Y:S01]  /*a050*/  LOP3.LUT R26, R29, 0x380, RZ, 0xc0, !PT ;  /* 0x000003801d1a7812 */ /* 0x000fe200078ec0ff */
[-C--:B------:R-:W-:Y:S01]  /*a060*/  FMUL.FTZ R25, R44, R121.reuse ;  /* 0x000000792c197220 */ /* 0x080fe20000410000 */
[----:B------:R-:W-:Y:S01]  /*a070*/  SHF.R.U64 R74, R74, 0x3, RZ ;  /* 0x000000034a4a7819 */ /* 0x000fe200000012ff */
[----:B------:R-:W-:Y:S01]  /*a080*/  FMUL.FTZ R15, R52, R121 ;  /* 0x00000079340f7220 */ /* 0x000fe20000410000 */
[----:B------:R-:W-:Y:S01]  /*a090*/  LOP3.LUT R82, R28, R47, RZ, 0x3c, !PT ;  /* 0x0000002f1c527212 */ /* 0x000fe200078e3cff */
[-C--:B------:R-:W-:Y:S01]  /*a0a0*/  FMUL.FTZ R24, R57, R121.reuse ;  /* 0x0000007939187220 */ /* 0x080fe20000410000 */
[----:B------:R-:W-:Y:S01]  /*a0b0*/  LOP3.LUT R28, R43, 0x380, RZ, 0xc0, !PT ;  /* 0x000003802b1c7812 */ /* 0x000fe200078ec0ff */
[-C--:B------:R-:W-:Y:S01]  /*a0c0*/  FMUL.FTZ R61, R61, R121.reuse ;  /* 0x000000793d3d7220 */ /* 0x080fe20000410000 */
[----:B------:R-:W-:Y:S01]  /*a0d0*/  SHF.R.U64 R26, R26, 0x3, RZ ;  /* 0x000000031a1a7819 */ /* 0x000fe200000012ff */
[-C--:B------:R-:W-:Y:S01]  /*a0e0*/  FMUL.FTZ R60, R60, R121.reuse ;  /* 0x000000793c3c7220 */ /* 0x080fe20000410000 */
[----:B------:R-:W-:Y:S01]  /*a0f0*/  IADD3 R30, P4, R48, 0x4040, RZ ;  /* 0x00004040301e7810 */ /* 0x000fe20007f9e0ff */
[----:B------:R-:W-:Y:S01]  /*a100*/  FMUL.FTZ R65, R65, R121 ;  /* 0x0000007941417220 */ /* 0x000fe20000410000 */
[----:B------:R-:W-:Y:S01]  /*a110*/  LOP3.LUT R74, R74, R75, RZ, 0x3c, !PT ;  /* 0x0000004b4a4a7212 */ /* 0x000fe200078e3cff */
[--C-:B------:R-:W-:Y:S01]  /*a120*/  IMAD.X R75, RZ, RZ, R49.reuse, P5 ;  /* 0x000000ffff4b7224 */ /* 0x100fe200028e0631 */
[----:B------:R-:W-:Y:S01]  /*a130*/  SHF.R.U64 R28, R28, 0x3, RZ ;  /* 0x000000031c1c7819 */ /* 0x000fe200000012ff */
[--C-:B------:R-:W-:Y:S01]  /*a140*/  IMAD.X R55, RZ, RZ, R49.reuse, P4 ;  /* 0x000000ffff377224 */ /* 0x100fe200020e0631 */
[----:B------:R-:W-:Y:S01]  /*a150*/  LOP3.LUT R70, R26, R29, RZ, 0x3c, !PT ;  /* 0x0000001d1a467212 */ /* 0x000fe200078e3cff */
[-C--:B------:R-:W-:Y:S01]  /*a160*/  FMUL.FTZ R64, R64, R121.reuse ;  /* 0x0000007940407220 */ /* 0x080fe20000410000 */
[----:B------:R-:W-:Y:S01]  /*a170*/  IADD3 R41, P5, R48, 0x4020, RZ ;  /* 0x0000402030297810 */ /* 0x000fe20007fbe0ff */
[-C--:B------:R-:W-:Y:S01]  /*a180*/  FMUL.FTZ R69, R69, R121.reuse ;  /* 0x0000007945457220 */ /* 0x080fe20000410000 */
[----:B------:R-:W-:Y:S01]  /*a190*/  LOP3.LUT R29, R30, 0x380, RZ, 0xc0, !PT ;  /* 0x000003801e1d7812 */ /* 0x000fe200078ec0ff */
[----:B------:R-:W-:Y:S01]  /*a1a0*/  FMUL.FTZ R68, R68, R121 ;  /* 0x0000007944447220 */ /* 0x000fe20000410000 */
[----:B------:R-:W-:Y:S01]  /*a1b0*/  LOP3.LUT R66, R28, R43, RZ, 0x3c, !PT ;  /* 0x0000002b1c427212 */ /* 0x000fe200078e3cff */
        /* <DEDUP_REMOVED lines=9> */
[----:B------:R-:W-:Y:S01]  /*a250*/  IADD3 R29, P4, R50, 0x1000, RZ ;  /* 0x00001000321d7810 */ /* 0x000fe20007f9e0ff */
[----:B------:R-:W-:Y:S01]  /*a260*/  FMUL.FTZ R80, R80, R121 ;  /* 0x0000007950507220 */ /* 0x000fe20000410000 */
[----:B------:R-:W-:Y:S01]  /*a270*/  LOP3.LUT R56, R28, R41, RZ, 0x3c, !PT ;  /* 0x000000291c387212 */ /* 0x000fe200078e3cff */
[-C--:B------:R-:W-:Y:S01]  /*a280*/  FMUL.FTZ R85, R85, R121.reuse ;  /* 0x0000007955557220 */ /* 0x080fe20000410000 */
[----:B------:R-:W-:Y:S01]  /*a290*/  LOP3.LUT R27, R48, 0x380, RZ, 0xc0, !PT ;  /* 0x00000380301b7812 */ /* 0x000fe200078ec0ff */
[-C--:B------:R-:W-:Y:S01]  /*a2a0*/  FMUL.FTZ R84, R84, R121.reuse ;  /* 0x0000007954547220 */ /* 0x080fe20000410000 */
[----:B------:R-:W-:Y:S01]  /*a2b0*/  LOP3.LUT R28, R29, 0x380, RZ, 0xc0, !PT ;  /* 0x000003801d1c7812 */ /* 0x000fe200078ec0ff */
[-C--:B------:R-:W-:Y:S01]  /*a2c0*/  FMUL.FTZ R89, R89, R121.reuse ;  /* 0x0000007959597220 */ /* 0x080fe20000410000 */
[----:B------:R-:W-:Y:S01]  /*a2d0*/  IADD3 R53, P6, R48, 0x8040, RZ ;  /* 0x0000804030357810 */ /* 0x000fe20007fde0ff */
[-C--:B------:R-:W-:Y:S01]  /*a2e0*/  FMUL.FTZ R88, R88, R121.reuse ;  /* 0x0000007958587220 */ /* 0x080fe20000410000 */
[----:B------:R-:W-:Y:S01]  /*a2f0*/  IADD3 R35, P1, R48, 0x40, RZ ;  /* 0x0000004030237810 */ /* 0x000fe20007f3e0ff */
        /* <DEDUP_REMOVED lines=14> */
[----:B------:R-:W-:Y:S01]  /*a3e0*/  IADD3 R39, P0, R48, 0x60, RZ ;  /* 0x0000006030277810 */ /* 0x000fe20007f1e0ff */
[-C--:B------:R-:W-:Y:S01]  /*a3f0*/  FMUL.FTZ R121, R79, R149.reuse ;  /* 0x000000954f797220 */ /* 0x080fe20000410000 */
[----:B------:R-:W-:Y:S01]  /*a400*/  SHF.R.U64 R27, R27, 0x3, RZ ;  /* 0x000000031b1b7819 */ /* 0x000fe200000012ff */
[----:B------:R-:W-:Y:S01]  /*a410*/  FMUL.FTZ R33, R31, R149 ;  /* 0x000000951f217220 */ /* 0x000fe20000410000 */
[----:B------:R-:W-:Y:S01]  /*a420*/  SHF.R.U64 R28, R28, 0x3, RZ ;  /* 0x000000031c1c7819 */ /* 0x000fe200000012ff */
[----:B------:R-:W-:-:S02]  /*a430*/  IMAD.X R79, RZ, RZ, R49, P6 ;  /* 0x000000ffff4f7224 */ /* 0x000fc400030e0631 */
[----:B------:R-:W-:Y:S01]  /*a440*/  FMUL.FTZ R134, R63, R149 ;  /* 0x000000953f867220 */ /* 0x000fe20000410000 */
[----:B------:R-:W-:Y:S01]  /*a450*/  IADD3 R31, P6, R48, 0x4000, RZ ;  /* 0x00004000301f7810 */ /* 0x000fe20007fde0ff */
[--C-:B------:R-:W-:Y:S01]  /*a460*/  IMAD.X R63, RZ, RZ, R49.reuse, P1 ;  /* 0x000000ffff3f7224 */ /* 0x100fe200008e0631 */
[----:B------:R-:W-:Y:S01]  /*a470*/  LOP3.LUT R48, R27, R48, RZ, 0x3c, !PT ;  /* 0x000000301b307212 */ /* 0x000fe200078e3cff */
[----:B------:R-:W-:Y:S01]  /*a480*/  IMAD.X R27, RZ, RZ, R49, P0 ;  /* 0x000000ffff1b7224 */ /* 0x000fe200000e0631 */
[----:B------:R-:W-:Y:S01]  /*a490*/  LOP3.LUT R28, R28, R29, RZ, 0x3c, !PT ;  /* 0x0000001d1c1c7212 */ /* 0x000fe200078e3cff */
[-C--:B------:R-:W-:Y:S01]  /*a4a0*/  FMUL.FTZ R124, R91, R149.reuse ;  /* 0x000000955b7c7220 */ /* 0x080fe20000410000 */
[----:B------:R-:W-:Y:S01]  /*a4b0*/  LOP3.LUT R32, R53, 0x380, RZ, 0xc0, !PT ;  /* 0x0000038035207812 */ /* 0x000fe200078ec0ff */
[-C--:B------:R-:W-:Y:S01]  /*a4c0*/  FMUL.FTZ R91, R90, R149.reuse ;  /* 0x000000955a5b7220 */ /* 0x080fe20000410000 */
[C---:B------:R-:W-:Y:S01]  /*a4d0*/  IADD3 R29, P1, R50.reuse, 0x4000, RZ ;  /* 0x00004000321d7810 */ /* 0x040fe20007f3e0ff */
[----:B------:R-:W0:Y:S01]  /*a4e0*/  LDC R90, c[0x0][0xbe8] ;  /* 0x0002fa00ff5a7b82 */ /* 0x000e220000000800 */
[----:B------:R-:W-:Y:S01]  /*a4f0*/  IADD3 R41, P0, R50, 0x5000, RZ ;  /* 0x0000500032297810 */ /* 0x000fe20007f1e0ff */
[-C--:B------:R-:W-:Y:S01]  /*a500*/  FMUL.FTZ R128, R78, R149.reuse ;  /* 0x000000954e807220 */ /* 0x080fe20000410000 */
[----:B------:R-:W-:Y:S01]  /*a510*/  SHF.R.U64 R32, R32, 0x3, RZ ;  /* 0x0000000320207819 */ /* 0x000fe200000012ff */
[-C--:B------:R-:W-:Y:S01]  /*a520*/  FMUL.FTZ R137, R62, R149.reuse ;  /* 0x000000953e897220 */ /* 0x080fe20000410000 */
[----:B------:R-:W-:Y:S01]  /*a530*/  LOP3.LUT R36, R29, 0x380, RZ, 0xc0, !PT ;  /* 0x000003801d247812 */ /* 0x000fe200078ec0ff */
[-C--:B------:R-:W-:Y:S01]  /*a540*/  FMUL.FTZ R146, R34, R149.reuse ;  /* 0x0000009522927220 */ /* 0x080fe20000410000 */
[----:B------:R-:W-:Y:S01]  /*a550*/  LOP3.LUT R40, R41, 0x380, RZ, 0xc0, !PT ;  /* 0x0000038029287812 */ /* 0x000fe200078ec0ff */
[----:B------:R-:W-:Y:S01]  /*a560*/  FMUL.FTZ R147, R38, R149 ;  /* 0x0000009526937220 */ /* 0x000fe20000410000 */
        /* <DEDUP_REMOVED lines=9> */
[--C-:B------:R-:W-:Y:S01]  /*a600*/  IMAD.X R29, RZ, RZ, R51.reuse, P4 ;  /* 0x000000ffff1d7224 */ /* 0x100fe200020e0633 */
[----:B------:R-:W-:Y:S01]  /*a610*/  SHF.R.U64 R32, R32, 0x3, RZ ;  /* 0x0000000320207819 */ /* 0x000fe200000012ff */
[----:B------:R-:W-:Y:S01]  /*a620*/  FMUL.FTZ R131, R67, R149 ;  /* 0x0000009543837220 */ /* 0x000fe20000410000 */
[----:B------:R-:W-:Y:S01]  /*a630*/  LOP3.LUT R40, R40, R41, RZ, 0x3c, !PT ;  /* 0x0000002928287212 */ /* 0x000fe200078e3cff */
[-C--:B------:R-:W-:Y:S01]  /*a640*/  FMUL.FTZ R129, R71, R149.reuse ;  /* 0x0000009547817220 */ /* 0x080fe20000410000 */
[----:B------:R-:W-:Y:S01]  /*a650*/  IADD3 R41, P4, R50, 0x8000, RZ ;  /* 0x0000800032297810 */ /* 0x000fe20007f9e0ff */
[----:B------:R-:W-:Y:S01]  /*a660*/  FMUL.FTZ R95, R95, R149 ;  /* 0x000000955f5f7220 */ /* 0x000fe20000410000 */
[----:B------:R-:W-:Y:S01]  /*a670*/  LOP3.LUT R62, R32, R35, RZ, 0x3c, !PT ;  /* 0x00000023203e7212 */ /* 0x000fe200078e3cff */
[-C--:B------:R-:W-:Y:S01]  /*a680*/  FMUL.FTZ R94, R94, R149.reuse ;  /* 0x000000955e5e7220 */ /* 0x080fe20000410000 */
[----:B------:R-:W-:Y:S01]  /*a690*/  LOP3.LUT R32, R41, 0x380, RZ, 0xc0, !PT ;  /* 0x0000038029207812 */ /* 0x000fe200078ec0ff */
[----:B------:R-:W-:Y:S01]  /*a6a0*/  FMUL.FTZ R99, R99, R149 ;  /* 0x0000009563637220 */ /* 0x000fe20000410000 */
[----:B------:R-:W-:Y:S01]  /*a6b0*/  F2FP.BF16.F32.PACK_AB R4, R4, R5 ;  /* 0x000000050404723e */ /* 0x000fe200000010ff */
[-C--:B------:R-:W-:Y:S01]  /*a6c0*/  FMUL.FTZ R98, R98, R149.reuse ;  /* 0x0000009562627220 */ /* 0x080fe20000410000 */
[----:B------:R-:W-:Y:S01]  /*a6d0*/  SHF.R.U64 R32, R32, 0x3, RZ ;  /* 0x0000000320207819 */ /* 0x000fe200000012ff */
[----:B------:R-:W-:Y:S01]  /*a6e0*/  FMUL.FTZ R103, R103, R149 ;  /* 0x0000009567677220 */ /* 0x000fe20000410000 */
[----:B------:R-:W-:Y:S01]  /*a6f0*/  F2FP.BF16.F32.PACK_AB R5, R37, R154 ;  /* 0x0000009a2505723e */ /* 0x000fe200000010ff */
[--C-:B------:R-:W-:Y:S01]  /*a700*/  IMAD.X R37, RZ, RZ, R51.reuse, P1 ;  /* 0x000000ffff257224 */ /* 0x100fe200008e0633 */
[----:B------:R-:W-:Y:S01]  /*a710*/  LOP3.LUT R32, R32, R41, RZ, 0x3c, !PT ;  /* 0x0000002920207212 */ /* 0x000fe200078e3cff */
[----:B------:R-:W-:Y:S01]  /*a720*/  IMAD.X R41, RZ, RZ, R51, P0 ;  /* 0x000000ffff297224 */ /* 0x000fe200000e0633 */
[----:B0-----:R-:W-:Y:S01]  /*a730*/  ISETP.NE.AND P1, PT, R90, 0x1, PT ;  /* 0x000000015a00780c */ /* 0x001fe20003f25270 */
        /* <DEDUP_REMOVED lines=10> */
[----:B------:R-:W-:Y:S01]  /*a7e0*/  MOV R149, R48 ;  /* 0x0000003000957202 */ /* 0x000fe20000000f00 */
[----:B------:R-:W0:Y:S01]  /*a7f0*/  LDC R155, c[0x0][0xc38] ;  /* 0x00030e00ff9b7b82 */ /* 0x000e220000000800 */
[----:B------:R-:W-:Y:S01]  /*a800*/  LOP3.LUT R48, R151, 0x380, RZ, 0xc0, !PT ;  /* 0x0000038097307812 */ /* 0x000fe200078ec0ff */
[--C-:B------:R-:W-:Y:S01]  /*a810*/  IMAD.X R67, RZ, RZ, R49.reuse, P2 ;  /* 0x000000ffff437224 */ /* 0x100fe200010e0631 */
[----:B------:R-:W-:Y:S01]  /*a820*/  R2UR UR14, R212 ;  /* 0x00000000d40e72ca */ /* 0x000fe200000e0000 */
[----:B------:R-:W-:Y:S01]  /*a830*/  ULDC UR10, c[0x0][0xc44] ;  /* 0x00031100000a7ab9 */ /* 0x000fe20000000800 */
[----:B------:R-:W-:Y:S01]  /*a840*/  SHF.R.U64 R48, R48, 0x3, RZ ;  /* 0x0000000330307819 */ /* 0x000fe200000012ff */
[----:B------:R-:W-:Y:S01]  /*a850*/  ULDC.64 UR8, c[0x0][0xb90] ;  /* 0x0002e40000087ab9 */ /* 0x000fe20000000a00 */
[----:B------:R-:W-:Y:S01]  /*a860*/  R2UR UR13, R213 ;  /* 0x00000000d50d72ca */ /* 0x000fe200000e0000 */
[----:B------:R-:W1:Y:S01]  /*a870*/  @P1 LDC R153, c[0x0][0xbf0] ;  /* 0x0002fc00ff991b82 */ /* 0x000e620000000800 */
[----:B------:R-:W-:Y:S01]  /*a880*/  LOP3.LUT R48, R48, R151, RZ, 0x3c, !PT ;  /* 0x0000009730307212 */ /* 0x000fe200078e3cff */
[--C-:B------:R-:W-:Y:S01]  /*a890*/  IMAD.X R71, RZ, RZ, R49.reuse, P3 ;  /* 0x000000ffff477224 */ /* 0x100fe200018e0631 */
[----:B------:R-:W-:Y:S01]  /*a8a0*/  R2UR UR12, R211 ;  /* 0x00000000d30c72ca */ /* 0x000fe200000e0000 */
[--C-:B------:R-:W-:Y:S01]  /*a8b0*/  IMAD.X R57, RZ, RZ, R49.reuse, P5 ;  /* 0x000000ffff397224 */ /* 0x100fe200028e0631 */
[----:B------:R-:W-:Y:S01]  /*a8c0*/  MOV R75, R74 ;  /* 0x0000004a004b7202 */ /* 0x000fe20000000f00 */
[----:B------:R-:W-:Y:S01]  /*a8d0*/  IMAD.X R59, RZ, RZ, R49, P6 ;  /* 0x000000ffff3b7224 */ /* 0x000fe200030e0631 */
[----:B------:R-:W-:Y:S01]  /*a8e0*/  MOV R78, R78 ;  /* 0x0000004e004e7202 */ /* 0x000fe20000000f00 */
[----:B------:R-:W2:Y:S01]  /*a8f0*/  @P1 LDC R151, c[0x0][0xbec] ;  /* 0x0002fb00ff971b82 */ /* 0x000ea20000000800 */
[----:B------:R-:W-:Y:S01]  /*a900*/  UIADD3 UR5, -UR14, URZ, URZ ;  /* 0x0000003f0e057290 */ /* 0x000fe2000fffe13f */
[----:B------:R-:W-:Y:S01]  /*a910*/  MOV R79, R66 ;  /* 0x00000042004f7202 */ /* 0x000fe20000000f00 */
[----:B------:R-:W-:Y:S01]  /*a920*/  IMAD.X R49, RZ, RZ, R51, P0 ;  /* 0x000000ffff317224 */ /* 0x000fe200000e0633 */
[----:B------:R-:W-:Y:S01]  /*a930*/  LOP3.LUT R26, R31, 0x380, RZ, 0xc0, !PT ;  /* 0x000003801f1a7812 */ /* 0x000fe200078ec0ff */
[----:B------:R-:W-:-:S02]  /*a940*/  UIMAD UR10, UR10, UR5, UR13 ;  /* 0x000000050a0a72a4 */ /* 0x000fc4000f8e020d */
[----:B------:R-:W-:Y:S01]  /*a950*/  IMAD R74, RZ, RZ, -UR13 ;  /* 0x8000000dff4a7e24 */ /* 0x000fe2000f8e02ff */
[----:B------:R-:W-:Y:S01]  /*a960*/  F2FP.BF16.F32.PACK_AB R6, R6, R7 ;  /* 0x000000070606723e */ /* 0x000fe200000010ff */
[----:B------:R-:W3:Y:S01]  /*a970*/  LDC.64 R66, c[0x0][0xb98] ;  /* 0x0002e600ff427b82 */ /* 0x000ee20000000a00 */
[----:B------:R-:W-:Y:S01]  /*a980*/  USHF.R.S32.HI UR11, URZ, 0x1f, UR10 ;  /* 0x0000001f3f0b7899 */ /* 0x000fe2000801140a */
[----:B0-----:R-:W-:Y:S01]  /*a990*/  IMAD R74, R155, R74, UR12 ;  /* 0x0000000c9b4a7e24 */ /* 0x001fe2000f8e024a */
[----:B------:R-:W-:-:S05]  /*a9a0*/  F2FP.BF16.F32.PACK_AB R7, R33, R152 ;  /* 0x000000982107723e */ /* 0x000fca00000010ff */
[----:B------:R-:W-:Y:S01]  /*a9b0*/  BAR.SYNC.DEFER_BLOCKING 0x1, 0x100 ;  /* 0x0044000000007b1d */ /* 0x000fe20000010000 */
[----:B------:R-:W-:Y:S01]  /*a9c0*/  SHF.R.U64 R26, R26, 0x3, RZ ;  /* 0x000000031a1a7819 */ /* 0x000fe200000012ff */
[----:B------:R-:W-:Y:S01]  /*a9d0*/  UIMAD UR5, UR11, UR8, URZ ;  /* 0x000000080b0572a4 */ /* 0x000fe2000f8e023f */
[----:B------:R-:W-:Y:S01]  /*a9e0*/  IMAD R152, R74, 0x80, R216 ;  /* 0x000000804a987824 */ /* 0x000fe200078e02d8 */
[----:B------:R-:W-:Y:S01]  /*a9f0*/  UIMAD.WIDE.U32 UR6, UR10, UR8, URZ ;  /* 0x000000080a0672a5 */ /* 0x000fe2000f8e003f */
[----:B------:R-:W-:Y:S01]  /*aa00*/  LOP3.LUT R58, R26, R31, RZ, 0x3c, !PT ;  /* 0x0000001f1a3a7212 */ /* 0x000fe200078e3cff */
[----:B------:R-:W-:Y:S01]  /*aa10*/  UIMAD UR5, UR10, UR9, UR5 ;  /* 0x000000090a0572a4 */ /* 0x000fe2000f8e0205 */
[----:B------:R-:W-:Y:S01]  /*aa20*/  LOP3.LUT R26, R39, 0x380, RZ, 0xc0, !PT ;  /* 0x00000380271a7812 */ /* 0x000fe200078ec0ff */
[----:B------:R-:W-:Y:S01]  /*aa30*/  USHF.R.S32.HI UR12, URZ, 0x1f, UR14 ;  /* 0x0000001f3f0c7899 */ /* 0x000fe2000801140e */
[----:B------:R-:W-:Y:S01]  /*aa40*/  MOV R54, R54 ;  /* 0x0000003600367202 */ /* 0x000fe20000000f00 */
[----:B------:R-:W-:Y:S01]  /*aa50*/  IMAD.U32 R52, RZ, RZ, UR6 ;  /* 0x00000006ff347e24 */ /* 0x000fe2000f8e00ff */
[----:B------:R-:W-:Y:S01]  /*aa60*/  UIADD3 UR6, UR7, UR5, URZ ;  /* 0x0000000507067290 */ /* 0x000fe2000fffe03f */
[----:B------:R-:W-:Y:S01]  /*aa70*/  IMAD.MOV.U32 R55, RZ, RZ, R152 ;  /* 0x000000ffff377224 */ /* 0x000fe200078e0098 */
[----:B------:R-:W-:Y:S01]  /*aa80*/  SHF.R.U64 R26, R26, 0x3, RZ ;  /* 0x000000031a1a7819 */ /* 0x000fe200000012ff */
[----:B------:R-:W-:Y:S01]  /*aa90*/  IMAD.U32 R53, RZ, RZ, UR7 ;  /* 0x00000007ff357e24 */ /* 0x000fe2000f8e00ff */
[----:B------:R-:W-:Y:S01]  /*aaa0*/  F2FP.BF16.F32.PACK_AB R8, R8, R21 ;  /* 0x000000150808723e */ /* 0x000fe200000010ff */
[----:B------:R-:W-:Y:S01]  /*aab0*/  ULDC UR5, c[0x0][0xa88] ;  /* 0x0002a20000057ab9 */ /* 0x000fe20000000800 */
[----:B------:R-:W-:Y:S01]  /*aac0*/  LOP3.LUT R26, R26, R39, RZ, 0x3c, !PT ;  /* 0x000000271a1a7212 */ /* 0x000fe200078e3cff */
[----:B------:R-:W-:Y:S01]  /*aad0*/  IMAD.U32 R53, RZ, RZ, UR6 ;  /* 0x00000006ff357e24 */ /* 0x000fe2000f8e00ff */
[----:B------:R-:W-:Y:S01]  /*aae0*/  MOV R70, R70 ;  /* 0x0000004600467202 */ /* 0x000fe20000000f00 */
[----:B------:R-:W-:Y:S01]  /*aaf0*/  ULDC.64 UR6, c[0x0][0xb88] ;  /* 0x0002e20000067ab9 */ /* 0x000fe20000000a00 */
[----:B------:R-:W-:Y:S01]  /*ab00*/  MOV R62, R62 ;  /* 0x0000003e003e7202 */ /* 0x000fe20000000f00 */
[----:B---3--:R-:W-:Y:S01]  /*ab10*/  IMAD.WIDE.U32 R52, R66, UR14, R52 ;  /* 0x0000000e42347c25 */ /* 0x008fe2000f8e0034 */
[----:B------:R-:W-:Y:S01]  /*ab20*/  F2FP.BF16.F32.PACK_AB R10, R10, R25 ;  /* 0x000000190a0a723e */ /* 0x000fe200000010ff */
[----:B------:R2:W-:Y:S01]  /*ab30*/  STSM.16.M88.4 [R149], R4 ;  /* 0x0000000495007844 */ /* 0x0005e20000000200 */
[----:B------:R-:W-:Y:S01]  /*ab40*/  F2FP.BF16.F32.PACK_AB R24, R24, R3 ;  /* 0x000000031818723e */ /* 0x000fe200000010ff */
[----:B------:R-:W-:Y:S01]  /*ab50*/  ULDC.64 UR8, c[0x0][0x208] ;  /* 0x0000820000087ab9 */ /* 0x000fe20000000a00 */
[----:B------:R-:W-:Y:S01]  /*ab60*/  IADD3 R47, P3, R50, 0x7000, RZ ;  /* 0x00007000322f7810 */ /* 0x000fe20007f7e0ff */
[----:B------:R-:W-:Y:S01]  /*ab70*/  IMAD.X R33, RZ, RZ, R51, P4 ;  /* 0x000000ffff217224 */ /* 0x000fe200020e0633 */
[----:B------:R-:W-:-:S02]  /*ab80*/  F2FP.BF16.F32.PACK_AB R12, R12, R13 ;  /* 0x0000000d0c0c723e */ /* 0x000fc400000010ff */
[----:B------:R-:W-:Y:S02]  /*ab90*/  LOP3.LUT R46, R47, 0x380, RZ, 0xc0, !PT ;  /* 0x000003802f2e7812 */ /* 0x000fe400078ec0ff */
[----:B------:R-:W-:Y:S02]  /*aba0*/  F2FP.BF16.F32.PACK_AB R14, R14, R15 ;  /* 0x0000000f0e0e723e */ /* 0x000fe400000010ff */
[----:B------:R-:W-:Y:S02]  /*abb0*/  F2FP.BF16.F32.PACK_AB R13, R135, R142 ;  /* 0x0000008e870d723e */ /* 0x000fe400000010ff */
[----:B------:R-:W-:Y:S02]  /*abc0*/  F2FP.BF16.F32.PACK_AB R15, R136, R139 ;  /* 0x0000008b880f723e */ /* 0x000fe400000010ff */
[----:B------:R-:W-:Y:S01]  /*abd0*/  MOV R58, R58 ;  /* 0x0000003a003a7202 */ /* 0x000fe20000000f00 */
[----:B--2---:R-:W-:Y:S01]  /*abe0*/  @P1 IMAD.HI.U32 R4, R152, R151, RZ ;  /* 0x0000009798041227 */ /* 0x004fe200078e00ff */
[----:B------:R-:W-:-:S02]  /*abf0*/  F2FP.BF16.F32.PACK_AB R5, R145, R146 ;  /* 0x000000929105723e */ /* 0x000fc400000010ff */
[----:B------:R-:W-:Y:S02]  /*ac00*/  F2FP.BF16.F32.PACK_AB R6, R9, R120 ;  /* 0x000000780906723e */ /* 0x000fe400000010ff */
[----:B-1----:R-:W-:Y:S02]  /*ac10*/  @P1 SHF.R.U32.HI R55, RZ, R153, R4 ;  /* 0x00000099ff371219 */ /* 0x002fe40000011604 */
[----:B------:R-:W-:Y:S02]  /*ac20*/  F2FP.BF16.F32.PACK_AB R4, R0, R11 ;  /* 0x0000000b0004723e */ /* 0x000fe400000010ff */
[----:B------:R-:W-:Y:S01]  /*ac30*/  F2FP.BF16.F32.PACK_AB R7, R144, R147 ;  /* 0x000000939007723e */ /* 0x000fe200000010ff */
[----:B------:R-:W-:Y:S01]  /*ac40*/  IMAD.MOV R21, RZ, RZ, -R55 ;  /* 0x000000ffff157224 */ /* 0x000fe200078e0a37 */
[----:B------:R-:W-:Y:S02]  /*ac50*/  F2FP.BF16.F32.PACK_AB R9, R141, R150 ;  /* 0x000000968d09723e */ /* 0x000fe400000010ff */
[----:B------:R-:W-:Y:S01]  /*ac60*/  F2FP.BF16.F32.PACK_AB R11, R143, R148 ;  /* 0x000000948f0b723e */ /* 0x000fe200000010ff */
[----:B------:R-:W-:Y:S01]  /*ac70*/  IMAD R21, R90, R21, R152 ;  /* 0x000000155a157224 */ /* 0x000fe200078e0298 */
[----:B------:R-:W-:Y:S01]  /*ac80*/  MOV R0, R26 ;  /* 0x0000001a00007202 */ /* 0x000fe20000000f00 */
[----:B------:R-:W-:Y:S01]  /*ac90*/  IMAD R26, R66, UR12, RZ ;  /* 0x0000000c421a7c24 */ /* 0x000fe2000f8e02ff */
[----:B------:R0:W-:Y:S01]  /*aca0*/  STSM.16.M88.4 [R70], R4 ;  /* 0x0000000446007844 */ /* 0x0001e20000000200 */
[----:B------:R-:W-:-:S02]  /*acb0*/  IADD3 R52, P0, R55, R52, RZ ;  /* 0x0000003437347210 */ /* 0x000fc40007f1e0ff */
[----:B------:R-:W-:Y:S01]  /*acc0*/  IMAD R67, R67, UR14, R26 ;  /* 0x0000000e43437c24 */ /* 0x000fe2000f8e021a */
[----:B------:R1:W-:Y:S01]  /*acd0*/  STSM.16.M88.4 [R62], R8 ;  /* 0x000000083e007844 */ /* 0x0003e20000000200 */
[----:B------:R-:W-:Y:S02]  /*ace0*/  SHF.R.S32.HI R3, RZ, 0x1f, R21 ;  /* 0x0000001fff037819 */ /* 0x000fe40000011415 */
[----:B------:R-:W-:Y:S01]  /*acf0*/  F2FP.BF16.F32.PACK_AB R25, R133, R140 ;  /* 0x0000008c8519723e */ /* 0x000fe200000010ff */
[----:B------:R2:W-:Y:S01]  /*ad00*/  STSM.16.M88.4 [R0], R12 ;  /* 0x0000000c00007844 */ /* 0x0005e20000000200 */
[----:B------:R-:W-:Y:S02]  /*ad10*/  F2FP.BF16.F32.PACK_AB R26, R61, R60 ;  /* 0x0000003c3d1a723e */ /* 0x000fe400000010ff */
[----:B------:R-:W-:Y:S02]  /*ad20*/  F2FP.BF16.F32.PACK_AB R27, R134, R137 ;  /* 0x00000089861b723e */ /* 0x000fe400000010ff */
[----:B------:R-:W-:Y:S01]  /*ad30*/  MOV R56, R56 ;  /* 0x0000003800387202 */ /* 0x000fe20000000f00 */
[----:B------:R-:W-:Y:S01]  /*ad40*/  IMAD R57, R74, 0x80, R215 ;  /* 0x000000804a397824 */ /* 0x000fe200078e02d7 */
[----:B------:R-:W-:Y:S01]  /*ad50*/  SHF.R.U64 R46, R46, 0x3, RZ ;  /* 0x000000032e2e7819 */ /* 0x000fe200000012ff */
[----:B------:R-:W-:Y:S01]  /*ad60*/  STSM.16.M88.4 [R58], R24 ;  /* 0x000000183a007844 */ /* 0x000fe20000000200 */
[----:B0-----:R-:W-:-:S02]  /*ad70*/  F2FP.BF16.F32.PACK_AB R4, R65, R64 ;  /* 0x000000404104723e */ /* 0x001fc400000010ff */
[----:B------:R-:W-:Y:S01]  /*ad80*/  F2FP.BF16.F32.PACK_AB R5, R131, R138 ;  /* 0x0000008a8305723e */ /* 0x000fe200000010ff */
[----:B-1----:R-:W-:Y:S01]  /*ad90*/  IMAD R8, R3, UR6, RZ ;  /* 0x0000000603087c24 */ /* 0x002fe2000f8e02ff */
[----:B------:R-:W-:Y:S01]  /*ada0*/  SHF.R.S32.HI R9, RZ, 0x1f, R55 ;  /* 0x0000001fff097819 */ /* 0x000fe20000011437 */
[----:B------:R-:W-:Y:S01]  /*adb0*/  VIADD R3, R57, 0x8 ;  /* 0x0000000839037836 */ /* 0x000fe20000000000 */
[----:B------:R-:W-:Y:S01]  /*adc0*/  F2FP.BF16.F32.PACK_AB R6, R69, R68 ;  /* 0x000000444506723e */ /* 0x000fe200000010ff */
[----:B------:R-:W-:Y:S01]  /*add0*/  IMAD R55, R21, UR7, R8 ;  /* 0x0000000715377c24 */ /* 0x000fe2000f8e0208 */
[----:B------:R-:W-:Y:S01]  /*ade0*/  IADD3.X R53, R9, R53, R67, P0, !PT ;  /* 0x0000003509357210 */ /* 0x000fe200007fe443 */
[----:B--2---:R-:W-:Y:S01]  /*adf0*/  IMAD R0, R90, UR5, RZ ;  /* 0x000000055a007c24 */ /* 0x004fe2000f8e02ff */
[----:B------:R-:W-:Y:S02]  /*ae00*/  F2FP.BF16.F32.PACK_AB R7, R129, R132 ;  /* 0x000000848107723e */ /* 0x000fe400000010ff */
[----:B------:R-:W-:Y:S01]  /*ae10*/  LOP3.LUT R46, R46, R47, RZ, 0x3c, !PT ;  /* 0x0000002f2e2e7212 */ /* 0x000fe200078e3cff */
[----:B------:R-:W-:Y:S01]  /*ae20*/  IMAD.WIDE.U32 R52, R21, UR6, R52 ;  /* 0x0000000615347c25 */ /* 0x000fe2000f8e0034 */
[----:B------:R-:W-:Y:S01]  /*ae30*/  ULDC.64 UR6, c[0x0][0xb50] ;  /* 0x0002d40000067ab9 */ /* 0x000fe20000000a00 */
[----:B------:R0:W-:Y:S01]  /*ae40*/  STSM.16.M88.4 [R56], R4 ;  /* 0x0000000438007844 */ /* 0x0001e20000000200 */
[----:B------:R-:W-:Y:S01]  /*ae50*/  F2FP.BF16.F32.PACK_AB R8, R73, R72 ;  /* 0x000000484908723e */ /* 0x000fe200000010ff */
[----:B------:R-:W-:Y:S01]  /*ae60*/  IMAD.X R47, RZ, RZ, R51, P3 ;  /* 0x000000ffff2f7224 */ /* 0x000fe200018e0633 */
[----:B------:R-:W-:-:S02]  /*ae70*/  LEA R21, P3, R52, UR6, 0x2 ;  /* 0x0000000634157c11 */ /* 0x000fc4000f8610ff */
[----:B------:R-:W-:Y:S02]  /*ae80*/  F2FP.BF16.F32.PACK_AB R9, R127, R130 ;  /* 0x000000827f09723e */ /* 0x000fe400000010ff */
[----:B------:R-:W-:Y:S01]  /*ae90*/  F2FP.BF16.F32.PACK_AB R10, R77, R76 ;  /* 0x0000004c4d0a723e */ /* 0x000fe200000010ff */
[----:B------:R-:W-:Y:S01]  /*aea0*/  SHFL.IDX PT, R64, R21, RZ, 0x1c1f ;  /* 0x001c1fff15407589 */ /* 0x000fe200000e0000 */
[----:B------:R-:W-:Y:S02]  /*aeb0*/  F2FP.BF16.F32.PACK_AB R11, R121, R128 ;  /* 0x00000080790b723e */ /* 0x000fe400000010ff */
[----:B------:R-:W-:Y:S01]  /*aec0*/  F2FP.BF16.F32.PACK_AB R96, R97, R96 ;  /* 0x000000606160723e */ /* 0x000fe200000010ff */
[----:B------:R1:W-:Y:S01]  /*aed0*/  SHFL.IDX PT, R66, R21, 0x1, 0x1c1f ;  /* 0x003c1f0015427f89 */ /* 0x0003e200000e0000 */
[----:B------:R-:W-:Y:S02]  /*aee0*/  MOV R86, R86 ;  /* 0x0000005600567202 */ /* 0x000fe40000000f00 */
[----:B------:R-:W-:Y:S01]  /*aef0*/  F2FP.BF16.F32.PACK_AB R12, R89, R88 ;  /* 0x00000058590c723e */ /* 0x000fe200000010ff */
[----:B0-----:R-:W-:Y:S01]  /*af00*/  IMAD.IADD R5, R53, 0x1, R55 ;  /* 0x0000000135057824 */ /* 0x001fe200078e0237 */
[----:B------:R-:W-:Y:S01]  /*af10*/  F2FP.BF16.F32.PACK_AB R4, R81, R80 ;  /* 0x000000505104723e */ /* 0x000fe200000010ff */
[----:B------:R-:W-:Y:S01]  /*af20*/  STSM.16.M88.4 [R54], R8 ;  /* 0x0000000836007844 */ /* 0x000fe20000000200 */
[----:B------:R-:W-:Y:S01]  /*af30*/  F2FP.BF16.F32.PACK_AB R6, R85, R84 ;  /* 0x000000545506723e */ /* 0x000fe200000010ff */
[----:B-1----:R-:W0:Y:S01]  /*af40*/  @P1 LDC R21, c[0x0][0xbec] ;  /* 0x0002fb00ff151b82 */ /* 0x002e220000000800 */
[----:B------:R-:W-:-:S02]  /*af50*/  LEA.HI.X R52, R52, UR7, R5, 0x2, P3 ;  /* 0x0000000734347c11 */ /* 0x000fc400098f1405 */
[----:B------:R-:W-:Y:S02]  /*af60*/  F2FP.BF16.F32.PACK_AB R5, R122, R125 ;  /* 0x0000007d7a05723e */ /* 0x000fe400000010ff */
[----:B------:R-:W-:Y:S01]  /*af70*/  F2FP.BF16.F32.PACK_AB R7, R123, R126 ;  /* 0x0000007e7b07723e */ /* 0x000fe200000010ff */
[----:B------:R-:W1:Y:S01]  /*af80*/  SHFL.IDX PT, R65, R52, RZ, 0x1c1f ;  /* 0x001c1fff34417589 */ /* 0x000e6200000e0000 */
[----:B------:R-:W-:Y:S02]  /*af90*/  F2FP.BF16.F32.PACK_AB R13, R124, R91 ;  /* 0x0000005b7c0d723e */ /* 0x000fe400000010ff */
[----:B------:R-:W-:Y:S01]  /*afa0*/  F2FP.BF16.F32.PACK_AB R14, R93, R92 ;  /* 0x0000005c5d0e723e */ /* 0x000fe200000010ff */
[----:B------:R-:W-:Y:S01]  /*afb0*/  STSM.16.M88.4 [R79], R4 ;  /* 0x000000044f007844 */ /* 0x000fe20000000200 */
[----:B------:R-:W-:Y:S02]  /*afc0*/  F2FP.BF16.F32.PACK_AB R15, R95, R94 ;  /* 0x0000005e5f0f723e */ /* 0x000fe400000010ff */
[----:B------:R-:W-:Y:S01]  /*afd0*/  F2FP.BF16.F32.PACK_AB R97, R99, R98 ;  /* 0x000000626361723e */ /* 0x000fe200000010ff */
[----:B------:R-:W2:Y:S01]  /*afe0*/  SHFL.IDX PT, R67, R52, 0x1, 0x1c1f ;  /* 0x003c1f0034437f89 */ /* 0x000ea200000e0000 */
[----:B------:R-:W-:-:S02]  /*aff0*/  F2FP.BF16.F32.PACK_AB R104, R105, R104 ;  /* 0x000000686968723e */ /* 0x000fc400000010ff */
[----:B------:R-:W-:Y:S01]  /*b000*/  MOV R82, R82 ;  /* 0x0000005200527202 */ /* 0x000fe20000000f00 */
        /* <DEDUP_REMOVED lines=12> */
[C---:B------:R-:W-:Y:S02]  /*b0d0*/  IADD3 R43, P2, R50.reuse, 0x6000, RZ ;  /* 0x00006000322b7810 */ /* 0x040fe40007f5e0ff */
[----:B------:R-:W-:Y:S01]  /*b0e0*/  IADD3 R31, P5, R50, 0x2000, RZ ;  /* 0x00002000321f7810 */ /* 0x000fe20007fbe0ff */
[----:B------:R-:W-:Y:S01]  /*b0f0*/  STSM.16.M88.4 [R75], R112 ;  /* 0x000000704b007844 */ /* 0x000fe20000000200 */
[----:B------:R-:W-:-:S02]  /*b100*/  LOP3.LUT R42, R43, 0x380, RZ, 0xc0, !PT ;  /* 0x000003802b2a7812 */ /* 0x000fc400078ec0ff */
[----:B------:R-:W-:Y:S02]  /*b110*/  LOP3.LUT R30, R31, 0x380, RZ, 0xc0, !PT ;  /* 0x000003801f1e7812 */ /* 0x000fe400078ec0ff */
[----:B------:R-:W-:Y:S02]  /*b120*/  SHF.R.U64 R42, R42, 0x3, RZ ;  /* 0x000000032a2a7819 */ /* 0x000fe400000012ff */
[----:B------:R-:W-:Y:S02]  /*b130*/  SHF.R.U64 R30, R30, 0x3, RZ ;  /* 0x000000031e1e7819 */ /* 0x000fe400000012ff */
[----:B------:R-:W-:Y:S01]  /*b140*/  LOP3.LUT P0, RZ, R210, 0x3, RZ, 0xc0, !PT ;  /* 0x00000003d2ff7812 */ /* 0x000fe2000780c0ff */
[----:B------:R-:W-:Y:S01]  /*b150*/  BAR.SYNC.DEFER_BLOCKING 0x1, 0x100 ;  /* 0x0044000000007b1d */ /* 0x000fe20000010000 */
[----:B------:R-:W-:Y:S02]  /*b160*/  IADD3 R35, P6, R50, 0x3000, RZ ;  /* 0x0000300032237810 */ /* 0x000fe40007fde0ff */
[----:B------:R-:W-:Y:S01]  /*b170*/  LOP3.LUT R42, R42, R43, RZ, 0x3c, !PT ;  /* 0x0000002b2a2a7212 */ /* 0x000fe200078e3cff */
[--C-:B------:R-:W-:Y:S01]  /*b180*/  IMAD.X R43, RZ, RZ, R51.reuse, P2 ;  /* 0x000000ffff2b7224 */ /* 0x100fe200010e0633 */
[----:B------:R-:W-:Y:S01]  /*b190*/  LOP3.LUT R30, R30, R31, RZ, 0x3c, !PT ;  /* 0x0000001f1e1e7212 */ /* 0x000fe200078e3cff */
[----:B------:R-:W-:Y:S01]  /*b1a0*/  IMAD.X R31, RZ, RZ, R51, P5 ;  /* 0x000000ffff1f7224 */ /* 0x000fe200028e0633 */
[----:B------:R-:W-:-:S02]  /*b1b0*/  ISETP.GE.OR P2, PT, R57, R0, P0 ;  /* 0x000000003900720c */ /* 0x000fc40000746670 */
[----:B------:R-:W-:Y:S02]  /*b1c0*/  LOP3.LUT R34, R35, 0x380, RZ, 0xc0, !PT ;  /* 0x0000038023227812 */ /* 0x000fe400078ec0ff */
[----:B------:R-:W-:Y:S02]  /*b1d0*/  ISETP.GE.OR P0, PT, R3, R0, P0 ;  /* 0x000000000300720c */ /* 0x000fe40000706670 */
[----:B------:R-:W-:Y:S02]  /*b1e0*/  IADD3 R39, P5, R50, 0x9000, RZ ;  /* 0x0000900032277810 */ /* 0x000fe40007fbe0ff */
[----:B------:R-:W-:Y:S02]  /*b1f0*/  SHF.R.U64 R34, R34, 0x3, RZ ;  /* 0x0000000322227819 */ /* 0x000fe400000012ff */
[----:B------:R-:W-:Y:S02]  /*b200*/  LOP3.LUT R38, R39, 0x380, RZ, 0xc0, !PT ;  /* 0x0000038027267812 */ /* 0x000fe400078ec0ff */
[----:B------:R-:W-:Y:S01]  /*b210*/  LOP3.LUT R34, R34, R35, RZ, 0x3c, !PT ;  /* 0x0000002322227212 */ /* 0x000fe200078e3cff */
[----:B------:R-:W-:Y:S01]  /*b220*/  IMAD.X R35, RZ, RZ, R51, P6 ;  /* 0x000000ffff237224 */ /* 0x000fe200030e0633 */
[----:B------:R-:W-:-:S02]  /*b230*/  SHF.R.U64 R38, R38, 0x3, RZ ;  /* 0x0000000326267819 */ /* 0x000fc400000012ff */
[----:B------:R-:W-:Y:S01]  /*b240*/  IADD3 R45, P6, R50, 0xa000, RZ ;  /* 0x0000a000322d7810 */ /* 0x000fe20007fde0ff */
[----:B-1----:R1:W-:Y:S01]  /*b250*/  @!P2 ST.E desc[UR8][R64.64], R20 ;  /* 0x000000144000a985 */ /* 0x0023e2000c101908 */
[----:B------:R-:W-:Y:S02]  /*b260*/  LOP3.LUT R38, R38, R39, RZ, 0x3c, !PT ;  /* 0x0000002726267212 */ /* 0x000fe400078e3cff */
[----:B------:R-:W-:Y:S01]  /*b270*/  LOP3.LUT R44, R45, 0x380, RZ, 0xc0, !PT ;  /* 0x000003802d2c7812 */ /* 0x000fe200078ec0ff */
[----:B--2---:R2:W-:Y:S01]  /*b280*/  @!P0 ST.E desc[UR8][R66.64], R2 ;  /* 0x0000000242008985 */ /* 0x0045e2000c101908 */
[----:B------:R-:W-:Y:S02]  /*b290*/  LOP3.LUT R39, R50, 0x380, RZ, 0xc0, !PT ;  /* 0x0000038032277812 */ /* 0x000fe400078ec0ff */
[----:B------:R-:W-:Y:S01]  /*b2a0*/  SHF.R.U64 R44, R44, 0x3, RZ ;  /* 0x000000032c2c7819 */ /* 0x000fe200000012ff */
[----:B------:R3:W5:Y:S01]  /*b2b0*/  LD.E.128 R8, desc[UR8][R30.64] ;  /* 0x000000081e087980 */ /* 0x000762000c101d00 */
[----:B------:R-:W-:-:S02]  /*b2c0*/  SHF.R.U64 R39, R39, 0x3, RZ ;  /* 0x0000000327277819 */ /* 0x000fc400000012ff */
[----:B------:R-:W-:Y:S01]  /*b2d0*/  LOP3.LUT R44, R44, R45, RZ, 0x3c, !PT ;  /* 0x0000002d2c2c7212 */ /* 0x000fe200078e3cff */
[--C-:B------:R-:W-:Y:S01]  /*b2e0*/  IMAD.X R45, RZ, RZ, R51.reuse, P6 ;  /* 0x000000ffff2d7224 */ /* 0x100fe200030e0633 */
[----:B------:R-:W-:Y:S01]  /*b2f0*/  LOP3.LUT R50, R39, R50, RZ, 0x3c, !PT ;  /* 0x0000003227327212 */ /* 0x000fe200078e3cff */
[----:B------:R-:W-:Y:S01]  /*b300*/  IMAD.X R39, RZ, RZ, R51, P5 ;  /* 0x000000ffff277224 */ /* 0x000fe200028e0633 */
[----:B------:R4:W5:Y:S01]  /*b310*/  LD.E.128 R24, desc[UR8][R28.64] ;  /* 0x000000081c187980 */ /* 0x000962000c101d00 */
[----:B---3--:R-:W3:Y:S01]  /*b320*/  @P1 LDC R30, c[0x0][0xbf0] ;  /* 0x0002fc00ff1e1b82 */ /* 0x008ee20000000800 */
[----:B------:R-:W-:Y:S02]  /*b330*/  IMAD R3, R206, 0x20, R209 ;  /* 0x00000020ce037824 */ /* 0x000fe400078e02d1 */
[----:B------:R-:W5:Y:S04]  /*b340*/  LD.E.128 R56, desc[UR8][R50.64] ;  /* 0x0000000832387980 */ /* 0x000f68000c101d00 */
[----:B------:R3:W5:Y:S01]  /*b350*/  LD.E.128 R4, desc[UR8][R34.64] ;  /* 0x0000000822047980 */ /* 0x000762000c101d00 */
[----:B----4-:R-:W4:Y:S03]  /*b360*/  LDC.64 R28, c[0x0][0xae0] ;  /* 0x0002b800ff1c7b82 */ /* 0x010f260000000a00 */
[----:B------:R-:W5:Y:S01]  /*b370*/  LD.E.128 R68, desc[UR8][R36.64] ;  /* 0x0000000824447980 */ /* 0x000f62000c101d00 */
[----:B-1----:R-:W-:-:S03]  /*b380*/  IMAD R20, R74, 0x80, R3 ;  /* 0x000000804a147824 */ /* 0x002fc600078e0203 */
[----:B------:R-:W5:Y:S04]  /*b390*/  LD.E.128 R60, desc[UR8][R40.64] ;  /* 0x00000008283c7980 */ /* 0x000f68000c101d00 */
[----:B------:R-:W5:Y:S04]  /*b3a0*/  LD.E.128 R52, desc[UR8][R42.64] ;  /* 0x000000082a347980 */ /* 0x000f68000c101d00 */
[----:B------:R-:W5:Y:S04]  /*b3b0*/  LD.E.128 R12, desc[UR8][R46.64] ;  /* 0x000000082e0c7980 */ /* 0x000f68000c101d00 */
[----:B------:R1:W5:Y:S04]  /*b3c0*/  LD.E.128 R80, desc[UR8][R32.64] ;  /* 0x0000000820507980 */ /* 0x000368000c101d00 */
[----:B------:R0:W5:Y:S04]  /*b3d0*/  LD.E.128 R76, desc[UR8][R38.64] ;  /* 0x00000008264c7980 */ /* 0x000168000c101d00 */
[----:B--2---:R2:W5:Y:S04]  /*b3e0*/  LD.E.128 R64, desc[UR8][R44.64] ;  /* 0x000000082c407980 */ /* 0x004568000c101d00 */
[----:B------:R-:W5:Y:S01]  /*b3f0*/  LD.E.128 R48, desc[UR8][R48.64] ;  /* 0x0000000830307980 */ /* 0x000f62000c101d00 */
[----:B------:R-:W-:-:S02]  /*b400*/  ULDC.64 UR8, c[0x0][0xae8] ;  /* 0x0002ba0000087ab9 */ /* 0x000fc40000000a00 */
[----:B------:R-:W-:Y:S01]  /*b410*/  UIMAD UR5, UR11, UR8, URZ ;  /* 0x000000080b0572a4 */ /* 0x000fe2000f8e023f */
[----:B0-----:R-:W-:Y:S01]  /*b420*/  @P1 IMAD.HI.U32 R3, R20, R21, RZ ;  /* 0x0000001514031227 */ /* 0x001fe200078e00ff */
[----:B------:R-:W-:Y:S01]  /*b430*/  UIMAD.WIDE.U32 UR6, UR10, UR8, URZ ;  /* 0x000000080a0672a5 */ /* 0x000fe2000f8e003f */
[----:B------:R-:W-:Y:S01]  /*b440*/  @!PT LDS RZ, [RZ] ;  /* 0x00000000fffff984 */ /* 0x000fe20000000800 */
[----:B------:R-:W-:Y:S01]  /*b450*/  @!PT LDS RZ, [RZ] ;  /* 0x00000000fffff984 */ /* 0x000fe20000000800 */
[----:B------:R-:W-:Y:S01]  /*b460*/  @!PT LDS RZ, [RZ] ;  /* 0x00000000fffff984 */ /* 0x000fe20000000800 */
[----:B------:R-:W-:Y:S01]  /*b470*/  @!PT LDS RZ, [RZ] ;  /* 0x00000000fffff984 */ /* 0x000fe20000000800 */
[----:B------:R0:W-:Y:S06]  /*b480*/  MEMBAR.ALL.CTA ;  /* 0x0000000000007992 */ /* 0x0001ec0000008000 */
[----:B0-----:R-:W0:Y:S01]  /*b490*/  FENCE.VIEW.ASYNC.S ;  /* 0x00000000000073c6 */ /* 0x001e220000000000 */
[----:B------:R-:W-:Y:S01]  /*b4a0*/  UIMAD UR5, UR10, UR9, UR5 ;  /* 0x000000090a0572a4 */ /* 0x000fe2000f8e0205 */
[----:B------:R-:W-:Y:S01]  /*b4b0*/  IMAD.MOV.U32 R2, RZ, RZ, R20 ;  /* 0x000000ffff027224 */ /* 0x000fe200078e0014 */
[----:B---3--:R-:W-:Y:S01]  /*b4c0*/  @P1 SHF.R.U32.HI R2, RZ, R30, R3 ;  /* 0x0000001eff021219 */ /* 0x008fe20000011603 */
[----:B------:R-:W-:Y:S01]  /*b4d0*/  ULDC.64 UR8, c[0x0][0xaf0] ;  /* 0x0002bc0000087ab9 */ /* 0x000fe20000000a00 */
[----:B------:R-:W-:-:S02]  /*b4e0*/  UIADD3 UR7, UR7, UR5, URZ ;  /* 0x0000000507077290 */ /* 0x000fc4000fffe03f */
[----:B------:R-:W-:Y:S01]  /*b4f0*/  UIMAD UR5, UR12, UR8, URZ ;  /* 0x000000080c0572a4 */ /* 0x000fe2000f8e023f */
[--C-:B------:R-:W-:Y:S01]  /*b500*/  SHF.R.S32.HI R3, RZ, 0x1f, R2.reuse ;  /* 0x0000001fff037819 */ /* 0x100fe20000011402 */
[----:B------:R-:W-:Y:S01]  /*b510*/  UIMAD.WIDE.U32 UR6, UR14, UR8, UR6 ;  /* 0x000000080e0672a5 */ /* 0x000fe2000f8e0006 */
[----:B------:R-:W-:Y:S01]  /*b520*/  IMAD.MOV R21, RZ, RZ, -R2 ;  /* 0x000000ffff157224 */ /* 0x000fe200078e0a02 */
[----:B------:R-:W-:Y:S02]  /*b530*/  UIMAD UR5, UR14, UR9, UR5 ;  /* 0x000000090e0572a4 */ /* 0x000fe4000f8e0205 */
[----:B----4-:R-:W-:Y:S01]  /*b540*/  IMAD R3, R3, R28, RZ ;  /* 0x0000001c03037224 */ /* 0x010fe200078e02ff */
[----:B------:R-:W-:Y:S01]  /*b550*/  R2UR UR13, R207 ;  /* 0x00000000cf0d72ca */ /* 0x000fe200000e0000 */
[----:B------:R-:W-:Y:S01]  /*b560*/  UIADD3 UR7, UR7, UR5, URZ ;  /* 0x0000000507077290 */ /* 0x000fe2000fffe03f */
[----:B------:R-:W-:Y:S01]  /*b570*/  IMAD R21, R90, R21, R20 ;  /* 0x000000155a157224 */ /* 0x000fe200078e0214 */
[----:B------:R-:W-:Y:S01]  /*b580*/  ULDC.64 UR8, c[0x0][0xad8] ;  /* 0x0002b60000087ab9 */ /* 0x000fe20000000a00 */
[----:B------:R-:W-:Y:S01]  /*b590*/  IMAD R29, R2, R29, R3 ;  /* 0x0000001d021d7224 */ /* 0x000fe200078e0203 */
[----:B------:R-:W-:-:S02]  /*b5a0*/  UIADD3 UR4, UR4, 0x36820, URZ ;  /* 0x0003682004047890 */ /* 0x000fc4000fffe03f */
[----:B------:R-:W-:Y:S01]  /*b5b0*/  SHF.R.S32.HI R20, RZ, 0x1f, R21 ;  /* 0x0000001fff147819 */ /* 0x000fe20000011415 */
[----:B------:R-:W-:Y:S01]  /*b5c0*/  IMAD.WIDE.U32 R2, R2, R28, UR6 ;  /* 0x0000000602027e25 */ /* 0x000fe2000f8e001c */
[----:B------:R-:W-:Y:S01]  /*b5d0*/  UIADD3 UR36, UR36, 0x1, URZ ;  /* 0x0000000124247890 */ /* 0x000fe2000fffe03f */
[----:B------:R-:W-:Y:S02]  /*b5e0*/  ULDC.64 UR10, c[0x0][0xa80] ;  /* 0x0002a000000a7ab9 */ /* 0x000fe40000000a00 */
[----:B------:R-:W-:Y:S02]  /*b5f0*/  IMAD.IADD R3, R3, 0x1, R29 ;  /* 0x0000000103037824 */ /* 0x000fe400078e021d */
[----:B------:R-:W-:Y:S02]  /*b600*/  IMAD R20, R20, UR8, RZ ;  /* 0x0000000814147c24 */ /* 0x000fe4000f8e02ff */
[----:B------:R-:W-:Y:S01]  /*b610*/  IMAD R35, R74, 0x80, R209 ;  /* 0x000000804a237824 */ /* 0x000fe200078e02d1 */
[----:B------:R-:W-:Y:S01]  /*b620*/  ULDC UR5, c[0x0][0xc] ;  /* 0x0000030000057ab9 */ /* 0x000fe20000000800 */
[----:B------:R-:W-:-:S02]  /*b630*/  IMAD R29, R21, UR9, R20 ;  /* 0x00000009151d7c24 */ /* 0x000fc4000f8e0214 */
[----:B------:R-:W-:Y:S01]  /*b640*/  IMAD.WIDE.U32 R2, R21, UR8, R2 ;  /* 0x0000000815027c25 */ /* 0x000fe2000f8e0002 */
[----:B------:R-:W-:Y:S01]  /*b650*/  ISETP.GE.AND P2, PT, R35, R0, PT ;  /* 0x000000002300720c */ /* 0x000fe20003f46270 */
[----:B------:R-:W-:Y:S01]  /*b660*/  UMOV UR6, 0x1 ;  /* 0x0000000100067882 */ /* 0x000fe20000000000 */
[----:B------:R-:W-:Y:S01]  /*b670*/  UIADD3 UR13, UR5, UR13, URZ ;  /* 0x0000000d050d7290 */ /* 0x000fe2000fffe03f */
[----:B------:R-:W-:Y:S01]  /*b680*/  IMAD.IADD R29, R3, 0x1, R29 ;  /* 0x00000001031d7824 */ /* 0x000fe200078e021d */
[----:B------:R-:W-:Y:S01]  /*b690*/  UPRMT UR5, URZ, 0x654, UR4 ;  /* 0x000006543f057896 */ /* 0x000fe20008000004 */
[C---:B-1----:R-:W-:Y:S01]  /*b6a0*/  LEA R32, P1, R2.reuse, UR10, 0x1 ;  /* 0x0000000a02207c11 */ /* 0x042fe2000f8208ff */
[----:B------:R-:W-:Y:S02]  /*b6b0*/  UPRMT UR4, UR6, 0x654, UR4 ;  /* 0x0000065406047896 */ /* 0x000fe40008000004 */
[----:B------:R-:W-:Y:S01]  /*b6c0*/  UISETP.NE.AND UP0, UPT, UR36, 0x2, UPT ;  /* 0x000000022400788c */ /* 0x000fe2000bf05270 */
[----:B------:R-:W-:Y:S01]  /*b6d0*/  VIADD R21, R35, 0x20 ;  /* 0x0000002023157836 */ /* 0x000fe20000000000 */
[----:B------:R-:W-:-:S02]  /*b6e0*/  LEA.HI.X R33, R2, UR11, R29, 0x1, P1 ;  /* 0x0000000b02217c11 */ /* 0x000fc400088f0c1d */
[----:B------:R-:W-:Y:S01]  /*b6f0*/  USEL UR6, URZ, 0x1, UP0 ;  /* 0x000000013f067887 */ /* 0x000fe20008000000 */
[----:B------:R-:W-:Y:S01]  /*b700*/  VIADD R3, R35, 0x40 ;  /* 0x0000004023037836 */ /* 0x000fe20000000000 */
[-C--:B------:R-:W-:Y:S01]  /*b710*/  ISETP.GE.AND P0, PT, R21, R0.reuse, PT ;  /* 0x000000001500720c */ /* 0x080fe20003f06270 */
[----:B0-----:R-:W-:Y:S01]  /*b720*/  SYNCS.ARRIVE.TRANS64.RED.A1T0 RZ, [UR5], RZ ;  /* 0x000000ffffff79a7 */ /* 0x001fe20008100405 */
[----:B------:R-:W-:Y:S01]  /*b730*/  IMAD.U32 R207, RZ, RZ, UR13 ;  /* 0x0000000dffcf7e24 */ /* 0x000fe2000f8e00ff */
[----:B------:R-:W-:Y:S01]  /*b740*/  USEL UR36, UR36, URZ, UP0 ;  /* 0x0000003f24247287 */ /* 0x000fe20008000000 */
[----:B------:R2:W0:Y:S01]  /*b750*/  SHFL.IDX PT, R20, R32, RZ, 0x181f ;  /* 0x00181fff20147589 */ /* 0x00042200000e0000 */
[----:B------:R-:W-:Y:S01]  /*b760*/  ULOP3.LUT UR61, UR61, UR6, URZ, 0x3c, !UPT ;  /* 0x000000063d3d7292 */ /* 0x000fe2000f8e3c3f */
[----:B------:R-:W-:Y:S02]  /*b770*/  BSSY B0, `(.L_x_3648) ;  /* 0x0000012000007945 */ /* 0x000fe40003800000 */
[----:B------:R2:W1:Y:S01]  /*b780*/  SHFL.IDX PT, R21, R33, RZ, 0x181f ;  /* 0x00181fff21157589 */ /* 0x00046200000e0000 */
[----:B------:R-:W-:Y:S01]  /*b790*/  SYNCS.ARRIVE.TRANS64.RED.A1T0 RZ, [UR4], RZ ;  /* 0x000000ffffff79a7 */ /* 0x000fe20008100404 */
[----:B------:R-:W-:Y:S01]  /*b7a0*/  ISETP.GE.AND P1, PT, R3, R0, PT ;  /* 0x000000000300720c */ /* 0x000fe20003f26270 */
[----:B------:R-:W-:-:S12]  /*b7b0*/  @P2 BRA `(.L_x_3649) ;  /* 0x0000000000342947 */ /* 0x000fd80003800000 */
[----:B------:R-:W-:Y:S01]  /*b7c0*/  ULDC UR4, c[0x0][0xac8] ;  /* 0x0002b20000047ab9 */ /* 0x000fe20000000800 */
[----:B------:R-:W-:Y:S01]  /*b7d0*/  ULDC.64 UR6, c[0x0][0x208] ;  /* 0x0000820000067ab9 */ /* 0x000fe20000000a00 */
[----:B------:R-:W-:Y:S02]  /*b7e0*/  ISETP.GE.AND P3, PT, R205, UR4, PT ;  /* 0x00000004cd007c0c */ /* 0x000fe4000bf66270 */
[----:B------:R-:W-:Y:S02]  /*b7f0*/  ISETP.GE.AND P4, PT, R204, UR4, PT ;  /* 0x00000004cc007c0c */ /* 0x000fe4000bf86270 */
[----:B------:R-:W-:-:S09]  /*b800*/  ISETP.GE.AND P2, PT, R23, UR4, PT ;  /* 0x0000000417007c0c */ /* 0x000fd2000bf46270 */
[-C--:B0-----:R-:W-:Y:S02]  /*b810*/  @!P3 LEA R28, P5, R205, R20.reuse, 0x1 ;  /* 0x00000014cd1cb211 */ /* 0x081fe400078a08ff */
[C---:B------:R-:W-:Y:S02]  /*b820*/  @!P4 LEA R30, P6, R204.reuse, R20, 0x1 ;  /* 0x00000014cc1ec211 */ /* 0x040fe400078c08ff */
[----:B-1----:R-:W-:Y:S01]  /*b830*/  @!P2 IMAD.WIDE R2, R23, 0x2, R20 ;  /* 0x000000021702a825 */ /* 0x002fe200078e0214 */
[-C--:B------:R-:W-:Y:S02]  /*b840*/  @!P3 LEA.HI.X R29, R205, R21.reuse, R220, 0x1, P5 ;  /* 0x00000015cd1db211 */ /* 0x080fe400028f0cdc */
[----:B------:R-:W-:Y:S02]  /*b850*/  @!P4 LEA.HI.X R31, R204, R21, R219, 0x1, P6 ;  /* 0x00000015cc1fc211 */ /* 0x000fe400030f0cdb */
[----:B-----5:R3:W-:Y:S04]  /*b860*/  @!P2 ST.E.128 desc[UR6][R2.64], R56 ;  /* 0x000000380200a985 */ /* 0x0207e8000c101d06 */
[----:B------:R3:W-:Y:S04]  /*b870*/  @!P3 ST.E.128 desc[UR6][R28.64], R68 ;  /* 0x000000441c00b985 */ /* 0x0007e8000c101d06 */
[----:B------:R3:W-:Y:S02]  /*b880*/  @!P4 ST.E.128 desc[UR6][R30.64], R80 ;  /* 0x000000501e00c985 */ /* 0x0007e4000c101d06 */
.L_x_3649:
[----:B------:R-:W-:Y:S05]  /*b890*/  BSYNC B0 ;  /* 0x0000000000007941 */ /* 0x000fea0003800000 */
.L_x_3648:
[----:B-1----:R1:W4:Y:S01]  /*b8a0*/  SHFL.IDX PT, R21, R33, 0x1, 0x181f ;  /* 0x00381f0021157f89 */ /* 0x00232200000e0000 */
[----:B------:R-:W-:Y:S03]  /*b8b0*/  BSSY B0, `(.L_x_3650) ;  /* 0x0000010000007945 */ /* 0x000fe60003800000 */
[----:B0-----:R1:W0:Y:S01]  /*b8c0*/  SHFL.IDX PT, R20, R32, 0x1, 0x181f ;  /* 0x00381f0020147f89 */ /* 0x00122200000e0000 */
[----:B------:R-:W-:Y:S05]  /*b8d0*/  @P0 BRA `(.L_x_3651) ;  /* 0x0000000000340947 */ /* 0x000fea0003800000 */
[----:B------:R-:W-:Y:S01]  /*b8e0*/  ULDC UR4, c[0x0][0xac8] ;  /* 0x0002b20000047ab9 */ /* 0x000fe20000000800 */
[----:B------:R-:W-:Y:S01]  /*b8f0*/  ULDC.64 UR6, c[0x0][0x208] ;  /* 0x0000820000067ab9 */ /* 0x000fe20000000a00 */
[----:B------:R-:W-:Y:S02]  /*b900*/  ISETP.GE.AND P4, PT, R205, UR4, PT ;  /* 0x00000004cd007c0c */ /* 0x000fe4000bf86270 */
[----:B------:R-:W-:Y:S02]  /*b910*/  ISETP.GE.AND P5, PT, R204, UR4, PT ;  /* 0x00000004cc007c0c */ /* 0x000fe4000bfa6270 */
[----:B------:R-:W-:-:S09]  /*b920*/  ISETP.GE.AND P3, PT, R23, UR4, PT ;  /* 0x0000000417007c0c */ /* 0x000fd2000bf66270 */
[-C--:B0--3--:R-:W-:Y:S02]  /*b930*/  @!P4 LEA R28, P0, R205, R20.reuse, 0x1 ;  /* 0x00000014cd1cc211 */ /* 0x089fe400078008ff */
[C---:B------:R-:W-:Y:S02]  /*b940*/  @!P5 LEA R30, P2, R204.reuse, R20, 0x1 ;  /* 0x00000014cc1ed211 */ /* 0x040fe400078408ff */
[----:B----4-:R-:W-:Y:S01]  /*b950*/  @!P3 IMAD.WIDE R2, R23, 0x2, R20 ;  /* 0x000000021702b825 */ /* 0x010fe200078e0214 */
[-C--:B------:R-:W-:Y:S02]  /*b960*/  @!P4 LEA.HI.X R29, R205, R21.reuse, R220, 0x1, P0 ;  /* 0x00000015cd1dc211 */ /* 0x080fe400000f0cdc */
[----:B------:R-:W-:Y:S02]  /*b970*/  @!P5 LEA.HI.X R31, R204, R21, R219, 0x1, P2 ;  /* 0x00000015cc1fd211 */ /* 0x000fe400010f0cdb */
[----:B-----5:R0:W-:Y:S04]  /*b980*/  @!P3 ST.E.128 desc[UR6][R2.64], R24 ;  /* 0x000000180200b985 */ /* 0x0201e8000c101d06 */
[----:B------:R0:W-:Y:S04]  /*b990*/  @!P4 ST.E.128 desc[UR6][R28.64], R60 ;  /* 0x0000003c1c00c985 */ /* 0x0001e8000c101d06 */
[----:B------:R0:W-:Y:S02]  /*b9a0*/  @!P5 ST.E.128 desc[UR6][R30.64], R76 ;  /* 0x0000004c1e00d985 */ /* 0x0001e4000c101d06 */
.L_x_3651:
[----:B------:R-:W-:Y:S05]  /*b9b0*/  BSYNC B0 ;  /* 0x0000000000007941 */ /* 0x000fea0003800000 */
.L_x_3650:
        /* <DEDUP_REMOVED lines=9> */
[-C--:B0----5:R-:W-:Y:S02]  /*ba50*/  @!P3 LEA R24, P0, R205, R20.reuse, 0x1 ;  /* 0x00000014cd18b211 */ /* 0x0a1fe400078008ff */
[C---:B------:R-:W-:Y:S02]  /*ba60*/  @!P4 LEA R26, P1, R204.reuse, R20, 0x1 ;  /* 0x00000014cc1ac211 */ /* 0x040fe400078208ff */
[----:B-1-3--:R-:W-:Y:S01]  /*ba70*/  @!P2 IMAD.WIDE R2, R23, 0x2, R20 ;  /* 0x000000021702a825 */ /* 0x00afe200078e0214 */
[-C--:B------:R-:W-:Y:S02]  /*ba80*/  @!P3 LEA.HI.X R25, R205, R21.reuse, R220, 0x1, P0 ;  /* 0x00000015cd19b211 */ /* 0x080fe400000f0cdc */
[----:B------:R-:W-:Y:S02]  /*ba90*/  @!P4 LEA.HI.X R27, R204, R21, R219, 0x1, P1 ;  /* 0x00000015cc1bc211 */ /* 0x000fe400008f0cdb */
[----:B------:R0:W-:Y:S04]  /*baa0*/  @!P2 ST.E.128 desc[UR6][R2.64], R8 ;  /* 0x000000080200a985 */ /* 0x0001e8000c101d06 */
[----:B------:R0:W-:Y:S04]  /*bab0*/  @!P3 ST.E.128 desc[UR6][R24.64], R52 ;  /* 0x000000341800b985 */ /* 0x0001e8000c101d06 */
[----:B------:R0:W-:Y:S02]  /*bac0*/  @!P4 ST.E.128 desc[UR6][R26.64], R64 ;  /* 0x000000401a00c985 */ /* 0x0001e4000c101d06 */
.L_x_3653:
[----:B------:R-:W-:Y:S05]  /*bad0*/  BSYNC B0 ;  /* 0x0000000000007941 */ /* 0x000fea0003800000 */
.L_x_3652:
[----:B0--3--:R-:W-:Y:S01]  /*bae0*/  VIADD R3, R35, 0x60 ;  /* 0x0000006023037836 */ /* 0x009fe20000000000 */
[----:B-----5:R0:W3:Y:S01]  /*baf0*/  SHFL.IDX PT, R9, R33, 0x3, 0x181f ;  /* 0x00781f0021097f89 */ /* 0x0200e200000e0000 */
[----:B------:R-:W-:Y:S01]  /*bb00*/  BSSY B0, `(.L_x_3654) ;  /* 0x0000012000007945 */ /* 0x000fe20003800000 */
[----:B------:R-:W-:Y:S02]  /*bb10*/  VIADD R208, R208, 0x1 ;  /* 0x00000001d0d07836 */ /* 0x000fe40000000000 */
[----:B------:R-:W-:Y:S01]  /*bb20*/  ISETP.GE.AND P0, PT, R3, R0, PT ;  /* 0x000000000300720c */ /* 0x000fe20003f06270 */
[----:B------:R0:W0:-:S12]  /*bb30*/  SHFL.IDX PT, R8, R32, 0x3, 0x181f ;  /* 0x00781f0020087f89 */ /* 0x00001800000e0000 */
[----:B------:R-:W-:Y:S05]  /*bb40*/  @P0 BRA `(.L_x_3655) ;  /* 0x0000000000340947 */ /* 0x000fea0003800000 */
[----:B------:R-:W-:Y:S01]  /*bb50*/  ULDC UR4, c[0x0][0xac8] ;  /* 0x0002b20000047ab9 */ /* 0x000fe20000000800 */
[----:B------:R-:W-:Y:S01]  /*bb60*/  ULDC.64 UR6, c[0x0][0x208] ;  /* 0x0000820000067ab9 */ /* 0x000fe20000000a00 */
[----:B------:R-:W-:Y:S02]  /*bb70*/  ISETP.GE.AND P3, PT, R205, UR4, PT ;  /* 0x00000004cd007c0c */ /* 0x000fe4000bf66270 */
[----:B------:R-:W-:Y:S02]  /*bb80*/  ISETP.GE.AND P4, PT, R204, UR4, PT ;  /* 0x00000004cc007c0c */ /* 0x000fe4000bf86270 */
[----:B------:R-:W-:-:S09]  /*bb90*/  ISETP.GE.AND P2, PT, R23, UR4, PT ;  /* 0x0000000417007c0c */ /* 0x000fd2000bf46270 */
[-C--:B0-----:R-:W-:Y:S02]  /*bba0*/  @!P3 LEA R10, P0, R205, R8.reuse, 0x1 ;  /* 0x00000008cd0ab211 */ /* 0x081fe400078008ff */
[C---:B------:R-:W-:Y:S02]  /*bbb0*/  @!P4 LEA R20, P1, R204.reuse, R8, 0x1 ;  /* 0x00000008cc14c211 */ /* 0x040fe400078208ff */
[----:B---3--:R-:W-:Y:S01]  /*bbc0*/  @!P2 IMAD.WIDE R2, R23, 0x2, R8 ;  /* 0x000000021702a825 */ /* 0x008fe200078e0208 */
[-C--:B------:R-:W-:Y:S02]  /*bbd0*/  @!P3 LEA.HI.X R11, R205, R9.reuse, R220, 0x1, P0 ;  /* 0x00000009cd0bb211 */ /* 0x080fe400000f0cdc */
[----:B-1----:R-:W-:Y:S02]  /*bbe0*/  @!P4 LEA.HI.X R21, R204, R9, R219, 0x1, P1 ;  /* 0x00000009cc15c211 */ /* 0x002fe400008f0cdb */
[----:B------:R0:W-:Y:S04]  /*bbf0*/  @!P2 ST.E.128 desc[UR6][R2.64], R4 ;  /* 0x000000040200a985 */ /* 0x0001e8000c101d06 */
[----:B------:R0:W-:Y:S04]  /*bc00*/  @!P3 ST.E.128 desc[UR6][R10.64], R12 ;  /* 0x0000000c0a00b985 */ /* 0x0001e8000c101d06 */
[----:B------:R0:W-:Y:S02]  /*bc10*/  @!P4 ST.E.128 desc[UR6][R20.64], R48 ;  /* 0x000000301400c985 */ /* 0x0001e4000c101d06 */
.L_x_3655:
[----:B------:R-:W-:Y:S05]  /*bc20*/  BSYNC B0 ;  /* 0x0000000000007941 */ /* 0x000fea0003800000 */
.L_x_3654:
[----:B------:R-:W5:Y:S01]  /*bc30*/  LDC R0, c[0x0][0xc34] ;  /* 0x00030d00ff007b82 */ /* 0x000f620000000800 */
[----:B------:R-:W-:-:S13]  /*bc40*/  R2UR UR4, R207 ;  /* 0x00000000cf0472ca */ /* 0x000fda00000e0000 */
[----:B-----5:R-:W-:-:S13]  /*bc50*/  ISETP.LE.AND P0, PT, R0, UR4, PT ;  /* 0x0000000400007c0c */ /* 0x020fda000bf03270 */
[----:B------:R-:W-:Y:S05]  /*bc60*/  @!P0 BRA `(.L_x_3656) ;  /* 0xffffff5400888947 */ /* 0x000fea000383ffff */
[----:B------:R-:W-:Y:S05]  /*bc70*/  EXIT ;  /* 0x000000000000794d */ /* 0x000fea0003800000 */
.L_x_3622:
        /* <DEDUP_REMOVED lines=19> */
[----:B------:R-:W0:Y:S01]  /*bdb0*/  S2UR UR5, SR_CTAID.X ;  /* 0x00000000000579c3 */ /* 0x000e220000002500 */
[C---:B------:R-:W-:Y:S01]  /*bdc0*/  ISETP.NE.AND P1, PT, R6.reuse, RZ, PT ;  /* 0x000000ff0600720c */ /* 0x040fe20003f25270 */
[----:B------:R-:W-:Y:S01]  /*bdd0*/  ULDC UR37, c[0x0][0xc] ;  /* 0x0000030000257ab9 */ /* 0x000fe20000000800 */
[----:B------:R-:W-:Y:S01]  /*bde0*/  LOP3.LUT R4, R3, 0x38, R0, 0x78, !PT ;  /* 0x0000003803047812 */ /* 0x000fe200078e7800 */
[C---:B------:R-:W-:Y:S01]  /*bdf0*/  IMAD.SHL.U32 R3, R6.reuse, 0x8, RZ ;  /* 0x0000000806037824 */ /* 0x040fe200078e00ff */
[----:B------:R-:W-:Y:S01]  /*be00*/  ISETP.NE.OR P0, PT, R6, RZ, !P0 ;  /* 0x000000ff0600720c */ /* 0x000fe20004705670 */
[----:B------:R-:W-:Y:S01]  /*be10*/  IMAD.SHL.U32 R0, R0, 0x10, RZ ;  /* 0x0000001000007824 */ /* 0x000fe200078e00ff */
[----:B------:R-:W-:-:S02]  /*be20*/  LOP3.LUT R18, R18, 0xfffffffe, RZ, 0xc0, !PT ;  /* 0xfffffffe12127812 */ /* 0x000fc400078ec0ff */
[----:B------:R-:W-:Y:S02]  /*be30*/  LOP3.LUT R3, R4, 0x200, R3, 0xf8, !PT ;  /* 0x0000020004037812 */ /* 0x000fe400078ef803 */
[----:B------:R-:W-:Y:S02]  /*be40*/  SHF.R.U32.HI R4, RZ, 0x3, R6 ;  /* 0x00000003ff047819 */ /* 0x000fe40000011606 */
[----:B------:R-:W-:Y:S02]  /*be50*/  LOP3.LUT R2, R2, 0x38, RZ, 0xc0, !PT ;  /* 0x0000003802027812 */ /* 0x000fe400078ec0ff */
[----:B------:R-:W-:Y:S01]  /*be60*/  LOP3.LUT R6, R4, 0x70, R0, 0xf8, !PT ;  /* 0x0000007004067812 */ /* 0x000fe200078ef800 */
[----:B-1----:R-:W-:Y:S01]  /*be70*/  ULEA UR36, UR4, UR36, 0x18 ;  /* 0x0000002404247291 */ /* 0x002fe2000f8ec03f */
[----:B------:R-:W-:-:S04]  /*be80*/  @P1 LOP3.LUT R18, R18, 0x1, RZ, 0xfc, !PT ;  /* 0x0000000112121812 */ /* 0x000fc800078efcff */
[----:B------:R-:W-:Y:S02]  /*be90*/  LOP3.LUT R18, R18, 0xfffffffd, RZ, 0xc0, !PT ;  /* 0xfffffffd12127812 */ /* 0x000fe400078ec0ff */
[----:B------:R-:W-:Y:S01]  /*bea0*/  LEA R4, R3, UR36, 0x1 ;  /* 0x0000002403047c11 */ /* 0x000fe2000f8e08ff */
[----:B0-----:R-:W-:Y:S01]  /*beb0*/  IMAD.U32 R0, RZ, RZ, UR5 ;  /* 0x00000005ff007e24 */ /* 0x001fe2000f8e00ff */
[----:B------:R-:W-:-:S03]  /*bec0*/  @P0 LOP3.LUT R18, R18, 0x2, RZ, 0xfc, !PT ;  /* 0x0000000212120812 */ /* 0x000fc600078efcff */
[----:B------:R-:W-:Y:S04]  /*bed0*/  STL [R1+0x10], R4 ;  /* 0x0000100401007387 */ /* 0x000fe80000100800 */
[----:B------:R0:W-:Y:S02]  /*bee0*/  STL [R1+0x28], R0 ;  /* 0x0000280001007387 */ /* 0x0001e40000100800 */
[----:B0-----:R-:W-:Y:S01]  /*bef0*/  IMAD.MOV.U32 R0, RZ, RZ, 0x1 ;  /* 0x00000001ff007424 */ /* 0x001fe200078e00ff */
[----:B--2---:R-:W-:-:S05]  /*bf00*/  LOP3.LUT R3, R5, 0x2, RZ, 0xfc, !PT ;  /* 0x0000000205037812 */ /* 0x004fca00078efcff */
[----:B------:R0:W-:Y:S04]  /*bf10*/  STL [R1+0x18], R3 ;  /* 0x0000180301007387 */ /* 0x0001e80000100800 */
[----:B------:R-:W-:Y:S04]  /*bf20*/  STL [R1+0x34], RZ ;  /* 0x000034ff01007387 */ /* 0x000fe80000100800 */
[----:B------:R1:W-:Y:S01]  /*bf30*/  STL [R1], R0 ;  /* 0x0000000001007387 */ /* 0x0003e20000100800 */
[C---:B0-----:R-:W-:Y:S02]  /*bf40*/  LOP3.LUT R3, R2.reuse, 0x40, RZ, 0xfc, !PT ;  /* 0x0000004002037812 */ /* 0x041fe400078efcff */
[----:B-1----:R-:W-:-:S07]  /*bf50*/  LOP3.LUT R0, R2, 0x80, RZ, 0xfc, !PT ;  /* 0x0000008002007812 */ /* 0x002fce00078efcff */
.L_x_3745:
[----:B--2---:R-:W2:Y:S01]  /*bf60*/  LDL R2, [R1+0x28] ;  /* 0x0000280001027983 */ /* 0x004ea20000100800 */
        /* <DEDUP_REMOVED lines=17> */
[----:B------:R1:W-:Y:S04]  /*c080*/  STL [R1+0x1c], R4 ;  /* 0x00001c0401007387 */ /* 0x0003e80000100800 */
[----:B------:R-:W2:Y:S01]  /*c090*/  LDC R0, c[0x0][0x2f0] ;  /* 0x0000bc00ff007b82 */ /* 0x000ea20000000800 */
[----:B0-----:R-:W-:-:S05]  /*c0a0*/  @P1 IMAD.HI.U32 R2, R4, R2, RZ ;  /* 0x0000000204021227 */ /* 0x001fca00078e00ff */
[----:B------:R-:W-:Y:S01]  /*c0b0*/  @P1 SHF.R.U32.HI R5, RZ, R3, R2 ;  /* 0x00000003ff051219 */ /* 0x000fe20000011602 */
[----:B------:R-:W-:Y:S02]  /*c0c0*/  IMAD.MOV.U32 R2, RZ, RZ, RZ ;  /* 0x000000ffff027224 */ /* 0x000fe400078e00ff */
[----:B--2---:R-:W-:Y:S01]  /*c0d0*/  IMAD R6, R0, UR4, RZ ;  /* 0x0000000400067c24 */ /* 0x004fe2000f8e02ff */
        /* <DEDUP_REMOVED lines=12> */
[----:B------:R-:W-:Y:S05]  /*c1a0*/  @!P0 BRA `(.L_x_3658) ;  /* 0x0000000000408947 */ /* 0x000fea0003800000 */
        /* <DEDUP_REMOVED lines=16> */
.L_x_3658:
        /* <DEDUP_REMOVED lines=19> */
[----:B--2---:R-:W-:Y:S05]  /*c3e0*/  CALL.ABS.NOINC R2 ;  /* 0x0000000002007343 */ /* 0x004fea0003c00000 */
.L_x_3660:
        /* <DEDUP_REMOVED lines=15> */
.L_x_3659:
[----:B------:R-:W2:Y:S01]  /*c4e0*/  LDL R2, [R1+0x24] ;  /* 0x0000240001027983 */ /* 0x000ea20000100800 */
[----:B------:R-:W-:-:S03]  /*c4f0*/  ULDC.64 UR4, c[0x0][0x9f8] ;  /* 0x00027e0000047ab9 */ /* 0x000fc60000000a00 */
[----:B-1----:R-:W3:Y:S01]  /*c500*/  LDL R0, [R1+0x14] ;  /* 0x0000140001007983 */ /* 0x002ee20000100800 */
        /* <DEDUP_REMOVED lines=24> */
.L_x_3761:
        /* <DEDUP_REMOVED lines=8> */
.L_x_3764:
        /* <DEDUP_REMOVED lines=22> */
.L_x_3664:
[----:B---3--:R-:W3:Y:S01]  /*c870*/  LDL R3, [R1] ;  /* 0x0000000001037983 */ /* 0x008ee20000100800 */
[----:B------:R-:W-:Y:S02]  /*c880*/  LEA R2, R19, UR36, 0x3 ;  /* 0x0000002413027c11 */ /* 0x000fe4000f8e18ff */
[----:B---3--:R-:W-:-:S04]  /*c890*/  SHF.L.U32 R3, R3, 0x1f, RZ ;  /* 0x0000001f03037819 */ /* 0x008fc800000006ff */
[----:B------:R-:W3:Y:S02]  /*c8a0*/  SYNCS.PHASECHK.TRANS64.TRYWAIT P0, [R2+URZ+0x36840], R3 ;  /* 0x03684003020075a7 */ /* 0x000ee4000800017f */
[----:B---3--:R-:W-:Y:S05]  /*c8b0*/  @!P0 BRA `(.L_x_3665) ;  /* 0x0000004000fc8947 */ /* 0x008fea0003800000 */
.L_x_3765:
[----:B0-----:R-:W4:Y:S01]  /*c8c0*/  LDL R4, [R1+0x18] ;  /* 0x0000180001047983 */ /* 0x001f220000100800 */
        /* <DEDUP_REMOVED lines=9> */
.L_x_3666:
[----:B------:R-:W-:-:S13]  /*c960*/  LOP3.LUT P0, RZ, R18, 0x2, RZ, 0xc0, !PT ;  /* 0x0000000212ff7812 */ /* 0x000fda000780c0ff */
[----:B------:R-:W-:Y:S05]  /*c970*/  @P0 BRA `(.L_x_3667) ;  /* 0x0000000000040947 */ /* 0x000fea0003800000 */
[----:B------:R-:W-:Y:S01]  /*c980*/  BPT.TRAP 0x1 ;  /* 0x000000040000795c */ /* 0x000fe20000300000 */
.L_x_3667:
        /* <DEDUP_REMOVED lines=14> */
[----:B------:R-:W-:-:S11]  /*ca70*/  LOP3.LUT R18, R18, 0xfffffff7, RZ, 0xc0, !PT ;  /* 0xfffffff712127812 */ /* 0x000fd600078ec0ff */
        /* <DEDUP_REMOVED lines=11> */
[----:B------:R-:W-:Y:S01]  /*cb30*/  UIADD3 UR17, UR8, 0x28400, URZ ;  /* 0x0002840008117890 */ /* 0x000fe2000fffe03f */
[----:B---3--:R-:W-:-:S13]  /*cb40*/  R2UR UR11, R4 ;  /* 0x00000000040b72ca */ /* 0x008fda00000e0000 */
[----:B------:R-:W-:Y:S02]  /*cb50*/  UIMAD UR11, UR11, 0x70, UR9 ;  /* 0x000000700b0b78a4 */ /* 0x000fe4000f8e0209 */
[----:B------:R-:W-:Y:S02]  /*cb60*/  UIADD3 UR9, UR14, 0x36830, URZ ;  /* 0x000368300e097890 */ /* 0x000fe4000fffe03f */
[----:B------:R-:W-:-:S07]  /*cb70*/  UIADD3 UR14, UR8, 0x21400, URZ ;  /* 0x00021400080e7890 */ /* 0x000fce000fffe03f */
[----:B------:R-:W-:Y:S01]  /*cb80*/  UMOV UR8, UR14 ;  /* 0x0000000e00087c82 */ /* 0x000fe20008000000 */
[----:B------:R-:W-:Y:S01]  /*cb90*/  UMOV UR14, 0x80 ;  /* 0x00000080000e7882 */ /* 0x000fe20000000000 */
[----:B------:R0:W-:Y:S02]  /*cba0*/  UTMALDG.4D.MULTICAST [UR8], [UR4], UR18, desc[UR6] ;  /* 0x00000608040073b4 */ /* 0x0001e40008019812 */
[----:B0-----:R-:W-:Y:S01]  /*cbb0*/  UMOV UR8, UR15 ;  /* 0x0000000f00087c82 */ /* 0x001fe20008000000 */
[----:B------:R-:W-:Y:S02]  /*cbc0*/  UMOV UR10, UR16 ;  /* 0x00000010000a7c82 */ /* 0x000fe40008000000 */
[----:B------:R0:W-:Y:S02]  /*cbd0*/  UTMALDG.4D.MULTICAST [UR8], [UR4], UR18, desc[UR6] ;  /* 0x00000608040073b4 */ /* 0x0001e40008019812 */
[----:B0-----:R-:W-:Y:S01]  /*cbe0*/  UMOV UR8, UR17 ;  /* 0x0000001100087c82 */ /* 0x001fe20008000000 */
[----:B------:R-:W-:-:S02]  /*cbf0*/  UMOV UR10, UR14 ;  /* 0x0000000e000a7c82 */ /* 0x000fc40008000000 */
[----:B------:R3:W-:Y:S02]  /*cc00*/  UTMALDG.4D.MULTICAST [UR8], [UR4], UR18, desc[UR6] ;  /* 0x00000608040073b4 */ /* 0x0007e40008019812 */
[----:B---3--:R-:W-:Y:S01]  /*cc10*/  NOP ;  /* 0x0000000000007918 */ /* 0x008fe20000000000 */
.L_x_3662:
        /* <DEDUP_REMOVED lines=22> */
.L_x_3668:
[----:B0-----:R-:W3:Y:S01]  /*cd80*/  LDL.LU R4, [R1+0x14] ;  /* 0x0000140001047983 */ /* 0x001ee20000300800 */
[----:B-1----:R-:W-:Y:S01]  /*cd90*/  SHF.R.S32.HI R0, RZ, 0x1f, R16 ;  /* 0x0000001fff007819 */ /* 0x002fe20000011410 */
[----:B------:R-:W-:Y:S01]  /*cda0*/  ULDC.64 UR4, c[0x0][0x2d8] ;  /* 0x0000b60000047ab9 */ /* 0x000fe20000000a00 */
[----:B------:R-:W0:Y:S01]  /*cdb0*/  LDC R8, c[0x0][0x448] ;  /* 0x00011200ff087b82 */ /* 0x000e220000000800 */
[----:B------:R-:W4:Y:S04]  /*cdc0*/  LDL.LU R7, [R1+0x1c] ;  /* 0x00001c0001077983 */ /* 0x000f280000300800 */
[----:B------:R-:W2:Y:S01]  /*cdd0*/  LDL R5, [R1+0x28] ;  /* 0x0000280001057983 */ /* 0x000ea20000100800 */
        /* <DEDUP_REMOVED lines=19> */
[----:B--2---:R-:W-:Y:S01]  /*cf10*/  IMAD R0, R0, UR4, R5 ;  /* 0x0000000400007c24 */ /* 0x004fe2000f8e0205 */
        /* <DEDUP_REMOVED lines=19> */
[----:B------:R-:W-:Y:S02]  /*d050*/  ULDC.64 UR4, c[0x0][0x2c8] ;  /* 0x0000b20000047ab9 */ /* 0x000fe40000000a00 */
[----:B------:R-:W-:Y:S01]  /*d060*/  LOP3.LUT R9, R9, 0x38, RZ, 0xc0, !PT ;  /* 0x0000003809097812 */ /* 0x000fe200078ec0ff */
[----:B------:R-:W-:Y:S01]  /*d070*/  IMAD.IADD R3, R3, 0x1, R4 ;  /* 0x0000000103037824 */ /* 0x000fe200078e0204 */
[----:B------:R-:W-:Y:S02]  /*d080*/  SHF.R.S32.HI R4, RZ, 0x1f, R0 ;  /* 0x0000001fff047819 */ /* 0x000fe40000011400 */
[C---:B------:R-:W-:Y:S01]  /*d090*/  LOP3.LUT R11, R9.reuse, 0x40, RZ, 0xfc, !PT ;  /* 0x00000040090b7812 */ /* 0x040fe200078efcff */
[----:B------:R-:W-:Y:S01]  /*d0a0*/  IMAD.WIDE.U32 R2, R0, UR4, R2 ;  /* 0x0000000400027c25 */ /* 0x000fe2000f8e0002 */
[----:B------:R-:W-:-:S03]  /*d0b0*/  LOP3.LUT R9, R9, 0x80, RZ, 0xfc, !PT ;  /* 0x0000008009097812 */ /* 0x000fc600078efcff */
[----:B------:R-:W-:-:S04]  /*d0c0*/  IMAD R4, R4, UR4, RZ ;  /* 0x0000000404047c24 */ /* 0x000fc8000f8e02ff */
[----:B------:R-:W-:Y:S01]  /*d0d0*/  IMAD R4, R0, UR5, R4 ;  /* 0x0000000500047c24 */ /* 0x000fe2000f8e0204 */
[----:B------:R-:W-:Y:S02]  /*d0e0*/  ULDC.64 UR4, c[0x0][0x280] ;  /* 0x0000a00000047ab9 */ /* 0x000fe40000000a00 */
[----:B------:R-:W-:Y:S01]  /*d0f0*/  LEA R0, P0, R2, UR4, 0x1 ;  /* 0x0000000402007c11 */ /* 0x000fe2000f8008ff */
[----:B------:R-:W-:Y:S01]  /*d100*/  ULDC UR4, c[0x0][0x2b8] ;  /* 0x0000ae0000047ab9 */ /* 0x000fe20000000800 */
[----:B------:R-:W-:Y:S01]  /*d110*/  IMAD.IADD R3, R3, 0x1, R4 ;  /* 0x0000000103037824 */ /* 0x000fe200078e0204 */
[----:B------:R-:W-:Y:S02]  /*d120*/  ISETP.GE.AND P1, PT, R9, UR4, PT ;  /* 0x0000000409007c0c */ /* 0x000fe4000bf26270 */
[----:B------:R0:W5:Y:S01]  /*d130*/  LDL R9, [R1+0x10] ;  /* 0x0000100001097983 */ /* 0x0001620000100800 */
[----:B------:R-:W-:Y:S02]  /*d140*/  ISETP.GE.AND P3, PT, R10, UR4, PT ;  /* 0x000000040a007c0c */ /* 0x000fe4000bf66270 */
[----:B------:R-:W-:-:S02]  /*d150*/  LEA.HI.X R2, R2, UR5, R3, 0x1, P0 ;  /* 0x0000000502027c11 */ /* 0x000fc400080f0c03 */
[----:B------:R-:W-:Y:S01]  /*d160*/  ISETP.GE.AND P0, PT, R11, UR4, PT ;  /* 0x000000040b007c0c */ /* 0x000fe2000bf06270 */
[----:B------:R-:W-:-:S03]  /*d170*/  UMOV UR4, 0xffffffff ;  /* 0xffffffff00047882 */ /* 0x000fc60000000000 */
        /* <DEDUP_REMOVED lines=14> */
[----:B------:R-:W-:-:S04]  /*d260*/  @!P2 LOP3.LUT R7, R7, R6, RZ, 0x3c, !PT ;  /* 0x000000060707a212 */ /* 0x000fc800078e3cff */
[----:B------:R-:W-:-:S04]  /*d270*/  @!P2 LOP3.LUT R6, R7, R6, RZ, 0x3c, !PT ;  /* 0x000000060706a212 */ /* 0x000fc800078e3cff */
[----:B------:R-:W-:-:S05]  /*d280*/  @!P2 LOP3.LUT R7, R7, R6, RZ, 0x3c, !PT ;  /* 0x000000060707a212 */ /* 0x000fca00078e3cff */
[----:B------:R-:W-:Y:S01]  /*d290*/  @!PT LDS RZ, [RZ] ;  /* 0x00000000fffff984 */ /* 0x000fe20000000800 */
[----:B-----5:R-:W-:Y:S04]  /*d2a0*/  @!P2 LDGSTS.E.BYPASS.LTC128B.128 [R9+0x15400], desc[UR6][R6.64], !P3 ;  /* 0x154000000609afae */ /* 0x020fe8000d901d46 */
        /* <DEDUP_REMOVED lines=59> */
[----:B------:R-:W-:Y:S04]  /*d660*/  SHFL.IDX PT, R0, R0, 0x7, 0x181f ;  /* 0x00f81f0000007f89 */ /* 0x000fe800000e0000 */
[----:B0-----:R-:W0:Y:S02]  /*d670*/  SHFL.IDX PT, R6, R2, 0x6, 0x181f ;  /* 0x00d81f0002067f89 */ /* 0x001e2400000e0000 */
[----:B-1----:R-:W-:-:S05]  /*d680*/  @!P2 LEA R5, P4, R10, R5, 0x1 ;  /* 0x000000050a05a211 */ /* 0x002fca00078808ff */
[----:B0-----:R-:W-:-:S04]  /*d690*/  @!P2 IMAD.X R6, RZ, RZ, R6, P4 ;  /* 0x000000ffff06a224 */ /* 0x001fc800020e0606 */
[----:B------:R-:W-:Y:S02]  /*d6a0*/  @!P2 IMAD.MOV.U32 R7, RZ, RZ, R6 ;  /* 0x000000ffff07a224 */ /* 0x000fe400078e0006 */
[----:B------:R-:W-:Y:S02]  /*d6b0*/  @!P2 IMAD.MOV.U32 R6, RZ, RZ, R5 ;  /* 0x000000ffff06a224 */ /* 0x000fe400078e0005 */
[----:B------:R0:W1:Y:S04]  /*d6c0*/  SHFL.IDX PT, R5, R2, 0x7, 0x181f ;  /* 0x00f81f0002057f89 */ /* 0x00006800000e0000 */
[----:B------:R0:W-:Y:S04]  /*d6d0*/  @!P2 LDGSTS.E.BYPASS.LTC128B.128 [R9+0x18400], desc[UR6][R6.64], !P3 ;  /* 0x184000000609afae */ /* 0x0001e8000d901d46 */
[----:B------:R0:W-:Y:S04]  /*d6e0*/  @!P2 LDGSTS.E.BYPASS.LTC128B.128 [R9+0x1c400], desc[UR6][R6.64+0x80], !P0 ;  /* 0x1c4000800609afae */ /* 0x0001e8000c101d46 */
[----:B------:R0:W-:Y:S02]  /*d6f0*/  @!P2 LDGSTS.E.BYPASS.LTC128B.128 [R9+0x20400], desc[UR6][R6.64+0x100], !P1 ;  /* 0x204001000609afae */ /* 0x0001e4000c901d46 */
.L_x_3782:
[----:B------:R-:W-:Y:S01]  /*d700*/  VIADD R4, R4, 0x70 ;  /* 0x0000007004047836 */ /* 0x000fe20000000000 */
[----:B------:R-:W-:Y:S04]  /*d710*/  BSSY B0, `(.L_x_3670) ;  /* 0x000000c000007945 */ /* 0x000fe80003800000 */
[----:B------:R-:W-:-:S13]  /*d720*/  ISETP.GE.AND P2, PT, R4, R3, PT ;  /* 0x000000030400720c */ /* 0x000fda0003f46270 */
[----:B------:R-:W-:Y:S05]  /*d730*/  @P2 BRA `(.L_x_3671) ;  /* 0x0000000000242947 */ /* 0x000fea0003800000 */
[----:B0-----:R-:W-:Y:S01]  /*d740*/  LEA R2, P2, R10, R0, 0x1 ;  /* 0x000000000a027211 */ /* 0x001fe200078408ff */
[----:B------:R-:W-:-:S04]  /*d750*/  ULDC.64 UR4, c[0x0][0x208] ;  /* 0x0000820000047ab9 */ /* 0x000fc80000000a00 */
[----:B-1----:R-:W-:-:S05]  /*d760*/  IMAD.X R3, RZ, RZ, R5, P2 ;  /* 0x000000ffff037224 */ /* 0x002fca00010e0605 */
[----:B------:R-:W-:Y:S01]  /*d770*/  @!PT LDS RZ, [RZ] ;  /* 0x00000000fffff984 */ /* 0x000fe20000000800 */
[----:B------:R-:W-:Y:S01]  /*d780*/  @!PT LDS RZ, [RZ] ;  /* 0x00000000fffff984 */ /* 0x000fe20000000800 */
[----:B------:R-:W-:Y:S01]  /*d790*/  @!PT LDS RZ, [RZ] ;  /* 0x00000000fffff984 */ /* 0x000fe20000000800 */
[----:B------:R2:W-:Y:S04]  /*d7a0*/  LDGSTS.E.BYPASS.LTC128B.128 [R9+0x18c00], desc[UR4][R2.64], !P3 ;  /* 0x18c0000002097fae */ /* 0x0005e8000d901d44 */
[----:B------:R2:W-:Y:S04]  /*d7b0*/  LDGSTS.E.BYPASS.LTC128B.128 [R9+0x1cc00], desc[UR4][R2.64+0x80], !P0 ;  /* 0x1cc0008002097fae */ /* 0x0005e8000c101d44 */
[----:B------:R2:W-:Y:S02]  /*d7c0*/  LDGSTS.E.BYPASS.LTC128B.128 [R9+0x20c00], desc[UR4][R2.64+0x100], !P1 ;  /* 0x20c0010002097fae */ /* 0x0005e4000c901d44 */
.L_x_3671:
[----:B------:R-:W-:Y:S05]  /*d7d0*/  BSYNC B0 ;  /* 0x0000000000007941 */ /* 0x000fea0003800000 */
.L_x_3670:
[----:B0-2---:R-:W2:Y:S01]  /*d7e0*/  LDL R2, [R1+0x34] ;  /* 0x0000340001027983 */ /* 0x005ea20000100800 */
        /* <DEDUP_REMOVED lines=9> */
[----:B------:R-:W0:Y:S01]  /*d880*/  SYNCS.PHASECHK.TRANS64.TRYWAIT P0, [UR36+0x36820], R0 ;  /* 0x03682000ff0075a7 */ /* 0x000e220008000164 */
[----:B--2---:R-:W-:Y:S02]  /*d890*/  ISETP.GE.AND P1, PT, R2, 0x71, PT ;  /* 0x000000710200780c */ /* 0x004fe40003f26270 */
[----:B0-----:R-:W-:Y:S11]  /*d8a0*/  @!P0 BRA `(.L_x_3673) ;  /* 0x0000004000048947 */ /* 0x001ff60003800000 */
.L_x_3783:
[----:B------:R-:W-:Y:S05]  /*d8b0*/  BSYNC B0 ;  /* 0x0000000000007941 */ /* 0x000fea0003800000 */
.L_x_3672:
[----:B------:R-:W-:Y:S05]  /*d8c0*/  @!P1 BRA `(.L_x_3674) ;  /* 0x0000002400b89947 */ /* 0x000fea0003800000 */
[----:B0-----:R-:W2:Y:S01]  /*d8d0*/  LDL R2, [R1+0x24] ;  /* 0x0000240001027983 */ /* 0x001ea20000100800 */
[----:B------:R-:W-:Y:S02]  /*d8e0*/  IMAD.MOV.U32 R0, RZ, RZ, 0x1 ;  /* 0x00000001ff007424 */ /* 0x000fe400078e00ff */
[----:B--2---:R-:W-:-:S05]  /*d8f0*/  IMAD.MOV R8, RZ, RZ, -R2 ;  /* 0x000000ffff087224 */ /* 0x004fca00078e0a02 */
[----:B------:R-:W-:-:S05]  /*d900*/  VIADDMNMX R8, R8, R0, 0xffffffff, !PT ;  /* 0xffffffff08087446 */ /* 0x000fca0007800100 */
[----:B------:R-:W-:-:S05]  /*d910*/  IMAD.IADD R0, R2, 0x1, R8 ;  /* 0x0000000102007824 */ /* 0x000fca00078e0208 */
[----:B------:R-:W-:-:S04]  /*d920*/  LOP3.LUT R0, R0, 0x1, RZ, 0xc0, !PT ;  /* 0x0000000100007812 */ /* 0x000fc800078ec0ff */
[----:B------:R-:W-:Y:S01]  /*d930*/  ISETP.NE.U32.AND P0, PT, R0, 0x1, PT ;  /* 0x000000010000780c */ /* 0x000fe20003f05070 */
[----:B------:R-:W-:-:S12]  /*d940*/  VIADD R0, R2, 0xfffffffe ;  /* 0xfffffffe02007836 */ /* 0x000fd80000000000 */
[----:B------:R-:W-:Y:S05]  /*d950*/  @P0 BRA `(.L_x_3675) ;  /* 0x0000000c00300947 */ /* 0x000fea0003800000 */
[----:B------:R-:W2:Y:S01]  /*d960*/  LDL R2, [R1] ;  /* 0x0000000001027983 */ /* 0x000ea20000100800 */
        /* <DEDUP_REMOVED lines=12> */
[----:B-1----:R-:W0:Y:S01]  /*da30*/  LDC R5, c[0x0][0x43c] ;  /* 0x00010f00ff057b82 */ /* 0x002e220000000800 */
        /* <DEDUP_REMOVED lines=19> */
.L_x_3678:
[----:B------:R-:W-:Y:S01]  /*db70*/  LEA R3, R7, UR36, 0x3 ;  /* 0x0000002407037c11 */ /* 0x000fe2000f8e18ff */
[----:B------:R-:W-:Y:S01]  /*db80*/  BSSY B1, `(.L_x_3679) ;  /* 0x0000004000017945 */ /* 0x000fe20003800000 */
[----:B------:R-:W-:-:S04]  /*db90*/  SHF.L.U32 R2, R9, 0x1f, RZ ;  /* 0x0000001f09027819 */ /* 0x000fc800000006ff */
[----:B------:R-:W2:Y:S02]  /*dba0*/  SYNCS.PHASECHK.TRANS64.TRYWAIT P0, [R3+URZ+0x36840], R2 ;  /* 0x03684002030075a7 */ /* 0x000ea4000800017f */
[----:B--2---:R-:W-:Y:S05]  /*dbb0*/  @!P0 BRA `(.L_x_3680) ;  /* 0x0000003c00588947 */ /* 0x004fea0003800000 */
.L_x_3784:
[----:B------:R-:W-:Y:S05]  /*dbc0*/  BSYNC B1 ;  /* 0x0000000000017941 */ /* 0x000fea0003800000 */
.L_x_3679:
[----:B01----:R-:W3:Y:S01]  /*dbd0*/  LDL R5, [R1+0x18] ;  /* 0x0000180001057983 */ /* 0x003ee20000100800 */
[----:B------:R-:W0:Y:S02]  /*dbe0*/  S2R R6, SR_TID.X ;  /* 0x0000000000067919 */ /* 0x000e240000002100 */
[----:B0-----:R-:W-:-:S04]  /*dbf0*/  LOP3.LUT R6, R6, 0x7f, RZ, 0xc0, !PT ;  /* 0x0000007f06067812 */ /* 0x001fc800078ec0ff */
[----:B------:R-:W-:-:S13]  /*dc00*/  ISETP.NE.AND P0, PT, R6, RZ, PT ;  /* 0x000000ff0600720c */ /* 0x000fda0003f05270 */
[----:B--2---:R-:W-:-:S04]  /*dc10*/  @!P0 IMAD.MOV.U32 R2, RZ, RZ, 0xa800 ;  /* 0x0000a800ff028424 */ /* 0x004fc800078e00ff */
[----:B------:R3:W-:Y:S02]  /*dc20*/  @!P0 SYNCS.ARRIVE.TRANS64 RZ, [R3+URZ+0x36830], R2 ;  /* 0x0368300203ff89a7 */ /* 0x0007e4000800003f */
[----:B---3--:R-:W-:-:S04]  /*dc30*/  PRMT R2, R5, 0x9910, RZ ;  /* 0x0000991005027816 */ /* 0x008fc800000000ff */
[----:B------:R-:W-:-:S13]  /*dc40*/  ISETP.NE.AND P1, PT, R2, 0x2, PT ;  /* 0x000000020200780c */ /* 0x000fda0003f25270 */
[----:B------:R-:W-:Y:S05]  /*dc50*/  @P1 BRA `(.L_x_3681) ;  /* 0x0000000000041947 */ /* 0x000fea0003800000 */
[----:B------:R-:W-:Y:S01]  /*dc60*/  BPT.TRAP 0x1 ;  /* 0x000000040000795c */ /* 0x000fe20000300000 */
.L_x_3681:
[----:B------:R-:W-:Y:S01]  /*dc70*/  LOP3.LUT P0, RZ, R18, 0x2, RZ, 0xc0, !PT ;  /* 0x0000000212ff7812 */ /* 0x000fe2000780c0ff */
[----:B------:R-:W-:-:S12]  /*dc80*/  BSSY B1, `(.L_x_3682) ;  /* 0x0000003000017945 */ /* 0x000fd80003800000 */
[----:B------:R-:W-:Y:S05]  /*dc90*/  @P0 BRA `(.L_x_3683) ;  /* 0x0000000000040947 */ /* 0x000fea0003800000 */
[----:B------:R-:W-:Y:S01]  /*dca0*/  BPT.TRAP 0x1 ;  /* 0x000000040000795c */ /* 0x000fe20000300000 */
.L_x_3683:
[----:B------:R-:W-:Y:S05]  /*dcb0*/  BSYNC B1 ;  /* 0x0000000000017941 */ /* 0x000fea0003800000 */
.L_x_3682:
        /* <DEDUP_REMOVED lines=19> */
.L_x_3684:
        /* <DEDUP_REMOVED lines=17> */
.L_x_3685:
        /* <DEDUP_REMOVED lines=17> */
.L_x_3686:
        /* <DEDUP_REMOVED lines=16> */
.L_x_3785:
[----:B------:R-:W-:Y:S05]  /*e110*/  BSYNC B1 ;  /* 0x0000000000017941 */ /* 0x000fea0003800000 */
.L_x_3687:
[----:B------:R-:W1:Y:S02]  /*e120*/  S2R R5, SR_TID.X ;  /* 0x0000000000057919 */ /* 0x000e640000002100 */
[----:B-1----:R-:W-:-:S04]  /*e130*/  LOP3.LUT R5, R5, 0x7f, RZ, 0xc0, !PT ;  /* 0x0000007f05057812 */ /* 0x002fc800078ec0ff */
[----:B------:R-:W-:-:S13]  /*e140*/  ISETP.NE.AND P0, PT, R5, RZ, PT ;  /* 0x000000ff0500720c */ /* 0x000fda0003f05270 */
[----:B0-----:R-:W-:-:S04]  /*e150*/  @!P0 IMAD.MOV.U32 R3, RZ, RZ, 0xa800 ;  /* 0x0000a800ff038424 */ /* 0x001fc800078e00ff */
[----:B------:R0:W-:Y:S01]  /*e160*/  @!P0 SYNCS.ARRIVE.TRANS64 RZ, [R2+URZ+0x36850], R3 ;  /* 0x0368500302ff89a7 */ /* 0x0001e2000800003f */
[----:B------:R-:W-:Y:S05]  /*e170*/  @P1 BRA `(.L_x_3689) ;  /* 0x0000000000041947 */ /* 0x000fea0003800000 */
[----:B------:R-:W-:Y:S01]  /*e180*/  BPT.TRAP 0x1 ;  /* 0x000000040000795c */ /* 0x000fe20000300000 */
.L_x_3689:
[----:B------:R-:W-:Y:S01]  /*e190*/  LOP3.LUT P0, RZ, R18, 0x2, RZ, 0xc0, !PT ;  /* 0x0000000212ff7812 */ /* 0x000fe2000780c0ff */
[----:B------:R-:W-:-:S12]  /*e1a0*/  BSSY B1, `(.L_x_3690) ;  /* 0x0000003000017945 */ /* 0x000fd80003800000 */
[----:B------:R-:W-:Y:S05]  /*e1b0*/  @P0 BRA `(.L_x_3691) ;  /* 0x0000000000040947 */ /* 0x000fea0003800000 */
[----:B------:R-:W-:Y:S01]  /*e1c0*/  BPT.TRAP 0x1 ;  /* 0x000000040000795c */ /* 0x000fe20000300000 */
.L_x_3691:
[----:B------:R-:W-:Y:S05]  /*e1d0*/  BSYNC B1 ;  /* 0x0000000000017941 */ /* 0x000fea0003800000 */
.L_x_3690:
        /* <DEDUP_REMOVED lines=19> */
.L_x_3692:
        /* <DEDUP_REMOVED lines=16> */
.L_x_3693:
        /* <DEDUP_REMOVED lines=16> */
.L_x_3694:
        /* <DEDUP_REMOVED lines=12> */
.L_x_3677:
[----:B------:R-:W-:Y:S05]  /*e5d0*/  BSYNC B0 ;  /* 0x0000000000007941 */ /* 0x000fea0003800000 */
.L_x_3676:
[----:B0-----:R-:W2:Y:S01]  /*e5e0*/  LDL.LU R0, [R1+0x24] ;  /* 0x0000240001007983 */ /* 0x001ea20000300800 */
[----:B------:R-:W-:-:S03]  /*e5f0*/  IMAD.MOV.U32 R19, RZ, RZ, R7 ;  /* 0x000000ffff137224 */ /* 0x000fc600078e0007 */
[----:B------:R0:W-:Y:S02]  /*e600*/  STL [R1], R9 ;  /* 0x0000000901007387 */ /* 0x0001e40000100800 */
[----:B0-2---:R-:W-:-:S07]  /*e610*/  VIADD R0, R0, 0xfffffffd ;  /* 0xfffffffd00007836 */ /* 0x005fce0000000000 */
.L_x_3675:
[----:B------:R-:W2:Y:S01]  /*e620*/  LDL.LU R2, [R1+0x20] ;  /* 0x0000200001027983 */ /* 0x000ea20000300800 */
[----:B------:R-:W-:Y:S01]  /*e630*/  IMAD.MOV R8, RZ, RZ, -R8 ;  /* 0x000000ffff087224 */ /* 0x000fe200078e0a08 */
[----:B------:R-:W-:Y:S04]  /*e640*/  BSSY B0, `(.L_x_3674) ;  /* 0x0000196000007945 */ /* 0x000fe80003800000 */
[----:B--2---:R-:W-:-:S13]  /*e650*/  ISETP.NE.AND P0, PT, R2, R8, PT ;  /* 0x000000080200720c */ /* 0x004fda0003f05270 */
[----:B------:R-:W-:Y:S05]  /*e660*/  @!P0 BRA `(.L_x_3695) ;  /* 0x00000018004c8947 */ /* 0x000fea0003800000 */
[----:B------:R-:W-:-:S07]  /*e670*/  IMAD.MOV.U32 R6, RZ, RZ, R17 ;  /* 0x000000ffff067224 */ /* 0x000fce00078e0011 */
.L_x_3734:
[----:B--2---:R-:W2:Y:S01]  /*e680*/  LDL R2, [R1] ;  /* 0x0000000001027983 */ /* 0x004ea20000100800 */
[----:B------:R-:W-:Y:S01]  /*e690*/  LOP3.LUT P1, RZ, R18, 0x8, RZ, 0xc0, !PT ;  /* 0x0000000812ff7812 */ /* 0x000fe2000782c0ff */
[----:B------:R-:W-:Y:S01]  /*e6a0*/  VIADD R4, R19, 0x1 ;  /* 0x0000000113047836 */ /* 0x000fe20000000000 */
[----:B------:R-:W-:Y:S04]  /*e6b0*/  BSSY B1, `(.L_x_3696) ;  /* 0x00000c4000017945 */ /* 0x000fe80003800000 */
[----:B------:R-:W-:-:S04]  /*e6c0*/  ISETP.NE.AND P0, PT, R4, 0x2, PT ;  /* 0x000000020400780c */ /* 0x000fc80003f05270 */
[----:B-1----:R-:W-:Y:S02]  /*e6d0*/  SEL R5, RZ, 0x1, P0 ;  /* 0x00000001ff057807 */ /* 0x002fe40000000000 */
[----:B------:R-:W-:Y:S02]  /*e6e0*/  SEL R4, R4, RZ, P0 ;  /* 0x000000ff04047207 */ /* 0x000fe40000000000 */
[----:B--2---:R-:W-:Y:S01]  /*e6f0*/  LOP3.LUT R5, R2, R5, RZ, 0x3c, !PT ;  /* 0x0000000502057212 */ /* 0x004fe200078e3cff */
[----:B0-----:R-:W-:Y:S06]  /*e700*/  @!P1 BRA `(.L_x_3697) ;  /* 0x0000000800f89947 */ /* 0x001fec0003800000 */
[----:B------:R-:W-:Y:S01]  /*e710*/  LOP3.LUT P1, RZ, R18, 0x4, RZ, 0xc0, !PT ;  /* 0x0000000412ff7812 */ /* 0x000fe2000782c0ff */
[----:B------:R-:W-:-:S12]  /*e720*/  IMAD.MOV.U32 R8, RZ, RZ, R0 ;  /* 0x000000ffff087224 */ /* 0x000fd800078e0000 */
        /* <DEDUP_REMOVED lines=22> */
.L_x_3698:
[----:B------:R-:W-:Y:S01]  /*e890*/  LEA R3, R4, UR36, 0x3 ;  /* 0x0000002404037c11 */ /* 0x000fe2000f8e18ff */
[----:B------:R-:W-:Y:S01]  /*e8a0*/  BSSY B2, `(.L_x_3699) ;  /* 0x0000004000027945 */ /* 0x000fe20003800000 */
[----:B------:R-:W-:-:S04]  /*e8b0*/  SHF.L.U32 R2, R5, 0x1f, RZ ;  /* 0x0000001f05027819 */ /* 0x000fc800000006ff */
[----:B------:R-:W1:Y:S02]  /*e8c0*/  SYNCS.PHASECHK.TRANS64.TRYWAIT P0, [R3+URZ+0x36840], R2 ;  /* 0x03684002030075a7 */ /* 0x000e64000800017f */
[----:B-1----:R-:W-:Y:S05]  /*e8d0*/  @!P0 BRA `(.L_x_3700) ;  /* 0x0000003000388947 */ /* 0x002fea0003800000 */
.L_x_3786:
[----:B------:R-:W-:Y:S05]  /*e8e0*/  BSYNC B2 ;  /* 0x0000000000027941 */ /* 0x000fea0003800000 */
.L_x_3699:
[----:B0-----:R-:W2:Y:S01]  /*e8f0*/  LDL R7, [R1+0x18] ;  /* 0x0000180001077983 */ /* 0x001ea20000100800 */
[----:B------:R-:W0:Y:S02]  /*e900*/  S2R R9, SR_TID.X ;  /* 0x0000000000097919 */ /* 0x000e240000002100 */
[----:B0-----:R-:W-:-:S04]  /*e910*/  LOP3.LUT R9, R9, 0x7f, RZ, 0xc0, !PT ;  /* 0x0000007f09097812 */ /* 0x001fc800078ec0ff */
[----:B------:R-:W-:-:S13]  /*e920*/  ISETP.NE.AND P0, PT, R9, RZ, PT ;  /* 0x000000ff0900720c */ /* 0x000fda0003f05270 */
[----:B-1----:R-:W-:-:S04]  /*e930*/  @!P0 IMAD.MOV.U32 R2, RZ, RZ, 0xa800 ;  /* 0x0000a800ff028424 */ /* 0x002fc800078e00ff */
[----:B------:R2:W-:Y:S02]  /*e940*/  @!P0 SYNCS.ARRIVE.TRANS64 RZ, [R3+URZ+0x36830], R2 ;  /* 0x0368300203ff89a7 */ /* 0x0005e4000800003f */
[----:B--2---:R-:W-:-:S04]  /*e950*/  PRMT R2, R7, 0x9910, RZ ;  /* 0x0000991007027816 */ /* 0x004fc800000000ff */
[----:B------:R-:W-:-:S13]  /*e960*/  ISETP.NE.AND P1, PT, R2, 0x2, PT ;  /* 0x000000020200780c */ /* 0x000fda0003f25270 */
[----:B------:R-:W-:Y:S05]  /*e970*/  @P1 BRA `(.L_x_3701) ;  /* 0x0000000000041947 */ /* 0x000fea0003800000 */
[----:B------:R-:W-:Y:S01]  /*e980*/  BPT.TRAP 0x1 ;  /* 0x000000040000795c */ /* 0x000fe20000300000 */
.L_x_3701:
[----:B------:R-:W-:Y:S01]  /*e990*/  LOP3.LUT P0, RZ, R18, 0x2, RZ, 0xc0, !PT ;  /* 0x0000000212ff7812 */ /* 0x000fe2000780c0ff */
[----:B------:R-:W-:-:S12]  /*e9a0*/  BSSY B2, `(.L_x_3702) ;  /* 0x0000003000027945 */ /* 0x000fd80003800000 */
[----:B------:R-:W-:Y:S05]  /*e9b0*/  @P0 BRA `(.L_x_3703) ;  /* 0x0000000000040947 */ /* 0x000fea0003800000 */
[----:B------:R-:W-:Y:S01]  /*e9c0*/  BPT.TRAP 0x1 ;  /* 0x000000040000795c */ /* 0x000fe20000300000 */
.L_x_3703:
[----:B------:R-:W-:Y:S05]  /*e9d0*/  BSYNC B2 ;  /* 0x0000000000027941 */ /* 0x000fea0003800000 */
.L_x_3702:
        /* <DEDUP_REMOVED lines=19> */
.L_x_3704:
        /* <DEDUP_REMOVED lines=17> */
.L_x_3705:
        /* <DEDUP_REMOVED lines=17> */
.L_x_3706:
        /* <DEDUP_REMOVED lines=16> */
.L_x_3787:
[----:B------:R-:W-:Y:S05]  /*ee30*/  BSYNC B2 ;  /* 0x0000000000027941 */ /* 0x000fea0003800000 */
.L_x_3707:
[----:B------:R-:W1:Y:S02]  /*ee40*/  S2R R7, SR_TID.X ;  /* 0x0000000000077919 */ /* 0x000e640000002100 */
[----:B-1----:R-:W-:-:S04]  /*ee50*/  LOP3.LUT R7, R7, 0x7f, RZ, 0xc0, !PT ;  /* 0x0000007f07077812 */ /* 0x002fc800078ec0ff */
[----:B------:R-:W-:-:S13]  /*ee60*/  ISETP.NE.AND P0, PT, R7, RZ, PT ;  /* 0x000000ff0700720c */ /* 0x000fda0003f05270 */
[----:B0-----:R-:W-:-:S04]  /*ee70*/  @!P0 IMAD.MOV.U32 R3, RZ, RZ, 0xa800 ;  /* 0x0000a800ff038424 */ /* 0x001fc800078e00ff */
[----:B------:R0:W-:Y:S01]  /*ee80*/  @!P0 SYNCS.ARRIVE.TRANS64 RZ, [R2+URZ+0x36850], R3 ;  /* 0x0368500302ff89a7 */ /* 0x0001e2000800003f */
[----:B------:R-:W-:Y:S05]  /*ee90*/  @P1 BRA `(.L_x_3709) ;  /* 0x0000000000041947 */ /* 0x000fea0003800000 */
[----:B------:R-:W-:Y:S01]  /*eea0*/  BPT.TRAP 0x1 ;  /* 0x000000040000795c */ /* 0x000fe20000300000 */
.L_x_3709:
[----:B------:R-:W-:Y:S01]  /*eeb0*/  LOP3.LUT P0, RZ, R18, 0x2, RZ, 0xc0, !PT ;  /* 0x0000000212ff7812 */ /* 0x000fe2000780c0ff */
[----:B------:R-:W-:-:S12]  /*eec0*/  BSSY B2, `(.L_x_3710) ;  /* 0x0000003000027945 */ /* 0x000fd80003800000 */
[----:B------:R-:W-:Y:S05]  /*eed0*/  @P0 BRA `(.L_x_3711) ;  /* 0x0000000000040947 */ /* 0x000fea0003800000 */
[----:B------:R-:W-:Y:S01]  /*eee0*/  BPT.TRAP 0x1 ;  /* 0x000000040000795c */ /* 0x000fe20000300000 */
.L_x_3711:
[----:B------:R-:W-:Y:S05]  /*eef0*/  BSYNC B2 ;  /* 0x0000000000027941 */ /* 0x000fea0003800000 */
.L_x_3710:
        /* <DEDUP_REMOVED lines=19> */
.L_x_3712:
        /* <DEDUP_REMOVED lines=16> */
.L_x_3713:
        /* <DEDUP_REMOVED lines=16> */
.L_x_3714:
        /* <DEDUP_REMOVED lines=12> */
.L_x_3697:
[----:B------:R-:W-:Y:S05]  /*f2f0*/  BSYNC B1 ;  /* 0x0000000000017941 */ /* 0x000fea0003800000 */
.L_x_3696:
        /* <DEDUP_REMOVED lines=33> */
.L_x_3717:
[----:B------:R-:W-:Y:S01]  /*f510*/  LEA R3, R19, UR36, 0x3 ;  /* 0x0000002413037c11 */ /* 0x000fe2000f8e18ff */
[----:B------:R-:W-:Y:S01]  /*f520*/  BSSY B2, `(.L_x_3718) ;  /* 0x0000004000027945 */ /* 0x000fe20003800000 */
[----:B------:R-:W-:-:S04]  /*f530*/  SHF.L.U32 R2, R9, 0x1f, RZ ;  /* 0x0000001f09027819 */ /* 0x000fc800000006ff */
[----:B------:R-:W2:Y:S02]  /*f540*/  SYNCS.PHASECHK.TRANS64.TRYWAIT P0, [R3+URZ+0x36840], R2 ;  /* 0x03684002030075a7 */ /* 0x000ea4000800017f */
[----:B--2---:R-:W-:Y:S05]  /*f550*/  @!P0 BRA `(.L_x_3719) ;  /* 0x0000002400408947 */ /* 0x004fea0003800000 */
.L_x_3788:
[----:B------:R-:W-:Y:S05]  /*f560*/  BSYNC B2 ;  /* 0x0000000000027941 */ /* 0x000fea0003800000 */
.L_x_3718:
[----:B0-----:R-:W3:Y:S01]  /*f570*/  LDL R7, [R1+0x18] ;  /* 0x0000180001077983 */ /* 0x001ee20000100800 */
[----:B-1----:R-:W0:Y:S02]  /*f580*/  S2R R9, SR_TID.X ;  /* 0x0000000000097919 */ /* 0x002e240000002100 */
        /* <DEDUP_REMOVED lines=8> */
.L_x_3720:
[----:B------:R-:W-:Y:S01]  /*f610*/  LOP3.LUT P0, RZ, R18, 0x2, RZ, 0xc0, !PT ;  /* 0x0000000212ff7812 */ /* 0x000fe2000780c0ff */
[----:B------:R-:W-:-:S12]  /*f620*/  BSSY B2, `(.L_x_3721) ;  /* 0x0000003000027945 */ /* 0x000fd80003800000 */
[----:B------:R-:W-:Y:S05]  /*f630*/  @P0 BRA `(.L_x_3722) ;  /* 0x0000000000040947 */ /* 0x000fea0003800000 */
[----:B------:R-:W-:Y:S01]  /*f640*/  BPT.TRAP 0x1 ;  /* 0x000000040000795c */ /* 0x000fe20000300000 */
.L_x_3722:
[----:B------:R-:W-:Y:S05]  /*f650*/  BSYNC B2 ;  /* 0x0000000000027941 */ /* 0x000fea0003800000 */
.L_x_3721:
        /* <DEDUP_REMOVED lines=19> */
.L_x_3723:
        /* <DEDUP_REMOVED lines=17> */
.L_x_3724:
        /* <DEDUP_REMOVED lines=17> */
.L_x_3725:
        /* <DEDUP_REMOVED lines=15> */
.L_x_3789:
[----:B------:R-:W-:Y:S05]  /*faa0*/  BSYNC B2 ;  /* 0x0000000000027941 */ /* 0x000fea0003800000 */
.L_x_3726:
[----:B------:R-:W1:Y:S02]  /*fab0*/  S2R R3, SR_TID.X ;  /* 0x0000000000037919 */ /* 0x000e640000002100 */
[----:B-1----:R-:W-:-:S04]  /*fac0*/  LOP3.LUT R3, R3, 0x7f, RZ, 0xc0, !PT ;  /* 0x0000007f03037812 */ /* 0x002fc800078ec0ff */
[----:B------:R-:W-:-:S13]  /*fad0*/  ISETP.NE.AND P0, PT, R3, RZ, PT ;  /* 0x000000ff0300720c */ /* 0x000fda0003f05270 */
[----:B------:R-:W-:-:S04]  /*fae0*/  @!P0 IMAD.MOV.U32 R3, RZ, RZ, 0xa800 ;  /* 0x0000a800ff038424 */ /* 0x000fc800078e00ff */
[----:B------:R1:W-:Y:S01]  /*faf0*/  @!P0 SYNCS.ARRIVE.TRANS64 RZ, [R2+URZ+0x36850], R3 ;  /* 0x0368500302ff89a7 */ /* 0x0003e2000800003f */
[----:B------:R-:W-:Y:S05]  /*fb00*/  @P1 BRA `(.L_x_3728) ;  /* 0x0000000000041947 */ /* 0x000fea0003800000 */
[----:B------:R-:W-:Y:S01]  /*fb10*/  BPT.TRAP 0x1 ;  /* 0x000000040000795c */ /* 0x000fe20000300000 */
.L_x_3728:
[----:B------:R-:W-:Y:S01]  /*fb20*/  LOP3.LUT P0, RZ, R18, 0x2, RZ, 0xc0, !PT ;  /* 0x0000000212ff7812 */ /* 0x000fe2000780c0ff */
[----:B------:R-:W-:-:S12]  /*fb30*/  BSSY B2, `(.L_x_3729) ;  /* 0x0000003000027945 */ /* 0x000fd80003800000 */
[----:B------:R-:W-:Y:S05]  /*fb40*/  @P0 BRA `(.L_x_3730) ;  /* 0x0000000000040947 */ /* 0x000fea0003800000 */
[----:B------:R-:W-:Y:S01]  /*fb50*/  BPT.TRAP 0x1 ;  /* 0x000000040000795c */ /* 0x000fe20000300000 */
.L_x_3730:
[----:B------:R-:W-:Y:S05]  /*fb60*/  BSYNC B2 ;  /* 0x0000000000027941 */ /* 0x000fea0003800000 */
.L_x_3729:
        /* <DEDUP_REMOVED lines=19> */
.L_x_3731:
        /* <DEDUP_REMOVED lines=16> */
.L_x_3732:
        /* <DEDUP_REMOVED lines=16> */
.L_x_3733:
        /* <DEDUP_REMOVED lines=12> */
.L_x_3716:
[----:B------:R-:W-:Y:S05]  /*ff60*/  BSYNC B1 ;  /* 0x0000000000017941 */ /* 0x000fea0003800000 */
.L_x_3715:
[C---:B------:R-:W-:Y:S01]  /*ff70*/  ISETP.GT.AND P0, PT, R0.reuse, 0x1, PT ;  /* 0x000000010000780c */ /* 0x040fe20003f04270 */
[----:B------:R-:W-:-:S12]  /*ff80*/  VIADD R0, R0, 0xfffffffe ;  /* 0xfffffffe00007836 */ /* 0x000fd80000000000 */
[----:B------:R-:W-:Y:S05]  /*ff90*/  @P0 BRA `(.L_x_3734) ;  /* 0xffffffe400b80947 */ /* 0x000fea000383ffff */
.L_x_3695:
[----:B------:R-:W-:Y:S05]  /*ffa0*/  BSYNC B0 ;  /* 0x0000000000007941 */ /* 0x000fea0003800000 */
.L_x_3674:
[----:B------:R-:W-:Y:S01]  /*ffb0*/  LOP3.LUT P0, RZ, R18, 0x8, RZ, 0xc0, !PT ;  /* 0x0000000812ff7812 */ /* 0x000fe2000780c0ff */
[----:B------:R-:W-:-:S12]  /*ffc0*/  BSSY B0, `(.L_x_3735) ;  /* 0x0000055000007945 */ /* 0x000fd80003800000 */
[----:B------:R-:W-:Y:S05]  /*ffd0*/  @!P0 BRA `(.L_x_3736) ;  /* 0x00000004004c8947 */ /* 0x000fea0003800000 */
[----:B0-----:R-:W3:Y:S01]  /*ffe0*/  LDL R2, [R1] ;  /* 0x0000000001027983 */ /* 0x001ee20000100800 */
[----:B------:R-:W-:Y:S01]  /*fff0*/  LEA R0, R19, UR36, 0x3 ;  /* 0x0000002413007c11 */ /* 0x000fe2000f8e18ff */
[----:B------:R-:W-:Y:S01]  /*10000*/  BSSY B1, `(.L_x_3737) ;  /* 0x0000004000017945 */ /* 0x000fe20003800000 */
[----:B---3--:R-:W-:-:S04]  /*10010*/  SHF.L.U32 R2, R2, 0x1f, RZ ;  /* 0x0000001f02027819 */ /* 0x008fc800000006ff */
[----:B------:R-:W0:Y:S02]  /*10020*/  SYNCS.PHASECHK.TRANS64.TRYWAIT P0, [R0+URZ+0x36860], R2 ;  /* 0x03686002000075a7 */ /* 0x000e24000800017f */
[----:B0-----:R-:W-:Y:S05]  /*10030*/  @!P0 BRA `(.L_x_3738) ;  /* 0x0000001800b08947 */ /* 0x001fea0003800000 */
.L_x_3790:
[----:B------:R-:W-:Y:S05]  /*10040*/  BSYNC B1 ;  /* 0x0000000000017941 */ /* 0x000fea0003800000 */
.L_x_3737:
[----:B------:R-:W3:Y:S01]  /*10050*/  LDL R3, [R1+0x18] ;  /* 0x0000180001037983 */ /* 0x000ee20000100800 */
[----:B------:R-:W4:Y:S02]  /*10060*/  S2R R4, SR_TID.X ;  /* 0x0000000000047919 */ /* 0x000f240000002100 */
[----:B----4-:R-:W-:-:S04]  /*10070*/  LOP3.LUT R4, R4, 0x7f, RZ, 0xc0, !PT ;  /* 0x0000007f04047812 */ /* 0x010fc800078ec0ff */
[----:B------:R-:W-:-:S13]  /*10080*/  ISETP.NE.AND P0, PT, R4, RZ, PT ;  /* 0x000000ff0400720c */ /* 0x000fda0003f05270 */
[----:B0-----:R-:W-:-:S04]  /*10090*/  @!P0 IMAD.MOV.U32 R2, RZ, RZ, 0xa800 ;  /* 0x0000a800ff028424 */ /* 0x001fc800078e00ff */
[----:B------:R3:W-:Y:S02]  /*100a0*/  @!P0 SYNCS.ARRIVE.TRANS64 RZ, [R0+URZ+0x36850], R2 ;  /* 0x0368500200ff89a7 */ /* 0x0007e4000800003f */
[----:B---3--:R-:W-:-:S04]  /*100b0*/  PRMT R2, R3, 0x9910, RZ ;  /* 0x0000991003027816 */ /* 0x008fc800000000ff */
[----:B------:R-:W-:-:S13]  /*100c0*/  ISETP.NE.AND P0, PT, R2, 0x2, PT ;  /* 0x000000020200780c */ /* 0x000fda0003f05270 */
[----:B------:R-:W-:Y:S05]  /*100d0*/  @P0 BRA `(.L_x_3739) ;  /* 0x0000000000040947 */ /* 0x000fea0003800000 */
[----:B------:R-:W-:Y:S01]  /*100e0*/  BPT.TRAP 0x1 ;  /* 0x000000040000795c */ /* 0x000fe20000300000 */
.L_x_3739:
[----:B------:R-:W-:Y:S01]  /*100f0*/  LOP3.LUT P0, RZ, R18, 0x2, RZ, 0xc0, !PT ;  /* 0x0000000212ff7812 */ /* 0x000fe2000780c0ff */
[----:B------:R-:W-:-:S12]  /*10100*/  BSSY B1, `(.L_x_3740) ;  /* 0x0000003000017945 */ /* 0x000fd80003800000 */
[----:B------:R-:W-:Y:S05]  /*10110*/  @P0 BRA `(.L_x_3741) ;  /* 0x0000000000040947 */ /* 0x000fea0003800000 */
[----:B------:R-:W-:Y:S01]  /*10120*/  BPT.TRAP 0x1 ;  /* 0x000000040000795c */ /* 0x000fe20000300000 */
.L_x_3741:
[----:B------:R-:W-:Y:S05]  /*10130*/  BSYNC B1 ;  /* 0x0000000000017941 */ /* 0x000fea0003800000 */
.L_x_3740:
[----:B------:R-:W3:Y:S01]  /*10140*/  LDL R3, [R1+0x4] ;  /* 0x0000040001037983 */ /* 0x000ee20000100800 */
[----:B------:R-:W0:Y:S01]  /*10150*/  S2R R2, SR_CgaCtaId ;  /* 0x0000000000027919 */ /* 0x000e220000008800 */
[----:B------:R-:W4:Y:S01]  /*10160*/  S2R R4, SR_CgaCtaId ;  /* 0x0000000000047919 */ /* 0x000f220000008800 */
[----:B------:R-:W-:Y:S01]  /*10170*/  UIADD3 UR4, UP0, UR38, 0x470, URZ ;  /* 0x0000047026047890 */ /* 0x000fe2000ff1e03f */
[----:B------:R-:W-:Y:S01]  /*10180*/  PLOP3.LUT P0, PT, PT, PT, PT, 0x80, 0x0 ;  /* 0x000000000000781c */ /* 0x000fe20003f0f070 */
[----:B------:R-:W-:Y:S01]  /*10190*/  VIADD R0, R0, 0x36850 ;  /* 0x0003685000007836 */ /* 0x000fe20000000000 */
[----:B------:R-:W-:Y:S01]  /*101a0*/  UMOV UR6, 0x30000 ;  /* 0x0003000000067882 */ /* 0x000fe20000000000 */
[----:B------:R-:W-:Y:S01]  /*101b0*/  UIADD3.X UR5, URZ, UR39, URZ, UP0, !UPT ;  /* 0x000000273f057290 */ /* 0x000fe200087fe43f */
[----:B0-----:R-:W-:Y:S02]  /*101c0*/  LOP3.LUT R2, R2, 0x1, RZ, 0xc0, !PT ;  /* 0x0000000102027812 */ /* 0x001fe400078ec0ff */
[----:B----4-:R-:W-:-:S03]  /*101d0*/  LOP3.LUT R4, R4, 0x1, RZ, 0xc0, !PT ;  /* 0x0000000104047812 */ /* 0x010fc600078ec0ff */
[----:B------:R-:W-:-:S04]  /*101e0*/  IMAD R2, R2, 0xe00, RZ ;  /* 0x00000e0002027824 */ /* 0x000fc800078e02ff */
[----:B------:R-:W-:Y:S02]  /*101f0*/  IMAD R2, R19, 0x5400, R2 ;  /* 0x0000540013027824 */ /* 0x000fe400078e0202 */
[----:B------:R-:W-:-:S03]  /*10200*/  IMAD R4, R4, 0x38, RZ ;  /* 0x0000003804047824 */ /* 0x000fc600078e02ff */
[----:B------:R-:W-:Y:S01]  /*10210*/  LEA R2, R2, UR36, 0x1 ;  /* 0x0000002402027c11 */ /* 0x000fe2000f8e08ff */
[----:B------:R-:W-:Y:S01]  /*10220*/  UMOV UR14, 0x0 ;  /* 0x00000000000e7882 */ /* 0x000fe20000000000 */
[----:B------:R-:W-:Y:S01]  /*10230*/  UMOV UR15, 0x14f00000 ;  /* 0x14f00000000f7882 */ /* 0x000fe20000000000 */
[----:B------:R-:W-:Y:S01]  /*10240*/  UMOV UR10, URZ ;  /* 0x0000003f000a7c82 */ /* 0x000fe20008000000 */
[----:B---3--:R-:W-:Y:S02]  /*10250*/  IMAD R3, R3, 0x70, R4 ;  /* 0x0000007003037824 */ /* 0x008fe400078e0204 */
[----:B------:R-:W-:-:S07]  /*10260*/  VIADD R4, R2, 0x400 ;  /* 0x0000040002047836 */ /* 0x000fce0000000000 */
.L_x_3742:
        /* <DEDUP_REMOVED lines=16> */
.L_x_3743:
        /* <DEDUP_REMOVED lines=16> */
.L_x_3744:
        /* <DEDUP_REMOVED lines=9> */
[----:B---3--:R-:W-:Y:S05]  /*10500*/  @P0 BRA.U.ANY `(.L_x_3744) ;  /* 0xfffffffd00d80947 */ /* 0x008fea000393ffff */
.L_x_3736:
[----:B------:R-:W-:Y:S05]  /*10510*/  BSYNC B0 ;  /* 0x0000000000007941 */ /* 0x000fea0003800000 */
.L_x_3735:
[----:B------:R-:W3:Y:S01]  /*10520*/  LDL.LU R6, [R1+0x28] ;  /* 0x0000280001067983 */ /* 0x000ee20000300800 */
[----:B------:R-:W-:Y:S01]  /*10530*/  VIADD R19, R19, 0x1 ;  /* 0x0000000113137836 */ /* 0x000fe20000000000 */
[----:B------:R-:W-:Y:S02]  /*10540*/  ULDC UR4, c[0x0][0xc34] ;  /* 0x00030d0000047ab9 */ /* 0x000fe40000000800 */
[----:B-1----:R-:W4:Y:S04]  /*10550*/  LDL.LU R5, [R1] ;  /* 0x0000000001057983 */ /* 0x002f280000300800 */
[----:B------:R-:W5:Y:S01]  /*10560*/  LDL.LU R4, [R1+0x34] ;  /* 0x0000340001047983 */ /* 0x000f620000300800 */
[----:B------:R-:W-:-:S04]  /*10570*/  ISETP.NE.AND P0, PT, R19, 0x2, PT ;  /* 0x000000021300780c */ /* 0x000fc80003f05270 */
[----:B0-----:R-:W-:Y:S02]  /*10580*/  SEL R0, RZ, 0x1, P0 ;  /* 0x00000001ff007807 */ /* 0x001fe40000000000 */
[----:B------:R-:W-:Y:S01]  /*10590*/  SEL R19, R19, RZ, P0 ;  /* 0x000000ff13137207 */ /* 0x000fe20000000000 */
[----:B---3--:R-:W-:Y:S01]  /*105a0*/  VIADD R6, R6, UR37 ;  /* 0x0000002506067c36 */ /* 0x008fe20008000000 */
[----:B----4-:R-:W-:-:S04]  /*105b0*/  LOP3.LUT R5, R5, R0, RZ, 0x3c, !PT ;  /* 0x0000000005057212 */ /* 0x010fc800078e3cff */
[----:B------:R0:W-:Y:S01]  /*105c0*/  STL [R1+0x28], R6 ;  /* 0x0000280601007387 */ /* 0x0001e20000100800 */
[----:B------:R-:W-:Y:S01]  /*105d0*/  ISETP.GE.AND P1, PT, R6, UR4, PT ;  /* 0x0000000406007c0c */ /* 0x000fe2000bf26270 */
[----:B-----5:R-:W-:-:S05]  /*105e0*/  VIADD R4, R4, 0x1 ;  /* 0x0000000104047836 */ /* 0x020fca0000000000 */
[----:B------:R0:W-:Y:S04]  /*105f0*/  STL [R1+0x34], R4 ;  /* 0x0000340401007387 */ /* 0x0001e80000100800 */
[----:B------:R0:W-:Y:S03]  /*10600*/  STL [R1], R5 ;  /* 0x0000000501007387 */ /* 0x0001e60000100800 */
[----:B------:R-:W-:Y:S05]  /*10610*/  @!P1 BRA `(.L_x_3745) ;  /* 0xffffffb800509947 */ /* 0x000fea000383ffff */
[----:B------:R-:W-:-:S07]  /*10620*/  LOP3.LUT R2, R4, 0x1, RZ, 0xc, !PT ;  /* 0x0000000104027812 */ /* 0x000fce00078e0cff */
.L_x_3657:
[----:B0-----:R-:W0:Y:S01]  /*10630*/  S2R R3, SR_CgaCtaId ;  /* 0x0000000000037919 */ /* 0x001e220000008800 */
[----:B------:R-:W-:Y:S01]  /*10640*/  MOV R0, 0x400 ;  /* 0x0000040000007802 */ /* 0x000fe20000000f00 */
[----:B------:R-:W-:Y:S03]  /*10650*/  BSSY B0, `(.L_x_3746) ;  /* 0x0000005000007945 */ /* 0x000fe60003800000 */
[----:B0-----:R-:W-:Y:S02]  /*10660*/  LEA R0, R3, R0, 0x18 ;  /* 0x0000000003007211 */ /* 0x001fe400078ec0ff */
[----:B------:R-:W-:-:S04]  /*10670*/  SHF.L.U32 R3, R2, 0x1f, RZ ;  /* 0x0000001f02037819 */ /* 0x000fc800000006ff */
[----:B------:R-:W0:Y:S02]  /*10680*/  SYNCS.PHASECHK.TRANS64.TRYWAIT P0, [R0+URZ+0x36820], R3 ;  /* 0x03682003000075a7 */ /* 0x000e24000800017f */
[----:B0-----:R-:W-:Y:S05]  /*10690*/  @!P0 BRA `(.L_x_3747) ;  /* 0x00000014002c8947 */ /* 0x001fea0003800000 */
.L_x_3791:
[----:B------:R-:W-:Y:S05]  /*106a0*/  BSYNC B0 ;  /* 0x0000000000007941 */ /* 0x000fea0003800000 */
.L_x_3746:
[----:B------:R-:W-:-:S03]  /*106b0*/  UMOV UR4, 0xffffffff ;  /* 0xffffffff00047882 */ /* 0x000fc60000000000 */
[----:B------:R-:W-:Y:S05]  /*106c0*/  BRA.DIV UR4, `(.L_x_3748) ;  /* 0x0000001604347947 */ /* 0x000fea000b800000 */
[----:B------:R-:W1:Y:S02]  /*106d0*/  S2R R2, SR_TID.X ;  /* 0x0000000000027919 */ /* 0x000e640000002100 */
[----:B-1----:R-:W-:-:S04]  /*106e0*/  SHF.R.U32.HI R2, RZ, 0x5, R2 ;  /* 0x00000005ff027819 */ /* 0x002fc80000011602 */
[----:B------:R-:W-:-:S05]  /*106f0*/  LOP3.LUT R2, R2, 0x3, RZ, 0xc0, !PT ;  /* 0x0000000302027812 */ /* 0x000fca00078ec0ff */
[----:B------:R1:W3:Y:S02]  /*10700*/  SHFL.IDX PT, R14, R2, RZ, 0x1f ;  /* 0x00001fff020e7589 */ /* 0x0002e400000e0000 */
.L_x_3794:
[----:B---3--:R-:W-:Y:S01]  /*10710*/  ISETP.NE.AND P0, PT, R14, RZ, PT ;  /* 0x000000ff0e00720c */ /* 0x008fe20003f05270 */
[----:B------:R-:W-:-:S12]  /*10720*/  BSSY B0, `(.L_x_3749) ;  /* 0x0000025000007945 */ /* 0x000fd80003800000 */
[----:B------:R-:W-:Y:S05]  /*10730*/  @P0 BRA `(.L_x_3750) ;  /* 0x00000000008c0947 */ /* 0x000fea0003800000 */
[----:B------:R-:W-:-:S03]  /*10740*/  UMOV UR4, 0xffffffff ;  /* 0xffffffff00047882 */ /* 0x000fc60000000000 */
[----:B------:R-:W-:Y:S05]  /*10750*/  BRA.DIV UR4, `(.L_x_3751) ;  /* 0x0000001604447947 */ /* 0x000fea000b800000 */
[----:B------:R-:W-:-:S13]  /*10760*/  ELECT P6, URZ, PT ;  /* 0x00000000003f782f */ /* 0x000fda00038c0000 */
.L_x_3797:
[----:B------:R-:W-:Y:S05]  /*10770*/  @!P6 BRA `(.L_x_3750) ;  /* 0x00000000007ce947 */ /* 0x000fea0003800000 */
[----:B-1----:R-:W3:Y:S02]  /*10780*/  LDL.LU R2, [R1+0x2c] ;  /* 0x00002c0001027983 */ /* 0x002ee40000300800 */
[----:B---3--:R-:W-:-:S04]  /*10790*/  LOP3.LUT R2, R2, 0x2, RZ, 0xfc, !PT ;  /* 0x0000000202027812 */ /* 0x008fc800078efcff */
[----:B------:R-:W-:-:S13]  /*107a0*/  ISETP.NE.AND P2, PT, R2, 0x3, PT ;  /* 0x000000030200780c */ /* 0x000fda0003f45270 */
[----:B------:R-:W-:Y:S05]  /*107b0*/  @!P2 BRA `(.L_x_3752) ;  /* 0x000000000004a947 */ /* 0x000fea0003800000 */
[----:B------:R-:W-:Y:S01]  /*107c0*/  BPT.TRAP 0x1 ;  /* 0x000000040000795c */ /* 0x000fe20000300000 */
.L_x_3752:
[----:B------:R-:W3:Y:S01]  /*107d0*/  LDL.LU R7, [R1] ;  /* 0x0000000001077983 */ /* 0x000ee20000300800 */
[----:B------:R-:W-:Y:S02]  /*107e0*/  VIADD R2, R0, 0x36840 ;  /* 0x0003684000027836 */ /* 0x000fe40000000000 */
[C---:B0-----:R-:W-:Y:S02]  /*107f0*/  VIADD R3, R19.reuse, 0x1 ;  /* 0x0000000113037836 */ /* 0x041fe40000000000 */
[----:B------:R-:W-:-:S03]  /*10800*/  IMAD R6, R19, 0x8, R2 ;  /* 0x0000000813067824 */ /* 0x000fc600078e0202 */
[----:B------:R-:W-:-:S04]  /*10810*/  ISETP.NE.AND P1, PT, R3, 0x2, PT ;  /* 0x000000020300780c */ /* 0x000fc80003f25270 */
[----:B------:R-:W-:Y:S02]  /*10820*/  SEL R4, RZ, 0x1, P1 ;  /* 0x00000001ff047807 */ /* 0x000fe40000800000 */
[----:B------:R-:W-:Y:S02]  /*10830*/  SEL R3, R3, RZ, P1 ;  /* 0x000000ff03037207 */ /* 0x000fe40000800000 */
[C---:B---3--:R-:W-:Y:S02]  /*10840*/  SHF.L.U32 R5, R7.reuse, 0x1f, RZ ;  /* 0x0000001f07057819 */ /* 0x048fe400000006ff */
[----:B------:R-:W-:Y:S01]  /*10850*/  LOP3.LUT R4, R7, R4, RZ, 0x3c, !PT ;  /* 0x0000000407047212 */ /* 0x000fe200078e3cff */
[----:B------:R-:W-:Y:S01]  /*10860*/  IMAD R7, R3, 0x8, R2 ;  /* 0x0000000803077824 */ /* 0x000fe200078e0202 */
[----:B------:R-:W0:Y:S02]  /*10870*/  SYNCS.PHASECHK.TRANS64.TRYWAIT P0, [R6+URZ], R5 ;  /* 0x00000005060075a7 */ /* 0x000e24000800017f */
[----:B------:R-:W-:Y:S01]  /*10880*/  SHF.L.U32 R2, R4, 0x1f, RZ ;  /* 0x0000001f04027819 */ /* 0x000fe200000006ff */
[----:B0-----:R-:W-:Y:S06]  /*10890*/  @!P0 BRA `(.L_x_3753) ;  /* 0x0000001400148947 */ /* 0x001fec0003800000 */
.L_x_3798:
[----:B------:R-:W1:Y:S02]  /*108a0*/  SYNCS.PHASECHK.TRANS64.TRYWAIT P0, [R7+URZ], R2 ;  /* 0x00000002070075a7 */ /* 0x000e64000800017f */
[----:B-1----:R-:W-:Y:S05]  /*108b0*/  @!P0 BRA `(.L_x_3754) ;  /* 0x0000001400208947 */ /* 0x002fea0003800000 */
.L_x_3799:
[----:B------:R-:W-:Y:S05]  /*108c0*/  @!P2 BRA `(.L_x_3755) ;  /* 0x000000000004a947 */ /* 0x000fea0003800000 */
[----:B------:R-:W-:Y:S01]  /*108d0*/  BPT.TRAP 0x1 ;  /* 0x000000040000795c */ /* 0x000fe20000300000 */
.L_x_3755:
[----:B------:R-:W-:-:S04]  /*108e0*/  VIADD R0, R0, 0x36860 ;  /* 0x0003686000007836 */ /* 0x000fc80000000000 */
[----:B------:R-:W-:-:S04]  /*108f0*/  IMAD R4, R19, 0x8, R0 ;  /* 0x0000000813047824 */ /* 0x000fc800078e0200 */
[----:B------:R-:W3:Y:S02]  /*10900*/  SYNCS.PHASECHK.TRANS64.TRYWAIT P0, [R4+URZ], R5 ;  /* 0x00000005040075a7 */ /* 0x000ee4000800017f */
[----:B---3--:R-:W-:Y:S05]  /*10910*/  @!P0 BRA `(.L_x_3756) ;  /* 0x00000014001c8947 */ /* 0x008fea0003800000 */
.L_x_3800:
[----:B------:R-:W-:-:S07]  /*10920*/  IMAD R3, R3, 0x8, R0 ;  /* 0x0000000803037824 */ /* 0x000fce00078e0200 */
.L_x_3757:
[----:B----4-:R4:W0:Y:S02]  /*10930*/  SYNCS.PHASECHK.TRANS64.TRYWAIT P0, [R3+URZ], R2 ;  /* 0x00000002030075a7 */ /* 0x010824000800017f */
[----:B0-----:R-:W-:Y:S05]  /*10940*/  @!P0 NANOSLEEP.SYNCS 0x989680 ;  /* 0x009896800000895d */ /* 0x001fea0003900000 */
[----:B------:R-:W0:Y:S02]  /*10950*/  @!P0 SYNCS.PHASECHK.TRANS64 P0, [R3+URZ], R2 ;  /* 0x00000002030085a7 */ /* 0x000e24000800007f */
[----:B0-----:R-:W-:Y:S05]  /*10960*/  @!P0 BRA `(.L_x_3757) ;  /* 0xfffffffc00f08947 */ /* 0x001fea000383ffff */
.L_x_3750:
[----:B------:R-:W-:Y:S05]  /*10970*/  BSYNC B0 ;  /* 0x0000000000007941 */ /* 0x000fea0003800000 */
.L_x_3749:
[----:B------:R-:W-:Y:S05]  /*10980*/  EXIT ;  /* 0x000000000000794d */ /* 0x000fea0003800000 */
.L_x_3625:
[----:B0-----:R-:W-:-:S04]  /*10990*/  IMAD.U32 R3, RZ, RZ, UR37 ;  /* 0x00000025ff037e24 */ /* 0x001fc8000f8e00ff */
[----:B------:R0:W1:Y:S03]  /*109a0*/  SYNCS.PHASECHK.TRANS64.TRYWAIT P1, [R3+URZ+0x36800], R0 ;  /* 0x03680000030075a7 */ /* 0x000066000802017f */
[----:B-1----:R-:W-:Y:S05]  /*109b0*/  @!P1 NANOSLEEP.SYNCS 0x989680 ;  /* 0x009896800000995d */ /* 0x002fea0003900000 */
[----:B------:R-:W1:Y:S02]  /*109c0*/  @!P1 SYNCS.PHASECHK.TRANS64 P1, [R3+URZ+0x36800], R0 ;  /* 0x03680000030095a7 */ /* 0x000e64000802007f */
[----:B-1----:R-:W-:Y:S05]  /*109d0*/  @!P1 BRA `(.L_x_3625) ;  /* 0xfffffffc00ec9947 */ /* 0x002fea000383ffff */
[----:B------:R-:W-:Y:S05]  /*109e0*/  BRA `(.L_x_3758) ;  /* 0xffffff0c00307947 */ /* 0x000fea000383ffff */
.L_x_3629:
[----:B-1----:R1:W2:Y:S02]  /*109f0*/  SYNCS.PHASECHK.TRANS64.TRYWAIT P1, [R2+URZ+0x36830], R3 ;  /* 0x03683003020075a7 */ /* 0x0022a4000802017f */
[----:B--2---:R-:W-:Y:S05]  /*10a00*/  @!P1 NANOSLEEP.SYNCS 0x989680 ;  /* 0x009896800000995d */ /* 0x004fea0003900000 */
[----:B------:R-:W2:Y:S02]  /*10a10*/  @!P1 SYNCS.PHASECHK.TRANS64 P1, [R2+URZ+0x36830], R3 ;  /* 0x03683003020095a7 */ /* 0x000ea4000802007f */
[----:B--2---:R-:W-:Y:S05]  /*10a20*/  @!P1 BRA `(.L_x_3629) ;  /* 0xfffffffc00f09947 */ /* 0x004fea000383ffff */
[----:B------:R-:W-:Y:S05]  /*10a30*/  BRA `(.L_x_3628) ;  /* 0xffffff0c004c7947 */ /* 0x000fea000383ffff */
.L_x_3635:
[----:B-1----:R-:W-:-:S04]  /*10a40*/  IMAD.U32 R3, RZ, RZ, UR38 ;  /* 0x00000026ff037e24 */ /* 0x002fc8000f8e00ff */
[----:B------:R1:W2:Y:S03]  /*10a50*/  SYNCS.PHASECHK.TRANS64.TRYWAIT P1, [R3+URZ+0x36830], R0 ;  /* 0x03683000030075a7 */ /* 0x0002a6000802017f */
[----:B--2---:R-:W-:Y:S05]  /*10a60*/  @!P1 NANOSLEEP.SYNCS 0x989680 ;  /* 0x009896800000995d */ /* 0x004fea0003900000 */
[----:B------:R-:W2:Y:S02]  /*10a70*/  @!P1 SYNCS.PHASECHK.TRANS64 P1, [R3+URZ+0x36830], R0 ;  /* 0x03683000030095a7 */ /* 0x000ea4000802007f */
[----:B--2---:R-:W-:Y:S05]  /*10a80*/  @!P1 BRA `(.L_x_3635) ;  /* 0xfffffffc00ec9947 */ /* 0x004fea000383ffff */
[----:B------:R-:W-:Y:S05]  /*10a90*/  BRA `(.L_x_3634) ;  /* 0xffffff4800f07947 */ /* 0x000fea000383ffff */
.L_x_3639:
[----:B-1----:R-:W-:-:S04]  /*10aa0*/  IMAD.U32 R3, RZ, RZ, UR7 ;  /* 0x00000007ff037e24 */ /* 0x002fc8000f8e00ff */
[----:B------:R1:W2:Y:S03]  /*10ab0*/  SYNCS.PHASECHK.TRANS64.TRYWAIT P1, [R3+URZ+0x36850], R0 ;  /* 0x03685000030075a7 */ /* 0x0002a6000802017f */
[----:B--2---:R-:W-:Y:S05]  /*10ac0*/  @!P1 NANOSLEEP.SYNCS 0x989680 ;  /* 0x009896800000995d */ /* 0x004fea0003900000 */
[----:B------:R-:W2:Y:S02]  /*10ad0*/  @!P1 SYNCS.PHASECHK.TRANS64 P1, [R3+URZ+0x36850], R0 ;  /* 0x03685000030095a7 */ /* 0x000ea4000802007f */
[----:B--2---:R-:W-:Y:S05]  /*10ae0*/  @!P1 BRA `(.L_x_3639) ;  /* 0xfffffffc00ec9947 */ /* 0x004fea000383ffff */
[----:B------:R-:W-:Y:S05]  /*10af0*/  BRA `(.L_x_3638) ;  /* 0xffffff7000647947 */ /* 0x000fea000383ffff */
.L_x_3646:
[----:B-1----:R-:W-:-:S04]  /*10b00*/  IMAD.U32 R7, RZ, RZ, UR9 ;  /* 0x00000009ff077e24 */ /* 0x002fc8000f8e00ff */
[----:B------:R1:W2:Y:S03]  /*10b10*/  SYNCS.PHASECHK.TRANS64.TRYWAIT P1, [R7+URZ+0x36850], R2 ;  /* 0x03685002070075a7 */ /* 0x0002a6000802017f */
[----:B--2---:R-:W-:Y:S05]  /*10b20*/  @!P1 NANOSLEEP.SYNCS 0x989680 ;  /* 0x009896800000995d */ /* 0x004fea0003900000 */
[----:B------:R-:W2:Y:S02]  /*10b30*/  @!P1 SYNCS.PHASECHK.TRANS64 P1, [R7+URZ+0x36850], R2 ;  /* 0x03685002070095a7 */ /* 0x000ea4000802007f */
[----:B--2---:R-:W-:Y:S05]  /*10b40*/  @!P1 BRA `(.L_x_3646) ;  /* 0xfffffffc00ec9947 */ /* 0x004fea000383ffff */
[----:B------:R-:W-:Y:S05]  /*10b50*/  BRA `(.L_x_3645) ;  /* 0xffffff8c00347947 */ /* 0x000fea000383ffff */
.L_x_3661:
        /* <DEDUP_REMOVED lines=11> */
.L_x_3760:
[----:B------:R-:W-:Y:S05]  /*10c10*/  BSYNC B0 ;  /* 0x0000000000007941 */ /* 0x000fea0003800000 */
.L_x_3759:
[----:B------:R-:W-:Y:S05]  /*10c20*/  BRA `(.L_x_3761) ;  /* 0xffffffb800987947 */ /* 0x000fea000383ffff */
.L_x_3663:
[----:B------:R-:W-:Y:S01]  /*10c30*/  BSSY B0, `(.L_x_3762) ;  /* 0x0000006000007945 */ /* 0x000fe20003800000 */
[----:B------:R-:W-:-:S07]  /*10c40*/  IMAD.MOV.U32 R15, RZ, RZ, -0x1 ;  /* 0xffffffffff0f7424 */ /* 0x000fce00078e00ff */
[----:B01----:R-:W-:Y:S05]  /*10c50*/  WARPSYNC.COLLECTIVE R15, `(.L_x_3763) ;  /* 0x000000000f0c7348 */ /* 0x003fea0003c00000 */
[----:B------:R-:W-:Y:S02]  /*10c60*/  ELECT P6, UR62, PT ;  /* 0x00000000003e782f */ /* 0x000fe400038c0000 */
[----:B------:R-:W-:Y:S01]  /*10c70*/  MOV R14, UR62 ;  /* 0x0000003e000e7c02 */ /* 0x000fe20008000f00 */
[----:B01----:R-:W-:Y:S10]  /*10c80*/  ENDCOLLECTIVE ;  /* 0x000000000000791b */ /* 0x003ff40003800000 */
.L_x_3763:
[----:B------:R-:W-:Y:S05]  /*10c90*/  BSYNC B0 ;  /* 0x0000000000007941 */ /* 0x000fea0003800000 */
.L_x_3762:
[----:B------:R-:W-:Y:S05]  /*10ca0*/  BRA `(.L_x_3764) ;  /* 0xffffffb800987947 */ /* 0x000fea000383ffff */
.L_x_3665:
[----:B---3--:R3:W4:Y:S02]  /*10cb0*/  SYNCS.PHASECHK.TRANS64.TRYWAIT P0, [R2+URZ+0x36840], R3 ;  /* 0x03684003020075a7 */ /* 0x008724000800017f */
[----:B----4-:R-:W-:Y:S05]  /*10cc0*/  @!P0 NANOSLEEP.SYNCS 0x989680 ;  /* 0x009896800000895d */ /* 0x010fea0003900000 */
[----:B------:R-:W4:Y:S02]  /*10cd0*/  @!P0 SYNCS.PHASECHK.TRANS64 P0, [R2+URZ+0x36840], R3 ;  /* 0x03684003020085a7 */ /* 0x000f24000800007f */
[----:B----4-:R-:W-:Y:S05]  /*10ce0*/  @!P0 BRA `(.L_x_3665) ;  /* 0xfffffffc00f08947 */ /* 0x010fea000383ffff */
[----:B------:R-:W-:Y:S05]  /*10cf0*/  BRA `(.L_x_3765) ;  /* 0xffffffb800f07947 */ /* 0x000fea000383ffff */
.L_x_3669:
        /* <DEDUP_REMOVED lines=8> */
.L_x_3766:
[----:B------:R-:W-:Y:S01]  /*10d80*/  IMAD.MOV.U32 R13, RZ, RZ, R0 ;  /* 0x000000ffff0d7224 */ /* 0x000fe200078e0000 */
[----:B------:R-:W-:Y:S01]  /*10d90*/  LOP3.LUT R7, R7, 0x7f, RZ, 0xc0, !PT ;  /* 0x0000007f07077812 */ /* 0x000fe200078ec0ff */
[----:B------:R-:W-:-:S07]  /*10da0*/  IMAD.MOV.U32 R6, RZ, RZ, R14 ;  /* 0x000000ffff067224 */ /* 0x000fce00078e000e */
[----:B------:R-:W-:Y:S05]  /*10db0*/  WARPSYNC.COLLECTIVE R15, `(.L_x_3767) ;  /* 0x000000000f087348 */ /* 0x000fea0003c00000 */
[----:B------:R0:W1:Y:S02]  /*10dc0*/  SHFL.IDX P6, R14, R13, R12, R11 ;  /* 0x0000000c0d0e7389 */ /* 0x00006400000c000b */
[----:B01----:R-:W-:Y:S01]  /*10dd0*/  ENDCOLLECTIVE ;  /* 0x000000000000791b */ /* 0x003fe20003800000 */
.L_x_3767:
        /* <DEDUP_REMOVED lines=25> */
.L_x_3768:
[----:B------:R-:W-:Y:S02]  /*10f70*/  IMAD.MOV.U32 R13, RZ, RZ, R0 ;  /* 0x000000ffff0d7224 */ /* 0x000fe400078e0000 */
[----:B------:R-:W-:-:S07]  /*10f80*/  IMAD.MOV.U32 R6, RZ, RZ, R14 ;  /* 0x000000ffff067224 */ /* 0x000fce00078e000e */
[----:B------:R-:W-:Y:S05]  /*10f90*/  WARPSYNC.COLLECTIVE R15, `(.L_x_3769) ;  /* 0x000000000f087348 */ /* 0x000fea0003c00000 */
[----:B------:R0:W1:Y:S02]  /*10fa0*/  SHFL.IDX P6, R14, R13, R12, R11 ;  /* 0x0000000c0d0e7389 */ /* 0x00006400000c000b */
[----:B01----:R-:W-:Y:S01]  /*10fb0*/  ENDCOLLECTIVE ;  /* 0x000000000000791b */ /* 0x003fe20003800000 */
.L_x_3769:
        /* <DEDUP_REMOVED lines=19> */
.L_x_3770:
[----:B------:R-:W-:Y:S02]  /*110f0*/  IMAD.MOV.U32 R13, RZ, RZ, R0 ;  /* 0x000000ffff0d7224 */ /* 0x000fe400078e0000 */
[----:B------:R-:W-:-:S07]  /*11100*/  IMAD.MOV.U32 R6, RZ, RZ, R14 ;  /* 0x000000ffff067224 */ /* 0x000fce00078e000e */
[----:B------:R-:W-:Y:S05]  /*11110*/  WARPSYNC.COLLECTIVE R15, `(.L_x_3771) ;  /* 0x000000000f087348 */ /* 0x000fea0003c00000 */
[----:B------:R0:W1:Y:S02]  /*11120*/  SHFL.IDX P6, R14, R13, R12, R11 ;  /* 0x0000000c0d0e7389 */ /* 0x00006400000c000b */
[----:B01----:R-:W-:Y:S01]  /*11130*/  ENDCOLLECTIVE ;  /* 0x000000000000791b */ /* 0x003fe20003800000 */
.L_x_3771:
        /* <DEDUP_REMOVED lines=19> */
.L_x_3772:
[----:B------:R-:W-:Y:S02]  /*11270*/  IMAD.MOV.U32 R13, RZ, RZ, R0 ;  /* 0x000000ffff0d7224 */ /* 0x000fe400078e0000 */
[----:B------:R-:W-:-:S07]  /*11280*/  IMAD.MOV.U32 R6, RZ, RZ, R14 ;  /* 0x000000ffff067224 */ /* 0x000fce00078e000e */
[----:B------:R-:W-:Y:S05]  /*11290*/  WARPSYNC.COLLECTIVE R15, `(.L_x_3773) ;  /* 0x000000000f087348 */ /* 0x000fea0003c00000 */
[----:B------:R0:W1:Y:S02]  /*112a0*/  SHFL.IDX P6, R14, R13, R12, R11 ;  /* 0x0000000c0d0e7389 */ /* 0x00006400000c000b */
[----:B01----:R-:W-:Y:S01]  /*112b0*/  ENDCOLLECTIVE ;  /* 0x000000000000791b */ /* 0x003fe20003800000 */
.L_x_3773:
        /* <DEDUP_REMOVED lines=19> */
.L_x_3774:
[----:B------:R-:W-:Y:S02]  /*113f0*/  IMAD.MOV.U32 R13, RZ, RZ, R0 ;  /* 0x000000ffff0d7224 */ /* 0x000fe400078e0000 */
[----:B------:R-:W-:-:S07]  /*11400*/  IMAD.MOV.U32 R6, RZ, RZ, R14 ;  /* 0x000000ffff067224 */ /* 0x000fce00078e000e */
[----:B------:R-:W-:Y:S05]  /*11410*/  WARPSYNC.COLLECTIVE R15, `(.L_x_3775) ;  /* 0x000000000f087348 */ /* 0x000fea0003c00000 */
[----:B------:R0:W1:Y:S02]  /*11420*/  SHFL.IDX P6, R14, R13, R12, R11 ;  /* 0x0000000c0d0e7389 */ /* 0x00006400000c000b */
[----:B01----:R-:W-:Y:S01]  /*11430*/  ENDCOLLECTIVE ;  /* 0x000000000000791b */ /* 0x003fe20003800000 */
.L_x_3775:
        /* <DEDUP_REMOVED lines=19> */
.L_x_3776:
[----:B------:R-:W-:Y:S02]  /*11570*/  IMAD.MOV.U32 R13, RZ, RZ, R0 ;  /* 0x000000ffff0d7224 */ /* 0x000fe400078e0000 */
[----:B------:R-:W-:-:S07]  /*11580*/  IMAD.MOV.U32 R6, RZ, RZ, R14 ;  /* 0x000000ffff067224 */ /* 0x000fce00078e000e */
[----:B------:R-:W-:Y:S05]  /*11590*/  WARPSYNC.COLLECTIVE R15, `(.L_x_3777) ;  /* 0x000000000f087348 */ /* 0x000fea0003c00000 */
[----:B------:R0:W1:Y:S02]  /*115a0*/  SHFL.IDX P6, R14, R13, R12, R11 ;  /* 0x0000000c0d0e7389 */ /* 0x00006400000c000b */
[----:B01----:R-:W-:Y:S01]  /*115b0*/  ENDCOLLECTIVE ;  /* 0x000000000000791b */ /* 0x003fe20003800000 */
.L_x_3777:
        /* <DEDUP_REMOVED lines=19> */
.L_x_3778:
[----:B------:R-:W-:Y:S02]  /*116f0*/  IMAD.MOV.U32 R13, RZ, RZ, R0 ;  /* 0x000000ffff0d7224 */ /* 0x000fe400078e0000 */
[----:B------:R-:W-:-:S07]  /*11700*/  IMAD.MOV.U32 R6, RZ, RZ, R14 ;  /* 0x000000ffff067224 */ /* 0x000fce00078e000e */
[----:B------:R-:W-:Y:S05]  /*11710*/  WARPSYNC.COLLECTIVE R15, `(.L_x_3779) ;  /* 0x000000000f087348 */ /* 0x000fea0003c00000 */
[----:B------:R0:W1:Y:S02]  /*11720*/  SHFL.IDX P6, R14, R13, R12, R11 ;  /* 0x0000000c0d0e7389 */ /* 0x00006400000c000b */
[----:B01----:R-:W-:Y:S01]  /*11730*/  ENDCOLLECTIVE ;  /* 0x000000000000791b */ /* 0x003fe20003800000 */
.L_x_3779:
        /* <DEDUP_REMOVED lines=17> */
.L_x_3780:
[----:B------:R-:W-:Y:S02]  /*11850*/  IMAD.MOV.U32 R13, RZ, RZ, R0 ;  /* 0x000000ffff0d7224 */ /* 0x000fe400078e0000 */
[----:B------:R-:W-:-:S07]  /*11860*/  IMAD.MOV.U32 R5, RZ, RZ, R14 ;  /* 0x000000ffff057224 */ /* 0x000fce00078e000e */
[----:B------:R-:W-:Y:S05]  /*11870*/  WARPSYNC.COLLECTIVE R15, `(.L_x_3781) ;  /* 0x000000000f087348 */ /* 0x000fea0003c00000 */
[----:B------:R0:W1:Y:S02]  /*11880*/  SHFL.IDX P6, R14, R13, R12, R11 ;  /* 0x0000000c0d0e7389 */ /* 0x00006400000c000b */
[----:B01----:R-:W-:Y:S01]  /*11890*/  ENDCOLLECTIVE ;  /* 0x000000000000791b */ /* 0x003fe20003800000 */
.L_x_3781:
[----:B------:R-:W-:Y:S01]  /*118a0*/  IMAD.MOV.U32 R0, RZ, RZ, R14 ;  /* 0x000000ffff007224 */ /* 0x000fe200078e000e */
[----:B------:R-:W-:Y:S06]  /*118b0*/  BRA `(.L_x_3782) ;  /* 0xffffffbc00907947 */ /* 0x000fec000383ffff */
.L_x_3673:
[----:B0-----:R-:W-:-:S04]  /*118c0*/  IMAD.U32 R2, RZ, RZ, UR36 ;  /* 0x00000024ff027e24 */ /* 0x001fc8000f8e00ff */
[----:B------:R0:W2:Y:S03]  /*118d0*/  SYNCS.PHASECHK.TRANS64.TRYWAIT P0, [R2+URZ+0x36820], R0 ;  /* 0x03682000020075a7 */ /* 0x0000a6000800017f */
[----:B--2---:R-:W-:Y:S05]  /*118e0*/  @!P0 NANOSLEEP.SYNCS 0x989680 ;  /* 0x009896800000895d */ /* 0x004fea0003900000 */
[----:B------:R-:W2:Y:S02]  /*118f0*/  @!P0 SYNCS.PHASECHK.TRANS64 P0, [R2+URZ+0x36820], R0 ;  /* 0x03682000020085a7 */ /* 0x000ea4000800007f */
[----:B--2---:R-:W-:Y:S05]  /*11900*/  @!P0 BRA `(.L_x_3673) ;  /* 0xfffffffc00ec8947 */ /* 0x004fea000383ffff */
[----:B------:R-:W-:Y:S05]  /*11910*/  BRA `(.L_x_3783) ;  /* 0xffffffbc00e47947 */ /* 0x000fea000383ffff */
.L_x_3680:
[----:B--2---:R2:W3:Y:S02]  /*11920*/  SYNCS.PHASECHK.TRANS64.TRYWAIT P0, [R3+URZ+0x36840], R2 ;  /* 0x03684002030075a7 */ /* 0x0044e4000800017f */
[----:B---3--:R-:W-:Y:S05]  /*11930*/  @!P0 NANOSLEEP.SYNCS 0x989680 ;  /* 0x009896800000895d */ /* 0x008fea0003900000 */
[----:B------:R-:W3:Y:S02]  /*11940*/  @!P0 SYNCS.PHASECHK.TRANS64 P0, [R3+URZ+0x36840], R2 ;  /* 0x03684002030085a7 */ /* 0x000ee4000800007f */
[----:B---3--:R-:W-:Y:S05]  /*11950*/  @!P0 BRA `(.L_x_3680) ;  /* 0xfffffffc00f08947 */ /* 0x008fea000383ffff */
[----:B------:R-:W-:Y:S05]  /*11960*/  BRA `(.L_x_3784) ;  /* 0xffffffc000947947 */ /* 0x000fea000383ffff */
.L_x_3688:
[----:B0-----:R0:W1:Y:S02]  /*11970*/  SYNCS.PHASECHK.TRANS64.TRYWAIT P0, [R2+URZ+0x36860], R3 ;  /* 0x03686003020075a7 */ /* 0x001064000800017f */
[----:B-1----:R-:W-:Y:S05]  /*11980*/  @!P0 NANOSLEEP.SYNCS 0x989680 ;  /* 0x009896800000895d */ /* 0x002fea0003900000 */
[----:B------:R-:W1:Y:S02]  /*11990*/  @!P0 SYNCS.PHASECHK.TRANS64 P0, [R2+URZ+0x36860], R3 ;  /* 0x03686003020085a7 */ /* 0x000e64000800007f */
[----:B-1----:R-:W-:Y:S05]  /*119a0*/  @!P0 BRA `(.L_x_3688) ;  /* 0xfffffffc00f08947 */ /* 0x002fea000383ffff */
[----:B------:R-:W-:Y:S05]  /*119b0*/  BRA `(.L_x_3785) ;  /* 0xffffffc400d47947 */ /* 0x000fea000383ffff */
.L_x_3700:
[----:B-1----:R1:W2:Y:S02]  /*119c0*/  SYNCS.PHASECHK.TRANS64.TRYWAIT P0, [R3+URZ+0x36840], R2 ;  /* 0x03684002030075a7 */ /* 0x0022a4000800017f */
[----:B--2---:R-:W-:Y:S05]  /*119d0*/  @!P0 NANOSLEEP.SYNCS 0x989680 ;  /* 0x009896800000895d */ /* 0x004fea0003900000 */
[----:B------:R-:W2:Y:S02]  /*119e0*/  @!P0 SYNCS.PHASECHK.TRANS64 P0, [R3+URZ+0x36840], R2 ;  /* 0x03684002030085a7 */ /* 0x000ea4000800007f */
[----:B--2---:R-:W-:Y:S05]  /*119f0*/  @!P0 BRA `(.L_x_3700) ;  /* 0xfffffffc00f08947 */ /* 0x004fea000383ffff */
[----:B------:R-:W-:Y:S05]  /*11a00*/  BRA `(.L_x_3786) ;  /* 0xffffffcc00b47947 */ /* 0x000fea000383ffff */
.L_x_3708:
[----:B0-----:R0:W1:Y:S02]  /*11a10*/  SYNCS.PHASECHK.TRANS64.TRYWAIT P0, [R2+URZ+0x36860], R3 ;  /* 0x03686003020075a7 */ /* 0x001064000800017f */
[----:B-1----:R-:W-:Y:S05]  /*11a20*/  @!P0 NANOSLEEP.SYNCS 0x989680 ;  /* 0x009896800000895d */ /* 0x002fea0003900000 */
[----:B------:R-:W1:Y:S02]  /*11a30*/  @!P0 SYNCS.PHASECHK.TRANS64 P0, [R2+URZ+0x36860], R3 ;  /* 0x03686003020085a7 */ /* 0x000e64000800007f */
[----:B-1----:R-:W-:Y:S05]  /*11a40*/  @!P0 BRA `(.L_x_3708) ;  /* 0xfffffffc00f08947 */ /* 0x002fea000383ffff */
[----:B------:R-:W-:Y:S05]  /*11a50*/  BRA `(.L_x_3787) ;  /* 0xffffffd000f47947 */ /* 0x000fea000383ffff */
.L_x_3719:
[----:B--2---:R2:W3:Y:S02]  /*11a60*/  SYNCS.PHASECHK.TRANS64.TRYWAIT P0, [R3+URZ+0x36840], R2 ;  /* 0x03684002030075a7 */ /* 0x0044e4000800017f */
[----:B---3--:R-:W-:Y:S05]  /*11a70*/  @!P0 NANOSLEEP.SYNCS 0x989680 ;  /* 0x009896800000895d */ /* 0x008fea0003900000 */
[----:B------:R-:W3:Y:S02]  /*11a80*/  @!P0 SYNCS.PHASECHK.TRANS64 P0, [R3+URZ+0x36840], R2 ;  /* 0x03684002030085a7 */ /* 0x000ee4000800007f */
[----:B---3--:R-:W-:Y:S05]  /*11a90*/  @!P0 BRA `(.L_x_3719) ;  /* 0xfffffffc00f08947 */ /* 0x008fea000383ffff */
[----:B------:R-:W-:Y:S05]  /*11aa0*/  BRA `(.L_x_3788) ;  /* 0xffffffd800ac7947 */ /* 0x000fea000383ffff */
.L_x_3727:
[----:B0-----:R0:W1:Y:S02]  /*11ab0*/  SYNCS.PHASECHK.TRANS64.TRYWAIT P0, [R2+URZ+0x36860], R5 ;  /* 0x03686005020075a7 */ /* 0x001064000800017f */
[----:B-1----:R-:W-:Y:S05]  /*11ac0*/  @!P0 NANOSLEEP.SYNCS 0x989680 ;  /* 0x009896800000895d */ /* 0x002fea0003900000 */
[----:B------:R-:W1:Y:S02]  /*11ad0*/  @!P0 SYNCS.PHASECHK.TRANS64 P0, [R2+URZ+0x36860], R5 ;  /* 0x03686005020085a7 */ /* 0x000e64000800007f */
[----:B-1----:R-:W-:Y:S05]  /*11ae0*/  @!P0 BRA `(.L_x_3727) ;  /* 0xfffffffc00f08947 */ /* 0x002fea000383ffff */
[----:B------:R-:W-:Y:S05]  /*11af0*/  BRA `(.L_x_3789) ;  /* 0xffffffdc00e87947 */ /* 0x000fea000383ffff */
.L_x_3738:
[----:B0-----:R0:W3:Y:S02]  /*11b00*/  SYNCS.PHASECHK.TRANS64.TRYWAIT P0, [R0+URZ+0x36860], R2 ;  /* 0x03686002000075a7 */ /* 0x0010e4000800017f */
[----:B---3--:R-:W-:Y:S05]  /*11b10*/  @!P0 NANOSLEEP.SYNCS 0x989680 ;  /* 0x009896800000895d */ /* 0x008fea0003900000 */
[----:B------:R-:W3:Y:S02]  /*11b20*/  @!P0 SYNCS.PHASECHK.TRANS64 P0, [R0+URZ+0x36860], R2 ;  /* 0x03686002000085a7 */ /* 0x000ee4000800007f */
[----:B---3--:R-:W-:Y:S05]  /*11b30*/  @!P0 BRA `(.L_x_3738) ;  /* 0xfffffffc00f08947 */ /* 0x008fea000383ffff */
[----:B------:R-:W-:Y:S05]  /*11b40*/  BRA `(.L_x_3790) ;  /* 0xffffffe4003c7947 */ /* 0x000fea000383ffff */
.L_x_3747:
[----:B0-----:R0:W1:Y:S02]  /*11b50*/  SYNCS.PHASECHK.TRANS64.TRYWAIT P0, [R0+URZ+0x36820], R3 ;  /* 0x03682003000075a7 */ /* 0x001064000800017f */
[----:B-1----:R-:W-:Y:S05]  /*11b60*/  @!P0 NANOSLEEP.SYNCS 0x989680 ;  /* 0x009896800000895d */ /* 0x002fea0003900000 */
[----:B------:R-:W1:Y:S02]  /*11b70*/  @!P0 SYNCS.PHASECHK.TRANS64 P0, [R0+URZ+0x36820], R3 ;  /* 0x03682003000085a7 */ /* 0x000e64000800007f */
[----:B-1----:R-:W-:Y:S05]  /*11b80*/  @!P0 BRA `(.L_x_3747) ;  /* 0xfffffffc00f08947 */ /* 0x002fea000383ffff */
[----:B------:R-:W-:Y:S05]  /*11b90*/  BRA `(.L_x_3791) ;  /* 0xffffffe800c07947 */ /* 0x000fea000383ffff */
.L_x_3748:
        /* <DEDUP_REMOVED lines=11> */
.L_x_3793:
[----:B------:R-:W-:Y:S05]  /*11c50*/  BSYNC B0 ;  /* 0x0000000000007941 */ /* 0x000fea0003800000 */
.L_x_3792:
[----:B------:R-:W-:Y:S05]  /*11c60*/  BRA `(.L_x_3794) ;  /* 0xffffffe800a87947 */ /* 0x000fea000383ffff */
.L_x_3751:
[----:B------:R-:W-:Y:S01]  /*11c70*/  BSSY B1, `(.L_x_3795) ;  /* 0x0000006000017945 */ /* 0x000fe20003800000 */
[----:B------:R-:W-:-:S07]  /*11c80*/  IMAD.MOV.U32 R15, RZ, RZ, -0x1 ;  /* 0xffffffffff0f7424 */ /* 0x000fce00078e00ff */
[----:B012---:R-:W-:Y:S05]  /*11c90*/  WARPSYNC.COLLECTIVE R15, `(.L_x_3796) ;  /* 0x000000000f0c7348 */ /* 0x007fea0003c00000 */
[----:B------:R-:W-:Y:S02]  /*11ca0*/  ELECT P6, UR62, PT ;  /* 0x00000000003e782f */ /* 0x000fe400038c0000 */
[----:B------:R-:W-:Y:S01]  /*11cb0*/  MOV R14, UR62 ;  /* 0x0000003e000e7c02 */ /* 0x000fe20008000f00 */
[----:B012---:R-:W-:Y:S10]  /*11cc0*/  ENDCOLLECTIVE ;  /* 0x000000000000791b */ /* 0x007ff40003800000 */
.L_x_3796:
[----:B------:R-:W-:Y:S05]  /*11cd0*/  BSYNC B1 ;  /* 0x0000000000017941 */ /* 0x000fea0003800000 */
.L_x_3795:
[----:B------:R-:W-:Y:S05]  /*11ce0*/  BRA `(.L_x_3797) ;  /* 0xffffffe800a07947 */ /* 0x000fea000383ffff */
.L_x_3753:
[----:B0-----:R0:W1:Y:S02]  /*11cf0*/  SYNCS.PHASECHK.TRANS64.TRYWAIT P0, [R6+URZ], R5 ;  /* 0x00000005060075a7 */ /* 0x001064000800017f */
[----:B-1----:R-:W-:Y:S05]  /*11d00*/  @!P0 NANOSLEEP.SYNCS 0x989680 ;  /* 0x009896800000895d */ /* 0x002fea0003900000 */
[----:B------:R-:W1:Y:S02]  /*11d10*/  @!P0 SYNCS.PHASECHK.TRANS64 P0, [R6+URZ], R5 ;  /* 0x00000005060085a7 */ /* 0x000e64000800007f */
[----:B-1----:R-:W-:Y:S05]  /*11d20*/  @!P0 BRA `(.L_x_3753) ;  /* 0xfffffffc00f08947 */ /* 0x002fea000383ffff */
[----:B------:R-:W-:Y:S05]  /*11d30*/  BRA `(.L_x_3798) ;  /* 0xffffffe800d87947 */ /* 0x000fea000383ffff */
.L_x_3754:
[----:B-1----:R1:W3:Y:S02]  /*11d40*/  SYNCS.PHASECHK.TRANS64.TRYWAIT P0, [R7+URZ], R2 ;  /* 0x00000002070075a7 */ /* 0x0022e4000800017f */
[----:B---3--:R-:W-:Y:S05]  /*11d50*/  @!P0 NANOSLEEP.SYNCS 0x989680 ;  /* 0x009896800000895d */ /* 0x008fea0003900000 */
[----:B------:R-:W3:Y:S02]  /*11d60*/  @!P0 SYNCS.PHASECHK.TRANS64 P0, [R7+URZ], R2 ;  /* 0x00000002070085a7 */ /* 0x000ee4000800007f */
[----:B---3--:R-:W-:Y:S05]  /*11d70*/  @!P0 BRA `(.L_x_3754) ;  /* 0xfffffffc00f08947 */ /* 0x008fea000383ffff */
[----:B------:R-:W-:Y:S05]  /*11d80*/  BRA `(.L_x_3799) ;  /* 0xffffffe800cc7947 */ /* 0x000fea000383ffff */
.L_x_3756:
[----:B---3--:R3:W4:Y:S02]  /*11d90*/  SYNCS.PHASECHK.TRANS64.TRYWAIT P0, [R4+URZ], R5 ;  /* 0x00000005040075a7 */ /* 0x008724000800017f */
[----:B----4-:R-:W-:Y:S05]  /*11da0*/  @!P0 NANOSLEEP.SYNCS 0x989680 ;  /* 0x009896800000895d */ /* 0x010fea0003900000 */
[----:B------:R-:W4:Y:S02]  /*11db0*/  @!P0 SYNCS.PHASECHK.TRANS64 P0, [R4+URZ], R5 ;  /* 0x00000005040085a7 */ /* 0x000f24000800007f */
[----:B----4-:R-:W-:Y:S05]  /*11dc0*/  @!P0 BRA `(.L_x_3756) ;  /* 0xfffffffc00f08947 */ /* 0x010fea000383ffff */
[----:B------:R-:W-:Y:S05]  /*11dd0*/  BRA `(.L_x_3800) ;  /* 0xffffffe800d07947 */ /* 0x000fea000383ffff */
.L_x_3801:
        /* <DEDUP_REMOVED lines=10> */
.L_x_15304:


//--------------------- .text._ZN7cutlass13device_kernelIN5flash11enable_sm90INS1_16FlashAttnFwdSm90INS1_25CollectiveMainloopFwdSm90ILi2EN4cute5tupleIJNS5_1CILi1EEES8_S8_EEENS6_IJNS7_ILi128EEENS7_ILi112EEENS7_ILi192EEEEEELi192ENS_10bfloat16_tEfNS_4arch4Sm90ELb0ELb0ELb0ELb1ELb0ELb0ELb0ELb1ELb1ELb1ELb0ELb0EEENS1_21CollectiveEpilogueFwdINS6_IJSA_SC_SB_EEES9_SE_SG_Li256ELb1ELb1ELb0ELb0EEENS1_36VarlenDynamicPersistentTileSchedulerILi128ELi112ELi256ELi128ELb0ELb1ELb1ELb0ELb1ELb1EEEEEEEEEvNT_6ParamsE --------------------------
	.section	.text._ZN7cutlass13device_kernelIN5flash11enable_sm90INS1_16FlashAttnFwdSm90INS1_25CollectiveMainloopFwdSm90ILi2EN4cute5tupleIJNS5_1CILi1EEES8_S8_EEENS6_IJNS7_ILi128EEENS7_ILi112EEENS7_ILi192EEEEEELi192ENS_10bfloat16_tEfNS_4arch4Sm90ELb0ELb0ELb0ELb1ELb0ELb0ELb0ELb1ELb1ELb1ELb0ELb0EEENS1_21CollectiveEpilogueFwdINS6_IJSA_SC_SB_EEES9_SE_SG_Li256ELb1ELb1ELb0ELb0EEENS1_36VarlenDynamicPersistentTileSchedulerILi128ELi112ELi256ELi128ELb0ELb1ELb1ELb0ELb1ELb1EEEEEEEEEvNT_6ParamsE,"ax",@progbits
	.align	128
.text._ZN7cutlass13device_kernelIN5flash11enable_sm90INS1_16FlashAttnFwdSm90INS1_25CollectiveMainloopFwdSm90ILi2EN4cute5tupleIJNS5_1CILi1EEES8_S8_EEENS6_IJNS7_ILi128EEENS7_ILi112EEENS7_ILi192EEEEEELi192ENS_10bfloat16_tEfNS_4arch4Sm90ELb0ELb0ELb0ELb1ELb0ELb0ELb0ELb1ELb1ELb1ELb0ELb0EEENS1_21CollectiveEpilogueFwdINS6_IJSA_SC_SB_EEES9_SE_SG_Li256ELb1ELb1ELb0ELb0EEENS1_36VarlenDynamicPersistentTileSchedulerILi128ELi112ELi256ELi128ELb0ELb1ELb1ELb0ELb1ELb1EEEEEEEEEvNT_6ParamsE:
        .type           _ZN7cutlass13device_kernelIN5flash11enable_sm90INS1_16FlashAttnFwdSm90INS1_25CollectiveMainloopFwdSm90ILi2EN4cute5tupleIJNS5_1CILi1EEES8_S8_EEENS6_IJNS7_ILi128EEENS7_ILi112EEENS7_ILi192EEEEEELi192ENS_10bfloat16_tEfNS_4arch4Sm90ELb0ELb0ELb0ELb1ELb0ELb0ELb0ELb1ELb1ELb1ELb0ELb0EEENS1_21CollectiveEpilogueFwdINS6_IJSA_SC_SB_EEES9_SE_SG_Li256ELb1ELb1ELb0ELb0EEENS1_36VarlenDynamicPersistentTileSchedulerILi128ELi112ELi256ELi128ELb0ELb1ELb1ELb0ELb1ELb1EEEEEEEEEvNT_6ParamsE,@function
        .size           _ZN7cutlass13device_kernelIN5flash11enable_sm90INS1_16FlashAttnFwdSm90INS1_25CollectiveMainloopFwdSm90ILi2EN4cute5tupleIJNS5_1CILi1EEES8_S8_EEENS6_IJNS7_ILi128EEENS7_ILi112EEENS7_ILi192EEEEEELi192ENS_10bfloat16_tEfNS_4arch4Sm90ELb0ELb0ELb0ELb1ELb0ELb0ELb0ELb1ELb1ELb1ELb0ELb0EEENS1_21CollectiveEpilogueFwdINS6_IJSA_SC_SB_EEES9_SE_SG_Li256ELb1ELb1ELb0ELb0EEENS1_36VarlenDynamicPersistentTileSchedulerILi128ELi112ELi256ELi128ELb0ELb1ELb1ELb0ELb1ELb1EEEEEEEEEvNT_6ParamsE,(.L_x_15305 - _ZN7cutlass13device_kernelIN5flash11enable_sm90INS1_16FlashAttnFwdSm90INS1_25CollectiveMainloopFwdSm90ILi2EN4cute5tupleIJNS5_1CILi1EEES8_S8_EEENS6_IJNS7_ILi128EEENS7_ILi112EEENS7_ILi192EEEEEELi192ENS_10bfloat16_tEfNS_4arch4Sm90ELb0ELb0ELb0ELb1ELb0ELb0ELb0ELb1ELb1ELb1ELb0ELb0EEENS1_21CollectiveEpilogueFwdINS6_IJSA_SC_SB_EEES9_SE_SG_Li256ELb1ELb1ELb0ELb0EEENS1_36VarlenDynamicPersistentTileSchedulerILi128ELi112ELi256ELi128ELb0ELb1ELb1ELb0ELb1ELb1EEEEEEEEEvNT_6ParamsE)
        .other          _ZN7cutlass13device_kernelIN5flash11enable_sm90INS1_16FlashAttnFwdSm90INS1_25CollectiveMainloopFwdSm90ILi2EN4cute5tupleIJNS5_1CILi1EEES8_S8_EEENS6_IJNS7_ILi128EEENS7_ILi112EEENS7_ILi192EEEEEELi192ENS_10bfloat16_tEfNS_4arch4Sm90ELb0ELb0ELb0ELb1ELb0ELb0ELb0ELb1ELb1ELb1ELb0ELb0EEENS1_21CollectiveEpilogueFwdINS6_IJSA_SC_SB_EEES9_SE_SG_Li256ELb1ELb1ELb0ELb0EEENS1_36VarlenDynamicPersistentTileSchedulerILi128ELi112ELi256ELi128ELb0ELb1ELb1ELb0ELb1ELb1EEEEEEEEEvNT_6ParamsE,@"STO_CUDA_ENTRY STV_DEFAULT"
_ZN7cutlass13device_kernelIN5flash11enable_sm90INS1_16FlashAttnFwdSm90INS1_25CollectiveMainloopFwdSm90ILi2EN4cute5tupleIJNS5_1CILi1EEES8_S8_EEENS6_IJNS7_ILi128EEENS7_ILi112EEENS7_ILi192EEEEEELi192ENS_10bfloat16_tEfNS_4arch4Sm90ELb0ELb0ELb0ELb1ELb0ELb0ELb0ELb1ELb1ELb1ELb0ELb0EEENS1_21CollectiveEpilogueFwdINS6_IJSA_SC_SB_EEES9_SE_SG_Li256ELb1ELb1ELb0ELb0EEENS1_36VarlenDynamicPersistentTileSchedulerILi128ELi112ELi256ELi128ELb0ELb1ELb1ELb0ELb1ELb1EEEEEEEEEvNT_6ParamsE:
        /* <DEDUP_REMOVED lines=17> */
.L_x_3803:
[----:B------:R-:W-:Y:S05]  /*0110*/  BSYNC B0 ;  /* 0x0000000000007941 */ /* 0x000fea0003800000 */
.L_x_3802:
        /* <DEDUP_REMOVED lines=40> */
.L_x_3804:
        /* <DEDUP_REMOVED lines=22> */
.L_x_3805:
        /* <DEDUP_REMOVED lines=18> */
.L_x_3806:
        /* <DEDUP_REMOVED lines=22> */
.L_x_3807:
        /* <DEDUP_REMOVED lines=22> */
.L_x_3808:
[----:B0-----:R-:W-:Y:S01]  /*08e0*/  ISETP.NE.AND P0, PT, R2, RZ, PT ;  /* 0x000000ff0200720c */ /* 0x001fe20003f05270 */
[----:B------:R-:W-:Y:S01]  /*08f0*/  IMAD.MOV.U32 R2, RZ, RZ, 0x1 ;  /* 0x00000001ff027424 */ /* 0x000fe200078e00ff */
[----:B------:R-:W-:Y:S01]  /*0900*/  NOP ;  /* 0x0000000000007918 */ /* 0x000fe20000000000 */
[----:B------:R-:W-:-:S03]  /*0910*/  ULDC.64 UR60, c[0x0][0x208] ;  /* 0x00008200003c7ab9 */ /* 0x000fc60000000a00 */
[----:B------:R-:W-:-:S05]  /*0920*/  SEL R2, R2, 0x2, !P0 ;  /* 0x0000000202027807 */ /* 0x000fca0004000000 */
[----:B------:R0:W-:Y:S01]  /*0930*/  STL [R1+0x58], R2 ;  /* 0x0000580201007387 */ /* 0x0001e20000100800 */
[----:B-123--:R-:W-:Y:S06]  /*0940*/  BAR.SYNC.DEFER_BLOCKING 0x0 ;  /* 0x0000000000007b1d */ /* 0x00efec0000010000 */
[----:B------:R-:W-:Y:S05]  /*0950*/  @!P0 BRA `(.L_x_3809) ;  /* 0x000000c000e48947 */ /* 0x000fea0003800000 */
.L_x_3810:
        /* <DEDUP_REMOVED lines=14> */
[----:B------:R-:W2:Y:S01]  /*0a40*/  LDL.LU R10, [R1+0x58] ;  /* 0x00005800010a7983 */ /* 0x000ea20000300800 */
[----:B------:R-:W1:Y:S02]  /*0a50*/  S2R R0, SR_TID.X ;  /* 0x0000000000007919 */ /* 0x000e640000002100 */
[----:B-1----:R-:W-:-:S05]  /*0a60*/  VIADD R220, R0, 0xffffff80 ;  /* 0xffffff8000dc7836 */ /* 0x002fca0000000000 */
[----:B------:R-:W-:-:S04]  /*0a70*/  SHF.R.S32.HI R3, RZ, 0x1f, R220 ;  /* 0x0000001fff037819 */ /* 0x000fc800000114dc */
[CC--:B------:R-:W-:Y:S02]  /*0a80*/  LEA.HI R5, R3.reuse, R220.reuse, RZ, 0x7 ;  /* 0x000000dc03057211 */ /* 0x0c0fe400078f38ff */
[-C--:B0-----:R-:W-:Y:S02]  /*0a90*/  LEA.HI R2, R3, R220.reuse, RZ, 0x5 ;  /* 0x000000dc03027211 */ /* 0x081fe400078f28ff */
[----:B------:R-:W-:Y:S02]  /*0aa0*/  LOP3.LUT R211, R5, 0xffffff80, RZ, 0xc0, !PT ;  /* 0xffffff8005d37812 */ /* 0x000fe400078ec0ff */
[----:B------:R-:W-:Y:S01]  /*0ab0*/  LEA.HI R0, R3, R220, RZ, 0x4 ;  /* 0x000000dc03007211 */ /* 0x000fe200078f20ff */
[----:B------:R-:W-:Y:S02]  /*0ac0*/  IMAD.SHL.U32 R2, R2, 0x20, RZ ;  /* 0x0000002002027824 */ /* 0x000fe400078e00ff */
[----:B------:R-:W-:Y:S01]  /*0ad0*/  IMAD.IADD R211, R220, 0x1, -R211 ;  /* 0x00000001dcd37824 */ /* 0x000fe200078e0ad3 */
[----:B------:R-:W-:-:S02]  /*0ae0*/  SHF.R.S32.HI R9, RZ, 0x4, R0 ;  /* 0x00000004ff097819 */ /* 0x000fc40000011400 */
[----:B------:R-:W-:Y:S02]  /*0af0*/  LOP3.LUT R7, R0, 0x3fffff0, RZ, 0xc0, !PT ;  /* 0x03fffff000077812 */ /* 0x000fe400078ec0ff */
[----:B------:R-:W-:Y:S02]  /*0b00*/  SHF.R.S32.HI R4, RZ, 0x1f, R211 ;  /* 0x0000001fff047819 */ /* 0x000fe400000114d3 */
[----:B------:R-:W-:Y:S01]  /*0b10*/  LOP3.LUT R2, R2, 0xfffffc00, RZ, 0xc0, !PT ;  /* 0xfffffc0002027812 */ /* 0x000fe200078ec0ff */
[----:B------:R-:W-:Y:S01]  /*0b20*/  IMAD.IADD R7, R220, 0x1, -R7 ;  /* 0x00000001dc077824 */ /* 0x000fe200078e0a07 */
[----:B------:R-:W-:Y:S02]  /*0b30*/  LEA.HI R0, R0, R9, RZ, 0x1 ;  /* 0x0000000900007211 */ /* 0x000fe400078f08ff */
[----:B------:R-:W-:Y:S01]  /*0b40*/  LEA.HI R6, R4, R211, RZ, 0x2 ;  /* 0x000000d304067211 */ /* 0x000fe200078f10ff */
[----:B------:R-:W-:Y:S01]  /*0b50*/  IMAD R7, R7, 0x40, R2 ;  /* 0x0000004007077824 */ /* 0x000fe200078e0202 */
[----:B------:R-:W-:-:S02]  /*0b60*/  LOP3.LUT R0, R0, 0x1ffffffe, RZ, 0xc0, !PT ;  /* 0x1ffffffe00007812 */ /* 0x000fc400078ec0ff */
[-C--:B------:R-:W-:Y:S02]  /*0b70*/  LEA.HI R2, R3, R220.reuse, RZ, 0x2 ;  /* 0x000000dc03027211 */ /* 0x080fe400078f10ff */
[----:B------:R-:W-:Y:S01]  /*0b80*/  SHF.R.S32.HI R8, RZ, 0x2, R6 ;  /* 0x00000002ff087819 */ /* 0x000fe20000011406 */
[----:B------:R-:W-:Y:S01]  /*0b90*/  IMAD.IADD R0, R9, 0x1, -R0 ;  /* 0x0000000109007824 */ /* 0x000fe200078e0a00 */
[----:B------:R-:W-:Y:S02]  /*0ba0*/  SHF.R.S32.HI R11, RZ, 0x1f, R6 ;  /* 0x0000001fff0b7819 */ /* 0x000fe40000011406 */
[----:B------:R-:W-:Y:S02]  /*0bb0*/  LOP3.LUT R9, R2, 0xfffffffc, RZ, 0xc0, !PT ;  /* 0xfffffffc02097812 */ /* 0x000fe400078ec0ff */
[----:B------:R-:W-:Y:S02]  /*0bc0*/  LEA.HI R3, R3, R220, RZ, 0x3 ;  /* 0x000000dc03037211 */ /* 0x000fe400078f18ff */
[----:B------:R-:W-:-:S02]  /*0bd0*/  LEA.HI R11, R11, R8, RZ, 0x3 ;  /* 0x000000080b0b7211 */ /* 0x000fc400078f18ff */
[----:B------:R-:W-:Y:S01]  /*0be0*/  SHF.R.S32.HI R212, RZ, 0x7, R5 ;  /* 0x00000007ffd47819 */ /* 0x000fe20000011405 */
[----:B------:R-:W-:Y:S01]  /*0bf0*/  IMAD.IADD R9, R220, 0x1, -R9 ;  /* 0x00000001dc097824 */ /* 0x000fe200078e0a09 */
[----:B------:R-:W-:Y:S02]  /*0c00*/  LOP3.LUT R205, R3, 0xfffffff8, RZ, 0xc0, !PT ;  /* 0xfffffff803cd7812 */ /* 0x000fe400078ec0ff */
[----:B------:R-:W-:Y:S02]  /*0c10*/  LOP3.LUT R11, R11, 0xfffffff8, RZ, 0xc0, !PT ;  /* 0xfffffff80b0b7812 */ /* 0x000fe400078ec0ff */
[----:B------:R-:W-:Y:S02]  /*0c20*/  LEA.HI R4, R4, R211, RZ, 0x5 ;  /* 0x000000d304047211 */ /* 0x000fe400078f28ff */
[----:B------:R-:W-:Y:S01]  /*0c30*/  LEA.HI R5, R5, R212, RZ, 0x1 ;  /* 0x000000d405057211 */ /* 0x000fe200078f08ff */
[----:B------:R-:W-:Y:S01]  /*0c40*/  IMAD R216, R0, 0x8, R7 ;  /* 0x0000000800d87824 */ /* 0x000fe200078e0207 */
[----:B------:R-:W-:Y:S01]  /*0c50*/  LEA.HI R0, R9, R9, RZ, 0x1 ;  /* 0x0000000909007211 */ /* 0x000fe200078f08ff */
[----:B------:R-:W-:Y:S01]  /*0c60*/  IMAD.IADD R205, R220, 0x1, -R205 ;  /* 0x00000001dccd7824 */ /* 0x000fe200078e0acd */
[----:B------:R-:W-:Y:S01]  /*0c70*/  SHF.R.S32.HI R4, RZ, 0x5, R4 ;  /* 0x00000005ff047819 */ /* 0x000fe20000011404 */
[----:B------:R-:W-:Y:S01]  /*0c80*/  IMAD.IADD R11, R8, 0x1, -R11 ;  /* 0x00000001080b7824 */ /* 0x000fe200078e0a0b */
[----:B------:R-:W-:Y:S01]  /*0c90*/  LOP3.LUT R5, R5, 0x3fffffe, RZ, 0xc0, !PT ;  /* 0x03fffffe05057812 */ /* 0x000fe200078ec0ff */
[----:B------:R-:W-:Y:S01]  /*0ca0*/  IMAD.SHL.U32 R18, R205, 0x8, RZ ;  /* 0x00000008cd127824 */ /* 0x000fe200078e00ff */
[----:B------:R-:W-:Y:S01]  /*0cb0*/  LOP3.LUT R6, R6, 0x7ffffffc, RZ, 0xc0, !PT ;  /* 0x7ffffffc06067812 */ /* 0x000fe200078ec0ff */
[----:B------:R-:W-:Y:S01]  /*0cc0*/  IMAD R4, R4, 0x10, R11 ;  /* 0x0000001004047824 */ /* 0x000fe200078e020b */
[----:B------:R-:W-:Y:S01]  /*0cd0*/  LOP3.LUT R0, R0, 0x1ffffffe, RZ, 0xc0, !PT ;  /* 0x1ffffffe00007812 */ /* 0x000fe200078ec0ff */
[----:B------:R-:W-:-:S02]  /*0ce0*/  IMAD.IADD R5, R212, 0x1, -R5 ;  /* 0x00000001d4057824 */ /* 0x000fc400078e0a05 */
[C---:B------:R-:W-:Y:S02]  /*0cf0*/  VIADD R19, R18.reuse, 0x40 ;  /* 0x0000004012137836 */ /* 0x040fe40000000000 */
[----:B------:R-:W-:Y:S02]  /*0d00*/  VIADD R23, R18, 0x80 ;  /* 0x0000008012177836 */ /* 0x000fe40000000000 */
[----:B------:R-:W-:Y:S02]  /*0d10*/  IMAD.MOV.U32 R7, RZ, RZ, -0x2 ;  /* 0xfffffffeff077424 */ /* 0x000fe400078e00ff */
[----:B------:R-:W-:Y:S02]  /*0d20*/  IMAD.IADD R6, R211, 0x1, -R6 ;  /* 0x00000001d3067824 */ /* 0x000fe400078e0a06 */
[----:B------:R-:W-:Y:S02]  /*0d30*/  IMAD.IADD R0, R9, 0x1, -R0 ;  /* 0x0000000109007824 */ /* 0x000fe400078e0a00 */
[----:B------:R-:W-:Y:S01]  /*0d40*/  IMAD R213, R5, 0x40, R4 ;  /* 0x0000004005d57824 */ /* 0x000fe200078e0204 */
[----:B------:R-:W-:Y:S01]  /*0d50*/  CS2R R16, SRZ ;  /* 0x0000000000107805 */ /* 0x000fe2000001ff00 */
[----:B------:R-:W-:Y:S01]  /*0d60*/  IMAD R214, R6, R7, 0x70 ;  /* 0x0000007006d67424 */ /* 0x000fe200078e0207 */
[----:B------:R-:W-:Y:S01]  /*0d70*/  SHF.R.S32.HI R209, RZ, 0x3, R3 ;  /* 0x00000003ffd17819 */ /* 0x000fe20000011403 */
[----:B------:R-:W-:Y:S01]  /*0d80*/  IMAD.MOV.U32 R210, RZ, RZ, RZ ;  /* 0x000000ffffd27224 */ /* 0x000fe200078e00ff */
[----:B------:R-:W-:Y:S01]  /*0d90*/  SHF.R.S32.HI R219, RZ, 0x1f, R18 ;  /* 0x0000001fffdb7819 */ /* 0x000fe20000011412 */
[----:B------:R-:W-:Y:S01]  /*0da0*/  IMAD R215, R0, 0x8, R213 ;  /* 0x0000000800d77824 */ /* 0x000fe200078e02d5 */
[----:B------:R-:W-:-:S02]  /*0db0*/  SHF.R.S32.HI R218, RZ, 0x1f, R19 ;  /* 0x0000001fffda7819 */ /* 0x000fc40000011413 */
[----:B------:R-:W-:Y:S02]  /*0dc0*/  SHF.R.S32.HI R217, RZ, 0x1f, R23 ;  /* 0x0000001fffd97819 */ /* 0x000fe40000011417 */
[----:B--2---:R-:W-:-:S07]  /*0dd0*/  LOP3.LUT R22, R10, 0x1, RZ, 0xfc, !PT ;  /* 0x000000010a167812 */ /* 0x004fce00078efcff */
.L_x_3853:
[----:B0---4-:R-:W0:Y:S01]  /*0de0*/  LDC.64 R2, c[0x0][0xc88] ;  /* 0x00032200ff027b82 */ /* 0x011e220000000a00 */
[----:B------:R-:W-:Y:S01]  /*0df0*/  ULDC.64 UR4, c[0x0][0xa28] ;  /* 0x00028a0000047ab9 */ /* 0x000fe20000000a00 */
[----:B------:R-:W-:Y:S01]  /*0e00*/  IMAD.MOV.U32 R0, RZ, RZ, RZ ;  /* 0x000000ffff007224 */ /* 0x000fe200078e00ff */
[----:B------:R-:W-:Y:S01]  /*0e10*/  ULDC.64 UR6, c[0x0][0xa20] ;  /* 0x0002880000067ab9 */ /* 0x000fe20000000a00 */
[----:B0-----:R-:W-:-:S05]  /*0e20*/  IMAD.WIDE R2, R43, 0x4, R2 ;  /* 0x000000042b027825 */ /* 0x001fca00078e0202 */
[----:B--2---:R-:W2:Y:S01]  /*0e30*/  LDG.E R204, desc[UR60][R2.64] ;  /* 0x0000003c02cc7981 */ /* 0x004ea2000c1e1900 */
[----:B------:R-:W-:-:S04]  /*0e40*/  ISETP.NE.U32.AND P0, PT, RZ, UR4, PT ;  /* 0x00000004ff007c0c */ /* 0x000fc8000bf05070 */
[----:B------:R-:W-:Y:S02]  /*0e50*/  ISETP.NE.AND.EX P0, PT, RZ, UR5, PT, P0 ;  /* 0x00000005ff007c0c */ /* 0x000fe4000bf05300 */
[----:B--2---:R-:W-:-:S11]  /*0e60*/  SHF.R.S32.HI R208, RZ, 0x1f, R204 ;  /* 0x0000001fffd07819 */ /* 0x004fd600000114cc */
[----:B---3--:R-:W-:-:S04]  /*0e70*/  @P0 LEA R4, P1, R204, UR4, 0x2 ;  /* 0x00000004cc040c11 */ /* 0x008fc8000f8210ff */
[----:B------:R-:W-:Y:S01]  /*0e80*/  @P0 LEA.HI.X R5, R204, UR5, R208, 0x2, P1 ;  /* 0x00000005cc050c11 */ /* 0x000fe200088f14d0 */
[----:B------:R-:W-:-:S04]  /*0e90*/  ULDC.64 UR4, c[0x0][0x418] ;  /* 0x0001060000047ab9 */ /* 0x000fc80000000a00 */
[----:B------:R0:W5:Y:S01]  /*0ea0*/  @P0 LDG.E R0, desc[UR60][R4.64] ;  /* 0x0000003c04000981 */ /* 0x000162000c1e1900 */
[----:B------:R-:W-:Y:S01]  /*0eb0*/  ISETP.NE.U32.AND P0, PT, RZ, UR6, PT ;  /* 0x00000006ff007c0c */ /* 0x000fe2000bf05070 */
[----:B------:R-:W-:-:S03]  /*0ec0*/  UISETP.NE.U32.AND UP0, UPT, UR4, URZ, UPT ;  /* 0x0000003f0400728c */ /* 0x000fc6000bf05070 */
[----:B------:R-:W-:Y:S01]  /*0ed0*/  ISETP.NE.AND.EX P0, PT, RZ, UR7, PT, P0 ;  /* 0x00000007ff007c0c */ /* 0x000fe2000bf05300 */
[----:B------:R-:W-:Y:S01]  /*0ee0*/  UISETP.NE.AND.EX UP0, UPT, UR5, URZ, UPT, UP0 ;  /* 0x0000003f0500728c */ /* 0x000fe2000bf05300 */
[----:B------:R-:W-:Y:S02]  /*0ef0*/  ULDC UR4, c[0x0][0x424] ;  /* 0x0001090000047ab9 */ /* 0x000fe40000000800 */
[----:B------:R-:W-:Y:S01]  /*0f00*/  ULDC UR5, c[0x0][0x2f0] ;  /* 0x0000bc0000057ab9 */ /* 0x000fe20000000800 */
[----:B------:R-:W-:-:S04]  /*0f10*/  USEL UR4, UR4, 0x1, UP0 ;  /* 0x0000000104047887 */ /* 0x000fc80008000000 */
[----:B------:R-:W-:-:S04]  /*0f20*/  UIMAD UR4, UR4, UR5, URZ ;  /* 0x00000005040472a4 */ /* 0x000fc8000f8e023f */
[C---:B------:R-:W-:Y:S02]  /*0f30*/  @P0 LEA R2, P1, R204.reuse, UR6, 0x2 ;  /* 0x00000006cc020c11 */ /* 0x040fe4000f8210ff */
[----:B------:R-:W-:Y:S02]  /*0f40*/  IMAD.U32 R83, RZ, RZ, UR4 ;  /* 0x00000004ff537e24 */ /* 0x000fe4000f8e00ff */
[----:B------:R-:W-:-:S05]  /*0f50*/  @P0 LEA.HI.X R3, R204, UR7, R208, 0x2, P1 ;  /* 0x00000007cc030c11 */ /* 0x000fca00088f14d0 */
[----:B------:R0:W5:Y:S01]  /*0f60*/  @P0 LDG.E R83, desc[UR60][R2.64] ;  /* 0x0000003c02530981 */ /* 0x000162000c1e1900 */
[----:B------:R-:W-:Y:S05]  /*0f70*/  @P0 BRA `(.L_x_3811) ;  /* 0x0000000000240947 */ /* 0x000fea0003800000 */
[----:B------:R-:W-:Y:S02]  /*0f80*/  ULDC.64 UR4, c[0x0][0xa08] ;  /* 0x0002820000047ab9 */ /* 0x000fe40000000a00 */
[----:B------:R-:W-:-:S04]  /*0f90*/  ISETP.NE.U32.AND P0, PT, RZ, UR4, PT ;  /* 0x00000004ff007c0c */ /* 0x000fc8000bf05070 */
[----:B------:R-:W-:-:S13]  /*0fa0*/  ISETP.NE.AND.EX P0, PT, RZ, UR5, PT, P0 ;  /* 0x00000005ff007c0c */ /* 0x000fda000bf05300 */
[----:B------:R-:W-:Y:S05]  /*0fb0*/  @!P0 BRA `(.L_x_3811) ;  /* 0x0000000000148947 */ /* 0x000fea0003800000 */
[----:B0-----:R-:W0:Y:S02]  /*0fc0*/  LDC.64 R2, c[0x0][0xa08] ;  /* 0x00028200ff027b82 */ /* 0x001e240000000a00 */
[----:B0-----:R-:W-:-:S05]  /*0fd0*/  IMAD.WIDE R2, R204, 0x4, R2 ;  /* 0x00000004cc027825 */ /* 0x001fca00078e0202 */
[----:B-----5:R-:W2:Y:S04]  /*0fe0*/  LDG.E R83, desc[UR60][R2.64] ;  /* 0x0000003c02537981 */ /* 0x020ea8000c1e1900 */
[----:B------:R-:W2:Y:S02]  /*0ff0*/  LDG.E R4, desc[UR60][R2.64+0x4] ;  /* 0x0000043c02047981 */ /* 0x000ea4000c1e1900 */
[----:B--2---:R-:W-:-:S07]  /*1000*/  IMAD.IADD R83, R4, 0x1, -R83 ;  /* 0x0000000104537824 */ /* 0x004fce00078e0a53 */
.L_x_3811:
[----:B-----5:R-:W-:Y:S01]  /*1010*/  IMAD.IADD R83, R83, 0x1, -R0 ;  /* 0x0000000153537824 */ /* 0x020fe200078e0a00 */
[----:B------:R-:W-:Y:S01]  /*1020*/  PLOP3.LUT P0, PT, PT, PT, PT, 0x80, 0x0 ;  /* 0x000000000000781c */ /* 0x000fe20003f0f070 */
[----:B0-----:R-:W-:Y:S01]  /*1030*/  IMAD.MOV.U32 R2, RZ, RZ, RZ ;  /* 0x000000ffff027224 */ /* 0x001fe200078e00ff */
[----:B------:R-:W-:Y:S01]  /*1040*/  CS2R R20, SRZ ;  /* 0x0000000000147805 */ /* 0x000fe2000001ff00 */
[C---:B------:R-:W-:Y:S01]  /*1050*/  VIADD R3, R83.reuse, 0x6f ;  /* 0x0000006f53037836 */ /* 0x040fe20000000000 */
[----:B------:R-:W-:Y:S01]  /*1060*/  ISETP.GE.AND P1, PT, R83, 0x1, PT ;  /* 0x000000015300780c */ /* 0x000fe20003f26270 */
[----:B------:R-:W-:Y:S01]  /*1070*/  IMAD.MOV.U32 R207, RZ, RZ, R41 ;  /* 0x000000ffffcf7224 */ /* 0x000fe200078e0029 */
[----:B------:R-:W-:Y:S01]  /*1080*/  CS2R R118, SRZ ;  /* 0x0000000000767805 */ /* 0x000fe2000001ff00 */
[----:B------:R-:W-:Y:S01]  /*1090*/  IMAD.HI R2, R3, -0x6db6db6d, R2 ;  /* 0x9249249303027827 */ /* 0x000fe200078e0202 */
[----:B------:R-:W-:Y:S02]  /*10a0*/  CS2R R116, SRZ ;  /* 0x0000000000747805 */ /* 0x000fe4000001ff00 */
[----:B------:R-:W-:-:S02]  /*10b0*/  CS2R R114, SRZ ;  /* 0x0000000000727805 */ /* 0x000fc4000001ff00 */
[----:B------:R-:W-:Y:S01]  /*10c0*/  CS2R R112, SRZ ;  /* 0x0000000000707805 */ /* 0x000fe2000001ff00 */
[----:B------:R-:W-:Y:S01]  /*10d0*/  IMAD.MOV.U32 R206, RZ, RZ, R42 ;  /* 0x000000ffffce7224 */ /* 0x000fe200078e002a */
[----:B------:R-:W-:Y:S02]  /*10e0*/  SHF.R.U32.HI R3, RZ, 0x1f, R2 ;  /* 0x0000001fff037819 */ /* 0x000fe40000011602 */
[----:B------:R-:W-:Y:S02]  /*10f0*/  CS2R R110, SRZ ;  /* 0x00000000006e7805 */ /* 0x000fe4000001ff00 */
[----:B------:R-:W-:Y:S02]  /*1100*/  CS2R R108, SRZ ;  /* 0x00000000006c7805 */ /* 0x000fe4000001ff00 */
[----:B------:R-:W-:Y:S02]  /*1110*/  CS2R R106, SRZ ;  /* 0x00000000006a7805 */ /* 0x000fe4000001ff00 */
[----:B------:R-:W-:-:S02]  /*1120*/  LEA.HI.SX32 R120, R2, R3, 0x1a ;  /* 0x0000000302787211 */ /* 0x000fc400078fd2ff */
        /* <DEDUP_REMOVED lines=41> */
[----:B------:R-:W-:Y:S01]  /*13c0*/  IMAD.MOV.U32 R28, RZ, RZ, RZ ;  /* 0x000000ffff1c7224 */ /* 0x000fe200078e00ff */
[----:B------:R-:W-:Y:S01]  /*13d0*/  CS2R R6, SRZ ;  /* 0x0000000000067805 */ /* 0x000fe2000001ff00 */
[----:B------:R-:W-:Y:S01]  /*13e0*/  IMAD.MOV.U32 R138, RZ, RZ, RZ ;  /* 0x000000ffff8a7224 */ /* 0x000fe200078e00ff */
        /* <DEDUP_REMOVED lines=32> */
.L_x_3813:
[----:B------:R-:W0:Y:S01]  /*15f0*/  S2UR UR5, SR_CgaCtaId ;  /* 0x00000000000579c3 */ /* 0x000e220000008800 */
[----:B------:R-:W-:Y:S01]  /*1600*/  LEA.HI R0, R210, R210, RZ, 0x1 ;  /* 0x000000d2d2007211 */ /* 0x000fe200078f08ff */
[----:B------:R-:W-:Y:S01]  /*1610*/  UMOV UR4, 0x400 ;  /* 0x0000040000047882 */ /* 0x000fe20000000000 */
[----:B------:R-:W-:Y:S01]  /*1620*/  BSSY B0, `(.L_x_3814) ;  /* 0x0000009000007945 */ /* 0x000fe20003800000 */
[----:B------:R-:W-:Y:S02]  /*1630*/  ISETP.NE.AND P0, PT, R22, 0x3, PT ;  /* 0x000000031600780c */ /* 0x000fe40003f05270 */
[----:B------:R-:W-:-:S05]  /*1640*/  LOP3.LUT R3, R0, 0xfffffffe, RZ, 0xc0, !PT ;  /* 0xfffffffe00037812 */ /* 0x000fca00078ec0ff */
[----:B------:R-:W-:-:S05]  /*1650*/  IMAD.IADD R0, R210, 0x1, -R3 ;  /* 0x00000001d2007824 */ /* 0x000fca00078e0a03 */
[----:B------:R-:W-:Y:S01]  /*1660*/  SHF.L.U32 R0, R0, 0x1f, RZ ;  /* 0x0000001f00007819 */ /* 0x000fe200000006ff */
[----:B0-----:R-:W-:-:S06]  /*1670*/  ULEA UR4, UR5, UR4, 0x18 ;  /* 0x0000000405047291 */ /* 0x001fcc000f8ec03f */
[----:B------:R-:W-:-:S04]  /*1680*/  IMAD.U32 R5, RZ, RZ, UR4 ;  /* 0x00000004ff057e24 */ /* 0x000fc8000f8e00ff */
[----:B------:R-:W0:Y:S02]  /*1690*/  SYNCS.PHASECHK.TRANS64.TRYWAIT P1, [R5+URZ+0x36800], R0 ;  /* 0x03680000050075a7 */ /* 0x000e24000802017f */
[----:B0-----:R-:W-:Y:S05]  /*16a0*/  @!P1 BRA `(.L_x_3815) ;  /* 0x0000011800ec9947 */ /* 0x001fea0003800000 */
.L_x_3982:
[----:B------:R-:W-:Y:S05]  /*16b0*/  BSYNC B0 ;  /* 0x0000000000007941 */ /* 0x000fea0003800000 */
.L_x_3814:
[----:B------:R-:W-:Y:S05]  /*16c0*/  @!P0 BRA `(.L_x_3816) ;  /* 0x0000000000048947 */ /* 0x000fea0003800000 */
[----:B------:R-:W-:Y:S01]  /*16d0*/  BPT.TRAP 0x1 ;  /* 0x000000040000795c */ /* 0x000fe20000300000 */
.L_x_3816:
[----:B------:R-:W-:Y:S01]  /*16e0*/  IMAD R2, R16, 0x8, R5 ;  /* 0x0000000810027824 */ /* 0x000fe200078e0205 */
[----:B------:R-:W-:-:S04]  /*16f0*/  SHF.L.U32 R3, R17, 0x1f, RZ ;  /* 0x0000001f11037819 */ /* 0x000fc800000006ff */
[----:B------:R1:W2:Y:S01]  /*1700*/  SYNCS.PHASECHK.TRANS64.TRYWAIT P2, [R2+URZ+0x36830], R3 ;  /* 0x03683003020075a7 */ /* 0x0002a2000804017f */
[----:B------:R-:W-:Y:S05]  /*1710*/  @!P0 BRA `(.L_x_3817) ;  /* 0x0000000000048947 */ /* 0x000fea0003800000 */
[----:B------:R-:W-:Y:S01]  /*1720*/  BPT.TRAP 0x1 ;  /* 0x000000040000795c */ /* 0x000fe20000300000 */
.L_x_3817:
[----:B0-----:R-:W0:Y:S01]  /*1730*/  S2R R0, SR_TID.X ;  /* 0x0000000000007919 */ /* 0x001e220000002100 */
[----:B------:R-:W-:Y:S01]  /*1740*/  IMAD.MOV.U32 R119, RZ, RZ, RZ ;  /* 0x000000ffff777224 */ /* 0x000fe200078e00ff */
[----:B0-----:R-:W-:Y:S01]  /*1750*/  LOP3.LUT P1, RZ, R0, 0x7f, RZ, 0xc0, !PT ;  /* 0x0000007f00ff7812 */ /* 0x001fe2000782c0ff */
[----:B--2---:R-:W-:-:S12]  /*1760*/  @P2 BRA `(.L_x_3818) ;  /* 0x0000000000082947 */ /* 0x004fd80003800000 */
[----:B------:R-:W0:Y:S02]  /*1770*/  SYNCS.PHASECHK.TRANS64.TRYWAIT P2, [R2+URZ+0x36830], R3 ;  /* 0x03683003020075a7 */ /* 0x000e24000804017f */
[----:B0-----:R-:W-:Y:S05]  /*1780*/  @!P2 BRA `(.L_x_3819) ;  /* 0x0000011800c8a947 */ /* 0x001fea0003800000 */
.L_x_3818:
[----:B------:R-:W-:Y:S05]  /*1790*/  WARPSYNC.ALL ;  /* 0x0000000000007948 */ /* 0x000fea0003800000 */
[----:B------:R-:W-:Y:S01]  /*17a0*/  VIADD R0, R5, 0x21400 ;  /* 0x0002140005007836 */ /* 0x000fe20000000000 */
[----:B------:R-:W-:Y:S01]  /*17b0*/  ULOP3.LUT UR8, UR36, 0x10000, URZ, 0xfc, !UPT ;  /* 0x0001000024087892 */ /* 0x000fe2000f8efc3f */
[----:B------:R-:W-:Y:S01]  /*17c0*/  WARPGROUP.ARRIVE ;  /* 0x00000000000079c5 */ /* 0x000fe20000000000 */
[----:B------:R-:W-:Y:S01]  /*17d0*/  UMOV UR9, 0x40000040 ;  /* 0x4000004000097882 */ /* 0x000fe20000000000 */
[----:B------:R-:W-:Y:S01]  /*17e0*/  UMOV UR11, 0x40000040 ;  /* 0x40000040000b7882 */ /* 0x000fe20000000000 */
[----:B------:R-:W-:Y:S01]  /*17f0*/  SHF.R.U32.HI R0, RZ, 0x4, R0 ;  /* 0x00000004ff007819 */ /* 0x000fe20000011600 */
[----:B------:R-:W-:Y:S01]  /*1800*/  UMOV UR5, UR9 ;  /* 0x0000000900057c82 */ /* 0x000fe20008000000 */
[----:B------:R-:W-:Y:S01]  /*1810*/  UMOV UR7, 0x40000040 ;  /* 0x4000004000077882 */ /* 0x000fe20000000000 */
[----:B------:R-:W-:Y:S01]  /*1820*/  UMOV UR4, UR8 ;  /* 0x0000000800047c82 */ /* 0x000fe20008000000 */
[----:B------:R-:W-:Y:S01]  /*1830*/  LOP3.LUT R0, R0, 0x3fff, RZ, 0xc0, !PT ;  /* 0x00003fff00007812 */ /* 0x000fe200078ec0ff */
[----:B------:R-:W-:Y:S01]  /*1840*/  UMOV UR12, UR8 ;  /* 0x00000008000c7c82 */ /* 0x000fe20008000000 */
[----:B------:R-:W-:Y:S01]  /*1850*/  UMOV UR13, UR9 ;  /* 0x00000009000d7c82 */ /* 0x000fe20008000000 */
[----:B------:R-:W-:Y:S01]  /*1860*/  UMOV UR15, 0x40000040 ;  /* 0x40000040000f7882 */ /* 0x000fe20000000000 */
[----:B------:R-:W-:Y:S01]  /*1870*/  LOP3.LUT R9, R0, 0x10000, RZ, 0xfc, !PT ;  /* 0x0001000000097812 */ /* 0x000fe200078efcff */
[----:B------:R-:W-:Y:S01]  /*1880*/  UMOV UR16, UR8 ;  /* 0x0000000800107c82 */ /* 0x000fe20008000000 */
[----:B------:R-:W-:Y:S01]  /*1890*/  UMOV UR17, UR9 ;  /* 0x0000000900117c82 */ /* 0x000fe20008000000 */
[----:B------:R-:W-:Y:S01]  /*18a0*/  UMOV UR19, 0x40000040 ;  /* 0x4000004000137882 */ /* 0x000fe20000000000 */
[----:B------:R-:W-:Y:S01]  /*18b0*/  UMOV UR20, UR8 ;  /* 0x0000000800147c82 */ /* 0x000fe20008000000 */
[----:B------:R-:W-:Y:S01]  /*18c0*/  IMAD R0, R16, 0xa80, R9 ;  /* 0x00000a8010007824 */ /* 0x000fe200078e0209 */
[----:B------:R-:W-:Y:S01]  /*18d0*/  UMOV UR21, UR9 ;  /* 0x0000000900157c82 */ /* 0x000fe20008000000 */
[----:B------:R-:W-:Y:S01]  /*18e0*/  UMOV UR23, 0x40000040 ;  /* 0x4000004000177882 */ /* 0x000fe20000000000 */
[----:B------:R-:W-:Y:S01]  /*18f0*/  UMOV UR27, 0x40000040 ;  /* 0x40000040001b7882 */ /* 0x000fe20000000000 */
        /* <DEDUP_REMOVED lines=9> */
[----:B01----:R-:W-:Y:S01]  /*1990*/  IMAD.IADD R3, R214, 0x1, R83 ;  /* 0x00000001d6037824 */ /* 0x003fe200078e0253 */
[----:B------:R-:W-:Y:S01]  /*19a0*/  P2R R80, PR, RZ, 0x2 ;  /* 0x00000002ff507803 */ /* 0x000fe20000000000 */
[----:B------:R-:W-:Y:S01]  /*19b0*/  IMAD.MOV.U32 R118, RZ, RZ, R119 ;  /* 0x000000ffff767224 */ /* 0x000fe200078e0077 */
[----:B------:R-:W-:Y:S01]  /*19c0*/  P2R R82, PR, RZ, 0x1 ;  /* 0x00000001ff527803 */ /* 0x000fe20000000000 */
[----:B------:R-:W-:Y:S01]  /*19d0*/  IMAD R3, R120, -0x70, R3 ;  /* 0xffffff9078037824 */ /* 0x000fe200078e0203 */
[----:B------:R-:W-:Y:S01]  /*19e0*/  HGMMA.64x16x16.F32.BF16 R72, gdesc[UR8], RZ, !UPT, gsb0 ;  /* 0x00200000084879f0 */ /* 0x000fe2000c0018ff */
[----:B------:R-:W-:Y:S01]  /*19f0*/  UIADD3 UR6, UR10, 0x80, URZ ;  /* 0x000000800a067890 */ /* 0x000fe2000fffe03f */
[--C-:B------:R-:W-:Y:S01]  /*1a00*/  IMAD.MOV.U32 R116, RZ, RZ, R119.reuse ;  /* 0x000000ffff747224 */ /* 0x100fe200078e0077 */
[----:B------:R-:W-:Y:S01]  /*1a10*/  UIADD3 UR14, UR10, 0x180, URZ ;  /* 0x000001800a0e7890 */ /* 0x000fe2000fffe03f */
[C---:B------:R-:W-:Y:S01]  /*1a20*/  ISETP.GT.AND P2, PT, R3.reuse, RZ, PT ;  /* 0x000000ff0300720c */ /* 0x040fe20003f44270 */
[----:B------:R-:W-:Y:S01]  /*1a30*/  UIADD3 UR18, UR10, 0x200, URZ ;  /* 0x000002000a127890 */ /* 0x000fe2000fffe03f */
[C---:B------:R-:W-:Y:S01]  /*1a40*/  ISETP.GT.AND P3, PT, R3.reuse, 0x1, PT ;  /* 0x000000010300780c */ /* 0x040fe20003f64270 */
        /* <DEDUP_REMOVED lines=9> */
[----:B------:R-:W-:Y:S01]  /*1ae0*/  ISETP.GT.AND P0, PT, R3, 0x50, PT ;  /* 0x000000500300780c */ /* 0x000fe20003f04270 */
[----:B------:R-:W-:Y:S01]  /*1af0*/  UIADD3 UR38, UR10, 0x502, URZ ;  /* 0x000005020a267890 */ /* 0x000fe2000fffe03f */
[--C-:B------:R-:W-:Y:S01]  /*1b00*/  IMAD.MOV.U32 R114, RZ, RZ, R119.reuse ;  /* 0x000000ffff727224 */ /* 0x100fe200078e0077 */
        /* <DEDUP_REMOVED lines=39> */
[----:B------:R-:W-:Y:S01]  /*1d80*/  UMOV UR13, 0x40000040 ;  /* 0x40000040000d7882 */ /* 0x000fe20000000000 */
[----:B------:R-:W-:Y:S01]  /*1d90*/  UMOV UR15, 0x40000040 ;  /* 0x40000040000f7882 */ /* 0x000fe20000000000 */
        /* <DEDUP_REMOVED lines=429> */
[----:B------:R-:W-:Y:S01]  /*3870*/  UMOV UR52, UR11 ;  /* 0x0000000b00347c82 */ /* 0x000fe20008000000 */
[----:B------:R-:W-:Y:S01]  /*3880*/  UMOV UR53, 0x40000040 ;  /* 0x4000004000357882 */ /* 0x000fe20000000000 */
[----:B------:R-:W-:Y:S01]  /*3890*/  UMOV UR55, 0x40000040 ;  /* 0x4000004000377882 */ /* 0x000fe20000000000 */
        /* <DEDUP_REMOVED lines=22> */
[--C-:B------:R-:W-:Y:S01]  /*3a00*/  IMAD.MOV.U32 R76, RZ, RZ, R119.reuse ;  /* 0x000000ffff4c7224 */ /* 0x100fe200078e0077 */
[----:B------:R-:W-:Y:S01]  /*3a10*/  FSEL R77, R77, -INF , P5 ;  /* 0xff8000004d4d7808 */ /* 0x000fe20002800000 */
[----:B------:R-:W-:Y:S01]  /*3a20*/  IMAD.MOV.U32 R74, RZ, RZ, R119 ;  /* 0x000000ffff4a7224 */ /* 0x000fe200078e0077 */
[----:B------:R-:W-:-:S02]  /*3a30*/  ISETP.GT.AND P2, PT, R3, 0x10, PT ;  /* 0x000000100300780c */ /* 0x000fc40003f44270 */
        /* <DEDUP_REMOVED lines=23> */
[----:B------:R-:W-:-:S02]  /*3bb0*/  FSEL R69, R69, -INF , P5 ;  /* 0xff80000045457808 */ /* 0x000fc40002800000 */
[----:B------:R-:W-:Y:S02]  /*3bc0*/  ISETP.GT.AND P2, PT, R3, 0x20, PT ;  /* 0x000000200300780c */ /* 0x000fe40003f44270 */
        /* <DEDUP_REMOVED lines=38> */
[----:B------:R-:W-:Y:S01]  /*3e30*/  UMOV UR54, UR4 ;  /* 0x0000000400367c82 */ /* 0x000fe20008000000 */
[----:B------:R-:W-:Y:S01]  /*3e40*/  UMOV UR55, 0x40000040 ;  /* 0x4000004000377882 */ /* 0x000fe20000000000 */
[----:B------:R-:W-:Y:S01]  /*3e50*/  FSEL R49, R62, -INF , P5 ;  /* 0xff8000003e317808 */ /* 0x000fe20002800000 */
[----:B------:R-:W-:Y:S01]  /*3e60*/  ULDC UR4, c[0x0][0x988] ;  /* 0x0002620000047ab9 */ /* 0x000fe20000000800 */
[----:B------:R-:W-:Y:S01]  /*3e70*/  ISETP.GT.AND P5, PT, R3, 0x39, PT ;  /* 0x000000390300780c */ /* 0x000fe20003fa4270 */
[--C-:B------:R-:W-:Y:S01]  /*3e80*/  IMAD.MOV.U32 R62, RZ, RZ, R119.reuse ;  /* 0x000000ffff3e7224 */ /* 0x100fe200078e0077 */
[----:B------:R-:W-:Y:S01]  /*3e90*/  FSEL R103, R52, -INF , P6 ;  /* 0xff80000034677808 */ /* 0x000fe20003000000 */
[----:B------:R-:W-:Y:S01]  /*3ea0*/  IMAD.MOV.U32 R52, RZ, RZ, R119 ;  /* 0x000000ffff347224 */ /* 0x000fe200078e0077 */
[----:B------:R-:W-:-:S02]  /*3eb0*/  FMNMX.FTZ R0, R101, R0, !PT ;  /* 0x0000000065007209 */ /* 0x000fc40007810000 */
[----:B------:R-:W-:Y:S02]  /*3ec0*/  FSEL R105, R53, -INF , P5 ;  /* 0xff80000035697808 */ /* 0x000fe40002800000 */
[----:B------:R-:W-:Y:S02]  /*3ed0*/  FMNMX.FTZ R0, R103, R0, !PT ;  /* 0x0000000067007209 */ /* 0x000fe40007810000 */
[----:B------:R-:W-:Y:S01]  /*3ee0*/  FSEL R53, R50, -INF , P3 ;  /* 0xff80000032357808 */ /* 0x000fe20001800000 */
[----:B------:R-:W-:Y:S01]  /*3ef0*/  IMAD.MOV.U32 R50, RZ, RZ, R119 ;  /* 0x000000ffff327224 */ /* 0x000fe200078e0077 */
[----:B------:R-:W-:Y:S02]  /*3f00*/  ISETP.GT.AND P3, PT, R3, 0x41, PT ;  /* 0x000000410300780c */ /* 0x000fe40003f64270 */
[----:B------:R-:W-:Y:S02]  /*3f10*/  FMNMX.FTZ R0, R105, R0, !PT ;  /* 0x0000000069007209 */ /* 0x000fe40007810000 */
[----:B------:R-:W-:-:S02]  /*3f20*/  FSEL R51, R51, -INF , P2 ;  /* 0xff80000033337808 */ /* 0x000fc40001000000 */
[----:B------:R-:W-:Y:S02]  /*3f30*/  ISETP.GT.AND P2, PT, R3, 0x48, PT ;  /* 0x000000480300780c */ /* 0x000fe40003f44270 */
        /* <DEDUP_REMOVED lines=8> */
[----:B------:R-:W-:Y:S01]  /*3fc0*/  UIADD3 UR54, UR10, 0xa06, URZ ;  /* 0x00000a060a367890 */ /* 0x000fe2000fffe03f */
[----:B------:R-:W-:Y:S01]  /*3fd0*/  FSEL R111, R44, -INF , P2 ;  /* 0xff8000002c6f7808 */ /* 0x000fe20001000000 */
[----:B------:R-:W-:Y:S01]  /*3fe0*/  UMOV UR55, 0x40000040 ;  /* 0x4000004000377882 */ /* 0x000fe20000000000 */
[----:B------:R-:W-:Y:S01]  /*3ff0*/  FMNMX.FTZ R0, R109, R0, !PT ;  /* 0x000000006d007209 */ /* 0x000fe20007810000 */
[----:B------:R-:W-:Y:S01]  /*4000*/  IMAD.MOV.U32 R44, RZ, RZ, R119 ;  /* 0x000000ffff2c7224 */ /* 0x000fe200078e0077 */
[----:B------:R-:W-:Y:S02]  /*4010*/  FSEL R113, R45, -INF , P1 ;  /* 0xff8000002d717808 */ /* 0x000fe40000800000 */
[----:B------:R-:W-:Y:S02]  /*4020*/  FMNMX.FTZ R0, R111, R0, !PT ;  /* 0x000000006f007209 */ /* 0x000fe40007810000 */
[----:B------:R-:W-:-:S02]  /*4030*/  ISETP.GT.AND P1, PT, R3, 0x51, PT ;  /* 0x000000510300780c */ /* 0x000fc40003f24270 */
[----:B------:R-:W-:Y:S02]  /*4040*/  FMNMX.FTZ R0, R113, R0, !PT ;  /* 0x0000000071007209 */ /* 0x000fe40007810000 */
[----:B------:R-:W-:Y:S02]  /*4050*/  FSEL R43, R43, -INF , P3 ;  /* 0xff8000002b2b7808 */ /* 0x000fe40001800000 */
[C---:B------:R-:W-:Y:S02]  /*4060*/  ISETP.GT.AND P3, PT, R3.reuse, 0x60, PT ;  /* 0x000000600300780c */ /* 0x040fe40003f64270 */
[----:B------:R-:W-:Y:S01]  /*4070*/  FSEL R45, R42, -INF , P4 ;  /* 0xff8000002a2d7808 */ /* 0x000fe20002000000 */
[--C-:B------:R-:W-:Y:S01]  /*4080*/  IMAD.MOV.U32 R42, RZ, RZ, R119.reuse ;  /* 0x000000ffff2a7224 */ /* 0x100fe200078e0077 */
[C---:B------:R-:W-:Y:S02]  /*4090*/  ISETP.GT.AND P4, PT, R3.reuse, 0x61, PT ;  /* 0x000000610300780c */ /* 0x040fe40003f84270 */
[----:B------:R-:W-:Y:S01]  /*40a0*/  FSEL R41, R54, -INF , P6 ;  /* 0xff80000036297808 */ /* 0x000fe20003000000 */
[----:B------:R-:W-:Y:S01]  /*40b0*/  IMAD.MOV.U32 R54, RZ, RZ, R119 ;  /* 0x000000ffff367224 */ /* 0x000fe200078e0077 */
[----:B------:R-:W-:-:S02]  /*40c0*/  ISETP.GT.AND P6, PT, R3, 0x69, PT ;  /* 0x000000690300780c */ /* 0x000fc40003fc4270 */
[----:B------:R-:W-:Y:S01]  /*40d0*/  P2R R20, PR, RZ, 0x2 ;  /* 0x00000002ff147803 */ /* 0x000fe20000000000 */
[----:B------:R-:W-:Y:S02]  /*40e0*/  WARPGROUP.DEPBAR.LE gsb0, 0x0 ;  /* 0x00008000000079c5 */ /* 0x000fe40000010000 */
[----:B------:R-:W-:Y:S01]  /*40f0*/  WARPGROUP.ARRIVE ;  /* 0x00000000000079c5 */ /* 0x000fe20000000000 */
[----:B------:R-:W-:Y:S02]  /*4100*/  FSEL R115, R32, -INF , P0 ;  /* 0xff80000020737808 */ /* 0x000fe40000000000 */
[----:B------:R-:W-:Y:S02]  /*4110*/  ISETP.GT.AND P0, PT, R3, 0x58, PT ;  /* 0x000000580300780c */ /* 0x000fe40003f04270 */
[----:B------:R-:W-:Y:S01]  /*4120*/  FSEL R117, R33, -INF , P1 ;  /* 0xff80000021757808 */ /* 0x000fe20000800000 */
[----:B------:R-:W-:Y:S01]  /*4130*/  HGMMA.64x16x16.F32.BF16 R24, gdesc[UR52], R24, gsb0 ;  /* 0x00200000341879f0 */ /* 0x000fe20008001818 */
[----:B------:R-:W-:-:S02]  /*4140*/  FMNMX.FTZ R0, R115, R0, !PT ;  /* 0x0000000073007209 */ /* 0x000fc40007810000 */
[----:B------:R-:W-:Y:S01]  /*4150*/  FSEL R33, R46, -INF , P2 ;  /* 0xff8000002e217808 */ /* 0x000fe20001000000 */
[----:B------:R-:W-:Y:S01]  /*4160*/  IMAD.MOV.U32 R46, RZ, RZ, R119 ;  /* 0x000000ffff2e7224 */ /* 0x000fe200078e0077 */
[----:B------:R-:W-:Y:S02]  /*4170*/  ISETP.GT.AND P2, PT, R3, 0x59, PT ;  /* 0x000000590300780c */ /* 0x000fe40003f44270 */
[----:B------:R-:W-:Y:S02]  /*4180*/  FSEL R121, R36, -INF , P0 ;  /* 0xff80000024797808 */ /* 0x000fe40000000000 */
[----:B------:R-:W-:Y:S02]  /*4190*/  FMNMX.FTZ R0, R117, R0, !PT ;  /* 0x0000000075007209 */ /* 0x000fe40007810000 */
[----:B------:R-:W-:Y:S02]  /*41a0*/  FSEL R123, R37, -INF , P2 ;  /* 0xff800000257b7808 */ /* 0x000fe40001000000 */
[----:B------:R-:W-:-:S02]  /*41b0*/  FMNMX.FTZ R0, R121, R0, !PT ;  /* 0x0000000079007209 */ /* 0x000fc40007810000 */
[----:B------:R-:W-:Y:S02]  /*41c0*/  P2R R14, PR, RZ, 0x1 ;  /* 0x00000001ff0e7803 */ /* 0x000fe40000000000 */
[----:B------:R-:W-:Y:S02]  /*41d0*/  FMNMX.FTZ R0, R123, R0, !PT ;  /* 0x000000007b007209 */ /* 0x000fe40007810000 */
[C---:B------:R-:W-:Y:S02]  /*41e0*/  ISETP.GT.AND P0, PT, R3.reuse, 0x49, PT ;  /* 0x000000490300780c */ /* 0x040fe40003f04270 */
[----:B------:R-:W-:Y:S02]  /*41f0*/  ISETP.GT.AND P1, PT, R3, 0x50, PT ;  /* 0x000000500300780c */ /* 0x000fe40003f24270 */
[----:B------:R-:W-:Y:S02]  /*4200*/  FSEL R57, R47, -INF , P0 ;  /* 0xff8000002f397808 */ /* 0x000fe40000000000 */
[----:B------:R-:W-:-:S02]  /*4210*/  FSEL R37, R34, -INF , P1 ;  /* 0xff80000022257808 */ /* 0x000fc40000800000 */
[----:B------:R-:W-:Y:S02]  /*4220*/  ISETP.NE.AND P1, PT, R20, RZ, PT ;  /* 0x000000ff1400720c */ /* 0x000fe40003f25270 */
[----:B------:R-:W-:Y:S02]  /*4230*/  P2R R12, PR, RZ, 0x4 ;  /* 0x00000004ff0c7803 */ /* 0x000fe40000000000 */
[----:B------:R-:W-:Y:S02]  /*4240*/  ISETP.NE.AND P0, PT, R14, RZ, PT ;  /* 0x000000ff0e00720c */ /* 0x000fe40003f05270 */
        /* <DEDUP_REMOVED lines=48> */
[----:B------:R-:W-:Y:S01]  /*4550*/  MUFU.EX2 R25, R25 ;  /* 0x0000001900197308 */ /* 0x000fe20000000800 */
[----:B------:R-:W-:Y:S01]  /*4560*/  FMNMX.FTZ R6, R41, R6, !PT ;  /* 0x0000000629067209 */ /* 0x000fe20007810000 */
[-CC-:B------:R-:W-:Y:S01]  /*4570*/  FFMA.FTZ R196, R87, R0.reuse, -R10.reuse ;  /* 0x0000000057c47223 */ /* 0x180fe2000001080a */
[----:B------:R-:W-:Y:S01]  /*4580*/  FSEL R77, R30, -INF , P5 ;  /* 0xff8000001e4d7808 */ /* 0x000fe20002800000 */
[--C-:B------:R-:W-:Y:S01]  /*4590*/  FFMA.FTZ R61, R65, R0, -R10.reuse ;  /* 0x00000000413d7223 */ /* 0x100fe2000001080a */
[----:B------:R-:W-:Y:S01]  /*45a0*/  FMNMX.FTZ R6, R55, R6, !PT ;  /* 0x0000000637067209 */ /* 0x000fe20007810000 */
[-CC-:B------:R-:W-:Y:S01]  /*45b0*/  FFMA.FTZ R198, R89, R0.reuse, -R10.reuse ;  /* 0x0000000059c67223 */ /* 0x180fe2000001080a */
[--C-:B------:R-:W-:Y:S01]  /*45c0*/  FFMA.FTZ R65, R69, R0, -R10.reuse ;  /* 0x0000000045417223 */ /* 0x100fe2000001080a */
[----:B------:R-:W0:Y:S01]  /*45d0*/  MUFU.EX2 R200, R200 ;  /* 0x000000c800c87308 */ /* 0x000e220000000800 */
        /* <DEDUP_REMOVED lines=22> */
[--C-:B------:R-:W-:Y:S01]  /*4740*/  FFMA.FTZ R121, R121, R0, -R10.reuse ;  /* 0x0000000079797223 */ /* 0x100fe2000001080a */
[----:B------:R-:W4:Y:S01]  /*4750*/  MUFU.EX2 R196, R196 ;  /* 0x000000c400c47308 */ /* 0x000f220000000800 */
[----:B------:R-:W-:Y:S01]  /*4760*/  FMNMX.FTZ R6, R29, R6, !PT ;  /* 0x000000061d067209 */ /* 0x000fe20007810000 */
[-CC-:B------:R-:W-:Y:S01]  /*4770*/  FFMA.FTZ R123, R123, R0.reuse, -R10.reuse ;  /* 0x000000007b7b7223 */ /* 0x180fe2000001080a */
[-CC-:B------:R-:W-:Y:S01]  /*4780*/  FFMA.FTZ R125, R125, R0.reuse, -R10.reuse ;  /* 0x000000007d7d7223 */ /* 0x180fe2000001080a */
[--C-:B------:R-:W-:Y:S01]  /*4790*/  FFMA.FTZ R127, R127, R0, -R10.reuse ;  /* 0x000000007f7f7223 */ /* 0x100fe2000001080a */
[----:B------:R-:W-:Y:S01]  /*47a0*/  FMNMX.FTZ R6, R39, R6, !PT ;  /* 0x0000000627067209 */ /* 0x000fe20007810000 */
[-CC-:B------:R-:W-:Y:S01]  /*47b0*/  FFMA.FTZ R129, R129, R0.reuse, -R10.reuse ;  /* 0x0000000081817223 */ /* 0x180fe2000001080a */
[----:B------:R-:W-:Y:S01]  /*47c0*/  FFMA.FTZ R10, R131, R0, -R10 ;  /* 0x00000000830a7223 */ /* 0x000fe2000001080a */
[----:B------:R-:W5:Y:S01]  /*47d0*/  MUFU.EX2 R61, R61 ;  /* 0x0000003d003d7308 */ /* 0x000f620000000800 */
[----:B------:R-:W-:Y:S01]  /*47e0*/  FMNMX.FTZ R6, R73, R6, !PT ;  /* 0x0000000649067209 */ /* 0x000fe20007810000 */
[----:B------:R-:W-:-:S02]  /*47f0*/  IMAD.MOV.U32 R95, RZ, RZ, R119 ;  /* 0x000000ffff5f7224 */ /* 0x000fc400078e0077 */
[--C-:B------:R-:W-:Y:S01]  /*4800*/  IMAD.MOV.U32 R93, RZ, RZ, R119.reuse ;  /* 0x000000ffff5d7224 */ /* 0x100fe200078e0077 */
[----:B------:R-:W-:Y:S01]  /*4810*/  FMNMX.FTZ R6, R27, R6, !PT ;  /* 0x000000061b067209 */ /* 0x000fe20007810000 */
[--C-:B------:R-:W-:Y:S02]  /*4820*/  IMAD.MOV.U32 R91, RZ, RZ, R119.reuse ;  /* 0x000000ffff5b7224 */ /* 0x100fe400078e0077 */
[----:B------:R-:W-:Y:S01]  /*4830*/  MUFU.EX2 R198, R198 ;  /* 0x000000c600c67308 */ /* 0x000fe20000000800 */
[----:B------:R-:W-:Y:S01]  /*4840*/  FMNMX.FTZ R6, R77, R6, !PT ;  /* 0x000000064d067209 */ /* 0x000fe20007810000 */
[--C-:B------:R-:W-:Y:S02]  /*4850*/  IMAD.MOV.U32 R89, RZ, RZ, R119.reuse ;  /* 0x000000ffff597224 */ /* 0x100fe400078e0077 */
[--C-:B------:R-:W-:Y:S01]  /*4860*/  IMAD.MOV.U32 R87, RZ, RZ, R119.reuse ;  /* 0x000000ffff577224 */ /* 0x100fe200078e0077 */
[----:B------:R-:W-:Y:S01]  /*4870*/  FMNMX.FTZ R6, R31, R6, !PT ;  /* 0x000000061f067209 */ /* 0x000fe20007810000 */
[----:B------:R-:W-:-:S02]  /*4880*/  IMAD.MOV.U32 R85, RZ, RZ, R119 ;  /* 0x000000ffff557224 */ /* 0x000fc400078e0077 */
[----:B------:R-:W-:Y:S01]  /*4890*/  MUFU.EX2 R65, R65 ;  /* 0x0000004100417308 */ /* 0x000fe20000000800 */
[----:B------:R-:W-:Y:S01]  /*48a0*/  IMAD.MOV.U32 R81, RZ, RZ, R119 ;  /* 0x000000ffff517224 */ /* 0x000fe200078e0077 */
[----:B------:R-:W1:Y:S06]  /*48b0*/  SHFL.BFLY PT, R3, R6, 0x2, 0x1f ;  /* 0x0c401f0006037f89 */ /* 0x000e6c00000e0000 */
[----:B------:R-:W-:Y:S08]  /*48c0*/  MUFU.EX2 R192, R192 ;  /* 0x000000c000c07308 */ /* 0x000ff00000000800 */
[----:B------:R-:W-:Y:S08]  /*48d0*/  MUFU.EX2 R69, R69 ;  /* 0x0000004500457308 */ /* 0x000ff00000000800 */
[----:B------:R-:W-:Y:S01]  /*48e0*/  MUFU.EX2 R194, R194 ;  /* 0x000000c200c27308 */ /* 0x000fe20000000800 */
[----:B-1----:R-:W-:-:S05]  /*48f0*/  FMNMX.FTZ R8, R6, R3, !PT ;  /* 0x0000000306087209 */ /* 0x002fca0007810000 */
[----:B------:R-:W1:Y:S02]  /*4900*/  SHFL.BFLY PT, R3, R8, 0x1, 0x1f ;  /* 0x0c201f0008037f89 */ /* 0x000e6400000e0000 */
[----:B------:R-:W-:Y:S08]  /*4910*/  MUFU.EX2 R97, R97 ;  /* 0x0000006100617308 */ /* 0x000ff00000000800 */
[----:B------:R-:W-:Y:S08]  /*4920*/  MUFU.EX2 R99, R99 ;  /* 0x0000006300637308 */ /* 0x000ff00000000800 */
[----:B------:R0:W-:Y:S01]  /*4930*/  MUFU.EX2 R188, R101 ;  /* 0x0000006500bc7308 */ /* 0x0001e20000000800 */
[----:B-1----:R-:W-:-:S07]  /*4940*/  FMNMX.FTZ R3, R8, R3, !PT ;  /* 0x0000000308037209 */ /* 0x002fce0007810000 */
[----:B------:R-:W-:Y:S01]  /*4950*/  MUFU.EX2 R103, R103 ;  /* 0x0000006700677308 */ /* 0x000fe20000000800 */
[----:B0-----:R-:W-:Y:S01]  /*4960*/  IMAD.MOV.U32 R101, RZ, RZ, R119 ;  /* 0x000000ffff657224 */ /* 0x001fe200078e0077 */
[C---:B------:R-:W-:Y:S01]  /*4970*/  FSETP.NEU.FTZ.AND P2, PT, R3.reuse, -INF , PT ;  /* 0xff8000000300780b */ /* 0x040fe20003f5d000 */
[----:B------:R-:W-:-:S05]  /*4980*/  FMUL.FTZ R6, R3, R0 ;  /* 0x0000000003067220 */ /* 0x000fca0000410000 */
[----:B------:R-:W-:Y:S01]  /*4990*/  MUFU.EX2 R190, R105 ;  /* 0x0000006900be7308 */ /* 0x000fe20000000800 */
[----:B------:R-:W-:Y:S02]  /*49a0*/  FSEL R6, R6, RZ, P2 ;  /* 0x000000ff06067208 */ /* 0x000fe40001000000 */
[----:B------:R-:W-:Y:S01]  /*49b0*/  ISETP.GE.AND P2, PT, R83, 0x71, PT ;  /* 0x000000715300780c */ /* 0x000fe20003f46270 */
[----:B------:R-:W-:Y:S02]  /*49c0*/  IMAD.MOV.U32 R83, RZ, RZ, R119 ;  /* 0x000000ffff537224 */ /* 0x000fe400078e0077 */
        /* <DEDUP_REMOVED lines=27> */
[----:B------:R-:W-:Y:S01]  /*4b80*/  FFMA.FTZ R37, R37, R0, -R6 ;  /* 0x0000000025257223 */ /* 0x000fe20000010806 */
[----:B------:R-:W2:Y:S01]  /*4b90*/  MUFU.EX2 R12, R79 ;  /* 0x0000004f000c7308 */ /* 0x000ea20000000800 */
[----:B-----5:R-:W-:Y:S01]  /*4ba0*/  FADD.FTZ R7, R61, R32 ;  /* 0x000000203d077221 */ /* 0x020fe20000010000 */
[----:B-1----:R-:W-:Y:S01]  /*4bb0*/  FADD.FTZ R32, R201, R8 ;  /* 0x00000008c9207221 */ /* 0x002fe20000010000 */
[----:B------:R-:W-:Y:S01]  /*4bc0*/  F2FP.BF16.F32.PACK_AB R200, R25, R200 ;  /* 0x000000c819c8723e */ /* 0x000fe200000010ff */
        /* <DEDUP_REMOVED lines=8> */
[-CC-:B------:R-:W-:Y:S01]  /*4c50*/  FFMA.FTZ R77, R77, R0.reuse, -R6.reuse ;  /* 0x000000004d4d7223 */ /* 0x180fe20000010806 */
[----:B------:R-:W-:Y:S01]  /*4c60*/  FFMA.FTZ R31, R31, R0, -R6 ;  /* 0x000000001f1f7223 */ /* 0x000fe20000010806 */
[----:B------:R-:W-:Y:S01]  /*4c70*/  F2FP.BF16.F32.PACK_AB R201, R8, R201 ;  /* 0x000000c908c9723e */ /* 0x000fe200000010ff */
[--C-:B------:R-:W-:Y:S01]  /*4c80*/  IMAD.MOV.U32 R105, RZ, RZ, R119.reuse ;  /* 0x000000ffff697224 */ /* 0x100fe200078e0077 */
[----:B------:R0:W1:Y:S01]  /*4c90*/  MUFU.EX2 R14, R67 ;  /* 0x00000043000e7308 */ /* 0x0000620000000800 */
[----:B--2---:R-:W-:Y:S01]  /*4ca0*/  F2FP.BF16.F32.PACK_AB R203, R12, R11 ;  /* 0x0000000b0ccb723e */ /* 0x004fe200000010ff */
[--C-:B------:R-:W-:Y:S01]  /*4cb0*/  IMAD.MOV.U32 R79, RZ, RZ, R119.reuse ;  /* 0x000000ffff4f7224 */ /* 0x100fe200078e0077 */
[----:B------:R-:W-:Y:S01]  /*4cc0*/  F2FP.BF16.F32.PACK_AB R202, R47, R202 ;  /* 0x000000ca2fca723e */ /* 0x000fe200000010ff */
[--C-:B------:R-:W-:Y:S01]  /*4cd0*/  IMAD.MOV.U32 R75, RZ, RZ, R119.reuse ;  /* 0x000000ffff4b7224 */ /* 0x100fe200078e0077 */
[----:B------:R-:W-:Y:S01]  /*4ce0*/  F2FP.BF16.F32.PACK_AB R196, R61, R196 ;  /* 0x000000c43dc4723e */ /* 0x000fe200000010ff */
[--C-:B------:R-:W-:Y:S01]  /*4cf0*/  IMAD.MOV.U32 R61, RZ, RZ, R119.reuse ;  /* 0x000000ffff3d7224 */ /* 0x100fe200078e0077 */
[----:B------:R-:W-:Y:S01]  /*4d00*/  F2FP.BF16.F32.PACK_AB R198, R65, R198 ;  /* 0x000000c641c6723e */ /* 0x000fe200000010ff */
[----:B------:R-:W2:Y:S01]  /*4d10*/  MUFU.EX2 R15, R15 ;  /* 0x0000000f000f7308 */ /* 0x000ea20000000800 */
[----:B0-----:R-:W-:-:S02]  /*4d20*/  IMAD.MOV.U32 R67, RZ, RZ, R119 ;  /* 0x000000ffff437224 */ /* 0x001fc400078e0077 */
[----:B------:R-:W-:-:S05]  /*4d30*/  IMAD.MOV.U32 R47, RZ, RZ, R119 ;  /* 0x000000ffff2f7224 */ /* 0x000fca00078e0077 */
[----:B------:R0:W-:Y:S01]  /*4d40*/  MUFU.EX2 R28, R51 ;  /* 0x00000033001c7308 */ /* 0x0001e20000000800 */
[----:B-1----:R-:W-:-:S07]  /*4d50*/  F2FP.BF16.F32.PACK_AB R197, R14, R13 ;  /* 0x0000000d0ec5723e */ /* 0x002fce00000010ff */
[----:B------:R1:W3:Y:S01]  /*4d60*/  MUFU.EX2 R20, R71 ;  /* 0x0000004700147308 */ /* 0x0002e20000000800 */
[----:B0-----:R-:W-:Y:S01]  /*4d70*/  FADD.FTZ R51, R65, R34 ;  /* 0x0000002241337221 */ /* 0x001fe20000010000 */
[----:B------:R-:W-:Y:S01]  /*4d80*/  FADD.FTZ R34, R12, R7 ;  /* 0x000000070c227221 */ /* 0x000fe20000010000 */
[----:B------:R-:W-:Y:S02]  /*4d90*/  IMAD.MOV.U32 R65, RZ, RZ, R119 ;  /* 0x000000ffff417224 */ /* 0x000fe400078e0077 */
[----:B------:R-:W-:Y:S01]  /*4da0*/  FADD.FTZ R36, R192, R51 ;  /* 0x00000033c0247221 */ /* 0x000fe20000010000 */
[----:B------:R-:W-:Y:S01]  /*4db0*/  FADD.FTZ R7, R13, R34 ;  /* 0x000000220d077221 */ /* 0x000fe20000010000 */
[C---:B------:R-:W-:Y:S01]  /*4dc0*/  F2FP.BF16.F32.PACK_AB R192, R69.reuse, R192 ;  /* 0x000000c045c0723e */ /* 0x040fe200000010ff */
[----:B------:R-:W0:Y:S01]  /*4dd0*/  MUFU.EX2 R21, R21 ;  /* 0x0000001500157308 */ /* 0x000e220000000800 */
[----:B------:R-:W-:Y:S01]  /*4de0*/  FADD.FTZ R51, R69, R36 ;  /* 0x0000002445337221 */ /* 0x000fe20000010000 */
[----:B------:R-:W-:Y:S01]  /*4df0*/  FADD.FTZ R34, R14, R7 ;  /* 0x000000070e227221 */ /* 0x000fe20000010000 */
[----:B-1----:R-:W-:-:S02]  /*4e00*/  IMAD.MOV.U32 R71, RZ, RZ, R119 ;  /* 0x000000ffff477224 */ /* 0x002fc400078e0077 */
[----:B------:R-:W-:Y:S01]  /*4e10*/  FADD.FTZ R36, R194, R51 ;  /* 0x00000033c2247221 */ /* 0x000fe20000010000 */
[----:B--2---:R-:W-:Y:S01]  /*4e20*/  FADD.FTZ R7, R15, R34 ;  /* 0x000000220f077221 */ /* 0x004fe20000010000 */
[C---:B------:R-:W-:Y:S01]  /*4e30*/  F2FP.BF16.F32.PACK_AB R194, R97.reuse, R194 ;  /* 0x000000c261c2723e */ /* 0x040fe200000010ff */
[----:B------:R1:W2:Y:S01]  /*4e40*/  MUFU.EX2 R24, R59 ;  /* 0x0000003b00187308 */ /* 0x0002a20000000800 */
[----:B------:R-:W-:Y:S01]  /*4e50*/  FADD.FTZ R38, R97, R36 ;  /* 0x0000002461267221 */ /* 0x000fe20000010000 */
[C---:B---3--:R-:W-:Y:S01]  /*4e60*/  FADD.FTZ R36, R20.reuse, R7 ;  /* 0x0000000714247221 */ /* 0x048fe20000010000 */
[----:B------:R-:W-:Y:S01]  /*4e70*/  F2FP.BF16.F32.PACK_AB R199, R20, R15 ;  /* 0x0000000f14c7723e */ /* 0x000fe200000010ff */
[--C-:B------:R-:W-:Y:S02]  /*4e80*/  IMAD.MOV.U32 R97, RZ, RZ, R119.reuse ;  /* 0x000000ffff617224 */ /* 0x100fe400078e0077 */
[--C-:B------:R-:W-:Y:S02]  /*4e90*/  IMAD.MOV.U32 R69, RZ, RZ, R119.reuse ;  /* 0x000000ffff457224 */ /* 0x100fe400078e0077 */
[----:B------:R-:W3:Y:S01]  /*4ea0*/  MUFU.EX2 R49, R49 ;  /* 0x0000003100317308 */ /* 0x000ee20000000800 */
[----:B0-----:R-:W-:Y:S01]  /*4eb0*/  FADD.FTZ R7, R21, R36 ;  /* 0x0000002415077221 */ /* 0x001fe20000010000 */
[----:B-1----:R-:W-:-:S02]  /*4ec0*/  IMAD.MOV.U32 R59, RZ, RZ, R119 ;  /* 0x000000ffff3b7224 */ /* 0x002fc400078e0077 */
[----:B------:R-:W-:-:S04]  /*4ed0*/  IMAD.MOV.U32 R51, RZ, RZ, R119 ;  /* 0x000000ffff337224 */ /* 0x000fc800078e0077 */
[----:B------:R0:W1:Y:S01]  /*4ee0*/  MUFU.EX2 R26, R63 ;  /* 0x0000003f001a7308 */ /* 0x0000620000000800 */
[C---:B--2---:R-:W-:Y:S01]  /*4ef0*/  FADD.FTZ R2, R24.reuse, R7 ;  /* 0x0000000718027221 */ /* 0x044fe20000010000 */
[----:B------:R-:W-:Y:S01]  /*4f00*/  F2FP.BF16.F32.PACK_AB R193, R24, R21 ;  /* 0x0000001518c1723e */ /* 0x000fe200000010ff */
[----:B------:R-:W-:-:S05]  /*4f10*/  IMAD.MOV.U32 R24, RZ, RZ, R119 ;  /* 0x000000ffff187224 */ /* 0x000fca00078e0077 */
[----:B------:R-:W2:Y:S01]  /*4f20*/  MUFU.EX2 R107, R107 ;  /* 0x0000006b006b7308 */ /* 0x000ea20000000800 */
[----:B---3--:R-:W-:Y:S01]  /*4f30*/  FADD.FTZ R7, R49, R2 ;  /* 0x0000000231077221 */ /* 0x008fe20000010000 */
[----:B0-----:R-:W-:-:S06]  /*4f40*/  IMAD.MOV.U32 R63, RZ, RZ, R119 ;  /* 0x000000ffff3f7224 */ /* 0x001fcc00078e0077 */
[----:B------:R0:W-:Y:S01]  /*4f50*/  MUFU.EX2 R32, R43 ;  /* 0x0000002b00207308 */ /* 0x0001e20000000800 */
[----:B-1----:R-:W-:Y:S01]  /*4f60*/  F2FP.BF16.F32.PACK_AB R195, R26, R49 ;  /* 0x000000311ac3723e */ /* 0x002fe200000010ff */
[----:B------:R-:W-:-:S06]  /*4f70*/  IMAD.MOV.U32 R49, RZ, RZ, R119 ;  /* 0x000000ffff317224 */ /* 0x000fcc00078e0077 */
[----:B------:R-:W1:Y:S01]  /*4f80*/  MUFU.EX2 R53, R53 ;  /* 0x0000003500357308 */ /* 0x000e620000000800 */
[----:B0-----:R-:W-:-:S04]  /*4f90*/  FADD.FTZ R43, R99, R38 ;  /* 0x00000026632b7221 */ /* 0x001fc80000010000 */
[C---:B------:R-:W-:Y:S01]  /*4fa0*/  FADD.FTZ R36, R188.reuse, R43 ;  /* 0x0000002bbc247221 */ /* 0x040fe20000010000 */
[----:B------:R-:W-:Y:S01]  /*4fb0*/  F2FP.BF16.F32.PACK_AB R188, R188, R99 ;  /* 0x00000063bcbc723e */ /* 0x000fe200000010ff */
[----:B------:R-:W-:Y:S01]  /*4fc0*/  IMAD.MOV.U32 R99, RZ, RZ, R119 ;  /* 0x000000ffff637224 */ /* 0x000fe200078e0077 */
[----:B------:R0:W3:Y:S01]  /*4fd0*/  MUFU.EX2 R184, R109 ;  /* 0x0000006d00b87308 */ /* 0x0000e20000000800 */
[----:B------:R-:W-:Y:S01]  /*4fe0*/  FADD.FTZ R43, R103, R36 ;  /* 0x00000024672b7221 */ /* 0x000fe20000010000 */
[----:B------:R-:W-:Y:S01]  /*4ff0*/  FADD.FTZ R36, R26, R7 ;  /* 0x000000071a247221 */ /* 0x000fe20000010000 */
[----:B------:R-:W-:Y:S02]  /*5000*/  IMAD.MOV.U32 R26, RZ, RZ, R119 ;  /* 0x000000ffff1a7224 */ /* 0x000fe400078e0077 */
[C---:B------:R-:W-:Y:S01]  /*5010*/  FADD.FTZ R38, R190.reuse, R43 ;  /* 0x0000002bbe267221 */ /* 0x040fe20000010000 */
[----:B------:R-:W-:Y:S01]  /*5020*/  F2FP.BF16.F32.PACK_AB R190, R190, R103 ;  /* 0x00000067bebe723e */ /* 0x000fe200000010ff */
[--C-:B------:R-:W-:Y:S01]  /*5030*/  IMAD.MOV.U32 R103, RZ, RZ, R119.reuse ;  /* 0x000000ffff677224 */ /* 0x100fe200078e0077 */
[----:B------:R-:W4:Y:S01]  /*5040*/  MUFU.EX2 R111, R111 ;  /* 0x0000006f006f7308 */ /* 0x000f220000000800 */
[----:B--2---:R-:W-:Y:S01]  /*5050*/  FADD.FTZ R43, R107, R38 ;  /* 0x000000266b2b7221 */ /* 0x004fe20000010000 */
[----:B-1----:R-:W-:Y:S01]  /*5060*/  FADD.FTZ R7, R53, R36 ;  /* 0x0000002435077221 */ /* 0x002fe20000010000 */
[----:B------:R-:W-:Y:S01]  /*5070*/  F2FP.BF16.F32.PACK_AB R189, R28, R53 ;  /* 0x000000351cbd723e */ /* 0x000fe200000010ff */
[----:B0-----:R-:W-:-:S02]  /*5080*/  IMAD.MOV.U32 R109, RZ, RZ, R119 ;  /* 0x000000ffff6d7224 */ /* 0x001fc400078e0077 */
[----:B------:R-:W-:Y:S01]  /*5090*/  FADD.FTZ R36, R28, R7 ;  /* 0x000000071c247221 */ /* 0x000fe20000010000 */
[----:B------:R-:W-:Y:S01]  /*50a0*/  IMAD.MOV.U32 R53, RZ, RZ, R119 ;  /* 0x000000ffff357224 */ /* 0x000fe200078e0077 */
[----:B------:R-:W0:Y:S01]  /*50b0*/  MUFU.EX2 R41, R41 ;  /* 0x0000002900297308 */ /* 0x000e220000000800 */
[C---:B---3--:R-:W-:Y:S01]  /*50c0*/  FADD.FTZ R38, R184.reuse, R43 ;  /* 0x0000002bb8267221 */ /* 0x048fe20000010000 */
[----:B------:R-:W-:Y:S01]  /*50d0*/  F2FP.BF16.F32.PACK_AB R184, R184, R107 ;  /* 0x0000006bb8b8723e */ /* 0x000fe200000010ff */
[--C-:B------:R-:W-:Y:S02]  /*50e0*/  IMAD.MOV.U32 R107, RZ, RZ, R119.reuse ;  /* 0x000000ffff6b7224 */ /* 0x100fe400078e0077 */
[----:B------:R-:W-:-:S03]  /*50f0*/  IMAD.MOV.U32 R28, RZ, RZ, R119 ;  /* 0x000000ffff1c7224 */ /* 0x000fc600078e0077 */
[----:B------:R1:W2:Y:S01]  /*5100*/  MUFU.EX2 R186, R113 ;  /* 0x0000007100ba7308 */ /* 0x0002a20000000800 */
[----:B----4-:R-:W-:-:S07]  /*5110*/  FADD.FTZ R43, R111, R38 ;  /* 0x000000266f2b7221 */ /* 0x010fce0000010000 */
[----:B------:R3:W4:Y:S01]  /*5120*/  MUFU.EX2 R30, R55 ;  /* 0x00000037001e7308 */ /* 0x0007220000000800 */
[----:B0-----:R-:W-:Y:S01]  /*5130*/  FADD.FTZ R7, R41, R36 ;  /* 0x0000002429077221 */ /* 0x001fe20000010000 */
[----:B-1----:R-:W-:-:S06]  /*5140*/  IMAD.MOV.U32 R113, RZ, RZ, R119 ;  /* 0x000000ffff717224 */ /* 0x002fcc00078e0077 */
[----:B------:R-:W0:Y:S01]  /*5150*/  MUFU.EX2 R115, R115 ;  /* 0x0000007300737308 */ /* 0x000e220000000800 */
[C---:B--2---:R-:W-:Y:S01]  /*5160*/  FADD.FTZ R38, R186.reuse, R43 ;  /* 0x0000002bba267221 */ /* 0x044fe20000010000 */
[----:B------:R-:W-:Y:S01]  /*5170*/  F2FP.BF16.F32.PACK_AB R186, R186, R111 ;  /* 0x0000006fbaba723e */ /* 0x000fe200000010ff */
[--C-:B------:R-:W-:Y:S02]  /*5180*/  IMAD.MOV.U32 R111, RZ, RZ, R119.reuse ;  /* 0x000000ffff6f7224 */ /* 0x100fe400078e0077 */
[--C-:B---3--:R-:W-:Y:S02]  /*5190*/  IMAD.MOV.U32 R55, RZ, RZ, R119.reuse ;  /* 0x000000ffff377224 */ /* 0x108fe400078e0077 */
[----:B------:R-:W-:Y:S01]  /*51a0*/  IMAD.MOV.U32 R43, RZ, RZ, R119 ;  /* 0x000000ffff2b7224 */ /* 0x000fe200078e0077 */
[----:B------:R-:W1:Y:S01]  /*51b0*/  MUFU.EX2 R45, R45 ;  /* 0x0000002d002d7308 */ /* 0x000e620000000800 */
[C---:B----4-:R-:W-:Y:S01]  /*51c0*/  FADD.FTZ R36, R30.reuse, R7 ;  /* 0x000000071e247221 */ /* 0x050fe20000010000 */
[----:B------:R-:W-:Y:S01]  /*51d0*/  F2FP.BF16.F32.PACK_AB R191, R30, R41 ;  /* 0x000000291ebf723e */ /* 0x000fe200000010ff */
[----:B------:R-:W-:-:S02]  /*51e0*/  IMAD.MOV.U32 R41, RZ, RZ, R119 ;  /* 0x000000ffff297224 */ /* 0x000fc400078e0077 */
[----:B------:R-:W-:-:S03]  /*51f0*/  IMAD.MOV.U32 R30, RZ, RZ, R119 ;  /* 0x000000ffff1e7224 */ /* 0x000fc600078e0077 */
[----:B------:R2:W3:Y:S01]  /*5200*/  MUFU.EX2 R180, R117 ;  /* 0x0000007500b47308 */ /* 0x0004e20000000800 */
[----:B0-----:R-:W-:-:S07]  /*5210*/  FADD.FTZ R25, R115, R38 ;  /* 0x0000002673197221 */ /* 0x001fce0000010000 */
[----:B------:R-:W0:Y:S01]  /*5220*/  MUFU.EX2 R121, R121 ;  /* 0x0000007900797308 */ /* 0x000e220000000800 */
[----:B-1----:R-:W-:Y:S01]  /*5230*/  FADD.FTZ R7, R45, R36 ;  /* 0x000000242d077221 */ /* 0x002fe20000010000 */
[C---:B------:R-:W-:Y:S01]  /*5240*/  F2FP.BF16.F32.PACK_AB R185, R32.reuse, R45 ;  /* 0x0000002d20b9723e */ /* 0x040fe200000010ff */
[----:B--2---:R-:W-:Y:S02]  /*5250*/  IMAD.MOV.U32 R117, RZ, RZ, R119 ;  /* 0x000000ffff757224 */ /* 0x004fe400078e0077 */
[----:B------:R-:W-:Y:S01]  /*5260*/  FADD.FTZ R36, R32, R7 ;  /* 0x0000000720247221 */ /* 0x000fe20000010000 */
[----:B------:R-:W-:Y:S02]  /*5270*/  IMAD.MOV.U32 R45, RZ, RZ, R119 ;  /* 0x000000ffff2d7224 */ /* 0x000fe400078e0077 */
[----:B------:R-:W1:Y:S01]  /*5280*/  MUFU.EX2 R33, R33 ;  /* 0x0000002100217308 */ /* 0x000e620000000800 */
[C---:B---3--:R-:W-:Y:S01]  /*5290*/  FADD.FTZ R38, R180.reuse, R25 ;  /* 0x00000019b4267221 */ /* 0x048fe20000010000 */
[----:B------:R-:W-:Y:S01]  /*52a0*/  F2FP.BF16.F32.PACK_AB R180, R180, R115 ;  /* 0x00000073b4b4723e */ /* 0x000fe200000010ff */
[----:B------:R-:W-:-:S02]  /*52b0*/  IMAD.MOV.U32 R115, RZ, RZ, R119 ;  /* 0x000000ffff737224 */ /* 0x000fc400078e0077 */
[----:B------:R-:W-:-:S03]  /*52c0*/  IMAD.MOV.U32 R32, RZ, RZ, R119 ;  /* 0x000000ffff207224 */ /* 0x000fc600078e0077 */
[----:B------:R-:W2:Y:S01]  /*52d0*/  MUFU.EX2 R182, R123 ;  /* 0x0000007b00b67308 */ /* 0x000ea20000000800 */
[----:B0-----:R-:W-:-:S07]  /*52e0*/  FADD.FTZ R25, R121, R38 ;  /* 0x0000002679197221 */ /* 0x001fce0000010000 */
[----:B------:R0:W3:Y:S01]  /*52f0*/  MUFU.EX2 R34, R57 ;  /* 0x0000003900227308 */ /* 0x0000e20000000800 */
[----:B-1----:R-:W-:-:S07]  /*5300*/  FADD.FTZ R7, R33, R36 ;  /* 0x0000002421077221 */ /* 0x002fce0000010000 */
[----:B------:R-:W1:Y:S01]  /*5310*/  MUFU.EX2 R125, R125 ;  /* 0x0000007d007d7308 */ /* 0x000e620000000800 */
[C---:B--2---:R-:W-:Y:S01]  /*5320*/  FADD.FTZ R40, R182.reuse, R25 ;  /* 0x00000019b6287221 */ /* 0x044fe20000010000 */
[----:B------:R-:W-:Y:S01]  /*5330*/  F2FP.BF16.F32.PACK_AB R182, R182, R121 ;  /* 0x00000079b6b6723e */ /* 0x000fe200000010ff */
[----:B0-----:R-:W-:-:S05]  /*5340*/  IMAD.MOV.U32 R57, RZ, RZ, R119 ;  /* 0x000000ffff397224 */ /* 0x001fca00078e0077 */
[----:B------:R-:W0:Y:S01]  /*5350*/  MUFU.EX2 R37, R37 ;  /* 0x0000002500257308 */ /* 0x000e220000000800 */
[C---:B---3--:R-:W-:Y:S01]  /*5360*/  FADD.FTZ R38, R34.reuse, R7 ;  /* 0x0000000722267221 */ /* 0x048fe20000010000 */
[----:B------:R-:W-:Y:S01]  /*5370*/  F2FP.BF16.F32.PACK_AB R187, R34, R33 ;  /* 0x0000002122bb723e */ /* 0x000fe200000010ff */
[--C-:B------:R-:W-:Y:S02]  /*5380*/  IMAD.MOV.U32 R34, RZ, RZ, R119.reuse ;  /* 0x000000ffff227224 */ /* 0x100fe400078e0077 */
[----:B------:R-:W-:-:S03]  /*5390*/  IMAD.MOV.U32 R33, RZ, RZ, R119 ;  /* 0x000000ffff217224 */ /* 0x000fc600078e0077 */
[----:B------:R-:W2:Y:S01]  /*53a0*/  MUFU.EX2 R176, R127 ;  /* 0x0000007f00b07308 */ /* 0x000ea20000000800 */
[----:B-1----:R-:W-:-:S07]  /*53b0*/  FADD.FTZ R25, R125, R40 ;  /* 0x000000287d197221 */ /* 0x002fce0000010000 */
[----:B------:R1:W3:Y:S01]  /*53c0*/  MUFU.EX2 R2, R35 ;  /* 0x0000002300027308 */ /* 0x0002e20000000800 */
[----:B0-----:R-:W-:-:S07]  /*53d0*/  FADD.FTZ R7, R37, R38 ;  /* 0x0000002625077221 */ /* 0x001fce0000010000 */
[----:B------:R-:W0:Y:S01]  /*53e0*/  MUFU.EX2 R129, R129 ;  /* 0x0000008100817308 */ /* 0x000e220000000800 */
[C---:B--2---:R-:W-:Y:S01]  /*53f0*/  FADD.FTZ R40, R176.reuse, R25 ;  /* 0x00000019b0287221 */ /* 0x044fe20000010000 */
[----:B------:R-:W-:Y:S01]  /*5400*/  F2FP.BF16.F32.PACK_AB R176, R176, R125 ;  /* 0x0000007db0b0723e */ /* 0x000fe200000010ff */
[----:B-1----:R-:W-:-:S05]  /*5410*/  IMAD.MOV.U32 R35, RZ, RZ, R119 ;  /* 0x000000ffff237224 */ /* 0x002fca00078e0077 */
[----:B------:R-:W1:Y:S01]  /*5420*/  MUFU.EX2 R29, R29 ;  /* 0x0000001d001d7308 */ /* 0x000e620000000800 */
[C---:B---3--:R-:W-:Y:S01]  /*5430*/  FADD.FTZ R38, R2.reuse, R7 ;  /* 0x0000000702267221 */ /* 0x048fe20000010000 */
[----:B------:R-:W-:Y:S01]  /*5440*/  F2FP.BF16.F32.PACK_AB R181, R2, R37 ;  /* 0x0000002502b5723e */ /* 0x000fe200000010ff */
[----:B------:R-:W-:Y:S02]  /*5450*/  IMAD.MOV.U32 R2, RZ, RZ, 0x3f800000 ;  /* 0x3f800000ff027424 */ /* 0x000fe400078e00ff */
[----:B------:R-:W-:-:S03]  /*5460*/  IMAD.MOV.U32 R37, RZ, RZ, R119 ;  /* 0x000000ffff257224 */ /* 0x000fc600078e0077 */
[----:B------:R-:W2:Y:S01]  /*5470*/  MUFU.EX2 R10, R10 ;  /* 0x0000000a000a7308 */ /* 0x000ea20000000800 */
[----:B0-----:R-:W-:Y:S01]  /*5480*/  FADD.FTZ R7, R129, R40 ;  /* 0x0000002881077221 */ /* 0x001fe20000010000 */
[----:B------:R-:W-:-:S06]  /*5490*/  IMAD.MOV.U32 R40, RZ, RZ, R119 ;  /* 0x000000ffff287224 */ /* 0x000fcc00078e0077 */
[----:B------:R0:W3:Y:S01]  /*54a0*/  MUFU.EX2 R6, R39 ;  /* 0x0000002700067308 */ /* 0x0000e20000000800 */
[----:B-1----:R-:W-:Y:S01]  /*54b0*/  FADD.FTZ R25, R29, R38 ;  /* 0x000000261d197221 */ /* 0x002fe20000010000 */
[----:B------:R-:W-:-:S06]  /*54c0*/  IMAD.MOV.U32 R38, RZ, RZ, R119 ;  /* 0x000000ffff267224 */ /* 0x000fcc00078e0077 */
[----:B------:R-:W1:Y:S01]  /*54d0*/  MUFU.EX2 R73, R73 ;  /* 0x0000004900497308 */ /* 0x000e620000000800 */
[C---:B--2---:R-:W-:Y:S01]  /*54e0*/  FADD.FTZ R7, R10.reuse, R7 ;  /* 0x000000070a077221 */ /* 0x044fe20000010000 */
[----:B------:R-:W-:Y:S01]  /*54f0*/  F2FP.BF16.F32.PACK_AB R178, R10, R129 ;  /* 0x000000810ab2723e */ /* 0x000fe200000010ff */
[----:B0-----:R-:W-:-:S05]  /*5500*/  IMAD.MOV.U32 R39, RZ, RZ, R119 ;  /* 0x000000ffff277224 */ /* 0x001fca00078e0077 */
[----:B------:R0:W2:Y:S01]  /*5510*/  MUFU.EX2 R36, R27 ;  /* 0x0000001b00247308 */ /* 0x0000a20000000800 */
[C---:B---3--:R-:W-:Y:S01]  /*5520*/  FADD.FTZ R10, R6.reuse, R25 ;  /* 0x00000019060a7221 */ /* 0x048fe20000010000 */
[----:B------:R-:W-:Y:S01]  /*5530*/  F2FP.BF16.F32.PACK_AB R183, R6, R29 ;  /* 0x0000001d06b7723e */ /* 0x000fe200000010ff */
[--C-:B------:R-:W-:Y:S02]  /*5540*/  IMAD.MOV.U32 R29, RZ, RZ, R119.reuse ;  /* 0x000000ffff1d7224 */ /* 0x100fe400078e0077 */
[----:B------:R-:W-:-:S03]  /*5550*/  IMAD.MOV.U32 R25, RZ, RZ, R119 ;  /* 0x000000ffff197224 */ /* 0x000fc600078e0077 */
[----:B------:R-:W3:Y:S01]  /*5560*/  MUFU.EX2 R77, R77 ;  /* 0x0000004d004d7308 */ /* 0x000ee20000000800 */
[----:B-1----:R-:W-:Y:S01]  /*5570*/  FADD.FTZ R11, R73, R10 ;  /* 0x0000000a490b7221 */ /* 0x002fe20000010000 */
[----:B0-----:R-:W-:-:S06]  /*5580*/  IMAD.MOV.U32 R27, RZ, RZ, R119 ;  /* 0x000000ffff1b7224 */ /* 0x001fcc00078e0077 */
        /* <DEDUP_REMOVED lines=12> */
[----:B------:R-:W-:Y:S01]  /*5650*/  R2UR UR4, R16 ;  /* 0x00000000100472ca */ /* 0x000fe200000e0000 */
        /* <DEDUP_REMOVED lines=52> */
[----:B------:R-:W-:-:S07]  /*59a0*/  CS2R R24, SRZ ;  /* 0x0000000000187805 */ /* 0x000fce000001ff00 */
.L_x_3829:
        /* <DEDUP_REMOVED lines=8> */
.L_x_3821:
[----:B------:R-:W0:Y:S01]  /*5a30*/  S2UR UR7, SR_CgaCtaId ;  /* 0x00000000000779c3 */ /* 0x000e220000008800 */
[----:B------:R-:W-:Y:S01]  /*5a40*/  UMOV UR6, 0x400 ;  /* 0x0000040000067882 */ /* 0x000fe20000000000 */
[----:B------:R-:W-:Y:S01]  /*5a50*/  IMAD.U32 R12, RZ, RZ, UR5 ;  /* 0x00000005ff0c7e24 */ /* 0x000fe2000f8e00ff */
[----:B------:R-:W-:Y:S01]  /*5a60*/  SHF.L.U32 R3, R17, 0x1f, RZ ;  /* 0x0000001f11037819 */ /* 0x000fe200000006ff */
[----:B0-----:R-:W-:-:S06]  /*5a70*/  ULEA UR6, UR7, UR6, 0x18 ;  /* 0x0000000607067291 */ /* 0x001fcc000f8ec03f */
[----:B------:R-:W-:-:S04]  /*5a80*/  IMAD.U32 R5, RZ, RZ, UR6 ;  /* 0x00000006ff057e24 */ /* 0x000fc8000f8e00ff */
[----:B------:R-:W-:-:S04]  /*5a90*/  IMAD R12, R12, 0x8, R5 ;  /* 0x000000080c0c7824 */ /* 0x000fc800078e0205 */
[----:B------:R0:W1:Y:S01]  /*5aa0*/  SYNCS.PHASECHK.TRANS64.TRYWAIT P2, [R12+URZ+0x36830], R3 ;  /* 0x036830030c0075a7 */ /* 0x000062000804017f */
[----:B------:R-:W-:Y:S05]  /*5ab0*/  @!P0 BRA `(.L_x_3822) ;  /* 0x0000000000048947 */ /* 0x000fea0003800000 */
[----:B------:R-:W-:Y:S01]  /*5ac0*/  BPT.TRAP 0x1 ;  /* 0x000000040000795c */ /* 0x000fe20000300000 */
.L_x_3822:
[----:B------:R-:W-:Y:S01]  /*5ad0*/  IMAD R0, R16, 0xa80, R9 ;  /* 0x00000a8010007824 */ /* 0x000fe200078e0209 */
[----:B-1----:R-:W-:Y:S06]  /*5ae0*/  @P2 BRA `(.L_x_3823) ;  /* 0x0000000000082947 */ /* 0x002fec0003800000 */
[----:B------:R-:W1:Y:S02]  /*5af0*/  SYNCS.PHASECHK.TRANS64.TRYWAIT P2, [R12+URZ+0x36830], R3 ;  /* 0x036830030c0075a7 */ /* 0x000e64000804017f */
[----:B-1----:R-:W-:Y:S05]  /*5b00*/  @!P2 BRA `(.L_x_3824) ;  /* 0x000000d400fca947 */ /* 0x002fea0003800000 */
.L_x_3823:
[----:B------:R-:W-:Y:S01]  /*5b10*/  R2UR UR6, R0 ;  /* 0x00000000000672ca */ /* 0x000fe200000e0000 */
[----:B------:R-:W-:Y:S01]  /*5b20*/  WARPGROUP.ARRIVE ;  /* 0x00000000000079c5 */ /* 0x000fe20000000000 */
        /* <DEDUP_REMOVED lines=11> */
[----:B------:R-:W-:Y:S01]  /*5be0*/  UMOV UR10, UR6 ;  /* 0x00000006000a7c82 */ /* 0x000fe20008000000 */
[----:B------:R-:W-:Y:S01]  /*5bf0*/  UIADD3 UR5, UR6, 0x80, URZ ;  /* 0x0000008006057890 */ /* 0x000fe2000fffe03f */
[----:B------:R-:W-:Y:S01]  /*5c00*/  HGMMA.64x16x16.F32.BF16 R168, gdesc[UR8], RZ, !UPT, gsb0 ;  /* 0x0020000008a879f0 */ /* 0x000fe2000c0018ff */
[----:B------:R-:W-:Y:S01]  /*5c10*/  UMOV UR11, 0x40000040 ;  /* 0x40000040000b7882 */ /* 0x000fe20000000000 */
[----:B------:R-:W-:Y:S01]  /*5c20*/  UIADD3 UR7, UR6, 0x100, URZ ;  /* 0x0000010006077890 */ /* 0x000fe2000fffe03f */
[-C--:B------:R-:W-:Y:S01]  /*5c30*/  FMUL.FTZ R24, R24, R8.reuse ;  /* 0x0000000818187220 */ /* 0x080fe20000410000 */
[----:B------:R-:W-:Y:S01]  /*5c40*/  UIADD3 UR14, UR6, 0x2, URZ ;  /* 0x00000002060e7890 */ /* 0x000fe2000fffe03f */
[-C--:B------:R-:W-:Y:S01]  /*5c50*/  FMUL.FTZ R25, R25, R8.reuse ;  /* 0x0000000819197220 */ /* 0x080fe20000410000 */
[----:B------:R-:W-:Y:S01]  /*5c60*/  UMOV UR10, UR5 ;  /* 0x00000005000a7c82 */ /* 0x000fe20008000000 */
        /* <DEDUP_REMOVED lines=117> */
[----:B------:R-:W-:Y:S01]  /*63c0*/  FMUL.FTZ R119, R119, R2 ;  /* 0x0000000277777220 */ /* 0x000fe20000410000 */
[----:B------:R-:W-:-:S02]  /*63d0*/  WARPGROUP.DEPBAR.LE gsb0, 0x0 ;  /* 0x00008000000079c5 */ /* 0x000fc40000010000 */
[----:B------:R-:W-:-:S06]  /*63e0*/  WARPGROUP.ARRIVE ;  /* 0x00000000000079c5 */ /* 0x000fcc0000000000 */
[----:B------:R-:W-:Y:S01]  /*63f0*/  HGMMA.64x16x16.F32.BF16 R144, gdesc[UR8], RZ, !UPT, gsb0 ;  /* 0x00200000089079f0 */ /* 0x000fe2000c0018ff */
[----:B------:R-:W-:Y:S01]  /*6400*/  UMOV UR10, UR7 ;  /* 0x00000007000a7c82 */ /* 0x000fe20008000000 */
[----:B------:R-:W-:Y:S01]  /*6410*/  UMOV UR11, 0x40000040 ;  /* 0x40000040000b7882 */ /* 0x000fe20000000000 */
[----:B------:R-:W-:Y:S01]  /*6420*/  UIADD3 UR7, UR6, 0x300, URZ ;  /* 0x0000030006077890 */ /* 0x000fe2000fffe03f */
[----:B------:R-:W-:Y:S02]  /*6430*/  WARPGROUP.DEPBAR.LE gsb0, 0x0 ;  /* 0x00008000000079c5 */ /* 0x000fe40000010000 */
        /* <DEDUP_REMOVED lines=444> */
.L_x_3825:
[----:B------:R-:W-:Y:S01]  /*8000*/  IMAD.U32 R2, RZ, RZ, UR4 ;  /* 0x00000004ff027e24 */ /* 0x000fe2000f8e00ff */
[----:B------:R-:W-:-:S03]  /*8010*/  SHF.L.U32 R0, R13, 0x1f, RZ ;  /* 0x0000001f0d007819 */ /* 0x000fc600000006ff */
[----:B------:R-:W-:-:S04]  /*8020*/  IMAD R13, R2, 0x8, R5 ;  /* 0x00000008020d7824 */ /* 0x000fc800078e0205 */
[----:B------:R2:W3:Y:S01]  /*8030*/  SYNCS.PHASECHK.TRANS64.TRYWAIT P2, [R13+URZ+0x36850], R0 ;  /* 0x036850000d0075a7 */ /* 0x0004e2000804017f */
[----:B------:R-:W-:Y:S05]  /*8040*/  @!P0 BRA `(.L_x_3826) ;  /* 0x0000000000048947 */ /* 0x000fea0003800000 */
[----:B------:R-:W-:Y:S01]  /*8050*/  BPT.TRAP 0x1 ;  /* 0x000000040000795c */ /* 0x000fe20000300000 */
.L_x_3826:
[----:B---3--:R-:W-:Y:S05]  /*8060*/  @P2 BRA `(.L_x_3827) ;  /* 0x0000000000082947 */ /* 0x008fea0003800000 */
[----:B------:R-:W3:Y:S02]  /*8070*/  SYNCS.PHASECHK.TRANS64.TRYWAIT P2, [R13+URZ+0x36850], R0 ;  /* 0x036850000d0075a7 */ /* 0x000ee4000804017f */
[----:B---3--:R-:W-:Y:S05]  /*8080*/  @!P2 BRA `(.L_x_3828) ;  /* 0x000000b000b0a947 */ /* 0x008fea0003800000 */
.L_x_3827:
[----:B------:R-:W-:Y:S01]  /*8090*/  R2UR UR5, R5 ;  /* 0x00000000050572ca */ /* 0x000fe200000e0000 */
[----:B------:R-:W-:Y:S01]  /*80a0*/  WARPGROUP.ARRIVE ;  /* 0x00000000000079c5 */ /* 0x000fe20000000000 */
[----:B------:R-:W-:Y:S01]  /*80b0*/  UMOV UR7, 0x40000040 ;  /* 0x4000004000077882 */ /* 0x000fe20000000000 */
[----:B--23--:R-:W-:Y:S01]  /*80c0*/  FMNMX.FTZ R0, R168, R15, !PT ;  /* 0x0000000fa8007209 */ /* 0x00cfe20007810000 */
[----:B01----:R-:W-:Y:S01]  /*80d0*/  @!P1 VIADD R12, R12, 0x36840 ;  /* 0x000368400c0c9836 */ /* 0x003fe20000000000 */
[C---:B------:R-:W-:Y:S01]  /*80e0*/  ISETP.GT.AND P2, PT, R11.reuse, RZ, PT ;  /* 0x000000ff0b00720c */ /* 0x040fe20003f44270 */
[----:B------:R-:W-:Y:S01]  /*80f0*/  VIADD R11, R11, 0xffffffff ;  /* 0xffffffff0b0b7836 */ /* 0x000fe20000000000 */
[----:B------:R-:W-:-:S04]  /*8100*/  FMNMX.FTZ R3, R169, R0, !PT ;  /* 0x00000000a9037209 */ /* 0x000fc80007810000 */
        /* <DEDUP_REMOVED lines=10> */
[----:B------:R-:W-:-:S04]  /*81b0*/  FMNMX.FTZ R3, R165, R0, !PT ;  /* 0x00000000a5037209 */ /* 0x000fc80007810000 */
[----:B------:R-:W-:Y:S01]  /*81c0*/  FMNMX.FTZ R0, R152, R3, !PT ;  /* 0x0000000398007209 */ /* 0x000fe20007810000 */
[----:B------:R-:W-:Y:S02]  /*81d0*/  UMOV UR6, UR4 ;  /* 0x0000000400067c82 */ /* 0x000fe40008000000 */
[----:B------:R-:W-:Y:S01]  /*81e0*/  HGMMA.64x192x16.F32.BF16 R24, R200, gdesc[UR4].tnspB, R24, gsb0 ;  /* 0x42e00004c8187df0 */ /* 0x000fe20008001818 */
        /* <DEDUP_REMOVED lines=89> */
[----:B------:R-:W-:Y:S01]  /*8780*/  FADD.FTZ R133, -R3, R10 ;  /* 0x0000000a03857221 */ /* 0x000fe20000010100 */
[-CC-:B------:R-:W-:Y:S01]  /*8790*/  FFMA.FTZ R15, R168, R0.reuse, -R189.reuse ;  /* 0x00000000a80f7223 */ /* 0x180fe200000108bd */
[-CC-:B------:R-:W-:Y:S01]  /*87a0*/  FFMA.FTZ R200, R169, R0.reuse, -R189.reuse ;  /* 0x00000000a9c87223 */ /* 0x180fe200000108bd */
[-CC-:B------:R-:W-:Y:S01]  /*87b0*/  FFMA.FTZ R202, R172, R0.reuse, -R189.reuse ;  /* 0x00000000acca7223 */ /* 0x180fe200000108bd */
[-C--:B------:R-:W-:Y:S01]  /*87c0*/  FMUL.FTZ R2, R133, R0.reuse ;  /* 0x0000000085027220 */ /* 0x080fe20000410000 */
[-C--:B------:R-:W-:Y:S01]  /*87d0*/  FMUL.FTZ R133, R3, R0.reuse ;  /* 0x0000000003857220 */ /* 0x080fe20000410000 */
[-CC-:B------:R-:W-:Y:S01]  /*87e0*/  FFMA.FTZ R169, R173, R0.reuse, -R189.reuse ;  /* 0x00000000ada97223 */ /* 0x180fe200000108bd */
[----:B------:R-:W0:Y:S01]  /*87f0*/  MUFU.EX2 R15, R15 ;  /* 0x0000000f000f7308 */ /* 0x000e220000000800 */
[-C--:B------:R-:W-:Y:S01]  /*8800*/  FFMA.FTZ R14, R120, R0.reuse, -R189 ;  /* 0x00000000780e7223 */ /* 0x080fe200000108bd */
[-CC-:B------:R-:W-:Y:S01]  /*8810*/  FFMA.FTZ R201, R170, R0.reuse, -R133.reuse ;  /* 0x00000000aac97223 */ /* 0x180fe20000010885 */
[-CC-:B------:R-:W-:Y:S01]  /*8820*/  FFMA.FTZ R10, R171, R0.reuse, -R133.reuse ;  /* 0x00000000ab0a7223 */ /* 0x180fe20000010885 */
[-CC-:B------:R-:W-:Y:S01]  /*8830*/  FFMA.FTZ R203, R174, R0.reuse, -R133.reuse ;  /* 0x00000000aecb7223 */ /* 0x180fe20000010885 */
[-C--:B------:R-:W-:Y:S01]  /*8840*/  FFMA.FTZ R120, R175, R0.reuse, -R133 ;  /* 0x00000000af787223 */ /* 0x080fe20000010885 */
[-CC-:B------:R-:W-:Y:S01]  /*8850*/  FFMA.FTZ R196, R160, R0.reuse, -R189.reuse ;  /* 0x00000000a0c47223 */ /* 0x180fe200000108bd */
[-CC-:B------:R-:W-:Y:S01]  /*8860*/  FFMA.FTZ R188, R144, R0.reuse, -R189.reuse ;  /* 0x0000000090bc7223 */ /* 0x180fe200000108bd */
[----:B------:R-:W-:Y:S01]  /*8870*/  MUFU.EX2 R200, R200 ;  /* 0x000000c800c87308 */ /* 0x000fe20000000800 */
[-C--:B------:R-:W-:Y:S01]  /*8880*/  FFMA.FTZ R124, R124, R0.reuse, -R189 ;  /* 0x000000007c7c7223 */ /* 0x080fe200000108bd */
[-C--:B------:R-:W-:Y:S01]  /*8890*/  FFMA.FTZ R197, R162, R0.reuse, -R133 ;  /* 0x00000000a2c57223 */ /* 0x080fe20000010885 */
[----:B------:R-:W-:Y:S01]  /*88a0*/  @!P1 PRMT R144, RZ, 0x654, R12 ;  /* 0x00000654ff909816 */ /* 0x000fe2000000000c */
[-CC-:B------:R-:W-:Y:S01]  /*88b0*/  FFMA.FTZ R173, R161, R0.reuse, -R189.reuse ;  /* 0x00000000a1ad7223 */ /* 0x180fe200000108bd */
[-C--:B------:R-:W-:Y:S01]  /*88c0*/  FFMA.FTZ R198, R164, R0.reuse, -R189 ;  /* 0x00000000a4c67223 */ /* 0x080fe200000108bd */
[-C--:B------:R-:W-:Y:S01]  /*88d0*/  FFMA.FTZ R199, R166, R0.reuse, -R133 ;  /* 0x00000000a6c77223 */ /* 0x080fe20000010885 */
[-C--:B------:R-:W-:Y:S01]  /*88e0*/  FFMA.FTZ R161, R165, R0.reuse, -R189 ;  /* 0x00000000a5a17223 */ /* 0x080fe200000108bd */
[----:B------:R-:W-:Y:S01]  /*88f0*/  MUFU.EX2 R2, R2 ;  /* 0x0000000200027308 */ /* 0x000fe20000000800 */
[----:B0-----:R-:W-:Y:S01]  /*8900*/  FFMA.FTZ R7, R8, R7, R15 ;  /* 0x0000000708077223 */ /* 0x001fe2000001000f */
[-C--:B------:R-:W-:Y:S01]  /*8910*/  FFMA.FTZ R192, R152, R0.reuse, -R189 ;  /* 0x0000000098c07223 */ /* 0x080fe200000108bd */
[-C--:B------:R-:W-:Y:S01]  /*8920*/  FFMA.FTZ R193, R154, R0.reuse, -R133 ;  /* 0x000000009ac17223 */ /* 0x080fe20000010885 */
[-C--:B------:R-:W-:Y:S01]  /*8930*/  FFMA.FTZ R194, R156, R0.reuse, -R189 ;  /* 0x000000009cc27223 */ /* 0x080fe200000108bd */
[-C--:B------:R-:W-:Y:S01]  /*8940*/  FFMA.FTZ R195, R158, R0.reuse, -R133 ;  /* 0x000000009ec37223 */ /* 0x080fe20000010885 */
[-CC-:B------:R-:W-:Y:S01]  /*8950*/  FFMA.FTZ R190, R148, R0.reuse, -R189.reuse ;  /* 0x0000000094be7223 */ /* 0x180fe200000108bd */
[-CC-:B------:R-:W-:Y:S01]  /*8960*/  FFMA.FTZ R137, R137, R0.reuse, -R189.reuse ;  /* 0x0000000089897223 */ /* 0x180fe200000108bd */
[----:B------:R-:W-:Y:S01]  /*8970*/  MUFU.EX2 R201, R201 ;  /* 0x000000c900c97308 */ /* 0x000fe20000000800 */
[-CC-:B------:R-:W-:Y:S01]  /*8980*/  FFMA.FTZ R141, R141, R0.reuse, -R189.reuse ;  /* 0x000000008d8d7223 */ /* 0x180fe200000108bd */
[-CC-:B------:R-:W-:Y:S01]  /*8990*/  FFMA.FTZ R121, R121, R0.reuse, -R189.reuse ;  /* 0x0000000079797223 */ /* 0x180fe200000108bd */
[-C--:B------:R-:W-:Y:S01]  /*89a0*/  FFMA.FTZ R125, R125, R0.reuse, -R189 ;  /* 0x000000007d7d7223 */ /* 0x080fe200000108bd */
        /* <DEDUP_REMOVED lines=9> */
[----:B------:R-:W-:-:S03]  /*8a40*/  FFMA.FTZ R127, R127, R0, -R133 ;  /* 0x000000007f7f7223 */ /* 0x000fc60000010885 */
[----:B------:R-:W-:Y:S08]  /*8a50*/  MUFU.EX2 R202, R202 ;  /* 0x000000ca00ca7308 */ /* 0x000ff00000000800 */
[----:B------:R-:W-:Y:S08]  /*8a60*/  MUFU.EX2 R203, R203 ;  /* 0x000000cb00cb7308 */ /* 0x000ff00000000800 */
[----:B------:R-:W-:Y:S08]  /*8a70*/  MUFU.EX2 R169, R169 ;  /* 0x000000a900a97308 */ /* 0x000ff00000000800 */
[----:B------:R-:W-:Y:S08]  /*8a80*/  MUFU.EX2 R120, R120 ;  /* 0x0000007800787308 */ /* 0x000ff00000000800 */
[----:B------:R0:W-:Y:S08]  /*8a90*/  MUFU.EX2 R20, R124 ;  /* 0x0000007c00147308 */ /* 0x0001f00000000800 */
[----:B------:R-:W-:Y:S01]  /*8aa0*/  MUFU.EX2 R196, R196 ;  /* 0x000000c400c47308 */ /* 0x000fe20000000800 */
[----:B0-----:R-:W-:-:S07]  /*8ab0*/  FFMA.FTZ R124, R163, R0, -R133 ;  /* 0x00000000a37c7223 */ /* 0x001fce0000010885 */
        /* <DEDUP_REMOVED lines=16> */
[-C--:B------:R-:W-:Y:S01]  /*8bc0*/  FFMA.FTZ R187, R142, R0.reuse, -R133 ;  /* 0x000000008ebb7223 */ /* 0x080fe20000010885 */
[-C--:B------:R-:W-:Y:S01]  /*8bd0*/  FFMA.FTZ R184, R136, R0.reuse, -R189 ;  /* 0x0000000088b87223 */ /* 0x080fe200000108bd */
[-C--:B------:R-:W-:Y:S01]  /*8be0*/  FFMA.FTZ R136, R159, R0.reuse, -R133 ;  /* 0x000000009f887223 */ /* 0x080fe20000010885 */
[-C--:B------:R-:W-:Y:S01]  /*8bf0*/  FFMA.FTZ R186, R140, R0.reuse, -R189 ;  /* 0x000000008cba7223 */ /* 0x080fe200000108bd */
[----:B------:R-:W-:Y:S01]  /*8c00*/  HGMMA.64x192x16.F32.BF16 R24, R180, gdesc[UR4].tnspB, R24, gsb0 ;  /* 0x42e00004b4187df0 */ /* 0x000fe20008001818 */
[----:B------:R-:W-:Y:S01]  /*8c10*/  UMOV UR6, UR4 ;  /* 0x0000000400067c82 */ /* 0x000fe20008000000 */
[----:B------:R-:W-:Y:S01]  /*8c20*/  UMOV UR7, 0x40000040 ;  /* 0x4000004000077882 */ /* 0x000fe20000000000 */
[----:B------:R-:W-:Y:S01]  /*8c30*/  FFMA.FTZ R140, R147, R0, -R133 ;  /* 0x00000000938c7223 */ /* 0x000fe20000010885 */
[----:B------:R-:W-:Y:S01]  /*8c40*/  MUFU.EX2 R136, R136 ;  /* 0x0000008800887308 */ /* 0x000fe20000000800 */
[----:B------:R-:W-:-:S07]  /*8c50*/  R2UR UR4, R16 ;  /* 0x00000000100472ca */ /* 0x000fce00000e0000 */
        /* <DEDUP_REMOVED lines=18> */
[----:B------:R-:W-:Y:S08]  /*8d80*/  MUFU.EX2 R123, R123 ;  /* 0x0000007b007b7308 */ /* 0x000ff00000000800 */
[----:B------:R-:W1:Y:S08]  /*8d90*/  MUFU.EX2 R125, R125 ;  /* 0x0000007d007d7308 */ /* 0x000e700000000800 */
[----:B------:R-:W-:Y:S01]  /*8da0*/  MUFU.EX2 R127, R127 ;  /* 0x0000007f007f7308 */ /* 0x000fe20000000800 */
[----:B------:R-:W-:-:S02]  /*8db0*/  WARPGROUP.DEPBAR.LE gsb0, 0x0 ;  /* 0x00008000000079c5 */ /* 0x000fc40000010000 */
[----:B------:R-:W-:Y:S01]  /*8dc0*/  WARPGROUP.ARRIVE ;  /* 0x00000000000079c5 */ /* 0x000fe20000000000 */
[-C--:B------:R-:W-:Y:S01]  /*8dd0*/  FFMA.FTZ R180, R128, R0.reuse, -R189 ;  /* 0x0000000080b47223 */ /* 0x080fe200000108bd */
[-C--:B------:R-:W-:Y:S01]  /*8de0*/  FFMA.FTZ R128, R167, R0.reuse, -R133 ;  /* 0x00000000a7807223 */ /* 0x080fe20000010885 */
[-C--:B------:R-:W-:Y:S01]  /*8df0*/  FFMA.FTZ R182, R132, R0.reuse, -R189 ;  /* 0x0000000084b67223 */ /* 0x080fe200000108bd */
[-CC-:B------:R-:W-:Y:S01]  /*8e00*/  FFMA.FTZ R132, R155, R0.reuse, -R133.reuse ;  /* 0x000000009b847223 */ /* 0x180fe20000010885 */
[-CC-:B------:R-:W-:Y:S01]  /*8e10*/  FFMA.FTZ R181, R130, R0.reuse, -R133.reuse ;  /* 0x0000000082b57223 */ /* 0x180fe20000010885 */
[----:B------:R-:W-:Y:S01]  /*8e20*/  HGMMA.64x192x16.F32.BF16 R24, R176, gdesc[UR4].tnspB, R24, gsb0 ;  /* 0x42e00004b0187df0 */ /* 0x000fe20008001818 */
[----:B------:R-:W-:Y:S01]  /*8e30*/  FFMA.FTZ R189, R146, R0, -R133 ;  /* 0x0000000092bd7223 */ /* 0x000fe20000010885 */
[----:B------:R-:W2:Y:S08]  /*8e40*/  MUFU.EX2 R128, R128 ;  /* 0x0000008000807308 */ /* 0x000eb00000000800 */
[----:B------:R-:W3:Y:S08]  /*8e50*/  MUFU.EX2 R132, R132 ;  /* 0x0000008400847308 */ /* 0x000ef00000000800 */
[----:B------:R-:W4:Y:S08]  /*8e60*/  MUFU.EX2 R189, R189 ;  /* 0x000000bd00bd7308 */ /* 0x000f300000000800 */
[----:B------:R-:W-:Y:S08]  /*8e70*/  MUFU.EX2 R180, R180 ;  /* 0x000000b400b47308 */ /* 0x000ff00000000800 */
[----:B------:R-:W-:Y:S08]  /*8e80*/  MUFU.EX2 R181, R181 ;  /* 0x000000b500b57308 */ /* 0x000ff00000000800 */
[----:B------:R-:W-:Y:S08]  /*8e90*/  MUFU.EX2 R182, R182 ;  /* 0x000000b600b67308 */ /* 0x000ff00000000800 */
[----:B------:R-:W-:Y:S01]  /*8ea0*/  MUFU.EX2 R183, R134 ;  /* 0x0000008600b77308 */ /* 0x000fe20000000800 */
[----:B------:R-:W-:-:S02]  /*8eb0*/  WARPGROUP.DEPBAR.LE gsb0, 0x0 ;  /* 0x00008000000079c5 */ /* 0x000fc40000010000 */
[----:B------:R5:W-:Y:S05]  /*8ec0*/  @!P1 SYNCS.ARRIVE.TRANS64.RED.A1T0 RZ, [R144+URZ], RZ ;  /* 0x000000ff90ff99a7 */ /* 0x000bea000810043f */
[----:B------:R-:W-:Y:S01]  /*8ed0*/  MUFU.EX2 R179, R126 ;  /* 0x0000007e00b37308 */ /* 0x000fe20000000800 */
[----:B0-----:R-:W-:Y:S02]  /*8ee0*/  F2FP.BF16.F32.PACK_AB R176, R121, R14 ;  /* 0x0000000e79b0723e */ /* 0x001fe400000010ff */
[----:B-1----:R-:W-:Y:S01]  /*8ef0*/  F2FP.BF16.F32.PACK_AB R178, R125, R20 ;  /* 0x000000147db2723e */ /* 0x002fe200000010ff */
[----:B-----5:R-:W-:Y:S02]  /*8f00*/  @!P1 VIADD R144, R13, 0x36860 ;  /* 0x000368600d909836 */ /* 0x020fe40000000000 */
[----:B------:R-:W-:Y:S01]  /*8f10*/  FADD.FTZ R13, R200, R7 ;  /* 0x00000007c80d7221 */ /* 0x000fe20000010000 */
[----:B------:R-:W-:Y:S01]  /*8f20*/  FFMA.FTZ R7, R2, R6, R201 ;  /* 0x0000000602077223 */ /* 0x000fe200000100c9 */
[----:B------:R-:W-:-:S02]  /*8f30*/  F2FP.BF16.F32.PACK_AB R200, R200, R15 ;  /* 0x0000000fc8c8723e */ /* 0x000fc400000010ff */
[----:B------:R-:W-:Y:S01]  /*8f40*/  FADD.FTZ R6, R202, R13 ;  /* 0x0000000dca067221 */ /* 0x000fe20000010000 */
[C---:B------:R-:W-:Y:S01]  /*8f50*/  FADD.FTZ R138, R10.reuse, R7 ;  /* 0x000000070a8a7221 */ /* 0x040fe20000010000 */
[----:B------:R-:W-:Y:S02]  /*8f60*/  F2FP.BF16.F32.PACK_AB R201, R10, R201 ;  /* 0x000000c90ac9723e */ /* 0x000fe400000010ff */
[----:B------:R-:W-:Y:S01]  /*8f70*/  FADD.FTZ R13, R169, R6 ;  /* 0x00000006a90d7221 */ /* 0x000fe20000010000 */
[----:B------:R-:W-:Y:S01]  /*8f80*/  FADD.FTZ R7, R203, R138 ;  /* 0x0000008acb077221 */ /* 0x000fe20000010000 */
[----:B------:R-:W-:Y:S01]  /*8f90*/  FFMA.FTZ R6, R139, R0, -R133 ;  /* 0x000000008b067223 */ /* 0x000fe20000010885 */
[----:B------:R-:W-:Y:S01]  /*8fa0*/  F2FP.BF16.F32.PACK_AB R203, R120, R203 ;  /* 0x000000cb78cb723e */ /* 0x000fe200000010ff */
[----:B------:R-:W-:Y:S01]  /*8fb0*/  FADD.FTZ R142, R196, R13 ;  /* 0x0000000dc48e7221 */ /* 0x000fe20000010000 */
[----:B------:R-:W-:Y:S01]  /*8fc0*/  FADD.FTZ R138, R120, R7 ;  /* 0x00000007788a7221 */ /* 0x000fe20000010000 */
[----:B------:R-:W-:-:S02]  /*8fd0*/  @!P1 PRMT R144, RZ, 0x654, R144 ;  /* 0x00000654ff909816 */ /* 0x000fc40000000090 */
[----:B------:R-:W-:Y:S01]  /*8fe0*/  FADD.FTZ R13, R173, R142 ;  /* 0x0000008ead0d7221 */ /* 0x000fe20000010000 */
[----:B------:R-:W-:Y:S01]  /*8ff0*/  FADD.FTZ R7, R197, R138 ;  /* 0x0000008ac5077221 */ /* 0x000fe20000010000 */
[----:B------:R-:W0:Y:S01]  /*9000*/  MUFU.EX2 R6, R6 ;  /* 0x0000000600067308 */ /* 0x000e220000000800 */
[----:B------:R1:W-:Y:S01]  /*9010*/  @!P1 SYNCS.ARRIVE.TRANS64.RED.A1T0 RZ, [R144+URZ], RZ ;  /* 0x000000ff90ff99a7 */ /* 0x0003e2000810043f */
[----:B------:R-:W-:Y:S01]  /*9020*/  FADD.FTZ R138, R198, R13 ;  /* 0x0000000dc68a7221 */ /* 0x000fe20000010000 */
[----:B------:R-:W-:Y:S01]  /*9030*/  FADD.FTZ R130, R124, R7 ;  /* 0x000000077c827221 */ /* 0x000fe20000010000 */
[----:B------:R-:W-:Y:S01]  /*9040*/  FFMA.FTZ R7, R122, R0, -R133 ;  /* 0x000000007a077223 */ /* 0x000fe20000010885 */
[----:B------:R-:W-:Y:S01]  /*9050*/  F2FP.BF16.F32.PACK_AB R202, R169, R202 ;  /* 0x000000caa9ca723e */ /* 0x000fe200000010ff */
[----:B------:R-:W-:Y:S01]  /*9060*/  FADD.FTZ R139, R161, R138 ;  /* 0x0000008aa18b7221 */ /* 0x000fe20000010000 */
[----:B------:R-:W-:Y:S01]  /*9070*/  FADD.FTZ R13, R199, R130 ;  /* 0x00000082c70d7221 */ /* 0x000fe20000010000 */
[----:B------:R-:W5:Y:S01]  /*9080*/  MUFU.EX2 R122, R143 ;  /* 0x0000008f007a7308 */ /* 0x000f620000000800 */
[----:B------:R-:W-:Y:S01]  /*9090*/  F2FP.BF16.F32.PACK_AB R196, R173, R196 ;  /* 0x000000c4adc4723e */ /* 0x000fe200000010ff */
[----:B------:R-:W-:Y:S01]  /*90a0*/  FADD.FTZ R138, R192, R139 ;  /* 0x0000008bc08a7221 */ /* 0x000fe20000010000 */
[----:B--2---:R-:W-:Y:S01]  /*90b0*/  FADD.FTZ R130, R128, R13 ;  /* 0x0000000d80827221 */ /* 0x004fe20000010000 */
[----:B------:R-:W-:-:S02]  /*90c0*/  F2FP.BF16.F32.PACK_AB R197, R124, R197 ;  /* 0x000000c57cc5723e */ /* 0x000fc400000010ff */
[----:B------:R-:W-:Y:S01]  /*90d0*/  FADD.FTZ R139, R21, R138 ;  /* 0x0000008a158b7221 */ /* 0x000fe20000010000 */
[----:B------:R-:W-:Y:S01]  /*90e0*/  FADD.FTZ R13, R193, R130 ;  /* 0x00000082c10d7221 */ /* 0x000fe20000010000 */
[----:B------:R2:W1:Y:S01]  /*90f0*/  MUFU.EX2 R177, R7 ;  /* 0x0000000700b17308 */ /* 0x0004620000000800 */
[----:B------:R-:W-:Y:S01]  /*9100*/  F2FP.BF16.F32.PACK_AB R198, R161, R198 ;  /* 0x000000c6a1c6723e */ /* 0x000fe200000010ff */
[----:B------:R-:W-:Y:S01]  /*9110*/  FADD.FTZ R138, R194, R139 ;  /* 0x0000008bc28a7221 */ /* 0x000fe20000010000 */
[----:B---3--:R-:W-:Y:S01]  /*9120*/  FADD.FTZ R130, R132, R13 ;  /* 0x0000000d84827221 */ /* 0x008fe20000010000 */
[----:B------:R-:W-:Y:S02]  /*9130*/  F2FP.BF16.F32.PACK_AB R199, R128, R199 ;  /* 0x000000c780c7723e */ /* 0x000fe400000010ff */
[----:B------:R-:W-:Y:S01]  /*9140*/  FADD.FTZ R15, R153, R138 ;  /* 0x0000008a990f7221 */ /* 0x000fe20000010000 */
[----:B------:R-:W-:Y:S01]  /*9150*/  FADD.FTZ R13, R195, R130 ;  /* 0x00000082c30d7221 */ /* 0x000fe20000010000 */
[----:B------:R-:W-:-:S02]  /*9160*/  F2FP.BF16.F32.PACK_AB R192, R21, R192 ;  /* 0x000000c015c0723e */ /* 0x000fc400000010ff */
[----:B------:R-:W-:Y:S01]  /*9170*/  FADD.FTZ R138, R188, R15 ;  /* 0x0000000fbc8a7221 */ /* 0x000fe20000010000 */
[----:B------:R-:W-:Y:S01]  /*9180*/  FADD.FTZ R130, R136, R13 ;  /* 0x0000000d88827221 */ /* 0x000fe20000010000 */
[----:B------:R-:W-:Y:S02]  /*9190*/  F2FP.BF16.F32.PACK_AB R193, R132, R193 ;  /* 0x000000c184c1723e */ /* 0x000fe400000010ff */
[----:B------:R-:W-:Y:S01]  /*91a0*/  FADD.FTZ R15, R157, R138 ;  /* 0x0000008a9d0f7221 */ /* 0x000fe20000010000 */
[----:B----4-:R-:W-:Y:S01]  /*91b0*/  FADD.FTZ R13, R189, R130 ;  /* 0x00000082bd0d7221 */ /* 0x010fe20000010000 */
        /* <DEDUP_REMOVED lines=11> */
[----:B------:R-:W-:Y:S01]  /*9270*/  FADD.FTZ R13, R185, R10 ;  /* 0x0000000ab90d7221 */ /* 0x000fe20000010000 */
[----:B0-----:R-:W-:-:S02]  /*9280*/  F2FP.BF16.F32.PACK_AB R185, R6, R185 ;  /* 0x000000b906b9723e */ /* 0x001fc400000010ff */
[----:B------:R-:W-:Y:S01]  /*9290*/  FADD.FTZ R120, R186, R15 ;  /* 0x0000000fba787221 */ /* 0x000fe20000010000 */
[----:B------:R-:W-:Y:S01]  /*92a0*/  FADD.FTZ R10, R6, R13 ;  /* 0x0000000d060a7221 */ /* 0x000fe20000010000 */
[----:B------:R-:W-:Y:S02]  /*92b0*/  F2FP.BF16.F32.PACK_AB R190, R145, R190 ;  /* 0x000000be91be723e */ /* 0x000fe400000010ff */
[----:B------:R-:W-:Y:S01]  /*92c0*/  FADD.FTZ R15, R141, R120 ;  /* 0x000000788d0f7221 */ /* 0x000fe20000010000 */
[----:B------:R-:W-:Y:S01]  /*92d0*/  FADD.FTZ R13, R187, R10 ;  /* 0x0000000abb0d7221 */ /* 0x000fe20000010000 */
[----:B------:R-:W-:Y:S02]  /*92e0*/  F2FP.BF16.F32.PACK_AB R191, R12, R191 ;  /* 0x000000bf0cbf723e */ /* 0x000fe400000010ff */
[----:B------:R-:W-:Y:S01]  /*92f0*/  FADD.FTZ R120, R180, R15 ;  /* 0x0000000fb4787221 */ /* 0x000fe20000010000 */
[----:B-----5:R-:W-:Y:S01]  /*9300*/  FADD.FTZ R10, R122, R13 ;  /* 0x0000000d7a0a7221 */ /* 0x020fe20000010000 */
[----:B------:R-:W-:Y:S01]  /*9310*/  F2FP.BF16.F32.PACK_AB R184, R137, R184 ;  /* 0x000000b889b8723e */ /* 0x000fe200000010ff */
[----:B------:R-:W-:-:S02]  /*9320*/  IMAD.MOV.U32 R13, RZ, RZ, R17 ;  /* 0x000000ffff0d7224 */ /* 0x000fc400078e0011 */
[----:B--2---:R-:W-:Y:S01]  /*9330*/  FADD.FTZ R7, R149, R120 ;  /* 0x0000007895077221 */ /* 0x004fe20000010000 */
[----:B------:R-:W-:Y:S01]  /*9340*/  FADD.FTZ R10, R181, R10 ;  /* 0x0000000ab50a7221 */ /* 0x000fe20000010000 */
[----:B------:R-:W-:Y:S01]  /*9350*/  F2FP.BF16.F32.PACK_AB R186, R141, R186 ;  /* 0x000000ba8dba723e */ /* 0x000fe200000010ff */
[----:B------:R-:W-:Y:S02]  /*9360*/  IMAD.MOV.U32 R15, RZ, RZ, R4 ;  /* 0x000000ffff0f7224 */ /* 0x000fe400078e0004 */
[----:B------:R-:W-:Y:S01]  /*9370*/  FADD.FTZ R6, R182, R7 ;  /* 0x00000007b6067221 */ /* 0x000fe20000010000 */
[----:B------:R-:W-:Y:S01]  /*9380*/  FADD.FTZ R10, R131, R10 ;  /* 0x0000000a830a7221 */ /* 0x000fe20000010000 */
        /* <DEDUP_REMOVED lines=8> */
[----:B-1----:R-:W-:Y:S01]  /*9410*/  FADD.FTZ R10, R177, R10 ;  /* 0x0000000ab10a7221 */ /* 0x002fe20000010000 */
[----:B------:R-:W-:Y:S02]  /*9420*/  F2FP.BF16.F32.PACK_AB R182, R129, R182 ;  /* 0x000000b681b6723e */ /* 0x000fe400000010ff */
[----:B------:R-:W-:Y:S01]  /*9430*/  FADD.FTZ R6, R20, R7 ;  /* 0x0000000714067221 */ /* 0x000fe20000010000 */
[----:B------:R-:W-:Y:S01]  /*9440*/  FADD.FTZ R10, R123, R10 ;  /* 0x0000000a7b0a7221 */ /* 0x000fe20000010000 */
[----:B------:R-:W-:-:S02]  /*9450*/  F2FP.BF16.F32.PACK_AB R183, R135, R183 ;  /* 0x000000b787b7723e */ /* 0x000fc400000010ff */
[----:B------:R-:W-:Y:S01]  /*9460*/  FADD.FTZ R7, R125, R6 ;  /* 0x000000067d077221 */ /* 0x000fe20000010000 */
[----:B------:R-:W-:Y:S01]  /*9470*/  FADD.FTZ R10, R179, R10 ;  /* 0x0000000ab30a7221 */ /* 0x000fe20000010000 */
[----:B------:R-:W-:Y:S02]  /*9480*/  F2FP.BF16.F32.PACK_AB R177, R123, R177 ;  /* 0x000000b17bb1723e */ /* 0x000fe400000010ff */
[C---:B------:R-:W-:Y:S01]  /*9490*/  F2FP.BF16.F32.PACK_AB R179, R127.reuse, R179 ;  /* 0x000000b37fb3723e */ /* 0x040fe200000010ff */
[----:B------:R-:W-:Y:S01]  /*94a0*/  FADD.FTZ R6, R127, R10 ;  /* 0x0000000a7f067221 */ /* 0x000fe20000010000 */
[----:B------:R-:W-:Y:S01]  /*94b0*/  IMAD.MOV.U32 R10, RZ, RZ, R3 ;  /* 0x000000ffff0a7224 */ /* 0x000fe200078e0003 */
[----:B------:R-:W-:Y:S06]  /*94c0*/  @P2 BRA `(.L_x_3829) ;  /* 0xffffffc400382947 */ /* 0x000fec000383ffff */
.L_x_3820:
        /* <DEDUP_REMOVED lines=99> */
.L_x_3830:
[----:B------:R-:W-:Y:S01]  /*9b00*/  IMAD R11, R16, 0x8, R5 ;  /* 0x00000008100b7824 */ /* 0x000fe200078e0205 */
[----:B------:R-:W-:-:S04]  /*9b10*/  SHF.L.U32 R2, R17, 0x1f, RZ ;  /* 0x0000001f11027819 */ /* 0x000fc800000006ff */
[----:B------:R0:W1:Y:S01]  /*9b20*/  SYNCS.PHASECHK.TRANS64.TRYWAIT P2, [R11+URZ+0x36850], R2 ;  /* 0x036850020b0075a7 */ /* 0x000062000804017f */
[----:B------:R-:W-:Y:S05]  /*9b30*/  @!P0 BRA `(.L_x_3831) ;  /* 0x0000000000048947 */ /* 0x000fea0003800000 */
[----:B------:R-:W-:Y:S01]  /*9b40*/  BPT.TRAP 0x1 ;  /* 0x000000040000795c */ /* 0x000fe20000300000 */
.L_x_3831:
[----:B-1----:R-:W-:Y:S05]  /*9b50*/  @P2 BRA `(.L_x_3832) ;  /* 0x0000000000082947 */ /* 0x002fea0003800000 */
[----:B------:R-:W1:Y:S02]  /*9b60*/  SYNCS.PHASECHK.TRANS64.TRYWAIT P0, [R11+URZ+0x36850], R2 ;  /* 0x036850020b0075a7 */ /* 0x000e64000800017f */
[----:B-1----:R-:W-:Y:S05]  /*9b70*/  @!P0 BRA `(.L_x_3833) ;  /* 0x0000009800088947 */ /* 0x002fea0003800000 */
.L_x_3832:
        /* <DEDUP_REMOVED lines=11> */
[----:B------:R-:W-:Y:S01]  /*9c30*/  IMAD.MOV.U32 R20, RZ, RZ, -0x800000 ;  /* 0xff800000ff147424 */ /* 0x000fe200078e00ff */
        /* <DEDUP_REMOVED lines=11> */
[----:B------:R-:W-:Y:S01]  /*9cf0*/  HGMMA.64x192x16.F32.BF16 R24, R200, gdesc[UR4].tnspB, R24, gsb0 ;  /* 0x42e00004c8187df0 */ /* 0x000fe20008001818 */
[----:B------:R-:W-:Y:S01]  /*9d00*/  R2UR UR6, R12 ;  /* 0x000000000c0672ca */ /* 0x000fe200000e0000 */
[----:B------:R-:W-:Y:S01]  /*9d10*/  VIADD R12, R8, 0x100 ;  /* 0x00000100080c7836 */ /* 0x000fe20000000000 */
[----:B------:R-:W-:Y:S02]  /*9d20*/  R2UR UR7, R13 ;  /* 0x000000000d0772ca */ /* 0x000fe400000e0000 */
[----:B------:R-:W-:Y:S01]  /*9d30*/  MOV R13, 0x40000040 ;  /* 0x40000040000d7802 */ /* 0x000fe20000000f00 */
[----:B------:R-:W-:Y:S02]  /*9d40*/  WARPGROUP.DEPBAR.LE gsb0, 0x0 ;  /* 0x00008000000079c5 */ /* 0x000fe40000010000 */
[----:B------:R-:W-:-:S12]  /*9d50*/  WARPGROUP.ARRIVE ;  /* 0x00000000000079c5 */ /* 0x000fd80000000000 */
[----:B------:R-:W-:Y:S01]  /*9d60*/  HGMMA.64x192x16.F32.BF16 R24, R196, gdesc[UR4].tnspB, R24, gsb0 ;  /* 0x42e00004c4187df0 */ /* 0x000fe20008001818 */
[----:B------:R-:W-:Y:S01]  /*9d70*/  R2UR UR6, R12 ;  /* 0x000000000c0672ca */ /* 0x000fe200000e0000 */
[----:B------:R-:W-:Y:S01]  /*9d80*/  VIADD R12, R8, 0x180 ;  /* 0x00000180080c7836 */ /* 0x000fe20000000000 */
[----:B------:R-:W-:Y:S01]  /*9d90*/  R2UR UR7, R13 ;  /* 0x000000000d0772ca */ /* 0x000fe200000e0000 */
[----:B------:R-:W-:Y:S01]  /*9da0*/  IMAD.MOV.U32 R13, RZ, RZ, 0x40000040 ;  /* 0x40000040ff0d7424 */ /* 0x000fe200078e00ff */
[----:B------:R-:W-:Y:S02]  /*9db0*/  WARPGROUP.DEPBAR.LE gsb0, 0x0 ;  /* 0x00008000000079c5 */ /* 0x000fe40000010000 */
[----:B------:R-:W-:-:S13]  /*9dc0*/  WARPGROUP.ARRIVE ;  /* 0x00000000000079c5 */ /* 0x000fda0000000000 */
        /* <DEDUP_REMOVED lines=9> */
[C---:B------:R-:W-:Y:S01]  /*9e60*/  VIADD R12, R8.reuse, 0x280 ;  /* 0x00000280080c7836 */ /* 0x040fe20000000000 */
[----:B------:R-:W-:Y:S01]  /*9e70*/  R2UR UR7, R13 ;  /* 0x000000000d0772ca */ /* 0x000fe200000e0000 */
[----:B------:R-:W-:Y:S02]  /*9e80*/  IMAD.MOV.U32 R13, RZ, RZ, 0x40000040 ;  /* 0x40000040ff0d7424 */ /* 0x000fe400078e00ff */
[----:B------:R-:W-:Y:S01]  /*9e90*/  VIADD R8, R8, 0x300 ;  /* 0x0000030008087836 */ /* 0x000fe20000000000 */
[----:B------:R-:W-:Y:S02]  /*9ea0*/  WARPGROUP.DEPBAR.LE gsb0, 0x0 ;  /* 0x00008000000079c5 */ /* 0x000fe40000010000 */
[----:B------:R-:W-:-:S11]  /*9eb0*/  WARPGROUP.ARRIVE ;  /* 0x00000000000079c5 */ /* 0x000fd60000000000 */
[----:B------:R-:W-:Y:S01]  /*9ec0*/  HGMMA.64x192x16.F32.BF16 R24, R184, gdesc[UR4].tnspB, R24, gsb0 ;  /* 0x42e00004b8187df0 */ /* 0x000fe20008001818 */
[----:B------:R-:W-:Y:S02]  /*9ed0*/  R2UR UR6, R12 ;  /* 0x000000000c0672ca */ /* 0x000fe400000e0000 */
[----:B------:R-:W-:Y:S01]  /*9ee0*/  R2UR UR7, R13 ;  /* 0x000000000d0772ca */ /* 0x000fe200000e0000 */
[----:B------:R-:W-:Y:S02]  /*9ef0*/  WARPGROUP.DEPBAR.LE gsb0, 0x0 ;  /* 0x00008000000079c5 */ /* 0x000fe40000010000 */
[----:B------:R-:W-:-:S14]  /*9f00*/  WARPGROUP.ARRIVE ;  /* 0x00000000000079c5 */ /* 0x000fdc0000000000 */
[----:B------:R-:W-:Y:S01]  /*9f10*/  HGMMA.64x192x16.F32.BF16 R24, R180, gdesc[UR4].tnspB, R24, gsb0 ;  /* 0x42e00004b4187df0 */ /* 0x000fe20008001818 */
[----:B------:R-:W-:Y:S01]  /*9f20*/  R2UR UR6, R8 ;  /* 0x00000000080672ca */ /* 0x000fe200000e0000 */
[----:B-1----:R-:W-:Y:S01]  /*9f30*/  FADD.FTZ R8, R5, R6 ;  /* 0x0000000605087221 */ /* 0x002fe20000010000 */
[----:B------:R-:W-:Y:S01]  /*9f40*/  R2UR UR7, R9 ;  /* 0x00000000090772ca */ /* 0x000fe200000e0000 */
[----:B------:R-:W0:Y:S04]  /*9f50*/  SHFL.BFLY PT, R5, R2, 0x1, 0x1f ;  /* 0x0c201f0002057f89 */ /* 0x000e2800000e0000 */
[----:B------:R-:W1:Y:S01]  /*9f60*/  SHFL.BFLY PT, R9, R8, 0x1, 0x1f ;  /* 0x0c201f0008097f89 */ /* 0x000e6200000e0000 */
[----:B0-----:R-:W-:Y:S01]  /*9f70*/  FADD.FTZ R12, R2, R5 ;  /* 0x00000005020c7221 */ /* 0x001fe20000010000 */
[----:B------:R-:W-:Y:S01]  /*9f80*/  IMAD.MOV.U32 R5, RZ, RZ, RZ ;  /* 0x000000ffff057224 */ /* 0x000fe200078e00ff */
[----:B------:R-:W-:Y:S01]  /*9f90*/  SEL R2, RZ, 0x1, P2 ;  /* 0x00000001ff027807 */ /* 0x000fe20001000000 */
[----:B-1----:R-:W-:-:S02]  /*9fa0*/  FADD.FTZ R13, R8, R9 ;  /* 0x00000009080d7221 */ /* 0x002fc40000010000 */
[----:B------:R-:W-:Y:S01]  /*9fb0*/  FSETP.NE.FTZ.AND P0, PT, R12, RZ, PT ;  /* 0x000000ff0c00720b */ /* 0x000fe20003f15000 */
[----:B------:R-:W-:Y:S01]  /*9fc0*/  IMAD.MOV.U32 R8, RZ, RZ, RZ ;  /* 0x000000ffff087224 */ /* 0x000fe200078e00ff */
[----:B------:R-:W-:Y:S01]  /*9fd0*/  LOP3.LUT R17, R17, R2, RZ, 0x3c, !PT ;  /* 0x0000000211117212 */ /* 0x000fe200078e3cff */
[----:B------:R-:W-:Y:S01]  /*9fe0*/  IMAD.MOV.U32 R2, RZ, RZ, -0x800000 ;  /* 0xff800000ff027424 */ /* 0x000fe200078e00ff */
[----:B------:R-:W-:-:S09]  /*9ff0*/  FSETP.NE.FTZ.AND P3, PT, R13, RZ, PT ;  /* 0x000000ff0d00720b */ /* 0x000fd20003f75000 */
[----:B------:R-:W0:Y:S01]  /*a000*/  @P0 MUFU.LG2 R9, R12 ;  /* 0x0000000c00090308 */ /* 0x000e220000000c00 */
[----:B------:R-:W-:-:S03]  /*a010*/  @P0 FMUL.FTZ R7, R0, 0.69314718246459960938 ;  /* 0x3f31721800070820 */ /* 0x000fc60000410000 */
[----:B------:R-:W-:-:S04]  /*a020*/  @P3 FMUL.FTZ R11, R0, 0.69314718246459960938 ;  /* 0x3f317218000b3820 */ /* 0x000fc80000410000 */
[----:B------:R-:W1:Y:S08]  /*a030*/  @P3 MUFU.LG2 R6, R13 ;  /* 0x0000000d00063308 */ /* 0x000e700000000c00 */
[----:B------:R-:W2:Y:S01]  /*a040*/  @P3 MUFU.RCP R8, R13 ;  /* 0x0000000d00083308 */ /* 0x000ea20000001000 */
[----:B0-----:R-:W-:-:S04]  /*a050*/  @P0 FMUL.FTZ R0, R9, 0.69314718246459960938 ;  /* 0x3f31721809000820 */ /* 0x001fc80000410000 */
[----:B------:R-:W-:-:S03]  /*a060*/  @P0 FFMA.FTZ R2, R7, R4, R0 ;  /* 0x0000000407020223 */ /* 0x000fc60000010000 */
[----:B------:R-:W0:Y:S01]  /*a070*/  @P0 MUFU.RCP R5, R12 ;  /* 0x0000000c00050308 */ /* 0x000e220000001000 */
[----:B-1----:R-:W-:Y:S01]  /*a080*/  @P3 FMUL.FTZ R6, R6, 0.69314718246459960938 ;  /* 0x3f31721806063820 */ /* 0x002fe20000410000 */
[----:B------:R-:W-:-:S03]  /*a090*/  PLOP3.LUT P0, PT, PT, PT, PT, 0x8, 0x0 ;  /* 0x000000000000781c */ /* 0x000fc60003f0e170 */
[----:B------:R-:W-:Y:S01]  /*a0a0*/  @P3 FFMA.FTZ R20, R11, R3, R6 ;  /* 0x000000030b143223 */ /* 0x000fe20000010006 */
[----:B------:R-:W-:Y:S02]  /*a0b0*/  WARPGROUP.DEPBAR.LE gsb0, 0x0 ;  /* 0x00008000000079c5 */ /* 0x000fe40000010000 */
[----:B------:R-:W-:-:S06]  /*a0c0*/  WARPGROUP.ARRIVE ;  /* 0x00000000000079c5 */ /* 0x000fcc0000000000 */
[----:B------:R-:W-:Y:S03]  /*a0d0*/  HGMMA.64x192x16.F32.BF16 R24, R176, gdesc[UR4].tnspB, R24, gsb0 ;  /* 0x42e00004b0187df0 */ /* 0x000fe60008001818 */
[----:B------:R-:W-:Y:S02]  /*a0e0*/  WARPGROUP.DEPBAR.LE gsb0, 0x0 ;  /* 0x00008000000079c5 */ /* 0x000fe40000010000 */
[----:B------:R1:W-:Y:S01]  /*a0f0*/  @!P1 SYNCS.ARRIVE.TRANS64.RED.A1T0 RZ, [R10+URZ], RZ ;  /* 0x000000ff0aff99a7 */ /* 0x0003e2000810043f */
[-C--:B--2---:R-:W-:Y:S01]  /*a100*/  FMUL.FTZ R136, R47, R8.reuse ;  /* 0x000000082f887220 */ /* 0x084fe20000410000 */
        /* <DEDUP_REMOVED lines=95> */
.L_x_3812:
[----:B------:R-:W0:Y:S01]  /*a700*/  S2R R5, SR_CgaCtaId ;  /* 0x0000000000057919 */ /* 0x000e220000008800 */
[----:B------:R-:W-:Y:S01]  /*a710*/  MOV R46, 0x400 ;  /* 0x00000400002e7802 */ /* 0x000fe20000000f00 */
[----:B------:R-:W-:Y:S01]  /*a720*/  BSSY B0, `(.L_x_3834) ;  /* 0x0000258000007945 */ /* 0x000fe20003800000 */
[----:B------:R-:W-:Y:S02]  /*a730*/  BAR.SYNC.DEFER_BLOCKING 0x5, 0x180 ;  /* 0x0146000000007b1d */ /* 0x000fe40000010000 */
[----:B0-----:R-:W-:-:S05]  /*a740*/  LEA R46, R5, R46, 0x18 ;  /* 0x0000002e052e7211 */ /* 0x001fca00078ec0ff */
[----:B------:R0:W1:Y:S01]  /*a750*/  LDS.128 R40, [R46+0x368d0] ;  /* 0x0368d0002e287984 */ /* 0x0000620000000c00 */
[----:B------:R-:W-:Y:S06]  /*a760*/  BAR.ARV 0x4, 0x180 ;  /* 0x0106000000007b1d */ /* 0x000fec0000002000 */
[----:B------:R-:W-:Y:S05]  /*a770*/  @P0 BRA `(.L_x_3835) ;  /* 0x0000001800500947 */ /* 0x000fea0003800000 */
[----:B------:R-:W2:Y:S01]  /*a780*/  S2R R5, SR_SWINHI ;  /* 0x0000000000057919 */ /* 0x000ea20000002f00 */
[----:B------:R-:W-:Y:S01]  /*a790*/  F2FP.BF16.F32.PACK_AB R6, R123, R6 ;  /* 0x000000067b06723e */ /* 0x000fe200000010ff */
[----:B------:R-:W-:Y:S01]  /*a7a0*/  ULDC.64 UR4, c[0x0][0xc08] ;  /* 0x0003020000047ab9 */ /* 0x000fe20000000a00 */
[----:B------:R-:W-:Y:S02]  /*a7b0*/  F2FP.BF16.F32.PACK_AB R96, R97, R96 ;  /* 0x000000606160723e */ /* 0x000fe400000010ff */
[----:B------:R-:W-:Y:S02]  /*a7c0*/  F2FP.BF16.F32.PACK_AB R97, R47, R98 ;  /* 0x000000622f61723e */ /* 0x000fe400000010ff */
[----:B------:R-:W-:Y:S01]  /*a7d0*/  F2FP.BF16.F32.PACK_AB R104, R105, R104 ;  /* 0x000000686968723e */ /* 0x000fe200000010ff */
[----:B------:R-:W3:Y:S01]  /*a7e0*/  LDC R47, c[0x0][0xbe8] ;  /* 0x0002fa00ff2f7b82 */ /* 0x000ee20000000800 */
        /* <DEDUP_REMOVED lines=9> */
[----:B------:R-:W-:Y:S02]  /*a880*/  MOV R36, R46 ;  /* 0x0000002e00247202 */ /* 0x000fe40000000f00 */
[----:B--2---:R-:W-:-:S03]  /*a890*/  MOV R37, R5 ;  /* 0x0000000500257202 */ /* 0x004fc60000000f00 */
[----:B------:R-:W-:-:S03]  /*a8a0*/  IMAD.WIDE R4, R216, 0x2, R36 ;  /* 0x00000002d8047825 */ /* 0x000fc600078e0224 */
[C---:B------:R-:W-:Y:S02]  /*a8b0*/  IADD3 R139, P6, R4.reuse, 0x60, RZ ;  /* 0x00000060048b7810 */ /* 0x040fe40007fde0ff */
[C---:B------:R-:W-:Y:S02]  /*a8c0*/  LOP3.LUT R29, R4.reuse, 0x380, RZ, 0xc0, !PT ;  /* 0x00000380041d7812 */ /* 0x040fe400078ec0ff */
[C---:B------:R-:W-:Y:S01]  /*a8d0*/  IADD3 R83, P2, R4.reuse, 0x20, RZ ;  /* 0x0000002004537810 */ /* 0x040fe20007f5e0ff */
[--C-:B------:R-:W-:Y:S01]  /*a8e0*/  IMAD.X R13, RZ, RZ, R5.reuse, P6 ;  /* 0x000000ffff0d7224 */ /* 0x100fe200030e0605 */
[C---:B------:R-:W-:Y:S02]  /*a8f0*/  IADD3 R103, P1, R4.reuse, 0x40, RZ ;  /* 0x0000004004677810 */ /* 0x040fe40007f3e0ff */
[----:B------:R-:W-:Y:S01]  /*a900*/  IADD3 R141, P5, R4, 0x4000, RZ ;  /* 0x00004000048d7810 */ /* 0x000fe20007fbe0ff */
[--C-:B------:R-:W-:Y:S01]  /*a910*/  IMAD.X R9, RZ, RZ, R5.reuse, P2 ;  /* 0x000000ffff097224 */ /* 0x100fe200010e0605 */
[----:B------:R-:W-:Y:S01]  /*a920*/  LOP3.LUT R12, R139, 0x380, RZ, 0xc0, !PT ;  /* 0x000003808b0c7812 */ /* 0x000fe200078ec0ff */
[--C-:B------:R-:W-:Y:S01]  /*a930*/  IMAD.X R11, RZ, RZ, R5.reuse, P1 ;  /* 0x000000ffff0b7224 */ /* 0x100fe200008e0605 */
[----:B------:R-:W-:Y:S01]  /*a940*/  SHF.R.U64 R29, R29, 0x3, RZ ;  /* 0x000000031d1d7819 */ /* 0x000fe200000012ff */
[----:B------:R-:W-:Y:S01]  /*a950*/  IMAD.X R15, RZ, RZ, R5, P5 ;  /* 0x000000ffff0f7224 */ /* 0x000fe200028e0605 */
[----:B------:R-:W-:-:S02]  /*a960*/  LOP3.LUT R10, R103, 0x380, RZ, 0xc0, !PT ;  /* 0x00000380670a7812 */ /* 0x000fc400078ec0ff */
        /* <DEDUP_REMOVED lines=15> */
[----:B------:R-:W-:Y:S01]  /*aa60*/  IMAD.X R29, RZ, RZ, R5, P5 ;  /* 0x000000ffff1d7224 */ /* 0x000fe200028e0605 */
[----:B------:R-:W-:-:S02]  /*aa70*/  LOP3.LUT R8, R83, 0x380, RZ, 0xc0, !PT ;  /* 0x0000038053087812 */ /* 0x000fc400078ec0ff */
[----:B------:R-:W-:Y:S02]  /*aa80*/  LOP3.LUT R14, R141, 0x380, RZ, 0xc0, !PT ;  /* 0x000003808d0e7812 */ /* 0x000fe400078ec0ff */
[----:B------:R-:W-:Y:S02]  /*aa90*/  SHF.R.U64 R10, R10, 0x3, RZ ;  /* 0x000000030a0a7819 */ /* 0x000fe400000012ff */
[----:B------:R-:W-:Y:S02]  /*aaa0*/  LOP3.LUT R24, R143, 0x380, RZ, 0xc0, !PT ;  /* 0x000003808f187812 */ /* 0x000fe400078ec0ff */
[----:B------:R-:W-:Y:S02]  /*aab0*/  LOP3.LUT R26, R145, 0x380, RZ, 0xc0, !PT ;  /* 0x00000380911a7812 */ /* 0x000fe400078ec0ff */
[----:B------:R-:W-:Y:S02]  /*aac0*/  LOP3.LUT R12, R12, R139, RZ, 0x3c, !PT ;  /* 0x0000008b0c0c7212 */ /* 0x000fe400078e3cff */
[----:B------:R-:W-:-:S02]  /*aad0*/  LOP3.LUT R30, R147, 0x380, RZ, 0xc0, !PT ;  /* 0x00000380931e7812 */ /* 0x000fc400078ec0ff */
[----:B-1----:R-:W-:Y:S02]  /*aae0*/  LOP3.LUT R40, R155, 0x380, RZ, 0xc0, !PT ;  /* 0x000003809b287812 */ /* 0x002fe400078ec0ff */
[----:B------:R-:W-:Y:S02]  /*aaf0*/  SHF.R.U64 R8, R8, 0x3, RZ ;  /* 0x0000000308087819 */ /* 0x000fe400000012ff */
[----:B------:R-:W-:Y:S02]  /*ab00*/  LOP3.LUT R32, R149, 0x380, RZ, 0xc0, !PT ;  /* 0x0000038095207812 */ /* 0x000fe400078ec0ff */
[----:B------:R-:W-:Y:S02]  /*ab10*/  MOV R139, R4 ;  /* 0x00000004008b7202 */ /* 0x000fe40000000f00 */
[----:B------:R-:W-:Y:S02]  /*ab20*/  LOP3.LUT R34, R151, 0x380, RZ, 0xc0, !PT ;  /* 0x0000038097227812 */ /* 0x000fe400078ec0ff */
[----:B------:R-:W-:-:S02]  /*ab30*/  SHF.R.U64 R14, R14, 0x3, RZ ;  /* 0x000000030e0e7819 */ /* 0x000fc400000012ff */
[----:B------:R-:W-:Y:S02]  /*ab40*/  LOP3.LUT R10, R10, R103, RZ, 0x3c, !PT ;  /* 0x000000670a0a7212 */ /* 0x000fe400078e3cff */
[----:B------:R-:W-:Y:S02]  /*ab50*/  F2FP.BF16.F32.PACK_AB R4, R126, R7 ;  /* 0x000000077e04723e */ /* 0x000fe400000010ff */
[----:B------:R-:W-:Y:S02]  /*ab60*/  SHF.R.U64 R24, R24, 0x3, RZ ;  /* 0x0000000318187819 */ /* 0x000fe400000012ff */
[----:B------:R-:W-:Y:S02]  /*ab70*/  SHF.R.U64 R26, R26, 0x3, RZ ;  /* 0x000000031a1a7819 */ /* 0x000fe400000012ff */
[----:B------:R-:W-:Y:S02]  /*ab80*/  F2FP.BF16.F32.PACK_AB R5, R138, R137 ;  /* 0x000000898a05723e */ /* 0x000fe400000010ff */
[----:B------:R-:W-:Y:S01]  /*ab90*/  F2FP.BF16.F32.PACK_AB R7, R135, R28 ;  /* 0x0000001c8707723e */ /* 0x000fe200000010ff */
[----:B------:R-:W-:Y:S01]  /*aba0*/  BAR.SYNC.DEFER_BLOCKING 0x1, 0x100 ;  /* 0x0044000000007b1d */ /* 0x000fe20000010000 */
[----:B------:R-:W-:-:S02]  /*abb0*/  SHF.R.U64 R30, R30, 0x3, RZ ;  /* 0x000000031e1e7819 */ /* 0x000fc400000012ff */
[----:B------:R-:W-:Y:S02]  /*abc0*/  SHF.R.U64 R40, R40, 0x3, RZ ;  /* 0x0000000328287819 */ /* 0x000fe400000012ff */
[----:B------:R-:W-:Y:S02]  /*abd0*/  LOP3.LUT R8, R8, R83, RZ, 0x3c, !PT ;  /* 0x0000005308087212 */ /* 0x000fe400078e3cff */
[----:B------:R-:W-:Y:S02]  /*abe0*/  SHF.R.U64 R32, R32, 0x3, RZ ;  /* 0x0000000320207819 */ /* 0x000fe400000012ff */
[----:B------:R-:W-:Y:S02]  /*abf0*/  SHF.R.U64 R34, R34, 0x3, RZ ;  /* 0x0000000322227819 */ /* 0x000fe400000012ff */
[----:B------:R-:W-:Y:S02]  /*ac00*/  LOP3.LUT R14, R14, R141, RZ, 0x3c, !PT ;  /* 0x0000008d0e0e7212 */ /* 0x000fe400078e3cff */
[----:B------:R-:W-:-:S02]  /*ac10*/  LOP3.LUT R38, R153, 0x380, RZ, 0xc0, !PT ;  /* 0x0000038099267812 */ /* 0x000fc400078ec0ff */
[----:B------:R-:W-:Y:S02]  /*ac20*/  MOV R135, R10 ;  /* 0x0000000a00877202 */ /* 0x000fe40000000f00 */
[----:B------:R-:W-:Y:S02]  /*ac30*/  LOP3.LUT R24, R24, R143, RZ, 0x3c, !PT ;  /* 0x0000008f18187212 */ /* 0x000fe400078e3cff */
[----:B------:R-:W-:Y:S02]  /*ac40*/  LOP3.LUT R26, R26, R145, RZ, 0x3c, !PT ;  /* 0x000000911a1a7212 */ /* 0x000fe400078e3cff */
[----:B------:R-:W-:Y:S02]  /*ac50*/  F2FP.BF16.F32.PACK_AB R10, R45, R44 ;  /* 0x0000002c2d0a723e */ /* 0x000fe400000010ff */
[----:B------:R-:W-:Y:S01]  /*ac60*/  LOP3.LUT R30, R30, R147, RZ, 0x3c, !PT ;  /* 0x000000931e1e7212 */ /* 0x000fe200078e3cff */
[----:B------:R1:W-:Y:S01]  /*ac70*/  STSM.16.M88.4 [R139], R4 ;  /* 0x000000048b007844 */ /* 0x0003e20000000200 */
[----:B------:R-:W-:Y:S01]  /*ac80*/  LOP3.LUT R28, R40, R155, RZ, 0x3c, !PT ;  /* 0x0000009b281c7212 */ /* 0x000fe200078e3cff */
[----:B------:R-:W2:Y:S01]  /*ac90*/  LDC.64 R44, c[0x0][0xc00] ;  /* 0x00030000ff2c7b82 */ /* 0x000ea20000000a00 */
[----:B------:R-:W-:-:S02]  /*aca0*/  LOP3.LUT R32, R32, R149, RZ, 0x3c, !PT ;  /* 0x0000009520207212 */ /* 0x000fc400078e3cff */
[----:B------:R-:W-:Y:S02]  /*acb0*/  LOP3.LUT R34, R34, R151, RZ, 0x3c, !PT ;  /* 0x0000009722227212 */ /* 0x000fe400078e3cff */
[----:B------:R-:W-:Y:S02]  /*acc0*/  MOV R137, R8 ;  /* 0x0000000800897202 */ /* 0x000fe40000000f00 */
[----:B------:R-:W-:Y:S02]  /*acd0*/  SHF.R.U64 R38, R38, 0x3, RZ ;  /* 0x0000000326267819 */ /* 0x000fe400000012ff */
[----:B------:R-:W-:Y:S02]  /*ace0*/  MOV R126, R12 ;  /* 0x0000000c007e7202 */ /* 0x000fe40000000f00 */
[----:B------:R-:W-:Y:S02]  /*acf0*/  MOV R123, R14 ;  /* 0x0000000e007b7202 */ /* 0x000fe40000000f00 */
[----:B------:R-:W-:-:S02]  /*ad00*/  F2FP.BF16.F32.PACK_AB R8, R121, R0 ;  /* 0x000000007908723e */ /* 0x000fc400000010ff */
[----:B-1----:R-:W-:Y:S02]  /*ad10*/  F2FP.BF16.F32.PACK_AB R4, R124, R21 ;  /* 0x000000157c04723e */ /* 0x002fe400000010ff */
[----:B------:R-:W-:Y:S02]  /*ad20*/  F2FP.BF16.F32.PACK_AB R5, R133, R130 ;  /* 0x000000828505723e */ /* 0x000fe400000010ff */
[----:B------:R-:W-:Y:S02]  /*ad30*/  F2FP.BF16.F32.PACK_AB R6, R122, R3 ;  /* 0x000000037a06723e */ /* 0x000fe400000010ff */
[----:B------:R-:W-:Y:S02]  /*ad40*/  F2FP.BF16.F32.PACK_AB R7, R132, R129 ;  /* 0x000000818407723e */ /* 0x000fe400000010ff */
[----:B------:R-:W-:Y:S02]  /*ad50*/  F2FP.BF16.F32.PACK_AB R9, R131, R128 ;  /* 0x000000808309723e */ /* 0x000fe400000010ff */
[----:B------:R-:W-:Y:S01]  /*ad60*/  F2FP.BF16.F32.PACK_AB R11, R136, R127 ;  /* 0x0000007f880b723e */ /* 0x000fe200000010ff */
[----:B------:R-:W-:Y:S01]  /*ad70*/  STSM.16.M88.4 [R137], R4 ;  /* 0x0000000489007844 */ /* 0x000fe20000000200 */
[----:B------:R-:W-:-:S02]  /*ad80*/  MOV R120, R24 ;  /* 0x0000001800787202 */ /* 0x000fc40000000f00 */
[----:B------:R-:W-:Y:S01]  /*ad90*/  MOV R103, R26 ;  /* 0x0000001a00677202 */ /* 0x000fe20000000f00 */
[----:B------:R-:W-:Y:S01]  /*ada0*/  STSM.16.M88.4 [R135], R8 ;  /* 0x0000000887007844 */ /* 0x000fe20000000200 */
[----:B------:R-:W-:Y:S02]  /*adb0*/  F2FP.BF16.F32.PACK_AB R12, R49, R48 ;  /* 0x00000030310c723e */ /* 0x000fe400000010ff */
[----:B------:R-:W-:Y:S02]  /*adc0*/  F2FP.BF16.F32.PACK_AB R13, R134, R125 ;  /* 0x0000007d860d723e */ /* 0x000fe400000010ff */
[----:B------:R-:W-:Y:S02]  /*add0*/  F2FP.BF16.F32.PACK_AB R14, R53, R52 ;  /* 0x00000034350e723e */ /* 0x000fe400000010ff */
[----:B------:R-:W-:Y:S02]  /*ade0*/  F2FP.BF16.F32.PACK_AB R15, R55, R54 ;  /* 0x00000036370f723e */ /* 0x000fe400000010ff */
[----:B------:R-:W-:-:S02]  /*adf0*/  MOV R102, R30 ;  /* 0x0000001e00667202 */ /* 0x000fc40000000f00 */
[----:B------:R-:W-:Y:S01]  /*ae00*/  F2FP.BF16.F32.PACK_AB R24, R57, R56 ;  /* 0x000000383918723e */ /* 0x000fe200000010ff */
[----:B------:R1:W-:Y:S01]  /*ae10*/  STSM.16.M88.4 [R126], R12 ;  /* 0x0000000c7e007844 */ /* 0x0003e20000000200 */
[----:B------:R-:W-:Y:S02]  /*ae20*/  F2FP.BF16.F32.PACK_AB R25, R59, R58 ;  /* 0x0000003a3b19723e */ /* 0x000fe400000010ff */
[----:B------:R-:W-:Y:S02]  /*ae30*/  F2FP.BF16.F32.PACK_AB R26, R61, R60 ;  /* 0x0000003c3d1a723e */ /* 0x000fe400000010ff */
[----:B------:R-:W-:Y:S02]  /*ae40*/  F2FP.BF16.F32.PACK_AB R27, R63, R62 ;  /* 0x0000003e3f1b723e */ /* 0x000fe400000010ff */
[----:B------:R-:W-:Y:S02]  /*ae50*/  MOV R0, R28 ;  /* 0x0000001c00007202 */ /* 0x000fe40000000f00 */
[----:B------:R-:W-:Y:S01]  /*ae60*/  MOV R83, R32 ;  /* 0x0000002000537202 */ /* 0x000fe20000000f00 */
[----:B------:R-:W-:Y:S01]  /*ae70*/  STSM.16.M88.4 [R123], R24 ;  /* 0x000000187b007844 */ /* 0x000fe20000000200 */
[----:B------:R-:W-:-:S02]  /*ae80*/  MOV R40, R34 ;  /* 0x0000002200287202 */ /* 0x000fc40000000f00 */
[----:B------:R-:W-:Y:S02]  /*ae90*/  F2FP.BF16.F32.PACK_AB R28, R65, R64 ;  /* 0x00000040411c723e */ /* 0x000fe400000010ff */
[----:B------:R-:W-:Y:S01]  /*aea0*/  F2FP.BF16.F32.PACK_AB R29, R67, R66 ;  /* 0x00000042431d723e */ /* 0x000fe200000010ff */
[----:B-1----:R-:W1:Y:S01]  /*aeb0*/  LDC.64 R12, c[0x0][0xc00] ;  /* 0x00030000ff0c7b82 */ /* 0x002e620000000a00 */
[----:B------:R-:W-:Y:S02]  /*aec0*/  F2FP.BF16.F32.PACK_AB R30, R69, R68 ;  /* 0x00000044451e723e */ /* 0x000fe400000010ff */
[----:B------:R-:W-:Y:S02]  /*aed0*/  F2FP.BF16.F32.PACK_AB R31, R71, R70 ;  /* 0x00000046471f723e */ /* 0x000fe400000010ff */
[----:B------:R-:W-:Y:S02]  /*aee0*/  LOP3.LUT R38, R38, R153, RZ, 0x3c, !PT ;  /* 0x0000009926267212 */ /* 0x000fe400078e3cff */
[----:B------:R-:W-:Y:S01]  /*aef0*/  F2FP.BF16.F32.PACK_AB R32, R73, R72 ;  /* 0x000000484920723e */ /* 0x000fe200000010ff */
[----:B------:R-:W-:Y:S01]  /*af00*/  STSM.16.M88.4 [R120], R28 ;  /* 0x0000001c78007844 */ /* 0x000fe20000000200 */
[----:B------:R-:W-:-:S02]  /*af10*/  F2FP.BF16.F32.PACK_AB R33, R75, R74 ;  /* 0x0000004a4b21723e */ /* 0x000fc400000010ff */
[----:B------:R-:W-:Y:S02]  /*af20*/  F2FP.BF16.F32.PACK_AB R34, R77, R76 ;  /* 0x0000004c4d22723e */ /* 0x000fe400000010ff */
[----:B------:R-:W-:Y:S02]  /*af30*/  F2FP.BF16.F32.PACK_AB R35, R79, R78 ;  /* 0x0000004e4f23723e */ /* 0x000fe400000010ff */
[----:B------:R-:W-:Y:S02]  /*af40*/  F2FP.BF16.F32.PACK_AB R4, R81, R80 ;  /* 0x000000505104723e */ /* 0x000fe400000010ff */
[----:B------:R-:W-:Y:S01]  /*af50*/  F2FP.BF16.F32.PACK_AB R5, R51, R82 ;  /* 0x000000523305723e */ /* 0x000fe200000010ff */
[----:B------:R-:W-:Y:S01]  /*af60*/  STSM.16.M88.4 [R103], R32 ;  /* 0x0000002067007844 */ /* 0x000fe20000000200 */
[----:B------:R-:W-:Y:S02]  /*af70*/  F2FP.BF16.F32.PACK_AB R6, R85, R84 ;  /* 0x000000545506723e */ /* 0x000fe400000010ff */
[----:B------:R-:W-:-:S02]  /*af80*/  F2FP.BF16.F32.PACK_AB R7, R87, R86 ;  /* 0x000000565707723e */ /* 0x000fc400000010ff */
[----:B------:R-:W-:Y:S01]  /*af90*/  F2FP.BF16.F32.PACK_AB R8, R89, R88 ;  /* 0x000000585908723e */ /* 0x000fe200000010ff */
[----:B-1----:R-:W-:Y:S01]  /*afa0*/  IMAD.WIDE R12, R204, 0x4, R12 ;  /* 0x00000004cc0c7825 */ /* 0x002fe200078e020c */
[----:B------:R-:W-:Y:S01]  /*afb0*/  F2FP.BF16.F32.PACK_AB R9, R91, R90 ;  /* 0x0000005a5b09723e */ /* 0x000fe200000010ff */
[----:B------:R1:W-:Y:S01]  /*afc0*/  STSM.16.M88.4 [R102], R4 ;  /* 0x0000000466007844 */ /* 0x0003e20000000200 */
[----:B------:R-:W-:Y:S02]  /*afd0*/  F2FP.BF16.F32.PACK_AB R10, R93, R92 ;  /* 0x0000005c5d0a723e */ /* 0x000fe400000010ff */
[----:B------:R-:W-:Y:S02]  /*afe0*/  F2FP.BF16.F32.PACK_AB R11, R95, R94 ;  /* 0x0000005e5f0b723e */ /* 0x000fe400000010ff */
[----:B------:R-:W-:Y:S02]  /*aff0*/  MOV R38, R38 ;  /* 0x0000002600267202 */ /* 0x000fe40000000f00 */
[----:B------:R-:W-:Y:S01]  /*b000*/  ISETP.NE.U32.AND P2, PT, RZ, UR4, PT ;  /* 0x00000004ff007c0c */ /* 0x000fe2000bf45070 */
[----:B------:R-:W-:Y:S01]  /*b010*/  STSM.16.M88.4 [R83], R8 ;  /* 0x0000000853007844 */ /* 0x000fe20000000200 */
[----:B--2---:R-:W-:Y:S01]  /*b020*/  ISETP.NE.U32.AND P0, PT, R44, RZ, PT ;  /* 0x000000ff2c00720c */ /* 0x004fe20003f05070 */
[----:B------:R-:W-:-:S02]  /*b030*/  IMAD.MOV.U32 R44, RZ, RZ, RZ ;  /* 0x000000ffff2c7224 */ /* 0x000fc400078e00ff */
[----:B------:R-:W-:Y:S01]  /*b040*/  STSM.16.M88.4 [R40], R96 ;  /* 0x0000006028007844 */ /* 0x000fe20000000200 */
[----:B------:R-:W-:Y:S02]  /*b050*/  ISETP.NE.AND.EX P2, PT, RZ, UR5, PT, P2 ;  /* 0x00000005ff007c0c */ /* 0x000fe4000bf45320 */
[----:B------:R-:W-:Y:S01]  /*b060*/  ISETP.NE.AND.EX P0, PT, R45, RZ, PT, P0 ;  /* 0x000000ff2d00720c */ /* 0x000fe20003f05300 */
[----:B------:R-:W-:Y:S04]  /*b070*/  STSM.16.M88.4 [R38], R104 ;  /* 0x0000006826007844 */ /* 0x000fe80000000200 */
[----:B------:R2:W-:Y:S01]  /*b080*/  STSM.16.M88.4 [R0], R112 ;  /* 0x0000007000007844 */ /* 0x0005e20000000200 */
[----:B------:R-:W-:Y:S05]  /*b090*/  BAR.SYNC.DEFER_BLOCKING 0x1, 0x100 ;  /* 0x0044000000007b1d */ /* 0x000fea0000010000 */
[----:B-1----:R-:W-:Y:S01]  /*b0a0*/  @P2 LEA R4, P3, R204, UR4, 0x2 ;  /* 0x00000004cc042c11 */ /* 0x002fe2000f8610ff */
[----:B------:R-:W-:-:S03]  /*b0b0*/  ULDC UR4, c[0x0][0xa88] ;  /* 0x0002a20000047ab9 */ /* 0x000fc60000000800 */
[----:B------:R-:W-:Y:S01]  /*b0c0*/  @P2 LEA.HI.X R5, R204, UR5, R208, 0x2, P3 ;  /* 0x00000005cc052c11 */ /* 0x000fe200098f14d0 */
[----:B--2---:R-:W-:Y:S01]  /*b0d0*/  IMAD.U32 R0, RZ, RZ, UR4 ;  /* 0x00000004ff007e24 */ /* 0x004fe2000f8e00ff */
[----:B------:R1:W5:Y:S01]  /*b0e0*/  @P0 LDG.E R44, desc[UR60][R12.64] ;  /* 0x0000003c0c2c0981 */ /* 0x000362000c1e1900 */
[----:B---3--:R-:W-:-:S04]  /*b0f0*/  ISETP.NE.AND P1, PT, R47, 0x1, PT ;  /* 0x000000012f00780c */ /* 0x008fc80003f25270 */
[----:B------:R1:W5:Y:S09]  /*b100*/  @P2 LDG.E R0, desc[UR60][R4.64] ;  /* 0x0000003c04002981 */ /* 0x000372000c1e1900 */
[----:B------:R-:W2:Y:S08]  /*b110*/  @P1 LDC R6, c[0x0][0xbec] ;  /* 0x0002fb00ff061b82 */ /* 0x000eb00000000800 */
[----:B------:R-:W3:Y:S01]  /*b120*/  @P1 LDC R7, c[0x0][0xbf0] ;  /* 0x0002fc00ff071b82 */ /* 0x000ee20000000800 */
[----:B-1----:R-:W-:Y:S05]  /*b130*/  @P2 BRA `(.L_x_3836) ;  /* 0x0000000000102947 */ /* 0x002fea0003800000 */
[----:B------:R-:W-:Y:S05]  /*b140*/  @!P0 BRA `(.L_x_3836) ;  /* 0x00000000000c8947 */ /* 0x000fea0003800000 */
[----:B------:R-:W4:Y:S04]  /*b150*/  LDG.E R3, desc[UR60][R12.64] ;  /* 0x0000003c0c037981 */ /* 0x000f28000c1e1900 */
[----:B-----5:R-:W4:Y:S02]  /*b160*/  LDG.E R0, desc[UR60][R12.64+0x4] ;  /* 0x0000043c0c007981 */ /* 0x020f24000c1e1900 */
[----:B----4-:R-:W-:-:S07]  /*b170*/  IMAD.IADD R0, R0, 0x1, -R3 ;  /* 0x0000000100007824 */ /* 0x010fce00078e0a03 */
.L_x_3836:
[----:B------:R-:W-:Y:S01]  /*b180*/  SHF.R.S32.HI R40, RZ, 0x1f, R206 ;  /* 0x0000001fff287819 */ /* 0x000fe200000114ce */
[C---:B------:R-:W-:Y:S01]  /*b190*/  IMAD R11, R207.reuse, 0x80, R215 ;  /* 0x00000080cf0b7824 */ /* 0x040fe200078e02d7 */
[----:B------:R-:W-:Y:S01]  /*b1a0*/  ULDC.64 UR4, c[0x0][0xb90] ;  /* 0x0002e40000047ab9 */ /* 0x000fe20000000a00 */
[----:B-----5:R-:W-:Y:S01]  /*b1b0*/  SHF.R.S32.HI R45, RZ, 0x1f, R44 ;  /* 0x0000001fff2d7819 */ /* 0x020fe2000001142c */
[----:B------:R-:W-:Y:S01]  /*b1c0*/  IMAD R10, R207, 0x80, R213 ;  /* 0x00000080cf0a7824 */ /* 0x000fe200078e02d5 */
[----:B------:R-:W-:Y:S01]  /*b1d0*/  SEL R69, R204, RZ, !P0 ;  /* 0x000000ffcc457207 */ /* 0x000fe20004000000 */
[----:B------:R-:W-:Y:S01]  /*b1e0*/  IMAD R5, R40, UR4, RZ ;  /* 0x0000000428057c24 */ /* 0x000fe2000f8e02ff */
[----:B------:R-:W-:Y:S01]  /*b1f0*/  SEL R208, R208, RZ, !P0 ;  /* 0x000000ffd0d07207 */ /* 0x000fe20004000000 */
[----:B--2---:R-:W-:Y:S01]  /*b200*/  @P1 IMAD.HI.U32 R6, R11, R6, RZ ;  /* 0x000000060b061227 */ /* 0x004fe200078e00ff */
[----:B------:R-:W1:Y:S03]  /*b210*/  @P1 LDC R73, c[0x0][0xbec] ;  /* 0x0002fb00ff491b82 */ /* 0x000e660000000800 */
[----:B------:R-:W-:Y:S01]  /*b220*/  IMAD.MOV.U32 R3, RZ, RZ, R11 ;  /* 0x000000ffff037224 */ /* 0x000fe200078e000b */
[----:B---3--:R-:W-:Y:S01]  /*b230*/  @P1 SHF.R.U32.HI R3, RZ, R7, R6 ;  /* 0x00000007ff031219 */ /* 0x008fe20000011606 */
[----:B------:R-:W-:-:S02]  /*b240*/  IMAD R9, R206, UR5, R5 ;  /* 0x00000005ce097c24 */ /* 0x000fc4000f8e0205 */
[----:B------:R-:W-:Y:S01]  /*b250*/  IMAD.WIDE.U32 R4, R206, UR4, R44 ;  /* 0x00000004ce047c25 */ /* 0x000fe2000f8e002c */
[----:B------:R-:W-:-:S03]  /*b260*/  ULDC.64 UR4, c[0x0][0xb98] ;  /* 0x0002e60000047ab9 */ /* 0x000fc60000000a00 */
[----:B------:R-:W-:Y:S02]  /*b270*/  IMAD R7, R209, 0x40, R18 ;  /* 0x00000040d1077824 */ /* 0x000fe400078e0212 */
[----:B------:R-:W-:Y:S01]  /*b280*/  IMAD.IADD R5, R5, 0x1, R9 ;  /* 0x0000000105057824 */ /* 0x000fe200078e0209 */
[--C-:B------:R-:W-:Y:S01]  /*b290*/  SHF.R.S32.HI R9, RZ, 0x1f, R3.reuse ;  /* 0x0000001fff097819 */ /* 0x100fe20000011403 */
[----:B------:R-:W-:Y:S02]  /*b2a0*/  IMAD.MOV R8, RZ, RZ, -R3 ;  /* 0x000000ffff087224 */ /* 0x000fe400078e0a03 */
[----:B------:R-:W-:-:S04]  /*b2b0*/  IMAD.WIDE.U32 R4, R69, UR4, R4 ;  /* 0x0000000445047c25 */ /* 0x000fc8000f8e0004 */
[----:B------:R-:W-:Y:S01]  /*b2c0*/  IMAD.WIDE R36, R7, 0x2, R36 ;  /* 0x0000000207247825 */ /* 0x000fe200078e0224 */
[----:B------:R-:W-:-:S03]  /*b2d0*/  IADD3 R4, P0, R3, R4, RZ ;  /* 0x0000000403047210 */ /* 0x000fc60007f1e0ff */
[----:B------:R-:W-:Y:S01]  /*b2e0*/  IMAD R6, R208, UR4, RZ ;  /* 0x00000004d0067c24 */ /* 0x000fe2000f8e02ff */
[C---:B------:R-:W-:Y:S01]  /*b2f0*/  IADD3 R29, P3, R36.reuse, 0x6000, RZ ;  /* 0x00006000241d7810 */ /* 0x040fe20007f7e0ff */
[----:B------:R-:W-:Y:S01]  /*b300*/  IMAD R7, R47, R8, R11 ;  /* 0x000000082f077224 */ /* 0x000fe200078e020b */
[----:B------:R-:W-:Y:S01]  /*b310*/  IADD3 R11, P2, R36, 0x1000, RZ ;  /* 0x00001000240b7810 */ /* 0x000fe20007f5e0ff */
[----:B------:R-:W-:Y:S01]  /*b320*/  IMAD R6, R69, UR5, R6 ;  /* 0x0000000545067c24 */ /* 0x000fe2000f8e0206 */
[----:B------:R-:W-:Y:S01]  /*b330*/  ULDC.64 UR4, c[0x0][0xb88] ;  /* 0x0002e20000047ab9 */ /* 0x000fe20000000a00 */
[----:B------:R-:W-:Y:S01]  /*b340*/  LOP3.LUT R28, R29, 0x380, RZ, 0xc0, !PT ;  /* 0x000003801d1c7812 */ /* 0x000fe200078ec0ff */
[----:B------:R-:W-:Y:S01]  /*b350*/  IMAD R71, R0, R47, RZ ;  /* 0x0000002f00477224 */ /* 0x000fe200078e02ff */
[----:B------:R-:W-:Y:S02]  /*b360*/  SHF.R.S32.HI R3, RZ, 0x1f, R7 ;  /* 0x0000001fff037819 */ /* 0x000fe40000011407 */
[----:B------:R-:W-:Y:S01]  /*b370*/  IADD3.X R5, R9, R5, R6, P0, !PT ;  /* 0x0000000509057210 */ /* 0x000fe200007fe406 */
[----:B------:R-:W-:Y:S01]  /*b380*/  IMAD.X R9, RZ, RZ, R37, P2 ;  /* 0x000000ffff097224 */ /* 0x000fe200010e0625 */
[----:B------:R-:W-:Y:S01]  /*b390*/  IADD3 R33, P2, R36, 0x7000, RZ ;  /* 0x0000700024217810 */ /* 0x000fe20007f5e0ff */
[----:B------:R-:W-:Y:S01]  /*b3a0*/  IMAD R6, R3, UR4, RZ ;  /* 0x0000000403067c24 */ /* 0x000fe2000f8e02ff */
[----:B------:R-:W-:Y:S01]  /*b3b0*/  SHF.R.U64 R28, R28, 0x3, RZ ;  /* 0x000000031c1c7819 */ /* 0x000fe200000012ff */
[----:B------:R-:W-:Y:S01]  /*b3c0*/  IMAD.WIDE.U32 R4, R7, UR4, R4 ;  /* 0x0000000407047c25 */ /* 0x000fe2000f8e0004 */
[----:B------:R-:W-:-:S02]  /*b3d0*/  LOP3.LUT R32, R33, 0x380, RZ, 0xc0, !PT ;  /* 0x0000038021207812 */ /* 0x000fc400078ec0ff */
[----:B------:R-:W-:Y:S01]  /*b3e0*/  LOP3.LUT R28, R28, R29, RZ, 0x3c, !PT ;  /* 0x0000001d1c1c7212 */ /* 0x000fe200078e3cff */
[----:B------:R-:W-:Y:S01]  /*b3f0*/  IMAD R3, R7, UR5, R6 ;  /* 0x0000000507037c24 */ /* 0x000fe2000f8e0206 */
[----:B------:R-:W-:Y:S01]  /*b400*/  ULDC.64 UR4, c[0x0][0xb50] ;  /* 0x0002d40000047ab9 */ /* 0x000fe20000000a00 */
[----:B------:R-:W-:Y:S01]  /*b410*/  SHF.R.U64 R32, R32, 0x3, RZ ;  /* 0x0000000320207819 */ /* 0x000fe200000012ff */
[----:B------:R-:W-:Y:S01]  /*b420*/  IMAD.X R29, RZ, RZ, R37, P3 ;  /* 0x000000ffff1d7224 */ /* 0x000fe200018e0625 */
[----:B------:R-:W-:Y:S01]  /*b430*/  LEA R6, P0, R4, UR4, 0x2 ;  /* 0x0000000404067c11 */ /* 0x000fe2000f8010ff */
[----:B------:R-:W-:Y:S01]  /*b440*/  IMAD.IADD R3, R5, 0x1, R3 ;  /* 0x0000000105037824 */ /* 0x000fe200078e0203 */
[----:B------:R-:W-:Y:S01]  /*b450*/  LOP3.LUT R32, R32, R33, RZ, 0x3c, !PT ;  /* 0x0000002120207212 */ /* 0x000fe200078e3cff */
[----:B------:R-:W-:Y:S01]  /*b460*/  IMAD.X R33, RZ, RZ, R37, P2 ;  /* 0x000000ffff217224 */ /* 0x000fe200010e0625 */
[----:B------:R-:W-:Y:S01]  /*b470*/  IADD3 R7, P3, R36, 0xb000, RZ ;  /* 0x0000b00024077810 */ /* 0x000fe20007f7e0ff */
[----:B------:R-:W-:Y:S01]  /*b480*/  SHFL.IDX PT, R50, R6, RZ, 0x1c1f ;  /* 0x001c1fff06327589 */ /* 0x000fe200000e0000 */
[----:B------:R-:W-:Y:S01]  /*b490*/  LEA.HI.X R4, R4, UR5, R3, 0x2, P0 ;  /* 0x0000000504047c11 */ /* 0x000fe200080f1403 */
[----:B------:R-:W-:Y:S01]  /*b4a0*/  VIADD R3, R10, 0x8 ;  /* 0x000000080a037836 */ /* 0x000fe20000000000 */
[C---:B------:R-:W-:Y:S01]  /*b4b0*/  IADD3 R39, P0, R36.reuse, 0x5000, RZ ;  /* 0x0000500024277810 */ /* 0x040fe20007f1e0ff */
[----:B------:R-:W-:Y:S01]  /*b4c0*/  ULDC.64 UR4, c[0x0][0xaa0] ;  /* 0x0002a80000047ab9 */ /* 0x000fe20000000a00 */
[----:B------:R-:W-:Y:S01]  /*b4d0*/  SHFL.IDX PT, R58, R6, 0x1, 0x1c1f ;  /* 0x003c1f00063a7f89 */ /* 0x000fe200000e0000 */
[----:B------:R-:W-:Y:S01]  /*b4e0*/  LOP3.LUT R0, R7, 0x380, RZ, 0xc0, !PT ;  /* 0x0000038007007812 */ /* 0x000fe200078ec0ff */
[----:B------:R-:W-:Y:S01]  /*b4f0*/  IMAD.X R49, RZ, RZ, R37, P3 ;  /* 0x000000ffff317224 */ /* 0x000fe200018e0625 */
[----:B------:R-:W-:Y:S01]  /*b500*/  LOP3.LUT R38, R39, 0x380, RZ, 0xc0, !PT ;  /* 0x0000038027267812 */ /* 0x000fe200078ec0ff */
[----:B------:R-:W2:Y:S01]  /*b510*/  SHFL.IDX PT, R51, R4, RZ, 0x1c1f ;  /* 0x001c1fff04337589 */ /* 0x000ea200000e0000 */
[----:B------:R-:W-:-:S02]  /*b520*/  IADD3 R13, P6, R36, 0x2000, RZ ;  /* 0x00002000240d7810 */ /* 0x000fc40007fde0ff */
[----:B------:R-:W-:Y:S01]  /*b530*/  SHF.R.U64 R38, R38, 0x3, RZ ;  /* 0x0000000326267819 */ /* 0x000fe200000012ff */
[----:B------:R-:W3:Y:S01]  /*b540*/  SHFL.IDX PT, R59, R4, 0x1, 0x1c1f ;  /* 0x003c1f00043b7f89 */ /* 0x000ee200000e0000 */
[----:B------:R-:W-:Y:S02]  /*b550*/  IADD3 R25, P5, R36, 0x3000, RZ ;  /* 0x0000300024197810 */ /* 0x000fe40007fbe0ff */
[----:B------:R-:W-:Y:S01]  /*b560*/  LOP3.LUT R38, R38, R39, RZ, 0x3c, !PT ;  /* 0x0000002726267212 */ /* 0x000fe200078e3cff */
[----:B------:R-:W-:Y:S01]  /*b570*/  IMAD.X R39, RZ, RZ, R37, P0 ;  /* 0x000000ffff277224 */ /* 0x000fe200000e0625 */
[----:B------:R-:W-:Y:S02]  /*b580*/  LOP3.LUT P0, RZ, R211, 0x3, RZ, 0xc0, !PT ;  /* 0x00000003d3ff7812 */ /* 0x000fe4000780c0ff */
[----:B------:R-:W-:Y:S02]  /*b590*/  IADD3 R53, P4, R36, 0x4000, RZ ;  /* 0x0000400024357810 */ /* 0x000fe40007f9e0ff */
[----:B------:R-:W-:-:S02]  /*b5a0*/  ISETP.GE.OR P2, PT, R10, R71, P0 ;  /* 0x000000470a00720c */ /* 0x000fc40000746670 */
[----:B------:R-:W-:Y:S01]  /*b5b0*/  ISETP.GE.OR P0, PT, R3, R71, P0 ;  /* 0x000000470300720c */ /* 0x000fe20000706670 */
[----:B------:R-:W-:Y:S01]  /*b5c0*/  IMAD R3, R45, UR4, RZ ;  /* 0x000000042d037c24 */ /* 0x000fe2000f8e02ff */
[----:B------:R-:W-:Y:S01]  /*b5d0*/  SHF.R.U64 R0, R0, 0x3, RZ ;  /* 0x0000000300007819 */ /* 0x000fe200000012ff */
[----:B------:R-:W4:Y:S01]  /*b5e0*/  @P1 LDC R45, c[0x0][0xbf0] ;  /* 0x0002fc00ff2d1b82 */ /* 0x000f220000000800 */
[----:B------:R-:W-:Y:S01]  /*b5f0*/  LOP3.LUT R12, R13, 0x380, RZ, 0xc0, !PT ;  /* 0x000003800d0c7812 */ /* 0x000fe200078ec0ff */
[----:B------:R-:W-:Y:S01]  /*b600*/  IMAD R21, R44, UR5, R3 ;  /* 0x000000052c157c24 */ /* 0x000fe2000f8e0203 */
[----:B------:R-:W-:Y:S02]  /*b610*/  LOP3.LUT R24, R25, 0x380, RZ, 0xc0, !PT ;  /* 0x0000038019187812 */ /* 0x000fe400078ec0ff */
[----:B------:R-:W-:Y:S02]  /*b620*/  LOP3.LUT R52, R53, 0x380, RZ, 0xc0, !PT ;  /* 0x0000038035347812 */ /* 0x000fe400078ec0ff */
[----:B------:R-:W-:Y:S01]  /*b630*/  LOP3.LUT R48, R0, R7, RZ, 0x3c, !PT ;  /* 0x0000000700307212 */ /* 0x000fe200078e3cff */
[----:B--2---:R2:W-:Y:S01]  /*b640*/  @!P2 ST.E desc[UR60][R50.64], R2 ;  /* 0x000000023200a985 */ /* 0x0045e2000c10193c */
[----:B------:R-:W-:Y:S01]  /*b650*/  SHF.R.U64 R12, R12, 0x3, RZ ;  /* 0x000000030c0c7819 */ /* 0x000fe200000012ff */
[----:B------:R-:W-:Y:S01]  /*b660*/  IMAD R0, R205, 0x20, R209 ;  /* 0x00000020cd007824 */ /* 0x000fe200078e02d1 */
[----:B------:R-:W-:Y:S01]  /*b670*/  SHF.R.U64 R24, R24, 0x3, RZ ;  /* 0x0000000318187819 */ /* 0x000fe200000012ff */
[----:B---3--:R3:W-:Y:S01]  /*b680*/  @!P0 ST.E desc[UR60][R58.64], R20 ;  /* 0x000000143a008985 */ /* 0x0087e2000c10193c */
[----:B------:R-:W-:-:S02]  /*b690*/  SHF.R.U64 R52, R52, 0x3, RZ ;  /* 0x0000000334347819 */ /* 0x000fc400000012ff */
[----:B------:R-:W-:Y:S01]  /*b6a0*/  LOP3.LUT R12, R12, R13, RZ, 0x3c, !PT ;  /* 0x0000000d0c0c7212 */ /* 0x000fe200078e3cff */
[--C-:B------:R-:W-:Y:S01]  /*b6b0*/  IMAD.X R13, RZ, RZ, R37.reuse, P6 ;  /* 0x000000ffff0d7224 */ /* 0x100fe200030e0625 */
[----:B------:R-:W-:Y:S01]  /*b6c0*/  LOP3.LUT R24, R24, R25, RZ, 0x3c, !PT ;  /* 0x0000001918187212 */ /* 0x000fe200078e3cff */
[----:B------:R-:W-:Y:S01]  /*b6d0*/  IMAD.X R25, RZ, RZ, R37, P5 ;  /* 0x000000ffff197224 */ /* 0x000fe200028e0625 */
[----:B------:R-:W-:Y:S01]  /*b6e0*/  LOP3.LUT R52, R52, R53, RZ, 0x3c, !PT ;  /* 0x0000003534347212 */ /* 0x000fe200078e3cff */
[----:B--2---:R-:W-:Y:S01]  /*b6f0*/  IMAD.WIDE.U32 R2, R44, UR4, RZ ;  /* 0x000000042c027c25 */ /* 0x004fe2000f8e00ff */
[----:B------:R-:W-:Y:S01]  /*b700*/  ULDC.64 UR4, c[0x0][0xae8] ;  /* 0x0002ba0000047ab9 */ /* 0x000fe20000000a00 */
[C---:B------:R-:W-:Y:S01]  /*b710*/  IADD3 R65, P6, R36.reuse, 0x8000, RZ ;  /* 0x0000800024417810 */ /* 0x040fe20007fde0ff */
[----:B------:R-:W5:Y:S01]  /*b720*/  LD.E.128 R12, desc[UR60][R12.64] ;  /* 0x0000003c0c0c7980 */ /* 0x000f62000c101d00 */
[----:B------:R-:W-:Y:S01]  /*b730*/  IMAD.IADD R3, R3, 0x1, R21 ;  /* 0x0000000103037824 */ /* 0x000fe200078e0215 */
[----:B------:R-:W-:Y:S01]  /*b740*/  IADD3 R61, P5, R36, 0x9000, RZ ;  /* 0x00009000243d7810 */ /* 0x000fe20007fbe0ff */
[----:B------:R-:W-:Y:S01]  /*b750*/  IMAD R21, R40, UR4, RZ ;  /* 0x0000000428157c24 */ /* 0x000fe2000f8e02ff */
[----:B------:R-:W-:Y:S01]  /*b760*/  LOP3.LUT R64, R65, 0x380, RZ, 0xc0, !PT ;  /* 0x0000038041407812 */ /* 0x000fe200078ec0ff */
[----:B------:R-:W-:Y:S01]  /*b770*/  IMAD R40, R207, 0x80, R0 ;  /* 0x00000080cf287824 */ /* 0x000fe200078e0200 */
[----:B------:R-:W-:Y:S01]  /*b780*/  LOP3.LUT R60, R61, 0x380, RZ, 0xc0, !PT ;  /* 0x000003803d3c7812 */ /* 0x000fe200078ec0ff */
[----:B------:R-:W-:Y:S01]  /*b790*/  IMAD.X R53, RZ, RZ, R37, P4 ;  /* 0x000000ffff357224 */ /* 0x000fe200020e0625 */
[----:B------:R-:W-:Y:S01]  /*b7a0*/  IADD3 R57, P4, R36, 0xa000, RZ ;  /* 0x0000a00024397810 */ /* 0x000fe20007f9e0ff */
[----:B------:R-:W-:Y:S01]  /*b7b0*/  IMAD R21, R206, UR5, R21 ;  /* 0x00000005ce157c24 */ /* 0x000fe2000f8e0215 */
[----:B------:R-:W-:Y:S01]  /*b7c0*/  LOP3.LUT R5, R36, 0x380, RZ, 0xc0, !PT ;  /* 0x0000038024057812 */ /* 0x000fe200078ec0ff */
[----:B------:R-:W-:Y:S01]  /*b7d0*/  IMAD.WIDE.U32 R2, R206, UR4, R2 ;  /* 0x00000004ce027c25 */ /* 0x000fe2000f8e0002 */
[----:B------:R-:W-:Y:S01]  /*b7e0*/  LOP3.LUT R56, R57, 0x380, RZ, 0xc0, !PT ;  /* 0x0000038039387812 */ /* 0x000fe200078ec0ff */
[----:B------:R-:W-:Y:S01]  /*b7f0*/  ULDC.64 UR4, c[0x0][0xaf0] ;  /* 0x0002bc0000047ab9 */ /* 0x000fe20000000a00 */
[----:B------:R-:W-:Y:S01]  /*b800*/  LOP3.LUT R8, R11, 0x380, RZ, 0xc0, !PT ;  /* 0x000003800b087812 */ /* 0x000fe200078ec0ff */
[----:B-1----:R-:W-:Y:S01]  /*b810*/  @P1 IMAD.HI.U32 R0, R40, R73, RZ ;  /* 0x0000004928001227 */ /* 0x002fe200078e00ff */
[----:B------:R-:W-:Y:S01]  /*b820*/  SHF.R.U64 R64, R64, 0x3, RZ ;  /* 0x0000000340407819 */ /* 0x000fe200000012ff */
[----:B------:R-:W5:Y:S01]  /*b830*/  LD.E.128 R24, desc[UR60][R24.64] ;  /* 0x0000003c18187980 */ /* 0x000f62000c101d00 */
[----:B------:R-:W-:Y:S01]  /*b840*/  SHF.R.U64 R60, R60, 0x3, RZ ;  /* 0x000000033c3c7819 */ /* 0x000fe200000012ff */
[----:B------:R-:W-:Y:S01]  /*b850*/  IMAD.IADD R3, R3, 0x1, R21 ;  /* 0x0000000103037824 */ /* 0x000fe200078e0215 */
[----:B------:R-:W-:Y:S01]  /*b860*/  SHF.R.U64 R56, R56, 0x3, RZ ;  /* 0x0000000338387819 */ /* 0x000fe200000012ff */
[----:B------:R-:W-:Y:S01]  /*b870*/  IMAD.MOV.U32 R21, RZ, RZ, R40 ;  /* 0x000000ffff157224 */ /* 0x000fe200078e0028 */
[----:B----4-:R-:W-:Y:S01]  /*b880*/  @P1 SHF.R.U32.HI R21, RZ, R45, R0 ;  /* 0x0000002dff151219 */ /* 0x010fe20000011600 */
[----:B---3--:R-:W-:Y:S01]  /*b890*/  IMAD R20, R208, UR4, RZ ;  /* 0x00000004d0147c24 */ /* 0x008fe2000f8e02ff */
[----:B------:R-:W-:Y:S01]  /*b8a0*/  SHF.R.U64 R5, R5, 0x3, RZ ;  /* 0x0000000305057819 */ /* 0x000fe200000012ff */
[----:B------:R-:W5:Y:S01]  /*b8b0*/  LD.E.128 R52, desc[UR60][R52.64] ;  /* 0x0000003c34347980 */ /* 0x000f62000c101d00 */
[----:B------:R-:W-:Y:S01]  /*b8c0*/  SHF.R.U64 R8, R8, 0x3, RZ ;  /* 0x0000000308087819 */ /* 0x000fe200000012ff */
[C---:B------:R-:W-:Y:S01]  /*b8d0*/  IMAD R45, R69.reuse, UR5, R20 ;  /* 0x00000005452d7c24 */ /* 0x040fe2000f8e0214 */
[----:B------:R-:W-:Y:S01]  /*b8e0*/  SHF.R.S32.HI R0, RZ, 0x1f, R21 ;  /* 0x0000001fff007819 */ /* 0x000fe20000011415 */
[----:B------:R-:W-:Y:S01]  /*b8f0*/  IMAD.WIDE.U32 R2, R69, UR4, R2 ;  /* 0x0000000445027c25 */ /* 0x000fe2000f8e0002 */
[----:B------:R-:W-:Y:S01]  /*b900*/  LOP3.LUT R64, R64, R65, RZ, 0x3c, !PT ;  /* 0x0000004140407212 */ /* 0x000fe200078e3cff */
[----:B------:R-:W-:Y:S01]  /*b910*/  ULDC.64 UR4, c[0x0][0xae0] ;  /* 0x0002b80000047ab9 */ /* 0x000fe20000000a00 */
[----:B------:R-:W-:Y:S01]  /*b920*/  LOP3.LUT R60, R60, R61, RZ, 0x3c, !PT ;  /* 0x0000003d3c3c7212 */ /* 0x000fe200078e3cff */
[----:B------:R-:W-:Y:S01]  /*b930*/  IMAD.MOV R20, RZ, RZ, -R21 ;  /* 0x000000ffff147224 */ /* 0x000fe200078e0a15 */
[----:B------:R-:W-:Y:S01]  /*b940*/  LOP3.LUT R56, R56, R57, RZ, 0x3c, !PT ;  /* 0x0000003938387212 */ /* 0x000fe200078e3cff */
[--C-:B------:R-:W-:Y:S01]  /*b950*/  IMAD.X R65, RZ, RZ, R37.reuse, P6 ;  /* 0x000000ffff417224 */ /* 0x100fe200030e0625 */
[----:B------:R-:W-:Y:S01]  /*b960*/  LOP3.LUT R4, R5, R36, RZ, 0x3c, !PT ;  /* 0x0000002405047212 */ /* 0x000fe200078e3cff */
[--C-:B------:R-:W-:Y:S01]  /*b970*/  IMAD.X R61, RZ, RZ, R37.reuse, P5 ;  /* 0x000000ffff3d7224 */ /* 0x100fe200028e0625 */
[----:B------:R-:W-:Y:S01]  /*b980*/  LOP3.LUT R8, R8, R11, RZ, 0x3c, !PT ;  /* 0x0000000b08087212 */ /* 0x000fe200078e3cff */
[--C-:B------:R-:W-:Y:S01]  /*b990*/  IMAD.X R57, RZ, RZ, R37.reuse, P4 ;  /* 0x000000ffff397224 */ /* 0x100fe200020e0625 */
[----:B------:R-:W5:Y:S01]  /*b9a0*/  LD.E.128 R28, desc[UR60][R28.64] ;  /* 0x0000003c1c1c7980 */ /* 0x000f62000c101d00 */
[----:B------:R-:W-:-:S02]  /*b9b0*/  IMAD.MOV.U32 R5, RZ, RZ, R37 ;  /* 0x000000ffff057224 */ /* 0x000fc400078e0025 */
[----:B------:R-:W-:Y:S01]  /*b9c0*/  IMAD.IADD R3, R3, 0x1, R45 ;  /* 0x0000000103037824 */ /* 0x000fe200078e022d */
[----:B------:R-:W5:Y:S01]  /*b9d0*/  LD.E.128 R8, desc[UR60][R8.64] ;  /* 0x0000003c08087980 */ /* 0x000f62000c101d00 */
[----:B------:R-:W-:Y:S02]  /*b9e0*/  IMAD R0, R0, UR4, RZ ;  /* 0x0000000400007c24 */ /* 0x000fe4000f8e02ff */
        /* <DEDUP_REMOVED lines=19> */
[----:B------:R-:W-:Y:S02]  /*bb20*/  IMAD R20, R0, UR4, RZ ;  /* 0x0000000400147c24 */ /* 0x000fe4000f8e02ff */
[----:B------:R-:W-:Y:S02]  /*bb30*/  IMAD R68, R207, 0x80, R209 ;  /* 0x00000080cf447824 */ /* 0x000fe400078e02d1 */
[C---:B------:R-:W-:Y:S02]  /*bb40*/  IMAD R21, R45.reuse, UR5, R20 ;  /* 0x000000052d157c24 */ /* 0x040fe4000f8e0214 */
[----:B------:R-:W-:Y:S01]  /*bb50*/  IMAD.WIDE.U32 R2, R45, UR4, R2 ;  /* 0x000000042d027c25 */ /* 0x000fe2000f8e0002 */
[C---:B------:R-:W-:Y:S01]  /*bb60*/  ISETP.GE.AND P2, PT, R68.reuse, R71, PT ;  /* 0x000000474400720c */ /* 0x040fe20003f46270 */
[----:B------:R-:W-:Y:S02]  /*bb70*/  ULDC.64 UR4, c[0x0][0xa80] ;  /* 0x0002a00000047ab9 */ /* 0x000fe40000000a00 */
[----:B------:R-:W-:Y:S01]  /*bb80*/  VIADD R0, R68, 0x20 ;  /* 0x0000002044007836 */ /* 0x000fe20000000000 */
[----:B------:R-:W-:Y:S01]  /*bb90*/  LEA R40, P3, R2, UR4, 0x1 ;  /* 0x0000000402287c11 */ /* 0x000fe2000f8608ff */
[----:B------:R-:W-:-:S02]  /*bba0*/  IMAD.IADD R3, R3, 0x1, R21 ;  /* 0x0000000103037824 */ /* 0x000fc400078e0215 */
[----:B0-----:R-:W-:Y:S01]  /*bbb0*/  VIADD R46, R46, 0x36820 ;  /* 0x000368202e2e7836 */ /* 0x001fe20000000000 */
[-C--:B------:R-:W-:Y:S01]  /*bbc0*/  ISETP.GE.AND P1, PT, R0, R71.reuse, PT ;  /* 0x000000470000720c */ /* 0x080fe20003f26270 */
[----:B------:R-:W-:Y:S01]  /*bbd0*/  VIADD R0, R68, 0x40 ;  /* 0x0000004044007836 */ /* 0x000fe20000000000 */
[----:B------:R-:W-:Y:S02]  /*bbe0*/  LEA.HI.X R47, R2, UR5, R3, 0x1, P3 ;  /* 0x00000005022f7c11 */ /* 0x000fe400098f0c03 */
[----:B------:R-:W-:Y:S01]  /*bbf0*/  PRMT R46, RZ, 0x654, R46 ;  /* 0x00000654ff2e7816 */ /* 0x000fe2000000002e */
[----:B-1----:R0:W1:Y:S01]  /*bc00*/  SHFL.IDX PT, R44, R40, RZ, 0x181f ;  /* 0x00181fff282c7589 */ /* 0x00206200000e0000 */
[----:B------:R-:W-:Y:S01]  /*bc10*/  ISETP.GE.AND P0, PT, R0, R71, PT ;  /* 0x000000470000720c */ /* 0x000fe20003f06270 */
[----:B------:R-:W-:Y:S01]  /*bc20*/  BSSY B1, `(.L_x_3837) ;  /* 0x0000011000017945 */ /* 0x000fe20003800000 */
[----:B------:R0:W-:Y:S01]  /*bc30*/  SYNCS.ARRIVE.TRANS64.RED.A1T0 RZ, [R46+URZ], RZ ;  /* 0x000000ff2eff79a7 */ /* 0x0001e2000810043f */
[----:B------:R0:W2:Y:S02]  /*bc40*/  SHFL.IDX PT, R0, R47, RZ, 0x181f ;  /* 0x00181fff2f007589 */ /* 0x0000a400000e0000 */
[----:B------:R-:W-:Y:S08]  /*bc50*/  @P2 BRA `(.L_x_3838) ;  /* 0x0000000000342947 */ /* 0x000ff00003800000 */
[----:B------:R-:W-:Y:S02]  /*bc60*/  ULDC UR4, c[0x0][0xac8] ;  /* 0x0002b20000047ab9 */ /* 0x000fe40000000800 */
[----:B------:R-:W-:Y:S02]  /*bc70*/  ISETP.GE.AND P4, PT, R18, UR4, PT ;  /* 0x0000000412007c0c */ /* 0x000fe4000bf86270 */
[----:B------:R-:W-:Y:S02]  /*bc80*/  ISETP.GE.AND P3, PT, R19, UR4, PT ;  /* 0x0000000413007c0c */ /* 0x000fe4000bf66270 */
[----:B------:R-:W-:-:S09]  /*bc90*/  ISETP.GE.AND P2, PT, R23, UR4, PT ;  /* 0x0000000417007c0c */ /* 0x000fd2000bf46270 */
[CC--:B-1----:R-:W-:Y:S02]  /*bca0*/  @!P4 LEA R2, P6, R18.reuse, R44.reuse, 0x1 ;  /* 0x0000002c1202c211 */ /* 0x0c2fe400078c08ff */
[----:B------:R-:W-:Y:S02]  /*bcb0*/  @!P3 LEA R20, P5, R19, R44, 0x1 ;  /* 0x0000002c1314b211 */ /* 0x000fe400078a08ff */
[----:B--2---:R-:W-:Y:S02]  /*bcc0*/  @!P4 LEA.HI.X R3, R18, R0, R219, 0x1, P6 ;  /* 0x000000001203c211 */ /* 0x004fe400030f0cdb */
[----:B------:R-:W-:Y:S02]  /*bcd0*/  @!P2 LEA R44, P6, R23, R44, 0x1 ;  /* 0x0000002c172ca211 */ /* 0x000fe400078c08ff */
[-C--:B------:R-:W-:Y:S01]  /*bce0*/  @!P3 LEA.HI.X R21, R19, R0.reuse, R218, 0x1, P5 ;  /* 0x000000001315b211 */ /* 0x080fe200028f0cda */
[----:B-----5:R3:W-:Y:S01]  /*bcf0*/  @!P4 ST.E.128 desc[UR60][R2.64], R4 ;  /* 0x000000040200c985 */ /* 0x0207e2000c101d3c */
[----:B------:R-:W-:-:S03]  /*bd00*/  @!P2 LEA.HI.X R45, R23, R0, R217, 0x1, P6 ;  /* 0x00000000172da211 */ /* 0x000fc600030f0cd9 */
[----:B------:R3:W-:Y:S04]  /*bd10*/  @!P3 ST.E.128 desc[UR60][R20.64], R52 ;  /* 0x000000341400b985 */ /* 0x0007e8000c101d3c */
[----:B------:R3:W-:Y:S02]  /*bd20*/  @!P2 ST.E.128 desc[UR60][R44.64], R64 ;  /* 0x000000402c00a985 */ /* 0x0007e4000c101d3c */
.L_x_3838:
[----:B------:R-:W-:Y:S05]  /*bd30*/  BSYNC B1 ;  /* 0x0000000000017941 */ /* 0x000fea0003800000 */
.L_x_3837:
[----:B--2---:R2:W4:Y:S01]  /*bd40*/  SHFL.IDX PT, R0, R47, 0x1, 0x181f ;  /* 0x00381f002f007f89 */ /* 0x00452200000e0000 */
[----:B------:R-:W-:Y:S03]  /*bd50*/  BSSY B1, `(.L_x_3839) ;  /* 0x0000010000017945 */ /* 0x000fe60003800000 */
[----:B---3-5:R2:W3:Y:S01]  /*bd60*/  SHFL.IDX PT, R6, R40, 0x1, 0x181f ;  /* 0x00381f0028067f89 */ /* 0x0284e200000e0000 */
        /* <DEDUP_REMOVED lines=8> */
[-C--:B----4-:R-:W-:Y:S02]  /*bdf0*/  @!P4 LEA.HI.X R3, R18, R0.reuse, R219, 0x1, P1 ;  /* 0x000000001203c211 */ /* 0x090fe400008f0cdb */
[-C--:B------:R-:W-:Y:S02]  /*be00*/  @!P5 LEA.HI.X R5, R19, R0.reuse, R218, 0x1, P2 ;  /* 0x000000001305d211 */ /* 0x080fe400010f0cda */
[----:B------:R-:W-:Y:S01]  /*be10*/  @!P6 LEA.HI.X R7, R23, R0, R217, 0x1, P3 ;  /* 0x000000001707e211 */ /* 0x000fe200018f0cd9 */
[----:B------:R3:W-:Y:S04]  /*be20*/  @!P4 ST.E.128 desc[UR60][R2.64], R8 ;  /* 0x000000080200c985 */ /* 0x0007e8000c101d3c */
[----:B------:R3:W-:Y:S04]  /*be30*/  @!P5 ST.E.128 desc[UR60][R4.64], R36 ;  /* 0x000000240400d985 */ /* 0x0007e8000c101d3c */
[----:B------:R3:W-:Y:S02]  /*be40*/  @!P6 ST.E.128 desc[UR60][R6.64], R60 ;  /* 0x0000003c0600e985 */ /* 0x0007e4000c101d3c */
.L_x_3840:
[----:B------:R-:W-:Y:S05]  /*be50*/  BSYNC B1 ;  /* 0x0000000000017941 */ /* 0x000fea0003800000 */
.L_x_3839:
[----:B----4-:R4:W0:Y:S01]  /*be60*/  SHFL.IDX PT, R0, R47, 0x2, 0x181f ;  /* 0x00581f002f007f89 */ /* 0x01082200000e0000 */
[----:B------:R-:W-:Y:S03]  /*be70*/  BSSY B1, `(.L_x_3841) ;  /* 0x0000010000017945 */ /* 0x000fe60003800000 */
[----:B---3--:R4:W3:Y:S01]  /*be80*/  SHFL.IDX PT, R6, R40, 0x2, 0x181f ;  /* 0x00581f0028067f89 */ /* 0x0088e200000e0000 */
        /* <DEDUP_REMOVED lines=11> */
[----:B------:R0:W-:Y:S04]  /*bf40*/  @!P3 ST.E.128 desc[UR60][R2.64], R12 ;  /* 0x0000000c0200b985 */ /* 0x0001e8000c101d3c */
[----:B------:R0:W-:Y:S04]  /*bf50*/  @!P4 ST.E.128 desc[UR60][R4.64], R28 ;  /* 0x0000001c0400c985 */ /* 0x0001e8000c101d3c */
[----:B------:R0:W-:Y:S02]  /*bf60*/  @!P5 ST.E.128 desc[UR60][R6.64], R56 ;  /* 0x000000380600d985 */ /* 0x0001e4000c101d3c */
.L_x_3842:
[----:B------:R-:W-:Y:S05]  /*bf70*/  BSYNC B1 ;  /* 0x0000000000017941 */ /* 0x000fea0003800000 */
.L_x_3841:
[----:B0-----:R-:W-:Y:S01]  /*bf80*/  VIADD R0, R68, 0x60 ;  /* 0x0000006044007836 */ /* 0x001fe20000000000 */
[----:B---3--:R0:W3:Y:S04]  /*bf90*/  SHFL.IDX PT, R6, R47, 0x3, 0x181f ;  /* 0x00781f002f067f89 */ /* 0x0080e800000e0000 */
[----:B------:R-:W-:Y:S01]  /*bfa0*/  ISETP.GE.AND P0, PT, R0, R71, PT ;  /* 0x000000470000720c */ /* 0x000fe20003f06270 */
[----:B--2-4-:R-:W2:-:S12]  /*bfb0*/  SHFL.IDX PT, R40, R40, 0x3, 0x181f ;  /* 0x00781f0028287f89 */ /* 0x014e9800000e0000 */
[----:B0-----:R-:W-:Y:S05]  /*bfc0*/  @P0 BRA `(.L_x_3843) ;  /* 0x0000000c00340947 */ /* 0x001fea0003800000 */
[----:B------:R-:W-:Y:S02]  /*bfd0*/  ULDC UR4, c[0x0][0xac8] ;  /* 0x0002b20000047ab9 */ /* 0x000fe40000000800 */
[----:B------:R-:W-:Y:S02]  /*bfe0*/  ISETP.GE.AND P2, PT, R18, UR4, PT ;  /* 0x0000000412007c0c */ /* 0x000fe4000bf46270 */
[----:B------:R-:W-:-:S11]  /*bff0*/  ISETP.GE.AND P3, PT, R19, UR4, PT ;  /* 0x0000000413007c0c */ /* 0x000fd6000bf66270 */
[CC--:B--2---:R-:W-:Y:S02]  /*c000*/  @!P2 LEA R2, P0, R18.reuse, R40.reuse, 0x1 ;  /* 0x000000281202a211 */ /* 0x0c4fe400078008ff */
[C---:B------:R-:W-:Y:S02]  /*c010*/  @!P3 LEA R4, P1, R19.reuse, R40, 0x1 ;  /* 0x000000281304b211 */ /* 0x040fe400078208ff */
[-C--:B---3--:R-:W-:Y:S02]  /*c020*/  @!P2 LEA.HI.X R3, R18, R6.reuse, R219, 0x1, P0 ;  /* 0x000000061203a211 */ /* 0x088fe400000f0cdb */
[----:B------:R-:W-:Y:S02]  /*c030*/  @!P3 LEA.HI.X R5, R19, R6, R218, 0x1, P1 ;  /* 0x000000061305b211 */ /* 0x000fe400008f0cda */
[----:B------:R-:W-:Y:S01]  /*c040*/  ISETP.GE.AND P0, PT, R23, UR4, PT ;  /* 0x0000000417007c0c */ /* 0x000fe2000bf06270 */
[----:B------:R0:W-:Y:S04]  /*c050*/  @!P2 ST.E.128 desc[UR60][R2.64], R24 ;  /* 0x000000180200a985 */ /* 0x0001e8000c101d3c */
[----:B------:R0:W-:Y:S08]  /*c060*/  @!P3 ST.E.128 desc[UR60][R4.64], R32 ;  /* 0x000000200400b985 */ /* 0x0001f0000c101d3c */
[----:B------:R-:W-:Y:S05]  /*c070*/  @P0 BRA `(.L_x_3843) ;  /* 0x0000000c00080947 */ /* 0x000fea0003800000 */
[----:B0-----:R-:W-:-:S04]  /*c080*/  LEA R2, P0, R23, R40, 0x1 ;  /* 0x0000002817027211 */ /* 0x001fc800078008ff */
[----:B------:R-:W-:-:S05]  /*c090*/  LEA.HI.X R3, R23, R6, R217, 0x1, P0 ;  /* 0x0000000617037211 */ /* 0x000fca00000f0cd9 */
[----:B------:R4:W-:Y:S01]  /*c0a0*/  ST.E.128 desc[UR60][R2.64], R48 ;  /* 0x0000003002007985 */ /* 0x0009e2000c101d3c */
[----:B------:R-:W-:Y:S05]  /*c0b0*/  BRA `(.L_x_3843) ;  /* 0x0000000800f87947 */ /* 0x000fea0003800000 */
.L_x_3835:
[----:B------:R-:W2:Y:S01]  /*c0c0*/  LDC.64 R4, c[0x0][0xc00] ;  /* 0x00030000ff047b82 */ /* 0x000ea20000000a00 */
[C---:B------:R-:W-:Y:S01]  /*c0d0*/  IMAD.SHL.U32 R3, R204.reuse, 0x4, RZ ;  /* 0x00000004cc037824 */ /* 0x040fe200078e00ff */
[----:B------:R-:W-:Y:S01]  /*c0e0*/  SHF.L.U64.HI R0, R204, 0x2, R208 ;  /* 0x00000002cc007819 */ /* 0x000fe200000102d0 */
[----:B------:R-:W-:Y:S01]  /*c0f0*/  ULDC.64 UR4, c[0x0][0xc08] ;  /* 0x0003020000047ab9 */ /* 0x000fe20000000a00 */
[----:B------:R-:W-:-:S04]  /*c100*/  IMAD.MOV.U32 R6, RZ, RZ, RZ ;  /* 0x000000ffff067224 */ /* 0x000fc800078e00ff */
[----:B------:R-:W3:Y:S01]  /*c110*/  LDC R25, c[0x0][0xbe8] ;  /* 0x0002fa00ff197b82 */ /* 0x000ee20000000800 */
[----:B--2---:R-:W-:Y:S02]  /*c120*/  ISETP.NE.U32.AND P0, PT, R4, RZ, PT ;  /* 0x000000ff0400720c */ /* 0x004fe40003f05070 */
[----:B------:R-:W-:Y:S02]  /*c130*/  IADD3 R4, P1, R3, R4, RZ ;  /* 0x0000000403047210 */ /* 0x000fe40007f3e0ff */
[----:B------:R-:W-:-:S03]  /*c140*/  ISETP.NE.AND.EX P0, PT, R5, RZ, PT, P0 ;  /* 0x000000ff0500720c */ /* 0x000fc60003f05300 */
[----:B------:R-:W-:Y:S01]  /*c150*/  IMAD.X R5, R0, 0x1, R5, P1 ;  /* 0x0000000100057824 */ /* 0x000fe200008e0605 */
[----:B------:R-:W-:-:S04]  /*c160*/  ISETP.NE.U32.AND P1, PT, RZ, UR4, PT ;  /* 0x00000004ff007c0c */ /* 0x000fc8000bf25070 */
[----:B------:R-:W-:-:S05]  /*c170*/  ISETP.NE.AND.EX P1, PT, RZ, UR5, PT, P1 ;  /* 0x00000005ff007c0c */ /* 0x000fca000bf25310 */
[----:B------:R2:W5:Y:S08]  /*c180*/  @P0 LDG.E R6, desc[UR60][R4.64] ;  /* 0x0000003c04060981 */ /* 0x000570000c1e1900 */
[----:B------:R-:W-:Y:S01]  /*c190*/  @P1 IADD3 R2, P2, R3, UR4, RZ ;  /* 0x0000000403021c10 */ /* 0x000fe2000ff5e0ff */
[----:B------:R-:W-:-:S03]  /*c1a0*/  ULDC UR4, c[0x0][0xa88] ;  /* 0x0002a20000047ab9 */ /* 0x000fc60000000800 */
[----:B------:R-:W-:Y:S01]  /*c1b0*/  @P1 IADD3.X R3, R0, UR5, RZ, P2, !PT ;  /* 0x0000000500031c10 */ /* 0x000fe200097fe4ff */
[----:B------:R-:W-:-:S06]  /*c1c0*/  IMAD.U32 R0, RZ, RZ, UR4 ;  /* 0x00000004ff007e24 */ /* 0x000fcc000f8e00ff */
[----:B------:R2:W5:Y:S01]  /*c1d0*/  @P1 LDG.E R0, desc[UR60][R2.64] ;  /* 0x0000003c02001981 */ /* 0x000562000c1e1900 */
[----:B---3--:R-:W-:Y:S02]  /*c1e0*/  ISETP.NE.AND P2, PT, R25, 0x1, PT ;  /* 0x000000011900780c */ /* 0x008fe40003f45270 */
[----:B------:R-:W-:-:S11]  /*c1f0*/  ISETP.GE.AND P3, PT, R220, 0x80, PT ;  /* 0x00000080dc00780c */ /* 0x000fd60003f66270 */
[----:B------:R-:W3:Y:S08]  /*c200*/  @P2 LDC R12, c[0x0][0xbec] ;  /* 0x0002fb00ff0c2b82 */ /* 0x000ef00000000800 */
[----:B------:R-:W4:Y:S01]  /*c210*/  @P2 LDC R27, c[0x0][0xbf0] ;  /* 0x0002fc00ff1b2b82 */ /* 0x000f220000000800 */
[----:B--2---:R-:W-:Y:S05]  /*c220*/  @P1 BRA `(.L_x_3844) ;  /* 0x0000000000101947 */ /* 0x004fea0003800000 */
[----:B------:R-:W-:Y:S05]  /*c230*/  @!P0 BRA `(.L_x_3844) ;  /* 0x00000000000c8947 */ /* 0x000fea0003800000 */
[----:B------:R-:W2:Y:S04]  /*c240*/  LDG.E R3, desc[UR60][R4.64] ;  /* 0x0000003c04037981 */ /* 0x000ea8000c1e1900 */
[----:B-----5:R-:W2:Y:S02]  /*c250*/  LDG.E R0, desc[UR60][R4.64+0x4] ;  /* 0x0000043c04007981 */ /* 0x020ea4000c1e1900 */
[----:B--2---:R-:W-:-:S07]  /*c260*/  IMAD.IADD R0, R0, 0x1, -R3 ;  /* 0x0000000100007824 */ /* 0x004fce00078e0a03 */
.L_x_3844:
        /* <DEDUP_REMOVED lines=24> */
[----:B------:R-:W5:Y:S01]  /*c3f0*/  @P0 LDC R21, c[0x0][0xbf0] ;  /* 0x0002fc00ff150b82 */ /* 0x000f620000000800 */
[----:B------:R-:W-:-:S04]  /*c400*/  IMAD.WIDE.U32 R2, R13, UR4, R2 ;  /* 0x000000040d027c25 */ /* 0x000fc8000f8e0002 */
[----:B--2---:R-:W-:-:S05]  /*c410*/  @P0 IMAD.HI.U32 R4, R8, R15, RZ ;  /* 0x0000000f08040227 */ /* 0x004fca00078e00ff */
        /* <DEDUP_REMOVED lines=19> */
.L_x_3846:
[----:B------:R-:W-:Y:S05]  /*c550*/  BSYNC B1 ;  /* 0x0000000000017941 */ /* 0x000fea0003800000 */
.L_x_3845:
[----:B------:R-:W-:Y:S01]  /*c560*/  ULDC.64 UR4, c[0x0][0xaa0] ;  /* 0x0002a80000047ab9 */ /* 0x000fe20000000a00 */
[----:B--2---:R-:W-:Y:S01]  /*c570*/  IMAD R4, R205, 0x20, R209 ;  /* 0x00000020cd047824 */ /* 0x004fe200078e02d1 */
[----:B------:R-:W-:Y:S01]  /*c580*/  BSSY B1, `(.L_x_3847) ;  /* 0x000003b000017945 */ /* 0x000fe20003800000 */
[----:B------:R-:W-:Y:S02]  /*c590*/  IMAD R3, R11, UR4, RZ ;  /* 0x000000040b037c24 */ /* 0x000fe4000f8e02ff */
        /* <DEDUP_REMOVED lines=28> */
[----:B------:R-:W-:Y:S02]  /*c760*/  IMAD R8, R207, 0x80, R209 ;  /* 0x00000080cf087824 */ /* 0x000fe400078e02d1 */
[----:B------:R-:W-:Y:S02]  /*c770*/  IMAD R25, R0, R25, RZ ;  /* 0x0000001900197224 */ /* 0x000fe400078e02ff */
        /* <DEDUP_REMOVED lines=10> */
[----:B------:R2:W3:Y:S02]  /*c820*/  SHFL.IDX PT, R2, R4, RZ, 0x181f ;  /* 0x00181fff04027589 */ /* 0x0004e400000e0000 */
[----:B------:R-:W-:Y:S02]  /*c830*/  ISETP.GE.AND P0, PT, R0, R25, PT ;  /* 0x000000190000720c */ /* 0x000fe40003f06270 */
[----:B------:R2:W4:Y:S01]  /*c840*/  SHFL.IDX PT, R0, R5, RZ, 0x181f ;  /* 0x00181fff05007589 */ /* 0x00052200000e0000 */
[----:B------:R-:W-:Y:S10]  /*c850*/  @P2 BRA `(.L_x_3848) ;  /* 0x0000000000342947 */ /* 0x000ff40003800000 */
[----:B------:R-:W-:Y:S02]  /*c860*/  ULDC UR4, c[0x0][0xac8] ;  /* 0x0002b20000047ab9 */ /* 0x000fe40000000800 */
[----:B------:R-:W-:Y:S02]  /*c870*/  ISETP.GE.AND P4, PT, R18, UR4, PT ;  /* 0x0000000412007c0c */ /* 0x000fe4000bf86270 */
[----:B------:R-:W-:Y:S02]  /*c880*/  ISETP.GE.AND P3, PT, R19, UR4, PT ;  /* 0x0000000413007c0c */ /* 0x000fe4000bf66270 */
[----:B------:R-:W-:-:S09]  /*c890*/  ISETP.GE.AND P2, PT, R23, UR4, PT ;  /* 0x0000000417007c0c */ /* 0x000fd2000bf46270 */
[CC--:B---3--:R-:W-:Y:S02]  /*c8a0*/  @!P4 LEA R6, P6, R18.reuse, R2.reuse, 0x1 ;  /* 0x000000021206c211 */ /* 0x0c8fe400078c08ff */
[----:B------:R-:W-:Y:S02]  /*c8b0*/  @!P3 LEA R10, P5, R19, R2, 0x1 ;  /* 0x00000002130ab211 */ /* 0x000fe400078a08ff */
[----:B----4-:R-:W-:Y:S02]  /*c8c0*/  @!P4 LEA.HI.X R7, R18, R0, R219, 0x1, P6 ;  /* 0x000000001207c211 */ /* 0x010fe400030f0cdb */
[----:B------:R-:W-:Y:S02]  /*c8d0*/  @!P2 LEA R2, P6, R23, R2, 0x1 ;  /* 0x000000021702a211 */ /* 0x000fe400078c08ff */
[-C--:B------:R-:W-:Y:S01]  /*c8e0*/  @!P3 LEA.HI.X R11, R19, R0.reuse, R218, 0x1, P5 ;  /* 0x00000000130bb211 */ /* 0x080fe200028f0cda */
[----:B------:R3:W-:Y:S01]  /*c8f0*/  @!P4 ST.E.128 desc[UR60][R6.64], RZ ;  /* 0x000000ff0600c985 */ /* 0x0007e2000c101d3c */
[----:B------:R-:W-:-:S03]  /*c900*/  @!P2 LEA.HI.X R3, R23, R0, R217, 0x1, P6 ;  /* 0x000000001703a211 */ /* 0x000fc600030f0cd9 */
[----:B------:R3:W-:Y:S04]  /*c910*/  @!P3 ST.E.128 desc[UR60][R10.64], RZ ;  /* 0x000000ff0a00b985 */ /* 0x0007e8000c101d3c */
[----:B------:R3:W-:Y:S02]  /*c920*/  @!P2 ST.E.128 desc[UR60][R2.64], RZ ;  /* 0x000000ff0200a985 */ /* 0x0007e4000c101d3c */
.L_x_3848:
[----:B------:R-:W-:Y:S05]  /*c930*/  BSYNC B1 ;  /* 0x0000000000017941 */ /* 0x000fea0003800000 */
.L_x_3847:
        /* <DEDUP_REMOVED lines=14> */
[----:B------:R0:W-:Y:S04]  /*ca20*/  @!P4 ST.E.128 desc[UR60][R6.64], RZ ;  /* 0x000000ff0600c985 */ /* 0x0001e8000c101d3c */
[----:B------:R0:W-:Y:S04]  /*ca30*/  @!P5 ST.E.128 desc[UR60][R10.64], RZ ;  /* 0x000000ff0a00d985 */ /* 0x0001e8000c101d3c */
[----:B------:R0:W-:Y:S02]  /*ca40*/  @!P6 ST.E.128 desc[UR60][R2.64], RZ ;  /* 0x000000ff0200e985 */ /* 0x0001e4000c101d3c */
.L_x_3850:
[----:B------:R-:W-:Y:S05]  /*ca50*/  BSYNC B1 ;  /* 0x0000000000017941 */ /* 0x000fea0003800000 */
.L_x_3849:
[----:B0-----:R0:W0:Y:S01]  /*ca60*/  SHFL.IDX PT, R0, R5, 0x2, 0x181f ;  /* 0x00581f0005007f89 */ /* 0x00102200000e0000 */
[----:B------:R-:W-:Y:S03]  /*ca70*/  BSSY B1, `(.L_x_3851) ;  /* 0x0000010000017945 */ /* 0x000fe60003800000 */
[----:B---3--:R3:W0:Y:S01]  /*ca80*/  SHFL.IDX PT, R2, R4, 0x2, 0x181f ;  /* 0x00581f0004027f89 */ /* 0x00862200000e0000 */
[----:B------:R-:W-:Y:S05]  /*ca90*/  @P0 BRA `(.L_x_3852) ;  /* 0x0000000000340947 */ /* 0x000fea0003800000 */
[----:B------:R-:W-:Y:S02]  /*caa0*/  ULDC UR4, c[0x0][0xac8] ;  /* 0x0002b20000047ab9 */ /* 0x000fe40000000800 */
[----:B------:R-:W-:Y:S02]  /*cab0*/  ISETP.GE.AND P3, PT, R18, UR4, PT ;  /* 0x0000000412007c0c */ /* 0x000fe4000bf66270 */
[----:B------:R-:W-:Y:S02]  /*cac0*/  ISETP.GE.AND P4, PT, R19, UR4, PT ;  /* 0x0000000413007c0c */ /* 0x000fe4000bf86270 */
[----:B------:R-:W-:-:S09]  /*cad0*/  ISETP.GE.AND P5, PT, R23, UR4, PT ;  /* 0x0000000417007c0c */ /* 0x000fd2000bfa6270 */
[CC--:B0-----:R-:W-:Y:S02]  /*cae0*/  @!P3 LEA R6, P0, R18.reuse, R2.reuse, 0x1 ;  /* 0x000000021206b211 */ /* 0x0c1fe400078008ff */
[-C--:B------:R-:W-:Y:S02]  /*caf0*/  @!P4 LEA R10, P1, R19, R2.reuse, 0x1 ;  /* 0x00000002130ac211 */ /* 0x080fe400078208ff */
[----:B------:R-:W-:Y:S02]  /*cb00*/  @!P5 LEA R2, P2, R23, R2, 0x1 ;  /* 0x000000021702d211 */ /* 0x000fe400078408ff */
[-C--:B------:R-:W-:Y:S02]  /*cb10*/  @!P3 LEA.HI.X R7, R18, R0.reuse, R219, 0x1, P0 ;  /* 0x000000001207b211 */ /* 0x080fe400000f0cdb */
[-C--:B------:R-:W-:Y:S02]  /*cb20*/  @!P4 LEA.HI.X R11, R19, R0.reuse, R218, 0x1, P1 ;  /* 0x00000000130bc211 */ /* 0x080fe400008f0cda */
[----:B------:R-:W-:Y:S01]  /*cb30*/  @!P5 LEA.HI.X R3, R23, R0, R217, 0x1, P2 ;  /* 0x000000001703d211 */ /* 0x000fe200010f0cd9 */
[----:B------:R0:W-:Y:S04]  /*cb40*/  @!P3 ST.E.128 desc[UR60][R6.64], RZ ;  /* 0x000000ff0600b985 */ /* 0x0001e8000c101d3c */
[----:B------:R0:W-:Y:S04]  /*cb50*/  @!P4 ST.E.128 desc[UR60][R10.64], RZ ;  /* 0x000000ff0a00c985 */ /* 0x0001e8000c101d3c */
[----:B------:R0:W-:Y:S02]  /*cb60*/  @!P5 ST.E.128 desc[UR60][R2.64], RZ ;  /* 0x000000ff0200d985 */ /* 0x0001e4000c101d3c */
.L_x_3852:
[----:B------:R-:W-:Y:S05]  /*cb70*/  BSYNC B1 ;  /* 0x0000000000017941 */ /* 0x000fea0003800000 */
.L_x_3851:
[----:B0-----:R-:W-:Y:S01]  /*cb80*/  VIADD R0, R8, 0x60 ;  /* 0x0000006008007836 */ /* 0x001fe20000000000 */
[----:B------:R0:W0:Y:S04]  /*cb90*/  SHFL.IDX PT, R6, R5, 0x3, 0x181f ;  /* 0x00781f0005067f89 */ /* 0x00002800000e0000 */
[----:B------:R-:W-:Y:S01]  /*cba0*/  ISETP.GE.AND P0, PT, R0, R25, PT ;  /* 0x000000190000720c */ /* 0x000fe20003f06270 */
[----:B------:R0:W0:-:S12]  /*cbb0*/  SHFL.IDX PT, R2, R4, 0x3, 0x181f ;  /* 0x00781f0004027f89 */ /* 0x00001800000e0000 */
[----:B------:R-:W-:Y:S05]  /*cbc0*/  @P0 BRA `(.L_x_3843) ;  /* 0x0000000000340947 */ /* 0x000fea0003800000 */
[----:B------:R-:W-:Y:S02]  /*cbd0*/  ULDC UR4, c[0x0][0xac8] ;  /* 0x0002b20000047ab9 */ /* 0x000fe40000000800 */
[----:B------:R-:W-:Y:S02]  /*cbe0*/  ISETP.GE.AND P3, PT, R18, UR4, PT ;  /* 0x0000000412007c0c */ /* 0x000fe4000bf66270 */
[----:B------:R-:W-:Y:S02]  /*cbf0*/  ISETP.GE.AND P4, PT, R19, UR4, PT ;  /* 0x0000000413007c0c */ /* 0x000fe4000bf86270 */
[----:B------:R-:W-:-:S09]  /*cc00*/  ISETP.GE.AND P5, PT, R23, UR4, PT ;  /* 0x0000000417007c0c */ /* 0x000fd2000bfa6270 */
[CC--:B0-234-:R-:W-:Y:S02]  /*cc10*/  @!P3 LEA R4, P0, R18.reuse, R2.reuse, 0x1 ;  /* 0x000000021204b211 */ /* 0x0ddfe400078008ff */
        /* <DEDUP_REMOVED lines=8> */
.L_x_3843:
[----:B------:R-:W-:Y:S05]  /*cca0*/  BSYNC B0 ;  /* 0x0000000000007941 */ /* 0x000fea0003800000 */
.L_x_3834:
[----:B------:R-:W-:Y:S02]  /*ccb0*/  ULDC UR4, c[0x0][0xc3c] ;  /* 0x00030f0000047ab9 */ /* 0x000fe40000000800 */
[----:B-1----:R-:W-:-:S13]  /*ccc0*/  ISETP.GE.AND P0, PT, R43, UR4, PT ;  /* 0x000000042b007c0c */ /* 0x002fda000bf06270 */
[----:B------:R-:W-:Y:S05]  /*ccd0*/  @!P0 BRA `(.L_x_3853) ;  /* 0xffffff4000408947 */ /* 0x000fea000383ffff */
[----:B------:R-:W-:Y:S05]  /*cce0*/  EXIT ;  /* 0x000000000000794d */ /* 0x000fea0003800000 */
.L_x_3809:
[----:B------:R-:W-:-:S08]  /*ccf0*/  NOP ;  /* 0x0000000000007918 */ /* 0x000fd00000000000 */
[----:B0-----:R-:W0:-:S00]  /*cd00*/  USETMAXREG.DEALLOC.CTAPOOL 0x18 ;  /* 0x00000018000079c8 */ /* 0x001e0000080e0500 */
[----:B0-----:R-:W2:Y:S01]  /*cd10*/  LDL.LU R2, [R1+0x1c] ;  /* 0x00001c0001027983 */ /* 0x001ea20000300800 */
[----:B------:R-:W-:-:S06]  /*cd20*/  LOP3.LUT R0, R0, 0x3, RZ, 0xc0, !PT ;  /* 0x0000000300007812 */ /* 0x000fcc00078ec0ff */
[----:B------:R-:W0:Y:S02]  /*cd30*/  SHFL.IDX PT, R0, R0, RZ, 0x1f ;  /* 0x00001fff00007589 */ /* 0x000e2400000e0000 */
[----:B0-----:R-:W-:Y:S01]  /*cd40*/  ISETP.NE.AND P0, PT, R0, RZ, PT ;  /* 0x000000ff0000720c */ /* 0x001fe20003f05270 */
[----:B------:R-:W-:Y:S01]  /*cd50*/  IMAD.MOV.U32 R0, RZ, RZ, RZ ;  /* 0x000000ffff007224 */ /* 0x000fe200078e00ff */
        /* <DEDUP_REMOVED lines=11> */
.L_x_3854:
[----:B0-----:R-:W0:Y:S01]  /*ce10*/  S2R R2, SR_TID.X ;  /* 0x0000000000027919 */ /* 0x001e220000002100 */
[----:B------:R-:W-:Y:S01]  /*ce20*/  ULDC UR4, c[0x0][0xc3c] ;  /* 0x00030f0000047ab9 */ /* 0x000fe20000000800 */
[----:B------:R-:W1:Y:S01]  /*ce30*/  S2UR UR6, SR_CTAID.X ;  /* 0x00000000000679c3 */ /* 0x000e620000002500 */
        /* <DEDUP_REMOVED lines=39> */
.L_x_3860:
        /* <DEDUP_REMOVED lines=12> */
.L_x_3859:
[----:B------:R-:W-:Y:S05]  /*d170*/  BSYNC B0 ;  /* 0x0000000000007941 */ /* 0x000fea0003800000 */
.L_x_3858:
        /* <DEDUP_REMOVED lines=22> */
.L_x_3856:
        /* <DEDUP_REMOVED lines=16> */
.L_x_3861:
        /* <DEDUP_REMOVED lines=25> */
.L_x_3857:
[----:B------:R-:W-:Y:S02]  /*d570*/  IMAD.MOV.U32 R17, RZ, RZ, RZ ;  /* 0x000000ffff117224 */ /* 0x000fe400078e00ff */
[----:B------:R-:W-:Y:S02]  /*d580*/  IMAD.U32 R16, RZ, RZ, UR6 ;  /* 0x00000006ff107e24 */ /* 0x000fe4000f8e00ff */
[----:B------:R-:W-:-:S07]  /*d590*/  IMAD.MOV.U32 R18, RZ, RZ, RZ ;  /* 0x000000ffff127224 */ /* 0x000fce00078e00ff */
.L_x_3862:
[----:B------:R-:W-:-:S13]  /*d5a0*/  ISETP.NE.AND P0, PT, R5, RZ, PT ;  /* 0x000000ff0500720c */ /* 0x000fda0003f05270 */
[----:B------:R-:W0:Y:S01]  /*d5b0*/  @!P0 S2R R3, SR_CgaCtaId ;  /* 0x0000000000038919 */ /* 0x000e220000008800 */
[----:B------:R-:W-:-:S04]  /*d5c0*/  @!P0 MOV R0, 0x400 ;  /* 0x0000040000008802 */ /* 0x000fc80000000f00 */
[----:B0-----:R-:W-:-:S05]  /*d5d0*/  @!P0 LEA R0, R3, R0, 0x18 ;  /* 0x0000000003008211 */ /* 0x001fca00078ec0ff */
[----:B------:R0:W-:Y:S01]  /*d5e0*/  @!P0 STS.128 [R0+0x368d0], R16 ;  /* 0x0368d01000008388 */ /* 0x0001e20000000c00 */
[----:B------:R-:W-:Y:S06]  /*d5f0*/  BAR.ARV 0x5, 0x180 ;  /* 0x0146000000007b1d */ /* 0x000fec0000002000 */
.L_x_3855:
        /* <DEDUP_REMOVED lines=22> */
[----:B------:R-:W-:Y:S02]  /*d760*/  SHF.R.U32.HI R5, RZ, 0x3, R4 ;  /* 0x00000003ff057819 */ /* 0x000fe40000011604 */
[----:B------:R-:W-:Y:S02]  /*d770*/  MOV R4, UR4 ;  /* 0x0000000400047c02 */ /* 0x000fe40008000f00 */
[----:B------:R-:W-:Y:S01]  /*d780*/  LOP3.LUT R2, R5, 0x70, R2, 0xf8, !PT ;  /* 0x0000007005027812 */ /* 0x000fe200078ef802 */
[----:B------:R-:W-:Y:S02]  /*d790*/  IMAD.MOV.U32 R2, RZ, RZ, 0x1 ;  /* 0x00000001ff027424 */ /* 0x000fe400078e00ff */
[----:B------:R-:W-:Y:S01]  /*d7a0*/  IMAD R3, R3, 0x2, R4 ;  /* 0x0000000203037824 */ /* 0x000fe200078e0204 */
[----:B------:R-:W-:Y:S04]  /*d7b0*/  STL [R1+0x4], R4 ;  /* 0x0000040401007387 */ /* 0x000fe80000100800 */
[----:B------:R-:W-:Y:S04]  /*d7c0*/  STL [R1+0x24], R3 ;  /* 0x0000240301007387 */ /* 0x000fe80000100800 */
[----:B------:R-:W-:Y:S04]  /*d7d0*/  STL [R1+0x8], RZ ;  /* 0x000008ff01007387 */ /* 0x000fe80000100800 */
[----:B------:R0:W-:Y:S04]  /*d7e0*/  STL [R1+0x10], R2 ;  /* 0x0000100201007387 */ /* 0x0001e80000100800 */
[----:B------:R1:W-:Y:S01]  /*d7f0*/  STL [R1+0x50], RZ ;  /* 0x000050ff01007387 */ /* 0x0003e20000100800 */
[----:B0-----:R-:W-:-:S02]  /*d800*/  LOP3.LUT R2, R0, 0x40, RZ, 0xfc, !PT ;  /* 0x0000004000027812 */ /* 0x001fc400078efcff */
[----:B-1----:R-:W-:-:S07]  /*d810*/  LOP3.LUT R0, R0, 0x80, RZ, 0xfc, !PT ;  /* 0x0000008000007812 */ /* 0x002fce00078efcff */
.L_x_3969:
[----:B0--3--:R-:W0:Y:S02]  /*d820*/  LDC.64 R2, c[0x0][0xc88] ;  /* 0x00032200ff027b82 */ /* 0x009e240000000a00 */
[----:B0-----:R-:W-:-:S05]  /*d830*/  IMAD.WIDE R2, R19, 0x4, R2 ;  /* 0x0000000413027825 */ /* 0x001fca00078e0202 */
[----:B------:R-:W2:Y:S01]  /*d840*/  LDG.E R11, desc[UR60][R2.64] ;  /* 0x0000003c020b7981 */ /* 0x000ea2000c1e1900 */
[----:B------:R-:W-:Y:S05]  /*d850*/  YIELD ;  /* 0x0000000000007946 */ /* 0x000fea0003800000 */
[----:B------:R-:W-:Y:S01]  /*d860*/  ULDC.64 UR4, c[0x0][0xa28] ;  /* 0x00028a0000047ab9 */ /* 0x000fe20000000a00 */
[----:B------:R-:W-:Y:S01]  /*d870*/  IMAD.MOV.U32 R0, RZ, RZ, RZ ;  /* 0x000000ffff007224 */ /* 0x000fe200078e00ff */
[----:B------:R-:W-:Y:S01]  /*d880*/  ISETP.NE.U32.AND P0, PT, RZ, UR4, PT ;  /* 0x00000004ff007c0c */ /* 0x000fe2000bf05070 */
[----:B------:R-:W-:Y:S01]  /*d890*/  IMAD.MOV.U32 R6, RZ, RZ, RZ ;  /* 0x000000ffff067224 */ /* 0x000fe200078e00ff */
[----:B------:R-:W-:Y:S01]  /*d8a0*/  ULDC.64 UR6, c[0x0][0xa18] ;  /* 0x0002860000067ab9 */ /* 0x000fe20000000a00 */
[----:B------:R-:W-:Y:S01]  /*d8b0*/  ULDC.64 UR8, c[0x0][0xa08] ;  /* 0x0002820000087ab9 */ /* 0x000fe20000000a00 */
[----:B------:R-:W-:-:S02]  /*d8c0*/  ISETP.NE.AND.EX P0, PT, RZ, UR5, PT, P0 ;  /* 0x00000005ff007c0c */ /* 0x000fc4000bf05300 */
        /* <DEDUP_REMOVED lines=9> */
[----:B-1---5:R1:W5:Y:S01]  /*d960*/  @P0 LDG.E R0, desc[UR60][R2.64] ;  /* 0x0000003c02000981 */ /* 0x022362000c1e1900 */
[----:B------:R-:W-:Y:S01]  /*d970*/  ISETP.NE.AND.EX P1, PT, RZ, UR5, PT, P1 ;  /* 0x00000005ff007c0c */ /* 0x000fe2000bf25310 */
[----:B----4-:R-:W-:Y:S01]  /*d980*/  IMAD.MOV.U32 R8, RZ, RZ, RZ ;  /* 0x000000ffff087224 */ /* 0x010fe200078e00ff */
[----:B------:R-:W-:Y:S01]  /*d990*/  ISETP.NE.U32.AND P2, PT, RZ, UR6, PT ;  /* 0x00000006ff007c0c */ /* 0x000fe2000bf45070 */
[----:B------:R-:W-:Y:S01]  /*d9a0*/  STL [R1], R10 ;  /* 0x0000000a01007387 */ /* 0x000fe20000100800 */
[----:B------:R-:W-:Y:S02]  /*d9b0*/  ISETP.NE.U32.AND P0, PT, RZ, UR8, PT ;  /* 0x00000008ff007c0c */ /* 0x000fe4000bf05070 */
[----:B------:R-:W-:Y:S01]  /*d9c0*/  ISETP.NE.AND.EX P2, PT, RZ, UR7, PT, P2 ;  /* 0x00000007ff007c0c */ /* 0x000fe2000bf45320 */
[----:B------:R-:W-:Y:S01]  /*d9d0*/  STL [R1+0x20], R9 ;  /* 0x0000200901007387 */ /* 0x000fe20000100800 */
[----:B------:R-:W-:Y:S02]  /*d9e0*/  ISETP.NE.AND.EX P0, PT, RZ, UR9, PT, P0 ;  /* 0x00000009ff007c0c */ /* 0x000fe4000bf05300 */
[----:B-1----:R-:W-:-:S02]  /*d9f0*/  IADD3 R2, P3, R10, UR4, RZ ;  /* 0x000000040a027c10 */ /* 0x002fc4000ff7e0ff */
[----:B0-----:R-:W-:Y:S02]  /*da00*/  IADD3 R4, P4, R10, UR8, RZ ;  /* 0x000000080a047c10 */ /* 0x001fe4000ff9e0ff */
        /* <DEDUP_REMOVED lines=8> */
[----:B0-----:R-:W-:-:S04]  /*da90*/  @P2 IADD3 R6, P3, R10, UR6, RZ ;  /* 0x000000060a062c10 */ /* 0x001fc8000ff7e0ff */
        /* <DEDUP_REMOVED lines=8> */
[----:B0-----:R-:W-:Y:S01]  /*db20*/  IMAD.U32 R6, RZ, RZ, UR4 ;  /* 0x00000004ff067e24 */ /* 0x001fe2000f8e00ff */
[----:B--2---:R0:W-:Y:S01]  /*db30*/  STL [R1+0x3c], R12 ;  /* 0x00003c0c01007387 */ /* 0x0041e20000100800 */
[----:B------:R-:W-:Y:S05]  /*db40*/  @P2 BRA `(.L_x_3864) ;  /* 0x0000000000142947 */ /* 0x000fea0003800000 */
[----:B------:R-:W-:Y:S05]  /*db50*/  @!P1 BRA `(.L_x_3864) ;  /* 0x0000000000109947 */ /* 0x000fea0003800000 */
[----:B------:R-:W2:Y:S04]  /*db60*/  LDG.E R7, desc[UR60][R2.64] ;  /* 0x0000003c02077981 */ /* 0x000ea8000c1e1900 */
[----:B------:R-:W2:Y:S02]  /*db70*/  LDG.E R2, desc[UR60][R2.64+0x4] ;  /* 0x0000043c02027981 */ /* 0x000ea4000c1e1900 */
[----:B--2---:R-:W-:-:S05]  /*db80*/  IMAD.IADD R2, R2, 0x1, -R7 ;  /* 0x0000000102027824 */ /* 0x004fca00078e0a07 */
[----:B------:R1:W-:Y:S02]  /*db90*/  STL [R1+0x3c], R2 ;  /* 0x00003c0201007387 */ /* 0x0003e40000100800 */
.L_x_3864:
[----:B-1----:R-:W-:Y:S01]  /*dba0*/  IMAD.MOV.U32 R2, RZ, RZ, R11 ;  /* 0x000000ffff027224 */ /* 0x002fe200078e000b */
[----:B------:R-:W-:Y:S01]  /*dbb0*/  ULDC.64 UR4, c[0x0][0xa20] ;  /* 0x0002880000047ab9 */ /* 0x000fe20000000a00 */
[----:B-----5:R-:W-:Y:S01]  /*dbc0*/  IMAD.IADD R3, R8, 0x1, R0 ;  /* 0x0000000108037824 */ /* 0x020fe200078e0200 */
[----:B------:R-:W-:Y:S02]  /*dbd0*/  ISETP.NE.U32.AND P1, PT, RZ, UR4, PT ;  /* 0x00000004ff007c0c */ /* 0x000fe4000bf25070 */
[----:B------:R1:W-:Y:S02]  /*dbe0*/  STL [R1+0xc], R2 ;  /* 0x00000c0201007387 */ /* 0x0003e40000100800 */
[----:B------:R-:W-:Y:S02]  /*dbf0*/  ISETP.NE.AND.EX P1, PT, RZ, UR5, PT, P1 ;  /* 0x00000005ff007c0c */ /* 0x000fe4000bf25310 */
[----:B------:R1:W-:Y:S11]  /*dc00*/  STL [R1+0x18], R3 ;  /* 0x0000180301007387 */ /* 0x0003f60000100800 */
[----:B-1----:R-:W-:Y:S05]  /*dc10*/  @!P1 BRA `(.L_x_3865) ;  /* 0x0000000000109947 */ /* 0x002fea0003800000 */
[----:B------:R-:W-:-:S04]  /*dc20*/  IADD3 R6, P0, R10, UR4, RZ ;  /* 0x000000040a067c10 */ /* 0x000fc8000ff1e0ff */
[----:B------:R-:W-:-:S05]  /*dc30*/  IADD3.X R7, R9, UR5, RZ, P0, !PT ;  /* 0x0000000509077c10 */ /* 0x000fca00087fe4ff */
[----:B------:R1:W5:Y:S01]  /*dc40*/  LDG.E R6, desc[UR60][R6.64] ;  /* 0x0000003c06067981 */ /* 0x000362000c1e1900 */
[----:B------:R-:W-:Y:S05]  /*dc50*/  BRA `(.L_x_3866) ;  /* 0x0000000000107947 */ /* 0x000fea0003800000 */
.L_x_3865:
[----:B------:R-:W-:Y:S05]  /*dc60*/  @!P0 BRA `(.L_x_3866) ;  /* 0x00000000000c8947 */ /* 0x000fea0003800000 */
[----:B------:R-:W2:Y:S04]  /*dc70*/  LDG.E R6, desc[UR60][R4.64] ;  /* 0x0000003c04067981 */ /* 0x000ea8000c1e1900 */
[----:B------:R-:W2:Y:S02]  /*dc80*/  LDG.E R4, desc[UR60][R4.64+0x4] ;  /* 0x0000043c04047981 */ /* 0x000ea4000c1e1900 */
[----:B--2---:R-:W-:-:S07]  /*dc90*/  IMAD.IADD R6, R4, 0x1, -R6 ;  /* 0x0000000104067824 */ /* 0x004fce00078e0a06 */
.L_x_3866:
[----:B-----5:R-:W-:Y:S01]  /*dca0*/  IMAD.IADD R0, R6, 0x1, -R0 ;  /* 0x0000000106007824 */ /* 0x020fe200078e0a00 */
[----:B------:R-:W-:Y:S01]  /*dcb0*/  BSSY B7, `(.L_x_3867) ;  /* 0x000047a000077945 */ /* 0x000fe20003800000 */
[----:B------:R-:W-:Y:S02]  /*dcc0*/  IMAD.MOV.U32 R2, RZ, RZ, RZ ;  /* 0x000000ffff027224 */ /* 0x000fe400078e00ff */
[C---:B------:R-:W-:Y:S01]  /*dcd0*/  VIADD R3, R0.reuse, 0x6f ;  /* 0x0000006f00037836 */ /* 0x040fe20000000000 */
[----:B------:R2:W-:Y:S01]  /*dce0*/  STL [R1+0x40], R0 ;  /* 0x0000400001007387 */ /* 0x0005e20000100800 */
[----:B------:R-:W-:Y:S02]  /*dcf0*/  ISETP.GT.AND P0, PT, R0, RZ, PT ;  /* 0x000000ff0000720c */ /* 0x000fe40003f04270 */
[----:B------:R-:W-:-:S05]  /*dd00*/  IMAD.HI R2, R3, -0x6db6db6d, R2 ;  /* 0x9249249303027827 */ /* 0x000fca00078e0202 */
[----:B--2---:R-:W-:-:S04]  /*dd10*/  SHF.R.U32.HI R0, RZ, 0x1f, R2 ;  /* 0x0000001fff007819 */ /* 0x004fc80000011602 */
[----:B------:R-:W-:-:S05]  /*dd20*/  LEA.HI.SX32 R0, R2, R0, 0x1a ;  /* 0x0000000002007211 */ /* 0x000fca00078fd2ff */
[----:B------:R2:W-:Y:S01]  /*dd30*/  STL [R1+0x30], R0 ;  /* 0x0000300001007387 */ /* 0x0005e20000100800 */
[----:B------:R-:W-:Y:S05]  /*dd40*/  @P0 BRA `(.L_x_3868) ;  /* 0x0000000000440947 */ /* 0x000fea0003800000 */
[----:B------:R-:W3:Y:S02]  /*dd50*/  S2R R4, SR_TID.X ;  /* 0x0000000000047919 */ /* 0x000ee40000002100 */
[----:B---3--:R-:W-:-:S04]  /*dd60*/  LOP3.LUT R4, R4, 0x7f, RZ, 0xc0, !PT ;  /* 0x0000007f04047812 */ /* 0x008fc800078ec0ff */
[----:B------:R-:W-:-:S13]  /*dd70*/  ISETP.NE.AND P0, PT, R4, RZ, PT ;  /* 0x000000ff0400720c */ /* 0x000fda0003f05270 */
[----:B------:R-:W-:Y:S05]  /*dd80*/  @P0 BRA `(.L_x_3869) ;  /* 0x0000004400b00947 */ /* 0x000fea0003800000 */
[----:B------:R-:W3:Y:S01]  /*dd90*/  S2R R3, SR_LANEID ;  /* 0x0000000000037919 */ /* 0x000ee20000000000 */
[----:B------:R-:W-:Y:S02]  /*dda0*/  VOTEU.ANY UR4, UPT, PT ;  /* 0x0000000000047886 */ /* 0x000fe400038e0100 */
[----:B--2---:R-:W3:Y:S08]  /*ddb0*/  FLO.U32 R0, UR4 ;  /* 0x0000000400007d00 */ /* 0x004ef000080e0000 */
[----:B------:R-:W2:Y:S01]  /*ddc0*/  POPC R5, UR4 ;  /* 0x0000000400057d09 */ /* 0x000ea20008000000 */
[----:B---3--:R-:W-:-:S02]  /*ddd0*/  ISETP.EQ.U32.AND P0, PT, R0, R3, PT ;  /* 0x000000030000720c */ /* 0x008fc40003f02070 */
[----:B------:R-:W2:Y:S11]  /*dde0*/  LDC.64 R2, c[0x0][0xc60] ;  /* 0x00031800ff027b82 */ /* 0x000eb60000000a00 */
[----:B--2---:R-:W2:Y:S01]  /*ddf0*/  @P0 ATOMG.E.ADD.STRONG.GPU PT, R3, desc[UR60][R2.64], R5 ;  /* 0x00000005020309a8 */ /* 0x004ea200081ee1fc */
[----:B------:R-:W3:Y:S02]  /*de00*/  S2R R4, SR_LTMASK ;  /* 0x0000000000047919 */ /* 0x000ee40000003900 */
[----:B---3--:R-:W-:-:S04]  /*de10*/  LOP3.LUT R4, R4, UR4, RZ, 0xc0, !PT ;  /* 0x0000000404047c12 */ /* 0x008fc8000f8ec0ff */
[----:B-1----:R-:W1:Y:S01]  /*de20*/  POPC R7, R4 ;  /* 0x0000000400077309 */ /* 0x002e620000000000 */
[----:B--2---:R-:W1:Y:S02]  /*de30*/  SHFL.IDX PT, R0, R3, R0, 0x1f ;  /* 0x00001f0003007589 */ /* 0x004e6400000e0000 */
[----:B-1----:R-:W-:Y:S01]  /*de40*/  IADD3 R16, R0, UR36, R7 ;  /* 0x0000002400107c10 */ /* 0x002fe2000fffe007 */
[----:B------:R-:W-:Y:S06]  /*de50*/  BRA `(.L_x_3869) ;  /* 0x00000044007c7947 */ /* 0x000fec0003800000 */
.L_x_3868:
[----:B--2---:R-:W2:Y:S01]  /*de60*/  LDL R0, [R1+0x4] ;  /* 0x0000040001007983 */ /* 0x004ea20000100800 */
        /* <DEDUP_REMOVED lines=12> */
[----:B-1----:R-:W-:-:S02]  /*df30*/  IMAD.U32 R7, RZ, RZ, UR9 ;  /* 0x00000009ff077e24 */ /* 0x002fc4000f8e00ff */
[----:B------:R-:W-:Y:S02]  /*df40*/  IMAD.U32 R10, RZ, RZ, UR4 ;  /* 0x00000004ff0a7e24 */ /* 0x000fe4000f8e00ff */
[----:B------:R-:W-:Y:S02]  /*df50*/  IMAD.U32 R11, RZ, RZ, UR5 ;  /* 0x00000005ff0b7e24 */ /* 0x000fe4000f8e00ff */
[----:B------:R-:W-:Y:S02]  /*df60*/  IMAD.MOV.U32 R8, RZ, RZ, 0x70 ;  /* 0x00000070ff087424 */ /* 0x000fe400078e00ff */
[----:B0-----:R-:W-:Y:S02]  /*df70*/  IMAD.MOV.U32 R12, RZ, RZ, 0x1 ;  /* 0x00000001ff0c7424 */ /* 0x001fe400078e00ff */
[----:B------:R-:W-:-:S07]  /*df80*/  IMAD.MOV.U32 R13, RZ, RZ, RZ ;  /* 0x000000ffff0d7224 */ /* 0x000fce00078e00ff */
[----:B------:R-:W-:-:S07]  /*df90*/  LEPC R20, `(.L_x_3871) ;  /* 0x000000001014794e */ /* 0x000fce0000000000 */
[----:B--2---:R-:W-:Y:S05]  /*dfa0*/  CALL.ABS.NOINC R2 ;  /* 0x0000000002007343 */ /* 0x004fea0003c00000 */
.L_x_3871:
[----:B------:R-:W-:Y:S05]  /*dfb0*/  BSYNC B6 ;  /* 0x0000000000067941 */ /* 0x000fea0003800000 */
.L_x_3870:
        /* <DEDUP_REMOVED lines=9> */
[----:B------:R2:W3:Y:S01]  /*e050*/  LDC.64 R2, c[0x4][R0] ;  /* 0x0100000000027b82 */ /* 0x0004e20000000a00 */
[----:B------:R-:W-:Y:S02]  /*e060*/  IMAD.U32 R4, RZ, RZ, UR6 ;  /* 0x00000006ff047e24 */ /* 0x000fe4000f8e00ff */
[----:B------:R-:W-:Y:S02]  /*e070*/  IMAD.U32 R5, RZ, RZ, UR7 ;  /* 0x00000007ff057e24 */ /* 0x000fe4000f8e00ff */
[----:B------:R-:W-:Y:S02]  /*e080*/  IMAD.U32 R6, RZ, RZ, UR8 ;  /* 0x00000008ff067e24 */ /* 0x000fe4000f8e00ff */
[----:B-1----:R-:W-:-:S02]  /*e090*/  IMAD.U32 R7, RZ, RZ, UR9 ;  /* 0x00000009ff077e24 */ /* 0x002fc4000f8e00ff */
[----:B------:R-:W-:Y:S02]  /*e0a0*/  IMAD.U32 R10, RZ, RZ, UR4 ;  /* 0x00000004ff0a7e24 */ /* 0x000fe4000f8e00ff */
[----:B------:R-:W-:Y:S02]  /*e0b0*/  IMAD.U32 R11, RZ, RZ, UR5 ;  /* 0x00000005ff0b7e24 */ /* 0x000fe4000f8e00ff */
[----:B------:R-:W-:Y:S02]  /*e0c0*/  IMAD.MOV.U32 R8, RZ, RZ, 0x70 ;  /* 0x00000070ff087424 */ /* 0x000fe400078e00ff */
[----:B0-----:R-:W-:Y:S02]  /*e0d0*/  IMAD.MOV.U32 R12, RZ, RZ, 0x1 ;  /* 0x00000001ff0c7424 */ /* 0x001fe400078e00ff */
[----:B--2---:R-:W-:-:S07]  /*e0e0*/  IMAD.MOV.U32 R13, RZ, RZ, RZ ;  /* 0x000000ffff0d7224 */ /* 0x004fce00078e00ff */
[----:B------:R-:W-:-:S07]  /*e0f0*/  LEPC R20, `(.L_x_3874) ;  /* 0x000000001014794e */ /* 0x000fce0000000000 */
[----:B---3--:R-:W-:Y:S05]  /*e100*/  CALL.ABS.NOINC R2 ;  /* 0x0000000002007343 */ /* 0x008fea0003c00000 */
.L_x_3874:
        /* <DEDUP_REMOVED lines=16> */
.L_x_3873:
[----:B------:R-:W-:Y:S05]  /*e210*/  BSYNC B6 ;  /* 0x0000000000067941 */ /* 0x000fea0003800000 */
.L_x_3872:
[----:B------:R-:W2:Y:S01]  /*e220*/  LDL.LU R2, [R1] ;  /* 0x0000000001027983 */ /* 0x000ea20000300800 */
[----:B------:R-:W-:-:S03]  /*e230*/  ULDC.64 UR4, c[0x0][0x9f8] ;  /* 0x00027e0000047ab9 */ /* 0x000fc60000000a00 */
[----:B------:R-:W3:Y:S04]  /*e240*/  LDL.LU R4, [R1+0x20] ;  /* 0x0000200001047983 */ /* 0x000ee80000300800 */
[----:B-1----:R-:W4:Y:S01]  /*e250*/  LDL R7, [R1+0xc] ;  /* 0x00000c0001077983 */ /* 0x002f220000100800 */
[----:B------:R-:W-:-:S03]  /*e260*/  ISETP.NE.U32.AND P0, PT, RZ, UR4, PT ;  /* 0x00000004ff007c0c */ /* 0x000fc6000bf05070 */
[----:B------:R-:W5:Y:S01]  /*e270*/  LDL R0, [R1+0x30] ;  /* 0x0000300001007983 */ /* 0x000f620000100800 */
[----:B------:R-:W-:-:S13]  /*e280*/  ISETP.NE.AND.EX P0, PT, RZ, UR5, PT, P0 ;  /* 0x00000005ff007c0c */ /* 0x000fda000bf05300 */
[----:B--2---:R-:W-:-:S04]  /*e290*/  @P0 IADD3 R2, P1, R2, UR4, RZ ;  /* 0x0000000402020c10 */ /* 0x004fc8000ff3e0ff */
[----:B---3--:R-:W-:Y:S01]  /*e2a0*/  @P0 IADD3.X R3, R4, UR5, RZ, P1, !PT ;  /* 0x0000000504030c10 */ /* 0x008fe20008ffe4ff */
[----:B------:R-:W-:-:S04]  /*e2b0*/  ULDC.64 UR4, c[0x0][0xa08] ;  /* 0x0002820000047ab9 */ /* 0x000fc80000000a00 */
[----:B----4-:R1:W2:Y:S01]  /*e2c0*/  @P0 LDG.E R7, desc[UR60][R2.64] ;  /* 0x0000003c02070981 */ /* 0x0102a2000c1e1900 */
[----:B-----5:R-:W-:Y:S01]  /*e2d0*/  VIADD R9, R0, 0xffffffff ;  /* 0xffffffff00097836 */ /* 0x020fe20000000000 */
[----:B-1----:R-:W1:Y:S01]  /*e2e0*/  LDC.64 R2, c[0x0][0x418] ;  /* 0x00010600ff027b82 */ /* 0x002e620000000a00 */
[----:B--2---:R-:W-:Y:S01]  /*e2f0*/  SHF.R.S32.HI R8, RZ, 0x1f, R7 ;  /* 0x0000001fff087819 */ /* 0x004fe20000011407 */
[----:B------:R2:W-:Y:S04]  /*e300*/  @P0 STL [R1+0xc], R7 ;  /* 0x00000c0701000387 */ /* 0x0005e80000100800 */
[----:B------:R2:W-:Y:S04]  /*e310*/  STL [R1+0x2c], R9 ;  /* 0x00002c0901007387 */ /* 0x0005e80000100800 */
        /* <DEDUP_REMOVED lines=10> */
.L_x_3985:
[----:B-1----:R-:W3:Y:S01]  /*e3c0*/  LDL.LU R4, [R1+0x1c] ;  /* 0x00001c0001047983 */ /* 0x002ee20000300800 */
[----:B------:R-:W-:Y:S02]  /*e3d0*/  PLOP3.LUT P1, PT, PT, PT, PT, 0x8, 0x0 ;  /* 0x000000000000781c */ /* 0x000fe40003f2e170 */
[----:B--2---:R-:W-:Y:S01]  /*e3e0*/  ISETP.NE.AND P0, PT, R14, RZ, PT ;  /* 0x000000ff0e00720c */ /* 0x004fe20003f05270 */
[----:B------:R1:W-:Y:S01]  /*e3f0*/  STL [R1], R0 ;  /* 0x0000000001007387 */ /* 0x0003e20000100800 */
[----:B---3--:R-:W-:-:S09]  /*e400*/  LOP3.LUT R4, R4, 0xfffffffe, RZ, 0xc0, !PT ;  /* 0xfffffffe04047812 */ /* 0x008fd200078ec0ff */
[----:B------:R-:W-:-:S05]  /*e410*/  @P1 LOP3.LUT R4, R4, 0x1, RZ, 0xfc, !PT ;  /* 0x0000000104041812 */ /* 0x000fca00078efcff */
[----:B------:R1:W-:Y:S01]  /*e420*/  STL [R1+0x1c], R4 ;  /* 0x00001c0401007387 */ /* 0x0003e20000100800 */
[----:B------:R-:W-:Y:S05]  /*e430*/  @P0 BRA `(.L_x_3876) ;  /* 0x0000000400500947 */ /* 0x000fea0003800000 */
[----:B------:R-:W-:-:S03]  /*e440*/  UMOV UR4, 0xffffffff ;  /* 0xffffffff00047882 */ /* 0x000fc60000000000 */
[----:B------:R-:W-:Y:S05]  /*e450*/  BRA.DIV UR4, `(.L_x_3877) ;  /* 0x0000005204187947 */ /* 0x000fea000b800000 */
[----:B------:R-:W-:-:S13]  /*e460*/  ELECT P6, URZ, PT ;  /* 0x00000000003f782f */ /* 0x000fda00038c0000 */
.L_x_3988:
[----:B------:R-:W-:Y:S05]  /*e470*/  @!P6 BRA `(.L_x_3876) ;  /* 0x000000040040e947 */ /* 0x000fea0003800000 */
[----:B------:R2:W-:Y:S01]  /*e480*/  STL [R1+0x14], R9 ;  /* 0x0000140901007387 */ /* 0x0005e20000100800 */
[----:B------:R-:W-:-:S04]  /*e490*/  ISETP.NE.U32.AND P0, PT, R2, RZ, PT ;  /* 0x000000ff0200720c */ /* 0x000fc80003f05070 */
[----:B------:R-:W-:-:S13]  /*e4a0*/  ISETP.NE.AND.EX P0, PT, R3, RZ, PT, P0 ;  /* 0x000000ff0300720c */ /* 0x000fda0003f05300 */
[----:B--2---:R-:W-:Y:S05]  /*e4b0*/  @!P0 BRA `(.L_x_3878) ;  /* 0x0000000000508947 */ /* 0x004fea0003800000 */
[----:B------:R-:W2:Y:S01]  /*e4c0*/  LDC R6, c[0x0][0x43c] ;  /* 0x00010f00ff067b82 */ /* 0x000ea20000000800 */
[----:B-1----:R-:W-:Y:S01]  /*e4d0*/  IMAD.MOV.U32 R0, RZ, RZ, R9 ;  /* 0x000000ffff007224 */ /* 0x002fe200078e0009 */
[----:B------:R-:W-:Y:S01]  /*e4e0*/  ULDC.64 UR4, c[0x0][0x428] ;  /* 0x00010a0000047ab9 */ /* 0x000fe20000000a00 */
[----:B--2---:R-:W-:-:S13]  /*e4f0*/  ISETP.NE.AND P0, PT, R6, 0x1, PT ;  /* 0x000000010600780c */ /* 0x004fda0003f05270 */
        /* <DEDUP_REMOVED lines=14> */
[----:B------:R-:W2:Y:S04]  /*e5e0*/  LDG.E R0, desc[UR60][R2.64] ;  /* 0x0000003c02007981 */ /* 0x000ea8000c1e1900 */
[----:B--2---:R2:W-:Y:S02]  /*e5f0*/  STL [R1], R0 ;  /* 0x0000000001007387 */ /* 0x0045e40000100800 */
.L_x_3878:
[----:B------:R-:W3:Y:S04]  /*e600*/  LDL R7, [R1+0x4] ;  /* 0x0000040001077983 */ /* 0x000ee80000100800 */
[----:B-12---:R-:W3:Y:S04]  /*e610*/  LDL R0, [R1+0x8] ;  /* 0x0000080001007983 */ /* 0x006ee80000100800 */
[----:B------:R-:W2:Y:S01]  /*e620*/  LDL R2, [R1+0x10] ;  /* 0x0000100001027983 */ /* 0x000ea20000100800 */
[----:B---3--:R-:W-:Y:S01]  /*e630*/  IMAD R0, R0, 0x8, R7 ;  /* 0x0000000800007824 */ /* 0x008fe200078e0207 */
[----:B--2---:R-:W-:-:S04]  /*e640*/  SHF.L.U32 R2, R2, 0x1f, RZ ;  /* 0x0000001f02027819 */ /* 0x004fc800000006ff */
[----:B------:R-:W1:Y:S02]  /*e650*/  SYNCS.PHASECHK.TRANS64.TRYWAIT P0, [R0+URZ+0x36840], R2 ;  /* 0x03684002000075a7 */ /* 0x000e64000800017f */
[----:B-1----:R-:W-:Y:S05]  /*e660*/  @!P0 BRA `(.L_x_3879) ;  /* 0x0000004c00b48947 */ /* 0x002fea0003800000 */
.L_x_3989:
        /* <DEDUP_REMOVED lines=11> */
.L_x_3880:
[----:B------:R-:W2:Y:S04]  /*e720*/  LDL R7, [R1+0x4] ;  /* 0x0000040001077983 */ /* 0x000ea80000100800 */
[----:B------:R-:W2:Y:S04]  /*e730*/  LDL R6, [R1+0x8] ;  /* 0x0000080001067983 */ /* 0x000ea80000100800 */
[----:B------:R-:W3:Y:S04]  /*e740*/  LDL R5, [R1+0x14] ;  /* 0x0000140001057983 */ /* 0x000ee80000100800 */
[----:B------:R-:W4:Y:S04]  /*e750*/  LDL R4, [R1+0x18] ;  /* 0x0000180001047983 */ /* 0x000f280000100800 */
[----:B------:R-:W5:Y:S04]  /*e760*/  LDL R3, [R1] ;  /* 0x0000000001037983 */ /* 0x000f680000100800 */
[----:B-1----:R-:W5:Y:S01]  /*e770*/  LDL.LU R2, [R1+0x1c] ;  /* 0x00001c0001027983 */ /* 0x002f620000300800 */
[----:B------:R-:W-:Y:S01]  /*e780*/  R2UR UR9, R0 ;  /* 0x00000000000972ca */ /* 0x000fe200000e0000 */
[----:B------:R-:W-:Y:S01]  /*e790*/  UIADD3 UR4, UP0, UR38, 0x370, URZ ;  /* 0x0000037026047890 */ /* 0x000fe2000ff1e03f */
[----:B------:R-:W-:Y:S01]  /*e7a0*/  R2UR UR12, R18 ;  /* 0x00000000120c72ca */ /* 0x000fe200000e0000 */
[----:B------:R-:W-:Y:S01]  /*e7b0*/  UMOV UR10, URZ ;  /* 0x0000003f000a7c82 */ /* 0x000fe20008000000 */
[----:B------:R-:W-:Y:S01]  /*e7c0*/  PLOP3.LUT P0, PT, PT, PT, PT, 0x80, 0x0 ;  /* 0x000000000000781c */ /* 0x000fe20003f0f070 */
[----:B------:R-:W-:Y:S01]  /*e7d0*/  UMOV UR6, 0x0 ;  /* 0x0000000000067882 */ /* 0x000fe20000000000 */
[----:B------:R-:W-:Y:S01]  /*e7e0*/  UMOV UR7, 0x14f00000 ;  /* 0x14f0000000077882 */ /* 0x000fe20000000000 */
[----:B------:R-:W-:-:S06]  /*e7f0*/  UMOV UR16, 0x40 ;  /* 0x0000004000107882 */ /* 0x000fcc0000000000 */
[----:B------:R-:W-:Y:S01]  /*e800*/  UIADD3 UR9, UR9, 0x36830, URZ ;  /* 0x0003683009097890 */ /* 0x000fe2000fffe03f */
[----:B--2---:R-:W-:Y:S01]  /*e810*/  IMAD R0, R6, 0xa800, R7 ;  /* 0x0000a80006007824 */ /* 0x004fe200078e0207 */
[----:B---3--:R-:W-:-:S04]  /*e820*/  R2UR UR11, R5 ;  /* 0x00000000050b72ca */ /* 0x008fc800000e0000 */
[----:B------:R-:W-:Y:S02]  /*e830*/  R2UR UR8, R0 ;  /* 0x00000000000872ca */ /* 0x000fe400000e0000 */
[----:B----4-:R-:W-:Y:S02]  /*e840*/  R2UR UR5, R4 ;  /* 0x00000000040572ca */ /* 0x010fe400000e0000 */
[----:B-----5:R-:W-:Y:S02]  /*e850*/  R2UR UR13, R3 ;  /* 0x00000000030d72ca */ /* 0x020fe400000e0000 */
[----:B------:R-:W-:-:S07]  /*e860*/  LOP3.LUT R2, R2, 0xfffffffe, RZ, 0xc0, !PT ;  /* 0xfffffffe02027812 */ /* 0x000fce00078ec0ff */
[----:B------:R-:W-:Y:S01]  /*e870*/  UIADD3 UR14, UR8, 0x21400, URZ ;  /* 0x00021400080e7890 */ /* 0x000fe2000fffe03f */
[----:B------:R-:W-:Y:S01]  /*e880*/  @P0 LOP3.LUT R2, R2, 0x1, RZ, 0xfc, !PT ;  /* 0x0000000102020812 */ /* 0x000fe200078efcff */
[----:B------:R-:W-:Y:S02]  /*e890*/  UIMAD UR11, UR11, 0x70, UR5 ;  /* 0x000000700b0b78a4 */ /* 0x000fe4000f8e0205 */
[----:B------:R-:W-:Y:S02]  /*e8a0*/  UIADD3.X UR5, URZ, UR39, URZ, UP0, !UPT ;  /* 0x000000273f057290 */ /* 0x000fe400087fe43f */
[----:B------:R-:W-:Y:S01]  /*e8b0*/  UIADD3 UR15, UR8, 0x24c00, URZ ;  /* 0x00024c00080f7890 */ /* 0x000fe2000fffe03f */
[----:B------:R2:W-:Y:S01]  /*e8c0*/  STL [R1+0x1c], R2 ;  /* 0x00001c0201007387 */ /* 0x0005e20000100800 */
[----:B------:R-:W-:-:S03]  /*e8d0*/  UIADD3 UR17, UR8, 0x28400, URZ ;  /* 0x0002840008117890 */ /* 0x000fc6000fffe03f */
[----:B------:R-:W-:Y:S01]  /*e8e0*/  UMOV UR8, UR14 ;  /* 0x0000000e00087c82 */ /* 0x000fe20008000000 */
[----:B------:R-:W-:Y:S01]  /*e8f0*/  UMOV UR14, 0x80 ;  /* 0x00000080000e7882 */ /* 0x000fe20000000000 */
[----:B------:R1:W-:Y:S02]  /*e900*/  UTMALDG.4D [UR8], [UR4], desc[UR6] ;  /* 0x00000608040075b4 */ /* 0x0003e40008019000 */
[----:B-1----:R-:W-:Y:S01]  /*e910*/  UMOV UR8, UR15 ;  /* 0x0000000f00087c82 */ /* 0x002fe20008000000 */
[----:B------:R-:W-:Y:S02]  /*e920*/  UMOV UR10, UR16 ;  /* 0x00000010000a7c82 */ /* 0x000fe40008000000 */
[----:B------:R1:W-:Y:S02]  /*e930*/  UTMALDG.4D [UR8], [UR4], desc[UR6] ;  /* 0x00000608040075b4 */ /* 0x0003e40008019000 */
[----:B-1----:R-:W-:Y:S01]  /*e940*/  UMOV UR8, UR17 ;  /* 0x0000001100087c82 */ /* 0x002fe20008000000 */
[----:B------:R-:W-:-:S02]  /*e950*/  UMOV UR10, UR14 ;  /* 0x0000000e000a7c82 */ /* 0x000fc40008000000 */
[----:B------:R2:W-:Y:S02]  /*e960*/  UTMALDG.4D [UR8], [UR4], desc[UR6] ;  /* 0x00000608040075b4 */ /* 0x0005e40008019000 */
[----:B--2---:R-:W-:Y:S01]  /*e970*/  NOP ;  /* 0x0000000000007918 */ /* 0x004fe20000000000 */
.L_x_3876:
[----:B------:R-:W2:Y:S04]  /*e980*/  LDL R2, [R1+0x4] ;  /* 0x0000040001027983 */ /* 0x000ea80000100800 */
[----:B------:R-:W3:Y:S04]  /*e990*/  LDL.LU R3, [R1+0x34] ;  /* 0x0000340001037983 */ /* 0x000ee80000300800 */
[----:B------:R-:W4:Y:S04]  /*e9a0*/  LDL.LU R5, [R1+0x28] ;  /* 0x0000280001057983 */ /* 0x000f280000300800 */
[----:B-1----:R-:W5:Y:S01]  /*e9b0*/  LDL.LU R4, [R1+0x38] ;  /* 0x0000380001047983 */ /* 0x002f620000300800 */
        /* <DEDUP_REMOVED lines=35> */
[----:B0-----:R-:W-:Y:S02]  /*ebf0*/  IMAD.MOV.U32 R12, RZ, RZ, 0x1 ;  /* 0x00000001ff0c7424 */ /* 0x001fe400078e00ff */
[----:B------:R-:W-:-:S07]  /*ec00*/  IMAD.MOV.U32 R13, RZ, RZ, RZ ;  /* 0x000000ffff0d7224 */ /* 0x000fce00078e00ff */
[----:B------:R-:W-:-:S07]  /*ec10*/  LEPC R20, `(.L_x_3882) ;  /* 0x000000001014794e */ /* 0x000fce0000000000 */
[----:B-1----:R-:W-:Y:S05]  /*ec20*/  CALL.ABS.NOINC R2 ;  /* 0x0000000002007343 */ /* 0x002fea0003c00000 */
.L_x_3882:
[----:B------:R-:W-:Y:S05]  /*ec30*/  BSYNC B6 ;  /* 0x0000000000067941 */ /* 0x000fea0003800000 */
.L_x_3881:
[----:B--2---:R-:W2:Y:S01]  /*ec40*/  LDL.LU R4, [R1+0x34] ;  /* 0x0000340001047983 */ /* 0x004ea20000300800 */
[----:B------:R-:W1:Y:S01]  /*ec50*/  LDC R7, c[0x0][0x448] ;  /* 0x00011200ff077b82 */ /* 0x000e620000000800 */
[----:B------:R-:W-:Y:S01]  /*ec60*/  ULDC.64 UR4, c[0x0][0x2d8] ;  /* 0x0000b60000047ab9 */ /* 0x000fe20000000a00 */
[----:B------:R-:W-:Y:S01]  /*ec70*/  IMAD.SHL.U32 R17, R17, 0x80, RZ ;  /* 0x0000008011117824 */ /* 0x000fe200078e00ff */
[----:B------:R-:W2:Y:S01]  /*ec80*/  LDL.LU.64 R2, [R1+0x48] ;  /* 0x0000480001027983 */ /* 0x000ea20000300a00 */
[----:B------:R-:W-:-:S03]  /*ec90*/  ULDC.64 UR6, c[0x0][0x280] ;  /* 0x0000a00000067ab9 */ /* 0x000fc60000000a00 */
[----:B------:R-:W3:Y:S04]  /*eca0*/  LDL.LU R0, [R1+0x38] ;  /* 0x0000380001007983 */ /* 0x000ee80000300800 */
[----:B------:R-:W4:Y:S04]  /*ecb0*/  LDL.LU R6, [R1+0x54] ;  /* 0x0000540001067983 */ /* 0x000f280000300800 */
[----:B------:R-:W4:Y:S01]  /*ecc0*/  LDL.LU R5, [R1+0x28] ;  /* 0x0000280001057983 */ /* 0x000f220000300800 */
[----:B------:R-:W0:Y:S01]  /*ecd0*/  S2R R8, SR_TID.X ;  /* 0x0000000000087919 */ /* 0x000e220000002100 */
[----:B-1----:R-:W-:Y:S01]  /*ece0*/  ISETP.NE.AND P0, PT, R7, 0x1, PT ;  /* 0x000000010700780c */ /* 0x002fe20003f05270 */
[----:B0-----:R-:W-:-:S05]  /*ecf0*/  IMAD.SHL.U32 R10, R8, 0x8, RZ ;  /* 0x00000008080a7824 */ /* 0x001fca00078e00ff */
[----:B------:R-:W-:-:S04]  /*ed00*/  LOP3.LUT R10, R10, 0x38, RZ, 0xc0, !PT ;  /* 0x000000380a0a7812 */ /* 0x000fc800078ec0ff */
[C---:B------:R-:W-:Y:S02]  /*ed10*/  LOP3.LUT R9, R10.reuse, 0x40, RZ, 0xfc, !PT ;  /* 0x000000400a097812 */ /* 0x040fe400078efcff */
[----:B------:R-:W-:Y:S01]  /*ed20*/  LOP3.LUT R8, R10, 0x80, RZ, 0xfc, !PT ;  /* 0x000000800a087812 */ /* 0x000fe200078efcff */
[----:B--2---:R-:W-:Y:S02]  /*ed30*/  IMAD.MOV.U32 R3, RZ, RZ, R4 ;  /* 0x000000ffff037224 */ /* 0x004fe400078e0004 */
[----:B------:R-:W0:Y:S01]  /*ed40*/  S2R R4, SR_TID.X ;  /* 0x0000000000047919 */ /* 0x000e220000002100 */
[----:B---3--:R-:W-:Y:S02]  /*ed50*/  IMAD R0, R0, UR4, RZ ;  /* 0x0000000400007c24 */ /* 0x008fe4000f8e02ff */
        /* <DEDUP_REMOVED lines=37> */
[----:B------:R-:W-:Y:S01]  /*efb0*/  ISETP.GE.AND P0, PT, R8, UR4, PT ;  /* 0x0000000408007c0c */ /* 0x000fe2000bf06270 */
[----:B------:R-:W-:Y:S01]  /*efc0*/  UMOV UR4, 0xffffffff ;  /* 0xffffffff00047882 */ /* 0x000fe20000000000 */
[----:B------:R-:W-:-:S02]  /*efd0*/  LEA.HI.X R0, R2, UR7, R0, 0x1, P3 ;  /* 0x0000000702007c11 */ /* 0x000fc400098f0c00 */
[----:B0-----:R-:W-:Y:S09]  /*efe0*/  BRA.DIV UR4, `(.L_x_3883) ;  /* 0x0000004604687947 */ /* 0x001ff2000b800000 */
[----:B------:R-:W0:Y:S02]  /*eff0*/  S2R R5, SR_TID.X ;  /* 0x0000000000057919 */ /* 0x000e240000002100 */
[----:B0-----:R-:W-:-:S04]  /*f000*/  LOP3.LUT R5, R5, 0x7f, RZ, 0xc0, !PT ;  /* 0x0000007f05057812 */ /* 0x001fc800078ec0ff */
[----:B------:R-:W-:Y:S02]  /*f010*/  SHF.R.U32.HI R6, RZ, 0x3, R5 ;  /* 0x00000003ff067819 */ /* 0x000fe40000011605 */
[----:B------:R-:W2:Y:S03]  /*f020*/  LDL.LU R5, [R1+0x3c] ;  /* 0x00003c0001057983 */ /* 0x000ea60000300800 */
[----:B------:R-:W-:Y:S01]  /*f030*/  IMAD.IADD R2, R6, 0x1, R17 ;  /* 0x0000000106027824 */ /* 0x000fe200078e0211 */
[----:B------:R-:W-:Y:S01]  /*f040*/  SHFL.IDX PT, R9, R0, 0x1, 0x181f ;  /* 0x00381f0000097f89 */ /* 0x000fe200000e0000 */
[----:B------:R-:W0:Y:S02]  /*f050*/  S2R R6, SR_TID.X ;  /* 0x0000000000067919 */ /* 0x000e240000002100 */
[----:B0-----:R-:W-:Y:S02]  /*f060*/  IMAD.SHL.U32 R11, R6, 0x8, RZ ;  /* 0x00000008060b7824 */ /* 0x001fe400078e00ff */
[----:B------:R-:W-:Y:S03]  /*f070*/  SHFL.IDX PT, R6, R0, RZ, 0x181f ;  /* 0x00181fff00067589 */ /* 0x000fe600000e0000 */
[----:B------:R-:W-:Y:S01]  /*f080*/  LOP3.LUT R11, R11, 0x38, RZ, 0xc0, !PT ;  /* 0x000000380b0b7812 */ /* 0x000fe200078ec0ff */
[----:B--2---:R-:W-:-:S02]  /*f090*/  IMAD R3, R5, R7, RZ ;  /* 0x0000000705037224 */ /* 0x004fc400078e02ff */
[----:B------:R-:W0:Y:S01]  /*f0a0*/  SHFL.IDX PT, R7, R4, RZ, 0x181f ;  /* 0x00181fff04077589 */ /* 0x000e2200000e0000 */
[C---:B------:R-:W-:Y:S02]  /*f0b0*/  VIADD R5, R2.reuse, 0x10 ;  /* 0x0000001002057836 */ /* 0x040fe40000000000 */
[----:B------:R-:W-:-:S03]  /*f0c0*/  ISETP.GE.AND P4, PT, R2, R3, PT ;  /* 0x000000030200720c */ /* 0x000fc60003f86270 */
[----:B------:R-:W-:Y:S02]  /*f0d0*/  ISETP.GE.AND P3, PT, R5, R3, PT ;  /* 0x000000030500720c */ /* 0x000fe40003f66270 */
[----:B------:R-:W1:Y:S08]  /*f0e0*/  SHFL.IDX PT, R5, R4, 0x1, 0x181f ;  /* 0x00381f0004057f89 */ /* 0x000e7000000e0000 */
[----:B0-----:R-:W-:-:S05]  /*f0f0*/  @!P4 LEA R7, P5, R11, R7, 0x1 ;  /* 0x000000070b07c211 */ /* 0x001fca00078a08ff */
[----:B------:R-:W-:Y:S01]  /*f100*/  @!P4 IMAD.X R6, RZ, RZ, R6, P5 ;  /* 0x000000ffff06c224 */ /* 0x000fe200028e0606 */
[----:B-1----:R-:W-:-:S04]  /*f110*/  @!P3 LEA R8, P5, R11, R5, 0x1 ;  /* 0x000000050b08b211 */ /* 0x002fc800078a08ff */
[----:B------:R-:W-:Y:S01]  /*f120*/  @!P4 LOP3.LUT R7, R7, R6, RZ, 0x3c, !PT ;  /* 0x000000060707c212 */ /* 0x000fe200078e3cff */
[----:B------:R-:W-:-:S03]  /*f130*/  @!P3 IMAD.X R5, RZ, RZ, R9, P5 ;  /* 0x000000ffff05b224 */ /* 0x000fc600028e0609 */
[----:B------:R-:W-:-:S04]  /*f140*/  @!P4 LOP3.LUT R6, R7, R6, RZ, 0x3c, !PT ;  /* 0x000000060706c212 */ /* 0x000fc800078e3cff */
[----:B------:R-:W-:-:S05]  /*f150*/  @!P4 LOP3.LUT R7, R7, R6, RZ, 0x3c, !PT ;  /* 0x000000060707c212 */ /* 0x000fca00078e3cff */
[----:B-----5:R-:W-:Y:S04]  /*f160*/  @!P4 LDGSTS.E.BYPASS.LTC128B.128 [R10+0x15400], desc[UR60][R6.64], !P2 ;  /* 0x15400000060acfae */ /* 0x020fe8000d101d7c */
[----:B------:R-:W-:Y:S04]  /*f170*/  @!P4 LDGSTS.E.BYPASS.LTC128B.128 [R10+0x19400], desc[UR60][R6.64+0x80], !P1 ;  /* 0x19400080060acfae */ /* 0x000fe8000c901d7c */
[----:B------:R0:W-:Y:S02]  /*f180*/  @!P4 LDGSTS.E.BYPASS.LTC128B.128 [R10+0x1d400], desc[UR60][R6.64+0x100], !P0 ;  /* 0x1d400100060acfae */ /* 0x0001e4000c101d7c */
[----:B0-----:R-:W-:-:S02]  /*f190*/  @!P3 IMAD.MOV.U32 R6, RZ, RZ, R8 ;  /* 0x000000ffff06b224 */ /* 0x001fc400078e0008 */
[----:B------:R-:W-:Y:S01]  /*f1a0*/  @!P3 IMAD.MOV.U32 R7, RZ, RZ, R5 ;  /* 0x000000ffff07b224 */ /* 0x000fe200078e0005 */
[----:B------:R-:W-:Y:S01]  /*f1b0*/  SHFL.IDX PT, R8, R0, 0x2, 0x181f ;  /* 0x00581f0000087f89 */ /* 0x000fe200000e0000 */
[----:B------:R-:W-:-:S03]  /*f1c0*/  VIADD R5, R2, 0x20 ;  /* 0x0000002002057836 */ /* 0x000fc60000000000 */
[----:B------:R-:W-:Y:S04]  /*f1d0*/  @!P3 LDGSTS.E.BYPASS.LTC128B.128 [R10+0x15c00], desc[UR60][R6.64], !P2 ;  /* 0x15c00000060abfae */ /* 0x000fe8000d101d7c */
[----:B------:R-:W-:Y:S04]  /*f1e0*/  @!P3 LDGSTS.E.BYPASS.LTC128B.128 [R10+0x19c00], desc[UR60][R6.64+0x80], !P1 ;  /* 0x19c00080060abfae */ /* 0x000fe8000c901d7c */
[----:B------:R0:W-:Y:S01]  /*f1f0*/  @!P3 LDGSTS.E.BYPASS.LTC128B.128 [R10+0x1dc00], desc[UR60][R6.64+0x100], !P0 ;  /* 0x1dc00100060abfae */ /* 0x0001e2000c101d7c */
[----:B------:R-:W-:-:S03]  /*f200*/  ISETP.GE.AND P3, PT, R5, R3, PT ;  /* 0x000000030500720c */ /* 0x000fc60003f66270 */
[----:B------:R-:W1:Y:S10]  /*f210*/  SHFL.IDX PT, R5, R4, 0x2, 0x181f ;  /* 0x00581f0004057f89 */ /* 0x000e7400000e0000 */
        /* <DEDUP_REMOVED lines=38> */
[----:B------:R-:W-:Y:S02]  /*f480*/  @!P3 LDGSTS.E.BYPASS.LTC128B.128 [R10+0x17c00], desc[UR60][R6.64], !P2 ;  /* 0x17c00000060abfae */ /* 0x000fe4000d101d7c */
[----:B------:R-:W-:Y:S02]  /*f490*/  ISETP.GE.AND P4, PT, R5, R3, PT ;  /* 0x000000030500720c */ /* 0x000fe40003f86270 */
[----:B------:R-:W0:Y:S04]  /*f4a0*/  SHFL.IDX PT, R5, R4, 0x6, 0x181f ;  /* 0x00d81f0004057f89 */ /* 0x000e2800000e0000 */
[----:B------:R-:W-:Y:S04]  /*f4b0*/  @!P3 LDGSTS.E.BYPASS.LTC128B.128 [R10+0x1bc00], desc[UR60][R6.64+0x80], !P1 ;  /* 0x1bc00080060abfae */ /* 0x000fe8000c901d7c */
[----:B------:R1:W-:Y:S04]  /*f4c0*/  @!P3 LDGSTS.E.BYPASS.LTC128B.128 [R10+0x1fc00], desc[UR60][R6.64+0x100], !P0 ;  /* 0x1fc00100060abfae */ /* 0x0003e8000c101d7c */
[----:B------:R-:W-:Y:S04]  /*f4d0*/  SHFL.IDX PT, R4, R4, 0x7, 0x181f ;  /* 0x00f81f0004047f89 */ /* 0x000fe800000e0000 */
[----:B-1----:R-:W1:Y:S01]  /*f4e0*/  SHFL.IDX PT, R6, R0, 0x6, 0x181f ;  /* 0x00d81f0000067f89 */ /* 0x002e6200000e0000 */
[----:B0-----:R-:W-:-:S03]  /*f4f0*/  @!P4 LEA R5, P3, R11, R5, 0x1 ;  /* 0x000000050b05c211 */ /* 0x001fc600078608ff */
[----:B------:R-:W2:Y:S02]  /*f500*/  SHFL.IDX PT, R0, R0, 0x7, 0x181f ;  /* 0x00f81f0000007f89 */ /* 0x000ea400000e0000 */
[----:B-1----:R-:W-:-:S04]  /*f510*/  @!P4 IMAD.X R6, RZ, RZ, R6, P3 ;  /* 0x000000ffff06c224 */ /* 0x002fc800018e0606 */
[----:B------:R-:W-:Y:S02]  /*f520*/  @!P4 IMAD.MOV.U32 R7, RZ, RZ, R6 ;  /* 0x000000ffff07c224 */ /* 0x000fe400078e0006 */
[----:B------:R-:W-:-:S05]  /*f530*/  @!P4 IMAD.MOV.U32 R6, RZ, RZ, R5 ;  /* 0x000000ffff06c224 */ /* 0x000fca00078e0005 */
[----:B------:R1:W-:Y:S04]  /*f540*/  @!P4 LDGSTS.E.BYPASS.LTC128B.128 [R10+0x18400], desc[UR60][R6.64], !P2 ;  /* 0x18400000060acfae */ /* 0x0003e8000d101d7c */
[----:B------:R1:W-:Y:S04]  /*f550*/  @!P4 LDGSTS.E.BYPASS.LTC128B.128 [R10+0x1c400], desc[UR60][R6.64+0x80], !P1 ;  /* 0x1c400080060acfae */ /* 0x0003e8000c901d7c */
[----:B--2---:R1:W-:Y:S02]  /*f560*/  @!P4 LDGSTS.E.BYPASS.LTC128B.128 [R10+0x20400], desc[UR60][R6.64+0x100], !P0 ;  /* 0x20400100060acfae */ /* 0x0043e4000c101d7c */
.L_x_4006:
[----:B------:R-:W-:Y:S01]  /*f570*/  VIADD R2, R2, 0x70 ;  /* 0x0000007002027836 */ /* 0x000fe20000000000 */
[----:B------:R-:W-:Y:S04]  /*f580*/  BSSY B0, `(.L_x_3884) ;  /* 0x000000e000007945 */ /* 0x000fe80003800000 */
[----:B------:R-:W-:-:S13]  /*f590*/  ISETP.GE.AND P3, PT, R2, R3, PT ;  /* 0x000000030200720c */ /* 0x000fda0003f66270 */
[----:B------:R-:W-:Y:S05]  /*f5a0*/  @P3 BRA `(.L_x_3885) ;  /* 0x00000000002c3947 */ /* 0x000fea0003800000 */
[----:B------:R-:W2:Y:S02]  /*f5b0*/  S2R R5, SR_TID.X ;  /* 0x0000000000057919 */ /* 0x000ea40000002100 */
[----:B--2---:R-:W-:-:S05]  /*f5c0*/  IMAD.SHL.U32 R5, R5, 0x8, RZ ;  /* 0x0000000805057824 */ /* 0x004fca00078e00ff */
        /* <DEDUP_REMOVED lines=9> */
.L_x_3885:
[----:B------:R-:W-:Y:S05]  /*f660*/  BSYNC B0 ;  /* 0x0000000000007941 */ /* 0x000fea0003800000 */
.L_x_3884:
[----:B012---:R-:W2:Y:S01]  /*f670*/  LDL R10, [R1+0x4] ;  /* 0x00000400010a7983 */ /* 0x007ea20000100800 */
[----:B------:R-:W-:Y:S01]  /*f680*/  PLOP3.LUT P0, PT, PT, PT, PT, 0x80, 0x0 ;  /* 0x000000000000781c */ /* 0x000fe20003f0f070 */
[----:B------:R-:W-:Y:S01]  /*f690*/  NOP ;  /* 0x0000000000007918 */ /* 0x000fe20000000000 */
[----:B--2---:R-:W-:-:S11]  /*f6a0*/  VIADD R6, R10, 0x36800 ;  /* 0x000368000a067836 */ /* 0x004fd60000000000 */
.L_x_3886:
        /* <DEDUP_REMOVED lines=19> */
.L_x_4007:
[----:B------:R-:W-:Y:S05]  /*f7e0*/  BSYNC B0 ;  /* 0x0000000000007941 */ /* 0x000fea0003800000 */
.L_x_3887:
        /* <DEDUP_REMOVED lines=28> */
[----:B------:R-:W-:-:S13]  /*f9b0*/  ISETP.NE.AND.EX P0, PT, RZ, UR5, PT, P0 ;  /* 0x00000005ff007c0c */ /* 0x000fda000bf05300 */
[----:B0-----:R-:W-:Y:S05]  /*f9c0*/  @!P0 BRA `(.L_x_3895) ;  /* 0x00000000004c8947 */ /* 0x001fea0003800000 */
[----:B------:R-:W2:Y:S01]  /*f9d0*/  LDL R11, [R1+0x20] ;  /* 0x00002000010b7983 */ /* 0x000ea20000100800 */
[----:B------:R-:W0:Y:S01]  /*f9e0*/  LDC R5, c[0x0][0x43c] ;  /* 0x00010f00ff057b82 */ /* 0x000e220000000800 */
[----:B------:R-:W-:Y:S02]  /*f9f0*/  ULDC.64 UR6, c[0x0][0x428] ;  /* 0x00010a0000067ab9 */ /* 0x000fe40000000a00 */
[----:B------:R-:W3:Y:S01]  /*fa00*/  LDL R7, [R1+0xc] ;  /* 0x00000c0001077983 */ /* 0x000ee20000100800 */
        /* <DEDUP_REMOVED lines=15> */
.L_x_3895:
[----:B------:R-:W2:Y:S01]  /*fb00*/  LDL R2, [R1+0x4] ;  /* 0x0000040001027983 */ /* 0x000ea20000100800 */
[----:B------:R-:W-:Y:S01]  /*fb10*/  BSSY B3, `(.L_x_3896) ;  /* 0x0000005000037945 */ /* 0x000fe20003800000 */
[----:B--2---:R-:W-:Y:S01]  /*fb20*/  IMAD R3, R8, 0x8, R2 ;  /* 0x0000000808037824 */ /* 0x004fe200078e0202 */
[----:B------:R-:W-:-:S04]  /*fb30*/  SHF.L.U32 R2, R10, 0x1f, RZ ;  /* 0x0000001f0a027819 */ /* 0x000fc800000006ff */
[----:B------:R-:W1:Y:S02]  /*fb40*/  SYNCS.PHASECHK.TRANS64.TRYWAIT P0, [R3+URZ+0x36840], R2 ;  /* 0x03684002030075a7 */ /* 0x000e64000800017f */
[----:B-1----:R-:W-:Y:S05]  /*fb50*/  @!P0 BRA `(.L_x_3897) ;  /* 0x0000004400908947 */ /* 0x002fea0003800000 */
.L_x_4008:
[----:B------:R-:W-:Y:S05]  /*fb60*/  BSYNC B3 ;  /* 0x0000000000037941 */ /* 0x000fea0003800000 */
.L_x_3896:
        /* <DEDUP_REMOVED lines=12> */
.L_x_3899:
[----:B------:R-:W-:Y:S05]  /*fc30*/  BSYNC B3 ;  /* 0x0000000000037941 */ /* 0x000fea0003800000 */
.L_x_3898:
        /* <DEDUP_REMOVED lines=13> */
.L_x_3900:
        /* <DEDUP_REMOVED lines=16> */
.L_x_3901:
        /* <DEDUP_REMOVED lines=16> */
.L_x_3902:
        /* <DEDUP_REMOVED lines=17> */
.L_x_4009:
[----:B------:R-:W-:Y:S05]  /*10020*/  BSYNC B3 ;  /* 0x0000000000037941 */ /* 0x000fea0003800000 */
.L_x_3903:
[----:B------:R1:W5:Y:S01]  /*10030*/  LDL R17, [R1+0x8] ;  /* 0x0000080001117983 */ /* 0x0003620000100800 */
[----:B------:R-:W-:Y:S01]  /*10040*/  BSSY B3, `(.L_x_3905) ;  /* 0x000000d000037945 */ /* 0x000fe20003800000 */
[----:B------:R-:W-:Y:S02]  /*10050*/  IMAD.MOV.U32 R12, RZ, RZ, 0x0 ;  /* 0x00000000ff0c7424 */ /* 0x000fe400078e00ff */
[----:B------:R-:W-:Y:S01]  /*10060*/  IMAD.MOV.U32 R13, RZ, RZ, 0x14f00000 ;  /* 0x14f00000ff0d7424 */ /* 0x000fe200078e00ff */
[----:B------:R-:W-:Y:S06]  /*10070*/  @P1 BRA `(.L_x_3906) ;  /* 0x0000000000241947 */ /* 0x000fec0003800000 */
[----:B------:R-:W2:Y:S01]  /*10080*/  LDL R7, [R1+0x4] ;  /* 0x0000040001077983 */ /* 0x000ea20000100800 */
[----:B------:R-:W3:Y:S01]  /*10090*/  S2R R5, SR_TID.X ;  /* 0x0000000000057919 */ /* 0x000ee20000002100 */
[----:B0-----:R-:W-:Y:S01]  /*100a0*/  IMAD.MOV.U32 R3, RZ, RZ, 0xa800 ;  /* 0x0000a800ff037424 */ /* 0x001fe200078e00ff */
[----:B---3--:R-:W-:-:S04]  /*100b0*/  LOP3.LUT R5, R5, 0x1f, RZ, 0xc0, !PT ;  /* 0x0000001f05057812 */ /* 0x008fc800078ec0ff */
[----:B------:R-:W-:Y:S01]  /*100c0*/  ISETP.NE.AND P0, PT, R5, RZ, PT ;  /* 0x000000ff0500720c */ /* 0x000fe20003f05270 */
[----:B--2--5:R-:W-:-:S04]  /*100d0*/  IMAD R2, R17, 0x8, R7 ;  /* 0x0000000811027824 */ /* 0x024fc800078e0207 */
[----:B------:R2:W-:Y:S08]  /*100e0*/  SYNCS.ARRIVE.TRANS64 RZ, [R2+URZ+0x36850], R3 ;  /* 0x0368500302ff79a7 */ /* 0x0005f0000800003f */
[----:B------:R-:W-:Y:S05]  /*100f0*/  @!P0 BRA `(.L_x_3906) ;  /* 0x0000000000048947 */ /* 0x000fea0003800000 */
[----:B------:R-:W-:Y:S01]  /*10100*/  BPT.TRAP 0x1 ;  /* 0x000000040000795c */ /* 0x000fe20000300000 */
.L_x_3906:
[----:B------:R-:W-:Y:S05]  /*10110*/  BSYNC B3 ;  /* 0x0000000000037941 */ /* 0x000fea0003800000 */
.L_x_3905:
[----:B0-2---:R-:W2:Y:S04]  /*10120*/  LDL R2, [R1+0x4] ;  /* 0x0000040001027983 */ /* 0x005ea80000100800 */
[----:B------:R-:W3:Y:S04]  /*10130*/  LDL R7, [R1+0x18] ;  /* 0x0000180001077983 */ /* 0x000ee80000100800 */
[----:B------:R-:W3:Y:S01]  /*10140*/  LDL.LU R5, [R1+0x14] ;  /* 0x0000140001057983 */ /* 0x000ee20000300800 */
[----:B------:R-:W-:Y:S01]  /*10150*/  R2UR UR10, R11 ;  /* 0x000000000b0a72ca */ /* 0x000fe200000e0000 */
[----:B------:R-:W-:Y:S01]  /*10160*/  UIADD3 UR4, UP0, UR38, 0x470, URZ ;  /* 0x0000047026047890 */ /* 0x000fe2000ff1e03f */
[----:B------:R-:W-:-:S02]  /*10170*/  R2UR UR6, R12 ;  /* 0x000000000c0672ca */ /* 0x000fc400000e0000 */
[----:B------:R-:W-:Y:S01]  /*10180*/  R2UR UR7, R13 ;  /* 0x000000000d0772ca */ /* 0x000fe200000e0000 */
[----:B------:R-:W-:Y:S01]  /*10190*/  UIADD3.X UR5, URZ, UR39, URZ, UP0, !UPT ;  /* 0x000000273f057290 */ /* 0x000fe200087fe43f */
[----:B------:R-:W-:Y:S01]  /*101a0*/  PLOP3.LUT P0, PT, PT, PT, PT, 0x80, 0x0 ;  /* 0x000000000000781c */ /* 0x000fe20003f0f070 */
[C-C-:B--2--5:R-:W-:Y:S02]  /*101b0*/  IMAD R3, R17.reuse, 0x8, R2.reuse ;  /* 0x0000000811037824 */ /* 0x164fe400078e0202 */
[----:B------:R-:W-:Y:S02]  /*101c0*/  IMAD R2, R17, 0xa800, R2 ;  /* 0x0000a80011027824 */ /* 0x000fe400078e0202 */
[----:B------:R-:W-:Y:S02]  /*101d0*/  VIADD R3, R3, 0x36850 ;  /* 0x0003685003037836 */ /* 0x000fe40000000000 */
[----:B---3--:R-:W-:Y:S02]  /*101e0*/  IMAD R5, R5, 0x70, R7 ;  /* 0x0000007005057824 */ /* 0x008fe400078e0207 */
[----:B------:R-:W-:-:S07]  /*101f0*/  VIADD R7, R2, 0x400 ;  /* 0x0000040002077836 */ /* 0x000fce0000000000 */
.L_x_3907:
        /* <DEDUP_REMOVED lines=11> */
[----:B------:R-:W-:Y:S02]  /*102b0*/  R2UR UR10, R15 ;  /* 0x000000000f0a72ca */ /* 0x000fe400000e0000 */
[----:B------:R-:W-:Y:S02]  /*102c0*/  R2UR UR6, R12 ;  /* 0x000000000c0672ca */ /* 0x000fe400000e0000 */
[----:B------:R-:W-:Y:S02]  /*102d0*/  R2UR UR7, R13 ;  /* 0x000000000d0772ca */ /* 0x000fe400000e0000 */
[----:B------:R-:W-:Y:S02]  /*102e0*/  PLOP3.LUT P0, PT, PT, PT, PT, 0x80, 0x0 ;  /* 0x000000000000781c */ /* 0x000fe40003f0f070 */
[----:B------:R-:W-:-:S11]  /*102f0*/  IADD3 R7, R2, 0x3c00, RZ ;  /* 0x00003c0002077810 */ /* 0x000fd60007ffe0ff */
.L_x_3908:
        /* <DEDUP_REMOVED lines=16> */
.L_x_3909:
        /* <DEDUP_REMOVED lines=13> */
.L_x_3894:
[----:B------:R-:W-:Y:S05]  /*104d0*/  BSYNC B1 ;  /* 0x0000000000017941 */ /* 0x000fea0003800000 */
.L_x_3893:
[----:B0-----:R-:W2:Y:S04]  /*104e0*/  LDL.LU R0, [R1+0x30] ;  /* 0x0000300001007983 */ /* 0x001ea80000300800 */
[----:B------:R0:W-:Y:S04]  /*104f0*/  STL [R1+0x8], R8 ;  /* 0x0000080801007387 */ /* 0x0001e80000100800 */
[----:B------:R0:W-:Y:S02]  /*10500*/  STL [R1+0x10], R10 ;  /* 0x0000100a01007387 */ /* 0x0001e40000100800 */
[----:B0-2---:R-:W-:-:S07]  /*10510*/  VIADD R0, R0, 0xfffffffd ;  /* 0xfffffffd00007836 */ /* 0x005fce0000000000 */
.L_x_3892:
[----:B------:R-:W-:Y:S05]  /*10520*/  BSYNC B2 ;  /* 0x0000000000027941 */ /* 0x000fea0003800000 */
.L_x_3891:
[----:B------:R-:W2:Y:S01]  /*10530*/  LDL.LU R2, [R1+0x2c] ;  /* 0x00002c0001027983 */ /* 0x000ea20000300800 */
[----:B------:R-:W-:-:S05]  /*10540*/  IMAD.MOV R9, RZ, RZ, -R9 ;  /* 0x000000ffff097224 */ /* 0x000fca00078e0a09 */
[----:B--2---:R-:W-:-:S13]  /*10550*/  ISETP.NE.AND P0, PT, R2, R9, PT ;  /* 0x000000090200720c */ /* 0x004fda0003f05270 */
[----:B------:R-:W-:Y:S05]  /*10560*/  @!P0 BRA `(.L_x_3890) ;  /* 0x0000001800008947 */ /* 0x000fea0003800000 */
[----:B------:R0:W5:Y:S02]  /*10570*/  LDL R8, [R1] ;  /* 0x0000000001087983 */ /* 0x0001640000100800 */
.L_x_3944:
[----:B--2---:R-:W2:Y:S04]  /*10580*/  LDL R4, [R1+0x1c] ;  /* 0x00001c0001047983 */ /* 0x004ea80000100800 */
[----:B---3--:R-:W3:Y:S04]  /*10590*/  LDL R3, [R1+0x8] ;  /* 0x0000080001037983 */ /* 0x008ee80000100800 */
[----:B----4-:R-:W4:Y:S01]  /*105a0*/  LDL R2, [R1+0x10] ;  /* 0x0000100001027983 */ /* 0x010f220000100800 */
        /* <DEDUP_REMOVED lines=15> */
[----:B-----5:R-:W3:Y:S01]  /*106a0*/  LDC R8, c[0x0][0x43c] ;  /* 0x00010f00ff087b82 */ /* 0x020ee20000000800 */
[----:B------:R-:W-:Y:S02]  /*106b0*/  ULDC.64 UR6, c[0x0][0x428] ;  /* 0x00010a0000067ab9 */ /* 0x000fe40000000a00 */
[----:B------:R-:W4:Y:S01]  /*106c0*/  LDL R9, [R1+0xc] ;  /* 0x00000c0001097983 */ /* 0x000f220000100800 */
[----:B---3--:R-:W-:-:S13]  /*106d0*/  ISETP.NE.AND P0, PT, R8, 0x1, PT ;  /* 0x000000010800780c */ /* 0x008fda0003f05270 */
[----:B------:R-:W3:Y:S02]  /*106e0*/  @P0 LDC.64 R2, c[0x0][0x440] ;  /* 0x00011000ff020b82 */ /* 0x000ee40000000a00 */
[----:B---3--:R-:W-:-:S04]  /*106f0*/  @P0 IMAD.HI.U32 R7, R0, R2, RZ ;  /* 0x0000000200070227 */ /* 0x008fc800078e00ff */
[----:B------:R-:W-:Y:S01]  /*10700*/  IMAD.MOV.U32 R2, RZ, RZ, R0 ;  /* 0x000000ffff027224 */ /* 0x000fe200078e0000 */
[----:B------:R-:W-:-:S04]  /*10710*/  @P0 SHF.R.U32.HI R2, RZ, R3, R7 ;  /* 0x00000003ff020219 */ /* 0x000fc80000011607 */
[--C-:B------:R-:W-:Y:S01]  /*10720*/  SHF.R.S32.HI R3, RZ, 0x1f, R2.reuse ;  /* 0x0000001fff037819 */ /* 0x100fe20000011402 */
[----:B------:R-:W-:-:S04]  /*10730*/  IMAD.MOV R7, RZ, RZ, -R2 ;  /* 0x000000ffff077224 */ /* 0x000fc800078e0a02 */
[----:B------:R-:W-:Y:S02]  /*10740*/  IMAD R7, R8, R7, R0 ;  /* 0x0000000708077224 */ /* 0x000fe400078e0200 */
[----:B--2---:R-:W-:-:S04]  /*10750*/  IMAD R8, R10, UR6, RZ ;  /* 0x000000060a087c24 */ /* 0x004fc8000f8e02ff */
[C---:B----4-:R-:W-:Y:S02]  /*10760*/  IMAD R8, R9.reuse, UR7, R8 ;  /* 0x0000000709087c24 */ /* 0x050fe4000f8e0208 */
[----:B------:R-:W-:-:S04]  /*10770*/  IMAD.WIDE.U32 R2, R9, UR6, R2 ;  /* 0x0000000609027c25 */ /* 0x000fc8000f8e0002 */
[----:B------:R-:W-:Y:S01]  /*10780*/  IMAD.IADD R3, R8, 0x1, R3 ;  /* 0x0000000108037824 */ /* 0x000fe200078e0203 */
[----:B------:R-:W-:-:S04]  /*10790*/  LEA R8, P0, R2, UR4, 0x2 ;  /* 0x0000000402087c11 */ /* 0x000fc8000f8010ff */
[----:B------:R-:W-:-:S05]  /*107a0*/  LEA.HI.X R9, R2, UR5, R3, 0x2, P0 ;  /* 0x0000000502097c11 */ /* 0x000fca00080f1403 */
[----:B------:R2:W5:Y:S04]  /*107b0*/  LDG.E R8, desc[UR60][R8.64] ;  /* 0x0000003c08087981 */ /* 0x000568000c1e1900 */
.L_x_3912:
[----:B------:R-:W3:Y:S01]  /*107c0*/  LDL R2, [R1+0x4] ;  /* 0x0000040001027983 */ /* 0x000ee20000100800 */
[----:B------:R-:W-:Y:S01]  /*107d0*/  BSSY B2, `(.L_x_3913) ;  /* 0x0000005000027945 */ /* 0x000fe20003800000 */
[----:B---3--:R-:W-:Y:S01]  /*107e0*/  IMAD R3, R4, 0x8, R2 ;  /* 0x0000000804037824 */ /* 0x008fe200078e0202 */
[----:B------:R-:W-:-:S04]  /*107f0*/  SHF.L.U32 R2, R5, 0x1f, RZ ;  /* 0x0000001f05027819 */ /* 0x000fc800000006ff */
[----:B------:R-:W3:Y:S02]  /*10800*/  SYNCS.PHASECHK.TRANS64.TRYWAIT P0, [R3+URZ+0x36840], R2 ;  /* 0x03684002030075a7 */ /* 0x000ee4000800017f */
[----:B---3--:R-:W-:Y:S05]  /*10810*/  @!P0 BRA `(.L_x_3914) ;  /* 0x0000003800888947 */ /* 0x008fea0003800000 */
.L_x_4010:
[----:B------:R-:W-:Y:S05]  /*10820*/  BSYNC B2 ;  /* 0x0000000000027941 */ /* 0x000fea0003800000 */
.L_x_3913:
[----:B--2---:R-:W2:Y:S01]  /*10830*/  S2R R9, SR_TID.X ;  /* 0x0000000000097919 */ /* 0x004ea20000002100 */
[----:B------:R-:W-:Y:S01]  /*10840*/  BSSY B2, `(.L_x_3915) ;  /* 0x000000b000027945 */ /* 0x000fe20003800000 */
[----:B--2---:R-:W-:-:S04]  /*10850*/  LOP3.LUT R9, R9, 0x7f, RZ, 0xc0, !PT ;  /* 0x0000007f09097812 */ /* 0x004fc800078ec0ff */
[----:B------:R-:W-:-:S13]  /*10860*/  ISETP.NE.AND P1, PT, R9, RZ, PT ;  /* 0x000000ff0900720c */ /* 0x000fda0003f25270 */
[----:B------:R-:W-:Y:S05]  /*10870*/  @P1 BRA `(.L_x_3916) ;  /* 0x00000000001c1947 */ /* 0x000fea0003800000 */
[----:B------:R-:W2:Y:S01]  /*10880*/  S2R R9, SR_TID.X ;  /* 0x0000000000097919 */ /* 0x000ea20000002100 */
[----:B---3--:R-:W-:-:S04]  /*10890*/  IMAD.MOV.U32 R2, RZ, RZ, 0xa800 ;  /* 0x0000a800ff027424 */ /* 0x008fc800078e00ff */
[----:B------:R4:W-:Y:S01]  /*108a0*/  SYNCS.ARRIVE.TRANS64 RZ, [R3+URZ+0x36830], R2 ;  /* 0x0368300203ff79a7 */ /* 0x0009e2000800003f */
[----:B--2---:R-:W-:-:S04]  /*108b0*/  LOP3.LUT R9, R9, 0x1f, RZ, 0xc0, !PT ;  /* 0x0000001f09097812 */ /* 0x004fc800078ec0ff */
[----:B------:R-:W-:-:S13]  /*108c0*/  ISETP.NE.AND P0, PT, R9, RZ, PT ;  /* 0x000000ff0900720c */ /* 0x000fda0003f05270 */
[----:B----4-:R-:W-:Y:S05]  /*108d0*/  @!P0 BRA `(.L_x_3916) ;  /* 0x0000000000048947 */ /* 0x010fea0003800000 */
[----:B------:R-:W-:Y:S01]  /*108e0*/  BPT.TRAP 0x1 ;  /* 0x000000040000795c */ /* 0x000fe20000300000 */
.L_x_3916:
[----:B------:R-:W-:Y:S05]  /*108f0*/  BSYNC B2 ;  /* 0x0000000000027941 */ /* 0x000fea0003800000 */
.L_x_3915:
[----:B------:R-:W2:Y:S04]  /*10900*/  LDL R9, [R1+0x4] ;  /* 0x0000040001097983 */ /* 0x000ea80000100800 */
[----:B---3--:R-:W3:Y:S01]  /*10910*/  LDL R2, [R1+0x18] ;  /* 0x0000180001027983 */ /* 0x008ee20000100800 */
        /* <DEDUP_REMOVED lines=11> */
.L_x_3917:
        /* <DEDUP_REMOVED lines=16> */
.L_x_3918:
        /* <DEDUP_REMOVED lines=16> */
.L_x_3919:
        /* <DEDUP_REMOVED lines=10> */
[----:B------:R-:W2:Y:S04]  /*10c70*/  LDL.LU R12, [R1+0x10] ;  /* 0x00001000010c7983 */ /* 0x000ea80000300800 */
[----:B------:R-:W3:Y:S01]  /*10c80*/  LDL R10, [R1+0x8] ;  /* 0x00000800010a7983 */ /* 0x000ee20000100800 */
[----:B------:R-:W-:Y:S01]  /*10c90*/  BSSY B2, `(.L_x_3920) ;  /* 0x0000005000027945 */ /* 0x000fe20003800000 */
[----:B--2---:R-:W-:Y:S01]  /*10ca0*/  SHF.L.U32 R3, R12, 0x1f, RZ ;  /* 0x0000001f0c037819 */ /* 0x004fe200000006ff */
[----:B---3--:R-:W-:-:S04]  /*10cb0*/  IMAD R2, R10, 0x8, R6 ;  /* 0x000000080a027824 */ /* 0x008fc800078e0206 */
[----:B------:R-:W2:Y:S02]  /*10cc0*/  SYNCS.PHASECHK.TRANS64.TRYWAIT P0, [R2+URZ+0x60], R3 ;  /* 0x00006003020075a7 */ /* 0x000ea4000800017f */
[----:B--2---:R-:W-:Y:S05]  /*10cd0*/  @!P0 BRA `(.L_x_3921) ;  /* 0x00000034006c8947 */ /* 0x004fea0003800000 */
.L_x_4011:
[----:B------:R-:W-:Y:S05]  /*10ce0*/  BSYNC B2 ;  /* 0x0000000000027941 */ /* 0x000fea0003800000 */
.L_x_3920:
[----:B------:R-:W-:Y:S01]  /*10cf0*/  BSSY B2, `(.L_x_3922) ;  /* 0x000000b000027945 */ /* 0x000fe20003800000 */
[----:B------:R-:W-:Y:S02]  /*10d00*/  IMAD.MOV.U32 R12, RZ, RZ, 0x0 ;  /* 0x00000000ff0c7424 */ /* 0x000fe400078e00ff */
[----:B------:R-:W-:Y:S01]  /*10d10*/  IMAD.MOV.U32 R13, RZ, RZ, 0x14f00000 ;  /* 0x14f00000ff0d7424 */ /* 0x000fe200078e00ff */
[----:B------:R-:W-:Y:S06]  /*10d20*/  @P1 BRA `(.L_x_3923) ;  /* 0x00000000001c1947 */ /* 0x000fec0003800000 */
[----:B------:R-:W3:Y:S01]  /*10d30*/  S2R R9, SR_TID.X ;  /* 0x0000000000097919 */ /* 0x000ee20000002100 */
[----:B--2---:R-:W-:-:S04]  /*10d40*/  IMAD.MOV.U32 R3, RZ, RZ, 0xa800 ;  /* 0x0000a800ff037424 */ /* 0x004fc800078e00ff */
[----:B------:R4:W-:Y:S01]  /*10d50*/  SYNCS.ARRIVE.TRANS64 RZ, [R2+URZ+0x50], R3 ;  /* 0x0000500302ff79a7 */ /* 0x0009e2000800003f */
[----:B---3--:R-:W-:-:S04]  /*10d60*/  LOP3.LUT R9, R9, 0x1f, RZ, 0xc0, !PT ;  /* 0x0000001f09097812 */ /* 0x008fc800078ec0ff */
[----:B------:R-:W-:-:S13]  /*10d70*/  ISETP.NE.AND P0, PT, R9, RZ, PT ;  /* 0x000000ff0900720c */ /* 0x000fda0003f05270 */
[----:B----4-:R-:W-:Y:S05]  /*10d80*/  @!P0 BRA `(.L_x_3923) ;  /* 0x0000000000048947 */ /* 0x010fea0003800000 */
[----:B------:R-:W-:Y:S01]  /*10d90*/  BPT.TRAP 0x1 ;  /* 0x000000040000795c */ /* 0x000fe20000300000 */
.L_x_3923:
[----:B------:R-:W-:Y:S05]  /*10da0*/  BSYNC B2 ;  /* 0x0000000000027941 */ /* 0x000fea0003800000 */
.L_x_3922:
[----:B------:R-:W3:Y:S04]  /*10db0*/  LDL R17, [R1+0x4] ;  /* 0x0000040001117983 */ /* 0x000ee80000100800 */
[----:B--2---:R-:W3:Y:S04]  /*10dc0*/  LDL.LU R3, [R1+0x8] ;  /* 0x0000080001037983 */ /* 0x004ee80000300800 */
[----:B------:R-:W2:Y:S04]  /*10dd0*/  LDL R10, [R1+0x18] ;  /* 0x00001800010a7983 */ /* 0x000ea80000100800 */
[----:B------:R-:W2:Y:S01]  /*10de0*/  LDL.LU R9, [R1+0x14] ;  /* 0x0000140001097983 */ /* 0x000ea20000300800 */
[----:B------:R-:W-:Y:S01]  /*10df0*/  R2UR UR10, R11 ;  /* 0x000000000b0a72ca */ /* 0x000fe200000e0000 */
[----:B------:R-:W-:Y:S01]  /*10e00*/  UIADD3 UR4, UP0, UR38, 0x470, URZ ;  /* 0x0000047026047890 */ /* 0x000fe2000ff1e03f */
[----:B------:R-:W-:Y:S01]  /*10e10*/  R2UR UR6, R12 ;  /* 0x000000000c0672ca */ /* 0x000fe200000e0000 */
[----:B------:R-:W-:Y:S01]  /*10e20*/  VIADD R2, R2, 0x50 ;  /* 0x0000005002027836 */ /* 0x000fe20000000000 */
[----:B------:R-:W-:Y:S01]  /*10e30*/  R2UR UR7, R13 ;  /* 0x000000000d0772ca */ /* 0x000fe200000e0000 */
[----:B------:R-:W-:Y:S01]  /*10e40*/  UIADD3.X UR5, URZ, UR39, URZ, UP0, !UPT ;  /* 0x000000273f057290 */ /* 0x000fe200087fe43f */
[----:B------:R-:W-:Y:S01]  /*10e50*/  PLOP3.LUT P0, PT, PT, PT, PT, 0x80, 0x0 ;  /* 0x000000000000781c */ /* 0x000fe20003f0f070 */
[----:B---3--:R-:W-:-:S02]  /*10e60*/  IMAD R3, R3, 0xa800, R17 ;  /* 0x0000a80003037824 */ /* 0x008fc400078e0211 */
[----:B--2---:R-:W-:Y:S02]  /*10e70*/  IMAD R9, R9, 0x70, R10 ;  /* 0x0000007009097824 */ /* 0x004fe400078e020a */
[----:B------:R-:W-:-:S08]  /*10e80*/  VIADD R10, R3, 0x400 ;  /* 0x00000400030a7836 */ /* 0x000fd00000000000 */
.L_x_3924:
        /* <DEDUP_REMOVED lines=10> */
[----:B--2---:R-:W-:Y:S05]  /*10f30*/  @P0 BRA.U.ANY `(.L_x_3924) ;  /* 0xfffffffd00d40947 */ /* 0x004fea000393ffff */
[----:B------:R-:W-:Y:S01]  /*10f40*/  R2UR UR10, R15 ;  /* 0x000000000f0a72ca */ /* 0x000fe200000e0000 */
[----:B------:R-:W-:Y:S01]  /*10f50*/  VIADD R10, R3, 0x3c00 ;  /* 0x00003c00030a7836 */ /* 0x000fe20000000000 */
[----:B------:R-:W-:Y:S02]  /*10f60*/  R2UR UR6, R12 ;  /* 0x000000000c0672ca */ /* 0x000fe400000e0000 */
[----:B------:R-:W-:Y:S02]  /*10f70*/  R2UR UR7, R13 ;  /* 0x000000000d0772ca */ /* 0x000fe400000e0000 */
[----:B------:R-:W-:-:S13]  /*10f80*/  PLOP3.LUT P0, PT, PT, PT, PT, 0x80, 0x0 ;  /* 0x000000000000781c */ /* 0x000fda0003f0f070 */
.L_x_3925:
        /* <DEDUP_REMOVED lines=16> */
.L_x_3926:
        /* <DEDUP_REMOVED lines=11> */
[----:B------:R2:W-:Y:S04]  /*11140*/  STL [R1+0x14], R7 ;  /* 0x0000140701007387 */ /* 0x0005e80000100800 */
[----:B------:R2:W-:Y:S02]  /*11150*/  STL [R1], R8 ;  /* 0x0000000801007387 */ /* 0x0005e40000100800 */
.L_x_3911:
[----:B------:R-:W-:Y:S05]  /*11160*/  BSYNC B1 ;  /* 0x0000000000017941 */ /* 0x000fea0003800000 */
.L_x_3910:
[----:B------:R-:W3:Y:S01]  /*11170*/  LDL R2, [R1+0x1c] ;  /* 0x00001c0001027983 */ /* 0x000ee20000100800 */
[----:B------:R-:W-:Y:S01]  /*11180*/  VIADD R3, R4, 0x1 ;  /* 0x0000000104037836 */ /* 0x000fe20000000000 */
[----:B------:R-:W-:Y:S04]  /*11190*/  BSSY B1, `(.L_x_3927) ;  /* 0x00000ba000017945 */ /* 0x000fe80003800000 */
[----:B------:R-:W-:-:S04]  /*111a0*/  ISETP.NE.AND P0, PT, R3, 0x2, PT ;  /* 0x000000020300780c */ /* 0x000fc80003f05270 */
[----:B------:R-:W-:Y:S02]  /*111b0*/  SEL R11, R3, RZ, P0 ;  /* 0x000000ff030b7207 */ /* 0x000fe40000000000 */
[----:B---3--:R-:W-:Y:S02]  /*111c0*/  LOP3.LUT P1, RZ, R2, 0x1, RZ, 0xc0, !PT ;  /* 0x0000000102ff7812 */ /* 0x008fe4000782c0ff */
[----:B------:R-:W-:-:S04]  /*111d0*/  SEL R2, RZ, 0x1, P0 ;  /* 0x00000001ff027807 */ /* 0x000fc80000000000 */
[----:B------:R-:W-:-:S05]  /*111e0*/  LOP3.LUT R10, R5, R2, RZ, 0x3c, !PT ;  /* 0x00000002050a7212 */ /* 0x000fca00078e3cff */
[----:B------:R3:W-:Y:S04]  /*111f0*/  STL [R1+0x10], R10 ;  /* 0x0000100a01007387 */ /* 0x0007e80000100800 */
[----:B------:R3:W-:Y:S01]  /*11200*/  STL [R1+0x8], R11 ;  /* 0x0000080b01007387 */ /* 0x0007e20000100800 */
[----:B------:R-:W-:Y:S05]  /*11210*/  @!P1 BRA `(.L_x_3928) ;  /* 0x0000000800c49947 */ /* 0x000fea0003800000 */
[----:B------:R-:W-:Y:S01]  /*11220*/  ULDC.64 UR4, c[0x0][0x418] ;  /* 0x0001060000047ab9 */ /* 0x000fe20000000a00 */
[----:B--2---:R-:W-:Y:S01]  /*11230*/  VIADD R7, R0, 0xffffffff ;  /* 0xffffffff00077836 */ /* 0x004fe20000000000 */
[----:B------:R-:W-:-:S04]  /*11240*/  ISETP.NE.U32.AND P0, PT, RZ, UR4, PT ;  /* 0x00000004ff007c0c */ /* 0x000fc8000bf05070 */
[----:B------:R-:W-:-:S13]  /*11250*/  ISETP.NE.AND.EX P0, PT, RZ, UR5, PT, P0 ;  /* 0x00000005ff007c0c */ /* 0x000fda000bf05300 */
[----:B------:R-:W-:Y:S05]  /*11260*/  @!P0 BRA `(.L_x_3929) ;  /* 0x00000000004c8947 */ /* 0x000fea0003800000 */
[----:B------:R-:W2:Y:S01]  /*11270*/  LDL R13, [R1+0x20] ;  /* 0x00002000010d7983 */ /* 0x000ea20000100800 */
[----:B------:R-:W4:Y:S01]  /*11280*/  LDC R9, c[0x0][0x43c] ;  /* 0x00010f00ff097b82 */ /* 0x000f220000000800 */
[----:B------:R-:W-:Y:S02]  /*11290*/  ULDC.64 UR6, c[0x0][0x428] ;  /* 0x00010a0000067ab9 */ /* 0x000fe40000000a00 */
[----:B------:R-:W3:Y:S01]  /*112a0*/  LDL R12, [R1+0xc] ;  /* 0x00000c00010c7983 */ /* 0x000ee20000100800 */
[----:B----4-:R-:W-:-:S13]  /*112b0*/  ISETP.NE.AND P0, PT, R9, 0x1, PT ;  /* 0x000000010900780c */ /* 0x010fda0003f05270 */
[----:B------:R-:W4:Y:S02]  /*112c0*/  @P0 LDC.64 R2, c[0x0][0x440] ;  /* 0x00011000ff020b82 */ /* 0x000f240000000a00 */
[----:B----45:R-:W-:-:S04]  /*112d0*/  @P0 IMAD.HI.U32 R8, R7, R2, RZ ;  /* 0x0000000207080227 */ /* 0x030fc800078e00ff */
        /* <DEDUP_REMOVED lines=12> */
.L_x_3929:
[----:B------:R-:W4:Y:S01]  /*113a0*/  LDL R2, [R1+0x4] ;  /* 0x0000040001027983 */ /* 0x000f220000100800 */
[----:B------:R-:W-:Y:S01]  /*113b0*/  SHF.L.U32 R3, R10, 0x1f, RZ ;  /* 0x0000001f0a037819 */ /* 0x000fe200000006ff */
[----:B------:R-:W-:Y:S01]  /*113c0*/  BSSY B2, `(.L_x_3930) ;  /* 0x0000004000027945 */ /* 0x000fe20003800000 */
[----:B----4-:R-:W-:-:S04]  /*113d0*/  IMAD R2, R11, 0x8, R2 ;  /* 0x000000080b027824 */ /* 0x010fc800078e0202 */
[----:B------:R-:W4:Y:S02]  /*113e0*/  SYNCS.PHASECHK.TRANS64.TRYWAIT P0, [R2+URZ+0x36840], R3 ;  /* 0x03684003020075a7 */ /* 0x000f24000800017f */
[----:B----4-:R-:W-:Y:S05]  /*113f0*/  @!P0 BRA `(.L_x_3931) ;  /* 0x0000002c00b88947 */ /* 0x010fea0003800000 */
.L_x_4012:
[----:B------:R-:W-:Y:S05]  /*11400*/  BSYNC B2 ;  /* 0x0000000000027941 */ /* 0x000fea0003800000 */
.L_x_3930:
[----:B--2---:R-:W2:Y:S01]  /*11410*/  S2R R9, SR_TID.X ;  /* 0x0000000000097919 */ /* 0x004ea20000002100 */
[----:B------:R-:W-:Y:S01]  /*11420*/  BSSY B2, `(.L_x_3932) ;  /* 0x000000b000027945 */ /* 0x000fe20003800000 */
[----:B--2---:R-:W-:-:S04]  /*11430*/  LOP3.LUT R9, R9, 0x7f, RZ, 0xc0, !PT ;  /* 0x0000007f09097812 */ /* 0x004fc800078ec0ff */
[----:B------:R-:W-:-:S13]  /*11440*/  ISETP.NE.AND P1, PT, R9, RZ, PT ;  /* 0x000000ff0900720c */ /* 0x000fda0003f25270 */
[----:B------:R-:W-:Y:S05]  /*11450*/  @P1 BRA `(.L_x_3933) ;  /* 0x00000000001c1947 */ /* 0x000fea0003800000 */
[----:B------:R-:W2:Y:S01]  /*11460*/  S2R R9, SR_TID.X ;  /* 0x0000000000097919 */ /* 0x000ea20000002100 */
[----:B----4-:R-:W-:-:S04]  /*11470*/  IMAD.MOV.U32 R3, RZ, RZ, 0xa800 ;  /* 0x0000a800ff037424 */ /* 0x010fc800078e00ff */
[----:B------:R4:W-:Y:S01]  /*11480*/  SYNCS.ARRIVE.TRANS64 RZ, [R2+URZ+0x36830], R3 ;  /* 0x0368300302ff79a7 */ /* 0x0009e2000800003f */
[----:B--2---:R-:W-:-:S04]  /*11490*/  LOP3.LUT R9, R9, 0x1f, RZ, 0xc0, !PT ;  /* 0x0000001f09097812 */ /* 0x004fc800078ec0ff */
[----:B------:R-:W-:-:S13]  /*114a0*/  ISETP.NE.AND P0, PT, R9, RZ, PT ;  /* 0x000000ff0900720c */ /* 0x000fda0003f05270 */
[----:B----4-:R-:W-:Y:S05]  /*114b0*/  @!P0 BRA `(.L_x_3933) ;  /* 0x0000000000048947 */ /* 0x010fea0003800000 */
[----:B------:R-:W-:Y:S01]  /*114c0*/  BPT.TRAP 0x1 ;  /* 0x000000040000795c */ /* 0x000fe20000300000 */
.L_x_3933:
[----:B------:R-:W-:Y:S05]  /*114d0*/  BSYNC B2 ;  /* 0x0000000000027941 */ /* 0x000fea0003800000 */
.L_x_3932:
[----:B------:R-:W2:Y:S04]  /*114e0*/  LDL R9, [R1+0x8] ;  /* 0x0000080001097983 */ /* 0x000ea80000100800 */
[----:B---3--:R-:W3:Y:S04]  /*114f0*/  LDL R10, [R1+0x4] ;  /* 0x00000400010a7983 */ /* 0x008ee80000100800 */
[----:B----4-:R-:W4:Y:S01]  /*11500*/  LDL R2, [R1+0x18] ;  /* 0x0000180001027983 */ /* 0x010f220000100800 */
        /* <DEDUP_REMOVED lines=8> */
[----:B---3--:R-:W-:Y:S02]  /*11590*/  IMAD R9, R9, 0xa800, R10 ;  /* 0x0000a80009097824 */ /* 0x008fe400078e020a */
[----:B------:R-:W-:-:S02]  /*115a0*/  VIADD R3, R3, 0x30 ;  /* 0x0000003003037836 */ /* 0x000fc40000000000 */
[----:B----4-:R-:W-:Y:S02]  /*115b0*/  IMAD R2, R7, 0x70, R2 ;  /* 0x0000007007027824 */ /* 0x010fe400078e0202 */
[----:B------:R-:W-:-:S07]  /*115c0*/  VIADD R10, R9, 0x21400 ;  /* 0x00021400090a7836 */ /* 0x000fce0000000000 */
.L_x_3934:
        /* <DEDUP_REMOVED lines=16> */
.L_x_3935:
        /* <DEDUP_REMOVED lines=16> */
.L_x_3936:
        /* <DEDUP_REMOVED lines=10> */
[----:B------:R-:W-:Y:S01]  /*11870*/  SHF.L.U32 R5, R5, 0x1f, RZ ;  /* 0x0000001f05057819 */ /* 0x000fe200000006ff */
[----:B------:R-:W-:Y:S01]  /*11880*/  IMAD R2, R4, 0x8, R6 ;  /* 0x0000000804027824 */ /* 0x000fe200078e0206 */
[----:B------:R-:W-:Y:S03]  /*11890*/  BSSY B2, `(.L_x_3937) ;  /* 0x0000003000027945 */ /* 0x000fe60003800000 */
[----:B------:R-:W2:Y:S02]  /*118a0*/  SYNCS.PHASECHK.TRANS64.TRYWAIT P0, [R2+URZ+0x60], R5 ;  /* 0x00006005020075a7 */ /* 0x000ea4000800017f */
[----:B--2---:R-:W-:Y:S05]  /*118b0*/  @!P0 BRA `(.L_x_3938) ;  /* 0x00000028009c8947 */ /* 0x004fea0003800000 */
.L_x_4013:
[----:B------:R-:W-:Y:S05]  /*118c0*/  BSYNC B2 ;  /* 0x0000000000027941 */ /* 0x000fea0003800000 */
.L_x_3937:
[----:B------:R-:W-:Y:S01]  /*118d0*/  BSSY B2, `(.L_x_3939) ;  /* 0x000000b000027945 */ /* 0x000fe20003800000 */
[----:B------:R-:W-:Y:S02]  /*118e0*/  IMAD.MOV.U32 R10, RZ, RZ, 0x0 ;  /* 0x00000000ff0a7424 */ /* 0x000fe400078e00ff */
[----:B------:R-:W-:Y:S01]  /*118f0*/  IMAD.MOV.U32 R11, RZ, RZ, 0x14f00000 ;  /* 0x14f00000ff0b7424 */ /* 0x000fe200078e00ff */
[----:B------:R-:W-:Y:S06]  /*11900*/  @P1 BRA `(.L_x_3940) ;  /* 0x00000000001c1947 */ /* 0x000fec0003800000 */
[----:B------:R-:W3:Y:S02]  /*11910*/  S2R R3, SR_TID.X ;  /* 0x0000000000037919 */ /* 0x000ee40000002100 */
[----:B---3--:R-:W-:Y:S01]  /*11920*/  LOP3.LUT R9, R3, 0x1f, RZ, 0xc0, !PT ;  /* 0x0000001f03097812 */ /* 0x008fe200078ec0ff */
[----:B------:R-:W-:-:S03]  /*11930*/  IMAD.MOV.U32 R3, RZ, RZ, 0xa800 ;  /* 0x0000a800ff037424 */ /* 0x000fc600078e00ff */
[----:B------:R-:W-:Y:S01]  /*11940*/  ISETP.NE.AND P0, PT, R9, RZ, PT ;  /* 0x000000ff0900720c */ /* 0x000fe20003f05270 */
[----:B------:R3:W-:-:S12]  /*11950*/  SYNCS.ARRIVE.TRANS64 RZ, [R2+URZ+0x50], R3 ;  /* 0x0000500302ff79a7 */ /* 0x0007d8000800003f */
[----:B---3--:R-:W-:Y:S05]  /*11960*/  @!P0 BRA `(.L_x_3940) ;  /* 0x0000000000048947 */ /* 0x008fea0003800000 */
[----:B------:R-:W-:Y:S01]  /*11970*/  BPT.TRAP 0x1 ;  /* 0x000000040000795c */ /* 0x000fe20000300000 */
.L_x_3940:
[----:B------:R-:W-:Y:S05]  /*11980*/  BSYNC B2 ;  /* 0x0000000000027941 */ /* 0x000fea0003800000 */
.L_x_3939:
[----:B------:R-:W3:Y:S04]  /*11990*/  LDL R9, [R1+0x4] ;  /* 0x0000040001097983 */ /* 0x000ee80000100800 */
[----:B--2---:R-:W2:Y:S04]  /*119a0*/  LDL R5, [R1+0x18] ;  /* 0x0000180001057983 */ /* 0x004ea80000100800 */
        /* <DEDUP_REMOVED lines=11> */
.L_x_3941:
        /* <DEDUP_REMOVED lines=16> */
.L_x_3942:
        /* <DEDUP_REMOVED lines=16> */
.L_x_3943:
        /* <DEDUP_REMOVED lines=13> */
.L_x_3928:
[----:B------:R-:W-:Y:S05]  /*11d30*/  BSYNC B1 ;  /* 0x0000000000017941 */ /* 0x000fea0003800000 */
.L_x_3927:
[C---:B------:R-:W-:Y:S01]  /*11d40*/  ISETP.GT.AND P0, PT, R0.reuse, 0x1, PT ;  /* 0x000000010000780c */ /* 0x040fe20003f04270 */
[----:B------:R-:W-:-:S12]  /*11d50*/  VIADD R0, R0, 0xfffffffe ;  /* 0xfffffffe00007836 */ /* 0x000fd80000000000 */
[----:B------:R-:W-:Y:S05]  /*11d60*/  @P0 BRA `(.L_x_3944) ;  /* 0xffffffe800040947 */ /* 0x000fea000383ffff */
.L_x_3890:
[----:B------:R-:W-:Y:S05]  /*11d70*/  BSYNC B0 ;  /* 0x0000000000007941 */ /* 0x000fea0003800000 */
.L_x_3889:
[----:B------:R-:W0:Y:S01]  /*11d80*/  S2R R2, SR_TID.X ;  /* 0x0000000000027919 */ /* 0x000e220000002100 */
[----:B------:R-:W-:Y:S01]  /*11d90*/  BSSY B0, `(.L_x_3945) ;  /* 0x0000010000007945 */ /* 0x000fe20003800000 */
        /* <DEDUP_REMOVED lines=15> */
.L_x_3946:
[----:B------:R-:W-:Y:S05]  /*11e90*/  BSYNC B0 ;  /* 0x0000000000007941 */ /* 0x000fea0003800000 */
.L_x_3945:
        /* <DEDUP_REMOVED lines=8> */
[----:B------:R-:W-:Y:S01]  /*11f20*/  ISETP.NE.AND P1, PT, R3, RZ, PT ;  /* 0x000000ff0300720c */ /* 0x000fe20003f25270 */
[----:B--2---:R-:W-:Y:S01]  /*11f30*/  IMAD R2, R2, 0x8, R4 ;  /* 0x0000000802027824 */ /* 0x004fe200078e0204 */
[----:B---3--:R-:W-:-:S04]  /*11f40*/  SHF.L.U32 R0, R0, 0x1f, RZ ;  /* 0x0000001f00007819 */ /* 0x008fc800000006ff */
[----:B------:R-:W0:Y:S02]  /*11f50*/  SYNCS.PHASECHK.TRANS64.TRYWAIT P0, [R2+URZ+0x36860], R0 ;  /* 0x03686000020075a7 */ /* 0x000e24000800017f */
[----:B0-----:R-:W-:Y:S05]  /*11f60*/  @!P0 BRA `(.L_x_3950) ;  /* 0x0000002400048947 */ /* 0x001fea0003800000 */
.L_x_4014:
[----:B------:R-:W-:Y:S05]  /*11f70*/  BSYNC B1 ;  /* 0x0000000000017941 */ /* 0x000fea0003800000 */
.L_x_3949:
        /* <DEDUP_REMOVED lines=9> */
.L_x_3952:
[----:B------:R-:W-:Y:S05]  /*12010*/  BSYNC B1 ;  /* 0x0000000000017941 */ /* 0x000fea0003800000 */
.L_x_3951:
[----:B------:R-:W2:Y:S04]  /*12020*/  LDL R5, [R1+0x4] ;  /* 0x0000040001057983 */ /* 0x000ea80000100800 */
[----:B0-----:R-:W2:Y:S04]  /*12030*/  LDL R0, [R1+0x8] ;  /* 0x0000080001007983 */ /* 0x001ea80000100800 */
        /* <DEDUP_REMOVED lines=12> */
.L_x_3953:
        /* <DEDUP_REMOVED lines=16> */
.L_x_3954:
        /* <DEDUP_REMOVED lines=16> */
.L_x_3955:
        /* <DEDUP_REMOVED lines=11> */
.L_x_3948:
[----:B------:R-:W-:Y:S05]  /*123b0*/  BSYNC B0 ;  /* 0x0000000000007941 */ /* 0x000fea0003800000 */
.L_x_3947:
[----:B------:R-:W2:Y:S04]  /*123c0*/  LDL.LU R5, [R1+0x8] ;  /* 0x0000080001057983 */ /* 0x000ea80000300800 */
        /* <DEDUP_REMOVED lines=8> */
.L_x_3869:
[----:B------:R-:W-:Y:S05]  /*12450*/  BSYNC B7 ;  /* 0x0000000000077941 */ /* 0x000fea0003800000 */
.L_x_3867:
[----:B0-2---:R-:W2:Y:S02]  /*12460*/  LDL R0, [R1+0x1c] ;  /* 0x00001c0001007983 */ /* 0x005ea40000100800 */
[----:B--2---:R-:W-:-:S13]  /*12470*/  LOP3.LUT P0, RZ, R0, 0x2, RZ, 0xc0, !PT ;  /* 0x0000000200ff7812 */ /* 0x004fda000780c0ff */
[----:B------:R-:W-:Y:S05]  /*12480*/  @!P0 BRA `(.L_x_3956) ;  /* 0x0000000000288947 */ /* 0x000fea0003800000 */
[----:B------:R-:W-:Y:S05]  /*12490*/  WARPSYNC.ALL ;  /* 0x0000000000007948 */ /* 0x000fea0003800000 */
[----:B------:R-:W0:Y:S08]  /*124a0*/  S2UR UR5, SR_CgaCtaId ;  /* 0x00000000000579c3 */ /* 0x000e300000008800 */
[----:B------:R-:W-:Y:S06]  /*124b0*/  BAR.SYNC.DEFER_BLOCKING 0x5, 0x180 ;  /* 0x0146000000007b1d */ /* 0x000fec0000010000 */
[----:B------:R-:W-:-:S02]  /*124c0*/  UMOV UR4, 0x400 ;  /* 0x0000040000047882 */ /* 0x000fc40000000000 */
[----:B0-----:R-:W-:-:S06]  /*124d0*/  ULEA UR4, UR5, UR4, 0x18 ;  /* 0x0000000405047291 */ /* 0x001fcc000f8ec03f */
[----:B------:R-:W-:-:S05]  /*124e0*/  IMAD.U32 R0, RZ, RZ, UR4 ;  /* 0x00000004ff007e24 */ /* 0x000fca000f8e00ff */
[----:B------:R0:W2:Y:S04]  /*124f0*/  LDS.128 R16, [R0+0x368d0] ;  /* 0x0368d00000107984 */ /* 0x0000a80000000c00 */
[----:B------:R0:W-:Y:S01]  /*12500*/  STL [R1+0x4], R0 ;  /* 0x0000040001007387 */ /* 0x0001e20000100800 */
[----:B------:R-:W-:Y:S06]  /*12510*/  BAR.ARV 0x4, 0x180 ;  /* 0x0106000000007b1d */ /* 0x000fec0000002000 */
[----:B------:R-:W-:Y:S05]  /*12520*/  BRA `(.L_x_3957) ;  /* 0x0000000800487947 */ /* 0x000fea0003800000 */
.L_x_3956:
[----:B------:R-:W1:Y:S01]  /*12530*/  S2R R0, SR_TID.X ;  /* 0x0000000000007919 */ /* 0x000e620000002100 */
[----:B------:R-:W-:Y:S01]  /*12540*/  UMOV UR4, 0xffffffff ;  /* 0xffffffff00047882 */ /* 0x000fe20000000000 */
[----:B-1--4-:R-:W-:-:S04]  /*12550*/  LOP3.LUT R7, R0, 0x1f, RZ, 0xc0, !PT ;  /* 0x0000001f00077812 */ /* 0x012fc800078ec0ff */
[----:B------:R-:W-:Y:S01]  /*12560*/  ISETP.NE.AND P0, PT, R7, 0x1f, PT ;  /* 0x0000001f0700780c */ /* 0x000fe20003f05270 */
[----:B------:R-:W-:-:S12]  /*12570*/  BRA.DIV UR4, `(.L_x_3958) ;  /* 0x0000001e04947947 */ /* 0x000fd8000b800000 */
[----:B------:R-:W-:Y:S01]  /*12580*/  IMAD.IADD R5, R19, 0x1, R7 ;  /* 0x0000000113057824 */ /* 0x000fe200078e0207 */
[----:B------:R-:W-:-:S04]  /*12590*/  ULDC UR4, c[0x0][0xc3c] ;  /* 0x00030f0000047ab9 */ /* 0x000fc80000000800 */
[----:B------:R-:W-:-:S13]  /*125a0*/  ISETP.GE.OR P1, PT, R5, UR4, !P0 ;  /* 0x0000000405007c0c */ /* 0x000fda000c726670 */
[----:B------:R-:W0:Y:S02]  /*125b0*/  @!P1 LDC.64 R2, c[0x0][0xc80] ;  /* 0x00032000ff029b82 */ /* 0x000e240000000a00 */
[----:B0-----:R-:W-:-:S06]  /*125c0*/  @!P1 IMAD.WIDE R2, R5, 0x4, R2 ;  /* 0x0000000405029825 */ /* 0x001fcc00078e0202 */
[----:B------:R0:W2:Y:S01]  /*125d0*/  @!P1 LDG.E R3, desc[UR60][R2.64] ;  /* 0x0000003c02039981 */ /* 0x0000a2000c1e1900 */
[C---:B------:R-:W-:Y:S02]  /*125e0*/  ISETP.GE.U32.AND P2, PT, R7.reuse, 0x2, PT ;  /* 0x000000020700780c */ /* 0x040fe40003f46070 */
[C---:B------:R-:W-:Y:S01]  /*125f0*/  ISETP.GE.U32.AND P3, PT, R7.reuse, 0x4, PT ;  /* 0x000000040700780c */ /* 0x040fe20003f66070 */
[----:B------:R-:W-:Y:S01]  /*12600*/  SHFL.IDX PT, R4, R16, 0x1, 0x1f ;  /* 0x00201f0010047f89 */ /* 0x000fe200000e0000 */
[C---:B------:R-:W-:Y:S02]  /*12610*/  ISETP.GE.U32.AND P4, PT, R7.reuse, 0x8, PT ;  /* 0x000000080700780c */ /* 0x040fe40003f86070 */
[C---:B------:R-:W-:Y:S01]  /*12620*/  ISETP.GE.U32.AND P5, PT, R7.reuse, 0x10, PT ;  /* 0x000000100700780c */ /* 0x040fe20003fa6070 */
[----:B0-----:R-:W-:Y:S02]  /*12630*/  IMAD.MOV.U32 R2, RZ, RZ, RZ ;  /* 0x000000ffff027224 */ /* 0x001fe400078e00ff */
[----:B--2---:R-:W-:Y:S01]  /*12640*/  @!P1 IMAD.MOV.U32 R2, RZ, RZ, R3 ;  /* 0x000000ffff029224 */ /* 0x004fe200078e0003 */
[----:B------:R-:W-:-:S04]  /*12650*/  ISETP.NE.AND P1, PT, R7, RZ, PT ;  /* 0x000000ff0700720c */ /* 0x000fc80003f25270 */
        /* <DEDUP_REMOVED lines=14> */
[----:B------:R-:W-:Y:S02]  /*12740*/  IMAD.IADD R3, R3, 0x1, R0 ;  /* 0x0000000103037824 */ /* 0x000fe400078e0200 */
[----:B------:R0:W1:Y:S04]  /*12750*/  SHFL.IDX PT, R0, R16, RZ, 0x1f ;  /* 0x00001fff10007589 */ /* 0x00006800000e0000 */
[----:B------:R0:W2:Y:S02]  /*12760*/  SHFL.IDX PT, R6, R3, 0x1f, 0x1f ;  /* 0x03e01f0003067f89 */ /* 0x0000a400000e0000 */
.L_x_4024:
[----:B------:R-:W-:Y:S02]  /*12770*/  ULDC UR4, c[0x0][0xc38] ;  /* 0x00030e0000047ab9 */ /* 0x000fe40000000800 */
[----:B0-----:R-:W-:-:S04]  /*12780*/  IMAD.U32 R16, RZ, RZ, UR4 ;  /* 0x00000004ff107e24 */ /* 0x001fc8000f8e00ff */
[----:B--2---:R-:W-:-:S04]  /*12790*/  IMAD R6, R6, R16, RZ ;  /* 0x0000001006067224 */ /* 0x004fc800078e02ff */
[----:B------:R-:W-:-:S05]  /*127a0*/  IMAD.IADD R4, R4, 0x1, R6 ;  /* 0x0000000104047824 */ /* 0x000fca00078e0206 */
[----:B-1----:R-:W-:-:S13]  /*127b0*/  ISETP.GT.AND P6, PT, R4, R0, PT ;  /* 0x000000000400720c */ /* 0x002fda0003fc4270 */
[----:B------:R-:W-:Y:S05]  /*127c0*/  @P6 BRA `(.L_x_3959) ;  /* 0x00000000009c6947 */ /* 0x000fea0003800000 */
.L_x_3964:
[----:B0-----:R-:W0:Y:S01]  /*127d0*/  LDC R2, c[0x0][0xc3c] ;  /* 0x00030f00ff027b82 */ /* 0x001e220000000800 */
[----:B------:R-:W-:-:S05]  /*127e0*/  VIADD R19, R19, 0x1f ;  /* 0x0000001f13137836 */ /* 0x000fca0000000000 */
[----:B0-----:R-:W-:-:S13]  /*127f0*/  ISETP.GE.AND P6, PT, R19, R2, PT ;  /* 0x000000021300720c */ /* 0x001fda0003fc6270 */
[----:B------:R-:W-:Y:S05]  /*12800*/  @P6 BRA `(.L_x_3960) ;  /* 0x0000000400446947 */ /* 0x000fea0003800000 */
[----:B------:R-:W0:Y:S01]  /*12810*/  S2R R3, SR_TID.X ;  /* 0x0000000000037919 */ /* 0x000e220000002100 */
[----:B------:R-:W-:Y:S01]  /*12820*/  BSSY B0, `(.L_x_3961) ;  /* 0x0000009000007945 */ /* 0x000fe20003800000 */
[----:B0-----:R-:W-:-:S05]  /*12830*/  LOP3.LUT R3, R3, 0x1f, RZ, 0xc0, !PT ;  /* 0x0000001f03037812 */ /* 0x001fca00078ec0ff */
[----:B------:R-:W-:-:S05]  /*12840*/  IMAD.IADD R5, R19, 0x1, R3 ;  /* 0x0000000113057824 */ /* 0x000fca00078e0203 */
[----:B------:R-:W-:Y:S01]  /*12850*/  ISETP.GE.OR P6, PT, R5, R2, !P0 ;  /* 0x000000020500720c */ /* 0x000fe200047c6670 */
[----:B------:R-:W-:-:S12]  /*12860*/  IMAD.MOV.U32 R2, RZ, RZ, RZ ;  /* 0x000000ffff027224 */ /* 0x000fd800078e00ff */
[----:B------:R-:W-:Y:S05]  /*12870*/  @P6 BRA `(.L_x_3962) ;  /* 0x00000000000c6947 */ /* 0x000fea0003800000 */
[----:B------:R-:W0:Y:S02]  /*12880*/  LDC.64 R2, c[0x0][0xc80] ;  /* 0x00032000ff027b82 */ /* 0x000e240000000a00 */
[----:B0-----:R-:W-:-:S06]  /*12890*/  IMAD.WIDE R2, R5, 0x4, R2 ;  /* 0x0000000405027825 */ /* 0x001fcc00078e0202 */
[----:B------:R0:W5:Y:S02]  /*128a0*/  LDG.E R2, desc[UR60][R2.64] ;  /* 0x0000003c02027981 */ /* 0x000164000c1e1900 */
.L_x_3962:
[----:B------:R-:W-:Y:S05]  /*128b0*/  BSYNC B0 ;  /* 0x0000000000007941 */ /* 0x000fea0003800000 */
.L_x_3961:
        /* <DEDUP_REMOVED lines=18> */
.L_x_4032:
[----:B------:R-:W-:Y:S02]  /*129e0*/  ULDC UR4, c[0x0][0xc38] ;  /* 0x00030e0000047ab9 */ /* 0x000fe40000000800 */
[----:B------:R-:W-:-:S04]  /*129f0*/  IMAD.U32 R16, RZ, RZ, UR4 ;  /* 0x00000004ff107e24 */ /* 0x000fc8000f8e00ff */
[----:B-1----:R-:W-:-:S04]  /*12a00*/  IMAD R6, R6, R16, RZ ;  /* 0x0000001006067224 */ /* 0x002fc800078e02ff */
[----:B------:R-:W-:-:S05]  /*12a10*/  IMAD.IADD R4, R6, 0x1, R4 ;  /* 0x0000000106047824 */ /* 0x000fca00078e0204 */
[----:B------:R-:W-:-:S13]  /*12a20*/  ISETP.GT.AND P6, PT, R4, R0, PT ;  /* 0x000000000400720c */ /* 0x000fda0003fc4270 */
[----:B------:R-:W-:Y:S05]  /*12a30*/  @!P6 BRA `(.L_x_3964) ;  /* 0xfffffffc0064e947 */ /* 0x000fea000383ffff */
.L_x_3959:
        /* <DEDUP_REMOVED lines=8> */
.L_x_4036:
[----:B------:R-:W-:Y:S01]  /*12ac0*/  ISETP.NE.AND P0, PT, R5, RZ, PT ;  /* 0x000000ff0500720c */ /* 0x000fe20003f05270 */
[----:B-1----:R-:W-:-:S12]  /*12ad0*/  IMAD.MOV.U32 R2, RZ, RZ, RZ ;  /* 0x000000ffff027224 */ /* 0x002fd800078e00ff */
[----:B------:R-:W-:Y:S05]  /*12ae0*/  @!P0 BRA `(.L_x_3966) ;  /* 0x0000000000108947 */ /* 0x000fea0003800000 */
[----:B------:R-:W-:Y:S01]  /*12af0*/  UMOV UR4, 0xffffffff ;  /* 0xffffffff00047882 */ /* 0x000fe20000000000 */
[----:B------:R-:W-:Y:S02]  /*12b00*/  VIADD R12, R4, 0xffffffff ;  /* 0xffffffff040c7836 */ /* 0x000fe40000000000 */
[----:B------:R-:W-:Y:S05]  /*12b10*/  BRA.DIV UR4, `(.L_x_3967) ;  /* 0x0000002204847947 */ /* 0x000fea000b800000 */
[----:B------:R1:W3:Y:S02]  /*12b20*/  SHFL.IDX PT, R2, R3, R12, 0x1f ;  /* 0x00001f0c03027589 */ /* 0x0002e400000e0000 */
.L_x_3966:
[----:B--2---:R-:W-:Y:S01]  /*12b30*/  IABS R5, R17 ;  /* 0x0000001100057213 */ /* 0x004fe20000000000 */
[----:B---3--:R-:W-:Y:S02]  /*12b40*/  IMAD R16, R2, R16, R6 ;  /* 0x0000001002107224 */ /* 0x008fe400078e0206 */
[----:B------:R-:W-:Y:S01]  /*12b50*/  IMAD.IADD R19, R4, 0x1, R19 ;  /* 0x0000000104137824 */ /* 0x000fe200078e0213 */
[----:B------:R-:W2:Y:S01]  /*12b60*/  I2F.RP R2, R5 ;  /* 0x0000000500027306 */ /* 0x000ea20000209400 */
[----:B------:R-:W-:-:S07]  /*12b70*/  IMAD.IADD R0, R0, 0x1, -R16 ;  /* 0x0000000100007824 */ /* 0x000fce00078e0a10 */
[----:B--2---:R-:W2:Y:S02]  /*12b80*/  MUFU.RCP R2, R2 ;  /* 0x0000000200027308 */ /* 0x004ea40000001000 */
[----:B--2---:R-:W-:-:S06]  /*12b90*/  VIADD R2, R2, 0xffffffe ;  /* 0x0ffffffe02027836 */ /* 0x004fcc0000000000 */
[----:B01----:R-:W0:Y:S02]  /*12ba0*/  F2I.FTZ.U32.TRUNC.NTZ R3, R2 ;  /* 0x0000000200037305 */ /* 0x003e24000021f000 */
        /* <DEDUP_REMOVED lines=23> */
.L_x_3960:
[----:B------:R-:W-:Y:S01]  /*12d20*/  UMOV UR4, URZ ;  /* 0x0000003f00047c82 */ /* 0x000fe20008000000 */
[----:B------:R-:W-:Y:S01]  /*12d30*/  UMOV UR5, URZ ;  /* 0x0000003f00057c82 */ /* 0x000fe20008000000 */
[----:B------:R-:W-:Y:S01]  /*12d40*/  ULDC UR6, c[0x0][0xc3c] ;  /* 0x00030f0000067ab9 */ /* 0x000fe20000000800 */
[----:B------:R-:W-:Y:S02]  /*12d50*/  IMAD.MOV.U32 R16, RZ, RZ, R0 ;  /* 0x000000ffff107224 */ /* 0x000fe400078e0000 */
[----:B------:R-:W-:Y:S02]  /*12d60*/  IMAD.U32 R17, RZ, RZ, UR4 ;  /* 0x00000004ff117e24 */ /* 0x000fe4000f8e00ff */
[----:B------:R-:W-:Y:S02]  /*12d70*/  IMAD.U32 R18, RZ, RZ, UR5 ;  /* 0x00000005ff127e24 */ /* 0x000fe4000f8e00ff */
[----:B------:R-:W-:-:S07]  /*12d80*/  IMAD.U32 R19, RZ, RZ, UR6 ;  /* 0x00000006ff137e24 */ /* 0x000fce000f8e00ff */
.L_x_3968:
[----:B------:R3:W2:Y:S01]  /*12d90*/  LDL R3, [R1+0x4] ;  /* 0x0000040001037983 */ /* 0x0006a20000100800 */
[----:B------:R-:W0:Y:S01]  /*12da0*/  S2R R0, SR_TID.X ;  /* 0x0000000000007919 */ /* 0x000e220000002100 */
[----:B------:R-:W-:Y:S05]  /*12db0*/  WARPSYNC.ALL ;  /* 0x0000000000007948 */ /* 0x000fea0003800000 */
[----:B0-----:R-:W-:Y:S01]  /*12dc0*/  LOP3.LUT R0, R0, 0x1f, RZ, 0xc0, !PT ;  /* 0x0000001f00007812 */ /* 0x001fe200078ec0ff */
        /* <DEDUP_REMOVED lines=8> */
.L_x_3957:
[----:B------:R-:W-:Y:S02]  /*12e50*/  ULDC UR4, c[0x0][0xc3c] ;  /* 0x00030f0000047ab9 */ /* 0x000fe40000000800 */
[----:B--2---:R-:W-:-:S13]  /*12e60*/  ISETP.GE.AND P0, PT, R19, UR4, PT ;  /* 0x0000000413007c0c */ /* 0x004fda000bf06270 */
[----:B------:R-:W-:Y:S05]  /*12e70*/  @!P0 BRA `(.L_x_3969) ;  /* 0xffffffa800688947 */ /* 0x000fea000383ffff */
[----:B------:R-:W-:Y:S05]  /*12e80*/  BSYNC B8 ;  /* 0x0000000000087941 */ /* 0x000fea0003800000 */
.L_x_3863:
        /* <DEDUP_REMOVED lines=12> */
.L_x_4039:
[----:B------:R-:W-:Y:S05]  /*12f50*/  BSYNC B0 ;  /* 0x0000000000007941 */ /* 0x000fea0003800000 */
.L_x_3970:
[----:B------:R-:W-:-:S03]  /*12f60*/  UMOV UR4, 0xffffffff ;  /* 0xffffffff00047882 */ /* 0x000fc60000000000 */
[----:B------:R-:W-:Y:S05]  /*12f70*/  BRA.DIV UR4, `(.L_x_3972) ;  /* 0x0000001e04a87947 */ /* 0x000fea000b800000 */
[----:B------:R-:W2:Y:S02]  /*12f80*/  S2R R2, SR_TID.X ;  /* 0x0000000000027919 */ /* 0x000ea40000002100 */
[----:B--2---:R-:W-:-:S04]  /*12f90*/  SHF.R.U32.HI R2, RZ, 0x5, R2 ;  /* 0x00000005ff027819 */ /* 0x004fc80000011602 */
[----:B------:R-:W-:-:S05]  /*12fa0*/  LOP3.LUT R2, R2, 0x3, RZ, 0xc0, !PT ;  /* 0x0000000302027812 */ /* 0x000fca00078ec0ff */
[----:B------:R2:W3:Y:S02]  /*12fb0*/  SHFL.IDX PT, R14, R2, RZ, 0x1f ;  /* 0x00001fff020e7589 */ /* 0x0004e400000e0000 */
.L_x_4042:
[----:B---3--:R-:W-:Y:S01]  /*12fc0*/  ISETP.NE.AND P0, PT, R14, RZ, PT ;  /* 0x000000ff0e00720c */ /* 0x008fe20003f05270 */
[----:B------:R-:W-:-:S12]  /*12fd0*/  BSSY B0, `(.L_x_3973) ;  /* 0x0000027000007945 */ /* 0x000fd80003800000 */
[----:B------:R-:W-:Y:S05]  /*12fe0*/  @P0 BRA `(.L_x_3974) ;  /* 0x0000000000940947 */ /* 0x000fea0003800000 */
[----:B------:R-:W-:-:S03]  /*12ff0*/  UMOV UR4, 0xffffffff ;  /* 0xffffffff00047882 */ /* 0x000fc60000000000 */
[----:B------:R-:W-:Y:S05]  /*13000*/  BRA.DIV UR4, `(.L_x_3975) ;  /* 0x0000001e04b87947 */ /* 0x000fea000b800000 */
[----:B------:R-:W-:-:S13]  /*13010*/  ELECT P6, URZ, PT ;  /* 0x00000000003f782f */ /* 0x000fda00038c0000 */
.L_x_4045:
[----:B------:R-:W-:Y:S05]  /*13020*/  @!P6 BRA `(.L_x_3974) ;  /* 0x000000000084e947 */ /* 0x000fea0003800000 */
[----:B--2---:R-:W2:Y:S02]  /*13030*/  LDL.LU R2, [R1+0x58] ;  /* 0x0000580001027983 */ /* 0x004ea40000300800 */
[----:B--2---:R-:W-:-:S04]  /*13040*/  LOP3.LUT R2, R2, 0x2, RZ, 0xfc, !PT ;  /* 0x0000000202027812 */ /* 0x004fc800078efcff */
[----:B------:R-:W-:-:S13]  /*13050*/  ISETP.NE.AND P2, PT, R2, 0x3, PT ;  /* 0x000000030200780c */ /* 0x000fda0003f45270 */
[----:B------:R-:W-:Y:S05]  /*13060*/  @!P2 BRA `(.L_x_3976) ;  /* 0x000000000004a947 */ /* 0x000fea0003800000 */
[----:B------:R-:W-:Y:S01]  /*13070*/  BPT.TRAP 0x1 ;  /* 0x000000040000795c */ /* 0x000fe20000300000 */
.L_x_3976:
[----:B0-----:R-:W2:Y:S04]  /*13080*/  LDL R3, [R1+0x8] ;  /* 0x0000080001037983 */ /* 0x001ea80000100800 */
[----:B-1--4-:R-:W3:Y:S01]  /*13090*/  LDL.LU R7, [R1+0x10] ;  /* 0x0000100001077983 */ /* 0x012ee20000300800 */
        /* <DEDUP_REMOVED lines=12> */
.L_x_4046:
[----:B------:R-:W1:Y:S02]  /*13160*/  SYNCS.PHASECHK.TRANS64.TRYWAIT P0, [R7+URZ], R2 ;  /* 0x00000002070075a7 */ /* 0x000e64000800017f */
[----:B-1----:R-:W-:Y:S05]  /*13170*/  @!P0 BRA `(.L_x_3978) ;  /* 0x0000001c00908947 */ /* 0x002fea0003800000 */
.L_x_4047:
[----:B------:R-:W-:Y:S05]  /*13180*/  @!P2 BRA `(.L_x_3979) ;  /* 0x000000000004a947 */ /* 0x000fea0003800000 */
[----:B------:R-:W-:Y:S01]  /*13190*/  BPT.TRAP 0x1 ;  /* 0x000000040000795c */ /* 0x000fe20000300000 */
.L_x_3979:
[----:B------:R-:W2:Y:S01]  /*131a0*/  LDL.LU R4, [R1+0x8] ;  /* 0x0000080001047983 */ /* 0x000ea20000300800 */
[----:B------:R-:W-:-:S04]  /*131b0*/  VIADD R0, R0, 0x36860 ;  /* 0x0003686000007836 */ /* 0x000fc80000000000 */
[----:B--2---:R-:W-:-:S04]  /*131c0*/  IMAD R4, R4, 0x8, R0 ;  /* 0x0000000804047824 */ /* 0x004fc800078e0200 */
[----:B------:R-:W2:Y:S02]  /*131d0*/  SYNCS.PHASECHK.TRANS64.TRYWAIT P0, [R4+URZ], R5 ;  /* 0x00000005040075a7 */ /* 0x000ea4000800017f */
[----:B--2---:R-:W-:Y:S05]  /*131e0*/  @!P0 BRA `(.L_x_3980) ;  /* 0x0000001c00888947 */ /* 0x004fea0003800000 */
.L_x_4048:
[----:B------:R-:W-:-:S07]  /*131f0*/  IMAD R3, R3, 0x8, R0 ;  /* 0x0000000803037824 */ /* 0x000fce00078e0200 */
.L_x_3981:
[----:B---3--:R3:W4:Y:S02]  /*13200*/  SYNCS.PHASECHK.TRANS64.TRYWAIT P0, [R3+URZ], R2 ;  /* 0x00000002030075a7 */ /* 0x008724000800017f */
[----:B----4-:R-:W-:Y:S05]  /*13210*/  @!P0 NANOSLEEP.SYNCS 0x989680 ;  /* 0x009896800000895d */ /* 0x010fea0003900000 */
[----:B------:R-:W4:Y:S02]  /*13220*/  @!P0 SYNCS.PHASECHK.TRANS64 P0, [R3+URZ], R2 ;  /* 0x00000002030085a7 */ /* 0x000f24000800007f */
[----:B----4-:R-:W-:Y:S05]  /*13230*/  @!P0 BRA `(.L_x_3981) ;  /* 0xfffffffc00f08947 */ /* 0x010fea000383ffff */
.L_x_3974:
[----:B------:R-:W-:Y:S05]  /*13240*/  BSYNC B0 ;  /* 0x0000000000007941 */ /* 0x000fea0003800000 */
.L_x_3973:
[----:B------:R-:W-:Y:S05]  /*13250*/  EXIT ;  /* 0x000000000000794d */ /* 0x000fea0003800000 */
.L_x_3815:
[----:B0-----:R0:W1:Y:S02]  /*13260*/  SYNCS.PHASECHK.TRANS64.TRYWAIT P1, [R5+URZ+0x36800], R0 ;  /* 0x03680000050075a7 */ /* 0x001064000802017f */
[----:B-1----:R-:W-:Y:S05]  /*13270*/  @!P1 NANOSLEEP.SYNCS 0x989680 ;  /* 0x009896800000995d */ /* 0x002fea0003900000 */
[----:B------:R-:W1:Y:S02]  /*13280*/  @!P1 SYNCS.PHASECHK.TRANS64 P1, [R5+URZ+0x36800], R0 ;  /* 0x03680000050095a7 */ /* 0x000e64000802007f */
[----:B-1----:R-:W-:Y:S05]  /*13290*/  @!P1 BRA `(.L_x_3815) ;  /* 0xfffffffc00f09947 */ /* 0x002fea000383ffff */
[----:B------:R-:W-:Y:S05]  /*132a0*/  BRA `(.L_x_3982) ;  /* 0xfffffee400007947 */ /* 0x000fea000383ffff */
.L_x_3819:
[----:B0-----:R0:W2:Y:S02]  /*132b0*/  SYNCS.PHASECHK.TRANS64.TRYWAIT P2, [R2+URZ+0x36830], R3 ;  /* 0x03683003020075a7 */ /* 0x0010a4000804017f */
[----:B--2---:R-:W-:Y:S05]  /*132c0*/  @!P2 NANOSLEEP.SYNCS 0x989680 ;  /* 0x009896800000a95d */ /* 0x004fea0003900000 */
[----:B------:R-:W2:Y:S02]  /*132d0*/  @!P2 SYNCS.PHASECHK.TRANS64 P2, [R2+URZ+0x36830], R3 ;  /* 0x036830030200a5a7 */ /* 0x000ea4000804007f */
[----:B--2---:R-:W-:Y:S05]  /*132e0*/  @!P2 BRA `(.L_x_3819) ;  /* 0xfffffffc00f0a947 */ /* 0x004fea000383ffff */
[----:B------:R-:W-:Y:S05]  /*132f0*/  BRA `(.L_x_3818) ;  /* 0xfffffee400247947 */ /* 0x000fea000383ffff */
.L_x_3824:
[----:B-1----:R1:W2:Y:S02]  /*13300*/  SYNCS.PHASECHK.TRANS64.TRYWAIT P2, [R12+URZ+0x36830], R3 ;  /* 0x036830030c0075a7 */ /* 0x0022a4000804017f */
[----:B--2---:R-:W-:Y:S05]  /*13310*/  @!P2 NANOSLEEP.SYNCS 0x989680 ;  /* 0x009896800000a95d */ /* 0x004fea0003900000 */
[----:B------:R-:W2:Y:S02]  /*13320*/  @!P2 SYNCS.PHASECHK.TRANS64 P2, [R12+URZ+0x36830], R3 ;  /* 0x036830030c00a5a7 */ /* 0x000ea4000804007f */
[----:B--2---:R-:W-:Y:S05]  /*13330*/  @!P2 BRA `(.L_x_3824) ;  /* 0xfffffffc00f0a947 */ /* 0x004fea000383ffff */
[----:B------:R-:W-:Y:S05]  /*13340*/  BRA `(.L_x_3823) ;  /* 0xffffff2400f07947 */ /* 0x000fea000383ffff */
.L_x_3828:
[----:B---3--:R3:W4:Y:S02]  /*13350*/  SYNCS.PHASECHK.TRANS64.TRYWAIT P2, [R13+URZ+0x36850], R0 ;  /* 0x036850000d0075a7 */ /* 0x008724000804017f */
[----:B----4-:R-:W-:Y:S05]  /*13360*/  @!P2 NANOSLEEP.SYNCS 0x989680 ;  /* 0x009896800000a95d */ /* 0x010fea0003900000 */
[----:B------:R-:W4:Y:S02]  /*13370*/  @!P2 SYNCS.PHASECHK.TRANS64 P2, [R13+URZ+0x36850], R0 ;  /* 0x036850000d00a5a7 */ /* 0x000f24000804007f */
[----:B----4-:R-:W-:Y:S05]  /*13380*/  @!P2 BRA `(.L_x_3828) ;  /* 0xfffffffc00f0a947 */ /* 0x010fea000383ffff */
[----:B------:R-:W-:Y:S05]  /*13390*/  BRA `(.L_x_3827) ;  /* 0xffffff4c003c7947 */ /* 0x000fea000383ffff */
.L_x_3833:
[----:B-1----:R1:W2:Y:S02]  /*133a0*/  SYNCS.PHASECHK.TRANS64.TRYWAIT P0, [R11+URZ+0x36850], R2 ;  /* 0x036850020b0075a7 */ /* 0x0022a4000800017f */
[----:B--2---:R-:W-:Y:S05]  /*133b0*/  @!P0 NANOSLEEP.SYNCS 0x989680 ;  /* 0x009896800000895d */ /* 0x004fea0003900000 */
[----:B------:R-:W2:Y:S02]  /*133c0*/  @!P0 SYNCS.PHASECHK.TRANS64 P0, [R11+URZ+0x36850], R2 ;  /* 0x036850020b0085a7 */ /* 0x000ea4000800007f */
[----:B--2---:R-:W-:Y:S05]  /*133d0*/  @!P0 BRA `(.L_x_3833) ;  /* 0xfffffffc00f08947 */ /* 0x004fea000383ffff */
[----:B------:R-:W-:Y:S05]  /*133e0*/  BRA `(.L_x_3832) ;  /* 0xffffff6400e47947 */ /* 0x000fea000383ffff */
.L_x_3875:
[----:B------:R-:W1:Y:S01]  /*133f0*/  S2R R4, SR_TID.X ;  /* 0x0000000000047919 */ /* 0x000e620000002100 */
[----:B------:R-:W-:Y:S01]  /*13400*/  BSSY B0, `(.L_x_3983) ;  /* 0x000000a000007945 */ /* 0x000fe20003800000 */
[----:B0-----:R-:W-:Y:S02]  /*13410*/  IMAD.MOV.U32 R12, RZ, RZ, RZ ;  /* 0x000000ffff0c7224 */ /* 0x001fe400078e00ff */
[----:B------:R-:W-:Y:S02]  /*13420*/  IMAD.MOV.U32 R11, RZ, RZ, 0x1f ;  /* 0x0000001fff0b7424 */ /* 0x000fe400078e00ff */
[----:B------:R-:W-:Y:S01]  /*13430*/  IMAD.MOV.U32 R15, RZ, RZ, -0x1 ;  /* 0xffffffffff0f7424 */ /* 0x000fe200078e00ff */
[----:B-1----:R-:W-:-:S04]  /*13440*/  SHF.R.U32.HI R4, RZ, 0x5, R4 ;  /* 0x00000005ff047819 */ /* 0x002fc80000011604 */
[----:B------:R-:W-:-:S05]  /*13450*/  LOP3.LUT R4, R4, 0x3, RZ, 0xc0, !PT ;  /* 0x0000000304047812 */ /* 0x000fca00078ec0ff */
[----:B------:R-:W-:-:S07]  /*13460*/  IMAD.MOV.U32 R13, RZ, RZ, R4 ;  /* 0x000000ffff0d7224 */ /* 0x000fce00078e0004 */
[----:B------:R-:W-:Y:S05]  /*13470*/  WARPSYNC.COLLECTIVE R15, `(.L_x_3984) ;  /* 0x000000000f087348 */ /* 0x000fea0003c00000 */
[----:B------:R0:W1:Y:S02]  /*13480*/  SHFL.IDX P6, R14, R13, R12, R11 ;  /* 0x0000000c0d0e7389 */ /* 0x00006400000c000b */
[----:B01----:R-:W-:Y:S01]  /*13490*/  ENDCOLLECTIVE ;  /* 0x000000000000791b */ /* 0x003fe20003800000 */
.L_x_3984:
[----:B------:R-:W-:Y:S05]  /*134a0*/  BSYNC B0 ;  /* 0x0000000000007941 */ /* 0x000fea0003800000 */
.L_x_3983:
[----:B------:R-:W-:Y:S05]  /*134b0*/  BRA `(.L_x_3985) ;  /* 0xffffffac00c07947 */ /* 0x000fea000383ffff */
.L_x_3877:
[----:B------:R-:W-:Y:S01]  /*134c0*/  BSSY B0, `(.L_x_3986) ;  /* 0x0000006000007945 */ /* 0x000fe20003800000 */
[----:B------:R-:W-:-:S07]  /*134d0*/  IMAD.MOV.U32 R15, RZ, RZ, -0x1 ;  /* 0xffffffffff0f7424 */ /* 0x000fce00078e00ff */
[----:B01----:R-:W-:Y:S05]  /*134e0*/  WARPSYNC.COLLECTIVE R15, `(.L_x_3987) ;  /* 0x000000000f0c7348 */ /* 0x003fea0003c00000 */
[----:B------:R-:W-:Y:S02]  /*134f0*/  ELECT P6, UR62, PT ;  /* 0x00000000003e782f */ /* 0x000fe400038c0000 */
[----:B------:R-:W-:Y:S01]  /*13500*/  MOV R14, UR62 ;  /* 0x0000003e000e7c02 */ /* 0x000fe20008000f00 */
[----:B01----:R-:W-:Y:S10]  /*13510*/  ENDCOLLECTIVE ;  /* 0x000000000000791b */ /* 0x003ff40003800000 */
.L_x_3987:
[----:B------:R-:W-:Y:S05]  /*13520*/  BSYNC B0 ;  /* 0x0000000000007941 */ /* 0x000fea0003800000 */
.L_x_3986:
[----:B------:R-:W-:Y:S05]  /*13530*/  BRA `(.L_x_3988) ;  /* 0xffffffac00cc7947 */ /* 0x000fea000383ffff */
.L_x_3879:
[----:B-1----:R1:W2:Y:S02]  /*13540*/  SYNCS.PHASECHK.TRANS64.TRYWAIT P0, [R0+URZ+0x36840], R2 ;  /* 0x03684002000075a7 */ /* 0x0022a4000800017f */
[----:B--2---:R-:W-:Y:S05]  /*13550*/  @!P0 NANOSLEEP.SYNCS 0x989680 ;  /* 0x009896800000895d */ /* 0x004fea0003900000 */
[----:B------:R-:W2:Y:S02]  /*13560*/  @!P0 SYNCS.PHASECHK.TRANS64 P0, [R0+URZ+0x36840], R2 ;  /* 0x03684002000085a7 */ /* 0x000ea4000800007f */
[----:B--2---:R-:W-:Y:S05]  /*13570*/  @!P0 BRA `(.L_x_3879) ;  /* 0xfffffffc00f08947 */ /* 0x004fea000383ffff */
[----:B------:R-:W-:Y:S05]  /*13580*/  BRA `(.L_x_3989) ;  /* 0xffffffb000387947 */ /* 0x000fea000383ffff */
.L_x_3883:
[----:B------:R0:W5:Y:S01]  /*13590*/  LDL.LU R8, [R1+0x3c] ;  /* 0x00003c0001087983 */ /* 0x0001620000300800 */
        /* <DEDUP_REMOVED lines=8> */
.L_x_3990:
[----:B------:R-:W-:Y:S02]  /*13620*/  IMAD.MOV.U32 R13, RZ, RZ, R4 ;  /* 0x000000ffff0d7224 */ /* 0x000fe400078e0004 */
[----:B------:R-:W-:-:S07]  /*13630*/  IMAD.MOV.U32 R6, RZ, RZ, R14 ;  /* 0x000000ffff067224 */ /* 0x000fce00078e000e */
[----:B------:R-:W-:Y:S05]  /*13640*/  WARPSYNC.COLLECTIVE R15, `(.L_x_3991) ;  /* 0x000000000f087348 */ /* 0x000fea0003c00000 */
[----:B------:R0:W1:Y:S02]  /*13650*/  SHFL.IDX P6, R14, R13, R12, R11 ;  /* 0x0000000c0d0e7389 */ /* 0x00006400000c000b */
[----:B01----:R-:W-:Y:S01]  /*13660*/  ENDCOLLECTIVE ;  /* 0x000000000000791b */ /* 0x003fe20003800000 */
.L_x_3991:
[----:B------:R-:W-:Y:S02]  /*13670*/  IMAD.MOV.U32 R13, RZ, RZ, R0 ;  /* 0x000000ffff0d7224 */ /* 0x000fe400078e0000 */
[----:B------:R-:W-:Y:S02]  /*13680*/  IMAD.MOV.U32 R12, RZ, RZ, 0x1 ;  /* 0x00000001ff0c7424 */ /* 0x000fe400078e00ff */
[----:B------:R-:W-:Y:S02]  /*13690*/  IMAD R3, R8, R7, RZ ;  /* 0x0000000708037224 */ /* 0x000fe400078e02ff */
[----:B------:R-:W0:Y:S01]  /*136a0*/  S2R R8, SR_TID.X ;  /* 0x0000000000087919 */ /* 0x000e220000002100 */
[----:B------:R-:W-:-:S07]  /*136b0*/  IMAD.MOV.U32 R7, RZ, RZ, R14 ;  /* 0x000000ffff077224 */ /* 0x000fce00078e000e */
[----:B0-----:R-:W-:Y:S05]  /*136c0*/  WARPSYNC.COLLECTIVE R15, `(.L_x_3992) ;  /* 0x000000000f087348 */ /* 0x001fea0003c00000 */
[----:B------:R1:W2:Y:S02]  /*136d0*/  SHFL.IDX P6, R14, R13, R12, R11 ;  /* 0x0000000c0d0e7389 */ /* 0x0002a400000c000b */
[----:B012---:R-:W-:Y:S01]  /*136e0*/  ENDCOLLECTIVE ;  /* 0x000000000000791b */ /* 0x007fe20003800000 */
.L_x_3992:
[----:B------:R-:W-:Y:S02]  /*136f0*/  IMAD.MOV.U32 R13, RZ, RZ, R4 ;  /* 0x000000ffff0d7224 */ /* 0x000fe400078e0004 */
[----:B------:R-:W-:-:S07]  /*13700*/  IMAD.MOV.U32 R9, RZ, RZ, R14 ;  /* 0x000000ffff097224 */ /* 0x000fce00078e000e */
[----:B------:R-:W-:Y:S05]  /*13710*/  WARPSYNC.COLLECTIVE R15, `(.L_x_3993) ;  /* 0x000000000f087348 */ /* 0x000fea0003c00000 */
[----:B------:R0:W1:Y:S02]  /*13720*/  SHFL.IDX P6, R14, R13, R12, R11 ;  /* 0x0000000c0d0e7389 */ /* 0x00006400000c000b */
[----:B01----:R-:W-:Y:S01]  /*13730*/  ENDCOLLECTIVE ;  /* 0x000000000000791b */ /* 0x003fe20003800000 */
.L_x_3993:
[----:B------:R-:W-:-:S04]  /*13740*/  LOP3.LUT R8, R8, 0x7f, RZ, 0xc0, !PT ;  /* 0x0000007f08087812 */ /* 0x000fc800078ec0ff */
[----:B------:R-:W-:-:S05]  /*13750*/  SHF.R.U32.HI R8, RZ, 0x3, R8 ;  /* 0x00000003ff087819 */ /* 0x000fca0000011608 */
[----:B------:R-:W-:Y:S02]  /*13760*/  IMAD.IADD R2, R8, 0x1, R17 ;  /* 0x0000000108027824 */ /* 0x000fe400078e0211 */
[----:B------:R-:W-:Y:S01]  /*13770*/  IMAD.SHL.U32 R17, R5, 0x8, RZ ;  /* 0x0000000805117824 */ /* 0x000fe200078e00ff */
[----:B------:R-:W-:Y:S01]  /*13780*/  MOV R13, R0 ;  /* 0x00000000000d7202 */ /* 0x000fe20000000f00 */
[C---:B------:R-:W-:Y:S01]  /*13790*/  VIADD R5, R2.reuse, 0x10 ;  /* 0x0000001002057836 */ /* 0x040fe20000000000 */
[----:B------:R-:W-:Y:S01]  /*137a0*/  ISETP.GE.AND P3, PT, R2, R3, PT ;  /* 0x000000030200720c */ /* 0x000fe20003f66270 */
[----:B------:R-:W-:Y:S01]  /*137b0*/  IMAD.MOV.U32 R12, RZ, RZ, 0x2 ;  /* 0x00000002ff0c7424 */ /* 0x000fe200078e00ff */
[----:B------:R-:W-:-:S11]  /*137c0*/  LOP3.LUT R17, R17, 0x38, RZ, 0xc0, !PT ;  /* 0x0000003811117812 */ /* 0x000fd600078ec0ff */
        /* <DEDUP_REMOVED lines=11> */
[----:B------:R-:W-:Y:S01]  /*13880*/  ISETP.GE.AND P3, PT, R5, R3, PT ;  /* 0x000000030500720c */ /* 0x000fe20003f66270 */
[----:B------:R-:W-:-:S12]  /*13890*/  IMAD.MOV.U32 R5, RZ, RZ, R14 ;  /* 0x000000ffff057224 */ /* 0x000fd800078e000e */
[----:B0-----:R-:W-:Y:S05]  /*138a0*/  WARPSYNC.COLLECTIVE R15, `(.L_x_3994) ;  /* 0x000000000f087348 */ /* 0x001fea0003c00000 */
[----:B------:R1:W2:Y:S02]  /*138b0*/  SHFL.IDX P6, R14, R13, R12, R11 ;  /* 0x0000000c0d0e7389 */ /* 0x0002a400000c000b */
[----:B012---:R-:W-:Y:S01]  /*138c0*/  ENDCOLLECTIVE ;  /* 0x000000000000791b */ /* 0x007fe20003800000 */
.L_x_3994:
[----:B------:R-:W-:Y:S01]  /*138d0*/  @!P3 LEA R8, P5, R17, R5, 0x1 ;  /* 0x000000051108b211 */ /* 0x000fe200078a08ff */
[----:B------:R-:W-:-:S04]  /*138e0*/  IMAD.MOV.U32 R13, RZ, RZ, R4 ;  /* 0x000000ffff0d7224 */ /* 0x000fc800078e0004 */
[----:B------:R-:W-:Y:S02]  /*138f0*/  @!P3 IMAD.MOV.U32 R6, RZ, RZ, R8 ;  /* 0x000000ffff06b224 */ /* 0x000fe400078e0008 */
[----:B------:R-:W-:-:S04]  /*13900*/  @!P3 IMAD.X R5, RZ, RZ, R9, P5 ;  /* 0x000000ffff05b224 */ /* 0x000fc800028e0609 */
[----:B------:R-:W-:Y:S02]  /*13910*/  @!P3 IMAD.MOV.U32 R7, RZ, RZ, R5 ;  /* 0x000000ffff07b224 */ /* 0x000fe400078e0005 */
[----:B------:R-:W-:-:S07]  /*13920*/  IMAD.MOV.U32 R8, RZ, RZ, R14 ;  /* 0x000000ffff087224 */ /* 0x000fce00078e000e */
[----:B------:R-:W-:Y:S05]  /*13930*/  WARPSYNC.COLLECTIVE R15, `(.L_x_3995) ;  /* 0x000000000f087348 */ /* 0x000fea0003c00000 */
[----:B------:R0:W1:Y:S02]  /*13940*/  SHFL.IDX P6, R14, R13, R12, R11 ;  /* 0x0000000c0d0e7389 */ /* 0x00006400000c000b */
[----:B01----:R-:W-:Y:S01]  /*13950*/  ENDCOLLECTIVE ;  /* 0x000000000000791b */ /* 0x003fe20003800000 */
.L_x_3995:
[----:B------:R-:W-:Y:S01]  /*13960*/  VIADD R5, R2, 0x20 ;  /* 0x0000002002057836 */ /* 0x000fe20000000000 */
[----:B------:R-:W-:Y:S01]  /*13970*/  @!PT LDS RZ, [RZ] ;  /* 0x00000000fffff984 */ /* 0x000fe20000000800 */
[----:B------:R-:W-:Y:S01]  /*13980*/  @!PT LDS RZ, [RZ] ;  /* 0x00000000fffff984 */ /* 0x000fe20000000800 */
[----:B------:R-:W-:Y:S01]  /*13990*/  @!PT LDS RZ, [RZ] ;  /* 0x00000000fffff984 */ /* 0x000fe20000000800 */
[----:B------:R0:W-:Y:S04]  /*139a0*/  @!P3 LDGSTS.E.BYPASS.LTC128B.128 [R10+0x15c00], desc[UR60][R6.64], !P2 ;  /* 0x15c00000060abfae */ /* 0x0001e8000d101d7c */
[----:B------:R0:W-:Y:S04]  /*139b0*/  @!P3 LDGSTS.E.BYPASS.LTC128B.128 [R10+0x19c00], desc[UR60][R6.64+0x80], !P1 ;  /* 0x19c00080060abfae */ /* 0x0001e8000c901d7c */
[----:B------:R0:W-:Y:S01]  /*139c0*/  @!P3 LDGSTS.E.BYPASS.LTC128B.128 [R10+0x1dc00], desc[UR60][R6.64+0x100], !P0 ;  /* 0x1dc00100060abfae */ /* 0x0001e2000c101d7c */
[----:B------:R-:W-:Y:S01]  /*139d0*/  ISETP.GE.AND P3, PT, R5, R3, PT ;  /* 0x000000030500720c */ /* 0x000fe20003f66270 */
[----:B------:R-:W-:-:S02]  /*139e0*/  IMAD.MOV.U32 R13, RZ, RZ, R0 ;  /* 0x000000ffff0d7224 */ /* 0x000fc400078e0000 */
[----:B------:R-:W-:Y:S02]  /*139f0*/  IMAD.MOV.U32 R12, RZ, RZ, 0x3 ;  /* 0x00000003ff0c7424 */ /* 0x000fe400078e00ff */
[----:B------:R-:W-:-:S08]  /*13a00*/  IMAD.MOV.U32 R5, RZ, RZ, R14 ;  /* 0x000000ffff057224 */ /* 0x000fd000078e000e */
[----:B0-----:R-:W-:Y:S05]  /*13a10*/  WARPSYNC.COLLECTIVE R15, `(.L_x_3996) ;  /* 0x000000000f087348 */ /* 0x001fea0003c00000 */
[----:B------:R1:W2:Y:S02]  /*13a20*/  SHFL.IDX P6, R14, R13, R12, R11 ;  /* 0x0000000c0d0e7389 */ /* 0x0002a400000c000b */
[----:B012---:R-:W-:Y:S01]  /*13a30*/  ENDCOLLECTIVE ;  /* 0x000000000000791b */ /* 0x007fe20003800000 */
.L_x_3996:
[----:B------:R-:W-:-:S05]  /*13a40*/  @!P3 LEA R5, P4, R17, R5, 0x1 ;  /* 0x000000051105b211 */ /* 0x000fca00078808ff */
[----:B------:R-:W-:Y:S02]  /*13a50*/  @!P3 IMAD.X R6, RZ, RZ, R8, P4 ;  /* 0x000000ffff06b224 */ /* 0x000fe400020e0608 */
[C---:B------:R-:W-:Y:S02]  /*13a60*/  VIADD R8, R2.reuse, 0x60 ;  /* 0x0000006002087836 */ /* 0x040fe40000000000 */
        /* <DEDUP_REMOVED lines=15> */
.L_x_3997:
[----:B------:R-:W-:Y:S02]  /*13b60*/  IMAD.MOV.U32 R13, RZ, RZ, R0 ;  /* 0x000000ffff0d7224 */ /* 0x000fe400078e0000 */
[----:B------:R-:W-:Y:S02]  /*13b70*/  IMAD.MOV.U32 R12, RZ, RZ, 0x4 ;  /* 0x00000004ff0c7424 */ /* 0x000fe400078e00ff */
[----:B------:R-:W-:-:S07]  /*13b80*/  IMAD.MOV.U32 R5, RZ, RZ, R14 ;  /* 0x000000ffff057224 */ /* 0x000fce00078e000e */
[----:B------:R-:W-:Y:S05]  /*13b90*/  WARPSYNC.COLLECTIVE R15, `(.L_x_3998) ;  /* 0x000000000f087348 */ /* 0x000fea0003c00000 */
[----:B------:R0:W1:Y:S02]  /*13ba0*/  SHFL.IDX P6, R14, R13, R12, R11 ;  /* 0x0000000c0d0e7389 */ /* 0x00006400000c000b */
[----:B01----:R-:W-:Y:S01]  /*13bb0*/  ENDCOLLECTIVE ;  /* 0x000000000000791b */ /* 0x003fe20003800000 */
.L_x_3998:
        /* <DEDUP_REMOVED lines=17> */
.L_x_3999:
[----:B------:R-:W-:Y:S02]  /*13cd0*/  IMAD.MOV.U32 R13, RZ, RZ, R0 ;  /* 0x000000ffff0d7224 */ /* 0x000fe400078e0000 */
[----:B------:R-:W-:Y:S02]  /*13ce0*/  IMAD.MOV.U32 R12, RZ, RZ, 0x5 ;  /* 0x00000005ff0c7424 */ /* 0x000fe400078e00ff */
[----:B------:R-:W-:-:S07]  /*13cf0*/  IMAD.MOV.U32 R5, RZ, RZ, R14 ;  /* 0x000000ffff057224 */ /* 0x000fce00078e000e */
[----:B------:R-:W-:Y:S05]  /*13d00*/  WARPSYNC.COLLECTIVE R15, `(.L_x_4000) ;  /* 0x000000000f087348 */ /* 0x000fea0003c00000 */
[----:B------:R0:W1:Y:S02]  /*13d10*/  SHFL.IDX P6, R14, R13, R12, R11 ;  /* 0x0000000c0d0e7389 */ /* 0x00006400000c000b */
[----:B01----:R-:W-:Y:S01]  /*13d20*/  ENDCOLLECTIVE ;  /* 0x000000000000791b */ /* 0x003fe20003800000 */
.L_x_4000:
        /* <DEDUP_REMOVED lines=17> */
.L_x_4001:
[----:B------:R-:W-:Y:S02]  /*13e40*/  IMAD.MOV.U32 R13, RZ, RZ, R0 ;  /* 0x000000ffff0d7224 */ /* 0x000fe400078e0000 */
[----:B------:R-:W-:Y:S02]  /*13e50*/  IMAD.MOV.U32 R12, RZ, RZ, 0x6 ;  /* 0x00000006ff0c7424 */ /* 0x000fe400078e00ff */
[----:B------:R-:W-:-:S07]  /*13e60*/  IMAD.MOV.U32 R5, RZ, RZ, R14 ;  /* 0x000000ffff057224 */ /* 0x000fce00078e000e */
[----:B------:R-:W-:Y:S05]  /*13e70*/  WARPSYNC.COLLECTIVE R15, `(.L_x_4002) ;  /* 0x000000000f087348 */ /* 0x000fea0003c00000 */
[----:B------:R0:W1:Y:S02]  /*13e80*/  SHFL.IDX P6, R14, R13, R12, R11 ;  /* 0x0000000c0d0e7389 */ /* 0x00006400000c000b */
[----:B01----:R-:W-:Y:S01]  /*13e90*/  ENDCOLLECTIVE ;  /* 0x000000000000791b */ /* 0x003fe20003800000 */
.L_x_4002:
[----:B------:R-:W-:-:S05]  /*13ea0*/  @!P3 LEA R5, P4, R17, R5, 0x1 ;  /* 0x000000051105b211 */ /* 0x000fca00078808ff */
[----:B------:R-:W-:Y:S01]  /*13eb0*/  @!P3 IMAD.X R6, RZ, RZ, R6, P4 ;  /* 0x000000ffff06b224 */ /* 0x000fe200020e0606 */
[----:B------:R-:W-:-:S03]  /*13ec0*/  ISETP.GE.AND P4, PT, R8, R3, PT ;  /* 0x000000030800720c */ /* 0x000fc60003f86270 */
[----:B------:R-:W-:Y:S02]  /*13ed0*/  @!P3 IMAD.MOV.U32 R7, RZ, RZ, R6 ;  /* 0x000000ffff07b224 */ /* 0x000fe400078e0006 */
[----:B------:R-:W-:Y:S02]  /*13ee0*/  @!P3 IMAD.MOV.U32 R6, RZ, RZ, R5 ;  /* 0x000000ffff06b224 */ /* 0x000fe400078e0005 */
[----:B------:R-:W-:-:S03]  /*13ef0*/  IMAD.MOV.U32 R13, RZ, RZ, R4 ;  /* 0x000000ffff0d7224 */ /* 0x000fc600078e0004 */
[----:B------:R-:W-:Y:S01]  /*13f00*/  @!PT LDS RZ, [RZ] ;  /* 0x00000000fffff984 */ /* 0x000fe20000000800 */
[----:B------:R-:W-:Y:S01]  /*13f10*/  @!PT LDS RZ, [RZ] ;  /* 0x00000000fffff984 */ /* 0x000fe20000000800 */
[----:B------:R-:W-:Y:S01]  /*13f20*/  @!PT LDS RZ, [RZ] ;  /* 0x00000000fffff984 */ /* 0x000fe20000000800 */
[----:B------:R-:W-:Y:S04]  /*13f30*/  @!P3 LDGSTS.E.BYPASS.LTC128B.128 [R10+0x17c00], desc[UR60][R6.64], !P2 ;  /* 0x17c00000060abfae */ /* 0x000fe8000d101d7c */
[----:B------:R-:W-:Y:S04]  /*13f40*/  @!P3 LDGSTS.E.BYPASS.LTC128B.128 [R10+0x1bc00], desc[UR60][R6.64+0x80], !P1 ;  /* 0x1bc00080060abfae */ /* 0x000fe8000c901d7c */
[----:B------:R0:W-:Y:S02]  /*13f50*/  @!P3 LDGSTS.E.BYPASS.LTC128B.128 [R10+0x1fc00], desc[UR60][R6.64+0x100], !P0 ;  /* 0x1fc00100060abfae */ /* 0x0001e4000c101d7c */
[----:B0-----:R-:W-:-:S07]  /*13f60*/  IMAD.MOV.U32 R6, RZ, RZ, R14 ;  /* 0x000000ffff067224 */ /* 0x001fce00078e000e */
[----:B------:R-:W-:Y:S05]  /*13f70*/  WARPSYNC.COLLECTIVE R15, `(.L_x_4003) ;  /* 0x000000000f087348 */ /* 0x000fea0003c00000 */
[----:B------:R0:W1:Y:S02]  /*13f80*/  SHFL.IDX P6, R14, R13, R12, R11 ;  /* 0x0000000c0d0e7389 */ /* 0x00006400000c000b */
[----:B01----:R-:W-:Y:S01]  /*13f90*/  ENDCOLLECTIVE ;  /* 0x000000000000791b */ /* 0x003fe20003800000 */
.L_x_4003:
[----:B------:R-:W-:Y:S02]  /*13fa0*/  IMAD.MOV.U32 R13, RZ, RZ, R0 ;  /* 0x000000ffff0d7224 */ /* 0x000fe400078e0000 */
[----:B------:R-:W-:Y:S02]  /*13fb0*/  IMAD.MOV.U32 R12, RZ, RZ, 0x7 ;  /* 0x00000007ff0c7424 */ /* 0x000fe400078e00ff */
[----:B------:R-:W-:-:S07]  /*13fc0*/  IMAD.MOV.U32 R5, RZ, RZ, R14 ;  /* 0x000000ffff057224 */ /* 0x000fce00078e000e */
[----:B------:R-:W-:Y:S05]  /*13fd0*/  WARPSYNC.COLLECTIVE R15, `(.L_x_4004) ;  /* 0x000000000f087348 */ /* 0x000fea0003c00000 */
[----:B------:R0:W1:Y:S02]  /*13fe0*/  SHFL.IDX P6, R14, R13, R12, R11 ;  /* 0x0000000c0d0e7389 */ /* 0x00006400000c000b */
[----:B01----:R-:W-:Y:S01]  /*13ff0*/  ENDCOLLECTIVE ;  /* 0x000000000000791b */ /* 0x003fe20003800000 */
.L_x_4004:
        /* <DEDUP_REMOVED lines=14> */
.L_x_4005:
[----:B------:R-:W-:Y:S01]  /*140e0*/  @!PT LDS RZ, [RZ] ;  /* 0x00000000fffff984 */ /* 0x000fe20000000800 */
[----:B------:R-:W-:Y:S01]  /*140f0*/  @!PT LDS RZ, [RZ] ;  /* 0x00000000fffff984 */ /* 0x000fe20000000800 */
[----:B------:R-:W-:Y:S01]  /*14100*/  @!PT LDS RZ, [RZ] ;  /* 0x00000000fffff984 */ /* 0x000fe20000000800 */
[----:B------:R0:W-:Y:S01]  /*14110*/  @!P4 LDGSTS.E.BYPASS.LTC128B.128 [R10+0x20400], desc[UR60][R6.64+0x100], !P0 ;  /* 0x20400100060acfae */ /* 0x0001e2000c101d7c */
[----:B------:R-:W-:Y:S01]  /*14120*/  IMAD.MOV.U32 R4, RZ, RZ, R14 ;  /* 0x000000ffff047224 */ /* 0x000fe200078e000e */
[----:B------:R-:W-:Y:S06]  /*14130*/  BRA `(.L_x_4006) ;  /* 0xffffffb4000c7947 */ /* 0x000fec000383ffff */
.L_x_3888:
[----:B0-----:R-:W2:Y:S02]  /*14140*/  LDL R2, [R1+0x4] ;  /* 0x0000040001027983 */ /* 0x001ea40000100800 */
[----:B--2---:R0:W1:Y:S02]  /*14150*/  SYNCS.PHASECHK.TRANS64.TRYWAIT P0, [R2+URZ+0x36820], R0 ;  /* 0x03682000020075a7 */ /* 0x004064000800017f */
[----:B-1----:R-:W-:Y:S05]  /*14160*/  @!P0 NANOSLEEP.SYNCS 0x989680 ;  /* 0x009896800000895d */ /* 0x002fea0003900000 */
[----:B------:R-:W1:Y:S02]  /*14170*/  @!P0 SYNCS.PHASECHK.TRANS64 P0, [R2+URZ+0x36820], R0 ;  /* 0x03682000020085a7 */ /* 0x000e64000800007f */
[----:B-1----:R-:W-:Y:S05]  /*14180*/  @!P0 BRA `(.L_x_3888) ;  /* 0xfffffffc00ec8947 */ /* 0x002fea000383ffff */
[----:B------:R-:W-:Y:S05]  /*14190*/  BRA `(.L_x_4007) ;  /* 0xffffffb400907947 */ /* 0x000fea000383ffff */
.L_x_3897:
[----:B-1----:R1:W2:Y:S02]  /*141a0*/  SYNCS.PHASECHK.TRANS64.TRYWAIT P0, [R3+URZ+0x36840], R2 ;  /* 0x03684002030075a7 */ /* 0x0022a4000800017f */
[----:B--2---:R-:W-:Y:S05]  /*141b0*/  @!P0 NANOSLEEP.SYNCS 0x989680 ;  /* 0x009896800000895d */ /* 0x004fea0003900000 */
[----:B------:R-:W2:Y:S02]  /*141c0*/  @!P0 SYNCS.PHASECHK.TRANS64 P0, [R3+URZ+0x36840], R2 ;  /* 0x03684002030085a7 */ /* 0x000ea4000800007f */
[----:B--2---:R-:W-:Y:S05]  /*141d0*/  @!P0 BRA `(.L_x_3897) ;  /* 0xfffffffc00f08947 */ /* 0x004fea000383ffff */
[----:B------:R-:W-:Y:S05]  /*141e0*/  BRA `(.L_x_4008) ;  /* 0xffffffb8005c7947 */ /* 0x000fea000383ffff */
.L_x_3904:
[----:B0-----:R0:W1:Y:S02]  /*141f0*/  SYNCS.PHASECHK.TRANS64.TRYWAIT P0, [R3+URZ+0x60], R2 ;  /* 0x00006002030075a7 */ /* 0x001064000800017f */
[----:B-1----:R-:W-:Y:S05]  /*14200*/  @!P0 NANOSLEEP.SYNCS 0x989680 ;  /* 0x009896800000895d */ /* 0x002fea0003900000 */
[----:B------:R-:W1:Y:S02]  /*14210*/  @!P0 SYNCS.PHASECHK.TRANS64 P0, [R3+URZ+0x60], R2 ;  /* 0x00006002030085a7 */ /* 0x000e64000800007f */
[----:B-1----:R-:W-:Y:S05]  /*14220*/  @!P0 BRA `(.L_x_3904) ;  /* 0xfffffffc00f08947 */ /* 0x002fea000383ffff */
[----:B------:R-:W-:Y:S05]  /*14230*/  BRA `(.L_x_4009) ;  /* 0xffffffbc00787947 */ /* 0x000fea000383ffff */
.L_x_3914:
[----:B---3--:R3:W4:Y:S02]  /*14240*/  SYNCS.PHASECHK.TRANS64.TRYWAIT P0, [R3+URZ+0x36840], R2 ;  /* 0x03684002030075a7 */ /* 0x008724000800017f */
[----:B----4-:R-:W-:Y:S05]  /*14250*/  @!P0 NANOSLEEP.SYNCS 0x989680 ;  /* 0x009896800000895d */ /* 0x010fea0003900000 */
[----:B------:R-:W4:Y:S02]  /*14260*/  @!P0 SYNCS.PHASECHK.TRANS64 P0, [R3+URZ+0x36840], R2 ;  /* 0x03684002030085a7 */ /* 0x000f24000800007f */
[----:B----4-:R-:W-:Y:S05]  /*14270*/  @!P0 BRA `(.L_x_3914) ;  /* 0xfffffffc00f08947 */ /* 0x010fea000383ffff */
[----:B------:R-:W-:Y:S05]  /*14280*/  BRA `(.L_x_4010) ;  /* 0xffffffc400647947 */ /* 0x000fea000383ffff */
.L_x_3921:
[----:B--2---:R2:W3:Y:S02]  /*14290*/  SYNCS.PHASECHK.TRANS64.TRYWAIT P0, [R2+URZ+0x60], R3 ;  /* 0x00006003020075a7 */ /* 0x0044e4000800017f */
[----:B---3--:R-:W-:Y:S05]  /*142a0*/  @!P0 NANOSLEEP.SYNCS 0x989680 ;  /* 0x009896800000895d */ /* 0x008fea0003900000 */
[----:B------:R-:W3:Y:S02]  /*142b0*/  @!P0 SYNCS.PHASECHK.TRANS64 P0, [R2+URZ+0x60], R3 ;  /* 0x00006003020085a7 */ /* 0x000ee4000800007f */
[----:B---3--:R-:W-:Y:S05]  /*142c0*/  @!P0 BRA `(.L_x_3921) ;  /* 0xfffffffc00f08947 */ /* 0x008fea000383ffff */
[----:B------:R-:W-:Y:S05]  /*142d0*/  BRA `(.L_x_4011) ;  /* 0xffffffc800807947 */ /* 0x000fea000383ffff */
.L_x_3931:
[----:B----4-:R4:W0:Y:S02]  /*142e0*/  SYNCS.PHASECHK.TRANS64.TRYWAIT P0, [R2+URZ+0x36840], R3 ;  /* 0x03684003020075a7 */ /* 0x010824000800017f */
[----:B0-----:R-:W-:Y:S05]  /*142f0*/  @!P0 NANOSLEEP.SYNCS 0x989680 ;  /* 0x009896800000895d */ /* 0x001fea0003900000 */
[----:B------:R-:W0:Y:S02]  /*14300*/  @!P0 SYNCS.PHASECHK.TRANS64 P0, [R2+URZ+0x36840], R3 ;  /* 0x03684003020085a7 */ /* 0x000e24000800007f */
[----:B0-----:R-:W-:Y:S05]  /*14310*/  @!P0 BRA `(.L_x_3931) ;  /* 0xfffffffc00f08947 */ /* 0x001fea000383ffff */
[----:B------:R-:W-:Y:S05]  /*14320*/  BRA `(.L_x_4012) ;  /* 0xffffffd000347947 */ /* 0x000fea000383ffff */
.L_x_3938:
[----:B--2---:R2:W3:Y:S02]  /*14330*/  SYNCS.PHASECHK.TRANS64.TRYWAIT P0, [R2+URZ+0x60], R5 ;  /* 0x00006005020075a7 */ /* 0x0044e4000800017f */
[----:B---3--:R-:W-:Y:S05]  /*14340*/  @!P0 NANOSLEEP.SYNCS 0x989680 ;  /* 0x009896800000895d */ /* 0x008fea0003900000 */
[----:B------:R-:W3:Y:S02]  /*14350*/  @!P0 SYNCS.PHASECHK.TRANS64 P0, [R2+URZ+0x60], R5 ;  /* 0x00006005020085a7 */ /* 0x000ee4000800007f */
[----:B---3--:R-:W-:Y:S05]  /*14360*/  @!P0 BRA `(.L_x_3938) ;  /* 0xfffffffc00f08947 */ /* 0x008fea000383ffff */
[----:B------:R-:W-:Y:S05]  /*14370*/  BRA `(.L_x_4013) ;  /* 0xffffffd400507947 */ /* 0x000fea000383ffff */
.L_x_3950:
[----:B0-----:R0:W2:Y:S02]  /*14380*/  SYNCS.PHASECHK.TRANS64.TRYWAIT P0, [R2+URZ+0x36860], R0 ;  /* 0x03686000020075a7 */ /* 0x0010a4000800017f */
[----:B--2---:R-:W-:Y:S05]  /*14390*/  @!P0 NANOSLEEP.SYNCS 0x989680 ;  /* 0x009896800000895d */ /* 0x004fea0003900000 */
[----:B------:R-:W2:Y:S02]  /*143a0*/  @!P0 SYNCS.PHASECHK.TRANS64 P0, [R2+URZ+0x36860], R0 ;  /* 0x03686000020085a7 */ /* 0x000ea4000800007f */
[----:B--2---:R-:W-:Y:S05]  /*143b0*/  @!P0 BRA `(.L_x_3950) ;  /* 0xfffffffc00f08947 */ /* 0x004fea000383ffff */
[----:B------:R-:W-:Y:S05]  /*143c0*/  BRA `(.L_x_4014) ;  /* 0xffffffd800e87947 */ /* 0x000fea000383ffff */
.L_x_3958:
[----:B------:R-:W-:Y:S01]  /*143d0*/  BSSY B0, `(.L_x_4015) ;  /* 0x0000008000007945 */ /* 0x000fe20003800000 */
[----:B------:R-:W-:Y:S02]  /*143e0*/  IMAD.MOV.U32 R13, RZ, RZ, R16 ;  /* 0x000000ffff0d7224 */ /* 0x000fe400078e0010 */
[----:B------:R-:W-:Y:S02]  /*143f0*/  IMAD.MOV.U32 R12, RZ, RZ, RZ ;  /* 0x000000ffff0c7224 */ /* 0x000fe400078e00ff */
[----:B------:R-:W-:Y:S02]  /*14400*/  IMAD.MOV.U32 R11, RZ, RZ, 0x1f ;  /* 0x0000001fff0b7424 */ /* 0x000fe400078e00ff */
[----:B------:R-:W-:-:S07]  /*14410*/  IMAD.MOV.U32 R15, RZ, RZ, -0x1 ;  /* 0xffffffffff0f7424 */ /* 0x000fce00078e00ff */
[----:B-----5:R-:W-:Y:S05]  /*14420*/  WARPSYNC.COLLECTIVE R15, `(.L_x_4016) ;  /* 0x000000000f087348 */ /* 0x020fea0003c00000 */
[----:B------:R0:W1:Y:S02]  /*14430*/  SHFL.IDX P6, R14, R13, R12, R11 ;  /* 0x0000000c0d0e7389 */ /* 0x00006400000c000b */
[----:B01---5:R-:W-:Y:S01]  /*14440*/  ENDCOLLECTIVE ;  /* 0x000000000000791b */ /* 0x023fe20003800000 */
.L_x_4016:
[----:B------:R-:W-:Y:S05]  /*14450*/  BSYNC B0 ;  /* 0x0000000000007941 */ /* 0x000fea0003800000 */
.L_x_4015:
        /* <DEDUP_REMOVED lines=9> */
.L_x_4017:
        /* <DEDUP_REMOVED lines=18> */
.L_x_4018:
        /* <DEDUP_REMOVED lines=8> */
.L_x_4019:
        /* <DEDUP_REMOVED lines=8> */
.L_x_4020:
        /* <DEDUP_REMOVED lines=8> */
.L_x_4021:
        /* <DEDUP_REMOVED lines=8> */
.L_x_4022:
        /* <DEDUP_REMOVED lines=9> */
.L_x_4023:
[----:B------:R-:W-:Y:S01]  /*148a0*/  IMAD.MOV.U32 R6, RZ, RZ, R14 ;  /* 0x000000ffff067224 */ /* 0x000fe200078e000e */
[----:B------:R-:W-:Y:S06]  /*148b0*/  BRA `(.L_x_4024) ;  /* 0xffffffdc00ac7947 */ /* 0x000fec000383ffff */
.L_x_3963:
        /* <DEDUP_REMOVED lines=8> */
.L_x_4026:
[----:B------:R-:W-:Y:S05]  /*14940*/  BSYNC B0 ;  /* 0x0000000000007941 */ /* 0x000fea0003800000 */
.L_x_4025:
        /* <DEDUP_REMOVED lines=9> */
.L_x_4027:
        /* <DEDUP_REMOVED lines=8> */
.L_x_4028:
        /* <DEDUP_REMOVED lines=8> */
.L_x_4029:
        /* <DEDUP_REMOVED lines=8> */
.L_x_4030:
        /* <DEDUP_REMOVED lines=9> */
.L_x_4031:
[----:B------:R-:W-:Y:S01]  /*14bf0*/  IMAD.MOV.U32 R6, RZ, RZ, R14 ;  /* 0x000000ffff067224 */ /* 0x000fe200078e000e */
[----:B------:R-:W-:Y:S06]  /*14c00*/  BRA `(.L_x_4032) ;  /* 0xffffffdc00747947 */ /* 0x000fec000383ffff */
.L_x_3965:
[----:B------:R-:W-:Y:S01]  /*14c10*/  BSSY B0, `(.L_x_4033) ;  /* 0x0000006000007945 */ /* 0x000fe20003800000 */
[----:B------:R-:W-:Y:S01]  /*14c20*/  PLOP3.LUT P6, PT, P6, PT, PT, 0x8, 0x0 ;  /* 0x000000000000781c */ /* 0x000fe200037ce170 */
[----:B------:R-:W-:-:S12]  /*14c30*/  IMAD.MOV.U32 R15, RZ, RZ, -0x1 ;  /* 0xffffffffff0f7424 */ /* 0x000fd800078e00ff */
[----:B0----5:R-:W-:Y:S05]  /*14c40*/  WARPSYNC.COLLECTIVE R15, `(.L_x_4034) ;  /* 0x000000000f087348 */ /* 0x021fea0003c00000 */
[----:B------:R-:W-:Y:S01]  /*14c50*/  VOTE.ANY R14, PT, P6 ;  /* 0x00000000000e7806 */ /* 0x000fe200030e0100 */
[----:B0----5:R-:W-:Y:S06]  /*14c60*/  ENDCOLLECTIVE ;  /* 0x000000000000791b */ /* 0x021fec0003800000 */
.L_x_4034:
[----:B------:R-:W-:Y:S05]  /*14c70*/  BSYNC B0 ;  /* 0x0000000000007941 */ /* 0x000fea0003800000 */
.L_x_4033:
        /* <DEDUP_REMOVED lines=9> */
.L_x_4035:
[----:B------:R-:W-:Y:S01]  /*14d10*/  IMAD.MOV.U32 R17, RZ, RZ, R14 ;  /* 0x000000ffff117224 */ /* 0x000fe200078e000e */
[----:B------:R-:W-:Y:S06]  /*14d20*/  BRA `(.L_x_4036) ;  /* 0xffffffdc00647947 */ /* 0x000fec000383ffff */
.L_x_3967:
[----:B------:R-:W-:Y:S01]  /*14d30*/  BSSY B0, `(.L_x_4037) ;  /* 0x0000007000007945 */ /* 0x000fe20003800000 */
[----:B------:R-:W-:Y:S02]  /*14d40*/  IMAD.MOV.U32 R13, RZ, RZ, R3 ;  /* 0x000000ffff0d7224 */ /* 0x000fe400078e0003 */
[----:B------:R-:W-:Y:S02]  /*14d50*/  IMAD.MOV.U32 R11, RZ, RZ, 0x1f ;  /* 0x0000001fff0b7424 */ /* 0x000fe400078e00ff */
[----:B------:R-:W-:-:S07]  /*14d60*/  IMAD.MOV.U32 R15, RZ, RZ, -0x1 ;  /* 0xffffffffff0f7424 */ /* 0x000fce00078e00ff */
[----:B0-2--5:R-:W-:Y:S05]  /*14d70*/  WARPSYNC.COLLECTIVE R15, `(.L_x_4038) ;  /* 0x000000000f087348 */ /* 0x025fea0003c00000 */
[----:B------:R1:W3:Y:S02]  /*14d80*/  SHFL.IDX P6, R14, R13, R12, R11 ;  /* 0x0000000c0d0e7389 */ /* 0x0002e400000c000b */
[----:B0123-5:R-:W-:Y:S01]  /*14d90*/  ENDCOLLECTIVE ;  /* 0x000000000000791b */ /* 0x02ffe20003800000 */
.L_x_4038:
[----:B------:R-:W-:Y:S05]  /*14da0*/  BSYNC B0 ;  /* 0x0000000000007941 */ /* 0x000fea0003800000 */
.L_x_4037:
[----:B------:R-:W-:Y:S01]  /*14db0*/  IMAD.MOV.U32 R2, RZ, RZ, R14 ;  /* 0x000000ffff027224 */ /* 0x000fe200078e000e */
[----:B------:R-:W-:Y:S06]  /*14dc0*/  BRA `(.L_x_3966) ;  /* 0xffffffdc00587947 */ /* 0x000fec000383ffff */
.L_x_3971:
[----:B0-----:R0:W2:Y:S02]  /*14dd0*/  SYNCS.PHASECHK.TRANS64.TRYWAIT P0, [R0+URZ+0x36820], R3 ;  /* 0x03682003000075a7 */ /* 0x0010a4000800017f */
[----:B--2---:R-:W-:Y:S05]  /*14de0*/  @!P0 NANOSLEEP.SYNCS 0x989680 ;  /* 0x009896800000895d */ /* 0x004fea0003900000 */
[----:B------:R-:W2:Y:S02]  /*14df0*/  @!P0 SYNCS.PHASECHK.TRANS64 P0, [R0+URZ+0x36820], R3 ;  /* 0x03682003000085a7 */ /* 0x000ea4000800007f */
[----:B--2---:R-:W-:Y:S05]  /*14e00*/  @!P0 BRA `(.L_x_3971) ;  /* 0xfffffffc00f08947 */ /* 0x004fea000383ffff */
[----:B------:R-:W-:Y:S05]  /*14e10*/  BRA `(.L_x_4039) ;  /* 0xffffffe0004c7947 */ /* 0x000fea000383ffff */
.L_x_3972:
        /* <DEDUP_REMOVED lines=8> */
[----:B01--45:R-:W-:Y:S05]  /*14ea0*/  WARPSYNC.COLLECTIVE R15, `(.L_x_4041) ;  /* 0x000000000f087348 */ /* 0x033fea0003c00000 */
[----:B------:R2:W3:Y:S02]  /*14eb0*/  SHFL.IDX P6, R14, R13, R12, R11 ;  /* 0x0000000c0d0e7389 */ /* 0x0004e400000c000b */
[----:B012345:R-:W-:Y:S01]  /*14ec0*/  ENDCOLLECTIVE ;  /* 0x000000000000791b */ /* 0x03ffe20003800000 */
.L_x_4041:
[----:B------:R-:W-:Y:S05]  /*14ed0*/  BSYNC B0 ;  /* 0x0000000000007941 */ /* 0x000fea0003800000 */
.L_x_4040:
[----:B------:R-:W-:Y:S05]  /*14ee0*/  BRA `(.L_x_4042) ;  /* 0xffffffe000347947 */ /* 0x000fea000383ffff */
.L_x_3975:
[----:B------:R-:W-:Y:S01]  /*14ef0*/  BSSY B1, `(.L_x_4043) ;  /* 0x0000006000017945 */ /* 0x000fe20003800000 */
[----:B------:R-:W-:-:S07]  /*14f00*/  IMAD.MOV.U32 R15, RZ, RZ, -0x1 ;  /* 0xffffffffff0f7424 */ /* 0x000fce00078e00ff */
[----:B012-45:R-:W-:Y:S05]  /*14f10*/  WARPSYNC.COLLECTIVE R15, `(.L_x_4044) ;  /* 0x000000000f0c7348 */ /* 0x037fea0003c00000 */
[----:B------:R-:W-:Y:S02]  /*14f20*/  ELECT P6, UR62, PT ;  /* 0x00000000003e782f */ /* 0x000fe400038c0000 */
[----:B------:R-:W-:Y:S01]  /*14f30*/  MOV R14, UR62 ;  /* 0x0000003e000e7c02 */ /* 0x000fe20008000f00 */
[----:B012-45:R-:W-:Y:S10]  /*14f40*/  ENDCOLLECTIVE ;  /* 0x000000000000791b */ /* 0x037ff40003800000 */
.L_x_4044:
[----:B------:R-:W-:Y:S05]  /*14f50*/  BSYNC B1 ;  /* 0x0000000000017941 */ /* 0x000fea0003800000 */
.L_x_4043:
[----:B------:R-:W-:Y:S05]  /*14f60*/  BRA `(.L_x_4045) ;  /* 0xffffffe0002c7947 */ /* 0x000fea000383ffff */
.L_x_3977:
[----:B0-----:R0:W1:Y:S02]  /*14f70*/  SYNCS.PHASECHK.TRANS64.TRYWAIT P0, [R6+URZ], R5 ;  /* 0x00000005060075a7 */ /* 0x001064000800017f */
[----:B-1----:R-:W-:Y:S05]  /*14f80*/  @!P0 NANOSLEEP.SYNCS 0x989680 ;  /* 0x009896800000895d */ /* 0x002fea0003900000 */
[----:B------:R-:W1:Y:S02]  /*14f90*/  @!P0 SYNCS.PHASECHK.TRANS64 P0, [R6+URZ], R5 ;  /* 0x00000005060085a7 */ /* 0x000e64000800007f */
[----:B-1----:R-:W-:Y:S05]  /*14fa0*/  @!P0 BRA `(.L_x_3977) ;  /* 0xfffffffc00f08947 */ /* 0x002fea000383ffff */
[----:B------:R-:W-:Y:S05]  /*14fb0*/  BRA `(.L_x_4046) ;  /* 0xffffffe000687947 */ /* 0x000fea000383ffff */
.L_x_3978:
[----:B-1----:R1:W2:Y:S02]  /*14fc0*/  SYNCS.PHASECHK.TRANS64.TRYWAIT P0, [R7+URZ], R2 ;  /* 0x00000002070075a7 */ /* 0x0022a4000800017f */
[----:B--2---:R-:W-:Y:S05]  /*14fd0*/  @!P0 NANOSLEEP.SYNCS 0x989680 ;  /* 0x009896800000895d */ /* 0x004fea0003900000 */
[----:B------:R-:W2:Y:S02]  /*14fe0*/  @!P0 SYNCS.PHASECHK.TRANS64 P0, [R7+URZ], R2 ;  /* 0x00000002070085a7 */ /* 0x000ea4000800007f */
[----:B--2---:R-:W-:Y:S05]  /*14ff0*/  @!P0 BRA `(.L_x_3978) ;  /* 0xfffffffc00f08947 */ /* 0x004fea000383ffff */
[----:B------:R-:W-:Y:S05]  /*15000*/  BRA `(.L_x_4047) ;  /* 0xffffffe0005c7947 */ /* 0x000fea000383ffff */
.L_x_3980:
[----:B--2---:R2:W3:Y:S02]  /*15010*/  SYNCS.PHASECHK.TRANS64.TRYWAIT P0, [R4+URZ], R5 ;  /* 0x00000005040075a7 */ /* 0x0044e4000800017f */
[----:B---3--:R-:W-:Y:S05]  /*15020*/  @!P0 NANOSLEEP.SYNCS 0x989680 ;  /* 0x009896800000895d */ /* 0x008fea0003900000 */
[----:B------:R-:W3:Y:S02]  /*15030*/  @!P0 SYNCS.PHASECHK.TRANS64 P0, [R4+URZ], R5 ;  /* 0x00000005040085a7 */ /* 0x000ee4000800007f */
[----:B---3--:R-:W-:Y:S05]  /*15040*/  @!P0 BRA `(.L_x_3980) ;  /* 0xfffffffc00f08947 */ /* 0x008fea000383ffff */
[----:B------:R-:W-:Y:S05]  /*15050*/  BRA `(.L_x_4048) ;  /* 0xffffffe000647947 */ /* 0x000fea000383ffff */
.L_x_4049:
        /* <DEDUP_REMOVED lines=10> */
.L_x_15305:


//--------------------- .text._ZN7cutlass13device_kernelIN5flash11enable_sm90INS1_16FlashAttnFwdSm90INS1_25CollectiveMainloopFwdSm90ILi2EN4cute5tupleIJNS5_1CILi1EEES8_S8_EEENS6_IJNS7_ILi128EEENS7_ILi112EEENS7_ILi192EEEEEELi192ENS_10bfloat16_tEfNS_4arch4Sm90ELb0ELb0ELb0ELb1ELb0ELb1ELb0ELb1ELb1ELb1ELb0ELb0EEENS1_21CollectiveEpilogueFwdINS6_IJSA_SC_SB_EEES9_SE_SG_Li256ELb1ELb1ELb0ELb0EEENS1_36VarlenDynamicPersistentTileSchedulerILi128ELi112ELi256ELi128ELb0ELb1ELb1ELb0ELb1ELb1EEEEEEEEEvNT_6ParamsE --------------------------
	.section	.text._ZN7cutlass13device_kernelIN5flash11enable_sm90INS1_16FlashAttnFwdSm90INS1_25CollectiveMainloopFwdSm90ILi2EN4cute5tupleIJNS5_1CILi1EEES8_S8_EEENS6_IJNS7_ILi128EEENS7_ILi112EEENS7_ILi192EEEEEELi192ENS_10bfloat16_tEfNS_4arch4Sm90ELb0ELb0ELb0ELb1ELb0ELb1ELb0ELb1ELb1ELb1ELb0ELb0EEENS1_21CollectiveEpilogueFwdINS6_IJSA_SC_SB_EEES9_SE_SG_Li256ELb1ELb1ELb0ELb0EEENS1_36VarlenDynamicPersistentTileSchedulerILi128ELi112ELi256ELi128ELb0ELb1ELb1ELb0ELb1ELb1EEEEEEEEEvNT_6ParamsE,"ax",@progbits
	.align	128
.text._ZN7cutlass13device_kernelIN5flash11enable_sm90INS1_16FlashAttnFwdSm90INS1_25CollectiveMainloopFwdSm90ILi2EN4cute5tupleIJNS5_1CILi1EEES8_S8_EEENS6_IJNS7_ILi128EEENS7_ILi112EEENS7_ILi192EEEEEELi192ENS_10bfloat16_tEfNS_4arch4Sm90ELb0ELb0ELb0ELb1ELb0ELb1ELb0ELb1ELb1ELb1ELb0ELb0EEENS1_21CollectiveEpilogueFwdINS6_IJSA_SC_SB_EEES9_SE_SG_Li256ELb1ELb1ELb0ELb0EEENS1_36VarlenDynamicPersistentTileSchedulerILi128ELi112ELi256ELi128ELb0ELb1ELb1ELb0ELb1ELb1EEEEEEEEEvNT_6ParamsE:
        .type           _ZN7cutlass13device_kernelIN5flash11enable_sm90INS1_16FlashAttnFwdSm90INS1_25CollectiveMainloopFwdSm90ILi2EN4cute5tupleIJNS5_1CILi1EEES8_S8_EEENS6_IJNS7_ILi128EEENS7_ILi112EEENS7_ILi192EEEEEELi192ENS_10bfloat16_tEfNS_4arch4Sm90ELb0ELb0ELb0ELb1ELb0ELb1ELb0ELb1ELb1ELb1ELb0ELb0EEENS1_21CollectiveEpilogueFwdINS6_IJSA_SC_SB_EEES9_SE_SG_Li256ELb1ELb1ELb0ELb0EEENS1_36VarlenDynamicPersistentTileSchedulerILi128ELi112ELi256ELi128ELb0ELb1ELb1ELb0ELb1ELb1EEEEEEEEEvNT_6ParamsE,@function
        .size           _ZN7cutlass13device_kernelIN5flash11enable_sm90INS1_16FlashAttnFwdSm90INS1_25CollectiveMainloopFwdSm90ILi2EN4cute5tupleIJNS5_1CILi1EEES8_S8_EEENS6_IJNS7_ILi128EEENS7_ILi112EEENS7_ILi192EEEEEELi192ENS_10bfloat16_tEfNS_4arch4Sm90ELb0ELb0ELb0ELb1ELb0ELb1ELb0ELb1ELb1ELb1ELb0ELb0EEENS1_21CollectiveEpilogueFwdINS6_IJSA_SC_SB_EEES9_SE_SG_Li256ELb1ELb1ELb0ELb0EEENS1_36VarlenDynamicPersistentTileSchedulerILi128ELi112ELi256ELi128ELb0ELb1ELb1ELb0ELb1ELb1EEEEEEEEEvNT_6ParamsE,(.L_x_15306 - _ZN7cutlass13device_kernelIN5flash11enable_sm90INS1_16FlashAttnFwdSm90INS1_25CollectiveMainloopFwdSm90ILi2EN4cute5tupleIJNS5_1CILi1EEES8_S8_EEENS6_IJNS7_ILi128EEENS7_ILi112EEENS7_ILi192EEEEEELi192ENS_10bfloat16_tEfNS_4arch4Sm90ELb0ELb0ELb0ELb1ELb0ELb1ELb0ELb1ELb1ELb1ELb0ELb0EEENS1_21CollectiveEpilogueFwdINS6_IJSA_SC_SB_EEES9_SE_SG_Li256ELb1ELb1ELb0ELb0EEENS1_36VarlenDynamicPersistentTileSchedulerILi128ELi112ELi256ELi128ELb0ELb1ELb1ELb0ELb1ELb1EEEEEEEEEvNT_6ParamsE)
        .other          _ZN7cutlass13device_kernelIN5flash11enable_sm90INS1_16FlashAttnFwdSm90INS1_25CollectiveMainloopFwdSm90ILi2EN4cute5tupleIJNS5_1CILi1EEES8_S8_EEENS6_IJNS7_ILi128EEENS7_ILi112EEENS7_ILi192EEEEEELi192ENS_10bfloat16_tEfNS_4arch4Sm90ELb0ELb0ELb0ELb1ELb0ELb1ELb0ELb1ELb1ELb1ELb0ELb0EEENS1_21CollectiveEpilogueFwdINS6_IJSA_SC_SB_EEES9_SE_SG_Li256ELb1ELb1ELb0ELb0EEENS1_36VarlenDynamicPersistentTileSchedulerILi128ELi112ELi256ELi128ELb0ELb1ELb1ELb0ELb1ELb1EEEEEEEEEvNT_6ParamsE,@"STO_CUDA_ENTRY STV_DEFAULT"
_ZN7cutlass13device_kernelIN5flash11enable_sm90INS1_16FlashAttnFwdSm90INS1_25CollectiveMainloopFwdSm90ILi2EN4cute5tupleIJNS5_1CILi1EEES8_S8_EEENS6_IJNS7_ILi128EEENS7_ILi112EEENS7_ILi192EEEEEELi192ENS_10bfloat16_tEfNS_4arch4Sm90ELb0ELb0ELb0ELb1ELb0ELb1ELb0ELb1ELb1ELb1ELb0ELb0EEENS1_21CollectiveEpilogueFwdINS6_IJSA_SC_SB_EEES9_SE_SG_Li256ELb1ELb1ELb0ELb0EEENS1_36VarlenDynamicPersistentTileSchedulerILi128ELi112ELi256ELi128ELb0ELb1ELb1ELb0ELb1ELb1EEEEEEEEEvNT_6ParamsE:
[----:B------:R-:W0:Y:S02]  /*0000*/  LDC R1, c[0x0][0x28] ;  /* 0x00000a00ff017b82 */ /* 0x000e240000000800 */
[----:B0-----:R-:W-:Y:S01]  /*0010*/  VIADD R1, R1, 0xffffff60 ;  /* 0xffffff6001017836 */ /* 0x001fe20000000000 */
[----:B------:R-:W0:Y:S01]  /*0020*/  S2R R0, SR_TID.X ;  /* 0x0000000000007919 */ /* 0x000e220000002100 */
[----:B------:R-:W-:Y:S01]  /*0030*/  ELECT P0, URZ, PT ;  /* 0x00000000003f782f */ /* 0x000fe20003800000 */
[----:B------:R-:W-:Y:S01]  /*0040*/  BSSY B0, `(.L_x_4050) ;  /* 0x0000014000007945 */ /* 0x000fe20003800000 */
[--C-:B0-----:R-:W-:Y:S02]  /*0050*/  SHF.R.U32.HI R2, RZ, 0x5, R0.reuse ;  /* 0x00000005ff027819 */ /* 0x101fe40000011600 */
[----:B------:R-:W-:-:S03]  /*0060*/  SHF.R.U32.HI R4, RZ, 0x7, R0 ;  /* 0x00000007ff047819 */ /* 0x000fc60000011600 */
        /* <DEDUP_REMOVED lines=17> */
.L_x_4051:
[----:B------:R-:W-:Y:S05]  /*0180*/  BSYNC B0 ;  /* 0x0000000000007941 */ /* 0x000fea0003800000 */
.L_x_4050:
        /* <DEDUP_REMOVED lines=41> */
.L_x_4052:
        /* <DEDUP_REMOVED lines=22> */
.L_x_4053:
        /* <DEDUP_REMOVED lines=18> */
.L_x_4054:
        /* <DEDUP_REMOVED lines=22> */
.L_x_4055:
        /* <DEDUP_REMOVED lines=22> */
.L_x_4056:
[----:B0-----:R-:W-:Y:S01]  /*0960*/  UMOV UR4, 0x1 ;  /* 0x0000000100047882 */ /* 0x001fe20000000000 */
[----:B------:R-:W-:Y:S01]  /*0970*/  PLOP3.LUT P0, PT, PT, PT, UP0, 0x80, 0x0 ;  /* 0x000000000000781c */ /* 0x000fe20003f0f008 */
[----:B------:R-:W-:Y:S01]  /*0980*/  USEL UR4, UR4, 0x2, !UP0 ;  /* 0x0000000204047887 */ /* 0x000fe2000c000000 */
[----:B------:R-:W-:Y:S01]  /*0990*/  NOP ;  /* 0x0000000000007918 */ /* 0x000fe20000000000 */
[----:B------:R-:W-:Y:S01]  /*09a0*/  ULDC.64 UR60, c[0x0][0x208] ;  /* 0x00008200003c7ab9 */ /* 0x000fe20000000a00 */
[----:B------:R-:W-:Y:S03]  /*09b0*/  BSSY B9, `(.L_x_4057) ;  /* 0x00025c1000097945 */ /* 0x000fe60003800000 */
[----:B------:R-:W-:-:S05]  /*09c0*/  IMAD.U32 R3, RZ, RZ, UR4 ;  /* 0x00000004ff037e24 */ /* 0x000fca000f8e00ff */
[----:B------:R0:W-:Y:S01]  /*09d0*/  STL [R1+0x9c], R3 ;  /* 0x00009c0301007387 */ /* 0x0001e20000100800 */
[----:B-12-4-:R-:W-:Y:S06]  /*09e0*/  BAR.SYNC.DEFER_BLOCKING 0x0 ;  /* 0x0000000000007b1d */ /* 0x016fec0000010000 */
[----:B------:R-:W-:Y:S05]  /*09f0*/  @!P0 BRA `(.L_x_4058) ;  /* 0x000001dc00788947 */ /* 0x000fea0003800000 */
.L_x_4059:
        /* <DEDUP_REMOVED lines=17> */
[----:B------:R-:W-:Y:S01]  /*0b10*/  R2UR UR4, R16 ;  /* 0x00000000100472ca */ /* 0x000fe200000e0000 */
[----:B------:R-:W-:Y:S02]  /*0b20*/  IMAD.MOV.U32 R14, RZ, RZ, -0x2 ;  /* 0xfffffffeff0e7424 */ /* 0x000fe400078e00ff */
[----:B------:R-:W-:Y:S01]  /*0b30*/  IMAD.MOV.U32 R228, RZ, RZ, RZ ;  /* 0x000000ffffe47224 */ /* 0x000fe200078e00ff */
[----:B------:R-:W-:Y:S01]  /*0b40*/  SHF.R.S32.HI R0, RZ, 0x1f, R18 ;  /* 0x0000001fff007819 */ /* 0x000fe20000011412 */
[----:B------:R-:W-:Y:S02]  /*0b50*/  IMAD.MOV.U32 R17, RZ, RZ, RZ ;  /* 0x000000ffff117224 */ /* 0x000fe400078e00ff */
[----:B------:R-:W-:Y:S01]  /*0b60*/  IMAD.MOV.U32 R205, RZ, RZ, RZ ;  /* 0x000000ffffcd7224 */ /* 0x000fe200078e00ff */
[CC--:B0-----:R-:W-:Y:S01]  /*0b70*/  LEA.HI R3, R0.reuse, R18.reuse, RZ, 0x4 ;  /* 0x0000001200037211 */ /* 0x0c1fe200078f20ff */
[----:B------:R-:W-:Y:S01]  /*0b80*/  IMAD.MOV.U32 R217, RZ, RZ, RZ ;  /* 0x000000ffffd97224 */ /* 0x000fe200078e00ff */
[----:B------:R-:W-:Y:S01]  /*0b90*/  LEA.HI R8, R0, R18, RZ, 0x2 ;  /* 0x0000001200087211 */ /* 0x000fe200078f10ff */
[----:B------:R-:W-:Y:S01]  /*0ba0*/  IMAD.MOV.U32 R215, RZ, RZ, RZ ;  /* 0x000000ffffd77224 */ /* 0x000fe200078e00ff */
[----:B------:R-:W-:Y:S01]  /*0bb0*/  SHF.R.S32.HI R4, RZ, 0x4, R3 ;  /* 0x00000004ff047819 */ /* 0x000fe20000011403 */
[----:B------:R-:W-:Y:S01]  /*0bc0*/  UIADD3 UR4, UR4, 0x15400, URZ ;  /* 0x0001540004047890 */ /* 0x000fe2000fffe03f */
[----:B------:R-:W-:-:S02]  /*0bd0*/  LOP3.LUT R233, R8, 0xfffffffc, RZ, 0xc0, !PT ;  /* 0xfffffffc08e97812 */ /* 0x000fc400078ec0ff */
[C---:B------:R-:W-:Y:S02]  /*0be0*/  LEA.HI R5, R3.reuse, R4, RZ, 0x1 ;  /* 0x0000000403057211 */ /* 0x040fe400078f08ff */
[----:B------:R-:W-:Y:S01]  /*0bf0*/  LOP3.LUT R3, R3, 0x3fffff0, RZ, 0xc0, !PT ;  /* 0x03fffff003037812 */ /* 0x000fe200078ec0ff */
[C---:B------:R-:W-:Y:S01]  /*0c00*/  IMAD.IADD R233, R18.reuse, 0x1, -R233 ;  /* 0x0000000112e97824 */ /* 0x040fe200078e0ae9 */
[----:B------:R-:W-:Y:S02]  /*0c10*/  LOP3.LUT R5, R5, 0x1ffffffe, RZ, 0xc0, !PT ;  /* 0x1ffffffe05057812 */ /* 0x000fe400078ec0ff */
[----:B------:R-:W-:Y:S01]  /*0c20*/  SHF.R.S32.HI R204, RZ, 0x2, R8 ;  /* 0x00000002ffcc7819 */ /* 0x000fe20000011408 */
[----:B------:R-:W-:Y:S02]  /*0c30*/  IMAD.IADD R3, R18, 0x1, -R3 ;  /* 0x0000000112037824 */ /* 0x000fe400078e0a03 */
[----:B------:R-:W-:Y:S01]  /*0c40*/  IMAD.IADD R5, R4, 0x1, -R5 ;  /* 0x0000000104057824 */ /* 0x000fe200078e0a05 */
[----:B------:R-:W-:Y:S01]  /*0c50*/  LEA.HI R4, R0, R18, RZ, 0x5 ;  /* 0x0000001200047211 */ /* 0x000fe200078f28ff */
[----:B------:R-:W-:-:S02]  /*0c60*/  IMAD.SHL.U32 R22, R233, 0x4, RZ ;  /* 0x00000004e9167824 */ /* 0x000fc400078e00ff */
[----:B------:R-:W-:Y:S01]  /*0c70*/  VIADD R229, R204, 0x40 ;  /* 0x00000040cce57836 */ /* 0x000fe20000000000 */
[----:B------:R-:W-:Y:S01]  /*0c80*/  SHF.R.S32.HI R4, RZ, 0x5, R4 ;  /* 0x00000005ff047819 */ /* 0x000fe20000011404 */
[C---:B------:R-:W-:Y:S02]  /*0c90*/  VIADD R209, R22.reuse, 0x40 ;  /* 0x0000004016d17836 */ /* 0x040fe40000000000 */
[----:B------:R-:W-:Y:S02]  /*0ca0*/  VIADD R207, R22, 0x20 ;  /* 0x0000002016cf7836 */ /* 0x000fe40000000000 */
[----:B------:R-:W-:Y:S02]  /*0cb0*/  IMAD R12, R4, 0x10, R3 ;  /* 0x00000010040c7824 */ /* 0x000fe400078e0203 */
[----:B------:R-:W-:Y:S02]  /*0cc0*/  IMAD.IADD R10, R22, 0x1, R207 ;  /* 0x00000001160a7824 */ /* 0x000fe400078e02cf */
[----:B------:R-:W-:-:S02]  /*0cd0*/  IMAD R13, R12, 0x8, R5 ;  /* 0x000000080c0d7824 */ /* 0x000fc400078e0205 */
[----:B------:R-:W-:Y:S02]  /*0ce0*/  IMAD.IADD R5, R22, 0x1, R209 ;  /* 0x0000000116057824 */ /* 0x000fe400078e02d1 */
[----:B------:R-:W-:Y:S02]  /*0cf0*/  IMAD.SHL.U32 R206, R229, 0x40, RZ ;  /* 0x00000040e5ce7824 */ /* 0x000fe400078e00ff */
[----:B------:R-:W-:Y:S01]  /*0d00*/  IMAD.SHL.U32 R214, R4, 0x200, RZ ;  /* 0x0000020004d67824 */ /* 0x000fe200078e00ff */
[----:B------:R-:W-:Y:S01]  /*0d10*/  SHF.R.S32.HI R12, RZ, 0x1f, R5 ;  /* 0x0000001fff0c7819 */ /* 0x000fe20000011405 */
[----:B------:R-:W-:Y:S01]  /*0d20*/  VIADD R208, R22, 0x10 ;  /* 0x0000001016d07836 */ /* 0x000fe20000000000 */
[----:B------:R-:W-:Y:S01]  /*0d30*/  LOP3.LUT R206, R206, 0x1c0, RZ, 0xc0, !PT ;  /* 0x000001c0cece7812 */ /* 0x000fe200078ec0ff */
[----:B------:R-:W-:Y:S01]  /*0d40*/  VIADD R210, R22, 0x30 ;  /* 0x0000003016d27836 */ /* 0x000fe20000000000 */
[-C--:B------:R-:W-:Y:S01]  /*0d50*/  LEA.HI R235, R12, R5.reuse, RZ, 0x3 ;  /* 0x000000050ceb7211 */ /* 0x080fe200078f18ff */
[----:B------:R-:W-:Y:S01]  /*0d60*/  IMAD.SHL.U32 R20, R208, 0x2, RZ ;  /* 0x00000002d0147824 */ /* 0x000fe200078e00ff */
[----:B------:R-:W-:Y:S01]  /*0d70*/  LEA.HI R12, R12, R5, RZ, 0x6 ;  /* 0x000000050c0c7211 */ /* 0x000fe200078f30ff */
[----:B------:R-:W-:Y:S01]  /*0d80*/  VIADD R211, R22, 0x50 ;  /* 0x0000005016d37836 */ /* 0x000fe20000000000 */
[----:B------:R-:W-:Y:S01]  /*0d90*/  SHF.R.S32.HI R5, RZ, 0x1f, R8 ;  /* 0x0000001fff057819 */ /* 0x000fe20000011408 */
[----:B------:R-:W-:Y:S01]  /*0da0*/  IMAD.SHL.U32 R13, R13, 0x8, RZ ;  /* 0x000000080d0d7824 */ /* 0x000fe200078e00ff */
[----:B------:R-:W-:Y:S01]  /*0db0*/  SHF.R.S32.HI R8, RZ, 0x1f, R209 ;  /* 0x0000001fff087819 */ /* 0x000fe200000114d1 */
[----:B------:R-:W-:Y:S01]  /*0dc0*/  IMAD.SHL.U32 R12, R12, 0x80, RZ ;  /* 0x000000800c0c7824 */ /* 0x000fe200078e00ff */
[----:B------:R-:W-:-:S02]  /*0dd0*/  LEA.HI R5, R5, R204, RZ, 0x3 ;  /* 0x000000cc05057211 */ /* 0x000fc400078f18ff */
[----:B------:R-:W-:Y:S02]  /*0de0*/  SHF.L.U64.HI R8, R209, 0x1, R8 ;  /* 0x00000001d1087819 */ /* 0x000fe40000010208 */
[----:B------:R-:W-:Y:S02]  /*0df0*/  LOP3.LUT R5, R5, 0xfffffff8, RZ, 0xc0, !PT ;  /* 0xfffffff805057812 */ /* 0x000fe400078ec0ff */
[----:B------:R-:W-:-:S03]  /*0e00*/  SHF.R.S32.HI R237, RZ, 0x1f, R208 ;  /* 0x0000001fffed7819 */ /* 0x000fc600000114d0 */
[----:B------:R-:W-:Y:S01]  /*0e10*/  IMAD.IADD R220, R204, 0x1, -R5 ;  /* 0x00000001ccdc7824 */ /* 0x000fe200078e0a05 */
[----:B------:R-:W-:Y:S02]  /*0e20*/  LOP3.LUT R5, R12, 0xffffe000, RZ, 0xc0, !PT ;  /* 0xffffe0000c057812 */ /* 0x000fe400078ec0ff */
[----:B------:R-:W-:Y:S01]  /*0e30*/  SHF.L.U64.HI R237, R208, 0x1, R237 ;  /* 0x00000001d0ed7819 */ /* 0x000fe200000102ed */
[----:B------:R-:W-:-:S05]  /*0e40*/  IMAD.SHL.U32 R212, R220, 0x40, RZ ;  /* 0x00000040dcd47824 */ /* 0x000fca00078e00ff */
[----:B------:R-:W-:-:S04]  /*0e50*/  LOP3.LUT R212, R212, 0x1c0, RZ, 0xc0, !PT ;  /* 0x000001c0d4d47812 */ /* 0x000fc800078ec0ff */
[----:B------:R-:W-:Y:S02]  /*0e60*/  SHF.R.U32.HI R213, RZ, 0x3, R212 ;  /* 0x00000003ffd57819 */ /* 0x000fe400000116d4 */
[----:B------:R-:W-:-:S04]  /*0e70*/  LOP3.LUT R4, R212, 0x38, R235, 0xf8, !PT ;  /* 0x00000038d4047812 */ /* 0x000fc800078ef8eb */
[----:B------:R-:W-:-:S04]  /*0e80*/  LOP3.LUT R4, R4, R213, RZ, 0x3c, !PT ;  /* 0x000000d504047212 */ /* 0x000fc800078e3cff */
[----:B------:R-:W-:-:S04]  /*0e90*/  IADD3 R4, R4, R5, R214 ;  /* 0x0000000504047210 */ /* 0x000fc80007ffe0d6 */
[----:B------:R-:W-:Y:S02]  /*0ea0*/  LEA R4, R4, UR4, 0x1 ;  /* 0x0000000404047c11 */ /* 0x000fe4000f8e08ff */
[----:B--2---:R-:W-:Y:S02]  /*0eb0*/  R2UR UR5, R2 ;  /* 0x00000000020572ca */ /* 0x004fe400000e0000 */
[CC--:B------:R-:W-:Y:S02]  /*0ec0*/  LEA.HI R2, R0.reuse, R18.reuse, RZ, 0x7 ;  /* 0x0000001200027211 */ /* 0x0c0fe400078f38ff */
[----:B------:R-:W-:Y:S02]  /*0ed0*/  LEA.HI R0, R0, R18, RZ, 0x3 ;  /* 0x0000001200007211 */ /* 0x000fe400078f18ff */
[----:B------:R-:W-:Y:S02]  /*0ee0*/  LOP3.LUT R236, R2, 0xffffff80, RZ, 0xc0, !PT ;  /* 0xffffff8002ec7812 */ /* 0x000fe400078ec0ff */
[----:B------:R-:W-:-:S02]  /*0ef0*/  SHF.R.S32.HI R15, RZ, 0x7, R2 ;  /* 0x00000007ff0f7819 */ /* 0x000fc40000011402 */
[----:B------:R-:W-:Y:S01]  /*0f00*/  LOP3.LUT R223, R0, 0xfffffff8, RZ, 0xc0, !PT ;  /* 0xfffffff800df7812 */ /* 0x000fe200078ec0ff */
[----:B------:R-:W-:Y:S01]  /*0f10*/  IMAD.IADD R236, R18, 0x1, -R236 ;  /* 0x0000000112ec7824 */ /* 0x000fe200078e0aec */
[----:B------:R-:W-:Y:S01]  /*0f20*/  LEA.HI R2, R2, R15, RZ, 0x1 ;  /* 0x0000000f02027211 */ /* 0x000fe200078f08ff */
[----:B------:R-:W-:Y:S01]  /*0f30*/  ULOP3.LUT UR5, UR5, 0x1, URZ, 0xfc, !UPT ;  /* 0x0000000105057892 */ /* 0x000fe2000f8efc3f */
[----:B------:R-:W-:Y:S01]  /*0f40*/  SHF.R.S32.HI R231, RZ, 0x3, R0 ;  /* 0x00000003ffe77819 */ /* 0x000fe20000011400 */
[----:B------:R-:W-:Y:S01]  /*0f50*/  IMAD.IADD R223, R18, 0x1, -R223 ;  /* 0x0000000112df7824 */ /* 0x000fe200078e0adf */
[----:B------:R-:W-:Y:S01]  /*0f60*/  SHF.R.S32.HI R7, RZ, 0x1f, R236 ;  /* 0x0000001fff077819 */ /* 0x000fe200000114ec */
[----:B------:R-:W-:Y:S01]  /*0f70*/  IMAD.U32 R0, RZ, RZ, UR4 ;  /* 0x00000004ff007e24 */ /* 0x000fe2000f8e00ff */
[----:B------:R-:W-:Y:S01]  /*0f80*/  LOP3.LUT R2, R2, 0x3fffffe, RZ, 0xc0, !PT ;  /* 0x03fffffe02027812 */ /* 0x000fe200078ec0ff */
[----:B------:R-:W-:Y:S01]  /*0f90*/  IMAD.SHL.U32 R219, R223, 0x8, RZ ;  /* 0x00000008dfdb7824 */ /* 0x000fe200078e00ff */
[-C--:B------:R-:W-:Y:S01]  /*0fa0*/  LEA.HI R6, R7, R236.reuse, RZ, 0x2 ;  /* 0x000000ec07067211 */ /* 0x080fe200078f10ff */
[----:B------:R-:W-:Y:S01]  /*0fb0*/  IMAD.SHL.U32 R18, R233, 0x8, RZ ;  /* 0x00000008e9127824 */ /* 0x000fe200078e00ff */
[----:B------:R-:W-:Y:S01]  /*0fc0*/  LEA.HI R7, R7, R236, RZ, 0x5 ;  /* 0x000000ec07077211 */ /* 0x000fe200078f28ff */
[----:B------:R-:W-:Y:S01]  /*0fd0*/  IMAD.IADD R2, R15, 0x1, -R2 ;  /* 0x000000010f027824 */ /* 0x000fe200078e0a02 */
[----:B------:R-:W-:Y:S01]  /*0fe0*/  LOP3.LUT R9, R6, 0x7ffffffc, RZ, 0xc0, !PT ;  /* 0x7ffffffc06097812 */ /* 0x000fe200078ec0ff */
[C---:B------:R-:W-:Y:S01]  /*0ff0*/  VIADD R221, R219.reuse, 0x40 ;  /* 0x00000040dbdd7836 */ /* 0x040fe20000000000 */
[----:B------:R-:W-:Y:S01]  /*1000*/  SHF.R.S32.HI R7, RZ, 0x5, R7 ;  /* 0x00000005ff077819 */ /* 0x000fe20000011407 */
[----:B------:R-:W-:Y:S01]  /*1010*/  VIADD R222, R219, 0x80 ;  /* 0x00000080dbde7836 */ /* 0x000fe20000000000 */
[----:B------:R-:W-:Y:S01]  /*1020*/  SHF.R.U32.HI R15, RZ, 0x3, R206 ;  /* 0x00000003ff0f7819 */ /* 0x000fe200000116ce */
[----:B------:R-:W-:Y:S01]  /*1030*/  IMAD.IADD R9, R236, 0x1, -R9 ;  /* 0x00000001ec097824 */ /* 0x000fe200078e0a09 */
[----:B------:R-:W-:Y:S01]  /*1040*/  SHF.R.S32.HI R12, RZ, 0x1f, R221 ;  /* 0x0000001fff0c7819 */ /* 0x000fe200000114dd */
[----:B------:R-:W-:Y:S01]  /*1050*/  IMAD.SHL.U32 R12, R207, 0x2, RZ ;  /* 0x00000002cf0c7824 */ /* 0x000fe200078e00ff */
[----:B------:R-:W-:Y:S01]  /*1060*/  SHF.R.S32.HI R21, RZ, 0x1f, R222 ;  /* 0x0000001fff157819 */ /* 0x000fe200000114de */
[----:B------:R-:W-:Y:S01]  /*1070*/  IMAD R3, R9, R14, 0x70 ;  /* 0x0000007009037424 */ /* 0x000fe200078e020e */
[----:B------:R-:W-:Y:S01]  /*1080*/  SHF.R.S32.HI R9, RZ, 0x1f, R10 ;  /* 0x0000001fff097819 */ /* 0x000fe2000001140a */
[----:B------:R-:W-:-:S03]  /*1090*/  IMAD.SHL.U32 R21, R210, 0x2, RZ ;  /* 0x00000002d2157824 */ /* 0x000fc600078e00ff */
[----:B------:R0:W-:Y:S01]  /*10a0*/  STL [R1+0x90], R3 ;  /* 0x0000900301007387 */ /* 0x0001e20000100800 */
[CC--:B------:R-:W-:Y:S02]  /*10b0*/  LEA.HI R11, R9.reuse, R10.reuse, RZ, 0x3 ;  /* 0x0000000a090b7211 */ /* 0x0c0fe400078f18ff */
[----:B------:R-:W-:Y:S02]  /*10c0*/  LEA.HI R9, R9, R10, RZ, 0x6 ;  /* 0x0000000a09097211 */ /* 0x000fe400078f30ff */
[----:B------:R-:W-:Y:S02]  /*10d0*/  SHF.R.S32.HI R10, RZ, 0x1f, R211 ;  /* 0x0000001fff0a7819 */ /* 0x000fe400000114d3 */
[----:B------:R-:W-:Y:S01]  /*10e0*/  SHF.R.S32.HI R234, RZ, 0x3, R11 ;  /* 0x00000003ffea7819 */ /* 0x000fe2000001140b */
[----:B------:R-:W-:Y:S01]  /*10f0*/  IMAD.SHL.U32 R9, R9, 0x80, RZ ;  /* 0x0000008009097824 */ /* 0x000fe200078e00ff */
[--C-:B0-----:R-:W-:Y:S02]  /*1100*/  SHF.R.S32.HI R3, RZ, 0x2, R6.reuse ;  /* 0x00000002ff037819 */ /* 0x101fe40000011406 */
[----:B------:R-:W-:-:S02]  /*1110*/  SHF.R.S32.HI R6, RZ, 0x1f, R6 ;  /* 0x0000001fff067819 */ /* 0x000fc40000011406 */
[----:B------:R-:W-:Y:S02]  /*1120*/  LOP3.LUT R9, R9, 0xffffe000, RZ, 0xc0, !PT ;  /* 0xffffe00009097812 */ /* 0x000fe400078ec0ff */
[----:B------:R-:W-:-:S04]  /*1130*/  LEA.HI R6, R6, R3, RZ, 0x3 ;  /* 0x0000000306067211 */ /* 0x000fc800078f18ff */
[----:B------:R-:W-:-:S05]  /*1140*/  LOP3.LUT R6, R6, 0xfffffff8, RZ, 0xc0, !PT ;  /* 0xfffffff806067812 */ /* 0x000fca00078ec0ff */
[----:B------:R-:W-:Y:S01]  /*1150*/  IMAD.IADD R6, R3, 0x1, -R6 ;  /* 0x0000000103067824 */ /* 0x000fe200078e0a06 */
[----:B------:R-:W-:-:S03]  /*1160*/  LOP3.LUT R3, R206, 0x38, R11, 0xf8, !PT ;  /* 0x00000038ce037812 */ /* 0x000fc600078ef80b */
[----:B------:R-:W-:Y:S01]  /*1170*/  IMAD R7, R7, 0x10, R6 ;  /* 0x0000001007077824 */ /* 0x000fe200078e0206 */
[----:B------:R-:W-:-:S03]  /*1180*/  SHF.R.S32.HI R6, RZ, 0x1f, R229 ;  /* 0x0000001fff067819 */ /* 0x000fc600000114e5 */
[----:B------:R-:W-:Y:S01]  /*1190*/  IMAD R14, R2, 0x40, R7 ;  /* 0x00000040020e7824 */ /* 0x000fe200078e0207 */
[----:B------:R-:W-:Y:S02]  /*11a0*/  LEA.HI R6, R6, R229, RZ, 0x3 ;  /* 0x000000e506067211 */ /* 0x000fe400078f18ff */
[----:B------:R-:W-:Y:S02]  /*11b0*/  LOP3.LUT R2, R212, 0x38, R11, 0xf8, !PT ;  /* 0x00000038d4027812 */ /* 0x000fe400078ef80b */
[----:B------:R-:W-:Y:S01]  /*11c0*/  STL [R1+0x8c], R14 ;  /* 0x00008c0e01007387 */ /* 0x000fe20000100800 */
[----:B------:R-:W-:Y:S01]  /*11d0*/  IMAD.SHL.U32 R6, R6, 0x40, RZ ;  /* 0x0000004006067824 */ /* 0x000fe200078e00ff */
[----:B------:R-:W-:Y:S02]  /*11e0*/  LOP3.LUT R2, R2, R213, RZ, 0x3c, !PT ;  /* 0x000000d502027212 */ /* 0x000fe400078e3cff */
[----:B------:R-:W-:Y:S02]  /*11f0*/  LOP3.LUT R7, R206, 0x38, R235, 0xf8, !PT ;  /* 0x00000038ce077812 */ /* 0x000fe400078ef8eb */
[----:B------:R-:W-:-:S02]  /*1200*/  LOP3.LUT R216, R6, 0xfffffe00, RZ, 0xc0, !PT ;  /* 0xfffffe0006d87812 */ /* 0x000fc400078ec0ff */
[----:B------:R-:W-:Y:S02]  /*1210*/  LOP3.LUT R6, R3, R15, RZ, 0x3c, !PT ;  /* 0x0000000f03067212 */ /* 0x000fe400078e3cff */
[-C--:B------:R-:W-:Y:S01]  /*1220*/  IADD3 R3, R2, R9.reuse, R214 ;  /* 0x0000000902037210 */ /* 0x080fe20007ffe0d6 */
[----:B------:R-:W-:Y:S01]  /*1230*/  IMAD.U32 R2, RZ, RZ, UR5 ;  /* 0x00000005ff027e24 */ /* 0x000fe2000f8e00ff */
[----:B------:R-:W-:Y:S02]  /*1240*/  IADD3 R6, R6, R9, R216 ;  /* 0x0000000906067210 */ /* 0x000fe40007ffe0d8 */
[----:B------:R-:W-:Y:S02]  /*1250*/  SHF.R.S32.HI R9, RZ, 0x1f, R210 ;  /* 0x0000001fff097819 */ /* 0x000fe400000114d2 */
[----:B------:R0:W-:Y:S01]  /*1260*/  STL [R1+0x1c], R2 ;  /* 0x00001c0201007387 */ /* 0x0001e20000100800 */
[----:B------:R-:W-:Y:S02]  /*1270*/  LOP3.LUT R7, R7, R15, RZ, 0x3c, !PT ;  /* 0x0000000f07077212 */ /* 0x000fe400078e3cff */
[----:B------:R-:W-:Y:S01]  /*1280*/  LEA R3, R3, UR4, 0x1 ;  /* 0x0000000403037c11 */ /* 0x000fe2000f8e08ff */
[----:B------:R1:W-:Y:S01]  /*1290*/  STL [R1+0x88], R0 ;  /* 0x0000880001007387 */ /* 0x0003e20000100800 */
[----:B------:R-:W-:-:S02]  /*12a0*/  IADD3 R7, R7, R5, R216 ;  /* 0x0000000507077210 */ /* 0x000fc40007ffe0d8 */
[----:B------:R-:W-:Y:S01]  /*12b0*/  LOP3.LUT R5, R206, 0x38, R18, 0xf8, !PT ;  /* 0x00000038ce057812 */ /* 0x000fe200078ef812 */
[----:B------:R2:W-:Y:S01]  /*12c0*/  STL [R1+0x50], R20 ;  /* 0x0000501401007387 */ /* 0x0005e20000100800 */
[----:B------:R-:W-:Y:S02]  /*12d0*/  SHF.R.S32.HI R235, RZ, 0x3, R235 ;  /* 0x00000003ffeb7819 */ /* 0x000fe400000114eb */
[----:B0-----:R-:W-:Y:S01]  /*12e0*/  LEA.HI R2, R233, R233, RZ, 0x1 ;  /* 0x000000e9e9027211 */ /* 0x001fe200078f08ff */
[----:B------:R0:W-:Y:S01]  /*12f0*/  STL [R1+0x58], R12 ;  /* 0x0000580c01007387 */ /* 0x0001e20000100800 */
[----:B------:R-:W-:Y:S02]  /*1300*/  LOP3.LUT R5, R216, R5, R15, 0xf6, !PT ;  /* 0x00000005d8057212 */ /* 0x000fe400078ef60f */
[----:B-1----:R-:W-:Y:S01]  /*1310*/  SHF.R.S32.HI R0, RZ, 0x1f, R219 ;  /* 0x0000001fff007819 */ /* 0x002fe200000114db */
[----:B------:R-:W-:Y:S01]  /*1320*/  STL [R1+0x60], R21 ;  /* 0x0000601501007387 */ /* 0x000fe20000100800 */
[----:B------:R-:W-:Y:S01]  /*1330*/  SHF.R.S32.HI R0, RZ, 0x1f, R207 ;  /* 0x0000001fff007819 */ /* 0x000fe200000114cf */
[----:B--2---:R-:W-:Y:S01]  /*1340*/  IMAD.SHL.U32 R20, R209, 0x2, RZ ;  /* 0x00000002d1147824 */ /* 0x004fe200078e00ff */
[----:B------:R-:W-:-:S02]  /*1350*/  LOP3.LUT R2, R2, 0x1ffffffe, RZ, 0xc0, !PT ;  /* 0x1ffffffe02027812 */ /* 0x000fc400078ec0ff */
[----:B------:R-:W-:Y:S01]  /*1360*/  LEA R5, R5, UR4, 0x1 ;  /* 0x0000000405057c11 */ /* 0x000fe2000f8e08ff */
[----:B0-----:R-:W-:Y:S01]  /*1370*/  IMAD.SHL.U32 R12, R211, 0x2, RZ ;  /* 0x00000002d30c7824 */ /* 0x001fe200078e00ff */
[----:B------:R-:W-:Y:S01]  /*1380*/  STL [R1+0x68], R20 ;  /* 0x0000681401007387 */ /* 0x000fe20000100800 */
[----:B------:R-:W-:-:S03]  /*1390*/  IMAD.IADD R2, R233, 0x1, -R2 ;  /* 0x00000001e9027824 */ /* 0x000fc600078e0a02 */
[----:B------:R0:W-:Y:S04]  /*13a0*/  STL [R1+0x70], R12 ;  /* 0x0000700c01007387 */ /* 0x0001e80000100800 */
[----:B------:R-:W-:Y:S01]  /*13b0*/  STL [R1+0x98], R13 ;  /* 0x0000980d01007387 */ /* 0x000fe20000100800 */
[----:B0-----:R-:W-:Y:S02]  /*13c0*/  SHF.L.U64.HI R12, R207, 0x1, R0 ;  /* 0x00000001cf0c7819 */ /* 0x001fe40000010200 */
[----:B------:R-:W-:-:S03]  /*13d0*/  SHF.L.U64.HI R0, R210, 0x1, R9 ;  /* 0x00000001d2007819 */ /* 0x000fc60000010209 */
[----:B------:R-:W-:Y:S04]  /*13e0*/  STL [R1+0x54], R12 ;  /* 0x0000540c01007387 */ /* 0x000fe80000100800 */
[----:B------:R0:W-:Y:S04]  /*13f0*/  STL [R1+0x5c], R0 ;  /* 0x00005c0001007387 */ /* 0x0001e80000100800 */
[----:B------:R-:W-:Y:S01]  /*1400*/  STL [R1+0x64], R8 ;  /* 0x0000640801007387 */ /* 0x000fe20000100800 */
[----:B0-----:R-:W-:-:S05]  /*1410*/  SHF.L.U64.HI R0, R211, 0x1, R10 ;  /* 0x00000001d3007819 */ /* 0x001fca000001020a */
[----:B------:R0:W-:Y:S04]  /*1420*/  STL [R1+0x6c], R0 ;  /* 0x00006c0001007387 */ /* 0x0001e80000100800 */
[----:B------:R-:W-:Y:S04]  /*1430*/  STL [R1+0x80], R5 ;  /* 0x0000800501007387 */ /* 0x000fe80000100800 */
[----:B------:R1:W-:Y:S01]  /*1440*/  STL [R1+0x84], R3 ;  /* 0x0000840301007387 */ /* 0x0003e20000100800 */
[----:B0-----:R-:W-:-:S05]  /*1450*/  LEA R0, R6, UR4, 0x1 ;  /* 0x0000000406007c11 */ /* 0x001fca000f8e08ff */
[----:B------:R0:W-:Y:S01]  /*1460*/  STL [R1+0x78], R0 ;  /* 0x0000780001007387 */ /* 0x0001e20000100800 */
[----:B-1----:R-:W-:-:S03]  /*1470*/  LEA R3, R7, UR4, 0x1 ;  /* 0x0000000407037c11 */ /* 0x002fc6000f8e08ff */
[----:B------:R1:W-:Y:S01]  /*1480*/  STL [R1+0x7c], R4 ;  /* 0x00007c0401007387 */ /* 0x0003e20000100800 */
[----:B0-----:R-:W-:-:S05]  /*1490*/  IMAD R0, R2, 0x8, R14 ;  /* 0x0000000802007824 */ /* 0x001fca00078e020e */
[----:B------:R1:W-:Y:S04]  /*14a0*/  STL [R1+0x94], R0 ;  /* 0x0000940001007387 */ /* 0x0003e80000100800 */
[----:B------:R1:W-:Y:S02]  /*14b0*/  STL [R1+0x74], R3 ;  /* 0x0000740301007387 */ /* 0x0003e40000100800 */
.L_x_4265:
[----:B01--4-:R-:W0:Y:S01]  /*14c0*/  LDC.64 R2, c[0x0][0xc88] ;  /* 0x00032200ff027b82 */ /* 0x013e220000000a00 */
        /* <DEDUP_REMOVED lines=10> */
[----:B------:R-:W-:Y:S02]  /*1570*/  ISETP.NE.AND.EX P1, PT, RZ, UR9, PT, P1 ;  /* 0x00000009ff007c0c */ /* 0x000fe4000bf25310 */
[----:B------:R-:W-:-:S04]  /*1580*/  ISETP.NE.U32.AND P0, PT, RZ, UR6, PT ;  /* 0x00000006ff007c0c */ /* 0x000fc8000bf05070 */
[----:B------:R-:W-:Y:S02]  /*1590*/  ISETP.NE.AND.EX P0, PT, RZ, UR7, PT, P0 ;  /* 0x00000007ff007c0c */ /* 0x000fe4000bf05300 */
[----:B--2---:R-:W-:Y:S01]  /*15a0*/  SHF.R.S32.HI R232, RZ, 0x1f, R227 ;  /* 0x0000001fffe87819 */ /* 0x004fe200000114e3 */
[C---:B------:R-:W-:Y:S02]  /*15b0*/  IMAD.SHL.U32 R225, R227.reuse, 0x4, RZ ;  /* 0x00000004e3e17824 */ /* 0x040fe400078e00ff */
[C---:B------:R-:W-:Y:S02]  /*15c0*/  @P2 LEA R2, P3, R227.reuse, UR4, 0x2 ;  /* 0x00000004e3022c11 */ /* 0x040fe4000f8610ff */
[C-C-:B------:R-:W-:Y:S02]  /*15d0*/  SHF.L.U64.HI R226, R227.reuse, 0x2, R232.reuse ;  /* 0x00000002e3e27819 */ /* 0x140fe400000102e8 */
[----:B------:R-:W-:Y:S01]  /*15e0*/  @P2 LEA.HI.X R3, R227, UR5, R232, 0x2, P3 ;  /* 0x00000005e3032c11 */ /* 0x000fe200098f14e8 */
[----:B------:R-:W-:Y:S01]  /*15f0*/  ULDC UR4, c[0x0][0x288] ;  /* 0x0000a20000047ab9 */ /* 0x000fe20000000800 */
[----:B---3--:R-:W-:-:S03]  /*1600*/  IADD3 R6, P4, R225, UR6, RZ ;  /* 0x00000006e1067c10 */ /* 0x008fc6000ff9e0ff */
[----:B------:R0:W5:Y:S01]  /*1610*/  @P2 LDG.E R9, desc[UR60][R2.64] ;  /* 0x0000003c02092981 */ /* 0x000162000c1e1900 */
[----:B------:R-:W-:Y:S01]  /*1620*/  @P1 IADD3 R4, P2, R225, UR8, RZ ;  /* 0x00000008e1041c10 */ /* 0x000fe2000ff5e0ff */
[----:B------:R-:W-:Y:S01]  /*1630*/  IMAD.U32 R152, RZ, RZ, UR4 ;  /* 0x00000004ff987e24 */ /* 0x000fe2000f8e00ff */
[C---:B------:R-:W-:Y:S01]  /*1640*/  IADD3.X R7, R226.reuse, UR7, RZ, P4, !PT ;  /* 0x00000007e2077c10 */ /* 0x040fe2000a7fe4ff */
[----:B------:R-:W-:Y:S01]  /*1650*/  ULDC.64 UR4, c[0x0][0x418] ;  /* 0x0001060000047ab9 */ /* 0x000fe20000000a00 */
[----:B------:R-:W-:-:S03]  /*1660*/  @P1 IADD3.X R5, R226, UR9, RZ, P2, !PT ;  /* 0x00000009e2051c10 */ /* 0x000fc600097fe4ff */
[----:B------:R0:W5:Y:S01]  /*1670*/  @P0 LDG.E R123, desc[UR60][R6.64] ;  /* 0x0000003c067b0981 */ /* 0x000162000c1e1900 */
[----:B------:R-:W-:Y:S01]  /*1680*/  UISETP.NE.U32.AND UP0, UPT, UR4, URZ, UPT ;  /* 0x0000003f0400728c */ /* 0x000fe2000bf05070 */
[----:B------:R-:W-:Y:S02]  /*1690*/  ULDC.64 UR8, c[0x0][0xa20] ;  /* 0x0002880000087ab9 */ /* 0x000fe40000000a00 */
[----:B------:R0:W5:Y:S01]  /*16a0*/  @P1 LDG.E R152, desc[UR60][R4.64] ;  /* 0x0000003c04981981 */ /* 0x000162000c1e1900 */
[----:B------:R-:W-:Y:S01]  /*16b0*/  UISETP.NE.AND.EX UP0, UPT, UR5, URZ, UPT, UP0 ;  /* 0x0000003f0500728c */ /* 0x000fe2000bf05300 */
[----:B------:R-:W-:Y:S01]  /*16c0*/  ULDC UR4, c[0x0][0x424] ;  /* 0x0001090000047ab9 */ /* 0x000fe20000000800 */
[----:B------:R-:W-:Y:S02]  /*16d0*/  ISETP.NE.U32.AND P2, PT, RZ, UR8, PT ;  /* 0x00000008ff007c0c */ /* 0x000fe4000bf45070 */
[----:B------:R-:W-:Y:S01]  /*16e0*/  USEL UR4, UR4, 0x1, UP0 ;  /* 0x0000000104047887 */ /* 0x000fe20008000000 */
[----:B------:R-:W-:Y:S01]  /*16f0*/  ULDC UR5, c[0x0][0x2f0] ;  /* 0x0000bc0000057ab9 */ /* 0x000fe20000000800 */
[----:B------:R-:W-:-:S02]  /*1700*/  ISETP.NE.AND.EX P2, PT, RZ, UR9, PT, P2 ;  /* 0x00000009ff007c0c */ /* 0x000fc4000bf45320 */
[----:B------:R-:W-:-:S03]  /*1710*/  UIMAD UR4, UR4, UR5, URZ ;  /* 0x00000005040472a4 */ /* 0x000fc6000f8e023f */
[----:B------:R-:W-:Y:S01]  /*1720*/  ULDC UR5, c[0x0][0x348] ;  /* 0x0000d20000057ab9 */ /* 0x000fe20000000800 */
[----:B------:R-:W-:Y:S02]  /*1730*/  IMAD.MOV.U32 R230, RZ, RZ, R133 ;  /* 0x000000ffffe67224 */ /* 0x000fe400078e0085 */
[----:B------:R-:W-:Y:S02]  /*1740*/  IMAD.MOV.U32 R224, RZ, RZ, R134 ;  /* 0x000000ffffe07224 */ /* 0x000fe400078e0086 */
[----:B------:R-:W-:Y:S01]  /*1750*/  IMAD.MOV.U32 R25, RZ, RZ, R227 ;  /* 0x000000ffff197224 */ /* 0x000fe200078e00e3 */
[----:B0-----:R-:W-:Y:S06]  /*1760*/  @P1 BRA `(.L_x_4061) ;  /* 0x0000000000241947 */ /* 0x001fec0003800000 */
        /* <DEDUP_REMOVED lines=9> */
.L_x_4061:
[----:B------:R-:W-:Y:S02]  /*1800*/  IMAD.U32 R2, RZ, RZ, UR5 ;  /* 0x00000005ff027e24 */ /* 0x000fe4000f8e00ff */
[----:B------:R-:W-:Y:S01]  /*1810*/  IMAD.U32 R26, RZ, RZ, UR4 ;  /* 0x00000004ff1a7e24 */ /* 0x000fe2000f8e00ff */
[----:B------:R-:W-:Y:S06]  /*1820*/  @!P2 BRA `(.L_x_4062) ;  /* 0x000000000010a947 */ /* 0x000fec0003800000 */
[----:B------:R-:W-:-:S04]  /*1830*/  IADD3 R4, P0, R225, UR8, RZ ;  /* 0x00000008e1047c10 */ /* 0x000fc8000ff1e0ff */
[----:B------:R-:W-:-:S05]  /*1840*/  IADD3.X R5, R226, UR9, RZ, P0, !PT ;  /* 0x00000009e2057c10 */ /* 0x000fca00087fe4ff */
[----:B------:R0:W5:Y:S01]  /*1850*/  LDG.E R26, desc[UR60][R4.64] ;  /* 0x0000003c041a7981 */ /* 0x000162000c1e1900 */
[----:B------:R-:W-:Y:S05]  /*1860*/  BRA `(.L_x_4063) ;  /* 0x0000000000107947 */ /* 0x000fea0003800000 */
.L_x_4062:
[----:B------:R-:W-:Y:S05]  /*1870*/  @!P0 BRA `(.L_x_4063) ;  /* 0x00000000000c8947 */ /* 0x000fea0003800000 */
[----:B------:R-:W2:Y:S04]  /*1880*/  LDG.E R3, desc[UR60][R6.64] ;  /* 0x0000003c06037981 */ /* 0x000ea8000c1e1900 */
[----:B------:R-:W2:Y:S02]  /*1890*/  LDG.E R26, desc[UR60][R6.64+0x4] ;  /* 0x0000043c061a7981 */ /* 0x000ea4000c1e1900 */
[----:B--2---:R-:W-:-:S07]  /*18a0*/  IMAD.IADD R26, R26, 0x1, -R3 ;  /* 0x000000011a1a7824 */ /* 0x004fce00078e0a03 */
.L_x_4063:
[----:B------:R-:W-:Y:S02]  /*18b0*/  ULDC.64 UR4, c[0x0][0xa10] ;  /* 0x0002840000047ab9 */ /* 0x000fe40000000a00 */
        /* <DEDUP_REMOVED lines=11> */
[----:B0-----:R-:W-:-:S12]  /*1970*/  IMAD.MOV.U32 R4, RZ, RZ, RZ ;  /* 0x000000ffff047224 */ /* 0x001fd800078e00ff */
[----:B------:R-:W-:-:S04]  /*1980*/  @P1 IADD3 R6, P2, R225, UR4, RZ ;  /* 0x00000004e1061c10 */ /* 0x000fc8000ff5e0ff */
[----:B------:R-:W-:-:S05]  /*1990*/  @P1 IADD3.X R7, R226, UR5, RZ, P2, !PT ;  /* 0x00000005e2071c10 */ /* 0x000fca00097fe4ff */
[----:B------:R0:W5:Y:S01]  /*19a0*/  @P1 LDG.E R148, desc[UR60][R6.64] ;  /* 0x0000003c06941981 */ /* 0x000162000c1e1900 */
[----:B------:R-:W-:Y:S01]  /*19b0*/  PLOP3.LUT P2, PT, PT, PT, PT, 0x80, 0x0 ;  /* 0x000000000000781c */ /* 0x000fe20003f4f070 */
[----:B--2---:R-:W-:Y:S02]  /*19c0*/  @P0 IMAD.IADD R2, R3, 0x1, -R0 ;  /* 0x0000000103020824 */ /* 0x004fe400078e0a00 */
[----:B------:R-:W-:Y:S02]  /*19d0*/  IMAD.MOV R0, RZ, RZ, -R9 ;  /* 0x000000ffff007224 */ /* 0x000fe400078e0a09 */
[----:B------:R-:W-:-:S03]  /*19e0*/  IMAD.IADD R153, R9, 0x1, R2 ;  /* 0x0000000109997824 */ /* 0x000fc600078e0202 */
[----:B------:R-:W-:Y:S01]  /*19f0*/  VIMNMX R0, RZ, R0, !PT ;  /* 0x00000000ff007248 */ /* 0x000fe20007fe0100 */
[----:B------:R-:W-:-:S04]  /*1a00*/  VIADD R5, R153, 0x6f ;  /* 0x0000006f99057836 */ /* 0x000fc80000000000 */
[----:B------:R-:W-:-:S05]  /*1a10*/  IMAD.HI R4, R5, -0x6db6db6d, R4 ;  /* 0x9249249305047827 */ /* 0x000fca00078e0204 */
[----:B------:R-:W-:-:S04]  /*1a20*/  SHF.R.U32.HI R155, RZ, 0x1f, R4 ;  /* 0x0000001fff9b7819 */ /* 0x000fc80000011604 */
[----:B------:R-:W-:Y:S02]  /*1a30*/  LEA.HI.SX32 R155, R4, R155, 0x1a ;  /* 0x0000009b049b7211 */ /* 0x000fe400078fd2ff */
[----:B------:R-:W-:-:S03]  /*1a40*/  SHF.R.U32.HI R4, RZ, 0x4, R0 ;  /* 0x00000004ff047819 */ /* 0x000fc60000011600 */
[----:B------:R-:W-:Y:S02]  /*1a50*/  IMAD R3, R155, 0x70, -R9 ;  /* 0x000000709b037824 */ /* 0x000fe400078e0a09 */
[----:B------:R-:W-:-:S03]  /*1a60*/  IMAD.WIDE.U32 R4, R4, 0x24924925, RZ ;  /* 0x2492492504047825 */ /* 0x000fc600078e00ff */
[----:B------:R-:W-:Y:S01]  /*1a70*/  VIMNMX R3, R3, R2, PT ;  /* 0x0000000203037248 */ /* 0x000fe20003fe0100 */
[----:B------:R-:W-:-:S03]  /*1a80*/  IMAD.MOV.U32 R135, RZ, RZ, R5 ;  /* 0x000000ffff877224 */ /* 0x000fc600078e0005 */
[----:B------:R-:W-:Y:S01]  /*1a90*/  ISETP.GT.AND P0, PT, R3, R0, PT ;  /* 0x000000000300720c */ /* 0x000fe20003f04270 */
[----:B------:R-:W-:-:S12]  /*1aa0*/  IMAD.MOV.U32 R24, RZ, RZ, R135 ;  /* 0x000000ffff187224 */ /* 0x000fd800078e0087 */
[----:B0-----:R-:W-:Y:S02]  /*1ab0*/  @P0 VIADD R7, R3, 0x6f ;  /* 0x0000006f03070836 */ /* 0x001fe40000000000 */
[----:B------:R-:W-:-:S04]  /*1ac0*/  @P0 IMAD.MOV.U32 R6, RZ, RZ, RZ ;  /* 0x000000ffff060224 */ /* 0x000fc800078e00ff */
[----:B------:R-:W-:-:S05]  /*1ad0*/  @P0 IMAD.HI R6, R7, -0x6db6db6d, R6 ;  /* 0x9249249307060827 */ /* 0x000fca00078e0206 */
[----:B------:R-:W-:-:S04]  /*1ae0*/  @P0 SHF.R.U32.HI R3, RZ, 0x1f, R6 ;  /* 0x0000001fff030819 */ /* 0x000fc80000011606 */
[----:B------:R-:W-:-:S04]  /*1af0*/  @P0 LEA.HI.SX32 R24, R6, R3, 0x1a ;  /* 0x0000000306180211 */ /* 0x000fc800078fd2ff */
        /* <DEDUP_REMOVED lines=22> */
.L_x_4066:
[----:B------:R-:W-:Y:S05]  /*1c60*/  BSYNC B6 ;  /* 0x0000000000067941 */ /* 0x000fea0003800000 */
.L_x_4065:
        /* <DEDUP_REMOVED lines=20> */
.L_x_4068:
[----:B------:R-:W-:Y:S05]  /*1db0*/  BSYNC B6 ;  /* 0x0000000000067941 */ /* 0x000fea0003800000 */
.L_x_4067:
[----:B------:R-:W-:Y:S01]  /*1dc0*/  ULDC.64 UR4, c[0x0][0x9f8] ;  /* 0x00027e0000047ab9 */ /* 0x000fe20000000a00 */
[----:B------:R-:W2:Y:S01]  /*1dd0*/  LDL.LU R28, [R1+0x8] ;  /* 0x00000800011c7983 */ /* 0x000ea20000300800 */
[----:B------:R-:W-:Y:S01]  /*1de0*/  ISETP.NE.U32.AND P0, PT, RZ, UR4, PT ;  /* 0x00000004ff007c0c */ /* 0x000fe2000bf05070 */
[----:B------:R-:W-:Y:S01]  /*1df0*/  VIADD R0, R18, 0x20 ;  /* 0x0000002012007836 */ /* 0x000fe20000000000 */
[----:B------:R-:W-:Y:S01]  /*1e00*/  SHF.R.S32.HI R11, RZ, 0x1f, R134 ;  /* 0x0000001fff0b7819 */ /* 0x000fe20000011486 */
[----:B------:R-:W0:Y:S01]  /*1e10*/  LDC.64 R114, c[0x0][0x300] ;  /* 0x0000c000ff727b82 */ /* 0x000e220000000a00 */
[----:B------:R-:W-:Y:S01]  /*1e20*/  ISETP.NE.AND.EX P0, PT, RZ, UR5, PT, P0 ;  /* 0x00000005ff007c0c */ /* 0x000fe2000bf05300 */
[----:B------:R-:W-:Y:S01]  /*1e30*/  ULDC UR6, c[0x0][0x2f4] ;  /* 0x0000bd0000067ab9 */ /* 0x000fe20000000800 */
[----:B------:R-:W-:Y:S01]  /*1e40*/  SHF.R.S32.HI R19, RZ, 0x1f, R18 ;  /* 0x0000001fff137819 */ /* 0x000fe20000011412 */
[----:B------:R-:W-:Y:S01]  /*1e50*/  IMAD.IADD R123, R123, 0x1, R26 ;  /* 0x000000017b7b7824 */ /* 0x000fe200078e021a */
[----:B------:R-:W-:-:S03]  /*1e60*/  ULDC.64 UR8, c[0x0][0xa08] ;  /* 0x0002820000087ab9 */ /* 0x000fc60000000a00 */
[----:B------:R-:W1:Y:S06]  /*1e70*/  LDC.64 R108, c[0x0][0x408] ;  /* 0x00010200ff6c7b82 */ /* 0x000e6c0000000a00 */
[----:B------:R-:W-:Y:S02]  /*1e80*/  @P0 IADD3 R4, P1, R225, UR4, RZ ;  /* 0x00000004e1040c10 */ /* 0x000fe4000ff3e0ff */
[----:B------:R-:W3:Y:S02]  /*1e90*/  LDC.64 R102, c[0x0][0x3f8] ;  /* 0x0000fe00ff667b82 */ /* 0x000ee40000000a00 */
[----:B------:R-:W-:Y:S01]  /*1ea0*/  @P0 IADD3.X R5, R226, UR5, RZ, P1, !PT ;  /* 0x00000005e2050c10 */ /* 0x000fe20008ffe4ff */
[----:B------:R-:W-:-:S04]  /*1eb0*/  ULDC.64 UR4, c[0x0][0x330] ;  /* 0x0000cc0000047ab9 */ /* 0x000fc80000000a00 */
[----:B------:R4:W2:Y:S01]  /*1ec0*/  @P0 LDG.E R25, desc[UR60][R4.64] ;  /* 0x0000003c04190981 */ /* 0x0008a2000c1e1900 */
[----:B------:R-:W-:Y:S01]  /*1ed0*/  ISETP.GE.AND P1, PT, R0, UR6, PT ;  /* 0x0000000600007c0c */ /* 0x000fe2000bf26270 */
[----:B------:R-:W-:Y:S01]  /*1ee0*/  IMAD R3, R11, UR4, RZ ;  /* 0x000000040b037c24 */ /* 0x000fe2000f8e02ff */
[----:B------:R-:W-:Y:S01]  /*1ef0*/  ISETP.GE.AND P0, PT, R18, UR6, PT ;  /* 0x0000000612007c0c */ /* 0x000fe2000bf06270 */
[C---:B------:R-:W-:Y:S01]  /*1f00*/  IMAD.WIDE.U32 R116, R134.reuse, UR4, R18 ;  /* 0x0000000486747c25 */ /* 0x040fe2000f8e0012 */
[----:B------:R-:W-:Y:S01]  /*1f10*/  SHF.R.S32.HI R15, RZ, 0x1f, R123 ;  /* 0x0000001fff0f7819 */ /* 0x000fe2000001147b */
[----:B------:R-:W1:Y:S01]  /*1f20*/  LDC R31, c[0x0][0x3f4] ;  /* 0x0000fd00ff1f7b82 */ /* 0x000e620000000800 */
[----:B------:R-:W-:Y:S01]  /*1f30*/  SEL R6, RZ, 0x1, P0 ;  /* 0x00000001ff067807 */ /* 0x000fe20000000000 */
[----:B------:R-:W-:Y:S01]  /*1f40*/  IMAD R3, R134, UR5, R3 ;  /* 0x0000000586037c24 */ /* 0x000fe2000f8e0203 */
[----:B------:R-:W-:Y:S01]  /*1f50*/  ULDC.64 UR4, c[0x0][0x308] ;  /* 0x0000c20000047ab9 */ /* 0x000fe20000000a00 */
[----:B----4-:R-:W-:Y:S01]  /*1f60*/  SEL R4, RZ, 0xffffffff, P1 ;  /* 0xffffffffff047807 */ /* 0x010fe20000800000 */
[----:B------:R-:W-:Y:S01]  /*1f70*/  VIADD R5, R18, 0x80 ;  /* 0x0000008012057836 */ /* 0x000fe20000000000 */
[----:B------:R-:W-:Y:S01]  /*1f80*/  SHF.R.S32.HI R150, RZ, 0x1f, R204 ;  /* 0x0000001fff967819 */ /* 0x000fe200000114cc */
[----:B------:R-:W-:Y:S01]  /*1f90*/  IMAD.IADD R117, R117, 0x1, R3 ;  /* 0x0000000175757824 */ /* 0x000fe200078e0203 */
[----:B------:R-:W-:Y:S01]  /*1fa0*/  SHF.R.S32.HI R23, RZ, 0x1f, R22 ;  /* 0x0000001fff177819 */ /* 0x000fe20000011416 */
[----:B------:R-:W-:Y:S01]  /*1fb0*/  IMAD.SHL.U32 R7, R4, 0x2, RZ ;  /* 0x0000000204077824 */ /* 0x000fe200078e00ff */
[----:B------:R-:W-:Y:S01]  /*1fc0*/  ISETP.GE.AND P2, PT, R5, UR6, PT ;  /* 0x0000000605007c0c */ /* 0x000fe2000bf46270 */
[C---:B------:R-:W-:Y:S01]  /*1fd0*/  VIADD R3, R18.reuse, 0x40 ;  /* 0x0000004012037836 */ /* 0x040fe20000000000 */
[----:B------:R-:W-:Y:S01]  /*1fe0*/  SHF.R.U32.HI R20, RZ, 0x3, R206 ;  /* 0x00000003ff147819 */ /* 0x000fe200000116ce */
[----:B------:R-:W-:Y:S01]  /*1ff0*/  VIADD R4, R18, 0x60 ;  /* 0x0000006012047836 */ /* 0x000fe20000000000 */
[----:B------:R-:W-:Y:S01]  /*2000*/  LOP3.LUT R8, R7, 0x2, R6, 0xe2, !PT ;  /* 0x0000000207087812 */ /* 0x000fe200078ee206 */
[-C--:B0-----:R-:W-:Y:S01]  /*2010*/  IMAD R12, R15, R114.reuse, RZ ;  /* 0x000000720f0c7224 */ /* 0x081fe200078e02ff */
[----:B------:R-:W-:Y:S01]  /*2020*/  ISETP.GE.AND P0, PT, R3, UR6, PT ;  /* 0x0000000603007c0c */ /* 0x000fe2000bf06270 */
[----:B------:R-:W-:Y:S01]  /*2030*/  IMAD.WIDE.U32 R6, R123, R114, RZ ;  /* 0x000000727b067225 */ /* 0x000fe200078e00ff */
[----:B------:R-:W-:-:S02]  /*2040*/  ISETP.GE.AND P1, PT, R4, UR6, PT ;  /* 0x0000000604007c0c */ /* 0x000fc4000bf26270 */
[----:B------:R-:W-:Y:S01]  /*2050*/  SEL R9, RZ, 0x4, P0 ;  /* 0x00000004ff097807 */ /* 0x000fe20000000000 */
[----:B------:R-:W-:Y:S01]  /*2060*/  IMAD R13, R123, R115, R12 ;  /* 0x000000737b0d7224 */ /* 0x000fe200078e020c */
[----:B------:R-:W-:Y:S01]  /*2070*/  SEL R10, RZ, 0x8, P1 ;  /* 0x00000008ff0a7807 */ /* 0x000fe20000800000 */
[----:B------:R-:W-:Y:S01]  /*2080*/  IMAD R11, R11, UR4, RZ ;  /* 0x000000040b0b7c24 */ /* 0x000fe2000f8e02ff */
[----:B------:R-:W-:Y:S01]  /*2090*/  ISETP.NE.U32.AND P0, PT, RZ, UR8, PT ;  /* 0x00000008ff007c0c */ /* 0x000fe2000bf05070 */
[----:B------:R-:W-:Y:S01]  /*20a0*/  IMAD.IADD R7, R7, 0x1, R13 ;  /* 0x0000000107077824 */ /* 0x000fe200078e020d */
[----:B------:R-:W-:Y:S01]  /*20b0*/  LOP3.LUT R8, R10, R8, R9, 0xfe, !PT ;  /* 0x000000080a087212 */ /* 0x000fe200078efe09 */
[C---:B------:R-:W-:Y:S01]  /*20c0*/  IMAD R11, R134.reuse, UR5, R11 ;  /* 0x00000005860b7c24 */ /* 0x040fe2000f8e020b */
[----:B------:R-:W-:Y:S01]  /*20d0*/  SEL R9, RZ, 0x10, P2 ;  /* 0x00000010ff097807 */ /* 0x000fe20001000000 */
[----:B------:R-:W-:Y:S01]  /*20e0*/  IMAD.WIDE.U32 R6, R134, UR4, R6 ;  /* 0x0000000486067c25 */ /* 0x000fe2000f8e0006 */
[----:B------:R-:W-:Y:S01]  /*20f0*/  ISETP.NE.AND.EX P0, PT, RZ, UR9, PT, P0 ;  /* 0x00000009ff007c0c */ /* 0x000fe2000bf05300 */
[----:B------:R-:W-:Y:S01]  /*2100*/  ULDC.64 UR4, c[0x0][0x310] ;  /* 0x0000c40000047ab9 */ /* 0x000fe20000000a00 */
[----:B------:R-:W-:Y:S01]  /*2110*/  LOP3.LUT R30, R8, R9, RZ, 0xfc, !PT ;  /* 0x00000009081e7212 */ /* 0x000fe200078efcff */
[----:B------:R-:W-:Y:S01]  /*2120*/  IMAD.IADD R7, R7, 0x1, R11 ;  /* 0x0000000107077824 */ /* 0x000fe200078e020b */
[-C--:B-1----:R-:W-:Y:S01]  /*2130*/  ISETP.GE.AND P1, PT, R0, R31.reuse, PT ;  /* 0x0000001f0000720c */ /* 0x082fe20003f26270 */
[----:B------:R-:W-:Y:S01]  /*2140*/  IMAD.WIDE.U32 R112, R204, R108, R22 ;  /* 0x0000006ccc707225 */ /* 0x000fe200078e0016 */
[----:B------:R-:W-:-:S02]  /*2150*/  ISETP.GE.AND P3, PT, R3, R31, PT ;  /* 0x0000001f0300720c */ /* 0x000fc40003f66270 */
[----:B------:R-:W-:Y:S01]  /*2160*/  LOP3.LUT P2, RZ, R220, 0x4, RZ, 0xc0, !PT ;  /* 0x00000004dcff7812 */ /* 0x000fe2000784c0ff */
[----:B------:R-:W-:Y:S01]  /*2170*/  IMAD.WIDE.U32 R110, R204, R108, R18 ;  /* 0x0000006ccc6e7225 */ /* 0x000fe200078e0012 */
[----:B------:R-:W-:Y:S02]  /*2180*/  SHF.L.U64.HI R138, R114, 0x6, R115 ;  /* 0x00000006728a7819 */ /* 0x000fe40000010273 */
[----:B------:R-:W-:Y:S01]  /*2190*/  SHF.R.S32.HI R151, RZ, 0x1f, R229 ;  /* 0x0000001fff977819 */ /* 0x000fe200000114e5 */
[----:B---3--:R-:W-:-:S04]  /*21a0*/  IMAD.WIDE.U32 R106, R204, R102, R22 ;  /* 0x00000066cc6a7225 */ /* 0x008fc800078e0016 */
[----:B------:R-:W-:-:S04]  /*21b0*/  IMAD.WIDE.U32 R104, R204, R102, R18 ;  /* 0x00000066cc687225 */ /* 0x000fc800078e0012 */
[----:B------:R-:W-:Y:S02]  /*21c0*/  IMAD.SHL.U32 R132, R31, 0x2, RZ ;  /* 0x000000021f847824 */ /* 0x000fe400078e00ff */
[----:B------:R-:W-:Y:S02]  /*21d0*/  IMAD R35, R103, 0x70, RZ ;  /* 0x0000007067237824 */ /* 0x000fe400078e02ff */
[----:B------:R-:W-:Y:S02]  /*21e0*/  IMAD R33, R115, 0x70, RZ ;  /* 0x0000007073217824 */ /* 0x000fe400078e02ff */
[----:B------:R-:W-:Y:S02]  /*21f0*/  IMAD.SHL.U32 R139, R114, 0x40, RZ ;  /* 0x00000040728b7824 */ /* 0x000fe400078e00ff */
[----:B------:R-:W-:Y:S01]  /*2200*/  IMAD R137, R109, 0x70, RZ ;  /* 0x000000706d897824 */ /* 0x000fe200078e02ff */
[----:B--2---:R-:W-:-:S04]  /*2210*/  LOP3.LUT R28, R28, 0xfffffffe, RZ, 0xc0, !PT ;  /* 0xfffffffe1c1c7812 */ /* 0x004fc800078ec0ff */
[----:B------:R-:W-:-:S04]  /*2220*/  @P3 LOP3.LUT R28, R28, 0x1, RZ, 0xfc, !PT ;  /* 0x000000011c1c3812 */ /* 0x000fc800078efcff */
[----:B------:R-:W-:-:S04]  /*2230*/  LOP3.LUT R28, R28, 0xfffffffb, RZ, 0xc0, !PT ;  /* 0xfffffffb1c1c7812 */ /* 0x000fc800078ec0ff */
[----:B------:R-:W-:-:S05]  /*2240*/  @P2 LOP3.LUT R28, R28, 0x4, RZ, 0xfc, !PT ;  /* 0x000000041c1c2812 */ /* 0x000fca00078efcff */
[----:B------:R0:W-:Y:S01]  /*2250*/  STL [R1+0x8], R28 ;  /* 0x0000081c01007387 */ /* 0x0001e20000100800 */
[----:B------:R-:W-:Y:S02]  /*2260*/  SHF.R.S32.HI R8, RZ, 0x1f, R25 ;  /* 0x0000001fff087819 */ /* 0x000fe40000011419 */
[----:B------:R-:W-:Y:S02]  /*2270*/  SEL R39, R25, RZ, !P0 ;  /* 0x000000ff19277207 */ /* 0x000fe40004000000 */
[----:B------:R-:W-:Y:S01]  /*2280*/  SEL R10, R8, RZ, !P0 ;  /* 0x000000ff080a7207 */ /* 0x000fe20004000000 */
[----:B------:R-:W-:Y:S02]  /*2290*/  IMAD R8, R150, R108, RZ ;  /* 0x0000006c96087224 */ /* 0x000fe400078e02ff */
[----:B------:R-:W-:-:S04]  /*22a0*/  IMAD.WIDE.U32 R118, R39, UR4, R6 ;  /* 0x0000000427767c25 */ /* 0x000fc8000f8e0006 */
[----:B------:R-:W-:Y:S02]  /*22b0*/  IMAD R12, R10, UR4, RZ ;  /* 0x000000040a0c7c24 */ /* 0x000fe4000f8e02ff */
[----:B------:R-:W-:Y:S02]  /*22c0*/  IMAD R11, R204, R109, R8 ;  /* 0x0000006dcc0b7224 */ /* 0x000fe400078e0208 */
[----:B------:R-:W-:Y:S01]  /*22d0*/  IMAD R13, R39, UR5, R12 ;  /* 0x00000005270d7c24 */ /* 0x000fe2000f8e020c */
[----:B------:R-:W-:Y:S01]  /*22e0*/  ULDC.64 UR4, c[0x0][0x338] ;  /* 0x0000ce0000047ab9 */ /* 0x000fe20000000a00 */
[-C--:B------:R-:W-:Y:S02]  /*22f0*/  IMAD R6, R150, R114.reuse, RZ ;  /* 0x0000007296067224 */ /* 0x080fe400078e02ff */
[----:B------:R-:W-:-:S04]  /*2300*/  IMAD.WIDE.U32 R8, R204, R114, R18 ;  /* 0x00000072cc087225 */ /* 0x000fc800078e0012 */
[----:B------:R-:W-:Y:S01]  /*2310*/  IMAD R12, R204, R115, R6 ;  /* 0x00000073cc0c7224 */ /* 0x000fe200078e0206 */
[----:B------:R-:W-:Y:S01]  /*2320*/  IADD3 R6, P0, R118, R8, RZ ;  /* 0x0000000876067210 */ /* 0x000fe20007f1e0ff */
[----:B------:R-:W-:Y:S02]  /*2330*/  IMAD.IADD R7, R119, 0x1, R13 ;  /* 0x0000000177077824 */ /* 0x000fe400078e020d */
[----:B------:R-:W-:Y:S02]  /*2340*/  IMAD R10, R10, UR4, RZ ;  /* 0x000000040a0a7c24 */ /* 0x000fe4000f8e02ff */
[----:B------:R-:W-:Y:S01]  /*2350*/  IMAD.IADD R113, R113, 0x1, R11 ;  /* 0x0000000171717824 */ /* 0x000fe200078e020b */
[----:B------:R-:W-:Y:S01]  /*2360*/  IADD3.X R8, R7, R9, R12, P0, !PT ;  /* 0x0000000907087210 */ /* 0x000fe200007fe40c */
[----:B------:R-:W-:Y:S01]  /*2370*/  IMAD R9, R150, R102, RZ ;  /* 0x0000006696097224 */ /* 0x000fe200078e02ff */
[----:B------:R-:W-:Y:S01]  /*2380*/  ISETP.GE.AND P0, PT, R18, R31, PT ;  /* 0x0000001f1200720c */ /* 0x000fe20003f06270 */
[----:B------:R-:W-:Y:S01]  /*2390*/  IMAD.IADD R111, R11, 0x1, R111 ;  /* 0x000000010b6f7824 */ /* 0x000fe200078e026f */
[C---:B------:R-:W-:Y:S01]  /*23a0*/  SEL R11, R31.reuse, RZ, P1 ;  /* 0x000000ff1f0b7207 */ /* 0x040fe20000800000 */
[----:B------:R-:W-:Y:S01]  /*23b0*/  IMAD R13, R204, R103, R9 ;  /* 0x00000067cc0d7224 */ /* 0x000fe200078e0209 */
[----:B------:R-:W-:Y:S01]  /*23c0*/  SEL R9, R31, RZ, P0 ;  /* 0x000000ff1f097207 */ /* 0x000fe20000000000 */
[----:B------:R-:W-:-:S04]  /*23d0*/  IMAD.WIDE.U32 R116, R39, UR4, R116 ;  /* 0x0000000427747c25 */ /* 0x000fc8000f8e0074 */
[----:B------:R-:W-:Y:S01]  /*23e0*/  IMAD R39, R39, UR5, R10 ;  /* 0x0000000527277c24 */ /* 0x000fe2000f8e020a */
[----:B------:R-:W-:Y:S01]  /*23f0*/  SEL R10, R31, RZ, P3 ;  /* 0x000000ff1f0a7207 */ /* 0x000fe20001800000 */
[----:B------:R-:W-:Y:S01]  /*2400*/  IMAD.IADD R9, R18, 0x1, R9 ;  /* 0x0000000112097824 */ /* 0x000fe200078e0209 */
[----:B------:R-:W-:Y:S01]  /*2410*/  IADD3 R122, P3, R204, R123, RZ ;  /* 0x0000007bcc7a7210 */ /* 0x000fe20007f7e0ff */
[----:B------:R-:W-:Y:S02]  /*2420*/  IMAD.IADD R11, R0, 0x1, R11 ;  /* 0x00000001000b7824 */ /* 0x000fe400078e020b */
[----:B------:R-:W-:Y:S01]  /*2430*/  IMAD.IADD R14, R3, 0x1, R10 ;  /* 0x00000001030e7824 */ /* 0x000fe200078e020a */
[----:B------:R-:W-:Y:S01]  /*2440*/  SHF.R.S32.HI R10, RZ, 0x1f, R9 ;  /* 0x0000001fff0a7819 */ /* 0x000fe20000011409 */
[----:B------:R-:W-:Y:S01]  /*2450*/  IMAD.IADD R107, R107, 0x1, R13 ;  /* 0x000000016b6b7824 */ /* 0x000fe200078e020d */
[----:B------:R-:W-:Y:S01]  /*2460*/  SHF.R.S32.HI R12, RZ, 0x1f, R11 ;  /* 0x0000001fff0c7819 */ /* 0x000fe2000001140b */
[----:B------:R-:W-:Y:S01]  /*2470*/  IMAD.IADD R105, R13, 0x1, R105 ;  /* 0x000000010d697824 */ /* 0x000fe200078e0269 */
[-C--:B------:R-:W-:Y:S01]  /*2480*/  LEA.HI R25, R10, R9.reuse, RZ, 0x3 ;  /* 0x000000090a197211 */ /* 0x080fe200078f18ff */
[----:B-----5:R-:W-:Y:S01]  /*2490*/  IMAD.WIDE.U32 R106, R148, R102, R106 ;  /* 0x00000066946a7225 */ /* 0x020fe200078e006a */
[----:B------:R-:W-:-:S02]  /*24a0*/  LEA.HI R9, R10, R9, RZ, 0x6 ;  /* 0x000000090a097211 */ /* 0x000fc400078f30ff */
[-C--:B------:R-:W-:Y:S01]  /*24b0*/  LEA.HI R10, R12, R11.reuse, RZ, 0x6 ;  /* 0x0000000b0c0a7211 */ /* 0x080fe200078f30ff */
[----:B------:R-:W-:Y:S01]  /*24c0*/  IMAD.WIDE.U32 R104, R148, R102, R104 ;  /* 0x0000006694687225 */ /* 0x000fe200078e0068 */
[----:B------:R-:W-:Y:S02]  /*24d0*/  LEA.HI R27, R12, R11, RZ, 0x3 ;  /* 0x0000000b0c1b7211 */ /* 0x000fe400078f18ff */
[----:B------:R-:W-:Y:S01]  /*24e0*/  SHF.R.S32.HI R11, RZ, 0x6, R10 ;  /* 0x00000006ff0b7819 */ /* 0x000fe2000001140a */
[----:B------:R-:W-:Y:S01]  /*24f0*/  IMAD.WIDE.U32 R114, R114, 0x70, RZ ;  /* 0x0000007072727825 */ /* 0x000fe200078e00ff */
[----:B------:R-:W-:Y:S02]  /*2500*/  LOP3.LUT R12, R212, 0x38, R27, 0xf8, !PT ;  /* 0x00000038d40c7812 */ /* 0x000fe400078ef81b */
[----:B------:R-:W-:Y:S01]  /*2510*/  SHF.R.S32.HI R9, RZ, 0x6, R9 ;  /* 0x00000006ff097819 */ /* 0x000fe20000011409 */
[C---:B------:R-:W-:Y:S01]  /*2520*/  IMAD R145, R11.reuse, 0x1c00, R214 ;  /* 0x00001c000b917824 */ /* 0x040fe200078e02d6 */
[----:B------:R-:W-:Y:S01]  /*2530*/  LOP3.LUT R13, R206, 0x38, R25, 0xf8, !PT ;  /* 0x00000038ce0d7812 */ /* 0x000fe200078ef819 */
[----:B------:R-:W-:Y:S01]  /*2540*/  IMAD R142, R11, 0x1c00, R216 ;  /* 0x00001c000b8e7824 */ /* 0x000fe200078e02d8 */
[----:B------:R-:W-:Y:S01]  /*2550*/  SHF.R.S32.HI R21, RZ, 0x1f, R14 ;  /* 0x0000001fff157819 */ /* 0x000fe2000001140e */
[C---:B------:R-:W-:Y:S01]  /*2560*/  IMAD R144, R9.reuse, 0x1c00, R216 ;  /* 0x00001c0009907824 */ /* 0x040fe200078e02d8 */
[----:B------:R-:W-:Y:S01]  /*2570*/  LOP3.LUT R12, R12, R213, RZ, 0x3c, !PT ;  /* 0x000000d50c0c7212 */ /* 0x000fe200078e3cff */
[----:B------:R-:W-:Y:S01]  /*2580*/  IMAD R146, R9, 0x1c00, R214 ;  /* 0x00001c0009927824 */ /* 0x000fe200078e02d6 */
[----:B------:R-:W-:Y:S01]  /*2590*/  LOP3.LUT R13, R13, R20, RZ, 0x3c, !PT ;  /* 0x000000140d0d7212 */ /* 0x000fe200078e3cff */
[----:B------:R-:W-:Y:S01]  /*25a0*/  IMAD.WIDE.U32 R112, R148, R108, R112 ;  /* 0x0000006c94707225 */ /* 0x000fe200078e0070 */
[----:B------:R-:W-:-:S02]  /*25b0*/  LEA.HI R29, R21, R14, RZ, 0x3 ;  /* 0x0000000e151d7211 */ /* 0x000fc400078f18ff */
[----:B------:R-:W-:Y:S01]  /*25c0*/  LOP3.LUT R10, R212, 0x38, R25, 0xf8, !PT ;  /* 0x00000038d40a7812 */ /* 0x000fe200078ef819 */
[----:B------:R-:W-:Y:S01]  /*25d0*/  IMAD.IADD R145, R145, 0x1, R12 ;  /* 0x0000000191917824 */ /* 0x000fe200078e020c */
[----:B------:R-:W-:Y:S01]  /*25e0*/  LOP3.LUT R12, R206, 0x38, R27, 0xf8, !PT ;  /* 0x00000038ce0c7812 */ /* 0x000fe200078ef81b */
[----:B------:R-:W-:Y:S01]  /*25f0*/  IMAD.IADD R144, R144, 0x1, R13 ;  /* 0x0000000190907824 */ /* 0x000fe200078e020d */
[----:B------:R-:W-:Y:S01]  /*2600*/  LOP3.LUT R13, R206, 0x38, R29, 0xf8, !PT ;  /* 0x00000038ce0d7812 */ /* 0x000fe200078ef81d */
[----:B------:R-:W-:Y:S01]  /*2610*/  IMAD.WIDE.U32 R110, R148, R108, R110 ;  /* 0x0000006c946e7225 */ /* 0x000fe200078e006e */
[-C--:B------:R-:W-:Y:S02]  /*2620*/  LOP3.LUT R11, R12, R20.reuse, RZ, 0x3c, !PT ;  /* 0x000000140c0b7212 */ /* 0x080fe400078e3cff */
[----:B------:R-:W-:Y:S01]  /*2630*/  LOP3.LUT R12, R13, R20, RZ, 0x3c, !PT ;  /* 0x000000140d0c7212 */ /* 0x000fe200078e3cff */
[----:B------:R-:W-:Y:S01]  /*2640*/  VIADD R13, R18, 0xa0 ;  /* 0x000000a0120d7836 */ /* 0x000fe20000000000 */
[----:B------:R-:W1:Y:S01]  /*2650*/  S2R R20, SR_TID.X ;  /* 0x0000000000147919 */ /* 0x000e620000002100 */
[-C--:B------:R-:W-:Y:S01]  /*2660*/  LOP3.LUT R9, R10, R213.reuse, RZ, 0x3c, !PT ;  /* 0x000000d50a097212 */ /* 0x080fe200078e3cff */
[----:B------:R-:W-:Y:S01]  /*2670*/  IMAD.IADD R142, R142, 0x1, R11 ;  /* 0x000000018e8e7824 */ /* 0x000fe200078e020b */
[----:B------:R-:W-:Y:S01]  /*2680*/  LEA.HI R14, R21, R14, RZ, 0x6 ;  /* 0x0000000e150e7211 */ /* 0x000fe200078f30ff */
[----:B------:R-:W-:Y:S01]  /*2690*/  IMAD.X R123, R15, 0x1, R150, P3 ;  /* 0x000000010f7b7824 */ /* 0x000fe200018e0696 */
[----:B------:R-:W-:Y:S01]  /*26a0*/  SHF.R.S32.HI R11, RZ, 0x1f, R148 ;  /* 0x0000001fff0b7819 */ /* 0x000fe20000011494 */
[----:B------:R-:W-:Y:S01]  /*26b0*/  IMAD.IADD R146, R146, 0x1, R9 ;  /* 0x0000000192927824 */ /* 0x000fe200078e0209 */
[----:B------:R-:W-:Y:S01]  /*26c0*/  SHF.R.S32.HI R9, RZ, 0x6, R14 ;  /* 0x00000006ff097819 */ /* 0x000fe2000001140e */
[----:B------:R-:W-:Y:S01]  /*26d0*/  IMAD.IADD R134, R115, 0x1, R33 ;  /* 0x0000000173867824 */ /* 0x000fe200078e0221 */
[C---:B------:R-:W-:Y:S01]  /*26e0*/  LOP3.LUT R10, R212.reuse, 0x38, R29, 0xf8, !PT ;  /* 0x00000038d40a7812 */ /* 0x040fe200078ef81d */
[----:B------:R-:W-:Y:S01]  /*26f0*/  IMAD.IADD R39, R117, 0x1, R39 ;  /* 0x0000000175277824 */ /* 0x000fe200078e0227 */
[----:B------:R-:W-:Y:S01]  /*2700*/  ISETP.GE.AND P2, PT, R13, UR6, PT ;  /* 0x000000060d007c0c */ /* 0x000fe2000bf46270 */
[C---:B------:R-:W-:Y:S01]  /*2710*/  IMAD R143, R9.reuse, 0x1c00, R214 ;  /* 0x00001c00098f7824 */ /* 0x040fe200078e02d6 */
[----:B------:R-:W-:Y:S01]  /*2720*/  LOP3.LUT R14, R212, 0x18, R18, 0xf8, !PT ;  /* 0x00000018d40e7812 */ /* 0x000fe200078ef812 */
[----:B------:R-:W-:Y:S01]  /*2730*/  IMAD R141, R9, 0x1c00, R216 ;  /* 0x00001c00098d7824 */ /* 0x000fe200078e02d8 */
[-C--:B------:R-:W-:Y:S01]  /*2740*/  LOP3.LUT R10, R10, R213.reuse, RZ, 0x3c, !PT ;  /* 0x000000d50a0a7212 */ /* 0x080fe200078e3cff */
[C---:B------:R-:W-:Y:S01]  /*2750*/  IMAD R9, R11.reuse, R108, RZ ;  /* 0x0000006c0b097224 */ /* 0x040fe200078e02ff */
[----:B------:R-:W-:Y:S01]  /*2760*/  SEL R31, RZ, 0x20, P2 ;  /* 0x00000020ff1f7807 */ /* 0x000fe20001000000 */
[----:B------:R-:W-:Y:S01]  /*2770*/  IMAD R11, R11, R102, RZ ;  /* 0x000000660b0b7224 */ /* 0x000fe200078e02ff */
[----:B------:R-:W-:Y:S01]  /*2780*/  LOP3.LUT R21, R14, R213, RZ, 0x3c, !PT ;  /* 0x000000d50e157212 */ /* 0x000fe200078e3cff */
[----:B------:R-:W-:Y:S01]  /*2790*/  IMAD.IADD R141, R141, 0x1, R12 ;  /* 0x000000018d8d7824 */ /* 0x000fe200078e020c */
[----:B------:R-:W-:Y:S01]  /*27a0*/  SHF.R.S32.HI R101, RZ, 0x3, R25 ;  /* 0x00000003ff657819 */ /* 0x000fe20000011419 */
[----:B------:R-:W-:Y:S01]  /*27b0*/  IMAD R37, R148, R103, R11 ;  /* 0x0000006794257224 */ /* 0x000fe200078e020b */
[C---:B------:R-:W-:Y:S01]  /*27c0*/  SHF.L.U64.HI R11, R102.reuse, 0x6, R103 ;  /* 0x00000006660b7819 */ /* 0x040fe20000010267 */
[----:B------:R-:W-:Y:S01]  /*27d0*/  IMAD.SHL.U32 R12, R102, 0x40, RZ ;  /* 0x00000040660c7824 */ /* 0x000fe200078e00ff */
[----:B------:R-:W-:Y:S01]  /*27e0*/  SHF.R.S32.HI R26, RZ, 0x3, R27 ;  /* 0x00000003ff1a7819 */ /* 0x000fe2000001141b */
[----:B------:R-:W-:Y:S01]  /*27f0*/  IMAD.IADD R143, R143, 0x1, R10 ;  /* 0x000000018f8f7824 */ /* 0x000fe200078e020a */
[----:B0-----:R-:W-:Y:S01]  /*2800*/  SHF.R.S32.HI R28, RZ, 0x3, R29 ;  /* 0x00000003ff1c7819 */ /* 0x001fe2000001141d */
[----:B------:R-:W-:Y:S01]  /*2810*/  IMAD R41, R148, R109, R9 ;  /* 0x0000006d94297224 */ /* 0x000fe200078e0209 */
[----:B------:R-:W-:Y:S01]  /*2820*/  SHF.L.U64.HI R9, R108, 0x6, R109 ;  /* 0x000000066c097819 */ /* 0x000fe2000001026d */
[----:B------:R-:W-:Y:S01]  /*2830*/  IMAD.WIDE.U32 R102, R102, 0x70, RZ ;  /* 0x0000007066667825 */ /* 0x000fe200078e00ff */
[----:B------:R-:W-:-:S02]  /*2840*/  LOP3.LUT R38, R30, R31, RZ, 0xfc, !PT ;  /* 0x0000001f1e267212 */ /* 0x000fc400078efcff */
[----:B-1----:R-:W-:Y:S01]  /*2850*/  SHF.R.U32.HI R20, RZ, 0x7, R20 ;  /* 0x00000007ff147819 */ /* 0x002fe20000011614 */
[C---:B------:R-:W-:Y:S01]  /*2860*/  IMAD.SHL.U32 R10, R108.reuse, 0x40, RZ ;  /* 0x000000406c0a7824 */ /* 0x040fe200078e00ff */
[----:B------:R-:W-:Y:S01]  /*2870*/  LOP3.LUT R25, R25, 0xfffffff8, RZ, 0xc0, !PT ;  /* 0xfffffff819197812 */ /* 0x000fe200078ec0ff */
[----:B------:R-:W-:Y:S01]  /*2880*/  IMAD.WIDE.U32 R108, R108, 0x70, RZ ;  /* 0x000000706c6c7825 */ /* 0x000fe200078e00ff */
[----:B------:R-:W-:Y:S02]  /*2890*/  LOP3.LUT R27, R27, 0xfffffff8, RZ, 0xc0, !PT ;  /* 0xfffffff81b1b7812 */ /* 0x000fe400078ec0ff */
[----:B------:R-:W-:Y:S01]  /*28a0*/  LOP3.LUT R29, R29, 0xfffffff8, RZ, 0xc0, !PT ;  /* 0xfffffff81d1d7812 */ /* 0x000fe200078ec0ff */
[----:B------:R-:W-:Y:S01]  /*28b0*/  VIADD R154, R20, 0x8 ;  /* 0x00000008149a7836 */ /* 0x000fe20000000000 */
[----:B------:R-:W-:Y:S01]  /*28c0*/  LOP3.LUT R34, R38, 0x2, RZ, 0xc0, !PT ;  /* 0x0000000226227812 */ /* 0x000fe200078ec0ff */
[----:B------:R-:W-:Y:S01]  /*28d0*/  IMAD.IADD R140, R214, 0x1, R21 ;  /* 0x00000001d68c7824 */ /* 0x000fe200078e0215 */
[C---:B------:R-:W-:Y:S01]  /*28e0*/  LOP3.LUT R36, R38.reuse, 0x8, RZ, 0xc0, !PT ;  /* 0x0000000826247812 */ /* 0x040fe200078ec0ff */
[----:B------:R-:W-:Y:S01]  /*28f0*/  IMAD.IADD R136, R103, 0x1, R35 ;  /* 0x0000000167887824 */ /* 0x000fe200078e0223 */
[----:B------:R-:W-:Y:S01]  /*2900*/  LOP3.LUT R35, R38, 0x4, RZ, 0xc0, !PT ;  /* 0x0000000426237812 */ /* 0x000fe200078ec0ff */
[----:B------:R-:W-:Y:S01]  /*2910*/  IMAD.IADD R20, R107, 0x1, R37 ;  /* 0x000000016b147824 */ /* 0x000fe200078e0225 */
[----:B------:R-:W-:Y:S01]  /*2920*/  LOP3.LUT R30, R30, 0x1, RZ, 0xc0, !PT ;  /* 0x000000011e1e7812 */ /* 0x000fe200078ec0ff */
[----:B------:R-:W-:Y:S01]  /*2930*/  IMAD.IADD R21, R37, 0x1, R105 ;  /* 0x0000000125157824 */ /* 0x000fe200078e0269 */
[----:B------:R-:W-:Y:S01]  /*2940*/  LOP3.LUT R37, R38, 0x10, RZ, 0xc0, !PT ;  /* 0x0000001026257812 */ /* 0x000fe200078ec0ff */
[----:B------:R-:W-:Y:S01]  /*2950*/  IMAD.IADD R137, R109, 0x1, R137 ;  /* 0x000000016d897824 */ /* 0x000fe200078e0289 */
[----:B------:R-:W-:Y:S01]  /*2960*/  SHF.R.S32.HI R31, RZ, 0x1f, R25 ;  /* 0x0000001fff1f7819 */ /* 0x000fe20000011419 */
[----:B------:R-:W-:Y:S01]  /*2970*/  IMAD.IADD R14, R113, 0x1, R41 ;  /* 0x00000001710e7824 */ /* 0x000fe200078e0229 */
[----:B------:R-:W-:Y:S01]  /*2980*/  SHF.R.S32.HI R32, RZ, 0x1f, R27 ;  /* 0x0000001fff207819 */ /* 0x000fe2000001141b */
[----:B------:R-:W-:Y:S01]  /*2990*/  IMAD.IADD R15, R41, 0x1, R111 ;  /* 0x00000001290f7824 */ /* 0x000fe200078e026f */
[----:B------:R-:W-:-:S02]  /*29a0*/  SHF.R.S32.HI R33, RZ, 0x1f, R29 ;  /* 0x0000001fff217819 */ /* 0x000fc4000001141d */
[----:B------:R-:W-:-:S07]  /*29b0*/  LOP3.LUT R38, R38, 0x20, RZ, 0xc0, !PT ;  /* 0x0000002026267812 */ /* 0x000fce00078ec0ff */
.L_x_4168:
[----:B-12---:R-:W2:Y:S01]  /*29c0*/  LDL.LU R45, [R1+0x8] ;  /* 0x00000800012d7983 */ /* 0x006ea20000300800 */
[----:B------:R-:W-:Y:S01]  /*29d0*/  VIADD R47, R24, 0xffffffff ;  /* 0xffffffff182f7836 */ /* 0x000fe20000000000 */
[----:B------:R-:W0:Y:S01]  /*29e0*/  LDC.64 R124, c[0x0][0x2e8] ;  /* 0x0000ba00ff7c7b82 */ /* 0x000e220000000a00 */
[----:B------:R-:W-:Y:S01]  /*29f0*/  LOP3.LUT P5, RZ, R220, 0x4, RZ, 0xc0, !PT ;  /* 0x00000004dcff7812 */ /* 0x000fe200078ac0ff */
        /* <DEDUP_REMOVED lines=8> */
[----:B------:R-:W-:Y:S01]  /*2a80*/  IADD3 R42, P4, R6, R126, RZ ;  /* 0x0000007e062a7210 */ /* 0x000fe20007f9e0ff */
[----:B------:R-:W-:Y:S02]  /*2a90*/  IMAD.IADD R96, R127, 0x1, R41 ;  /* 0x000000017f607824 */ /* 0x000fe400078e0229 */
[----:B------:R-:W-:Y:S02]  /*2aa0*/  IMAD R41, R17, 0x5400, R140 ;  /* 0x0000540011297824 */ /* 0x000fe400078e028c */
[----:B------:R-:W-:Y:S01]  /*2ab0*/  IMAD.X R43, R96, 0x1, R8, P4 ;  /* 0x00000001602b7824 */ /* 0x000fe200020e0608 */
[----:B------:R-:W-:Y:S02]  /*2ac0*/  IADD3.X R40, R8, R96, R138, P2, P3 ;  /* 0x0000006008287210 */ /* 0x000fe400017e648a */
[----:B------:R-:W-:Y:S02]  /*2ad0*/  ISETP.GT.AND P3, PT, R47, R135, PT ;  /* 0x000000872f00720c */ /* 0x000fe40003f64270 */
[----:B0-----:R-:W-:-:S02]  /*2ae0*/  LEA R48, P2, R24, R124, 0x1 ;  /* 0x0000007c18307211 */ /* 0x001fc400078408ff */
[----:B------:R-:W-:Y:S02]  /*2af0*/  LEA R50, P4, R42, R124, 0x1 ;  /* 0x0000007c2a327211 */ /* 0x000fe400078808ff */
[-C--:B------:R-:W-:Y:S01]  /*2b00*/  LEA.HI.X R49, R24, R125.reuse, R40, 0x1, P2 ;  /* 0x0000007d18317211 */ /* 0x080fe200010f0c28 */
[----:B------:R-:W-:Y:S01]  /*2b10*/  IMAD R40, R41, 0x2, R120 ;  /* 0x0000000229287824 */ /* 0x000fe200078e0278 */
[----:B-1----:R-:W-:Y:S01]  /*2b20*/  ISETP.GE.AND P2, PT, R121, 0x1, PT ;  /* 0x000000017900780c */ /* 0x002fe20003f46270 */
[----:B------:R-:W-:Y:S01]  /*2b30*/  IMAD.MOV.U32 R24, RZ, RZ, R47 ;  /* 0x000000ffff187224 */ /* 0x000fe200078e002f */
[----:B------:R-:W-:Y:S01]  /*2b40*/  LEA.HI.X R51, R42, R125, R43, 0x1, P4 ;  /* 0x0000007d2a337211 */ /* 0x000fe200020f0c2b */
[C---:B------:R-:W-:Y:S02]  /*2b50*/  VIADD R43, R41.reuse, 0x20 ;  /* 0x00000020292b7836 */ /* 0x040fe40000000000 */
[----:B------:R-:W-:-:S04]  /*2b60*/  @P5 VIADD R43, R41, 0xffffffe0 ;  /* 0xffffffe0292b5836 */ /* 0x000fc80000000000 */
[----:B------:R-:W-:Y:S01]  /*2b70*/  IMAD R41, R43, 0x2, R120 ;  /* 0x000000022b297824 */ /* 0x000fe200078e0278 */
[----:B--2---:R-:W-:-:S04]  /*2b80*/  LOP3.LUT R45, R45, 0xfffffffd, RZ, 0xc0, !PT ;  /* 0xfffffffd2d2d7812 */ /* 0x004fc800078ec0ff */
[----:B------:R-:W-:-:S05]  /*2b90*/  @P3 LOP3.LUT R45, R45, 0x2, RZ, 0xfc, !PT ;  /* 0x000000022d2d3812 */ /* 0x000fca00078efcff */
[----:B------:R0:W-:Y:S01]  /*2ba0*/  STL [R1+0x8], R45 ;  /* 0x0000082d01007387 */ /* 0x0001e20000100800 */
[----:B-----5:R-:W-:Y:S05]  /*2bb0*/  @!P2 BRA `(.L_x_4070) ;  /* 0x000000740078a947 */ /* 0x020fea0003800000 */
[----:B------:R-:W-:Y:S01]  /*2bc0*/  ULDC.U8 UR4, c[0x0][0x410] ;  /* 0x0001040000047ab9 */ /* 0x000fe20000000000 */
[-C--:B------:R-:W-:Y:S01]  /*2bd0*/  IMAD R43, R136, R47.reuse, RZ ;  /* 0x0000002f882b7224 */ /* 0x080fe200078e02ff */
[----:B------:R-:W-:Y:S01]  /*2be0*/  ISETP.NE.AND P2, PT, RZ, UR4, PT ;  /* 0x00000004ff007c0c */ /* 0x000fe2000bf45270 */
[-C--:B0-----:R-:W-:Y:S02]  /*2bf0*/  IMAD R45, R137, R47.reuse, RZ ;  /* 0x0000002f892d7224 */ /* 0x081fe400078e02ff */
[----:B------:R-:W-:Y:S02]  /*2c00*/  IMAD R42, R24, -0x70, R2 ;  /* 0xffffff90182a7824 */ /* 0x000fe400078e0202 */
[C---:B------:R-:W-:Y:S02]  /*2c10*/  IMAD R43, R44.reuse, R102, R43 ;  /* 0x000000662c2b7224 */ /* 0x040fe400078e022b */
[----:B------:R-:W-:Y:S01]  /*2c20*/  IMAD R45, R44, R108, R45 ;  /* 0x0000006c2c2d7224 */ /* 0x000fe200078e022d */
[----:B------:R-:W-:Y:S01]  /*2c30*/  VIMNMX R42, R42, 0x70, PT ;  /* 0x000000702a2a7848 */ /* 0x000fe20003fe0100 */
[----:B------:R-:W-:-:S04]  /*2c40*/  IMAD.WIDE.U32 R94, R102, R47, RZ ;  /* 0x0000002f665e7225 */ /* 0x000fc800078e00ff */
        /* <DEDUP_REMOVED lines=19> */
[----:B------:R-:W-:Y:S06]  /*2d80*/  @P3 BRA `(.L_x_4073) ;  /* 0x0000000000a03947 */ /* 0x000fec0003800000 */
[----:B------:R-:W-:Y:S01]  /*2d90*/  IADD3 R45, P2, R106, R94, RZ ;  /* 0x0000005e6a2d7210 */ /* 0x000fe20007f5e0ff */
[----:B------:R-:W-:Y:S01]  /*2da0*/  ULDC.64 UR4, c[0x0][0x3e8] ;  /* 0x0000fa0000047ab9 */ /* 0x000fe20000000a00 */
[----:B------:R-:W-:Y:S02]  /*2db0*/  CS2R R124, SRZ ;  /* 0x00000000007c7805 */ /* 0x000fe4000001ff00 */
[----:B------:R-:W-:Y:S01]  /*2dc0*/  CS2R R126, SRZ ;  /* 0x00000000007e7805 */ /* 0x000fe2000001ff00 */
[----:B------:R-:W-:Y:S01]  /*2dd0*/  IMAD.X R46, R43, 0x1, R20, P2 ;  /* 0x000000012b2e7824 */ /* 0x000fe200010e0614 */
[----:B------:R-:W-:-:S04]  /*2de0*/  LEA R44, P2, R45, UR4, 0x1 ;  /* 0x000000042d2c7c11 */ /* 0x000fc8000f8408ff */
[----:B------:R-:W-:Y:S01]  /*2df0*/  LEA.HI.X R45, R45, UR5, R46, 0x1, P2 ;  /* 0x000000052d2d7c11 */ /* 0x000fe200090f0c2e */
[----:B------:R-:W-:Y:S01]  /*2e00*/  ULDC.64 UR4, c[0x0][0x400] ;  /* 0x0001000000047ab9 */ /* 0x000fe20000000a00 */
[----:B------:R-:W-:-:S05]  /*2e10*/  IADD3 R47, P2, R112, R92, RZ ;  /* 0x0000005c702f7210 */ /* 0x000fca0007f5e0ff */
[----:B------:R-:W-:Y:S01]  /*2e20*/  IMAD.X R54, R100, 0x1, R14, P2 ;  /* 0x0000000164367824 */ /* 0x000fe200010e060e */
        /* <DEDUP_REMOVED lines=30> */
.L_x_4073:
[----:B------:R-:W-:Y:S05]  /*3010*/  BSYNC B1 ;  /* 0x0000000000017941 */ /* 0x000fea0003800000 */
.L_x_4072:
        /* <DEDUP_REMOVED lines=12> */
[----:B-----5:R-:W-:Y:S01]  /*30e0*/  IMAD.MOV.U32 R129, RZ, RZ, R76 ;  /* 0x000000ffff817224 */ /* 0x020fe200078e004c */
[----:B------:R-:W-:Y:S01]  /*30f0*/  CS2R R74, SRZ ;  /* 0x00000000004a7805 */ /* 0x000fe2000001ff00 */
[----:B------:R-:W-:Y:S01]  /*3100*/  IMAD.MOV.U32 R128, RZ, RZ, R77 ;  /* 0x000000ffff807224 */ /* 0x000fe200078e004d */
[----:B------:R-:W-:Y:S06]  /*3110*/  @P4 BRA `(.L_x_4075) ;  /* 0x0000000000a04947 */ /* 0x000fec0003800000 */
[----:B------:R-:W-:Y:S01]  /*3120*/  IADD3 R94, P2, P5, R106, R94, R12 ;  /* 0x0000005e6a5e7210 */ /* 0x000fe20007d5e00c */
[----:B------:R-:W-:Y:S01]  /*3130*/  ULDC.64 UR4, c[0x0][0x3e8] ;  /* 0x0000fa0000047ab9 */ /* 0x000fe20000000a00 */
[----:B------:R-:W-:Y:S02]  /*3140*/  CS2R R72, SRZ ;  /* 0x0000000000487805 */ /* 0x000fe4000001ff00 */
[----:B------:R-:W-:Y:S02]  /*3150*/  CS2R R74, SRZ ;  /* 0x00000000004a7805 */ /* 0x000fe4000001ff00 */
[----:B0-----:R-:W-:Y:S02]  /*3160*/  IADD3.X R45, R20, R43, R11, P2, P5 ;  /* 0x0000002b142d7210 */ /* 0x001fe400017ea40b */
[----:B------:R-:W-:-:S04]  /*3170*/  IADD3 R92, P2, P5, R112, R92, R10 ;  /* 0x0000005c705c7210 */ /* 0x000fc80007d5e00a */
[----:B------:R-:W-:Y:S02]  /*3180*/  IADD3.X R43, R14, R100, R9, P2, P5 ;  /* 0x000000640e2b7210 */ /* 0x000fe400017ea409 */
[----:B------:R-:W-:-:S04]  /*3190*/  LEA R44, P2, R94, UR4, 0x1 ;  /* 0x000000045e2c7c11 */ /* 0x000fc8000f8408ff */
[----:B------:R-:W-:Y:S01]  /*31a0*/  LEA.HI.X R45, R94, UR5, R45, 0x1, P2 ;  /* 0x000000055e2d7c11 */ /* 0x000fe200090f0c2d */
[----:B------:R-:W-:Y:S02]  /*31b0*/  ULDC.64 UR4, c[0x0][0x400] ;  /* 0x0001000000047ab9 */ /* 0x000fe40000000a00 */
        /* <DEDUP_REMOVED lines=30> */
.L_x_4075:
[----:B------:R-:W-:Y:S05]  /*33a0*/  BSYNC B1 ;  /* 0x0000000000017941 */ /* 0x000fea0003800000 */
.L_x_4074:
[----:B------:R-:W2:Y:S01]  /*33b0*/  LDL R43, [R1+0x1c] ;  /* 0x00001c00012b7983 */ /* 0x000ea20000100800 */
[----:B01----:R-:W-:Y:S01]  /*33c0*/  IMAD.MOV.U32 R44, RZ, RZ, R81 ;  /* 0x000000ffff2c7224 */ /* 0x003fe200078e0051 */
        /* <DEDUP_REMOVED lines=14> */
[----:B------:R-:W-:-:S05]  /*34b0*/  IMAD.MOV.U32 R46, RZ, RZ, R79 ;  /* 0x000000ffff2e7224 */ /* 0x000fca00078e004f */
[----:B------:R-:W-:Y:S01]  /*34c0*/  PRMT R163, R45, 0x5410, R46 ;  /* 0x000054102da37816 */ /* 0x000fe2000000002e */
[----:B------:R-:W-:Y:S02]  /*34d0*/  IMAD.MOV.U32 R45, RZ, RZ, R90 ;  /* 0x000000ffff2d7224 */ /* 0x000fe400078e005a */
[----:B------:R-:W-:-:S03]  /*34e0*/  IMAD.MOV.U32 R46, RZ, RZ, R91 ;  /* 0x000000ffff2e7224 */ /* 0x000fc600078e005b */
[----:B------:R-:W-:Y:S01]  /*34f0*/  PRMT R169, R169, 0x5410, R45 ;  /* 0x00005410a9a97816 */ /* 0x000fe2000000002d */
[----:B------:R-:W-:Y:S01]  /*3500*/  IMAD.MOV.U32 R45, RZ, RZ, R126 ;  /* 0x000000ffff2d7224 */ /* 0x000fe200078e007e */
[----:B------:R-:W-:Y:S01]  /*3510*/  PRMT R170, R170, 0x5410, R46 ;  /* 0x00005410aaaa7816 */ /* 0x000fe2000000002e */
[----:B------:R-:W-:-:S03]  /*3520*/  IMAD.MOV.U32 R46, RZ, RZ, R127 ;  /* 0x000000ffff2e7224 */ /* 0x000fc600078e007f */
[----:B------:R-:W-:Y:S01]  /*3530*/  PRMT R128, R45, 0x7610, R128 ;  /* 0x000076102d807816 */ /* 0x000fe20000000080 */
[----:B-----5:R-:W-:Y:S01]  /*3540*/  IMAD.MOV.U32 R45, RZ, RZ, R53 ;  /* 0x000000ffff2d7224 */ /* 0x020fe200078e0035 */
[----:B------:R-:W-:Y:S01]  /*3550*/  PRMT R130, R130, 0x5410, R46 ;  /* 0x0000541082827816 */ /* 0x000fe2000000002e */
[----:B------:R-:W-:-:S05]  /*3560*/  IMAD.MOV.U32 R46, RZ, RZ, R52 ;  /* 0x000000ffff2e7224 */ /* 0x000fca00078e0034 */
[----:B------:R-:W-:Y:S01]  /*3570*/  PRMT R92, R45, 0x5410, R46 ;  /* 0x000054102d5c7816 */ /* 0x000fe2000000002e */
[----:B------:R-:W-:Y:S02]  /*3580*/  IMAD.MOV.U32 R46, RZ, RZ, R60 ;  /* 0x000000ffff2e7224 */ /* 0x000fe400078e003c */
        /* <DEDUP_REMOVED lines=10> */
[----:B------:R-:W-:Y:S02]  /*3630*/  PRMT R156, R46, 0x5410, R45 ;  /* 0x000054102e9c7816 */ /* 0x000fe4000000002d */
[----:B--2---:R-:W-:Y:S01]  /*3640*/  R2UR UR4, R43 ;  /* 0x000000002b0472ca */ /* 0x004fe200000e0000 */
[----:B------:R-:W-:-:S05]  /*3650*/  IMAD.MOV.U32 R43, RZ, RZ, R80 ;  /* 0x000000ffff2b7224 */ /* 0x000fca00078e0050 */
[----:B------:R-:W-:Y:S01]  /*3660*/  PRMT R167, R43, 0x7610, R167 ;  /* 0x000076102ba77816 */ /* 0x000fe200000000a7 */
[----:B------:R-:W-:-:S03]  /*3670*/  IMAD.MOV.U32 R43, RZ, RZ, R84 ;  /* 0x000000ffff2b7224 */ /* 0x000fc600078e0054 */
[----:B------:R-:W-:Y:S01]  /*3680*/  PRMT R167, R167, 0x5410, R44 ;  /* 0x00005410a7a77816 */ /* 0x000fe2000000002c */
[----:B------:R-:W-:Y:S01]  /*3690*/  IMAD.MOV.U32 R44, RZ, RZ, R82 ;  /* 0x000000ffff2c7224 */ /* 0x000fe200078e0052 */
[----:B------:R-:W-:Y:S01]  /*36a0*/  PRMT R168, R43, 0x7610, R168 ;  /* 0x000076102ba87816 */ /* 0x000fe200000000a8 */
[----:B------:R-:W-:Y:S01]  /*36b0*/  IMAD.MOV.U32 R43, RZ, RZ, R96 ;  /* 0x000000ffff2b7224 */ /* 0x000fe200078e0060 */
[----:B------:R-:W-:-:S04]  /*36c0*/  UISETP.NE.AND UP0, UPT, UR4, 0x3, UPT ;  /* 0x000000030400788c */ /* 0x000fc8000bf05270 */
[----:B------:R-:W-:Y:S01]  /*36d0*/  PRMT R166, R166, 0x5410, R43 ;  /* 0x00005410a6a67816 */ /* 0x000fe2000000002b */
[----:B------:R-:W-:Y:S01]  /*36e0*/  IMAD.MOV.U32 R43, RZ, RZ, R83 ;  /* 0x000000ffff2b7224 */ /* 0x000fe200078e0053 */
[----:B------:R-:W-:-:S04]  /*36f0*/  PLOP3.LUT P2, PT, PT, PT, UP0, 0x80, 0x0 ;  /* 0x000000000000781c */ /* 0x000fc80003f4f008 */
        /* <DEDUP_REMOVED lines=8> */
[----:B------:R-:W-:Y:S01]  /*3780*/  IMAD.MOV.U32 R43, RZ, RZ, R57 ;  /* 0x000000ffff2b7224 */ /* 0x000fe200078e0039 */
[----:B------:R-:W-:Y:S01]  /*3790*/  PRMT R171, R171, 0x5410, R44 ;  /* 0x00005410abab7816 */ /* 0x000fe2000000002c */
[----:B------:R-:W-:-:S05]  /*37a0*/  IMAD.MOV.U32 R44, RZ, RZ, R56 ;  /* 0x000000ffff2c7224 */ /* 0x000fca00078e0038 */
[----:B------:R-:W-:Y:S01]  /*37b0*/  PRMT R131, R44, 0x5410, R43 ;  /* 0x000054102c837816 */ /* 0x000fe2000000002b */
[----:B------:R-:W-:Y:S02]  /*37c0*/  IMAD.MOV.U32 R44, RZ, RZ, R64 ;  /* 0x000000ffff2c7224 */ /* 0x000fe400078e0040 */
[----:B------:R-:W-:-:S05]  /*37d0*/  IMAD.MOV.U32 R43, RZ, RZ, R65 ;  /* 0x000000ffff2b7224 */ /* 0x000fca00078e0041 */
[----:B------:R-:W-:Y:S01]  /*37e0*/  PRMT R158, R43, 0x5410, R44 ;  /* 0x000054102b9e7816 */ /* 0x000fe2000000002c */
[----:B------:R-:W-:Y:S02]  /*37f0*/  IMAD.MOV.U32 R44, RZ, RZ, R72 ;  /* 0x000000ffff2c7224 */ /* 0x000fe400078e0048 */
        /* <DEDUP_REMOVED lines=16> */
[----:B------:R-:W-:Y:S06]  /*3900*/  @!P2 BRA `(.L_x_4076) ;  /* 0x000000000004a947 */ /* 0x000fec0003800000 */
[----:B------:R-:W-:Y:S01]  /*3910*/  BPT.TRAP 0x1 ;  /* 0x000000040000795c */ /* 0x000fe20000300000 */
.L_x_4076:
[----:B------:R-:W-:Y:S01]  /*3920*/  IMAD R43, R17, 0x8, R16 ;  /* 0x00000008112b7824 */ /* 0x000fe200078e0210 */
[----:B------:R-:W-:Y:S01]  /*3930*/  SHF.L.U32 R100, R205, 0x1f, RZ ;  /* 0x0000001fcd647819 */ /* 0x000fe200000006ff */
[----:B------:R-:W-:Y:S03]  /*3940*/  BSSY B1, `(.L_x_4077) ;  /* 0x0000003000017945 */ /* 0x000fe60003800000 */
[----:B------:R-:W0:Y:S02]  /*3950*/  SYNCS.PHASECHK.TRANS64.TRYWAIT P5, [R43+URZ+0x36890], R100 ;  /* 0x036890642b0075a7 */ /* 0x000e2400080a017f */
[----:B0-----:R-:W-:Y:S05]  /*3960*/  @!P5 BRA `(.L_x_4078) ;  /* 0x0000022c001cd947 */ /* 0x001fea0003800000 */
.L_x_4436:
[----:B------:R-:W-:Y:S05]  /*3970*/  BSYNC B1 ;  /* 0x0000000000017941 */ /* 0x000fea0003800000 */
.L_x_4077:
        /* <DEDUP_REMOVED lines=10> */
[----:B------:R-:W-:Y:S01]  /*3a20*/  SHF.R.U64 R94, R124, 0x10, R125 ;  /* 0x000000107c5e7819 */ /* 0x000fe2000000127d */
[C---:B--2---:R-:W-:Y:S01]  /*3a30*/  IMAD.U32 R124, R45.reuse, 0x10000, RZ ;  /* 0x000100002d7c7824 */ /* 0x044fe200078e00ff */
[C---:B------:R-:W-:Y:S02]  /*3a40*/  PRMT R95, R128.reuse, 0x5410, R95 ;  /* 0x00005410805f7816 */ /* 0x040fe4000000005f */
[----:B------:R-:W-:Y:S02]  /*3a50*/  PRMT R94, R128, 0x5432, R94 ;  /* 0x00005432805e7816 */ /* 0x000fe4000000005e */
[----:B------:R-:W-:Y:S02]  /*3a60*/  SHF.R.U32.HI R126, RZ, 0x10, R127 ;  /* 0x00000010ff7e7819 */ /* 0x000fe4000001167f */
[----:B------:R-:W-:-:S02]  /*3a70*/  LOP3.LUT R128, R45, 0xffff0000, RZ, 0xc0, !PT ;  /* 0xffff00002d807812 */ /* 0x000fc400078ec0ff */
[C---:B------:R-:W-:Y:S01]  /*3a80*/  LOP3.LUT R127, R95.reuse, 0xffff0000, RZ, 0xc0, !PT ;  /* 0xffff00005f7f7812 */ /* 0x040fe200078ec0ff */
[----:B------:R-:W-:Y:S01]  /*3a90*/  IMAD.U32 R95, R95, 0x10000, RZ ;  /* 0x000100005f5f7824 */ /* 0x000fe200078e00ff */
[C---:B------:R-:W-:Y:S01]  /*3aa0*/  LOP3.LUT R129, R94.reuse, 0xffff0000, RZ, 0xc0, !PT ;  /* 0xffff00005e817812 */ /* 0x040fe200078ec0ff */
[----:B------:R-:W-:Y:S01]  /*3ab0*/  IMAD.U32 R94, R94, 0x10000, RZ ;  /* 0x000100005e5e7824 */ /* 0x000fe200078e00ff */
[----:B------:R-:W-:Y:S01]  /*3ac0*/  SHF.R.U32.HI R125, RZ, 0x10, R125 ;  /* 0x00000010ff7d7819 */ /* 0x000fe2000001167d */
[----:B------:R-:W-:Y:S01]  /*3ad0*/  FMUL.FTZ R45, R128, R127 ;  /* 0x0000007f802d7220 */ /* 0x000fe20000410000 */
[----:B------:R-:W-:Y:S01]  /*3ae0*/  PRMT R126, R130, 0x5432, R126 ;  /* 0x00005432827e7816 */ /* 0x000fe2000000007e */
[-C--:B------:R-:W-:Y:S01]  /*3af0*/  FMUL.FTZ R128, R128, R129.reuse ;  /* 0x0000008180807220 */ /* 0x080fe20000410000 */
[----:B------:R-:W-:Y:S01]  /*3b00*/  PRMT R125, R130, 0x5410, R125 ;  /* 0x00005410827d7816 */ /* 0x000fe2000000007d */
[----:B------:R-:W-:Y:S01]  /*3b10*/  FFMA.FTZ R45, R124, R129, -R45 ;  /* 0x000000817c2d7223 */ /* 0x000fe2000001082d */
[----:B------:R-:W-:Y:S01]  /*3b20*/  LOP3.LUT R130, R46, 0xffff0000, RZ, 0xc0, !PT ;  /* 0xffff00002e827812 */ /* 0x000fe200078ec0ff */
[----:B------:R-:W-:Y:S01]  /*3b30*/  FFMA.FTZ R124, R124, R127, R128 ;  /* 0x0000007f7c7c7223 */ /* 0x000fe20000010080 */
[C---:B------:R-:W-:Y:S01]  /*3b40*/  IMAD.U32 R127, R126.reuse, 0x10000, RZ ;  /* 0x000100007e7f7824 */ /* 0x040fe200078e00ff */
[----:B------:R-:W-:Y:S01]  /*3b50*/  LOP3.LUT R126, R126, 0xffff0000, RZ, 0xc0, !PT ;  /* 0xffff00007e7e7812 */ /* 0x000fe200078ec0ff */
[C---:B------:R-:W-:Y:S01]  /*3b60*/  IMAD.U32 R128, R125.reuse, 0x10000, RZ ;  /* 0x000100007d807824 */ /* 0x040fe200078e00ff */
[----:B------:R-:W-:Y:S01]  /*3b70*/  LOP3.LUT R125, R125, 0xffff0000, RZ, 0xc0, !PT ;  /* 0xffff00007d7d7812 */ /* 0x000fe200078ec0ff */
[----:B------:R-:W-:Y:S01]  /*3b80*/  FMUL.FTZ R129, R130, R127 ;  /* 0x0000007f82817220 */ /* 0x000fe20000410000 */
[----:B------:R-:W-:-:S02]  /*3b90*/  IMAD.U32 R46, R46, 0x10000, RZ ;  /* 0x000100002e2e7824 */ /* 0x000fc400078e00ff */
[-C--:B------:R-:W-:Y:S01]  /*3ba0*/  FMUL.FTZ R130, R130, R128.reuse ;  /* 0x0000008082827220 */ /* 0x080fe20000410000 */
[----:B------:R-:W-:Y:S01]  /*3bb0*/  F2FP.BF16.F32.PACK_AB R45, R124, R45 ;  /* 0x0000002d7c2d723e */ /* 0x000fe200000010ff */
[C---:B------:R-:W-:Y:S02]  /*3bc0*/  FFMA.FTZ R129, R46.reuse, R128, -R129 ;  /* 0x000000802e817223 */ /* 0x040fe40000010881 */
[----:B------:R-:W-:Y:S01]  /*3bd0*/  FFMA.FTZ R130, R46, R127, R130 ;  /* 0x0000007f2e827223 */ /* 0x000fe20000010082 */
[C---:B------:R-:W-:Y:S01]  /*3be0*/  LOP3.LUT R46, R47.reuse, 0xffff0000, RZ, 0xc0, !PT ;  /* 0xffff00002f2e7812 */ /* 0x040fe200078ec0ff */
[----:B------:R-:W-:-:S03]  /*3bf0*/  IMAD.U32 R47, R47, 0x10000, RZ ;  /* 0x000100002f2f7824 */ /* 0x000fc600078e00ff */
[----:B------:R-:W-:Y:S01]  /*3c00*/  F2FP.BF16.F32.PACK_AB R129, R130, R129 ;  /* 0x000000818281723e */ /* 0x000fe200000010ff */
[C---:B------:R-:W-:Y:S01]  /*3c10*/  FMUL.FTZ R127, R46.reuse, R126 ;  /* 0x0000007e2e7f7220 */ /* 0x040fe20000410000 */
[----:B------:R-:W-:-:S03]  /*3c20*/  FMUL.FTZ R46, R46, R125 ;  /* 0x0000007d2e2e7220 */ /* 0x000fc60000410000 */
[C---:B------:R-:W-:Y:S01]  /*3c30*/  FFMA.FTZ R127, R47.reuse, R125, -R127 ;  /* 0x0000007d2f7f7223 */ /* 0x040fe2000001087f */
[----:B------:R-:W-:Y:S01]  /*3c40*/  FFMA.FTZ R46, R47, R126, R46 ;  /* 0x0000007e2f2e7223 */ /* 0x000fe2000001002e */
[C---:B------:R-:W-:Y:S01]  /*3c50*/  LOP3.LUT R47, R44.reuse, 0xffff0000, RZ, 0xc0, !PT ;  /* 0xffff00002c2f7812 */ /* 0x040fe200078ec0ff */
[----:B------:R-:W-:-:S03]  /*3c60*/  IMAD.U32 R44, R44, 0x10000, RZ ;  /* 0x000100002c2c7824 */ /* 0x000fc600078e00ff */
[----:B------:R-:W-:Y:S01]  /*3c70*/  F2FP.BF16.F32.PACK_AB R46, R46, R127 ;  /* 0x0000007f2e2e723e */ /* 0x000fe200000010ff */
[C---:B------:R-:W-:Y:S01]  /*3c80*/  FMUL.FTZ R125, R47.reuse, R95 ;  /* 0x0000005f2f7d7220 */ /* 0x040fe20000410000 */
[----:B------:R-:W-:-:S03]  /*3c90*/  FMUL.FTZ R47, R47, R94 ;  /* 0x0000005e2f2f7220 */ /* 0x000fc60000410000 */
[C---:B------:R-:W-:Y:S01]  /*3ca0*/  FFMA.FTZ R125, R44.reuse, R94, -R125 ;  /* 0x0000005e2c7d7223 */ /* 0x040fe2000001087d */
[----:B------:R-:W-:-:S05]  /*3cb0*/  FFMA.FTZ R47, R44, R95, R47 ;  /* 0x0000005f2c2f7223 */ /* 0x000fca000001002f */
[----:B------:R-:W-:Y:S01]  /*3cc0*/  F2FP.BF16.F32.PACK_AB R125, R47, R125 ;  /* 0x0000007d2f7d723e */ /* 0x000fe200000010ff */
[----:B------:R-:W-:Y:S02]  /*3cd0*/  IMAD.MOV.U32 R47, RZ, RZ, R46 ;  /* 0x000000ffff2f7224 */ /* 0x000fe400078e002e */
[----:B------:R-:W-:Y:S02]  /*3ce0*/  IMAD.MOV.U32 R46, RZ, RZ, R129 ;  /* 0x000000ffff2e7224 */ /* 0x000fe400078e0081 */
[----:B------:R-:W-:-:S07]  /*3cf0*/  IMAD.MOV.U32 R44, RZ, RZ, R125 ;  /* 0x000000ffff2c7224 */ /* 0x000fce00078e007d */
.L_x_4084:
[----:B------:R-:W-:Y:S05]  /*3d00*/  BSYNC B3 ;  /* 0x0000000000037941 */ /* 0x000fea0003800000 */
.L_x_4083:
[----:B--2---:R1:W-:Y:S02]  /*3d10*/  STG.E.128 desc[UR60][R50.64], R44 ;  /* 0x0000002c32007986 */ /* 0x0043e4000c101d3c */
.L_x_4082:
[----:B------:R-:W-:Y:S05]  /*3d20*/  BSYNC B2 ;  /* 0x0000000000027941 */ /* 0x000fea0003800000 */
.L_x_4081:
[----:B------:R-:W-:Y:S01]  /*3d30*/  ISETP.NE.AND P3, PT, R34, RZ, PT ;  /* 0x000000ff2200720c */ /* 0x000fe20003f65270 */
[----:B------:R-:W-:-:S12]  /*3d40*/  BSSY B2, `(.L_x_4085) ;  /* 0x0000038000027945 */ /* 0x000fd80003800000 */
[----:B------:R-:W-:Y:S05]  /*3d50*/  @!P3 BRA `(.L_x_4086) ;  /* 0x0000000000d8b947 */ /* 0x000fea0003800000 */
[----:B-1----:R1:W2:Y:S01]  /*3d60*/  LDS.128 R44, [R41+0x21000] ;  /* 0x02100000292c7984 */ /* 0x0022a20000000c00 */
[----:B------:R-:W-:Y:S01]  /*3d70*/  ISETP.GE.AND P3, PT, R208, R121, PT ;  /* 0x00000079d000720c */ /* 0x000fe20003f66270 */
[----:B------:R-:W-:-:S12]  /*3d80*/  BSSY B3, `(.L_x_4087) ;  /* 0x0000032000037945 */ /* 0x000fd80003800000 */
[----:B-1----:R-:W-:Y:S05]  /*3d90*/  @P3 BRA `(.L_x_4088) ;  /* 0x0000000000c03947 */ /* 0x002fea0003800000 */
[--C-:B------:R-:W-:Y:S01]  /*3da0*/  SHF.R.U64 R94, R96, 0x10, R97.reuse ;  /* 0x00000010605e7819 */ /* 0x100fe20000001261 */
[----:B--2---:R-:W-:Y:S01]  /*3db0*/  IMAD.U32 R95, R45, 0x10000, RZ ;  /* 0x000100002d5f7824 */ /* 0x004fe200078e00ff */
[----:B------:R-:W-:Y:S02]  /*3dc0*/  SHF.R.U32.HI R124, RZ, 0x10, R97 ;  /* 0x00000010ff7c7819 */ /* 0x000fe40000011661 */
[----:B------:R-:W-:Y:S02]  /*3dd0*/  SHF.R.U64 R97, R98, 0x10, R99 ;  /* 0x0000001062617819 */ /* 0x000fe40000001263 */
[----:B------:R-:W-:Y:S02]  /*3de0*/  PRMT R94, R166, 0x5432, R94 ;  /* 0x00005432a65e7816 */ /* 0x000fe4000000005e */
[----:B------:R-:W-:Y:S02]  /*3df0*/  PRMT R97, R173, 0x5410, R97 ;  /* 0x00005410ad617816 */ /* 0x000fe40000000061 */
[----:B------:R-:W-:-:S02]  /*3e00*/  SHF.R.U32.HI R98, RZ, 0x10, R99 ;  /* 0x00000010ff627819 */ /* 0x000fc40000011663 */
[----:B------:R-:W-:Y:S02]  /*3e10*/  LOP3.LUT R126, R45, 0xffff0000, RZ, 0xc0, !PT ;  /* 0xffff00002d7e7812 */ /* 0x000fe400078ec0ff */
[C---:B------:R-:W-:Y:S01]  /*3e20*/  LOP3.LUT R99, R97.reuse, 0xffff0000, RZ, 0xc0, !PT ;  /* 0xffff000061637812 */ /* 0x040fe200078ec0ff */
[----:B------:R-:W-:Y:S01]  /*3e30*/  IMAD.U32 R97, R97, 0x10000, RZ ;  /* 0x0001000061617824 */ /* 0x000fe200078e00ff */
[C---:B------:R-:W-:Y:S01]  /*3e40*/  LOP3.LUT R96, R94.reuse, 0xffff0000, RZ, 0xc0, !PT ;  /* 0xffff00005e607812 */ /* 0x040fe200078ec0ff */
[----:B------:R-:W-:Y:S01]  /*3e50*/  IMAD.U32 R94, R94, 0x10000, RZ ;  /* 0x000100005e5e7824 */ /* 0x000fe200078e00ff */
[----:B------:R-:W-:Y:S01]  /*3e60*/  PRMT R98, R171, 0x5432, R98 ;  /* 0x00005432ab627816 */ /* 0x000fe20000000062 */
[C---:B------:R-:W-:Y:S02]  /*3e70*/  FMUL.FTZ R125, R126.reuse, R99 ;  /* 0x000000637e7d7220 */ /* 0x040fe40000410000 */
[-C--:B------:R-:W-:Y:S01]  /*3e80*/  FMUL.FTZ R45, R126, R96.reuse ;  /* 0x000000607e2d7220 */ /* 0x080fe20000410000 */
[C---:B------:R-:W-:Y:S01]  /*3e90*/  LOP3.LUT R126, R46.reuse, 0xffff0000, RZ, 0xc0, !PT ;  /* 0xffff00002e7e7812 */ /* 0x040fe200078ec0ff */
[----:B------:R-:W-:Y:S01]  /*3ea0*/  FFMA.FTZ R96, R95, R96, -R125 ;  /* 0x000000605f607223 */ /* 0x000fe2000001087d */
[----:B------:R-:W-:-:S02]  /*3eb0*/  IMAD.U32 R46, R46, 0x10000, RZ ;  /* 0x000100002e2e7824 */ /* 0x000fc400078e00ff */
[----:B------:R-:W-:Y:S01]  /*3ec0*/  FFMA.FTZ R95, R95, R99, R45 ;  /* 0x000000635f5f7223 */ /* 0x000fe2000001002d */
[----:B------:R-:W-:Y:S01]  /*3ed0*/  PRMT R45, R167, 0x5432, R124 ;  /* 0x00005432a72d7816 */ /* 0x000fe2000000007c */
[C---:B------:R-:W-:Y:S01]  /*3ee0*/  IMAD.U32 R99, R98.reuse, 0x10000, RZ ;  /* 0x0001000062637824 */ /* 0x040fe200078e00ff */
[----:B------:R-:W-:Y:S02]  /*3ef0*/  LOP3.LUT R98, R98, 0xffff0000, RZ, 0xc0, !PT ;  /* 0xffff000062627812 */ /* 0x000fe400078ec0ff */
[----:B------:R-:W-:Y:S01]  /*3f00*/  F2FP.BF16.F32.PACK_AB R95, R95, R96 ;  /* 0x000000605f5f723e */ /* 0x000fe200000010ff */
[C---:B------:R-:W-:Y:S02]  /*3f10*/  IMAD.U32 R124, R45.reuse, 0x10000, RZ ;  /* 0x000100002d7c7824 */ /* 0x040fe400078e00ff */
[C---:B------:R-:W-:Y:S01]  /*3f20*/  FMUL.FTZ R125, R126.reuse, R99 ;  /* 0x000000637e7d7220 */ /* 0x040fe20000410000 */
[----:B------:R-:W-:Y:S01]  /*3f30*/  LOP3.LUT R45, R45, 0xffff0000, RZ, 0xc0, !PT ;  /* 0xffff00002d2d7812 */ /* 0x000fe200078ec0ff */
[----:B------:R-:W-:-:S02]  /*3f40*/  FMUL.FTZ R126, R126, R124 ;  /* 0x0000007c7e7e7220 */ /* 0x000fc40000410000 */
        /* <DEDUP_REMOVED lines=8> */
[C---:B------:R-:W-:Y:S01]  /*3fd0*/  LOP3.LUT R45, R44.reuse, 0xffff0000, RZ, 0xc0, !PT ;  /* 0xffff00002c2d7812 */ /* 0x040fe200078ec0ff */
[----:B------:R-:W-:Y:S01]  /*3fe0*/  FFMA.FTZ R46, R47, R98, R46 ;  /* 0x000000622f2e7223 */ /* 0x000fe2000001002e */
[----:B------:R-:W-:-:S03]  /*3ff0*/  IMAD.U32 R44, R44, 0x10000, RZ ;  /* 0x000100002c2c7824 */ /* 0x000fc600078e00ff */
[C---:B------:R-:W-:Y:S01]  /*4000*/  FMUL.FTZ R47, R45.reuse, R97 ;  /* 0x000000612d2f7220 */ /* 0x040fe20000410000 */
[-C--:B------:R-:W-:Y:S01]  /*4010*/  FMUL.FTZ R45, R45, R94.reuse ;  /* 0x0000005e2d2d7220 */ /* 0x080fe20000410000 */
[----:B------:R-:W-:Y:S02]  /*4020*/  F2FP.BF16.F32.PACK_AB R46, R46, R99 ;  /* 0x000000632e2e723e */ /* 0x000fe400000010ff */
[C---:B------:R-:W-:Y:S01]  /*4030*/  FFMA.FTZ R47, R44.reuse, R94, -R47 ;  /* 0x0000005e2c2f7223 */ /* 0x040fe2000001082f */
[----:B------:R-:W-:-:S05]  /*4040*/  FFMA.FTZ R45, R44, R97, R45 ;  /* 0x000000612c2d7223 */ /* 0x000fca000001002d */
[----:B------:R-:W-:Y:S01]  /*4050*/  F2FP.BF16.F32.PACK_AB R45, R45, R47 ;  /* 0x0000002f2d2d723e */ /* 0x000fe200000010ff */
[----:B------:R-:W-:Y:S02]  /*4060*/  IMAD.MOV.U32 R47, RZ, RZ, R46 ;  /* 0x000000ffff2f7224 */ /* 0x000fe400078e002e */
[----:B------:R-:W-:Y:S02]  /*4070*/  IMAD.MOV.U32 R46, RZ, RZ, R125 ;  /* 0x000000ffff2e7224 */ /* 0x000fe400078e007d */
[----:B------:R-:W-:Y:S02]  /*4080*/  IMAD.MOV.U32 R44, RZ, RZ, R45 ;  /* 0x000000ffff2c7224 */ /* 0x000fe400078e002d */
[----:B------:R-:W-:-:S07]  /*4090*/  IMAD.MOV.U32 R45, RZ, RZ, R95 ;  /* 0x000000ffff2d7224 */ /* 0x000fce00078e005f */
.L_x_4088:
[----:B------:R-:W-:Y:S05]  /*40a0*/  BSYNC B3 ;  /* 0x0000000000037941 */ /* 0x000fea0003800000 */
.L_x_4087:
[----:B--2---:R2:W-:Y:S02]  /*40b0*/  STG.E.128 desc[UR60][R50.64+0x40], R44 ;  /* 0x0000402c32007986 */ /* 0x0045e4000c101d3c */
.L_x_4086:
[----:B------:R-:W-:Y:S05]  /*40c0*/  BSYNC B2 ;  /* 0x0000000000027941 */ /* 0x000fea0003800000 */
.L_x_4085:
        /* <DEDUP_REMOVED lines=10> */
[----:B------:R-:W-:Y:S02]  /*4170*/  PRMT R90, R170, 0x5410, R95 ;  /* 0x00005410aa5a7816 */ /* 0x000fe4000000005f */
[----:B------:R-:W-:Y:S02]  /*4180*/  PRMT R88, R169, 0x5432, R88 ;  /* 0x00005432a9587816 */ /* 0x000fe40000000058 */
[C---:B------:R-:W-:Y:S02]  /*4190*/  LOP3.LUT R94, R45.reuse, 0xffff0000, RZ, 0xc0, !PT ;  /* 0xffff00002d5e7812 */ /* 0x040fe400078ec0ff */
[C---:B------:R-:W-:Y:S01]  /*41a0*/  LOP3.LUT R96, R88.reuse, 0xffff0000, RZ, 0xc0, !PT ;  /* 0xffff000058607812 */ /* 0x040fe200078ec0ff */
[----:B------:R-:W-:Y:S01]  /*41b0*/  IMAD.U32 R88, R88, 0x10000, RZ ;  /* 0x0001000058587824 */ /* 0x000fe200078e00ff */
[C---:B------:R-:W-:Y:S01]  /*41c0*/  LOP3.LUT R95, R90.reuse, 0xffff0000, RZ, 0xc0, !PT ;  /* 0xffff00005a5f7812 */ /* 0x040fe200078ec0ff */
[----:B------:R-:W-:Y:S01]  /*41d0*/  IMAD.U32 R90, R90, 0x10000, RZ ;  /* 0x000100005a5a7824 */ /* 0x000fe200078e00ff */
[----:B------:R-:W-:Y:S01]  /*41e0*/  SHF.R.U32.HI R98, RZ, 0x10, R91 ;  /* 0x00000010ff627819 */ /* 0x000fe2000001165b */
[----:B------:R-:W-:Y:S01]  /*41f0*/  IMAD.U32 R91, R45, 0x10000, RZ ;  /* 0x000100002d5b7824 */ /* 0x000fe200078e00ff */
[----:B------:R-:W-:Y:S01]  /*4200*/  SHF.R.U32.HI R89, RZ, 0x10, R89 ;  /* 0x00000010ff597819 */ /* 0x000fe20000011659 */
[C---:B------:R-:W-:Y:S01]  /*4210*/  FMUL.FTZ R45, R94.reuse, R96 ;  /* 0x000000605e2d7220 */ /* 0x040fe20000410000 */
[----:B------:R-:W-:Y:S01]  /*4220*/  FMUL.FTZ R97, R94, R95 ;  /* 0x0000005f5e617220 */ /* 0x000fe20000410000 */
[----:B------:R-:W-:-:S02]  /*4230*/  PRMT R94, R170, 0x5432, R98 ;  /* 0x00005432aa5e7816 */ /* 0x000fc40000000062 */
[----:B------:R-:W-:Y:S01]  /*4240*/  PRMT R89, R171, 0x5410, R89 ;  /* 0x00005410ab597816 */ /* 0x000fe20000000059 */
[C---:B------:R-:W-:Y:S01]  /*4250*/  FFMA.FTZ R95, R91.reuse, R95, -R45 ;  /* 0x0000005f5b5f7223 */ /* 0x040fe2000001082d */
[----:B------:R-:W-:Y:S01]  /*4260*/  FFMA.FTZ R91, R91, R96, R97 ;  /* 0x000000605b5b7223 */ /* 0x000fe20000010061 */
[----:B------:R-:W-:Y:S01]  /*4270*/  LOP3.LUT R45, R46, 0xffff0000, RZ, 0xc0, !PT ;  /* 0xffff00002e2d7812 */ /* 0x000fe200078ec0ff */
[C---:B------:R-:W-:Y:S01]  /*4280*/  IMAD.U32 R97, R94.reuse, 0x10000, RZ ;  /* 0x000100005e617824 */ /* 0x040fe200078e00ff */
[----:B------:R-:W-:Y:S01]  /*4290*/  LOP3.LUT R94, R94, 0xffff0000, RZ, 0xc0, !PT ;  /* 0xffff00005e5e7812 */ /* 0x000fe200078ec0ff */
[C---:B------:R-:W-:Y:S01]  /*42a0*/  IMAD.U32 R98, R89.reuse, 0x10000, RZ ;  /* 0x0001000059627824 */ /* 0x040fe200078e00ff */
[----:B------:R-:W-:Y:S01]  /*42b0*/  LOP3.LUT R89, R89, 0xffff0000, RZ, 0xc0, !PT ;  /* 0xffff000059597812 */ /* 0x000fe200078ec0ff */
[----:B------:R-:W-:Y:S02]  /*42c0*/  IMAD.U32 R96, R46, 0x10000, RZ ;  /* 0x000100002e607824 */ /* 0x000fe400078e00ff */
[----:B------:R-:W-:Y:S01]  /*42d0*/  FMUL.FTZ R99, R45, R97 ;  /* 0x000000612d637220 */ /* 0x000fe20000410000 */
[----:B------:R-:W-:Y:S01]  /*42e0*/  LOP3.LUT R46, R47, 0xffff0000, RZ, 0xc0, !PT ;  /* 0xffff00002f2e7812 */ /* 0x000fe200078ec0ff */
[-C--:B------:R-:W-:Y:S01]  /*42f0*/  FMUL.FTZ R45, R45, R98.reuse ;  /* 0x000000622d2d7220 */ /* 0x080fe20000410000 */
[----:B------:R-:W-:Y:S01]  /*4300*/  LOP3.LUT R44, R44, 0xffff0000, RZ, 0xc0, !PT ;  /* 0xffff00002c2c7812 */ /* 0x000fe200078ec0ff */
[----:B------:R-:W-:Y:S01]  /*4310*/  FFMA.FTZ R99, R96, R98, -R99 ;  /* 0x0000006260637223 */ /* 0x000fe20000010863 */
[----:B------:R-:W-:-:S02]  /*4320*/  IMAD.U32 R47, R47, 0x10000, RZ ;  /* 0x000100002f2f7824 */ /* 0x000fc400078e00ff */
        /* <DEDUP_REMOVED lines=10> */
[----:B------:R-:W-:-:S02]  /*43d0*/  F2FP.BF16.F32.PACK_AB R91, R91, R95 ;  /* 0x0000005f5b5b723e */ /* 0x000fc400000010ff */
[----:B------:R-:W-:Y:S02]  /*43e0*/  F2FP.BF16.F32.PACK_AB R96, R97, R96 ;  /* 0x000000606160723e */ /* 0x000fe400000010ff */
[----:B------:R-:W-:Y:S01]  /*43f0*/  F2FP.BF16.F32.PACK_AB R44, R44, R46 ;  /* 0x0000002e2c2c723e */ /* 0x000fe200000010ff */
[----:B------:R-:W-:Y:S02]  /*4400*/  IMAD.MOV.U32 R46, RZ, RZ, R45 ;  /* 0x000000ffff2e7224 */ /* 0x000fe400078e002d */
[----:B------:R-:W-:Y:S02]  /*4410*/  IMAD.MOV.U32 R47, RZ, RZ, R96 ;  /* 0x000000ffff2f7224 */ /* 0x000fe400078e0060 */
[----:B------:R-:W-:-:S07]  /*4420*/  IMAD.MOV.U32 R45, RZ, RZ, R91 ;  /* 0x000000ffff2d7224 */ /* 0x000fce00078e005b */
.L_x_4092:
[----:B------:R-:W-:Y:S05]  /*4430*/  BSYNC B3 ;  /* 0x0000000000037941 */ /* 0x000fea0003800000 */
.L_x_4091:
[----:B--2---:R3:W-:Y:S02]  /*4440*/  STG.E.128 desc[UR60][R50.64+0x80], R44 ;  /* 0x0000802c32007986 */ /* 0x0047e4000c101d3c */
.L_x_4090:
[----:B------:R-:W-:Y:S05]  /*4450*/  BSYNC B2 ;  /* 0x0000000000027941 */ /* 0x000fea0003800000 */
.L_x_4089:
[----:B------:R-:W-:Y:S01]  /*4460*/  ISETP.NE.AND P3, PT, R36, RZ, PT ;  /* 0x000000ff2400720c */ /* 0x000fe20003f65270 */
[----:B------:R-:W-:-:S12]  /*4470*/  BSSY B2, `(.L_x_4093) ;  /* 0x0000036000027945 */ /* 0x000fd80003800000 */
[----:B------:R-:W-:Y:S05]  /*4480*/  @!P3 BRA `(.L_x_4094) ;  /* 0x0000000000d0b947 */ /* 0x000fea0003800000 */
[----:B-123--:R1:W2:Y:S01]  /*4490*/  LDS.128 R44, [R41+0x24800] ;  /* 0x02480000292c7984 */ /* 0x00e2a20000000c00 */
[----:B------:R-:W-:Y:S01]  /*44a0*/  ISETP.GE.AND P3, PT, R210, R121, PT ;  /* 0x00000079d200720c */ /* 0x000fe20003f66270 */
[----:B------:R-:W-:-:S12]  /*44b0*/  BSSY B3, `(.L_x_4095) ;  /* 0x0000030000037945 */ /* 0x000fd80003800000 */
[----:B-1----:R-:W-:Y:S05]  /*44c0*/  @P3 BRA `(.L_x_4096) ;  /* 0x0000000000b83947 */ /* 0x002fea0003800000 */
[----:B------:R-:W-:Y:S01]  /*44d0*/  SHF.R.U64 R88, R86, 0x10, R87 ;  /* 0x0000001056587819 */ /* 0x000fe20000001257 */
[----:B--2---:R-:W-:Y:S01]  /*44e0*/  IMAD.U32 R90, R47, 0x10000, RZ ;  /* 0x000100002f5a7824 */ /* 0x004fe200078e00ff */
[--C-:B------:R-:W-:Y:S01]  /*44f0*/  SHF.R.U64 R89, R84, 0x10, R85.reuse ;  /* 0x0000001054597819 */ /* 0x100fe20000001255 */
[----:B------:R-:W-:Y:S01]  /*4500*/  IMAD.U32 R94, R44, 0x10000, RZ ;  /* 0x000100002c5e7824 */ /* 0x000fe200078e00ff */
[----:B------:R-:W-:Y:S01]  /*4510*/  SHF.R.U32.HI R91, RZ, 0x10, R85 ;  /* 0x00000010ff5b7819 */ /* 0x000fe20000011655 */
[----:B------:R-:W-:Y:S01]  /*4520*/  IMAD.U32 R85, R46, 0x10000, RZ ;  /* 0x000100002e557824 */ /* 0x000fe200078e00ff */
[----:B------:R-:W-:Y:S02]  /*4530*/  SHF.R.U32.HI R87, RZ, 0x10, R87 ;  /* 0x00000010ff577819 */ /* 0x000fe40000011657 */
[C---:B------:R-:W-:Y:S02]  /*4540*/  PRMT R88, R168.reuse, 0x5432, R88 ;  /* 0x00005432a8587816 */ /* 0x040fe40000000058 */
[----:B------:R-:W-:-:S02]  /*4550*/  PRMT R89, R168, 0x5410, R89 ;  /* 0x00005410a8597816 */ /* 0x000fc40000000059 */
[----:B------:R-:W-:Y:S01]  /*4560*/  LOP3.LUT R84, R47, 0xffff0000, RZ, 0xc0, !PT ;  /* 0xffff00002f547812 */ /* 0x000fe200078ec0ff */
[C---:B------:R-:W-:Y:S01]  /*4570*/  IMAD.U32 R47, R45.reuse, 0x10000, RZ ;  /* 0x000100002d2f7824 */ /* 0x040fe200078e00ff */
[----:B------:R-:W-:Y:S02]  /*4580*/  LOP3.LUT R98, R45, 0xffff0000, RZ, 0xc0, !PT ;  /* 0xffff00002d627812 */ /* 0x000fe400078ec0ff */
[----:B------:R-:W-:Y:S02]  /*4590*/  PRMT R86, R169, 0x5410, R91 ;  /* 0x00005410a9567816 */ /* 0x000fe4000000005b */
[----:B------:R-:W-:Y:S02]  /*45a0*/  PRMT R87, R172, 0x5410, R87 ;  /* 0x00005410ac577816 */ /* 0x000fe40000000057 */
[----:B------:R-:W-:Y:S01]  /*45b0*/  LOP3.LUT R45, R88, 0xffff0000, RZ, 0xc0, !PT ;  /* 0xffff0000582d7812 */ /* 0x000fe200078ec0ff */
[----:B------:R-:W-:Y:S01]  /*45c0*/  IMAD.U32 R96, R86, 0x10000, RZ ;  /* 0x0001000056607824 */ /* 0x000fe200078e00ff */
[----:B------:R-:W-:Y:S01]  /*45d0*/  LOP3.LUT R91, R89, 0xffff0000, RZ, 0xc0, !PT ;  /* 0xffff0000595b7812 */ /* 0x000fe200078ec0ff */
[C---:B------:R-:W-:Y:S01]  /*45e0*/  IMAD.U32 R95, R87.reuse, 0x10000, RZ ;  /* 0x00010000575f7824 */ /* 0x040fe200078e00ff */
[----:B------:R-:W-:Y:S01]  /*45f0*/  LOP3.LUT R87, R87, 0xffff0000, RZ, 0xc0, !PT ;  /* 0xffff000057577812 */ /* 0x000fe200078ec0ff */
[----:B------:R-:W-:Y:S01]  /*4600*/  FMUL.FTZ R97, R98, R45 ;  /* 0x0000002d62617220 */ /* 0x000fe20000410000 */
[----:B------:R-:W-:Y:S01]  /*4610*/  LOP3.LUT R86, R86, 0xffff0000, RZ, 0xc0, !PT ;  /* 0xffff000056567812 */ /* 0x000fe200078ec0ff */
[----:B------:R-:W-:Y:S01]  /*4620*/  FMUL.FTZ R98, R98, R91 ;  /* 0x0000005b62627220 */ /* 0x000fe20000410000 */
[----:B------:R-:W-:Y:S01]  /*4630*/  LOP3.LUT R44, R44, 0xffff0000, RZ, 0xc0, !PT ;  /* 0xffff00002c2c7812 */ /* 0x000fe200078ec0ff */
[----:B------:R-:W-:Y:S01]  /*4640*/  IMAD.U32 R88, R88, 0x10000, RZ ;  /* 0x0001000058587824 */ /* 0x000fe200078e00ff */
[----:B------:R-:W-:Y:S01]  /*4650*/  LOP3.LUT R46, R46, 0xffff0000, RZ, 0xc0, !PT ;  /* 0xffff00002e2e7812 */ /* 0x000fe200078ec0ff */
[----:B------:R-:W-:Y:S01]  /*4660*/  FFMA.FTZ R98, R47, R45, R98 ;  /* 0x0000002d2f627223 */ /* 0x000fe20000010062 */
[----:B------:R-:W-:Y:S01]  /*4670*/  FMUL.FTZ R45, R84, R87 ;  /* 0x00000057542d7220 */ /* 0x000fe20000410000 */
[----:B------:R-:W-:-:S02]  /*4680*/  IMAD.U32 R89, R89, 0x10000, RZ ;  /* 0x0001000059597824 */ /* 0x000fc400078e00ff */
[----:B------:R-:W-:Y:S01]  /*4690*/  FMUL.FTZ R84, R84, R86 ;  /* 0x0000005654547220 */ /* 0x000fe20000410000 */
[----:B------:R-:W-:Y:S01]  /*46a0*/  FFMA.FTZ R97, R47, R91, -R97 ;  /* 0x0000005b2f617223 */ /* 0x000fe20000010861 */
[C---:B------:R-:W-:Y:S01]  /*46b0*/  FMUL.FTZ R47, R44.reuse, R88 ;  /* 0x000000582c2f7220 */ /* 0x040fe20000410000 */
[----:B------:R-:W-:Y:S01]  /*46c0*/  FMUL.FTZ R44, R44, R89 ;  /* 0x000000592c2c7220 */ /* 0x000fe20000410000 */
[C---:B------:R-:W-:Y:S01]  /*46d0*/  FFMA.FTZ R45, R90.reuse, R86, -R45 ;  /* 0x000000565a2d7223 */ /* 0x040fe2000001082d */
[----:B------:R-:W-:Y:S01]  /*46e0*/  FFMA.FTZ R84, R90, R87, R84 ;  /* 0x000000575a547223 */ /* 0x000fe20000010054 */
[C---:B------:R-:W-:Y:S01]  /*46f0*/  FMUL.FTZ R99, R46.reuse, R95 ;  /* 0x0000005f2e637220 */ /* 0x040fe20000410000 */
[----:B------:R-:W-:Y:S01]  /*4700*/  FMUL.FTZ R46, R46, R96 ;  /* 0x000000602e2e7220 */ /* 0x000fe20000410000 */
[C---:B------:R-:W-:Y:S01]  /*4710*/  FFMA.FTZ R47, R94.reuse, R89, -R47 ;  /* 0x000000595e2f7223 */ /* 0x040fe2000001082f */
[----:B------:R-:W-:Y:S01]  /*4720*/  FFMA.FTZ R44, R94, R88, R44 ;  /* 0x000000585e2c7223 */ /* 0x000fe2000001002c */
[----:B------:R-:W-:Y:S01]  /*4730*/  F2FP.BF16.F32.PACK_AB R45, R84, R45 ;  /* 0x0000002d542d723e */ /* 0x000fe200000010ff */
[C---:B------:R-:W-:Y:S01]  /*4740*/  FFMA.FTZ R99, R85.reuse, R96, -R99 ;  /* 0x0000006055637223 */ /* 0x040fe20000010863 */
[----:B------:R-:W-:Y:S01]  /*4750*/  FFMA.FTZ R46, R85, R95, R46 ;  /* 0x0000005f552e7223 */ /* 0x000fe2000001002e */
[----:B------:R-:W-:-:S02]  /*4760*/  F2FP.BF16.F32.PACK_AB R97, R98, R97 ;  /* 0x000000616261723e */ /* 0x000fc400000010ff */
[----:B------:R-:W-:Y:S01]  /*4770*/  F2FP.BF16.F32.PACK_AB R44, R44, R47 ;  /* 0x0000002f2c2c723e */ /* 0x000fe200000010ff */
[----:B------:R-:W-:Y:S01]  /*4780*/  IMAD.MOV.U32 R47, RZ, RZ, R45 ;  /* 0x000000ffff2f7224 */ /* 0x000fe200078e002d */
[----:B------:R-:W-:Y:S01]  /*4790*/  F2FP.BF16.F32.PACK_AB R46, R46, R99 ;  /* 0x000000632e2e723e */ /* 0x000fe200000010ff */
[----:B------:R-:W-:-:S07]  /*47a0*/  IMAD.MOV.U32 R45, RZ, RZ, R97 ;  /* 0x000000ffff2d7224 */ /* 0x000fce00078e0061 */
.L_x_4096:
[----:B------:R-:W-:Y:S05]  /*47b0*/  BSYNC B3 ;  /* 0x0000000000037941 */ /* 0x000fea0003800000 */
.L_x_4095:
[----:B--2---:R4:W-:Y:S02]  /*47c0*/  STG.E.128 desc[UR60][R50.64+0xc0], R44 ;  /* 0x0000c02c32007986 */ /* 0x0049e4000c101d3c */
.L_x_4094:
[----:B------:R-:W-:Y:S05]  /*47d0*/  BSYNC B2 ;  /* 0x0000000000027941 */ /* 0x000fea0003800000 */
.L_x_4093:
        /* <DEDUP_REMOVED lines=14> */
[----:B------:R-:W-:Y:S02]  /*48c0*/  PRMT R84, R165, 0x5432, R84 ;  /* 0x00005432a5547816 */ /* 0x000fe40000000054 */
        /* <DEDUP_REMOVED lines=38> */
.L_x_4100:
[----:B------:R-:W-:Y:S05]  /*4b30*/  BSYNC B3 ;  /* 0x0000000000037941 */ /* 0x000fea0003800000 */
.L_x_4099:
[----:B--2---:R1:W-:Y:S02]  /*4b40*/  STG.E.128 desc[UR60][R50.64+0x100], R44 ;  /* 0x0001002c32007986 */ /* 0x0043e4000c101d3c */
.L_x_4098:
[----:B------:R-:W-:Y:S05]  /*4b50*/  BSYNC B2 ;  /* 0x0000000000027941 */ /* 0x000fea0003800000 */
.L_x_4097:
        /* <DEDUP_REMOVED lines=10> */
[----:B------:R-:W-:Y:S01]  /*4c00*/  SHF.R.U32.HI R81, RZ, 0x10, R79 ;  /* 0x00000010ff517819 */ /* 0x000fe2000001164f */
[----:B------:R-:W-:Y:S01]  /*4c10*/  IMAD.U32 R79, R46, 0x10000, RZ ;  /* 0x000100002e4f7824 */ /* 0x000fe200078e00ff */
[C---:B------:R-:W-:Y:S02]  /*4c20*/  PRMT R77, R163.reuse, 0x5410, R77 ;  /* 0x00005410a34d7816 */ /* 0x040fe4000000004d */
[----:B------:R-:W-:Y:S01]  /*4c30*/  PRMT R163, R163, 0x5432, R81 ;  /* 0x00005432a3a37816 */ /* 0x000fe20000000051 */
[----:B------:R-:W-:Y:S01]  /*4c40*/  IMAD.U32 R81, R45, 0x10000, RZ ;  /* 0x000100002d517824 */ /* 0x000fe200078e00ff */
[----:B------:R-:W-:-:S02]  /*4c50*/  PRMT R80, R162, 0x5432, R80 ;  /* 0x00005432a2507816 */ /* 0x000fc40000000050 */
[----:B------:R-:W-:Y:S01]  /*4c60*/  LOP3.LUT R46, R46, 0xffff0000, RZ, 0xc0, !PT ;  /* 0xffff00002e2e7812 */ /* 0x000fe200078ec0ff */
[----:B------:R-:W-:Y:S01]  /*4c70*/  IMAD.U32 R84, R163, 0x10000, RZ ;  /* 0x00010000a3547824 */ /* 0x000fe200078e00ff */
[----:B------:R-:W-:Y:S01]  /*4c80*/  LOP3.LUT R87, R45, 0xffff0000, RZ, 0xc0, !PT ;  /* 0xffff00002d577812 */ /* 0x000fe200078ec0ff */
[----:B------:R-:W-:Y:S01]  /*4c90*/  IMAD.U32 R85, R80, 0x10000, RZ ;  /* 0x0001000050557824 */ /* 0x000fe200078e00ff */
[----:B------:R-:W-:Y:S01]  /*4ca0*/  PRMT R76, R162, 0x5410, R76 ;  /* 0x00005410a24c7816 */ /* 0x000fe2000000004c */
[C---:B------:R-:W-:Y:S01]  /*4cb0*/  FMUL.FTZ R88, R46.reuse, R84 ;  /* 0x000000542e587220 */ /* 0x040fe20000410000 */
[C---:B------:R-:W-:Y:S01]  /*4cc0*/  LOP3.LUT R45, R77.reuse, 0xffff0000, RZ, 0xc0, !PT ;  /* 0xffff00004d2d7812 */ /* 0x040fe200078ec0ff */
[----:B------:R-:W-:Y:S01]  /*4cd0*/  FMUL.FTZ R46, R46, R85 ;  /* 0x000000552e2e7220 */ /* 0x000fe20000410000 */
[----:B------:R-:W-:Y:S01]  /*4ce0*/  LOP3.LUT R82, R76, 0xffff0000, RZ, 0xc0, !PT ;  /* 0xffff00004c527812 */ /* 0x000fe200078ec0ff */
[----:B------:R-:W-:Y:S01]  /*4cf0*/  IMAD.U32 R77, R77, 0x10000, RZ ;  /* 0x000100004d4d7824 */ /* 0x000fe200078e00ff */
[----:B------:R-:W-:Y:S01]  /*4d00*/  LOP3.LUT R78, R47, 0xffff0000, RZ, 0xc0, !PT ;  /* 0xffff00002f4e7812 */ /* 0x000fe200078ec0ff */
[----:B------:R-:W-:Y:S01]  /*4d10*/  FMUL.FTZ R86, R87, R45 ;  /* 0x0000002d57567220 */ /* 0x000fe20000410000 */
[----:B------:R-:W-:Y:S01]  /*4d20*/  LOP3.LUT R163, R163, 0xffff0000, RZ, 0xc0, !PT ;  /* 0xffff0000a3a37812 */ /* 0x000fe200078ec0ff */
[----:B------:R-:W-:Y:S01]  /*4d30*/  FFMA.FTZ R88, R79, R85, -R88 ;  /* 0x000000554f587223 */ /* 0x000fe20000010858 */
[----:B------:R-:W-:Y:S01]  /*4d40*/  LOP3.LUT R80, R80, 0xffff0000, RZ, 0xc0, !PT ;  /* 0xffff000050507812 */ /* 0x000fe200078ec0ff */
[----:B------:R-:W-:Y:S01]  /*4d50*/  IMAD.U32 R76, R76, 0x10000, RZ ;  /* 0x000100004c4c7824 */ /* 0x000fe200078e00ff */
[----:B------:R-:W-:Y:S01]  /*4d60*/  LOP3.LUT R44, R44, 0xffff0000, RZ, 0xc0, !PT ;  /* 0xffff00002c2c7812 */ /* 0x000fe200078ec0ff */
[-C--:B------:R-:W-:Y:S01]  /*4d70*/  FMUL.FTZ R87, R87, R82.reuse ;  /* 0x0000005257577220 */ /* 0x080fe20000410000 */
[----:B------:R-:W-:Y:S01]  /*4d80*/  FFMA.FTZ R86, R81, R82, -R86 ;  /* 0x0000005251567223 */ /* 0x000fe20000010856 */
[----:B------:R-:W-:Y:S01]  /*4d90*/  FFMA.FTZ R79, R79, R84, R46 ;  /* 0x000000544f4f7223 */ /* 0x000fe2000001002e */
[----:B------:R-:W-:-:S02]  /*4da0*/  IMAD.U32 R47, R47, 0x10000, RZ ;  /* 0x000100002f2f7824 */ /* 0x000fc400078e00ff */
[C---:B------:R-:W-:Y:S01]  /*4db0*/  FMUL.FTZ R46, R78.reuse, R163 ;  /* 0x000000a34e2e7220 */ /* 0x040fe20000410000 */
[----:B------:R-:W-:Y:S01]  /*4dc0*/  FMUL.FTZ R82, R78, R80 ;  /* 0x000000504e527220 */ /* 0x000fe20000410000 */
[C---:B------:R-:W-:Y:S01]  /*4dd0*/  FMUL.FTZ R78, R44.reuse, R77 ;  /* 0x0000004d2c4e7220 */ /* 0x040fe20000410000 */
[----:B------:R-:W-:Y:S01]  /*4de0*/  FMUL.FTZ R44, R44, R76 ;  /* 0x0000004c2c2c7220 */ /* 0x000fe20000410000 */
[C---:B------:R-:W-:Y:S01]  /*4df0*/  FFMA.FTZ R46, R47.reuse, R80, -R46 ;  /* 0x000000502f2e7223 */ /* 0x040fe2000001082e */
[----:B------:R-:W-:Y:S01]  /*4e00*/  FFMA.FTZ R47, R47, R163, R82 ;  /* 0x000000a32f2f7223 */ /* 0x000fe20000010052 */
[----:B------:R-:W-:Y:S01]  /*4e10*/  FFMA.FTZ R87, R81, R45, R87 ;  /* 0x0000002d51577223 */ /* 0x000fe20000010057 */
[C---:B------:R-:W-:Y:S01]  /*4e20*/  FFMA.FTZ R78, R83.reuse, R76, -R78 ;  /* 0x0000004c534e7223 */ /* 0x040fe2000001084e */
[----:B------:R-:W-:Y:S02]  /*4e30*/  FFMA.FTZ R77, R83, R77, R44 ;  /* 0x0000004d534d7223 */ /* 0x000fe4000001002c */
[----:B------:R-:W-:-:S02]  /*4e40*/  F2FP.BF16.F32.PACK_AB R47, R47, R46 ;  /* 0x0000002e2f2f723e */ /* 0x000fc400000010ff */
[----:B------:R-:W-:Y:S02]  /*4e50*/  F2FP.BF16.F32.PACK_AB R45, R87, R86 ;  /* 0x00000056572d723e */ /* 0x000fe400000010ff */
[----:B------:R-:W-:Y:S02]  /*4e60*/  F2FP.BF16.F32.PACK_AB R46, R79, R88 ;  /* 0x000000584f2e723e */ /* 0x000fe400000010ff */
[----:B------:R-:W-:-:S07]  /*4e70*/  F2FP.BF16.F32.PACK_AB R44, R77, R78 ;  /* 0x0000004e4d2c723e */ /* 0x000fce00000010ff */
.L_x_4102:
[----:B------:R-:W-:Y:S05]  /*4e80*/  BSYNC B2 ;  /* 0x0000000000027941 */ /* 0x000fea0003800000 */
.L_x_4101:
[----:B--2---:R1:W-:Y:S02]  /*4e90*/  STG.E.128 desc[UR60][R50.64+0x140], R44 ;  /* 0x0001402c32007986 */ /* 0x0043e4000c101d3c */
.L_x_4080:
[----:B------:R-:W-:Y:S05]  /*4ea0*/  BSYNC B1 ;  /* 0x0000000000017941 */ /* 0x000fea0003800000 */
.L_x_4079:
        /* <DEDUP_REMOVED lines=29> */
[----:B------:R-:W-:Y:S01]  /*5080*/  LOP3.LUT R76, R44, 0xffff0000, RZ, 0xc0, !PT ;  /* 0xffff00002c4c7812 */ /* 0x000fe200078ec0ff */
[----:B------:R-:W-:Y:S01]  /*5090*/  FFMA.FTZ R44, R77, R78, -R82 ;  /* 0x0000004e4d2c7223 */ /* 0x000fe20000010852 */
[----:B------:R-:W-:Y:S01]  /*50a0*/  FMUL.FTZ R83, R51, R73 ;  /* 0x0000004933537220 */ /* 0x000fe20000410000 */
[----:B------:R-:W-:Y:S01]  /*50b0*/  FFMA.FTZ R77, R77, R80, R81 ;  /* 0x000000504d4d7223 */ /* 0x000fe20000010051 */
[-C--:B------:R-:W-:Y:S01]  /*50c0*/  FMUL.FTZ R81, R51, R79.reuse ;  /* 0x0000004f33517220 */ /* 0x080fe20000410000 */
[----:B------:R-:W-:Y:S01]  /*50d0*/  LOP3.LUT R164, R164, 0xffff0000, RZ, 0xc0, !PT ;  /* 0xffff0000a4a47812 */ /* 0x000fe200078ec0ff */
[----:B------:R-:W-:Y:S01]  /*50e0*/  FFMA.FTZ R51, R50, R79, -R83 ;  /* 0x0000004f32337223 */ /* 0x000fe20000010853 */
[----:B------:R-:W-:Y:S01]  /*50f0*/  LOP3.LUT R74, R74, 0xffff0000, RZ, 0xc0, !PT ;  /* 0xffff00004a4a7812 */ /* 0x000fe200078ec0ff */
[----:B------:R-:W-:-:S02]  /*5100*/  IMAD.U32 R72, R72, 0x10000, RZ ;  /* 0x0001000048487824 */ /* 0x000fc400078e00ff */
[----:B------:R-:W-:Y:S01]  /*5110*/  FFMA.FTZ R50, R50, R73, R81 ;  /* 0x0000004932327223 */ /* 0x000fe20000010051 */
[C---:B------:R-:W-:Y:S01]  /*5120*/  FMUL.FTZ R78, R46.reuse, R164 ;  /* 0x000000a42e4e7220 */ /* 0x040fe20000410000 */
[----:B------:R-:W-:Y:S02]  /*5130*/  IMAD.U32 R47, R47, 0x10000, RZ ;  /* 0x000100002f2f7824 */ /* 0x000fe400078e00ff */
[----:B------:R-:W-:Y:S01]  /*5140*/  FMUL.FTZ R73, R46, R74 ;  /* 0x0000004a2e497220 */ /* 0x000fe20000410000 */
        /* <DEDUP_REMOVED lines=12> */
.L_x_4107:
[----:B------:R-:W-:Y:S05]  /*5210*/  BSYNC B2 ;  /* 0x0000000000027941 */ /* 0x000fea0003800000 */
.L_x_4106:
[----:B--2---:R1:W-:Y:S02]  /*5220*/  STG.E.128 desc[UR60][R48.64], R44 ;  /* 0x0000002c30007986 */ /* 0x0043e4000c101d3c */
.L_x_4105:
[----:B------:R-:W-:Y:S05]  /*5230*/  BSYNC B1 ;  /* 0x0000000000017941 */ /* 0x000fea0003800000 */
.L_x_4104:
        /* <DEDUP_REMOVED lines=14> */
[----:B------:R-:W-:Y:S02]  /*5320*/  PRMT R159, R159, 0x5432, R72 ;  /* 0x000054329f9f7816 */ /* 0x000fe40000000048 */
        /* <DEDUP_REMOVED lines=12> */
[----:B------:R-:W-:-:S02]  /*53f0*/  IMAD.U32 R45, R44, 0x10000, RZ ;  /* 0x000100002c2d7824 */ /* 0x000fc400078e00ff */
[----:B------:R-:W-:Y:S01]  /*5400*/  FMUL.FTZ R79, R70, R75 ;  /* 0x0000004b464f7220 */ /* 0x000fe20000410000 */
[----:B------:R-:W-:Y:S01]  /*5410*/  FFMA.FTZ R68, R68, R72, R69 ;  /* 0x0000004844447223 */ /* 0x000fe20000010045 */
[----:B------:R-:W-:Y:S01]  /*5420*/  LOP3.LUT R161, R161, 0xffff0000, RZ, 0xc0, !PT ;  /* 0xffff0000a1a17812 */ /* 0x000fe200078ec0ff */
[-C--:B------:R-:W-:Y:S01]  /*5430*/  FMUL.FTZ R69, R70, R73.reuse ;  /* 0x0000004946457220 */ /* 0x080fe20000410000 */
[----:B------:R-:W-:Y:S01]  /*5440*/  LOP3.LUT R159, R159, 0xffff0000, RZ, 0xc0, !PT ;  /* 0xffff00009f9f7812 */ /* 0x000fe200078ec0ff */
[----:B------:R-:W-:Y:S01]  /*5450*/  IMAD.U32 R160, R160, 0x10000, RZ ;  /* 0x00010000a0a07824 */ /* 0x000fe200078e00ff */
[----:B------:R-:W-:Y:S01]  /*5460*/  LOP3.LUT R44, R44, 0xffff0000, RZ, 0xc0, !PT ;  /* 0xffff00002c2c7812 */ /* 0x000fe200078ec0ff */
[----:B------:R-:W-:Y:S02]  /*5470*/  IMAD.U32 R51, R51, 0x10000, RZ ;  /* 0x0001000033337824 */ /* 0x000fe400078e00ff */
[C---:B------:R-:W-:Y:S01]  /*5480*/  FFMA.FTZ R79, R50.reuse, R73, -R79 ;  /* 0x00000049324f7223 */ /* 0x040fe2000001084f */
[----:B------:R-:W-:Y:S01]  /*5490*/  FFMA.FTZ R50, R50, R75, R69 ;  /* 0x0000004b32327223 */ /* 0x000fe20000010045 */
[C---:B------:R-:W-:Y:S01]  /*54a0*/  FMUL.FTZ R70, R46.reuse, R161 ;  /* 0x000000a12e467220 */ /* 0x040fe20000410000 */
[----:B------:R-:W-:Y:S01]  /*54b0*/  FMUL.FTZ R72, R46, R159 ;  /* 0x0000009f2e487220 */ /* 0x000fe20000410000 */
[----:B------:R-:W-:-:S02]  /*54c0*/  IMAD.U32 R47, R47, 0x10000, RZ ;  /* 0x000100002f2f7824 */ /* 0x000fc400078e00ff */
[CC--:B------:R-:W-:Y:S01]  /*54d0*/  FMUL.FTZ R46, R44.reuse, R160.reuse ;  /* 0x000000a02c2e7220 */ /* 0x0c0fe20000410000 */
[----:B------:R-:W-:Y:S01]  /*54e0*/  FMUL.FTZ R69, R44, R51 ;  /* 0x000000332c457220 */ /* 0x000fe20000410000 */
[----:B------:R-:W-:Y:S01]  /*54f0*/  F2FP.BF16.F32.PACK_AB R50, R50, R79 ;  /* 0x0000004f3232723e */ /* 0x000fe200000010ff */
[----:B------:R-:W-:Y:S01]  /*5500*/  FFMA.FTZ R70, R47, R159, -R70 ;  /* 0x0000009f2f467223 */ /* 0x000fe20000010846 */
[C---:B------:R-:W-:Y:S01]  /*5510*/  FFMA.FTZ R46, R45.reuse, R51, -R46 ;  /* 0x000000332d2e7223 */ /* 0x040fe2000001082e */
[----:B------:R-:W-:Y:S01]  /*5520*/  FFMA.FTZ R69, R45, R160, R69 ;  /* 0x000000a02d457223 */ /* 0x000fe20000010045 */
[----:B------:R-:W-:Y:S01]  /*5530*/  FFMA.FTZ R47, R47, R161, R72 ;  /* 0x000000a12f2f7223 */ /* 0x000fe20000010048 */
[----:B------:R-:W-:-:S03]  /*5540*/  F2FP.BF16.F32.PACK_AB R45, R68, R77 ;  /* 0x0000004d442d723e */ /* 0x000fc600000010ff */
[----:B------:R-:W-:Y:S01]  /*5550*/  F2FP.BF16.F32.PACK_AB R44, R69, R46 ;  /* 0x0000002e452c723e */ /* 0x000fe200000010ff */
[----:B------:R-:W-:Y:S01]  /*5560*/  IMAD.MOV.U32 R46, RZ, RZ, R50 ;  /* 0x000000ffff2e7224 */ /* 0x000fe200078e0032 */
[----:B------:R-:W-:-:S07]  /*5570*/  F2FP.BF16.F32.PACK_AB R47, R47, R70 ;  /* 0x000000462f2f723e */ /* 0x000fce00000010ff */
.L_x_4111:
[----:B------:R-:W-:Y:S05]  /*5580*/  BSYNC B2 ;  /* 0x0000000000027941 */ /* 0x000fea0003800000 */
.L_x_4110:
[----:B--2---:R1:W-:Y:S02]  /*5590*/  STG.E.128 desc[UR60][R48.64+0x40], R44 ;  /* 0x0000402c30007986 */ /* 0x0043e4000c101d3c */
.L_x_4109:
[----:B------:R-:W-:Y:S05]  /*55a0*/  BSYNC B1 ;  /* 0x0000000000017941 */ /* 0x000fea0003800000 */
.L_x_4108:
        /* <DEDUP_REMOVED lines=12> */
[C---:B------:R-:W-:Y:S02]  /*5670*/  PRMT R66, R158.reuse, 0x5432, R71 ;  /* 0x000054329e427816 */ /* 0x040fe40000000047 */
[----:B------:R-:W-:-:S02]  /*5680*/  PRMT R158, R158, 0x5410, R69 ;  /* 0x000054109e9e7816 */ /* 0x000fc40000000045 */
[C---:B------:R-:W-:Y:S02]  /*5690*/  PRMT R69, R157.reuse, 0x5432, R68 ;  /* 0x000054329d457816 */ /* 0x040fe40000000044 */
        /* <DEDUP_REMOVED lines=8> */
[C---:B------:R-:W-:Y:S01]  /*5720*/  IMAD.U32 R46, R47.reuse, 0x10000, RZ ;  /* 0x000100002f2e7824 */ /* 0x040fe200078e00ff */
[----:B------:R-:W-:Y:S01]  /*5730*/  LOP3.LUT R65, R47, 0xffff0000, RZ, 0xc0, !PT ;  /* 0xffff00002f417812 */ /* 0x000fe200078ec0ff */
[----:B------:R-:W-:-:S02]  /*5740*/  IMAD.U32 R47, R45, 0x10000, RZ ;  /* 0x000100002d2f7824 */ /* 0x000fc400078e00ff */
[----:B------:R-:W-:Y:S01]  /*5750*/  FMUL.FTZ R72, R50, R70 ;  /* 0x0000004632487220 */ /* 0x000fe20000410000 */
[----:B------:R-:W-:Y:S02]  /*5760*/  IMAD.U32 R45, R44, 0x10000, RZ ;  /* 0x000100002c2d7824 */ /* 0x000fe400078e00ff */
[----:B------:R-:W-:Y:S01]  /*5770*/  FMUL.FTZ R73, R50, R67 ;  /* 0x0000004332497220 */ /* 0x000fe20000410000 */
[----:B------:R-:W-:Y:S01]  /*5780*/  LOP3.LUT R44, R44, 0xffff0000, RZ, 0xc0, !PT ;  /* 0xffff00002c2c7812 */ /* 0x000fe200078ec0ff */
[C---:B------:R-:W-:Y:S01]  /*5790*/  FMUL.FTZ R50, R64.reuse, R71 ;  /* 0x0000004740327220 */ /* 0x040fe20000410000 */
[-C--:B------:R-:W-:Y:S01]  /*57a0*/  FMUL.FTZ R64, R64, R68.reuse ;  /* 0x0000004440407220 */ /* 0x080fe20000410000 */
[----:B------:R-:W-:Y:S01]  /*57b0*/  LOP3.LUT R157, R157, 0xffff0000, RZ, 0xc0, !PT ;  /* 0xffff00009d9d7812 */ /* 0x000fe200078ec0ff */
[----:B------:R-:W-:Y:S01]  /*57c0*/  IMAD.U32 R66, R66, 0x10000, RZ ;  /* 0x0001000042427824 */ /* 0x000fe200078e00ff */
[----:B------:R-:W-:Y:S01]  /*57d0*/  LOP3.LUT R158, R158, 0xffff0000, RZ, 0xc0, !PT ;  /* 0xffff00009e9e7812 */ /* 0x000fe200078ec0ff */
[----:B------:R-:W-:Y:S01]  /*57e0*/  FFMA.FTZ R68, R51, R68, -R50 ;  /* 0x0000004433447223 */ /* 0x000fe20000010832 */
[C---:B------:R-:W-:Y:S01]  /*57f0*/  FMUL.FTZ R50, R44.reuse, R69 ;  /* 0x000000452c327220 */ /* 0x040fe20000410000 */
[C---:B------:R-:W-:Y:S01]  /*5800*/  FFMA.FTZ R72, R47.reuse, R67, -R72 ;  /* 0x000000432f487223 */ /* 0x040fe20000010848 */
[----:B------:R-:W-:Y:S01]  /*5810*/  FFMA.FTZ R73, R47, R70, R73 ;  /* 0x000000462f497223 */ /* 0x000fe20000010049 */
        /* <DEDUP_REMOVED lines=13> */
.L_x_4115:
[----:B------:R-:W-:Y:S05]  /*58f0*/  BSYNC B2 ;  /* 0x0000000000027941 */ /* 0x000fea0003800000 */
.L_x_4114:
[----:B--2---:R1:W-:Y:S02]  /*5900*/  STG.E.128 desc[UR60][R48.64+0x80], R44 ;  /* 0x0000802c30007986 */ /* 0x0043e4000c101d3c */
.L_x_4113:
[----:B------:R-:W-:Y:S05]  /*5910*/  BSYNC B1 ;  /* 0x0000000000017941 */ /* 0x000fea0003800000 */
.L_x_4112:
        /* <DEDUP_REMOVED lines=31> */
[----:B------:R-:W-:Y:S01]  /*5b10*/  LOP3.LUT R156, R156, 0xffff0000, RZ, 0xc0, !PT ;  /* 0xffff00009c9c7812 */ /* 0x000fe200078ec0ff */
[----:B------:R-:W-:Y:S01]  /*5b20*/  FMUL.FTZ R51, R51, R64 ;  /* 0x0000004033337220 */ /* 0x000fe20000410000 */
        /* <DEDUP_REMOVED lines=20> */
.L_x_4119:
[----:B------:R-:W-:Y:S05]  /*5c70*/  BSYNC B2 ;  /* 0x0000000000027941 */ /* 0x000fea0003800000 */
.L_x_4118:
[----:B--2---:R1:W-:Y:S02]  /*5c80*/  STG.E.128 desc[UR60][R48.64+0xc0], R44 ;  /* 0x0000c02c30007986 */ /* 0x0043e4000c101d3c */
.L_x_4117:
[----:B------:R-:W-:Y:S05]  /*5c90*/  BSYNC B1 ;  /* 0x0000000000017941 */ /* 0x000fea0003800000 */
.L_x_4116:
        /* <DEDUP_REMOVED lines=53> */
.L_x_4123:
[----:B------:R-:W-:Y:S05]  /*5ff0*/  BSYNC B2 ;  /* 0x0000000000027941 */ /* 0x000fea0003800000 */
.L_x_4122:
[----:B--2---:R1:W-:Y:S02]  /*6000*/  STG.E.128 desc[UR60][R48.64+0x100], R44 ;  /* 0x0001002c30007986 */ /* 0x0043e4000c101d3c */
.L_x_4121:
[----:B------:R-:W-:Y:S05]  /*6010*/  BSYNC B1 ;  /* 0x0000000000017941 */ /* 0x000fea0003800000 */
.L_x_4120:
        /* <DEDUP_REMOVED lines=20> */
[C---:B------:R-:W-:Y:S01]  /*6160*/  LOP3.LUT R58, R57.reuse, 0xffff0000, RZ, 0xc0, !PT ;  /* 0xffff0000393a7812 */ /* 0x040fe200078ec0ff */
[----:B------:R-:W-:Y:S01]  /*6170*/  IMAD.U32 R57, R57, 0x10000, RZ ;  /* 0x0001000039397824 */ /* 0x000fe200078e00ff */
[C---:B------:R-:W-:Y:S01]  /*6180*/  LOP3.LUT R55, R54.reuse, 0xffff0000, RZ, 0xc0, !PT ;  /* 0xffff000036377812 */ /* 0x040fe200078ec0ff */
        /* <DEDUP_REMOVED lines=10> */
[----:B------:R-:W-:Y:S01]  /*6230*/  FFMA.FTZ R61, R46, R55, -R61 ;  /* 0x000000372e3d7223 */ /* 0x000fe2000001083d */
[----:B------:R-:W-:Y:S01]  /*6240*/  LOP3.LUT R92, R92, 0xffff0000, RZ, 0xc0, !PT ;  /* 0xffff00005c5c7812 */ /* 0x000fe200078ec0ff */
        /* <DEDUP_REMOVED lines=17> */
.L_x_4125:
[----:B------:R-:W-:Y:S05]  /*6360*/  BSYNC B1 ;  /* 0x0000000000017941 */ /* 0x000fea0003800000 */
.L_x_4124:
[----:B--2---:R1:W-:Y:S01]  /*6370*/  STG.E.128 desc[UR60][R48.64+0x140], R44 ;  /* 0x0001402c30007986 */ /* 0x0043e2000c101d3c */
[----:B------:R-:W-:Y:S05]  /*6380*/  BRA `(.L_x_4103) ;  /* 0x0000004000647947 */ /* 0x000fea0003800000 */
.L_x_4071:
        /* <DEDUP_REMOVED lines=19> */
[----:B------:R-:W-:Y:S02]  /*64c0*/  CS2R R52, SRZ ;  /* 0x0000000000347805 */ /* 0x000fe4000001ff00 */
[----:B------:R-:W-:Y:S01]  /*64d0*/  CS2R R66, SRZ ;  /* 0x0000000000427805 */ /* 0x000fe2000001ff00 */
[----:B------:R-:W-:Y:S01]  /*64e0*/  IMAD.X R45, R43, 0x1, R21, P2 ;  /* 0x000000012b2d7824 */ /* 0x000fe200010e0615 */
[----:B------:R-:W-:Y:S02]  /*64f0*/  LEA R68, P2, R44, UR4, 0x1 ;  /* 0x000000042c447c11 */ /* 0x000fe4000f8408ff */
[----:B------:R-:W-:-:S02]  /*6500*/  CS2R R64, SRZ ;  /* 0x0000000000407805 */ /* 0x000fc4000001ff00 */
        /* <DEDUP_REMOVED lines=13> */
[----:B------:R-:W-:Y:S02]  /*65e0*/  ISETP.GE.AND P2, PT, R0, R121, PT ;  /* 0x000000790000720c */ /* 0x000fe40003f46270 */
[----:B------:R-:W-:Y:S02]  /*65f0*/  CS2R R46, SRZ ;  /* 0x00000000002e7805 */ /* 0x000fe4000001ff00 */
[----:B------:R-:W-:Y:S02]  /*6600*/  CS2R R44, SRZ ;  /* 0x00000000002c7805 */ /* 0x000fe4000001ff00 */
[----:B------:R-:W-:-:S02]  /*6610*/  CS2R R58, SRZ ;  /* 0x00000000003a7805 */ /* 0x000fc4000001ff00 */
[----:B------:R-:W-:-:S05]  /*6620*/  CS2R R56, SRZ ;  /* 0x0000000000387805 */ /* 0x000fca000001ff00 */
[----:B------:R0:W5:Y:S04]  /*6630*/  @!P2 LDG.E.128 R48, desc[UR60][R68.64+0x40] ;  /* 0x0000403c4430a981 */ /* 0x000168000c1e1d00 */
[----:B------:R0:W5:Y:S01]  /*6640*/  @!P2 LDG.E.128 R60, desc[UR60][R72.64+0x40] ;  /* 0x0000403c483ca981 */ /* 0x000162000c1e1d00 */
[----:B------:R-:W-:-:S13]  /*6650*/  ISETP.GE.AND P2, PT, R3, R121, PT ;  /* 0x000000790300720c */ /* 0x000fda0003f46270 */
[----:B------:R0:W5:Y:S04]  /*6660*/  @!P2 LDG.E.128 R44, desc[UR60][R68.64+0x80] ;  /* 0x0000803c442ca981 */ /* 0x000168000c1e1d00 */
[----:B------:R0:W5:Y:S02]  /*6670*/  @!P2 LDG.E.128 R56, desc[UR60][R72.64+0x80] ;  /* 0x0000803c4838a981 */ /* 0x000164000c1e1d00 */
.L_x_4127:
[----:B------:R-:W-:Y:S05]  /*6680*/  BSYNC B1 ;  /* 0x0000000000017941 */ /* 0x000fea0003800000 */
.L_x_4126:
[----:B------:R-:W-:Y:S01]  /*6690*/  ISETP.GE.AND P3, PT, R229, R42, PT ;  /* 0x0000002ae500720c */ /* 0x000fe20003f66270 */
[----:B------:R-:W-:Y:S01]  /*66a0*/  BSSY B1, `(.L_x_4128) ;  /* 0x000002e000017945 */ /* 0x000fe20003800000 */
[----:B0-----:R-:W-:Y:S02]  /*66b0*/  CS2R R68, SRZ ;  /* 0x0000000000447805 */ /* 0x001fe4000001ff00 */
        /* <DEDUP_REMOVED lines=17> */
[----:B------:R-:W-:Y:S02]  /*67d0*/  IADD3.X R69, R21, R43, R11, P2, P5 ;  /* 0x0000002b15457210 */ /* 0x000fe400017ea40b */
[----:B------:R-:W-:Y:S02]  /*67e0*/  CS2R R90, SRZ ;  /* 0x00000000005a7805 */ /* 0x000fe4000001ff00 */
[----:B------:R-:W-:-:S02]  /*67f0*/  IADD3 R43, P2, P5, R110, R92, R10 ;  /* 0x0000005c6e2b7210 */ /* 0x000fc40007d5e00a */
[----:B------:R-:W-:Y:S02]  /*6800*/  CS2R R88, SRZ ;  /* 0x0000000000587805 */ /* 0x000fe4000001ff00 */
        /* <DEDUP_REMOVED lines=23> */
.L_x_4129:
[----:B------:R-:W-:Y:S05]  /*6980*/  BSYNC B1 ;  /* 0x0000000000017941 */ /* 0x000fea0003800000 */
.L_x_4128:
[----:B------:R-:W2:Y:S01]  /*6990*/  LDL R43, [R1+0x1c] ;  /* 0x00001c00012b7983 */ /* 0x000ea20000100800 */
        /* <DEDUP_REMOVED lines=32> */
[----:B------:R-:W-:-:S03]  /*6ba0*/  IMAD.MOV.U32 R93, RZ, RZ, R65 ;  /* 0x000000ffff5d7224 */ /* 0x000fc600078e0041 */
[----:B------:R-:W-:Y:S01]  /*6bb0*/  PRMT R169, R169, 0x5410, R92 ;  /* 0x00005410a9a97816 */ /* 0x000fe2000000005c */
[----:B------:R-:W-:Y:S01]  /*6bc0*/  IMAD.MOV.U32 R92, RZ, RZ, R74 ;  /* 0x000000ffff5c7224 */ /* 0x000fe200078e004a */
[----:B------:R-:W-:Y:S01]  /*6bd0*/  PRMT R171, R93, 0x7610, R171 ;  /* 0x000076105dab7816 */ /* 0x000fe200000000ab */
[----:B------:R-:W-:Y:S01]  /*6be0*/  IMAD.MOV.U32 R93, RZ, RZ, R69 ;  /* 0x000000ffff5d7224 */ /* 0x000fe200078e0045 */
        /* <DEDUP_REMOVED lines=20> */
[----:B------:R-:W-:Y:S02]  /*6d30*/  IMAD.MOV.U32 R43, RZ, RZ, R79 ;  /* 0x000000ffff2b7224 */ /* 0x000fe400078e004f */
[----:B------:R-:W-:Y:S02]  /*6d40*/  IMAD.MOV.U32 R94, RZ, RZ, R72 ;  /* 0x000000ffff5e7224 */ /* 0x000fe400078e0048 */
[----:B------:R-:W-:Y:S01]  /*6d50*/  IMAD.MOV.U32 R93, RZ, RZ, R73 ;  /* 0x000000ffff5d7224 */ /* 0x000fe200078e0049 */
[----:B------:R-:W-:Y:S01]  /*6d60*/  PRMT R166, R92, 0x5410, R43 ;  /* 0x000054105ca67816 */ /* 0x000fe2000000002b */
[----:B------:R-:W-:Y:S02]  /*6d70*/  IMAD.MOV.U32 R92, RZ, RZ, R82 ;  /* 0x000000ffff5c7224 */ /* 0x000fe400078e0052 */
[----:B------:R-:W-:Y:S01]  /*6d80*/  IMAD.MOV.U32 R43, RZ, RZ, R83 ;  /* 0x000000ffff2b7224 */ /* 0x000fe200078e0053 */
[----:B------:R-:W-:Y:S01]  /*6d90*/  PRMT R163, R93, 0x5410, R94 ;  /* 0x000054105da37816 */ /* 0x000fe2000000005e */
[----:B------:R-:W-:-:S02]  /*6da0*/  IMAD.MOV.U32 R94, RZ, RZ, R76 ;  /* 0x000000ffff5e7224 */ /* 0x000fc400078e004c */
[----:B------:R-:W-:Y:S01]  /*6db0*/  IMAD.MOV.U32 R93, RZ, RZ, R77 ;  /* 0x000000ffff5d7224 */ /* 0x000fe200078e004d */
[----:B------:R-:W-:Y:S01]  /*6dc0*/  PRMT R157, R43, 0x5410, R92 ;  /* 0x000054102b9d7816 */ /* 0x000fe2000000005c */
        /* <DEDUP_REMOVED lines=10> */
[----:B------:R-:W-:Y:S02]  /*6e70*/  IMAD.MOV.U32 R92, RZ, RZ, R90 ;  /* 0x000000ffff5c7224 */ /* 0x000fe400078e005a */
[----:B------:R-:W-:-:S05]  /*6e80*/  IMAD.MOV.U32 R43, RZ, RZ, R91 ;  /* 0x000000ffff2b7224 */ /* 0x000fca00078e005b */
[----:B------:R-:W-:Y:S01]  /*6e90*/  PRMT R173, R92, 0x5410, R43 ;  /* 0x000054105cad7816 */ /* 0x000fe2000000002b */
[----:B------:R-:W-:Y:S02]  /*6ea0*/  IMAD.MOV.U32 R92, RZ, RZ, R88 ;  /* 0x000000ffff5c7224 */ /* 0x000fe400078e0058 */
[----:B------:R-:W-:-:S05]  /*6eb0*/  IMAD.MOV.U32 R43, RZ, RZ, R89 ;  /* 0x000000ffff2b7224 */ /* 0x000fca00078e0059 */
[----:B------:R-:W-:Y:S01]  /*6ec0*/  PRMT R174, R92, 0x5410, R43 ;  /* 0x000054105cae7816 */ /* 0x000fe2000000002b */
[----:B------:R-:W-:Y:S06]  /*6ed0*/  @!P2 BRA `(.L_x_4130) ;  /* 0x000000000004a947 */ /* 0x000fec0003800000 */
[----:B------:R-:W-:Y:S01]  /*6ee0*/  BPT.TRAP 0x1 ;  /* 0x000000040000795c */ /* 0x000fe20000300000 */
.L_x_4130:
[----:B------:R-:W-:Y:S01]  /*6ef0*/  IMAD R43, R17, 0x8, R16 ;  /* 0x00000008112b7824 */ /* 0x000fe200078e0210 */
[----:B------:R-:W-:Y:S01]  /*6f00*/  SHF.L.U32 R100, R205, 0x1f, RZ ;  /* 0x0000001fcd647819 */ /* 0x000fe200000006ff */
[----:B------:R-:W0:Y:S01]  /*6f10*/  LDC R147, c[0x0][0x2f4] ;  /* 0x0000bd00ff937b82 */ /* 0x000e220000000800 */
[----:B------:R-:W-:Y:S01]  /*6f20*/  BSSY B1, `(.L_x_4131) ;  /* 0x0000005000017945 */ /* 0x000fe20003800000 */
[----:B------:R-:W-:Y:S01]  /*6f30*/  IMAD.MOV.U32 R127, RZ, RZ, R96 ;  /* 0x000000ffff7f7224 */ /* 0x000fe200078e0060 */
[----:B------:R-:W1:Y:S05]  /*6f40*/  SYNCS.PHASECHK.TRANS64.TRYWAIT P5, [R43+URZ+0x36890], R100 ;  /* 0x036890642b0075a7 */ /* 0x000e6a00080a017f */
[----:B------:R-:W2:Y:S01]  /*6f50*/  LDC.64 R128, c[0x0][0x300] ;  /* 0x0000c000ff807b82 */ /* 0x000ea20000000a00 */
[----:B-1----:R-:W-:Y:S05]  /*6f60*/  @!P5 BRA `(.L_x_4132) ;  /* 0x000001f400b0d947 */ /* 0x002fea0003800000 */
.L_x_4437:
[----:B------:R-:W-:Y:S05]  /*6f70*/  BSYNC B1 ;  /* 0x0000000000017941 */ /* 0x000fea0003800000 */
.L_x_4131:
[----:B------:R-:W-:Y:S01]  /*6f80*/  BSSY B1, `(.L_x_4133) ;  /* 0x0000191000017945 */ /* 0x000fe20003800000 */
[----:B0-----:R-:W-:-:S03]  /*6f90*/  IMAD.IADD R149, R147, 0x1, -R132 ;  /* 0x0000000193957824 */ /* 0x001fc600078e0a84 */
[----:B------:R-:W-:Y:S05]  /*6fa0*/  @P4 BRA `(.L_x_4134) ;  /* 0x0000001800384947 */ /* 0x000fea0003800000 */
[----:B------:R-:W-:Y:S01]  /*6fb0*/  ISETP.NE.AND P4, PT, R30, RZ, PT ;  /* 0x000000ff1e00720c */ /* 0x000fe20003f85270 */
[-C--:B--2---:R-:W-:Y:S01]  /*6fc0*/  IMAD R156, R150, R128.reuse, RZ ;  /* 0x00000080969c7224 */ /* 0x084fe200078e02ff */
[----:B------:R-:W-:Y:S01]  /*6fd0*/  BSSY B2, `(.L_x_4135) ;  /* 0x0000084000027945 */ /* 0x000fe20003800000 */
[----:B------:R-:W-:-:S04]  /*6fe0*/  IMAD.WIDE.U32 R130, R204, R128, R126 ;  /* 0x00000080cc827225 */ /* 0x000fc800078e007e */
[----:B------:R-:W-:-:S04]  /*6ff0*/  IMAD R156, R204, R129, R156 ;  /* 0x00000081cc9c7224 */ /* 0x000fc800078e029c */
[----:B------:R-:W-:Y:S02]  /*7000*/  IMAD.IADD R156, R156, 0x1, R131 ;  /* 0x000000019c9c7824 */ /* 0x000fe400078e0283 */
[----:B------:R-:W-:Y:S05]  /*7010*/  @!P4 BRA `(.L_x_4136) ;  /* 0x0000000400fcc947 */ /* 0x000fea0003800000 */
[----:B------:R-:W-:Y:S01]  /*7020*/  SEL R92, R132, R149, !P0 ;  /* 0x00000095845c7207 */ /* 0x000fe20004000000 */
[----:B------:R-:W-:Y:S01]  /*7030*/  BSSY B3, `(.L_x_4137) ;  /* 0x0000071000037945 */ /* 0x000fe20003800000 */
[----:B------:R-:W-:Y:S02]  /*7040*/  ISETP.GE.AND P4, PT, R18, R121, PT ;  /* 0x000000791200720c */ /* 0x000fe40003f86270 */
[----:B------:R-:W-:-:S04]  /*7050*/  SHF.R.S32.HI R93, RZ, 0x1f, R92 ;  /* 0x0000001fff5d7819 */ /* 0x000fc8000001145c */
[----:B------:R-:W-:-:S04]  /*7060*/  LEA.HI R93, R93, R92, RZ, 0x4 ;  /* 0x0000005c5d5d7211 */ /* 0x000fc800078f20ff */
[----:B------:R-:W-:-:S04]  /*7070*/  LEA.HI.SX32 R165, R93, R101, 0x1c ;  /* 0x000000655da57211 */ /* 0x000fc800078fe2ff */
[----:B------:R-:W-:-:S04]  /*7080*/  SHF.R.S32.HI R93, RZ, 0x1f, R165 ;  /* 0x0000001fff5d7819 */ /* 0x000fc800000114a5 */
[----:B------:R-:W-:Y:S01]  /*7090*/  LEA.HI R93, R93, R165, RZ, 0x3 ;  /* 0x000000a55d5d7211 */ /* 0x000fe200078f18ff */
[----:B------:R-:W-:-:S03]  /*70a0*/  IMAD.SHL.U32 R165, R165, 0x8, RZ ;  /* 0x00000008a5a57824 */ /* 0x000fc600078e00ff */
[----:B------:R-:W-:Y:S02]  /*70b0*/  SHF.R.S32.HI R93, RZ, 0x3, R93 ;  /* 0x00000003ff5d7819 */ /* 0x000fe4000001145d */
[----:B------:R-:W-:-:S03]  /*70c0*/  LOP3.LUT R92, R212, 0x38, R165, 0xf8, !PT ;  /* 0x00000038d45c7812 */ /* 0x000fc600078ef8a5 */
[----:B------:R-:W-:Y:S01]  /*70d0*/  IMAD R93, R93, 0x1c00, R214 ;  /* 0x00001c005d5d7824 */ /* 0x000fe200078e02d6 */
[----:B------:R-:W-:-:S05]  /*70e0*/  LOP3.LUT R92, R92, R213, RZ, 0x3c, !PT ;  /* 0x000000d55c5c7212 */ /* 0x000fca00078e3cff */
        /* <DEDUP_REMOVED lines=8> */
[--C-:B------:R-:W-:Y:S02]  /*7170*/  SHF.R.U64 R52, R52, 0x10, R53.reuse ;  /* 0x0000001034347819 */ /* 0x100fe40000001235 */
[----:B------:R-:W-:Y:S02]  /*7180*/  SHF.R.U32.HI R53, RZ, 0x10, R53 ;  /* 0x00000010ff357819 */ /* 0x000fe40000011635 */
[C---:B------:R-:W-:Y:S02]  /*7190*/  PRMT R52, R167.reuse, 0x5432, R52 ;  /* 0x00005432a7347816 */ /* 0x040fe40000000034 */
[----:B------:R-:W-:Y:S02]  /*71a0*/  PRMT R53, R167, 0x5410, R53 ;  /* 0x00005410a7357816 */ /* 0x000fe40000000035 */
[----:B------:R-:W-:Y:S02]  /*71b0*/  SHF.R.U64 R54, R54, 0x10, R55 ;  /* 0x0000001036367819 */ /* 0x000fe40000001237 */
[----:B------:R-:W-:-:S02]  /*71c0*/  SHF.R.U32.HI R167, RZ, 0x10, R65 ;  /* 0x00000010ffa77819 */ /* 0x000fc40000011641 */
[----:B------:R-:W-:Y:S02]  /*71d0*/  SHF.R.U64 R64, R64, 0x10, R65 ;  /* 0x0000001040407819 */ /* 0x000fe40000001241 */
[--C-:B------:R-:W-:Y:S02]  /*71e0*/  SHF.R.U64 R65, R66, 0x10, R67.reuse ;  /* 0x0000001042417819 */ /* 0x100fe40000001243 */
[----:B------:R-:W-:Y:S02]  /*71f0*/  PRMT R66, R168, 0x5432, R54 ;  /* 0x00005432a8427816 */ /* 0x000fe40000000036 */
[----:B------:R-:W-:Y:S02]  /*7200*/  SHF.R.U32.HI R67, RZ, 0x10, R67 ;  /* 0x00000010ff437819 */ /* 0x000fe40000011643 */
[----:B------:R-:W-:Y:S01]  /*7210*/  PRMT R54, R171, 0x5410, R167 ;  /* 0x00005410ab367816 */ /* 0x000fe200000000a7 */
[----:B0-----:R-:W-:Y:S01]  /*7220*/  IMAD.U32 R171, R97, 0x10000, RZ ;  /* 0x0001000061ab7824 */ /* 0x001fe200078e00ff */
[----:B------:R-:W-:Y:S01]  /*7230*/  SHF.R.U32.HI R55, RZ, 0x10, R55 ;  /* 0x00000010ff377819 */ /* 0x000fe20000011637 */
[----:B------:R-:W-:Y:S01]  /*7240*/  IMAD.U32 R167, R53, 0x10000, RZ ;  /* 0x0001000035a77824 */ /* 0x000fe200078e00ff */
[----:B------:R-:W-:Y:S01]  /*7250*/  PRMT R67, R170, 0x5410, R67 ;  /* 0x00005410aa437816 */ /* 0x000fe20000000043 */
[----:B------:R-:W-:Y:S01]  /*7260*/  IMAD.U32 R170, R54, 0x10000, RZ ;  /* 0x0001000036aa7824 */ /* 0x000fe200078e00ff */
[----:B------:R-:W-:-:S02]  /*7270*/  PRMT R55, R168, 0x5410, R55 ;  /* 0x00005410a8377816 */ /* 0x000fc40000000037 */
[----:B------:R-:W-:Y:S01]  /*7280*/  PRMT R64, R169, 0x5432, R64 ;  /* 0x00005432a9407816 */ /* 0x000fe20000000040 */
[-C--:B------:R-:W-:Y:S01]  /*7290*/  FMUL.FTZ R168, R171, R170.reuse ;  /* 0x000000aaaba87220 */ /* 0x080fe20000410000 */
[----:B------:R-:W-:Y:S01]  /*72a0*/  PRMT R65, R169, 0x5410, R65 ;  /* 0x00005410a9417816 */ /* 0x000fe20000000041 */
[----:B--2---:R-:W-:Y:S01]  /*72b0*/  IMAD.U32 R169, R93, 0x10000, RZ ;  /* 0x000100005da97824 */ /* 0x004fe200078e00ff */
[----:B------:R-:W-:Y:S02]  /*72c0*/  LOP3.LUT R54, R54, 0xffff0000, RZ, 0xc0, !PT ;  /* 0xffff000036367812 */ /* 0x000fe400078ec0ff */
[----:B------:R-:W-:Y:S01]  /*72d0*/  LOP3.LUT R97, R97, 0xffff0000, RZ, 0xc0, !PT ;  /* 0xffff000061617812 */ /* 0x000fe200078ec0ff */
[-C--:B------:R-:W-:Y:S01]  /*72e0*/  FFMA.FTZ R168, R169, R167.reuse, -R168 ;  /* 0x000000a7a9a87223 */ /* 0x080fe200000108a8 */
[----:B------:R-:W-:Y:S01]  /*72f0*/  FMUL.FTZ R167, R171, R167 ;  /* 0x000000a7aba77220 */ /* 0x000fe20000410000 */
[----:B------:R-:W-:Y:S01]  /*7300*/  LOP3.LUT R93, R93, 0xffff0000, RZ, 0xc0, !PT ;  /* 0xffff00005d5d7812 */ /* 0x000fe200078ec0ff */
[C---:B------:R-:W-:Y:S01]  /*7310*/  IMAD.U32 R171, R99.reuse, 0x10000, RZ ;  /* 0x0001000063ab7824 */ /* 0x040fe200078e00ff */
[----:B------:R-:W-:Y:S01]  /*7320*/  LOP3.LUT R99, R99, 0xffff0000, RZ, 0xc0, !PT ;  /* 0xffff000063637812 */ /* 0x000fe200078ec0ff */
[----:B------:R-:W-:Y:S01]  /*7330*/  FFMA.FTZ R167, R169, R170, R167 ;  /* 0x000000aaa9a77223 */ /* 0x000fe200000100a7 */
[----:B------:R-:W-:Y:S01]  /*7340*/  LOP3.LUT R169, R53, 0xffff0000, RZ, 0xc0, !PT ;  /* 0xffff000035a97812 */ /* 0x000fe200078ec0ff */
[----:B------:R-:W-:Y:S01]  /*7350*/  FMUL.FTZ R53, R97, R54 ;  /* 0x0000003661357220 */ /* 0x000fe20000410000 */
[C---:B------:R-:W-:Y:S01]  /*7360*/  IMAD.U32 R170, R67.reuse, 0x10000, RZ ;  /* 0x0001000043aa7824 */ /* 0x040fe200078e00ff */
[----:B------:R-:W-:-:S02]  /*7370*/  LOP3.LUT R67, R67, 0xffff0000, RZ, 0xc0, !PT ;  /* 0xffff000043437812 */ /* 0x000fc400078ec0ff */
[-C--:B------:R-:W-:Y:S01]  /*7380*/  FMUL.FTZ R97, R97, R169.reuse ;  /* 0x000000a961617220 */ /* 0x080fe20000410000 */
[----:B------:R-:W-:Y:S01]  /*7390*/  FFMA.FTZ R53, R93, R169, -R53 ;  /* 0x000000a95d357223 */ /* 0x000fe20000010835 */
[----:B------:R-:W-:Y:S02]  /*73a0*/  IMAD.U32 R169, R95, 0x10000, RZ ;  /* 0x000100005fa97824 */ /* 0x000fe400078e00ff */
[----:B------:R-:W-:Y:S01]  /*73b0*/  FFMA.FTZ R54, R93, R54, R97 ;  /* 0x000000365d367223 */ /* 0x000fe20000010061 */
[----:B------:R-:W-:Y:S02]  /*73c0*/  IMAD.U32 R97, R55, 0x10000, RZ ;  /* 0x0001000037617824 */ /* 0x000fe400078e00ff */
[----:B------:R-:W-:Y:S01]  /*73d0*/  FMUL.FTZ R93, R171, R170 ;  /* 0x000000aaab5d7220 */ /* 0x000fe20000410000 */
[----:B------:R-:W-:Y:S02]  /*73e0*/  F2FP.BF16.F32.PACK_AB R53, R53, R168 ;  /* 0x000000a83535723e */ /* 0x000fe400000010ff */
[----:B------:R-:W-:Y:S01]  /*73f0*/  F2FP.BF16.F32.PACK_AB R54, R54, R167 ;  /* 0x000000a73636723e */ /* 0x000fe200000010ff */
[-C--:B------:R-:W-:Y:S01]  /*7400*/  FFMA.FTZ R93, R169, R97.reuse, -R93 ;  /* 0x00000061a95d7223 */ /* 0x080fe2000001085d */
[----:B------:R-:W-:-:S04]  /*7410*/  FMUL.FTZ R97, R171, R97 ;  /* 0x00000061ab617220 */ /* 0x000fc80000410000 */
[----:B------:R-:W-:Y:S01]  /*7420*/  FFMA.FTZ R97, R169, R170, R97 ;  /* 0x000000aaa9617223 */ /* 0x000fe20000010061 */
[----:B------:R-:W-:Y:S02]  /*7430*/  LOP3.LUT R169, R55, 0xffff0000, RZ, 0xc0, !PT ;  /* 0xffff000037a97812 */ /* 0x000fe400078ec0ff */
[----:B------:R-:W-:Y:S01]  /*7440*/  LOP3.LUT R55, R95, 0xffff0000, RZ, 0xc0, !PT ;  /* 0xffff00005f377812 */ /* 0x000fe200078ec0ff */
[C---:B------:R-:W-:Y:S02]  /*7450*/  FMUL.FTZ R95, R99.reuse, R67 ;  /* 0x00000043635f7220 */ /* 0x040fe40000410000 */
[-C--:B------:R-:W-:Y:S02]  /*7460*/  FMUL.FTZ R99, R99, R169.reuse ;  /* 0x000000a963637220 */ /* 0x080fe40000410000 */
[C---:B------:R-:W-:Y:S02]  /*7470*/  FFMA.FTZ R95, R55.reuse, R169, -R95 ;  /* 0x000000a9375f7223 */ /* 0x040fe4000001085f */
[----:B------:R-:W-:Y:S01]  /*7480*/  FFMA.FTZ R99, R55, R67, R99 ;  /* 0x0000004337637223 */ /* 0x000fe20000010063 */
[C---:B------:R-:W-:Y:S01]  /*7490*/  IMAD.U32 R67, R64.reuse, 0x10000, RZ ;  /* 0x0001000040437824 */ /* 0x040fe200078e00ff */
[----:B------:R-:W-:Y:S01]  /*74a0*/  LOP3.LUT R64, R64, 0xffff0000, RZ, 0xc0, !PT ;  /* 0xffff000040407812 */ /* 0x000fe200078ec0ff */
[----:B------:R-:W-:Y:S01]  /*74b0*/  IMAD.U32 R55, R92, 0x10000, RZ ;  /* 0x000100005c377824 */ /* 0x000fe200078e00ff */
[----:B------:R-:W-:Y:S01]  /*74c0*/  F2FP.BF16.F32.PACK_AB R95, R95, R93 ;  /* 0x0000005d5f5f723e */ /* 0x000fe200000010ff */
[----:B------:R-:W-:Y:S01]  /*74d0*/  IMAD.U32 R93, R96, 0x10000, RZ ;  /* 0x00010000605d7824 */ /* 0x000fe200078e00ff */
[----:B------:R-:W-:Y:S01]  /*74e0*/  F2FP.BF16.F32.PACK_AB R99, R99, R97 ;  /* 0x000000616363723e */ /* 0x000fe200000010ff */
[C---:B------:R-:W-:Y:S01]  /*74f0*/  IMAD.U32 R97, R52.reuse, 0x10000, RZ ;  /* 0x0001000034617824 */ /* 0x040fe200078e00ff */
[----:B------:R-:W-:Y:S01]  /*7500*/  LOP3.LUT R52, R52, 0xffff0000, RZ, 0xc0, !PT ;  /* 0xffff000034347812 */ /* 0x000fe200078ec0ff */
[----:B------:R-:W-:-:S02]  /*7510*/  FMUL.FTZ R167, R93, R67 ;  /* 0x000000435da77220 */ /* 0x000fc40000410000 */
[-C--:B------:R-:W-:Y:S02]  /*7520*/  FMUL.FTZ R93, R93, R97.reuse ;  /* 0x000000615d5d7220 */ /* 0x080fe40000410000 */
[C---:B------:R-:W-:Y:S01]  /*7530*/  FFMA.FTZ R167, R55.reuse, R97, -R167 ;  /* 0x0000006137a77223 */ /* 0x040fe200000108a7 */
[----:B------:R-:W-:Y:S02]  /*7540*/  IMAD.U32 R97, R98, 0x10000, RZ ;  /* 0x0001000062617824 */ /* 0x000fe400078e00ff */
[----:B------:R-:W-:Y:S01]  /*7550*/  FFMA.FTZ R93, R55, R67, R93 ;  /* 0x00000043375d7223 */ /* 0x000fe2000001005d */
[----:B------:R-:W-:Y:S02]  /*7560*/  LOP3.LUT R55, R96, 0xffff0000, RZ, 0xc0, !PT ;  /* 0xffff000060377812 */ /* 0x000fe400078ec0ff */
[----:B------:R-:W-:-:S03]  /*7570*/  LOP3.LUT R67, R92, 0xffff0000, RZ, 0xc0, !PT ;  /* 0xffff00005c437812 */ /* 0x000fc600078ec0ff */
[C---:B------:R-:W-:Y:S01]  /*7580*/  FMUL.FTZ R92, R55.reuse, R64 ;  /* 0x00000040375c7220 */ /* 0x040fe20000410000 */
[----:B------:R-:W-:-:S03]  /*7590*/  FMUL.FTZ R55, R55, R52 ;  /* 0x0000003437377220 */ /* 0x000fc60000410000 */
[C---:B------:R-:W-:Y:S01]  /*75a0*/  FFMA.FTZ R52, R67.reuse, R52, -R92 ;  /* 0x0000003443347223 */ /* 0x040fe2000001085c */
[----:B------:R-:W-:Y:S01]  /*75b0*/  FFMA.FTZ R55, R67, R64, R55 ;  /* 0x0000004043377223 */ /* 0x000fe20000010037 */
[C---:B------:R-:W-:Y:S01]  /*75c0*/  IMAD.U32 R67, R65.reuse, 0x10000, RZ ;  /* 0x0001000041437824 */ /* 0x040fe200078e00ff */
[----:B------:R-:W-:Y:S01]  /*75d0*/  LOP3.LUT R65, R65, 0xffff0000, RZ, 0xc0, !PT ;  /* 0xffff000041417812 */ /* 0x000fe200078ec0ff */
[C---:B------:R-:W-:Y:S01]  /*75e0*/  IMAD.U32 R92, R66.reuse, 0x10000, RZ ;  /* 0x00010000425c7824 */ /* 0x040fe200078e00ff */
[----:B------:R-:W-:Y:S01]  /*75f0*/  LOP3.LUT R66, R66, 0xffff0000, RZ, 0xc0, !PT ;  /* 0xffff000042427812 */ /* 0x000fe200078ec0ff */
[C---:B------:R-:W-:Y:S01]  /*7600*/  FMUL.FTZ R96, R97.reuse, R67 ;  /* 0x0000004361607220 */ /* 0x040fe20000410000 */
[----:B------:R-:W-:Y:S02]  /*7610*/  IMAD.U32 R64, R94, 0x10000, RZ ;  /* 0x000100005e407824 */ /* 0x000fe400078e00ff */
[-C--:B------:R-:W-:Y:S01]  /*7620*/  FMUL.FTZ R97, R97, R92.reuse ;  /* 0x0000005c61617220 */ /* 0x080fe20000410000 */
[----:B------:R-:W-:Y:S01]  /*7630*/  F2FP.BF16.F32.PACK_AB R52, R52, R167 ;  /* 0x000000a73434723e */ /* 0x000fe200000010ff */
[----:B------:R-:W-:-:S02]  /*7640*/  FFMA.FTZ R96, R64, R92, -R96 ;  /* 0x0000005c40607223 */ /* 0x000fc40000010860 */
[----:B------:R-:W-:Y:S01]  /*7650*/  FFMA.FTZ R97, R64, R67, R97 ;  /* 0x0000004340617223 */ /* 0x000fe20000010061 */
[----:B------:R-:W-:Y:S02]  /*7660*/  LOP3.LUT R64, R98, 0xffff0000, RZ, 0xc0, !PT ;  /* 0xffff000062407812 */ /* 0x000fe400078ec0ff */
[----:B------:R-:W-:Y:S02]  /*7670*/  LOP3.LUT R67, R94, 0xffff0000, RZ, 0xc0, !PT ;  /* 0xffff00005e437812 */ /* 0x000fe400078ec0ff */
[----:B------:R-:W-:Y:S01]  /*7680*/  F2FP.BF16.F32.PACK_AB R55, R55, R93 ;  /* 0x0000005d3737723e */ /* 0x000fe200000010ff */
[CC--:B------:R-:W-:Y:S01]  /*7690*/  FMUL.FTZ R92, R64.reuse, R65.reuse ;  /* 0x00000041405c7220 */ /* 0x0c0fe20000410000 */
[-C--:B------:R-:W-:Y:S01]  /*76a0*/  FMUL.FTZ R64, R64, R66.reuse ;  /* 0x0000004240407220 */ /* 0x080fe20000410000 */
[----:B------:R-:W-:Y:S02]  /*76b0*/  IMAD.MOV.U32 R93, RZ, RZ, R53 ;  /* 0x000000ffff5d7224 */ /* 0x000fe400078e0035 */
[C---:B------:R-:W-:Y:S01]  /*76c0*/  FFMA.FTZ R92, R67.reuse, R66, -R92 ;  /* 0x00000042435c7223 */ /* 0x040fe2000001085c */
[----:B------:R-:W-:-:S04]  /*76d0*/  FFMA.FTZ R64, R67, R65, R64 ;  /* 0x0000004143407223 */ /* 0x000fc80000010040 */
[----:B------:R-:W-:Y:S01]  /*76e0*/  F2FP.BF16.F32.PACK_AB R94, R92, R96 ;  /* 0x000000605c5e723e */ /* 0x000fe200000010ff */
[----:B------:R-:W-:Y:S01]  /*76f0*/  IMAD.MOV.U32 R92, RZ, RZ, R52 ;  /* 0x000000ffff5c7224 */ /* 0x000fe200078e0034 */
[----:B------:R-:W-:Y:S01]  /*7700*/  F2FP.BF16.F32.PACK_AB R64, R64, R97 ;  /* 0x000000614040723e */ /* 0x000fe200000010ff */
[----:B------:R-:W-:Y:S02]  /*7710*/  IMAD.MOV.U32 R96, RZ, RZ, R55 ;  /* 0x000000ffff607224 */ /* 0x000fe400078e0037 */
[----:B------:R-:W-:Y:S02]  /*7720*/  IMAD.MOV.U32 R97, RZ, RZ, R54 ;  /* 0x000000ffff617224 */ /* 0x000fe400078e0036 */
[----:B------:R-:W-:-:S07]  /*7730*/  IMAD.MOV.U32 R98, RZ, RZ, R64 ;  /* 0x000000ffff627224 */ /* 0x000fce00078e0040 */
.L_x_4138:
[----:B------:R-:W-:Y:S05]  /*7740*/  BSYNC B3 ;  /* 0x0000000000037941 */ /* 0x000fea0003800000 */
.L_x_4137:
[----:B------:R-:W-:-:S13]  /*7750*/  ISETP.GE.AND P4, PT, R165, R147, PT ;  /* 0x00000093a500720c */ /* 0x000fda0003f86270 */
[--C-:B------:R-:W-:Y:S02]  /*7760*/  @!P4 SHF.R.S32.HI R55, RZ, 0x1f, R165.reuse ;  /* 0x0000001fff37c819 */ /* 0x100fe400000114a5 */
[----:B------:R-:W-:-:S04]  /*7770*/  @!P4 IADD3 R165, P5, P6, R118, R130, R165 ;  /* 0x0000008276a5c210 */ /* 0x000fc80007ebe0a5 */
[----:B------:R-:W-:Y:S02]  /*7780*/  @!P4 IADD3.X R55, R7, R156, R55, P5, P6 ;  /* 0x0000009c0737c210 */ /* 0x000fe40002fec437 */
[----:B------:R-:W-:-:S04]  /*7790*/  IADD3 R53, P5, P6, R118, R130, R25 ;  /* 0x0000008276357210 */ /* 0x000fc80007ebe019 */
[----:B------:R-:W-:Y:S02]  /*77a0*/  IADD3.X R54, R7, R156, R31, P5, P6 ;  /* 0x0000009c07367210 */ /* 0x000fe40002fec41f */
[----:B------:R-:W-:-:S04]  /*77b0*/  LEA R52, P5, R53, R124, 0x1 ;  /* 0x0000007c35347211 */ /* 0x000fc800078a08ff */
[----:B------:R-:W-:Y:S02]  /*77c0*/  LEA.HI.X R53, R53, R125, R54, 0x1, P5 ;  /* 0x0000007d35357211 */ /* 0x000fe400028f0c36 */
[----:B------:R-:W-:-:S03]  /*77d0*/  @!P4 LEA R54, P5, R165, R124, 0x1 ;  /* 0x0000007ca536c211 */ /* 0x000fc600078a08ff */
[----:B--2---:R2:W-:Y:S01]  /*77e0*/  STG.E.128 desc[UR60][R52.64], R92 ;  /* 0x0000005c34007986 */ /* 0x0045e2000c101d3c */
[----:B------:R-:W-:-:S05]  /*77f0*/  @!P4 LEA.HI.X R55, R165, R125, R55, 0x1, P5 ;  /* 0x0000007da537c211 */ /* 0x000fca00028f0c37 */
[----:B0-----:R2:W-:Y:S04]  /*7800*/  @!P4 STG.E.128 desc[UR60][R54.64], R96 ;  /* 0x000000603600c986 */ /* 0x0015e8000c101d3c */
.L_x_4136:
[----:B------:R-:W-:Y:S05]  /*7810*/  BSYNC B2 ;  /* 0x0000000000027941 */ /* 0x000fea0003800000 */
.L_x_4135:
[----:B------:R-:W-:Y:S01]  /*7820*/  ISETP.NE.AND P4, PT, R34, RZ, PT ;  /* 0x000000ff2200720c */ /* 0x000fe20003f85270 */
[----:B------:R-:W-:-:S12]  /*7830*/  BSSY B2, `(.L_x_4139) ;  /* 0x0000082000027945 */ /* 0x000fd80003800000 */
[----:B------:R-:W-:Y:S05]  /*7840*/  @!P4 BRA `(.L_x_4140) ;  /* 0x000000080000c947 */ /* 0x000fea0003800000 */
[----:B--2---:R-:W-:Y:S01]  /*7850*/  SEL R52, R132, R149, !P1 ;  /* 0x0000009584347207 */ /* 0x004fe20004800000 */
[----:B------:R-:W-:Y:S01]  /*7860*/  BSSY B3, `(.L_x_4141) ;  /* 0x0000074000037945 */ /* 0x000fe20003800000 */
[----:B------:R-:W-:Y:S02]  /*7870*/  IADD3 R92, P4, P5, R118, R130, R27 ;  /* 0x00000082765c7210 */ /* 0x000fe40007d9e01b */
[----:B------:R-:W-:Y:S02]  /*7880*/  SHF.R.S32.HI R53, RZ, 0x1f, R52 ;  /* 0x0000001fff357819 */ /* 0x000fe40000011434 */
[----:B------:R-:W-:Y:S02]  /*7890*/  IADD3.X R93, R7, R156, R32, P4, P5 ;  /* 0x0000009c075d7210 */ /* 0x000fe400027ea420 */
[----:B------:R-:W-:Y:S02]  /*78a0*/  LEA.HI R53, R53, R52, RZ, 0x4 ;  /* 0x0000003435357211 */ /* 0x000fe400078f20ff */
[----:B------:R-:W-:-:S02]  /*78b0*/  ISETP.GE.AND P4, PT, R0, R121, PT ;  /* 0x000000790000720c */ /* 0x000fc40003f86270 */
        /* <DEDUP_REMOVED lines=17> */
[----:B--2---:R-:W-:Y:S01]  /*79d0*/  IMAD.U32 R95, R53, 0x10000, RZ ;  /* 0x00010000355f7824 */ /* 0x004fe200078e00ff */
[----:B------:R-:W-:Y:S01]  /*79e0*/  SHF.R.U32.HI R98, RZ, 0x10, R49 ;  /* 0x00000010ff627819 */ /* 0x000fe20000011631 */
[----:B0-----:R-:W-:Y:S01]  /*79f0*/  IMAD.U32 R165, R65, 0x10000, RZ ;  /* 0x0001000041a57824 */ /* 0x001fe200078e00ff */
[----:B------:R-:W-:Y:S02]  /*7a00*/  PRMT R97, R181, 0x5410, R97 ;  /* 0x00005410b5617816 */ /* 0x000fe40000000061 */
[----:B------:R-:W-:Y:S02]  /*7a10*/  PRMT R98, R183, 0x5432, R98 ;  /* 0x00005432b7627816 */ /* 0x000fe40000000062 */
[----:B------:R-:W-:Y:S01]  /*7a20*/  SHF.R.U64 R48, R48, 0x10, R49 ;  /* 0x0000001030307819 */ /* 0x000fe20000001231 */
[C---:B------:R-:W-:Y:S01]  /*7a30*/  IMAD.U32 R99, R97.reuse, 0x10000, RZ ;  /* 0x0001000061637824 */ /* 0x040fe200078e00ff */
[----:B------:R-:W-:Y:S01]  /*7a40*/  SHF.R.U64 R49, R60, 0x10, R61 ;  /* 0x000000103c317819 */ /* 0x000fe2000000123d */
[C---:B------:R-:W-:Y:S01]  /*7a50*/  IMAD.U32 R96, R98.reuse, 0x10000, RZ ;  /* 0x0001000062607824 */ /* 0x040fe200078e00ff */
[----:B------:R-:W-:Y:S01]  /*7a60*/  LOP3.LUT R97, R97, 0xffff0000, RZ, 0xc0, !PT ;  /* 0xffff000061617812 */ /* 0x000fe200078ec0ff */
[----:B------:R-:W-:Y:S01]  /*7a70*/  FMUL.FTZ R167, R165, R99 ;  /* 0x00000063a5a77220 */ /* 0x000fe20000410000 */
[----:B------:R-:W-:Y:S01]  /*7a80*/  LOP3.LUT R61, R65, 0xffff0000, RZ, 0xc0, !PT ;  /* 0xffff0000413d7812 */ /* 0x000fe200078ec0ff */
[-C--:B------:R-:W-:Y:S01]  /*7a90*/  FMUL.FTZ R165, R165, R96.reuse ;  /* 0x00000060a5a57220 */ /* 0x080fe20000410000 */
[----:B------:R-:W-:Y:S01]  /*7aa0*/  LOP3.LUT R60, R98, 0xffff0000, RZ, 0xc0, !PT ;  /* 0xffff0000623c7812 */ /* 0x000fe200078ec0ff */
[----:B------:R-:W-:Y:S01]  /*7ab0*/  FFMA.FTZ R96, R95, R96, -R167 ;  /* 0x000000605f607223 */ /* 0x000fe200000108a7 */
[----:B------:R-:W-:Y:S01]  /*7ac0*/  LOP3.LUT R53, R53, 0xffff0000, RZ, 0xc0, !PT ;  /* 0xffff000035357812 */ /* 0x000fe200078ec0ff */
[C---:B------:R-:W-:Y:S01]  /*7ad0*/  FMUL.FTZ R65, R61.reuse, R97 ;  /* 0x000000613d417220 */ /* 0x040fe20000410000 */
[----:B------:R-:W-:Y:S01]  /*7ae0*/  SHF.R.U32.HI R98, RZ, 0x10, R51 ;  /* 0x00000010ff627819 */ /* 0x000fe20000011633 */
[-C--:B------:R-:W-:Y:S01]  /*7af0*/  FMUL.FTZ R61, R61, R60.reuse ;  /* 0x0000003c3d3d7220 */ /* 0x080fe20000410000 */
[----:B------:R-:W-:Y:S01]  /*7b00*/  FFMA.FTZ R95, R95, R99, R165 ;  /* 0x000000635f5f7223 */ /* 0x000fe200000100a5 */
[----:B------:R-:W-:Y:S01]  /*7b10*/  FFMA.FTZ R60, R53, R60, -R65 ;  /* 0x0000003c353c7223 */ /* 0x000fe20000010841 */
[----:B------:R-:W-:Y:S01]  /*7b20*/  PRMT R98, R181, 0x5432, R98 ;  /* 0x00005432b5627816 */ /* 0x000fe20000000062 */
[----:B------:R-:W-:Y:S01]  /*7b30*/  FFMA.FTZ R53, R53, R97, R61 ;  /* 0x0000006135357223 */ /* 0x000fe2000001003d */
[----:B------:R-:W-:Y:S01]  /*7b40*/  PRMT R97, R182, 0x5432, R48 ;  /* 0x00005432b6617816 */ /* 0x000fe20000000030 */
[C---:B------:R-:W-:Y:S01]  /*7b50*/  IMAD.U32 R165, R67.reuse, 0x10000, RZ ;  /* 0x0001000043a57824 */ /* 0x040fe200078e00ff */
[----:B------:R-:W-:Y:S01]  /*7b60*/  SHF.R.U32.HI R48, RZ, 0x10, R63 ;  /* 0x00000010ff307819 */ /* 0x000fe2000001163f */
[----:B------:R-:W-:Y:S01]  /*7b70*/  IMAD.U32 R65, R98, 0x10000, RZ ;  /* 0x0001000062417824 */ /* 0x000fe200078e00ff */
[----:B------:R-:W-:Y:S01]  /*7b80*/  LOP3.LUT R67, R67, 0xffff0000, RZ, 0xc0, !PT ;  /* 0xffff000043437812 */ /* 0x000fe200078ec0ff */
[----:B------:R-:W-:Y:S01]  /*7b90*/  IMAD.U32 R61, R55, 0x10000, RZ ;  /* 0x00010000373d7824 */ /* 0x000fe200078e00ff */
[----:B------:R-:W-:-:S02]  /*7ba0*/  PRMT R48, R180, 0x5432, R48 ;  /* 0x00005432b4307816 */ /* 0x000fc40000000030 */
[----:B------:R-:W-:Y:S02]  /*7bb0*/  PRMT R49, R180, 0x5410, R49 ;  /* 0x00005410b4317816 */ /* 0x000fe40000000031 */
[----:B------:R-:W-:Y:S01]  /*7bc0*/  SHF.R.U64 R50, R50, 0x10, R51 ;  /* 0x0000001032327819 */ /* 0x000fe20000001233 */
[----:B------:R-:W-:Y:S01]  /*7bd0*/  IMAD.U32 R99, R48, 0x10000, RZ ;  /* 0x0001000030637824 */ /* 0x000fe200078e00ff */
[----:B------:R-:W-:Y:S02]  /*7be0*/  LOP3.LUT R51, R49, 0xffff0000, RZ, 0xc0, !PT ;  /* 0xffff000031337812 */ /* 0x000fe400078ec0ff */
[----:B------:R-:W-:Y:S01]  /*7bf0*/  SHF.R.U64 R62, R62, 0x10, R63 ;  /* 0x000000103e3e7819 */ /* 0x000fe2000000123f */
[C---:B------:R-:W-:Y:S01]  /*7c00*/  FMUL.FTZ R167, R165.reuse, R99 ;  /* 0x00000063a5a77220 */ /* 0x040fe20000410000 */
[-C--:B------:R-:W-:Y:S01]  /*7c10*/  FMUL.FTZ R165, R165, R65.reuse ;  /* 0x00000041a5a57220 */ /* 0x080fe20000410000 */
[----:B------:R-:W-:Y:S02]  /*7c20*/  PRMT R50, R179, 0x5432, R50 ;  /* 0x00005432b3327816 */ /* 0x000fe40000000032 */
[C---:B------:R-:W-:Y:S01]  /*7c30*/  FFMA.FTZ R65, R61.reuse, R65, -R167 ;  /* 0x000000413d417223 */ /* 0x040fe200000108a7 */
[----:B------:R-:W-:Y:S01]  /*7c40*/  FFMA.FTZ R61, R61, R99, R165 ;  /* 0x000000633d3d7223 */ /* 0x000fe200000100a5 */
[----:B------:R-:W-:Y:S01]  /*7c50*/  LOP3.LUT R99, R98, 0xffff0000, RZ, 0xc0, !PT ;  /* 0xffff000062637812 */ /* 0x000fe200078ec0ff */
[----:B------:R-:W-:Y:S01]  /*7c60*/  IMAD.U32 R165, R97, 0x10000, RZ ;  /* 0x0001000061a57824 */ /* 0x000fe200078e00ff */
[----:B------:R-:W-:-:S02]  /*7c70*/  LOP3.LUT R98, R48, 0xffff0000, RZ, 0xc0, !PT ;  /* 0xffff000030627812 */ /* 0x000fc400078ec0ff */
[----:B------:R-:W-:Y:S02]  /*7c80*/  LOP3.LUT R48, R55, 0xffff0000, RZ, 0xc0, !PT ;  /* 0xffff000037307812 */ /* 0x000fe400078ec0ff */
[----:B------:R-:W-:Y:S01]  /*7c90*/  PRMT R62, R179, 0x5410, R62 ;  /* 0x00005410b33e7816 */ /* 0x000fe2000000003e */
[C---:B------:R-:W-:Y:S01]  /*7ca0*/  FMUL.FTZ R55, R67.reuse, R98 ;  /* 0x0000006243377220 */ /* 0x040fe20000410000 */
[-C--:B------:R-:W-:Y:S01]  /*7cb0*/  FMUL.FTZ R67, R67, R99.reuse ;  /* 0x0000006343437220 */ /* 0x080fe20000410000 */
[----:B------:R-:W-:Y:S02]  /*7cc0*/  F2FP.BF16.F32.PACK_AB R60, R60, R96 ;  /* 0x000000603c3c723e */ /* 0x000fe400000010ff */
[C---:B------:R-:W-:Y:S01]  /*7cd0*/  FFMA.FTZ R55, R48.reuse, R99, -R55 ;  /* 0x0000006330377223 */ /* 0x040fe20000010837 */
[----:B------:R-:W-:Y:S01]  /*7ce0*/  FFMA.FTZ R48, R48, R98, R67 ;  /* 0x0000006230307223 */ /* 0x000fe20000010043 */
[C---:B------:R-:W-:Y:S01]  /*7cf0*/  IMAD.U32 R99, R64.reuse, 0x10000, RZ ;  /* 0x0001000040637824 */ /* 0x040fe200078e00ff */
[----:B------:R-:W-:Y:S01]  /*7d00*/  LOP3.LUT R64, R64, 0xffff0000, RZ, 0xc0, !PT ;  /* 0xffff000040407812 */ /* 0x000fe200078ec0ff */
[----:B------:R-:W-:Y:S01]  /*7d10*/  IMAD.U32 R98, R49, 0x10000, RZ ;  /* 0x0001000031627824 */ /* 0x000fe200078e00ff */
[----:B------:R-:W-:Y:S01]  /*7d20*/  LOP3.LUT R49, R97, 0xffff0000, RZ, 0xc0, !PT ;  /* 0xffff000061317812 */ /* 0x000fe200078ec0ff */
[C---:B------:R-:W-:Y:S01]  /*7d30*/  IMAD.U32 R67, R52.reuse, 0x10000, RZ ;  /* 0x0001000034437824 */ /* 0x040fe200078e00ff */
[----:B------:R-:W-:Y:S01]  /*7d40*/  LOP3.LUT R52, R52, 0xffff0000, RZ, 0xc0, !PT ;  /* 0xffff000034347812 */ /* 0x000fe200078ec0ff */
[C---:B------:R-:W-:Y:S01]  /*7d50*/  FMUL.FTZ R63, R64.reuse, R51 ;  /* 0x00000033403f7220 */ /* 0x040fe20000410000 */
[C---:B------:R-:W-:Y:S01]  /*7d60*/  FMUL.FTZ R167, R99.reuse, R98 ;  /* 0x0000006263a77220 */ /* 0x040fe20000410000 */
[----:B------:R-:W-:Y:S01]  /*7d70*/  FMUL.FTZ R64, R64, R49 ;  /* 0x0000003140407220 */ /* 0x000fe20000410000 */
[----:B------:R-:W-:Y:S01]  /*7d80*/  FMUL.FTZ R99, R99, R165 ;  /* 0x000000a563637220 */ /* 0x000fe20000410000 */
[----:B------:R-:W-:Y:S01]  /*7d90*/  FFMA.FTZ R49, R52, R49, -R63 ;  /* 0x0000003134317223 */ /* 0x000fe2000001083f */
[----:B------:R-:W-:-:S02]  /*7da0*/  IMAD.U32 R97, R66, 0x10000, RZ ;  /* 0x0001000042617824 */ /* 0x000fc400078e00ff */
[----:B------:R-:W-:Y:S01]  /*7db0*/  FFMA.FTZ R51, R52, R51, R64 ;  /* 0x0000003334337223 */ /* 0x000fe20000010040 */
[----:B------:R-:W-:Y:S02]  /*7dc0*/  IMAD.U32 R63, R62, 0x10000, RZ ;  /* 0x000100003e3f7824 */ /* 0x000fe400078e00ff */
[C---:B------:R-:W-:Y:S01]  /*7dd0*/  FFMA.FTZ R167, R67.reuse, R165, -R167 ;  /* 0x000000a543a77223 */ /* 0x040fe200000108a7 */
[----:B------:R-:W-:Y:S02]  /*7de0*/  IMAD.U32 R64, R50, 0x10000, RZ ;  /* 0x0001000032407824 */ /* 0x000fe400078e00ff */
[----:B------:R-:W-:Y:S01]  /*7df0*/  FFMA.FTZ R99, R67, R98, R99 ;  /* 0x0000006243637223 */ /* 0x000fe20000010063 */
[C---:B------:R-:W-:Y:S01]  /*7e00*/  FMUL.FTZ R67, R97.reuse, R63 ;  /* 0x0000003f61437220 */ /* 0x040fe20000410000 */
[----:B------:R-:W-:Y:S02]  /*7e10*/  IMAD.U32 R52, R54, 0x10000, RZ ;  /* 0x0001000036347824 */ /* 0x000fe400078e00ff */
[----:B------:R-:W-:Y:S01]  /*7e20*/  FMUL.FTZ R97, R97, R64 ;  /* 0x0000004061617220 */ /* 0x000fe20000410000 */
[----:B------:R-:W-:-:S02]  /*7e30*/  LOP3.LUT R66, R66, 0xffff0000, RZ, 0xc0, !PT ;  /* 0xffff000042427812 */ /* 0x000fc400078ec0ff */
[----:B------:R-:W-:Y:S01]  /*7e40*/  LOP3.LUT R62, R62, 0xffff0000, RZ, 0xc0, !PT ;  /* 0xffff00003e3e7812 */ /* 0x000fe200078ec0ff */
[C---:B------:R-:W-:Y:S01]  /*7e50*/  FFMA.FTZ R67, R52.reuse, R64, -R67 ;  /* 0x0000004034437223 */ /* 0x040fe20000010843 */
[----:B------:R-:W-:Y:S01]  /*7e60*/  FFMA.FTZ R97, R52, R63, R97 ;  /* 0x0000003f34617223 */ /* 0x000fe20000010061 */
[----:B------:R-:W-:Y:S02]  /*7e70*/  LOP3.LUT R50, R50, 0xffff0000, RZ, 0xc0, !PT ;  /* 0xffff000032327812 */ /* 0x000fe400078ec0ff */
[----:B------:R-:W-:Y:S01]  /*7e80*/  LOP3.LUT R54, R54, 0xffff0000, RZ, 0xc0, !PT ;  /* 0xffff000036367812 */ /* 0x000fe200078ec0ff */
[C---:B------:R-:W-:Y:S01]  /*7e90*/  FMUL.FTZ R52, R66.reuse, R62 ;  /* 0x0000003e42347220 */ /* 0x040fe20000410000 */
[----:B------:R-:W-:Y:S01]  /*7ea0*/  F2FP.BF16.F32.PACK_AB R95, R53, R95 ;  /* 0x0000005f355f723e */ /* 0x000fe200000010ff */
[-C--:B------:R-:W-:Y:S01]  /*7eb0*/  FMUL.FTZ R66, R66, R50.reuse ;  /* 0x0000003242427220 */ /* 0x080fe20000410000 */
[----:B------:R-:W-:Y:S01]  /*7ec0*/  F2FP.BF16.F32.PACK_AB R48, R48, R61 ;  /* 0x0000003d3030723e */ /* 0x000fe200000010ff */
[C---:B------:R-:W-:Y:S01]  /*7ed0*/  FFMA.FTZ R52, R54.reuse, R50, -R52 ;  /* 0x0000003236347223 */ /* 0x040fe20000010834 */
[----:B------:R-:W-:Y:S01]  /*7ee0*/  F2FP.BF16.F32.PACK_AB R49, R49, R167 ;  /* 0x000000a73131723e */ /* 0x000fe200000010ff */
[----:B------:R-:W-:Y:S01]  /*7ef0*/  FFMA.FTZ R66, R54, R62, R66 ;  /* 0x0000003e36427223 */ /* 0x000fe20000010042 */
[----:B------:R-:W-:Y:S01]  /*7f00*/  F2FP.BF16.F32.PACK_AB R51, R51, R99 ;  /* 0x000000633333723e */ /* 0x000fe200000010ff */
[----:B------:R-:W-:Y:S01]  /*7f10*/  IMAD.MOV.U32 R53, RZ, RZ, R60 ;  /* 0x000000ffff357224 */ /* 0x000fe200078e003c */
[----:B------:R-:W-:Y:S01]  /*7f20*/  F2FP.BF16.F32.PACK_AB R67, R52, R67 ;  /* 0x000000433443723e */ /* 0x000fe200000010ff */
[----:B------:R-:W-:Y:S01]  /*7f30*/  IMAD.MOV.U32 R52, RZ, RZ, R49 ;  /* 0x000000ffff347224 */ /* 0x000fe200078e0031 */
[----:B------:R-:W-:Y:S01]  /*7f40*/  F2FP.BF16.F32.PACK_AB R55, R55, R65 ;  /* 0x000000413737723e */ /* 0x000fe200000010ff */
[----:B------:R-:W-:Y:S01]  /*7f50*/  IMAD.MOV.U32 R64, RZ, RZ, R51 ;  /* 0x000000ffff407224 */ /* 0x000fe200078e0033 */
[----:B------:R-:W-:Y:S01]  /*7f60*/  F2FP.BF16.F32.PACK_AB R66, R66, R97 ;  /* 0x000000614242723e */ /* 0x000fe200000010ff */
[----:B------:R-:W-:-:S02]  /*7f70*/  IMAD.MOV.U32 R54, RZ, RZ, R67 ;  /* 0x000000ffff367224 */ /* 0x000fc400078e0043 */
[----:B------:R-:W-:Y:S02]  /*7f80*/  IMAD.MOV.U32 R65, RZ, RZ, R95 ;  /* 0x000000ffff417224 */ /* 0x000fe400078e005f */
[----:B------:R-:W-:-:S07]  /*7f90*/  IMAD.MOV.U32 R67, RZ, RZ, R48 ;  /* 0x000000ffff437224 */ /* 0x000fce00078e0030 */
.L_x_4142:
[----:B------:R-:W-:Y:S05]  /*7fa0*/  BSYNC B3 ;  /* 0x0000000000037941 */ /* 0x000fea0003800000 */
.L_x_4141:
[----:B------:R-:W-:-:S13]  /*7fb0*/  ISETP.GE.AND P4, PT, R94, R147, PT ;  /* 0x000000935e00720c */ /* 0x000fda0003f86270 */
[--C-:B------:R-:W-:Y:S02]  /*7fc0*/  @!P4 SHF.R.S32.HI R51, RZ, 0x1f, R94.reuse ;  /* 0x0000001fff33c819 */ /* 0x100fe4000001145e */
[----:B------:R-:W-:-:S04]  /*7fd0*/  @!P4 IADD3 R94, P5, P6, R118, R130, R94 ;  /* 0x00000082765ec210 */ /* 0x000fc80007ebe05e */
[----:B------:R-:W-:Y:S02]  /*7fe0*/  @!P4 IADD3.X R51, R7, R156, R51, P5, P6 ;  /* 0x0000009c0733c210 */ /* 0x000fe40002fec433 */
[----:B------:R-:W-:-:S04]  /*7ff0*/  LEA R48, P5, R92, R124, 0x1 ;  /* 0x0000007c5c307211 */ /* 0x000fc800078a08ff */
[----:B------:R-:W-:Y:S02]  /*8000*/  LEA.HI.X R49, R92, R125, R93, 0x1, P5 ;  /* 0x0000007d5c317211 */ /* 0x000fe400028f0c5d */
[----:B------:R-:W-:-:S03]  /*8010*/  @!P4 LEA R50, P5, R94, R124, 0x1 ;  /* 0x0000007c5e32c211 */ /* 0x000fc600078a08ff */
[----:B--2---:R3:W-:Y:S01]  /*8020*/  STG.E.128 desc[UR60][R48.64], R52 ;  /* 0x0000003430007986 */ /* 0x0047e2000c101d3c */
[----:B------:R-:W-:-:S05]  /*8030*/  @!P4 LEA.HI.X R51, R94, R125, R51, 0x1, P5 ;  /* 0x0000007d5e33c211 */ /* 0x000fca00028f0c33 */
[----:B0-----:R3:W-:Y:S04]  /*8040*/  @!P4 STG.E.128 desc[UR60][R50.64], R64 ;  /* 0x000000403200c986 */ /* 0x0017e8000c101d3c */
.L_x_4140:
[----:B------:R-:W-:Y:S05]  /*8050*/  BSYNC B2 ;  /* 0x0000000000027941 */ /* 0x000fea0003800000 */
.L_x_4139:
[----:B------:R-:W-:-:S13]  /*8060*/  ISETP.NE.AND P4, PT, R35, RZ, PT ;  /* 0x000000ff2300720c */ /* 0x000fda0003f85270 */
[----:B------:R-:W-:Y:S05]  /*8070*/  @!P4 BRA `(.L_x_4134) ;  /* 0x000000080004c947 */ /* 0x000fea0003800000 */
[----:B---3--:R-:W3:Y:S01]  /*8080*/  LDL R48, [R1+0x8] ;  /* 0x0000080001307983 */ /* 0x008ee20000100800 */
[----:B------:R-:W-:Y:S01]  /*8090*/  IADD3 R60, P4, P5, R118, R130, R29 ;  /* 0x00000082763c7210 */ /* 0x000fe20007d9e01d */
[----:B------:R-:W-:Y:S03]  /*80a0*/  BSSY B2, `(.L_x_4143) ;  /* 0x0000074000027945 */ /* 0x000fe60003800000 */
[----:B------:R-:W-:Y:S02]  /*80b0*/  IADD3.X R61, R7, R156, R33, P4, P5 ;  /* 0x0000009c073d7210 */ /* 0x000fe400027ea421 */
[----:B------:R-:W-:Y:S02]  /*80c0*/  ISETP.GE.AND P4, PT, R3, R121, PT ;  /* 0x000000790300720c */ /* 0x000fe40003f86270 */
[----:B---3--:R-:W-:-:S04]  /*80d0*/  LOP3.LUT P6, RZ, R48, 0x1, RZ, 0xc0, !PT ;  /* 0x0000000130ff7812 */ /* 0x008fc800078cc0ff */
[----:B------:R-:W-:-:S04]  /*80e0*/  SEL R48, R132, R149, !P6 ;  /* 0x0000009584307207 */ /* 0x000fc80007000000 */
        /* <DEDUP_REMOVED lines=10> */
[----:B------:R-:W-:Y:S02]  /*8190*/  IMAD.IADD R49, R49, 0x1, R48 ;  /* 0x0000000131317824 */ /* 0x000fe400078e0230 */
[C---:B------:R-:W-:Y:S02]  /*81a0*/  IMAD R48, R17.reuse, 0x5400, R143 ;  /* 0x0000540011307824 */ /* 0x040fe400078e028f */
[----:B--2---:R-:W-:Y:S02]  /*81b0*/  IMAD R52, R17, 0x5400, R49 ;  /* 0x0000540011347824 */ /* 0x004fe400078e0231 */
        /* <DEDUP_REMOVED lines=9> */
[C---:B------:R-:W-:Y:S01]  /*8250*/  PRMT R63, R178.reuse, 0x5432, R63 ;  /* 0x00005432b23f7816 */ /* 0x040fe2000000003f */
[----:B------:R-:W-:Y:S01]  /*8260*/  IMAD.U32 R95, R55, 0x10000, RZ ;  /* 0x00010000375f7824 */ /* 0x000fe200078e00ff */
[----:B------:R-:W-:Y:S02]  /*8270*/  PRMT R178, R178, 0x5410, R65 ;  /* 0x00005410b2b27816 */ /* 0x000fe40000000041 */
[----:B------:R-:W-:Y:S01]  /*8280*/  LOP3.LUT R53, R53, 0xffff0000, RZ, 0xc0, !PT ;  /* 0xffff000035357812 */ /* 0x000fe200078ec0ff */
[C---:B------:R-:W-:Y:S01]  /*8290*/  IMAD.U32 R65, R63.reuse, 0x10000, RZ ;  /* 0x000100003f417824 */ /* 0x040fe200078e00ff */
[----:B------:R-:W-:Y:S01]  /*82a0*/  LOP3.LUT R63, R63, 0xffff0000, RZ, 0xc0, !PT ;  /* 0xffff00003f3f7812 */ /* 0x000fe200078ec0ff */
[C---:B------:R-:W-:Y:S01]  /*82b0*/  IMAD.U32 R67, R178.reuse, 0x10000, RZ ;  /* 0x00010000b2437824 */ /* 0x040fe200078e00ff */
[----:B------:R-:W-:-:S02]  /*82c0*/  LOP3.LUT R178, R178, 0xffff0000, RZ, 0xc0, !PT ;  /* 0xffff0000b2b27812 */ /* 0x000fc400078ec0ff */
[----:B------:R-:W-:Y:S01]  /*82d0*/  LOP3.LUT R49, R49, 0xffff0000, RZ, 0xc0, !PT ;  /* 0xffff000031317812 */ /* 0x000fe200078ec0ff */
[C---:B------:R-:W-:Y:S01]  /*82e0*/  FMUL.FTZ R92, R64.reuse, R67 ;  /* 0x00000043405c7220 */ /* 0x040fe20000410000 */
[-C--:B------:R-:W-:Y:S01]  /*82f0*/  FMUL.FTZ R64, R64, R65.reuse ;  /* 0x0000004140407220 */ /* 0x080fe20000410000 */
[----:B------:R-:W-:Y:S02]  /*8300*/  LOP3.LUT R55, R55, 0xffff0000, RZ, 0xc0, !PT ;  /* 0xffff000037377812 */ /* 0x000fe400078ec0ff */
[C---:B------:R-:W-:Y:S01]  /*8310*/  FFMA.FTZ R65, R66.reuse, R65, -R92 ;  /* 0x0000004142417223 */ /* 0x040fe2000001085c */
[----:B------:R-:W-:Y:S01]  /*8320*/  FFMA.FTZ R64, R66, R67, R64 ;  /* 0x0000004342407223 */ /* 0x000fe20000010040 */
[CC--:B------:R-:W-:Y:S01]  /*8330*/  FMUL.FTZ R66, R53.reuse, R178.reuse ;  /* 0x000000b235427220 */ /* 0x0c0fe20000410000 */
[-C--:B------:R-:W-:Y:S01]  /*8340*/  FMUL.FTZ R67, R53, R63.reuse ;  /* 0x0000003f35437220 */ /* 0x080fe20000410000 */
[----:B------:R-:W-:Y:S02]  /*8350*/  SHF.R.U64 R56, R56, 0x10, R57 ;  /* 0x0000001038387819 */ /* 0x000fe40000001239 */
[C---:B------:R-:W-:Y:S01]  /*8360*/  FFMA.FTZ R53, R49.reuse, R63, -R66 ;  /* 0x0000003f31357223 */ /* 0x040fe20000010842 */
[----:B------:R-:W-:Y:S01]  /*8370*/  SHF.R.U32.HI R63, RZ, 0x10, R59 ;  /* 0x00000010ff3f7819 */ /* 0x000fe2000001163b */
[----:B------:R-:W-:Y:S01]  /*8380*/  FFMA.FTZ R49, R49, R178, R67 ;  /* 0x000000b231317223 */ /* 0x000fe20000010043 */
[----:B------:R-:W-:Y:S01]  /*8390*/  SHF.R.U32.HI R66, RZ, 0x10, R47 ;  /* 0x00000010ff427819 */ /* 0x000fe2000001162f */
[----:B------:R-:W-:Y:S01]  /*83a0*/  IMAD.U32 R67, R51, 0x10000, RZ ;  /* 0x0001000033437824 */ /* 0x000fe200078e00ff */
[----:B------:R-:W-:-:S02]  /*83b0*/  PRMT R63, R177, 0x5410, R63 ;  /* 0x00005410b13f7816 */ /* 0x000fc4000000003f */
[----:B------:R-:W-:Y:S02]  /*83c0*/  PRMT R66, R177, 0x5432, R66 ;  /* 0x00005432b1427816 */ /* 0x000fe40000000042 */
        /* <DEDUP_REMOVED lines=8> */
[----:B------:R-:W-:Y:S01]  /*8450*/  PRMT R56, R176, 0x5432, R56 ;  /* 0x00005432b0387816 */ /* 0x000fe20000000038 */
[C---:B------:R-:W-:Y:S01]  /*8460*/  FFMA.FTZ R94, R67.reuse, R93, -R94 ;  /* 0x0000005d435e7223 */ /* 0x040fe2000001085e */
[----:B------:R-:W-:Y:S01]  /*8470*/  SHF.R.U64 R46, R46, 0x10, R47 ;  /* 0x000000102e2e7819 */ /* 0x000fe2000000122f */
[----:B------:R-:W-:Y:S01]  /*8480*/  FFMA.FTZ R95, R67, R92, R95 ;  /* 0x0000005c435f7223 */ /* 0x000fe2000001005f */
[----:B------:R-:W-:Y:S01]  /*8490*/  FMUL.FTZ R67, R55, R63 ;  /* 0x0000003f37437220 */ /* 0x000fe20000410000 */
[----:B------:R-:W-:Y:S01]  /*84a0*/  PRMT R44, R175, 0x5432, R44 ;  /* 0x00005432af2c7816 */ /* 0x000fe2000000002c */
[----:B------:R-:W-:Y:S01]  /*84b0*/  FMUL.FTZ R55, R55, R66 ;  /* 0x0000004237377220 */ /* 0x000fe20000410000 */
[----:B------:R-:W-:-:S02]  /*84c0*/  IMAD.U32 R47, R52, 0x10000, RZ ;  /* 0x00010000342f7824 */ /* 0x000fc400078e00ff */
[C---:B------:R-:W-:Y:S01]  /*84d0*/  FFMA.FTZ R67, R57.reuse, R66, -R67 ;  /* 0x0000004239437223 */ /* 0x040fe20000010843 */
[----:B------:R-:W-:Y:S02]  /*84e0*/  IMAD.U32 R66, R56, 0x10000, RZ ;  /* 0x0001000038427824 */ /* 0x000fe400078e00ff */
[----:B------:R-:W-:Y:S01]  /*84f0*/  FFMA.FTZ R55, R57, R63, R55 ;  /* 0x0000003f39377223 */ /* 0x000fe20000010037 */
[----:B------:R-:W-:Y:S01]  /*8500*/  IMAD.U32 R45, R48, 0x10000, RZ ;  /* 0x00010000302d7824 */ /* 0x000fe200078e00ff */
[----:B------:R-:W-:Y:S01]  /*8510*/  LOP3.LUT R52, R52, 0xffff0000, RZ, 0xc0, !PT ;  /* 0xffff000034347812 */ /* 0x000fe200078ec0ff */
[----:B------:R-:W-:Y:S01]  /*8520*/  IMAD.U32 R57, R44, 0x10000, RZ ;  /* 0x000100002c397824 */ /* 0x000fe200078e00ff */
[----:B------:R-:W-:Y:S01]  /*8530*/  LOP3.LUT R56, R56, 0xffff0000, RZ, 0xc0, !PT ;  /* 0xffff000038387812 */ /* 0x000fe200078ec0ff */
[C---:B------:R-:W-:Y:S01]  /*8540*/  FMUL.FTZ R63, R47.reuse, R66 ;  /* 0x000000422f3f7220 */ /* 0x040fe20000410000 */
[----:B------:R-:W-:Y:S01]  /*8550*/  SHF.R.U64 R58, R58, 0x10, R59 ;  /* 0x000000103a3a7819 */ /* 0x000fe2000000123b */
[-C--:B------:R-:W-:Y:S01]  /*8560*/  FMUL.FTZ R47, R47, R57.reuse ;  /* 0x000000392f2f7220 */ /* 0x080fe20000410000 */
[----:B------:R-:W-:Y:S01]  /*8570*/  LOP3.LUT R48, R48, 0xffff0000, RZ, 0xc0, !PT ;  /* 0xffff000030307812 */ /* 0x000fe200078ec0ff */
[----:B------:R-:W-:Y:S01]  /*8580*/  FFMA.FTZ R63, R45, R57, -R63 ;  /* 0x000000392d3f7223 */ /* 0x000fe2000001083f */
[----:B------:R-:W-:Y:S01]  /*8590*/  LOP3.LUT R44, R44, 0xffff0000, RZ, 0xc0, !PT ;  /* 0xffff00002c2c7812 */ /* 0x000fe200078ec0ff */
[----:B------:R-:W-:Y:S01]  /*85a0*/  FMUL.FTZ R57, R52, R56 ;  /* 0x0000003834397220 */ /* 0x000fe20000410000 */
[----:B------:R-:W-:Y:S01]  /*85b0*/  PRMT R58, R176, 0x5410, R58 ;  /* 0x00005410b03a7816 */ /* 0x000fe2000000003a */
[----:B------:R-:W-:Y:S01]  /*85c0*/  IMAD.U32 R59, R54, 0x10000, RZ ;  /* 0x00010000363b7824 */ /* 0x000fe200078e00ff */
[----:B------:R-:W-:Y:S01]  /*85d0*/  PRMT R46, R175, 0x5410, R46 ;  /* 0x00005410af2e7816 */ /* 0x000fe2000000002e */
[-C--:B------:R-:W-:Y:S01]  /*85e0*/  FMUL.FTZ R52, R52, R44.reuse ;  /* 0x0000002c34347220 */ /* 0x080fe20000410000 */
[----:B------:R-:W-:Y:S01]  /*85f0*/  FFMA.FTZ R57, R48, R44, -R57 ;  /* 0x0000002c30397223 */ /* 0x000fe20000010839 */
[----:B------:R-:W-:Y:S01]  /*8600*/  IMAD.U32 R44, R58, 0x10000, RZ ;  /* 0x000100003a2c7824 */ /* 0x000fe200078e00ff */
[----:B------:R-:W-:Y:S01]  /*8610*/  LOP3.LUT R54, R54, 0xffff0000, RZ, 0xc0, !PT ;  /* 0xffff000036367812 */ /* 0x000fe200078ec0ff */
[----:B------:R-:W-:Y:S01]  /*8620*/  FFMA.FTZ R47, R45, R66, R47 ;  /* 0x000000422d2f7223 */ /* 0x000fe2000001002f */
[----:B------:R-:W-:Y:S01]  /*8630*/  LOP3.LUT R58, R58, 0xffff0000, RZ, 0xc0, !PT ;  /* 0xffff00003a3a7812 */ /* 0x000fe200078ec0ff */
[C---:B------:R-:W-:Y:S01]  /*8640*/  IMAD.U32 R51, R50.reuse, 0x10000, RZ ;  /* 0x0001000032337824 */ /* 0x040fe200078e00ff */
[----:B------:R-:W-:Y:S01]  /*8650*/  LOP3.LUT R50, R50, 0xffff0000, RZ, 0xc0, !PT ;  /* 0xffff000032327812 */ /* 0x000fe200078ec0ff */
[C---:B------:R-:W-:Y:S01]  /*8660*/  IMAD.U32 R45, R46.reuse, 0x10000, RZ ;  /* 0x000100002e2d7824 */ /* 0x040fe200078e00ff */
[----:B------:R-:W-:Y:S01]  /*8670*/  LOP3.LUT R46, R46, 0xffff0000, RZ, 0xc0, !PT ;  /* 0xffff00002e2e7812 */ /* 0x000fe200078ec0ff */
[----:B------:R-:W-:Y:S01]  /*8680*/  FFMA.FTZ R52, R48, R56, R52 ;  /* 0x0000003830347223 */ /* 0x000fe20000010034 */
[C---:B------:R-:W-:Y:S01]  /*8690*/  FMUL.FTZ R48, R59.reuse, R44 ;  /* 0x0000002c3b307220 */ /* 0x040fe20000410000 */
[C---:B------:R-:W-:Y:S01]  /*86a0*/  FMUL.FTZ R56, R54.reuse, R58 ;  /* 0x0000003a36387220 */ /* 0x040fe20000410000 */
[-C--:B------:R-:W-:Y:S01]  /*86b0*/  FMUL.FTZ R59, R59, R45.reuse ;  /* 0x0000002d3b3b7220 */ /* 0x080fe20000410000 */
[-C--:B------:R-:W-:Y:S01]  /*86c0*/  FMUL.FTZ R54, R54, R46.reuse ;  /* 0x0000002e36367220 */ /* 0x080fe20000410000 */
[----:B------:R-:W-:Y:S01]  /*86d0*/  FFMA.FTZ R48, R51, R45, -R48 ;  /* 0x0000002d33307223 */ /* 0x000fe20000010830 */
[C---:B------:R-:W-:Y:S01]  /*86e0*/  FFMA.FTZ R56, R50.reuse, R46, -R56 ;  /* 0x0000002e32387223 */ /* 0x040fe20000010838 */
[----:B------:R-:W-:Y:S01]  /*86f0*/  F2FP.BF16.F32.PACK_AB R53, R53, R65 ;  /* 0x000000413535723e */ /* 0x000fe200000010ff */
[----:B------:R-:W-:Y:S01]  /*8700*/  FFMA.FTZ R59, R51, R44, R59 ;  /* 0x0000002c333b7223 */ /* 0x000fe2000001003b */
[----:B------:R-:W-:Y:S01]  /*8710*/  FFMA.FTZ R54, R50, R58, R54 ;  /* 0x0000003a32367223 */ /* 0x000fe20000010036 */
[----:B------:R-:W-:-:S02]  /*8720*/  F2FP.BF16.F32.PACK_AB R67, R67, R94 ;  /* 0x0000005e4343723e */ /* 0x000fc400000010ff */
        /* <DEDUP_REMOVED lines=11> */
.L_x_4144:
[----:B------:R-:W-:Y:S05]  /*87e0*/  BSYNC B2 ;  /* 0x0000000000027941 */ /* 0x000fea0003800000 */
.L_x_4143:
[----:B------:R-:W-:-:S13]  /*87f0*/  ISETP.GE.AND P4, PT, R62, R147, PT ;  /* 0x000000933e00720c */ /* 0x000fda0003f86270 */
[--C-:B------:R-:W-:Y:S02]  /*8800*/  @!P4 SHF.R.S32.HI R44, RZ, 0x1f, R62.reuse ;  /* 0x0000001fff2cc819 */ /* 0x100fe4000001143e */
[----:B------:R-:W-:-:S04]  /*8810*/  @!P4 IADD3 R62, P5, P6, R118, R130, R62 ;  /* 0x00000082763ec210 */ /* 0x000fc80007ebe03e */
[----:B------:R-:W-:Y:S02]  /*8820*/  @!P4 IADD3.X R156, R7, R156, R44, P5, P6 ;  /* 0x0000009c079cc210 */ /* 0x000fe40002fec42c */
[----:B------:R-:W-:-:S04]  /*8830*/  LEA R44, P5, R60, R124, 0x1 ;  /* 0x0000007c3c2c7211 */ /* 0x000fc800078a08ff */
[----:B------:R-:W-:Y:S02]  /*8840*/  LEA.HI.X R45, R60, R125, R61, 0x1, P5 ;  /* 0x0000007d3c2d7211 */ /* 0x000fe400028f0c3d */
[----:B------:R-:W-:-:S03]  /*8850*/  @!P4 LEA R46, P5, R62, R124, 0x1 ;  /* 0x0000007c3e2ec211 */ /* 0x000fc600078a08ff */
[----:B0-----:R0:W-:Y:S01]  /*8860*/  STG.E.128 desc[UR60][R44.64], R48 ;  /* 0x000000302c007986 */ /* 0x0011e2000c101d3c */
[----:B------:R-:W-:-:S05]  /*8870*/  @!P4 LEA.HI.X R47, R62, R125, R156, 0x1, P5 ;  /* 0x0000007d3e2fc211 */ /* 0x000fca00028f0c9c */
[----:B--2---:R0:W-:Y:S04]  /*8880*/  @!P4 STG.E.128 desc[UR60][R46.64], R52 ;  /* 0x000000342e00c986 */ /* 0x0041e8000c101d3c */
.L_x_4134:
[----:B------:R-:W-:Y:S05]  /*8890*/  BSYNC B1 ;  /* 0x0000000000017941 */ /* 0x000fea0003800000 */
.L_x_4133:
[-C--:B0-2---:R-:W-:Y:S02]  /*88a0*/  IMAD R44, R151, R128.reuse, RZ ;  /* 0x00000080972c7224 */ /* 0x085fe400078e02ff */
        /* <DEDUP_REMOVED lines=9> */
[----:B------:R-:W-:Y:S02]  /*8940*/  IADD3 R47, P3, P4, R118, R126, R25 ;  /* 0x0000007e762f7210 */ /* 0x000fe40007c7e019 */
[----:B------:R-:W-:Y:S02]  /*8950*/  SHF.R.S32.HI R45, RZ, 0x1f, R44 ;  /* 0x0000001fff2d7819 */ /* 0x000fe4000001142c */
[----:B---3--:R-:W-:Y:S02]  /*8960*/  IADD3.X R48, R7, R56, R31, P3, P4 ;  /* 0x0000003807307210 */ /* 0x008fe40001fe841f */
[----:B------:R-:W-:Y:S02]  /*8970*/  LEA.HI R44, R45, R44, RZ, 0x4 ;  /* 0x0000002c2d2c7211 */ /* 0x000fe400078f20ff */
[----:B------:R-:W-:-:S02]  /*8980*/  SHF.R.U32.HI R50, RZ, 0x3, R206 ;  /* 0x00000003ff327819 */ /* 0x000fc400000116ce */
[----:B------:R-:W-:-:S05]  /*8990*/  LEA.HI.SX32 R49, R44, R101, 0x1c ;  /* 0x000000652c317211 */ /* 0x000fca00078fe2ff */
[----:B------:R-:W-:-:S05]  /*89a0*/  IMAD.SHL.U32 R45, R49, 0x8, RZ ;  /* 0x00000008312d7824 */ /* 0x000fca00078e00ff */
[----:B------:R-:W-:-:S13]  /*89b0*/  ISETP.GE.AND P3, PT, R45, R147, PT ;  /* 0x000000932d00720c */ /* 0x000fda0003f66270 */
[--C-:B------:R-:W-:Y:S02]  /*89c0*/  @!P3 SHF.R.S32.HI R46, RZ, 0x1f, R45.reuse ;  /* 0x0000001fff2eb819 */ /* 0x100fe4000001142d */
[--C-:B------:R-:W-:Y:S02]  /*89d0*/  @!P3 IADD3 R44, P4, P5, R118, R126, R45.reuse ;  /* 0x0000007e762cb210 */ /* 0x100fe40007d9e02d */
[----:B------:R-:W-:Y:S02]  /*89e0*/  LOP3.LUT R45, R206, 0x38, R45, 0xf8, !PT ;  /* 0x00000038ce2d7812 */ /* 0x000fe400078ef82d */
[----:B------:R-:W-:Y:S02]  /*89f0*/  @!P3 IADD3.X R46, R7, R56, R46, P4, P5 ;  /* 0x00000038072eb210 */ /* 0x000fe400027ea42e */
[----:B------:R-:W-:Y:S02]  /*8a00*/  LEA R52, P4, R47, R124, 0x1 ;  /* 0x0000007c2f347211 */ /* 0x000fe400078808ff */
[----:B------:R-:W-:-:S02]  /*8a10*/  LOP3.LUT R45, R45, R50, RZ, 0x3c, !PT ;  /* 0x000000322d2d7212 */ /* 0x000fc400078e3cff */
        /* <DEDUP_REMOVED lines=26> */
[----:B------:R-:W-:Y:S01]  /*8bc0*/  PRMT R76, R172, 0x5432, R76 ;  /* 0x00005432ac4c7816 */ /* 0x000fe2000000004c */
[----:B------:R-:W-:Y:S01]  /*8bd0*/  IMAD.U32 R65, R46, 0x10000, RZ ;  /* 0x000100002e417824 */ /* 0x000fe200078e00ff */
[----:B------:R-:W-:-:S02]  /*8be0*/  SHF.R.U64 R58, R78, 0x10, R79 ;  /* 0x000000104e3a7819 */ /* 0x000fc4000000124f */
[----:B------:R-:W-:Y:S01]  /*8bf0*/  SHF.R.U32.HI R78, RZ, 0x10, R79 ;  /* 0x00000010ff4e7819 */ /* 0x000fe2000001164f */
[----:B------:R-:W-:Y:S01]  /*8c00*/  IMAD.U32 R79, R88, 0x10000, RZ ;  /* 0x00010000584f7824 */ /* 0x000fe200078e00ff */
[--C-:B------:R-:W-:Y:S01]  /*8c10*/  SHF.R.U64 R60, R90, 0x10, R91.reuse ;  /* 0x000000105a3c7819 */ /* 0x100fe2000000125b */
[----:B------:R-:W-:Y:S01]  /*8c20*/  IMAD.U32 R89, R76, 0x10000, RZ ;  /* 0x000100004c597824 */ /* 0x000fe200078e00ff */
[----:B------:R-:W-:Y:S02]  /*8c30*/  SHF.R.U32.HI R90, RZ, 0x10, R91 ;  /* 0x00000010ff5a7819 */ /* 0x000fe4000001165b */
[----:B------:R-:W-:Y:S01]  /*8c40*/  LOP3.LUT R64, R49, 0xffff0000, RZ, 0xc0, !PT ;  /* 0xffff000031407812 */ /* 0x000fe200078ec0ff */
[----:B------:R-:W-:Y:S01]  /*8c50*/  IMAD.U32 R49, R48, 0x10000, RZ ;  /* 0x0001000030317824 */ /* 0x000fe200078e00ff */
[----:B------:R-:W-:Y:S01]  /*8c60*/  PRMT R91, R173, 0x5410, R60 ;  /* 0x00005410ad5b7816 */ /* 0x000fe2000000003c */
[C---:B------:R-:W-:Y:S01]  /*8c70*/  FMUL.FTZ R60, R63.reuse, R79 ;  /* 0x0000004f3f3c7220 */ /* 0x040fe20000410000 */
[----:B------:R-:W-:Y:S01]  /*8c80*/  LOP3.LUT R88, R88, 0xffff0000, RZ, 0xc0, !PT ;  /* 0xffff000058587812 */ /* 0x000fe200078ec0ff */
[-C--:B------:R-:W-:Y:S01]  /*8c90*/  FMUL.FTZ R63, R63, R89.reuse ;  /* 0x000000593f3f7220 */ /* 0x080fe20000410000 */
[----:B------:R-:W-:Y:S01]  /*8ca0*/  PRMT R90, R173, 0x5432, R90 ;  /* 0x00005432ad5a7816 */ /* 0x000fe2000000005a */
[----:B------:R-:W-:Y:S01]  /*8cb0*/  FFMA.FTZ R60, R61, R89, -R60 ;  /* 0x000000593d3c7223 */ /* 0x000fe2000001083c */
[----:B------:R-:W-:Y:S01]  /*8cc0*/  PRMT R78, R166, 0x5432, R78 ;  /* 0x00005432a64e7816 */ /* 0x000fe2000000004e */
[----:B------:R-:W-:Y:S01]  /*8cd0*/  FMUL.FTZ R92, R64, R88 ;  /* 0x00000058405c7220 */ /* 0x000fe20000410000 */
[----:B------:R-:W-:Y:S01]  /*8ce0*/  LOP3.LUT R62, R45, 0xffff0000, RZ, 0xc0, !PT ;  /* 0xffff00002d3e7812 */ /* 0x000fe200078ec0ff */
[----:B------:R-:W-:Y:S01]  /*8cf0*/  IMAD.U32 R89, R90, 0x10000, RZ ;  /* 0x000100005a597824 */ /* 0x000fe200078e00ff */
[----:B------:R-:W-:Y:S01]  /*8d00*/  LOP3.LUT R76, R76, 0xffff0000, RZ, 0xc0, !PT ;  /* 0xffff00004c4c7812 */ /* 0x000fe200078ec0ff */
[----:B------:R-:W-:Y:S01]  /*8d10*/  FFMA.FTZ R63, R61, R79, R63 ;  /* 0x0000004f3d3f7223 */ /* 0x000fe2000001003f */
[----:B------:R-:W-:Y:S01]  /*8d20*/  IMAD.U32 R61, R78, 0x10000, RZ ;  /* 0x000100004e3d7824 */ /* 0x000fe200078e00ff */
[----:B------:R-:W-:Y:S01]  /*8d30*/  LOP3.LUT R51, R51, 0xffff0000, RZ, 0xc0, !PT ;  /* 0xffff000033337812 */ /* 0x000fe200078ec0ff */
[----:B------:R-:W-:-:S02]  /*8d40*/  IMAD.U32 R45, R44, 0x10000, RZ ;  /* 0x000100002c2d7824 */ /* 0x000fc400078e00ff */
[-C--:B------:R-:W-:Y:S01]  /*8d50*/  FMUL.FTZ R64, R64, R76.reuse ;  /* 0x0000004c40407220 */ /* 0x080fe20000410000 */
[----:B------:R-:W-:Y:S01]  /*8d60*/  FFMA.FTZ R92, R62, R76, -R92 ;  /* 0x0000004c3e5c7223 */ /* 0x000fe2000001085c */
[C---:B------:R-:W-:Y:S01]  /*8d70*/  FMUL.FTZ R76, R67.reuse, R89 ;  /* 0x00000059434c7220 */ /* 0x040fe20000410000 */
[----:B------:R-:W-:Y:S01]  /*8d80*/  LOP3.LUT R90, R90, 0xffff0000, RZ, 0xc0, !PT ;  /* 0xffff00005a5a7812 */ /* 0x000fe200078ec0ff */
[-C--:B------:R-:W-:Y:S01]  /*8d90*/  FMUL.FTZ R67, R67, R61.reuse ;  /* 0x0000003d43437220 */ /* 0x080fe20000410000 */
[----:B------:R-:W-:Y:S01]  /*8da0*/  PRMT R59, R174, 0x5410, R59 ;  /* 0x00005410ae3b7816 */ /* 0x000fe2000000003b */
[----:B------:R-:W-:Y:S01]  /*8db0*/  FFMA.FTZ R76, R66, R61, -R76 ;  /* 0x0000003d424c7223 */ /* 0x000fe2000001084c */
[----:B------:R-:W-:Y:S01]  /*8dc0*/  PRMT R57, R172, 0x5410, R57 ;  /* 0x00005410ac397816 */ /* 0x000fe20000000039 */
[----:B------:R-:W-:Y:S01]  /*8dd0*/  FFMA.FTZ R67, R66, R89, R67 ;  /* 0x0000005942437223 */ /* 0x000fe20000010043 */
[----:B------:R-:W-:Y:S01]  /*8de0*/  LOP3.LUT R47, R47, 0xffff0000, RZ, 0xc0, !PT ;  /* 0xffff00002f2f7812 */ /* 0x000fe200078ec0ff */
[----:B------:R-:W-:Y:S01]  /*8df0*/  FMUL.FTZ R66, R51, R90 ;  /* 0x0000005a33427220 */ /* 0x000fe20000410000 */
[----:B------:R-:W-:Y:S01]  /*8e00*/  LOP3.LUT R78, R78, 0xffff0000, RZ, 0xc0, !PT ;  /* 0xffff00004e4e7812 */ /* 0x000fe200078ec0ff */
[----:B------:R-:W-:Y:S01]  /*8e10*/  FFMA.FTZ R64, R62, R88, R64 ;  /* 0x000000583e407223 */ /* 0x000fe20000010040 */
[----:B------:R-:W-:Y:S01]  /*8e20*/  IMAD.U32 R62, R59, 0x10000, RZ ;  /* 0x000100003b3e7824 */ /* 0x000fe200078e00ff */
[----:B------:R-:W-:Y:S01]  /*8e30*/  LOP3.LUT R48, R48, 0xffff0000, RZ, 0xc0, !PT ;  /* 0xffff000030307812 */ /* 0x000fe200078ec0ff */
[----:B------:R-:W-:-:S02]  /*8e40*/  IMAD.U32 R61, R57, 0x10000, RZ ;  /* 0x00010000393d7824 */ /* 0x000fc400078e00ff */
[-C--:B------:R-:W-:Y:S01]  /*8e50*/  FMUL.FTZ R51, R51, R78.reuse ;  /* 0x0000004e33337220 */ /* 0x080fe20000410000 */
[----:B------:R-:W-:Y:S01]  /*8e60*/  FFMA.FTZ R66, R47, R78, -R66 ;  /* 0x0000004e2f427223 */ /* 0x000fe20000010842 */
[----:B------:R-:W-:Y:S02]  /*8e70*/  LOP3.LUT R59, R59, 0xffff0000, RZ, 0xc0, !PT ;  /* 0xffff00003b3b7812 */ /* 0x000fe400078ec0ff */
[----:B------:R-:W-:Y:S01]  /*8e80*/  LOP3.LUT R78, R57, 0xffff0000, RZ, 0xc0, !PT ;  /* 0xffff0000394e7812 */ /* 0x000fe200078ec0ff */
[C---:B------:R-:W-:Y:S01]  /*8e90*/  FMUL.FTZ R57, R49.reuse, R62 ;  /* 0x0000003e31397220 */ /* 0x040fe20000410000 */
[----:B------:R-:W-:Y:S01]  /*8ea0*/  FMUL.FTZ R49, R49, R61 ;  /* 0x0000003d31317220 */ /* 0x000fe20000410000 */
[----:B------:R-:W-:Y:S01]  /*8eb0*/  LOP3.LUT R44, R44, 0xffff0000, RZ, 0xc0, !PT ;  /* 0xffff00002c2c7812 */ /* 0x000fe200078ec0ff */
[----:B------:R-:W-:Y:S01]  /*8ec0*/  FFMA.FTZ R90, R47, R90, R51 ;  /* 0x0000005a2f5a7223 */ /* 0x000fe20000010033 */
[----:B------:R-:W-:Y:S01]  /*8ed0*/  FMUL.FTZ R47, R48, R59 ;  /* 0x0000003b302f7220 */ /* 0x000fe20000410000 */
[----:B------:R-:W-:Y:S01]  /*8ee0*/  PRMT R58, R166, 0x5410, R58 ;  /* 0x00005410a63a7816 */ /* 0x000fe2000000003a */
[C---:B------:R-:W-:Y:S01]  /*8ef0*/  FFMA.FTZ R57, R45.reuse, R61, -R57 ;  /* 0x0000003d2d397223 */ /* 0x040fe20000010839 */
[----:B------:R-:W-:Y:S01]  /*8f00*/  FFMA.FTZ R49, R45, R62, R49 ;  /* 0x0000003e2d317223 */ /* 0x000fe20000010031 */
[-C--:B------:R-:W-:Y:S01]  /*8f10*/  FMUL.FTZ R45, R48, R78.reuse ;  /* 0x0000004e302d7220 */ /* 0x080fe20000410000 */
[C---:B------:R-:W-:Y:S01]  /*8f20*/  IMAD.U32 R62, R91.reuse, 0x10000, RZ ;  /* 0x000100005b3e7824 */ /* 0x040fe200078e00ff */
        /* <DEDUP_REMOVED lines=27> */
[----:B------:R-:W-:-:S07]  /*90e0*/  IMAD.MOV.U32 R50, RZ, RZ, R62 ;  /* 0x000000ffff327224 */ /* 0x000fce00078e003e */
.L_x_4148:
[----:B------:R-:W-:Y:S05]  /*90f0*/  BSYNC B2 ;  /* 0x0000000000027941 */ /* 0x000fea0003800000 */
.L_x_4147:
[----:B0-----:R0:W-:Y:S04]  /*9100*/  STG.E.128 desc[UR60][R52.64], R44 ;  /* 0x0000002c34007986 */ /* 0x0011e8000c101d3c */
[----:B--2---:R0:W-:Y:S02]  /*9110*/  @!P3 STG.E.128 desc[UR60][R54.64], R48 ;  /* 0x000000303600b986 */ /* 0x0041e4000c101d3c */
.L_x_4146:
[----:B------:R-:W-:Y:S05]  /*9120*/  BSYNC B1 ;  /* 0x0000000000017941 */ /* 0x000fea0003800000 */
.L_x_4145:
[----:B------:R-:W-:Y:S01]  /*9130*/  ISETP.NE.AND P3, PT, R34, RZ, PT ;  /* 0x000000ff2200720c */ /* 0x000fe20003f65270 */
[----:B------:R-:W-:-:S12]  /*9140*/  BSSY B1, `(.L_x_4149) ;  /* 0x0000082000017945 */ /* 0x000fd80003800000 */
[----:B------:R-:W-:Y:S05]  /*9150*/  @!P3 BRA `(.L_x_4150) ;  /* 0x000000080000b947 */ /* 0x000fea0003800000 */
[----:B0-----:R-:W-:Y:S01]  /*9160*/  SEL R44, R132, R149, !P1 ;  /* 0x00000095842c7207 */ /* 0x001fe20004800000 */
[----:B------:R-:W-:Y:S01]  /*9170*/  BSSY B2, `(.L_x_4151) ;  /* 0x000007c000027945 */ /* 0x000fe20003800000 */
[----:B------:R-:W-:Y:S02]  /*9180*/  IADD3 R46, P3, P4, R118, R126, R27 ;  /* 0x0000007e762e7210 */ /* 0x000fe40007c7e01b */
[----:B------:R-:W-:Y:S02]  /*9190*/  SHF.R.S32.HI R45, RZ, 0x1f, R44 ;  /* 0x0000001fff2d7819 */ /* 0x000fe4000001142c */
[----:B------:R-:W-:Y:S02]  /*91a0*/  IADD3.X R47, R7, R56, R32, P3, P4 ;  /* 0x00000038072f7210 */ /* 0x000fe40001fe8420 */
[----:B------:R-:W-:Y:S02]  /*91b0*/  LEA.HI R45, R45, R44, RZ, 0x4 ;  /* 0x0000002c2d2d7211 */ /* 0x000fe400078f20ff */
[----:B---3--:R-:W-:-:S02]  /*91c0*/  SHF.R.U32.HI R50, RZ, 0x3, R206 ;  /* 0x00000003ff327819 */ /* 0x008fc400000116ce */
[----:B------:R-:W-:-:S05]  /*91d0*/  LEA.HI.SX32 R48, R45, R26, 0x1c ;  /* 0x0000001a2d307211 */ /* 0x000fca00078fe2ff */
[----:B------:R-:W-:-:S05]  /*91e0*/  IMAD.SHL.U32 R49, R48, 0x8, RZ ;  /* 0x0000000830317824 */ /* 0x000fca00078e00ff */
[----:B------:R-:W-:-:S13]  /*91f0*/  ISETP.GE.AND P3, PT, R49, R147, PT ;  /* 0x000000933100720c */ /* 0x000fda0003f66270 */
[--C-:B------:R-:W-:Y:S02]  /*9200*/  @!P3 SHF.R.S32.HI R45, RZ, 0x1f, R49.reuse ;  /* 0x0000001fff2db819 */ /* 0x100fe40000011431 */
[----:B------:R-:W-:-:S04]  /*9210*/  @!P3 IADD3 R44, P4, P5, R118, R126, R49 ;  /* 0x0000007e762cb210 */ /* 0x000fc80007d9e031 */
[----:B------:R-:W-:Y:S02]  /*9220*/  @!P3 IADD3.X R45, R7, R56, R45, P4, P5 ;  /* 0x00000038072db210 */ /* 0x000fe400027ea42d */
[----:B------:R-:W-:-:S04]  /*9230*/  LEA R52, P4, R46, R124, 0x1 ;  /* 0x0000007c2e347211 */ /* 0x000fc800078808ff */
[----:B------:R-:W-:Y:S02]  /*9240*/  LEA.HI.X R53, R46, R125, R47, 0x1, P4 ;  /* 0x0000007d2e357211 */ /* 0x000fe400020f0c2f */
[----:B------:R-:W-:-:S04]  /*9250*/  @!P3 LEA R54, P4, R44, R124, 0x1 ;  /* 0x0000007c2c36b211 */ /* 0x000fc800078808ff */
[----:B------:R-:W-:Y:S02]  /*9260*/  @!P3 LEA.HI.X R55, R44, R125, R45, 0x1, P4 ;  /* 0x0000007d2c37b211 */ /* 0x000fe400020f0c2d */
[----:B------:R-:W-:Y:S02]  /*9270*/  SHF.R.S32.HI R45, RZ, 0x1f, R48 ;  /* 0x0000001fff2d7819 */ /* 0x000fe40000011430 */
[----:B------:R-:W-:Y:S02]  /*9280*/  LOP3.LUT R44, R206, 0x38, R49, 0xf8, !PT ;  /* 0x00000038ce2c7812 */ /* 0x000fe400078ef831 */
[----:B------:R-:W-:Y:S02]  /*9290*/  LEA.HI R45, R45, R48, RZ, 0x3 ;  /* 0x000000302d2d7211 */ /* 0x000fe400078f18ff */
[----:B------:R-:W-:Y:S02]  /*92a0*/  LOP3.LUT R44, R44, R50, RZ, 0x3c, !PT ;  /* 0x000000322c2c7212 */ /* 0x000fe400078e3cff */
[----:B------:R-:W-:-:S02]  /*92b0*/  SHF.R.S32.HI R45, RZ, 0x3, R45 ;  /* 0x00000003ff2d7819 */ /* 0x000fc4000001142d */
[----:B------:R-:W-:-:S03]  /*92c0*/  ISETP.GE.AND P4, PT, R0, R121, PT ;  /* 0x000000790000720c */ /* 0x000fc60003f86270 */
        /* <DEDUP_REMOVED lines=19> */
[----:B------:R-:W-:-:S02]  /*9400*/  PRMT R84, R161, 0x5410, R84 ;  /* 0x00005410a1547816 */ /* 0x000fc40000000054 */
[----:B------:R-:W-:Y:S02]  /*9410*/  PRMT R163, R163, 0x5410, R72 ;  /* 0x00005410a3a37816 */ /* 0x000fe40000000048 */
[--C-:B------:R-:W-:Y:S01]  /*9420*/  SHF.R.U64 R57, R74, 0x10, R75.reuse ;  /* 0x000000104a397819 */ /* 0x100fe2000000124b */
[----:B------:R-:W-:Y:S01]  /*9430*/  IMAD.U32 R72, R84, 0x10000, RZ ;  /* 0x0001000054487824 */ /* 0x000fe200078e00ff */
[----:B------:R-:W-:Y:S01]  /*9440*/  SHF.R.U32.HI R75, RZ, 0x10, R75 ;  /* 0x00000010ff4b7819 */ /* 0x000fe2000001164b */
[----:B------:R-:W-:Y:S01]  /*9450*/  IMAD.U32 R74, R163, 0x10000, RZ ;  /* 0x00010000a34a7824 */ /* 0x000fe200078e00ff */
[--C-:B------:R-:W-:Y:S01]  /*9460*/  SHF.R.U64 R59, R86, 0x10, R87.reuse ;  /* 0x00000010563b7819 */ /* 0x100fe20000001257 */
[C---:B------:R-:W-:Y:S01]  /*9470*/  FMUL.FTZ R76, R63.reuse, R72 ;  /* 0x000000483f4c7220 */ /* 0x040fe20000410000 */
[----:B------:R-:W-:Y:S01]  /*9480*/  SHF.R.U32.HI R87, RZ, 0x10, R87 ;  /* 0x00000010ff577819 */ /* 0x000fe20000011657 */
[-C--:B------:R-:W-:Y:S01]  /*9490*/  FMUL.FTZ R78, R63, R74.reuse ;  /* 0x0000004a3f4e7220 */ /* 0x080fe20000410000 */
[C---:B------:R-:W-:Y:S01]  /*94a0*/  PRMT R57, R164.reuse, 0x5432, R57 ;  /* 0x00005432a4397816 */ /* 0x040fe20000000039 */
[C---:B------:R-:W-:Y:S01]  /*94b0*/  FFMA.FTZ R63, R61.reuse, R74, -R76 ;  /* 0x0000004a3d3f7223 */ /* 0x040fe2000001084c */
[----:B------:R-:W-:Y:S01]  /*94c0*/  PRMT R164, R164, 0x5410, R75 ;  /* 0x00005410a4a47816 */ /* 0x000fe2000000004b */
[----:B------:R-:W-:Y:S01]  /*94d0*/  FFMA.FTZ R61, R61, R72, R78 ;  /* 0x000000483d3d7223 */ /* 0x000fe2000001004e */
[----:B------:R-:W-:Y:S01]  /*94e0*/  LOP3.LUT R64, R49, 0xffff0000, RZ, 0xc0, !PT ;  /* 0xffff000031407812 */ /* 0x000fe200078ec0ff */
[----:B------:R-:W-:Y:S01]  /*94f0*/  IMAD.U32 R49, R48, 0x10000, RZ ;  /* 0x0001000030317824 */ /* 0x000fe200078e00ff */
[----:B------:R-:W-:Y:S01]  /*9500*/  PRMT R59, R162, 0x5432, R59 ;  /* 0x00005432a23b7816 */ /* 0x000fe2000000003b */
[----:B------:R-:W-:Y:S01]  /*9510*/  IMAD.U32 R72, R164, 0x10000, RZ ;  /* 0x00010000a4487824 */ /* 0x000fe200078e00ff */
[----:B------:R-:W-:-:S02]  /*9520*/  LOP3.LUT R75, R84, 0xffff0000, RZ, 0xc0, !PT ;  /* 0xffff0000544b7812 */ /* 0x000fc400078ec0ff */
[----:B------:R-:W-:Y:S02]  /*9530*/  PRMT R162, R162, 0x5410, R87 ;  /* 0x00005410a2a27816 */ /* 0x000fe40000000057 */
[----:B------:R-:W-:Y:S01]  /*9540*/  LOP3.LUT R163, R163, 0xffff0000, RZ, 0xc0, !PT ;  /* 0xffff0000a3a37812 */ /* 0x000fe200078ec0ff */
[----:B------:R-:W-:Y:S01]  /*9550*/  FMUL.FTZ R77, R64, R75 ;  /* 0x0000004b404d7220 */ /* 0x000fe20000410000 */
[----:B------:R-:W-:Y:S01]  /*9560*/  LOP3.LUT R62, R45, 0xffff0000, RZ, 0xc0, !PT ;  /* 0xffff00002d3e7812 */ /* 0x000fe200078ec0ff */
[----:B------:R-:W-:Y:S01]  /*9570*/  IMAD.U32 R76, R162, 0x10000, RZ ;  /* 0x00010000a24c7824 */ /* 0x000fe200078e00ff */
[----:B------:R-:W-:Y:S01]  /*9580*/  PRMT R60, R161, 0x5432, R60 ;  /* 0x00005432a13c7816 */ /* 0x000fe2000000003c */
[-C--:B------:R-:W-:Y:S01]  /*9590*/  FMUL.FTZ R79, R64, R163.reuse ;  /* 0x000000a3404f7220 */ /* 0x080fe20000410000 */
[----:B------:R-:W-:Y:S02]  /*95a0*/  IMAD.U32 R45, R44, 0x10000, RZ ;  /* 0x000100002c2d7824 */ /* 0x000fe400078e00ff */
[----:B------:R-:W-:Y:S01]  /*95b0*/  FFMA.FTZ R64, R62, R163, -R77 ;  /* 0x000000a33e407223 */ /* 0x000fe2000001084d */
[C---:B------:R-:W-:Y:S01]  /*95c0*/  FMUL.FTZ R77, R73.reuse, R76 ;  /* 0x0000004c494d7220 */ /* 0x040fe20000410000 */
[-C--:B------:R-:W-:Y:S01]  /*95d0*/  FMUL.FTZ R73, R73, R72.reuse ;  /* 0x0000004849497220 */ /* 0x080fe20000410000 */
[----:B------:R-:W-:Y:S01]  /*95e0*/  IMAD.U32 R78, R60, 0x10000, RZ ;  /* 0x000100003c4e7824 */ /* 0x000fe200078e00ff */
[----:B------:R-:W-:Y:S01]  /*95f0*/  LOP3.LUT R51, R51, 0xffff0000, RZ, 0xc0, !PT ;  /* 0xffff000033337812 */ /* 0x000fe200078ec0ff */
[C---:B------:R-:W-:Y:S01]  /*9600*/  FFMA.FTZ R72, R66.reuse, R72, -R77 ;  /* 0x0000004842487223 */ /* 0x040fe2000001084d */
[----:B------:R-:W-:Y:S01]  /*9610*/  FFMA.FTZ R66, R66, R76, R73 ;  /* 0x0000004c42427223 */ /* 0x000fe20000010049 */
[C---:B------:R-:W-:Y:S01]  /*9620*/  IMAD.U32 R76, R58.reuse, 0x10000, RZ ;  /* 0x000100003a4c7824 */ /* 0x040fe200078e00ff */
[----:B------:R-:W-:Y:S01]  /*9630*/  LOP3.LUT R73, R58, 0xffff0000, RZ, 0xc0, !PT ;  /* 0xffff00003a497812 */ /* 0x000fe200078ec0ff */
[----:B------:R-:W-:Y:S01]  /*9640*/  FFMA.FTZ R62, R62, R75, R79 ;  /* 0x0000004b3e3e7223 */ /* 0x000fe2000001004f */
[----:B------:R-:W-:Y:S01]  /*9650*/  LOP3.LUT R74, R162, 0xffff0000, RZ, 0xc0, !PT ;  /* 0xffff0000a24a7812 */ /* 0x000fe200078ec0ff */
[C---:B------:R-:W-:Y:S01]  /*9660*/  FMUL.FTZ R58, R49.reuse, R78 ;  /* 0x0000004e313a7220 */ /* 0x040fe20000410000 */
[----:B------:R-:W-:Y:S01]  /*9670*/  LOP3.LUT R48, R48, 0xffff0000, RZ, 0xc0, !PT ;  /* 0xffff000030307812 */ /* 0x000fe200078ec0ff */
[-C--:B------:R-:W-:Y:S01]  /*9680*/  FMUL.FTZ R77, R49, R76.reuse ;  /* 0x0000004c314d7220 */ /* 0x080fe20000410000 */
[----:B------:R-:W-:Y:S01]  /*9690*/  LOP3.LUT R164, R164, 0xffff0000, RZ, 0xc0, !PT ;  /* 0xffff0000a4a47812 */ /* 0x000fe200078ec0ff */
[----:B------:R-:W-:Y:S01]  /*96a0*/  FFMA.FTZ R49, R45, R76, -R58 ;  /* 0x0000004c2d317223 */ /* 0x000fe2000001083a */
[----:B------:R-:W-:Y:S01]  /*96b0*/  LOP3.LUT R75, R60, 0xffff0000, RZ, 0xc0, !PT ;  /* 0xffff00003c4b7812 */ /* 0x000fe200078ec0ff */
[----:B------:R-:W-:Y:S01]  /*96c0*/  FMUL.FTZ R84, R51, R74 ;  /* 0x0000004a33547220 */ /* 0x000fe20000410000 */
[----:B------:R-:W-:Y:S01]  /*96d0*/  LOP3.LUT R47, R47, 0xffff0000, RZ, 0xc0, !PT ;  /* 0xffff00002f2f7812 */ /* 0x000fe200078ec0ff */
[----:B------:R-:W-:Y:S01]  /*96e0*/  FFMA.FTZ R45, R45, R78, R77 ;  /* 0x0000004e2d2d7223 */ /* 0x000fe2000001004d */
[----:B------:R-:W-:Y:S01]  /*96f0*/  LOP3.LUT R44, R44, 0xffff0000, RZ, 0xc0, !PT ;  /* 0xffff00002c2c7812 */ /* 0x000fe200078ec0ff */
[----:B------:R-:W-:Y:S01]  /*9700*/  FMUL.FTZ R86, R51, R164 ;  /* 0x000000a433567220 */ /* 0x000fe20000410000 */
[----:B------:R-:W-:Y:S01]  /*9710*/  LOP3.LUT R67, R46, 0xffff0000, RZ, 0xc0, !PT ;  /* 0xffff00002e437812 */ /* 0x000fe200078ec0ff */
[----:B------:R-:W-:-:S02]  /*9720*/  IMAD.U32 R46, R50, 0x10000, RZ ;  /* 0x00010000322e7824 */ /* 0x000fc400078e00ff */
[C---:B------:R-:W-:Y:S01]  /*9730*/  FMUL.FTZ R79, R48.reuse, R75 ;  /* 0x0000004b304f7220 */ /* 0x040fe20000410000 */
[-C--:B------:R-:W-:Y:S01]  /*9740*/  FMUL.FTZ R77, R48, R73.reuse ;  /* 0x00000049304d7220 */ /* 0x080fe20000410000 */
[----:B------:R-:W-:Y:S01]  /*9750*/  IMAD.U32 R58, R59, 0x10000, RZ ;  /* 0x000100003b3a7824 */ /* 0x000fe200078e00ff */
[----:B------:R-:W-:Y:S01]  /*9760*/  LOP3.LUT R50, R50, 0xffff0000, RZ, 0xc0, !PT ;  /* 0xffff000032327812 */ /* 0x000fe200078ec0ff */
[----:B------:R-:W-:Y:S01]  /*9770*/  IMAD.U32 R48, R57, 0x10000, RZ ;  /* 0x0001000039307824 */ /* 0x000fe200078e00ff */
[----:B------:R-:W-:Y:S01]  /*9780*/  LOP3.LUT R59, R59, 0xffff0000, RZ, 0xc0, !PT ;  /* 0xffff00003b3b7812 */ /* 0x000fe200078ec0ff */
[----:B------:R-:W-:Y:S01]  /*9790*/  FFMA.FTZ R51, R47, R164, -R84 ;  /* 0x000000a42f337223 */ /* 0x000fe20000010854 */
[----:B------:R-:W-:Y:S01]  /*97a0*/  LOP3.LUT R57, R57, 0xffff0000, RZ, 0xc0, !PT ;  /* 0xffff000039397812 */ /* 0x000fe200078ec0ff */
[----:B------:R-:W-:Y:S01]  /*97b0*/  FFMA.FTZ R47, R47, R74, R86 ;  /* 0x0000004a2f2f7223 */ /* 0x000fe20000010056 */
[----:B------:R-:W-:Y:S01]  /*97c0*/  FFMA.FTZ R60, R44, R73, -R79 ;  /* 0x000000492c3c7223 */ /* 0x000fe2000001084f */
[C---:B------:R-:W-:Y:S01]  /*97d0*/  FMUL.FTZ R74, R46.reuse, R58 ;  /* 0x0000003a2e4a7220 */ /* 0x040fe20000410000 */
[----:B------:R-:W-:Y:S01]  /*97e0*/  FMUL.FTZ R73, R46, R48 ;  /* 0x000000302e497220 */ /* 0x000fe20000410000 */
[C---:B------:R-:W-:Y:S01]  /*97f0*/  FMUL.FTZ R46, R50.reuse, R59 ;  /* 0x0000003b322e7220 */ /* 0x040fe20000410000 */
[----:B------:R-:W-:Y:S01]  /*9800*/  FMUL.FTZ R50, R50, R57 ;  /* 0x0000003932327220 */ /* 0x000fe20000410000 */
[----:B------:R-:W-:Y:S01]  /*9810*/  FFMA.FTZ R44, R44, R75, R77 ;  /* 0x0000004b2c2c7223 */ /* 0x000fe2000001004d */
[----:B------:R-:W-:Y:S01]  /*9820*/  F2FP.BF16.F32.PACK_AB R51, R51, R72 ;  /* 0x000000483333723e */ /* 0x000fe200000010ff */
[C---:B------:R-:W-:Y:S01]  /*9830*/  FFMA.FTZ R74, R65.reuse, R48, -R74 ;  /* 0x00000030414a7223 */ /* 0x040fe2000001084a */
[----:B------:R-:W-:Y:S01]  /*9840*/  F2FP.BF16.F32.PACK_AB R61, R62, R61 ;  /* 0x0000003d3e3d723e */ /* 0x000fe200000010ff */
[----:B------:R-:W-:Y:S01]  /*9850*/  FFMA.FTZ R73, R65, R58, R73 ;  /* 0x0000003a41497223 */ /* 0x000fe20000010049 */
[C---:B------:R-:W-:Y:S01]  /*9860*/  FFMA.FTZ R57, R67.reuse, R57, -R46 ;  /* 0x0000003943397223 */ /* 0x040fe2000001082e */
        /* <DEDUP_REMOVED lines=12> */
.L_x_4152:
[----:B------:R-:W-:Y:S05]  /*9930*/  BSYNC B2 ;  /* 0x0000000000027941 */ /* 0x000fea0003800000 */
.L_x_4151:
[----:B0-----:R4:W-:Y:S04]  /*9940*/  STG.E.128 desc[UR60][R52.64], R44 ;  /* 0x0000002c34007986 */ /* 0x0019e8000c101d3c */
[----:B--2---:R4:W-:Y:S02]  /*9950*/  @!P3 STG.E.128 desc[UR60][R54.64], R48 ;  /* 0x000000303600b986 */ /* 0x0049e4000c101d3c */
.L_x_4150:
[----:B------:R-:W-:Y:S05]  /*9960*/  BSYNC B1 ;  /* 0x0000000000017941 */ /* 0x000fea0003800000 */
.L_x_4149:
[----:B------:R-:W-:-:S13]  /*9970*/  ISETP.NE.AND P3, PT, R35, RZ, PT ;  /* 0x000000ff2300720c */ /* 0x000fda0003f65270 */
[----:B------:R-:W-:Y:S05]  /*9980*/  @!P3 BRA `(.L_x_4103) ;  /* 0x0000000800e4b947 */ /* 0x000fea0003800000 */
[----:B0---4-:R-:W2:Y:S01]  /*9990*/  LDL R44, [R1+0x8] ;  /* 0x00000800012c7983 */ /* 0x011ea20000100800 */
[----:B------:R-:W-:Y:S01]  /*99a0*/  SHF.R.U32.HI R47, RZ, 0x3, R206 ;  /* 0x00000003ff2f7819 */ /* 0x000fe200000116ce */
[----:B------:R-:W-:Y:S01]  /*99b0*/  BSSY B1, `(.L_x_4153) ;  /* 0x0000074000017945 */ /* 0x000fe20003800000 */
[----:B------:R-:W-:-:S04]  /*99c0*/  IADD3 R46, P3, P4, R118, R126, R29 ;  /* 0x0000007e762e7210 */ /* 0x000fc80007c7e01d */
[----:B---3--:R-:W-:Y:S02]  /*99d0*/  IADD3.X R49, R7, R56, R33, P3, P4 ;  /* 0x0000003807317210 */ /* 0x008fe40001fe8421 */
[----:B------:R-:W-:-:S04]  /*99e0*/  LEA R52, P3, R46, R124, 0x1 ;  /* 0x0000007c2e347211 */ /* 0x000fc800078608ff */
[----:B------:R-:W-:Y:S02]  /*99f0*/  LEA.HI.X R53, R46, R125, R49, 0x1, P3 ;  /* 0x0000007d2e357211 */ /* 0x000fe400018f0c31 */
[----:B------:R-:W-:Y:S02]  /*9a00*/  ISETP.GE.AND P3, PT, R3, R121, PT ;  /* 0x000000790300720c */ /* 0x000fe40003f66270 */
[----:B--2---:R-:W-:-:S04]  /*9a10*/  LOP3.LUT P5, RZ, R44, 0x1, RZ, 0xc0, !PT ;  /* 0x000000012cff7812 */ /* 0x004fc800078ac0ff */
[----:B------:R-:W-:-:S04]  /*9a20*/  SEL R149, R132, R149, !P5 ;  /* 0x0000009584957207 */ /* 0x000fc80006800000 */
[----:B------:R-:W-:-:S04]  /*9a30*/  SHF.R.S32.HI R44, RZ, 0x1f, R149 ;  /* 0x0000001fff2c7819 */ /* 0x000fc80000011495 */
[----:B------:R-:W-:-:S04]  /*9a40*/  LEA.HI R149, R44, R149, RZ, 0x4 ;  /* 0x000000952c957211 */ /* 0x000fc800078f20ff */
[----:B------:R-:W-:-:S04]  /*9a50*/  LEA.HI.SX32 R149, R149, R28, 0x1c ;  /* 0x0000001c95957211 */ /* 0x000fc800078fe2ff */
[----:B------:R-:W-:Y:S01]  /*9a60*/  SHF.R.S32.HI R44, RZ, 0x1f, R149 ;  /* 0x0000001fff2c7819 */ /* 0x000fe20000011495 */
[----:B------:R-:W-:-:S03]  /*9a70*/  IMAD.SHL.U32 R55, R149, 0x8, RZ ;  /* 0x0000000895377824 */ /* 0x000fc600078e00ff */
[----:B------:R-:W-:-:S04]  /*9a80*/  LEA.HI R44, R44, R149, RZ, 0x3 ;  /* 0x000000952c2c7211 */ /* 0x000fc800078f18ff */
        /* <DEDUP_REMOVED lines=22> */
[----:B------:R-:W-:Y:S01]  /*9bf0*/  LOP3.LUT R61, R51, 0xffff0000, RZ, 0xc0, !PT ;  /* 0xffff0000333d7812 */ /* 0x000fe200078ec0ff */
[----:B------:R-:W-:Y:S01]  /*9c00*/  IMAD.U32 R54, R44, 0x10000, RZ ;  /* 0x000100002c367824 */ /* 0x000fe200078e00ff */
[----:B------:R-:W-:-:S02]  /*9c10*/  PRMT R51, R159, 0x5432, R68 ;  /* 0x000054329f337816 */ /* 0x000fc40000000044 */
[----:B------:R-:W-:Y:S02]  /*9c20*/  PRMT R68, R160, 0x5432, R81 ;  /* 0x00005432a0447816 */ /* 0x000fe40000000051 */
[C---:B------:R-:W-:Y:S02]  /*9c30*/  PRMT R63, R158.reuse, 0x5432, R63 ;  /* 0x000054329e3f7816 */ /* 0x040fe4000000003f */
[----:B------:R-:W-:Y:S01]  /*9c40*/  PRMT R158, R158, 0x5410, R73 ;  /* 0x000054109e9e7816 */ /* 0x000fe20000000049 */
[----:B------:R-:W-:Y:S01]  /*9c50*/  IMAD.U32 R70, R68, 0x10000, RZ ;  /* 0x0001000044467824 */ /* 0x000fe200078e00ff */
[----:B------:R-:W-:Y:S02]  /*9c60*/  SHF.R.U32.HI R72, RZ, 0x10, R71 ;  /* 0x00000010ff487819 */ /* 0x000fe40000011647 */
[--C-:B------:R-:W-:Y:S02]  /*9c70*/  SHF.R.U64 R60, R82, 0x10, R83.reuse ;  /* 0x00000010523c7819 */ /* 0x100fe40000001253 */
[----:B------:R-:W-:-:S02]  /*9c80*/  SHF.R.U32.HI R82, RZ, 0x10, R83 ;  /* 0x00000010ff527819 */ /* 0x000fc40000011653 */
[----:B------:R-:W-:Y:S01]  /*9c90*/  LOP3.LUT R66, R49, 0xffff0000, RZ, 0xc0, !PT ;  /* 0xffff000031427812 */ /* 0x000fe200078ec0ff */
[----:B------:R-:W-:Y:S01]  /*9ca0*/  IMAD.U32 R49, R158, 0x10000, RZ ;  /* 0x000100009e317824 */ /* 0x000fe200078e00ff */
[----:B------:R-:W-:Y:S01]  /*9cb0*/  PRMT R159, R159, 0x5410, R72 ;  /* 0x000054109f9f7816 */ /* 0x000fe20000000048 */
[CC--:B------:R-:W-:Y:S01]  /*9cc0*/  FMUL.FTZ R72, R62.reuse, R70.reuse ;  /* 0x000000463e487220 */ /* 0x0c0fe20000410000 */
[C---:B------:R-:W-:Y:S01]  /*9cd0*/  PRMT R60, R157.reuse, 0x5432, R60 ;  /* 0x000054329d3c7816 */ /* 0x040fe2000000003c */
[-C--:B------:R-:W-:Y:S01]  /*9ce0*/  FMUL.FTZ R62, R62, R49.reuse ;  /* 0x000000313e3e7220 */ /* 0x080fe20000410000 */
[----:B------:R-:W-:Y:S01]  /*9cf0*/  PRMT R157, R157, 0x5410, R82 ;  /* 0x000054109d9d7816 */ /* 0x000fe20000000052 */
[C---:B------:R-:W-:Y:S01]  /*9d00*/  FFMA.FTZ R49, R59.reuse, R49, -R72 ;  /* 0x000000313b317223 */ /* 0x040fe20000010848 */
[----:B------:R-:W-:Y:S01]  /*9d10*/  PRMT R160, R160, 0x5410, R69 ;  /* 0x00005410a0a07816 */ /* 0x000fe20000000045 */
[----:B------:R-:W-:Y:S01]  /*9d20*/  FFMA.FTZ R59, R59, R70, R62 ;  /* 0x000000463b3b7223 */ /* 0x000fe2000001003e */
[----:B------:R-:W-:Y:S01]  /*9d30*/  LOP3.LUT R71, R68, 0xffff0000, RZ, 0xc0, !PT ;  /* 0xffff000044477812 */ /* 0x000fe200078ec0ff */
[----:B------:R-:W-:Y:S01]  /*9d40*/  IMAD.U32 R72, R157, 0x10000, RZ ;  /* 0x000100009d487824 */ /* 0x000fe200078e00ff */
[----:B------:R-:W-:Y:S01]  /*9d50*/  LOP3.LUT R69, R158, 0xffff0000, RZ, 0xc0, !PT ;  /* 0xffff00009e457812 */ /* 0x000fe200078ec0ff */
[----:B------:R-:W-:Y:S01]  /*9d60*/  IMAD.U32 R68, R159, 0x10000, RZ ;  /* 0x000100009f447824 */ /* 0x000fe200078e00ff */
[----:B------:R-:W-:Y:S01]  /*9d70*/  LOP3.LUT R64, R45, 0xffff0000, RZ, 0xc0, !PT ;  /* 0xffff00002d407812 */ /* 0x000fe200078ec0ff */
[C---:B------:R-:W-:Y:S01]  /*9d80*/  FMUL.FTZ R73, R66.reuse, R71 ;  /* 0x0000004742497220 */ /* 0x040fe20000410000 */
[----:B------:R-:W-:Y:S01]  /*9d90*/  LOP3.LUT R157, R157, 0xffff0000, RZ, 0xc0, !PT ;  /* 0xffff00009d9d7812 */ /* 0x000fe200078ec0ff */
[-C--:B------:R-:W-:Y:S01]  /*9da0*/  FMUL.FTZ R75, R66, R69.reuse ;  /* 0x00000045424b7220 */ /* 0x080fe20000410000 */
[C---:B------:R-:W-:Y:S01]  /*9db0*/  FMUL.FTZ R66, R67.reuse, R72 ;  /* 0x0000004843427220 */ /* 0x040fe20000410000 */
[----:B------:R-:W-:Y:S01]  /*9dc0*/  FMUL.FTZ R67, R67, R68 ;  /* 0x0000004443437220 */ /* 0x000fe20000410000 */
[----:B------:R-:W-:Y:S01]  /*9dd0*/  LOP3.LUT R159, R159, 0xffff0000, RZ, 0xc0, !PT ;  /* 0xffff00009f9f7812 */ /* 0x000fe200078ec0ff */
[C---:B------:R-:W-:Y:S01]  /*9de0*/  FFMA.FTZ R62, R64.reuse, R69, -R73 ;  /* 0x00000045403e7223 */ /* 0x040fe20000010849 */
[----:B------:R-:W-:Y:S01]  /*9df0*/  LOP3.LUT R58, R47, 0xffff0000, RZ, 0xc0, !PT ;  /* 0xffff00002f3a7812 */ /* 0x000fe200078ec0ff */
[C---:B------:R-:W-:Y:S01]  /*9e00*/  FFMA.FTZ R72, R65.reuse, R72, R67 ;  /* 0x0000004841487223 */ /* 0x040fe20000010043 */
[----:B------:R-:W-:Y:S01]  /*9e10*/  FFMA.FTZ R70, R64, R71, R75 ;  /* 0x0000004740467223 */ /* 0x000fe2000001004b */
[----:B------:R-:W-:Y:S01]  /*9e20*/  FFMA.FTZ R68, R65, R68, -R66 ;  /* 0x0000004441447223 */ /* 0x000fe20000010842 */
[----:B------:R-:W-:Y:S01]  /*9e30*/  FMUL.FTZ R67, R61, R157 ;  /* 0x0000009d3d437220 */ /* 0x000fe20000410000 */
[----:B------:R-:W-:-:S02]  /*9e40*/  IMAD.U32 R64, R63, 0x10000, RZ ;  /* 0x000100003f407824 */ /* 0x000fc400078e00ff */
[-C--:B------:R-:W-:Y:S01]  /*9e50*/  FMUL.FTZ R69, R61, R159.reuse ;  /* 0x0000009f3d457220 */ /* 0x080fe20000410000 */
[----:B------:R-:W-:Y:S02]  /*9e60*/  IMAD.U32 R65, R160, 0x10000, RZ ;  /* 0x00010000a0417824 */ /* 0x000fe400078e00ff */
[----:B------:R-:W-:Y:S01]  /*9e70*/  FFMA.FTZ R159, R58, R159, -R67 ;  /* 0x0000009f3a9f7223 */ /* 0x000fe20000010843 */
[----:B------:R-:W-:Y:S01]  /*9e80*/  LOP3.LUT R48, R48, 0xffff0000, RZ, 0xc0, !PT ;  /* 0xffff000030307812 */ /* 0x000fe200078ec0ff */
[CC--:B------:R-:W-:Y:S01]  /*9e90*/  FMUL.FTZ R66, R57.reuse, R64.reuse ;  /* 0x0000004039427220 */ /* 0x0c0fe20000410000 */
[----:B------:R-:W-:Y:S01]  /*9ea0*/  LOP3.LUT R61, R160, 0xffff0000, RZ, 0xc0, !PT ;  /* 0xffff0000a03d7812 */ /* 0x000fe200078ec0ff */
[-C--:B------:R-:W-:Y:S01]  /*9eb0*/  FMUL.FTZ R67, R57, R65.reuse ;  /* 0x0000004139437220 */ /* 0x080fe20000410000 */
[----:B------:R-:W-:Y:S01]  /*9ec0*/  LOP3.LUT R63, R63, 0xffff0000, RZ, 0xc0, !PT ;  /* 0xffff00003f3f7812 */ /* 0x000fe200078ec0ff */
[----:B------:R-:W-:Y:S01]  /*9ed0*/  IMAD.U32 R45, R46, 0x10000, RZ ;  /* 0x000100002e2d7824 */ /* 0x000fe200078e00ff */
[----:B------:R-:W-:Y:S01]  /*9ee0*/  LOP3.LUT R44, R44, 0xffff0000, RZ, 0xc0, !PT ;  /* 0xffff00002c2c7812 */ /* 0x000fe200078ec0ff */
[----:B------:R-:W-:Y:S01]  /*9ef0*/  FFMA.FTZ R67, R54, R64, -R67 ;  /* 0x0000004036437223 */ /* 0x000fe20000010843 */
[----:B------:R-:W-:Y:S01]  /*9f00*/  LOP3.LUT R47, R46, 0xffff0000, RZ, 0xc0, !PT ;  /* 0xffff00002e2f7812 */ /* 0x000fe200078ec0ff */
[----:B------:R-:W-:Y:S01]  /*9f10*/  FFMA.FTZ R66, R54, R65, R66 ;  /* 0x0000004136427223 */ /* 0x000fe20000010042 */
[----:B------:R-:W-:-:S02]  /*9f20*/  IMAD.U32 R46, R50, 0x10000, RZ ;  /* 0x00010000322e7824 */ /* 0x000fc400078e00ff */
[C---:B------:R-:W-:Y:S01]  /*9f30*/  FMUL.FTZ R57, R48.reuse, R61 ;  /* 0x0000003d30397220 */ /* 0x040fe20000410000 */
[----:B------:R-:W-:Y:S01]  /*9f40*/  FMUL.FTZ R65, R48, R63 ;  /* 0x0000003f30417220 */ /* 0x000fe20000410000 */
[----:B------:R-:W-:Y:S01]  /*9f50*/  IMAD.U32 R54, R60, 0x10000, RZ ;  /* 0x000100003c367824 */ /* 0x000fe200078e00ff */
[----:B------:R-:W-:Y:S01]  /*9f60*/  LOP3.LUT R50, R50, 0xffff0000, RZ, 0xc0, !PT ;  /* 0xffff000032327812 */ /* 0x000fe200078ec0ff */
[C---:B------:R-:W-:Y:S01]  /*9f70*/  IMAD.U32 R48, R51.reuse, 0x10000, RZ ;  /* 0x0001000033307824 */ /* 0x040fe200078e00ff */
[----:B------:R-:W-:Y:S01]  /*9f80*/  LOP3.LUT R60, R60, 0xffff0000, RZ, 0xc0, !PT ;  /* 0xffff00003c3c7812 */ /* 0x000fe200078ec0ff */
[----:B------:R-:W-:Y:S01]  /*9f90*/  FFMA.FTZ R69, R58, R157, R69 ;  /* 0x0000009d3a457223 */ /* 0x000fe20000010045 */
[----:B------:R-:W-:Y:S01]  /*9fa0*/  LOP3.LUT R51, R51, 0xffff0000, RZ, 0xc0, !PT ;  /* 0xffff000033337812 */ /* 0x000fe200078ec0ff */
[C---:B------:R-:W-:Y:S01]  /*9fb0*/  FFMA.FTZ R58, R44.reuse, R63, -R57 ;  /* 0x0000003f2c3a7223 */ /* 0x040fe20000010839 */
[----:B------:R-:W-:Y:S01]  /*9fc0*/  FFMA.FTZ R65, R44, R61, R65 ;  /* 0x0000003d2c417223 */ /* 0x000fe20000010041 */
[C---:B------:R-:W-:Y:S01]  /*9fd0*/  FMUL.FTZ R44, R46.reuse, R54 ;  /* 0x000000362e2c7220 */ /* 0x040fe20000410000 */
[----:B------:R-:W-:Y:S01]  /*9fe0*/  FMUL.FTZ R57, R46, R48 ;  /* 0x000000302e397220 */ /* 0x000fe20000410000 */
        /* <DEDUP_REMOVED lines=16> */
.L_x_4154:
[----:B------:R-:W-:Y:S05]  /*a0f0*/  BSYNC B1 ;  /* 0x0000000000017941 */ /* 0x000fea0003800000 */
.L_x_4153:
[----:B0-----:R0:W-:Y:S01]  /*a100*/  STG.E.128 desc[UR60][R52.64], R44 ;  /* 0x0000002c34007986 */ /* 0x0011e2000c101d3c */
[----:B------:R-:W-:-:S13]  /*a110*/  ISETP.GE.AND P3, PT, R55, R147, PT ;  /* 0x000000933700720c */ /* 0x000fda0003f66270 */
[----:B------:R-:W-:Y:S05]  /*a120*/  @P3 BRA `(.L_x_4103) ;  /* 0x0000000000fc3947 */ /* 0x000fea0003800000 */
[--C-:B0-----:R-:W-:Y:S02]  /*a130*/  SHF.R.S32.HI R44, RZ, 0x1f, R55.reuse ;  /* 0x0000001fff2c7819 */ /* 0x101fe40000011437 */
[----:B------:R-:W-:-:S04]  /*a140*/  IADD3 R55, P3, P4, R118, R126, R55 ;  /* 0x0000007e76377210 */ /* 0x000fc80007c7e037 */
[----:B------:R-:W-:Y:S02]  /*a150*/  IADD3.X R56, R7, R56, R44, P3, P4 ;  /* 0x0000003807387210 */ /* 0x000fe40001fe842c */
[----:B------:R-:W-:-:S04]  /*a160*/  LEA R124, P3, R55, R124, 0x1 ;  /* 0x0000007c377c7211 */ /* 0x000fc800078608ff */
[----:B------:R-:W-:-:S05]  /*a170*/  LEA.HI.X R125, R55, R125, R56, 0x1, P3 ;  /* 0x0000007d377d7211 */ /* 0x000fca00018f0c38 */
[----:B--2---:R0:W-:Y:S01]  /*a180*/  STG.E.128 desc[UR60][R124.64], R48 ;  /* 0x000000307c007986 */ /* 0x0041e2000c101d3c */
[----:B------:R-:W-:Y:S05]  /*a190*/  BRA `(.L_x_4103) ;  /* 0x0000000000e07947 */ /* 0x000fea0003800000 */
.L_x_4070:
[----:B------:R-:W2:Y:S02]  /*a1a0*/  LDL R44, [R1+0x1c] ;  /* 0x00001c00012c7983 */ /* 0x000ea40000100800 */
[----:B--2---:R-:W-:-:S13]  /*a1b0*/  R2UR UR4, R44 ;  /* 0x000000002c0472ca */ /* 0x004fda00000e0000 */
[----:B------:R-:W-:-:S06]  /*a1c0*/  UISETP.NE.AND UP0, UPT, UR4, 0x3, UPT ;  /* 0x000000030400788c */ /* 0x000fcc000bf05270 */
[----:B------:R-:W-:-:S13]  /*a1d0*/  PLOP3.LUT P2, PT, PT, PT, UP0, 0x80, 0x0 ;  /* 0x000000000000781c */ /* 0x000fda0003f4f008 */
[----:B------:R-:W-:Y:S05]  /*a1e0*/  @!P2 BRA `(.L_x_4155) ;  /* 0x000000000004a947 */ /* 0x000fea0003800000 */
[----:B------:R-:W-:Y:S01]  /*a1f0*/  BPT.TRAP 0x1 ;  /* 0x000000040000795c */ /* 0x000fe20000300000 */
.L_x_4155:
[----:B------:R-:W-:Y:S01]  /*a200*/  IMAD R43, R17, 0x8, R16 ;  /* 0x00000008112b7824 */ /* 0x000fe200078e0210 */
[----:B------:R-:W-:Y:S01]  /*a210*/  SHF.L.U32 R100, R205, 0x1f, RZ ;  /* 0x0000001fcd647819 */ /* 0x000fe200000006ff */
[----:B------:R-:W-:Y:S01]  /*a220*/  IMAD R42, R24, -0x70, R2 ;  /* 0xffffff90182a7824 */ /* 0x000fe200078e0202 */
[----:B------:R-:W-:Y:S02]  /*a230*/  BSSY B1, `(.L_x_4156) ;  /* 0x0000004000017945 */ /* 0x000fe40003800000 */
[----:B------:R-:W1:Y:S02]  /*a240*/  SYNCS.PHASECHK.TRANS64.TRYWAIT P3, [R43+URZ+0x36890], R100 ;  /* 0x036890642b0075a7 */ /* 0x000e64000806017f */
[----:B------:R-:W-:Y:S01]  /*a250*/  VIMNMX R42, R42, 0x70, PT ;  /* 0x000000702a2a7848 */ /* 0x000fe20003fe0100 */
[----:B-1----:R-:W-:Y:S06]  /*a260*/  @!P3 BRA `(.L_x_4157) ;  /* 0x000001c40004b947 */ /* 0x002fec0003800000 */
.L_x_4438:
[----:B------:R-:W-:Y:S05]  /*a270*/  BSYNC B1 ;  /* 0x0000000000017941 */ /* 0x000fea0003800000 */
.L_x_4156:
[----:B------:R-:W-:Y:S01]  /*a280*/  ISETP.GE.AND P3, PT, R204, R42, PT ;  /* 0x0000002acc00720c */ /* 0x000fe20003f66270 */
[----:B------:R-:W-:-:S12]  /*a290*/  BSSY B1, `(.L_x_4158) ;  /* 0x0000014000017945 */ /* 0x000fd80003800000 */
[----:B------:R-:W-:Y:S05]  /*a2a0*/  @P3 BRA `(.L_x_4159) ;  /* 0x0000000000483947 */ /* 0x000fea0003800000 */
[----:B------:R-:W-:-:S13]  /*a2b0*/  ISETP.NE.AND P3, PT, R30, RZ, PT ;  /* 0x000000ff1e00720c */ /* 0x000fda0003f65270 */
[----:B0-----:R-:W0:Y:S04]  /*a2c0*/  @P3 LDS.128 R44, [R40+0x21000] ;  /* 0x02100000282c3984 */ /* 0x001e280000000c00 */
[----:B0-----:R-:W-:Y:S01]  /*a2d0*/  @P3 STG.E.128 desc[UR60][R50.64], R44 ;  /* 0x0000002c32003986 */ /* 0x001fe2000c101d3c */
[----:B------:R-:W-:-:S13]  /*a2e0*/  ISETP.NE.AND P3, PT, R34, RZ, PT ;  /* 0x000000ff2200720c */ /* 0x000fda0003f65270 */
[----:B------:R-:W0:Y:S04]  /*a2f0*/  @P3 LDS.128 R44, [R41+0x21000] ;  /* 0x02100000292c3984 */ /* 0x000e280000000c00 */
        /* <DEDUP_REMOVED lines=12> */
[----:B0-----:R2:W-:Y:S02]  /*a3c0*/  @P3 STG.E.128 desc[UR60][R50.64+0x140], R44 ;  /* 0x0001402c32003986 */ /* 0x0015e4000c101d3c */
.L_x_4159:
[----:B------:R-:W-:Y:S05]  /*a3d0*/  BSYNC B1 ;  /* 0x0000000000017941 */ /* 0x000fea0003800000 */
.L_x_4158:
[----:B------:R-:W-:-:S13]  /*a3e0*/  ISETP.GE.AND P3, PT, R229, R42, PT ;  /* 0x0000002ae500720c */ /* 0x000fda0003f66270 */
[----:B------:R-:W-:Y:S05]  /*a3f0*/  @P3 BRA `(.L_x_4103) ;  /* 0x0000000000483947 */ /* 0x000fea0003800000 */
[----:B------:R-:W-:-:S13]  /*a400*/  ISETP.NE.AND P3, PT, R30, RZ, PT ;  /* 0x000000ff1e00720c */ /* 0x000fda0003f65270 */
[----:B0-2---:R-:W0:Y:S04]  /*a410*/  @P3 LDS.128 R44, [R40+0x23000] ;  /* 0x02300000282c3984 */ /* 0x005e280000000c00 */
        /* <DEDUP_REMOVED lines=16> */
.L_x_4103:
[----:B------:R-:W-:Y:S05]  /*a520*/  BSYNC B0 ;  /* 0x0000000000007941 */ /* 0x000fea0003800000 */
.L_x_4069:
        /* <DEDUP_REMOVED lines=17> */
.L_x_4161:
[----:B------:R-:W-:Y:S05]  /*a640*/  BSYNC B0 ;  /* 0x0000000000007941 */ /* 0x000fea0003800000 */
.L_x_4160:
[----:B------:R-:W1:Y:S01]  /*a650*/  SYNCS.PHASECHK.TRANS64.TRYWAIT P2, [R43+URZ+0x368b0], R100 ;  /* 0x0368b0642b0075a7 */ /* 0x000e62000804017f */
[----:B------:R-:W-:Y:S01]  /*a660*/  ULDC.64 UR4, c[0x0][0x318] ;  /* 0x0000c60000047ab9 */ /* 0x000fe20000000a00 */
[----:B------:R-:W-:Y:S01]  /*a670*/  ULDC.64 UR6, c[0x0][0x328] ;  /* 0x0000ca0000067ab9 */ /* 0x000fe20000000a00 */
[----:B0-----:R-:W-:Y:S01]  /*a680*/  IMAD.U32 R44, RZ, RZ, UR4 ;  /* 0x00000004ff2c7e24 */ /* 0x001fe2000f8e00ff */
[----:B------:R-:W-:Y:S01]  /*a690*/  BSSY B0, `(.L_x_4162) ;  /* 0x0000009000007945 */ /* 0x000fe20003800000 */
[----:B------:R-:W-:Y:S02]  /*a6a0*/  IMAD.U32 R46, RZ, RZ, UR6 ;  /* 0x00000006ff2e7e24 */ /* 0x000fe4000f8e00ff */
[----:B------:R-:W-:Y:S01]  /*a6b0*/  IMAD.U32 R45, RZ, RZ, UR7 ;  /* 0x00000007ff2d7e24 */ /* 0x000fe2000f8e00ff */
[----:B------:R0:W-:Y:S04]  /*a6c0*/  STL [R1+0x10], R44 ;  /* 0x0000102c01007387 */ /* 0x0001e80000100800 */
[----:B------:R2:W-:Y:S01]  /*a6d0*/  STL [R1+0x18], R46 ;  /* 0x0000182e01007387 */ /* 0x0005e20000100800 */
[----:B0-----:R-:W-:-:S05]  /*a6e0*/  IMAD.U32 R44, RZ, RZ, UR5 ;  /* 0x00000005ff2c7e24 */ /* 0x001fca000f8e00ff */
[----:B------:R2:W-:Y:S04]  /*a6f0*/  STL [R1+0xc], R44 ;  /* 0x00000c2c01007387 */ /* 0x0005e80000100800 */
[----:B------:R2:W-:Y:S02]  /*a700*/  STL [R1+0x14], R45 ;  /* 0x0000142d01007387 */ /* 0x0005e40000100800 */
[----:B-12---:R-:W-:Y:S05]  /*a710*/  @!P2 BRA `(.L_x_4163) ;  /* 0x000001bc00eca947 */ /* 0x006fea0003800000 */
.L_x_4439:
[----:B------:R-:W-:Y:S05]  /*a720*/  BSYNC B0 ;  /* 0x0000000000007941 */ /* 0x000fea0003800000 */
.L_x_4162:
[----:B------:R1:W5:Y:S04]  /*a730*/  LDL R55, [R1+0x18] ;  /* 0x0000180001377983 */ /* 0x0003680000100800 */
[----:B------:R1:W5:Y:S04]  /*a740*/  LDL R54, [R1+0x14] ;  /* 0x0000140001367983 */ /* 0x0003680000100800 */
[----:B------:R1:W5:Y:S04]  /*a750*/  LDL R53, [R1+0x10] ;  /* 0x0000100001357983 */ /* 0x0003680000100800 */
[----:B------:R1:W5:Y:S01]  /*a760*/  LDL R52, [R1+0xc] ;  /* 0x00000c0001347983 */ /* 0x0003620000100800 */
[----:B------:R-:W-:Y:S01]  /*a770*/  ISETP.GE.AND P2, PT, R204, R42, PT ;  /* 0x0000002acc00720c */ /* 0x000fe20003f46270 */
[----:B------:R-:W-:Y:S01]  /*a780*/  BSSY B0, `(.L_x_4164) ;  /* 0x0000022000007945 */ /* 0x000fe20003800000 */
[----:B------:R-:W-:-:S11]  /*a790*/  IMAD.WIDE R48, R24, 0x70, R122 ;  /* 0x0000007018307825 */ /* 0x000fd600078e027a */
[----:B-1----:R-:W-:Y:S05]  /*a7a0*/  @P2 BRA `(.L_x_4165) ;  /* 0x00000000007c2947 */ /* 0x002fea0003800000 */
[----:B-----5:R-:W-:Y:S01]  /*a7b0*/  R2UR UR7, R55 ;  /* 0x00000000370772ca */ /* 0x020fe200000e0000 */
[----:B------:R-:W-:Y:S01]  /*a7c0*/  IMAD.MOV.U32 R44, RZ, RZ, R116 ;  /* 0x000000ffff2c7224 */ /* 0x000fe200078e0074 */
[----:B------:R-:W-:Y:S01]  /*a7d0*/  R2UR UR4, R54 ;  /* 0x00000000360472ca */ /* 0x000fe200000e0000 */
[----:B------:R-:W-:Y:S01]  /*a7e0*/  IMAD.MOV.U32 R45, RZ, RZ, R39 ;  /* 0x000000ffff2d7224 */ /* 0x000fe200078e0027 */
[----:B------:R-:W-:Y:S02]  /*a7f0*/  R2UR UR6, R53 ;  /* 0x00000000350672ca */ /* 0x000fe400000e0000 */
[----:B------:R-:W-:-:S07]  /*a800*/  R2UR UR5, R52 ;  /* 0x00000000340572ca */ /* 0x000fce00000e0000 */
[----:B------:R-:W-:Y:S02]  /*a810*/  IMAD R47, R49, UR7, RZ ;  /* 0x00000007312f7c24 */ /* 0x000fe4000f8e02ff */
[----:B------:R-:W-:-:S04]  /*a820*/  IMAD.WIDE.U32 R44, R48, UR7, R44 ;  /* 0x00000007302c7c25 */ /* 0x000fc8000f8e002c */
[----:B------:R-:W-:Y:S01]  /*a830*/  IMAD R47, R48, UR4, R47 ;  /* 0x00000004302f7c24 */ /* 0x000fe2000f8e022f */
[----:B------:R-:W-:Y:S01]  /*a840*/  LEA R50, P2, R44, UR6, 0x1 ;  /* 0x000000062c327c11 */ /* 0x000fe2000f8408ff */
[----:B------:R-:W-:Y:S02]  /*a850*/  ULDC UR4, c[0x0][0x2f4] ;  /* 0x0000bd0000047ab9 */ /* 0x000fe40000000800 */
[----:B------:R-:W-:-:S05]  /*a860*/  IMAD.IADD R45, R45, 0x1, R47 ;  /* 0x000000012d2d7824 */ /* 0x000fca00078e022f */
[----:B------:R-:W-:Y:S02]  /*a870*/  LEA.HI.X R51, R44, UR5, R45, 0x1, P2 ;  /* 0x000000052c337c11 */ /* 0x000fe400090f0c2d */
[----:B------:R-:W-:-:S13]  /*a880*/  ISETP.GE.AND P2, PT, R18, UR4, PT ;  /* 0x0000000412007c0c */ /* 0x000fda000bf46270 */
[----:B------:R-:W1:Y:S04]  /*a890*/  @!P2 LDS.128 R44, [R40] ;  /* 0x00000000282ca984 */ /* 0x000e680000000c00 */
[----:B-1----:R-:W-:Y:S01]  /*a8a0*/  @!P2 STG.E.128 desc[UR60][R50.64], R44 ;  /* 0x0000002c3200a986 */ /* 0x002fe2000c101d3c */
[----:B------:R-:W-:-:S13]  /*a8b0*/  ISETP.GE.AND P2, PT, R0, UR4, PT ;  /* 0x0000000400007c0c */ /* 0x000fda000bf46270 */
[----:B------:R-:W1:Y:S04]  /*a8c0*/  @!P2 LDS.128 R44, [R41] ;  /* 0x00000000292ca984 */ /* 0x000e680000000c00 */
[----:B-1----:R-:W-:Y:S01]  /*a8d0*/  @!P2 STG.E.128 desc[UR60][R50.64+0x40], R44 ;  /* 0x0000402c3200a986 */ /* 0x002fe2000c101d3c */
[----:B------:R-:W-:-:S13]  /*a8e0*/  ISETP.GE.AND P2, PT, R3, UR4, PT ;  /* 0x0000000403007c0c */ /* 0x000fda000bf46270 */
[----:B------:R-:W1:Y:S04]  /*a8f0*/  @!P2 LDS.128 R44, [R40+0x3800] ;  /* 0x00380000282ca984 */ /* 0x000e680000000c00 */
        /* <DEDUP_REMOVED lines=9> */
[----:B-1----:R1:W-:Y:S02]  /*a990*/  @!P2 STG.E.128 desc[UR60][R50.64+0x140], R44 ;  /* 0x0001402c3200a986 */ /* 0x0023e4000c101d3c */
.L_x_4165:
[----:B------:R-:W-:Y:S05]  /*a9a0*/  BSYNC B0 ;  /* 0x0000000000007941 */ /* 0x000fea0003800000 */
.L_x_4164:
[----:B------:R-:W-:Y:S01]  /*a9b0*/  ISETP.GE.AND P2, PT, R229, R42, PT ;  /* 0x0000002ae500720c */ /* 0x000fe20003f46270 */
[----:B------:R-:W-:-:S12]  /*a9c0*/  BSSY B0, `(.L_x_4166) ;  /* 0x0000023000007945 */ /* 0x000fd80003800000 */
[----:B------:R-:W-:Y:S05]  /*a9d0*/  @P2 BRA `(.L_x_4167) ;  /* 0x0000000000842947 */ /* 0x000fea0003800000 */
[----:B-----5:R-:W-:Y:S01]  /*a9e0*/  R2UR UR7, R55 ;  /* 0x00000000370772ca */ /* 0x020fe200000e0000 */
[----:B-1----:R-:W-:Y:S01]  /*a9f0*/  IMAD.MOV.U32 R44, RZ, RZ, R116 ;  /* 0x000000ffff2c7224 */ /* 0x002fe200078e0074 */
[----:B------:R-:W-:Y:S01]  /*aa00*/  R2UR UR4, R54 ;  /* 0x00000000360472ca */ /* 0x000fe200000e0000 */
[----:B------:R-:W-:Y:S01]  /*aa10*/  IMAD.MOV.U32 R45, RZ, RZ, R39 ;  /* 0x000000ffff2d7224 */ /* 0x000fe200078e0027 */
[----:B------:R-:W-:Y:S02]  /*aa20*/  IADD3 R47, P2, R48, 0x40, RZ ;  /* 0x00000040302f7810 */ /* 0x000fe40007f5e0ff */
[----:B------:R-:W-:Y:S02]  /*aa30*/  R2UR UR6, R53 ;  /* 0x00000000350672ca */ /* 0x000fe400000e0000 */
[----:B------:R-:W-:Y:S01]  /*aa40*/  R2UR UR5, R52 ;  /* 0x00000000340572ca */ /* 0x000fe200000e0000 */
[----:B------:R-:W-:-:S04]  /*aa50*/  IMAD.X R48, RZ, RZ, R49, P2 ;  /* 0x000000ffff307224 */ /* 0x000fc800010e0631 */
        /* <DEDUP_REMOVED lines=25> */
.L_x_4167:
[----:B------:R-:W-:Y:S05]  /*abf0*/  BSYNC B0 ;  /* 0x0000000000007941 */ /* 0x000fea0003800000 */
.L_x_4166:
[----:B------:R-:W3:Y:S01]  /*ac00*/  LDL R40, [R1+0x8] ;  /* 0x0000080001287983 */ /* 0x000ee20000100800 */
[----:B0-----:R-:W-:Y:S01]  /*ac10*/  @!P3 VIADD R43, R43, 0x368c0 ;  /* 0x000368c02b2bb836 */ /* 0x001fe20000000000 */
        /* <DEDUP_REMOVED lines=13> */
[----:B---3--:R-:W-:Y:S02]  /*acf0*/  LOP3.LUT P4, RZ, R40, 0x2, RZ, 0xc0, !PT ;  /* 0x0000000228ff7812 */ /* 0x008fe4000788c0ff */
[----:B------:R-:W-:-:S04]  /*ad00*/  SEL R40, RZ, 0x1, P3 ;  /* 0x00000001ff287807 */ /* 0x000fc80001800000 */
[----:B------:R-:W-:-:S07]  /*ad10*/  LOP3.LUT R205, R205, R40, RZ, 0x3c, !PT ;  /* 0x00000028cdcd7212 */ /* 0x000fce00078e3cff */
[----:B0-----:R-:W-:Y:S05]  /*ad20*/  @P4 BRA `(.L_x_4168) ;  /* 0xffffff7c00244947 */ /* 0x001fea000383ffff */
.L_x_4064:
[----:B------:R-:W-:Y:S01]  /*ad30*/  BSSY B0, `(.L_x_4169) ;  /* 0x0000039000007945 */ /* 0x000fe20003800000 */
[----:B------:R-:W-:Y:S02]  /*ad40*/  ISETP.GE.AND P1, PT, R153, 0x1, PT ;  /* 0x000000019900780c */ /* 0x000fe40003f26270 */
[----:B------:R-:W-:Y:S02]  /*ad50*/  CS2R R2, SRZ ;  /* 0x0000000000027805 */ /* 0x000fe4000001ff00 */
[----:B------:R-:W-:Y:S02]  /*ad60*/  PLOP3.LUT P0, PT, PT, PT, PT, 0x80, 0x0 ;  /* 0x000000000000781c */ /* 0x000fe40003f0f070 */
[----:B------:R-:W-:Y:S02]  /*ad70*/  CS2R R118, SRZ ;  /* 0x0000000000767805 */ /* 0x000fe4000001ff00 */
[----:B------:R-:W-:Y:S02]  /*ad80*/  CS2R R116, SRZ ;  /* 0x0000000000747805 */ /* 0x000fe4000001ff00 */
[----:B------:R-:W-:-:S02]  /*ad90*/  CS2R R114, SRZ ;  /* 0x0000000000727805 */ /* 0x000fc4000001ff00 */
[----:B------:R-:W-:Y:S01]  /*ada0*/  CS2R R112, SRZ ;  /* 0x0000000000707805 */ /* 0x000fe2000001ff00 */
[----:B------:R-:W-:Y:S01]  /*adb0*/  IMAD.MOV.U32 R111, RZ, RZ, RZ ;  /* 0x000000ffff6f7224 */ /* 0x000fe200078e00ff */
[----:B------:R-:W-:Y:S02]  /*adc0*/  CS2R R106, SRZ ;  /* 0x00000000006a7805 */ /* 0x000fe4000001ff00 */
[----:B------:R-:W-:Y:S02]  /*add0*/  CS2R R108, SRZ ;  /* 0x00000000006c7805 */ /* 0x000fe4000001ff00 */
[----:B-----5:R-:W-:Y:S02]  /*ade0*/  CS2R R54, SRZ ;  /* 0x0000000000367805 */ /* 0x020fe4000001ff00 */
[----:B------:R-:W-:Y:S01]  /*adf0*/  CS2R R104, SRZ ;  /* 0x0000000000687805 */ /* 0x000fe2000001ff00 */
[----:B------:R-:W-:Y:S01]  /*ae00*/  IMAD.MOV.U32 R103, RZ, RZ, RZ ;  /* 0x000000ffff677224 */ /* 0x000fe200078e00ff */
[----:B------:R-:W-:-:S02]  /*ae10*/  CS2R R98, SRZ ;  /* 0x0000000000627805 */ /* 0x000fc4000001ff00 */
[----:B------:R-:W-:Y:S02]  /*ae20*/  CS2R R100, SRZ ;  /* 0x0000000000647805 */ /* 0x000fe4000001ff00 */
[----:B------:R-:W-:Y:S01]  /*ae30*/  CS2R R96, SRZ ;  /* 0x0000000000607805 */ /* 0x000fe2000001ff00 */
[----:B------:R-:W-:Y:S01]  /*ae40*/  IMAD.MOV.U32 R95, RZ, RZ, RZ ;  /* 0x000000ffff5f7224 */ /* 0x000fe200078e00ff */
[----:B------:R-:W-:Y:S02]  /*ae50*/  CS2R R90, SRZ ;  /* 0x00000000005a7805 */ /* 0x000fe4000001ff00 */
[----:B------:R-:W-:Y:S02]  /*ae60*/  CS2R R92, SRZ ;  /* 0x00000000005c7805 */ /* 0x000fe4000001ff00 */
[----:B------:R-:W-:Y:S02]  /*ae70*/  CS2R R62, SRZ ;  /* 0x00000000003e7805 */ /* 0x000fe4000001ff00 */
        /* <DEDUP_REMOVED lines=19> */
[----:B-1----:R-:W-:Y:S02]  /*afb0*/  CS2R R50, SRZ ;  /* 0x0000000000327805 */ /* 0x002fe4000001ff00 */
[----:B------:R-:W-:Y:S02]  /*afc0*/  CS2R R52, SRZ ;  /* 0x0000000000347805 */ /* 0x000fe4000001ff00 */
[----:B--2---:R-:W-:-:S02]  /*afd0*/  CS2R R48, SRZ ;  /* 0x0000000000307805 */ /* 0x004fc4000001ff00 */
[----:B------:R-:W-:Y:S01]  /*afe0*/  CS2R R130, SRZ ;  /* 0x0000000000827805 */ /* 0x000fe2000001ff00 */
[----:B------:R-:W-:Y:S01]  /*aff0*/  IMAD.MOV.U32 R0, RZ, RZ, RZ ;  /* 0x000000ffff007224 */ /* 0x000fe200078e00ff */
        /* <DEDUP_REMOVED lines=10> */
[----:B------:R-:W0:Y:S02]  /*b0a0*/  FENCE.VIEW.ASYNC.G ;  /* 0x00000000000073c6 */ /* 0x000e240000000100 */
[----:B0-----:R-:W-:Y:S06]  /*b0b0*/  BAR.ARV 0xc, 0x180 ;  /* 0x0306000000007b1d */ /* 0x001fec0000002000 */
.L_x_4170:
[----:B------:R-:W-:Y:S05]  /*b0c0*/  BSYNC B0 ;  /* 0x0000000000007941 */ /* 0x000fea0003800000 */
.L_x_4169:
        /* <DEDUP_REMOVED lines=35> */
.L_x_4172:
        /* <DEDUP_REMOVED lines=12> */
.L_x_4176:
[----:B-1----:R1:W2:Y:S02]  /*b3c0*/  SYNCS.PHASECHK.TRANS64.TRYWAIT P0, [R16+URZ+0x36800], R3 ;  /* 0x03680003100075a7 */ /* 0x0022a4000800017f */
[----:B--2---:R-:W-:Y:S05]  /*b3d0*/  @!P0 NANOSLEEP.SYNCS 0x989680 ;  /* 0x009896800000895d */ /* 0x004fea0003900000 */
[----:B------:R-:W2:Y:S02]  /*b3e0*/  @!P0 SYNCS.PHASECHK.TRANS64 P0, [R16+URZ+0x36800], R3 ;  /* 0x03680003100085a7 */ /* 0x000ea4000800007f */
[----:B--2---:R-:W-:Y:S05]  /*b3f0*/  @!P0 BRA `(.L_x_4176) ;  /* 0xfffffffc00f08947 */ /* 0x004fea000383ffff */
.L_x_4175:
[----:B------:R-:W-:Y:S05]  /*b400*/  BSYNC B0 ;  /* 0x0000000000007941 */ /* 0x000fea0003800000 */
.L_x_4174:
[----:B------:R-:W-:Y:S05]  /*b410*/  BRA `(.L_x_4177) ;  /* 0x0000005800807947 */ /* 0x000fea0003800000 */
.L_x_4173:
[----:B------:R-:W2:Y:S01]  /*b420*/  LDL R0, [R1+0x88] ;  /* 0x0000880001007983 */ /* 0x000ea20000100800 */
[----:B------:R-:W-:Y:S01]  /*b430*/  ULDC.64 UR4, c[0x0][0x3f8] ;  /* 0x0000fe0000047ab9 */ /* 0x000fe20000000a00 */
[----:B------:R-:W-:Y:S01]  /*b440*/  ULDC.64 UR6, c[0x0][0x408] ;  /* 0x0001020000067ab9 */ /* 0x000fe20000000a00 */
[----:B------:R-:W-:Y:S01]  /*b450*/  IMAD.WIDE.U32 R4, R148, UR4, RZ ;  /* 0x0000000494047c25 */ /* 0x000fe2000f8e00ff */
[----:B--2---:R-:W-:Y:S02]  /*b460*/  R2UR UR8, R0 ;  /* 0x00000000000872ca */ /* 0x004fe400000e0000 */
[----:B------:R-:W-:-:S05]  /*b470*/  SHF.R.S32.HI R0, RZ, 0x1f, R148 ;  /* 0x0000001fff007819 */ /* 0x000fca0000011494 */
[C---:B------:R-:W-:Y:S02]  /*b480*/  IMAD R3, R0.reuse, UR4, RZ ;  /* 0x0000000400037c24 */ /* 0x040fe4000f8e02ff */
[----:B------:R-:W-:Y:S02]  /*b490*/  IMAD R7, R0, UR6, RZ ;  /* 0x0000000600077c24 */ /* 0x000fe4000f8e02ff */
[C---:B------:R-:W-:Y:S01]  /*b4a0*/  IMAD R3, R148.reuse, UR5, R3 ;  /* 0x0000000594037c24 */ /* 0x040fe2000f8e0203 */
[----:B------:R-:W-:Y:S01]  /*b4b0*/  ULDC.64 UR4, c[0x0][0x3e8] ;  /* 0x0000fa0000047ab9 */ /* 0x000fe20000000a00 */
[----:B------:R-:W-:Y:S01]  /*b4c0*/  ULOP3.LUT UP0, URZ, UR8, 0x3ff, URZ, 0xc0, !UPT ;  /* 0x000003ff083f7892 */ /* 0x000fe2000f80c03f */
[----:B------:R-:W-:Y:S01]  /*b4d0*/  IMAD R7, R148, UR7, R7 ;  /* 0x0000000794077c24 */ /* 0x000fe2000f8e0207 */
[----:B------:R-:W-:Y:S01]  /*b4e0*/  LEA R24, P0, R4, UR4, 0x1 ;  /* 0x0000000404187c11 */ /* 0x000fe2000f8008ff */
[----:B------:R-:W-:Y:S01]  /*b4f0*/  IMAD.WIDE.U32 R148, R148, UR6, RZ ;  /* 0x0000000694947c25 */ /* 0x000fe2000f8e00ff */
[----:B------:R-:W-:-:S02]  /*b500*/  ULDC.64 UR6, c[0x0][0x400] ;  /* 0x0001000000067ab9 */ /* 0x000fc40000000a00 */
[----:B------:R-:W-:Y:S01]  /*b510*/  PLOP3.LUT P2, PT, PT, PT, UP0, 0x80, 0x0 ;  /* 0x000000000000781c */ /* 0x000fe20003f4f008 */
[----:B------:R-:W-:Y:S01]  /*b520*/  IMAD.IADD R25, R3, 0x1, R5 ;  /* 0x0000000103197824 */ /* 0x000fe200078e0205 */
[----:B------:R-:W-:Y:S01]  /*b530*/  LEA R26, P1, R148, UR6, 0x1 ;  /* 0x00000006941a7c11 */ /* 0x000fe2000f8208ff */
[----:B------:R-:W-:-:S03]  /*b540*/  IMAD.IADD R27, R7, 0x1, R149 ;  /* 0x00000001071b7824 */ /* 0x000fc600078e0295 */
[----:B------:R-:W-:Y:S02]  /*b550*/  LEA.HI.X R25, R4, UR5, R25, 0x1, P0 ;  /* 0x0000000504197c11 */ /* 0x000fe400080f0c19 */
[----:B------:R-:W-:-:S05]  /*b560*/  LEA.HI.X R27, R148, UR7, R27, 0x1, P1 ;  /* 0x00000007941b7c11 */ /* 0x000fca00088f0c1b */
        /* <DEDUP_REMOVED lines=17> */
.L_x_4178:
[----:B------:R-:W-:Y:S01]  /*b680*/  ULDC.U8 UR4, c[0x0][0x410] ;  /* 0x0001040000047ab9 */ /* 0x000fe20000000000 */
[----:B------:R-:W-:Y:S01]  /*b690*/  BSSY B0, `(.L_x_4179) ;  /* 0x0000570000007945 */ /* 0x000fe20003800000 */
[----:B------:R-:W-:Y:S01]  /*b6a0*/  ISETP.NE.AND P0, PT, RZ, UR4, PT ;  /* 0x00000004ff007c0c */ /* 0x000fe2000bf05270 */
[----:B------:R-:W-:-:S12]  /*b6b0*/  IMAD R6, R133, 0x80, R204 ;  /* 0x0000008085067824 */ /* 0x000fd800078e02cc */
[----:B------:R-:W-:Y:S05]  /*b6c0*/  @!P0 BRA `(.L_x_4180) ;  /* 0x0000002800c08947 */ /* 0x000fea0003800000 */
[----:B------:R-:W-:-:S03]  /*b6d0*/  UMOV UR4, 0xffffffff ;  /* 0xffffffff00047882 */ /* 0x000fc60000000000 */
[----:B------:R-:W-:Y:S05]  /*b6e0*/  BRA.DIV UR4, `(.L_x_4181) ;  /* 0x000001b2040c7947 */ /* 0x000fea000b800000 */
[----:B------:R0:W1:Y:S04]  /*b6f0*/  SHFL.IDX PT, R0, R25, RZ, 0x1c1f ;  /* 0x001c1fff19007589 */ /* 0x00006800000e0000 */
[----:B------:R0:W2:Y:S04]  /*b700*/  SHFL.IDX PT, R3, R24, RZ, 0x1c1f ;  /* 0x001c1fff18037589 */ /* 0x0000a800000e0000 */
[----:B------:R0:W3:Y:S04]  /*b710*/  SHFL.IDX PT, R4, R27, RZ, 0x1c1f ;  /* 0x001c1fff1b047589 */ /* 0x0000e800000e0000 */
[----:B------:R0:W4:Y:S02]  /*b720*/  SHFL.IDX PT, R14, R26, RZ, 0x1c1f ;  /* 0x001c1fff1a0e7589 */ /* 0x00012400000e0000 */
.L_x_4445:
[----:B------:R-:W-:Y:S01]  /*b730*/  ULDC UR4, c[0x0][0x448] ;  /* 0x0001120000047ab9 */ /* 0x000fe20000000800 */
[----:B------:R-:W-:Y:S01]  /*b740*/  LOP3.LUT R8, R212, 0x18, R18, 0xf8, !PT ;  /* 0x00000018d4087812 */ /* 0x000fe200078ef812 */
[----:B------:R-:W-:Y:S01]  /*b750*/  IMAD R5, R152, UR4, RZ ;  /* 0x0000000498057c24 */ /* 0x000fe2000f8e02ff */
[----:B------:R-:W-:Y:S01]  /*b760*/  BSSY B1, `(.L_x_4182) ;  /* 0x0000057000017945 */ /* 0x000fe20003800000 */
[----:B------:R-:W-:Y:S02]  /*b770*/  LOP3.LUT P0, RZ, R220, 0x4, RZ, 0xc0, !PT ;  /* 0x00000004dcff7812 */ /* 0x000fe4000780c0ff */
[----:B------:R-:W-:Y:S02]  /*b780*/  CS2R R28, SRZ ;  /* 0x00000000001c7805 */ /* 0x000fe4000001ff00 */
[----:B------:R-:W-:Y:S02]  /*b790*/  LOP3.LUT R7, R8, R213, RZ, 0x3c, !PT ;  /* 0x000000d508077212 */ /* 0x000fe400078e3cff */
[----:B------:R-:W-:-:S02]  /*b7a0*/  CS2R R30, SRZ ;  /* 0x00000000001e7805 */ /* 0x000fc4000001ff00 */
[----:B------:R-:W-:Y:S01]  /*b7b0*/  ISETP.GE.AND P1, PT, R6, R5, PT ;  /* 0x000000050600720c */ /* 0x000fe20003f26270 */
[----:B------:R-:W-:Y:S01]  /*b7c0*/  IMAD R5, R133, -0x80, R5 ;  /* 0xffffff8085057824 */ /* 0x000fe200078e0205 */
[----:B------:R-:W-:Y:S01]  /*b7d0*/  CS2R R32, SRZ ;  /* 0x0000000000207805 */ /* 0x000fe2000001ff00 */
[----:B------:R-:W-:Y:S01]  /*b7e0*/  IMAD.IADD R7, R214, 0x1, R7 ;  /* 0x00000001d6077824 */ /* 0x000fe200078e0207 */
[----:B------:R-:W-:Y:S02]  /*b7f0*/  CS2R R34, SRZ ;  /* 0x0000000000227805 */ /* 0x000fe4000001ff00 */
[----:B------:R-:W-:Y:S02]  /*b800*/  CS2R R36, SRZ ;  /* 0x0000000000247805 */ /* 0x000fe4000001ff00 */
[----:B------:R-:W-:Y:S01]  /*b810*/  CS2R R38, SRZ ;  /* 0x0000000000267805 */ /* 0x000fe2000001ff00 */
[----:B------:R-:W-:Y:S01]  /*b820*/  IMAD R9, R7, 0x2, R16 ;  /* 0x0000000207097824 */ /* 0x000fe200078e0210 */
[----:B0-----:R-:W-:-:S02]  /*b830*/  CS2R R24, SRZ ;  /* 0x0000000000187805 */ /* 0x001fc4000001ff00 */
[----:B------:R-:W-:Y:S02]  /*b840*/  CS2R R26, SRZ ;  /* 0x00000000001a7805 */ /* 0x000fe4000001ff00 */
[----:B------:R-:W-:Y:S02]  /*b850*/  CS2R R20, SRZ ;  /* 0x0000000000147805 */ /* 0x000fe4000001ff00 */
[----:B------:R-:W-:Y:S02]  /*b860*/  CS2R R12, SRZ ;  /* 0x00000000000c7805 */ /* 0x000fe4000001ff00 */
[----:B------:R-:W-:Y:S01]  /*b870*/  CS2R R10, SRZ ;  /* 0x00000000000a7805 */ /* 0x000fe2000001ff00 */
[C---:B------:R-:W-:Y:S01]  /*b880*/  VIADD R50, R9.reuse, 0x15400 ;  /* 0x0001540009327836 */ /* 0x040fe20000000000 */
[----:B------:R-:W-:Y:S01]  /*b890*/  CS2R R6, SRZ ;  /* 0x0000000000067805 */ /* 0x000fe2000001ff00 */
[----:B------:R-:W-:Y:S01]  /*b8a0*/  VIADD R8, R9, 0x15440 ;  /* 0x0001544009087836 */ /* 0x000fe20000000000 */
[----:B------:R-:W-:Y:S06]  /*b8b0*/  @P1 BRA `(.L_x_4183) ;  /* 0x0000000400041947 */ /* 0x000fec0003800000 */
[----:B------:R-:W4:Y:S01]  /*b8c0*/  LDL R41, [R1+0x50] ;  /* 0x0000500001297983 */ /* 0x000f220000100800 */
[----:B------:R-:W-:-:S03]  /*b8d0*/  ULDC UR4, c[0x0][0x3f4] ;  /* 0x0000fd0000047ab9 */ /* 0x000fc60000000800 */
[----:B------:R-:W4:Y:S04]  /*b8e0*/  LDL R40, [R1+0x58] ;  /* 0x0000580001287983 */ /* 0x000f280000100800 */
[----:B------:R-:W4:Y:S04]  /*b8f0*/  LDL R42, [R1+0x54] ;  /* 0x00005400012a7983 */ /* 0x000f280000100800 */
[----:B------:R-:W4:Y:S04]  /*b900*/  LDL R44, [R1+0x60] ;  /* 0x00006000012c7983 */ /* 0x000f280000100800 */
[----:B------:R-:W4:Y:S04]  /*b910*/  LDL R49, [R1+0x5c] ;  /* 0x00005c0001317983 */ /* 0x000f280000100800 */
[----:B------:R-:W4:Y:S04]  /*b920*/  LDL R48, [R1+0x68] ;  /* 0x0000680001307983 */ /* 0x000f280000100800 */
[----:B------:R-:W4:Y:S04]  /*b930*/  LDL R53, [R1+0x70] ;  /* 0x0000700001357983 */ /* 0x000f280000100800 */
[----:B------:R-:W4:Y:S01]  /*b940*/  LDL R52, [R1+0x64] ;  /* 0x0000640001347983 */ /* 0x000f220000100800 */
[----:B------:R-:W-:-:S02]  /*b950*/  ISETP.GE.AND P2, PT, R22, UR4, PT ;  /* 0x0000000416007c0c */ /* 0x000fc4000bf46270 */
[----:B------:R-:W-:Y:S02]  /*b960*/  CS2R R38, SRZ ;  /* 0x0000000000267805 */ /* 0x000fe4000001ff00 */
[----:B------:R-:W-:Y:S01]  /*b970*/  ISETP.GE.AND P3, PT, R208, UR4, PT ;  /* 0x00000004d0007c0c */ /* 0x000fe2000bf66270 */
[----:B------:R-:W4:Y:S01]  /*b980*/  LDL R51, [R1+0x6c] ;  /* 0x00006c0001337983 */ /* 0x000f220000100800 */
[----:B------:R-:W-:Y:S02]  /*b990*/  ISETP.GE.AND P4, PT, R207, UR4, PT ;  /* 0x00000004cf007c0c */ /* 0x000fe4000bf86270 */
[----:B------:R-:W-:Y:S02]  /*b9a0*/  CS2R R6, SRZ ;  /* 0x0000000000067805 */ /* 0x000fe4000001ff00 */
[----:B------:R-:W-:-:S03]  /*b9b0*/  CS2R R36, SRZ ;  /* 0x0000000000247805 */ /* 0x000fc6000001ff00 */
[----:B--2---:R-:W-:Y:S02]  /*b9c0*/  @!P2 IMAD.MOV.U32 R10, RZ, RZ, R3 ;  /* 0x000000ffff0aa224 */ /* 0x004fe400078e0003 */
[----:B-1----:R-:W-:Y:S02]  /*b9d0*/  @!P2 IMAD.MOV.U32 R11, RZ, RZ, R0 ;  /* 0x000000ffff0ba224 */ /* 0x002fe400078e0000 */
[----:B---3--:R-:W-:Y:S02]  /*b9e0*/  @!P2 IMAD.MOV.U32 R15, RZ, RZ, R4 ;  /* 0x000000ffff0fa224 */ /* 0x008fe400078e0004 */
[----:B------:R-:W-:-:S04]  /*b9f0*/  @!P2 IMAD.WIDE R12, R22, 0x2, R10 ;  /* 0x00000002160ca825 */ /* 0x000fc800078e020a */
[----:B----4-:R-:W-:Y:S01]  /*ba00*/  @!P2 IMAD.WIDE R20, R22, 0x2, R14 ;  /* 0x000000021614a825 */ /* 0x010fe200078e020e */
[----:B------:R0:W5:Y:S04]  /*ba10*/  @!P2 LD.E.64 R38, desc[UR60][R12.64] ;  /* 0x0000003c0c26a980 */ /* 0x000168000c101b00 */
[----:B------:R1:W5:Y:S01]  /*ba20*/  @!P2 LD.E.64 R6, desc[UR60][R20.64] ;  /* 0x0000003c1406a980 */ /* 0x000362000c101b00 */
[----:B------:R-:W-:Y:S02]  /*ba30*/  ISETP.GE.AND P2, PT, R210, UR4, PT ;  /* 0x00000004d2007c0c */ /* 0x000fe4000bf46270 */
[----:B------:R-:W-:Y:S02]  /*ba40*/  CS2R R10, SRZ ;  /* 0x00000000000a7805 */ /* 0x000fe4000001ff00 */
[----:B------:R-:W-:-:S02]  /*ba50*/  CS2R R34, SRZ ;  /* 0x0000000000227805 */ /* 0x000fc4000001ff00 */
[----:B0-----:R-:W-:Y:S02]  /*ba60*/  CS2R R12, SRZ ;  /* 0x00000000000c7805 */ /* 0x001fe4000001ff00 */
[----:B------:R-:W-:Y:S02]  /*ba70*/  CS2R R32, SRZ ;  /* 0x0000000000207805 */ /* 0x000fe4000001ff00 */
[----:B-1----:R-:W-:Y:S02]  /*ba80*/  CS2R R20, SRZ ;  /* 0x0000000000147805 */ /* 0x002fe4000001ff00 */
[----:B------:R-:W-:Y:S02]  /*ba90*/  CS2R R30, SRZ ;  /* 0x00000000001e7805 */ /* 0x000fe4000001ff00 */
[C---:B------:R-:W-:Y:S02]  /*baa0*/  @!P3 IADD3 R24, P1, R3.reuse, R41, RZ ;  /* 0x000000290318b210 */ /* 0x040fe40007f3e0ff */
[----:B------:R-:W-:-:S03]  /*bab0*/  @!P4 IADD3 R28, P5, R3, R40, RZ ;  /* 0x00000028031cc210 */ /* 0x000fc60007fbe0ff */
[--C-:B------:R-:W-:Y:S01]  /*bac0*/  @!P3 IMAD.X R25, R0, 0x1, R237.reuse, P1 ;  /* 0x000000010019b824 */ /* 0x100fe200008e06ed */
[C---:B------:R-:W-:Y:S02]  /*bad0*/  @!P3 IADD3 R26, P1, R14.reuse, R41, RZ ;  /* 0x000000290e1ab210 */ /* 0x040fe40007f3e0ff */
[----:B------:R-:W-:Y:S01]  /*bae0*/  @!P4 IADD3 R40, P6, R14, R40, RZ ;  /* 0x000000280e28c210 */ /* 0x000fe20007fde0ff */
[--C-:B------:R-:W-:Y:S01]  /*baf0*/  @!P4 IMAD.X R29, R0, 0x1, R42.reuse, P5 ;  /* 0x00000001001dc824 */ /* 0x100fe200028e062a */
[----:B------:R-:W5:Y:S01]  /*bb00*/  @!P3 LD.E.64 R36, desc[UR60][R24.64] ;  /* 0x0000003c1824b980 */ /* 0x000f62000c101b00 */
[C---:B------:R-:W-:Y:S02]  /*bb10*/  @!P3 IMAD.X R27, R4.reuse, 0x1, R237, P1 ;  /* 0x00000001041bb824 */ /* 0x040fe400008e06ed */
[----:B------:R-:W-:Y:S01]  /*bb20*/  @!P4 IMAD.X R41, R4, 0x1, R42, P6 ;  /* 0x000000010429c824 */ /* 0x000fe200030e062a */
[----:B------:R-:W-:Y:S01]  /*bb30*/  ISETP.GE.AND P1, PT, R209, UR4, PT ;  /* 0x00000004d1007c0c */ /* 0x000fe2000bf26270 */
[----:B------:R-:W5:Y:S04]  /*bb40*/  @!P4 LD.E.64 R34, desc[UR60][R28.64] ;  /* 0x0000003c1c22c980 */ /* 0x000f68000c101b00 */
[----:B------:R-:W5:Y:S01]  /*bb50*/  @!P3 LD.E.64 R10, desc[UR60][R26.64] ;  /* 0x0000003c1a0ab980 */ /* 0x000f62000c101b00 */
[----:B------:R-:W-:-:S03]  /*bb60*/  ISETP.GE.AND P3, PT, R211, UR4, PT ;  /* 0x00000004d3007c0c */ /* 0x000fc6000bf66270 */
[----:B------:R0:W5:Y:S01]  /*bb70*/  @!P4 LD.E.64 R12, desc[UR60][R40.64] ;  /* 0x0000003c280cc980 */ /* 0x000162000c101b00 */
[-C--:B------:R-:W-:Y:S02]  /*bb80*/  @!P2 IADD3 R42, P4, R3, R44.reuse, RZ ;  /* 0x0000002c032aa210 */ /* 0x080fe40007f9e0ff */
[----:B------:R-:W-:-:S03]  /*bb90*/  @!P2 IADD3 R44, P5, R14, R44, RZ ;  /* 0x0000002c0e2ca210 */ /* 0x000fc60007fbe0ff */
[--C-:B------:R-:W-:Y:S02]  /*bba0*/  @!P2 IMAD.X R43, R0, 0x1, R49.reuse, P4 ;  /* 0x00000001002ba824 */ /* 0x100fe400020e0631 */
[----:B------:R-:W-:Y:S01]  /*bbb0*/  @!P2 IMAD.X R45, R4, 0x1, R49, P5 ;  /* 0x00000001042da824 */ /* 0x000fe200028e0631 */
[-C--:B------:R-:W-:Y:S02]  /*bbc0*/  @!P1 IADD3 R46, P6, R3, R48.reuse, RZ ;  /* 0x00000030032e9210 */ /* 0x080fe40007fde0ff */
[----:B------:R1:W5:Y:S04]  /*bbd0*/  @!P2 LD.E.64 R32, desc[UR60][R42.64] ;  /* 0x0000003c2a20a980 */ /* 0x000368000c101b00 */
[----:B------:R1:W5:Y:S01]  /*bbe0*/  @!P2 LD.E.64 R20, desc[UR60][R44.64] ;  /* 0x0000003c2c14a980 */ /* 0x000362000c101b00 */
[----:B0-----:R-:W-:-:S02]  /*bbf0*/  @!P1 IADD3 R40, P2, R14, R48, RZ ;  /* 0x000000300e289210 */ /* 0x001fc40007f5e0ff */
[-C--:B------:R-:W-:Y:S02]  /*bc00*/  @!P3 IADD3 R48, P4, R3, R53.reuse, RZ ;  /* 0x000000350330b210 */ /* 0x080fe40007f9e0ff */
[----:B------:R-:W-:Y:S02]  /*bc10*/  @!P3 IADD3 R14, P5, R14, R53, RZ ;  /* 0x000000350e0eb210 */ /* 0x000fe40007fbe0ff */
[----:B------:R-:W-:Y:S02]  /*bc20*/  CS2R R26, SRZ ;  /* 0x00000000001a7805 */ /* 0x000fe4000001ff00 */
[----:B------:R-:W-:Y:S02]  /*bc30*/  CS2R R28, SRZ ;  /* 0x00000000001c7805 */ /* 0x000fe4000001ff00 */
[----:B------:R-:W-:Y:S01]  /*bc40*/  CS2R R24, SRZ ;  /* 0x0000000000187805 */ /* 0x000fe2000001ff00 */
[--C-:B------:R-:W-:Y:S02]  /*bc50*/  @!P1 IMAD.X R47, R0, 0x1, R52.reuse, P6 ;  /* 0x00000001002f9824 */ /* 0x100fe400030e0634 */
[----:B------:R-:W-:-:S02]  /*bc60*/  @!P1 IMAD.X R41, R4, 0x1, R52, P2 ;  /* 0x0000000104299824 */ /* 0x000fc400010e0634 */
[--C-:B------:R-:W-:Y:S01]  /*bc70*/  @!P3 IMAD.X R49, R0, 0x1, R51.reuse, P4 ;  /* 0x000000010031b824 */ /* 0x100fe200020e0633 */
[----:B------:R1:W5:Y:S01]  /*bc80*/  @!P1 LD.E.64 R30, desc[UR60][R46.64] ;  /* 0x0000003c2e1e9980 */ /* 0x000362000c101b00 */
[----:B------:R-:W-:-:S03]  /*bc90*/  @!P3 IMAD.X R15, R4, 0x1, R51, P5 ;  /* 0x00000001040fb824 */ /* 0x000fc600028e0633 */
[----:B------:R1:W5:Y:S04]  /*bca0*/  @!P1 LD.E.64 R26, desc[UR60][R40.64] ;  /* 0x0000003c281a9980 */ /* 0x000368000c101b00 */
[----:B------:R1:W5:Y:S04]  /*bcb0*/  @!P3 LD.E.64 R28, desc[UR60][R48.64] ;  /* 0x0000003c301cb980 */ /* 0x000368000c101b00 */
[----:B------:R1:W5:Y:S02]  /*bcc0*/  @!P3 LD.E.64 R24, desc[UR60][R14.64] ;  /* 0x0000003c0e18b980 */ /* 0x000364000c101b00 */
.L_x_4183:
[----:B------:R-:W-:Y:S05]  /*bcd0*/  BSYNC B1 ;  /* 0x0000000000017941 */ /* 0x000fea0003800000 */
.L_x_4182:
[----:B-1----:R-:W-:Y:S01]  /*bce0*/  LEA.HI R0, R228, R228, RZ, 0x1 ;  /* 0x000000e4e4007211 */ /* 0x002fe200078f08ff */
[--C-:B----45:R-:W-:Y:S01]  /*bcf0*/  IMAD.MOV.U32 R14, RZ, RZ, R31.reuse ;  /* 0x000000ffff0e7224 */ /* 0x130fe200078e001f */
[----:B------:R-:W-:Y:S01]  /*bd00*/  SHF.R.U64 R65, R30, 0x10, R31 ;  /* 0x000000101e417819 */ /* 0x000fe2000000121f */
[----:B------:R-:W-:Y:S01]  /*bd10*/  IMAD.MOV.U32 R47, RZ, RZ, R7 ;  /* 0x000000ffff2f7224 */ /* 0x000fe200078e0007 */
[----:B------:R-:W-:Y:S01]  /*bd20*/  SHF.R.U32.HI R63, RZ, 0x10, R31 ;  /* 0x00000010ff3f7819 */ /* 0x000fe2000001161f */
[----:B------:R-:W-:Y:S01]  /*bd30*/  @P0 VIADD R8, R50, 0xffffffc0 ;  /* 0xffffffc032080836 */ /* 0x000fe20000000000 */
[----:B------:R-:W-:Y:S01]  /*bd40*/  LOP3.LUT R31, R0, 0xfffffffe, RZ, 0xc0, !PT ;  /* 0xfffffffe001f7812 */ /* 0x000fe200078ec0ff */
[----:B------:R-:W-:Y:S01]  /*bd50*/  IMAD.MOV.U32 R41, RZ, RZ, R38 ;  /* 0x000000ffff297224 */ /* 0x000fe200078e0026 */
[----:B------:R-:W-:Y:S01]  /*bd60*/  SHF.R.U64 R59, R6, 0x10, R7 ;  /* 0x00000010063b7819 */ /* 0x000fe20000001207 */
[----:B------:R-:W-:Y:S01]  /*bd70*/  IMAD.MOV.U32 R42, RZ, RZ, R39 ;  /* 0x000000ffff2a7224 */ /* 0x000fe200078e0027 */
[----:B------:R-:W-:Y:S01]  /*bd80*/  SHF.R.U32.HI R58, RZ, 0x10, R7 ;  /* 0x00000010ff3a7819 */ /* 0x000fe20000011607 */
[----:B------:R-:W-:Y:S01]  /*bd90*/  IMAD.IADD R31, R228, 0x1, -R31 ;  /* 0x00000001e41f7824 */ /* 0x000fe200078e0a1f */
[----:B------:R-:W-:Y:S01]  /*bda0*/  SHF.R.U64 R68, R38, 0x10, R39 ;  /* 0x0000001026447819 */ /* 0x000fe20000001227 */
[--C-:B------:R-:W-:Y:S01]  /*bdb0*/  IMAD.MOV.U32 R38, RZ, RZ, R35.reuse ;  /* 0x000000ffff267224 */ /* 0x100fe200078e0023 */
[----:B------:R-:W-:Y:S01]  /*bdc0*/  SHF.R.U32.HI R69, RZ, 0x10, R35 ;  /* 0x00000010ff457819 */ /* 0x000fe20000011623 */
[----:B------:R-:W-:Y:S01]  /*bdd0*/  IMAD.MOV.U32 R40, RZ, RZ, R37 ;  /* 0x000000ffff287224 */ /* 0x000fe200078e0025 */
[----:B------:R-:W-:Y:S01]  /*bde0*/  SHF.L.U32 R7, R31, 0x1f, RZ ;  /* 0x0000001f1f077819 */ /* 0x000fe200000006ff */
[----:B------:R-:W-:Y:S01]  /*bdf0*/  IMAD.MOV.U32 R15, RZ, RZ, R32 ;  /* 0x000000ffff0f7224 */ /* 0x000fe200078e0020 */
[----:B------:R-:W-:Y:S01]  /*be00*/  SHF.R.U32.HI R73, RZ, 0x10, R39 ;  /* 0x00000010ff497819 */ /* 0x000fe20000011627 */
[----:B------:R-:W-:Y:S01]  /*be10*/  IMAD.MOV.U32 R39, RZ, RZ, R36 ;  /* 0x000000ffff277224 */ /* 0x000fe200078e0024 */
[----:B------:R-:W0:Y:S01]  /*be20*/  SYNCS.PHASECHK.TRANS64.TRYWAIT P0, [R16+URZ+0x36800], R7 ;  /* 0x03680007100075a7 */ /* 0x000e22000800017f */
[----:B------:R-:W-:Y:S01]  /*be30*/  SHF.R.U64 R66, R36, 0x10, R37 ;  /* 0x0000001024427819 */ /* 0x000fe20000001225 */
[----:B------:R-:W-:Y:S01]  /*be40*/  IMAD.MOV.U32 R36, RZ, RZ, R33 ;  /* 0x000000ffff247224 */ /* 0x000fe200078e0021 */
[----:B------:R-:W-:Y:S01]  /*be50*/  SHF.R.U32.HI R71, RZ, 0x10, R37 ;  /* 0x00000010ff477819 */ /* 0x000fe20000011625 */
[----:B------:R-:W-:Y:S01]  /*be60*/  IMAD.MOV.U32 R37, RZ, RZ, R34 ;  /* 0x000000ffff257224 */ /* 0x000fe200078e0022 */
[--C-:B------:R-:W-:Y:S01]  /*be70*/  SHF.R.U64 R62, R32, 0x10, R33.reuse ;  /* 0x00000010203e7819 */ /* 0x100fe20000001221 */
[----:B------:R-:W-:Y:S01]  /*be80*/  IMAD.MOV.U32 R0, RZ, RZ, R28 ;  /* 0x000000ffff007224 */ /* 0x000fe200078e001c */
[----:B------:R-:W-:Y:S01]  /*be90*/  SHF.R.U32.HI R67, RZ, 0x10, R33 ;  /* 0x00000010ff437819 */ /* 0x000fe20000011621 */
[--C-:B--2---:R-:W-:Y:S01]  /*bea0*/  IMAD.MOV.U32 R3, RZ, RZ, R29.reuse ;  /* 0x000000ffff037224 */ /* 0x104fe200078e001d */
[----:B------:R-:W-:Y:S01]  /*beb0*/  SHF.R.U64 R61, R28, 0x10, R29 ;  /* 0x000000101c3d7819 */ /* 0x000fe2000000121d */
[----:B------:R-:W-:Y:S01]  /*bec0*/  IMAD.MOV.U32 R43, RZ, RZ, R27 ;  /* 0x000000ffff2b7224 */ /* 0x000fe200078e001b */
[----:B------:R-:W-:Y:S01]  /*bed0*/  SHF.R.U32.HI R60, RZ, 0x10, R29 ;  /* 0x00000010ff3c7819 */ /* 0x000fe2000001161d */
[----:B---3--:R-:W-:Y:S01]  /*bee0*/  IMAD.MOV.U32 R4, RZ, RZ, R30 ;  /* 0x000000ffff047224 */ /* 0x008fe200078e001e */
[--C-:B------:R-:W-:Y:S01]  /*bef0*/  SHF.R.U64 R51, R26, 0x10, R27.reuse ;  /* 0x000000101a337819 */ /* 0x100fe2000000121b */
[----:B------:R-:W-:Y:S01]  /*bf00*/  IMAD.MOV.U32 R46, RZ, RZ, R6 ;  /* 0x000000ffff2e7224 */ /* 0x000fe200078e0006 */
[----:B------:R-:W-:Y:S01]  /*bf10*/  SHF.R.U32.HI R50, RZ, 0x10, R27 ;  /* 0x00000010ff327819 */ /* 0x000fe2000001161b */
[----:B------:R-:W-:Y:S01]  /*bf20*/  IMAD.MOV.U32 R32, RZ, RZ, R10 ;  /* 0x000000ffff207224 */ /* 0x000fe200078e000a */
[----:B------:R-:W-:Y:S01]  /*bf30*/  SHF.R.U64 R64, R34, 0x10, R35 ;  /* 0x0000001022407819 */ /* 0x000fe20000001223 */
[----:B------:R-:W-:Y:S01]  /*bf40*/  IMAD.MOV.U32 R33, RZ, RZ, R11 ;  /* 0x000000ffff217224 */ /* 0x000fe200078e000b */
[----:B------:R-:W-:Y:S01]  /*bf50*/  PRMT R27, R38, 0x5410, R69 ;  /* 0x00005410261b7816 */ /* 0x000fe20000000045 */
        /* <DEDUP_REMOVED lines=8> */
[----:B------:R-:W-:Y:S01]  /*bfe0*/  BSSY B1, `(.L_x_4184) ;  /* 0x000001e000017945 */ /* 0x000fe20003800000 */
[--C-:B------:R-:W-:Y:S01]  /*bff0*/  SHF.R.U64 R53, R20, 0x10, R21.reuse ;  /* 0x0000001014357819 */ /* 0x100fe20000001215 */
[----:B------:R-:W-:Y:S01]  /*c000*/  IMAD.MOV.U32 R6, RZ, RZ, R26 ;  /* 0x000000ffff067224 */ /* 0x000fe200078e001a */
[----:B------:R-:W-:Y:S01]  /*c010*/  SHF.R.U32.HI R52, RZ, 0x10, R21 ;  /* 0x00000010ff347819 */ /* 0x000fe20000011615 */
[----:B------:R-:W-:Y:S01]  /*c020*/  IMAD.MOV.U32 R10, RZ, RZ, R24 ;  /* 0x000000ffff0a7224 */ /* 0x000fe200078e0018 */
[----:B------:R-:W-:Y:S01]  /*c030*/  VIMNMX R38, R5, 0x80, PT ;  /* 0x0000008005267848 */ /* 0x000fe20003fe0100 */
[--C-:B------:R-:W-:Y:S01]  /*c040*/  IMAD.MOV.U32 R11, RZ, RZ, R25.reuse ;  /* 0x000000ffff0b7224 */ /* 0x100fe200078e0019 */
[----:B------:R-:W-:-:S02]  /*c050*/  SHF.R.U64 R49, R24, 0x10, R25 ;  /* 0x0000001018317819 */ /* 0x000fc40000001219 */
[----:B------:R-:W-:Y:S02]  /*c060*/  SHF.R.U32.HI R48, RZ, 0x10, R25 ;  /* 0x00000010ff307819 */ /* 0x000fe40000011619 */
[----:B------:R-:W-:Y:S02]  /*c070*/  PRMT R26, R37, 0x5410, R64 ;  /* 0x00005410251a7816 */ /* 0x000fe40000000040 */
[----:B------:R-:W-:Y:S02]  /*c080*/  PRMT R21, R36, 0x5410, R67 ;  /* 0x0000541024157816 */ /* 0x000fe40000000043 */
[----:B------:R-:W-:Y:S02]  /*c090*/  PRMT R34, R41, 0x5410, R68 ;  /* 0x0000541029227816 */ /* 0x000fe40000000044 */
[----:B------:R-:W-:Y:S02]  /*c0a0*/  PRMT R35, R42, 0x5410, R73 ;  /* 0x000054102a237816 */ /* 0x000fe40000000049 */
[----:B------:R-:W-:-:S02]  /*c0b0*/  PRMT R30, R39, 0x5410, R66 ;  /* 0x00005410271e7816 */ /* 0x000fc40000000042 */
[----:B------:R-:W-:Y:S02]  /*c0c0*/  PRMT R31, R40, 0x5410, R71 ;  /* 0x00005410281f7816 */ /* 0x000fe40000000047 */
[----:B------:R-:W-:Y:S02]  /*c0d0*/  PRMT R20, R15, 0x5410, R62 ;  /* 0x000054100f147816 */ /* 0x000fe4000000003e */
[----:B------:R-:W-:Y:S02]  /*c0e0*/  PRMT R12, R4, 0x5410, R65 ;  /* 0x00005410040c7816 */ /* 0x000fe40000000041 */
[----:B------:R-:W-:Y:S02]  /*c0f0*/  PRMT R13, R14, 0x5410, R63 ;  /* 0x000054100e0d7816 */ /* 0x000fe4000000003f */
[----:B------:R-:W-:Y:S02]  /*c100*/  PRMT R0, R0, 0x5410, R61 ;  /* 0x0000541000007816 */ /* 0x000fe4000000003d */
[----:B------:R-:W-:-:S02]  /*c110*/  PRMT R3, R3, 0x5410, R60 ;  /* 0x0000541003037816 */ /* 0x000fc4000000003c */
[----:B------:R-:W-:Y:S02]  /*c120*/  PRMT R36, R46, 0x5410, R59 ;  /* 0x000054102e247816 */ /* 0x000fe4000000003b */
[----:B------:R-:W-:Y:S02]  /*c130*/  ISETP.GE.AND P1, PT, R204, R38, PT ;  /* 0x00000026cc00720c */ /* 0x000fe40003f26270 */
[----:B------:R-:W-:Y:S02]  /*c140*/  PRMT R37, R47, 0x5410, R58 ;  /* 0x000054102f257816 */ /* 0x000fe4000000003a */
[----:B------:R-:W-:Y:S02]  /*c150*/  PRMT R32, R32, 0x5410, R57 ;  /* 0x0000541020207816 */ /* 0x000fe40000000039 */
[----:B------:R-:W-:Y:S02]  /*c160*/  PRMT R33, R33, 0x5410, R56 ;  /* 0x0000541021217816 */ /* 0x000fe40000000038 */
[----:B------:R-:W-:-:S02]  /*c170*/  PRMT R28, R28, 0x5410, R55 ;  /* 0x000054101c1c7816 */ /* 0x000fc40000000037 */
[----:B------:R-:W-:Y:S02]  /*c180*/  PRMT R29, R29, 0x5410, R54 ;  /* 0x000054101d1d7816 */ /* 0x000fe40000000036 */
[----:B------:R-:W-:Y:S02]  /*c190*/  PRMT R24, R44, 0x5410, R53 ;  /* 0x000054102c187816 */ /* 0x000fe40000000035 */
[----:B------:R-:W-:Y:S01]  /*c1a0*/  PRMT R25, R45, 0x5410, R52 ;  /* 0x000054102d197816 */ /* 0x000fe20000000034 */
[----:B0-----:R-:W-:Y:S06]  /*c1b0*/  @!P0 BRA `(.L_x_4185) ;  /* 0x000001a400c88947 */ /* 0x001fec0003800000 */
.L_x_4446:
[----:B------:R-:W-:Y:S05]  /*c1c0*/  BSYNC B1 ;  /* 0x0000000000017941 */ /* 0x000fea0003800000 */
.L_x_4184:
        /* <DEDUP_REMOVED lines=11> */
[-C--:B------:R-:W-:Y:S02]  /*c280*/  ISETP.GE.AND P3, PT, R210, R4.reuse, PT ;  /* 0x00000004d200720c */ /* 0x080fe40003f66270 */
[----:B------:R-:W-:-:S02]  /*c290*/  ISETP.GE.AND P4, PT, R209, R4, PT ;  /* 0x00000004d100720c */ /* 0x000fc40003f86270 */
[----:B------:R-:W-:-:S03]  /*c2a0*/  ISETP.GE.AND P5, PT, R211, R4, PT ;  /* 0x00000004d300720c */ /* 0x000fc60003fa6270 */
[----:B------:R-:W-:Y:S10]  /*c2b0*/  @P0 BRA `(.L_x_4189) ;  /* 0x0000000000980947 */ /* 0x000ff40003800000 */
[----:B0-----:R-:W0:Y:S01]  /*c2c0*/  LDS.128 R4, [R9+0x15400] ;  /* 0x0154000009047984 */ /* 0x001e220000000c00 */
[----:B------:R-:W-:Y:S01]  /*c2d0*/  IMAD.U32 R45, R36, 0x10000, RZ ;  /* 0x00010000242d7824 */ /* 0x000fe200078e00ff */
[C---:B------:R-:W-:Y:S01]  /*c2e0*/  LOP3.LUT R44, R34.reuse, 0xffff0000, RZ, 0xc0, !PT ;  /* 0xffff0000222c7812 */ /* 0x040fe200078ec0ff */
[----:B------:R-:W-:Y:S01]  /*c2f0*/  IMAD.U32 R43, R34, 0x10000, RZ ;  /* 0x00010000222b7824 */ /* 0x000fe200078e00ff */
        /* <DEDUP_REMOVED lines=11> */
[----:B------:R-:W-:Y:S01]  /*c3b0*/  FFMA.FTZ R48, R39, R43, -R48 ;  /* 0x0000002b27307223 */ /* 0x000fe20000010830 */
[-C--:B------:R-:W-:Y:S01]  /*c3c0*/  FMUL.FTZ R49, R5, R44.reuse ;  /* 0x0000002c05317220 */ /* 0x080fe20000410000 */
[----:B------:R-:W-:Y:S01]  /*c3d0*/  LOP3.LUT R7, R7, 0xffff0000, RZ, 0xc0, !PT ;  /* 0xffff000007077812 */ /* 0x000fe200078ec0ff */
[----:B------:R-:W-:Y:S01]  /*c3e0*/  FFMA.FTZ R45, R39, R45, R4 ;  /* 0x0000002d272d7223 */ /* 0x000fe20000010004 */
        /* <DEDUP_REMOVED lines=19> */
.L_x_4189:
[----:B------:R-:W-:Y:S05]  /*c520*/  BSYNC B2 ;  /* 0x0000000000027941 */ /* 0x000fea0003800000 */
.L_x_4188:
[----:B------:R-:W-:Y:S04]  /*c530*/  BSSY B2, `(.L_x_4190) ;  /* 0x0000028000027945 */ /* 0x000fe80003800000 */
[----:B------:R-:W-:Y:S05]  /*c540*/  @P1 BRA `(.L_x_4191) ;  /* 0x0000000000981947 */ /* 0x000fea0003800000 */
[----:B01----:R-:W0:Y:S01]  /*c550*/  LDS.128 R4, [R8] ;  /* 0x0000000008047984 */ /* 0x003e220000000c00 */
        /* <DEDUP_REMOVED lines=37> */
.L_x_4191:
[----:B------:R-:W-:Y:S05]  /*c7b0*/  BSYNC B2 ;  /* 0x0000000000027941 */ /* 0x000fea0003800000 */
.L_x_4190:
[----:B------:R-:W-:Y:S04]  /*c7c0*/  BSSY B2, `(.L_x_4192) ;  /* 0x0000028000027945 */ /* 0x000fe80003800000 */
[----:B------:R-:W-:Y:S05]  /*c7d0*/  @P2 BRA `(.L_x_4193) ;  /* 0x0000000000982947 */ /* 0x000fea0003800000 */
[----:B012---:R-:W0:Y:S01]  /*c7e0*/  LDS.128 R4, [R9+0x19400] ;  /* 0x0194000009047984 */ /* 0x007e220000000c00 */
        /* <DEDUP_REMOVED lines=37> */
.L_x_4193:
[----:B------:R-:W-:Y:S05]  /*ca40*/  BSYNC B2 ;  /* 0x0000000000027941 */ /* 0x000fea0003800000 */
.L_x_4192:
[----:B------:R-:W-:Y:S04]  /*ca50*/  BSSY B2, `(.L_x_4194) ;  /* 0x0000028000027945 */ /* 0x000fe80003800000 */
[----:B------:R-:W-:Y:S05]  /*ca60*/  @P3 BRA `(.L_x_4195) ;  /* 0x0000000000983947 */ /* 0x000fea0003800000 */
[----:B0123--:R-:W0:Y:S01]  /*ca70*/  LDS.128 R4, [R8+0x4000] ;  /* 0x0040000008047984 */ /* 0x00fe220000000c00 */
        /* <DEDUP_REMOVED lines=37> */
.L_x_4195:
[----:B------:R-:W-:Y:S05]  /*ccd0*/  BSYNC B2 ;  /* 0x0000000000027941 */ /* 0x000fea0003800000 */
.L_x_4194:
[----:B------:R-:W-:Y:S04]  /*cce0*/  BSSY B2, `(.L_x_4196) ;  /* 0x0000028000027945 */ /* 0x000fe80003800000 */
[----:B------:R-:W-:Y:S05]  /*ccf0*/  @P4 BRA `(.L_x_4197) ;  /* 0x0000000000984947 */ /* 0x000fea0003800000 */
[----:B01234-:R-:W0:Y:S01]  /*cd00*/  LDS.128 R4, [R9+0x1d400] ;  /* 0x01d4000009047984 */ /* 0x01fe220000000c00 */
        /* <DEDUP_REMOVED lines=37> */
.L_x_4197:
[----:B------:R-:W-:Y:S05]  /*cf60*/  BSYNC B2 ;  /* 0x0000000000027941 */ /* 0x000fea0003800000 */
.L_x_4196:
        /* <DEDUP_REMOVED lines=39> */
.L_x_4187:
[----:B------:R-:W-:Y:S05]  /*d1e0*/  BSYNC B1 ;  /* 0x0000000000017941 */ /* 0x000fea0003800000 */
.L_x_4186:
[----:B------:R-:W-:-:S13]  /*d1f0*/  ISETP.GE.AND P0, PT, R229, R38, PT ;  /* 0x00000026e500720c */ /* 0x000fda0003f06270 */
[----:B------:R-:W-:Y:S05]  /*d200*/  @P0 BRA `(.L_x_4198) ;  /* 0x0000003800e00947 */ /* 0x000fea0003800000 */
[----:B01234-:R-:W0:Y:S01]  /*d210*/  LDC R4, c[0x0][0x3f4] ;  /* 0x0000fd00ff047b82 */ /* 0x01fe220000000800 */
[----:B------:R-:W-:Y:S01]  /*d220*/  BSSY B1, `(.L_x_4199) ;  /* 0x000002e000017945 */ /* 0x000fe20003800000 */
[-C--:B0-----:R-:W-:Y:S02]  /*d230*/  ISETP.GE.AND P0, PT, R22, R4.reuse, PT ;  /* 0x000000041600720c */ /* 0x081fe40003f06270 */
[-C--:B------:R-:W-:Y:S02]  /*d240*/  ISETP.GE.AND P1, PT, R208, R4.reuse, PT ;  /* 0x00000004d000720c */ /* 0x080fe40003f26270 */
[-C--:B------:R-:W-:Y:S02]  /*d250*/  ISETP.GE.AND P2, PT, R207, R4.reuse, PT ;  /* 0x00000004cf00720c */ /* 0x080fe40003f46270 */
[-C--:B------:R-:W-:Y:S02]  /*d260*/  ISETP.GE.AND P3, PT, R210, R4.reuse, PT ;  /* 0x00000004d200720c */ /* 0x080fe40003f66270 */
[----:B------:R-:W-:-:S02]  /*d270*/  ISETP.GE.AND P4, PT, R209, R4, PT ;  /* 0x00000004d100720c */ /* 0x000fc40003f86270 */
[----:B------:R-:W-:-:S03]  /*d280*/  ISETP.GE.AND P5, PT, R211, R4, PT ;  /* 0x00000004d300720c */ /* 0x000fc60003fa6270 */
[----:B------:R-:W-:Y:S10]  /*d290*/  @P0 BRA `(.L_x_4200) ;  /* 0x0000000000980947 */ /* 0x000ff40003800000 */
[----:B------:R-:W0:Y:S01]  /*d2a0*/  LDS.128 R4, [R9+0x17400] ;  /* 0x0174000009047984 */ /* 0x000e220000000c00 */
[----:B------:R-:W-:Y:S01]  /*d2b0*/  IMAD.U32 R42, R34, 0x10000, RZ ;  /* 0x00010000222a7824 */ /* 0x000fe200078e00ff */
[C---:B------:R-:W-:Y:S01]  /*d2c0*/  LOP3.LUT R47, R36.reuse, 0xffff0000, RZ, 0xc0, !PT ;  /* 0xffff0000242f7812 */ /* 0x040fe200078ec0ff */
[----:B------:R-:W-:Y:S01]  /*d2d0*/  IMAD.U32 R44, R36, 0x10000, RZ ;  /* 0x00010000242c7824 */ /* 0x000fe200078e00ff */
[----:B------:R-:W-:Y:S02]  /*d2e0*/  LOP3.LUT R45, R34, 0xffff0000, RZ, 0xc0, !PT ;  /* 0xffff0000222d7812 */ /* 0x000fe400078ec0ff */
        /* <DEDUP_REMOVED lines=15> */
[-C--:B------:R-:W-:Y:S01]  /*d3e0*/  FFMA.FTZ R5, R45, R39.reuse, -R40 ;  /* 0x000000272d057223 */ /* 0x080fe20000010828 */
[----:B------:R-:W-:Y:S01]  /*d3f0*/  LOP3.LUT R42, R35, 0xffff0000, RZ, 0xc0, !PT ;  /* 0xffff0000232a7812 */ /* 0x000fe200078ec0ff */
[----:B------:R-:W-:Y:S02]  /*d400*/  IMAD.U32 R44, R37, 0x10000, RZ ;  /* 0x00010000252c7824 */ /* 0x000fe400078e00ff */
[----:B------:R-:W-:Y:S01]  /*d410*/  FFMA.FTZ R38, R47, R39, R38 ;  /* 0x000000272f267223 */ /* 0x000fe20000010026 */
[----:B------:R-:W-:Y:S02]  /*d420*/  IMAD.U32 R40, R35, 0x10000, RZ ;  /* 0x0001000023287824 */ /* 0x000fe400078e00ff */
[-C--:B------:R-:W-:Y:S01]  /*d430*/  FMUL.FTZ R39, R46, R7.reuse ;  /* 0x000000072e277220 */ /* 0x080fe20000410000 */
[-C--:B------:R-:W-:Y:S01]  /*d440*/  FMUL.FTZ R35, R44, R6.reuse ;  /* 0x000000062c237220 */ /* 0x080fe20000410000 */
        /* <DEDUP_REMOVED lines=11> */
.L_x_4200:
[----:B------:R-:W-:Y:S05]  /*d500*/  BSYNC B1 ;  /* 0x0000000000017941 */ /* 0x000fea0003800000 */
.L_x_4199:
[----:B------:R-:W-:Y:S04]  /*d510*/  BSSY B1, `(.L_x_4201) ;  /* 0x0000028000017945 */ /* 0x000fe80003800000 */
[----:B------:R-:W-:Y:S05]  /*d520*/  @P1 BRA `(.L_x_4202) ;  /* 0x0000000000981947 */ /* 0x000fea0003800000 */
[----:B0-----:R-:W0:Y:S01]  /*d530*/  LDS.128 R4, [R8+0x2000] ;  /* 0x0020000008047984 */ /* 0x001e220000000c00 */
        /* <DEDUP_REMOVED lines=37> */
.L_x_4202:
[----:B------:R-:W-:Y:S05]  /*d790*/  BSYNC B1 ;  /* 0x0000000000017941 */ /* 0x000fea0003800000 */
.L_x_4201:
[----:B------:R-:W-:Y:S04]  /*d7a0*/  BSSY B1, `(.L_x_4203) ;  /* 0x0000028000017945 */ /* 0x000fe80003800000 */
[----:B------:R-:W-:Y:S05]  /*d7b0*/  @P2 BRA `(.L_x_4204) ;  /* 0x0000000000982947 */ /* 0x000fea0003800000 */
[----:B01----:R-:W0:Y:S01]  /*d7c0*/  LDS.128 R4, [R9+0x1b400] ;  /* 0x01b4000009047984 */ /* 0x003e220000000c00 */
        /* <DEDUP_REMOVED lines=37> */
.L_x_4204:
[----:B------:R-:W-:Y:S05]  /*da20*/  BSYNC B1 ;  /* 0x0000000000017941 */ /* 0x000fea0003800000 */
.L_x_4203:
[----:B------:R-:W-:Y:S04]  /*da30*/  BSSY B1, `(.L_x_4205) ;  /* 0x0000028000017945 */ /* 0x000fe80003800000 */
[----:B------:R-:W-:Y:S05]  /*da40*/  @P3 BRA `(.L_x_4206) ;  /* 0x0000000000983947 */ /* 0x000fea0003800000 */
[----:B012---:R-:W0:Y:S01]  /*da50*/  LDS.128 R4, [R8+0x6000] ;  /* 0x0060000008047984 */ /* 0x007e220000000c00 */
        /* <DEDUP_REMOVED lines=37> */
.L_x_4206:
[----:B------:R-:W-:Y:S05]  /*dcb0*/  BSYNC B1 ;  /* 0x0000000000017941 */ /* 0x000fea0003800000 */
.L_x_4205:
[----:B------:R-:W-:Y:S04]  /*dcc0*/  BSSY B1, `(.L_x_4207) ;  /* 0x0000028000017945 */ /* 0x000fe80003800000 */
[----:B------:R-:W-:Y:S05]  /*dcd0*/  @P4 BRA `(.L_x_4208) ;  /* 0x0000000000984947 */ /* 0x000fea0003800000 */
[----:B0123--:R-:W0:Y:S01]  /*dce0*/  LDS.128 R4, [R9+0x1f400] ;  /* 0x01f4000009047984 */ /* 0x00fe220000000c00 */
        /* <DEDUP_REMOVED lines=37> */
.L_x_4208:
[----:B------:R-:W-:Y:S05]  /*df40*/  BSYNC B1 ;  /* 0x0000000000017941 */ /* 0x000fea0003800000 */
.L_x_4207:
[----:B------:R-:W-:Y:S05]  /*df50*/  @P5 BRA `(.L_x_4198) ;  /* 0x0000002c008c5947 */ /* 0x000fea0003800000 */
[----:B01234-:R-:W0:Y:S01]  /*df60*/  LDS.128 R4, [R8+0xa000] ;  /* 0x00a0000008047984 */ /* 0x01fe220000000c00 */
[C---:B------:R-:W-:Y:S01]  /*df70*/  IMAD.U32 R21, R10.reuse, 0x10000, RZ ;  /* 0x000100000a157824 */ /* 0x040fe200078e00ff */
[----:B------:R-:W-:Y:S01]  /*df80*/  LOP3.LUT R26, R10, 0xffff0000, RZ, 0xc0, !PT ;  /* 0xffff00000a1a7812 */ /* 0x000fe200078ec0ff */
[C---:B------:R-:W-:Y:S01]  /*df90*/  IMAD.U32 R15, R0.reuse, 0x10000, RZ ;  /* 0x00010000000f7824 */ /* 0x040fe200078e00ff */
        /* <DEDUP_REMOVED lines=14> */
[----:B------:R-:W-:Y:S01]  /*e080*/  FMUL.FTZ R15, R24, R5 ;  /* 0x00000005180f7220 */ /* 0x000fe20000410000 */
        /* <DEDUP_REMOVED lines=20> */
.L_x_4180:
[----:B------:R-:W-:-:S03]  /*e1d0*/  UMOV UR4, 0xffffffff ;  /* 0xffffffff00047882 */ /* 0x000fc60000000000 */
[----:B------:R-:W-:Y:S05]  /*e1e0*/  BRA.DIV UR4, `(.L_x_4209) ;  /* 0x0000018604d07947 */ /* 0x000fea000b800000 */
[----:B------:R-:W0:Y:S04]  /*e1f0*/  SHFL.IDX PT, R3, R25, RZ, 0x1c1f ;  /* 0x001c1fff19037589 */ /* 0x000e2800000e0000 */
[----:B------:R-:W1:Y:S04]  /*e200*/  SHFL.IDX PT, R0, R24, RZ, 0x1c1f ;  /* 0x001c1fff18007589 */ /* 0x000e6800000e0000 */
[----:B------:R2:W3:Y:S04]  /*e210*/  SHFL.IDX PT, R5, R27, RZ, 0x1c1f ;  /* 0x001c1fff1b057589 */ /* 0x0004e800000e0000 */
[----:B------:R2:W4:Y:S01]  /*e220*/  SHFL.IDX PT, R14, R26, RZ, 0x1c1f ;  /* 0x001c1fff1a0e7589 */ /* 0x00052200000e0000 */
[----:B0-----:R-:W-:-:S02]  /*e230*/  IMAD.MOV.U32 R41, RZ, RZ, R3 ;  /* 0x000000ffff297224 */ /* 0x001fc400078e0003 */
[----:B-12---:R-:W-:-:S07]  /*e240*/  IMAD.MOV.U32 R40, RZ, RZ, R0 ;  /* 0x000000ffff287224 */ /* 0x006fce00078e0000 */
.L_x_4452:
[----:B------:R-:W-:Y:S01]  /*e250*/  ULDC UR4, c[0x0][0x448] ;  /* 0x0001120000047ab9 */ /* 0x000fe20000000800 */
[----:B------:R-:W-:Y:S01]  /*e260*/  BSSY B1, `(.L_x_4210) ;  /* 0x0000033000017945 */ /* 0x000fe20003800000 */
[----:B------:R-:W-:Y:S01]  /*e270*/  IMAD R44, R152, UR4, RZ ;  /* 0x00000004982c7c24 */ /* 0x000fe2000f8e02ff */
[----:B------:R-:W-:Y:S01]  /*e280*/  CS2R R8, SRZ ;  /* 0x0000000000087805 */ /* 0x000fe2000001ff00 */
[----:B----4-:R-:W-:Y:S01]  /*e290*/  IMAD.MOV.U32 R20, RZ, RZ, R14 ;  /* 0x000000ffff147224 */ /* 0x010fe200078e000e */
[----:B------:R-:W-:Y:S01]  /*e2a0*/  CS2R R10, SRZ ;  /* 0x00000000000a7805 */ /* 0x000fe2000001ff00 */
[----:B---3--:R-:W-:Y:S01]  /*e2b0*/  IMAD.MOV.U32 R21, RZ, RZ, R5 ;  /* 0x000000ffff157224 */ /* 0x008fe200078e0005 */
[----:B------:R-:W-:Y:S01]  /*e2c0*/  ISETP.GE.AND P0, PT, R6, R44, PT ;  /* 0x0000002c0600720c */ /* 0x000fe20003f06270 */
[----:B------:R-:W-:Y:S01]  /*e2d0*/  IMAD R44, R133, -0x80, R44 ;  /* 0xffffff80852c7824 */ /* 0x000fe200078e022c */
        /* <DEDUP_REMOVED lines=11> */
[C---:B------:R-:W-:Y:S01]  /*e390*/  VIADD R0, R18.reuse, 0x20 ;  /* 0x0000002012007836 */ /* 0x040fe20000000000 */
[----:B------:R-:W-:Y:S01]  /*e3a0*/  ULDC UR4, c[0x0][0x3f4] ;  /* 0x0000fd0000047ab9 */ /* 0x000fe20000000800 */
[C---:B------:R-:W-:Y:S01]  /*e3b0*/  VIADD R3, R18.reuse, 0x40 ;  /* 0x0000004012037836 */ /* 0x040fe20000000000 */
[----:B------:R-:W-:Y:S02]  /*e3c0*/  ISETP.GE.AND P0, PT, R18, UR4, PT ;  /* 0x0000000412007c0c */ /* 0x000fe4000bf06270 */
[----:B------:R-:W-:Y:S02]  /*e3d0*/  CS2R R24, SRZ ;  /* 0x0000000000187805 */ /* 0x000fe4000001ff00 */
[----:B------:R-:W-:Y:S02]  /*e3e0*/  ISETP.GE.AND P1, PT, R0, UR4, PT ;  /* 0x0000000400007c0c */ /* 0x000fe4000bf26270 */
[----:B------:R-:W-:Y:S02]  /*e3f0*/  CS2R R26, SRZ ;  /* 0x00000000001a7805 */ /* 0x000fe4000001ff00 */
[----:B------:R-:W-:-:S02]  /*e400*/  ISETP.GE.AND P2, PT, R3, UR4, PT ;  /* 0x0000000403007c0c */ /* 0x000fc4000bf46270 */
[----:B------:R-:W-:Y:S02]  /*e410*/  CS2R R4, SRZ ;  /* 0x0000000000047805 */ /* 0x000fe4000001ff00 */
[----:B------:R-:W-:Y:S02]  /*e420*/  CS2R R6, SRZ ;  /* 0x0000000000067805 */ /* 0x000fe4000001ff00 */
[----:B------:R-:W-:Y:S01]  /*e430*/  CS2R R28, SRZ ;  /* 0x00000000001c7805 */ /* 0x000fe2000001ff00 */
[----:B------:R-:W-:-:S04]  /*e440*/  @!P0 IMAD.WIDE R12, R18, 0x2, R40 ;  /* 0x00000002120c8825 */ /* 0x000fc800078e0228 */
[----:B------:R-:W-:Y:S01]  /*e450*/  @!P1 IMAD.SHL.U32 R39, R234, 0x8, RZ ;  /* 0x00000008ea279824 */ /* 0x000fe200078e00ff */
[----:B------:R0:W5:Y:S01]  /*e460*/  @!P0 LD.E.128 R24, desc[UR60][R12.64] ;  /* 0x0000003c0c188980 */ /* 0x000162000c101d00 */
[----:B------:R-:W-:Y:S01]  /*e470*/  @!P2 IMAD.SHL.U32 R43, R235, 0x8, RZ ;  /* 0x00000008eb2ba824 */ /* 0x000fe200078e00ff */
[----:B------:R-:W-:Y:S01]  /*e480*/  CS2R R30, SRZ ;  /* 0x00000000001e7805 */ /* 0x000fe2000001ff00 */
[--C-:B------:R-:W-:Y:S01]  /*e490*/  @!P1 IMAD.WIDE R36, R39, 0x2, R40.reuse ;  /* 0x0000000227249825 */ /* 0x100fe200078e0228 */
[----:B------:R-:W-:Y:S02]  /*e4a0*/  CS2R R8, SRZ ;  /* 0x0000000000087805 */ /* 0x000fe4000001ff00 */
[----:B------:R-:W-:Y:S02]  /*e4b0*/  CS2R R10, SRZ ;  /* 0x00000000000a7805 */ /* 0x000fe4000001ff00 */
[----:B------:R-:W-:Y:S01]  /*e4c0*/  CS2R R32, SRZ ;  /* 0x0000000000207805 */ /* 0x000fe2000001ff00 */
[----:B------:R-:W-:Y:S01]  /*e4d0*/  @!P2 IMAD.WIDE R40, R43, 0x2, R40 ;  /* 0x000000022b28a825 */ /* 0x000fe200078e0228 */
[----:B------:R-:W-:-:S02]  /*e4e0*/  CS2R R34, SRZ ;  /* 0x0000000000227805 */ /* 0x000fc4000001ff00 */
[----:B------:R-:W-:Y:S02]  /*e4f0*/  CS2R R14, SRZ ;  /* 0x00000000000e7805 */ /* 0x000fe4000001ff00 */
[----:B0-----:R-:W-:Y:S01]  /*e500*/  CS2R R12, SRZ ;  /* 0x00000000000c7805 */ /* 0x001fe2000001ff00 */
[--C-:B------:R-:W-:Y:S01]  /*e510*/  @!P1 IMAD.WIDE R38, R39, 0x2, R20.reuse ;  /* 0x0000000227269825 */ /* 0x100fe200078e0214 */
[----:B------:R0:W5:Y:S03]  /*e520*/  @!P1 LD.E.128 R28, desc[UR60][R36.64] ;  /* 0x0000003c241c9980 */ /* 0x000166000c101d00 */
[--C-:B------:R-:W-:Y:S01]  /*e530*/  @!P2 IMAD.WIDE R42, R43, 0x2, R20.reuse ;  /* 0x000000022b2aa825 */ /* 0x100fe200078e0214 */
[----:B------:R0:W5:Y:S03]  /*e540*/  @!P1 LD.E.128 R8, desc[UR60][R38.64] ;  /* 0x0000003c26089980 */ /* 0x000166000c101d00 */
[----:B------:R-:W-:Y:S01]  /*e550*/  @!P0 IMAD.WIDE R20, R18, 0x2, R20 ;  /* 0x0000000212148825 */ /* 0x000fe200078e0214 */
[----:B------:R0:W5:Y:S04]  /*e560*/  @!P2 LD.E.128 R32, desc[UR60][R40.64] ;  /* 0x0000003c2820a980 */ /* 0x000168000c101d00 */
[----:B------:R0:W5:Y:S04]  /*e570*/  @!P0 LD.E.128 R4, desc[UR60][R20.64] ;  /* 0x0000003c14048980 */ /* 0x000168000c101d00 */
[----:B------:R0:W5:Y:S02]  /*e580*/  @!P2 LD.E.128 R12, desc[UR60][R42.64] ;  /* 0x0000003c2a0ca980 */ /* 0x000164000c101d00 */
.L_x_4211:
[----:B------:R-:W-:Y:S05]  /*e590*/  BSYNC B1 ;  /* 0x0000000000017941 */ /* 0x000fea0003800000 */
.L_x_4210:
[----:B0-----:R-:W-:Y:S01]  /*e5a0*/  LEA.HI R20, R228, R228, RZ, 0x1 ;  /* 0x000000e4e4147211 */ /* 0x001fe200078f08ff */
[--C-:B-----5:R-:W-:Y:S01]  /*e5b0*/  IMAD.MOV.U32 R37, RZ, RZ, R5.reuse ;  /* 0x000000ffff257224 */ /* 0x120fe200078e0005 */
[--C-:B------:R-:W-:Y:S01]  /*e5c0*/  SHF.R.U64 R53, R4, 0x10, R5.reuse ;  /* 0x0000001004357819 */ /* 0x100fe20000001205 */
[----:B------:R-:W-:Y:S01]  /*e5d0*/  IMAD.MOV.U32 R0, RZ, RZ, R24 ;  /* 0x000000ffff007224 */ /* 0x000fe200078e0018 */
[----:B------:R-:W-:Y:S01]  /*e5e0*/  LOP3.LUT R21, R20, 0xfffffffe, RZ, 0xc0, !PT ;  /* 0xfffffffe14157812 */ /* 0x000fe200078ec0ff */
[----:B------:R-:W-:Y:S01]  /*e5f0*/  IMAD.MOV.U32 R40, RZ, RZ, R30 ;  /* 0x000000ffff287224 */ /* 0x000fe200078e001e */
[----:B------:R-:W-:Y:S01]  /*e600*/  SHF.R.U32.HI R52, RZ, 0x10, R5 ;  /* 0x00000010ff347819 */ /* 0x000fe20000011605 */
[--C-:B------:R-:W-:Y:S01]  /*e610*/  IMAD.MOV.U32 R3, RZ, RZ, R25.reuse ;  /* 0x000000ffff037224 */ /* 0x100fe200078e0019 */
[----:B------:R-:W-:Y:S01]  /*e620*/  SHF.R.U64 R65, R24, 0x10, R25 ;  /* 0x0000001018417819 */ /* 0x000fe20000001219 */
[----:B------:R-:W-:Y:S01]  /*e630*/  IMAD.IADD R21, R228, 0x1, -R21 ;  /* 0x00000001e4157824 */ /* 0x000fe200078e0a15 */
[----:B------:R-:W-:Y:S01]  /*e640*/  SHF.R.U64 R63, R26, 0x10, R27 ;  /* 0x000000101a3f7819 */ /* 0x000fe2000000121b */
[----:B------:R-:W-:Y:S01]  /*e650*/  IMAD.MOV.U32 R24, RZ, RZ, R26 ;  /* 0x000000ffff187224 */ /* 0x000fe200078e001a */
[----:B------:R-:W-:Y:S01]  /*e660*/  SHF.R.U64 R61, R28, 0x10, R29 ;  /* 0x000000101c3d7819 */ /* 0x000fe2000000121d */
[----:B------:R-:W-:Y:S01]  /*e670*/  IMAD.MOV.U32 R26, RZ, RZ, R28 ;  /* 0x000000ffff1a7224 */ /* 0x000fe200078e001c */
[----:B------:R-:W-:Y:S01]  /*e680*/  SHF.L.U32 R5, R21, 0x1f, RZ ;  /* 0x0000001f15057819 */ /* 0x000fe200000006ff */
[----:B------:R-:W-:Y:S01]  /*e690*/  IMAD.MOV.U32 R45, RZ, RZ, R34 ;  /* 0x000000ffff2d7224 */ /* 0x000fe200078e0022 */
[--C-:B------:R-:W-:Y:S01]  /*e6a0*/  SHF.R.U64 R59, R30, 0x10, R31.reuse ;  /* 0x000000101e3b7819 */ /* 0x100fe2000000121f */
[----:B------:R-:W-:Y:S01]  /*e6b0*/  IMAD.MOV.U32 R41, RZ, RZ, R31 ;  /* 0x000000ffff297224 */ /* 0x000fe200078e001f */
[----:B------:R-:W0:Y:S01]  /*e6c0*/  SYNCS.PHASECHK.TRANS64.TRYWAIT P0, [R16+URZ+0x36800], R5 ;  /* 0x03680005100075a7 */ /* 0x000e22000800017f */
[----:B------:R-:W-:Y:S01]  /*e6d0*/  SHF.R.U32.HI R64, RZ, 0x10, R25 ;  /* 0x00000010ff407819 */ /* 0x000fe20000011619 */
[----:B------:R-:W-:Y:S01]  /*e6e0*/  IMAD.MOV.U32 R25, RZ, RZ, R27 ;  /* 0x000000ffff197224 */ /* 0x000fe200078e001b */
[----:B------:R-:W-:Y:S01]  /*e6f0*/  SHF.R.U64 R54, R34, 0x10, R35 ;  /* 0x0000001022367819 */ /* 0x000fe20000001223 */
[----:B------:R-:W-:Y:S01]  /*e700*/  IMAD.MOV.U32 R42, RZ, RZ, R32 ;  /* 0x000000ffff2a7224 */ /* 0x000fe200078e0020 */
[----:B------:R-:W-:Y:S01]  /*e710*/  SHF.R.U32.HI R62, RZ, 0x10, R27 ;  /* 0x00000010ff3e7819 */ /* 0x000fe2000001161b */
[----:B------:R-:W-:Y:S01]  /*e720*/  IMAD.MOV.U32 R27, RZ, RZ, R29 ;  /* 0x000000ffff1b7224 */ /* 0x000fe200078e001d */
[----:B------:R-:W-:Y:S01]  /*e730*/  PRMT R34, R24, 0x5410, R63 ;  /* 0x0000541018227816 */ /* 0x000fe2000000003f */
[----:B------:R-:W-:Y:S01]  /*e740*/  IMAD.MOV.U32 R43, RZ, RZ, R33 ;  /* 0x000000ffff2b7224 */ /* 0x000fe200078e0021 */
[----:B------:R-:W-:Y:S01]  /*e750*/  SHF.R.U32.HI R60, RZ, 0x10, R29 ;  /* 0x00000010ff3c7819 */ /* 0x000fe2000001161d */
[----:B------:R-:W-:Y:S01]  /*e760*/  IMAD.MOV.U32 R46, RZ, RZ, R35 ;  /* 0x000000ffff2e7224 */ /* 0x000fe200078e0023 */
[----:B------:R-:W-:Y:S01]  /*e770*/  SHF.R.U32.HI R58, RZ, 0x10, R31 ;  /* 0x00000010ff3a7819 */ /* 0x000fe2000001161f */
[----:B------:R-:W-:Y:S01]  /*e780*/  IMAD.MOV.U32 R36, RZ, RZ, R4 ;  /* 0x000000ffff247224 */ /* 0x000fe200078e0004 */
[----:B------:R-:W-:Y:S01]  /*e790*/  PRMT R24, R26, 0x5410, R61 ;  /* 0x000054101a187816 */ /* 0x000fe2000000003d */
        /* <DEDUP_REMOVED lines=9> */
[----:B------:R-:W-:Y:S01]  /*e830*/  SHF.R.U32.HI R55, RZ, 0x10, R35 ;  /* 0x00000010ff377819 */ /* 0x000fe20000011623 */
[----:B------:R-:W-:Y:S01]  /*e840*/  IMAD.MOV.U32 R31, RZ, RZ, R11 ;  /* 0x000000ffff1f7224 */ /* 0x000fe200078e000b */
[--C-:B------:R-:W-:Y:S01]  /*e850*/  SHF.R.U64 R51, R6, 0x10, R7.reuse ;  /* 0x0000001006337819 */ /* 0x100fe20000001207 */
[----:B------:R-:W-:Y:S01]  /*e860*/  BSSY B1, `(.L_x_4212) ;  /* 0x0000021000017945 */ /* 0x000fe20003800000 */
[----:B------:R-:W-:Y:S01]  /*e870*/  SHF.R.U32.HI R50, RZ, 0x10, R7 ;  /* 0x00000010ff327819 */ /* 0x000fe20000011607 */
[----:B------:R-:W-:Y:S01]  /*e880*/  IMAD.MOV.U32 R4, RZ, RZ, R12 ;  /* 0x000000ffff047224 */ /* 0x000fe200078e000c */
[----:B------:R-:W-:Y:S01]  /*e890*/  SHF.R.U64 R49, R8, 0x10, R9 ;  /* 0x0000001008317819 */ /* 0x000fe20000001209 */
[----:B------:R-:W-:Y:S01]  /*e8a0*/  IMAD.MOV.U32 R6, RZ, RZ, R13 ;  /* 0x000000ffff067224 */ /* 0x000fe200078e000d */
[----:B------:R-:W-:Y:S01]  /*e8b0*/  SHF.R.U32.HI R48, RZ, 0x10, R9 ;  /* 0x00000010ff307819 */ /* 0x000fe20000011609 */
[----:B------:R-:W-:Y:S01]  /*e8c0*/  IMAD.MOV.U32 R20, RZ, RZ, R14 ;  /* 0x000000ffff147224 */ /* 0x000fe200078e000e */
[----:B------:R-:W-:Y:S01]  /*e8d0*/  SHF.R.U32.HI R10, RZ, 0x10, R11 ;  /* 0x00000010ff0a7819 */ /* 0x000fe2000001160b */
[----:B------:R-:W-:Y:S01]  /*e8e0*/  IMAD.MOV.U32 R21, RZ, RZ, R15 ;  /* 0x000000ffff157224 */ /* 0x000fe200078e000f */
[----:B------:R-:W-:-:S02]  /*e8f0*/  VIMNMX R40, R44, 0x80, PT ;  /* 0x000000802c287848 */ /* 0x000fc40003fe0100 */
[----:B------:R-:W-:Y:S02]  /*e900*/  PRMT R35, R25, 0x5410, R62 ;  /* 0x0000541019237816 */ /* 0x000fe4000000003e */
[--C-:B------:R-:W-:Y:S02]  /*e910*/  SHF.R.U64 R11, R12, 0x10, R13.reuse ;  /* 0x000000100c0b7819 */ /* 0x100fe4000000120d */
[----:B------:R-:W-:Y:S02]  /*e920*/  SHF.R.U32.HI R9, RZ, 0x10, R13 ;  /* 0x00000010ff097819 */ /* 0x000fe4000001160d */
[----:B------:R-:W-:Y:S02]  /*e930*/  PRMT R32, R0, 0x5410, R65 ;  /* 0x0000541000207816 */ /* 0x000fe40000000041 */
[----:B------:R-:W-:Y:S02]  /*e940*/  PRMT R33, R3, 0x5410, R64 ;  /* 0x0000541003217816 */ /* 0x000fe40000000040 */
[----:B------:R-:W-:-:S02]  /*e950*/  PRMT R25, R27, 0x5410, R60 ;  /* 0x000054101b197816 */ /* 0x000fc4000000003c */
[--C-:B------:R-:W-:Y:S02]  /*e960*/  SHF.R.U64 R7, R14, 0x10, R15.reuse ;  /* 0x000000100e077819 */ /* 0x100fe4000000120f */
[----:B------:R-:W-:Y:S02]  /*e970*/  SHF.R.U32.HI R8, RZ, 0x10, R15 ;  /* 0x00000010ff087819 */ /* 0x000fe4000001160f */
[----:B------:R-:W-:Y:S02]  /*e980*/  PRMT R27, R41, 0x5410, R58 ;  /* 0x00005410291b7816 */ /* 0x000fe4000000003a */
[----:B------:R-:W-:Y:S02]  /*e990*/  PRMT R0, R42, 0x5410, R57 ;  /* 0x000054102a007816 */ /* 0x000fe40000000039 */
[----:B------:R-:W-:Y:S02]  /*e9a0*/  PRMT R3, R43, 0x5410, R56 ;  /* 0x000054102b037816 */ /* 0x000fe40000000038 */
[----:B------:R-:W-:-:S02]  /*e9b0*/  PRMT R12, R45, 0x5410, R54 ;  /* 0x000054102d0c7816 */ /* 0x000fc40000000036 */
[----:B------:R-:W-:Y:S02]  /*e9c0*/  PRMT R13, R46, 0x5410, R55 ;  /* 0x000054102e0d7816 */ /* 0x000fe40000000037 */
[----:B------:R-:W-:Y:S02]  /*e9d0*/  PRMT R36, R36, 0x5410, R53 ;  /* 0x0000541024247816 */ /* 0x000fe40000000035 */
[----:B------:R-:W-:Y:S02]  /*e9e0*/  ISETP.GE.AND P1, PT, R204, R40, PT ;  /* 0x00000028cc00720c */ /* 0x000fe40003f26270 */
[----:B------:R-:W-:Y:S02]  /*e9f0*/  PRMT R37, R37, 0x5410, R52 ;  /* 0x0000541025257816 */ /* 0x000fe40000000034 */
[----:B------:R-:W-:Y:S02]  /*ea00*/  PRMT R38, R38, 0x5410, R51 ;  /* 0x0000541026267816 */ /* 0x000fe40000000033 */
[----:B------:R-:W-:-:S02]  /*ea10*/  PRMT R39, R39, 0x5410, R50 ;  /* 0x0000541027277816 */ /* 0x000fc40000000032 */
[----:B------:R-:W-:Y:S02]  /*ea20*/  PRMT R28, R28, 0x5410, R49 ;  /* 0x000054101c1c7816 */ /* 0x000fe40000000031 */
[----:B------:R-:W-:Y:S02]  /*ea30*/  PRMT R29, R29, 0x5410, R48 ;  /* 0x000054101d1d7816 */ /* 0x000fe40000000030 */
[----:B------:R-:W-:Y:S02]  /*ea40*/  PRMT R30, R30, 0x5410, R47 ;  /* 0x000054101e1e7816 */ /* 0x000fe4000000002f */
[----:B------:R-:W-:Y:S01]  /*ea50*/  PRMT R31, R31, 0x5410, R10 ;  /* 0x000054101f1f7816 */ /* 0x000fe2000000000a */
[----:B0-----:R-:W-:Y:S06]  /*ea60*/  @!P0 BRA `(.L_x_4213) ;  /* 0x0000018000288947 */ /* 0x001fec0003800000 */
.L_x_4453:
[----:B------:R-:W-:Y:S05]  /*ea70*/  BSYNC B1 ;  /* 0x0000000000017941 */ /* 0x000fea0003800000 */
.L_x_4212:
[----:B------:R-:W-:Y:S01]  /*ea80*/  BSSY B1, `(.L_x_4214) ;  /* 0x000011b000017945 */ /* 0x000fe20003800000 */
[----:B------:R-:W-:Y:S02]  /*ea90*/  PRMT R14, R4, 0x5410, R11 ;  /* 0x00005410040e7816 */ /* 0x000fe4000000000b */
[----:B------:R-:W-:Y:S02]  /*eaa0*/  PRMT R15, R6, 0x5410, R9 ;  /* 0x00005410060f7816 */ /* 0x000fe40000000009 */
[----:B------:R-:W-:Y:S02]  /*eab0*/  PRMT R20, R20, 0x5410, R7 ;  /* 0x0000541014147816 */ /* 0x000fe40000000007 */
[----:B------:R-:W-:Y:S01]  /*eac0*/  PRMT R21, R21, 0x5410, R8 ;  /* 0x0000541015157816 */ /* 0x000fe20000000008 */
[----:B------:R-:W-:Y:S06]  /*ead0*/  @P1 BRA `(.L_x_4215) ;  /* 0x0000001000541947 */ /* 0x000fec0003800000 */
[----:B------:R-:W1:Y:S01]  /*eae0*/  LDC R41, c[0x0][0x3f4] ;  /* 0x0000fd00ff297b82 */ /* 0x000e620000000800 */
[C---:B------:R-:W-:Y:S01]  /*eaf0*/  VIADD R4, R18.reuse, 0x20 ;  /* 0x0000002012047836 */ /* 0x040fe20000000000 */
[----:B------:R-:W-:Y:S01]  /*eb00*/  BSSY B2, `(.L_x_4216) ;  /* 0x0000060000027945 */ /* 0x000fe20003800000 */
[C---:B------:R-:W-:Y:S01]  /*eb10*/  VIADD R6, R18.reuse, 0x40 ;  /* 0x0000004012067836 */ /* 0x040fe20000000000 */
[-C--:B-1----:R-:W-:Y:S02]  /*eb20*/  ISETP.GE.AND P0, PT, R18, R41.reuse, PT ;  /* 0x000000291200720c */ /* 0x082fe40003f06270 */
[-C--:B------:R-:W-:Y:S02]  /*eb30*/  ISETP.GE.AND P1, PT, R4, R41.reuse, PT ;  /* 0x000000290400720c */ /* 0x080fe40003f26270 */
[----:B------:R-:W-:-:S09]  /*eb40*/  ISETP.GE.AND P2, PT, R6, R41, PT ;  /* 0x000000290600720c */ /* 0x000fd20003f46270 */
[----:B------:R-:W-:Y:S05]  /*eb50*/  @P0 BRA `(.L_x_4217) ;  /* 0x0000000400680947 */ /* 0x000fea0003800000 */
[----:B------:R-:W-:Y:S01]  /*eb60*/  LEA.HI R6, R41, R233, RZ, 0x1d ;  /* 0x000000e929067211 */ /* 0x000fe200078fe8ff */
[----:B------:R-:W-:Y:S01]  /*eb70*/  IMAD.U32 R53, R36, 0x10000, RZ ;  /* 0x0001000024357824 */ /* 0x000fe200078e00ff */
[----:B------:R-:W-:Y:S01]  /*eb80*/  LOP3.LUT R4, R212, 0x38, R18, 0xf8, !PT ;  /* 0x00000038d4047812 */ /* 0x000fe200078ef812 */
[----:B------:R-:W-:Y:S01]  /*eb90*/  IMAD.U32 R51, R32, 0x10000, RZ ;  /* 0x0001000020337824 */ /* 0x000fe200078e00ff */
[----:B------:R-:W-:Y:S01]  /*eba0*/  SHF.R.S32.HI R9, RZ, 0x1f, R6 ;  /* 0x0000001fff097819 */ /* 0x000fe20000011406 */
[----:B------:R-:W-:Y:S01]  /*ebb0*/  IMAD.SHL.U32 R7, R6, 0x8, RZ ;  /* 0x0000000806077824 */ /* 0x000fe200078e00ff */
[-C--:B0-----:R-:W-:Y:S02]  /*ebc0*/  LOP3.LUT R5, R4, R213.reuse, RZ, 0x3c, !PT ;  /* 0x000000d504057212 */ /* 0x081fe400078e3cff */
[----:B------:R-:W-:Y:S02]  /*ebd0*/  LEA.HI R9, R9, R6, RZ, 0x3 ;  /* 0x0000000609097211 */ /* 0x000fe400078f18ff */
[----:B------:R-:W-:Y:S01]  /*ebe0*/  LOP3.LUT R4, R212, 0x38, R7, 0xf8, !PT ;  /* 0x00000038d4047812 */ /* 0x000fe200078ef807 */
[----:B------:R-:W-:Y:S01]  /*ebf0*/  IMAD.IADD R5, R214, 0x1, R5 ;  /* 0x00000001d6057824 */ /* 0x000fe200078e0205 */
[----:B------:R-:W-:Y:S01]  /*ec00*/  LOP3.LUT R55, R36, 0xffff0000, RZ, 0xc0, !PT ;  /* 0xffff000024377812 */ /* 0x000fe200078ec0ff */
[----:B------:R-:W-:Y:S01]  /*ec10*/  IMAD.SHL.U32 R9, R9, 0x400, RZ ;  /* 0x0000040009097824 */ /* 0x000fe200078e00ff */
[----:B------:R-:W-:Y:S01]  /*ec20*/  LOP3.LUT R4, R4, R213, RZ, 0x3c, !PT ;  /* 0x000000d504047212 */ /* 0x000fe200078e3cff */
[----:B------:R-:W-:-:S03]  /*ec30*/  IMAD R58, R5, 0x2, R16 ;  /* 0x00000002053a7824 */ /* 0x000fc600078e0210 */
[----:B------:R-:W-:-:S04]  /*ec40*/  LOP3.LUT R9, R9, 0x7fffe000, RZ, 0xc0, !PT ;  /* 0x7fffe00009097812 */ /* 0x000fc800078ec0ff */
[----:B------:R-:W-:Y:S02]  /*ec50*/  IADD3 R9, R4, R9, R214 ;  /* 0x0000000904097210 */ /* 0x000fe40007ffe0d6 */
[----:B------:R-:W0:Y:S03]  /*ec60*/  LDS.128 R4, [R58+0x15400] ;  /* 0x015400003a047984 */ /* 0x000e260000000c00 */
        /* <DEDUP_REMOVED lines=16> */
[----:B------:R-:W-:Y:S01]  /*ed70*/  FMUL.FTZ R61, R8, R55 ;  /* 0x00000037083d7220 */ /* 0x000fe20000410000 */
[----:B------:R-:W-:-:S02]  /*ed80*/  IMAD.U32 R46, R37, 0x10000, RZ ;  /* 0x00010000252e7824 */ /* 0x000fc400078e00ff */
[----:B------:R-:W-:Y:S01]  /*ed90*/  FFMA.FTZ R57, R42, R51, -R57 ;  /* 0x000000332a397223 */ /* 0x000fe20000010839 */
[----:B------:R-:W-:Y:S01]  /*eda0*/  LOP3.LUT R51, R32, 0xffff0000, RZ, 0xc0, !PT ;  /* 0xffff000020337812 */ /* 0x000fe200078ec0ff */
[----:B------:R-:W-:Y:S01]  /*edb0*/  FFMA.FTZ R59, R42, R53, R59 ;  /* 0x000000352a3b7223 */ /* 0x000fe2000001003b */
[----:B------:R-:W-:Y:S02]  /*edc0*/  IMAD.U32 R42, R33, 0x10000, RZ ;  /* 0x00010000212a7824 */ /* 0x000fe400078e00ff */
[----:B------:R-:W-:Y:S02]  /*edd0*/  IMAD.U32 R48, R10, 0x10000, RZ ;  /* 0x000100000a307824 */ /* 0x000fe400078e00ff */
[-C--:B------:R-:W-:Y:S01]  /*ede0*/  FMUL.FTZ R53, R8, R51.reuse ;  /* 0x0000003308357220 */ /* 0x080fe20000410000 */
[----:B------:R-:W-:Y:S01]  /*edf0*/  FFMA.FTZ R50, R4, R51, -R61 ;  /* 0x0000003304327223 */ /* 0x000fe2000001083d */
[----:B------:R-:W-:Y:S01]  /*ee00*/  FMUL.FTZ R8, R47, R46 ;  /* 0x0000002e2f087220 */ /* 0x000fe20000410000 */
[----:B------:R-:W-:-:S02]  /*ee10*/  IMAD.U32 R51, R38, 0x10000, RZ ;  /* 0x0001000026337824 */ /* 0x000fc400078e00ff */
[-C--:B------:R-:W-:Y:S01]  /*ee20*/  FMUL.FTZ R61, R47, R42.reuse ;  /* 0x0000002a2f3d7220 */ /* 0x080fe20000410000 */
[----:B------:R-:W-:Y:S01]  /*ee30*/  FFMA.FTZ R52, R4, R55, R53 ;  /* 0x0000003704347223 */ /* 0x000fe20000010035 */
[----:B------:R-:W-:Y:S01]  /*ee40*/  LOP3.LUT R10, R10, 0xffff0000, RZ, 0xc0, !PT ;  /* 0xffff00000a0a7812 */ /* 0x000fe200078ec0ff */
[C---:B------:R-:W-:Y:S01]  /*ee50*/  FFMA.FTZ R54, R43.reuse, R42, -R8 ;  /* 0x0000002a2b367223 */ /* 0x040fe20000010808 */
[----:B------:R-:W-:Y:S02]  /*ee60*/  IMAD.U32 R47, R34, 0x10000, RZ ;  /* 0x00010000222f7824 */ /* 0x000fe400078e00ff */
[----:B------:R-:W-:Y:S01]  /*ee70*/  FFMA.FTZ R61, R43, R46, R61 ;  /* 0x0000002e2b3d7223 */ /* 0x000fe2000001003d */
        /* <DEDUP_REMOVED lines=8> */
[----:B------:R-:W-:Y:S02]  /*ef00*/  IMAD.U32 R4, R35, 0x10000, RZ ;  /* 0x0001000023047824 */ /* 0x000fe400078e00ff */
[----:B------:R-:W-:Y:S01]  /*ef10*/  FMUL.FTZ R10, R10, R43 ;  /* 0x0000002b0a0a7220 */ /* 0x000fe20000410000 */
[----:B------:R-:W-:Y:S01]  /*ef20*/  FMUL.FTZ R8, R49, R42 ;  /* 0x0000002a31087220 */ /* 0x000fe20000410000 */
[----:B------:R-:W-:Y:S01]  /*ef30*/  FFMA.FTZ R63, R44, R51, R63 ;  /* 0x000000332c3f7223 */ /* 0x000fe2000001003f */
[C---:B------:R-:W-:Y:S01]  /*ef40*/  FFMA.FTZ R44, R6.reuse, R43, -R47 ;  /* 0x0000002b062c7223 */ /* 0x040fe2000001082f */
[----:B------:R-:W-:Y:S01]  /*ef50*/  FFMA.FTZ R46, R6, R53, R10 ;  /* 0x00000035062e7223 */ /* 0x000fe2000001000a */
[-C--:B------:R-:W-:Y:S01]  /*ef60*/  FFMA.FTZ R47, R45, R4.reuse, -R8 ;  /* 0x000000042d2f7223 */ /* 0x080fe20000010808 */
[----:B------:R-:W-:Y:S01]  /*ef70*/  LOP3.LUT R11, R11, 0xffff0000, RZ, 0xc0, !PT ;  /* 0xffff00000b0b7812 */ /* 0x000fe200078ec0ff */
[----:B------:R-:W-:Y:S01]  /*ef80*/  FMUL.FTZ R48, R49, R4 ;  /* 0x0000000431307220 */ /* 0x000fe20000410000 */
[----:B------:R-:W-:-:S02]  /*ef90*/  LOP3.LUT R8, R37, 0xffff0000, RZ, 0xc0, !PT ;  /* 0xffff000025087812 */ /* 0x000fc400078ec0ff */
[----:B------:R-:W-:Y:S01]  /*efa0*/  LOP3.LUT R10, R39, 0xffff0000, RZ, 0xc0, !PT ;  /* 0xffff0000270a7812 */ /* 0x000fe200078ec0ff */
[----:B------:R-:W-:Y:S01]  /*efb0*/  FFMA.FTZ R48, R45, R42, R48 ;  /* 0x0000002a2d307223 */ /* 0x000fe20000010030 */
[----:B------:R-:W-:Y:S01]  /*efc0*/  LOP3.LUT R4, R33, 0xffff0000, RZ, 0xc0, !PT ;  /* 0xffff000021047812 */ /* 0x000fe200078ec0ff */
[----:B------:R-:W-:Y:S01]  /*efd0*/  FMUL.FTZ R42, R9, R8 ;  /* 0x00000008092a7220 */ /* 0x000fe20000410000 */
[----:B------:R-:W-:Y:S01]  /*efe0*/  LOP3.LUT R6, R35, 0xffff0000, RZ, 0xc0, !PT ;  /* 0xffff000023067812 */ /* 0x000fe200078ec0ff */
[----:B------:R-:W-:Y:S02]  /*eff0*/  FMUL.FTZ R56, R11, R10 ;  /* 0x0000000a0b387220 */ /* 0x000fe40000410000 */
[-C--:B------:R-:W-:Y:S01]  /*f000*/  FMUL.FTZ R43, R9, R4.reuse ;  /* 0x00000004092b7220 */ /* 0x080fe20000410000 */
[----:B------:R-:W-:Y:S01]  /*f010*/  FFMA.FTZ R9, R5, R4, -R42 ;  /* 0x0000000405097223 */ /* 0x000fe2000001082a */
[-C--:B------:R-:W-:Y:S01]  /*f020*/  FMUL.FTZ R11, R11, R6.reuse ;  /* 0x000000060b0b7220 */ /* 0x080fe20000410000 */
[----:B------:R-:W-:Y:S01]  /*f030*/  FFMA.FTZ R56, R7, R6, -R56 ;  /* 0x0000000607387223 */ /* 0x000fe20000010838 */
[----:B------:R-:W-:Y:S01]  /*f040*/  FFMA.FTZ R42, R5, R8, R43 ;  /* 0x00000008052a7223 */ /* 0x000fe2000001002b */
[----:B------:R-:W-:Y:S01]  /*f050*/  F2FP.BF16.F32.PACK_AB R6, R44, R55 ;  /* 0x000000372c06723e */ /* 0x000fe200000010ff */
[----:B------:R-:W-:Y:S01]  /*f060*/  FFMA.FTZ R11, R7, R10, R11 ;  /* 0x0000000a070b7223 */ /* 0x000fe2000001000b */
[----:B------:R-:W-:-:S02]  /*f070*/  F2FP.BF16.F32.PACK_AB R4, R50, R57 ;  /* 0x000000393204723e */ /* 0x000fc400000010ff */
[----:B------:R-:W-:Y:S02]  /*f080*/  F2FP.BF16.F32.PACK_AB R5, R9, R54 ;  /* 0x000000360905723e */ /* 0x000fe400000010ff */
[----:B------:R-:W-:Y:S02]  /*f090*/  F2FP.BF16.F32.PACK_AB R7, R56, R47 ;  /* 0x0000002f3807723e */ /* 0x000fe400000010ff */
[----:B------:R-:W-:Y:S02]  /*f0a0*/  F2FP.BF16.F32.PACK_AB R10, R46, R63 ;  /* 0x0000003f2e0a723e */ /* 0x000fe400000010ff */
[----:B------:R-:W-:Y:S01]  /*f0b0*/  F2FP.BF16.F32.PACK_AB R8, R52, R59 ;  /* 0x0000003b3408723e */ /* 0x000fe200000010ff */
[----:B------:R1:W-:Y:S01]  /*f0c0*/  STS.128 [R58+0x15400], R4 ;  /* 0x015400043a007388 */ /* 0x0003e20000000c00 */
[----:B------:R-:W-:Y:S02]  /*f0d0*/  F2FP.BF16.F32.PACK_AB R9, R42, R61 ;  /* 0x0000003d2a09723e */ /* 0x000fe400000010ff */
[----:B------:R-:W-:-:S05]  /*f0e0*/  F2FP.BF16.F32.PACK_AB R11, R11, R48 ;  /* 0x000000300b0b723e */ /* 0x000fca00000010ff */
[----:B------:R1:W-:Y:S02]  /*f0f0*/  STS.128 [R60+0x15400], R8 ;  /* 0x015400083c007388 */ /* 0x0003e40000000c00 */
.L_x_4217:
[----:B------:R-:W-:Y:S05]  /*f100*/  BSYNC B2 ;  /* 0x0000000000027941 */ /* 0x000fea0003800000 */
.L_x_4216:
[----:B------:R-:W-:Y:S04]  /*f110*/  BSSY B2, `(.L_x_4218) ;  /* 0x0000059000027945 */ /* 0x000fe80003800000 */
[----:B------:R-:W-:Y:S05]  /*f120*/  @P1 BRA `(.L_x_4219) ;  /* 0x00000004005c1947 */ /* 0x000fea0003800000 */
[----:B------:R-:W2:Y:S01]  /*f130*/  LDL R61, [R1+0x84] ;  /* 0x00008400013d7983 */ /* 0x000ea20000100800 */
[----:B-1----:R-:W-:Y:S01]  /*f140*/  LEA.HI R4, R41, R234, RZ, 0x1d ;  /* 0x000000ea29047211 */ /* 0x002fe200078fe8ff */
[C---:B------:R-:W-:Y:S01]  /*f150*/  IMAD.U32 R54, R28.reuse, 0x10000, RZ ;  /* 0x000100001c367824 */ /* 0x040fe200078e00ff */
[----:B------:R-:W-:Y:S01]  /*f160*/  LOP3.LUT R51, R28, 0xffff0000, RZ, 0xc0, !PT ;  /* 0xffff00001c337812 */ /* 0x000fe200078ec0ff */
[----:B------:R-:W-:Y:S01]  /*f170*/  IMAD.U32 R52, R24, 0x10000, RZ ;  /* 0x0001000018347824 */ /* 0x000fe200078e00ff */
[----:B------:R-:W-:Y:S01]  /*f180*/  SHF.R.S32.HI R7, RZ, 0x1f, R4 ;  /* 0x0000001fff077819 */ /* 0x000fe20000011404 */
[----:B0-----:R-:W-:Y:S02]  /*f190*/  IMAD.SHL.U32 R5, R4, 0x8, RZ ;  /* 0x0000000804057824 */ /* 0x001fe400078e00ff */
[----:B------:R-:W-:Y:S01]  /*f1a0*/  IMAD.U32 R53, R29, 0x10000, RZ ;  /* 0x000100001d357824 */ /* 0x000fe200078e00ff */
[----:B------:R-:W-:Y:S02]  /*f1b0*/  LEA.HI R7, R7, R4, RZ, 0x3 ;  /* 0x0000000407077211 */ /* 0x000fe400078f18ff */
[----:B------:R-:W-:-:S03]  /*f1c0*/  LOP3.LUT R4, R212, 0x38, R5, 0xf8, !PT ;  /* 0x00000038d4047812 */ /* 0x000fc600078ef805 */
[----:B------:R-:W-:Y:S01]  /*f1d0*/  IMAD.SHL.U32 R7, R7, 0x400, RZ ;  /* 0x0000040007077824 */ /* 0x000fe200078e00ff */
[----:B------:R-:W-:-:S04]  /*f1e0*/  LOP3.LUT R4, R4, R213, RZ, 0x3c, !PT ;  /* 0x000000d504047212 */ /* 0x000fc800078e3cff */
[----:B------:R-:W-:-:S04]  /*f1f0*/  LOP3.LUT R7, R7, 0x7fffe000, RZ, 0xc0, !PT ;  /* 0x7fffe00007077812 */ /* 0x000fc800078ec0ff */
[----:B------:R-:W-:-:S05]  /*f200*/  IADD3 R9, R4, R7, R214 ;  /* 0x0000000704097210 */ /* 0x000fca0007ffe0d6 */
        /* <DEDUP_REMOVED lines=8> */
[----:B------:R-:W-:Y:S01]  /*f290*/  LOP3.LUT R47, R24, 0xffff0000, RZ, 0xc0, !PT ;  /* 0xffff0000182f7812 */ /* 0x000fe200078ec0ff */
[----:B------:R-:W-:Y:S01]  /*f2a0*/  FMUL.FTZ R55, R8, R51 ;  /* 0x0000003308377220 */ /* 0x000fe20000410000 */
[C---:B------:R-:W-:Y:S01]  /*f2b0*/  IMAD.U32 R49, R10.reuse, 0x10000, RZ ;  /* 0x000100000a317824 */ /* 0x040fe200078e00ff */
[----:B------:R-:W-:Y:S01]  /*f2c0*/  LOP3.LUT R10, R10, 0xffff0000, RZ, 0xc0, !PT ;  /* 0xffff00000a0a7812 */ /* 0x000fe200078ec0ff */
[----:B------:R-:W-:-:S02]  /*f2d0*/  IMAD.U32 R50, R11, 0x10000, RZ ;  /* 0x000100000b327824 */ /* 0x000fc400078e00ff */
[----:B------:R-:W-:Y:S01]  /*f2e0*/  FMUL.FTZ R57, R8, R47 ;  /* 0x0000002f08397220 */ /* 0x000fe20000410000 */
[----:B------:R-:W-:Y:S01]  /*f2f0*/  IMAD.U32 R8, R30, 0x10000, RZ ;  /* 0x000100001e087824 */ /* 0x000fe200078e00ff */
[----:B------:R-:W-:Y:S01]  /*f300*/  LOP3.LUT R11, R11, 0xffff0000, RZ, 0xc0, !PT ;  /* 0xffff00000b0b7812 */ /* 0x000fe200078ec0ff */
[----:B--2---:R-:W0:Y:S02]  /*f310*/  LDS.128 R4, [R61] ;  /* 0x000000003d047984 */ /* 0x004e240000000c00 */
[C---:B0-----:R-:W-:Y:S01]  /*f320*/  IMAD.U32 R43, R4.reuse, 0x10000, RZ ;  /* 0x00010000042b7824 */ /* 0x041fe200078e00ff */
[----:B------:R-:W-:Y:S01]  /*f330*/  LOP3.LUT R4, R4, 0xffff0000, RZ, 0xc0, !PT ;  /* 0xffff000004047812 */ /* 0x000fe200078ec0ff */
[C---:B------:R-:W-:Y:S01]  /*f340*/  IMAD.U32 R44, R5.reuse, 0x10000, RZ ;  /* 0x00010000052c7824 */ /* 0x040fe200078e00ff */
[----:B------:R-:W-:Y:S01]  /*f350*/  LOP3.LUT R5, R5, 0xffff0000, RZ, 0xc0, !PT ;  /* 0xffff000005057812 */ /* 0x000fe200078ec0ff */
[C---:B------:R-:W-:Y:S01]  /*f360*/  FFMA.FTZ R56, R43.reuse, R52, -R56 ;  /* 0x000000342b387223 */ /* 0x040fe20000010838 */
[----:B------:R-:W-:Y:S01]  /*f370*/  FFMA.FTZ R58, R43, R54, R58 ;  /* 0x000000362b3a7223 */ /* 0x000fe2000001003a */
[----:B------:R-:W-:-:S02]  /*f380*/  IMAD.U32 R43, R25, 0x10000, RZ ;  /* 0x00010000192b7824 */ /* 0x000fc400078e00ff */
[----:B------:R-:W-:Y:S01]  /*f390*/  FFMA.FTZ R55, R4, R47, -R55 ;  /* 0x0000002f04377223 */ /* 0x000fe20000010837 */
[----:B------:R-:W-:Y:S01]  /*f3a0*/  FMUL.FTZ R47, R48, R53 ;  /* 0x00000035302f7220 */ /* 0x000fe20000410000 */
[----:B------:R-:W-:Y:S01]  /*f3b0*/  FFMA.FTZ R57, R4, R51, R57 ;  /* 0x0000003304397223 */ /* 0x000fe20000010039 */
[-C--:B------:R-:W-:Y:S01]  /*f3c0*/  FMUL.FTZ R52, R48, R43.reuse ;  /* 0x0000002b30347220 */ /* 0x080fe20000410000 */
[----:B------:R-:W-:Y:S01]  /*f3d0*/  LOP3.LUT R51, R30, 0xffff0000, RZ, 0xc0, !PT ;  /* 0xffff00001e337812 */ /* 0x000fe200078ec0ff */
[----:B------:R-:W-:Y:S01]  /*f3e0*/  FFMA.FTZ R48, R44, R43, -R47 ;  /* 0x0000002b2c307223 */ /* 0x000fe2000001082f */
[C---:B------:R-:W-:Y:S01]  /*f3f0*/  LOP3.LUT R43, R26.reuse, 0xffff0000, RZ, 0xc0, !PT ;  /* 0xffff00001a2b7812 */ /* 0x040fe200078ec0ff */
[----:B------:R-:W-:Y:S02]  /*f400*/  IMAD.U32 R4, R26, 0x10000, RZ ;  /* 0x000100001a047824 */ /* 0x000fe400078e00ff */
[----:B------:R-:W-:Y:S01]  /*f410*/  FFMA.FTZ R52, R44, R53, R52 ;  /* 0x000000352c347223 */ /* 0x000fe20000010034 */
[C---:B------:R-:W-:Y:S01]  /*f420*/  IMAD.U32 R45, R6.reuse, 0x10000, RZ ;  /* 0x00010000062d7824 */ /* 0x040fe200078e00ff */
[----:B------:R-:W-:Y:S01]  /*f430*/  LOP3.LUT R6, R6, 0xffff0000, RZ, 0xc0, !PT ;  /* 0xffff000006067812 */ /* 0x000fe200078ec0ff */
[C---:B------:R-:W-:Y:S01]  /*f440*/  FMUL.FTZ R59, R10.reuse, R51 ;  /* 0x000000330a3b7220 */ /* 0x040fe20000410000 */
[C---:B------:R-:W-:Y:S01]  /*f450*/  FMUL.FTZ R44, R49.reuse, R8 ;  /* 0x00000008312c7220 */ /* 0x040fe20000410000 */
[----:B------:R-:W-:Y:S01]  /*f460*/  FMUL.FTZ R54, R49, R4 ;  /* 0x0000000431367220 */ /* 0x000fe20000410000 */
[----:B------:R-:W-:Y:S01]  /*f470*/  FMUL.FTZ R10, R10, R43 ;  /* 0x0000002b0a0a7220 */ /* 0x000fe20000410000 */
[----:B------:R-:W-:-:S02]  /*f480*/  IMAD.U32 R49, R31, 0x10000, RZ ;  /* 0x000100001f317824 */ /* 0x000fc400078e00ff */
[----:B------:R-:W-:Y:S01]  /*f490*/  FFMA.FTZ R53, R45, R4, -R44 ;  /* 0x000000042d357223 */ /* 0x000fe2000001082c */
[----:B------:R-:W-:Y:S02]  /*f4a0*/  IMAD.U32 R47, R27, 0x10000, RZ ;  /* 0x000100001b2f7824 */ /* 0x000fe400078e00ff */
[----:B------:R-:W-:Y:S01]  /*f4b0*/  FFMA.FTZ R54, R45, R8, R54 ;  /* 0x000000082d367223 */ /* 0x000fe20000010036 */
[----:B------:R-:W-:Y:S01]  /*f4c0*/  FFMA.FTZ R51, R6, R51, R10 ;  /* 0x0000003306337223 */ /* 0x000fe2000001000a */
[----:B------:R-:W-:Y:S02]  /*f4d0*/  IMAD.U32 R46, R7, 0x10000, RZ ;  /* 0x00010000072e7824 */ /* 0x000fe400078e00ff */
[----:B------:R-:W-:Y:S01]  /*f4e0*/  FMUL.FTZ R45, R50, R49 ;  /* 0x00000031322d7220 */ /* 0x000fe20000410000 */
[----:B------:R-:W-:Y:S01]  /*f4f0*/  FFMA.FTZ R60, R6, R43, -R59 ;  /* 0x0000002b063c7223 */ /* 0x000fe2000001083b */
        /* <DEDUP_REMOVED lines=26> */
.L_x_4219:
[----:B------:R-:W-:Y:S05]  /*f6a0*/  BSYNC B2 ;  /* 0x0000000000027941 */ /* 0x000fea0003800000 */
.L_x_4218:
[----:B------:R-:W-:Y:S05]  /*f6b0*/  @P2 BRA `(.L_x_4215) ;  /* 0x00000004005c2947 */ /* 0x000fea0003800000 */
[----:B-1----:R-:W3:Y:S01]  /*f6c0*/  LDL R58, [R1+0x7c] ;  /* 0x00007c00013a7983 */ /* 0x002ee20000100800 */
[----:B------:R-:W-:Y:S01]  /*f6d0*/  LEA.HI R41, R41, R235, RZ, 0x1d ;  /* 0x000000eb29297211 */ /* 0x000fe200078fe8ff */
[C---:B------:R-:W-:Y:S01]  /*f6e0*/  IMAD.U32 R53, R14.reuse, 0x10000, RZ ;  /* 0x000100000e357824 */ /* 0x040fe200078e00ff */
[----:B------:R-:W-:Y:S01]  /*f6f0*/  LOP3.LUT R55, R14, 0xffff0000, RZ, 0xc0, !PT ;  /* 0xffff00000e377812 */ /* 0x000fe200078ec0ff */
[----:B------:R-:W-:Y:S01]  /*f700*/  IMAD.U32 R51, R0, 0x10000, RZ ;  /* 0x0001000000337824 */ /* 0x000fe200078e00ff */
[----:B--2---:R-:W-:Y:S01]  /*f710*/  SHF.R.S32.HI R4, RZ, 0x1f, R41 ;  /* 0x0000001fff047819 */ /* 0x004fe20000011429 */
[----:B0-----:R-:W-:-:S03]  /*f720*/  IMAD.SHL.U32 R5, R41, 0x8, RZ ;  /* 0x0000000829057824 */ /* 0x001fc600078e00ff */
        /* <DEDUP_REMOVED lines=20> */
[----:B---3--:R-:W0:Y:S02]  /*f870*/  LDS.128 R4, [R58] ;  /* 0x000000003a047984 */ /* 0x008e240000000c00 */
[C---:B0-----:R-:W-:Y:S01]  /*f880*/  IMAD.U32 R42, R4.reuse, 0x10000, RZ ;  /* 0x00010000042a7824 */ /* 0x041fe200078e00ff */
[----:B------:R-:W-:Y:S01]  /*f890*/  LOP3.LUT R4, R4, 0xffff0000, RZ, 0xc0, !PT ;  /* 0xffff000004047812 */ /* 0x000fe200078ec0ff */
[C---:B------:R-:W-:Y:S01]  /*f8a0*/  IMAD.U32 R43, R5.reuse, 0x10000, RZ ;  /* 0x00010000052b7824 */ /* 0x040fe200078e00ff */
[----:B------:R-:W-:Y:S01]  /*f8b0*/  LOP3.LUT R5, R5, 0xffff0000, RZ, 0xc0, !PT ;  /* 0xffff000005057812 */ /* 0x000fe200078ec0ff */
[----:B------:R-:W-:Y:S01]  /*f8c0*/  FFMA.FTZ R57, R42, R51, -R57 ;  /* 0x000000332a397223 */ /* 0x000fe20000010839 */
[----:B------:R-:W-:Y:S01]  /*f8d0*/  LOP3.LUT R51, R0, 0xffff0000, RZ, 0xc0, !PT ;  /* 0xffff000000337812 */ /* 0x000fe200078ec0ff */
[----:B------:R-:W-:Y:S01]  /*f8e0*/  FFMA.FTZ R59, R42, R53, R59 ;  /* 0x000000352a3b7223 */ /* 0x000fe2000001003b */
[----:B------:R-:W-:-:S02]  /*f8f0*/  IMAD.U32 R42, R3, 0x10000, RZ ;  /* 0x00010000032a7824 */ /* 0x000fc400078e00ff */
[----:B------:R-:W-:Y:S02]  /*f900*/  IMAD.U32 R44, R6, 0x10000, RZ ;  /* 0x00010000062c7824 */ /* 0x000fe400078e00ff */
[-C--:B------:R-:W-:Y:S01]  /*f910*/  FMUL.FTZ R53, R8, R51.reuse ;  /* 0x0000003308357220 */ /* 0x080fe20000410000 */
[----:B------:R-:W-:Y:S01]  /*f920*/  FFMA.FTZ R50, R4, R51, -R61 ;  /* 0x0000003304327223 */ /* 0x000fe2000001083d */
[C---:B------:R-:W-:Y:S01]  /*f930*/  FMUL.FTZ R8, R47.reuse, R46 ;  /* 0x0000002e2f087220 */ /* 0x040fe20000410000 */
        /* <DEDUP_REMOVED lines=47> */
.L_x_4215:
[----:B------:R-:W-:Y:S05]  /*fc30*/  BSYNC B1 ;  /* 0x0000000000017941 */ /* 0x000fea0003800000 */
.L_x_4214:
[----:B------:R-:W-:-:S13]  /*fc40*/  ISETP.GE.AND P0, PT, R229, R40, PT ;  /* 0x00000028e500720c */ /* 0x000fda0003f06270 */
[----:B------:R-:W-:Y:S05]  /*fc50*/  @P0 BRA `(.L_x_4198) ;  /* 0x00000010004c0947 */ /* 0x000fea0003800000 */
[----:B------:R-:W4:Y:S01]  /*fc60*/  LDC R40, c[0x0][0x3f4] ;  /* 0x0000fd00ff287b82 */ /* 0x000f220000000800 */
[C---:B0123--:R-:W-:Y:S01]  /*fc70*/  VIADD R5, R18.reuse, 0x20 ;  /* 0x0000002012057836 */ /* 0x04ffe20000000000 */
[----:B------:R-:W-:Y:S01]  /*fc80*/  BSSY B1, `(.L_x_4220) ;  /* 0x000005e000017945 */ /* 0x000fe20003800000 */
[C---:B------:R-:W-:Y:S01]  /*fc90*/  VIADD R7, R18.reuse, 0x40 ;  /* 0x0000004012077836 */ /* 0x040fe20000000000 */
[----:B------:R-:W-:Y:S02]  /*fca0*/  SHF.R.U32.HI R56, RZ, 0x3, R206 ;  /* 0x00000003ff387819 */ /* 0x000fe400000116ce */
[-C--:B----4-:R-:W-:Y:S02]  /*fcb0*/  ISETP.GE.AND P0, PT, R18, R40.reuse, PT ;  /* 0x000000281200720c */ /* 0x090fe40003f06270 */
[-C--:B------:R-:W-:Y:S02]  /*fcc0*/  ISETP.GE.AND P1, PT, R5, R40.reuse, PT ;  /* 0x000000280500720c */ /* 0x080fe40003f26270 */
[----:B------:R-:W-:-:S09]  /*fcd0*/  ISETP.GE.AND P2, PT, R7, R40, PT ;  /* 0x000000280700720c */ /* 0x000fd20003f46270 */
[----:B------:R-:W-:Y:S05]  /*fce0*/  @P0 BRA `(.L_x_4221) ;  /* 0x00000004005c0947 */ /* 0x000fea0003800000 */
[----:B------:R-:W2:Y:S01]  /*fcf0*/  LDL R58, [R1+0x80] ;  /* 0x00008000013a7983 */ /* 0x000ea20000100800 */
[----:B------:R-:W-:Y:S01]  /*fd00*/  LEA.HI R4, R40, R233, RZ, 0x1d ;  /* 0x000000e928047211 */ /* 0x000fe200078fe8ff */
[----:B------:R-:W-:Y:S01]  /*fd10*/  IMAD.U32 R50, R32, 0x10000, RZ ;  /* 0x0001000020327824 */ /* 0x000fe200078e00ff */
[C---:B------:R-:W-:Y:S01]  /*fd20*/  LOP3.LUT R54, R36.reuse, 0xffff0000, RZ, 0xc0, !PT ;  /* 0xffff000024367812 */ /* 0x040fe200078ec0ff */
[----:B------:R-:W-:Y:S01]  /*fd30*/  IMAD.U32 R52, R36, 0x10000, RZ ;  /* 0x0001000024347824 */ /* 0x000fe200078e00ff */
        /* <DEDUP_REMOVED lines=23> */
[----:B------:R-:W-:-:S02]  /*feb0*/  IMAD.U32 R48, R10, 0x10000, RZ ;  /* 0x000100000a307824 */ /* 0x000fc400078e00ff */
[-C--:B------:R-:W-:Y:S01]  /*fec0*/  FMUL.FTZ R36, R61, R47.reuse ;  /* 0x0000002f3d247220 */ /* 0x080fe20000410000 */
[----:B------:R-:W-:Y:S01]  /*fed0*/  IMAD.U32 R46, R38, 0x10000, RZ ;  /* 0x00010000262e7824 */ /* 0x000fe200078e00ff */
[----:B------:R-:W-:Y:S01]  /*fee0*/  LOP3.LUT R10, R10, 0xffff0000, RZ, 0xc0, !PT ;  /* 0xffff00000a0a7812 */ /* 0x000fe200078ec0ff */
[C---:B------:R-:W-:Y:S01]  /*fef0*/  IMAD.U32 R49, R11.reuse, 0x10000, RZ ;  /* 0x000100000b317824 */ /* 0x040fe200078e00ff */
[----:B------:R-:W-:Y:S02]  /*ff00*/  LOP3.LUT R38, R38, 0xffff0000, RZ, 0xc0, !PT ;  /* 0xffff000026267812 */ /* 0x000fe400078ec0ff */
[----:B------:R-:W-:Y:S01]  /*ff10*/  LOP3.LUT R11, R11, 0xffff0000, RZ, 0xc0, !PT ;  /* 0xffff00000b0b7812 */ /* 0x000fe200078ec0ff */
[----:B--2---:R-:W0:Y:S02]  /*ff20*/  LDS.128 R4, [R58] ;  /* 0x000000003a047984 */ /* 0x004e240000000c00 */
[C---:B0-----:R-:W-:Y:S01]  /*ff30*/  IMAD.U32 R42, R4.reuse, 0x10000, RZ ;  /* 0x00010000042a7824 */ /* 0x041fe200078e00ff */
[----:B------:R-:W-:Y:S01]  /*ff40*/  LOP3.LUT R4, R4, 0xffff0000, RZ, 0xc0, !PT ;  /* 0xffff000004047812 */ /* 0x000fe200078ec0ff */
[C---:B------:R-:W-:Y:S01]  /*ff50*/  IMAD.U32 R43, R5.reuse, 0x10000, RZ ;  /* 0x00010000052b7824 */ /* 0x040fe200078e00ff */
[----:B------:R-:W-:Y:S01]  /*ff60*/  LOP3.LUT R5, R5, 0xffff0000, RZ, 0xc0, !PT ;  /* 0xffff000005057812 */ /* 0x000fe200078ec0ff */
[-C--:B------:R-:W-:Y:S01]  /*ff70*/  FFMA.FTZ R51, R50, R42.reuse, -R51 ;  /* 0x0000002a32337223 */ /* 0x080fe20000010833 */
[----:B------:R-:W-:Y:S01]  /*ff80*/  FFMA.FTZ R53, R52, R42, R53 ;  /* 0x0000002a34357223 */ /* 0x000fe20000010035 */
[-C--:B------:R-:W-:Y:S01]  /*ff90*/  FFMA.FTZ R8, R32, R4.reuse, -R55 ;  /* 0x0000000420087223 */ /* 0x080fe20000010837 */
[----:B------:R-:W-:Y:S01]  /*ffa0*/  FFMA.FTZ R32, R54, R4, R57 ;  /* 0x0000000436207223 */ /* 0x000fe20000010039 */
[----:B------:R-:W-:Y:S01]  /*ffb0*/  FMUL.FTZ R42, R59, R47 ;  /* 0x0000002f3b2a7220 */ /* 0x000fe20000410000 */
[C---:B------:R-:W-:Y:S01]  /*ffc0*/  IMAD.U32 R4, R34.reuse, 0x10000, RZ ;  /* 0x0001000022047824 */ /* 0x040fe200078e00ff */
[----:B------:R-:W-:Y:S01]  /*ffd0*/  LOP3.LUT R34, R34, 0xffff0000, RZ, 0xc0, !PT ;  /* 0xffff000022227812 */ /* 0x000fe200078ec0ff */
[----:B------:R-:W-:-:S02]  /*ffe0*/  IMAD.U32 R44, R6, 0x10000, RZ ;  /* 0x00010000062c7824 */ /* 0x000fc400078e00ff */
[-C--:B------:R-:W-:Y:S01]  /*fff0*/  FFMA.FTZ R36, R59, R43.reuse, -R36 ;  /* 0x0000002b3b247223 */ /* 0x080fe20000010824 */
[----:B------:R-:W-:Y:S01]  /*10000*/  FFMA.FTZ R42, R61, R43, R42 ;  /* 0x0000002b3d2a7223 */ /* 0x000fe2000001002a */
[----:B------:R-:W-:Y:S01]  /*10010*/  LOP3.LUT R6, R6, 0xffff0000, RZ, 0xc0, !PT ;  /* 0xffff000006067812 */ /* 0x000fe200078ec0ff */
[----:B------:R-:W-:Y:S01]  /*10020*/  FMUL.FTZ R43, R46, R48 ;  /* 0x000000302e2b7220 */ /* 0x000fe20000410000 */
[----:B------:R-:W-:Y:S02]  /*10030*/  IMAD.U32 R61, R39, 0x10000, RZ ;  /* 0x00010000273d7824 */ /* 0x000fe400078e00ff */
[-C--:B------:R-:W-:Y:S01]  /*10040*/  FMUL.FTZ R55, R38, R10.reuse ;  /* 0x0000000a26377220 */ /* 0x080fe20000410000 */
[----:B------:R-:W-:Y:S01]  /*10050*/  FMUL.FTZ R57, R34, R10 ;  /* 0x0000000a22397220 */ /* 0x000fe20000410000 */
[----:B------:R-:W-:Y:S02]  /*10060*/  IMAD.U32 R59, R35, 0x10000, RZ ;  /* 0x00010000233b7824 */ /* 0x000fe400078e00ff */
[C---:B------:R-:W-:Y:S01]  /*10070*/  FMUL.FTZ R47, R4.reuse, R48 ;  /* 0x00000030042f7220 */ /* 0x040fe20000410000 */
[----:B------:R-:W-:Y:S01]  /*10080*/  FFMA.FTZ R43, R4, R44, -R43 ;  /* 0x0000002c042b7223 */ /* 0x000fe2000001082b */
[----:B------:R-:W-:-:S02]  /*10090*/  IMAD.U32 R45, R7, 0x10000, RZ ;  /* 0x00010000072d7824 */ /* 0x000fc400078e00ff */
[-C--:B------:R-:W-:Y:S01]  /*100a0*/  FMUL.FTZ R4, R61, R49.reuse ;  /* 0x000000313d047220 */ /* 0x080fe20000410000 */
[-C--:B------:R-:W-:Y:S01]  /*100b0*/  FFMA.FTZ R34, R34, R6.reuse, -R55 ;  /* 0x0000000622227223 */ /* 0x080fe20000010837 */
[----:B------:R-:W-:Y:S01]  /*100c0*/  FFMA.FTZ R57, R38, R6, R57 ;  /* 0x0000000626397223 */ /* 0x000fe20000010039 */
[----:B------:R-:W-:Y:S01]  /*100d0*/  FMUL.FTZ R6, R59, R49 ;  /* 0x000000313b067220 */ /* 0x000fe20000410000 */
[----:B------:R-:W-:Y:S01]  /*100e0*/  LOP3.LUT R39, R39, 0xffff0000, RZ, 0xc0, !PT ;  /* 0xffff000027277812 */ /* 0x000fe200078ec0ff */
[-C--:B------:R-:W-:Y:S01]  /*100f0*/  FFMA.FTZ R38, R59, R45.reuse, -R4 ;  /* 0x0000002d3b267223 */ /* 0x080fe20000010804 */
[----:B------:R-:W-:Y:S01]  /*10100*/  LOP3.LUT R35, R35, 0xffff0000, RZ, 0xc0, !PT ;  /* 0xffff000023237812 */ /* 0x000fe200078ec0ff */
[----:B------:R-:W-:Y:S01]  /*10110*/  FFMA.FTZ R10, R46, R44, R47 ;  /* 0x0000002c2e0a7223 */ /* 0x000fe2000001002f */
[----:B------:R-:W-:Y:S01]  /*10120*/  LOP3.LUT R7, R7, 0xffff0000, RZ, 0xc0, !PT ;  /* 0xffff000007077812 */ /* 0x000fe200078ec0ff */
[----:B------:R-:W-:Y:S01]  /*10130*/  FFMA.FTZ R45, R61, R45, R6 ;  /* 0x0000002d3d2d7223 */ /* 0x000fe20000010006 */
[-C--:B------:R-:W-:Y:S01]  /*10140*/  FMUL.FTZ R4, R37, R9.reuse ;  /* 0x0000000925047220 */ /* 0x080fe20000410000 */
[----:B------:R-:W-:Y:S01]  /*10150*/  FMUL.FTZ R6, R33, R9 ;  /* 0x0000000921067220 */ /* 0x000fe20000410000 */
[-C--:B------:R-:W-:Y:S01]  /*10160*/  FMUL.FTZ R44, R39, R11.reuse ;  /* 0x0000000b272c7220 */ /* 0x080fe20000410000 */
        /* <DEDUP_REMOVED lines=15> */
.L_x_4221:
[----:B------:R-:W-:Y:S05]  /*10260*/  BSYNC B1 ;  /* 0x0000000000017941 */ /* 0x000fea0003800000 */
.L_x_4220:
[----:B------:R-:W-:Y:S04]  /*10270*/  BSSY B1, `(.L_x_4222) ;  /* 0x0000059000017945 */ /* 0x000fe80003800000 */
[----:B------:R-:W-:Y:S05]  /*10280*/  @P1 BRA `(.L_x_4223) ;  /* 0x00000004005c1947 */ /* 0x000fea0003800000 */
[----:B------:R-:W2:Y:S01]  /*10290*/  LDL R50, [R1+0x78] ;  /* 0x0000780001327983 */ /* 0x000ea20000100800 */
[----:B0-----:R-:W-:Y:S01]  /*102a0*/  LEA.HI R4, R40, R234, RZ, 0x1d ;  /* 0x000000ea28047211 */ /* 0x001fe200078fe8ff */
        /* <DEDUP_REMOVED lines=10> */
[C---:B------:R-:W-:Y:S01]  /*10350*/  IMAD.U32 R49, R30.reuse, 0x10000, RZ ;  /* 0x000100001e317824 */ /* 0x040fe200078e00ff */
[----:B------:R-:W-:Y:S01]  /*10360*/  LOP3.LUT R30, R30, 0xffff0000, RZ, 0xc0, !PT ;  /* 0xffff00001e1e7812 */ /* 0x000fe200078ec0ff */
[----:B------:R-:W-:Y:S01]  /*10370*/  IMAD.SHL.U32 R7, R7, 0x400, RZ ;  /* 0x0000040007077824 */ /* 0x000fe200078e00ff */
[----:B------:R-:W-:Y:S01]  /*10380*/  LOP3.LUT R5, R4, R56, RZ, 0x3c, !PT ;  /* 0x0000003804057212 */ /* 0x000fe200078e3cff */
[C---:B------:R-:W-:Y:S01]  /*10390*/  IMAD.U32 R47, R26.reuse, 0x10000, RZ ;  /* 0x000100001a2f7824 */ /* 0x040fe200078e00ff */
[----:B------:R-:W-:-:S02]  /*103a0*/  LOP3.LUT R26, R26, 0xffff0000, RZ, 0xc0, !PT ;  /* 0xffff00001a1a7812 */ /* 0x000fc400078ec0ff */
[----:B------:R-:W-:Y:S02]  /*103b0*/  LOP3.LUT R7, R7, 0x7fffe000, RZ, 0xc0, !PT ;  /* 0x7fffe00007077812 */ /* 0x000fe400078ec0ff */
[----:B------:R-:W-:Y:S02]  /*103c0*/  LOP3.LUT R29, R29, 0xffff0000, RZ, 0xc0, !PT ;  /* 0xffff00001d1d7812 */ /* 0x000fe400078ec0ff */
[----:B------:R-:W-:Y:S02]  /*103d0*/  IADD3 R9, R5, R7, R216 ;  /* 0x0000000705097210 */ /* 0x000fe40007ffe0d8 */
[----:B------:R-:W-:-:S03]  /*103e0*/  LOP3.LUT R25, R25, 0xffff0000, RZ, 0xc0, !PT ;  /* 0xffff000019197812 */ /* 0x000fc600078ec0ff */
        /* <DEDUP_REMOVED lines=20> */
[C---:B------:R-:W-:Y:S01]  /*10530*/  FMUL.FTZ R33, R24.reuse, R8 ;  /* 0x0000000818217220 */ /* 0x040fe20000410000 */
[----:B------:R-:W-:Y:S01]  /*10540*/  FFMA.FTZ R37, R24, R4, -R37 ;  /* 0x0000000418257223 */ /* 0x000fe20000010825 */
[-C--:B------:R-:W-:Y:S01]  /*10550*/  FMUL.FTZ R43, R48, R38.reuse ;  /* 0x00000026302b7220 */ /* 0x080fe20000410000 */
[----:B------:R-:W-:Y:S01]  /*10560*/  FMUL.FTZ R45, R44, R38 ;  /* 0x000000262c2d7220 */ /* 0x000fe20000410000 */
[----:B------:R-:W-:Y:S01]  /*10570*/  FFMA.FTZ R33, R46, R4, R33 ;  /* 0x000000042e217223 */ /* 0x000fe20000010021 */
[----:B------:R-:W-:-:S02]  /*10580*/  IMAD.U32 R35, R6, 0x10000, RZ ;  /* 0x0001000006237824 */ /* 0x000fc400078e00ff */
[-C--:B------:R-:W-:Y:S01]  /*10590*/  FMUL.FTZ R4, R49, R39.reuse ;  /* 0x0000002731047220 */ /* 0x080fe20000410000 */
[-C--:B------:R-:W-:Y:S01]  /*105a0*/  FFMA.FTZ R43, R44, R34.reuse, -R43 ;  /* 0x000000222c2b7223 */ /* 0x080fe2000001082b */
[----:B------:R-:W-:Y:S01]  /*105b0*/  FFMA.FTZ R45, R48, R34, R45 ;  /* 0x00000022302d7223 */ /* 0x000fe2000001002d */
[C---:B------:R-:W-:Y:S01]  /*105c0*/  FMUL.FTZ R24, R47.reuse, R39 ;  /* 0x000000272f187220 */ /* 0x040fe20000410000 */
[-C--:B------:R-:W-:Y:S01]  /*105d0*/  FFMA.FTZ R8, R47, R35.reuse, -R4 ;  /* 0x000000232f087223 */ /* 0x080fe20000010804 */
[----:B------:R-:W-:Y:S02]  /*105e0*/  IMAD.U32 R34, R31, 0x10000, RZ ;  /* 0x000100001f227824 */ /* 0x000fe400078e00ff */
[-C--:B------:R-:W-:Y:S01]  /*105f0*/  FMUL.FTZ R39, R30, R10.reuse ;  /* 0x0000000a1e277220 */ /* 0x080fe20000410000 */
[----:B------:R-:W-:Y:S02]  /*10600*/  IMAD.U32 R4, R27, 0x10000, RZ ;  /* 0x000100001b047824 */ /* 0x000fe400078e00ff */
[----:B------:R-:W-:Y:S01]  /*10610*/  FMUL.FTZ R47, R26, R10 ;  /* 0x0000000a1a2f7220 */ /* 0x000fe20000410000 */
[----:B------:R-:W-:Y:S01]  /*10620*/  LOP3.LUT R6, R6, 0xffff0000, RZ, 0xc0, !PT ;  /* 0xffff000006067812 */ /* 0x000fe200078ec0ff */
[----:B------:R-:W-:Y:S01]  /*10630*/  FFMA.FTZ R10, R49, R35, R24 ;  /* 0x00000023310a7223 */ /* 0x000fe20000010018 */
[----:B------:R-:W-:-:S02]  /*10640*/  IMAD.U32 R36, R7, 0x10000, RZ ;  /* 0x0001000007247824 */ /* 0x000fc400078e00ff */
[-C--:B------:R-:W-:Y:S01]  /*10650*/  FMUL.FTZ R35, R34, R41.reuse ;  /* 0x0000002922237220 */ /* 0x080fe20000410000 */
[----:B------:R-:W-:Y:S01]  /*10660*/  LOP3.LUT R31, R31, 0xffff0000, RZ, 0xc0, !PT ;  /* 0xffff00001f1f7812 */ /* 0x000fe200078ec0ff */
[----:B------:R-:W-:Y:S01]  /*10670*/  FMUL.FTZ R41, R4, R41 ;  /* 0x0000002904297220 */ /* 0x000fe20000410000 */
[----:B------:R-:W-:Y:S01]  /*10680*/  LOP3.LUT R27, R27, 0xffff0000, RZ, 0xc0, !PT ;  /* 0xffff00001b1b7812 */ /* 0x000fe200078ec0ff */
[----:B------:R-:W-:Y:S01]  /*10690*/  FFMA.FTZ R47, R30, R6, R47 ;  /* 0x000000061e2f7223 */ /* 0x000fe2000001002f */
[----:B------:R-:W-:Y:S01]  /*106a0*/  LOP3.LUT R7, R7, 0xffff0000, RZ, 0xc0, !PT ;  /* 0xffff000007077812 */ /* 0x000fe200078ec0ff */
[----:B------:R-:W-:Y:S01]  /*106b0*/  FFMA.FTZ R35, R4, R36, -R35 ;  /* 0x0000002404237223 */ /* 0x000fe20000010823 */
[----:B------:R-:W-:Y:S01]  /*106c0*/  FFMA.FTZ R39, R26, R6, -R39 ;  /* 0x000000061a277223 */ /* 0x000fe20000010827 */
[----:B------:R-:W-:Y:S01]  /*106d0*/  FFMA.FTZ R41, R34, R36, R41 ;  /* 0x0000002422297223 */ /* 0x000fe20000010029 */
[----:B------:R-:W-:Y:S01]  /*106e0*/  FMUL.FTZ R4, R29, R9 ;  /* 0x000000091d047220 */ /* 0x000fe20000410000 */
        /* <DEDUP_REMOVED lines=17> */
.L_x_4223:
[----:B------:R-:W-:Y:S05]  /*10800*/  BSYNC B1 ;  /* 0x0000000000017941 */ /* 0x000fea0003800000 */
.L_x_4222:
[----:B------:R-:W-:Y:S05]  /*10810*/  @P2 BRA `(.L_x_4198) ;  /* 0x00000004005c2947 */ /* 0x000fea0003800000 */
[----:B0-----:R-:W2:Y:S01]  /*10820*/  LDL R41, [R1+0x74] ;  /* 0x0000740001297983 */ /* 0x001ea20000100800 */
        /* <DEDUP_REMOVED lines=45> */
[----:B------:R-:W-:-:S02]  /*10b00*/  IMAD.U32 R27, R6, 0x10000, RZ ;  /* 0x00010000061b7824 */ /* 0x000fc400078e00ff */
[-C--:B------:R-:W-:Y:S01]  /*10b10*/  FMUL.FTZ R0, R39, R31.reuse ;  /* 0x0000001f27007220 */ /* 0x080fe20000410000 */
[----:B------:R-:W-:Y:S01]  /*10b20*/  FFMA.FTZ R25, R38, R4, R25 ;  /* 0x0000000426197223 */ /* 0x000fe20000010019 */
        /* <DEDUP_REMOVED lines=15> */
[-C--:B------:R-:W-:Y:S01]  /*10c20*/  FFMA.FTZ R31, R12, R6.reuse, -R31 ;  /* 0x000000060c1f7223 */ /* 0x080fe2000001081f */
[----:B------:R-:W-:Y:S01]  /*10c30*/  LOP3.LUT R7, R7, 0xffff0000, RZ, 0xc0, !PT ;  /* 0xffff000007077812 */ /* 0x000fe200078ec0ff */
[----:B------:R-:W-:Y:S01]  /*10c40*/  FFMA.FTZ R37, R20, R6, R37 ;  /* 0x0000000614257223 */ /* 0x000fe20000010025 */
[-C--:B------:R-:W-:Y:S01]  /*10c50*/  FFMA.FTZ R27, R0, R28.reuse, -R27 ;  /* 0x0000001c001b7223 */ /* 0x080fe2000001081b */
        /* <DEDUP_REMOVED lines=19> */
.L_x_4198:
[----:B------:R-:W-:Y:S05]  /*10d90*/  BSYNC B0 ;  /* 0x0000000000007941 */ /* 0x000fea0003800000 */
.L_x_4179:
[----:B------:R-:W-:Y:S01]  /*10da0*/  @!PT LDS RZ, [RZ] ;  /* 0x00000000fffff984 */ /* 0x000fe20000000800 */
[----:B------:R-:W-:Y:S01]  /*10db0*/  @!PT LDS RZ, [RZ] ;  /* 0x00000000fffff984 */ /* 0x000fe20000000800 */
[----:B------:R-:W-:Y:S01]  /*10dc0*/  @!PT LDS RZ, [RZ] ;  /* 0x00000000fffff984 */ /* 0x000fe20000000800 */
[----:B------:R-:W-:Y:S01]  /*10dd0*/  @!PT LDS RZ, [RZ] ;  /* 0x00000000fffff984 */ /* 0x000fe20000000800 */
[----:B------:R5:W-:Y:S06]  /*10de0*/  MEMBAR.ALL.CTA ;  /* 0x0000000000007992 */ /* 0x000bec0000008000 */
[----:B-----5:R-:W5:Y:S01]  /*10df0*/  FENCE.VIEW.ASYNC.S ;  /* 0x00000000000073c6 */ /* 0x020f620000000000 */
[----:B------:R-:W-:Y:S05]  /*10e00*/  WARPSYNC.ALL ;  /* 0x0000000000007948 */ /* 0x000fea0003800000 */
[----:B-----5:R-:W-:Y:S06]  /*10e10*/  BAR.SYNC.DEFER_BLOCKING 0xd, 0x100 ;  /* 0x0344000000007b1d */ /* 0x020fec0000010000 */
.L_x_4177:
[----:B------:R-:W5:Y:S02]  /*10e20*/  LDL R0, [R1+0x1c] ;  /* 0x00001c0001007983 */ /* 0x000f640000100800 */
[----:B-----5:R-:W-:-:S13]  /*10e30*/  R2UR UR4, R0 ;  /* 0x00000000000472ca */ /* 0x020fda00000e0000 */
[----:B------:R-:W-:-:S05]  /*10e40*/  IMAD.U32 R0, RZ, RZ, UR4 ;  /* 0x00000004ff007e24 */ /* 0x000fca000f8e00ff */
[----:B------:R-:W-:-:S13]  /*10e50*/  ISETP.NE.AND P0, PT, R0, 0x3, PT ;  /* 0x000000030000780c */ /* 0x000fda0003f05270 */
[----:B------:R-:W-:Y:S05]  /*10e60*/  @!P0 BRA `(.L_x_4224) ;  /* 0x0000000000048947 */ /* 0x000fea0003800000 */
[----:B------:R-:W-:Y:S01]  /*10e70*/  BPT.TRAP 0x1 ;  /* 0x000000040000795c */ /* 0x000fe20000300000 */
.L_x_4224:
[----:B01234-:R-:W-:Y:S01]  /*10e80*/  IMAD R6, R215, 0x8, R16 ;  /* 0x00000008d7067824 */ /* 0x01ffe200078e0210 */
[----:B------:R-:W-:-:S04]  /*10e90*/  SHF.L.U32 R3, R217, 0x1f, RZ ;  /* 0x0000001fd9037819 */ /* 0x000fc800000006ff */
[----:B------:R0:W1:Y:S01]  /*10ea0*/  SYNCS.PHASECHK.TRANS64.TRYWAIT P2, [R6+URZ+0x36830], R3 ;  /* 0x03683003060075a7 */ /* 0x000062000804017f */
[----:B------:R-:W-:Y:S05]  /*10eb0*/  @!P0 BRA `(.L_x_4225) ;  /* 0x0000000000048947 */ /* 0x000fea0003800000 */
[----:B------:R-:W-:Y:S01]  /*10ec0*/  BPT.TRAP 0x1 ;  /* 0x000000040000795c */ /* 0x000fe20000300000 */
.L_x_4225:
[----:B------:R-:W2:Y:S01]  /*10ed0*/  S2R R0, SR_TID.X ;  /* 0x0000000000007919 */ /* 0x000ea20000002100 */
[----:B------:R-:W-:Y:S01]  /*10ee0*/  IMAD.MOV.U32 R119, RZ, RZ, RZ ;  /* 0x000000ffff777224 */ /* 0x000fe200078e00ff */
[----:B--2---:R-:W-:-:S04]  /*10ef0*/  LOP3.LUT R0, R0, 0x7f, RZ, 0xc0, !PT ;  /* 0x0000007f00007812 */ /* 0x004fc800078ec0ff */
[----:B------:R-:W-:Y:S01]  /*10f00*/  ISETP.NE.AND P1, PT, R0, RZ, PT ;  /* 0x000000ff0000720c */ /* 0x000fe20003f25270 */
[----:B-1----:R-:W-:-:S12]  /*10f10*/  @P2 BRA `(.L_x_4226) ;  /* 0x0000000000082947 */ /* 0x002fd80003800000 */
[----:B------:R-:W1:Y:S02]  /*10f20*/  SYNCS.PHASECHK.TRANS64.TRYWAIT P2, [R6+URZ+0x36830], R3 ;  /* 0x03683003060075a7 */ /* 0x000e64000804017f */
[----:B-1----:R-:W-:Y:S05]  /*10f30*/  @!P2 BRA `(.L_x_4227) ;  /* 0x0000015c0008a947 */ /* 0x002fea0003800000 */
.L_x_4226:
[----:B------:R-:W-:Y:S05]  /*10f40*/  WARPSYNC.ALL ;  /* 0x0000000000007948 */ /* 0x000fea0003800000 */
[----:B------:R-:W-:Y:S01]  /*10f50*/  VIADD R0, R16, 0x21400 ;  /* 0x0002140010007836 */ /* 0x000fe20000000000 */
[----:B------:R-:W-:Y:S01]  /*10f60*/  R2UR UR20, R2 ;  /* 0x00000000021472ca */ /* 0x000fe200000e0000 */
[----:B01----:R-:W-:Y:S01]  /*10f70*/  IMAD.MOV.U32 R3, RZ, RZ, 0x40000040 ;  /* 0x40000040ff037424 */ /* 0x003fe200078e00ff */
[----:B------:R-:W-:Y:S01]  /*10f80*/  WARPGROUP.ARRIVE ;  /* 0x00000000000079c5 */ /* 0x000fe20000000000 */
[----:B------:R-:W-:Y:S01]  /*10f90*/  UMOV UR5, 0x40000040 ;  /* 0x4000004000057882 */ /* 0x000fe20000000000 */
[----:B------:R-:W-:Y:S01]  /*10fa0*/  SHF.R.U32.HI R0, RZ, 0x4, R0 ;  /* 0x00000004ff007819 */ /* 0x000fe20000011600 */
[----:B------:R-:W-:Y:S01]  /*10fb0*/  IMAD.MOV.U32 R5, RZ, RZ, 0x40000040 ;  /* 0x40000040ff057424 */ /* 0x000fe200078e00ff */
[----:B------:R-:W-:Y:S01]  /*10fc0*/  R2UR UR7, R3 ;  /* 0x00000000030772ca */ /* 0x000fe200000e0000 */
[----:B------:R-:W-:Y:S01]  /*10fd0*/  UMOV UR23, UR5 ;  /* 0x0000000500177c82 */ /* 0x000fe20008000000 */
[----:B------:R-:W-:Y:S01]  /*10fe0*/  LOP3.LUT R0, R0, 0x3fff, RZ, 0xc0, !PT ;  /* 0x00003fff00007812 */ /* 0x000fe200078ec0ff */
[----:B------:R-:W-:Y:S01]  /*10ff0*/  IMAD.U32 R21, RZ, RZ, UR5 ;  /* 0x00000005ff157e24 */ /* 0x000fe2000f8e00ff */
[----:B------:R-:W-:Y:S01]  /*11000*/  UMOV UR9, UR23 ;  /* 0x0000001700097c82 */ /* 0x000fe20008000000 */
[----:B------:R-:W-:Y:S01]  /*11010*/  IMAD.MOV.U32 R9, RZ, RZ, 0x40000040 ;  /* 0x40000040ff097424 */ /* 0x000fe200078e00ff */
[----:B------:R-:W-:Y:S01]  /*11020*/  LOP3.LUT R218, R0, 0x10000, RZ, 0xfc, !PT ;  /* 0x0001000000da7812 */ /* 0x000fe200078efcff */
[----:B------:R-:W-:Y:S01]  /*11030*/  ULOP3.LUT UR20, UR20, 0x10000, URZ, 0xfc, !UPT ;  /* 0x0001000014147892 */ /* 0x000fe2000f8efc3f */
[----:B------:R-:W-:Y:S01]  /*11040*/  IMAD.MOV.U32 R11, RZ, RZ, 0x40000040 ;  /* 0x40000040ff0b7424 */ /* 0x000fe200078e00ff */
[----:B------:R-:W-:Y:S01]  /*11050*/  UMOV UR13, UR23 ;  /* 0x00000017000d7c82 */ /* 0x000fe20008000000 */
[----:B------:R-:W-:Y:S01]  /*11060*/  R2UR UR15, R9 ;  /* 0x00000000090f72ca */ /* 0x000fe200000e0000 */
[----:B------:R-:W-:Y:S01]  /*11070*/  IMAD R2, R215, 0xa80, R218 ;  /* 0x00000a80d7027824 */ /* 0x000fe200078e02da */
[----:B------:R-:W-:Y:S01]  /*11080*/  UMOV UR17, UR23 ;  /* 0x0000001700117c82 */ /* 0x000fe20008000000 */
[----:B------:R-:W-:Y:S01]  /*11090*/  IMAD.MOV.U32 R9, RZ, RZ, 0x40000040 ;  /* 0x40000040ff097424 */ /* 0x000fe200078e00ff */
[----:B------:R-:W-:Y:S01]  /*110a0*/  UMOV UR4, UR20 ;  /* 0x0000001400047c82 */ /* 0x000fe20008000000 */
[C---:B------:R-:W-:Y:S01]  /*110b0*/  VIADD R4, R2.reuse, 0x80 ;  /* 0x0000008002047836 */ /* 0x040fe20000000000 */
[C---:B------:R-:W-:Y:S01]  /*110c0*/  R2UR UR6, R2.reuse ;  /* 0x00000000020672ca */ /* 0x040fe200000e0000 */
[----:B------:R-:W-:Y:S01]  /*110d0*/  UMOV UR22, UR4 ;  /* 0x0000000400167c82 */ /* 0x000fe20008000000 */
[----:B------:R-:W-:Y:S01]  /*110e0*/  IMAD.U32 R20, RZ, RZ, UR4 ;  /* 0x00000004ff147e24 */ /* 0x000fe2000f8e00ff */
[----:B------:R-:W-:Y:S01]  /*110f0*/  UMOV UR8, UR22 ;  /* 0x0000001600087c82 */ /* 0x000fe20008000000 */
[C---:B------:R-:W-:Y:S01]  /*11100*/  VIADD R8, R2.reuse, 0x180 ;  /* 0x0000018002087836 */ /* 0x040fe20000000000 */
[----:B------:R-:W-:Y:S01]  /*11110*/  UMOV UR12, UR22 ;  /* 0x00000016000c7c82 */ /* 0x000fe20008000000 */
[----:B------:R-:W-:Y:S01]  /*11120*/  UMOV UR16, UR22 ;  /* 0x0000001600107c82 */ /* 0x000fe20008000000 */
[----:B------:R-:W-:Y:S01]  /*11130*/  VIADD R10, R2, 0x280 ;  /* 0x00000280020a7836 */ /* 0x000fe20000000000 */
[----:B------:R-:W-:Y:S01]  /*11140*/  R2UR UR27, R9 ;  /* 0x00000000091b72ca */ /* 0x000fe200000e0000 */
[----:B------:R-:W-:Y:S01]  /*11150*/  UMOV UR25, 0x40000040 ;  /* 0x4000004000197882 */ /* 0x000fe20000000000 */
[----:B------:R-:W-:Y:S01]  /*11160*/  R2UR UR14, R8 ;  /* 0x00000000080e72ca */ /* 0x000fe200000e0000 */
[----:B------:R-:W-:Y:S01]  /*11170*/  VIADD R8, R2, 0x2 ;  /* 0x0000000202087836 */ /* 0x000fe20000000000 */
[----:B------:R0:W-:Y:S01]  /*11180*/  STL.64 [R1], R20 ;  /* 0x0000001401007387 */ /* 0x0001e20000100a00 */
[----:B------:R-:W-:Y:S01]  /*11190*/  HGMMA.64x16x16.F32.BF16 R72, gdesc[UR4], RZ, !UPT, gsb0 ;  /* 0x00200000044879f0 */ /* 0x000fe2000c0018ff */
[----:B------:R-:W-:Y:S01]  /*111a0*/  R2UR UR6, R4 ;  /* 0x00000000040672ca */ /* 0x000fe200000e0000 */
[----:B------:R-:W-:Y:S01]  /*111b0*/  UMOV UR4, UR22 ;  /* 0x0000001600047c82 */ /* 0x000fe20008000000 */
[----:B------:R-:W-:Y:S01]  /*111c0*/  R2UR UR7, R5 ;  /* 0x00000000050772ca */ /* 0x000fe200000e0000 */
[----:B------:R-:W-:Y:S01]  /*111d0*/  UMOV UR5, UR23 ;  /* 0x0000001700057c82 */ /* 0x000fe20008000000 */
[----:B------:R-:W-:Y:S01]  /*111e0*/  VIADD R4, R2, 0x100 ;  /* 0x0000010002047836 */ /* 0x000fe20000000000 */
[----:B------:R-:W-:Y:S01]  /*111f0*/  R2UR UR26, R8 ;  /* 0x00000000081a72ca */ /* 0x000fe200000e0000 */
[----:B------:R-:W-:Y:S01]  /*11200*/  IMAD.MOV.U32 R5, RZ, RZ, 0x40000040 ;  /* 0x40000040ff057424 */ /* 0x000fe200078e00ff */
[----:B------:R-:W-:Y:S01]  /*11210*/  P2R R14, PR, RZ, 0x2 ;  /* 0x00000002ff0e7803 */ /* 0x000fe20000000000 */
[----:B------:R-:W-:Y:S01]  /*11220*/  VIADD R8, R2, 0x182 ;  /* 0x0000018202087836 */ /* 0x000fe20000000000 */
[----:B------:R-:W-:Y:S01]  /*11230*/  R2UR UR10, R4 ;  /* 0x00000000040a72ca */ /* 0x000fe200000e0000 */
[----:B------:R-:W-:Y:S01]  /*11240*/  VIADD R4, R2, 0x200 ;  /* 0x0000020002047836 */ /* 0x000fe20000000000 */
[----:B------:R-:W-:Y:S01]  /*11250*/  R2UR UR11, R5 ;  /* 0x00000000050b72ca */ /* 0x000fe200000e0000 */
[----:B------:R-:W-:Y:S01]  /*11260*/  IMAD.MOV.U32 R5, RZ, RZ, 0x40000040 ;  /* 0x40000040ff057424 */ /* 0x000fe200078e00ff */
[----:B------:R-:W-:Y:S01]  /*11270*/  P2R R12, PR, RZ, 0x1 ;  /* 0x00000001ff0c7803 */ /* 0x000fe20000000000 */
[----:B------:R-:W-:Y:S01]  /*11280*/  IMAD.MOV.U32 R9, RZ, RZ, 0x40000040 ;  /* 0x40000040ff097424 */ /* 0x000fe200078e00ff */
[----:B------:R-:W-:Y:S01]  /*11290*/  R2UR UR18, R4 ;  /* 0x00000000041272ca */ /* 0x000fe200000e0000 */
[----:B------:R-:W-:Y:S01]  /*112a0*/  VIADD R4, R2, 0x300 ;  /* 0x0000030002047836 */ /* 0x000fe20000000000 */
[----:B------:R-:W-:Y:S01]  /*112b0*/  R2UR UR19, R5 ;  /* 0x00000000051372ca */ /* 0x000fe200000e0000 */
[----:B------:R-:W-:-:S02]  /*112c0*/  IMAD.MOV.U32 R5, RZ, RZ, 0x40000040 ;  /* 0x40000040ff057424 */ /* 0x000fc400078e00ff */
[----:B0-----:R-:W-:Y:S01]  /*112d0*/  IMAD.U32 R21, RZ, RZ, UR25 ;  /* 0x00000019ff157e24 */ /* 0x001fe2000f8e00ff */
        /* <DEDUP_REMOVED lines=16> */
[----:B------:R-:W-:Y:S01]  /*113e0*/  VIADD R4, R2, 0x82 ;  /* 0x0000008202047836 */ /* 0x000fe20000000000 */
[----:B------:R-:W-:Y:S01]  /*113f0*/  UMOV UR23, UR25 ;  /* 0x0000001900177c82 */ /* 0x000fe20008000000 */
[----:B------:R-:W-:Y:S01]  /*11400*/  IMAD.MOV.U32 R5, RZ, RZ, 0x40000040 ;  /* 0x40000040ff057424 */ /* 0x000fe200078e00ff */
[----:B------:R-:W-:Y:S02]  /*11410*/  WARPGROUP.DEPBAR.LE gsb0, 0x0 ;  /* 0x00008000000079c5 */ /* 0x000fe40000010000 */
[----:B------:R-:W-:-:S06]  /*11420*/  WARPGROUP.ARRIVE ;  /* 0x00000000000079c5 */ /* 0x000fcc0000000000 */
[----:B------:R-:W-:Y:S01]  /*11430*/  HGMMA.64x16x16.F32.BF16 R48, gdesc[UR12], RZ, !UPT, gsb0 ;  /* 0x002000000c3079f0 */ /* 0x000fe2000c0018ff */
[----:B------:R-:W-:Y:S01]  /*11440*/  UIADD3 UR12, UR20, 0x2, URZ ;  /* 0x00000002140c7890 */ /* 0x000fe2000fffe03f */
[----:B------:R-:W-:-:S06]  /*11450*/  UMOV UR13, UR23 ;  /* 0x00000017000d7c82 */ /* 0x000fcc0008000000 */
[----:B------:R-:W-:Y:S02]  /*11460*/  UMOV UR24, UR12 ;  /* 0x0000000c00187c82 */ /* 0x000fe40008000000 */
[----:B------:R-:W-:Y:S01]  /*11470*/  UMOV UR22, UR24 ;  /* 0x0000001800167c82 */ /* 0x000fe20008000000 */
[----:B------:R-:W-:Y:S01]  /*11480*/  IMAD.U32 R20, RZ, RZ, UR24 ;  /* 0x00000018ff147e24 */ /* 0x000fe2000f8e00ff */
[----:B------:R-:W-:-:S04]  /*11490*/  UMOV UR12, UR22 ;  /* 0x00000016000c7c82 */ /* 0x000fc80008000000 */
[----:B------:R0:W-:Y:S01]  /*114a0*/  STL.64 [R1+0x48], R20 ;  /* 0x0000481401007387 */ /* 0x0001e20000100a00 */
        /* <DEDUP_REMOVED lines=35> */
[----:B------:R-:W-:Y:S01]  /*116e0*/  UMOV UR25, 0x40000040 ;  /* 0x4000004000197882 */ /* 0x000fe20000000000 */
[----:B------:R-:W-:Y:S01]  /*116f0*/  R2UR UR27, R9 ;  /* 0x00000000091b72ca */ /* 0x000fe200000e0000 */
[----:B------:R-:W-:Y:S02]  /*11700*/  VIADD R8, R2, 0x184 ;  /* 0x0000018402087836 */ /* 0x000fe40000000000 */
[----:B------:R-:W-:Y:S02]  /*11710*/  IMAD.MOV.U32 R9, RZ, RZ, 0x40000040 ;  /* 0x40000040ff097424 */ /* 0x000fe400078e00ff */
        /* <DEDUP_REMOVED lines=22> */
[----:B------:R-:W-:Y:S01]  /*11880*/  HGMMA.64x16x16.F32.BF16 R48, gdesc[UR16], R48, gsb0 ;  /* 0x00200000103079f0 */ /* 0x000fe20008001830 */
[----:B------:R-:W-:Y:S01]  /*11890*/  R2UR UR18, R8 ;  /* 0x00000000081272ca */ /* 0x000fe200000e0000 */
[----:B------:R-:W-:Y:S01]  /*118a0*/  UMOV UR17, UR23 ;  /* 0x0000001700117c82 */ /* 0x000fe20008000000 */
[----:B------:R-:W-:Y:S01]  /*118b0*/  R2UR UR19, R9 ;  /* 0x00000000091372ca */ /* 0x000fe200000e0000 */
        /* <DEDUP_REMOVED lines=14> */
[----:B------:R-:W-:Y:S01]  /*119a0*/  UMOV UR4, UR22 ;  /* 0x0000001600047c82 */ /* 0x000fe20008000000 */
[----:B------:R-:W-:-:S03]  /*119b0*/  UMOV UR16, UR22 ;  /* 0x0000001600107c82 */ /* 0x000fc60008000000 */
        /* <DEDUP_REMOVED lines=206> */
[----:B------:R-:W-:Y:S01]  /*126a0*/  UMOV UR16, UR22 ;  /* 0x0000001600107c82 */ /* 0x000fe20008000000 */
[----:B------:R-:W-:Y:S01]  /*126b0*/  UIADD3 UR52, UR20, 0x406, URZ ;  /* 0x0000040614347890 */ /* 0x000fe2000fffe03f */
[----:B------:R-:W-:Y:S01]  /*126c0*/  UMOV UR53, 0x40000040 ;  /* 0x4000004000357882 */ /* 0x000fe20000000000 */
[----:B------:R-:W-:Y:S01]  /*126d0*/  UIADD3 UR48, UR20, 0x800, URZ ;  /* 0x0000080014307890 */ /* 0x000fe2000fffe03f */
[----:B------:R0:W-:Y:S01]  /*126e0*/  STL.64 [R1+0x28], R20 ;  /* 0x0000281401007387 */ /* 0x0001e20000100a00 */
[----:B------:R-:W-:Y:S01]  /*126f0*/  UMOV UR49, 0x40000040 ;  /* 0x4000004000317882 */ /* 0x000fe20000000000 */
[----:B------:R-:W-:Y:S01]  /*12700*/  UIADD3 UR44, UR20, 0x802, URZ ;  /* 0x00000802142c7890 */ /* 0x000fe2000fffe03f */
[----:B------:R-:W-:Y:S01]  /*12710*/  UMOV UR45, 0x40000040 ;  /* 0x40000040002d7882 */ /* 0x000fe20000000000 */
[----:B------:R-:W-:Y:S01]  /*12720*/  UIADD3 UR40, UR20, 0x804, URZ ;  /* 0x0000080414287890 */ /* 0x000fe2000fffe03f */
[----:B------:R-:W2:Y:S01]  /*12730*/  LDL R0, [R1+0x90] ;  /* 0x0000900001007983 */ /* 0x000ea20000100800 */
[----:B------:R-:W-:-:S02]  /*12740*/  WARPGROUP.DEPBAR.LE gsb0, 0x0 ;  /* 0x00008000000079c5 */ /* 0x000fc40000010000 */
        /* <DEDUP_REMOVED lines=21> */
[----:B------:R-:W-:Y:S02]  /*128a0*/  WARPGROUP.DEPBAR.LE gsb0, 0x0 ;  /* 0x00008000000079c5 */ /* 0x000fe40000010000 */
[----:B------:R-:W-:Y:S01]  /*128b0*/  WARPGROUP.ARRIVE ;  /* 0x00000000000079c5 */ /* 0x000fe20000000000 */
[C---:B------:R-:W-:Y:S02]  /*128c0*/  VIADD R8, R2.reuse, 0x504 ;  /* 0x0000050402087836 */ /* 0x040fe40000000000 */
[----:B------:R-:W-:Y:S02]  /*128d0*/  VIADD R10, R2, 0x604 ;  /* 0x00000604020a7836 */ /* 0x000fe40000000000 */
[----:B------:R-:W-:Y:S01]  /*128e0*/  IMAD.MOV.U32 R11, RZ, RZ, 0x40000040 ;  /* 0x40000040ff0b7424 */ /* 0x000fe200078e00ff */
[----:B------:R-:W-:Y:S01]  /*128f0*/  HGMMA.64x16x16.F32.BF16 R64, gdesc[UR4], R64, gsb0 ;  /* 0x00200000044079f0 */ /* 0x000fe20008001840 */
[----:B------:R-:W-:Y:S01]  /*12900*/  R2UR UR6, R4 ;  /* 0x00000000040672ca */ /* 0x000fe200000e0000 */
[----:B------:R-:W-:Y:S01]  /*12910*/  UMOV UR4, UR22 ;  /* 0x0000001600047c82 */ /* 0x000fe20008000000 */
[----:B------:R-:W-:Y:S01]  /*12920*/  R2UR UR7, R5 ;  /* 0x00000000050772ca */ /* 0x000fe200000e0000 */
[----:B------:R-:W-:Y:S01]  /*12930*/  UMOV UR5, UR23 ;  /* 0x0000001700057c82 */ /* 0x000fe20008000000 */
[----:B------:R-:W-:-:S02]  /*12940*/  VIADD R4, R2, 0x682 ;  /* 0x0000068202047836 */ /* 0x000fc40000000000 */
[----:B------:R-:W-:Y:S01]  /*12950*/  IMAD.MOV.U32 R5, RZ, RZ, 0x40000040 ;  /* 0x40000040ff057424 */ /* 0x000fe200078e00ff */
[----:B------:R-:W-:Y:S01]  /*12960*/  UMOV UR41, 0x40000040 ;  /* 0x4000004000297882 */ /* 0x000fe20000000000 */
[----:B------:R-:W-:Y:S01]  /*12970*/  UIADD3 UR36, UR20, 0x806, URZ ;  /* 0x0000080614247890 */ /* 0x000fe2000fffe03f */
[----:B------:R-:W-:Y:S01]  /*12980*/  UMOV UR37, 0x40000040 ;  /* 0x4000004000257882 */ /* 0x000fe20000000000 */
        /* <DEDUP_REMOVED lines=10> */
[----:B------:R-:W-:Y:S02]  /*12a30*/  WARPGROUP.DEPBAR.LE gsb0, 0x0 ;  /* 0x00008000000079c5 */ /* 0x000fe40000010000 */
[----:B------:R-:W-:-:S06]  /*12a40*/  WARPGROUP.ARRIVE ;  /* 0x00000000000079c5 */ /* 0x000fcc0000000000 */
[----:B------:R-:W-:Y:S03]  /*12a50*/  HGMMA.64x16x16.F32.BF16 R48, gdesc[UR16], R48, gsb0 ;  /* 0x00200000103079f0 */ /* 0x000fe60008001830 */
[----:B------:R-:W-:Y:S02]  /*12a60*/  WARPGROUP.DEPBAR.LE gsb0, 0x0 ;  /* 0x00008000000079c5 */ /* 0x000fe40000010000 */
[----:B------:R-:W-:-:S06]  /*12a70*/  WARPGROUP.ARRIVE ;  /* 0x00000000000079c5 */ /* 0x000fcc0000000000 */
[----:B------:R-:W-:Y:S01]  /*12a80*/  HGMMA.64x16x16.F32.BF16 R40, gdesc[UR4], R40, gsb0 ;  /* 0x00200000042879f0 */ /* 0x000fe20008001828 */
[----:B------:R-:W-:-:S07]  /*12a90*/  UIADD3 UR4, UR20, 0x404, URZ ;  /* 0x0000040414047890 */ /* 0x000fce000fffe03f */
[----:B------:R-:W-:Y:S01]  /*12aa0*/  UMOV UR24, UR4 ;  /* 0x0000000400187c82 */ /* 0x000fe20008000000 */
[----:B------:R-:W-:Y:S02]  /*12ab0*/  WARPGROUP.DEPBAR.LE gsb0, 0x0 ;  /* 0x00008000000079c5 */ /* 0x000fe40000010000 */
[----:B------:R-:W-:Y:S01]  /*12ac0*/  WARPGROUP.ARRIVE ;  /* 0x00000000000079c5 */ /* 0x000fe20000000000 */
[----:B------:R-:W-:Y:S01]  /*12ad0*/  IMAD.MOV.U32 R5, RZ, RZ, 0x40000040 ;  /* 0x40000040ff057424 */ /* 0x000fe200078e00ff */
[----:B------:R-:W-:Y:S01]  /*12ae0*/  R2UR UR6, R4 ;  /* 0x00000000040672ca */ /* 0x000fe200000e0000 */
[----:B------:R-:W-:Y:S01]  /*12af0*/  UMOV UR22, UR24 ;  /* 0x0000001800167c82 */ /* 0x000fe20008000000 */
[----:B------:R-:W-:Y:S01]  /*12b00*/  UMOV UR23, UR25 ;  /* 0x0000001900177c82 */ /* 0x000fe20008000000 */
[----:B------:R-:W-:Y:S01]  /*12b10*/  IMAD.MOV.U32 R9, RZ, RZ, 0x40000040 ;  /* 0x40000040ff097424 */ /* 0x000fe200078e00ff */
[----:B------:R-:W-:Y:S01]  /*12b20*/  HGMMA.64x16x16.F32.BF16 R32, gdesc[UR8], R32, gsb0 ;  /* 0x00200000082079f0 */ /* 0x000fe20008001820 */
[----:B------:R-:W-:Y:S01]  /*12b30*/  R2UR UR18, R8 ;  /* 0x00000000081272ca */ /* 0x000fe200000e0000 */
[----:B------:R-:W-:Y:S01]  /*12b40*/  IMAD.U32 R20, RZ, RZ, UR24 ;  /* 0x00000018ff147e24 */ /* 0x000fe2000f8e00ff */
[----:B------:R-:W-:-:S02]  /*12b50*/  WARPGROUP.DEPBAR.LE gsb0, 0x0 ;  /* 0x00008000000079c5 */ /* 0x000fc40000010000 */
[----:B------:R-:W-:-:S06]  /*12b60*/  WARPGROUP.ARRIVE ;  /* 0x00000000000079c5 */ /* 0x000fcc0000000000 */
[----:B------:R-:W-:Y:S03]  /*12b70*/  HGMMA.64x16x16.F32.BF16 R24, gdesc[UR12], R24, gsb0 ;  /* 0x002000000c1879f0 */ /* 0x000fe60008001818 */
[----:B------:R-:W-:Y:S02]  /*12b80*/  WARPGROUP.DEPBAR.LE gsb0, 0x0 ;  /* 0x00008000000079c5 */ /* 0x000fe40000010000 */
[----:B------:R-:W-:-:S06]  /*12b90*/  WARPGROUP.ARRIVE ;  /* 0x00000000000079c5 */ /* 0x000fcc0000000000 */
[----:B------:R-:W-:Y:S01]  /*12ba0*/  HGMMA.64x16x16.F32.BF16 R72, gdesc[UR24], R72, gsb0 ;  /* 0x00200000184879f0 */ /* 0x000fe20008001848 */
[----:B------:R-:W-:Y:S01]  /*12bb0*/  R2UR UR7, R5 ;  /* 0x00000000050772ca */ /* 0x000fe200000e0000 */
[----:B------:R-:W-:Y:S01]  /*12bc0*/  UMOV UR4, UR22 ;  /* 0x0000001600047c82 */ /* 0x000fe20008000000 */
[----:B------:R-:W-:Y:S01]  /*12bd0*/  UMOV UR5, UR23 ;  /* 0x0000001700057c82 */ /* 0x000fe20008000000 */
[----:B------:R-:W-:Y:S01]  /*12be0*/  VIADD R4, R2, 0x484 ;  /* 0x0000048402047836 */ /* 0x000fe20000000000 */
[----:B------:R-:W-:Y:S02]  /*12bf0*/  WARPGROUP.DEPBAR.LE gsb0, 0x0 ;  /* 0x00008000000079c5 */ /* 0x000fe40000010000 */
[----:B------:R-:W-:-:S07]  /*12c00*/  WARPGROUP.ARRIVE ;  /* 0x00000000000079c5 */ /* 0x000fce0000000000 */
[----:B------:R-:W-:Y:S01]  /*12c10*/  HGMMA.64x16x16.F32.BF16 R64, gdesc[UR4], R64, gsb0 ;  /* 0x00200000044079f0 */ /* 0x000fe20008001840 */
[----:B------:R-:W-:Y:S01]  /*12c20*/  IMAD.MOV.U32 R5, RZ, RZ, 0x40000040 ;  /* 0x40000040ff057424 */ /* 0x000fe200078e00ff */
[----:B------:R-:W-:-:S04]  /*12c30*/  R2UR UR14, R4 ;  /* 0x00000000040e72ca */ /* 0x000fc800000e0000 */
[----:B------:R-:W-:Y:S01]  /*12c40*/  R2UR UR15, R5 ;  /* 0x00000000050f72ca */ /* 0x000fe200000e0000 */
[----:B------:R-:W-:Y:S01]  /*12c50*/  UMOV UR12, UR22 ;  /* 0x00000016000c7c82 */ /* 0x000fe20008000000 */
[----:B------:R-:W-:Y:S01]  /*12c60*/  UMOV UR13, UR23 ;  /* 0x00000017000d7c82 */ /* 0x000fe20008000000 */
[----:B------:R-:W-:Y:S02]  /*12c70*/  WARPGROUP.DEPBAR.LE gsb0, 0x0 ;  /* 0x00008000000079c5 */ /* 0x000fe40000010000 */
[----:B------:R-:W-:-:S08]  /*12c80*/  WARPGROUP.ARRIVE ;  /* 0x00000000000079c5 */ /* 0x000fd00000000000 */
        /* <DEDUP_REMOVED lines=325> */
[----:B--2---:R-:W-:-:S04]  /*140e0*/  IMAD.IADD R10, R0, 0x1, R153 ;  /* 0x00000001000a7824 */ /* 0x004fc800078e0299 */
[----:B------:R-:W-:-:S05]  /*140f0*/  IMAD R10, R155, -0x70, R10 ;  /* 0xffffff909b0a7824 */ /* 0x000fca00078e020a */
[C---:B------:R-:W-:Y:S02]  /*14100*/  ISETP.GT.AND P2, PT, R10.reuse, RZ, PT ;  /* 0x000000ff0a00720c */ /* 0x040fe40003f44270 */
[C---:B------:R-:W-:Y:S02]  /*14110*/  ISETP.GT.AND P3, PT, R10.reuse, 0x1, PT ;  /* 0x000000010a00780c */ /* 0x040fe40003f64270 */
[----:B------:R-:W-:Y:S02]  /*14120*/  ISETP.GT.AND P4, PT, R10, 0x8, PT ;  /* 0x000000080a00780c */ /* 0x000fe40003f84270 */
[----:B------:R-:W-:Y:S01]  /*14130*/  FSEL R89, R72, -INF , P2 ;  /* 0xff80000048597808 */ /* 0x000fe20001000000 */
[----:B------:R-:W-:Y:S02]  /*14140*/  WARPGROUP.DEPBAR.LE gsb0, 0x0 ;  /* 0x00008000000079c5 */ /* 0x000fe40000010000 */
[----:B------:R-:W-:-:S06]  /*14150*/  WARPGROUP.ARRIVE ;  /* 0x00000000000079c5 */ /* 0x000fcc0000000000 */
[----:B------:R-:W-:Y:S01]  /*14160*/  HGMMA.64x16x16.F32.BF16 R32, gdesc[UR8], R32, gsb0 ;  /* 0x00200000082079f0 */ /* 0x000fe20008001820 */
[----:B------:R-:W-:Y:S02]  /*14170*/  FSEL R8, R73, -INF , P3 ;  /* 0xff80000049087808 */ /* 0x000fe40001800000 */
[----:B------:R-:W-:Y:S02]  /*14180*/  ISETP.GT.AND P5, PT, R10, 0x9, PT ;  /* 0x000000090a00780c */ /* 0x000fe40003fa4270 */
[----:B------:R-:W-:Y:S02]  /*14190*/  FSEL R87, R76, -INF , P4 ;  /* 0xff8000004c577808 */ /* 0x000fe40002000000 */
[----:B------:R-:W-:Y:S02]  /*141a0*/  FMNMX.FTZ R0, R89, R8, !PT ;  /* 0x0000000859007209 */ /* 0x000fe40007810000 */
[----:B------:R-:W-:Y:S02]  /*141b0*/  FSEL R77, R77, -INF , P5 ;  /* 0xff8000004d4d7808 */ /* 0x000fe40002800000 */
[----:B------:R-:W-:-:S02]  /*141c0*/  ISETP.GT.AND P6, PT, R10, 0x10, PT ;  /* 0x000000100a00780c */ /* 0x000fc40003fc4270 */
[----:B------:R-:W-:Y:S02]  /*141d0*/  FMNMX.FTZ R0, R87, R0, !PT ;  /* 0x0000000057007209 */ /* 0x000fe40007810000 */
[----:B------:R-:W-:Y:S02]  /*141e0*/  FSEL R75, R75, -INF , P3 ;  /* 0xff8000004b4b7808 */ /* 0x000fe40001800000 */
[----:B------:R-:W-:Y:S02]  /*141f0*/  ISETP.GT.AND P3, PT, R10, 0x11, PT ;  /* 0x000000110a00780c */ /* 0x000fe40003f64270 */
[----:B------:R-:W-:Y:S02]  /*14200*/  FSEL R101, R64, -INF , P6 ;  /* 0xff80000040657808 */ /* 0x000fe40003000000 */
[----:B------:R-:W-:Y:S02]  /*14210*/  FMNMX.FTZ R0, R77, R0, !PT ;  /* 0x000000004d007209 */ /* 0x000fe40007810000 */
[----:B------:R-:W-:-:S02]  /*14220*/  FSEL R9, R78, -INF , P4 ;  /* 0xff8000004e097808 */ /* 0x000fc40002000000 */
[C---:B------:R-:W-:Y:S02]  /*14230*/  ISETP.GT.AND P4, PT, R10.reuse, 0x18, PT ;  /* 0x000000180a00780c */ /* 0x040fe40003f84270 */
[----:B------:R-:W-:Y:S02]  /*14240*/  FSEL R93, R65, -INF , P3 ;  /* 0xff800000415d7808 */ /* 0x000fe40001800000 */
[----:B------:R-:W-:Y:S02]  /*14250*/  FMNMX.FTZ R0, R101, R0, !PT ;  /* 0x0000000065007209 */ /* 0x000fe40007810000 */
[----:B------:R-:W-:Y:S02]  /*14260*/  FSEL R79, R79, -INF , P5 ;  /* 0xff8000004f4f7808 */ /* 0x000fe40002800000 */
[----:B------:R-:W-:Y:S02]  /*14270*/  ISETP.GT.AND P5, PT, R10, 0x19, PT ;  /* 0x000000190a00780c */ /* 0x000fe40003fa4270 */
[----:B------:R-:W-:-:S02]  /*14280*/  FSEL R97, R68, -INF , P4 ;  /* 0xff80000044617808 */ /* 0x000fc40002000000 */
[----:B------:R-:W-:Y:S01]  /*14290*/  FMNMX.FTZ R0, R93, R0, !PT ;  /* 0x000000005d007209 */ /* 0x000fe20007810000 */
[----:B------:R-:W-:Y:S01]  /*142a0*/  VIADD R2, R2, 0xa06 ;  /* 0x00000a0602027836 */ /* 0x000fe20000000000 */
[----:B------:R-:W-:Y:S02]  /*142b0*/  FSEL R7, R74, -INF , P2 ;  /* 0xff8000004a077808 */ /* 0x000fe40001000000 */
[----:B------:R-:W-:Y:S02]  /*142c0*/  ISETP.GT.AND P2, PT, R10, 0x20, PT ;  /* 0x000000200a00780c */ /* 0x000fe40003f44270 */
[----:B------:R-:W-:Y:S02]  /*142d0*/  FSEL R73, R69, -INF , P5 ;  /* 0xff80000045497808 */ /* 0x000fe40002800000 */
[----:B------:R-:W-:Y:S02]  /*142e0*/  FMNMX.FTZ R0, R97, R0, !PT ;  /* 0x0000000061007209 */ /* 0x000fe40007810000 */
[----:B------:R-:W-:-:S02]  /*142f0*/  R2UR UR7, R3 ;  /* 0x00000000030772ca */ /* 0x000fc400000e0000 */
[----:B------:R-:W-:Y:S02]  /*14300*/  R2UR UR6, R2 ;  /* 0x00000000020672ca */ /* 0x000fe400000e0000 */
[----:B------:R-:W-:Y:S02]  /*14310*/  FSEL R3, R66, -INF , P6 ;  /* 0xff80000042037808 */ /* 0x000fe40003000000 */
[----:B------:R-:W-:Y:S02]  /*14320*/  ISETP.GT.AND P6, PT, R10, 0x21, PT ;  /* 0x000000210a00780c */ /* 0x000fe40003fc4270 */
[----:B------:R-:W-:Y:S02]  /*14330*/  FSEL R95, R56, -INF , P2 ;  /* 0xff800000385f7808 */ /* 0x000fe40001000000 */
[----:B------:R-:W-:Y:S02]  /*14340*/  FMNMX.FTZ R0, R73, R0, !PT ;  /* 0x0000000049007209 */ /* 0x000fe40007810000 */
[----:B------:R-:W-:Y:S01]  /*14350*/  FSEL R71, R71, -INF , P5 ;  /* 0xff80000047477808 */ /* 0x000fe20002800000 */
[----:B------:R-:W-:-:S02]  /*14360*/  WARPGROUP.DEPBAR.LE gsb0, 0x0 ;  /* 0x00008000000079c5 */ /* 0x000fc40000010000 */
[----:B------:R-:W-:Y:S02]  /*14370*/  ISETP.GT.AND P5, PT, R10, 0x28, PT ;  /* 0x000000280a00780c */ /* 0x000fe40003fa4270 */
[----:B------:R-:W-:Y:S02]  /*14380*/  FSEL R91, R57, -INF , P6 ;  /* 0xff800000395b7808 */ /* 0x000fe40003000000 */
[----:B------:R-:W-:Y:S01]  /*14390*/  FMNMX.FTZ R0, R95, R0, !PT ;  /* 0x000000005f007209 */ /* 0x000fe20007810000 */
[----:B------:R-:W-:Y:S01]  /*143a0*/  WARPGROUP.ARRIVE ;  /* 0x00000000000079c5 */ /* 0x000fe20000000000 */
[----:B------:R-:W-:Y:S02]  /*143b0*/  FSEL R11, R70, -INF , P4 ;  /* 0xff800000460b7808 */ /* 0x000fe40002000000 */
[----:B------:R-:W-:Y:S02]  /*143c0*/  ISETP.GT.AND P4, PT, R10, 0x29, PT ;  /* 0x000000290a00780c */ /* 0x000fe40003f84270 */
[----:B------:R-:W-:-:S02]  /*143d0*/  FSEL R85, R60, -INF , P5 ;  /* 0xff8000003c557808 */ /* 0x000fc40002800000 */
[----:B------:R-:W-:Y:S01]  /*143e0*/  FMNMX.FTZ R0, R91, R0, !PT ;  /* 0x000000005b007209 */ /* 0x000fe20007810000 */
[----:B------:R-:W-:Y:S01]  /*143f0*/  UMOV UR4, UR36 ;  /* 0x0000002400047c82 */ /* 0x000fe20008000000 */
[----:B------:R-:W-:Y:S01]  /*14400*/  UMOV UR5, UR37 ;  /* 0x0000002500057c82 */ /* 0x000fe20008000000 */
[----:B------:R-:W-:Y:S01]  /*14410*/  FSEL R67, R67, -INF , P3 ;  /* 0xff80000043437808 */ /* 0x000fe20001800000 */
[----:B------:R-:W-:Y:S01]  /*14420*/  HGMMA.64x16x16.F32.BF16 R24, gdesc[UR4], R24, gsb0 ;  /* 0x00200000041879f0 */ /* 0x000fe20008001818 */
[----:B------:R-:W-:Y:S01]  /*14430*/  ISETP.GT.AND P3, PT, R10, 0x30, PT ;  /* 0x000000300a00780c */ /* 0x000fe20003f64270 */
[----:B------:R0:W-:Y:S01]  /*14440*/  STL.64 [R1+0x20], R20 ;  /* 0x0000201401007387 */ /* 0x0001e20000100a00 */
[----:B------:R-:W-:Y:S01]  /*14450*/  FSEL R81, R61, -INF , P4 ;  /* 0xff8000003d517808 */ /* 0x000fe20002000000 */
[----:B------:R-:W-:Y:S01]  /*14460*/  ULDC UR4, c[0x0][0x988] ;  /* 0x0002620000047ab9 */ /* 0x000fe20000000800 */
[----:B------:R-:W-:Y:S02]  /*14470*/  FMNMX.FTZ R0, R85, R0, !PT ;  /* 0x0000000055007209 */ /* 0x000fe40007810000 */
[----:B------:R-:W-:-:S02]  /*14480*/  FSEL R13, R58, -INF , P2 ;  /* 0xff8000003a0d7808 */ /* 0x000fc40001000000 */
[----:B------:R-:W-:Y:S02]  /*14490*/  ISETP.GT.AND P2, PT, R10, 0x31, PT ;  /* 0x000000310a00780c */ /* 0x000fe40003f44270 */
[----:B------:R-:W-:Y:S02]  /*144a0*/  FSEL R65, R48, -INF , P3 ;  /* 0xff80000030417808 */ /* 0x000fe40001800000 */
[----:B------:R-:W-:Y:S02]  /*144b0*/  FMNMX.FTZ R0, R81, R0, !PT ;  /* 0x0000000051007209 */ /* 0x000fe40007810000 */
[----:B------:R-:W-:Y:S02]  /*144c0*/  FSEL R59, R59, -INF , P6 ;  /* 0xff8000003b3b7808 */ /* 0x000fe40003000000 */
[----:B------:R-:W-:Y:S02]  /*144d0*/  ISETP.GT.AND P6, PT, R10, 0x38, PT ;  /* 0x000000380a00780c */ /* 0x000fe40003fc4270 */
[----:B------:R-:W-:-:S02]  /*144e0*/  FSEL R49, R49, -INF , P2 ;  /* 0xff80000031317808 */ /* 0x000fc40001000000 */
[----:B------:R-:W-:Y:S02]  /*144f0*/  FMNMX.FTZ R0, R65, R0, !PT ;  /* 0x0000000041007209 */ /* 0x000fe40007810000 */
[----:B------:R-:W-:Y:S02]  /*14500*/  FSEL R15, R62, -INF , P5 ;  /* 0xff8000003e0f7808 */ /* 0x000fe40002800000 */
[----:B------:R-:W-:Y:S02]  /*14510*/  ISETP.GT.AND P5, PT, R10, 0x39, PT ;  /* 0x000000390a00780c */ /* 0x000fe40003fa4270 */
[----:B------:R-:W-:Y:S02]  /*14520*/  FSEL R57, R52, -INF , P6 ;  /* 0xff80000034397808 */ /* 0x000fe40003000000 */
[----:B------:R-:W-:Y:S02]  /*14530*/  FMNMX.FTZ R0, R49, R0, !PT ;  /* 0x0000000031007209 */ /* 0x000fe40007810000 */
[----:B------:R-:W-:-:S02]  /*14540*/  FSEL R63, R63, -INF , P4 ;  /* 0xff8000003f3f7808 */ /* 0x000fc40002000000 */
[----:B------:R-:W-:Y:S02]  /*14550*/  ISETP.GT.AND P4, PT, R10, 0x40, PT ;  /* 0x000000400a00780c */ /* 0x000fe40003f84270 */
[----:B------:R-:W-:Y:S02]  /*14560*/  FSEL R53, R53, -INF , P5 ;  /* 0xff80000035357808 */ /* 0x000fe40002800000 */
[----:B------:R-:W-:Y:S02]  /*14570*/  FMNMX.FTZ R0, R57, R0, !PT ;  /* 0x0000000039007209 */ /* 0x000fe40007810000 */
[----:B0-----:R-:W-:Y:S02]  /*14580*/  FSEL R21, R50, -INF , P3 ;  /* 0xff80000032157808 */ /* 0x001fe40001800000 */
[----:B------:R-:W-:Y:S02]  /*14590*/  ISETP.GT.AND P3, PT, R10, 0x41, PT ;  /* 0x000000410a00780c */ /* 0x000fe40003f64270 */
[----:B------:R-:W-:-:S02]  /*145a0*/  FSEL R61, R40, -INF , P4 ;  /* 0xff800000283d7808 */ /* 0x000fc40002000000 */
[----:B------:R-:W-:Y:S02]  /*145b0*/  FMNMX.FTZ R0, R53, R0, !PT ;  /* 0x0000000035007209 */ /* 0x000fe40007810000 */
[----:B------:R-:W-:Y:S02]  /*145c0*/  FSEL R51, R51, -INF , P2 ;  /* 0xff80000033337808 */ /* 0x000fe40001000000 */
[C---:B------:R-:W-:Y:S02]  /*145d0*/  ISETP.GT.AND P2, PT, R10.reuse, 0x48, PT ;  /* 0x000000480a00780c */ /* 0x040fe40003f44270 */
[----:B------:R-:W-:Y:S02]  /*145e0*/  FSEL R69, R41, -INF , P3 ;  /* 0xff80000029457808 */ /* 0x000fe40001800000 */
[----:B------:R-:W-:Y:S02]  /*145f0*/  FMNMX.FTZ R0, R61, R0, !PT ;  /* 0x000000003d007209 */ /* 0x000fe40007810000 */
[----:B------:R-:W-:-:S02]  /*14600*/  ISETP.GT.AND P1, PT, R10, 0x49, PT ;  /* 0x000000490a00780c */ /* 0x000fc40003f24270 */
[----:B------:R-:W-:Y:S02]  /*14610*/  FSEL R83, R44, -INF , P2 ;  /* 0xff8000002c537808 */ /* 0x000fe40001000000 */
[----:B------:R-:W-:Y:S02]  /*14620*/  FMNMX.FTZ R0, R69, R0, !PT ;  /* 0x0000000045007209 */ /* 0x000fe40007810000 */
[C---:B------:R-:W-:Y:S02]  /*14630*/  ISETP.GT.AND P0, PT, R10.reuse, 0x50, PT ;  /* 0x000000500a00780c */ /* 0x040fe40003f04270 */
        /* <DEDUP_REMOVED lines=9> */
[----:B------:R-:W-:Y:S02]  /*146d0*/  ISETP.GT.AND P2, PT, R10, 0x59, PT ;  /* 0x000000590a00780c */ /* 0x000fe40003f44270 */
[----:B------:R-:W-:Y:S02]  /*146e0*/  FSEL R107, R36, -INF , P0 ;  /* 0xff800000246b7808 */ /* 0x000fe40000000000 */
[----:B------:R-:W-:Y:S02]  /*146f0*/  FMNMX.FTZ R0, R105, R0, !PT ;  /* 0x0000000069007209 */ /* 0x000fe40007810000 */
[----:B------:R-:W-:Y:S02]  /*14700*/  FSEL R43, R43, -INF , P3 ;  /* 0xff8000002b2b7808 */ /* 0x000fe40001800000 */
[----:B------:R-:W-:Y:S02]  /*14710*/  FSEL R109, R37, -INF , P2 ;  /* 0xff800000256d7808 */ /* 0x000fe40001000000 */
[----:B------:R-:W-:-:S02]  /*14720*/  FMNMX.FTZ R0, R107, R0, !PT ;  /* 0x000000006b007209 */ /* 0x000fc40007810000 */
[----:B------:R-:W-:Y:S01]  /*14730*/  ISETP.GT.AND P3, PT, R10, 0x60, PT ;  /* 0x000000600a00780c */ /* 0x000fe20003f64270 */
[----:B------:R-:W-:Y:S02]  /*14740*/  WARPGROUP.DEPBAR.LE gsb0, 0x0 ;  /* 0x00008000000079c5 */ /* 0x000fe40000010000 */
[----:B------:R-:W-:Y:S02]  /*14750*/  FSEL R45, R42, -INF , P4 ;  /* 0xff8000002a2d7808 */ /* 0x000fe40002000000 */
[----:B------:R-:W-:Y:S02]  /*14760*/  FSEL R111, R24, -INF , P3 ;  /* 0xff800000186f7808 */ /* 0x000fe40001800000 */
[----:B------:R-:W-:Y:S02]  /*14770*/  FMNMX.FTZ R0, R109, R0, !PT ;  /* 0x000000006d007209 */ /* 0x000fe40007810000 */
[----:B------:R-:W-:Y:S02]  /*14780*/  ISETP.GT.AND P4, PT, R10, 0x61, PT ;  /* 0x000000610a00780c */ /* 0x000fe40003f84270 */
[----:B------:R-:W-:-:S02]  /*14790*/  FSEL R55, R55, -INF , P5 ;  /* 0xff80000037377808 */ /* 0x000fc40002800000 */
[----:B------:R-:W-:Y:S02]  /*147a0*/  FSEL R115, R25, -INF , P4 ;  /* 0xff80000019737808 */ /* 0x000fe40002000000 */
[----:B------:R-:W-:Y:S02]  /*147b0*/  FMNMX.FTZ R0, R111, R0, !PT ;  /* 0x000000006f007209 */ /* 0x000fe40007810000 */
[----:B------:R-:W-:Y:S02]  /*147c0*/  ISETP.GT.AND P5, PT, R10, 0x68, PT ;  /* 0x000000680a00780c */ /* 0x000fe40003fa4270 */
[----:B------:R-:W-:Y:S02]  /*147d0*/  FSEL R41, R54, -INF , P6 ;  /* 0xff80000036297808 */ /* 0x000fe40003000000 */
[----:B------:R-:W-:Y:S02]  /*147e0*/  FSEL R113, R28, -INF , P5 ;  /* 0xff8000001c717808 */ /* 0x000fe40002800000 */
[----:B------:R-:W-:-:S02]  /*147f0*/  FMNMX.FTZ R0, R115, R0, !PT ;  /* 0x0000000073007209 */ /* 0x000fc40007810000 */
[----:B------:R-:W-:Y:S02]  /*14800*/  ISETP.GT.AND P6, PT, R10, 0x69, PT ;  /* 0x000000690a00780c */ /* 0x000fe40003fc4270 */
[----:B------:R-:W-:Y:S02]  /*14810*/  FMNMX.FTZ R0, R113, R0, !PT ;  /* 0x0000000071007209 */ /* 0x000fe40007810000 */
[----:B------:R-:W-:-:S04]  /*14820*/  FSEL R117, R29, -INF , P6 ;  /* 0xff8000001d757808 */ /* 0x000fc80003000000 */
[----:B------:R-:W-:-:S05]  /*14830*/  FMNMX.FTZ R4, R117, R0, !PT ;  /* 0x0000000075047209 */ /* 0x000fca0007810000 */
        /* <DEDUP_REMOVED lines=12> */
[----:B------:R-:W0:Y:S03]  /*14900*/  SHFL.BFLY PT, R5, R20, 0x1, 0x1f ;  /* 0x0c201f0014057f89 */ /* 0x000e2600000e0000 */
[----:B------:R-:W-:-:S04]  /*14910*/  FMNMX.FTZ R4, R63, R4, !PT ;  /* 0x000000043f047209 */ /* 0x000fc80007810000 */
[----:B------:R-:W-:-:S04]  /*14920*/  FMNMX.FTZ R4, R21, R4, !PT ;  /* 0x0000000415047209 */ /* 0x000fc80007810000 */
[----:B------:R-:W-:-:S04]  /*14930*/  FMNMX.FTZ R4, R51, R4, !PT ;  /* 0x0000000433047209 */ /* 0x000fc80007810000 */
[----:B------:R-:W-:-:S04]  /*14940*/  FMNMX.FTZ R4, R41, R4, !PT ;  /* 0x0000000429047209 */ /* 0x000fc80007810000 */
[----:B------:R-:W-:-:S04]  /*14950*/  FMNMX.FTZ R4, R55, R4, !PT ;  /* 0x0000000437047209 */ /* 0x000fc80007810000 */
[----:B------:R-:W-:Y:S02]  /*14960*/  FMNMX.FTZ R4, R45, R4, !PT ;  /* 0x000000042d047209 */ /* 0x000fe40007810000 */
[----:B------:R-:W-:Y:S02]  /*14970*/  P2R R36, PR, RZ, 0x1 ;  /* 0x00000001ff247803 */ /* 0x000fe40000000000 */
[----:B------:R-:W-:Y:S02]  /*14980*/  ISETP.GT.AND P0, PT, R10, 0x49, PT ;  /* 0x000000490a00780c */ /* 0x000fe40003f04270 */
[----:B------:R-:W-:Y:S02]  /*14990*/  FMNMX.FTZ R4, R43, R4, !PT ;  /* 0x000000042b047209 */ /* 0x000fe40007810000 */
[----:B------:R-:W-:Y:S01]  /*149a0*/  P2R R40, PR, RZ, 0x2 ;  /* 0x00000002ff287803 */ /* 0x000fe20000000000 */
[----:B------:R-:W-:Y:S01]  /*149b0*/  IMAD.U32 R0, RZ, RZ, UR4 ;  /* 0x00000004ff007e24 */ /* 0x000fe2000f8e00ff */
[----:B0-----:R-:W-:-:S02]  /*149c0*/  FMNMX.FTZ R5, R20, R5, !PT ;  /* 0x0000000514057209 */ /* 0x001fc40007810000 */
[----:B------:R-:W-:Y:S02]  /*149d0*/  ISETP.GT.AND P1, PT, R10, 0x50, PT ;  /* 0x000000500a00780c */ /* 0x000fe40003f24270 */
[----:B------:R-:W-:Y:S02]  /*149e0*/  FSEL R47, R47, -INF , P0 ;  /* 0xff8000002f2f7808 */ /* 0x000fe40000000000 */
[----:B------:R-:W-:Y:S01]  /*149f0*/  FMNMX.FTZ R4, R33, R4, !PT ;  /* 0x0000000421047209 */ /* 0x000fe20007810000 */
[----:B------:R-:W-:Y:S01]  /*14a00*/  FMUL.FTZ R2, R5, R0 ;  /* 0x0000000005027220 */ /* 0x000fe20000410000 */
[----:B------:R-:W-:Y:S02]  /*14a10*/  FSEL R25, R34, -INF , P1 ;  /* 0xff80000022197808 */ /* 0x000fe40000800000 */
[----:B------:R-:W-:Y:S02]  /*14a20*/  P2R R32, PR, RZ, 0x4 ;  /* 0x00000004ff207803 */ /* 0x000fe40000000000 */
[----:B------:R-:W-:-:S02]  /*14a30*/  ISETP.NE.AND P1, PT, R40, RZ, PT ;  /* 0x000000ff2800720c */ /* 0x000fc40003f25270 */
[----:B------:R-:W-:Y:S02]  /*14a40*/  FMNMX.FTZ R4, R47, R4, !PT ;  /* 0x000000042f047209 */ /* 0x000fe40007810000 */
[----:B------:R-:W-:Y:S02]  /*14a50*/  FSETP.NEU.FTZ.AND P2, PT, R5, -INF , PT ;  /* 0xff8000000500780b */ /* 0x000fe40003f5d000 */
[----:B------:R-:W-:Y:S02]  /*14a60*/  ISETP.NE.AND P0, PT, R36, RZ, PT ;  /* 0x000000ff2400720c */ /* 0x000fe40003f05270 */
[----:B------:R-:W-:Y:S02]  /*14a70*/  FSEL R35, R35, -INF , P1 ;  /* 0xff80000023237808 */ /* 0x000fe40000800000 */
[----:B------:R-:W-:Y:S02]  /*14a80*/  FMNMX.FTZ R4, R25, R4, !PT ;  /* 0x0000000419047209 */ /* 0x000fe40007810000 */
[----:B------:R-:W-:-:S02]  /*14a90*/  FSEL R2, R2, RZ, P2 ;  /* 0x000000ff02027208 */ /* 0x000fc40001000000 */
[----:B------:R-:W-:Y:S02]  /*14aa0*/  ISETP.NE.AND P2, PT, R32, RZ, PT ;  /* 0x000000ff2000720c */ /* 0x000fe40003f45270 */
[----:B------:R-:W-:Y:S02]  /*14ab0*/  FSEL R29, R38, -INF , P0 ;  /* 0xff800000261d7808 */ /* 0x000fe40000000000 */
[----:B------:R-:W-:Y:S01]  /*14ac0*/  FMNMX.FTZ R4, R35, R4, !PT ;  /* 0x0000000423047209 */ /* 0x000fe20007810000 */
[-CC-:B------:R-:W-:Y:S01]  /*14ad0*/  FFMA.FTZ R37, R8, R0.reuse, -R2.reuse ;  /* 0x0000000008257223 */ /* 0x180fe20000010802 */
[--C-:B------:R-:W-:Y:S01]  /*14ae0*/  FFMA.FTZ R8, R81, R0, -R2.reuse ;  /* 0x0000000051087223 */ /* 0x100fe20000010802 */
[----:B------:R-:W-:Y:S02]  /*14af0*/  FSEL R81, R39, -INF , P2 ;  /* 0xff80000027517808 */ /* 0x000fe40001000000 */
[----:B------:R-:W-:Y:S01]  /*14b00*/  FMNMX.FTZ R4, R29, R4, !PT ;  /* 0x000000041d047209 */ /* 0x000fe20007810000 */
[----:B------:R-:W-:Y:S01]  /*14b10*/  FFMA.FTZ R194, R85, R0, -R2 ;  /* 0x0000000055c27223 */ /* 0x000fe20000010802 */
[----:B------:R-:W-:-:S02]  /*14b20*/  FSEL R85, R26, -INF , P3 ;  /* 0xff8000001a557808 */ /* 0x000fc40001800000 */
[----:B------:R-:W-:Y:S02]  /*14b30*/  FMNMX.FTZ R4, R81, R4, !PT ;  /* 0x0000000451047209 */ /* 0x000fe40007810000 */
[----:B------:R-:W-:Y:S02]  /*14b40*/  FSEL R27, R27, -INF , P4 ;  /* 0xff8000001b1b7808 */ /* 0x000fe40002000000 */
[----:B------:R-:W-:Y:S01]  /*14b50*/  FMNMX.FTZ R4, R85, R4, !PT ;  /* 0x0000000455047209 */ /* 0x000fe20007810000 */
[--C-:B------:R-:W-:Y:S01]  /*14b60*/  FFMA.FTZ R188, R65, R0, -R2.reuse ;  /* 0x0000000041bc7223 */ /* 0x100fe20000010802 */
[----:B------:R-:W-:Y:S02]  /*14b70*/  FSEL R65, R30, -INF , P5 ;  /* 0xff8000001e417808 */ /* 0x000fe40002800000 */
[----:B------:R-:W-:Y:S01]  /*14b80*/  FMNMX.FTZ R4, R27, R4, !PT ;  /* 0x000000041b047209 */ /* 0x000fe20007810000 */
[-CC-:B------:R-:W-:Y:S01]  /*14b90*/  FFMA.FTZ R200, R89, R0.reuse, -R2.reuse ;  /* 0x0000000059c87223 */ /* 0x180fe20000010802 */
[----:B------:R-:W-:Y:S01]  /*14ba0*/  FFMA.FTZ R89, R91, R0, -R2 ;  /* 0x000000005b597223 */ /* 0x000fe20000010802 */
[----:B------:R-:W-:-:S02]  /*14bb0*/  FSEL R91, R31, -INF , P6 ;  /* 0xff8000001f5b7808 */ /* 0x000fc40003000000 */
[----:B------:R-:W-:Y:S01]  /*14bc0*/  FMNMX.FTZ R4, R65, R4, !PT ;  /* 0x0000000441047209 */ /* 0x000fe20007810000 */
[----:B------:R-:W-:-:S03]  /*14bd0*/  FFMA.FTZ R202, R87, R0, -R2 ;  /* 0x0000000057ca7223 */ /* 0x000fc60000010802 */
[----:B------:R-:W-:Y:S01]  /*14be0*/  FMNMX.FTZ R4, R91, R4, !PT ;  /* 0x000000045b047209 */ /* 0x000fe20007810000 */
[----:B------:R-:W-:-:S04]  /*14bf0*/  FFMA.FTZ R87, R93, R0, -R2 ;  /* 0x000000005d577223 */ /* 0x000fc80000010802 */
[----:B------:R-:W0:Y:S02]  /*14c00*/  SHFL.BFLY PT, R93, R4, 0x2, 0x1f ;  /* 0x0c401f00045d7f89 */ /* 0x000e2400000e0000 */
[----:B0-----:R-:W-:-:S05]  /*14c10*/  FMNMX.FTZ R93, R4, R93, !PT ;  /* 0x0000005d045d7209 */ /* 0x001fca0007810000 */
[----:B------:R-:W0:Y:S01]  /*14c20*/  SHFL.BFLY PT, R4, R93, 0x1, 0x1f ;  /* 0x0c201f005d047f89 */ /* 0x000e2200000e0000 */
[----:B------:R-:W-:Y:S01]  /*14c30*/  MUFU.EX2 R200, R200 ;  /* 0x000000c800c87308 */ /* 0x000fe20000000800 */
[-CC-:B------:R-:W-:Y:S01]  /*14c40*/  FFMA.FTZ R77, R77, R0.reuse, -R2.reuse ;  /* 0x000000004d4d7223 */ /* 0x180fe20000010802 */
[----:B------:R-:W-:-:S06]  /*14c50*/  FFMA.FTZ R196, R101, R0, -R2 ;  /* 0x0000000065c47223 */ /* 0x000fcc0000010802 */
[----:B------:R-:W1:Y:S01]  /*14c60*/  MUFU.EX2 R37, R37 ;  /* 0x0000002500257308 */ /* 0x000e620000000800 */
[----:B------:R-:W-:-:S07]  /*14c70*/  FFMA.FTZ R10, R49, R0, -R2 ;  /* 0x00000000310a7223 */ /* 0x000fce0000010802 */
[----:B------:R2:W-:Y:S01]  /*14c80*/  MUFU.EX2 R39, R8 ;  /* 0x0000000800277308 */ /* 0x0005e20000000800 */
[----:B0-----:R-:W-:-:S07]  /*14c90*/  FMNMX.FTZ R4, R93, R4, !PT ;  /* 0x000000045d047209 */ /* 0x001fce0007810000 */
[----:B------:R-:W0:Y:S01]  /*14ca0*/  MUFU.EX2 R202, R202 ;  /* 0x000000ca00ca7308 */ /* 0x000e220000000800 */
[C---:B------:R-:W-:Y:S01]  /*14cb0*/  FSETP.NEU.FTZ.AND P2, PT, R4.reuse, -INF , PT ;  /* 0xff8000000400780b */ /* 0x040fe20003f5d000 */
[-C--:B--2---:R-:W-:Y:S01]  /*14cc0*/  FMUL.FTZ R8, R4, R0.reuse ;  /* 0x0000000004087220 */ /* 0x084fe20000410000 */
[-CC-:B------:R-:W-:Y:S01]  /*14cd0*/  FFMA.FTZ R49, R53, R0.reuse, -R2.reuse ;  /* 0x0000000035317223 */ /* 0x180fe20000010802 */
[----:B------:R-:W-:-:S03]  /*14ce0*/  FFMA.FTZ R190, R57, R0, -R2 ;  /* 0x0000000039be7223 */ /* 0x000fc60000010802 */
[----:B------:R-:W-:Y:S01]  /*14cf0*/  FSEL R30, R8, RZ, P2 ;  /* 0x000000ff081e7208 */ /* 0x000fe20001000000 */
[----:B------:R-:W2:Y:S01]  /*14d00*/  MUFU.EX2 R77, R77 ;  /* 0x0000004d004d7308 */ /* 0x000ea20000000800 */
        /* <DEDUP_REMOVED lines=14> */
[-C--:B------:R-:W-:Y:S01]  /*14df0*/  FFMA.FTZ R93, R117, R0.reuse, -R2 ;  /* 0x00000000755d7223 */ /* 0x080fe20000010802 */
[-CC-:B------:R-:W-:Y:S01]  /*14e00*/  FFMA.FTZ R201, R7, R0.reuse, -R30.reuse ;  /* 0x0000000007c97223 */ /* 0x180fe2000001081e */
[-CC-:B------:R-:W-:Y:S01]  /*14e10*/  FFMA.FTZ R2, R75, R0.reuse, -R30.reuse ;  /* 0x000000004b027223 */ /* 0x180fe2000001081e */
[----:B------:R-:W3:Y:S01]  /*14e20*/  MUFU.EX2 R196, R196 ;  /* 0x000000c400c47308 */ /* 0x000ee20000000800 */
[-CC-:B------:R-:W-:Y:S01]  /*14e30*/  FFMA.FTZ R203, R9, R0.reuse, -R30.reuse ;  /* 0x0000000009cb7223 */ /* 0x180fe2000001081e */
[-CC-:B------:R-:W-:Y:S01]  /*14e40*/  FFMA.FTZ R197, R3, R0.reuse, -R30.reuse ;  /* 0x0000000003c57223 */ /* 0x180fe2000001081e */
[----:B-1----:R-:W-:Y:S01]  /*14e50*/  FADD.FTZ R3, R200, R37 ;  /* 0x00000025c8037221 */ /* 0x002fe20000010000 */
[----:B------:R-:W-:-:S04]  /*14e60*/  FFMA.FTZ R8, R79, R0, -R30 ;  /* 0x000000004f087223 */ /* 0x000fc8000001081e */
[----:B------:R-:W1:Y:S01]  /*14e70*/  MUFU.EX2 R87, R87 ;  /* 0x0000005700577308 */ /* 0x000e620000000800 */
[----:B0-----:R-:W-:-:S07]  /*14e80*/  FADD.FTZ R28, R202, R3 ;  /* 0x00000003ca1c7221 */ /* 0x001fce0000010000 */
[----:B------:R-:W-:Y:S08]  /*14e90*/  MUFU.EX2 R201, R201 ;  /* 0x000000c900c97308 */ /* 0x000ff00000000800 */
[----:B------:R-:W0:Y:S01]  /*14ea0*/  MUFU.EX2 R2, R2 ;  /* 0x0000000200027308 */ /* 0x000e220000000800 */
[----:B--2---:R-:W-:-:S07]  /*14eb0*/  FADD.FTZ R3, R77, R28 ;  /* 0x0000001c4d037221 */ /* 0x004fce0000010000 */
[----:B------:R-:W2:Y:S08]  /*14ec0*/  MUFU.EX2 R198, R198 ;  /* 0x000000c600c67308 */ /* 0x000eb00000000800 */
[----:B------:R-:W4:Y:S01]  /*14ed0*/  MUFU.EX2 R203, R203 ;  /* 0x000000cb00cb7308 */ /* 0x000f220000000800 */
[----:B---3--:R-:W-:-:S07]  /*14ee0*/  FADD.FTZ R28, R196, R3 ;  /* 0x00000003c41c7221 */ /* 0x008fce0000010000 */
[----:B------:R-:W3:Y:S01]  /*14ef0*/  MUFU.EX2 R73, R73 ;  /* 0x0000004900497308 */ /* 0x000ee20000000800 */
[----:B------:R-:W-:-:S07]  /*14f00*/  FFMA.FTZ R199, R11, R0, -R30 ;  /* 0x000000000bc77223 */ /* 0x000fce000001081e */
[----:B------:R-:W5:Y:S01]  /*14f10*/  MUFU.EX2 R8, R8 ;  /* 0x0000000800087308 */ /* 0x000f620000000800 */
[----:B-1----:R-:W-:-:S07]  /*14f20*/  FADD.FTZ R3, R87, R28 ;  /* 0x0000001c57037221 */ /* 0x002fce0000010000 */
[----:B------:R1:W-:Y:S01]  /*14f30*/  MUFU.EX2 R31, R10 ;  /* 0x0000000a001f7308 */ /* 0x0003e20000000800 */
[----:B------:R-:W-:Y:S01]  /*14f40*/  ISETP.NE.AND P0, PT, R12, RZ, PT ;  /* 0x000000ff0c00720c */ /* 0x000fe20003f05270 */
[----:B0-----:R-:W-:-:S06]  /*14f50*/  FADD.FTZ R32, R201, R2 ;  /* 0x00000002c9207221 */ /* 0x001fcc0000010000 */
[----:B------:R-:W0:Y:S01]  /*14f60*/  MUFU.EX2 R192, R192 ;  /* 0x000000c000c07308 */ /* 0x000e220000000800 */
[-CC-:B-1----:R-:W-:Y:S01]  /*14f70*/  FFMA.FTZ R10, R67, R0.reuse, -R30.reuse ;  /* 0x00000000430a7223 */ /* 0x182fe2000001081e */
[----:B------:R-:W-:-:S06]  /*14f80*/  FFMA.FTZ R12, R71, R0, -R30 ;  /* 0x00000000470c7223 */ /* 0x000fcc000001081e */
[----:B------:R-:W1:Y:S01]  /*14f90*/  MUFU.EX2 R197, R197 ;  /* 0x000000c500c57308 */ /* 0x000e620000000800 */
[----:B--2---:R-:W-:Y:S01]  /*14fa0*/  FADD.FTZ R34, R198, R3 ;  /* 0x00000003c6227221 */ /* 0x004fe20000010000 */
[----:B----4-:R-:W-:-:S06]  /*14fb0*/  FADD.FTZ R3, R203, R32 ;  /* 0x00000020cb037221 */ /* 0x010fcc0000010000 */
[----:B------:R-:W2:Y:S01]  /*14fc0*/  MUFU.EX2 R89, R89 ;  /* 0x0000005900597308 */ /* 0x000ea20000000800 */
[----:B------:R-:W-:-:S07]  /*14fd0*/  FFMA.FTZ R193, R13, R0, -R30 ;  /* 0x000000000dc17223 */ /* 0x000fce000001081e */
[----:B------:R-:W4:Y:S01]  /*14fe0*/  MUFU.EX2 R10, R10 ;  /* 0x0000000a000a7308 */ /* 0x000f220000000800 */
[----:B---3--:R-:W-:Y:S01]  /*14ff0*/  FADD.FTZ R7, R73, R34 ;  /* 0x0000002249077221 */ /* 0x008fe20000010000 */
[----:B------:R-:W-:-:S06]  /*15000*/  ISETP.NE.AND P1, PT, R14, RZ, PT ;  /* 0x000000ff0e00720c */ /* 0x000fcc0003f25270 */
[----:B------:R-:W3:Y:S01]  /*15010*/  MUFU.EX2 R194, R194 ;  /* 0x000000c200c27308 */ /* 0x000ee20000000800 */
[----:B-----5:R-:W-:Y:S01]  /*15020*/  FADD.FTZ R32, R8, R3 ;  /* 0x0000000308207221 */ /* 0x020fe20000010000 */
[----:B------:R-:W-:-:S06]  /*15030*/  FFMA.FTZ R14, R59, R0, -R30 ;  /* 0x000000003b0e7223 */ /* 0x000fcc000001081e */
[----:B------:R-:W5:Y:S01]  /*15040*/  MUFU.EX2 R199, R199 ;  /* 0x000000c700c77308 */ /* 0x000f620000000800 */
[----:B0-----:R-:W-:Y:S01]  /*15050*/  FADD.FTZ R34, R192, R7 ;  /* 0x00000007c0227221 */ /* 0x001fe20000010000 */
[----:B-1----:R-:W-:-:S06]  /*15060*/  FADD.FTZ R3, R197, R32 ;  /* 0x00000020c5037221 */ /* 0x002fcc0000010000 */
[----:B------:R-:W0:Y:S01]  /*15070*/  MUFU.EX2 R12, R12 ;  /* 0x0000000c000c7308 */ /* 0x000e220000000800 */
[----:B------:R-:W-:Y:S01]  /*15080*/  FFMA.FTZ R195, R15, R0, -R30 ;  /* 0x000000000fc37223 */ /* 0x000fe2000001081e */
[----:B--2---:R-:W-:-:S06]  /*15090*/  FADD.FTZ R7, R89, R34 ;  /* 0x0000002259077221 */ /* 0x004fcc0000010000 */
[----:B------:R-:W1:Y:S01]  /*150a0*/  MUFU.EX2 R188, R188 ;  /* 0x000000bc00bc7308 */ /* 0x000e620000000800 */
[----:B----4-:R-:W-:Y:S01]  /*150b0*/  FADD.FTZ R32, R10, R3 ;  /* 0x000000030a207221 */ /* 0x010fe20000010000 */
[----:B------:R-:W-:-:S06]  /*150c0*/  FFMA.FTZ R20, R63, R0, -R30 ;  /* 0x000000003f147223 */ /* 0x000fcc000001081e */
[----:B------:R-:W2:Y:S01]  /*150d0*/  MUFU.EX2 R193, R193 ;  /* 0x000000c100c17308 */ /* 0x000ea20000000800 */
[----:B---3--:R-:W-:Y:S01]  /*150e0*/  FADD.FTZ R34, R194, R7 ;  /* 0x00000007c2227221 */ /* 0x008fe20000010000 */
[----:B-----5:R-:W-:-:S06]  /*150f0*/  FADD.FTZ R3, R199, R32 ;  /* 0x00000020c7037221 */ /* 0x020fcc0000010000 */
[----:B------:R-:W3:Y:S01]  /*15100*/  MUFU.EX2 R14, R14 ;  /* 0x0000000e000e7308 */ /* 0x000ee20000000800 */
[----:B------:R-:W-:Y:S01]  /*15110*/  FFMA.FTZ R189, R21, R0, -R30 ;  /* 0x0000000015bd7223 */ /* 0x000fe2000001081e */
[----:B------:R-:W-:Y:S02]  /*15120*/  @!P1 VIADD R6, R6, 0x36840 ;  /* 0x0003684006069836 */ /* 0x000fe40000000000 */
[----:B------:R-:W-:-:S04]  /*15130*/  FADD.FTZ R7, R39, R34 ;  /* 0x0000002227077221 */ /* 0x000fc80000010000 */
[----:B------:R-:W4:Y:S01]  /*15140*/  MUFU.EX2 R190, R190 ;  /* 0x000000be00be7308 */ /* 0x000f220000000800 */
[----:B0-----:R-:W-:Y:S01]  /*15150*/  FADD.FTZ R34, R12, R3 ;  /* 0x000000030c227221 */ /* 0x001fe20000010000 */
[----:B------:R-:W-:-:S06]  /*15160*/  FFMA.FTZ R24, R51, R0, -R30 ;  /* 0x0000000033187223 */ /* 0x000fcc000001081e */
[----:B------:R-:W0:Y:S01]  /*15170*/  MUFU.EX2 R195, R195 ;  /* 0x000000c300c37308 */ /* 0x000e220000000800 */
[----:B-1----:R-:W-:Y:S01]  /*15180*/  FADD.FTZ R36, R188, R7 ;  /* 0x00000007bc247221 */ /* 0x002fe20000010000 */
[----:B------:R-:W-:-:S06]  /*15190*/  @!P1 PRMT R6, RZ, 0x654, R6 ;  /* 0x00000654ff069816 */ /* 0x000fcc0000000006 */
[----:B------:R-:W1:Y:S01]  /*151a0*/  MUFU.EX2 R49, R49 ;  /* 0x0000003100317308 */ /* 0x000e620000000800 */
[----:B--2---:R-:W-:Y:S01]  /*151b0*/  FADD.FTZ R3, R193, R34 ;  /* 0x00000022c1037221 */ /* 0x004fe20000010000 */
[----:B------:R-:W-:-:S06]  /*151c0*/  FFMA.FTZ R191, R41, R0, -R30 ;  /* 0x0000000029bf7223 */ /* 0x000fcc000001081e */
[----:B------:R-:W2:Y:S01]  /*151d0*/  MUFU.EX2 R20, R20 ;  /* 0x0000001400147308 */ /* 0x000ea20000000800 */
[----:B------:R-:W-:Y:S01]  /*151e0*/  FADD.FTZ R7, R31, R36 ;  /* 0x000000241f077221 */ /* 0x000fe20000010000 */
[----:B------:R3:W-:Y:S06]  /*151f0*/  @!P1 SYNCS.ARRIVE.TRANS64.RED.A1T0 RZ, [R6+URZ], RZ ;  /* 0x000000ff06ff99a7 */ /* 0x0007ec000810043f */
[----:B------:R-:W5:Y:S01]  /*15200*/  MUFU.EX2 R184, R184 ;  /* 0x000000b800b87308 */ /* 0x000f620000000800 */
[----:B------:R-:W-:Y:S01]  /*15210*/  FFMA.FTZ R26, R55, R0, -R30 ;  /* 0x00000000371a7223 */ /* 0x000fe2000001081e */
[----:B---3--:R-:W-:-:S06]  /*15220*/  FADD.FTZ R6, R14, R3 ;  /* 0x000000030e067221 */ /* 0x008fcc0000010000 */
[----:B------:R-:W3:Y:S01]  /*15230*/  MUFU.EX2 R189, R189 ;  /* 0x000000bd00bd7308 */ /* 0x000ee20000000800 */
[----:B----4-:R-:W-:Y:S01]  /*15240*/  FADD.FTZ R34, R190, R7 ;  /* 0x00000007be227221 */ /* 0x010fe20000010000 */
[----:B0-----:R-:W-:-:S06]  /*15250*/  FADD.FTZ R3, R195, R6 ;  /* 0x00000006c3037221 */ /* 0x001fcc0000010000 */
[----:B------:R-:W0:Y:S01]  /*15260*/  MUFU.EX2 R53, R53 ;  /* 0x0000003500357308 */ /* 0x000e220000000800 */
[----:B------:R-:W-:-:S07]  /*15270*/  FFMA.FTZ R185, R45, R0, -R30 ;  /* 0x000000002db97223 */ /* 0x000fce000001081e */
[----:B------:R-:W4:Y:S01]  /*15280*/  MUFU.EX2 R24, R24 ;  /* 0x0000001800187308 */ /* 0x000f220000000800 */
[----:B-1----:R-:W-:Y:S01]  /*15290*/  FADD.FTZ R7, R49, R34 ;  /* 0x0000002231077221 */ /* 0x002fe20000010000 */
[----:B--2---:R-:W-:-:S06]  /*152a0*/  FADD.FTZ R34, R20, R3 ;  /* 0x0000000314227221 */ /* 0x004fcc0000010000 */
[----:B------:R-:W1:Y:S01]  /*152b0*/  MUFU.EX2 R186, R186 ;  /* 0x000000ba00ba7308 */ /* 0x000e620000000800 */
[----:B------:R-:W-:-:S07]  /*152c0*/  FFMA.FTZ R28, R43, R0, -R30 ;  /* 0x000000002b1c7223 */ /* 0x000fce000001081e */
[----:B------:R-:W2:Y:S01]  /*152d0*/  MUFU.EX2 R191, R191 ;  /* 0x000000bf00bf7308 */ /* 0x000ea20000000800 */
[----:B-----5:R-:W-:Y:S01]  /*152e0*/  FADD.FTZ R36, R184, R7 ;  /* 0x00000007b8247221 */ /* 0x020fe20000010000 */
[----:B---3--:R-:W-:-:S06]  /*152f0*/  FADD.FTZ R3, R189, R34 ;  /* 0x00000022bd037221 */ /* 0x008fcc0000010000 */
[----:B------:R-:W3:Y:S01]  /*15300*/  MUFU.EX2 R57, R57 ;  /* 0x0000003900397308 */ /* 0x000ee20000000800 */
[----:B------:R-:W-:-:S07]  /*15310*/  FFMA.FTZ R33, R33, R0, -R30 ;  /* 0x0000000021217223 */ /* 0x000fce000001081e */
[----:B------:R-:W5:Y:S01]  /*15320*/  MUFU.EX2 R26, R26 ;  /* 0x0000001a001a7308 */ /* 0x000f620000000800 */
[----:B0-----:R-:W-:Y:S01]  /*15330*/  FADD.FTZ R7, R53, R36 ;  /* 0x0000002435077221 */ /* 0x001fe20000010000 */
[----:B----4-:R-:W-:-:S06]  /*15340*/  FADD.FTZ R34, R24, R3 ;  /* 0x0000000318227221 */ /* 0x010fcc0000010000 */
[----:B------:R-:W0:Y:S08]  /*15350*/  MUFU.EX2 R180, R180 ;  /* 0x000000b400b47308 */ /* 0x000e300000000800 */
[----:B------:R-:W4:Y:S01]  /*15360*/  MUFU.EX2 R185, R185 ;  /* 0x000000b900b97308 */ /* 0x000f220000000800 */
[----:B------:R-:W-:Y:S01]  /*15370*/  FFMA.FTZ R47, R47, R0, -R30 ;  /* 0x000000002f2f7223 */ /* 0x000fe2000001081e */
[----:B-1----:R-:W-:-:S06]  /*15380*/  FADD.FTZ R36, R186, R7 ;  /* 0x00000007ba247221 */ /* 0x002fcc0000010000 */
[----:B------:R-:W1:Y:S01]  /*15390*/  MUFU.EX2 R61, R61 ;  /* 0x0000003d003d7308 */ /* 0x000e620000000800 */
[----:B--2---:R-:W-:Y:S01]  /*153a0*/  FADD.FTZ R3, R191, R34 ;  /* 0x00000022bf037221 */ /* 0x004fe20000010000 */
[----:B------:R-:W-:-:S06]  /*153b0*/  FFMA.FTZ R25, R25, R0, -R30 ;  /* 0x0000000019197223 */ /* 0x000fcc000001081e */
[----:B------:R-:W2:Y:S01]  /*153c0*/  MUFU.EX2 R28, R28 ;  /* 0x0000001c001c7308 */ /* 0x000ea20000000800 */
[----:B---3--:R-:W-:Y:S01]  /*153d0*/  FADD.FTZ R7, R57, R36 ;  /* 0x0000002439077221 */ /* 0x008fe20000010000 */
[----:B-----5:R-:W-:-:S06]  /*153e0*/  FADD.FTZ R34, R26, R3 ;  /* 0x000000031a227221 */ /* 0x020fcc0000010000 */
[----:B------:R-:W3:Y:S08]  /*153f0*/  MUFU.EX2 R182, R182 ;  /* 0x000000b600b67308 */ /* 0x000ef00000000800 */
[----:B------:R-:W5:Y:S01]  /*15400*/  MUFU.EX2 R33, R33 ;  /* 0x0000002100217308 */ /* 0x000f620000000800 */
[----:B------:R-:W-:Y:S01]  /*15410*/  FFMA.FTZ R35, R35, R0, -R30 ;  /* 0x0000000023237223 */ /* 0x000fe2000001081e */
[----:B0-----:R-:W-:-:S06]  /*15420*/  FADD.FTZ R36, R180, R7 ;  /* 0x00000007b4247221 */ /* 0x001fcc0000010000 */
[----:B------:R-:W0:Y:S01]  /*15430*/  MUFU.EX2 R69, R69 ;  /* 0x0000004500457308 */ /* 0x000e220000000800 */
[----:B----4-:R-:W-:Y:S01]  /*15440*/  FADD.FTZ R3, R185, R34 ;  /* 0x00000022b9037221 */ /* 0x010fe20000010000 */
[----:B------:R-:W-:-:S06]  /*15450*/  FFMA.FTZ R29, R29, R0, -R30 ;  /* 0x000000001d1d7223 */ /* 0x000fcc000001081e */
[----:B------:R-:W4:Y:S01]  /*15460*/  MUFU.EX2 R32, R47 ;  /* 0x0000002f00207308 */ /* 0x000f220000000800 */
[----:B-1----:R-:W-:Y:S01]  /*15470*/  FADD.FTZ R7, R61, R36 ;  /* 0x000000243d077221 */ /* 0x002fe20000010000 */
[----:B--2---:R-:W-:-:S06]  /*15480*/  FADD.FTZ R34, R28, R3 ;  /* 0x000000031c227221 */ /* 0x004fcc0000010000 */
[----:B------:R-:W1:Y:S01]  /*15490*/  MUFU.EX2 R25, R25 ;  /* 0x0000001900197308 */ /* 0x000e620000000800 */
[----:B------:R-:W-:Y:S01]  /*154a0*/  FFMA.FTZ R81, R81, R0, -R30 ;  /* 0x0000000051517223 */ /* 0x000fe2000001081e */
[----:B---3--:R-:W-:Y:S01]  /*154b0*/  FADD.FTZ R36, R182, R7 ;  /* 0x00000007b6247221 */ /* 0x008fe20000010000 */
[----:B-----5:R-:W-:-:S05]  /*154c0*/  FADD.FTZ R3, R33, R34 ;  /* 0x0000002221037221 */ /* 0x020fca0000010000 */
[----:B------:R-:W2:Y:S01]  /*154d0*/  MUFU.EX2 R6, R35 ;  /* 0x0000002300067308 */ /* 0x000ea20000000800 */
[-CC-:B------:R-:W-:Y:S01]  /*154e0*/  FFMA.FTZ R85, R85, R0.reuse, -R30.reuse ;  /* 0x0000000055557223 */ /* 0x180fe2000001081e */
[-CC-:B------:R-:W-:Y:S01]  /*154f0*/  FFMA.FTZ R27, R27, R0.reuse, -R30.reuse ;  /* 0x000000001b1b7223 */ /* 0x180fe2000001081e */
[-CC-:B------:R-:W-:Y:S01]  /*15500*/  FFMA.FTZ R65, R65, R0.reuse, -R30.reuse ;  /* 0x0000000041417223 */ /* 0x180fe2000001081e */
[----:B------:R-:W-:-:S04]  /*15510*/  FFMA.FTZ R91, R91, R0, -R30 ;  /* 0x000000005b5b7223 */ /* 0x000fc8000001081e */
[----:B------:R-:W3:Y:S01]  /*15520*/  MUFU.EX2 R29, R29 ;  /* 0x0000001d001d7308 */ /* 0x000ee20000000800 */
[----:B0-----:R-:W-:Y:S01]  /*15530*/  FADD.FTZ R7, R69, R36 ;  /* 0x0000002445077221 */ /* 0x001fe20000010000 */
[----:B----4-:R-:W-:-:S06]  /*15540*/  FADD.FTZ R36, R32, R3 ;  /* 0x0000000320247221 */ /* 0x010fcc0000010000 */
[----:B------:R-:W0:Y:S01]  /*15550*/  MUFU.EX2 R30, R81 ;  /* 0x00000051001e7308 */ /* 0x000e220000000800 */
[----:B-1----:R-:W-:-:S07]  /*15560*/  FADD.FTZ R3, R25, R36 ;  /* 0x0000002419037221 */ /* 0x002fce0000010000 */
[----:B------:R-:W1:Y:S01]  /*15570*/  MUFU.EX2 R176, R176 ;  /* 0x000000b000b07308 */ /* 0x000e620000000800 */
[----:B--2---:R-:W-:-:S07]  /*15580*/  FADD.FTZ R36, R6, R3 ;  /* 0x0000000306247221 */ /* 0x004fce0000010000 */
[----:B------:R-:W2:Y:S01]  /*15590*/  MUFU.EX2 R85, R85 ;  /* 0x0000005500557308 */ /* 0x000ea20000000800 */
[----:B---3--:R-:W-:-:S07]  /*155a0*/  FADD.FTZ R3, R29, R36 ;  /* 0x000000241d037221 */ /* 0x008fce0000010000 */
[----:B------:R-:W3:Y:S01]  /*155b0*/  MUFU.EX2 R83, R83 ;  /* 0x0000005300537308 */ /* 0x000ee20000000800 */
[----:B------:R-:W-:-:S07]  /*155c0*/  F2FP.BF16.F32.PACK_AB R201, R2, R201 ;  /* 0x000000c902c9723e */ /* 0x000fce00000010ff */
[----:B------:R-:W4:Y:S01]  /*155d0*/  MUFU.EX2 R34, R27 ;  /* 0x0000001b00227308 */ /* 0x000f220000000800 */
[----:B0-----:R-:W-:-:S07]  /*155e0*/  FADD.FTZ R36, R30, R3 ;  /* 0x000000031e247221 */ /* 0x001fce0000010000 */
[----:B------:R-:W0:Y:S01]  /*155f0*/  MUFU.EX2 R178, R178 ;  /* 0x000000b200b27308 */ /* 0x000e220000000800 */
[----:B------:R-:W-:-:S07]  /*15600*/  ISETP.GE.AND P2, PT, R153, 0x71, PT ;  /* 0x000000719900780c */ /* 0x000fce0003f46270 */
[----:B------:R-:W5:Y:S01]  /*15610*/  MUFU.EX2 R65, R65 ;  /* 0x0000004100417308 */ /* 0x000f620000000800 */
[----:B-1----:R-:W-:Y:S01]  /*15620*/  FADD.FTZ R38, R176, R7 ;  /* 0x00000007b0267221 */ /* 0x002fe20000010000 */
[----:B--2---:R-:W-:-:S06]  /*15630*/  FADD.FTZ R3, R85, R36 ;  /* 0x0000002455037221 */ /* 0x004fcc0000010000 */
[----:B------:R-:W1:Y:S08]  /*15640*/  MUFU.EX2 R93, R93 ;  /* 0x0000005d005d7308 */ /* 0x000e700000000800 */
[----:B------:R-:W2:Y:S01]  /*15650*/  MUFU.EX2 R2, R91 ;  /* 0x0000005b00027308 */ /* 0x000ea20000000800 */
[----:B------:R-:W-:Y:S01]  /*15660*/  F2FP.BF16.F32.PACK_AB R203, R8, R203 ;  /* 0x000000cb08cb723e */ /* 0x000fe200000010ff */
[----:B---3--:R-:W-:Y:S01]  /*15670*/  FADD.FTZ R7, R83, R38 ;  /* 0x0000002653077221 */ /* 0x008fe20000010000 */
[----:B----4-:R-:W-:Y:S01]  /*15680*/  FADD.FTZ R8, R34, R3 ;  /* 0x0000000322087221 */ /* 0x010fe20000010000 */
[----:B------:R-:W-:Y:S02]  /*15690*/  BSSY B0, `(.L_x_4228) ;  /* 0x0000587000007945 */ /* 0x000fe40003800000 */
[----:B0-----:R-:W-:Y:S01]  /*156a0*/  FADD.FTZ R38, R178, R7 ;  /* 0x00000007b2267221 */ /* 0x001fe20000010000 */
[----:B-----5:R-:W-:Y:S01]  /*156b0*/  FADD.FTZ R3, R65, R8 ;  /* 0x0000000841037221 */ /* 0x020fe20000010000 */
[----:B------:R-:W-:Y:S01]  /*156c0*/  F2FP.BF16.F32.PACK_AB R193, R14, R193 ;  /* 0x000000c10ec1723e */ /* 0x000fe200000010ff */
[--C-:B------:R-:W-:Y:S01]  /*156d0*/  IMAD.MOV.U32 R118, RZ, RZ, R119.reuse ;  /* 0x000000ffff767224 */ /* 0x100fe200078e0077 */
[----:B------:R-:W-:Y:S01]  /*156e0*/  F2FP.BF16.F32.PACK_AB R200, R37, R200 ;  /* 0x000000c825c8723e */ /* 0x000fe200000010ff */
[----:B-1----:R-:W-:Y:S01]  /*156f0*/  FADD.FTZ R15, R93, R38 ;  /* 0x000000265d0f7221 */ /* 0x002fe20000010000 */
[----:B------:R-:W-:Y:S01]  /*15700*/  F2FP.BF16.F32.PACK_AB R202, R77, R202 ;  /* 0x000000ca4dca723e */ /* 0x000fe200000010ff */
[--C-:B------:R-:W-:Y:S01]  /*15710*/  IMAD.MOV.U32 R117, RZ, RZ, R119.reuse ;  /* 0x000000ffff757224 */ /* 0x100fe200078e0077 */
[----:B------:R-:W-:Y:S01]  /*15720*/  F2FP.BF16.F32.PACK_AB R196, R87, R196 ;  /* 0x000000c457c4723e */ /* 0x000fe200000010ff */
[----:B------:R-:W-:Y:S01]  /*15730*/  IMAD.MOV.U32 R116, RZ, RZ, R119 ;  /* 0x000000ffff747224 */ /* 0x000fe200078e0077 */
[----:B------:R-:W-:Y:S01]  /*15740*/  F2FP.BF16.F32.PACK_AB R198, R73, R198 ;  /* 0x000000c649c6723e */ /* 0x000fe200000010ff */
[----:B--2---:R-:W-:Y:S01]  /*15750*/  FADD.FTZ R14, R2, R3 ;  /* 0x00000003020e7221 */ /* 0x004fe20000010000 */
        /* <DEDUP_REMOVED lines=169> */
[----:B------:R-:W-:-:S07]  /*161f0*/  CS2R R24, SRZ ;  /* 0x0000000000187805 */ /* 0x000fce000001ff00 */
.L_x_4240:
[----:B------:R-:W-:-:S05]  /*16200*/  VIADD R0, R10, 0x1 ;  /* 0x000000010a007836 */ /* 0x000fca0000000000 */
[----:B------:R-:W-:-:S04]  /*16210*/  ISETP.NE.AND P2, PT, R0, 0x2, PT ;  /* 0x000000020000780c */ /* 0x000fc80003f45270 */
[----:B------:R-:W-:Y:S02]  /*16220*/  SEL R4, RZ, 0x1, P2 ;  /* 0x00000001ff047807 */ /* 0x000fe40001000000 */
[----:B------:R-:W-:Y:S02]  /*16230*/  SEL R215, R0, RZ, P2 ;  /* 0x000000ff00d77207 */ /* 0x000fe40001000000 */
[----:B------:R-:W-:Y:S01]  /*16240*/  LOP3.LUT R217, R9, R4, RZ, 0x3c, !PT ;  /* 0x0000000409d97212 */ /* 0x000fe200078e3cff */
[----:B------:R-:W-:Y:S06]  /*16250*/  @!P0 BRA `(.L_x_4230) ;  /* 0x0000000000048947 */ /* 0x000fec0003800000 */
[----:B------:R-:W-:Y:S01]  /*16260*/  BPT.TRAP 0x1 ;  /* 0x000000040000795c */ /* 0x000fe20000300000 */
.L_x_4230:
[----:B------:R-:W-:Y:S01]  /*16270*/  IMAD R11, R215, 0x8, R16 ;  /* 0x00000008d70b7824 */ /* 0x000fe200078e0210 */
[----:B------:R-:W-:-:S04]  /*16280*/  SHF.L.U32 R4, R217, 0x1f, RZ ;  /* 0x0000001fd9047819 */ /* 0x000fc800000006ff */
[----:B------:R0:W1:Y:S01]  /*16290*/  SYNCS.PHASECHK.TRANS64.TRYWAIT P2, [R11+URZ+0x36830], R4 ;  /* 0x036830040b0075a7 */ /* 0x000062000804017f */
[----:B------:R-:W-:Y:S05]  /*162a0*/  @!P0 BRA `(.L_x_4231) ;  /* 0x0000000000048947 */ /* 0x000fea0003800000 */
[----:B------:R-:W-:Y:S01]  /*162b0*/  BPT.TRAP 0x1 ;  /* 0x000000040000795c */ /* 0x000fe20000300000 */
.L_x_4231:
[----:B------:R-:W-:Y:S01]  /*162c0*/  IMAD R0, R215, 0xa80, R218 ;  /* 0x00000a80d7007824 */ /* 0x000fe200078e02da */
[----:B------:R-:W-:Y:S03]  /*162d0*/  BSSY B1, `(.L_x_4232) ;  /* 0x0000006000017945 */ /* 0x000fe60003800000 */
[C---:B------:R-:W-:Y:S02]  /*162e0*/  VIADD R20, R0.reuse, 0x80 ;  /* 0x0000008000147836 */ /* 0x040fe40000000000 */
[----:B------:R-:W-:Y:S01]  /*162f0*/  VIADD R120, R0, 0x100 ;  /* 0x0000010000787836 */ /* 0x000fe20000000000 */
[----:B-1----:R-:W-:Y:S06]  /*16300*/  @P2 BRA `(.L_x_4233) ;  /* 0x0000000000082947 */ /* 0x002fec0003800000 */
[----:B------:R-:W1:Y:S02]  /*16310*/  SYNCS.PHASECHK.TRANS64.TRYWAIT P2, [R11+URZ+0x36830], R4 ;  /* 0x036830040b0075a7 */ /* 0x000e64000804017f */
[----:B-1----:R-:W-:Y:S05]  /*16320*/  @!P2 BRA `(.L_x_4234) ;  /* 0x000001080020a947 */ /* 0x002fea0003800000 */
.L_x_4233:
[----:B------:R-:W-:Y:S05]  /*16330*/  BSYNC B1 ;  /* 0x0000000000017941 */ /* 0x000fea0003800000 */
.L_x_4232:
[----:B------:R-:W2:Y:S04]  /*16340*/  LDL.64 R12, [R1+0x48] ;  /* 0x00004800010c7983 */ /* 0x000ea80000100a00 */
[----:B------:R-:W3:Y:S01]  /*16350*/  LDL.64 R122, [R1] ;  /* 0x00000000017a7983 */ /* 0x000ee20000100a00 */
[----:B------:R-:W-:Y:S01]  /*16360*/  WARPGROUP.ARRIVE ;  /* 0x00000000000079c5 */ /* 0x000fe20000000000 */
[----:B------:R-:W-:Y:S01]  /*16370*/  IMAD.MOV.U32 R21, RZ, RZ, 0x40000040 ;  /* 0x40000040ff157424 */ /* 0x000fe200078e00ff */
[----:B------:R-:W-:-:S04]  /*16380*/  R2UR UR6, R20 ;  /* 0x00000000140672ca */ /* 0x000fc800000e0000 */
[C---:B------:R-:W-:Y:S01]  /*16390*/  R2UR UR7, R21.reuse ;  /* 0x00000000150772ca */ /* 0x040fe200000e0000 */
[----:B------:R-:W-:Y:S01]  /*163a0*/  IMAD.MOV.U32 R20, RZ, RZ, R120 ;  /* 0x000000ffff147224 */ /* 0x000fe200078e0078 */
[----:B------:R-:W-:-:S04]  /*163b0*/  R2UR UR19, R21 ;  /* 0x00000000151372ca */ /* 0x000fc800000e0000 */
[----:B------:R-:W-:Y:S01]  /*163c0*/  R2UR UR18, R20 ;  /* 0x00000000141272ca */ /* 0x000fe200000e0000 */
[----:B------:R-:W-:Y:S01]  /*163d0*/  VIADD R20, R0, 0x200 ;  /* 0x0000020000147836 */ /* 0x000fe20000000000 */
[----:B------:R-:W-:-:S04]  /*163e0*/  R2UR UR15, R21 ;  /* 0x00000000150f72ca */ /* 0x000fc800000e0000 */
[----:B------:R-:W-:Y:S02]  /*163f0*/  R2UR UR14, R20 ;  /* 0x00000000140e72ca */ /* 0x000fe400000e0000 */
[----:B--2---:R-:W-:Y:S01]  /*16400*/  R2UR UR42, R12 ;  /* 0x000000000c2a72ca */ /* 0x004fe200000e0000 */
[----:B------:R-:W-:Y:S01]  /*16410*/  IMAD.MOV.U32 R12, RZ, RZ, R0 ;  /* 0x000000ffff0c7224 */ /* 0x000fe200078e0000 */
[----:B------:R-:W-:Y:S01]  /*16420*/  R2UR UR43, R13 ;  /* 0x000000000d2b72ca */ /* 0x000fe200000e0000 */
[----:B------:R-:W-:Y:S01]  /*16430*/  IMAD.MOV.U32 R13, RZ, RZ, 0x40000040 ;  /* 0x40000040ff0d7424 */ /* 0x000fe200078e00ff */
[----:B---3--:R-:W-:Y:S02]  /*16440*/  R2UR UR28, R122 ;  /* 0x000000007a1c72ca */ /* 0x008fe400000e0000 */
[----:B------:R-:W-:Y:S02]  /*16450*/  R2UR UR29, R123 ;  /* 0x000000007b1d72ca */ /* 0x000fe400000e0000 */
[----:B------:R-:W-:Y:S01]  /*16460*/  R2UR UR26, R12 ;  /* 0x000000000c1a72ca */ /* 0x000fe200000e0000 */
[----:B------:R-:W2:Y:S01]  /*16470*/  LDL.64 R122, [R1+0x40] ;  /* 0x00004000017a7983 */ /* 0x000ea20000100a00 */
[----:B------:R-:W-:-:S07]  /*16480*/  R2UR UR27, R13 ;  /* 0x000000000d1b72ca */ /* 0x000fce00000e0000 */
[----:B------:R-:W-:Y:S02]  /*16490*/  UMOV UR24, UR28 ;  /* 0x0000001c00187c82 */ /* 0x000fe40008000000 */
[----:B------:R-:W-:-:S04]  /*164a0*/  UMOV UR25, UR29 ;  /* 0x0000001d00197c82 */ /* 0x000fc80008000000 */
        /* <DEDUP_REMOVED lines=18> */
[----:B------:R-:W-:Y:S01]  /*165d0*/  HGMMA.64x16x16.F32.BF16 R144, gdesc[UR20], RZ, !UPT, gsb0 ;  /* 0x00200000149079f0 */ /* 0x000fe2000c0018ff */
[----:B------:R-:W-:Y:S01]  /*165e0*/  UMOV UR12, UR28 ;  /* 0x0000001c000c7c82 */ /* 0x000fe20008000000 */
[----:B------:R-:W-:Y:S01]  /*165f0*/  UMOV UR13, UR29 ;  /* 0x0000001d000d7c82 */ /* 0x000fe20008000000 */
[----:B------:R-:W-:Y:S01]  /*16600*/  VIADD R120, R0, 0x280 ;  /* 0x0000028000787836 */ /* 0x000fe20000000000 */
[----:B------:R-:W-:Y:S02]  /*16610*/  WARPGROUP.DEPBAR.LE gsb0, 0x0 ;  /* 0x00008000000079c5 */ /* 0x000fe40000010000 */
[----:B------:R-:W-:-:S06]  /*16620*/  WARPGROUP.ARRIVE ;  /* 0x00000000000079c5 */ /* 0x000fcc0000000000 */
[----:B------:R-:W-:Y:S01]  /*16630*/  HGMMA.64x16x16.F32.BF16 R136, gdesc[UR12], RZ, !UPT, gsb0 ;  /* 0x002000000c8879f0 */ /* 0x000fe2000c0018ff */
[----:B------:R-:W-:Y:S01]  /*16640*/  IMAD.MOV.U32 R121, RZ, RZ, 0x40000040 ;  /* 0x40000040ff797424 */ /* 0x000fe200078e00ff */
[----:B------:R-:W-:-:S04]  /*16650*/  R2UR UR10, R120 ;  /* 0x00000000780a72ca */ /* 0x000fc800000e0000 */
[----:B------:R-:W-:Y:S01]  /*16660*/  R2UR UR11, R121 ;  /* 0x00000000790b72ca */ /* 0x000fe200000e0000 */
[----:B------:R-:W-:Y:S01]  /*16670*/  UMOV UR8, UR28 ;  /* 0x0000001c00087c82 */ /* 0x000fe20008000000 */
[----:B------:R-:W-:Y:S01]  /*16680*/  UMOV UR9, UR29 ;  /* 0x0000001d00097c82 */ /* 0x000fe20008000000 */
[----:B------:R-:W-:Y:S02]  /*16690*/  WARPGROUP.DEPBAR.LE gsb0, 0x0 ;  /* 0x00008000000079c5 */ /* 0x000fe40000010000 */
[----:B------:R-:W-:-:S08]  /*166a0*/  WARPGROUP.ARRIVE ;  /* 0x00000000000079c5 */ /* 0x000fd00000000000 */
[----:B------:R-:W-:Y:S01]  /*166b0*/  HGMMA.64x16x16.F32.BF16 R128, gdesc[UR8], RZ, !UPT, gsb0 ;  /* 0x00200000088079f0 */ /* 0x000fe2000c0018ff */
[C---:B------:R-:W-:Y:S02]  /*166c0*/  VIADD R12, R0.reuse, 0x300 ;  /* 0x00000300000c7836 */ /* 0x040fe40000000000 */
[----:B------:R-:W-:Y:S02]  /*166d0*/  VIADD R120, R0, 0x182 ;  /* 0x0000018200787836 */ /* 0x000fe40000000000 */
[----:B------:R-:W-:Y:S01]  /*166e0*/  IMAD.MOV.U32 R121, RZ, RZ, 0x40000040 ;  /* 0x40000040ff797424 */ /* 0x000fe200078e00ff */
[----:B------:R-:W-:Y:S02]  /*166f0*/  R2UR UR58, R12 ;  /* 0x000000000c3a72ca */ /* 0x000fe400000e0000 */
[----:B------:R-:W-:Y:S02]  /*16700*/  R2UR UR59, R13 ;  /* 0x000000000d3b72ca */ /* 0x000fe400000e0000 */
[----:B------:R-:W-:Y:S01]  /*16710*/  R2UR UR26, R120 ;  /* 0x00000000781a72ca */ /* 0x000fe200000e0000 */
[----:B------:R-:W-:Y:S01]  /*16720*/  VIADD R120, R0, 0x302 ;  /* 0x0000030200787836 */ /* 0x000fe20000000000 */
[----:B------:R-:W-:Y:S01]  /*16730*/  R2UR UR27, R121 ;  /* 0x00000000791b72ca */ /* 0x000fe200000e0000 */
[----:B------:R-:W-:Y:S01]  /*16740*/  IMAD.MOV.U32 R121, RZ, RZ, 0x40000040 ;  /* 0x40000040ff797424 */ /* 0x000fe200078e00ff */
[----:B--2---:R-:W-:-:S02]  /*16750*/  R2UR UR38, R122 ;  /* 0x000000007a2672ca */ /* 0x004fc400000e0000 */
[----:B------:R-:W-:Y:S02]  /*16760*/  R2UR UR46, R120 ;  /* 0x00000000782e72ca */ /* 0x000fe400000e0000 */
[----:B------:R-:W-:Y:S02]  /*16770*/  R2UR UR47, R121 ;  /* 0x00000000792f72ca */ /* 0x000fe400000e0000 */
[----:B------:R-:W-:Y:S01]  /*16780*/  R2UR UR39, R123 ;  /* 0x000000007b2772ca */ /* 0x000fe200000e0000 */
[----:B------:R-:W-:Y:S01]  /*16790*/  UMOV UR56, UR28 ;  /* 0x0000001c00387c82 */ /* 0x000fe20008000000 */
[----:B------:R-:W-:Y:S01]  /*167a0*/  UMOV UR57, UR29 ;  /* 0x0000001d00397c82 */ /* 0x000fe20008000000 */
[----:B------:R-:W-:Y:S02]  /*167b0*/  WARPGROUP.DEPBAR.LE gsb0, 0x0 ;  /* 0x00008000000079c5 */ /* 0x000fe40000010000 */
[----:B------:R-:W-:-:S06]  /*167c0*/  WARPGROUP.ARRIVE ;  /* 0x00000000000079c5 */ /* 0x000fcc0000000000 */
[----:B------:R-:W-:Y:S01]  /*167d0*/  HGMMA.64x16x16.F32.BF16 R120, gdesc[UR56], RZ, !UPT, gsb0 ;  /* 0x00200000387879f0 */ /* 0x000fe2000c0018ff */
        /* <DEDUP_REMOVED lines=27> */
[----:B------:R-:W-:Y:S01]  /*16990*/  UMOV UR24, UR42 ;  /* 0x0000002a00187c82 */ /* 0x000fe20008000000 */
[----:B------:R-:W-:Y:S01]  /*169a0*/  UMOV UR25, UR43 ;  /* 0x0000002b00197c82 */ /* 0x000fe20008000000 */
[----:B------:R-:W-:Y:S01]  /*169b0*/  VIADD R12, R0, 0x202 ;  /* 0x00000202000c7836 */ /* 0x000fe20000000000 */
[----:B------:R-:W-:Y:S02]  /*169c0*/  WARPGROUP.DEPBAR.LE gsb0, 0x0 ;  /* 0x00008000000079c5 */ /* 0x000fe40000010000 */
[----:B------:R-:W-:-:S06]  /*169d0*/  WARPGROUP.ARRIVE ;  /* 0x00000000000079c5 */ /* 0x000fcc0000000000 */
        /* <DEDUP_REMOVED lines=15> */
[----:B------:R-:W-:Y:S01]  /*16ad0*/  MOV R5, UR45 ;  /* 0x0000002d00057c02 */ /* 0x000fe20008000f00 */
[----:B------:R-:W-:Y:S02]  /*16ae0*/  WARPGROUP.DEPBAR.LE gsb0, 0x0 ;  /* 0x00008000000079c5 */ /* 0x000fe40000010000 */
[----:B------:R-:W-:Y:S01]  /*16af0*/  WARPGROUP.ARRIVE ;  /* 0x00000000000079c5 */ /* 0x000fe20000000000 */
[----:B01----:R-:W-:Y:S01]  /*16b00*/  MOV R4, UR44 ;  /* 0x0000002c00047c02 */ /* 0x003fe20008000f00 */
[----:B------:R-:W-:Y:S01]  /*16b10*/  VIADD R12, R0, 0x4 ;  /* 0x00000004000c7836 */ /* 0x000fe20000000000 */
[----:B------:R-:W-:Y:S01]  /*16b20*/  UMOV UR12, UR38 ;  /* 0x00000026000c7c82 */ /* 0x000fe20008000000 */
[----:B------:R-:W-:Y:S01]  /*16b30*/  IMAD.MOV.U32 R13, RZ, RZ, 0x40000040 ;  /* 0x40000040ff0d7424 */ /* 0x000fe200078e00ff */
[----:B------:R-:W-:-:S02]  /*16b40*/  UMOV UR13, UR39 ;  /* 0x00000027000d7c82 */ /* 0x000fc40008000000 */
[----:B------:R-:W-:Y:S01]  /*16b50*/  HGMMA.64x16x16.F32.BF16 R128, gdesc[UR16], R128, gsb0 ;  /* 0x00200000108079f0 */ /* 0x000fe20008001880 */
[----:B------:R-:W-:Y:S01]  /*16b60*/  UMOV UR44, UR42 ;  /* 0x0000002a002c7c82 */ /* 0x000fe20008000000 */
[----:B------:R-:W-:Y:S01]  /*16b70*/  UMOV UR45, UR43 ;  /* 0x0000002b002d7c82 */ /* 0x000fe20008000000 */
[----:B------:R-:W-:Y:S01]  /*16b80*/  UMOV UR8, UR38 ;  /* 0x0000002600087c82 */ /* 0x000fe20008000000 */
[----:B------:R-:W-:Y:S01]  /*16b90*/  UMOV UR9, UR39 ;  /* 0x0000002700097c82 */ /* 0x000fe20008000000 */
[----:B------:R-:W2:Y:S01]  /*16ba0*/  LDL.64 R20, [R1+0x38] ;  /* 0x0000380001147983 */ /* 0x000ea20000100a00 */
        /* <DEDUP_REMOVED lines=179> */
[----:B------:R-:W-:-:S09]  /*176e0*/  UMOV UR17, UR39 ;  /* 0x0000002700117c82 */ /* 0x000fd20008000000 */
        /* <DEDUP_REMOVED lines=152> */
[----:B------:R-:W-:Y:S01]  /*18070*/  R2UR UR45, R5 ;  /* 0x00000000052d72ca */ /* 0x000fe200000e0000 */
[----:B------:R-:W-:Y:S01]  /*18080*/  IMAD.MOV.U32 R5, RZ, RZ, 0x40000040 ;  /* 0x40000040ff057424 */ /* 0x000fe200078e00ff */
[----:B------:R-:W-:Y:S01]  /*18090*/  R2UR UR44, R4 ;  /* 0x00000000042c72ca */ /* 0x000fe200000e0000 */
[----:B------:R-:W-:-:S03]  /*180a0*/  VIADD R4, R0, 0x406 ;  /* 0x0000040600047836 */ /* 0x000fc60000000000 */
        /* <DEDUP_REMOVED lines=395> */
.L_x_4235:
[----:B------:R-:W-:Y:S01]  /*19960*/  SHF.L.U32 R0, R9, 0x1f, RZ ;  /* 0x0000001f09007819 */ /* 0x000fe200000006ff */
[----:B------:R-:W-:-:S04]  /*19970*/  IMAD R9, R10, 0x8, R16 ;  /* 0x000000080a097824 */ /* 0x000fc800078e0210 */
[----:B------:R0:W1:Y:S01]  /*19980*/  SYNCS.PHASECHK.TRANS64.TRYWAIT P2, [R9+URZ+0x36850], R0 ;  /* 0x03685000090075a7 */ /* 0x000062000804017f */
[----:B------:R-:W-:Y:S05]  /*19990*/  @!P0 BRA `(.L_x_4236) ;  /* 0x0000000000048947 */ /* 0x000fea0003800000 */
[----:B------:R-:W-:Y:S01]  /*199a0*/  BPT.TRAP 0x1 ;  /* 0x000000040000795c */ /* 0x000fe20000300000 */
.L_x_4236:
[----:B------:R-:W-:Y:S04]  /*199b0*/  BSSY B1, `(.L_x_4237) ;  /* 0x0000004000017945 */ /* 0x000fe80003800000 */
[----:B-1----:R-:W-:Y:S05]  /*199c0*/  @P2 BRA `(.L_x_4238) ;  /* 0x0000000000082947 */ /* 0x002fea0003800000 */
[----:B------:R-:W1:Y:S02]  /*199d0*/  SYNCS.PHASECHK.TRANS64.TRYWAIT P2, [R9+URZ+0x36850], R0 ;  /* 0x03685000090075a7 */ /* 0x000e64000804017f */
[----:B-1----:R-:W-:Y:S05]  /*199e0*/  @!P2 BRA `(.L_x_4239) ;  /* 0x000000d00084a947 */ /* 0x002fea0003800000 */
.L_x_4238:
[----:B------:R-:W-:Y:S05]  /*199f0*/  BSYNC B1 ;  /* 0x0000000000017941 */ /* 0x000fea0003800000 */
.L_x_4237:
[----:B01----:R-:W-:Y:S01]  /*19a00*/  VIADD R0, R16, 0x400 ;  /* 0x0000040010007836 */ /* 0x003fe20000000000 */
[----:B------:R-:W-:Y:S01]  /*19a10*/  WARPGROUP.ARRIVE ;  /* 0x00000000000079c5 */ /* 0x000fe20000000000 */
[----:B------:R-:W-:Y:S01]  /*19a20*/  IMAD.MOV.U32 R13, RZ, RZ, 0x40000040 ;  /* 0x40000040ff0d7424 */ /* 0x000fe200078e00ff */
[----:B------:R-:W-:Y:S01]  /*19a30*/  ULDC UR4, c[0x0][0x988] ;  /* 0x0002620000047ab9 */ /* 0x000fe20000000800 */
[----:B------:R-:W-:Y:S01]  /*19a40*/  IMAD.MOV.U32 R3, RZ, RZ, 0x40000040 ;  /* 0x40000040ff037424 */ /* 0x000fe200078e00ff */
[----:B------:R-:W-:Y:S01]  /*19a50*/  SHF.R.U32.HI R0, RZ, 0x4, R0 ;  /* 0x00000004ff007819 */ /* 0x000fe20000011600 */
[----:B------:R-:W-:Y:S01]  /*19a60*/  @!P1 VIADD R11, R11, 0x36840 ;  /* 0x000368400b0b9836 */ /* 0x000fe20000000000 */
[----:B------:R-:W-:Y:S01]  /*19a70*/  R2UR UR7, R13 ;  /* 0x000000000d0772ca */ /* 0x000fe200000e0000 */
[----:B------:R-:W-:Y:S01]  /*19a80*/  @!P1 VIADD R9, R9, 0x36860 ;  /* 0x0003686009099836 */ /* 0x000fe20000000000 */
[----:B------:R-:W-:Y:S02]  /*19a90*/  LOP3.LUT R0, R0, 0x3fff, RZ, 0xc0, !PT ;  /* 0x00003fff00007812 */ /* 0x000fe400078ec0ff */
[C---:B------:R-:W-:Y:S01]  /*19aa0*/  ISETP.GT.AND P2, PT, R6.reuse, RZ, PT ;  /* 0x000000ff0600720c */ /* 0x040fe20003f44270 */
[----:B------:R-:W-:Y:S01]  /*19ab0*/  VIADD R6, R6, 0xffffffff ;  /* 0xffffffff06067836 */ /* 0x000fe20000000000 */
[----:B------:R-:W-:-:S02]  /*19ac0*/  LOP3.LUT R0, R0, 0x3800000, RZ, 0xfc, !PT ;  /* 0x0380000000007812 */ /* 0x000fc400078efcff */
        /* <DEDUP_REMOVED lines=8> */
[----:B------:R-:W-:Y:S01]  /*19b50*/  HGMMA.64x192x16.F32.BF16 R24, R200, gdesc[UR4].tnspB, R24, gsb0 ;  /* 0x42e00004c8187df0 */ /* 0x000fe20008001818 */
        /* <DEDUP_REMOVED lines=32> */
[----:B------:R-:W-:-:S04]  /*19d60*/  IMAD.U32 R0, RZ, RZ, UR4 ;  /* 0x00000004ff007e24 */ /* 0x000fc8000f8e00ff */
[C---:B------:R-:W-:Y:S01]  /*19d70*/  FADD.FTZ R4, -R5.reuse, R8 ;  /* 0x0000000805047221 */ /* 0x040fe20000010100 */
[----:B------:R-:W-:-:S03]  /*19d80*/  FMUL.FTZ R13, R5, R0 ;  /* 0x00000000050d7220 */ /* 0x000fc60000410000 */
[-C--:B------:R-:W-:Y:S01]  /*19d90*/  FMUL.FTZ R4, R4, R0.reuse ;  /* 0x0000000004047220 */ /* 0x080fe20000410000 */
[-CC-:B------:R-:W-:Y:S01]  /*19da0*/  FFMA.FTZ R10, R161, R0.reuse, -R13.reuse ;  /* 0x00000000a10a7223 */ /* 0x180fe2000001080d */
[-CC-:B------:R-:W-:Y:S01]  /*19db0*/  FFMA.FTZ R21, R165, R0.reuse, -R13.reuse ;  /* 0x00000000a5157223 */ /* 0x180fe2000001080d */
[-CC-:B------:R-:W-:Y:S01]  /*19dc0*/  FFMA.FTZ R20, R157, R0.reuse, -R13.reuse ;  /* 0x000000009d147223 */ /* 0x180fe2000001080d */
[-CC-:B------:R-:W-:Y:S01]  /*19dd0*/  FFMA.FTZ R8, R149, R0.reuse, -R13.reuse ;  /* 0x0000000095087223 */ /* 0x180fe2000001080d */
[-CC-:B------:R-:W-:Y:S01]  /*19de0*/  FFMA.FTZ R120, R120, R0.reuse, -R13.reuse ;  /* 0x0000000078787223 */ /* 0x180fe2000001080d */
[-CC-:B------:R-:W-:Y:S01]  /*19df0*/  FFMA.FTZ R121, R121, R0.reuse, -R13.reuse ;  /* 0x0000000079797223 */ /* 0x180fe2000001080d */
[----:B------:R-:W-:Y:S01]  /*19e00*/  FFMA.FTZ R124, R124, R0, -R13 ;  /* 0x000000007c7c7223 */ /* 0x000fe2000001080d */
        /* <DEDUP_REMOVED lines=8> */
[-CC-:B------:R-:W-:Y:S01]  /*19e90*/  FFMA.FTZ R168, R169, R0.reuse, -R13.reuse ;  /* 0x00000000a9a87223 */ /* 0x180fe2000001080d */
[-CC-:B------:R-:W-:Y:S01]  /*19ea0*/  FFMA.FTZ R202, R172, R0.reuse, -R13.reuse ;  /* 0x00000000acca7223 */ /* 0x180fe2000001080d */
[----:B------:R-:W-:Y:S01]  /*19eb0*/  FFMA.FTZ R169, R173, R0, -R13 ;  /* 0x00000000ada97223 */ /* 0x000fe2000001080d */
[----:B------:R-:W-:Y:S01]  /*19ec0*/  MUFU.EX2 R121, R121 ;  /* 0x0000007900797308 */ /* 0x000fe20000000800 */
[----:B------:R-:W-:Y:S01]  /*19ed0*/  HGMMA.64x192x16.F32.BF16 R24, R196, gdesc[UR4].tnspB, R24, gsb0 ;  /* 0x42e00004c4187df0 */ /* 0x000fe20008001818 */
[----:B------:R-:W-:Y:S01]  /*19ee0*/  R2UR UR6, R2 ;  /* 0x00000000020672ca */ /* 0x000fe200000e0000 */
[----:B------:R-:W-:Y:S01]  /*19ef0*/  VIADD R2, R12, 0x180 ;  /* 0x000001800c027836 */ /* 0x000fe20000000000 */
[----:B------:R-:W-:Y:S01]  /*19f00*/  R2UR UR7, R3 ;  /* 0x00000000030772ca */ /* 0x000fe200000e0000 */
[----:B------:R-:W-:-:S03]  /*19f10*/  IMAD.MOV.U32 R3, RZ, RZ, 0x40000040 ;  /* 0x40000040ff037424 */ /* 0x000fc600078e00ff */
        /* <DEDUP_REMOVED lines=10> */
[----:B------:R-:W-:Y:S01]  /*19fc0*/  R2UR UR6, R2 ;  /* 0x00000000020672ca */ /* 0x000fe200000e0000 */
[----:B------:R-:W-:Y:S01]  /*19fd0*/  VIADD R2, R12, 0x200 ;  /* 0x000002000c027836 */ /* 0x000fe20000000000 */
[----:B------:R-:W-:Y:S01]  /*19fe0*/  R2UR UR7, R3 ;  /* 0x00000000030772ca */ /* 0x000fe200000e0000 */
[----:B------:R-:W-:Y:S01]  /*19ff0*/  IMAD.MOV.U32 R3, RZ, RZ, 0x40000040 ;  /* 0x40000040ff037424 */ /* 0x000fe200078e00ff */
[----:B------:R-:W-:Y:S08]  /*1a000*/  MUFU.EX2 R196, R196 ;  /* 0x000000c400c47308 */ /* 0x000ff00000000800 */
[----:B------:R-:W-:Y:S01]  /*1a010*/  MUFU.EX2 R198, R198 ;  /* 0x000000c600c67308 */ /* 0x000fe20000000800 */
[----:B------:R-:W-:-:S02]  /*1a020*/  WARPGROUP.DEPBAR.LE gsb0, 0x0 ;  /* 0x00008000000079c5 */ /* 0x000fc40000010000 */
[----:B------:R-:W-:Y:S01]  /*1a030*/  WARPGROUP.ARRIVE ;  /* 0x00000000000079c5 */ /* 0x000fe20000000000 */
[-CC-:B------:R-:W-:Y:S01]  /*1a040*/  FFMA.FTZ R192, R152, R0.reuse, -R13.reuse ;  /* 0x0000000098c07223 */ /* 0x180fe2000001080d */
[-CC-:B------:R-:W-:Y:S01]  /*1a050*/  FFMA.FTZ R152, R153, R0.reuse, -R13.reuse ;  /* 0x0000000099987223 */ /* 0x180fe2000001080d */
[----:B------:R-:W-:-:S03]  /*1a060*/  FFMA.FTZ R194, R156, R0, -R13 ;  /* 0x000000009cc27223 */ /* 0x000fc6000001080d */
[----:B------:R-:W-:Y:S01]  /*1a070*/  HGMMA.64x192x16.F32.BF16 R24, R188, gdesc[UR4].tnspB, R24, gsb0 ;  /* 0x42e00004bc187df0 */ /* 0x000fe20008001818 */
[----:B------:R-:W-:Y:S01]  /*1a080*/  R2UR UR6, R2 ;  /* 0x00000000020672ca */ /* 0x000fe200000e0000 */
[C---:B------:R-:W-:Y:S01]  /*1a090*/  VIADD R2, R12.reuse, 0x280 ;  /* 0x000002800c027836 */ /* 0x040fe20000000000 */
[----:B------:R-:W-:Y:S01]  /*1a0a0*/  R2UR UR7, R3 ;  /* 0x00000000030772ca */ /* 0x000fe200000e0000 */
[----:B------:R-:W-:Y:S01]  /*1a0b0*/  IMAD.MOV.U32 R3, RZ, RZ, 0x40000040 ;  /* 0x40000040ff037424 */ /* 0x000fe200078e00ff */
[----:B------:R-:W-:Y:S01]  /*1a0c0*/  MUFU.EX2 R192, R192 ;  /* 0x000000c000c07308 */ /* 0x000fe20000000800 */
[----:B------:R-:W-:-:S07]  /*1a0d0*/  VIADD R12, R12, 0x300 ;  /* 0x000003000c0c7836 */ /* 0x000fce0000000000 */
[----:B------:R-:W-:Y:S08]  /*1a0e0*/  MUFU.EX2 R152, R152 ;  /* 0x0000009800987308 */ /* 0x000ff00000000800 */
[----:B------:R-:W-:Y:S01]  /*1a0f0*/  MUFU.EX2 R194, R194 ;  /* 0x000000c200c27308 */ /* 0x000fe20000000800 */
[----:B------:R-:W-:Y:S02]  /*1a100*/  WARPGROUP.DEPBAR.LE gsb0, 0x0 ;  /* 0x00008000000079c5 */ /* 0x000fe40000010000 */
[----:B------:R-:W-:Y:S01]  /*1a110*/  WARPGROUP.ARRIVE ;  /* 0x00000000000079c5 */ /* 0x000fe20000000000 */
[-CC-:B------:R-:W-:Y:S01]  /*1a120*/  FFMA.FTZ R188, R144, R0.reuse, -R13.reuse ;  /* 0x0000000090bc7223 */ /* 0x180fe2000001080d */
[-CC-:B------:R-:W-:Y:S01]  /*1a130*/  FFMA.FTZ R144, R145, R0.reuse, -R13.reuse ;  /* 0x0000000091907223 */ /* 0x180fe2000001080d */
[----:B------:R-:W-:-:S03]  /*1a140*/  FFMA.FTZ R190, R148, R0, -R13 ;  /* 0x0000000094be7223 */ /* 0x000fc6000001080d */
[----:B------:R-:W-:Y:S01]  /*1a150*/  HGMMA.64x192x16.F32.BF16 R24, R184, gdesc[UR4].tnspB, R24, gsb0 ;  /* 0x42e00004b8187df0 */ /* 0x000fe20008001818 */
[----:B------:R-:W-:Y:S01]  /*1a160*/  R2UR UR6, R2 ;  /* 0x00000000020672ca */ /* 0x000fe200000e0000 */
[----:B------:R-:W-:Y:S01]  /*1a170*/  MUFU.EX2 R188, R188 ;  /* 0x000000bc00bc7308 */ /* 0x000fe20000000800 */
[----:B------:R-:W-:Y:S02]  /*1a180*/  FMNMX.FTZ R2, R170, R7, !PT ;  /* 0x00000007aa027209 */ /* 0x000fe40007810000 */
[----:B------:R-:W-:Y:S02]  /*1a190*/  R2UR UR7, R3 ;  /* 0x00000000030772ca */ /* 0x000fe400000e0000 */
[----:B------:R-:W-:-:S03]  /*1a1a0*/  FMNMX.FTZ R2, R171, R2, !PT ;  /* 0x00000002ab027209 */ /* 0x000fc60007810000 */
[----:B------:R-:W0:Y:S01]  /*1a1b0*/  MUFU.EX2 R3, R4 ;  /* 0x0000000400037308 */ /* 0x000e220000000800 */
[----:B------:R-:W-:-:S04]  /*1a1c0*/  FMNMX.FTZ R2, R174, R2, !PT ;  /* 0x00000002ae027209 */ /* 0x000fc80007810000 */
[----:B------:R-:W-:-:S03]  /*1a1d0*/  FMNMX.FTZ R2, R175, R2, !PT ;  /* 0x00000002af027209 */ /* 0x000fc60007810000 */
[----:B------:R-:W1:Y:S01]  /*1a1e0*/  MUFU.EX2 R144, R144 ;  /* 0x0000009000907308 */ /* 0x000e620000000800 */
[----:B------:R-:W-:-:S04]  /*1a1f0*/  FMNMX.FTZ R2, R162, R2, !PT ;  /* 0x00000002a2027209 */ /* 0x000fc80007810000 */
[----:B------:R-:W-:-:S03]  /*1a200*/  FMNMX.FTZ R2, R163, R2, !PT ;  /* 0x00000002a3027209 */ /* 0x000fc60007810000 */
[----:B------:R-:W2:Y:S01]  /*1a210*/  MUFU.EX2 R190, R190 ;  /* 0x000000be00be7308 */ /* 0x000ea20000000800 */
[----:B------:R-:W-:Y:S01]  /*1a220*/  FMNMX.FTZ R2, R166, R2, !PT ;  /* 0x00000002a6027209 */ /* 0x000fe20007810000 */
[----:B0-----:R-:W-:Y:S01]  /*1a230*/  FFMA.FTZ R15, R3, R15, R200 ;  /* 0x0000000f030f7223 */ /* 0x001fe200000100c8 */
[C---:B------:R-:W-:Y:S02]  /*1a240*/  F2FP.BF16.F32.PACK_AB R200, R168.reuse, R200 ;  /* 0x000000c8a8c8723e */ /* 0x040fe400000010ff */
[----:B------:R-:W-:Y:S01]  /*1a250*/  FMNMX.FTZ R2, R167, R2, !PT ;  /* 0x00000002a7027209 */ /* 0x000fe20007810000 */
[----:B------:R-:W-:-:S03]  /*1a260*/  FADD.FTZ R15, R168, R15 ;  /* 0x0000000fa80f7221 */ /* 0x000fc60000010000 */
[----:B------:R-:W-:Y:S01]  /*1a270*/  FMNMX.FTZ R2, R154, R2, !PT ;  /* 0x000000029a027209 */ /* 0x000fe20007810000 */
[----:B------:R-:W-:Y:S01]  /*1a280*/  FADD.FTZ R15, R202, R15 ;  /* 0x0000000fca0f7221 */ /* 0x000fe20000010000 */
[----:B------:R-:W-:Y:S02]  /*1a290*/  F2FP.BF16.F32.PACK_AB R202, R169, R202 ;  /* 0x000000caa9ca723e */ /* 0x000fe400000010ff */
[----:B------:R-:W-:Y:S01]  /*1a2a0*/  FMNMX.FTZ R2, R155, R2, !PT ;  /* 0x000000029b027209 */ /* 0x000fe20007810000 */
[----:B------:R-:W-:-:S03]  /*1a2b0*/  FADD.FTZ R15, R169, R15 ;  /* 0x0000000fa90f7221 */ /* 0x000fc60000010000 */
[----:B------:R-:W-:Y:S01]  /*1a2c0*/  FMNMX.FTZ R2, R158, R2, !PT ;  /* 0x000000029e027209 */ /* 0x000fe20007810000 */
[----:B------:R-:W-:Y:S01]  /*1a2d0*/  FADD.FTZ R15, R196, R15 ;  /* 0x0000000fc40f7221 */ /* 0x000fe20000010000 */
        /* <DEDUP_REMOVED lines=20> */
[C---:B-1----:R-:W-:Y:S02]  /*1a420*/  F2FP.BF16.F32.PACK_AB R188, R144.reuse, R188 ;  /* 0x000000bc90bc723e */ /* 0x042fe400000010ff */
[----:B------:R-:W-:Y:S01]  /*1a430*/  FMNMX.FTZ R2, R143, R2, !PT ;  /* 0x000000028f027209 */ /* 0x000fe20007810000 */
[----:B------:R-:W-:-:S03]  /*1a440*/  FADD.FTZ R15, R144, R15 ;  /* 0x0000000f900f7221 */ /* 0x000fc60000010000 */
[----:B------:R-:W-:Y:S01]  /*1a450*/  FMNMX.FTZ R2, R130, R2, !PT ;  /* 0x0000000282027209 */ /* 0x000fe20007810000 */
[----:B--2---:R-:W-:Y:S01]  /*1a460*/  FADD.FTZ R15, R190, R15 ;  /* 0x0000000fbe0f7221 */ /* 0x004fe20000010000 */
[C---:B------:R-:W-:Y:S02]  /*1a470*/  F2FP.BF16.F32.PACK_AB R190, R8.reuse, R190 ;  /* 0x000000be08be723e */ /* 0x040fe400000010ff */
[----:B------:R-:W-:Y:S01]  /*1a480*/  FMNMX.FTZ R2, R131, R2, !PT ;  /* 0x0000000283027209 */ /* 0x000fe20007810000 */
[----:B------:R-:W-:-:S03]  /*1a490*/  FADD.FTZ R15, R8, R15 ;  /* 0x0000000f080f7221 */ /* 0x000fc60000010000 */
        /* <DEDUP_REMOVED lines=10> */
[----:B------:R-:W-:-:S04]  /*1a540*/  FADD.FTZ R2, -R4, R7 ;  /* 0x0000000704027221 */ /* 0x000fc80000010100 */
[----:B------:R-:W-:-:S06]  /*1a550*/  FMUL.FTZ R2, R2, R0 ;  /* 0x0000000002027220 */ /* 0x000fcc0000410000 */
[----:B------:R-:W-:Y:S01]  /*1a560*/  MUFU.EX2 R2, R2 ;  /* 0x0000000200027308 */ /* 0x000fe20000000800 */
[----:B------:R-:W-:Y:S02]  /*1a570*/  WARPGROUP.DEPBAR.LE gsb0, 0x0 ;  /* 0x00008000000079c5 */ /* 0x000fe40000010000 */
[----:B------:R-:W-:Y:S01]  /*1a580*/  WARPGROUP.ARRIVE ;  /* 0x00000000000079c5 */ /* 0x000fe20000000000 */
[-CC-:B------:R-:W-:Y:S01]  /*1a590*/  FFMA.FTZ R184, R136, R0.reuse, -R13.reuse ;  /* 0x0000000088b87223 */ /* 0x180fe2000001080d */
[-CC-:B------:R-:W-:Y:S01]  /*1a5a0*/  FFMA.FTZ R136, R137, R0.reuse, -R13.reuse ;  /* 0x0000000089887223 */ /* 0x180fe2000001080d */
[-CC-:B------:R-:W-:Y:S01]  /*1a5b0*/  FFMA.FTZ R186, R140, R0.reuse, -R13.reuse ;  /* 0x000000008cba7223 */ /* 0x180fe2000001080d */
[----:B------:R-:W-:Y:S02]  /*1a5c0*/  FFMA.FTZ R137, R141, R0, -R13 ;  /* 0x000000008d897223 */ /* 0x000fe4000001080d */
[----:B------:R-:W-:Y:S01]  /*1a5d0*/  HGMMA.64x192x16.F32.BF16 R24, R180, gdesc[UR4].tnspB, R24, gsb0 ;  /* 0x42e00004b4187df0 */ /* 0x000fe20008001818 */
[----:B------:R-:W-:Y:S01]  /*1a5e0*/  R2UR UR6, R12 ;  /* 0x000000000c0672ca */ /* 0x000fe200000e0000 */
        /* <DEDUP_REMOVED lines=14> */
[-CC-:B------:R-:W-:Y:S01]  /*1a6d0*/  FFMA.FTZ R129, R133, R0.reuse, -R13.reuse ;  /* 0x0000000085817223 */ /* 0x180fe2000001080d */
[-C--:B------:R-:W-:Y:S01]  /*1a6e0*/  FFMA.FTZ R13, R125, R0.reuse, -R13 ;  /* 0x000000007d0d7223 */ /* 0x080fe2000001080d */
[----:B------:R-:W-:Y:S01]  /*1a6f0*/  WARPGROUP.ARRIVE ;  /* 0x00000000000079c5 */ /* 0x000fe20000000000 */
[-C--:B------:R-:W-:Y:S01]  /*1a700*/  FMUL.FTZ R125, R4, R0.reuse ;  /* 0x00000000047d7220 */ /* 0x080fe20000410000 */
[----:B------:R-:W-:Y:S03]  /*1a710*/  MUFU.EX2 R180, R180 ;  /* 0x000000b400b47308 */ /* 0x000fe60000000800 */
        /* <DEDUP_REMOVED lines=14> */
[----:B0-----:R-:W-:-:S02]  /*1a800*/  IMAD.MOV.U32 R13, RZ, RZ, 0x40000040 ;  /* 0x40000040ff0d7424 */ /* 0x001fc400078e00ff */
[-CC-:B------:R-:W-:Y:S01]  /*1a810*/  FFMA.FTZ R141, R159, R0.reuse, -R125.reuse ;  /* 0x000000009f8d7223 */ /* 0x180fe2000001087d */
[-CC-:B------:R-:W-:Y:S01]  /*1a820*/  FFMA.FTZ R189, R146, R0.reuse, -R125.reuse ;  /* 0x0000000092bd7223 */ /* 0x180fe2000001087d */
[-CC-:B------:R-:W-:Y:S01]  /*1a830*/  FFMA.FTZ R12, R147, R0.reuse, -R125.reuse ;  /* 0x00000000930c7223 */ /* 0x180fe2000001087d */
[-CC-:B------:R-:W-:Y:S01]  /*1a840*/  FFMA.FTZ R191, R150, R0.reuse, -R125.reuse ;  /* 0x0000000096bf7223 */ /* 0x180fe2000001087d */
[----:B------:R-:W-:Y:S01]  /*1a850*/  R2UR UR7, R13 ;  /* 0x000000000d0772ca */ /* 0x000fe200000e0000 */
[-CC-:B------:R-:W-:Y:S01]  /*1a860*/  FFMA.FTZ R151, R151, R0.reuse, -R125.reuse ;  /* 0x0000000097977223 */ /* 0x180fe2000001087d */
[----:B------:R-:W0:Y:S01]  /*1a870*/  MUFU.EX2 R132, R132 ;  /* 0x0000008400847308 */ /* 0x000e220000000800 */
[-C--:B------:R-:W-:Y:S01]  /*1a880*/  FFMA.FTZ R185, R138, R0.reuse, -R125 ;  /* 0x000000008ab97223 */ /* 0x080fe2000001087d */
[----:B------:R-:W-:Y:S01]  /*1a890*/  @!P1 PRMT R13, RZ, 0x654, R11 ;  /* 0x00000654ff0d9816 */ /* 0x000fe2000000000b */
[-CC-:B------:R-:W-:Y:S01]  /*1a8a0*/  FFMA.FTZ R139, R139, R0.reuse, -R125.reuse ;  /* 0x000000008b8b7223 */ /* 0x180fe2000001087d */
[-CC-:B------:R-:W-:Y:S01]  /*1a8b0*/  FFMA.FTZ R187, R142, R0.reuse, -R125.reuse ;  /* 0x000000008ebb7223 */ /* 0x180fe2000001087d */
[-CC-:B------:R-:W-:Y:S01]  /*1a8c0*/  FFMA.FTZ R183, R134, R0.reuse, -R125.reuse ;  /* 0x0000000086b77223 */ /* 0x180fe2000001087d */
[-CC-:B------:R-:W-:Y:S01]  /*1a8d0*/  FFMA.FTZ R135, R135, R0.reuse, -R125.reuse ;  /* 0x0000000087877223 */ /* 0x180fe2000001087d */
[----:B------:R-:W-:Y:S01]  /*1a8e0*/  FFMA.FTZ R122, R122, R0, -R125 ;  /* 0x000000007a7a7223 */ /* 0x000fe2000001087d */
[----:B------:R-:W2:Y:S01]  /*1a8f0*/  MUFU.EX2 R203, R203 ;  /* 0x000000cb00cb7308 */ /* 0x000ea20000000800 */
[----:B-1----:R-:W-:Y:S01]  /*1a900*/  FFMA.FTZ R14, R2, R14, R201 ;  /* 0x0000000e020e7223 */ /* 0x002fe200000100c9 */
[-C--:B------:R-:W-:Y:S01]  /*1a910*/  FFMA.FTZ R123, R123, R0.reuse, -R125 ;  /* 0x000000007b7b7223 */ /* 0x080fe2000001087d */
[----:B------:R-:W-:Y:S01]  /*1a920*/  HGMMA.64x192x16.F32.BF16 R24, R176, gdesc[UR4].tnspB, R24, gsb0 ;  /* 0x42e00004b0187df0 */ /* 0x000fe20008001818 */
[----:B------:R-:W-:Y:S01]  /*1a930*/  FADD.FTZ R15, R180, R15 ;  /* 0x0000000fb40f7221 */ /* 0x000fe20000010000 */
[----:B------:R-:W-:-:S03]  /*1a940*/  FFMA.FTZ R126, R126, R0, -R125 ;  /* 0x000000007e7e7223 */ /* 0x000fc6000001087d */
        /* <DEDUP_REMOVED lines=12> */
[----:B------:R-:W-:Y:S01]  /*1aa10*/  FFMA.FTZ R14, R131, R0, -R125 ;  /* 0x00000000830e7223 */ /* 0x000fe2000001087d */
[----:B------:R-:W-:-:S05]  /*1aa20*/  F2FP.BF16.F32.PACK_AB R197, R140, R197 ;  /* 0x000000c58cc5723e */ /* 0x000fca00000010ff */
        /* <DEDUP_REMOVED lines=19> */
[----:B------:R-:W-:-:S06]  /*1ab60*/  F2FP.BF16.F32.PACK_AB R189, R12, R189 ;  /* 0x000000bd0cbd723e */ /* 0x000fcc00000010ff */
[----:B------:R-:W0:Y:S01]  /*1ab70*/  MUFU.EX2 R185, R185 ;  /* 0x000000b900b97308 */ /* 0x000e220000000800 */
[----:B--2---:R-:W-:-:S07]  /*1ab80*/  FADD.FTZ R130, R191, R130 ;  /* 0x00000082bf827221 */ /* 0x004fce0000010000 */
[----:B------:R-:W-:Y:S01]  /*1ab90*/  MUFU.EX2 R187, R187 ;  /* 0x000000bb00bb7308 */ /* 0x000fe20000000800 */
[C---:B-1----:R-:W-:Y:S01]  /*1aba0*/  FADD.FTZ R130, R11.reuse, R130 ;  /* 0x000000820b827221 */ /* 0x042fe20000010000 */
[----:B------:R-:W-:-:S06]  /*1abb0*/  F2FP.BF16.F32.PACK_AB R191, R11, R191 ;  /* 0x000000bf0bbf723e */ /* 0x000fcc00000010ff */
[----:B------:R-:W-:Y:S01]  /*1abc0*/  MUFU.EX2 R181, R181 ;  /* 0x000000b500b57308 */ /* 0x000fe20000000800 */
[----:B0-----:R-:W-:-:S07]  /*1abd0*/  FADD.FTZ R130, R185, R130 ;  /* 0x00000082b9827221 */ /* 0x001fce0000010000 */
[----:B------:R-:W0:Y:S08]  /*1abe0*/  MUFU.EX2 R128, R128 ;  /* 0x0000008000807308 */ /* 0x000e300000000800 */
[----:B------:R-:W-:Y:S08]  /*1abf0*/  MUFU.EX2 R14, R14 ;  /* 0x0000000e000e7308 */ /* 0x000ff00000000800 */
[----:B------:R-:W1:Y:S01]  /*1ac00*/  MUFU.EX2 R182, R182 ;  /* 0x000000b600b67308 */ /* 0x000e620000000800 */
[C---:B0-----:R-:W-:Y:S01]  /*1ac10*/  FADD.FTZ R15, R128.reuse, R15 ;  /* 0x0000000f800f7221 */ /* 0x041fe20000010000 */
[----:B------:R-:W-:-:S06]  /*1ac20*/  F2FP.BF16.F32.PACK_AB R180, R128, R180 ;  /* 0x000000b480b4723e */ /* 0x000fcc00000010ff */
[----:B------:R-:W-:Y:S08]  /*1ac30*/  MUFU.EX2 R183, R183 ;  /* 0x000000b700b77308 */ /* 0x000ff00000000800 */
[----:B------:R-:W0:Y:S01]  /*1ac40*/  MUFU.EX2 R129, R129 ;  /* 0x0000008100817308 */ /* 0x000e220000000800 */
[----:B-1----:R-:W-:-:S07]  /*1ac50*/  FADD.FTZ R10, R182, R15 ;  /* 0x0000000fb60a7221 */ /* 0x002fce0000010000 */
[----:B------:R-:W-:Y:S08]  /*1ac60*/  MUFU.EX2 R135, R135 ;  /* 0x0000008700877308 */ /* 0x000ff00000000800 */
[----:B------:R-:W-:Y:S01]  /*1ac70*/  MUFU.EX2 R122, R122 ;  /* 0x0000007a007a7308 */ /* 0x000fe20000000800 */
[----:B0-----:R-:W-:-:S07]  /*1ac80*/  F2FP.BF16.F32.PACK_AB R182, R129, R182 ;  /* 0x000000b681b6723e */ /* 0x001fce00000010ff */
[----:B------:R-:W0:Y:S08]  /*1ac90*/  MUFU.EX2 R123, R123 ;  /* 0x0000007b007b7308 */ /* 0x000e300000000800 */
[----:B------:R-:W-:Y:S01]  /*1aca0*/  MUFU.EX2 R126, R126 ;  /* 0x0000007e007e7308 */ /* 0x000fe20000000800 */
[----:B------:R-:W-:Y:S02]  /*1acb0*/  WARPGROUP.DEPBAR.LE gsb0, 0x0 ;  /* 0x00008000000079c5 */ /* 0x000fe40000010000 */
[----:B------:R1:W-:Y:S01]  /*1acc0*/  @!P1 SYNCS.ARRIVE.TRANS64.RED.A1T0 RZ, [R13+URZ], RZ ;  /* 0x000000ff0dff99a7 */ /* 0x0003e2000810043f */
[----:B------:R-:W-:-:S02]  /*1acd0*/  F2FP.BF16.F32.PACK_AB R178, R7, R124 ;  /* 0x0000007c07b2723e */ /* 0x000fc400000010ff */
[----:B------:R-:W-:Y:S02]  /*1ace0*/  F2FP.BF16.F32.PACK_AB R176, R121, R120 ;  /* 0x0000007879b0723e */ /* 0x000fe400000010ff */
[----:B0-----:R-:W-:Y:S01]  /*1acf0*/  F2FP.BF16.F32.PACK_AB R177, R123, R122 ;  /* 0x0000007a7bb1723e */ /* 0x001fe200000010ff */
[----:B------:R0:W-:Y:S01]  /*1ad00*/  @!P1 SYNCS.ARRIVE.TRANS64.RED.A1T0 RZ, [R9+URZ], RZ ;  /* 0x000000ff09ff99a7 */ /* 0x0001e2000810043f */
[-CC-:B-1----:R-:W-:Y:S01]  /*1ad10*/  FFMA.FTZ R13, R143, R0.reuse, -R125.reuse ;  /* 0x000000008f0d7223 */ /* 0x182fe2000001087d */
[----:B------:R-:W-:-:S05]  /*1ad20*/  FFMA.FTZ R125, R127, R0, -R125 ;  /* 0x000000007f7d7223 */ /* 0x000fca000001087d */
[----:B------:R-:W-:Y:S08]  /*1ad30*/  MUFU.EX2 R13, R13 ;  /* 0x0000000d000d7308 */ /* 0x000ff00000000800 */
[----:B0-----:R-:W0:Y:S08]  /*1ad40*/  MUFU.EX2 R9, R139 ;  /* 0x0000008b00097308 */ /* 0x001e300000000800 */
[----:B------:R-:W1:Y:S01]  /*1ad50*/  MUFU.EX2 R125, R125 ;  /* 0x0000007d007d7308 */ /* 0x000e620000000800 */
[C---:B0-----:R-:W-:Y:S01]  /*1ad60*/  FADD.FTZ R130, R9.reuse, R130 ;  /* 0x0000008209827221 */ /* 0x041fe20000010000 */
[----:B------:R-:W-:Y:S01]  /*1ad70*/  F2FP.BF16.F32.PACK_AB R185, R9, R185 ;  /* 0x000000b909b9723e */ /* 0x000fe200000010ff */
[----:B------:R-:W-:-:S02]  /*1ad80*/  FADD.FTZ R9, R129, R10 ;  /* 0x0000000a81097221 */ /* 0x000fc40000010000 */
[----:B------:R-:W-:Y:S01]  /*1ad90*/  FADD.FTZ R130, R187, R130 ;  /* 0x00000082bb827221 */ /* 0x000fe20000010000 */
[----:B------:R-:W-:-:S03]  /*1ada0*/  F2FP.BF16.F32.PACK_AB R187, R13, R187 ;  /* 0x000000bb0dbb723e */ /* 0x000fc600000010ff */
[----:B------:R-:W-:Y:S01]  /*1adb0*/  FADD.FTZ R130, R13, R130 ;  /* 0x000000820d827221 */ /* 0x000fe20000010000 */
[----:B-1----:R-:W-:-:S03]  /*1adc0*/  F2FP.BF16.F32.PACK_AB R179, R125, R126 ;  /* 0x0000007e7db3723e */ /* 0x002fc600000010ff */
[----:B------:R-:W-:Y:S01]  /*1add0*/  FADD.FTZ R11, R181, R130 ;  /* 0x00000082b50b7221 */ /* 0x000fe20000010000 */
[----:B------:R-:W-:-:S03]  /*1ade0*/  F2FP.BF16.F32.PACK_AB R181, R14, R181 ;  /* 0x000000b50eb5723e */ /* 0x000fc600000010ff */
[----:B------:R-:W-:-:S04]  /*1adf0*/  FADD.FTZ R8, R14, R11 ;  /* 0x0000000b0e087221 */ /* 0x000fc80000010000 */
[----:B------:R-:W-:Y:S01]  /*1ae00*/  FADD.FTZ R8, R183, R8 ;  /* 0x00000008b7087221 */ /* 0x000fe20000010000 */
[----:B------:R-:W-:-:S03]  /*1ae10*/  F2FP.BF16.F32.PACK_AB R183, R135, R183 ;  /* 0x000000b787b7723e */ /* 0x000fc600000010ff */
[----:B------:R-:W-:Y:S01]  /*1ae20*/  FADD.FTZ R11, R135, R8 ;  /* 0x00000008870b7221 */ /* 0x000fe20000010000 */
[----:B------:R-:W-:-:S03]  /*1ae30*/  FADD.FTZ R8, R120, R9 ;  /* 0x0000000978087221 */ /* 0x000fc60000010000 */
[----:B------:R-:W-:Y:S01]  /*1ae40*/  FADD.FTZ R10, R122, R11 ;  /* 0x0000000b7a0a7221 */ /* 0x000fe20000010000 */
[----:B------:R-:W-:-:S03]  /*1ae50*/  FADD.FTZ R9, R121, R8 ;  /* 0x0000000879097221 */ /* 0x000fc60000010000 */
[----:B------:R-:W-:Y:S01]  /*1ae60*/  FADD.FTZ R11, R123, R10 ;  /* 0x0000000a7b0b7221 */ /* 0x000fe20000010000 */
[----:B------:R-:W-:Y:S01]  /*1ae70*/  FADD.FTZ R8, R124, R9 ;  /* 0x000000097c087221 */ /* 0x000fe20000010000 */
[----:B------:R-:W-:Y:S02]  /*1ae80*/  IMAD.MOV.U32 R9, RZ, RZ, R217 ;  /* 0x000000ffff097224 */ /* 0x000fe400078e00d9 */
[----:B------:R-:W-:Y:S01]  /*1ae90*/  FADD.FTZ R14, R126, R11 ;  /* 0x0000000b7e0e7221 */ /* 0x000fe20000010000 */
[----:B------:R-:W-:Y:S01]  /*1aea0*/  FADD.FTZ R15, R7, R8 ;  /* 0x00000008070f7221 */ /* 0x000fe20000010000 */
[----:B------:R-:W-:Y:S02]  /*1aeb0*/  IMAD.MOV.U32 R10, RZ, RZ, R215 ;  /* 0x000000ffff0a7224 */ /* 0x000fe400078e00d7 */
[----:B------:R-:W-:Y:S01]  /*1aec0*/  FADD.FTZ R14, R125, R14 ;  /* 0x0000000e7d0e7221 */ /* 0x000fe20000010000 */
[----:B------:R-:W-:Y:S02]  /*1aed0*/  IMAD.MOV.U32 R7, RZ, RZ, R4 ;  /* 0x000000ffff077224 */ /* 0x000fe400078e0004 */
[----:B------:R-:W-:Y:S01]  /*1aee0*/  IMAD.MOV.U32 R8, RZ, RZ, R5 ;  /* 0x000000ffff087224 */ /* 0x000fe200078e0005 */
[----:B------:R-:W-:Y:S06]  /*1aef0*/  @P2 BRA `(.L_x_4240) ;  /* 0xffffffb000c02947 */ /* 0x000fec000383ffff */
.L_x_4229:
[----:B------:R-:W-:Y:S05]  /*1af00*/  BSYNC B0 ;  /* 0x0000000000007941 */ /* 0x000fea0003800000 */
.L_x_4228:
        /* <DEDUP_REMOVED lines=99> */
.L_x_4241:
[----:B------:R-:W-:Y:S01]  /*1b540*/  IMAD R6, R215, 0x8, R16 ;  /* 0x00000008d7067824 */ /* 0x000fe200078e0210 */
[----:B------:R-:W-:-:S04]  /*1b550*/  SHF.L.U32 R3, R217, 0x1f, RZ ;  /* 0x0000001fd9037819 */ /* 0x000fc800000006ff */
[----:B------:R0:W1:Y:S01]  /*1b560*/  SYNCS.PHASECHK.TRANS64.TRYWAIT P2, [R6+URZ+0x36850], R3 ;  /* 0x03685003060075a7 */ /* 0x000062000804017f */
[----:B------:R-:W-:Y:S05]  /*1b570*/  @!P0 BRA `(.L_x_4242) ;  /* 0x0000000000048947 */ /* 0x000fea0003800000 */
[----:B------:R-:W-:Y:S01]  /*1b580*/  BPT.TRAP 0x1 ;  /* 0x000000040000795c */ /* 0x000fe20000300000 */
.L_x_4242:
        /* <DEDUP_REMOVED lines=9> */
.L_x_4244:
[----:B------:R-:W-:Y:S05]  /*1b620*/  BSYNC B0 ;  /* 0x0000000000007941 */ /* 0x000fea0003800000 */
.L_x_4243:
[----:B------:R-:W-:Y:S01]  /*1b630*/  IMAD.MOV.U32 R2, RZ, RZ, R7 ;  /* 0x000000ffff027224 */ /* 0x000fe200078e0007 */
[----:B------:R-:W-:Y:S01]  /*1b640*/  WARPGROUP.ARRIVE ;  /* 0x00000000000079c5 */ /* 0x000fe20000000000 */
[----:B01----:R-:W-:Y:S02]  /*1b650*/  IMAD.MOV.U32 R3, RZ, RZ, 0x40000040 ;  /* 0x40000040ff037424 */ /* 0x003fe400078e00ff */
[----:B------:R-:W-:Y:S01]  /*1b660*/  @!P1 VIADD R12, R6, 0x36860 ;  /* 0x00036860060c9836 */ /* 0x000fe20000000000 */
[----:B------:R-:W-:Y:S01]  /*1b670*/  R2UR UR6, R2 ;  /* 0x00000000020672ca */ /* 0x000fe200000e0000 */
[----:B------:R-:W-:Y:S01]  /*1b680*/  VIADD R2, R7, 0x80 ;  /* 0x0000008007027836 */ /* 0x000fe20000000000 */
[----:B------:R-:W-:Y:S01]  /*1b690*/  R2UR UR7, R3 ;  /* 0x00000000030772ca */ /* 0x000fe200000e0000 */
[----:B------:R-:W-:Y:S01]  /*1b6a0*/  IMAD.MOV.U32 R3, RZ, RZ, 0x40000040 ;  /* 0x40000040ff037424 */ /* 0x000fe200078e00ff */
[----:B------:R-:W-:Y:S01]  /*1b6b0*/  @!P1 PRMT R12, RZ, 0x654, R12 ;  /* 0x00000654ff0c9816 */ /* 0x000fe2000000000c */
[----:B------:R-:W-:-:S02]  /*1b6c0*/  IMAD.MOV.U32 R6, RZ, RZ, RZ ;  /* 0x000000ffff067224 */ /* 0x000fc400078e00ff */
[----:B------:R-:W-:Y:S02]  /*1b6d0*/  VIADD R215, R215, 0x1 ;  /* 0x00000001d7d77836 */ /* 0x000fe40000000000 */
[----:B------:R-:W-:-:S03]  /*1b6e0*/  VIADD R228, R228, 0x1 ;  /* 0x00000001e4e47836 */ /* 0x000fc60000000000 */
[----:B------:R-:W-:-:S03]  /*1b6f0*/  ISETP.NE.AND P2, PT, R215, 0x2, PT ;  /* 0x00000002d700780c */ /* 0x000fc60003f45270 */
[----:B------:R-:W-:Y:S01]  /*1b700*/  HGMMA.64x192x16.F32.BF16 R24, R200, gdesc[UR4].tnspB, R24, gsb0 ;  /* 0x42e00004c8187df0 */ /* 0x000fe20008001818 */
[----:B------:R-:W-:Y:S01]  /*1b710*/  R2UR UR6, R2 ;  /* 0x00000000020672ca */ /* 0x000fe200000e0000 */
[----:B------:R-:W-:Y:S01]  /*1b720*/  VIADD R2, R7, 0x100 ;  /* 0x0000010007027836 */ /* 0x000fe20000000000 */
[----:B------:R-:W-:Y:S01]  /*1b730*/  R2UR UR7, R3 ;  /* 0x00000000030772ca */ /* 0x000fe200000e0000 */
[----:B------:R-:W-:Y:S01]  /*1b740*/  IMAD.MOV.U32 R3, RZ, RZ, 0x40000040 ;  /* 0x40000040ff037424 */ /* 0x000fe200078e00ff */
[----:B------:R-:W-:Y:S01]  /*1b750*/  SEL R215, R215, RZ, P2 ;  /* 0x000000ffd7d77207 */ /* 0x000fe20001000000 */
        /* <DEDUP_REMOVED lines=40> */
[----:B------:R-:W-:Y:S01]  /*1b9e0*/  SEL R2, RZ, 0x1, P2 ;  /* 0x00000001ff027807 */ /* 0x000fe20001000000 */
[----:B------:R-:W-:Y:S02]  /*1b9f0*/  IMAD.MOV.U32 R3, RZ, RZ, -0x800000 ;  /* 0xff800000ff037424 */ /* 0x000fe400078e00ff */
[----:B-1----:R-:W-:Y:S01]  /*1ba00*/  FADD.FTZ R16, R8, R7 ;  /* 0x0000000708107221 */ /* 0x002fe20000010000 */
        /* <DEDUP_REMOVED lines=117> */
.L_x_4171:
        /* <DEDUP_REMOVED lines=55> */
[----:B------:R-:W-:Y:S01]  /*1c4d0*/  F2FP.BF16.F32.PACK_AB R115, R119, R118 ;  /* 0x000000767773723e */ /* 0x000fe200000010ff */
[----:B------:R-:W-:Y:S01]  /*1c4e0*/  BAR.SYNC.DEFER_BLOCKING 0x1, 0x100 ;  /* 0x0044000000007b1d */ /* 0x000fe20000010000 */
[----:B--2---:R-:W-:-:S03]  /*1c4f0*/  IMAD.WIDE R26, R6, 0x2, R4 ;  /* 0x00000002061a7825 */ /* 0x004fc600078e0204 */
[C---:B------:R-:W-:Y:S02]  /*1c500*/  IADD3 R145, P6, R26.reuse, 0x60, RZ ;  /* 0x000000601a917810 */ /* 0x040fe40007fde0ff */
[C---:B------:R-:W-:Y:S02]  /*1c510*/  LOP3.LUT R7, R26.reuse, 0x380, RZ, 0xc0, !PT ;  /* 0x000003801a077812 */ /* 0x040fe400078ec0ff */
[C---:B------:R-:W-:Y:S01]  /*1c520*/  IADD3 R141, P2, R26.reuse, 0x20, RZ ;  /* 0x000000201a8d7810 */ /* 0x040fe20007f5e0ff */
[--C-:B------:R-:W-:Y:S01]  /*1c530*/  IMAD.X R13, RZ, RZ, R27.reuse, P6 ;  /* 0x000000ffff0d7224 */ /* 0x100fe200030e061b */
[C---:B------:R-:W-:Y:S02]  /*1c540*/  IADD3 R143, P1, R26.reuse, 0x40, RZ ;  /* 0x000000401a8f7810 */ /* 0x040fe40007f3e0ff */
[C---:B------:R-:W-:Y:S01]  /*1c550*/  IADD3 R147, P5, R26.reuse, 0x4000, RZ ;  /* 0x000040001a937810 */ /* 0x040fe20007fbe0ff */
[--C-:B------:R-:W-:Y:S01]  /*1c560*/  IMAD.X R9, RZ, RZ, R27.reuse, P2 ;  /* 0x000000ffff097224 */ /* 0x100fe200010e061b */
[----:B------:R-:W-:Y:S01]  /*1c570*/  LOP3.LUT R12, R145, 0x380, RZ, 0xc0, !PT ;  /* 0x00000380910c7812 */ /* 0x000fe200078ec0ff */
[--C-:B------:R-:W-:Y:S01]  /*1c580*/  IMAD.X R11, RZ, RZ, R27.reuse, P1 ;  /* 0x000000ffff0b7224 */ /* 0x100fe200008e061b */
[----:B------:R-:W-:Y:S01]  /*1c590*/  SHF.R.U64 R7, R7, 0x3, RZ ;  /* 0x0000000307077819 */ /* 0x000fe200000012ff */
        /* <DEDUP_REMOVED lines=19> */
[----:B------:R-:W-:Y:S02]  /*1c6d0*/  LOP3.LUT R12, R12, R145, RZ, 0x3c, !PT ;  /* 0x000000910c0c7212 */ /* 0x000fe400078e3cff */
[----:B------:R-:W-:Y:S02]  /*1c6e0*/  SHF.R.U64 R8, R8, 0x3, RZ ;  /* 0x0000000308087819 */ /* 0x000fe400000012ff */
[----:B------:R-:W-:Y:S02]  /*1c6f0*/  LOP3.LUT R145, R34, 0x380, RZ, 0xc0, !PT ;  /* 0x0000038022917812 */ /* 0x000fe400078ec0ff */
[----:B------:R-:W-:Y:S02]  /*1c700*/  MOV R86, R26 ;  /* 0x0000001a00567202 */ /* 0x000fe40000000f00 */
[----:B------:R-:W-:-:S02]  /*1c710*/  SHF.R.U64 R10, R10, 0x3, RZ ;  /* 0x000000030a0a7819 */ /* 0x000fc400000012ff */
[----:B------:R-:W-:Y:S02]  /*1c720*/  LOP3.LUT R27, R6, 0x380, RZ, 0xc0, !PT ;  /* 0x00000380061b7812 */ /* 0x000fe400078ec0ff */
[----:B------:R-:W-:Y:S02]  /*1c730*/  LOP3.LUT R14, R147, 0x380, RZ, 0xc0, !PT ;  /* 0x00000380930e7812 */ /* 0x000fe400078ec0ff */
[----:B------:R-:W-:Y:S02]  /*1c740*/  LOP3.LUT R8, R8, R141, RZ, 0x3c, !PT ;  /* 0x0000008d08087212 */ /* 0x000fe400078e3cff */
[----:B------:R-:W-:Y:S02]  /*1c750*/  SHF.R.U64 R145, R145, 0x3, RZ ;  /* 0x0000000391917819 */ /* 0x000fe400000012ff */
[----:B------:R-:W-:Y:S02]  /*1c760*/  F2FP.BF16.F32.PACK_AB R26, R29, R28 ;  /* 0x0000001c1d1a723e */ /* 0x000fe400000010ff */
[----:B------:R-:W-:-:S02]  /*1c770*/  LOP3.LUT R10, R10, R143, RZ, 0x3c, !PT ;  /* 0x0000008f0a0a7212 */ /* 0x000fc400078e3cff */
[----:B------:R-:W-:Y:S02]  /*1c780*/  LOP3.LUT R141, R20, 0x380, RZ, 0xc0, !PT ;  /* 0x00000380148d7812 */ /* 0x000fe400078ec0ff */
[----:B------:R-:W-:Y:S02]  /*1c790*/  SHF.R.U64 R29, R27, 0x3, RZ ;  /* 0x000000031b1d7819 */ /* 0x000fe400000012ff */
[----:B------:R-:W-:Y:S02]  /*1c7a0*/  LOP3.LUT R143, R30, 0x380, RZ, 0xc0, !PT ;  /* 0x000003801e8f7812 */ /* 0x000fe400078ec0ff */
[----:B------:R-:W-:Y:S02]  /*1c7b0*/  SHF.R.U64 R14, R14, 0x3, RZ ;  /* 0x000000030e0e7819 */ /* 0x000fe400000012ff */
[----:B------:R-:W-:Y:S02]  /*1c7c0*/  LOP3.LUT R34, R145, R34, RZ, 0x3c, !PT ;  /* 0x0000002291227212 */ /* 0x000fe400078e3cff */
[----:B------:R-:W-:-:S02]  /*1c7d0*/  SHF.R.U64 R141, R141, 0x3, RZ ;  /* 0x000000038d8d7819 */ /* 0x000fc400000012ff */
[----:B------:R-:W-:Y:S02]  /*1c7e0*/  LOP3.LUT R42, R29, R6, RZ, 0x3c, !PT ;  /* 0x000000061d2a7212 */ /* 0x000fe400078e3cff */
[----:B------:R-:W-:Y:S02]  /*1c7f0*/  SHF.R.U64 R143, R143, 0x3, RZ ;  /* 0x000000038f8f7819 */ /* 0x000fe400000012ff */
[----:B------:R-:W-:Y:S02]  /*1c800*/  MOV R11, R10 ;  /* 0x0000000a000b7202 */ /* 0x000fe40000000f00 */
[----:B------:R-:W-:Y:S02]  /*1c810*/  LOP3.LUT R14, R14, R147, RZ, 0x3c, !PT ;  /* 0x000000930e0e7212 */ /* 0x000fe400078e3cff */
[----:B------:R-:W-:Y:S02]  /*1c820*/  F2FP.BF16.F32.PACK_AB R27, R138, R123 ;  /* 0x0000007b8a1b723e */ /* 0x000fe400000010ff */
[----:B------:R-:W-:-:S02]  /*1c830*/  MOV R28, R8 ;  /* 0x00000008001c7202 */ /* 0x000fc40000000f00 */
[----:B------:R-:W-:Y:S01]  /*1c840*/  MOV R10, R34 ;  /* 0x00000022000a7202 */ /* 0x000fe20000000f00 */
[----:B------:R-:W-:Y:S01]  /*1c850*/  STSM.16.M88.4 [R86], R24 ;  /* 0x0000001856007844 */ /* 0x000fe20000000200 */
[----:B------:R-:W-:Y:S02]  /*1c860*/  LOP3.LUT R147, R38, 0x380, RZ, 0xc0, !PT ;  /* 0x0000038026937812 */ /* 0x000fe400078ec0ff */
[----:B------:R-:W-:Y:S02]  /*1c870*/  LOP3.LUT R20, R141, R20, RZ, 0x3c, !PT ;  /* 0x000000148d147212 */ /* 0x000fe400078e3cff */
[----:B------:R-:W-:Y:S02]  /*1c880*/  MOV R8, R42 ;  /* 0x0000002a00087202 */ /* 0x000fe40000000f00 */
[----:B------:R-:W-:Y:S02]  /*1c890*/  F2FP.BF16.F32.PACK_AB R34, R37, R36 ;  /* 0x000000242522723e */ /* 0x000fe400000010ff */
[----:B------:R-:W-:-:S02]  /*1c8a0*/  F2FP.BF16.F32.PACK_AB R35, R136, R121 ;  /* 0x000000798823723e */ /* 0x000fc400000010ff */
[----:B------:R-:W-:Y:S02]  /*1c8b0*/  LOP3.LUT R30, R143, R30, RZ, 0x3c, !PT ;  /* 0x0000001e8f1e7212 */ /* 0x000fe400078e3cff */
[----:B------:R-:W-:Y:S01]  /*1c8c0*/  F2FP.BF16.F32.PACK_AB R42, R45, R44 ;  /* 0x0000002c2d2a723e */ /* 0x000fe200000010ff */
[----:B------:R-:W-:Y:S01]  /*1c8d0*/  STSM.16.M88.4 [R28], R32 ;  /* 0x000000201c007844 */ /* 0x000fe20000000200 */
[----:B------:R-:W-:Y:S02]  /*1c8e0*/  F2FP.BF16.F32.PACK_AB R43, R130, R0 ;  /* 0x00000000822b723e */ /* 0x000fe400000010ff */
[----:B------:R-:W-:Y:S01]  /*1c8f0*/  LOP3.LUT R139, R46, 0x380, RZ, 0xc0, !PT ;  /* 0x000003802e8b7812 */ /* 0x000fe200078ec0ff */
[----:B------:R-:W2:Y:S01]  /*1c900*/  LDC R0, c[0x0][0xbe8] ;  /* 0x0002fa00ff007b82 */ /* 0x000ea20000000800 */
[----:B------:R-:W-:Y:S01]  /*1c910*/  MOV R12, R12 ;  /* 0x0000000c000c7202 */ /* 0x000fe20000000f00 */
[----:B------:R-:W-:Y:S01]  /*1c920*/  STSM.16.M88.4 [R11], R40 ;  /* 0x000000280b007844 */ /* 0x000fe20000000200 */
[----:B------:R-:W-:-:S02]  /*1c930*/  LOP3.LUT R141, R78, 0x380, RZ, 0xc0, !PT ;  /* 0x000003804e8d7812 */ /* 0x000fc400078ec0ff */
[----:B------:R-:W-:Y:S01]  /*1c940*/  MOV R14, R14 ;  /* 0x0000000e000e7202 */ /* 0x000fe20000000f00 */
[----:B------:R-:W-:Y:S01]  /*1c950*/  STSM.16.M88.4 [R12], R48 ;  /* 0x000000300c007844 */ /* 0x000fe20000000200 */
[----:B------:R-:W-:Y:S02]  /*1c960*/  SHF.R.U64 R147, R147, 0x3, RZ ;  /* 0x0000000393937819 */ /* 0x000fe400000012ff */
[----:B------:R-:W-:Y:S01]  /*1c970*/  MOV R20, R20 ;  /* 0x0000001400147202 */ /* 0x000fe20000000f00 */
[----:B------:R-:W-:Y:S01]  /*1c980*/  STSM.16.M88.4 [R14], R56 ;  /* 0x000000380e007844 */ /* 0x000fe20000000200 */
[----:B------:R-:W-:Y:S02]  /*1c990*/  MOV R30, R30 ;  /* 0x0000001e001e7202 */ /* 0x000fe40000000f00 */
[----:B------:R-:W-:Y:S01]  /*1c9a0*/  SHF.R.U64 R139, R139, 0x3, RZ ;  /* 0x000000038b8b7819 */ /* 0x000fe200000012ff */
[----:B------:R3:W-:Y:S01]  /*1c9b0*/  STSM.16.M88.4 [R20], R64 ;  /* 0x0000004014007844 */ /* 0x0007e20000000200 */
[----:B------:R-:W-:-:S02]  /*1c9c0*/  SHF.R.U64 R141, R141, 0x3, RZ ;  /* 0x000000038d8d7819 */ /* 0x000fc400000012ff */
[----:B------:R-:W-:Y:S01]  /*1c9d0*/  LOP3.LUT R38, R147, R38, RZ, 0x3c, !PT ;  /* 0x0000002693267212 */ /* 0x000fe200078e3cff */
[----:B------:R-:W-:Y:S01]  /*1c9e0*/  STSM.16.M88.4 [R30], R72 ;  /* 0x000000481e007844 */ /* 0x000fe20000000200 */
[----:B------:R-:W-:Y:S02]  /*1c9f0*/  LOP3.LUT R46, R139, R46, RZ, 0x3c, !PT ;  /* 0x0000002e8b2e7212 */ /* 0x000fe400078e3cff */
[----:B------:R-:W-:Y:S01]  /*1ca00*/  LOP3.LUT R6, R141, R78, RZ, 0x3c, !PT ;  /* 0x0000004e8d067212 */ /* 0x000fe200078e3cff */
[----:B------:R4:W-:Y:S01]  /*1ca10*/  STSM.16.M88.4 [R10], R80 ;  /* 0x000000500a007844 */ /* 0x0009e20000000200 */
[----:B------:R-:W-:Y:S02]  /*1ca20*/  MOV R38, R38 ;  /* 0x0000002600267202 */ /* 0x000fe40000000f00 */
[----:B------:R-:W-:Y:S02]  /*1ca30*/  ISETP.NE.U32.AND P0, PT, RZ, UR4, PT ;  /* 0x00000004ff007c0c */ /* 0x000fe4000bf05070 */
[----:B------:R-:W-:Y:S01]  /*1ca40*/  MOV R46, R46 ;  /* 0x0000002e002e7202 */ /* 0x000fe20000000f00 */
[----:B------:R-:W-:Y:S01]  /*1ca50*/  STSM.16.M88.4 [R38], R88 ;  /* 0x0000005826007844 */ /* 0x000fe20000000200 */
[----:B------:R-:W-:Y:S01]  /*1ca60*/  MOV R9, R6 ;  /* 0x0000000600097202 */ /* 0x000fe20000000f00 */
[----:B---3--:R-:W-:Y:S01]  /*1ca70*/  IMAD.MOV.U32 R20, RZ, RZ, RZ ;  /* 0x000000ffff147224 */ /* 0x008fe200078e00ff */
[----:B------:R-:W-:Y:S01]  /*1ca80*/  ISETP.NE.AND.EX P0, PT, RZ, UR5, PT, P0 ;  /* 0x00000005ff007c0c */ /* 0x000fe2000bf05300 */
[----:B------:R3:W-:Y:S04]  /*1ca90*/  STSM.16.M88.4 [R8], R96 ;  /* 0x0000006008007844 */ /* 0x0007e80000000200 */
[----:B------:R0:W-:Y:S01]  /*1caa0*/  STSM.16.M88.4 [R46], R104 ;  /* 0x000000682e007844 */ /* 0x0001e20000000200 */
[----:B----4-:R-:W-:-:S03]  /*1cab0*/  IADD3 R10, P1, R225, UR4, RZ ;  /* 0x00000004e10a7c10 */ /* 0x010fc6000ff3e0ff */
[----:B------:R0:W-:Y:S01]  /*1cac0*/  STSM.16.M88.4 [R9], R112 ;  /* 0x0000007009007844 */ /* 0x0001e20000000200 */
[----:B------:R-:W-:Y:S01]  /*1cad0*/  IADD3.X R11, R226, UR5, RZ, P1, !PT ;  /* 0x00000005e20b7c10 */ /* 0x000fe20008ffe4ff */
[----:B------:R-:W-:Y:S01]  /*1cae0*/  ULDC.64 UR4, c[0x0][0xc08] ;  /* 0x0003020000047ab9 */ /* 0x000fe20000000a00 */
[----:B------:R-:W-:Y:S01]  /*1caf0*/  BAR.SYNC.DEFER_BLOCKING 0x1, 0x100 ;  /* 0x0044000000007b1d */ /* 0x000fe20000010000 */
[----:B------:R-:W-:-:S04]  /*1cb00*/  ISETP.NE.U32.AND P2, PT, RZ, UR4, PT ;  /* 0x00000004ff007c0c */ /* 0x000fc8000bf45070 */
[----:B------:R-:W-:-:S13]  /*1cb10*/  ISETP.NE.AND.EX P2, PT, RZ, UR5, PT, P2 ;  /* 0x00000005ff007c0c */ /* 0x000fda000bf45320 */
[----:B------:R-:W-:Y:S01]  /*1cb20*/  @P2 IADD3 R6, P3, R225, UR4, RZ ;  /* 0x00000004e1062c10 */ /* 0x000fe2000ff7e0ff */
[----:B------:R-:W-:Y:S02]  /*1cb30*/  ULDC UR4, c[0x0][0xa88] ;  /* 0x0002a20000047ab9 */ /* 0x000fe40000000800 */
[----:B------:R-:W-:Y:S01]  /*1cb40*/  IMAD.U32 R61, RZ, RZ, UR4 ;  /* 0x00000004ff3d7e24 */ /* 0x000fe2000f8e00ff */
[----:B------:R-:W-:Y:S01]  /*1cb50*/  @P2 IADD3.X R7, R226, UR5, RZ, P3, !PT ;  /* 0x00000005e2072c10 */ /* 0x000fe20009ffe4ff */
[----:B------:R0:W5:Y:S01]  /*1cb60*/  @P0 LDG.E R20, desc[UR60][R10.64] ;  /* 0x0000003c0a140981 */ /* 0x000162000c1e1900 */
[----:B--2---:R-:W-:-:S03]  /*1cb70*/  ISETP.NE.AND P1, PT, R0, 0x1, PT ;  /* 0x000000010000780c */ /* 0x004fc60003f25270 */
[----:B------:R0:W5:Y:S10]  /*1cb80*/  @P2 LDG.E R61, desc[UR60][R6.64] ;  /* 0x0000003c063d2981 */ /* 0x000174000c1e1900 */
[----:B---3--:R-:W2:Y:S08]  /*1cb90*/  @P1 LDC R8, c[0x0][0xbec] ;  /* 0x0002fb00ff081b82 */ /* 0x008eb00000000800 */
[----:B------:R-:W3:Y:S01]  /*1cba0*/  @P1 LDC R15, c[0x0][0xbf0] ;  /* 0x0002fc00ff0f1b82 */ /* 0x000ee20000000800 */
[----:B0-----:R-:W-:Y:S05]  /*1cbb0*/  @P2 BRA `(.L_x_4248) ;  /* 0x0000000000102947 */ /* 0x001fea0003800000 */
[----:B------:R-:W-:Y:S05]  /*1cbc0*/  @!P0 BRA `(.L_x_4248) ;  /* 0x00000000000c8947 */ /* 0x000fea0003800000 */
[----:B------:R-:W4:Y:S04]  /*1cbd0*/  LDG.E R6, desc[UR60][R10.64] ;  /* 0x0000003c0a067981 */ /* 0x000f28000c1e1900 */
[----:B-----5:R-:W4:Y:S02]  /*1cbe0*/  LDG.E R61, desc[UR60][R10.64+0x4] ;  /* 0x0000043c0a3d7981 */ /* 0x020f24000c1e1900 */
[----:B----4-:R-:W-:-:S07]  /*1cbf0*/  IMAD.IADD R61, R61, 0x1, -R6 ;  /* 0x000000013d3d7824 */ /* 0x010fce00078e0a06 */
.L_x_4248:
[----:B------:R-:W4:Y:S01]  /*1cc00*/  LDL R6, [R1+0x94] ;  /* 0x0000940001067983 */ /* 0x000f220000100800 */
[----:B------:R-:W-:Y:S01]  /*1cc10*/  SHF.R.S32.HI R60, RZ, 0x1f, R224 ;  /* 0x0000001fff3c7819 */ /* 0x000fe200000114e0 */
[----:B------:R-:W-:Y:S02]  /*1cc20*/  ULDC.64 UR4, c[0x0][0xb90] ;  /* 0x0002e40000047ab9 */ /* 0x000fe40000000a00 */
[----:B------:R-:W3:Y:S01]  /*1cc30*/  LDL R26, [R1+0x8c] ;  /* 0x00008c00011a7983 */ /* 0x000ee20000100800 */
[----:B-----5:R-:W-:Y:S01]  /*1cc40*/  SHF.R.S32.HI R21, RZ, 0x1f, R20 ;  /* 0x0000001fff157819 */ /* 0x020fe20000011414 */
[----:B------:R-:W-:Y:S01]  /*1cc50*/  IMAD R7, R60, UR4, RZ ;  /* 0x000000043c077c24 */ /* 0x000fe2000f8e02ff */
[----:B------:R-:W-:Y:S01]  /*1cc60*/  SEL R232, R232, RZ, !P0 ;  /* 0x000000ffe8e87207 */ /* 0x000fe20004000000 */
[----:B------:R-:W-:Y:S01]  /*1cc70*/  IMAD R11, R231, 0x40, R219 ;  /* 0x00000040e70b7824 */ /* 0x000fe200078e02db */
[----:B------:R-:W-:Y:S01]  /*1cc80*/  SEL R227, R227, RZ, !P0 ;  /* 0x000000ffe3e37207 */ /* 0x000fe20004000000 */
[----:B------:R-:W-:Y:S01]  /*1cc90*/  IMAD R13, R224, UR5, R7 ;  /* 0x00000005e00d7c24 */ /* 0x000fe2000f8e0207 */
[----:B------:R-:W0:Y:S01]  /*1cca0*/  @P1 LDC R65, c[0x0][0xbec] ;  /* 0x0002fb00ff411b82 */ /* 0x000e220000000800 */
[----:B------:R-:W-:-:S04]  /*1ccb0*/  IMAD.WIDE R4, R11, 0x2, R4 ;  /* 0x000000020b047825 */ /* 0x000fc800078e0204 */
[----:B------:R-:W-:Y:S01]  /*1ccc0*/  IMAD R61, R61, R0, RZ ;  /* 0x000000003d3d7224 */ /* 0x000fe200078e02ff */
[C---:B------:R-:W-:Y:S02]  /*1ccd0*/  IADD3 R29, P4, R4.reuse, 0x4000, RZ ;  /* 0x00004000041d7810 */ /* 0x040fe40007f9e0ff */
[----:B------:R-:W1:Y:S01]  /*1cce0*/  @P1 LDC R67, c[0x0][0xbf0] ;  /* 0x0002fc00ff431b82 */ /* 0x000e620000000800 */
[----:B------:R-:W-:Y:S02]  /*1ccf0*/  IADD3 R37, P3, R4, 0x6000, RZ ;  /* 0x0000600004257810 */ /* 0x000fe40007f7e0ff */
        /* <DEDUP_REMOVED lines=18> */
[----:B----4-:R-:W-:-:S04]  /*1ce20*/  IMAD R25, R230, 0x80, R6 ;  /* 0x00000080e6197824 */ /* 0x010fc800078e0206 */
[----:B--2---:R-:W-:-:S04]  /*1ce30*/  @P1 IMAD.HI.U32 R8, R25, R8, RZ ;  /* 0x0000000819081227 */ /* 0x004fc800078e00ff */
[----:B------:R-:W-:Y:S01]  /*1ce40*/  IMAD.MOV.U32 R9, RZ, RZ, R25 ;  /* 0x000000ffff097224 */ /* 0x000fe200078e0019 */
[----:B---3--:R-:W-:Y:S01]  /*1ce50*/  @P1 SHF.R.U32.HI R9, RZ, R15, R8 ;  /* 0x0000000fff091219 */ /* 0x008fe20000011608 */
[----:B------:R-:W-:Y:S01]  /*1ce60*/  IMAD.WIDE.U32 R6, R224, UR4, R20 ;  /* 0x00000004e0067c25 */ /* 0x000fe2000f8e0014 */
[----:B------:R-:W-:-:S03]  /*1ce70*/  ULDC.64 UR4, c[0x0][0xb98] ;  /* 0x0002e60000047ab9 */ /* 0x000fc60000000a00 */
[----:B------:R-:W-:Y:S02]  /*1ce80*/  IMAD.IADD R7, R7, 0x1, R13 ;  /* 0x0000000107077824 */ /* 0x000fe400078e020d */
[----:B------:R-:W-:Y:S02]  /*1ce90*/  IMAD.MOV R13, RZ, RZ, -R9 ;  /* 0x000000ffff0d7224 */ /* 0x000fe400078e0a09 */
[----:B------:R-:W-:Y:S02]  /*1cea0*/  IMAD R8, R232, UR4, RZ ;  /* 0x00000004e8087c24 */ /* 0x000fe4000f8e02ff */
        /* <DEDUP_REMOVED lines=8> */
[----:B------:R-:W-:Y:S01]  /*1cf30*/  IMAD R10, R8, UR4, RZ ;  /* 0x00000004080a7c24 */ /* 0x000fe2000f8e02ff */
[----:B------:R-:W-:Y:S01]  /*1cf40*/  IADD3 R9, P2, R4, 0x1000, RZ ;  /* 0x0000100004097810 */ /* 0x000fe20007f5e0ff */
[----:B------:R-:W-:-:S04]  /*1cf50*/  IMAD.WIDE.U32 R6, R11, UR4, R6 ;  /* 0x000000040b067c25 */ /* 0x000fc8000f8e0006 */
[----:B------:R-:W-:Y:S01]  /*1cf60*/  IMAD R15, R11, UR5, R10 ;  /* 0x000000050b0f7c24 */ /* 0x000fe2000f8e020a */
[----:B------:R-:W-:Y:S01]  /*1cf70*/  ULDC.64 UR4, c[0x0][0xb50] ;  /* 0x0002d40000047ab9 */ /* 0x000fe20000000a00 */
[----:B------:R-:W-:Y:S02]  /*1cf80*/  LOP3.LUT R8, R9, 0x380, RZ, 0xc0, !PT ;  /* 0x0000038009087812 */ /* 0x000fe400078ec0ff */
[----:B------:R-:W-:Y:S01]  /*1cf90*/  IMAD.IADD R7, R7, 0x1, R15 ;  /* 0x0000000107077824 */ /* 0x000fe200078e020f */
[----:B------:R-:W-:Y:S02]  /*1cfa0*/  LEA R10, P0, R6, UR4, 0x2 ;  /* 0x00000004060a7c11 */ /* 0x000fe4000f8010ff */
[----:B------:R-:W-:Y:S02]  /*1cfb0*/  SHF.R.U64 R8, R8, 0x3, RZ ;  /* 0x0000000308087819 */ /* 0x000fe400000012ff */
[----:B------:R-:W-:Y:S01]  /*1cfc0*/  LEA.HI.X R14, R6, UR5, R7, 0x2, P0 ;  /* 0x00000005060e7c11 */ /* 0x000fe200080f1407 */
[----:B------:R-:W-:Y:S01]  /*1cfd0*/  SHFL.IDX PT, R50, R10, RZ, 0x1c1f ;  /* 0x001c1fff0a327589 */ /* 0x000fe200000e0000 */
[----:B------:R-:W-:Y:S01]  /*1cfe0*/  IADD3 R33, P0, R4, 0x5000, RZ ;  /* 0x0000500004217810 */ /* 0x000fe20007f1e0ff */
[----:B------:R-:W-:Y:S01]  /*1cff0*/  IMAD R26, R230, 0x80, R26 ;  /* 0x00000080e61a7824 */ /* 0x000fe200078e021a */
[----:B------:R-:W-:Y:S01]  /*1d000*/  LOP3.LUT R8, R8, R9, RZ, 0x3c, !PT ;  /* 0x0000000908087212 */ /* 0x000fe200078e3cff */
[----:B------:R-:W-:Y:S01]  /*1d010*/  IMAD.X R9, RZ, RZ, R5, P2 ;  /* 0x000000ffff097224 */ /* 0x000fe200010e0605 */
[----:B------:R-:W-:Y:S01]  /*1d020*/  LOP3.LUT R32, R33, 0x380, RZ, 0xc0, !PT ;  /* 0x0000038021207812 */ /* 0x000fe200078ec0ff */
[----:B------:R-:W-:Y:S01]  /*1d030*/  SHFL.IDX PT, R54, R10, 0x1, 0x1c1f ;  /* 0x003c1f000a367f89 */ /* 0x000fe200000e0000 */
[----:B------:R-:W-:Y:S01]  /*1d040*/  IADD3 R41, P2, R4, 0x7000, RZ ;  /* 0x0000700004297810 */ /* 0x000fe20007f5e0ff */
[----:B------:R-:W-:Y:S01]  /*1d050*/  ULDC.64 UR4, c[0x0][0xaa0] ;  /* 0x0002a80000047ab9 */ /* 0x000fe20000000a00 */
[----:B------:R-:W-:Y:S01]  /*1d060*/  SHF.R.U64 R32, R32, 0x3, RZ ;  /* 0x0000000320207819 */ /* 0x000fe200000012ff */
[----:B------:R-:W2:Y:S01]  /*1d070*/  SHFL.IDX PT, R51, R14, RZ, 0x1c1f ;  /* 0x001c1fff0e337589 */ /* 0x000ea200000e0000 */
[----:B------:R-:W-:-:S02]  /*1d080*/  LOP3.LUT R40, R41, 0x380, RZ, 0xc0, !PT ;  /* 0x0000038029287812 */ /* 0x000fc400078ec0ff */
[----:B------:R-:W-:Y:S01]  /*1d090*/  LOP3.LUT R32, R32, R33, RZ, 0x3c, !PT ;  /* 0x0000002120207212 */ /* 0x000fe200078e3cff */
[----:B------:R-:W3:Y:S01]  /*1d0a0*/  SHFL.IDX PT, R55, R14, 0x1, 0x1c1f ;  /* 0x003c1f000e377f89 */ /* 0x000ee200000e0000 */
[----:B------:R-:W-:Y:S01]  /*1d0b0*/  SHF.R.U64 R40, R40, 0x3, RZ ;  /* 0x0000000328287819 */ /* 0x000fe200000012ff */
[--C-:B------:R-:W-:Y:S01]  /*1d0c0*/  IMAD.X R33, RZ, RZ, R5.reuse, P0 ;  /* 0x000000ffff217224 */ /* 0x100fe200000e0605 */
[----:B------:R-:W-:Y:S02]  /*1d0d0*/  LOP3.LUT P0, RZ, R236, 0x3, RZ, 0xc0, !PT ;  /* 0x00000003ecff7812 */ /* 0x000fe4000780c0ff */
[----:B------:R-:W-:Y:S01]  /*1d0e0*/  LOP3.LUT R40, R40, R41, RZ, 0x3c, !PT ;  /* 0x0000002928287212 */ /* 0x000fe200078e3cff */
[----:B------:R-:W-:Y:S01]  /*1d0f0*/  IMAD.X R41, RZ, RZ, R5, P2 ;  /* 0x000000ffff297224 */ /* 0x000fe200010e0605 */
[C---:B------:R-:W-:Y:S01]  /*1d100*/  ISETP.GE.OR P2, PT, R26.reuse, R61, P0 ;  /* 0x0000003d1a00720c */ /* 0x040fe20000746670 */
[----:B------:R-:W-:-:S05]  /*1d110*/  VIADD R6, R26, 0x8 ;  /* 0x000000081a067836 */ /* 0x000fca0000000000 */
[----:B------:R-:W-:Y:S02]  /*1d120*/  ISETP.GE.OR P0, PT, R6, R61, P0 ;  /* 0x0000003d0600720c */ /* 0x000fe40000706670 */
[C---:B------:R-:W-:Y:S02]  /*1d130*/  IADD3 R13, P6, R4.reuse, 0x2000, RZ ;  /* 0x00002000040d7810 */ /* 0x040fe40007fde0ff */
[----:B------:R-:W-:-:S03]  /*1d140*/  IADD3 R25, P5, R4, 0x3000, RZ ;  /* 0x0000300004197810 */ /* 0x000fc60007fbe0ff */
[----:B--2---:R2:W-:Y:S01]  /*1d150*/  @!P2 ST.E desc[UR60][R50.64], R3 ;  /* 0x000000033200a985 */ /* 0x0045e2000c10193c */
[----:B------:R-:W-:Y:S02]  /*1d160*/  LOP3.LUT R12, R13, 0x380, RZ, 0xc0, !PT ;  /* 0x000003800d0c7812 */ /* 0x000fe400078ec0ff */
[----:B------:R-:W-:-:S03]  /*1d170*/  LOP3.LUT R24, R25, 0x380, RZ, 0xc0, !PT ;  /* 0x0000038019187812 */ /* 0x000fc600078ec0ff */
[----:B---3--:R3:W-:Y:S01]  /*1d180*/  @!P0 ST.E desc[UR60][R54.64], R2 ;  /* 0x0000000236008985 */ /* 0x0087e2000c10193c */
[----:B--2---:R-:W-:Y:S01]  /*1d190*/  IMAD R3, R21, UR4, RZ ;  /* 0x0000000415037c24 */ /* 0x004fe2000f8e02ff */
[----:B------:R-:W-:Y:S02]  /*1d1a0*/  SHF.R.U64 R12, R12, 0x3, RZ ;  /* 0x000000030c0c7819 */ /* 0x000fe400000012ff */
[----:B------:R-:W5:Y:S01]  /*1d1b0*/  LD.E.128 R28, desc[UR60][R28.64] ;  /* 0x0000003c1c1c7980 */ /* 0x000f62000c101d00 */
[C---:B------:R-:W-:Y:S02]  /*1d1c0*/  IMAD R21, R20.reuse, UR5, R3 ;  /* 0x0000000514157c24 */ /* 0x040fe4000f8e0203 */
[----:B---3--:R-:W-:Y:S01]  /*1d1d0*/  IMAD.WIDE.U32 R2, R20, UR4, RZ ;  /* 0x0000000414027c25 */ /* 0x008fe2000f8e00ff */
[----:B------:R-:W-:Y:S01]  /*1d1e0*/  SHF.R.U64 R24, R24, 0x3, RZ ;  /* 0x0000000318187819 */ /* 0x000fe200000012ff */
[----:B------:R-:W-:Y:S01]  /*1d1f0*/  ULDC.64 UR4, c[0x0][0xae8] ;  /* 0x0002ba0000047ab9 */ /* 0x000fe20000000a00 */
[C---:B------:R-:W-:Y:S01]  /*1d200*/  IADD3 R7, P3, R4.reuse, 0xb000, RZ ;  /* 0x0000b00004077810 */ /* 0x040fe20007f7e0ff */
[----:B------:R-:W-:Y:S01]  /*1d210*/  IMAD.IADD R3, R3, 0x1, R21 ;  /* 0x0000000103037824 */ /* 0x000fe200078e0215 */
[----:B------:R-:W-:Y:S01]  /*1d220*/  LOP3.LUT R11, R4, 0x380, RZ, 0xc0, !PT ;  /* 0x00000380040b7812 */ /* 0x000fe200078ec0ff */
[----:B------:R-:W-:Y:S01]  /*1d230*/  IMAD R21, R223, 0x20, R231 ;  /* 0x00000020df157824 */ /* 0x000fe200078e02e7 */
[----:B------:R-:W-:Y:S01]  /*1d240*/  LOP3.LUT R12, R12, R13, RZ, 0x3c, !PT ;  /* 0x0000000d0c0c7212 */ /* 0x000fe200078e3cff */
[----:B------:R-:W-:Y:S01]  /*1d250*/  IMAD R63, R60, UR4, RZ ;  /* 0x000000043c3f7c24 */ /* 0x000fe2000f8e02ff */
[----:B------:R-:W-:Y:S01]  /*1d260*/  LOP3.LUT R24, R24, R25, RZ, 0x3c, !PT ;  /* 0x0000001918187212 */ /* 0x000fe200078e3cff */
[--C-:B------:R-:W-:Y:S01]  /*1d270*/  IMAD.X R13, RZ, RZ, R5.reuse, P6 ;  /* 0x000000ffff0d7224 */ /* 0x100fe200030e0605 */
[C---:B------:R-:W-:Y:S01]  /*1d280*/  IADD3 R45, P6, R4.reuse, 0x8000, RZ ;  /* 0x00008000042d7810 */ /* 0x040fe20007fde0ff */
[----:B------:R-:W-:Y:S01]  /*1d290*/  IMAD.X R25, RZ, RZ, R5, P5 ;  /* 0x000000ffff197224 */ /* 0x000fe200028e0605 */
[----:B------:R-:W-:Y:S01]  /*1d2a0*/  IADD3 R49, P5, R4, 0x9000, RZ ;  /* 0x0000900004317810 */ /* 0x000fe20007fbe0ff */
[----:B------:R-:W-:Y:S01]  /*1d2b0*/  IMAD R60, R230, 0x80, R21 ;  /* 0x00000080e63c7824 */ /* 0x000fe200078e0215 */
[----:B------:R-:W-:Y:S01]  /*1d2c0*/  LOP3.LUT R44, R45, 0x380, RZ, 0xc0, !PT ;  /* 0x000003802d2c7812 */ /* 0x000fe200078ec0ff */
[----:B------:R-:W-:Y:S01]  /*1d2d0*/  IMAD R63, R224, UR5, R63 ;  /* 0x00000005e03f7c24 */ /* 0x000fe2000f8e023f */
[----:B------:R-:W-:Y:S01]  /*1d2e0*/  LOP3.LUT R48, R49, 0x380, RZ, 0xc0, !PT ;  /* 0x0000038031307812 */ /* 0x000fe200078ec0ff */
[----:B0-----:R-:W-:Y:S01]  /*1d2f0*/  @P1 IMAD.HI.U32 R20, R60, R65, RZ ;  /* 0x000000413c141227 */ /* 0x001fe200078e00ff */
[----:B------:R-:W-:Y:S01]  /*1d300*/  LOP3.LUT R6, R7, 0x380, RZ, 0xc0, !PT ;  /* 0x0000038007067812 */ /* 0x000fe200078ec0ff */
[----:B------:R-:W5:Y:S02]  /*1d310*/  LD.E.128 R12, desc[UR60][R12.64] ;  /* 0x0000003c0c0c7980 */ /* 0x000f64000c101d00 */
[----:B------:R-:W-:Y:S01]  /*1d320*/  IMAD.WIDE.U32 R2, R224, UR4, R2 ;  /* 0x00000004e0027c25 */ /* 0x000fe2000f8e0002 */
[----:B------:R-:W-:Y:S01]  /*1d330*/  ULDC.64 UR4, c[0x0][0xaf0] ;  /* 0x0002bc0000047ab9 */ /* 0x000fe20000000a00 */
[----:B------:R-:W-:Y:S01]  /*1d340*/  SHF.R.U64 R44, R44, 0x3, RZ ;  /* 0x000000032c2c7819 */ /* 0x000fe200000012ff */
[----:B------:R-:W5:Y:S01]  /*1d350*/  LD.E.128 R24, desc[UR60][R24.64] ;  /* 0x0000003c18187980 */ /* 0x000f62000c101d00 */
[----:B------:R-:W-:Y:S01]  /*1d360*/  IMAD.MOV.U32 R21, RZ, RZ, R60 ;  /* 0x000000ffff157224 */ /* 0x000fe200078e003c */
[----:B------:R-:W-:Y:S01]  /*1d370*/  SHF.R.U64 R48, R48, 0x3, RZ ;  /* 0x0000000330307819 */ /* 0x000fe200000012ff */
[----:B------:R-:W-:Y:S01]  /*1d380*/  IMAD.IADD R3, R3, 0x1, R63 ;  /* 0x0000000103037824 */ /* 0x000fe200078e023f */
[----:B-1----:R-:W-:Y:S01]  /*1d390*/  @P1 SHF.R.U32.HI R21, RZ, R67, R20 ;  /* 0x00000043ff151219 */ /* 0x002fe20000011614 */
[----:B------:R-:W-:Y:S01]  /*1d3a0*/  IMAD R232, R232, UR4, RZ ;  /* 0x00000004e8e87c24 */ /* 0x000fe2000f8e02ff */
[----:B------:R-:W-:Y:S01]  /*1d3b0*/  SHF.R.U64 R11, R11, 0x3, RZ ;  /* 0x000000030b0b7819 */ /* 0x000fe200000012ff */
[----:B------:R-:W5:Y:S01]  /*1d3c0*/  LD.E.128 R32, desc[UR60][R32.64] ;  /* 0x0000003c20207980 */ /* 0x000f62000c101d00 */
[----:B------:R-:W-:Y:S01]  /*1d3d0*/  SHF.R.U64 R6, R6, 0x3, RZ ;  /* 0x0000000306067819 */ /* 0x000fe200000012ff */
[C---:B------:R-:W-:Y:S01]  /*1d3e0*/  IMAD R63, R227.reuse, UR5, R232 ;  /* 0x00000005e33f7c24 */ /* 0x040fe2000f8e02e8 */
[----:B------:R-:W-:Y:S01]  /*1d3f0*/  LOP3.LUT R44, R44, R45, RZ, 0x3c, !PT ;  /* 0x0000002d2c2c7212 */ /* 0x000fe200078e3cff */
[----:B------:R-:W-:Y:S01]  /*1d400*/  IMAD.WIDE.U32 R2, R227, UR4, R2 ;  /* 0x00000004e3027c25 */ /* 0x000fe2000f8e0002 */
[----:B------:R-:W-:Y:S01]  /*1d410*/  LOP3.LUT R48, R48, R49, RZ, 0x3c, !PT ;  /* 0x0000003130307212 */ /* 0x000fe200078e3cff */
[----:B------:R-:W-:Y:S01]  /*1d420*/  ULDC.64 UR4, c[0x0][0xae0] ;  /* 0x0002b80000047ab9 */ /* 0x000fe20000000a00 */
[----:B------:R-:W-:Y:S01]  /*1d430*/  LOP3.LUT R4, R11, R4, RZ, 0x3c, !PT ;  /* 0x000000040b047212 */ /* 0x000fe200078e3cff */
[--C-:B------:R-:W-:Y:S01]  /*1d440*/  IMAD.X R45, RZ, RZ, R5.reuse, P6 ;  /* 0x000000ffff2d7224 */ /* 0x100fe200030e0605 */
[----:B------:R-:W-:Y:S01]  /*1d450*/  LOP3.LUT R56, R6, R7, RZ, 0x3c, !PT ;  /* 0x0000000706387212 */ /* 0x000fe200078e3cff */
[----:B------:R-:W-:Y:S01]  /*1d460*/  IMAD.X R49, RZ, RZ, R5, P5 ;  /* 0x000000ffff317224 */ /* 0x000fe200028e0605 */
[----:B------:R-:W-:Y:S01]  /*1d470*/  SHF.R.S32.HI R20, RZ, 0x1f, R21 ;  /* 0x0000001fff147819 */ /* 0x000fe20000011415 */
[----:B------:R-:W-:Y:S01]  /*1d480*/  IMAD.X R57, RZ, RZ, R5, P3 ;  /* 0x000000ffff397224 */ /* 0x000fe200018e0605 */
[----:B------:R-:W5:Y:S01]  /*1d490*/  LD.E.128 R8, desc[UR60][R8.64] ;  /* 0x0000003c08087980 */ /* 0x000f62000c101d00 */
[----:B------:R-:W-:-:S02]  /*1d4a0*/  IMAD.MOV R65, RZ, RZ, -R21 ;  /* 0x000000ffff417224 */ /* 0x000fc400078e0a15 */
[----:B------:R-:W-:Y:S01]  /*1d4b0*/  IMAD.IADD R3, R3, 0x1, R63 ;  /* 0x0000000103037824 */ /* 0x000fe200078e023f */
[----:B------:R-:W5:Y:S01]  /*1d4c0*/  LD.E.128 R4, desc[UR60][R4.64] ;  /* 0x0000003c04047980 */ /* 0x000f62000c101d00 */
[----:B------:R-:W-:Y:S02]  /*1d4d0*/  IMAD R63, R0, R65, R60 ;  /* 0x00000041003f7224 */ /* 0x000fe400078e023c */
[----:B------:R-:W-:Y:S01]  /*1d4e0*/  IMAD R20, R20, UR4, RZ ;  /* 0x0000000414147c24 */ /* 0x000fe2000f8e02ff */
[----:B------:R-:W5:Y:S04]  /*1d4f0*/  LD.E.128 R36, desc[UR60][R36.64] ;  /* 0x0000003c24247980 */ /* 0x000f68000c101d00 */
[----:B------:R-:W5:Y:S01]  /*1d500*/  LD.E.128 R40, desc[UR60][R40.64] ;  /* 0x0000003c28287980 */ /* 0x000f62000c101d00 */
[----:B------:R-:W-:-:S03]  /*1d510*/  SHF.R.S32.HI R0, RZ, 0x1f, R63 ;  /* 0x0000001fff007819 */ /* 0x000fc6000001143f */
[----:B------:R-:W5:Y:S04]  /*1d520*/  LD.E.128 R44, desc[UR60][R44.64] ;  /* 0x0000003c2c2c7980 */ /* 0x000f68000c101d00 */
[----:B------:R-:W5:Y:S04]  /*1d530*/  LD.E.128 R48, desc[UR60][R48.64] ;  /* 0x0000003c30307980 */ /* 0x000f68000c101d00 */
[----:B------:R-:W5:Y:S04]  /*1d540*/  LD.E.128 R52, desc[UR60][R52.64] ;  /* 0x0000003c34347980 */ /* 0x000f68000c101d00 */
[----:B------:R-:W5:Y:S01]  /*1d550*/  LD.E.128 R56, desc[UR60][R56.64] ;  /* 0x0000003c38387980 */ /* 0x000f62000c101d00 */
[C---:B------:R-:W-:Y:S01]  /*1d560*/  IMAD R65, R21.reuse, UR5, R20 ;  /* 0x0000000515417c24 */ /* 0x040fe2000f8e0214 */
[----:B------:R-:W-:Y:S01]  /*1d570*/  @!PT LDS RZ, [RZ] ;  /* 0x00000000fffff984 */ /* 0x000fe20000000800 */
[----:B------:R-:W-:Y:S01]  /*1d580*/  @!PT LDS RZ, [RZ] ;  /* 0x00000000fffff984 */ /* 0x000fe20000000800 */
[----:B------:R-:W-:Y:S01]  /*1d590*/  @!PT LDS RZ, [RZ] ;  /* 0x00000000fffff984 */ /* 0x000fe20000000800 */
[----:B------:R-:W-:Y:S01]  /*1d5a0*/  @!PT LDS RZ, [RZ] ;  /* 0x00000000fffff984 */ /* 0x000fe20000000800 */
[----:B------:R0:W-:Y:S06]  /*1d5b0*/  MEMBAR.ALL.CTA ;  /* 0x0000000000007992 */ /* 0x0001ec0000008000 */
[----:B0-----:R-:W0:Y:S01]  /*1d5c0*/  FENCE.VIEW.ASYNC.S ;  /* 0x00000000000073c6 */ /* 0x001e220000000000 */
[----:B------:R-:W-:Y:S01]  /*1d5d0*/  IMAD.WIDE.U32 R2, R21, UR4, R2 ;  /* 0x0000000415027c25 */ /* 0x000fe2000f8e0002 */
[----:B------:R-:W-:-:S03]  /*1d5e0*/  ULDC.64 UR4, c[0x0][0xad8] ;  /* 0x0002b60000047ab9 */ /* 0x000fc60000000a00 */
[----:B------:R-:W-:Y:S02]  /*1d5f0*/  IMAD.IADD R3, R3, 0x1, R65 ;  /* 0x0000000103037824 */ /* 0x000fe400078e0241 */
[----:B------:R-:W-:Y:S02]  /*1d600*/  IMAD R20, R0, UR4, RZ ;  /* 0x0000000400147c24 */ /* 0x000fe4000f8e02ff */
[----:B------:R-:W-:Y:S02]  /*1d610*/  VIADD R0, R66, 0x20 ;  /* 0x0000002042007836 */ /* 0x000fe40000000000 */
[C---:B------:R-:W-:Y:S02]  /*1d620*/  IMAD R21, R63.reuse, UR5, R20 ;  /* 0x000000053f157c24 */ /* 0x040fe4000f8e0214 */
[----:B------:R-:W-:Y:S01]  /*1d630*/  IMAD.WIDE.U32 R2, R63, UR4, R2 ;  /* 0x000000043f027c25 */ /* 0x000fe2000f8e0002 */
[-C--:B------:R-:W-:Y:S01]  /*1d640*/  ISETP.GE.AND P1, PT, R0, R61.reuse, PT ;  /* 0x0000003d0000720c */ /* 0x080fe20003f26270 */
[----:B------:R-:W-:Y:S01]  /*1d650*/  ULDC.64 UR4, c[0x0][0xa80] ;  /* 0x0002a00000047ab9 */ /* 0x000fe20000000a00 */
[----:B------:R-:W-:Y:S01]  /*1d660*/  ISETP.GE.AND P2, PT, R66, R61, PT ;  /* 0x0000003d4200720c */ /* 0x000fe20003f46270 */
[----:B------:R-:W-:Y:S01]  /*1d670*/  VIADD R0, R16, 0x36820 ;  /* 0x0003682010007836 */ /* 0x000fe20000000000 */
[----:B------:R-:W-:Y:S01]  /*1d680*/  LEA R60, P3, R2, UR4, 0x1 ;  /* 0x00000004023c7c11 */ /* 0x000fe2000f8608ff */
[----:B------:R-:W-:-:S03]  /*1d690*/  IMAD.IADD R3, R3, 0x1, R21 ;  /* 0x0000000103037824 */ /* 0x000fc600078e0215 */
[----:B------:R-:W-:Y:S02]  /*1d6a0*/  PRMT R0, RZ, 0x654, R0 ;  /* 0x00000654ff007816 */ /* 0x000fe40000000000 */
[----:B------:R-:W-:Y:S01]  /*1d6b0*/  LEA.HI.X R64, R2, UR5, R3, 0x1, P3 ;  /* 0x0000000502407c11 */ /* 0x000fe200098f0c03 */
[----:B------:R-:W-:Y:S01]  /*1d6c0*/  VIADD R20, R66, 0x40 ;  /* 0x0000004042147836 */ /* 0x000fe20000000000 */
[----:B0-----:R0:W-:Y:S01]  /*1d6d0*/  SYNCS.ARRIVE.TRANS64.RED.A1T0 RZ, [R0+URZ], RZ ;  /* 0x000000ff00ff79a7 */ /* 0x0011e2000810043f */
[----:B------:R1:W2:Y:S03]  /*1d6e0*/  SHFL.IDX PT, R62, R60, RZ, 0x181f ;  /* 0x00181fff3c3e7589 */ /* 0x0002a600000e0000 */
[----:B------:R-:W-:Y:S01]  /*1d6f0*/  ISETP.GE.AND P0, PT, R20, R61, PT ;  /* 0x0000003d1400720c */ /* 0x000fe20003f06270 */
[----:B0-----:R1:W0:Y:S01]  /*1d700*/  SHFL.IDX PT, R0, R64, RZ, 0x181f ;  /* 0x00181fff40007589 */ /* 0x00122200000e0000 */
[----:B------:R-:W-:Y:S11]  /*1d710*/  @P2 BRA `(.L_x_4250) ;  /* 0x0000000000342947 */ /* 0x000ff60003800000 */
[----:B------:R-:W-:Y:S02]  /*1d720*/  ULDC UR4, c[0x0][0xac8] ;  /* 0x0002b20000047ab9 */ /* 0x000fe40000000800 */
[----:B------:R-:W-:Y:S02]  /*1d730*/  ISETP.GE.AND P4, PT, R219, UR4, PT ;  /* 0x00000004db007c0c */ /* 0x000fe4000bf86270 */
[----:B------:R-:W-:Y:S02]  /*1d740*/  ISETP.GE.AND P3, PT, R221, UR4, PT ;  /* 0x00000004dd007c0c */ /* 0x000fe4000bf66270 */
[----:B------:R-:W-:-:S09]  /*1d750*/  ISETP.GE.AND P2, PT, R222, UR4, PT ;  /* 0x00000004de007c0c */ /* 0x000fd2000bf46270 */
[-C--:B--2---:R-:W-:Y:S02]  /*1d760*/  @!P4 LEA R2, P6, R219, R62.reuse, 0x1 ;  /* 0x0000003edb02c211 */ /* 0x084fe400078c08ff */
[----:B------:R-:W-:Y:S02]  /*1d770*/  @!P3 LEA R20, P5, R221, R62, 0x1 ;  /* 0x0000003edd14b211 */ /* 0x000fe400078a08ff */
[----:B0-----:R-:W-:Y:S02]  /*1d780*/  @!P4 LEA.HI.X R3, R219, R0, R70, 0x1, P6 ;  /* 0x00000000db03c211 */ /* 0x001fe400030f0c46 */
[C---:B------:R-:W-:Y:S02]  /*1d790*/  @!P2 LEA R62, P6, R222.reuse, R62, 0x1 ;  /* 0x0000003ede3ea211 */ /* 0x040fe400078c08ff */
[-C--:B------:R-:W-:Y:S01]  /*1d7a0*/  @!P3 LEA.HI.X R21, R221, R0.reuse, R69, 0x1, P5 ;  /* 0x00000000dd15b211 */ /* 0x080fe200028f0c45 */
[----:B-----5:R3:W-:Y:S01]  /*1d7b0*/  @!P4 ST.E.128 desc[UR60][R2.64], R4 ;  /* 0x000000040200c985 */ /* 0x0207e2000c101d3c */
[----:B------:R-:W-:-:S03]  /*1d7c0*/  @!P2 LEA.HI.X R63, R222, R0, R68, 0x1, P6 ;  /* 0x00000000de3fa211 */ /* 0x000fc600030f0c44 */
[----:B------:R3:W-:Y:S04]  /*1d7d0*/  @!P3 ST.E.128 desc[UR60][R20.64], R28 ;  /* 0x0000001c1400b985 */ /* 0x0007e8000c101d3c */
[----:B------:R3:W-:Y:S02]  /*1d7e0*/  @!P2 ST.E.128 desc[UR60][R62.64], R44 ;  /* 0x0000002c3e00a985 */ /* 0x0007e4000c101d3c */
.L_x_4250:
[----:B------:R-:W-:Y:S05]  /*1d7f0*/  BSYNC B1 ;  /* 0x0000000000017941 */ /* 0x000fea0003800000 */
.L_x_4249:
[----:B0-----:R0:W4:Y:S01]  /*1d800*/  SHFL.IDX PT, R0, R64, 0x1, 0x181f ;  /* 0x00381f0040007f89 */ /* 0x00112200000e0000 */
[----:B------:R-:W-:Y:S03]  /*1d810*/  BSSY B1, `(.L_x_4251) ;  /* 0x0000010000017945 */ /* 0x000fe60003800000 */
[----:B---3-5:R0:W3:Y:S01]  /*1d820*/  SHFL.IDX PT, R6, R60, 0x1, 0x181f ;  /* 0x00381f003c067f89 */ /* 0x0280e200000e0000 */
[----:B------:R-:W-:Y:S05]  /*1d830*/  @P1 BRA `(.L_x_4252) ;  /* 0x0000000000341947 */ /* 0x000fea0003800000 */
[----:B------:R-:W-:Y:S02]  /*1d840*/  ULDC UR4, c[0x0][0xac8] ;  /* 0x0002b20000047ab9 */ /* 0x000fe40000000800 */
[----:B------:R-:W-:Y:S02]  /*1d850*/  ISETP.GE.AND P4, PT, R219, UR4, PT ;  /* 0x00000004db007c0c */ /* 0x000fe4000bf86270 */
[----:B------:R-:W-:Y:S02]  /*1d860*/  ISETP.GE.AND P5, PT, R221, UR4, PT ;  /* 0x00000004dd007c0c */ /* 0x000fe4000bfa6270 */
[----:B------:R-:W-:-:S09]  /*1d870*/  ISETP.GE.AND P6, PT, R222, UR4, PT ;  /* 0x00000004de007c0c */ /* 0x000fd2000bfc6270 */
[-C--:B---3--:R-:W-:Y:S02]  /*1d880*/  @!P4 LEA R2, P1, R219, R6.reuse, 0x1 ;  /* 0x00000006db02c211 */ /* 0x088fe400078208ff */
[-C--:B------:R-:W-:Y:S02]  /*1d890*/  @!P5 LEA R4, P2, R221, R6.reuse, 0x1 ;  /* 0x00000006dd04d211 */ /* 0x080fe400078408ff */
[C---:B------:R-:W-:Y:S02]  /*1d8a0*/  @!P6 LEA R6, P3, R222.reuse, R6, 0x1 ;  /* 0x00000006de06e211 */ /* 0x040fe400078608ff */
[-C--:B----4-:R-:W-:Y:S02]  /*1d8b0*/  @!P4 LEA.HI.X R3, R219, R0.reuse, R70, 0x1, P1 ;  /* 0x00000000db03c211 */ /* 0x090fe400008f0c46 */
[-C--:B------:R-:W-:Y:S02]  /*1d8c0*/  @!P5 LEA.HI.X R5, R221, R0.reuse, R69, 0x1, P2 ;  /* 0x00000000dd05d211 */ /* 0x080fe400010f0c45 */
[----:B------:R-:W-:Y:S01]  /*1d8d0*/  @!P6 LEA.HI.X R7, R222, R0, R68, 0x1, P3 ;  /* 0x00000000de07e211 */ /* 0x000fe200018f0c44 */
[----:B------:R3:W-:Y:S04]  /*1d8e0*/  @!P4 ST.E.128 desc[UR60][R2.64], R8 ;  /* 0x000000080200c985 */ /* 0x0007e8000c101d3c */
[----:B------:R3:W-:Y:S04]  /*1d8f0*/  @!P5 ST.E.128 desc[UR60][R4.64], R32 ;  /* 0x000000200400d985 */ /* 0x0007e8000c101d3c */
[----:B------:R3:W-:Y:S02]  /*1d900*/  @!P6 ST.E.128 desc[UR60][R6.64], R48 ;  /* 0x000000300600e985 */ /* 0x0007e4000c101d3c */
.L_x_4252:
[----:B------:R-:W-:Y:S05]  /*1d910*/  BSYNC B1 ;  /* 0x0000000000017941 */ /* 0x000fea0003800000 */
.L_x_4251:
        /* <DEDUP_REMOVED lines=11> */
[-C--:B0-----:R-:W-:Y:S02]  /*1d9d0*/  @!P3 LEA.HI.X R3, R219, R0.reuse, R70, 0x1, P0 ;  /* 0x00000000db03b211 */ /* 0x081fe400000f0c46 */
[-C--:B------:R-:W-:Y:S02]  /*1d9e0*/  @!P4 LEA.HI.X R5, R221, R0.reuse, R69, 0x1, P1 ;  /* 0x00000000dd05c211 */ /* 0x080fe400008f0c45 */
[----:B------:R-:W-:Y:S01]  /*1d9f0*/  @!P5 LEA.HI.X R7, R222, R0, R68, 0x1, P2 ;  /* 0x00000000de07d211 */ /* 0x000fe200010f0c44 */
[----:B------:R0:W-:Y:S04]  /*1da00*/  @!P3 ST.E.128 desc[UR60][R2.64], R12 ;  /* 0x0000000c0200b985 */ /* 0x0001e8000c101d3c */
[----:B------:R0:W-:Y:S04]  /*1da10*/  @!P4 ST.E.128 desc[UR60][R4.64], R36 ;  /* 0x000000240400c985 */ /* 0x0001e8000c101d3c */
[----:B------:R0:W-:Y:S02]  /*1da20*/  @!P5 ST.E.128 desc[UR60][R6.64], R52 ;  /* 0x000000340600d985 */ /* 0x0001e4000c101d3c */
.L_x_4254:
[----:B------:R-:W-:Y:S05]  /*1da30*/  BSYNC B1 ;  /* 0x0000000000017941 */ /* 0x000fea0003800000 */
.L_x_4253:
[----:B0-----:R-:W-:Y:S01]  /*1da40*/  VIADD R0, R66, 0x60 ;  /* 0x0000006042007836 */ /* 0x001fe20000000000 */
[----:B-1--4-:R-:W0:Y:S04]  /*1da50*/  SHFL.IDX PT, R64, R64, 0x3, 0x181f ;  /* 0x00781f0040407f89 */ /* 0x012e2800000e0000 */
[----:B------:R-:W-:Y:S01]  /*1da60*/  ISETP.GE.AND P0, PT, R0, R61, PT ;  /* 0x0000003d0000720c */ /* 0x000fe20003f06270 */
[----:B------:R-:W1:-:S12]  /*1da70*/  SHFL.IDX PT, R60, R60, 0x3, 0x181f ;  /* 0x00781f003c3c7f89 */ /* 0x000e5800000e0000 */
[----:B------:R-:W-:Y:S05]  /*1da80*/  @P0 BRA `(.L_x_4255) ;  /* 0x0000000c00400947 */ /* 0x000fea0003800000 */
[----:B------:R-:W-:Y:S02]  /*1da90*/  ULDC UR4, c[0x0][0xac8] ;  /* 0x0002b20000047ab9 */ /* 0x000fe40000000800 */
[----:B------:R-:W-:Y:S02]  /*1daa0*/  ISETP.GE.AND P2, PT, R219, UR4, PT ;  /* 0x00000004db007c0c */ /* 0x000fe4000bf46270 */
[----:B------:R-:W-:-:S11]  /*1dab0*/  ISETP.GE.AND P3, PT, R221, UR4, PT ;  /* 0x00000004dd007c0c */ /* 0x000fd6000bf66270 */
[-C--:B-1----:R-:W-:Y:S02]  /*1dac0*/  @!P2 LEA R2, P0, R219, R60.reuse, 0x1 ;  /* 0x0000003cdb02a211 */ /* 0x082fe400078008ff */
[----:B------:R-:W-:Y:S02]  /*1dad0*/  @!P3 LEA R4, P1, R221, R60, 0x1 ;  /* 0x0000003cdd04b211 */ /* 0x000fe400078208ff */
[-C--:B0-----:R-:W-:Y:S02]  /*1dae0*/  @!P2 LEA.HI.X R3, R219, R64.reuse, R70, 0x1, P0 ;  /* 0x00000040db03a211 */ /* 0x081fe400000f0c46 */
[----:B------:R-:W-:Y:S02]  /*1daf0*/  @!P3 LEA.HI.X R5, R221, R64, R69, 0x1, P1 ;  /* 0x00000040dd05b211 */ /* 0x000fe400008f0c45 */
[----:B------:R-:W-:Y:S01]  /*1db00*/  ISETP.GE.AND P0, PT, R222, UR4, PT ;  /* 0x00000004de007c0c */ /* 0x000fe2000bf06270 */
[----:B------:R4:W-:Y:S04]  /*1db10*/  @!P2 ST.E.128 desc[UR60][R2.64], R24 ;  /* 0x000000180200a985 */ /* 0x0009e8000c101d3c */
[----:B------:R4:W-:Y:S08]  /*1db20*/  @!P3 ST.E.128 desc[UR60][R4.64], R40 ;  /* 0x000000280400b985 */ /* 0x0009f0000c101d3c */
[----:B------:R-:W-:Y:S05]  /*1db30*/  @P0 BRA `(.L_x_4255) ;  /* 0x0000000c00140947 */ /* 0x000fea0003800000 */
[----:B----4-:R-:W-:-:S04]  /*1db40*/  LEA R2, P0, R222, R60, 0x1 ;  /* 0x0000003cde027211 */ /* 0x010fc800078008ff */
[----:B------:R-:W-:-:S05]  /*1db50*/  LEA.HI.X R3, R222, R64, R68, 0x1, P0 ;  /* 0x00000040de037211 */ /* 0x000fca00000f0c44 */
[----:B------:R0:W-:Y:S01]  /*1db60*/  ST.E.128 desc[UR60][R2.64], R56 ;  /* 0x0000003802007985 */ /* 0x0001e2000c101d3c */
[----:B------:R-:W-:Y:S05]  /*1db70*/  BRA `(.L_x_4255) ;  /* 0x0000000c00047947 */ /* 0x000fea0003800000 */
.L_x_4247:
[----:B------:R-:W-:Y:S01]  /*1db80*/  ULDC.64 UR4, c[0x0][0xc00] ;  /* 0x0003000000047ab9 */ /* 0x000fe20000000a00 */
[----:B------:R-:W-:Y:S01]  /*1db90*/  IMAD.MOV.U32 R6, RZ, RZ, RZ ;  /* 0x000000ffff067224 */ /* 0x000fe200078e00ff */
[----:B------:R-:W-:Y:S01]  /*1dba0*/  ISETP.NE.U32.AND P0, PT, RZ, UR4, PT ;  /* 0x00000004ff007c0c */ /* 0x000fe2000bf05070 */
[----:B------:R-:W2:Y:S01]  /*1dbb0*/  LDC R21, c[0x0][0xbe8] ;  /* 0x0002fa00ff157b82 */ /* 0x000ea20000000800 */
[----:B------:R-:W-:Y:S02]  /*1dbc0*/  IADD3 R2, P1, R225, UR4, RZ ;  /* 0x00000004e1027c10 */ /* 0x000fe4000ff3e0ff */
[----:B------:R-:W-:Y:S02]  /*1dbd0*/  ISETP.NE.AND.EX P0, PT, RZ, UR5, PT, P0 ;  /* 0x00000005ff007c0c */ /* 0x000fe4000bf05300 */
[----:B------:R-:W-:Y:S01]  /*1dbe0*/  IADD3.X R3, R226, UR5, RZ, P1, !PT ;  /* 0x00000005e2037c10 */ /* 0x000fe20008ffe4ff */
[----:B------:R-:W-:Y:S02]  /*1dbf0*/  ULDC.64 UR4, c[0x0][0xc08] ;  /* 0x0003020000047ab9 */ /* 0x000fe40000000a00 */
[----:B------:R-:W-:-:S04]  /*1dc00*/  ISETP.NE.U32.AND P1, PT, RZ, UR4, PT ;  /* 0x00000004ff007c0c */ /* 0x000fc8000bf25070 */
[----:B------:R-:W-:-:S04]  /*1dc10*/  ISETP.NE.AND.EX P1, PT, RZ, UR5, PT, P1 ;  /* 0x00000005ff007c0c */ /* 0x000fc8000bf25310 */
[----:B------:R3:W5:Y:S09]  /*1dc20*/  @P0 LDG.E R6, desc[UR60][R2.64] ;  /* 0x0000003c02060981 */ /* 0x000772000c1e1900 */
[----:B------:R-:W-:Y:S01]  /*1dc30*/  @P1 IADD3 R4, P2, R225, UR4, RZ ;  /* 0x00000004e1041c10 */ /* 0x000fe2000ff5e0ff */
[----:B------:R-:W-:-:S02]  /*1dc40*/  ULDC UR4, c[0x0][0xa88] ;  /* 0x0002a20000047ab9 */ /* 0x000fc40000000800 */
[----:B------:R-:W-:Y:S01]  /*1dc50*/  IMAD.U32 R0, RZ, RZ, UR4 ;  /* 0x00000004ff007e24 */ /* 0x000fe2000f8e00ff */
[----:B------:R-:W-:-:S05]  /*1dc60*/  @P1 IADD3.X R5, R226, UR5, RZ, P2, !PT ;  /* 0x00000005e2051c10 */ /* 0x000fca00097fe4ff */
[----:B------:R3:W5:Y:S01]  /*1dc70*/  @P1 LDG.E R0, desc[UR60][R4.64] ;  /* 0x0000003c04001981 */ /* 0x000762000c1e1900 */
[----:B--2---:R-:W-:Y:S01]  /*1dc80*/  ISETP.NE.AND P2, PT, R21, 0x1, PT ;  /* 0x000000011500780c */ /* 0x004fe20003f45270 */
[----:B------:R-:W2:-:S12]  /*1dc90*/  S2R R7, SR_TID.X ;  /* 0x0000000000077919 */ /* 0x000e980000002100 */
[----:B------:R-:W4:Y:S08]  /*1dca0*/  @P2 LDC R12, c[0x0][0xbec] ;  /* 0x0002fb00ff0c2b82 */ /* 0x000f300000000800 */
[----:B------:R-:W0:Y:S01]  /*1dcb0*/  @P2 LDC R25, c[0x0][0xbf0] ;  /* 0x0002fc00ff192b82 */ /* 0x000e220000000800 */
[----:B--2---:R-:W-:-:S05]  /*1dcc0*/  VIADD R7, R7, 0xffffff80 ;  /* 0xffffff8007077836 */ /* 0x004fca0000000000 */
[----:B------:R-:W-:Y:S01]  /*1dcd0*/  ISETP.GE.AND P3, PT, R7, 0x80, PT ;  /* 0x000000800700780c */ /* 0x000fe20003f66270 */
[----:B---3--:R-:W-:-:S12]  /*1dce0*/  @P1 BRA `(.L_x_4256) ;  /* 0x0000000000101947 */ /* 0x008fd80003800000 */
[----:B------:R-:W-:Y:S05]  /*1dcf0*/  @!P0 BRA `(.L_x_4256) ;  /* 0x00000000000c8947 */ /* 0x000fea0003800000 */
[----:B------:R-:W2:Y:S04]  /*1dd00*/  LDG.E R5, desc[UR60][R2.64] ;  /* 0x0000003c02057981 */ /* 0x000ea8000c1e1900 */
[----:B-----5:R-:W2:Y:S02]  /*1dd10*/  LDG.E R0, desc[UR60][R2.64+0x4] ;  /* 0x0000043c02007981 */ /* 0x020ea4000c1e1900 */
[----:B--2---:R-:W-:-:S07]  /*1dd20*/  IMAD.IADD R0, R0, 0x1, -R5 ;  /* 0x0000000100007824 */ /* 0x004fce00078e0a05 */
.L_x_4256:
[----:B------:R-:W-:Y:S01]  /*1dd30*/  BSSY B1, `(.L_x_4257) ;  /* 0x000002e000017945 */ /* 0x000fe20003800000 */
[----:B------:R-:W-:Y:S02]  /*1dd40*/  SHF.R.S32.HI R10, RZ, 0x1f, R224 ;  /* 0x0000001fff0a7819 */ /* 0x000fe400000114e0 */
[----:B------:R-:W-:Y:S02]  /*1dd50*/  SEL R227, R227, RZ, !P0 ;  /* 0x000000ffe3e37207 */ /* 0x000fe40004000000 */
[----:B------:R-:W-:Y:S02]  /*1dd60*/  SEL R232, R232, RZ, !P0 ;  /* 0x000000ffe8e87207 */ /* 0x000fe40004000000 */
[----:B-----5:R-:W-:Y:S01]  /*1dd70*/  SHF.R.S32.HI R11, RZ, 0x1f, R6 ;  /* 0x0000001fff0b7819 */ /* 0x020fe20000011406 */
[----:B------:R-:W-:Y:S06]  /*1dd80*/  @P3 BRA `(.L_x_4258) ;  /* 0x0000000000a03947 */ /* 0x000fec0003800000 */
[----:B------:R-:W2:Y:S01]  /*1dd90*/  S2R R3, SR_TID.X ;  /* 0x0000000000037919 */ /* 0x000ea20000002100 */
[----:B------:R-:W3:Y:S01]  /*1dda0*/  LDC R9, c[0x0][0xbe8] ;  /* 0x0002fa00ff097b82 */ /* 0x000ee20000000800 */
[----:B--2---:R-:W-:Y:S02]  /*1ddb0*/  IMAD R2, R230, 0x80, R3 ;  /* 0x00000080e6027824 */ /* 0x004fe400078e0203 */
[----:B---3--:R-:W-:Y:S02]  /*1ddc0*/  IMAD R3, R0, R9, RZ ;  /* 0x0000000900037224 */ /* 0x008fe400078e02ff */
        /* <DEDUP_REMOVED lines=14> */
[----:B------:R-:W3:Y:S01]  /*1deb0*/  @P0 LDC R15, c[0x0][0xbf0] ;  /* 0x0002fc00ff0f0b82 */ /* 0x000ee20000000800 */
[----:B------:R-:W-:-:S04]  /*1dec0*/  IMAD.WIDE.U32 R2, R227, UR4, R2 ;  /* 0x00000004e3027c25 */ /* 0x000fc8000f8e0002 */
[----:B--2---:R-:W-:-:S05]  /*1ded0*/  @P0 IMAD.HI.U32 R4, R8, R13, RZ ;  /* 0x0000000d08040227 */ /* 0x004fca00078e00ff */
[----:B---3--:R-:W-:Y:S01]  /*1dee0*/  @P0 SHF.R.U32.HI R5, RZ, R15, R4 ;  /* 0x0000000fff050219 */ /* 0x008fe20000011604 */
        /* <DEDUP_REMOVED lines=18> */
.L_x_4258:
[----:B------:R-:W-:Y:S05]  /*1e010*/  BSYNC B1 ;  /* 0x0000000000017941 */ /* 0x000fea0003800000 */
.L_x_4257:
[----:B------:R-:W-:Y:S01]  /*1e020*/  ULDC.64 UR4, c[0x0][0xaa0] ;  /* 0x0002a80000047ab9 */ /* 0x000fe20000000a00 */
[----:B------:R-:W-:Y:S01]  /*1e030*/  IMAD R7, R223, 0x20, R231 ;  /* 0x00000020df077824 */ /* 0x000fe200078e02e7 */
[----:B------:R-:W-:Y:S01]  /*1e040*/  BSSY B1, `(.L_x_4259) ;  /* 0x000003e000017945 */ /* 0x000fe20003800000 */
[----:B--2---:R-:W-:Y:S01]  /*1e050*/  IMAD R3, R11, UR4, RZ ;  /* 0x000000040b037c24 */ /* 0x004fe2000f8e02ff */
[----:B------:R-:W-:Y:S01]  /*1e060*/  SHF.R.S32.HI R13, RZ, 0x1f, R222 ;  /* 0x0000001fff0d7819 */ /* 0x000fe200000114de */
[----:B------:R-:W-:Y:S01]  /*1e070*/  IMAD R9, R230, 0x80, R7 ;  /* 0x00000080e6097824 */ /* 0x000fe200078e0207 */
[----:B------:R-:W-:Y:S01]  /*1e080*/  SHF.R.S32.HI R14, RZ, 0x1f, R221 ;  /* 0x0000001fff0e7819 */ /* 0x000fe200000114dd */
[C---:B------:R-:W-:Y:S01]  /*1e090*/  IMAD R5, R6.reuse, UR5, R3 ;  /* 0x0000000506057c24 */ /* 0x040fe2000f8e0203 */
[----:B------:R-:W-:Y:S01]  /*1e0a0*/  SHF.R.S32.HI R15, RZ, 0x1f, R219 ;  /* 0x0000001fff0f7819 */ /* 0x000fe200000114db */
[----:B------:R-:W-:Y:S01]  /*1e0b0*/  IMAD.WIDE.U32 R2, R6, UR4, RZ ;  /* 0x0000000406027c25 */ /* 0x000fe2000f8e00ff */
[----:B------:R-:W-:-:S03]  /*1e0c0*/  ULDC.64 UR4, c[0x0][0xae8] ;  /* 0x0002ba0000047ab9 */ /* 0x000fc60000000a00 */
[----:B------:R-:W-:Y:S02]  /*1e0d0*/  IMAD.IADD R3, R3, 0x1, R5 ;  /* 0x0000000103037824 */ /* 0x000fe400078e0205 */
[----:B------:R-:W-:Y:S02]  /*1e0e0*/  IMAD R7, R10, UR4, RZ ;  /* 0x000000040a077c24 */ /* 0x000fe4000f8e02ff */
[----:B----4-:R-:W-:-:S04]  /*1e0f0*/  @P2 IMAD.HI.U32 R4, R9, R12, RZ ;  /* 0x0000000c09042227 */ /* 0x010fc800078e00ff */
[C---:B------:R-:W-:Y:S02]  /*1e100*/  IMAD R7, R224.reuse, UR5, R7 ;  /* 0x00000005e0077c24 */ /* 0x040fe4000f8e0207 */
[----:B------:R-:W-:Y:S01]  /*1e110*/  IMAD.WIDE.U32 R2, R224, UR4, R2 ;  /* 0x00000004e0027c25 */ /* 0x000fe2000f8e0002 */
[----:B------:R-:W-:-:S03]  /*1e120*/  ULDC.64 UR4, c[0x0][0xaf0] ;  /* 0x0002bc0000047ab9 */ /* 0x000fc60000000a00 */
[----:B------:R-:W-:Y:S01]  /*1e130*/  IMAD.MOV.U32 R5, RZ, RZ, R9 ;  /* 0x000000ffff057224 */ /* 0x000fe200078e0009 */
[----:B0-----:R-:W-:Y:S01]  /*1e140*/  @P2 SHF.R.U32.HI R5, RZ, R25, R4 ;  /* 0x00000019ff052219 */ /* 0x001fe20000011604 */
        /* <DEDUP_REMOVED lines=28> */
[----:B------:R0:W2:Y:S02]  /*1e310*/  SHFL.IDX PT, R2, R4, RZ, 0x181f ;  /* 0x00181fff04027589 */ /* 0x0000a400000e0000 */
[----:B------:R-:W-:Y:S02]  /*1e320*/  ISETP.GE.AND P0, PT, R0, R21, PT ;  /* 0x000000150000720c */ /* 0x000fe40003f06270 */
[----:B------:R0:W3:Y:S01]  /*1e330*/  SHFL.IDX PT, R0, R5, RZ, 0x181f ;  /* 0x00181fff05007589 */ /* 0x0000e200000e0000 */
[----:B------:R-:W-:Y:S10]  /*1e340*/  @P2 BRA `(.L_x_4260) ;  /* 0x0000000000342947 */ /* 0x000ff40003800000 */
[----:B------:R-:W-:Y:S02]  /*1e350*/  ULDC UR4, c[0x0][0xac8] ;  /* 0x0002b20000047ab9 */ /* 0x000fe40000000800 */
[----:B------:R-:W-:Y:S02]  /*1e360*/  ISETP.GE.AND P4, PT, R219, UR4, PT ;  /* 0x00000004db007c0c */ /* 0x000fe4000bf86270 */
[----:B------:R-:W-:Y:S02]  /*1e370*/  ISETP.GE.AND P3, PT, R221, UR4, PT ;  /* 0x00000004dd007c0c */ /* 0x000fe4000bf66270 */
[----:B------:R-:W-:-:S09]  /*1e380*/  ISETP.GE.AND P2, PT, R222, UR4, PT ;  /* 0x00000004de007c0c */ /* 0x000fd2000bf46270 */
[-C--:B--2---:R-:W-:Y:S02]  /*1e390*/  @!P4 LEA R6, P6, R219, R2.reuse, 0x1 ;  /* 0x00000002db06c211 */ /* 0x084fe400078c08ff */
[----:B------:R-:W-:Y:S02]  /*1e3a0*/  @!P3 LEA R10, P5, R221, R2, 0x1 ;  /* 0x00000002dd0ab211 */ /* 0x000fe400078a08ff */
[----:B---3--:R-:W-:Y:S02]  /*1e3b0*/  @!P4 LEA.HI.X R7, R219, R0, R15, 0x1, P6 ;  /* 0x00000000db07c211 */ /* 0x008fe400030f0c0f */
[C---:B------:R-:W-:Y:S02]  /*1e3c0*/  @!P2 LEA R2, P6, R222.reuse, R2, 0x1 ;  /* 0x00000002de02a211 */ /* 0x040fe400078c08ff */
[-C--:B------:R-:W-:Y:S01]  /*1e3d0*/  @!P3 LEA.HI.X R11, R221, R0.reuse, R14, 0x1, P5 ;  /* 0x00000000dd0bb211 */ /* 0x080fe200028f0c0e */
[----:B------:R4:W-:Y:S01]  /*1e3e0*/  @!P4 ST.E.128 desc[UR60][R6.64], RZ ;  /* 0x000000ff0600c985 */ /* 0x0009e2000c101d3c */
[----:B------:R-:W-:-:S03]  /*1e3f0*/  @!P2 LEA.HI.X R3, R222, R0, R13, 0x1, P6 ;  /* 0x00000000de03a211 */ /* 0x000fc600030f0c0d */
[----:B------:R4:W-:Y:S04]  /*1e400*/  @!P3 ST.E.128 desc[UR60][R10.64], RZ ;  /* 0x000000ff0a00b985 */ /* 0x0009e8000c101d3c */
[----:B------:R4:W-:Y:S02]  /*1e410*/  @!P2 ST.E.128 desc[UR60][R2.64], RZ ;  /* 0x000000ff0200a985 */ /* 0x0009e4000c101d3c */
.L_x_4260:
[----:B------:R-:W-:Y:S05]  /*1e420*/  BSYNC B1 ;  /* 0x0000000000017941 */ /* 0x000fea0003800000 */
.L_x_4259:
[----:B---3--:R3:W0:Y:S01]  /*1e430*/  SHFL.IDX PT, R0, R5, 0x1, 0x181f ;  /* 0x00381f0005007f89 */ /* 0x00862200000e0000 */
[----:B------:R-:W-:Y:S03]  /*1e440*/  BSSY B1, `(.L_x_4261) ;  /* 0x0000010000017945 */ /* 0x000fe60003800000 */
[----:B--2-4-:R3:W2:Y:S01]  /*1e450*/  SHFL.IDX PT, R2, R4, 0x1, 0x181f ;  /* 0x00381f0004027f89 */ /* 0x0146a200000e0000 */
[----:B------:R-:W-:Y:S05]  /*1e460*/  @P1 BRA `(.L_x_4262) ;  /* 0x0000000000341947 */ /* 0x000fea0003800000 */
[----:B------:R-:W-:Y:S02]  /*1e470*/  ULDC UR4, c[0x0][0xac8] ;  /* 0x0002b20000047ab9 */ /* 0x000fe40000000800 */
[----:B------:R-:W-:Y:S02]  /*1e480*/  ISETP.GE.AND P4, PT, R219, UR4, PT ;  /* 0x00000004db007c0c */ /* 0x000fe4000bf86270 */
[----:B------:R-:W-:Y:S02]  /*1e490*/  ISETP.GE.AND P5, PT, R221, UR4, PT ;  /* 0x00000004dd007c0c */ /* 0x000fe4000bfa6270 */
[----:B------:R-:W-:-:S09]  /*1e4a0*/  ISETP.GE.AND P6, PT, R222, UR4, PT ;  /* 0x00000004de007c0c */ /* 0x000fd2000bfc6270 */
[-C--:B--2---:R-:W-:Y:S02]  /*1e4b0*/  @!P4 LEA R6, P1, R219, R2.reuse, 0x1 ;  /* 0x00000002db06c211 */ /* 0x084fe400078208ff */
[-C--:B------:R-:W-:Y:S02]  /*1e4c0*/  @!P5 LEA R10, P2, R221, R2.reuse, 0x1 ;  /* 0x00000002dd0ad211 */ /* 0x080fe400078408ff */
[C---:B------:R-:W-:Y:S02]  /*1e4d0*/  @!P6 LEA R2, P3, R222.reuse, R2, 0x1 ;  /* 0x00000002de02e211 */ /* 0x040fe400078608ff */
[-C--:B0-----:R-:W-:Y:S02]  /*1e4e0*/  @!P4 LEA.HI.X R7, R219, R0.reuse, R15, 0x1, P1 ;  /* 0x00000000db07c211 */ /* 0x081fe400008f0c0f */
[-C--:B------:R-:W-:Y:S02]  /*1e4f0*/  @!P5 LEA.HI.X R11, R221, R0.reuse, R14, 0x1, P2 ;  /* 0x00000000dd0bd211 */ /* 0x080fe400010f0c0e */
[----:B------:R-:W-:Y:S01]  /*1e500*/  @!P6 LEA.HI.X R3, R222, R0, R13, 0x1, P3 ;  /* 0x00000000de03e211 */ /* 0x000fe200018f0c0d */
[----:B------:R4:W-:Y:S04]  /*1e510*/  @!P4 ST.E.128 desc[UR60][R6.64], RZ ;  /* 0x000000ff0600c985 */ /* 0x0009e8000c101d3c */
[----:B------:R4:W-:Y:S04]  /*1e520*/  @!P5 ST.E.128 desc[UR60][R10.64], RZ ;  /* 0x000000ff0a00d985 */ /* 0x0009e8000c101d3c */
[----:B------:R4:W-:Y:S02]  /*1e530*/  @!P6 ST.E.128 desc[UR60][R2.64], RZ ;  /* 0x000000ff0200e985 */ /* 0x0009e4000c101d3c */
.L_x_4262:
[----:B------:R-:W-:Y:S05]  /*1e540*/  BSYNC B1 ;  /* 0x0000000000017941 */ /* 0x000fea0003800000 */
.L_x_4261:
[----:B0-----:R0:W0:Y:S01]  /*1e550*/  SHFL.IDX PT, R0, R5, 0x2, 0x181f ;  /* 0x00581f0005007f89 */ /* 0x00102200000e0000 */
[----:B------:R-:W-:Y:S03]  /*1e560*/  BSSY B1, `(.L_x_4263) ;  /* 0x0000010000017945 */ /* 0x000fe60003800000 */
[----:B--2-4-:R2:W4:Y:S01]  /*1e570*/  SHFL.IDX PT, R2, R4, 0x2, 0x181f ;  /* 0x00581f0004027f89 */ /* 0x01452200000e0000 */
[----:B------:R-:W-:Y:S05]  /*1e580*/  @P0 BRA `(.L_x_4264) ;  /* 0x0000000000340947 */ /* 0x000fea0003800000 */
[----:B------:R-:W-:Y:S02]  /*1e590*/  ULDC UR4, c[0x0][0xac8] ;  /* 0x0002b20000047ab9 */ /* 0x000fe40000000800 */
[----:B------:R-:W-:Y:S02]  /*1e5a0*/  ISETP.GE.AND P3, PT, R219, UR4, PT ;  /* 0x00000004db007c0c */ /* 0x000fe4000bf66270 */
[----:B------:R-:W-:Y:S02]  /*1e5b0*/  ISETP.GE.AND P4, PT, R221, UR4, PT ;  /* 0x00000004dd007c0c */ /* 0x000fe4000bf86270 */
[----:B------:R-:W-:-:S09]  /*1e5c0*/  ISETP.GE.AND P5, PT, R222, UR4, PT ;  /* 0x00000004de007c0c */ /* 0x000fd2000bfa6270 */
[-C--:B----4-:R-:W-:Y:S02]  /*1e5d0*/  @!P3 LEA R6, P0, R219, R2.reuse, 0x1 ;  /* 0x00000002db06b211 */ /* 0x090fe400078008ff */
        /* <DEDUP_REMOVED lines=8> */
.L_x_4264:
[----:B------:R-:W-:Y:S05]  /*1e660*/  BSYNC B1 ;  /* 0x0000000000017941 */ /* 0x000fea0003800000 */
.L_x_4263:
[----:B0-----:R-:W-:Y:S01]  /*1e670*/  VIADD R0, R8, 0x60 ;  /* 0x0000006008007836 */ /* 0x001fe20000000000 */
[----:B------:R0:W0:Y:S04]  /*1e680*/  SHFL.IDX PT, R6, R5, 0x3, 0x181f ;  /* 0x00781f0005067f89 */ /* 0x00002800000e0000 */
[----:B------:R-:W-:Y:S01]  /*1e690*/  ISETP.GE.AND P0, PT, R0, R21, PT ;  /* 0x000000150000720c */ /* 0x000fe20003f06270 */
[----:B----4-:R4:W0:-:S12]  /*1e6a0*/  SHFL.IDX PT, R2, R4, 0x3, 0x181f ;  /* 0x00781f0004027f89 */ /* 0x01081800000e0000 */
[----:B----4-:R-:W-:Y:S05]  /*1e6b0*/  @P0 BRA `(.L_x_4255) ;  /* 0x0000000000340947 */ /* 0x010fea0003800000 */
[----:B------:R-:W-:Y:S02]  /*1e6c0*/  ULDC UR4, c[0x0][0xac8] ;  /* 0x0002b20000047ab9 */ /* 0x000fe40000000800 */
[----:B------:R-:W-:Y:S02]  /*1e6d0*/  ISETP.GE.AND P3, PT, R219, UR4, PT ;  /* 0x00000004db007c0c */ /* 0x000fe4000bf66270 */
[----:B------:R-:W-:Y:S02]  /*1e6e0*/  ISETP.GE.AND P4, PT, R221, UR4, PT ;  /* 0x00000004dd007c0c */ /* 0x000fe4000bf86270 */
[----:B------:R-:W-:-:S09]  /*1e6f0*/  ISETP.GE.AND P5, PT, R222, UR4, PT ;  /* 0x00000004de007c0c */ /* 0x000fd2000bfa6270 */
[-C--:B0-23--:R-:W-:Y:S02]  /*1e700*/  @!P3 LEA R4, P0, R219, R2.reuse, 0x1 ;  /* 0x00000002db04b211 */ /* 0x08dfe400078008ff */
[-C--:B------:R-:W-:Y:S02]  /*1e710*/  @!P4 LEA R8, P1, R221, R2.reuse, 0x1 ;  /* 0x00000002dd08c211 */ /* 0x080fe400078208ff */
[C---:B------:R-:W-:Y:S02]  /*1e720*/  @!P5 LEA R2, P2, R222.reuse, R2, 0x1 ;  /* 0x00000002de02d211 */ /* 0x040fe400078408ff */
[-C--:B------:R-:W-:Y:S02]  /*1e730*/  @!P3 LEA.HI.X R5, R219, R6.reuse, R15, 0x1, P0 ;  /* 0x00000006db05b211 */ /* 0x080fe400000f0c0f */
[-C--:B------:R-:W-:Y:S02]  /*1e740*/  @!P4 LEA.HI.X R9, R221, R6.reuse, R14, 0x1, P1 ;  /* 0x00000006dd09c211 */ /* 0x080fe400008f0c0e */
[----:B------:R-:W-:Y:S01]  /*1e750*/  @!P5 LEA.HI.X R3, R222, R6, R13, 0x1, P2 ;  /* 0x00000006de03d211 */ /* 0x000fe200010f0c0d */
[----:B------:R0:W-:Y:S04]  /*1e760*/  @!P3 ST.E.128 desc[UR60][R4.64], RZ ;  /* 0x000000ff0400b985 */ /* 0x0001e8000c101d3c */
[----:B------:R0:W-:Y:S04]  /*1e770*/  @!P4 ST.E.128 desc[UR60][R8.64], RZ ;  /* 0x000000ff0800c985 */ /* 0x0001e8000c101d3c */
[----:B------:R0:W-:Y:S02]  /*1e780*/  @!P5 ST.E.128 desc[UR60][R2.64], RZ ;  /* 0x000000ff0200d985 */ /* 0x0001e4000c101d3c */
.L_x_4255:
[----:B------:R-:W-:Y:S05]  /*1e790*/  BSYNC B0 ;  /* 0x0000000000007941 */ /* 0x000fea0003800000 */
.L_x_4246:
[----:B------:R-:W-:Y:S02]  /*1e7a0*/  ULDC UR4, c[0x0][0xc3c] ;  /* 0x00030f0000047ab9 */ /* 0x000fe40000000800 */
[----:B-1----:R-:W-:-:S13]  /*1e7b0*/  ISETP.GE.AND P0, PT, R135, UR4, PT ;  /* 0x0000000487007c0c */ /* 0x002fda000bf06270 */
[----:B------:R-:W-:Y:S05]  /*1e7c0*/  @!P0 BRA `(.L_x_4265) ;  /* 0xfffffe2c003c8947 */ /* 0x000fea000383ffff */
[----:B------:R-:W-:Y:S05]  /*1e7d0*/  BRA `(.L_x_4060) ;  /* 0x0000007c00787947 */ /* 0x000fea0003800000 */
.L_x_4058:
        /* <DEDUP_REMOVED lines=18> */
.L_x_4266:
        /* <DEDUP_REMOVED lines=41> */
.L_x_4272:
        /* <DEDUP_REMOVED lines=12> */
.L_x_4271:
[----:B------:R-:W-:Y:S05]  /*1ec50*/  BSYNC B0 ;  /* 0x0000000000007941 */ /* 0x000fea0003800000 */
.L_x_4270:
        /* <DEDUP_REMOVED lines=21> */
.L_x_4268:
        /* <DEDUP_REMOVED lines=16> */
.L_x_4273:
        /* <DEDUP_REMOVED lines=25> */
.L_x_4269:
[----:B------:R-:W-:Y:S02]  /*1f040*/  IMAD.MOV.U32 R17, RZ, RZ, RZ ;  /* 0x000000ffff117224 */ /* 0x000fe400078e00ff */
[----:B------:R-:W-:Y:S02]  /*1f050*/  IMAD.U32 R16, RZ, RZ, UR6 ;  /* 0x00000006ff107e24 */ /* 0x000fe4000f8e00ff */
[----:B------:R-:W-:-:S07]  /*1f060*/  IMAD.MOV.U32 R18, RZ, RZ, RZ ;  /* 0x000000ffff127224 */ /* 0x000fce00078e00ff */
.L_x_4274:
[----:B------:R-:W-:-:S13]  /*1f070*/  ISETP.NE.AND P0, PT, R5, RZ, PT ;  /* 0x000000ff0500720c */ /* 0x000fda0003f05270 */
[----:B------:R-:W0:Y:S01]  /*1f080*/  @!P0 S2R R3, SR_CgaCtaId ;  /* 0x0000000000038919 */ /* 0x000e220000008800 */
[----:B------:R-:W-:-:S04]  /*1f090*/  @!P0 MOV R2, 0x400 ;  /* 0x0000040000028802 */ /* 0x000fc80000000f00 */
[----:B0-----:R-:W-:-:S05]  /*1f0a0*/  @!P0 LEA R2, R3, R2, 0x18 ;  /* 0x0000000203028211 */ /* 0x001fca00078ec0ff */
[----:B------:R2:W-:Y:S01]  /*1f0b0*/  @!P0 STS.128 [R2+0x368d0], R16 ;  /* 0x0368d01002008388 */ /* 0x0005e20000000c00 */
[----:B------:R-:W-:Y:S06]  /*1f0c0*/  BAR.ARV 0x5, 0x180 ;  /* 0x0146000000007b1d */ /* 0x000fec0000002000 */
.L_x_4267:
[----:B--2---:R-:W-:Y:S01]  /*1f0d0*/  IMAD.MOV.U32 R2, RZ, RZ, 0x1 ;  /* 0x00000001ff027424 */ /* 0x004fe200078e00ff */
[----:B------:R2:W-:Y:S01]  /*1f0e0*/  STL [R1+0xc], RZ ;  /* 0x00000cff01007387 */ /* 0x0005e20000100800 */
[----:B------:R-:W-:Y:S02]  /*1f0f0*/  ULDC UR4, c[0x0][0xc3c] ;  /* 0x00030f0000047ab9 */ /* 0x000fe40000000800 */
[----:B-1----:R-:W-:Y:S01]  /*1f100*/  ISETP.GE.AND P0, PT, R19, UR4, PT ;  /* 0x0000000413007c0c */ /* 0x002fe2000bf06270 */
[----:B------:R2:W-:Y:S04]  /*1f110*/  STL [R1+0x14], R2 ;  /* 0x0000140201007387 */ /* 0x0005e80000100800 */
[----:B------:R2:W-:Y:S08]  /*1f120*/  STL [R1+0x54], RZ ;  /* 0x000054ff01007387 */ /* 0x0005f00000100800 */
[----:B--2---:R-:W-:Y:S05]  /*1f130*/  @P0 BRA `(.L_x_4275) ;  /* 0x0000007000300947 */ /* 0x004fea0003800000 */
[----:B------:R-:W2:Y:S04]  /*1f140*/  LDL R2, [R1+0x9c] ;  /* 0x00009c0001027983 */ /* 0x000ea80000100800 */
[----:B------:R-:W3:Y:S01]  /*1f150*/  LDL.LU R5, [R1+0x8] ;  /* 0x0000080001057983 */ /* 0x000ee20000300800 */
[----:B------:R-:W1:Y:S01]  /*1f160*/  S2UR UR5, SR_CgaCtaId ;  /* 0x00000000000579c3 */ /* 0x000e620000008800 */
[----:B------:R-:W-:Y:S01]  /*1f170*/  LOP3.LUT R7, R0, 0x7f, RZ, 0xc0, !PT ;  /* 0x0000007f00077812 */ /* 0x000fe200078ec0ff */
[----:B------:R-:W-:Y:S01]  /*1f180*/  UMOV UR4, 0x400 ;  /* 0x0000040000047882 */ /* 0x000fe20000000000 */
[----:B------:R-:W-:Y:S01]  /*1f190*/  BSSY B8, `(.L_x_4275) ;  /* 0x0000706000087945 */ /* 0x000fe20003800000 */
[----:B------:R-:W-:Y:S01]  /*1f1a0*/  ULDC.64 UR36, c[0x0][0x198] ;  /* 0x0000660000247ab9 */ /* 0x000fe20000000a00 */
[----:B------:R-:W-:Y:S01]  /*1f1b0*/  ISETP.NE.AND P1, PT, R7, RZ, PT ;  /* 0x000000ff0700720c */ /* 0x000fe20003f25270 */
[----:B------:R-:W-:Y:S01]  /*1f1c0*/  ULDC UR39, c[0x0][0xc] ;  /* 0x0000030000277ab9 */ /* 0x000fe20000000800 */
[----:B------:R-:W-:Y:S01]  /*1f1d0*/  SHF.R.U32.HI R6, RZ, 0x3, R7 ;  /* 0x00000003ff067819 */ /* 0x000fe20000011607 */
[----:B-1----:R-:W-:Y:S01]  /*1f1e0*/  ULEA UR4, UR5, UR4, 0x18 ;  /* 0x0000000405047291 */ /* 0x002fe2000f8ec03f */
[----:B--2---:R-:W-:Y:S01]  /*1f1f0*/  R2UR UR6, R2 ;  /* 0x00000000020672ca */ /* 0x004fe200000e0000 */
[----:B------:R-:W-:Y:S01]  /*1f200*/  IMAD.SHL.U32 R2, R0, 0x8, RZ ;  /* 0x0000000800027824 */ /* 0x000fe200078e00ff */
[----:B---3--:R-:W-:-:S04]  /*1f210*/  LOP3.LUT R5, R5, 0xfffffffd, RZ, 0xc0, !PT ;  /* 0xfffffffd05057812 */ /* 0x008fc800078ec0ff */
[----:B0-----:R-:W-:-:S03]  /*1f220*/  LOP3.LUT R3, R2, 0x1f8, RZ, 0xc0, !PT ;  /* 0x000001f802037812 */ /* 0x001fc600078ec0ff */
[----:B------:R-:W-:Y:S02]  /*1f230*/  @P1 LOP3.LUT R5, R5, 0x2, RZ, 0xfc, !PT ;  /* 0x0000000205051812 */ /* 0x000fe400078efcff */
[----:B------:R-:W-:Y:S01]  /*1f240*/  LOP3.LUT R4, R3, 0x38, R0, 0x78, !PT ;  /* 0x0000003803047812 */ /* 0x000fe200078e7800 */
[----:B------:R-:W-:Y:S01]  /*1f250*/  IMAD.SHL.U32 R3, R7, 0x8, RZ ;  /* 0x0000000807037824 */ /* 0x000fe200078e00ff */
[----:B------:R-:W-:Y:S01]  /*1f260*/  LOP3.LUT R5, R5, 0xfffffffe, RZ, 0xc0, !PT ;  /* 0xfffffffe05057812 */ /* 0x000fe200078ec0ff */
[----:B------:R-:W-:Y:S01]  /*1f270*/  ULOP3.LUT UR38, UR6, 0x2, URZ, 0xfc, !UPT ;  /* 0x0000000206267892 */ /* 0x000fe2000f8efc3f */
[----:B------:R-:W-:Y:S02]  /*1f280*/  LOP3.LUT R2, R2, 0x38, RZ, 0xc0, !PT ;  /* 0x0000003802027812 */ /* 0x000fe400078ec0ff */
[----:B------:R-:W-:Y:S02]  /*1f290*/  LOP3.LUT R3, R4, 0x200, R3, 0xf8, !PT ;  /* 0x0000020004037812 */ /* 0x000fe400078ef803 */
[C---:B------:R-:W-:Y:S01]  /*1f2a0*/  LOP3.LUT P0, R4, R0.reuse, 0x1f, RZ, 0xc0, !PT ;  /* 0x0000001f00047812 */ /* 0x040fe2000780c0ff */
[----:B------:R-:W-:-:S04]  /*1f2b0*/  IMAD.SHL.U32 R0, R0, 0x10, RZ ;  /* 0x0000001000007824 */ /* 0x000fc800078e00ff */
[----:B------:R0:W-:Y:S01]  /*1f2c0*/  STL [R1+0x2c], R4 ;  /* 0x00002c0401007387 */ /* 0x0001e20000100800 */
[----:B------:R-:W-:-:S07]  /*1f2d0*/  LOP3.LUT R6, R6, 0x70, R0, 0xf8, !PT ;  /* 0x0000007006067812 */ /* 0x000fce00078ef800 */
[----:B------:R-:W-:Y:S02]  /*1f2e0*/  @P0 LOP3.LUT R5, R5, 0x1, RZ, 0xfc, !PT ;  /* 0x0000000105050812 */ /* 0x000fe400078efcff */
[----:B------:R-:W-:Y:S01]  /*1f2f0*/  ISETP.NE.OR P0, PT, R7, RZ, !P0 ;  /* 0x000000ff0700720c */ /* 0x000fe20004705670 */
[----:B0-----:R-:W-:Y:S01]  /*1f300*/  IMAD.U32 R4, RZ, RZ, UR4 ;  /* 0x00000004ff047e24 */ /* 0x001fe2000f8e00ff */
[----:B------:R-:W-:-:S03]  /*1f310*/  LOP3.LUT R5, R5, 0xfffffff7, RZ, 0xc0, !PT ;  /* 0xfffffff705057812 */ /* 0x000fc600078ec0ff */
[----:B------:R-:W-:Y:S01]  /*1f320*/  IMAD R0, R3, 0x2, R4 ;  /* 0x0000000203007824 */ /* 0x000fe200078e0204 */
[----:B------:R-:W-:Y:S01]  /*1f330*/  STL [R1+0x4], R4 ;  /* 0x0000040401007387 */ /* 0x000fe20000100800 */
[----:B------:R-:W-:-:S03]  /*1f340*/  LOP3.LUT R3, R2, 0x40, RZ, 0xfc, !PT ;  /* 0x0000004002037812 */ /* 0x000fc600078efcff */
[----:B------:R0:W-:Y:S03]  /*1f350*/  STL [R1+0x30], R0 ;  /* 0x0000300001007387 */ /* 0x0001e60000100800 */
[----:B------:R-:W-:Y:S01]  /*1f360*/  @P0 LOP3.LUT R5, R5, 0x8, RZ, 0xfc, !PT ;  /* 0x0000000805050812 */ /* 0x000fe200078efcff */
[----:B------:R-:W-:Y:S04]  /*1f370*/  STL [R1+0x20], RZ ;  /* 0x000020ff01007387 */ /* 0x000fe80000100800 */
[----:B------:R-:W-:Y:S01]  /*1f380*/  STL [R1+0x8], R5 ;  /* 0x0000080501007387 */ /* 0x000fe20000100800 */
[----:B0-----:R-:W-:-:S05]  /*1f390*/  IMAD.MOV.U32 R0, RZ, RZ, 0x1 ;  /* 0x00000001ff007424 */ /* 0x001fca00078e00ff */
[----:B------:R-:W-:Y:S04]  /*1f3a0*/  STL [R1+0x24], R0 ;  /* 0x0000240001007387 */ /* 0x000fe80000100800 */
[----:B------:R-:W-:Y:S04]  /*1f3b0*/  STL [R1+0x54], RZ ;  /* 0x000054ff01007387 */ /* 0x000fe80000100800 */
[----:B------:R-:W-:Y:S04]  /*1f3c0*/  STL [R1+0xc], RZ ;  /* 0x00000cff01007387 */ /* 0x000fe80000100800 */
[----:B------:R0:W-:Y:S02]  /*1f3d0*/  STL [R1+0x14], R0 ;  /* 0x0000140001007387 */ /* 0x0001e40000100800 */
[----:B0-----:R-:W-:-:S07]  /*1f3e0*/  LOP3.LUT R0, R2, 0x80, RZ, 0xfc, !PT ;  /* 0x0000008002007812 */ /* 0x001fce00078efcff */
.L_x_4425:
[----:B01----:R-:W0:Y:S02]  /*1f3f0*/  LDC.64 R2, c[0x0][0xc88] ;  /* 0x00032200ff027b82 */ /* 0x003e240000000a00 */
        /* <DEDUP_REMOVED lines=10> */
[----:B------:R-:W-:Y:S01]  /*1f4a0*/  IMAD.MOV.U32 R12, RZ, RZ, RZ ;  /* 0x000000ffff0c7224 */ /* 0x000fe200078e00ff */
[----:B------:R-:W-:Y:S01]  /*1f4b0*/  ISETP.NE.AND.EX P3, PT, RZ, UR11, PT, P3 ;  /* 0x0000000bff007c0c */ /* 0x000fe2000bf65330 */
[----:B------:R-:W-:Y:S01]  /*1f4c0*/  ULDC.64 UR8, c[0x0][0xa10] ;  /* 0x0002840000087ab9 */ /* 0x000fe20000000a00 */
[----:B--2---:R-:W-:Y:S01]  /*1f4d0*/  SHF.R.S32.HI R4, RZ, 0x1f, R15 ;  /* 0x0000001fff047819 */ /* 0x004fe2000001140f */
[----:B------:R-:W-:-:S08]  /*1f4e0*/  IMAD.SHL.U32 R14, R15, 0x4, RZ ;  /* 0x000000040f0e7824 */ /* 0x000fd000078e00ff */
        /* <DEDUP_REMOVED lines=42> */
[----:B------:R-:W-:Y:S05]  /*1f790*/  @P3 BRA `(.L_x_4276) ;  /* 0x0000000000143947 */ /* 0x000fea0003800000 */
[----:B------:R-:W-:Y:S05]  /*1f7a0*/  @!P1 BRA `(.L_x_4276) ;  /* 0x0000000000109947 */ /* 0x000fea0003800000 */
[----:B0-----:R-:W2:Y:S04]  /*1f7b0*/  LDG.E R12, desc[UR60][R2.64] ;  /* 0x0000003c020c7981 */ /* 0x001ea8000c1e1900 */
[----:B------:R-:W2:Y:S02]  /*1f7c0*/  LDG.E R2, desc[UR60][R2.64+0x4] ;  /* 0x0000043c02027981 */ /* 0x000ea4000c1e1900 */
[----:B--2---:R-:W-:-:S05]  /*1f7d0*/  IMAD.IADD R2, R2, 0x1, -R12 ;  /* 0x0000000102027824 */ /* 0x004fca00078e0a0c */
[----:B------:R1:W-:Y:S02]  /*1f7e0*/  STL [R1+0x50], R2 ;  /* 0x0000500201007387 */ /* 0x0003e40000100800 */
.L_x_4276:
        /* <DEDUP_REMOVED lines=8> */
[----:B------:R-:W-:-:S04]  /*1f870*/  IADD3 R2, P1, R14, UR4, RZ ;  /* 0x000000040e027c10 */ /* 0x000fc8000ff3e0ff */
[----:B------:R-:W-:-:S05]  /*1f880*/  IADD3.X R3, R13, UR5, RZ, P1, !PT ;  /* 0x000000050d037c10 */ /* 0x000fca0008ffe4ff */
[----:B------:R0:W5:Y:S01]  /*1f890*/  LDG.E R8, desc[UR60][R2.64] ;  /* 0x0000003c02087981 */ /* 0x000162000c1e1900 */
[----:B------:R-:W-:Y:S05]  /*1f8a0*/  BRA `(.L_x_4278) ;  /* 0x0000000000107947 */ /* 0x000fea0003800000 */
.L_x_4277:
[----:B------:R-:W-:Y:S05]  /*1f8b0*/  @!P2 BRA `(.L_x_4278) ;  /* 0x00000000000ca947 */ /* 0x000fea0003800000 */
[----:B------:R-:W2:Y:S04]  /*1f8c0*/  LDG.E R8, desc[UR60][R6.64] ;  /* 0x0000003c06087981 */ /* 0x000ea8000c1e1900 */
[----:B------:R-:W2:Y:S02]  /*1f8d0*/  LDG.E R6, desc[UR60][R6.64+0x4] ;  /* 0x0000043c06067981 */ /* 0x000ea4000c1e1900 */
[----:B--2---:R-:W-:-:S07]  /*1f8e0*/  IMAD.IADD R8, R6, 0x1, -R8 ;  /* 0x0000000106087824 */ /* 0x004fce00078e0a08 */
.L_x_4278:
[----:B0-----:R-:W2:Y:S01]  /*1f8f0*/  @P0 LDG.E R2, desc[UR60][R4.64] ;  /* 0x0000003c04020981 */ /* 0x001ea2000c1e1900 */
[----:B-----5:R-:W-:-:S03]  /*1f900*/  IMAD.IADD R0, R8, 0x1, -R0 ;  /* 0x0000000108007824 */ /* 0x020fc600078e0a00 */
[----:B------:R-:W2:Y:S01]  /*1f910*/  @P0 LDG.E R4, desc[UR60][R4.64+0x4] ;  /* 0x0000043c04040981 */ /* 0x000ea2000c1e1900 */
[----:B------:R-:W-:Y:S01]  /*1f920*/  BSSY B0, `(.L_x_4279) ;  /* 0x000016a000007945 */ /* 0x000fe20003800000 */
[----:B------:R-:W-:Y:S01]  /*1f930*/  PLOP3.LUT P5, PT, PT, PT, PT, 0x80, 0x0 ;  /* 0x000000000000781c */ /* 0x000fe20003faf070 */
[----:B--2---:R-:W-:-:S04]  /*1f940*/  @P0 IMAD.IADD R9, R4, 0x1, -R2 ;  /* 0x0000000104090824 */ /* 0x004fc800078e0a02 */
[----:B------:R-:W-:Y:S02]  /*1f950*/  IMAD.IADD R3, R0, 0x1, R9 ;  /* 0x0000000100037824 */ /* 0x000fe400078e0209 */
[----:B------:R-:W-:-:S03]  /*1f960*/  IMAD.MOV.U32 R2, RZ, RZ, RZ ;  /* 0x000000ffff027224 */ /* 0x000fc600078e00ff */
[----:B------:R0:W-:Y:S02]  /*1f970*/  STL [R1+0x4c], R3 ;  /* 0x00004c0301007387 */ /* 0x0001e40000100800 */
[----:B0-----:R-:W-:-:S04]  /*1f980*/  VIADD R3, R3, 0x6f ;  /* 0x0000006f03037836 */ /* 0x001fc80000000000 */
[----:B------:R-:W-:-:S05]  /*1f990*/  IMAD.HI R2, R3, -0x6db6db6d, R2 ;  /* 0x9249249303027827 */ /* 0x000fca00078e0202 */
[----:B------:R-:W-:-:S04]  /*1f9a0*/  SHF.R.U32.HI R3, RZ, 0x1f, R2 ;  /* 0x0000001fff037819 */ /* 0x000fc80000011602 */
[----:B------:R-:W-:-:S05]  /*1f9b0*/  LEA.HI.SX32 R4, R2, R3, 0x1a ;  /* 0x0000000302047211 */ /* 0x000fca00078fd2ff */
[--C-:B------:R-:W-:Y:S02]  /*1f9c0*/  IMAD R2, R4, 0x70, -R0.reuse ;  /* 0x0000007004027824 */ /* 0x100fe400078e0a00 */
[----:B------:R-:W-:-:S03]  /*1f9d0*/  IMAD.MOV R0, RZ, RZ, -R0 ;  /* 0x000000ffff007224 */ /* 0x000fc600078e0a00 */
[----:B------:R-:W-:Y:S02]  /*1f9e0*/  VIMNMX R2, R2, R9, PT ;  /* 0x0000000902027248 */ /* 0x000fe40003fe0100 */
[----:B------:R-:W-:-:S04]  /*1f9f0*/  VIMNMX R0, RZ, R0, !PT ;  /* 0x00000000ff007248 */ /* 0x000fc80007fe0100 */
[----:B------:R-:W-:Y:S01]  /*1fa00*/  ISETP.GT.AND P1, PT, R2, R0, PT ;  /* 0x000000000200720c */ /* 0x000fe20003f24270 */
[----:B------:R0:W-:Y:S02]  /*1fa10*/  STL [R1+0x38], R4 ;  /* 0x0000380401007387 */ /* 0x0001e40000100800 */
[----:B0-----:R-:W-:-:S10]  /*1fa20*/  SHF.R.U32.HI R4, RZ, 0x4, R0 ;  /* 0x00000004ff047819 */ /* 0x001fd40000011600 */
[----:B------:R-:W-:Y:S02]  /*1fa30*/  @P1 VIADD R3, R2, 0x6f ;  /* 0x0000006f02031836 */ /* 0x000fe40000000000 */
[----:B------:R-:W-:Y:S02]  /*1fa40*/  @P1 IMAD.MOV.U32 R2, RZ, RZ, RZ ;  /* 0x000000ffff021224 */ /* 0x000fe400078e00ff */
[----:B------:R-:W-:-:S04]  /*1fa50*/  IMAD.WIDE.U32 R4, R4, 0x24924925, RZ ;  /* 0x2492492504047825 */ /* 0x000fc800078e00ff */
[----:B------:R-:W-:-:S04]  /*1fa60*/  @P1 IMAD.HI R2, R3, -0x6db6db6d, R2 ;  /* 0x9249249303021827 */ /* 0x000fc800078e0202 */
[----:B------:R-:W-:Y:S01]  /*1fa70*/  IMAD.MOV.U32 R9, RZ, RZ, R5 ;  /* 0x000000ffff097224 */ /* 0x000fe200078e0005 */
[----:B------:R-:W-:-:S03]  /*1fa80*/  @P1 SHF.R.U32.HI R0, RZ, 0x1f, R2 ;  /* 0x0000001fff001819 */ /* 0x000fc60000011602 */
[----:B------:R-:W-:Y:S01]  /*1fa90*/  IMAD.MOV.U32 R7, RZ, RZ, R9 ;  /* 0x000000ffff077224 */ /* 0x000fe200078e0009 */
        /* <DEDUP_REMOVED lines=10> */
.L_x_4456:
[----:B-1----:R-:W-:Y:S02]  /*1fb40*/  ISETP.NE.AND P0, PT, R14, RZ, PT ;  /* 0x000000ff0e00720c */ /* 0x002fe40003f05270 */
[----:B------:R-:W-:-:S11]  /*1fb50*/  PLOP3.LUT P2, PT, PT, PT, PT, 0x8, 0x0 ;  /* 0x000000000000781c */ /* 0x000fd60003f4e170 */
[----:B------:R-:W-:Y:S05]  /*1fb60*/  @P0 BRA `(.L_x_4282) ;  /* 0x00000000000c0947 */ /* 0x000fea0003800000 */
[----:B------:R-:W-:-:S03]  /*1fb70*/  UMOV UR4, 0xffffffff ;  /* 0xffffffff00047882 */ /* 0x000fc60000000000 */
[----:B------:R-:W-:Y:S05]  /*1fb80*/  BRA.DIV UR4, `(.L_x_4283) ;  /* 0x0000007204787947 */ /* 0x000fea000b800000 */
[----:B------:R-:W-:-:S13]  /*1fb90*/  ELECT P2, URZ, PT ;  /* 0x00000000003f782f */ /* 0x000fda0003840000 */
.L_x_4282:
        /* <DEDUP_REMOVED lines=10> */
.L_x_4459:
[----:B------:R-:W-:Y:S05]  /*1fc40*/  BSYNC B1 ;  /* 0x0000000000017941 */ /* 0x000fea0003800000 */
.L_x_4284:
        /* <DEDUP_REMOVED lines=13> */
.L_x_4460:
[----:B------:R-:W-:Y:S05]  /*1fd20*/  BSYNC B2 ;  /* 0x0000000000027941 */ /* 0x000fea0003800000 */
.L_x_4288:
        /* <DEDUP_REMOVED lines=8> */
.L_x_4291:
[----:B------:R-:W-:Y:S05]  /*1fdb0*/  BSYNC B2 ;  /* 0x0000000000027941 */ /* 0x000fea0003800000 */
.L_x_4290:
        /* <DEDUP_REMOVED lines=14> */
.L_x_4292:
        /* <DEDUP_REMOVED lines=16> */
.L_x_4293:
        /* <DEDUP_REMOVED lines=16> */
.L_x_4294:
        /* <DEDUP_REMOVED lines=13> */
.L_x_4461:
[----:B------:R-:W-:Y:S05]  /*20170*/  BSYNC B2 ;  /* 0x0000000000027941 */ /* 0x000fea0003800000 */
.L_x_4295:
        /* <DEDUP_REMOVED lines=10> */
.L_x_4298:
[----:B------:R-:W-:Y:S05]  /*20220*/  BSYNC B2 ;  /* 0x0000000000027941 */ /* 0x000fea0003800000 */
.L_x_4297:
        /* <DEDUP_REMOVED lines=8> */
.L_x_4299:
        /* <DEDUP_REMOVED lines=15> */
.L_x_4300:
        /* <DEDUP_REMOVED lines=15> */
.L_x_4301:
        /* <DEDUP_REMOVED lines=10> */
.L_x_4287:
[----:B------:R-:W-:Y:S05]  /*20530*/  BSYNC B1 ;  /* 0x0000000000017941 */ /* 0x000fea0003800000 */
.L_x_4286:
[----:B0-----:R-:W2:Y:S04]  /*20540*/  LDL.LU R2, [R1+0x20] ;  /* 0x0000200001027983 */ /* 0x001ea80000300800 */
        /* <DEDUP_REMOVED lines=12> */
.L_x_4318:
        /* <DEDUP_REMOVED lines=14> */
.L_x_4462:
[----:B------:R-:W-:Y:S05]  /*206f0*/  BSYNC B2 ;  /* 0x0000000000027941 */ /* 0x000fea0003800000 */
.L_x_4304:
        /* <DEDUP_REMOVED lines=8> */
.L_x_4307:
[----:B------:R-:W-:Y:S05]  /*20780*/  BSYNC B2 ;  /* 0x0000000000027941 */ /* 0x000fea0003800000 */
.L_x_4306:
        /* <DEDUP_REMOVED lines=13> */
.L_x_4308:
        /* <DEDUP_REMOVED lines=16> */
.L_x_4309:
        /* <DEDUP_REMOVED lines=16> */
.L_x_4310:
        /* <DEDUP_REMOVED lines=13> */
.L_x_4463:
[----:B------:R-:W-:Y:S05]  /*20b30*/  BSYNC B2 ;  /* 0x0000000000027941 */ /* 0x000fea0003800000 */
.L_x_4311:
        /* <DEDUP_REMOVED lines=10> */
.L_x_4314:
[----:B------:R-:W-:Y:S05]  /*20be0*/  BSYNC B2 ;  /* 0x0000000000027941 */ /* 0x000fea0003800000 */
.L_x_4313:
        /* <DEDUP_REMOVED lines=8> */
.L_x_4315:
        /* <DEDUP_REMOVED lines=15> */
.L_x_4316:
        /* <DEDUP_REMOVED lines=15> */
.L_x_4317:
        /* <DEDUP_REMOVED lines=10> */
.L_x_4303:
[----:B------:R-:W-:Y:S05]  /*20ef0*/  BSYNC B1 ;  /* 0x0000000000017941 */ /* 0x000fea0003800000 */
.L_x_4302:
        /* <DEDUP_REMOVED lines=12> */
.L_x_4280:
[----:B------:R-:W-:Y:S05]  /*20fc0*/  BSYNC B0 ;  /* 0x0000000000007941 */ /* 0x000fea0003800000 */
.L_x_4279:
        /* <DEDUP_REMOVED lines=13> */
[----:B------:R-:W0:Y:S08]  /*210a0*/  FLO.U32 R0, UR4 ;  /* 0x0000000400007d00 */ /* 0x000e3000080e0000 */
        /* <DEDUP_REMOVED lines=9> */
.L_x_4320:
        /* <DEDUP_REMOVED lines=21> */
.L_x_4323:
[----:B------:R-:W-:Y:S05]  /*21290*/  BSYNC B6 ;  /* 0x0000000000067941 */ /* 0x000fea0003800000 */
.L_x_4322:
        /* <DEDUP_REMOVED lines=21> */
.L_x_4326:
        /* <DEDUP_REMOVED lines=16> */
.L_x_4325:
[----:B------:R-:W-:Y:S05]  /*214f0*/  BSYNC B6 ;  /* 0x0000000000067941 */ /* 0x000fea0003800000 */
.L_x_4324:
[----:B------:R-:W2:Y:S01]  /*21500*/  LDL.LU R2, [R1] ;  /* 0x0000000001027983 */ /* 0x000ea20000300800 */
[----:B------:R-:W-:-:S03]  /*21510*/  ULDC.64 UR4, c[0x0][0x9f8] ;  /* 0x00027e0000047ab9 */ /* 0x000fc60000000a00 */
[----:B0-----:R-:W3:Y:S04]  /*21520*/  LDL.LU R4, [R1+0x28] ;  /* 0x0000280001047983 */ /* 0x001ee80000300800 */
[----:B------:R-:W4:Y:S01]  /*21530*/  LDL R7, [R1+0x10] ;  /* 0x0000100001077983 */ /* 0x000f220000100800 */
        /* <DEDUP_REMOVED lines=22> */
.L_x_4466:
        /* <DEDUP_REMOVED lines=11> */
.L_x_4469:
        /* <DEDUP_REMOVED lines=25> */
.L_x_4330:
[----:B------:R-:W2:Y:S04]  /*218e0*/  LDL R7, [R1+0x4] ;  /* 0x0000040001077983 */ /* 0x000ea80000100800 */
[----:B01----:R-:W2:Y:S04]  /*218f0*/  LDL R0, [R1+0xc] ;  /* 0x00000c0001007983 */ /* 0x003ea80000100800 */
[----:B------:R-:W3:Y:S01]  /*21900*/  LDL R2, [R1+0x14] ;  /* 0x0000140001027983 */ /* 0x000ee20000100800 */
[----:B--2---:R-:W-:Y:S01]  /*21910*/  IMAD R0, R0, 0x8, R7 ;  /* 0x0000000800007824 */ /* 0x004fe200078e0207 */
[----:B---3--:R-:W-:-:S04]  /*21920*/  SHF.L.U32 R2, R2, 0x1f, RZ ;  /* 0x0000001f02027819 */ /* 0x008fc800000006ff */
[----:B------:R-:W0:Y:S02]  /*21930*/  SYNCS.PHASECHK.TRANS64.TRYWAIT P0, [R0+URZ+0x36840], R2 ;  /* 0x03684002000075a7 */ /* 0x000e24000800017f */
[----:B0-----:R-:W-:Y:S05]  /*21940*/  @!P0 BRA `(.L_x_4331) ;  /* 0x0000005400e88947 */ /* 0x001fea0003800000 */
.L_x_4470:
        /* <DEDUP_REMOVED lines=10> */
.L_x_4332:
        /* <DEDUP_REMOVED lines=11> */
[----:B-----5:R-:W-:Y:S01]  /*21aa0*/  LOP3.LUT R3, R3, 0xfffffffb, RZ, 0xc0, !PT ;  /* 0xfffffffb03037812 */ /* 0x020fe200078ec0ff */
[----:B------:R-:W-:Y:S01]  /*21ab0*/  UMOV UR7, 0x14f00000 ;  /* 0x14f0000000077882 */ /* 0x000fe20000000000 */
[----:B------:R-:W-:-:S05]  /*21ac0*/  UMOV UR17, 0x40 ;  /* 0x0000004000117882 */ /* 0x000fca0000000000 */
        /* <DEDUP_REMOVED lines=12> */
[----:B------:R-:W-:-:S03]  /*21b90*/  UIADD3 UR16, UR8, 0x28400, URZ ;  /* 0x0002840008107890 */ /* 0x000fc6000fffe03f */
[----:B------:R-:W-:Y:S01]  /*21ba0*/  UMOV UR8, UR14 ;  /* 0x0000000e00087c82 */ /* 0x000fe20008000000 */
[----:B------:R-:W-:Y:S01]  /*21bb0*/  UMOV UR14, 0x80 ;  /* 0x00000080000e7882 */ /* 0x000fe20000000000 */
[----:B------:R0:W-:Y:S02]  /*21bc0*/  UTMALDG.4D [UR8], [UR4], desc[UR6] ;  /* 0x00000608040075b4 */ /* 0x0001e40008019000 */
[----:B0-----:R-:W-:Y:S01]  /*21bd0*/  UMOV UR8, UR15 ;  /* 0x0000000f00087c82 */ /* 0x001fe20008000000 */
[----:B------:R-:W-:Y:S02]  /*21be0*/  UMOV UR10, UR17 ;  /* 0x00000011000a7c82 */ /* 0x000fe40008000000 */
[----:B------:R0:W-:Y:S02]  /*21bf0*/  UTMALDG.4D [UR8], [UR4], desc[UR6] ;  /* 0x00000608040075b4 */ /* 0x0001e40008019000 */
[----:B0-----:R-:W-:Y:S01]  /*21c00*/  UMOV UR8, UR16 ;  /* 0x0000001000087c82 */ /* 0x001fe20008000000 */
[----:B------:R-:W-:-:S02]  /*21c10*/  UMOV UR10, UR14 ;  /* 0x0000000e000a7c82 */ /* 0x000fc40008000000 */
[----:B------:R1:W-:Y:S02]  /*21c20*/  UTMALDG.4D [UR8], [UR4], desc[UR6] ;  /* 0x00000608040075b4 */ /* 0x0003e40008019000 */
[----:B-1----:R-:W-:Y:S01]  /*21c30*/  NOP ;  /* 0x0000000000007918 */ /* 0x002fe20000000000 */
.L_x_4328:
        /* <DEDUP_REMOVED lines=43> */
.L_x_4334:
[----:B------:R-:W-:Y:S05]  /*21ef0*/  BSYNC B6 ;  /* 0x0000000000067941 */ /* 0x000fea0003800000 */
.L_x_4333:
        /* <DEDUP_REMOVED lines=17> */
[----:B------:R-:W-:Y:S02]  /*22010*/  LOP3.LUT R8, R8, 0x38, RZ, 0xc0, !PT ;  /* 0x0000003808087812 */ /* 0x000fe400078ec0ff */
[----:B------:R-:W-:Y:S02]  /*22020*/  LOP3.LUT R9, R9, 0x80, RZ, 0xfc, !PT ;  /* 0x0000008009097812 */ /* 0x000fe400078efcff */
[----:B------:R-:W-:Y:S01]  /*22030*/  SHF.R.U32.HI R10, RZ, 0x3, R10 ;  /* 0x00000003ff0a7819 */ /* 0x000fe2000001160a */
[----:B--2---:R-:W-:-:S02]  /*22040*/  IMAD.MOV.U32 R3, RZ, RZ, R6 ;  /* 0x000000ffff037224 */ /* 0x004fc400078e0006 */
        /* <DEDUP_REMOVED lines=42> */
[----:B------:R-:W-:Y:S01]  /*222f0*/  ISETP.GE.AND P1, PT, R9, UR4, PT ;  /* 0x0000000409007c0c */ /* 0x000fe2000bf26270 */
[----:B------:R-:W-:-:S12]  /*22300*/  BRA.DIV UR5, `(.L_x_4335) ;  /* 0x0000004e058c7947 */ /* 0x000fd8000b800000 */
[----:B------:R-:W2:Y:S04]  /*22310*/  LDL.LU R6, [R1+0x50] ;  /* 0x0000500001067983 */ /* 0x000ea80000300800 */
[----:B------:R-:W3:Y:S01]  /*22320*/  LDL R9, [R1+0x30] ;  /* 0x0000300001097983 */ /* 0x000ee20000100800 */
[----:B------:R-:W-:-:S04]  /*22330*/  IMAD.IADD R0, R10, 0x1, R17 ;  /* 0x000000010a007824 */ /* 0x000fc800078e0211 */
        /* <DEDUP_REMOVED lines=10> */
[----:B------:R-:W-:Y:S01]  /*223e0*/  @!PT LDS RZ, [RZ] ;  /* 0x00000000fffff984 */ /* 0x000fe20000000800 */
[----:B---3--:R-:W-:Y:S04]  /*223f0*/  @!P2 LDGSTS.E.BYPASS.LTC128B.128 [R9+0x15400], desc[UR60][R6.64], !P3 ;  /* 0x154000000609afae */ /* 0x008fe8000d901d7c */
        /* <DEDUP_REMOVED lines=68> */
[----:B------:R0:W2:Y:S02]  /*22840*/  SHFL.IDX PT, R3, R4, 0x7, 0x181f ;  /* 0x00f81f0004037f89 */ /* 0x0000a400000e0000 */
.L_x_4487:
[----:B------:R-:W-:Y:S01]  /*22850*/  VIADD R0, R0, 0x70 ;  /* 0x0000007000007836 */ /* 0x000fe20000000000 */
[----:B------:R-:W-:Y:S04]  /*22860*/  BSSY B0, `(.L_x_4336) ;  /* 0x000000c000007945 */ /* 0x000fe80003800000 */
[----:B------:R-:W-:-:S13]  /*22870*/  ISETP.GE.AND P2, PT, R0, R2, PT ;  /* 0x000000020000720c */ /* 0x000fda0003f46270 */
[----:B------:R-:W-:Y:S05]  /*22880*/  @P2 BRA `(.L_x_4337) ;  /* 0x0000000000242947 */ /* 0x000fea0003800000 */
[----:B0-----:R-:W4:Y:S01]  /*22890*/  LDL R4, [R1+0x30] ;  /* 0x0000300001047983 */ /* 0x001f220000100800 */
[----:B--2---:R-:W-:-:S05]  /*228a0*/  LEA R2, P2, R8, R3, 0x1 ;  /* 0x0000000308027211 */ /* 0x004fca00078408ff */
[----:B-1----:R-:W-:-:S05]  /*228b0*/  IMAD.X R3, RZ, RZ, R5, P2 ;  /* 0x000000ffff037224 */ /* 0x002fca00010e0605 */
[----:B------:R-:W-:Y:S01]  /*228c0*/  @!PT LDS RZ, [RZ] ;  /* 0x00000000fffff984 */ /* 0x000fe20000000800 */
[----:B------:R-:W-:Y:S01]  /*228d0*/  @!PT LDS RZ, [RZ] ;  /* 0x00000000fffff984 */ /* 0x000fe20000000800 */
[----:B------:R-:W-:Y:S01]  /*228e0*/  @!PT LDS RZ, [RZ] ;  /* 0x00000000fffff984 */ /* 0x000fe20000000800 */
[----:B----4-:R4:W-:Y:S04]  /*228f0*/  LDGSTS.E.BYPASS.LTC128B.128 [R4+0x18c00], desc[UR60][R2.64], !P3 ;  /* 0x18c0000002047fae */ /* 0x0109e8000d901d7c */
[----:B------:R4:W-:Y:S04]  /*22900*/  LDGSTS.E.BYPASS.LTC128B.128 [R4+0x1cc00], desc[UR60][R2.64+0x80], !P0 ;  /* 0x1cc0008002047fae */ /* 0x0009e8000c101d7c */
[----:B------:R4:W-:Y:S02]  /*22910*/  LDGSTS.E.BYPASS.LTC128B.128 [R4+0x20c00], desc[UR60][R2.64+0x100], !P1 ;  /* 0x20c0010002047fae */ /* 0x0009e4000c901d7c */
.L_x_4337:
[----:B------:R-:W-:Y:S05]  /*22920*/  BSYNC B0 ;  /* 0x0000000000007941 */ /* 0x000fea0003800000 */
.L_x_4336:
[----:B------:R0:W5:Y:S01]  /*22930*/  LDL R8, [R1+0x4] ;  /* 0x0000040001087983 */ /* 0x0001620000100800 */
[----:B------:R-:W-:Y:S01]  /*22940*/  PLOP3.LUT P0, PT, PT, PT, PT, 0x80, 0x0 ;  /* 0x000000000000781c */ /* 0x000fe20003f0f070 */
[----:B------:R-:W-:-:S12]  /*22950*/  NOP ;  /* 0x0000000000007918 */ /* 0x000fd80000000000 */
.L_x_4338:
[----:B----4-:R-:W4:Y:S01]  /*22960*/  LDL R2, [R1+0x4] ;  /* 0x0000040001027983 */ /* 0x010f220000100800 */
[----:B------:R-:W-:Y:S02]  /*22970*/  PLOP3.LUT P1, PT, P1, P0, PT, 0xa2, 0x0 ;  /* 0x000000000000781c */ /* 0x000fe40000f21472 */
[----:B----4-:R-:W-:-:S08]  /*22980*/  @P0 R2UR P1, UR4, R2 ;  /* 0x00000000020402ca */ /* 0x010fd00000020000 */
        /* <DEDUP_REMOVED lines=16> */
.L_x_4488:
[----:B------:R-:W-:Y:S05]  /*22a90*/  BSYNC B0 ;  /* 0x0000000000007941 */ /* 0x000fea0003800000 */
.L_x_4339:
        /* <DEDUP_REMOVED lines=49> */
.L_x_4347:
[----:B------:R-:W2:Y:S01]  /*22db0*/  LDL R2, [R1+0x4] ;  /* 0x0000040001027983 */ /* 0x000ea20000100800 */
[----:B------:R-:W-:Y:S01]  /*22dc0*/  BSSY B3, `(.L_x_4348) ;  /* 0x0000005000037945 */ /* 0x000fe20003800000 */
[----:B--2---:R-:W-:Y:S01]  /*22dd0*/  IMAD R3, R7, 0x8, R2 ;  /* 0x0000000807037824 */ /* 0x004fe200078e0202 */
[----:B------:R-:W-:-:S04]  /*22de0*/  SHF.L.U32 R2, R9, 0x1f, RZ ;  /* 0x0000001f09027819 */ /* 0x000fc800000006ff */
[----:B------:R-:W2:Y:S02]  /*22df0*/  SYNCS.PHASECHK.TRANS64.TRYWAIT P0, [R3+URZ+0x36840], R2 ;  /* 0x03684002030075a7 */ /* 0x000ea4000800017f */
[----:B--2---:R-:W-:Y:S05]  /*22e00*/  @!P0 BRA `(.L_x_4349) ;  /* 0x0000004c00bc8947 */ /* 0x004fea0003800000 */
.L_x_4489:
[----:B------:R-:W-:Y:S05]  /*22e10*/  BSYNC B3 ;  /* 0x0000000000037941 */ /* 0x000fea0003800000 */
.L_x_4348:
        /* <DEDUP_REMOVED lines=11> */
.L_x_4351:
[----:B------:R-:W-:Y:S05]  /*22ed0*/  BSYNC B3 ;  /* 0x0000000000037941 */ /* 0x000fea0003800000 */
.L_x_4350:
        /* <DEDUP_REMOVED lines=13> */
.L_x_4352:
        /* <DEDUP_REMOVED lines=16> */
.L_x_4353:
        /* <DEDUP_REMOVED lines=16> */
.L_x_4354:
        /* <DEDUP_REMOVED lines=18> */
.L_x_4490:
[----:B------:R-:W-:Y:S05]  /*232d0*/  BSYNC B3 ;  /* 0x0000000000037941 */ /* 0x000fea0003800000 */
.L_x_4355:
        /* <DEDUP_REMOVED lines=10> */
.L_x_4357:
[----:B------:R-:W2:Y:S01]  /*23380*/  LDL R3, [R1+0x8] ;  /* 0x0000080001037983 */ /* 0x000ea20000100800 */
[----:B------:R-:W-:Y:S01]  /*23390*/  BSSY B3, `(.L_x_4358) ;  /* 0x0000004000037945 */ /* 0x000fe20003800000 */
[----:B--2---:R-:W-:-:S13]  /*233a0*/  LOP3.LUT P0, RZ, R3, 0x8, RZ, 0xc0, !PT ;  /* 0x0000000803ff7812 */ /* 0x004fda000780c0ff */
[----:B------:R-:W-:Y:S05]  /*233b0*/  @P0 BRA `(.L_x_4359) ;  /* 0x0000000000040947 */ /* 0x000fea0003800000 */
[----:B------:R-:W-:Y:S01]  /*233c0*/  BPT.TRAP 0x1 ;  /* 0x000000040000795c */ /* 0x000fe20000300000 */
.L_x_4359:
[----:B------:R-:W-:Y:S05]  /*233d0*/  BSYNC B3 ;  /* 0x0000000000037941 */ /* 0x000fea0003800000 */
.L_x_4358:
        /* <DEDUP_REMOVED lines=14> */
.L_x_4360:
        /* <DEDUP_REMOVED lines=16> */
.L_x_4361:
        /* <DEDUP_REMOVED lines=16> */
.L_x_4362:
        /* <DEDUP_REMOVED lines=13> */
.L_x_4346:
[----:B------:R-:W-:Y:S05]  /*23790*/  BSYNC B1 ;  /* 0x0000000000017941 */ /* 0x000fea0003800000 */
.L_x_4345:
[----:B0-----:R-:W2:Y:S04]  /*237a0*/  LDL.LU R0, [R1+0x38] ;  /* 0x0000380001007983 */ /* 0x001ea80000300800 */
[----:B------:R0:W-:Y:S04]  /*237b0*/  STL [R1+0xc], R7 ;  /* 0x00000c0701007387 */ /* 0x0001e80000100800 */
[----:B------:R0:W-:Y:S02]  /*237c0*/  STL [R1+0x14], R9 ;  /* 0x0000140901007387 */ /* 0x0001e40000100800 */
[----:B0-2---:R-:W-:-:S07]  /*237d0*/  VIADD R0, R0, 0xfffffffd ;  /* 0xfffffffd00007836 */ /* 0x005fce0000000000 */
.L_x_4344:
[----:B------:R-:W-:Y:S05]  /*237e0*/  BSYNC B2 ;  /* 0x0000000000027941 */ /* 0x000fea0003800000 */
.L_x_4343:
[----:B------:R-:W2:Y:S01]  /*237f0*/  LDL.LU R2, [R1+0x3c] ;  /* 0x00003c0001027983 */ /* 0x000ea20000300800 */
[----:B------:R-:W-:-:S05]  /*23800*/  IMAD.MOV R8, RZ, RZ, -R8 ;  /* 0x000000ffff087224 */ /* 0x000fca00078e0a08 */
[----:B--2---:R-:W-:-:S13]  /*23810*/  ISETP.NE.AND P0, PT, R2, R8, PT ;  /* 0x000000080200720c */ /* 0x004fda0003f05270 */
[----:B------:R-:W-:Y:S05]  /*23820*/  @!P0 BRA `(.L_x_4342) ;  /* 0x00000018001c8947 */ /* 0x000fea0003800000 */
[----:B------:R0:W5:Y:S02]  /*23830*/  LDL R8, [R1] ;  /* 0x0000000001087983 */ /* 0x0001640000100800 */
.L_x_4399:
[----:B--2---:R-:W2:Y:S04]  /*23840*/  LDL R4, [R1+0x8] ;  /* 0x0000080001047983 */ /* 0x004ea80000100800 */
[----:B------:R-:W4:Y:S04]  /*23850*/  LDL R3, [R1+0xc] ;  /* 0x00000c0001037983 */ /* 0x000f280000100800 */
[----:B---3--:R-:W3:Y:S01]  /*23860*/  LDL R2, [R1+0x14] ;  /* 0x0000140001027983 */ /* 0x008ee20000100800 */
[----:B------:R-:W-:Y:S05]  /*23870*/  YIELD ;  /* 0x0000000000007946 */ /* 0x000fea0003800000 */
[----:B------:R-:W-:Y:S01]  /*23880*/  BSSY B1, `(.L_x_4363) ;  /* 0x00000be000017945 */ /* 0x000fe20003800000 */
[----:B--2---:R-:W-:Y:S01]  /*23890*/  LOP3.LUT P1, RZ, R4, 0x4, RZ, 0xc0, !PT ;  /* 0x0000000404ff7812 */ /* 0x004fe2000782c0ff */
[----:B----4-:R-:W-:-:S05]  /*238a0*/  VIADD R4, R3, 0x1 ;  /* 0x0000000103047836 */ /* 0x010fca0000000000 */
[----:B------:R-:W-:-:S04]  /*238b0*/  ISETP.NE.AND P0, PT, R4, 0x2, PT ;  /* 0x000000020400780c */ /* 0x000fc80003f05270 */
[----:B-1----:R-:W-:Y:S02]  /*238c0*/  SEL R5, RZ, 0x1, P0 ;  /* 0x00000001ff057807 */ /* 0x002fe40000000000 */
        /* <DEDUP_REMOVED lines=27> */
.L_x_4365:
[----:B------:R-:W2:Y:S01]  /*23a80*/  LDL R2, [R1+0x4] ;  /* 0x0000040001027983 */ /* 0x000ea20000100800 */
[----:B------:R-:W-:Y:S01]  /*23a90*/  BSSY B2, `(.L_x_4366) ;  /* 0x0000005000027945 */ /* 0x000fe20003800000 */
[----:B--2---:R-:W-:Y:S01]  /*23aa0*/  IMAD R3, R4, 0x8, R2 ;  /* 0x0000000804037824 */ /* 0x004fe200078e0202 */
[----:B------:R-:W-:-:S04]  /*23ab0*/  SHF.L.U32 R2, R5, 0x1f, RZ ;  /* 0x0000001f05027819 */ /* 0x000fc800000006ff */
[----:B------:R-:W2:Y:S02]  /*23ac0*/  SYNCS.PHASECHK.TRANS64.TRYWAIT P0, [R3+URZ+0x36840], R2 ;  /* 0x03684002030075a7 */ /* 0x000ea4000800017f */
[----:B--2---:R-:W-:Y:S05]  /*23ad0*/  @!P0 BRA `(.L_x_4367) ;  /* 0x0000004000b08947 */ /* 0x004fea0003800000 */
.L_x_4491:
[----:B------:R-:W-:Y:S05]  /*23ae0*/  BSYNC B2 ;  /* 0x0000000000027941 */ /* 0x000fea0003800000 */
.L_x_4366:
        /* <DEDUP_REMOVED lines=11> */
.L_x_4369:
[----:B------:R-:W-:Y:S05]  /*23ba0*/  BSYNC B2 ;  /* 0x0000000000027941 */ /* 0x000fea0003800000 */
.L_x_4368:
        /* <DEDUP_REMOVED lines=13> */
.L_x_4370:
        /* <DEDUP_REMOVED lines=16> */
.L_x_4371:
        /* <DEDUP_REMOVED lines=16> */
.L_x_4372:
        /* <DEDUP_REMOVED lines=18> */
.L_x_4492:
[----:B------:R-:W-:Y:S05]  /*23fa0*/  BSYNC B2 ;  /* 0x0000000000027941 */ /* 0x000fea0003800000 */
.L_x_4373:
        /* <DEDUP_REMOVED lines=10> */
.L_x_4375:
[----:B------:R-:W2:Y:S01]  /*24050*/  LDL R3, [R1+0x8] ;  /* 0x0000080001037983 */ /* 0x000ea20000100800 */
[----:B------:R-:W-:Y:S01]  /*24060*/  BSSY B2, `(.L_x_4376) ;  /* 0x0000004000027945 */ /* 0x000fe20003800000 */
[----:B--2---:R-:W-:-:S13]  /*24070*/  LOP3.LUT P0, RZ, R3, 0x8, RZ, 0xc0, !PT ;  /* 0x0000000803ff7812 */ /* 0x004fda000780c0ff */
[----:B------:R-:W-:Y:S05]  /*24080*/  @P0 BRA `(.L_x_4377) ;  /* 0x0000000000040947 */ /* 0x000fea0003800000 */
[----:B------:R-:W-:Y:S01]  /*24090*/  BPT.TRAP 0x1 ;  /* 0x000000040000795c */ /* 0x000fe20000300000 */
.L_x_4377:
[----:B------:R-:W-:Y:S05]  /*240a0*/  BSYNC B2 ;  /* 0x0000000000027941 */ /* 0x000fea0003800000 */
.L_x_4376:
        /* <DEDUP_REMOVED lines=14> */
.L_x_4378:
        /* <DEDUP_REMOVED lines=16> */
.L_x_4379:
        /* <DEDUP_REMOVED lines=16> */
.L_x_4380:
        /* <DEDUP_REMOVED lines=13> */
.L_x_4364:
[----:B------:R-:W-:Y:S05]  /*24460*/  BSYNC B1 ;  /* 0x0000000000017941 */ /* 0x000fea0003800000 */
.L_x_4363:
        /* <DEDUP_REMOVED lines=35> */
.L_x_4383:
[----:B------:R-:W3:Y:S01]  /*246a0*/  LDL R2, [R1+0x4] ;  /* 0x0000040001027983 */ /* 0x000ee20000100800 */
[----:B------:R-:W-:Y:S01]  /*246b0*/  BSSY B2, `(.L_x_4384) ;  /* 0x0000005000027945 */ /* 0x000fe20003800000 */
[----:B---3--:R-:W-:Y:S01]  /*246c0*/  IMAD R3, R11, 0x8, R2 ;  /* 0x000000080b037824 */ /* 0x008fe200078e0202 */
[----:B------:R-:W-:-:S04]  /*246d0*/  SHF.L.U32 R2, R10, 0x1f, RZ ;  /* 0x0000001f0a027819 */ /* 0x000fc800000006ff */
[----:B------:R-:W3:Y:S02]  /*246e0*/  SYNCS.PHASECHK.TRANS64.TRYWAIT P0, [R3+URZ+0x36840], R2 ;  /* 0x03684002030075a7 */ /* 0x000ee4000800017f */
[----:B---3--:R-:W-:Y:S05]  /*246f0*/  @!P0 BRA `(.L_x_4385) ;  /* 0x0000003400d08947 */ /* 0x008fea0003800000 */
.L_x_4493:
[----:B------:R-:W-:Y:S05]  /*24700*/  BSYNC B2 ;  /* 0x0000000000027941 */ /* 0x000fea0003800000 */
.L_x_4384:
        /* <DEDUP_REMOVED lines=11> */
.L_x_4387:
[----:B------:R-:W-:Y:S05]  /*247c0*/  BSYNC B2 ;  /* 0x0000000000027941 */ /* 0x000fea0003800000 */
.L_x_4386:
        /* <DEDUP_REMOVED lines=14> */
.L_x_4388:
        /* <DEDUP_REMOVED lines=16> */
.L_x_4389:
        /* <DEDUP_REMOVED lines=16> */
.L_x_4390:
        /* <DEDUP_REMOVED lines=16> */
.L_x_4494:
[----:B------:R-:W-:Y:S05]  /*24bb0*/  BSYNC B2 ;  /* 0x0000000000027941 */ /* 0x000fea0003800000 */
.L_x_4391:
        /* <DEDUP_REMOVED lines=10> */
.L_x_4393:
[----:B------:R-:W2:Y:S01]  /*24c60*/  LDL R3, [R1+0x8] ;  /* 0x0000080001037983 */ /* 0x000ea20000100800 */
[----:B------:R-:W-:Y:S01]  /*24c70*/  BSSY B2, `(.L_x_4394) ;  /* 0x0000004000027945 */ /* 0x000fe20003800000 */
[----:B--2---:R-:W-:-:S13]  /*24c80*/  LOP3.LUT P0, RZ, R3, 0x8, RZ, 0xc0, !PT ;  /* 0x0000000803ff7812 */ /* 0x004fda000780c0ff */
[----:B------:R-:W-:Y:S05]  /*24c90*/  @P0 BRA `(.L_x_4395) ;  /* 0x0000000000040947 */ /* 0x000fea0003800000 */
[----:B------:R-:W-:Y:S01]  /*24ca0*/  BPT.TRAP 0x1 ;  /* 0x000000040000795c */ /* 0x000fe20000300000 */
.L_x_4395:
[----:B------:R-:W-:Y:S05]  /*24cb0*/  BSYNC B2 ;  /* 0x0000000000027941 */ /* 0x000fea0003800000 */
.L_x_4394:
        /* <DEDUP_REMOVED lines=13> */
.L_x_4396:
        /* <DEDUP_REMOVED lines=16> */
.L_x_4397:
        /* <DEDUP_REMOVED lines=16> */
.L_x_4398:
        /* <DEDUP_REMOVED lines=13> */
.L_x_4382:
[----:B------:R-:W-:Y:S05]  /*25060*/  BSYNC B1 ;  /* 0x0000000000017941 */ /* 0x000fea0003800000 */
.L_x_4381:
[C---:B------:R-:W-:Y:S01]  /*25070*/  ISETP.GT.AND P0, PT, R0.reuse, 0x1, PT ;  /* 0x000000010000780c */ /* 0x040fe20003f04270 */
[----:B------:R-:W-:-:S12]  /*25080*/  VIADD R0, R0, 0xfffffffe ;  /* 0xfffffffe00007836 */ /* 0x000fd80000000000 */
[----:B------:R-:W-:Y:S05]  /*25090*/  @P0 BRA `(.L_x_4399) ;  /* 0xffffffe400e80947 */ /* 0x000fea000383ffff */
.L_x_4342:
[----:B------:R-:W-:Y:S05]  /*250a0*/  BSYNC B0 ;  /* 0x0000000000007941 */ /* 0x000fea0003800000 */
.L_x_4341:
        /* <DEDUP_REMOVED lines=8> */
[----:B------:R-:W4:Y:S02]  /*25130*/  FLO.U32 R0, UR4 ;  /* 0x0000000400007d00 */ /* 0x000f2400080e0000 */
        /* <DEDUP_REMOVED lines=8> */
.L_x_4401:
[----:B------:R-:W-:Y:S05]  /*251c0*/  BSYNC B0 ;  /* 0x0000000000007941 */ /* 0x000fea0003800000 */
.L_x_4400:
        /* <DEDUP_REMOVED lines=12> */
.L_x_4495:
[----:B------:R-:W-:Y:S05]  /*25290*/  BSYNC B1 ;  /* 0x0000000000017941 */ /* 0x000fea0003800000 */
.L_x_4404:
        /* <DEDUP_REMOVED lines=10> */
.L_x_4406:
[----:B------:R-:W2:Y:S01]  /*25340*/  LDL R0, [R1+0x8] ;  /* 0x0000080001007983 */ /* 0x000ea20000100800 */
[----:B------:R-:W-:Y:S01]  /*25350*/  BSSY B1, `(.L_x_4407) ;  /* 0x0000004000017945 */ /* 0x000fe20003800000 */
[----:B--2---:R-:W-:-:S13]  /*25360*/  LOP3.LUT P0, RZ, R0, 0x8, RZ, 0xc0, !PT ;  /* 0x0000000800ff7812 */ /* 0x004fda000780c0ff */
[----:B------:R-:W-:Y:S05]  /*25370*/  @P0 BRA `(.L_x_4408) ;  /* 0x0000000000040947 */ /* 0x000fea0003800000 */
[----:B------:R-:W-:Y:S01]  /*25380*/  BPT.TRAP 0x1 ;  /* 0x000000040000795c */ /* 0x000fe20000300000 */
.L_x_4408:
[----:B------:R-:W-:Y:S05]  /*25390*/  BSYNC B1 ;  /* 0x0000000000017941 */ /* 0x000fea0003800000 */
.L_x_4407:
[----:B-1----:R-:W2:Y:S04]  /*253a0*/  LDL R5, [R1+0x4] ;  /* 0x0000040001057983 */ /* 0x002ea80000100800 */
[----:B------:R-:W2:Y:S04]  /*253b0*/  LDL R0, [R1+0xc] ;  /* 0x00000c0001007983 */ /* 0x000ea80000100800 */
[----:B------:R-:W4:Y:S04]  /*253c0*/  LDL.LU R4, [R1+0x1c] ;  /* 0x00001c0001047983 */ /* 0x000f280000300800 */
        /* <DEDUP_REMOVED lines=9> */
[----:B----4-:R-:W-:Y:S02]  /*25460*/  IMAD R3, R3, 0x70, R4 ;  /* 0x0000007003037824 */ /* 0x010fe400078e0204 */
[----:B------:R-:W-:-:S07]  /*25470*/  VIADD R4, R0, 0x400 ;  /* 0x0000040000047836 */ /* 0x000fce0000000000 */
.L_x_4409:
        /* <DEDUP_REMOVED lines=16> */
.L_x_4410:
        /* <DEDUP_REMOVED lines=16> */
.L_x_4411:
        /* <DEDUP_REMOVED lines=11> */
.L_x_4403:
[----:B------:R-:W-:Y:S05]  /*25730*/  BSYNC B0 ;  /* 0x0000000000007941 */ /* 0x000fea0003800000 */
.L_x_4402:
        /* <DEDUP_REMOVED lines=9> */
.L_x_4321:
[----:B------:R-:W-:Y:S05]  /*257d0*/  BSYNC B7 ;  /* 0x0000000000077941 */ /* 0x000fea0003800000 */
.L_x_4319:
[----:B---3-5:R-:W2:Y:S02]  /*257e0*/  LDL R8, [R1+0x8] ;  /* 0x0000080001087983 */ /* 0x028ea40000100800 */
        /* <DEDUP_REMOVED lines=12> */
.L_x_4412:
[----:B------:R-:W2:Y:S01]  /*258b0*/  LDL R7, [R1+0x2c] ;  /* 0x00002c0001077983 */ /* 0x000ea20000100800 */
[----:B------:R-:W-:Y:S01]  /*258c0*/  UMOV UR4, 0xffffffff ;  /* 0xffffffff00047882 */ /* 0x000fe20000000000 */
[----:B--2---:R-:W-:Y:S02]  /*258d0*/  ISETP.NE.AND P5, PT, R7, 0x1f, PT ;  /* 0x0000001f0700780c */ /* 0x004fe40003fa5270 */
[----:B------:R-:W-:Y:S11]  /*258e0*/  BRA.DIV UR4, `(.L_x_4414) ;  /* 0x0000002604907947 */ /* 0x000ff6000b800000 */
[----:B-1----:R-:W-:Y:S01]  /*258f0*/  IMAD.IADD R0, R19, 0x1, R7 ;  /* 0x0000000113007824 */ /* 0x002fe200078e0207 */
[----:B------:R-:W-:Y:S01]  /*25900*/  ULDC UR4, c[0x0][0xc3c] ;  /* 0x00030f0000047ab9 */ /* 0x000fe20000000800 */
[----:B------:R-:W-:-:S03]  /*25910*/  LOP3.LUT P4, RZ, R8, 0x1, RZ, 0xc0, !PT ;  /* 0x0000000108ff7812 */ /* 0x000fc6000788c0ff */
        /* <DEDUP_REMOVED lines=28> */
.L_x_4505:
[----:B------:R-:W-:Y:S02]  /*25ae0*/  ULDC UR4, c[0x0][0xc38] ;  /* 0x00030e0000047ab9 */ /* 0x000fe40000000800 */
[----:B------:R-:W-:-:S04]  /*25af0*/  IMAD.U32 R16, RZ, RZ, UR4 ;  /* 0x00000004ff107e24 */ /* 0x000fc8000f8e00ff */
[----:B-1----:R-:W-:-:S04]  /*25b00*/  IMAD R6, R6, R16, RZ ;  /* 0x0000001006067224 */ /* 0x002fc800078e02ff */
[----:B------:R-:W-:-:S05]  /*25b10*/  IMAD.IADD R4, R4, 0x1, R6 ;  /* 0x0000000104047824 */ /* 0x000fca00078e0206 */
[----:B------:R-:W-:-:S13]  /*25b20*/  ISETP.GT.AND P4, PT, R4, R0, PT ;  /* 0x000000000400720c */ /* 0x000fda0003f84270 */
[----:B------:R-:W-:Y:S05]  /*25b30*/  @P4 BRA `(.L_x_4415) ;  /* 0x0000000000a04947 */ /* 0x000fea0003800000 */
.L_x_4420:
[----:B------:R-:W1:Y:S01]  /*25b40*/  LDC R2, c[0x0][0xc3c] ;  /* 0x00030f00ff027b82 */ /* 0x000e620000000800 */
[----:B------:R-:W-:-:S05]  /*25b50*/  VIADD R19, R19, 0x1f ;  /* 0x0000001f13137836 */ /* 0x000fca0000000000 */
[----:B-1----:R-:W-:-:S13]  /*25b60*/  ISETP.GE.AND P4, PT, R19, R2, PT ;  /* 0x000000021300720c */ /* 0x002fda0003f86270 */
[----:B------:R-:W-:Y:S05]  /*25b70*/  @P4 BRA `(.L_x_4416) ;  /* 0x0000000400484947 */ /* 0x000fea0003800000 */
[----:B------:R-:W0:Y:S01]  /*25b80*/  LDL R3, [R1+0x2c] ;  /* 0x00002c0001037983 */ /* 0x000e220000100800 */
[----:B------:R-:W-:Y:S01]  /*25b90*/  BSSY B0, `(.L_x_4417) ;  /* 0x0000008000007945 */ /* 0x000fe20003800000 */
[----:B0-----:R-:W-:-:S05]  /*25ba0*/  IMAD.IADD R5, R19, 0x1, R3 ;  /* 0x0000000113057824 */ /* 0x001fca00078e0203 */
[----:B------:R-:W-:Y:S01]  /*25bb0*/  ISETP.GE.OR P4, PT, R5, R2, !P5 ;  /* 0x000000020500720c */ /* 0x000fe20006f86670 */
[----:B------:R-:W-:-:S12]  /*25bc0*/  IMAD.MOV.U32 R2, RZ, RZ, RZ ;  /* 0x000000ffff027224 */ /* 0x000fd800078e00ff */
[----:B------:R-:W-:Y:S05]  /*25bd0*/  @P4 BRA `(.L_x_4418) ;  /* 0x00000000000c4947 */ /* 0x000fea0003800000 */
[----:B------:R-:W0:Y:S02]  /*25be0*/  LDC.64 R2, c[0x0][0xc80] ;  /* 0x00032000ff027b82 */ /* 0x000e240000000a00 */
[----:B0-----:R-:W-:-:S06]  /*25bf0*/  IMAD.WIDE R2, R5, 0x4, R2 ;  /* 0x0000000405027825 */ /* 0x001fcc00078e0202 */
[----:B------:R0:W5:Y:S02]  /*25c00*/  LDG.E R2, desc[UR60][R2.64] ;  /* 0x0000003c02027981 */ /* 0x000164000c1e1900 */
.L_x_4418:
[----:B------:R-:W-:Y:S05]  /*25c10*/  BSYNC B0 ;  /* 0x0000000000007941 */ /* 0x000fea0003800000 */
.L_x_4417:
[----:B------:R-:W-:-:S03]  /*25c20*/  UMOV UR4, 0xffffffff ;  /* 0xffffffff00047882 */ /* 0x000fc60000000000 */
[----:B------:R-:W-:Y:S05]  /*25c30*/  BRA.DIV UR4, `(.L_x_4419) ;  /* 0x0000002604f87947 */ /* 0x000fea000b800000 */
[----:B0-----:R-:W2:Y:S02]  /*25c40*/  LDL R3, [R1+0x8] ;  /* 0x0000080001037983 */ /* 0x001ea40000100800 */
[----:B--2---:R-:W-:Y:S02]  /*25c50*/  LOP3.LUT P4, RZ, R3, 0x1, RZ, 0xc0, !PT ;  /* 0x0000000103ff7812 */ /* 0x004fe4000788c0ff */
        /* <DEDUP_REMOVED lines=16> */
.L_x_4513:
[----:B------:R-:W-:Y:S02]  /*25d60*/  ULDC UR4, c[0x0][0xc38] ;  /* 0x00030e0000047ab9 */ /* 0x000fe40000000800 */
[----:B------:R-:W-:-:S04]  /*25d70*/  IMAD.U32 R16, RZ, RZ, UR4 ;  /* 0x00000004ff107e24 */ /* 0x000fc8000f8e00ff */
[----:B-1----:R-:W-:-:S04]  /*25d80*/  IMAD R6, R6, R16, RZ ;  /* 0x0000001006067224 */ /* 0x002fc800078e02ff */
[----:B------:R-:W-:-:S05]  /*25d90*/  IMAD.IADD R4, R6, 0x1, R4 ;  /* 0x0000000106047824 */ /* 0x000fca00078e0204 */
[----:B------:R-:W-:-:S13]  /*25da0*/  ISETP.GT.AND P4, PT, R4, R0, PT ;  /* 0x000000000400720c */ /* 0x000fda0003f84270 */
[----:B------:R-:W-:Y:S05]  /*25db0*/  @!P4 BRA `(.L_x_4420) ;  /* 0xfffffffc0060c947 */ /* 0x000fea000383ffff */
.L_x_4415:
        /* <DEDUP_REMOVED lines=8> */
.L_x_4517:
[----:B------:R-:W-:Y:S01]  /*25e40*/  ISETP.NE.AND P0, PT, R3, RZ, PT ;  /* 0x000000ff0300720c */ /* 0x000fe20003f05270 */
[----:B-1----:R-:W-:-:S12]  /*25e50*/  IMAD.MOV.U32 R2, RZ, RZ, RZ ;  /* 0x000000ffff027224 */ /* 0x002fd800078e00ff */
[----:B------:R-:W-:Y:S05]  /*25e60*/  @!P0 BRA `(.L_x_4422) ;  /* 0x0000000000108947 */ /* 0x000fea0003800000 */
[----:B------:R-:W-:Y:S01]  /*25e70*/  UMOV UR4, 0xffffffff ;  /* 0xffffffff00047882 */ /* 0x000fe20000000000 */
[----:B------:R-:W-:Y:S02]  /*25e80*/  VIADD R12, R4, 0xffffffff ;  /* 0xffffffff040c7836 */ /* 0x000fe40000000000 */
[----:B------:R-:W-:Y:S05]  /*25e90*/  BRA.DIV UR4, `(.L_x_4423) ;  /* 0x0000002a04887947 */ /* 0x000fea000b800000 */
[----:B------:R1:W3:Y:S02]  /*25ea0*/  SHFL.IDX PT, R2, R5, R12, 0x1f ;  /* 0x00001f0c05027589 */ /* 0x0002e400000e0000 */
.L_x_4422:
        /* <DEDUP_REMOVED lines=31> */
.L_x_4416:
[----:B------:R-:W-:Y:S01]  /*260a0*/  UMOV UR4, URZ ;  /* 0x0000003f00047c82 */ /* 0x000fe20008000000 */
[----:B------:R-:W-:Y:S01]  /*260b0*/  UMOV UR5, URZ ;  /* 0x0000003f00057c82 */ /* 0x000fe20008000000 */
[----:B------:R-:W-:Y:S01]  /*260c0*/  ULDC UR6, c[0x0][0xc3c] ;  /* 0x00030f0000067ab9 */ /* 0x000fe20000000800 */
[----:B------:R-:W-:Y:S02]  /*260d0*/  IMAD.MOV.U32 R16, RZ, RZ, R0 ;  /* 0x000000ffff107224 */ /* 0x000fe400078e0000 */
[----:B------:R-:W-:Y:S02]  /*260e0*/  IMAD.U32 R17, RZ, RZ, UR4 ;  /* 0x00000004ff117e24 */ /* 0x000fe4000f8e00ff */
[----:B------:R-:W-:Y:S02]  /*260f0*/  IMAD.U32 R18, RZ, RZ, UR5 ;  /* 0x00000005ff127e24 */ /* 0x000fe4000f8e00ff */
[----:B------:R-:W-:-:S07]  /*26100*/  IMAD.U32 R19, RZ, RZ, UR6 ;  /* 0x00000006ff137e24 */ /* 0x000fce000f8e00ff */
.L_x_4424:
        /* <DEDUP_REMOVED lines=11> */
.L_x_4413:
[----:B------:R-:W-:Y:S02]  /*261c0*/  ULDC UR4, c[0x0][0xc3c] ;  /* 0x00030f0000047ab9 */ /* 0x000fe40000000800 */
[----:B---3--:R-:W-:-:S13]  /*261d0*/  ISETP.GE.AND P0, PT, R19, UR4, PT ;  /* 0x0000000413007c0c */ /* 0x008fda000bf06270 */
[----:B------:R-:W-:Y:S05]  /*261e0*/  @!P0 BRA `(.L_x_4425) ;  /* 0xffffff9000808947 */ /* 0x000fea000383ffff */
[----:B------:R-:W-:Y:S05]  /*261f0*/  BSYNC B8 ;  /* 0x0000000000087941 */ /* 0x000fea0003800000 */
.L_x_4275:
        /* <DEDUP_REMOVED lines=12> */
.L_x_4520:
[----:B------:R-:W-:Y:S05]  /*262c0*/  BSYNC B0 ;  /* 0x0000000000007941 */ /* 0x000fea0003800000 */
.L_x_4426:
[----:B------:R-:W-:-:S03]  /*262d0*/  UMOV UR4, 0xffffffff ;  /* 0xffffffff00047882 */ /* 0x000fc60000000000 */
[----:B------:R-:W-:Y:S05]  /*262e0*/  BRA.DIV UR4, `(.L_x_4428) ;  /* 0x0000002604b07947 */ /* 0x000fea000b800000 */
[----:B------:R-:W1:Y:S02]  /*262f0*/  S2R R2, SR_TID.X ;  /* 0x0000000000027919 */ /* 0x000e640000002100 */
[----:B-1----:R-:W-:-:S04]  /*26300*/  SHF.R.U32.HI R2, RZ, 0x5, R2 ;  /* 0x00000005ff027819 */ /* 0x002fc80000011602 */
[----:B------:R-:W-:-:S05]  /*26310*/  LOP3.LUT R2, R2, 0x3, RZ, 0xc0, !PT ;  /* 0x0000000302027812 */ /* 0x000fca00078ec0ff */
[----:B------:R1:W2:Y:S02]  /*26320*/  SHFL.IDX PT, R14, R2, RZ, 0x1f ;  /* 0x00001fff020e7589 */ /* 0x0002a400000e0000 */
.L_x_4523:
[----:B--2---:R-:W-:-:S13]  /*26330*/  ISETP.NE.AND P0, PT, R14, RZ, PT ;  /* 0x000000ff0e00720c */ /* 0x004fda0003f05270 */
[----:B------:R-:W-:Y:S05]  /*26340*/  @P0 BRA `(.L_x_4060) ;  /* 0x00000000009c0947 */ /* 0x000fea0003800000 */
[----:B------:R-:W-:-:S03]  /*26350*/  UMOV UR4, 0xffffffff ;  /* 0xffffffff00047882 */ /* 0x000fc60000000000 */
[----:B------:R-:W-:Y:S05]  /*26360*/  BRA.DIV UR4, `(.L_x_4429) ;  /* 0x0000002604c47947 */ /* 0x000fea000b800000 */
[----:B------:R-:W-:-:S13]  /*26370*/  ELECT P6, URZ, PT ;  /* 0x00000000003f782f */ /* 0x000fda00038c0000 */
.L_x_4526:
        /* <DEDUP_REMOVED lines=8> */
.L_x_4430:
        /* <DEDUP_REMOVED lines=14> */
.L_x_4527:
[----:B------:R-:W1:Y:S02]  /*264e0*/  SYNCS.PHASECHK.TRANS64.TRYWAIT P0, [R7+URZ], R2 ;  /* 0x00000002070075a7 */ /* 0x000e64000800017f */
[----:B-1----:R-:W-:Y:S05]  /*264f0*/  @!P0 BRA `(.L_x_4432) ;  /* 0x0000002400948947 */ /* 0x002fea0003800000 */
.L_x_4528:
[----:B------:R-:W-:Y:S05]  /*26500*/  @!P2 BRA `(.L_x_4433) ;  /* 0x000000000004a947 */ /* 0x000fea0003800000 */
[----:B------:R-:W-:Y:S01]  /*26510*/  BPT.TRAP 0x1 ;  /* 0x000000040000795c */ /* 0x000fe20000300000 */
.L_x_4433:
[----:B------:R-:W2:Y:S01]  /*26520*/  LDL.LU R4, [R1+0xc] ;  /* 0x00000c0001047983 */ /* 0x000ea20000300800 */
[----:B------:R-:W-:-:S04]  /*26530*/  VIADD R0, R0, 0x36860 ;  /* 0x0003686000007836 */ /* 0x000fc80000000000 */
[----:B--2---:R-:W-:-:S04]  /*26540*/  IMAD R4, R4, 0x8, R0 ;  /* 0x0000000804047824 */ /* 0x004fc800078e0200 */
[----:B------:R-:W2:Y:S02]  /*26550*/  SYNCS.PHASECHK.TRANS64.TRYWAIT P0, [R4+URZ], R5 ;  /* 0x00000005040075a7 */ /* 0x000ea4000800017f */
[----:B--2---:R-:W-:Y:S05]  /*26560*/  @!P0 BRA `(.L_x_4434) ;  /* 0x00000024008c8947 */ /* 0x004fea0003800000 */
.L_x_4529:
[----:B------:R-:W-:-:S07]  /*26570*/  IMAD R3, R3, 0x8, R0 ;  /* 0x0000000803037824 */ /* 0x000fce00078e0200 */
.L_x_4435:
[----:B---3--:R3:W4:Y:S02]  /*26580*/  SYNCS.PHASECHK.TRANS64.TRYWAIT P0, [R3+URZ], R2 ;  /* 0x00000002030075a7 */ /* 0x008724000800017f */
[----:B----4-:R-:W-:Y:S05]  /*26590*/  @!P0 NANOSLEEP.SYNCS 0x989680 ;  /* 0x009896800000895d */ /* 0x010fea0003900000 */
[----:B------:R-:W4:Y:S02]  /*265a0*/  @!P0 SYNCS.PHASECHK.TRANS64 P0, [R3+URZ], R2 ;  /* 0x00000002030085a7 */ /* 0x000f24000800007f */
[----:B----4-:R-:W-:Y:S05]  /*265b0*/  @!P0 BRA `(.L_x_4435) ;  /* 0xfffffffc00f08947 */ /* 0x010fea000383ffff */
.L_x_4060:
[----:B------:R-:W-:Y:S05]  /*265c0*/  BSYNC B9 ;  /* 0x0000000000097941 */ /* 0x000fea0003800000 */
.L_x_4057:
[----:B------:R-:W-:Y:S05]  /*265d0*/  EXIT ;  /* 0x000000000000794d */ /* 0x000fea0003800000 */
.L_x_4078:
[----:B0-----:R0:W1:Y:S02]  /*265e0*/  SYNCS.PHASECHK.TRANS64.TRYWAIT P5, [R43+URZ+0x36890], R100 ;  /* 0x036890642b0075a7 */ /* 0x00106400080a017f */
[----:B-1----:R-:W-:Y:S05]  /*265f0*/  @!P5 NANOSLEEP.SYNCS 0x989680 ;  /* 0x009896800000d95d */ /* 0x002fea0003900000 */
[----:B------:R-:W1:Y:S02]  /*26600*/  @!P5 SYNCS.PHASECHK.TRANS64 P5, [R43+URZ+0x36890], R100 ;  /* 0x036890642b00d5a7 */ /* 0x000e6400080a007f */
[----:B-1----:R-:W-:Y:S05]  /*26610*/  @!P5 BRA `(.L_x_4078) ;  /* 0xfffffffc00f0d947 */ /* 0x002fea000383ffff */
[----:B------:R-:W-:Y:S05]  /*26620*/  BRA `(.L_x_4436) ;  /* 0xfffffdd000d07947 */ /* 0x000fea000383ffff */
.L_x_4132:
[----:B-1----:R1:W3:Y:S02]  /*26630*/  SYNCS.PHASECHK.TRANS64.TRYWAIT P5, [R43+URZ+0x36890], R100 ;  /* 0x036890642b0075a7 */ /* 0x0022e400080a017f */
[----:B---3--:R-:W-:Y:S05]  /*26640*/  @!P5 NANOSLEEP.SYNCS 0x989680 ;  /* 0x009896800000d95d */ /* 0x008fea0003900000 */
[----:B------:R-:W3:Y:S02]  /*26650*/  @!P5 SYNCS.PHASECHK.TRANS64 P5, [R43+URZ+0x36890], R100 ;  /* 0x036890642b00d5a7 */ /* 0x000ee400080a007f */
[----:B---3--:R-:W-:Y:S05]  /*26660*/  @!P5 BRA `(.L_x_4132) ;  /* 0xfffffffc00f0d947 */ /* 0x008fea000383ffff */
[----:B------:R-:W-:Y:S05]  /*26670*/  BRA `(.L_x_4437) ;  /* 0xfffffe08003c7947 */ /* 0x000fea000383ffff */
.L_x_4157:
[----:B-1----:R1:W2:Y:S02]  /*26680*/  SYNCS.PHASECHK.TRANS64.TRYWAIT P3, [R43+URZ+0x36890], R100 ;  /* 0x036890642b0075a7 */ /* 0x0022a4000806017f */
[----:B--2---:R-:W-:Y:S05]  /*26690*/  @!P3 NANOSLEEP.SYNCS 0x989680 ;  /* 0x009896800000b95d */ /* 0x004fea0003900000 */
[----:B------:R-:W2:Y:S02]  /*266a0*/  @!P3 SYNCS.PHASECHK.TRANS64 P3, [R43+URZ+0x36890], R100 ;  /* 0x036890642b00b5a7 */ /* 0x000ea4000806007f */
[----:B--2---:R-:W-:Y:S05]  /*266b0*/  @!P3 BRA `(.L_x_4157) ;  /* 0xfffffffc00f0b947 */ /* 0x004fea000383ffff */
[----:B------:R-:W-:Y:S05]  /*266c0*/  BRA `(.L_x_4438) ;  /* 0xfffffe3800e87947 */ /* 0x000fea000383ffff */
.L_x_4163:
[----:B0-----:R0:W1:Y:S02]  /*266d0*/  SYNCS.PHASECHK.TRANS64.TRYWAIT P2, [R43+URZ+0x368b0], R100 ;  /* 0x0368b0642b0075a7 */ /* 0x001064000804017f */
[----:B-1----:R-:W-:Y:S05]  /*266e0*/  @!P2 NANOSLEEP.SYNCS 0x989680 ;  /* 0x009896800000a95d */ /* 0x002fea0003900000 */
[----:B------:R-:W1:Y:S02]  /*266f0*/  @!P2 SYNCS.PHASECHK.TRANS64 P2, [R43+URZ+0x368b0], R100 ;  /* 0x0368b0642b00a5a7 */ /* 0x000e64000804007f */
[----:B-1----:R-:W-:Y:S05]  /*26700*/  @!P2 BRA `(.L_x_4163) ;  /* 0xfffffffc00f0a947 */ /* 0x002fea000383ffff */
[----:B------:R-:W-:Y:S05]  /*26710*/  BRA `(.L_x_4439) ;  /* 0xfffffe4000007947 */ /* 0x000fea000383ffff */
.L_x_4181:
        /* <DEDUP_REMOVED lines=8> */
.L_x_4441:
[----:B------:R-:W-:Y:S05]  /*267a0*/  BSYNC B1 ;  /* 0x0000000000017941 */ /* 0x000fea0003800000 */
.L_x_4440:
        /* <DEDUP_REMOVED lines=8> */
.L_x_4442:
[----:B------:R-:W-:Y:S02]  /*26830*/  IMAD.MOV.U32 R13, RZ, RZ, R27 ;  /* 0x000000ffff0d7224 */ /* 0x000fe400078e001b */
[----:B------:R-:W-:-:S07]  /*26840*/  IMAD.MOV.U32 R3, RZ, RZ, R14 ;  /* 0x000000ffff037224 */ /* 0x000fce00078e000e */
[----:B------:R-:W-:Y:S05]  /*26850*/  WARPSYNC.COLLECTIVE R15, `(.L_x_4443) ;  /* 0x000000000f087348 */ /* 0x000fea0003c00000 */
[----:B------:R0:W1:Y:S02]  /*26860*/  SHFL.IDX P6, R14, R13, R12, R11 ;  /* 0x0000000c0d0e7389 */ /* 0x00006400000c000b */
[----:B01----:R-:W-:Y:S01]  /*26870*/  ENDCOLLECTIVE ;  /* 0x000000000000791b */ /* 0x003fe20003800000 */
.L_x_4443:
[----:B------:R-:W-:Y:S02]  /*26880*/  IMAD.MOV.U32 R13, RZ, RZ, R26 ;  /* 0x000000ffff0d7224 */ /* 0x000fe400078e001a */
[----:B------:R-:W-:-:S07]  /*26890*/  IMAD.MOV.U32 R4, RZ, RZ, R14 ;  /* 0x000000ffff047224 */ /* 0x000fce00078e000e */
[----:B------:R-:W-:Y:S05]  /*268a0*/  WARPSYNC.COLLECTIVE R15, `(.L_x_4444) ;  /* 0x000000000f087348 */ /* 0x000fea0003c00000 */
[----:B------:R0:W1:Y:S02]  /*268b0*/  SHFL.IDX P6, R14, R13, R12, R11 ;  /* 0x0000000c0d0e7389 */ /* 0x00006400000c000b */
[----:B01----:R-:W-:Y:S01]  /*268c0*/  ENDCOLLECTIVE ;  /* 0x000000000000791b */ /* 0x003fe20003800000 */
.L_x_4444:
[----:B------:R-:W-:Y:S05]  /*268d0*/  BRA `(.L_x_4445) ;  /* 0xfffffe4c00947947 */ /* 0x000fea000383ffff */
.L_x_4185:
[----:B0-----:R0:W1:Y:S02]  /*268e0*/  SYNCS.PHASECHK.TRANS64.TRYWAIT P0, [R16+URZ+0x36800], R7 ;  /* 0x03680007100075a7 */ /* 0x001064000800017f */
[----:B-1----:R-:W-:Y:S05]  /*268f0*/  @!P0 NANOSLEEP.SYNCS 0x989680 ;  /* 0x009896800000895d */ /* 0x002fea0003900000 */
[----:B------:R-:W1:Y:S02]  /*26900*/  @!P0 SYNCS.PHASECHK.TRANS64 P0, [R16+URZ+0x36800], R7 ;  /* 0x03680007100085a7 */ /* 0x000e64000800007f */
[----:B-1----:R-:W-:Y:S05]  /*26910*/  @!P0 BRA `(.L_x_4185) ;  /* 0xfffffffc00f08947 */ /* 0x002fea000383ffff */
[----:B------:R-:W-:Y:S05]  /*26920*/  BRA `(.L_x_4446) ;  /* 0xfffffe5800247947 */ /* 0x000fea000383ffff */
.L_x_4209:
        /* <DEDUP_REMOVED lines=8> */
.L_x_4448:
[----:B------:R-:W-:Y:S05]  /*269b0*/  BSYNC B1 ;  /* 0x0000000000017941 */ /* 0x000fea0003800000 */
.L_x_4447:
        /* <DEDUP_REMOVED lines=8> */
.L_x_4449:
[----:B------:R-:W-:Y:S02]  /*26a40*/  IMAD.MOV.U32 R41, RZ, RZ, R3 ;  /* 0x000000ffff297224 */ /* 0x000fe400078e0003 */
[----:B------:R-:W-:Y:S02]  /*26a50*/  IMAD.MOV.U32 R13, RZ, RZ, R27 ;  /* 0x000000ffff0d7224 */ /* 0x000fe400078e001b */
[----:B------:R-:W-:-:S07]  /*26a60*/  IMAD.MOV.U32 R0, RZ, RZ, R14 ;  /* 0x000000ffff007224 */ /* 0x000fce00078e000e */
[----:B------:R-:W-:Y:S05]  /*26a70*/  WARPSYNC.COLLECTIVE R15, `(.L_x_4450) ;  /* 0x000000000f087348 */ /* 0x000fea0003c00000 */
[----:B------:R0:W1:Y:S02]  /*26a80*/  SHFL.IDX P6, R14, R13, R12, R11 ;  /* 0x0000000c0d0e7389 */ /* 0x00006400000c000b */
[----:B01----:R-:W-:Y:S01]  /*26a90*/  ENDCOLLECTIVE ;  /* 0x000000000000791b */ /* 0x003fe20003800000 */
.L_x_4450:
[----:B------:R-:W-:Y:S02]  /*26aa0*/  IMAD.MOV.U32 R40, RZ, RZ, R0 ;  /* 0x000000ffff287224 */ /* 0x000fe400078e0000 */
[----:B------:R-:W-:Y:S02]  /*26ab0*/  IMAD.MOV.U32 R13, RZ, RZ, R26 ;  /* 0x000000ffff0d7224 */ /* 0x000fe400078e001a */
[----:B------:R-:W-:-:S07]  /*26ac0*/  IMAD.MOV.U32 R5, RZ, RZ, R14 ;  /* 0x000000ffff057224 */ /* 0x000fce00078e000e */
[----:B------:R-:W-:Y:S05]  /*26ad0*/  WARPSYNC.COLLECTIVE R15, `(.L_x_4451) ;  /* 0x000000000f087348 */ /* 0x000fea0003c00000 */
[----:B------:R0:W1:Y:S02]  /*26ae0*/  SHFL.IDX P6, R14, R13, R12, R11 ;  /* 0x0000000c0d0e7389 */ /* 0x00006400000c000b */
[----:B01----:R-:W-:Y:S01]  /*26af0*/  ENDCOLLECTIVE ;  /* 0x000000000000791b */ /* 0x003fe20003800000 */
.L_x_4451:
[----:B------:R-:W-:Y:S05]  /*26b00*/  BRA `(.L_x_4452) ;  /* 0xfffffe7400d07947 */ /* 0x000fea000383ffff */
.L_x_4213:
[----:B0-----:R0:W1:Y:S02]  /*26b10*/  SYNCS.PHASECHK.TRANS64.TRYWAIT P0, [R16+URZ+0x36800], R5 ;  /* 0x03680005100075a7 */ /* 0x001064000800017f */
[----:B-1----:R-:W-:Y:S05]  /*26b20*/  @!P0 NANOSLEEP.SYNCS 0x989680 ;  /* 0x009896800000895d */ /* 0x002fea0003900000 */
[----:B------:R-:W1:Y:S02]  /*26b30*/  @!P0 SYNCS.PHASECHK.TRANS64 P0, [R16+URZ+0x36800], R5 ;  /* 0x03680005100085a7 */ /* 0x000e64000800007f */
[----:B-1----:R-:W-:Y:S05]  /*26b40*/  @!P0 BRA `(.L_x_4213) ;  /* 0xfffffffc00f08947 */ /* 0x002fea000383ffff */
[----:B------:R-:W-:Y:S05]  /*26b50*/  BRA `(.L_x_4453) ;  /* 0xfffffe7c00c47947 */ /* 0x000fea000383ffff */
.L_x_4227:
[----:B-1----:R1:W2:Y:S02]  /*26b60*/  SYNCS.PHASECHK.TRANS64.TRYWAIT P2, [R6+URZ+0x36830], R3 ;  /* 0x03683003060075a7 */ /* 0x0022a4000804017f */
[----:B--2---:R-:W-:Y:S05]  /*26b70*/  @!P2 NANOSLEEP.SYNCS 0x989680 ;  /* 0x009896800000a95d */ /* 0x004fea0003900000 */
[----:B------:R-:W2:Y:S02]  /*26b80*/  @!P2 SYNCS.PHASECHK.TRANS64 P2, [R6+URZ+0x36830], R3 ;  /* 0x036830030600a5a7 */ /* 0x000ea4000804007f */
[----:B--2---:R-:W-:Y:S05]  /*26b90*/  @!P2 BRA `(.L_x_4227) ;  /* 0xfffffffc00f0a947 */ /* 0x004fea000383ffff */
[----:B------:R-:W-:Y:S05]  /*26ba0*/  BRA `(.L_x_4226) ;  /* 0xfffffea000e47947 */ /* 0x000fea000383ffff */
.L_x_4234:
[----:B-1----:R1:W2:Y:S02]  /*26bb0*/  SYNCS.PHASECHK.TRANS64.TRYWAIT P2, [R11+URZ+0x36830], R4 ;  /* 0x036830040b0075a7 */ /* 0x0022a4000804017f */
[----:B--2---:R-:W-:Y:S05]  /*26bc0*/  @!P2 NANOSLEEP.SYNCS 0x989680 ;  /* 0x009896800000a95d */ /* 0x004fea0003900000 */
[----:B------:R-:W2:Y:S02]  /*26bd0*/  @!P2 SYNCS.PHASECHK.TRANS64 P2, [R11+URZ+0x36830], R4 ;  /* 0x036830040b00a5a7 */ /* 0x000ea4000804007f */
[----:B--2---:R-:W-:Y:S05]  /*26be0*/  @!P2 BRA `(.L_x_4234) ;  /* 0xfffffffc00f0a947 */ /* 0x004fea000383ffff */
[----:B------:R-:W-:Y:S05]  /*26bf0*/  BRA `(.L_x_4233) ;  /* 0xfffffef400cc7947 */ /* 0x000fea000383ffff */
.L_x_4239:
[----:B-1----:R1:W2:Y:S02]  /*26c00*/  SYNCS.PHASECHK.TRANS64.TRYWAIT P2, [R9+URZ+0x36850], R0 ;  /* 0x03685000090075a7 */ /* 0x0022a4000804017f */
[----:B--2---:R-:W-:Y:S05]  /*26c10*/  @!P2 NANOSLEEP.SYNCS 0x989680 ;  /* 0x009896800000a95d */ /* 0x004fea0003900000 */
[----:B------:R-:W2:Y:S02]  /*26c20*/  @!P2 SYNCS.PHASECHK.TRANS64 P2, [R9+URZ+0x36850], R0 ;  /* 0x036850000900a5a7 */ /* 0x000ea4000804007f */
[----:B--2---:R-:W-:Y:S05]  /*26c30*/  @!P2 BRA `(.L_x_4239) ;  /* 0xfffffffc00f0a947 */ /* 0x004fea000383ffff */
[----:B------:R-:W-:Y:S05]  /*26c40*/  BRA `(.L_x_4238) ;  /* 0xffffff2c00687947 */ /* 0x000fea000383ffff */
.L_x_4245:
[----:B-1----:R1:W2:Y:S02]  /*26c50*/  SYNCS.PHASECHK.TRANS64.TRYWAIT P0, [R6+URZ+0x36850], R3 ;  /* 0x03685003060075a7 */ /* 0x0022a4000800017f */
[----:B--2---:R-:W-:Y:S05]  /*26c60*/  @!P0 NANOSLEEP.SYNCS 0x989680 ;  /* 0x009896800000895d */ /* 0x004fea0003900000 */
[----:B------:R-:W2:Y:S02]  /*26c70*/  @!P0 SYNCS.PHASECHK.TRANS64 P0, [R6+URZ+0x36850], R3 ;  /* 0x03685003060085a7 */ /* 0x000ea4000800007f */
[----:B--2---:R-:W-:Y:S05]  /*26c80*/  @!P0 BRA `(.L_x_4245) ;  /* 0xfffffffc00f08947 */ /* 0x004fea000383ffff */
[----:B------:R-:W-:Y:S05]  /*26c90*/  BRA `(.L_x_4244) ;  /* 0xffffff4800607947 */ /* 0x000fea000383ffff */
.L_x_4281:
        /* <DEDUP_REMOVED lines=11> */
.L_x_4455:
[----:B------:R-:W-:Y:S05]  /*26d50*/  BSYNC B1 ;  /* 0x0000000000017941 */ /* 0x000fea0003800000 */
.L_x_4454:
[----:B------:R-:W-:Y:S05]  /*26d60*/  BRA `(.L_x_4456) ;  /* 0xffffff8c00747947 */ /* 0x000fea000383ffff */
.L_x_4283:
[----:B------:R-:W-:Y:S01]  /*26d70*/  BSSY B1, `(.L_x_4457) ;  /* 0x0000006000017945 */ /* 0x000fe20003800000 */
[----:B------:R-:W-:-:S07]  /*26d80*/  IMAD.MOV.U32 R15, RZ, RZ, -0x1 ;  /* 0xffffffffff0f7424 */ /* 0x000fce00078e00ff */
[----:B0-----:R-:W-:Y:S05]  /*26d90*/  WARPSYNC.COLLECTIVE R15, `(.L_x_4458) ;  /* 0x000000000f0c7348 */ /* 0x001fea0003c00000 */
[----:B------:R-:W-:Y:S02]  /*26da0*/  ELECT P6, UR62, PT ;  /* 0x00000000003e782f */ /* 0x000fe400038c0000 */
[----:B------:R-:W-:Y:S01]  /*26db0*/  MOV R14, UR62 ;  /* 0x0000003e000e7c02 */ /* 0x000fe20008000f00 */
[----:B0-----:R-:W-:Y:S10]  /*26dc0*/  ENDCOLLECTIVE ;  /* 0x000000000000791b */ /* 0x001ff40003800000 */
.L_x_4458:
[----:B------:R-:W-:Y:S05]  /*26dd0*/  BSYNC B1 ;  /* 0x0000000000017941 */ /* 0x000fea0003800000 */
.L_x_4457:
[----:B------:R-:W-:Y:S01]  /*26de0*/  PLOP3.LUT P2, PT, P6, PT, PT, 0x80, 0x0 ;  /* 0x000000000000781c */ /* 0x000fe2000374f070 */
[----:B------:R-:W-:-:S12]  /*26df0*/  BRA `(.L_x_4282) ;  /* 0xffffff8c00687947 */ /* 0x000fd8000383ffff */
.L_x_4285:
[----:B0-----:R-:W2:Y:S02]  /*26e00*/  LDL R3, [R1+0x4] ;  /* 0x0000040001037983 */ /* 0x001ea40000100800 */
[----:B--2---:R0:W1:Y:S02]  /*26e10*/  SYNCS.PHASECHK.TRANS64.TRYWAIT P0, [R3+URZ+0x36820], R2 ;  /* 0x03682002030075a7 */ /* 0x004064000800017f */
[----:B-1----:R-:W-:Y:S05]  /*26e20*/  @!P0 NANOSLEEP.SYNCS 0x989680 ;  /* 0x009896800000895d */ /* 0x002fea0003900000 */
[----:B------:R-:W1:Y:S02]  /*26e30*/  @!P0 SYNCS.PHASECHK.TRANS64 P0, [R3+URZ+0x36820], R2 ;  /* 0x03682002030085a7 */ /* 0x000e64000800007f */
[----:B-1----:R-:W-:Y:S05]  /*26e40*/  @!P0 BRA `(.L_x_4285) ;  /* 0xfffffffc00ec8947 */ /* 0x002fea000383ffff */
[----:B------:R-:W-:Y:S05]  /*26e50*/  BRA `(.L_x_4459) ;  /* 0xffffff8c00787947 */ /* 0x000fea000383ffff */
.L_x_4289:
[----:B0-----:R0:W1:Y:S02]  /*26e60*/  SYNCS.PHASECHK.TRANS64.TRYWAIT P0, [R5+URZ+0x368a0], R8 ;  /* 0x0368a008050075a7 */ /* 0x001064000800017f */
[----:B-1----:R-:W-:Y:S05]  /*26e70*/  @!P0 NANOSLEEP.SYNCS 0x989680 ;  /* 0x009896800000895d */ /* 0x002fea0003900000 */
[----:B------:R-:W1:Y:S02]  /*26e80*/  @!P0 SYNCS.PHASECHK.TRANS64 P0, [R5+URZ+0x368a0], R8 ;  /* 0x0368a008050085a7 */ /* 0x000e64000800007f */
[----:B-1----:R-:W-:Y:S05]  /*26e90*/  @!P0 BRA `(.L_x_4289) ;  /* 0xfffffffc00f08947 */ /* 0x002fea000383ffff */
[----:B------:R-:W-:Y:S05]  /*26ea0*/  BRA `(.L_x_4460) ;  /* 0xffffff8c009c7947 */ /* 0x000fea000383ffff */
.L_x_4296:
[----:B-1----:R1:W2:Y:S02]  /*26eb0*/  SYNCS.PHASECHK.TRANS64.TRYWAIT P0, [R5+URZ+0x368c0], R8 ;  /* 0x0368c008050075a7 */ /* 0x0022a4000800017f */
[----:B--2---:R-:W-:Y:S05]  /*26ec0*/  @!P0 NANOSLEEP.SYNCS 0x989680 ;  /* 0x009896800000895d */ /* 0x004fea0003900000 */
[----:B------:R-:W2:Y:S02]  /*26ed0*/  @!P0 SYNCS.PHASECHK.TRANS64 P0, [R5+URZ+0x368c0], R8 ;  /* 0x0368c008050085a7 */ /* 0x000ea4000800007f */
[----:B--2---:R-:W-:Y:S05]  /*26ee0*/  @!P0 BRA `(.L_x_4296) ;  /* 0xfffffffc00f08947 */ /* 0x004fea000383ffff */
[----:B------:R-:W-:Y:S05]  /*26ef0*/  BRA `(.L_x_4461) ;  /* 0xffffff90009c7947 */ /* 0x000fea000383ffff */
.L_x_4305:
[----:B0-----:R0:W1:Y:S02]  /*26f00*/  SYNCS.PHASECHK.TRANS64.TRYWAIT P0, [R6+URZ+0x368a0], R5 ;  /* 0x0368a005060075a7 */ /* 0x001064000800017f */
[----:B-1----:R-:W-:Y:S05]  /*26f10*/  @!P0 NANOSLEEP.SYNCS 0x989680 ;  /* 0x009896800000895d */ /* 0x002fea0003900000 */
[----:B------:R-:W1:Y:S02]  /*26f20*/  @!P0 SYNCS.PHASECHK.TRANS64 P0, [R6+URZ+0x368a0], R5 ;  /* 0x0368a005060085a7 */ /* 0x000e64000800007f */
[----:B-1----:R-:W-:Y:S05]  /*26f30*/  @!P0 BRA `(.L_x_4305) ;  /* 0xfffffffc00f08947 */ /* 0x002fea000383ffff */
[----:B------:R-:W-:Y:S05]  /*26f40*/  BRA `(.L_x_4462) ;  /* 0xffffff9400e87947 */ /* 0x000fea000383ffff */
.L_x_4312:
[----:B-1----:R1:W2:Y:S02]  /*26f50*/  SYNCS.PHASECHK.TRANS64.TRYWAIT P0, [R6+URZ+0x368c0], R5 ;  /* 0x0368c005060075a7 */ /* 0x0022a4000800017f */
[----:B--2---:R-:W-:Y:S05]  /*26f60*/  @!P0 NANOSLEEP.SYNCS 0x989680 ;  /* 0x009896800000895d */ /* 0x004fea0003900000 */
[----:B------:R-:W2:Y:S02]  /*26f70*/  @!P0 SYNCS.PHASECHK.TRANS64 P0, [R6+URZ+0x368c0], R5 ;  /* 0x0368c005060085a7 */ /* 0x000ea4000800007f */
[----:B--2---:R-:W-:Y:S05]  /*26f80*/  @!P0 BRA `(.L_x_4312) ;  /* 0xfffffffc00f08947 */ /* 0x004fea000383ffff */
[----:B------:R-:W-:Y:S05]  /*26f90*/  BRA `(.L_x_4463) ;  /* 0xffffff9800e47947 */ /* 0x000fea000383ffff */
.L_x_4327:
        /* <DEDUP_REMOVED lines=11> */
.L_x_4465:
[----:B------:R-:W-:Y:S05]  /*27050*/  BSYNC B0 ;  /* 0x0000000000007941 */ /* 0x000fea0003800000 */
.L_x_4464:
[----:B------:R-:W-:Y:S05]  /*27060*/  BRA `(.L_x_4466) ;  /* 0xffffffa4008c7947 */ /* 0x000fea000383ffff */
.L_x_4329:
[----:B------:R-:W-:Y:S01]  /*27070*/  BSSY B0, `(.L_x_4467) ;  /* 0x0000006000007945 */ /* 0x000fe20003800000 */
[----:B------:R-:W-:-:S07]  /*27080*/  IMAD.MOV.U32 R15, RZ, RZ, -0x1 ;  /* 0xffffffffff0f7424 */ /* 0x000fce00078e00ff */
[----:B0-----:R-:W-:Y:S05]  /*27090*/  WARPSYNC.COLLECTIVE R15, `(.L_x_4468) ;  /* 0x000000000f0c7348 */ /* 0x001fea0003c00000 */
[----:B------:R-:W-:Y:S02]  /*270a0*/  ELECT P6, UR62, PT ;  /* 0x00000000003e782f */ /* 0x000fe400038c0000 */
[----:B------:R-:W-:Y:S01]  /*270b0*/  MOV R14, UR62 ;  /* 0x0000003e000e7c02 */ /* 0x000fe20008000f00 */
[----:B0-----:R-:W-:Y:S10]  /*270c0*/  ENDCOLLECTIVE ;  /* 0x000000000000791b */ /* 0x001ff40003800000 */
.L_x_4468:
[----:B------:R-:W-:Y:S05]  /*270d0*/  BSYNC B0 ;  /* 0x0000000000007941 */ /* 0x000fea0003800000 */
.L_x_4467:
[----:B------:R-:W-:Y:S05]  /*270e0*/  BRA `(.L_x_4469) ;  /* 0xffffffa400987947 */ /* 0x000fea000383ffff */
.L_x_4331:
[----:B0-----:R0:W1:Y:S02]  /*270f0*/  SYNCS.PHASECHK.TRANS64.TRYWAIT P0, [R0+URZ+0x36840], R2 ;  /* 0x03684002000075a7 */ /* 0x001064000800017f */
[----:B-1----:R-:W-:Y:S05]  /*27100*/  @!P0 NANOSLEEP.SYNCS 0x989680 ;  /* 0x009896800000895d */ /* 0x002fea0003900000 */
[----:B------:R-:W1:Y:S02]  /*27110*/  @!P0 SYNCS.PHASECHK.TRANS64 P0, [R0+URZ+0x36840], R2 ;  /* 0x03684002000085a7 */ /* 0x000e64000800007f */
[----:B-1----:R-:W-:Y:S05]  /*27120*/  @!P0 BRA `(.L_x_4331) ;  /* 0xfffffffc00f08947 */ /* 0x002fea000383ffff */
[----:B------:R-:W-:Y:S05]  /*27130*/  BRA `(.L_x_4470) ;  /* 0xffffffa800047947 */ /* 0x000fea000383ffff */
.L_x_4335:
        /* <DEDUP_REMOVED lines=8> */
.L_x_4471:
[----:B------:R-:W-:Y:S02]  /*271c0*/  IMAD.MOV.U32 R13, RZ, RZ, R4 ;  /* 0x000000ffff0d7224 */ /* 0x000fe400078e0004 */
[----:B------:R-:W-:-:S07]  /*271d0*/  IMAD.MOV.U32 R6, RZ, RZ, R14 ;  /* 0x000000ffff067224 */ /* 0x000fce00078e000e */
[----:B------:R-:W-:Y:S05]  /*271e0*/  WARPSYNC.COLLECTIVE R15, `(.L_x_4472) ;  /* 0x000000000f087348 */ /* 0x000fea0003c00000 */
[----:B------:R0:W1:Y:S02]  /*271f0*/  SHFL.IDX P6, R14, R13, R12, R11 ;  /* 0x0000000c0d0e7389 */ /* 0x00006400000c000b */
[----:B01----:R-:W-:Y:S01]  /*27200*/  ENDCOLLECTIVE ;  /* 0x000000000000791b */ /* 0x003fe20003800000 */
.L_x_4472:
[----:B------:R-:W-:Y:S02]  /*27210*/  IMAD.IADD R0, R10, 0x1, R17 ;  /* 0x000000010a007824 */ /* 0x000fe400078e0211 */
[----:B------:R-:W-:Y:S02]  /*27220*/  IMAD R2, R9, R7, RZ ;  /* 0x0000000709027224 */ /* 0x000fe400078e02ff */
[----:B------:R0:W5:Y:S01]  /*27230*/  LDL R9, [R1+0x30] ;  /* 0x0000300001097983 */ /* 0x0001620000100800 */
[----:B------:R-:W-:Y:S02]  /*27240*/  IMAD.MOV.U32 R7, RZ, RZ, R14 ;  /* 0x000000ffff077224 */ /* 0x000fe400078e000e */
[----:B------:R-:W-:Y:S01]  /*27250*/  ISETP.GE.AND P2, PT, R0, R2, PT ;  /* 0x000000020000720c */ /* 0x000fe20003f46270 */
[----:B------:R-:W-:Y:S02]  /*27260*/  IMAD.MOV.U32 R13, RZ, RZ, R3 ;  /* 0x000000ffff0d7224 */ /* 0x000fe400078e0003 */
[----:B------:R-:W-:-:S02]  /*27270*/  IMAD.MOV.U32 R12, RZ, RZ, 0x1 ;  /* 0x00000001ff0c7424 */ /* 0x000fc400078e00ff */
[----:B0-----:R-:W-:-:S08]  /*27280*/  VIADD R5, R0, 0x10 ;  /* 0x0000001000057836 */ /* 0x001fd00000000000 */
[----:B-----5:R-:W-:Y:S05]  /*27290*/  WARPSYNC.COLLECTIVE R15, `(.L_x_4473) ;  /* 0x000000000f087348 */ /* 0x020fea0003c00000 */
[----:B------:R0:W1:Y:S02]  /*272a0*/  SHFL.IDX P6, R14, R13, R12, R11 ;  /* 0x0000000c0d0e7389 */ /* 0x00006400000c000b */
[----:B01---5:R-:W-:Y:S01]  /*272b0*/  ENDCOLLECTIVE ;  /* 0x000000000000791b */ /* 0x023fe20003800000 */
.L_x_4473:
        /* <DEDUP_REMOVED lines=17> */
.L_x_4474:
[----:B------:R-:W-:Y:S02]  /*273d0*/  IMAD.MOV.U32 R13, RZ, RZ, R3 ;  /* 0x000000ffff0d7224 */ /* 0x000fe400078e0003 */
[----:B------:R-:W-:Y:S02]  /*273e0*/  IMAD.MOV.U32 R12, RZ, RZ, 0x2 ;  /* 0x00000002ff0c7424 */ /* 0x000fe400078e00ff */
[----:B------:R-:W-:-:S07]  /*273f0*/  IMAD.MOV.U32 R5, RZ, RZ, R14 ;  /* 0x000000ffff057224 */ /* 0x000fce00078e000e */
[----:B------:R-:W-:Y:S05]  /*27400*/  WARPSYNC.COLLECTIVE R15, `(.L_x_4475) ;  /* 0x000000000f087348 */ /* 0x000fea0003c00000 */
[----:B------:R0:W1:Y:S02]  /*27410*/  SHFL.IDX P6, R14, R13, R12, R11 ;  /* 0x0000000c0d0e7389 */ /* 0x00006400000c000b */
[----:B01----:R-:W-:Y:S01]  /*27420*/  ENDCOLLECTIVE ;  /* 0x000000000000791b */ /* 0x003fe20003800000 */
.L_x_4475:
        /* <DEDUP_REMOVED lines=17> */
.L_x_4476:
[----:B------:R-:W-:Y:S02]  /*27540*/  IMAD.MOV.U32 R13, RZ, RZ, R3 ;  /* 0x000000ffff0d7224 */ /* 0x000fe400078e0003 */
[----:B------:R-:W-:Y:S02]  /*27550*/  IMAD.MOV.U32 R12, RZ, RZ, 0x3 ;  /* 0x00000003ff0c7424 */ /* 0x000fe400078e00ff */
[----:B------:R-:W-:-:S07]  /*27560*/  IMAD.MOV.U32 R5, RZ, RZ, R14 ;  /* 0x000000ffff057224 */ /* 0x000fce00078e000e */
[----:B------:R-:W-:Y:S05]  /*27570*/  WARPSYNC.COLLECTIVE R15, `(.L_x_4477) ;  /* 0x000000000f087348 */ /* 0x000fea0003c00000 */
[----:B------:R0:W1:Y:S02]  /*27580*/  SHFL.IDX P6, R14, R13, R12, R11 ;  /* 0x0000000c0d0e7389 */ /* 0x00006400000c000b */
[----:B01----:R-:W-:Y:S01]  /*27590*/  ENDCOLLECTIVE ;  /* 0x000000000000791b */ /* 0x003fe20003800000 */
.L_x_4477:
        /* <DEDUP_REMOVED lines=17> */
.L_x_4478:
[----:B------:R-:W-:Y:S02]  /*276b0*/  IMAD.MOV.U32 R13, RZ, RZ, R3 ;  /* 0x000000ffff0d7224 */ /* 0x000fe400078e0003 */
[----:B------:R-:W-:Y:S02]  /*276c0*/  IMAD.MOV.U32 R12, RZ, RZ, 0x4 ;  /* 0x00000004ff0c7424 */ /* 0x000fe400078e00ff */
[----:B------:R-:W-:-:S07]  /*276d0*/  IMAD.MOV.U32 R5, RZ, RZ, R14 ;  /* 0x000000ffff057224 */ /* 0x000fce00078e000e */
[----:B------:R-:W-:Y:S05]  /*276e0*/  WARPSYNC.COLLECTIVE R15, `(.L_x_4479) ;  /* 0x000000000f087348 */ /* 0x000fea0003c00000 */
[----:B------:R0:W1:Y:S02]  /*276f0*/  SHFL.IDX P6, R14, R13, R12, R11 ;  /* 0x0000000c0d0e7389 */ /* 0x00006400000c000b */
[----:B01----:R-:W-:Y:S01]  /*27700*/  ENDCOLLECTIVE ;  /* 0x000000000000791b */ /* 0x003fe20003800000 */
.L_x_4479:
        /* <DEDUP_REMOVED lines=17> */
.L_x_4480:
[----:B------:R-:W-:Y:S02]  /*27820*/  IMAD.MOV.U32 R13, RZ, RZ, R3 ;  /* 0x000000ffff0d7224 */ /* 0x000fe400078e0003 */
[----:B------:R-:W-:Y:S02]  /*27830*/  IMAD.MOV.U32 R12, RZ, RZ, 0x5 ;  /* 0x00000005ff0c7424 */ /* 0x000fe400078e00ff */
[----:B------:R-:W-:-:S07]  /*27840*/  IMAD.MOV.U32 R5, RZ, RZ, R14 ;  /* 0x000000ffff057224 */ /* 0x000fce00078e000e */
[----:B------:R-:W-:Y:S05]  /*27850*/  WARPSYNC.COLLECTIVE R15, `(.L_x_4481) ;  /* 0x000000000f087348 */ /* 0x000fea0003c00000 */
[----:B------:R0:W1:Y:S02]  /*27860*/  SHFL.IDX P6, R14, R13, R12, R11 ;  /* 0x0000000c0d0e7389 */ /* 0x00006400000c000b */
[----:B01----:R-:W-:Y:S01]  /*27870*/  ENDCOLLECTIVE ;  /* 0x000000000000791b */ /* 0x003fe20003800000 */
.L_x_4481:
        /* <DEDUP_REMOVED lines=17> */
.L_x_4482:
[----:B------:R-:W-:Y:S02]  /*27990*/  IMAD.MOV.U32 R13, RZ, RZ, R3 ;  /* 0x000000ffff0d7224 */ /* 0x000fe400078e0003 */
[----:B------:R-:W-:Y:S02]  /*279a0*/  IMAD.MOV.U32 R12, RZ, RZ, 0x6 ;  /* 0x00000006ff0c7424 */ /* 0x000fe400078e00ff */
[----:B------:R-:W-:-:S07]  /*279b0*/  IMAD.MOV.U32 R5, RZ, RZ, R14 ;  /* 0x000000ffff057224 */ /* 0x000fce00078e000e */
[----:B------:R-:W-:Y:S05]  /*279c0*/  WARPSYNC.COLLECTIVE R15, `(.L_x_4483) ;  /* 0x000000000f087348 */ /* 0x000fea0003c00000 */
[----:B------:R0:W1:Y:S02]  /*279d0*/  SHFL.IDX P6, R14, R13, R12, R11 ;  /* 0x0000000c0d0e7389 */ /* 0x00006400000c000b */
[----:B01----:R-:W-:Y:S01]  /*279e0*/  ENDCOLLECTIVE ;  /* 0x000000000000791b */ /* 0x003fe20003800000 */
.L_x_4483:
        /* <DEDUP_REMOVED lines=17> */
.L_x_4484:
[----:B------:R-:W-:Y:S02]  /*27b00*/  IMAD.MOV.U32 R13, RZ, RZ, R3 ;  /* 0x000000ffff0d7224 */ /* 0x000fe400078e0003 */
[----:B------:R-:W-:Y:S02]  /*27b10*/  IMAD.MOV.U32 R12, RZ, RZ, 0x7 ;  /* 0x00000007ff0c7424 */ /* 0x000fe400078e00ff */
[----:B------:R-:W-:-:S07]  /*27b20*/  IMAD.MOV.U32 R5, RZ, RZ, R14 ;  /* 0x000000ffff057224 */ /* 0x000fce00078e000e */
[----:B------:R-:W-:Y:S05]  /*27b30*/  WARPSYNC.COLLECTIVE R15, `(.L_x_4485) ;  /* 0x000000000f087348 */ /* 0x000fea0003c00000 */
[----:B------:R0:W1:Y:S02]  /*27b40*/  SHFL.IDX P6, R14, R13, R12, R11 ;  /* 0x0000000c0d0e7389 */ /* 0x00006400000c000b */
[----:B01----:R-:W-:Y:S01]  /*27b50*/  ENDCOLLECTIVE ;  /* 0x000000000000791b */ /* 0x003fe20003800000 */
.L_x_4485:
        /* <DEDUP_REMOVED lines=14> */
.L_x_4486:
[----:B------:R-:W-:Y:S01]  /*27c40*/  @!PT LDS RZ, [RZ] ;  /* 0x00000000fffff984 */ /* 0x000fe20000000800 */
[----:B------:R-:W-:Y:S01]  /*27c50*/  @!PT LDS RZ, [RZ] ;  /* 0x00000000fffff984 */ /* 0x000fe20000000800 */
[----:B------:R-:W-:Y:S01]  /*27c60*/  @!PT LDS RZ, [RZ] ;  /* 0x00000000fffff984 */ /* 0x000fe20000000800 */
[----:B------:R3:W-:Y:S01]  /*27c70*/  @!P2 LDGSTS.E.BYPASS.LTC128B.128 [R9+0x20400], desc[UR60][R6.64+0x100], !P1 ;  /* 0x204001000609afae */ /* 0x0007e2000c901d7c */
[----:B------:R-:W-:Y:S01]  /*27c80*/  IMAD.MOV.U32 R3, RZ, RZ, R14 ;  /* 0x000000ffff037224 */ /* 0x000fe200078e000e */
[----:B------:R-:W-:Y:S06]  /*27c90*/  BRA `(.L_x_4487) ;  /* 0xffffffa800ec7947 */ /* 0x000fec000383ffff */
.L_x_4340:
[----:B0-----:R-:W2:Y:S02]  /*27ca0*/  LDL R2, [R1+0x4] ;  /* 0x0000040001027983 */ /* 0x001ea40000100800 */
[----:B--2---:R0:W2:Y:S02]  /*27cb0*/  SYNCS.PHASECHK.TRANS64.TRYWAIT P0, [R2+URZ+0x36820], R0 ;  /* 0x03682000020075a7 */ /* 0x0040a4000800017f */
[----:B--2---:R-:W-:Y:S05]  /*27cc0*/  @!P0 NANOSLEEP.SYNCS 0x989680 ;  /* 0x009896800000895d */ /* 0x004fea0003900000 */
[----:B------:R-:W2:Y:S02]  /*27cd0*/  @!P0 SYNCS.PHASECHK.TRANS64 P0, [R2+URZ+0x36820], R0 ;  /* 0x03682000020085a7 */ /* 0x000ea4000800007f */
[----:B--2---:R-:W-:Y:S05]  /*27ce0*/  @!P0 BRA `(.L_x_4340) ;  /* 0xfffffffc00ec8947 */ /* 0x004fea000383ffff */
[----:B------:R-:W-:Y:S05]  /*27cf0*/  BRA `(.L_x_4488) ;  /* 0xffffffac00647947 */ /* 0x000fea000383ffff */
.L_x_4349:
[----:B--2---:R2:W3:Y:S02]  /*27d00*/  SYNCS.PHASECHK.TRANS64.TRYWAIT P0, [R3+URZ+0x36840], R2 ;  /* 0x03684002030075a7 */ /* 0x0044e4000800017f */
[----:B---3--:R-:W-:Y:S05]  /*27d10*/  @!P0 NANOSLEEP.SYNCS 0x989680 ;  /* 0x009896800000895d */ /* 0x008fea0003900000 */
[----:B------:R-:W3:Y:S02]  /*27d20*/  @!P0 SYNCS.PHASECHK.TRANS64 P0, [R3+URZ+0x36840], R2 ;  /* 0x03684002030085a7 */ /* 0x000ee4000800007f */
[----:B---3--:R-:W-:Y:S05]  /*27d30*/  @!P0 BRA `(.L_x_4349) ;  /* 0xfffffffc00f08947 */ /* 0x008fea000383ffff */
[----:B------:R-:W-:Y:S05]  /*27d40*/  BRA `(.L_x_4489) ;  /* 0xffffffb000307947 */ /* 0x000fea000383ffff */
.L_x_4356:
[----:B0-----:R0:W1:Y:S02]  /*27d50*/  SYNCS.PHASECHK.TRANS64.TRYWAIT P0, [R2+URZ+0x36860], R3 ;  /* 0x03686003020075a7 */ /* 0x001064000800017f */
[----:B-1----:R-:W-:Y:S05]  /*27d60*/  @!P0 NANOSLEEP.SYNCS 0x989680 ;  /* 0x009896800000895d */ /* 0x002fea0003900000 */
[----:B------:R-:W1:Y:S02]  /*27d70*/  @!P0 SYNCS.PHASECHK.TRANS64 P0, [R2+URZ+0x36860], R3 ;  /* 0x03686003020085a7 */ /* 0x000e64000800007f */
[----:B-1----:R-:W-:Y:S05]  /*27d80*/  @!P0 BRA `(.L_x_4356) ;  /* 0xfffffffc00f08947 */ /* 0x002fea000383ffff */
[----:B------:R-:W-:Y:S05]  /*27d90*/  BRA `(.L_x_4490) ;  /* 0xffffffb4004c7947 */ /* 0x000fea000383ffff */
.L_x_4367:
[----:B--2---:R2:W3:Y:S02]  /*27da0*/  SYNCS.PHASECHK.TRANS64.TRYWAIT P0, [R3+URZ+0x36840], R2 ;  /* 0x03684002030075a7 */ /* 0x0044e4000800017f */
[----:B---3--:R-:W-:Y:S05]  /*27db0*/  @!P0 NANOSLEEP.SYNCS 0x989680 ;  /* 0x009896800000895d */ /* 0x008fea0003900000 */
[----:B------:R-:W3:Y:S02]  /*27dc0*/  @!P0 SYNCS.PHASECHK.TRANS64 P0, [R3+URZ+0x36840], R2 ;  /* 0x03684002030085a7 */ /* 0x000ee4000800007f */
[----:B---3--:R-:W-:Y:S05]  /*27dd0*/  @!P0 BRA `(.L_x_4367) ;  /* 0xfffffffc00f08947 */ /* 0x008fea000383ffff */
[----:B------:R-:W-:Y:S05]  /*27de0*/  BRA `(.L_x_4491) ;  /* 0xffffffbc003c7947 */ /* 0x000fea000383ffff */
.L_x_4374:
[----:B-1----:R1:W2:Y:S02]  /*27df0*/  SYNCS.PHASECHK.TRANS64.TRYWAIT P0, [R2+URZ+0x36860], R3 ;  /* 0x03686003020075a7 */ /* 0x0022a4000800017f */
[----:B--2---:R-:W-:Y:S05]  /*27e00*/  @!P0 NANOSLEEP.SYNCS 0x989680 ;  /* 0x009896800000895d */ /* 0x004fea0003900000 */
[----:B------:R-:W2:Y:S02]  /*27e10*/  @!P0 SYNCS.PHASECHK.TRANS64 P0, [R2+URZ+0x36860], R3 ;  /* 0x03686003020085a7 */ /* 0x000ea4000800007f */
[----:B--2---:R-:W-:Y:S05]  /*27e20*/  @!P0 BRA `(.L_x_4374) ;  /* 0xfffffffc00f08947 */ /* 0x004fea000383ffff */
[----:B------:R-:W-:Y:S05]  /*27e30*/  BRA `(.L_x_4492) ;  /* 0xffffffc000587947 */ /* 0x000fea000383ffff */
.L_x_4385:
[----:B---3--:R3:W4:Y:S02]  /*27e40*/  SYNCS.PHASECHK.TRANS64.TRYWAIT P0, [R3+URZ+0x36840], R2 ;  /* 0x03684002030075a7 */ /* 0x008724000800017f */
[----:B----4-:R-:W-:Y:S05]  /*27e50*/  @!P0 NANOSLEEP.SYNCS 0x989680 ;  /* 0x009896800000895d */ /* 0x010fea0003900000 */
[----:B------:R-:W4:Y:S02]  /*27e60*/  @!P0 SYNCS.PHASECHK.TRANS64 P0, [R3+URZ+0x36840], R2 ;  /* 0x03684002030085a7 */ /* 0x000f24000800007f */
[----:B----4-:R-:W-:Y:S05]  /*27e70*/  @!P0 BRA `(.L_x_4385) ;  /* 0xfffffffc00f08947 */ /* 0x010fea000383ffff */
[----:B------:R-:W-:Y:S05]  /*27e80*/  BRA `(.L_x_4493) ;  /* 0xffffffc8001c7947 */ /* 0x000fea000383ffff */
.L_x_4392:
[----:B-1----:R1:W2:Y:S02]  /*27e90*/  SYNCS.PHASECHK.TRANS64.TRYWAIT P0, [R2+URZ+0x36860], R5 ;  /* 0x03686005020075a7 */ /* 0x0022a4000800017f */
[----:B--2---:R-:W-:Y:S05]  /*27ea0*/  @!P0 NANOSLEEP.SYNCS 0x989680 ;  /* 0x009896800000895d */ /* 0x004fea0003900000 */
[----:B------:R-:W2:Y:S02]  /*27eb0*/  @!P0 SYNCS.PHASECHK.TRANS64 P0, [R2+URZ+0x36860], R5 ;  /* 0x03686005020085a7 */ /* 0x000ea4000800007f */
[----:B--2---:R-:W-:Y:S05]  /*27ec0*/  @!P0 BRA `(.L_x_4392) ;  /* 0xfffffffc00f08947 */ /* 0x004fea000383ffff */
[----:B------:R-:W-:Y:S05]  /*27ed0*/  BRA `(.L_x_4494) ;  /* 0xffffffcc00347947 */ /* 0x000fea000383ffff */
.L_x_4405:
[----:B--2---:R2:W4:Y:S02]  /*27ee0*/  SYNCS.PHASECHK.TRANS64.TRYWAIT P0, [R2+URZ+0x36860], R0 ;  /* 0x03686000020075a7 */ /* 0x004524000800017f */
[----:B----4-:R-:W-:Y:S05]  /*27ef0*/  @!P0 NANOSLEEP.SYNCS 0x989680 ;  /* 0x009896800000895d */ /* 0x010fea0003900000 */
[----:B------:R-:W4:Y:S02]  /*27f00*/  @!P0 SYNCS.PHASECHK.TRANS64 P0, [R2+URZ+0x36860], R0 ;  /* 0x03686000020085a7 */ /* 0x000f24000800007f */
[----:B----4-:R-:W-:Y:S05]  /*27f10*/  @!P0 BRA `(.L_x_4405) ;  /* 0xfffffffc00f08947 */ /* 0x010fea000383ffff */
[----:B------:R-:W-:Y:S05]  /*27f20*/  BRA `(.L_x_4495) ;  /* 0xffffffd000d87947 */ /* 0x000fea000383ffff */
.L_x_4414:
[----:B------:R-:W-:Y:S01]  /*27f30*/  BSSY B0, `(.L_x_4496) ;  /* 0x0000008000007945 */ /* 0x000fe20003800000 */
[----:B------:R-:W-:Y:S02]  /*27f40*/  IMAD.MOV.U32 R13, RZ, RZ, R16 ;  /* 0x000000ffff0d7224 */ /* 0x000fe400078e0010 */
[----:B------:R-:W-:Y:S02]  /*27f50*/  IMAD.MOV.U32 R12, RZ, RZ, RZ ;  /* 0x000000ffff0c7224 */ /* 0x000fe400078e00ff */
[----:B------:R-:W-:Y:S02]  /*27f60*/  IMAD.MOV.U32 R11, RZ, RZ, 0x1f ;  /* 0x0000001fff0b7424 */ /* 0x000fe400078e00ff */
[----:B------:R-:W-:-:S07]  /*27f70*/  IMAD.MOV.U32 R15, RZ, RZ, -0x1 ;  /* 0xffffffffff0f7424 */ /* 0x000fce00078e00ff */
[----:B01----:R-:W-:Y:S05]  /*27f80*/  WARPSYNC.COLLECTIVE R15, `(.L_x_4497) ;  /* 0x000000000f087348 */ /* 0x003fea0003c00000 */
[----:B------:R2:W3:Y:S02]  /*27f90*/  SHFL.IDX P6, R14, R13, R12, R11 ;  /* 0x0000000c0d0e7389 */ /* 0x0004e400000c000b */
[----:B0123--:R-:W-:Y:S01]  /*27fa0*/  ENDCOLLECTIVE ;  /* 0x000000000000791b */ /* 0x00ffe20003800000 */
.L_x_4497:
[----:B------:R-:W-:Y:S05]  /*27fb0*/  BSYNC B0 ;  /* 0x0000000000007941 */ /* 0x000fea0003800000 */
.L_x_4496:
        /* <DEDUP_REMOVED lines=10> */
.L_x_4498:
        /* <DEDUP_REMOVED lines=16> */
.L_x_4499:
        /* <DEDUP_REMOVED lines=9> */
.L_x_4500:
        /* <DEDUP_REMOVED lines=8> */
.L_x_4501:
        /* <DEDUP_REMOVED lines=8> */
.L_x_4502:
        /* <DEDUP_REMOVED lines=8> */
.L_x_4503:
        /* <DEDUP_REMOVED lines=9> */
.L_x_4504:
[----:B------:R-:W-:Y:S01]  /*28400*/  IMAD.MOV.U32 R6, RZ, RZ, R14 ;  /* 0x000000ffff067224 */ /* 0x000fe200078e000e */
[----:B------:R-:W-:Y:S06]  /*28410*/  BRA `(.L_x_4505) ;  /* 0xffffffd400b07947 */ /* 0x000fec000383ffff */
.L_x_4419:
        /* <DEDUP_REMOVED lines=8> */
.L_x_4507:
[----:B------:R-:W-:Y:S05]  /*284a0*/  BSYNC B0 ;  /* 0x0000000000007941 */ /* 0x000fea0003800000 */
.L_x_4506:
        /* <DEDUP_REMOVED lines=12> */
.L_x_4508:
        /* <DEDUP_REMOVED lines=8> */
.L_x_4509:
        /* <DEDUP_REMOVED lines=8> */
.L_x_4510:
        /* <DEDUP_REMOVED lines=8> */
.L_x_4511:
        /* <DEDUP_REMOVED lines=9> */
.L_x_4512:
[----:B------:R-:W-:Y:S01]  /*28780*/  IMAD.MOV.U32 R6, RZ, RZ, R14 ;  /* 0x000000ffff067224 */ /* 0x000fe200078e000e */
[----:B------:R-:W-:Y:S06]  /*28790*/  BRA `(.L_x_4513) ;  /* 0xffffffd400707947 */ /* 0x000fec000383ffff */
.L_x_4421:
[----:B------:R-:W-:Y:S01]  /*287a0*/  BSSY B0, `(.L_x_4514) ;  /* 0x0000006000007945 */ /* 0x000fe20003800000 */
[----:B------:R-:W-:Y:S01]  /*287b0*/  PLOP3.LUT P6, PT, P6, PT, PT, 0x8, 0x0 ;  /* 0x000000000000781c */ /* 0x000fe200037ce170 */
[----:B------:R-:W-:-:S12]  /*287c0*/  IMAD.MOV.U32 R15, RZ, RZ, -0x1 ;  /* 0xffffffffff0f7424 */ /* 0x000fd800078e00ff */
[----:B0-----:R-:W-:Y:S05]  /*287d0*/  WARPSYNC.COLLECTIVE R15, `(.L_x_4515) ;  /* 0x000000000f087348 */ /* 0x001fea0003c00000 */
[----:B------:R-:W-:Y:S01]  /*287e0*/  VOTE.ANY R14, PT, P6 ;  /* 0x00000000000e7806 */ /* 0x000fe200030e0100 */
[----:B0-----:R-:W-:Y:S06]  /*287f0*/  ENDCOLLECTIVE ;  /* 0x000000000000791b */ /* 0x001fec0003800000 */
.L_x_4515:
[----:B------:R-:W-:Y:S05]  /*28800*/  BSYNC B0 ;  /* 0x0000000000007941 */ /* 0x000fea0003800000 */
.L_x_4514:
        /* <DEDUP_REMOVED lines=9> */
.L_x_4516:
[----:B------:R-:W-:Y:S01]  /*288a0*/  IMAD.MOV.U32 R17, RZ, RZ, R14 ;  /* 0x000000ffff117224 */ /* 0x000fe200078e000e */
[----:B------:R-:W-:Y:S06]  /*288b0*/  BRA `(.L_x_4517) ;  /* 0xffffffd400607947 */ /* 0x000fec000383ffff */
.L_x_4423:
[----:B------:R-:W-:Y:S01]  /*288c0*/  BSSY B0, `(.L_x_4518) ;  /* 0x0000007000007945 */ /* 0x000fe20003800000 */
[----:B------:R-:W-:Y:S02]  /*288d0*/  IMAD.MOV.U32 R13, RZ, RZ, R5 ;  /* 0x000000ffff0d7224 */ /* 0x000fe400078e0005 */
[----:B------:R-:W-:Y:S02]  /*288e0*/  IMAD.MOV.U32 R11, RZ, RZ, 0x1f ;  /* 0x0000001fff0b7424 */ /* 0x000fe400078e00ff */
[----:B------:R-:W-:-:S07]  /*288f0*/  IMAD.MOV.U32 R15, RZ, RZ, -0x1 ;  /* 0xffffffffff0f7424 */ /* 0x000fce00078e00ff */
[----:B0-2---:R-:W-:Y:S05]  /*28900*/  WARPSYNC.COLLECTIVE R15, `(.L_x_4519) ;  /* 0x000000000f087348 */ /* 0x005fea0003c00000 */
[----:B------:R1:W3:Y:S02]  /*28910*/  SHFL.IDX P6, R14, R13, R12, R11 ;  /* 0x0000000c0d0e7389 */ /* 0x0002e400000c000b */
[----:B0123--:R-:W-:Y:S01]  /*28920*/  ENDCOLLECTIVE ;  /* 0x000000000000791b */ /* 0x00ffe20003800000 */
.L_x_4519:
[----:B------:R-:W-:Y:S05]  /*28930*/  BSYNC B0 ;  /* 0x0000000000007941 */ /* 0x000fea0003800000 */
.L_x_4518:
[----:B------:R-:W-:Y:S01]  /*28940*/  IMAD.MOV.U32 R2, RZ, RZ, R14 ;  /* 0x000000ffff027224 */ /* 0x000fe200078e000e */
[----:B------:R-:W-:Y:S06]  /*28950*/  BRA `(.L_x_4422) ;  /* 0xffffffd400547947 */ /* 0x000fec000383ffff */
.L_x_4427:
[----:B0-----:R0:W1:Y:S02]  /*28960*/  SYNCS.PHASECHK.TRANS64.TRYWAIT P0, [R0+URZ+0x36820], R3 ;  /* 0x03682003000075a7 */ /* 0x001064000800017f */
[----:B-1----:R-:W-:Y:S05]  /*28970*/  @!P0 NANOSLEEP.SYNCS 0x989680 ;  /* 0x009896800000895d */ /* 0x002fea0003900000 */
[----:B------:R-:W1:Y:S02]  /*28980*/  @!P0 SYNCS.PHASECHK.TRANS64 P0, [R0+URZ+0x36820], R3 ;  /* 0x03682003000085a7 */ /* 0x000e64000800007f */
[----:B-1----:R-:W-:Y:S05]  /*28990*/  @!P0 BRA `(.L_x_4427) ;  /* 0xfffffffc00f08947 */ /* 0x002fea000383ffff */
[----:B------:R-:W-:Y:S05]  /*289a0*/  BRA `(.L_x_4520) ;  /* 0xffffffd800447947 */ /* 0x000fea000383ffff */
.L_x_4428:
        /* <DEDUP_REMOVED lines=11> */
.L_x_4522:
[----:B------:R-:W-:Y:S05]  /*28a60*/  BSYNC B0 ;  /* 0x0000000000007941 */ /* 0x000fea0003800000 */
.L_x_4521:
[----:B------:R-:W-:Y:S05]  /*28a70*/  BRA `(.L_x_4523) ;  /* 0xffffffd8002c7947 */ /* 0x000fea000383ffff */
.L_x_4429:
[----:B------:R-:W-:Y:S01]  /*28a80*/  BSSY B0, `(.L_x_4524) ;  /* 0x0000006000007945 */ /* 0x000fe20003800000 */
[----:B------:R-:W-:-:S07]  /*28a90*/  IMAD.MOV.U32 R15, RZ, RZ, -0x1 ;  /* 0xffffffffff0f7424 */ /* 0x000fce00078e00ff */
[----:B01----:R-:W-:Y:S05]  /*28aa0*/  WARPSYNC.COLLECTIVE R15, `(.L_x_4525) ;  /* 0x000000000f0c7348 */ /* 0x003fea0003c00000 */
[----:B------:R-:W-:Y:S02]  /*28ab0*/  ELECT P6, UR62, PT ;  /* 0x00000000003e782f */ /* 0x000fe400038c0000 */
[----:B------:R-:W-:Y:S01]  /*28ac0*/  MOV R14, UR62 ;  /* 0x0000003e000e7c02 */ /* 0x000fe20008000f00 */
[----:B01----:R-:W-:Y:S10]  /*28ad0*/  ENDCOLLECTIVE ;  /* 0x000000000000791b */ /* 0x003ff40003800000 */
.L_x_4525:
[----:B------:R-:W-:Y:S05]  /*28ae0*/  BSYNC B0 ;  /* 0x0000000000007941 */ /* 0x000fea0003800000 */
.L_x_4524:
[----:B------:R-:W-:Y:S05]  /*28af0*/  BRA `(.L_x_4526) ;  /* 0xffffffd800207947 */ /* 0x000fea000383ffff */
.L_x_4431:
[----:B0-----:R0:W1:Y:S02]  /*28b00*/  SYNCS.PHASECHK.TRANS64.TRYWAIT P0, [R6+URZ], R5 ;  /* 0x00000005060075a7 */ /* 0x001064000800017f */
[----:B-1----:R-:W-:Y:S05]  /*28b10*/  @!P0 NANOSLEEP.SYNCS 0x989680 ;  /* 0x009896800000895d */ /* 0x002fea0003900000 */
[----:B------:R-:W1:Y:S02]  /*28b20*/  @!P0 SYNCS.PHASECHK.TRANS64 P0, [R6+URZ], R5 ;  /* 0x00000005060085a7 */ /* 0x000e64000800007f */
[----:B-1----:R-:W-:Y:S05]  /*28b30*/  @!P0 BRA `(.L_x_4431) ;  /* 0xfffffffc00f08947 */ /* 0x002fea000383ffff */
[----:B------:R-:W-:Y:S05]  /*28b40*/  BRA `(.L_x_4527) ;  /* 0xffffffd800647947 */ /* 0x000fea000383ffff */
.L_x_4432:
[----:B-1----:R1:W2:Y:S02]  /*28b50*/  SYNCS.PHASECHK.TRANS64.TRYWAIT P0, [R7+URZ], R2 ;  /* 0x00000002070075a7 */ /* 0x0022a4000800017f */
[----:B--2---:R-:W-:Y:S05]  /*28b60*/  @!P0 NANOSLEEP.SYNCS 0x989680 ;  /* 0x009896800000895d */ /* 0x004fea0003900000 */
[----:B------:R-:W2:Y:S02]  /*28b70*/  @!P0 SYNCS.PHASECHK.TRANS64 P0, [R7+URZ], R2 ;  /* 0x00000002070085a7 */ /* 0x000ea4000800007f */
[----:B--2---:R-:W-:Y:S05]  /*28b80*/  @!P0 BRA `(.L_x_4432) ;  /* 0xfffffffc00f08947 */ /* 0x004fea000383ffff */
[----:B------:R-:W-:Y:S05]  /*28b90*/  BRA `(.L_x_4528) ;  /* 0xffffffd800587947 */ /* 0x000fea000383ffff */
.L_x_4434:
[----:B--2---:R2:W3:Y:S02]  /*28ba0*/  SYNCS.PHASECHK.TRANS64.TRYWAIT P0, [R4+URZ], R5 ;  /* 0x00000005040075a7 */ /* 0x0044e4000800017f */
[----:B---3--:R-:W-:Y:S05]  /*28bb0*/  @!P0 NANOSLEEP.SYNCS 0x989680 ;  /* 0x009896800000895d */ /* 0x008fea0003900000 */
[----:B------:R-:W3:Y:S02]  /*28bc0*/  @!P0 SYNCS.PHASECHK.TRANS64 P0, [R4+URZ], R5 ;  /* 0x00000005040085a7 */ /* 0x000ee4000800007f */
[----:B---3--:R-:W-:Y:S05]  /*28bd0*/  @!P0 BRA `(.L_x_4434) ;  /* 0xfffffffc00f08947 */ /* 0x008fea000383ffff */
[----:B------:R-:W-:Y:S05]  /*28be0*/  BRA `(.L_x_4529) ;  /* 0xffffffd800607947 */ /* 0x000fea000383ffff */
.L_x_4530:
        /* <DEDUP_REMOVED lines=9> */
.L_x_15306:


//--------------------- .text._ZN7cutlass13device_kernelIN5flash11enable_sm90INS1_16FlashAttnFwdSm90INS1_25CollectiveMainloopFwdSm90ILi2EN4cute5tupleIJNS5_1CILi1EEES8_S8_EEENS6_IJNS7_ILi128EEENS7_ILi96EEENS7_ILi192EEEEEELi192ENS_10bfloat16_tEfNS_4arch4Sm90ELb0ELb1ELb0ELb0ELb0ELb0ELb0ELb1ELb1ELb1ELb0ELb0EEENS1_21CollectiveEpilogueFwdINS6_IJSA_SC_SB_EEES9_SE_SG_Li256ELb0ELb1ELb0ELb0EEENS1_30DynamicPersistentTileSchedulerILi256ELi128ELb0ELb1ELb1EEEEEEEEEvNT_6ParamsE --------------------------
	.section	.text._ZN7cutlass13device_kernelIN5flash11enable_sm90INS1_16FlashAttnFwdSm90INS1_25CollectiveMainloopFwdSm90ILi2EN4cute5tupleIJNS5_1CILi1EEES8_S8_EEENS6_IJNS7_ILi128EEENS7_ILi96EEENS7_ILi192EEEEEELi192ENS_10bfloat16_tEfNS_4arch4Sm90ELb0ELb1ELb0ELb0ELb0ELb0ELb0ELb1ELb1ELb1ELb0ELb0EEENS1_21CollectiveEpilogueFwdINS6_IJSA_SC_SB_EEES9_SE_SG_Li256ELb0ELb1ELb0ELb0EEENS1_30DynamicPersistentTileSchedulerILi256ELi128ELb0ELb1ELb1EEEEEEEEEvNT_6ParamsE,"ax",@progbits
	.align	128
.text._ZN7cutlass13device_kernelIN5flash11enable_sm90INS1_16FlashAttnFwdSm90INS1_25CollectiveMainloopFwdSm90ILi2EN4cute5tupleIJNS5_1CILi1EEES8_S8_EEENS6_IJNS7_ILi128EEENS7_ILi96EEENS7_ILi192EEEEEELi192ENS_10bfloat16_tEfNS_4arch4Sm90ELb0ELb1ELb0ELb0ELb0ELb0ELb0ELb1ELb1ELb1ELb0ELb0EEENS1_21CollectiveEpilogueFwdINS6_IJSA_SC_SB_EEES9_SE_SG_Li256ELb0ELb1ELb0ELb0EEENS1_30DynamicPersistentTileSchedulerILi256ELi128ELb0ELb1ELb1EEEEEEEEEvNT_6ParamsE:
        .type           _ZN7cutlass13device_kernelIN5flash11enable_sm90INS1_16FlashAttnFwdSm90INS1_25CollectiveMainloopFwdSm90ILi2EN4cute5tupleIJNS5_1CILi1EEES8_S8_EEENS6_IJNS7_ILi128EEENS7_ILi96EEENS7_ILi192EEEEEELi192ENS_10bfloat16_tEfNS_4arch4Sm90ELb0ELb1ELb0ELb0ELb0ELb0ELb0ELb1ELb1ELb1ELb0ELb0EEENS1_21CollectiveEpilogueFwdINS6_IJSA_SC_SB_EEES9_SE_SG_Li256ELb0ELb1ELb0ELb0EEENS1_30DynamicPersistentTileSchedulerILi256ELi128ELb0ELb1ELb1EEEEEEEEEvNT_6ParamsE,@function
        .size           _ZN7cutlass13device_kernelIN5flash11enable_sm90INS1_16FlashAttnFwdSm90INS1_25CollectiveMainloopFwdSm90ILi2EN4cute5tupleIJNS5_1CILi1EEES8_S8_EEENS6_IJNS7_ILi128EEENS7_ILi96EEENS7_ILi192EEEEEELi192ENS_10bfloat16_tEfNS_4arch4Sm90ELb0ELb1ELb0ELb0ELb0ELb0ELb0ELb1ELb1ELb1ELb0ELb0EEENS1_21CollectiveEpilogueFwdINS6_IJSA_SC_SB_EEES9_SE_SG_Li256ELb0ELb1ELb0ELb0EEENS1_30DynamicPersistentTileSchedulerILi256ELi128ELb0ELb1ELb1EEEEEEEEEvNT_6ParamsE,(.L_x_15307 - _ZN7cutlass13device_kernelIN5flash11enable_sm90INS1_16FlashAttnFwdSm90INS1_25CollectiveMainloopFwdSm90ILi2EN4cute5tupleIJNS5_1CILi1EEES8_S8_EEENS6_IJNS7_ILi128EEENS7_ILi96EEENS7_ILi192EEEEEELi192ENS_10bfloat16_tEfNS_4arch4Sm90ELb0ELb1ELb0ELb0ELb0ELb0ELb0ELb1ELb1ELb1ELb0ELb0EEENS1_21CollectiveEpilogueFwdINS6_IJSA_SC_SB_EEES9_SE_SG_Li256ELb0ELb1ELb0ELb0EEENS1_30DynamicPersistentTileSchedulerILi256ELi128ELb0ELb1ELb1EEEEEEEEEvNT_6ParamsE)
        .other          _ZN7cutlass13device_kernelIN5flash11enable_sm90INS1_16FlashAttnFwdSm90INS1_25CollectiveMainloopFwdSm90ILi2EN4cute5tupleIJNS5_1CILi1EEES8_S8_EEENS6_IJNS7_ILi128EEENS7_ILi96EEENS7_ILi192EEEEEELi192ENS_10bfloat16_tEfNS_4arch4Sm90ELb0ELb1ELb0ELb0ELb0ELb0ELb0ELb1ELb1ELb1ELb0ELb0EEENS1_21CollectiveEpilogueFwdINS6_IJSA_SC_SB_EEES9_SE_SG_Li256ELb0ELb1ELb0ELb0EEENS1_30DynamicPersistentTileSchedulerILi256ELi128ELb0ELb1ELb1EEEEEEEEEvNT_6ParamsE,@"STO_CUDA_ENTRY STV_DEFAULT"
_ZN7cutlass13device_kernelIN5flash11enable_sm90INS1_16FlashAttnFwdSm90INS1_25CollectiveMainloopFwdSm90ILi2EN4cute5tupleIJNS5_1CILi1EEES8_S8_EEENS6_IJNS7_ILi128EEENS7_ILi96EEENS7_ILi192EEEEEELi192ENS_10bfloat16_tEfNS_4arch4Sm90ELb0ELb1ELb0ELb0ELb0ELb0ELb0ELb1ELb1ELb1ELb0ELb0EEENS1_21CollectiveEpilogueFwdINS6_IJSA_SC_SB_EEES9_SE_SG_Li256ELb0ELb1ELb0ELb0EEENS1_30DynamicPersistentTileSchedulerILi256ELi128ELb0ELb1ELb1EEEEEEEEEvNT_6ParamsE:
        /* <DEDUP_REMOVED lines=18> */
.L_x_4532:
[----:B------:R-:W-:Y:S05]  /*0120*/  BSYNC B0 ;  /* 0x0000000000007941 */ /* 0x000fea0003800000 */
.L_x_4531:
        /* <DEDUP_REMOVED lines=41> */
.L_x_4533:
        /* <DEDUP_REMOVED lines=22> */
.L_x_4534:
        /* <DEDUP_REMOVED lines=18> */
.L_x_4535:
        /* <DEDUP_REMOVED lines=22> */
.L_x_4536:
        /* <DEDUP_REMOVED lines=22> */
.L_x_4537:
        /* <DEDUP_REMOVED lines=8> */
.L_x_4539:
        /* <DEDUP_REMOVED lines=16> */
[----:B------:R-:W-:-:S05]  /*0a80*/  LEA.HI R4, R0, R205, RZ, 0x5 ;  /* 0x000000cd00047211 */ /* 0x000fca00078f28ff */
[----:B------:R-:W-:-:S05]  /*0a90*/  IMAD.SHL.U32 R6, R4, 0x20, RZ ;  /* 0x0000002004067824 */ /* 0x000fca00078e00ff */
[----:B------:R-:W-:Y:S02]  /*0aa0*/  LOP3.LUT R7, R6, 0xfffffc00, RZ, 0xc0, !PT ;  /* 0xfffffc0006077812 */ /* 0x000fe400078ec0ff */
[----:B------:R-:W-:-:S04]  /*0ab0*/  LEA.HI R6, R0, R205, RZ, 0x2 ;  /* 0x000000cd00067211 */ /* 0x000fc800078f10ff */
[----:B------:R-:W-:-:S05]  /*0ac0*/  LOP3.LUT R6, R6, 0xfffffffc, RZ, 0xc0, !PT ;  /* 0xfffffffc06067812 */ /* 0x000fca00078ec0ff */
[----:B------:R-:W-:Y:S01]  /*0ad0*/  IMAD.IADD R6, R205, 0x1, -R6 ;  /* 0x00000001cd067824 */ /* 0x000fe200078e0a06 */
[----:B--2---:R-:W-:Y:S02]  /*0ae0*/  R2UR UR5, R3 ;  /* 0x00000000030572ca */ /* 0x004fe400000e0000 */
[----:B------:R-:W-:-:S04]  /*0af0*/  LEA.HI R3, R0, R205, RZ, 0x7 ;  /* 0x000000cd00037211 */ /* 0x000fc800078f38ff */
[----:B------:R-:W-:Y:S02]  /*0b00*/  LOP3.LUT R2, R3, 0xffffff80, RZ, 0xc0, !PT ;  /* 0xffffff8003027812 */ /* 0x000fe400078ec0ff */
[----:B------:R-:W-:-:S03]  /*0b10*/  SHF.R.S32.HI R198, RZ, 0x7, R3 ;  /* 0x00000007ffc67819 */ /* 0x000fc60000011403 */
[----:B------:R-:W-:Y:S01]  /*0b20*/  IMAD.IADD R197, R205, 0x1, -R2 ;  /* 0x00000001cdc57824 */ /* 0x000fe200078e0a02 */
[CC--:B------:R-:W-:Y:S01]  /*0b30*/  LEA.HI R2, R0.reuse, R205.reuse, RZ, 0x4 ;  /* 0x000000cd00027211 */ /* 0x0c0fe200078f20ff */
[----:B------:R-:W-:Y:S01]  /*0b40*/  ULOP3.LUT UR6, UR5, 0x1, URZ, 0xfc, !UPT ;  /* 0x0000000105067892 */ /* 0x000fe2000f8efc3f */
[----:B------:R-:W-:Y:S02]  /*0b50*/  LEA.HI R0, R0, R205, RZ, 0x3 ;  /* 0x000000cd00007211 */ /* 0x000fe400078f18ff */
[----:B------:R-:W-:Y:S01]  /*0b60*/  SHF.R.S32.HI R8, RZ, 0x1f, R197 ;  /* 0x0000001fff087819 */ /* 0x000fe200000114c5 */
[----:B------:R-:W-:Y:S01]  /*0b70*/  UMOV UR5, URZ ;  /* 0x0000003f00057c82 */ /* 0x000fe20008000000 */
[----:B------:R-:W-:Y:S01]  /*0b80*/  SHF.R.S32.HI R5, RZ, 0x4, R2 ;  /* 0x00000004ff057819 */ /* 0x000fe20000011402 */
[----:B------:R-:W-:Y:S01]  /*0b90*/  IMAD.U32 R201, RZ, RZ, UR6 ;  /* 0x00000006ffc97e24 */ /* 0x000fe2000f8e00ff */
[----:B------:R-:W-:Y:S01]  /*0ba0*/  LEA.HI R9, R8, R197, RZ, 0x2 ;  /* 0x000000c508097211 */ /* 0x000fe200078f10ff */
[----:B------:R-:W-:Y:S01]  /*0bb0*/  IMAD.U32 R196, RZ, RZ, UR5 ;  /* 0x00000005ffc47e24 */ /* 0x000fe2000f8e00ff */
[----:B------:R-:W-:-:S02]  /*0bc0*/  LOP3.LUT R4, R2, 0x3fffff0, RZ, 0xc0, !PT ;  /* 0x03fffff002047812 */ /* 0x000fc400078ec0ff */
[--C-:B------:R-:W-:Y:S02]  /*0bd0*/  SHF.R.S32.HI R10, RZ, 0x2, R9.reuse ;  /* 0x00000002ff0a7819 */ /* 0x100fe40000011409 */
[----:B------:R-:W-:Y:S01]  /*0be0*/  SHF.R.S32.HI R11, RZ, 0x1f, R9 ;  /* 0x0000001fff0b7819 */ /* 0x000fe20000011409 */
[----:B------:R-:W-:Y:S01]  /*0bf0*/  IMAD.IADD R4, R205, 0x1, -R4 ;  /* 0x00000001cd047824 */ /* 0x000fe200078e0a04 */
[----:B------:R-:W-:Y:S02]  /*0c00*/  LEA.HI R2, R2, R5, RZ, 0x1 ;  /* 0x0000000502027211 */ /* 0x000fe400078f08ff */
[----:B------:R-:W-:Y:S01]  /*0c10*/  LEA.HI R11, R11, R10, RZ, 0x3 ;  /* 0x0000000a0b0b7211 */ /* 0x000fe200078f18ff */
[----:B------:R-:W-:Y:S01]  /*0c20*/  IMAD R7, R4, 0x40, R7 ;  /* 0x0000004004077824 */ /* 0x000fe200078e0207 */
[----:B------:R-:W-:Y:S02]  /*0c30*/  LOP3.LUT R192, R0, 0xfffffff8, RZ, 0xc0, !PT ;  /* 0xfffffff800c07812 */ /* 0x000fe400078ec0ff */
[----:B------:R-:W-:-:S02]  /*0c40*/  LOP3.LUT R11, R11, 0xfffffff8, RZ, 0xc0, !PT ;  /* 0xfffffff80b0b7812 */ /* 0x000fc400078ec0ff */
[----:B------:R-:W-:Y:S01]  /*0c50*/  LEA.HI R8, R8, R197, RZ, 0x5 ;  /* 0x000000c508087211 */ /* 0x000fe200078f28ff */
[----:B------:R-:W-:Y:S01]  /*0c60*/  IMAD.IADD R192, R205, 0x1, -R192 ;  /* 0x00000001cdc07824 */ /* 0x000fe200078e0ac0 */
[----:B------:R-:W-:Y:S01]  /*0c70*/  LEA.HI R3, R3, R198, RZ, 0x1 ;  /* 0x000000c603037211 */ /* 0x000fe200078f08ff */
[----:B------:R-:W-:Y:S01]  /*0c80*/  IMAD.IADD R11, R10, 0x1, -R11 ;  /* 0x000000010a0b7824 */ /* 0x000fe200078e0a0b */
[----:B------:R-:W-:Y:S01]  /*0c90*/  LOP3.LUT R2, R2, 0x1ffffffe, RZ, 0xc0, !PT ;  /* 0x1ffffffe02027812 */ /* 0x000fe200078ec0ff */
[----:B------:R-:W-:Y:S01]  /*0ca0*/  IMAD.SHL.U32 R19, R192, 0x8, RZ ;  /* 0x00000008c0137824 */ /* 0x000fe200078e00ff */
[----:B------:R-:W-:Y:S02]  /*0cb0*/  SHF.R.S32.HI R8, RZ, 0x5, R8 ;  /* 0x00000005ff087819 */ /* 0x000fe40000011408 */
[----:B------:R-:W-:Y:S01]  /*0cc0*/  LEA.HI R4, R6, R6, RZ, 0x1 ;  /* 0x0000000606047211 */ /* 0x000fe200078f08ff */
[----:B------:R-:W-:Y:S01]  /*0cd0*/  IMAD.IADD R2, R5, 0x1, -R2 ;  /* 0x0000000105027824 */ /* 0x000fe200078e0a02 */
[----:B------:R-:W-:Y:S01]  /*0ce0*/  LOP3.LUT R3, R3, 0x3fffffe, RZ, 0xc0, !PT ;  /* 0x03fffffe03037812 */ /* 0x000fe200078ec0ff */
[----:B------:R-:W-:Y:S01]  /*0cf0*/  IMAD R8, R8, 0x10, R11 ;  /* 0x0000001008087824 */ /* 0x000fe200078e020b */
[----:B------:R-:W-:Y:S01]  /*0d00*/  LOP3.LUT R5, R4, 0x1ffffffe, RZ, 0xc0, !PT ;  /* 0x1ffffffe04057812 */ /* 0x000fe200078ec0ff */
[----:B------:R-:W-:Y:S01]  /*0d10*/  VIADD R22, R19, 0x40 ;  /* 0x0000004013167836 */ /* 0x000fe20000000000 */
[----:B------:R-:W-:Y:S01]  /*0d20*/  SHF.R.S32.HI R195, RZ, 0x3, R0 ;  /* 0x00000003ffc37819 */ /* 0x000fe20000011400 */
[----:B------:R-:W-:Y:S01]  /*0d30*/  IMAD.IADD R3, R198, 0x1, -R3 ;  /* 0x00000001c6037824 */ /* 0x000fe200078e0a03 */
[----:B------:R-:W-:Y:S01]  /*0d40*/  LOP3.LUT R0, R9, 0x7ffffffc, RZ, 0xc0, !PT ;  /* 0x7ffffffc09007812 */ /* 0x000fe200078ec0ff */
[----:B------:R-:W-:Y:S01]  /*0d50*/  VIADD R23, R19, 0x80 ;  /* 0x0000008013177836 */ /* 0x000fe20000000000 */
[----:B------:R-:W-:Y:S01]  /*0d60*/  SHF.R.S32.HI R204, RZ, 0x1f, R19 ;  /* 0x0000001fffcc7819 */ /* 0x000fe20000011413 */
[----:B------:R-:W-:Y:S01]  /*0d70*/  IMAD.IADD R18, R6, 0x1, -R5 ;  /* 0x0000000106127824 */ /* 0x000fe200078e0a05 */
[----:B------:R-:W-:Y:S01]  /*0d80*/  SHF.R.S32.HI R203, RZ, 0x1f, R22 ;  /* 0x0000001fffcb7819 */ /* 0x000fe20000011416 */
[----:B------:R-:W-:Y:S01]  /*0d90*/  IMAD R199, R3, 0x40, R8 ;  /* 0x0000004003c77824 */ /* 0x000fe200078e0208 */
[----:B------:R-:W-:Y:S01]  /*0da0*/  SHF.R.S32.HI R202, RZ, 0x1f, R23 ;  /* 0x0000001fffca7819 */ /* 0x000fe20000011417 */
[----:B------:R-:W-:-:S02]  /*0db0*/  IMAD R200, R2, 0x8, R7 ;  /* 0x0000000802c87824 */ /* 0x000fc400078e0207 */
[----:B------:R-:W-:Y:S02]  /*0dc0*/  IMAD.IADD R17, R197, 0x1, -R0 ;  /* 0x00000001c5117824 */ /* 0x000fe400078e0a00 */
[----:B------:R-:W-:-:S07]  /*0dd0*/  IMAD R18, R18, 0x8, R199 ;  /* 0x0000000812127824 */ /* 0x000fce00078e02c7 */
.L_x_4636:
        /* <DEDUP_REMOVED lines=12> */
[----:B01234-:R-:W-:Y:S05]  /*0ea0*/  @!P0 BRA `(.L_x_4540) ;  /* 0x0000000000208947 */ /* 0x01ffea0003800000 */
        /* <DEDUP_REMOVED lines=8> */
.L_x_4540:
[----:B------:R-:W-:Y:S01]  /*0f30*/  ULDC UR7, c[0x0][0xc54] ;  /* 0x0003150000077ab9 */ /* 0x000fe20000000800 */
[----:B------:R-:W-:Y:S01]  /*0f40*/  UMOV UR6, UR9 ;  /* 0x0000000900067c82 */ /* 0x000fe20008000000 */
[----:B------:R-:W-:-:S11]  /*0f50*/  UISETP.NE.AND UP0, UPT, UR7, 0x1, UPT ;  /* 0x000000010700788c */ /* 0x000fd6000bf05270 */
[----:B------:R-:W-:Y:S02]  /*0f60*/  @UP0 ULDC.64 UR10, c[0x0][0xc58] ;  /* 0x00031600000a0ab9 */ /* 0x000fe40000000a00 */
[----:B------:R-:W-:-:S04]  /*0f70*/  UIMAD.WIDE.U32 UR4, UR9, UR10, URZ ;  /* 0x0000000a090472a5 */ /* 0x000fc8000f8e003f */
[----:B------:R-:W-:-:S04]  /*0f80*/  @UP0 USHF.R.U32.HI UR6, URZ, UR11, UR5 ;  /* 0x0000000b3f060299 */ /* 0x000fc80008011605 */
[----:B------:R-:W-:-:S12]  /*0f90*/  UIMAD UR4, UR6, UR7, URZ ;  /* 0x00000007060472a4 */ /* 0x000fd8000f8e023f */
.L_x_4541:
[----:B------:R-:W0:Y:S01]  /*0fa0*/  LDC R0, c[0x0][0x448] ;  /* 0x00011200ff007b82 */ /* 0x000e220000000800 */
[----:B------:R-:W-:Y:S01]  /*0fb0*/  ULDC UR7, c[0x0][0xc48] ;  /* 0x0003120000077ab9 */ /* 0x000fe20000000800 */
[----:B------:R-:W-:Y:S02]  /*0fc0*/  ULOP3.LUT UR6, URZ, UR6, URZ, 0x33, !UPT ;  /* 0x000000063f067292 */ /* 0x000fe4000f8e333f */
[----:B------:R-:W-:Y:S02]  /*0fd0*/  UISETP.NE.AND UP0, UPT, UR7, 0x1, UPT ;  /* 0x000000010700788c */ /* 0x000fe4000bf05270 */
[----:B------:R-:W-:Y:S02]  /*0fe0*/  UIADD3 UR4, UR9, -UR4, URZ ;  /* 0x8000000409047290 */ /* 0x000fe4000fffe03f */
[----:B------:R-:W1:Y:S01]  /*0ff0*/  LDC.64 R8, c[0x0][0x9e0] ;  /* 0x00027800ff087b82 */ /* 0x000e620000000a00 */
[----:B------:R-:W-:Y:S01]  /*1000*/  ULDC UR5, c[0x0][0xc3c] ;  /* 0x00030f0000057ab9 */ /* 0x000fe20000000800 */
[----:B------:R-:W-:Y:S01]  /*1010*/  ULDC UR9, c[0x0][0xc54] ;  /* 0x0003150000097ab9 */ /* 0x000fe20000000800 */
[----:B------:R-:W-:-:S02]  /*1020*/  UIADD3 UR6, UR6, UR5, URZ ;  /* 0x0000000506067290 */ /* 0x000fc4000fffe03f */
[----:B------:R-:W-:Y:S02]  /*1030*/  UIMAD UR8, UR8, UR9, UR4 ;  /* 0x00000009080872a4 */ /* 0x000fe4000f8e0204 */
[----:B------:R-:W-:Y:S01]  /*1040*/  USHF.L.U32 UR39, UR6, 0x7, URZ ;  /* 0x0000000706277899 */ /* 0x000fe2000800063f */
[----:B------:R-:W2:Y:S01]  /*1050*/  LDC R74, c[0x0][0x288] ;  /* 0x0000a200ff4a7b82 */ /* 0x000ea20000000800 */
[----:B------:R-:W-:Y:S01]  /*1060*/  ULDC.64 UR10, c[0x0][0x418] ;  /* 0x00010600000a7ab9 */ /* 0x000fe20000000a00 */
[----:B------:R-:W-:Y:S01]  /*1070*/  @UP0 ULDC UR4, c[0x0][0xc4c] ;  /* 0x0003130000040ab9 */ /* 0x000fe20000000800 */
[----:B------:R-:W-:Y:S01]  /*1080*/  ISETP.NE.U32.AND P0, PT, RZ, UR10, PT ;  /* 0x0000000aff007c0c */ /* 0x000fe2000bf05070 */
[----:B------:R-:W-:Y:S02]  /*1090*/  UIMAD.WIDE.U32 UR4, UR8, UR4, URZ ;  /* 0x00000004080472a5 */ /* 0x000fe4000f8e003f */
[----:B------:R-:W-:Y:S01]  /*10a0*/  UIADD3 UR6, UR39, 0x7f, URZ ;  /* 0x0000007f27067890 */ /* 0x000fe2000fffe03f */
[----:B------:R-:W-:Y:S01]  /*10b0*/  ISETP.NE.AND.EX P0, PT, RZ, UR11, PT, P0 ;  /* 0x0000000bff007c0c */ /* 0x000fe2000bf05300 */
[----:B------:R-:W3:Y:S01]  /*10c0*/  LDC R7, c[0x0][0x2f0] ;  /* 0x0000bc00ff077b82 */ /* 0x000ee20000000800 */
[----:B0-----:R-:W-:Y:S01]  /*10d0*/  ISETP.NE.AND P1, PT, R0, 0x1, PT ;  /* 0x000000010000780c */ /* 0x001fe20003f25270 */
[----:B------:R-:W-:Y:S01]  /*10e0*/  @UP0 ULDC UR9, c[0x0][0xc50] ;  /* 0x0003140000090ab9 */ /* 0x000fe20000000800 */
[----:B------:R-:W-:Y:S01]  /*10f0*/  UMOV UR12, UR8 ;  /* 0x00000008000c7c82 */ /* 0x000fe20008000000 */
[----:B------:R-:W-:Y:S01]  /*1100*/  @UP0 USHF.R.U32.HI UR12, URZ, UR9, UR5 ;  /* 0x000000093f0c0299 */ /* 0x000fe20008011605 */
[----:B------:R-:W-:-:S03]  /*1110*/  IMAD.U32 R2, RZ, RZ, UR6 ;  /* 0x00000006ff027e24 */ /* 0x000fc6000f8e00ff */
[----:B------:R-:W0:Y:S01]  /*1120*/  LDC R0, c[0x0][0x424] ;  /* 0x00010900ff007b82 */ /* 0x000e220000000800 */
[----:B-1----:R-:W-:Y:S01]  /*1130*/  ISETP.GE.AND P2, PT, R9, 0x1, PT ;  /* 0x000000010900780c */ /* 0x002fe20003f46270 */
[----:B------:R-:W-:Y:S02]  /*1140*/  UIADD3 UR4, -UR12, URZ, URZ ;  /* 0x0000003f0c047290 */ /* 0x000fe4000fffe13f */
[----:B------:R-:W-:Y:S02]  /*1150*/  IMAD.U32 R194, RZ, RZ, UR12 ;  /* 0x0000000cffc27e24 */ /* 0x000fe4000f8e00ff */
[----:B------:R-:W-:Y:S02]  /*1160*/  UIMAD UR4, UR7, UR4, UR8 ;  /* 0x00000004070472a4 */ /* 0x000fe4000f8e0208 */
[----:B------:R-:W1:Y:S01]  /*1170*/  @P1 LDC R3, c[0x0][0x44c] ;  /* 0x00011300ff031b82 */ /* 0x000e620000000800 */
[----:B--2---:R-:W-:-:S03]  /*1180*/  IADD3 R5, -R74, 0x1, RZ ;  /* 0x000000014a057810 */ /* 0x004fc60007ffe1ff */
[----:B------:R-:W-:-:S04]  /*1190*/  IMAD.U32 R193, RZ, RZ, UR4 ;  /* 0x00000004ffc17e24 */ /* 0x000fc8000f8e00ff */
[----:B------:R-:W2:Y:S01]  /*11a0*/  @P1 LDC R4, c[0x0][0x450] ;  /* 0x00011400ff041b82 */ /* 0x000ea20000000800 */
[----:B0-----:R-:W-:-:S05]  /*11b0*/  SEL R0, R0, 0x1, P0 ;  /* 0x0000000100007807 */ /* 0x001fca0000000000 */
[CC--:B---3--:R-:W-:Y:S02]  /*11c0*/  IMAD R5, R0.reuse, R7.reuse, R5 ;  /* 0x0000000700057224 */ /* 0x0c8fe400078e0205 */
[----:B------:R-:W-:Y:S02]  /*11d0*/  IMAD R16, R0, R7, RZ ;  /* 0x0000000700107224 */ /* 0x000fe400078e02ff */
[----:B-1----:R-:W-:-:S05]  /*11e0*/  @P1 IMAD.HI.U32 R3, R3, UR6, RZ ;  /* 0x0000000603031c27 */ /* 0x002fca000f8e00ff */
[----:B--2---:R-:W-:-:S05]  /*11f0*/  @P1 SHF.R.U32.HI R2, RZ, R4, R3 ;  /* 0x00000004ff021219 */ /* 0x004fca0000011603 */
[----:B------:R-:W-:-:S04]  /*1200*/  IMAD.IADD R11, R5, 0x1, R2 ;  /* 0x00000001050b7824 */ /* 0x000fc800078e0202 */
[----:B------:R-:W-:Y:S01]  /*1210*/  IMAD.IADD R2, R11, 0x1, R8 ;  /* 0x000000010b027824 */ /* 0x000fe200078e0208 */
[----:B------:R-:W-:Y:S06]  /*1220*/  @!P2 BRA `(.L_x_4542) ;  /* 0x000000000040a947 */ /* 0x000fec0003800000 */
[C---:B------:R-:W-:Y:S01]  /*1230*/  ISETP.GT.AND P0, PT, R11.reuse, RZ, PT ;  /* 0x000000ff0b00720c */ /* 0x040fe20003f04270 */
[----:B------:R-:W-:-:S12]  /*1240*/  VIADD R3, R11, 0xffffffff ;  /* 0xffffffff0b037836 */ /* 0x000fd80000000000 */
        /* <DEDUP_REMOVED lines=8> */
.L_x_4543:
[----:B------:R-:W-:-:S13]  /*12d0*/  ISETP.NE.AND P0, PT, R9, 0x1, PT ;  /* 0x000000010900780c */ /* 0x000fda0003f05270 */
[----:B------:R-:W0:Y:S02]  /*12e0*/  @P0 LDC.64 R4, c[0x0][0x9e8] ;  /* 0x00027a00ff040b82 */ /* 0x000e240000000a00 */
[----:B0-----:R-:W-:-:S05]  /*12f0*/  @P0 IMAD.HI.U32 R4, R3, R4, RZ ;  /* 0x0000000403040227 */ /* 0x001fca00078e00ff */
[----:B------:R-:W-:-:S07]  /*1300*/  @P0 SHF.R.U32.HI R3, RZ, R5, R4 ;  /* 0x00000005ff030219 */ /* 0x000fce0000011604 */
.L_x_4544:
[----:B------:R-:W-:-:S05]  /*1310*/  IMAD R3, R3, R9, R9 ;  /* 0x0000000903037224 */ /* 0x000fca00078e0209 */
[----:B------:R-:W-:-:S07]  /*1320*/  VIMNMX R2, R2, R3, PT ;  /* 0x0000000302027248 */ /* 0x000fce0003fe0100 */
.L_x_4542:
[----:B------:R-:W0:Y:S01]  /*1330*/  @P1 LDC R4, c[0x0][0x44c] ;  /* 0x00011300ff041b82 */ /* 0x000e220000000800 */
[----:B------:R-:W-:Y:S01]  /*1340*/  IMAD.U32 R3, RZ, RZ, UR39 ;  /* 0x00000027ff037e24 */ /* 0x000fe2000f8e00ff */
[----:B------:R-:W-:Y:S01]  /*1350*/  ULDC UR4, c[0x0][0x9dc] ;  /* 0x0002770000047ab9 */ /* 0x000fe20000000800 */
[-C--:B------:R-:W-:Y:S02]  /*1360*/  IMAD R74, R0, R7.reuse, -R74 ;  /* 0x00000007004a7224 */ /* 0x080fe400078e0a4a */
[----:B------:R-:W-:Y:S02]  /*1370*/  VIADD R2, R2, 0x5f ;  /* 0x0000005f02027836 */ /* 0x000fe40000000000 */
[----:B------:R-:W-:Y:S01]  /*1380*/  IMAD R0, R0, R7, 0x5f ;  /* 0x0000005f00007424 */ /* 0x000fe200078e0207 */
[----:B------:R-:W1:Y:S01]  /*1390*/  @P1 LDC R5, c[0x0][0x450] ;  /* 0x00011400ff051b82 */ /* 0x000e620000000800 */
[----:B------:R-:W-:-:S04]  /*13a0*/  IMAD.HI R2, R2, 0x2aaaaaab, RZ ;  /* 0x2aaaaaab02027827 */ /* 0x000fc800078e02ff */
[----:B------:R-:W-:-:S04]  /*13b0*/  IMAD.HI R0, R0, 0x2aaaaaab, RZ ;  /* 0x2aaaaaab00007827 */ /* 0x000fc800078e02ff */
[----:B0-----:R-:W-:-:S05]  /*13c0*/  @P1 IMAD.HI.U32 R4, R4, UR39, RZ ;  /* 0x0000002704041c27 */ /* 0x001fca000f8e00ff */
[----:B-1----:R-:W-:Y:S02]  /*13d0*/  @P1 SHF.R.U32.HI R3, RZ, R5, R4 ;  /* 0x00000005ff031219 */ /* 0x002fe40000011604 */
[----:B------:R-:W-:-:S03]  /*13e0*/  SHF.R.U32.HI R5, RZ, 0x1f, R2 ;  /* 0x0000001fff057819 */ /* 0x000fc60000011602 */
[----:B------:R-:W-:Y:S01]  /*13f0*/  IMAD.IADD R4, R74, 0x1, R3 ;  /* 0x000000014a047824 */ /* 0x000fe200078e0203 */
[----:B------:R-:W-:Y:S02]  /*1400*/  SHF.R.U32.HI R3, RZ, 0x1f, R0 ;  /* 0x0000001fff037819 */ /* 0x000fe40000011600 */
[----:B------:R-:W-:Y:S01]  /*1410*/  LEA.HI.SX32 R2, R2, R5, 0x1c ;  /* 0x0000000502027211 */ /* 0x000fe200078fe2ff */
[----:B------:R-:W-:Y:S01]  /*1420*/  VIADD R6, R4, -UR4 ;  /* 0x8000000404067c36 */ /* 0x000fe20008000000 */
[----:B------:R-:W-:-:S04]  /*1430*/  LEA.HI.SX32 R3, R0, R3, 0x1c ;  /* 0x0000000300037211 */ /* 0x000fc800078fe2ff */
[----:B------:R-:W-:Y:S02]  /*1440*/  R2UR UR4, R6 ;  /* 0x00000000060472ca */ /* 0x000fe400000e0000 */
[----:B------:R-:W-:Y:S01]  /*1450*/  VIMNMX R75, R3, R2, PT ;  /* 0x00000002034b7248 */ /* 0x000fe20003fe0100 */
[----:B------:R-:W-:-:S12]  /*1460*/  @!P2 BRA `(.L_x_4545) ;  /* 0x000000000044a947 */ /* 0x000fd80003800000 */
        /* <DEDUP_REMOVED lines=9> */
.L_x_4546:
[----:B------:R-:W-:-:S13]  /*1500*/  ISETP.NE.AND P0, PT, R9, 0x1, PT ;  /* 0x000000010900780c */ /* 0x000fda0003f05270 */
[----:B------:R-:W0:Y:S02]  /*1510*/  @P0 LDC.64 R2, c[0x0][0x9e8] ;  /* 0x00027a00ff020b82 */ /* 0x000e240000000a00 */
[----:B0-----:R-:W-:-:S05]  /*1520*/  @P0 IMAD.HI.U32 R0, R4, R2, RZ ;  /* 0x0000000204000227 */ /* 0x001fca00078e00ff */
[----:B------:R-:W-:-:S07]  /*1530*/  @P0 SHF.R.U32.HI R4, RZ, R3, R0 ;  /* 0x00000003ff040219 */ /* 0x000fce0000011600 */
.L_x_4547:
[----:B------:R-:W-:-:S05]  /*1540*/  IMAD R4, R4, R9, RZ ;  /* 0x0000000904047224 */ /* 0x000fca00078e02ff */
[----:B------:R-:W-:-:S13]  /*1550*/  R2UR UR5, R4 ;  /* 0x00000000040572ca */ /* 0x000fda00000e0000 */
[----:B------:R-:W-:-:S04]  /*1560*/  UISETP.LT.AND UP0, UPT, UR4, UR5, UPT ;  /* 0x000000050400728c */ /* 0x000fc8000bf01270 */
[----:B------:R-:W-:-:S12]  /*1570*/  USEL UR4, UR4, UR5, !UP0 ;  /* 0x0000000504047287 */ /* 0x000fd8000c000000 */
.L_x_4545:
[----:B------:R-:W-:Y:S01]  /*1580*/  UIMAD.WIDE UR4, UR4, 0x2aaaaaab, URZ ;  /* 0x2aaaaaab040478a5 */ /* 0x000fe2000f8e023f */
[----:B------:R-:W-:Y:S02]  /*1590*/  PLOP3.LUT P0, PT, PT, PT, PT, 0x80, 0x0 ;  /* 0x000000000000781c */ /* 0x000fe40003f0f070 */
[----:B------:R-:W-:Y:S02]  /*15a0*/  CS2R R2, SRZ ;  /* 0x0000000000027805 */ /* 0x000fe4000001ff00 */
[----:B------:R-:W-:Y:S01]  /*15b0*/  CS2R R118, SRZ ;  /* 0x0000000000767805 */ /* 0x000fe2000001ff00 */
[----:B------:R-:W-:Y:S01]  /*15c0*/  USHF.R.U32.HI UR4, URZ, 0x1f, UR5 ;  /* 0x0000001f3f047899 */ /* 0x000fe20008011605 */
[----:B------:R-:W-:Y:S02]  /*15d0*/  CS2R R116, SRZ ;  /* 0x0000000000747805 */ /* 0x000fe4000001ff00 */
[----:B------:R-:W-:Y:S02]  /*15e0*/  CS2R R114, SRZ ;  /* 0x0000000000727805 */ /* 0x000fe4000001ff00 */
[----:B------:R-:W-:Y:S01]  /*15f0*/  CS2R R112, SRZ ;  /* 0x0000000000707805 */ /* 0x000fe2000001ff00 */
[----:B------:R-:W-:Y:S01]  /*1600*/  ULEA.HI.SX32 UR4, UR5, UR4, 0x1c ;  /* 0x0000000405047291 */ /* 0x000fe2000f8fe23f */
        /* <DEDUP_REMOVED lines=13> */
[----:B------:R-:W-:Y:S02]  /*16e0*/  ISETP.GT.AND P1, PT, R75, UR61, PT ;  /* 0x0000003d4b007c0c */ /* 0x000fe4000bf24270 */
        /* <DEDUP_REMOVED lines=30> */
[----:B------:R-:W-:Y:S01]  /*18d0*/  CS2R R6, SRZ ;  /* 0x0000000000067805 */ /* 0x000fe2000001ff00 */
[----:B------:R-:W-:Y:S01]  /*18e0*/  IMAD.MOV.U32 R152, RZ, RZ, RZ ;  /* 0x000000ffff987224 */ /* 0x000fe200078e00ff */
[----:B------:R-:W-:Y:S01]  /*18f0*/  CS2R R4, SRZ ;  /* 0x0000000000047805 */ /* 0x000fe2000001ff00 */
[----:B------:R-:W-:Y:S02]  /*1900*/  IMAD.MOV.U32 R29, RZ, RZ, RZ ;  /* 0x000000ffff1d7224 */ /* 0x000fe400078e00ff */
[----:B------:R-:W-:-:S02]  /*1910*/  IMAD.MOV.U32 R150, RZ, RZ, RZ ;  /* 0x000000ffff967224 */ /* 0x000fc400078e00ff */
        /* <DEDUP_REMOVED lines=33> */
.L_x_4549:
        /* <DEDUP_REMOVED lines=11> */
.L_x_4750:
[----:B------:R-:W-:Y:S05]  /*1be0*/  @!P0 BRA `(.L_x_4551) ;  /* 0x0000000000048947 */ /* 0x000fea0003800000 */
[----:B------:R-:W-:Y:S01]  /*1bf0*/  BPT.TRAP 0x1 ;  /* 0x000000040000795c */ /* 0x000fe20000300000 */
.L_x_4551:
[----:B0-----:R-:W-:Y:S02]  /*1c00*/  IMAD.U32 R3, RZ, RZ, UR36 ;  /* 0x00000024ff037e24 */ /* 0x001fe4000f8e00ff */
[----:B------:R-:W-:-:S03]  /*1c10*/  IMAD.U32 R0, RZ, RZ, UR38 ;  /* 0x00000026ff007e24 */ /* 0x000fc6000f8e00ff */
[----:B------:R-:W-:Y:S02]  /*1c20*/  LEA R3, R3, UR37, 0x3 ;  /* 0x0000002503037c11 */ /* 0x000fe4000f8e18ff */
[----:B------:R-:W-:-:S04]  /*1c30*/  SHF.L.U32 R0, R0, 0x1f, RZ ;  /* 0x0000001f00007819 */ /* 0x000fc800000006ff */
[----:B------:R0:W1:Y:S01]  /*1c40*/  SYNCS.PHASECHK.TRANS64.TRYWAIT P1, [R3+URZ+0x30830], R0 ;  /* 0x03083000030075a7 */ /* 0x000062000802017f */
[----:B------:R-:W-:Y:S05]  /*1c50*/  @!P0 BRA `(.L_x_4552) ;  /* 0x0000000000048947 */ /* 0x000fea0003800000 */
[----:B------:R-:W-:Y:S01]  /*1c60*/  BPT.TRAP 0x1 ;  /* 0x000000040000795c */ /* 0x000fe20000300000 */
.L_x_4552:
[----:B------:R-:W2:Y:S01]  /*1c70*/  LDL.LU R2, [R1+0xc] ;  /* 0x00000c0001027983 */ /* 0x000ea20000300800 */
[----:B------:R-:W3:Y:S02]  /*1c80*/  S2R R4, SR_TID.X ;  /* 0x0000000000047919 */ /* 0x000ee40000002100 */
[----:B---3--:R-:W-:Y:S02]  /*1c90*/  LOP3.LUT P2, RZ, R4, 0x7f, RZ, 0xc0, !PT ;  /* 0x0000007f04ff7812 */ /* 0x008fe4000784c0ff */
[----:B--2---:R-:W-:-:S11]  /*1ca0*/  LOP3.LUT R2, R2, 0xfff7ffff, RZ, 0xc0, !PT ;  /* 0xfff7ffff02027812 */ /* 0x004fd600078ec0ff */
[----:B------:R-:W-:-:S05]  /*1cb0*/  @P2 LOP3.LUT R2, R2, 0x80000, RZ, 0xfc, !PT ;  /* 0x0008000002022812 */ /* 0x000fca00078efcff */
[----:B------:R2:W-:Y:S01]  /*1cc0*/  STL [R1+0xc], R2 ;  /* 0x00000c0201007387 */ /* 0x0005e20000100800 */
[----:B-1----:R-:W-:Y:S05]  /*1cd0*/  @P1 BRA `(.L_x_4553) ;  /* 0x0000000000081947 */ /* 0x002fea0003800000 */
[----:B------:R-:W1:Y:S02]  /*1ce0*/  SYNCS.PHASECHK.TRANS64.TRYWAIT P1, [R3+URZ+0x30830], R0 ;  /* 0x03083000030075a7 */ /* 0x000e64000802017f */
[----:B-1----:R-:W-:Y:S05]  /*1cf0*/  @!P1 BRA `(.L_x_4554) ;  /* 0x0000013400389947 */ /* 0x002fea0003800000 */
.L_x_4553:
        /* <DEDUP_REMOVED lines=10> */
[----:B------:R-:W3:Y:S01]  /*1da0*/  S2R R5, SR_TID.X ;  /* 0x0000000000057919 */ /* 0x000ee20000002100 */
[----:B------:R-:W-:Y:S01]  /*1db0*/  UMOV UR17, 0x40000040 ;  /* 0x4000004000117882 */ /* 0x000fe20000000000 */
[----:B------:R-:W-:Y:S01]  /*1dc0*/  UMOV UR19, 0x40000040 ;  /* 0x4000004000137882 */ /* 0x000fe20000000000 */
[----:B------:R-:W-:Y:S01]  /*1dd0*/  ULOP3.LUT UR60, UR4, 0x10000, URZ, 0xfc, !UPT ;  /* 0x00010000043c7892 */ /* 0x000fe2000f8efc3f */
[----:B01----:R-:W-:Y:S01]  /*1de0*/  VIADD R0, R18, UR39 ;  /* 0x0000002712007c36 */ /* 0x003fe20008000000 */
[----:B------:R-:W-:Y:S01]  /*1df0*/  ULOP3.LUT UR4, UR40, 0x10000, URZ, 0xfc, !UPT ;  /* 0x0001000028047892 */ /* 0x000fe2000f8efc3f */
[----:B------:R-:W0:Y:S01]  /*1e00*/  LDC R11, c[0x0][0x288] ;  /* 0x0000a200ff0b7b82 */ /* 0x000e220000000800 */
[----:B------:R-:W-:Y:S01]  /*1e10*/  UIMAD UR5, UR36, 0x900, UR60 ;  /* 0x00000900240578a4 */ /* 0x000fe2000f8e023c */
[----:B--2---:R-:W-:Y:S01]  /*1e20*/  IMAD.MOV.U32 R2, RZ, RZ, R0 ;  /* 0x000000ffff027224 */ /* 0x004fe200078e0000 */
[----:B------:R-:W-:-:S02]  /*1e30*/  UIADD3 UR12, UR4, 0x4, URZ ;  /* 0x00000004040c7890 */ /* 0x000fc4000fffe03f */
[----:B------:R-:W-:Y:S01]  /*1e40*/  UIADD3 UR14, UR5, 0x4, URZ ;  /* 0x00000004050e7890 */ /* 0x000fe2000fffe03f */
[----:B------:R-:W-:Y:S02]  /*1e50*/  UMOV UR8, UR4 ;  /* 0x0000000400087c82 */ /* 0x000fe40008000000 */
[----:B------:R-:W-:Y:S01]  /*1e60*/  UMOV UR10, UR5 ;  /* 0x00000005000a7c82 */ /* 0x000fe20008000000 */
[----:B------:R-:W-:Y:S01]  /*1e70*/  IMAD.U32 R6, RZ, RZ, UR8 ;  /* 0x00000008ff067e24 */ /* 0x000fe2000f8e00ff */
[----:B------:R-:W-:Y:S01]  /*1e80*/  HGMMA.64x96x16.F32.BF16 R24, gdesc[UR8], RZ, !UPT, gsb0 ;  /* 0x01600000081879f0 */ /* 0x000fe2000c0018ff */
[----:B------:R-:W-:Y:S02]  /*1e90*/  UIADD3 UR8, UR4, 0x2, URZ ;  /* 0x0000000204087890 */ /* 0x000fe4000fffe03f */
[----:B------:R-:W-:Y:S01]  /*1ea0*/  UIADD3 UR10, UR5, 0x2, URZ ;  /* 0x00000002050a7890 */ /* 0x000fe2000fffe03f */
[----:B------:R-:W-:Y:S01]  /*1eb0*/  UMOV UR9, 0x40000040 ;  /* 0x4000004000097882 */ /* 0x000fe20000000000 */
[----:B------:R-:W-:Y:S01]  /*1ec0*/  UMOV UR11, 0x40000040 ;  /* 0x40000040000b7882 */ /* 0x000fe20000000000 */
[----:B------:R-:W-:-:S02]  /*1ed0*/  UIADD3 UR16, UR4, 0x6, URZ ;  /* 0x0000000604107890 */ /* 0x000fc4000fffe03f */
[----:B------:R-:W-:Y:S02]  /*1ee0*/  UIADD3 UR18, UR5, 0x6, URZ ;  /* 0x0000000605127890 */ /* 0x000fe4000fffe03f */
[----:B------:R-:W-:Y:S02]  /*1ef0*/  UIADD3 UR20, UR4, 0x400, URZ ;  /* 0x0000040004147890 */ /* 0x000fe4000fffe03f */
[----:B------:R-:W-:Y:S01]  /*1f00*/  UIADD3 UR22, UR5, 0x300, URZ ;  /* 0x0000030005167890 */ /* 0x000fe2000fffe03f */
[----:B------:R-:W-:Y:S01]  /*1f10*/  UMOV UR21, 0x40000040 ;  /* 0x4000004000157882 */ /* 0x000fe20000000000 */
[----:B------:R-:W-:Y:S01]  /*1f20*/  UMOV UR23, 0x40000040 ;  /* 0x4000004000177882 */ /* 0x000fe20000000000 */
[----:B------:R-:W-:Y:S01]  /*1f30*/  UIADD3 UR24, UR4, 0x402, URZ ;  /* 0x0000040204187890 */ /* 0x000fe2000fffe03f */
[----:B---3--:R-:W-:Y:S01]  /*1f40*/  LOP3.LUT P3, RZ, R5, 0x7f, RZ, 0xc0, !PT ;  /* 0x0000007f05ff7812 */ /* 0x008fe2000786c0ff */
        /* <DEDUP_REMOVED lines=27> */
[----:B------:R-:W-:Y:S01]  /*2100*/  ULDC UR4, c[0x0][0x448] ;  /* 0x0001120000047ab9 */ /* 0x000fe20000000800 */
[----:B------:R-:W-:Y:S01]  /*2110*/  ULDC UR6, c[0x0][0x9dc] ;  /* 0x0002770000067ab9 */ /* 0x000fe20000000800 */
[----:B------:R-:W-:-:S02]  /*2120*/  UISETP.NE.AND UP0, UPT, UR4, 0x1, UPT ;  /* 0x000000010400788c */ /* 0x000fc4000bf05270 */
[----:B------:R-:W-:-:S04]  /*2130*/  ULOP3.LUT UR7, URZ, UR6, URZ, 0x33, !UPT ;  /* 0x000000063f077292 */ /* 0x000fc8000f8e333f */
[----:B------:R-:W-:Y:S02]  /*2140*/  PLOP3.LUT P1, PT, PT, PT, UP0, 0x80, 0x0 ;  /* 0x000000000000781c */ /* 0x000fe40003f2f008 */
[----:B------:R-:W-:-:S03]  /*2150*/  PLOP3.LUT P2, PT, PT, PT, UP0, 0x80, 0x0 ;  /* 0x000000000000781c */ /* 0x000fc60003f4f008 */
[----:B------:R-:W-:-:S08]  /*2160*/  @UP0 ULDC UR4, c[0x0][0x44c] ;  /* 0x0001130000040ab9 */ /* 0x000fd00000000800 */
[----:B------:R-:W-:Y:S01]  /*2170*/  @P1 IMAD.HI.U32 R4, R0, UR4, RZ ;  /* 0x0000000400041c27 */ /* 0x000fe2000f8e00ff */
[----:B------:R-:W-:-:S03]  /*2180*/  @UP0 ULDC UR4, c[0x0][0x450] ;  /* 0x0001140000040ab9 */ /* 0x000fc60000000800 */
[----:B------:R-:W-:Y:S01]  /*2190*/  @!P3 VIADD R0, R3, 0x30840 ;  /* 0x000308400300b836 */ /* 0x000fe20000000000 */
[----:B------:R-:W-:Y:S01]  /*21a0*/  @P2 SHF.R.U32.HI R2, RZ, UR4, R4 ;  /* 0x00000004ff022c19 */ /* 0x000fe20008011604 */
[----:B------:R-:W-:Y:S01]  /*21b0*/  IMAD.MOV.U32 R4, RZ, RZ, -0x60 ;  /* 0xffffffa0ff047424 */ /* 0x000fe200078e00ff */
[----:B------:R-:W-:Y:S02]  /*21c0*/  ULDC.64 UR4, c[0x0][0x9e0] ;  /* 0x0002780000047ab9 */ /* 0x000fe40000000a00 */
[----:B------:R-:W-:Y:S01]  /*21d0*/  UISETP.GE.AND UP1, UPT, UR5, 0x1, UPT ;  /* 0x000000010500788c */ /* 0x000fe2000bf26270 */
[----:B------:R-:W1:Y:S01]  /*21e0*/  SHFL.IDX PT, R12, R2, RZ, 0x1c1f ;  /* 0x001c1fff020c7589 */ /* 0x000e6200000e0000 */
[----:B------:R-:W-:Y:S01]  /*21f0*/  IMAD R4, R75, R4, 0x61 ;  /* 0x000000614b047424 */ /* 0x000fe200078e0204 */
[----:B------:R-:W-:-:S03]  /*2200*/  @!P3 PRMT R0, RZ, 0x654, R0 ;  /* 0x00000654ff00b816 */ /* 0x000fc60000000000 */
[----:B------:R-:W-:Y:S01]  /*2210*/  IMAD R3, R17, -0x2, R4 ;  /* 0xfffffffe11037824 */ /* 0x000fe200078e0204 */
[----:B------:R-:W-:Y:S01]  /*2220*/  PLOP3.LUT P1, PT, PT, PT, UP1, 0x40, 0x0 ;  /* 0x000000000000781c */ /* 0x000fe20003f2e818 */
[----:B------:R-:W-:Y:S02]  /*2230*/  VIADD R10, R4, 0xffffffff ;  /* 0xffffffff040a7836 */ /* 0x000fe40000000000 */
[C---:B------:R-:W-:Y:S01]  /*2240*/  VIADD R15, R3.reuse, 0xffffffff ;  /* 0xffffffff030f7836 */ /* 0x040fe20000000000 */
[----:B0-----:R-:W-:Y:S01]  /*2250*/  IADD3 R5, R3, -R11, R16 ;  /* 0x8000000b03057210 */ /* 0x001fe20007ffe010 */
[----:B------:R-:W-:Y:S02]  /*2260*/  WARPGROUP.DEPBAR.LE gsb0, 0x0 ;  /* 0x00008000000079c5 */ /* 0x000fe40000010000 */
[----:B------:R-:W-:Y:S02]  /*2270*/  WARPGROUP.ARRIVE ;  /* 0x00000000000079c5 */ /* 0x000fe40000000000 */
[----:B------:R-:W-:-:S02]  /*2280*/  VIADD R13, R5, UR4 ;  /* 0x00000004050d7c36 */ /* 0x000fc40008000000 */
[----:B------:R-:W-:Y:S02]  /*2290*/  VIADD R5, R5, UR7 ;  /* 0x0000000705057c36 */ /* 0x000fe40008000000 */
[----:B------:R-:W-:Y:S02]  /*22a0*/  HGMMA.64x96x16.F32.BF16 R24, gdesc[UR8], R24, gsb0 ;  /* 0x01600000081879f0 */ /* 0x000fe40008001818 */
[----:B-1----:R-:W-:Y:S01]  /*22b0*/  IMAD.IADD R3, R5, 0x1, R12 ;  /* 0x0000000105037824 */ /* 0x002fe200078e020c */
[----:B------:R-:W-:Y:S02]  /*22c0*/  WARPGROUP.DEPBAR.LE gsb0, 0x0 ;  /* 0x00008000000079c5 */ /* 0x000fe40000010000 */
[----:B------:R-:W-:-:S06]  /*22d0*/  WARPGROUP.ARRIVE ;  /* 0x00000000000079c5 */ /* 0x000fcc0000000000 */
[----:B------:R-:W-:Y:S03]  /*22e0*/  HGMMA.64x96x16.F32.BF16 R24, gdesc[UR12], R24, gsb0 ;  /* 0x016000000c1879f0 */ /* 0x000fe60008001818 */
        /* <DEDUP_REMOVED lines=28> */
[----:B------:R0:W-:Y:S02]  /*24b0*/  @!P3 SYNCS.ARRIVE.TRANS64.RED.A1T0 RZ, [R0+URZ], RZ ;  /* 0x000000ff00ffb9a7 */ /* 0x0001e4000810043f */
[----:B0-----:R-:W-:-:S04]  /*24c0*/  IMAD R0, R75, -0x60, R16 ;  /* 0xffffffa04b007824 */ /* 0x001fc800078e0210 */
[----:B------:R-:W-:-:S04]  /*24d0*/  VIADD R0, R0, 0x60 ;  /* 0x0000006000007836 */ /* 0x000fc80000000000 */
[----:B------:R-:W-:-:S05]  /*24e0*/  IMAD R8, R17, -0x2, R0 ;  /* 0xfffffffe11087824 */ /* 0x000fca00078e0200 */
[----:B------:R-:W-:Y:S01]  /*24f0*/  VIADDMNMX R0, R12, R13, R8, PT ;  /* 0x0000000d0c007246 */ /* 0x000fe20003800108 */
[----:B------:R-:W-:Y:S06]  /*2500*/  @P1 BRA `(.L_x_4555) ;  /* 0x0000000000541947 */ /* 0x000fec0003800000 */
[----:B------:R-:W-:Y:S01]  /*2510*/  IADD3 R4, R16, -R11, R12 ;  /* 0x8000000b10047210 */ /* 0x000fe20007ffe00c */
[----:B------:R-:W-:Y:S03]  /*2520*/  BSSY B0, `(.L_x_4556) ;  /* 0x0000010000007945 */ /* 0x000fe60003800000 */
        /* <DEDUP_REMOVED lines=10> */
.L_x_4557:
[----:B------:R-:W-:-:S06]  /*25d0*/  UISETP.NE.AND UP2, UPT, UR5, 0x1, UPT ;  /* 0x000000010500788c */ /* 0x000fcc000bf45270 */
[----:B------:R-:W-:-:S05]  /*25e0*/  PLOP3.LUT P1, PT, PT, PT, UP2, 0x80, 0x0 ;  /* 0x000000000000781c */ /* 0x000fca0003f2f028 */
[----:B------:R-:W-:-:S08]  /*25f0*/  @UP2 ULDC.64 UR10, c[0x0][0x9e8] ;  /* 0x00027a00000a2ab9 */ /* 0x000fd00000000a00 */
[----:B------:R-:W-:-:S05]  /*2600*/  @P1 IMAD.HI.U32 R9, R4, UR10, RZ ;  /* 0x0000000a04091c27 */ /* 0x000fca000f8e00ff */
[----:B------:R-:W-:-:S07]  /*2610*/  @P1 SHF.R.U32.HI R4, RZ, UR11, R9 ;  /* 0x0000000bff041c19 */ /* 0x000fce0008011609 */
.L_x_4558:
[----:B------:R-:W-:Y:S05]  /*2620*/  BSYNC B0 ;  /* 0x0000000000007941 */ /* 0x000fea0003800000 */
.L_x_4556:
[----:B------:R-:W-:-:S05]  /*2630*/  IMAD R4, R4, UR5, R15 ;  /* 0x0000000504047c24 */ /* 0x000fca000f8e020f */
[----:B------:R-:W-:Y:S02]  /*2640*/  VIMNMX R3, R3, R4, !PT ;  /* 0x0000000403037248 */ /* 0x000fe40007fe0100 */
[----:B------:R-:W-:-:S07]  /*2650*/  VIADDMNMX R0, R4, UR5, R0, PT ;  /* 0x0000000504007c46 */ /* 0x000fce000b800100 */
.L_x_4555:
[C---:B------:R-:W-:Y:S02]  /*2660*/  ISETP.GE.AND P1, PT, R10.reuse, 0x2, PT ;  /* 0x000000020a00780c */ /* 0x040fe40003f26270 */
        /* <DEDUP_REMOVED lines=95> */
[----:B------:R-:W-:Y:S02]  /*2c60*/  P2R R21, PR, RZ, 0x20 ;  /* 0x00000020ff157803 */ /* 0x000fe40000000000 */
[----:B------:R-:W-:Y:S02]  /*2c70*/  FSEL R64, R64, -INF , !P3 ;  /* 0xff80000040407808 */ /* 0x000fe40005800000 */
[C---:B------:R-:W-:Y:S02]  /*2c80*/  ISETP.GE.AND P3, PT, R10.reuse, 0x52, PT ;  /* 0x000000520a00780c */ /* 0x040fe40003f66270 */
[----:B------:R-:W-:Y:S02]  /*2c90*/  ISETP.GE.AND P6, PT, R10, 0x1, PT ;  /* 0x000000010a00780c */ /* 0x000fe40003fc6270 */
[----:B------:R-:W-:-:S04]  /*2ca0*/  ISETP.GT.AND P4, PT, R3, 0x51, !P3 ;  /* 0x000000510300780c */ /* 0x000fc80005f84270 */
[----:B------:R-:W-:-:S04]  /*2cb0*/  ISETP.LT.OR P4, PT, R0, 0x52, P4 ;  /* 0x000000520000780c */ /* 0x000fc80002781670 */
[----:B------:R-:W-:Y:S02]  /*2cc0*/  FSEL R90, R65, -INF , !P4 ;  /* 0xff800000415a7808 */ /* 0x000fe40006000000 */
[----:B------:R-:W-:-:S04]  /*2cd0*/  ISETP.GE.AND P4, PT, R10, 0x59, PT ;  /* 0x000000590a00780c */ /* 0x000fc80003f86270 */
[----:B------:R-:W-:-:S04]  /*2ce0*/  ISETP.GT.AND P5, PT, R3, 0x58, !P4 ;  /* 0x000000580300780c */ /* 0x000fc800067a4270 */
[----:B------:R-:W-:-:S04]  /*2cf0*/  ISETP.LT.OR P5, PT, R0, 0x59, P5 ;  /* 0x000000590000780c */ /* 0x000fc80002fa1670 */
[----:B------:R-:W-:Y:S02]  /*2d00*/  FSEL R9, R68, -INF , !P5 ;  /* 0xff80000044097808 */ /* 0x000fe40006800000 */
        /* <DEDUP_REMOVED lines=9> */
[----:B------:R-:W-:Y:S02]  /*2da0*/  PLOP3.LUT P5, PT, PT, PT, UP1, 0x40, 0x0 ;  /* 0x000000000000781c */ /* 0x000fe40003fae818 */
[----:B0-----:R-:W-:Y:S01]  /*2db0*/  VIADDMNMX R4, R0, R13, R8, PT ;  /* 0x0000000d00047246 */ /* 0x001fe20003800108 */
[----:B------:R-:W-:-:S10]  /*2dc0*/  IMAD.IADD R8, R5, 0x1, R0 ;  /* 0x0000000105087824 */ /* 0x000fd400078e0200 */
[----:B------:R-:W-:Y:S05]  /*2dd0*/  @P5 BRA `(.L_x_4559) ;  /* 0x00000000005c5947 */ /* 0x000fea0003800000 */
        /* <DEDUP_REMOVED lines=13> */
.L_x_4561:
[----:B------:R-:W-:-:S06]  /*2eb0*/  UISETP.NE.AND UP2, UPT, UR5, 0x1, UPT ;  /* 0x000000010500788c */ /* 0x000fcc000bf45270 */
[----:B------:R-:W-:-:S05]  /*2ec0*/  PLOP3.LUT P5, PT, PT, PT, UP2, 0x80, 0x0 ;  /* 0x000000000000781c */ /* 0x000fca0003faf028 */
[----:B------:R-:W-:-:S08]  /*2ed0*/  @UP2 ULDC.64 UR10, c[0x0][0x9e8] ;  /* 0x00027a00000a2ab9 */ /* 0x000fd00000000a00 */
[----:B------:R-:W-:Y:S01]  /*2ee0*/  @P5 IMAD.HI.U32 R2, R0, UR10, RZ ;  /* 0x0000000a00025c27 */ /* 0x000fe2000f8e00ff */
[----:B------:R-:W-:-:S13]  /*2ef0*/  PLOP3.LUT P5, PT, PT, PT, UP2, 0x80, 0x0 ;  /* 0x000000000000781c */ /* 0x000fda0003faf028 */
[----:B------:R-:W-:-:S07]  /*2f00*/  @P5 SHF.R.U32.HI R0, RZ, UR11, R2 ;  /* 0x0000000bff005c19 */ /* 0x000fce0008011602 */
.L_x_4562:
[----:B------:R-:W-:Y:S05]  /*2f10*/  BSYNC B0 ;  /* 0x0000000000007941 */ /* 0x000fea0003800000 */
.L_x_4560:
[----:B------:R-:W-:-:S05]  /*2f20*/  IMAD R3, R0, UR5, R15 ;  /* 0x0000000500037c24 */ /* 0x000fca000f8e020f */
[----:B------:R-:W-:Y:S02]  /*2f30*/  VIMNMX R8, R8, R3, !PT ;  /* 0x0000000308087248 */ /* 0x000fe40007fe0100 */
[----:B------:R-:W-:-:S07]  /*2f40*/  VIADDMNMX R4, R3, UR5, R4, PT ;  /* 0x0000000503047c46 */ /* 0x000fce000b800104 */
.L_x_4559:
[C---:B------:R-:W-:Y:S01]  /*2f50*/  ISETP.GT.AND P1, PT, R8.reuse, 0x1, !P1 ;  /* 0x000000010800780c */ /* 0x040fe20004f24270 */
[----:B------:R-:W-:Y:S01]  /*2f60*/  ULDC UR7, c[0x0][0x988] ;  /* 0x0002620000077ab9 */ /* 0x000fe20000000800 */
[----:B------:R-:W-:Y:S01]  /*2f70*/  ISETP.GT.AND P2, PT, R8, 0x8, !P2 ;  /* 0x000000080800780c */ /* 0x000fe20005744270 */
[----:B------:R-:W-:Y:S01]  /*2f80*/  @UP0 ULDC UR10, c[0x0][0x44c] ;  /* 0x00011300000a0ab9 */ /* 0x000fe20000000800 */
[----:B------:R-:W-:Y:S01]  /*2f90*/  ISETP.LT.OR P1, PT, R4, 0x2, P1 ;  /* 0x000000020400780c */ /* 0x000fe20000f21670 */
[----:B------:R-:W-:Y:S01]  /*2fa0*/  UIMAD.WIDE.U32 UR10, UR39, UR10, URZ ;  /* 0x0000000a270a72a5 */ /* 0x000fe2000f8e003f */
[----:B------:R-:W-:Y:S01]  /*2fb0*/  FMNMX.FTZ R0, R24, R14, !PT ;  /* 0x0000000e18007209 */ /* 0x000fe20007810000 */
[----:B------:R-:W-:Y:S01]  /*2fc0*/  @UP0 ULDC UR15, c[0x0][0x450] ;  /* 0x00011400000f0ab9 */ /* 0x000fe20000000800 */
[----:B------:R-:W-:Y:S02]  /*2fd0*/  FSEL R27, R27, -INF , !P1 ;  /* 0xff8000001b1b7808 */ /* 0x000fe40004800000 */
[----:B------:R-:W-:-:S02]  /*2fe0*/  ISETP.NE.AND P1, PT, R12, RZ, PT ;  /* 0x000000ff0c00720c */ /* 0x000fc40003f25270 */
[----:B------:R-:W-:Y:S02]  /*2ff0*/  ISETP.LT.OR P2, PT, R4, 0x9, P2 ;  /* 0x000000090400780c */ /* 0x000fe40001741670 */
[----:B------:R-:W-:Y:S02]  /*3000*/  ISETP.GT.AND P1, PT, R8, 0x9, !P1 ;  /* 0x000000090800780c */ /* 0x000fe40004f24270 */
[----:B------:R-:W-:Y:S02]  /*3010*/  FMNMX.FTZ R0, R28, R0, !PT ;  /* 0x000000001c007209 */ /* 0x000fe40007810000 */
[----:B------:R-:W-:Y:S02]  /*3020*/  ISETP.LT.OR P1, PT, R4, 0xa, P1 ;  /* 0x0000000a0400780c */ /* 0x000fe40000f21670 */
[----:B------:R-:W-:Y:S02]  /*3030*/  FSEL R15, R30, -INF , !P2 ;  /* 0xff8000001e0f7808 */ /* 0x000fe40005000000 */
[----:B------:R-:W-:-:S02]  /*3040*/  FSEL R31, R31, -INF , !P1 ;  /* 0xff8000001f1f7808 */ /* 0x000fc40004800000 */
[----:B------:R-:W-:Y:S02]  /*3050*/  ISETP.NE.AND P1, PT, R21, RZ, PT ;  /* 0x000000ff1500720c */ /* 0x000fe40003f25270 */
[----:B------:R-:W-:Y:S02]  /*3060*/  ISETP.NE.AND P2, PT, R25, RZ, PT ;  /* 0x000000ff1900720c */ /* 0x000fe40003f45270 */
[----:B------:R-:W-:Y:S02]  /*3070*/  ISETP.GT.AND P1, PT, R8, 0x10, !P1 ;  /* 0x000000100800780c */ /* 0x000fe40004f24270 */
[----:B------:R-:W-:Y:S02]  /*3080*/  FMNMX.FTZ R0, R20, R0, !PT ;  /* 0x0000000014007209 */ /* 0x000fe40007810000 */
[----:B------:R-:W-:Y:S02]  /*3090*/  ISETP.LT.OR P1, PT, R4, 0x11, P1 ;  /* 0x000000110400780c */ /* 0x000fe40000f21670 */
[----:B------:R-:W-:-:S02]  /*30a0*/  FMNMX.FTZ R0, R32, R0, !PT ;  /* 0x0000000020007209 */ /* 0x000fc40007810000 */
[----:B------:R-:W-:Y:S02]  /*30b0*/  FSEL R21, R34, -INF , !P1 ;  /* 0xff80000022157808 */ /* 0x000fe40004800000 */
[----:B------:R-:W-:Y:S02]  /*30c0*/  ISETP.GT.AND P1, PT, R8, 0x11, !P2 ;  /* 0x000000110800780c */ /* 0x000fe40005724270 */
[----:B------:R-:W-:Y:S02]  /*30d0*/  ISETP.NE.AND P5, PT, R29, RZ, PT ;  /* 0x000000ff1d00720c */ /* 0x000fe40003fa5270 */
[----:B------:R-:W-:Y:S02]  /*30e0*/  ISETP.LT.OR P1, PT, R4, 0x12, P1 ;  /* 0x000000120400780c */ /* 0x000fe40000f21670 */
[----:B------:R-:W-:Y:S02]  /*30f0*/  FMNMX.FTZ R0, R72, R0, !PT ;  /* 0x0000000048007209 */ /* 0x000fe40007810000 */
[----:B------:R-:W-:-:S02]  /*3100*/  FSEL R35, R35, -INF , !P1 ;  /* 0xff80000023237808 */ /* 0x000fc40004800000 */
[----:B------:R-:W-:Y:S02]  /*3110*/  ISETP.GT.AND P1, PT, R8, 0x18, !P5 ;  /* 0x000000180800780c */ /* 0x000fe40006f24270 */
[----:B------:R-:W-:Y:S02]  /*3120*/  FMNMX.FTZ R0, R36, R0, !PT ;  /* 0x0000000024007209 */ /* 0x000fe40007810000 */
[----:B------:R-:W-:Y:S02]  /*3130*/  ISETP.LT.OR P1, PT, R4, 0x19, P1 ;  /* 0x000000190400780c */ /* 0x000fe40000f21670 */
[----:B------:R-:W-:Y:S02]  /*3140*/  FMNMX.FTZ R0, R76, R0, !PT ;  /* 0x000000004c007209 */ /* 0x000fe40007810000 */
[----:B------:R-:W-:Y:S02]  /*3150*/  FSEL R25, R38, -INF , !P1 ;  /* 0xff80000026197808 */ /* 0x000fe40004800000 */
[----:B------:R-:W-:-:S02]  /*3160*/  FMNMX.FTZ R0, R40, R0, !PT ;  /* 0x0000000028007209 */ /* 0x000fc40007810000 */
        /* <DEDUP_REMOVED lines=12> */
[----:B------:R-:W-:Y:S02]  /*3230*/  FMNMX.FTZ R0, R52, R0, !PT ;  /* 0x0000000034007209 */ /* 0x000fe40007810000 */
[----:B------:R-:W-:Y:S02]  /*3240*/  FSEL R29, R42, -INF , !P1 ;  /* 0xff8000002a1d7808 */ /* 0x000fe40004800000 */
[----:B------:R-:W-:Y:S02]  /*3250*/  ISETP.NE.AND P1, PT, R73, RZ, PT ;  /* 0x000000ff4900720c */ /* 0x000fe40003f25270 */
[----:B------:R-:W-:Y:S02]  /*3260*/  FMNMX.FTZ R0, R84, R0, !PT ;  /* 0x0000000054007209 */ /* 0x000fe40007810000 */
[----:B------:R-:W-:Y:S02]  /*3270*/  ISETP.GT.AND P1, PT, R8, 0x21, !P1 ;  /* 0x000000210800780c */ /* 0x000fe40004f24270 */
[----:B------:R-:W-:-:S02]  /*3280*/  FMNMX.FTZ R0, R56, R0, !PT ;  /* 0x0000000038007209 */ /* 0x000fc40007810000 */
[----:B------:R-:W-:Y:S02]  /*3290*/  ISETP.LT.OR P1, PT, R4, 0x22, P1 ;  /* 0x000000220400780c */ /* 0x000fe40000f21670 */
        /* <DEDUP_REMOVED lines=9> */
[----:B------:R-:W-:Y:S02]  /*3330*/  FMNMX.FTZ R0, R90, R0, !PT ;  /* 0x000000005a007209 */ /* 0x000fe40007810000 */
[----:B------:R-:W-:-:S02]  /*3340*/  ISETP.NE.AND P1, PT, R77, RZ, PT ;  /* 0x000000ff4d00720c */ /* 0x000fc40003f25270 */
[----:B------:R-:W-:Y:S02]  /*3350*/  FMNMX.FTZ R0, R9, R0, !PT ;  /* 0x0000000009007209 */ /* 0x000fe40007810000 */
[----:B------:R-:W-:Y:S02]  /*3360*/  ISETP.GT.AND P1, PT, R8, 0x29, !P1 ;  /* 0x000000290800780c */ /* 0x000fe40004f24270 */
[----:B------:R-:W-:Y:S01]  /*3370*/  FMNMX.FTZ R2, R68, R0, !PT ;  /* 0x0000000044027209 */ /* 0x000fe20007810000 */
[----:B------:R-:W-:Y:S01]  /*3380*/  IMAD.U32 R0, RZ, RZ, UR7 ;  /* 0x00000007ff007e24 */ /* 0x000fe2000f8e00ff */
[----:B------:R-:W-:Y:S01]  /*3390*/  ISETP.LT.OR P1, PT, R4, 0x2a, P1 ;  /* 0x0000002a0400780c */ /* 0x000fe20000f21670 */
[----:B------:R-:W-:Y:S01]  /*33a0*/  UMOV UR7, UR39 ;  /* 0x0000002700077c82 */ /* 0x000fe20008000000 */
[----:B------:R-:W-:Y:S01]  /*33b0*/  ISETP.GT.AND P6, PT, R8, RZ, !P6 ;  /* 0x000000ff0800720c */ /* 0x000fe200077c4270 */
[----:B------:R-:W0:Y:S01]  /*33c0*/  SHFL.BFLY PT, R5, R2, 0x2, 0x1f ;  /* 0x0c401f0002057f89 */ /* 0x000e2200000e0000 */
[----:B------:R-:W-:Y:S01]  /*33d0*/  FSEL R47, R47, -INF , !P1 ;  /* 0xff8000002f2f7808 */ /* 0x000fe20004800000 */
[----:B------:R-:W-:Y:S01]  /*33e0*/  @UP0 USHF.R.U32.HI UR7, URZ, UR15, UR11 ;  /* 0x0000000f3f070299 */ /* 0x000fe2000801160b */
[----:B------:R-:W-:-:S02]  /*33f0*/  ISETP.NE.AND P1, PT, R45, RZ, PT ;  /* 0x000000ff2d00720c */ /* 0x000fc40003f25270 */
[----:B------:R-:W-:Y:S02]  /*3400*/  ISETP.LT.OR P6, PT, R4, 0x1, P6 ;  /* 0x000000010400780c */ /* 0x000fe400037c1670 */
[----:B------:R-:W-:Y:S02]  /*3410*/  ISETP.GT.AND P1, PT, R8, 0x30, !P1 ;  /* 0x000000300800780c */ /* 0x000fe40004f24270 */
[----:B------:R-:W-:Y:S02]  /*3420*/  FSEL R13, R26, -INF , !P6 ;  /* 0xff8000001a0d7808 */ /* 0x000fe40007000000 */
[----:B------:R-:W-:Y:S02]  /*3430*/  ISETP.LT.OR P1, PT, R4, 0x31, P1 ;  /* 0x000000310400780c */ /* 0x000fe40000f21670 */
[----:B------:R-:W-:Y:S02]  /*3440*/  ISETP.NE.AND P2, PT, R53, RZ, PT ;  /* 0x000000ff3500720c */ /* 0x000fe40003f45270 */
[----:B------:R-:W-:-:S02]  /*3450*/  FSEL R37, R50, -INF , !P1 ;  /* 0xff80000032257808 */ /* 0x000fc40004800000 */
[----:B------:R-:W-:Y:S02]  /*3460*/  ISETP.NE.AND P1, PT, R79, RZ, PT ;  /* 0x000000ff4f00720c */ /* 0x000fe40003f25270 */
[----:B------:R-:W-:Y:S02]  /*3470*/  ISETP.NE.AND P5, PT, R83, RZ, PT ;  /* 0x000000ff5300720c */ /* 0x000fe40003fa5270 */
[----:B------:R-:W-:Y:S02]  /*3480*/  ISETP.GT.AND P1, PT, R8, 0x31, !P1 ;  /* 0x000000310800780c */ /* 0x000fe40004f24270 */
[----:B------:R-:W-:Y:S02]  /*3490*/  ISETP.NE.AND P6, PT, R85, RZ, PT ;  /* 0x000000ff5500720c */ /* 0x000fe40003fc5270 */
[----:B------:R-:W-:Y:S02]  /*34a0*/  ISETP.LT.OR P1, PT, R4, 0x32, P1 ;  /* 0x000000320400780c */ /* 0x000fe40000f21670 */
[----:B0-----:R-:W-:-:S02]  /*34b0*/  FMNMX.FTZ R10, R2, R5, !PT ;  /* 0x00000005020a7209 */ /* 0x001fc40007810000 */
[----:B------:R-:W-:Y:S02]  /*34c0*/  FMNMX.FTZ R2, R13, R27, !PT ;  /* 0x0000001b0d027209 */ /* 0x000fe40007810000 */
[----:B------:R-:W-:Y:S01]  /*34d0*/  FSEL R51, R51, -INF , !P1 ;  /* 0xff80000033337808 */ /* 0x000fe20004800000 */
[----:B------:R-:W0:Y:S01]  /*34e0*/  SHFL.BFLY PT, R5, R10, 0x1, 0x1f ;  /* 0x0c201f000a057f89 */ /* 0x000e2200000e0000 */
        /* <DEDUP_REMOVED lines=14> */
[----:B------:R-:W-:Y:S02]  /*35d0*/  ISETP.GT.AND P1, PT, R8, 0x40, !P2 ;  /* 0x000000400800780c */ /* 0x000fe40005724270 */
[----:B------:R-:W-:-:S02]  /*35e0*/  FMNMX.FTZ R2, R29, R2, !PT ;  /* 0x000000021d027209 */ /* 0x000fc40007810000 */
[----:B------:R-:W-:Y:S02]  /*35f0*/  ISETP.LT.OR P1, PT, R4, 0x41, P1 ;  /* 0x000000410400780c */ /* 0x000fe40000f21670 */
[----:B------:R-:W-:Y:S02]  /*3600*/  FMNMX.FTZ R2, R43, R2, !PT ;  /* 0x000000022b027209 */ /* 0x000fe40007810000 */
[----:B------:R-:W-:Y:S02]  /*3610*/  FSEL R3, R58, -INF , !P1 ;  /* 0xff8000003a037808 */ /* 0x000fe40004800000 */
[----:B------:R-:W-:Y:S02]  /*3620*/  FMNMX.FTZ R2, R33, R2, !PT ;  /* 0x0000000221027209 */ /* 0x000fe40007810000 */
[----:B------:R-:W-:Y:S02]  /*3630*/  ISETP.GT.AND P1, PT, R8, 0x41, !P5 ;  /* 0x000000410800780c */ /* 0x000fe40006f24270 */
[----:B0-----:R-:W-:-:S02]  /*3640*/  FMNMX.FTZ R5, R10, R5, !PT ;  /* 0x000000050a057209 */ /* 0x001fc40007810000 */
[----:B------:R-:W-:Y:S02]  /*3650*/  FMNMX.FTZ R2, R47, R2, !PT ;  /* 0x000000022f027209 */ /* 0x000fe40007810000 */
[----:B------:R-:W-:Y:S01]  /*3660*/  ISETP.LT.OR P1, PT, R4, 0x42, P1 ;  /* 0x000000420400780c */ /* 0x000fe20000f21670 */
[----:B------:R-:W-:Y:S01]  /*3670*/  FMUL.FTZ R12, R5, R0 ;  /* 0x00000000050c7220 */ /* 0x000fe20000410000 */
[----:B------:R-:W-:Y:S02]  /*3680*/  FMNMX.FTZ R2, R37, R2, !PT ;  /* 0x0000000225027209 */ /* 0x000fe40007810000 */
[----:B------:R-:W-:Y:S02]  /*3690*/  FSEL R59, R59, -INF , !P1 ;  /* 0xff8000003b3b7808 */ /* 0x000fe40004800000 */
[----:B------:R-:W-:Y:S02]  /*36a0*/  FSETP.NEU.FTZ.AND P1, PT, R5, -INF , PT ;  /* 0xff8000000500780b */ /* 0x000fe40003f3d000 */
[----:B------:R-:W-:-:S02]  /*36b0*/  ISETP.NE.AND P5, PT, R57, RZ, PT ;  /* 0x000000ff3900720c */ /* 0x000fc40003fa5270 */
[----:B------:R-:W-:Y:S02]  /*36c0*/  FMNMX.FTZ R2, R51, R2, !PT ;  /* 0x0000000233027209 */ /* 0x000fe40007810000 */
[----:B------:R-:W-:Y:S02]  /*36d0*/  FSEL R61, R12, RZ, P1 ;  /* 0x000000ff0c3d7208 */ /* 0x000fe40000800000 */
[----:B------:R-:W-:Y:S02]  /*36e0*/  ISETP.GT.AND P1, PT, R8, 0x48, !P5 ;  /* 0x000000480800780c */ /* 0x000fe40006f24270 */
[----:B------:R-:W-:Y:S01]  /*36f0*/  FMNMX.FTZ R2, R41, R2, !PT ;  /* 0x0000000229027209 */ /* 0x000fe20007810000 */
[-CC-:B------:R-:W-:Y:S01]  /*3700*/  FFMA.FTZ R10, R24, R0.reuse, -R61.reuse ;  /* 0x00000000180a7223 */ /* 0x180fe2000001083d */
[----:B------:R-:W-:Y:S01]  /*3710*/  ISETP.LT.OR P1, PT, R4, 0x49, P1 ;  /* 0x000000490400780c */ /* 0x000fe20000f21670 */
[--C-:B------:R-:W-:Y:S01]  /*3720*/  FFMA.FTZ R12, R14, R0, -R61.reuse ;  /* 0x000000000e0c7223 */ /* 0x100fe2000001083d */
[----:B------:R-:W-:Y:S01]  /*3730*/  FMNMX.FTZ R2, R55, R2, !PT ;  /* 0x0000000237027209 */ /* 0x000fe20007810000 */
[-CC-:B------:R-:W-:Y:S01]  /*3740*/  FFMA.FTZ R14, R28, R0.reuse, -R61.reuse ;  /* 0x000000001c0e7223 */ /* 0x180fe2000001083d */
[----:B------:R-:W-:Y:S01]  /*3750*/  FSEL R45, R62, -INF , !P1 ;  /* 0xff8000003e2d7808 */ /* 0x000fe20004800000 */
[----:B------:R-:W-:Y:S01]  /*3760*/  MUFU.EX2 R10, R10 ;  /* 0x0000000a000a7308 */ /* 0x000fe20000000800 */
[----:B------:R-:W-:Y:S01]  /*3770*/  ISETP.NE.AND P2, PT, R87, RZ, PT ;  /* 0x000000ff5700720c */ /* 0x000fe20003f45270 */
[-CC-:B------:R-:W-:Y:S01]  /*3780*/  FFMA.FTZ R20, R20, R0.reuse, -R61.reuse ;  /* 0x0000000014147223 */ /* 0x180fe2000001083d */
[----:B------:R-:W-:Y:S01]  /*3790*/  ISETP.GT.AND P1, PT, R8, 0x49, !P6 ;  /* 0x000000490800780c */ /* 0x000fe20007724270 */
[--C-:B------:R-:W-:Y:S01]  /*37a0*/  FFMA.FTZ R24, R32, R0, -R61.reuse ;  /* 0x0000000020187223 */ /* 0x100fe2000001083d */
[----:B------:R-:W-:Y:S01]  /*37b0*/  FMNMX.FTZ R2, R3, R2, !PT ;  /* 0x0000000203027209 */ /* 0x000fe20007810000 */
[-CC-:B------:R-:W-:Y:S01]  /*37c0*/  FFMA.FTZ R9, R9, R0.reuse, -R61.reuse ;  /* 0x0000000009097223 */ /* 0x180fe2000001083d */
[----:B------:R-:W-:Y:S01]  /*37d0*/  ISETP.GT.AND P2, PT, R8, 0x50, !P2 ;  /* 0x000000500800780c */ /* 0x000fe20005744270 */
[----:B------:R-:W-:Y:S01]  /*37e0*/  MUFU.EX2 R14, R14 ;  /* 0x0000000e000e7308 */ /* 0x000fe20000000800 */
[----:B------:R-:W-:Y:S01]  /*37f0*/  ISETP.LT.OR P1, PT, R4, 0x4a, P1 ;  /* 0x0000004a0400780c */ /* 0x000fe20000f21670 */
[--C-:B------:R-:W-:Y:S01]  /*3800*/  FFMA.FTZ R26, R36, R0, -R61.reuse ;  /* 0x00000000241a7223 */ /* 0x100fe2000001083d */
[----:B------:R-:W-:Y:S01]  /*3810*/  FMNMX.FTZ R2, R59, R2, !PT ;  /* 0x000000023b027209 */ /* 0x000fe20007810000 */
[-CC-:B------:R-:W-:Y:S01]  /*3820*/  FFMA.FTZ R36, R90, R0.reuse, -R61.reuse ;  /* 0x000000005a247223 */ /* 0x180fe2000001083d */
[----:B------:R-:W-:Y:S01]  /*3830*/  ISETP.GT.AND P3, PT, R8, 0x51, !P3 ;  /* 0x000000510800780c */ /* 0x000fe20005f64270 */
[-CC-:B------:R-:W-:Y:S01]  /*3840*/  FFMA.FTZ R28, R48, R0.reuse, -R61.reuse ;  /* 0x00000000301c7223 */ /* 0x180fe2000001083d */
[----:B------:R-:W-:Y:S01]  /*3850*/  ISETP.LT.OR P2, PT, R4, 0x51, P2 ;  /* 0x000000510400780c */ /* 0x000fe20001741670 */
[----:B------:R0:W-:Y:S01]  /*3860*/  MUFU.EX2 R69, R20 ;  /* 0x0000001400457308 */ /* 0x0001e20000000800 */
[----:B------:R-:W-:Y:S01]  /*3870*/  FSEL R63, R63, -INF , !P1 ;  /* 0xff8000003f3f7808 */ /* 0x000fe20004800000 */
[--C-:B------:R-:W-:Y:S01]  /*3880*/  FFMA.FTZ R30, R52, R0, -R61.reuse ;  /* 0x00000000341e7223 */ /* 0x100fe2000001083d */
[----:B------:R-:W-:Y:S01]  /*3890*/  FMNMX.FTZ R2, R45, R2, !PT ;  /* 0x000000022d027209 */ /* 0x000fe20007810000 */
[-CC-:B------:R-:W-:Y:S01]  /*38a0*/  FFMA.FTZ R32, R84, R0.reuse, -R61.reuse ;  /* 0x0000000054207223 */ /* 0x180fe2000001083d */
[----:B------:R-:W-:Y:S01]  /*38b0*/  ISETP.NE.AND P5, PT, R65, RZ, PT ;  /* 0x000000ff4100720c */ /* 0x000fe20003fa5270 */
[-CC-:B------:R-:W-:Y:S01]  /*38c0*/  FFMA.FTZ R34, R56, R0.reuse, -R61.reuse ;  /* 0x0000000038227223 */ /* 0x180fe2000001083d */
[----:B------:R-:W-:Y:S01]  /*38d0*/  ISETP.GT.AND P4, PT, R8, 0x58, !P4 ;  /* 0x000000580800780c */ /* 0x000fe20006784270 */
[----:B------:R1:W2:Y:S01]  /*38e0*/  MUFU.EX2 R65, R12 ;  /* 0x0000000c00417308 */ /* 0x0002a20000000800 */
[----:B------:R-:W-:Y:S01]  /*38f0*/  ISETP.LT.OR P3, PT, R4, 0x52, P3 ;  /* 0x000000520400780c */ /* 0x000fe20001f61670 */
[----:B0-----:R-:W-:Y:S01]  /*3900*/  FFMA.FTZ R20, R76, R0, -R61 ;  /* 0x000000004c147223 */ /* 0x001fe2000001083d */
[----:B------:R-:W-:-:S02]  /*3910*/  FSEL R49, R66, -INF , !P2 ;  /* 0xff80000042317808 */ /* 0x000fc40005000000 */
[----:B------:R-:W-:Y:S02]  /*3920*/  FMNMX.FTZ R2, R63, R2, !PT ;  /* 0x000000023f027209 */ /* 0x000fe40007810000 */
[----:B------:R-:W-:Y:S01]  /*3930*/  ISETP.GT.AND P5, PT, R8, 0x59, !P5 ;  /* 0x000000590800780c */ /* 0x000fe20006fa4270 */
[----:B------:R-:W-:Y:S01]  /*3940*/  MUFU.EX2 R24, R24 ;  /* 0x0000001800187308 */ /* 0x000fe20000000800 */
[----:B------:R-:W-:Y:S01]  /*3950*/  ISETP.LT.OR P4, PT, R4, 0x59, P4 ;  /* 0x000000590400780c */ /* 0x000fe20002781670 */
[-CC-:B-1----:R-:W-:Y:S01]  /*3960*/  FFMA.FTZ R12, R72, R0.reuse, -R61.reuse ;  /* 0x00000000480c7223 */ /* 0x182fe2000001083d */
[----:B------:R-:W-:Y:S01]  /*3970*/  FSEL R67, R67, -INF , !P3 ;  /* 0xff80000043437808 */ /* 0x000fe20005800000 */
[--C-:B------:R-:W-:Y:S01]  /*3980*/  FFMA.FTZ R8, R40, R0, -R61.reuse ;  /* 0x0000000028087223 */ /* 0x100fe2000001083d */
[----:B------:R-:W-:Y:S02]  /*3990*/  FMNMX.FTZ R2, R49, R2, !PT ;  /* 0x0000000231027209 */ /* 0x000fe40007810000 */
[----:B------:R-:W-:Y:S01]  /*39a0*/  ISETP.LT.OR P5, PT, R4, 0x5a, P5 ;  /* 0x0000005a0400780c */ /* 0x000fe20002fa1670 */
[----:B------:R-:W-:Y:S01]  /*39b0*/  FFMA.FTZ R4, R44, R0, -R61 ;  /* 0x000000002c047223 */ /* 0x000fe2000001083d */
[----:B------:R-:W-:Y:S01]  /*39c0*/  FSEL R53, R70, -INF , !P4 ;  /* 0xff80000046357808 */ /* 0x000fe20006000000 */
[----:B------:R0:W-:Y:S01]  /*39d0*/  MUFU.EX2 R77, R20 ;  /* 0x00000014004d7308 */ /* 0x0001e20000000800 */
[----:B------:R-:W-:-:S02]  /*39e0*/  FMNMX.FTZ R2, R67, R2, !PT ;  /* 0x0000000243027209 */ /* 0x000fc40007810000 */
[----:B------:R-:W-:Y:S02]  /*39f0*/  FSEL R71, R71, -INF , !P5 ;  /* 0xff80000047477808 */ /* 0x000fe40006800000 */
[----:B------:R-:W-:Y:S02]  /*3a00*/  FMNMX.FTZ R2, R53, R2, !PT ;  /* 0x0000000235027209 */ /* 0x000fe40007810000 */
[----:B--2---:R-:W-:Y:S01]  /*3a10*/  F2FP.BF16.F32.PACK_AB R188, R65, R10 ;  /* 0x0000000a41bc723e */ /* 0x004fe200000010ff */
[----:B------:R-:W-:Y:S01]  /*3a20*/  MUFU.EX2 R182, R4 ;  /* 0x0000000400b67308 */ /* 0x000fe20000000800 */
[----:B------:R-:W-:Y:S01]  /*3a30*/  FMNMX.FTZ R2, R71, R2, !PT ;  /* 0x0000000247027209 */ /* 0x000fe20007810000 */
[--C-:B0-----:R-:W-:Y:S01]  /*3a40*/  FFMA.FTZ R20, R80, R0, -R61.reuse ;  /* 0x0000000050147223 */ /* 0x101fe2000001083d */
[----:B------:R-:W-:Y:S02]  /*3a50*/  R2UR UR14, R74 ;  /* 0x000000004a0e72ca */ /* 0x000fe400000e0000 */
[----:B------:R-:W-:Y:S01]  /*3a60*/  F2FP.BF16.F32.PACK_AB R190, R69, R14 ;  /* 0x0000000e45be723e */ /* 0x000fe200000010ff */
[----:B------:R-:W0:Y:S02]  /*3a70*/  SHFL.BFLY PT, R57, R2, 0x2, 0x1f ;  /* 0x0c401f0002397f89 */ /* 0x000e2400000e0000 */
[----:B------:R1:W2:Y:S08]  /*3a80*/  MUFU.EX2 R73, R12 ;  /* 0x0000000c00497308 */ /* 0x0002b00000000800 */
[----:B------:R3:W-:Y:S01]  /*3a90*/  MUFU.EX2 R170, R9 ;  /* 0x0000000900aa7308 */ /* 0x0007e20000000800 */
[----:B-1----:R-:W-:Y:S01]  /*3aa0*/  FFMA.FTZ R12, R78, R0, -R61 ;  /* 0x000000004e0c7223 */ /* 0x002fe2000001083d */
[----:B------:R-:W-:-:S04]  /*3ab0*/  UIADD3 UR10, UR14, UR7, URZ ;  /* 0x000000070e0a7290 */ /* 0x000fc8000fffe03f */
[----:B------:R-:W-:Y:S02]  /*3ac0*/  UIADD3 UR4, UR10, UR4, URZ ;  /* 0x000000040a047290 */ /* 0x000fe4000fffe03f */
[----:B------:R1:W-:Y:S01]  /*3ad0*/  MUFU.EX2 R81, R20 ;  /* 0x0000001400517308 */ /* 0x0003e20000000800 */
[----:B---3--:R-:W-:Y:S01]  /*3ae0*/  FADD.FTZ R9, R10, R65 ;  /* 0x000000410a097221 */ /* 0x008fe20000010000 */
[----:B--2---:R-:W-:-:S03]  /*3af0*/  F2FP.BF16.F32.PACK_AB R184, R73, R24 ;  /* 0x0000001849b8723e */ /* 0x004fc600000010ff */
[----:B------:R-:W-:Y:S01]  /*3b00*/  FADD.FTZ R46, R14, R9 ;  /* 0x000000090e2e7221 */ /* 0x000fe20000010000 */
[----:B0-----:R-:W-:Y:S01]  /*3b10*/  FMNMX.FTZ R57, R2, R57, !PT ;  /* 0x0000003902397209 */ /* 0x001fe20007810000 */
[-CC-:B------:R-:W-:Y:S01]  /*3b20*/  FFMA.FTZ R2, R86, R0.reuse, -R61.reuse ;  /* 0x0000000056027223 */ /* 0x180fe2000001083d */
[----:B------:R-:W0:Y:S01]  /*3b30*/  MUFU.EX2 R26, R26 ;  /* 0x0000001a001a7308 */ /* 0x000e220000000800 */
[----:B-1----:R-:W-:Y:S01]  /*3b40*/  FFMA.FTZ R20, R88, R0, -R61 ;  /* 0x0000000058147223 */ /* 0x002fe2000001083d */
[----:B------:R-:W-:Y:S01]  /*3b50*/  FADD.FTZ R9, R69, R46 ;  /* 0x0000002e45097221 */ /* 0x000fe20000010000 */
[----:B------:R-:W1:Y:S03]  /*3b60*/  SHFL.BFLY PT, R4, R57, 0x1, 0x1f ;  /* 0x0c201f0039047f89 */ /* 0x000e6600000e0000 */
[----:B------:R-:W-:Y:S02]  /*3b70*/  FADD.FTZ R46, R24, R9 ;  /* 0x00000009182e7221 */ /* 0x000fe40000010000 */
[----:B------:R2:W-:Y:S02]  /*3b80*/  MUFU.EX2 R87, R2 ;  /* 0x0000000200577308 */ /* 0x0005e40000000800 */
[----:B------:R-:W-:-:S06]  /*3b90*/  FADD.FTZ R9, R73, R46 ;  /* 0x0000002e49097221 */ /* 0x000fcc0000010000 */
[----:B------:R-:W-:Y:S01]  /*3ba0*/  MUFU.EX2 R89, R20 ;  /* 0x0000001400597308 */ /* 0x000fe20000000800 */
[----:B0-----:R-:W-:Y:S01]  /*3bb0*/  FADD.FTZ R48, R26, R9 ;  /* 0x000000091a307221 */ /* 0x001fe20000010000 */
[----:B------:R-:W-:-:S03]  /*3bc0*/  F2FP.BF16.F32.PACK_AB R186, R77, R26 ;  /* 0x0000001a4dba723e */ /* 0x000fc600000010ff */
[----:B------:R-:W-:-:S03]  /*3bd0*/  FADD.FTZ R9, R77, R48 ;  /* 0x000000304d097221 */ /* 0x000fc60000010000 */
[----:B------:R-:W0:Y:S01]  /*3be0*/  MUFU.EX2 R8, R8 ;  /* 0x0000000800087308 */ /* 0x000e220000000800 */
[----:B-1----:R-:W-:-:S04]  /*3bf0*/  FMNMX.FTZ R4, R57, R4, !PT ;  /* 0x0000000439047209 */ /* 0x002fc80007810000 */
[C---:B------:R-:W-:Y:S01]  /*3c00*/  FSETP.NEU.FTZ.AND P1, PT, R4.reuse, -INF , PT ;  /* 0xff8000000400780b */ /* 0x040fe20003f3d000 */
[----:B--2---:R-:W-:Y:S02]  /*3c10*/  FMUL.FTZ R2, R4, R0 ;  /* 0x0000000004027220 */ /* 0x004fe40000410000 */
[----:B------:R1:W2:Y:S03]  /*3c20*/  MUFU.EX2 R79, R12 ;  /* 0x0000000c004f7308 */ /* 0x0002a60000000800 */
[----:B------:R-:W-:Y:S02]  /*3c30*/  FSEL R2, R2, RZ, P1 ;  /* 0x000000ff02027208 */ /* 0x000fe40000800000 */
[----:B------:R-:W-:-:S03]  /*3c40*/  PLOP3.LUT P1, PT, PT, PT, UP1, 0x40, 0x0 ;  /* 0x000000000000781c */ /* 0x000fc60003f2e818 */
        /* <DEDUP_REMOVED lines=9> */
[-C--:B-1----:R-:W-:Y:S01]  /*3ce0*/  FFMA.FTZ R12, R82, R0.reuse, -R61 ;  /* 0x00000000520c7223 */ /* 0x082fe2000001083d */
[-CC-:B------:R-:W-:Y:S01]  /*3cf0*/  FFMA.FTZ R39, R39, R0.reuse, -R2.reuse ;  /* 0x0000000027277223 */ /* 0x180fe20000010802 */
[----:B0-----:R-:W-:Y:S01]  /*3d00*/  FADD.FTZ R50, R8, R9 ;  /* 0x0000000908327221 */ /* 0x001fe20000010000 */
[-CC-:B------:R-:W-:Y:S01]  /*3d10*/  FFMA.FTZ R29, R29, R0.reuse, -R2.reuse ;  /* 0x000000001d1d7223 */ /* 0x180fe20000010802 */
[-CC-:B------:R-:W-:Y:S01]  /*3d20*/  FFMA.FTZ R43, R43, R0.reuse, -R2.reuse ;  /* 0x000000002b2b7223 */ /* 0x180fe20000010802 */
[-CC-:B------:R-:W-:Y:S01]  /*3d30*/  FFMA.FTZ R33, R33, R0.reuse, -R2.reuse ;  /* 0x0000000021217223 */ /* 0x180fe20000010802 */
[-CC-:B------:R-:W-:Y:S01]  /*3d40*/  FFMA.FTZ R47, R47, R0.reuse, -R2.reuse ;  /* 0x000000002f2f7223 */ /* 0x180fe20000010802 */
[----:B------:R2:W0:Y:S01]  /*3d50*/  MUFU.EX2 R20, R27 ;  /* 0x0000001b00147308 */ /* 0x0004220000000800 */
[-CC-:B------:R-:W-:Y:S01]  /*3d60*/  FFMA.FTZ R37, R37, R0.reuse, -R2.reuse ;  /* 0x0000000025257223 */ /* 0x180fe20000010802 */
[-CC-:B------:R-:W-:Y:S01]  /*3d70*/  FFMA.FTZ R51, R51, R0.reuse, -R2.reuse ;  /* 0x0000000033337223 */ /* 0x180fe20000010802 */
[-CC-:B------:R-:W-:Y:S01]  /*3d80*/  FFMA.FTZ R41, R41, R0.reuse, -R2.reuse ;  /* 0x0000000029297223 */ /* 0x180fe20000010802 */
[-CC-:B------:R-:W-:Y:S01]  /*3d90*/  FFMA.FTZ R55, R55, R0.reuse, -R2.reuse ;  /* 0x0000000037377223 */ /* 0x180fe20000010802 */
[-CC-:B------:R-:W-:Y:S01]  /*3da0*/  FFMA.FTZ R3, R3, R0.reuse, -R2.reuse ;  /* 0x0000000003037223 */ /* 0x180fe20000010802 */
[-CC-:B------:R-:W-:Y:S01]  /*3db0*/  FFMA.FTZ R59, R59, R0.reuse, -R2.reuse ;  /* 0x000000003b3b7223 */ /* 0x180fe20000010802 */
[-C--:B------:R-:W-:Y:S01]  /*3dc0*/  FFMA.FTZ R45, R45, R0.reuse, -R2 ;  /* 0x000000002d2d7223 */ /* 0x080fe20000010802 */
[----:B------:R-:W1:Y:S01]  /*3dd0*/  MUFU.EX2 R15, R15 ;  /* 0x0000000f000f7308 */ /* 0x000e620000000800 */
[----:B--2---:R-:W-:Y:S01]  /*3de0*/  FADD.FTZ R27, R79, R50 ;  /* 0x000000324f1b7221 */ /* 0x004fe20000010000 */
[-CC-:B------:R-:W-:Y:S01]  /*3df0*/  FFMA.FTZ R63, R63, R0.reuse, -R2.reuse ;  /* 0x000000003f3f7223 */ /* 0x180fe20000010802 */
[-CC-:B------:R-:W-:Y:S01]  /*3e00*/  FFMA.FTZ R49, R49, R0.reuse, -R2.reuse ;  /* 0x0000000031317223 */ /* 0x180fe20000010802 */
[-CC-:B------:R-:W-:Y:S01]  /*3e10*/  FFMA.FTZ R67, R67, R0.reuse, -R2.reuse ;  /* 0x0000000043437223 */ /* 0x180fe20000010802 */
[----:B------:R-:W-:Y:S01]  /*3e20*/  FADD.FTZ R52, R182, R27 ;  /* 0x0000001bb6347221 */ /* 0x000fe20000010000 */
[-CC-:B------:R-:W-:Y:S01]  /*3e30*/  FFMA.FTZ R53, R53, R0.reuse, -R2.reuse ;  /* 0x0000000035357223 */ /* 0x180fe20000010802 */
[----:B------:R-:W-:Y:S01]  /*3e40*/  FFMA.FTZ R71, R71, R0, -R2 ;  /* 0x0000000047477223 */ /* 0x000fe20000010802 */
[----:B------:R-:W2:Y:S01]  /*3e50*/  MUFU.EX2 R36, R31 ;  /* 0x0000001f00247308 */ /* 0x000ea20000000800 */
[----:B0-----:R-:W-:Y:S01]  /*3e60*/  FADD.FTZ R48, R13, R20 ;  /* 0x000000140d307221 */ /* 0x001fe20000010000 */
[----:B------:R-:W-:Y:S01]  /*3e70*/  FADD.FTZ R27, R81, R52 ;  /* 0x00000034511b7221 */ /* 0x000fe20000010000 */
[----:B------:R-:W-:-:S02]  /*3e80*/  F2FP.BF16.F32.PACK_AB R180, R79, R8 ;  /* 0x000000084fb4723e */ /* 0x000fc400000010ff */
[----:B------:R-:W-:Y:S02]  /*3e90*/  F2FP.BF16.F32.PACK_AB R189, R20, R13 ;  /* 0x0000000d14bd723e */ /* 0x000fe400000010ff */
[----:B------:R-:W-:Y:S01]  /*3ea0*/  F2FP.BF16.F32.PACK_AB R182, R81, R182 ;  /* 0x000000b651b6723e */ /* 0x000fe200000010ff */
        /* <DEDUP_REMOVED lines=10> */
[----:B------:R1:W3:Y:S01]  /*3f50*/  MUFU.EX2 R83, R12 ;  /* 0x0000000c00537308 */ /* 0x0002e20000000800 */
[----:B--2---:R-:W-:-:S07]  /*3f60*/  FADD.FTZ R52, R28, R27 ;  /* 0x0000001b1c347221 */ /* 0x004fce0000010000 */
[----:B------:R-:W2:Y:S01]  /*3f70*/  MUFU.EX2 R40, R39 ;  /* 0x0000002700287308 */ /* 0x000ea20000000800 */
[----:B-1----:R-:W-:Y:S01]  /*3f80*/  FFMA.FTZ R12, R60, R0, -R61 ;  /* 0x000000003c0c7223 */ /* 0x002fe2000001083d */
[----:B0-----:R-:W-:-:S06]  /*3f90*/  FADD.FTZ R9, R25, R50 ;  /* 0x0000003219097221 */ /* 0x001fcc0000010000 */
[----:B------:R-:W0:Y:S01]  /*3fa0*/  MUFU.EX2 R30, R30 ;  /* 0x0000001e001e7308 */ /* 0x000e220000000800 */
[C---:B---3--:R-:W-:Y:S01]  /*3fb0*/  FADD.FTZ R27, R83.reuse, R52 ;  /* 0x00000034531b7221 */ /* 0x048fe20000010000 */
[----:B------:R-:W-:-:S06]  /*3fc0*/  F2FP.BF16.F32.PACK_AB R176, R83, R28 ;  /* 0x0000001c53b0723e */ /* 0x000fcc00000010ff */
[----:B------:R-:W1:Y:S01]  /*3fd0*/  MUFU.EX2 R29, R29 ;  /* 0x0000001d001d7308 */ /* 0x000e620000000800 */
[C---:B--2---:R-:W-:Y:S01]  /*3fe0*/  FADD.FTZ R52, R40.reuse, R9 ;  /* 0x0000000928347221 */ /* 0x044fe20000010000 */
[----:B------:R-:W-:-:S06]  /*3ff0*/  F2FP.BF16.F32.PACK_AB R187, R40, R25 ;  /* 0x0000001928bb723e */ /* 0x000fcc00000010ff */
[----:B------:R2:W3:Y:S01]  /*4000*/  MUFU.EX2 R85, R32 ;  /* 0x0000002000557308 */ /* 0x0004e20000000800 */
[----:B0-----:R-:W-:-:S07]  /*4010*/  FADD.FTZ R54, R30, R27 ;  /* 0x0000001b1e367221 */ /* 0x001fce0000010000 */
[----:B------:R-:W0:Y:S01]  /*4020*/  MUFU.EX2 R42, R43 ;  /* 0x0000002b002a7308 */ /* 0x000e220000000800 */
[-CC-:B--2---:R-:W-:Y:S01]  /*4030*/  FFMA.FTZ R32, R64, R0.reuse, -R61.reuse ;  /* 0x0000000040207223 */ /* 0x184fe2000001083d */
[----:B-1----:R-:W-:Y:S01]  /*4040*/  FADD.FTZ R9, R29, R52 ;  /* 0x000000341d097221 */ /* 0x002fe20000010000 */
[----:B------:R-:W-:-:S05]  /*4050*/  FFMA.FTZ R61, R68, R0, -R61 ;  /* 0x00000000443d7223 */ /* 0x000fca000001083d */
[----:B------:R-:W1:Y:S01]  /*4060*/  MUFU.EX2 R34, R34 ;  /* 0x0000002200227308 */ /* 0x000e620000000800 */
[C---:B---3--:R-:W-:Y:S01]  /*4070*/  FADD.FTZ R27, R85.reuse, R54 ;  /* 0x00000036551b7221 */ /* 0x048fe20000010000 */
[----:B------:R-:W-:-:S06]  /*4080*/  F2FP.BF16.F32.PACK_AB R178, R85, R30 ;  /* 0x0000001e55b2723e */ /* 0x000fcc00000010ff */
        /* <DEDUP_REMOVED lines=26> */
[----:B--2---:R-:W-:Y:S01]  /*4230*/  FADD.FTZ R9, R41, R8 ;  /* 0x0000000829097221 */ /* 0x004fe20000010000 */
[----:B------:R-:W-:-:S06]  /*4240*/  FADD.FTZ R12, R170, R27 ;  /* 0x0000001baa0c7221 */ /* 0x000fcc0000010000 */
        /* <DEDUP_REMOVED lines=24> */
[----:B------:R-:W-:Y:S01]  /*43d0*/  VIADD R10, R75, 0xfffffffe ;  /* 0xfffffffe4b0a7836 */ /* 0x000fe20000000000 */
        /* <DEDUP_REMOVED lines=11> */
.L_x_4564:
[----:B------:R-:W-:-:S11]  /*4490*/  UISETP.NE.AND UP2, UPT, UR5, 0x1, UPT ;  /* 0x000000010500788c */ /* 0x000fd6000bf45270 */
[----:B------:R-:W-:Y:S02]  /*44a0*/  @UP2 ULDC.64 UR10, c[0x0][0x9e8] ;  /* 0x00027a00000a2ab9 */ /* 0x000fe40000000a00 */
[----:B------:R-:W-:-:S04]  /*44b0*/  UIMAD.WIDE.U32 UR14, UR7, UR10, URZ ;  /* 0x0000000a070e72a5 */ /* 0x000fc8000f8e003f */
[----:B------:R-:W-:-:S12]  /*44c0*/  @UP2 USHF.R.U32.HI UR7, URZ, UR11, UR15 ;  /* 0x0000000b3f072299 */ /* 0x000fd8000801160f */
.L_x_4565:
[----:B------:R-:W-:-:S04]  /*44d0*/  UIMAD UR5, UR7, UR5, UR5 ;  /* 0x00000005070572a4 */ /* 0x000fc8000f8e0205 */
[----:B------:R-:W-:-:S04]  /*44e0*/  UISETP.LT.AND UP2, UPT, UR4, UR5, UPT ;  /* 0x000000050400728c */ /* 0x000fc8000bf41270 */
[----:B------:R-:W-:-:S12]  /*44f0*/  USEL UR4, UR4, UR5, UP2 ;  /* 0x0000000504047287 */ /* 0x000fd80009000000 */
.L_x_4563:
[----:B------:R-:W-:Y:S01]  /*4500*/  UIMAD.WIDE UR4, UR4, 0x2aaaaaab, URZ ;  /* 0x2aaaaaab040478a5 */ /* 0x000fe2000f8e023f */
[----:B------:R-:W-:Y:S01]  /*4510*/  IMAD.MOV.U32 R3, RZ, RZ, 0x3f800000 ;  /* 0x3f800000ff037424 */ /* 0x000fe200078e00ff */
[----:B------:R-:W-:Y:S01]  /*4520*/  CS2R R118, SRZ ;  /* 0x0000000000767805 */ /* 0x000fe2000001ff00 */
[----:B------:R-:W-:Y:S01]  /*4530*/  IMAD.MOV.U32 R2, RZ, RZ, 0x3f800000 ;  /* 0x3f800000ff027424 */ /* 0x000fe200078e00ff */
        /* <DEDUP_REMOVED lines=52> */
[----:B------:R-:W-:Y:S06]  /*4880*/  @!P1 BRA `(.L_x_4566) ;  /* 0x0000002c00f09947 */ /* 0x000fec0003800000 */
[----:B------:R-:W-:Y:S01]  /*4890*/  IMAD.MOV.U32 R3, RZ, RZ, 0x3f800000 ;  /* 0x3f800000ff037424 */ /* 0x000fe200078e00ff */
[----:B------:R-:W-:Y:S01]  /*48a0*/  ULDC UR59, c[0x0][0x9e4] ;  /* 0x00027900003b7ab9 */ /* 0x000fe20000000800 */
[----:B------:R-:W-:-:S07]  /*48b0*/  IMAD.MOV.U32 R119, RZ, RZ, RZ ;  /* 0x000000ffff777224 */ /* 0x000fce00078e00ff */
.L_x_4583:
[----:B------:R-:W-:-:S04]  /*48c0*/  UIADD3 UR4, UR36, 0x1, URZ ;  /* 0x0000000124047890 */ /* 0x000fc8000fffe03f */
[----:B------:R-:W-:-:S04]  /*48d0*/  UISETP.NE.AND UP2, UPT, UR4, 0x2, UPT ;  /* 0x000000020400788c */ /* 0x000fc8000bf45270 */
[----:B------:R-:W-:Y:S02]  /*48e0*/  USEL UR7, URZ, 0x1, UP2 ;  /* 0x000000013f077887 */ /* 0x000fe40009000000 */
[----:B------:R-:W-:Y:S02]  /*48f0*/  USEL UR4, UR4, URZ, UP2 ;  /* 0x0000003f04047287 */ /* 0x000fe40009000000 */
[----:B------:R-:W-:Y:S01]  /*4900*/  ULOP3.LUT UR7, UR38, UR7, URZ, 0x3c, !UPT ;  /* 0x0000000726077292 */ /* 0x000fe2000f8e3c3f */
[----:B------:R-:W-:Y:S11]  /*4910*/  @!P0 BRA `(.L_x_4567) ;  /* 0x0000000000048947 */ /* 0x000ff60003800000 */
[----:B------:R-:W-:Y:S01]  /*4920*/  BPT.TRAP 0x1 ;  /* 0x000000040000795c */ /* 0x000fe20000300000 */
.L_x_4567:
[----:B------:R-:W-:Y:S01]  /*4930*/  ULEA UR6, UR4, UR37, 0x3 ;  /* 0x0000002504067291 */ /* 0x000fe2000f8e183f */
[----:B------:R-:W-:-:S05]  /*4940*/  IMAD.U32 R0, RZ, RZ, UR7 ;  /* 0x00000007ff007e24 */ /* 0x000fca000f8e00ff */
[----:B------:R-:W-:-:S04]  /*4950*/  SHF.L.U32 R0, R0, 0x1f, RZ ;  /* 0x0000001f00007819 */ /* 0x000fc800000006ff */
[----:B------:R0:W1:Y:S01]  /*4960*/  SYNCS.PHASECHK.TRANS64.TRYWAIT P1, [UR6+0x30830], R0 ;  /* 0x03083000ff0075a7 */ /* 0x0000620008020146 */
[----:B------:R-:W-:Y:S05]  /*4970*/  @!P0 BRA `(.L_x_4568) ;  /* 0x0000000000048947 */ /* 0x000fea0003800000 */
[----:B------:R-:W-:Y:S01]  /*4980*/  BPT.TRAP 0x1 ;  /* 0x000000040000795c */ /* 0x000fe20000300000 */
.L_x_4568:
[----:B-1----:R-:W-:Y:S05]  /*4990*/  @P1 BRA `(.L_x_4569) ;  /* 0x0000000000081947 */ /* 0x002fea0003800000 */
[----:B------:R-:W1:Y:S02]  /*49a0*/  SYNCS.PHASECHK.TRANS64.TRYWAIT P1, [UR6+0x30830], R0 ;  /* 0x03083000ff0075a7 */ /* 0x000e640008020146 */
[----:B-1----:R-:W-:Y:S05]  /*49b0*/  @!P1 BRA `(.L_x_4570) ;  /* 0x00000108001c9947 */ /* 0x002fea0003800000 */
.L_x_4569:
[----:B------:R-:W-:Y:S01]  /*49c0*/  R2UR UR52, R6 ;  /* 0x00000000063472ca */ /* 0x000fe200000e0000 */
[----:B------:R-:W-:Y:S01]  /*49d0*/  UIMAD UR5, UR4, 0x900, UR60 ;  /* 0x00000900040578a4 */ /* 0x000fe2000f8e023c */
        /* <DEDUP_REMOVED lines=13> */
[----:B------:R-:W-:Y:S01]  /*4ab0*/  HGMMA.64x96x16.F32.BF16 R120, gdesc[UR52], RZ, !UPT, gsb0 ;  /* 0x01600000347879f0 */ /* 0x000fe2000c0018ff */
        /* <DEDUP_REMOVED lines=108> */
[----:B------:R-:W-:Y:S01]  /*5180*/  HGMMA.64x96x16.F32.BF16 R120, gdesc[UR8], R120, gsb0 ;  /* 0x01600000087879f0 */ /* 0x000fe20008001878 */
[-C--:B------:R-:W-:Y:S01]  /*5190*/  FMUL.FTZ R111, R111, R3.reuse ;  /* 0x000000036f6f7220 */ /* 0x080fe20000410000 */
[-C--:B------:R-:W-:Y:S01]  /*51a0*/  FMUL.FTZ R114, R114, R3.reuse ;  /* 0x0000000372727220 */ /* 0x080fe20000410000 */
[-C--:B------:R-:W-:Y:S01]  /*51b0*/  FMUL.FTZ R115, R115, R3.reuse ;  /* 0x0000000373737220 */ /* 0x080fe20000410000 */
[-C--:B------:R-:W-:Y:S01]  /*51c0*/  FMUL.FTZ R118, R118, R3.reuse ;  /* 0x0000000376767220 */ /* 0x080fe20000410000 */
[----:B------:R-:W-:Y:S01]  /*51d0*/  FMUL.FTZ R119, R119, R3 ;  /* 0x0000000377777220 */ /* 0x000fe20000410000 */
[----:B------:R-:W-:-:S02]  /*51e0*/  WARPGROUP.DEPBAR.LE gsb0, 0x0 ;  /* 0x00008000000079c5 */ /* 0x000fc40000010000 */
        /* <DEDUP_REMOVED lines=30> */
[----:B------:R-:W-:Y:S05]  /*53d0*/  @!P0 BRA `(.L_x_4571) ;  /* 0x0000000000048947 */ /* 0x000fea0003800000 */
[----:B------:R-:W-:Y:S01]  /*53e0*/  BPT.TRAP 0x1 ;  /* 0x000000040000795c */ /* 0x000fe20000300000 */
.L_x_4571:
[----:B------:R-:W-:Y:S01]  /*53f0*/  ULEA UR5, UR36, UR37, 0x3 ;  /* 0x0000002524057291 */ /* 0x000fe2000f8e183f */
[----:B01----:R-:W-:-:S05]  /*5400*/  IMAD.U32 R0, RZ, RZ, UR38 ;  /* 0x00000026ff007e24 */ /* 0x003fca000f8e00ff */
[----:B------:R-:W-:-:S04]  /*5410*/  SHF.L.U32 R0, R0, 0x1f, RZ ;  /* 0x0000001f00007819 */ /* 0x000fc800000006ff */
[----:B------:R0:W1:Y:S01]  /*5420*/  SYNCS.PHASECHK.TRANS64.TRYWAIT P1, [UR5+0x30850], R0 ;  /* 0x03085000ff0075a7 */ /* 0x0000620008020145 */
[----:B------:R-:W-:Y:S05]  /*5430*/  @!P0 BRA `(.L_x_4572) ;  /* 0x0000000000048947 */ /* 0x000fea0003800000 */
[----:B------:R-:W-:Y:S01]  /*5440*/  BPT.TRAP 0x1 ;  /* 0x000000040000795c */ /* 0x000fe20000300000 */
.L_x_4572:
[----:B-1----:R-:W-:Y:S05]  /*5450*/  @P1 BRA `(.L_x_4573) ;  /* 0x0000000000081947 */ /* 0x002fea0003800000 */
[----:B------:R-:W1:Y:S02]  /*5460*/  SYNCS.PHASECHK.TRANS64.TRYWAIT P1, [UR5+0x30850], R0 ;  /* 0x03085000ff0075a7 */ /* 0x000e640008020145 */
[----:B-1----:R-:W-:Y:S05]  /*5470*/  @!P1 BRA `(.L_x_4574) ;  /* 0x000000fc00849947 */ /* 0x002fea0003800000 */
.L_x_4573:
[----:B------:R-:W-:Y:S01]  /*5480*/  UIADD3 UR10, UR37, 0x400, URZ ;  /* 0x00000400250a7890 */ /* 0x000fe2000fffe03f */
[----:B------:R-:W-:Y:S01]  /*5490*/  WARPGROUP.ARRIVE ;  /* 0x00000000000079c5 */ /* 0x000fe20000000000 */
[----:B------:R-:W-:-:S05]  /*54a0*/  UMOV UR11, 0x40000040 ;  /* 0x40000040000b7882 */ /* 0x000fca0000000000 */
[----:B------:R-:W2:Y:S01]  /*54b0*/  S2R R206, SR_TID.X ;  /* 0x0000000000ce7919 */ /* 0x000ea20000002100 */
[----:B------:R-:W-:Y:S01]  /*54c0*/  USHF.R.U32.HI UR10, URZ, 0x4, UR10 ;  /* 0x000000043f0a7899 */ /* 0x000fe2000801160a */
[----:B------:R-:W-:Y:S01]  /*54d0*/  PLOP3.LUT P1, PT, PT, PT, UP0, 0x80, 0x0 ;  /* 0x000000000000781c */ /* 0x000fe20003f2f008 */
[----:B------:R-:W-:Y:S01]  /*54e0*/  VIADD R12, R18, UR39 ;  /* 0x00000027120c7c36 */ /* 0x000fe20008000000 */
[----:B------:R-:W-:Y:S01]  /*54f0*/  PLOP3.LUT P2, PT, PT, PT, UP0, 0x80, 0x0 ;  /* 0x000000000000781c */ /* 0x000fe20003f4f008 */
[----:B------:R-:W-:Y:S01]  /*5500*/  ULOP3.LUT UR10, UR10, 0x3fff, URZ, 0xc0, !UPT ;  /* 0x00003fff0a0a7892 */ /* 0x000fe2000f8ec03f */
[----:B------:R-:W3:Y:S01]  /*5510*/  LDC R11, c[0x0][0x288] ;  /* 0x0000a200ff0b7b82 */ /* 0x000ee20000000800 */
[----:B------:R-:W-:Y:S01]  /*5520*/  IMAD R13, R10, -0x60, RZ ;  /* 0xffffffa00a0d7824 */ /* 0x000fe200078e02ff */
[----:B------:R-:W-:Y:S01]  /*5530*/  ULDC UR15, c[0x0][0x9dc] ;  /* 0x00027700000f7ab9 */ /* 0x000fe20000000800 */
[----:B------:R-:W-:Y:S02]  /*5540*/  ULOP3.LUT UR10, UR10, 0x3000000, URZ, 0xfc, !UPT ;  /* 0x030000000a0a7892 */ /* 0x000fe4000f8efc3f */
[----:B------:R-:W-:-:S02]  /*5550*/  VIADD R2, R13, 0x1 ;  /* 0x000000010d027836 */ /* 0x000fc40000000000 */
[----:B------:R-:W-:-:S07]  /*5560*/  UIMAD UR14, UR36, 0x900, UR10 ;  /* 0x00000900240e78a4 */ /* 0x000fce000f8e020a */
[----:B------:R-:W-:Y:S02]  /*5570*/  UMOV UR10, UR14 ;  /* 0x0000000e000a7c82 */ /* 0x000fe40008000000 */
[----:B------:R-:W-:Y:S01]  /*5580*/  HGMMA.64x192x16.F32.BF16 R24, R188, gdesc[UR8].tnspB, R24, gsb0 ;  /* 0x42e00008bc187df0 */ /* 0x000fe20008001818 */
[----:B------:R-:W-:Y:S01]  /*5590*/  UIADD3 UR10, UR14, 0x80, URZ ;  /* 0x000000800e0a7890 */ /* 0x000fe2000fffe03f */
[----:B------:R-:W-:Y:S01]  /*55a0*/  UMOV UR11, 0x40000040 ;  /* 0x40000040000b7882 */ /* 0x000fe20000000000 */
[----:B--2---:R-:W-:Y:S01]  /*55b0*/  LOP3.LUT P3, RZ, R206, 0x7f, RZ, 0xc0, !PT ;  /* 0x0000007fceff7812 */ /* 0x004fe2000786c0ff */
[----:B------:R-:W-:Y:S02]  /*55c0*/  WARPGROUP.DEPBAR.LE gsb0, 0x0 ;  /* 0x00008000000079c5 */ /* 0x000fe40000010000 */
[----:B------:R-:W-:-:S14]  /*55d0*/  WARPGROUP.ARRIVE ;  /* 0x00000000000079c5 */ /* 0x000fdc0000000000 */
        /* <DEDUP_REMOVED lines=21> */
[----:B------:R-:W-:Y:S02]  /*5730*/  @UP0 ULDC UR10, c[0x0][0x44c] ;  /* 0x00011300000a0ab9 */ /* 0x000fe40000000800 */
[----:B01----:R-:W-:Y:S01]  /*5740*/  @P1 IMAD.HI.U32 R0, R12, UR10, RZ ;  /* 0x0000000a0c001c27 */ /* 0x003fe2000f8e00ff */
[----:B------:R-:W-:Y:S01]  /*5750*/  @UP0 ULDC UR10, c[0x0][0x450] ;  /* 0x00011400000a0ab9 */ /* 0x000fe20000000800 */
[----:B------:R-:W-:-:S03]  /*5760*/  PLOP3.LUT P1, PT, PT, PT, UP1, 0x40, 0x0 ;  /* 0x000000000000781c */ /* 0x000fc60003f2e818 */
[----:B------:R-:W-:Y:S01]  /*5770*/  @P2 SHF.R.U32.HI R12, RZ, UR10, R0 ;  /* 0x0000000aff0c2c19 */ /* 0x000fe20008011600 */
[----:B------:R-:W-:Y:S01]  /*5780*/  IMAD.U32 R0, RZ, RZ, UR6 ;  /* 0x00000006ff007e24 */ /* 0x000fe2000f8e00ff */
[----:B------:R-:W-:Y:S01]  /*5790*/  UMOV UR6, UR15 ;  /* 0x0000000f00067c82 */ /* 0x000fe20008000000 */
[----:B------:R-:W-:Y:S01]  /*57a0*/  ULDC UR15, c[0x0][0x9e0] ;  /* 0x00027800000f7ab9 */ /* 0x000fe20000000800 */
[----:B------:R-:W-:Y:S01]  /*57b0*/  ULOP3.LUT UR10, URZ, UR6, URZ, 0x33, !UPT ;  /* 0x000000063f0a7292 */ /* 0x000fe2000f8e333f */
[----:B------:R-:W-:Y:S01]  /*57c0*/  @!P3 VIADD R0, R0, 0x30840 ;  /* 0x000308400000b836 */ /* 0x000fe20000000000 */
[----:B------:R-:W0:Y:S04]  /*57d0*/  SHFL.IDX PT, R3, R12, RZ, 0x1c1f ;  /* 0x001c1fff0c037589 */ /* 0x000e2800000e0000 */
[----:B------:R-:W-:Y:S01]  /*57e0*/  @!P3 PRMT R0, RZ, 0x654, R0 ;  /* 0x00000654ff00b816 */ /* 0x000fe20000000000 */
[----:B------:R-:W-:-:S03]  /*57f0*/  WARPGROUP.DEPBAR.LE gsb0, 0x0 ;  /* 0x00008000000079c5 */ /* 0x000fc60000010000 */
[----:B------:R1:W-:Y:S02]  /*5800*/  @!P3 SYNCS.ARRIVE.TRANS64.RED.A1T0 RZ, [R0+URZ], RZ ;  /* 0x000000ff00ffb9a7 */ /* 0x0003e4000810043f */
[----:B-1----:R-:W-:-:S05]  /*5810*/  IMAD R0, R17, -0x2, R2 ;  /* 0xfffffffe11007824 */ /* 0x002fca00078e0202 */
[C---:B---3--:R-:W-:Y:S01]  /*5820*/  IADD3 R14, R0.reuse, -R11, R16 ;  /* 0x8000000b000e7210 */ /* 0x048fe20007ffe010 */
[----:B------:R-:W-:-:S04]  /*5830*/  VIADD R0, R0, 0xffffffff ;  /* 0xffffffff00007836 */ /* 0x000fc80000000000 */
[C---:B------:R-:W-:Y:S02]  /*5840*/  VIADD R2, R14.reuse, UR15 ;  /* 0x0000000f0e027c36 */ /* 0x040fe40008000000 */
[----:B------:R-:W-:Y:S02]  /*5850*/  VIADD R14, R14, UR10 ;  /* 0x0000000a0e0e7c36 */ /* 0x000fe40008000000 */
[--C-:B0-----:R-:W-:Y:S02]  /*5860*/  IMAD.IADD R20, R2, 0x1, R3.reuse ;  /* 0x0000000102147824 */ /* 0x101fe400078e0203 */
[----:B------:R-:W-:Y:S01]  /*5870*/  IMAD.IADD R168, R14, 0x1, R3 ;  /* 0x000000010ea87824 */ /* 0x000fe200078e0203 */
[----:B------:R-:W-:Y:S06]  /*5880*/  @P1 BRA `(.L_x_4575) ;  /* 0x0000000000541947 */ /* 0x000fec0003800000 */
[----:B------:R-:W-:Y:S01]  /*5890*/  IADD3 R3, R16, -R11, R3 ;  /* 0x8000000b10037210 */ /* 0x000fe20007ffe003 */
[----:B------:R-:W-:Y:S03]  /*58a0*/  BSSY B0, `(.L_x_4576) ;  /* 0x0000010000007945 */ /* 0x000fe60003800000 */
        /* <DEDUP_REMOVED lines=10> */
.L_x_4577:
[----:B------:R-:W-:-:S05]  /*5950*/  IMAD.U32 R15, RZ, RZ, UR59 ;  /* 0x0000003bff0f7e24 */ /* 0x000fca000f8e00ff */
[----:B------:R-:W-:-:S13]  /*5960*/  ISETP.NE.AND P1, PT, R15, 0x1, PT ;  /* 0x000000010f00780c */ /* 0x000fda0003f25270 */
[----:B------:R-:W0:Y:S02]  /*5970*/  @P1 LDC.64 R170, c[0x0][0x9e8] ;  /* 0x00027a00ffaa1b82 */ /* 0x000e240000000a00 */
[----:B0-----:R-:W-:-:S05]  /*5980*/  @P1 IMAD.HI.U32 R170, R3, R170, RZ ;  /* 0x000000aa03aa1227 */ /* 0x001fca00078e00ff */
[----:B------:R-:W-:-:S07]  /*5990*/  @P1 SHF.R.U32.HI R3, RZ, R171, R170 ;  /* 0x000000abff031219 */ /* 0x000fce00000116aa */
.L_x_4578:
[----:B------:R-:W-:Y:S05]  /*59a0*/  BSYNC B0 ;  /* 0x0000000000007941 */ /* 0x000fea0003800000 */
.L_x_4576:
[----:B------:R-:W-:-:S05]  /*59b0*/  IMAD R3, R3, R15, R0 ;  /* 0x0000000f03037224 */ /* 0x000fca00078e0200 */
[----:B------:R-:W-:Y:S02]  /*59c0*/  VIADDMNMX R20, R3, R15, R20, PT ;  /* 0x0000000f03147246 */ /* 0x000fe40003800114 */
[----:B------:R-:W-:-:S07]  /*59d0*/  VIMNMX R168, R168, R3, !PT ;  /* 0x00000003a8a87248 */ /* 0x000fce0007fe0100 */
.L_x_4575:
        /* <DEDUP_REMOVED lines=13> */
[----:B------:R-:W-:Y:S01]  /*5ab0*/  ISETP.LT.OR P4, PT, R20, 0x9, P4 ;  /* 0x000000091400780c */ /* 0x000fe20002781670 */
[--C-:B0-----:R-:W-:Y:S01]  /*5ac0*/  IMAD.IADD R2, R2, 0x1, R185.reuse ;  /* 0x0000000102027824 */ /* 0x101fe200078e02b9 */
[----:B------:R-:W-:Y:S01]  /*5ad0*/  ISETP.GT.AND P3, PT, R168, 0x10, !P5 ;  /* 0x00000010a800780c */ /* 0x000fe20006f64270 */
[----:B------:R-:W-:Y:S01]  /*5ae0*/  IMAD.IADD R14, R14, 0x1, R185 ;  /* 0x000000010e0e7824 */ /* 0x000fe200078e02b9 */
        /* <DEDUP_REMOVED lines=22> */
[C---:B------:R-:W-:Y:S02]  /*5c50*/  ISETP.GE.AND P4, PT, R13.reuse, 0x22, PT ;  /* 0x000000220d00780c */ /* 0x040fe40003f86270 */
        /* <DEDUP_REMOVED lines=76> */
[----:B------:R-:W-:-:S04]  /*6120*/  ISETP.LT.OR P6, PT, R20, 0x5a, P6 ;  /* 0x0000005a1400780c */ /* 0x000fc800037c1670 */
[----:B------:R-:W-:Y:S02]  /*6130*/  FSEL R165, R165, -INF , !P6 ;  /* 0xff800000a5a57808 */ /* 0x000fe40007000000 */
[----:B------:R-:W-:-:S13]  /*6140*/  PLOP3.LUT P6, PT, PT, PT, UP1, 0x40, 0x0 ;  /* 0x000000000000781c */ /* 0x000fda0003fce818 */
[----:B------:R-:W-:Y:S05]  /*6150*/  @P6 BRA `(.L_x_4579) ;  /* 0x0000000000546947 */ /* 0x000fea0003800000 */
        /* <DEDUP_REMOVED lines=12> */
.L_x_4581:
[----:B------:R-:W-:-:S05]  /*6220*/  IMAD.U32 R20, RZ, RZ, UR59 ;  /* 0x0000003bff147e24 */ /* 0x000fca000f8e00ff */
[----:B------:R-:W-:-:S13]  /*6230*/  ISETP.NE.AND P6, PT, R20, 0x1, PT ;  /* 0x000000011400780c */ /* 0x000fda0003fc5270 */
[----:B------:R-:W0:Y:S02]  /*6240*/  @P6 LDC.64 R12, c[0x0][0x9e8] ;  /* 0x00027a00ff0c6b82 */ /* 0x000e240000000a00 */
[----:B0-----:R-:W-:-:S05]  /*6250*/  @P6 IMAD.HI.U32 R12, R185, R12, RZ ;  /* 0x0000000cb90c6227 */ /* 0x001fca00078e00ff */
[----:B------:R-:W-:-:S07]  /*6260*/  @P6 SHF.R.U32.HI R185, RZ, R13, R12 ;  /* 0x0000000dffb96219 */ /* 0x000fce000001160c */
.L_x_4582:
[----:B------:R-:W-:Y:S05]  /*6270*/  BSYNC B0 ;  /* 0x0000000000007941 */ /* 0x000fea0003800000 */
.L_x_4580:
[----:B------:R-:W-:-:S05]  /*6280*/  IMAD R185, R185, R20, R0 ;  /* 0x00000014b9b97224 */ /* 0x000fca00078e0200 */
[----:B------:R-:W-:Y:S02]  /*6290*/  VIADDMNMX R2, R185, R20, R2, PT ;  /* 0x00000014b9027246 */ /* 0x000fe40003800102 */
[----:B------:R-:W-:-:S07]  /*62a0*/  VIMNMX R14, R14, R185, !PT ;  /* 0x000000b90e0e7248 */ /* 0x000fce0007fe0100 */
.L_x_4579:
[C---:B------:R-:W-:Y:S01]  /*62b0*/  ISETP.GT.AND P1, PT, R14.reuse, 0x1, !P1 ;  /* 0x000000010e00780c */ /* 0x040fe20004f24270 */
[----:B------:R-:W-:Y:S01]  /*62c0*/  UMOV UR38, UR7 ;  /* 0x0000000700267c82 */ /* 0x000fe20008000000 */
[----:B------:R-:W-:Y:S01]  /*62d0*/  ISETP.GT.AND P2, PT, R14, 0x8, !P2 ;  /* 0x000000080e00780c */ /* 0x000fe20005744270 */
[----:B------:R-:W-:Y:S01]  /*62e0*/  UMOV UR36, UR4 ;  /* 0x0000000400247c82 */ /* 0x000fe20008000000 */
[C---:B------:R-:W-:Y:S02]  /*62f0*/  ISETP.LT.OR P1, PT, R2.reuse, 0x2, P1 ;  /* 0x000000020200780c */ /* 0x040fe40000f21670 */
[----:B------:R-:W-:Y:S02]  /*6300*/  ISETP.LT.OR P2, PT, R2, 0x9, P2 ;  /* 0x000000090200780c */ /* 0x000fe40001741670 */
[----:B------:R-:W-:Y:S02]  /*6310*/  FSEL R215, R123, -INF , !P1 ;  /* 0xff8000007bd77808 */ /* 0x000fe40004800000 */
[----:B------:R-:W-:-:S02]  /*6320*/  ISETP.NE.AND P1, PT, R174, RZ, PT ;  /* 0x000000ffae00720c */ /* 0x000fc40003f25270 */
[----:B------:R-:W-:Y:S02]  /*6330*/  FSEL R185, R126, -INF , !P2 ;  /* 0xff8000007eb97808 */ /* 0x000fe40005000000 */
[----:B------:R-:W-:Y:S02]  /*6340*/  ISETP.GT.AND P1, PT, R14, 0x9, !P1 ;  /* 0x000000090e00780c */ /* 0x000fe40004f24270 */
[----:B------:R-:W-:Y:S02]  /*6350*/  ISETP.NE.AND P2, PT, R182, RZ, PT ;  /* 0x000000ffb600720c */ /* 0x000fe40003f45270 */
[----:B------:R-:W-:Y:S02]  /*6360*/  ISETP.LT.OR P1, PT, R2, 0xa, P1 ;  /* 0x0000000a0200780c */ /* 0x000fe40000f21670 */
[----:B------:R-:W-:Y:S02]  /*6370*/  ISETP.NE.AND P6, PT, R184, RZ, PT ;  /* 0x000000ffb800720c */ /* 0x000fe40003fc5270 */
        /* <DEDUP_REMOVED lines=22> */
[----:B------:R-:W-:Y:S02]  /*64e0*/  ISETP.GT.AND P1, PT, R14, 0x19, !P2 ;  /* 0x000000190e00780c */ /* 0x000fe40005724270 */
[----:B------:R-:W-:Y:S02]  /*64f0*/  FMNMX.FTZ R0, R137, R0, !PT ;  /* 0x0000000089007209 */ /* 0x000fe40007810000 */
[----:B------:R-:W-:-:S02]  /*6500*/  ISETP.LT.OR P1, PT, R2, 0x1a, P1 ;  /* 0x0000001a0200780c */ /* 0x000fc40000f21670 */
[----:B------:R-:W-:Y:S02]  /*6510*/  FMNMX.FTZ R0, R133, R0, !PT ;  /* 0x0000000085007209 */ /* 0x000fe40007810000 */
[----:B------:R-:W-:Y:S02]  /*6520*/  FSEL R209, R135, -INF , !P1 ;  /* 0xff80000087d17808 */ /* 0x000fe40004800000 */
[----:B------:R-:W-:Y:S02]  /*6530*/  ISETP.GT.AND P1, PT, R14, 0x20, !P6 ;  /* 0x000000200e00780c */ /* 0x000fe40007724270 */
[----:B------:R-:W-:Y:S02]  /*6540*/  FMNMX.FTZ R0, R141, R0, !PT ;  /* 0x000000008d007209 */ /* 0x000fe40007810000 */
[----:B------:R-:W-:Y:S02]  /*6550*/  ISETP.LT.OR P1, PT, R2, 0x21, P1 ;  /* 0x000000210200780c */ /* 0x000fe40000f21670 */
[----:B------:R-:W-:-:S02]  /*6560*/  FMNMX.FTZ R0, R3, R0, !PT ;  /* 0x0000000003007209 */ /* 0x000fc40007810000 */
[----:B------:R-:W-:Y:S02]  /*6570*/  FSEL R189, R138, -INF , !P1 ;  /* 0xff8000008abd7808 */ /* 0x000fe40004800000 */
[----:B------:R-:W-:Y:S01]  /*6580*/  ISETP.NE.AND P1, PT, R132, RZ, PT ;  /* 0x000000ff8400720c */ /* 0x000fe20003f25270 */
[----:B------:R-:W-:Y:S01]  /*6590*/  IMAD.U32 R132, RZ, RZ, UR5 ;  /* 0x00000005ff847e24 */ /* 0x000fe2000f8e00ff */
        /* <DEDUP_REMOVED lines=21> */
[----:B------:R-:W-:-:S02]  /*66f0*/  ISETP.NE.AND P2, PT, R186, RZ, PT ;  /* 0x000000ffba00720c */ /* 0x000fc40003f45270 */
[----:B------:R-:W-:Y:S02]  /*6700*/  ISETP.GT.AND P1, PT, R14, 0x30, !P1 ;  /* 0x000000300e00780c */ /* 0x000fe40004f24270 */
[----:B------:R-:W-:Y:S02]  /*6710*/  FMNMX.FTZ R0, R129, R0, !PT ;  /* 0x0000000081007209 */ /* 0x000fe40007810000 */
[----:B------:R-:W-:Y:S02]  /*6720*/  ISETP.LT.OR P1, PT, R2, 0x31, P1 ;  /* 0x000000310200780c */ /* 0x000fe40000f21670 */
[----:B------:R-:W-:Y:S02]  /*6730*/  FMNMX.FTZ R20, R165, R0, !PT ;  /* 0x00000000a5147209 */ /* 0x000fe40007810000 */
[----:B------:R-:W-:Y:S01]  /*6740*/  FSEL R135, R146, -INF , !P1 ;  /* 0xff80000092877808 */ /* 0x000fe20004800000 */
[----:B------:R-:W0:Y:S01]  /*6750*/  LDC R0, c[0x0][0x988] ;  /* 0x00026200ff007b82 */ /* 0x000e220000000800 */
[----:B------:R-:W-:Y:S01]  /*6760*/  ISETP.NE.AND P1, PT, R144, RZ, PT ;  /* 0x000000ff9000720c */ /* 0x000fe20003f25270 */
[----:B------:R-:W1:Y:S01]  /*6770*/  SHFL.BFLY PT, R13, R20, 0x2, 0x1f ;  /* 0x0c401f00140d7f89 */ /* 0x000e6200000e0000 */
[----:B------:R-:W-:-:S02]  /*6780*/  ISETP.NE.AND P6, PT, R188, RZ, PT ;  /* 0x000000ffbc00720c */ /* 0x000fc40003fc5270 */
[C---:B------:R-:W-:Y:S02]  /*6790*/  ISETP.GT.AND P1, PT, R14.reuse, 0x31, !P1 ;  /* 0x000000310e00780c */ /* 0x040fe40004f24270 */
[----:B------:R-:W-:Y:S02]  /*67a0*/  ISETP.GT.AND P3, PT, R14, 0x50, !P3 ;  /* 0x000000500e00780c */ /* 0x000fe40005f64270 */
[----:B------:R-:W-:Y:S02]  /*67b0*/  ISETP.LT.OR P1, PT, R2, 0x32, P1 ;  /* 0x000000320200780c */ /* 0x000fe40000f21670 */
[----:B------:R-:W-:Y:S02]  /*67c0*/  ISETP.GT.AND P4, PT, R14, 0x51, !P4 ;  /* 0x000000510e00780c */ /* 0x000fe40006784270 */
[----:B------:R-:W-:Y:S02]  /*67d0*/  FSEL R147, R147, -INF , !P1 ;  /* 0xff80000093937808 */ /* 0x000fe40004800000 */
[----:B------:R-:W-:-:S02]  /*67e0*/  ISETP.NE.AND P1, PT, R178, RZ, PT ;  /* 0x000000ffb200720c */ /* 0x000fc40003f25270 */
[----:B------:R-:W-:Y:S02]  /*67f0*/  ISETP.LT.OR P3, PT, R2, 0x51, P3 ;  /* 0x000000510200780c */ /* 0x000fe40001f61670 */
[C---:B------:R-:W-:Y:S02]  /*6800*/  ISETP.GT.AND P1, PT, R14.reuse, 0x38, !P1 ;  /* 0x000000380e00780c */ /* 0x040fe40004f24270 */
[----:B------:R-:W-:Y:S02]  /*6810*/  ISETP.GT.AND P5, PT, R14, 0x58, !P5 ;  /* 0x000000580e00780c */ /* 0x000fe40006fa4270 */
[C---:B------:R-:W-:Y:S02]  /*6820*/  ISETP.LT.OR P1, PT, R2.reuse, 0x39, P1 ;  /* 0x000000390200780c */ /* 0x040fe40000f21670 */
[----:B------:R-:W-:Y:S02]  /*6830*/  ISETP.LT.OR P4, PT, R2, 0x52, P4 ;  /* 0x000000520200780c */ /* 0x000fe40002781670 */
[----:B------:R-:W-:-:S02]  /*6840*/  FSEL R131, R150, -INF , !P1 ;  /* 0xff80000096837808 */ /* 0x000fc40004800000 */
[----:B------:R-:W-:Y:S02]  /*6850*/  ISETP.NE.AND P1, PT, R148, RZ, PT ;  /* 0x000000ff9400720c */ /* 0x000fe40003f25270 */
[----:B-1----:R-:W-:Y:S02]  /*6860*/  FMNMX.FTZ R126, R20, R13, !PT ;  /* 0x0000000d147e7209 */ /* 0x002fe40007810000 */
[----:B------:R-:W-:Y:S02]  /*6870*/  ISETP.GT.AND P1, PT, R14, 0x39, !P1 ;  /* 0x000000390e00780c */ /* 0x000fe40004f24270 */
[C---:B------:R-:W-:Y:S01]  /*6880*/  ISETP.LT.OR P5, PT, R2.reuse, 0x59, P5 ;  /* 0x000000590200780c */ /* 0x040fe20002fa1670 */
[----:B------:R-:W1:Y:S01]  /*6890*/  SHFL.BFLY PT, R13, R126, 0x1, 0x1f ;  /* 0x0c201f007e0d7f89 */ /* 0x000e6200000e0000 */
[----:B------:R-:W-:Y:S02]  /*68a0*/  ISETP.LT.OR P1, PT, R2, 0x3a, P1 ;  /* 0x0000003a0200780c */ /* 0x000fe40000f21670 */
[----:B------:R-:W-:-:S02]  /*68b0*/  FSEL R163, R163, -INF , !P4 ;  /* 0xff800000a3a37808 */ /* 0x000fc40006000000 */
[----:B------:R-:W-:Y:S02]  /*68c0*/  FSEL R151, R151, -INF , !P1 ;  /* 0xff80000097977808 */ /* 0x000fe40004800000 */
[----:B------:R-:W-:-:S04]  /*68d0*/  ISETP.NE.AND P1, PT, R180, RZ, PT ;  /* 0x000000ffb400720c */ /* 0x000fc80003f25270 */
[----:B------:R-:W-:-:S04]  /*68e0*/  ISETP.GT.AND P1, PT, R14, 0x40, !P1 ;  /* 0x000000400e00780c */ /* 0x000fc80004f24270 */
[----:B------:R-:W-:-:S04]  /*68f0*/  ISETP.LT.OR P1, PT, R2, 0x41, P1 ;  /* 0x000000410200780c */ /* 0x000fc80000f21670 */
[----:B------:R-:W-:Y:S02]  /*6900*/  FSEL R127, R154, -INF , !P1 ;  /* 0xff8000009a7f7808 */ /* 0x000fe40004800000 */
[----:B------:R-:W-:Y:S02]  /*6910*/  ISETP.NE.AND P1, PT, R152, RZ, PT ;  /* 0x000000ff9800720c */ /* 0x000fe40003f25270 */
[----:B-1----:R-:W-:Y:S02]  /*6920*/  FMNMX.FTZ R13, R126, R13, !PT ;  /* 0x0000000d7e0d7209 */ /* 0x002fe40007810000 */
[----:B------:R-:W-:-:S03]  /*6930*/  ISETP.GT.AND P1, PT, R14, 0x41, !P1 ;  /* 0x000000410e00780c */ /* 0x000fc60004f24270 */
[----:B0-----:R-:W-:Y:S01]  /*6940*/  FMUL.FTZ R12, R13, R0 ;  /* 0x000000000d0c7220 */ /* 0x001fe20000410000 */
[----:B------:R-:W-:-:S04]  /*6950*/  ISETP.LT.OR P1, PT, R2, 0x42, P1 ;  /* 0x000000420200780c */ /* 0x000fc80000f21670 */
[----:B------:R-:W-:Y:S02]  /*6960*/  FSEL R155, R155, -INF , !P1 ;  /* 0xff8000009b9b7808 */ /* 0x000fe40004800000 */
[----:B------:R-:W-:-:S04]  /*6970*/  ISETP.GT.AND P1, PT, R14, 0x48, !P2 ;  /* 0x000000480e00780c */ /* 0x000fc80005724270 */
[----:B------:R-:W-:-:S04]  /*6980*/  ISETP.LT.OR P1, PT, R2, 0x49, P1 ;  /* 0x000000490200780c */ /* 0x000fc80000f21670 */
[----:B------:R-:W-:Y:S02]  /*6990*/  FSEL R123, R158, -INF , !P1 ;  /* 0xff8000009e7b7808 */ /* 0x000fe40004800000 */
[----:B------:R-:W-:Y:S02]  /*69a0*/  ISETP.GT.AND P1, PT, R14, 0x49, !P6 ;  /* 0x000000490e00780c */ /* 0x000fe40007724270 */
[----:B------:R-:W-:Y:S02]  /*69b0*/  ISETP.NE.AND P6, PT, R156, RZ, PT ;  /* 0x000000ff9c00720c */ /* 0x000fe40003fc5270 */
        /* <DEDUP_REMOVED lines=8> */
[----:B------:R-:W-:Y:S02]  /*6a40*/  FMNMX.FTZ R20, R219, R4, !PT ;  /* 0x00000004db147209 */ /* 0x000fe40007810000 */
[----:B------:R-:W-:Y:S02]  /*6a50*/  FSEL R12, R12, RZ, P1 ;  /* 0x000000ff0c0c7208 */ /* 0x000fe40000800000 */
[----:B------:R-:W-:Y:S02]  /*6a60*/  FMNMX.FTZ R20, R215, R20, !PT ;  /* 0x00000014d7147209 */ /* 0x000fe40007810000 */
[----:B------:R-:W-:Y:S01]  /*6a70*/  ISETP.LT.OR P2, PT, R2, 0x5a, P2 ;  /* 0x0000005a0200780c */ /* 0x000fe20001741670 */
[--C-:B------:R-:W-:Y:S01]  /*6a80*/  FFMA.FTZ R184, R175, R0, -R12.reuse ;  /* 0x00000000afb87223 */ /* 0x100fe2000001080c */
        /* <DEDUP_REMOVED lines=13> */
[--C-:B------:R-:W-:Y:S01]  /*6b60*/  FFMA.FTZ R169, R173, R0, -R12.reuse ;  /* 0x00000000ada97223 */ /* 0x100fe2000001080c */
[----:B------:R-:W-:Y:S01]  /*6b70*/  FSEL R14, R13, RZ, P1 ;  /* 0x000000ff0d0e7208 */ /* 0x000fe20000800000 */
        /* <DEDUP_REMOVED lines=23> */
[----:B------:R-:W-:Y:S01]  /*6cf0*/  FFMA.FTZ R170, R129, R0, -R12 ;  /* 0x0000000081aa7223 */ /* 0x000fe2000001080c */
[----:B------:R-:W-:Y:S01]  /*6d00*/  MUFU.EX2 R169, R169 ;  /* 0x000000a900a97308 */ /* 0x000fe20000000800 */
[----:B------:R-:W-:-:S02]  /*6d10*/  FMNMX.FTZ R20, R135, R20, !PT ;  /* 0x0000001487147209 */ /* 0x000fc40007810000 */
[----:B------:R-:W-:Y:S02]  /*6d20*/  LOP3.LUT P6, RZ, R206, 0x7f, RZ, 0xc0, !PT ;  /* 0x0000007fceff7812 */ /* 0x000fe400078cc0ff */
[----:B------:R-:W-:-:S03]  /*6d30*/  FMNMX.FTZ R20, R147, R20, !PT ;  /* 0x0000001493147209 */ /* 0x000fc60007810000 */
        /* <DEDUP_REMOVED lines=25> */
[----:B0-----:R-:W-:Y:S01]  /*6ed0*/  FMNMX.FTZ R21, R3, R2, !PT ;  /* 0x0000000203157209 */ /* 0x001fe20007810000 */
[----:B------:R-:W-:Y:S01]  /*6ee0*/  FADD.FTZ R3, -R14, R5 ;  /* 0x000000050e037221 */ /* 0x000fe20000010100 */
[----:B------:R-:W-:-:S05]  /*6ef0*/  FFMA.FTZ R5, R165, R0, -R12 ;  /* 0x00000000a5057223 */ /* 0x000fca000001080c */
[----:B------:R-:W-:Y:S01]  /*6f00*/  MUFU.EX2 R172, R172 ;  /* 0x000000ac00ac7308 */ /* 0x000fe20000000800 */
[----:B------:R-:W-:Y:S01]  /*6f10*/  FSETP.NEU.FTZ.AND P1, PT, R21, -INF , PT ;  /* 0xff8000001500780b */ /* 0x000fe20003f3d000 */
[-C--:B------:R-:W-:Y:S01]  /*6f20*/  FMUL.FTZ R3, R3, R0.reuse ;  /* 0x0000000003037220 */ /* 0x080fe20000410000 */
[----:B------:R-:W-:-:S05]  /*6f30*/  FMUL.FTZ R120, R21, R0 ;  /* 0x0000000015787220 */ /* 0x000fca0000410000 */
[----:B------:R0:W1:Y:S01]  /*6f40*/  MUFU.EX2 R2, R3 ;  /* 0x0000000300027308 */ /* 0x0000620000000800 */
[----:B------:R-:W-:-:S05]  /*6f50*/  FSEL R120, R120, RZ, P1 ;  /* 0x000000ff78787208 */ /* 0x000fca0000800000 */
[-CC-:B------:R-:W-:Y:S01]  /*6f60*/  FFMA.FTZ R12, R219, R0.reuse, -R120.reuse ;  /* 0x00000000db0c7223 */ /* 0x180fe20000010878 */
[-CC-:B------:R-:W-:Y:S01]  /*6f70*/  FFMA.FTZ R129, R215, R0.reuse, -R120.reuse ;  /* 0x00000000d7817223 */ /* 0x180fe20000010878 */
[-CC-:B------:R-:W-:Y:S01]  /*6f80*/  FFMA.FTZ R14, R185, R0.reuse, -R120.reuse ;  /* 0x00000000b90e7223 */ /* 0x180fe20000010878 */
[----:B0-----:R-:W-:Y:S01]  /*6f90*/  FSEL R3, R21, RZ, P1 ;  /* 0x000000ff15037208 */ /* 0x001fe20000800000 */
[-CC-:B------:R-:W-:Y:S01]  /*6fa0*/  FFMA.FTZ R149, R213, R0.reuse, -R120.reuse ;  /* 0x00000000d5957223 */ /* 0x180fe20000010878 */
[-CC-:B------:R-:W-:Y:S01]  /*6fb0*/  FFMA.FTZ R185, R191, R0.reuse, -R120.reuse ;  /* 0x00000000bfb97223 */ /* 0x180fe20000010878 */
[----:B------:R-:W-:Y:S01]  /*6fc0*/  MUFU.EX2 R12, R12 ;  /* 0x0000000c000c7308 */ /* 0x000fe20000000800 */
[-C--:B------:R-:W-:Y:S01]  /*6fd0*/  FFMA.FTZ R20, R211, R0.reuse, -R120 ;  /* 0x00000000d3147223 */ /* 0x080fe20000010878 */
[----:B------:R-:W-:Y:S01]  /*6fe0*/  FADD.FTZ R3, -R3, R4 ;  /* 0x0000000403037221 */ /* 0x000fe20000010100 */
[-CC-:B------:R-:W-:Y:S01]  /*6ff0*/  FFMA.FTZ R187, R187, R0.reuse, -R120.reuse ;  /* 0x00000000bbbb7223 */ /* 0x180fe20000010878 */
[-CC-:B------:R-:W-:Y:S01]  /*7000*/  FFMA.FTZ R179, R131, R0.reuse, -R120.reuse ;  /* 0x0000000083b37223 */ /* 0x180fe20000010878 */
[----:B-1----:R-:W-:Y:S01]  /*7010*/  FFMA.FTZ R9, R2, R9, R217 ;  /* 0x0000000902097223 */ /* 0x002fe200000100d9 */
[-C--:B------:R-:W-:Y:S01]  /*7020*/  FMUL.FTZ R3, R3, R0.reuse ;  /* 0x0000000003037220 */ /* 0x080fe20000410000 */
[-CC-:B------:R-:W-:Y:S01]  /*7030*/  FFMA.FTZ R122, R209, R0.reuse, -R120.reuse ;  /* 0x00000000d17a7223 */ /* 0x180fe20000010878 */
[----:B------:R-:W-:Y:S01]  /*7040*/  MUFU.EX2 R129, R129 ;  /* 0x0000008100817308 */ /* 0x000fe20000000800 */
[----:B------:R-:W-:Y:S01]  /*7050*/  FADD.FTZ R9, R188, R9 ;  /* 0x00000009bc097221 */ /* 0x000fe20000010000 */
[-CC-:B------:R-:W-:Y:S01]  /*7060*/  FFMA.FTZ R181, R189, R0.reuse, -R120.reuse ;  /* 0x00000000bdb57223 */ /* 0x180fe20000010878 */
[-CC-:B------:R-:W-:Y:S01]  /*7070*/  FFMA.FTZ R124, R207, R0.reuse, -R120.reuse ;  /* 0x00000000cf7c7223 */ /* 0x180fe20000010878 */
[-CC-:B------:R-:W-:Y:S01]  /*7080*/  FFMA.FTZ R183, R139, R0.reuse, -R120.reuse ;  /* 0x000000008bb77223 */ /* 0x180fe20000010878 */
[----:B------:R-:W-:Y:S01]  /*7090*/  FADD.FTZ R128, R190, R9 ;  /* 0x00000009be807221 */ /* 0x000fe20000010000 */
[-CC-:B------:R-:W-:Y:S01]  /*70a0*/  FFMA.FTZ R143, R143, R0.reuse, -R120.reuse ;  /* 0x000000008f8f7223 */ /* 0x180fe20000010878 */
[-C--:B------:R-:W-:Y:S01]  /*70b0*/  FFMA.FTZ R126, R135, R0.reuse, -R120 ;  /* 0x00000000877e7223 */ /* 0x080fe20000010878 */
[----:B------:R-:W0:Y:S01]  /*70c0*/  MUFU.EX2 R3, R3 ;  /* 0x0000000300037308 */ /* 0x000e220000000800 */
[----:B------:R-:W-:Y:S01]  /*70d0*/  FADD.FTZ R9, R169, R128 ;  /* 0x00000080a9097221 */ /* 0x000fe20000010000 */
[-CC-:B------:R-:W-:Y:S01]  /*70e0*/  FFMA.FTZ R135, R147, R0.reuse, -R120.reuse ;  /* 0x0000000093877223 */ /* 0x180fe20000010878 */
[-CC-:B------:R-:W-:Y:S01]  /*70f0*/  FFMA.FTZ R127, R127, R0.reuse, -R120.reuse ;  /* 0x000000007f7f7223 */ /* 0x180fe20000010878 */
[-CC-:B------:R-:W-:Y:S01]  /*7100*/  FFMA.FTZ R123, R123, R0.reuse, -R120.reuse ;  /* 0x000000007b7b7223 */ /* 0x180fe20000010878 */
[----:B------:R-:W-:Y:S01]  /*7110*/  FADD.FTZ R128, R184, R9 ;  /* 0x00000009b8807221 */ /* 0x000fe20000010000 */
[-CC-:B------:R-:W-:Y:S01]  /*7120*/  FFMA.FTZ R159, R159, R0.reuse, -R120.reuse ;  /* 0x000000009f9f7223 */ /* 0x180fe20000010878 */
[-C--:B------:R-:W-:Y:S01]  /*7130*/  FFMA.FTZ R175, R175, R0.reuse, -R120 ;  /* 0x00000000afaf7223 */ /* 0x080fe20000010878 */
[----:B------:R-:W1:Y:S01]  /*7140*/  MUFU.EX2 R14, R14 ;  /* 0x0000000e000e7308 */ /* 0x000e620000000800 */
[----:B------:R-:W-:Y:S01]  /*7150*/  FADD.FTZ R131, R171, R128 ;  /* 0x00000080ab837221 */ /* 0x000fe20000010000 */
[-CC-:B------:R-:W-:Y:S01]  /*7160*/  FFMA.FTZ R163, R163, R0.reuse, -R120.reuse ;  /* 0x00000000a3a37223 */ /* 0x180fe20000010878 */
[----:B------:R-:W-:Y:S01]  /*7170*/  FFMA.FTZ R177, R177, R0, -R120 ;  /* 0x00000000b1b17223 */ /* 0x000fe20000010878 */
[----:B------:R-:W-:Y:S01]  /*7180*/  ISETP.GT.AND P1, PT, R10, UR58, PT ;  /* 0x0000003a0a007c0c */ /* 0x000fe2000bf24270 */
[----:B------:R-:W-:Y:S01]  /*7190*/  FADD.FTZ R130, R186, R131 ;  /* 0x00000083ba827221 */ /* 0x000fe20000010000 */
[----:B------:R-:W-:Y:S01]  /*71a0*/  F2FP.BF16.F32.PACK_AB R190, R169, R190 ;  /* 0x000000bea9be723e */ /* 0x000fe200000010ff */
[----:B------:R-:W-:Y:S01]  /*71b0*/  VIADD R10, R10, 0xffffffff ;  /* 0xffffffff0a0a7836 */ /* 0x000fe20000000000 */
[----:B------:R-:W2:Y:S01]  /*71c0*/  MUFU.EX2 R149, R149 ;  /* 0x0000009500957308 */ /* 0x000ea20000000800 */
[----:B0-----:R-:W-:Y:S01]  /*71d0*/  FFMA.FTZ R8, R3, R8, R12 ;  /* 0x0000000803087223 */ /* 0x001fe2000001000c */
[----:B------:R-:W-:-:S02]  /*71e0*/  F2FP.BF16.F32.PACK_AB R184, R171, R184 ;  /* 0x000000b8abb8723e */ /* 0x000fc400000010ff */
[----:B------:R-:W-:Y:S01]  /*71f0*/  F2FP.BF16.F32.PACK_AB R186, R173, R186 ;  /* 0x000000baadba723e */ /* 0x000fe200000010ff */
[----:B------:R-:W-:Y:S01]  /*7200*/  FADD.FTZ R9, R129, R8 ;  /* 0x0000000881097221 */ /* 0x000fe20000010000 */
[----:B------:R-:W-:Y:S01]  /*7210*/  FFMA.FTZ R8, R151, R0, -R120 ;  /* 0x0000000097087223 */ /* 0x000fe20000010878 */
[----:B------:R-:W-:Y:S01]  /*7220*/  F2FP.BF16.F32.PACK_AB R188, R188, R217 ;  /* 0x000000d9bcbc723e */ /* 0x000fe200000010ff */
[----:B------:R-:W0:Y:S01]  /*7230*/  MUFU.EX2 R185, R185 ;  /* 0x000000b900b97308 */ /* 0x000e220000000800 */
[----:B-1----:R-:W-:Y:S01]  /*7240*/  FADD.FTZ R128, R14, R9 ;  /* 0x000000090e807221 */ /* 0x002fe20000010000 */
[----:B------:R-:W-:Y:S01]  /*7250*/  FADD.FTZ R9, R173, R130 ;  /* 0x00000082ad097221 */ /* 0x000fe20000010000 */
[----:B------:R-:W-:-:S03]  /*7260*/  F2FP.BF16.F32.PACK_AB R189, R129, R12 ;  /* 0x0000000c81bd723e */ /* 0x000fc600000010ff */
[----:B------:R-:W-:Y:S01]  /*7270*/  FADD.FTZ R130, R180, R9 ;  /* 0x00000009b4827221 */ /* 0x000fe20000010000 */
[----:B------:R-:W-:Y:S01]  /*7280*/  F2FP.BF16.F32.PACK_AB R180, R137, R180 ;  /* 0x000000b489b4723e */ /* 0x000fe200000010ff */
[----:B------:R-:W1:Y:S01]  /*7290*/  MUFU.EX2 R20, R20 ;  /* 0x0000001400147308 */ /* 0x000e620000000800 */
[----:B--2---:R-:W-:Y:S01]  /*72a0*/  FADD.FTZ R128, R149, R128 ;  /* 0x0000008095807221 */ /* 0x004fe20000010000 */
[----:B------:R-:W-:Y:S01]  /*72b0*/  FADD.FTZ R131, R137, R130 ;  /* 0x0000008289837221 */ /* 0x000fe20000010000 */
[----:B------:R-:W-:-:S05]  /*72c0*/  F2FP.BF16.F32.PACK_AB R191, R149, R14 ;  /* 0x0000000e95bf723e */ /* 0x000fca00000010ff */
[----:B------:R-:W2:Y:S01]  /*72d0*/  MUFU.EX2 R187, R187 ;  /* 0x000000bb00bb7308 */ /* 0x000ea20000000800 */
[----:B0-----:R-:W-:Y:S01]  /*72e0*/  FADD.FTZ R9, R185, R128 ;  /* 0x00000080b9097221 */ /* 0x001fe20000010000 */
[----:B------:R-:W-:Y:S02]  /*72f0*/  @!P6 VIADD R128, R132, 0x30860 ;  /* 0x000308608480e836 */ /* 0x000fe40000000000 */
[----:B------:R-:W-:Y:S01]  /*7300*/  FADD.FTZ R132, R182, R131 ;  /* 0x00000083b6847221 */ /* 0x000fe20000010000 */
[----:B------:R-:W-:-:S03]  /*7310*/  F2FP.BF16.F32.PACK_AB R182, R133, R182 ;  /* 0x000000b685b6723e */ /* 0x000fc600000010ff */
[----:B------:R-:W-:Y:S01]  /*7320*/  FADD.FTZ R131, R133, R132 ;  /* 0x0000008485837221 */ /* 0x000fe20000010000 */
[----:B------:R-:W0:Y:S01]  /*7330*/  MUFU.EX2 R122, R122 ;  /* 0x0000007a007a7308 */ /* 0x000e220000000800 */
[----:B-1----:R-:W-:Y:S01]  /*7340*/  FADD.FTZ R130, R20, R9 ;  /* 0x0000000914827221 */ /* 0x002fe20000010000 */
[----:B------:R-:W-:Y:S01]  /*7350*/  @!P6 PRMT R134, RZ, 0x654, R128 ;  /* 0x00000654ff86e816 */ /* 0x000fe20000000080 */
[----:B------:R-:W-:Y:S01]  /*7360*/  FADD.FTZ R132, R176, R131 ;  /* 0x00000083b0847221 */ /* 0x000fe20000010000 */
[-CC-:B------:R-:W-:Y:S01]  /*7370*/  FFMA.FTZ R128, R155, R0.reuse, -R120.reuse ;  /* 0x000000009b807223 */ /* 0x180fe20000010878 */
[----:B------:R-:W-:Y:S01]  /*7380*/  FFMA.FTZ R120, R167, R0, -R120 ;  /* 0x00000000a7787223 */ /* 0x000fe20000010878 */
[----:B------:R1:W-:Y:S01]  /*7390*/  @!P6 SYNCS.ARRIVE.TRANS64.RED.A1T0 RZ, [R134+URZ], RZ ;  /* 0x000000ff86ffe9a7 */ /* 0x0003e2000810043f */
[----:B------:R-:W-:Y:S01]  /*73a0*/  FADD.FTZ R131, R141, R132 ;  /* 0x000000848d837221 */ /* 0x000fe20000010000 */
[----:B------:R-:W3:Y:S01]  /*73b0*/  MUFU.EX2 R181, R181 ;  /* 0x000000b500b57308 */ /* 0x000ee20000000800 */
[----:B--2---:R-:W-:Y:S01]  /*73c0*/  FADD.FTZ R9, R187, R130 ;  /* 0x00000082bb097221 */ /* 0x004fe20000010000 */
[----:B------:R-:W-:Y:S01]  /*73d0*/  F2FP.BF16.F32.PACK_AB R176, R141, R176 ;  /* 0x000000b08db0723e */ /* 0x000fe200000010ff */
[----:B------:R-:W-:Y:S01]  /*73e0*/  FADD.FTZ R132, R178, R131 ;  /* 0x00000083b2847221 */ /* 0x000fe20000010000 */
[----:B------:R-:W-:-:S02]  /*73f0*/  F2FP.BF16.F32.PACK_AB R178, R15, R178 ;  /* 0x000000b20fb2723e */ /* 0x000fc400000010ff */
[----:B------:R-:W-:Y:S01]  /*7400*/  F2FP.BF16.F32.PACK_AB R185, R20, R185 ;  /* 0x000000b914b9723e */ /* 0x000fe200000010ff */
[----:B------:R-:W-:Y:S01]  /*7410*/  FADD.FTZ R131, R15, R132 ;  /* 0x000000840f837221 */ /* 0x000fe20000010000 */
[----:B------:R-:W2:Y:S01]  /*7420*/  MUFU.EX2 R124, R124 ;  /* 0x0000007c007c7308 */ /* 0x000ea20000000800 */
[C---:B0-----:R-:W-:Y:S01]  /*7430*/  FADD.FTZ R130, R122.reuse, R9 ;  /* 0x000000097a827221 */ /* 0x041fe20000010000 */
[----:B------:R-:W-:Y:S01]  /*7440*/  F2FP.BF16.F32.PACK_AB R187, R122, R187 ;  /* 0x000000bb7abb723e */ /* 0x000fe200000010ff */
[----:B------:R-:W-:-:S05]  /*7450*/  FADD.FTZ R132, R172, R131 ;  /* 0x00000083ac847221 */ /* 0x000fca0000010000 */
        /* <DEDUP_REMOVED lines=9> */
[----:B------:R-:W-:Y:S01]  /*74f0*/  F2FP.BF16.F32.PACK_AB R183, R4, R183 ;  /* 0x000000b704b7723e */ /* 0x000fe200000010ff */
[----:B------:R-:W-:-:S05]  /*7500*/  IMAD.MOV.U32 R4, RZ, RZ, R21 ;  /* 0x000000ffff047224 */ /* 0x000fca00078e0015 */
        /* <DEDUP_REMOVED lines=10> */
[----:B0-----:R-:W-:-:S07]  /*75b0*/  FADD.FTZ R9, R179, R130 ;  /* 0x00000082b3097221 */ /* 0x001fce0000010000 */
[----:B------:R-:W-:Y:S01]  /*75c0*/  MUFU.EX2 R168, R168 ;  /* 0x000000a800a87308 */ /* 0x000fe20000000800 */
[----:B---3--:R-:W-:-:S07]  /*75d0*/  F2FP.BF16.F32.PACK_AB R174, R121, R174 ;  /* 0x000000ae79ae723e */ /* 0x008fce00000010ff */
[----:B------:R-:W0:Y:S01]  /*75e0*/  MUFU.EX2 R127, R127 ;  /* 0x0000007f007f7308 */ /* 0x000e220000000800 */
[C---:B--2---:R-:W-:Y:S01]  /*75f0*/  FADD.FTZ R130, R8.reuse, R9 ;  /* 0x0000000908827221 */ /* 0x044fe20000010000 */
[----:B------:R-:W-:-:S06]  /*7600*/  F2FP.BF16.F32.PACK_AB R179, R8, R179 ;  /* 0x000000b308b3723e */ /* 0x000fcc00000010ff */
[----:B------:R-:W-:Y:S08]  /*7610*/  MUFU.EX2 R125, R125 ;  /* 0x0000007d007d7308 */ /* 0x000ff00000000800 */
[----:B------:R-:W2:Y:S01]  /*7620*/  MUFU.EX2 R128, R128 ;  /* 0x0000008000807308 */ /* 0x000ea20000000800 */
[----:B0-----:R-:W-:-:S07]  /*7630*/  FADD.FTZ R9, R127, R130 ;  /* 0x000000827f097221 */ /* 0x001fce0000010000 */
[----:B------:R-:W0:Y:S08]  /*7640*/  MUFU.EX2 R170, R170 ;  /* 0x000000aa00aa7308 */ /* 0x000e300000000800 */
[----:B-1----:R1:W3:Y:S01]  /*7650*/  MUFU.EX2 R134, R123 ;  /* 0x0000007b00867308 */ /* 0x0022e20000000800 */
[C---:B--2---:R-:W-:Y:S01]  /*7660*/  FADD.FTZ R9, R128.reuse, R9 ;  /* 0x0000000980097221 */ /* 0x044fe20000010000 */
[----:B------:R-:W-:-:S06]  /*7670*/  F2FP.BF16.F32.PACK_AB R173, R128, R127 ;  /* 0x0000007f80ad723e */ /* 0x000fcc00000010ff */
[----:B------:R-:W2:Y:S01]  /*7680*/  MUFU.EX2 R159, R159 ;  /* 0x0000009f009f7308 */ /* 0x000ea20000000800 */
[----:B-1----:R-:W-:-:S04]  /*7690*/  FADD.FTZ R123, R121, R132 ;  /* 0x00000084797b7221 */ /* 0x002fc80000010000 */
[----:B------:R-:W-:Y:S01]  /*76a0*/  FADD.FTZ R132, R168, R123 ;  /* 0x0000007ba8847221 */ /* 0x000fe20000010000 */
[C---:B------:R-:W-:Y:S02]  /*76b0*/  F2FP.BF16.F32.PACK_AB R168, R125.reuse, R168 ;  /* 0x000000a87da8723e */ /* 0x040fe400000010ff */
[----:B------:R2:W1:Y:S01]  /*76c0*/  MUFU.EX2 R136, R175 ;  /* 0x000000af00887308 */ /* 0x0004620000000800 */
[----:B------:R-:W-:-:S04]  /*76d0*/  FADD.FTZ R15, R125, R132 ;  /* 0x000000847d0f7221 */ /* 0x000fc80000010000 */
[----:B0-----:R-:W-:Y:S01]  /*76e0*/  FADD.FTZ R130, R170, R15 ;  /* 0x0000000faa827221 */ /* 0x001fe20000010000 */
[----:B---3--:R-:W-:Y:S02]  /*76f0*/  FADD.FTZ R15, R134, R9 ;  /* 0x00000009860f7221 */ /* 0x008fe40000010000 */
[----:B------:R-:W0:Y:S01]  /*7700*/  MUFU.EX2 R163, R163 ;  /* 0x000000a300a37308 */ /* 0x000e220000000800 */
[C---:B--2---:R-:W-:Y:S01]  /*7710*/  F2FP.BF16.F32.PACK_AB R175, R159.reuse, R134 ;  /* 0x000000869faf723e */ /* 0x044fe200000010ff */
[----:B------:R-:W-:-:S06]  /*7720*/  FADD.FTZ R15, R159, R15 ;  /* 0x0000000f9f0f7221 */ /* 0x000fcc0000010000 */
[----:B------:R2:W3:Y:S01]  /*7730*/  MUFU.EX2 R132, R177 ;  /* 0x000000b100847308 */ /* 0x0004e20000000800 */
[----:B-1----:R-:W-:-:S07]  /*7740*/  FADD.FTZ R15, R136, R15 ;  /* 0x0000000f880f7221 */ /* 0x002fce0000010000 */
[----:B------:R-:W1:Y:S01]  /*7750*/  MUFU.EX2 R5, R5 ;  /* 0x0000000500057308 */ /* 0x000e620000000800 */
[----:B0-----:R-:W-:Y:S01]  /*7760*/  FADD.FTZ R15, R163, R15 ;  /* 0x0000000fa30f7221 */ /* 0x001fe20000010000 */
[----:B--2---:R-:W-:Y:S02]  /*7770*/  F2FP.BF16.F32.PACK_AB R177, R135, R126 ;  /* 0x0000007e87b1723e */ /* 0x004fe400000010ff */
[----:B------:R-:W-:-:S04]  /*7780*/  F2FP.BF16.F32.PACK_AB R169, R163, R136 ;  /* 0x00000088a3a9723e */ /* 0x000fc800000010ff */
[----:B------:R-:W0:Y:S01]  /*7790*/  MUFU.EX2 R120, R120 ;  /* 0x0000007800787308 */ /* 0x000e220000000800 */
[----:B---3--:R-:W-:Y:S01]  /*77a0*/  FADD.FTZ R15, R132, R15 ;  /* 0x0000000f840f7221 */ /* 0x008fe20000010000 */
[C---:B-1----:R-:W-:Y:S01]  /*77b0*/  FADD.FTZ R9, R5.reuse, R130 ;  /* 0x0000008205097221 */ /* 0x042fe20000010000 */
[----:B------:R-:W-:Y:S01]  /*77c0*/  F2FP.BF16.F32.PACK_AB R170, R5, R170 ;  /* 0x000000aa05aa723e */ /* 0x000fe200000010ff */
[----:B------:R-:W-:Y:S02]  /*77d0*/  IMAD.MOV.U32 R5, RZ, RZ, R13 ;  /* 0x000000ffff057224 */ /* 0x000fe400078e000d */
[C---:B0-----:R-:W-:Y:S01]  /*77e0*/  FADD.FTZ R8, R120.reuse, R15 ;  /* 0x0000000f78087221 */ /* 0x041fe20000010000 */
[----:B------:R-:W-:Y:S01]  /*77f0*/  F2FP.BF16.F32.PACK_AB R171, R120, R132 ;  /* 0x0000008478ab723e */ /* 0x000fe200000010ff */
[----:B------:R-:W-:Y:S06]  /*7800*/  @P1 BRA `(.L_x_4583) ;  /* 0xffffffd0002c1947 */ /* 0x000fec000383ffff */
[----:B------:R-:W-:Y:S01]  /*7810*/  IMAD.MOV.U32 R4, RZ, RZ, R21 ;  /* 0x000000ffff047224 */ /* 0x000fe200078e0015 */
[----:B------:R-:W-:Y:S01]  /*7820*/  UMOV UR36, UR4 ;  /* 0x0000000400247c82 */ /* 0x000fe20008000000 */
[----:B------:R-:W-:Y:S01]  /*7830*/  IMAD.MOV.U32 R5, RZ, RZ, R13 ;  /* 0x000000ffff057224 */ /* 0x000fe200078e000d */
[----:B------:R-:W-:-:S06]  /*7840*/  UMOV UR38, UR7 ;  /* 0x0000000700267c82 */ /* 0x000fcc0008000000 */
.L_x_4566:
[----:B------:R-:W-:Y:S01]  /*7850*/  ULDC UR4, c[0x0][0x448] ;  /* 0x0001120000047ab9 */ /* 0x000fe20000000800 */
[----:B------:R-:W-:Y:S01]  /*7860*/  IADD3 R11, R16, 0x1, -R11 ;  /* 0x00000001100b7810 */ /* 0x000fe20007ffe80b */
[----:B------:R-:W-:Y:S01]  /*7870*/  UISETP.NE.AND UP0, UPT, UR4, 0x1, UPT ;  /* 0x000000010400788c */ /* 0x000fe2000bf05270 */
[----:B------:R-:W-:Y:S02]  /*7880*/  ULDC UR7, c[0x0][0x9e4] ;  /* 0x0002790000077ab9 */ /* 0x000fe40000000800 */
[----:B------:R-:W-:Y:S01]  /*7890*/  R2UR UR11, R11 ;  /* 0x000000000b0b72ca */ /* 0x000fe200000e0000 */
[----:B------:R-:W-:Y:S02]  /*78a0*/  UISETP.GE.AND UP1, UPT, UR7, 0x1, UPT ;  /* 0x000000010700788c */ /* 0x000fe4000bf26270 */
[----:B------:R-:W-:-:S04]  /*78b0*/  UIADD3 UR10, UR39, 0x7f, URZ ;  /* 0x0000007f270a7890 */ /* 0x000fc8000fffe03f */
[----:B------:R-:W-:Y:S01]  /*78c0*/  PLOP3.LUT P1, PT, PT, PT, UP1, 0x40, 0x0 ;  /* 0x000000000000781c */ /* 0x000fe20003f2e818 */
[----:B------:R-:W-:Y:S01]  /*78d0*/  @UP0 ULDC UR4, c[0x0][0x44c] ;  /* 0x0001130000040ab9 */ /* 0x000fe20000000800 */
[----:B------:R-:W-:Y:S01]  /*78e0*/  @UP0 ULDC UR14, c[0x0][0x450] ;  /* 0x00011400000e0ab9 */ /* 0x000fe20000000800 */
[----:B------:R-:W-:-:S04]  /*78f0*/  UIMAD.WIDE.U32 UR4, UR10, UR4, URZ ;  /* 0x000000040a0472a5 */ /* 0x000fc8000f8e003f */
[----:B------:R-:W-:-:S04]  /*7900*/  @UP0 USHF.R.U32.HI UR10, URZ, UR14, UR5 ;  /* 0x0000000e3f0a0299 */ /* 0x000fc80008011605 */
[----:B------:R-:W-:-:S04]  /*7910*/  UIADD3 UR10, UR11, UR10, URZ ;  /* 0x0000000a0b0a7290 */ /* 0x000fc8000fffe03f */
[----:B------:R-:W-:Y:S01]  /*7920*/  UIADD3 UR14, UR10, -UR6, URZ ;  /* 0x800000060a0e7290 */ /* 0x000fe2000fffe03f */
[----:B------:R-:W-:Y:S11]  /*7930*/  @P1 BRA `(.L_x_4584) ;  /* 0x0000000000481947 */ /* 0x000ff60003800000 */
        /* <DEDUP_REMOVED lines=11> */
.L_x_4585:
[----:B------:R-:W-:-:S11]  /*79f0*/  UISETP.NE.AND UP2, UPT, UR7, 0x1, UPT ;  /* 0x000000010700788c */ /* 0x000fd6000bf45270 */
[----:B------:R-:W-:Y:S02]  /*7a00*/  @UP2 ULDC.64 UR4, c[0x0][0x9e8] ;  /* 0x00027a0000042ab9 */ /* 0x000fe40000000a00 */
[----:B------:R-:W-:-:S04]  /*7a10*/  UIMAD.WIDE.U32 UR10, UR6, UR4, URZ ;  /* 0x00000004060a72a5 */ /* 0x000fc8000f8e003f */
[----:B------:R-:W-:-:S12]  /*7a20*/  @UP2 USHF.R.U32.HI UR6, URZ, UR5, UR11 ;  /* 0x000000053f062299 */ /* 0x000fd8000801160b */
.L_x_4586:
[----:B------:R-:W-:-:S04]  /*7a30*/  UIMAD UR6, UR6, UR7, URZ ;  /* 0x00000007060672a4 */ /* 0x000fc8000f8e023f */
[----:B------:R-:W-:-:S04]  /*7a40*/  UISETP.LT.AND UP2, UPT, UR14, UR6, UPT ;  /* 0x000000060e00728c */ /* 0x000fc8000bf41270 */
[----:B------:R-:W-:-:S12]  /*7a50*/  USEL UR14, UR14, UR6, !UP2 ;  /* 0x000000060e0e7287 */ /* 0x000fd8000d000000 */
.L_x_4584:
[----:B------:R-:W-:-:S04]  /*7a60*/  UIADD3 UR4, UR14, 0x5f, URZ ;  /* 0x0000005f0e047890 */ /* 0x000fc8000fffe03f */
[----:B------:R-:W-:-:S04]  /*7a70*/  UIMAD.WIDE UR4, UR4, 0x2aaaaaab, URZ ;  /* 0x2aaaaaab040478a5 */ /* 0x000fc8000f8e023f */
[----:B------:R-:W-:-:S04]  /*7a80*/  USHF.R.U32.HI UR4, URZ, 0x1f, UR5 ;  /* 0x0000001f3f047899 */ /* 0x000fc80008011605 */
[----:B------:R-:W-:-:S04]  /*7a90*/  ULEA.HI.SX32 UR4, UR5, UR4, 0x1c ;  /* 0x0000000405047291 */ /* 0x000fc8000f8fe23f */
[----:B------:R-:W-:-:S04]  /*7aa0*/  UISETP.LT.AND UP2, UPT, UR61, UR4, UPT ;  /* 0x000000043d00728c */ /* 0x000fc8000bf41270 */
[----:B------:R-:W-:-:S06]  /*7ab0*/  USEL UR58, UR61, UR4, !UP2 ;  /* 0x000000043d3a7287 */ /* 0x000fcc000d000000 */
[----:B------:R-:W-:-:S13]  /*7ac0*/  ISETP.GE.AND P1, PT, R10, UR58, PT ;  /* 0x0000003a0a007c0c */ /* 0x000fda000bf26270 */
[----:B------:R-:W-:Y:S05]  /*7ad0*/  @!P1 BRA `(.L_x_4587) ;  /* 0x0000001c007c9947 */ /* 0x000fea0003800000 */
[----:B------:R-:W-:Y:S01]  /*7ae0*/  IMAD.MOV.U32 R11, RZ, RZ, R4 ;  /* 0x000000ffff0b7224 */ /* 0x000fe200078e0004 */
[----:B------:R-:W-:Y:S01]  /*7af0*/  UMOV UR6, UR38 ;  /* 0x0000002600067c82 */ /* 0x000fe20008000000 */
[----:B------:R-:W-:Y:S01]  /*7b00*/  IMAD.MOV.U32 R12, RZ, RZ, R5 ;  /* 0x000000ffff0c7224 */ /* 0x000fe200078e0005 */
[----:B------:R-:W-:-:S06]  /*7b10*/  UMOV UR4, UR36 ;  /* 0x0000002400047c82 */ /* 0x000fcc0008000000 */
.L_x_4596:
        /* <DEDUP_REMOVED lines=8> */
.L_x_4588:
[----:B------:R-:W-:Y:S01]  /*7ba0*/  ULEA UR5, UR36, UR37, 0x3 ;  /* 0x0000002524057291 */ /* 0x000fe2000f8e183f */
[----:B------:R-:W-:-:S05]  /*7bb0*/  IMAD.U32 R0, RZ, RZ, UR38 ;  /* 0x00000026ff007e24 */ /* 0x000fca000f8e00ff */
[----:B------:R-:W-:-:S04]  /*7bc0*/  SHF.L.U32 R0, R0, 0x1f, RZ ;  /* 0x0000001f00007819 */ /* 0x000fc800000006ff */
[----:B------:R0:W1:Y:S01]  /*7bd0*/  SYNCS.PHASECHK.TRANS64.TRYWAIT P1, [UR5+0x30830], R0 ;  /* 0x03083000ff0075a7 */ /* 0x0000620008020145 */
[----:B------:R-:W-:Y:S05]  /*7be0*/  @!P0 BRA `(.L_x_4589) ;  /* 0x0000000000048947 */ /* 0x000fea0003800000 */
[----:B------:R-:W-:Y:S01]  /*7bf0*/  BPT.TRAP 0x1 ;  /* 0x000000040000795c */ /* 0x000fe20000300000 */
.L_x_4589:
[----:B-1----:R-:W-:Y:S05]  /*7c00*/  @P1 BRA `(.L_x_4590) ;  /* 0x0000000000081947 */ /* 0x002fea0003800000 */
[----:B------:R-:W1:Y:S02]  /*7c10*/  SYNCS.PHASECHK.TRANS64.TRYWAIT P1, [UR5+0x30830], R0 ;  /* 0x03083000ff0075a7 */ /* 0x000e640008020145 */
[----:B-1----:R-:W-:Y:S05]  /*7c20*/  @!P1 BRA `(.L_x_4591) ;  /* 0x000000d400b09947 */ /* 0x002fea0003800000 */
.L_x_4590:
        /* <DEDUP_REMOVED lines=163> */
.L_x_4592:
[----:B------:R-:W-:Y:S01]  /*8660*/  ULEA UR5, UR4, UR37, 0x3 ;  /* 0x0000002504057291 */ /* 0x000fe2000f8e183f */
[----:B01----:R-:W-:-:S05]  /*8670*/  IMAD.U32 R0, RZ, RZ, UR6 ;  /* 0x00000006ff007e24 */ /* 0x003fca000f8e00ff */
[----:B------:R-:W-:-:S04]  /*8680*/  SHF.L.U32 R0, R0, 0x1f, RZ ;  /* 0x0000001f00007819 */ /* 0x000fc800000006ff */
[----:B------:R0:W1:Y:S01]  /*8690*/  SYNCS.PHASECHK.TRANS64.TRYWAIT P1, [UR5+0x30850], R0 ;  /* 0x03085000ff0075a7 */ /* 0x0000620008020145 */
[----:B------:R-:W-:Y:S05]  /*86a0*/  @!P0 BRA `(.L_x_4593) ;  /* 0x0000000000048947 */ /* 0x000fea0003800000 */
[----:B------:R-:W-:Y:S01]  /*86b0*/  BPT.TRAP 0x1 ;  /* 0x000000040000795c */ /* 0x000fe20000300000 */
.L_x_4593:
[----:B-1----:R-:W-:Y:S05]  /*86c0*/  @P1 BRA `(.L_x_4594) ;  /* 0x0000000000081947 */ /* 0x002fea0003800000 */
[----:B------:R-:W1:Y:S02]  /*86d0*/  SYNCS.PHASECHK.TRANS64.TRYWAIT P1, [UR5+0x30850], R0 ;  /* 0x03085000ff0075a7 */ /* 0x000e640008020145 */
[----:B-1----:R-:W-:Y:S05]  /*86e0*/  @!P1 BRA `(.L_x_4595) ;  /* 0x000000cc00189947 */ /* 0x002fea0003800000 */
.L_x_4594:
[----:B------:R-:W-:Y:S01]  /*86f0*/  UIADD3 UR6, UR37, 0x400, URZ ;  /* 0x0000040025067890 */ /* 0x000fe2000fffe03f */
[----:B------:R-:W-:Y:S01]  /*8700*/  WARPGROUP.ARRIVE ;  /* 0x00000000000079c5 */ /* 0x000fe20000000000 */
[----:B------:R-:W-:Y:S01]  /*8710*/  UMOV UR11, 0x40000040 ;  /* 0x40000040000b7882 */ /* 0x000fe20000000000 */
[----:B01----:R-:W-:Y:S01]  /*8720*/  FMNMX.FTZ R0, R120, R12, !PT ;  /* 0x0000000c78007209 */ /* 0x003fe20007810000 */
[----:B------:R-:W-:Y:S01]  /*8730*/  USHF.R.U32.HI UR6, URZ, 0x4, UR6 ;  /* 0x000000043f067899 */ /* 0x000fe20008011606 */
[----:B------:R-:W-:Y:S02]  /*8740*/  FMNMX.FTZ R4, R122, R11, !PT ;  /* 0x0000000b7a047209 */ /* 0x000fe40007810000 */
[----:B------:R-:W0:Y:S01]  /*8750*/  S2R R206, SR_TID.X ;  /* 0x0000000000ce7919 */ /* 0x000e220000002100 */
[----:B------:R-:W-:Y:S01]  /*8760*/  FMNMX.FTZ R3, R121, R0, !PT ;  /* 0x0000000079037209 */ /* 0x000fe20007810000 */
[----:B------:R-:W-:Y:S01]  /*8770*/  ULOP3.LUT UR6, UR6, 0x3fff, URZ, 0xc0, !UPT ;  /* 0x00003fff06067892 */ /* 0x000fe2000f8ec03f */
[----:B------:R-:W-:-:S02]  /*8780*/  FMNMX.FTZ R15, R123, R4, !PT ;  /* 0x000000047b0f7209 */ /* 0x000fc40007810000 */
[----:B------:R-:W-:Y:S01]  /*8790*/  FMNMX.FTZ R0, R124, R3, !PT ;  /* 0x000000037c007209 */ /* 0x000fe20007810000 */
[----:B------:R-:W-:Y:S01]  /*87a0*/  ULOP3.LUT UR6, UR6, 0x3000000, URZ, 0xfc, !UPT ;  /* 0x0300000006067892 */ /* 0x000fe2000f8efc3f */
[----:B------:R-:W-:Y:S02]  /*87b0*/  FMNMX.FTZ R4, R126, R15, !PT ;  /* 0x0000000f7e047209 */ /* 0x000fe40007810000 */
[----:B------:R-:W-:Y:S01]  /*87c0*/  FMNMX.FTZ R3, R125, R0, !PT ;  /* 0x000000007d037209 */ /* 0x000fe20007810000 */
[----:B------:R-:W-:Y:S01]  /*87d0*/  UIMAD UR4, UR4, 0x900, UR6 ;  /* 0x00000900040478a4 */ /* 0x000fe2000f8e0206 */
[----:B------:R-:W-:Y:S02]  /*87e0*/  FMNMX.FTZ R15, R127, R4, !PT ;  /* 0x000000047f0f7209 */ /* 0x000fe40007810000 */
[----:B------:R-:W-:Y:S01]  /*87f0*/  FMNMX.FTZ R0, R128, R3, !PT ;  /* 0x0000000380007209 */ /* 0x000fe20007810000 */
[----:B------:R-:W-:Y:S01]  /*8800*/  UMOV UR6, UR38 ;  /* 0x0000002600067c82 */ /* 0x000fe20008000000 */
[----:B------:R-:W-:-:S02]  /*8810*/  FMNMX.FTZ R4, R130, R15, !PT ;  /* 0x0000000f82047209 */ /* 0x000fc40007810000 */
[----:B------:R-:W-:Y:S01]  /*8820*/  UMOV UR10, UR4 ;  /* 0x00000004000a7c82 */ /* 0x000fe20008000000 */
[----:B------:R-:W-:Y:S01]  /*8830*/  FMNMX.FTZ R3, R129, R0, !PT ;  /* 0x0000000081037209 */ /* 0x000fe20007810000 */
[----:B------:R-:W-:Y:S01]  /*8840*/  HGMMA.64x192x16.F32.BF16 R24, R188, gdesc[UR8].tnspB, R24, gsb0 ;  /* 0x42e00008bc187df0 */ /* 0x000fe20008001818 */
[----:B------:R-:W-:Y:S01]  /*8850*/  UIADD3 UR10, UR4, 0x80, URZ ;  /* 0x00000080040a7890 */ /* 0x000fe2000fffe03f */
[----:B------:R-:W-:Y:S01]  /*8860*/  FMNMX.FTZ R15, R131, R4, !PT ;  /* 0x00000004830f7209 */ /* 0x000fe20007810000 */
[----:B------:R-:W-:Y:S01]  /*8870*/  UMOV UR11, 0x40000040 ;  /* 0x40000040000b7882 */ /* 0x000fe20000000000 */
        /* <DEDUP_REMOVED lines=11> */
[----:B0-----:R-:W-:Y:S02]  /*8930*/  LOP3.LUT P1, RZ, R206, 0x7f, RZ, 0xc0, !PT ;  /* 0x0000007fceff7812 */ /* 0x001fe4000782c0ff */
        /* <DEDUP_REMOVED lines=14> */
[----:B-1----:R-:W-:-:S05]  /*8a20*/  FMNMX.FTZ R14, R2, R3, !PT ;  /* 0x00000003020e7209 */ /* 0x002fca0007810000 */
[----:B------:R-:W1:Y:S02]  /*8a30*/  SHFL.BFLY PT, R5, R14, 0x1, 0x1f ;  /* 0x0c201f000e057f89 */ /* 0x000e6400000e0000 */
[----:B-1----:R-:W-:-:S05]  /*8a40*/  FMNMX.FTZ R5, R14, R5, !PT ;  /* 0x000000050e057209 */ /* 0x002fca0007810000 */
[----:B------:R-:W-:-:S04]  /*8a50*/  FADD.FTZ R3, -R5, R12 ;  /* 0x0000000c05037221 */ /* 0x000fc80000010100 */
[-C--:B0-----:R-:W-:Y:S01]  /*8a60*/  FMUL.FTZ R12, R3, R0.reuse ;  /* 0x00000000030c7220 */ /* 0x081fe20000410000 */
[----:B------:R-:W-:-:S03]  /*8a70*/  FMUL.FTZ R3, R5, R0 ;  /* 0x0000000005037220 */ /* 0x000fc60000410000 */
[----:B------:R0:W-:Y:S01]  /*8a80*/  MUFU.EX2 R2, R12 ;  /* 0x0000000c00027308 */ /* 0x0001e20000000800 */
[-CC-:B------:R-:W-:Y:S01]  /*8a90*/  FFMA.FTZ R15, R125, R0.reuse, -R3.reuse ;  /* 0x000000007d0f7223 */ /* 0x180fe20000010803 */
[-CC-:B------:R-:W-:Y:S01]  /*8aa0*/  FFMA.FTZ R21, R129, R0.reuse, -R3.reuse ;  /* 0x0000000081157223 */ /* 0x180fe20000010803 */
[-CC-:B------:R-:W-:Y:S01]  /*8ab0*/  FFMA.FTZ R13, R120, R0.reuse, -R3.reuse ;  /* 0x00000000780d7223 */ /* 0x180fe20000010803 */
[-CC-:B------:R-:W-:Y:S01]  /*8ac0*/  FFMA.FTZ R164, R164, R0.reuse, -R3.reuse ;  /* 0x00000000a4a47223 */ /* 0x180fe20000010803 */
[----:B------:R-:W-:-:S03]  /*8ad0*/  FFMA.FTZ R165, R165, R0, -R3 ;  /* 0x00000000a5a57223 */ /* 0x000fc60000010803 */
[----:B------:R-:W-:Y:S01]  /*8ae0*/  MUFU.EX2 R15, R15 ;  /* 0x0000000f000f7308 */ /* 0x000fe20000000800 */
[----:B0-----:R-:W-:-:S07]  /*8af0*/  FFMA.FTZ R12, R160, R0, -R3 ;  /* 0x00000000a00c7223 */ /* 0x001fce0000010803 */
[----:B------:R-:W0:Y:S08]  /*8b00*/  MUFU.EX2 R13, R13 ;  /* 0x0000000d000d7308 */ /* 0x000e300000000800 */
[----:B------:R-:W-:Y:S08]  /*8b10*/  MUFU.EX2 R21, R21 ;  /* 0x0000001500157308 */ /* 0x000ff00000000800 */
[----:B------:R-:W-:Y:S01]  /*8b20*/  MUFU.EX2 R12, R12 ;  /* 0x0000000c000c7308 */ /* 0x000fe20000000800 */
[----:B0-----:R-:W-:Y:S01]  /*8b30*/  FFMA.FTZ R9, R2, R9, R13 ;  /* 0x0000000902097223 */ /* 0x001fe2000001000d */
[----:B------:R-:W-:-:S02]  /*8b40*/  WARPGROUP.DEPBAR.LE gsb0, 0x0 ;  /* 0x00008000000079c5 */ /* 0x000fc40000010000 */
[----:B------:R-:W-:Y:S01]  /*8b50*/  WARPGROUP.ARRIVE ;  /* 0x00000000000079c5 */ /* 0x000fe20000000000 */
[--C-:B------:R-:W-:Y:S01]  /*8b60*/  FFMA.FTZ R188, R121, R0, -R3.reuse ;  /* 0x0000000079bc7223 */ /* 0x100fe20000010803 */
[----:B------:R-:W-:Y:S01]  /*8b70*/  FMNMX.FTZ R121, R143, R4, !PT ;  /* 0x000000048f797209 */ /* 0x000fe20007810000 */
[----:B------:R-:W-:-:S03]  /*8b80*/  FFMA.FTZ R190, R124, R0, -R3 ;  /* 0x000000007cbe7223 */ /* 0x000fc60000010803 */
[----:B------:R-:W-:Y:S01]  /*8b90*/  HGMMA.64x192x16.F32.BF16 R24, R184, gdesc[UR8].tnspB, R24, gsb0 ;  /* 0x42e00008b8187df0 */ /* 0x000fe20008001818 */
[----:B------:R-:W-:Y:S01]  /*8ba0*/  UIADD3 UR10, UR4, 0x100, URZ ;  /* 0x00000100040a7890 */ /* 0x000fe2000fffe03f */
[----:B------:R-:W-:Y:S01]  /*8bb0*/  FMNMX.FTZ R4, R146, R121, !PT ;  /* 0x0000007992047209 */ /* 0x000fe20007810000 */
[----:B------:R-:W-:Y:S01]  /*8bc0*/  UMOV UR11, 0x40000040 ;  /* 0x40000040000b7882 */ /* 0x000fe20000000000 */
[----:B------:R-:W0:Y:S02]  /*8bd0*/  MUFU.EX2 R188, R188 ;  /* 0x000000bc00bc7308 */ /* 0x000e240000000800 */
[----:B------:R-:W-:-:S04]  /*8be0*/  FMNMX.FTZ R121, R147, R4, !PT ;  /* 0x0000000493797209 */ /* 0x000fc80007810000 */
[----:B------:R-:W-:Y:S01]  /*8bf0*/  FMNMX.FTZ R4, R150, R121, !PT ;  /* 0x0000007996047209 */ /* 0x000fe20007810000 */
[-CC-:B------:R-:W-:Y:S01]  /*8c00*/  FFMA.FTZ R121, R133, R0.reuse, -R3.reuse ;  /* 0x0000000085797223 */ /* 0x180fe20000010803 */
[-CC-:B------:R-:W-:Y:S01]  /*8c10*/  FFMA.FTZ R133, R145, R0.reuse, -R3.reuse ;  /* 0x0000000091857223 */ /* 0x180fe20000010803 */
[----:B------:R-:W-:Y:S01]  /*8c20*/  FFMA.FTZ R145, R157, R0, -R3 ;  /* 0x000000009d917223 */ /* 0x000fe20000010803 */
[----:B------:R-:W-:Y:S01]  /*8c30*/  FMNMX.FTZ R125, R151, R4, !PT ;  /* 0x00000004977d7209 */ /* 0x000fe20007810000 */
[----:B------:R-:W1:Y:S03]  /*8c40*/  MUFU.EX2 R190, R190 ;  /* 0x000000be00be7308 */ /* 0x000e660000000800 */
[----:B------:R-:W-:Y:S01]  /*8c50*/  FMNMX.FTZ R4, R154, R125, !PT ;  /* 0x0000007d9a047209 */ /* 0x000fe20007810000 */
[----:B0-----:R-:W-:-:S03]  /*8c60*/  FADD.FTZ R9, R188, R9 ;  /* 0x00000009bc097221 */ /* 0x001fc60000010000 */
[----:B------:R-:W-:Y:S01]  /*8c70*/  FMNMX.FTZ R125, R155, R4, !PT ;  /* 0x000000049b7d7209 */ /* 0x000fe20007810000 */
[----:B------:R-:W-:Y:S01]  /*8c80*/  MUFU.EX2 R121, R121 ;  /* 0x0000007900797308 */ /* 0x000fe20000000800 */
[----:B------:R-:W-:Y:S02]  /*8c90*/  F2FP.BF16.F32.PACK_AB R188, R188, R13 ;  /* 0x0000000dbcbc723e */ /* 0x000fe400000010ff */
[----:B------:R-:W-:Y:S01]  /*8ca0*/  FMNMX.FTZ R4, R158, R125, !PT ;  /* 0x0000007d9e047209 */ /* 0x000fe20007810000 */
[-CC-:B------:R-:W-:Y:S01]  /*8cb0*/  FFMA.FTZ R125, R137, R0.reuse, -R3.reuse ;  /* 0x00000000897d7223 */ /* 0x180fe20000010803 */
[-CC-:B------:R-:W-:Y:S01]  /*8cc0*/  FFMA.FTZ R137, R149, R0.reuse, -R3.reuse ;  /* 0x0000000095897223 */ /* 0x180fe20000010803 */
[----:B------:R-:W-:Y:S01]  /*8cd0*/  FFMA.FTZ R149, R161, R0, -R3 ;  /* 0x00000000a1957223 */ /* 0x000fe20000010803 */
[----:B------:R-:W-:Y:S01]  /*8ce0*/  FMNMX.FTZ R129, R159, R4, !PT ;  /* 0x000000049f817209 */ /* 0x000fe20007810000 */
[----:B------:R-:W-:Y:S03]  /*8cf0*/  MUFU.EX2 R133, R133 ;  /* 0x0000008500857308 */ /* 0x000fe60000000800 */
[----:B------:R-:W-:-:S04]  /*8d00*/  FMNMX.FTZ R4, R162, R129, !PT ;  /* 0x00000081a2047209 */ /* 0x000fc80007810000 */
[----:B------:R-:W-:Y:S01]  /*8d10*/  FMNMX.FTZ R129, R163, R4, !PT ;  /* 0x00000004a3817209 */ /* 0x000fe20007810000 */
[----:B------:R-:W-:Y:S03]  /*8d20*/  MUFU.EX2 R125, R125 ;  /* 0x0000007d007d7308 */ /* 0x000fe60000000800 */
[----:B------:R-:W-:Y:S01]  /*8d30*/  FMNMX.FTZ R4, R166, R129, !PT ;  /* 0x00000081a6047209 */ /* 0x000fe20007810000 */
[----:B------:R-:W-:-:S03]  /*8d40*/  FFMA.FTZ R129, R141, R0, -R3 ;  /* 0x000000008d817223 */ /* 0x000fc60000010803 */
[----:B------:R-:W-:Y:S01]  /*8d50*/  FMNMX.FTZ R4, R167, R4, !PT ;  /* 0x00000004a7047209 */ /* 0x000fe20007810000 */
[----:B------:R-:W-:Y:S04]  /*8d60*/  MUFU.EX2 R137, R137 ;  /* 0x0000008900897308 */ /* 0x000fe80000000800 */
[----:B------:R-:W0:Y:S04]  /*8d70*/  SHFL.BFLY PT, R141, R4, 0x2, 0x1f ;  /* 0x0c401f00048d7f89 */ /* 0x000e2800000e0000 */
[----:B------:R-:W-:Y:S08]  /*8d80*/  MUFU.EX2 R129, R129 ;  /* 0x0000008100817308 */ /* 0x000ff00000000800 */
[----:B------:R-:W-:Y:S08]  /*8d90*/  MUFU.EX2 R145, R145 ;  /* 0x0000009100917308 */ /* 0x000ff00000000800 */
[----:B------:R-:W-:Y:S01]  /*8da0*/  MUFU.EX2 R149, R149 ;  /* 0x0000009500957308 */ /* 0x000fe20000000800 */
[----:B0-----:R-:W-:Y:S01]  /*8db0*/  FMNMX.FTZ R14, R4, R141, !PT ;  /* 0x0000008d040e7209 */ /* 0x001fe20007810000 */
[----:B------:R-:W-:-:S04]  /*8dc0*/  FFMA.FTZ R141, R153, R0, -R3 ;  /* 0x00000000998d7223 */ /* 0x000fc80000010803 */
[----:B------:R-:W0:Y:S02]  /*8dd0*/  SHFL.BFLY PT, R153, R14, 0x1, 0x1f ;  /* 0x0c201f000e997f89 */ /* 0x000e2400000e0000 */
[----:B------:R-:W-:Y:S01]  /*8de0*/  MUFU.EX2 R141, R141 ;  /* 0x0000008d008d7308 */ /* 0x000fe20000000800 */
[----:B0-----:R-:W-:-:S07]  /*8df0*/  FMNMX.FTZ R4, R14, R153, !PT ;  /* 0x000000990e047209 */ /* 0x001fce0007810000 */
[----:B------:R-:W-:Y:S01]  /*8e00*/  MUFU.EX2 R14, R164 ;  /* 0x000000a4000e7308 */ /* 0x000fe20000000800 */
[----:B------:R-:W-:-:S04]  /*8e10*/  FMUL.FTZ R153, R4, R0 ;  /* 0x0000000004997220 */ /* 0x000fc80000410000 */
[-CC-:B------:R-:W-:Y:S01]  /*8e20*/  FFMA.FTZ R20, R122, R0.reuse, -R153.reuse ;  /* 0x000000007a147223 */ /* 0x180fe20000010899 */
[-CC-:B------:R-:W-:Y:S01]  /*8e30*/  FFMA.FTZ R189, R123, R0.reuse, -R153.reuse ;  /* 0x000000007bbd7223 */ /* 0x180fe20000010899 */
[----:B------:R-:W-:Y:S02]  /*8e40*/  IMAD.U32 R123, RZ, RZ, UR7 ;  /* 0x00000007ff7b7e24 */ /* 0x000fe4000f8e00ff */
[-CC-:B------:R-:W-:Y:S01]  /*8e50*/  FFMA.FTZ R191, R126, R0.reuse, -R153.reuse ;  /* 0x000000007ebf7223 */ /* 0x180fe20000010899 */
[-CC-:B------:R-:W-:Y:S01]  /*8e60*/  FFMA.FTZ R120, R127, R0.reuse, -R153.reuse ;  /* 0x000000007f787223 */ /* 0x180fe20000010899 */
[-CC-:B------:R-:W-:Y:S01]  /*8e70*/  FFMA.FTZ R122, R131, R0.reuse, -R153.reuse ;  /* 0x00000000837a7223 */ /* 0x180fe20000010899 */
[----:B------:R-:W-:Y:S01]  /*8e80*/  MUFU.EX2 R20, R20 ;  /* 0x0000001400147308 */ /* 0x000fe20000000800 */
[----:B------:R-:W-:Y:S01]  /*8e90*/  @!P1 LEA R123, R123, UR37, 0x3 ;  /* 0x000000257b7b9c11 */ /* 0x000fe2000f8e18ff */
[----:B------:R-:W-:Y:S02]  /*8ea0*/  IMAD.U32 R127, RZ, RZ, UR5 ;  /* 0x00000005ff7f7e24 */ /* 0x000fe4000f8e00ff */
[-CC-:B------:R-:W-:Y:S01]  /*8eb0*/  FFMA.FTZ R124, R135, R0.reuse, -R153.reuse ;  /* 0x00000000877c7223 */ /* 0x180fe20000010899 */
[-CC-:B------:R-:W-:Y:S01]  /*8ec0*/  FFMA.FTZ R126, R139, R0.reuse, -R153.reuse ;  /* 0x000000008b7e7223 */ /* 0x180fe20000010899 */
[----:B------:R-:W-:Y:S01]  /*8ed0*/  FFMA.FTZ R151, R151, R0, -R153 ;  /* 0x0000000097977223 */ /* 0x000fe20000010899 */
[----:B------:R-:W-:-:S02]  /*8ee0*/  @!P1 VIADD R123, R123, 0x30840 ;  /* 0x000308407b7b9836 */ /* 0x000fc40000000000 */
[-CC-:B------:R-:W-:Y:S01]  /*8ef0*/  FFMA.FTZ R154, R154, R0.reuse, -R153.reuse ;  /* 0x000000009a9a7223 */ /* 0x180fe20000010899 */
[----:B------:R-:W-:Y:S01]  /*8f00*/  MUFU.EX2 R189, R189 ;  /* 0x000000bd00bd7308 */ /* 0x000fe20000000800 */
[-CC-:B------:R-:W-:Y:S01]  /*8f10*/  FFMA.FTZ R155, R155, R0.reuse, -R153.reuse ;  /* 0x000000009b9b7223 */ /* 0x180fe20000010899 */
[-C--:B------:R-:W-:Y:S01]  /*8f20*/  FFMA.FTZ R158, R158, R0.reuse, -R153 ;  /* 0x000000009e9e7223 */ /* 0x080fe20000010899 */
[----:B------:R-:W-:Y:S01]  /*8f30*/  @!P1 PRMT R123, RZ, 0x654, R123 ;  /* 0x00000654ff7b9816 */ /* 0x000fe2000000007b */
        /* <DEDUP_REMOVED lines=17> */
[-CC-:B------:R-:W-:Y:S01]  /*9050*/  FFMA.FTZ R185, R130, R0.reuse, -R153.reuse ;  /* 0x0000000082b97223 */ /* 0x180fe20000010899 */
[-C--:B------:R-:W-:Y:S01]  /*9060*/  FFMA.FTZ R187, R134, R0.reuse, -R153 ;  /* 0x0000000086bb7223 */ /* 0x080fe20000010899 */
[----:B-1----:R-:W-:Y:S01]  /*9070*/  FADD.FTZ R132, R190, R9 ;  /* 0x00000009be847221 */ /* 0x002fe20000010000 */
[----:B------:R-:W-:Y:S01]  /*9080*/  HGMMA.64x192x16.F32.BF16 R24, R180, gdesc[UR8].tnspB, R24, gsb0 ;  /* 0x42e00008b4187df0 */ /* 0x000fe20008001818 */
[----:B------:R-:W-:Y:S01]  /*9090*/  UIADD3 UR10, UR4, 0x180, URZ ;  /* 0x00000180040a7890 */ /* 0x000fe2000fffe03f */
[----:B------:R-:W-:Y:S01]  /*90a0*/  MUFU.EX2 R184, R184 ;  /* 0x000000b800b87308 */ /* 0x000fe20000000800 */
[----:B------:R-:W-:Y:S01]  /*90b0*/  UMOV UR11, 0x40000040 ;  /* 0x40000040000b7882 */ /* 0x000fe20000000000 */
[-CC-:B------:R-:W-:Y:S01]  /*90c0*/  FFMA.FTZ R128, R143, R0.reuse, -R153.reuse ;  /* 0x000000008f807223 */ /* 0x180fe20000010899 */
[----:B------:R-:W-:Y:S01]  /*90d0*/  FFMA.FTZ R130, R147, R0, -R153 ;  /* 0x0000000093827223 */ /* 0x000fe20000010899 */
[----:B------:R-:W-:-:S04]  /*90e0*/  F2FP.BF16.F32.PACK_AB R190, R15, R190 ;  /* 0x000000be0fbe723e */ /* 0x000fc800000010ff */
        /* <DEDUP_REMOVED lines=10> */
[----:B------:R-:W-:Y:S02]  /*9190*/  FFMA.FTZ R183, R142, R0, -R153 ;  /* 0x000000008eb77223 */ /* 0x000fe40000010899 */
[----:B------:R-:W-:Y:S01]  /*91a0*/  HGMMA.64x192x16.F32.BF16 R24, R176, gdesc[UR8].tnspB, R24, gsb0 ;  /* 0x42e00008b0187df0 */ /* 0x000fe20008001818 */
[----:B------:R-:W-:Y:S01]  /*91b0*/  UIADD3 UR10, UR4, 0x200, URZ ;  /* 0x00000200040a7890 */ /* 0x000fe2000fffe03f */
[----:B------:R-:W-:Y:S01]  /*91c0*/  MUFU.EX2 R180, R180 ;  /* 0x000000b400b47308 */ /* 0x000fe20000000800 */
[----:B------:R-:W-:-:S07]  /*91d0*/  UMOV UR11, 0x40000040 ;  /* 0x40000040000b7882 */ /* 0x000fce0000000000 */
        /* <DEDUP_REMOVED lines=8> */
[-CC-:B------:R-:W-:Y:S01]  /*9260*/  FFMA.FTZ R179, R150, R0.reuse, -R153.reuse ;  /* 0x0000000096b37223 */ /* 0x180fe20000010899 */
[----:B------:R-:W-:Y:S01]  /*9270*/  FFMA.FTZ R153, R167, R0, -R153 ;  /* 0x00000000a7997223 */ /* 0x000fe20000010899 */
[----:B------:R-:W-:Y:S01]  /*9280*/  HGMMA.64x192x16.F32.BF16 R24, R172, gdesc[UR8].tnspB, R24, gsb0 ;  /* 0x42e00008ac187df0 */ /* 0x000fe20008001818 */
[----:B------:R-:W-:Y:S01]  /*9290*/  UIADD3 UR10, UR4, 0x280, URZ ;  /* 0x00000280040a7890 */ /* 0x000fe2000fffe03f */
[----:B------:R-:W-:Y:S01]  /*92a0*/  MUFU.EX2 R176, R176 ;  /* 0x000000b000b07308 */ /* 0x000fe20000000800 */
[----:B------:R-:W-:Y:S01]  /*92b0*/  UMOV UR11, 0x40000040 ;  /* 0x40000040000b7882 */ /* 0x000fe20000000000 */
[----:B------:R-:W-:-:S06]  /*92c0*/  UMOV UR4, UR36 ;  /* 0x0000002400047c82 */ /* 0x000fcc0008000000 */
        /* <DEDUP_REMOVED lines=8> */
[----:B------:R-:W-:Y:S02]  /*9350*/  FADD.FTZ R3, -R4, R11 ;  /* 0x0000000b04037221 */ /* 0x000fe40000010100 */
[----:B------:R-:W-:Y:S01]  /*9360*/  MUFU.EX2 R173, R154 ;  /* 0x0000009a00ad7308 */ /* 0x000fe20000000800 */
[----:B------:R-:W-:Y:S01]  /*9370*/  HGMMA.64x192x16.F32.BF16 R24, R168, gdesc[UR8].tnspB, R24, gsb0 ;  /* 0x42e00008a8187df0 */ /* 0x000fe20008001818 */
[----:B------:R-:W-:-:S06]  /*9380*/  FMUL.FTZ R3, R3, R0 ;  /* 0x0000000003037220 */ /* 0x000fcc0000410000 */
[----:B------:R-:W-:Y:S08]  /*9390*/  MUFU.EX2 R172, R172 ;  /* 0x000000ac00ac7308 */ /* 0x000ff00000000800 */
[----:B------:R-:W0:Y:S08]  /*93a0*/  MUFU.EX2 R3, R3 ;  /* 0x0000000300037308 */ /* 0x000e300000000800 */
[----:B------:R-:W-:Y:S08]  /*93b0*/  MUFU.EX2 R174, R174 ;  /* 0x000000ae00ae7308 */ /* 0x000ff00000000800 */
[----:B------:R-:W1:Y:S01]  /*93c0*/  MUFU.EX2 R175, R158 ;  /* 0x0000009e00af7308 */ /* 0x000e620000000800 */
[----:B0-----:R-:W-:-:S04]  /*93d0*/  FFMA.FTZ R8, R3, R8, R20 ;  /* 0x0000000803087223 */ /* 0x001fc80000010014 */
[C---:B------:R-:W-:Y:S01]  /*93e0*/  FADD.FTZ R8, R189.reuse, R8 ;  /* 0x00000008bd087221 */ /* 0x040fe20000010000 */
[----:B------:R-:W-:Y:S02]  /*93f0*/  F2FP.BF16.F32.PACK_AB R189, R189, R20 ;  /* 0x00000014bdbd723e */ /* 0x000fe400000010ff */
[----:B------:R-:W0:Y:S01]  /*9400*/  MUFU.EX2 R11, R165 ;  /* 0x000000a5000b7308 */ /* 0x000e220000000800 */
        /* <DEDUP_REMOVED lines=24> */
[----:B-1----:R-:W-:Y:S01]  /*9590*/  FADD.FTZ R8, R175, R8 ;  /* 0x00000008af087221 */ /* 0x002fe20000010000 */
[----:B------:R-:W-:-:S03]  /*95a0*/  F2FP.BF16.F32.PACK_AB R175, R159, R175 ;  /* 0x000000af9faf723e */ /* 0x000fc600000010ff */
[----:B------:R-:W-:Y:S01]  /*95b0*/  FADD.FTZ R8, R159, R8 ;  /* 0x000000089f087221 */ /* 0x000fe20000010000 */
[----:B------:R-:W-:Y:S02]  /*95c0*/  WARPGROUP.DEPBAR.LE gsb0, 0x0 ;  /* 0x00008000000079c5 */ /* 0x000fe40000010000 */
[----:B------:R1:W-:Y:S01]  /*95d0*/  @!P1 SYNCS.ARRIVE.TRANS64.RED.A1T0 RZ, [R123+URZ], RZ ;  /* 0x000000ff7bff99a7 */ /* 0x0003e2000810043f */
[----:B------:R-:W2:Y:S01]  /*95e0*/  MUFU.EX2 R169, R162 ;  /* 0x000000a200a97308 */ /* 0x000ea20000000800 */
[----:B------:R-:W-:Y:S02]  /*95f0*/  F2FP.BF16.F32.PACK_AB R168, R149, R12 ;  /* 0x0000000c95a8723e */ /* 0x000fe400000010ff */
[----:B0-----:R-:W-:Y:S01]  /*9600*/  F2FP.BF16.F32.PACK_AB R170, R11, R14 ;  /* 0x0000000e0baa723e */ /* 0x001fe200000010ff */
[----:B-1----:R-:W-:-:S04]  /*9610*/  @!P1 VIADD R123, R127, 0x30860 ;  /* 0x000308607f7b9836 */ /* 0x002fc80000000000 */
[----:B------:R-:W0:Y:S01]  /*9620*/  MUFU.EX2 R171, R166 ;  /* 0x000000a600ab7308 */ /* 0x000e220000000800 */
[----:B------:R-:W-:-:S04]  /*9630*/  @!P1 PRMT R123, RZ, 0x654, R123 ;  /* 0x00000654ff7b9816 */ /* 0x000fc8000000007b */
[----:B------:R1:W-:Y:S01]  /*9640*/  @!P1 SYNCS.ARRIVE.TRANS64.RED.A1T0 RZ, [R123+URZ], RZ ;  /* 0x000000ff7bff99a7 */ /* 0x0003e2000810043f */
[C---:B------:R-:W-:Y:S01]  /*9650*/  ISETP.GT.AND P1, PT, R10.reuse, UR58, PT ;  /* 0x0000003a0a007c0c */ /* 0x040fe2000bf24270 */
[----:B--2---:R-:W-:Y:S01]  /*9660*/  FADD.FTZ R8, R169, R8 ;  /* 0x00000008a9087221 */ /* 0x004fe20000010000 */
[C---:B------:R-:W-:Y:S01]  /*9670*/  F2FP.BF16.F32.PACK_AB R169, R163.reuse, R169 ;  /* 0x000000a9a3a9723e */ /* 0x040fe200000010ff */
[----:B------:R-:W-:Y:S02]  /*9680*/  VIADD R10, R10, 0xffffffff ;  /* 0xffffffff0a0a7836 */ /* 0x000fe40000000000 */
[----:B------:R-:W-:Y:S01]  /*9690*/  FADD.FTZ R8, R163, R8 ;  /* 0x00000008a3087221 */ /* 0x000fe20000010000 */
[----:B-1----:R-:W-:-:S03]  /*96a0*/  FADD.FTZ R123, R15, R132 ;  /* 0x000000840f7b7221 */ /* 0x002fc60000010000 */
[----:B0-----:R-:W-:Y:S01]  /*96b0*/  FADD.FTZ R8, R171, R8 ;  /* 0x00000008ab087221 */ /* 0x001fe20000010000 */
[----:B------:R-:W-:Y:S01]  /*96c0*/  F2FP.BF16.F32.PACK_AB R171, R153, R171 ;  /* 0x000000ab99ab723e */ /* 0x000fe200000010ff */
[----:B------:R-:W-:Y:S01]  /*96d0*/  FADD.FTZ R132, R184, R123 ;  /* 0x0000007bb8847221 */ /* 0x000fe20000010000 */
[----:B------:R-:W-:Y:S01]  /*96e0*/  F2FP.BF16.F32.PACK_AB R184, R21, R184 ;  /* 0x000000b815b8723e */ /* 0x000fe200000010ff */
[----:B------:R-:W-:Y:S02]  /*96f0*/  FADD.FTZ R8, R153, R8 ;  /* 0x0000000899087221 */ /* 0x000fe40000010000 */
        /* <DEDUP_REMOVED lines=22> */
[----:B------:R-:W-:-:S04]  /*9860*/  FADD.FTZ R20, R12, R9 ;  /* 0x000000090c147221 */ /* 0x000fc80000010000 */
[----:B------:R-:W-:-:S04]  /*9870*/  FADD.FTZ R9, R149, R20 ;  /* 0x0000001495097221 */ /* 0x000fc80000010000 */
[----:B------:R-:W-:-:S04]  /*9880*/  FADD.FTZ R12, R14, R9 ;  /* 0x000000090e0c7221 */ /* 0x000fc80000010000 */
[----:B------:R-:W-:Y:S01]  /*9890*/  FADD.FTZ R9, R11, R12 ;  /* 0x0000000c0b097221 */ /* 0x000fe20000010000 */
[----:B------:R-:W-:Y:S02]  /*98a0*/  IMAD.MOV.U32 R11, RZ, RZ, R4 ;  /* 0x000000ffff0b7224 */ /* 0x000fe400078e0004 */
[----:B------:R-:W-:Y:S01]  /*98b0*/  IMAD.MOV.U32 R12, RZ, RZ, R5 ;  /* 0x000000ffff0c7224 */ /* 0x000fe200078e0005 */
[----:B------:R-:W-:Y:S06]  /*98c0*/  @P1 BRA `(.L_x_4596) ;  /* 0xffffffe000941947 */ /* 0x000fec000383ffff */
.L_x_4587:
        /* <DEDUP_REMOVED lines=8> */
.L_x_4614:
        /* <DEDUP_REMOVED lines=8> */
.L_x_4598:
[----:B------:R-:W-:Y:S01]  /*99d0*/  ULEA UR5, UR36, UR37, 0x3 ;  /* 0x0000002524057291 */ /* 0x000fe2000f8e183f */
[----:B------:R-:W-:-:S05]  /*99e0*/  IMAD.U32 R0, RZ, RZ, UR38 ;  /* 0x00000026ff007e24 */ /* 0x000fca000f8e00ff */
[----:B------:R-:W-:-:S04]  /*99f0*/  SHF.L.U32 R0, R0, 0x1f, RZ ;  /* 0x0000001f00007819 */ /* 0x000fc800000006ff */
[----:B------:R0:W1:Y:S01]  /*9a00*/  SYNCS.PHASECHK.TRANS64.TRYWAIT P1, [UR5+0x30830], R0 ;  /* 0x03083000ff0075a7 */ /* 0x0000620008020145 */
[----:B------:R-:W-:Y:S05]  /*9a10*/  @!P0 BRA `(.L_x_4599) ;  /* 0x0000000000048947 */ /* 0x000fea0003800000 */
[----:B------:R-:W-:Y:S01]  /*9a20*/  BPT.TRAP 0x1 ;  /* 0x000000040000795c */ /* 0x000fe20000300000 */
.L_x_4599:
[----:B-1----:R-:W-:Y:S05]  /*9a30*/  @P1 BRA `(.L_x_4600) ;  /* 0x0000000000081947 */ /* 0x002fea0003800000 */
[----:B------:R-:W1:Y:S02]  /*9a40*/  SYNCS.PHASECHK.TRANS64.TRYWAIT P1, [UR5+0x30830], R0 ;  /* 0x03083000ff0075a7 */ /* 0x000e640008020145 */
[----:B-1----:R-:W-:Y:S05]  /*9a50*/  @!P1 BRA `(.L_x_4601) ;  /* 0x000000b800549947 */ /* 0x002fea0003800000 */
.L_x_4600:
        /* <DEDUP_REMOVED lines=163> */
.L_x_4602:
[----:B------:R-:W-:Y:S01]  /*a490*/  ULEA UR5, UR4, UR37, 0x3 ;  /* 0x0000002504057291 */ /* 0x000fe2000f8e183f */
[----:B01----:R-:W-:-:S05]  /*a4a0*/  IMAD.U32 R0, RZ, RZ, UR6 ;  /* 0x00000006ff007e24 */ /* 0x003fca000f8e00ff */
[----:B------:R-:W-:-:S04]  /*a4b0*/  SHF.L.U32 R0, R0, 0x1f, RZ ;  /* 0x0000001f00007819 */ /* 0x000fc800000006ff */
[----:B------:R0:W1:Y:S01]  /*a4c0*/  SYNCS.PHASECHK.TRANS64.TRYWAIT P1, [UR5+0x30850], R0 ;  /* 0x03085000ff0075a7 */ /* 0x0000620008020145 */
[----:B------:R-:W-:Y:S05]  /*a4d0*/  @!P0 BRA `(.L_x_4603) ;  /* 0x0000000000048947 */ /* 0x000fea0003800000 */
[----:B------:R-:W-:Y:S01]  /*a4e0*/  BPT.TRAP 0x1 ;  /* 0x000000040000795c */ /* 0x000fe20000300000 */
.L_x_4603:
[----:B-1----:R-:W-:Y:S05]  /*a4f0*/  @P1 BRA `(.L_x_4604) ;  /* 0x0000000000081947 */ /* 0x002fea0003800000 */
[----:B------:R-:W1:Y:S02]  /*a500*/  SYNCS.PHASECHK.TRANS64.TRYWAIT P1, [UR5+0x30850], R0 ;  /* 0x03085000ff0075a7 */ /* 0x000e640008020145 */
[----:B-1----:R-:W-:Y:S05]  /*a510*/  @!P1 BRA `(.L_x_4605) ;  /* 0x000000ac00bc9947 */ /* 0x002fea0003800000 */
.L_x_4604:
        /* <DEDUP_REMOVED lines=9> */
[----:B------:R-:W-:Y:S01]  /*a5b0*/  IMAD R5, R10, -0x60, RZ ;  /* 0xffffffa00a057824 */ /* 0x000fe200078e02ff */
[----:B------:R-:W-:Y:S01]  /*a5c0*/  ULDC UR15, c[0x0][0x9dc] ;  /* 0x00027700000f7ab9 */ /* 0x000fe20000000800 */
[----:B01----:R-:W-:Y:S01]  /*a5d0*/  IMAD.U32 R0, RZ, RZ, UR7 ;  /* 0x00000007ff007e24 */ /* 0x003fe2000f8e00ff */
[----:B------:R-:W-:Y:S01]  /*a5e0*/  ULOP3.LUT UR6, UR6, 0x3000000, URZ, 0xfc, !UPT ;  /* 0x0300000006067892 */ /* 0x000fe2000f8efc3f */
[----:B------:R-:W-:-:S03]  /*a5f0*/  ULDC UR14, c[0x0][0x9e0] ;  /* 0x00027800000e7ab9 */ /* 0x000fc60000000800 */
[----:B------:R-:W-:-:S07]  /*a600*/  UIMAD UR4, UR4, 0x900, UR6 ;  /* 0x00000900040478a4 */ /* 0x000fce000f8e0206 */
[----:B------:R-:W-:Y:S02]  /*a610*/  UMOV UR10, UR4 ;  /* 0x00000004000a7c82 */ /* 0x000fe40008000000 */
[----:B------:R-:W-:Y:S01]  /*a620*/  HGMMA.64x192x16.F32.BF16 R24, R188, gdesc[UR8].tnspB, R24, gsb0 ;  /* 0x42e00008bc187df0 */ /* 0x000fe20008001818 */
[----:B------:R-:W-:Y:S01]  /*a630*/  UIADD3 UR10, UR4, 0x80, URZ ;  /* 0x00000080040a7890 */ /* 0x000fe2000fffe03f */
[----:B------:R-:W-:Y:S01]  /*a640*/  UMOV UR11, 0x40000040 ;  /* 0x40000040000b7882 */ /* 0x000fe20000000000 */
[----:B--2---:R-:W-:-:S13]  /*a650*/  LOP3.LUT P3, RZ, R206, 0x7f, RZ, 0xc0, !PT ;  /* 0x0000007fceff7812 */ /* 0x004fda000786c0ff */
[----:B------:R-:W-:-:S05]  /*a660*/  @!P3 LEA R0, R0, UR37, 0x3 ;  /* 0x000000250000bc11 */ /* 0x000fca000f8e18ff */
[----:B------:R-:W-:-:S05]  /*a670*/  @!P3 VIADD R0, R0, 0x30840 ;  /* 0x000308400000b836 */ /* 0x000fca0000000000 */
[----:B------:R-:W-:Y:S01]  /*a680*/  @!P3 PRMT R0, RZ, 0x654, R0 ;  /* 0x00000654ff00b816 */ /* 0x000fe20000000000 */
        /* <DEDUP_REMOVED lines=19> */
[----:B------:R-:W-:Y:S02]  /*a7c0*/  UMOV UR11, 0x40000040 ;  /* 0x40000040000b7882 */ /* 0x000fe40000000000 */
[----:B------:R-:W-:Y:S02]  /*a7d0*/  @UP0 ULDC UR4, c[0x0][0x44c] ;  /* 0x0001130000040ab9 */ /* 0x000fe40000000800 */
[----:B------:R-:W-:Y:S01]  /*a7e0*/  @P1 IMAD.HI.U32 R2, R4, UR4, RZ ;  /* 0x0000000404021c27 */ /* 0x000fe2000f8e00ff */
[----:B------:R-:W-:Y:S01]  /*a7f0*/  @UP0 ULDC UR4, c[0x0][0x450] ;  /* 0x0001140000040ab9 */ /* 0x000fe20000000800 */
[----:B------:R-:W-:-:S03]  /*a800*/  PLOP3.LUT P1, PT, PT, PT, UP1, 0x40, 0x0 ;  /* 0x000000000000781c */ /* 0x000fc60003f2e818 */
[----:B------:R-:W-:Y:S01]  /*a810*/  @P2 SHF.R.U32.HI R4, RZ, UR4, R2 ;  /* 0x00000004ff042c19 */ /* 0x000fe20008011602 */
[----:B------:R-:W-:Y:S01]  /*a820*/  VIADD R2, R5, 0x1 ;  /* 0x0000000105027836 */ /* 0x000fe20000000000 */
[----:B------:R-:W-:-:S03]  /*a830*/  ULOP3.LUT UR4, URZ, UR15, URZ, 0x33, !UPT ;  /* 0x0000000f3f047292 */ /* 0x000fc6000f8e333f */
[----:B------:R-:W0:Y:S01]  /*a840*/  SHFL.IDX PT, R13, R4, RZ, 0x1c1f ;  /* 0x001c1fff040d7589 */ /* 0x000e2200000e0000 */
[----:B------:R-:W-:-:S05]  /*a850*/  IMAD R3, R17, -0x2, R2 ;  /* 0xfffffffe11037824 */ /* 0x000fca00078e0202 */
[----:B------:R-:W-:-:S05]  /*a860*/  IADD3 R14, R3, -UR59, R16 ;  /* 0x8000003b030e7c10 */ /* 0x000fca000fffe010 */
[C---:B------:R-:W-:Y:S02]  /*a870*/  VIADD R2, R14.reuse, UR14 ;  /* 0x0000000e0e027c36 */ /* 0x040fe40008000000 */
[----:B------:R-:W-:Y:S02]  /*a880*/  VIADD R14, R14, UR4 ;  /* 0x000000040e0e7c36 */ /* 0x000fe40008000000 */
[----:B0-----:R-:W-:Y:S01]  /*a890*/  IMAD.IADD R20, R2, 0x1, R13 ;  /* 0x0000000102147824 */ /* 0x001fe200078e020d */
[----:B------:R-:W-:Y:S02]  /*a8a0*/  WARPGROUP.DEPBAR.LE gsb0, 0x0 ;  /* 0x00008000000079c5 */ /* 0x000fe40000010000 */
[----:B------:R-:W-:-:S06]  /*a8b0*/  WARPGROUP.ARRIVE ;  /* 0x00000000000079c5 */ /* 0x000fcc0000000000 */
[----:B------:R-:W-:Y:S03]  /*a8c0*/  HGMMA.64x192x16.F32.BF16 R24, R168, gdesc[UR8].tnspB, R24, gsb0 ;  /* 0x42e00008a8187df0 */ /* 0x000fe60008001818 */
[----:B------:R-:W-:Y:S02]  /*a8d0*/  WARPGROUP.DEPBAR.LE gsb0, 0x0 ;  /* 0x00008000000079c5 */ /* 0x000fe40000010000 */
[----:B------:R0:W-:Y:S01]  /*a8e0*/  @!P3 SYNCS.ARRIVE.TRANS64.RED.A1T0 RZ, [R0+URZ], RZ ;  /* 0x000000ff00ffb9a7 */ /* 0x0001e2000810043f */
[----:B------:R-:W-:Y:S02]  /*a8f0*/  IMAD.IADD R168, R14, 0x1, R13 ;  /* 0x000000010ea87824 */ /* 0x000fe400078e020d */
[----:B0-----:R-:W-:Y:S01]  /*a900*/  VIADD R0, R3, 0xffffffff ;  /* 0xffffffff03007836 */ /* 0x001fe20000000000 */
[----:B------:R-:W-:Y:S06]  /*a910*/  @P1 BRA `(.L_x_4606) ;  /* 0x0000000000541947 */ /* 0x000fec0003800000 */
[----:B------:R-:W-:Y:S01]  /*a920*/  IADD3 R3, R16, -UR59, R13 ;  /* 0x8000003b10037c10 */ /* 0x000fe2000fffe00d */
        /* <DEDUP_REMOVED lines=11> */
.L_x_4608:
[----:B------:R-:W-:-:S05]  /*a9e0*/  IMAD.U32 R13, RZ, RZ, UR58 ;  /* 0x0000003aff0d7e24 */ /* 0x000fca000f8e00ff */
[----:B------:R-:W-:-:S13]  /*a9f0*/  ISETP.NE.AND P1, PT, R13, 0x1, PT ;  /* 0x000000010d00780c */ /* 0x000fda0003f25270 */
[----:B------:R-:W0:Y:S02]  /*aa00*/  @P1 LDC.64 R170, c[0x0][0x9e8] ;  /* 0x00027a00ffaa1b82 */ /* 0x000e240000000a00 */
[----:B0-----:R-:W-:-:S05]  /*aa10*/  @P1 IMAD.HI.U32 R170, R3, R170, RZ ;  /* 0x000000aa03aa1227 */ /* 0x001fca00078e00ff */
[----:B------:R-:W-:-:S07]  /*aa20*/  @P1 SHF.R.U32.HI R3, RZ, R171, R170 ;  /* 0x000000abff031219 */ /* 0x000fce00000116aa */
.L_x_4609:
[----:B------:R-:W-:Y:S05]  /*aa30*/  BSYNC B0 ;  /* 0x0000000000007941 */ /* 0x000fea0003800000 */
.L_x_4607:
[----:B------:R-:W-:-:S05]  /*aa40*/  IMAD R3, R3, R13, R0 ;  /* 0x0000000d03037224 */ /* 0x000fca00078e0200 */
[----:B------:R-:W-:Y:S02]  /*aa50*/  VIADDMNMX R20, R3, R13, R20, PT ;  /* 0x0000000d03147246 */ /* 0x000fe40003800114 */
[----:B------:R-:W-:-:S07]  /*aa60*/  VIMNMX R168, R168, R3, !PT ;  /* 0x00000003a8a87248 */ /* 0x000fce0007fe0100 */
.L_x_4606:
        /* <DEDUP_REMOVED lines=132> */
.L_x_4612:
[----:B------:R-:W-:-:S05]  /*b2b0*/  IMAD.U32 R20, RZ, RZ, UR58 ;  /* 0x0000003aff147e24 */ /* 0x000fca000f8e00ff */
[----:B------:R-:W-:-:S13]  /*b2c0*/  ISETP.NE.AND P6, PT, R20, 0x1, PT ;  /* 0x000000011400780c */ /* 0x000fda0003fc5270 */
[----:B------:R-:W0:Y:S02]  /*b2d0*/  @P6 LDC.64 R4, c[0x0][0x9e8] ;  /* 0x00027a00ff046b82 */ /* 0x000e240000000a00 */
[----:B0-----:R-:W-:-:S05]  /*b2e0*/  @P6 IMAD.HI.U32 R4, R183, R4, RZ ;  /* 0x00000004b7046227 */ /* 0x001fca00078e00ff */
[----:B------:R-:W-:-:S07]  /*b2f0*/  @P6 SHF.R.U32.HI R183, RZ, R5, R4 ;  /* 0x00000005ffb76219 */ /* 0x000fce0000011604 */
.L_x_4613:
[----:B------:R-:W-:Y:S05]  /*b300*/  BSYNC B0 ;  /* 0x0000000000007941 */ /* 0x000fea0003800000 */
.L_x_4611:
[----:B------:R-:W-:-:S05]  /*b310*/  IMAD R183, R183, R20, R0 ;  /* 0x00000014b7b77224 */ /* 0x000fca00078e0200 */
[----:B------:R-:W-:Y:S02]  /*b320*/  VIADDMNMX R2, R183, R20, R2, PT ;  /* 0x00000014b7027246 */ /* 0x000fe40003800102 */
[----:B------:R-:W-:-:S07]  /*b330*/  VIMNMX R14, R14, R183, !PT ;  /* 0x000000b70e0e7248 */ /* 0x000fce0007fe0100 */
.L_x_4610:
        /* <DEDUP_REMOVED lines=90> */
[----:B------:R-:W-:Y:S02]  /*b8e0*/  ISETP.LT.OR P5, PT, R2, 0x59, P5 ;  /* 0x000000590200780c */ /* 0x000fe40002fa1670 */
[----:B------:R-:W-:Y:S02]  /*b8f0*/  ISETP.GT.AND P1, PT, R14, 0x39, !P1 ;  /* 0x000000390e00780c */ /* 0x000fe40004f24270 */
[----:B------:R-:W-:Y:S02]  /*b900*/  FSEL R163, R163, -INF , !P4 ;  /* 0xff800000a3a37808 */ /* 0x000fe40006000000 */
[----:B------:R-:W-:-:S04]  /*b910*/  ISETP.LT.OR P1, PT, R2, 0x3a, P1 ;  /* 0x0000003a0200780c */ /* 0x000fc80000f21670 */
[----:B------:R-:W-:Y:S02]  /*b920*/  FSEL R151, R151, -INF , !P1 ;  /* 0xff80000097977808 */ /* 0x000fe40004800000 */
[----:B------:R-:W-:-:S04]  /*b930*/  ISETP.NE.AND P1, PT, R184, RZ, PT ;  /* 0x000000ffb800720c */ /* 0x000fc80003f25270 */
[----:B------:R-:W-:-:S04]  /*b940*/  ISETP.GT.AND P1, PT, R14, 0x40, !P1 ;  /* 0x000000400e00780c */ /* 0x000fc80004f24270 */
[----:B------:R-:W-:-:S04]  /*b950*/  ISETP.LT.OR P1, PT, R2, 0x41, P1 ;  /* 0x000000410200780c */ /* 0x000fc80000f21670 */
[----:B------:R-:W-:Y:S02]  /*b960*/  FSEL R123, R154, -INF , !P1 ;  /* 0xff8000009a7b7808 */ /* 0x000fe40004800000 */
[----:B------:R-:W-:-:S04]  /*b970*/  ISETP.NE.AND P1, PT, R152, RZ, PT ;  /* 0x000000ff9800720c */ /* 0x000fc80003f25270 */
[----:B------:R-:W-:-:S04]  /*b980*/  ISETP.GT.AND P1, PT, R14, 0x41, !P1 ;  /* 0x000000410e00780c */ /* 0x000fc80004f24270 */
[----:B------:R-:W-:-:S04]  /*b990*/  ISETP.LT.OR P1, PT, R2, 0x42, P1 ;  /* 0x000000420200780c */ /* 0x000fc80000f21670 */
[----:B------:R-:W-:Y:S02]  /*b9a0*/  FSEL R155, R155, -INF , !P1 ;  /* 0xff8000009b9b7808 */ /* 0x000fe40004800000 */
[----:B------:R-:W-:-:S04]  /*b9b0*/  ISETP.GT.AND P1, PT, R14, 0x48, !P2 ;  /* 0x000000480e00780c */ /* 0x000fc80005724270 */
[----:B------:R-:W-:-:S04]  /*b9c0*/  ISETP.LT.OR P1, PT, R2, 0x49, P1 ;  /* 0x000000490200780c */ /* 0x000fc80000f21670 */
[----:B------:R-:W-:Y:S02]  /*b9d0*/  FSEL R143, R158, -INF , !P1 ;  /* 0xff8000009e8f7808 */ /* 0x000fe40004800000 */
[----:B------:R-:W-:Y:S02]  /*b9e0*/  ISETP.GT.AND P1, PT, R14, 0x49, !P6 ;  /* 0x000000490e00780c */ /* 0x000fe40007724270 */
[----:B------:R-:W-:Y:S02]  /*b9f0*/  ISETP.NE.AND P6, PT, R124, RZ, PT ;  /* 0x000000ff7c00720c */ /* 0x000fe40003fc5270 */
[----:B------:R-:W-:Y:S02]  /*ba00*/  ISETP.LT.OR P1, PT, R2, 0x4a, P1 ;  /* 0x0000004a0200780c */ /* 0x000fe40000f21670 */
[----:B-1----:R-:W-:Y:S02]  /*ba10*/  FMNMX.FTZ R124, R4, R5, !PT ;  /* 0x00000005047c7209 */ /* 0x002fe40007810000 */
[----:B------:R-:W-:-:S02]  /*ba20*/  FSEL R159, R159, -INF , !P1 ;  /* 0xff8000009f9f7808 */ /* 0x000fc40004800000 */
[----:B------:R-:W-:Y:S01]  /*ba30*/  ISETP.GT.AND P1, PT, R14, RZ, !P6 ;  /* 0x000000ff0e00720c */ /* 0x000fe20007724270 */
[----:B------:R-:W1:Y:S01]  /*ba40*/  SHFL.BFLY PT, R5, R124, 0x1, 0x1f ;  /* 0x0c201f007c057f89 */ /* 0x000e6200000e0000 */
[----:B------:R-:W-:Y:S02]  /*ba50*/  ISETP.NE.AND P6, PT, R120, RZ, PT ;  /* 0x000000ff7800720c */ /* 0x000fe40003fc5270 */
[----:B------:R-:W-:Y:S02]  /*ba60*/  ISETP.LT.OR P1, PT, R2, 0x1, P1 ;  /* 0x000000010200780c */ /* 0x000fe40000f21670 */
[----:B------:R-:W-:Y:S02]  /*ba70*/  ISETP.GT.AND P2, PT, R14, 0x59, !P6 ;  /* 0x000000590e00780c */ /* 0x000fe40007744270 */
[----:B------:R-:W-:Y:S02]  /*ba80*/  FSEL R122, R122, -INF , !P1 ;  /* 0xff8000007a7a7808 */ /* 0x000fe40004800000 */
[----:B------:R-:W-:-:S02]  /*ba90*/  ISETP.LT.OR P2, PT, R2, 0x5a, P2 ;  /* 0x0000005a0200780c */ /* 0x000fc40001741670 */
[----:B------:R-:W-:Y:S02]  /*baa0*/  FMNMX.FTZ R4, R122, R11, !PT ;  /* 0x0000000b7a047209 */ /* 0x000fe40007810000 */
[----:B------:R-:W-:Y:S02]  /*bab0*/  FSEL R167, R167, -INF , !P2 ;  /* 0xff800000a7a77808 */ /* 0x000fe40005000000 */
[----:B------:R-:W-:Y:S02]  /*bac0*/  FMNMX.FTZ R4, R213, R4, !PT ;  /* 0x00000004d5047209 */ /* 0x000fe40007810000 */
[----:B------:R-:W-:Y:S02]  /*bad0*/  LOP3.LUT P6, RZ, R206, 0x7f, RZ, 0xc0, !PT ;  /* 0x0000007fceff7812 */ /* 0x000fe400078cc0ff */
[----:B------:R-:W-:-:S04]  /*bae0*/  FMNMX.FTZ R4, R183, R4, !PT ;  /* 0x00000004b7047209 */ /* 0x000fc80007810000 */
[----:B------:R-:W-:Y:S02]  /*baf0*/  FMNMX.FTZ R4, R211, R4, !PT ;  /* 0x00000004d3047209 */ /* 0x000fe40007810000 */
[----:B-1----:R-:W-:Y:S02]  /*bb00*/  FMNMX.FTZ R5, R124, R5, !PT ;  /* 0x000000057c057209 */ /* 0x002fe40007810000 */
[----:B------:R-:W-:Y:S02]  /*bb10*/  FMNMX.FTZ R4, R187, R4, !PT ;  /* 0x00000004bb047209 */ /* 0x000fe40007810000 */
[C---:B------:R-:W-:Y:S01]  /*bb20*/  FSETP.NEU.FTZ.AND P1, PT, R5.reuse, -INF , PT ;  /* 0xff8000000500780b */ /* 0x040fe20003f3d000 */
[----:B0-----:R-:W-:Y:S01]  /*bb30*/  FMUL.FTZ R20, R5, R0 ;  /* 0x0000000005147220 */ /* 0x001fe20000410000 */
[----:B------:R-:W-:-:S04]  /*bb40*/  FMNMX.FTZ R4, R209, R4, !PT ;  /* 0x00000004d1047209 */ /* 0x000fc80007810000 */
[----:B------:R-:W-:Y:S02]  /*bb50*/  FMNMX.FTZ R4, R185, R4, !PT ;  /* 0x00000004b9047209 */ /* 0x000fe40007810000 */
[----:B------:R-:W-:Y:S02]  /*bb60*/  FSEL R20, R20, RZ, P1 ;  /* 0x000000ff14147208 */ /* 0x000fe40000800000 */
[----:B------:R-:W-:-:S03]  /*bb70*/  FMNMX.FTZ R4, R207, R4, !PT ;  /* 0x00000004cf047209 */ /* 0x000fc60007810000 */
        /* <DEDUP_REMOVED lines=12> */
[----:B------:R-:W-:Y:S01]  /*bc40*/  FSEL R145, R5, RZ, P1 ;  /* 0x000000ff05917208 */ /* 0x000fe20000800000 */
[--C-:B------:R-:W-:Y:S01]  /*bc50*/  FFMA.FTZ R215, R215, R0, -R20.reuse ;  /* 0x00000000d7d77223 */ /* 0x100fe20000010814 */
[----:B------:R-:W-:Y:S01]  /*bc60*/  FMNMX.FTZ R4, R189, R4, !PT ;  /* 0x00000004bd047209 */ /* 0x000fe20007810000 */
[----:B------:R-:W-:Y:S01]  /*bc70*/  FFMA.FTZ R190, R171, R0, -R20 ;  /* 0x00000000abbe7223 */ /* 0x000fe20000010814 */
[----:B------:R-:W-:Y:S01]  /*bc80*/  MUFU.EX2 R188, R188 ;  /* 0x000000bc00bc7308 */ /* 0x000fe20000000800 */
[----:B------:R-:W-:Y:S01]  /*bc90*/  FADD.FTZ R145, -R145, R12 ;  /* 0x0000000c91917221 */ /* 0x000fe20000010100 */
[----:B------:R-:W-:Y:S01]  /*bca0*/  FMNMX.FTZ R4, R131, R4, !PT ;  /* 0x0000000483047209 */ /* 0x000fe20007810000 */
[-CC-:B------:R-:W-:Y:S01]  /*bcb0*/  FFMA.FTZ R171, R177, R0.reuse, -R20.reuse ;  /* 0x00000000b1ab7223 */ /* 0x180fe20000010814 */
[-CC-:B------:R-:W-:Y:S01]  /*bcc0*/  FFMA.FTZ R186, R179, R0.reuse, -R20.reuse ;  /* 0x00000000b3ba7223 */ /* 0x180fe20000010814 */
[----:B------:R-:W-:Y:S01]  /*bcd0*/  FMUL.FTZ R2, R145, R0 ;  /* 0x0000000091027220 */ /* 0x000fe20000410000 */
[----:B------:R-:W-:Y:S01]  /*bce0*/  FMNMX.FTZ R4, R147, R4, !PT ;  /* 0x0000000493047209 */ /* 0x000fe20007810000 */
[-CC-:B------:R-:W-:Y:S01]  /*bcf0*/  FFMA.FTZ R178, R13, R0.reuse, -R20.reuse ;  /* 0x000000000db27223 */ /* 0x180fe20000010814 */
[----:B------:R-:W-:Y:S01]  /*bd00*/  MUFU.EX2 R215, R215 ;  /* 0x000000d700d77308 */ /* 0x000fe20000000800 */
[--C-:B------:R-:W-:Y:S01]  /*bd10*/  FFMA.FTZ R133, R133, R0, -R20.reuse ;  /* 0x0000000085857223 */ /* 0x100fe20000010814 */
[----:B------:R-:W-:Y:S01]  /*bd20*/  FMNMX.FTZ R4, R127, R4, !PT ;  /* 0x000000047f047209 */ /* 0x000fe20007810000 */
[-CC-:B------:R-:W-:Y:S01]  /*bd30*/  FFMA.FTZ R13, R149, R0.reuse, -R20.reuse ;  /* 0x00000000950d7223 */ /* 0x180fe20000010814 */
[-CC-:B------:R-:W-:Y:S01]  /*bd40*/  FFMA.FTZ R172, R15, R0.reuse, -R20.reuse ;  /* 0x000000000fac7223 */ /* 0x180fe20000010814 */
[--C-:B------:R-:W-:Y:S01]  /*bd50*/  FFMA.FTZ R174, R21, R0, -R20.reuse ;  /* 0x0000000015ae7223 */ /* 0x100fe20000010814 */
[----:B------:R-:W-:Y:S01]  /*bd60*/  FMNMX.FTZ R4, R151, R4, !PT ;  /* 0x0000000497047209 */ /* 0x000fe20007810000 */
[-CC-:B------:R-:W-:Y:S01]  /*bd70*/  FFMA.FTZ R168, R121, R0.reuse, -R20.reuse ;  /* 0x0000000079a87223 */ /* 0x180fe20000010814 */
[----:B------:R-:W0:Y:S01]  /*bd80*/  MUFU.EX2 R2, R2 ;  /* 0x0000000200027308 */ /* 0x000e220000000800 */
[--C-:B------:R-:W-:Y:S01]  /*bd90*/  FFMA.FTZ R170, R125, R0, -R20.reuse ;  /* 0x000000007daa7223 */ /* 0x100fe20000010814 */
[----:B------:R-:W-:Y:S01]  /*bda0*/  FMNMX.FTZ R4, R123, R4, !PT ;  /* 0x000000047b047209 */ /* 0x000fe20007810000 */
[-CC-:B------:R-:W-:Y:S01]  /*bdb0*/  FFMA.FTZ R180, R181, R0.reuse, -R20.reuse ;  /* 0x00000000b5b47223 */ /* 0x180fe20000010814 */
[-CC-:B------:R-:W-:Y:S01]  /*bdc0*/  FFMA.FTZ R137, R137, R0.reuse, -R20.reuse ;  /* 0x0000000089897223 */ /* 0x180fe20000010814 */
[--C-:B------:R-:W-:Y:S01]  /*bdd0*/  FFMA.FTZ R15, R153, R0, -R20.reuse ;  /* 0x00000000990f7223 */ /* 0x100fe20000010814 */
[----:B------:R-:W-:Y:S01]  /*bde0*/  FMNMX.FTZ R4, R155, R4, !PT ;  /* 0x000000049b047209 */ /* 0x000fe20007810000 */
[-CC-:B------:R-:W-:Y:S01]  /*bdf0*/  FFMA.FTZ R21, R157, R0.reuse, -R20.reuse ;  /* 0x000000009d157223 */ /* 0x180fe20000010814 */
[----:B------:R-:W1:Y:S01]  /*be00*/  MUFU.EX2 R190, R190 ;  /* 0x000000be00be7308 */ /* 0x000e620000000800 */
[--C-:B------:R-:W-:Y:S01]  /*be10*/  FFMA.FTZ R121, R161, R0, -R20.reuse ;  /* 0x00000000a1797223 */ /* 0x100fe20000010814 */
[----:B------:R-:W-:Y:S01]  /*be20*/  FMNMX.FTZ R4, R143, R4, !PT ;  /* 0x000000048f047209 */ /* 0x000fe20007810000 */
[----:B------:R-:W-:-:S03]  /*be30*/  FFMA.FTZ R125, R165, R0, -R20 ;  /* 0x00000000a57d7223 */ /* 0x000fc60000010814 */
[----:B------:R-:W-:Y:S02]  /*be40*/  FMNMX.FTZ R4, R159, R4, !PT ;  /* 0x000000049f047209 */ /* 0x000fe40007810000 */
[----:B------:R-:W2:Y:S01]  /*be50*/  MUFU.EX2 R169, R169 ;  /* 0x000000a900a97308 */ /* 0x000ea20000000800 */
[----:B0-----:R-:W-:Y:S01]  /*be60*/  FFMA.FTZ R9, R2, R9, R215 ;  /* 0x0000000902097223 */ /* 0x001fe200000100d7 */
[----:B------:R-:W-:-:S03]  /*be70*/  FMNMX.FTZ R4, R173, R4, !PT ;  /* 0x00000004ad047209 */ /* 0x000fc60007810000 */
[----:B------:R-:W-:Y:S01]  /*be80*/  FADD.FTZ R9, R188, R9 ;  /* 0x00000009bc097221 */ /* 0x000fe20000010000 */
[----:B------:R-:W-:Y:S02]  /*be90*/  FMNMX.FTZ R4, R163, R4, !PT ;  /* 0x00000004a3047209 */ /* 0x000fe40007810000 */
[----:B------:R-:W0:Y:S01]  /*bea0*/  MUFU.EX2 R184, R184 ;  /* 0x000000b800b87308 */ /* 0x000e220000000800 */
[----:B-1----:R-:W-:Y:S01]  /*beb0*/  FADD.FTZ R130, R190, R9 ;  /* 0x00000009be827221 */ /* 0x002fe20000010000 */
[----:B------:R-:W-:Y:S02]  /*bec0*/  FMNMX.FTZ R4, R175, R4, !PT ;  /* 0x00000004af047209 */ /* 0x000fe40007810000 */
[----:B------:R-:W-:Y:S02]  /*bed0*/  F2FP.BF16.F32.PACK_AB R188, R188, R215 ;  /* 0x000000d7bcbc723e */ /* 0x000fe400000010ff */
[----:B------:R-:W-:Y:S02]  /*bee0*/  FMNMX.FTZ R4, R167, R4, !PT ;  /* 0x00000004a7047209 */ /* 0x000fe40007810000 */
[----:B------:R-:W1:Y:S01]  /*bef0*/  MUFU.EX2 R171, R171 ;  /* 0x000000ab00ab7308 */ /* 0x000e620000000800 */
[C---:B--2---:R-:W-:Y:S01]  /*bf00*/  FADD.FTZ R9, R169.reuse, R130 ;  /* 0x00000082a9097221 */ /* 0x044fe20000010000 */
[----:B------:R-:W-:Y:S01]  /*bf10*/  F2FP.BF16.F32.PACK_AB R190, R169, R190 ;  /* 0x000000bea9be723e */ /* 0x000fe200000010ff */
[----:B------:R-:W2:Y:S05]  /*bf20*/  SHFL.BFLY PT, R3, R4, 0x2, 0x1f ;  /* 0x0c401f0004037f89 */ /* 0x000eaa00000e0000 */
[----:B------:R-:W3:Y:S01]  /*bf30*/  MUFU.EX2 R186, R186 ;  /* 0x000000ba00ba7308 */ /* 0x000ee20000000800 */
[----:B0-----:R-:W-:-:S07]  /*bf40*/  FADD.FTZ R130, R184, R9 ;  /* 0x00000009b8827221 */ /* 0x001fce0000010000 */
[----:B------:R-:W0:Y:S01]  /*bf50*/  MUFU.EX2 R133, R133 ;  /* 0x0000008500857308 */ /* 0x000e220000000800 */
[----:B-1----:R-:W-:-:S07]  /*bf60*/  F2FP.BF16.F32.PACK_AB R184, R171, R184 ;  /* 0x000000b8abb8723e */ /* 0x002fce00000010ff */
[----:B------:R-:W1:Y:S01]  /*bf70*/  MUFU.EX2 R180, R180 ;  /* 0x000000b400b47308 */ /* 0x000e620000000800 */
[----:B--2---:R-:W-:-:S05]  /*bf80*/  FMNMX.FTZ R3, R4, R3, !PT ;  /* 0x0000000304037209 */ /* 0x004fca0007810000 */
[----:B------:R-:W2:Y:S02]  /*bf90*/  SHFL.BFLY PT, R4, R3, 0x1, 0x1f ;  /* 0x0c201f0003047f89 */ /* 0x000ea400000e0000 */
[----:B------:R-:W-:Y:S08]  /*bfa0*/  MUFU.EX2 R137, R137 ;  /* 0x0000008900897308 */ /* 0x000ff00000000800 */
[----:B------:R-:W-:Y:S08]  /*bfb0*/  MUFU.EX2 R182, R182 ;  /* 0x000000b600b67308 */ /* 0x000ff00000000800 */
[----:B------:R-:W-:Y:S01]  /*bfc0*/  MUFU.EX2 R129, R129 ;  /* 0x0000008100817308 */ /* 0x000fe20000000800 */
[----:B--2---:R-:W-:-:S07]  /*bfd0*/  FMNMX.FTZ R4, R3, R4, !PT ;  /* 0x0000000403047209 */ /* 0x004fce0007810000 */
[----:B------:R-:W-:Y:S01]  /*bfe0*/  MUFU.EX2 R176, R176 ;  /* 0x000000b000b07308 */ /* 0x000fe20000000800 */
[C---:B------:R-:W-:Y:S01]  /*bff0*/  FSETP.NEU.FTZ.AND P1, PT, R4.reuse, -INF , PT ;  /* 0xff8000000400780b */ /* 0x040fe20003f3d000 */
[----:B------:R-:W-:-:S03]  /*c000*/  FMUL.FTZ R120, R4, R0 ;  /* 0x0000000004787220 */ /* 0x000fc60000410000 */
[----:B------:R-:W-:-:S03]  /*c010*/  FSEL R126, R4, RZ, P1 ;  /* 0x000000ff047e7208 */ /* 0x000fc60000800000 */
[----:B------:R-:W-:Y:S01]  /*c020*/  MUFU.EX2 R141, R141 ;  /* 0x0000008d008d7308 */ /* 0x000fe20000000800 */
[----:B------:R-:W-:Y:S02]  /*c030*/  FSEL R120, R120, RZ, P1 ;  /* 0x000000ff78787208 */ /* 0x000fe40000800000 */
[----:B------:R-:W-:Y:S01]  /*c040*/  ISETP.GT.AND P1, PT, R10, UR61, PT ;  /* 0x0000003d0a007c0c */ /* 0x000fe2000bf24270 */
        /* <DEDUP_REMOVED lines=12> */
[----:B---3--:R-:W-:Y:S01]  /*c110*/  FADD.FTZ R132, R186, R11 ;  /* 0x0000000bba847221 */ /* 0x008fe20000010000 */
[-CC-:B------:R-:W-:Y:S01]  /*c120*/  FFMA.FTZ R181, R135, R0.reuse, -R120.reuse ;  /* 0x0000000087b57223 */ /* 0x180fe20000010878 */
[-CC-:B------:R-:W-:Y:S01]  /*c130*/  FFMA.FTZ R124, R191, R0.reuse, -R120.reuse ;  /* 0x00000000bf7c7223 */ /* 0x180fe20000010878 */
[-C--:B------:R-:W-:Y:S01]  /*c140*/  FFMA.FTZ R183, R139, R0.reuse, -R120 ;  /* 0x000000008bb77223 */ /* 0x080fe20000010878 */
[----:B------:R-:W2:Y:S01]  /*c150*/  MUFU.EX2 R3, R3 ;  /* 0x0000000300037308 */ /* 0x000ea20000000800 */
[----:B0-----:R-:W-:Y:S01]  /*c160*/  FADD.FTZ R11, R133, R132 ;  /* 0x00000084850b7221 */ /* 0x001fe20000010000 */
[-CC-:B------:R-:W-:Y:S01]  /*c170*/  FFMA.FTZ R189, R189, R0.reuse, -R120.reuse ;  /* 0x00000000bdbd7223 */ /* 0x180fe20000010878 */
[-CC-:B------:R-:W-:Y:S01]  /*c180*/  FFMA.FTZ R177, R131, R0.reuse, -R120.reuse ;  /* 0x0000000083b17223 */ /* 0x180fe20000010878 */
[-CC-:B------:R-:W-:Y:S01]  /*c190*/  FFMA.FTZ R128, R147, R0.reuse, -R120.reuse ;  /* 0x0000000093807223 */ /* 0x180fe20000010878 */
[----:B-1----:R-:W-:Y:S01]  /*c1a0*/  FADD.FTZ R132, R180, R11 ;  /* 0x0000000bb4847221 */ /* 0x002fe20000010000 */
[-CC-:B------:R-:W-:Y:S01]  /*c1b0*/  FFMA.FTZ R179, R127, R0.reuse, -R120.reuse ;  /* 0x000000007fb37223 */ /* 0x180fe20000010878 */
[----:B------:R-:W-:Y:S01]  /*c1c0*/  IMAD.U32 R127, RZ, RZ, UR5 ;  /* 0x00000005ff7f7e24 */ /* 0x000fe2000f8e00ff */
[----:B------:R-:W0:Y:S01]  /*c1d0*/  MUFU.EX2 R145, R145 ;  /* 0x0000009100917308 */ /* 0x000e220000000800 */
[-CC-:B------:R-:W-:Y:S01]  /*c1e0*/  FFMA.FTZ R11, R123, R0.reuse, -R120.reuse ;  /* 0x000000007b0b7223 */ /* 0x180fe20000010878 */
[----:B------:R-:W-:Y:S01]  /*c1f0*/  FFMA.FTZ R155, R155, R0, -R120 ;  /* 0x000000009b9b7223 */ /* 0x000fe20000010878 */
[----:B------:R-:W-:-:S02]  /*c200*/  @!P6 VIADD R123, R127, 0x30860 ;  /* 0x000308607f7be836 */ /* 0x000fc40000000000 */
[-CC-:B------:R-:W-:Y:S01]  /*c210*/  FFMA.FTZ R143, R143, R0.reuse, -R120.reuse ;  /* 0x000000008f8f7223 */ /* 0x180fe20000010878 */
[-CC-:B------:R-:W-:Y:S01]  /*c220*/  FFMA.FTZ R159, R159, R0.reuse, -R120.reuse ;  /* 0x000000009f9f7223 */ /* 0x180fe20000010878 */
[-CC-:B------:R-:W-:Y:S01]  /*c230*/  FFMA.FTZ R173, R173, R0.reuse, -R120.reuse ;  /* 0x00000000adad7223 */ /* 0x180fe20000010878 */
[----:B------:R-:W-:Y:S01]  /*c240*/  FFMA.FTZ R163, R163, R0, -R120 ;  /* 0x00000000a3a37223 */ /* 0x000fe20000010878 */
[----:B------:R-:W1:Y:S01]  /*c250*/  MUFU.EX2 R14, R14 ;  /* 0x0000000e000e7308 */ /* 0x000e620000000800 */
[----:B--2---:R-:W-:Y:S01]  /*c260*/  FFMA.FTZ R8, R3, R8, R12 ;  /* 0x0000000803087223 */ /* 0x004fe2000001000c */
[----:B------:R-:W-:Y:S01]  /*c270*/  @!P6 PRMT R127, RZ, 0x654, R123 ;  /* 0x00000654ff7fe816 */ /* 0x000fe2000000007b */
[----:B------:R-:W-:Y:S01]  /*c280*/  FFMA.FTZ R175, R175, R0, -R120 ;  /* 0x00000000afaf7223 */ /* 0x000fe20000010878 */
[----:B------:R-:W-:Y:S01]  /*c290*/  F2FP.BF16.F32.PACK_AB R186, R133, R186 ;  /* 0x000000ba85ba723e */ /* 0x000fe200000010ff */
[----:B------:R-:W-:Y:S01]  /*c2a0*/  VIADD R10, R10, 0xffffffff ;  /* 0xffffffff0a0a7836 */ /* 0x000fe20000000000 */
[----:B------:R2:W-:Y:S01]  /*c2b0*/  @!P6 SYNCS.ARRIVE.TRANS64.RED.A1T0 RZ, [R127+URZ], RZ ;  /* 0x000000ff7fffe9a7 */ /* 0x0005e2000810043f */
[----:B------:R-:W-:Y:S01]  /*c2c0*/  F2FP.BF16.F32.PACK_AB R180, R137, R180 ;  /* 0x000000b489b4723e */ /* 0x000fe200000010ff */
[----:B------:R-:W3:Y:S01]  /*c2d0*/  MUFU.EX2 R149, R149 ;  /* 0x0000009500957308 */ /* 0x000ee20000000800 */
[----:B0-----:R-:W-:Y:S01]  /*c2e0*/  FADD.FTZ R9, R145, R8 ;  /* 0x0000000891097221 */ /* 0x001fe20000010000 */
[-CC-:B------:R-:W-:Y:S01]  /*c2f0*/  FFMA.FTZ R8, R151, R0.reuse, -R120.reuse ;  /* 0x0000000097087223 */ /* 0x180fe20000010878 */
[----:B------:R-:W-:-:S05]  /*c300*/  FFMA.FTZ R120, R167, R0, -R120 ;  /* 0x00000000a7787223 */ /* 0x000fca0000010878 */
[----:B------:R-:W0:Y:S01]  /*c310*/  MUFU.EX2 R20, R20 ;  /* 0x0000001400147308 */ /* 0x000e220000000800 */
[----:B-1----:R-:W-:-:S07]  /*c320*/  FADD.FTZ R130, R14, R9 ;  /* 0x000000090e827221 */ /* 0x002fce0000010000 */
[----:B------:R-:W1:Y:S01]  /*c330*/  MUFU.EX2 R153, R153 ;  /* 0x0000009900997308 */ /* 0x000e620000000800 */
[C---:B---3--:R-:W-:Y:S01]  /*c340*/  FADD.FTZ R9, R149.reuse, R130 ;  /* 0x0000008295097221 */ /* 0x048fe20000010000 */
[----:B------:R-:W-:-:S06]  /*c350*/  F2FP.BF16.F32.PACK_AB R191, R149, R14 ;  /* 0x0000000e95bf723e */ /* 0x000fcc00000010ff */
[----:B------:R-:W3:Y:S01]  /*c360*/  MUFU.EX2 R187, R187 ;  /* 0x000000bb00bb7308 */ /* 0x000ee20000000800 */
[----:B0-----:R-:W-:Y:S01]  /*c370*/  FADD.FTZ R130, R20, R9 ;  /* 0x0000000914827221 */ /* 0x001fe20000010000 */
[----:B------:R-:W-:-:S04]  /*c380*/  FADD.FTZ R9, R137, R132 ;  /* 0x0000008489097221 */ /* 0x000fc80000010000 */
[----:B------:R-:W-:Y:S01]  /*c390*/  FADD.FTZ R132, R182, R9 ;  /* 0x00000009b6847221 */ /* 0x000fe20000010000 */
        /* <DEDUP_REMOVED lines=8> */
[----:B---3--:R-:W-:Y:S01]  /*c420*/  FADD.FTZ R9, R187, R130 ;  /* 0x00000082bb097221 */ /* 0x008fe20000010000 */
[----:B------:R-:W-:-:S06]  /*c430*/  FADD.FTZ R123, R141, R132 ;  /* 0x000000848d7b7221 */ /* 0x000fcc0000010000 */
[----:B------:R-:W3:Y:S01]  /*c440*/  MUFU.EX2 R124, R124 ;  /* 0x0000007c007c7308 */ /* 0x000ee20000000800 */
[C---:B0-----:R-:W-:Y:S01]  /*c450*/  FADD.FTZ R130, R122.reuse, R9 ;  /* 0x000000097a827221 */ /* 0x041fe20000010000 */
[----:B------:R-:W-:-:S06]  /*c460*/  F2FP.BF16.F32.PACK_AB R187, R122, R187 ;  /* 0x000000bb7abb723e */ /* 0x000fcc00000010ff */
[----:B------:R-:W0:Y:S01]  /*c470*/  MUFU.EX2 R183, R183 ;  /* 0x000000b700b77308 */ /* 0x000e220000000800 */
[----:B-1----:R-:W-:-:S07]  /*c480*/  FADD.FTZ R9, R181, R130 ;  /* 0x00000082b5097221 */ /* 0x002fce0000010000 */
[----:B------:R1:W4:Y:S01]  /*c490*/  MUFU.EX2 R126, R189 ;  /* 0x000000bd007e7308 */ /* 0x0003220000000800 */
[C---:B---3--:R-:W-:Y:S01]  /*c4a0*/  FADD.FTZ R130, R124.reuse, R9 ;  /* 0x000000097c827221 */ /* 0x048fe20000010000 */
[----:B------:R-:W-:-:S06]  /*c4b0*/  F2FP.BF16.F32.PACK_AB R181, R124, R181 ;  /* 0x000000b57cb5723e */ /* 0x000fcc00000010ff */
[----:B------:R-:W3:Y:S01]  /*c4c0*/  MUFU.EX2 R177, R177 ;  /* 0x000000b100b17308 */ /* 0x000ee20000000800 */
[----:B0-----:R-:W-:Y:S01]  /*c4d0*/  FADD.FTZ R9, R183, R130 ;  /* 0x00000082b7097221 */ /* 0x001fe20000010000 */
[----:B-1----:R-:W-:Y:S01]  /*c4e0*/  F2FP.BF16.F32.PACK_AB R189, R145, R12 ;  /* 0x0000000c91bd723e */ /* 0x002fe200000010ff */
[----:B------:R-:W-:-:S05]  /*c4f0*/  IMAD.MOV.U32 R12, RZ, RZ, R5 ;  /* 0x000000ffff0c7224 */ /* 0x000fca00078e0005 */
[----:B------:R-:W0:Y:S01]  /*c500*/  MUFU.EX2 R128, R128 ;  /* 0x0000008000807308 */ /* 0x000e220000000800 */
[C---:B----4-:R-:W-:Y:S01]  /*c510*/  FADD.FTZ R130, R126.reuse, R9 ;  /* 0x000000097e827221 */ /* 0x050fe20000010000 */
[----:B------:R-:W-:-:S06]  /*c520*/  F2FP.BF16.F32.PACK_AB R183, R126, R183 ;  /* 0x000000b77eb7723e */ /* 0x000fcc00000010ff */
[----:B------:R-:W1:Y:S01]  /*c530*/  MUFU.EX2 R178, R178 ;  /* 0x000000b200b27308 */ /* 0x000e620000000800 */
[----:B---3--:R-:W-:-:S07]  /*c540*/  FADD.FTZ R9, R177, R130 ;  /* 0x00000082b1097221 */ /* 0x008fce0000010000 */
[----:B------:R-:W3:Y:S01]  /*c550*/  MUFU.EX2 R179, R179 ;  /* 0x000000b300b37308 */ /* 0x000ee20000000800 */
[C---:B0-----:R-:W-:Y:S01]  /*c560*/  FADD.FTZ R130, R128.reuse, R9 ;  /* 0x0000000980827221 */ /* 0x041fe20000010000 */
[----:B------:R-:W-:-:S06]  /*c570*/  F2FP.BF16.F32.PACK_AB R177, R128, R177 ;  /* 0x000000b180b1723e */ /* 0x000fcc00000010ff */
[----:B------:R-:W0:Y:S01]  /*c580*/  MUFU.EX2 R13, R13 ;  /* 0x0000000d000d7308 */ /* 0x000e220000000800 */
[----:B-1----:R-:W-:-:S07]  /*c590*/  FADD.FTZ R132, R178, R123 ;  /* 0x0000007bb2847221 */ /* 0x002fce0000010000 */
[----:B------:R-:W1:Y:S01]  /*c5a0*/  MUFU.EX2 R8, R8 ;  /* 0x0000000800087308 */ /* 0x000e620000000800 */
[----:B---3--:R-:W-:-:S07]  /*c5b0*/  FADD.FTZ R9, R179, R130 ;  /* 0x00000082b3097221 */ /* 0x008fce0000010000 */
[----:B------:R-:W3:Y:S01]  /*c5c0*/  MUFU.EX2 R172, R172 ;  /* 0x000000ac00ac7308 */ /* 0x000ee20000000800 */
[C---:B0-----:R-:W-:Y:S01]  /*c5d0*/  FADD.FTZ R123, R13.reuse, R132 ;  /* 0x000000840d7b7221 */ /* 0x041fe20000010000 */
[----:B------:R-:W-:-:S06]  /*c5e0*/  F2FP.BF16.F32.PACK_AB R178, R13, R178 ;  /* 0x000000b20db2723e */ /* 0x000fcc00000010ff */
[----:B------:R-:W0:Y:S01]  /*c5f0*/  MUFU.EX2 R11, R11 ;  /* 0x0000000b000b7308 */ /* 0x000e220000000800 */
[C---:B-1----:R-:W-:Y:S01]  /*c600*/  FADD.FTZ R130, R8.reuse, R9 ;  /* 0x0000000908827221 */ /* 0x042fe20000010000 */
[----:B------:R-:W-:-:S06]  /*c610*/  F2FP.BF16.F32.PACK_AB R179, R8, R179 ;  /* 0x000000b308b3723e */ /* 0x000fcc00000010ff */
[----:B------:R-:W1:Y:S01]  /*c620*/  MUFU.EX2 R15, R15 ;  /* 0x0000000f000f7308 */ /* 0x000e620000000800 */
[----:B---3--:R-:W-:-:S07]  /*c630*/  FADD.FTZ R132, R172, R123 ;  /* 0x0000007bac847221 */ /* 0x008fce0000010000 */
[----:B------:R-:W3:Y:S01]  /*c640*/  MUFU.EX2 R155, R155 ;  /* 0x0000009b009b7308 */ /* 0x000ee20000000800 */
[----:B0-----:R-:W-:-:S07]  /*c650*/  FADD.FTZ R130, R11, R130 ;  /* 0x000000820b827221 */ /* 0x001fce0000010000 */
        /* <DEDUP_REMOVED lines=8> */
[----:B-1----:R-:W-:-:S07]  /*c6e0*/  FADD.FTZ R130, R143, R130 ;  /* 0x000000828f827221 */ /* 0x002fce0000010000 */
[----:B------:R-:W1:Y:S01]  /*c6f0*/  MUFU.EX2 R168, R168 ;  /* 0x000000a800a87308 */ /* 0x000e620000000800 */
[C---:B---3--:R-:W-:Y:S01]  /*c700*/  FADD.FTZ R123, R21.reuse, R132 ;  /* 0x00000084157b7221 */ /* 0x048fe20000010000 */
[----:B------:R-:W-:-:S06]  /*c710*/  F2FP.BF16.F32.PACK_AB R174, R21, R174 ;  /* 0x000000ae15ae723e */ /* 0x000fcc00000010ff */
[----:B------:R3:W4:Y:S01]  /*c720*/  MUFU.EX2 R169, R173 ;  /* 0x000000ad00a97308 */ /* 0x0007220000000800 */
[----:B0-----:R-:W-:-:S07]  /*c730*/  FADD.FTZ R130, R159, R130 ;  /* 0x000000829f827221 */ /* 0x001fce0000010000 */
[----:B------:R-:W0:Y:S01]  /*c740*/  MUFU.EX2 R121, R121 ;  /* 0x0000007900797308 */ /* 0x000e220000000800 */
[----:B-1----:R-:W-:Y:S01]  /*c750*/  FADD.FTZ R132, R168, R123 ;  /* 0x0000007ba8847221 */ /* 0x002fe20000010000 */
[----:B---3--:R-:W-:Y:S01]  /*c760*/  F2FP.BF16.F32.PACK_AB R173, R155, R11 ;  /* 0x0000000b9bad723e */ /* 0x008fe200000010ff */
[----:B------:R-:W-:-:S05]  /*c770*/  IMAD.MOV.U32 R11, RZ, RZ, R4 ;  /* 0x000000ffff0b7224 */ /* 0x000fca00078e0004 */
[----:B------:R-:W1:Y:S01]  /*c780*/  MUFU.EX2 R163, R163 ;  /* 0x000000a300a37308 */ /* 0x000e620000000800 */
[----:B----4-:R-:W-:-:S07]  /*c790*/  FADD.FTZ R130, R169, R130 ;  /* 0x00000082a9827221 */ /* 0x010fce0000010000 */
[----:B------:R-:W3:Y:S01]  /*c7a0*/  MUFU.EX2 R170, R170 ;  /* 0x000000aa00aa7308 */ /* 0x000ee20000000800 */
[C---:B0-----:R-:W-:Y:S01]  /*c7b0*/  FADD.FTZ R9, R121.reuse, R132 ;  /* 0x0000008479097221 */ /* 0x041fe20000010000 */
[----:B------:R-:W-:-:S06]  /*c7c0*/  F2FP.BF16.F32.PACK_AB R168, R121, R168 ;  /* 0x000000a879a8723e */ /* 0x000fcc00000010ff */
[----:B------:R0:W4:Y:S01]  /*c7d0*/  MUFU.EX2 R171, R175 ;  /* 0x000000af00ab7308 */ /* 0x0001220000000800 */
[C---:B-1----:R-:W-:Y:S01]  /*c7e0*/  FADD.FTZ R130, R163.reuse, R130 ;  /* 0x00000082a3827221 */ /* 0x042fe20000010000 */
[----:B------:R-:W-:-:S06]  /*c7f0*/  F2FP.BF16.F32.PACK_AB R169, R163, R169 ;  /* 0x000000a9a3a9723e */ /* 0x000fcc00000010ff */
[----:B------:R-:W1:Y:S01]  /*c800*/  MUFU.EX2 R125, R125 ;  /* 0x0000007d007d7308 */ /* 0x000e620000000800 */
[----:B---3--:R-:W-:Y:S01]  /*c810*/  FADD.FTZ R132, R170, R9 ;  /* 0x00000009aa847221 */ /* 0x008fe20000010000 */
[----:B0-----:R-:W-:-:S06]  /*c820*/  F2FP.BF16.F32.PACK_AB R175, R159, R143 ;  /* 0x0000008f9faf723e */ /* 0x001fcc00000010ff */
[----:B------:R-:W0:Y:S01]  /*c830*/  MUFU.EX2 R120, R120 ;  /* 0x0000007800787308 */ /* 0x000e220000000800 */
[----:B----4-:R-:W-:Y:S01]  /*c840*/  FADD.FTZ R130, R171, R130 ;  /* 0x00000082ab827221 */ /* 0x010fe20000010000 */
[C---:B-1----:R-:W-:Y:S01]  /*c850*/  FADD.FTZ R9, R125.reuse, R132 ;  /* 0x000000847d097221 */ /* 0x042fe20000010000 */
[----:B------:R-:W-:Y:S02]  /*c860*/  F2FP.BF16.F32.PACK_AB R170, R125, R170 ;  /* 0x000000aa7daa723e */ /* 0x000fe400000010ff */
[C---:B0-----:R-:W-:Y:S01]  /*c870*/  FADD.FTZ R8, R120.reuse, R130 ;  /* 0x0000008278087221 */ /* 0x041fe20000010000 */
[----:B------:R-:W-:Y:S01]  /*c880*/  F2FP.BF16.F32.PACK_AB R171, R120, R171 ;  /* 0x000000ab78ab723e */ /* 0x000fe200000010ff */
[----:B--2---:R-:W-:Y:S06]  /*c890*/  @P1 BRA `(.L_x_4614) ;  /* 0xffffffd0002c1947 */ /* 0x004fec000383ffff */
.L_x_4597:
        /* <DEDUP_REMOVED lines=99> */
.L_x_4615:
[----:B------:R-:W-:Y:S01]  /*ced0*/  ULEA UR5, UR36, UR37, 0x3 ;  /* 0x0000002524057291 */ /* 0x000fe2000f8e183f */
[----:B------:R-:W-:-:S05]  /*cee0*/  IMAD.U32 R2, RZ, RZ, UR38 ;  /* 0x00000026ff027e24 */ /* 0x000fca000f8e00ff */
[----:B------:R-:W-:-:S04]  /*cef0*/  SHF.L.U32 R2, R2, 0x1f, RZ ;  /* 0x0000001f02027819 */ /* 0x000fc800000006ff */
[----:B------:R0:W1:Y:S01]  /*cf00*/  SYNCS.PHASECHK.TRANS64.TRYWAIT P1, [UR5+0x30850], R2 ;  /* 0x03085002ff0075a7 */ /* 0x0000620008020145 */
[----:B------:R-:W-:Y:S05]  /*cf10*/  @!P0 BRA `(.L_x_4616) ;  /* 0x0000000000048947 */ /* 0x000fea0003800000 */
[----:B------:R-:W-:Y:S01]  /*cf20*/  BPT.TRAP 0x1 ;  /* 0x000000040000795c */ /* 0x000fe20000300000 */
.L_x_4616:
[----:B-1----:R-:W-:Y:S05]  /*cf30*/  @P1 BRA `(.L_x_4617) ;  /* 0x0000000000081947 */ /* 0x002fea0003800000 */
[----:B------:R-:W1:Y:S02]  /*cf40*/  SYNCS.PHASECHK.TRANS64.TRYWAIT P0, [UR5+0x30850], R2 ;  /* 0x03085002ff0075a7 */ /* 0x000e640008000145 */
[----:B-1----:R-:W-:Y:S05]  /*cf50*/  @!P0 BRA `(.L_x_4618) ;  /* 0x0000008400448947 */ /* 0x002fea0003800000 */
.L_x_4617:
[----:B------:R-:W-:Y:S01]  /*cf60*/  UIADD3 UR37, UR37, 0x400, URZ ;  /* 0x0000040025257890 */ /* 0x000fe2000fffe03f */
[----:B------:R-:W-:Y:S01]  /*cf70*/  WARPGROUP.ARRIVE ;  /* 0x00000000000079c5 */ /* 0x000fe20000000000 */
[----:B------:R-:W-:Y:S01]  /*cf80*/  UMOV UR7, 0x40000040 ;  /* 0x4000004000077882 */ /* 0x000fe20000000000 */
[----:B01----:R-:W0:Y:S01]  /*cf90*/  SHFL.BFLY PT, R2, R9, 0x2, 0x1f ;  /* 0x0c401f0009027f89 */ /* 0x003e2200000e0000 */
[----:B------:R-:W-:Y:S01]  /*cfa0*/  USHF.R.U32.HI UR37, URZ, 0x4, UR37 ;  /* 0x000000043f257899 */ /* 0x000fe20008011625 */
[----:B------:R-:W-:Y:S01]  /*cfb0*/  IMAD.U32 R14, RZ, RZ, UR5 ;  /* 0x00000005ff0e7e24 */ /* 0x000fe2000f8e00ff */
[----:B------:R-:W-:Y:S01]  /*cfc0*/  R2UR UR8, R196 ;  /* 0x00000000c40872ca */ /* 0x000fe200000e0000 */
[----:B------:R-:W1:Y:S01]  /*cfd0*/  SHFL.BFLY PT, R3, R8, 0x2, 0x1f ;  /* 0x0c401f0008037f89 */ /* 0x000e6200000e0000 */
[----:B------:R-:W-:Y:S01]  /*cfe0*/  ULOP3.LUT UR37, UR37, 0x3fff, URZ, 0xc0, !UPT ;  /* 0x00003fff25257892 */ /* 0x000fe2000f8ec03f */
[----:B------:R-:W-:Y:S01]  /*cff0*/  IMAD.MOV.U32 R16, RZ, RZ, RZ ;  /* 0x000000ffff107224 */ /* 0x000fe200078e00ff */
[----:B------:R-:W2:Y:S02]  /*d000*/  S2R R15, SR_TID.X ;  /* 0x00000000000f7919 */ /* 0x000ea40000002100 */
[----:B------:R-:W-:-:S04]  /*d010*/  ULOP3.LUT UR4, UR37, 0x3000000, URZ, 0xfc, !UPT ;  /* 0x0300000025047892 */ /* 0x000fc8000f8efc3f */
[----:B------:R-:W-:Y:S02]  /*d020*/  UIMAD UR4, UR36, 0x900, UR4 ;  /* 0x00000900240478a4 */ /* 0x000fe4000f8e0204 */
[----:B------:R-:W-:Y:S02]  /*d030*/  UIADD3 UR36, UR36, 0x1, URZ ;  /* 0x0000000124247890 */ /* 0x000fe4000fffe03f */
[----:B------:R-:W-:Y:S02]  /*d040*/  UIADD3 UR8, UR8, 0x1, URZ ;  /* 0x0000000108087890 */ /* 0x000fe4000fffe03f */
[----:B------:R-:W-:Y:S01]  /*d050*/  UISETP.NE.AND UP0, UPT, UR36, 0x2, UPT ;  /* 0x000000022400788c */ /* 0x000fe2000bf05270 */
[----:B------:R-:W-:Y:S02]  /*d060*/  UMOV UR6, UR4 ;  /* 0x0000000400067c82 */ /* 0x000fe40008000000 */
[----:B------:R-:W-:Y:S01]  /*d070*/  HGMMA.64x192x16.F32.BF16 R24, R188, gdesc[UR4].tnspB, R24, gsb0 ;  /* 0x42e00004bc187df0 */ /* 0x000fe20008001818 */
[----:B------:R-:W-:Y:S01]  /*d080*/  UIADD3 UR6, UR4, 0x80, URZ ;  /* 0x0000008004067890 */ /* 0x000fe2000fffe03f */
[----:B0-----:R-:W-:Y:S01]  /*d090*/  FADD.FTZ R2, R2, R9 ;  /* 0x0000000902027221 */ /* 0x001fe20000010000 */
[----:B------:R-:W-:Y:S01]  /*d0a0*/  UMOV UR7, 0x40000040 ;  /* 0x4000004000077882 */ /* 0x000fe20000000000 */
[----:B------:R-:W-:-:S02]  /*d0b0*/  IMAD.U32 R196, RZ, RZ, UR8 ;  /* 0x00000008ffc47e24 */ /* 0x000fc4000f8e00ff */
[----:B-1----:R-:W-:Y:S01]  /*d0c0*/  FADD.FTZ R6, R3, R8 ;  /* 0x0000000803067221 */ /* 0x002fe20000010000 */
[----:B------:R-:W-:Y:S01]  /*d0d0*/  USEL UR36, UR36, URZ, UP0 ;  /* 0x0000003f24247287 */ /* 0x000fe20008000000 */
[----:B------:R-:W0:Y:S04]  /*d0e0*/  SHFL.BFLY PT, R3, R2, 0x1, 0x1f ;  /* 0x0c201f0002037f89 */ /* 0x000e2800000e0000 */
[----:B------:R-:W1:Y:S01]  /*d0f0*/  SHFL.BFLY PT, R7, R6, 0x1, 0x1f ;  /* 0x0c201f0006077f89 */ /* 0x000e6200000e0000 */
[----:B--2---:R-:W-:Y:S01]  /*d100*/  LOP3.LUT P2, RZ, R15, 0x7f, RZ, 0xc0, !PT ;  /* 0x0000007f0fff7812 */ /* 0x004fe2000784c0ff */
[----:B0-----:R-:W-:Y:S01]  /*d110*/  FADD.FTZ R12, R2, R3 ;  /* 0x00000003020c7221 */ /* 0x001fe20000010000 */
[----:B------:R-:W-:Y:S02]  /*d120*/  IMAD.MOV.U32 R3, RZ, RZ, -0x800000 ;  /* 0xff800000ff037424 */ /* 0x000fe400078e00ff */
[----:B------:R-:W-:-:S02]  /*d130*/  IMAD.MOV.U32 R2, RZ, RZ, -0x800000 ;  /* 0xff800000ff027424 */ /* 0x000fc400078e00ff */
[----:B-1----:R-:W-:Y:S01]  /*d140*/  FADD.FTZ R13, R6, R7 ;  /* 0x00000007060d7221 */ /* 0x002fe20000010000 */
[----:B------:R-:W-:Y:S01]  /*d150*/  FSETP.NE.FTZ.AND P0, PT, R12, RZ, PT ;  /* 0x000000ff0c00720b */ /* 0x000fe20003f15000 */
[----:B------:R-:W-:-:S03]  /*d160*/  IMAD.MOV.U32 R7, RZ, RZ, RZ ;  /* 0x000000ffff077224 */ /* 0x000fc600078e00ff */
[----:B------:R-:W-:-:S09]  /*d170*/  FSETP.NE.FTZ.AND P1, PT, R13, RZ, PT ;  /* 0x000000ff0d00720b */ /* 0x000fd20003f35000 */
[C---:B------:R-:W-:Y:S01]  /*d180*/  @P0 FMUL.FTZ R6, R0.reuse, 0.69314718246459960938 ;  /* 0x3f31721800060820 */ /* 0x040fe20000410000 */
[----:B------:R-:W0:Y:S03]  /*d190*/  @P0 MUFU.LG2 R10, R12 ;  /* 0x0000000c000a0308 */ /* 0x000e260000000c00 */
[----:B------:R-:W-:Y:S01]  /*d1a0*/  @P1 FMUL.FTZ R8, R0, 0.69314718246459960938 ;  /* 0x3f31721800081820 */ /* 0x000fe20000410000 */
[----:B------:R-:W-:-:S04]  /*d1b0*/  @!P2 VIADD R0, R14, 0x30860 ;  /* 0x000308600e00a836 */ /* 0x000fc80000000000 */
[----:B------:R-:W1:Y:S01]  /*d1c0*/  @P1 MUFU.LG2 R11, R13 ;  /* 0x0000000d000b1308 */ /* 0x000e620000000c00 */
[----:B------:R-:W-:-:S07]  /*d1d0*/  @!P2 PRMT R20, RZ, 0x654, R0 ;  /* 0x00000654ff14a816 */ /* 0x000fce0000000000 */
        /* <DEDUP_REMOVED lines=28> */
[----:B------:R-:W-:-:S04]  /*d3a0*/  USEL UR4, URZ, 0x1, UP0 ;  /* 0x000000013f047887 */ /* 0x000fc80008000000 */
[----:B------:R-:W-:Y:S01]  /*d3b0*/  ULOP3.LUT UR38, UR38, UR4, URZ, 0x3c, !UPT ;  /* 0x0000000426267292 */ /* 0x000fe2000f8e3c3f */
[----:B------:R-:W-:Y:S02]  /*d3c0*/  WARPGROUP.DEPBAR.LE gsb0, 0x0 ;  /* 0x00008000000079c5 */ /* 0x000fe40000010000 */
[----:B------:R-:W-:-:S10]  /*d3d0*/  WARPGROUP.ARRIVE ;  /* 0x00000000000079c5 */ /* 0x000fd40000000000 */
[----:B------:R-:W-:Y:S03]  /*d3e0*/  HGMMA.64x192x16.F32.BF16 R24, R168, gdesc[UR4].tnspB, R24, gsb0 ;  /* 0x42e00004a8187df0 */ /* 0x000fe60008001818 */
[----:B------:R-:W-:Y:S02]  /*d3f0*/  WARPGROUP.DEPBAR.LE gsb0, 0x0 ;  /* 0x00008000000079c5 */ /* 0x000fe40000010000 */
[----:B------:R1:W-:Y:S01]  /*d400*/  @!P2 SYNCS.ARRIVE.TRANS64.RED.A1T0 RZ, [R20+URZ], RZ ;  /* 0x000000ff14ffa9a7 */ /* 0x0003e2000810043f */
[-C--:B--2---:R-:W-:Y:S01]  /*d410*/  FMUL.FTZ R4, R24, R7.reuse ;  /* 0x0000000718047220 */ /* 0x084fe20000410000 */
        /* <DEDUP_REMOVED lines=95> */
.L_x_4548:
        /* <DEDUP_REMOVED lines=13> */
[----:B------:R-:W-:Y:S01]  /*dae0*/  F2FP.BF16.F32.PACK_AB R5, R150, R21 ;  /* 0x000000159605723e */ /* 0x000fe200000010ff */
[----:B------:R-:W-:Y:S01]  /*daf0*/  ULDC.64 UR14, c[0x0][0x208] ;  /* 0x00008200000e7ab9 */ /* 0x000fe20000000a00 */
[----:B------:R-:W-:Y:S02]  /*db00*/  R2UR UR11, R193 ;  /* 0x00000000c10b72ca */ /* 0x000fe400000e0000 */
[----:B------:R-:W-:Y:S02]  /*db10*/  F2FP.BF16.F32.PACK_AB R6, R29, R6 ;  /* 0x000000061d06723e */ /* 0x000fe400000010ff */
[----:B------:R-:W-:-:S02]  /*db20*/  R2UR UR13, R194 ;  /* 0x00000000c20d72ca */ /* 0x000fc400000e0000 */
[----:B------:R-:W-:Y:S02]  /*db30*/  F2FP.BF16.F32.PACK_AB R7, R152, R7 ;  /* 0x000000079807723e */ /* 0x000fe400000010ff */
[----:B------:R-:W-:Y:S02]  /*db40*/  F2FP.BF16.F32.PACK_AB R10, R11, R10 ;  /* 0x0000000a0b0a723e */ /* 0x000fe400000010ff */
[----:B------:R-:W-:Y:S02]  /*db50*/  F2FP.BF16.F32.PACK_AB R8, R15, R8 ;  /* 0x000000080f08723e */ /* 0x000fe400000010ff */
[----:B------:R-:W-:Y:S01]  /*db60*/  F2FP.BF16.F32.PACK_AB R11, R147, R140 ;  /* 0x0000008c930b723e */ /* 0x000fe200000010ff */
[----:B------:R-:W-:Y:S01]  /*db70*/  USHF.R.S32.HI UR10, URZ, 0x1f, UR11 ;  /* 0x0000001f3f0a7899 */ /* 0x000fe2000801140b */
[----:B------:R-:W-:Y:S01]  /*db80*/  F2FP.BF16.F32.PACK_AB R12, R13, R12 ;  /* 0x0000000c0d0c723e */ /* 0x000fe200000010ff */
[----:B------:R-:W-:Y:S01]  /*db90*/  UIMAD.WIDE.U32 UR6, UR11, UR8, URZ ;  /* 0x000000080b0672a5 */ /* 0x000fe2000f8e003f */
[----:B------:R-:W-:Y:S01]  /*dba0*/  F2FP.BF16.F32.PACK_AB R13, R144, R139 ;  /* 0x0000008b900d723e */ /* 0x000fe200000010ff */
[----:B------:R-:W-:Y:S01]  /*dbb0*/  UIMAD UR5, UR10, UR8, URZ ;  /* 0x000000080a0572a4 */ /* 0x000fe2000f8e023f */
[----:B------:R-:W-:Y:S01]  /*dbc0*/  F2FP.BF16.F32.PACK_AB R14, R53, R14 ;  /* 0x0000000e350e723e */ /* 0x000fe200000010ff */
[----:B------:R-:W-:Y:S01]  /*dbd0*/  USHF.R.S32.HI UR12, URZ, 0x1f, UR13 ;  /* 0x0000001f3f0c7899 */ /* 0x000fe2000801140d */
[----:B------:R-:W-:Y:S01]  /*dbe0*/  F2FP.BF16.F32.PACK_AB R15, R145, R138 ;  /* 0x0000008a910f723e */ /* 0x000fe200000010ff */
[----:B------:R-:W-:Y:S01]  /*dbf0*/  UIMAD UR5, UR11, UR9, UR5 ;  /* 0x000000090b0572a4 */ /* 0x000fe2000f8e0205 */
[----:B------:R-:W-:-:S02]  /*dc00*/  F2FP.BF16.F32.PACK_AB R24, R57, R24 ;  /* 0x000000183918723e */ /* 0x000fc400000010ff */
[----:B------:R-:W-:Y:S01]  /*dc10*/  ULDC.64 UR8, c[0x0][0xb98] ;  /* 0x0002e60000087ab9 */ /* 0x000fe20000000a00 */
[----:B------:R-:W-:Y:S01]  /*dc20*/  UIADD3 UR7, UR7, UR5, URZ ;  /* 0x0000000507077290 */ /* 0x000fe2000fffe03f */
[----:B------:R-:W-:Y:S02]  /*dc30*/  MOV R48, R16 ;  /* 0x0000001000307202 */ /* 0x000fe40000000f00 */
[----:B0-----:R-:W-:Y:S01]  /*dc40*/  MOV R49, R27 ;  /* 0x0000001b00317202 */ /* 0x001fe20000000f00 */
[----:B------:R-:W-:Y:S01]  /*dc50*/  IMAD R27, R195, 0x40, R19 ;  /* 0x00000040c31b7824 */ /* 0x000fe200078e0213 */
[----:B------:R-:W-:Y:S01]  /*dc60*/  UIMAD UR5, UR12, UR8, URZ ;  /* 0x000000080c0572a4 */ /* 0x000fe2000f8e023f */
[----:B------:R-:W-:Y:S01]  /*dc70*/  F2FP.BF16.F32.PACK_AB R96, R97, R96 ;  /* 0x000000606160723e */ /* 0x000fe200000010ff */
[----:B------:R-:W-:Y:S01]  /*dc80*/  UIMAD.WIDE.U32 UR6, UR13, UR8, UR6 ;  /* 0x000000080d0672a5 */ /* 0x000fe2000f8e0006 */
[----:B------:R-:W-:Y:S01]  /*dc90*/  IMAD.WIDE R46, R200, 0x2, R48 ;  /* 0x00000002c82e7825 */ /* 0x000fe200078e0230 */
[----:B------:R-:W-:Y:S01]  /*dca0*/  UIMAD UR5, UR13, UR9, UR5 ;  /* 0x000000090d0572a4 */ /* 0x000fe2000f8e0205 */
[----:B------:R-:W-:-:S02]  /*dcb0*/  F2FP.BF16.F32.PACK_AB R97, R91, R98 ;  /* 0x000000625b61723e */ /* 0x000fc400000010ff */
[----:B------:R-:W-:Y:S01]  /*dcc0*/  IMAD.WIDE R48, R27, 0x2, R48 ;  /* 0x000000021b307825 */ /* 0x000fe200078e0230 */
[C---:B------:R-:W-:Y:S01]  /*dcd0*/  IADD3 R33, P5, R46.reuse, 0x8060, RZ ;  /* 0x000080602e217810 */ /* 0x040fe20007fbe0ff */
[----:B------:R-:W-:Y:S01]  /*dce0*/  ULDC.64 UR8, c[0x0][0xae8] ;  /* 0x0002ba0000087ab9 */ /* 0x000fe20000000a00 */
[----:B------:R-:W-:Y:S02]  /*dcf0*/  IADD3 R43, P2, R46, 0x4060, RZ ;  /* 0x000040602e2b7810 */ /* 0x000fe40007f5e0ff */
[----:B------:R-:W-:Y:S01]  /*dd00*/  LOP3.LUT R26, R33, 0x380, RZ, 0xc0, !PT ;  /* 0x00000380211a7812 */ /* 0x000fe200078ec0ff */
[--C-:B------:R-:W-:Y:S01]  /*dd10*/  IMAD.X R27, RZ, RZ, R47.reuse, P5 ;  /* 0x000000ffff1b7224 */ /* 0x100fe200028e062f */
[----:B------:R-:W-:Y:S01]  /*dd20*/  LOP3.LUT R20, R43, 0x380, RZ, 0xc0, !PT ;  /* 0x000003802b147812 */ /* 0x000fe200078ec0ff */
[----:B------:R-:W-:Y:S01]  /*dd30*/  IMAD.X R63, RZ, RZ, R47, P2 ;  /* 0x000000ffff3f7224 */ /* 0x000fe200010e062f */
[----:B------:R-:W-:Y:S02]  /*dd40*/  SHF.R.U64 R26, R26, 0x3, RZ ;  /* 0x000000031a1a7819 */ /* 0x000fe400000012ff */
[----:B------:R-:W-:-:S02]  /*dd50*/  SHF.R.U64 R20, R20, 0x3, RZ ;  /* 0x0000000314147819 */ /* 0x000fc400000012ff */
[----:B------:R-:W-:Y:S02]  /*dd60*/  LOP3.LUT R26, R26, R33, RZ, 0x3c, !PT ;  /* 0x000000211a1a7212 */ /* 0x000fe400078e3cff */
[C---:B------:R-:W-:Y:S02]  /*dd70*/  IADD3 R33, P3, R46.reuse, 0x20, RZ ;  /* 0x000000202e217810 */ /* 0x040fe40007f7e0ff */
[----:B------:R-:W-:Y:S02]  /*dd80*/  IADD3 R45, P1, R46, 0x8000, RZ ;  /* 0x000080002e2d7810 */ /* 0x000fe40007f3e0ff */
[----:B------:R-:W-:Y:S01]  /*dd90*/  LOP3.LUT R62, R20, R43, RZ, 0x3c, !PT ;  /* 0x0000002b143e7212 */ /* 0x000fe200078e3cff */
[--C-:B------:R-:W-:Y:S01]  /*dda0*/  IMAD.X R67, RZ, RZ, R47.reuse, P3 ;  /* 0x000000ffff437224 */ /* 0x100fe200018e062f */
[----:B------:R-:W-:Y:S01]  /*ddb0*/  LOP3.LUT R20, R33, 0x380, RZ, 0xc0, !PT ;  /* 0x0000038021147812 */ /* 0x000fe200078ec0ff */
[----:B------:R-:W-:Y:S01]  /*ddc0*/  IMAD.X R59, RZ, RZ, R47, P1 ;  /* 0x000000ffff3b7224 */ /* 0x000fe200008e062f */
[----:B------:R-:W-:-:S02]  /*ddd0*/  IADD3 R35, P1, R46, 0x40, RZ ;  /* 0x000000402e237810 */ /* 0x000fc40007f3e0ff */
[----:B------:R-:W-:Y:S02]  /*dde0*/  SHF.R.U64 R20, R20, 0x3, RZ ;  /* 0x0000000314147819 */ /* 0x000fe400000012ff */
[----:B------:R-:W-:Y:S01]  /*ddf0*/  IADD3 R103, P0, R46, 0x8020, RZ ;  /* 0x000080202e677810 */ /* 0x000fe20007f1e0ff */
[--C-:B------:R-:W-:Y:S01]  /*de00*/  IMAD.X R87, RZ, RZ, R47.reuse, P1 ;  /* 0x000000ffff577224 */ /* 0x100fe200008e062f */
[----:B------:R-:W-:Y:S02]  /*de10*/  LOP3.LUT R66, R20, R33, RZ, 0x3c, !PT ;  /* 0x0000002114427212 */ /* 0x000fe400078e3cff */
[----:B------:R-:W-:Y:S01]  /*de20*/  LOP3.LUT R20, R35, 0x380, RZ, 0xc0, !PT ;  /* 0x0000038023147812 */ /* 0x000fe200078ec0ff */
[----:B------:R-:W-:Y:S01]  /*de30*/  IMAD.X R55, RZ, RZ, R47, P0 ;  /* 0x000000ffff377224 */ /* 0x000fe200000e062f */
[----:B------:R-:W-:Y:S02]  /*de40*/  MOV R102, R26 ;  /* 0x0000001a00667202 */ /* 0x000fe40000000f00 */
[----:B------:R-:W-:-:S02]  /*de50*/  SHF.R.U64 R20, R20, 0x3, RZ ;  /* 0x0000000314147819 */ /* 0x000fc400000012ff */
[----:B------:R-:W-:Y:S02]  /*de60*/  IADD3 R37, P0, R46, 0x60, RZ ;  /* 0x000000602e257810 */ /* 0x000fe40007f1e0ff */
[----:B------:R-:W-:Y:S02]  /*de70*/  LOP3.LUT R86, R20, R35, RZ, 0x3c, !PT ;  /* 0x0000002314567212 */ /* 0x000fe400078e3cff */
[----:B------:R-:W-:Y:S01]  /*de80*/  IADD3 R35, P1, R48, 0x4000, RZ ;  /* 0x0000400030237810 */ /* 0x000fe20007f3e0ff */
[----:B------:R-:W-:Y:S01]  /*de90*/  IMAD.X R83, RZ, RZ, R47, P0 ;  /* 0x000000ffff537224 */ /* 0x000fe200000e062f */
[C---:B------:R-:W-:Y:S02]  /*dea0*/  IADD3 R34, P6, R46.reuse, 0x8040, RZ ;  /* 0x000080402e227810 */ /* 0x040fe40007fde0ff */
[----:B------:R-:W-:Y:S01]  /*deb0*/  LOP3.LUT R31, R46, 0x380, RZ, 0xc0, !PT ;  /* 0x000003802e1f7812 */ /* 0x000fe200078ec0ff */
[----:B------:R-:W-:Y:S01]  /*dec0*/  IMAD.X R21, RZ, RZ, R49, P1 ;  /* 0x000000ffff157224 */ /* 0x000fe200008e0631 */
[----:B-1----:R-:W-:Y:S01]  /*ded0*/  ISETP.NE.AND P1, PT, R52, 0x1, PT ;  /* 0x000000013400780c */ /* 0x002fe20003f25270 */
[----:B------:R-:W-:Y:S01]  /*dee0*/  IMAD.X R51, RZ, RZ, R47, P6 ;  /* 0x000000ffff337224 */ /* 0x000fe200030e062f */
[----:B------:R-:W-:-:S02]  /*def0*/  LOP3.LUT R30, R103, 0x380, RZ, 0xc0, !PT ;  /* 0x00000380671e7812 */ /* 0x000fc400078ec0ff */
[----:B------:R-:W-:Y:S02]  /*df00*/  LOP3.LUT R28, R45, 0x380, RZ, 0xc0, !PT ;  /* 0x000003802d1c7812 */ /* 0x000fe400078ec0ff */
[----:B------:R-:W-:Y:S02]  /*df10*/  IADD3 R33, P0, R48, 0x5000, RZ ;  /* 0x0000500030217810 */ /* 0x000fe40007f1e0ff */
[----:B------:R-:W-:Y:S02]  /*df20*/  SHF.R.U64 R31, R31, 0x3, RZ ;  /* 0x000000031f1f7819 */ /* 0x000fe400000012ff */
[----:B------:R-:W-:Y:S01]  /*df30*/  SHF.R.U64 R30, R30, 0x3, RZ ;  /* 0x000000031e1e7819 */ /* 0x000fe200000012ff */
[----:B------:R-:W-:Y:S01]  /*df40*/  IMAD.X R29, RZ, RZ, R49, P0 ;  /* 0x000000ffff1d7224 */ /* 0x000fe200000e0631 */
[----:B------:R-:W-:Y:S01]  /*df50*/  SHF.R.U64 R28, R28, 0x3, RZ ;  /* 0x000000031c1c7819 */ /* 0x000fe200000012ff */
[----:B------:R-:W0:Y:S01]  /*df60*/  @P1 LDC R26, c[0x0][0xbec] ;  /* 0x0002fb00ff1a1b82 */ /* 0x000e220000000800 */
[----:B------:R-:W-:-:S02]  /*df70*/  IADD3 R39, P6, R46, 0x4000, RZ ;  /* 0x000040002e277810 */ /* 0x000fc40007fde0ff */
[C---:B------:R-:W-:Y:S02]  /*df80*/  IADD3 R32, P4, R46.reuse, 0x4040, RZ ;  /* 0x000040402e207810 */ /* 0x040fe40007f9e0ff */
[----:B------:R-:W-:Y:S01]  /*df90*/  IADD3 R41, P5, R46, 0x4020, RZ ;  /* 0x000040202e297810 */ /* 0x000fe20007fbe0ff */
[--C-:B------:R-:W-:Y:S01]  /*dfa0*/  IMAD.X R79, RZ, RZ, R47.reuse, P6 ;  /* 0x000000ffff4f7224 */ /* 0x100fe200030e062f */
[----:B------:R-:W-:Y:S01]  /*dfb0*/  LOP3.LUT R46, R31, R46, RZ, 0x3c, !PT ;  /* 0x0000002e1f2e7212 */ /* 0x000fe200078e3cff */
[----:B------:R-:W1:Y:S01]  /*dfc0*/  @P1 LDC R27, c[0x0][0xbf0] ;  /* 0x0002fc00ff1b1b82 */ /* 0x000e620000000800 */
[----:B------:R-:W-:Y:S01]  /*dfd0*/  LOP3.LUT R54, R30, R103, RZ, 0x3c, !PT ;  /* 0x000000671e367212 */ /* 0x000fe200078e3cff */
[--C-:B------:R-:W-:Y:S01]  /*dfe0*/  IMAD.X R71, RZ, RZ, R47.reuse, P4 ;  /* 0x000000ffff477224 */ /* 0x100fe200020e062f */
[----:B------:R-:W-:Y:S01]  /*dff0*/  LOP3.LUT R58, R28, R45, RZ, 0x3c, !PT ;  /* 0x0000002d1c3a7212 */ /* 0x000fe200078e3cff */
[----:B------:R-:W-:Y:S01]  /*e000*/  IMAD.X R75, RZ, RZ, R47, P5 ;  /* 0x000000ffff4b7224 */ /* 0x000fe200028e062f */
[----:B------:R-:W-:-:S02]  /*e010*/  LOP3.LUT R28, R39, 0x380, RZ, 0xc0, !PT ;  /* 0x00000380271c7812 */ /* 0x000fc400078ec0ff */
[----:B------:R-:W-:Y:S02]  /*e020*/  IADD3 R103, P0, R48, 0xb000, RZ ;  /* 0x0000b00030677810 */ /* 0x000fe40007f1e0ff */
[----:B------:R-:W-:Y:S02]  /*e030*/  LOP3.LUT R31, R34, 0x380, RZ, 0xc0, !PT ;  /* 0x00000380221f7812 */ /* 0x000fe400078ec0ff */
[----:B------:R-:W-:Y:S01]  /*e040*/  MOV R151, R46 ;  /* 0x0000002e00977202 */ /* 0x000fe20000000f00 */
[----:B------:R-:W-:Y:S01]  /*e050*/  BAR.SYNC.DEFER_BLOCKING 0x1, 0x100 ;  /* 0x0044000000007b1d */ /* 0x000fe20000010000 */
[----:B------:R-:W-:Y:S01]  /*e060*/  SHF.R.U64 R28, R28, 0x3, RZ ;  /* 0x000000031c1c7819 */ /* 0x000fe200000012ff */
[----:B------:R-:W-:Y:S01]  /*e070*/  IMAD.X R47, RZ, RZ, R49, P0 ;  /* 0x000000ffff2f7224 */ /* 0x000fe200000e0631 */
[----:B------:R-:W-:Y:S02]  /*e080*/  LOP3.LUT R46, R103, 0x380, RZ, 0xc0, !PT ;  /* 0x00000380672e7812 */ /* 0x000fe400078ec0ff */
[----:B------:R-:W-:-:S02]  /*e090*/  SHF.R.U64 R31, R31, 0x3, RZ ;  /* 0x000000031f1f7819 */ /* 0x000fc400000012ff */
[----:B------:R-:W-:Y:S01]  /*e0a0*/  MOV R150, R54 ;  /* 0x0000003600967202 */ /* 0x000fe20000000f00 */
[----:B------:R-:W-:Y:S01]  /*e0b0*/  VIADD R55, R18, UR39 ;  /* 0x0000002712377c36 */ /* 0x000fe20008000000 */
[----:B------:R-:W-:Y:S02]  /*e0c0*/  LOP3.LUT R78, R28, R39, RZ, 0x3c, !PT ;  /* 0x000000271c4e7212 */ /* 0x000fe400078e3cff */
[----:B------:R-:W-:Y:S02]  /*e0d0*/  SHF.R.U64 R46, R46, 0x3, RZ ;  /* 0x000000032e2e7819 */ /* 0x000fe400000012ff */
[----:B------:R-:W-:Y:S02]  /*e0e0*/  LOP3.LUT R50, R31, R34, RZ, 0x3c, !PT ;  /* 0x000000221f327212 */ /* 0x000fe400078e3cff */
[----:B------:R-:W-:Y:S02]  /*e0f0*/  LOP3.LUT R28, R37, 0x380, RZ, 0xc0, !PT ;  /* 0x00000380251c7812 */ /* 0x000fe400078ec0ff */
[----:B------:R-:W-:-:S02]  /*e100*/  LOP3.LUT R46, R46, R103, RZ, 0x3c, !PT ;  /* 0x000000672e2e7212 */ /* 0x000fc400078e3cff */
[----:B------:R-:W-:Y:S02]  /*e110*/  SHF.R.U64 R28, R28, 0x3, RZ ;  /* 0x000000031c1c7819 */ /* 0x000fe400000012ff */
[----:B------:R-:W-:Y:S01]  /*e120*/  MOV R103, R50 ;  /* 0x0000003200677202 */ /* 0x000fe20000000f00 */
[----:B------:R-:W-:Y:S01]  /*e130*/  IMAD.MOV.U32 R50, RZ, RZ, R55 ;  /* 0x000000ffff327224 */ /* 0x000fe200078e0037 */
[----:B------:R-:W-:Y:S01]  /*e140*/  LOP3.LUT R82, R28, R37, RZ, 0x3c, !PT ;  /* 0x000000251c527212 */ /* 0x000fe200078e3cff */
[----:B------:R0:W-:Y:S01]  /*e150*/  STSM.16.M88.4 [R151], R4 ;  /* 0x0000000497007844 */ /* 0x0001e20000000200 */
[----:B------:R-:W-:Y:S02]  /*e160*/  MOV R66, R66 ;  /* 0x0000004200427202 */ /* 0x000fe40000000f00 */
[----:B------:R-:W-:Y:S02]  /*e170*/  LOP3.LUT R28, R33, 0x380, RZ, 0xc0, !PT ;  /* 0x00000380211c7812 */ /* 0x000fe400078ec0ff */
[----:B------:R-:W-:-:S02]  /*e180*/  MOV R86, R86 ;  /* 0x0000005600567202 */ /* 0x000fc40000000f00 */
[----:B------:R-:W-:Y:S02]  /*e190*/  MOV R82, R82 ;  /* 0x0000005200527202 */ /* 0x000fe40000000f00 */
[----:B------:R-:W-:Y:S02]  /*e1a0*/  LOP3.LUT R31, R32, 0x380, RZ, 0xc0, !PT ;  /* 0x00000380201f7812 */ /* 0x000fe400078ec0ff */
[----:B------:R-:W-:Y:S02]  /*e1b0*/  LOP3.LUT R30, R41, 0x380, RZ, 0xc0, !PT ;  /* 0x00000380291e7812 */ /* 0x000fe400078ec0ff */
[----:B------:R-:W-:Y:S02]  /*e1c0*/  SHF.R.U64 R28, R28, 0x3, RZ ;  /* 0x000000031c1c7819 */ /* 0x000fe400000012ff */
[----:B------:R-:W-:Y:S01]  /*e1d0*/  SHF.R.U64 R31, R31, 0x3, RZ ;  /* 0x000000031f1f7819 */ /* 0x000fe200000012ff */
[----:B0-----:R-:W-:Y:S01]  /*e1e0*/  @P1 IMAD.HI.U32 R4, R55, R26, RZ ;  /* 0x0000001a37041227 */ /* 0x001fe200078e00ff */
[----:B------:R-:W-:-:S02]  /*e1f0*/  F2FP.BF16.F32.PACK_AB R5, R148, R143 ;  /* 0x0000008f9405723e */ /* 0x000fc400000010ff */
[----:B------:R-:W-:Y:S02]  /*e200*/  F2FP.BF16.F32.PACK_AB R6, R25, R0 ;  /* 0x000000001906723e */ /* 0x000fe400000010ff */
[----:B-1----:R-:W-:Y:S02]  /*e210*/  @P1 SHF.R.U32.HI R50, RZ, R27, R4 ;  /* 0x0000001bff321219 */ /* 0x002fe40000011604 */
[----:B------:R-:W-:Y:S02]  /*e220*/  F2FP.BF16.F32.PACK_AB R4, R120, R9 ;  /* 0x000000097804723e */ /* 0x000fe400000010ff */
[----:B------:R-:W-:Y:S01]  /*e230*/  F2FP.BF16.F32.PACK_AB R7, R149, R142 ;  /* 0x0000008e9507723e */ /* 0x000fe200000010ff */
[----:B------:R-:W-:Y:S01]  /*e240*/  IMAD.MOV R51, RZ, RZ, -R50 ;  /* 0x000000ffff337224 */ /* 0x000fe200078e0a32 */
[----:B------:R-:W-:Y:S02]  /*e250*/  F2FP.BF16.F32.PACK_AB R9, R146, R141 ;  /* 0x0000008d9209723e */ /* 0x000fe400000010ff */
[----:B------:R-:W-:Y:S01]  /*e260*/  SHF.R.U64 R30, R30, 0x3, RZ ;  /* 0x000000031e1e7819 */ /* 0x000fe200000012ff */
[----:B------:R-:W-:Y:S01]  /*e270*/  STSM.16.M88.4 [R66], R4 ;  /* 0x0000000442007844 */ /* 0x000fe20000000200 */
[----:B------:R-:W-:Y:S01]  /*e280*/  IMAD R51, R52, R51, R55 ;  /* 0x0000003334337224 */ /* 0x000fe200078e0237 */
[----:B------:R-:W-:-:S02]  /*e290*/  LOP3.LUT R28, R28, R33, RZ, 0x3c, !PT ;  /* 0x000000211c1c7212 */ /* 0x000fc400078e3cff */
[----:B------:R0:W-:Y:S01]  /*e2a0*/  STSM.16.M88.4 [R86], R8 ;  /* 0x0000000856007844 */ /* 0x0001e20000000200 */
[----:B------:R-:W-:Y:S02]  /*e2b0*/  IADD3 R33, P3, R48, 0x7000, RZ ;  /* 0x0000700030217810 */ /* 0x000fe40007f7e0ff */
[----:B------:R-:W-:Y:S01]  /*e2c0*/  SHF.R.S32.HI R0, RZ, 0x1f, R51 ;  /* 0x0000001fff007819 */ /* 0x000fe20000011433 */
[----:B------:R1:W-:Y:S01]  /*e2d0*/  STSM.16.M88.4 [R82], R12 ;  /* 0x0000000c52007844 */ /* 0x0003e20000000200 */
[----:B------:R-:W-:Y:S02]  /*e2e0*/  LOP3.LUT R70, R31, R32, RZ, 0x3c, !PT ;  /* 0x000000201f467212 */ /* 0x000fe400078e3cff */
[----:B------:R-:W-:Y:S02]  /*e2f0*/  LOP3.LUT R74, R30, R41, RZ, 0x3c, !PT ;  /* 0x000000291e4a7212 */ /* 0x000fe400078e3cff */
[----:B------:R-:W-:Y:S02]  /*e300*/  IADD3 R31, P2, R48, 0x6000, RZ ;  /* 0x00006000301f7810 */ /* 0x000fe40007f5e0ff */
[----:B------:R-:W-:-:S02]  /*e310*/  LOP3.LUT R32, R33, 0x380, RZ, 0xc0, !PT ;  /* 0x0000038021207812 */ /* 0x000fc400078ec0ff */
[----:B------:R-:W-:Y:S02]  /*e320*/  MOV R78, R78 ;  /* 0x0000004e004e7202 */ /* 0x000fe40000000f00 */
[----:B------:R-:W-:Y:S01]  /*e330*/  F2FP.BF16.F32.PACK_AB R25, R137, R134 ;  /* 0x000000868919723e */ /* 0x000fe200000010ff */
[----:B0-----:R-:W-:Y:S01]  /*e340*/  IMAD.U32 R9, RZ, RZ, UR5 ;  /* 0x00000005ff097e24 */ /* 0x001fe2000f8e00ff */
[----:B------:R-:W-:Y:S01]  /*e350*/  SHF.R.S32.HI R8, RZ, 0x1f, R50 ;  /* 0x0000001fff087819 */ /* 0x000fe20000011432 */
[----:B------:R-:W-:Y:S01]  /*e360*/  ULDC UR5, c[0x0][0xa88] ;  /* 0x0002a20000057ab9 */ /* 0x000fe20000000800 */
[----:B------:R-:W-:Y:S01]  /*e370*/  F2FP.BF16.F32.PACK_AB R26, R61, R60 ;  /* 0x0000003c3d1a723e */ /* 0x000fe200000010ff */
[----:B-1----:R-:W-:Y:S01]  /*e380*/  VIADD R15, R199, UR39 ;  /* 0x00000027c70f7c36 */ /* 0x002fe20008000000 */
[----:B------:R-:W-:Y:S02]  /*e390*/  IADD3 R12, P0, R50, UR6, RZ ;  /* 0x00000006320c7c10 */ /* 0x000fe4000ff1e0ff */
[----:B------:R-:W-:-:S02]  /*e3a0*/  F2FP.BF16.F32.PACK_AB R27, R136, R133 ;  /* 0x00000085881b723e */ /* 0x000fc400000010ff */
[----:B------:R-:W-:Y:S01]  /*e3b0*/  IADD3.X R13, R8, UR7, R9, P0, !PT ;  /* 0x00000007080d7c10 */ /* 0x000fe200087fe409 */
[----:B------:R-:W-:Y:S01]  /*e3c0*/  ULDC.64 UR6, c[0x0][0xb88] ;  /* 0x0002e20000067ab9 */ /* 0x000fe20000000a00 */
[----:B------:R-:W-:Y:S01]  /*e3d0*/  LOP3.LUT R30, R31, 0x380, RZ, 0xc0, !PT ;  /* 0x000003801f1e7812 */ /* 0x000fe200078ec0ff */
[----:B------:R-:W-:Y:S01]  /*e3e0*/  IMAD R0, R0, UR6, RZ ;  /* 0x0000000600007c24 */ /* 0x000fe2000f8e02ff */
[----:B------:R-:W-:Y:S01]  /*e3f0*/  MOV R74, R74 ;  /* 0x0000004a004a7202 */ /* 0x000fe20000000f00 */
[----:B------:R-:W-:Y:S01]  /*e400*/  IMAD.WIDE.U32 R12, R51, UR6, R12 ;  /* 0x00000006330c7c25 */ /* 0x000fe2000f8e000c */
[----:B------:R-:W-:Y:S01]  /*e410*/  F2FP.BF16.F32.PACK_AB R4, R65, R64 ;  /* 0x000000404104723e */ /* 0x000fe200000010ff */
[----:B------:R0:W-:Y:S01]  /*e420*/  STSM.16.M88.4 [R78], R24 ;  /* 0x000000184e007844 */ /* 0x0001e20000000200 */
[----:B------:R-:W-:Y:S01]  /*e430*/  F2FP.BF16.F32.PACK_AB R5, R135, R132 ;  /* 0x000000848705723e */ /* 0x000fe200000010ff */
[----:B------:R-:W-:Y:S01]  /*e440*/  IMAD R51, R51, UR7, R0 ;  /* 0x0000000733337c24 */ /* 0x000fe2000f8e0200 */
[----:B------:R-:W-:Y:S01]  /*e450*/  F2FP.BF16.F32.PACK_AB R6, R69, R68 ;  /* 0x000000444506723e */ /* 0x000fe200000010ff */
[----:B------:R-:W-:Y:S01]  /*e460*/  ULDC.64 UR6, c[0x0][0xb50] ;  /* 0x0002d40000067ab9 */ /* 0x000fe20000000a00 */
[----:B------:R-:W-:Y:S01]  /*e470*/  F2FP.BF16.F32.PACK_AB R7, R131, R130 ;  /* 0x000000828307723e */ /* 0x000fe200000010ff */
[----:B------:R-:W-:Y:S01]  /*e480*/  IMAD R0, R52, UR5, RZ ;  /* 0x0000000534007c24 */ /* 0x000fe2000f8e02ff */
[----:B------:R-:W-:-:S02]  /*e490*/  SHF.R.U64 R32, R32, 0x3, RZ ;  /* 0x0000000320207819 */ /* 0x000fc400000012ff */
[----:B------:R-:W-:Y:S01]  /*e4a0*/  SHF.R.U64 R30, R30, 0x3, RZ ;  /* 0x000000031e1e7819 */ /* 0x000fe200000012ff */
[----:B------:R1:W-:Y:S01]  /*e4b0*/  STSM.16.M88.4 [R74], R4 ;  /* 0x000000044a007844 */ /* 0x0003e20000000200 */
[----:B------:R-:W-:Y:S01]  /*e4c0*/  LOP3.LUT R32, R32, R33, RZ, 0x3c, !PT ;  /* 0x0000002120207212 */ /* 0x000fe200078e3cff */
[--C-:B------:R-:W-:Y:S01]  /*e4d0*/  IMAD.X R33, RZ, RZ, R49.reuse, P3 ;  /* 0x000000ffff217224 */ /* 0x100fe200018e0631 */
[----:B------:R-:W-:Y:S02]  /*e4e0*/  LOP3.LUT P0, RZ, R197, 0x3, RZ, 0xc0, !PT ;  /* 0x00000003c5ff7812 */ /* 0x000fe4000780c0ff */
[----:B------:R-:W-:Y:S01]  /*e4f0*/  LOP3.LUT R30, R30, R31, RZ, 0x3c, !PT ;  /* 0x0000001f1e1e7212 */ /* 0x000fe200078e3cff */
[----:B------:R-:W-:Y:S01]  /*e500*/  IMAD.X R31, RZ, RZ, R49, P2 ;  /* 0x000000ffff1f7224 */ /* 0x000fe200010e0631 */
[----:B0-----:R-:W-:Y:S02]  /*e510*/  LEA R24, P3, R12, UR6, 0x2 ;  /* 0x000000060c187c11 */ /* 0x001fe4000f8610ff */
[----:B------:R-:W-:-:S02]  /*e520*/  ISETP.GE.OR P2, PT, R15, R0, P0 ;  /* 0x000000000f00720c */ /* 0x000fc40000746670 */
[----:B------:R-:W-:Y:S01]  /*e530*/  MOV R70, R70 ;  /* 0x0000004600467202 */ /* 0x000fe20000000f00 */
[----:B------:R-:W-:Y:S01]  /*e540*/  SHFL.IDX PT, R54, R24, RZ, 0x1c1f ;  /* 0x001c1fff18367589 */ /* 0x000fe200000e0000 */
[----:B------:R-:W-:Y:S02]  /*e550*/  F2FP.BF16.F32.PACK_AB R8, R73, R72 ;  /* 0x000000484908723e */ /* 0x000fe400000010ff */
[----:B------:R-:W-:Y:S01]  /*e560*/  F2FP.BF16.F32.PACK_AB R9, R128, R127 ;  /* 0x0000007f8009723e */ /* 0x000fe200000010ff */
[----:B-1----:R-:W-:Y:S01]  /*e570*/  VIADD R5, R15, 0x8 ;  /* 0x000000080f057836 */ /* 0x002fe20000000000 */
[----:B------:R-:W-:Y:S01]  /*e580*/  F2FP.BF16.F32.PACK_AB R10, R77, R76 ;  /* 0x0000004c4d0a723e */ /* 0x000fe200000010ff */
[----:B------:R-:W-:Y:S01]  /*e590*/  IMAD.IADD R7, R13, 0x1, R51 ;  /* 0x000000010d077824 */ /* 0x000fe200078e0233 */
[----:B------:R-:W-:Y:S01]  /*e5a0*/  F2FP.BF16.F32.PACK_AB R11, R129, R126 ;  /* 0x0000007e810b723e */ /* 0x000fe200000010ff */
[----:B------:R-:W-:Y:S01]  /*e5b0*/  SHFL.IDX PT, R64, R24, 0x1, 0x1c1f ;  /* 0x003c1f0018407f89 */ /* 0x000fe200000e0000 */
[----:B------:R-:W-:-:S02]  /*e5c0*/  ISETP.GE.OR P0, PT, R5, R0, P0 ;  /* 0x000000000500720c */ /* 0x000fc40000706670 */
[----:B------:R-:W-:Y:S01]  /*e5d0*/  LEA.HI.X R25, R12, UR7, R7, 0x2, P3 ;  /* 0x000000070c197c11 */ /* 0x000fe200098f1407 */
[----:B------:R-:W-:Y:S01]  /*e5e0*/  STSM.16.M88.4 [R70], R8 ;  /* 0x0000000846007844 */ /* 0x000fe20000000200 */
[----:B------:R-:W-:Y:S02]  /*e5f0*/  MOV R62, R62 ;  /* 0x0000003e003e7202 */ /* 0x000fe40000000f00 */
[----:B------:R-:W-:Y:S01]  /*e600*/  F2FP.BF16.F32.PACK_AB R4, R81, R80 ;  /* 0x000000505104723e */ /* 0x000fe200000010ff */
[----:B------:R-:W0:Y:S01]  /*e610*/  SHFL.IDX PT, R55, R25, RZ, 0x1c1f ;  /* 0x001c1fff19377589 */ /* 0x000e2200000e0000 */
[----:B------:R-:W-:Y:S02]  /*e620*/  F2FP.BF16.F32.PACK_AB R5, R124, R123 ;  /* 0x0000007b7c05723e */ /* 0x000fe400000010ff */
[----:B------:R-:W-:Y:S01]  /*e630*/  F2FP.BF16.F32.PACK_AB R6, R85, R84 ;  /* 0x000000545506723e */ /* 0x000fe200000010ff */
[----:B------:R-:W1:Y:S01]  /*e640*/  SHFL.IDX PT, R65, R25, 0x1, 0x1c1f ;  /* 0x003c1f0019417f89 */ /* 0x000e6200000e0000 */
[----:B------:R-:W-:-:S02]  /*e650*/  F2FP.BF16.F32.PACK_AB R7, R125, R122 ;  /* 0x0000007a7d07723e */ /* 0x000fc400000010ff */
[----:B------:R-:W-:Y:S02]  /*e660*/  MOV R58, R58 ;  /* 0x0000003a003a7202 */ /* 0x000fe40000000f00 */
[----:B------:R-:W-:Y:S01]  /*e670*/  F2FP.BF16.F32.PACK_AB R12, R89, R88 ;  /* 0x00000058590c723e */ /* 0x000fe200000010ff */
[----:B------:R-:W-:Y:S01]  /*e680*/  STSM.16.M88.4 [R62], R4 ;  /* 0x000000043e007844 */ /* 0x000fe20000000200 */
        /* <DEDUP_REMOVED lines=8> */
[----:B------:R-:W-:Y:S01]  /*e710*/  F2FP.BF16.F32.PACK_AB R112, R113, R112 ;  /* 0x000000707170723e */ /* 0x000fe200000010ff */
[----:B------:R-:W-:Y:S01]  /*e720*/  STSM.16.M88.4 [R150], R96 ;  /* 0x0000006096007844 */ /* 0x000fe20000000200 */
[----:B------:R-:W-:Y:S02]  /*e730*/  F2FP.BF16.F32.PACK_AB R106, R109, R108 ;  /* 0x0000006c6d6a723e */ /* 0x000fe400000010ff */
[----:B------:R-:W-:-:S02]  /*e740*/  F2FP.BF16.F32.PACK_AB R107, R111, R110 ;  /* 0x0000006e6f6b723e */ /* 0x000fc400000010ff */
        /* <DEDUP_REMOVED lines=8> */
[----:B------:R-:W-:Y:S01]  /*e7d0*/  LOP3.LUT R42, R43, 0x380, RZ, 0xc0, !PT ;  /* 0x000003802b2a7812 */ /* 0x000fe200078ec0ff */
[----:B------:R-:W-:Y:S01]  /*e7e0*/  BAR.SYNC.DEFER_BLOCKING 0x1, 0x100 ;  /* 0x0044000000007b1d */ /* 0x000fe20000010000 */
[----:B------:R-:W-:Y:S02]  /*e7f0*/  SHF.R.U64 R40, R40, 0x3, RZ ;  /* 0x0000000328287819 */ /* 0x000fe400000012ff */
[----:B------:R-:W-:Y:S02]  /*e800*/  SHF.R.U64 R42, R42, 0x3, RZ ;  /* 0x000000032a2a7819 */ /* 0x000fe400000012ff */
[----:B------:R-:W-:Y:S01]  /*e810*/  LOP3.LUT R40, R40, R41, RZ, 0x3c, !PT ;  /* 0x0000002928287212 */ /* 0x000fe200078e3cff */
[--C-:B------:R-:W-:Y:S01]  /*e820*/  IMAD.X R41, RZ, RZ, R49.reuse, P4 ;  /* 0x000000ffff297224 */ /* 0x100fe200020e0631 */
[----:B------:R-:W-:Y:S02]  /*e830*/  IADD3 R45, P6, R48, 0x3000, RZ ;  /* 0x00003000302d7810 */ /* 0x000fe40007fde0ff */
[----:B------:R-:W-:Y:S01]  /*e840*/  LOP3.LUT R42, R42, R43, RZ, 0x3c, !PT ;  /* 0x0000002b2a2a7212 */ /* 0x000fe200078e3cff */
[----:B------:R-:W-:Y:S01]  /*e850*/  IMAD.X R43, RZ, RZ, R49, P5 ;  /* 0x000000ffff2b7224 */ /* 0x000fe200028e0631 */
[----:B------:R-:W-:-:S02]  /*e860*/  LOP3.LUT R44, R45, 0x380, RZ, 0xc0, !PT ;  /* 0x000003802d2c7812 */ /* 0x000fc400078ec0ff */
[----:B------:R-:W-:Y:S02]  /*e870*/  LOP3.LUT R20, R35, 0x380, RZ, 0xc0, !PT ;  /* 0x0000038023147812 */ /* 0x000fe400078ec0ff */
[----:B------:R-:W-:Y:S02]  /*e880*/  IADD3 R37, P5, R48, 0x9000, RZ ;  /* 0x0000900030257810 */ /* 0x000fe40007fbe0ff */
[----:B------:R-:W-:Y:S01]  /*e890*/  SHF.R.U64 R44, R44, 0x3, RZ ;  /* 0x000000032c2c7819 */ /* 0x000fe200000012ff */
[----:B------:R-:W-:Y:S01]  /*e8a0*/  UIMAD UR5, UR10, UR8, URZ ;  /* 0x000000080a0572a4 */ /* 0x000fe2000f8e023f */
[----:B------:R-:W-:Y:S02]  /*e8b0*/  SHF.R.U64 R20, R20, 0x3, RZ ;  /* 0x0000000314147819 */ /* 0x000fe400000012ff */
[----:B------:R-:W-:Y:S02]  /*e8c0*/  LOP3.LUT R36, R37, 0x380, RZ, 0xc0, !PT ;  /* 0x0000038025247812 */ /* 0x000fe400078ec0ff */
[----:B------:R-:W-:Y:S01]  /*e8d0*/  LOP3.LUT R44, R44, R45, RZ, 0x3c, !PT ;  /* 0x0000002d2c2c7212 */ /* 0x000fe200078e3cff */
[----:B0-----:R0:W-:Y:S01]  /*e8e0*/  @!P2 ST.E desc[UR14][R54.64], R3 ;  /* 0x000000033600a985 */ /* 0x0011e2000c10190e */
[----:B------:R-:W-:Y:S01]  /*e8f0*/  LOP3.LUT R20, R20, R35, RZ, 0x3c, !PT ;  /* 0x0000002314147212 */ /* 0x000fe200078e3cff */
[----:B------:R-:W-:Y:S01]  /*e900*/  IMAD.X R45, RZ, RZ, R49, P6 ;  /* 0x000000ffff2d7224 */ /* 0x000fe200030e0631 */
[----:B------:R-:W-:Y:S01]  /*e910*/  SHF.R.U64 R36, R36, 0x3, RZ ;  /* 0x0000000324247819 */ /* 0x000fe200000012ff */
[----:B-1----:R1:W-:Y:S01]  /*e920*/  @!P0 ST.E desc[UR14][R64.64], R2 ;  /* 0x0000000240008985 */ /* 0x0023e2000c10190e */
[C---:B------:R-:W-:Y:S01]  /*e930*/  IADD3 R35, P4, R48.reuse, 0x8000, RZ ;  /* 0x0000800030237810 */ /* 0x040fe20007f9e0ff */
[----:B------:R-:W-:Y:S01]  /*e940*/  UIMAD.WIDE.U32 UR6, UR11, UR8, URZ ;  /* 0x000000080b0672a5 */ /* 0x000fe2000f8e003f */
[----:B------:R-:W-:Y:S01]  /*e950*/  IADD3 R39, P6, R48, 0xa000, RZ ;  /* 0x0000a00030277810 */ /* 0x000fe20007fde0ff */
[----:B------:R2:W5:Y:S01]  /*e960*/  LD.E.128 R24, desc[UR14][R40.64] ;  /* 0x0000000e28187980 */ /* 0x000562000c101d00 */
[----:B------:R-:W-:Y:S01]  /*e970*/  UIMAD UR5, UR11, UR9, UR5 ;  /* 0x000000090b0572a4 */ /* 0x000fe2000f8e0205 */
[----:B------:R-:W-:Y:S01]  /*e980*/  LOP3.LUT R36, R36, R37, RZ, 0x3c, !PT ;  /* 0x0000002524247212 */ /* 0x000fe200078e3cff */
[----:B0-----:R-:W0:Y:S01]  /*e990*/  @P1 LDC R3, c[0x0][0xbec] ;  /* 0x0002fb00ff031b82 */ /* 0x001e220000000800 */
[----:B------:R3:W5:Y:S01]  /*e9a0*/  LD.E.128 R60, desc[UR14][R28.64] ;  /* 0x0000000e1c3c7980 */ /* 0x000762000c101d00 */
[----:B------:R-:W-:Y:S01]  /*e9b0*/  ULDC.64 UR10, c[0x0][0xaf0] ;  /* 0x0002bc00000a7ab9 */ /* 0x000fe20000000a00 */
[----:B------:R-:W-:Y:S01]  /*e9c0*/  LOP3.LUT R34, R35, 0x380, RZ, 0xc0, !PT ;  /* 0x0000038023227812 */ /* 0x000fe200078ec0ff */
[----:B-1----:R-:W-:Y:S01]  /*e9d0*/  IMAD R2, R192, 0x20, R195 ;  /* 0x00000020c0027824 */ /* 0x002fe200078e02c3 */
[----:B------:R-:W-:Y:S01]  /*e9e0*/  LOP3.LUT R38, R39, 0x380, RZ, 0xc0, !PT ;  /* 0x0000038027267812 */ /* 0x000fe200078ec0ff */
[----:B------:R1:W5:Y:S01]  /*e9f0*/  LD.E.128 R68, desc[UR14][R20.64] ;  /* 0x0000000e14447980 */ /* 0x000362000c101d00 */
[----:B------:R-:W-:Y:S01]  /*ea00*/  LOP3.LUT R37, R48, 0x380, RZ, 0xc0, !PT ;  /* 0x0000038030257812 */ /* 0x000fe200078ec0ff */
[----:B--2---:R-:W2:Y:S01]  /*ea10*/  @P1 LDC R41, c[0x0][0xbf0] ;  /* 0x0002fc00ff291b82 */ /* 0x004ea20000000800 */
[----:B------:R-:W-:Y:S01]  /*ea20*/  UIMAD UR8, UR12, UR10, URZ ;  /* 0x0000000a0c0872a4 */ /* 0x000fe2000f8e023f */
[----:B------:R-:W-:Y:S01]  /*ea30*/  SHF.R.U64 R34, R34, 0x3, RZ ;  /* 0x0000000322227819 */ /* 0x000fe200000012ff */
[----:B---3--:R-:W-:Y:S01]  /*ea40*/  VIADD R28, R2, UR39 ;  /* 0x00000027021c7c36 */ /* 0x008fe20008000000 */
[----:B------:R-:W-:Y:S01]  /*ea50*/  UIADD3 UR7, UR7, UR5, URZ ;  /* 0x0000000507077290 */ /* 0x000fe2000fffe03f */
[----:B------:R-:W-:Y:S01]  /*ea60*/  SHF.R.U64 R38, R38, 0x3, RZ ;  /* 0x0000000326267819 */ /* 0x000fe200000012ff */
[----:B------:R-:W-:Y:S01]  /*ea70*/  UIMAD UR5, UR13, UR11, UR8 ;  /* 0x0000000b0d0572a4 */ /* 0x000fe2000f8e0208 */
[----:B------:R-:W-:Y:S01]  /*ea80*/  SHF.R.U64 R37, R37, 0x3, RZ ;  /* 0x0000000325257819 */ /* 0x000fe200000012ff */
[----:B-1----:R-:W-:Y:S01]  /*ea90*/  IMAD.MOV.U32 R21, RZ, RZ, R28 ;  /* 0x000000ffff157224 */ /* 0x002fe200078e001c */
[----:B------:R-:W-:Y:S01]  /*eaa0*/  UIMAD.WIDE.U32 UR6, UR13, UR10, UR6 ;  /* 0x0000000a0d0672a5 */ /* 0x000fe2000f8e0006 */
[----:B------:R-:W-:Y:S01]  /*eab0*/  LOP3.LUT R34, R34, R35, RZ, 0x3c, !PT ;  /* 0x0000002322227212 */ /* 0x000fe200078e3cff */
[--C-:B------:R-:W-:Y:S01]  /*eac0*/  IMAD.X R35, RZ, RZ, R49.reuse, P4 ;  /* 0x000000ffff237224 */ /* 0x100fe200020e0631 */
[----:B------:R-:W-:Y:S01]  /*ead0*/  LOP3.LUT R38, R38, R39, RZ, 0x3c, !PT ;  /* 0x0000002726267212 */ /* 0x000fe200078e3cff */
[----:B------:R-:W5:Y:S01]  /*eae0*/  LD.E.128 R8, desc[UR14][R42.64] ;  /* 0x0000000e2a087980 */ /* 0x000f62000c101d00 */
[----:B------:R-:W-:Y:S01]  /*eaf0*/  LOP3.LUT R48, R37, R48, RZ, 0x3c, !PT ;  /* 0x0000003025307212 */ /* 0x000fe200078e3cff */
[----:B0-----:R-:W-:Y:S01]  /*eb00*/  @P1 IMAD.HI.U32 R2, R28, R3, RZ ;  /* 0x000000031c021227 */ /* 0x001fe200078e00ff */
[----:B------:R-:W-:Y:S01]  /*eb10*/  UIADD3 UR5, UR7, UR5, URZ ;  /* 0x0000000507057290 */ /* 0x000fe2000fffe03f */
[----:B------:R-:W5:Y:S01]  /*eb20*/  LD.E.128 R4, desc[UR14][R44.64] ;  /* 0x0000000e2c047980 */ /* 0x000f62000c101d00 */
[----:B------:R-:W-:Y:S01]  /*eb30*/  ULDC.64 UR8, c[0x0][0xae0] ;  /* 0x0002b80000087ab9 */ /* 0x000fe20000000a00 */
[----:B------:R-:W-:-:S02]  /*eb40*/  IMAD.X R37, RZ, RZ, R49, P5 ;  /* 0x000000ffff257224 */ /* 0x000fc400028e0631 */
[----:B------:R-:W-:Y:S01]  /*eb50*/  IMAD.X R39, RZ, RZ, R49, P6 ;  /* 0x000000ffff277224 */ /* 0x000fe200030e0631 */
[----:B------:R0:W5:Y:S01]  /*eb60*/  LD.E.128 R56, desc[UR14][R30.64] ;  /* 0x0000000e1e387980 */ /* 0x000162000c101d00 */
[----:B--2---:R-:W-:Y:S01]  /*eb70*/  @P1 SHF.R.U32.HI R21, RZ, R41, R2 ;  /* 0x00000029ff151219 */ /* 0x004fe20000011602 */
[----:B------:R-:W-:Y:S02]  /*eb80*/  IMAD.U32 R3, RZ, RZ, UR7 ;  /* 0x00000007ff037e24 */ /* 0x000fe4000f8e00ff */
[----:B------:R-:W5:Y:S01]  /*eb90*/  LD.E.128 R48, desc[UR14][R48.64] ;  /* 0x0000000e30307980 */ /* 0x000f62000c101d00 */
[--C-:B------:R-:W-:Y:S01]  /*eba0*/  SHF.R.S32.HI R20, RZ, 0x1f, R21.reuse ;  /* 0x0000001fff147819 */ /* 0x100fe20000011415 */
[----:B------:R-:W-:Y:S02]  /*ebb0*/  IMAD.MOV R29, RZ, RZ, -R21 ;  /* 0x000000ffff1d7224 */ /* 0x000fe400078e0a15 */
[----:B------:R1:W5:Y:S02]  /*ebc0*/  LD.E.128 R12, desc[UR14][R32.64] ;  /* 0x0000000e200c7980 */ /* 0x000364000c101d00 */
[----:B------:R-:W-:-:S02]  /*ebd0*/  IMAD R20, R20, UR8, RZ ;  /* 0x0000000814147c24 */ /* 0x000fc4000f8e02ff */
[----:B------:R-:W-:Y:S01]  /*ebe0*/  IMAD R29, R52, R29, R28 ;  /* 0x0000001d341d7224 */ /* 0x000fe200078e021c */
[----:B------:R2:W5:Y:S01]  /*ebf0*/  LD.E.128 R80, desc[UR14][R34.64] ;  /* 0x0000000e22507980 */ /* 0x000562000c101d00 */
[----:B------:R-:W-:Y:S01]  /*ec00*/  IMAD.U32 R2, RZ, RZ, UR6 ;  /* 0x00000006ff027e24 */ /* 0x000fe2000f8e00ff */
[----:B------:R-:W-:Y:S01]  /*ec10*/  ULDC.64 UR6, c[0x0][0xad8] ;  /* 0x0002b60000067ab9 */ /* 0x000fe20000000a00 */
[----:B------:R-:W-:Y:S01]  /*ec20*/  IMAD.U32 R3, RZ, RZ, UR5 ;  /* 0x00000005ff037e24 */ /* 0x000fe2000f8e00ff */
[----:B------:R2:W5:Y:S01]  /*ec30*/  LD.E.128 R76, desc[UR14][R36.64] ;  /* 0x0000000e244c7980 */ /* 0x000562000c101d00 */
[----:B0-----:R-:W-:-:S03]  /*ec40*/  IMAD R31, R21, UR9, R20 ;  /* 0x00000009151f7c24 */ /* 0x001fc6000f8e0214 */
[----:B------:R2:W5:Y:S01]  /*ec50*/  LD.E.128 R72, desc[UR14][R38.64] ;  /* 0x0000000e26487980 */ /* 0x000562000c101d00 */
[----:B------:R-:W-:-:S03]  /*ec60*/  SHF.R.S32.HI R20, RZ, 0x1f, R29 ;  /* 0x0000001fff147819 */ /* 0x000fc6000001141d */
[----:B------:R2:W5:Y:S01]  /*ec70*/  LD.E.128 R64, desc[UR14][R46.64] ;  /* 0x0000000e2e407980 */ /* 0x000562000c101d00 */
[----:B------:R-:W-:Y:S01]  /*ec80*/  IMAD.WIDE.U32 R2, R21, UR8, R2 ;  /* 0x0000000815027c25 */ /* 0x000fe2000f8e0002 */
        /* <DEDUP_REMOVED lines=8> */
[----:B-1----:R-:W-:Y:S02]  /*ed10*/  VIADD R33, R195, UR39 ;  /* 0x00000027c3217c36 */ /* 0x002fe40008000000 */
        /* <DEDUP_REMOVED lines=13> */
[----:B------:R2:W1:Y:S01]  /*edf0*/  SHFL.IDX PT, R28, R30, RZ, 0x181f ;  /* 0x00181fff1e1c7589 */ /* 0x00046200000e0000 */
        /* <DEDUP_REMOVED lines=8> */
[----:B------:R-:W-:-:S09]  /*ee80*/  ISETP.GE.AND P2, PT, R23, UR5, PT ;  /* 0x0000000517007c0c */ /* 0x000fd2000bf46270 */
[CC--:B-1----:R-:W-:Y:S02]  /*ee90*/  @!P4 LEA R2, P6, R19.reuse, R28.reuse, 0x1 ;  /* 0x0000001c1302c211 */ /* 0x0c2fe400078c08ff */
[C---:B------:R-:W-:Y:S02]  /*eea0*/  @!P3 LEA R20, P5, R22.reuse, R28, 0x1 ;  /* 0x0000001c1614b211 */ /* 0x040fe400078a08ff */
[----:B0-----:R-:W-:Y:S02]  /*eeb0*/  @!P4 LEA.HI.X R3, R19, R16, R204, 0x1, P6 ;  /* 0x000000101303c211 */ /* 0x001fe400030f0ccc */
[C---:B------:R-:W-:Y:S02]  /*eec0*/  @!P2 LEA R28, P6, R23.reuse, R28, 0x1 ;  /* 0x0000001c171ca211 */ /* 0x040fe400078c08ff */
[-C--:B------:R-:W-:Y:S01]  /*eed0*/  @!P3 LEA.HI.X R21, R22, R16.reuse, R203, 0x1, P5 ;  /* 0x000000101615b211 */ /* 0x080fe200028f0ccb */
[----:B-----5:R3:W-:Y:S01]  /*eee0*/  @!P4 ST.E.128 desc[UR6][R2.64], R48 ;  /* 0x000000300200c985 */ /* 0x0207e2000c101d06 */
[----:B------:R-:W-:-:S03]  /*eef0*/  @!P2 LEA.HI.X R29, R23, R16, R202, 0x1, P6 ;  /* 0x00000010171da211 */ /* 0x000fc600030f0cca */
[----:B------:R3:W-:Y:S04]  /*ef00*/  @!P3 ST.E.128 desc[UR6][R20.64], R68 ;  /* 0x000000441400b985 */ /* 0x0007e8000c101d06 */
[----:B------:R3:W-:Y:S02]  /*ef10*/  @!P2 ST.E.128 desc[UR6][R28.64], R80 ;  /* 0x000000501c00a985 */ /* 0x0007e4000c101d06 */
.L_x_4622:
[----:B------:R-:W-:Y:S05]  /*ef20*/  BSYNC B1 ;  /* 0x0000000000017941 */ /* 0x000fea0003800000 */
.L_x_4621:
[----:B0-----:R0:W4:Y:S01]  /*ef30*/  SHFL.IDX PT, R16, R31, 0x1, 0x181f ;  /* 0x00381f001f107f89 */ /* 0x00112200000e0000 */
[----:B------:R-:W-:Y:S03]  /*ef40*/  BSSY B1, `(.L_x_4623) ;  /* 0x0000011000017945 */ /* 0x000fe60003800000 */
[----:B-1-3--:R0:W1:Y:S01]  /*ef50*/  SHFL.IDX PT, R28, R30, 0x1, 0x181f ;  /* 0x00381f001e1c7f89 */ /* 0x00a06200000e0000 */
[----:B------:R-:W-:Y:S05]  /*ef60*/  @P1 BRA `(.L_x_4624) ;  /* 0x0000000000381947 */ /* 0x000fea0003800000 */
[----:B------:R-:W-:Y:S01]  /*ef70*/  ULDC UR5, c[0x0][0xac8] ;  /* 0x0002b20000057ab9 */ /* 0x000fe20000000800 */
[----:B------:R-:W-:Y:S01]  /*ef80*/  ULDC.64 UR6, c[0x0][0x208] ;  /* 0x0000820000067ab9 */ /* 0x000fe20000000a00 */
[----:B------:R-:W-:Y:S02]  /*ef90*/  ISETP.GE.AND P4, PT, R19, UR5, PT ;  /* 0x0000000513007c0c */ /* 0x000fe4000bf86270 */
[----:B------:R-:W-:Y:S02]  /*efa0*/  ISETP.GE.AND P5, PT, R22, UR5, PT ;  /* 0x0000000516007c0c */ /* 0x000fe4000bfa6270 */
[----:B------:R-:W-:-:S09]  /*efb0*/  ISETP.GE.AND P6, PT, R23, UR5, PT ;  /* 0x0000000517007c0c */ /* 0x000fd2000bfc6270 */
[-C--:B-1----:R-:W-:Y:S02]  /*efc0*/  @!P4 LEA R2, P1, R19, R28.reuse, 0x1 ;  /* 0x0000001c1302c211 */ /* 0x082fe400078208ff */
[CC--:B------:R-:W-:Y:S02]  /*efd0*/  @!P5 LEA R20, P2, R22.reuse, R28.reuse, 0x1 ;  /* 0x0000001c1614d211 */ /* 0x0c0fe400078408ff */
[----:B------:R-:W-:Y:S02]  /*efe0*/  @!P6 LEA R28, P3, R23, R28, 0x1 ;  /* 0x0000001c171ce211 */ /* 0x000fe400078608ff */
[-C--:B----4-:R-:W-:Y:S02]  /*eff0*/  @!P4 LEA.HI.X R3, R19, R16.reuse, R204, 0x1, P1 ;  /* 0x000000101303c211 */ /* 0x090fe400008f0ccc */
[-C--:B------:R-:W-:Y:S02]  /*f000*/  @!P5 LEA.HI.X R21, R22, R16.reuse, R203, 0x1, P2 ;  /* 0x000000101615d211 */ /* 0x080fe400010f0ccb */
[----:B------:R-:W-:Y:S01]  /*f010*/  @!P6 LEA.HI.X R29, R23, R16, R202, 0x1, P3 ;  /* 0x00000010171de211 */ /* 0x000fe200018f0cca */
[----:B-----5:R3:W-:Y:S04]  /*f020*/  @!P4 ST.E.128 desc[UR6][R2.64], R24 ;  /* 0x000000180200c985 */ /* 0x0207e8000c101d06 */
[----:B------:R3:W-:Y:S04]  /*f030*/  @!P5 ST.E.128 desc[UR6][R20.64], R60 ;  /* 0x0000003c1400d985 */ /* 0x0007e8000c101d06 */
[----:B------:R3:W-:Y:S02]  /*f040*/  @!P6 ST.E.128 desc[UR6][R28.64], R76 ;  /* 0x0000004c1c00e985 */ /* 0x0007e4000c101d06 */
.L_x_4624:
[----:B------:R-:W-:Y:S05]  /*f050*/  BSYNC B1 ;  /* 0x0000000000017941 */ /* 0x000fea0003800000 */
.L_x_4623:
        /* <DEDUP_REMOVED lines=8> */
[----:B------:R-:W-:-:S09]  /*f0e0*/  ISETP.GE.AND P5, PT, R23, UR5, PT ;  /* 0x0000000517007c0c */ /* 0x000fd2000bfa6270 */
[-C--:B---3--:R-:W-:Y:S02]  /*f0f0*/  @!P3 LEA R2, P0, R19, R24.reuse, 0x1 ;  /* 0x000000181302b211 */ /* 0x088fe400078008ff */
[CC--:B------:R-:W-:Y:S02]  /*f100*/  @!P4 LEA R20, P1, R22.reuse, R24.reuse, 0x1 ;  /* 0x000000181614c211 */ /* 0x0c0fe400078208ff */
[----:B------:R-:W-:Y:S02]  /*f110*/  @!P5 LEA R24, P2, R23, R24, 0x1 ;  /* 0x000000181718d211 */ /* 0x000fe400078408ff */
[-C--:B0-----:R-:W-:Y:S02]  /*f120*/  @!P3 LEA.HI.X R3, R19, R16.reuse, R204, 0x1, P0 ;  /* 0x000000101303b211 */ /* 0x081fe400000f0ccc */
[-C--:B------:R-:W-:Y:S02]  /*f130*/  @!P4 LEA.HI.X R21, R22, R16.reuse, R203, 0x1, P1 ;  /* 0x000000101615c211 */ /* 0x080fe400008f0ccb */
[----:B------:R-:W-:Y:S01]  /*f140*/  @!P5 LEA.HI.X R25, R23, R16, R202, 0x1, P2 ;  /* 0x000000101719d211 */ /* 0x000fe200010f0cca */
[----:B------:R0:W-:Y:S04]  /*f150*/  @!P3 ST.E.128 desc[UR6][R2.64], R8 ;  /* 0x000000080200b985 */ /* 0x0001e8000c101d06 */
[----:B------:R0:W-:Y:S04]  /*f160*/  @!P4 ST.E.128 desc[UR6][R20.64], R56 ;  /* 0x000000381400c985 */ /* 0x0001e8000c101d06 */
[----:B------:R0:W-:Y:S02]  /*f170*/  @!P5 ST.E.128 desc[UR6][R24.64], R72 ;  /* 0x000000481800d985 */ /* 0x0001e4000c101d06 */
.L_x_4626:
[----:B------:R-:W-:Y:S05]  /*f180*/  BSYNC B1 ;  /* 0x0000000000017941 */ /* 0x000fea0003800000 */
.L_x_4625:
[----:B0-----:R-:W-:Y:S01]  /*f190*/  VIADD R3, R33, 0x60 ;  /* 0x0000006021037836 */ /* 0x001fe20000000000 */
[----:B--2-4-:R-:W4:Y:S04]  /*f1a0*/  SHFL.IDX PT, R31, R31, 0x3, 0x181f ;  /* 0x00781f001f1f7f89 */ /* 0x014f2800000e0000 */
[----:B------:R-:W-:Y:S01]  /*f1b0*/  ISETP.GE.AND P0, PT, R3, R0, PT ;  /* 0x000000000300720c */ /* 0x000fe20003f06270 */
[----:B------:R-:W0:-:S12]  /*f1c0*/  SHFL.IDX PT, R30, R30, 0x3, 0x181f ;  /* 0x00781f001e1e7f89 */ /* 0x000e1800000e0000 */
[----:B------:R-:W-:Y:S05]  /*f1d0*/  @P0 BRA `(.L_x_4627) ;  /* 0x0000000c00040947 */ /* 0x000fea0003800000 */
[----:B------:R-:W-:Y:S01]  /*f1e0*/  ULDC UR5, c[0x0][0xac8] ;  /* 0x0002b20000057ab9 */ /* 0x000fe20000000800 */
[----:B------:R-:W-:Y:S01]  /*f1f0*/  ULDC.64 UR6, c[0x0][0x208] ;  /* 0x0000820000067ab9 */ /* 0x000fe20000000a00 */
[----:B------:R-:W-:Y:S02]  /*f200*/  ISETP.GE.AND P2, PT, R19, UR5, PT ;  /* 0x0000000513007c0c */ /* 0x000fe4000bf46270 */
[----:B------:R-:W-:-:S11]  /*f210*/  ISETP.GE.AND P3, PT, R22, UR5, PT ;  /* 0x0000000516007c0c */ /* 0x000fd6000bf66270 */
[CC--:B0-----:R-:W-:Y:S02]  /*f220*/  @!P2 LEA R2, P0, R19.reuse, R30.reuse, 0x1 ;  /* 0x0000001e1302a211 */ /* 0x0c1fe400078008ff */
[C---:B------:R-:W-:Y:S02]  /*f230*/  @!P3 LEA R8, P1, R22.reuse, R30, 0x1 ;  /* 0x0000001e1608b211 */ /* 0x040fe400078208ff */
[-C--:B----4-:R-:W-:Y:S02]  /*f240*/  @!P2 LEA.HI.X R3, R19, R31.reuse, R204, 0x1, P0 ;  /* 0x0000001f1303a211 */ /* 0x090fe400000f0ccc */
[----:B------:R-:W-:Y:S02]  /*f250*/  ISETP.GE.AND P0, PT, R23, UR5, PT ;  /* 0x0000000517007c0c */ /* 0x000fe4000bf06270 */
[----:B------:R-:W-:Y:S01]  /*f260*/  @!P3 LEA.HI.X R9, R22, R31, R203, 0x1, P1 ;  /* 0x0000001f1609b211 */ /* 0x000fe200008f0ccb */
[----:B------:R0:W-:Y:S04]  /*f270*/  @!P2 ST.E.128 desc[UR6][R2.64], R4 ;  /* 0x000000040200a985 */ /* 0x0001e8000c101d06 */
[----:B------:R0:W-:Y:S06]  /*f280*/  @!P3 ST.E.128 desc[UR6][R8.64], R12 ;  /* 0x0000000c0800b985 */ /* 0x0001ec000c101d06 */
[----:B------:R-:W-:Y:S05]  /*f290*/  @P0 BRA `(.L_x_4627) ;  /* 0x0000000800d40947 */ /* 0x000fea0003800000 */
[----:B0-----:R-:W-:Y:S01]  /*f2a0*/  LEA R2, P0, R23, R30, 0x1 ;  /* 0x0000001e17027211 */ /* 0x001fe200078008ff */
[----:B------:R-:W-:-:S03]  /*f2b0*/  ULDC.64 UR6, c[0x0][0x208] ;  /* 0x0000820000067ab9 */ /* 0x000fc60000000a00 */
[----:B------:R-:W-:-:S05]  /*f2c0*/  LEA.HI.X R3, R23, R31, R202, 0x1, P0 ;  /* 0x0000001f17037211 */ /* 0x000fca00000f0cca */
[----:B------:R0:W-:Y:S01]  /*f2d0*/  ST.E.128 desc[UR6][R2.64], R64 ;  /* 0x0000004002007985 */ /* 0x0001e2000c101d06 */
[----:B------:R-:W-:Y:S05]  /*f2e0*/  BRA `(.L_x_4627) ;  /* 0x0000000800c07947 */ /* 0x000fea0003800000 */
.L_x_4620:
        /* <DEDUP_REMOVED lines=55> */
.L_x_4629:
[----:B------:R-:W-:Y:S05]  /*f660*/  BSYNC B1 ;  /* 0x0000000000017941 */ /* 0x000fea0003800000 */
.L_x_4628:
        /* <DEDUP_REMOVED lines=52> */
[----:B------:R-:W-:-:S09]  /*f9b0*/  ISETP.GE.AND P2, PT, R23, UR5, PT ;  /* 0x0000000517007c0c */ /* 0x000fd2000bf46270 */
[CC--:B-1----:R-:W-:Y:S02]  /*f9c0*/  @!P4 LEA R10, P6, R19.reuse, R2.reuse, 0x1 ;  /* 0x00000002130ac211 */ /* 0x0c2fe400078c08ff */
[C---:B------:R-:W-:Y:S02]  /*f9d0*/  @!P3 LEA R12, P5, R22.reuse, R2, 0x1 ;  /* 0x00000002160cb211 */ /* 0x040fe400078a08ff */
[----:B--2---:R-:W-:Y:S02]  /*f9e0*/  @!P4 LEA.HI.X R11, R19, R0, R204, 0x1, P6 ;  /* 0x00000000130bc211 */ /* 0x004fe400030f0ccc */
[C---:B------:R-:W-:Y:S02]  /*f9f0*/  @!P2 LEA R2, P6, R23.reuse, R2, 0x1 ;  /* 0x000000021702a211 */ /* 0x040fe400078c08ff */
[-C--:B------:R-:W-:Y:S01]  /*fa00*/  @!P3 LEA.HI.X R13, R22, R0.reuse, R203, 0x1, P5 ;  /* 0x00000000160db211 */ /* 0x080fe200028f0ccb */
[----:B------:R3:W-:Y:S01]  /*fa10*/  @!P4 ST.E.128 desc[UR6][R10.64], RZ ;  /* 0x000000ff0a00c985 */ /* 0x0007e2000c101d06 */
[----:B------:R-:W-:-:S03]  /*fa20*/  @!P2 LEA.HI.X R3, R23, R0, R202, 0x1, P6 ;  /* 0x000000001703a211 */ /* 0x000fc600030f0cca */
[----:B------:R3:W-:Y:S04]  /*fa30*/  @!P3 ST.E.128 desc[UR6][R12.64], RZ ;  /* 0x000000ff0c00b985 */ /* 0x0007e8000c101d06 */
[----:B------:R3:W-:Y:S02]  /*fa40*/  @!P2 ST.E.128 desc[UR6][R2.64], RZ ;  /* 0x000000ff0200a985 */ /* 0x0007e4000c101d06 */
.L_x_4631:
[----:B------:R-:W-:Y:S05]  /*fa50*/  BSYNC B1 ;  /* 0x0000000000017941 */ /* 0x000fea0003800000 */
.L_x_4630:
        /* <DEDUP_REMOVED lines=15> */
[----:B------:R3:W-:Y:S04]  /*fb50*/  @!P4 ST.E.128 desc[UR6][R10.64], RZ ;  /* 0x000000ff0a00c985 */ /* 0x0007e8000c101d06 */
[----:B------:R3:W-:Y:S04]  /*fb60*/  @!P5 ST.E.128 desc[UR6][R12.64], RZ ;  /* 0x000000ff0c00d985 */ /* 0x0007e8000c101d06 */
[----:B------:R3:W-:Y:S02]  /*fb70*/  @!P6 ST.E.128 desc[UR6][R2.64], RZ ;  /* 0x000000ff0200e985 */ /* 0x0007e4000c101d06 */
.L_x_4633:
[----:B------:R-:W-:Y:S05]  /*fb80*/  BSYNC B1 ;  /* 0x0000000000017941 */ /* 0x000fea0003800000 */
.L_x_4632:
        /* <DEDUP_REMOVED lines=12> */
[-C--:B0-----:R-:W-:Y:S02]  /*fc50*/  @!P3 LEA.HI.X R11, R19, R0.reuse, R204, 0x1, P0 ;  /* 0x00000000130bb211 */ /* 0x081fe400000f0ccc */
[-C--:B------:R-:W-:Y:S02]  /*fc60*/  @!P4 LEA.HI.X R13, R22, R0.reuse, R203, 0x1, P1 ;  /* 0x00000000160dc211 */ /* 0x080fe400008f0ccb */
[----:B------:R-:W-:Y:S01]  /*fc70*/  @!P5 LEA.HI.X R3, R23, R0, R202, 0x1, P2 ;  /* 0x000000001703d211 */ /* 0x000fe200010f0cca */
[----:B------:R3:W-:Y:S04]  /*fc80*/  @!P3 ST.E.128 desc[UR6][R10.64], RZ ;  /* 0x000000ff0a00b985 */ /* 0x0007e8000c101d06 */
[----:B------:R3:W-:Y:S04]  /*fc90*/  @!P4 ST.E.128 desc[UR6][R12.64], RZ ;  /* 0x000000ff0c00c985 */ /* 0x0007e8000c101d06 */
[----:B------:R3:W-:Y:S02]  /*fca0*/  @!P5 ST.E.128 desc[UR6][R2.64], RZ ;  /* 0x000000ff0200d985 */ /* 0x0007e4000c101d06 */
.L_x_4635:
[----:B------:R-:W-:Y:S05]  /*fcb0*/  BSYNC B1 ;  /* 0x0000000000017941 */ /* 0x000fea0003800000 */
.L_x_4634:
        /* <DEDUP_REMOVED lines=9> */
[----:B------:R-:W-:-:S09]  /*fd50*/  ISETP.GE.AND P5, PT, R23, UR5, PT ;  /* 0x0000000517007c0c */ /* 0x000fd2000bfa6270 */
[-C--:B--2---:R-:W-:Y:S02]  /*fd60*/  @!P3 LEA R6, P0, R19, R2.reuse, 0x1 ;  /* 0x000000021306b211 */ /* 0x084fe400078008ff */
        /* <DEDUP_REMOVED lines=8> */
.L_x_4627:
[----:B------:R-:W-:Y:S05]  /*fdf0*/  BSYNC B0 ;  /* 0x0000000000007941 */ /* 0x000fea0003800000 */
.L_x_4619:
[----:B------:R-:W-:Y:S02]  /*fe00*/  ULDC UR5, c[0x0][0xc38] ;  /* 0x00030e0000057ab9 */ /* 0x000fe40000000800 */
[----:B------:R-:W-:-:S06]  /*fe10*/  UISETP.GE.AND UP0, UPT, UR4, UR5, UPT ;  /* 0x000000050400728c */ /* 0x000fcc000bf06270 */
[----:B------:R-:W-:-:S13]  /*fe20*/  PLOP3.LUT P0, PT, PT, PT, UP0, 0x80, 0x0 ;  /* 0x000000000000781c */ /* 0x000fda0003f0f008 */
[----:B------:R-:W-:Y:S05]  /*fe30*/  @!P0 BRA `(.L_x_4636) ;  /* 0xffffff0c00e88947 */ /* 0x000fea000383ffff */
[----:B------:R-:W-:Y:S05]  /*fe40*/  EXIT ;  /* 0x000000000000794d */ /* 0x000fea0003800000 */
.L_x_4538:
[----:B------:R-:W-:-:S08]  /*fe50*/  NOP ;  /* 0x0000000000007918 */ /* 0x000fd00000000000 */
[----:B0-----:R-:W0:-:S00]  /*fe60*/  USETMAXREG.DEALLOC.CTAPOOL 0x18 ;  /* 0x00000018000079c8 */ /* 0x001e0000080e0500 */
[----:B0-----:R-:W2:Y:S01]  /*fe70*/  LDL.LU R2, [R1+0xc] ;  /* 0x00000c0001027983 */ /* 0x001ea20000300800 */
[----:B------:R-:W-:-:S05]  /*fe80*/  LOP3.LUT R0, R0, 0x3, RZ, 0xc0, !PT ;  /* 0x0000000300007812 */ /* 0x000fca00078ec0ff */
[----:B------:R-:W0:Y:S01]  /*fe90*/  S2UR UR6, SR_CTAID.X ;  /* 0x00000000000679c3 */ /* 0x000e220000002500 */
[----:B------:R-:W-:Y:S01]  /*fea0*/  IMAD.MOV.U32 R18, RZ, RZ, RZ ;  /* 0x000000ffff127224 */ /* 0x000fe200078e00ff */
[----:B------:R-:W1:Y:S02]  /*feb0*/  SHFL.IDX PT, R0, R0, RZ, 0x1f ;  /* 0x00001fff00007589 */ /* 0x000e6400000e0000 */
[----:B-1----:R-:W-:-:S04]  /*fec0*/  ISETP.NE.AND P0, PT, R0, RZ, PT ;  /* 0x000000ff0000720c */ /* 0x002fc80003f05270 */
[----:B------:R-:W0:Y:S09]  /*fed0*/  LDC R0, c[0x0][0xc38] ;  /* 0x00030e00ff007b82 */ /* 0x000e320000000800 */
[----:B------:R-:W-:Y:S06]  /*fee0*/  @P0 BAR.ARV 0x4, 0x180 ;  /* 0x0106000000000b1d */ /* 0x000fec0000002000 */
[----:B--2---:R-:W-:-:S04]  /*fef0*/  LOP3.LUT R2, R2, 0xfffffffb, RZ, 0xc0, !PT ;  /* 0xfffffffb02027812 */ /* 0x004fc800078ec0ff */
[----:B------:R-:W-:Y:S02]  /*ff00*/  @P0 LOP3.LUT R2, R2, 0x4, RZ, 0xfc, !PT ;  /* 0x0000000402020812 */ /* 0x000fe400078efcff */
[----:B0-----:R-:W-:Y:S01]  /*ff10*/  ISETP.LE.AND P0, PT, R0, UR6, PT ;  /* 0x0000000600007c0c */ /* 0x001fe2000bf03270 */
[----:B------:R-:W-:Y:S02]  /*ff20*/  IMAD.MOV.U32 R0, RZ, RZ, 0x1 ;  /* 0x00000001ff007424 */ /* 0x000fe400078e00ff */
[----:B------:R0:W-:Y:S04]  /*ff30*/  STL [R1+0xc], R2 ;  /* 0x00000c0201007387 */ /* 0x0001e80000100800 */
[----:B------:R0:W-:Y:S04]  /*ff40*/  STL [R1+0x18], RZ ;  /* 0x000018ff01007387 */ /* 0x0001e80000100800 */
[----:B------:R0:W-:Y:S02]  /*ff50*/  STL [R1+0x4], R0 ;  /* 0x0000040001007387 */ /* 0x0001e40000100800 */
        /* <DEDUP_REMOVED lines=23> */
[----:B------:R-:W-:Y:S04]  /*100d0*/  STL [R1+0x14], R3 ;  /* 0x0000140301007387 */ /* 0x000fe80000100800 */
[----:B------:R-:W-:Y:S04]  /*100e0*/  STL [R1+0x18], RZ ;  /* 0x000018ff01007387 */ /* 0x000fe80000100800 */
[----:B------:R0:W-:Y:S02]  /*100f0*/  STL [R1+0x4], R2 ;  /* 0x0000040201007387 */ /* 0x0001e40000100800 */
[----:B0-----:R-:W-:-:S02]  /*10100*/  LOP3.LUT R2, R0, 0x40, RZ, 0xfc, !PT ;  /* 0x0000004000027812 */ /* 0x001fc400078efcff */
[----:B------:R-:W-:-:S07]  /*10110*/  LOP3.LUT R0, R0, 0x80, RZ, 0xfc, !PT ;  /* 0x0000008000007812 */ /* 0x000fce00078efcff */
.L_x_4737:
        /* <DEDUP_REMOVED lines=23> */
.L_x_4638:
[----:B------:R-:W-:Y:S01]  /*10290*/  ULDC UR9, c[0x0][0xc54] ;  /* 0x0003150000097ab9 */ /* 0x000fe20000000800 */
[----:B------:R-:W-:Y:S01]  /*102a0*/  UMOV UR6, UR8 ;  /* 0x0000000800067c82 */ /* 0x000fe20008000000 */
[----:B------:R-:W-:-:S11]  /*102b0*/  UISETP.NE.AND UP0, UPT, UR9, 0x1, UPT ;  /* 0x000000010900788c */ /* 0x000fd6000bf05270 */
[----:B------:R-:W-:Y:S02]  /*102c0*/  @UP0 ULDC.64 UR10, c[0x0][0xc58] ;  /* 0x00031600000a0ab9 */ /* 0x000fe40000000a00 */
[----:B------:R-:W-:-:S04]  /*102d0*/  UIMAD.WIDE.U32 UR4, UR8, UR10, URZ ;  /* 0x0000000a080472a5 */ /* 0x000fc8000f8e003f */
[----:B------:R-:W-:-:S04]  /*102e0*/  @UP0 USHF.R.U32.HI UR6, URZ, UR11, UR5 ;  /* 0x0000000b3f060299 */ /* 0x000fc80008011605 */
[----:B------:R-:W-:-:S12]  /*102f0*/  UIMAD UR4, UR6, UR9, URZ ;  /* 0x00000009060472a4 */ /* 0x000fd8000f8e023f */
.L_x_4639:
        /* <DEDUP_REMOVED lines=48> */
.L_x_4641:
[----:B------:R-:W-:-:S11]  /*10600*/  UISETP.NE.AND UP0, UPT, UR5, 0x1, UPT ;  /* 0x000000010500788c */ /* 0x000fd6000bf05270 */
[----:B------:R-:W-:Y:S02]  /*10610*/  @UP0 ULDC.64 UR12, c[0x0][0x9e8] ;  /* 0x00027a00000c0ab9 */ /* 0x000fe40000000a00 */
[----:B------:R-:W-:-:S04]  /*10620*/  UIMAD.WIDE.U32 UR8, UR10, UR12, URZ ;  /* 0x0000000c0a0872a5 */ /* 0x000fc8000f8e003f */
[----:B------:R-:W-:-:S12]  /*10630*/  @UP0 USHF.R.U32.HI UR10, URZ, UR13, UR9 ;  /* 0x0000000d3f0a0299 */ /* 0x000fd80008011609 */
.L_x_4642:
[----:B------:R-:W-:-:S04]  /*10640*/  UIMAD UR10, UR10, UR5, UR5 ;  /* 0x000000050a0a72a4 */ /* 0x000fc8000f8e0205 */
[----:B------:R-:W-:-:S04]  /*10650*/  UISETP.LT.AND UP0, UPT, UR4, UR10, UPT ;  /* 0x0000000a0400728c */ /* 0x000fc8000bf01270 */
[----:B------:R-:W-:-:S12]  /*10660*/  USEL UR4, UR4, UR10, UP0 ;  /* 0x0000000a04047287 */ /* 0x000fd80008000000 */
.L_x_4640:
[----:B------:R-:W-:Y:S02]  /*10670*/  UIMAD UR8, UR15, UR7, 0x5f ;  /* 0x0000005f0f0874a4 */ /* 0x000fe4000f8e0207 */
[----:B------:R-:W-:Y:S02]  /*10680*/  UIADD3 UR10, UR4, 0x5f, URZ ;  /* 0x0000005f040a7890 */ /* 0x000fe4000fffe03f */
[----:B------:R-:W-:Y:S02]  /*10690*/  UIMAD.WIDE UR8, UR8, 0x2aaaaaab, URZ ;  /* 0x2aaaaaab080878a5 */ /* 0x000fe4000f8e023f */
[----:B------:R-:W-:Y:S01]  /*106a0*/  UIMAD.WIDE UR10, UR10, 0x2aaaaaab, URZ ;  /* 0x2aaaaaab0a0a78a5 */ /* 0x000fe2000f8e023f */
[----:B------:R-:W-:Y:S01]  /*106b0*/  @UP1 ULDC UR12, c[0x0][0x44c] ;  /* 0x00011300000c1ab9 */ /* 0x000fe20000000800 */
[----:B------:R-:W-:Y:S02]  /*106c0*/  UIMAD UR7, UR15, UR7, -UR6 ;  /* 0x000000070f0772a4 */ /* 0x000fe4000f8e0a06 */
[----:B------:R-:W-:-:S02]  /*106d0*/  UIMAD.WIDE.U32 UR12, UR43, UR12, URZ ;  /* 0x0000000c2b0c72a5 */ /* 0x000fc4000f8e003f */
[----:B------:R-:W-:Y:S02]  /*106e0*/  USHF.R.U32.HI UR6, URZ, 0x1f, UR9 ;  /* 0x0000001f3f067899 */ /* 0x000fe40008011609 */
[----:B------:R-:W-:Y:S01]  /*106f0*/  USHF.R.U32.HI UR4, URZ, 0x1f, UR11 ;  /* 0x0000001f3f047899 */ /* 0x000fe2000801160b */
[----:B------:R-:W-:Y:S01]  /*10700*/  @UP1 ULDC UR16, c[0x0][0x450] ;  /* 0x0001140000101ab9 */ /* 0x000fe20000000800 */
[----:B------:R-:W-:Y:S01]  /*10710*/  UMOV UR14, UR43 ;  /* 0x0000002b000e7c82 */ /* 0x000fe20008000000 */
[----:B------:R-:W-:Y:S02]  /*10720*/  @UP1 USHF.R.U32.HI UR14, URZ, UR16, UR13 ;  /* 0x000000103f0e1299 */ /* 0x000fe4000801160d */
[----:B------:R-:W-:Y:S02]  /*10730*/  ULEA.HI.SX32 UR9, UR9, UR6, 0x1c ;  /* 0x0000000609097291 */ /* 0x000fe4000f8fe23f */
[----:B------:R-:W-:Y:S02]  /*10740*/  ULEA.HI.SX32 UR4, UR11, UR4, 0x1c ;  /* 0x000000040b047291 */ /* 0x000fe4000f8fe23f */
[----:B------:R-:W-:-:S02]  /*10750*/  UIADD3 UR6, UR7, UR14, URZ ;  /* 0x0000000e07067290 */ /* 0x000fc4000fffe03f */
[----:B------:R-:W-:Y:S01]  /*10760*/  UISETP.LT.AND UP0, UPT, UR9, UR4, UPT ;  /* 0x000000040900728c */ /* 0x000fe2000bf01270 */
[----:B------:R-:W-:Y:S02]  /*10770*/  ULDC UR8, c[0x0][0x9dc] ;  /* 0x0002770000087ab9 */ /* 0x000fe40000000800 */
[----:B------:R-:W-:Y:S02]  /*10780*/  UIADD3 UR8, UR6, -UR8, URZ ;  /* 0x8000000806087290 */ /* 0x000fe4000fffe03f */
[----:B------:R-:W-:Y:S01]  /*10790*/  USEL UR41, UR9, UR4, UP0 ;  /* 0x0000000409297287 */ /* 0x000fe20008000000 */
        /* <DEDUP_REMOVED lines=12> */
.L_x_4644:
[----:B------:R-:W-:-:S11]  /*10860*/  UISETP.NE.AND UP0, UPT, UR5, 0x1, UPT ;  /* 0x000000010500788c */ /* 0x000fd6000bf05270 */
[----:B------:R-:W-:Y:S02]  /*10870*/  @UP0 ULDC.64 UR10, c[0x0][0x9e8] ;  /* 0x00027a00000a0ab9 */ /* 0x000fe40000000a00 */
[----:B------:R-:W-:-:S04]  /*10880*/  UIMAD.WIDE.U32 UR6, UR4, UR10, URZ ;  /* 0x0000000a040672a5 */ /* 0x000fc8000f8e003f */
[----:B------:R-:W-:-:S12]  /*10890*/  @UP0 USHF.R.U32.HI UR4, URZ, UR11, UR7 ;  /* 0x0000000b3f040299 */ /* 0x000fd80008011607 */
.L_x_4645:
[----:B------:R-:W-:-:S04]  /*108a0*/  UIMAD UR4, UR4, UR5, URZ ;  /* 0x00000005040472a4 */ /* 0x000fc8000f8e023f */
[----:B------:R-:W-:-:S04]  /*108b0*/  UISETP.LT.AND UP0, UPT, UR8, UR4, UPT ;  /* 0x000000040800728c */ /* 0x000fc8000bf01270 */
[----:B------:R-:W-:-:S12]  /*108c0*/  USEL UR8, UR8, UR4, !UP0 ;  /* 0x0000000408087287 */ /* 0x000fd8000c000000 */
.L_x_4643:
[----:B------:R-:W-:Y:S01]  /*108d0*/  UIMAD.WIDE UR4, UR8, 0x2aaaaaab, URZ ;  /* 0x2aaaaaab080478a5 */ /* 0x000fe2000f8e023f */
[----:B------:R-:W-:Y:S03]  /*108e0*/  BSSY B7, `(.L_x_4646) ;  /* 0x000042f000077945 */ /* 0x000fe60003800000 */
[----:B------:R-:W-:-:S04]  /*108f0*/  USHF.R.U32.HI UR4, URZ, 0x1f, UR5 ;  /* 0x0000001f3f047899 */ /* 0x000fc80008011605 */
[----:B------:R-:W-:-:S04]  /*10900*/  ULEA.HI.SX32 UR4, UR5, UR4, 0x1c ;  /* 0x0000000405047291 */ /* 0x000fc8000f8fe23f */
        /* <DEDUP_REMOVED lines=24> */
.L_x_4647:
        /* <DEDUP_REMOVED lines=20> */
.L_x_4650:
[----:B------:R-:W-:Y:S05]  /*10bd0*/  BSYNC B6 ;  /* 0x0000000000067941 */ /* 0x000fea0003800000 */
.L_x_4649:
        /* <DEDUP_REMOVED lines=20> */
.L_x_4653:
        /* <DEDUP_REMOVED lines=15> */
.L_x_4652:
[----:B------:R-:W-:Y:S05]  /*10e10*/  BSYNC B6 ;  /* 0x0000000000067941 */ /* 0x000fea0003800000 */
.L_x_4651:
[----:B------:R-:W-:Y:S01]  /*10e20*/  ULDC.64 UR4, c[0x0][0x9f8] ;  /* 0x00027e0000047ab9 */ /* 0x000fe20000000a00 */
[----:B------:R-:W2:Y:S01]  /*10e30*/  LDL.LU R0, [R1+0xc] ;  /* 0x00000c0001007983 */ /* 0x000ea20000300800 */
[----:B------:R-:W-:Y:S01]  /*10e40*/  UISETP.NE.U32.AND UP0, UPT, UR4, URZ, UPT ;  /* 0x0000003f0400728c */ /* 0x000fe2000bf05070 */
[----:B------:R-:W-:Y:S01]  /*10e50*/  IMAD.U32 R7, RZ, RZ, UR42 ;  /* 0x0000002aff077e24 */ /* 0x000fe2000f8e00ff */
[----:B------:R-:W-:Y:S02]  /*10e60*/  ULDC.64 UR6, c[0x0][0x208] ;  /* 0x0000820000067ab9 */ /* 0x000fe40000000a00 */
[----:B------:R-:W-:-:S06]  /*10e70*/  UISETP.NE.AND.EX UP0, UPT, UR5, URZ, UPT, UP0 ;  /* 0x0000003f0500728c */ /* 0x000fcc000bf05300 */
[----:B------:R-:W-:-:S05]  /*10e80*/  PLOP3.LUT P0, PT, PT, PT, UP0, 0x80, 0x0 ;  /* 0x000000000000781c */ /* 0x000fca0003f0f008 */
[----:B------:R-:W-:Y:S02]  /*10e90*/  @UP0 ULDC.64 UR4, c[0x0][0x9f8] ;  /* 0x00027e0000040ab9 */ /* 0x000fe40000000a00 */
[----:B------:R-:W-:-:S06]  /*10ea0*/  @UP0 UIMAD.WIDE UR4, UR42, 0x4, UR4 ;  /* 0x000000042a0408a5 */ /* 0x000fcc000f8e0204 */
[----:B------:R-:W-:Y:S02]  /*10eb0*/  IMAD.U32 R2, RZ, RZ, UR4 ;  /* 0x00000004ff027e24 */ /* 0x000fe4000f8e00ff */
[----:B------:R-:W-:-:S05]  /*10ec0*/  IMAD.U32 R3, RZ, RZ, UR5 ;  /* 0x00000005ff037e24 */ /* 0x000fca000f8e00ff */
[----:B------:R0:W3:Y:S01]  /*10ed0*/  @P0 LDG.E R7, desc[UR6][R2.64] ;  /* 0x0000000602070981 */ /* 0x0000e2000c1e1900 */
        /* <DEDUP_REMOVED lines=9> */
[----:B--2---:R-:W-:-:S09]  /*10f70*/  LOP3.LUT R0, R0, 0xfffffffe, RZ, 0xc0, !PT ;  /* 0xfffffffe00007812 */ /* 0x004fd200078ec0ff */
[----:B------:R-:W-:Y:S02]  /*10f80*/  @P1 LOP3.LUT R0, R0, 0x1, RZ, 0xfc, !PT ;  /* 0x0000000100001812 */ /* 0x000fe400078efcff */
[----:B---3--:R-:W-:Y:S01]  /*10f90*/  SHF.R.S32.HI R8, RZ, 0x1f, R7 ;  /* 0x0000001fff087819 */ /* 0x008fe20000011407 */
[----:B------:R0:W-:Y:S01]  /*10fa0*/  STL [R1], R7 ;  /* 0x0000000701007387 */ /* 0x0001e20000100800 */
[----:B------:R-:W-:-:S03]  /*10fb0*/  SEL R16, R7, RZ, !P1 ;  /* 0x000000ff07107207 */ /* 0x000fc60004800000 */
[----:B------:R0:W-:Y:S04]  /*10fc0*/  STL [R1+0x8], R8 ;  /* 0x0000080801007387 */ /* 0x0001e80000100800 */
[----:B------:R0:W-:Y:S01]  /*10fd0*/  STL [R1+0xc], R0 ;  /* 0x00000c0001007387 */ /* 0x0001e20000100800 */
[----:B------:R-:W-:Y:S05]  /*10fe0*/  BRA.DIV UR4, `(.L_x_4654) ;  /* 0x0000004604387947 */ /* 0x000fea000b800000 */
[----:B------:R1:W2:Y:S02]  /*10ff0*/  SHFL.IDX PT, R14, R4, RZ, 0x1f ;  /* 0x00001fff040e7589 */ /* 0x0002a400000e0000 */
.L_x_4752:
[----:B------:R-:W-:Y:S02]  /*11000*/  PLOP3.LUT P2, PT, PT, PT, PT, 0x8, 0x0 ;  /* 0x000000000000781c */ /* 0x000fe40003f4e170 */
[----:B0-----:R-:W-:Y:S02]  /*11010*/  LOP3.LUT R0, R0, 0xfffffffd, RZ, 0xc0, !PT ;  /* 0xfffffffd00007812 */ /* 0x001fe400078ec0ff */
[----:B--2---:R-:W-:-:S09]  /*11020*/  ISETP.NE.AND P0, PT, R14, RZ, PT ;  /* 0x000000ff0e00720c */ /* 0x004fd20003f05270 */
[----:B------:R-:W-:-:S05]  /*11030*/  @P2 LOP3.LUT R0, R0, 0x2, RZ, 0xfc, !PT ;  /* 0x0000000200002812 */ /* 0x000fca00078efcff */
[----:B------:R0:W-:Y:S01]  /*11040*/  STL [R1+0xc], R0 ;  /* 0x00000c0001007387 */ /* 0x0001e20000100800 */
[----:B------:R-:W-:Y:S05]  /*11050*/  @P0 BRA `(.L_x_4655) ;  /* 0x0000000400280947 */ /* 0x000fea0003800000 */
[----:B------:R-:W-:-:S03]  /*11060*/  UMOV UR4, 0xffffffff ;  /* 0xffffffff00047882 */ /* 0x000fc60000000000 */
[----:B------:R-:W-:Y:S05]  /*11070*/  BRA.DIV UR4, `(.L_x_4656) ;  /* 0x0000004604347947 */ /* 0x000fea000b800000 */
[----:B------:R-:W-:-:S13]  /*11080*/  ELECT P6, URZ, PT ;  /* 0x00000000003f782f */ /* 0x000fda00038c0000 */
.L_x_4755:
[----:B------:R-:W-:Y:S05]  /*11090*/  @!P6 BRA `(.L_x_4655) ;  /* 0x000000040018e947 */ /* 0x000fea0003800000 */
[----:B------:R-:W-:Y:S01]  /*110a0*/  IMAD.MOV.U32 R16, RZ, RZ, R7 ;  /* 0x000000ffff107224 */ /* 0x000fe200078e0007 */
[----:B------:R-:W-:Y:S06]  /*110b0*/  @!P1 BRA `(.L_x_4657) ;  /* 0x0000000000489947 */ /* 0x000fec0003800000 */
[----:B------:R-:W2:Y:S01]  /*110c0*/  LDC R6, c[0x0][0x43c] ;  /* 0x00010f00ff067b82 */ /* 0x000ea20000000800 */
[----:B------:R-:W-:Y:S01]  /*110d0*/  ULDC.64 UR4, c[0x0][0x428] ;  /* 0x00010a0000047ab9 */ /* 0x000fe20000000a00 */
[----:B------:R-:W-:Y:S01]  /*110e0*/  ULDC.64 UR6, c[0x0][0x208] ;  /* 0x0000820000067ab9 */ /* 0x000fe20000000a00 */
[----:B--2---:R-:W-:-:S13]  /*110f0*/  ISETP.NE.AND P0, PT, R6, 0x1, PT ;  /* 0x000000010600780c */ /* 0x004fda0003f05270 */
[----:B-1----:R-:W0:Y:S02]  /*11100*/  @P0 LDC.64 R4, c[0x0][0x440] ;  /* 0x00011000ff040b82 */ /* 0x002e240000000a00 */
[----:B0-----:R-:W-:-:S04]  /*11110*/  @P0 IMAD.HI.U32 R0, R19, R4, RZ ;  /* 0x0000000413000227 */ /* 0x001fc800078e00ff */
        /* <DEDUP_REMOVED lines=12> */
.L_x_4657:
[----:B--2---:R-:W2:Y:S01]  /*111e0*/  LDL R2, [R1+0x4] ;  /* 0x0000040001027983 */ /* 0x004ea20000100800 */
[----:B0-----:R-:W-:Y:S01]  /*111f0*/  IMAD R0, R18, 0x8, R17 ;  /* 0x0000000812007824 */ /* 0x001fe200078e0211 */
[----:B--2---:R-:W-:-:S04]  /*11200*/  SHF.L.U32 R2, R2, 0x1f, RZ ;  /* 0x0000001f02027819 */ /* 0x004fc800000006ff */
[----:B------:R-:W0:Y:S02]  /*11210*/  SYNCS.PHASECHK.TRANS64.TRYWAIT P0, [R0+URZ+0x30840], R2 ;  /* 0x03084002000075a7 */ /* 0x000e24000800017f */
[----:B0-----:R-:W-:Y:S05]  /*11220*/  @!P0 BRA `(.L_x_4658) ;  /* 0x0000004000e88947 */ /* 0x001fea0003800000 */
.L_x_4756:
        /* <DEDUP_REMOVED lines=11> */
.L_x_4659:
[----:B0-----:R-:W2:Y:S01]  /*112e0*/  LDL.LU R2, [R1+0xc] ;  /* 0x00000c0001027983 */ /* 0x001ea20000300800 */
[----:B------:R-:W-:Y:S01]  /*112f0*/  R2UR UR33, R0 ;  /* 0x00000000002172ca */ /* 0x000fe200000e0000 */
[----:B------:R-:W-:Y:S01]  /*11300*/  IMAD R0, R18, 0x9000, R17 ;  /* 0x0000900012007824 */ /* 0x000fe200078e0211 */
[----:B------:R-:W-:Y:S01]  /*11310*/  R2UR UR35, R19 ;  /* 0x00000000132372ca */ /* 0x000fe200000e0000 */
[----:B------:R-:W-:Y:S01]  /*11320*/  UIADD3 UR4, UP0, UR38, 0x370, URZ ;  /* 0x0000037026047890 */ /* 0x000fe2000ff1e03f */
[----:B------:R-:W-:Y:S01]  /*11330*/  PLOP3.LUT P0, PT, PT, PT, PT, 0x80, 0x0 ;  /* 0x000000000000781c */ /* 0x000fe20003f0f070 */
[----:B------:R-:W-:Y:S01]  /*11340*/  UMOV UR6, 0x0 ;  /* 0x0000000000067882 */ /* 0x000fe20000000000 */
[----:B------:R-:W-:Y:S01]  /*11350*/  R2UR UR8, R0 ;  /* 0x00000000000872ca */ /* 0x000fe200000e0000 */
[----:B------:R-:W-:Y:S01]  /*11360*/  UIADD3.X UR5, URZ, UR39, URZ, UP0, !UPT ;  /* 0x000000273f057290 */ /* 0x000fe200087fe43f */
[----:B-----5:R-:W-:Y:S01]  /*11370*/  R2UR UR37, R16 ;  /* 0x00000000102572ca */ /* 0x020fe200000e0000 */
[----:B------:R-:W-:Y:S01]  /*11380*/  UMOV UR7, 0x14f00000 ;  /* 0x14f0000000077882 */ /* 0x000fe20000000000 */
[----:B------:R-:W-:Y:S01]  /*11390*/  UMOV UR34, URZ ;  /* 0x0000003f00227c82 */ /* 0x000fe20008000000 */
[----:B------:R-:W-:Y:S01]  /*113a0*/  UMOV UR18, 0x40 ;  /* 0x0000004000127882 */ /* 0x000fe20000000000 */
[----:B------:R-:W-:Y:S01]  /*113b0*/  UMOV UR20, UR36 ;  /* 0x0000002400147c82 */ /* 0x000fe20008000000 */
[----:B------:R-:W-:-:S02]  /*113c0*/  UIADD3 UR33, UR33, 0x30830, URZ ;  /* 0x0003083021217890 */ /* 0x000fc4000fffe03f */
[----:B------:R-:W-:Y:S01]  /*113d0*/  UIMAD UR35, UR35, 0x60, URZ ;  /* 0x00000060232378a4 */ /* 0x000fe2000f8e023f */
[----:B------:R-:W-:Y:S01]  /*113e0*/  UMOV UR10, 0x80 ;  /* 0x00000080000a7882 */ /* 0x000fe20000000000 */
[----:B------:R-:W-:Y:S02]  /*113f0*/  UMOV UR12, UR36 ;  /* 0x00000024000c7c82 */ /* 0x000fe40008000000 */
[----:B------:R-:W-:Y:S02]  /*11400*/  UIADD3 UR32, UR8, 0x1e400, URZ ;  /* 0x0001e40008207890 */ /* 0x000fe4000fffe03f */
[----:B------:R-:W-:Y:S02]  /*11410*/  UIADD3 UR16, UR8, 0x21400, URZ ;  /* 0x0002140008107890 */ /* 0x000fe4000fffe03f */
[----:B------:R-:W-:Y:S01]  /*11420*/  UIADD3 UR8, UR8, 0x24400, URZ ;  /* 0x0002440008087890 */ /* 0x000fe2000fffe03f */
[----:B------:R-:W-:Y:S01]  /*11430*/  UMOV UR21, UR37 ;  /* 0x0000002500157c82 */ /* 0x000fe20008000000 */
[----:B------:R-:W-:Y:S01]  /*11440*/  UMOV UR17, UR33 ;  /* 0x0000002100117c82 */ /* 0x000fe20008000000 */
[----:B------:R-:W-:Y:S01]  /*11450*/  UMOV UR19, UR35 ;  /* 0x0000002300137c82 */ /* 0x000fe20008000000 */
[----:B------:R-:W-:Y:S01]  /*11460*/  UMOV UR13, UR37 ;  /* 0x00000025000d7c82 */ /* 0x000fe20008000000 */
[----:B------:R-:W-:Y:S01]  /*11470*/  UMOV UR9, UR33 ;  /* 0x0000002100097c82 */ /* 0x000fe20008000000 */
[----:B------:R-:W-:Y:S01]  /*11480*/  UMOV UR11, UR35 ;  /* 0x00000023000b7c82 */ /* 0x000fe20008000000 */
[----:B------:R3:W-:Y:S01]  /*11490*/  UTMALDG.4D [UR32], [UR4], desc[UR6] ;  /* 0x00000620040075b4 */ /* 0x0007e20008019000 */
[----:B------:R3:W-:Y:S01]  /*114a0*/  UTMALDG.4D [UR16], [UR4], desc[UR6] ;  /* 0x00000610040075b4 */ /* 0x0007e20008019000 */
[----:B------:R3:W-:Y:S01]  /*114b0*/  UTMALDG.4D [UR8], [UR4], desc[UR6] ;  /* 0x00000608040075b4 */ /* 0x0007e20008019000 */
[----:B--2---:R-:W-:-:S04]  /*114c0*/  LOP3.LUT R2, R2, 0xfffffffd, RZ, 0xc0, !PT ;  /* 0xfffffffd02027812 */ /* 0x004fc800078ec0ff */
[----:B------:R-:W-:-:S05]  /*114d0*/  @P0 LOP3.LUT R2, R2, 0x2, RZ, 0xfc, !PT ;  /* 0x0000000202020812 */ /* 0x000fca00078efcff */
[----:B------:R3:W-:Y:S01]  /*114e0*/  STL [R1+0xc], R2 ;  /* 0x00000c0201007387 */ /* 0x0007e20000100800 */
[----:B------:R-:W-:Y:S01]  /*114f0*/  NOP ;  /* 0x0000000000007918 */ /* 0x000fe20000000000 */
.L_x_4655:
[----:B0-----:R-:W-:Y:S01]  /*11500*/  VIADD R0, R17, 0x12400 ;  /* 0x0001240011007836 */ /* 0x001fe20000000000 */
[----:B------:R-:W-:Y:S05]  /*11510*/  WARPSYNC.ALL ;  /* 0x0000000000007948 */ /* 0x000fea0003800000 */
[----:B------:R-:W-:Y:S01]  /*11520*/  BAR.SYNC.DEFER_BLOCKING 0x8, 0x180 ;  /* 0x0206000000007b1d */ /* 0x000fe20000010000 */
[----:B------:R-:W-:-:S05]  /*11530*/  LOP3.LUT P0, RZ, R0, 0x3ff, RZ, 0xc0, !PT ;  /* 0x000003ff00ff7812 */ /* 0x000fca000780c0ff */
[----:B------:R-:W-:Y:S08]  /*11540*/  BSSY B6, `(.L_x_4660) ;  /* 0x0000012000067945 */ /* 0x000ff00003800000 */
[----:B------:R-:W-:Y:S05]  /*11550*/  @!P0 BRA `(.L_x_4661) ;  /* 0x0000000000408947 */ /* 0x000fea0003800000 */
[----:B---3--:R-:W-:Y:S01]  /*11560*/  MOV R2, 0x0 ;  /* 0x0000000000027802 */ /* 0x008fe20000000f00 */
        /* <DEDUP_REMOVED lines=15> */
.L_x_4661:
[----:B---3--:R-:W-:Y:S05]  /*11660*/  BSYNC B6 ;  /* 0x0000000000067941 */ /* 0x008fea0003800000 */
.L_x_4660:
[----:B------:R-:W0:Y:S01]  /*11670*/  S2R R2, SR_TID.X ;  /* 0x0000000000027919 */ /* 0x000e220000002100 */
[----:B------:R-:W2:Y:S01]  /*11680*/  LDC R7, c[0x0][0x448] ;  /* 0x00011200ff077b82 */ /* 0x000ea20000000800 */
        /* <DEDUP_REMOVED lines=13> */
[----:B--2---:R-:W-:Y:S01]  /*11760*/  ISETP.NE.AND P0, PT, R7, 0x1, PT ;  /* 0x000000010700780c */ /* 0x004fe20003f05270 */
[----:B-1----:R-:W-:Y:S02]  /*11770*/  IMAD.U32 R4, RZ, RZ, UR4 ;  /* 0x00000004ff047e24 */ /* 0x002fe4000f8e00ff */
[----:B------:R-:W-:Y:S02]  /*11780*/  UIADD3 UR6, UR5, UR6, URZ ;  /* 0x0000000605067290 */ /* 0x000fe4000fffe03f */
[----:B------:R-:W-:Y:S01]  /*11790*/  IMAD.U32 R5, RZ, RZ, UR5 ;  /* 0x00000005ff057e24 */ /* 0x000fe2000f8e00ff */
[----:B------:R-:W-:Y:S01]  /*117a0*/  ULDC.64 UR4, c[0x0][0x2d0] ;  /* 0x0000b40000047ab9 */ /* 0x000fe20000000a00 */
[C---:B0-----:R-:W-:Y:S01]  /*117b0*/  LOP3.LUT R0, R2.reuse, 0x7f, RZ, 0xc0, !PT ;  /* 0x0000007f02007812 */ /* 0x041fe200078ec0ff */
        /* <DEDUP_REMOVED lines=11> */
[----:B------:R-:W-:Y:S02]  /*11870*/  LOP3.LUT R9, R9, 0x80, RZ, 0xfc, !PT ;  /* 0x0000008009097812 */ /* 0x000fe400078efcff */
[----:B------:R-:W-:Y:S01]  /*11880*/  LOP3.LUT R10, R10, 0x38, RZ, 0xc0, !PT ;  /* 0x000000380a0a7812 */ /* 0x000fe200078ec0ff */
[----:B0-----:R-:W-:-:S05]  /*11890*/  @P0 IMAD.HI.U32 R3, R2, R3, RZ ;  /* 0x0000000302030227 */ /* 0x001fca00078e00ff */
[----:B-1----:R-:W-:Y:S01]  /*118a0*/  @P0 SHF.R.U32.HI R6, RZ, R0, R3 ;  /* 0x00000000ff060219 */ /* 0x002fe20000011603 */
[----:B------:R-:W-:Y:S01]  /*118b0*/  IMAD.U32 R3, RZ, RZ, UR6 ;  /* 0x00000006ff037e24 */ /* 0x000fe2000f8e00ff */
[----:B------:R-:W-:-:S03]  /*118c0*/  ULDC.64 UR6, c[0x0][0x280] ;  /* 0x0000a00000067ab9 */ /* 0x000fc60000000a00 */
        /* <DEDUP_REMOVED lines=31> */
[----:B------:R-:W-:-:S05]  /*11ac0*/  VIADD R4, R8, UR43 ;  /* 0x0000002b08047c36 */ /* 0x000fca0008000000 */
        /* <DEDUP_REMOVED lines=72> */
[----:B------:R-:W-:Y:S01]  /*11f50*/  ISETP.GE.AND P4, PT, R2, R5, PT ;  /* 0x000000050200720c */ /* 0x000fe20003f86270 */
[----:B------:R-:W-:Y:S04]  /*11f60*/  SHFL.IDX PT, R0, R0, 0x7, 0x181f ;  /* 0x00f81f0000007f89 */ /* 0x000fe800000e0000 */
[----:B------:R-:W1:Y:S04]  /*11f70*/  SHFL.IDX PT, R2, R6, 0x6, 0x181f ;  /* 0x00d81f0006027f89 */ /* 0x000e6800000e0000 */
[----:B------:R-:W2:Y:S04]  /*11f80*/  SHFL.IDX PT, R6, R6, 0x7, 0x181f ;  /* 0x00f81f0006067f89 */ /* 0x000ea800000e0000 */
[----:B0-----:R-:W-:-:S05]  /*11f90*/  @!P4 LEA R3, P3, R10, R3, 0x1 ;  /* 0x000000030a03c211 */ /* 0x001fca00078608ff */
[----:B-1----:R-:W-:-:S05]  /*11fa0*/  @!P4 IMAD.X R2, RZ, RZ, R2, P3 ;  /* 0x000000ffff02c224 */ /* 0x002fca00018e0602 */
[----:B------:R-:W-:-:S04]  /*11fb0*/  @!P4 LOP3.LUT R3, R3, R2, RZ, 0x3c, !PT ;  /* 0x000000020303c212 */ /* 0x000fc800078e3cff */
[----:B------:R-:W-:-:S04]  /*11fc0*/  @!P4 LOP3.LUT R2, R3, R2, RZ, 0x3c, !PT ;  /* 0x000000020302c212 */ /* 0x000fc800078e3cff */
[----:B------:R-:W-:-:S05]  /*11fd0*/  @!P4 LOP3.LUT R3, R3, R2, RZ, 0x3c, !PT ;  /* 0x000000020303c212 */ /* 0x000fca00078e3cff */
[----:B------:R0:W-:Y:S04]  /*11fe0*/  @!P4 LDGSTS.E.BYPASS.LTC128B.128 [R9+0x15400], desc[UR6][R2.64], !P0 ;  /* 0x154000000209cfae */ /* 0x0001e8000c101d46 */
[----:B------:R0:W-:Y:S04]  /*11ff0*/  @!P4 LDGSTS.E.BYPASS.LTC128B.128 [R9+0x19400], desc[UR6][R2.64+0x80], !P1 ;  /* 0x194000800209cfae */ /* 0x0001e8000c901d46 */
[----:B--2---:R0:W-:Y:S02]  /*12000*/  @!P4 LDGSTS.E.BYPASS.LTC128B.128 [R9+0x1d400], desc[UR6][R2.64+0x100], !P2 ;  /* 0x1d4001000209cfae */ /* 0x0041e4000d101d46 */
.L_x_4773:
[----:B------:R-:W-:Y:S01]  /*12010*/  VIADD R4, R4, 0x70 ;  /* 0x0000007004047836 */ /* 0x000fe20000000000 */
[----:B------:R-:W-:Y:S04]  /*12020*/  BSSY B0, `(.L_x_4663) ;  /* 0x000000c000007945 */ /* 0x000fe80003800000 */
[----:B------:R-:W-:-:S13]  /*12030*/  ISETP.GE.AND P3, PT, R4, R5, PT ;  /* 0x000000050400720c */ /* 0x000fda0003f66270 */
[----:B------:R-:W-:Y:S05]  /*12040*/  @P3 BRA `(.L_x_4664) ;  /* 0x0000000000243947 */ /* 0x000fea0003800000 */
[----:B0-----:R-:W-:Y:S01]  /*12050*/  LEA R2, P3, R10, R0, 0x1 ;  /* 0x000000000a027211 */ /* 0x001fe200078608ff */
[----:B------:R-:W-:-:S04]  /*12060*/  ULDC.64 UR4, c[0x0][0x208] ;  /* 0x0000820000047ab9 */ /* 0x000fc80000000a00 */
[----:B------:R-:W-:-:S05]  /*12070*/  IMAD.X R3, RZ, RZ, R6, P3 ;  /* 0x000000ffff037224 */ /* 0x000fca00018e0606 */
[----:B------:R-:W-:Y:S01]  /*12080*/  @!PT LDS RZ, [RZ] ;  /* 0x00000000fffff984 */ /* 0x000fe20000000800 */
[----:B------:R-:W-:Y:S01]  /*12090*/  @!PT LDS RZ, [RZ] ;  /* 0x00000000fffff984 */ /* 0x000fe20000000800 */
[----:B------:R-:W-:Y:S01]  /*120a0*/  @!PT LDS RZ, [RZ] ;  /* 0x00000000fffff984 */ /* 0x000fe20000000800 */
[----:B------:R1:W-:Y:S04]  /*120b0*/  LDGSTS.E.BYPASS.LTC128B.128 [R9+0x15c00], desc[UR4][R2.64], !P0 ;  /* 0x15c0000002097fae */ /* 0x0003e8000c101d44 */
[----:B------:R1:W-:Y:S04]  /*120c0*/  LDGSTS.E.BYPASS.LTC128B.128 [R9+0x19c00], desc[UR4][R2.64+0x80], !P1 ;  /* 0x19c0008002097fae */ /* 0x0003e8000c901d44 */
[----:B------:R1:W-:Y:S02]  /*120d0*/  LDGSTS.E.BYPASS.LTC128B.128 [R9+0x1dc00], desc[UR4][R2.64+0x100], !P2 ;  /* 0x1dc0010002097fae */ /* 0x0003e4000d101d44 */
.L_x_4664:
[----:B------:R-:W-:Y:S05]  /*120e0*/  BSYNC B0 ;  /* 0x0000000000007941 */ /* 0x000fea0003800000 */
.L_x_4663:
[----:B------:R-:W-:Y:S01]  /*120f0*/  NOP ;  /* 0x0000000000007918 */ /* 0x000fe20000000000 */
[----:B------:R-:W-:Y:S01]  /*12100*/  PLOP3.LUT P0, PT, PT, PT, PT, 0x80, 0x0 ;  /* 0x000000000000781c */ /* 0x000fe20003f0f070 */
[----:B------:R-:W-:-:S12]  /*12110*/  VIADD R6, R17, 0x30800 ;  /* 0x0003080011067836 */ /* 0x000fd80000000000 */
.L_x_4665:
[----:B------:R-:W-:Y:S02]  /*12120*/  PLOP3.LUT P1, PT, P1, P0, PT, 0xa2, 0x0 ;  /* 0x000000000000781c */ /* 0x000fe40000f21472 */
[----:B------:R-:W-:-:S08]  /*12130*/  @P0 R2UR P1, UR4, R17 ;  /* 0x00000000110402ca */ /* 0x000fd00000020000 */
[----:B------:R-:W-:-:S05]  /*12140*/  @P0 PLOP3.LUT P0, PT, P1, PT, PT, 0x80, 0x0 ;  /* 0x000000000000081c */ /* 0x000fca0000f0f070 */
[----:B------:R-:W-:Y:S01]  /*12150*/  @!P1 SYNCS.ARRIVE.TRANS64.RED.A0T1 RZ, [UR4+0x30800], RZ ;  /* 0x030800ffffff99a7 */ /* 0x000fe20008200404 */
[----:B------:R-:W-:Y:S07]  /*12160*/  @!P1 ARRIVES.LDGSTSBAR.64.TRANSCNT [UR4+0x30800] ;  /* 0x03080000ff0099b0 */ /* 0x000fee0008000a84 */
[----:B------:R-:W-:Y:S05]  /*12170*/  @P0 BRA.U.ANY `(.L_x_4665) ;  /* 0xfffffffd00e80947 */ /* 0x000fea000393ffff */
[----:B01----:R-:W2:Y:S02]  /*12180*/  LDL.LU R2, [R1+0x18] ;  /* 0x0000180001027983 */ /* 0x003ea40000300800 */
        /* <DEDUP_REMOVED lines=11> */
.L_x_4774:
[----:B------:R-:W-:Y:S05]  /*12240*/  BSYNC B0 ;  /* 0x0000000000007941 */ /* 0x000fea0003800000 */
.L_x_4666:
[----:B------:R-:W-:-:S04]  /*12250*/  UIADD3 UR4, UR41, -0x2, URZ ;  /* 0xfffffffe29047890 */ /* 0x000fc8000fffe03f */
[----:B------:R-:W-:-:S06]  /*12260*/  UISETP.GE.AND UP0, UPT, UR4, UR40, UPT ;  /* 0x000000280400728c */ /* 0x000fcc000bf06270 */
[----:B------:R-:W-:-:S13]  /*12270*/  PLOP3.LUT P0, PT, PT, PT, UP0, 0x80, 0x0 ;  /* 0x000000000000781c */ /* 0x000fda0003f0f008 */
[----:B------:R-:W-:Y:S05]  /*12280*/  @!P0 BRA `(.L_x_4668) ;  /* 0x0000002000c08947 */ /* 0x000fea0003800000 */
[----:B0-----:R-:W-:Y:S01]  /*12290*/  IMAD R0, RZ, RZ, -UR41 ;  /* 0x80000029ff007e24 */ /* 0x001fe2000f8e02ff */
[----:B------:R-:W-:-:S04]  /*122a0*/  LOP3.LUT R8, RZ, UR40, RZ, 0x33, !PT ;  /* 0x00000028ff087c12 */ /* 0x000fc8000f8e33ff */
[----:B------:R-:W-:-:S05]  /*122b0*/  VIADDMNMX R8, R0, 0x1, R8, !PT ;  /* 0x0000000100087846 */ /* 0x000fca0007800108 */
[----:B------:R-:W-:-:S05]  /*122c0*/  VIADD R0, R8, UR41 ;  /* 0x0000002908007c36 */ /* 0x000fca0008000000 */
[----:B------:R-:W-:-:S04]  /*122d0*/  LOP3.LUT R0, R0, 0x1, RZ, 0xc0, !PT ;  /* 0x0000000100007812 */ /* 0x000fc800078ec0ff */
[----:B------:R-:W-:Y:S01]  /*122e0*/  ISETP.NE.U32.AND P0, PT, R0, 0x1, PT ;  /* 0x000000010000780c */ /* 0x000fe20003f05070 */
[----:B------:R-:W-:-:S12]  /*122f0*/  IMAD.U32 R0, RZ, RZ, UR4 ;  /* 0x00000004ff007e24 */ /* 0x000fd8000f8e00ff */
[----:B------:R-:W-:Y:S05]  /*12300*/  @P0 BRA `(.L_x_4669) ;  /* 0x0000000800e00947 */ /* 0x000fea0003800000 */
[----:B------:R-:W2:Y:S04]  /*12310*/  LDL R2, [R1+0xc] ;  /* 0x00000c0001027983 */ /* 0x000ea80000100800 */
[----:B------:R-:W3:Y:S01]  /*12320*/  LDL R3, [R1+0x4] ;  /* 0x0000040001037983 */ /* 0x000ee20000100800 */
[----:B------:R-:W-:-:S05]  /*12330*/  VIADD R7, R18, 0x1 ;  /* 0x0000000112077836 */ /* 0x000fca0000000000 */
[C---:B------:R-:W-:Y:S01]  /*12340*/  ISETP.NE.AND P0, PT, R7.reuse, 0x2, PT ;  /* 0x000000020700780c */ /* 0x040fe20003f05270 */
[----:B------:R-:W-:Y:S03]  /*12350*/  BSSY B0, `(.L_x_4670) ;  /* 0x00000af000007945 */ /* 0x000fe60003800000 */
[----:B------:R-:W-:Y:S02]  /*12360*/  SEL R10, RZ, 0x1, P0 ;  /* 0x00000001ff0a7807 */ /* 0x000fe40000000000 */
[----:B------:R-:W-:Y:S02]  /*12370*/  SEL R7, R7, RZ, P0 ;  /* 0x000000ff07077207 */ /* 0x000fe40000000000 */
[----:B--2---:R-:W-:Y:S02]  /*12380*/  LOP3.LUT P1, RZ, R2, 0x2, RZ, 0xc0, !PT ;  /* 0x0000000202ff7812 */ /* 0x004fe4000782c0ff */
[----:B---3--:R-:W-:-:S11]  /*12390*/  LOP3.LUT R10, R3, R10, RZ, 0x3c, !PT ;  /* 0x0000000a030a7212 */ /* 0x008fd600078e3cff */
[----:B------:R-:W-:Y:S05]  /*123a0*/  @!P1 BRA `(.L_x_4671) ;  /* 0x0000000800a49947 */ /* 0x000fea0003800000 */
[----:B------:R-:W-:Y:S01]  /*123b0*/  LOP3.LUT P1, RZ, R2, 0x1, RZ, 0xc0, !PT ;  /* 0x0000000102ff7812 */ /* 0x000fe2000782c0ff */
[----:B------:R-:W-:-:S12]  /*123c0*/  IMAD.MOV.U32 R5, RZ, RZ, R16 ;  /* 0x000000ffff057224 */ /* 0x000fd800078e0010 */
[----:B------:R-:W-:Y:S05]  /*123d0*/  @!P1 BRA `(.L_x_4672) ;  /* 0x0000000000549947 */ /* 0x000fea0003800000 */
[----:B------:R-:W2:Y:S01]  /*123e0*/  LDL R9, [R1+0x8] ;  /* 0x0000080001097983 */ /* 0x000ea20000100800 */
[----:B------:R-:W0:Y:S03]  /*123f0*/  LDC R5, c[0x0][0x43c] ;  /* 0x00010f00ff057b82 */ /* 0x000e260000000800 */
[----:B------:R-:W3:Y:S01]  /*12400*/  LDL R11, [R1] ;  /* 0x00000000010b7983 */ /* 0x000ee20000100800 */
        /* <DEDUP_REMOVED lines=8> */
[----:B------:R-:W-:Y:S01]  /*12490*/  IMAD R0, R5, R2, R0 ;  /* 0x0000000205007224 */ /* 0x000fe200078e0200 */
[----:B------:R-:W-:Y:S01]  /*124a0*/  SHF.R.S32.HI R5, RZ, 0x1f, R4 ;  /* 0x0000001fff057819 */ /* 0x000fe20000011404 */
[----:B------:R-:W0:Y:S01]  /*124b0*/  LDC.64 R2, c[0x0][0x418] ;  /* 0x00010600ff027b82 */ /* 0x000e220000000a00 */
[----:B--2---:R-:W-:-:S04]  /*124c0*/  IMAD R9, R9, UR4, RZ ;  /* 0x0000000409097c24 */ /* 0x004fc8000f8e02ff */
[C---:B---3--:R-:W-:Y:S02]  /*124d0*/  IMAD R9, R11.reuse, UR5, R9 ;  /* 0x000000050b097c24 */ /* 0x048fe4000f8e0209 */
[----:B------:R-:W-:-:S04]  /*124e0*/  IMAD.WIDE.U32 R4, R11, UR4, R4 ;  /* 0x000000040b047c25 */ /* 0x000fc8000f8e0004 */
[----:B------:R-:W-:Y:S01]  /*124f0*/  IMAD.IADD R5, R9, 0x1, R5 ;  /* 0x0000000109057824 */ /* 0x000fe200078e0205 */
[----:B0-----:R-:W-:-:S04]  /*12500*/  LEA R2, P0, R4, R2, 0x2 ;  /* 0x0000000204027211 */ /* 0x001fc800078010ff */
[----:B------:R-:W-:-:S05]  /*12510*/  LEA.HI.X R3, R4, R3, R5, 0x2, P0 ;  /* 0x0000000304037211 */ /* 0x000fca00000f1405 */
[----:B------:R0:W5:Y:S04]  /*12520*/  LDG.E R5, desc[UR6][R2.64] ;  /* 0x0000000602057981 */ /* 0x000168000c1e1900 */
.L_x_4672:
[----:B0-----:R-:W-:Y:S01]  /*12530*/  IMAD R3, R7, 0x8, R17 ;  /* 0x0000000807037824 */ /* 0x001fe200078e0211 */
[----:B------:R-:W-:Y:S01]  /*12540*/  SHF.L.U32 R2, R10, 0x1f, RZ ;  /* 0x0000001f0a027819 */ /* 0x000fe200000006ff */
[----:B------:R-:W-:Y:S03]  /*12550*/  BSSY B1, `(.L_x_4673) ;  /* 0x0000003000017945 */ /* 0x000fe60003800000 */
[----:B------:R-:W0:Y:S02]  /*12560*/  SYNCS.PHASECHK.TRANS64.TRYWAIT P0, [R3+URZ+0x30840], R2 ;  /* 0x03084002030075a7 */ /* 0x000e24000800017f */
[----:B0-----:R-:W-:Y:S05]  /*12570*/  @!P0 BRA `(.L_x_4674) ;  /* 0x0000003c00408947 */ /* 0x001fea0003800000 */
.L_x_4775:
[----:B------:R-:W-:Y:S05]  /*12580*/  BSYNC B1 ;  /* 0x0000000000017941 */ /* 0x000fea0003800000 */
.L_x_4673:
        /* <DEDUP_REMOVED lines=12> */
.L_x_4676:
[----:B------:R-:W-:Y:S05]  /*12650*/  BSYNC B1 ;  /* 0x0000000000017941 */ /* 0x000fea0003800000 */
.L_x_4675:
[----:B------:R-:W-:Y:S01]  /*12660*/  IMAD.MOV.U32 R11, RZ, RZ, RZ ;  /* 0x000000ffff0b7224 */ /* 0x000fe200078e00ff */
[----:B------:R-:W-:Y:S01]  /*12670*/  UIADD3 UR4, UP0, UR38, 0x370, URZ ;  /* 0x0000037026047890 */ /* 0x000fe2000ff1e03f */
[----:B------:R-:W-:Y:S01]  /*12680*/  IMAD R4, R7, 0x9000, R17 ;  /* 0x0000900007047824 */ /* 0x000fe200078e0211 */
[----:B------:R-:W-:Y:S01]  /*12690*/  PLOP3.LUT P0, PT, PT, PT, PT, 0x80, 0x0 ;  /* 0x000000000000781c */ /* 0x000fe20003f0f070 */
[----:B0-----:R-:W-:Y:S01]  /*126a0*/  VIADD R3, R3, 0x30830 ;  /* 0x0003083003037836 */ /* 0x001fe20000000000 */
[----:B------:R-:W-:Y:S01]  /*126b0*/  R2UR UR10, R11 ;  /* 0x000000000b0a72ca */ /* 0x000fe200000e0000 */
[----:B------:R-:W-:Y:S01]  /*126c0*/  IMAD R2, R0, 0x60, RZ ;  /* 0x0000006000027824 */ /* 0x000fe200078e02ff */
[----:B------:R-:W-:Y:S01]  /*126d0*/  UIADD3.X UR5, URZ, UR39, URZ, UP0, !UPT ;  /* 0x000000273f057290 */ /* 0x000fe200087fe43f */
[----:B------:R-:W-:Y:S01]  /*126e0*/  VIADD R9, R4, 0x1e400 ;  /* 0x0001e40004097836 */ /* 0x000fe20000000000 */
[----:B------:R-:W-:Y:S01]  /*126f0*/  UMOV UR6, 0x0 ;  /* 0x0000000000067882 */ /* 0x000fe20000000000 */
[----:B------:R-:W-:-:S10]  /*12700*/  UMOV UR7, 0x14f00000 ;  /* 0x14f0000000077882 */ /* 0x000fd40000000000 */
.L_x_4677:
        /* <DEDUP_REMOVED lines=16> */
.L_x_4678:
        /* <DEDUP_REMOVED lines=16> */
.L_x_4679:
        /* <DEDUP_REMOVED lines=16> */
.L_x_4776:
[----:B------:R-:W-:Y:S05]  /*12a10*/  BSYNC B1 ;  /* 0x0000000000017941 */ /* 0x000fea0003800000 */
.L_x_4680:
        /* <DEDUP_REMOVED lines=12> */
.L_x_4683:
[----:B------:R-:W-:Y:S05]  /*12ae0*/  BSYNC B1 ;  /* 0x0000000000017941 */ /* 0x000fea0003800000 */
.L_x_4682:
[----:B------:R-:W-:Y:S01]  /*12af0*/  R2UR UR10, R11 ;  /* 0x000000000b0a72ca */ /* 0x000fe200000e0000 */
[--C-:B0-----:R-:W-:Y:S01]  /*12b00*/  IMAD R2, R18, 0x8, R17.reuse ;  /* 0x0000000812027824 */ /* 0x101fe200078e0211 */
        /* <DEDUP_REMOVED lines=9> */
.L_x_4684:
        /* <DEDUP_REMOVED lines=15> */
.L_x_4685:
        /* <DEDUP_REMOVED lines=15> */
.L_x_4686:
        /* <DEDUP_REMOVED lines=12> */
.L_x_4671:
[----:B------:R-:W-:Y:S05]  /*12e40*/  BSYNC B0 ;  /* 0x0000000000007941 */ /* 0x000fea0003800000 */
.L_x_4670:
[----:B------:R0:W-:Y:S01]  /*12e50*/  STL [R1+0x4], R10 ;  /* 0x0000040a01007387 */ /* 0x0001e20000100800 */
[----:B------:R-:W-:Y:S01]  /*12e60*/  UIADD3 UR4, UR41, -0x3, URZ ;  /* 0xfffffffd29047890 */ /* 0x000fe2000fffe03f */
[----:B------:R-:W-:-:S05]  /*12e70*/  IMAD.MOV.U32 R18, RZ, RZ, R7 ;  /* 0x000000ffff127224 */ /* 0x000fca00078e0007 */
[----:B------:R-:W-:-:S07]  /*12e80*/  IMAD.U32 R0, RZ, RZ, UR4 ;  /* 0x00000004ff007e24 */ /* 0x000fce000f8e00ff */
.L_x_4669:
[----:B------:R-:W-:Y:S01]  /*12e90*/  ULOP3.LUT UR4, URZ, UR41, URZ, 0x33, !UPT ;  /* 0x000000293f047292 */ /* 0x000fe2000f8e333f */
[----:B------:R-:W-:Y:S01]  /*12ea0*/  VIADD R8, R8, 0xfffffffe ;  /* 0xfffffffe08087836 */ /* 0x000fe20000000000 */
[----:B------:R-:W-:Y:S04]  /*12eb0*/  BSSY B0, `(.L_x_4668) ;  /* 0x000016d000007945 */ /* 0x000fe80003800000 */
[----:B------:R-:W-:-:S13]  /*12ec0*/  ISETP.NE.AND P0, PT, R8, UR4, PT ;  /* 0x0000000408007c0c */ /* 0x000fda000bf05270 */
[----:B------:R-:W-:Y:S05]  /*12ed0*/  @!P0 BRA `(.L_x_4687) ;  /* 0x0000001400a88947 */ /* 0x000fea0003800000 */
[----:B------:R-:W-:-:S07]  /*12ee0*/  IMAD.MOV.U32 R8, RZ, RZ, R16 ;  /* 0x000000ffff087224 */ /* 0x000fce00078e0010 */
.L_x_4722:
[----:B------:R-:W2:Y:S04]  /*12ef0*/  LDL R2, [R1+0xc] ;  /* 0x00000c0001027983 */ /* 0x000ea80000100800 */
[----:B------:R-:W3:Y:S01]  /*12f00*/  LDL R3, [R1+0x4] ;  /* 0x0000040001037983 */ /* 0x000ee20000100800 */
[----:B------:R-:W-:Y:S01]  /*12f10*/  VIADD R4, R18, 0x1 ;  /* 0x0000000112047836 */ /* 0x000fe20000000000 */
[----:B------:R-:W-:Y:S05]  /*12f20*/  YIELD ;  /* 0x0000000000007946 */ /* 0x000fea0003800000 */
[----:B------:R-:W-:Y:S01]  /*12f30*/  ISETP.NE.AND P0, PT, R4, 0x2, PT ;  /* 0x000000020400780c */ /* 0x000fe20003f05270 */
[----:B------:R-:W-:Y:S03]  /*12f40*/  BSSY B1, `(.L_x_4688) ;  /* 0x00000ad000017945 */ /* 0x000fe60003800000 */
[----:B------:R-:W-:-:S02]  /*12f50*/  SEL R5, RZ, 0x1, P0 ;  /* 0x00000001ff057807 */ /* 0x000fc40000000000 */
[----:B------:R-:W-:Y:S02]  /*12f60*/  SEL R4, R4, RZ, P0 ;  /* 0x000000ff04047207 */ /* 0x000fe40000000000 */
[----:B--2---:R-:W-:Y:S02]  /*12f70*/  LOP3.LUT P1, RZ, R2, 0x2, RZ, 0xc0, !PT ;  /* 0x0000000202ff7812 */ /* 0x004fe4000782c0ff */
[----:B---3--:R-:W-:-:S11]  /*12f80*/  LOP3.LUT R5, R3, R5, RZ, 0x3c, !PT ;  /* 0x0000000503057212 */ /* 0x008fd600078e3cff */
[----:B------:R-:W-:Y:S05]  /*12f90*/  @!P1 BRA `(.L_x_4689) ;  /* 0x00000008009c9947 */ /* 0x000fea0003800000 */
[----:B------:R-:W-:Y:S01]  /*12fa0*/  LOP3.LUT P1, RZ, R2, 0x1, RZ, 0xc0, !PT ;  /* 0x0000000102ff7812 */ /* 0x000fe2000782c0ff */
[----:B------:R-:W-:-:S12]  /*12fb0*/  IMAD.MOV.U32 R7, RZ, RZ, R0 ;  /* 0x000000ffff077224 */ /* 0x000fd800078e0000 */
[----:B------:R-:W-:Y:S05]  /*12fc0*/  @!P1 BRA `(.L_x_4690) ;  /* 0x0000000000549947 */ /* 0x000fea0003800000 */
[----:B0-----:R-:W2:Y:S01]  /*12fd0*/  LDL R10, [R1+0x8] ;  /* 0x00000800010a7983 */ /* 0x001ea20000100800 */
        /* <DEDUP_REMOVED lines=20> */
.L_x_4690:
[----:B------:R-:W-:Y:S01]  /*13120*/  IMAD R3, R4, 0x8, R17 ;  /* 0x0000000804037824 */ /* 0x000fe200078e0211 */
[----:B------:R-:W-:Y:S01]  /*13130*/  SHF.L.U32 R2, R5, 0x1f, RZ ;  /* 0x0000001f05027819 */ /* 0x000fe200000006ff */
[----:B------:R-:W-:Y:S03]  /*13140*/  BSSY B2, `(.L_x_4691) ;  /* 0x0000003000027945 */ /* 0x000fe60003800000 */
[----:B------:R-:W2:Y:S02]  /*13150*/  SYNCS.PHASECHK.TRANS64.TRYWAIT P0, [R3+URZ+0x30840], R2 ;  /* 0x03084002030075a7 */ /* 0x000ea4000800017f */
[----:B--2---:R-:W-:Y:S05]  /*13160*/  @!P0 BRA `(.L_x_4692) ;  /* 0x00000030006c8947 */ /* 0x004fea0003800000 */
.L_x_4777:
[----:B------:R-:W-:Y:S05]  /*13170*/  BSYNC B2 ;  /* 0x0000000000027941 */ /* 0x000fea0003800000 */
.L_x_4691:
        /* <DEDUP_REMOVED lines=12> */
.L_x_4694:
[----:B------:R-:W-:Y:S05]  /*13240*/  BSYNC B2 ;  /* 0x0000000000027941 */ /* 0x000fea0003800000 */
.L_x_4693:
        /* <DEDUP_REMOVED lines=11> */
.L_x_4695:
        /* <DEDUP_REMOVED lines=16> */
.L_x_4696:
        /* <DEDUP_REMOVED lines=16> */
.L_x_4697:
        /* <DEDUP_REMOVED lines=16> */
.L_x_4778:
[----:B------:R-:W-:Y:S05]  /*13600*/  BSYNC B2 ;  /* 0x0000000000027941 */ /* 0x000fea0003800000 */
.L_x_4698:
        /* <DEDUP_REMOVED lines=11> */
.L_x_4701:
[----:B------:R-:W-:Y:S05]  /*136c0*/  BSYNC B2 ;  /* 0x0000000000027941 */ /* 0x000fea0003800000 */
.L_x_4700:
[----:B------:R-:W-:Y:S01]  /*136d0*/  R2UR UR6, R2 ;  /* 0x00000000020672ca */ /* 0x000fe200000e0000 */
[----:B------:R-:W-:Y:S01]  /*136e0*/  IMAD R18, R18, 0x9000, R17 ;  /* 0x0000900012127824 */ /* 0x000fe200078e0211 */
[----:B------:R-:W-:Y:S01]  /*136f0*/  R2UR UR7, R3 ;  /* 0x00000000030772ca */ /* 0x000fe200000e0000 */
[----:B------:R-:W-:Y:S01]  /*13700*/  UIADD3 UR4, UP0, UR38, 0x470, URZ ;  /* 0x0000047026047890 */ /* 0x000fe2000ff1e03f */
[----:B------:R-:W-:Y:S01]  /*13710*/  R2UR UR10, R11 ;  /* 0x000000000b0a72ca */ /* 0x000fe200000e0000 */
[----:B------:R-:W-:Y:S01]  /*13720*/  IMAD R10, R19, 0x60, RZ ;  /* 0x00000060130a7824 */ /* 0x000fe200078e02ff */
[----:B------:R-:W-:Y:S01]  /*13730*/  PLOP3.LUT P0, PT, PT, PT, PT, 0x80, 0x0 ;  /* 0x000000000000781c */ /* 0x000fe20003f0f070 */
[----:B------:R-:W-:Y:S01]  /*13740*/  VIADD R9, R9, 0x50 ;  /* 0x0000005009097836 */ /* 0x000fe20000000000 */
[----:B------:R-:W-:Y:S01]  /*13750*/  UIADD3.X UR5, URZ, UR39, URZ, UP0, !UPT ;  /* 0x000000273f057290 */ /* 0x000fe200087fe43f */
[----:B------:R-:W-:-:S11]  /*13760*/  VIADD R11, R18, 0x400 ;  /* 0x00000400120b7836 */ /* 0x000fd60000000000 */
.L_x_4702:
        /* <DEDUP_REMOVED lines=15> */
.L_x_4703:
        /* <DEDUP_REMOVED lines=15> */
.L_x_4704:
        /* <DEDUP_REMOVED lines=12> */
.L_x_4689:
[----:B------:R-:W-:Y:S05]  /*13a10*/  BSYNC B1 ;  /* 0x0000000000017941 */ /* 0x000fea0003800000 */
.L_x_4688:
[----:B------:R-:W2:Y:S01]  /*13a20*/  LDL R3, [R1+0xc] ;  /* 0x00000c0001037983 */ /* 0x000ea20000100800 */
[----:B------:R-:W-:Y:S01]  /*13a30*/  VIADD R18, R4, 0x1 ;  /* 0x0000000104127836 */ /* 0x000fe20000000000 */
[----:B------:R-:W-:Y:S01]  /*13a40*/  BSSY B1, `(.L_x_4705) ;  /* 0x00000b0000017945 */ /* 0x000fe20003800000 */
[----:B------:R-:W-:-:S03]  /*13a50*/  VIADD R7, R0, 0xffffffff ;  /* 0xffffffff00077836 */ /* 0x000fc60000000000 */
[----:B------:R-:W-:-:S04]  /*13a60*/  ISETP.NE.AND P0, PT, R18, 0x2, PT ;  /* 0x000000021200780c */ /* 0x000fc80003f05270 */
[----:B------:R-:W-:Y:S02]  /*13a70*/  SEL R2, RZ, 0x1, P0 ;  /* 0x00000001ff027807 */ /* 0x000fe40000000000 */
[----:B------:R-:W-:Y:S02]  /*13a80*/  SEL R18, R18, RZ, P0 ;  /* 0x000000ff12127207 */ /* 0x000fe40000000000 */
[----:B------:R-:W-:-:S05]  /*13a90*/  LOP3.LUT R11, R5, R2, RZ, 0x3c, !PT ;  /* 0x00000002050b7212 */ /* 0x000fca00078e3cff */
[----:B------:R1:W-:Y:S01]  /*13aa0*/  STL [R1+0x4], R11 ;  /* 0x0000040b01007387 */ /* 0x0003e20000100800 */
[----:B--2---:R-:W-:-:S13]  /*13ab0*/  LOP3.LUT P1, RZ, R3, 0x2, RZ, 0xc0, !PT ;  /* 0x0000000203ff7812 */ /* 0x004fda000782c0ff */
[----:B-1----:R-:W-:Y:S05]  /*13ac0*/  @!P1 BRA `(.L_x_4706) ;  /* 0x00000008009c9947 */ /* 0x002fea0003800000 */
[----:B------:R-:W-:Y:S01]  /*13ad0*/  LOP3.LUT P1, RZ, R3, 0x1, RZ, 0xc0, !PT ;  /* 0x0000000103ff7812 */ /* 0x000fe2000782c0ff */
[----:B0-----:R-:W-:-:S12]  /*13ae0*/  IMAD.MOV.U32 R10, RZ, RZ, R7 ;  /* 0x000000ffff0a7224 */ /* 0x001fd800078e0007 */
        /* <DEDUP_REMOVED lines=22> */
.L_x_4707:
[----:B------:R-:W-:Y:S01]  /*13c50*/  IMAD R2, R18, 0x8, R17 ;  /* 0x0000000812027824 */ /* 0x000fe200078e0211 */
[----:B------:R-:W-:Y:S01]  /*13c60*/  SHF.L.U32 R3, R11, 0x1f, RZ ;  /* 0x0000001f0b037819 */ /* 0x000fe200000006ff */
[----:B------:R-:W-:Y:S03]  /*13c70*/  BSSY B2, `(.L_x_4708) ;  /* 0x0000003000027945 */ /* 0x000fe60003800000 */
[----:B------:R-:W1:Y:S02]  /*13c80*/  SYNCS.PHASECHK.TRANS64.TRYWAIT P0, [R2+URZ+0x30840], R3 ;  /* 0x03084003020075a7 */ /* 0x000e64000800017f */
[----:B-1----:R-:W-:Y:S05]  /*13c90*/  @!P0 BRA `(.L_x_4709) ;  /* 0x0000002400c88947 */ /* 0x002fea0003800000 */
.L_x_4779:
[----:B------:R-:W-:Y:S05]  /*13ca0*/  BSYNC B2 ;  /* 0x0000000000027941 */ /* 0x000fea0003800000 */
.L_x_4708:
        /* <DEDUP_REMOVED lines=12> */
.L_x_4711:
[----:B------:R-:W-:Y:S05]  /*13d70*/  BSYNC B2 ;  /* 0x0000000000027941 */ /* 0x000fea0003800000 */
.L_x_4710:
[----:B------:R-:W-:Y:S01]  /*13d80*/  IMAD.MOV.U32 R14, RZ, RZ, RZ ;  /* 0x000000ffff0e7224 */ /* 0x000fe200078e00ff */
[----:B------:R-:W-:Y:S01]  /*13d90*/  UIADD3 UR4, UP0, UR38, 0x370, URZ ;  /* 0x0000037026047890 */ /* 0x000fe2000ff1e03f */
[C---:B-1----:R-:W-:Y:S01]  /*13da0*/  IMAD R3, R18.reuse, 0x8, R6 ;  /* 0x0000000812037824 */ /* 0x042fe200078e0206 */
[----:B------:R-:W-:Y:S01]  /*13db0*/  PLOP3.LUT P0, PT, PT, PT, PT, 0x80, 0x0 ;  /* 0x000000000000781c */ /* 0x000fe20003f0f070 */
[----:B------:R-:W-:Y:S01]  /*13dc0*/  IMAD R9, R18, 0x9000, R17 ;  /* 0x0000900012097824 */ /* 0x000fe200078e0211 */
[----:B------:R-:W-:Y:S01]  /*13dd0*/  R2UR UR10, R14 ;  /* 0x000000000e0a72ca */ /* 0x000fe200000e0000 */
[----:B------:R-:W-:Y:S01]  /*13de0*/  VIADD R3, R3, 0x30 ;  /* 0x0000003003037836 */ /* 0x000fe20000000000 */
[----:B------:R-:W-:Y:S01]  /*13df0*/  UIADD3.X UR5, URZ, UR39, URZ, UP0, !UPT ;  /* 0x000000273f057290 */ /* 0x000fe200087fe43f */
[----:B------:R-:W-:Y:S01]  /*13e00*/  IMAD R2, R10, 0x60, RZ ;  /* 0x000000600a027824 */ /* 0x000fe200078e02ff */
[----:B------:R-:W-:Y:S01]  /*13e10*/  UMOV UR6, 0x0 ;  /* 0x0000000000067882 */ /* 0x000fe20000000000 */
[----:B------:R-:W-:Y:S01]  /*13e20*/  VIADD R11, R9, 0x1e400 ;  /* 0x0001e400090b7836 */ /* 0x000fe20000000000 */
[----:B------:R-:W-:-:S09]  /*13e30*/  UMOV UR7, 0x14f00000 ;  /* 0x14f0000000077882 */ /* 0x000fd20000000000 */
.L_x_4712:
        /* <DEDUP_REMOVED lines=16> */
.L_x_4713:
        /* <DEDUP_REMOVED lines=16> */
.L_x_4714:
        /* <DEDUP_REMOVED lines=15> */
.L_x_4780:
[----:B------:R-:W-:Y:S05]  /*14130*/  BSYNC B2 ;  /* 0x0000000000027941 */ /* 0x000fea0003800000 */
.L_x_4715:
        /* <DEDUP_REMOVED lines=11> */
.L_x_4718:
[----:B------:R-:W-:Y:S05]  /*141f0*/  BSYNC B2 ;  /* 0x0000000000027941 */ /* 0x000fea0003800000 */
.L_x_4717:
        /* <DEDUP_REMOVED lines=10> */
.L_x_4719:
        /* <DEDUP_REMOVED lines=15> */
.L_x_4720:
        /* <DEDUP_REMOVED lines=15> */
.L_x_4721:
        /* <DEDUP_REMOVED lines=12> */
.L_x_4706:
[----:B------:R-:W-:Y:S05]  /*14540*/  BSYNC B1 ;  /* 0x0000000000017941 */ /* 0x000fea0003800000 */
.L_x_4705:
[----:B------:R-:W-:Y:S01]  /*14550*/  ISETP.GT.AND P0, PT, R7, UR40, PT ;  /* 0x0000002807007c0c */ /* 0x000fe2000bf04270 */
[----:B------:R-:W-:-:S12]  /*14560*/  VIADD R0, R0, 0xfffffffe ;  /* 0xfffffffe00007836 */ /* 0x000fd80000000000 */
[----:B------:R-:W-:Y:S05]  /*14570*/  @P0 BRA `(.L_x_4722) ;  /* 0xffffffe8005c0947 */ /* 0x000fea000383ffff */
.L_x_4687:
[----:B------:R-:W-:Y:S05]  /*14580*/  BSYNC B0 ;  /* 0x0000000000007941 */ /* 0x000fea0003800000 */
.L_x_4668:
[----:B0-----:R-:W0:Y:S01]  /*14590*/  S2R R0, SR_TID.X ;  /* 0x0000000000007919 */ /* 0x001e220000002100 */
[----:B------:R-:W-:Y:S01]  /*145a0*/  BSSY B0, `(.L_x_4723) ;  /* 0x0000012000007945 */ /* 0x000fe20003800000 */
[----:B0-----:R-:W-:-:S04]  /*145b0*/  LOP3.LUT R6, R0, 0x7f, RZ, 0xc0, !PT ;  /* 0x0000007f00067812 */ /* 0x001fc800078ec0ff */
[----:B------:R-:W-:-:S13]  /*145c0*/  ISETP.NE.AND P1, PT, R6, RZ, PT ;  /* 0x000000ff0600720c */ /* 0x000fda0003f25270 */
[----:B------:R-:W-:Y:S05]  /*145d0*/  @P1 BRA `(.L_x_4724) ;  /* 0x0000000000381947 */ /* 0x000fea0003800000 */
[----:B------:R-:W0:Y:S01]  /*145e0*/  S2R R3, SR_LANEID ;  /* 0x0000000000037919 */ /* 0x000e220000000000 */
[----:B------:R-:W-:Y:S01]  /*145f0*/  VOTEU.ANY UR4, UPT, PT ;  /* 0x0000000000047886 */ /* 0x000fe200038e0100 */
[----:B------:R-:W-:Y:S01]  /*14600*/  ULDC.64 UR6, c[0x0][0x208] ;  /* 0x0000820000067ab9 */ /* 0x000fe20000000a00 */
[----:B------:R-:W0:Y:S08]  /*14610*/  FLO.U32 R0, UR4 ;  /* 0x0000000400007d00 */ /* 0x000e3000080e0000 */
[----:B------:R-:W1:Y:S01]  /*14620*/  POPC R5, UR4 ;  /* 0x0000000400057d09 */ /* 0x000e620008000000 */
[----:B0-----:R-:W-:-:S02]  /*14630*/  ISETP.EQ.U32.AND P0, PT, R0, R3, PT ;  /* 0x000000030000720c */ /* 0x001fc40003f02070 */
[----:B------:R-:W1:Y:S11]  /*14640*/  LDC.64 R2, c[0x0][0xc80] ;  /* 0x00032000ff027b82 */ /* 0x000e760000000a00 */
[----:B-1----:R-:W2:Y:S01]  /*14650*/  @P0 ATOMG.E.ADD.STRONG.GPU PT, R3, desc[UR6][R2.64], R5 ;  /* 0x00000005020309a8 */ /* 0x002ea200081ee1c6 */
[----:B------:R-:W0:Y:S02]  /*14660*/  S2R R4, SR_LTMASK ;  /* 0x0000000000047919 */ /* 0x000e240000003900 */
[----:B0-----:R-:W-:-:S04]  /*14670*/  LOP3.LUT R4, R4, UR4, RZ, 0xc0, !PT ;  /* 0x0000000404047c12 */ /* 0x001fc8000f8ec0ff */
[----:B------:R-:W0:Y:S01]  /*14680*/  POPC R7, R4 ;  /* 0x0000000400077309 */ /* 0x000e220000000000 */
[----:B--2---:R-:W0:Y:S02]  /*14690*/  SHFL.IDX PT, R0, R3, R0, 0x1f ;  /* 0x00001f0003007589 */ /* 0x004e2400000e0000 */
[----:B0-----:R-:W-:-:S05]  /*146a0*/  IADD3 R0, R0, UR44, R7 ;  /* 0x0000002c00007c10 */ /* 0x001fca000fffe007 */
[----:B------:R0:W-:Y:S02]  /*146b0*/  STL [R1+0x14], R0 ;  /* 0x0000140001007387 */ /* 0x0001e40000100800 */
.L_x_4724:
[----:B------:R-:W-:Y:S05]  /*146c0*/  BSYNC B0 ;  /* 0x0000000000007941 */ /* 0x000fea0003800000 */
.L_x_4723:
[----:B0-----:R-:W2:Y:S01]  /*146d0*/  LDL R0, [R1+0xc] ;  /* 0x00000c0001007983 */ /* 0x001ea20000100800 */
[----:B------:R-:W-:Y:S01]  /*146e0*/  BSSY B0, `(.L_x_4725) ;  /* 0x0000047000007945 */ /* 0x000fe20003800000 */
[----:B--2---:R-:W-:-:S13]  /*146f0*/  LOP3.LUT P0, RZ, R0, 0x2, RZ, 0xc0, !PT ;  /* 0x0000000200ff7812 */ /* 0x004fda000780c0ff */
        /* <DEDUP_REMOVED lines=8> */
.L_x_4781:
[----:B------:R-:W-:Y:S05]  /*14780*/  BSYNC B1 ;  /* 0x0000000000017941 */ /* 0x000fea0003800000 */
.L_x_4727:
[----:B------:R-:W-:Y:S04]  /*14790*/  BSSY B1, `(.L_x_4729) ;  /* 0x0000009000017945 */ /* 0x000fe80003800000 */
        /* <DEDUP_REMOVED lines=8> */
.L_x_4730:
[----:B------:R-:W-:Y:S05]  /*14820*/  BSYNC B1 ;  /* 0x0000000000017941 */ /* 0x000fea0003800000 */
.L_x_4729:
        /* <DEDUP_REMOVED lines=10> */
.L_x_4731:
        /* <DEDUP_REMOVED lines=15> */
.L_x_4732:
        /* <DEDUP_REMOVED lines=15> */
.L_x_4733:
        /* <DEDUP_REMOVED lines=10> */
.L_x_4726:
[----:B------:R-:W-:Y:S05]  /*14b50*/  BSYNC B0 ;  /* 0x0000000000007941 */ /* 0x000fea0003800000 */
.L_x_4725:
[----:B------:R-:W2:Y:S01]  /*14b60*/  LDL.LU R3, [R1+0x4] ;  /* 0x0000040001037983 */ /* 0x000ea20000300800 */
[----:B------:R-:W-:-:S05]  /*14b70*/  VIADD R18, R18, 0x1 ;  /* 0x0000000112127836 */ /* 0x000fca0000000000 */
[----:B------:R-:W-:-:S04]  /*14b80*/  ISETP.NE.AND P0, PT, R18, 0x2, PT ;  /* 0x000000021200780c */ /* 0x000fc80003f05270 */
[----:B------:R-:W-:Y:S02]  /*14b90*/  SEL R0, RZ, 0x1, P0 ;  /* 0x00000001ff007807 */ /* 0x000fe40000000000 */
[----:B------:R-:W-:Y:S02]  /*14ba0*/  SEL R18, R18, RZ, P0 ;  /* 0x000000ff12127207 */ /* 0x000fe40000000000 */
[----:B--2---:R-:W-:-:S05]  /*14bb0*/  LOP3.LUT R3, R3, R0, RZ, 0x3c, !PT ;  /* 0x0000000003037212 */ /* 0x004fca00078e3cff */
[----:B------:R0:W-:Y:S02]  /*14bc0*/  STL [R1+0x4], R3 ;  /* 0x0000040301007387 */ /* 0x0001e40000100800 */
.L_x_4648:
[----:B------:R-:W-:Y:S05]  /*14bd0*/  BSYNC B7 ;  /* 0x0000000000077941 */ /* 0x000fea0003800000 */
.L_x_4646:
[----:B-1----:R-:W2:Y:S04]  /*14be0*/  LDL R0, [R1+0xc] ;  /* 0x00000c0001007983 */ /* 0x002ea80000100800 */
[----:B------:R1:W5:Y:S01]  /*14bf0*/  LDL R2, [R1+0x14] ;  /* 0x0000140001027983 */ /* 0x0003620000100800 */
[----:B--2---:R-:W-:-:S13]  /*14c00*/  LOP3.LUT P0, RZ, R0, 0x4, RZ, 0xc0, !PT ;  /* 0x0000000400ff7812 */ /* 0x004fda000780c0ff */
[----:B-1----:R-:W-:Y:S05]  /*14c10*/  @!P0 BRA `(.L_x_4734) ;  /* 0x0000000000288947 */ /* 0x002fea0003800000 */
[----:B------:R-:W-:Y:S05]  /*14c20*/  WARPSYNC.ALL ;  /* 0x0000000000007948 */ /* 0x000fea0003800000 */
[----:B------:R-:W1:Y:S08]  /*14c30*/  S2UR UR5, SR_CgaCtaId ;  /* 0x00000000000579c3 */ /* 0x000e700000008800 */
[----:B------:R-:W-:Y:S06]  /*14c40*/  BAR.SYNC.DEFER_BLOCKING 0x5, 0x180 ;  /* 0x0146000000007b1d */ /* 0x000fec0000010000 */
[----:B------:R-:W-:-:S02]  /*14c50*/  UMOV UR4, 0x400 ;  /* 0x0000040000047882 */ /* 0x000fc40000000000 */
[----:B-1----:R-:W-:-:S06]  /*14c60*/  ULEA UR4, UR5, UR4, 0x18 ;  /* 0x0000000405047291 */ /* 0x002fcc000f8ec03f */
[----:B------:R-:W-:-:S05]  /*14c70*/  IMAD.U32 R17, RZ, RZ, UR4 ;  /* 0x00000004ff117e24 */ /* 0x000fca000f8e00ff */
[----:B-----5:R-:W1:Y:S04]  /*14c80*/  LDS R2, [R17+0x308d0] ;  /* 0x0308d00011027984 */ /* 0x020e680000000800 */
[----:B-1----:R3:W-:Y:S01]  /*14c90*/  STL [R1+0x14], R2 ;  /* 0x0000140201007387 */ /* 0x0027e20000100800 */
[----:B------:R-:W-:Y:S06]  /*14ca0*/  BAR.ARV 0x4, 0x180 ;  /* 0x0106000000007b1d */ /* 0x000fec0000002000 */
[----:B------:R-:W-:Y:S05]  /*14cb0*/  BRA `(.L_x_4735) ;  /* 0x00000000002c7947 */ /* 0x000fea0003800000 */
.L_x_4734:
[----:B------:R-:W-:-:S03]  /*14cc0*/  UMOV UR4, 0xffffffff ;  /* 0xffffffff00047882 */ /* 0x000fc60000000000 */
[----:B------:R-:W-:Y:S05]  /*14cd0*/  BRA.DIV UR4, `(.L_x_4736) ;  /* 0x0000001604f47947 */ /* 0x000fea000b800000 */
[----:B-----5:R1:W2:Y:S02]  /*14ce0*/  SHFL.IDX PT, R14, R2, RZ, 0x1f ;  /* 0x00001fff020e7589 */ /* 0x0202a400000e0000 */
.L_x_4784:
[----:B0-----:R-:W0:Y:S01]  /*14cf0*/  @!P1 S2R R3, SR_CgaCtaId ;  /* 0x0000000000039919 */ /* 0x001e220000008800 */
[----:B------:R-:W-:Y:S05]  /*14d00*/  WARPSYNC.ALL ;  /* 0x0000000000007948 */ /* 0x000fea0003800000 */
[----:B------:R-:W-:Y:S01]  /*14d10*/  BAR.SYNC.DEFER_BLOCKING 0x4, 0x180 ;  /* 0x0106000000007b1d */ /* 0x000fe20000010000 */
[----:B------:R-:W-:-:S05]  /*14d20*/  @!P1 MOV R0, 0x400 ;  /* 0x0000040000009802 */ /* 0x000fca0000000f00 */
[----:B--2---:R2:W-:Y:S01]  /*14d30*/  STL [R1+0x14], R14 ;  /* 0x0000140e01007387 */ /* 0x0045e20000100800 */
[----:B0-----:R-:W-:-:S05]  /*14d40*/  @!P1 LEA R17, R3, R0, 0x18 ;  /* 0x0000000003119211 */ /* 0x001fca00078ec0ff */
[----:B------:R2:W-:Y:S01]  /*14d50*/  @!P1 STS [R17+0x308d0], R2 ;  /* 0x0308d00211009388 */ /* 0x0005e20000000800 */
[----:B------:R-:W-:Y:S06]  /*14d60*/  BAR.ARV 0x5, 0x180 ;  /* 0x0146000000007b1d */ /* 0x000fec0000002000 */
.L_x_4735:
[----:B------:R-:W4:Y:S01]  /*14d70*/  LDL R0, [R1+0x14] ;  /* 0x0000140001007983 */ /* 0x000f220000100800 */
[----:B------:R-:W-:Y:S02]  /*14d80*/  ULDC UR4, c[0x0][0xc38] ;  /* 0x00030e0000047ab9 */ /* 0x000fe40000000800 */
[----:B----4-:R-:W-:-:S13]  /*14d90*/  ISETP.GE.AND P0, PT, R0, UR4, PT ;  /* 0x0000000400007c0c */ /* 0x010fda000bf06270 */
[----:B------:R-:W-:Y:S05]  /*14da0*/  @!P0 BRA `(.L_x_4737) ;  /* 0xffffffb000dc8947 */ /* 0x000fea000383ffff */
.L_x_4637:
[----:B0-----:R-:W4:Y:S01]  /*14db0*/  LDL.LU R0, [R1+0x18] ;  /* 0x0000180001007983 */ /* 0x001f220000300800 */
[----:B------:R-:W-:Y:S01]  /*14dc0*/  BSSY B0, `(.L_x_4738) ;  /* 0x000000b000007945 */ /* 0x000fe20003800000 */
[----:B------:R-:W0:Y:S01]  /*14dd0*/  S2R R5, SR_CgaCtaId ;  /* 0x0000000000057919 */ /* 0x000e220000008800 */
[----:B----4-:R-:W-:-:S05]  /*14de0*/  VIADD R0, R0, 0x1 ;  /* 0x0000000100007836 */ /* 0x010fca0000000000 */
[----:B-123--:R-:W-:-:S04]  /*14df0*/  LEA.HI R2, R0, R0, RZ, 0x1 ;  /* 0x0000000000027211 */ /* 0x00efc800078f08ff */
[----:B------:R-:W-:-:S05]  /*14e00*/  LOP3.LUT R3, R2, 0xfffffffe, RZ, 0xc0, !PT ;  /* 0xfffffffe02037812 */ /* 0x000fca00078ec0ff */
[----:B------:R-:W-:Y:S01]  /*14e10*/  IMAD.IADD R3, R0, 0x1, -R3 ;  /* 0x0000000100037824 */ /* 0x000fe200078e0a03 */
[----:B------:R-:W-:-:S04]  /*14e20*/  MOV R0, 0x400 ;  /* 0x0000040000007802 */ /* 0x000fc80000000f00 */
[----:B0-----:R-:W-:Y:S02]  /*14e30*/  LEA R0, R5, R0, 0x18 ;  /* 0x0000000005007211 */ /* 0x001fe400078ec0ff */
[----:B------:R-:W-:-:S04]  /*14e40*/  SHF.L.U32 R3, R3, 0x1f, RZ ;  /* 0x0000001f03037819 */ /* 0x000fc800000006ff */
[----:B------:R-:W0:Y:S02]  /*14e50*/  SYNCS.PHASECHK.TRANS64.TRYWAIT P0, [R0+URZ+0x30820], R3 ;  /* 0x03082003000075a7 */ /* 0x000e24000800017f */
[----:B0-----:R-:W-:Y:S05]  /*14e60*/  @!P0 BRA `(.L_x_4739) ;  /* 0x0000001400b88947 */ /* 0x001fea0003800000 */
.L_x_4785:
[----:B------:R-:W-:Y:S05]  /*14e70*/  BSYNC B0 ;  /* 0x0000000000007941 */ /* 0x000fea0003800000 */
.L_x_4738:
[----:B------:R-:W-:-:S03]  /*14e80*/  UMOV UR4, 0xffffffff ;  /* 0xffffffff00047882 */ /* 0x000fc60000000000 */
[----:B------:R-:W-:Y:S05]  /*14e90*/  BRA.DIV UR4, `(.L_x_4740) ;  /* 0x0000001604c07947 */ /* 0x000fea000b800000 */
[----:B------:R-:W1:Y:S02]  /*14ea0*/  S2R R2, SR_TID.X ;  /* 0x0000000000027919 */ /* 0x000e640000002100 */
[----:B-1----:R-:W-:-:S04]  /*14eb0*/  SHF.R.U32.HI R2, RZ, 0x5, R2 ;  /* 0x00000005ff027819 */ /* 0x002fc80000011602 */
[----:B------:R-:W-:-:S05]  /*14ec0*/  LOP3.LUT R2, R2, 0x3, RZ, 0xc0, !PT ;  /* 0x0000000302027812 */ /* 0x000fca00078ec0ff */
[----:B------:R1:W2:Y:S02]  /*14ed0*/  SHFL.IDX PT, R14, R2, RZ, 0x1f ;  /* 0x00001fff020e7589 */ /* 0x0002a400000e0000 */
.L_x_4788:
[----:B--2---:R-:W-:Y:S01]  /*14ee0*/  ISETP.NE.AND P0, PT, R14, RZ, PT ;  /* 0x000000ff0e00720c */ /* 0x004fe20003f05270 */
[----:B------:R-:W-:-:S12]  /*14ef0*/  BSSY B0, `(.L_x_4741) ;  /* 0x0000027000007945 */ /* 0x000fd80003800000 */
[----:B------:R-:W-:Y:S05]  /*14f00*/  @P0 BRA `(.L_x_4742) ;  /* 0x0000000000940947 */ /* 0x000fea0003800000 */
[----:B------:R-:W-:-:S03]  /*14f10*/  UMOV UR4, 0xffffffff ;  /* 0xffffffff00047882 */ /* 0x000fc60000000000 */
[----:B------:R-:W-:Y:S05]  /*14f20*/  BRA.DIV UR4, `(.L_x_4743) ;  /* 0x0000001604d07947 */ /* 0x000fea000b800000 */
[----:B------:R-:W-:-:S13]  /*14f30*/  ELECT P6, URZ, PT ;  /* 0x00000000003f782f */ /* 0x000fda00038c0000 */
.L_x_4791:
        /* <DEDUP_REMOVED lines=8> */
.L_x_4744:
        /* <DEDUP_REMOVED lines=13> */
.L_x_4792:
[----:B------:R-:W1:Y:S02]  /*15090*/  SYNCS.PHASECHK.TRANS64.TRYWAIT P0, [R3+URZ], R2 ;  /* 0x00000002030075a7 */ /* 0x000e64000800017f */
[----:B-1----:R-:W-:Y:S05]  /*150a0*/  @!P0 BRA `(.L_x_4746) ;  /* 0x0000001400a48947 */ /* 0x002fea0003800000 */
.L_x_4793:
[----:B------:R-:W-:Y:S05]  /*150b0*/  @!P2 BRA `(.L_x_4747) ;  /* 0x000000000004a947 */ /* 0x000fea0003800000 */
[----:B------:R-:W-:Y:S01]  /*150c0*/  BPT.TRAP 0x1 ;  /* 0x000000040000795c */ /* 0x000fe20000300000 */
.L_x_4747:
[----:B-1----:R-:W-:-:S04]  /*150d0*/  VIADD R3, R0, 0x30860 ;  /* 0x0003086000037836 */ /* 0x002fc80000000000 */
[----:B------:R-:W-:-:S04]  /*150e0*/  IMAD R18, R18, 0x8, R3 ;  /* 0x0000000812127824 */ /* 0x000fc800078e0203 */
[----:B------:R-:W1:Y:S02]  /*150f0*/  SYNCS.PHASECHK.TRANS64.TRYWAIT P0, [R18+URZ], R5 ;  /* 0x00000005120075a7 */ /* 0x000e64000800017f */
[----:B-1----:R-:W-:Y:S05]  /*15100*/  @!P0 BRA `(.L_x_4748) ;  /* 0x0000001400a08947 */ /* 0x002fea0003800000 */
.L_x_4794:
[----:B------:R-:W-:-:S07]  /*15110*/  IMAD R3, R4, 0x8, R3 ;  /* 0x0000000804037824 */ /* 0x000fce00078e0203 */
.L_x_4749:
[----:B--2---:R2:W3:Y:S02]  /*15120*/  SYNCS.PHASECHK.TRANS64.TRYWAIT P0, [R3+URZ], R2 ;  /* 0x00000002030075a7 */ /* 0x0044e4000800017f */
[----:B---3--:R-:W-:Y:S05]  /*15130*/  @!P0 NANOSLEEP.SYNCS 0x989680 ;  /* 0x009896800000895d */ /* 0x008fea0003900000 */
[----:B------:R-:W3:Y:S02]  /*15140*/  @!P0 SYNCS.PHASECHK.TRANS64 P0, [R3+URZ], R2 ;  /* 0x00000002030085a7 */ /* 0x000ee4000800007f */
[----:B---3--:R-:W-:Y:S05]  /*15150*/  @!P0 BRA `(.L_x_4749) ;  /* 0xfffffffc00f08947 */ /* 0x008fea000383ffff */
.L_x_4742:
[----:B------:R-:W-:Y:S05]  /*15160*/  BSYNC B0 ;  /* 0x0000000000007941 */ /* 0x000fea0003800000 */
.L_x_4741:
[----:B------:R-:W-:Y:S05]  /*15170*/  EXIT ;  /* 0x000000000000794d */ /* 0x000fea0003800000 */
.L_x_4550:
[----:B0-----:R-:W-:-:S04]  /*15180*/  IMAD.U32 R3, RZ, RZ, UR37 ;  /* 0x00000025ff037e24 */ /* 0x001fc8000f8e00ff */
[----:B------:R0:W1:Y:S03]  /*15190*/  SYNCS.PHASECHK.TRANS64.TRYWAIT P1, [R3+URZ+0x30800], R0 ;  /* 0x03080000030075a7 */ /* 0x000066000802017f */
[----:B-1----:R-:W-:Y:S05]  /*151a0*/  @!P1 NANOSLEEP.SYNCS 0x989680 ;  /* 0x009896800000995d */ /* 0x002fea0003900000 */
[----:B------:R-:W1:Y:S02]  /*151b0*/  @!P1 SYNCS.PHASECHK.TRANS64 P1, [R3+URZ+0x30800], R0 ;  /* 0x03080000030095a7 */ /* 0x000e64000802007f */
[----:B-1----:R-:W-:Y:S05]  /*151c0*/  @!P1 BRA `(.L_x_4550) ;  /* 0xfffffffc00ec9947 */ /* 0x002fea000383ffff */
[----:B------:R-:W-:Y:S05]  /*151d0*/  BRA `(.L_x_4750) ;  /* 0xfffffec800807947 */ /* 0x000fea000383ffff */
.L_x_4554:
[----:B-1----:R1:W3:Y:S02]  /*151e0*/  SYNCS.PHASECHK.TRANS64.TRYWAIT P1, [R3+URZ+0x30830], R0 ;  /* 0x03083000030075a7 */ /* 0x0022e4000802017f */
[----:B---3--:R-:W-:Y:S05]  /*151f0*/  @!P1 NANOSLEEP.SYNCS 0x989680 ;  /* 0x009896800000995d */ /* 0x008fea0003900000 */
[----:B------:R-:W3:Y:S02]  /*15200*/  @!P1 SYNCS.PHASECHK.TRANS64 P1, [R3+URZ+0x30830], R0 ;  /* 0x03083000030095a7 */ /* 0x000ee4000802007f */
[----:B---3--:R-:W-:Y:S05]  /*15210*/  @!P1 BRA `(.L_x_4554) ;  /* 0xfffffffc00f09947 */ /* 0x008fea000383ffff */
[----:B------:R-:W-:Y:S05]  /*15220*/  BRA `(.L_x_4553) ;  /* 0xfffffec800b47947 */ /* 0x000fea000383ffff */
.L_x_4570:
[----:B-1----:R-:W-:-:S04]  /*15230*/  IMAD.U32 R11, RZ, RZ, UR6 ;  /* 0x00000006ff0b7e24 */ /* 0x002fc8000f8e00ff */
[----:B------:R1:W2:Y:S03]  /*15240*/  SYNCS.PHASECHK.TRANS64.TRYWAIT P1, [R11+URZ+0x30830], R0 ;  /* 0x030830000b0075a7 */ /* 0x0002a6000802017f */
[----:B--2---:R-:W-:Y:S05]  /*15250*/  @!P1 NANOSLEEP.SYNCS 0x989680 ;  /* 0x009896800000995d */ /* 0x004fea0003900000 */
[----:B------:R-:W2:Y:S02]  /*15260*/  @!P1 SYNCS.PHASECHK.TRANS64 P1, [R11+URZ+0x30830], R0 ;  /* 0x030830000b0095a7 */ /* 0x000ea4000802007f */
[----:B--2---:R-:W-:Y:S05]  /*15270*/  @!P1 BRA `(.L_x_4570) ;  /* 0xfffffffc00ec9947 */ /* 0x004fea000383ffff */
[----:B------:R-:W-:Y:S05]  /*15280*/  BRA `(.L_x_4569) ;  /* 0xfffffef400cc7947 */ /* 0x000fea000383ffff */
.L_x_4574:
[----:B-1----:R-:W-:-:S04]  /*15290*/  IMAD.U32 R3, RZ, RZ, UR5 ;  /* 0x00000005ff037e24 */ /* 0x002fc8000f8e00ff */
[----:B------:R1:W2:Y:S03]  /*152a0*/  SYNCS.PHASECHK.TRANS64.TRYWAIT P1, [R3+URZ+0x30850], R0 ;  /* 0x03085000030075a7 */ /* 0x0002a6000802017f */
[----:B--2---:R-:W-:Y:S05]  /*152b0*/  @!P1 NANOSLEEP.SYNCS 0x989680 ;  /* 0x009896800000995d */ /* 0x004fea0003900000 */
[----:B------:R-:W2:Y:S02]  /*152c0*/  @!P1 SYNCS.PHASECHK.TRANS64 P1, [R3+URZ+0x30850], R0 ;  /* 0x03085000030095a7 */ /* 0x000ea4000802007f */
[----:B--2---:R-:W-:Y:S05]  /*152d0*/  @!P1 BRA `(.L_x_4574) ;  /* 0xfffffffc00ec9947 */ /* 0x004fea000383ffff */
[----:B------:R-:W-:Y:S05]  /*152e0*/  BRA `(.L_x_4573) ;  /* 0xffffff0000647947 */ /* 0x000fea000383ffff */
.L_x_4591:
[----:B-1----:R-:W-:-:S04]  /*152f0*/  IMAD.U32 R5, RZ, RZ, UR5 ;  /* 0x00000005ff057e24 */ /* 0x002fc8000f8e00ff */
[----:B------:R1:W2:Y:S03]  /*15300*/  SYNCS.PHASECHK.TRANS64.TRYWAIT P1, [R5+URZ+0x30830], R0 ;  /* 0x03083000050075a7 */ /* 0x0002a6000802017f */
[----:B--2---:R-:W-:Y:S05]  /*15310*/  @!P1 NANOSLEEP.SYNCS 0x989680 ;  /* 0x009896800000995d */ /* 0x004fea0003900000 */
[----:B------:R-:W2:Y:S02]  /*15320*/  @!P1 SYNCS.PHASECHK.TRANS64 P1, [R5+URZ+0x30830], R0 ;  /* 0x03083000050095a7 */ /* 0x000ea4000802007f */
[----:B--2---:R-:W-:Y:S05]  /*15330*/  @!P1 BRA `(.L_x_4591) ;  /* 0xfffffffc00ec9947 */ /* 0x004fea000383ffff */
[----:B------:R-:W-:Y:S05]  /*15340*/  BRA `(.L_x_4590) ;  /* 0xffffff2800387947 */ /* 0x000fea000383ffff */
.L_x_4595:
[----:B-1----:R-:W-:-:S04]  /*15350*/  IMAD.U32 R3, RZ, RZ, UR5 ;  /* 0x00000005ff037e24 */ /* 0x002fc8000f8e00ff */
[----:B------:R1:W2:Y:S03]  /*15360*/  SYNCS.PHASECHK.TRANS64.TRYWAIT P1, [R3+URZ+0x30850], R0 ;  /* 0x03085000030075a7 */ /* 0x0002a6000802017f */
[----:B--2---:R-:W-:Y:S05]  /*15370*/  @!P1 NANOSLEEP.SYNCS 0x989680 ;  /* 0x009896800000995d */ /* 0x004fea0003900000 */
[----:B------:R-:W2:Y:S02]  /*15380*/  @!P1 SYNCS.PHASECHK.TRANS64 P1, [R3+URZ+0x30850], R0 ;  /* 0x03085000030095a7 */ /* 0x000ea4000802007f */
[----:B--2---:R-:W-:Y:S05]  /*15390*/  @!P1 BRA `(.L_x_4595) ;  /* 0xfffffffc00ec9947 */ /* 0x004fea000383ffff */
[----:B------:R-:W-:Y:S05]  /*153a0*/  BRA `(.L_x_4594) ;  /* 0xffffff3000d07947 */ /* 0x000fea000383ffff */
.L_x_4601:
[----:B-1----:R-:W-:-:S04]  /*153b0*/  IMAD.U32 R5, RZ, RZ, UR5 ;  /* 0x00000005ff057e24 */ /* 0x002fc8000f8e00ff */
[----:B------:R1:W2:Y:S03]  /*153c0*/  SYNCS.PHASECHK.TRANS64.TRYWAIT P1, [R5+URZ+0x30830], R0 ;  /* 0x03083000050075a7 */ /* 0x0002a6000802017f */
[----:B--2---:R-:W-:Y:S05]  /*153d0*/  @!P1 NANOSLEEP.SYNCS 0x989680 ;  /* 0x009896800000995d */ /* 0x004fea0003900000 */
[----:B------:R-:W2:Y:S02]  /*153e0*/  @!P1 SYNCS.PHASECHK.TRANS64 P1, [R5+URZ+0x30830], R0 ;  /* 0x03083000050095a7 */ /* 0x000ea4000802007f */
[----:B--2---:R-:W-:Y:S05]  /*153f0*/  @!P1 BRA `(.L_x_4601) ;  /* 0xfffffffc00ec9947 */ /* 0x004fea000383ffff */
[----:B------:R-:W-:Y:S05]  /*15400*/  BRA `(.L_x_4600) ;  /* 0xffffff4400947947 */ /* 0x000fea000383ffff */
.L_x_4605:
[----:B-1----:R-:W-:-:S04]  /*15410*/  IMAD.U32 R3, RZ, RZ, UR5 ;  /* 0x00000005ff037e24 */ /* 0x002fc8000f8e00ff */
[----:B------:R1:W2:Y:S03]  /*15420*/  SYNCS.PHASECHK.TRANS64.TRYWAIT P1, [R3+URZ+0x30850], R0 ;  /* 0x03085000030075a7 */ /* 0x0002a6000802017f */
[----:B--2---:R-:W-:Y:S05]  /*15430*/  @!P1 NANOSLEEP.SYNCS 0x989680 ;  /* 0x009896800000995d */ /* 0x004fea0003900000 */
[----:B------:R-:W2:Y:S02]  /*15440*/  @!P1 SYNCS.PHASECHK.TRANS64 P1, [R3+URZ+0x30850], R0 ;  /* 0x03085000030095a7 */ /* 0x000ea4000802007f */
[----:B--2---:R-:W-:Y:S05]  /*15450*/  @!P1 BRA `(.L_x_4605) ;  /* 0xfffffffc00ec9947 */ /* 0x004fea000383ffff */
[----:B------:R-:W-:Y:S05]  /*15460*/  BRA `(.L_x_4604) ;  /* 0xffffff50002c7947 */ /* 0x000fea000383ffff */
.L_x_4618:
[----:B-1----:R-:W-:-:S04]  /*15470*/  IMAD.U32 R3, RZ, RZ, UR5 ;  /* 0x00000005ff037e24 */ /* 0x002fc8000f8e00ff */
[----:B------:R1:W2:Y:S03]  /*15480*/  SYNCS.PHASECHK.TRANS64.TRYWAIT P0, [R3+URZ+0x30850], R2 ;  /* 0x03085002030075a7 */ /* 0x0002a6000800017f */
[----:B--2---:R-:W-:Y:S05]  /*15490*/  @!P0 NANOSLEEP.SYNCS 0x989680 ;  /* 0x009896800000895d */ /* 0x004fea0003900000 */
[----:B------:R-:W2:Y:S02]  /*154a0*/  @!P0 SYNCS.PHASECHK.TRANS64 P0, [R3+URZ+0x30850], R2 ;  /* 0x03085002030085a7 */ /* 0x000ea4000800007f */
[----:B--2---:R-:W-:Y:S05]  /*154b0*/  @!P0 BRA `(.L_x_4618) ;  /* 0xfffffffc00ec8947 */ /* 0x004fea000383ffff */
[----:B------:R-:W-:Y:S05]  /*154c0*/  BRA `(.L_x_4617) ;  /* 0xffffff7800a47947 */ /* 0x000fea000383ffff */
.L_x_4654:
[----:B------:R-:W-:Y:S02]  /*154d0*/  IMAD.MOV.U32 R13, RZ, RZ, R4 ;  /* 0x000000ffff0d7224 */ /* 0x000fe400078e0004 */
[----:B------:R-:W-:Y:S02]  /*154e0*/  IMAD.MOV.U32 R12, RZ, RZ, RZ ;  /* 0x000000ffff0c7224 */ /* 0x000fe400078e00ff */
[----:B------:R-:W-:Y:S02]  /*154f0*/  IMAD.MOV.U32 R11, RZ, RZ, 0x1f ;  /* 0x0000001fff0b7424 */ /* 0x000fe400078e00ff */
[----:B------:R-:W-:-:S07]  /*15500*/  IMAD.MOV.U32 R15, RZ, RZ, -0x1 ;  /* 0xffffffffff0f7424 */ /* 0x000fce00078e00ff */
[----:B0-----:R-:W-:Y:S05]  /*15510*/  WARPSYNC.COLLECTIVE R15, `(.L_x_4751) ;  /* 0x000000000f087348 */ /* 0x001fea0003c00000 */
[----:B------:R1:W2:Y:S02]  /*15520*/  SHFL.IDX P6, R14, R13, R12, R11 ;  /* 0x0000000c0d0e7389 */ /* 0x0002a400000c000b */
[----:B012---:R-:W-:Y:S01]  /*15530*/  ENDCOLLECTIVE ;  /* 0x000000000000791b */ /* 0x007fe20003800000 */
.L_x_4751:
[----:B------:R-:W-:Y:S05]  /*15540*/  BRA `(.L_x_4752) ;  /* 0xffffffb800ac7947 */ /* 0x000fea000383ffff */
.L_x_4656:
[----:B------:R-:W-:Y:S01]  /*15550*/  BSSY B0, `(.L_x_4753) ;  /* 0x0000006000007945 */ /* 0x000fe20003800000 */
[----:B------:R-:W-:-:S07]  /*15560*/  IMAD.MOV.U32 R15, RZ, RZ, -0x1 ;  /* 0xffffffffff0f7424 */ /* 0x000fce00078e00ff */
[----:B01----:R-:W-:Y:S05]  /*15570*/  WARPSYNC.COLLECTIVE R15, `(.L_x_4754) ;  /* 0x000000000f0c7348 */ /* 0x003fea0003c00000 */
[----:B------:R-:W-:Y:S02]  /*15580*/  ELECT P6, UR62, PT ;  /* 0x00000000003e782f */ /* 0x000fe400038c0000 */
[----:B------:R-:W-:Y:S01]  /*15590*/  MOV R14, UR62 ;  /* 0x0000003e000e7c02 */ /* 0x000fe20008000f00 */
[----:B01----:R-:W-:Y:S10]  /*155a0*/  ENDCOLLECTIVE ;  /* 0x000000000000791b */ /* 0x003ff40003800000 */
.L_x_4754:
[----:B------:R-:W-:Y:S05]  /*155b0*/  BSYNC B0 ;  /* 0x0000000000007941 */ /* 0x000fea0003800000 */
.L_x_4753:
[----:B------:R-:W-:Y:S05]  /*155c0*/  BRA `(.L_x_4755) ;  /* 0xffffffb800b07947 */ /* 0x000fea000383ffff */
.L_x_4658:
[----:B0-----:R0:W2:Y:S02]  /*155d0*/  SYNCS.PHASECHK.TRANS64.TRYWAIT P0, [R0+URZ+0x30840], R2 ;  /* 0x03084002000075a7 */ /* 0x0010a4000800017f */
[----:B--2---:R-:W-:Y:S05]  /*155e0*/  @!P0 NANOSLEEP.SYNCS 0x989680 ;  /* 0x009896800000895d */ /* 0x004fea0003900000 */
[----:B------:R-:W2:Y:S02]  /*155f0*/  @!P0 SYNCS.PHASECHK.TRANS64 P0, [R0+URZ+0x30840], R2 ;  /* 0x03084002000085a7 */ /* 0x000ea4000800007f */
[----:B--2---:R-:W-:Y:S05]  /*15600*/  @!P0 BRA `(.L_x_4658) ;  /* 0xfffffffc00f08947 */ /* 0x004fea000383ffff */
[----:B------:R-:W-:Y:S05]  /*15610*/  BRA `(.L_x_4756) ;  /* 0xffffffbc00047947 */ /* 0x000fea000383ffff */
.L_x_4662:
[----:B------:R-:W-:Y:S01]  /*15620*/  IMAD.MOV.U32 R13, RZ, RZ, R6 ;  /* 0x000000ffff0d7224 */ /* 0x000fe200078e0006 */
[----:B------:R-:W-:Y:S01]  /*15630*/  LOP3.LUT R8, R8, 0x7f, RZ, 0xc0, !PT ;  /* 0x0000007f08087812 */ /* 0x000fe200078ec0ff */
[----:B------:R-:W-:Y:S02]  /*15640*/  IMAD.MOV.U32 R12, RZ, RZ, RZ ;  /* 0x000000ffff0c7224 */ /* 0x000fe400078e00ff */
[----:B------:R-:W-:Y:S01]  /*15650*/  IMAD.MOV.U32 R11, RZ, RZ, 0x181f ;  /* 0x0000181fff0b7424 */ /* 0x000fe200078e00ff */
[----:B------:R-:W-:Y:S01]  /*15660*/  SHF.R.U32.HI R8, RZ, 0x3, R8 ;  /* 0x00000003ff087819 */ /* 0x000fe20000011608 */
[----:B------:R-:W-:-:S04]  /*15670*/  IMAD.MOV.U32 R15, RZ, RZ, -0x1 ;  /* 0xffffffffff0f7424 */ /* 0x000fc800078e00ff */
[----:B------:R-:W-:-:S07]  /*15680*/  VIADD R4, R8, UR43 ;  /* 0x0000002b08047c36 */ /* 0x000fce0008000000 */
[----:B-----5:R-:W-:Y:S05]  /*15690*/  WARPSYNC.COLLECTIVE R15, `(.L_x_4757) ;  /* 0x000000000f087348 */ /* 0x020fea0003c00000 */
[----:B------:R0:W1:Y:S02]  /*156a0*/  SHFL.IDX P6, R14, R13, R12, R11 ;  /* 0x0000000c0d0e7389 */ /* 0x00006400000c000b */
[----:B01---5:R-:W-:Y:S01]  /*156b0*/  ENDCOLLECTIVE ;  /* 0x000000000000791b */ /* 0x023fe20003800000 */
.L_x_4757:
[----:B------:R-:W-:Y:S02]  /*156c0*/  VIADD R8, R4, 0x10 ;  /* 0x0000001004087836 */ /* 0x000fe40000000000 */
[----:B------:R-:W-:Y:S02]  /*156d0*/  IMAD.MOV.U32 R13, RZ, RZ, R0 ;  /* 0x000000ffff0d7224 */ /* 0x000fe400078e0000 */
[----:B------:R-:W-:-:S07]  /*156e0*/  IMAD.MOV.U32 R2, RZ, RZ, R14 ;  /* 0x000000ffff027224 */ /* 0x000fce00078e000e */
[----:B------:R-:W-:Y:S05]  /*156f0*/  WARPSYNC.COLLECTIVE R15, `(.L_x_4758) ;  /* 0x000000000f087348 */ /* 0x000fea0003c00000 */
[----:B------:R0:W1:Y:S02]  /*15700*/  SHFL.IDX P6, R14, R13, R12, R11 ;  /* 0x0000000c0d0e7389 */ /* 0x00006400000c000b */
[----:B01----:R-:W-:Y:S01]  /*15710*/  ENDCOLLECTIVE ;  /* 0x000000000000791b */ /* 0x003fe20003800000 */
.L_x_4758:
        /* <DEDUP_REMOVED lines=22> */
.L_x_4759:
[----:B------:R-:W-:Y:S02]  /*15880*/  IMAD.MOV.U32 R13, RZ, RZ, R0 ;  /* 0x000000ffff0d7224 */ /* 0x000fe400078e0000 */
[----:B------:R-:W-:-:S07]  /*15890*/  IMAD.MOV.U32 R2, RZ, RZ, R14 ;  /* 0x000000ffff027224 */ /* 0x000fce00078e000e */
[----:B------:R-:W-:Y:S05]  /*158a0*/  WARPSYNC.COLLECTIVE R15, `(.L_x_4760) ;  /* 0x000000000f087348 */ /* 0x000fea0003c00000 */
[----:B------:R0:W1:Y:S02]  /*158b0*/  SHFL.IDX P6, R14, R13, R12, R11 ;  /* 0x0000000c0d0e7389 */ /* 0x00006400000c000b */
[----:B01----:R-:W-:Y:S01]  /*158c0*/  ENDCOLLECTIVE ;  /* 0x000000000000791b */ /* 0x003fe20003800000 */
.L_x_4760:
        /* <DEDUP_REMOVED lines=18> */
.L_x_4761:
[----:B------:R-:W-:-:S05]  /*159f0*/  VIADD R2, R4, 0x20 ;  /* 0x0000002004027836 */ /* 0x000fca0000000000 */
[----:B------:R-:W-:Y:S01]  /*15a00*/  ISETP.GE.AND P4, PT, R2, R5, PT ;  /* 0x000000050200720c */ /* 0x000fe20003f86270 */
[----:B------:R-:W-:Y:S02]  /*15a10*/  IMAD.MOV.U32 R13, RZ, RZ, R0 ;  /* 0x000000ffff0d7224 */ /* 0x000fe400078e0000 */
[----:B------:R-:W-:-:S10]  /*15a20*/  IMAD.MOV.U32 R2, RZ, RZ, R14 ;  /* 0x000000ffff027224 */ /* 0x000fd400078e000e */
[----:B------:R-:W-:Y:S05]  /*15a30*/  WARPSYNC.COLLECTIVE R15, `(.L_x_4762) ;  /* 0x000000000f087348 */ /* 0x000fea0003c00000 */
[----:B------:R0:W1:Y:S02]  /*15a40*/  SHFL.IDX P6, R14, R13, R12, R11 ;  /* 0x0000000c0d0e7389 */ /* 0x00006400000c000b */
[----:B01----:R-:W-:Y:S01]  /*15a50*/  ENDCOLLECTIVE ;  /* 0x000000000000791b */ /* 0x003fe20003800000 */
.L_x_4762:
        /* <DEDUP_REMOVED lines=18> */
.L_x_4763:
[----:B------:R-:W-:-:S05]  /*15b80*/  VIADD R2, R4, 0x30 ;  /* 0x0000003004027836 */ /* 0x000fca0000000000 */
[----:B------:R-:W-:Y:S01]  /*15b90*/  ISETP.GE.AND P4, PT, R2, R5, PT ;  /* 0x000000050200720c */ /* 0x000fe20003f86270 */
[----:B------:R-:W-:Y:S02]  /*15ba0*/  IMAD.MOV.U32 R13, RZ, RZ, R0 ;  /* 0x000000ffff0d7224 */ /* 0x000fe400078e0000 */
[----:B------:R-:W-:-:S10]  /*15bb0*/  IMAD.MOV.U32 R2, RZ, RZ, R14 ;  /* 0x000000ffff027224 */ /* 0x000fd400078e000e */
[----:B------:R-:W-:Y:S05]  /*15bc0*/  WARPSYNC.COLLECTIVE R15, `(.L_x_4764) ;  /* 0x000000000f087348 */ /* 0x000fea0003c00000 */
[----:B------:R0:W1:Y:S02]  /*15bd0*/  SHFL.IDX P6, R14, R13, R12, R11 ;  /* 0x0000000c0d0e7389 */ /* 0x00006400000c000b */
[----:B01----:R-:W-:Y:S01]  /*15be0*/  ENDCOLLECTIVE ;  /* 0x000000000000791b */ /* 0x003fe20003800000 */
.L_x_4764:
        /* <DEDUP_REMOVED lines=18> */
.L_x_4765:
[----:B------:R-:W-:-:S05]  /*15d10*/  VIADD R2, R4, 0x40 ;  /* 0x0000004004027836 */ /* 0x000fca0000000000 */
[----:B------:R-:W-:Y:S01]  /*15d20*/  ISETP.GE.AND P4, PT, R2, R5, PT ;  /* 0x000000050200720c */ /* 0x000fe20003f86270 */
[----:B------:R-:W-:Y:S02]  /*15d30*/  IMAD.MOV.U32 R13, RZ, RZ, R0 ;  /* 0x000000ffff0d7224 */ /* 0x000fe400078e0000 */
[----:B------:R-:W-:-:S10]  /*15d40*/  IMAD.MOV.U32 R2, RZ, RZ, R14 ;  /* 0x000000ffff027224 */ /* 0x000fd400078e000e */
[----:B------:R-:W-:Y:S05]  /*15d50*/  WARPSYNC.COLLECTIVE R15, `(.L_x_4766) ;  /* 0x000000000f087348 */ /* 0x000fea0003c00000 */
[----:B------:R0:W1:Y:S02]  /*15d60*/  SHFL.IDX P6, R14, R13, R12, R11 ;  /* 0x0000000c0d0e7389 */ /* 0x00006400000c000b */
[----:B01----:R-:W-:Y:S01]  /*15d70*/  ENDCOLLECTIVE ;  /* 0x000000000000791b */ /* 0x003fe20003800000 */
.L_x_4766:
        /* <DEDUP_REMOVED lines=18> */
.L_x_4767:
[----:B------:R-:W-:-:S05]  /*15ea0*/  VIADD R2, R4, 0x50 ;  /* 0x0000005004027836 */ /* 0x000fca0000000000 */
[----:B------:R-:W-:Y:S01]  /*15eb0*/  ISETP.GE.AND P4, PT, R2, R5, PT ;  /* 0x000000050200720c */ /* 0x000fe20003f86270 */
[----:B------:R-:W-:Y:S02]  /*15ec0*/  IMAD.MOV.U32 R13, RZ, RZ, R0 ;  /* 0x000000ffff0d7224 */ /* 0x000fe400078e0000 */
[----:B------:R-:W-:-:S10]  /*15ed0*/  IMAD.MOV.U32 R2, RZ, RZ, R14 ;  /* 0x000000ffff027224 */ /* 0x000fd400078e000e */
[----:B------:R-:W-:Y:S05]  /*15ee0*/  WARPSYNC.COLLECTIVE R15, `(.L_x_4768) ;  /* 0x000000000f087348 */ /* 0x000fea0003c00000 */
[----:B------:R0:W1:Y:S02]  /*15ef0*/  SHFL.IDX P6, R14, R13, R12, R11 ;  /* 0x0000000c0d0e7389 */ /* 0x00006400000c000b */
[----:B01----:R-:W-:Y:S01]  /*15f00*/  ENDCOLLECTIVE ;  /* 0x000000000000791b */ /* 0x003fe20003800000 */
.L_x_4768:
        /* <DEDUP_REMOVED lines=18> */
.L_x_4769:
[----:B------:R-:W-:-:S05]  /*16030*/  VIADD R2, R4, 0x60 ;  /* 0x0000006004027836 */ /* 0x000fca0000000000 */
[----:B------:R-:W-:Y:S01]  /*16040*/  ISETP.GE.AND P4, PT, R2, R5, PT ;  /* 0x000000050200720c */ /* 0x000fe20003f86270 */
[----:B------:R-:W-:Y:S02]  /*16050*/  IMAD.MOV.U32 R13, RZ, RZ, R0 ;  /* 0x000000ffff0d7224 */ /* 0x000fe400078e0000 */
[----:B------:R-:W-:-:S10]  /*16060*/  IMAD.MOV.U32 R2, RZ, RZ, R14 ;  /* 0x000000ffff027224 */ /* 0x000fd400078e000e */
[----:B------:R-:W-:Y:S05]  /*16070*/  WARPSYNC.COLLECTIVE R15, `(.L_x_4770) ;  /* 0x000000000f087348 */ /* 0x000fea0003c00000 */
[----:B------:R0:W1:Y:S02]  /*16080*/  SHFL.IDX P6, R14, R13, R12, R11 ;  /* 0x0000000c0d0e7389 */ /* 0x00006400000c000b */
[----:B01----:R-:W-:Y:S01]  /*16090*/  ENDCOLLECTIVE ;  /* 0x000000000000791b */ /* 0x003fe20003800000 */
.L_x_4770:
        /* <DEDUP_REMOVED lines=18> */
.L_x_4771:
[----:B------:R-:W-:Y:S02]  /*161c0*/  IMAD.MOV.U32 R13, RZ, RZ, R0 ;  /* 0x000000ffff0d7224 */ /* 0x000fe400078e0000 */
[----:B------:R-:W-:-:S07]  /*161d0*/  IMAD.MOV.U32 R6, RZ, RZ, R14 ;  /* 0x000000ffff067224 */ /* 0x000fce00078e000e */
[----:B------:R-:W-:Y:S05]  /*161e0*/  WARPSYNC.COLLECTIVE R15, `(.L_x_4772) ;  /* 0x000000000f087348 */ /* 0x000fea0003c00000 */
[----:B------:R0:W1:Y:S02]  /*161f0*/  SHFL.IDX P6, R14, R13, R12, R11 ;  /* 0x0000000c0d0e7389 */ /* 0x00006400000c000b */
[----:B01----:R-:W-:Y:S01]  /*16200*/  ENDCOLLECTIVE ;  /* 0x000000000000791b */ /* 0x003fe20003800000 */
.L_x_4772:
[----:B------:R-:W-:Y:S01]  /*16210*/  IMAD.MOV.U32 R0, RZ, RZ, R14 ;  /* 0x000000ffff007224 */ /* 0x000fe200078e000e */
[----:B------:R-:W-:Y:S06]  /*16220*/  BRA `(.L_x_4773) ;  /* 0xffffffbc00787947 */ /* 0x000fec000383ffff */
.L_x_4667:
[----:B0-----:R0:W1:Y:S02]  /*16230*/  SYNCS.PHASECHK.TRANS64.TRYWAIT P0, [R17+URZ+0x30820], R0 ;  /* 0x03082000110075a7 */ /* 0x001064000800017f */
[----:B-1----:R-:W-:Y:S05]  /*16240*/  @!P0 NANOSLEEP.SYNCS 0x989680 ;  /* 0x009896800000895d */ /* 0x002fea0003900000 */
[----:B------:R-:W1:Y:S02]  /*16250*/  @!P0 SYNCS.PHASECHK.TRANS64 P0, [R17+URZ+0x30820], R0 ;  /* 0x03082000110085a7 */ /* 0x000e64000800007f */
[----:B-1----:R-:W-:Y:S05]  /*16260*/  @!P0 BRA `(.L_x_4667) ;  /* 0xfffffffc00f08947 */ /* 0x002fea000383ffff */
[----:B------:R-:W-:Y:S05]  /*16270*/  BRA `(.L_x_4774) ;  /* 0xffffffbc00f07947 */ /* 0x000fea000383ffff */
.L_x_4674:
[----:B0-----:R0:W1:Y:S02]  /*16280*/  SYNCS.PHASECHK.TRANS64.TRYWAIT P0, [R3+URZ+0x30840], R2 ;  /* 0x03084002030075a7 */ /* 0x001064000800017f */
[----:B-1----:R-:W-:Y:S05]  /*16290*/  @!P0 NANOSLEEP.SYNCS 0x989680 ;  /* 0x009896800000895d */ /* 0x002fea0003900000 */
[----:B------:R-:W1:Y:S02]  /*162a0*/  @!P0 SYNCS.PHASECHK.TRANS64 P0, [R3+URZ+0x30840], R2 ;  /* 0x03084002030085a7 */ /* 0x000e64000800007f */
[----:B-1----:R-:W-:Y:S05]  /*162b0*/  @!P0 BRA `(.L_x_4674) ;  /* 0xfffffffc00f08947 */ /* 0x002fea000383ffff */
[----:B------:R-:W-:Y:S05]  /*162c0*/  BRA `(.L_x_4775) ;  /* 0xffffffc000ac7947 */ /* 0x000fea000383ffff */
.L_x_4681:
[----:B0-----:R0:W1:Y:S02]  /*162d0*/  SYNCS.PHASECHK.TRANS64.TRYWAIT P0, [R3+URZ+0x60], R2 ;  /* 0x00006002030075a7 */ /* 0x001064000800017f */
[----:B-1----:R-:W-:Y:S05]  /*162e0*/  @!P0 NANOSLEEP.SYNCS 0x989680 ;  /* 0x009896800000895d */ /* 0x002fea0003900000 */
[----:B------:R-:W1:Y:S02]  /*162f0*/  @!P0 SYNCS.PHASECHK.TRANS64 P0, [R3+URZ+0x60], R2 ;  /* 0x00006002030085a7 */ /* 0x000e64000800007f */
[----:B-1----:R-:W-:Y:S05]  /*16300*/  @!P0 BRA `(.L_x_4681) ;  /* 0xfffffffc00f08947 */ /* 0x002fea000383ffff */
[----:B------:R-:W-:Y:S05]  /*16310*/  BRA `(.L_x_4776) ;  /* 0xffffffc400bc7947 */ /* 0x000fea000383ffff */
.L_x_4692:
[----:B--2---:R2:W3:Y:S02]  /*16320*/  SYNCS.PHASECHK.TRANS64.TRYWAIT P0, [R3+URZ+0x30840], R2 ;  /* 0x03084002030075a7 */ /* 0x0044e4000800017f */
[----:B---3--:R-:W-:Y:S05]  /*16330*/  @!P0 NANOSLEEP.SYNCS 0x989680 ;  /* 0x009896800000895d */ /* 0x008fea0003900000 */
[----:B------:R-:W3:Y:S02]  /*16340*/  @!P0 SYNCS.PHASECHK.TRANS64 P0, [R3+URZ+0x30840], R2 ;  /* 0x03084002030085a7 */ /* 0x000ee4000800007f */
[----:B---3--:R-:W-:Y:S05]  /*16350*/  @!P0 BRA `(.L_x_4692) ;  /* 0xfffffffc00f08947 */ /* 0x008fea000383ffff */
[----:B------:R-:W-:Y:S05]  /*16360*/  BRA `(.L_x_4777) ;  /* 0xffffffcc00807947 */ /* 0x000fea000383ffff */
.L_x_4699:
[----:B0-----:R0:W1:Y:S02]  /*16370*/  SYNCS.PHASECHK.TRANS64.TRYWAIT P0, [R9+URZ+0x60], R2 ;  /* 0x00006002090075a7 */ /* 0x001064000800017f */
[----:B-1----:R-:W-:Y:S05]  /*16380*/  @!P0 NANOSLEEP.SYNCS 0x989680 ;  /* 0x009896800000895d */ /* 0x002fea0003900000 */
[----:B------:R-:W1:Y:S02]  /*16390*/  @!P0 SYNCS.PHASECHK.TRANS64 P0, [R9+URZ+0x60], R2 ;  /* 0x00006002090085a7 */ /* 0x000e64000800007f */
[----:B-1----:R-:W-:Y:S05]  /*163a0*/  @!P0 BRA `(.L_x_4699) ;  /* 0xfffffffc00f08947 */ /* 0x002fea000383ffff */
[----:B------:R-:W-:Y:S05]  /*163b0*/  BRA `(.L_x_4778) ;  /* 0xffffffd000907947 */ /* 0x000fea000383ffff */
.L_x_4709:
[----:B-1----:R1:W2:Y:S02]  /*163c0*/  SYNCS.PHASECHK.TRANS64.TRYWAIT P0, [R2+URZ+0x30840], R3 ;  /* 0x03084003020075a7 */ /* 0x0022a4000800017f */
[----:B--2---:R-:W-:Y:S05]  /*163d0*/  @!P0 NANOSLEEP.SYNCS 0x989680 ;  /* 0x009896800000895d */ /* 0x004fea0003900000 */
[----:B------:R-:W2:Y:S02]  /*163e0*/  @!P0 SYNCS.PHASECHK.TRANS64 P0, [R2+URZ+0x30840], R3 ;  /* 0x03084003020085a7 */ /* 0x000ea4000800007f */
[----:B--2---:R-:W-:Y:S05]  /*163f0*/  @!P0 BRA `(.L_x_4709) ;  /* 0xfffffffc00f08947 */ /* 0x004fea000383ffff */
[----:B------:R-:W-:Y:S05]  /*16400*/  BRA `(.L_x_4779) ;  /* 0xffffffd800247947 */ /* 0x000fea000383ffff */
.L_x_4716:
[----:B0-----:R0:W1:Y:S02]  /*16410*/  SYNCS.PHASECHK.TRANS64.TRYWAIT P0, [R2+URZ+0x60], R5 ;  /* 0x00006005020075a7 */ /* 0x001064000800017f */
[----:B-1----:R-:W-:Y:S05]  /*16420*/  @!P0 NANOSLEEP.SYNCS 0x989680 ;  /* 0x009896800000895d */ /* 0x002fea0003900000 */
[----:B------:R-:W1:Y:S02]  /*16430*/  @!P0 SYNCS.PHASECHK.TRANS64 P0, [R2+URZ+0x60], R5 ;  /* 0x00006005020085a7 */ /* 0x000e64000800007f */
[----:B-1----:R-:W-:Y:S05]  /*16440*/  @!P0 BRA `(.L_x_4716) ;  /* 0xfffffffc00f08947 */ /* 0x002fea000383ffff */
[----:B------:R-:W-:Y:S05]  /*16450*/  BRA `(.L_x_4780) ;  /* 0xffffffdc00347947 */ /* 0x000fea000383ffff */
.L_x_4728:
[----:B0-----:R0:W1:Y:S02]  /*16460*/  SYNCS.PHASECHK.TRANS64.TRYWAIT P0, [R2+URZ+0x30860], R3 ;  /* 0x03086003020075a7 */ /* 0x001064000800017f */
[----:B-1----:R-:W-:Y:S05]  /*16470*/  @!P0 NANOSLEEP.SYNCS 0x989680 ;  /* 0x009896800000895d */ /* 0x002fea0003900000 */
[----:B------:R-:W1:Y:S02]  /*16480*/  @!P0 SYNCS.PHASECHK.TRANS64 P0, [R2+URZ+0x30860], R3 ;  /* 0x03086003020085a7 */ /* 0x000e64000800007f */
[----:B-1----:R-:W-:Y:S05]  /*16490*/  @!P0 BRA `(.L_x_4728) ;  /* 0xfffffffc00f08947 */ /* 0x002fea000383ffff */
[----:B------:R-:W-:Y:S05]  /*164a0*/  BRA `(.L_x_4781) ;  /* 0xffffffe000b47947 */ /* 0x000fea000383ffff */
.L_x_4736:
[----:B------:R-:W-:Y:S01]  /*164b0*/  BSSY B0, `(.L_x_4782) ;  /* 0x0000008000007945 */ /* 0x000fe20003800000 */
[----:B-----5:R-:W-:Y:S02]  /*164c0*/  IMAD.MOV.U32 R13, RZ, RZ, R2 ;  /* 0x000000ffff0d7224 */ /* 0x020fe400078e0002 */
[----:B------:R-:W-:Y:S02]  /*164d0*/  IMAD.MOV.U32 R12, RZ, RZ, RZ ;  /* 0x000000ffff0c7224 */ /* 0x000fe400078e00ff */
[----:B------:R-:W-:Y:S02]  /*164e0*/  IMAD.MOV.U32 R11, RZ, RZ, 0x1f ;  /* 0x0000001fff0b7424 */ /* 0x000fe400078e00ff */
[----:B------:R-:W-:-:S07]  /*164f0*/  IMAD.MOV.U32 R15, RZ, RZ, -0x1 ;  /* 0xffffffffff0f7424 */ /* 0x000fce00078e00ff */
[----:B0-----:R-:W-:Y:S05]  /*16500*/  WARPSYNC.COLLECTIVE R15, `(.L_x_4783) ;  /* 0x000000000f087348 */ /* 0x001fea0003c00000 */
[----:B------:R1:W2:Y:S02]  /*16510*/  SHFL.IDX P6, R14, R13, R12, R11 ;  /* 0x0000000c0d0e7389 */ /* 0x0002a400000c000b */
[----:B012---:R-:W-:Y:S01]  /*16520*/  ENDCOLLECTIVE ;  /* 0x000000000000791b */ /* 0x007fe20003800000 */
.L_x_4783:
[----:B------:R-:W-:Y:S05]  /*16530*/  BSYNC B0 ;  /* 0x0000000000007941 */ /* 0x000fea0003800000 */
.L_x_4782:
[----:B------:R-:W-:Y:S05]  /*16540*/  BRA `(.L_x_4784) ;  /* 0xffffffe400e87947 */ /* 0x000fea000383ffff */
.L_x_4739:
[----:B0-----:R0:W1:Y:S02]  /*16550*/  SYNCS.PHASECHK.TRANS64.TRYWAIT P0, [R0+URZ+0x30820], R3 ;  /* 0x03082003000075a7 */ /* 0x001064000800017f */
[----:B-1----:R-:W-:Y:S05]  /*16560*/  @!P0 NANOSLEEP.SYNCS 0x989680 ;  /* 0x009896800000895d */ /* 0x002fea0003900000 */
[----:B------:R-:W1:Y:S02]  /*16570*/  @!P0 SYNCS.PHASECHK.TRANS64 P0, [R0+URZ+0x30820], R3 ;  /* 0x03082003000085a7 */ /* 0x000e64000800007f */
[----:B-1----:R-:W-:Y:S05]  /*16580*/  @!P0 BRA `(.L_x_4739) ;  /* 0xfffffffc00f08947 */ /* 0x002fea000383ffff */
[----:B------:R-:W-:Y:S05]  /*16590*/  BRA `(.L_x_4785) ;  /* 0xffffffe800347947 */ /* 0x000fea000383ffff */
.L_x_4740:
        /* <DEDUP_REMOVED lines=11> */
.L_x_4787:
[----:B------:R-:W-:Y:S05]  /*16650*/  BSYNC B0 ;  /* 0x0000000000007941 */ /* 0x000fea0003800000 */
.L_x_4786:
[----:B------:R-:W-:Y:S05]  /*16660*/  BRA `(.L_x_4788) ;  /* 0xffffffe8001c7947 */ /* 0x000fea000383ffff */
.L_x_4743:
[----:B------:R-:W-:Y:S01]  /*16670*/  BSSY B1, `(.L_x_4789) ;  /* 0x0000006000017945 */ /* 0x000fe20003800000 */
[----:B------:R-:W-:-:S07]  /*16680*/  IMAD.MOV.U32 R15, RZ, RZ, -0x1 ;  /* 0xffffffffff0f7424 */ /* 0x000fce00078e00ff */
[----:B01----:R-:W-:Y:S05]  /*16690*/  WARPSYNC.COLLECTIVE R15, `(.L_x_4790) ;  /* 0x000000000f0c7348 */ /* 0x003fea0003c00000 */
[----:B------:R-:W-:Y:S02]  /*166a0*/  ELECT P6, UR62, PT ;  /* 0x00000000003e782f */ /* 0x000fe400038c0000 */
[----:B------:R-:W-:Y:S01]  /*166b0*/  MOV R14, UR62 ;  /* 0x0000003e000e7c02 */ /* 0x000fe20008000f00 */
[----:B01----:R-:W-:Y:S10]  /*166c0*/  ENDCOLLECTIVE ;  /* 0x000000000000791b */ /* 0x003ff40003800000 */
.L_x_4790:
[----:B------:R-:W-:Y:S05]  /*166d0*/  BSYNC B1 ;  /* 0x0000000000017941 */ /* 0x000fea0003800000 */
.L_x_4789:
[----:B------:R-:W-:Y:S05]  /*166e0*/  BRA `(.L_x_4791) ;  /* 0xffffffe800147947 */ /* 0x000fea000383ffff */
.L_x_4745:
[----:B0-----:R0:W1:Y:S02]  /*166f0*/  SYNCS.PHASECHK.TRANS64.TRYWAIT P0, [R6+URZ], R5 ;  /* 0x00000005060075a7 */ /* 0x001064000800017f */
[----:B-1----:R-:W-:Y:S05]  /*16700*/  @!P0 NANOSLEEP.SYNCS 0x989680 ;  /* 0x009896800000895d */ /* 0x002fea0003900000 */
[----:B------:R-:W1:Y:S02]  /*16710*/  @!P0 SYNCS.PHASECHK.TRANS64 P0, [R6+URZ], R5 ;  /* 0x00000005060085a7 */ /* 0x000e64000800007f */
[----:B-1----:R-:W-:Y:S05]  /*16720*/  @!P0 BRA `(.L_x_4745) ;  /* 0xfffffffc00f08947 */ /* 0x002fea000383ffff */
[----:B------:R-:W-:Y:S05]  /*16730*/  BRA `(.L_x_4792) ;  /* 0xffffffe800547947 */ /* 0x000fea000383ffff */
.L_x_4746:
[----:B-1----:R1:W2:Y:S02]  /*16740*/  SYNCS.PHASECHK.TRANS64.TRYWAIT P0, [R3+URZ], R2 ;  /* 0x00000002030075a7 */ /* 0x0022a4000800017f */
[----:B--2---:R-:W-:Y:S05]  /*16750*/  @!P0 NANOSLEEP.SYNCS 0x989680 ;  /* 0x009896800000895d */ /* 0x004fea0003900000 */
[----:B------:R-:W2:Y:S02]  /*16760*/  @!P0 SYNCS.PHASECHK.TRANS64 P0, [R3+URZ], R2 ;  /* 0x00000002030085a7 */ /* 0x000ea4000800007f */
[----:B--2---:R-:W-:Y:S05]  /*16770*/  @!P0 BRA `(.L_x_4746) ;  /* 0xfffffffc00f08947 */ /* 0x004fea000383ffff */
[----:B------:R-:W-:Y:S05]  /*16780*/  BRA `(.L_x_4793) ;  /* 0xffffffe800487947 */ /* 0x000fea000383ffff */
.L_x_4748:
[----:B-1----:R1:W2:Y:S02]  /*16790*/  SYNCS.PHASECHK.TRANS64.TRYWAIT P0, [R18+URZ], R5 ;  /* 0x00000005120075a7 */ /* 0x0022a4000800017f */
[----:B--2---:R-:W-:Y:S05]  /*167a0*/  @!P0 NANOSLEEP.SYNCS 0x989680 ;  /* 0x009896800000895d */ /* 0x004fea0003900000 */
[----:B------:R-:W2:Y:S02]  /*167b0*/  @!P0 SYNCS.PHASECHK.TRANS64 P0, [R18+URZ], R5 ;  /* 0x00000005120085a7 */ /* 0x000ea4000800007f */
[----:B--2---:R-:W-:Y:S05]  /*167c0*/  @!P0 BRA `(.L_x_4748) ;  /* 0xfffffffc00f08947 */ /* 0x004fea000383ffff */
[----:B------:R-:W-:Y:S05]  /*167d0*/  BRA `(.L_x_4794) ;  /* 0xffffffe8004c7947 */ /* 0x000fea000383ffff */
.L_x_4795:
        /* <DEDUP_REMOVED lines=10> */
.L_x_15307:


//--------------------- .text._ZN7cutlass13device_kernelIN5flash11enable_sm90INS1_16FlashAttnFwdSm90INS1_25CollectiveMainloopFwdSm90ILi2EN4cute5tupleIJNS5_1CILi1EEES8_S8_EEENS6_IJNS7_ILi128EEENS7_ILi96EEENS7_ILi192EEEEEELi192ENS_10bfloat16_tEfNS_4arch4Sm90ELb0ELb1ELb0ELb1ELb0ELb0ELb0ELb1ELb1ELb1ELb0ELb0EEENS1_21CollectiveEpilogueFwdINS6_IJSA_SC_SB_EEES9_SE_SG_Li256ELb1ELb1ELb0ELb0EEENS1_36VarlenDynamicPersistentTileSchedulerILi128ELi96ELi256ELi128ELb0ELb1ELb1ELb1ELb0ELb1EEEEEEEEEvNT_6ParamsE --------------------------
	.section	.text._ZN7cutlass13device_kernelIN5flash11enable_sm90INS1_16FlashAttnFwdSm90INS1_25CollectiveMainloopFwdSm90ILi2EN4cute5tupleIJNS5_1CILi1EEES8_S8_EEENS6_IJNS7_ILi128EEENS7_ILi96EEENS7_ILi192EEEEEELi192ENS_10bfloat16_tEfNS_4arch4Sm90ELb0ELb1ELb0ELb1ELb0ELb0ELb0ELb1ELb1ELb1ELb0ELb0EEENS1_21CollectiveEpilogueFwdINS6_IJSA_SC_SB_EEES9_SE_SG_Li256ELb1ELb1ELb0ELb0EEENS1_36VarlenDynamicPersistentTileSchedulerILi128ELi96ELi256ELi128ELb0ELb1ELb1ELb1ELb0ELb1EEEEEEEEEvNT_6ParamsE,"ax",@progbits
	.align	128
.text._ZN7cutlass13device_kernelIN5flash11enable_sm90INS1_16FlashAttnFwdSm90INS1_25CollectiveMainloopFwdSm90ILi2EN4cute5tupleIJNS5_1CILi1EEES8_S8_EEENS6_IJNS7_ILi128EEENS7_ILi96EEENS7_ILi192EEEEEELi192ENS_10bfloat16_tEfNS_4arch4Sm90ELb0ELb1ELb0ELb1ELb0ELb0ELb0ELb1ELb1ELb1ELb0ELb0EEENS1_21CollectiveEpilogueFwdINS6_IJSA_SC_SB_EEES9_SE_SG_Li256ELb1ELb1ELb0ELb0EEENS1_36VarlenDynamicPersistentTileSchedulerILi128ELi96ELi256ELi128ELb0ELb1ELb1ELb1ELb0ELb1EEEEEEEEEvNT_6ParamsE:
        .type           _ZN7cutlass13device_kernelIN5flash11enable_sm90INS1_16FlashAttnFwdSm90INS1_25CollectiveMainloopFwdSm90ILi2EN4cute5tupleIJNS5_1CILi1EEES8_S8_EEENS6_IJNS7_ILi128EEENS7_ILi96EEENS7_ILi192EEEEEELi192ENS_10bfloat16_tEfNS_4arch4Sm90ELb0ELb1ELb0ELb1ELb0ELb0ELb0ELb1ELb1ELb1ELb0ELb0EEENS1_21CollectiveEpilogueFwdINS6_IJSA_SC_SB_EEES9_SE_SG_Li256ELb1ELb1ELb0ELb0EEENS1_36VarlenDynamicPersistentTileSchedulerILi128ELi96ELi256ELi128ELb0ELb1ELb1ELb1ELb0ELb1EEEEEEEEEvNT_6ParamsE,@function
        .size           _ZN7cutlass13device_kernelIN5flash11enable_sm90INS1_16FlashAttnFwdSm90INS1_25CollectiveMainloopFwdSm90ILi2EN4cute5tupleIJNS5_1CILi1EEES8_S8_EEENS6_IJNS7_ILi128EEENS7_ILi96EEENS7_ILi192EEEEEELi192ENS_10bfloat16_tEfNS_4arch4Sm90ELb0ELb1ELb0ELb1ELb0ELb0ELb0ELb1ELb1ELb1ELb0ELb0EEENS1_21CollectiveEpilogueFwdINS6_IJSA_SC_SB_EEES9_SE_SG_Li256ELb1ELb1ELb0ELb0EEENS1_36VarlenDynamicPersistentTileSchedulerILi128ELi96ELi256ELi128ELb0ELb1ELb1ELb1ELb0ELb1EEEEEEEEEvNT_6ParamsE,(.L_x_15308 - _ZN7cutlass13device_kernelIN5flash11enable_sm90INS1_16FlashAttnFwdSm90INS1_25CollectiveMainloopFwdSm90ILi2EN4cute5tupleIJNS5_1CILi1EEES8_S8_EEENS6_IJNS7_ILi128EEENS7_ILi96EEENS7_ILi192EEEEEELi192ENS_10bfloat16_tEfNS_4arch4Sm90ELb0ELb1ELb0ELb1ELb0ELb0ELb0ELb1ELb1ELb1ELb0ELb0EEENS1_21CollectiveEpilogueFwdINS6_IJSA_SC_SB_EEES9_SE_SG_Li256ELb1ELb1ELb0ELb0EEENS1_36VarlenDynamicPersistentTileSchedulerILi128ELi96ELi256ELi128ELb0ELb1ELb1ELb1ELb0ELb1EEEEEEEEEvNT_6ParamsE)
        .other          _ZN7cutlass13device_kernelIN5flash11enable_sm90INS1_16FlashAttnFwdSm90INS1_25CollectiveMainloopFwdSm90ILi2EN4cute5tupleIJNS5_1CILi1EEES8_S8_EEENS6_IJNS7_ILi128EEENS7_ILi96EEENS7_ILi192EEEEEELi192ENS_10bfloat16_tEfNS_4arch4Sm90ELb0ELb1ELb0ELb1ELb0ELb0ELb0ELb1ELb1ELb1ELb0ELb0EEENS1_21CollectiveEpilogueFwdINS6_IJSA_SC_SB_EEES9_SE_SG_Li256ELb1ELb1ELb0ELb0EEENS1_36VarlenDynamicPersistentTileSchedulerILi128ELi96ELi256ELi128ELb0ELb1ELb1ELb1ELb0ELb1EEEEEEEEEvNT_6ParamsE,@"STO_CUDA_ENTRY STV_DEFAULT"
_ZN7cutlass13device_kernelIN5flash11enable_sm90INS1_16FlashAttnFwdSm90INS1_25CollectiveMainloopFwdSm90ILi2EN4cute5tupleIJNS5_1CILi1EEES8_S8_EEENS6_IJNS7_ILi128EEENS7_ILi96EEENS7_ILi192EEEEEELi192ENS_10bfloat16_tEfNS_4arch4Sm90ELb0ELb1ELb0ELb1ELb0ELb0ELb0ELb1ELb1ELb1ELb0ELb0EEENS1_21CollectiveEpilogueFwdINS6_IJSA_SC_SB_EEES9_SE_SG_Li256ELb1ELb1ELb0ELb0EEENS1_36VarlenDynamicPersistentTileSchedulerILi128ELi96ELi256ELi128ELb0ELb1ELb1ELb1ELb0ELb1EEEEEEEEEvNT_6ParamsE:
        /* <DEDUP_REMOVED lines=18> */
.L_x_4797:
[----:B------:R-:W-:Y:S05]  /*0120*/  BSYNC B0 ;  /* 0x0000000000007941 */ /* 0x000fea0003800000 */
.L_x_4796:
        /* <DEDUP_REMOVED lines=41> */
.L_x_4798:
        /* <DEDUP_REMOVED lines=22> */
.L_x_4799:
        /* <DEDUP_REMOVED lines=18> */
.L_x_4800:
        /* <DEDUP_REMOVED lines=22> */
.L_x_4801:
        /* <DEDUP_REMOVED lines=22> */
.L_x_4802:
        /* <DEDUP_REMOVED lines=8> */
.L_x_4804:
        /* <DEDUP_REMOVED lines=40> */
[----:B------:R-:W-:-:S03]  /*0c00*/  LOP3.LUT R11, R11, 0xfffffff8, RZ, 0xc0, !PT ;  /* 0xfffffff80b0b7812 */ /* 0x000fc600078ec0ff */
[----:B------:R-:W-:Y:S02]  /*0c10*/  IMAD.IADD R0, R199, 0x1, -R0 ;  /* 0x00000001c7007824 */ /* 0x000fe400078e0a00 */
[----:B------:R-:W-:-:S04]  /*0c20*/  IMAD.IADD R8, R8, 0x1, -R11 ;  /* 0x0000000108087824 */ /* 0x000fc800078e0a0b */
        /* <DEDUP_REMOVED lines=14> */
[----:B------:R-:W-:Y:S01]  /*0d10*/  LOP3.LUT R3, R6, 0x7ffffffc, RZ, 0xc0, !PT ;  /* 0x7ffffffc06037812 */ /* 0x000fe200078ec0ff */
[----:B------:R-:W-:Y:S01]  /*0d20*/  IMAD.IADD R2, R7, 0x1, -R2 ;  /* 0x0000000107027824 */ /* 0x000fe200078e0a02 */
[----:B------:R-:W-:Y:S01]  /*0d30*/  LOP3.LUT R7, R10, 0xfffffffc, RZ, 0xc0, !PT ;  /* 0xfffffffc0a077812 */ /* 0x000fe200078ec0ff */
[----:B------:R-:W-:Y:S01]  /*0d40*/  IMAD.IADD R193, R206, 0x1, -R193 ;  /* 0x00000001cec17824 */ /* 0x000fe200078e0ac1 */
[----:B------:R-:W-:Y:S01]  /*0d50*/  UMOV UR4, URZ ;  /* 0x0000003f00047c82 */ /* 0x000fe20008000000 */
[----:B------:R-:W-:-:S02]  /*0d60*/  IMAD R201, R2, 0x8, R5 ;  /* 0x0000000802c97824 */ /* 0x000fc400078e0205 */
[----:B------:R-:W-:Y:S02]  /*0d70*/  IMAD.IADD R7, R206, 0x1, -R7 ;  /* 0x00000001ce077824 */ /* 0x000fe400078e0a07 */
[----:B------:R-:W-:Y:S02]  /*0d80*/  IMAD.SHL.U32 R22, R193, 0x8, RZ ;  /* 0x00000008c1167824 */ /* 0x000fe400078e00ff */
[----:B------:R-:W-:Y:S01]  /*0d90*/  IMAD.U32 R202, RZ, RZ, UR8 ;  /* 0x00000008ffca7e24 */ /* 0x000fe2000f8e00ff */
[C---:B------:R-:W-:Y:S01]  /*0da0*/  LEA.HI R4, R7.reuse, R7, RZ, 0x1 ;  /* 0x0000000707047211 */ /* 0x040fe200078f08ff */
[C---:B------:R-:W-:Y:S01]  /*0db0*/  VIADD R23, R22.reuse, 0x40 ;  /* 0x0000004016177836 */ /* 0x040fe20000000000 */
[----:B------:R-:W-:Y:S01]  /*0dc0*/  SHF.R.S32.HI R205, RZ, 0x1f, R22 ;  /* 0x0000001fffcd7819 */ /* 0x000fe20000011416 */
[----:B------:R-:W-:Y:S01]  /*0dd0*/  VIADD R192, R22, 0x80 ;  /* 0x0000008016c07836 */ /* 0x000fe20000000000 */
[----:B------:R-:W-:Y:S01]  /*0de0*/  LOP3.LUT R4, R4, 0x1ffffffe, RZ, 0xc0, !PT ;  /* 0x1ffffffe04047812 */ /* 0x000fe200078ec0ff */
[----:B------:R-:W-:Y:S01]  /*0df0*/  IMAD.U32 R197, RZ, RZ, UR4 ;  /* 0x00000004ffc57e24 */ /* 0x000fe2000f8e00ff */
[----:B------:R-:W-:Y:S01]  /*0e00*/  SHF.R.S32.HI R204, RZ, 0x1f, R23 ;  /* 0x0000001fffcc7819 */ /* 0x000fe20000011417 */
[----:B------:R-:W-:Y:S01]  /*0e10*/  IMAD.IADD R18, R198, 0x1, -R3 ;  /* 0x00000001c6127824 */ /* 0x000fe200078e0a03 */
[----:B------:R-:W-:Y:S01]  /*0e20*/  SHF.R.S32.HI R203, RZ, 0x1f, R192 ;  /* 0x0000001fffcb7819 */ /* 0x000fe200000114c0 */
[----:B------:R-:W-:-:S04]  /*0e30*/  IMAD.IADD R19, R7, 0x1, -R4 ;  /* 0x0000000107137824 */ /* 0x000fc800078e0a04 */
[----:B------:R-:W-:-:S07]  /*0e40*/  IMAD R19, R19, 0x8, R200 ;  /* 0x0000000813137824 */ /* 0x000fce00078e02c8 */
.L_x_4904:
[----:B------:R-:W-:Y:S01]  /*0e50*/  ULDC.64 UR8, c[0x0][0xa28] ;  /* 0x00028a0000087ab9 */ /* 0x000fe20000000a00 */
[----:B0-2---:R-:W-:Y:S01]  /*0e60*/  IMAD.MOV.U32 R7, RZ, RZ, RZ ;  /* 0x000000ffff077224 */ /* 0x005fe200078e00ff */
[----:B------:R-:W-:Y:S01]  /*0e70*/  UISETP.NE.U32.AND UP0, UPT, UR8, URZ, UPT ;  /* 0x0000003f0800728c */ /* 0x000fe2000bf05070 */
[----:B------:R-:W-:-:S03]  /*0e80*/  ULDC.64 UR12, c[0x0][0x208] ;  /* 0x00008200000c7ab9 */ /* 0x000fc60000000a00 */
        /* <DEDUP_REMOVED lines=9> */
[----:B------:R-:W-:Y:S02]  /*0f20*/  IMAD.U32 R2, RZ, RZ, UR8 ;  /* 0x00000008ff027e24 */ /* 0x000fe4000f8e00ff */
[----:B------:R-:W-:Y:S01]  /*0f30*/  IMAD.U32 R3, RZ, RZ, UR9 ;  /* 0x00000009ff037e24 */ /* 0x000fe2000f8e00ff */
[----:B------:R-:W-:Y:S01]  /*0f40*/  @UP1 UIMAD.WIDE UR8, UR6, 0x4, UR10 ;  /* 0x00000004060818a5 */ /* 0x000fe2000f8e020a */
[----:B------:R-:W-:-:S03]  /*0f50*/  ULDC UR4, c[0x0][0x288] ;  /* 0x0000a20000047ab9 */ /* 0x000fc60000000800 */
[----:B------:R0:W5:Y:S01]  /*0f60*/  @P0 LDG.E R7, desc[UR12][R2.64] ;  /* 0x0000000c02070981 */ /* 0x000162000c1e1900 */
[----:B------:R-:W-:Y:S01]  /*0f70*/  IMAD.U32 R17, RZ, RZ, UR4 ;  /* 0x00000004ff117e24 */ /* 0x000fe2000f8e00ff */
[----:B------:R-:W-:Y:S01]  /*0f80*/  ULDC UR4, c[0x0][0x424] ;  /* 0x0001090000047ab9 */ /* 0x000fe20000000800 */
[----:B------:R-:W-:Y:S02]  /*0f90*/  IMAD.U32 R4, RZ, RZ, UR8 ;  /* 0x00000008ff047e24 */ /* 0x000fe4000f8e00ff */
[----:B------:R-:W-:Y:S01]  /*0fa0*/  IMAD.U32 R5, RZ, RZ, UR9 ;  /* 0x00000009ff057e24 */ /* 0x000fe2000f8e00ff */
[----:B------:R-:W-:Y:S02]  /*0fb0*/  ULDC.64 UR8, c[0x0][0x418] ;  /* 0x0001060000087ab9 */ /* 0x000fe40000000a00 */
[----:B------:R-:W-:Y:S02]  /*0fc0*/  UISETP.NE.U32.AND UP0, UPT, UR8, URZ, UPT ;  /* 0x0000003f0800728c */ /* 0x000fe4000bf05070 */
[----:B------:R0:W5:Y:S01]  /*0fd0*/  @P2 LDG.E R17, desc[UR12][R4.64] ;  /* 0x0000000c04112981 */ /* 0x000162000c1e1900 */
[----:B------:R-:W-:Y:S01]  /*0fe0*/  IMAD.U32 R194, RZ, RZ, UR7 ;  /* 0x00000007ffc27e24 */ /* 0x000fe2000f8e00ff */
[----:B------:R-:W-:-:S03]  /*0ff0*/  UISETP.NE.AND.EX UP0, UPT, UR9, URZ, UPT, UP0 ;  /* 0x0000003f0900728c */ /* 0x000fc6000bf05300 */
[----:B------:R-:W-:Y:S01]  /*1000*/  ULDC.64 UR8, c[0x0][0xa20] ;  /* 0x0002880000087ab9 */ /* 0x000fe20000000a00 */
[----:B------:R-:W-:Y:S01]  /*1010*/  USEL UR4, UR4, 0x1, UP0 ;  /* 0x0000000104047887 */ /* 0x000fe20008000000 */
[----:B------:R-:W-:Y:S01]  /*1020*/  ISETP.NE.U32.AND P1, PT, RZ, UR8, PT ;  /* 0x00000008ff007c0c */ /* 0x000fe2000bf25070 */
[----:B------:R-:W-:Y:S02]  /*1030*/  ULDC UR8, c[0x0][0x2f0] ;  /* 0x0000bc0000087ab9 */ /* 0x000fe40000000800 */
[----:B------:R-:W-:Y:S01]  /*1040*/  UIMAD UR4, UR4, UR8, URZ ;  /* 0x00000008040472a4 */ /* 0x000fe2000f8e023f */
[----:B------:R-:W-:Y:S01]  /*1050*/  ISETP.NE.AND.EX P1, PT, RZ, UR9, PT, P1 ;  /* 0x00000009ff007c0c */ /* 0x000fe2000bf25310 */
[----:B01-34-:R-:W-:-:S12]  /*1060*/  @P2 BRA `(.L_x_4805) ;  /* 0x0000000000302947 */ /* 0x01bfd80003800000 */
        /* <DEDUP_REMOVED lines=9> */
[----:B-----5:R-:W2:Y:S04]  /*1100*/  LDG.E R17, desc[UR10][R2.64] ;  /* 0x0000000a02117981 */ /* 0x020ea8000c1e1900 */
[----:B------:R-:W2:Y:S02]  /*1110*/  LDG.E R0, desc[UR10][R2.64+0x4] ;  /* 0x0000040a02007981 */ /* 0x000ea4000c1e1900 */
[----:B--2---:R-:W-:-:S07]  /*1120*/  IMAD.IADD R17, R0, 0x1, -R17 ;  /* 0x0000000100117824 */ /* 0x004fce00078e0a11 */
.L_x_4805:
[----:B------:R-:W-:Y:S02]  /*1130*/  IMAD.U32 R16, RZ, RZ, UR4 ;  /* 0x00000004ff107e24 */ /* 0x000fe4000f8e00ff */
[----:B------:R-:W-:Y:S01]  /*1140*/  IMAD.U32 R196, RZ, RZ, UR6 ;  /* 0x00000006ffc47e24 */ /* 0x000fe2000f8e00ff */
[----:B------:R-:W-:Y:S06]  /*1150*/  @!P1 BRA `(.L_x_4806) ;  /* 0x00000000001c9947 */ /* 0x000fec0003800000 */
[----:B------:R-:W-:Y:S01]  /*1160*/  ULDC.64 UR8, c[0x0][0xa20] ;  /* 0x0002880000087ab9 */ /* 0x000fe20000000a00 */
[----:B------:R-:W-:Y:S01]  /*1170*/  ULDC.64 UR10, c[0x0][0x208] ;  /* 0x00008200000a7ab9 */ /* 0x000fe20000000a00 */
[----:B------:R-:W-:-:S06]  /*1180*/  UIMAD.WIDE UR6, UR6, 0x4, UR8 ;  /* 0x00000004060678a5 */ /* 0x000fcc000f8e0208 */
[----:B------:R-:W-:Y:S02]  /*1190*/  IMAD.U32 R2, RZ, RZ, UR6 ;  /* 0x00000006ff027e24 */ /* 0x000fe4000f8e00ff */
[----:B------:R-:W-:-:S05]  /*11a0*/  IMAD.U32 R3, RZ, RZ, UR7 ;  /* 0x00000007ff037e24 */ /* 0x000fca000f8e00ff */
[----:B------:R0:W5:Y:S01]  /*11b0*/  LDG.E R16, desc[UR10][R2.64] ;  /* 0x0000000a02107981 */ /* 0x000162000c1e1900 */
[----:B------:R-:W-:Y:S05]  /*11c0*/  BRA `(.L_x_4807) ;  /* 0x0000000000307947 */ /* 0x000fea0003800000 */
.L_x_4806:
        /* <DEDUP_REMOVED lines=10> */
[----:B------:R-:W2:Y:S02]  /*1270*/  LDG.E R5, desc[UR10][R2.64+0x4] ;  /* 0x0000040a02057981 */ /* 0x000ea4000c1e1900 */
[----:B--2---:R-:W-:-:S07]  /*1280*/  IMAD.IADD R16, R5, 0x1, -R16 ;  /* 0x0000000105107824 */ /* 0x004fce00078e0a10 */
.L_x_4807:
[----:B------:R-:W1:Y:S01]  /*1290*/  LDC R0, c[0x0][0x448] ;  /* 0x00011200ff007b82 */ /* 0x000e620000000800 */
[----:B------:R-:W-:Y:S01]  /*12a0*/  USHF.L.U32 UR39, UR5, 0x7, URZ ;  /* 0x0000000705277899 */ /* 0x000fe2000800063f */
[----:B-----5:R-:W-:-:S03]  /*12b0*/  IMAD.IADD R16, R16, 0x1, -R7 ;  /* 0x0000000110107824 */ /* 0x020fc600078e0a07 */
[----:B------:R-:W-:Y:S02]  /*12c0*/  UIADD3 UR4, UR39, 0x7f, URZ ;  /* 0x0000007f27047890 */ /* 0x000fe4000fffe03f */
[----:B0-----:R-:W-:Y:S01]  /*12d0*/  IADD3 R3, R16, 0x1, -R17 ;  /* 0x0000000110037810 */ /* 0x001fe20007ffe811 */
[----:B------:R-:W0:Y:S01]  /*12e0*/  LDC.64 R8, c[0x0][0x9e0] ;  /* 0x00027800ff087b82 */ /* 0x000e220000000a00 */
[----:B-1----:R-:W-:Y:S02]  /*12f0*/  ISETP.NE.AND P1, PT, R0, 0x1, PT ;  /* 0x000000010000780c */ /* 0x002fe40003f25270 */
[----:B------:R-:W-:Y:S01]  /*1300*/  IMAD.U32 R0, RZ, RZ, UR4 ;  /* 0x00000004ff007e24 */ /* 0x000fe2000f8e00ff */
[----:B0-----:R-:W-:-:S10]  /*1310*/  ISETP.GE.AND P2, PT, R9, 0x1, PT ;  /* 0x000000010900780c */ /* 0x001fd40003f46270 */
[----:B------:R-:W0:Y:S08]  /*1320*/  @P1 LDC R2, c[0x0][0x44c] ;  /* 0x00011300ff021b82 */ /* 0x000e300000000800 */
[----:B------:R-:W1:Y:S01]  /*1330*/  @P1 LDC R5, c[0x0][0x450] ;  /* 0x00011400ff051b82 */ /* 0x000e620000000800 */
[----:B0-----:R-:W-:-:S05]  /*1340*/  @P1 IMAD.HI.U32 R2, R2, UR4, RZ ;  /* 0x0000000402021c27 */ /* 0x001fca000f8e00ff */
[----:B-1----:R-:W-:-:S05]  /*1350*/  @P1 SHF.R.U32.HI R0, RZ, R5, R2 ;  /* 0x00000005ff001219 */ /* 0x002fca0000011602 */
        /* <DEDUP_REMOVED lines=13> */
.L_x_4809:
[----:B------:R-:W-:-:S13]  /*1430*/  ISETP.NE.AND P0, PT, R9, 0x1, PT ;  /* 0x000000010900780c */ /* 0x000fda0003f05270 */
[----:B------:R-:W0:Y:S02]  /*1440*/  @P0 LDC.64 R4, c[0x0][0x9e8] ;  /* 0x00027a00ff040b82 */ /* 0x000e240000000a00 */
[----:B0-----:R-:W-:-:S05]  /*1450*/  @P0 IMAD.HI.U32 R4, R2, R4, RZ ;  /* 0x0000000402040227 */ /* 0x001fca00078e00ff */
[----:B------:R-:W-:-:S07]  /*1460*/  @P0 SHF.R.U32.HI R2, RZ, R5, R4 ;  /* 0x00000005ff020219 */ /* 0x000fce0000011604 */
.L_x_4810:
[----:B------:R-:W-:-:S05]  /*1470*/  IMAD R3, R2, R9, R9 ;  /* 0x0000000902037224 */ /* 0x000fca00078e0209 */
[----:B------:R-:W-:-:S07]  /*1480*/  VIMNMX R0, R0, R3, PT ;  /* 0x0000000300007248 */ /* 0x000fce0003fe0100 */
.L_x_4808:
[----:B------:R-:W0:Y:S01]  /*1490*/  @P1 LDC R4, c[0x0][0x44c] ;  /* 0x00011300ff041b82 */ /* 0x000e220000000800 */
[----:B------:R-:W-:Y:S01]  /*14a0*/  IMAD.U32 R3, RZ, RZ, UR39 ;  /* 0x00000027ff037e24 */ /* 0x000fe2000f8e00ff */
[----:B------:R-:W-:Y:S01]  /*14b0*/  ULDC UR4, c[0x0][0x9dc] ;  /* 0x0002770000047ab9 */ /* 0x000fe20000000800 */
[----:B------:R-:W-:Y:S02]  /*14c0*/  VIADD R2, R0, 0x5f ;  /* 0x0000005f00027836 */ /* 0x000fe40000000000 */
[C---:B------:R-:W-:Y:S02]  /*14d0*/  VIADD R0, R16.reuse, 0x5f ;  /* 0x0000005f10007836 */ /* 0x040fe40000000000 */
[----:B------:R-:W-:Y:S01]  /*14e0*/  IMAD.IADD R74, R16, 0x1, -R17 ;  /* 0x00000001104a7824 */ /* 0x000fe200078e0a11 */
        /* <DEDUP_REMOVED lines=23> */
.L_x_4812:
[----:B------:R-:W-:-:S13]  /*1660*/  ISETP.NE.AND P0, PT, R9, 0x1, PT ;  /* 0x000000010900780c */ /* 0x000fda0003f05270 */
[----:B------:R-:W0:Y:S02]  /*1670*/  @P0 LDC.64 R2, c[0x0][0x9e8] ;  /* 0x00027a00ff020b82 */ /* 0x000e240000000a00 */
[----:B0-----:R-:W-:-:S05]  /*1680*/  @P0 IMAD.HI.U32 R0, R4, R2, RZ ;  /* 0x0000000204000227 */ /* 0x001fca00078e00ff */
[----:B------:R-:W-:-:S07]  /*1690*/  @P0 SHF.R.U32.HI R4, RZ, R3, R0 ;  /* 0x00000003ff040219 */ /* 0x000fce0000011600 */
.L_x_4813:
[----:B------:R-:W-:-:S05]  /*16a0*/  IMAD R4, R4, R9, RZ ;  /* 0x0000000904047224 */ /* 0x000fca00078e02ff */
[----:B------:R-:W-:-:S13]  /*16b0*/  R2UR UR5, R4 ;  /* 0x00000000040572ca */ /* 0x000fda00000e0000 */
[----:B------:R-:W-:-:S04]  /*16c0*/  UISETP.LT.AND UP0, UPT, UR4, UR5, UPT ;  /* 0x000000050400728c */ /* 0x000fc8000bf01270 */
[----:B------:R-:W-:-:S12]  /*16d0*/  USEL UR4, UR4, UR5, !UP0 ;  /* 0x0000000504047287 */ /* 0x000fd8000c000000 */
.L_x_4811:
        /* <DEDUP_REMOVED lines=55> */
[----:B------:R-:W-:Y:S02]  /*1a50*/  IMAD.MOV.U32 R131, RZ, RZ, RZ ;  /* 0x000000ffff837224 */ /* 0x000fe400078e00ff */
[----:B------:R-:W-:-:S02]  /*1a60*/  IMAD.MOV.U32 R32, RZ, RZ, RZ ;  /* 0x000000ffff207224 */ /* 0x000fc400078e00ff */
[----:B------:R-:W-:Y:S02]  /*1a70*/  IMAD.MOV.U32 R133, RZ, RZ, RZ ;  /* 0x000000ffff857224 */ /* 0x000fe400078e00ff */
        /* <DEDUP_REMOVED lines=33> */
.L_x_4815:
        /* <DEDUP_REMOVED lines=11> */
.L_x_5041:
[----:B------:R-:W-:Y:S05]  /*1d40*/  @!P0 BRA `(.L_x_4817) ;  /* 0x0000000000048947 */ /* 0x000fea0003800000 */
[----:B------:R-:W-:Y:S01]  /*1d50*/  BPT.TRAP 0x1 ;  /* 0x000000040000795c */ /* 0x000fe20000300000 */
.L_x_4817:
[----:B0-----:R-:W-:Y:S02]  /*1d60*/  IMAD.U32 R3, RZ, RZ, UR36 ;  /* 0x00000024ff037e24 */ /* 0x001fe4000f8e00ff */
[----:B------:R-:W-:-:S03]  /*1d70*/  IMAD.U32 R0, RZ, RZ, UR38 ;  /* 0x00000026ff007e24 */ /* 0x000fc6000f8e00ff */
[----:B------:R-:W-:Y:S02]  /*1d80*/  LEA R3, R3, UR37, 0x3 ;  /* 0x0000002503037c11 */ /* 0x000fe4000f8e18ff */
[----:B------:R-:W-:-:S04]  /*1d90*/  SHF.L.U32 R0, R0, 0x1f, RZ ;  /* 0x0000001f00007819 */ /* 0x000fc800000006ff */
[----:B------:R0:W1:Y:S01]  /*1da0*/  SYNCS.PHASECHK.TRANS64.TRYWAIT P1, [R3+URZ+0x30830], R0 ;  /* 0x03083000030075a7 */ /* 0x000062000802017f */
[----:B------:R-:W-:Y:S05]  /*1db0*/  @!P0 BRA `(.L_x_4818) ;  /* 0x0000000000048947 */ /* 0x000fea0003800000 */
[----:B------:R-:W-:Y:S01]  /*1dc0*/  BPT.TRAP 0x1 ;  /* 0x000000040000795c */ /* 0x000fe20000300000 */
.L_x_4818:
        /* <DEDUP_REMOVED lines=9> */
.L_x_4819:
        /* <DEDUP_REMOVED lines=10> */
[----:B--2---:R-:W2:Y:S01]  /*1f00*/  S2R R2, SR_TID.X ;  /* 0x0000000000027919 */ /* 0x004ea20000002100 */
[----:B------:R-:W-:Y:S01]  /*1f10*/  UMOV UR17, 0x40000040 ;  /* 0x4000004000117882 */ /* 0x000fe20000000000 */
[----:B------:R-:W-:Y:S01]  /*1f20*/  UMOV UR19, 0x40000040 ;  /* 0x4000004000137882 */ /* 0x000fe20000000000 */
[----:B------:R-:W-:Y:S01]  /*1f30*/  ULOP3.LUT UR60, UR4, 0x10000, URZ, 0xfc, !UPT ;  /* 0x00010000043c7892 */ /* 0x000fe2000f8efc3f */
[----:B01----:R-:W-:Y:S01]  /*1f40*/  VIADD R0, R19, UR39 ;  /* 0x0000002713007c36 */ /* 0x003fe20008000000 */
[----:B------:R-:W-:-:S02]  /*1f50*/  ULOP3.LUT UR4, UR40, 0x10000, URZ, 0xfc, !UPT ;  /* 0x0001000028047892 */ /* 0x000fc4000f8efc3f */
[----:B------:R-:W-:Y:S02]  /*1f60*/  UIMAD UR5, UR36, 0x900, UR60 ;  /* 0x00000900240578a4 */ /* 0x000fe4000f8e023c */
[----:B------:R-:W-:Y:S02]  /*1f70*/  UIADD3 UR12, UR4, 0x4, URZ ;  /* 0x00000004040c7890 */ /* 0x000fe4000fffe03f */
[----:B------:R-:W-:Y:S01]  /*1f80*/  UIADD3 UR14, UR5, 0x4, URZ ;  /* 0x00000004050e7890 */ /* 0x000fe2000fffe03f */
[----:B------:R-:W-:Y:S02]  /*1f90*/  UMOV UR8, UR4 ;  /* 0x0000000400087c82 */ /* 0x000fe40008000000 */
[----:B------:R-:W-:Y:S01]  /*1fa0*/  UMOV UR10, UR5 ;  /* 0x00000005000a7c82 */ /* 0x000fe20008000000 */
[----:B------:R-:W-:Y:S01]  /*1fb0*/  IMAD.U32 R6, RZ, RZ, UR8 ;  /* 0x00000008ff067e24 */ /* 0x000fe2000f8e00ff */
[----:B------:R-:W-:Y:S01]  /*1fc0*/  HGMMA.64x96x16.F32.BF16 R24, gdesc[UR8], RZ, !UPT, gsb0 ;  /* 0x01600000081879f0 */ /* 0x000fe2000c0018ff */
[----:B------:R-:W-:-:S02]  /*1fd0*/  UIADD3 UR8, UR4, 0x2, URZ ;  /* 0x0000000204087890 */ /* 0x000fc4000fffe03f */
[----:B------:R-:W-:Y:S01]  /*1fe0*/  UIADD3 UR10, UR5, 0x2, URZ ;  /* 0x00000002050a7890 */ /* 0x000fe2000fffe03f */
[----:B------:R-:W-:Y:S01]  /*1ff0*/  UMOV UR9, 0x40000040 ;  /* 0x4000004000097882 */ /* 0x000fe20000000000 */
[----:B------:R-:W-:Y:S01]  /*2000*/  UMOV UR11, 0x40000040 ;  /* 0x40000040000b7882 */ /* 0x000fe20000000000 */
[----:B------:R-:W-:Y:S02]  /*2010*/  UIADD3 UR16, UR4, 0x6, URZ ;  /* 0x0000000604107890 */ /* 0x000fe4000fffe03f */
[----:B------:R-:W-:Y:S02]  /*2020*/  UIADD3 UR18, UR5, 0x6, URZ ;  /* 0x0000000605127890 */ /* 0x000fe4000fffe03f */
[----:B------:R-:W-:Y:S02]  /*2030*/  UIADD3 UR20, UR4, 0x400, URZ ;  /* 0x0000040004147890 */ /* 0x000fe4000fffe03f */
[----:B------:R-:W-:Y:S01]  /*2040*/  UIADD3 UR22, UR5, 0x300, URZ ;  /* 0x0000030005167890 */ /* 0x000fe2000fffe03f */
[----:B------:R-:W-:Y:S01]  /*2050*/  UMOV UR21, 0x40000040 ;  /* 0x4000004000157882 */ /* 0x000fe20000000000 */
[----:B------:R-:W-:Y:S01]  /*2060*/  UMOV UR23, 0x40000040 ;  /* 0x4000004000177882 */ /* 0x000fe20000000000 */
[----:B------:R-:W-:Y:S01]  /*2070*/  UIADD3 UR24, UR4, 0x402, URZ ;  /* 0x0000040204187890 */ /* 0x000fe2000fffe03f */
[----:B--2---:R-:W-:Y:S01]  /*2080*/  LOP3.LUT P3, RZ, R2, 0x7f, RZ, 0xc0, !PT ;  /* 0x0000007f02ff7812 */ /* 0x004fe2000786c0ff */
[----:B------:R-:W-:Y:S01]  /*2090*/  UIADD3 UR26, UR5, 0x302, URZ ;  /* 0x00000302051a7890 */ /* 0x000fe2000fffe03f */
[----:B------:R-:W-:Y:S01]  /*20a0*/  IMAD.MOV.U32 R2, RZ, RZ, R0 ;  /* 0x000000ffff027224 */ /* 0x000fe200078e0000 */
        /* <DEDUP_REMOVED lines=40> */
[----:B------:R-:W0:Y:S01]  /*2330*/  SHFL.IDX PT, R9, R2, RZ, 0x1c1f ;  /* 0x001c1fff02097589 */ /* 0x000e2200000e0000 */
[----:B------:R-:W-:Y:S01]  /*2340*/  @!P3 PRMT R0, RZ, 0x654, R0 ;  /* 0x00000654ff00b816 */ /* 0x000fe20000000000 */
[----:B------:R-:W-:-:S03]  /*2350*/  IMAD R5, R75, R4, 0x61 ;  /* 0x000000614b057424 */ /* 0x000fc600078e0204 */
[----:B------:R-:W-:Y:S01]  /*2360*/  PLOP3.LUT P1, PT, PT, PT, UP1, 0x40, 0x0 ;  /* 0x000000000000781c */ /* 0x000fe20003f2e818 */
[----:B------:R-:W-:Y:S02]  /*2370*/  IMAD R4, R18, -0x2, R5 ;  /* 0xfffffffe12047824 */ /* 0x000fe400078e0205 */
[----:B------:R-:W-:Y:S02]  /*2380*/  VIADD R5, R5, 0xffffffff ;  /* 0xffffffff05057836 */ /* 0x000fe40000000000 */
[----:B------:R-:W-:Y:S01]  /*2390*/  VIADD R13, R4, 0xffffffff ;  /* 0xffffffff040d7836 */ /* 0x000fe20000000000 */
        /* <DEDUP_REMOVED lines=35> */
[----:B-1----:R-:W-:-:S04]  /*25d0*/  IMAD R0, R75, -0x60, R16 ;  /* 0xffffffa04b007824 */ /* 0x002fc800078e0210 */
[----:B------:R-:W-:Y:S01]  /*25e0*/  VIADD R3, R0, 0x60 ;  /* 0x0000006000037836 */ /* 0x000fe20000000000 */
[----:B------:R-:W-:-:S03]  /*25f0*/  IADD3 R0, -R17, R4, R16 ;  /* 0x0000000411007210 */ /* 0x000fc60007ffe110 */
[----:B------:R-:W-:Y:S02]  /*2600*/  IMAD R8, R18, -0x2, R3 ;  /* 0xfffffffe12087824 */ /* 0x000fe400078e0203 */
[C---:B------:R-:W-:Y:S02]  /*2610*/  VIADD R11, R0.reuse, UR4 ;  /* 0x00000004000b7c36 */ /* 0x040fe40008000000 */
[----:B------:R-:W-:-:S03]  /*2620*/  VIADD R10, R0, UR7 ;  /* 0x00000007000a7c36 */ /* 0x000fc60008000000 */
[----:B0-----:R-:W-:Y:S01]  /*2630*/  VIADDMNMX R0, R9, R11, R8, PT ;  /* 0x0000000b09007246 */ /* 0x001fe20003800108 */
[----:B------:R-:W-:Y:S01]  /*2640*/  IMAD.IADD R3, R10, 0x1, R9 ;  /* 0x000000010a037824 */ /* 0x000fe200078e0209 */
[----:B------:R-:W-:Y:S06]  /*2650*/  @P1 BRA `(.L_x_4821) ;  /* 0x0000000000541947 */ /* 0x000fec0003800000 */
[----:B------:R-:W-:Y:S01]  /*2660*/  IADD3 R4, -R17, R16, R9 ;  /* 0x0000001011047210 */ /* 0x000fe20007ffe109 */
        /* <DEDUP_REMOVED lines=11> */
.L_x_4823:
[----:B------:R-:W-:-:S06]  /*2720*/  UISETP.NE.AND UP2, UPT, UR5, 0x1, UPT ;  /* 0x000000010500788c */ /* 0x000fcc000bf45270 */
[----:B------:R-:W-:-:S05]  /*2730*/  PLOP3.LUT P1, PT, PT, PT, UP2, 0x80, 0x0 ;  /* 0x000000000000781c */ /* 0x000fca0003f2f028 */
[----:B------:R-:W-:-:S08]  /*2740*/  @UP2 ULDC.64 UR10, c[0x0][0x9e8] ;  /* 0x00027a00000a2ab9 */ /* 0x000fd00000000a00 */
[----:B------:R-:W-:-:S05]  /*2750*/  @P1 IMAD.HI.U32 R9, R4, UR10, RZ ;  /* 0x0000000a04091c27 */ /* 0x000fca000f8e00ff */
[----:B------:R-:W-:-:S07]  /*2760*/  @P1 SHF.R.U32.HI R4, RZ, UR11, R9 ;  /* 0x0000000bff041c19 */ /* 0x000fce0008011609 */
.L_x_4824:
[----:B------:R-:W-:Y:S05]  /*2770*/  BSYNC B0 ;  /* 0x0000000000007941 */ /* 0x000fea0003800000 */
.L_x_4822:
[----:B------:R-:W-:-:S05]  /*2780*/  IMAD R4, R4, UR5, R13 ;  /* 0x0000000504047c24 */ /* 0x000fca000f8e020d */
[----:B------:R-:W-:Y:S02]  /*2790*/  VIMNMX R3, R3, R4, !PT ;  /* 0x0000000403037248 */ /* 0x000fe40007fe0100 */
[----:B------:R-:W-:-:S07]  /*27a0*/  VIADDMNMX R0, R4, UR5, R0, PT ;  /* 0x0000000504007c46 */ /* 0x000fce000b800100 */
.L_x_4821:
[C---:B------:R-:W-:Y:S02]  /*27b0*/  ISETP.GE.AND P1, PT, R5.reuse, 0x2, PT ;  /* 0x000000020500780c */ /* 0x040fe40003f26270 */
[----:B------:R-:W-:Y:S02]  /*27c0*/  ISETP.GE.AND P5, PT, R5, 0xa, PT ;  /* 0x0000000a0500780c */ /* 0x000fe40003fa6270 */
        /* <DEDUP_REMOVED lines=110> */
[----:B------:R-:W-:Y:S02]  /*2eb0*/  ISETP.GT.AND P5, PT, R3, 0x59, !P5 ;  /* 0x000000590300780c */ /* 0x000fe40006fa4270 */
[----:B------:R-:W0:Y:S02]  /*2ec0*/  SHFL.IDX PT, R3, R2, 0x1, 0x1c1f ;  /* 0x003c1f0002037f89 */ /* 0x000e2400000e0000 */
[----:B------:R-:W-:-:S04]  /*2ed0*/  ISETP.LT.OR P5, PT, R0, 0x5a, P5 ;  /* 0x0000005a0000780c */ /* 0x000fc80002fa1670 */
[----:B------:R-:W-:Y:S02]  /*2ee0*/  FSEL R68, R69, -INF , !P5 ;  /* 0xff80000045447808 */ /* 0x000fe40006800000 */
[----:B------:R-:W-:Y:S02]  /*2ef0*/  PLOP3.LUT P5, PT, PT, PT, UP1, 0x40, 0x0 ;  /* 0x000000000000781c */ /* 0x000fe40003fae818 */
[----:B0-----:R-:W-:Y:S01]  /*2f00*/  VIADDMNMX R4, R3, R11, R8, PT ;  /* 0x0000000b03047246 */ /* 0x001fe20003800108 */
[----:B------:R-:W-:-:S10]  /*2f10*/  IMAD.IADD R8, R10, 0x1, R3 ;  /* 0x000000010a087824 */ /* 0x000fd400078e0203 */
[----:B------:R-:W-:Y:S05]  /*2f20*/  @P5 BRA `(.L_x_4825) ;  /* 0x00000000005c5947 */ /* 0x000fea0003800000 */
        /* <DEDUP_REMOVED lines=13> */
.L_x_4827:
[----:B------:R-:W-:-:S06]  /*3000*/  UISETP.NE.AND UP2, UPT, UR5, 0x1, UPT ;  /* 0x000000010500788c */ /* 0x000fcc000bf45270 */
[----:B------:R-:W-:-:S05]  /*3010*/  PLOP3.LUT P5, PT, PT, PT, UP2, 0x80, 0x0 ;  /* 0x000000000000781c */ /* 0x000fca0003faf028 */
[----:B------:R-:W-:-:S08]  /*3020*/  @UP2 ULDC.64 UR10, c[0x0][0x9e8] ;  /* 0x00027a00000a2ab9 */ /* 0x000fd00000000a00 */
[----:B------:R-:W-:Y:S01]  /*3030*/  @P5 IMAD.HI.U32 R2, R0, UR10, RZ ;  /* 0x0000000a00025c27 */ /* 0x000fe2000f8e00ff */
[----:B------:R-:W-:-:S13]  /*3040*/  PLOP3.LUT P5, PT, PT, PT, UP2, 0x80, 0x0 ;  /* 0x000000000000781c */ /* 0x000fda0003faf028 */
[----:B------:R-:W-:-:S07]  /*3050*/  @P5 SHF.R.U32.HI R0, RZ, UR11, R2 ;  /* 0x0000000bff005c19 */ /* 0x000fce0008011602 */
.L_x_4828:
[----:B------:R-:W-:Y:S05]  /*3060*/  BSYNC B0 ;  /* 0x0000000000007941 */ /* 0x000fea0003800000 */
.L_x_4826:
[----:B------:R-:W-:-:S05]  /*3070*/  IMAD R3, R0, UR5, R13 ;  /* 0x0000000500037c24 */ /* 0x000fca000f8e020d */
[----:B------:R-:W-:Y:S02]  /*3080*/  VIMNMX R8, R8, R3, !PT ;  /* 0x0000000308087248 */ /* 0x000fe40007fe0100 */
[----:B------:R-:W-:-:S07]  /*3090*/  VIADDMNMX R4, R3, UR5, R4, PT ;  /* 0x0000000503047c46 */ /* 0x000fce000b800104 */
.L_x_4825:
        /* <DEDUP_REMOVED lines=137> */
[----:B------:R0:W1:Y:S01]  /*3930*/  MUFU.EX2 R61, R12 ;  /* 0x0000000c003d7308 */ /* 0x0000620000000800 */
[----:B------:R-:W-:Y:S01]  /*3940*/  ISETP.LT.OR P1, PT, R4, 0x4a, P1 ;  /* 0x0000004a0400780c */ /* 0x000fe20000f21670 */
[--C-:B------:R-:W-:Y:S01]  /*3950*/  FFMA.FTZ R26, R36, R0, -R57.reuse ;  /* 0x00000000241a7223 */ /* 0x100fe20000010839 */
[----:B------:R-:W-:Y:S01]  /*3960*/  FMNMX.FTZ R2, R59, R2, !PT ;  /* 0x000000023b027209 */ /* 0x000fe20007810000 */
[-CC-:B------:R-:W-:Y:S01]  /*3970*/  FFMA.FTZ R36, R90, R0.reuse, -R57.reuse ;  /* 0x000000005a247223 */ /* 0x180fe20000010839 */
[----:B------:R-:W-:Y:S01]  /*3980*/  ISETP.GT.AND P3, PT, R8, 0x51, !P3 ;  /* 0x000000510800780c */ /* 0x000fe20005f64270 */
[-CC-:B------:R-:W-:Y:S01]  /*3990*/  FFMA.FTZ R28, R48, R0.reuse, -R57.reuse ;  /* 0x00000000301c7223 */ /* 0x180fe20000010839 */
[----:B------:R-:W-:Y:S01]  /*39a0*/  ISETP.LT.OR P2, PT, R4, 0x51, P2 ;  /* 0x000000510400780c */ /* 0x000fe20001741670 */
[----:B------:R-:W-:Y:S01]  /*39b0*/  MUFU.EX2 R14, R14 ;  /* 0x0000000e000e7308 */ /* 0x000fe20000000800 */
[----:B------:R-:W-:Y:S01]  /*39c0*/  FSEL R63, R63, -INF , !P1 ;  /* 0xff8000003f3f7808 */ /* 0x000fe20004800000 */
[--C-:B0-----:R-:W-:Y:S01]  /*39d0*/  FFMA.FTZ R12, R72, R0, -R57.reuse ;  /* 0x00000000480c7223 */ /* 0x101fe20000010839 */
[----:B------:R-:W-:Y:S01]  /*39e0*/  FMNMX.FTZ R2, R41, R2, !PT ;  /* 0x0000000229027209 */ /* 0x000fe20007810000 */
[-CC-:B------:R-:W-:Y:S01]  /*39f0*/  FFMA.FTZ R30, R52, R0.reuse, -R57.reuse ;  /* 0x00000000341e7223 */ /* 0x180fe20000010839 */
[----:B------:R-:W-:Y:S01]  /*3a00*/  ISETP.NE.AND P5, PT, R65, RZ, PT ;  /* 0x000000ff4100720c */ /* 0x000fe20003fa5270 */
[-CC-:B------:R-:W-:Y:S01]  /*3a10*/  FFMA.FTZ R32, R84, R0.reuse, -R57.reuse ;  /* 0x0000000054207223 */ /* 0x180fe20000010839 */
[----:B------:R-:W-:Y:S01]  /*3a20*/  ISETP.GT.AND P4, PT, R8, 0x58, !P4 ;  /* 0x000000580800780c */ /* 0x000fe20006784270 */
[----:B------:R0:W2:Y:S01]  /*3a30*/  MUFU.EX2 R65, R20 ;  /* 0x0000001400417308 */ /* 0x0000a20000000800 */
[----:B------:R-:W-:Y:S01]  /*3a40*/  ISETP.LT.OR P3, PT, R4, 0x52, P3 ;  /* 0x000000520400780c */ /* 0x000fe20001f61670 */
[----:B------:R-:W-:Y:S01]  /*3a50*/  FFMA.FTZ R34, R56, R0, -R57 ;  /* 0x0000000038227223 */ /* 0x000fe20000010839 */
[----:B------:R-:W-:-:S02]  /*3a60*/  FSEL R45, R66, -INF , !P2 ;  /* 0xff800000422d7808 */ /* 0x000fc40005000000 */
[----:B------:R-:W-:Y:S02]  /*3a70*/  FMNMX.FTZ R2, R63, R2, !PT ;  /* 0x000000023f027209 */ /* 0x000fe40007810000 */
[----:B------:R-:W-:Y:S01]  /*3a80*/  ISETP.GT.AND P5, PT, R8, 0x59, !P5 ;  /* 0x000000590800780c */ /* 0x000fe20006fa4270 */
[----:B------:R-:W-:Y:S01]  /*3a90*/  MUFU.EX2 R24, R24 ;  /* 0x0000001800187308 */ /* 0x000fe20000000800 */
[----:B------:R-:W-:Y:S01]  /*3aa0*/  ISETP.LT.OR P4, PT, R4, 0x59, P4 ;  /* 0x000000590400780c */ /* 0x000fe20002781670 */
[-CC-:B0-----:R-:W-:Y:S01]  /*3ab0*/  FFMA.FTZ R20, R76, R0.reuse, -R57.reuse ;  /* 0x000000004c147223 */ /* 0x181fe20000010839 */
        /* <DEDUP_REMOVED lines=10> */
[----:B-1----:R-:W-:Y:S01]  /*3b60*/  F2FP.BF16.F32.PACK_AB R188, R61, R10 ;  /* 0x0000000a3dbc723e */ /* 0x002fe200000010ff */
[----:B------:R-:W-:Y:S01]  /*3b70*/  MUFU.EX2 R182, R4 ;  /* 0x0000000400b67308 */ /* 0x000fe20000000800 */
[----:B------:R-:W-:Y:S01]  /*3b80*/  FMNMX.FTZ R2, R71, R2, !PT ;  /* 0x0000000247027209 */ /* 0x000fe20007810000 */
[--C-:B0-----:R-:W-:Y:S01]  /*3b90*/  FFMA.FTZ R20, R80, R0, -R57.reuse ;  /* 0x0000000050147223 */ /* 0x101fe20000010839 */
[----:B------:R-:W-:Y:S02]  /*3ba0*/  R2UR UR14, R74 ;  /* 0x000000004a0e72ca */ /* 0x000fe400000e0000 */
[----:B--2---:R-:W-:Y:S01]  /*3bb0*/  F2FP.BF16.F32.PACK_AB R190, R65, R14 ;  /* 0x0000000e41be723e */ /* 0x004fe200000010ff */
        /* <DEDUP_REMOVED lines=162> */
.L_x_4830:
[----:B------:R-:W-:-:S11]  /*45e0*/  UISETP.NE.AND UP2, UPT, UR5, 0x1, UPT ;  /* 0x000000010500788c */ /* 0x000fd6000bf45270 */
[----:B------:R-:W-:Y:S02]  /*45f0*/  @UP2 ULDC.64 UR10, c[0x0][0x9e8] ;  /* 0x00027a00000a2ab9 */ /* 0x000fe40000000a00 */
[----:B------:R-:W-:-:S04]  /*4600*/  UIMAD.WIDE.U32 UR14, UR7, UR10, URZ ;  /* 0x0000000a070e72a5 */ /* 0x000fc8000f8e003f */
[----:B------:R-:W-:-:S12]  /*4610*/  @UP2 USHF.R.U32.HI UR7, URZ, UR11, UR15 ;  /* 0x0000000b3f072299 */ /* 0x000fd8000801160f */
.L_x_4831:
[----:B------:R-:W-:-:S04]  /*4620*/  UIMAD UR5, UR7, UR5, UR5 ;  /* 0x00000005070572a4 */ /* 0x000fc8000f8e0205 */
[----:B------:R-:W-:-:S04]  /*4630*/  UISETP.LT.AND UP2, UPT, UR4, UR5, UPT ;  /* 0x000000050400728c */ /* 0x000fc8000bf41270 */
[----:B------:R-:W-:-:S12]  /*4640*/  USEL UR4, UR4, UR5, UP2 ;  /* 0x0000000504047287 */ /* 0x000fd80009000000 */
.L_x_4829:
        /* <DEDUP_REMOVED lines=60> */
.L_x_4849:
[----:B------:R-:W-:-:S04]  /*4a10*/  UIADD3 UR4, UR36, 0x1, URZ ;  /* 0x0000000124047890 */ /* 0x000fc8000fffe03f */
[----:B------:R-:W-:-:S04]  /*4a20*/  UISETP.NE.AND UP2, UPT, UR4, 0x2, UPT ;  /* 0x000000020400788c */ /* 0x000fc8000bf45270 */
[----:B------:R-:W-:Y:S02]  /*4a30*/  USEL UR7, URZ, 0x1, UP2 ;  /* 0x000000013f077887 */ /* 0x000fe40009000000 */
[----:B------:R-:W-:Y:S02]  /*4a40*/  USEL UR4, UR4, URZ, UP2 ;  /* 0x0000003f04047287 */ /* 0x000fe40009000000 */
[----:B------:R-:W-:Y:S01]  /*4a50*/  ULOP3.LUT UR7, UR38, UR7, URZ, 0x3c, !UPT ;  /* 0x0000000726077292 */ /* 0x000fe2000f8e3c3f */
[----:B------:R-:W-:Y:S11]  /*4a60*/  @!P0 BRA `(.L_x_4833) ;  /* 0x0000000000048947 */ /* 0x000ff60003800000 */
[----:B------:R-:W-:Y:S01]  /*4a70*/  BPT.TRAP 0x1 ;  /* 0x000000040000795c */ /* 0x000fe20000300000 */
.L_x_4833:
[----:B------:R-:W-:Y:S01]  /*4a80*/  ULEA UR6, UR4, UR37, 0x3 ;  /* 0x0000002504067291 */ /* 0x000fe2000f8e183f */
[----:B------:R-:W-:-:S05]  /*4a90*/  IMAD.U32 R0, RZ, RZ, UR7 ;  /* 0x00000007ff007e24 */ /* 0x000fca000f8e00ff */
[----:B------:R-:W-:-:S04]  /*4aa0*/  SHF.L.U32 R0, R0, 0x1f, RZ ;  /* 0x0000001f00007819 */ /* 0x000fc800000006ff */
[----:B------:R0:W1:Y:S01]  /*4ab0*/  SYNCS.PHASECHK.TRANS64.TRYWAIT P1, [UR6+0x30830], R0 ;  /* 0x03083000ff0075a7 */ /* 0x0000620008020146 */
[----:B------:R-:W-:Y:S05]  /*4ac0*/  @!P0 BRA `(.L_x_4834) ;  /* 0x0000000000048947 */ /* 0x000fea0003800000 */
[----:B------:R-:W-:Y:S01]  /*4ad0*/  BPT.TRAP 0x1 ;  /* 0x000000040000795c */ /* 0x000fe20000300000 */
.L_x_4834:
[----:B-1----:R-:W-:Y:S05]  /*4ae0*/  @P1 BRA `(.L_x_4835) ;  /* 0x0000000000081947 */ /* 0x002fea0003800000 */
[----:B------:R-:W1:Y:S02]  /*4af0*/  SYNCS.PHASECHK.TRANS64.TRYWAIT P1, [UR6+0x30830], R0 ;  /* 0x03083000ff0075a7 */ /* 0x000e640008020146 */
[----:B-1----:R-:W-:Y:S05]  /*4b00*/  @!P1 BRA `(.L_x_4836) ;  /* 0x0000012400d89947 */ /* 0x002fea0003800000 */
.L_x_4835:
        /* <DEDUP_REMOVED lines=163> */
.L_x_4837:
[----:B------:R-:W-:Y:S01]  /*5540*/  ULEA UR5, UR36, UR37, 0x3 ;  /* 0x0000002524057291 */ /* 0x000fe2000f8e183f */
[----:B01----:R-:W-:-:S05]  /*5550*/  IMAD.U32 R0, RZ, RZ, UR38 ;  /* 0x00000026ff007e24 */ /* 0x003fca000f8e00ff */
[----:B------:R-:W-:-:S04]  /*5560*/  SHF.L.U32 R0, R0, 0x1f, RZ ;  /* 0x0000001f00007819 */ /* 0x000fc800000006ff */
[----:B------:R0:W1:Y:S01]  /*5570*/  SYNCS.PHASECHK.TRANS64.TRYWAIT P1, [UR5+0x30850], R0 ;  /* 0x03085000ff0075a7 */ /* 0x0000620008020145 */
[----:B------:R-:W-:Y:S05]  /*5580*/  @!P0 BRA `(.L_x_4838) ;  /* 0x0000000000048947 */ /* 0x000fea0003800000 */
[----:B------:R-:W-:Y:S01]  /*5590*/  BPT.TRAP 0x1 ;  /* 0x000000040000795c */ /* 0x000fe20000300000 */
.L_x_4838:
[----:B-1----:R-:W-:Y:S05]  /*55a0*/  @P1 BRA `(.L_x_4839) ;  /* 0x0000000000081947 */ /* 0x002fea0003800000 */
[----:B------:R-:W1:Y:S02]  /*55b0*/  SYNCS.PHASECHK.TRANS64.TRYWAIT P1, [UR5+0x30850], R0 ;  /* 0x03085000ff0075a7 */ /* 0x000e640008020145 */
[----:B-1----:R-:W-:Y:S05]  /*55c0*/  @!P1 BRA `(.L_x_4840) ;  /* 0x0000011c00409947 */ /* 0x002fea0003800000 */
.L_x_4839:
        /* <DEDUP_REMOVED lines=13> */
[----:B------:R-:W-:Y:S01]  /*56a0*/  VIADD R3, R14, 0x1 ;  /* 0x000000010e037836 */ /* 0x000fe20000000000 */
[----:B------:R-:W-:Y:S01]  /*56b0*/  UMOV UR6, UR15 ;  /* 0x0000000f00067c82 */ /* 0x000fe20008000000 */
[----:B------:R-:W-:Y:S01]  /*56c0*/  ULDC UR15, c[0x0][0x9e0] ;  /* 0x00027800000f7ab9 */ /* 0x000fe20000000800 */
[----:B------:R-:W-:Y:S01]  /*56d0*/  UIMAD UR14, UR36, 0x900, UR10 ;  /* 0x00000900240e78a4 */ /* 0x000fe2000f8e020a */
[----:B------:R-:W-:-:S05]  /*56e0*/  IMAD R3, R18, -0x2, R3 ;  /* 0xfffffffe12037824 */ /* 0x000fca00078e0203 */
[----:B------:R-:W-:Y:S01]  /*56f0*/  IADD3 R12, -R17, R3, R16 ;  /* 0x00000003110c7210 */ /* 0x000fe20007ffe110 */
[----:B------:R-:W-:Y:S02]  /*5700*/  UMOV UR10, UR14 ;  /* 0x0000000e000a7c82 */ /* 0x000fe40008000000 */
[----:B------:R-:W-:Y:S01]  /*5710*/  HGMMA.64x192x16.F32.BF16 R24, R188, gdesc[UR8].tnspB, R24, gsb0 ;  /* 0x42e00008bc187df0 */ /* 0x000fe20008001818 */
[----:B------:R-:W-:Y:S01]  /*5720*/  UIADD3 UR10, UR14, 0x80, URZ ;  /* 0x000000800e0a7890 */ /* 0x000fe2000fffe03f */
[----:B------:R-:W-:Y:S01]  /*5730*/  UMOV UR11, 0x40000040 ;  /* 0x40000040000b7882 */ /* 0x000fe20000000000 */
[----:B--2---:R-:W-:-:S13]  /*5740*/  LOP3.LUT P3, RZ, R208, 0x7f, RZ, 0xc0, !PT ;  /* 0x0000007fd0ff7812 */ /* 0x004fda000786c0ff */
        /* <DEDUP_REMOVED lines=26> */
[----:B------:R-:W-:Y:S01]  /*58f0*/  @P1 IMAD.HI.U32 R2, R11, UR10, RZ ;  /* 0x0000000a0b021c27 */ /* 0x000fe2000f8e00ff */
[----:B------:R-:W-:Y:S01]  /*5900*/  @UP0 ULDC UR10, c[0x0][0x450] ;  /* 0x00011400000a0ab9 */ /* 0x000fe20000000800 */
[----:B------:R-:W-:-:S03]  /*5910*/  PLOP3.LUT P1, PT, PT, PT, UP1, 0x40, 0x0 ;  /* 0x000000000000781c */ /* 0x000fc60003f2e818 */
[----:B------:R-:W-:Y:S01]  /*5920*/  @P2 SHF.R.U32.HI R11, RZ, UR10, R2 ;  /* 0x0000000aff0b2c19 */ /* 0x000fe20008011602 */
[----:B------:R-:W-:Y:S01]  /*5930*/  ULOP3.LUT UR10, URZ, UR6, URZ, 0x33, !UPT ;  /* 0x000000063f0a7292 */ /* 0x000fe2000f8e333f */
[----:B------:R-:W-:-:S03]  /*5940*/  VIADD R2, R12, UR15 ;  /* 0x0000000f0c027c36 */ /* 0x000fc60008000000 */
[----:B------:R-:W0:Y:S02]  /*5950*/  SHFL.IDX PT, R13, R11, RZ, 0x1c1f ;  /* 0x001c1fff0b0d7589 */ /* 0x000e2400000e0000 */
[----:B------:R-:W-:Y:S02]  /*5960*/  VIADD R12, R12, UR10 ;  /* 0x0000000a0c0c7c36 */ /* 0x000fe40008000000 */
[--C-:B0-----:R-:W-:Y:S01]  /*5970*/  IMAD.IADD R20, R2, 0x1, R13.reuse ;  /* 0x0000000102147824 */ /* 0x101fe200078e020d */
[----:B------:R-:W-:Y:S02]  /*5980*/  WARPGROUP.DEPBAR.LE gsb0, 0x0 ;  /* 0x00008000000079c5 */ /* 0x000fe40000010000 */
[----:B------:R0:W-:Y:S01]  /*5990*/  @!P3 SYNCS.ARRIVE.TRANS64.RED.A1T0 RZ, [R0+URZ], RZ ;  /* 0x000000ff00ffb9a7 */ /* 0x0001e2000810043f */
[----:B------:R-:W-:Y:S02]  /*59a0*/  IMAD.IADD R168, R12, 0x1, R13 ;  /* 0x000000010ca87824 */ /* 0x000fe400078e020d */
[----:B0-----:R-:W-:Y:S01]  /*59b0*/  VIADD R0, R3, 0xffffffff ;  /* 0xffffffff03007836 */ /* 0x001fe20000000000 */
[----:B------:R-:W-:Y:S06]  /*59c0*/  @P1 BRA `(.L_x_4841) ;  /* 0x0000000000541947 */ /* 0x000fec0003800000 */
[----:B------:R-:W-:Y:S01]  /*59d0*/  IADD3 R3, -R17, R16, R13 ;  /* 0x0000001011037210 */ /* 0x000fe20007ffe10d */
        /* <DEDUP_REMOVED lines=11> */
.L_x_4843:
[----:B------:R-:W-:-:S05]  /*5a90*/  IMAD.U32 R13, RZ, RZ, UR59 ;  /* 0x0000003bff0d7e24 */ /* 0x000fca000f8e00ff */
[----:B------:R-:W-:-:S13]  /*5aa0*/  ISETP.NE.AND P1, PT, R13, 0x1, PT ;  /* 0x000000010d00780c */ /* 0x000fda0003f25270 */
[----:B------:R-:W0:Y:S02]  /*5ab0*/  @P1 LDC.64 R170, c[0x0][0x9e8] ;  /* 0x00027a00ffaa1b82 */ /* 0x000e240000000a00 */
[----:B0-----:R-:W-:-:S05]  /*5ac0*/  @P1 IMAD.HI.U32 R170, R3, R170, RZ ;  /* 0x000000aa03aa1227 */ /* 0x001fca00078e00ff */
[----:B------:R-:W-:-:S07]  /*5ad0*/  @P1 SHF.R.U32.HI R3, RZ, R171, R170 ;  /* 0x000000abff031219 */ /* 0x000fce00000116aa */
.L_x_4844:
[----:B------:R-:W-:Y:S05]  /*5ae0*/  BSYNC B0 ;  /* 0x0000000000007941 */ /* 0x000fea0003800000 */
.L_x_4842:
[----:B------:R-:W-:-:S05]  /*5af0*/  IMAD R3, R3, R13, R0 ;  /* 0x0000000d03037224 */ /* 0x000fca00078e0200 */
[----:B------:R-:W-:Y:S02]  /*5b00*/  VIADDMNMX R20, R3, R13, R20, PT ;  /* 0x0000000d03147246 */ /* 0x000fe40003800114 */
[----:B------:R-:W-:-:S07]  /*5b10*/  VIMNMX R168, R168, R3, !PT ;  /* 0x00000003a8a87248 */ /* 0x000fce0007fe0100 */
.L_x_4841:
[C---:B------:R-:W-:Y:S01]  /*5b20*/  ISETP.GE.AND P1, PT, R14.reuse, 0x2, PT ;  /* 0x000000020e00780c */ /* 0x040fe20003f26270 */
[----:B------:R-:W0:Y:S01]  /*5b30*/  SHFL.IDX PT, R11, R11, 0x1, 0x1c1f ;  /* 0x003c1f000b0b7f89 */ /* 0x000e2200000e0000 */
        /* <DEDUP_REMOVED lines=130> */
.L_x_4847:
[----:B------:R-:W-:-:S05]  /*6360*/  IMAD.U32 R20, RZ, RZ, UR59 ;  /* 0x0000003bff147e24 */ /* 0x000fca000f8e00ff */
[----:B------:R-:W-:-:S13]  /*6370*/  ISETP.NE.AND P6, PT, R20, 0x1, PT ;  /* 0x000000011400780c */ /* 0x000fda0003fc5270 */
[----:B------:R-:W0:Y:S02]  /*6380*/  @P6 LDC.64 R132, c[0x0][0x9e8] ;  /* 0x00027a00ff846b82 */ /* 0x000e240000000a00 */
[----:B0-----:R-:W-:-:S05]  /*6390*/  @P6 IMAD.HI.U32 R132, R11, R132, RZ ;  /* 0x000000840b846227 */ /* 0x001fca00078e00ff */
[----:B------:R-:W-:-:S07]  /*63a0*/  @P6 SHF.R.U32.HI R11, RZ, R133, R132 ;  /* 0x00000085ff0b6219 */ /* 0x000fce0000011684 */
.L_x_4848:
[----:B------:R-:W-:Y:S05]  /*63b0*/  BSYNC B0 ;  /* 0x0000000000007941 */ /* 0x000fea0003800000 */
.L_x_4846:
[----:B------:R-:W-:-:S05]  /*63c0*/  IMAD R11, R11, R20, R0 ;  /* 0x000000140b0b7224 */ /* 0x000fca00078e0200 */
[----:B------:R-:W-:Y:S02]  /*63d0*/  VIADDMNMX R2, R11, R20, R2, PT ;  /* 0x000000140b027246 */ /* 0x000fe40003800102 */
[----:B------:R-:W-:-:S07]  /*63e0*/  VIMNMX R12, R12, R11, !PT ;  /* 0x0000000b0c0c7248 */ /* 0x000fce0007fe0100 */
.L_x_4845:
[C---:B------:R-:W-:Y:S01]  /*63f0*/  ISETP.GT.AND P1, PT, R12.reuse, 0x1, !P1 ;  /* 0x000000010c00780c */ /* 0x040fe20004f24270 */
[----:B------:R-:W-:Y:S01]  /*6400*/  IMAD.U32 R132, RZ, RZ, UR5 ;  /* 0x00000005ff847e24 */ /* 0x000fe2000f8e00ff */
[----:B------:R-:W-:Y:S01]  /*6410*/  ISETP.GT.AND P2, PT, R12, 0x8, !P2 ;  /* 0x000000080c00780c */ /* 0x000fe20005744270 */
[----:B------:R-:W-:Y:S01]  /*6420*/  UMOV UR38, UR7 ;  /* 0x0000000700267c82 */ /* 0x000fe20008000000 */
[C---:B------:R-:W-:Y:S01]  /*6430*/  ISETP.LT.OR P1, PT, R2.reuse, 0x2, P1 ;  /* 0x000000020200780c */ /* 0x040fe20000f21670 */
[----:B------:R-:W-:Y:S01]  /*6440*/  UMOV UR36, UR4 ;  /* 0x0000000400247c82 */ /* 0x000fe20008000000 */
        /* <DEDUP_REMOVED lines=109> */
[----:B------:R-:W-:Y:S01]  /*6b20*/  ISETP.NE.AND P6, PT, R14, RZ, PT ;  /* 0x000000ff0e00720c */ /* 0x000fe20003fc5270 */
[----:B0-----:R-:W-:Y:S01]  /*6b30*/  FMUL.FTZ R14, R11, R0 ;  /* 0x000000000b0e7220 */ /* 0x001fe20000410000 */
        /* <DEDUP_REMOVED lines=229> */
.L_x_4832:
        /* <DEDUP_REMOVED lines=26> */
.L_x_4851:
[----:B------:R-:W-:-:S11]  /*7b30*/  UISETP.NE.AND UP2, UPT, UR7, 0x1, UPT ;  /* 0x000000010700788c */ /* 0x000fd6000bf45270 */
[----:B------:R-:W-:Y:S02]  /*7b40*/  @UP2 ULDC.64 UR4, c[0x0][0x9e8] ;  /* 0x00027a0000042ab9 */ /* 0x000fe40000000a00 */
[----:B------:R-:W-:-:S04]  /*7b50*/  UIMAD.WIDE.U32 UR10, UR6, UR4, URZ ;  /* 0x00000004060a72a5 */ /* 0x000fc8000f8e003f */
[----:B------:R-:W-:-:S12]  /*7b60*/  @UP2 USHF.R.U32.HI UR6, URZ, UR5, UR11 ;  /* 0x000000053f062299 */ /* 0x000fd8000801160b */
.L_x_4852:
[----:B------:R-:W-:-:S04]  /*7b70*/  UIMAD UR6, UR6, UR7, URZ ;  /* 0x00000007060672a4 */ /* 0x000fc8000f8e023f */
[----:B------:R-:W-:-:S04]  /*7b80*/  UISETP.LT.AND UP2, UPT, UR14, UR6, UPT ;  /* 0x000000060e00728c */ /* 0x000fc8000bf41270 */
[----:B------:R-:W-:-:S12]  /*7b90*/  USEL UR14, UR14, UR6, !UP2 ;  /* 0x000000060e0e7287 */ /* 0x000fd8000d000000 */
.L_x_4850:
        /* <DEDUP_REMOVED lines=12> */
.L_x_4862:
        /* <DEDUP_REMOVED lines=8> */
.L_x_4854:
[----:B------:R-:W-:Y:S01]  /*7ce0*/  ULEA UR5, UR36, UR37, 0x3 ;  /* 0x0000002524057291 */ /* 0x000fe2000f8e183f */
[----:B------:R-:W-:-:S05]  /*7cf0*/  IMAD.U32 R0, RZ, RZ, UR38 ;  /* 0x00000026ff007e24 */ /* 0x000fca000f8e00ff */
[----:B------:R-:W-:-:S04]  /*7d00*/  SHF.L.U32 R0, R0, 0x1f, RZ ;  /* 0x0000001f00007819 */ /* 0x000fc800000006ff */
[----:B------:R0:W1:Y:S01]  /*7d10*/  SYNCS.PHASECHK.TRANS64.TRYWAIT P1, [UR5+0x30830], R0 ;  /* 0x03083000ff0075a7 */ /* 0x0000620008020145 */
[----:B------:R-:W-:Y:S05]  /*7d20*/  @!P0 BRA `(.L_x_4855) ;  /* 0x0000000000048947 */ /* 0x000fea0003800000 */
[----:B------:R-:W-:Y:S01]  /*7d30*/  BPT.TRAP 0x1 ;  /* 0x000000040000795c */ /* 0x000fe20000300000 */
.L_x_4855:
[----:B-1----:R-:W-:Y:S05]  /*7d40*/  @P1 BRA `(.L_x_4856) ;  /* 0x0000000000081947 */ /* 0x002fea0003800000 */
[----:B------:R-:W1:Y:S02]  /*7d50*/  SYNCS.PHASECHK.TRANS64.TRYWAIT P1, [UR5+0x30830], R0 ;  /* 0x03083000ff0075a7 */ /* 0x000e640008020145 */
[----:B-1----:R-:W-:Y:S05]  /*7d60*/  @!P1 BRA `(.L_x_4857) ;  /* 0x000000f400709947 */ /* 0x002fea0003800000 */
.L_x_4856:
        /* <DEDUP_REMOVED lines=163> */
.L_x_4858:
[----:B------:R-:W-:Y:S01]  /*87a0*/  ULEA UR5, UR4, UR37, 0x3 ;  /* 0x0000002504057291 */ /* 0x000fe2000f8e183f */
[----:B01----:R-:W-:-:S05]  /*87b0*/  IMAD.U32 R0, RZ, RZ, UR6 ;  /* 0x00000006ff007e24 */ /* 0x003fca000f8e00ff */
[----:B------:R-:W-:-:S04]  /*87c0*/  SHF.L.U32 R0, R0, 0x1f, RZ ;  /* 0x0000001f00007819 */ /* 0x000fc800000006ff */
[----:B------:R0:W1:Y:S01]  /*87d0*/  SYNCS.PHASECHK.TRANS64.TRYWAIT P1, [UR5+0x30850], R0 ;  /* 0x03085000ff0075a7 */ /* 0x0000620008020145 */
[----:B------:R-:W-:Y:S05]  /*87e0*/  @!P0 BRA `(.L_x_4859) ;  /* 0x0000000000048947 */ /* 0x000fea0003800000 */
[----:B------:R-:W-:Y:S01]  /*87f0*/  BPT.TRAP 0x1 ;  /* 0x000000040000795c */ /* 0x000fe20000300000 */
.L_x_4859:
[----:B-1----:R-:W-:Y:S05]  /*8800*/  @P1 BRA `(.L_x_4860) ;  /* 0x0000000000081947 */ /* 0x002fea0003800000 */
[----:B------:R-:W1:Y:S02]  /*8810*/  SYNCS.PHASECHK.TRANS64.TRYWAIT P1, [UR5+0x30850], R0 ;  /* 0x03085000ff0075a7 */ /* 0x000e640008020145 */
[----:B-1----:R-:W-:Y:S05]  /*8820*/  @!P1 BRA `(.L_x_4861) ;  /* 0x000000e800d89947 */ /* 0x002fea0003800000 */
.L_x_4860:
        /* <DEDUP_REMOVED lines=135> */
[----:B------:R-:W-:Y:S02]  /*90a0*/  FFMA.FTZ R166, R166, R0, -R153 ;  /* 0x00000000a6a67223 */ /* 0x000fe40000010899 */
        /* <DEDUP_REMOVED lines=8> */
[----:B------:R-:W2:Y:S01]  /*9130*/  MUFU.EX2 R159, R159 ;  /* 0x0000009f009f7308 */ /* 0x000ea20000000800 */
        /* <DEDUP_REMOVED lines=44> */
[----:B------:R-:W-:Y:S01]  /*9400*/  UMOV UR11, 0x40000040 ;  /* 0x40000040000b7882 */ /* 0x000fe20000000000 */
[----:B------:R-:W-:-:S06]  /*9410*/  UMOV UR4, UR36 ;  /* 0x0000002400047c82 */ /* 0x000fcc0008000000 */
[----:B------:R-:W-:Y:S08]  /*9420*/  MUFU.EX2 R177, R177 ;  /* 0x000000b100b17308 */ /* 0x000ff00000000800 */
[----:B------:R-:W-:Y:S08]  /*9430*/  MUFU.EX2 R178, R178 ;  /* 0x000000b200b27308 */ /* 0x000ff00000000800 */
[----:B------:R-:W-:Y:S01]  /*9440*/  MUFU.EX2 R179, R179 ;  /* 0x000000b300b37308 */ /* 0x000fe20000000800 */
[----:B------:R-:W-:-:S02]  /*9450*/  WARPGROUP.DEPBAR.LE gsb0, 0x0 ;  /* 0x00008000000079c5 */ /* 0x000fc40000010000 */
[----:B------:R-:W-:Y:S01]  /*9460*/  WARPGROUP.ARRIVE ;  /* 0x00000000000079c5 */ /* 0x000fe20000000000 */
[-CC-:B------:R-:W-:Y:S01]  /*9470*/  FFMA.FTZ R172, R152, R0.reuse, -R3.reuse ;  /* 0x0000000098ac7223 */ /* 0x180fe20000010803 */
[----:B------:R-:W-:Y:S01]  /*9480*/  FFMA.FTZ R174, R156, R0, -R3 ;  /* 0x000000009cae7223 */ /* 0x000fe20000010803 */
[----:B------:R-:W-:Y:S01]  /*9490*/  FADD.FTZ R3, -R4, R11 ;  /* 0x0000000b04037221 */ /* 0x000fe20000010100 */
[----:B0-----:R-:W-:Y:S01]  /*94a0*/  F2FP.BF16.F32.PACK_AB R173, R155, R154 ;  /* 0x0000009a9bad723e */ /* 0x001fe200000010ff */
[----:B------:R-:W-:Y:S01]  /*94b0*/  MUFU.EX2 R11, R165 ;  /* 0x000000a5000b7308 */ /* 0x000fe20000000800 */
[----:B------:R-:W-:Y:S01]  /*94c0*/  HGMMA.64x192x16.F32.BF16 R24, R168, gdesc[UR8].tnspB, R24, gsb0 ;  /* 0x42e00008a8187df0 */ /* 0x000fe20008001818 */
[----:B------:R-:W-:Y:S01]  /*94d0*/  FMUL.FTZ R3, R3, R0 ;  /* 0x0000000003037220 */ /* 0x000fe20000410000 */
[----:B--2---:R-:W-:-:S05]  /*94e0*/  F2FP.BF16.F32.PACK_AB R175, R159, R158 ;  /* 0x0000009e9faf723e */ /* 0x004fca00000010ff */
[----:B------:R-:W0:Y:S08]  /*94f0*/  MUFU.EX2 R3, R3 ;  /* 0x0000000300037308 */ /* 0x000e300000000800 */
[----:B------:R-:W-:Y:S08]  /*9500*/  MUFU.EX2 R172, R172 ;  /* 0x000000ac00ac7308 */ /* 0x000ff00000000800 */
[----:B------:R-:W-:Y:S01]  /*9510*/  MUFU.EX2 R174, R174 ;  /* 0x000000ae00ae7308 */ /* 0x000fe20000000800 */
[----:B0-----:R-:W-:-:S04]  /*9520*/  FFMA.FTZ R8, R3, R8, R20 ;  /* 0x0000000803087223 */ /* 0x001fc80000010014 */
[----:B------:R-:W-:Y:S01]  /*9530*/  FADD.FTZ R132, R189, R8 ;  /* 0x00000008bd847221 */ /* 0x000fe20000010000 */
[--C-:B------:R-:W-:Y:S01]  /*9540*/  FFMA.FTZ R8, R151, R0, -R153.reuse ;  /* 0x0000000097087223 */ /* 0x100fe20000010899 */
[----:B------:R-:W-:Y:S01]  /*9550*/  F2FP.BF16.F32.PACK_AB R189, R189, R20 ;  /* 0x00000014bdbd723e */ /* 0x000fe200000010ff */
[----:B------:R-:W-:Y:S01]  /*9560*/  FFMA.FTZ R153, R167, R0, -R153 ;  /* 0x00000000a7997223 */ /* 0x000fe20000010899 */
[----:B------:R-:W-:Y:S01]  /*9570*/  FADD.FTZ R9, R191, R132 ;  /* 0x00000084bf097221 */ /* 0x000fe20000010000 */
[C---:B------:R-:W-:Y:S02]  /*9580*/  F2FP.BF16.F32.PACK_AB R191, R120.reuse, R191 ;  /* 0x000000bf78bf723e */ /* 0x040fe400000010ff */
[----:B------:R-:W0:Y:S01]  /*9590*/  MUFU.EX2 R8, R8 ;  /* 0x0000000800087308 */ /* 0x000e220000000800 */
[----:B------:R-:W-:-:S04]  /*95a0*/  FADD.FTZ R132, R120, R9 ;  /* 0x0000000978847221 */ /* 0x000fc80000010000 */
[----:B------:R-:W-:Y:S01]  /*95b0*/  FADD.FTZ R9, R185, R132 ;  /* 0x00000084b9097221 */ /* 0x000fe20000010000 */
[C---:B------:R-:W-:Y:S02]  /*95c0*/  F2FP.BF16.F32.PACK_AB R185, R122.reuse, R185 ;  /* 0x000000b97ab9723e */ /* 0x040fe400000010ff */
[----:B------:R-:W1:Y:S01]  /*95d0*/  MUFU.EX2 R153, R153 ;  /* 0x0000009900997308 */ /* 0x000e620000000800 */
        /* <DEDUP_REMOVED lines=14> */
[----:B0-----:R-:W-:-:S03]  /*96c0*/  F2FP.BF16.F32.PACK_AB R179, R8, R179 ;  /* 0x000000b308b3723e */ /* 0x001fc600000010ff */
[----:B------:R-:W-:-:S04]  /*96d0*/  FADD.FTZ R9, R8, R9 ;  /* 0x0000000908097221 */ /* 0x000fc80000010000 */
[----:B------:R-:W-:-:S04]  /*96e0*/  FADD.FTZ R9, R154, R9 ;  /* 0x000000099a097221 */ /* 0x000fc80000010000 */
[----:B------:R-:W-:-:S04]  /*96f0*/  FADD.FTZ R9, R155, R9 ;  /* 0x000000099b097221 */ /* 0x000fc80000010000 */
[----:B------:R-:W-:-:S04]  /*9700*/  FADD.FTZ R9, R158, R9 ;  /* 0x000000099e097221 */ /* 0x000fc80000010000 */
[----:B------:R-:W-:-:S04]  /*9710*/  FADD.FTZ R9, R159, R9 ;  /* 0x000000099f097221 */ /* 0x000fc80000010000 */
[----:B------:R-:W-:-:S04]  /*9720*/  FADD.FTZ R9, R162, R9 ;  /* 0x00000009a2097221 */ /* 0x000fc80000010000 */
[----:B------:R-:W-:Y:S01]  /*9730*/  FADD.FTZ R9, R163, R9 ;  /* 0x00000009a3097221 */ /* 0x000fe20000010000 */
[----:B------:R-:W-:Y:S02]  /*9740*/  WARPGROUP.DEPBAR.LE gsb0, 0x0 ;  /* 0x00008000000079c5 */ /* 0x000fe40000010000 */
[----:B------:R0:W-:Y:S01]  /*9750*/  @!P1 SYNCS.ARRIVE.TRANS64.RED.A1T0 RZ, [R123+URZ], RZ ;  /* 0x000000ff7bff99a7 */ /* 0x0001e2000810043f */
[----:B------:R-:W-:Y:S02]  /*9760*/  F2FP.BF16.F32.PACK_AB R168, R149, R12 ;  /* 0x0000000c95a8723e */ /* 0x000fe400000010ff */
[----:B------:R-:W-:Y:S02]  /*9770*/  F2FP.BF16.F32.PACK_AB R170, R11, R14 ;  /* 0x0000000e0baa723e */ /* 0x000fe400000010ff */
[----:B------:R-:W-:Y:S02]  /*9780*/  F2FP.BF16.F32.PACK_AB R169, R163, R162 ;  /* 0x000000a2a3a9723e */ /* 0x000fe400000010ff */
[----:B-1----:R-:W-:Y:S01]  /*9790*/  F2FP.BF16.F32.PACK_AB R171, R153, R166 ;  /* 0x000000a699ab723e */ /* 0x002fe200000010ff */
[----:B0-----:R-:W-:-:S05]  /*97a0*/  @!P1 VIADD R123, R127, 0x30860 ;  /* 0x000308607f7b9836 */ /* 0x001fca0000000000 */
[----:B------:R-:W-:-:S04]  /*97b0*/  @!P1 PRMT R123, RZ, 0x654, R123 ;  /* 0x00000654ff7b9816 */ /* 0x000fc8000000007b */
[----:B------:R0:W-:Y:S01]  /*97c0*/  @!P1 SYNCS.ARRIVE.TRANS64.RED.A1T0 RZ, [R123+URZ], RZ ;  /* 0x000000ff7bff99a7 */ /* 0x0001e2000810043f */
[C---:B------:R-:W-:Y:S01]  /*97d0*/  ISETP.GT.AND P1, PT, R10.reuse, UR58, PT ;  /* 0x0000003a0a007c0c */ /* 0x040fe2000bf24270 */
[----:B------:R-:W-:Y:S02]  /*97e0*/  VIADD R10, R10, 0xffffffff ;  /* 0xffffffff0a0a7836 */ /* 0x000fe40000000000 */
[----:B0-----:R-:W-:-:S04]  /*97f0*/  FADD.FTZ R123, R15, R134 ;  /* 0x000000860f7b7221 */ /* 0x001fc80000010000 */
        /* <DEDUP_REMOVED lines=25> */
[----:B------:R-:W-:-:S03]  /*9990*/  FADD.FTZ R12, R166, R9 ;  /* 0x00000009a60c7221 */ /* 0x000fc60000010000 */
[----:B------:R-:W-:-:S04]  /*99a0*/  FADD.FTZ R13, R149, R8 ;  /* 0x00000008950d7221 */ /* 0x000fc80000010000 */
[----:B------:R-:W-:-:S04]  /*99b0*/  FADD.FTZ R8, R14, R13 ;  /* 0x0000000d0e087221 */ /* 0x000fc80000010000 */
[----:B------:R-:W-:Y:S01]  /*99c0*/  FADD.FTZ R9, R11, R8 ;  /* 0x000000080b097221 */ /* 0x000fe20000010000 */
[----:B------:R-:W-:Y:S01]  /*99d0*/  FADD.FTZ R8, R153, R12 ;  /* 0x0000000c99087221 */ /* 0x000fe20000010000 */
[----:B------:R-:W-:Y:S02]  /*99e0*/  IMAD.MOV.U32 R11, RZ, RZ, R4 ;  /* 0x000000ffff0b7224 */ /* 0x000fe400078e0004 */
[----:B------:R-:W-:Y:S01]  /*99f0*/  IMAD.MOV.U32 R12, RZ, RZ, R5 ;  /* 0x000000ffff0c7224 */ /* 0x000fe200078e0005 */
[----:B------:R-:W-:Y:S06]  /*9a00*/  @P1 BRA `(.L_x_4862) ;  /* 0xffffffe000941947 */ /* 0x000fec000383ffff */
.L_x_4853:
        /* <DEDUP_REMOVED lines=8> */
.L_x_4880:
        /* <DEDUP_REMOVED lines=8> */
.L_x_4864:
[----:B------:R-:W-:Y:S01]  /*9b10*/  ULEA UR5, UR36, UR37, 0x3 ;  /* 0x0000002524057291 */ /* 0x000fe2000f8e183f */
[----:B------:R-:W-:-:S05]  /*9b20*/  IMAD.U32 R0, RZ, RZ, UR38 ;  /* 0x00000026ff007e24 */ /* 0x000fca000f8e00ff */
[----:B------:R-:W-:-:S04]  /*9b30*/  SHF.L.U32 R0, R0, 0x1f, RZ ;  /* 0x0000001f00007819 */ /* 0x000fc800000006ff */
[----:B------:R0:W1:Y:S01]  /*9b40*/  SYNCS.PHASECHK.TRANS64.TRYWAIT P1, [UR5+0x30830], R0 ;  /* 0x03083000ff0075a7 */ /* 0x0000620008020145 */
[----:B------:R-:W-:Y:S05]  /*9b50*/  @!P0 BRA `(.L_x_4865) ;  /* 0x0000000000048947 */ /* 0x000fea0003800000 */
[----:B------:R-:W-:Y:S01]  /*9b60*/  BPT.TRAP 0x1 ;  /* 0x000000040000795c */ /* 0x000fe20000300000 */
.L_x_4865:
[----:B-1----:R-:W-:Y:S05]  /*9b70*/  @P1 BRA `(.L_x_4866) ;  /* 0x0000000000081947 */ /* 0x002fea0003800000 */
[----:B------:R-:W1:Y:S02]  /*9b80*/  SYNCS.PHASECHK.TRANS64.TRYWAIT P1, [UR5+0x30830], R0 ;  /* 0x03083000ff0075a7 */ /* 0x000e640008020145 */
[----:B-1----:R-:W-:Y:S05]  /*9b90*/  @!P1 BRA `(.L_x_4867) ;  /* 0x000000d800149947 */ /* 0x002fea0003800000 */
.L_x_4866:
        /* <DEDUP_REMOVED lines=163> */
.L_x_4868:
[----:B------:R-:W-:Y:S01]  /*a5d0*/  ULEA UR5, UR4, UR37, 0x3 ;  /* 0x0000002504057291 */ /* 0x000fe2000f8e183f */
[----:B01----:R-:W-:-:S05]  /*a5e0*/  IMAD.U32 R0, RZ, RZ, UR6 ;  /* 0x00000006ff007e24 */ /* 0x003fca000f8e00ff */
[----:B------:R-:W-:-:S04]  /*a5f0*/  SHF.L.U32 R0, R0, 0x1f, RZ ;  /* 0x0000001f00007819 */ /* 0x000fc800000006ff */
[----:B------:R0:W1:Y:S01]  /*a600*/  SYNCS.PHASECHK.TRANS64.TRYWAIT P1, [UR5+0x30850], R0 ;  /* 0x03085000ff0075a7 */ /* 0x0000620008020145 */
[----:B------:R-:W-:Y:S05]  /*a610*/  @!P0 BRA `(.L_x_4869) ;  /* 0x0000000000048947 */ /* 0x000fea0003800000 */
[----:B------:R-:W-:Y:S01]  /*a620*/  BPT.TRAP 0x1 ;  /* 0x000000040000795c */ /* 0x000fe20000300000 */
.L_x_4869:
[----:B-1----:R-:W-:Y:S05]  /*a630*/  @P1 BRA `(.L_x_4870) ;  /* 0x0000000000081947 */ /* 0x002fea0003800000 */
[----:B------:R-:W1:Y:S02]  /*a640*/  SYNCS.PHASECHK.TRANS64.TRYWAIT P1, [UR5+0x30850], R0 ;  /* 0x03085000ff0075a7 */ /* 0x000e640008020145 */
[----:B-1----:R-:W-:Y:S05]  /*a650*/  @!P1 BRA `(.L_x_4871) ;  /* 0x000000cc007c9947 */ /* 0x002fea0003800000 */
.L_x_4870:
        /* <DEDUP_REMOVED lines=13> */
[----:B------:R-:W-:-:S03]  /*a730*/  VIADD R3, R5, 0x1 ;  /* 0x0000000105037836 */ /* 0x000fc60000000000 */
        /* <DEDUP_REMOVED lines=61> */
.L_x_4874:
[----:B------:R-:W-:-:S05]  /*ab10*/  IMAD.U32 R13, RZ, RZ, UR58 ;  /* 0x0000003aff0d7e24 */ /* 0x000fca000f8e00ff */
[----:B------:R-:W-:-:S13]  /*ab20*/  ISETP.NE.AND P1, PT, R13, 0x1, PT ;  /* 0x000000010d00780c */ /* 0x000fda0003f25270 */
[----:B------:R-:W0:Y:S02]  /*ab30*/  @P1 LDC.64 R170, c[0x0][0x9e8] ;  /* 0x00027a00ffaa1b82 */ /* 0x000e240000000a00 */
[----:B0-----:R-:W-:-:S05]  /*ab40*/  @P1 IMAD.HI.U32 R170, R3, R170, RZ ;  /* 0x000000aa03aa1227 */ /* 0x001fca00078e00ff */
[----:B------:R-:W-:-:S07]  /*ab50*/  @P1 SHF.R.U32.HI R3, RZ, R171, R170 ;  /* 0x000000abff031219 */ /* 0x000fce00000116aa */
.L_x_4875:
[----:B------:R-:W-:Y:S05]  /*ab60*/  BSYNC B0 ;  /* 0x0000000000007941 */ /* 0x000fea0003800000 */
.L_x_4873:
[----:B------:R-:W-:-:S05]  /*ab70*/  IMAD R3, R3, R13, R0 ;  /* 0x0000000d03037224 */ /* 0x000fca00078e0200 */
[----:B------:R-:W-:Y:S02]  /*ab80*/  VIADDMNMX R20, R3, R13, R20, PT ;  /* 0x0000000d03147246 */ /* 0x000fe40003800114 */
[----:B------:R-:W-:-:S07]  /*ab90*/  VIMNMX R168, R168, R3, !PT ;  /* 0x00000003a8a87248 */ /* 0x000fce0007fe0100 */
.L_x_4872:
        /* <DEDUP_REMOVED lines=132> */
.L_x_4878:
[----:B------:R-:W-:-:S05]  /*b3e0*/  IMAD.U32 R20, RZ, RZ, UR58 ;  /* 0x0000003aff147e24 */ /* 0x000fca000f8e00ff */
[----:B------:R-:W-:-:S13]  /*b3f0*/  ISETP.NE.AND P6, PT, R20, 0x1, PT ;  /* 0x000000011400780c */ /* 0x000fda0003fc5270 */
[----:B------:R-:W0:Y:S02]  /*b400*/  @P6 LDC.64 R4, c[0x0][0x9e8] ;  /* 0x00027a00ff046b82 */ /* 0x000e240000000a00 */
[----:B0-----:R-:W-:-:S05]  /*b410*/  @P6 IMAD.HI.U32 R4, R183, R4, RZ ;  /* 0x00000004b7046227 */ /* 0x001fca00078e00ff */
[----:B------:R-:W-:-:S07]  /*b420*/  @P6 SHF.R.U32.HI R183, RZ, R5, R4 ;  /* 0x00000005ffb76219 */ /* 0x000fce0000011604 */
.L_x_4879:
[----:B------:R-:W-:Y:S05]  /*b430*/  BSYNC B0 ;  /* 0x0000000000007941 */ /* 0x000fea0003800000 */
.L_x_4877:
[----:B------:R-:W-:-:S05]  /*b440*/  IMAD R183, R183, R20, R0 ;  /* 0x00000014b7b77224 */ /* 0x000fca00078e0200 */
[----:B------:R-:W-:Y:S02]  /*b450*/  VIADDMNMX R2, R183, R20, R2, PT ;  /* 0x00000014b7027246 */ /* 0x000fe40003800102 */
[----:B------:R-:W-:-:S07]  /*b460*/  VIMNMX R14, R14, R183, !PT ;  /* 0x000000b70e0e7248 */ /* 0x000fce0007fe0100 */
.L_x_4876:
        /* <DEDUP_REMOVED lines=139> */
[----:B------:R-:W-:Y:S01]  /*bd20*/  FSEL R145, R5, RZ, P1 ;  /* 0x000000ff05917208 */ /* 0x000fe20000800000 */
[--C-:B------:R-:W-:Y:S01]  /*bd30*/  FFMA.FTZ R190, R171, R0, -R20.reuse ;  /* 0x00000000abbe7223 */ /* 0x100fe20000010814 */
[----:B------:R-:W-:Y:S01]  /*bd40*/  FMNMX.FTZ R4, R185, R4, !PT ;  /* 0x00000004b9047209 */ /* 0x000fe20007810000 */
[----:B------:R-:W-:Y:S01]  /*bd50*/  MUFU.EX2 R188, R188 ;  /* 0x000000bc00bc7308 */ /* 0x000fe20000000800 */
[----:B------:R-:W-:Y:S01]  /*bd60*/  FFMA.FTZ R171, R177, R0, -R20 ;  /* 0x00000000b1ab7223 */ /* 0x000fe20000010814 */
[----:B------:R-:W-:Y:S01]  /*bd70*/  FADD.FTZ R145, -R145, R12 ;  /* 0x0000000c91917221 */ /* 0x000fe20000010100 */
[----:B------:R-:W-:Y:S01]  /*bd80*/  FMNMX.FTZ R4, R207, R4, !PT ;  /* 0x00000004cf047209 */ /* 0x000fe20007810000 */
[-CC-:B------:R-:W-:Y:S01]  /*bd90*/  FFMA.FTZ R186, R179, R0.reuse, -R20.reuse ;  /* 0x00000000b3ba7223 */ /* 0x180fe20000010814 */
[-CC-:B------:R-:W-:Y:S01]  /*bda0*/  FFMA.FTZ R178, R13, R0.reuse, -R20.reuse ;  /* 0x000000000db27223 */ /* 0x180fe20000010814 */
[----:B------:R-:W-:Y:S01]  /*bdb0*/  FMUL.FTZ R2, R145, R0 ;  /* 0x0000000091027220 */ /* 0x000fe20000410000 */
[----:B------:R-:W-:Y:S01]  /*bdc0*/  FMNMX.FTZ R4, R187, R4, !PT ;  /* 0x00000004bb047209 */ /* 0x000fe20007810000 */
[----:B------:R-:W-:Y:S01]  /*bdd0*/  MUFU.EX2 R215, R215 ;  /* 0x000000d700d77308 */ /* 0x000fe20000000800 */
[-CC-:B------:R-:W-:Y:S01]  /*bde0*/  FFMA.FTZ R133, R133, R0.reuse, -R20.reuse ;  /* 0x0000000085857223 */ /* 0x180fe20000010814 */
        /* <DEDUP_REMOVED lines=14> */
[----:B------:R-:W1:Y:S01]  /*bed0*/  MUFU.EX2 R190, R190 ;  /* 0x000000be00be7308 */ /* 0x000e620000000800 */
[-CC-:B------:R-:W-:Y:S01]  /*bee0*/  FFMA.FTZ R121, R161, R0.reuse, -R20.reuse ;  /* 0x00000000a1797223 */ /* 0x180fe20000010814 */
[----:B------:R-:W-:Y:S01]  /*bef0*/  FFMA.FTZ R125, R165, R0, -R20 ;  /* 0x00000000a57d7223 */ /* 0x000fe20000010814 */
[----:B------:R-:W-:-:S02]  /*bf00*/  FMNMX.FTZ R4, R147, R4, !PT ;  /* 0x0000000493047209 */ /* 0x000fc40007810000 */
[----:B------:R-:W-:Y:S02]  /*bf10*/  LOP3.LUT P6, RZ, R208, 0x7f, RZ, 0xc0, !PT ;  /* 0x0000007fd0ff7812 */ /* 0x000fe400078cc0ff */
[----:B------:R-:W-:Y:S01]  /*bf20*/  FMNMX.FTZ R4, R131, R4, !PT ;  /* 0x0000000483047209 */ /* 0x000fe20007810000 */
[----:B------:R-:W2:Y:S01]  /*bf30*/  MUFU.EX2 R169, R169 ;  /* 0x000000a900a97308 */ /* 0x000ea20000000800 */
[----:B0-----:R-:W-:Y:S02]  /*bf40*/  FFMA.FTZ R9, R2, R9, R215 ;  /* 0x0000000902097223 */ /* 0x001fe400000100d7 */
[----:B------:R-:W-:Y:S02]  /*bf50*/  FMNMX.FTZ R4, R151, R4, !PT ;  /* 0x0000000497047209 */ /* 0x000fe40007810000 */
[C---:B------:R-:W-:Y:S01]  /*bf60*/  FADD.FTZ R9, R188.reuse, R9 ;  /* 0x00000009bc097221 */ /* 0x040fe20000010000 */
[----:B------:R-:W-:Y:S02]  /*bf70*/  F2FP.BF16.F32.PACK_AB R188, R188, R215 ;  /* 0x000000d7bcbc723e */ /* 0x000fe400000010ff */
[----:B------:R-:W-:Y:S01]  /*bf80*/  FMNMX.FTZ R4, R127, R4, !PT ;  /* 0x000000047f047209 */ /* 0x000fe20007810000 */
[----:B------:R-:W0:Y:S01]  /*bf90*/  MUFU.EX2 R184, R184 ;  /* 0x000000b800b87308 */ /* 0x000e220000000800 */
[----:B-1----:R-:W-:-:S02]  /*bfa0*/  FADD.FTZ R130, R190, R9 ;  /* 0x00000009be827221 */ /* 0x002fc40000010000 */
[----:B------:R-:W-:-:S04]  /*bfb0*/  FMNMX.FTZ R4, R155, R4, !PT ;  /* 0x000000049b047209 */ /* 0x000fc80007810000 */
[----:B------:R-:W-:Y:S01]  /*bfc0*/  FMNMX.FTZ R4, R123, R4, !PT ;  /* 0x000000047b047209 */ /* 0x000fe20007810000 */
[----:B------:R-:W1:Y:S01]  /*bfd0*/  MUFU.EX2 R171, R171 ;  /* 0x000000ab00ab7308 */ /* 0x000e620000000800 */
[C---:B--2---:R-:W-:Y:S01]  /*bfe0*/  FADD.FTZ R9, R169.reuse, R130 ;  /* 0x00000082a9097221 */ /* 0x044fe20000010000 */
[----:B------:R-:W-:Y:S02]  /*bff0*/  F2FP.BF16.F32.PACK_AB R190, R169, R190 ;  /* 0x000000bea9be723e */ /* 0x000fe400000010ff */
[----:B------:R-:W-:-:S04]  /*c000*/  FMNMX.FTZ R4, R159, R4, !PT ;  /* 0x000000049f047209 */ /* 0x000fc80007810000 */
[----:B------:R-:W-:Y:S01]  /*c010*/  FMNMX.FTZ R4, R173, R4, !PT ;  /* 0x00000004ad047209 */ /* 0x000fe20007810000 */
[----:B------:R-:W2:Y:S01]  /*c020*/  MUFU.EX2 R186, R186 ;  /* 0x000000ba00ba7308 */ /* 0x000ea20000000800 */
[----:B0-----:R-:W-:Y:S02]  /*c030*/  FADD.FTZ R130, R184, R9 ;  /* 0x00000009b8827221 */ /* 0x001fe40000010000 */
[----:B------:R-:W-:-:S04]  /*c040*/  FMNMX.FTZ R4, R163, R4, !PT ;  /* 0x00000004a3047209 */ /* 0x000fc80007810000 */
[----:B------:R-:W-:Y:S01]  /*c050*/  FMNMX.FTZ R4, R175, R4, !PT ;  /* 0x00000004af047209 */ /* 0x000fe20007810000 */
[----:B------:R-:W0:Y:S01]  /*c060*/  MUFU.EX2 R133, R133 ;  /* 0x0000008500857308 */ /* 0x000e220000000800 */
[----:B-1----:R-:W-:Y:S02]  /*c070*/  F2FP.BF16.F32.PACK_AB R184, R171, R184 ;  /* 0x000000b8abb8723e */ /* 0x002fe400000010ff */
[----:B------:R-:W-:-:S05]  /*c080*/  FMNMX.FTZ R4, R167, R4, !PT ;  /* 0x00000004a7047209 */ /* 0x000fca0007810000 */
[----:B------:R-:W1:Y:S01]  /*c090*/  SHFL.BFLY PT, R3, R4, 0x2, 0x1f ;  /* 0x0c401f0004037f89 */ /* 0x000e6200000e0000 */
[----:B------:R-:W3:Y:S08]  /*c0a0*/  MUFU.EX2 R180, R180 ;  /* 0x000000b400b47308 */ /* 0x000ef00000000800 */
[----:B------:R-:W4:Y:S08]  /*c0b0*/  MUFU.EX2 R137, R137 ;  /* 0x0000008900897308 */ /* 0x000f300000000800 */
[----:B------:R-:W5:Y:S01]  /*c0c0*/  MUFU.EX2 R182, R182 ;  /* 0x000000b600b67308 */ /* 0x000f620000000800 */
[----:B-1----:R-:W-:-:S07]  /*c0d0*/  FMNMX.FTZ R3, R4, R3, !PT ;  /* 0x0000000304037209 */ /* 0x002fce0007810000 */
[----:B------:R-:W-:Y:S01]  /*c0e0*/  MUFU.EX2 R129, R129 ;  /* 0x0000008100817308 */ /* 0x000fe20000000800 */
[----:B------:R-:W1:Y:S07]  /*c0f0*/  SHFL.BFLY PT, R4, R3, 0x1, 0x1f ;  /* 0x0c201f0003047f89 */ /* 0x000e6e00000e0000 */
[----:B------:R-:W-:Y:S08]  /*c100*/  MUFU.EX2 R176, R176 ;  /* 0x000000b000b07308 */ /* 0x000ff00000000800 */
[----:B------:R-:W-:Y:S08]  /*c110*/  MUFU.EX2 R141, R141 ;  /* 0x0000008d008d7308 */ /* 0x000ff00000000800 */
[----:B------:R-:W-:Y:S01]  /*c120*/  MUFU.EX2 R178, R178 ;  /* 0x000000b200b27308 */ /* 0x000fe20000000800 */
[----:B-1----:R-:W-:-:S04]  /*c130*/  FMNMX.FTZ R4, R3, R4, !PT ;  /* 0x0000000403047209 */ /* 0x002fc80007810000 */
[C---:B------:R-:W-:Y:S01]  /*c140*/  FSETP.NEU.FTZ.AND P1, PT, R4.reuse, -INF , PT ;  /* 0xff8000000400780b */ /* 0x040fe20003f3d000 */
[CC--:B------:R-:W-:Y:S02]  /*c150*/  FMUL.FTZ R124, R4.reuse, R0.reuse ;  /* 0x00000000047c7220 */ /* 0x0c0fe40000410000 */
[----:B------:R-:W-:Y:S01]  /*c160*/  MUFU.EX2 R13, R13 ;  /* 0x0000000d000d7308 */ /* 0x000fe20000000800 */
[----:B------:R-:W-:Y:S02]  /*c170*/  FSEL R126, R4, RZ, P1 ;  /* 0x000000ff047e7208 */ /* 0x000fe40000800000 */
        /* <DEDUP_REMOVED lines=14> */
[----:B--2---:R-:W-:Y:S01]  /*c260*/  FADD.FTZ R132, R186, R11 ;  /* 0x0000000bba847221 */ /* 0x004fe20000010000 */
[-CC-:B------:R-:W-:Y:S01]  /*c270*/  FFMA.FTZ R181, R187, R0.reuse, -R124.reuse ;  /* 0x00000000bbb57223 */ /* 0x180fe2000001087c */
[-CC-:B------:R-:W-:Y:S01]  /*c280*/  FFMA.FTZ R122, R191, R0.reuse, -R124.reuse ;  /* 0x00000000bf7a7223 */ /* 0x180fe2000001087c */
[-C--:B------:R-:W-:Y:S01]  /*c290*/  FFMA.FTZ R183, R139, R0.reuse, -R124 ;  /* 0x000000008bb77223 */ /* 0x080fe2000001087c */
[----:B------:R-:W1:Y:S01]  /*c2a0*/  MUFU.EX2 R3, R3 ;  /* 0x0000000300037308 */ /* 0x000e620000000800 */
[----:B0-----:R-:W-:Y:S01]  /*c2b0*/  FADD.FTZ R11, R133, R132 ;  /* 0x00000084850b7221 */ /* 0x001fe20000010000 */
[-CC-:B------:R-:W-:Y:S01]  /*c2c0*/  FFMA.FTZ R143, R143, R0.reuse, -R124.reuse ;  /* 0x000000008f8f7223 */ /* 0x180fe2000001087c */
[-CC-:B------:R-:W-:Y:S01]  /*c2d0*/  FFMA.FTZ R177, R135, R0.reuse, -R124.reuse ;  /* 0x0000000087b17223 */ /* 0x180fe2000001087c */
[-CC-:B------:R-:W-:Y:S01]  /*c2e0*/  FFMA.FTZ R128, R147, R0.reuse, -R124.reuse ;  /* 0x0000000093807223 */ /* 0x180fe2000001087c */
[----:B---3--:R-:W-:Y:S01]  /*c2f0*/  FADD.FTZ R132, R180, R11 ;  /* 0x0000000bb4847221 */ /* 0x008fe20000010000 */
[-CC-:B------:R-:W-:Y:S01]  /*c300*/  FFMA.FTZ R11, R127, R0.reuse, -R124.reuse ;  /* 0x000000007f0b7223 */ /* 0x180fe2000001087c */
[-C--:B------:R-:W-:Y:S01]  /*c310*/  FFMA.FTZ R179, R131, R0.reuse, -R124 ;  /* 0x0000000083b37223 */ /* 0x080fe2000001087c */
[----:B------:R-:W0:Y:S01]  /*c320*/  MUFU.EX2 R145, R145 ;  /* 0x0000009100917308 */ /* 0x000e220000000800 */
[----:B----4-:R-:W-:Y:S01]  /*c330*/  FADD.FTZ R127, R137, R132 ;  /* 0x00000084897f7221 */ /* 0x010fe20000010000 */
[-CC-:B------:R-:W-:Y:S01]  /*c340*/  FFMA.FTZ R123, R123, R0.reuse, -R124.reuse ;  /* 0x000000007b7b7223 */ /* 0x180fe2000001087c */
[-CC-:B------:R-:W-:Y:S01]  /*c350*/  FFMA.FTZ R159, R159, R0.reuse, -R124.reuse ;  /* 0x000000009f9f7223 */ /* 0x180fe2000001087c */
[-CC-:B------:R-:W-:Y:S01]  /*c360*/  FFMA.FTZ R173, R173, R0.reuse, -R124.reuse ;  /* 0x00000000adad7223 */ /* 0x180fe2000001087c */
[----:B-----5:R-:W-:Y:S01]  /*c370*/  FADD.FTZ R134, R182, R127 ;  /* 0x0000007fb6867221 */ /* 0x020fe20000010000 */
[-CC-:B------:R-:W-:Y:S01]  /*c380*/  FFMA.FTZ R163, R163, R0.reuse, -R124.reuse ;  /* 0x00000000a3a37223 */ /* 0x180fe2000001087c */
[----:B------:R-:W-:Y:S01]  /*c390*/  FFMA.FTZ R175, R175, R0, -R124 ;  /* 0x00000000afaf7223 */ /* 0x000fe2000001087c */
[----:B------:R-:W2:Y:S01]  /*c3a0*/  MUFU.EX2 R14, R14 ;  /* 0x0000000e000e7308 */ /* 0x000ea20000000800 */
[----:B-1----:R-:W-:Y:S01]  /*c3b0*/  FFMA.FTZ R8, R3, R8, R12 ;  /* 0x0000000803087223 */ /* 0x002fe2000001000c */
[----:B------:R-:W-:Y:S01]  /*c3c0*/  IMAD.U32 R131, RZ, RZ, UR5 ;  /* 0x00000005ff837e24 */ /* 0x000fe2000f8e00ff */
[----:B------:R-:W-:Y:S01]  /*c3d0*/  F2FP.BF16.F32.PACK_AB R186, R133, R186 ;  /* 0x000000ba85ba723e */ /* 0x000fe200000010ff */
[----:B------:R-:W-:Y:S01]  /*c3e0*/  VIADD R10, R10, 0xffffffff ;  /* 0xffffffff0a0a7836 */ /* 0x000fe20000000000 */
[----:B------:R-:W-:Y:S01]  /*c3f0*/  F2FP.BF16.F32.PACK_AB R180, R137, R180 ;  /* 0x000000b489b4723e */ /* 0x000fe200000010ff */
[----:B------:R-:W-:Y:S01]  /*c400*/  @!P6 VIADD R131, R131, 0x30860 ;  /* 0x000308608383e836 */ /* 0x000fe20000000000 */
[----:B------:R-:W-:Y:S01]  /*c410*/  F2FP.BF16.F32.PACK_AB R182, R129, R182 ;  /* 0x000000b681b6723e */ /* 0x000fe200000010ff */
[----:B------:R-:W1:Y:S01]  /*c420*/  MUFU.EX2 R149, R149 ;  /* 0x0000009500957308 */ /* 0x000e620000000800 */
[----:B0-----:R-:W-:Y:S01]  /*c430*/  FADD.FTZ R9, R145, R8 ;  /* 0x0000000891097221 */ /* 0x001fe20000010000 */
[----:B------:R-:W-:Y:S01]  /*c440*/  FFMA.FTZ R8, R151, R0, -R124 ;  /* 0x0000000097087223 */ /* 0x000fe2000001087c */
[----:B------:R-:W-:-:S02]  /*c450*/  @!P6 PRMT R131, RZ, 0x654, R131 ;  /* 0x00000654ff83e816 */ /* 0x000fc40000000083 */
[----:B------:R-:W-:Y:S01]  /*c460*/  F2FP.BF16.F32.PACK_AB R189, R145, R12 ;  /* 0x0000000c91bd723e */ /* 0x000fe200000010ff */
[----:B------:R-:W-:Y:S01]  /*c470*/  IMAD.MOV.U32 R12, RZ, RZ, R5 ;  /* 0x000000ffff0c7224 */ /* 0x000fe200078e0005 */
[----:B------:R0:W-:Y:S01]  /*c480*/  @!P6 SYNCS.ARRIVE.TRANS64.RED.A1T0 RZ, [R131+URZ], RZ ;  /* 0x000000ff83ffe9a7 */ /* 0x0001e2000810043f */
[----:B------:R-:W3:Y:S01]  /*c490*/  MUFU.EX2 R20, R20 ;  /* 0x0000001400147308 */ /* 0x000ee20000000800 */
[----:B--2---:R-:W-:-:S07]  /*c4a0*/  FADD.FTZ R130, R14, R9 ;  /* 0x000000090e827221 */ /* 0x004fce0000010000 */
[----:B------:R-:W2:Y:S01]  /*c4b0*/  MUFU.EX2 R153, R153 ;  /* 0x0000009900997308 */ /* 0x000ea20000000800 */
[C---:B-1----:R-:W-:Y:S01]  /*c4c0*/  FADD.FTZ R9, R149.reuse, R130 ;  /* 0x0000008295097221 */ /* 0x042fe20000010000 */
[----:B------:R-:W-:-:S06]  /*c4d0*/  F2FP.BF16.F32.PACK_AB R191, R149, R14 ;  /* 0x0000000e95bf723e */ /* 0x000fcc00000010ff */
[----:B------:R-:W1:Y:S01]  /*c4e0*/  MUFU.EX2 R120, R120 ;  /* 0x0000007800787308 */ /* 0x000e620000000800 */
[----:B---3--:R-:W-:-:S07]  /*c4f0*/  FADD.FTZ R130, R20, R9 ;  /* 0x0000000914827221 */ /* 0x008fce0000010000 */
[----:B------:R-:W3:Y:S01]  /*c500*/  MUFU.EX2 R157, R157 ;  /* 0x0000009d009d7308 */ /* 0x000ee20000000800 */
[----:B--2---:R-:W-:Y:S01]  /*c510*/  FADD.FTZ R9, R153, R130 ;  /* 0x0000008299097221 */ /* 0x004fe20000010000 */
[-CC-:B------:R-:W-:Y:S01]  /*c520*/  FFMA.FTZ R130, R155, R0.reuse, -R124.reuse ;  /* 0x000000009b827223 */ /* 0x180fe2000001087c */
[----:B------:R-:W-:Y:S01]  /*c530*/  FFMA.FTZ R124, R167, R0, -R124 ;  /* 0x00000000a77c7223 */ /* 0x000fe2000001087c */
[----:B------:R-:W-:-:S04]  /*c540*/  F2FP.BF16.F32.PACK_AB R185, R153, R20 ;  /* 0x0000001499b9723e */ /* 0x000fc800000010ff */
[----:B------:R-:W2:Y:S01]  /*c550*/  MUFU.EX2 R181, R181 ;  /* 0x000000b500b57308 */ /* 0x000ea20000000800 */
[----:B-1----:R-:W-:Y:S01]  /*c560*/  FADD.FTZ R132, R120, R9 ;  /* 0x0000000978847221 */ /* 0x002fe20000010000 */
[----:B------:R-:W-:-:S04]  /*c570*/  FADD.FTZ R9, R129, R134 ;  /* 0x0000008681097221 */ /* 0x000fc80000010000 */
[----:B------:R-:W-:Y:S01]  /*c580*/  FADD.FTZ R134, R176, R9 ;  /* 0x00000009b0867221 */ /* 0x000fe20000010000 */
[----:B------:R-:W-:Y:S01]  /*c590*/  F2FP.BF16.F32.PACK_AB R176, R141, R176 ;  /* 0x000000b08db0723e */ /* 0x000fe200000010ff */
[----:B------:R-:W1:Y:S01]  /*c5a0*/  MUFU.EX2 R122, R122 ;  /* 0x0000007a007a7308 */ /* 0x000e620000000800 */
[----:B---3--:R-:W-:Y:S01]  /*c5b0*/  FADD.FTZ R132, R157, R132 ;  /* 0x000000849d847221 */ /* 0x008fe20000010000 */
[----:B------:R-:W-:Y:S01]  /*c5c0*/  FADD.FTZ R127, R141, R134 ;  /* 0x000000868d7f7221 */ /* 0x000fe20000010000 */
[----:B------:R-:W-:-:S03]  /*c5d0*/  F2FP.BF16.F32.PACK_AB R187, R157, R120 ;  /* 0x000000789dbb723e */ /* 0x000fc600000010ff */
[----:B------:R-:W-:Y:S01]  /*c5e0*/  FADD.FTZ R134, R178, R127 ;  /* 0x0000007fb2867221 */ /* 0x000fe20000010000 */
[----:B------:R-:W-:Y:S01]  /*c5f0*/  F2FP.BF16.F32.PACK_AB R178, R13, R178 ;  /* 0x000000b20db2723e */ /* 0x000fe200000010ff */
[----:B------:R-:W3:Y:S01]  /*c600*/  MUFU.EX2 R183, R183 ;  /* 0x000000b700b77308 */ /* 0x000ee20000000800 */
[----:B--2---:R-:W-:Y:S01]  /*c610*/  FADD.FTZ R9, R181, R132 ;  /* 0x00000084b5097221 */ /* 0x004fe20000010000 */
[----:B------:R-:W-:-:S06]  /*c620*/  FADD.FTZ R127, R13, R134 ;  /* 0x000000860d7f7221 */ /* 0x000fcc0000010000 */
[----:B------:R-:W2:Y:S01]  /*c630*/  MUFU.EX2 R126, R143 ;  /* 0x0000008f007e7308 */ /* 0x000ea20000000800 */
[C---:B-1----:R-:W-:Y:S01]  /*c640*/  FADD.FTZ R132, R122.reuse, R9 ;  /* 0x000000097a847221 */ /* 0x042fe20000010000 */
[----:B------:R-:W-:-:S06]  /*c650*/  F2FP.BF16.F32.PACK_AB R181, R122, R181 ;  /* 0x000000b57ab5723e */ /* 0x000fcc00000010ff */
[----:B------:R-:W1:Y:S01]  /*c660*/  MUFU.EX2 R172, R172 ;  /* 0x000000ac00ac7308 */ /* 0x000e620000000800 */
[----:B---3--:R-:W-:-:S07]  /*c670*/  FADD.FTZ R9, R183, R132 ;  /* 0x00000084b7097221 */ /* 0x008fce0000010000 */
[----:B------:R-:W3:Y:S01]  /*c680*/  MUFU.EX2 R177, R177 ;  /* 0x000000b100b17308 */ /* 0x000ee20000000800 */
[C---:B--2---:R-:W-:Y:S01]  /*c690*/  FADD.FTZ R132, R126.reuse, R9 ;  /* 0x000000097e847221 */ /* 0x044fe20000010000 */
[----:B------:R-:W-:-:S06]  /*c6a0*/  F2FP.BF16.F32.PACK_AB R183, R126, R183 ;  /* 0x000000b77eb7723e */ /* 0x000fcc00000010ff */
[----:B------:R-:W2:Y:S01]  /*c6b0*/  MUFU.EX2 R15, R15 ;  /* 0x0000000f000f7308 */ /* 0x000ea20000000800 */
[----:B-1----:R-:W-:-:S07]  /*c6c0*/  FADD.FTZ R134, R172, R127 ;  /* 0x0000007fac867221 */ /* 0x002fce0000010000 */
[----:B------:R-:W1:Y:S01]  /*c6d0*/  MUFU.EX2 R128, R128 ;  /* 0x0000008000807308 */ /* 0x000e620000000800 */
[----:B---3--:R-:W-:-:S07]  /*c6e0*/  FADD.FTZ R9, R177, R132 ;  /* 0x00000084b1097221 */ /* 0x008fce0000010000 */
[----:B------:R-:W-:Y:S01]  /*c6f0*/  MUFU.EX2 R174, R174 ;  /* 0x000000ae00ae7308 */ /* 0x000fe20000000800 */
[----:B--2---:R-:W-:-:S07]  /*c700*/  F2FP.BF16.F32.PACK_AB R172, R15, R172 ;  /* 0x000000ac0fac723e */ /* 0x004fce00000010ff */
[----:B------:R-:W2:Y:S01]  /*c710*/  MUFU.EX2 R179, R179 ;  /* 0x000000b300b37308 */ /* 0x000ea20000000800 */
[C---:B-1----:R-:W-:Y:S01]  /*c720*/  FADD.FTZ R132, R128.reuse, R9 ;  /* 0x0000000980847221 */ /* 0x042fe20000010000 */
[----:B------:R-:W-:-:S06]  /*c730*/  F2FP.BF16.F32.PACK_AB R177, R128, R177 ;  /* 0x000000b180b1723e */ /* 0x000fcc00000010ff */
[----:B------:R-:W-:Y:S08]  /*c740*/  MUFU.EX2 R21, R21 ;  /* 0x0000001500157308 */ /* 0x000ff00000000800 */
[----:B------:R-:W1:Y:S01]  /*c750*/  MUFU.EX2 R8, R8 ;  /* 0x0000000800087308 */ /* 0x000e620000000800 */
[----:B--2---:R-:W-:-:S07]  /*c760*/  FADD.FTZ R9, R179, R132 ;  /* 0x00000084b3097221 */ /* 0x004fce0000010000 */
[----:B------:R-:W-:Y:S08]  /*c770*/  MUFU.EX2 R168, R168 ;  /* 0x000000a800a87308 */ /* 0x000ff00000000800 */
[----:B------:R-:W2:Y:S01]  /*c780*/  MUFU.EX2 R11, R11 ;  /* 0x0000000b000b7308 */ /* 0x000ea20000000800 */
[C---:B-1----:R-:W-:Y:S01]  /*c790*/  FADD.FTZ R132, R8.reuse, R9 ;  /* 0x0000000908847221 */ /* 0x042fe20000010000 */
[----:B------:R-:W-:-:S06]  /*c7a0*/  F2FP.BF16.F32.PACK_AB R179, R8, R179 ;  /* 0x000000b308b3723e */ /* 0x000fcc00000010ff */
[----:B------:R-:W1:Y:S08]  /*c7b0*/  MUFU.EX2 R121, R121 ;  /* 0x0000007900797308 */ /* 0x000e700000000800 */
[----:B------:R3:W-:Y:S01]  /*c7c0*/  MUFU.EX2 R136, R123 ;  /* 0x0000007b00887308 */ /* 0x0007e20000000800 */
[----:B--2---:R-:W-:-:S07]  /*c7d0*/  FADD.FTZ R9, R11, R132 ;  /* 0x000000840b097221 */ /* 0x004fce0000010000 */
[----:B------:R-:W2:Y:S01]  /*c7e0*/  MUFU.EX2 R130, R130 ;  /* 0x0000008200827308 */ /* 0x000ea20000000800 */
[----:B---3--:R-:W-:-:S04]  /*c7f0*/  FADD.FTZ R123, R15, R134 ;  /* 0x000000860f7b7221 */ /* 0x008fc80000010000 */
[----:B------:R-:W-:Y:S01]  /*c800*/  FADD.FTZ R134, R174, R123 ;  /* 0x0000007bae867221 */ /* 0x000fe20000010000 */
[C---:B------:R-:W-:Y:S02]  /*c810*/  F2FP.BF16.F32.PACK_AB R174, R21.reuse, R174 ;  /* 0x000000ae15ae723e */ /* 0x040fe400000010ff */
[----:B------:R-:W3:Y:S01]  /*c820*/  MUFU.EX2 R170, R170 ;  /* 0x000000aa00aa7308 */ /* 0x000ee20000000800 */
[----:B------:R-:W-:-:S04]  /*c830*/  FADD.FTZ R123, R21, R134 ;  /* 0x00000086157b7221 */ /* 0x000fc80000010000 */
[----:B------:R-:W-:Y:S01]  /*c840*/  FADD.FTZ R134, R168, R123 ;  /* 0x0000007ba8867221 */ /* 0x000fe20000010000 */
[C---:B-1----:R-:W-:Y:S02]  /*c850*/  F2FP.BF16.F32.PACK_AB R168, R121.reuse, R168 ;  /* 0x000000a879a8723e */ /* 0x042fe400000010ff */
[----:B------:R-:W1:Y:S01]  /*c860*/  MUFU.EX2 R159, R159 ;  /* 0x0000009f009f7308 */ /* 0x000e620000000800 */
[----:B------:R-:W-:Y:S01]  /*c870*/  FADD.FTZ R13, R121, R134 ;  /* 0x00000086790d7221 */ /* 0x000fe20000010000 */
[----:B--2---:R-:W-:-:S06]  /*c880*/  FADD.FTZ R9, R130, R9 ;  /* 0x0000000982097221 */ /* 0x004fcc0000010000 */
[----:B------:R2:W4:Y:S01]  /*c890*/  MUFU.EX2 R138, R173 ;  /* 0x000000ad008a7308 */ /* 0x0005220000000800 */
[----:B---3--:R-:W-:Y:S01]  /*c8a0*/  FADD.FTZ R132, R170, R13 ;  /* 0x0000000daa847221 */ /* 0x008fe20000010000 */
[----:B------:R-:W-:-:S06]  /*c8b0*/  FADD.FTZ R13, R136, R9 ;  /* 0x00000009880d7221 */ /* 0x000fcc0000010000 */
[----:B------:R-:W3:Y:S01]  /*c8c0*/  MUFU.EX2 R163, R163 ;  /* 0x000000a300a37308 */ /* 0x000ee20000000800 */
[----:B-1----:R-:W-:Y:S01]  /*c8d0*/  FADD.FTZ R13, R159, R13 ;  /* 0x0000000d9f0d7221 */ /* 0x002fe20000010000 */
[----:B--2---:R-:W-:Y:S01]  /*c8e0*/  F2FP.BF16.F32.PACK_AB R173, R130, R11 ;  /* 0x0000000b82ad723e */ /* 0x004fe200000010ff */
[----:B------:R-:W-:-:S05]  /*c8f0*/  IMAD.MOV.U32 R11, RZ, RZ, R4 ;  /* 0x000000ffff0b7224 */ /* 0x000fca00078e0004 */
[----:B------:R1:W2:Y:S01]  /*c900*/  MUFU.EX2 R134, R175 ;  /* 0x000000af00867308 */ /* 0x0002a20000000800 */
[----:B----4-:R-:W-:-:S07]  /*c910*/  FADD.FTZ R13, R138, R13 ;  /* 0x0000000d8a0d7221 */ /* 0x010fce0000010000 */
[----:B------:R-:W4:Y:S01]  /*c920*/  MUFU.EX2 R125, R125 ;  /* 0x0000007d007d7308 */ /* 0x000f220000000800 */
[----:B---3--:R-:W-:Y:S01]  /*c930*/  FADD.FTZ R13, R163, R13 ;  /* 0x0000000da30d7221 */ /* 0x008fe20000010000 */
[----:B-1----:R-:W-:Y:S02]  /*c940*/  F2FP.BF16.F32.PACK_AB R175, R159, R136 ;  /* 0x000000889faf723e */ /* 0x002fe400000010ff */
[----:B------:R-:W-:-:S04]  /*c950*/  F2FP.BF16.F32.PACK_AB R169, R163, R138 ;  /* 0x0000008aa3a9723e */ /* 0x000fc800000010ff */
[----:B------:R-:W1:Y:S01]  /*c960*/  MUFU.EX2 R124, R124 ;  /* 0x0000007c007c7308 */ /* 0x000e620000000800 */
[----:B--2---:R-:W-:Y:S01]  /*c970*/  FADD.FTZ R13, R134, R13 ;  /* 0x0000000d860d7221 */ /* 0x004fe20000010000 */
[C---:B----4-:R-:W-:Y:S01]  /*c980*/  FADD.FTZ R9, R125.reuse, R132 ;  /* 0x000000847d097221 */ /* 0x050fe20000010000 */
[----:B------:R-:W-:Y:S02]  /*c990*/  F2FP.BF16.F32.PACK_AB R170, R125, R170 ;  /* 0x000000aa7daa723e */ /* 0x000fe400000010ff */
[C---:B-1----:R-:W-:Y:S01]  /*c9a0*/  FADD.FTZ R8, R124.reuse, R13 ;  /* 0x0000000d7c087221 */ /* 0x042fe20000010000 */
[----:B------:R-:W-:Y:S01]  /*c9b0*/  F2FP.BF16.F32.PACK_AB R171, R124, R134 ;  /* 0x000000867cab723e */ /* 0x000fe200000010ff */
[----:B0-----:R-:W-:Y:S06]  /*c9c0*/  @P1 BRA `(.L_x_4880) ;  /* 0xffffffd000301947 */ /* 0x001fec000383ffff */
.L_x_4863:
        /* <DEDUP_REMOVED lines=99> */
.L_x_4881:
[----:B------:R-:W-:Y:S01]  /*d000*/  ULEA UR5, UR36, UR37, 0x3 ;  /* 0x0000002524057291 */ /* 0x000fe2000f8e183f */
[----:B------:R-:W-:-:S05]  /*d010*/  IMAD.U32 R2, RZ, RZ, UR38 ;  /* 0x00000026ff027e24 */ /* 0x000fca000f8e00ff */
[----:B------:R-:W-:-:S04]  /*d020*/  SHF.L.U32 R2, R2, 0x1f, RZ ;  /* 0x0000001f02027819 */ /* 0x000fc800000006ff */
[----:B------:R0:W1:Y:S01]  /*d030*/  SYNCS.PHASECHK.TRANS64.TRYWAIT P1, [UR5+0x30850], R2 ;  /* 0x03085002ff0075a7 */ /* 0x0000620008020145 */
[----:B------:R-:W-:Y:S05]  /*d040*/  @!P0 BRA `(.L_x_4882) ;  /* 0x0000000000048947 */ /* 0x000fea0003800000 */
[----:B------:R-:W-:Y:S01]  /*d050*/  BPT.TRAP 0x1 ;  /* 0x000000040000795c */ /* 0x000fe20000300000 */
.L_x_4882:
[----:B-1----:R-:W-:Y:S05]  /*d060*/  @P1 BRA `(.L_x_4883) ;  /* 0x0000000000081947 */ /* 0x002fea0003800000 */
[----:B------:R-:W1:Y:S02]  /*d070*/  SYNCS.PHASECHK.TRANS64.TRYWAIT P0, [UR5+0x30850], R2 ;  /* 0x03085002ff0075a7 */ /* 0x000e640008000145 */
[----:B-1----:R-:W-:Y:S05]  /*d080*/  @!P0 BRA `(.L_x_4884) ;  /* 0x000000a400088947 */ /* 0x002fea0003800000 */
.L_x_4883:
[----:B------:R-:W-:Y:S01]  /*d090*/  UIADD3 UR37, UR37, 0x400, URZ ;  /* 0x0000040025257890 */ /* 0x000fe2000fffe03f */
[----:B------:R-:W-:Y:S01]  /*d0a0*/  WARPGROUP.ARRIVE ;  /* 0x00000000000079c5 */ /* 0x000fe20000000000 */
[----:B------:R-:W-:Y:S01]  /*d0b0*/  UMOV UR7, 0x40000040 ;  /* 0x4000004000077882 */ /* 0x000fe20000000000 */
[----:B-1----:R-:W1:Y:S01]  /*d0c0*/  SHFL.BFLY PT, R3, R8, 0x2, 0x1f ;  /* 0x0c401f0008037f89 */ /* 0x002e6200000e0000 */
[----:B------:R-:W-:Y:S01]  /*d0d0*/  USHF.R.U32.HI UR37, URZ, 0x4, UR37 ;  /* 0x000000043f257899 */ /* 0x000fe20008011625 */
[----:B------:R-:W-:Y:S01]  /*d0e0*/  IMAD.U32 R15, RZ, RZ, UR5 ;  /* 0x00000005ff0f7e24 */ /* 0x000fe2000f8e00ff */
[----:B------:R-:W-:Y:S01]  /*d0f0*/  R2UR UR8, R197 ;  /* 0x00000000c50872ca */ /* 0x000fe200000e0000 */
[----:B0-----:R-:W0:Y:S01]  /*d100*/  SHFL.BFLY PT, R2, R9, 0x2, 0x1f ;  /* 0x0c401f0009027f89 */ /* 0x001e2200000e0000 */
[----:B------:R-:W-:Y:S01]  /*d110*/  ULOP3.LUT UR37, UR37, 0x3fff, URZ, 0xc0, !UPT ;  /* 0x00003fff25257892 */ /* 0x000fe2000f8ec03f */
[----:B------:R-:W2:Y:S03]  /*d120*/  S2R R11, SR_TID.X ;  /* 0x00000000000b7919 */ /* 0x000ea60000002100 */
        /* <DEDUP_REMOVED lines=8> */
[----:B-1----:R-:W-:Y:S01]  /*d1b0*/  FADD.FTZ R6, R3, R8 ;  /* 0x0000000803067221 */ /* 0x002fe20000010000 */
[----:B------:R-:W-:Y:S01]  /*d1c0*/  UMOV UR7, 0x40000040 ;  /* 0x4000004000077882 */ /* 0x000fe20000000000 */
[----:B------:R-:W-:-:S02]  /*d1d0*/  IMAD.U32 R197, RZ, RZ, UR8 ;  /* 0x00000008ffc57e24 */ /* 0x000fc4000f8e00ff */
[----:B0-----:R-:W-:Y:S01]  /*d1e0*/  FADD.FTZ R2, R2, R9 ;  /* 0x0000000902027221 */ /* 0x001fe20000010000 */
[----:B------:R-:W-:Y:S01]  /*d1f0*/  CS2R R8, SRZ ;  /* 0x0000000000087805 */ /* 0x000fe2000001ff00 */
[----:B------:R-:W0:Y:S01]  /*d200*/  SHFL.BFLY PT, R7, R6, 0x1, 0x1f ;  /* 0x0c201f0006077f89 */ /* 0x000e2200000e0000 */
[----:B------:R-:W-:-:S03]  /*d210*/  USEL UR36, UR36, URZ, UP0 ;  /* 0x0000003f24247287 */ /* 0x000fc60008000000 */
[----:B------:R-:W1:Y:S01]  /*d220*/  SHFL.BFLY PT, R3, R2, 0x1, 0x1f ;  /* 0x0c201f0002037f89 */ /* 0x000e6200000e0000 */
[----:B--2---:R-:W-:Y:S01]  /*d230*/  LOP3.LUT P2, RZ, R11, 0x7f, RZ, 0xc0, !PT ;  /* 0x0000007f0bff7812 */ /* 0x004fe2000784c0ff */
[----:B0-----:R-:W-:Y:S01]  /*d240*/  FADD.FTZ R13, R6, R7 ;  /* 0x00000007060d7221 */ /* 0x001fe20000010000 */
[----:B-1----:R-:W-:-:S04]  /*d250*/  FADD.FTZ R12, R2, R3 ;  /* 0x00000003020c7221 */ /* 0x002fc80000010000 */
[----:B------:R-:W-:Y:S01]  /*d260*/  FSETP.NE.FTZ.AND P1, PT, R13, RZ, PT ;  /* 0x000000ff0d00720b */ /* 0x000fe20003f35000 */
[----:B------:R-:W-:Y:S02]  /*d270*/  IMAD.MOV.U32 R3, RZ, RZ, -0x800000 ;  /* 0xff800000ff037424 */ /* 0x000fe400078e00ff */
[----:B------:R-:W-:Y:S01]  /*d280*/  IMAD.MOV.U32 R2, RZ, RZ, -0x800000 ;  /* 0xff800000ff027424 */ /* 0x000fe200078e00ff */
[----:B------:R-:W-:-:S09]  /*d290*/  FSETP.NE.FTZ.AND P0, PT, R12, RZ, PT ;  /* 0x000000ff0c00720b */ /* 0x000fd20003f15000 */
[----:B------:R-:W0:Y:S01]  /*d2a0*/  @P1 MUFU.LG2 R10, R13 ;  /* 0x0000000d000a1308 */ /* 0x000e220000000c00 */
[----:B------:R-:W-:-:S03]  /*d2b0*/  @P1 FMUL.FTZ R14, R0, 0.69314718246459960938 ;  /* 0x3f317218000e1820 */ /* 0x000fc60000410000 */
[----:B------:R-:W-:Y:S01]  /*d2c0*/  @P0 FMUL.FTZ R6, R0, 0.69314718246459960938 ;  /* 0x3f31721800060820 */ /* 0x000fe20000410000 */
[----:B------:R-:W-:-:S03]  /*d2d0*/  @!P2 VIADD R0, R15, 0x30860 ;  /* 0x000308600f00a836 */ /* 0x000fc60000000000 */
[----:B------:R-:W1:Y:S08]  /*d2e0*/  @P0 MUFU.LG2 R7, R12 ;  /* 0x0000000c00070308 */ /* 0x000e700000000c00 */
[----:B------:R-:W2:Y:S01]  /*d2f0*/  @P1 MUFU.RCP R9, R13 ;  /* 0x0000000d00091308 */ /* 0x000ea20000001000 */
[----:B0-----:R-:W-:-:S04]  /*d300*/  @P1 FMUL.FTZ R11, R10, 0.69314718246459960938 ;  /* 0x3f3172180a0b1820 */ /* 0x001fc80000410000 */
[----:B------:R-:W-:Y:S01]  /*d310*/  @P1 FFMA.FTZ R3, R14, R4, R11 ;  /* 0x000000040e031223 */ /* 0x000fe2000001000b */
[----:B------:R-:W-:Y:S02]  /*d320*/  @!P2 PRMT R4, RZ, 0x654, R0 ;  /* 0x00000654ff04a816 */ /* 0x000fe40000000000 */
[----:B------:R-:W0:Y:S01]  /*d330*/  @P0 MUFU.RCP R8, R12 ;  /* 0x0000000c00080308 */ /* 0x000e220000001000 */
[----:B-1----:R-:W-:-:S04]  /*d340*/  @P0 FMUL.FTZ R7, R7, 0.69314718246459960938 ;  /* 0x3f31721807070820 */ /* 0x002fc80000410000 */
[----:B------:R-:W-:Y:S01]  /*d350*/  @P0 FFMA.FTZ R2, R6, R5, R7 ;  /* 0x0000000506020223 */ /* 0x000fe20000010007 */
[----:B------:R-:W-:Y:S01]  /*d360*/  PLOP3.LUT P0, PT, PT, PT, PT, 0x8, 0x0 ;  /* 0x000000000000781c */ /* 0x000fe20003f0e170 */
        /* <DEDUP_REMOVED lines=124> */
.L_x_4814:
        /* <DEDUP_REMOVED lines=36> */
[----:B------:R-:W-:Y:S01]  /*dd70*/  R2UR UR4, R196 ;  /* 0x00000000c40472ca */ /* 0x000fe200000e0000 */
[----:B------:R-:W-:-:S03]  /*dd80*/  IMAD.WIDE R4, R201, 0x2, R16 ;  /* 0x00000002c9047825 */ /* 0x000fc600078e0210 */
[C---:B------:R-:W-:Y:S02]  /*dd90*/  LOP3.LUT R21, R4.reuse, 0x380, RZ, 0xc0, !PT ;  /* 0x0000038004157812 */ /* 0x040fe400078ec0ff */
[C---:B------:R-:W-:Y:S02]  /*dda0*/  IADD3 R75, P2, R4.reuse, 0x20, RZ ;  /* 0x00000020044b7810 */ /* 0x040fe40007f5e0ff */
[C---:B------:R-:W-:Y:S02]  /*ddb0*/  IADD3 R95, P1, R4.reuse, 0x40, RZ ;  /* 0x00000040045f7810 */ /* 0x040fe40007f3e0ff */
[C---:B------:R-:W-:Y:S01]  /*ddc0*/  IADD3 R135, P6, R4.reuse, 0x60, RZ ;  /* 0x0000006004877810 */ /* 0x040fe20007fde0ff */
[--C-:B------:R-:W-:Y:S01]  /*ddd0*/  IMAD.X R9, RZ, RZ, R5.reuse, P2 ;  /* 0x000000ffff097224 */ /* 0x100fe200010e0605 */
[C---:B------:R-:W-:Y:S01]  /*dde0*/  IADD3 R137, P5, R4.reuse, 0x4000, RZ ;  /* 0x0000400004897810 */ /* 0x040fe20007fbe0ff */
[--C-:B------:R-:W-:Y:S01]  /*ddf0*/  IMAD.X R11, RZ, RZ, R5.reuse, P1 ;  /* 0x000000ffff0b7224 */ /* 0x100fe200008e0605 */
[----:B------:R-:W-:Y:S01]  /*de00*/  SHF.R.U64 R21, R21, 0x3, RZ ;  /* 0x0000000315157819 */ /* 0x000fe200000012ff */
[--C-:B------:R-:W-:Y:S01]  /*de10*/  IMAD.X R13, RZ, RZ, R5.reuse, P6 ;  /* 0x000000ffff0d7224 */ /* 0x100fe200030e0605 */
[C---:B------:R-:W-:Y:S01]  /*de20*/  IADD3 R139, P0, R4.reuse, 0x4020, RZ ;  /* 0x00004020048b7810 */ /* 0x040fe20007f1e0ff */
[--C-:B------:R-:W-:Y:S01]  /*de30*/  IMAD.X R15, RZ, RZ, R5.reuse, P5 ;  /* 0x000000ffff0f7224 */ /* 0x100fe200028e0605 */
[C---:B------:R-:W-:Y:S01]  /*de40*/  IADD3 R141, P4, R4.reuse, 0x4040, RZ ;  /* 0x00004040048d7810 */ /* 0x040fe20007f9e0ff */
[----:B------:R-:W-:Y:S01]  /*de50*/  UIMAD.WIDE UR8, UR4, 0x4, UR8 ;  /* 0x00000004040878a5 */ /* 0x000fe2000f8e0208 */
        /* <DEDUP_REMOVED lines=13> */
[----:B------:R-:W-:Y:S01]  /*df30*/  IMAD.X R21, RZ, RZ, R5, P5 ;  /* 0x000000ffff157224 */ /* 0x000fe200028e0605 */
[----:B------:R-:W-:-:S02]  /*df40*/  LOP3.LUT R10, R95, 0x380, RZ, 0xc0, !PT ;  /* 0x000003805f0a7812 */ /* 0x000fc400078ec0ff */
[----:B------:R-:W-:Y:S02]  /*df50*/  LOP3.LUT R12, R135, 0x380, RZ, 0xc0, !PT ;  /* 0x00000380870c7812 */ /* 0x000fe400078ec0ff */
[----:B------:R-:W-:Y:S02]  /*df60*/  LOP3.LUT R14, R137, 0x380, RZ, 0xc0, !PT ;  /* 0x00000380890e7812 */ /* 0x000fe400078ec0ff */
[----:B------:R-:W-:Y:S02]  /*df70*/  LOP3.LUT R24, R139, 0x380, RZ, 0xc0, !PT ;  /* 0x000003808b187812 */ /* 0x000fe400078ec0ff */
[----:B------:R-:W-:Y:S02]  /*df80*/  LOP3.LUT R26, R141, 0x380, RZ, 0xc0, !PT ;  /* 0x000003808d1a7812 */ /* 0x000fe400078ec0ff */
[----:B------:R-:W-:Y:S02]  /*df90*/  SHF.R.U64 R8, R8, 0x3, RZ ;  /* 0x0000000308087819 */ /* 0x000fe400000012ff */
[----:B------:R-:W-:-:S02]  /*dfa0*/  SHF.R.U64 R10, R10, 0x3, RZ ;  /* 0x000000030a0a7819 */ /* 0x000fc400000012ff */
[----:B------:R-:W-:Y:S02]  /*dfb0*/  LOP3.LUT R28, R143, 0x380, RZ, 0xc0, !PT ;  /* 0x000003808f1c7812 */ /* 0x000fe400078ec0ff */
[----:B------:R-:W-:Y:S02]  /*dfc0*/  LOP3.LUT R30, R145, 0x380, RZ, 0xc0, !PT ;  /* 0x00000380911e7812 */ /* 0x000fe400078ec0ff */
[----:B------:R-:W-:Y:S02]  /*dfd0*/  MOV R132, R4 ;  /* 0x0000000400847202 */ /* 0x000fe40000000f00 */
[----:B------:R-:W-:Y:S02]  /*dfe0*/  F2FP.BF16.F32.PACK_AB R4, R20, R7 ;  /* 0x000000071404723e */ /* 0x000fe400000010ff */
[----:B------:R-:W-:Y:S02]  /*dff0*/  SHF.R.U64 R12, R12, 0x3, RZ ;  /* 0x000000030c0c7819 */ /* 0x000fe400000012ff */
[----:B------:R-:W-:-:S02]  /*e000*/  SHF.R.U64 R14, R14, 0x3, RZ ;  /* 0x000000030e0e7819 */ /* 0x000fc400000012ff */
[----:B------:R-:W-:Y:S02]  /*e010*/  F2FP.BF16.F32.PACK_AB R5, R133, R128 ;  /* 0x000000808505723e */ /* 0x000fe400000010ff */
[----:B------:R-:W-:Y:S02]  /*e020*/  LOP3.LUT R20, R147, 0x380, RZ, 0xc0, !PT ;  /* 0x0000038093147812 */ /* 0x000fe400078ec0ff */
[----:B------:R-:W-:Y:S01]  /*e030*/  F2FP.BF16.F32.PACK_AB R7, R131, R32 ;  /* 0x000000208307723e */ /* 0x000fe200000010ff */
[----:B------:R-:W-:Y:S01]  /*e040*/  BAR.SYNC.DEFER_BLOCKING 0x1, 0x100 ;  /* 0x0044000000007b1d */ /* 0x000fe20000010000 */
[----:B------:R-:W-:Y:S02]  /*e050*/  SHF.R.U64 R24, R24, 0x3, RZ ;  /* 0x0000000318187819 */ /* 0x000fe400000012ff */
[----:B------:R-:W-:Y:S02]  /*e060*/  SHF.R.U64 R26, R26, 0x3, RZ ;  /* 0x000000031a1a7819 */ /* 0x000fe400000012ff */
[----:B------:R-:W-:-:S02]  /*e070*/  LOP3.LUT R74, R151, 0x380, RZ, 0xc0, !PT ;  /* 0x00000380974a7812 */ /* 0x000fc400078ec0ff */
[----:B------:R-:W-:Y:S02]  /*e080*/  LOP3.LUT R8, R8, R75, RZ, 0x3c, !PT ;  /* 0x0000004b08087212 */ /* 0x000fe400078e3cff */
[----:B------:R-:W-:Y:S02]  /*e090*/  LOP3.LUT R10, R10, R95, RZ, 0x3c, !PT ;  /* 0x0000005f0a0a7212 */ /* 0x000fe400078e3cff */
[----:B------:R-:W-:Y:S02]  /*e0a0*/  SHF.R.U64 R28, R28, 0x3, RZ ;  /* 0x000000031c1c7819 */ /* 0x000fe400000012ff */
[----:B------:R-:W-:Y:S02]  /*e0b0*/  SHF.R.U64 R30, R30, 0x3, RZ ;  /* 0x000000031e1e7819 */ /* 0x000fe400000012ff */
[----:B------:R-:W-:Y:S02]  /*e0c0*/  LOP3.LUT R12, R12, R135, RZ, 0x3c, !PT ;  /* 0x000000870c0c7212 */ /* 0x000fe400078e3cff */
[----:B------:R-:W-:-:S02]  /*e0d0*/  LOP3.LUT R14, R14, R137, RZ, 0x3c, !PT ;  /* 0x000000890e0e7212 */ /* 0x000fc400078e3cff */
[----:B------:R-:W-:Y:S02]  /*e0e0*/  LOP3.LUT R34, R149, 0x380, RZ, 0xc0, !PT ;  /* 0x0000038095227812 */ /* 0x000fe400078ec0ff */
[----:B------:R-:W-:Y:S02]  /*e0f0*/  SHF.R.U64 R20, R20, 0x3, RZ ;  /* 0x0000000314147819 */ /* 0x000fe400000012ff */
[----:B------:R-:W-:Y:S01]  /*e100*/  LOP3.LUT R24, R24, R139, RZ, 0x3c, !PT ;  /* 0x0000008b18187212 */ /* 0x000fe200078e3cff */
[----:B------:R0:W-:Y:S01]  /*e110*/  STSM.16.M88.4 [R132], R4 ;  /* 0x0000000484007844 */ /* 0x0001e20000000200 */
[----:B------:R-:W-:Y:S02]  /*e120*/  LOP3.LUT R26, R26, R141, RZ, 0x3c, !PT ;  /* 0x0000008d1a1a7212 */ /* 0x000fe400078e3cff */
[----:B------:R-:W-:Y:S02]  /*e130*/  SHF.R.U64 R74, R74, 0x3, RZ ;  /* 0x000000034a4a7819 */ /* 0x000fe400000012ff */
[----:B------:R-:W-:-:S02]  /*e140*/  LOP3.LUT R28, R28, R143, RZ, 0x3c, !PT ;  /* 0x0000008f1c1c7212 */ /* 0x000fc400078e3cff */
[----:B------:R-:W-:Y:S02]  /*e150*/  LOP3.LUT R30, R30, R145, RZ, 0x3c, !PT ;  /* 0x000000911e1e7212 */ /* 0x000fe400078e3cff */
[----:B------:R-:W-:Y:S02]  /*e160*/  MOV R131, R8 ;  /* 0x0000000800837202 */ /* 0x000fe40000000f00 */
[----:B------:R-:W-:Y:S02]  /*e170*/  MOV R130, R10 ;  /* 0x0000000a00827202 */ /* 0x000fe40000000f00 */
[----:B------:R-:W-:Y:S02]  /*e180*/  F2FP.BF16.F32.PACK_AB R8, R41, R40 ;  /* 0x000000282908723e */ /* 0x000fe400000010ff */
[----:B------:R-:W-:Y:S02]  /*e190*/  F2FP.BF16.F32.PACK_AB R9, R127, R122 ;  /* 0x0000007a7f09723e */ /* 0x000fe400000010ff */
[----:B0-----:R-:W-:-:S02]  /*e1a0*/  F2FP.BF16.F32.PACK_AB R4, R121, R0 ;  /* 0x000000007904723e */ /* 0x001fc400000010ff */
[----:B------:R-:W-:Y:S02]  /*e1b0*/  F2FP.BF16.F32.PACK_AB R5, R126, R125 ;  /* 0x0000007d7e05723e */ /* 0x000fe400000010ff */
[----:B------:R-:W-:Y:S02]  /*e1c0*/  F2FP.BF16.F32.PACK_AB R6, R37, R36 ;  /* 0x000000242506723e */ /* 0x000fe400000010ff */
[----:B------:R-:W-:Y:S02]  /*e1d0*/  F2FP.BF16.F32.PACK_AB R7, R129, R124 ;  /* 0x0000007c8107723e */ /* 0x000fe400000010ff */
[----:B------:R-:W-:Y:S02]  /*e1e0*/  F2FP.BF16.F32.PACK_AB R10, R45, R44 ;  /* 0x0000002c2d0a723e */ /* 0x000fe400000010ff */
[----:B------:R-:W-:Y:S01]  /*e1f0*/  F2FP.BF16.F32.PACK_AB R11, R47, R120 ;  /* 0x000000782f0b723e */ /* 0x000fe200000010ff */
[----:B------:R0:W-:Y:S01]  /*e200*/  STSM.16.M88.4 [R131], R4 ;  /* 0x0000000483007844 */ /* 0x0001e20000000200 */
[----:B------:R-:W-:-:S02]  /*e210*/  SHF.R.U64 R34, R34, 0x3, RZ ;  /* 0x0000000322227819 */ /* 0x000fc400000012ff */
[----:B------:R-:W-:Y:S01]  /*e220*/  LOP3.LUT R32, R20, R147, RZ, 0x3c, !PT ;  /* 0x0000009314207212 */ /* 0x000fe200078e3cff */
[----:B------:R1:W-:Y:S01]  /*e230*/  STSM.16.M88.4 [R130], R8 ;  /* 0x0000000882007844 */ /* 0x0003e20000000200 */
[----:B------:R-:W-:Y:S02]  /*e240*/  MOV R128, R12 ;  /* 0x0000000c00807202 */ /* 0x000fe40000000f00 */
[----:B------:R-:W-:Y:S02]  /*e250*/  MOV R123, R14 ;  /* 0x0000000e007b7202 */ /* 0x000fe40000000f00 */
[----:B------:R-:W-:Y:S02]  /*e260*/  LOP3.LUT R20, R74, R151, RZ, 0x3c, !PT ;  /* 0x000000974a147212 */ /* 0x000fe400078e3cff */
[----:B------:R-:W-:Y:S02]  /*e270*/  MOV R95, R24 ;  /* 0x00000018005f7202 */ /* 0x000fe40000000f00 */
[----:B------:R-:W-:-:S02]  /*e280*/  MOV R94, R26 ;  /* 0x0000001a005e7202 */ /* 0x000fc40000000f00 */
[----:B------:R-:W-:Y:S02]  /*e290*/  F2FP.BF16.F32.PACK_AB R12, R49, R48 ;  /* 0x00000030310c723e */ /* 0x000fe400000010ff */
[----:B------:R-:W-:Y:S02]  /*e2a0*/  F2FP.BF16.F32.PACK_AB R13, R51, R50 ;  /* 0x00000032330d723e */ /* 0x000fe400000010ff */
[----:B------:R-:W-:Y:S02]  /*e2b0*/  F2FP.BF16.F32.PACK_AB R14, R53, R52 ;  /* 0x00000034350e723e */ /* 0x000fe400000010ff */
[----:B------:R-:W-:Y:S02]  /*e2c0*/  F2FP.BF16.F32.PACK_AB R15, R55, R54 ;  /* 0x00000036370f723e */ /* 0x000fe400000010ff */
[----:B------:R-:W-:Y:S02]  /*e2d0*/  MOV R75, R28 ;  /* 0x0000001c004b7202 */ /* 0x000fe40000000f00 */
[----:B------:R-:W-:Y:S01]  /*e2e0*/  MOV R74, R30 ;  /* 0x0000001e004a7202 */ /* 0x000fe20000000f00 */
[----:B------:R-:W-:Y:S01]  /*e2f0*/  STSM.16.M88.4 [R128], R12 ;  /* 0x0000000c80007844 */ /* 0x000fe20000000200 */
[----:B------:R-:W-:-:S02]  /*e300*/  F2FP.BF16.F32.PACK_AB R24, R57, R56 ;  /* 0x000000383918723e */ /* 0x000fc400000010ff */
[----:B------:R-:W-:Y:S02]  /*e310*/  F2FP.BF16.F32.PACK_AB R25, R59, R58 ;  /* 0x0000003a3b19723e */ /* 0x000fe400000010ff */
[----:B------:R-:W-:Y:S02]  /*e320*/  F2FP.BF16.F32.PACK_AB R26, R61, R60 ;  /* 0x0000003c3d1a723e */ /* 0x000fe400000010ff */
[----:B------:R-:W-:Y:S02]  /*e330*/  F2FP.BF16.F32.PACK_AB R27, R63, R62 ;  /* 0x0000003e3f1b723e */ /* 0x000fe400000010ff */
[----:B------:R-:W-:Y:S02]  /*e340*/  F2FP.BF16.F32.PACK_AB R28, R65, R64 ;  /* 0x00000040411c723e */ /* 0x000fe400000010ff */
[----:B------:R-:W-:Y:S01]  /*e350*/  F2FP.BF16.F32.PACK_AB R29, R67, R66 ;  /* 0x00000042431d723e */ /* 0x000fe200000010ff */
[----:B------:R-:W-:Y:S01]  /*e360*/  STSM.16.M88.4 [R123], R24 ;  /* 0x000000187b007844 */ /* 0x000fe20000000200 */
[----:B------:R-:W-:-:S02]  /*e370*/  F2FP.BF16.F32.PACK_AB R30, R69, R68 ;  /* 0x00000044451e723e */ /* 0x000fc400000010ff */
[----:B------:R-:W-:Y:S02]  /*e380*/  F2FP.BF16.F32.PACK_AB R31, R71, R70 ;  /* 0x00000046471f723e */ /* 0x000fe400000010ff */
[----:B------:R-:W-:Y:S02]  /*e390*/  LOP3.LUT R34, R34, R149, RZ, 0x3c, !PT ;  /* 0x0000009522227212 */ /* 0x000fe400078e3cff */
[----:B0-----:R-:W-:Y:S01]  /*e3a0*/  F2FP.BF16.F32.PACK_AB R4, R73, R72 ;  /* 0x000000484904723e */ /* 0x001fe200000010ff */
[----:B------:R-:W-:Y:S01]  /*e3b0*/  STSM.16.M88.4 [R95], R28 ;  /* 0x0000001c5f007844 */ /* 0x000fe20000000200 */
[----:B------:R-:W-:Y:S02]  /*e3c0*/  F2FP.BF16.F32.PACK_AB R5, R46, R39 ;  /* 0x000000272e05723e */ /* 0x000fe400000010ff */
[----:B------:R-:W-:Y:S01]  /*e3d0*/  F2FP.BF16.F32.PACK_AB R6, R77, R76 ;  /* 0x0000004c4d06723e */ /* 0x000fe200000010ff */
[----:B------:R-:W0:Y:S01]  /*e3e0*/  LDC R39, c[0x0][0xbe8] ;  /* 0x0002fa00ff277b82 */ /* 0x000e220000000800 */
[----:B------:R-:W-:-:S02]  /*e3f0*/  F2FP.BF16.F32.PACK_AB R7, R79, R78 ;  /* 0x0000004e4f07723e */ /* 0x000fc400000010ff */
[----:B-1----:R-:W-:Y:S02]  /*e400*/  F2FP.BF16.F32.PACK_AB R8, R81, R80 ;  /* 0x000000505108723e */ /* 0x002fe400000010ff */
[----:B------:R-:W-:Y:S01]  /*e410*/  F2FP.BF16.F32.PACK_AB R9, R83, R82 ;  /* 0x000000525309723e */ /* 0x000fe200000010ff */
[----:B------:R1:W-:Y:S01]  /*e420*/  STSM.16.M88.4 [R94], R4 ;  /* 0x000000045e007844 */ /* 0x0003e20000000200 */
[----:B------:R-:W-:Y:S02]  /*e430*/  F2FP.BF16.F32.PACK_AB R10, R85, R84 ;  /* 0x00000054550a723e */ /* 0x000fe400000010ff */
[----:B------:R-:W-:Y:S02]  /*e440*/  F2FP.BF16.F32.PACK_AB R11, R87, R86 ;  /* 0x00000056570b723e */ /* 0x000fe400000010ff */
[----:B------:R-:W-:Y:S02]  /*e450*/  MOV R32, R32 ;  /* 0x0000002000207202 */ /* 0x000fe40000000f00 */
[----:B------:R-:W-:Y:S01]  /*e460*/  MOV R34, R34 ;  /* 0x0000002200227202 */ /* 0x000fe20000000f00 */
[----:B------:R2:W-:Y:S01]  /*e470*/  STSM.16.M88.4 [R75], R8 ;  /* 0x000000084b007844 */ /* 0x0005e20000000200 */
[----:B------:R-:W-:-:S02]  /*e480*/  MOV R20, R20 ;  /* 0x0000001400147202 */ /* 0x000fc40000000f00 */
[----:B------:R-:W-:Y:S01]  /*e490*/  PLOP3.LUT P0, PT, PT, PT, UP0, 0x80, 0x0 ;  /* 0x000000000000781c */ /* 0x000fe20003f0f008 */
[----:B------:R3:W-:Y:S04]  /*e4a0*/  STSM.16.M88.4 [R74], R88 ;  /* 0x000000584a007844 */ /* 0x0007e80000000200 */
[----:B------:R3:W-:Y:S01]  /*e4b0*/  STSM.16.M88.4 [R32], R96 ;  /* 0x0000006020007844 */ /* 0x0007e20000000200 */
[----:B-1----:R-:W-:Y:S02]  /*e4c0*/  IMAD.U32 R4, RZ, RZ, UR8 ;  /* 0x00000008ff047e24 */ /* 0x002fe4000f8e00ff */
[----:B------:R-:W-:Y:S01]  /*e4d0*/  IMAD.U32 R5, RZ, RZ, UR9 ;  /* 0x00000009ff057e24 */ /* 0x000fe2000f8e00ff */
[----:B------:R3:W-:Y:S01]  /*e4e0*/  STSM.16.M88.4 [R34], R104 ;  /* 0x0000006822007844 */ /* 0x0007e20000000200 */
[----:B0-----:R-:W-:Y:S01]  /*e4f0*/  ISETP.NE.AND P1, PT, R39, 0x1, PT ;  /* 0x000000012700780c */ /* 0x001fe20003f25270 */
[----:B------:R-:W-:-:S02]  /*e500*/  ULDC.64 UR8, c[0x0][0xc08] ;  /* 0x0003020000087ab9 */ /* 0x000fc40000000a00 */
[----:B------:R3:W-:Y:S01]  /*e510*/  STSM.16.M88.4 [R20], R112 ;  /* 0x0000007014007844 */ /* 0x0007e20000000200 */
[----:B------:R-:W-:Y:S09]  /*e520*/  BAR.SYNC.DEFER_BLOCKING 0x1, 0x100 ;  /* 0x0044000000007b1d */ /* 0x000ff20000010000 */
[----:B------:R-:W0:Y:S08]  /*e530*/  @P1 LDC R6, c[0x0][0xbec] ;  /* 0x0002fb00ff061b82 */ /* 0x000e300000000800 */
[----:B--2---:R-:W1:Y:S01]  /*e540*/  @P1 LDC R8, c[0x0][0xbf0] ;  /* 0x0002fc00ff081b82 */ /* 0x004e620000000800 */
[----:B------:R-:W2:Y:S01]  /*e550*/  @P0 LDG.E R0, desc[UR12][R4.64] ;  /* 0x0000000c04000981 */ /* 0x000ea2000c1e1900 */
[----:B------:R-:W-:Y:S01]  /*e560*/  UISETP.NE.U32.AND UP1, UPT, UR8, URZ, UPT ;  /* 0x0000003f0800728c */ /* 0x000fe2000bf25070 */
[----:B------:R-:W-:-:S03]  /*e570*/  ULDC UR10, c[0x0][0xa88] ;  /* 0x0002a200000a7ab9 */ /* 0x000fc60000000800 */
[----:B------:R-:W-:-:S06]  /*e580*/  UISETP.NE.AND.EX UP1, UPT, UR9, URZ, UPT, UP1 ;  /* 0x0000003f0900728c */ /* 0x000fcc000bf25310 */
[----:B------:R-:W-:-:S05]  /*e590*/  PLOP3.LUT P2, PT, PT, PT, UP1, 0x80, 0x0 ;  /* 0x000000000000781c */ /* 0x000fca0003f4f018 */
[----:B------:R-:W-:Y:S02]  /*e5a0*/  @UP1 ULDC.64 UR8, c[0x0][0xc08] ;  /* 0x0003020000081ab9 */ /* 0x000fe40000000a00 */
[----:B------:R-:W-:-:S03]  /*e5b0*/  @UP1 UIMAD.WIDE UR8, UR4, 0x4, UR8 ;  /* 0x00000004040818a5 */ /* 0x000fc6000f8e0208 */
[----:B------:R-:W-:-:S03]  /*e5c0*/  UMOV UR4, URZ ;  /* 0x0000003f00047c82 */ /* 0x000fc60008000000 */
[----:B------:R-:W-:Y:S02]  /*e5d0*/  IMAD.U32 R10, RZ, RZ, UR8 ;  /* 0x00000008ff0a7e24 */ /* 0x000fe4000f8e00ff */
[----:B------:R-:W-:Y:S01]  /*e5e0*/  IMAD.U32 R11, RZ, RZ, UR9 ;  /* 0x00000009ff0b7e24 */ /* 0x000fe2000f8e00ff */
[----:B--2---:R-:W-:Y:S01]  /*e5f0*/  @P0 R2UR UR4, R0 ;  /* 0x00000000000402ca */ /* 0x004fe200000e0000 */
[----:B------:R-:W-:-:S06]  /*e600*/  IMAD.U32 R0, RZ, RZ, UR10 ;  /* 0x0000000aff007e24 */ /* 0x000fcc000f8e00ff */
[----:B------:R3:W5:Y:S01]  /*e610*/  @P2 LDG.E R0, desc[UR12][R10.64] ;  /* 0x0000000c0a002981 */ /* 0x000762000c1e1900 */
[----:B01----:R-:W-:Y:S07]  /*e620*/  @P2 BRA `(.L_x_4887) ;  /* 0x0000000000142947 */ /* 0x003fee0003800000 */
[----:B------:R-:W-:Y:S05]  /*e630*/  @!P0 BRA `(.L_x_4887) ;  /* 0x0000000000108947 */ /* 0x000fea0003800000 */
[----:B------:R-:W-:Y:S02]  /*e640*/  ULDC.64 UR8, c[0x0][0x208] ;  /* 0x0000820000087ab9 */ /* 0x000fe40000000a00 */
[----:B------:R-:W2:Y:S04]  /*e650*/  LDG.E R7, desc[UR8][R4.64] ;  /* 0x0000000804077981 */ /* 0x000ea8000c1e1900 */
[----:B-----5:R-:W2:Y:S02]  /*e660*/  LDG.E R0, desc[UR8][R4.64+0x4] ;  /* 0x0000040804007981 */ /* 0x020ea4000c1e1900 */
[----:B--2---:R-:W-:-:S07]  /*e670*/  IMAD.IADD R0, R0, 0x1, -R7 ;  /* 0x0000000100007824 */ /* 0x004fce00078e0a07 */
.L_x_4887:
[----:B------:R-:W-:Y:S01]  /*e680*/  R2UR UR19, R194 ;  /* 0x00000000c21372ca */ /* 0x000fe200000e0000 */
[----:B------:R-:W-:Y:S01]  /*e690*/  USHF.R.S32.HI UR9, URZ, 0x1f, UR4 ;  /* 0x0000001f3f097899 */ /* 0x000fe20008011404 */
[----:B------:R-:W-:Y:S01]  /*e6a0*/  R2UR UR13, R196 ;  /* 0x00000000c40d72ca */ /* 0x000fe200000e0000 */
[----:B------:R-:W-:Y:S01]  /*e6b0*/  ULDC.64 UR14, c[0x0][0xb90] ;  /* 0x0002e400000e7ab9 */ /* 0x000fe20000000a00 */
[----:B------:R-:W-:Y:S01]  /*e6c0*/  UMOV UR8, UR4 ;  /* 0x0000000400087c82 */ /* 0x000fe20008000000 */
[----:B------:R-:W-:Y:S01]  /*e6d0*/  VIADD R7, R19, UR39 ;  /* 0x0000002713077c36 */ /* 0x000fe20008000000 */
[----:B------:R-:W-:Y:S01]  /*e6e0*/  ULDC.64 UR20, c[0x0][0x208] ;  /* 0x0000820000147ab9 */ /* 0x000fe20000000a00 */
[----:B------:R-:W-:Y:S02]  /*e6f0*/  VIADD R26, R200, UR39 ;  /* 0x00000027c81a7c36 */ /* 0x000fe40008000000 */
        /* <DEDUP_REMOVED lines=8> */
[----:B-----5:R-:W-:Y:S01]  /*e780*/  IMAD R65, R0, R39, RZ ;  /* 0x0000002700417224 */ /* 0x020fe200078e02ff */
        /* <DEDUP_REMOVED lines=20> */
[----:B---3--:R-:W-:Y:S02]  /*e8d0*/  LOP3.LUT R32, R33, 0x380, RZ, 0xc0, !PT ;  /* 0x0000038021207812 */ /* 0x008fe400078ec0ff */
[----:B------:R-:W-:Y:S01]  /*e8e0*/  IADD3.X R5, R5, UR11, R8, P0, !PT ;  /* 0x0000000b05057c10 */ /* 0x000fe200087fe408 */
[----:B------:R-:W-:Y:S01]  /*e8f0*/  ULDC.64 UR10, c[0x0][0xb88] ;  /* 0x0002e200000a7ab9 */ /* 0x000fe20000000a00 */
[----:B------:R-:W-:Y:S01]  /*e900*/  LOP3.LUT R12, R12, R13, RZ, 0x3c, !PT ;  /* 0x0000000d0c0c7212 */ /* 0x000fe200078e3cff */
[----:B------:R-:W-:Y:S01]  /*e910*/  IMAD R6, R6, UR10, RZ ;  /* 0x0000000a06067c24 */ /* 0x000fe2000f8e02ff */
[----:B------:R-:W-:Y:S01]  /*e920*/  SHF.R.U64 R32, R32, 0x3, RZ ;  /* 0x0000000320207819 */ /* 0x000fe200000012ff */
[----:B------:R-:W-:Y:S01]  /*e930*/  IMAD.WIDE.U32 R4, R7, UR10, R4 ;  /* 0x0000000a07047c25 */ /* 0x000fe2000f8e0004 */
[----:B------:R-:W-:-:S02]  /*e940*/  IADD3 R9, P6, R16, 0x2000, RZ ;  /* 0x0000200010097810 */ /* 0x000fc40007fde0ff */
[----:B------:R-:W-:Y:S01]  /*e950*/  IADD3 R49, P4, R16, 0x4000, RZ ;  /* 0x0000400010317810 */ /* 0x000fe20007f9e0ff */
[----:B------:R-:W-:Y:S01]  /*e960*/  IMAD R11, R7, UR11, R6 ;  /* 0x0000000b070b7c24 */ /* 0x000fe2000f8e0206 */
[----:B------:R-:W-:Y:S01]  /*e970*/  ULDC.64 UR10, c[0x0][0xb50] ;  /* 0x0002d400000a7ab9 */ /* 0x000fe20000000a00 */
[----:B------:R-:W-:Y:S01]  /*e980*/  IMAD.X R13, RZ, RZ, R17, P2 ;  /* 0x000000ffff0d7224 */ /* 0x000fe200010e0611 */
[----:B------:R-:W-:Y:S01]  /*e990*/  LEA R10, P0, R4, UR10, 0x2 ;  /* 0x0000000a040a7c11 */ /* 0x000fe2000f8010ff */
[----:B------:R-:W-:Y:S01]  /*e9a0*/  IMAD.IADD R5, R5, 0x1, R11 ;  /* 0x0000000105057824 */ /* 0x000fe200078e020b */
[----:B------:R-:W-:Y:S01]  /*e9b0*/  IADD3 R25, P2, R16, 0x7000, RZ ;  /* 0x0000700010197810 */ /* 0x000fe20007f5e0ff */
[----:B------:R-:W-:Y:S01]  /*e9c0*/  VIADD R6, R26, 0x8 ;  /* 0x000000081a067836 */ /* 0x000fe20000000000 */
[----:B------:R-:W-:Y:S01]  /*e9d0*/  LOP3.LUT R32, R32, R33, RZ, 0x3c, !PT ;  /* 0x0000002120207212 */ /* 0x000fe200078e3cff */
[----:B------:R-:W-:Y:S01]  /*e9e0*/  SHFL.IDX PT, R20, R10, RZ, 0x1c1f ;  /* 0x001c1fff0a147589 */ /* 0x000fe200000e0000 */
[----:B------:R-:W-:Y:S01]  /*e9f0*/  LEA.HI.X R14, R4, UR11, R5, 0x2, P0 ;  /* 0x0000000b040e7c11 */ /* 0x000fe200080f1405 */
[----:B------:R-:W-:Y:S01]  /*ea00*/  IMAD.X R33, RZ, RZ, R17, P3 ;  /* 0x000000ffff217224 */ /* 0x000fe200018e0611 */
[----:B------:R-:W-:Y:S01]  /*ea10*/  IADD3 R45, P0, R16, 0x5000, RZ ;  /* 0x00005000102d7810 */ /* 0x000fe20007f1e0ff */
[----:B------:R-:W-:Y:S01]  /*ea20*/  SHFL.IDX PT, R36, R10, 0x1, 0x1c1f ;  /* 0x003c1f000a247f89 */ /* 0x000fe200000e0000 */
[----:B------:R-:W-:-:S02]  /*ea30*/  LOP3.LUT R24, R25, 0x380, RZ, 0xc0, !PT ;  /* 0x0000038019187812 */ /* 0x000fc400078ec0ff */
[----:B------:R-:W-:Y:S01]  /*ea40*/  LOP3.LUT R44, R45, 0x380, RZ, 0xc0, !PT ;  /* 0x000003802d2c7812 */ /* 0x000fe200078ec0ff */
[----:B------:R-:W0:Y:S01]  /*ea50*/  SHFL.IDX PT, R21, R14, RZ, 0x1c1f ;  /* 0x001c1fff0e157589 */ /* 0x000e2200000e0000 */
[----:B------:R-:W-:Y:S02]  /*ea60*/  SHF.R.U64 R24, R24, 0x3, RZ ;  /* 0x0000000318187819 */ /* 0x000fe400000012ff */
[----:B------:R-:W-:Y:S01]  /*ea70*/  SHF.R.U64 R44, R44, 0x3, RZ ;  /* 0x000000032c2c7819 */ /* 0x000fe200000012ff */
[----:B------:R-:W1:Y:S01]  /*ea80*/  SHFL.IDX PT, R37, R14, 0x1, 0x1c1f ;  /* 0x003c1f000e257f89 */ /* 0x000e6200000e0000 */
[----:B------:R-:W-:Y:S01]  /*ea90*/  LOP3.LUT R24, R24, R25, RZ, 0x3c, !PT ;  /* 0x0000001918187212 */ /* 0x000fe200078e3cff */
[--C-:B------:R-:W-:Y:S01]  /*eaa0*/  IMAD.X R25, RZ, RZ, R17.reuse, P2 ;  /* 0x000000ffff197224 */ /* 0x100fe200010e0611 */
[----:B------:R-:W-:Y:S01]  /*eab0*/  LOP3.LUT R44, R44, R45, RZ, 0x3c, !PT ;  /* 0x0000002d2c2c7212 */ /* 0x000fe200078e3cff */
[----:B------:R-:W-:Y:S01]  /*eac0*/  IMAD.X R45, RZ, RZ, R17, P0 ;  /* 0x000000ffff2d7224 */ /* 0x000fe200000e0611 */
[----:B------:R-:W-:-:S02]  /*ead0*/  LOP3.LUT P0, RZ, R198, 0x3, RZ, 0xc0, !PT ;  /* 0x00000003c6ff7812 */ /* 0x000fc4000780c0ff */
[----:B------:R-:W-:Y:S02]  /*eae0*/  IADD3 R5, P5, R16, 0x3000, RZ ;  /* 0x0000300010057810 */ /* 0x000fe40007fbe0ff */
[-C--:B------:R-:W-:Y:S02]  /*eaf0*/  ISETP.GE.OR P2, PT, R26, R65.reuse, P0 ;  /* 0x000000411a00720c */ /* 0x080fe40000746670 */
[----:B------:R-:W-:Y:S02]  /*eb00*/  ISETP.GE.OR P0, PT, R6, R65, P0 ;  /* 0x000000410600720c */ /* 0x000fe40000706670 */
[----:B------:R-:W-:Y:S02]  /*eb10*/  IADD3 R7, P3, R16, 0xb000, RZ ;  /* 0x0000b00010077810 */ /* 0x000fe40007f7e0ff */
[----:B------:R-:W-:Y:S02]  /*eb20*/  LOP3.LUT R8, R9, 0x380, RZ, 0xc0, !PT ;  /* 0x0000038009087812 */ /* 0x000fe400078ec0ff */
[----:B------:R-:W-:-:S02]  /*eb30*/  LOP3.LUT R4, R5, 0x380, RZ, 0xc0, !PT ;  /* 0x0000038005047812 */ /* 0x000fc400078ec0ff */
[----:B------:R-:W-:Y:S01]  /*eb40*/  LOP3.LUT R48, R49, 0x380, RZ, 0xc0, !PT ;  /* 0x0000038031307812 */ /* 0x000fe200078ec0ff */
[----:B------:R-:W-:Y:S01]  /*eb50*/  UIMAD UR10, UR9, UR12, URZ ;  /* 0x0000000c090a72a4 */ /* 0x000fe2000f8e023f */
[----:B------:R-:W-:Y:S01]  /*eb60*/  LOP3.LUT R0, R7, 0x380, RZ, 0xc0, !PT ;  /* 0x0000038007007812 */ /* 0x000fe200078ec0ff */
[----:B0-----:R0:W-:Y:S01]  /*eb70*/  @!P2 ST.E desc[UR20][R20.64], R2 ;  /* 0x000000021400a985 */ /* 0x0011e2000c101914 */
[----:B------:R-:W-:Y:S01]  /*eb80*/  SHF.R.U64 R8, R8, 0x3, RZ ;  /* 0x0000000308087819 */ /* 0x000fe200000012ff */
[--C-:B------:R-:W-:Y:S01]  /*eb90*/  IMAD.X R41, RZ, RZ, R17.reuse, P3 ;  /* 0x000000ffff297224 */ /* 0x100fe200018e0611 */
[----:B------:R-:W-:Y:S01]  /*eba0*/  SHF.R.U64 R4, R4, 0x3, RZ ;  /* 0x0000000304047819 */ /* 0x000fe200000012ff */
[----:B-1----:R1:W-:Y:S01]  /*ebb0*/  @!P0 ST.E desc[UR20][R36.64], R3 ;  /* 0x0000000324008985 */ /* 0x0023e2000c101914 */
[----:B------:R-:W-:Y:S02]  /*ebc0*/  SHF.R.U64 R48, R48, 0x3, RZ ;  /* 0x0000000330307819 */ /* 0x000fe400000012ff */
[----:B------:R-:W-:Y:S01]  /*ebd0*/  SHF.R.U64 R0, R0, 0x3, RZ ;  /* 0x0000000300007819 */ /* 0x000fe200000012ff */
[----:B------:R-:W-:Y:S01]  /*ebe0*/  UIMAD.WIDE.U32 UR8, UR4, UR12, URZ ;  /* 0x0000000c040872a5 */ /* 0x000fe2000f8e003f */
[----:B------:R-:W-:Y:S01]  /*ebf0*/  LOP3.LUT R8, R8, R9, RZ, 0x3c, !PT ;  /* 0x0000000908087212 */ /* 0x000fe200078e3cff */
[--C-:B------:R-:W-:Y:S01]  /*ec00*/  IMAD.X R9, RZ, RZ, R17.reuse, P6 ;  /* 0x000000ffff097224 */ /* 0x100fe200030e0611 */
[----:B------:R-:W-:Y:S01]  /*ec10*/  LOP3.LUT R4, R4, R5, RZ, 0x3c, !PT ;  /* 0x0000000504047212 */ /* 0x000fe200078e3cff */
[----:B0-----:R-:W0:Y:S01]  /*ec20*/  @P1 LDC R21, c[0x0][0xbf0] ;  /* 0x0002fc00ff151b82 */ /* 0x001e220000000800 */
[----:B------:R-:W-:Y:S01]  /*ec30*/  LOP3.LUT R48, R48, R49, RZ, 0x3c, !PT ;  /* 0x0000003130307212 */ /* 0x000fe200078e3cff */
[--C-:B------:R-:W-:Y:S01]  /*ec40*/  IMAD.X R5, RZ, RZ, R17.reuse, P5 ;  /* 0x000000ffff057224 */ /* 0x100fe200028e0611 */
[----:B------:R-:W-:Y:S01]  /*ec50*/  UIMAD UR10, UR4, UR13, UR10 ;  /* 0x0000000d040a72a4 */ /* 0x000fe2000f8e020a */
[----:B------:R-:W-:Y:S01]  /*ec60*/  IMAD.X R49, RZ, RZ, R17, P4 ;  /* 0x000000ffff317224 */ /* 0x000fe200020e0611 */
[C---:B------:R-:W-:Y:S01]  /*ec70*/  IADD3 R61, P6, R16.reuse, 0x8000, RZ ;  /* 0x00008000103d7810 */ /* 0x040fe20007fde0ff */
[----:B------:R-:W-:Y:S01]  /*ec80*/  ULDC.64 UR12, c[0x0][0xae8] ;  /* 0x0002ba00000c7ab9 */ /* 0x000fe20000000a00 */
[C---:B------:R-:W-:Y:S01]  /*ec90*/  IADD3 R57, P5, R16.reuse, 0x9000, RZ ;  /* 0x0000900010397810 */ /* 0x040fe20007fbe0ff */
[----:B-1----:R-:W1:Y:S01]  /*eca0*/  @P1 LDC R3, c[0x0][0xbec] ;  /* 0x0002fb00ff031b82 */ /* 0x002e620000000800 */
[C---:B------:R-:W-:Y:S01]  /*ecb0*/  IADD3 R53, P4, R16.reuse, 0xa000, RZ ;  /* 0x0000a00010357810 */ /* 0x040fe20007f9e0ff */
[----:B------:R-:W5:Y:S01]  /*ecc0*/  LD.E.128 R12, desc[UR20][R12.64] ;  /* 0x000000140c0c7980 */ /* 0x000f62000c101d00 */
[----:B------:R-:W-:-:S02]  /*ecd0*/  LOP3.LUT R11, R16, 0x380, RZ, 0xc0, !PT ;  /* 0x00000380100b7812 */ /* 0x000fc400078ec0ff */
[----:B------:R-:W-:Y:S01]  /*ece0*/  LOP3.LUT R40, R0, R7, RZ, 0x3c, !PT ;  /* 0x0000000700287212 */ /* 0x000fe200078e3cff */
[----:B------:R-:W-:Y:S01]  /*ecf0*/  IMAD R0, R193, 0x20, R195 ;  /* 0x00000020c1007824 */ /* 0x000fe200078e02c3 */
[----:B------:R-:W-:Y:S01]  /*ed00*/  UIADD3 UR9, UR9, UR10, URZ ;  /* 0x0000000a09097290 */ /* 0x000fe2000fffe03f */
[----:B------:R-:W-:Y:S01]  /*ed10*/  LOP3.LUT R60, R61, 0x380, RZ, 0xc0, !PT ;  /* 0x000003803d3c7812 */ /* 0x000fe200078ec0ff */
[----:B------:R-:W-:Y:S01]  /*ed20*/  UIMAD UR4, UR16, UR12, URZ ;  /* 0x0000000c100472a4 */ /* 0x000fe2000f8e023f */
[----:B------:R-:W-:Y:S01]  /*ed30*/  LOP3.LUT R56, R57, 0x380, RZ, 0xc0, !PT ;  /* 0x0000038039387812 */ /* 0x000fe200078ec0ff */
[----:B------:R-:W5:Y:S01]  /*ed40*/  LD.E.128 R48, desc[UR20][R48.64] ;  /* 0x0000001430307980 */ /* 0x000f62000c101d00 */
[----:B------:R-:W-:Y:S02]  /*ed50*/  LOP3.LUT R52, R53, 0x380, RZ, 0xc0, !PT ;  /* 0x0000038035347812 */ /* 0x000fe400078ec0ff */
[----:B------:R-:W-:Y:S01]  /*ed60*/  SHF.R.U64 R11, R11, 0x3, RZ ;  /* 0x000000030b0b7819 */ /* 0x000fe200000012ff */
[----:B------:R-:W-:Y:S01]  /*ed70*/  VIADD R20, R0, UR39 ;  /* 0x0000002700147c36 */ /* 0x000fe20008000000 */
[----:B------:R-:W-:Y:S01]  /*ed80*/  UIMAD UR4, UR19, UR13, UR4 ;  /* 0x0000000d130472a4 */ /* 0x000fe2000f8e0204 */
[----:B------:R-:W-:Y:S01]  /*ed90*/  SHF.R.U64 R60, R60, 0x3, RZ ;  /* 0x000000033c3c7819 */ /* 0x000fe200000012ff */
[----:B------:R-:W-:Y:S01]  /*eda0*/  UIMAD.WIDE.U32 UR8, UR19, UR12, UR8 ;  /* 0x0000000c130872a5 */ /* 0x000fe2000f8e0008 */
[----:B------:R-:W-:Y:S01]  /*edb0*/  SHF.R.U64 R56, R56, 0x3, RZ ;  /* 0x0000000338387819 */ /* 0x000fe200000012ff */
[----:B------:R-:W-:Y:S01]  /*edc0*/  ULDC.64 UR10, c[0x0][0xaf0] ;  /* 0x0002bc00000a7ab9 */ /* 0x000fe20000000a00 */
[----:B------:R-:W-:Y:S01]  /*edd0*/  SHF.R.U64 R52, R52, 0x3, RZ ;  /* 0x0000000334347819 */ /* 0x000fe200000012ff */
[----:B------:R-:W5:Y:S01]  /*ede0*/  LD.E.128 R4, desc[UR20][R4.64] ;  /* 0x0000001404047980 */ /* 0x000f62000c101d00 */
[----:B------:R-:W-:Y:S01]  /*edf0*/  LOP3.LUT R16, R11, R16, RZ, 0x3c, !PT ;  /* 0x000000100b107212 */ /* 0x000fe200078e3cff */
[----:B-1----:R-:W-:Y:S01]  /*ee00*/  @P1 IMAD.HI.U32 R0, R20, R3, RZ ;  /* 0x0000000314001227 */ /* 0x002fe200078e00ff */
[----:B------:R-:W-:Y:S01]  /*ee10*/  UIADD3 UR9, UR9, UR4, URZ ;  /* 0x0000000409097290 */ /* 0x000fe2000fffe03f */
[----:B------:R-:W-:Y:S01]  /*ee20*/  LOP3.LUT R60, R60, R61, RZ, 0x3c, !PT ;  /* 0x0000003d3c3c7212 */ /* 0x000fe200078e3cff */
[----:B------:R-:W-:Y:S01]  /*ee30*/  UIMAD UR4, UR18, UR10, URZ ;  /* 0x0000000a120472a4 */ /* 0x000fe2000f8e023f */
[----:B------:R-:W-:Y:S01]  /*ee40*/  LOP3.LUT R56, R56, R57, RZ, 0x3c, !PT ;  /* 0x0000003938387212 */ /* 0x000fe200078e3cff */
[--C-:B------:R-:W-:Y:S01]  /*ee50*/  IMAD.X R61, RZ, RZ, R17.reuse, P6 ;  /* 0x000000ffff3d7224 */ /* 0x100fe200030e0611 */
[----:B------:R-:W-:Y:S01]  /*ee60*/  LOP3.LUT R52, R52, R53, RZ, 0x3c, !PT ;  /* 0x0000003534347212 */ /* 0x000fe200078e3cff */
[--C-:B------:R-:W-:Y:S01]  /*ee70*/  IMAD.X R57, RZ, RZ, R17.reuse, P5 ;  /* 0x000000ffff397224 */ /* 0x100fe200028e0611 */
[----:B------:R1:W5:Y:S01]  /*ee80*/  LD.E.128 R28, desc[UR20][R16.64] ;  /* 0x00000014101c7980 */ /* 0x000362000c101d00 */
[----:B------:R-:W-:Y:S01]  /*ee90*/  IMAD.X R53, RZ, RZ, R17, P4 ;  /* 0x000000ffff357224 */ /* 0x000fe200020e0611 */
[----:B------:R-:W-:-:S02]  /*eea0*/  UIMAD UR4, UR17, UR11, UR4 ;  /* 0x0000000b110472a4 */ /* 0x000fc4000f8e0204 */
[----:B------:R-:W-:Y:S01]  /*eeb0*/  UIMAD.WIDE.U32 UR8, UR17, UR10, UR8 ;  /* 0x0000000a110872a5 */ /* 0x000fe2000f8e0008 */
[----:B------:R-:W5:Y:S02]  /*eec0*/  LD.E.128 R8, desc[UR20][R8.64] ;  /* 0x0000001408087980 */ /* 0x000f64000c101d00 */
[----:B------:R-:W-:Y:S02]  /*eed0*/  ULDC.64 UR10, c[0x0][0xae0] ;  /* 0x0002b800000a7ab9 */ /* 0x000fe40000000a00 */
[----:B------:R-:W5:Y:S01]  /*eee0*/  LD.E.128 R44, desc[UR20][R44.64] ;  /* 0x000000142c2c7980 */ /* 0x000f62000c101d00 */
[----:B-1----:R-:W-:Y:S01]  /*eef0*/  IMAD.MOV.U32 R17, RZ, RZ, R20 ;  /* 0x000000ffff117224 */ /* 0x002fe200078e0014 */
        /* <DEDUP_REMOVED lines=40> */
[----:B0-----:R0:W1:Y:S01]  /*f180*/  SHFL.IDX PT, R21, R36, RZ, 0x181f ;  /* 0x00181fff24157589 */ /* 0x00106200000e0000 */
[----:B------:R-:W-:Y:S01]  /*f190*/  ISETP.GE.AND P0, PT, R0, R65, PT ;  /* 0x000000410000720c */ /* 0x000fe20003f06270 */
[----:B------:R-:W-:Y:S01]  /*f1a0*/  BSSY B1, `(.L_x_4888) ;  /* 0x0000012000017945 */ /* 0x000fe20003800000 */
[----:B------:R0:W-:Y:S01]  /*f1b0*/  SYNCS.ARRIVE.TRANS64.RED.A1T0 RZ, [R38+URZ], RZ ;  /* 0x000000ff26ff79a7 */ /* 0x0001e2000810043f */
[----:B------:R0:W2:Y:S02]  /*f1c0*/  SHFL.IDX PT, R0, R37, RZ, 0x181f ;  /* 0x00181fff25007589 */ /* 0x0000a400000e0000 */
[----:B------:R-:W-:Y:S08]  /*f1d0*/  @P2 BRA `(.L_x_4889) ;  /* 0x0000000000382947 */ /* 0x000ff00003800000 */
[----:B------:R-:W-:Y:S01]  /*f1e0*/  ULDC UR4, c[0x0][0xac8] ;  /* 0x0002b20000047ab9 */ /* 0x000fe20000000800 */
[----:B------:R-:W-:Y:S01]  /*f1f0*/  ULDC.64 UR8, c[0x0][0x208] ;  /* 0x0000820000087ab9 */ /* 0x000fe20000000a00 */
[----:B------:R-:W-:Y:S02]  /*f200*/  ISETP.GE.AND P4, PT, R22, UR4, PT ;  /* 0x0000000416007c0c */ /* 0x000fe4000bf86270 */
[----:B------:R-:W-:Y:S02]  /*f210*/  ISETP.GE.AND P3, PT, R23, UR4, PT ;  /* 0x0000000417007c0c */ /* 0x000fe4000bf66270 */
[----:B------:R-:W-:-:S09]  /*f220*/  ISETP.GE.AND P2, PT, R192, UR4, PT ;  /* 0x00000004c0007c0c */ /* 0x000fd2000bf46270 */
[CC--:B-1----:R-:W-:Y:S02]  /*f230*/  @!P4 LEA R2, P6, R22.reuse, R21.reuse, 0x1 ;  /* 0x000000151602c211 */ /* 0x0c2fe400078c08ff */
[CC--:B------:R-:W-:Y:S02]  /*f240*/  @!P3 LEA R16, P5, R23.reuse, R21.reuse, 0x1 ;  /* 0x000000151710b211 */ /* 0x0c0fe400078a08ff */
[-C--:B--2---:R-:W-:Y:S02]  /*f250*/  @!P4 LEA.HI.X R3, R22, R0.reuse, R205, 0x1, P6 ;  /* 0x000000001603c211 */ /* 0x084fe400030f0ccd */
[C---:B------:R-:W-:Y:S02]  /*f260*/  @!P2 LEA R20, P6, R192.reuse, R21, 0x1 ;  /* 0x00000015c014a211 */ /* 0x040fe400078c08ff */
[-C--:B------:R-:W-:Y:S01]  /*f270*/  @!P3 LEA.HI.X R17, R23, R0.reuse, R204, 0x1, P5 ;  /* 0x000000001711b211 */ /* 0x080fe200028f0ccc */
[----:B-----5:R3:W-:Y:S01]  /*f280*/  @!P4 ST.E.128 desc[UR8][R2.64], R28 ;  /* 0x0000001c0200c985 */ /* 0x0207e2000c101d08 */
[----:B------:R-:W-:-:S03]  /*f290*/  @!P2 LEA.HI.X R21, R192, R0, R203, 0x1, P6 ;  /* 0x00000000c015a211 */ /* 0x000fc600030f0ccb */
[----:B------:R3:W-:Y:S04]  /*f2a0*/  @!P3 ST.E.128 desc[UR8][R16.64], R48 ;  /* 0x000000301000b985 */ /* 0x0007e8000c101d08 */
[----:B------:R3:W-:Y:S02]  /*f2b0*/  @!P2 ST.E.128 desc[UR8][R20.64], R60 ;  /* 0x0000003c1400a985 */ /* 0x0007e4000c101d08 */
.L_x_4889:
[----:B------:R-:W-:Y:S05]  /*f2c0*/  BSYNC B1 ;  /* 0x0000000000017941 */ /* 0x000fea0003800000 */
.L_x_4888:
        /* <DEDUP_REMOVED lines=18> */
.L_x_4891:
[----:B------:R-:W-:Y:S05]  /*f3f0*/  BSYNC B1 ;  /* 0x0000000000017941 */ /* 0x000fea0003800000 */
.L_x_4890:
        /* <DEDUP_REMOVED lines=18> */
.L_x_4893:
[----:B------:R-:W-:Y:S05]  /*f520*/  BSYNC B1 ;  /* 0x0000000000017941 */ /* 0x000fea0003800000 */
.L_x_4892:
[----:B0-----:R-:W-:Y:S01]  /*f530*/  VIADD R0, R64, 0x60 ;  /* 0x0000006040007836 */ /* 0x001fe20000000000 */
[----:B--2-4-:R-:W0:Y:S04]  /*f540*/  SHFL.IDX PT, R37, R37, 0x3, 0x181f ;  /* 0x00781f0025257f89 */ /* 0x014e2800000e0000 */
[----:B------:R-:W-:Y:S01]  /*f550*/  ISETP.GE.AND P0, PT, R0, R65, PT ;  /* 0x000000410000720c */ /* 0x000fe20003f06270 */
[----:B------:R2:W4:-:S12]  /*f560*/  SHFL.IDX PT, R11, R36, 0x3, 0x181f ;  /* 0x00781f00240b7f89 */ /* 0x00051800000e0000 */
[----:B--2---:R-:W-:Y:S05]  /*f570*/  @P0 BRA `(.L_x_4894) ;  /* 0x0000000c00940947 */ /* 0x004fea0003800000 */
[----:B------:R-:W-:Y:S01]  /*f580*/  ULDC UR4, c[0x0][0xac8] ;  /* 0x0002b20000047ab9 */ /* 0x000fe20000000800 */
[----:B------:R-:W-:Y:S01]  /*f590*/  ULDC.64 UR8, c[0x0][0x208] ;  /* 0x0000820000087ab9 */ /* 0x000fe20000000a00 */
[----:B------:R-:W-:Y:S02]  /*f5a0*/  ISETP.GE.AND P2, PT, R22, UR4, PT ;  /* 0x0000000416007c0c */ /* 0x000fe4000bf46270 */
[----:B------:R-:W-:-:S11]  /*f5b0*/  ISETP.GE.AND P3, PT, R23, UR4, PT ;  /* 0x0000000417007c0c */ /* 0x000fd6000bf66270 */
[CC--:B----4-:R-:W-:Y:S02]  /*f5c0*/  @!P2 LEA R2, P0, R22.reuse, R11.reuse, 0x1 ;  /* 0x0000000b1602a211 */ /* 0x0d0fe400078008ff */
[C---:B------:R-:W-:Y:S02]  /*f5d0*/  @!P3 LEA R8, P1, R23.reuse, R11, 0x1 ;  /* 0x0000000b1708b211 */ /* 0x040fe400078208ff */
[-C--:B0-----:R-:W-:Y:S02]  /*f5e0*/  @!P2 LEA.HI.X R3, R22, R37.reuse, R205, 0x1, P0 ;  /* 0x000000251603a211 */ /* 0x081fe400000f0ccd */
[----:B------:R-:W-:Y:S02]  /*f5f0*/  ISETP.GE.AND P0, PT, R192, UR4, PT ;  /* 0x00000004c0007c0c */ /* 0x000fe4000bf06270 */
[----:B------:R-:W-:Y:S01]  /*f600*/  @!P3 LEA.HI.X R9, R23, R37, R204, 0x1, P1 ;  /* 0x000000251709b211 */ /* 0x000fe200008f0ccc */
[----:B------:R2:W-:Y:S04]  /*f610*/  @!P2 ST.E.128 desc[UR8][R2.64], R4 ;  /* 0x000000040200a985 */ /* 0x0005e8000c101d08 */
[----:B------:R2:W-:Y:S06]  /*f620*/  @!P3 ST.E.128 desc[UR8][R8.64], R24 ;  /* 0x000000180800b985 */ /* 0x0005ec000c101d08 */
[----:B------:R-:W-:Y:S05]  /*f630*/  @P0 BRA `(.L_x_4894) ;  /* 0x0000000c00640947 */ /* 0x000fea0003800000 */
[----:B--2---:R-:W-:Y:S01]  /*f640*/  LEA R2, P0, R192, R11, 0x1 ;  /* 0x0000000bc0027211 */ /* 0x004fe200078008ff */
[----:B------:R-:W-:-:S03]  /*f650*/  ULDC.64 UR8, c[0x0][0x208] ;  /* 0x0000820000087ab9 */ /* 0x000fc60000000a00 */
[----:B------:R-:W-:-:S05]  /*f660*/  LEA.HI.X R3, R192, R37, R203, 0x1, P0 ;  /* 0x00000025c0037211 */ /* 0x000fca00000f0ccb */
[----:B------:R0:W-:Y:S01]  /*f670*/  ST.E.128 desc[UR8][R2.64], R40 ;  /* 0x0000002802007985 */ /* 0x0001e2000c101d08 */
[----:B------:R-:W-:Y:S05]  /*f680*/  BRA `(.L_x_4894) ;  /* 0x0000000c00507947 */ /* 0x000fea0003800000 */
.L_x_4886:
        /* <DEDUP_REMOVED lines=36> */
.L_x_4895:
        /* <DEDUP_REMOVED lines=50> */
.L_x_4897:
[----:B------:R-:W-:Y:S05]  /*fbf0*/  BSYNC B1 ;  /* 0x0000000000017941 */ /* 0x000fea0003800000 */
.L_x_4896:
        /* <DEDUP_REMOVED lines=63> */
[----:B------:R3:W-:Y:S01]  /*fff0*/  @!P4 ST.E.128 desc[UR8][R8.64], RZ ;  /* 0x000000ff0800c985 */ /* 0x0007e2000c101d08 */
[----:B------:R-:W-:-:S03]  /*10000*/  @!P2 LEA.HI.X R3, R192, R0, R203, 0x1, P6 ;  /* 0x00000000c003a211 */ /* 0x000fc600030f0ccb */
[----:B------:R3:W-:Y:S04]  /*10010*/  @!P3 ST.E.128 desc[UR8][R12.64], RZ ;  /* 0x000000ff0c00b985 */ /* 0x0007e8000c101d08 */
[----:B------:R3:W-:Y:S02]  /*10020*/  @!P2 ST.E.128 desc[UR8][R2.64], RZ ;  /* 0x000000ff0200a985 */ /* 0x0007e4000c101d08 */
.L_x_4899:
[----:B------:R-:W-:Y:S05]  /*10030*/  BSYNC B1 ;  /* 0x0000000000017941 */ /* 0x000fea0003800000 */
.L_x_4898:
        /* <DEDUP_REMOVED lines=18> */
.L_x_4901:
[----:B------:R-:W-:Y:S05]  /*10160*/  BSYNC B1 ;  /* 0x0000000000017941 */ /* 0x000fea0003800000 */
.L_x_4900:
        /* <DEDUP_REMOVED lines=18> */
.L_x_4903:
[----:B------:R-:W-:Y:S05]  /*10290*/  BSYNC B1 ;  /* 0x0000000000017941 */ /* 0x000fea0003800000 */
.L_x_4902:
        /* <DEDUP_REMOVED lines=19> */
.L_x_4894:
[----:B------:R-:W-:Y:S05]  /*103d0*/  BSYNC B0 ;  /* 0x0000000000007941 */ /* 0x000fea0003800000 */
.L_x_4885:
[----:B------:R-:W-:Y:S02]  /*103e0*/  ULDC UR4, c[0x0][0xc3c] ;  /* 0x00030f0000047ab9 */ /* 0x000fe40000000800 */
[----:B------:R-:W-:-:S06]  /*103f0*/  UISETP.GE.AND UP0, UPT, UR6, UR4, UPT ;  /* 0x000000040600728c */ /* 0x000fcc000bf06270 */
[----:B------:R-:W-:-:S13]  /*10400*/  PLOP3.LUT P0, PT, PT, PT, UP0, 0x80, 0x0 ;  /* 0x000000000000781c */ /* 0x000fda0003f0f008 */
[----:B------:R-:W-:Y:S05]  /*10410*/  @!P0 BRA `(.L_x_4904) ;  /* 0xffffff08008c8947 */ /* 0x000fea000383ffff */
[----:B------:R-:W-:Y:S05]  /*10420*/  EXIT ;  /* 0x000000000000794d */ /* 0x000fea0003800000 */
.L_x_4803:
        /* <DEDUP_REMOVED lines=18> */
.L_x_4905:
        /* <DEDUP_REMOVED lines=43> */
.L_x_4911:
        /* <DEDUP_REMOVED lines=13> */
.L_x_4910:
[----:B------:R-:W-:Y:S05]  /*108d0*/  BSYNC B0 ;  /* 0x0000000000007941 */ /* 0x000fea0003800000 */
.L_x_4909:
        /* <DEDUP_REMOVED lines=21> */
.L_x_4907:
        /* <DEDUP_REMOVED lines=21> */
.L_x_4912:
        /* <DEDUP_REMOVED lines=57> */
.L_x_4908:
[----:B------:R-:W-:Y:S02]  /*10f10*/  IMAD.MOV.U32 R17, RZ, RZ, RZ ;  /* 0x000000ffff117224 */ /* 0x000fe400078e00ff */
[----:B------:R-:W-:Y:S02]  /*10f20*/  IMAD.U32 R16, RZ, RZ, UR6 ;  /* 0x00000006ff107e24 */ /* 0x000fe4000f8e00ff */
[----:B------:R-:W-:-:S07]  /*10f30*/  IMAD.MOV.U32 R18, RZ, RZ, RZ ;  /* 0x000000ffff127224 */ /* 0x000fce00078e00ff */
.L_x_4913:
[----:B------:R-:W-:-:S13]  /*10f40*/  ISETP.NE.AND P0, PT, R0, RZ, PT ;  /* 0x000000ff0000720c */ /* 0x000fda0003f05270 */
[----:B------:R-:W1:Y:S01]  /*10f50*/  @!P0 S2R R3, SR_CgaCtaId ;  /* 0x0000000000038919 */ /* 0x000e620000008800 */
[----:B------:R-:W-:-:S04]  /*10f60*/  @!P0 MOV R0, 0x400 ;  /* 0x0000040000008802 */ /* 0x000fc80000000f00 */
[----:B-1----:R-:W-:-:S05]  /*10f70*/  @!P0 LEA R0, R3, R0, 0x18 ;  /* 0x0000000003008211 */ /* 0x002fca00078ec0ff */
[----:B------:R1:W-:Y:S01]  /*10f80*/  @!P0 STS.128 [R0+0x308d0], R16 ;  /* 0x0308d01000008388 */ /* 0x0003e20000000c00 */
[----:B------:R-:W-:Y:S06]  /*10f90*/  BAR.ARV 0x5, 0x180 ;  /* 0x0146000000007b1d */ /* 0x000fec0000002000 */
.L_x_4906:
        /* <DEDUP_REMOVED lines=28> */
[----:B------:R-:W-:Y:S04]  /*11160*/  STL [R1+0x1c], R3 ;  /* 0x00001c0301007387 */ /* 0x000fe80000100800 */
[----:B------:R-:W-:Y:S04]  /*11170*/  STL [R1+0x38], RZ ;  /* 0x000038ff01007387 */ /* 0x000fe80000100800 */
[----:B------:R0:W-:Y:S04]  /*11180*/  STL [R1+0x10], R2 ;  /* 0x0000100201007387 */ /* 0x0001e80000100800 */
[----:B------:R1:W-:Y:S01]  /*11190*/  STL [R1+0x4], RZ ;  /* 0x000004ff01007387 */ /* 0x0003e20000100800 */
[----:B0-----:R-:W-:-:S02]  /*111a0*/  LOP3.LUT R2, R0, 0x40, RZ, 0xfc, !PT ;  /* 0x0000004000027812 */ /* 0x001fc400078efcff */
[----:B-1----:R-:W-:-:S07]  /*111b0*/  LOP3.LUT R0, R0, 0x80, RZ, 0xfc, !PT ;  /* 0x0000008000007812 */ /* 0x002fce00078efcff */
.L_x_5028:
[----:B------:R-:W-:Y:S05]  /*111c0*/  YIELD ;  /* 0x0000000000007946 */ /* 0x000fea0003800000 */
[----:B------:R-:W-:Y:S01]  /*111d0*/  ULDC.64 UR4, c[0x0][0xa28] ;  /* 0x00028a0000047ab9 */ /* 0x000fe20000000a00 */
[----:B---3--:R-:W-:Y:S01]  /*111e0*/  IMAD.MOV.U32 R0, RZ, RZ, RZ ;  /* 0x000000ffff007224 */ /* 0x008fe200078e00ff */
[----:B------:R-:W-:Y:S01]  /*111f0*/  ISETP.NE.U32.AND P0, PT, RZ, UR4, PT ;  /* 0x00000004ff007c0c */ /* 0x000fe2000bf05070 */
[----:B0-----:R-:W0:Y:S01]  /*11200*/  LDC.64 R4, c[0x0][0xa00] ;  /* 0x00028000ff047b82 */ /* 0x001e220000000a00 */
[----:B------:R-:W-:Y:S01]  /*11210*/  ULDC.64 UR8, c[0x0][0x208] ;  /* 0x0000820000087ab9 */ /* 0x000fe20000000a00 */
[----:B-1----:R-:W-:-:S02]  /*11220*/  CS2R R8, SRZ ;  /* 0x0000000000087805 */ /* 0x002fc4000001ff00 */
[----:B------:R-:W-:Y:S01]  /*11230*/  ISETP.NE.AND.EX P0, PT, RZ, UR5, PT, P0 ;  /* 0x00000005ff007c0c */ /* 0x000fe2000bf05300 */
[----:B------:R-:W-:Y:S01]  /*11240*/  ULDC.64 UR4, c[0x0][0xa18] ;  /* 0x0002860000047ab9 */ /* 0x000fe20000000a00 */
[----:B------:R-:W-:-:S11]  /*11250*/  ULDC.64 UR6, c[0x0][0xa08] ;  /* 0x0002820000067ab9 */ /* 0x000fd60000000a00 */
[----:B------:R-:W1:Y:S02]  /*11260*/  @P0 LDC.64 R2, c[0x0][0xa28] ;  /* 0x00028a00ff020b82 */ /* 0x000e640000000a00 */
[----:B-1----:R-:W-:-:S05]  /*11270*/  @P0 IMAD.WIDE R2, R19, 0x4, R2 ;  /* 0x0000000413020825 */ /* 0x002fca00078e0202 */
[----:B------:R1:W5:Y:S01]  /*11280*/  @P0 LDG.E R0, desc[UR8][R2.64] ;  /* 0x0000000802000981 */ /* 0x000362000c1e1900 */
[----:B------:R-:W-:Y:S01]  /*11290*/  ISETP.NE.U32.AND P0, PT, RZ, UR4, PT ;  /* 0x00000004ff007c0c */ /* 0x000fe2000bf05070 */
[----:B0-----:R-:W-:Y:S01]  /*112a0*/  IMAD.WIDE R4, R19, 0x4, R4 ;  /* 0x0000000413047825 */ /* 0x001fe200078e0204 */
[----:B------:R-:W-:Y:S02]  /*112b0*/  ISETP.NE.U32.AND P1, PT, RZ, UR6, PT ;  /* 0x00000006ff007c0c */ /* 0x000fe4000bf25070 */
[----:B------:R-:W-:Y:S01]  /*112c0*/  ISETP.NE.AND.EX P2, PT, RZ, UR5, PT, P0 ;  /* 0x00000005ff007c0c */ /* 0x000fe2000bf45300 */
[----:B------:R-:W-:Y:S01]  /*112d0*/  ULDC.64 UR4, c[0x0][0xa00] ;  /* 0x0002800000047ab9 */ /* 0x000fe20000000a00 */
[----:B------:R-:W-:Y:S02]  /*112e0*/  ISETP.NE.AND.EX P1, PT, RZ, UR7, PT, P1 ;  /* 0x00000007ff007c0c */ /* 0x000fe4000bf25310 */
[----:B------:R-:W-:Y:S01]  /*112f0*/  ISETP.NE.U32.AND P0, PT, RZ, UR4, PT ;  /* 0x00000004ff007c0c */ /* 0x000fe2000bf05070 */
[----:B-1----:R-:W0:Y:S03]  /*11300*/  LDC.64 R2, c[0x0][0xa08] ;  /* 0x00028200ff027b82 */ /* 0x002e260000000a00 */
[----:B------:R-:W-:-:S05]  /*11310*/  ISETP.NE.AND.EX P0, PT, RZ, UR5, PT, P0 ;  /* 0x00000005ff007c0c */ /* 0x000fca000bf05300 */
[----:B--2---:R-:W1:Y:S08]  /*11320*/  @P2 LDC.64 R6, c[0x0][0xa18] ;  /* 0x00028600ff062b82 */ /* 0x004e700000000a00 */
[----:B------:R-:W2:Y:S01]  /*11330*/  @P0 LDG.E R9, desc[UR8][R4.64] ;  /* 0x0000000804090981 */ /* 0x000ea2000c1e1900 */
[----:B------:R-:W-:Y:S01]  /*11340*/  ULDC UR4, c[0x0][0x288] ;  /* 0x0000a20000047ab9 */ /* 0x000fe20000000800 */
[----:B0-----:R-:W-:-:S05]  /*11350*/  IMAD.WIDE R2, R19, 0x4, R2 ;  /* 0x0000000413027825 */ /* 0x001fca00078e0202 */
[----:B------:R-:W5:Y:S01]  /*11360*/  @P1 LDG.E R8, desc[UR8][R2.64] ;  /* 0x0000000802081981 */ /* 0x000f62000c1e1900 */
[----:B-1----:R-:W-:-:S03]  /*11370*/  @P2 IMAD.WIDE R6, R19, 0x4, R6 ;  /* 0x0000000413062825 */ /* 0x002fc600078e0206 */
        /* <DEDUP_REMOVED lines=14> */
[----:B------:R-:W-:Y:S02]  /*11460*/  ULDC.64 UR4, c[0x0][0x208] ;  /* 0x0000820000047ab9 */ /* 0x000fe40000000a00 */
[----:B------:R-:W0:Y:S04]  /*11470*/  LDG.E R7, desc[UR4][R4.64] ;  /* 0x0000000404077981 */ /* 0x000e28000c1e1900 */
[----:B------:R-:W0:Y:S02]  /*11480*/  LDG.E R4, desc[UR4][R4.64+0x4] ;  /* 0x0000040404047981 */ /* 0x000e24000c1e1900 */
[----:B0-----:R-:W-:-:S05]  /*11490*/  IMAD.IADD R9, R4, 0x1, -R7 ;  /* 0x0000000104097824 */ /* 0x001fca00078e0a07 */
[----:B------:R1:W-:Y:S02]  /*114a0*/  STL [R1+0x30], R9 ;  /* 0x0000300901007387 */ /* 0x0003e40000100800 */
.L_x_4915:
[----:B-----5:R-:W-:Y:S01]  /*114b0*/  IMAD.IADD R4, R8, 0x1, R0 ;  /* 0x0000000108047824 */ /* 0x020fe200078e0200 */
[----:B------:R-:W-:Y:S02]  /*114c0*/  ULDC.64 UR4, c[0x0][0xa20] ;  /* 0x0002880000047ab9 */ /* 0x000fe40000000a00 */
[----:B------:R-:W-:Y:S02]  /*114d0*/  ISETP.NE.U32.AND P0, PT, RZ, UR4, PT ;  /* 0x00000004ff007c0c */ /* 0x000fe4000bf05070 */
[----:B------:R2:W-:Y:S02]  /*114e0*/  STL [R1+0x14], R4 ;  /* 0x0000140401007387 */ /* 0x0005e40000100800 */
[----:B------:R-:W-:-:S13]  /*114f0*/  ISETP.NE.AND.EX P0, PT, RZ, UR5, PT, P0 ;  /* 0x00000005ff007c0c */ /* 0x000fda000bf05300 */
[----:B--2---:R-:W-:Y:S05]  /*11500*/  @!P0 BRA `(.L_x_4916) ;  /* 0x0000000000148947 */ /* 0x004fea0003800000 */
[----:B------:R-:W2:Y:S01]  /*11510*/  LDC.64 R2, c[0x0][0xa20] ;  /* 0x00028800ff027b82 */ /* 0x000ea20000000a00 */
[----:B------:R-:W-:Y:S01]  /*11520*/  ULDC.64 UR4, c[0x0][0x208] ;  /* 0x0000820000047ab9 */ /* 0x000fe20000000a00 */
[----:B--2---:R-:W-:-:S05]  /*11530*/  IMAD.WIDE R2, R19, 0x4, R2 ;  /* 0x0000000413027825 */ /* 0x004fca00078e0202 */
[----:B------:R2:W5:Y:S01]  /*11540*/  LDG.E R6, desc[UR4][R2.64] ;  /* 0x0000000402067981 */ /* 0x000562000c1e1900 */
[----:B------:R-:W-:Y:S05]  /*11550*/  BRA `(.L_x_4917) ;  /* 0x0000000000147947 */ /* 0x000fea0003800000 */
.L_x_4916:
[----:B------:R-:W-:Y:S05]  /*11560*/  @!P1 BRA `(.L_x_4917) ;  /* 0x0000000000109947 */ /* 0x000fea0003800000 */
[----:B------:R-:W-:Y:S02]  /*11570*/  ULDC.64 UR4, c[0x0][0x208] ;  /* 0x0000820000047ab9 */ /* 0x000fe40000000a00 */
[----:B------:R-:W2:Y:S04]  /*11580*/  LDG.E R6, desc[UR4][R2.64] ;  /* 0x0000000402067981 */ /* 0x000ea8000c1e1900 */
[----:B------:R-:W2:Y:S02]  /*11590*/  LDG.E R2, desc[UR4][R2.64+0x4] ;  /* 0x0000040402027981 */ /* 0x000ea4000c1e1900 */
[----:B--2---:R-:W-:-:S07]  /*115a0*/  IMAD.IADD R6, R2, 0x1, -R6 ;  /* 0x0000000102067824 */ /* 0x004fce00078e0a06 */
.L_x_4917:
[----:B--2---:R-:W2:Y:S01]  /*115b0*/  LDC R2, c[0x0][0x448] ;  /* 0x00011200ff027b82 */ /* 0x004ea20000000800 */
[----:B------:R-:W-:Y:S02]  /*115c0*/  IMAD.SHL.U32 R8, R17, 0x80, RZ ;  /* 0x0000008011087824 */ /* 0x000fe400078e00ff */
[----:B-----5:R-:W-:Y:S02]  /*115d0*/  IMAD.IADD R0, R6, 0x1, -R0 ;  /* 0x0000000106007824 */ /* 0x020fe400078e0a00 */
[----:B------:R-:W-:Y:S01]  /*115e0*/  VIADD R4, R8, 0x7f ;  /* 0x0000007f08047836 */ /* 0x000fe20000000000 */
[----:B------:R3:W-:Y:S03]  /*115f0*/  STL [R1+0x2c], R8 ;  /* 0x00002c0801007387 */ /* 0x0007e60000100800 */
[----:B------:R-:W-:Y:S01]  /*11600*/  IMAD.MOV.U32 R6, RZ, RZ, R4 ;  /* 0x000000ffff067224 */ /* 0x000fe200078e0004 */
[----:B--2---:R-:W-:-:S13]  /*11610*/  ISETP.NE.AND P1, PT, R2, 0x1, PT ;  /* 0x000000010200780c */ /* 0x004fda0003f25270 */
[----:B------:R-:W2:Y:S08]  /*11620*/  @P1 LDC R3, c[0x0][0x44c] ;  /* 0x00011300ff031b82 */ /* 0x000eb00000000800 */
[----:B------:R-:W4:Y:S01]  /*11630*/  @P1 LDC R2, c[0x0][0x450] ;  /* 0x00011400ff021b82 */ /* 0x000f220000000800 */
[----:B--2---:R-:W-:-:S05]  /*11640*/  @P1 IMAD.HI.U32 R3, R4, R3, RZ ;  /* 0x0000000304031227 */ /* 0x004fca00078e00ff */
[----:B----4-:R-:W-:Y:S02]  /*11650*/  @P1 SHF.R.U32.HI R6, RZ, R2, R3 ;  /* 0x00000002ff061219 */ /* 0x010fe40000011603 */
[----:B------:R-:W-:-:S05]  /*11660*/  IADD3 R2, R0, 0x1, -R9 ;  /* 0x0000000100027810 */ /* 0x000fca0007ffe809 */
[----:B------:R-:W-:Y:S02]  /*11670*/  IMAD.IADD R6, R2, 0x1, R6 ;  /* 0x0000000102067824 */ /* 0x000fe400078e0206 */
[----:B------:R-:W2:Y:S02]  /*11680*/  LDC.64 R2, c[0x0][0x9e0] ;  /* 0x00027800ff027b82 */ /* 0x000ea40000000a00 */
[----:B--2---:R-:W-:Y:S01]  /*11690*/  ISETP.GE.AND P2, PT, R3, 0x1, PT ;  /* 0x000000010300780c */ /* 0x004fe20003f46270 */
[----:B------:R-:W-:-:S12]  /*116a0*/  IMAD.IADD R2, R6, 0x1, R2 ;  /* 0x0000000106027824 */ /* 0x000fd800078e0202 */
[----:B---3--:R-:W-:Y:S05]  /*116b0*/  @!P2 BRA `(.L_x_4918) ;  /* 0x000000000048a947 */ /* 0x008fea0003800000 */
[C---:B------:R-:W-:Y:S01]  /*116c0*/  ISETP.GT.AND P0, PT, R6.reuse, RZ, PT ;  /* 0x000000ff0600720c */ /* 0x040fe20003f04270 */
[----:B------:R-:W-:Y:S01]  /*116d0*/  BSSY B0, `(.L_x_4919) ;  /* 0x000000e000007945 */ /* 0x000fe20003800000 */
[----:B------:R-:W-:-:S11]  /*116e0*/  VIADD R7, R6, 0xffffffff ;  /* 0xffffffff06077836 */ /* 0x000fd60000000000 */
[----:B------:R-:W-:Y:S05]  /*116f0*/  @P0 BRA `(.L_x_4920) ;  /* 0x00000000001c0947 */ /* 0x000fea0003800000 */
[----:B------:R-:W-:Y:S01]  /*11700*/  ISETP.NE.AND P0, PT, R3, 0x1, PT ;  /* 0x000000010300780c */ /* 0x000fe20003f05270 */
[----:B------:R-:W-:-:S12]  /*11710*/  IMAD.MOV R6, RZ, RZ, -R6 ;  /* 0x000000ffff067224 */ /* 0x000fd800078e0a06 */
[----:B------:R-:W2:Y:S02]  /*11720*/  @P0 LDC.64 R4, c[0x0][0x9e8] ;  /* 0x00027a00ff040b82 */ /* 0x000ea40000000a00 */
[----:B--2---:R-:W-:-:S05]  /*11730*/  @P0 IMAD.HI.U32 R4, R6, R4, RZ ;  /* 0x0000000406040227 */ /* 0x004fca00078e00ff */
[----:B------:R-:W-:-:S04]  /*11740*/  @P0 SHF.R.U32.HI R6, RZ, R5, R4 ;  /* 0x00000005ff060219 */ /* 0x000fc80000011604 */
[----:B------:R-:W-:Y:S01]  /*11750*/  LOP3.LUT R7, RZ, R6, RZ, 0x33, !PT ;  /* 0x00000006ff077212 */ /* 0x000fe200078e33ff */
[----:B------:R-:W-:Y:S06]  /*11760*/  BRA `(.L_x_4921) ;  /* 0x0000000000107947 */ /* 0x000fec0003800000 */
.L_x_4920:
[----:B------:R-:W-:-:S13]  /*11770*/  ISETP.NE.AND P0, PT, R3, 0x1, PT ;  /* 0x000000010300780c */ /* 0x000fda0003f05270 */
[----:B------:R-:W2:Y:S02]  /*11780*/  @P0 LDC.64 R4, c[0x0][0x9e8] ;  /* 0x00027a00ff040b82 */ /* 0x000ea40000000a00 */
[----:B--2---:R-:W-:-:S05]  /*11790*/  @P0 IMAD.HI.U32 R4, R7, R4, RZ ;  /* 0x0000000407040227 */ /* 0x004fca00078e00ff */
[----:B------:R-:W-:-:S07]  /*117a0*/  @P0 SHF.R.U32.HI R7, RZ, R5, R4 ;  /* 0x00000005ff070219 */ /* 0x000fce0000011604 */
.L_x_4921:
[----:B------:R-:W-:Y:S05]  /*117b0*/  BSYNC B0 ;  /* 0x0000000000007941 */ /* 0x000fea0003800000 */
.L_x_4919:
[----:B------:R-:W-:-:S05]  /*117c0*/  IMAD R7, R7, R3, R3 ;  /* 0x0000000307077224 */ /* 0x000fca00078e0203 */
[----:B------:R-:W-:-:S07]  /*117d0*/  VIMNMX R2, R2, R7, PT ;  /* 0x0000000702027248 */ /* 0x000fce0003fe0100 */
.L_x_4918:
[----:B------:R-:W2:Y:S01]  /*117e0*/  @P1 LDC R6, c[0x0][0x44c] ;  /* 0x00011300ff061b82 */ /* 0x000ea20000000800 */
[----:B------:R-:W-:Y:S01]  /*117f0*/  IMAD.MOV.U32 R4, RZ, RZ, R8 ;  /* 0x000000ffff047224 */ /* 0x000fe200078e0008 */
[----:B------:R-:W-:-:S06]  /*11800*/  ULDC UR4, c[0x0][0x9dc] ;  /* 0x0002770000047ab9 */ /* 0x000fcc0000000800 */
[----:B------:R-:W3:Y:S01]  /*11810*/  @P1 LDC R5, c[0x0][0x450] ;  /* 0x00011400ff051b82 */ /* 0x000ee20000000800 */
[----:B--2---:R-:W-:-:S05]  /*11820*/  @P1 IMAD.HI.U32 R6, R8, R6, RZ ;  /* 0x0000000608061227 */ /* 0x004fca00078e00ff */
[----:B---3--:R-:W-:Y:S01]  /*11830*/  @P1 SHF.R.U32.HI R4, RZ, R5, R6 ;  /* 0x00000005ff041219 */ /* 0x008fe20000011606 */
[----:B------:R-:W-:Y:S02]  /*11840*/  VIADD R5, R2, 0x5f ;  /* 0x0000005f02057836 */ /* 0x000fe40000000000 */
[----:B------:R-:W-:Y:S01]  /*11850*/  VIADD R6, R0, 0x5f ;  /* 0x0000005f00067836 */ /* 0x000fe20000000000 */
[----:B------:R-:W-:Y:S01]  /*11860*/  IADD3 R2, R4, R0, -R9 ;  /* 0x0000000004027210 */ /* 0x000fe20007ffe809 */
[----:B------:R-:W-:-:S04]  /*11870*/  IMAD.HI R5, R5, 0x2aaaaaab, RZ ;  /* 0x2aaaaaab05057827 */ /* 0x000fc800078e02ff */
[----:B------:R-:W-:Y:S01]  /*11880*/  IMAD.HI R6, R6, 0x2aaaaaab, RZ ;  /* 0x2aaaaaab06067827 */ /* 0x000fe200078e02ff */
[----:B------:R-:W-:-:S04]  /*11890*/  SHF.R.U32.HI R0, RZ, 0x1f, R5 ;  /* 0x0000001fff007819 */ /* 0x000fc80000011605 */
[----:B------:R-:W-:Y:S02]  /*118a0*/  SHF.R.U32.HI R4, RZ, 0x1f, R6 ;  /* 0x0000001fff047819 */ /* 0x000fe40000011606 */
[----:B------:R-:W-:Y:S02]  /*118b0*/  LEA.HI.SX32 R0, R5, R0, 0x1c ;  /* 0x0000000005007211 */ /* 0x000fe400078fe2ff */
[----:B------:R-:W-:-:S04]  /*118c0*/  LEA.HI.SX32 R4, R6, R4, 0x1c ;  /* 0x0000000406047211 */ /* 0x000fc800078fe2ff */
[----:B------:R-:W-:Y:S01]  /*118d0*/  VIMNMX R7, R4, R0, PT ;  /* 0x0000000004077248 */ /* 0x000fe20003fe0100 */
[----:B------:R-:W-:-:S04]  /*118e0*/  VIADD R0, R2, -UR4 ;  /* 0x8000000402007c36 */ /* 0x000fc80008000000 */
        /* <DEDUP_REMOVED lines=12> */
.L_x_4924:
[----:B------:R-:W-:-:S13]  /*119b0*/  ISETP.NE.AND P0, PT, R3, 0x1, PT ;  /* 0x000000010300780c */ /* 0x000fda0003f05270 */
[----:B------:R-:W3:Y:S02]  /*119c0*/  @P0 LDC.64 R4, c[0x0][0x9e8] ;  /* 0x00027a00ff040b82 */ /* 0x000ee40000000a00 */
[----:B---3--:R-:W-:-:S05]  /*119d0*/  @P0 IMAD.HI.U32 R4, R2, R4, RZ ;  /* 0x0000000402040227 */ /* 0x008fca00078e00ff */
[----:B------:R-:W-:-:S07]  /*119e0*/  @P0 SHF.R.U32.HI R2, RZ, R5, R4 ;  /* 0x00000005ff020219 */ /* 0x000fce0000011604 */
.L_x_4925:
[----:B------:R-:W-:Y:S05]  /*119f0*/  BSYNC B0 ;  /* 0x0000000000007941 */ /* 0x000fea0003800000 */
.L_x_4923:
[----:B------:R-:W-:-:S05]  /*11a00*/  IMAD R2, R2, R3, RZ ;  /* 0x0000000302027224 */ /* 0x000fca00078e02ff */
[----:B------:R-:W-:-:S07]  /*11a10*/  VIMNMX R0, R0, R2, !PT ;  /* 0x0000000200007248 */ /* 0x000fce0007fe0100 */
.L_x_4922:
[----:B------:R-:W-:Y:S01]  /*11a20*/  IMAD.HI R0, R0, 0x2aaaaaab, RZ ;  /* 0x2aaaaaab00007827 */ /* 0x000fe200078e02ff */
[----:B------:R-:W-:Y:S04]  /*11a30*/  BSSY B7, `(.L_x_4926) ;  /* 0x000046f000077945 */ /* 0x000fe80003800000 */
[----:B------:R-:W-:-:S04]  /*11a40*/  SHF.R.U32.HI R2, RZ, 0x1f, R0 ;  /* 0x0000001fff027819 */ /* 0x000fc80000011600 */
[----:B------:R-:W-:-:S04]  /*11a50*/  LEA.HI.SX32 R2, R0, R2, 0x1c ;  /* 0x0000000200027211 */ /* 0x000fc800078fe2ff */
        /* <DEDUP_REMOVED lines=15> */
[----:B----4-:R-:W3:Y:S01]  /*11b50*/  @P0 ATOMG.E.ADD.STRONG.GPU PT, R3, desc[UR6][R2.64], R5 ;  /* 0x00000005020309a8 */ /* 0x010ee200081ee1c6 */
[----:B------:R-:W4:Y:S02]  /*11b60*/  S2R R4, SR_LTMASK ;  /* 0x0000000000047919 */ /* 0x000f240000003900 */
[----:B----4-:R-:W-:-:S04]  /*11b70*/  LOP3.LUT R4, R4, UR4, RZ, 0xc0, !PT ;  /* 0x0000000404047c12 */ /* 0x010fc8000f8ec0ff */
[----:B--2---:R-:W2:Y:S01]  /*11b80*/  POPC R7, R4 ;  /* 0x0000000400077309 */ /* 0x004ea20000000000 */
[----:B---3--:R-:W2:Y:S02]  /*11b90*/  SHFL.IDX PT, R0, R3, R0, 0x1f ;  /* 0x00001f0003007589 */ /* 0x008ea400000e0000 */
[----:B--2---:R-:W-:Y:S01]  /*11ba0*/  IADD3 R16, R0, UR38, R7 ;  /* 0x0000002600107c10 */ /* 0x004fe2000fffe007 */
[----:B------:R-:W-:Y:S06]  /*11bb0*/  BRA `(.L_x_4928) ;  /* 0x0000004400587947 */ /* 0x000fec0003800000 */
.L_x_4927:
        /* <DEDUP_REMOVED lines=17> */
[----:B------:R-:W-:Y:S02]  /*11cd0*/  IMAD.MOV.U32 R12, RZ, RZ, 0x1 ;  /* 0x00000001ff0c7424 */ /* 0x000fe400078e00ff */
[----:B------:R-:W-:-:S07]  /*11ce0*/  IMAD.MOV.U32 R13, RZ, RZ, RZ ;  /* 0x000000ffff0d7224 */ /* 0x000fce00078e00ff */
[----:B------:R-:W-:-:S07]  /*11cf0*/  LEPC R20, `(.L_x_4930) ;  /* 0x000000001014794e */ /* 0x000fce0000000000 */
[----:B01-3--:R-:W-:Y:S05]  /*11d00*/  CALL.ABS.NOINC R2 ;  /* 0x0000000002007343 */ /* 0x00bfea0003c00000 */
.L_x_4930:
[----:B------:R-:W-:Y:S05]  /*11d10*/  BSYNC B6 ;  /* 0x0000000000067941 */ /* 0x000fea0003800000 */
.L_x_4929:
        /* <DEDUP_REMOVED lines=16> */
[----:B------:R-:W-:Y:S02]  /*11e20*/  IMAD.MOV.U32 R12, RZ, RZ, 0x1 ;  /* 0x00000001ff0c7424 */ /* 0x000fe400078e00ff */
[----:B---3--:R-:W-:-:S07]  /*11e30*/  IMAD.MOV.U32 R13, RZ, RZ, RZ ;  /* 0x000000ffff0d7224 */ /* 0x008fce00078e00ff */
[----:B------:R-:W-:-:S07]  /*11e40*/  LEPC R20, `(.L_x_4933) ;  /* 0x000000001014794e */ /* 0x000fce0000000000 */
[----:B01--4-:R-:W-:Y:S05]  /*11e50*/  CALL.ABS.NOINC R2 ;  /* 0x0000000002007343 */ /* 0x013fea0003c00000 */
.L_x_4933:
        /* <DEDUP_REMOVED lines=15> */
.L_x_4932:
[----:B------:R-:W-:Y:S05]  /*11f50*/  BSYNC B6 ;  /* 0x0000000000067941 */ /* 0x000fea0003800000 */
.L_x_4931:
[----:B------:R-:W-:Y:S01]  /*11f60*/  ULDC.64 UR4, c[0x0][0x9f8] ;  /* 0x00027e0000047ab9 */ /* 0x000fe20000000a00 */
[----:B------:R-:W3:Y:S01]  /*11f70*/  LDL R17, [R1+0x28] ;  /* 0x0000280001117983 */ /* 0x000ee20000100800 */
[----:B------:R-:W-:Y:S01]  /*11f80*/  ISETP.NE.U32.AND P0, PT, RZ, UR4, PT ;  /* 0x00000004ff007c0c */ /* 0x000fe2000bf05070 */
[----:B--2---:R-:W-:Y:S01]  /*11f90*/  IMAD.MOV.U32 R7, RZ, RZ, R19 ;  /* 0x000000ffff077224 */ /* 0x004fe200078e0013 */
[----:B------:R-:W-:Y:S02]  /*11fa0*/  ULDC.64 UR6, c[0x0][0x208] ;  /* 0x0000820000067ab9 */ /* 0x000fe40000000a00 */
[----:B------:R-:W-:Y:S01]  /*11fb0*/  ISETP.NE.AND.EX P0, PT, RZ, UR5, PT, P0 ;  /* 0x00000005ff007c0c */ /* 0x000fe2000bf05300 */
[----:B------:R-:W-:-:S12]  /*11fc0*/  ULDC.64 UR4, c[0x0][0xa08] ;  /* 0x0002820000047ab9 */ /* 0x000fd80000000a00 */
[----:B------:R-:W2:Y:S02]  /*11fd0*/  @P0 LDC.64 R2, c[0x0][0x9f8] ;  /* 0x00027e00ff020b82 */ /* 0x000ea40000000a00 */
[----:B--2---:R-:W-:-:S05]  /*11fe0*/  @P0 IMAD.WIDE R2, R19, 0x4, R2 ;  /* 0x0000000413020825 */ /* 0x004fca00078e0202 */
[----:B------:R2:W4:Y:S02]  /*11ff0*/  @P0 LDG.E R7, desc[UR6][R2.64] ;  /* 0x0000000602070981 */ /* 0x000524000c1e1900 */
[----:B--2---:R-:W2:Y:S02]  /*12000*/  LDC.64 R2, c[0x0][0x418] ;  /* 0x00010600ff027b82 */ /* 0x004ea40000000a00 */
[----:B--2---:R-:W-:Y:S01]  /*12010*/  LOP3.LUT P0, RZ, R2, UR4, RZ, 0xfc, !PT ;  /* 0x0000000402ff7c12 */ /* 0x004fe2000f80fcff */
        /* <DEDUP_REMOVED lines=12> */
.L_x_5044:
        /* <DEDUP_REMOVED lines=11> */
.L_x_5047:
[----:B------:R-:W-:Y:S05]  /*12190*/  @!P6 BRA `(.L_x_4935) ;  /* 0x00000004003ce947 */ /* 0x000fea0003800000 */
[----:B------:R-:W-:-:S04]  /*121a0*/  ISETP.NE.U32.AND P0, PT, R2, RZ, PT ;  /* 0x000000ff0200720c */ /* 0x000fc80003f05070 */
[----:B------:R-:W-:-:S13]  /*121b0*/  ISETP.NE.AND.EX P0, PT, R3, RZ, PT, P0 ;  /* 0x000000ff0300720c */ /* 0x000fda0003f05300 */
[----:B------:R-:W-:Y:S05]  /*121c0*/  @!P0 BRA `(.L_x_4937) ;  /* 0x0000000000548947 */ /* 0x000fea0003800000 */
[----:B------:R-:W3:Y:S01]  /*121d0*/  LDC R6, c[0x0][0x43c] ;  /* 0x00010f00ff067b82 */ /* 0x000ee20000000800 */
[----:B01----:R-:W-:Y:S01]  /*121e0*/  IMAD.MOV.U32 R9, RZ, RZ, R0 ;  /* 0x000000ffff097224 */ /* 0x003fe200078e0000 */
[----:B------:R-:W-:Y:S01]  /*121f0*/  ULDC.64 UR4, c[0x0][0x428] ;  /* 0x00010a0000047ab9 */ /* 0x000fe20000000a00 */
[----:B------:R-:W-:Y:S02]  /*12200*/  ULDC.64 UR6, c[0x0][0x208] ;  /* 0x0000820000067ab9 */ /* 0x000fe40000000a00 */
[----:B----4-:R-:W-:Y:S01]  /*12210*/  IMAD.MOV.U32 R0, RZ, RZ, R9 ;  /* 0x000000ffff007224 */ /* 0x010fe200078e0009 */
[----:B---3--:R-:W-:-:S13]  /*12220*/  ISETP.NE.AND P0, PT, R6, 0x1, PT ;  /* 0x000000010600780c */ /* 0x008fda0003f05270 */
[----:B------:R-:W0:Y:S02]  /*12230*/  @P0 LDC.64 R4, c[0x0][0x440] ;  /* 0x00011000ff040b82 */ /* 0x000e240000000a00 */
        /* <DEDUP_REMOVED lines=14> */
.L_x_4937:
[----:B--2---:R-:W2:Y:S04]  /*12320*/  LDL R7, [R1] ;  /* 0x0000000001077983 */ /* 0x004ea80000100800 */
[----:B----4-:R-:W2:Y:S04]  /*12330*/  LDL R0, [R1+0x4] ;  /* 0x0000040001007983 */ /* 0x010ea80000100800 */
[----:B---3--:R-:W3:Y:S01]  /*12340*/  LDL R2, [R1+0x10] ;  /* 0x0000100001027983 */ /* 0x008ee20000100800 */
[----:B--2---:R-:W-:Y:S01]  /*12350*/  IMAD R0, R0, 0x8, R7 ;  /* 0x0000000800007824 */ /* 0x004fe200078e0207 */
[----:B---3--:R-:W-:-:S04]  /*12360*/  SHF.L.U32 R2, R2, 0x1f, RZ ;  /* 0x0000001f02027819 */ /* 0x008fc800000006ff */
[----:B------:R-:W2:Y:S02]  /*12370*/  SYNCS.PHASECHK.TRANS64.TRYWAIT P0, [R0+URZ+0x30840], R2 ;  /* 0x03084002000075a7 */ /* 0x000ea4000800017f */
[----:B--2---:R-:W-:Y:S05]  /*12380*/  @!P0 BRA `(.L_x_4938) ;  /* 0x0000005000b48947 */ /* 0x004fea0003800000 */
.L_x_5048:
        /* <DEDUP_REMOVED lines=11> */
.L_x_4939:
[----:B------:R-:W3:Y:S04]  /*12440*/  LDL R6, [R1] ;  /* 0x0000000001067983 */ /* 0x000ee80000100800 */
[----:B------:R-:W3:Y:S04]  /*12450*/  LDL R5, [R1+0x4] ;  /* 0x0000040001057983 */ /* 0x000ee80000100800 */
[----:B------:R-:W4:Y:S04]  /*12460*/  LDL R4, [R1+0x8] ;  /* 0x0000080001047983 */ /* 0x000f280000100800 */
[----:B------:R-:W4:Y:S04]  /*12470*/  LDL R3, [R1+0x14] ;  /* 0x0000140001037983 */ /* 0x000f280000100800 */
[----:B--2---:R-:W2:Y:S01]  /*12480*/  LDL.LU R2, [R1+0x24] ;  /* 0x0000240001027983 */ /* 0x004ea20000300800 */
[----:B------:R-:W-:Y:S01]  /*12490*/  R2UR UR9, R0 ;  /* 0x00000000000972ca */ /* 0x000fe200000e0000 */
[----:B------:R-:W-:Y:S01]  /*124a0*/  UIADD3 UR4, UP0, UR36, 0x370, URZ ;  /* 0x0000037024047890 */ /* 0x000fe2000ff1e03f */
[----:B------:R-:W-:Y:S01]  /*124b0*/  R2UR UR12, R18 ;  /* 0x00000000120c72ca */ /* 0x000fe200000e0000 */
[----:B------:R-:W-:Y:S01]  /*124c0*/  UMOV UR10, URZ ;  /* 0x0000003f000a7c82 */ /* 0x000fe20008000000 */
[----:B-----5:R-:W-:Y:S01]  /*124d0*/  R2UR UR13, R17 ;  /* 0x00000000110d72ca */ /* 0x020fe200000e0000 */
[----:B------:R-:W-:Y:S01]  /*124e0*/  UMOV UR6, 0x0 ;  /* 0x0000000000067882 */ /* 0x000fe20000000000 */
[----:B------:R-:W-:Y:S01]  /*124f0*/  PLOP3.LUT P0, PT, PT, PT, PT, 0x80, 0x0 ;  /* 0x000000000000781c */ /* 0x000fe20003f0f070 */
[----:B------:R-:W-:Y:S01]  /*12500*/  UMOV UR7, 0x14f00000 ;  /* 0x14f0000000077882 */ /* 0x000fe20000000000 */
[----:B------:R-:W-:-:S05]  /*12510*/  UMOV UR16, 0x40 ;  /* 0x0000004000107882 */ /* 0x000fca0000000000 */
[----:B------:R-:W-:Y:S01]  /*12520*/  UIADD3 UR9, UR9, 0x30830, URZ ;  /* 0x0003083009097890 */ /* 0x000fe2000fffe03f */
[----:B---3--:R-:W-:Y:S01]  /*12530*/  IMAD R0, R5, 0x9000, R6 ;  /* 0x0000900005007824 */ /* 0x008fe200078e0206 */
[----:B----4-:R-:W-:-:S04]  /*12540*/  R2UR UR11, R4 ;  /* 0x00000000040b72ca */ /* 0x010fc800000e0000 */
[----:B------:R-:W-:Y:S02]  /*12550*/  R2UR UR8, R0 ;  /* 0x00000000000872ca */ /* 0x000fe400000e0000 */
[----:B------:R-:W-:Y:S02]  /*12560*/  R2UR UR5, R3 ;  /* 0x00000000030572ca */ /* 0x000fe400000e0000 */
[----:B--2---:R-:W-:-:S04]  /*12570*/  LOP3.LUT R2, R2, 0xfffffffe, RZ, 0xc0, !PT ;  /* 0xfffffffe02027812 */ /* 0x004fc800078ec0ff */
[----:B------:R-:W-:-:S05]  /*12580*/  @P0 LOP3.LUT R2, R2, 0x1, RZ, 0xfc, !PT ;  /* 0x0000000102020812 */ /* 0x000fca00078efcff */
[----:B------:R-:W-:Y:S02]  /*12590*/  UIADD3 UR14, UR8, 0x1e400, URZ ;  /* 0x0001e400080e7890 */ /* 0x000fe4000fffe03f */
[----:B------:R-:W-:Y:S01]  /*125a0*/  UIMAD UR11, UR11, 0x60, UR5 ;  /* 0x000000600b0b78a4 */ /* 0x000fe2000f8e0205 */
[----:B------:R3:W-:Y:S01]  /*125b0*/  STL [R1+0x24], R2 ;  /* 0x0000240201007387 */ /* 0x0007e20000100800 */
[----:B------:R-:W-:Y:S02]  /*125c0*/  UIADD3.X UR5, URZ, UR37, URZ, UP0, !UPT ;  /* 0x000000253f057290 */ /* 0x000fe400087fe43f */
[----:B------:R-:W-:Y:S02]  /*125d0*/  UIADD3 UR15, UR8, 0x21400, URZ ;  /* 0x00021400080f7890 */ /* 0x000fe4000fffe03f */
[----:B------:R-:W-:-:S03]  /*125e0*/  UIADD3 UR17, UR8, 0x24400, URZ ;  /* 0x0002440008117890 */ /* 0x000fc6000fffe03f */
[----:B------:R-:W-:Y:S01]  /*125f0*/  UMOV UR8, UR14 ;  /* 0x0000000e00087c82 */ /* 0x000fe20008000000 */
[----:B------:R-:W-:Y:S01]  /*12600*/  UMOV UR14, 0x80 ;  /* 0x00000080000e7882 */ /* 0x000fe20000000000 */
[----:B------:R2:W-:Y:S02]  /*12610*/  UTMALDG.4D [UR8], [UR4], desc[UR6] ;  /* 0x00000608040075b4 */ /* 0x0005e40008019000 */
[----:B--2---:R-:W-:Y:S01]  /*12620*/  UMOV UR8, UR15 ;  /* 0x0000000f00087c82 */ /* 0x004fe20008000000 */
[----:B------:R-:W-:Y:S02]  /*12630*/  UMOV UR10, UR16 ;  /* 0x00000010000a7c82 */ /* 0x000fe40008000000 */
[----:B------:R2:W-:Y:S02]  /*12640*/  UTMALDG.4D [UR8], [UR4], desc[UR6] ;  /* 0x00000608040075b4 */ /* 0x0005e40008019000 */
[----:B--2---:R-:W-:Y:S01]  /*12650*/  UMOV UR8, UR17 ;  /* 0x0000001100087c82 */ /* 0x004fe20008000000 */
[----:B------:R-:W-:-:S02]  /*12660*/  UMOV UR10, UR14 ;  /* 0x0000000e000a7c82 */ /* 0x000fc40008000000 */
[----:B------:R3:W-:Y:S02]  /*12670*/  UTMALDG.4D [UR8], [UR4], desc[UR6] ;  /* 0x00000608040075b4 */ /* 0x0007e40008019000 */
[----:B---3--:R-:W-:Y:S01]  /*12680*/  NOP ;  /* 0x0000000000007918 */ /* 0x008fe20000000000 */
.L_x_4935:
[----:B----4-:R-:W3:Y:S04]  /*12690*/  LDL R0, [R1] ;  /* 0x0000000001007983 */ /* 0x010ee80000100800 */
[----:B------:R-:W4:Y:S01]  /*126a0*/  LDL.LU R3, [R1+0x34] ;  /* 0x0000340001037983 */ /* 0x000f220000300800 */
[----:B------:R-:W-:Y:S05]  /*126b0*/  WARPSYNC.ALL ;  /* 0x0000000000007948 */ /* 0x000fea0003800000 */
[----:B------:R-:W-:Y:S01]  /*126c0*/  ULDC.64 UR4, c[0x0][0x298] ;  /* 0x0000a60000047ab9 */ /* 0x000fe20000000a00 */
[----:B------:R-:W-:Y:S01]  /*126d0*/  BSSY B6, `(.L_x_4940) ;  /* 0x000001c000067945 */ /* 0x000fe20003800000 */
[----:B------:R-:W-:Y:S01]  /*126e0*/  BAR.SYNC.DEFER_BLOCKING 0x8, 0x180 ;  /* 0x0206000000007b1d */ /* 0x000fe20000010000 */
[----:B---3--:R-:W-:Y:S01]  /*126f0*/  VIADD R0, R0, 0x12400 ;  /* 0x0001240000007836 */ /* 0x008fe20000000000 */
[----:B----4-:R-:W-:Y:S01]  /*12700*/  SHF.R.S32.HI R2, RZ, 0x1f, R3 ;  /* 0x0000001fff027819 */ /* 0x010fe20000011403 */
[----:B------:R-:W-:-:S03]  /*12710*/  IMAD.WIDE.U32 R4, R3, UR4, RZ ;  /* 0x0000000403047c25 */ /* 0x000fc6000f8e00ff */
[----:B------:R-:W-:Y:S01]  /*12720*/  LOP3.LUT P0, RZ, R0, 0x3ff, RZ, 0xc0, !PT ;  /* 0x000003ff00ff7812 */ /* 0x000fe2000780c0ff */
[----:B------:R-:W-:Y:S01]  /*12730*/  IMAD R2, R2, UR4, RZ ;  /* 0x0000000402027c24 */ /* 0x000fe2000f8e02ff */
[----:B------:R3:W-:Y:S03]  /*12740*/  STL.64 [R1+0x40], R4 ;  /* 0x0000400401007387 */ /* 0x0007e60000100a00 */
[----:B------:R-:W-:-:S04]  /*12750*/  IMAD R2, R3, UR5, R2 ;  /* 0x0000000503027c24 */ /* 0x000fc8000f8e0202 */
[----:B------:R-:W-:-:S05]  /*12760*/  IMAD.IADD R0, R5, 0x1, R2 ;  /* 0x0000000105007824 */ /* 0x000fca00078e0202 */
[----:B------:R3:W-:Y:S01]  /*12770*/  STL [R1+0x34], R0 ;  /* 0x0000340001007387 */ /* 0x0007e20000100800 */
[----:B------:R-:W-:Y:S05]  /*12780*/  @!P0 BRA `(.L_x_4941) ;  /* 0x0000000000408947 */ /* 0x000fea0003800000 */
[----:B------:R-:W-:Y:S01]  /*12790*/  MOV R2, 0x0 ;  /* 0x0000000000027802 */ /* 0x000fe20000000f00 */
[----:B------:R-:W-:Y:S01]  /*127a0*/  ULDC.64 UR6, c[0x4][0x1b8] ;  /* 0x01006e0000067ab9 */ /* 0x000fe20000000a00 */
[----:B------:R-:W-:Y:S01]  /*127b0*/  ULDC.64 UR8, c[0x4][0x1c0] ;  /* 0x0100700000087ab9 */ /* 0x000fe20000000a00 */
[----:B------:R-:W-:Y:S01]  /*127c0*/  ULDC.64 UR4, c[0x4][0xe8] ;  /* 0x01003a0000047ab9 */ /* 0x000fe20000000a00 */
[----:B---3--:R-:W-:Y:S02]  /*127d0*/  IMAD.U32 R4, RZ, RZ, UR6 ;  /* 0x00000006ff047e24 */ /* 0x008fe4000f8e00ff */
        /* <DEDUP_REMOVED lines=11> */
.L_x_4941:
[----:B------:R-:W-:Y:S05]  /*12890*/  BSYNC B6 ;  /* 0x0000000000067941 */ /* 0x000fea0003800000 */
.L_x_4940:
[----:B---3--:R-:W3:Y:S01]  /*128a0*/  LDL.LU R0, [R1+0x34] ;  /* 0x0000340001007983 */ /* 0x008ee20000300800 */
[----:B--2---:R-:W2:Y:S01]  /*128b0*/  LDC R7, c[0x0][0x448] ;  /* 0x00011200ff077b82 */ /* 0x004ea20000000800 */
[----:B------:R-:W-:Y:S01]  /*128c0*/  ULDC.64 UR4, c[0x0][0x2d8] ;  /* 0x0000b60000047ab9 */ /* 0x000fe20000000a00 */
[----:B------:R-:W-:Y:S01]  /*128d0*/  ULDC.64 UR6, c[0x0][0x280] ;  /* 0x0000a00000067ab9 */ /* 0x000fe20000000a00 */
[----:B------:R-:W3:Y:S04]  /*128e0*/  LDL.LU.64 R2, [R1+0x40] ;  /* 0x0000400001027983 */ /* 0x000ee80000300a00 */
[----:B01----:R-:W4:Y:S01]  /*128f0*/  LDL R9, [R1+0x2c] ;  /* 0x00002c0001097983 */ /* 0x003f220000100800 */
[----:B------:R-:W0:Y:S01]  /*12900*/  S2R R5, SR_TID.X ;  /* 0x0000000000057919 */ /* 0x000e220000002100 */
[----:B------:R-:W1:Y:S01]  /*12910*/  S2R R6, SR_TID.X ;  /* 0x0000000000067919 */ /* 0x000e620000002100 */
[----:B------:R-:W1:Y:S01]  /*12920*/  S2R R10, SR_TID.X ;  /* 0x00000000000a7919 */ /* 0x000e620000002100 */
[----:B0-----:R-:W-:-:S04]  /*12930*/  LOP3.LUT R5, R5, 0x7f, RZ, 0xc0, !PT ;  /* 0x0000007f05057812 */ /* 0x001fc800078ec0ff */
[----:B------:R-:W-:Y:S01]  /*12940*/  SHF.R.U32.HI R5, RZ, 0x3, R5 ;  /* 0x00000003ff057819 */ /* 0x000fe20000011605 */
[----:B-1----:R-:W-:-:S05]  /*12950*/  IMAD.SHL.U32 R8, R6, 0x10, RZ ;  /* 0x0000001006087824 */ /* 0x002fca00078e00ff */
[----:B------:R-:W-:Y:S01]  /*12960*/  LOP3.LUT R8, R5, 0x70, R8, 0xf8, !PT ;  /* 0x0000007005087812 */ /* 0x000fe200078ef808 */
[----:B------:R-:W-:-:S05]  /*12970*/  IMAD.SHL.U32 R10, R10, 0x8, RZ ;  /* 0x000000080a0a7824 */ /* 0x000fca00078e00ff */
[----:B------:R-:W-:-:S04]  /*12980*/  LOP3.LUT R10, R10, 0x38, RZ, 0xc0, !PT ;  /* 0x000000380a0a7812 */ /* 0x000fc800078ec0ff */
[C---:B------:R-:W-:Y:S02]  /*12990*/  LOP3.LUT R11, R10.reuse, 0x40, RZ, 0xfc, !PT ;  /* 0x000000400a0b7812 */ /* 0x040fe400078efcff */
[----:B------:R-:W-:Y:S01]  /*129a0*/  LOP3.LUT R10, R10, 0x80, RZ, 0xfc, !PT ;  /* 0x000000800a0a7812 */ /* 0x000fe200078efcff */
[----:B---3--:R-:W-:Y:S01]  /*129b0*/  IMAD.MOV.U32 R3, RZ, RZ, R0 ;  /* 0x000000ffff037224 */ /* 0x008fe200078e0000 */
        /* <DEDUP_REMOVED lines=12> */
[----:B--2---:R-:W-:Y:S01]  /*12a80*/  ISETP.NE.AND P0, PT, R7, 0x1, PT ;  /* 0x000000010700780c */ /* 0x004fe20003f05270 */
[----:B------:R-:W-:-:S12]  /*12a90*/  IMAD R4, R4, UR4, RZ ;  /* 0x0000000404047c24 */ /* 0x000fd8000f8e02ff */
[----:B------:R-:W0:Y:S08]  /*12aa0*/  @P0 LDC R5, c[0x0][0x44c] ;  /* 0x00011300ff050b82 */ /* 0x000e300000000800 */
[----:B------:R-:W1:Y:S01]  /*12ab0*/  @P0 LDC R6, c[0x0][0x450] ;  /* 0x00011400ff060b82 */ /* 0x000e620000000800 */
[----:B------:R-:W-:-:S04]  /*12ac0*/  IMAD.WIDE.U32 R2, R0, UR4, R2 ;  /* 0x0000000400027c25 */ /* 0x000fc8000f8e0002 */
[----:B------:R-:W-:Y:S01]  /*12ad0*/  IMAD R0, R0, UR5, R4 ;  /* 0x0000000500007c24 */ /* 0x000fe2000f8e0204 */
[----:B------:R-:W-:-:S03]  /*12ae0*/  ULDC.64 UR4, c[0x0][0x2d0] ;  /* 0x0000b40000047ab9 */ /* 0x000fc60000000a00 */
[----:B------:R-:W-:Y:S02]  /*12af0*/  IMAD.IADD R3, R3, 0x1, R0 ;  /* 0x0000000103037824 */ /* 0x000fe400078e0200 */
[----:B----4-:R-:W-:-:S04]  /*12b00*/  IMAD.IADD R0, R8, 0x1, R9 ;  /* 0x0000000108007824 */ /* 0x010fc800078e0209 */
        /* <DEDUP_REMOVED lines=15> */
[----:B------:R-:W-:Y:S02]  /*12c00*/  ISETP.GE.AND P0, PT, R10, UR4, PT ;  /* 0x000000040a007c0c */ /* 0x000fe4000bf06270 */
[----:B------:R0:W5:Y:S01]  /*12c10*/  LDL R10, [R1+0x1c] ;  /* 0x00001c00010a7983 */ /* 0x0001620000100800 */
[----:B------:R-:W1:Y:S01]  /*12c20*/  S2R R5, SR_TID.X ;  /* 0x0000000000057919 */ /* 0x000e620000002100 */
[----:B------:R-:W-:Y:S01]  /*12c30*/  IMAD R0, R0, UR5, R4 ;  /* 0x0000000500007c24 */ /* 0x000fe2000f8e0204 */
[----:B------:R-:W-:-:S03]  /*12c40*/  LEA R4, P3, R2, UR6, 0x1 ;  /* 0x0000000602047c11 */ /* 0x000fc6000f8608ff */
[----:B------:R-:W-:Y:S01]  /*12c50*/  IMAD.IADD R0, R3, 0x1, R0 ;  /* 0x0000000103007824 */ /* 0x000fe200078e0200 */
[----:B------:R-:W-:-:S04]  /*12c60*/  ISETP.GE.AND P1, PT, R11, UR4, PT ;  /* 0x000000040b007c0c */ /* 0x000fc8000bf26270 */
[----:B------:R-:W-:Y:S01]  /*12c70*/  LEA.HI.X R3, R2, UR7, R0, 0x1, P3 ;  /* 0x0000000702037c11 */ /* 0x000fe200098f0c00 */
[----:B-1----:R-:W-:-:S05]  /*12c80*/  IMAD.SHL.U32 R8, R5, 0x8, RZ ;  /* 0x0000000805087824 */ /* 0x002fca00078e00ff */
[----:B------:R-:W-:-:S04]  /*12c90*/  LOP3.LUT R8, R8, 0x38, RZ, 0xc0, !PT ;  /* 0x0000003808087812 */ /* 0x000fc800078ec0ff */
[----:B------:R-:W-:Y:S01]  /*12ca0*/  ISETP.GE.AND P2, PT, R8, UR4, PT ;  /* 0x0000000408007c0c */ /* 0x000fe2000bf46270 */
[----:B------:R-:W-:-:S03]  /*12cb0*/  UMOV UR4, 0xffffffff ;  /* 0xffffffff00047882 */ /* 0x000fc60000000000 */
[----:B0-----:R-:W-:Y:S09]  /*12cc0*/  BRA.DIV UR4, `(.L_x_4942) ;  /* 0x0000004a04787947 */ /* 0x001ff2000b800000 */
[----:B------:R-:W0:Y:S01]  /*12cd0*/  S2R R5, SR_TID.X ;  /* 0x0000000000057919 */ /* 0x000e220000002100 */
[----:B------:R-:W2:Y:S01]  /*12ce0*/  LDL.LU R8, [R1+0x2c] ;  /* 0x00002c0001087983 */ /* 0x000ea20000300800 */
[----:B0-----:R-:W-:-:S04]  /*12cf0*/  LOP3.LUT R5, R5, 0x7f, RZ, 0xc0, !PT ;  /* 0x0000007f05057812 */ /* 0x001fc800078ec0ff */
[----:B------:R-:W-:Y:S02]  /*12d00*/  SHF.R.U32.HI R6, RZ, 0x3, R5 ;  /* 0x00000003ff067819 */ /* 0x000fe40000011605 */
[----:B------:R-:W3:Y:S04]  /*12d10*/  LDL.LU R5, [R1+0x30] ;  /* 0x0000300001057983 */ /* 0x000ee80000300800 */
[----:B------:R-:W-:Y:S01]  /*12d20*/  SHFL.IDX PT, R9, R3, 0x1, 0x181f ;  /* 0x00381f0003097f89 */ /* 0x000fe200000e0000 */
[----:B------:R-:W-:Y:S01]  /*12d30*/  ULDC.64 UR4, c[0x0][0x208] ;  /* 0x0000820000047ab9 */ /* 0x000fe20000000a00 */
[----:B--2---:R-:W-:Y:S02]  /*12d40*/  IMAD.IADD R0, R6, 0x1, R8 ;  /* 0x0000000106007824 */ /* 0x004fe400078e0208 */
[----:B------:R-:W0:Y:S01]  /*12d50*/  S2R R6, SR_TID.X ;  /* 0x0000000000067919 */ /* 0x000e220000002100 */
[----:B---3--:R-:W-:-:S02]  /*12d60*/  IMAD R2, R5, R7, RZ ;  /* 0x0000000705027224 */ /* 0x008fc400078e02ff */
[----:B------:R-:W1:Y:S01]  /*12d70*/  SHFL.IDX PT, R7, R4, RZ, 0x181f ;  /* 0x00181fff04077589 */ /* 0x000e6200000e0000 */
[----:B0-----:R-:W-:-:S03]  /*12d80*/  IMAD.SHL.U32 R11, R6, 0x8, RZ ;  /* 0x00000008060b7824 */ /* 0x001fc600078e00ff */
[----:B------:R-:W0:Y:S01]  /*12d90*/  SHFL.IDX PT, R6, R3, RZ, 0x181f ;  /* 0x00181fff03067589 */ /* 0x000e2200000e0000 */
[C---:B------:R-:W-:Y:S01]  /*12da0*/  VIADD R5, R0.reuse, 0x10 ;  /* 0x0000001000057836 */ /* 0x040fe20000000000 */
[----:B------:R-:W-:-:S04]  /*12db0*/  ISETP.GE.AND P4, PT, R0, R2, PT ;  /* 0x000000020000720c */ /* 0x000fc80003f86270 */
[----:B------:R-:W-:Y:S02]  /*12dc0*/  ISETP.GE.AND P3, PT, R5, R2, PT ;  /* 0x000000020500720c */ /* 0x000fe40003f66270 */
[----:B------:R-:W2:Y:S01]  /*12dd0*/  SHFL.IDX PT, R5, R4, 0x1, 0x181f ;  /* 0x00381f0004057f89 */ /* 0x000ea200000e0000 */
[----:B------:R-:W-:-:S06]  /*12de0*/  LOP3.LUT R11, R11, 0x38, RZ, 0xc0, !PT ;  /* 0x000000380b0b7812 */ /* 0x000fcc00078ec0ff */
[----:B-1----:R-:W-:-:S05]  /*12df0*/  @!P4 LEA R7, P5, R11, R7, 0x1 ;  /* 0x000000070b07c211 */ /* 0x002fca00078a08ff */
[----:B0-----:R-:W-:-:S05]  /*12e00*/  @!P4 IMAD.X R6, RZ, RZ, R6, P5 ;  /* 0x000000ffff06c224 */ /* 0x001fca00028e0606 */
[----:B------:R-:W-:-:S04]  /*12e10*/  @!P4 LOP3.LUT R7, R7, R6, RZ, 0x3c, !PT ;  /* 0x000000060707c212 */ /* 0x000fc800078e3cff */
[----:B------:R-:W-:Y:S02]  /*12e20*/  @!P4 LOP3.LUT R6, R7, R6, RZ, 0x3c, !PT ;  /* 0x000000060706c212 */ /* 0x000fe400078e3cff */
[----:B--2---:R-:W-:Y:S02]  /*12e30*/  @!P3 LEA R8, P5, R11, R5, 0x1 ;  /* 0x000000050b08b211 */ /* 0x004fe400078a08ff */
[----:B------:R-:W-:-:S03]  /*12e40*/  @!P4 LOP3.LUT R7, R7, R6, RZ, 0x3c, !PT ;  /* 0x000000060707c212 */ /* 0x000fc600078e3cff */
[----:B------:R-:W-:Y:S02]  /*12e50*/  @!P3 IMAD.X R5, RZ, RZ, R9, P5 ;  /* 0x000000ffff05b224 */ /* 0x000fe400028e0609 */
[----:B-----5:R-:W-:Y:S04]  /*12e60*/  @!P4 LDGSTS.E.BYPASS.LTC128B.128 [R10+0x12400], desc[UR4][R6.64], !P2 ;  /* 0x12400000060acfae */ /* 0x020fe8000d101d44 */
[----:B------:R-:W-:Y:S04]  /*12e70*/  @!P4 LDGSTS.E.BYPASS.LTC128B.128 [R10+0x16400], desc[UR4][R6.64+0x80], !P1 ;  /* 0x16400080060acfae */ /* 0x000fe8000c901d44 */
[----:B------:R0:W-:Y:S02]  /*12e80*/  @!P4 LDGSTS.E.BYPASS.LTC128B.128 [R10+0x1a400], desc[UR4][R6.64+0x100], !P0 ;  /* 0x1a400100060acfae */ /* 0x0001e4000c101d44 */
[----:B0-----:R-:W-:-:S02]  /*12e90*/  @!P3 IMAD.MOV.U32 R6, RZ, RZ, R8 ;  /* 0x000000ffff06b224 */ /* 0x001fc400078e0008 */
[----:B------:R-:W-:Y:S02]  /*12ea0*/  @!P3 IMAD.MOV.U32 R7, RZ, RZ, R5 ;  /* 0x000000ffff07b224 */ /* 0x000fe400078e0005 */
[----:B------:R-:W-:-:S03]  /*12eb0*/  VIADD R5, R0, 0x20 ;  /* 0x0000002000057836 */ /* 0x000fc60000000000 */
[----:B------:R-:W-:Y:S04]  /*12ec0*/  @!P3 LDGSTS.E.BYPASS.LTC128B.128 [R10+0x12c00], desc[UR4][R6.64], !P2 ;  /* 0x12c00000060abfae */ /* 0x000fe8000d101d44 */
[----:B------:R-:W-:Y:S04]  /*12ed0*/  @!P3 LDGSTS.E.BYPASS.LTC128B.128 [R10+0x16c00], desc[UR4][R6.64+0x80], !P1 ;  /* 0x16c00080060abfae */ /* 0x000fe8000c901d44 */
[----:B------:R0:W-:Y:S01]  /*12ee0*/  @!P3 LDGSTS.E.BYPASS.LTC128B.128 [R10+0x1ac00], desc[UR4][R6.64+0x100], !P0 ;  /* 0x1ac00100060abfae */ /* 0x0001e2000c101d44 */
[----:B------:R-:W-:-:S03]  /*12ef0*/  ISETP.GE.AND P3, PT, R5, R2, PT ;  /* 0x000000020500720c */ /* 0x000fc60003f66270 */
[----:B------:R-:W1:Y:S04]  /*12f00*/  SHFL.IDX PT, R5, R4, 0x2, 0x181f ;  /* 0x00581f0004057f89 */ /* 0x000e6800000e0000 */
[----:B------:R-:W0:Y:S06]  /*12f10*/  SHFL.IDX PT, R8, R3, 0x2, 0x181f ;  /* 0x00581f0003087f89 */ /* 0x000e2c00000e0000 */
        /* <DEDUP_REMOVED lines=43> */
[----:B-1----:R-:W1:Y:S01]  /*131d0*/  SHFL.IDX PT, R6, R3, 0x6, 0x181f ;  /* 0x00d81f0003067f89 */ /* 0x002e6200000e0000 */
[----:B0-----:R-:W-:-:S03]  /*131e0*/  @!P4 LEA R5, P3, R11, R5, 0x1 ;  /* 0x000000050b05c211 */ /* 0x001fc600078608ff */
[----:B------:R-:W0:Y:S04]  /*131f0*/  SHFL.IDX PT, R3, R3, 0x7, 0x181f ;  /* 0x00f81f0003037f89 */ /* 0x000e2800000e0000 */
[----:B------:R-:W2:Y:S01]  /*13200*/  SHFL.IDX PT, R4, R4, 0x7, 0x181f ;  /* 0x00f81f0004047f89 */ /* 0x000ea200000e0000 */
[----:B-1----:R-:W-:-:S04]  /*13210*/  @!P4 IMAD.X R6, RZ, RZ, R6, P3 ;  /* 0x000000ffff06c224 */ /* 0x002fc800018e0606 */
[----:B------:R-:W-:Y:S02]  /*13220*/  @!P4 IMAD.MOV.U32 R7, RZ, RZ, R6 ;  /* 0x000000ffff07c224 */ /* 0x000fe400078e0006 */
[----:B------:R-:W-:-:S05]  /*13230*/  @!P4 IMAD.MOV.U32 R6, RZ, RZ, R5 ;  /* 0x000000ffff06c224 */ /* 0x000fca00078e0005 */
[----:B------:R1:W-:Y:S04]  /*13240*/  @!P4 LDGSTS.E.BYPASS.LTC128B.128 [R10+0x15400], desc[UR4][R6.64], !P2 ;  /* 0x15400000060acfae */ /* 0x0003e8000d101d44 */
[----:B------:R1:W-:Y:S04]  /*13250*/  @!P4 LDGSTS.E.BYPASS.LTC128B.128 [R10+0x19400], desc[UR4][R6.64+0x80], !P1 ;  /* 0x19400080060acfae */ /* 0x0003e8000c901d44 */
[----:B0-2---:R1:W-:Y:S02]  /*13260*/  @!P4 LDGSTS.E.BYPASS.LTC128B.128 [R10+0x1d400], desc[UR4][R6.64+0x100], !P0 ;  /* 0x1d400100060acfae */ /* 0x0053e4000c101d44 */
.L_x_5065:
[----:B------:R-:W-:Y:S01]  /*13270*/  VIADD R0, R0, 0x70 ;  /* 0x0000007000007836 */ /* 0x000fe20000000000 */
[----:B------:R-:W-:Y:S04]  /*13280*/  BSSY B0, `(.L_x_4943) ;  /* 0x000000f000007945 */ /* 0x000fe80003800000 */
[----:B------:R-:W-:-:S13]  /*13290*/  ISETP.GE.AND P3, PT, R0, R2, PT ;  /* 0x000000020000720c */ /* 0x000fda0003f66270 */
[----:B------:R-:W-:Y:S05]  /*132a0*/  @P3 BRA `(.L_x_4944) ;  /* 0x0000000000303947 */ /* 0x000fea0003800000 */
[----:B------:R-:W0:Y:S01]  /*132b0*/  S2R R5, SR_TID.X ;  /* 0x0000000000057919 */ /* 0x000e220000002100 */
[----:B------:R-:W-:Y:S01]  /*132c0*/  ULDC.64 UR4, c[0x0][0x208] ;  /* 0x0000820000047ab9 */ /* 0x000fe20000000a00 */
[----:B0-----:R-:W-:-:S05]  /*132d0*/  IMAD.SHL.U32 R5, R5, 0x8, RZ ;  /* 0x0000000805057824 */ /* 0x001fca00078e00ff */
        /* <DEDUP_REMOVED lines=9> */
.L_x_4944:
[----:B------:R-:W-:Y:S05]  /*13370*/  BSYNC B0 ;  /* 0x0000000000007941 */ /* 0x000fea0003800000 */
.L_x_4943:
[----:B01----:R-:W2:Y:S01]  /*13380*/  LDL R10, [R1] ;  /* 0x00000000010a7983 */ /* 0x003ea20000100800 */
[----:B------:R-:W-:Y:S01]  /*13390*/  PLOP3.LUT P0, PT, PT, PT, PT, 0x80, 0x0 ;  /* 0x000000000000781c */ /* 0x000fe20003f0f070 */
[----:B------:R-:W-:Y:S01]  /*133a0*/  NOP ;  /* 0x0000000000007918 */ /* 0x000fe20000000000 */
[----:B--2---:R-:W-:-:S11]  /*133b0*/  VIADD R10, R10, 0x30800 ;  /* 0x000308000a0a7836 */ /* 0x004fd60000000000 */
.L_x_4945:
        /* <DEDUP_REMOVED lines=19> */
.L_x_5066:
[----:B------:R-:W-:Y:S05]  /*134f0*/  BSYNC B0 ;  /* 0x0000000000007941 */ /* 0x000fea0003800000 */
.L_x_4946:
        /* <DEDUP_REMOVED lines=50> */
.L_x_4954:
[----:B------:R-:W2:Y:S01]  /*13820*/  LDL R2, [R1] ;  /* 0x0000000001027983 */ /* 0x000ea20000100800 */
[----:B------:R-:W-:Y:S01]  /*13830*/  BSSY B3, `(.L_x_4955) ;  /* 0x0000005000037945 */ /* 0x000fe20003800000 */
[----:B--2---:R-:W-:Y:S01]  /*13840*/  IMAD R3, R7, 0x8, R2 ;  /* 0x0000000807037824 */ /* 0x004fe200078e0202 */
[----:B------:R-:W-:-:S04]  /*13850*/  SHF.L.U32 R2, R9, 0x1f, RZ ;  /* 0x0000001f09027819 */ /* 0x000fc800000006ff */
[----:B------:R-:W1:Y:S02]  /*13860*/  SYNCS.PHASECHK.TRANS64.TRYWAIT P0, [R3+URZ+0x30840], R2 ;  /* 0x03084002030075a7 */ /* 0x000e64000800017f */
[----:B-1----:R-:W-:Y:S05]  /*13870*/  @!P0 BRA `(.L_x_4956) ;  /* 0x00000048009c8947 */ /* 0x002fea0003800000 */
.L_x_5067:
[----:B------:R-:W-:Y:S05]  /*13880*/  BSYNC B3 ;  /* 0x0000000000037941 */ /* 0x000fea0003800000 */
.L_x_4955:
        /* <DEDUP_REMOVED lines=12> */
.L_x_4958:
[----:B------:R-:W-:Y:S05]  /*13950*/  BSYNC B3 ;  /* 0x0000000000037941 */ /* 0x000fea0003800000 */
.L_x_4957:
        /* <DEDUP_REMOVED lines=13> */
.L_x_4959:
        /* <DEDUP_REMOVED lines=16> */
.L_x_4960:
        /* <DEDUP_REMOVED lines=16> */
.L_x_4961:
        /* <DEDUP_REMOVED lines=17> */
.L_x_5068:
[----:B------:R-:W-:Y:S05]  /*13d40*/  BSYNC B3 ;  /* 0x0000000000037941 */ /* 0x000fea0003800000 */
.L_x_4962:
        /* <DEDUP_REMOVED lines=14> */
.L_x_4965:
[----:B------:R-:W-:Y:S05]  /*13e30*/  BSYNC B3 ;  /* 0x0000000000037941 */ /* 0x000fea0003800000 */
.L_x_4964:
        /* <DEDUP_REMOVED lines=15> */
.L_x_4966:
        /* <DEDUP_REMOVED lines=15> */
.L_x_4967:
        /* <DEDUP_REMOVED lines=15> */
.L_x_4968:
        /* <DEDUP_REMOVED lines=12> */
.L_x_4953:
[----:B------:R-:W-:Y:S05]  /*141d0*/  BSYNC B1 ;  /* 0x0000000000017941 */ /* 0x000fea0003800000 */
.L_x_4952:
[----:B0-----:R-:W2:Y:S04]  /*141e0*/  LDL R0, [R1+0x28] ;  /* 0x0000280001007983 */ /* 0x001ea80000100800 */
[----:B------:R0:W-:Y:S04]  /*141f0*/  STL [R1+0x4], R7 ;  /* 0x0000040701007387 */ /* 0x0001e80000100800 */
[----:B------:R0:W-:Y:S02]  /*14200*/  STL [R1+0x10], R9 ;  /* 0x0000100901007387 */ /* 0x0001e40000100800 */
[----:B0-2---:R-:W-:-:S07]  /*14210*/  VIADD R0, R0, 0xfffffffd ;  /* 0xfffffffd00007836 */ /* 0x005fce0000000000 */
.L_x_4951:
[----:B------:R-:W-:Y:S05]  /*14220*/  BSYNC B2 ;  /* 0x0000000000027941 */ /* 0x000fea0003800000 */
.L_x_4950:
[----:B------:R-:W2:Y:S01]  /*14230*/  LDL.LU R2, [R1+0x28] ;  /* 0x0000280001027983 */ /* 0x000ea20000300800 */
[----:B------:R-:W-:Y:S01]  /*14240*/  VIADD R8, R8, 0xfffffffe ;  /* 0xfffffffe08087836 */ /* 0x000fe20000000000 */
[----:B--2---:R-:W-:-:S04]  /*14250*/  LOP3.LUT R2, RZ, R2, RZ, 0x33, !PT ;  /* 0x00000002ff027212 */ /* 0x004fc800078e33ff */
[----:B------:R-:W-:-:S13]  /*14260*/  ISETP.NE.AND P0, PT, R8, R2, PT ;  /* 0x000000020800720c */ /* 0x000fda0003f05270 */
[----:B------:R-:W-:Y:S05]  /*14270*/  @!P0 BRA `(.L_x_4949) ;  /* 0x0000001400f88947 */ /* 0x000fea0003800000 */
[----:B------:R-:W-:-:S07]  /*14280*/  IMAD.MOV.U32 R9, RZ, RZ, R17 ;  /* 0x000000ffff097224 */ /* 0x000fce00078e0011 */
.L_x_5003:
        /* <DEDUP_REMOVED lines=37> */
.L_x_4971:
[----:B------:R-:W2:Y:S01]  /*144e0*/  LDL R2, [R1] ;  /* 0x0000000001027983 */ /* 0x000ea20000100800 */
[----:B------:R-:W-:Y:S01]  /*144f0*/  BSSY B2, `(.L_x_4972) ;  /* 0x0000005000027945 */ /* 0x000fe20003800000 */
[----:B--2---:R-:W-:Y:S01]  /*14500*/  IMAD R3, R4, 0x8, R2 ;  /* 0x0000000804037824 */ /* 0x004fe200078e0202 */
[----:B------:R-:W-:-:S04]  /*14510*/  SHF.L.U32 R2, R5, 0x1f, RZ ;  /* 0x0000001f05027819 */ /* 0x000fc800000006ff */
[----:B------:R-:W1:Y:S02]  /*14520*/  SYNCS.PHASECHK.TRANS64.TRYWAIT P0, [R3+URZ+0x30840], R2 ;  /* 0x03084002030075a7 */ /* 0x000e64000800017f */
[----:B-1----:R-:W-:Y:S05]  /*14530*/  @!P0 BRA `(.L_x_4973) ;  /* 0x0000003c00948947 */ /* 0x002fea0003800000 */
.L_x_5069:
[----:B------:R-:W-:Y:S05]  /*14540*/  BSYNC B2 ;  /* 0x0000000000027941 */ /* 0x000fea0003800000 */
.L_x_4972:
        /* <DEDUP_REMOVED lines=12> */
.L_x_4975:
[----:B------:R-:W-:Y:S05]  /*14610*/  BSYNC B2 ;  /* 0x0000000000027941 */ /* 0x000fea0003800000 */
.L_x_4974:
        /* <DEDUP_REMOVED lines=13> */
.L_x_4976:
        /* <DEDUP_REMOVED lines=16> */
.L_x_4977:
        /* <DEDUP_REMOVED lines=16> */
.L_x_4978:
        /* <DEDUP_REMOVED lines=17> */
.L_x_5070:
[----:B------:R-:W-:Y:S05]  /*14a00*/  BSYNC B2 ;  /* 0x0000000000027941 */ /* 0x000fea0003800000 */
.L_x_4979:
        /* <DEDUP_REMOVED lines=11> */
.L_x_4982:
[----:B------:R-:W-:Y:S05]  /*14ac0*/  BSYNC B2 ;  /* 0x0000000000027941 */ /* 0x000fea0003800000 */
.L_x_4981:
        /* <DEDUP_REMOVED lines=14> */
.L_x_4983:
        /* <DEDUP_REMOVED lines=15> */
.L_x_4984:
        /* <DEDUP_REMOVED lines=15> */
.L_x_4985:
        /* <DEDUP_REMOVED lines=12> */
.L_x_4970:
[----:B------:R-:W-:Y:S05]  /*14e50*/  BSYNC B1 ;  /* 0x0000000000017941 */ /* 0x000fea0003800000 */
.L_x_4969:
        /* <DEDUP_REMOVED lines=37> */
.L_x_4988:
[----:B------:R-:W3:Y:S01]  /*150b0*/  LDL R2, [R1] ;  /* 0x0000000001027983 */ /* 0x000ee20000100800 */
[----:B------:R-:W-:Y:S01]  /*150c0*/  SHF.L.U32 R3, R11, 0x1f, RZ ;  /* 0x0000001f0b037819 */ /* 0x000fe200000006ff */
[----:B------:R-:W-:Y:S01]  /*150d0*/  BSSY B2, `(.L_x_4989) ;  /* 0x0000004000027945 */ /* 0x000fe20003800000 */
[----:B---3--:R-:W-:-:S04]  /*150e0*/  IMAD R2, R12, 0x8, R2 ;  /* 0x000000080c027824 */ /* 0x008fc800078e0202 */
[----:B------:R-:W3:Y:S02]  /*150f0*/  SYNCS.PHASECHK.TRANS64.TRYWAIT P0, [R2+URZ+0x30840], R3 ;  /* 0x03084003020075a7 */ /* 0x000ee4000800017f */
[----:B---3--:R-:W-:Y:S05]  /*15100*/  @!P0 BRA `(.L_x_4990) ;  /* 0x0000003000c88947 */ /* 0x008fea0003800000 */
.L_x_5071:
[----:B------:R-:W-:Y:S05]  /*15110*/  BSYNC B2 ;  /* 0x0000000000027941 */ /* 0x000fea0003800000 */
.L_x_4989:
        /* <DEDUP_REMOVED lines=12> */
.L_x_4992:
[----:B------:R-:W-:Y:S05]  /*151e0*/  BSYNC B2 ;  /* 0x0000000000027941 */ /* 0x000fea0003800000 */
.L_x_4991:
        /* <DEDUP_REMOVED lines=15> */
.L_x_4993:
        /* <DEDUP_REMOVED lines=16> */
.L_x_4994:
        /* <DEDUP_REMOVED lines=16> */
.L_x_4995:
        /* <DEDUP_REMOVED lines=15> */
.L_x_5072:
[----:B------:R-:W-:Y:S05]  /*155d0*/  BSYNC B2 ;  /* 0x0000000000027941 */ /* 0x000fea0003800000 */
.L_x_4996:
        /* <DEDUP_REMOVED lines=11> */
.L_x_4999:
[----:B------:R-:W-:Y:S05]  /*15690*/  BSYNC B2 ;  /* 0x0000000000027941 */ /* 0x000fea0003800000 */
.L_x_4998:
        /* <DEDUP_REMOVED lines=13> */
.L_x_5000:
        /* <DEDUP_REMOVED lines=15> */
.L_x_5001:
        /* <DEDUP_REMOVED lines=15> */
.L_x_5002:
        /* <DEDUP_REMOVED lines=12> */
.L_x_4987:
[----:B------:R-:W-:Y:S05]  /*15a10*/  BSYNC B1 ;  /* 0x0000000000017941 */ /* 0x000fea0003800000 */
.L_x_4986:
[----:B------:R-:W3:Y:S01]  /*15a20*/  LDL R2, [R1+0x20] ;  /* 0x0000200001027983 */ /* 0x000ee20000100800 */
[----:B------:R-:W-:Y:S01]  /*15a30*/  VIADD R0, R0, 0xfffffffe ;  /* 0xfffffffe00007836 */ /* 0x000fe20000000000 */
[----:B---3--:R-:W-:-:S13]  /*15a40*/  ISETP.GT.AND P0, PT, R6, R2, PT ;  /* 0x000000020600720c */ /* 0x008fda0003f04270 */
[----:B------:R-:W-:Y:S05]  /*15a50*/  @P0 BRA `(.L_x_5003) ;  /* 0xffffffe8000c0947 */ /* 0x000fea000383ffff */
.L_x_4949:
[----:B------:R-:W-:Y:S05]  /*15a60*/  BSYNC B0 ;  /* 0x0000000000007941 */ /* 0x000fea0003800000 */
.L_x_4948:
        /* <DEDUP_REMOVED lines=18> */
.L_x_5005:
[----:B------:R-:W-:Y:S05]  /*15b90*/  BSYNC B0 ;  /* 0x0000000000007941 */ /* 0x000fea0003800000 */
.L_x_5004:
        /* <DEDUP_REMOVED lines=13> */
.L_x_5073:
[----:B------:R-:W-:Y:S05]  /*15c70*/  BSYNC B1 ;  /* 0x0000000000017941 */ /* 0x000fea0003800000 */
.L_x_5008:
        /* <DEDUP_REMOVED lines=9> */
.L_x_5011:
[----:B------:R-:W-:Y:S05]  /*15d10*/  BSYNC B1 ;  /* 0x0000000000017941 */ /* 0x000fea0003800000 */
.L_x_5010:
        /* <DEDUP_REMOVED lines=14> */
.L_x_5012:
        /* <DEDUP_REMOVED lines=15> */
.L_x_5013:
        /* <DEDUP_REMOVED lines=15> */
.L_x_5014:
        /* <DEDUP_REMOVED lines=10> */
.L_x_5007:
[----:B------:R-:W-:Y:S05]  /*16080*/  BSYNC B0 ;  /* 0x0000000000007941 */ /* 0x000fea0003800000 */
.L_x_5006:
        /* <DEDUP_REMOVED lines=9> */
.L_x_4928:
[----:B------:R-:W-:Y:S05]  /*16120*/  BSYNC B7 ;  /* 0x0000000000077941 */ /* 0x000fea0003800000 */
.L_x_4926:
        /* <DEDUP_REMOVED lines=9> */
[----:B------:R3:W4:Y:S04]  /*161c0*/  LDS.128 R16, [R0+0x308d0] ;  /* 0x0308d00000107984 */ /* 0x0007280000000c00 */
[----:B------:R3:W-:Y:S01]  /*161d0*/  STL [R1], R0 ;  /* 0x0000000001007387 */ /* 0x0007e20000100800 */
[----:B------:R-:W-:Y:S06]  /*161e0*/  BAR.ARV 0x4, 0x180 ;  /* 0x0106000000007b1d */ /* 0x000fec0000002000 */
[----:B------:R-:W-:Y:S05]  /*161f0*/  BRA `(.L_x_5016) ;  /* 0x0000000800e47947 */ /* 0x000fea0003800000 */
.L_x_5015:
        /* <DEDUP_REMOVED lines=37> */
.L_x_5083:
[----:B------:R-:W-:Y:S02]  /*16450*/  ULDC UR4, c[0x0][0xc38] ;  /* 0x00030e0000047ab9 */ /* 0x000fe40000000800 */
[----:B------:R-:W-:-:S04]  /*16460*/  IMAD.U32 R4, RZ, RZ, UR4 ;  /* 0x00000004ff047e24 */ /* 0x000fc8000f8e00ff */
[----:B----4-:R-:W-:-:S04]  /*16470*/  IMAD R16, R16, R4, RZ ;  /* 0x0000000410107224 */ /* 0x010fc800078e02ff */
[----:B------:R-:W-:-:S05]  /*16480*/  IMAD.IADD R5, R5, 0x1, R16 ;  /* 0x0000000105057824 */ /* 0x000fca00078e0210 */
[----:B------:R-:W-:-:S13]  /*16490*/  ISETP.GT.AND P6, PT, R5, R0, PT ;  /* 0x000000000500720c */ /* 0x000fda0003fc4270 */
[----:B------:R-:W-:Y:S05]  /*164a0*/  @P6 BRA `(.L_x_5018) ;  /* 0x0000000000a06947 */ /* 0x000fea0003800000 */
.L_x_5023:
[----:B------:R-:W4:Y:S01]  /*164b0*/  LDC R2, c[0x0][0xc3c] ;  /* 0x00030f00ff027b82 */ /* 0x000f220000000800 */
[----:B------:R-:W-:-:S05]  /*164c0*/  VIADD R19, R19, 0x1f ;  /* 0x0000001f13137836 */ /* 0x000fca0000000000 */
[----:B----4-:R-:W-:-:S13]  /*164d0*/  ISETP.GE.AND P6, PT, R19, R2, PT ;  /* 0x000000021300720c */ /* 0x010fda0003fc6270 */
[----:B------:R-:W-:Y:S05]  /*164e0*/  @P6 BRA `(.L_x_5019) ;  /* 0x0000000400dc6947 */ /* 0x000fea0003800000 */
[----:B---3--:R-:W3:Y:S01]  /*164f0*/  S2R R3, SR_TID.X ;  /* 0x0000000000037919 */ /* 0x008ee20000002100 */
[----:B------:R-:W-:Y:S01]  /*16500*/  BSSY B0, `(.L_x_5020) ;  /* 0x000000a000007945 */ /* 0x000fe20003800000 */
[----:B---3--:R-:W-:-:S05]  /*16510*/  LOP3.LUT R3, R3, 0x1f, RZ, 0xc0, !PT ;  /* 0x0000001f03037812 */ /* 0x008fca00078ec0ff */
[----:B------:R-:W-:-:S05]  /*16520*/  IMAD.IADD R4, R19, 0x1, R3 ;  /* 0x0000000113047824 */ /* 0x000fca00078e0203 */
[----:B------:R-:W-:Y:S01]  /*16530*/  ISETP.GE.OR P6, PT, R4, R2, !P0 ;  /* 0x000000020400720c */ /* 0x000fe200047c6670 */
[----:B------:R-:W-:-:S12]  /*16540*/  IMAD.MOV.U32 R2, RZ, RZ, RZ ;  /* 0x000000ffff027224 */ /* 0x000fd800078e00ff */
[----:B------:R-:W-:Y:S05]  /*16550*/  @P6 BRA `(.L_x_5021) ;  /* 0x0000000000106947 */ /* 0x000fea0003800000 */
[----:B------:R-:W3:Y:S01]  /*16560*/  LDC.64 R2, c[0x0][0xc80] ;  /* 0x00032000ff027b82 */ /* 0x000ee20000000a00 */
[----:B------:R-:W-:Y:S01]  /*16570*/  ULDC.64 UR4, c[0x0][0x208] ;  /* 0x0000820000047ab9 */ /* 0x000fe20000000a00 */
[----:B---3--:R-:W-:-:S06]  /*16580*/  IMAD.WIDE R2, R4, 0x4, R2 ;  /* 0x0000000404027825 */ /* 0x008fcc00078e0202 */
[----:B------:R3:W5:Y:S02]  /*16590*/  LDG.E R2, desc[UR4][R2.64] ;  /* 0x0000000402027981 */ /* 0x000764000c1e1900 */
.L_x_5021:
[----:B------:R-:W-:Y:S05]  /*165a0*/  BSYNC B0 ;  /* 0x0000000000007941 */ /* 0x000fea0003800000 */
.L_x_5020:
        /* <DEDUP_REMOVED lines=18> */
.L_x_5091:
[----:B------:R-:W-:Y:S02]  /*166d0*/  ULDC UR4, c[0x0][0xc38] ;  /* 0x00030e0000047ab9 */ /* 0x000fe40000000800 */
[----:B------:R-:W-:-:S04]  /*166e0*/  IMAD.U32 R4, RZ, RZ, UR4 ;  /* 0x00000004ff047e24 */ /* 0x000fc8000f8e00ff */
[----:B----4-:R-:W-:-:S04]  /*166f0*/  IMAD R16, R16, R4, RZ ;  /* 0x0000000410107224 */ /* 0x010fc800078e02ff */
[----:B------:R-:W-:-:S05]  /*16700*/  IMAD.IADD R5, R16, 0x1, R5 ;  /* 0x0000000110057824 */ /* 0x000fca00078e0205 */
[----:B------:R-:W-:-:S13]  /*16710*/  ISETP.GT.AND P6, PT, R5, R0, PT ;  /* 0x000000000500720c */ /* 0x000fda0003fc4270 */
[----:B------:R-:W-:Y:S05]  /*16720*/  @!P6 BRA `(.L_x_5023) ;  /* 0xfffffffc0060e947 */ /* 0x000fea000383ffff */
.L_x_5018:
        /* <DEDUP_REMOVED lines=8> */
.L_x_5095:
[----:B------:R-:W-:Y:S01]  /*167b0*/  ISETP.NE.AND P0, PT, R5, RZ, PT ;  /* 0x000000ff0500720c */ /* 0x000fe20003f05270 */
[----:B------:R-:W-:-:S12]  /*167c0*/  IMAD.MOV.U32 R5, RZ, RZ, RZ ;  /* 0x000000ffff057224 */ /* 0x000fd800078e00ff */
[----:B------:R-:W-:Y:S05]  /*167d0*/  @!P0 BRA `(.L_x_5025) ;  /* 0x0000000000148947 */ /* 0x000fea0003800000 */
[----:B------:R-:W-:Y:S01]  /*167e0*/  UMOV UR4, 0xffffffff ;  /* 0xffffffff00047882 */ /* 0x000fe20000000000 */
[----:B-1----:R-:W-:Y:S02]  /*167f0*/  VIADD R12, R6, 0xffffffff ;  /* 0xffffffff060c7836 */ /* 0x002fe40000000000 */
[----:B------:R-:W-:Y:S05]  /*16800*/  BRA.DIV UR4, `(.L_x_5026) ;  /* 0x00000026048c7947 */ /* 0x000fea000b800000 */
[----:B---3--:R1:W3:Y:S02]  /*16810*/  SHFL.IDX PT, R3, R3, R12, 0x1f ;  /* 0x00001f0c03037589 */ /* 0x0082e400000e0000 */
.L_x_5098:
[----:B---3--:R-:W-:-:S07]  /*16820*/  IMAD.MOV.U32 R5, RZ, RZ, R3 ;  /* 0x000000ffff057224 */ /* 0x008fce00078e0003 */
.L_x_5025:
[----:B---34-:R-:W3:Y:S01]  /*16830*/  LDC.64 R2, c[0x0][0xc90] ;  /* 0x00032400ff027b82 */ /* 0x018ee20000000a00 */
[----:B------:R-:W-:Y:S01]  /*16840*/  IMAD.IADD R19, R6, 0x1, R19 ;  /* 0x0000000106137824 */ /* 0x000fe200078e0213 */
[----:B------:R-:W-:-:S03]  /*16850*/  ULDC.64 UR4, c[0x0][0x208] ;  /* 0x0000820000047ab9 */ /* 0x000fc60000000a00 */
[----:B---3--:R-:W-:-:S05]  /*16860*/  IMAD.WIDE R2, R19, 0x4, R2 ;  /* 0x0000000413027825 */ /* 0x008fca00078e0202 */
[----:B--2---:R-:W0:Y:S01]  /*16870*/  LDG.E R7, desc[UR4][R2.64] ;  /* 0x0000000402077981 */ /* 0x004e22000c1e1900 */
[----:B------:R-:W-:-:S04]  /*16880*/  IMAD R16, R5, R4, R16 ;  /* 0x0000000405107224 */ /* 0x000fc800078e0210 */
[----:B------:R-:W-:Y:S02]  /*16890*/  IMAD.IADD R0, R0, 0x1, -R16 ;  /* 0x0000000100007824 */ /* 0x000fe400078e0a10 */
[----:B0-----:R-:W-:-:S05]  /*168a0*/  IMAD R6, R17, R7, RZ ;  /* 0x0000000711067224 */ /* 0x001fca00078e02ff */
        /* <DEDUP_REMOVED lines=28> */
[----:B------:R-:W-:Y:S01]  /*16a70*/  VIADDMNMX R4, R3, R4, R7, PT ;  /* 0x0000000403047246 */ /* 0x000fe20003800107 */
[----:B------:R-:W-:-:S03]  /*16a80*/  IMAD.IADD R5, R0, 0x1, R5 ;  /* 0x0000000100057824 */ /* 0x000fc600078e0205 */
        /* <DEDUP_REMOVED lines=29> */
.L_x_5019:
[----:B------:R-:W-:Y:S01]  /*16c60*/  UMOV UR4, URZ ;  /* 0x0000003f00047c82 */ /* 0x000fe20008000000 */
[----:B------:R-:W-:Y:S01]  /*16c70*/  UMOV UR5, URZ ;  /* 0x0000003f00057c82 */ /* 0x000fe20008000000 */
[----:B------:R-:W-:Y:S01]  /*16c80*/  ULDC UR6, c[0x0][0xc3c] ;  /* 0x00030f0000067ab9 */ /* 0x000fe20000000800 */
[----:B------:R-:W-:Y:S02]  /*16c90*/  IMAD.MOV.U32 R16, RZ, RZ, R0 ;  /* 0x000000ffff107224 */ /* 0x000fe400078e0000 */
[----:B------:R-:W-:Y:S02]  /*16ca0*/  IMAD.U32 R17, RZ, RZ, UR4 ;  /* 0x00000004ff117e24 */ /* 0x000fe4000f8e00ff */
[----:B------:R-:W-:Y:S02]  /*16cb0*/  IMAD.U32 R18, RZ, RZ, UR5 ;  /* 0x00000005ff127e24 */ /* 0x000fe4000f8e00ff */
[----:B------:R-:W-:-:S07]  /*16cc0*/  IMAD.U32 R19, RZ, RZ, UR6 ;  /* 0x00000006ff137e24 */ /* 0x000fce000f8e00ff */
.L_x_5027:
[----:B------:R4:W5:Y:S01]  /*16cd0*/  LDL R2, [R1] ;  /* 0x0000000001027983 */ /* 0x0009620000100800 */
[----:B------:R-:W0:Y:S01]  /*16ce0*/  S2R R0, SR_TID.X ;  /* 0x0000000000007919 */ /* 0x000e220000002100 */
[----:B------:R-:W-:Y:S05]  /*16cf0*/  WARPSYNC.ALL ;  /* 0x0000000000007948 */ /* 0x000fea0003800000 */
[----:B0-----:R-:W-:Y:S01]  /*16d00*/  LOP3.LUT R0, R0, 0x1f, RZ, 0xc0, !PT ;  /* 0x0000001f00007812 */ /* 0x001fe200078ec0ff */
[----:B------:R-:W-:Y:S03]  /*16d10*/  BAR.SYNC.DEFER_BLOCKING 0x4, 0x180 ;  /* 0x0106000000007b1d */ /* 0x000fe60000010000 */
[----:B------:R-:W-:-:S13]  /*16d20*/  ISETP.NE.AND P0, PT, R0, RZ, PT ;  /* 0x000000ff0000720c */ /* 0x000fda0003f05270 */
[----:B---3--:R-:W5:Y:S01]  /*16d30*/  @!P0 S2R R3, SR_CgaCtaId ;  /* 0x0000000000038919 */ /* 0x008f620000008800 */
[----:B------:R-:W-:-:S04]  /*16d40*/  @!P0 MOV R0, 0x400 ;  /* 0x0000040000008802 */ /* 0x000fc80000000f00 */
[----:B-----5:R-:W-:-:S05]  /*16d50*/  @!P0 LEA R2, R3, R0, 0x18 ;  /* 0x0000000003028211 */ /* 0x020fca00078ec0ff */
[----:B------:R4:W-:Y:S04]  /*16d60*/  @!P0 STS.128 [R2+0x308d0], R16 ;  /* 0x0308d01002008388 */ /* 0x0009e80000000c00 */
[----:B------:R4:W-:Y:S01]  /*16d70*/  @!P0 STL [R1], R2 ;  /* 0x0000000201008387 */ /* 0x0009e20000100800 */
[----:B------:R-:W-:Y:S06]  /*16d80*/  BAR.ARV 0x5, 0x180 ;  /* 0x0146000000007b1d */ /* 0x000fec0000002000 */
.L_x_5016:
[----:B------:R-:W-:Y:S02]  /*16d90*/  ULDC UR4, c[0x0][0xc3c] ;  /* 0x00030f0000047ab9 */ /* 0x000fe40000000800 */
[----:B----4-:R-:W-:-:S13]  /*16da0*/  ISETP.GE.AND P0, PT, R19, UR4, PT ;  /* 0x0000000413007c0c */ /* 0x010fda000bf06270 */
[----:B------:R-:W-:Y:S05]  /*16db0*/  @!P0 BRA `(.L_x_5028) ;  /* 0xffffffa400008947 */ /* 0x000fea000383ffff */
[----:B------:R-:W-:Y:S05]  /*16dc0*/  BSYNC B8 ;  /* 0x0000000000087941 */ /* 0x000fea0003800000 */
.L_x_4914:
[----:B---3--:R-:W3:Y:S01]  /*16dd0*/  LDL.LU R0, [R1+0x38] ;  /* 0x0000380001007983 */ /* 0x008ee20000300800 */
        /* <DEDUP_REMOVED lines=11> */
.L_x_5099:
[----:B------:R-:W-:Y:S05]  /*16e90*/  BSYNC B0 ;  /* 0x0000000000007941 */ /* 0x000fea0003800000 */
.L_x_5029:
[----:B------:R-:W-:-:S03]  /*16ea0*/  UMOV UR4, 0xffffffff ;  /* 0xffffffff00047882 */ /* 0x000fc60000000000 */
[----:B------:R-:W-:Y:S05]  /*16eb0*/  BRA.DIV UR4, `(.L_x_5031) ;  /* 0x00000022041c7947 */ /* 0x000fea000b800000 */
[----:B------:R-:W3:Y:S02]  /*16ec0*/  S2R R2, SR_TID.X ;  /* 0x0000000000027919 */ /* 0x000ee40000002100 */
[----:B---3--:R-:W-:-:S04]  /*16ed0*/  SHF.R.U32.HI R2, RZ, 0x5, R2 ;  /* 0x00000005ff027819 */ /* 0x008fc80000011602 */
[----:B------:R-:W-:-:S05]  /*16ee0*/  LOP3.LUT R2, R2, 0x3, RZ, 0xc0, !PT ;  /* 0x0000000302027812 */ /* 0x000fca00078ec0ff */
[----:B------:R3:W4:Y:S02]  /*16ef0*/  SHFL.IDX PT, R14, R2, RZ, 0x1f ;  /* 0x00001fff020e7589 */ /* 0x00072400000e0000 */
.L_x_5102:
[----:B----4-:R-:W-:Y:S01]  /*16f00*/  ISETP.NE.AND P0, PT, R14, RZ, PT ;  /* 0x000000ff0e00720c */ /* 0x010fe20003f05270 */
[----:B------:R-:W-:-:S12]  /*16f10*/  BSSY B0, `(.L_x_5032) ;  /* 0x0000029000007945 */ /* 0x000fd80003800000 */
[----:B------:R-:W-:Y:S05]  /*16f20*/  @P0 BRA `(.L_x_5033) ;  /* 0x00000000009c0947 */ /* 0x000fea0003800000 */
[----:B------:R-:W-:-:S03]  /*16f30*/  UMOV UR4, 0xffffffff ;  /* 0xffffffff00047882 */ /* 0x000fc60000000000 */
[----:B------:R-:W-:Y:S05]  /*16f40*/  BRA.DIV UR4, `(.L_x_5034) ;  /* 0x00000022042c7947 */ /* 0x000fea000b800000 */
[----:B------:R-:W-:-:S13]  /*16f50*/  ELECT P6, URZ, PT ;  /* 0x00000000003f782f */ /* 0x000fda00038c0000 */
.L_x_5105:
        /* <DEDUP_REMOVED lines=8> */
.L_x_5035:
        /* <DEDUP_REMOVED lines=14> */
.L_x_5106:
[----:B------:R-:W2:Y:S02]  /*170c0*/  SYNCS.PHASECHK.TRANS64.TRYWAIT P0, [R7+URZ], R2 ;  /* 0x00000002070075a7 */ /* 0x000ea4000800017f */
[----:B--2---:R-:W-:Y:S05]  /*170d0*/  @!P0 BRA `(.L_x_5037) ;  /* 0x0000001c00fc8947 */ /* 0x004fea0003800000 */
.L_x_5107:
[----:B------:R-:W-:Y:S05]  /*170e0*/  @!P2 BRA `(.L_x_5038) ;  /* 0x000000000004a947 */ /* 0x000fea0003800000 */
[----:B------:R-:W-:Y:S01]  /*170f0*/  BPT.TRAP 0x1 ;  /* 0x000000040000795c */ /* 0x000fe20000300000 */
.L_x_5038:
[----:B------:R-:W3:Y:S01]  /*17100*/  LDL.LU R4, [R1+0x4] ;  /* 0x0000040001047983 */ /* 0x000ee20000300800 */
[----:B------:R-:W-:-:S04]  /*17110*/  VIADD R0, R0, 0x30860 ;  /* 0x0003086000007836 */ /* 0x000fc80000000000 */
[----:B---3--:R-:W-:-:S04]  /*17120*/  IMAD R4, R4, 0x8, R0 ;  /* 0x0000000804047824 */ /* 0x008fc800078e0200 */
[----:B------:R-:W3:Y:S02]  /*17130*/  SYNCS.PHASECHK.TRANS64.TRYWAIT P0, [R4+URZ], R5 ;  /* 0x00000005040075a7 */ /* 0x000ee4000800017f */
[----:B---3--:R-:W-:Y:S05]  /*17140*/  @!P0 BRA `(.L_x_5039) ;  /* 0x0000001c00f48947 */ /* 0x008fea0003800000 */
.L_x_5108:
[----:B------:R-:W-:-:S07]  /*17150*/  IMAD R3, R3, 0x8, R0 ;  /* 0x0000000803037824 */ /* 0x000fce00078e0200 */
.L_x_5040:
[----:B----4-:R4:W0:Y:S02]  /*17160*/  SYNCS.PHASECHK.TRANS64.TRYWAIT P0, [R3+URZ], R2 ;  /* 0x00000002030075a7 */ /* 0x010824000800017f */
[----:B0-----:R-:W-:Y:S05]  /*17170*/  @!P0 NANOSLEEP.SYNCS 0x989680 ;  /* 0x009896800000895d */ /* 0x001fea0003900000 */
[----:B------:R-:W0:Y:S02]  /*17180*/  @!P0 SYNCS.PHASECHK.TRANS64 P0, [R3+URZ], R2 ;  /* 0x00000002030085a7 */ /* 0x000e24000800007f */
[----:B0-----:R-:W-:Y:S05]  /*17190*/  @!P0 BRA `(.L_x_5040) ;  /* 0xfffffffc00f08947 */ /* 0x001fea000383ffff */
.L_x_5033:
[----:B------:R-:W-:Y:S05]  /*171a0*/  BSYNC B0 ;  /* 0x0000000000007941 */ /* 0x000fea0003800000 */
.L_x_5032:
[----:B------:R-:W-:Y:S05]  /*171b0*/  EXIT ;  /* 0x000000000000794d */ /* 0x000fea0003800000 */
.L_x_4816:
[----:B0-----:R-:W-:-:S04]  /*171c0*/  IMAD.U32 R3, RZ, RZ, UR37 ;  /* 0x00000025ff037e24 */ /* 0x001fc8000f8e00ff */
[----:B------:R0:W1:Y:S03]  /*171d0*/  SYNCS.PHASECHK.TRANS64.TRYWAIT P1, [R3+URZ+0x30800], R0 ;  /* 0x03080000030075a7 */ /* 0x000066000802017f */
[----:B-1----:R-:W-:Y:S05]  /*171e0*/  @!P1 NANOSLEEP.SYNCS 0x989680 ;  /* 0x009896800000995d */ /* 0x002fea0003900000 */
[----:B------:R-:W1:Y:S02]  /*171f0*/  @!P1 SYNCS.PHASECHK.TRANS64 P1, [R3+URZ+0x30800], R0 ;  /* 0x03080000030095a7 */ /* 0x000e64000802007f */
[----:B-1----:R-:W-:Y:S05]  /*17200*/  @!P1 BRA `(.L_x_4816) ;  /* 0xfffffffc00ec9947 */ /* 0x002fea000383ffff */
[----:B------:R-:W-:Y:S05]  /*17210*/  BRA `(.L_x_5041) ;  /* 0xfffffea800c87947 */ /* 0x000fea000383ffff */
.L_x_4820:
[----:B-1----:R1:W3:Y:S02]  /*17220*/  SYNCS.PHASECHK.TRANS64.TRYWAIT P1, [R3+URZ+0x30830], R0 ;  /* 0x03083000030075a7 */ /* 0x0022e4000802017f */
[----:B---3--:R-:W-:Y:S05]  /*17230*/  @!P1 NANOSLEEP.SYNCS 0x989680 ;  /* 0x009896800000995d */ /* 0x008fea0003900000 */
[----:B------:R-:W3:Y:S02]  /*17240*/  @!P1 SYNCS.PHASECHK.TRANS64 P1, [R3+URZ+0x30830], R0 ;  /* 0x03083000030095a7 */ /* 0x000ee4000802007f */
[----:B---3--:R-:W-:Y:S05]  /*17250*/  @!P1 BRA `(.L_x_4820) ;  /* 0xfffffffc00f09947 */ /* 0x008fea000383ffff */
[----:B------:R-:W-:Y:S05]  /*17260*/  BRA `(.L_x_4819) ;  /* 0xfffffea800fc7947 */ /* 0x000fea000383ffff */
.L_x_4836:
[----:B-1----:R-:W-:-:S04]  /*17270*/  IMAD.U32 R11, RZ, RZ, UR6 ;  /* 0x00000006ff0b7e24 */ /* 0x002fc8000f8e00ff */
[----:B------:R1:W2:Y:S03]  /*17280*/  SYNCS.PHASECHK.TRANS64.TRYWAIT P1, [R11+URZ+0x30830], R0 ;  /* 0x030830000b0075a7 */ /* 0x0002a6000802017f */
[----:B--2---:R-:W-:Y:S05]  /*17290*/  @!P1 NANOSLEEP.SYNCS 0x989680 ;  /* 0x009896800000995d */ /* 0x004fea0003900000 */
[----:B------:R-:W2:Y:S02]  /*172a0*/  @!P1 SYNCS.PHASECHK.TRANS64 P1, [R11+URZ+0x30830], R0 ;  /* 0x030830000b0095a7 */ /* 0x000ea4000802007f */
[----:B--2---:R-:W-:Y:S05]  /*172b0*/  @!P1 BRA `(.L_x_4836) ;  /* 0xfffffffc00ec9947 */ /* 0x004fea000383ffff */
[----:B------:R-:W-:Y:S05]  /*172c0*/  BRA `(.L_x_4835) ;  /* 0xfffffed800107947 */ /* 0x000fea000383ffff */
.L_x_4840:
[----:B-1----:R-:W-:-:S04]  /*172d0*/  IMAD.U32 R3, RZ, RZ, UR5 ;  /* 0x00000005ff037e24 */ /* 0x002fc8000f8e00ff */
[----:B------:R1:W2:Y:S03]  /*172e0*/  SYNCS.PHASECHK.TRANS64.TRYWAIT P1, [R3+URZ+0x30850], R0 ;  /* 0x03085000030075a7 */ /* 0x0002a6000802017f */
[----:B--2---:R-:W-:Y:S05]  /*172f0*/  @!P1 NANOSLEEP.SYNCS 0x989680 ;  /* 0x009896800000995d */ /* 0x004fea0003900000 */
[----:B------:R-:W2:Y:S02]  /*17300*/  @!P1 SYNCS.PHASECHK.TRANS64 P1, [R3+URZ+0x30850], R0 ;  /* 0x03085000030095a7 */ /* 0x000ea4000802007f */
[----:B--2---:R-:W-:Y:S05]  /*17310*/  @!P1 BRA `(.L_x_4840) ;  /* 0xfffffffc00ec9947 */ /* 0x004fea000383ffff */
[----:B------:R-:W-:Y:S05]  /*17320*/  BRA `(.L_x_4839) ;  /* 0xfffffee000a87947 */ /* 0x000fea000383ffff */
.L_x_4857:
[----:B-1----:R-:W-:-:S04]  /*17330*/  IMAD.U32 R5, RZ, RZ, UR5 ;  /* 0x00000005ff057e24 */ /* 0x002fc8000f8e00ff */
[----:B------:R1:W2:Y:S03]  /*17340*/  SYNCS.PHASECHK.TRANS64.TRYWAIT P1, [R5+URZ+0x30830], R0 ;  /* 0x03083000050075a7 */ /* 0x0002a6000802017f */
[----:B--2---:R-:W-:Y:S05]  /*17350*/  @!P1 NANOSLEEP.SYNCS 0x989680 ;  /* 0x009896800000995d */ /* 0x004fea0003900000 */
[----:B------:R-:W2:Y:S02]  /*17360*/  @!P1 SYNCS.PHASECHK.TRANS64 P1, [R5+URZ+0x30830], R0 ;  /* 0x03083000050095a7 */ /* 0x000ea4000802007f */
[----:B--2---:R-:W-:Y:S05]  /*17370*/  @!P1 BRA `(.L_x_4857) ;  /* 0xfffffffc00ec9947 */ /* 0x004fea000383ffff */
[----:B------:R-:W-:Y:S05]  /*17380*/  BRA `(.L_x_4856) ;  /* 0xffffff0800787947 */ /* 0x000fea000383ffff */
.L_x_4861:
[----:B-1----:R-:W-:-:S04]  /*17390*/  IMAD.U32 R3, RZ, RZ, UR5 ;  /* 0x00000005ff037e24 */ /* 0x002fc8000f8e00ff */
[----:B------:R1:W2:Y:S03]  /*173a0*/  SYNCS.PHASECHK.TRANS64.TRYWAIT P1, [R3+URZ+0x30850], R0 ;  /* 0x03085000030075a7 */ /* 0x0002a6000802017f */
[----:B--2---:R-:W-:Y:S05]  /*173b0*/  @!P1 NANOSLEEP.SYNCS 0x989680 ;  /* 0x009896800000995d */ /* 0x004fea0003900000 */
[----:B------:R-:W2:Y:S02]  /*173c0*/  @!P1 SYNCS.PHASECHK.TRANS64 P1, [R3+URZ+0x30850], R0 ;  /* 0x03085000030095a7 */ /* 0x000ea4000802007f */
[----:B--2---:R-:W-:Y:S05]  /*173d0*/  @!P1 BRA `(.L_x_4861) ;  /* 0xfffffffc00ec9947 */ /* 0x004fea000383ffff */
[----:B------:R-:W-:Y:S05]  /*173e0*/  BRA `(.L_x_4860) ;  /* 0xffffff1400107947 */ /* 0x000fea000383ffff */
.L_x_4867:
[----:B-1----:R-:W-:-:S04]  /*173f0*/  IMAD.U32 R5, RZ, RZ, UR5 ;  /* 0x00000005ff057e24 */ /* 0x002fc8000f8e00ff */
[----:B------:R1:W2:Y:S03]  /*17400*/  SYNCS.PHASECHK.TRANS64.TRYWAIT P1, [R5+URZ+0x30830], R0 ;  /* 0x03083000050075a7 */ /* 0x0002a6000802017f */
[----:B--2---:R-:W-:Y:S05]  /*17410*/  @!P1 NANOSLEEP.SYNCS 0x989680 ;  /* 0x009896800000995d */ /* 0x004fea0003900000 */
[----:B------:R-:W2:Y:S02]  /*17420*/  @!P1 SYNCS.PHASECHK.TRANS64 P1, [R5+URZ+0x30830], R0 ;  /* 0x03083000050095a7 */ /* 0x000ea4000802007f */
[----:B--2---:R-:W-:Y:S05]  /*17430*/  @!P1 BRA `(.L_x_4867) ;  /* 0xfffffffc00ec9947 */ /* 0x004fea000383ffff */
[----:B------:R-:W-:Y:S05]  /*17440*/  BRA `(.L_x_4866) ;  /* 0xffffff2400d47947 */ /* 0x000fea000383ffff */
.L_x_4871:
[----:B-1----:R-:W-:-:S04]  /*17450*/  IMAD.U32 R3, RZ, RZ, UR5 ;  /* 0x00000005ff037e24 */ /* 0x002fc8000f8e00ff */
[----:B------:R1:W2:Y:S03]  /*17460*/  SYNCS.PHASECHK.TRANS64.TRYWAIT P1, [R3+URZ+0x30850], R0 ;  /* 0x03085000030075a7 */ /* 0x0002a6000802017f */
[----:B--2---:R-:W-:Y:S05]  /*17470*/  @!P1 NANOSLEEP.SYNCS 0x989680 ;  /* 0x009896800000995d */ /* 0x004fea0003900000 */
[----:B------:R-:W2:Y:S02]  /*17480*/  @!P1 SYNCS.PHASECHK.TRANS64 P1, [R3+URZ+0x30850], R0 ;  /* 0x03085000030095a7 */ /* 0x000ea4000802007f */
[----:B--2---:R-:W-:Y:S05]  /*17490*/  @!P1 BRA `(.L_x_4871) ;  /* 0xfffffffc00ec9947 */ /* 0x004fea000383ffff */
[----:B------:R-:W-:Y:S05]  /*174a0*/  BRA `(.L_x_4870) ;  /* 0xffffff30006c7947 */ /* 0x000fea000383ffff */
.L_x_4884:
[----:B-1----:R-:W-:-:S04]  /*174b0*/  IMAD.U32 R3, RZ, RZ, UR5 ;  /* 0x00000005ff037e24 */ /* 0x002fc8000f8e00ff */
[----:B------:R1:W2:Y:S03]  /*174c0*/  SYNCS.PHASECHK.TRANS64.TRYWAIT P0, [R3+URZ+0x30850], R2 ;  /* 0x03085002030075a7 */ /* 0x0002a6000800017f */
[----:B--2---:R-:W-:Y:S05]  /*174d0*/  @!P0 NANOSLEEP.SYNCS 0x989680 ;  /* 0x009896800000895d */ /* 0x004fea0003900000 */
[----:B------:R-:W2:Y:S02]  /*174e0*/  @!P0 SYNCS.PHASECHK.TRANS64 P0, [R3+URZ+0x30850], R2 ;  /* 0x03085002030085a7 */ /* 0x000ea4000800007f */
[----:B--2---:R-:W-:Y:S05]  /*174f0*/  @!P0 BRA `(.L_x_4884) ;  /* 0xfffffffc00ec8947 */ /* 0x004fea000383ffff */
[----:B------:R-:W-:Y:S05]  /*17500*/  BRA `(.L_x_4883) ;  /* 0xffffff5800e07947 */ /* 0x000fea000383ffff */
.L_x_4934:
        /* <DEDUP_REMOVED lines=11> */
.L_x_5043:
[----:B------:R-:W-:Y:S05]  /*175c0*/  BSYNC B0 ;  /* 0x0000000000007941 */ /* 0x000fea0003800000 */
.L_x_5042:
[----:B------:R-:W-:Y:S05]  /*175d0*/  BRA `(.L_x_5044) ;  /* 0xffffffa800c07947 */ /* 0x000fea000383ffff */
.L_x_4936:
[----:B------:R-:W-:Y:S01]  /*175e0*/  BSSY B0, `(.L_x_5045) ;  /* 0x0000006000007945 */ /* 0x000fe20003800000 */
[----:B------:R-:W-:-:S07]  /*175f0*/  IMAD.MOV.U32 R15, RZ, RZ, -0x1 ;  /* 0xffffffffff0f7424 */ /* 0x000fce00078e00ff */
[----:B012-4-:R-:W-:Y:S05]  /*17600*/  WARPSYNC.COLLECTIVE R15, `(.L_x_5046) ;  /* 0x000000000f0c7348 */ /* 0x017fea0003c00000 */
[----:B------:R-:W-:Y:S02]  /*17610*/  ELECT P6, UR62, PT ;  /* 0x00000000003e782f */ /* 0x000fe400038c0000 */
[----:B------:R-:W-:Y:S01]  /*17620*/  MOV R14, UR62 ;  /* 0x0000003e000e7c02 */ /* 0x000fe20008000f00 */
[----:B012-4-:R-:W-:Y:S10]  /*17630*/  ENDCOLLECTIVE ;  /* 0x000000000000791b */ /* 0x017ff40003800000 */
.L_x_5046:
[----:B------:R-:W-:Y:S05]  /*17640*/  BSYNC B0 ;  /* 0x0000000000007941 */ /* 0x000fea0003800000 */
.L_x_5045:
[----:B------:R-:W-:Y:S05]  /*17650*/  BRA `(.L_x_5047) ;  /* 0xffffffa800cc7947 */ /* 0x000fea000383ffff */
.L_x_4938:
[----:B--2---:R2:W3:Y:S02]  /*17660*/  SYNCS.PHASECHK.TRANS64.TRYWAIT P0, [R0+URZ+0x30840], R2 ;  /* 0x03084002000075a7 */ /* 0x0044e4000800017f */
[----:B---3--:R-:W-:Y:S05]  /*17670*/  @!P0 NANOSLEEP.SYNCS 0x989680 ;  /* 0x009896800000895d */ /* 0x008fea0003900000 */
[----:B------:R-:W3:Y:S02]  /*17680*/  @!P0 SYNCS.PHASECHK.TRANS64 P0, [R0+URZ+0x30840], R2 ;  /* 0x03084002000085a7 */ /* 0x000ee4000800007f */
[----:B---3--:R-:W-:Y:S05]  /*17690*/  @!P0 BRA `(.L_x_4938) ;  /* 0xfffffffc00f08947 */ /* 0x008fea000383ffff */
[----:B------:R-:W-:Y:S05]  /*176a0*/  BRA `(.L_x_5048) ;  /* 0xffffffac00387947 */ /* 0x000fea000383ffff */
.L_x_4942:
        /* <DEDUP_REMOVED lines=14> */
.L_x_5049:
[----:B------:R-:W-:Y:S02]  /*17790*/  IMAD.MOV.U32 R13, RZ, RZ, R4 ;  /* 0x000000ffff0d7224 */ /* 0x000fe400078e0004 */
[----:B------:R-:W-:-:S07]  /*177a0*/  IMAD.MOV.U32 R6, RZ, RZ, R14 ;  /* 0x000000ffff067224 */ /* 0x000fce00078e000e */
[----:B------:R-:W-:Y:S05]  /*177b0*/  WARPSYNC.COLLECTIVE R15, `(.L_x_5050) ;  /* 0x000000000f087348 */ /* 0x000fea0003c00000 */
[----:B------:R0:W1:Y:S02]  /*177c0*/  SHFL.IDX P6, R14, R13, R12, R11 ;  /* 0x0000000c0d0e7389 */ /* 0x00006400000c000b */
[----:B01----:R-:W-:Y:S01]  /*177d0*/  ENDCOLLECTIVE ;  /* 0x000000000000791b */ /* 0x003fe20003800000 */
.L_x_5050:
        /* <DEDUP_REMOVED lines=19> */
.L_x_5051:
[----:B------:R-:W-:Y:S02]  /*17910*/  IMAD.MOV.U32 R13, RZ, RZ, R4 ;  /* 0x000000ffff0d7224 */ /* 0x000fe400078e0004 */
[----:B------:R-:W-:-:S07]  /*17920*/  IMAD.MOV.U32 R9, RZ, RZ, R14 ;  /* 0x000000ffff097224 */ /* 0x000fce00078e000e */
[----:B------:R-:W-:Y:S05]  /*17930*/  WARPSYNC.COLLECTIVE R15, `(.L_x_5052) ;  /* 0x000000000f087348 */ /* 0x000fea0003c00000 */
[----:B------:R0:W1:Y:S02]  /*17940*/  SHFL.IDX P6, R14, R13, R12, R11 ;  /* 0x0000000c0d0e7389 */ /* 0x00006400000c000b */
[----:B01----:R-:W-:Y:S01]  /*17950*/  ENDCOLLECTIVE ;  /* 0x000000000000791b */ /* 0x003fe20003800000 */
.L_x_5052:
[----:B------:R-:W-:Y:S01]  /*17960*/  ULDC.64 UR4, c[0x0][0x208] ;  /* 0x0000820000047ab9 */ /* 0x000fe20000000a00 */
[----:B------:R-:W-:Y:S02]  /*17970*/  IMAD.MOV.U32 R13, RZ, RZ, R3 ;  /* 0x000000ffff0d7224 */ /* 0x000fe400078e0003 */
[----:B------:R-:W-:Y:S02]  /*17980*/  IMAD.MOV.U32 R12, RZ, RZ, 0x2 ;  /* 0x00000002ff0c7424 */ /* 0x000fe400078e00ff */
[----:B------:R-:W-:-:S05]  /*17990*/  IMAD.MOV.U32 R5, RZ, RZ, R14 ;  /* 0x000000ffff057224 */ /* 0x000fca00078e000e */
[----:B------:R-:W-:-:S05]  /*179a0*/  @!P3 LEA R8, P5, R8, R5, 0x1 ;  /* 0x000000050808b211 */ /* 0x000fca00078a08ff */
[----:B------:R-:W-:Y:S02]  /*179b0*/  @!P3 IMAD.X R5, RZ, RZ, R9, P5 ;  /* 0x000000ffff05b224 */ /* 0x000fe400028e0609 */
[----:B------:R-:W-:Y:S01]  /*179c0*/  @!P3 IMAD.MOV.U32 R6, RZ, RZ, R8 ;  /* 0x000000ffff06b224 */ /* 0x000fe200078e0008 */
[----:B------:R-:W0:Y:S01]  /*179d0*/  S2R R9, SR_TID.X ;  /* 0x0000000000097919 */ /* 0x000e220000002100 */
        /* <DEDUP_REMOVED lines=12> */
.L_x_5053:
[----:B------:R-:W-:Y:S02]  /*17aa0*/  IMAD.MOV.U32 R13, RZ, RZ, R4 ;  /* 0x000000ffff0d7224 */ /* 0x000fe400078e0004 */
[----:B------:R-:W-:-:S05]  /*17ab0*/  IMAD.SHL.U32 R9, R9, 0x8, RZ ;  /* 0x0000000809097824 */ /* 0x000fca00078e00ff */
[----:B------:R-:W-:Y:S01]  /*17ac0*/  LOP3.LUT R9, R9, 0x38, RZ, 0xc0, !PT ;  /* 0x0000003809097812 */ /* 0x000fe200078ec0ff */
[----:B------:R-:W-:-:S07]  /*17ad0*/  IMAD.MOV.U32 R8, RZ, RZ, R14 ;  /* 0x000000ffff087224 */ /* 0x000fce00078e000e */
[----:B------:R-:W-:Y:S05]  /*17ae0*/  WARPSYNC.COLLECTIVE R15, `(.L_x_5054) ;  /* 0x000000000f087348 */ /* 0x000fea0003c00000 */
[----:B------:R0:W1:Y:S02]  /*17af0*/  SHFL.IDX P6, R14, R13, R12, R11 ;  /* 0x0000000c0d0e7389 */ /* 0x00006400000c000b */
[----:B01----:R-:W-:Y:S01]  /*17b00*/  ENDCOLLECTIVE ;  /* 0x000000000000791b */ /* 0x003fe20003800000 */
.L_x_5054:
        /* <DEDUP_REMOVED lines=19> */
.L_x_5055:
[----:B------:R-:W-:Y:S02]  /*17c40*/  IMAD.MOV.U32 R13, RZ, RZ, R4 ;  /* 0x000000ffff0d7224 */ /* 0x000fe400078e0004 */
[----:B------:R-:W-:-:S07]  /*17c50*/  IMAD.MOV.U32 R6, RZ, RZ, R14 ;  /* 0x000000ffff067224 */ /* 0x000fce00078e000e */
[----:B------:R-:W-:Y:S05]  /*17c60*/  WARPSYNC.COLLECTIVE R15, `(.L_x_5056) ;  /* 0x000000000f087348 */ /* 0x000fea0003c00000 */
[----:B------:R0:W1:Y:S02]  /*17c70*/  SHFL.IDX P6, R14, R13, R12, R11 ;  /* 0x0000000c0d0e7389 */ /* 0x00006400000c000b */
[----:B01----:R-:W-:Y:S01]  /*17c80*/  ENDCOLLECTIVE ;  /* 0x000000000000791b */ /* 0x003fe20003800000 */
.L_x_5056:
        /* <DEDUP_REMOVED lines=19> */
.L_x_5057:
[----:B------:R-:W-:Y:S02]  /*17dc0*/  IMAD.MOV.U32 R13, RZ, RZ, R4 ;  /* 0x000000ffff0d7224 */ /* 0x000fe400078e0004 */
[----:B------:R-:W-:-:S07]  /*17dd0*/  IMAD.MOV.U32 R6, RZ, RZ, R14 ;  /* 0x000000ffff067224 */ /* 0x000fce00078e000e */
[----:B------:R-:W-:Y:S05]  /*17de0*/  WARPSYNC.COLLECTIVE R15, `(.L_x_5058) ;  /* 0x000000000f087348 */ /* 0x000fea0003c00000 */
[----:B------:R0:W1:Y:S02]  /*17df0*/  SHFL.IDX P6, R14, R13, R12, R11 ;  /* 0x0000000c0d0e7389 */ /* 0x00006400000c000b */
[----:B01----:R-:W-:Y:S01]  /*17e00*/  ENDCOLLECTIVE ;  /* 0x000000000000791b */ /* 0x003fe20003800000 */
.L_x_5058:
        /* <DEDUP_REMOVED lines=19> */
.L_x_5059:
[----:B------:R-:W-:Y:S02]  /*17f40*/  IMAD.MOV.U32 R13, RZ, RZ, R4 ;  /* 0x000000ffff0d7224 */ /* 0x000fe400078e0004 */
[----:B------:R-:W-:-:S07]  /*17f50*/  IMAD.MOV.U32 R6, RZ, RZ, R14 ;  /* 0x000000ffff067224 */ /* 0x000fce00078e000e */
[----:B------:R-:W-:Y:S05]  /*17f60*/  WARPSYNC.COLLECTIVE R15, `(.L_x_5060) ;  /* 0x000000000f087348 */ /* 0x000fea0003c00000 */
[----:B------:R0:W1:Y:S02]  /*17f70*/  SHFL.IDX P6, R14, R13, R12, R11 ;  /* 0x0000000c0d0e7389 */ /* 0x00006400000c000b */
[----:B01----:R-:W-:Y:S01]  /*17f80*/  ENDCOLLECTIVE ;  /* 0x000000000000791b */ /* 0x003fe20003800000 */
.L_x_5060:
        /* <DEDUP_REMOVED lines=17> */
.L_x_5061:
[----:B------:R-:W-:-:S05]  /*180a0*/  VIADD R7, R0, 0x60 ;  /* 0x0000006000077836 */ /* 0x000fca0000000000 */
[----:B------:R-:W-:Y:S01]  /*180b0*/  ISETP.GE.AND P4, PT, R7, R2, PT ;  /* 0x000000020700720c */ /* 0x000fe20003f86270 */
[----:B------:R-:W-:Y:S02]  /*180c0*/  IMAD.MOV.U32 R13, RZ, RZ, R4 ;  /* 0x000000ffff0d7224 */ /* 0x000fe400078e0004 */
[----:B------:R-:W-:-:S10]  /*180d0*/  IMAD.MOV.U32 R6, RZ, RZ, R14 ;  /* 0x000000ffff067224 */ /* 0x000fd400078e000e */
[----:B------:R-:W-:Y:S05]  /*180e0*/  WARPSYNC.COLLECTIVE R15, `(.L_x_5062) ;  /* 0x000000000f087348 */ /* 0x000fea0003c00000 */
[----:B------:R0:W1:Y:S02]  /*180f0*/  SHFL.IDX P6, R14, R13, R12, R11 ;  /* 0x0000000c0d0e7389 */ /* 0x00006400000c000b */
[----:B01----:R-:W-:Y:S01]  /*18100*/  ENDCOLLECTIVE ;  /* 0x000000000000791b */ /* 0x003fe20003800000 */
.L_x_5062:
        /* <DEDUP_REMOVED lines=17> */
.L_x_5063:
[----:B------:R-:W-:Y:S02]  /*18220*/  IMAD.MOV.U32 R13, RZ, RZ, R4 ;  /* 0x000000ffff0d7224 */ /* 0x000fe400078e0004 */
[----:B------:R-:W-:-:S07]  /*18230*/  IMAD.MOV.U32 R3, RZ, RZ, R14 ;  /* 0x000000ffff037224 */ /* 0x000fce00078e000e */
[----:B------:R-:W-:Y:S05]  /*18240*/  WARPSYNC.COLLECTIVE R15, `(.L_x_5064) ;  /* 0x000000000f087348 */ /* 0x000fea0003c00000 */
[----:B------:R0:W1:Y:S02]  /*18250*/  SHFL.IDX P6, R14, R13, R12, R11 ;  /* 0x0000000c0d0e7389 */ /* 0x00006400000c000b */
[----:B01----:R-:W-:Y:S01]  /*18260*/  ENDCOLLECTIVE ;  /* 0x000000000000791b */ /* 0x003fe20003800000 */
.L_x_5064:
[----:B------:R-:W-:Y:S01]  /*18270*/  IMAD.MOV.U32 R4, RZ, RZ, R14 ;  /* 0x000000ffff047224 */ /* 0x000fe200078e000e */
[----:B------:R-:W-:Y:S06]  /*18280*/  BRA `(.L_x_5065) ;  /* 0xffffffac00f87947 */ /* 0x000fec000383ffff */
.L_x_4947:
[----:B0-----:R-:W2:Y:S02]  /*18290*/  LDL R2, [R1] ;  /* 0x0000000001027983 */ /* 0x001ea40000100800 */
[----:B--2---:R0:W1:Y:S02]  /*182a0*/  SYNCS.PHASECHK.TRANS64.TRYWAIT P0, [R2+URZ+0x30820], R0 ;  /* 0x03082000020075a7 */ /* 0x004064000800017f */
[----:B-1----:R-:W-:Y:S05]  /*182b0*/  @!P0 NANOSLEEP.SYNCS 0x989680 ;  /* 0x009896800000895d */ /* 0x002fea0003900000 */
[----:B------:R-:W1:Y:S02]  /*182c0*/  @!P0 SYNCS.PHASECHK.TRANS64 P0, [R2+URZ+0x30820], R0 ;  /* 0x03082000020085a7 */ /* 0x000e64000800007f */
[----:B-1----:R-:W-:Y:S05]  /*182d0*/  @!P0 BRA `(.L_x_4947) ;  /* 0xfffffffc00ec8947 */ /* 0x002fea000383ffff */
[----:B------:R-:W-:Y:S05]  /*182e0*/  BRA `(.L_x_5066) ;  /* 0xffffffb000807947 */ /* 0x000fea000383ffff */
.L_x_4956:
[----:B-1----:R1:W2:Y:S02]  /*182f0*/  SYNCS.PHASECHK.TRANS64.TRYWAIT P0, [R3+URZ+0x30840], R2 ;  /* 0x03084002030075a7 */ /* 0x0022a4000800017f */
[----:B--2---:R-:W-:Y:S05]  /*18300*/  @!P0 NANOSLEEP.SYNCS 0x989680 ;  /* 0x009896800000895d */ /* 0x004fea0003900000 */
[----:B------:R-:W2:Y:S02]  /*18310*/  @!P0 SYNCS.PHASECHK.TRANS64 P0, [R3+URZ+0x30840], R2 ;  /* 0x03084002030085a7 */ /* 0x000ea4000800007f */
[----:B--2---:R-:W-:Y:S05]  /*18320*/  @!P0 BRA `(.L_x_4956) ;  /* 0xfffffffc00f08947 */ /* 0x004fea000383ffff */
[----:B------:R-:W-:Y:S05]  /*18330*/  BRA `(.L_x_5067) ;  /* 0xffffffb400507947 */ /* 0x000fea000383ffff */
.L_x_4963:
[----:B0-----:R0:W1:Y:S02]  /*18340*/  SYNCS.PHASECHK.TRANS64.TRYWAIT P0, [R3+URZ+0x60], R2 ;  /* 0x00006002030075a7 */ /* 0x001064000800017f */
[----:B-1----:R-:W-:Y:S05]  /*18350*/  @!P0 NANOSLEEP.SYNCS 0x989680 ;  /* 0x009896800000895d */ /* 0x002fea0003900000 */
[----:B------:R-:W1:Y:S02]  /*18360*/  @!P0 SYNCS.PHASECHK.TRANS64 P0, [R3+URZ+0x60], R2 ;  /* 0x00006002030085a7 */ /* 0x000e64000800007f */
[----:B-1----:R-:W-:Y:S05]  /*18370*/  @!P0 BRA `(.L_x_4963) ;  /* 0xfffffffc00f08947 */ /* 0x002fea000383ffff */
[----:B------:R-:W-:Y:S05]  /*18380*/  BRA `(.L_x_5068) ;  /* 0xffffffb8006c7947 */ /* 0x000fea000383ffff */
.L_x_4973:
[----:B-1----:R1:W2:Y:S02]  /*18390*/  SYNCS.PHASECHK.TRANS64.TRYWAIT P0, [R3+URZ+0x30840], R2 ;  /* 0x03084002030075a7 */ /* 0x0022a4000800017f */
[----:B--2---:R-:W-:Y:S05]  /*183a0*/  @!P0 NANOSLEEP.SYNCS 0x989680 ;  /* 0x009896800000895d */ /* 0x004fea0003900000 */
[----:B------:R-:W2:Y:S02]  /*183b0*/  @!P0 SYNCS.PHASECHK.TRANS64 P0, [R3+URZ+0x30840], R2 ;  /* 0x03084002030085a7 */ /* 0x000ea4000800007f */
[----:B--2---:R-:W-:Y:S05]  /*183c0*/  @!P0 BRA `(.L_x_4973) ;  /* 0xfffffffc00f08947 */ /* 0x004fea000383ffff */
[----:B------:R-:W-:Y:S05]  /*183d0*/  BRA `(.L_x_5069) ;  /* 0xffffffc000587947 */ /* 0x000fea000383ffff */
.L_x_4980:
[----:B0-----:R0:W1:Y:S02]  /*183e0*/  SYNCS.PHASECHK.TRANS64.TRYWAIT P0, [R2+URZ+0x60], R3 ;  /* 0x00006003020075a7 */ /* 0x001064000800017f */
[----:B-1----:R-:W-:Y:S05]  /*183f0*/  @!P0 NANOSLEEP.SYNCS 0x989680 ;  /* 0x009896800000895d */ /* 0x002fea0003900000 */
[----:B------:R-:W1:Y:S02]  /*18400*/  @!P0 SYNCS.PHASECHK.TRANS64 P0, [R2+URZ+0x60], R3 ;  /* 0x00006003020085a7 */ /* 0x000e64000800007f */
[----:B-1----:R-:W-:Y:S05]  /*18410*/  @!P0 BRA `(.L_x_4980) ;  /* 0xfffffffc00f08947 */ /* 0x002fea000383ffff */
[----:B------:R-:W-:Y:S05]  /*18420*/  BRA `(.L_x_5070) ;  /* 0xffffffc400747947 */ /* 0x000fea000383ffff */
.L_x_4990:
[----:B---3--:R3:W4:Y:S02]  /*18430*/  SYNCS.PHASECHK.TRANS64.TRYWAIT P0, [R2+URZ+0x30840], R3 ;  /* 0x03084003020075a7 */ /* 0x008724000800017f */
[----:B----4-:R-:W-:Y:S05]  /*18440*/  @!P0 NANOSLEEP.SYNCS 0x989680 ;  /* 0x009896800000895d */ /* 0x010fea0003900000 */
[----:B------:R-:W4:Y:S02]  /*18450*/  @!P0 SYNCS.PHASECHK.TRANS64 P0, [R2+URZ+0x30840], R3 ;  /* 0x03084003020085a7 */ /* 0x000f24000800007f */
[----:B----4-:R-:W-:Y:S05]  /*18460*/  @!P0 BRA `(.L_x_4990) ;  /* 0xfffffffc00f08947 */ /* 0x010fea000383ffff */
[----:B------:R-:W-:Y:S05]  /*18470*/  BRA `(.L_x_5071) ;  /* 0xffffffcc00247947 */ /* 0x000fea000383ffff */
.L_x_4997:
[----:B0-----:R0:W1:Y:S02]  /*18480*/  SYNCS.PHASECHK.TRANS64.TRYWAIT P0, [R2+URZ+0x60], R5 ;  /* 0x00006005020075a7 */ /* 0x001064000800017f */
[----:B-1----:R-:W-:Y:S05]  /*18490*/  @!P0 NANOSLEEP.SYNCS 0x989680 ;  /* 0x009896800000895d */ /* 0x002fea0003900000 */
[----:B------:R-:W1:Y:S02]  /*184a0*/  @!P0 SYNCS.PHASECHK.TRANS64 P0, [R2+URZ+0x60], R5 ;  /* 0x00006005020085a7 */ /* 0x000e64000800007f */
[----:B-1----:R-:W-:Y:S05]  /*184b0*/  @!P0 BRA `(.L_x_4997) ;  /* 0xfffffffc00f08947 */ /* 0x002fea000383ffff */
[----:B------:R-:W-:Y:S05]  /*184c0*/  BRA `(.L_x_5072) ;  /* 0xffffffd000407947 */ /* 0x000fea000383ffff */
.L_x_5009:
[----:B---3--:R3:W4:Y:S02]  /*184d0*/  SYNCS.PHASECHK.TRANS64.TRYWAIT P0, [R0+URZ+0x30860], R2 ;  /* 0x03086002000075a7 */ /* 0x008724000800017f */
[----:B----4-:R-:W-:Y:S05]  /*184e0*/  @!P0 NANOSLEEP.SYNCS 0x989680 ;  /* 0x009896800000895d */ /* 0x010fea0003900000 */
[----:B------:R-:W4:Y:S02]  /*184f0*/  @!P0 SYNCS.PHASECHK.TRANS64 P0, [R0+URZ+0x30860], R2 ;  /* 0x03086002000085a7 */ /* 0x000f24000800007f */
[----:B----4-:R-:W-:Y:S05]  /*18500*/  @!P0 BRA `(.L_x_5009) ;  /* 0xfffffffc00f08947 */ /* 0x010fea000383ffff */
[----:B------:R-:W-:Y:S05]  /*18510*/  BRA `(.L_x_5073) ;  /* 0xffffffd400d47947 */ /* 0x000fea000383ffff */
.L_x_5017:
        /* <DEDUP_REMOVED lines=8> */
.L_x_5075:
[----:B------:R-:W-:Y:S05]  /*185a0*/  BSYNC B0 ;  /* 0x0000000000007941 */ /* 0x000fea0003800000 */
.L_x_5074:
        /* <DEDUP_REMOVED lines=9> */
.L_x_5076:
        /* <DEDUP_REMOVED lines=19> */
.L_x_5077:
[----:B------:R-:W-:Y:S01]  /*18770*/  IMAD.MOV.U32 R12, RZ, RZ, 0x2 ;  /* 0x00000002ff0c7424 */ /* 0x000fe200078e00ff */
[----:B------:R-:W-:-:S05]  /*18780*/  SEL R7, R14, RZ, P1 ;  /* 0x000000ff0e077207 */ /* 0x000fca0000800000 */
[----:B------:R-:W-:-:S04]  /*18790*/  IMAD.IADD R3, R2, 0x1, R7 ;  /* 0x0000000102037824 */ /* 0x000fc800078e0207 */
[----:B------:R-:W-:-:S07]  /*187a0*/  IMAD.MOV.U32 R13, RZ, RZ, R3 ;  /* 0x000000ffff0d7224 */ /* 0x000fce00078e0003 */
[----:B------:R-:W-:Y:S05]  /*187b0*/  WARPSYNC.COLLECTIVE R15, `(.L_x_5078) ;  /* 0x000000000f087348 */ /* 0x000fea0003c00000 */
[----:B------:R0:W1:Y:S02]  /*187c0*/  SHFL.UP P6, R14, R13, R12, R11 ;  /* 0x0400000c0d0e7389 */ /* 0x00006400000c000b */
[----:B01----:R-:W-:Y:S01]  /*187d0*/  ENDCOLLECTIVE ;  /* 0x000000000000791b */ /* 0x003fe20003800000 */
.L_x_5078:
        /* <DEDUP_REMOVED lines=8> */
.L_x_5079:
        /* <DEDUP_REMOVED lines=8> */
.L_x_5080:
        /* <DEDUP_REMOVED lines=8> */
.L_x_5081:
        /* <DEDUP_REMOVED lines=9> */
.L_x_5082:
[----:B------:R-:W-:Y:S01]  /*189f0*/  IMAD.MOV.U32 R16, RZ, RZ, R14 ;  /* 0x000000ffff107224 */ /* 0x000fe200078e000e */
[----:B------:R-:W-:Y:S06]  /*18a00*/  BRA `(.L_x_5083) ;  /* 0xffffffd800907947 */ /* 0x000fec000383ffff */
.L_x_5022:
        /* <DEDUP_REMOVED lines=8> */
.L_x_5085:
[----:B------:R-:W-:Y:S05]  /*18a90*/  BSYNC B0 ;  /* 0x0000000000007941 */ /* 0x000fea0003800000 */
.L_x_5084:
        /* <DEDUP_REMOVED lines=9> */
.L_x_5086:
[----:B------:R-:W-:Y:S01]  /*18b30*/  IMAD.MOV.U32 R12, RZ, RZ, 0x4 ;  /* 0x00000004ff0c7424 */ /* 0x000fe200078e00ff */
[----:B------:R-:W-:-:S05]  /*18b40*/  SEL R14, R14, RZ, P2 ;  /* 0x000000ff0e0e7207 */ /* 0x000fca0001000000 */
[----:B------:R-:W-:-:S04]  /*18b50*/  IMAD.IADD R3, R3, 0x1, R14 ;  /* 0x0000000103037824 */ /* 0x000fc800078e020e */
[----:B------:R-:W-:-:S07]  /*18b60*/  IMAD.MOV.U32 R13, RZ, RZ, R3 ;  /* 0x000000ffff0d7224 */ /* 0x000fce00078e0003 */
[----:B------:R-:W-:Y:S05]  /*18b70*/  WARPSYNC.COLLECTIVE R15, `(.L_x_5087) ;  /* 0x000000000f087348 */ /* 0x000fea0003c00000 */
[----:B------:R0:W1:Y:S02]  /*18b80*/  SHFL.UP P6, R14, R13, R12, R11 ;  /* 0x0400000c0d0e7389 */ /* 0x00006400000c000b */
[----:B01----:R-:W-:Y:S01]  /*18b90*/  ENDCOLLECTIVE ;  /* 0x000000000000791b */ /* 0x003fe20003800000 */
.L_x_5087:
[----:B------:R-:W-:Y:S01]  /*18ba0*/  IMAD.MOV.U32 R12, RZ, RZ, 0x8 ;  /* 0x00000008ff0c7424 */ /* 0x000fe200078e00ff */
[----:B------:R-:W-:-:S05]  /*18bb0*/  SEL R14, R14, RZ, P3 ;  /* 0x000000ff0e0e7207 */ /* 0x000fca0001800000 */
[----:B------:R-:W-:-:S04]  /*18bc0*/  IMAD.IADD R3, R3, 0x1, R14 ;  /* 0x0000000103037824 */ /* 0x000fc800078e020e */
[----:B------:R-:W-:-:S07]  /*18bd0*/  IMAD.MOV.U32 R13, RZ, RZ, R3 ;  /* 0x000000ffff0d7224 */ /* 0x000fce00078e0003 */
[----:B------:R-:W-:Y:S05]  /*18be0*/  WARPSYNC.COLLECTIVE R15, `(.L_x_5088) ;  /* 0x000000000f087348 */ /* 0x000fea0003c00000 */
[----:B------:R0:W1:Y:S02]  /*18bf0*/  SHFL.UP P6, R14, R13, R12, R11 ;  /* 0x0400000c0d0e7389 */ /* 0x00006400000c000b */
[----:B01----:R-:W-:Y:S01]  /*18c00*/  ENDCOLLECTIVE ;  /* 0x000000000000791b */ /* 0x003fe20003800000 */
.L_x_5088:
[----:B------:R-:W-:Y:S01]  /*18c10*/  IMAD.MOV.U32 R12, RZ, RZ, 0x10 ;  /* 0x00000010ff0c7424 */ /* 0x000fe200078e00ff */
[----:B------:R-:W-:-:S05]  /*18c20*/  SEL R14, R14, RZ, P4 ;  /* 0x000000ff0e0e7207 */ /* 0x000fca0002000000 */
[----:B------:R-:W-:-:S04]  /*18c30*/  IMAD.IADD R3, R3, 0x1, R14 ;  /* 0x0000000103037824 */ /* 0x000fc800078e020e */
[----:B------:R-:W-:-:S07]  /*18c40*/  IMAD.MOV.U32 R13, RZ, RZ, R3 ;  /* 0x000000ffff0d7224 */ /* 0x000fce00078e0003 */
[----:B------:R-:W-:Y:S05]  /*18c50*/  WARPSYNC.COLLECTIVE R15, `(.L_x_5089) ;  /* 0x000000000f087348 */ /* 0x000fea0003c00000 */
[----:B------:R0:W1:Y:S02]  /*18c60*/  SHFL.UP P6, R14, R13, R12, R11 ;  /* 0x0400000c0d0e7389 */ /* 0x00006400000c000b */
[----:B01----:R-:W-:Y:S01]  /*18c70*/  ENDCOLLECTIVE ;  /* 0x000000000000791b */ /* 0x003fe20003800000 */
.L_x_5089:
[----:B------:R-:W-:Y:S02]  /*18c80*/  IMAD.MOV.U32 R12, RZ, RZ, 0x1f ;  /* 0x0000001fff0c7424 */ /* 0x000fe400078e00ff */
[----:B------:R-:W-:Y:S01]  /*18c90*/  IMAD.MOV.U32 R11, RZ, RZ, 0x1f ;  /* 0x0000001fff0b7424 */ /* 0x000fe200078e00ff */
[----:B------:R-:W-:-:S05]  /*18ca0*/  SEL R14, R14, RZ, P5 ;  /* 0x000000ff0e0e7207 */ /* 0x000fca0002800000 */
[----:B------:R-:W-:-:S04]  /*18cb0*/  IMAD.IADD R3, R3, 0x1, R14 ;  /* 0x0000000103037824 */ /* 0x000fc800078e020e */
[----:B------:R-:W-:-:S07]  /*18cc0*/  IMAD.MOV.U32 R13, RZ, RZ, R3 ;  /* 0x000000ffff0d7224 */ /* 0x000fce00078e0003 */
[----:B------:R-:W-:Y:S05]  /*18cd0*/  WARPSYNC.COLLECTIVE R15, `(.L_x_5090) ;  /* 0x000000000f087348 */ /* 0x000fea0003c00000 */
[----:B------:R0:W1:Y:S02]  /*18ce0*/  SHFL.IDX P6, R14, R13, R12, R11 ;  /* 0x0000000c0d0e7389 */ /* 0x00006400000c000b */
[----:B01----:R-:W-:Y:S01]  /*18cf0*/  ENDCOLLECTIVE ;  /* 0x000000000000791b */ /* 0x003fe20003800000 */
.L_x_5090:
[----:B------:R-:W-:Y:S01]  /*18d00*/  IMAD.MOV.U32 R16, RZ, RZ, R14 ;  /* 0x000000ffff107224 */ /* 0x000fe200078e000e */
[----:B------:R-:W-:Y:S06]  /*18d10*/  BRA `(.L_x_5091) ;  /* 0xffffffd8006c7947 */ /* 0x000fec000383ffff */
.L_x_5024:
[----:B------:R-:W-:Y:S01]  /*18d20*/  BSSY B0, `(.L_x_5092) ;  /* 0x0000006000007945 */ /* 0x000fe20003800000 */
[----:B------:R-:W-:Y:S01]  /*18d30*/  PLOP3.LUT P6, PT, P6, PT, PT, 0x8, 0x0 ;  /* 0x000000000000781c */ /* 0x000fe200037ce170 */
[----:B------:R-:W-:-:S12]  /*18d40*/  IMAD.MOV.U32 R15, RZ, RZ, -0x1 ;  /* 0xffffffffff0f7424 */ /* 0x000fd800078e00ff */
[----:B0123--:R-:W-:Y:S05]  /*18d50*/  WARPSYNC.COLLECTIVE R15, `(.L_x_5093) ;  /* 0x000000000f087348 */ /* 0x00ffea0003c00000 */
[----:B------:R-:W-:Y:S01]  /*18d60*/  VOTE.ANY R14, PT, P6 ;  /* 0x00000000000e7806 */ /* 0x000fe200030e0100 */
[----:B0123--:R-:W-:Y:S06]  /*18d70*/  ENDCOLLECTIVE ;  /* 0x000000000000791b */ /* 0x00ffec0003800000 */
.L_x_5093:
[----:B------:R-:W-:Y:S05]  /*18d80*/  BSYNC B0 ;  /* 0x0000000000007941 */ /* 0x000fea0003800000 */
.L_x_5092:
        /* <DEDUP_REMOVED lines=9> */
.L_x_5094:
[----:B------:R-:W-:Y:S01]  /*18e20*/  IMAD.MOV.U32 R17, RZ, RZ, R14 ;  /* 0x000000ffff117224 */ /* 0x000fe200078e000e */
[----:B------:R-:W-:Y:S06]  /*18e30*/  BRA `(.L_x_5095) ;  /* 0xffffffd8005c7947 */ /* 0x000fec000383ffff */
.L_x_5026:
[----:B------:R-:W-:Y:S01]  /*18e40*/  BSSY B0, `(.L_x_5096) ;  /* 0x0000007000007945 */ /* 0x000fe20003800000 */
[----:B------:R-:W-:Y:S02]  /*18e50*/  IMAD.MOV.U32 R13, RZ, RZ, R3 ;  /* 0x000000ffff0d7224 */ /* 0x000fe400078e0003 */
[----:B------:R-:W-:Y:S02]  /*18e60*/  IMAD.MOV.U32 R11, RZ, RZ, 0x1f ;  /* 0x0000001fff0b7424 */ /* 0x000fe400078e00ff */
[----:B------:R-:W-:-:S07]  /*18e70*/  IMAD.MOV.U32 R15, RZ, RZ, -0x1 ;  /* 0xffffffffff0f7424 */ /* 0x000fce00078e00ff */
[----:B0-234-:R-:W-:Y:S05]  /*18e80*/  WARPSYNC.COLLECTIVE R15, `(.L_x_5097) ;  /* 0x000000000f087348 */ /* 0x01dfea0003c00000 */
[----:B------:R1:W0:Y:S02]  /*18e90*/  SHFL.IDX P6, R14, R13, R12, R11 ;  /* 0x0000000c0d0e7389 */ /* 0x00022400000c000b */
[----:B01234-:R-:W-:Y:S01]  /*18ea0*/  ENDCOLLECTIVE ;  /* 0x000000000000791b */ /* 0x01ffe20003800000 */
.L_x_5097:
[----:B------:R-:W-:Y:S05]  /*18eb0*/  BSYNC B0 ;  /* 0x0000000000007941 */ /* 0x000fea0003800000 */
.L_x_5096:
[----:B------:R-:W-:Y:S01]  /*18ec0*/  IMAD.MOV.U32 R3, RZ, RZ, R14 ;  /* 0x000000ffff037224 */ /* 0x000fe200078e000e */
[----:B------:R-:W-:Y:S06]  /*18ed0*/  BRA `(.L_x_5098) ;  /* 0xffffffd800507947 */ /* 0x000fec000383ffff */
.L_x_5030:
[----:B0-----:R0:W3:Y:S02]  /*18ee0*/  SYNCS.PHASECHK.TRANS64.TRYWAIT P0, [R0+URZ+0x30820], R3 ;  /* 0x03082003000075a7 */ /* 0x0010e4000800017f */
[----:B---3--:R-:W-:Y:S05]  /*18ef0*/  @!P0 NANOSLEEP.SYNCS 0x989680 ;  /* 0x009896800000895d */ /* 0x008fea0003900000 */
[----:B------:R-:W3:Y:S02]  /*18f00*/  @!P0 SYNCS.PHASECHK.TRANS64 P0, [R0+URZ+0x30820], R3 ;  /* 0x03082003000085a7 */ /* 0x000ee4000800007f */
[----:B---3--:R-:W-:Y:S05]  /*18f10*/  @!P0 BRA `(.L_x_5030) ;  /* 0xfffffffc00f08947 */ /* 0x008fea000383ffff */
[----:B------:R-:W-:Y:S05]  /*18f20*/  BRA `(.L_x_5099) ;  /* 0xffffffdc00d87947 */ /* 0x000fea000383ffff */
.L_x_5031:
        /* <DEDUP_REMOVED lines=11> */
.L_x_5101:
[----:B------:R-:W-:Y:S05]  /*18fe0*/  BSYNC B0 ;  /* 0x0000000000007941 */ /* 0x000fea0003800000 */
.L_x_5100:
[----:B------:R-:W-:Y:S05]  /*18ff0*/  BRA `(.L_x_5102) ;  /* 0xffffffdc00c07947 */ /* 0x000fea000383ffff */
.L_x_5034:
[----:B------:R-:W-:Y:S01]  /*19000*/  BSSY B1, `(.L_x_5103) ;  /* 0x0000006000017945 */ /* 0x000fe20003800000 */
[----:B------:R-:W-:-:S07]  /*19010*/  IMAD.MOV.U32 R15, RZ, RZ, -0x1 ;  /* 0xffffffffff0f7424 */ /* 0x000fce00078e00ff */
[----:B0123--:R-:W-:Y:S05]  /*19020*/  WARPSYNC.COLLECTIVE R15, `(.L_x_5104) ;  /* 0x000000000f0c7348 */ /* 0x00ffea0003c00000 */
[----:B------:R-:W-:Y:S02]  /*19030*/  ELECT P6, UR62, PT ;  /* 0x00000000003e782f */ /* 0x000fe400038c0000 */
[----:B------:R-:W-:Y:S01]  /*19040*/  MOV R14, UR62 ;  /* 0x0000003e000e7c02 */ /* 0x000fe20008000f00 */
[----:B0123--:R-:W-:Y:S10]  /*19050*/  ENDCOLLECTIVE ;  /* 0x000000000000791b */ /* 0x00fff40003800000 */
.L_x_5104:
[----:B------:R-:W-:Y:S05]  /*19060*/  BSYNC B1 ;  /* 0x0000000000017941 */ /* 0x000fea0003800000 */
.L_x_5103:
[----:B------:R-:W-:Y:S05]  /*19070*/  BRA `(.L_x_5105) ;  /* 0xffffffdc00b87947 */ /* 0x000fea000383ffff */
.L_x_5036:
[----:B0-----:R0:W2:Y:S02]  /*19080*/  SYNCS.PHASECHK.TRANS64.TRYWAIT P0, [R6+URZ], R5 ;  /* 0x00000005060075a7 */ /* 0x0010a4000800017f */
[----:B--2---:R-:W-:Y:S05]  /*19090*/  @!P0 NANOSLEEP.SYNCS 0x989680 ;  /* 0x009896800000895d */ /* 0x004fea0003900000 */
[----:B------:R-:W2:Y:S02]  /*190a0*/  @!P0 SYNCS.PHASECHK.TRANS64 P0, [R6+URZ], R5 ;  /* 0x00000005060085a7 */ /* 0x000ea4000800007f */
[----:B--2---:R-:W-:Y:S05]  /*190b0*/  @!P0 BRA `(.L_x_5036) ;  /* 0xfffffffc00f08947 */ /* 0x004fea000383ffff */
[----:B------:R-:W-:Y:S05]  /*190c0*/  BRA `(.L_x_5106) ;  /* 0xffffffdc00fc7947 */ /* 0x000fea000383ffff */
.L_x_5037:
[----:B--2---:R2:W3:Y:S02]  /*190d0*/  SYNCS.PHASECHK.TRANS64.TRYWAIT P0, [R7+URZ], R2 ;  /* 0x00000002070075a7 */ /* 0x0044e4000800017f */
[----:B---3--:R-:W-:Y:S05]  /*190e0*/  @!P0 NANOSLEEP.SYNCS 0x989680 ;  /* 0x009896800000895d */ /* 0x008fea0003900000 */
[----:B------:R-:W3:Y:S02]  /*190f0*/  @!P0 SYNCS.PHASECHK.TRANS64 P0, [R7+URZ], R2 ;  /* 0x00000002070085a7 */ /* 0x000ee4000800007f */
[----:B---3--:R-:W-:Y:S05]  /*19100*/  @!P0 BRA `(.L_x_5037) ;  /* 0xfffffffc00f08947 */ /* 0x008fea000383ffff */
[----:B------:R-:W-:Y:S05]  /*19110*/  BRA `(.L_x_5107) ;  /* 0xffffffdc00f07947 */ /* 0x000fea000383ffff */
.L_x_5039:
[----:B---3--:R3:W4:Y:S02]  /*19120*/  SYNCS.PHASECHK.TRANS64.TRYWAIT P0, [R4+URZ], R5 ;  /* 0x00000005040075a7 */ /* 0x008724000800017f */
[----:B----4-:R-:W-:Y:S05]  /*19130*/  @!P0 NANOSLEEP.SYNCS 0x989680 ;  /* 0x009896800000895d */ /* 0x010fea0003900000 */
[----:B------:R-:W4:Y:S02]  /*19140*/  @!P0 SYNCS.PHASECHK.TRANS64 P0, [R4+URZ], R5 ;  /* 0x00000005040085a7 */ /* 0x000f24000800007f */
[----:B----4-:R-:W-:Y:S05]  /*19150*/  @!P0 BRA `(.L_x_5039) ;  /* 0xfffffffc00f08947 */ /* 0x010fea000383ffff */
[----:B------:R-:W-:Y:S05]  /*19160*/  BRA `(.L_x_5108) ;  /* 0xffffffdc00f87947 */ /* 0x000fea000383ffff */
.L_x_5109:
        /* <DEDUP_REMOVED lines=9> */
.L_x_15308:


//--------------------- .text._ZN7cutlass13device_kernelIN5flash11enable_sm90INS1_16FlashAttnFwdSm90INS1_25CollectiveMainloopFwdSm90ILi2EN4cute5tupleIJNS5_1CILi1EEES8_S8_EEENS6_IJNS7_ILi128EEENS7_ILi96EEENS7_ILi192EEEEEELi192ENS_10bfloat16_tEfNS_4arch4Sm90ELb0ELb1ELb0ELb1ELb0ELb1ELb0ELb1ELb1ELb1ELb0ELb0EEENS1_21CollectiveEpilogueFwdINS6_IJSA_SC_SB_EEES9_SE_SG_Li256ELb1ELb1ELb0ELb0EEENS1_36VarlenDynamicPersistentTileSchedulerILi128ELi96ELi256ELi128ELb0ELb1ELb1ELb1ELb0ELb1EEEEEEEEEvNT_6ParamsE --------------------------
	.section	.text._ZN7cutlass13device_kernelIN5flash11enable_sm90INS1_16FlashAttnFwdSm90INS1_25CollectiveMainloopFwdSm90ILi2EN4cute5tupleIJNS5_1CILi1EEES8_S8_EEENS6_IJNS7_ILi128EEENS7_ILi96EEENS7_ILi192EEEEEELi192ENS_10bfloat16_tEfNS_4arch4Sm90ELb0ELb1ELb0ELb1ELb0ELb1ELb0ELb1ELb1ELb1ELb0ELb0EEENS1_21CollectiveEpilogueFwdINS6_IJSA_SC_SB_EEES9_SE_SG_Li256ELb1ELb1ELb0ELb0EEENS1_36VarlenDynamicPersistentTileSchedulerILi128ELi96ELi256ELi128ELb0ELb1ELb1ELb1ELb0ELb1EEEEEEEEEvNT_6ParamsE,"ax",@progbits
	.align	128
.text._ZN7cutlass13device_kernelIN5flash11enable_sm90INS1_16FlashAttnFwdSm90INS1_25CollectiveMainloopFwdSm90ILi2EN4cute5tupleIJNS5_1CILi1EEES8_S8_EEENS6_IJNS7_ILi128EEENS7_ILi96EEENS7_ILi192EEEEEELi192ENS_10bfloat16_tEfNS_4arch4Sm90ELb0ELb1ELb0ELb1ELb0ELb1ELb0ELb1ELb1ELb1ELb0ELb0EEENS1_21CollectiveEpilogueFwdINS6_IJSA_SC_SB_EEES9_SE_SG_Li256ELb1ELb1ELb0ELb0EEENS1_36VarlenDynamicPersistentTileSchedulerILi128ELi96ELi256ELi128ELb0ELb1ELb1ELb1ELb0ELb1EEEEEEEEEvNT_6ParamsE:
        .type           _ZN7cutlass13device_kernelIN5flash11enable_sm90INS1_16FlashAttnFwdSm90INS1_25CollectiveMainloopFwdSm90ILi2EN4cute5tupleIJNS5_1CILi1EEES8_S8_EEENS6_IJNS7_ILi128EEENS7_ILi96EEENS7_ILi192EEEEEELi192ENS_10bfloat16_tEfNS_4arch4Sm90ELb0ELb1ELb0ELb1ELb0ELb1ELb0ELb1ELb1ELb1ELb0ELb0EEENS1_21CollectiveEpilogueFwdINS6_IJSA_SC_SB_EEES9_SE_SG_Li256ELb1ELb1ELb0ELb0EEENS1_36VarlenDynamicPersistentTileSchedulerILi128ELi96ELi256ELi128ELb0ELb1ELb1ELb1ELb0ELb1EEEEEEEEEvNT_6ParamsE,@function
        .size           _ZN7cutlass13device_kernelIN5flash11enable_sm90INS1_16FlashAttnFwdSm90INS1_25CollectiveMainloopFwdSm90ILi2EN4cute5tupleIJNS5_1CILi1EEES8_S8_EEENS6_IJNS7_ILi128EEENS7_ILi96EEENS7_ILi192EEEEEELi192ENS_10bfloat16_tEfNS_4arch4Sm90ELb0ELb1ELb0ELb1ELb0ELb1ELb0ELb1ELb1ELb1ELb0ELb0EEENS1_21CollectiveEpilogueFwdINS6_IJSA_SC_SB_EEES9_SE_SG_Li256ELb1ELb1ELb0ELb0EEENS1_36VarlenDynamicPersistentTileSchedulerILi128ELi96ELi256ELi128ELb0ELb1ELb1ELb1ELb0ELb1EEEEEEEEEvNT_6ParamsE,(.L_x_15309 - _ZN7cutlass13device_kernelIN5flash11enable_sm90INS1_16FlashAttnFwdSm90INS1_25CollectiveMainloopFwdSm90ILi2EN4cute5tupleIJNS5_1CILi1EEES8_S8_EEENS6_IJNS7_ILi128EEENS7_ILi96EEENS7_ILi192EEEEEELi192ENS_10bfloat16_tEfNS_4arch4Sm90ELb0ELb1ELb0ELb1ELb0ELb1ELb0ELb1ELb1ELb1ELb0ELb0EEENS1_21CollectiveEpilogueFwdINS6_IJSA_SC_SB_EEES9_SE_SG_Li256ELb1ELb1ELb0ELb0EEENS1_36VarlenDynamicPersistentTileSchedulerILi128ELi96ELi256ELi128ELb0ELb1ELb1ELb1ELb0ELb1EEEEEEEEEvNT_6ParamsE)
        .other          _ZN7cutlass13device_kernelIN5flash11enable_sm90INS1_16FlashAttnFwdSm90INS1_25CollectiveMainloopFwdSm90ILi2EN4cute5tupleIJNS5_1CILi1EEES8_S8_EEENS6_IJNS7_ILi128EEENS7_ILi96EEENS7_ILi192EEEEEELi192ENS_10bfloat16_tEfNS_4arch4Sm90ELb0ELb1ELb0ELb1ELb0ELb1ELb0ELb1ELb1ELb1ELb0ELb0EEENS1_21CollectiveEpilogueFwdINS6_IJSA_SC_SB_EEES9_SE_SG_Li256ELb1ELb1ELb0ELb0EEENS1_36VarlenDynamicPersistentTileSchedulerILi128ELi96ELi256ELi128ELb0ELb1ELb1ELb1ELb0ELb1EEEEEEEEEvNT_6ParamsE,@"STO_CUDA_ENTRY STV_DEFAULT"
_ZN7cutlass13device_kernelIN5flash11enable_sm90INS1_16FlashAttnFwdSm90INS1_25CollectiveMainloopFwdSm90ILi2EN4cute5tupleIJNS5_1CILi1EEES8_S8_EEENS6_IJNS7_ILi128EEENS7_ILi96EEENS7_ILi192EEEEEELi192ENS_10bfloat16_tEfNS_4arch4Sm90ELb0ELb1ELb0ELb1ELb0ELb1ELb0ELb1ELb1ELb1ELb0ELb0EEENS1_21CollectiveEpilogueFwdINS6_IJSA_SC_SB_EEES9_SE_SG_Li256ELb1ELb1ELb0ELb0EEENS1_36VarlenDynamicPersistentTileSchedulerILi128ELi96ELi256ELi128ELb0ELb1ELb1ELb1ELb0ELb1EEEEEEEEEvNT_6ParamsE:
        /* <DEDUP_REMOVED lines=24> */
.L_x_5111:
[----:B------:R-:W-:Y:S05]  /*0180*/  BSYNC B0 ;  /* 0x0000000000007941 */ /* 0x000fea0003800000 */
.L_x_5110:
        /* <DEDUP_REMOVED lines=41> */
.L_x_5112:
        /* <DEDUP_REMOVED lines=22> */
.L_x_5113:
        /* <DEDUP_REMOVED lines=18> */
.L_x_5114:
        /* <DEDUP_REMOVED lines=22> */
.L_x_5115:
        /* <DEDUP_REMOVED lines=22> */
.L_x_5116:
        /* <DEDUP_REMOVED lines=10> */
.L_x_5119:
        /* <DEDUP_REMOVED lines=18> */
[----:B------:R-:W-:Y:S01]  /*0b20*/  IMAD.MOV.U32 R221, RZ, RZ, RZ ;  /* 0x000000ffffdd7224 */ /* 0x000fe200078e00ff */
[----:B------:R-:W-:Y:S01]  /*0b30*/  CS2R R22, SRZ ;  /* 0x0000000000167805 */ /* 0x000fe2000001ff00 */
[----:B------:R-:W-:Y:S01]  /*0b40*/  IMAD.MOV.U32 R17, RZ, RZ, RZ ;  /* 0x000000ffff117224 */ /* 0x000fe200078e00ff */
[----:B------:R-:W-:Y:S01]  /*0b50*/  SHF.R.S32.HI R3, RZ, 0x1f, R4 ;  /* 0x0000001fff037819 */ /* 0x000fe20000011404 */
[----:B------:R-:W-:-:S03]  /*0b60*/  IMAD.MOV.U32 R199, RZ, RZ, RZ ;  /* 0x000000ffffc77224 */ /* 0x000fc600078e00ff */
[CC--:B0-----:R-:W-:Y:S02]  /*0b70*/  LEA.HI R2, R3.reuse, R4.reuse, RZ, 0x4 ;  /* 0x0000000403027211 */ /* 0x0c1fe400078f20ff */
[CC--:B------:R-:W-:Y:S02]  /*0b80*/  LEA.HI R224, R3.reuse, R4.reuse, RZ, 0x3 ;  /* 0x0000000403e07211 */ /* 0x0c0fe400078f18ff */
[----:B------:R-:W-:Y:S01]  /*0b90*/  SHF.R.S32.HI R5, RZ, 0x4, R2 ;  /* 0x00000004ff057819 */ /* 0x000fe20000011402 */
[----:B------:R-:W-:Y:S01]  /*0ba0*/  UIADD3 UR4, UR4, 0x12400, URZ ;  /* 0x0001240004047890 */ /* 0x000fe2000fffe03f */
[----:B--2---:R-:W-:Y:S02]  /*0bb0*/  R2UR UR5, R0 ;  /* 0x00000000000572ca */ /* 0x004fe400000e0000 */
[----:B------:R-:W-:-:S04]  /*0bc0*/  LEA.HI R0, R3, R4, RZ, 0x7 ;  /* 0x0000000403007211 */ /* 0x000fc800078f38ff */
[----:B------:R-:W-:Y:S02]  /*0bd0*/  LOP3.LUT R233, R0, 0xffffff80, RZ, 0xc0, !PT ;  /* 0xffffff8000e97812 */ /* 0x000fe400078ec0ff */
[----:B------:R-:W-:-:S03]  /*0be0*/  SHF.R.S32.HI R12, RZ, 0x7, R0 ;  /* 0x00000007ff0c7819 */ /* 0x000fc60000011400 */
[----:B------:R-:W-:Y:S01]  /*0bf0*/  IMAD.IADD R233, R4, 0x1, -R233 ;  /* 0x0000000104e97824 */ /* 0x000fe200078e0ae9 */
[----:B------:R-:W-:Y:S01]  /*0c00*/  LEA.HI R0, R0, R12, RZ, 0x1 ;  /* 0x0000000c00007211 */ /* 0x000fe200078f08ff */
[----:B------:R0:W-:Y:S01]  /*0c10*/  STL [R1+0x50], R12 ;  /* 0x0000500c01007387 */ /* 0x0001e20000100800 */
[----:B------:R-:W-:Y:S02]  /*0c20*/  ULOP3.LUT UR5, UR5, 0x1, URZ, 0xfc, !UPT ;  /* 0x0000000105057892 */ /* 0x000fe4000f8efc3f */
[----:B------:R-:W-:-:S04]  /*0c30*/  SHF.R.S32.HI R8, RZ, 0x1f, R233 ;  /* 0x0000001fff087819 */ /* 0x000fc800000114e9 */
[CC--:B------:R-:W-:Y:S02]  /*0c40*/  LEA.HI R9, R8.reuse, R233.reuse, RZ, 0x2 ;  /* 0x000000e908097211 */ /* 0x0c0fe400078f10ff */
[----:B------:R-:W-:Y:S02]  /*0c50*/  LEA.HI R8, R8, R233, RZ, 0x5 ;  /* 0x000000e908087211 */ /* 0x000fe400078f28ff */
[--C-:B------:R-:W-:Y:S02]  /*0c60*/  SHF.R.S32.HI R7, RZ, 0x2, R9.reuse ;  /* 0x00000002ff077819 */ /* 0x100fe40000011409 */
[----:B------:R-:W-:Y:S02]  /*0c70*/  SHF.R.S32.HI R6, RZ, 0x1f, R9 ;  /* 0x0000001fff067819 */ /* 0x000fe40000011409 */
[----:B------:R-:W-:Y:S02]  /*0c80*/  SHF.R.S32.HI R8, RZ, 0x5, R8 ;  /* 0x00000005ff087819 */ /* 0x000fe40000011408 */
[----:B------:R-:W-:-:S02]  /*0c90*/  LEA.HI R10, R6, R7, RZ, 0x3 ;  /* 0x00000007060a7211 */ /* 0x000fc400078f18ff */
[----:B------:R-:W-:Y:S02]  /*0ca0*/  LEA.HI R6, R2, R5, RZ, 0x1 ;  /* 0x0000000502067211 */ /* 0x000fe400078f08ff */
[----:B------:R-:W-:Y:S02]  /*0cb0*/  LOP3.LUT R10, R10, 0xfffffff8, RZ, 0xc0, !PT ;  /* 0xfffffff80a0a7812 */ /* 0x000fe400078ec0ff */
[----:B------:R-:W-:Y:S02]  /*0cc0*/  LOP3.LUT R6, R6, 0x1ffffffe, RZ, 0xc0, !PT ;  /* 0x1ffffffe06067812 */ /* 0x000fe400078ec0ff */
[----:B------:R-:W-:Y:S01]  /*0cd0*/  LOP3.LUT R212, R9, 0x7ffffffc, RZ, 0xc0, !PT ;  /* 0x7ffffffc09d47812 */ /* 0x000fe200078ec0ff */
[----:B------:R-:W-:Y:S02]  /*0ce0*/  IMAD.IADD R7, R7, 0x1, -R10 ;  /* 0x0000000107077824 */ /* 0x000fe400078e0a0a */
[----:B------:R-:W-:Y:S01]  /*0cf0*/  IMAD.IADD R6, R5, 0x1, -R6 ;  /* 0x0000000105067824 */ /* 0x000fe200078e0a06 */
[CC--:B------:R-:W-:Y:S01]  /*0d00*/  LEA.HI R5, R3.reuse, R4.reuse, RZ, 0x5 ;  /* 0x0000000403057211 */ /* 0x0c0fe200078f28ff */
[----:B------:R-:W-:Y:S01]  /*0d10*/  IMAD R11, R8, 0x10, R7 ;  /* 0x00000010080b7824 */ /* 0x000fe200078e0207 */
[----:B------:R-:W-:Y:S01]  /*0d20*/  LEA.HI R7, R3, R4, RZ, 0x2 ;  /* 0x0000000403077211 */ /* 0x000fe200078f10ff */
[----:B------:R-:W-:Y:S01]  /*0d30*/  IMAD.IADD R212, R233, 0x1, -R212 ;  /* 0x00000001e9d47824 */ /* 0x000fe200078e0ad4 */
[----:B------:R-:W-:-:S02]  /*0d40*/  LOP3.LUT R3, R2, 0x3fffff0, RZ, 0xc0, !PT ;  /* 0x03fffff002037812 */ /* 0x000fc400078ec0ff */
[----:B------:R-:W-:Y:S02]  /*0d50*/  LOP3.LUT R223, R7, 0xfffffffc, RZ, 0xc0, !PT ;  /* 0xfffffffc07df7812 */ /* 0x000fe400078ec0ff */
[----:B------:R-:W-:Y:S01]  /*0d60*/  LOP3.LUT R2, R0, 0x3fffffe, RZ, 0xc0, !PT ;  /* 0x03fffffe00027812 */ /* 0x000fe200078ec0ff */
[C---:B------:R-:W-:Y:S01]  /*0d70*/  IMAD.IADD R3, R4.reuse, 0x1, -R3 ;  /* 0x0000000104037824 */ /* 0x040fe200078e0a03 */
[----:B------:R-:W-:Y:S01]  /*0d80*/  SHF.R.S32.HI R195, RZ, 0x2, R7 ;  /* 0x00000002ffc37819 */ /* 0x000fe20000011407 */
[----:B------:R-:W-:Y:S01]  /*0d90*/  IMAD.IADD R223, R4, 0x1, -R223 ;  /* 0x0000000104df7824 */ /* 0x000fe200078e0adf */
[----:B------:R-:W-:Y:S01]  /*0da0*/  SHF.R.S32.HI R0, RZ, 0x1f, R7 ;  /* 0x0000001fff007819 */ /* 0x000fe20000011407 */
[----:B------:R-:W-:Y:S01]  /*0db0*/  IMAD.IADD R2, R12, 0x1, -R2 ;  /* 0x000000010c027824 */ /* 0x000fe200078e0a02 */
[----:B------:R-:W-:Y:S01]  /*0dc0*/  SHF.R.S32.HI R208, RZ, 0x5, R5 ;  /* 0x00000005ffd07819 */ /* 0x000fe20000011405 */
[----:B------:R-:W-:Y:S01]  /*0dd0*/  IMAD.SHL.U32 R192, R223, 0x4, RZ ;  /* 0x00000004dfc07824 */ /* 0x000fe200078e00ff */
[----:B------:R-:W-:Y:S01]  /*0de0*/  LEA.HI R0, R0, R195, RZ, 0x3 ;  /* 0x000000c300007211 */ /* 0x000fe200078f18ff */
[C---:B------:R-:W-:Y:S01]  /*0df0*/  VIADD R222, R195.reuse, 0x40 ;  /* 0x00000040c3de7836 */ /* 0x040fe20000000000 */
[----:B------:R-:W-:Y:S01]  /*0e00*/  LOP3.LUT R5, R224, 0xfffffff8, RZ, 0xc0, !PT ;  /* 0xfffffff8e0057812 */ /* 0x000fe200078ec0ff */
[----:B------:R-:W-:Y:S01]  /*0e10*/  VIADD R201, R192, 0x20 ;  /* 0x00000020c0c97836 */ /* 0x000fe20000000000 */
[----:B------:R-:W-:Y:S01]  /*0e20*/  LOP3.LUT R0, R0, 0xfffffff8, RZ, 0xc0, !PT ;  /* 0xfffffff800007812 */ /* 0x000fe200078ec0ff */
[----:B------:R-:W-:Y:S01]  /*0e30*/  IMAD R3, R208, 0x10, R3 ;  /* 0x00000010d0037824 */ /* 0x000fe200078e0203 */
[----:B------:R-:W-:Y:S01]  /*0e40*/  SHF.R.S32.HI R224, RZ, 0x3, R224 ;  /* 0x00000003ffe07819 */ /* 0x000fe200000114e0 */
[--C-:B------:R-:W-:Y:S01]  /*0e50*/  IMAD.IADD R197, R192, 0x1, R201.reuse ;  /* 0x00000001c0c57824 */ /* 0x100fe200078e02c9 */
[----:B------:R-:W-:Y:S01]  /*0e60*/  SHF.R.S32.HI R231, RZ, 0x1f, R201 ;  /* 0x0000001fffe77819 */ /* 0x000fe200000114c9 */
[----:B------:R-:W-:-:S02]  /*0e70*/  IMAD.IADD R215, R195, 0x1, -R0 ;  /* 0x00000001c3d77824 */ /* 0x000fc400078e0a00 */
[----:B0-----:R-:W-:Y:S01]  /*0e80*/  IMAD R12, R3, 0x8, R6 ;  /* 0x00000008030c7824 */ /* 0x001fe200078e0206 */
[----:B------:R-:W-:Y:S01]  /*0e90*/  SHF.R.S32.HI R0, RZ, 0x1f, R197 ;  /* 0x0000001fff007819 */ /* 0x000fe200000114c5 */
[----:B------:R-:W-:Y:S01]  /*0ea0*/  IMAD.SHL.U32 R206, R215, 0x40, RZ ;  /* 0x00000040d7ce7824 */ /* 0x000fe200078e00ff */
[----:B------:R-:W-:Y:S01]  /*0eb0*/  SHF.R.S32.HI R3, RZ, 0x1f, R222 ;  /* 0x0000001fff037819 */ /* 0x000fe200000114de */
[----:B------:R-:W-:Y:S01]  /*0ec0*/  IMAD.SHL.U32 R205, R222, 0x40, RZ ;  /* 0x00000040decd7824 */ /* 0x000fe200078e00ff */
[-C--:B------:R-:W-:Y:S01]  /*0ed0*/  LEA.HI R225, R0, R197.reuse, RZ, 0x3 ;  /* 0x000000c500e17211 */ /* 0x080fe200078f18ff */
[----:B------:R-:W-:Y:S01]  /*0ee0*/  IMAD R11, R2, 0x40, R11 ;  /* 0x00000040020b7824 */ /* 0x000fe200078e020b */
[----:B------:R-:W-:Y:S01]  /*0ef0*/  LEA.HI R0, R0, R197, RZ, 0x6 ;  /* 0x000000c500007211 */ /* 0x000fe200078f30ff */
[----:B------:R-:W-:Y:S01]  /*0f00*/  VIADD R200, R192, 0x40 ;  /* 0x00000040c0c87836 */ /* 0x000fe20000000000 */
[----:B------:R-:W-:Y:S01]  /*0f10*/  LEA.HI R3, R3, R222, RZ, 0x3 ;  /* 0x000000de03037211 */ /* 0x000fe200078f18ff */
[----:B------:R-:W-:Y:S01]  /*0f20*/  IMAD.IADD R218, R4, 0x1, -R5 ;  /* 0x0000000104da7824 */ /* 0x000fe200078e0a05 */
[----:B------:R-:W-:Y:S01]  /*0f30*/  LOP3.LUT R206, R206, 0x1c0, RZ, 0xc0, !PT ;  /* 0x000001c0cece7812 */ /* 0x000fe200078ec0ff */
[----:B------:R-:W-:Y:S01]  /*0f40*/  IMAD.SHL.U32 R2, R0, 0x80, RZ ;  /* 0x0000008000027824 */ /* 0x000fe200078e00ff */
[----:B------:R-:W-:Y:S01]  /*0f50*/  LOP3.LUT R205, R205, 0x1c0, RZ, 0xc0, !PT ;  /* 0x000001c0cdcd7812 */ /* 0x000fe200078ec0ff */
[----:B------:R-:W-:Y:S01]  /*0f60*/  IMAD.SHL.U32 R3, R3, 0x40, RZ ;  /* 0x0000004003037824 */ /* 0x000fe200078e00ff */
[----:B------:R-:W-:Y:S01]  /*0f70*/  SHF.R.U32.HI R207, RZ, 0x3, R206 ;  /* 0x00000003ffcf7819 */ /* 0x000fe200000116ce */
[----:B------:R-:W-:Y:S01]  /*0f80*/  IMAD.SHL.U32 R208, R208, 0x200, RZ ;  /* 0x00000200d0d07824 */ /* 0x000fe200078e00ff */
[----:B------:R-:W-:Y:S01]  /*0f90*/  LOP3.LUT R0, R206, 0x38, R225, 0xf8, !PT ;  /* 0x00000038ce007812 */ /* 0x000fe200078ef8e1 */
[----:B------:R-:W-:Y:S01]  /*0fa0*/  IMAD.IADD R198, R192, 0x1, R200 ;  /* 0x00000001c0c67824 */ /* 0x000fe200078e02c8 */
[----:B------:R-:W-:Y:S01]  /*0fb0*/  SHF.R.U32.HI R13, RZ, 0x3, R205 ;  /* 0x00000003ff0d7819 */ /* 0x000fe200000116cd */
[----:B------:R-:W-:Y:S01]  /*0fc0*/  IMAD.SHL.U32 R214, R218, 0x8, RZ ;  /* 0x00000008dad67824 */ /* 0x000fe200078e00ff */
[----:B------:R-:W-:Y:S01]  /*0fd0*/  LOP3.LUT R7, R205, 0x38, R225, 0xf8, !PT ;  /* 0x00000038cd077812 */ /* 0x000fe200078ef8e1 */
[----:B------:R-:W-:Y:S01]  /*0fe0*/  IMAD.SHL.U32 R18, R223, 0x8, RZ ;  /* 0x00000008df127824 */ /* 0x000fe200078e00ff */
[----:B------:R-:W-:Y:S01]  /*0ff0*/  LOP3.LUT R5, R2, 0xffffe000, RZ, 0xc0, !PT ;  /* 0xffffe00002057812 */ /* 0x000fe200078ec0ff */
[----:B------:R-:W-:Y:S01]  /*1000*/  STL [R1+0x54], R11 ;  /* 0x0000540b01007387 */ /* 0x000fe20000100800 */
[----:B------:R-:W-:Y:S01]  /*1010*/  LOP3.LUT R0, R0, R207, RZ, 0x3c, !PT ;  /* 0x000000cf00007212 */ /* 0x000fe200078e3cff */
[----:B------:R-:W-:Y:S01]  /*1020*/  VIADD R217, R214, 0x80 ;  /* 0x00000080d6d97836 */ /* 0x000fe20000000000 */
[----:B------:R-:W-:Y:S01]  /*1030*/  LOP3.LUT R210, R3, 0xfffffe00, RZ, 0xc0, !PT ;  /* 0xfffffe0003d27812 */ /* 0x000fe200078ec0ff */
[----:B------:R-:W-:Y:S01]  /*1040*/  VIADD R203, R192, 0x10 ;  /* 0x00000010c0cb7836 */ /* 0x000fe20000000000 */
[----:B------:R-:W-:Y:S01]  /*1050*/  LOP3.LUT R8, R7, R13, RZ, 0x3c, !PT ;  /* 0x0000000d07087212 */ /* 0x000fe200078e3cff */
[----:B------:R-:W-:Y:S01]  /*1060*/  VIADD R216, R214, 0x40 ;  /* 0x00000040d6d87836 */ /* 0x000fe20000000000 */
[----:B------:R-:W-:Y:S01]  /*1070*/  SHF.R.S32.HI R3, RZ, 0x1f, R198 ;  /* 0x0000001fff037819 */ /* 0x000fe200000114c6 */
[----:B------:R-:W-:Y:S01]  /*1080*/  VIADD R202, R192, 0x30 ;  /* 0x00000030c0ca7836 */ /* 0x000fe20000000000 */
[-C--:B------:R-:W-:Y:S01]  /*1090*/  IADD3 R2, R0, R5.reuse, R208 ;  /* 0x0000000500027210 */ /* 0x080fe20007ffe0d0 */
[----:B------:R-:W-:Y:S01]  /*10a0*/  IMAD.U32 R0, RZ, RZ, UR5 ;  /* 0x00000005ff007e24 */ /* 0x000fe2000f8e00ff */
[----:B------:R-:W-:Y:S01]  /*10b0*/  IADD3 R8, R8, R5, R210 ;  /* 0x0000000508087210 */ /* 0x000fe20007ffe0d2 */
[----:B------:R-:W-:Y:S01]  /*10c0*/  IMAD.U32 R5, RZ, RZ, UR4 ;  /* 0x00000004ff057e24 */ /* 0x000fe2000f8e00ff */
[CC--:B------:R-:W-:Y:S01]  /*10d0*/  LEA.HI R4, R3.reuse, R198.reuse, RZ, 0x6 ;  /* 0x000000c603047211 */ /* 0x0c0fe200078f30ff */
[----:B------:R-:W-:Y:S01]  /*10e0*/  VIADD R204, R192, 0x50 ;  /* 0x00000050c0cc7836 */ /* 0x000fe20000000000 */
[----:B------:R-:W-:Y:S01]  /*10f0*/  STL [R1+0x4], R0 ;  /* 0x0000040001007387 */ /* 0x000fe20000100800 */
[----:B------:R-:W-:-:S02]  /*1100*/  LEA.HI R3, R3, R198, RZ, 0x3 ;  /* 0x000000c603037211 */ /* 0x000fc400078f18ff */
[----:B------:R-:W-:Y:S01]  /*1110*/  IMAD.SHL.U32 R6, R4, 0x80, RZ ;  /* 0x0000008004067824 */ /* 0x000fe200078e00ff */
[----:B------:R0:W-:Y:S01]  /*1120*/  STL [R1+0x48], R5 ;  /* 0x0000480501007387 */ /* 0x0001e20000100800 */
[--C-:B------:R-:W-:Y:S02]  /*1130*/  LOP3.LUT R4, R206, 0x38, R3.reuse, 0xf8, !PT ;  /* 0x00000038ce047812 */ /* 0x100fe400078ef803 */
[----:B------:R-:W-:Y:S02]  /*1140*/  LOP3.LUT R10, R205, 0x38, R3, 0xf8, !PT ;  /* 0x00000038cd0a7812 */ /* 0x000fe400078ef803 */
[----:B------:R-:W-:Y:S02]  /*1150*/  LOP3.LUT R7, R6, 0xffffe000, RZ, 0xc0, !PT ;  /* 0xffffe00006077812 */ /* 0x000fe400078ec0ff */
[----:B------:R-:W-:Y:S01]  /*1160*/  SHF.R.S32.HI R6, RZ, 0x1f, R217 ;  /* 0x0000001fff067819 */ /* 0x000fe200000114d9 */
[----:B------:R-:W-:Y:S01]  /*1170*/  IMAD.SHL.U32 R6, R12, 0x8, RZ ;  /* 0x000000080c067824 */ /* 0x000fe200078e00ff */
[----:B------:R-:W-:-:S02]  /*1180*/  SHF.R.S32.HI R226, RZ, 0x3, R3 ;  /* 0x00000003ffe27819 */ /* 0x000fc40000011403 */
[----:B0-----:R-:W-:Y:S02]  /*1190*/  SHF.R.S32.HI R5, RZ, 0x1f, R214 ;  /* 0x0000001fff057819 */ /* 0x001fe400000114d6 */
[----:B------:R-:W-:Y:S01]  /*11a0*/  LOP3.LUT R5, R205, 0x38, R18, 0xf8, !PT ;  /* 0x00000038cd057812 */ /* 0x000fe200078ef812 */
[----:B------:R0:W-:Y:S01]  /*11b0*/  STL [R1+0x58], R6 ;  /* 0x0000580601007387 */ /* 0x0001e20000100800 */
[----:B------:R-:W-:Y:S02]  /*11c0*/  LEA R2, R2, UR4, 0x1 ;  /* 0x0000000402027c11 */ /* 0x000fe4000f8e08ff */
[----:B------:R-:W-:Y:S02]  /*11d0*/  LOP3.LUT R5, R210, R5, R13, 0xf6, !PT ;  /* 0x00000005d2057212 */ /* 0x000fe400078ef60d */
[----:B------:R-:W-:Y:S02]  /*11e0*/  LEA.HI R0, R223, R223, RZ, 0x1 ;  /* 0x000000dfdf007211 */ /* 0x000fe400078f08ff */
[----:B------:R-:W-:-:S02]  /*11f0*/  LEA R3, R5, UR4, 0x1 ;  /* 0x0000000405037c11 */ /* 0x000fc4000f8e08ff */
[----:B------:R-:W-:Y:S02]  /*1200*/  LOP3.LUT R0, R0, 0x1ffffffe, RZ, 0xc0, !PT ;  /* 0x1ffffffe00007812 */ /* 0x000fe400078ec0ff */
[----:B------:R-:W-:Y:S01]  /*1210*/  LOP3.LUT R4, R4, R207, RZ, 0x3c, !PT ;  /* 0x000000cf04047212 */ /* 0x000fe200078e3cff */
[----:B------:R0:W-:Y:S01]  /*1220*/  STL [R1+0x40], R3 ;  /* 0x0000400301007387 */ /* 0x0001e20000100800 */
[----:B------:R-:W-:Y:S01]  /*1230*/  LOP3.LUT R10, R10, R13, RZ, 0x3c, !PT ;  /* 0x0000000d0a0a7212 */ /* 0x000fe200078e3cff */
[----:B------:R-:W-:Y:S01]  /*1240*/  IMAD.IADD R0, R223, 0x1, -R0 ;  /* 0x00000001df007824 */ /* 0x000fe200078e0a00 */
[-C--:B------:R-:W-:Y:S01]  /*1250*/  IADD3 R4, R4, R7.reuse, R208 ;  /* 0x0000000704047210 */ /* 0x080fe20007ffe0d0 */
[----:B------:R0:W-:Y:S01]  /*1260*/  STL [R1+0x44], R2 ;  /* 0x0000440201007387 */ /* 0x0001e20000100800 */
[----:B------:R-:W-:Y:S01]  /*1270*/  IADD3 R10, R10, R7, R210 ;  /* 0x000000070a0a7210 */ /* 0x000fe20007ffe0d2 */
[----:B------:R-:W-:Y:S01]  /*1280*/  IMAD R213, R0, 0x8, R11 ;  /* 0x0000000800d57824 */ /* 0x000fe200078e020b */
[----:B------:R-:W-:-:S02]  /*1290*/  SHF.R.S32.HI R232, RZ, 0x1f, R203 ;  /* 0x0000001fffe87819 */ /* 0x000fc400000114cb */
[----:B------:R-:W-:Y:S02]  /*12a0*/  SHF.R.S32.HI R7, RZ, 0x1f, R216 ;  /* 0x0000001fff077819 */ /* 0x000fe400000114d8 */
[----:B------:R-:W-:Y:S02]  /*12b0*/  SHF.R.S32.HI R230, RZ, 0x1f, R202 ;  /* 0x0000001fffe67819 */ /* 0x000fe400000114ca */
[----:B------:R-:W-:Y:S02]  /*12c0*/  SHF.R.S32.HI R229, RZ, 0x1f, R200 ;  /* 0x0000001fffe57819 */ /* 0x000fe400000114c8 */
[----:B------:R-:W-:Y:S02]  /*12d0*/  SHF.R.S32.HI R228, RZ, 0x1f, R204 ;  /* 0x0000001fffe47819 */ /* 0x000fe400000114cc */
[----:B------:R-:W-:Y:S02]  /*12e0*/  SHF.R.S32.HI R225, RZ, 0x3, R225 ;  /* 0x00000003ffe17819 */ /* 0x000fe400000114e1 */
[----:B------:R-:W-:-:S02]  /*12f0*/  LEA R236, R8, UR4, 0x1 ;  /* 0x0000000408ec7c11 */ /* 0x000fc4000f8e08ff */
[----:B------:R-:W-:Y:S02]  /*1300*/  LEA R237, R4, UR4, 0x1 ;  /* 0x0000000404ed7c11 */ /* 0x000fe4000f8e08ff */
[----:B0-----:R-:W-:-:S07]  /*1310*/  LEA R235, R10, UR4, 0x1 ;  /* 0x000000040aeb7c11 */ /* 0x001fce000f8e08ff */
.L_x_5406:
[----:B------:R-:W-:Y:S01]  /*1320*/  ULDC.64 UR4, c[0x0][0xa28] ;  /* 0x00028a0000047ab9 */ /* 0x000fe20000000a00 */
[----:B0---4-:R-:W0:Y:S01]  /*1330*/  LDC.64 R4, c[0x0][0xa08] ;  /* 0x00028200ff047b82 */ /* 0x011e220000000a00 */
[----:B------:R-:W-:Y:S01]  /*1340*/  ISETP.NE.U32.AND P0, PT, RZ, UR4, PT ;  /* 0x00000004ff007c0c */ /* 0x000fe2000bf05070 */
[----:B------:R-:W-:Y:S01]  /*1350*/  IMAD.MOV.U32 R0, RZ, RZ, RZ ;  /* 0x000000ffff007224 */ /* 0x000fe200078e00ff */
[----:B------:R-:W-:Y:S01]  /*1360*/  ULDC UR6, c[0x0][0x424] ;  /* 0x0001090000067ab9 */ /* 0x000fe20000000800 */
[----:B------:R-:W-:Y:S01]  /*1370*/  IMAD.MOV.U32 R28, RZ, RZ, RZ ;  /* 0x000000ffff1c7224 */ /* 0x000fe200078e00ff */
[----:B------:R-:W-:Y:S01]  /*1380*/  ISETP.NE.AND.EX P0, PT, RZ, UR5, PT, P0 ;  /* 0x00000005ff007c0c */ /* 0x000fe2000bf05300 */
[----:B------:R-:W-:Y:S02]  /*1390*/  ULDC.64 UR4, c[0x0][0xa18] ;  /* 0x0002860000047ab9 */ /* 0x000fe40000000a00 */
[----:B------:R-:W-:-:S04]  /*13a0*/  ISETP.NE.U32.AND P1, PT, RZ, UR4, PT ;  /* 0x00000004ff007c0c */ /* 0x000fc8000bf25070 */
[----:B------:R-:W-:Y:S01]  /*13b0*/  ISETP.NE.AND.EX P1, PT, RZ, UR5, PT, P1 ;  /* 0x00000005ff007c0c */ /* 0x000fe2000bf25310 */
[----:B------:R-:W-:Y:S02]  /*13c0*/  ULDC.64 UR4, c[0x0][0xa08] ;  /* 0x0002820000047ab9 */ /* 0x000fe40000000a00 */
[----:B------:R-:W-:-:S03]  /*13d0*/  ISETP.NE.U32.AND P3, PT, RZ, UR4, PT ;  /* 0x00000004ff007c0c */ /* 0x000fc6000bf65070 */
[----:B-12---:R-:W1:Y:S01]  /*13e0*/  @P0 LDC.64 R2, c[0x0][0xa28] ;  /* 0x00028a00ff020b82 */ /* 0x006e620000000a00 */
[----:B------:R-:W-:Y:S01]  /*13f0*/  ISETP.NE.AND.EX P3, PT, RZ, UR5, PT, P3 ;  /* 0x00000005ff007c0c */ /* 0x000fe2000bf65330 */
[----:B0-----:R-:W-:-:S06]  /*1400*/  IMAD.WIDE R8, R27, 0x4, R4 ;  /* 0x000000041b087825 */ /* 0x001fcc00078e0204 */
[----:B------:R-:W0:Y:S01]  /*1410*/  @P1 LDC.64 R6, c[0x0][0xa18] ;  /* 0x00028600ff061b82 */ /* 0x000e220000000a00 */
[----:B------:R-:W-:Y:S02]  /*1420*/  ULDC UR4, c[0x0][0x288] ;  /* 0x0000a20000047ab9 */ /* 0x000fe40000000800 */
[----:B------:R-:W-:Y:S01]  /*1430*/  IMAD.U32 R194, RZ, RZ, UR4 ;  /* 0x00000004ffc27e24 */ /* 0x000fe2000f8e00ff */
[----:B------:R-:W-:Y:S02]  /*1440*/  ULDC.64 UR4, c[0x0][0x418] ;  /* 0x0001060000047ab9 */ /* 0x000fe40000000a00 */
[----:B------:R2:W5:Y:S01]  /*1450*/  @P3 LDG.E R28, desc[UR60][R8.64] ;  /* 0x0000003c081c3981 */ /* 0x000562000c1e1900 */
[----:B-1----:R-:W-:-:S05]  /*1460*/  @P0 IMAD.WIDE R2, R27, 0x4, R2 ;  /* 0x000000041b020825 */ /* 0x002fca00078e0202 */
[----:B------:R2:W5:Y:S01]  /*1470*/  @P0 LDG.E R0, desc[UR60][R2.64] ;  /* 0x0000003c02000981 */ /* 0x000562000c1e1900 */
[----:B0-----:R-:W-:-:S05]  /*1480*/  @P1 IMAD.WIDE R4, R27, 0x4, R6 ;  /* 0x000000041b041825 */ /* 0x001fca00078e0206 */
[----:B------:R2:W5:Y:S01]  /*1490*/  @P1 LDG.E R194, desc[UR60][R4.64] ;  /* 0x0000003c04c21981 */ /* 0x000562000c1e1900 */
[----:B------:R-:W-:-:S04]  /*14a0*/  UISETP.NE.U32.AND UP0, UPT, UR4, URZ, UPT ;  /* 0x0000003f0400728c */ /* 0x000fc8000bf05070 */
[----:B------:R-:W-:-:S03]  /*14b0*/  UISETP.NE.AND.EX UP0, UPT, UR5, URZ, UPT, UP0 ;  /* 0x0000003f0500728c */ /* 0x000fc6000bf05300 */
[----:B------:R-:W-:Y:S02]  /*14c0*/  ULDC.64 UR4, c[0x0][0xa20] ;  /* 0x0002880000047ab9 */ /* 0x000fe40000000a00 */
[----:B------:R-:W-:Y:S01]  /*14d0*/  ISETP.NE.U32.AND P2, PT, RZ, UR4, PT ;  /* 0x00000004ff007c0c */ /* 0x000fe2000bf45070 */
[----:B------:R-:W-:-:S03]  /*14e0*/  USEL UR4, UR6, 0x1, UP0 ;  /* 0x0000000106047887 */ /* 0x000fc60008000000 */
[----:B------:R-:W-:Y:S01]  /*14f0*/  ULDC UR6, c[0x0][0x2f0] ;  /* 0x0000bc0000067ab9 */ /* 0x000fe20000000800 */
[----:B------:R-:W-:Y:S01]  /*1500*/  ISETP.NE.AND.EX P2, PT, RZ, UR5, PT, P2 ;  /* 0x00000005ff007c0c */ /* 0x000fe2000bf45320 */
[----:B------:R-:W-:Y:S01]  /*1510*/  UIMAD UR6, UR4, UR6, URZ ;  /* 0x00000006040672a4 */ /* 0x000fe2000f8e023f */
[----:B------:R-:W-:Y:S01]  /*1520*/  ULDC UR7, c[0x0][0x348] ;  /* 0x0000d20000077ab9 */ /* 0x000fe20000000800 */
[----:B------:R-:W-:Y:S02]  /*1530*/  IMAD.MOV.U32 R219, RZ, RZ, R26 ;  /* 0x000000ffffdb7224 */ /* 0x000fe400078e001a */
[----:B------:R-:W-:Y:S01]  /*1540*/  IMAD.MOV.U32 R220, RZ, RZ, R27 ;  /* 0x000000ffffdc7224 */ /* 0x000fe200078e001b */
[----:B--23--:R-:W-:Y:S07]  /*1550*/  @P1 BRA `(.L_x_5121) ;  /* 0x0000000000241947 */ /* 0x00cfee0003800000 */
        /* <DEDUP_REMOVED lines=9> */
.L_x_5121:
[----:B------:R-:W-:Y:S02]  /*15f0*/  IMAD.U32 R2, RZ, RZ, UR7 ;  /* 0x00000007ff027e24 */ /* 0x000fe4000f8e00ff */
[----:B------:R-:W-:Y:S01]  /*1600*/  IMAD.U32 R29, RZ, RZ, UR6 ;  /* 0x00000006ff1d7e24 */ /* 0x000fe2000f8e00ff */
[----:B------:R-:W-:Y:S06]  /*1610*/  @!P2 BRA `(.L_x_5122) ;  /* 0x000000000010a947 */ /* 0x000fec0003800000 */
[----:B------:R-:W0:Y:S02]  /*1620*/  LDC.64 R4, c[0x0][0xa20] ;  /* 0x00028800ff047b82 */ /* 0x000e240000000a00 */
[----:B0-----:R-:W-:-:S05]  /*1630*/  IMAD.WIDE R4, R27, 0x4, R4 ;  /* 0x000000041b047825 */ /* 0x001fca00078e0204 */
[----:B------:R0:W5:Y:S01]  /*1640*/  LDG.E R29, desc[UR60][R4.64] ;  /* 0x0000003c041d7981 */ /* 0x000162000c1e1900 */
[----:B------:R-:W-:Y:S05]  /*1650*/  BRA `(.L_x_5123) ;  /* 0x0000000000107947 */ /* 0x000fea0003800000 */
.L_x_5122:
[----:B------:R-:W-:Y:S05]  /*1660*/  @!P3 BRA `(.L_x_5123) ;  /* 0x00000000000cb947 */ /* 0x000fea0003800000 */
[----:B------:R-:W2:Y:S04]  /*1670*/  LDG.E R4, desc[UR60][R8.64] ;  /* 0x0000003c08047981 */ /* 0x000ea8000c1e1900 */
[----:B------:R-:W2:Y:S02]  /*1680*/  LDG.E R29, desc[UR60][R8.64+0x4] ;  /* 0x0000043c081d7981 */ /* 0x000ea4000c1e1900 */
[----:B--2---:R-:W-:-:S07]  /*1690*/  IMAD.IADD R29, R29, 0x1, -R4 ;  /* 0x000000011d1d7824 */ /* 0x004fce00078e0a04 */
.L_x_5123:
        /* <DEDUP_REMOVED lines=13> */
[----:B------:R-:W4:Y:S01]  /*1770*/  @P0 LDG.E R8, desc[UR60][R4.64+0x4] ;  /* 0x0000043c04080981 */ /* 0x000f22000c1e1900 */
[----:B---3--:R-:W-:-:S05]  /*1780*/  @P1 IMAD.WIDE R6, R27, 0x4, R6 ;  /* 0x000000041b061825 */ /* 0x008fca00078e0206 */
[----:B------:R0:W5:Y:S01]  /*1790*/  @P1 LDG.E R145, desc[UR60][R6.64] ;  /* 0x0000003c06911981 */ /* 0x000162000c1e1900 */
[----:B-1----:R-:W-:Y:S01]  /*17a0*/  ISETP.NE.AND P1, PT, R9, 0x1, PT ;  /* 0x000000010900780c */ /* 0x002fe20003f25270 */
[----:B------:R-:W-:Y:S01]  /*17b0*/  IMAD.SHL.U32 R209, R25, 0x80, RZ ;  /* 0x0000008019d17824 */ /* 0x000fe200078e00ff */
[----:B--2---:R-:W-:-:S11]  /*17c0*/  ISETP.GE.AND P2, PT, R15, 0x1, PT ;  /* 0x000000010f00780c */ /* 0x004fd60003f46270 */
[----:B------:R-:W1:Y:S08]  /*17d0*/  @P1 LDC R10, c[0x0][0x44c] ;  /* 0x00011300ff0a1b82 */ /* 0x000e700000000800 */
[----:B------:R-:W2:Y:S01]  /*17e0*/  @P1 LDC R12, c[0x0][0x450] ;  /* 0x00011400ff0c1b82 */ /* 0x000ea20000000800 */
[----:B----4-:R-:W-:Y:S02]  /*17f0*/  @P0 IMAD.IADD R2, R8, 0x1, -R3 ;  /* 0x0000000108020824 */ /* 0x010fe400078e0a03 */
[----:B------:R-:W-:-:S02]  /*1800*/  IMAD.IADD R8, R29, 0x1, -R0 ;  /* 0x000000011d087824 */ /* 0x000fc400078e0a00 */
[----:B------:R-:W-:Y:S02]  /*1810*/  VIADD R3, R209, 0x7f ;  /* 0x0000007fd1037836 */ /* 0x000fe40000000000 */
[----:B------:R-:W-:Y:S02]  /*1820*/  IMAD.IADD R196, R8, 0x1, R2 ;  /* 0x0000000108c47824 */ /* 0x000fe400078e0202 */
[----:B-1----:R-:W-:-:S04]  /*1830*/  @P1 IMAD.HI.U32 R5, R3, R10, RZ ;  /* 0x0000000a03051227 */ /* 0x002fc800078e00ff */
[----:B------:R-:W-:Y:S02]  /*1840*/  VIADD R0, R196, 0x5f ;  /* 0x0000005fc4007836 */ /* 0x000fe40000000000 */
[----:B------:R-:W-:Y:S01]  /*1850*/  IMAD.MOV.U32 R4, RZ, RZ, R3 ;  /* 0x000000ffff047224 */ /* 0x000fe200078e0003 */
[----:B--2---:R-:W-:Y:S01]  /*1860*/  @P1 SHF.R.U32.HI R4, RZ, R12, R5 ;  /* 0x0000000cff041219 */ /* 0x004fe20000011605 */
[----:B------:R-:W-:Y:S01]  /*1870*/  IMAD.HI R0, R0, 0x2aaaaaab, RZ ;  /* 0x2aaaaaab00007827 */ /* 0x000fe200078e02ff */
[----:B------:R-:W-:-:S04]  /*1880*/  IADD3 R5, R196, 0x1, -R194 ;  /* 0x00000001c4057810 */ /* 0x000fc80007ffe8c2 */
[----:B------:R-:W-:Y:S01]  /*1890*/  SHF.R.U32.HI R3, RZ, 0x1f, R0 ;  /* 0x0000001fff037819 */ /* 0x000fe20000011600 */
[----:B0-----:R-:W-:-:S03]  /*18a0*/  IMAD.IADD R7, R5, 0x1, R4 ;  /* 0x0000000105077824 */ /* 0x001fc600078e0204 */
[----:B------:R-:W-:Y:S01]  /*18b0*/  LEA.HI.SX32 R150, R0, R3, 0x1c ;  /* 0x0000000300967211 */ /* 0x000fe200078fe2ff */
        /* <DEDUP_REMOVED lines=13> */
.L_x_5126:
[----:B------:R-:W-:-:S13]  /*1990*/  ISETP.NE.AND P0, PT, R15, 0x1, PT ;  /* 0x000000010f00780c */ /* 0x000fda0003f05270 */
[----:B------:R-:W0:Y:S02]  /*19a0*/  @P0 LDC.64 R4, c[0x0][0x9e8] ;  /* 0x00027a00ff040b82 */ /* 0x000e240000000a00 */
[----:B0-----:R-:W-:-:S05]  /*19b0*/  @P0 IMAD.HI.U32 R4, R3, R4, RZ ;  /* 0x0000000403040227 */ /* 0x001fca00078e00ff */
[----:B------:R-:W-:-:S07]  /*19c0*/  @P0 SHF.R.U32.HI R3, RZ, R5, R4 ;  /* 0x00000005ff030219 */ /* 0x000fce0000011604 */
.L_x_5127:
[----:B------:R-:W-:Y:S05]  /*19d0*/  BSYNC B0 ;  /* 0x0000000000007941 */ /* 0x000fea0003800000 */
.L_x_5125:
[----:B------:R-:W-:-:S05]  /*19e0*/  IMAD R3, R3, R15, R15 ;  /* 0x0000000f03037224 */ /* 0x000fca00078e020f */
[----:B------:R-:W-:-:S07]  /*19f0*/  VIMNMX R0, R0, R3, PT ;  /* 0x0000000300007248 */ /* 0x000fce0003fe0100 */
.L_x_5124:
[----:B------:R-:W0:Y:S01]  /*1a00*/  @P1 LDC R4, c[0x0][0x44c] ;  /* 0x00011300ff041b82 */ /* 0x000e220000000800 */
[----:B------:R-:W-:Y:S01]  /*1a10*/  IMAD.IADD R149, R196, 0x1, -R194 ;  /* 0x00000001c4957824 */ /* 0x000fe200078e0ac2 */
[----:B------:R-:W-:-:S06]  /*1a20*/  ULDC UR4, c[0x0][0x9dc] ;  /* 0x0002770000047ab9 */ /* 0x000fcc0000000800 */
[----:B------:R-:W1:Y:S01]  /*1a30*/  @P1 LDC R6, c[0x0][0x450] ;  /* 0x00011400ff061b82 */ /* 0x000e620000000800 */
[----:B0-----:R-:W-:-:S04]  /*1a40*/  @P1 IMAD.HI.U32 R3, R209, R4, RZ ;  /* 0x00000004d1031227 */ /* 0x001fc800078e00ff */
[----:B------:R-:W-:Y:S01]  /*1a50*/  IMAD.MOV.U32 R4, RZ, RZ, R209 ;  /* 0x000000ffff047224 */ /* 0x000fe200078e00d1 */
        /* <DEDUP_REMOVED lines=14> */
.L_x_5130:
[----:B------:R-:W-:-:S13]  /*1b40*/  ISETP.NE.AND P0, PT, R15, 0x1, PT ;  /* 0x000000010f00780c */ /* 0x000fda0003f05270 */
[----:B------:R-:W0:Y:S02]  /*1b50*/  @P0 LDC.64 R6, c[0x0][0x9e8] ;  /* 0x00027a00ff060b82 */ /* 0x000e240000000a00 */
[----:B0-----:R-:W-:-:S05]  /*1b60*/  @P0 IMAD.HI.U32 R6, R3, R6, RZ ;  /* 0x0000000603060227 */ /* 0x001fca00078e00ff */
[----:B------:R-:W-:-:S07]  /*1b70*/  @P0 SHF.R.U32.HI R3, RZ, R7, R6 ;  /* 0x00000007ff030219 */ /* 0x000fce0000011606 */
.L_x_5131:
[----:B------:R-:W-:Y:S05]  /*1b80*/  BSYNC B0 ;  /* 0x0000000000007941 */ /* 0x000fea0003800000 */
.L_x_5129:
[----:B------:R-:W-:-:S05]  /*1b90*/  IMAD R3, R3, R15, RZ ;  /* 0x0000000f03037224 */ /* 0x000fca00078e02ff */
[----:B------:R-:W-:-:S07]  /*1ba0*/  VIMNMX R4, R4, R3, !PT ;  /* 0x0000000304047248 */ /* 0x000fce0007fe0100 */
.L_x_5128:
[----:B------:R-:W-:Y:S01]  /*1bb0*/  VIADD R0, R0, 0x5f ;  /* 0x0000005f00007836 */ /* 0x000fe20000000000 */
[----:B------:R-:W-:Y:S01]  /*1bc0*/  PLOP3.LUT P2, PT, PT, PT, PT, 0x80, 0x0 ;  /* 0x000000000000781c */ /* 0x000fe20003f4f070 */
[----:B------:R-:W-:-:S04]  /*1bd0*/  IMAD.HI R4, R4, 0x2aaaaaab, RZ ;  /* 0x2aaaaaab04047827 */ /* 0x000fc800078e02ff */
[----:B------:R-:W-:Y:S01]  /*1be0*/  IMAD.HI R0, R0, 0x2aaaaaab, RZ ;  /* 0x2aaaaaab00007827 */ /* 0x000fe200078e02ff */
[----:B------:R-:W-:-:S04]  /*1bf0*/  SHF.R.U32.HI R5, RZ, 0x1f, R4 ;  /* 0x0000001fff057819 */ /* 0x000fc80000011604 */
[----:B------:R-:W-:Y:S02]  /*1c00*/  SHF.R.U32.HI R3, RZ, 0x1f, R0 ;  /* 0x0000001fff037819 */ /* 0x000fe40000011600 */
[----:B------:R-:W-:Y:S02]  /*1c10*/  LEA.HI.SX32 R5, R4, R5, 0x1c ;  /* 0x0000000504057211 */ /* 0x000fe400078fe2ff */
[----:B------:R-:W-:Y:S02]  /*1c20*/  LEA.HI.SX32 R3, R0, R3, 0x1c ;  /* 0x0000000300037211 */ /* 0x000fe400078fe2ff */
[----:B------:R-:W-:Y:S02]  /*1c30*/  VIMNMX R5, RZ, R5, !PT ;  /* 0x00000005ff057248 */ /* 0x000fe40007fe0100 */
[----:B------:R-:W-:-:S03]  /*1c40*/  VIMNMX R3, R150, R3, PT ;  /* 0x0000000396037248 */ /* 0x000fc60003fe0100 */
[--C-:B------:R-:W-:Y:S02]  /*1c50*/  IMAD R5, R5, 0x60, -R8.reuse ;  /* 0x0000006005057824 */ /* 0x100fe400078e0a08 */
[----:B------:R-:W-:-:S03]  /*1c60*/  IMAD R3, R3, 0x60, -R8 ;  /* 0x0000006003037824 */ /* 0x000fc600078e0a08 */
[----:B------:R-:W-:Y:S02]  /*1c70*/  VIMNMX R5, RZ, R5, !PT ;  /* 0x00000005ff057248 */ /* 0x000fe40007fe0100 */
        /* <DEDUP_REMOVED lines=31> */
.L_x_5134:
[----:B------:R-:W-:Y:S05]  /*1e70*/  BSYNC B6 ;  /* 0x0000000000067941 */ /* 0x000fea0003800000 */
.L_x_5133:
        /* <DEDUP_REMOVED lines=20> */
.L_x_5136:
[----:B------:R-:W-:Y:S05]  /*1fc0*/  BSYNC B6 ;  /* 0x0000000000067941 */ /* 0x000fea0003800000 */
.L_x_5135:
[----:B------:R-:W-:Y:S01]  /*1fd0*/  ULDC.64 UR4, c[0x0][0x9f8] ;  /* 0x00027e0000047ab9 */ /* 0x000fe20000000a00 */
[----:B------:R-:W2:Y:S01]  /*1fe0*/  LDL.LU R30, [R1] ;  /* 0x00000000011e7983 */ /* 0x000ea20000300800 */
[----:B------:R-:W-:Y:S01]  /*1ff0*/  ISETP.NE.U32.AND P0, PT, RZ, UR4, PT ;  /* 0x00000004ff007c0c */ /* 0x000fe2000bf05070 */
[----:B------:R-:W0:Y:S01]  /*2000*/  LDC.64 R104, c[0x0][0x300] ;  /* 0x0000c000ff687b82 */ /* 0x000e220000000a00 */
[----:B------:R-:W-:Y:S01]  /*2010*/  ULDC UR8, c[0x0][0x2f4] ;  /* 0x0000bd0000087ab9 */ /* 0x000fe20000000800 */
[----:B------:R-:W-:Y:S02]  /*2020*/  SHF.R.S32.HI R9, RZ, 0x1f, R26 ;  /* 0x0000001fff097819 */ /* 0x000fe4000001141a */
[----:B------:R-:W-:Y:S01]  /*2030*/  SHF.R.S32.HI R19, RZ, 0x1f, R18 ;  /* 0x0000001fff137819 */ /* 0x000fe20000011412 */
[----:B------:R-:W-:Y:S01]  /*2040*/  IMAD.IADD R28, R28, 0x1, R29 ;  /* 0x000000011c1c7824 */ /* 0x000fe200078e021d */
[----:B------:R-:W-:Y:S01]  /*2050*/  ISETP.NE.AND.EX P0, PT, RZ, UR5, PT, P0 ;  /* 0x00000005ff007c0c */ /* 0x000fe2000bf05300 */
[----:B------:R-:W-:Y:S01]  /*2060*/  ULDC.64 UR4, c[0x0][0x330] ;  /* 0x0000cc0000047ab9 */ /* 0x000fe20000000a00 */
[----:B------:R-:W1:Y:S01]  /*2070*/  LDC.64 R98, c[0x0][0x408] ;  /* 0x00010200ff627b82 */ /* 0x000e620000000a00 */
[----:B------:R-:W-:Y:S01]  /*2080*/  ULDC.64 UR6, c[0x0][0x308] ;  /* 0x0000c20000067ab9 */ /* 0x000fe20000000a00 */
[----:B------:R-:W-:-:S06]  /*2090*/  SHF.R.S32.HI R147, RZ, 0x1f, R195 ;  /* 0x0000001fff937819 */ /* 0x000fcc00000114c3 */
[----:B------:R-:W3:Y:S08]  /*20a0*/  LDC R33, c[0x0][0x3f4] ;  /* 0x0000fd00ff217b82 */ /* 0x000ef00000000800 */
[----:B------:R-:W4:Y:S08]  /*20b0*/  @P0 LDC.64 R4, c[0x0][0x9f8] ;  /* 0x00027e00ff040b82 */ /* 0x000f300000000a00 */
[----:B------:R-:W1:Y:S01]  /*20c0*/  LDC.64 R92, c[0x0][0x3f8] ;  /* 0x0000fe00ff5c7b82 */ /* 0x000e620000000a00 */
[----:B----4-:R-:W-:-:S05]  /*20d0*/  @P0 IMAD.WIDE R4, R27, 0x4, R4 ;  /* 0x000000041b040825 */ /* 0x010fca00078e0204 */
[----:B------:R4:W2:Y:S01]  /*20e0*/  @P0 LDG.E R27, desc[UR60][R4.64] ;  /* 0x0000003c041b0981 */ /* 0x0008a2000c1e1900 */
[----:B------:R-:W-:Y:S01]  /*20f0*/  ISETP.GE.AND P1, PT, R197, UR8, PT ;  /* 0x00000008c5007c0c */ /* 0x000fe2000bf26270 */
[----:B------:R-:W-:Y:S01]  /*2100*/  IMAD R3, R9, UR4, RZ ;  /* 0x0000000409037c24 */ /* 0x000fe2000f8e02ff */
[----:B------:R-:W-:Y:S01]  /*2110*/  ISETP.GE.AND P0, PT, R18, UR8, PT ;  /* 0x0000000812007c0c */ /* 0x000fe2000bf06270 */
[C---:B------:R-:W-:Y:S01]  /*2120*/  IMAD.WIDE.U32 R106, R26.reuse, UR4, R18 ;  /* 0x000000041a6a7c25 */ /* 0x040fe2000f8e0012 */
[----:B------:R-:W-:Y:S01]  /*2130*/  SEL R0, RZ, 0xffffffff, P1 ;  /* 0xffffffffff007807 */ /* 0x000fe20000800000 */
[----:B------:R-:W1:Y:S01]  /*2140*/  S2R R151, SR_TID.X ;  /* 0x0000000000977919 */ /* 0x000e620000002100 */
[----:B------:R-:W-:Y:S01]  /*2150*/  SHF.R.S32.HI R10, RZ, 0x1f, R28 ;  /* 0x0000001fff0a7819 */ /* 0x000fe2000001141c */
[----:B------:R-:W-:Y:S01]  /*2160*/  IMAD R3, R26, UR5, R3 ;  /* 0x000000051a037c24 */ /* 0x000fe2000f8e0203 */
[----:B------:R-:W-:Y:S01]  /*2170*/  ULDC.64 UR4, c[0x0][0xa08] ;  /* 0x0002820000047ab9 */ /* 0x000fe20000000a00 */
[----:B----4-:R-:W-:Y:S01]  /*2180*/  IMAD.SHL.U32 R5, R0, 0x2, RZ ;  /* 0x0000000200057824 */ /* 0x010fe200078e00ff */
[----:B------:R-:W-:Y:S01]  /*2190*/  SEL R4, RZ, 0x1, P0 ;  /* 0x00000001ff047807 */ /* 0x000fe20000000000 */
[----:B------:R-:W-:Y:S01]  /*21a0*/  VIADD R0, R18, 0x60 ;  /* 0x0000006012007836 */ /* 0x000fe20000000000 */
[----:B------:R-:W-:Y:S01]  /*21b0*/  ISETP.GE.AND P0, PT, R198, UR8, PT ;  /* 0x00000008c6007c0c */ /* 0x000fe2000bf06270 */
[----:B------:R-:W-:Y:S01]  /*21c0*/  IMAD.IADD R107, R107, 0x1, R3 ;  /* 0x000000016b6b7824 */ /* 0x000fe200078e0203 */
[----:B------:R-:W-:Y:S01]  /*21d0*/  LOP3.LUT R6, R5, 0x2, R4, 0xe2, !PT ;  /* 0x0000000205067812 */ /* 0x000fe200078ee204 */
[----:B------:R-:W-:Y:S01]  /*21e0*/  VIADD R3, R18, 0x80 ;  /* 0x0000008012037836 */ /* 0x000fe20000000000 */
[----:B------:R-:W-:Y:S01]  /*21f0*/  ISETP.GE.AND P1, PT, R0, UR8, PT ;  /* 0x0000000800007c0c */ /* 0x000fe2000bf26270 */
[-C--:B0-----:R-:W-:Y:S01]  /*2200*/  IMAD R11, R10, R104.reuse, RZ ;  /* 0x000000680a0b7224 */ /* 0x081fe200078e02ff */
[----:B------:R-:W-:Y:S01]  /*2210*/  SEL R7, RZ, 0x4, P0 ;  /* 0x00000004ff077807 */ /* 0x000fe20000000000 */
[----:B------:R-:W-:Y:S01]  /*2220*/  IMAD.WIDE.U32 R4, R28, R104, RZ ;  /* 0x000000681c047225 */ /* 0x000fe200078e00ff */
[----:B------:R-:W-:-:S02]  /*2230*/  ISETP.GE.AND P2, PT, R3, UR8, PT ;  /* 0x0000000803007c0c */ /* 0x000fc4000bf46270 */
[----:B------:R-:W-:Y:S01]  /*2240*/  SEL R8, RZ, 0x8, P1 ;  /* 0x00000008ff087807 */ /* 0x000fe20000800000 */
[----:B------:R-:W-:Y:S01]  /*2250*/  IMAD R11, R28, R105, R11 ;  /* 0x000000691c0b7224 */ /* 0x000fe200078e020b */
[----:B------:R-:W-:Y:S01]  /*2260*/  SEL R21, RZ, 0x10, P2 ;  /* 0x00000010ff157807 */ /* 0x000fe20001000000 */
[----:B------:R-:W-:Y:S01]  /*2270*/  IMAD R9, R9, UR6, RZ ;  /* 0x0000000609097c24 */ /* 0x000fe2000f8e02ff */
[----:B------:R-:W-:Y:S01]  /*2280*/  LOP3.LUT R6, R8, R6, R7, 0xfe, !PT ;  /* 0x0000000608067212 */ /* 0x000fe200078efe07 */
[----:B------:R-:W-:Y:S01]  /*2290*/  IMAD.IADD R5, R5, 0x1, R11 ;  /* 0x0000000105057824 */ /* 0x000fe200078e020b */
[----:B------:R-:W-:Y:S01]  /*22a0*/  ISETP.NE.U32.AND P0, PT, RZ, UR4, PT ;  /* 0x00000004ff007c0c */ /* 0x000fe2000bf05070 */
[----:B------:R-:W-:Y:S01]  /*22b0*/  IMAD R9, R26, UR7, R9 ;  /* 0x000000071a097c24 */ /* 0x000fe2000f8e0209 */
[----:B------:R-:W-:Y:S01]  /*22c0*/  LOP3.LUT R21, R6, R21, RZ, 0xfc, !PT ;  /* 0x0000001506157212 */ /* 0x000fe200078efcff */
[----:B------:R-:W-:Y:S01]  /*22d0*/  IMAD.WIDE.U32 R4, R26, UR6, R4 ;  /* 0x000000061a047c25 */ /* 0x000fe2000f8e0004 */
[----:B------:R-:W-:Y:S01]  /*22e0*/  ISETP.NE.AND.EX P0, PT, RZ, UR5, PT, P0 ;  /* 0x00000005ff007c0c */ /* 0x000fe2000bf05300 */
[----:B------:R-:W-:Y:S01]  /*22f0*/  ULDC.64 UR4, c[0x0][0x310] ;  /* 0x0000c40000047ab9 */ /* 0x000fe20000000a00 */
[----:B------:R-:W-:Y:S01]  /*2300*/  SHF.R.S32.HI R193, RZ, 0x1f, R192 ;  /* 0x0000001fffc17819 */ /* 0x000fe200000114c0 */
[----:B------:R-:W-:Y:S01]  /*2310*/  IMAD.IADD R5, R5, 0x1, R9 ;  /* 0x0000000105057824 */ /* 0x000fe200078e0209 */
[-C--:B---3--:R-:W-:Y:S01]  /*2320*/  ISETP.GE.AND P1, PT, R197, R33.reuse, PT ;  /* 0x00000021c500720c */ /* 0x088fe20003f26270 */
[----:B-1----:R-:W-:Y:S01]  /*2330*/  IMAD.WIDE.U32 R100, R195, R98, R18 ;  /* 0x00000062c3647225 */ /* 0x002fe200078e0012 */
[----:B------:R-:W-:-:S02]  /*2340*/  ISETP.GE.AND P3, PT, R198, R33, PT ;  /* 0x00000021c600720c */ /* 0x000fc40003f66270 */
[----:B------:R-:W-:Y:S01]  /*2350*/  SHF.R.U32.HI R32, RZ, 0x3, R205 ;  /* 0x00000003ff207819 */ /* 0x000fe200000116cd */
[----:B------:R-:W-:Y:S01]  /*2360*/  IMAD.WIDE.U32 R102, R195, R98, R192 ;  /* 0x00000062c3667225 */ /* 0x000fe200078e00c0 */
[----:B------:R-:W-:Y:S02]  /*2370*/  LOP3.LUT P2, RZ, R215, 0x4, RZ, 0xc0, !PT ;  /* 0x00000004d7ff7812 */ /* 0x000fe4000784c0ff */
[----:B------:R-:W-:Y:S01]  /*2380*/  SHF.L.U64.HI R135, R104, 0x6, R105 ;  /* 0x0000000668877819 */ /* 0x000fe20000010269 */
[CC--:B------:R-:W-:Y:S01]  /*2390*/  IMAD.WIDE.U32 R96, R195.reuse, R92.reuse, R192 ;  /* 0x0000005cc3607225 */ /* 0x0c0fe200078e00c0 */
[----:B------:R-:W-:Y:S02]  /*23a0*/  SHF.L.U64.HI R110, R92, 0x6, R93 ;  /* 0x000000065c6e7819 */ /* 0x000fe4000001025d */
[----:B------:R-:W-:Y:S01]  /*23b0*/  SHF.R.S32.HI R148, RZ, 0x1f, R222 ;  /* 0x0000001fff947819 */ /* 0x000fe200000114de */
[----:B------:R-:W-:Y:S01]  /*23c0*/  IMAD.WIDE.U32 R94, R195, R92, R18 ;  /* 0x0000005cc35e7225 */ /* 0x000fe200078e0012 */
[----:B------:R-:W-:-:S03]  /*23d0*/  LEA.HI R151, R151, 0x8, RZ, 0x19 ;  /* 0x0000000897977811 */ /* 0x000fc600078fc8ff */
[----:B------:R-:W-:Y:S02]  /*23e0*/  IMAD.SHL.U32 R136, R104, 0x40, RZ ;  /* 0x0000004068887824 */ /* 0x000fe400078e00ff */
[----:B------:R-:W-:Y:S02]  /*23f0*/  IMAD R133, R93, 0x60, RZ ;  /* 0x000000605d857824 */ /* 0x000fe400078e02ff */
[----:B------:R-:W-:Y:S02]  /*2400*/  IMAD.SHL.U32 R111, R92, 0x40, RZ ;  /* 0x000000405c6f7824 */ /* 0x000fe400078e00ff */
[----:B------:R-:W-:Y:S01]  /*2410*/  IMAD.SHL.U32 R130, R33, 0x2, RZ ;  /* 0x0000000221827824 */ /* 0x000fe200078e00ff */
[----:B--2---:R-:W-:-:S04]  /*2420*/  LOP3.LUT R30, R30, 0xfffffffe, RZ, 0xc0, !PT ;  /* 0xfffffffe1e1e7812 */ /* 0x004fc800078ec0ff */
[----:B------:R-:W-:-:S04]  /*2430*/  @P3 LOP3.LUT R30, R30, 0x1, RZ, 0xfc, !PT ;  /* 0x000000011e1e3812 */ /* 0x000fc800078efcff */
[----:B------:R-:W-:-:S04]  /*2440*/  LOP3.LUT R30, R30, 0xfffffffb, RZ, 0xc0, !PT ;  /* 0xfffffffb1e1e7812 */ /* 0x000fc800078ec0ff */
[----:B------:R-:W-:-:S05]  /*2450*/  @P2 LOP3.LUT R30, R30, 0x4, RZ, 0xfc, !PT ;  /* 0x000000041e1e2812 */ /* 0x000fca00078efcff */
[----:B------:R0:W-:Y:S01]  /*2460*/  STL [R1], R30 ;  /* 0x0000001e01007387 */ /* 0x0001e20000100800 */
[----:B------:R-:W-:Y:S02]  /*2470*/  SHF.R.S32.HI R6, RZ, 0x1f, R27 ;  /* 0x0000001fff067819 */ /* 0x000fe4000001141b */
[----:B------:R-:W-:Y:S02]  /*2480*/  SEL R27, R27, RZ, !P0 ;  /* 0x000000ff1b1b7207 */ /* 0x000fe40004000000 */
[----:B------:R-:W-:Y:S01]  /*2490*/  SEL R8, R6, RZ, !P0 ;  /* 0x000000ff06087207 */ /* 0x000fe20004000000 */
[----:B------:R-:W-:Y:S02]  /*24a0*/  IMAD R6, R147, R98, RZ ;  /* 0x0000006293067224 */ /* 0x000fe400078e02ff */
[----:B------:R-:W-:-:S04]  /*24b0*/  IMAD.WIDE.U32 R108, R27, UR4, R4 ;  /* 0x000000041b6c7c25 */ /* 0x000fc8000f8e0004 */
[----:B------:R-:W-:Y:S02]  /*24c0*/  IMAD R12, R8, UR4, RZ ;  /* 0x00000004080c7c24 */ /* 0x000fe4000f8e02ff */
[-C--:B------:R-:W-:Y:S02]  /*24d0*/  IMAD R4, R147, R104.reuse, RZ ;  /* 0x0000006893047224 */ /* 0x080fe400078e02ff */
[----:B------:R-:W-:Y:S02]  /*24e0*/  IMAD R9, R195, R99, R6 ;  /* 0x00000063c3097224 */ /* 0x000fe400078e0206 */
[----:B------:R-:W-:Y:S01]  /*24f0*/  IMAD R11, R27, UR5, R12 ;  /* 0x000000051b0b7c24 */ /* 0x000fe2000f8e020c */
[----:B------:R-:W-:Y:S01]  /*2500*/  ULDC.64 UR4, c[0x0][0x338] ;  /* 0x0000ce0000047ab9 */ /* 0x000fe20000000a00 */
[----:B------:R-:W-:-:S04]  /*2510*/  IMAD.WIDE.U32 R6, R195, R104, R18 ;  /* 0x00000068c3067225 */ /* 0x000fc800078e0012 */
[----:B------:R-:W-:Y:S01]  /*2520*/  IMAD R13, R195, R105, R4 ;  /* 0x00000069c30d7224 */ /* 0x000fe200078e0204 */
[----:B------:R-:W-:Y:S01]  /*2530*/  IADD3 R5, P0, R108, R6, RZ ;  /* 0x000000066c057210 */ /* 0x000fe20007f1e0ff */
[----:B------:R-:W-:Y:S01]  /*2540*/  IMAD.IADD R4, R109, 0x1, R11 ;  /* 0x000000016d047824 */ /* 0x000fe200078e020b */
[----:B------:R-:W-:Y:S01]  /*2550*/  SEL R11, R33, RZ, P3 ;  /* 0x000000ff210b7207 */ /* 0x000fe20001800000 */
[----:B------:R-:W-:Y:S01]  /*2560*/  IMAD R8, R8, UR4, RZ ;  /* 0x0000000408087c24 */ /* 0x000fe2000f8e02ff */
[----:B------:R-:W-:Y:S01]  /*2570*/  IADD3 R122, P3, R195, R28, RZ ;  /* 0x0000001cc37a7210 */ /* 0x000fe20007f7e0ff */
[----:B------:R-:W-:Y:S01]  /*2580*/  IMAD.IADD R103, R103, 0x1, R9 ;  /* 0x0000000167677824 */ /* 0x000fe200078e0209 */
[----:B------:R-:W-:Y:S01]  /*2590*/  IADD3.X R6, R4, R7, R13, P0, !PT ;  /* 0x0000000704067210 */ /* 0x000fe200007fe40d */
[----:B------:R-:W-:Y:S01]  /*25a0*/  IMAD R31, R27, UR5, R8 ;  /* 0x000000051b1f7c24 */ /* 0x000fe2000f8e0208 */
[----:B------:R-:W-:Y:S01]  /*25b0*/  ISETP.GE.AND P0, PT, R18, R33, PT ;  /* 0x000000211200720c */ /* 0x000fe20003f06270 */
[----:B------:R-:W-:-:S02]  /*25c0*/  IMAD R8, R147, R92, RZ ;  /* 0x0000005c93087224 */ /* 0x000fc400078e02ff */
[----:B------:R-:W-:Y:S01]  /*25d0*/  IMAD.IADD R101, R9, 0x1, R101 ;  /* 0x0000000109657824 */ /* 0x000fe200078e0265 */
[----:B------:R-:W-:Y:S01]  /*25e0*/  SEL R7, R33, RZ, P0 ;  /* 0x000000ff21077207 */ /* 0x000fe20000000000 */
[----:B------:R-:W-:Y:S01]  /*25f0*/  IMAD R9, R195, R93, R8 ;  /* 0x0000005dc3097224 */ /* 0x000fe200078e0208 */
[----:B------:R-:W-:Y:S01]  /*2600*/  SEL R8, R33, RZ, P1 ;  /* 0x000000ff21087207 */ /* 0x000fe20000800000 */
[----:B------:R-:W-:Y:S02]  /*2610*/  IMAD.IADD R13, R198, 0x1, R11 ;  /* 0x00000001c60d7824 */ /* 0x000fe400078e020b */
[----:B------:R-:W-:Y:S02]  /*2620*/  IMAD.IADD R7, R18, 0x1, R7 ;  /* 0x0000000112077824 */ /* 0x000fe400078e0207 */
[----:B------:R-:W-:Y:S01]  /*2630*/  IMAD.IADD R97, R97, 0x1, R9 ;  /* 0x0000000161617824 */ /* 0x000fe200078e0209 */
[----:B------:R-:W-:Y:S01]  /*2640*/  SHF.R.S32.HI R26, RZ, 0x1f, R13 ;  /* 0x0000001fff1a7819 */ /* 0x000fe2000001140d */
[----:B------:R-:W-:-:S02]  /*2650*/  IMAD.IADD R95, R9, 0x1, R95 ;  /* 0x00000001095f7824 */ /* 0x000fc400078e025f */
[----:B------:R-:W-:Y:S01]  /*2660*/  IMAD.IADD R9, R197, 0x1, R8 ;  /* 0x00000001c5097824 */ /* 0x000fe200078e0208 */
[----:B------:R-:W-:Y:S01]  /*2670*/  SHF.R.S32.HI R8, RZ, 0x1f, R7 ;  /* 0x0000001fff087819 */ /* 0x000fe20000011407 */
[----:B------:R-:W-:Y:S01]  /*2680*/  IMAD.WIDE.U32 R106, R27, UR4, R106 ;  /* 0x000000041b6a7c25 */ /* 0x000fe2000f8e006a */
[----:B------:R-:W-:Y:S02]  /*2690*/  LEA.HI R25, R26, R13, RZ, 0x3 ;  /* 0x0000000d1a197211 */ /* 0x000fe400078f18ff */
[----:B------:R-:W-:Y:S01]  /*26a0*/  SHF.R.S32.HI R12, RZ, 0x1f, R9 ;  /* 0x0000001fff0c7819 */ /* 0x000fe20000011409 */
[CC--:B-----5:R-:W-:Y:S01]  /*26b0*/  IMAD.WIDE.U32 R102, R145.reuse, R98.reuse, R102 ;  /* 0x0000006291667225 */ /* 0x0e0fe200078e0066 */
[CC--:B------:R-:W-:Y:S02]  /*26c0*/  LEA.HI R14, R8.reuse, R7.reuse, RZ, 0x3 ;  /* 0x00000007080e7211 */ /* 0x0c0fe400078f18ff */
[----:B------:R-:W-:Y:S01]  /*26d0*/  LEA.HI R7, R8, R7, RZ, 0x6 ;  /* 0x0000000708077211 */ /* 0x000fe200078f30ff */
[----:B------:R-:W-:Y:S01]  /*26e0*/  IMAD.WIDE.U32 R100, R145, R98, R100 ;  /* 0x0000006291647225 */ /* 0x000fe200078e0064 */
[----:B------:R-:W-:-:S02]  /*26f0*/  LEA.HI R8, R12, R9, RZ, 0x6 ;  /* 0x000000090c087211 */ /* 0x000fc400078f30ff */
[----:B------:R-:W-:Y:S01]  /*2700*/  LEA.HI R15, R12, R9, RZ, 0x3 ;  /* 0x000000090c0f7211 */ /* 0x000fe200078f18ff */
[----:B------:R-:W-:Y:S01]  /*2710*/  IMAD.X R123, R10, 0x1, R147, P3 ;  /* 0x000000010a7b7824 */ /* 0x000fe200018e0693 */
[----:B------:R-:W-:Y:S01]  /*2720*/  SHF.R.S32.HI R7, RZ, 0x6, R7 ;  /* 0x00000006ff077819 */ /* 0x000fe20000011407 */
[-C--:B------:R-:W-:Y:S01]  /*2730*/  IMAD.WIDE.U32 R96, R145, R92.reuse, R96 ;  /* 0x0000005c91607225 */ /* 0x080fe200078e0060 */
[----:B------:R-:W-:Y:S02]  /*2740*/  SHF.R.S32.HI R9, RZ, 0x6, R8 ;  /* 0x00000006ff097819 */ /* 0x000fe40000011408 */
[C---:B------:R-:W-:Y:S01]  /*2750*/  LOP3.LUT R12, R206.reuse, 0x38, R15, 0xf8, !PT ;  /* 0x00000038ce0c7812 */ /* 0x040fe200078ef80f */
[C---:B------:R-:W-:Y:S01]  /*2760*/  IMAD R143, R7.reuse, 0x1800, R208 ;  /* 0x00001800078f7824 */ /* 0x040fe200078e02d0 */
[----:B------:R-:W-:Y:S01]  /*2770*/  LOP3.LUT R8, R206, 0x38, R14, 0xf8, !PT ;  /* 0x00000038ce087812 */ /* 0x000fe200078ef80e */
[----:B------:R-:W-:Y:S01]  /*2780*/  IMAD R141, R7, 0x1800, R210 ;  /* 0x00001800078d7824 */ /* 0x000fe200078e02d2 */
[-C--:B------:R-:W-:Y:S01]  /*2790*/  LOP3.LUT R7, R12, R207.reuse, RZ, 0x3c, !PT ;  /* 0x000000cf0c077212 */ /* 0x080fe200078e3cff */
[C---:B------:R-:W-:Y:S01]  /*27a0*/  IMAD R142, R9.reuse, 0x1800, R208 ;  /* 0x00001800098e7824 */ /* 0x040fe200078e02d0 */
[----:B------:R-:W-:Y:S01]  /*27b0*/  LOP3.LUT R8, R8, R207, RZ, 0x3c, !PT ;  /* 0x000000cf08087212 */ /* 0x000fe200078e3cff */
[----:B------:R-:W-:Y:S01]  /*27c0*/  IMAD R139, R9, 0x1800, R210 ;  /* 0x00001800098b7824 */ /* 0x000fe200078e02d2 */
[C---:B------:R-:W-:Y:S01]  /*27d0*/  LOP3.LUT R11, R205.reuse, 0x38, R14, 0xf8, !PT ;  /* 0x00000038cd0b7812 */ /* 0x040fe200078ef80e */
[----:B------:R-:W-:Y:S01]  /*27e0*/  IMAD.IADD R142, R142, 0x1, R7 ;  /* 0x000000018e8e7824 */ /* 0x000fe200078e0207 */
[----:B------:R-:W-:Y:S01]  /*27f0*/  LOP3.LUT R7, R205, 0x38, R15, 0xf8, !PT ;  /* 0x00000038cd077812 */ /* 0x000fe200078ef80f */
[----:B------:R-:W-:Y:S01]  /*2800*/  IMAD.IADD R143, R143, 0x1, R8 ;  /* 0x000000018f8f7824 */ /* 0x000fe200078e0208 */
[----:B------:R-:W-:Y:S01]  /*2810*/  LEA.HI R13, R26, R13, RZ, 0x6 ;  /* 0x0000000d1a0d7211 */ /* 0x000fe200078f30ff */
[----:B------:R-:W-:Y:S01]  /*2820*/  IMAD.WIDE.U32 R94, R145, R92, R94 ;  /* 0x0000005c915e7225 */ /* 0x000fe200078e005e */
[----:B------:R-:W-:-:S02]  /*2830*/  LOP3.LUT R12, R7, R32, RZ, 0x3c, !PT ;  /* 0x00000020070c7212 */ /* 0x000fc400078e3cff */
[----:B------:R-:W-:Y:S01]  /*2840*/  LOP3.LUT R8, R206, 0x38, R25, 0xf8, !PT ;  /* 0x00000038ce087812 */ /* 0x000fe200078ef819 */
[----:B0-----:R-:W-:Y:S01]  /*2850*/  IMAD.IADD R30, R107, 0x1, R31 ;  /* 0x000000016b1e7824 */ /* 0x001fe200078e021f */
[----:B------:R-:W-:Y:S01]  /*2860*/  SHF.R.S32.HI R9, RZ, 0x1f, R145 ;  /* 0x0000001fff097819 */ /* 0x000fe20000011491 */
[----:B------:R-:W-:Y:S01]  /*2870*/  IMAD.IADD R139, R139, 0x1, R12 ;  /* 0x000000018b8b7824 */ /* 0x000fe200078e020c */
[----:B------:R-:W-:Y:S02]  /*2880*/  LOP3.LUT R20, R11, R32, RZ, 0x3c, !PT ;  /* 0x000000200b147212 */ /* 0x000fe400078e3cff */
[----:B------:R-:W-:Y:S01]  /*2890*/  SHF.R.S32.HI R13, RZ, 0x6, R13 ;  /* 0x00000006ff0d7819 */ /* 0x000fe2000001140d */
[----:B------:R-:W-:Y:S01]  /*28a0*/  IMAD R12, R9, R92, RZ ;  /* 0x0000005c090c7224 */ /* 0x000fe200078e02ff */
[----:B------:R-:W-:Y:S01]  /*28b0*/  LOP3.LUT R11, R205, 0x38, R25, 0xf8, !PT ;  /* 0x00000038cd0b7812 */ /* 0x000fe200078ef819 */
[----:B------:R-:W-:Y:S01]  /*28c0*/  IMAD.IADD R141, R141, 0x1, R20 ;  /* 0x000000018d8d7824 */ /* 0x000fe200078e0214 */
[----:B------:R-:W-:Y:S01]  /*28d0*/  LOP3.LUT R7, R8, R207, RZ, 0x3c, !PT ;  /* 0x000000cf08077212 */ /* 0x000fe200078e3cff */
[----:B------:R-:W-:Y:S01]  /*28e0*/  IMAD R8, R9, R98, RZ ;  /* 0x0000006209087224 */ /* 0x000fe200078e02ff */
[----:B------:R-:W-:Y:S01]  /*28f0*/  LOP3.LUT R11, R11, R32, RZ, 0x3c, !PT ;  /* 0x000000200b0b7212 */ /* 0x000fe200078e3cff */
[----:B------:R-:W-:Y:S01]  /*2900*/  VIADD R9, R18, 0xa0 ;  /* 0x000000a012097836 */ /* 0x000fe20000000000 */
[----:B------:R-:W-:Y:S01]  /*2910*/  SHF.R.S32.HI R119, RZ, 0x3, R14 ;  /* 0x00000003ff777819 */ /* 0x000fe2000001140e */
[C---:B------:R-:W-:Y:S01]  /*2920*/  IMAD R138, R13.reuse, 0x1800, R210 ;  /* 0x000018000d8a7824 */ /* 0x040fe200078e02d2 */
[----:B------:R-:W-:Y:S01]  /*2930*/  SHF.R.S32.HI R118, RZ, 0x3, R15 ;  /* 0x00000003ff767819 */ /* 0x000fe2000001140f */
[----:B------:R-:W-:Y:S01]  /*2940*/  IMAD R140, R13, 0x1800, R208 ;  /* 0x000018000d8c7824 */ /* 0x000fe200078e02d0 */
[----:B------:R-:W-:Y:S01]  /*2950*/  ISETP.GE.AND P2, PT, R9, UR8, PT ;  /* 0x0000000809007c0c */ /* 0x000fe2000bf46270 */
[----:B------:R-:W-:Y:S01]  /*2960*/  IMAD.IADD R138, R138, 0x1, R11 ;  /* 0x000000018a8a7824 */ /* 0x000fe200078e020b */
[----:B------:R-:W-:Y:S01]  /*2970*/  LOP3.LUT R14, R14, 0xfffffff8, RZ, 0xc0, !PT ;  /* 0xfffffff80e0e7812 */ /* 0x000fe200078ec0ff */
[----:B------:R-:W-:Y:S01]  /*2980*/  IMAD R11, R105, 0x60, RZ ;  /* 0x00000060690b7824 */ /* 0x000fe200078e02ff */
[----:B------:R-:W-:Y:S01]  /*2990*/  SEL R26, RZ, 0x20, P2 ;  /* 0x00000020ff1a7807 */ /* 0x000fe20001000000 */
[----:B------:R-:W-:Y:S01]  /*29a0*/  IMAD.WIDE.U32 R104, R104, 0x60, RZ ;  /* 0x0000006068687825 */ /* 0x000fe200078e00ff */
[----:B------:R-:W-:-:S02]  /*29b0*/  LOP3.LUT R15, R15, 0xfffffff8, RZ, 0xc0, !PT ;  /* 0xfffffff80f0f7812 */ /* 0x000fc400078ec0ff */
[----:B------:R-:W-:Y:S01]  /*29c0*/  LOP3.LUT R20, R25, 0xfffffff8, RZ, 0xc0, !PT ;  /* 0xfffffff819147812 */ /* 0x000fe200078ec0ff */
[C---:B------:R-:W-:Y:S01]  /*29d0*/  IMAD R29, R145.reuse, R99, R8 ;  /* 0x00000063911d7224 */ /* 0x040fe200078e0208 */
[----:B------:R-:W-:Y:S01]  /*29e0*/  SHF.R.S32.HI R115, RZ, 0x3, R25 ;  /* 0x00000003ff737819 */ /* 0x000fe20000011419 */
[----:B------:R-:W-:Y:S01]  /*29f0*/  IMAD R27, R145, R93, R12 ;  /* 0x0000005d911b7224 */ /* 0x000fe200078e020c */
[----:B------:R-:W-:Y:S01]  /*2a00*/  LOP3.LUT R12, R206, 0x18, R18, 0xf8, !PT ;  /* 0x00000018ce0c7812 */ /* 0x000fe200078ef812 */
[----:B------:R-:W-:Y:S01]  /*2a10*/  IMAD.IADD R140, R140, 0x1, R7 ;  /* 0x000000018c8c7824 */ /* 0x000fe200078e0207 */
[----:B------:R-:W-:Y:S01]  /*2a20*/  SHF.L.U64.HI R7, R98, 0x6, R99 ;  /* 0x0000000662077819 */ /* 0x000fe20000010263 */
[----:B------:R-:W-:Y:S01]  /*2a30*/  IMAD R13, R99, 0x60, RZ ;  /* 0x00000060630d7824 */ /* 0x000fe200078e02ff */
[----:B------:R-:W-:Y:S01]  /*2a40*/  LOP3.LUT R137, R12, R207, RZ, 0x3c, !PT ;  /* 0x000000cf0c897212 */ /* 0x000fe200078e3cff */
[C---:B------:R-:W-:Y:S01]  /*2a50*/  IMAD.SHL.U32 R8, R98.reuse, 0x40, RZ ;  /* 0x0000004062087824 */ /* 0x040fe200078e00ff */
[----:B------:R-:W-:Y:S01]  /*2a60*/  SHF.R.S32.HI R114, RZ, 0x1f, R14 ;  /* 0x0000001fff727819 */ /* 0x000fe2000001140e */
[----:B------:R-:W-:Y:S01]  /*2a70*/  IMAD.WIDE.U32 R98, R98, 0x60, RZ ;  /* 0x0000006062627825 */ /* 0x000fe200078e00ff */
[----:B------:R-:W-:-:S02]  /*2a80*/  SHF.R.S32.HI R113, RZ, 0x1f, R15 ;  /* 0x0000001fff717819 */ /* 0x000fc4000001140f */
[----:B------:R-:W-:Y:S01]  /*2a90*/  SHF.R.S32.HI R112, RZ, 0x1f, R20 ;  /* 0x0000001fff707819 */ /* 0x000fe20000011414 */
[----:B------:R-:W-:Y:S02]  /*2aa0*/  IMAD.IADD R132, R105, 0x1, R11 ;  /* 0x0000000169847824 */ /* 0x000fe400078e020b */
[----:B------:R-:W-:Y:S02]  /*2ab0*/  IMAD.IADD R10, R103, 0x1, R29 ;  /* 0x00000001670a7824 */ /* 0x000fe400078e021d */
[----:B------:R-:W-:Y:S01]  /*2ac0*/  IMAD.IADD R11, R29, 0x1, R101 ;  /* 0x000000011d0b7824 */ /* 0x000fe200078e0265 */
[C---:B------:R-:W-:Y:S01]  /*2ad0*/  LOP3.LUT R29, R21.reuse, R26, RZ, 0xfc, !PT ;  /* 0x0000001a151d7212 */ /* 0x040fe200078efcff */
[----:B------:R-:W-:Y:S01]  /*2ae0*/  IMAD.WIDE.U32 R92, R92, 0x60, RZ ;  /* 0x000000605c5c7825 */ /* 0x000fe200078e00ff */
[----:B------:R-:W-:Y:S02]  /*2af0*/  LOP3.LUT R21, R21, 0x1, RZ, 0xc0, !PT ;  /* 0x0000000115157812 */ /* 0x000fe400078ec0ff */
[----:B------:R-:W-:Y:S01]  /*2b00*/  LOP3.LUT R25, R29, 0x2, RZ, 0xc0, !PT ;  /* 0x000000021d197812 */ /* 0x000fe200078ec0ff */
[----:B------:R-:W-:Y:S01]  /*2b10*/  IMAD.IADD R134, R99, 0x1, R13 ;  /* 0x0000000163867824 */ /* 0x000fe200078e020d */
[----:B------:R-:W-:Y:S01]  /*2b20*/  LOP3.LUT R26, R29, 0x4, RZ, 0xc0, !PT ;  /* 0x000000041d1a7812 */ /* 0x000fe200078ec0ff */
[----:B------:R-:W-:Y:S01]  /*2b30*/  IMAD.IADD R12, R97, 0x1, R27 ;  /* 0x00000001610c7824 */ /* 0x000fe200078e021b */
[----:B------:R-:W-:Y:S01]  /*2b40*/  LOP3.LUT R28, R29, 0x10, RZ, 0xc0, !PT ;  /* 0x000000101d1c7812 */ /* 0x000fe200078ec0ff */
[----:B------:R-:W-:Y:S01]  /*2b50*/  IMAD.IADD R13, R27, 0x1, R95 ;  /* 0x000000011b0d7824 */ /* 0x000fe200078e025f */
[C---:B------:R-:W-:Y:S01]  /*2b60*/  LOP3.LUT R27, R29.reuse, 0x8, RZ, 0xc0, !PT ;  /* 0x000000081d1b7812 */ /* 0x040fe200078ec0ff */
[----:B------:R-:W-:Y:S01]  /*2b70*/  IMAD.IADD R137, R208, 0x1, R137 ;  /* 0x00000001d0897824 */ /* 0x000fe200078e0289 */
[----:B------:R-:W-:Y:S01]  /*2b80*/  LOP3.LUT R29, R29, 0x20, RZ, 0xc0, !PT ;  /* 0x000000201d1d7812 */ /* 0x000fe200078ec0ff */
[----:B------:R-:W-:-:S07]  /*2b90*/  IMAD.IADD R133, R93, 0x1, R133 ;  /* 0x000000015d857824 */ /* 0x000fce00078e0285 */
.L_x_5236:
[----:B------:R-:W2:Y:S01]  /*2ba0*/  LDL.LU R35, [R1] ;  /* 0x0000000001237983 */ /* 0x000ea20000300800 */
        /* <DEDUP_REMOVED lines=20> */
[----:B------:R-:W-:Y:S01]  /*2cf0*/  IMAD.MOV.U32 R24, RZ, RZ, R41 ;  /* 0x000000ffff187224 */ /* 0x000fe200078e0029 */
[----:B-1----:R-:W-:Y:S02]  /*2d00*/  ISETP.GE.AND P2, PT, R121, 0x1, PT ;  /* 0x000000017900780c */ /* 0x002fe40003f46270 */
[----:B------:R-:W-:Y:S01]  /*2d10*/  LEA.HI.X R39, R33, R117, R34, 0x1, P4 ;  /* 0x0000007521277211 */ /* 0x000fe200020f0c22 */
[C---:B------:R-:W-:Y:S02]  /*2d20*/  VIADD R33, R31.reuse, 0x20 ;  /* 0x000000201f217836 */ /* 0x040fe40000000000 */
[C---:B------:R-:W-:Y:S02]  /*2d30*/  @P5 VIADD R33, R31.reuse, 0xffffffe0 ;  /* 0xffffffe01f215836 */ /* 0x040fe40000000000 */
[----:B------:R-:W-:-:S02]  /*2d40*/  IMAD R31, R31, 0x2, R120 ;  /* 0x000000021f1f7824 */ /* 0x000fc400078e0278 */
[----:B------:R-:W-:Y:S01]  /*2d50*/  IMAD R88, R33, 0x2, R120 ;  /* 0x0000000221587824 */ /* 0x000fe200078e0278 */
[----:B--2---:R-:W-:-:S04]  /*2d60*/  LOP3.LUT R35, R35, 0xfffffffd, RZ, 0xc0, !PT ;  /* 0xfffffffd23237812 */ /* 0x004fc800078ec0ff */
[----:B------:R-:W-:-:S05]  /*2d70*/  @P3 LOP3.LUT R35, R35, 0x2, RZ, 0xfc, !PT ;  /* 0x0000000223233812 */ /* 0x000fca00078efcff */
[----:B------:R0:W-:Y:S01]  /*2d80*/  STL [R1], R35 ;  /* 0x0000002301007387 */ /* 0x0001e20000100800 */
[----:B------:R-:W-:Y:S05]  /*2d90*/  @!P2 BRA `(.L_x_5138) ;  /* 0x000000740090a947 */ /* 0x000fea0003800000 */
        /* <DEDUP_REMOVED lines=69> */
.L_x_5141:
[----:B------:R-:W-:Y:S05]  /*31f0*/  BSYNC B1 ;  /* 0x0000000000017941 */ /* 0x000fea0003800000 */
.L_x_5140:
        /* <DEDUP_REMOVED lines=56> */
.L_x_5143:
[----:B------:R-:W-:Y:S05]  /*3580*/  BSYNC B1 ;  /* 0x0000000000017941 */ /* 0x000fea0003800000 */
.L_x_5142:
[----:B01----:R-:W2:Y:S01]  /*3590*/  LDL R32, [R1+0x4] ;  /* 0x0000040001207983 */ /* 0x003ea20000100800 */
        /* <DEDUP_REMOVED lines=87> */
[----:B------:R-:W-:Y:S02]  /*3b10*/  PRMT R174, R35, 0x7610, R174 ;  /* 0x0000761023ae7816 */ /* 0x000fe400000000ae */
        /* <DEDUP_REMOVED lines=11> */
.L_x_5144:
[----:B------:R-:W-:Y:S01]  /*3bd0*/  IMAD R90, R17, 0x8, R16 ;  /* 0x00000008115a7824 */ /* 0x000fe200078e0210 */
[----:B------:R-:W-:Y:S01]  /*3be0*/  SHF.L.U32 R91, R199, 0x1f, RZ ;  /* 0x0000001fc75b7819 */ /* 0x000fe200000006ff */
[----:B------:R-:W-:Y:S03]  /*3bf0*/  BSSY B1, `(.L_x_5145) ;  /* 0x0000003000017945 */ /* 0x000fe60003800000 */
[----:B------:R-:W0:Y:S02]  /*3c00*/  SYNCS.PHASECHK.TRANS64.TRYWAIT P5, [R90+URZ+0x30890], R91 ;  /* 0x0308905b5a0075a7 */ /* 0x000e2400080a017f */
[----:B0-----:R-:W-:Y:S05]  /*3c10*/  @!P5 BRA `(.L_x_5146) ;  /* 0x0000026c00e0d947 */ /* 0x001fea0003800000 */
.L_x_5593:
[----:B------:R-:W-:Y:S05]  /*3c20*/  BSYNC B1 ;  /* 0x0000000000017941 */ /* 0x000fea0003800000 */
.L_x_5145:
        /* <DEDUP_REMOVED lines=25> */
[C---:B------:R-:W-:Y:S02]  /*3dc0*/  FFMA.FTZ R158, R161.reuse, R158, -R164 ;  /* 0x0000009ea19e7223 */ /* 0x040fe400000108a4 */
[----:B------:R-:W-:Y:S01]  /*3dd0*/  FFMA.FTZ R163, R161, R124, R163 ;  /* 0x0000007ca1a37223 */ /* 0x000fe200000100a3 */
        /* <DEDUP_REMOVED lines=12> */
[C---:B------:R-:W-:Y:S01]  /*3ea0*/  IMAD.U32 R161, R32.reuse, 0x10000, RZ ;  /* 0x0001000020a17824 */ /* 0x040fe200078e00ff */
[----:B------:R-:W-:Y:S01]  /*3eb0*/  LOP3.LUT R32, R32, 0xffff0000, RZ, 0xc0, !PT ;  /* 0xffff000020207812 */ /* 0x000fe200078ec0ff */
[----:B------:R-:W-:Y:S02]  /*3ec0*/  IMAD.U32 R35, R35, 0x10000, RZ ;  /* 0x0001000023237824 */ /* 0x000fe400078e00ff */
[C---:B------:R-:W-:Y:S01]  /*3ed0*/  FMUL.FTZ R162, R34.reuse, R125 ;  /* 0x0000007d22a27220 */ /* 0x040fe20000410000 */
[----:B------:R-:W-:-:S03]  /*3ee0*/  FMUL.FTZ R34, R34, R33 ;  /* 0x0000002122227220 */ /* 0x000fc60000410000 */
[C---:B------:R-:W-:Y:S01]  /*3ef0*/  FFMA.FTZ R33, R35.reuse, R33, -R162 ;  /* 0x0000002123217223 */ /* 0x040fe200000108a2 */
[C---:B------:R-:W-:Y:S01]  /*3f00*/  FMUL.FTZ R162, R32.reuse, R117 ;  /* 0x0000007520a27220 */ /* 0x040fe20000410000 */
[-C--:B------:R-:W-:Y:S01]  /*3f10*/  FMUL.FTZ R32, R32, R116.reuse ;  /* 0x0000007420207220 */ /* 0x080fe20000410000 */
[----:B------:R-:W-:Y:S02]  /*3f20*/  FFMA.FTZ R34, R35, R125, R34 ;  /* 0x0000007d23227223 */ /* 0x000fe40000010022 */
[C---:B------:R-:W-:Y:S01]  /*3f30*/  FFMA.FTZ R162, R161.reuse, R116, -R162 ;  /* 0x00000074a1a27223 */ /* 0x040fe200000108a2 */
[----:B------:R-:W-:Y:S02]  /*3f40*/  FFMA.FTZ R117, R161, R117, R32 ;  /* 0x00000075a1757223 */ /* 0x000fe40000010020 */
[----:B------:R-:W-:Y:S01]  /*3f50*/  F2FP.BF16.F32.PACK_AB R35, R34, R33 ;  /* 0x000000212223723e */ /* 0x000fe200000010ff */
[----:B------:R-:W-:Y:S01]  /*3f60*/  IMAD.MOV.U32 R33, RZ, RZ, R158 ;  /* 0x000000ffff217224 */ /* 0x000fe200078e009e */
[----:B------:R-:W-:-:S02]  /*3f70*/  F2FP.BF16.F32.PACK_AB R34, R124, R167 ;  /* 0x000000a77c22723e */ /* 0x000fc400000010ff */
[----:B------:R-:W-:-:S07]  /*3f80*/  F2FP.BF16.F32.PACK_AB R32, R117, R162 ;  /* 0x000000a27520723e */ /* 0x000fce00000010ff */
.L_x_5152:
[----:B------:R-:W-:Y:S05]  /*3f90*/  BSYNC B3 ;  /* 0x0000000000037941 */ /* 0x000fea0003800000 */
.L_x_5151:
[----:B--2---:R1:W-:Y:S02]  /*3fa0*/  STG.E.128 desc[UR60][R38.64], R32 ;  /* 0x0000002026007986 */ /* 0x0043e4000c101d3c */
.L_x_5150:
[----:B------:R-:W-:Y:S05]  /*3fb0*/  BSYNC B2 ;  /* 0x0000000000027941 */ /* 0x000fea0003800000 */
.L_x_5149:
        /* <DEDUP_REMOVED lines=52> */
.L_x_5156:
[----:B------:R-:W-:Y:S05]  /*4300*/  BSYNC B3 ;  /* 0x0000000000037941 */ /* 0x000fea0003800000 */
.L_x_5155:
[----:B--2---:R2:W-:Y:S02]  /*4310*/  STG.E.128 desc[UR60][R38.64+0x40], R32 ;  /* 0x0000402026007986 */ /* 0x0045e4000c101d3c */
.L_x_5154:
[----:B------:R-:W-:Y:S05]  /*4320*/  BSYNC B2 ;  /* 0x0000000000027941 */ /* 0x000fea0003800000 */
.L_x_5153:
        /* <DEDUP_REMOVED lines=52> */
.L_x_5160:
[----:B------:R-:W-:Y:S05]  /*4670*/  BSYNC B3 ;  /* 0x0000000000037941 */ /* 0x000fea0003800000 */
.L_x_5159:
[----:B--2---:R3:W-:Y:S02]  /*4680*/  STG.E.128 desc[UR60][R38.64+0x80], R32 ;  /* 0x0000802026007986 */ /* 0x0047e4000c101d3c */
.L_x_5158:
[----:B------:R-:W-:Y:S05]  /*4690*/  BSYNC B2 ;  /* 0x0000000000027941 */ /* 0x000fea0003800000 */
.L_x_5157:
        /* <DEDUP_REMOVED lines=52> */
.L_x_5164:
[----:B------:R-:W-:Y:S05]  /*49e0*/  BSYNC B3 ;  /* 0x0000000000037941 */ /* 0x000fea0003800000 */
.L_x_5163:
[----:B--2---:R4:W-:Y:S02]  /*49f0*/  STG.E.128 desc[UR60][R38.64+0xc0], R32 ;  /* 0x0000c02026007986 */ /* 0x0049e4000c101d3c */
.L_x_5162:
[----:B------:R-:W-:Y:S05]  /*4a00*/  BSYNC B2 ;  /* 0x0000000000027941 */ /* 0x000fea0003800000 */
.L_x_5161:
        /* <DEDUP_REMOVED lines=8> */
[----:B------:R-:W-:Y:S01]  /*4a90*/  SHF.R.U64 R72, R68, 0x10, R69 ;  /* 0x0000001044487819 */ /* 0x000fe20000001245 */
[----:B--2---:R-:W-:Y:S01]  /*4aa0*/  IMAD.U32 R68, R34, 0x10000, RZ ;  /* 0x0001000022447824 */ /* 0x004fe200078e00ff */
[----:B------:R-:W-:Y:S02]  /*4ab0*/  SHF.R.U32.HI R71, RZ, 0x10, R71 ;  /* 0x00000010ff477819 */ /* 0x000fe40000011647 */
[----:B------:R-:W-:Y:S02]  /*4ac0*/  PRMT R179, R179, 0x5410, R70 ;  /* 0x00005410b3b37816 */ /* 0x000fe40000000046 */
[----:B------:R-:W-:Y:S01]  /*4ad0*/  PRMT R181, R181, 0x5410, R72 ;  /* 0x00005410b5b57816 */ /* 0x000fe20000000048 */
[----:B------:R-:W-:Y:S01]  /*4ae0*/  IMAD.U32 R72, R33, 0x10000, RZ ;  /* 0x0001000021487824 */ /* 0x000fe200078e00ff */
[----:B------:R-:W-:-:S02]  /*4af0*/  SHF.R.U32.HI R73, RZ, 0x10, R69 ;  /* 0x00000010ff497819 */ /* 0x000fc40000011645 */
[----:B------:R-:W-:Y:S02]  /*4b00*/  PRMT R178, R178, 0x5410, R71 ;  /* 0x00005410b2b27816 */ /* 0x000fe40000000047 */
[----:B------:R-:W-:Y:S01]  /*4b10*/  LOP3.LUT R74, R33, 0xffff0000, RZ, 0xc0, !PT ;  /* 0xffff0000214a7812 */ /* 0x000fe200078ec0ff */
        /* <DEDUP_REMOVED lines=8> */
[----:B------:R-:W-:Y:S01]  /*4ba0*/  FMUL.FTZ R74, R74, R71 ;  /* 0x000000474a4a7220 */ /* 0x000fe20000410000 */
[----:B------:R-:W-:Y:S01]  /*4bb0*/  LOP3.LUT R34, R35, 0xffff0000, RZ, 0xc0, !PT ;  /* 0xffff000023227812 */ /* 0x000fe200078ec0ff */
[----:B------:R-:W-:-:S02]  /*4bc0*/  IMAD.U32 R73, R180, 0x10000, RZ ;  /* 0x00010000b4497824 */ /* 0x000fc400078e00ff */
[C---:B------:R-:W-:Y:S01]  /*4bd0*/  FFMA.FTZ R71, R72.reuse, R71, -R77 ;  /* 0x0000004748477223 */ /* 0x040fe2000001084d */
[CC--:B------:R-:W-:Y:S01]  /*4be0*/  FMUL.FTZ R79, R69.reuse, R70.reuse ;  /* 0x00000046454f7220 */ /* 0x0c0fe20000410000 */
[----:B------:R-:W-:Y:S01]  /*4bf0*/  FFMA.FTZ R72, R72, R75, R74 ;  /* 0x0000004b48487223 */ /* 0x000fe2000001004a */
        /* <DEDUP_REMOVED lines=9> */
[----:B------:R-:W-:-:S02]  /*4c90*/  IMAD.U32 R35, R35, 0x10000, RZ ;  /* 0x0001000023237824 */ /* 0x000fc400078e00ff */
[C---:B------:R-:W-:Y:S01]  /*4ca0*/  FMUL.FTZ R34, R32.reuse, R179 ;  /* 0x000000b320227220 */ /* 0x040fe20000410000 */
        /* <DEDUP_REMOVED lines=9> */
[----:B------:R-:W-:Y:S01]  /*4d40*/  F2FP.BF16.F32.PACK_AB R35, R73, R70 ;  /* 0x000000464923723e */ /* 0x000fe200000010ff */
[----:B------:R-:W-:-:S07]  /*4d50*/  IMAD.MOV.U32 R34, RZ, RZ, R68 ;  /* 0x000000ffff227224 */ /* 0x000fce00078e0044 */
.L_x_5168:
[----:B------:R-:W-:Y:S05]  /*4d60*/  BSYNC B3 ;  /* 0x0000000000037941 */ /* 0x000fea0003800000 */
.L_x_5167:
[----:B--2---:R1:W-:Y:S02]  /*4d70*/  STG.E.128 desc[UR60][R38.64+0x100], R32 ;  /* 0x0001002026007986 */ /* 0x0043e4000c101d3c */
.L_x_5166:
[----:B------:R-:W-:Y:S05]  /*4d80*/  BSYNC B2 ;  /* 0x0000000000027941 */ /* 0x000fea0003800000 */
.L_x_5165:
        /* <DEDUP_REMOVED lines=12> */
[----:B------:R-:W-:Y:S02]  /*4e50*/  PRMT R166, R166, 0x5410, R65 ;  /* 0x00005410a6a67816 */ /* 0x000fe40000000041 */
        /* <DEDUP_REMOVED lines=8> */
[----:B------:R-:W-:Y:S01]  /*4ee0*/  PRMT R160, R160, 0x5410, R69 ;  /* 0x00005410a0a07816 */ /* 0x000fe20000000045 */
[C---:B------:R-:W-:Y:S01]  /*4ef0*/  FMUL.FTZ R72, R65.reuse, R70 ;  /* 0x0000004641487220 */ /* 0x040fe20000410000 */
[----:B------:R-:W-:Y:S01]  /*4f00*/  LOP3.LUT R66, R34, 0xffff0000, RZ, 0xc0, !PT ;  /* 0xffff000022427812 */ /* 0x000fe200078ec0ff */
[-C--:B------:R-:W-:Y:S01]  /*4f10*/  FMUL.FTZ R73, R65, R68.reuse ;  /* 0x0000004441497220 */ /* 0x080fe20000410000 */
[----:B------:R-:W-:Y:S01]  /*4f20*/  LOP3.LUT R65, R32, 0xffff0000, RZ, 0xc0, !PT ;  /* 0xffff000020417812 */ /* 0x000fe200078ec0ff */
[C---:B------:R-:W-:Y:S01]  /*4f30*/  IMAD.U32 R69, R160.reuse, 0x10000, RZ ;  /* 0x00010000a0457824 */ /* 0x040fe200078e00ff */
[----:B------:R-:W-:Y:S01]  /*4f40*/  LOP3.LUT R34, R35, 0xffff0000, RZ, 0xc0, !PT ;  /* 0xffff000023227812 */ /* 0x000fe200078ec0ff */
[----:B------:R-:W-:Y:S01]  /*4f50*/  FFMA.FTZ R32, R67, R68, -R72 ;  /* 0x0000004443207223 */ /* 0x000fe20000010848 */
[----:B------:R-:W-:Y:S01]  /*4f60*/  LOP3.LUT R169, R169, 0xffff0000, RZ, 0xc0, !PT ;  /* 0xffff0000a9a97812 */ /* 0x000fe200078ec0ff */
[----:B------:R-:W-:Y:S01]  /*4f70*/  FFMA.FTZ R67, R67, R70, R73 ;  /* 0x0000004643437223 */ /* 0x000fe20000010049 */
[----:B------:R-:W-:Y:S01]  /*4f80*/  LOP3.LUT R160, R160, 0xffff0000, RZ, 0xc0, !PT ;  /* 0xffff0000a0a07812 */ /* 0x000fe200078ec0ff */
[C---:B------:R-:W-:Y:S01]  /*4f90*/  FMUL.FTZ R75, R66.reuse, R71 ;  /* 0x00000047424b7220 */ /* 0x040fe20000410000 */
[----:B------:R-:W-:Y:S01]  /*4fa0*/  FMUL.FTZ R73, R66, R69 ;  /* 0x0000004542497220 */ /* 0x000fe20000410000 */
[----:B------:R-:W-:-:S02]  /*4fb0*/  IMAD.U32 R66, R159, 0x10000, RZ ;  /* 0x000100009f427824 */ /* 0x000fc400078e00ff */
[C---:B------:R-:W-:Y:S01]  /*4fc0*/  FMUL.FTZ R68, R34.reuse, R169 ;  /* 0x000000a922447220 */ /* 0x040fe20000410000 */
[----:B------:R-:W-:Y:S01]  /*4fd0*/  FMUL.FTZ R70, R34, R160 ;  /* 0x000000a022467220 */ /* 0x000fe20000410000 */
[C---:B------:R-:W-:Y:S01]  /*4fe0*/  FFMA.FTZ R75, R64.reuse, R69, -R75 ;  /* 0x00000045404b7223 */ /* 0x040fe2000001084b */
        /* <DEDUP_REMOVED lines=13> */
.L_x_5170:
[----:B------:R-:W-:Y:S05]  /*50c0*/  BSYNC B2 ;  /* 0x0000000000027941 */ /* 0x000fea0003800000 */
.L_x_5169:
[----:B--2---:R1:W-:Y:S02]  /*50d0*/  STG.E.128 desc[UR60][R38.64+0x140], R32 ;  /* 0x0001402026007986 */ /* 0x0043e4000c101d3c */
.L_x_5148:
[----:B------:R-:W-:Y:S05]  /*50e0*/  BSYNC B1 ;  /* 0x0000000000017941 */ /* 0x000fea0003800000 */
.L_x_5147:
        /* <DEDUP_REMOVED lines=13> */
[----:B------:R-:W-:Y:S02]  /*51c0*/  PRMT R170, R170, 0x5410, R67 ;  /* 0x00005410aaaa7816 */ /* 0x000fe40000000043 */
[----:B------:R-:W-:-:S02]  /*51d0*/  SHF.R.U32.HI R65, RZ, 0x10, R61 ;  /* 0x00000010ff417819 */ /* 0x000fc4000001163d */
[----:B------:R-:W-:Y:S02]  /*51e0*/  PRMT R177, R177, 0x5410, R62 ;  /* 0x00005410b1b17816 */ /* 0x000fe4000000003e */
[----:B------:R-:W-:Y:S02]  /*51f0*/  LOP3.LUT R39, R33, 0xffff0000, RZ, 0xc0, !PT ;  /* 0xffff000021277812 */ /* 0x000fe400078ec0ff */
[C---:B------:R-:W-:Y:S01]  /*5200*/  LOP3.LUT R64, R176.reuse, 0xffff0000, RZ, 0xc0, !PT ;  /* 0xffff0000b0407812 */ /* 0x040fe200078ec0ff */
[----:B------:R-:W-:Y:S01]  /*5210*/  IMAD.U32 R176, R176, 0x10000, RZ ;  /* 0x00010000b0b07824 */ /* 0x000fe200078e00ff */
[C---:B------:R-:W-:Y:S01]  /*5220*/  LOP3.LUT R62, R170.reuse, 0xffff0000, RZ, 0xc0, !PT ;  /* 0xffff0000aa3e7812 */ /* 0x040fe200078ec0ff */
[----:B------:R-:W-:Y:S01]  /*5230*/  IMAD.U32 R170, R170, 0x10000, RZ ;  /* 0x00010000aaaa7824 */ /* 0x000fe200078e00ff */
[----:B------:R-:W-:Y:S01]  /*5240*/  PRMT R172, R172, 0x5410, R65 ;  /* 0x00005410acac7816 */ /* 0x000fe20000000041 */
[----:B------:R-:W-:Y:S01]  /*5250*/  FMUL.FTZ R66, R39, R64 ;  /* 0x0000004027427220 */ /* 0x000fe20000410000 */
[----:B------:R-:W-:Y:S01]  /*5260*/  LOP3.LUT R61, R34, 0xffff0000, RZ, 0xc0, !PT ;  /* 0xffff0000223d7812 */ /* 0x000fe200078ec0ff */
[C---:B------:R-:W-:Y:S01]  /*5270*/  IMAD.U32 R34, R35.reuse, 0x10000, RZ ;  /* 0x0001000023227824 */ /* 0x040fe200078e00ff */
[----:B------:R-:W-:Y:S01]  /*5280*/  LOP3.LUT R38, R35, 0xffff0000, RZ, 0xc0, !PT ;  /* 0xffff000023267812 */ /* 0x000fe200078ec0ff */
[----:B------:R-:W-:-:S02]  /*5290*/  IMAD.U32 R35, R33, 0x10000, RZ ;  /* 0x0001000021237824 */ /* 0x000fc400078e00ff */
[-C--:B------:R-:W-:Y:S01]  /*52a0*/  FMUL.FTZ R39, R39, R62.reuse ;  /* 0x0000003e27277220 */ /* 0x080fe20000410000 */
[C---:B------:R-:W-:Y:S01]  /*52b0*/  IMAD.U32 R65, R177.reuse, 0x10000, RZ ;  /* 0x00010000b1417824 */ /* 0x040fe200078e00ff */
[----:B------:R-:W-:Y:S01]  /*52c0*/  LOP3.LUT R177, R177, 0xffff0000, RZ, 0xc0, !PT ;  /* 0xffff0000b1b17812 */ /* 0x000fe200078ec0ff */
[----:B------:R-:W-:Y:S02]  /*52d0*/  IMAD.U32 R63, R172, 0x10000, RZ ;  /* 0x00010000ac3f7824 */ /* 0x000fe400078e00ff */
[----:B------:R-:W-:Y:S01]  /*52e0*/  FFMA.FTZ R66, R35, R62, -R66 ;  /* 0x0000003e23427223 */ /* 0x000fe20000010842 */
[----:B------:R-:W-:Y:S01]  /*52f0*/  FMUL.FTZ R69, R61, R65 ;  /* 0x000000413d457220 */ /* 0x000fe20000410000 */
[----:B------:R-:W-:Y:S01]  /*5300*/  FFMA.FTZ R67, R35, R64, R39 ;  /* 0x0000004023437223 */ /* 0x000fe20000010027 */
[----:B------:R-:W-:Y:S02]  /*5310*/  IMAD.U32 R33, R32, 0x10000, RZ ;  /* 0x0001000020217824 */ /* 0x000fe400078e00ff */
[-C--:B------:R-:W-:Y:S01]  /*5320*/  FMUL.FTZ R61, R61, R63.reuse ;  /* 0x0000003f3d3d7220 */ /* 0x080fe20000410000 */
[----:B------:R-:W-:Y:S01]  /*5330*/  LOP3.LUT R35, R172, 0xffff0000, RZ, 0xc0, !PT ;  /* 0xffff0000ac237812 */ /* 0x000fe200078ec0ff */
[----:B------:R-:W-:Y:S01]  /*5340*/  FFMA.FTZ R69, R60, R63, -R69 ;  /* 0x0000003f3c457223 */ /* 0x000fe20000010845 */
[----:B------:R-:W-:Y:S01]  /*5350*/  LOP3.LUT R32, R32, 0xffff0000, RZ, 0xc0, !PT ;  /* 0xffff000020207812 */ /* 0x000fe200078ec0ff */
[----:B------:R-:W-:Y:S01]  /*5360*/  FFMA.FTZ R60, R60, R65, R61 ;  /* 0x000000413c3c7223 */ /* 0x000fe2000001003d */
[C---:B------:R-:W-:Y:S01]  /*5370*/  FMUL.FTZ R61, R38.reuse, R177 ;  /* 0x000000b1263d7220 */ /* 0x040fe20000410000 */
[----:B------:R-:W-:-:S02]  /*5380*/  FMUL.FTZ R62, R38, R35 ;  /* 0x00000023263e7220 */ /* 0x000fc40000410000 */
[C---:B------:R-:W-:Y:S01]  /*5390*/  FMUL.FTZ R38, R32.reuse, R176 ;  /* 0x000000b020267220 */ /* 0x040fe20000410000 */
[-C--:B------:R-:W-:Y:S01]  /*53a0*/  FMUL.FTZ R39, R32, R170.reuse ;  /* 0x000000aa20277220 */ /* 0x080fe20000410000 */
[C---:B------:R-:W-:Y:S01]  /*53b0*/  FFMA.FTZ R61, R34.reuse, R35, -R61 ;  /* 0x00000023223d7223 */ /* 0x040fe2000001083d */
[----:B------:R-:W-:Y:S01]  /*53c0*/  FFMA.FTZ R62, R34, R177, R62 ;  /* 0x000000b1223e7223 */ /* 0x000fe2000001003e */
[C---:B------:R-:W-:Y:S01]  /*53d0*/  FFMA.FTZ R38, R33.reuse, R170, -R38 ;  /* 0x000000aa21267223 */ /* 0x040fe20000010826 */
[----:B------:R-:W-:Y:S01]  /*53e0*/  FFMA.FTZ R39, R33, R176, R39 ;  /* 0x000000b021277223 */ /* 0x000fe20000010027 */
[----:B------:R-:W-:Y:S02]  /*53f0*/  F2FP.BF16.F32.PACK_AB R33, R67, R66 ;  /* 0x000000424321723e */ /* 0x000fe400000010ff */
[----:B------:R-:W-:Y:S02]  /*5400*/  F2FP.BF16.F32.PACK_AB R35, R62, R61 ;  /* 0x0000003d3e23723e */ /* 0x000fe400000010ff */
[----:B------:R-:W-:-:S02]  /*5410*/  F2FP.BF16.F32.PACK_AB R34, R60, R69 ;  /* 0x000000453c22723e */ /* 0x000fc400000010ff */
[----:B------:R-:W-:-:S07]  /*5420*/  F2FP.BF16.F32.PACK_AB R32, R39, R38 ;  /* 0x000000262720723e */ /* 0x000fce00000010ff */
.L_x_5175:
[----:B------:R-:W-:Y:S05]  /*5430*/  BSYNC B2 ;  /* 0x0000000000027941 */ /* 0x000fea0003800000 */
.L_x_5174:
[----:B--2---:R1:W-:Y:S02]  /*5440*/  STG.E.128 desc[UR60][R36.64], R32 ;  /* 0x0000002024007986 */ /* 0x0043e4000c101d3c */
.L_x_5173:
[----:B------:R-:W-:Y:S05]  /*5450*/  BSYNC B1 ;  /* 0x0000000000017941 */ /* 0x000fea0003800000 */
.L_x_5172:
        /* <DEDUP_REMOVED lines=53> */
.L_x_5179:
[----:B------:R-:W-:Y:S05]  /*57b0*/  BSYNC B2 ;  /* 0x0000000000027941 */ /* 0x000fea0003800000 */
.L_x_5178:
[----:B--2---:R1:W-:Y:S02]  /*57c0*/  STG.E.128 desc[UR60][R36.64+0x40], R32 ;  /* 0x0000402024007986 */ /* 0x0043e4000c101d3c */
.L_x_5177:
[----:B------:R-:W-:Y:S05]  /*57d0*/  BSYNC B1 ;  /* 0x0000000000017941 */ /* 0x000fea0003800000 */
.L_x_5176:
        /* <DEDUP_REMOVED lines=53> */
.L_x_5183:
[----:B------:R-:W-:Y:S05]  /*5b30*/  BSYNC B2 ;  /* 0x0000000000027941 */ /* 0x000fea0003800000 */
.L_x_5182:
[----:B--2---:R1:W-:Y:S02]  /*5b40*/  STG.E.128 desc[UR60][R36.64+0x80], R32 ;  /* 0x0000802024007986 */ /* 0x0043e4000c101d3c */
.L_x_5181:
[----:B------:R-:W-:Y:S05]  /*5b50*/  BSYNC B1 ;  /* 0x0000000000017941 */ /* 0x000fea0003800000 */
.L_x_5180:
        /* <DEDUP_REMOVED lines=30> */
[C---:B------:R-:W-:Y:S01]  /*5d40*/  FMUL.FTZ R55, R35.reuse, R52 ;  /* 0x0000003423377220 */ /* 0x040fe20000410000 */
[----:B------:R-:W-:Y:S01]  /*5d50*/  LOP3.LUT R144, R144, 0xffff0000, RZ, 0xc0, !PT ;  /* 0xffff000090907812 */ /* 0x000fe200078ec0ff */
[-C--:B------:R-:W-:Y:S01]  /*5d60*/  FMUL.FTZ R35, R35, R50.reuse ;  /* 0x0000003223237220 */ /* 0x080fe20000410000 */
[----:B------:R-:W-:Y:S01]  /*5d70*/  LOP3.LUT R32, R32, 0xffff0000, RZ, 0xc0, !PT ;  /* 0xffff000020207812 */ /* 0x000fe200078ec0ff */
[----:B------:R-:W-:Y:S01]  /*5d80*/  FFMA.FTZ R55, R34, R50, -R55 ;  /* 0x0000003222377223 */ /* 0x000fe20000010837 */
[----:B------:R-:W-:Y:S01]  /*5d90*/  FFMA.FTZ R38, R38, R53, R39 ;  /* 0x0000003526267223 */ /* 0x000fe20000010027 */
[----:B------:R-:W-:-:S02]  /*5da0*/  IMAD.U32 R152, R152, 0x10000, RZ ;  /* 0x0001000098987824 */ /* 0x000fc400078e00ff */
[CC--:B------:R-:W-:Y:S01]  /*5db0*/  FMUL.FTZ R39, R49.reuse, R153.reuse ;  /* 0x0000009931277220 */ /* 0x0c0fe20000410000 */
[----:B------:R-:W-:Y:S02]  /*5dc0*/  IMAD.U32 R146, R146, 0x10000, RZ ;  /* 0x0001000092927824 */ /* 0x000fe400078e00ff */
[----:B------:R-:W-:Y:S01]  /*5dd0*/  FMUL.FTZ R50, R49, R144 ;  /* 0x0000009031327220 */ /* 0x000fe20000410000 */
        /* <DEDUP_REMOVED lines=13> */
.L_x_5187:
[----:B------:R-:W-:Y:S05]  /*5eb0*/  BSYNC B2 ;  /* 0x0000000000027941 */ /* 0x000fea0003800000 */
.L_x_5186:
[----:B--2---:R1:W-:Y:S02]  /*5ec0*/  STG.E.128 desc[UR60][R36.64+0xc0], R32 ;  /* 0x0000c02024007986 */ /* 0x0043e4000c101d3c */
.L_x_5185:
[----:B------:R-:W-:Y:S05]  /*5ed0*/  BSYNC B1 ;  /* 0x0000000000017941 */ /* 0x000fea0003800000 */
.L_x_5184:
        /* <DEDUP_REMOVED lines=53> */
.L_x_5191:
[----:B------:R-:W-:Y:S05]  /*6230*/  BSYNC B2 ;  /* 0x0000000000027941 */ /* 0x000fea0003800000 */
.L_x_5190:
[----:B--2---:R1:W-:Y:S02]  /*6240*/  STG.E.128 desc[UR60][R36.64+0x100], R32 ;  /* 0x0001002024007986 */ /* 0x0043e4000c101d3c */
.L_x_5189:
[----:B------:R-:W-:Y:S05]  /*6250*/  BSYNC B1 ;  /* 0x0000000000017941 */ /* 0x000fea0003800000 */
.L_x_5188:
        /* <DEDUP_REMOVED lines=10> */
[----:B------:R-:W-:Y:S01]  /*6300*/  SHF.R.U64 R44, R40, 0x10, R41 ;  /* 0x00000010282c7819 */ /* 0x000fe20000001229 */
[----:B------:R-:W-:Y:S01]  /*6310*/  IMAD.U32 R40, R35, 0x10000, RZ ;  /* 0x0001000023287824 */ /* 0x000fe200078e00ff */
[----:B------:R-:W-:Y:S02]  /*6320*/  PRMT R83, R83, 0x5410, R42 ;  /* 0x0000541053537816 */ /* 0x000fe4000000002a */
        /* <DEDUP_REMOVED lines=39> */
.L_x_5193:
[----:B------:R-:W-:Y:S05]  /*65a0*/  BSYNC B1 ;  /* 0x0000000000017941 */ /* 0x000fea0003800000 */
.L_x_5192:
[----:B--2---:R1:W-:Y:S01]  /*65b0*/  STG.E.128 desc[UR60][R36.64+0x140], R32 ;  /* 0x0001402024007986 */ /* 0x0043e2000c101d3c */
[----:B------:R-:W-:Y:S05]  /*65c0*/  BRA `(.L_x_5171) ;  /* 0x0000004000647947 */ /* 0x000fea0003800000 */
.L_x_5139:
        /* <DEDUP_REMOVED lines=47> */
.L_x_5195:
[----:B------:R-:W-:Y:S05]  /*68c0*/  BSYNC B1 ;  /* 0x0000000000017941 */ /* 0x000fea0003800000 */
.L_x_5194:
        /* <DEDUP_REMOVED lines=47> */
.L_x_5197:
[----:B------:R-:W-:Y:S05]  /*6bc0*/  BSYNC B1 ;  /* 0x0000000000017941 */ /* 0x000fea0003800000 */
.L_x_5196:
[----:B0-----:R-:W2:Y:S01]  /*6bd0*/  LDL R80, [R1+0x4] ;  /* 0x0000040001507983 */ /* 0x001ea20000100800 */
        /* <DEDUP_REMOVED lines=22> */
[----:B------:R-:W-:-:S05]  /*6d40*/  IMAD.MOV.U32 R83, RZ, RZ, R49 ;  /* 0x000000ffff537224 */ /* 0x000fca00078e0031 */
[----:B------:R-:W-:Y:S01]  /*6d50*/  PRMT R179, R83, 0x5410, R82 ;  /* 0x0000541053b37816 */ /* 0x000fe20000000052 */
[----:B------:R-:W-:Y:S02]  /*6d60*/  IMAD.MOV.U32 R82, RZ, RZ, R52 ;  /* 0x000000ffff527224 */ /* 0x000fe400078e0034 */
[----:B------:R-:W-:-:S05]  /*6d70*/  IMAD.MOV.U32 R83, RZ, RZ, R53 ;  /* 0x000000ffff537224 */ /* 0x000fca00078e0035 */
        /* <DEDUP_REMOVED lines=23> */
[----:B------:R-:W-:Y:S02]  /*6ef0*/  IMAD.MOV.U32 R82, RZ, RZ, R63 ;  /* 0x000000ffff527224 */ /* 0x000fe400078e003f */
        /* <DEDUP_REMOVED lines=34> */
.L_x_5198:
[----:B------:R-:W-:Y:S01]  /*7120*/  IMAD R90, R17, 0x8, R16 ;  /* 0x00000008115a7824 */ /* 0x000fe200078e0210 */
[----:B------:R-:W-:Y:S01]  /*7130*/  SHF.L.U32 R91, R199, 0x1f, RZ ;  /* 0x0000001fc75b7819 */ /* 0x000fe200000006ff */
[----:B------:R-:W0:Y:S01]  /*7140*/  LDC R144, c[0x0][0x2f4] ;  /* 0x0000bd00ff907b82 */ /* 0x000e220000000800 */
[----:B------:R-:W-:Y:S02]  /*7150*/  BSSY B1, `(.L_x_5199) ;  /* 0x0000004000017945 */ /* 0x000fe40003800000 */
[----:B------:R-:W1:Y:S05]  /*7160*/  SYNCS.PHASECHK.TRANS64.TRYWAIT P5, [R90+URZ+0x30890], R91 ;  /* 0x0308905b5a0075a7 */ /* 0x000e6a00080a017f */
[----:B------:R-:W2:Y:S01]  /*7170*/  LDC.64 R124, c[0x0][0x300] ;  /* 0x0000c000ff7c7b82 */ /* 0x000ea20000000a00 */
[----:B-1----:R-:W-:Y:S05]  /*7180*/  @!P5 BRA `(.L_x_5200) ;  /* 0x000002380098d947 */ /* 0x002fea0003800000 */
.L_x_5594:
[----:B------:R-:W-:Y:S05]  /*7190*/  BSYNC B1 ;  /* 0x0000000000017941 */ /* 0x000fea0003800000 */
.L_x_5199:
[----:B------:R-:W-:Y:S01]  /*71a0*/  BSSY B1, `(.L_x_5201) ;  /* 0x0000192000017945 */ /* 0x000fe20003800000 */
[----:B0-----:R-:W-:Y:S02]  /*71b0*/  IMAD.IADD R146, R144, 0x1, -R130 ;  /* 0x0000000190927824 */ /* 0x001fe400078e0a82 */
[----:B------:R-:W-:Y:S01]  /*71c0*/  IMAD.MOV.U32 R127, RZ, RZ, R84 ;  /* 0x000000ffff7f7224 */ /* 0x000fe200078e0054 */
[----:B------:R-:W-:Y:S06]  /*71d0*/  @P4 BRA `(.L_x_5202) ;  /* 0x0000001800384947 */ /* 0x000fec0003800000 */
        /* <DEDUP_REMOVED lines=30> */
[----:B------:R-:W-:Y:S02]  /*73c0*/  SHF.R.U64 R166, R40, 0x10, R41 ;  /* 0x0000001028a67819 */ /* 0x000fe40000001229 */
[----:B------:R-:W-:Y:S02]  /*73d0*/  SHF.R.U32.HI R165, RZ, 0x10, R53 ;  /* 0x00000010ffa57819 */ /* 0x000fe40000011635 */
[----:B------:R-:W-:Y:S02]  /*73e0*/  SHF.R.U32.HI R164, RZ, 0x10, R41 ;  /* 0x00000010ffa47819 */ /* 0x000fe40000011629 */
[--C-:B------:R-:W-:Y:S02]  /*73f0*/  SHF.R.U64 R40, R42, 0x10, R43.reuse ;  /* 0x000000102a287819 */ /* 0x100fe4000000122b */
[----:B------:R-:W-:Y:S02]  /*7400*/  SHF.R.U32.HI R42, RZ, 0x10, R43 ;  /* 0x00000010ff2a7819 */ /* 0x000fe4000001162b */
[----:B------:R-:W-:-:S02]  /*7410*/  SHF.R.U64 R43, R52, 0x10, R53 ;  /* 0x00000010342b7819 */ /* 0x000fc40000001235 */
[C---:B------:R-:W-:Y:S02]  /*7420*/  PRMT R52, R167.reuse, 0x5410, R165 ;  /* 0x00005410a7347816 */ /* 0x040fe400000000a5 */
[----:B------:R-:W-:Y:S01]  /*7430*/  PRMT R53, R167, 0x5432, R164 ;  /* 0x00005432a7357816 */ /* 0x000fe200000000a4 */
[----:B0-----:R-:W-:Y:S01]  /*7440*/  IMAD.U32 R167, R85, 0x10000, RZ ;  /* 0x0001000055a77824 */ /* 0x001fe200078e00ff */
[--C-:B------:R-:W-:Y:S01]  /*7450*/  SHF.R.U64 R41, R54, 0x10, R55.reuse ;  /* 0x0000001036297819 */ /* 0x100fe20000001237 */
[----:B------:R-:W-:Y:S01]  /*7460*/  IMAD.U32 R54, R52, 0x10000, RZ ;  /* 0x0001000034367824 */ /* 0x000fe200078e00ff */
[----:B------:R-:W-:Y:S01]  /*7470*/  SHF.R.U32.HI R55, RZ, 0x10, R55 ;  /* 0x00000010ff377819 */ /* 0x000fe20000011637 */
[----:B------:R-:W-:Y:S01]  /*7480*/  IMAD.U32 R165, R53, 0x10000, RZ ;  /* 0x0001000035a57824 */ /* 0x000fe200078e00ff */
[----:B------:R-:W-:Y:S01]  /*7490*/  PRMT R43, R182, 0x5410, R43 ;  /* 0x00005410b62b7816 */ /* 0x000fe2000000002b */
[----:B--2---:R-:W-:Y:S02]  /*74a0*/  IMAD.U32 R164, R81, 0x10000, RZ ;  /* 0x0001000051a47824 */ /* 0x004fe400078e00ff */
[C---:B------:R-:W-:Y:S01]  /*74b0*/  FMUL.FTZ R168, R167.reuse, R54 ;  /* 0x00000036a7a87220 */ /* 0x040fe20000410000 */
[----:B------:R-:W-:Y:S01]  /*74c0*/  FMUL.FTZ R167, R167, R165 ;  /* 0x000000a5a7a77220 */ /* 0x000fe20000410000 */
[----:B------:R-:W-:-:S02]  /*74d0*/  PRMT R41, R180, 0x5410, R41 ;  /* 0x00005410b4297816 */ /* 0x000fc40000000029 */
[C---:B------:R-:W-:Y:S01]  /*74e0*/  FFMA.FTZ R165, R164.reuse, R165, -R168 ;  /* 0x000000a5a4a57223 */ /* 0x040fe200000108a8 */
[----:B------:R-:W-:Y:S01]  /*74f0*/  FFMA.FTZ R164, R164, R54, R167 ;  /* 0x00000036a4a47223 */ /* 0x000fe200000100a7 */
[----:B------:R-:W-:Y:S02]  /*7500*/  LOP3.LUT R54, R53, 0xffff0000, RZ, 0xc0, !PT ;  /* 0xffff000035367812 */ /* 0x000fe400078ec0ff */
[----:B------:R-:W-:Y:S02]  /*7510*/  LOP3.LUT R53, R52, 0xffff0000, RZ, 0xc0, !PT ;  /* 0xffff000034357812 */ /* 0x000fe400078ec0ff */
[----:B------:R-:W-:Y:S02]  /*7520*/  LOP3.LUT R167, R85, 0xffff0000, RZ, 0xc0, !PT ;  /* 0xffff000055a77812 */ /* 0x000fe400078ec0ff */
[----:B------:R-:W-:Y:S02]  /*7530*/  LOP3.LUT R52, R81, 0xffff0000, RZ, 0xc0, !PT ;  /* 0xffff000051347812 */ /* 0x000fe400078ec0ff */
[----:B------:R-:W-:Y:S01]  /*7540*/  PRMT R40, R182, 0x5432, R40 ;  /* 0x00005432b6287816 */ /* 0x000fe20000000028 */
[C---:B------:R-:W-:Y:S01]  /*7550*/  FMUL.FTZ R85, R167.reuse, R53 ;  /* 0x00000035a7557220 */ /* 0x040fe20000410000 */
[----:B------:R-:W-:Y:S01]  /*7560*/  FMUL.FTZ R81, R167, R54 ;  /* 0x00000036a7517220 */ /* 0x000fe20000410000 */
[----:B------:R-:W-:-:S02]  /*7570*/  IMAD.U32 R167, R87, 0x10000, RZ ;  /* 0x0001000057a77824 */ /* 0x000fc400078e00ff */
[C---:B------:R-:W-:Y:S01]  /*7580*/  FFMA.FTZ R54, R52.reuse, R54, -R85 ;  /* 0x0000003634367223 */ /* 0x040fe20000010855 */
[----:B------:R-:W-:Y:S01]  /*7590*/  FFMA.FTZ R52, R52, R53, R81 ;  /* 0x0000003534347223 */ /* 0x000fe20000010051 */
[----:B------:R-:W-:Y:S02]  /*75a0*/  PRMT R53, R183, 0x5432, R42 ;  /* 0x00005432b7357816 */ /* 0x000fe4000000002a */
[----:B------:R-:W-:Y:S01]  /*75b0*/  PRMT R42, R181, 0x5410, R55 ;  /* 0x00005410b52a7816 */ /* 0x000fe20000000037 */
[----:B------:R-:W-:Y:S01]  /*75c0*/  IMAD.U32 R55, R83, 0x10000, RZ ;  /* 0x0001000053377824 */ /* 0x000fe200078e00ff */
[----:B------:R-:W-:Y:S01]  /*75d0*/  PRMT R85, R184, 0x5432, R166 ;  /* 0x00005432b8557816 */ /* 0x000fe200000000a6 */
[C---:B------:R-:W-:Y:S01]  /*75e0*/  IMAD.U32 R81, R53.reuse, 0x10000, RZ ;  /* 0x0001000035517824 */ /* 0x040fe200078e00ff */
[----:B------:R-:W-:Y:S01]  /*75f0*/  LOP3.LUT R53, R53, 0xffff0000, RZ, 0xc0, !PT ;  /* 0xffff000035357812 */ /* 0x000fe200078ec0ff */
[----:B------:R-:W-:Y:S01]  /*7600*/  IMAD.U32 R166, R42, 0x10000, RZ ;  /* 0x000100002aa67824 */ /* 0x000fe200078e00ff */
[----:B------:R-:W-:-:S02]  /*7610*/  F2FP.BF16.F32.PACK_AB R54, R54, R165 ;  /* 0x000000a53636723e */ /* 0x000fc400000010ff */
[----:B------:R-:W-:Y:S01]  /*7620*/  F2FP.BF16.F32.PACK_AB R52, R52, R164 ;  /* 0x000000a43434723e */ /* 0x000fe200000010ff */
[C---:B------:R-:W-:Y:S01]  /*7630*/  FMUL.FTZ R168, R167.reuse, R166 ;  /* 0x000000a6a7a87220 */ /* 0x040fe20000410000 */
[----:B------:R-:W-:-:S03]  /*7640*/  FMUL.FTZ R167, R167, R81 ;  /* 0x00000051a7a77220 */ /* 0x000fc60000410000 */
[C---:B------:R-:W-:Y:S01]  /*7650*/  FFMA.FTZ R81, R55.reuse, R81, -R168 ;  /* 0x0000005137517223 */ /* 0x040fe200000108a8 */
[----:B------:R-:W-:Y:S01]  /*7660*/  FFMA.FTZ R55, R55, R166, R167 ;  /* 0x000000a637377223 */ /* 0x000fe200000100a7 */
[----:B------:R-:W-:Y:S02]  /*7670*/  LOP3.LUT R166, R42, 0xffff0000, RZ, 0xc0, !PT ;  /* 0xffff00002aa67812 */ /* 0x000fe400078ec0ff */
[----:B------:R-:W-:Y:S02]  /*7680*/  LOP3.LUT R167, R87, 0xffff0000, RZ, 0xc0, !PT ;  /* 0xffff000057a77812 */ /* 0x000fe400078ec0ff */
[----:B------:R-:W-:-:S03]  /*7690*/  LOP3.LUT R42, R83, 0xffff0000, RZ, 0xc0, !PT ;  /* 0xffff0000532a7812 */ /* 0x000fc600078ec0ff */
[CC--:B------:R-:W-:Y:S01]  /*76a0*/  FMUL.FTZ R87, R167.reuse, R166.reuse ;  /* 0x000000a6a7577220 */ /* 0x0c0fe20000410000 */
[-C--:B------:R-:W-:Y:S01]  /*76b0*/  FMUL.FTZ R83, R167, R53.reuse ;  /* 0x00000035a7537220 */ /* 0x080fe20000410000 */
[----:B------:R-:W-:Y:S02]  /*76c0*/  IMAD.U32 R167, R85, 0x10000, RZ ;  /* 0x0001000055a77824 */ /* 0x000fe400078e00ff */
[C---:B------:R-:W-:Y:S01]  /*76d0*/  FFMA.FTZ R53, R42.reuse, R53, -R87 ;  /* 0x000000352a357223 */ /* 0x040fe20000010857 */
[----:B------:R-:W-:Y:S01]  /*76e0*/  FFMA.FTZ R42, R42, R166, R83 ;  /* 0x000000a62a2a7223 */ /* 0x000fe20000010053 */
[C---:B------:R-:W-:Y:S01]  /*76f0*/  IMAD.U32 R166, R84.reuse, 0x10000, RZ ;  /* 0x0001000054a67824 */ /* 0x040fe200078e00ff */
[----:B------:R-:W-:Y:S01]  /*7700*/  LOP3.LUT R84, R84, 0xffff0000, RZ, 0xc0, !PT ;  /* 0xffff000054547812 */ /* 0x000fe200078ec0ff */
[----:B------:R-:W-:Y:S01]  /*7710*/  IMAD.U32 R87, R43, 0x10000, RZ ;  /* 0x000100002b577824 */ /* 0x000fe200078e00ff */
[----:B------:R-:W-:Y:S01]  /*7720*/  F2FP.BF16.F32.PACK_AB R53, R53, R81 ;  /* 0x000000513535723e */ /* 0x000fe200000010ff */
[C---:B------:R-:W-:Y:S01]  /*7730*/  IMAD.U32 R83, R80.reuse, 0x10000, RZ ;  /* 0x0001000050537824 */ /* 0x040fe200078e00ff */
[----:B------:R-:W-:Y:S01]  /*7740*/  LOP3.LUT R80, R80, 0xffff0000, RZ, 0xc0, !PT ;  /* 0xffff000050507812 */ /* 0x000fe200078ec0ff */
[C---:B------:R-:W-:Y:S01]  /*7750*/  FMUL.FTZ R168, R166.reuse, R87 ;  /* 0x00000057a6a87220 */ /* 0x040fe20000410000 */
[----:B------:R-:W-:Y:S01]  /*7760*/  FMUL.FTZ R166, R166, R167 ;  /* 0x000000a7a6a67220 */ /* 0x000fe20000410000 */
[----:B------:R-:W-:Y:S01]  /*7770*/  F2FP.BF16.F32.PACK_AB R42, R42, R55 ;  /* 0x000000372a2a723e */ /* 0x000fe200000010ff */
[----:B------:R-:W-:-:S02]  /*7780*/  IMAD.MOV.U32 R81, RZ, RZ, R54 ;  /* 0x000000ffff517224 */ /* 0x000fc400078e0036 */
[C---:B------:R-:W-:Y:S01]  /*7790*/  FFMA.FTZ R168, R83.reuse, R167, -R168 ;  /* 0x000000a753a87223 */ /* 0x040fe200000108a8 */
[----:B------:R-:W-:Y:S01]  /*77a0*/  FFMA.FTZ R166, R83, R87, R166 ;  /* 0x0000005753a67223 */ /* 0x000fe200000100a6 */
[----:B------:R-:W-:Y:S01]  /*77b0*/  LOP3.LUT R83, R43, 0xffff0000, RZ, 0xc0, !PT ;  /* 0xffff00002b537812 */ /* 0x000fe200078ec0ff */
[C---:B------:R-:W-:Y:S01]  /*77c0*/  IMAD.U32 R167, R86.reuse, 0x10000, RZ ;  /* 0x0001000056a77824 */ /* 0x040fe200078e00ff */
[----:B------:R-:W-:Y:S02]  /*77d0*/  LOP3.LUT R43, R85, 0xffff0000, RZ, 0xc0, !PT ;  /* 0xffff0000552b7812 */ /* 0x000fe400078ec0ff */
[----:B------:R-:W-:Y:S01]  /*77e0*/  LOP3.LUT R86, R86, 0xffff0000, RZ, 0xc0, !PT ;  /* 0xffff000056567812 */ /* 0x000fe200078ec0ff */
[C---:B------:R-:W-:Y:S02]  /*77f0*/  FMUL.FTZ R85, R84.reuse, R83 ;  /* 0x0000005354557220 */ /* 0x040fe40000410000 */
[-C--:B------:R-:W-:Y:S02]  /*7800*/  FMUL.FTZ R84, R84, R43.reuse ;  /* 0x0000002b54547220 */ /* 0x080fe40000410000 */
[----:B------:R-:W-:Y:S01]  /*7810*/  FFMA.FTZ R43, R80, R43, -R85 ;  /* 0x0000002b502b7223 */ /* 0x000fe20000010855 */
[----:B------:R-:W-:-:S02]  /*7820*/  IMAD.U32 R85, R40, 0x10000, RZ ;  /* 0x0001000028557824 */ /* 0x000fc400078e00ff */
[----:B------:R-:W-:Y:S01]  /*7830*/  FFMA.FTZ R80, R80, R83, R84 ;  /* 0x0000005350507223 */ /* 0x000fe20000010054 */
[C---:B------:R-:W-:Y:S01]  /*7840*/  IMAD.U32 R84, R41.reuse, 0x10000, RZ ;  /* 0x0001000029547824 */ /* 0x040fe200078e00ff */
[----:B------:R-:W-:Y:S01]  /*7850*/  LOP3.LUT R41, R41, 0xffff0000, RZ, 0xc0, !PT ;  /* 0xffff000029297812 */ /* 0x000fe200078ec0ff */
[----:B------:R-:W-:Y:S01]  /*7860*/  IMAD.U32 R83, R82, 0x10000, RZ ;  /* 0x0001000052537824 */ /* 0x000fe200078e00ff */
[----:B------:R-:W-:Y:S01]  /*7870*/  LOP3.LUT R40, R40, 0xffff0000, RZ, 0xc0, !PT ;  /* 0xffff000028287812 */ /* 0x000fe200078ec0ff */
[CC--:B------:R-:W-:Y:S01]  /*7880*/  FMUL.FTZ R87, R167.reuse, R84.reuse ;  /* 0x00000054a7577220 */ /* 0x0c0fe20000410000 */
[-C--:B------:R-:W-:Y:S01]  /*7890*/  FMUL.FTZ R167, R167, R85.reuse ;  /* 0x00000055a7a77220 */ /* 0x080fe20000410000 */
[----:B------:R-:W-:Y:S02]  /*78a0*/  LOP3.LUT R82, R82, 0xffff0000, RZ, 0xc0, !PT ;  /* 0xffff000052527812 */ /* 0x000fe400078ec0ff */
[C---:B------:R-:W-:Y:S01]  /*78b0*/  FFMA.FTZ R87, R83.reuse, R85, -R87 ;  /* 0x0000005553577223 */ /* 0x040fe20000010857 */
[----:B------:R-:W-:Y:S01]  /*78c0*/  FFMA.FTZ R167, R83, R84, R167 ;  /* 0x0000005453a77223 */ /* 0x000fe200000100a7 */
[C---:B------:R-:W-:Y:S01]  /*78d0*/  FMUL.FTZ R83, R86.reuse, R41 ;  /* 0x0000002956537220 */ /* 0x040fe20000410000 */
[----:B------:R-:W-:Y:S01]  /*78e0*/  FMUL.FTZ R86, R86, R40 ;  /* 0x0000002856567220 */ /* 0x000fe20000410000 */
[----:B------:R-:W-:Y:S01]  /*78f0*/  F2FP.BF16.F32.PACK_AB R43, R43, R168 ;  /* 0x000000a82b2b723e */ /* 0x000fe200000010ff */
[----:B------:R-:W-:-:S02]  /*7900*/  IMAD.MOV.U32 R85, RZ, RZ, R52 ;  /* 0x000000ffff557224 */ /* 0x000fc400078e0034 */
[C---:B------:R-:W-:Y:S01]  /*7910*/  FFMA.FTZ R83, R82.reuse, R40, -R83 ;  /* 0x0000002852537223 */ /* 0x040fe20000010853 */
[----:B------:R-:W-:Y:S01]  /*7920*/  FFMA.FTZ R86, R82, R41, R86 ;  /* 0x0000002952567223 */ /* 0x000fe20000010056 */
[----:B------:R-:W-:Y:S01]  /*7930*/  F2FP.BF16.F32.PACK_AB R166, R80, R166 ;  /* 0x000000a650a6723e */ /* 0x000fe200000010ff */
[----:B------:R-:W-:Y:S02]  /*7940*/  IMAD.MOV.U32 R80, RZ, RZ, R43 ;  /* 0x000000ffff507224 */ /* 0x000fe400078e002b */
[----:B------:R-:W-:Y:S01]  /*7950*/  F2FP.BF16.F32.PACK_AB R83, R83, R87 ;  /* 0x000000575353723e */ /* 0x000fe200000010ff */
[----:B------:R-:W-:Y:S01]  /*7960*/  IMAD.MOV.U32 R87, RZ, RZ, R42 ;  /* 0x000000ffff577224 */ /* 0x000fe200078e002a */
[----:B------:R-:W-:Y:S01]  /*7970*/  F2FP.BF16.F32.PACK_AB R86, R86, R167 ;  /* 0x000000a75656723e */ /* 0x000fe200000010ff */
[----:B------:R-:W-:Y:S02]  /*7980*/  IMAD.MOV.U32 R84, RZ, RZ, R166 ;  /* 0x000000ffff547224 */ /* 0x000fe400078e00a6 */
[----:B------:R-:W-:-:S02]  /*7990*/  IMAD.MOV.U32 R82, RZ, RZ, R83 ;  /* 0x000000ffff527224 */ /* 0x000fc400078e0053 */
[----:B------:R-:W-:-:S07]  /*79a0*/  IMAD.MOV.U32 R83, RZ, RZ, R53 ;  /* 0x000000ffff537224 */ /* 0x000fce00078e0035 */
.L_x_5206:
[----:B------:R-:W-:Y:S05]  /*79b0*/  BSYNC B3 ;  /* 0x0000000000037941 */ /* 0x000fea0003800000 */
.L_x_5205:
        /* <DEDUP_REMOVED lines=10> */
.L_x_5204:
[----:B------:R-:W-:Y:S05]  /*7a60*/  BSYNC B2 ;  /* 0x0000000000027941 */ /* 0x000fea0003800000 */
.L_x_5203:
        /* <DEDUP_REMOVED lines=32> */
[----:B------:R-:W-:Y:S01]  /*7c70*/  LOP3.LUT R53, R53, 0xffff0000, RZ, 0xc0, !PT ;  /* 0xffff000035357812 */ /* 0x000fe200078ec0ff */
[----:B------:R-:W-:Y:S01]  /*7c80*/  IMAD.U32 R87, R83, 0x10000, RZ ;  /* 0x0001000053577824 */ /* 0x000fe200078e00ff */
[----:B------:R-:W-:Y:S01]  /*7c90*/  LOP3.LUT R41, R41, 0xffff0000, RZ, 0xc0, !PT ;  /* 0xffff000029297812 */ /* 0x000fe200078ec0ff */
[----:B------:R-:W-:Y:S01]  /*7ca0*/  IMAD.U32 R86, R84, 0x10000, RZ ;  /* 0x0001000054567824 */ /* 0x000fe200078e00ff */
[----:B------:R-:W-:Y:S01]  /*7cb0*/  SHF.R.U64 R48, R48, 0x10, R49 ;  /* 0x0000001030307819 */ /* 0x000fe20000001231 */
[C---:B------:R-:W-:Y:S01]  /*7cc0*/  FMUL.FTZ R162, R161.reuse, R87 ;  /* 0x00000057a1a27220 */ /* 0x040fe20000410000 */
[----:B------:R-:W-:Y:S01]  /*7cd0*/  SHF.R.U64 R50, R50, 0x10, R51 ;  /* 0x0000001032327819 */ /* 0x000fe20000001233 */
[-C--:B------:R-:W-:Y:S01]  /*7ce0*/  FMUL.FTZ R161, R161, R86.reuse ;  /* 0x00000056a1a17220 */ /* 0x080fe20000410000 */
[----:B------:R-:W-:Y:S01]  /*7cf0*/  PRMT R48, R179, 0x5432, R48 ;  /* 0x00005432b3307816 */ /* 0x000fe20000000030 */
[----:B------:R-:W-:Y:S01]  /*7d00*/  FFMA.FTZ R86, R85, R86, -R162 ;  /* 0x0000005655567223 */ /* 0x000fe200000108a2 */
[----:B------:R-:W-:-:S02]  /*7d10*/  IMAD.U32 R162, R55, 0x10000, RZ ;  /* 0x0001000037a27824 */ /* 0x000fc400078e00ff */
[----:B------:R-:W-:Y:S01]  /*7d20*/  FFMA.FTZ R85, R85, R87, R161 ;  /* 0x0000005755557223 */ /* 0x000fe200000100a1 */
[----:B------:R-:W-:Y:S02]  /*7d30*/  LOP3.LUT R87, R84, 0xffff0000, RZ, 0xc0, !PT ;  /* 0xffff000054577812 */ /* 0x000fe400078ec0ff */
[----:B------:R-:W-:Y:S02]  /*7d40*/  LOP3.LUT R84, R83, 0xffff0000, RZ, 0xc0, !PT ;  /* 0xffff000053547812 */ /* 0x000fe400078ec0ff */
[----:B------:R-:W-:Y:S02]  /*7d50*/  LOP3.LUT R55, R55, 0xffff0000, RZ, 0xc0, !PT ;  /* 0xffff000037377812 */ /* 0x000fe400078ec0ff */
[----:B------:R-:W-:Y:S01]  /*7d60*/  SHF.R.U64 R38, R38, 0x10, R39 ;  /* 0x0000001026267819 */ /* 0x000fe20000001227 */
        /* <DEDUP_REMOVED lines=9> */
[----:B------:R-:W-:Y:S02]  /*7e00*/  PRMT R53, R178, 0x5410, R53 ;  /* 0x00005410b2357816 */ /* 0x000fe40000000035 */
[----:B------:R-:W-:Y:S02]  /*7e10*/  PRMT R84, R180, 0x5432, R84 ;  /* 0x00005432b4547816 */ /* 0x000fe40000000054 */
[----:B------:R-:W-:Y:S01]  /*7e20*/  PRMT R38, R178, 0x5432, R38 ;  /* 0x00005432b2267816 */ /* 0x000fe20000000026 */
[C---:B------:R-:W-:Y:S01]  /*7e30*/  IMAD.U32 R161, R53.reuse, 0x10000, RZ ;  /* 0x0001000035a17824 */ /* 0x040fe200078e00ff */
[----:B------:R-:W-:Y:S01]  /*7e40*/  LOP3.LUT R53, R53, 0xffff0000, RZ, 0xc0, !PT ;  /* 0xffff000035357812 */ /* 0x000fe200078ec0ff */
[----:B------:R-:W-:Y:S01]  /*7e50*/  IMAD.U32 R163, R84, 0x10000, RZ ;  /* 0x0001000054a37824 */ /* 0x000fe200078e00ff */
[----:B------:R-:W-:Y:S01]  /*7e60*/  LOP3.LUT R42, R42, 0xffff0000, RZ, 0xc0, !PT ;  /* 0xffff00002a2a7812 */ /* 0x000fe200078ec0ff */
[C---:B------:R-:W-:Y:S01]  /*7e70*/  FMUL.FTZ R164, R162.reuse, R161 ;  /* 0x000000a1a2a47220 */ /* 0x040fe20000410000 */
[----:B------:R-:W-:Y:S01]  /*7e80*/  F2FP.BF16.F32.PACK_AB R83, R83, R86 ;  /* 0x000000565353723e */ /* 0x000fe200000010ff */
[----:B------:R-:W-:Y:S01]  /*7e90*/  FMUL.FTZ R162, R162, R163 ;  /* 0x000000a3a2a27220 */ /* 0x000fe20000410000 */
[----:B------:R-:W-:Y:S01]  /*7ea0*/  FMUL.FTZ R49, R55, R53 ;  /* 0x0000003537317220 */ /* 0x000fe20000410000 */
[----:B------:R-:W-:Y:S01]  /*7eb0*/  FFMA.FTZ R163, R87, R163, -R164 ;  /* 0x000000a357a37223 */ /* 0x000fe200000108a4 */
[----:B------:R-:W-:Y:S01]  /*7ec0*/  F2FP.BF16.F32.PACK_AB R85, R41, R85 ;  /* 0x000000552955723e */ /* 0x000fe200000010ff */
[----:B------:R-:W-:Y:S01]  /*7ed0*/  FFMA.FTZ R162, R87, R161, R162 ;  /* 0x000000a157a27223 */ /* 0x000fe200000100a2 */
[----:B------:R-:W-:Y:S01]  /*7ee0*/  SHF.R.U64 R87, R36, 0x10, R37 ;  /* 0x0000001024577819 */ /* 0x000fe20000001225 */
[----:B------:R-:W-:Y:S01]  /*7ef0*/  IMAD.MOV.U32 R41, RZ, RZ, R83 ;  /* 0x000000ffff297224 */ /* 0x000fe200078e0053 */
[----:B------:R-:W-:-:S02]  /*7f00*/  LOP3.LUT R37, R84, 0xffff0000, RZ, 0xc0, !PT ;  /* 0xffff000054257812 */ /* 0x000fc400078ec0ff */
[----:B------:R-:W-:-:S03]  /*7f10*/  LOP3.LUT R36, R43, 0xffff0000, RZ, 0xc0, !PT ;  /* 0xffff00002b247812 */ /* 0x000fc600078ec0ff */
[-C--:B------:R-:W-:Y:S02]  /*7f20*/  FMUL.FTZ R43, R55, R37.reuse ;  /* 0x00000025372b7220 */ /* 0x080fe40000410000 */
[----:B------:R-:W-:Y:S01]  /*7f30*/  FFMA.FTZ R37, R36, R37, -R49 ;  /* 0x0000002524257223 */ /* 0x000fe20000010831 */
[----:B------:R-:W-:Y:S02]  /*7f40*/  IMAD.U32 R49, R40, 0x10000, RZ ;  /* 0x0001000028317824 */ /* 0x000fe400078e00ff */
[----:B------:R-:W-:Y:S01]  /*7f50*/  FFMA.FTZ R36, R36, R53, R43 ;  /* 0x0000003524247223 */ /* 0x000fe2000001002b */
[----:B------:R-:W-:Y:S01]  /*7f60*/  PRMT R43, R177, 0x5410, R87 ;  /* 0x00005410b12b7816 */ /* 0x000fe20000000057 */
[C---:B------:R-:W-:Y:S01]  /*7f70*/  IMAD.U32 R87, R52.reuse, 0x10000, RZ ;  /* 0x0001000034577824 */ /* 0x040fe200078e00ff */
[----:B------:R-:W-:Y:S01]  /*7f80*/  LOP3.LUT R52, R52, 0xffff0000, RZ, 0xc0, !PT ;  /* 0xffff000034347812 */ /* 0x000fe200078ec0ff */
[C---:B------:R-:W-:Y:S01]  /*7f90*/  IMAD.U32 R53, R48.reuse, 0x10000, RZ ;  /* 0x0001000030357824 */ /* 0x040fe200078e00ff */
[----:B------:R-:W-:Y:S01]  /*7fa0*/  LOP3.LUT R48, R48, 0xffff0000, RZ, 0xc0, !PT ;  /* 0xffff000030307812 */ /* 0x000fe200078ec0ff */
[----:B------:R-:W-:Y:S01]  /*7fb0*/  IMAD.U32 R55, R43, 0x10000, RZ ;  /* 0x000100002b377824 */ /* 0x000fe200078e00ff */
[----:B------:R-:W-:Y:S01]  /*7fc0*/  LOP3.LUT R40, R40, 0xffff0000, RZ, 0xc0, !PT ;  /* 0xffff000028287812 */ /* 0x000fe200078ec0ff */
[----:B------:R-:W-:Y:S01]  /*7fd0*/  FMUL.FTZ R84, R87, R53 ;  /* 0x0000003557547220 */ /* 0x000fe20000410000 */
[----:B------:R-:W-:Y:S01]  /*7fe0*/  LOP3.LUT R43, R43, 0xffff0000, RZ, 0xc0, !PT ;  /* 0xffff00002b2b7812 */ /* 0x000fe200078ec0ff */
[-C--:B------:R-:W-:Y:S01]  /*7ff0*/  FMUL.FTZ R87, R87, R55.reuse ;  /* 0x0000003757577220 */ /* 0x080fe20000410000 */
[C---:B------:R-:W-:Y:S01]  /*8000*/  FMUL.FTZ R51, R52.reuse, R48 ;  /* 0x0000003034337220 */ /* 0x040fe20000410000 */
[----:B------:R-:W-:Y:S01]  /*8010*/  FFMA.FTZ R84, R49, R55, -R84 ;  /* 0x0000003731547223 */ /* 0x000fe20000010854 */
[----:B------:R-:W-:Y:S01]  /*8020*/  F2FP.BF16.F32.PACK_AB R37, R37, R163 ;  /* 0x000000a32525723e */ /* 0x000fe200000010ff */
[----:B------:R-:W-:Y:S01]  /*8030*/  FFMA.FTZ R87, R49, R53, R87 ;  /* 0x0000003531577223 */ /* 0x000fe20000010057 */
[-C--:B------:R-:W-:Y:S01]  /*8040*/  FMUL.FTZ R52, R52, R43.reuse ;  /* 0x0000002b34347220 */ /* 0x080fe20000410000 */
[----:B------:R-:W-:Y:S01]  /*8050*/  FFMA.FTZ R51, R40, R43, -R51 ;  /* 0x0000002b28337223 */ /* 0x000fe20000010833 */
[C---:B------:R-:W-:Y:S01]  /*8060*/  IMAD.U32 R49, R54.reuse, 0x10000, RZ ;  /* 0x0001000036317824 */ /* 0x040fe200078e00ff */
[----:B------:R-:W-:Y:S01]  /*8070*/  LOP3.LUT R54, R54, 0xffff0000, RZ, 0xc0, !PT ;  /* 0xffff000036367812 */ /* 0x000fe200078ec0ff */
[----:B------:R-:W-:-:S02]  /*8080*/  IMAD.U32 R43, R50, 0x10000, RZ ;  /* 0x00010000322b7824 */ /* 0x000fc400078e00ff */
[----:B------:R-:W-:Y:S01]  /*8090*/  FFMA.FTZ R52, R40, R48, R52 ;  /* 0x0000003028347223 */ /* 0x000fe20000010034 */
[----:B------:R-:W-:Y:S01]  /*80a0*/  IMAD.U32 R40, R38, 0x10000, RZ ;  /* 0x0001000026287824 */ /* 0x000fe200078e00ff */
[----:B------:R-:W-:Y:S01]  /*80b0*/  LOP3.LUT R50, R50, 0xffff0000, RZ, 0xc0, !PT ;  /* 0xffff000032327812 */ /* 0x000fe200078ec0ff */
[CC--:B------:R-:W-:Y:S01]  /*80c0*/  FMUL.FTZ R48, R49.reuse, R43.reuse ;  /* 0x0000002b31307220 */ /* 0x0c0fe20000410000 */
[----:B------:R-:W-:Y:S01]  /*80d0*/  LOP3.LUT R38, R38, 0xffff0000, RZ, 0xc0, !PT ;  /* 0xffff000026267812 */ /* 0x000fe200078ec0ff */
[----:B------:R-:W-:Y:S01]  /*80e0*/  FMUL.FTZ R49, R49, R40 ;  /* 0x0000002831317220 */ /* 0x000fe20000410000 */
[----:B------:R-:W-:Y:S01]  /*80f0*/  F2FP.BF16.F32.PACK_AB R36, R36, R162 ;  /* 0x000000a22424723e */ /* 0x000fe200000010ff */
[C---:B------:R-:W-:Y:S01]  /*8100*/  FFMA.FTZ R48, R39.reuse, R40, -R48 ;  /* 0x0000002827307223 */ /* 0x040fe20000010830 */
[C---:B------:R-:W-:Y:S01]  /*8110*/  FMUL.FTZ R40, R54.reuse, R50 ;  /* 0x0000003236287220 */ /* 0x040fe20000410000 */
[----:B------:R-:W-:Y:S01]  /*8120*/  FMUL.FTZ R54, R54, R38 ;  /* 0x0000002636367220 */ /* 0x000fe20000410000 */
[----:B------:R-:W-:Y:S01]  /*8130*/  FFMA.FTZ R49, R39, R43, R49 ;  /* 0x0000002b27317223 */ /* 0x000fe20000010031 */
[----:B------:R-:W-:Y:S01]  /*8140*/  F2FP.BF16.F32.PACK_AB R51, R51, R84 ;  /* 0x000000543333723e */ /* 0x000fe200000010ff */
[C---:B------:R-:W-:Y:S01]  /*8150*/  FFMA.FTZ R40, R42.reuse, R38, -R40 ;  /* 0x000000262a287223 */ /* 0x040fe20000010828 */
[----:B------:R-:W-:Y:S01]  /*8160*/  FFMA.FTZ R54, R42, R50, R54 ;  /* 0x000000322a367223 */ /* 0x000fe20000010036 */
[----:B------:R-:W-:Y:S01]  /*8170*/  F2FP.BF16.F32.PACK_AB R52, R52, R87 ;  /* 0x000000573434723e */ /* 0x000fe200000010ff */
[----:B------:R-:W-:-:S02]  /*8180*/  IMAD.MOV.U32 R53, RZ, RZ, R85 ;  /* 0x000000ffff357224 */ /* 0x000fc400078e0055 */
[----:B------:R-:W-:Y:S01]  /*8190*/  F2FP.BF16.F32.PACK_AB R48, R40, R48 ;  /* 0x000000302830723e */ /* 0x000fe200000010ff */
[----:B------:R-:W-:Y:S01]  /*81a0*/  IMAD.MOV.U32 R40, RZ, RZ, R51 ;  /* 0x000000ffff287224 */ /* 0x000fe200078e0033 */
[----:B------:R-:W-:Y:S01]  /*81b0*/  F2FP.BF16.F32.PACK_AB R54, R54, R49 ;  /* 0x000000313636723e */ /* 0x000fe200000010ff */
[----:B------:R-:W-:Y:S02]  /*81c0*/  IMAD.MOV.U32 R43, RZ, RZ, R37 ;  /* 0x000000ffff2b7224 */ /* 0x000fe400078e0025 */
[----:B------:R-:W-:Y:S02]  /*81d0*/  IMAD.MOV.U32 R42, RZ, RZ, R48 ;  /* 0x000000ffff2a7224 */ /* 0x000fe400078e0030 */
[----:B------:R-:W-:-:S07]  /*81e0*/  IMAD.MOV.U32 R55, RZ, RZ, R36 ;  /* 0x000000ffff377224 */ /* 0x000fce00078e0024 */
.L_x_5210:
[----:B------:R-:W-:Y:S05]  /*81f0*/  BSYNC B3 ;  /* 0x0000000000037941 */ /* 0x000fea0003800000 */
.L_x_5209:
        /* <DEDUP_REMOVED lines=10> */
.L_x_5208:
[----:B------:R-:W-:Y:S05]  /*82a0*/  BSYNC B2 ;  /* 0x0000000000027941 */ /* 0x000fea0003800000 */
.L_x_5207:
[----:B------:R-:W-:-:S13]  /*82b0*/  ISETP.NE.AND P4, PT, R26, RZ, PT ;  /* 0x000000ff1a00720c */ /* 0x000fda0003f85270 */
[----:B------:R-:W-:Y:S05]  /*82c0*/  @!P4 BRA `(.L_x_5202) ;  /* 0x0000000400fcc947 */ /* 0x000fea0003800000 */
[----:B0-----:R-:W3:Y:S01]  /*82d0*/  LDL R36, [R1] ;  /* 0x0000000001247983 */ /* 0x001ee20000100800 */
        /* <DEDUP_REMOVED lines=9> */
[----:B------:R-:W-:Y:S01]  /*8370*/  SHF.R.S32.HI R37, RZ, 0x1f, R36 ;  /* 0x0000001fff257819 */ /* 0x000fe20000011424 */
[----:B------:R-:W-:-:S03]  /*8380*/  IMAD.SHL.U32 R50, R36, 0x8, RZ ;  /* 0x0000000824327824 */ /* 0x000fc600078e00ff */
[----:B------:R-:W-:Y:S02]  /*8390*/  LEA.HI R37, R37, R36, RZ, 0x3 ;  /* 0x0000002425257211 */ /* 0x000fe400078f18ff */
[----:B------:R-:W-:Y:S02]  /*83a0*/  LOP3.LUT R36, R206, 0x38, R50, 0xf8, !PT ;  /* 0x00000038ce247812 */ /* 0x000fe400078ef832 */
[----:B------:R-:W-:Y:S02]  /*83b0*/  SHF.R.S32.HI R37, RZ, 0x3, R37 ;  /* 0x00000003ff257819 */ /* 0x000fe40000011425 */
[----:B------:R-:W-:-:S03]  /*83c0*/  LOP3.LUT R36, R36, R207, RZ, 0x3c, !PT ;  /* 0x000000cf24247212 */ /* 0x000fc600078e3cff */
[----:B------:R-:W-:-:S04]  /*83d0*/  IMAD R37, R37, 0x1800, R208 ;  /* 0x0000180025257824 */ /* 0x000fc800078e02d0 */
[----:B------:R-:W-:Y:S02]  /*83e0*/  IMAD.IADD R36, R37, 0x1, R36 ;  /* 0x0000000125247824 */ /* 0x000fe400078e0224 */
[C---:B------:R-:W-:Y:S02]  /*83f0*/  IMAD R37, R17.reuse, 0x4800, R140 ;  /* 0x0000480011257824 */ /* 0x040fe400078e028c */
[----:B------:R-:W-:Y:S02]  /*8400*/  IMAD R39, R17, 0x4800, R36 ;  /* 0x0000480011277824 */ /* 0x000fe400078e0224 */
[--C-:B------:R-:W-:Y:S02]  /*8410*/  IMAD R37, R37, 0x2, R16.reuse ;  /* 0x0000000225257824 */ /* 0x100fe400078e0210 */
[----:B--2---:R-:W-:-:S04]  /*8420*/  IMAD R40, R39, 0x2, R16 ;  /* 0x0000000227287824 */ /* 0x004fc800078e0210 */
        /* <DEDUP_REMOVED lines=11> */
[--C-:B------:R-:W-:Y:S01]  /*84e0*/  SHF.R.U64 R32, R32, 0x10, R33.reuse ;  /* 0x0000001020207819 */ /* 0x100fe20000001221 */
[----:B------:R-:W-:Y:S01]  /*84f0*/  IMAD.U32 R55, R38, 0x10000, RZ ;  /* 0x0001000026377824 */ /* 0x000fe200078e00ff */
[----:B------:R-:W-:-:S02]  /*8500*/  SHF.R.U32.HI R33, RZ, 0x10, R33 ;  /* 0x00000010ff217819 */ /* 0x000fc40000011621 */
[----:B------:R-:W-:Y:S02]  /*8510*/  PRMT R44, R174, 0x5432, R44 ;  /* 0x00005432ae2c7816 */ /* 0x000fe4000000002c */
[----:B------:R-:W-:Y:S02]  /*8520*/  SHF.R.U64 R45, R46, 0x10, R47 ;  /* 0x000000102e2d7819 */ /* 0x000fe4000000122f */
        /* <DEDUP_REMOVED lines=19> */
[----:B------:R-:W-:Y:S01]  /*8660*/  FMUL.FTZ R54, R54, R33 ;  /* 0x0000002136367220 */ /* 0x000fe20000410000 */
        /* <DEDUP_REMOVED lines=19> */
[-C--:B------:R-:W-:Y:S01]  /*87a0*/  FMUL.FTZ R32, R41, R47.reuse ;  /* 0x0000002f29207220 */ /* 0x080fe20000410000 */
[C---:B------:R-:W-:Y:S01]  /*87b0*/  IMAD.U32 R37, R36.reuse, 0x10000, RZ ;  /* 0x0001000024257824 */ /* 0x040fe200078e00ff */
[----:B------:R-:W-:Y:S01]  /*87c0*/  LOP3.LUT R35, R35, 0xffff0000, RZ, 0xc0, !PT ;  /* 0xffff000023237812 */ /* 0x000fe200078ec0ff */
[----:B------:R-:W-:Y:S01]  /*87d0*/  FMUL.FTZ R41, R41, R44 ;  /* 0x0000002c29297220 */ /* 0x000fe20000410000 */
[----:B------:R-:W-:Y:S01]  /*87e0*/  PRMT R34, R175, 0x5432, R34 ;  /* 0x00005432af227816 */ /* 0x000fe20000000022 */
[----:B------:R-:W-:Y:S01]  /*87f0*/  FFMA.FTZ R43, R39, R46, R43 ;  /* 0x0000002e272b7223 */ /* 0x000fe2000001002b */
[C---:B------:R-:W-:Y:S01]  /*8800*/  FFMA.FTZ R32, R37.reuse, R44, -R32 ;  /* 0x0000002c25207223 */ /* 0x040fe20000010820 */
[----:B------:R-:W-:Y:S01]  /*8810*/  FFMA.FTZ R41, R37, R47, R41 ;  /* 0x0000002f25297223 */ /* 0x000fe20000010029 */
[----:B------:R-:W-:Y:S01]  /*8820*/  LOP3.LUT R36, R36, 0xffff0000, RZ, 0xc0, !PT ;  /* 0xffff000024247812 */ /* 0x000fe200078ec0ff */
[----:B------:R-:W-:Y:S01]  /*8830*/  FMUL.FTZ R39, R40, R35 ;  /* 0x0000002328277220 */ /* 0x000fe20000410000 */
[C---:B------:R-:W-:Y:S01]  /*8840*/  IMAD.U32 R37, R173.reuse, 0x10000, RZ ;  /* 0x00010000ad257824 */ /* 0x040fe200078e00ff */
[----:B------:R-:W-:Y:S01]  /*8850*/  LOP3.LUT R42, R42, 0xffff0000, RZ, 0xc0, !PT ;  /* 0xffff00002a2a7812 */ /* 0x000fe200078ec0ff */
[-C--:B------:R-:W-:Y:S01]  /*8860*/  FMUL.FTZ R40, R40, R51.reuse ;  /* 0x0000003328287220 */ /* 0x080fe20000410000 */
[----:B------:R-:W-:Y:S01]  /*8870*/  IMAD.U32 R44, R34, 0x10000, RZ ;  /* 0x00010000222c7824 */ /* 0x000fe200078e00ff */
[----:B------:R-:W-:Y:S01]  /*8880*/  LOP3.LUT R173, R173, 0xffff0000, RZ, 0xc0, !PT ;  /* 0xffff0000adad7812 */ /* 0x000fe200078ec0ff */
[----:B------:R-:W-:Y:S01]  /*8890*/  FFMA.FTZ R39, R36, R51, -R39 ;  /* 0x0000003324277223 */ /* 0x000fe20000010827 */
[----:B------:R-:W-:Y:S01]  /*88a0*/  LOP3.LUT R34, R34, 0xffff0000, RZ, 0xc0, !PT ;  /* 0xffff000022227812 */ /* 0x000fe200078ec0ff */
[----:B------:R-:W-:Y:S01]  /*88b0*/  FFMA.FTZ R40, R36, R35, R40 ;  /* 0x0000002324287223 */ /* 0x000fe20000010028 */
[----:B------:R-:W-:Y:S01]  /*88c0*/  LOP3.LUT R38, R38, 0xffff0000, RZ, 0xc0, !PT ;  /* 0xffff000026267812 */ /* 0x000fe200078ec0ff */
[----:B------:R-:W-:Y:S01]  /*88d0*/  FMUL.FTZ R35, R82, R37 ;  /* 0x0000002552237220 */ /* 0x000fe20000410000 */
        /* <DEDUP_REMOVED lines=19> */
.L_x_5212:
[----:B------:R-:W-:Y:S05]  /*8a10*/  BSYNC B2 ;  /* 0x0000000000027941 */ /* 0x000fea0003800000 */
.L_x_5211:
        /* <DEDUP_REMOVED lines=10> */
.L_x_5202:
[----:B------:R-:W-:Y:S05]  /*8ac0*/  BSYNC B1 ;  /* 0x0000000000017941 */ /* 0x000fea0003800000 */
.L_x_5201:
[-C--:B--23--:R-:W-:Y:S02]  /*8ad0*/  IMAD R32, R148, R124.reuse, RZ ;  /* 0x0000007c94207224 */ /* 0x08cfe400078e02ff */
        /* <DEDUP_REMOVED lines=11> */
[----:B------:R-:W-:Y:S02]  /*8b90*/  IADD3.X R35, R4, R44, R114, P3, P4 ;  /* 0x0000002c04237210 */ /* 0x000fe40001fe8472 */
[----:B------:R-:W-:Y:S02]  /*8ba0*/  LEA.HI R32, R33, R32, RZ, 0x4 ;  /* 0x0000002021207211 */ /* 0x000fe400078f20ff */
[----:B0-----:R-:W-:-:S02]  /*8bb0*/  SHF.R.U32.HI R38, RZ, 0x3, R205 ;  /* 0x00000003ff267819 */ /* 0x001fc400000116cd */
        /* <DEDUP_REMOVED lines=36> */
[----:B------:R-:W-:Y:S01]  /*8e00*/  SHF.R.U64 R46, R66, 0x10, R67 ;  /* 0x00000010422e7819 */ /* 0x000fe20000001243 */
[----:B------:R-:W-:Y:S01]  /*8e10*/  IMAD.U32 R76, R77, 0x10000, RZ ;  /* 0x000100004d4c7824 */ /* 0x000fe200078e00ff */
[----:B------:R-:W-:Y:S01]  /*8e20*/  SHF.R.U64 R48, R78, 0x10, R79 ;  /* 0x000000104e307819 */ /* 0x000fe2000000124f */
[----:B------:R-:W-:Y:S01]  /*8e30*/  IMAD.U32 R80, R65, 0x10000, RZ ;  /* 0x0001000041507824 */ /* 0x000fe200078e00ff */
[----:B------:R-:W-:Y:S01]  /*8e40*/  SHF.R.U32.HI R66, RZ, 0x10, R67 ;  /* 0x00000010ff427819 */ /* 0x000fe20000011643 */
[C---:B------:R-:W-:Y:S01]  /*8e50*/  FMUL.FTZ R82, R51.reuse, R76 ;  /* 0x0000004c33527220 */ /* 0x040fe20000410000 */
[----:B------:R-:W-:Y:S01]  /*8e60*/  SHF.R.U32.HI R78, RZ, 0x10, R79 ;  /* 0x00000010ff4e7819 */ /* 0x000fe2000001164f */
[----:B------:R-:W-:Y:S01]  /*8e70*/  FMUL.FTZ R84, R51, R80 ;  /* 0x0000005033547220 */ /* 0x000fe20000410000 */
[----:B------:R-:W-:Y:S01]  /*8e80*/  LOP3.LUT R52, R37, 0xffff0000, RZ, 0xc0, !PT ;  /* 0xffff000025347812 */ /* 0x000fe200078ec0ff */
[----:B------:R-:W-:Y:S01]  /*8e90*/  IMAD.U32 R37, R36, 0x10000, RZ ;  /* 0x0001000024257824 */ /* 0x000fe200078e00ff */
[----:B------:R-:W-:-:S02]  /*8ea0*/  LOP3.LUT R67, R77, 0xffff0000, RZ, 0xc0, !PT ;  /* 0xffff00004d437812 */ /* 0x000fc400078ec0ff */
[----:B------:R-:W-:Y:S02]  /*8eb0*/  PRMT R66, R169, 0x5432, R66 ;  /* 0x00005432a9427816 */ /* 0x000fe40000000042 */
[----:B------:R-:W-:Y:S01]  /*8ec0*/  PRMT R78, R171, 0x5432, R78 ;  /* 0x00005432ab4e7816 */ /* 0x000fe2000000004e */
[----:B------:R-:W-:Y:S01]  /*8ed0*/  FMUL.FTZ R79, R52, R67 ;  /* 0x00000043344f7220 */ /* 0x000fe20000410000 */
[----:B------:R-:W-:Y:S01]  /*8ee0*/  LOP3.LUT R65, R65, 0xffff0000, RZ, 0xc0, !PT ;  /* 0xffff000041417812 */ /* 0x000fe200078ec0ff */
[----:B------:R-:W-:Y:S01]  /*8ef0*/  IMAD.U32 R51, R66, 0x10000, RZ ;  /* 0x0001000042337824 */ /* 0x000fe200078e00ff */
[----:B------:R-:W-:Y:S01]  /*8f00*/  LOP3.LUT R50, R33, 0xffff0000, RZ, 0xc0, !PT ;  /* 0xffff000021327812 */ /* 0x000fe200078ec0ff */
[----:B------:R-:W-:Y:S01]  /*8f10*/  IMAD.U32 R77, R78, 0x10000, RZ ;  /* 0x000100004e4d7824 */ /* 0x000fe200078e00ff */
[----:B------:R-:W-:Y:S01]  /*8f20*/  PRMT R172, R172, 0x5410, R47 ;  /* 0x00005410acac7816 */ /* 0x000fe2000000002f */
[C---:B------:R-:W-:Y:S01]  /*8f30*/  FFMA.FTZ R47, R49.reuse, R80, -R82 ;  /* 0x00000050312f7223 */ /* 0x040fe20000010852 */
[----:B------:R-:W-:Y:S01]  /*8f40*/  FFMA.FTZ R49, R49, R76, R84 ;  /* 0x0000004c31317223 */ /* 0x000fe20000010054 */
[-C--:B------:R-:W-:Y:S01]  /*8f50*/  FMUL.FTZ R81, R52, R65.reuse ;  /* 0x0000004134517220 */ /* 0x080fe20000410000 */
[----:B------:R-:W-:Y:S01]  /*8f60*/  FFMA.FTZ R52, R50, R65, -R79 ;  /* 0x0000004132347223 */ /* 0x000fe2000001084f */
[----:B------:R-:W-:Y:S01]  /*8f70*/  LOP3.LUT R76, R78, 0xffff0000, RZ, 0xc0, !PT ;  /* 0xffff00004e4c7812 */ /* 0x000fe200078ec0ff */
[C---:B------:R-:W-:Y:S01]  /*8f80*/  FMUL.FTZ R65, R64.reuse, R77 ;  /* 0x0000004d40417220 */ /* 0x040fe20000410000 */
[----:B------:R-:W-:Y:S01]  /*8f90*/  LOP3.LUT R39, R39, 0xffff0000, RZ, 0xc0, !PT ;  /* 0xffff000027277812 */ /* 0x000fe200078ec0ff */
[-C--:B------:R-:W-:Y:S01]  /*8fa0*/  FMUL.FTZ R78, R64, R51.reuse ;  /* 0x00000033404e7220 */ /* 0x080fe20000410000 */
[----:B------:R-:W-:Y:S01]  /*8fb0*/  LOP3.LUT R64, R66, 0xffff0000, RZ, 0xc0, !PT ;  /* 0xffff000042407812 */ /* 0x000fe200078ec0ff */
[----:B------:R-:W-:Y:S01]  /*8fc0*/  FFMA.FTZ R51, R54, R51, -R65 ;  /* 0x0000003336337223 */ /* 0x000fe20000010841 */
[----:B------:R-:W-:Y:S01]  /*8fd0*/  PRMT R45, R170, 0x5410, R45 ;  /* 0x00005410aa2d7816 */ /* 0x000fe2000000002d */
[----:B------:R-:W-:Y:S01]  /*8fe0*/  FFMA.FTZ R54, R54, R77, R78 ;  /* 0x0000004d36367223 */ /* 0x000fe2000001004e */
[----:B------:R-:W-:Y:S01]  /*8ff0*/  LOP3.LUT R35, R35, 0xffff0000, RZ, 0xc0, !PT ;  /* 0xffff000023237812 */ /* 0x000fe200078ec0ff */
[----:B------:R-:W-:Y:S01]  /*9000*/  FMUL.FTZ R80, R39, R76 ;  /* 0x0000004c27507220 */ /* 0x000fe20000410000 */
[----:B------:R-:W-:-:S02]  /*9010*/  IMAD.U32 R78, R172, 0x10000, RZ ;  /* 0x00010000ac4e7824 */ /* 0x000fc400078e00ff */
[-C--:B------:R-:W-:Y:S01]  /*9020*/  FMUL.FTZ R82, R39, R64.reuse ;  /* 0x0000004027527220 */ /* 0x080fe20000410000 */
[----:B------:R-:W-:Y:S01]  /*9030*/  LOP3.LUT R36, R36, 0xffff0000, RZ, 0xc0, !PT ;  /* 0xffff000024247812 */ /* 0x000fe200078ec0ff */
[----:B------:R-:W-:Y:S01]  /*9040*/  IMAD.U32 R66, R45, 0x10000, RZ ;  /* 0x000100002d427824 */ /* 0x000fe200078e00ff */
[----:B------:R-:W-:Y:S01]  /*9050*/  LOP3.LUT R39, R172, 0xffff0000, RZ, 0xc0, !PT ;  /* 0xffff0000ac277812 */ /* 0x000fe200078ec0ff */
[----:B------:R-:W-:Y:S01]  /*9060*/  FFMA.FTZ R64, R35, R64, -R80 ;  /* 0x0000004023407223 */ /* 0x000fe20000010850 */
[C---:B------:R-:W-:Y:S02]  /*9070*/  IMAD.U32 R33, R32.reuse, 0x10000, RZ ;  /* 0x0001000020217824 */ /* 0x040fe400078e00ff */
[----:B------:R-:W-:Y:S01]  /*9080*/  FMUL.FTZ R80, R37, R78 ;  /* 0x0000004e25507220 */ /* 0x000fe20000410000 */
[----:B------:R-:W-:Y:S01]  /*9090*/  LOP3.LUT R32, R32, 0xffff0000, RZ, 0xc0, !PT ;  /* 0xffff000020207812 */ /* 0x000fe200078ec0ff */
[----:B------:R-:W-:Y:S01]  /*90a0*/  FFMA.FTZ R50, R50, R67, R81 ;  /* 0x0000004332327223 */ /* 0x000fe20000010051 */
[----:B------:R-:W-:Y:S01]  /*90b0*/  LOP3.LUT R45, R45, 0xffff0000, RZ, 0xc0, !PT ;  /* 0xffff00002d2d7812 */ /* 0x000fe200078ec0ff */
[-C--:B------:R-:W-:Y:S01]  /*90c0*/  FMUL.FTZ R65, R37, R66.reuse ;  /* 0x0000004225417220 */ /* 0x080fe20000410000 */
[----:B------:R-:W-:Y:S01]  /*90d0*/  PRMT R48, R171, 0x5410, R48 ;  /* 0x00005410ab307816 */ /* 0x000fe20000000030 */
[----:B------:R-:W-:Y:S01]  /*90e0*/  FMUL.FTZ R67, R36, R39 ;  /* 0x0000002724437220 */ /* 0x000fe20000410000 */
[C---:B------:R-:W-:Y:S01]  /*90f0*/  FFMA.FTZ R37, R33.reuse, R66, -R80 ;  /* 0x0000004221257223 */ /* 0x040fe20000010850 */
[----:B------:R-:W-:Y:S01]  /*9100*/  FFMA.FTZ R33, R33, R78, R65 ;  /* 0x0000004e21217223 */ /* 0x000fe20000010041 */
[----:B------:R-:W-:Y:S01]  /*9110*/  LOP3.LUT R55, R34, 0xffff0000, RZ, 0xc0, !PT ;  /* 0xffff000022377812 */ /* 0x000fe200078ec0ff */
[-C--:B------:R-:W-:Y:S01]  /*9120*/  FMUL.FTZ R65, R36, R45.reuse ;  /* 0x0000002d24417220 */ /* 0x080fe20000410000 */
[----:B------:R-:W-:Y:S01]  /*9130*/  PRMT R46, R169, 0x5410, R46 ;  /* 0x00005410a92e7816 */ /* 0x000fe2000000002e */
[----:B------:R-:W-:Y:S01]  /*9140*/  FFMA.FTZ R66, R32, R45, -R67 ;  /* 0x0000002d20427223 */ /* 0x000fe20000010843 */
[C---:B------:R-:W-:Y:S01]  /*9150*/  IMAD.U32 R34, R38.reuse, 0x10000, RZ ;  /* 0x0001000026227824 */ /* 0x040fe200078e00ff */
[----:B------:R-:W-:Y:S01]  /*9160*/  LOP3.LUT R38, R38, 0xffff0000, RZ, 0xc0, !PT ;  /* 0xffff000026267812 */ /* 0x000fe200078ec0ff */
[C---:B------:R-:W-:Y:S01]  /*9170*/  IMAD.U32 R45, R48.reuse, 0x10000, RZ ;  /* 0x00010000302d7824 */ /* 0x040fe200078e00ff */
[----:B------:R-:W-:Y:S01]  /*9180*/  LOP3.LUT R48, R48, 0xffff0000, RZ, 0xc0, !PT ;  /* 0xffff000030307812 */ /* 0x000fe200078ec0ff */
[----:B------:R-:W-:-:S02]  /*9190*/  IMAD.U32 R36, R46, 0x10000, RZ ;  /* 0x000100002e247824 */ /* 0x000fc400078e00ff */
[----:B------:R-:W-:Y:S01]  /*91a0*/  FFMA.FTZ R35, R35, R76, R82 ;  /* 0x0000004c23237223 */ /* 0x000fe20000010052 */
[----:B------:R-:W-:Y:S01]  /*91b0*/  LOP3.LUT R46, R46, 0xffff0000, RZ, 0xc0, !PT ;  /* 0xffff00002e2e7812 */ /* 0x000fe200078ec0ff */
[----:B------:R-:W-:Y:S01]  /*91c0*/  FMUL.FTZ R76, R34, R45 ;  /* 0x0000002d224c7220 */ /* 0x000fe20000410000 */
[----:B------:R-:W-:Y:S01]  /*91d0*/  FMUL.FTZ R78, R38, R48 ;  /* 0x00000030264e7220 */ /* 0x000fe20000410000 */
        /* <DEDUP_REMOVED lines=21> */
.L_x_5216:
[----:B------:R-:W-:Y:S05]  /*9330*/  BSYNC B2 ;  /* 0x0000000000027941 */ /* 0x000fea0003800000 */
.L_x_5215:
[----:B0-----:R3:W-:Y:S04]  /*9340*/  STG.E.128 desc[UR60][R40.64], R32 ;  /* 0x0000002028007986 */ /* 0x0017e8000c101d3c */
[----:B--2---:R3:W-:Y:S02]  /*9350*/  @!P3 STG.E.128 desc[UR60][R42.64], R36 ;  /* 0x000000242a00b986 */ /* 0x0047e4000c101d3c */
.L_x_5214:
[----:B------:R-:W-:Y:S05]  /*9360*/  BSYNC B1 ;  /* 0x0000000000017941 */ /* 0x000fea0003800000 */
.L_x_5213:
[----:B------:R-:W-:Y:S01]  /*9370*/  ISETP.NE.AND P3, PT, R25, RZ, PT ;  /* 0x000000ff1900720c */ /* 0x000fe20003f65270 */
[----:B------:R-:W-:-:S12]  /*9380*/  BSSY B1, `(.L_x_5217) ;  /* 0x0000081000017945 */ /* 0x000fd80003800000 */
[----:B------:R-:W-:Y:S05]  /*9390*/  @!P3 BRA `(.L_x_5218) ;  /* 0x0000000400fcb947 */ /* 0x000fea0003800000 */
[----:B---3--:R-:W-:Y:S01]  /*93a0*/  SEL R32, R130, R146, !P1 ;  /* 0x0000009282207207 */ /* 0x008fe20004800000 */
        /* <DEDUP_REMOVED lines=35> */
[----:B------:R-:W-:Y:S01]  /*95e0*/  SHF.R.U32.HI R61, RZ, 0x10, R73 ;  /* 0x00000010ff3d7819 */ /* 0x000fe20000011649 */
[----:B0-----:R-:W-:Y:S01]  /*95f0*/  IMAD.U32 R49, R33, 0x10000, RZ ;  /* 0x0001000021317824 */ /* 0x001fe200078e00ff */
[----:B------:R-:W-:Y:S01]  /*9600*/  SHF.R.U64 R62, R62, 0x10, R63 ;  /* 0x000000103e3e7819 */ /* 0x000fe2000000123f */
[----:B------:R-:W-:Y:S01]  /*9610*/  IMAD.U32 R53, R35, 0x10000, RZ ;  /* 0x0001000023357824 */ /* 0x000fe200078e00ff */
[----:B------:R-:W-:Y:S01]  /*9620*/  PRMT R61, R160, 0x5432, R61 ;  /* 0x00005432a03d7816 */ /* 0x000fe2000000003d */
[----:B------:R-:W-:Y:S01]  /*9630*/  IMAD.U32 R45, R32, 0x10000, RZ ;  /* 0x00010000202d7824 */ /* 0x000fe200078e00ff */
[----:B------:R-:W-:-:S02]  /*9640*/  PRMT R54, R158, 0x5410, R67 ;  /* 0x000054109e367816 */ /* 0x000fc40000000043 */
[----:B------:R-:W-:Y:S02]  /*9650*/  SHF.R.U32.HI R60, RZ, 0x10, R63 ;  /* 0x00000010ff3c7819 */ /* 0x000fe4000001163f */
[----:B------:R-:W-:Y:S02]  /*9660*/  SHF.R.U64 R47, R72, 0x10, R73 ;  /* 0x00000010482f7819 */ /* 0x000fe40000001249 */
[----:B------:R-:W-:Y:S02]  /*9670*/  LOP3.LUT R52, R39, 0xffff0000, RZ, 0xc0, !PT ;  /* 0xffff000027347812 */ /* 0x000fe400078ec0ff */
[----:B------:R-:W-:Y:S02]  /*9680*/  PRMT R158, R158, 0x5432, R65 ;  /* 0x000054329e9e7816 */ /* 0x000fe40000000041 */
[--C-:B------:R-:W-:Y:S02]  /*9690*/  SHF.R.U64 R64, R74, 0x10, R75.reuse ;  /* 0x000000104a407819 */ /* 0x100fe4000000124b */
[----:B------:R-:W-:Y:S01]  /*96a0*/  PRMT R39, R157, 0x5410, R62 ;  /* 0x000054109d277816 */ /* 0x000fe2000000003e */
[----:B------:R-:W-:Y:S01]  /*96b0*/  IMAD.U32 R62, R61, 0x10000, RZ ;  /* 0x000100003d3e7824 */ /* 0x000fe200078e00ff */
[----:B------:R-:W-:-:S02]  /*96c0*/  SHF.R.U32.HI R74, RZ, 0x10, R75 ;  /* 0x00000010ff4a7819 */ /* 0x000fc4000001164b */
[----:B------:R-:W-:Y:S01]  /*96d0*/  PRMT R157, R157, 0x5432, R60 ;  /* 0x000054329d9d7816 */ /* 0x000fe2000000003c */
[----:B------:R-:W-:Y:S01]  /*96e0*/  IMAD.U32 R60, R158, 0x10000, RZ ;  /* 0x000100009e3c7824 */ /* 0x000fe200078e00ff */
[----:B------:R-:W-:Y:S02]  /*96f0*/  PRMT R160, R160, 0x5410, R47 ;  /* 0x00005410a0a07816 */ /* 0x000fe4000000002f */
[C---:B------:R-:W-:Y:S01]  /*9700*/  PRMT R47, R159.reuse, 0x5410, R64 ;  /* 0x000054109f2f7816 */ /* 0x040fe20000000040 */
[C---:B------:R-:W-:Y:S01]  /*9710*/  FMUL.FTZ R64, R48.reuse, R62 ;  /* 0x0000003e30407220 */ /* 0x040fe20000410000 */
[----:B------:R-:W-:Y:S01]  /*9720*/  PRMT R159, R159, 0x5432, R74 ;  /* 0x000054329f9f7816 */ /* 0x000fe2000000004a */
[-C--:B------:R-:W-:Y:S01]  /*9730*/  FMUL.FTZ R66, R48, R60.reuse ;  /* 0x0000003c30427220 */ /* 0x080fe20000410000 */
[----:B------:R-:W-:Y:S01]  /*9740*/  LOP3.LUT R51, R37, 0xffff0000, RZ, 0xc0, !PT ;  /* 0xffff000025337812 */ /* 0x000fe200078ec0ff */
[----:B------:R-:W-:Y:S01]  /*9750*/  FFMA.FTZ R48, R49, R60, -R64 ;  /* 0x0000003c31307223 */ /* 0x000fe20000010840 */
[----:B------:R-:W-:Y:S01]  /*9760*/  LOP3.LUT R61, R61, 0xffff0000, RZ, 0xc0, !PT ;  /* 0xffff00003d3d7812 */ /* 0x000fe200078ec0ff */
[----:B------:R-:W-:Y:S01]  /*9770*/  IMAD.U32 R64, R159, 0x10000, RZ ;  /* 0x000100009f407824 */ /* 0x000fe200078e00ff */
[----:B------:R-:W-:Y:S01]  /*9780*/  LOP3.LUT R158, R158, 0xffff0000, RZ, 0xc0, !PT ;  /* 0xffff00009e9e7812 */ /* 0x000fe200078ec0ff */
[----:B------:R-:W-:Y:S01]  /*9790*/  IMAD.U32 R60, R157, 0x10000, RZ ;  /* 0x000100009d3c7824 */ /* 0x000fe200078e00ff */
[----:B------:R-:W-:Y:S01]  /*97a0*/  LOP3.LUT R50, R33, 0xffff0000, RZ, 0xc0, !PT ;  /* 0xffff000021327812 */ /* 0x000fe200078ec0ff */
[----:B------:R-:W-:Y:S01]  /*97b0*/  FMUL.FTZ R63, R51, R61 ;  /* 0x0000003d333f7220 */ /* 0x000fe20000410000 */
[----:B------:R-:W-:Y:S01]  /*97c0*/  FFMA.FTZ R49, R49, R62, R66 ;  /* 0x0000003e31317223 */ /* 0x000fe20000010042 */
[----:B------:R-:W-:Y:S01]  /*97d0*/  FMUL.FTZ R65, R51, R158 ;  /* 0x0000009e33417220 */ /* 0x000fe20000410000 */
[----:B------:R-:W-:Y:S01]  /*97e0*/  FMUL.FTZ R62, R55, R64 ;  /* 0x00000040373e7220 */ /* 0x000fe20000410000 */
[----:B------:R-:W-:Y:S01]  /*97f0*/  FFMA.FTZ R51, R50, R158, -R63 ;  /* 0x0000009e32337223 */ /* 0x000fe2000001083f */
[----:B------:R-:W-:Y:S01]  /*9800*/  LOP3.LUT R159, R159, 0xffff0000, RZ, 0xc0, !PT ;  /* 0xffff00009f9f7812 */ /* 0x000fe200078ec0ff */
[-C--:B------:R-:W-:Y:S01]  /*9810*/  FMUL.FTZ R63, R55, R60.reuse ;  /* 0x0000003c373f7220 */ /* 0x080fe20000410000 */
[----:B------:R-:W-:Y:S01]  /*9820*/  LOP3.LUT R157, R157, 0xffff0000, RZ, 0xc0, !PT ;  /* 0xffff00009d9d7812 */ /* 0x000fe200078ec0ff */
[----:B------:R-:W-:Y:S01]  /*9830*/  FFMA.FTZ R55, R53, R60, -R62 ;  /* 0x0000003c35377223 */ /* 0x000fe2000001083e */
[----:B------:R-:W-:Y:S01]  /*9840*/  IMAD.U32 R37, R36, 0x10000, RZ ;  /* 0x0001000024257824 */ /* 0x000fe200078e00ff */
[----:B------:R-:W-:Y:S01]  /*9850*/  LOP3.LUT R46, R35, 0xffff0000, RZ, 0xc0, !PT ;  /* 0xffff0000232e7812 */ /* 0x000fe200078ec0ff */
[----:B------:R-:W-:-:S02]  /*9860*/  IMAD.U32 R62, R160, 0x10000, RZ ;  /* 0x00010000a03e7824 */ /* 0x000fc400078e00ff */
[----:B------:R-:W-:Y:S01]  /*9870*/  FFMA.FTZ R64, R53, R64, R63 ;  /* 0x0000004035407223 */ /* 0x000fe2000001003f */
[----:B------:R-:W-:Y:S02]  /*9880*/  IMAD.U32 R60, R54, 0x10000, RZ ;  /* 0x00010000363c7824 */ /* 0x000fe400078e00ff */
[C---:B------:R-:W-:Y:S01]  /*9890*/  FMUL.FTZ R53, R52.reuse, R159 ;  /* 0x0000009f34357220 */ /* 0x040fe20000410000 */
[----:B------:R-:W-:Y:S01]  /*98a0*/  FMUL.FTZ R63, R52, R157 ;  /* 0x0000009d343f7220 */ /* 0x000fe20000410000 */
[C---:B------:R-:W-:Y:S01]  /*98b0*/  FMUL.FTZ R52, R37.reuse, R62 ;  /* 0x0000003e25347220 */ /* 0x040fe20000410000 */
[-C--:B------:R-:W-:Y:S01]  /*98c0*/  FMUL.FTZ R37, R37, R60.reuse ;  /* 0x0000003c25257220 */ /* 0x080fe20000410000 */
[----:B------:R-:W-:Y:S01]  /*98d0*/  FFMA.FTZ R50, R50, R61, R65 ;  /* 0x0000003d32327223 */ /* 0x000fe20000010041 */
[----:B------:R-:W-:Y:S01]  /*98e0*/  FFMA.FTZ R66, R46, R157, -R53 ;  /* 0x0000009d2e427223 */ /* 0x000fe20000010835 */
[----:B------:R-:W-:Y:S01]  /*98f0*/  LOP3.LUT R36, R36, 0xffff0000, RZ, 0xc0, !PT ;  /* 0xffff000024247812 */ /* 0x000fe200078ec0ff */
[C---:B------:R-:W-:Y:S01]  /*9900*/  FFMA.FTZ R52, R45.reuse, R60, -R52 ;  /* 0x0000003c2d347223 */ /* 0x040fe20000010834 */
[----:B------:R-:W-:Y:S01]  /*9910*/  LOP3.LUT R61, R160, 0xffff0000, RZ, 0xc0, !PT ;  /* 0xffff0000a03d7812 */ /* 0x000fe200078ec0ff */
[----:B------:R-:W-:Y:S01]  /*9920*/  IMAD.U32 R33, R34, 0x10000, RZ ;  /* 0x0001000022217824 */ /* 0x000fe200078e00ff */
[----:B------:R-:W-:Y:S01]  /*9930*/  LOP3.LUT R53, R54, 0xffff0000, RZ, 0xc0, !PT ;  /* 0xffff000036357812 */ /* 0x000fe200078ec0ff */
[----:B------:R-:W-:Y:S01]  /*9940*/  FFMA.FTZ R45, R45, R62, R37 ;  /* 0x0000003e2d2d7223 */ /* 0x000fe20000010025 */
[----:B------:R-:W-:Y:S01]  /*9950*/  LOP3.LUT R35, R34, 0xffff0000, RZ, 0xc0, !PT ;  /* 0xffff000022237812 */ /* 0x000fe200078ec0ff */
[C---:B------:R-:W-:Y:S01]  /*9960*/  IMAD.U32 R34, R38.reuse, 0x10000, RZ ;  /* 0x0001000026227824 */ /* 0x040fe200078e00ff */
[----:B------:R-:W-:Y:S01]  /*9970*/  LOP3.LUT R38, R38, 0xffff0000, RZ, 0xc0, !PT ;  /* 0xffff000026267812 */ /* 0x000fe200078ec0ff */
[----:B------:R-:W-:-:S02]  /*9980*/  IMAD.U32 R37, R47, 0x10000, RZ ;  /* 0x000100002f257824 */ /* 0x000fc400078e00ff */
[----:B------:R-:W-:Y:S01]  /*9990*/  FFMA.FTZ R159, R46, R159, R63 ;  /* 0x0000009f2e9f7223 */ /* 0x000fe2000001003f */
[----:B------:R-:W-:Y:S01]  /*99a0*/  LOP3.LUT R47, R47, 0xffff0000, RZ, 0xc0, !PT ;  /* 0xffff00002f2f7812 */ /* 0x000fe200078ec0ff */
[C---:B------:R-:W-:Y:S01]  /*99b0*/  FMUL.FTZ R63, R36.reuse, R61 ;  /* 0x0000003d243f7220 */ /* 0x040fe20000410000 */
[----:B------:R-:W-:Y:S01]  /*99c0*/  FMUL.FTZ R65, R36, R53 ;  /* 0x0000003524417220 */ /* 0x000fe20000410000 */
[C---:B------:R-:W-:Y:S01]  /*99d0*/  IMAD.U32 R36, R39.reuse, 0x10000, RZ ;  /* 0x0001000027247824 */ /* 0x040fe200078e00ff */
[----:B------:R-:W-:Y:S01]  /*99e0*/  LOP3.LUT R39, R39, 0xffff0000, RZ, 0xc0, !PT ;  /* 0xffff000027277812 */ /* 0x000fe200078ec0ff */
[----:B------:R-:W-:Y:S01]  /*99f0*/  FMUL.FTZ R46, R34, R37 ;  /* 0x00000025222e7220 */ /* 0x000fe20000410000 */
[----:B------:R-:W-:Y:S01]  /*9a00*/  LOP3.LUT R32, R32, 0xffff0000, RZ, 0xc0, !PT ;  /* 0xffff000020207812 */ /* 0x000fe200078ec0ff */
[----:B------:R-:W-:Y:S01]  /*9a10*/  FMUL.FTZ R54, R38, R47 ;  /* 0x0000002f26367220 */ /* 0x000fe20000410000 */
[-C--:B------:R-:W-:Y:S01]  /*9a20*/  FMUL.FTZ R34, R34, R36.reuse ;  /* 0x0000002422227220 */ /* 0x080fe20000410000 */
[----:B------:R-:W-:Y:S01]  /*9a30*/  FMUL.FTZ R38, R38, R39 ;  /* 0x0000002726267220 */ /* 0x000fe20000410000 */
[----:B------:R-:W-:Y:S01]  /*9a40*/  FFMA.FTZ R46, R33, R36, -R46 ;  /* 0x00000024212e7223 */ /* 0x000fe2000001082e */
        /* <DEDUP_REMOVED lines=17> */
.L_x_5220:
[----:B------:R-:W-:Y:S05]  /*9b60*/  BSYNC B2 ;  /* 0x0000000000027941 */ /* 0x000fea0003800000 */
.L_x_5219:
[----:B0-----:R4:W-:Y:S04]  /*9b70*/  STG.E.128 desc[UR60][R40.64], R32 ;  /* 0x0000002028007986 */ /* 0x0019e8000c101d3c */
[----:B--2---:R4:W-:Y:S02]  /*9b80*/  @!P3 STG.E.128 desc[UR60][R42.64], R36 ;  /* 0x000000242a00b986 */ /* 0x0049e4000c101d3c */
.L_x_5218:
[----:B------:R-:W-:Y:S05]  /*9b90*/  BSYNC B1 ;  /* 0x0000000000017941 */ /* 0x000fea0003800000 */
.L_x_5217:
[----:B------:R-:W-:-:S13]  /*9ba0*/  ISETP.NE.AND P3, PT, R26, RZ, PT ;  /* 0x000000ff1a00720c */ /* 0x000fda0003f65270 */
[----:B------:R-:W-:Y:S05]  /*9bb0*/  @!P3 BRA `(.L_x_5171) ;  /* 0x0000000800e8b947 */ /* 0x000fea0003800000 */
[----:B---34-:R-:W2:Y:S01]  /*9bc0*/  LDL R32, [R1] ;  /* 0x0000000001207983 */ /* 0x018ea20000100800 */
[----:B------:R-:W-:Y:S01]  /*9bd0*/  SHF.R.U32.HI R35, RZ, 0x3, R205 ;  /* 0x00000003ff237819 */ /* 0x000fe200000116cd */
[----:B------:R-:W-:Y:S01]  /*9be0*/  BSSY B1, `(.L_x_5221) ;  /* 0x0000075000017945 */ /* 0x000fe20003800000 */
[----:B------:R-:W-:-:S04]  /*9bf0*/  IADD3 R34, P3, P4, R108, R126, R20 ;  /* 0x0000007e6c227210 */ /* 0x000fc80007c7e014 */
[----:B0-----:R-:W-:Y:S02]  /*9c00*/  IADD3.X R37, R4, R44, R112, P3, P4 ;  /* 0x0000002c04257210 */ /* 0x001fe40001fe8470 */
        /* <DEDUP_REMOVED lines=25> */
[--C-:B------:R-:W-:Y:S01]  /*9da0*/  SHF.R.U64 R52, R56, 0x10, R57.reuse ;  /* 0x0000001038347819 */ /* 0x100fe20000001239 */
[----:B0-----:R-:W-:Y:S01]  /*9db0*/  IMAD.U32 R45, R33, 0x10000, RZ ;  /* 0x00010000212d7824 */ /* 0x001fe200078e00ff */
[----:B------:R-:W-:Y:S01]  /*9dc0*/  SHF.R.U32.HI R56, RZ, 0x10, R57 ;  /* 0x00000010ff387819 */ /* 0x000fe20000011639 */
[----:B------:R-:W-:Y:S01]  /*9dd0*/  IMAD.U32 R51, R39, 0x10000, RZ ;  /* 0x0001000027337824 */ /* 0x000fe200078e00ff */
[----:B------:R-:W-:Y:S01]  /*9de0*/  PRMT R55, R156, 0x5432, R55 ;  /* 0x000054329c377816 */ /* 0x000fe20000000037 */
[----:B------:R-:W-:Y:S01]  /*9df0*/  IMAD.U32 R47, R35, 0x10000, RZ ;  /* 0x00010000232f7824 */ /* 0x000fe200078e00ff */
[C---:B------:R-:W-:Y:S01]  /*9e00*/  PRMT R52, R153.reuse, 0x5410, R52 ;  /* 0x0000541099347816 */ /* 0x040fe20000000034 */
[----:B------:R-:W-:Y:S01]  /*9e10*/  IMAD.U32 R42, R32, 0x10000, RZ ;  /* 0x00010000202a7824 */ /* 0x000fe200078e00ff */
[----:B------:R-:W-:Y:S01]  /*9e20*/  PRMT R153, R153, 0x5432, R56 ;  /* 0x0000543299997816 */ /* 0x000fe20000000038 */
[----:B------:R-:W-:Y:S01]  /*9e30*/  IMAD.U32 R56, R55, 0x10000, RZ ;  /* 0x0001000037387824 */ /* 0x000fe200078e00ff */
[----:B------:R-:W-:-:S02]  /*9e40*/  SHF.R.U64 R53, R58, 0x10, R59 ;  /* 0x000000103a357819 */ /* 0x000fc4000000123b */
[----:B------:R-:W-:Y:S01]  /*9e50*/  SHF.R.U64 R57, R68, 0x10, R69 ;  /* 0x0000001044397819 */ /* 0x000fe20000001245 */
[----:B------:R-:W-:Y:S01]  /*9e60*/  IMAD.U32 R54, R153, 0x10000, RZ ;  /* 0x0001000099367824 */ /* 0x000fe200078e00ff */
[--C-:B------:R-:W-:Y:S02]  /*9e70*/  SHF.R.U64 R58, R70, 0x10, R71.reuse ;  /* 0x00000010463a7819 */ /* 0x100fe40000001247 */
[----:B------:R-:W-:Y:S01]  /*9e80*/  SHF.R.U32.HI R70, RZ, 0x10, R71 ;  /* 0x00000010ff467819 */ /* 0x000fe20000011647 */
[----:B------:R-:W-:Y:S01]  /*9e90*/  FMUL.FTZ R60, R49, R54 ;  /* 0x00000036313c7220 */ /* 0x000fe20000410000 */
[----:B------:R-:W-:Y:S02]  /*9ea0*/  SHF.R.U32.HI R59, RZ, 0x10, R59 ;  /* 0x00000010ff3b7819 */ /* 0x000fe4000001163b */
[----:B------:R-:W-:Y:S01]  /*9eb0*/  PRMT R156, R156, 0x5410, R57 ;  /* 0x000054109c9c7816 */ /* 0x000fe20000000039 */
[-C--:B------:R-:W-:Y:S01]  /*9ec0*/  FFMA.FTZ R60, R45, R56.reuse, R60 ;  /* 0x000000382d3c7223 */ /* 0x080fe2000001003c */
[----:B------:R-:W-:Y:S01]  /*9ed0*/  PRMT R57, R155, 0x5410, R58 ;  /* 0x000054109b397816 */ /* 0x000fe2000000003a */
[----:B------:R-:W-:Y:S01]  /*9ee0*/  FMUL.FTZ R58, R49, R56 ;  /* 0x00000038313a7220 */ /* 0x000fe20000410000 */
[----:B------:R-:W-:-:S02]  /*9ef0*/  PRMT R53, R152, 0x5410, R53 ;  /* 0x0000541098357816 */ /* 0x000fc40000000035 */
[----:B------:R-:W-:Y:S01]  /*9f00*/  PRMT R155, R155, 0x5432, R70 ;  /* 0x000054329b9b7816 */ /* 0x000fe20000000046 */
[----:B------:R-:W-:Y:S01]  /*9f10*/  FFMA.FTZ R49, R45, R54, -R58 ;  /* 0x000000362d317223 */ /* 0x000fe2000001083a */
        /* <DEDUP_REMOVED lines=11> */
[----:B------:R-:W-:Y:S01]  /*9fd0*/  LOP3.LUT R155, R155, 0xffff0000, RZ, 0xc0, !PT ;  /* 0xffff00009b9b7812 */ /* 0x000fe200078ec0ff */
[----:B------:R-:W-:Y:S01]  /*9fe0*/  FMUL.FTZ R51, R51, R54 ;  /* 0x0000003633337220 */ /* 0x000fe20000410000 */
[----:B------:R-:W-:Y:S01]  /*9ff0*/  LOP3.LUT R152, R152, 0xffff0000, RZ, 0xc0, !PT ;  /* 0xffff000098987812 */ /* 0x000fe200078ec0ff */
[C---:B------:R-:W-:Y:S01]  /*a000*/  FFMA.FTZ R50, R46.reuse, R153, -R59 ;  /* 0x000000992e327223 */ /* 0x040fe2000001083b */
[----:B------:R-:W-:Y:S01]  /*a010*/  FFMA.FTZ R55, R46, R55, R45 ;  /* 0x000000372e377223 */ /* 0x000fe2000001002d */
[----:B------:R-:W-:-:S02]  /*a020*/  IMAD.U32 R37, R36, 0x10000, RZ ;  /* 0x0001000024257824 */ /* 0x000fc400078e00ff */
[C---:B------:R-:W-:Y:S01]  /*a030*/  FFMA.FTZ R56, R47.reuse, R54, -R56 ;  /* 0x000000362f387223 */ /* 0x040fe20000010838 */
[----:B------:R-:W-:Y:S02]  /*a040*/  IMAD.U32 R46, R156, 0x10000, RZ ;  /* 0x000100009c2e7824 */ /* 0x000fe400078e00ff */
[----:B------:R-:W-:Y:S01]  /*a050*/  FFMA.FTZ R51, R47, R58, R51 ;  /* 0x0000003a2f337223 */ /* 0x000fe20000010033 */
[----:B------:R-:W-:Y:S01]  /*a060*/  IMAD.U32 R45, R52, 0x10000, RZ ;  /* 0x00010000342d7824 */ /* 0x000fe200078e00ff */
[----:B------:R-:W-:Y:S01]  /*a070*/  LOP3.LUT R48, R35, 0xffff0000, RZ, 0xc0, !PT ;  /* 0xffff000023307812 */ /* 0x000fe200078ec0ff */
[C---:B------:R-:W-:Y:S01]  /*a080*/  FMUL.FTZ R47, R39.reuse, R155 ;  /* 0x0000009b272f7220 */ /* 0x040fe20000410000 */
        /* <DEDUP_REMOVED lines=42> */
.L_x_5222:
[----:B------:R-:W-:Y:S05]  /*a330*/  BSYNC B1 ;  /* 0x0000000000017941 */ /* 0x000fea0003800000 */
.L_x_5221:
        /* <DEDUP_REMOVED lines=10> */
.L_x_5138:
[----:B------:R-:W2:Y:S02]  /*a3e0*/  LDL R32, [R1+0x4] ;  /* 0x0000040001207983 */ /* 0x000ea40000100800 */
[----:B--2---:R-:W-:-:S13]  /*a3f0*/  R2UR UR4, R32 ;  /* 0x00000000200472ca */ /* 0x004fda00000e0000 */
[----:B------:R-:W-:-:S06]  /*a400*/  UISETP.NE.AND UP0, UPT, UR4, 0x3, UPT ;  /* 0x000000030400788c */ /* 0x000fcc000bf05270 */
[----:B------:R-:W-:-:S13]  /*a410*/  PLOP3.LUT P2, PT, PT, PT, UP0, 0x80, 0x0 ;  /* 0x000000000000781c */ /* 0x000fda0003f4f008 */
[----:B------:R-:W-:Y:S05]  /*a420*/  @!P2 BRA `(.L_x_5223) ;  /* 0x000000000004a947 */ /* 0x000fea0003800000 */
[----:B------:R-:W-:Y:S01]  /*a430*/  BPT.TRAP 0x1 ;  /* 0x000000040000795c */ /* 0x000fe20000300000 */
.L_x_5223:
[----:B------:R-:W-:Y:S01]  /*a440*/  IMAD R90, R17, 0x8, R16 ;  /* 0x00000008115a7824 */ /* 0x000fe200078e0210 */
[----:B------:R-:W-:Y:S01]  /*a450*/  SHF.L.U32 R91, R199, 0x1f, RZ ;  /* 0x0000001fc75b7819 */ /* 0x000fe200000006ff */
[----:B------:R-:W-:Y:S01]  /*a460*/  IMAD R89, R24, -0x60, R2 ;  /* 0xffffffa018597824 */ /* 0x000fe200078e0202 */
[----:B------:R-:W-:Y:S02]  /*a470*/  BSSY B1, `(.L_x_5224) ;  /* 0x0000004000017945 */ /* 0x000fe40003800000 */
[----:B------:R-:W1:Y:S02]  /*a480*/  SYNCS.PHASECHK.TRANS64.TRYWAIT P3, [R90+URZ+0x30890], R91 ;  /* 0x0308905b5a0075a7 */ /* 0x000e64000806017f */
[----:B------:R-:W-:Y:S01]  /*a490*/  VIMNMX R89, R89, 0x60, PT ;  /* 0x0000006059597848 */ /* 0x000fe20003fe0100 */
[----:B-1----:R-:W-:Y:S06]  /*a4a0*/  @!P3 BRA `(.L_x_5225) ;  /* 0x0000020400e4b947 */ /* 0x002fec0003800000 */
.L_x_5595:
[----:B------:R-:W-:Y:S05]  /*a4b0*/  BSYNC B1 ;  /* 0x0000000000017941 */ /* 0x000fea0003800000 */
.L_x_5224:
        /* <DEDUP_REMOVED lines=21> */
.L_x_5227:
[----:B------:R-:W-:Y:S05]  /*a610*/  BSYNC B1 ;  /* 0x0000000000017941 */ /* 0x000fea0003800000 */
.L_x_5226:
        /* <DEDUP_REMOVED lines=20> */
.L_x_5171:
[----:B------:R-:W-:Y:S05]  /*a760*/  BSYNC B0 ;  /* 0x0000000000007941 */ /* 0x000fea0003800000 */
.L_x_5137:
        /* <DEDUP_REMOVED lines=17> */
.L_x_5229:
[----:B------:R-:W-:Y:S05]  /*a880*/  BSYNC B0 ;  /* 0x0000000000007941 */ /* 0x000fea0003800000 */
.L_x_5228:
[----:B------:R-:W1:Y:S01]  /*a890*/  SYNCS.PHASECHK.TRANS64.TRYWAIT P2, [R90+URZ+0x308b0], R91 ;  /* 0x0308b05b5a0075a7 */ /* 0x000e62000804017f */
[----:B------:R-:W-:Y:S01]  /*a8a0*/  ULDC.64 UR44, c[0x0][0x328] ;  /* 0x0000ca00002c7ab9 */ /* 0x000fe20000000a00 */
[----:B------:R-:W-:Y:S01]  /*a8b0*/  ULDC.64 UR46, c[0x0][0x318] ;  /* 0x0000c600002e7ab9 */ /* 0x000fe20000000a00 */
[----:B------:R-:W-:Y:S04]  /*a8c0*/  BSSY B0, `(.L_x_5230) ;  /* 0x0000002000007945 */ /* 0x000fe80003800000 */
[----:B-1----:R-:W-:Y:S05]  /*a8d0*/  @!P2 BRA `(.L_x_5231) ;  /* 0x0000020000eca947 */ /* 0x002fea0003800000 */
.L_x_5596:
[----:B------:R-:W-:Y:S05]  /*a8e0*/  BSYNC B0 ;  /* 0x0000000000007941 */ /* 0x000fea0003800000 */
.L_x_5230:
[----:B------:R-:W-:Y:S01]  /*a8f0*/  ISETP.GE.AND P2, PT, R195, R89, PT ;  /* 0x00000059c300720c */ /* 0x000fe20003f46270 */
[----:B------:R-:W-:Y:S01]  /*a900*/  BSSY B0, `(.L_x_5232) ;  /* 0x000001e000007945 */ /* 0x000fe20003800000 */
[----:B------:R-:W-:-:S11]  /*a910*/  IMAD.WIDE R36, R24, 0x60, R122 ;  /* 0x0000006018247825 */ /* 0x000fd600078e027a */
[----:B------:R-:W-:Y:S05]  /*a920*/  @P2 BRA `(.L_x_5233) ;  /* 0x00000000006c2947 */ /* 0x000fea0003800000 */
[----:B------:R-:W-:Y:S01]  /*a930*/  IMAD R35, R37, UR44, RZ ;  /* 0x0000002c25237c24 */ /* 0x000fe2000f8e02ff */
[----:B------:R-:W-:Y:S01]  /*a940*/  ULDC UR4, c[0x0][0x2f4] ;  /* 0x0000bd0000047ab9 */ /* 0x000fe20000000800 */
[----:B0-----:R-:W-:Y:S02]  /*a950*/  IMAD.MOV.U32 R32, RZ, RZ, R106 ;  /* 0x000000ffff207224 */ /* 0x001fe400078e006a */
[----:B------:R-:W-:Y:S02]  /*a960*/  IMAD.MOV.U32 R33, RZ, RZ, R30 ;  /* 0x000000ffff217224 */ /* 0x000fe400078e001e */
[C---:B------:R-:W-:Y:S02]  /*a970*/  IMAD R35, R36.reuse, UR45, R35 ;  /* 0x0000002d24237c24 */ /* 0x040fe4000f8e0223 */
[----:B------:R-:W-:-:S04]  /*a980*/  IMAD.WIDE.U32 R32, R36, UR44, R32 ;  /* 0x0000002c24207c25 */ /* 0x000fc8000f8e0020 */
[----:B------:R-:W-:Y:S01]  /*a990*/  IMAD.IADD R33, R33, 0x1, R35 ;  /* 0x0000000121217824 */ /* 0x000fe200078e0223 */
[----:B------:R-:W-:-:S04]  /*a9a0*/  LEA R38, P2, R32, UR46, 0x1 ;  /* 0x0000002e20267c11 */ /* 0x000fc8000f8408ff */
[----:B------:R-:W-:Y:S02]  /*a9b0*/  LEA.HI.X R39, R32, UR47, R33, 0x1, P2 ;  /* 0x0000002f20277c11 */ /* 0x000fe400090f0c21 */
[----:B------:R-:W-:-:S13]  /*a9c0*/  ISETP.GE.AND P2, PT, R18, UR4, PT ;  /* 0x0000000412007c0c */ /* 0x000fda000bf46270 */
[----:B------:R-:W0:Y:S04]  /*a9d0*/  @!P2 LDS.128 R32, [R31] ;  /* 0x000000001f20a984 */ /* 0x000e280000000c00 */
[----:B0-----:R-:W-:Y:S01]  /*a9e0*/  @!P2 STG.E.128 desc[UR60][R38.64], R32 ;  /* 0x000000202600a986 */ /* 0x001fe2000c101d3c */
[----:B------:R-:W-:-:S13]  /*a9f0*/  ISETP.GE.AND P2, PT, R197, UR4, PT ;  /* 0x00000004c5007c0c */ /* 0x000fda000bf46270 */
[----:B------:R-:W0:Y:S04]  /*aa00*/  @!P2 LDS.128 R32, [R88] ;  /* 0x000000005820a984 */ /* 0x000e280000000c00 */
[----:B0-----:R-:W-:Y:S01]  /*aa10*/  @!P2 STG.E.128 desc[UR60][R38.64+0x40], R32 ;  /* 0x000040202600a986 */ /* 0x001fe2000c101d3c */
[----:B------:R-:W-:-:S13]  /*aa20*/  ISETP.GE.AND P2, PT, R198, UR4, PT ;  /* 0x00000004c6007c0c */ /* 0x000fda000bf46270 */
[----:B------:R-:W0:Y:S04]  /*aa30*/  @!P2 LDS.128 R32, [R31+0x3000] ;  /* 0x003000001f20a984 */ /* 0x000e280000000c00 */
        /* <DEDUP_REMOVED lines=9> */
[----:B0-----:R2:W-:Y:S02]  /*aad0*/  @!P2 STG.E.128 desc[UR60][R38.64+0x140], R32 ;  /* 0x000140202600a986 */ /* 0x0015e4000c101d3c */
.L_x_5233:
[----:B------:R-:W-:Y:S05]  /*aae0*/  BSYNC B0 ;  /* 0x0000000000007941 */ /* 0x000fea0003800000 */
.L_x_5232:
[----:B------:R-:W-:Y:S01]  /*aaf0*/  ISETP.GE.AND P2, PT, R222, R89, PT ;  /* 0x00000059de00720c */ /* 0x000fe20003f46270 */
[----:B------:R-:W-:-:S12]  /*ab00*/  BSSY B0, `(.L_x_5234) ;  /* 0x000001f000007945 */ /* 0x000fd80003800000 */
[----:B------:R-:W-:Y:S05]  /*ab10*/  @P2 BRA `(.L_x_5235) ;  /* 0x0000000000742947 */ /* 0x000fea0003800000 */
[----:B--2---:R-:W-:Y:S01]  /*ab20*/  IADD3 R35, P2, R36, 0x40, RZ ;  /* 0x0000004024237810 */ /* 0x004fe20007f5e0ff */
[----:B0-----:R-:W-:Y:S01]  /*ab30*/  IMAD.MOV.U32 R32, RZ, RZ, R106 ;  /* 0x000000ffff207224 */ /* 0x001fe200078e006a */
[----:B------:R-:W-:Y:S01]  /*ab40*/  ULDC UR4, c[0x0][0x2f4] ;  /* 0x0000bd0000047ab9 */ /* 0x000fe20000000800 */
[----:B------:R-:W-:Y:S02]  /*ab50*/  IMAD.MOV.U32 R33, RZ, RZ, R30 ;  /* 0x000000ffff217224 */ /* 0x000fe400078e001e */
[----:B------:R-:W-:Y:S02]  /*ab60*/  IMAD.X R36, RZ, RZ, R37, P2 ;  /* 0x000000ffff247224 */ /* 0x000fe400010e0625 */
[----:B------:R-:W-:-:S04]  /*ab70*/  IMAD.WIDE.U32 R32, R35, UR44, R32 ;  /* 0x0000002c23207c25 */ /* 0x000fc8000f8e0020 */
[----:B------:R-:W-:-:S04]  /*ab80*/  IMAD R36, R36, UR44, RZ ;  /* 0x0000002c24247c24 */ /* 0x000fc8000f8e02ff */
[----:B------:R-:W-:Y:S01]  /*ab90*/  IMAD R35, R35, UR45, R36 ;  /* 0x0000002d23237c24 */ /* 0x000fe2000f8e0224 */
[----:B------:R-:W-:-:S03]  /*aba0*/  LEA R36, P2, R32, UR46, 0x1 ;  /* 0x0000002e20247c11 */ /* 0x000fc6000f8408ff */
[----:B------:R-:W-:-:S05]  /*abb0*/  IMAD.IADD R33, R33, 0x1, R35 ;  /* 0x0000000121217824 */ /* 0x000fca00078e0223 */
[----:B------:R-:W-:Y:S02]  /*abc0*/  LEA.HI.X R37, R32, UR47, R33, 0x1, P2 ;  /* 0x0000002f20257c11 */ /* 0x000fe400090f0c21 */
        /* <DEDUP_REMOVED lines=18> */
.L_x_5235:
[----:B------:R-:W-:Y:S05]  /*acf0*/  BSYNC B0 ;  /* 0x0000000000007941 */ /* 0x000fea0003800000 */
.L_x_5234:
[----:B------:R-:W4:Y:S01]  /*ad00*/  LDL R31, [R1] ;  /* 0x00000000011f7983 */ /* 0x000f220000100800 */
        /* <DEDUP_REMOVED lines=8> */
[----:B-1----:R-:W1:Y:S01]  /*ad90*/  FENCE.VIEW.ASYNC.S ;  /* 0x00000000000073c6 */ /* 0x002e620000000000 */
[----:B------:R-:W-:Y:S01]  /*ada0*/  @!P3 PRMT R90, RZ, 0x654, R90 ;  /* 0x00000654ff5ab816 */ /* 0x000fe2000000005a */
[----:B-1----:R1:W-:Y:S06]  /*adb0*/  BAR.SYNC.DEFER_BLOCKING R151, 0x80 ;  /* 0x000200970000751d */ /* 0x0023ec0000010000 */
[----:B------:R1:W-:Y:S01]  /*adc0*/  @!P3 SYNCS.ARRIVE.TRANS64.RED.A1T0 RZ, [R90+URZ], RZ ;  /* 0x000000ff5affb9a7 */ /* 0x0003e2000810043f */
[----:B------:R-:W-:-:S04]  /*add0*/  ISETP.NE.AND P3, PT, R17, 0x2, PT ;  /* 0x000000021100780c */ /* 0x000fc80003f65270 */
[----:B0-23--:R-:W-:Y:S02]  /*ade0*/  SEL R32, RZ, 0x1, P3 ;  /* 0x00000001ff207807 */ /* 0x00dfe40001800000 */
[----:B------:R-:W-:Y:S02]  /*adf0*/  SEL R17, R17, RZ, P3 ;  /* 0x000000ff11117207 */ /* 0x000fe40001800000 */
[----:B------:R-:W-:Y:S02]  /*ae00*/  LOP3.LUT R199, R199, R32, RZ, 0x3c, !PT ;  /* 0x00000020c7c77212 */ /* 0x000fe400078e3cff */
[----:B----4-:R-:W-:-:S13]  /*ae10*/  LOP3.LUT P4, RZ, R31, 0x2, RZ, 0xc0, !PT ;  /* 0x000000021fff7812 */ /* 0x010fda000788c0ff */
[----:B-1----:R-:W-:Y:S05]  /*ae20*/  @P4 BRA `(.L_x_5236) ;  /* 0xffffff7c005c4947 */ /* 0x002fea000383ffff */
.L_x_5132:
[----:B------:R-:W0:Y:S01]  /*ae30*/  LDC R0, c[0x0][0x448] ;  /* 0x00011200ff007b82 */ /* 0x000e220000000800 */
[----:B------:R-:W-:Y:S01]  /*ae40*/  IADD3 R5, R196, 0x1, -R194 ;  /* 0x00000001c4057810 */ /* 0x000fe20007ffe8c2 */
[----:B------:R-:W-:Y:S06]  /*ae50*/  BSSY B0, `(.L_x_5237) ;  /* 0x000000d000007945 */ /* 0x000fec0003800000 */
[----:B------:R-:W1:Y:S01]  /*ae60*/  LDC.64 R6, c[0x0][0x9e0] ;  /* 0x00027800ff067b82 */ /* 0x000e620000000a00 */
[----:B0-----:R-:W-:Y:S01]  /*ae70*/  ISETP.NE.AND P1, PT, R0, 0x1, PT ;  /* 0x000000010000780c */ /* 0x001fe20003f25270 */
[----:B------:R-:W-:Y:S01]  /*ae80*/  VIADD R0, R209, 0x7f ;  /* 0x0000007fd1007836 */ /* 0x000fe20000000000 */
[----:B-1----:R-:W-:-:S11]  /*ae90*/  ISETP.GE.AND P3, PT, R7, 0x1, PT ;  /* 0x000000010700780c */ /* 0x002fd60003f66270 */
[----:B------:R-:W0:Y:S08]  /*aea0*/  @P1 LDC R3, c[0x0][0x44c] ;  /* 0x00011300ff031b82 */ /* 0x000e300000000800 */
[----:B------:R-:W1:Y:S01]  /*aeb0*/  @P1 LDC R2, c[0x0][0x450] ;  /* 0x00011400ff021b82 */ /* 0x000e620000000800 */
[----:B0-----:R-:W-:-:S05]  /*aec0*/  @P1 IMAD.HI.U32 R3, R0, R3, RZ ;  /* 0x0000000300031227 */ /* 0x001fca00078e00ff */
[----:B-1----:R-:W-:-:S05]  /*aed0*/  @P1 SHF.R.U32.HI R0, RZ, R2, R3 ;  /* 0x00000002ff001219 */ /* 0x002fca0000011603 */
[----:B------:R-:W-:Y:S01]  /*aee0*/  IMAD.IADD R3, R5, 0x1, R0 ;  /* 0x0000000105037824 */ /* 0x000fe200078e0200 */
[----:B------:R-:W-:Y:S06]  /*aef0*/  @P2 BRA `(.L_x_5238) ;  /* 0x0000000000082947 */ /* 0x000fec0003800000 */
[----:B------:R-:W0:Y:S02]  /*af00*/  FENCE.VIEW.ASYNC.G ;  /* 0x00000000000073c6 */ /* 0x000e240000000100 */
[----:B0-----:R-:W-:Y:S06]  /*af10*/  BAR.ARV 0xc, 0x180 ;  /* 0x0306000000007b1d */ /* 0x001fec0000002000 */
.L_x_5238:
[----:B------:R-:W-:Y:S05]  /*af20*/  BSYNC B0 ;  /* 0x0000000000007941 */ /* 0x000fea0003800000 */
.L_x_5237:
        /* <DEDUP_REMOVED lines=13> */
.L_x_5241:
[----:B------:R-:W-:-:S13]  /*b000*/  ISETP.NE.AND P0, PT, R7, 0x1, PT ;  /* 0x000000010700780c */ /* 0x000fda0003f05270 */
[----:B------:R-:W0:Y:S02]  /*b010*/  @P0 LDC.64 R4, c[0x0][0x9e8] ;  /* 0x00027a00ff040b82 */ /* 0x000e240000000a00 */
[----:B0-----:R-:W-:-:S05]  /*b020*/  @P0 IMAD.HI.U32 R4, R2, R4, RZ ;  /* 0x0000000402040227 */ /* 0x001fca00078e00ff */
[----:B------:R-:W-:-:S07]  /*b030*/  @P0 SHF.R.U32.HI R2, RZ, R5, R4 ;  /* 0x00000005ff020219 */ /* 0x000fce0000011604 */
.L_x_5242:
[----:B------:R-:W-:Y:S05]  /*b040*/  BSYNC B0 ;  /* 0x0000000000007941 */ /* 0x000fea0003800000 */
.L_x_5240:
[----:B------:R-:W-:-:S05]  /*b050*/  IMAD R3, R2, R7, R7 ;  /* 0x0000000702037224 */ /* 0x000fca00078e0207 */
[----:B------:R-:W-:-:S07]  /*b060*/  VIMNMX R0, R0, R3, PT ;  /* 0x0000000300007248 */ /* 0x000fce0003fe0100 */
.L_x_5239:
[----:B------:R-:W0:Y:S01]  /*b070*/  @P1 LDC R2, c[0x0][0x44c] ;  /* 0x00011300ff021b82 */ /* 0x000e220000000800 */
[----:B------:R-:W-:Y:S01]  /*b080*/  VIADD R0, R0, 0x5f ;  /* 0x0000005f00007836 */ /* 0x000fe20000000000 */
[----:B------:R-:W-:-:S03]  /*b090*/  ULDC UR4, c[0x0][0x9dc] ;  /* 0x0002770000047ab9 */ /* 0x000fc60000000800 */
[----:B------:R-:W-:-:S03]  /*b0a0*/  IMAD.HI R0, R0, 0x2aaaaaab, RZ ;  /* 0x2aaaaaab00007827 */ /* 0x000fc600078e02ff */
[----:B------:R-:W1:Y:S02]  /*b0b0*/  @P1 LDC R5, c[0x0][0x450] ;  /* 0x00011400ff051b82 */ /* 0x000e640000000800 */
[----:B------:R-:W-:-:S04]  /*b0c0*/  SHF.R.U32.HI R3, RZ, 0x1f, R0 ;  /* 0x0000001fff037819 */ /* 0x000fc80000011600 */
[----:B------:R-:W-:-:S04]  /*b0d0*/  LEA.HI.SX32 R3, R0, R3, 0x1c ;  /* 0x0000000300037211 */ /* 0x000fc800078fe2ff */
[----:B------:R-:W-:Y:S01]  /*b0e0*/  VIMNMX R150, R150, R3, PT ;  /* 0x0000000396967248 */ /* 0x000fe20003fe0100 */
        /* <DEDUP_REMOVED lines=16> */
.L_x_5245:
[----:B------:R-:W-:-:S13]  /*b1f0*/  ISETP.NE.AND P0, PT, R7, 0x1, PT ;  /* 0x000000010700780c */ /* 0x000fda0003f05270 */
[----:B------:R-:W0:Y:S02]  /*b200*/  @P0 LDC.64 R4, c[0x0][0x9e8] ;  /* 0x00027a00ff040b82 */ /* 0x000e240000000a00 */
[----:B0-----:R-:W-:-:S05]  /*b210*/  @P0 IMAD.HI.U32 R4, R0, R4, RZ ;  /* 0x0000000400040227 */ /* 0x001fca00078e00ff */
[----:B------:R-:W-:-:S07]  /*b220*/  @P0 SHF.R.U32.HI R0, RZ, R5, R4 ;  /* 0x00000005ff000219 */ /* 0x000fce0000011604 */
.L_x_5246:
[----:B------:R-:W-:Y:S05]  /*b230*/  BSYNC B0 ;  /* 0x0000000000007941 */ /* 0x000fea0003800000 */
.L_x_5244:
[----:B------:R-:W-:-:S05]  /*b240*/  IMAD R3, R0, R7, RZ ;  /* 0x0000000700037224 */ /* 0x000fca00078e02ff */
[----:B------:R-:W-:-:S07]  /*b250*/  VIMNMX R2, R2, R3, !PT ;  /* 0x0000000302027248 */ /* 0x000fce0007fe0100 */
.L_x_5243:
[----:B------:R-:W-:Y:S01]  /*b260*/  IMAD.HI R0, R2, 0x2aaaaaab, RZ ;  /* 0x2aaaaaab02007827 */ /* 0x000fe200078e02ff */
[----:B------:R-:W-:Y:S02]  /*b270*/  PLOP3.LUT P0, PT, PT, PT, PT, 0x80, 0x0 ;  /* 0x000000000000781c */ /* 0x000fe40003f0f070 */
[----:B------:R-:W-:Y:S02]  /*b280*/  CS2R R4, SRZ ;  /* 0x0000000000047805 */ /* 0x000fe4000001ff00 */
[----:B------:R-:W-:Y:S02]  /*b290*/  CS2R R118, SRZ ;  /* 0x0000000000767805 */ /* 0x000fe4000001ff00 */
[----:B------:R-:W-:Y:S02]  /*b2a0*/  CS2R R116, SRZ ;  /* 0x0000000000747805 */ /* 0x000fe4000001ff00 */
[----:B------:R-:W-:Y:S02]  /*b2b0*/  SHF.R.U32.HI R3, RZ, 0x1f, R0 ;  /* 0x0000001fff037819 */ /* 0x000fe40000011600 */
[----:B------:R-:W-:-:S02]  /*b2c0*/  CS2R R114, SRZ ;  /* 0x0000000000727805 */ /* 0x000fc4000001ff00 */
[----:B------:R-:W-:Y:S02]  /*b2d0*/  CS2R R112, SRZ ;  /* 0x0000000000707805 */ /* 0x000fe4000001ff00 */
[----:B------:R-:W-:Y:S02]  /*b2e0*/  CS2R R106, SRZ ;  /* 0x00000000006a7805 */ /* 0x000fe4000001ff00 */
[----:B------:R-:W-:Y:S01]  /*b2f0*/  LEA.HI.SX32 R3, R0, R3, 0x1c ;  /* 0x0000000300037211 */ /* 0x000fe200078fe2ff */
[----:B------:R-:W-:Y:S01]  /*b300*/  IMAD.MOV.U32 R110, RZ, RZ, RZ ;  /* 0x000000ffff6e7224 */ /* 0x000fe200078e00ff */
[----:B------:R-:W-:Y:S02]  /*b310*/  CS2R R108, SRZ ;  /* 0x00000000006c7805 */ /* 0x000fe4000001ff00 */
[----:B------:R-:W-:Y:S02]  /*b320*/  CS2R R62, SRZ ;  /* 0x00000000003e7805 */ /* 0x000fe4000001ff00 */
[----:B------:R-:W-:-:S02]  /*b330*/  VIMNMX R211, RZ, R3, !PT ;  /* 0x00000003ffd37248 */ /* 0x000fc40007fe0100 */
[----:B------:R-:W-:Y:S01]  /*b340*/  CS2R R104, SRZ ;  /* 0x0000000000687805 */ /* 0x000fe2000001ff00 */
[----:B------:R-:W-:Y:S01]  /*b350*/  IMAD.MOV.U32 R103, RZ, RZ, RZ ;  /* 0x000000ffff677224 */ /* 0x000fe200078e00ff */
[----:B------:R-:W-:Y:S02]  /*b360*/  CS2R R98, SRZ ;  /* 0x0000000000627805 */ /* 0x000fe4000001ff00 */
[----:B------:R-:W-:Y:S02]  /*b370*/  ISETP.GT.AND P1, PT, R150, R211, PT ;  /* 0x000000d39600720c */ /* 0x000fe40003f24270 */
        /* <DEDUP_REMOVED lines=70> */
.L_x_5248:
        /* <DEDUP_REMOVED lines=12> */
.L_x_5252:
[----:B-1----:R1:W2:Y:S02]  /*b8a0*/  SYNCS.PHASECHK.TRANS64.TRYWAIT P0, [R16+URZ+0x30800], R3 ;  /* 0x03080003100075a7 */ /* 0x0022a4000800017f */
[----:B--2---:R-:W-:Y:S05]  /*b8b0*/  @!P0 NANOSLEEP.SYNCS 0x989680 ;  /* 0x009896800000895d */ /* 0x004fea0003900000 */
[----:B------:R-:W2:Y:S02]  /*b8c0*/  @!P0 SYNCS.PHASECHK.TRANS64 P0, [R16+URZ+0x30800], R3 ;  /* 0x03080003100085a7 */ /* 0x000ea4000800007f */
[----:B--2---:R-:W-:Y:S05]  /*b8d0*/  @!P0 BRA `(.L_x_5252) ;  /* 0xfffffffc00f08947 */ /* 0x004fea000383ffff */
.L_x_5251:
[----:B------:R-:W-:Y:S05]  /*b8e0*/  BSYNC B0 ;  /* 0x0000000000007941 */ /* 0x000fea0003800000 */
.L_x_5250:
[----:B------:R-:W-:Y:S05]  /*b8f0*/  BRA `(.L_x_5253) ;  /* 0x0000007400147947 */ /* 0x000fea0003800000 */
.L_x_5249:
[----:B------:R-:W2:Y:S01]  /*b900*/  LDL R0, [R1+0x48] ;  /* 0x0000480001007983 */ /* 0x000ea20000100800 */
[----:B------:R-:W-:Y:S02]  /*b910*/  ULDC.64 UR6, c[0x0][0x408] ;  /* 0x0001020000067ab9 */ /* 0x000fe40000000a00 */
[----:B-----5:R-:W-:Y:S01]  /*b920*/  IMAD.WIDE.U32 R26, R145, UR6, RZ ;  /* 0x00000006911a7c25 */ /* 0x020fe2000f8e00ff */
[----:B--2---:R-:W-:Y:S02]  /*b930*/  R2UR UR4, R0 ;  /* 0x00000000000472ca */ /* 0x004fe400000e0000 */
[----:B------:R-:W-:-:S11]  /*b940*/  SHF.R.S32.HI R0, RZ, 0x1f, R145 ;  /* 0x0000001fff007819 */ /* 0x000fd60000011491 */
        /* <DEDUP_REMOVED lines=27> */
.L_x_5254:
[----:B------:R-:W-:Y:S01]  /*bb00*/  ULDC.U8 UR4, c[0x0][0x410] ;  /* 0x0001040000047ab9 */ /* 0x000fe20000000000 */
[----:B------:R-:W-:Y:S01]  /*bb10*/  BSSY B0, `(.L_x_5255) ;  /* 0x000071b000007945 */ /* 0x000fe20003800000 */
[----:B------:R-:W-:Y:S01]  /*bb20*/  ISETP.NE.AND P0, PT, RZ, UR4, PT ;  /* 0x00000004ff007c0c */ /* 0x000fe2000bf05270 */
[----:B------:R-:W-:-:S12]  /*bb30*/  IMAD.IADD R10, R195, 0x1, R209 ;  /* 0x00000001c30a7824 */ /* 0x000fd800078e02d1 */
[----:B------:R-:W-:Y:S05]  /*bb40*/  @!P0 BRA `(.L_x_5256) ;  /* 0x0000003800688947 */ /* 0x000fea0003800000 */
[----:B------:R-:W0:Y:S01]  /*bb50*/  LDC R21, c[0x0][0x448] ;  /* 0x00011200ff157b82 */ /* 0x000e220000000800 */
[----:B------:R-:W-:Y:S01]  /*bb60*/  IMAD R3, R223, 0x40, R10 ;  /* 0x00000040df037824 */ /* 0x000fe200078e020a */
[----:B------:R-:W-:Y:S01]  /*bb70*/  ULDC.64 UR4, c[0x0][0x3f8] ;  /* 0x0000fe0000047ab9 */ /* 0x000fe20000000a00 */
[----:B------:R-:W-:Y:S01]  /*bb80*/  ULDC.64 UR6, c[0x0][0x408] ;  /* 0x0001020000067ab9 */ /* 0x000fe20000000a00 */
[----:B------:R-:W-:Y:S02]  /*bb90*/  IMAD.MOV.U32 R8, RZ, RZ, R24 ;  /* 0x000000ffff087224 */ /* 0x000fe400078e0018 */
[----:B------:R-:W-:Y:S02]  /*bba0*/  IMAD.MOV.U32 R9, RZ, RZ, R29 ;  /* 0x000000ffff097224 */ /* 0x000fe400078e001d */
        /* <DEDUP_REMOVED lines=28> */
.L_x_5602:
        /* <DEDUP_REMOVED lines=16> */
[----:B------:R-:W-:Y:S01]  /*be70*/  ULDC UR4, c[0x0][0x3f4] ;  /* 0x0000fd0000047ab9 */ /* 0x000fe20000000800 */
[----:B------:R-:W-:Y:S02]  /*be80*/  CS2R R58, SRZ ;  /* 0x00000000003a7805 */ /* 0x000fe4000001ff00 */
[----:B------:R-:W-:Y:S02]  /*be90*/  ISETP.GE.AND P3, PT, R203, UR4, PT ;  /* 0x00000004cb007c0c */ /* 0x000fe4000bf66270 */
[----:B------:R-:W-:Y:S02]  /*bea0*/  CS2R R60, SRZ ;  /* 0x00000000003c7805 */ /* 0x000fe4000001ff00 */
[----:B------:R-:W-:Y:S02]  /*beb0*/  ISETP.GE.AND P2, PT, R201, UR4, PT ;  /* 0x00000004c9007c0c */ /* 0x000fe4000bf46270 */
[----:B------:R-:W-:Y:S02]  /*bec0*/  ISETP.GE.AND P1, PT, R202, UR4, PT ;  /* 0x00000004ca007c0c */ /* 0x000fe4000bf26270 */
[----:B------:R-:W-:-:S02]  /*bed0*/  ISETP.GE.AND P0, PT, R200, UR4, PT ;  /* 0x00000004c8007c0c */ /* 0x000fc4000bf06270 */
[----:B------:R-:W-:-:S03]  /*bee0*/  ISETP.GE.AND P4, PT, R192, UR4, PT ;  /* 0x00000004c0007c0c */ /* 0x000fc6000bf86270 */
[C---:B------:R-:W-:Y:S01]  /*bef0*/  @!P3 IMAD.SHL.U32 R27, R203.reuse, 0x2, RZ ;  /* 0x00000002cb1bb824 */ /* 0x040fe200078e00ff */
[----:B------:R-:W-:-:S03]  /*bf00*/  @!P3 SHF.L.U64.HI R20, R203, 0x1, R232 ;  /* 0x00000001cb14b819 */ /* 0x000fc600000102e8 */
[C---:B------:R-:W-:Y:S01]  /*bf10*/  @!P2 IMAD.SHL.U32 R31, R201.reuse, 0x2, RZ ;  /* 0x00000002c91fa824 */ /* 0x040fe200078e00ff */
[----:B------:R-:W-:Y:S01]  /*bf20*/  @!P2 SHF.L.U64.HI R12, R201, 0x1, R231 ;  /* 0x00000001c90ca819 */ /* 0x000fe200000102e7 */
[----:B------:R-:W-:Y:S01]  /*bf30*/  @!P1 IMAD.SHL.U32 R43, R202, 0x2, RZ ;  /* 0x00000002ca2b9824 */ /* 0x000fe200078e00ff */
[-C--:B--2---:R-:W-:Y:S01]  /*bf40*/  @!P3 IADD3 R24, P6, R0, R27.reuse, RZ ;  /* 0x0000001b0018b210 */ /* 0x084fe20007fde0ff */
[----:B------:R-:W-:Y:S01]  /*bf50*/  @!P0 IMAD.SHL.U32 R63, R200, 0x2, RZ ;  /* 0x00000002c83f8824 */ /* 0x000fe200078e00ff */
[----:B----4-:R-:W-:Y:S01]  /*bf60*/  @!P3 IADD3 R26, P5, R14, R27, RZ ;  /* 0x0000001b0e1ab210 */ /* 0x010fe20007fbe0ff */
[----:B-1----:R-:W-:Y:S01]  /*bf70*/  @!P4 IMAD.MOV.U32 R13, RZ, RZ, R3 ;  /* 0x000000ffff0dc224 */ /* 0x002fe200078e0003 */
[----:B------:R-:W-:Y:S01]  /*bf80*/  @!P0 SHF.L.U64.HI R34, R200, 0x1, R229 ;  /* 0x00000001c8228819 */ /* 0x000fe200000102e5 */
[--C-:B------:R-:W-:Y:S01]  /*bf90*/  @!P3 IMAD.X R25, R3, 0x1, R20.reuse, P6 ;  /* 0x000000010319b824 */ /* 0x100fe200030e0614 */
[-C--:B------:R-:W-:Y:S01]  /*bfa0*/  @!P2 IADD3 R28, P6, R0, R31.reuse, RZ ;  /* 0x0000001f001ca210 */ /* 0x080fe20007fde0ff */
[----:B---3--:R-:W-:Y:S01]  /*bfb0*/  @!P3 IMAD.X R27, R5, 0x1, R20, P5 ;  /* 0x00000001051bb824 */ /* 0x008fe200028e0614 */
[----:B------:R-:W-:Y:S01]  /*bfc0*/  @!P2 IADD3 R30, P5, R14, R31, RZ ;  /* 0x0000001f0e1ea210 */ /* 0x000fe20007fbe0ff */
[----:B------:R-:W-:Y:S01]  /*bfd0*/  @!P4 IMAD.MOV.U32 R15, RZ, RZ, R5 ;  /* 0x000000ffff0fc224 */ /* 0x000fe200078e0005 */
[----:B------:R-:W-:Y:S01]  /*bfe0*/  @!P1 SHF.L.U64.HI R20, R202, 0x1, R230 ;  /* 0x00000001ca149819 */ /* 0x000fe200000102e6 */
[--C-:B------:R-:W-:Y:S01]  /*bff0*/  @!P2 IMAD.X R29, R3, 0x1, R12.reuse, P6 ;  /* 0x00000001031da824 */ /* 0x100fe200030e060c */
[----:B------:R-:W-:Y:S01]  /*c000*/  @!P1 IADD3 R36, P6, R0, R43, RZ ;  /* 0x0000002b00249210 */ /* 0x000fe20007fde0ff */
[----:B------:R-:W-:Y:S01]  /*c010*/  @!P2 IMAD.X R31, R5, 0x1, R12, P5 ;  /* 0x00000001051fa824 */ /* 0x000fe200028e060c */
[----:B------:R-:W-:Y:S01]  /*c020*/  ISETP.GE.AND P5, PT, R204, UR4, PT ;  /* 0x00000004cc007c0c */ /* 0x000fe2000bfa6270 */
[----:B------:R-:W-:-:S02]  /*c030*/  @!P4 IMAD.MOV.U32 R12, RZ, RZ, R0 ;  /* 0x000000ffff0cc224 */ /* 0x000fc400078e0000 */
[----:B------:R-:W-:Y:S01]  /*c040*/  @!P1 IMAD.X R37, R3, 0x1, R20, P6 ;  /* 0x0000000103259824 */ /* 0x000fe200030e0614 */
[----:B------:R-:W-:Y:S01]  /*c050*/  @!P1 IADD3 R42, P6, R14, R43, RZ ;  /* 0x0000002b0e2a9210 */ /* 0x000fe20007fde0ff */
[----:B------:R-:W-:-:S04]  /*c060*/  @!P4 IMAD.WIDE R12, R192, 0x2, R12 ;  /* 0x00000002c00cc825 */ /* 0x000fc800078e020c */
[----:B------:R-:W-:Y:S01]  /*c070*/  @!P1 IMAD.X R43, R5, 0x1, R20, P6 ;  /* 0x00000001052b9824 */ /* 0x000fe200030e0614 */
[-C--:B------:R-:W-:Y:S01]  /*c080*/  @!P0 IADD3 R44, P6, R0, R63.reuse, RZ ;  /* 0x0000003f002c8210 */ /* 0x080fe20007fde0ff */
[----:B------:R-:W-:Y:S01]  /*c090*/  @!P4 IMAD.WIDE R20, R192, 0x2, R14 ;  /* 0x00000002c014c825 */ /* 0x000fe200078e020e */
[----:B------:R1:W5:Y:S03]  /*c0a0*/  @!P4 LD.E.64 R58, desc[UR60][R12.64] ;  /* 0x0000003c0c3ac980 */ /* 0x000366000c101b00 */
[----:B------:R-:W-:Y:S01]  /*c0b0*/  @!P0 IMAD.X R45, R3, 0x1, R34, P6 ;  /* 0x00000001032d8824 */ /* 0x000fe200030e0622 */
[----:B------:R-:W-:Y:S01]  /*c0c0*/  @!P0 IADD3 R62, P6, R14, R63, RZ ;  /* 0x0000003f0e3e8210 */ /* 0x000fe20007fde0ff */
[C---:B------:R-:W-:Y:S01]  /*c0d0*/  @!P5 IMAD.SHL.U32 R15, R204.reuse, 0x2, RZ ;  /* 0x00000002cc0fd824 */ /* 0x040fe200078e00ff */
[----:B------:R1:W5:Y:S01]  /*c0e0*/  @!P4 LD.E.64 R60, desc[UR60][R20.64] ;  /* 0x0000003c143cc980 */ /* 0x000362000c101b00 */
[----:B------:R-:W-:-:S02]  /*c0f0*/  @!P5 SHF.L.U64.HI R32, R204, 0x1, R228 ;  /* 0x00000001cc20d819 */ /* 0x000fc400000102e4 */
[----:B------:R-:W-:Y:S01]  /*c100*/  CS2R R56, SRZ ;  /* 0x0000000000387805 */ /* 0x000fe2000001ff00 */
[----:B------:R-:W-:Y:S01]  /*c110*/  @!P0 IMAD.X R63, R5, 0x1, R34, P6 ;  /* 0x00000001053f8824 */ /* 0x000fe200030e0622 */
[-C--:B------:R-:W-:Y:S02]  /*c120*/  @!P5 IADD3 R64, P4, R0, R15.reuse, RZ ;  /* 0x0000000f0040d210 */ /* 0x080fe40007f9e0ff */
[----:B------:R-:W-:Y:S02]  /*c130*/  CS2R R54, SRZ ;  /* 0x0000000000367805 */ /* 0x000fe4000001ff00 */
[----:B------:R-:W-:Y:S02]  /*c140*/  @!P5 IADD3 R14, P6, R14, R15, RZ ;  /* 0x0000000f0e0ed210 */ /* 0x000fe40007fde0ff */
[----:B------:R-:W-:Y:S02]  /*c150*/  CS2R R50, SRZ ;  /* 0x0000000000327805 */ /* 0x000fe4000001ff00 */
[----:B------:R-:W-:Y:S01]  /*c160*/  CS2R R52, SRZ ;  /* 0x0000000000347805 */ /* 0x000fe2000001ff00 */
[--C-:B------:R-:W-:Y:S01]  /*c170*/  @!P5 IMAD.X R65, R3, 0x1, R32.reuse, P4 ;  /* 0x000000010341d824 */ /* 0x100fe200020e0620 */
[----:B------:R-:W-:Y:S01]  /*c180*/  CS2R R46, SRZ ;  /* 0x00000000002e7805 */ /* 0x000fe2000001ff00 */
[----:B------:R-:W-:Y:S01]  /*c190*/  @!P5 IMAD.X R15, R5, 0x1, R32, P6 ;  /* 0x00000001050fd824 */ /* 0x000fe200030e0620 */
[----:B------:R-:W-:-:S02]  /*c1a0*/  CS2R R48, SRZ ;  /* 0x0000000000307805 */ /* 0x000fc4000001ff00 */
[----:B------:R-:W-:Y:S02]  /*c1b0*/  CS2R R40, SRZ ;  /* 0x0000000000287805 */ /* 0x000fe4000001ff00 */
[----:B------:R-:W-:Y:S02]  /*c1c0*/  CS2R R38, SRZ ;  /* 0x0000000000267805 */ /* 0x000fe4000001ff00 */
        /* <DEDUP_REMOVED lines=12> */
.L_x_5259:
[----:B------:R-:W-:Y:S05]  /*c290*/  BSYNC B1 ;  /* 0x0000000000017941 */ /* 0x000fea0003800000 */
.L_x_5258:
[----:B--2--5:R-:W-:Y:S01]  /*c2a0*/  IMAD.MOV.U32 R0, RZ, RZ, R32 ;  /* 0x000000ffff007224 */ /* 0x024fe200078e0020 */
[----:B------:R-:W-:Y:S01]  /*c2b0*/  UMOV UR4, 0xffffffff ;  /* 0xffffffff00047882 */ /* 0x000fe20000000000 */
[----:B-1----:R-:W-:Y:S01]  /*c2c0*/  IMAD.MOV.U32 R3, RZ, RZ, R33 ;  /* 0x000000ffff037224 */ /* 0x002fe200078e0021 */
        /* <DEDUP_REMOVED lines=50> */
[----:B------:R1:W1:Y:S04]  /*c5f0*/  SHFL.IDX PT, R5, R8, 0x1, 0x1c1f ;  /* 0x003c1f0008057f89 */ /* 0x00026800000e0000 */
[----:B0-----:R-:W0:Y:S02]  /*c600*/  SHFL.IDX PT, R4, R4, 0x1, 0x1c1f ;  /* 0x003c1f0004047f89 */ /* 0x001e2400000e0000 */
.L_x_5608:
[----:B-1----:R-:W-:Y:S01]  /*c610*/  VIADD R7, R10, 0x40 ;  /* 0x000000400a077836 */ /* 0x002fe20000000000 */
[----:B------:R-:W-:Y:S01]  /*c620*/  LOP3.LUT R6, R206, 0x18, R18, 0xf8, !PT ;  /* 0x00000018ce067812 */ /* 0x000fe200078ef812 */
[----:B------:R-:W-:Y:S01]  /*c630*/  BSSY B1, `(.L_x_5261) ;  /* 0x0000053000017945 */ /* 0x000fe20003800000 */
[----:B------:R-:W-:Y:S02]  /*c640*/  LOP3.LUT P0, RZ, R215, 0x4, RZ, 0xc0, !PT ;  /* 0x00000004d7ff7812 */ /* 0x000fe4000780c0ff */
[----:B------:R-:W-:Y:S02]  /*c650*/  CS2R R42, SRZ ;  /* 0x00000000002a7805 */ /* 0x000fe4000001ff00 */
[----:B------:R-:W-:Y:S02]  /*c660*/  ISETP.GE.AND P1, PT, R7, R80, PT ;  /* 0x000000500700720c */ /* 0x000fe40003f26270 */
[----:B------:R-:W-:Y:S02]  /*c670*/  CS2R R8, SRZ ;  /* 0x0000000000087805 */ /* 0x000fe4000001ff00 */
[----:B------:R-:W-:-:S02]  /*c680*/  LOP3.LUT R7, R6, R207, RZ, 0x3c, !PT ;  /* 0x000000cf06077212 */ /* 0x000fc400078e3cff */
[----:B------:R-:W-:Y:S02]  /*c690*/  CS2R R12, SRZ ;  /* 0x00000000000c7805 */ /* 0x000fe4000001ff00 */
[----:B------:R-:W-:Y:S02]  /*c6a0*/  CS2R R20, SRZ ;  /* 0x0000000000147805 */ /* 0x000fe4000001ff00 */
[----:B------:R-:W-:Y:S02]  /*c6b0*/  CS2R R28, SRZ ;  /* 0x00000000001c7805 */ /* 0x000fe4000001ff00 */
[----:B------:R-:W-:Y:S01]  /*c6c0*/  CS2R R36, SRZ ;  /* 0x0000000000247805 */ /* 0x000fe2000001ff00 */
[----:B------:R-:W-:Y:S01]  /*c6d0*/  IMAD.IADD R7, R208, 0x1, R7 ;  /* 0x00000001d0077824 */ /* 0x000fe200078e0207 */
[----:B------:R-:W-:Y:S02]  /*c6e0*/  CS2R R44, SRZ ;  /* 0x00000000002c7805 */ /* 0x000fe4000001ff00 */
[----:B------:R-:W-:-:S02]  /*c6f0*/  CS2R R30, SRZ ;  /* 0x00000000001e7805 */ /* 0x000fc4000001ff00 */
[----:B------:R-:W-:Y:S02]  /*c700*/  CS2R R24, SRZ ;  /* 0x0000000000187805 */ /* 0x000fe4000001ff00 */
[----:B----4-:R-:W-:Y:S01]  /*c710*/  CS2R R14, SRZ ;  /* 0x00000000000e7805 */ /* 0x010fe2000001ff00 */
[----:B------:R-:W-:Y:S01]  /*c720*/  IMAD R62, R7, 0x2, R16 ;  /* 0x00000002073e7824 */ /* 0x000fe200078e0210 */
        /* <DEDUP_REMOVED lines=8> */
[----:B------:R-:W-:-:S05]  /*c7b0*/  ISETP.GE.AND P1, PT, R200, UR4, PT ;  /* 0x00000004c8007c0c */ /* 0x000fca000bf26270 */
[C---:B------:R-:W-:Y:S01]  /*c7c0*/  @!P4 IMAD.SHL.U32 R9, R203.reuse, 0x2, RZ ;  /* 0x00000002cb09c824 */ /* 0x040fe200078e00ff */
[----:B------:R-:W-:-:S03]  /*c7d0*/  @!P4 SHF.L.U64.HI R6, R203, 0x1, R232 ;  /* 0x00000001cb06c819 */ /* 0x000fc600000102e8 */
[C---:B------:R-:W-:Y:S01]  /*c7e0*/  @!P3 IMAD.SHL.U32 R71, R201.reuse, 0x2, RZ ;  /* 0x00000002c947b824 */ /* 0x040fe200078e00ff */
[----:B------:R-:W-:Y:S01]  /*c7f0*/  @!P3 SHF.L.U64.HI R12, R201, 0x1, R231 ;  /* 0x00000001c90cb819 */ /* 0x000fe200000102e7 */
[----:B------:R-:W-:Y:S01]  /*c800*/  @!P2 IMAD.SHL.U32 R67, R202, 0x2, RZ ;  /* 0x00000002ca43a824 */ /* 0x000fe200078e00ff */
[-C--:B---3--:R-:W-:Y:S01]  /*c810*/  @!P4 IADD3 R10, P5, R0, R9.reuse, RZ ;  /* 0x00000009000ac210 */ /* 0x088fe20007fbe0ff */
[----:B------:R-:W-:Y:S01]  /*c820*/  @!P1 IMAD.SHL.U32 R7, R200, 0x2, RZ ;  /* 0x00000002c8079824 */ /* 0x000fe200078e00ff */
[----:B0-----:R-:W-:Y:S02]  /*c830*/  @!P4 IADD3 R8, P6, R4, R9, RZ ;  /* 0x000000090408c210 */ /* 0x001fe40007fde0ff */
[----:B------:R-:W-:Y:S01]  /*c840*/  @!P2 SHF.L.U64.HI R14, R202, 0x1, R230 ;  /* 0x00000001ca0ea819 */ /* 0x000fe200000102e6 */
[--C-:B--2---:R-:W-:Y:S01]  /*c850*/  @!P4 IMAD.X R11, R3, 0x1, R6.reuse, P5 ;  /* 0x00000001030bc824 */ /* 0x104fe200028e0606 */
[-C--:B------:R-:W-:Y:S01]  /*c860*/  @!P3 IADD3 R74, P5, R0, R71.reuse, RZ ;  /* 0x00000047004ab210 */ /* 0x080fe20007fbe0ff */
[----:B------:R-:W-:Y:S01]  /*c870*/  @!P4 IMAD.X R9, R5, 0x1, R6, P6 ;  /* 0x000000010509c824 */ /* 0x000fe200030e0606 */
[----:B------:R-:W-:-:S02]  /*c880*/  @!P3 IADD3 R70, P6, R4, R71, RZ ;  /* 0x000000470446b210 */ /* 0x000fc40007fde0ff */
[----:B------:R-:W-:Y:S01]  /*c890*/  @!P1 SHF.L.U64.HI R20, R200, 0x1, R229 ;  /* 0x00000001c8149819 */ /* 0x000fe200000102e5 */
[--C-:B------:R-:W-:Y:S01]  /*c8a0*/  @!P3 IMAD.X R75, R3, 0x1, R12.reuse, P5 ;  /* 0x00000001034bb824 */ /* 0x100fe200028e060c */
[-C--:B------:R-:W-:Y:S01]  /*c8b0*/  @!P2 IADD3 R68, P5, R0, R67.reuse, RZ ;  /* 0x000000430044a210 */ /* 0x080fe20007fbe0ff */
[----:B------:R-:W-:Y:S01]  /*c8c0*/  @!P3 IMAD.X R71, R5, 0x1, R12, P6 ;  /* 0x000000010547b824 */ /* 0x000fe200030e060c */
[----:B------:R-:W-:-:S03]  /*c8d0*/  @!P2 IADD3 R66, P6, R4, R67, RZ ;  /* 0x000000430442a210 */ /* 0x000fc60007fde0ff */
[--C-:B------:R-:W-:Y:S01]  /*c8e0*/  @!P2 IMAD.X R69, R3, 0x1, R14.reuse, P5 ;  /* 0x000000010345a824 */ /* 0x100fe200028e060e */
[----:B------:R-:W-:Y:S01]  /*c8f0*/  @!P1 IADD3 R64, P5, R0, R7, RZ ;  /* 0x0000000700409210 */ /* 0x000fe20007fbe0ff */
[----:B------:R-:W-:Y:S01]  /*c900*/  @!P2 IMAD.X R67, R5, 0x1, R14, P6 ;  /* 0x000000010543a824 */ /* 0x000fe200030e060e */
[----:B------:R-:W-:-:S03]  /*c910*/  ISETP.GE.AND P6, PT, R192, UR4, PT ;  /* 0x00000004c0007c0c */ /* 0x000fc6000bfc6270 */
[----:B------:R-:W-:Y:S01]  /*c920*/  @!P1 IMAD.X R65, R3, 0x1, R20, P5 ;  /* 0x0000000103419824 */ /* 0x000fe200028e0614 */
[----:B------:R-:W-:-:S05]  /*c930*/  @!P1 IADD3 R6, P5, R4, R7, RZ ;  /* 0x0000000704069210 */ /* 0x000fca0007fbe0ff */
[----:B------:R-:W-:Y:S01]  /*c940*/  @!P1 IMAD.X R7, R5, 0x1, R20, P5 ;  /* 0x0000000105079824 */ /* 0x000fe200028e0614 */
[----:B------:R-:W-:-:S03]  /*c950*/  ISETP.GE.AND P5, PT, R204, UR4, PT ;  /* 0x00000004cc007c0c */ /* 0x000fc6000bfa6270 */
[----:B------:R-:W-:Y:S02]  /*c960*/  @!P6 IMAD.MOV.U32 R12, RZ, RZ, R0 ;  /* 0x000000ffff0ce224 */ /* 0x000fe400078e0000 */
[----:B------:R-:W-:Y:S02]  /*c970*/  @!P6 IMAD.MOV.U32 R13, RZ, RZ, R3 ;  /* 0x000000ffff0de224 */ /* 0x000fe400078e0003 */
[----:B------:R-:W-:-:S04]  /*c980*/  @!P6 IMAD.WIDE R14, R192, 0x2, R4 ;  /* 0x00000002c00ee825 */ /* 0x000fc800078e0204 */
[----:B------:R-:W-:Y:S01]  /*c990*/  @!P6 IMAD.WIDE R12, R192, 0x2, R12 ;  /* 0x00000002c00ce825 */ /* 0x000fe200078e020c */
[----:B------:R0:W5:Y:S03]  /*c9a0*/  @!P6 LD.E.64 R44, desc[UR60][R14.64] ;  /* 0x0000003c0e2ce980 */ /* 0x000166000c101b00 */
[C---:B------:R-:W-:Y:S01]  /*c9b0*/  @!P5 IMAD.SHL.U32 R21, R204.reuse, 0x2, RZ ;  /* 0x00000002cc15d824 */ /* 0x040fe200078e00ff */
[----:B------:R1:W5:Y:S01]  /*c9c0*/  @!P6 LD.E.64 R42, desc[UR60][R12.64] ;  /* 0x0000003c0c2ae980 */ /* 0x000362000c101b00 */
[----:B------:R-:W-:-:S03]  /*c9d0*/  @!P5 SHF.L.U64.HI R20, R204, 0x1, R228 ;  /* 0x00000001cc14d819 */ /* 0x000fc600000102e4 */
[-C--:B------:R-:W-:Y:S02]  /*c9e0*/  @!P5 IADD3 R72, P6, R0, R21.reuse, RZ ;  /* 0x000000150048d210 */ /* 0x080fe40007fde0ff */
[----:B------:R-:W-:Y:S02]  /*c9f0*/  CS2R R26, SRZ ;  /* 0x00000000001a7805 */ /* 0x000fe4000001ff00 */
[----:B------:R-:W-:Y:S01]  /*ca00*/  CS2R R36, SRZ ;  /* 0x0000000000247805 */ /* 0x000fe2000001ff00 */
[----:B------:R-:W-:Y:S01]  /*ca10*/  @!P5 IMAD.X R73, R3, 0x1, R20, P6 ;  /* 0x000000010349d824 */ /* 0x000fe200030e0614 */
[----:B------:R-:W-:Y:S02]  /*ca20*/  @!P5 IADD3 R4, P6, R4, R21, RZ ;  /* 0x000000150404d210 */ /* 0x000fe40007fde0ff */
[----:B------:R2:W5:Y:S01]  /*ca30*/  @!P4 LD.E.64 R26, desc[UR60][R10.64] ;  /* 0x0000003c0a1ac980 */ /* 0x000562000c101b00 */
[----:B------:R-:W-:Y:S02]  /*ca40*/  CS2R R30, SRZ ;  /* 0x00000000001e7805 */ /* 0x000fe4000001ff00 */
[----:B------:R-:W-:-:S02]  /*ca50*/  CS2R R28, SRZ ;  /* 0x00000000001c7805 */ /* 0x000fc4000001ff00 */
[----:B------:R-:W-:Y:S01]  /*ca60*/  CS2R R24, SRZ ;  /* 0x0000000000187805 */ /* 0x000fe2000001ff00 */
[----:B------:R-:W-:Y:S01]  /*ca70*/  @!P5 IMAD.X R5, R5, 0x1, R20, P6 ;  /* 0x000000010505d824 */ /* 0x000fe200030e0614 */
[----:B------:R3:W5:Y:S01]  /*ca80*/  @!P4 LD.E.64 R36, desc[UR60][R8.64] ;  /* 0x0000003c0824c980 */ /* 0x000762000c101b00 */
[----:B------:R-:W-:Y:S02]  /*ca90*/  CS2R R20, SRZ ;  /* 0x0000000000147805 */ /* 0x000fe4000001ff00 */
[----:B0-----:R-:W-:Y:S02]  /*caa0*/  CS2R R14, SRZ ;  /* 0x00000000000e7805 */ /* 0x001fe4000001ff00 */
[----:B-1----:R-:W-:Y:S01]  /*cab0*/  CS2R R12, SRZ ;  /* 0x00000000000c7805 */ /* 0x002fe2000001ff00 */
[----:B------:R1:W5:Y:S01]  /*cac0*/  @!P3 LD.E.64 R30, desc[UR60][R74.64] ;  /* 0x0000003c4a1eb980 */ /* 0x000362000c101b00 */
[----:B--2---:R-:W-:-:S03]  /*cad0*/  CS2R R10, SRZ ;  /* 0x00000000000a7805 */ /* 0x004fc6000001ff00 */
[----:B------:R1:W5:Y:S01]  /*cae0*/  @!P3 LD.E.64 R28, desc[UR60][R70.64] ;  /* 0x0000003c461cb980 */ /* 0x000362000c101b00 */
[----:B---3--:R-:W-:-:S03]  /*caf0*/  CS2R R8, SRZ ;  /* 0x0000000000087805 */ /* 0x008fc6000001ff00 */
[----:B------:R1:W5:Y:S04]  /*cb00*/  @!P2 LD.E.64 R24, desc[UR60][R68.64] ;  /* 0x0000003c4418a980 */ /* 0x000368000c101b00 */
[----:B------:R1:W5:Y:S04]  /*cb10*/  @!P2 LD.E.64 R20, desc[UR60][R66.64] ;  /* 0x0000003c4214a980 */ /* 0x000368000c101b00 */
[----:B------:R1:W5:Y:S04]  /*cb20*/  @!P1 LD.E.64 R14, desc[UR60][R64.64] ;  /* 0x0000003c400e9980 */ /* 0x000368000c101b00 */
[----:B------:R1:W5:Y:S04]  /*cb30*/  @!P1 LD.E.64 R12, desc[UR60][R6.64] ;  /* 0x0000003c060c9980 */ /* 0x000368000c101b00 */
[----:B------:R1:W5:Y:S04]  /*cb40*/  @!P5 LD.E.64 R10, desc[UR60][R72.64] ;  /* 0x0000003c480ad980 */ /* 0x000368000c101b00 */
[----:B------:R1:W5:Y:S02]  /*cb50*/  @!P5 LD.E.64 R8, desc[UR60][R4.64] ;  /* 0x0000003c0408d980 */ /* 0x000364000c101b00 */
.L_x_5262:
[----:B------:R-:W-:Y:S05]  /*cb60*/  BSYNC B1 ;  /* 0x0000000000017941 */ /* 0x000fea0003800000 */
.L_x_5261:
[----:B01---5:R-:W-:Y:S01]  /*cb70*/  IMAD.MOV.U32 R4, RZ, RZ, R26 ;  /* 0x000000ffff047224 */ /* 0x023fe200078e001a */
[----:B--2---:R-:W-:Y:S01]  /*cb80*/  LEA.HI R3, R221, R221, RZ, 0x1 ;  /* 0x000000dddd037211 */ /* 0x004fe200078f08ff */
[----:B------:R-:W-:Y:S01]  /*cb90*/  VIADD R5, R62, 0x12400 ;  /* 0x000124003e057836 */ /* 0x000fe20000000000 */
[----:B------:R-:W-:Y:S01]  /*cba0*/  VIADDMNMX R80, R80, -R209, 0x80, PT ;  /* 0x0000008050507446 */ /* 0x000fe200038009d1 */
[----:B---3--:R-:W-:Y:S01]  /*cbb0*/  VIADD R0, R62, 0x12440 ;  /* 0x000124403e007836 */ /* 0x008fe20000000000 */
[----:B------:R-:W-:Y:S01]  /*cbc0*/  PRMT R95, R4, 0x7610, R95 ;  /* 0x00007610045f7816 */ /* 0x000fe2000000005f */
[----:B------:R-:W-:Y:S01]  /*cbd0*/  @P0 VIADD R0, R5, 0xffffffc0 ;  /* 0xffffffc005000836 */ /* 0x000fe20000000000 */
[----:B------:R-:W-:Y:S01]  /*cbe0*/  LOP3.LUT R4, R3, 0xfffffffe, RZ, 0xc0, !PT ;  /* 0xfffffffe03047812 */ /* 0x000fe200078ec0ff */
[----:B------:R-:W-:Y:S01]  /*cbf0*/  IMAD.MOV.U32 R5, RZ, RZ, R27 ;  /* 0x000000ffff057224 */ /* 0x000fe200078e001b */
[----:B------:R-:W-:Y:S01]  /*cc00*/  BSSY B1, `(.L_x_5263) ;  /* 0x0000030000017945 */ /* 0x000fe20003800000 */
[----:B------:R-:W-:Y:S01]  /*cc10*/  IMAD.MOV.U32 R6, RZ, RZ, R42 ;  /* 0x000000ffff067224 */ /* 0x000fe200078e002a */
[----:B------:R-:W-:Y:S01]  /*cc20*/  ISETP.GE.AND P1, PT, R195, R80, PT ;  /* 0x00000050c300720c */ /* 0x000fe20003f26270 */
[----:B------:R-:W-:Y:S01]  /*cc30*/  IMAD.IADD R4, R221, 0x1, -R4 ;  /* 0x00000001dd047824 */ /* 0x000fe200078e0a04 */
[----:B------:R-:W-:Y:S01]  /*cc40*/  PRMT R96, R5, 0x7610, R96 ;  /* 0x0000761005607816 */ /* 0x000fe20000000060 */
[----:B------:R-:W-:Y:S01]  /*cc50*/  IMAD.MOV.U32 R7, RZ, RZ, R43 ;  /* 0x000000ffff077224 */ /* 0x000fe200078e002b */
[----:B------:R-:W-:Y:S01]  /*cc60*/  PRMT R103, R6, 0x7610, R103 ;  /* 0x0000761006677816 */ /* 0x000fe20000000067 */
[----:B------:R-:W-:Y:S01]  /*cc70*/  IMAD.MOV.U32 R6, RZ, RZ, R9 ;  /* 0x000000ffff067224 */ /* 0x000fe200078e0009 */
[----:B------:R-:W-:Y:S01]  /*cc80*/  SHF.L.U32 R5, R4, 0x1f, RZ ;  /* 0x0000001f04057819 */ /* 0x000fe200000006ff */
[----:B------:R-:W-:Y:S01]  /*cc90*/  IMAD.MOV.U32 R4, RZ, RZ, R13 ;  /* 0x000000ffff047224 */ /* 0x000fe200078e000d */
[----:B------:R-:W-:Y:S01]  /*cca0*/  PRMT R104, R7, 0x7610, R104 ;  /* 0x0000761007687816 */ /* 0x000fe20000000068 */
[----:B------:R-:W-:Y:S01]  /*ccb0*/  IMAD.MOV.U32 R7, RZ, RZ, R12 ;  /* 0x000000ffff077224 */ /* 0x000fe200078e000c */
[----:B------:R-:W0:Y:S01]  /*ccc0*/  SYNCS.PHASECHK.TRANS64.TRYWAIT P0, [R16+URZ+0x30800], R5 ;  /* 0x03080005100075a7 */ /* 0x000e22000800017f */
        /* <DEDUP_REMOVED lines=34> */
[----:B0-----:R-:W-:Y:S06]  /*cef0*/  @!P0 BRA `(.L_x_5264) ;  /* 0x000001e0005c8947 */ /* 0x001fec0003800000 */
.L_x_5609:
[----:B------:R-:W-:Y:S05]  /*cf00*/  BSYNC B1 ;  /* 0x0000000000017941 */ /* 0x000fea0003800000 */
.L_x_5263:
[----:B------:R-:W-:Y:S01]  /*cf10*/  BSSY B1, `(.L_x_5265) ;  /* 0x000012f000017945 */ /* 0x000fe20003800000 */
        /* <DEDUP_REMOVED lines=33> */
[C---:B------:R-:W-:Y:S01]  /*d130*/  FFMA.FTZ R113, R58.reuse, R109, -R113 ;  /* 0x0000006d3a717223 */ /* 0x040fe20000010871 */
[----:B------:R-:W-:Y:S02]  /*d140*/  IMAD.U32 R7, R5, 0x10000, RZ ;  /* 0x0001000005077824 */ /* 0x000fe400078e00ff */
[----:B------:R-:W-:Y:S01]  /*d150*/  FFMA.FTZ R112, R58, R112, R59 ;  /* 0x000000703a707223 */ /* 0x000fe2000001003b */
[-C--:B------:R-:W-:Y:S01]  /*d160*/  FMUL.FTZ R109, R61, R108.reuse ;  /* 0x0000006c3d6d7220 */ /* 0x080fe20000410000 */
        /* <DEDUP_REMOVED lines=21> */
.L_x_5268:
[----:B------:R-:W-:Y:S05]  /*d2c0*/  BSYNC B2 ;  /* 0x0000000000027941 */ /* 0x000fea0003800000 */
.L_x_5267:
[----:B------:R-:W-:Y:S04]  /*d2d0*/  BSSY B2, `(.L_x_5269) ;  /* 0x0000030000027945 */ /* 0x000fe80003800000 */
[----:B------:R-:W-:Y:S05]  /*d2e0*/  @P1 BRA `(.L_x_5270) ;  /* 0x0000000000b81947 */ /* 0x000fea0003800000 */
[----:B0-----:R-:W0:Y:S01]  /*d2f0*/  LDS.128 R4, [R0] ;  /* 0x0000000000047984 */ /* 0x001e220000000c00 */
        /* <DEDUP_REMOVED lines=45> */
.L_x_5270:
[----:B------:R-:W-:Y:S05]  /*d5d0*/  BSYNC B2 ;  /* 0x0000000000027941 */ /* 0x000fea0003800000 */
.L_x_5269:
[----:B------:R-:W-:Y:S04]  /*d5e0*/  BSSY B2, `(.L_x_5271) ;  /* 0x0000030000027945 */ /* 0x000fe80003800000 */
[----:B------:R-:W-:Y:S05]  /*d5f0*/  @P2 BRA `(.L_x_5272) ;  /* 0x0000000000b82947 */ /* 0x000fea0003800000 */
[----:B01----:R-:W0:Y:S01]  /*d600*/  LDS.128 R4, [R62+0x16400] ;  /* 0x016400003e047984 */ /* 0x003e220000000c00 */
        /* <DEDUP_REMOVED lines=45> */
.L_x_5272:
[----:B------:R-:W-:Y:S05]  /*d8e0*/  BSYNC B2 ;  /* 0x0000000000027941 */ /* 0x000fea0003800000 */
.L_x_5271:
[----:B------:R-:W-:Y:S04]  /*d8f0*/  BSSY B2, `(.L_x_5273) ;  /* 0x0000030000027945 */ /* 0x000fe80003800000 */
[----:B------:R-:W-:Y:S05]  /*d900*/  @P3 BRA `(.L_x_5274) ;  /* 0x0000000000b83947 */ /* 0x000fea0003800000 */
[----:B012---:R-:W0:Y:S01]  /*d910*/  LDS.128 R4, [R0+0x4000] ;  /* 0x0040000000047984 */ /* 0x007e220000000c00 */
        /* <DEDUP_REMOVED lines=45> */
.L_x_5274:
[----:B------:R-:W-:Y:S05]  /*dbf0*/  BSYNC B2 ;  /* 0x0000000000027941 */ /* 0x000fea0003800000 */
.L_x_5273:
[----:B------:R-:W-:Y:S04]  /*dc00*/  BSSY B2, `(.L_x_5275) ;  /* 0x0000030000027945 */ /* 0x000fe80003800000 */
[----:B------:R-:W-:Y:S05]  /*dc10*/  @P4 BRA `(.L_x_5276) ;  /* 0x0000000000b84947 */ /* 0x000fea0003800000 */
[----:B0123--:R-:W0:Y:S01]  /*dc20*/  LDS.128 R4, [R62+0x1a400] ;  /* 0x01a400003e047984 */ /* 0x00fe220000000c00 */
        /* <DEDUP_REMOVED lines=45> */
.L_x_5276:
[----:B------:R-:W-:Y:S05]  /*df00*/  BSYNC B2 ;  /* 0x0000000000027941 */ /* 0x000fea0003800000 */
.L_x_5275:
[----:B------:R-:W-:Y:S05]  /*df10*/  @P5 BRA `(.L_x_5266) ;  /* 0x0000000000b85947 */ /* 0x000fea0003800000 */
[----:B01234-:R-:W0:Y:S01]  /*df20*/  LDS.128 R4, [R0+0x8000] ;  /* 0x0080000000047984 */ /* 0x01fe220000000c00 */
        /* <DEDUP_REMOVED lines=45> */
.L_x_5266:
[----:B------:R-:W-:Y:S05]  /*e200*/  BSYNC B1 ;  /* 0x0000000000017941 */ /* 0x000fea0003800000 */
.L_x_5265:
        /* <DEDUP_REMOVED lines=57> */
.L_x_5279:
[----:B------:R-:W-:Y:S05]  /*e5a0*/  BSYNC B1 ;  /* 0x0000000000017941 */ /* 0x000fea0003800000 */
.L_x_5278:
[----:B------:R-:W-:Y:S04]  /*e5b0*/  BSSY B1, `(.L_x_5280) ;  /* 0x0000030000017945 */ /* 0x000fe80003800000 */
[----:B------:R-:W-:Y:S05]  /*e5c0*/  @P1 BRA `(.L_x_5281) ;  /* 0x0000000000b81947 */ /* 0x000fea0003800000 */
[----:B0-----:R-:W0:Y:S01]  /*e5d0*/  LDS.128 R4, [R0+0x2000] ;  /* 0x0020000000047984 */ /* 0x001e220000000c00 */
        /* <DEDUP_REMOVED lines=45> */
.L_x_5281:
[----:B------:R-:W-:Y:S05]  /*e8b0*/  BSYNC B1 ;  /* 0x0000000000017941 */ /* 0x000fea0003800000 */
.L_x_5280:
[----:B------:R-:W-:Y:S04]  /*e8c0*/  BSSY B1, `(.L_x_5282) ;  /* 0x0000030000017945 */ /* 0x000fe80003800000 */
[----:B------:R-:W-:Y:S05]  /*e8d0*/  @P2 BRA `(.L_x_5283) ;  /* 0x0000000000b82947 */ /* 0x000fea0003800000 */
[----:B01----:R-:W0:Y:S01]  /*e8e0*/  LDS.128 R4, [R62+0x18400] ;  /* 0x018400003e047984 */ /* 0x003e220000000c00 */
        /* <DEDUP_REMOVED lines=45> */
.L_x_5283:
[----:B------:R-:W-:Y:S05]  /*ebc0*/  BSYNC B1 ;  /* 0x0000000000017941 */ /* 0x000fea0003800000 */
.L_x_5282:
[----:B------:R-:W-:Y:S04]  /*ebd0*/  BSSY B1, `(.L_x_5284) ;  /* 0x0000030000017945 */ /* 0x000fe80003800000 */
[----:B------:R-:W-:Y:S05]  /*ebe0*/  @P3 BRA `(.L_x_5285) ;  /* 0x0000000000b83947 */ /* 0x000fea0003800000 */
[----:B012---:R-:W0:Y:S01]  /*ebf0*/  LDS.128 R4, [R0+0x6000] ;  /* 0x0060000000047984 */ /* 0x007e220000000c00 */
        /* <DEDUP_REMOVED lines=45> */
.L_x_5285:
[----:B------:R-:W-:Y:S05]  /*eed0*/  BSYNC B1 ;  /* 0x0000000000017941 */ /* 0x000fea0003800000 */
.L_x_5284:
[----:B------:R-:W-:Y:S04]  /*eee0*/  BSSY B1, `(.L_x_5286) ;  /* 0x0000030000017945 */ /* 0x000fe80003800000 */
[----:B------:R-:W-:Y:S05]  /*eef0*/  @P4 BRA `(.L_x_5287) ;  /* 0x0000000000b84947 */ /* 0x000fea0003800000 */
[----:B0123--:R-:W0:Y:S01]  /*ef00*/  LDS.128 R4, [R62+0x1c400] ;  /* 0x01c400003e047984 */ /* 0x00fe220000000c00 */
        /* <DEDUP_REMOVED lines=45> */
.L_x_5287:
[----:B------:R-:W-:Y:S05]  /*f1e0*/  BSYNC B1 ;  /* 0x0000000000017941 */ /* 0x000fea0003800000 */
.L_x_5286:
        /* <DEDUP_REMOVED lines=18> */
[C---:B------:R-:W-:Y:S01]  /*f310*/  FMUL.FTZ R15, R9.reuse, R13 ;  /* 0x0000000d090f7220 */ /* 0x040fe20000410000 */
        /* <DEDUP_REMOVED lines=29> */
.L_x_5256:
[----:B------:R-:W0:Y:S01]  /*f4f0*/  LDC R25, c[0x0][0x448] ;  /* 0x00011200ff197b82 */ /* 0x000e220000000800 */
[----:B------:R-:W-:Y:S01]  /*f500*/  IMAD R3, R223, 0x40, R10 ;  /* 0x00000040df037824 */ /* 0x000fe200078e020a */
[----:B------:R-:W-:Y:S01]  /*f510*/  ULDC.64 UR4, c[0x0][0x3f8] ;  /* 0x0000fe0000047ab9 */ /* 0x000fe20000000a00 */
[----:B------:R-:W-:Y:S01]  /*f520*/  ULDC.64 UR6, c[0x0][0x408] ;  /* 0x0001020000067ab9 */ /* 0x000fe20000000a00 */
[----:B------:R-:W-:Y:S02]  /*f530*/  IMAD.MOV.U32 R8, RZ, RZ, R24 ;  /* 0x000000ffff087224 */ /* 0x000fe400078e0018 */
        /* <DEDUP_REMOVED lines=25> */
[----:B------:R-:W0:Y:S04]  /*f6d0*/  SHFL.IDX PT, R3, R8, RZ, 0x1c1f ;  /* 0x001c1fff08037589 */ /* 0x000e2800000e0000 */
[----:B------:R-:W1:Y:S04]  /*f6e0*/  SHFL.IDX PT, R0, R6, RZ, 0x1c1f ;  /* 0x001c1fff06007589 */ /* 0x000e6800000e0000 */
[----:B------:R2:W3:Y:S04]  /*f6f0*/  SHFL.IDX PT, R5, R7, RZ, 0x1c1f ;  /* 0x001c1fff07057589 */ /* 0x0004e800000e0000 */
[----:B------:R2:W4:Y:S01]  /*f700*/  SHFL.IDX PT, R14, R9, RZ, 0x1c1f ;  /* 0x001c1fff090e7589 */ /* 0x00052200000e0000 */
[----:B0-----:R-:W-:-:S02]  /*f710*/  IMAD.MOV.U32 R21, RZ, RZ, R3 ;  /* 0x000000ffff157224 */ /* 0x001fc400078e0003 */
[----:B-12---:R-:W-:-:S07]  /*f720*/  IMAD.MOV.U32 R20, RZ, RZ, R0 ;  /* 0x000000ffff147224 */ /* 0x006fce00078e0000 */
.L_x_5615:
[----:B------:R-:W-:Y:S01]  /*f730*/  IMAD R76, R194, R25, RZ ;  /* 0x00000019c24c7224 */ /* 0x000fe200078e02ff */
[----:B------:R-:W-:Y:S01]  /*f740*/  BSSY B1, `(.L_x_5289) ;  /* 0x000002f000017945 */ /* 0x000fe20003800000 */
[----:B----4-:R-:W-:Y:S01]  /*f750*/  IMAD.MOV.U32 R50, RZ, RZ, R14 ;  /* 0x000000ffff327224 */ /* 0x010fe200078e000e */
[----:B------:R-:W-:Y:S01]  /*f760*/  CS2R R44, SRZ ;  /* 0x00000000002c7805 */ /* 0x000fe2000001ff00 */
[----:B---3--:R-:W-:Y:S01]  /*f770*/  IMAD.MOV.U32 R51, RZ, RZ, R5 ;  /* 0x000000ffff337224 */ /* 0x008fe200078e0005 */
[----:B------:R-:W-:Y:S02]  /*f780*/  ISETP.GE.AND P0, PT, R10, R76, PT ;  /* 0x0000004c0a00720c */ /* 0x000fe40003f06270 */
        /* <DEDUP_REMOVED lines=18> */
[----:B------:R-:W-:-:S02]  /*f8b0*/  CS2R R44, SRZ ;  /* 0x00000000002c7805 */ /* 0x000fc4000001ff00 */
        /* <DEDUP_REMOVED lines=14> */
[----:B------:R-:W-:Y:S01]  /*f9a0*/  CS2R R38, SRZ ;  /* 0x0000000000267805 */ /* 0x000fe2000001ff00 */
[----:B------:R1:W5:Y:S01]  /*f9b0*/  @!P1 LD.E.128 R28, desc[UR60][R12.64] ;  /* 0x0000003c0c1c9980 */ /* 0x000362000c101d00 */
[----:B------:R-:W-:-:S03]  /*f9c0*/  @!P1 IMAD.WIDE R14, R15, 0x2, R50 ;  /* 0x000000020f0e9825 */ /* 0x000fc600078e0232 */
[----:B------:R1:W5:Y:S01]  /*f9d0*/  @!P2 LD.E.128 R24, desc[UR60][R20.64] ;  /* 0x0000003c1418a980 */ /* 0x000362000c101d00 */
[----:B------:R-:W-:-:S03]  /*f9e0*/  @!P2 IMAD.WIDE R48, R49, 0x2, R50 ;  /* 0x000000023130a825 */ /* 0x000fc600078e0232 */
[----:B------:R1:W5:Y:S01]  /*f9f0*/  @!P1 LD.E.128 R40, desc[UR60][R14.64] ;  /* 0x0000003c0e289980 */ /* 0x000362000c101d00 */
[----:B0-----:R-:W-:-:S03]  /*fa00*/  @!P0 IMAD.WIDE R4, R18, 0x2, R50 ;  /* 0x0000000212048825 */ /* 0x001fc600078e0232 */
[----:B------:R1:W5:Y:S04]  /*fa10*/  @!P2 LD.E.128 R36, desc[UR60][R48.64] ;  /* 0x0000003c3024a980 */ /* 0x000368000c101d00 */
[----:B------:R1:W5:Y:S02]  /*fa20*/  @!P0 LD.E.128 R44, desc[UR60][R4.64] ;  /* 0x0000003c042c8980 */ /* 0x000364000c101d00 */
.L_x_5290:
[----:B------:R-:W-:Y:S05]  /*fa30*/  BSYNC B1 ;  /* 0x0000000000017941 */ /* 0x000fea0003800000 */
.L_x_5289:
[----:B-1---5:R-:W-:Y:S01]  /*fa40*/  IMAD.MOV.U32 R4, RZ, RZ, R46 ;  /* 0x000000ffff047224 */ /* 0x022fe200078e002e */
[----:B------:R-:W-:Y:S01]  /*fa50*/  UMOV UR4, 0xffffffff ;  /* 0xffffffff00047882 */ /* 0x000fe20000000000 */
        /* <DEDUP_REMOVED lines=49> */
[----:B------:R-:W0:Y:S04]  /*fd70*/  SHFL.IDX PT, R3, R8, 0x1, 0x1c1f ;  /* 0x003c1f0008037f89 */ /* 0x000e2800000e0000 */
[----:B------:R-:W1:Y:S04]  /*fd80*/  SHFL.IDX PT, R0, R6, 0x1, 0x1c1f ;  /* 0x003c1f0006007f89 */ /* 0x000e6800000e0000 */
[----:B------:R-:W2:Y:S04]  /*fd90*/  SHFL.IDX PT, R7, R7, 0x1, 0x1c1f ;  /* 0x003c1f0007077f89 */ /* 0x000ea800000e0000 */
[----:B------:R3:W4:Y:S01]  /*fda0*/  SHFL.IDX PT, R14, R9, 0x1, 0x1c1f ;  /* 0x003c1f00090e7f89 */ /* 0x00072200000e0000 */
[----:B0-----:R-:W-:-:S02]  /*fdb0*/  IMAD.MOV.U32 R61, RZ, RZ, R3 ;  /* 0x000000ffff3d7224 */ /* 0x001fc400078e0003 */
[----:B-1-3--:R-:W-:-:S07]  /*fdc0*/  IMAD.MOV.U32 R60, RZ, RZ, R0 ;  /* 0x000000ffff3c7224 */ /* 0x00afce00078e0000 */
.L_x_5621:
[----:B------:R-:W-:Y:S01]  /*fdd0*/  VIADD R3, R10, 0x40 ;  /* 0x000000400a037836 */ /* 0x000fe20000000000 */
[----:B------:R-:W-:Y:S01]  /*fde0*/  BSSY B1, `(.L_x_5292) ;  /* 0x000002e000017945 */ /* 0x000fe20003800000 */
[----:B----4-:R-:W-:Y:S01]  /*fdf0*/  IMAD.MOV.U32 R62, RZ, RZ, R14 ;  /* 0x000000ffff3e7224 */ /* 0x010fe200078e000e */
[----:B------:R-:W-:Y:S01]  /*fe00*/  CS2R R8, SRZ ;  /* 0x0000000000087805 */ /* 0x000fe2000001ff00 */
[----:B--2---:R-:W-:Y:S01]  /*fe10*/  IMAD.MOV.U32 R63, RZ, RZ, R7 ;  /* 0x000000ffff3f7224 */ /* 0x004fe200078e0007 */
        /* <DEDUP_REMOVED lines=42> */
.L_x_5293:
[----:B------:R-:W-:Y:S05]  /*100c0*/  BSYNC B1 ;  /* 0x0000000000017941 */ /* 0x000fea0003800000 */
.L_x_5292:
[----:B------:R-:W-:Y:S01]  /*100d0*/  LEA.HI R0, R221, R221, RZ, 0x1 ;  /* 0x000000dddd007211 */ /* 0x000fe200078f08ff */
[----:B-----5:R-:W-:Y:S01]  /*100e0*/  IMAD.MOV.U32 R3, RZ, RZ, R4 ;  /* 0x000000ffff037224 */ /* 0x020fe200078e0004 */
[----:B------:R-:W-:Y:S01]  /*100f0*/  VIADDMNMX R76, R76, -R209, 0x80, PT ;  /* 0x000000804c4c7446 */ /* 0x000fe200038009d1 */
[----:B0-----:R-:W-:Y:S01]  /*10100*/  IMAD.MOV.U32 R20, RZ, RZ, R5 ;  /* 0x000000ffff147224 */ /* 0x001fe200078e0005 */
[----:B------:R-:W-:Y:S01]  /*10110*/  LOP3.LUT R0, R0, 0xfffffffe, RZ, 0xc0, !PT ;  /* 0xfffffffe00007812 */ /* 0x000fe200078ec0ff */
[----:B------:R-:W-:Y:S01]  /*10120*/  IMAD.MOV.U32 R21, RZ, RZ, R7 ;  /* 0x000000ffff157224 */ /* 0x000fe200078e0007 */
[----:B------:R-:W-:Y:S01]  /*10130*/  PRMT R89, R3, 0x7610, R89 ;  /* 0x0000761003597816 */ /* 0x000fe20000000059 */
[----:B------:R-:W-:Y:S01]  /*10140*/  IMAD.MOV.U32 R3, RZ, RZ, R6 ;  /* 0x000000ffff037224 */ /* 0x000fe200078e0006 */
[----:B------:R-:W-:Y:S01]  /*10150*/  PRMT R90, R20, 0x7610, R90 ;  /* 0x00007610145a7816 */ /* 0x000fe2000000005a */
        /* <DEDUP_REMOVED lines=31> */
[----:B------:R-:W-:Y:S01]  /*10350*/  BSSY B1, `(.L_x_5294) ;  /* 0x000000e000017945 */ /* 0x000fe20003800000 */
        /* <DEDUP_REMOVED lines=12> */
[----:B0-----:R-:W-:Y:S08]  /*10420*/  @!P0 BRA `(.L_x_5295) ;  /* 0x000001b000148947 */ /* 0x001ff00003800000 */
.L_x_5622:
[----:B------:R-:W-:Y:S05]  /*10430*/  BSYNC B1 ;  /* 0x0000000000017941 */ /* 0x000fea0003800000 */
.L_x_5294:
        /* <DEDUP_REMOVED lines=8> */
[----:B------:R-:W-:-:S09]  /*104c0*/  ISETP.GE.AND P2, PT, R198, R97, PT ;  /* 0x00000061c600720c */ /* 0x000fd20003f46270 */
[----:B------:R-:W-:Y:S05]  /*104d0*/  @P0 BRA `(.L_x_5299) ;  /* 0x0000000400a80947 */ /* 0x000fea0003800000 */
[----:B------:R-:W-:Y:S02]  /*104e0*/  LEA.HI R62, R97, R223, RZ, 0x1d ;  /* 0x000000df613e7211 */ /* 0x000fe400078fe8ff */
[----:B------:R-:W-:Y:S02]  /*104f0*/  LOP3.LUT R60, R206, 0x38, R18, 0xf8, !PT ;  /* 0x00000038ce3c7812 */ /* 0x000fe400078ef812 */
[----:B------:R-:W-:Y:S01]  /*10500*/  SHF.R.S32.HI R65, RZ, 0x1f, R62 ;  /* 0x0000001fff417819 */ /* 0x000fe2000001143e */
[----:B------:R-:W-:Y:S01]  /*10510*/  IMAD.SHL.U32 R63, R62, 0x8, RZ ;  /* 0x000000083e3f7824 */ /* 0x000fe200078e00ff */
[-C--:B0-----:R-:W-:Y:S02]  /*10520*/  LOP3.LUT R61, R60, R207.reuse, RZ, 0x3c, !PT ;  /* 0x000000cf3c3d7212 */ /* 0x081fe400078e3cff */
[----:B------:R-:W-:Y:S02]  /*10530*/  LEA.HI R65, R65, R62, RZ, 0x3 ;  /* 0x0000003e41417211 */ /* 0x000fe400078f18ff */
[----:B------:R-:W-:Y:S01]  /*10540*/  LOP3.LUT R60, R206, 0x38, R63, 0xf8, !PT ;  /* 0x00000038ce3c7812 */ /* 0x000fe200078ef83f */
[----:B------:R-:W-:Y:S01]  /*10550*/  IMAD.IADD R61, R208, 0x1, R61 ;  /* 0x00000001d03d7824 */ /* 0x000fe200078e023d */
[--C-:B------:R-:W-:Y:S01]  /*10560*/  SHF.R.U64 R115, R32, 0x10, R33.reuse ;  /* 0x0000001020737819 */ /* 0x100fe20000001221 */
[----:B------:R-:W-:Y:S01]  /*10570*/  IMAD.SHL.U32 R65, R65, 0x400, RZ ;  /* 0x0000040041417824 */ /* 0x000fe200078e00ff */
[----:B------:R-:W-:Y:S01]  /*10580*/  LOP3.LUT R60, R60, R207, RZ, 0x3c, !PT ;  /* 0x000000cf3c3c7212 */ /* 0x000fe200078e3cff */
[----:B------:R-:W-:Y:S01]  /*10590*/  IMAD R106, R61, 0x2, R16 ;  /* 0x000000023d6a7824 */ /* 0x000fe200078e0210 */
[----:B------:R-:W-:-:S02]  /*105a0*/  SHF.R.U32.HI R114, RZ, 0x10, R33 ;  /* 0x00000010ff727819 */ /* 0x000fc40000011621 */
[----:B------:R-:W-:Y:S02]  /*105b0*/  LOP3.LUT R65, R65, 0x7fffe000, RZ, 0xc0, !PT ;  /* 0x7fffe00041417812 */ /* 0x000fe400078ec0ff */
[--C-:B------:R-:W-:Y:S02]  /*105c0*/  SHF.R.U64 R33, R34, 0x10, R35.reuse ;  /* 0x0000001022217819 */ /* 0x100fe40000001223 */
[----:B------:R-:W-:Y:S02]  /*105d0*/  IADD3 R65, R60, R65, R208 ;  /* 0x000000413c417210 */ /* 0x000fe40007ffe0d0 */
[----:B------:R-:W0:Y:S01]  /*105e0*/  LDS.128 R60, [R106+0x12400] ;  /* 0x012400006a3c7984 */ /* 0x000e220000000c00 */
[----:B------:R-:W-:Y:S02]  /*105f0*/  SHF.R.U32.HI R32, RZ, 0x10, R35 ;  /* 0x00000010ff207819 */ /* 0x000fe40000011623 */
[----:B------:R-:W-:Y:S01]  /*10600*/  IMAD R107, R65, 0x2, R16 ;  /* 0x00000002416b7824 */ /* 0x000fe200078e0210 */
[----:B------:R-:W-:-:S02]  /*10610*/  SHF.R.U64 R35, R44, 0x10, R45 ;  /* 0x000000102c237819 */ /* 0x000fc4000000122d */
[----:B------:R-:W-:Y:S02]  /*10620*/  SHF.R.U32.HI R44, RZ, 0x10, R45 ;  /* 0x00000010ff2c7819 */ /* 0x000fe4000001162d */
[----:B------:R-:W1:Y:S01]  /*10630*/  LDS.128 R64, [R107+0x12400] ;  /* 0x012400006b407984 */ /* 0x000e620000000c00 */
[----:B------:R-:W-:Y:S02]  /*10640*/  PRMT R113, R113, 0x5410, R114 ;  /* 0x0000541071717816 */ /* 0x000fe40000000072 */
[----:B------:R-:W-:Y:S02]  /*10650*/  SHF.R.U64 R117, R46, 0x10, R47 ;  /* 0x000000102e757819 */ /* 0x000fe4000000122f */
[----:B------:R-:W-:Y:S02]  /*10660*/  PRMT R112, R112, 0x5410, R115 ;  /* 0x0000541070707816 */ /* 0x000fe40000000073 */
[----:B------:R-:W-:Y:S02]  /*10670*/  PRMT R114, R108, 0x5410, R35 ;  /* 0x000054106c727816 */ /* 0x000fe40000000023 */
[----:B------:R-:W-:-:S02]  /*10680*/  PRMT R115, R109, 0x5410, R44 ;  /* 0x000054106d737816 */ /* 0x000fc4000000002c */
[----:B------:R-:W-:Y:S01]  /*10690*/  SHF.R.U32.HI R118, RZ, 0x10, R47 ;  /* 0x00000010ff767819 */ /* 0x000fe2000001162f */
[----:B------:R-:W-:Y:S01]  /*106a0*/  IMAD.U32 R116, R114, 0x10000, RZ ;  /* 0x0001000072747824 */ /* 0x000fe200078e00ff */
[----:B------:R-:W-:Y:S01]  /*106b0*/  PRMT R117, R110, 0x5410, R117 ;  /* 0x000054106e757816 */ /* 0x000fe20000000075 */
[----:B------:R-:W-:Y:S01]  /*106c0*/  IMAD.U32 R110, R112, 0x10000, RZ ;  /* 0x00010000706e7824 */ /* 0x000fe200078e00ff */
[----:B------:R-:W-:Y:S01]  /*106d0*/  PRMT R118, R111, 0x5410, R118 ;  /* 0x000054106f767816 */ /* 0x000fe20000000076 */
[----:B------:R-:W-:Y:S01]  /*106e0*/  IMAD.U32 R111, R115, 0x10000, RZ ;  /* 0x00010000736f7824 */ /* 0x000fe200078e00ff */
[----:B------:R-:W-:Y:S02]  /*106f0*/  LOP3.LUT R114, R114, 0xffff0000, RZ, 0xc0, !PT ;  /* 0xffff000072727812 */ /* 0x000fe400078ec0ff */
[----:B------:R-:W-:Y:S02]  /*10700*/  PRMT R32, R69, 0x5432, R32 ;  /* 0x0000543245207816 */ /* 0x000fe40000000020 */
[----:B------:R-:W-:-:S02]  /*10710*/  LOP3.LUT R112, R112, 0xffff0000, RZ, 0xc0, !PT ;  /* 0xffff000070707812 */ /* 0x000fc400078ec0ff */
[----:B------:R-:W-:Y:S02]  /*10720*/  PRMT R33, R68, 0x5432, R33 ;  /* 0x0000543244217816 */ /* 0x000fe40000000021 */
[----:B------:R-:W-:Y:S01]  /*10730*/  LOP3.LUT R115, R115, 0xffff0000, RZ, 0xc0, !PT ;  /* 0xffff000073737812 */ /* 0x000fe200078ec0ff */
        /* <DEDUP_REMOVED lines=15> */
[C---:B------:R-:W-:Y:S01]  /*10830*/  FMUL.FTZ R124, R108.reuse, R111 ;  /* 0x0000006f6c7c7220 */ /* 0x040fe20000410000 */
[C---:B------:R-:W-:Y:S01]  /*10840*/  FFMA.FTZ R119, R35.reuse, R110, -R120 ;  /* 0x0000006e23777223 */ /* 0x040fe20000010878 */
[----:B------:R-:W-:Y:S01]  /*10850*/  FFMA.FTZ R122, R35, R116, R122 ;  /* 0x00000074237a7223 */ /* 0x000fe2000001007a */
[-C--:B------:R-:W-:Y:S01]  /*10860*/  FMUL.FTZ R108, R108, R61.reuse ;  /* 0x0000003d6c6c7220 */ /* 0x080fe20000410000 */
[----:B------:R-:W-:Y:S01]  /*10870*/  FMUL.FTZ R35, R63, R114 ;  /* 0x000000723f237220 */ /* 0x000fe20000410000 */
[----:B------:R-:W-:Y:S02]  /*10880*/  IMAD.U32 R109, R67, 0x10000, RZ ;  /* 0x00010000436d7824 */ /* 0x000fe400078e00ff */
[C---:B------:R-:W-:Y:S01]  /*10890*/  FFMA.FTZ R124, R45.reuse, R61, -R124 ;  /* 0x0000003d2d7c7223 */ /* 0x040fe2000001087c */
[----:B------:R-:W-:Y:S02]  /*108a0*/  IMAD.U32 R120, R118, 0x10000, RZ ;  /* 0x0001000076787824 */ /* 0x000fe400078e00ff */
[----:B------:R-:W-:Y:S01]  /*108b0*/  FFMA.FTZ R108, R45, R111, R108 ;  /* 0x0000006f2d6c7223 */ /* 0x000fe2000001006c */
[----:B------:R-:W-:-:S02]  /*108c0*/  IMAD.U32 R110, R32, 0x10000, RZ ;  /* 0x00010000206e7824 */ /* 0x000fc400078e00ff */
[-C--:B------:R-:W-:Y:S01]  /*108d0*/  FMUL.FTZ R63, R63, R112.reuse ;  /* 0x000000703f3f7220 */ /* 0x080fe20000410000 */
[----:B------:R-:W-:Y:S02]  /*108e0*/  IMAD.U32 R65, R66, 0x10000, RZ ;  /* 0x0001000042417824 */ /* 0x000fe400078e00ff */
[----:B------:R-:W-:Y:S01]  /*108f0*/  FFMA.FTZ R112, R44, R112, -R35 ;  /* 0x000000702c707223 */ /* 0x000fe20000010823 */
[----:B------:R-:W-:Y:S02]  /*10900*/  IMAD.U32 R45, R117, 0x10000, RZ ;  /* 0x00010000752d7824 */ /* 0x000fe400078e00ff */
[----:B------:R-:W-:Y:S01]  /*10910*/  FMUL.FTZ R116, R109, R120 ;  /* 0x000000786d747220 */ /* 0x000fe20000410000 */
[----:B------:R-:W-:Y:S02]  /*10920*/  IMAD.U32 R35, R33, 0x10000, RZ ;  /* 0x0001000021237824 */ /* 0x000fe400078e00ff */
[-C--:B------:R-:W-:Y:S01]  /*10930*/  FMUL.FTZ R109, R109, R110.reuse ;  /* 0x0000006e6d6d7220 */ /* 0x080fe20000410000 */
        /* <DEDUP_REMOVED lines=8> */
[----:B------:R-:W-:Y:S01]  /*109c0*/  LOP3.LUT R118, R118, 0xffff0000, RZ, 0xc0, !PT ;  /* 0xffff000076767812 */ /* 0x000fe200078ec0ff */
[C---:B------:R-:W-:Y:S01]  /*109d0*/  FMUL.FTZ R47, R64.reuse, R115 ;  /* 0x00000073402f7220 */ /* 0x040fe20000410000 */
[----:B------:R-:W-:Y:S01]  /*109e0*/  LOP3.LUT R33, R33, 0xffff0000, RZ, 0xc0, !PT ;  /* 0xffff000021217812 */ /* 0x000fe200078ec0ff */
[----:B------:R-:W-:Y:S01]  /*109f0*/  FMUL.FTZ R64, R64, R113 ;  /* 0x0000007140407220 */ /* 0x000fe20000410000 */
[----:B------:R-:W-:Y:S01]  /*10a00*/  LOP3.LUT R32, R32, 0xffff0000, RZ, 0xc0, !PT ;  /* 0xffff000020207812 */ /* 0x000fe200078ec0ff */
[C---:B------:R-:W-:Y:S01]  /*10a10*/  FFMA.FTZ R61, R46.reuse, R35, -R61 ;  /* 0x000000232e3d7223 */ /* 0x040fe2000001083d */
[----:B------:R-:W-:Y:S01]  /*10a20*/  FFMA.FTZ R46, R46, R45, R65 ;  /* 0x0000002d2e2e7223 */ /* 0x000fe20000010041 */
[C---:B------:R-:W-:Y:S01]  /*10a30*/  FMUL.FTZ R35, R66.reuse, R117 ;  /* 0x0000007542237220 */ /* 0x040fe20000410000 */
[C---:B------:R-:W-:Y:S01]  /*10a40*/  FMUL.FTZ R45, R67.reuse, R118 ;  /* 0x00000076432d7220 */ /* 0x040fe20000410000 */
[----:B------:R-:W-:Y:S01]  /*10a50*/  FMUL.FTZ R66, R66, R33 ;  /* 0x0000002142427220 */ /* 0x000fe20000410000 */
[-C--:B------:R-:W-:Y:S01]  /*10a60*/  FMUL.FTZ R67, R67, R32.reuse ;  /* 0x0000002043437220 */ /* 0x080fe20000410000 */
[C---:B------:R-:W-:Y:S01]  /*10a70*/  FFMA.FTZ R47, R60.reuse, R113, -R47 ;  /* 0x000000713c2f7223 */ /* 0x040fe2000001082f */
[----:B------:R-:W-:Y:S01]  /*10a80*/  FFMA.FTZ R115, R60, R115, R64 ;  /* 0x000000733c737223 */ /* 0x000fe20000010040 */
        /* <DEDUP_REMOVED lines=11> */
[----:B------:R1:W-:Y:S01]  /*10b40*/  STS.128 [R106+0x12400], R32 ;  /* 0x012400206a007388 */ /* 0x0003e20000000c00 */
[----:B------:R-:W-:-:S02]  /*10b50*/  F2FP.BF16.F32.PACK_AB R46, R117, R46 ;  /* 0x0000002e752e723e */ /* 0x000fc400000010ff */
[----:B------:R-:W-:-:S05]  /*10b60*/  F2FP.BF16.F32.PACK_AB R47, R62, R109 ;  /* 0x0000006d3e2f723e */ /* 0x000fca00000010ff */
[----:B------:R1:W-:Y:S02]  /*10b70*/  STS.128 [R107+0x12400], R44 ;  /* 0x0124002c6b007388 */ /* 0x0003e40000000c00 */
.L_x_5299:
[----:B------:R-:W-:Y:S05]  /*10b80*/  BSYNC B2 ;  /* 0x0000000000027941 */ /* 0x000fea0003800000 */
.L_x_5298:
[----:B------:R-:W-:Y:S04]  /*10b90*/  BSSY B2, `(.L_x_5300) ;  /* 0x0000069000027945 */ /* 0x000fe80003800000 */
[----:B------:R-:W-:Y:S05]  /*10ba0*/  @P1 BRA `(.L_x_5301) ;  /* 0x00000004009c1947 */ /* 0x000fea0003800000 */
[----:B------:R-:W2:Y:S01]  /*10bb0*/  LDL R66, [R1+0x44] ;  /* 0x0000440001427983 */ /* 0x000ea20000100800 */
[----:B-1----:R-:W-:Y:S02]  /*10bc0*/  LEA.HI R32, R97, R225, RZ, 0x1d ;  /* 0x000000e161207211 */ /* 0x002fe400078fe8ff */
[----:B------:R-:W-:Y:S02]  /*10bd0*/  SHF.R.U64 R63, R28, 0x10, R29 ;  /* 0x000000101c3f7819 */ /* 0x000fe4000000121d */
[----:B------:R-:W-:Y:S01]  /*10be0*/  SHF.R.S32.HI R35, RZ, 0x1f, R32 ;  /* 0x0000001fff237819 */ /* 0x000fe20000011420 */
[----:B------:R-:W-:Y:S01]  /*10bf0*/  IMAD.SHL.U32 R33, R32, 0x8, RZ ;  /* 0x0000000820217824 */ /* 0x000fe200078e00ff */
[----:B0-----:R-:W-:Y:S02]  /*10c00*/  SHF.R.U64 R61, R30, 0x10, R31 ;  /* 0x000000101e3d7819 */ /* 0x001fe4000000121f */
[----:B------:R-:W-:Y:S02]  /*10c10*/  LEA.HI R35, R35, R32, RZ, 0x3 ;  /* 0x0000002023237211 */ /* 0x000fe400078f18ff */
[----:B------:R-:W-:-:S02]  /*10c20*/  LOP3.LUT R32, R206, 0x38, R33, 0xf8, !PT ;  /* 0x00000038ce207812 */ /* 0x000fc400078ef821 */
[----:B------:R-:W-:Y:S01]  /*10c30*/  SHF.R.U32.HI R28, RZ, 0x10, R29 ;  /* 0x00000010ff1c7819 */ /* 0x000fe2000001161d */
[----:B------:R-:W-:Y:S01]  /*10c40*/  IMAD.SHL.U32 R35, R35, 0x400, RZ ;  /* 0x0000040023237824 */ /* 0x000fe200078e00ff */
[----:B------:R-:W-:Y:S02]  /*10c50*/  LOP3.LUT R32, R32, R207, RZ, 0x3c, !PT ;  /* 0x000000cf20207212 */ /* 0x000fe400078e3cff */
[----:B------:R-:W-:Y:S02]  /*10c60*/  SHF.R.U32.HI R30, RZ, 0x10, R31 ;  /* 0x00000010ff1e7819 */ /* 0x000fe4000001161f */
[----:B------:R-:W-:Y:S02]  /*10c70*/  LOP3.LUT R35, R35, 0x7fffe000, RZ, 0xc0, !PT ;  /* 0x7fffe00023237812 */ /* 0x000fe400078ec0ff */
[----:B------:R-:W-:Y:S02]  /*10c80*/  SHF.R.U64 R31, R40, 0x10, R41 ;  /* 0x00000010281f7819 */ /* 0x000fe40000001229 */
[----:B------:R-:W-:-:S02]  /*10c90*/  IADD3 R45, R32, R35, R208 ;  /* 0x00000023202d7210 */ /* 0x000fc40007ffe0d0 */
[----:B------:R-:W-:Y:S02]  /*10ca0*/  SHF.R.U64 R29, R42, 0x10, R43 ;  /* 0x000000102a1d7819 */ /* 0x000fe4000000122b */
[----:B------:R-:W-:Y:S01]  /*10cb0*/  SHF.R.U32.HI R40, RZ, 0x10, R41 ;  /* 0x00000010ff287819 */ /* 0x000fe20000011629 */
[----:B------:R-:W-:Y:S01]  /*10cc0*/  IMAD R60, R45, 0x2, R16 ;  /* 0x000000022d3c7824 */ /* 0x000fe200078e0210 */
[----:B------:R-:W-:Y:S02]  /*10cd0*/  PRMT R103, R103, 0x5410, R28 ;  /* 0x0000541067677816 */ /* 0x000fe4000000001c */
[----:B------:R-:W-:Y:S02]  /*10ce0*/  PRMT R98, R98, 0x5410, R31 ;  /* 0x0000541062627816 */ /* 0x000fe4000000001f */
[----:B------:R-:W0:Y:S01]  /*10cf0*/  LDS.128 R44, [R60+0x12400] ;  /* 0x012400003c2c7984 */ /* 0x000e220000000c00 */
[----:B------:R-:W-:Y:S02]  /*10d00*/  PRMT R100, R100, 0x5410, R29 ;  /* 0x0000541064647816 */ /* 0x000fe4000000001d */
[----:B------:R-:W-:-:S02]  /*10d10*/  SHF.R.U32.HI R42, RZ, 0x10, R43 ;  /* 0x00000010ff2a7819 */ /* 0x000fc4000001162b */
[----:B------:R-:W-:Y:S02]  /*10d20*/  PRMT R105, R105, 0x5410, R30 ;  /* 0x0000541069697816 */ /* 0x000fe4000000001e */
[----:B------:R-:W-:Y:S01]  /*10d30*/  PRMT R102, R102, 0x5410, R63 ;  /* 0x0000541066667816 */ /* 0x000fe2000000003f */
[----:B------:R-:W-:Y:S01]  /*10d40*/  IMAD.U32 R63, R98, 0x10000, RZ ;  /* 0x00010000623f7824 */ /* 0x000fe200078e00ff */
[----:B------:R-:W-:Y:S02]  /*10d50*/  PRMT R99, R99, 0x5410, R40 ;  /* 0x0000541063637816 */ /* 0x000fe40000000028 */
[----:B------:R-:W-:Y:S01]  /*10d60*/  PRMT R101, R101, 0x5410, R42 ;  /* 0x0000541065657816 */ /* 0x000fe2000000002a */
[----:B------:R-:W-:Y:S01]  /*10d70*/  IMAD.U32 R62, R102, 0x10000, RZ ;  /* 0x00010000663e7824 */ /* 0x000fe200078e00ff */
[----:B------:R-:W-:Y:S02]  /*10d80*/  PRMT R104, R104, 0x5410, R61 ;  /* 0x0000541068687816 */ /* 0x000fe4000000003d */
[----:B------:R-:W-:-:S02]  /*10d90*/  LOP3.LUT R98, R98, 0xffff0000, RZ, 0xc0, !PT ;  /* 0xffff000062627812 */ /* 0x000fc400078ec0ff */
[----:B------:R-:W-:Y:S02]  /*10da0*/  LOP3.LUT R102, R102, 0xffff0000, RZ, 0xc0, !PT ;  /* 0xffff000066667812 */ /* 0x000fe400078ec0ff */
[----:B0-----:R-:W-:Y:S01]  /*10db0*/  LOP3.LUT R41, R44, 0xffff0000, RZ, 0xc0, !PT ;  /* 0xffff00002c297812 */ /* 0x001fe200078ec0ff */
[----:B------:R-:W-:Y:S02]  /*10dc0*/  IMAD.U32 R42, R45, 0x10000, RZ ;  /* 0x000100002d2a7824 */ /* 0x000fe400078e00ff */
[----:B------:R-:W-:Y:S02]  /*10dd0*/  IMAD.U32 R43, R46, 0x10000, RZ ;  /* 0x000100002e2b7824 */ /* 0x000fe400078e00ff */
[----:B------:R-:W-:Y:S01]  /*10de0*/  IMAD.U32 R61, R47, 0x10000, RZ ;  /* 0x000100002f3d7824 */ /* 0x000fe200078e00ff */
[----:B--2---:R-:W0:Y:S02]  /*10df0*/  LDS.128 R32, [R66] ;  /* 0x0000000042207984 */ /* 0x004e240000000c00 */
        /* <DEDUP_REMOVED lines=9> */
[----:B------:R-:W-:-:S02]  /*10e90*/  LOP3.LUT R44, R45, 0xffff0000, RZ, 0xc0, !PT ;  /* 0xffff00002d2c7812 */ /* 0x000fc400078ec0ff */
[----:B------:R-:W-:Y:S01]  /*10ea0*/  LOP3.LUT R45, R46, 0xffff0000, RZ, 0xc0, !PT ;  /* 0xffff00002e2d7812 */ /* 0x000fe200078ec0ff */
[----:B------:R-:W-:Y:S01]  /*10eb0*/  FMUL.FTZ R65, R35, R63 ;  /* 0x0000003f23417220 */ /* 0x000fe20000410000 */
[----:B------:R-:W-:Y:S01]  /*10ec0*/  LOP3.LUT R46, R47, 0xffff0000, RZ, 0xc0, !PT ;  /* 0xffff00002f2e7812 */ /* 0x000fe200078ec0ff */
[----:B------:R-:W-:Y:S02]  /*10ed0*/  IMAD.U32 R47, R99, 0x10000, RZ ;  /* 0x00010000632f7824 */ /* 0x000fe400078e00ff */
[-C--:B------:R-:W-:Y:S01]  /*10ee0*/  FMUL.FTZ R67, R35, R62.reuse ;  /* 0x0000003e23437220 */ /* 0x080fe20000410000 */
[----:B------:R-:W-:Y:S01]  /*10ef0*/  FFMA.FTZ R65, R28, R62, -R65 ;  /* 0x0000003e1c417223 */ /* 0x000fe20000010841 */
[----:B------:R-:W-:Y:S02]  /*10f00*/  IMAD.U32 R35, R103, 0x10000, RZ ;  /* 0x0001000067237824 */ /* 0x000fe400078e00ff */
[----:B------:R-:W-:Y:S01]  /*10f10*/  FMUL.FTZ R107, R42, R47 ;  /* 0x0000002f2a6b7220 */ /* 0x000fe20000410000 */
[----:B------:R-:W-:-:S02]  /*10f20*/  IMAD.U32 R62, R101, 0x10000, RZ ;  /* 0x00010000653e7824 */ /* 0x000fc400078e00ff */
[----:B------:R-:W-:Y:S01]  /*10f30*/  FFMA.FTZ R67, R28, R63, R67 ;  /* 0x0000003f1c437223 */ /* 0x000fe20000010043 */
[----:B------:R-:W-:Y:S02]  /*10f40*/  IMAD.U32 R28, R105, 0x10000, RZ ;  /* 0x00010000691c7824 */ /* 0x000fe400078e00ff */
[-C--:B------:R-:W-:Y:S01]  /*10f50*/  FMUL.FTZ R63, R42, R35.reuse ;  /* 0x000000232a3f7220 */ /* 0x080fe20000410000 */
[C---:B------:R-:W-:Y:S01]  /*10f60*/  FFMA.FTZ R107, R30.reuse, R35, -R107 ;  /* 0x000000231e6b7223 */ /* 0x040fe2000001086b */
[C---:B------:R-:W-:Y:S01]  /*10f70*/  FMUL.FTZ R35, R61.reuse, R62 ;  /* 0x0000003e3d237220 */ /* 0x040fe20000410000 */
[-C--:B------:R-:W-:Y:S01]  /*10f80*/  FMUL.FTZ R61, R61, R28.reuse ;  /* 0x0000001c3d3d7220 */ /* 0x080fe20000410000 */
[----:B------:R-:W-:Y:S01]  /*10f90*/  FFMA.FTZ R63, R30, R47, R63 ;  /* 0x0000002f1e3f7223 */ /* 0x000fe2000001003f */
[----:B------:R-:W-:Y:S01]  /*10fa0*/  LOP3.LUT R99, R99, 0xffff0000, RZ, 0xc0, !PT ;  /* 0xffff000063637812 */ /* 0x000fe200078ec0ff */
[C---:B------:R-:W-:Y:S01]  /*10fb0*/  FFMA.FTZ R47, R40.reuse, R28, -R35 ;  /* 0x0000001c282f7223 */ /* 0x040fe20000010823 */
[----:B------:R-:W-:Y:S01]  /*10fc0*/  LOP3.LUT R103, R103, 0xffff0000, RZ, 0xc0, !PT ;  /* 0xffff000067677812 */ /* 0x000fe200078ec0ff */
[----:B------:R-:W-:Y:S01]  /*10fd0*/  FMUL.FTZ R28, R41, R98 ;  /* 0x00000062291c7220 */ /* 0x000fe20000410000 */
[----:B------:R-:W-:Y:S01]  /*10fe0*/  FFMA.FTZ R61, R40, R62, R61 ;  /* 0x0000003e283d7223 */ /* 0x000fe2000001003d */
[----:B------:R-:W-:-:S02]  /*10ff0*/  IMAD.U32 R30, R100, 0x10000, RZ ;  /* 0x00010000641e7824 */ /* 0x000fc400078e00ff */
[-C--:B------:R-:W-:Y:S01]  /*11000*/  FMUL.FTZ R40, R41, R102.reuse ;  /* 0x0000006629287220 */ /* 0x080fe20000410000 */
[C---:B------:R-:W-:Y:S01]  /*11010*/  FMUL.FTZ R35, R44.reuse, R99 ;  /* 0x000000632c237220 */ /* 0x040fe20000410000 */
[----:B------:R-:W-:Y:S01]  /*11020*/  FFMA.FTZ R102, R29, R102, -R28 ;  /* 0x000000661d667223 */ /* 0x000fe2000001081c */
[-C--:B------:R-:W-:Y:S01]  /*11030*/  FMUL.FTZ R44, R44, R103.reuse ;  /* 0x000000672c2c7220 */ /* 0x080fe20000410000 */
[----:B------:R-:W-:Y:S02]  /*11040*/  IMAD.U32 R28, R104, 0x10000, RZ ;  /* 0x00010000681c7824 */ /* 0x000fe400078e00ff */
        /* <DEDUP_REMOVED lines=9> */
[----:B------:R-:W-:Y:S01]  /*110e0*/  FMUL.FTZ R28, R45, R100 ;  /* 0x000000642d1c7220 */ /* 0x000fe20000410000 */
[----:B------:R-:W-:Y:S01]  /*110f0*/  FFMA.FTZ R40, R29, R98, R40 ;  /* 0x000000621d287223 */ /* 0x000fe20000010028 */
[----:B------:R-:W-:Y:S01]  /*11100*/  FMUL.FTZ R45, R45, R104 ;  /* 0x000000682d2d7220 */ /* 0x000fe20000410000 */
[----:B------:R-:W-:Y:S01]  /*11110*/  FFMA.FTZ R31, R31, R30, R32 ;  /* 0x0000001e1f1f7223 */ /* 0x000fe20000010020 */
[C---:B------:R-:W-:Y:S01]  /*11120*/  FMUL.FTZ R29, R46.reuse, R101 ;  /* 0x000000652e1d7220 */ /* 0x040fe20000410000 */
[-C--:B------:R-:W-:Y:S01]  /*11130*/  FMUL.FTZ R30, R46, R105.reuse ;  /* 0x000000692e1e7220 */ /* 0x080fe20000410000 */
[C---:B------:R-:W-:Y:S01]  /*11140*/  FFMA.FTZ R100, R33.reuse, R100, R45 ;  /* 0x0000006421647223 */ /* 0x040fe2000001002d */
[----:B------:R-:W-:Y:S01]  /*11150*/  FFMA.FTZ R35, R33, R104, -R28 ;  /* 0x0000006821237223 */ /* 0x000fe2000001081c */
        /* <DEDUP_REMOVED lines=12> */
.L_x_5301:
[----:B------:R-:W-:Y:S05]  /*11220*/  BSYNC B2 ;  /* 0x0000000000027941 */ /* 0x000fea0003800000 */
.L_x_5300:
[----:B------:R-:W-:Y:S05]  /*11230*/  @P2 BRA `(.L_x_5297) ;  /* 0x0000000400982947 */ /* 0x000fea0003800000 */
[----:B------:R-:W-:Y:S02]  /*11240*/  LEA.HI R97, R97, R226, RZ, 0x1d ;  /* 0x000000e261617211 */ /* 0x000fe400078fe8ff */
[----:B-1----:R-:W-:Y:S02]  /*11250*/  SHF.R.U64 R44, R24, 0x10, R25 ;  /* 0x00000010182c7819 */ /* 0x002fe40000001219 */
[----:B--2---:R-:W-:Y:S01]  /*11260*/  SHF.R.S32.HI R28, RZ, 0x1f, R97 ;  /* 0x0000001fff1c7819 */ /* 0x004fe20000011461 */
[----:B------:R-:W-:Y:S01]  /*11270*/  IMAD.SHL.U32 R29, R97, 0x8, RZ ;  /* 0x00000008611d7824 */ /* 0x000fe200078e00ff */
[----:B------:R-:W-:Y:S02]  /*11280*/  SHF.R.U64 R42, R26, 0x10, R27 ;  /* 0x000000101a2a7819 */ /* 0x000fe4000000121b */
[----:B------:R-:W-:Y:S02]  /*11290*/  LEA.HI R97, R28, R97, RZ, 0x3 ;  /* 0x000000611c617211 */ /* 0x000fe400078f18ff */
[----:B------:R-:W-:-:S02]  /*112a0*/  LOP3.LUT R28, R206, 0x38, R29, 0xf8, !PT ;  /* 0x00000038ce1c7812 */ /* 0x000fc400078ef81d */
[----:B------:R-:W-:Y:S01]  /*112b0*/  SHF.R.U32.HI R25, RZ, 0x10, R25 ;  /* 0x00000010ff197819 */ /* 0x000fe20000011619 */
[----:B------:R-:W-:Y:S01]  /*112c0*/  IMAD.SHL.U32 R97, R97, 0x400, RZ ;  /* 0x0000040061617824 */ /* 0x000fe200078e00ff */
[----:B------:R-:W-:Y:S02]  /*112d0*/  LOP3.LUT R28, R28, R207, RZ, 0x3c, !PT ;  /* 0x000000cf1c1c7212 */ /* 0x000fe400078e3cff */
[----:B------:R-:W-:Y:S02]  /*112e0*/  SHF.R.U64 R26, R36, 0x10, R37 ;  /* 0x00000010241a7819 */ /* 0x000fe40000001225 */
[----:B------:R-:W-:Y:S02]  /*112f0*/  LOP3.LUT R97, R97, 0x7fffe000, RZ, 0xc0, !PT ;  /* 0x7fffe00061617812 */ /* 0x000fe400078ec0ff */
[----:B------:R-:W-:Y:S02]  /*11300*/  SHF.R.U64 R24, R38, 0x10, R39 ;  /* 0x0000001026187819 */ /* 0x000fe40000001227 */
[----:B------:R-:W-:-:S02]  /*11310*/  IADD3 R97, R28, R97, R208 ;  /* 0x000000611c617210 */ /* 0x000fc40007ffe0d0 */
[----:B------:R-:W1:Y:S01]  /*11320*/  LDS.128 R28, [R237] ;  /* 0x00000000ed1c7984 */ /* 0x000e620000000c00 */
[----:B------:R-:W-:Y:S02]  /*11330*/  SHF.R.U32.HI R27, RZ, 0x10, R27 ;  /* 0x00000010ff1b7819 */ /* 0x000fe4000001161b */
[----:B------:R-:W-:Y:S01]  /*11340*/  IMAD R40, R97, 0x2, R16 ;  /* 0x0000000261287824 */ /* 0x000fe200078e0210 */
[----:B------:R-:W-:Y:S02]  /*11350*/  SHF.R.U32.HI R37, RZ, 0x10, R37 ;  /* 0x00000010ff257819 */ /* 0x000fe40000011625 */
[----:B------:R-:W-:Y:S02]  /*11360*/  PRMT R86, R86, 0x5410, R25 ;  /* 0x0000541056567816 */ /* 0x000fe40000000019 */
[----:B------:R-:W2:Y:S01]  /*11370*/  LDS.128 R32, [R40+0x12400] ;  /* 0x0124000028207984 */ /* 0x000ea20000000c00 */
        /* <DEDUP_REMOVED lines=8> */
[----:B------:R-:W-:Y:S02]  /*11400*/  SHF.R.U32.HI R39, RZ, 0x10, R39 ;  /* 0x00000010ff277819 */ /* 0x000fe40000011627 */
[----:B------:R-:W-:Y:S01]  /*11410*/  LOP3.LUT R81, R81, 0xffff0000, RZ, 0xc0, !PT ;  /* 0xffff000051517812 */ /* 0x000fe200078ec0ff */
[----:B------:R-:W-:Y:S01]  /*11420*/  IMAD.U32 R43, R82, 0x10000, RZ ;  /* 0x00010000522b7824 */ /* 0x000fe200078e00ff */
[----:B------:R-:W-:-:S02]  /*11430*/  PRMT R84, R84, 0x5410, R39 ;  /* 0x0000541054547816 */ /* 0x000fc40000000027 */
[----:B------:R-:W-:Y:S02]  /*11440*/  LOP3.LUT R85, R85, 0xffff0000, RZ, 0xc0, !PT ;  /* 0xffff000055557812 */ /* 0x000fe400078ec0ff */
        /* <DEDUP_REMOVED lines=16> */
[----:B0-----:R-:W-:Y:S01]  /*11550*/  FMUL.FTZ R61, R37, R43 ;  /* 0x0000002b253d7220 */ /* 0x001fe20000410000 */
        /* <DEDUP_REMOVED lines=52> */
.L_x_5297:
[----:B------:R-:W-:Y:S05]  /*118a0*/  BSYNC B1 ;  /* 0x0000000000017941 */ /* 0x000fea0003800000 */
.L_x_5296:
[----:B------:R-:W-:-:S13]  /*118b0*/  ISETP.GE.AND P0, PT, R222, R76, PT ;  /* 0x0000004cde00720c */ /* 0x000fda0003f06270 */
[----:B------:R-:W-:Y:S05]  /*118c0*/  @P0 BRA `(.L_x_5277) ;  /* 0x0000001000fc0947 */ /* 0x000fea0003800000 */
[----:B-12---:R-:W1:Y:S01]  /*118d0*/  LDC R32, c[0x0][0x3f4] ;  /* 0x0000fd00ff207b82 */ /* 0x006e620000000800 */
[----:B------:R-:W-:Y:S01]  /*118e0*/  BSSY B1, `(.L_x_5302) ;  /* 0x000006d000017945 */ /* 0x000fe20003800000 */
[----:B------:R-:W-:Y:S02]  /*118f0*/  SHF.R.U32.HI R42, RZ, 0x3, R205 ;  /* 0x00000003ff2a7819 */ /* 0x000fe400000116cd */
[-C--:B-1----:R-:W-:Y:S02]  /*11900*/  ISETP.GE.AND P0, PT, R18, R32.reuse, PT ;  /* 0x000000201200720c */ /* 0x082fe40003f06270 */
[-C--:B------:R-:W-:Y:S02]  /*11910*/  ISETP.GE.AND P1, PT, R197, R32.reuse, PT ;  /* 0x00000020c500720c */ /* 0x080fe40003f26270 */
[----:B------:R-:W-:-:S09]  /*11920*/  ISETP.GE.AND P2, PT, R198, R32, PT ;  /* 0x00000020c600720c */ /* 0x000fd20003f46270 */
[----:B------:R-:W-:Y:S05]  /*11930*/  @P0 BRA `(.L_x_5303) ;  /* 0x00000004009c0947 */ /* 0x000fea0003800000 */
[----:B------:R-:W2:Y:S01]  /*11940*/  LDL R44, [R1+0x40] ;  /* 0x00004000012c7983 */ /* 0x000ea20000100800 */
[----:B---3--:R-:W-:Y:S02]  /*11950*/  LEA.HI R24, R32, R223, RZ, 0x1d ;  /* 0x000000df20187211 */ /* 0x008fe400078fe8ff */
[--C-:B------:R-:W-:Y:S02]  /*11960*/  SHF.R.U64 R34, R4, 0x10, R5.reuse ;  /* 0x0000001004227819 */ /* 0x100fe40000001205 */
[----:B------:R-:W-:Y:S01]  /*11970*/  SHF.R.S32.HI R25, RZ, 0x1f, R24 ;  /* 0x0000001fff197819 */ /* 0x000fe20000011418 */
[----:B------:R-:W-:Y:S01]  /*11980*/  IMAD.SHL.U32 R26, R24, 0x8, RZ ;  /* 0x00000008181a7824 */ /* 0x000fe200078e00ff */
[----:B------:R-:W-:Y:S02]  /*11990*/  SHF.R.U32.HI R5, RZ, 0x10, R5 ;  /* 0x00000010ff057819 */ /* 0x000fe40000011605 */
[----:B------:R-:W-:Y:S02]  /*119a0*/  LEA.HI R25, R25, R24, RZ, 0x3 ;  /* 0x0000001819197211 */ /* 0x000fe400078f18ff */
[----:B------:R-:W-:-:S02]  /*119b0*/  LOP3.LUT R24, R205, 0x38, R26, 0xf8, !PT ;  /* 0x00000038cd187812 */ /* 0x000fc400078ef81a */
[--C-:B------:R-:W-:Y:S01]  /*119c0*/  SHF.R.U64 R4, R6, 0x10, R7.reuse ;  /* 0x0000001006047819 */ /* 0x100fe20000001207 */
[----:B------:R-:W-:Y:S01]  /*119d0*/  IMAD.SHL.U32 R26, R25, 0x400, RZ ;  /* 0x00000400191a7824 */ /* 0x000fe200078e00ff */
[----:B------:R-:W-:Y:S02]  /*119e0*/  LOP3.LUT R25, R24, R42, RZ, 0x3c, !PT ;  /* 0x0000002a18197212 */ /* 0x000fe400078e3cff */
[----:B------:R-:W-:Y:S02]  /*119f0*/  SHF.R.U32.HI R7, RZ, 0x10, R7 ;  /* 0x00000010ff077819 */ /* 0x000fe40000011607 */
[----:B------:R-:W-:Y:S02]  /*11a00*/  LOP3.LUT R26, R26, 0x7fffe000, RZ, 0xc0, !PT ;  /* 0x7fffe0001a1a7812 */ /* 0x000fe400078ec0ff */
[----:B------:R-:W-:Y:S02]  /*11a10*/  SHF.R.U64 R38, R48, 0x10, R49 ;  /* 0x0000001030267819 */ /* 0x000fe40000001231 */
[----:B------:R-:W-:-:S02]  /*11a20*/  IADD3 R29, R25, R26, R210 ;  /* 0x0000001a191d7210 */ /* 0x000fc40007ffe0d2 */
[----:B------:R-:W-:Y:S02]  /*11a30*/  PRMT R89, R89, 0x5410, R34 ;  /* 0x0000541059597816 */ /* 0x000fe40000000022 */
[----:B------:R-:W-:Y:S01]  /*11a40*/  PRMT R90, R90, 0x5410, R5 ;  /* 0x000054105a5a7816 */ /* 0x000fe20000000005 */
[----:B------:R-:W-:Y:S01]  /*11a50*/  IMAD R33, R29, 0x2, R16 ;  /* 0x000000021d217824 */ /* 0x000fe200078e0210 */
[----:B------:R-:W-:Y:S01]  /*11a60*/  PRMT R91, R91, 0x5410, R4 ;  /* 0x000054105b5b7816 */ /* 0x000fe20000000004 */
[----:B------:R-:W-:Y:S01]  /*11a70*/  IMAD.U32 R39, R89, 0x10000, RZ ;  /* 0x0001000059277824 */ /* 0x000fe200078e00ff */
[----:B------:R-:W-:Y:S01]  /*11a80*/  PRMT R92, R92, 0x5410, R7 ;  /* 0x000054105c5c7816 */ /* 0x000fe20000000007 */
[----:B------:R-:W-:Y:S01]  /*11a90*/  IMAD.U32 R40, R90, 0x10000, RZ ;  /* 0x000100005a287824 */ /* 0x000fe200078e00ff */
[----:B------:R-:W1:Y:S01]  /*11aa0*/  LDS.128 R28, [R33+0x12400] ;  /* 0x01240000211c7984 */ /* 0x000e620000000c00 */
[----:B------:R-:W-:Y:S02]  /*11ab0*/  PRMT R93, R93, 0x5410, R38 ;  /* 0x000054105d5d7816 */ /* 0x000fe40000000026 */
[----:B------:R-:W-:-:S02]  /*11ac0*/  SHF.R.U32.HI R49, RZ, 0x10, R49 ;  /* 0x00000010ff317819 */ /* 0x000fc40000011631 */
[--C-:B------:R-:W-:Y:S01]  /*11ad0*/  SHF.R.U64 R36, R50, 0x10, R51.reuse ;  /* 0x0000001032247819 */ /* 0x100fe20000001233 */
[----:B------:R-:W-:Y:S01]  /*11ae0*/  IMAD.U32 R38, R93, 0x10000, RZ ;  /* 0x000100005d267824 */ /* 0x000fe200078e00ff */
[----:B------:R-:W-:Y:S02]  /*11af0*/  SHF.R.U32.HI R51, RZ, 0x10, R51 ;  /* 0x00000010ff337819 */ /* 0x000fe40000011633 */
[----:B------:R-:W-:Y:S02]  /*11b00*/  PRMT R94, R94, 0x5410, R49 ;  /* 0x000054105e5e7816 */ /* 0x000fe40000000031 */
[----:B------:R-:W-:Y:S02]  /*11b10*/  PRMT R96, R96, 0x5410, R51 ;  /* 0x0000541060607816 */ /* 0x000fe40000000033 */
[----:B------:R-:W-:Y:S02]  /*11b20*/  LOP3.LUT R89, R89, 0xffff0000, RZ, 0xc0, !PT ;  /* 0xffff000059597812 */ /* 0x000fe400078ec0ff */
[----:B------:R-:W-:-:S02]  /*11b30*/  LOP3.LUT R93, R93, 0xffff0000, RZ, 0xc0, !PT ;  /* 0xffff00005d5d7812 */ /* 0x000fc400078ec0ff */
[----:B------:R-:W-:Y:S02]  /*11b40*/  PRMT R95, R95, 0x5410, R36 ;  /* 0x000054105f5f7816 */ /* 0x000fe40000000024 */
[----:B------:R-:W-:Y:S01]  /*11b50*/  LOP3.LUT R90, R90, 0xffff0000, RZ, 0xc0, !PT ;  /* 0xffff00005a5a7812 */ /* 0x000fe200078ec0ff */
[C---:B-1----:R-:W-:Y:S01]  /*11b60*/  IMAD.U32 R35, R29.reuse, 0x10000, RZ ;  /* 0x000100001d237824 */ /* 0x042fe200078e00ff */
[----:B------:R-:W-:Y:S01]  /*11b70*/  LOP3.LUT R29, R29, 0xffff0000, RZ, 0xc0, !PT ;  /* 0xffff00001d1d7812 */ /* 0x000fe200078ec0ff */
[C---:B------:R-:W-:Y:S01]  /*11b80*/  IMAD.U32 R37, R31.reuse, 0x10000, RZ ;  /* 0x000100001f257824 */ /* 0x040fe200078e00ff */
[----:B------:R-:W-:Y:S01]  /*11b90*/  LOP3.LUT R31, R31, 0xffff0000, RZ, 0xc0, !PT ;  /* 0xffff00001f1f7812 */ /* 0x000fe200078ec0ff */
[----:B------:R-:W-:Y:S01]  /*11ba0*/  FMUL.FTZ R45, R35, R40 ;  /* 0x00000028232d7220 */ /* 0x000fe20000410000 */
[C---:B------:R-:W-:Y:S01]  /*11bb0*/  IMAD.U32 R36, R30.reuse, 0x10000, RZ ;  /* 0x000100001e247824 */ /* 0x040fe200078e00ff */
[----:B------:R-:W-:Y:S01]  /*11bc0*/  LOP3.LUT R30, R30, 0xffff0000, RZ, 0xc0, !PT ;  /* 0xffff00001e1e7812 */ /* 0x000fe200078ec0ff */
[----:B--2---:R-:W1:Y:S02]  /*11bd0*/  LDS.128 R24, [R44] ;  /* 0x000000002c187984 */ /* 0x004e640000000c00 */
        /* <DEDUP_REMOVED lines=9> */
[----:B------:R-:W-:-:S03]  /*11c70*/  LOP3.LUT R28, R28, 0xffff0000, RZ, 0xc0, !PT ;  /* 0xffff00001c1c7812 */ /* 0x000fc600078ec0ff */
[CC--:B------:R-:W-:Y:S01]  /*11c80*/  FMUL.FTZ R41, R27.reuse, R39.reuse ;  /* 0x000000271b297220 */ /* 0x0c0fe20000410000 */
[-C--:B------:R-:W-:Y:S01]  /*11c90*/  FMUL.FTZ R43, R27, R38.reuse ;  /* 0x000000261b2b7220 */ /* 0x080fe20000410000 */
[C---:B------:R-:W-:Y:S01]  /*11ca0*/  IMAD.U32 R27, R94.reuse, 0x10000, RZ ;  /* 0x000100005e1b7824 */ /* 0x040fe200078e00ff */
[----:B------:R-:W-:Y:S01]  /*11cb0*/  LOP3.LUT R94, R94, 0xffff0000, RZ, 0xc0, !PT ;  /* 0xffff00005e5e7812 */ /* 0x000fe200078ec0ff */
[----:B------:R-:W-:Y:S01]  /*11cc0*/  FFMA.FTZ R41, R4, R38, -R41 ;  /* 0x0000002604297223 */ /* 0x000fe20000010829 */
[----:B------:R-:W-:Y:S02]  /*11cd0*/  IMAD.U32 R38, R92, 0x10000, RZ ;  /* 0x000100005c267824 */ /* 0x000fe400078e00ff */
[----:B------:R-:W-:Y:S01]  /*11ce0*/  FFMA.FTZ R43, R4, R39, R43 ;  /* 0x00000027042b7223 */ /* 0x000fe2000001002b */
[----:B------:R-:W-:Y:S02]  /*11cf0*/  IMAD.U32 R4, R96, 0x10000, RZ ;  /* 0x0001000060047824 */ /* 0x000fe400078e00ff */
[-C--:B------:R-:W-:Y:S01]  /*11d00*/  FMUL.FTZ R35, R35, R27.reuse ;  /* 0x0000001b23237220 */ /* 0x080fe20000410000 */
[C---:B------:R-:W-:Y:S01]  /*11d10*/  FFMA.FTZ R45, R6.reuse, R27, -R45 ;  /* 0x0000001b062d7223 */ /* 0x040fe2000001082d */
[C---:B------:R-:W-:Y:S01]  /*11d20*/  FMUL.FTZ R27, R37.reuse, R38 ;  /* 0x00000026251b7220 */ /* 0x040fe20000410000 */
[----:B------:R-:W-:Y:S01]  /*11d30*/  FMUL.FTZ R39, R37, R4 ;  /* 0x0000000425277220 */ /* 0x000fe20000410000 */
[----:B------:R-:W-:Y:S01]  /*11d40*/  FFMA.FTZ R35, R6, R40, R35 ;  /* 0x0000002806237223 */ /* 0x000fe20000010023 */
[----:B------:R-:W-:-:S02]  /*11d50*/  IMAD.U32 R6, R91, 0x10000, RZ ;  /* 0x000100005b067824 */ /* 0x000fc400078e00ff */
[----:B------:R-:W-:Y:S01]  /*11d60*/  FFMA.FTZ R37, R34, R4, -R27 ;  /* 0x0000000422257223 */ /* 0x000fe2000001081b */
[----:B------:R-:W-:Y:S01]  /*11d70*/  FMUL.FTZ R4, R28, R89 ;  /* 0x000000591c047220 */ /* 0x000fe20000410000 */
[----:B------:R-:W-:Y:S01]  /*11d80*/  FFMA.FTZ R39, R34, R38, R39 ;  /* 0x0000002622277223 */ /* 0x000fe20000010027 */
[-C--:B------:R-:W-:Y:S01]  /*11d90*/  FMUL.FTZ R34, R28, R93.reuse ;  /* 0x0000005d1c227220 */ /* 0x080fe20000410000 */
[----:B------:R-:W-:Y:S01]  /*11da0*/  FMUL.FTZ R38, R36, R6 ;  /* 0x0000000624267220 */ /* 0x000fe20000410000 */
[----:B------:R-:W-:Y:S01]  /*11db0*/  FFMA.FTZ R28, R5, R93, -R4 ;  /* 0x0000005d051c7223 */ /* 0x000fe20000010804 */
[----:B------:R-:W-:Y:S01]  /*11dc0*/  IMAD.U32 R4, R95, 0x10000, RZ ;  /* 0x000100005f047824 */ /* 0x000fe200078e00ff */
        /* <DEDUP_REMOVED lines=30> */
.L_x_5303:
[----:B------:R-:W-:Y:S05]  /*11fb0*/  BSYNC B1 ;  /* 0x0000000000017941 */ /* 0x000fea0003800000 */
.L_x_5302:
[----:B------:R-:W-:Y:S04]  /*11fc0*/  BSSY B1, `(.L_x_5304) ;  /* 0x0000068000017945 */ /* 0x000fe80003800000 */
[----:B------:R-:W-:Y:S05]  /*11fd0*/  @P1 BRA `(.L_x_5305) ;  /* 0x0000000400981947 */ /* 0x000fea0003800000 */
[----:B-1----:R-:W-:Y:S02]  /*11fe0*/  LEA.HI R4, R32, R225, RZ, 0x1d ;  /* 0x000000e120047211 */ /* 0x002fe400078fe8ff */
[----:B------:R-:W-:Y:S02]  /*11ff0*/  SHF.R.U64 R34, R52, 0x10, R53 ;  /* 0x0000001034227819 */ /* 0x000fe40000001235 */
[----:B------:R-:W-:Y:S01]  /*12000*/  SHF.R.S32.HI R5, RZ, 0x1f, R4 ;  /* 0x0000001fff057819 */ /* 0x000fe20000011404 */
[----:B------:R-:W-:Y:S01]  /*12010*/  IMAD.SHL.U32 R6, R4, 0x8, RZ ;  /* 0x0000000804067824 */ /* 0x000fe200078e00ff */
[----:B---3--:R-:W-:Y:S02]  /*12020*/  SHF.R.U64 R29, R8, 0x10, R9 ;  /* 0x00000010081d7819 */ /* 0x008fe40000001209 */
[----:B------:R-:W-:Y:S02]  /*12030*/  LEA.HI R5, R5, R4, RZ, 0x3 ;  /* 0x0000000405057211 */ /* 0x000fe400078f18ff */
[----:B------:R-:W-:-:S02]  /*12040*/  LOP3.LUT R4, R205, 0x38, R6, 0xf8, !PT ;  /* 0x00000038cd047812 */ /* 0x000fc400078ef806 */
[----:B------:R-:W-:Y:S01]  /*12050*/  SHF.R.U32.HI R8, RZ, 0x10, R9 ;  /* 0x00000010ff087819 */ /* 0x000fe20000011609 */
[----:B------:R-:W-:Y:S01]  /*12060*/  IMAD.SHL.U32 R6, R5, 0x400, RZ ;  /* 0x0000040005067824 */ /* 0x000fe200078e00ff */
[----:B------:R-:W-:Y:S02]  /*12070*/  LOP3.LUT R5, R4, R42, RZ, 0x3c, !PT ;  /* 0x0000002a04057212 */ /* 0x000fe400078e3cff */
[----:B------:R-:W-:Y:S02]  /*12080*/  PRMT R77, R77, 0x5410, R34 ;  /* 0x000054104d4d7816 */ /* 0x000fe40000000022 */
[----:B------:R-:W-:Y:S02]  /*12090*/  LOP3.LUT R6, R6, 0x7fffe000, RZ, 0xc0, !PT ;  /* 0x7fffe00006067812 */ /* 0x000fe400078ec0ff */
[----:B------:R-:W-:Y:S01]  /*120a0*/  PRMT R72, R72, 0x5410, R29 ;  /* 0x0000541048487816 */ /* 0x000fe2000000001d */
[----:B------:R-:W-:Y:S01]  /*120b0*/  IMAD.U32 R34, R77, 0x10000, RZ ;  /* 0x000100004d227824 */ /* 0x000fe200078e00ff */
[----:B------:R-:W-:-:S02]  /*120c0*/  IADD3 R25, R5, R6, R210 ;  /* 0x0000000605197210 */ /* 0x000fc40007ffe0d2 */
[----:B------:R-:W1:Y:S01]  /*120d0*/  LDS.128 R4, [R236] ;  /* 0x00000000ec047984 */ /* 0x000e620000000c00 */
[----:B------:R-:W-:Y:S01]  /*120e0*/  SHF.R.U32.HI R53, RZ, 0x10, R53 ;  /* 0x00000010ff357819 */ /* 0x000fe20000011635 */
[----:B------:R-:W-:Y:S01]  /*120f0*/  IMAD.U32 R35, R72, 0x10000, RZ ;  /* 0x0001000048237824 */ /* 0x000fe200078e00ff */
[----:B------:R-:W-:Y:S01]  /*12100*/  SHF.R.U64 R30, R54, 0x10, R55 ;  /* 0x00000010361e7819 */ /* 0x000fe20000001237 */
[----:B------:R-:W-:Y:S01]  /*12110*/  IMAD R28, R25, 0x2, R16 ;  /* 0x00000002191c7824 */ /* 0x000fe200078e0210 */
[----:B------:R-:W-:Y:S02]  /*12120*/  PRMT R73, R73, 0x5410, R8 ;  /* 0x0000541049497816 */ /* 0x000fe40000000008 */
[----:B------:R-:W-:Y:S02]  /*12130*/  SHF.R.U64 R9, R10, 0x10, R11 ;  /* 0x000000100a097819 */ /* 0x000fe4000000120b */
[----:B------:R-:W2:Y:S01]  /*12140*/  LDS.128 R24, [R28+0x12400] ;  /* 0x012400001c187984 */ /* 0x000ea20000000c00 */
        /* <DEDUP_REMOVED lines=29> */
[----:B------:R-:W-:Y:S02]  /*12320*/  IMAD.U32 R34, R75, 0x10000, RZ ;  /* 0x000100004b227824 */ /* 0x000fe400078e00ff */
[----:B------:R-:W-:Y:S01]  /*12330*/  FFMA.FTZ R38, R9, R29, -R38 ;  /* 0x0000001d09267223 */ /* 0x000fe20000010826 */
[----:B------:R-:W-:Y:S01]  /*12340*/  IMAD.U32 R8, R80, 0x10000, RZ ;  /* 0x0001000050087824 */ /* 0x000fe200078e00ff */
[----:B------:R-:W-:Y:S01]  /*12350*/  LOP3.LUT R29, R72, 0xffff0000, RZ, 0xc0, !PT ;  /* 0xffff0000481d7812 */ /* 0x000fe200078ec0ff */
[----:B------:R-:W-:Y:S01]  /*12360*/  FMUL.FTZ R40, R33, R34 ;  /* 0x0000002221287220 */ /* 0x000fe20000410000 */
[----:B------:R-:W-:Y:S01]  /*12370*/  FFMA.FTZ R36, R9, R36, R30 ;  /* 0x0000002409247223 */ /* 0x000fe2000001001e */
[-C--:B------:R-:W-:Y:S01]  /*12380*/  FMUL.FTZ R35, R33, R8.reuse ;  /* 0x0000000821237220 */ /* 0x080fe20000410000 */
[----:B------:R-:W-:Y:S01]  /*12390*/  LOP3.LUT R30, R73, 0xffff0000, RZ, 0xc0, !PT ;  /* 0xffff0000491e7812 */ /* 0x000fe200078ec0ff */
[----:B------:R-:W-:Y:S01]  /*123a0*/  FMUL.FTZ R9, R24, R29 ;  /* 0x0000001d18097220 */ /* 0x000fe20000410000 */
[----:B------:R-:W-:Y:S01]  /*123b0*/  LOP3.LUT R78, R78, 0xffff0000, RZ, 0xc0, !PT ;  /* 0xffff00004e4e7812 */ /* 0x000fe200078ec0ff */
[C---:B------:R-:W-:Y:S01]  /*123c0*/  FFMA.FTZ R33, R11.reuse, R8, -R40 ;  /* 0x000000080b217223 */ /* 0x040fe20000010828 */
[----:B------:R-:W-:Y:S01]  /*123d0*/  FFMA.FTZ R35, R11, R34, R35 ;  /* 0x000000220b237223 */ /* 0x000fe20000010023 */
[-C--:B------:R-:W-:Y:S01]  /*123e0*/  FMUL.FTZ R11, R24, R77.reuse ;  /* 0x0000004d180b7220 */ /* 0x080fe20000410000 */
[----:B------:R-:W-:Y:S01]  /*123f0*/  FFMA.FTZ R24, R4, R77, -R9 ;  /* 0x0000004d04187223 */ /* 0x000fe20000010809 */
[----:B------:R-:W-:Y:S01]  /*12400*/  FMUL.FTZ R40, R25, R30 ;  /* 0x0000001e19287220 */ /* 0x000fe20000410000 */
[----:B------:R-:W-:-:S02]  /*12410*/  IMAD.U32 R31, R26, 0x10000, RZ ;  /* 0x000100001a1f7824 */ /* 0x000fc400078e00ff */
[-C--:B------:R-:W-:Y:S01]  /*12420*/  FMUL.FTZ R25, R25, R78.reuse ;  /* 0x0000004e19197220 */ /* 0x080fe20000410000 */
[----:B------:R-:W-:Y:S02]  /*12430*/  IMAD.U32 R9, R74, 0x10000, RZ ;  /* 0x000100004a097824 */ /* 0x000fe400078e00ff */
[----:B------:R-:W-:Y:S01]  /*12440*/  FFMA.FTZ R34, R4, R29, R11 ;  /* 0x0000001d04227223 */ /* 0x000fe2000001000b */
[----:B------:R-:W-:Y:S02]  /*12450*/  IMAD.U32 R8, R79, 0x10000, RZ ;  /* 0x000100004f087824 */ /* 0x000fe400078e00ff */
[----:B------:R-:W-:Y:S01]  /*12460*/  FFMA.FTZ R11, R5, R78, -R40 ;  /* 0x0000004e050b7223 */ /* 0x000fe20000010828 */
[-C--:B------:R-:W-:Y:S01]  /*12470*/  FMUL.FTZ R29, R31, R9.reuse ;  /* 0x000000091f1d7220 */ /* 0x080fe20000410000 */
[----:B------:R-:W-:Y:S01]  /*12480*/  FFMA.FTZ R25, R5, R30, R25 ;  /* 0x0000001e05197223 */ /* 0x000fe20000010019 */
[----:B------:R-:W-:Y:S01]  /*12490*/  LOP3.LUT R26, R26, 0xffff0000, RZ, 0xc0, !PT ;  /* 0xffff00001a1a7812 */ /* 0x000fe200078ec0ff */
[-C--:B------:R-:W-:Y:S01]  /*124a0*/  FMUL.FTZ R31, R31, R8.reuse ;  /* 0x000000081f1f7220 */ /* 0x080fe20000410000 */
[----:B------:R-:W-:Y:S01]  /*124b0*/  LOP3.LUT R27, R27, 0xffff0000, RZ, 0xc0, !PT ;  /* 0xffff00001b1b7812 */ /* 0x000fe200078ec0ff */
[----:B------:R-:W-:Y:S01]  /*124c0*/  FFMA.FTZ R29, R10, R8, -R29 ;  /* 0x000000080a1d7223 */ /* 0x000fe2000001081d */
[----:B------:R-:W-:Y:S01]  /*124d0*/  LOP3.LUT R5, R74, 0xffff0000, RZ, 0xc0, !PT ;  /* 0xffff00004a057812 */ /* 0x000fe200078ec0ff */
[----:B------:R-:W-:Y:S01]  /*124e0*/  FFMA.FTZ R10, R10, R9, R31 ;  /* 0x000000090a0a7223 */ /* 0x000fe2000001001f */
[----:B------:R-:W-:-:S02]  /*124f0*/  LOP3.LUT R4, R75, 0xffff0000, RZ, 0xc0, !PT ;  /* 0xffff00004b047812 */ /* 0x000fc400078ec0ff */
[----:B------:R-:W-:Y:S01]  /*12500*/  LOP3.LUT R79, R79, 0xffff0000, RZ, 0xc0, !PT ;  /* 0xffff00004f4f7812 */ /* 0x000fe200078ec0ff */
[----:B------:R-:W-:Y:S01]  /*12510*/  FMUL.FTZ R9, R26, R5 ;  /* 0x000000051a097220 */ /* 0x000fe20000410000 */
[----:B------:R-:W-:Y:S01]  /*12520*/  LOP3.LUT R80, R80, 0xffff0000, RZ, 0xc0, !PT ;  /* 0xffff000050507812 */ /* 0x000fe200078ec0ff */
[C---:B------:R-:W-:Y:S02]  /*12530*/  FMUL.FTZ R30, R27.reuse, R4 ;  /* 0x000000041b1e7220 */ /* 0x040fe40000410000 */
[-C--:B------:R-:W-:Y:S01]  /*12540*/  FMUL.FTZ R8, R26, R79.reuse ;  /* 0x0000004f1a087220 */ /* 0x080fe20000410000 */
[C---:B------:R-:W-:Y:S01]  /*12550*/  FFMA.FTZ R26, R6.reuse, R79, -R9 ;  /* 0x0000004f061a7223 */ /* 0x040fe20000010809 */
        /* <DEDUP_REMOVED lines=14> */
.L_x_5305:
[----:B------:R-:W-:Y:S05]  /*12640*/  BSYNC B1 ;  /* 0x0000000000017941 */ /* 0x000fea0003800000 */
.L_x_5304:
[----:B------:R-:W-:Y:S05]  /*12650*/  @P2 BRA `(.L_x_5277) ;  /* 0x0000000400982947 */ /* 0x000fea0003800000 */
[----:B------:R-:W-:Y:S02]  /*12660*/  LEA.HI R32, R32, R226, RZ, 0x1d ;  /* 0x000000e220207211 */ /* 0x000fe400078fe8ff */
[--C-:B-1-3--:R-:W-:Y:S02]  /*12670*/  SHF.R.U64 R25, R12, 0x10, R13.reuse ;  /* 0x000000100c197819 */ /* 0x10afe4000000120d */
[----:B--2---:R-:W-:Y:S01]  /*12680*/  SHF.R.S32.HI R5, RZ, 0x1f, R32 ;  /* 0x0000001fff057819 */ /* 0x004fe20000011420 */
[----:B------:R-:W-:Y:S01]  /*12690*/  IMAD.SHL.U32 R4, R32, 0x8, RZ ;  /* 0x0000000820047824 */ /* 0x000fe200078e00ff */
[----:B------:R-:W-:Y:S02]  /*126a0*/  SHF.R.U32.HI R28, RZ, 0x10, R13 ;  /* 0x00000010ff1c7819 */ /* 0x000fe4000001160d */
[----:B------:R-:W-:Y:S02]  /*126b0*/  LEA.HI R5, R5, R32, RZ, 0x3 ;  /* 0x0000002005057211 */ /* 0x000fe400078f18ff */
[----:B------:R-:W-:-:S02]  /*126c0*/  LOP3.LUT R4, R205, 0x38, R4, 0xf8, !PT ;  /* 0x00000038cd047812 */ /* 0x000fc400078ef804 */
[----:B------:R-:W-:Y:S01]  /*126d0*/  SHF.R.U64 R13, R14, 0x10, R15 ;  /* 0x000000100e0d7819 */ /* 0x000fe2000000120f */
        /* <DEDUP_REMOVED lines=9> */
[----:B------:R-:W-:Y:S02]  /*12770*/  PRMT R26, R0, 0x5410, R25 ;  /* 0x00005410001a7816 */ /* 0x000fe40000000019 */
[----:B------:R-:W-:Y:S02]  /*12780*/  PRMT R68, R68, 0x5410, R29 ;  /* 0x0000541044447816 */ /* 0x000fe4000000001d */
[----:B------:R-:W2:Y:S01]  /*12790*/  LDS.128 R8, [R24+0x12400] ;  /* 0x0124000018087984 */ /* 0x000ea20000000c00 */
[----:B------:R-:W-:Y:S01]  /*127a0*/  PRMT R70, R70, 0x5410, R27 ;  /* 0x0000541046467816 */ /* 0x000fe2000000001b */
[----:B------:R-:W-:Y:S01]  /*127b0*/  IMAD.U32 R27, R26, 0x10000, RZ ;  /* 0x000100001a1b7824 */ /* 0x000fe200078e00ff */
[----:B------:R-:W-:Y:S01]  /*127c0*/  PRMT R31, R21, 0x5410, R14 ;  /* 0x00005410151f7816 */ /* 0x000fe2000000000e */
[----:B------:R-:W-:Y:S01]  /*127d0*/  IMAD.U32 R25, R68, 0x10000, RZ ;  /* 0x0001000044197824 */ /* 0x000fe200078e00ff */
[----:B------:R-:W-:-:S02]  /*127e0*/  SHF.R.U32.HI R56, RZ, 0x10, R57 ;  /* 0x00000010ff387819 */ /* 0x000fc40000011639 */
[----:B------:R-:W-:Y:S01]  /*127f0*/  PRMT R28, R3, 0x5410, R28 ;  /* 0x00005410031c7816 */ /* 0x000fe2000000001c */
[----:B------:R-:W-:Y:S01]  /*12800*/  IMAD.U32 R32, R31, 0x10000, RZ ;  /* 0x000100001f207824 */ /* 0x000fe200078e00ff */
[----:B------:R-:W-:Y:S02]  /*12810*/  SHF.R.U32.HI R58, RZ, 0x10, R59 ;  /* 0x00000010ff3a7819 */ /* 0x000fe4000001163b */
[----:B------:R-:W-:Y:S01]  /*12820*/  PRMT R69, R69, 0x5410, R56 ;  /* 0x0000541045457816 */ /* 0x000fe20000000038 */
[----:B------:R-:W-:Y:S01]  /*12830*/  IMAD.U32 R29, R28, 0x10000, RZ ;  /* 0x000100001c1d7824 */ /* 0x000fe200078e00ff */
[----:B------:R-:W-:Y:S02]  /*12840*/  PRMT R71, R71, 0x5410, R58 ;  /* 0x0000541047477816 */ /* 0x000fe4000000003a */
[----:B------:R-:W-:Y:S02]  /*12850*/  PRMT R30, R20, 0x5410, R13 ;  /* 0x00005410141e7816 */ /* 0x000fe4000000000d */
[----:B------:R-:W-:-:S02]  /*12860*/  LOP3.LUT R26, R26, 0xffff0000, RZ, 0xc0, !PT ;  /* 0xffff00001a1a7812 */ /* 0x000fc400078ec0ff */
        /* <DEDUP_REMOVED lines=18> */
[----:B------:R-:W-:Y:S01]  /*12990*/  FFMA.FTZ R33, R0, R25, -R33 ;  /* 0x0000001900217223 */ /* 0x000fe20000010821 */
[----:B------:R-:W-:Y:S01]  /*129a0*/  FMUL.FTZ R25, R15, R29 ;  /* 0x0000001d0f197220 */ /* 0x000fe20000410000 */
[----:B------:R-:W-:-:S02]  /*129b0*/  IMAD.U32 R21, R11, 0x10000, RZ ;  /* 0x000100000b157824 */ /* 0x000fc400078e00ff */
[----:B------:R-:W-:Y:S01]  /*129c0*/  FFMA.FTZ R35, R0, R27, R35 ;  /* 0x0000001b00237223 */ /* 0x000fe20000010023 */
[----:B------:R-:W-:Y:S02]  /*129d0*/  IMAD.U32 R0, R71, 0x10000, RZ ;  /* 0x0001000047007824 */ /* 0x000fe400078e00ff */
[-C--:B------:R-:W-:Y:S01]  /*129e0*/  FMUL.FTZ R15, R15, R14.reuse ;  /* 0x0000000e0f0f7220 */ /* 0x080fe20000410000 */
[C---:B------:R-:W-:Y:S01]  /*129f0*/  FFMA.FTZ R25, R12.reuse, R14, -R25 ;  /* 0x0000000e0c197223 */ /* 0x040fe20000010819 */
[C---:B------:R-:W-:Y:S01]  /*12a00*/  FMUL.FTZ R14, R21.reuse, R32 ;  /* 0x00000020150e7220 */ /* 0x040fe20000410000 */
[----:B------:R-:W-:Y:S01]  /*12a10*/  FMUL.FTZ R27, R21, R0 ;  /* 0x00000000151b7220 */ /* 0x000fe20000410000 */
[----:B------:R-:W-:Y:S01]  /*12a20*/  FFMA.FTZ R15, R12, R29, R15 ;  /* 0x0000001d0c0f7223 */ /* 0x000fe2000001000f */
[C---:B------:R-:W-:Y:S01]  /*12a30*/  FMUL.FTZ R12, R8.reuse, R68 ;  /* 0x00000044080c7220 */ /* 0x040fe20000410000 */
[----:B------:R-:W-:Y:S01]  /*12a40*/  FFMA.FTZ R21, R13, R0, -R14 ;  /* 0x000000000d157223 */ /* 0x000fe2000001080e */
[----:B------:R-:W-:Y:S01]  /*12a50*/  FMUL.FTZ R0, R8, R26 ;  /* 0x0000001a08007220 */ /* 0x000fe20000410000 */
[----:B------:R-:W-:-:S02]  /*12a60*/  IMAD.U32 R20, R10, 0x10000, RZ ;  /* 0x000100000a147824 */ /* 0x000fc400078e00ff */
[----:B------:R-:W-:Y:S01]  /*12a70*/  FFMA.FTZ R27, R13, R32, R27 ;  /* 0x000000200d1b7223 */ /* 0x000fe2000001001b */
[----:B------:R-:W-:Y:S02]  /*12a80*/  IMAD.U32 R8, R30, 0x10000, RZ ;  /* 0x000100001e087824 */ /* 0x000fe400078e00ff */
[----:B------:R-:W-:Y:S01]  /*12a90*/  FMUL.FTZ R13, R9, R28 ;  /* 0x0000001c090d7220 */ /* 0x000fe20000410000 */
[----:B------:R-:W-:Y:S01]  /*12aa0*/  FFMA.FTZ R68, R3, R68, -R0 ;  /* 0x0000004403447223 */ /* 0x000fe20000010800 */
[-C--:B------:R-:W-:Y:S01]  /*12ab0*/  FMUL.FTZ R9, R9, R69.reuse ;  /* 0x0000004509097220 */ /* 0x080fe20000410000 */
[----:B------:R-:W-:Y:S02]  /*12ac0*/  IMAD.U32 R0, R70, 0x10000, RZ ;  /* 0x0001000046007824 */ /* 0x000fe400078e00ff */
[----:B------:R-:W-:Y:S01]  /*12ad0*/  FFMA.FTZ R12, R3, R26, R12 ;  /* 0x0000001a030c7223 */ /* 0x000fe2000001000c */
[----:B------:R-:W-:Y:S01]  /*12ae0*/  FMUL.FTZ R26, R20, R8 ;  /* 0x00000008141a7220 */ /* 0x000fe20000410000 */
[----:B------:R-:W-:Y:S01]  /*12af0*/  FFMA.FTZ R28, R4, R28, R9 ;  /* 0x0000001c041c7223 */ /* 0x000fe20000010009 */
[----:B------:R-:W-:Y:S01]  /*12b00*/  LOP3.LUT R10, R10, 0xffff0000, RZ, 0xc0, !PT ;  /* 0xffff00000a0a7812 */ /* 0x000fe200078ec0ff */
[----:B------:R-:W-:Y:S01]  /*12b10*/  FFMA.FTZ R14, R4, R69, -R13 ;  /* 0x00000045040e7223 */ /* 0x000fe2000001080d */
        /* <DEDUP_REMOVED lines=15> */
[----:B------:R-:W-:Y:S01]  /*12c10*/  FFMA.FTZ R0, R7, R0, -R8 ;  /* 0x0000000007007223 */ /* 0x000fe20000010808 */
        /* <DEDUP_REMOVED lines=8> */
[----:B------:R-:W-:-:S05]  /*12ca0*/  F2FP.BF16.F32.PACK_AB R11, R30, R27 ;  /* 0x0000001b1e0b723e */ /* 0x000fca00000010ff */
[----:B------:R4:W-:Y:S02]  /*12cb0*/  STS.128 [R24+0x12400], R8 ;  /* 0x0124000818007388 */ /* 0x0009e40000000c00 */
.L_x_5277:
[----:B------:R-:W-:Y:S05]  /*12cc0*/  BSYNC B0 ;  /* 0x0000000000007941 */ /* 0x000fea0003800000 */
.L_x_5255:
        /* <DEDUP_REMOVED lines=8> */
.L_x_5253:
[----:B01-3--:R-:W3:Y:S02]  /*12d50*/  LDL R0, [R1+0x4] ;  /* 0x0000040001007983 */ /* 0x00bee40000100800 */
[----:B---3--:R-:W-:-:S13]  /*12d60*/  R2UR UR4, R0 ;  /* 0x00000000000472ca */ /* 0x008fda00000e0000 */
[----:B------:R-:W-:-:S05]  /*12d70*/  IMAD.U32 R0, RZ, RZ, UR4 ;  /* 0x00000004ff007e24 */ /* 0x000fca000f8e00ff */
[----:B------:R-:W-:-:S13]  /*12d80*/  ISETP.NE.AND P0, PT, R0, 0x3, PT ;  /* 0x000000030000780c */ /* 0x000fda0003f05270 */
[----:B------:R-:W-:Y:S05]  /*12d90*/  @!P0 BRA `(.L_x_5306) ;  /* 0x0000000000048947 */ /* 0x000fea0003800000 */
[----:B------:R-:W-:Y:S01]  /*12da0*/  BPT.TRAP 0x1 ;  /* 0x000000040000795c */ /* 0x000fe20000300000 */
.L_x_5306:
[----:B--2-4-:R-:W-:Y:S01]  /*12db0*/  IMAD R5, R22, 0x8, R16 ;  /* 0x0000000816057824 */ /* 0x014fe200078e0210 */
[----:B------:R-:W-:-:S04]  /*12dc0*/  SHF.L.U32 R0, R23, 0x1f, RZ ;  /* 0x0000001f17007819 */ /* 0x000fc800000006ff */
[----:B------:R0:W1:Y:S01]  /*12dd0*/  SYNCS.PHASECHK.TRANS64.TRYWAIT P2, [R5+URZ+0x30830], R0 ;  /* 0x03083000050075a7 */ /* 0x000062000804017f */
[----:B------:R-:W-:Y:S05]  /*12de0*/  @!P0 BRA `(.L_x_5307) ;  /* 0x0000000000048947 */ /* 0x000fea0003800000 */
[----:B------:R-:W-:Y:S01]  /*12df0*/  BPT.TRAP 0x1 ;  /* 0x000000040000795c */ /* 0x000fe20000300000 */
.L_x_5307:
[----:B------:R-:W2:Y:S02]  /*12e00*/  S2R R3, SR_TID.X ;  /* 0x0000000000037919 */ /* 0x000ea40000002100 */
[----:B--2---:R-:W-:-:S04]  /*12e10*/  LOP3.LUT R3, R3, 0x7f, RZ, 0xc0, !PT ;  /* 0x0000007f03037812 */ /* 0x004fc800078ec0ff */
[----:B------:R-:W-:Y:S01]  /*12e20*/  ISETP.NE.AND P1, PT, R3, RZ, PT ;  /* 0x000000ff0300720c */ /* 0x000fe20003f25270 */
[----:B-1----:R-:W-:-:S12]  /*12e30*/  @P2 BRA `(.L_x_5308) ;  /* 0x0000000000082947 */ /* 0x002fd80003800000 */
[----:B------:R-:W1:Y:S02]  /*12e40*/  SYNCS.PHASECHK.TRANS64.TRYWAIT P2, [R5+URZ+0x30830], R0 ;  /* 0x03083000050075a7 */ /* 0x000e64000804017f */
[----:B-1----:R-:W-:Y:S05]  /*12e50*/  @!P2 BRA `(.L_x_5309) ;  /* 0x00000184009ca947 */ /* 0x002fea0003800000 */
.L_x_5308:
        /* <DEDUP_REMOVED lines=9> */
[----:B------:R-:W-:Y:S01]  /*12ef0*/  UMOV UR49, 0x40000040 ;  /* 0x4000004000317882 */ /* 0x000fe20000000000 */
[----:B------:R-:W-:Y:S01]  /*12f00*/  LOP3.LUT R0, R0, 0x3fff, RZ, 0xc0, !PT ;  /* 0x00003fff00007812 */ /* 0x000fe200078ec0ff */
[----:B------:R-:W-:Y:S01]  /*12f10*/  UMOV UR9, 0x40000040 ;  /* 0x4000004000097882 */ /* 0x000fe20000000000 */
[----:B------:R-:W-:Y:S01]  /*12f20*/  R2UR UR51, R7 ;  /* 0x00000000073372ca */ /* 0x000fe200000e0000 */
[----:B------:R-:W-:Y:S01]  /*12f30*/  IMAD.MOV.U32 R7, RZ, RZ, 0x40000040 ;  /* 0x40000040ff077424 */ /* 0x000fe200078e00ff */
[----:B------:R-:W-:Y:S01]  /*12f40*/  LOP3.LUT R8, R0, 0x10000, RZ, 0xfc, !PT ;  /* 0x0001000000087812 */ /* 0x000fe200078efcff */
[----:B------:R-:W-:Y:S01]  /*12f50*/  ULOP3.LUT UR52, UR52, 0x10000, URZ, 0xfc, !UPT ;  /* 0x0001000034347892 */ /* 0x000fe2000f8efc3f */
[----:B------:R-:W-:Y:S01]  /*12f60*/  IMAD.U32 R11, RZ, RZ, UR9 ;  /* 0x00000009ff0b7e24 */ /* 0x000fe2000f8e00ff */
[----:B------:R-:W-:Y:S01]  /*12f70*/  UMOV UR57, 0x40000040 ;  /* 0x4000004000397882 */ /* 0x000fe20000000000 */
[----:B------:R-:W-:Y:S01]  /*12f80*/  R2UR UR11, R7 ;  /* 0x00000000070b72ca */ /* 0x000fe200000e0000 */
[----:B------:R-:W-:Y:S01]  /*12f90*/  IMAD R2, R22, 0x900, R8 ;  /* 0x0000090016027824 */ /* 0x000fe200078e0208 */
[----:B------:R-:W-:Y:S01]  /*12fa0*/  UIADD3 UR48, UR52, 0x2, URZ ;  /* 0x0000000234307890 */ /* 0x000fe2000fffe03f */
[----:B------:R-:W-:Y:S01]  /*12fb0*/  IMAD.MOV.U32 R7, RZ, RZ, 0x40000040 ;  /* 0x40000040ff077424 */ /* 0x000fe200078e00ff */
[----:B------:R-:W-:Y:S01]  /*12fc0*/  UIADD3 UR4, UR52, 0x4, URZ ;  /* 0x0000000434047890 */ /* 0x000fe2000fffe03f */
[C---:B------:R-:W-:Y:S01]  /*12fd0*/  VIADD R6, R2.reuse, 0x2 ;  /* 0x0000000202067836 */ /* 0x040fe20000000000 */
[----:B------:R-:W-:Y:S01]  /*12fe0*/  R2UR UR54, R2 ;  /* 0x00000000023672ca */ /* 0x000fe200000e0000 */
[----:B------:R-:W-:Y:S01]  /*12ff0*/  UMOV UR41, 0x40000040 ;  /* 0x4000004000297882 */ /* 0x000fe20000000000 */
[----:B------:R-:W-:Y:S01]  /*13000*/  UMOV UR37, 0x40000040 ;  /* 0x4000004000257882 */ /* 0x000fe20000000000 */
[----:B------:R-:W0:Y:S01]  /*13010*/  LDC R227, c[0x0][0x448] ;  /* 0x00011200ffe37b82 */ /* 0x000e220000000800 */
[----:B------:R-:W-:Y:S01]  /*13020*/  R2UR UR50, R6 ;  /* 0x00000000063272ca */ /* 0x000fe200000e0000 */
[----:B------:R-:W-:Y:S01]  /*13030*/  VIADD R6, R2, 0x4 ;  /* 0x0000000402067836 */ /* 0x000fe20000000000 */
[----:B------:R-:W-:Y:S01]  /*13040*/  UMOV UR8, UR4 ;  /* 0x0000000400087c82 */ /* 0x000fe20008000000 */
[----:B------:R-:W-:Y:S01]  /*13050*/  UIADD3 UR4, UR52, 0x6, URZ ;  /* 0x0000000634047890 */ /* 0x000fe2000fffe03f */
[----:B------:R-:W-:-:S02]  /*13060*/  IMAD.U32 R10, RZ, RZ, UR8 ;  /* 0x00000008ff0a7e24 */ /* 0x000fc4000f8e00ff */
[----:B------:R-:W-:Y:S01]  /*13070*/  R2UR UR10, R6 ;  /* 0x00000000060a72ca */ /* 0x000fe200000e0000 */
[----:B------:R-:W-:Y:S01]  /*13080*/  VIADD R6, R2, 0x6 ;  /* 0x0000000602067836 */ /* 0x000fe20000000000 */
[----:B------:R-:W1:Y:S01]  /*13090*/  LDC.64 R12, c[0x0][0x9e0] ;  /* 0x00027800ff0c7b82 */ /* 0x000e620000000a00 */
[----:B------:R-:W-:Y:S01]  /*130a0*/  HGMMA.64x96x16.F32.BF16 R24, gdesc[UR52], RZ, !UPT, gsb0 ;  /* 0x01600000341879f0 */ /* 0x000fe2000c0018ff */
[----:B------:R2:W-:Y:S02]  /*130b0*/  STL.64 [R1+0x38], R10 ;  /* 0x0000380a01007387 */ /* 0x0005e40000100a00 */
[----:B------:R-:W-:Y:S02]  /*130c0*/  WARPGROUP.DEPBAR.LE gsb0, 0x0 ;  /* 0x00008000000079c5 */ /* 0x000fe40000010000 */
[----:B------:R-:W-:-:S06]  /*130d0*/  WARPGROUP.ARRIVE ;  /* 0x00000000000079c5 */ /* 0x000fcc0000000000 */
[----:B------:R-:W-:Y:S03]  /*130e0*/  HGMMA.64x96x16.F32.BF16 R24, gdesc[UR48], R24, gsb0 ;  /* 0x01600000301879f0 */ /* 0x000fe60008001818 */
[----:B------:R-:W-:Y:S02]  /*130f0*/  WARPGROUP.DEPBAR.LE gsb0, 0x0 ;  /* 0x00008000000079c5 */ /* 0x000fe40000010000 */
[----:B------:R-:W-:-:S06]  /*13100*/  WARPGROUP.ARRIVE ;  /* 0x00000000000079c5 */ /* 0x000fcc0000000000 */
[----:B------:R-:W-:Y:S01]  /*13110*/  HGMMA.64x96x16.F32.BF16 R24, gdesc[UR8], R24, gsb0 ;  /* 0x01600000081879f0 */ /* 0x000fe20008001818 */
[----:B------:R-:W-:Y:S01]  /*13120*/  R2UR UR10, R6 ;  /* 0x00000000060a72ca */ /* 0x000fe200000e0000 */
[----:B------:R-:W-:Y:S01]  /*13130*/  UMOV UR8, UR4 ;  /* 0x0000000400087c82 */ /* 0x000fe20008000000 */
[----:B------:R-:W-:Y:S01]  /*13140*/  R2UR UR11, R7 ;  /* 0x00000000070b72ca */ /* 0x000fe200000e0000 */
[----:B------:R-:W-:Y:S01]  /*13150*/  UMOV UR9, 0x40000040 ;  /* 0x4000004000097882 */ /* 0x000fe20000000000 */
[----:B------:R-:W-:Y:S01]  /*13160*/  VIADD R6, R2, 0x300 ;  /* 0x0000030002067836 */ /* 0x000fe20000000000 */
[----:B------:R-:W-:Y:S01]  /*13170*/  UIADD3 UR4, UR52, 0x400, URZ ;  /* 0x0000040034047890 */ /* 0x000fe2000fffe03f */
[----:B------:R-:W-:Y:S02]  /*13180*/  IMAD.MOV.U32 R7, RZ, RZ, 0x40000040 ;  /* 0x40000040ff077424 */ /* 0x000fe400078e00ff */
[----:B--2---:R-:W-:Y:S02]  /*13190*/  IMAD.U32 R10, RZ, RZ, UR8 ;  /* 0x00000008ff0a7e24 */ /* 0x004fe4000f8e00ff */
[----:B------:R-:W-:-:S05]  /*131a0*/  IMAD.U32 R11, RZ, RZ, UR9 ;  /* 0x00000009ff0b7e24 */ /* 0x000fca000f8e00ff */
[----:B------:R2:W-:Y:S01]  /*131b0*/  STL.64 [R1+0x30], R10 ;  /* 0x0000300a01007387 */ /* 0x0005e20000100a00 */
        /* <DEDUP_REMOVED lines=25> */
[----:B------:R2:W-:Y:S04]  /*13350*/  STL.64 [R1+0x20], R10 ;  /* 0x0000200a01007387 */ /* 0x0005e80000100a00 */
[----:B------:R-:W3:Y:S01]  /*13360*/  LDL.LU R15, [R1] ;  /* 0x00000000010f7983 */ /* 0x000ee20000300800 */
[----:B------:R-:W-:Y:S02]  /*13370*/  WARPGROUP.DEPBAR.LE gsb0, 0x0 ;  /* 0x00008000000079c5 */ /* 0x000fe40000010000 */
[----:B------:R-:W-:-:S06]  /*13380*/  WARPGROUP.ARRIVE ;  /* 0x00000000000079c5 */ /* 0x000fcc0000000000 */
[----:B------:R-:W-:Y:S01]  /*13390*/  HGMMA.64x96x16.F32.BF16 R24, gdesc[UR8], R24, gsb0 ;  /* 0x01600000081879f0 */ /* 0x000fe20008001818 */
[----:B------:R-:W-:Y:S01]  /*133a0*/  R2UR UR10, R6 ;  /* 0x00000000060a72ca */ /* 0x000fe200000e0000 */
[----:B------:R-:W-:Y:S01]  /*133b0*/  UMOV UR8, UR4 ;  /* 0x0000000400087c82 */ /* 0x000fe20008000000 */
[----:B------:R-:W-:Y:S01]  /*133c0*/  R2UR UR11, R7 ;  /* 0x00000000070b72ca */ /* 0x000fe200000e0000 */
[----:B------:R-:W-:Y:S01]  /*133d0*/  UMOV UR9, 0x40000040 ;  /* 0x4000004000097882 */ /* 0x000fe20000000000 */
[----:B------:R-:W-:Y:S02]  /*133e0*/  VIADD R6, R2, 0x306 ;  /* 0x0000030602067836 */ /* 0x000fe40000000000 */
[----:B------:R-:W-:Y:S01]  /*133f0*/  IMAD.MOV.U32 R7, RZ, RZ, 0x40000040 ;  /* 0x40000040ff077424 */ /* 0x000fe200078e00ff */
[----:B------:R-:W-:Y:S02]  /*13400*/  WARPGROUP.DEPBAR.LE gsb0, 0x0 ;  /* 0x00008000000079c5 */ /* 0x000fe40000010000 */
[----:B------:R-:W-:Y:S01]  /*13410*/  WARPGROUP.ARRIVE ;  /* 0x00000000000079c5 */ /* 0x000fe20000000000 */
[----:B------:R-:W-:Y:S01]  /*13420*/  UIADD3 UR4, UR52, 0x406, URZ ;  /* 0x0000040634047890 */ /* 0x000fe2000fffe03f */
[----:B--2---:R-:W-:-:S02]  /*13430*/  IMAD.U32 R10, RZ, RZ, UR8 ;  /* 0x00000008ff0a7e24 */ /* 0x004fc4000f8e00ff */
[----:B------:R-:W-:Y:S02]  /*13440*/  IMAD.U32 R11, RZ, RZ, UR9 ;  /* 0x00000009ff0b7e24 */ /* 0x000fe4000f8e00ff */
[----:B------:R-:W-:Y:S01]  /*13450*/  HGMMA.64x96x16.F32.BF16 R24, gdesc[UR8], R24, gsb0 ;  /* 0x01600000081879f0 */ /* 0x000fe20008001818 */
[----:B------:R-:W-:Y:S02]  /*13460*/  R2UR UR10, R6 ;  /* 0x00000000060a72ca */ /* 0x000fe400000e0000 */
[----:B------:R-:W-:Y:S01]  /*13470*/  R2UR UR11, R7 ;  /* 0x00000000070b72ca */ /* 0x000fe200000e0000 */
[----:B------:R-:W-:Y:S01]  /*13480*/  UMOV UR8, UR4 ;  /* 0x0000000400087c82 */ /* 0x000fe20008000000 */
[----:B------:R-:W-:Y:S01]  /*13490*/  UMOV UR9, 0x40000040 ;  /* 0x4000004000097882 */ /* 0x000fe20000000000 */
[----:B------:R-:W-:Y:S02]  /*134a0*/  VIADD R6, R2, 0x600 ;  /* 0x0000060002067836 */ /* 0x000fe40000000000 */
[----:B------:R-:W-:Y:S01]  /*134b0*/  IMAD.MOV.U32 R7, RZ, RZ, 0x40000040 ;  /* 0x40000040ff077424 */ /* 0x000fe200078e00ff */
[----:B------:R-:W-:-:S02]  /*134c0*/  WARPGROUP.DEPBAR.LE gsb0, 0x0 ;  /* 0x00008000000079c5 */ /* 0x000fc40000010000 */
[----:B------:R-:W-:-:S06]  /*134d0*/  WARPGROUP.ARRIVE ;  /* 0x00000000000079c5 */ /* 0x000fcc0000000000 */
[----:B------:R-:W-:Y:S01]  /*134e0*/  HGMMA.64x96x16.F32.BF16 R24, gdesc[UR8], R24, gsb0 ;  /* 0x01600000081879f0 */ /* 0x000fe20008001818 */
[----:B------:R-:W-:Y:S02]  /*134f0*/  R2UR UR10, R6 ;  /* 0x00000000060a72ca */ /* 0x000fe400000e0000 */
[----:B------:R-:W-:Y:S01]  /*13500*/  R2UR UR11, R7 ;  /* 0x00000000070b72ca */ /* 0x000fe200000e0000 */
[----:B------:R-:W-:Y:S01]  /*13510*/  UIADD3 UR4, UR52, 0x800, URZ ;  /* 0x0000080034047890 */ /* 0x000fe2000fffe03f */
[----:B------:R2:W-:Y:S02]  /*13520*/  STL.64 [R1+0x18], R10 ;  /* 0x0000180a01007387 */ /* 0x0005e40000100a00 */
[----:B--2---:R-:W-:-:S04]  /*13530*/  IMAD.U32 R10, RZ, RZ, UR8 ;  /* 0x00000008ff0a7e24 */ /* 0x004fc8000f8e00ff */
[----:B------:R-:W-:Y:S01]  /*13540*/  UMOV UR8, UR4 ;  /* 0x0000000400087c82 */ /* 0x000fe20008000000 */
[----:B------:R-:W-:Y:S01]  /*13550*/  IMAD.U32 R11, RZ, RZ, UR9 ;  /* 0x00000009ff0b7e24 */ /* 0x000fe2000f8e00ff */
[----:B------:R-:W-:Y:S01]  /*13560*/  UMOV UR9, 0x40000040 ;  /* 0x4000004000097882 */ /* 0x000fe20000000000 */
[----:B------:R-:W-:Y:S02]  /*13570*/  WARPGROUP.DEPBAR.LE gsb0, 0x0 ;  /* 0x00008000000079c5 */ /* 0x000fe40000010000 */
[----:B------:R-:W-:Y:S01]  /*13580*/  WARPGROUP.ARRIVE ;  /* 0x00000000000079c5 */ /* 0x000fe20000000000 */
[----:B------:R-:W-:Y:S01]  /*13590*/  VIADD R6, R2, 0x602 ;  /* 0x0000060202067836 */ /* 0x000fe20000000000 */
[----:B------:R-:W-:Y:S01]  /*135a0*/  UIADD3 UR56, UR52, 0x802, URZ ;  /* 0x0000080234387890 */ /* 0x000fe2000fffe03f */
[----:B------:R-:W-:Y:S01]  /*135b0*/  IMAD.MOV.U32 R7, RZ, RZ, 0x40000040 ;  /* 0x40000040ff077424 */ /* 0x000fe200078e00ff */
[----:B------:R-:W-:Y:S02]  /*135c0*/  UIADD3 UR40, UR52, 0x804, URZ ;  /* 0x0000080434287890 */ /* 0x000fe4000fffe03f */
[----:B------:R-:W-:Y:S01]  /*135d0*/  HGMMA.64x96x16.F32.BF16 R24, gdesc[UR8], R24, gsb0 ;  /* 0x01600000081879f0 */ /* 0x000fe20008001818 */
[----:B------:R-:W-:Y:S01]  /*135e0*/  R2UR UR58, R6 ;  /* 0x00000000063a72ca */ /* 0x000fe200000e0000 */
[----:B------:R-:W-:Y:S01]  /*135f0*/  IMAD.MOV.U32 R3, RZ, RZ, 0x40000040 ;  /* 0x40000040ff037424 */ /* 0x000fe200078e00ff */
[----:B------:R-:W-:Y:S01]  /*13600*/  R2UR UR59, R7 ;  /* 0x00000000073b72ca */ /* 0x000fe200000e0000 */
[----:B------:R-:W-:Y:S01]  /*13610*/  VIADD R6, R2, 0x604 ;  /* 0x0000060402067836 */ /* 0x000fe20000000000 */
[----:B------:R-:W-:Y:S01]  /*13620*/  UIADD3 UR36, UR52, 0x806, URZ ;  /* 0x0000080634247890 */ /* 0x000fe2000fffe03f */
[----:B------:R-:W-:Y:S01]  /*13630*/  IMAD.MOV.U32 R7, RZ, RZ, 0x40000040 ;  /* 0x40000040ff077424 */ /* 0x000fe200078e00ff */
[----:B0-----:R-:W-:Y:S01]  /*13640*/  ISETP.NE.AND P2, PT, R227, 0x1, PT ;  /* 0x00000001e300780c */ /* 0x001fe20003f45270 */
[----:B------:R-:W-:Y:S01]  /*13650*/  IMAD.IADD R0, R213, 0x1, R209 ;  /* 0x00000001d5007824 */ /* 0x000fe200078e02d1 */
[----:B------:R-:W-:Y:S01]  /*13660*/  R2UR UR42, R6 ;  /* 0x00000000062a72ca */ /* 0x000fe200000e0000 */
[----:B------:R-:W-:Y:S01]  /*13670*/  ULDC UR4, c[0x0][0x9dc] ;  /* 0x0002770000047ab9 */ /* 0x000fe20000000800 */
[----:B------:R-:W-:-:S02]  /*13680*/  WARPGROUP.DEPBAR.LE gsb0, 0x0 ;  /* 0x00008000000079c5 */ /* 0x000fc40000010000 */
[----:B------:R-:W-:-:S06]  /*13690*/  WARPGROUP.ARRIVE ;  /* 0x00000000000079c5 */ /* 0x000fcc0000000000 */
[----:B------:R-:W-:Y:S01]  /*136a0*/  HGMMA.64x96x16.F32.BF16 R24, gdesc[UR56], R24, gsb0 ;  /* 0x01600000381879f0 */ /* 0x000fe20008001818 */
[----:B------:R-:W-:Y:S01]  /*136b0*/  R2UR UR43, R7 ;  /* 0x00000000072b72ca */ /* 0x000fe200000e0000 */
[----:B------:R-:W-:Y:S01]  /*136c0*/  VIADD R2, R2, 0x606 ;  /* 0x0000060602027836 */ /* 0x000fe20000000000 */
[----:B------:R-:W-:Y:S01]  /*136d0*/  R2UR UR39, R3 ;  /* 0x00000000032772ca */ /* 0x000fe200000e0000 */
[----:B------:R-:W0:Y:S03]  /*136e0*/  @P2 LDC R7, c[0x0][0x450] ;  /* 0x00011400ff072b82 */ /* 0x000e260000000800 */
[----:B------:R-:W-:-:S05]  /*136f0*/  R2UR UR38, R2 ;  /* 0x00000000022672ca */ /* 0x000fca00000e0000 */
[----:B------:R-:W2:Y:S01]  /*13700*/  @P2 LDC R3, c[0x0][0x44c] ;  /* 0x00011300ff032b82 */ /* 0x000ea20000000800 */
[----:B------:R-:W-:Y:S02]  /*13710*/  WARPGROUP.DEPBAR.LE gsb0, 0x0 ;  /* 0x00008000000079c5 */ /* 0x000fe40000010000 */
[----:B------:R-:W-:-:S06]  /*13720*/  WARPGROUP.ARRIVE ;  /* 0x00000000000079c5 */ /* 0x000fcc0000000000 */
[----:B------:R-:W-:Y:S01]  /*13730*/  HGMMA.64x96x16.F32.BF16 R24, gdesc[UR40], R24, gsb0 ;  /* 0x01600000281879f0 */ /* 0x000fe20008001818 */
[----:B--2---:R-:W-:Y:S01]  /*13740*/  @P2 IMAD.HI.U32 R2, R0, R3, RZ ;  /* 0x0000000300022227 */ /* 0x004fe200078e00ff */
[----:B---3--:R-:W-:-:S03]  /*13750*/  LOP3.LUT R15, R15, 0xffdfffff, RZ, 0xc0, !PT ;  /* 0xffdfffff0f0f7812 */ /* 0x008fc600078ec0ff */
[----:B------:R-:W-:Y:S01]  /*13760*/  IMAD.MOV.U32 R4, RZ, RZ, R0 ;  /* 0x000000ffff047224 */ /* 0x000fe200078e0000 */
[----:B------:R-:W-:Y:S02]  /*13770*/  @P2 LOP3.LUT R15, R15, 0x200000, RZ, 0xfc, !PT ;  /* 0x002000000f0f2812 */ /* 0x000fe400078efcff */
[----:B0-----:R-:W-:Y:S02]  /*13780*/  @P2 SHF.R.U32.HI R4, RZ, R7, R2 ;  /* 0x00000007ff042219 */ /* 0x001fe40000011602 */
[----:B-1----:R-:W-:Y:S01]  /*13790*/  ISETP.GE.AND P2, PT, R13, 0x1, PT ;  /* 0x000000010d00780c */ /* 0x002fe20003f46270 */
[----:B------:R0:W-:Y:S01]  /*137a0*/  STL.64 [R1+0x10], R10 ;  /* 0x0000100a01007387 */ /* 0x0001e20000100a00 */
[----:B------:R-:W-:Y:S01]  /*137b0*/  LOP3.LUT R15, R15, 0xffefffff, RZ, 0xc0, !PT ;  /* 0xffefffff0f0f7812 */ /* 0x000fe200078ec0ff */
[----:B------:R-:W-:Y:S02]  /*137c0*/  WARPGROUP.DEPBAR.LE gsb0, 0x0 ;  /* 0x00008000000079c5 */ /* 0x000fe40000010000 */
[----:B------:R-:W-:-:S06]  /*137d0*/  WARPGROUP.ARRIVE ;  /* 0x00000000000079c5 */ /* 0x000fcc0000000000 */
[----:B------:R-:W-:Y:S01]  /*137e0*/  HGMMA.64x96x16.F32.BF16 R24, gdesc[UR36], R24, gsb0 ;  /* 0x01600000241879f0 */ /* 0x000fe20008001818 */
[----:B0-----:R-:W-:Y:S02]  /*137f0*/  IMAD.U32 R10, RZ, RZ, UR8 ;  /* 0x00000008ff0a7e24 */ /* 0x001fe4000f8e00ff */
[----:B------:R-:W-:Y:S01]  /*13800*/  IMAD.U32 R11, RZ, RZ, UR9 ;  /* 0x00000009ff0b7e24 */ /* 0x000fe2000f8e00ff */
[----:B------:R-:W-:Y:S01]  /*13810*/  @P2 LOP3.LUT R15, R15, 0x100000, RZ, 0xfc, !PT ;  /* 0x001000000f0f2812 */ /* 0x000fe200078efcff */
[----:B------:R-:W-:-:S03]  /*13820*/  @!P1 VIADD R0, R5, 0x30840 ;  /* 0x0003084005009836 */ /* 0x000fc60000000000 */
[----:B------:R0:W-:Y:S01]  /*13830*/  STL.64 [R1+0x8], R10 ;  /* 0x0000080a01007387 */ /* 0x0001e20000100a00 */
[----:B------:R-:W-:-:S03]  /*13840*/  IMAD.MOV.U32 R5, RZ, RZ, -0x60 ;  /* 0xffffffa0ff057424 */ /* 0x000fc600078e00ff */
[----:B------:R-:W1:Y:S01]  /*13850*/  SHFL.IDX PT, R11, R4, RZ, 0x1c1f ;  /* 0x001c1fff040b7589 */ /* 0x000e6200000e0000 */
[----:B------:R-:W-:Y:S01]  /*13860*/  @!P1 PRMT R0, RZ, 0x654, R0 ;  /* 0x00000654ff009816 */ /* 0x000fe20000000000 */
[----:B------:R-:W-:Y:S02]  /*13870*/  IMAD R5, R150, R5, 0x61 ;  /* 0x0000006196057424 */ /* 0x000fe400078e0205 */
[----:B------:R2:W-:Y:S02]  /*13880*/  STL [R1], R15 ;  /* 0x0000000f01007387 */ /* 0x0005e40000100800 */
[----:B------:R-:W-:Y:S02]  /*13890*/  IMAD R7, R212, -0x2, R5 ;  /* 0xfffffffed4077824 */ /* 0x000fe400078e0205 */
[----:B0-----:R-:W-:-:S03]  /*138a0*/  IMAD.U32 R10, RZ, RZ, UR4 ;  /* 0x00000004ff0a7e24 */ /* 0x001fc6000f8e00ff */
[----:B------:R-:W-:-:S05]  /*138b0*/  IADD3 R9, -R194, R7, R196 ;  /* 0x00000007c2097210 */ /* 0x000fca0007ffe1c4 */
[----:B------:R-:W-:Y:S02]  /*138c0*/  IMAD.IADD R73, R9, 0x1, R12 ;  /* 0x0000000109497824 */ /* 0x000fe400078e020c */
[----:B------:R-:W-:Y:S02]  /*138d0*/  VIADD R72, R5, 0xffffffff ;  /* 0xffffffff05487836 */ /* 0x000fe40000000000 */
[----:B------:R-:W-:Y:S01]  /*138e0*/  VIADD R74, R7, 0xffffffff ;  /* 0xffffffff074a7836 */ /* 0x000fe20000000000 */
[----:B------:R-:W-:Y:S02]  /*138f0*/  WARPGROUP.DEPBAR.LE gsb0, 0x0 ;  /* 0x00008000000079c5 */ /* 0x000fe40000010000 */
[----:B------:R0:W-:Y:S02]  /*13900*/  @!P1 SYNCS.ARRIVE.TRANS64.RED.A1T0 RZ, [R0+URZ], RZ ;  /* 0x000000ff00ff99a7 */ /* 0x0001e4000810043f */
[----:B0-----:R-:W-:-:S04]  /*13910*/  IMAD R0, R150, -0x60, R196 ;  /* 0xffffffa096007824 */ /* 0x001fc800078e02c4 */
[----:B------:R-:W-:Y:S01]  /*13920*/  VIADD R3, R0, 0x60 ;  /* 0x0000006000037836 */ /* 0x000fe20000000000 */
[----:B------:R-:W-:-:S03]  /*13930*/  LOP3.LUT R0, RZ, R10, RZ, 0x33, !PT ;  /* 0x0000000aff007212 */ /* 0x000fc600078e33ff */
[----:B------:R-:W-:Y:S02]  /*13940*/  IMAD R14, R212, -0x2, R3 ;  /* 0xfffffffed40e7824 */ /* 0x000fe400078e0203 */
[----:B------:R-:W-:-:S03]  /*13950*/  IMAD.IADD R20, R9, 0x1, R0 ;  /* 0x0000000109147824 */ /* 0x000fc600078e0200 */
[----:B-1----:R-:W-:Y:S01]  /*13960*/  VIADDMNMX R0, R11, R73, R14, PT ;  /* 0x000000490b007246 */ /* 0x002fe2000380010e */
[----:B------:R-:W-:Y:S01]  /*13970*/  IMAD.IADD R2, R20, 0x1, R11 ;  /* 0x0000000114027824 */ /* 0x000fe200078e020b */
[----:B--2---:R-:W-:Y:S06]  /*13980*/  @!P2 BRA `(.L_x_5310) ;  /* 0x00000000004ca947 */ /* 0x004fec0003800000 */
        /* <DEDUP_REMOVED lines=11> */
.L_x_5312:
[----:B------:R-:W-:-:S13]  /*13a40*/  ISETP.NE.AND P2, PT, R13, 0x1, PT ;  /* 0x000000010d00780c */ /* 0x000fda0003f45270 */
[----:B------:R-:W0:Y:S02]  /*13a50*/  @P2 LDC.64 R6, c[0x0][0x9e8] ;  /* 0x00027a00ff062b82 */ /* 0x000e240000000a00 */
[----:B0-----:R-:W-:-:S05]  /*13a60*/  @P2 IMAD.HI.U32 R6, R3, R6, RZ ;  /* 0x0000000603062227 */ /* 0x001fca00078e00ff */
[----:B------:R-:W-:-:S07]  /*13a70*/  @P2 SHF.R.U32.HI R3, RZ, R7, R6 ;  /* 0x00000007ff032219 */ /* 0x000fce0000011606 */
.L_x_5313:
[----:B------:R-:W-:Y:S05]  /*13a80*/  BSYNC B0 ;  /* 0x0000000000007941 */ /* 0x000fea0003800000 */
.L_x_5311:
[----:B------:R-:W-:-:S05]  /*13a90*/  IMAD R3, R3, R13, R74 ;  /* 0x0000000d03037224 */ /* 0x000fca00078e024a */
[----:B------:R-:W-:Y:S02]  /*13aa0*/  VIMNMX R2, R2, R3, !PT ;  /* 0x0000000302027248 */ /* 0x000fe40007fe0100 */
[----:B------:R-:W-:-:S07]  /*13ab0*/  VIADDMNMX R0, R3, R13, R0, PT ;  /* 0x0000000d03007246 */ /* 0x000fce0003800100 */
.L_x_5310:
[C---:B------:R-:W-:Y:S02]  /*13ac0*/  ISETP.GE.AND P2, PT, R72.reuse, 0x2, PT ;  /* 0x000000024800780c */ /* 0x040fe40003f46270 */
[----:B------:R-:W-:Y:S02]  /*13ad0*/  ISETP.GE.AND P6, PT, R72, 0x9, PT ;  /* 0x000000094800780c */ /* 0x000fe40003fc6270 */
[----:B------:R-:W-:Y:S02]  /*13ae0*/  ISETP.GT.AND P3, PT, R2, 0x1, !P2 ;  /* 0x000000010200780c */ /* 0x000fe40005764270 */
[----:B------:R-:W-:Y:S02]  /*13af0*/  ISETP.GE.AND P4, PT, R72, 0xa, PT ;  /* 0x0000000a4800780c */ /* 0x000fe40003f86270 */
[----:B------:R-:W-:-:S04]  /*13b00*/  ISETP.LT.OR P3, PT, R0, 0x2, P3 ;  /* 0x000000020000780c */ /* 0x000fc80001f61670 */
[----:B------:R-:W-:Y:S02]  /*13b10*/  FSEL R91, R25, -INF , !P3 ;  /* 0xff800000195b7808 */ /* 0x000fe40005800000 */
[----:B------:R-:W-:Y:S01]  /*13b20*/  ISETP.GT.AND P3, PT, R2, 0x8, !P6 ;  /* 0x000000080200780c */ /* 0x000fe20007764270 */
[----:B------:R-:W0:Y:S03]  /*13b30*/  SHFL.IDX PT, R25, R4, 0x1, 0x1c1f ;  /* 0x003c1f0004197f89 */ /* 0x000e2600000e0000 */
        /* <DEDUP_REMOVED lines=9> */
[----:B------:R-:W-:Y:S01]  /*13bd0*/  ISETP.LT.OR P3, PT, R0, 0x11, P3 ;  /* 0x000000110000780c */ /* 0x000fe20001f61670 */
[----:B0-----:R-:W-:Y:S01]  /*13be0*/  IMAD.IADD R6, R20, 0x1, R25 ;  /* 0x0000000114067824 */ /* 0x001fe200078e0219 */
        /* <DEDUP_REMOVED lines=84> */
[----:B------:R-:W-:-:S04]  /*14130*/  ISETP.LT.OR P3, PT, R0, 0x52, P3 ;  /* 0x000000520000780c */ /* 0x000fc80001f61670 */
[----:B------:R-:W-:Y:S02]  /*14140*/  FSEL R65, R65, -INF , !P3 ;  /* 0xff80000041417808 */ /* 0x000fe40005800000 */
[----:B------:R-:W-:-:S04]  /*14150*/  ISETP.GE.AND P3, PT, R72, 0x59, PT ;  /* 0x000000594800780c */ /* 0x000fc80003f66270 */
[----:B------:R-:W-:-:S04]  /*14160*/  ISETP.GT.AND P4, PT, R2, 0x58, !P3 ;  /* 0x000000580200780c */ /* 0x000fc80005f84270 */
[----:B------:R-:W-:-:S04]  /*14170*/  ISETP.LT.OR P4, PT, R0, 0x59, P4 ;  /* 0x000000590000780c */ /* 0x000fc80002781670 */
[----:B------:R-:W-:Y:S02]  /*14180*/  FSEL R5, R68, -INF , !P4 ;  /* 0xff80000044057808 */ /* 0x000fe40006000000 */
[----:B------:R-:W-:-:S04]  /*14190*/  ISETP.GE.AND P4, PT, R72, 0x1, PT ;  /* 0x000000014800780c */ /* 0x000fc80003f86270 */
[----:B------:R-:W-:-:S04]  /*141a0*/  ISETP.GT.AND P5, PT, R2, RZ, !P4 ;  /* 0x000000ff0200720c */ /* 0x000fc800067a4270 */
[----:B------:R-:W-:-:S04]  /*141b0*/  ISETP.LT.OR P5, PT, R0, 0x1, P5 ;  /* 0x000000010000780c */ /* 0x000fc80002fa1670 */
[----:B------:R-:W-:Y:S02]  /*141c0*/  FSEL R101, R24, -INF , !P5 ;  /* 0xff80000018657808 */ /* 0x000fe40006800000 */
[----:B------:R-:W-:-:S04]  /*141d0*/  ISETP.GE.AND P5, PT, R72, 0x5a, PT ;  /* 0x0000005a4800780c */ /* 0x000fc80003fa6270 */
[----:B------:R-:W-:Y:S02]  /*141e0*/  P2R R68, PR, RZ, 0x20 ;  /* 0x00000020ff447803 */ /* 0x000fe40000000000 */
[----:B------:R-:W-:Y:S02]  /*141f0*/  ISETP.GT.AND P5, PT, R2, 0x59, !P5 ;  /* 0x000000590200780c */ /* 0x000fe40006fa4270 */
[----:B------:R-:W-:Y:S02]  /*14200*/  VIADDMNMX R2, R25, R73, R14, PT ;  /* 0x0000004919027246 */ /* 0x000fe4000380010e */
[----:B------:R-:W-:-:S04]  /*14210*/  ISETP.LT.OR P5, PT, R0, 0x5a, P5 ;  /* 0x0000005a0000780c */ /* 0x000fc80002fa1670 */
[----:B------:R-:W-:Y:S02]  /*14220*/  FSEL R69, R69, -INF , !P5 ;  /* 0xff80000045457808 */ /* 0x000fe40006800000 */
[----:B------:R-:W-:-:S13]  /*14230*/  ISETP.GE.AND P5, PT, R13, 0x1, PT ;  /* 0x000000010d00780c */ /* 0x000fda0003fa6270 */
[----:B------:R-:W-:Y:S05]  /*14240*/  @!P5 BRA `(.L_x_5314) ;  /* 0x00000000004cd947 */ /* 0x000fea0003800000 */
        /* <DEDUP_REMOVED lines=11> */
.L_x_5316:
[----:B------:R-:W-:-:S13]  /*14300*/  ISETP.NE.AND P5, PT, R13, 0x1, PT ;  /* 0x000000010d00780c */ /* 0x000fda0003fa5270 */
[----:B------:R-:W0:Y:S02]  /*14310*/  @P5 LDC.64 R24, c[0x0][0x9e8] ;  /* 0x00027a00ff185b82 */ /* 0x000e240000000a00 */
[----:B0-----:R-:W-:-:S05]  /*14320*/  @P5 IMAD.HI.U32 R24, R0, R24, RZ ;  /* 0x0000001800185227 */ /* 0x001fca00078e00ff */
[----:B------:R-:W-:-:S07]  /*14330*/  @P5 SHF.R.U32.HI R0, RZ, R25, R24 ;  /* 0x00000019ff005219 */ /* 0x000fce0000011618 */
.L_x_5317:
[----:B------:R-:W-:Y:S05]  /*14340*/  BSYNC B0 ;  /* 0x0000000000007941 */ /* 0x000fea0003800000 */
.L_x_5315:
[----:B------:R-:W-:-:S05]  /*14350*/  IMAD R25, R0, R13, R74 ;  /* 0x0000000d00197224 */ /* 0x000fca00078e024a */
[----:B------:R-:W-:Y:S02]  /*14360*/  VIMNMX R6, R6, R25, !PT ;  /* 0x0000001906067248 */ /* 0x000fe40007fe0100 */
[----:B------:R-:W-:-:S07]  /*14370*/  VIADDMNMX R2, R25, R13, R2, PT ;  /* 0x0000000d19027246 */ /* 0x000fce0003800102 */
.L_x_5314:
[----:B------:R-:W-:Y:S01]  /*14380*/  ISETP.GT.AND P2, PT, R6, 0x1, !P2 ;  /* 0x000000010600780c */ /* 0x000fe20005744270 */
[----:B------:R-:W-:Y:S01]  /*14390*/  ULDC UR4, c[0x0][0x988] ;  /* 0x0002620000047ab9 */ /* 0x000fe20000000800 */
[----:B------:R-:W-:Y:S02]  /*143a0*/  FMNMX.FTZ R0, R101, R91, !PT ;  /* 0x0000005b65007209 */ /* 0x000fe40007810000 */
[----:B------:R-:W-:Y:S02]  /*143b0*/  ISETP.LT.OR P2, PT, R2, 0x2, P2 ;  /* 0x000000020200780c */ /* 0x000fe40001741670 */
[----:B------:R-:W-:Y:S02]  /*143c0*/  FMNMX.FTZ R0, R99, R0, !PT ;  /* 0x0000000063007209 */ /* 0x000fe40007810000 */
[----:B------:R-:W-:Y:S02]  /*143d0*/  FSEL R27, R27, -INF , !P2 ;  /* 0xff8000001b1b7808 */ /* 0x000fe40005000000 */
[----:B------:R-:W-:-:S02]  /*143e0*/  ISETP.NE.AND P2, PT, R28, RZ, PT ;  /* 0x000000ff1c00720c */ /* 0x000fc40003f45270 */
[C---:B------:R-:W-:Y:S02]  /*143f0*/  ISETP.GT.AND P6, PT, R6.reuse, 0x8, !P6 ;  /* 0x000000080600780c */ /* 0x040fe400077c4270 */
[----:B------:R-:W-:Y:S02]  /*14400*/  ISETP.GT.AND P2, PT, R6, 0x9, !P2 ;  /* 0x000000090600780c */ /* 0x000fe40005744270 */
[----:B------:R-:W-:Y:S02]  /*14410*/  FMNMX.FTZ R0, R93, R0, !PT ;  /* 0x000000005d007209 */ /* 0x000fe40007810000 */
[C---:B------:R-:W-:Y:S02]  /*14420*/  ISETP.LT.OR P2, PT, R2.reuse, 0xa, P2 ;  /* 0x0000000a0200780c */ /* 0x040fe40001741670 */
[----:B------:R-:W-:Y:S02]  /*14430*/  ISETP.LT.OR P6, PT, R2, 0x9, P6 ;  /* 0x000000090200780c */ /* 0x000fe400037c1670 */
[----:B------:R-:W-:-:S02]  /*14440*/  FSEL R31, R31, -INF , !P2 ;  /* 0xff8000001f1f7808 */ /* 0x000fc40005000000 */
[----:B------:R-:W-:Y:S02]  /*14450*/  ISETP.NE.AND P2, PT, R75, RZ, PT ;  /* 0x000000ff4b00720c */ /* 0x000fe40003f45270 */
[----:B------:R-:W-:Y:S02]  /*14460*/  FMNMX.FTZ R0, R97, R0, !PT ;  /* 0x0000000061007209 */ /* 0x000fe40007810000 */
[----:B------:R-:W-:Y:S02]  /*14470*/  ISETP.GT.AND P2, PT, R6, 0x10, !P2 ;  /* 0x000000100600780c */ /* 0x000fe40005744270 */
[----:B------:R-:W-:Y:S02]  /*14480*/  FSEL R25, R30, -INF , !P6 ;  /* 0xff8000001e197808 */ /* 0x000fe40007000000 */
[----:B------:R-:W-:Y:S02]  /*14490*/  ISETP.LT.OR P2, PT, R2, 0x11, P2 ;  /* 0x000000110200780c */ /* 0x000fe40001741670 */
[----:B------:R-:W-:-:S02]  /*144a0*/  ISETP.NE.AND P6, PT, R36, RZ, PT ;  /* 0x000000ff2400720c */ /* 0x000fc40003fc5270 */
[----:B------:R-:W-:Y:S02]  /*144b0*/  FSEL R29, R34, -INF , !P2 ;  /* 0xff800000221d7808 */ /* 0x000fe40005000000 */
[----:B------:R-:W-:Y:S02]  /*144c0*/  ISETP.NE.AND P2, PT, R32, RZ, PT ;  /* 0x000000ff2000720c */ /* 0x000fe40003f45270 */
[----:B------:R-:W-:Y:S02]  /*144d0*/  FMNMX.FTZ R0, R95, R0, !PT ;  /* 0x000000005f007209 */ /* 0x000fe40007810000 */
[----:B------:R-:W-:Y:S02]  /*144e0*/  ISETP.GT.AND P2, PT, R6, 0x11, !P2 ;  /* 0x000000110600780c */ /* 0x000fe40005744270 */
[----:B------:R-:W-:Y:S02]  /*144f0*/  FMNMX.FTZ R0, R77, R0, !PT ;  /* 0x000000004d007209 */ /* 0x000fe40007810000 */
[----:B------:R-:W-:-:S02]  /*14500*/  ISETP.LT.OR P2, PT, R2, 0x12, P2 ;  /* 0x000000120200780c */ /* 0x000fc40001741670 */
[----:B------:R-:W-:Y:S02]  /*14510*/  ISETP.NE.AND P5, PT, R78, RZ, PT ;  /* 0x000000ff4e00720c */ /* 0x000fe40003fa5270 */
        /* <DEDUP_REMOVED lines=19> */
[----:B------:R-:W-:Y:S01]  /*14650*/  IMAD.MOV.U32 R40, RZ, RZ, R209 ;  /* 0x000000ffff287224 */ /* 0x000fe200078e00d1 */
        /* <DEDUP_REMOVED lines=23> */
[----:B------:R-:W-:Y:S01]  /*147d0*/  FMNMX.FTZ R14, R69, R0, !PT ;  /* 0x00000000450e7209 */ /* 0x000fe20007810000 */
[----:B------:R-:W-:Y:S01]  /*147e0*/  IMAD.U32 R0, RZ, RZ, UR4 ;  /* 0x00000004ff007e24 */ /* 0x000fe2000f8e00ff */
[----:B------:R-:W-:Y:S02]  /*147f0*/  ISETP.LT.OR P2, PT, R2, 0x31, P2 ;  /* 0x000000310200780c */ /* 0x000fe40001741670 */
[----:B------:R-:W-:Y:S01]  /*14800*/  ISETP.GT.AND P4, PT, R6, RZ, !P4 ;  /* 0x000000ff0600720c */ /* 0x000fe20006784270 */
[----:B------:R-:W0:Y:S01]  /*14810*/  SHFL.BFLY PT, R89, R14, 0x2, 0x1f ;  /* 0x0c401f000e597f89 */ /* 0x000e2200000e0000 */
[----:B------:R-:W-:Y:S02]  /*14820*/  FSEL R81, R50, -INF , !P2 ;  /* 0xff80000032517808 */ /* 0x000fe40005000000 */
        /* <DEDUP_REMOVED lines=8> */
[C---:B------:R-:W-:Y:S02]  /*148b0*/  ISETP.GT.AND P3, PT, R6.reuse, 0x58, !P3 ;  /* 0x000000580600780c */ /* 0x040fe40005f64270 */
[----:B------:R-:W-:Y:S02]  /*148c0*/  ISETP.GT.AND P2, PT, R6, 0x38, !P2 ;  /* 0x000000380600780c */ /* 0x000fe40005744270 */
[C---:B------:R-:W-:Y:S02]  /*148d0*/  ISETP.LT.OR P3, PT, R2.reuse, 0x59, P3 ;  /* 0x000000590200780c */ /* 0x040fe40001f61670 */
        /* <DEDUP_REMOVED lines=35> */
[C---:B------:R-:W-:Y:S01]  /*14b10*/  FMUL.FTZ R24, R4.reuse, R0 ;  /* 0x0000000004187220 */ /* 0x040fe20000410000 */
        /* <DEDUP_REMOVED lines=10> */
[-CC-:B------:R-:W-:Y:S01]  /*14bc0*/  FFMA.FTZ R182, R3, R0.reuse, -R24.reuse ;  /* 0x0000000003b67223 */ /* 0x180fe20000010818 */
[----:B------:R-:W-:Y:S01]  /*14bd0*/  ISETP.NE.AND P6, PT, R64, RZ, PT ;  /* 0x000000ff4000720c */ /* 0x000fe20003fc5270 */
[--C-:B------:R-:W-:Y:S01]  /*14be0*/  FFMA.FTZ R188, R101, R0, -R24.reuse ;  /* 0x0000000065bc7223 */ /* 0x100fe20000010818 */
[----:B------:R-:W-:Y:S01]  /*14bf0*/  FMNMX.FTZ R14, R59, R14, !PT ;  /* 0x0000000e3b0e7209 */ /* 0x000fe20007810000 */
[-CC-:B------:R-:W-:Y:S01]  /*14c00*/  FFMA.FTZ R91, R91, R0.reuse, -R24.reuse ;  /* 0x000000005b5b7223 */ /* 0x180fe20000010818 */
[----:B------:R-:W-:Y:S01]  /*14c10*/  FSEL R89, R66, -INF , !P2 ;  /* 0xff80000042597808 */ /* 0x000fe20005000000 */
[--C-:B------:R-:W-:Y:S01]  /*14c20*/  FFMA.FTZ R190, R99, R0, -R24.reuse ;  /* 0x0000000063be7223 */ /* 0x100fe20000010818 */
[----:B------:R-:W-:Y:S01]  /*14c30*/  ISETP.GT.AND P2, PT, R6, 0x51, !P6 ;  /* 0x000000510600780c */ /* 0x000fe20007744270 */
[----:B------:R-:W-:Y:S01]  /*14c40*/  MUFU.EX2 R188, R188 ;  /* 0x000000bc00bc7308 */ /* 0x000fe20000000800 */
[----:B------:R-:W-:Y:S01]  /*14c50*/  FMNMX.FTZ R14, R87, R14, !PT ;  /* 0x0000000e570e7209 */ /* 0x000fe20007810000 */
[-CC-:B------:R-:W-:Y:S01]  /*14c60*/  FFMA.FTZ R93, R93, R0.reuse, -R24.reuse ;  /* 0x000000005d5d7223 */ /* 0x180fe20000010818 */
[----:B------:R-:W-:Y:S01]  /*14c70*/  ISETP.NE.AND P5, PT, R68, RZ, PT ;  /* 0x000000ff4400720c */ /* 0x000fe20003fa5270 */
[-CC-:B------:R-:W-:Y:S01]  /*14c80*/  FFMA.FTZ R184, R97, R0.reuse, -R24.reuse ;  /* 0x0000000061b87223 */ /* 0x180fe20000010818 */
[----:B------:R-:W-:Y:S01]  /*14c90*/  ISETP.LT.OR P2, PT, R2, 0x52, P2 ;  /* 0x000000520200780c */ /* 0x000fe20001741670 */
[--C-:B------:R-:W-:Y:S01]  /*14ca0*/  FFMA.FTZ R95, R95, R0, -R24.reuse ;  /* 0x000000005f5f7223 */ /* 0x100fe20000010818 */
[----:B------:R-:W-:Y:S01]  /*14cb0*/  FMNMX.FTZ R14, R63, R14, !PT ;  /* 0x0000000e3f0e7209 */ /* 0x000fe20007810000 */
[----:B------:R-:W0:Y:S01]  /*14cc0*/  MUFU.EX2 R91, R91 ;  /* 0x0000005b005b7308 */ /* 0x000e220000000800 */
[----:B------:R-:W-:Y:S01]  /*14cd0*/  ISETP.GT.AND P4, PT, R6, 0x59, !P5 ;  /* 0x000000590600780c */ /* 0x000fe20006f84270 */
[-CC-:B------:R-:W-:Y:S01]  /*14ce0*/  FFMA.FTZ R37, R37, R0.reuse, -R24.reuse ;  /* 0x0000000025257223 */ /* 0x180fe20000010818 */
[----:B------:R-:W-:Y:S01]  /*14cf0*/  FSEL R67, R67, -INF , !P2 ;  /* 0xff80000043437808 */ /* 0x000fe20005000000 */
[--C-:B------:R-:W-:Y:S01]  /*14d00*/  FFMA.FTZ R180, R33, R0, -R24.reuse ;  /* 0x0000000021b47223 */ /* 0x100fe20000010818 */
[----:B------:R-:W-:Y:S01]  /*14d10*/  FMNMX.FTZ R14, R89, R14, !PT ;  /* 0x0000000e590e7209 */ /* 0x000fe20007810000 */
[-CC-:B------:R-:W-:Y:S01]  /*14d20*/  FFMA.FTZ R33, R41, R0.reuse, -R24.reuse ;  /* 0x0000000029217223 */ /* 0x180fe20000010818 */
[----:B------:R-:W-:Y:S01]  /*14d30*/  ISETP.LT.OR P4, PT, R2, 0x5a, P4 ;  /* 0x0000005a0200780c */ /* 0x000fe20002781670 */
[----:B------:R-:W1:Y:S01]  /*14d40*/  MUFU.EX2 R190, R190 ;  /* 0x000000be00be7308 */ /* 0x000e620000000800 */
[----:B------:R-:W-:Y:S01]  /*14d50*/  FSEL R77, R70, -INF , !P3 ;  /* 0xff800000464d7808 */ /* 0x000fe20005800000 */
[--C-:B------:R-:W-:Y:S01]  /*14d60*/  FFMA.FTZ R41, R45, R0, -R24.reuse ;  /* 0x000000002d297223 */ /* 0x100fe20000010818 */
[----:B------:R-:W-:Y:S01]  /*14d70*/  FMNMX.FTZ R14, R67, R14, !PT ;  /* 0x0000000e430e7209 */ /* 0x000fe20007810000 */
[-CC-:B------:R-:W-:Y:S01]  /*14d80*/  FFMA.FTZ R176, R15, R0.reuse, -R24.reuse ;  /* 0x000000000fb07223 */ /* 0x180fe20000010818 */
[----:B------:R-:W-:Y:S01]  /*14d90*/  FSEL R71, R71, -INF , !P4 ;  /* 0xff80000047477808 */ /* 0x000fe20006000000 */
[--C-:B------:R-:W-:Y:S01]  /*14da0*/  FFMA.FTZ R178, R7, R0, -R24.reuse ;  /* 0x0000000007b27223 */ /* 0x100fe20000010818 */
[----:B------:R-:W-:Y:S01]  /*14db0*/  FMNMX.FTZ R14, R77, R14, !PT ;  /* 0x0000000e4d0e7209 */ /* 0x000fe20007810000 */
[----:B------:R-:W2:Y:S01]  /*14dc0*/  MUFU.EX2 R93, R93 ;  /* 0x0000005d005d7308 */ /* 0x000ea20000000800 */
[----:B------:R-:W-:Y:S01]  /*14dd0*/  ISETP.NE.AND P5, PT, R227, 0x1, PT ;  /* 0x00000001e300780c */ /* 0x000fe20003fa5270 */
[--C-:B------:R-:W-:Y:S01]  /*14de0*/  FFMA.FTZ R172, R11, R0, -R24.reuse ;  /* 0x000000000bac7223 */ /* 0x100fe20000010818 */
[----:B------:R-:W-:Y:S01]  /*14df0*/  FMNMX.FTZ R14, R71, R14, !PT ;  /* 0x0000000e470e7209 */ /* 0x000fe20007810000 */
[-CC-:B------:R-:W-:Y:S01]  /*14e00*/  FFMA.FTZ R174, R21, R0.reuse, -R24.reuse ;  /* 0x0000000015ae7223 */ /* 0x180fe20000010818 */
[-CC-:B------:R-:W-:Y:S01]  /*14e10*/  FFMA.FTZ R168, R9, R0.reuse, -R24.reuse ;  /* 0x0000000009a87223 */ /* 0x180fe20000010818 */
[-CC-:B------:R-:W-:Y:S01]  /*14e20*/  FFMA.FTZ R170, R5, R0.reuse, -R24.reuse ;  /* 0x0000000005aa7223 */ /* 0x180fe20000010818 */
[-CC-:B------:R-:W-:Y:S01]  /*14e30*/  FFMA.FTZ R15, R49, R0.reuse, -R24.reuse ;  /* 0x00000000310f7223 */ /* 0x180fe20000010818 */
[----:B------:R-:W3:Y:S01]  /*14e40*/  SHFL.BFLY PT, R3, R14, 0x2, 0x1f ;  /* 0x0c401f000e037f89 */ /* 0x000ee200000e0000 */
[----:B------:R-:W4:Y:S01]  /*14e50*/  MUFU.EX2 R184, R184 ;  /* 0x000000b800b87308 */ /* 0x000f220000000800 */
[-CC-:B------:R-:W-:Y:S01]  /*14e60*/  FFMA.FTZ R7, R53, R0.reuse, -R24.reuse ;  /* 0x0000000035077223 */ /* 0x180fe20000010818 */
[-CC-:B------:R-:W-:Y:S01]  /*14e70*/  FFMA.FTZ R11, R57, R0.reuse, -R24.reuse ;  /* 0x00000000390b7223 */ /* 0x180fe20000010818 */
[-CC-:B------:R-:W-:Y:S01]  /*14e80*/  FFMA.FTZ R21, R61, R0.reuse, -R24.reuse ;  /* 0x000000003d157223 */ /* 0x180fe20000010818 */
[-CC-:B------:R-:W-:Y:S01]  /*14e90*/  FFMA.FTZ R9, R65, R0.reuse, -R24.reuse ;  /* 0x0000000041097223 */ /* 0x180fe20000010818 */
[----:B------:R-:W4:Y:S01]  /*14ea0*/  @P5 LDC R38, c[0x0][0x44c] ;  /* 0x00011300ff265b82 */ /* 0x000f220000000800 */
[----:B------:R-:W-:-:S02]  /*14eb0*/  FFMA.FTZ R5, R69, R0, -R24 ;  /* 0x0000000045057223 */ /* 0x000fc40000010818 */
[----:B------:R-:W4:Y:S05]  /*14ec0*/  MUFU.EX2 R95, R95 ;  /* 0x0000005f005f7308 */ /* 0x000f2a0000000800 */
[----:B------:R-:W4:Y:S03]  /*14ed0*/  @P5 LDC R42, c[0x0][0x450] ;  /* 0x00011400ff2a5b82 */ /* 0x000f260000000800 */
[----:B------:R-:W4:Y:S01]  /*14ee0*/  MUFU.EX2 R186, R186 ;  /* 0x000000ba00ba7308 */ /* 0x000f220000000800 */
[----:B---3--:R-:W-:-:S07]  /*14ef0*/  FMNMX.FTZ R2, R14, R3, !PT ;  /* 0x000000030e027209 */ /* 0x008fce0007810000 */
[----:B------:R-:W3:Y:S01]  /*14f00*/  MUFU.EX2 R37, R37 ;  /* 0x0000002500257308 */ /* 0x000ee20000000800 */
[----:B------:R-:W0:Y:S07]  /*14f10*/  SHFL.BFLY PT, R3, R2, 0x1, 0x1f ;  /* 0x0c201f0002037f89 */ /* 0x000e2e00000e0000 */
[----:B------:R-:W-:Y:S08]  /*14f20*/  MUFU.EX2 R180, R180 ;  /* 0x000000b400b47308 */ /* 0x000ff00000000800 */
[----:B------:R-:W-:Y:S08]  /*14f30*/  MUFU.EX2 R33, R33 ;  /* 0x0000002100217308 */ /* 0x000ff00000000800 */
[----:B------:R-:W-:Y:S01]  /*14f40*/  MUFU.EX2 R182, R182 ;  /* 0x000000b600b67308 */ /* 0x000fe20000000800 */
[----:B0-----:R-:W-:-:S04]  /*14f50*/  FMNMX.FTZ R3, R2, R3, !PT ;  /* 0x0000000302037209 */ /* 0x001fc80007810000 */
[C---:B------:R-:W-:Y:S01]  /*14f60*/  FSETP.NEU.FTZ.AND P2, PT, R3.reuse, -INF , PT ;  /* 0xff8000000300780b */ /* 0x040fe20003f5d000 */
[----:B------:R-:W-:Y:S02]  /*14f70*/  FMUL.FTZ R2, R3, R0 ;  /* 0x0000000003027220 */ /* 0x000fe40000410000 */
[----:B------:R-:W-:Y:S03]  /*14f80*/  MUFU.EX2 R41, R41 ;  /* 0x0000002900297308 */ /* 0x000fe60000000800 */
[----:B------:R-:W-:-:S05]  /*14f90*/  FSEL R6, R2, RZ, P2 ;  /* 0x000000ff02067208 */ /* 0x000fca0001000000 */
[----:B------:R-:W-:Y:S01]  /*14fa0*/  MUFU.EX2 R176, R176 ;  /* 0x000000b000b07308 */ /* 0x000fe20000000800 */
[-CC-:B------:R-:W-:Y:S01]  /*14fb0*/  FFMA.FTZ R189, R26, R0.reuse, -R6.reuse ;  /* 0x000000001abd7223 */ /* 0x180fe20000010806 */
[-CC-:B------:R-:W-:Y:S01]  /*14fc0*/  FFMA.FTZ R2, R27, R0.reuse, -R6.reuse ;  /* 0x000000001b027223 */ /* 0x180fe20000010806 */
[-CC-:B------:R-:W-:Y:S01]  /*14fd0*/  FFMA.FTZ R191, R25, R0.reuse, -R6.reuse ;  /* 0x0000000019bf7223 */ /* 0x180fe20000010806 */
[-CC-:B------:R-:W-:Y:S01]  /*14fe0*/  FFMA.FTZ R31, R31, R0.reuse, -R6.reuse ;  /* 0x000000001f1f7223 */ /* 0x180fe20000010806 */
[----:B------:R-:W-:Y:S01]  /*14ff0*/  FADD.FTZ R25, R188, R91 ;  /* 0x0000005bbc197221 */ /* 0x000fe20000010000 */
[-CC-:B------:R-:W-:Y:S01]  /*15000*/  FFMA.FTZ R29, R29, R0.reuse, -R6.reuse ;  /* 0x000000001d1d7223 */ /* 0x180fe20000010806 */
[-CC-:B------:R-:W-:Y:S01]  /*15010*/  FFMA.FTZ R35, R35, R0.reuse, -R6.reuse ;  /* 0x0000000023237223 */ /* 0x180fe20000010806 */
[----:B------:R-:W-:Y:S01]  /*15020*/  MUFU.EX2 R189, R189 ;  /* 0x000000bd00bd7308 */ /* 0x000fe20000000800 */
[----:B-1----:R-:W-:Y:S01]  /*15030*/  FADD.FTZ R32, R190, R25 ;  /* 0x00000019be207221 */ /* 0x002fe20000010000 */
[-CC-:B------:R-:W-:Y:S01]  /*15040*/  FFMA.FTZ R73, R73, R0.reuse, -R6.reuse ;  /* 0x0000000049497223 */ /* 0x180fe20000010806 */
[-CC-:B------:R-:W-:Y:S01]  /*15050*/  FFMA.FTZ R39, R39, R0.reuse, -R6.reuse ;  /* 0x0000000027277223 */ /* 0x180fe20000010806 */
[-C--:B------:R-:W-:Y:S01]  /*15060*/  FFMA.FTZ R75, R75, R0.reuse, -R6 ;  /* 0x000000004b4b7223 */ /* 0x080fe20000010806 */
[----:B--2---:R-:W-:Y:S01]  /*15070*/  FADD.FTZ R25, R93, R32 ;  /* 0x000000205d197221 */ /* 0x004fe20000010000 */
[-CC-:B------:R-:W-:Y:S01]  /*15080*/  FFMA.FTZ R43, R43, R0.reuse, -R6.reuse ;  /* 0x000000002b2b7223 */ /* 0x180fe20000010806 */
[-CC-:B------:R-:W-:Y:S01]  /*15090*/  FFMA.FTZ R79, R79, R0.reuse, -R6.reuse ;  /* 0x000000004f4f7223 */ /* 0x180fe20000010806 */
[----:B------:R-:W0:Y:S01]  /*150a0*/  MUFU.EX2 R2, R2 ;  /* 0x0000000200027308 */ /* 0x000e220000000800 */
[----:B----4-:R-:W-:Y:S01]  /*150b0*/  FADD.FTZ R34, R184, R25 ;  /* 0x00000019b8227221 */ /* 0x010fe20000010000 */
[-CC-:B------:R-:W-:Y:S01]  /*150c0*/  FFMA.FTZ R47, R47, R0.reuse, -R6.reuse ;  /* 0x000000002f2f7223 */ /* 0x180fe20000010806 */
[-CC-:B------:R-:W-:Y:S01]  /*150d0*/  FFMA.FTZ R81, R81, R0.reuse, -R6.reuse ;  /* 0x0000000051517223 */ /* 0x180fe20000010806 */
[-C--:B------:R-:W-:Y:S01]  /*150e0*/  FFMA.FTZ R51, R51, R0.reuse, -R6 ;  /* 0x0000000033337223 */ /* 0x080fe20000010806 */
[----:B------:R-:W-:Y:S01]  /*150f0*/  FADD.FTZ R27, R95, R34 ;  /* 0x000000225f1b7221 */ /* 0x000fe20000010000 */
[-CC-:B------:R-:W-:Y:S01]  /*15100*/  FFMA.FTZ R83, R83, R0.reuse, -R6.reuse ;  /* 0x0000000053537223 */ /* 0x180fe20000010806 */
[-CC-:B------:R-:W-:Y:S01]  /*15110*/  FFMA.FTZ R55, R55, R0.reuse, -R6.reuse ;  /* 0x0000000037377223 */ /* 0x180fe20000010806 */
[----:B------:R-:W1:Y:S01]  /*15120*/  MUFU.EX2 R191, R191 ;  /* 0x000000bf00bf7308 */ /* 0x000e620000000800 */
[----:B------:R-:W-:Y:S01]  /*15130*/  FADD.FTZ R36, R186, R27 ;  /* 0x0000001bba247221 */ /* 0x000fe20000010000 */
[-CC-:B------:R-:W-:Y:S01]  /*15140*/  FFMA.FTZ R85, R85, R0.reuse, -R6.reuse ;  /* 0x0000000055557223 */ /* 0x180fe20000010806 */
[-CC-:B------:R-:W-:Y:S01]  /*15150*/  FFMA.FTZ R59, R59, R0.reuse, -R6.reuse ;  /* 0x000000003b3b7223 */ /* 0x180fe20000010806 */
[-C--:B------:R-:W-:Y:S01]  /*15160*/  FFMA.FTZ R87, R87, R0.reuse, -R6 ;  /* 0x0000000057577223 */ /* 0x080fe20000010806 */
[----:B---3--:R-:W-:Y:S01]  /*15170*/  FADD.FTZ R27, R37, R36 ;  /* 0x00000024251b7221 */ /* 0x008fe20000010000 */
[-CC-:B------:R-:W-:Y:S01]  /*15180*/  FFMA.FTZ R63, R63, R0.reuse, -R6.reuse ;  /* 0x000000003f3f7223 */ /* 0x180fe20000010806 */
[-C--:B------:R-:W-:Y:S01]  /*15190*/  FFMA.FTZ R89, R89, R0.reuse, -R6 ;  /* 0x0000000059597223 */ /* 0x080fe20000010806 */
[----:B------:R2:W3:Y:S01]  /*151a0*/  MUFU.EX2 R14, R31 ;  /* 0x0000001f000e7308 */ /* 0x0004e20000000800 */
[----:B0-----:R-:W-:Y:S01]  /*151b0*/  FADD.FTZ R32, R189, R2 ;  /* 0x00000002bd207221 */ /* 0x001fe20000010000 */
[----:B------:R-:W-:Y:S01]  /*151c0*/  FADD.FTZ R36, R180, R27 ;  /* 0x0000001bb4247221 */ /* 0x000fe20000010000 */
[-CC-:B------:R-:W-:Y:S01]  /*151d0*/  FFMA.FTZ R67, R67, R0.reuse, -R6.reuse ;  /* 0x0000000043437223 */ /* 0x180fe20000010806 */
[-CC-:B------:R-:W-:Y:S01]  /*151e0*/  FFMA.FTZ R77, R77, R0.reuse, -R6.reuse ;  /* 0x000000004d4d7223 */ /* 0x180fe20000010806 */
[----:B------:R-:W-:Y:S01]  /*151f0*/  FFMA.FTZ R71, R71, R0, -R6 ;  /* 0x0000000047477223 */ /* 0x000fe20000010806 */
[----:B------:R-:W-:Y:S01]  /*15200*/  FADD.FTZ R27, R33, R36 ;  /* 0x00000024211b7221 */ /* 0x000fe20000010000 */
[----:B------:R-:W-:Y:S01]  /*15210*/  F2FP.BF16.F32.PACK_AB R189, R2, R189 ;  /* 0x000000bd02bd723e */ /* 0x000fe200000010ff */
[----:B------:R-:W0:Y:S01]  /*15220*/  MUFU.EX2 R29, R29 ;  /* 0x0000001d001d7308 */ /* 0x000e220000000800 */
[----:B-1----:R-:W-:Y:S01]  /*15230*/  FADD.FTZ R25, R191, R32 ;  /* 0x00000020bf197221 */ /* 0x002fe20000010000 */
[----:B--2---:R-:W-:-:S04]  /*15240*/  @P5 IMAD.HI.U32 R31, R209, R38, RZ ;  /* 0x00000026d11f5227 */ /* 0x004fc800078e00ff */
[----:B------:R-:W-:Y:S01]  /*15250*/  FADD.FTZ R38, R182, R27 ;  /* 0x0000001bb6267221 */ /* 0x000fe20000010000 */
[----:B------:R-:W-:Y:S02]  /*15260*/  F2FP.BF16.F32.PACK_AB R188, R91, R188 ;  /* 0x000000bc5bbc723e */ /* 0x000fe400000010ff */
[----:B------:R-:W-:Y:S01]  /*15270*/  F2FP.BF16.F32.PACK_AB R190, R93, R190 ;  /* 0x000000be5dbe723e */ /* 0x000fe200000010ff */
[----:B------:R-:W-:Y:S01]  /*15280*/  FADD.FTZ R27, R41, R38 ;  /* 0x00000026291b7221 */ /* 0x000fe20000010000 */
[----:B------:R-:W1:Y:S01]  /*15290*/  MUFU.EX2 R20, R35 ;  /* 0x0000002300147308 */ /* 0x000e620000000800 */
[----:B---3--:R-:W-:Y:S01]  /*152a0*/  FADD.FTZ R34, R14, R25 ;  /* 0x000000190e227221 */ /* 0x008fe20000010000 */
[----:B------:R-:W-:Y:S01]  /*152b0*/  @P5 SHF.R.U32.HI R40, RZ, R42, R31 ;  /* 0x0000002aff285219 */ /* 0x000fe2000001161f */
[----:B------:R-:W-:Y:S01]  /*152c0*/  FADD.FTZ R38, R176, R27 ;  /* 0x0000001bb0267221 */ /* 0x000fe20000010000 */
[----:B------:R-:W-:Y:S02]  /*152d0*/  ISETP.GE.AND P5, PT, R13, 0x1, PT ;  /* 0x000000010d00780c */ /* 0x000fe40003fa6270 */
[----:B------:R-:W-:Y:S01]  /*152e0*/  F2FP.BF16.F32.PACK_AB R184, R95, R184 ;  /* 0x000000b85fb8723e */ /* 0x000fe200000010ff */
[----:B------:R-:W-:Y:S01]  /*152f0*/  IMAD.IADD R149, R149, 0x1, R40 ;  /* 0x0000000195957824 */ /* 0x000fe200078e0228 */
[----:B------:R-:W2:Y:S01]  /*15300*/  MUFU.EX2 R73, R73 ;  /* 0x0000004900497308 */ /* 0x000ea20000000800 */
[----:B0-----:R-:W-:Y:S01]  /*15310*/  FADD.FTZ R25, R29, R34 ;  /* 0x000000221d197221 */ /* 0x001fe20000010000 */
[----:B------:R-:W-:Y:S01]  /*15320*/  F2FP.BF16.F32.PACK_AB R186, R37, R186 ;  /* 0x000000ba25ba723e */ /* 0x000fe200000010ff */
[----:B------:R-:W-:Y:S01]  /*15330*/  IMAD.IADD R12, R149, 0x1, R12 ;  /* 0x00000001950c7824 */ /* 0x000fe200078e020c */
[----:B------:R-:W-:-:S02]  /*15340*/  F2FP.BF16.F32.PACK_AB R180, R33, R180 ;  /* 0x000000b421b4723e */ /* 0x000fc400000010ff */
[----:B------:R-:W-:Y:S02]  /*15350*/  F2FP.BF16.F32.PACK_AB R182, R41, R182 ;  /* 0x000000b629b6723e */ /* 0x000fe400000010ff */
[----:B------:R-:W0:Y:S01]  /*15360*/  MUFU.EX2 R24, R39 ;  /* 0x0000002700187308 */ /* 0x000e220000000800 */
[----:B-1----:R-:W-:Y:S01]  /*15370*/  FADD.FTZ R34, R20, R25 ;  /* 0x0000001914227221 */ /* 0x002fe20000010000 */
[----:B------:R-:W-:Y:S02]  /*15380*/  F2FP.BF16.F32.PACK_AB R191, R14, R191 ;  /* 0x000000bf0ebf723e */ /* 0x000fe400000010ff */
[----:B------:R-:W-:-:S04]  /*15390*/  F2FP.BF16.F32.PACK_AB R185, R20, R29 ;  /* 0x0000001d14b9723e */ /* 0x000fc800000010ff */
        /* <DEDUP_REMOVED lines=59> */
[----:B------:R-:W-:Y:S01]  /*15750*/  F2FP.BF16.F32.PACK_AB R175, R36, R87 ;  /* 0x0000005724af723e */ /* 0x000fe200000010ff */
[----:B------:R-:W-:-:S05]  /*15760*/  VIADD R7, R150, 0xfffffffe ;  /* 0xfffffffe96077836 */ /* 0x000fca0000000000 */
        /* <DEDUP_REMOVED lines=23> */
.L_x_5320:
[----:B------:R-:W-:-:S13]  /*158e0*/  ISETP.NE.AND P2, PT, R13, 0x1, PT ;  /* 0x000000010d00780c */ /* 0x000fda0003f45270 */
[----:B------:R-:W0:Y:S02]  /*158f0*/  @P2 LDC.64 R14, c[0x0][0x9e8] ;  /* 0x00027a00ff0e2b82 */ /* 0x000e240000000a00 */
[----:B0-----:R-:W-:-:S05]  /*15900*/  @P2 IMAD.HI.U32 R14, R2, R14, RZ ;  /* 0x0000000e020e2227 */ /* 0x001fca00078e00ff */
[----:B------:R-:W-:-:S07]  /*15910*/  @P2 SHF.R.U32.HI R2, RZ, R15, R14 ;  /* 0x0000000fff022219 */ /* 0x000fce000001160e */
.L_x_5321:
[----:B------:R-:W-:Y:S05]  /*15920*/  BSYNC B0 ;  /* 0x0000000000007941 */ /* 0x000fea0003800000 */
.L_x_5319:
[----:B------:R-:W-:-:S05]  /*15930*/  IMAD R13, R2, R13, R13 ;  /* 0x0000000d020d7224 */ /* 0x000fca00078e020d */
[----:B------:R-:W-:-:S07]  /*15940*/  VIMNMX R12, R12, R13, PT ;  /* 0x0000000d0c0c7248 */ /* 0x000fce0003fe0100 */
.L_x_5318:
[----:B------:R-:W-:Y:S01]  /*15950*/  IMAD.HI R12, R12, 0x2aaaaaab, RZ ;  /* 0x2aaaaaab0c0c7827 */ /* 0x000fe200078e02ff */
[----:B------:R-:W-:Y:S01]  /*15960*/  ULDC UR59, c[0x0][0x9e4] ;  /* 0x00027900003b7ab9 */ /* 0x000fe20000000800 */
[----:B------:R-:W-:Y:S01]  /*15970*/  ULDC UR58, c[0x0][0x9e4] ;  /* 0x00027900003a7ab9 */ /* 0x000fe20000000800 */
[----:B------:R-:W-:Y:S01]  /*15980*/  BSSY B0, `(.L_x_5322) ;  /* 0x0000381000007945 */ /* 0x000fe20003800000 */
[----:B------:R-:W-:Y:S01]  /*15990*/  IMAD.MOV.U32 R2, RZ, RZ, 0x3f800000 ;  /* 0x3f800000ff027424 */ /* 0x000fe200078e00ff */
[----:B------:R-:W-:Y:S02]  /*159a0*/  SHF.R.U32.HI R9, RZ, 0x1f, R12 ;  /* 0x0000001fff097819 */ /* 0x000fe4000001160c */
[----:B------:R-:W-:Y:S02]  /*159b0*/  CS2R R118, SRZ ;  /* 0x0000000000767805 */ /* 0x000fe4000001ff00 */
[----:B------:R-:W-:Y:S02]  /*159c0*/  CS2R R116, SRZ ;  /* 0x0000000000747805 */ /* 0x000fe4000001ff00 */
[----:B------:R-:W-:-:S02]  /*159d0*/  CS2R R114, SRZ ;  /* 0x0000000000727805 */ /* 0x000fc4000001ff00 */
[----:B------:R-:W-:Y:S01]  /*159e0*/  LEA.HI.SX32 R14, R12, R9, 0x1c ;  /* 0x000000090c0e7211 */ /* 0x000fe200078fe2ff */
[----:B------:R-:W-:Y:S01]  /*159f0*/  IMAD.MOV.U32 R9, RZ, RZ, 0x3f800000 ;  /* 0x3f800000ff097424 */ /* 0x000fe200078e00ff */
[----:B------:R-:W-:Y:S02]  /*15a00*/  CS2R R112, SRZ ;  /* 0x0000000000707805 */ /* 0x000fe4000001ff00 */
[----:B------:R-:W-:Y:S02]  /*15a10*/  CS2R R110, SRZ ;  /* 0x00000000006e7805 */ /* 0x000fe4000001ff00 */
[----:B------:R-:W-:Y:S02]  /*15a20*/  VIMNMX R14, R211, R14, !PT ;  /* 0x0000000ed30e7248 */ /* 0x000fe40007fe0100 */
[----:B------:R-:W-:Y:S02]  /*15a30*/  CS2R R108, SRZ ;  /* 0x00000000006c7805 */ /* 0x000fe4000001ff00 */
[----:B------:R-:W-:-:S02]  /*15a40*/  CS2R R106, SRZ ;  /* 0x00000000006a7805 */ /* 0x000fc4000001ff00 */
[----:B------:R-:W-:Y:S02]  /*15a50*/  CS2R R104, SRZ ;  /* 0x0000000000687805 */ /* 0x000fe4000001ff00 */
[----:B------:R-:W-:Y:S02]  /*15a60*/  ISETP.GE.AND P2, PT, R7, R14, PT ;  /* 0x0000000e0700720c */ /* 0x000fe40003f46270 */
        /* <DEDUP_REMOVED lines=41> */
[----:B------:R-:W-:Y:S01]  /*15d00*/  BSSY B1, `(.L_x_5324) ;  /* 0x0000344000017945 */ /* 0x000fe20003800000 */
[----:B------:R-:W-:Y:S02]  /*15d10*/  IMAD.MOV.U32 R2, RZ, RZ, 0x3f800000 ;  /* 0x3f800000ff027424 */ /* 0x000fe400078e00ff */
[----:B------:R-:W-:-:S07]  /*15d20*/  IMAD.MOV.U32 R119, RZ, RZ, RZ ;  /* 0x000000ffff777224 */ /* 0x000fce00078e00ff */
.L_x_5343:
[----:B------:R-:W-:-:S05]  /*15d30*/  VIADD R15, R22, 0x1 ;  /* 0x00000001160f7836 */ /* 0x000fca0000000000 */
[----:B------:R-:W-:-:S04]  /*15d40*/  ISETP.NE.AND P2, PT, R15, 0x2, PT ;  /* 0x000000020f00780c */ /* 0x000fc80003f45270 */
[----:B------:R-:W-:Y:S02]  /*15d50*/  SEL R20, RZ, 0x1, P2 ;  /* 0x00000001ff147807 */ /* 0x000fe40001000000 */
[----:B------:R-:W-:Y:S02]  /*15d60*/  SEL R15, R15, RZ, P2 ;  /* 0x000000ff0f0f7207 */ /* 0x000fe40001000000 */
[----:B------:R-:W-:Y:S01]  /*15d70*/  LOP3.LUT R20, R23, R20, RZ, 0x3c, !PT ;  /* 0x0000001417147212 */ /* 0x000fe200078e3cff */
[----:B------:R-:W-:Y:S06]  /*15d80*/  @!P0 BRA `(.L_x_5325) ;  /* 0x0000000000048947 */ /* 0x000fec0003800000 */
[----:B------:R-:W-:Y:S01]  /*15d90*/  BPT.TRAP 0x1 ;  /* 0x000000040000795c */ /* 0x000fe20000300000 */
.L_x_5325:
[----:B------:R-:W-:Y:S01]  /*15da0*/  IMAD R0, R15, 0x8, R16 ;  /* 0x000000080f007824 */ /* 0x000fe200078e0210 */
[----:B------:R-:W-:-:S04]  /*15db0*/  SHF.L.U32 R11, R20, 0x1f, RZ ;  /* 0x0000001f140b7819 */ /* 0x000fc800000006ff */
[----:B------:R0:W1:Y:S01]  /*15dc0*/  SYNCS.PHASECHK.TRANS64.TRYWAIT P2, [R0+URZ+0x30830], R11 ;  /* 0x0308300b000075a7 */ /* 0x000062000804017f */
[----:B------:R-:W-:Y:S05]  /*15dd0*/  @!P0 BRA `(.L_x_5326) ;  /* 0x0000000000048947 */ /* 0x000fea0003800000 */
[----:B------:R-:W-:Y:S01]  /*15de0*/  BPT.TRAP 0x1 ;  /* 0x000000040000795c */ /* 0x000fe20000300000 */
.L_x_5326:
[----:B------:R-:W-:Y:S01]  /*15df0*/  IMAD R124, R15, 0x900, R8 ;  /* 0x000009000f7c7824 */ /* 0x000fe200078e0208 */
[----:B------:R-:W-:Y:S03]  /*15e00*/  BSSY B2, `(.L_x_5327) ;  /* 0x0000006000027945 */ /* 0x000fe60003800000 */
[C---:B------:R-:W-:Y:S02]  /*15e10*/  VIADD R12, R124.reuse, 0x2 ;  /* 0x000000027c0c7836 */ /* 0x040fe40000000000 */
[----:B------:R-:W-:Y:S01]  /*15e20*/  VIADD R21, R124, 0x4 ;  /* 0x000000047c157836 */ /* 0x000fe20000000000 */
[----:B-1----:R-:W-:Y:S06]  /*15e30*/  @P2 BRA `(.L_x_5328) ;  /* 0x0000000000082947 */ /* 0x002fec0003800000 */
[----:B------:R-:W1:Y:S02]  /*15e40*/  SYNCS.PHASECHK.TRANS64.TRYWAIT P2, [R0+URZ+0x30830], R11 ;  /* 0x0308300b000075a7 */ /* 0x000e64000804017f */
[----:B-1----:R-:W-:Y:S05]  /*15e50*/  @!P2 BRA `(.L_x_5329) ;  /* 0x0000015400b0a947 */ /* 0x002fea0003800000 */
.L_x_5328:
[----:B------:R-:W-:Y:S05]  /*15e60*/  BSYNC B2 ;  /* 0x0000000000027941 */ /* 0x000fea0003800000 */
.L_x_5327:
[----:B------:R-:W-:Y:S01]  /*15e70*/  IMAD.MOV.U32 R10, RZ, RZ, R124 ;  /* 0x000000ffff0a7224 */ /* 0x000fe200078e007c */
[----:B------:R2:W-:Y:S04]  /*15e80*/  STL.64 [R1+0x78], R16 ;  /* 0x0000781001007387 */ /* 0x0005e80000100a00 */
[----:B------:R-:W-:Y:S01]  /*15e90*/  R2UR UR54, R10 ;  /* 0x000000000a3672ca */ /* 0x000fe200000e0000 */
[----:B------:R-:W-:-:S05]  /*15ea0*/  IMAD.MOV.U32 R10, RZ, RZ, R21 ;  /* 0x000000ffff0a7224 */ /* 0x000fca00078e0015 */
[----:B------:R-:W-:Y:S01]  /*15eb0*/  R2UR UR34, R10 ;  /* 0x000000000a2272ca */ /* 0x000fe200000e0000 */
[----:B------:R-:W-:Y:S01]  /*15ec0*/  VIADD R10, R124, 0x302 ;  /* 0x000003027c0a7836 */ /* 0x000fe20000000000 */
[----:B--2---:R-:W2:Y:S01]  /*15ed0*/  LDL.64 R16, [R1+0x30] ;  /* 0x0000300001107983 */ /* 0x004ea20000100a00 */
[----:B01----:R-:W-:-:S03]  /*15ee0*/  IMAD.MOV.U32 R11, RZ, RZ, 0x40000040 ;  /* 0x40000040ff0b7424 */ /* 0x003fc600078e00ff */
[----:B------:R-:W-:Y:S01]  /*15ef0*/  R2UR UR22, R10 ;  /* 0x000000000a1672ca */ /* 0x000fe200000e0000 */
[----:B------:R-:W-:Y:S01]  /*15f00*/  VIADD R10, R124, 0x306 ;  /* 0x000003067c0a7836 */ /* 0x000fe20000000000 */
[----:B------:R0:W-:Y:S01]  /*15f10*/  STL.64 [R1+0x70], R14 ;  /* 0x0000700e01007387 */ /* 0x0001e20000100a00 */
[C---:B------:R-:W-:Y:S02]  /*15f20*/  R2UR UR55, R11.reuse ;  /* 0x000000000b3772ca */ /* 0x040fe400000e0000 */
[C---:B------:R-:W-:Y:S02]  /*15f30*/  R2UR UR35, R11.reuse ;  /* 0x000000000b2372ca */ /* 0x040fe400000e0000 */
[C---:B------:R-:W-:Y:S02]  /*15f40*/  R2UR UR23, R11.reuse ;  /* 0x000000000b1772ca */ /* 0x040fe400000e0000 */
[----:B------:R-:W-:Y:S02]  /*15f50*/  R2UR UR14, R10 ;  /* 0x000000000a0e72ca */ /* 0x000fe400000e0000 */
[----:B------:R-:W-:Y:S01]  /*15f60*/  R2UR UR15, R11 ;  /* 0x000000000b0f72ca */ /* 0x000fe200000e0000 */
[----:B0-----:R-:W3:Y:S04]  /*15f70*/  LDL.64 R14, [R1+0x28] ;  /* 0x00002800010e7983 */ /* 0x001ee80000100a00 */
[----:B------:R0:W-:Y:S04]  /*15f80*/  STL.64 [R1+0x68], R6 ;  /* 0x0000680601007387 */ /* 0x0001e80000100a00 */
[----:B0-----:R-:W4:Y:S04]  /*15f90*/  LDL.64 R6, [R1+0x20] ;  /* 0x0000200001067983 */ /* 0x001f280000100a00 */
[----:B------:R0:W-:Y:S04]  /*15fa0*/  STL.64 [R1+0x60], R4 ;  /* 0x0000600401007387 */ /* 0x0001e80000100a00 */
[----:B------:R-:W2:Y:S01]  /*15fb0*/  LDL.64 R10, [R1+0x38] ;  /* 0x00003800010a7983 */ /* 0x000ea20000100a00 */
[----:B------:R-:W-:Y:S01]  /*15fc0*/  VIADD R120, R124, 0x6 ;  /* 0x000000067c787836 */ /* 0x000fe20000000000 */
[----:B------:R-:W-:Y:S01]  /*15fd0*/  R2UR UR50, R12 ;  /* 0x000000000c3272ca */ /* 0x000fe200000e0000 */
[----:B------:R-:W-:-:S03]  /*15fe0*/  VIADD R12, R124, 0x300 ;  /* 0x000003007c0c7836 */ /* 0x000fc60000000000 */
[----:B------:R-:W-:Y:S01]  /*15ff0*/  R2UR UR30, R120 ;  /* 0x00000000781e72ca */ /* 0x000fe200000e0000 */
[----:B------:R-:W-:Y:S01]  /*16000*/  VIADD R120, R124, 0x304 ;  /* 0x000003047c787836 */ /* 0x000fe20000000000 */
[----:B------:R-:W-:Y:S01]  /*16010*/  R2UR UR26, R12 ;  /* 0x000000000c1a72ca */ /* 0x000fe200000e0000 */
[C---:B------:R-:W-:Y:S01]  /*16020*/  VIADD R12, R124.reuse, 0x600 ;  /* 0x000006007c0c7836 */ /* 0x040fe20000000000 */
[----:B0-----:R-:W4:Y:S01]  /*16030*/  LDL.64 R4, [R1+0x18] ;  /* 0x0000180001047983 */ /* 0x001f220000100a00 */
[----:B------:R-:W-:Y:S01]  /*16040*/  VIADD R122, R124, 0x604 ;  /* 0x000006047c7a7836 */ /* 0x000fe20000000000 */
[----:B------:R-:W-:Y:S01]  /*16050*/  R2UR UR18, R120 ;  /* 0x00000000781272ca */ /* 0x000fe200000e0000 */
[----:B------:R-:W-:Y:S02]  /*16060*/  VIADD R120, R124, 0x602 ;  /* 0x000006027c787836 */ /* 0x000fe40000000000 */
[----:B------:R-:W-:Y:S01]  /*16070*/  FMUL.FTZ R24, R24, R9 ;  /* 0x0000000918187220 */ /* 0x000fe20000410000 */
[----:B------:R-:W-:-:S02]  /*16080*/  IMAD.MOV.U32 R121, RZ, RZ, 0x40000040 ;  /* 0x40000040ff797424 */ /* 0x000fc400078e00ff */
[-C--:B------:R-:W-:Y:S01]  /*16090*/  FMUL.FTZ R25, R25, R9.reuse ;  /* 0x0000000919197220 */ /* 0x080fe20000410000 */
[----:B------:R-:W-:Y:S02]  /*160a0*/  VIADD R124, R124, 0x606 ;  /* 0x000006067c7c7836 */ /* 0x000fe40000000000 */
[-C--:B------:R-:W-:Y:S01]  /*160b0*/  FMUL.FTZ R28, R28, R9.reuse ;  /* 0x000000091c1c7220 */ /* 0x080fe20000410000 */
[----:B------:R-:W-:Y:S01]  /*160c0*/  IMAD.MOV.U32 R123, RZ, RZ, 0x40000040 ;  /* 0x40000040ff7b7424 */ /* 0x000fe200078e00ff */
[C---:B------:R-:W-:Y:S01]  /*160d0*/  R2UR UR31, R121.reuse ;  /* 0x00000000791f72ca */ /* 0x040fe200000e0000 */
[----:B------:R-:W-:Y:S01]  /*160e0*/  IMAD.MOV.U32 R125, RZ, RZ, 0x40000040 ;  /* 0x40000040ff7d7424 */ /* 0x000fe200078e00ff */
[----:B------:R-:W-:Y:S01]  /*160f0*/  R2UR UR19, R121 ;  /* 0x00000000791372ca */ /* 0x000fe200000e0000 */
[----:B------:R-:W-:Y:S01]  /*16100*/  IMAD.MOV.U32 R13, RZ, RZ, 0x40000040 ;  /* 0x40000040ff0d7424 */ /* 0x000fe200078e00ff */
        /* <DEDUP_REMOVED lines=12> */
[----:B-----5:R-:W-:Y:S01]  /*161d0*/  WARPGROUP.ARRIVE ;  /* 0x00000000000079c5 */ /* 0x020fe20000000000 */
[----:B------:R-:W-:Y:S01]  /*161e0*/  R2UR UR51, R13 ;  /* 0x000000000d3372ca */ /* 0x000fe200000e0000 */
[-C--:B------:R-:W-:Y:S01]  /*161f0*/  FMUL.FTZ R41, R41, R9.reuse ;  /* 0x0000000929297220 */ /* 0x080fe20000410000 */
[----:B------:R-:W-:Y:S01]  /*16200*/  R2UR UR27, R13 ;  /* 0x000000000d1b72ca */ /* 0x000fe200000e0000 */
[-C--:B------:R-:W-:Y:S01]  /*16210*/  FMUL.FTZ R44, R44, R9.reuse ;  /* 0x000000092c2c7220 */ /* 0x080fe20000410000 */
[-C--:B------:R-:W-:Y:S01]  /*16220*/  FMUL.FTZ R45, R45, R9.reuse ;  /* 0x000000092d2d7220 */ /* 0x080fe20000410000 */
[----:B------:R-:W-:Y:S01]  /*16230*/  HGMMA.64x96x16.F32.BF16 R120, gdesc[UR52], RZ, !UPT, gsb0 ;  /* 0x01600000347879f0 */ /* 0x000fe2000c0018ff */
        /* <DEDUP_REMOVED lines=88> */
[----:B------:R-:W-:Y:S01]  /*167c0*/  WARPGROUP.ARRIVE ;  /* 0x00000000000079c5 */ /* 0x000fe20000000000 */
[----:B--2---:R-:W-:Y:S02]  /*167d0*/  R2UR UR32, R10 ;  /* 0x000000000a2072ca */ /* 0x004fe400000e0000 */
[----:B------:R-:W-:Y:S02]  /*167e0*/  R2UR UR33, R11 ;  /* 0x000000000b2172ca */ /* 0x000fe400000e0000 */
[----:B------:R-:W-:Y:S01]  /*167f0*/  R2UR UR28, R16 ;  /* 0x00000000101c72ca */ /* 0x000fe200000e0000 */
[----:B------:R-:W2:Y:S10]  /*16800*/  LDL.64 R10, [R1+0x8] ;  /* 0x00000800010a7983 */ /* 0x000eb40000100a00 */
[----:B------:R-:W-:Y:S01]  /*16810*/  HGMMA.64x96x16.F32.BF16 R120, gdesc[UR32], R120, gsb0 ;  /* 0x01600000207879f0 */ /* 0x000fe20008001878 */
[----:B------:R-:W-:-:S02]  /*16820*/  R2UR UR29, R17 ;  /* 0x00000000111d72ca */ /* 0x000fc400000e0000 */
[----:B------:R-:W-:Y:S02]  /*16830*/  R2UR UR10, R12 ;  /* 0x000000000c0a72ca */ /* 0x000fe400000e0000 */
[----:B------:R-:W-:Y:S02]  /*16840*/  R2UR UR11, R13 ;  /* 0x000000000d0b72ca */ /* 0x000fe400000e0000 */
[----:B------:R-:W2:Y:S01]  /*16850*/  LDL.64 R12, [R1+0x10] ;  /* 0x00001000010c7983 */ /* 0x000ea20000100a00 */
[----:B---3--:R-:W-:Y:S02]  /*16860*/  R2UR UR24, R14 ;  /* 0x000000000e1872ca */ /* 0x008fe400000e0000 */
[----:B------:R-:W-:Y:S01]  /*16870*/  R2UR UR25, R15 ;  /* 0x000000000f1972ca */ /* 0x000fe200000e0000 */
[----:B------:R0:W5:Y:S01]  /*16880*/  LDL.LU.64 R16, [R1+0x78] ;  /* 0x0000780001107983 */ /* 0x0001620000300a00 */
[----:B----4-:R-:W-:Y:S02]  /*16890*/  R2UR UR20, R6 ;  /* 0x00000000061472ca */ /* 0x010fe400000e0000 */
[----:B------:R-:W-:Y:S01]  /*168a0*/  R2UR UR21, R7 ;  /* 0x00000000071572ca */ /* 0x000fe200000e0000 */
[----:B------:R0:W5:Y:S01]  /*168b0*/  LDL.LU.64 R14, [R1+0x70] ;  /* 0x00007000010e7983 */ /* 0x0001620000300a00 */
[----:B------:R-:W-:-:S02]  /*168c0*/  R2UR UR16, R4 ;  /* 0x00000000041072ca */ /* 0x000fc400000e0000 */
[----:B------:R-:W-:Y:S01]  /*168d0*/  R2UR UR17, R5 ;  /* 0x00000000051172ca */ /* 0x000fe200000e0000 */
[----:B------:R0:W5:Y:S01]  /*168e0*/  LDL.LU.64 R6, [R1+0x68] ;  /* 0x0000680001067983 */ /* 0x0001620000300a00 */
[----:B------:R-:W-:Y:S01]  /*168f0*/  UMOV UR4, UR56 ;  /* 0x0000003800047c82 */ /* 0x000fe20008000000 */
[----:B------:R-:W-:Y:S02]  /*16900*/  UMOV UR5, UR57 ;  /* 0x0000003900057c82 */ /* 0x000fe40008000000 */
[----:B------:R0:W5:Y:S01]  /*16910*/  LDL.LU.64 R4, [R1+0x60] ;  /* 0x0000600001047983 */ /* 0x0001620000300a00 */
        /* <DEDUP_REMOVED lines=8> */
[----:B------:R-:W-:Y:S01]  /*169a0*/  HGMMA.64x96x16.F32.BF16 R120, gdesc[UR20], R120, gsb0 ;  /* 0x01600000147879f0 */ /* 0x000fe20008001878 */
[----:B--2---:R-:W-:Y:S02]  /*169b0*/  R2UR UR12, R12 ;  /* 0x000000000c0c72ca */ /* 0x004fe400000e0000 */
[----:B------:R-:W-:Y:S01]  /*169c0*/  R2UR UR13, R13 ;  /* 0x000000000d0d72ca */ /* 0x000fe200000e0000 */
[----:B------:R-:W-:Y:S02]  /*169d0*/  WARPGROUP.DEPBAR.LE gsb0, 0x0 ;  /* 0x00008000000079c5 */ /* 0x000fe40000010000 */
[----:B------:R-:W-:-:S06]  /*169e0*/  WARPGROUP.ARRIVE ;  /* 0x00000000000079c5 */ /* 0x000fcc0000000000 */
[----:B------:R-:W-:Y:S01]  /*169f0*/  HGMMA.64x96x16.F32.BF16 R120, gdesc[UR16], R120, gsb0 ;  /* 0x01600000107879f0 */ /* 0x000fe20008001878 */
[----:B------:R-:W-:Y:S02]  /*16a00*/  R2UR UR8, R10 ;  /* 0x000000000a0872ca */ /* 0x000fe400000e0000 */
[----:B------:R-:W-:Y:S01]  /*16a10*/  R2UR UR9, R11 ;  /* 0x000000000b0972ca */ /* 0x000fe200000e0000 */
        /* <DEDUP_REMOVED lines=16> */
[----:B0-----:R-:W-:Y:S05]  /*16b20*/  @!P0 BRA `(.L_x_5330) ;  /* 0x0000000000048947 */ /* 0x001fea0003800000 */
[----:B------:R-:W-:Y:S01]  /*16b30*/  BPT.TRAP 0x1 ;  /* 0x000000040000795c */ /* 0x000fe20000300000 */
.L_x_5330:
[----:B------:R-:W-:Y:S01]  /*16b40*/  SHF.L.U32 R2, R23, 0x1f, RZ ;  /* 0x0000001f17027819 */ /* 0x000fe200000006ff */
[----:B-----5:R-:W-:-:S04]  /*16b50*/  IMAD R21, R22, 0x8, R16 ;  /* 0x0000000816157824 */ /* 0x020fc800078e0210 */
[----:B------:R0:W1:Y:S01]  /*16b60*/  SYNCS.PHASECHK.TRANS64.TRYWAIT P2, [R21+URZ+0x30850], R2 ;  /* 0x03085002150075a7 */ /* 0x000062000804017f */
[----:B------:R-:W-:Y:S05]  /*16b70*/  @!P0 BRA `(.L_x_5331) ;  /* 0x0000000000048947 */ /* 0x000fea0003800000 */
[----:B------:R-:W-:Y:S01]  /*16b80*/  BPT.TRAP 0x1 ;  /* 0x000000040000795c */ /* 0x000fe20000300000 */
.L_x_5331:
[----:B------:R-:W-:Y:S04]  /*16b90*/  BSSY B2, `(.L_x_5332) ;  /* 0x0000004000027945 */ /* 0x000fe80003800000 */
[----:B-1----:R-:W-:Y:S05]  /*16ba0*/  @P2 BRA `(.L_x_5333) ;  /* 0x0000000000082947 */ /* 0x002fea0003800000 */
[----:B------:R-:W1:Y:S02]  /*16bb0*/  SYNCS.PHASECHK.TRANS64.TRYWAIT P2, [R21+URZ+0x30850], R2 ;  /* 0x03085002150075a7 */ /* 0x000e64000804017f */
[----:B-1----:R-:W-:Y:S05]  /*16bc0*/  @!P2 BRA `(.L_x_5334) ;  /* 0x000001480068a947 */ /* 0x002fea0003800000 */
.L_x_5333:
[----:B------:R-:W-:Y:S05]  /*16bd0*/  BSYNC B2 ;  /* 0x0000000000027941 */ /* 0x000fea0003800000 */
.L_x_5332:
[----:B01----:R-:W-:Y:S01]  /*16be0*/  VIADD R2, R16, 0x400 ;  /* 0x0000040010027836 */ /* 0x003fe20000000000 */
[----:B------:R-:W2:Y:S01]  /*16bf0*/  LDL R234, [R1] ;  /* 0x0000000001ea7983 */ /* 0x000ea20000100800 */
[----:B------:R-:W-:Y:S01]  /*16c00*/  IMAD.MOV.U32 R11, RZ, RZ, 0x40000040 ;  /* 0x40000040ff0b7424 */ /* 0x000fe200078e00ff */
[----:B------:R-:W-:Y:S01]  /*16c10*/  WARPGROUP.ARRIVE ;  /* 0x00000000000079c5 */ /* 0x000fe20000000000 */
[----:B------:R-:W-:Y:S01]  /*16c20*/  IMAD.MOV.U32 R13, RZ, RZ, 0x40000040 ;  /* 0x40000040ff0d7424 */ /* 0x000fe200078e00ff */
[----:B------:R-:W-:Y:S01]  /*16c30*/  SHF.R.U32.HI R2, RZ, 0x4, R2 ;  /* 0x00000004ff027819 */ /* 0x000fe20000011602 */
[----:B------:R-:W-:Y:S01]  /*16c40*/  @!P1 VIADD R0, R0, 0x30840 ;  /* 0x0003084000009836 */ /* 0x000fe20000000000 */
[----:B------:R-:W-:Y:S01]  /*16c50*/  R2UR UR7, R11 ;  /* 0x000000000b0772ca */ /* 0x000fe200000e0000 */
[----:B------:R-:W-:Y:S01]  /*16c60*/  IMAD.MOV.U32 R11, RZ, RZ, 0x40000040 ;  /* 0x40000040ff0b7424 */ /* 0x000fe200078e00ff */
[----:B------:R-:W-:Y:S01]  /*16c70*/  LOP3.LUT R2, R2, 0x3fff, RZ, 0xc0, !PT ;  /* 0x00003fff02027812 */ /* 0x000fe200078ec0ff */
[----:B------:R-:W-:Y:S01]  /*16c80*/  ULDC UR5, c[0x0][0x9dc] ;  /* 0x0002770000057ab9 */ /* 0x000fe20000000800 */
[----:B------:R-:W-:Y:S01]  /*16c90*/  ISETP.NE.AND P3, PT, R227, 0x1, PT ;  /* 0x00000001e300780c */ /* 0x000fe20003f65270 */
[----:B------:R-:W-:Y:S01]  /*16ca0*/  ULDC UR4, c[0x0][0x9e0] ;  /* 0x0002780000047ab9 */ /* 0x000fe20000000800 */
[----:B------:R-:W-:-:S02]  /*16cb0*/  LOP3.LUT R2, R2, 0x3000000, RZ, 0xfc, !PT ;  /* 0x0300000002027812 */ /* 0x000fc400078efcff */
[----:B------:R-:W-:-:S03]  /*16cc0*/  @!P1 PRMT R0, RZ, 0x654, R0 ;  /* 0x00000654ff009816 */ /* 0x000fc60000000000 */
[----:B------:R-:W-:Y:S02]  /*16cd0*/  IMAD R10, R22, 0x900, R2 ;  /* 0x00000900160a7824 */ /* 0x000fe400078e0202 */
[----:B------:R-:W-:Y:S02]  /*16ce0*/  IMAD.IADD R2, R213, 0x1, R209 ;  /* 0x00000001d5027824 */ /* 0x000fe400078e02d1 */
[C---:B------:R-:W-:Y:S01]  /*16cf0*/  VIADD R12, R10.reuse, 0x80 ;  /* 0x000000800a0c7836 */ /* 0x040fe20000000000 */
[----:B------:R-:W-:Y:S01]  /*16d00*/  R2UR UR6, R10 ;  /* 0x000000000a0672ca */ /* 0x000fe200000e0000 */
[----:B------:R-:W0:-:S12]  /*16d10*/  @P3 LDC R9, c[0x0][0x44c] ;  /* 0x00011300ff093b82 */ /* 0x000e180000000800 */
[----:B------:R-:W-:Y:S01]  /*16d20*/  HGMMA.64x192x16.F32.BF16 R24, R188, gdesc[UR4].tnspB, R24, gsb0 ;  /* 0x42e00004bc187df0 */ /* 0x000fe20008001818 */
[----:B------:R-:W-:Y:S01]  /*16d30*/  R2UR UR6, R12 ;  /* 0x000000000c0672ca */ /* 0x000fe200000e0000 */
[----:B------:R-:W-:Y:S01]  /*16d40*/  VIADD R12, R10, 0x100 ;  /* 0x000001000a0c7836 */ /* 0x000fe20000000000 */
[----:B------:R-:W-:Y:S01]  /*16d50*/  R2UR UR7, R13 ;  /* 0x000000000d0772ca */ /* 0x000fe200000e0000 */
[----:B------:R-:W-:Y:S02]  /*16d60*/  IMAD.MOV.U32 R13, RZ, RZ, 0x40000040 ;  /* 0x40000040ff0d7424 */ /* 0x000fe400078e00ff */
[----:B0-----:R-:W-:Y:S01]  /*16d70*/  @P3 IMAD.HI.U32 R9, R2, R9, RZ ;  /* 0x0000000902093227 */ /* 0x001fe200078e00ff */
[----:B------:R-:W-:Y:S02]  /*16d80*/  WARPGROUP.DEPBAR.LE gsb0, 0x0 ;  /* 0x00008000000079c5 */ /* 0x000fe40000010000 */
[----:B------:R-:W-:-:S11]  /*16d90*/  WARPGROUP.ARRIVE ;  /* 0x00000000000079c5 */ /* 0x000fd60000000000 */
[----:B------:R-:W-:Y:S01]  /*16da0*/  HGMMA.64x192x16.F32.BF16 R24, R184, gdesc[UR4].tnspB, R24, gsb0 ;  /* 0x42e00004b8187df0 */ /* 0x000fe20008001818 */
[----:B------:R-:W-:Y:S01]  /*16db0*/  R2UR UR6, R12 ;  /* 0x000000000c0672ca */ /* 0x000fe200000e0000 */
[----:B------:R-:W-:Y:S01]  /*16dc0*/  VIADD R12, R10, 0x180 ;  /* 0x000001800a0c7836 */ /* 0x000fe20000000000 */
[----:B------:R-:W-:Y:S01]  /*16dd0*/  R2UR UR7, R13 ;  /* 0x000000000d0772ca */ /* 0x000fe200000e0000 */
[----:B------:R-:W-:Y:S01]  /*16de0*/  IMAD.MOV.U32 R13, RZ, RZ, 0x40000040 ;  /* 0x40000040ff0d7424 */ /* 0x000fe200078e00ff */
[----:B--2---:R-:W-:Y:S01]  /*16df0*/  LOP3.LUT P2, RZ, R234, 0x100000, RZ, 0xc0, !PT ;  /* 0x00100000eaff7812 */ /* 0x004fe2000784c0ff */
[----:B------:R-:W-:Y:S02]  /*16e00*/  WARPGROUP.DEPBAR.LE gsb0, 0x0 ;  /* 0x00008000000079c5 */ /* 0x000fe40000010000 */
[----:B------:R-:W-:-:S12]  /*16e10*/  WARPGROUP.ARRIVE ;  /* 0x00000000000079c5 */ /* 0x000fd80000000000 */
        /* <DEDUP_REMOVED lines=14> */
[----:B------:R-:W-:Y:S02]  /*16f00*/  R2UR UR6, R10 ;  /* 0x000000000a0672ca */ /* 0x000fe400000e0000 */
[----:B------:R-:W-:Y:S01]  /*16f10*/  R2UR UR7, R11 ;  /* 0x000000000b0772ca */ /* 0x000fe200000e0000 */
[----:B------:R-:W0:Y:S02]  /*16f20*/  @P3 LDC R10, c[0x0][0x450] ;  /* 0x00011400ff0a3b82 */ /* 0x000e240000000800 */
[----:B0-----:R-:W-:Y:S01]  /*16f30*/  @P3 SHF.R.U32.HI R2, RZ, R10, R9 ;  /* 0x0000000aff023219 */ /* 0x001fe20000011609 */
[----:B------:R-:W-:Y:S01]  /*16f40*/  IMAD.U32 R10, RZ, RZ, UR5 ;  /* 0x00000005ff0a7e24 */ /* 0x000fe2000f8e00ff */
[----:B------:R-:W-:Y:S02]  /*16f50*/  WARPGROUP.DEPBAR.LE gsb0, 0x0 ;  /* 0x00008000000079c5 */ /* 0x000fe40000010000 */
[----:B------:R-:W-:-:S10]  /*16f60*/  WARPGROUP.ARRIVE ;  /* 0x00000000000079c5 */ /* 0x000fd40000000000 */
[----:B------:R-:W-:Y:S03]  /*16f70*/  HGMMA.64x192x16.F32.BF16 R24, R168, gdesc[UR4].tnspB, R24, gsb0 ;  /* 0x42e00004a8187df0 */ /* 0x000fe60008001818 */
[----:B------:R-:W-:Y:S02]  /*16f80*/  WARPGROUP.DEPBAR.LE gsb0, 0x0 ;  /* 0x00008000000079c5 */ /* 0x000fe40000010000 */
[----:B------:R-:W0:Y:S01]  /*16f90*/  SHFL.IDX PT, R169, R2, RZ, 0x1c1f ;  /* 0x001c1fff02a97589 */ /* 0x000e2200000e0000 */
[----:B------:R-:W-:Y:S01]  /*16fa0*/  IMAD R168, R7, -0x60, RZ ;  /* 0xffffffa007a87824 */ /* 0x000fe200078e02ff */
[----:B------:R1:W-:Y:S03]  /*16fb0*/  @!P1 SYNCS.ARRIVE.TRANS64.RED.A1T0 RZ, [R0+URZ], RZ ;  /* 0x000000ff00ff99a7 */ /* 0x0003e6000810043f */
[----:B------:R-:W-:-:S04]  /*16fc0*/  VIADD R9, R168, 0x1 ;  /* 0x00000001a8097836 */ /* 0x000fc80000000000 */
[----:B-1----:R-:W-:Y:S01]  /*16fd0*/  IMAD R0, R212, -0x2, R9 ;  /* 0xfffffffed4007824 */ /* 0x002fe200078e0209 */
[----:B------:R-:W-:-:S04]  /*16fe0*/  LOP3.LUT R9, RZ, R10, RZ, 0x33, !PT ;  /* 0x0000000aff097212 */ /* 0x000fc800078e33ff */
[----:B------:R-:W-:Y:S01]  /*16ff0*/  IADD3 R22, -R194, R0, R196 ;  /* 0x00000000c2167210 */ /* 0x000fe20007ffe1c4 */
[----:B------:R-:W-:-:S04]  /*17000*/  VIADD R0, R0, 0xffffffff ;  /* 0xffffffff00007836 */ /* 0x000fc80000000000 */
[----:B------:R-:W-:Y:S02]  /*17010*/  VIADD R23, R22, UR4 ;  /* 0x0000000416177c36 */ /* 0x000fe40008000000 */
[----:B------:R-:W-:Y:S02]  /*17020*/  IMAD.IADD R22, R9, 0x1, R22 ;  /* 0x0000000109167824 */ /* 0x000fe400078e0216 */
[--C-:B0-----:R-:W-:Y:S02]  /*17030*/  IMAD.IADD R11, R23, 0x1, R169.reuse ;  /* 0x00000001170b7824 */ /* 0x101fe400078e02a9 */
[----:B------:R-:W-:Y:S01]  /*17040*/  IMAD.IADD R9, R22, 0x1, R169 ;  /* 0x0000000116097824 */ /* 0x000fe200078e02a9 */
[----:B------:R-:W-:Y:S06]  /*17050*/  @!P2 BRA `(.L_x_5335) ;  /* 0x000000000054a947 */ /* 0x000fec0003800000 */
        /* <DEDUP_REMOVED lines=12> */
.L_x_5337:
[----:B------:R-:W-:-:S05]  /*17120*/  IMAD.U32 R170, RZ, RZ, UR59 ;  /* 0x0000003bffaa7e24 */ /* 0x000fca000f8e00ff */
[----:B------:R-:W-:-:S13]  /*17130*/  ISETP.NE.AND P2, PT, R170, 0x1, PT ;  /* 0x00000001aa00780c */ /* 0x000fda0003f45270 */
[----:B------:R-:W0:Y:S02]  /*17140*/  @P2 LDC.64 R12, c[0x0][0x9e8] ;  /* 0x00027a00ff0c2b82 */ /* 0x000e240000000a00 */
[----:B0-----:R-:W-:-:S05]  /*17150*/  @P2 IMAD.HI.U32 R12, R169, R12, RZ ;  /* 0x0000000ca90c2227 */ /* 0x001fca00078e00ff */
[----:B------:R-:W-:-:S07]  /*17160*/  @P2 SHF.R.U32.HI R169, RZ, R13, R12 ;  /* 0x0000000dffa92219 */ /* 0x000fce000001160c */
.L_x_5338:
[----:B------:R-:W-:Y:S05]  /*17170*/  BSYNC B2 ;  /* 0x0000000000027941 */ /* 0x000fea0003800000 */
.L_x_5336:
[----:B------:R-:W-:-:S05]  /*17180*/  IMAD R169, R169, R170, R0 ;  /* 0x000000aaa9a97224 */ /* 0x000fca00078e0200 */
[----:B------:R-:W-:Y:S02]  /*17190*/  VIADDMNMX R11, R169, R170, R11, PT ;  /* 0x000000aaa90b7246 */ /* 0x000fe4000380010b */
[----:B------:R-:W-:-:S07]  /*171a0*/  VIMNMX R9, R9, R169, !PT ;  /* 0x000000a909097248 */ /* 0x000fce0007fe0100 */
.L_x_5335:
[C---:B------:R-:W-:Y:S01]  /*171b0*/  ISETP.GE.AND P2, PT, R168.reuse, 0x2, PT ;  /* 0x00000002a800780c */ /* 0x040fe20003f46270 */
[----:B------:R-:W0:Y:S01]  /*171c0*/  SHFL.IDX PT, R2, R2, 0x1, 0x1c1f ;  /* 0x003c1f0002027f89 */ /* 0x000e2200000e0000 */
[----:B------:R-:W-:Y:S02]  /*171d0*/  ISETP.GE.AND P5, PT, R168, 0xa, PT ;  /* 0x0000000aa800780c */ /* 0x000fe40003fa6270 */
[----:B------:R-:W-:Y:S02]  /*171e0*/  ISETP.GT.AND P3, PT, R9, 0x1, !P2 ;  /* 0x000000010900780c */ /* 0x000fe40005764270 */
[----:B------:R-:W-:Y:S02]  /*171f0*/  LOP3.LUT R234, R234, 0xfffffffb, RZ, 0xc0, !PT ;  /* 0xfffffffbeaea7812 */ /* 0x000fe400078ec0ff */
[----:B------:R-:W-:Y:S02]  /*17200*/  ISETP.LT.OR P4, PT, R11, 0x2, P3 ;  /* 0x000000020b00780c */ /* 0x000fe40001f81670 */
[----:B------:R-:W-:-:S02]  /*17210*/  ISETP.GE.AND P3, PT, R168, 0x9, PT ;  /* 0x00000009a800780c */ /* 0x000fc40003f66270 */
[----:B------:R-:W-:Y:S02]  /*17220*/  FSEL R121, R121, -INF , !P4 ;  /* 0xff80000079797808 */ /* 0x000fe40006000000 */
[----:B------:R-:W-:Y:S02]  /*17230*/  ISETP.GT.AND P4, PT, R9, 0x8, !P3 ;  /* 0x000000080900780c */ /* 0x000fe40005f84270 */
[----:B------:R-:W-:Y:S02]  /*17240*/  @P5 LOP3.LUT R234, R234, 0x4, RZ, 0xfc, !PT ;  /* 0x00000004eaea5812 */ /* 0x000fe400078efcff */
[----:B------:R-:W-:Y:S02]  /*17250*/  ISETP.LT.OR P4, PT, R11, 0x9, P4 ;  /* 0x000000090b00780c */ /* 0x000fe40002781670 */
[----:B------:R-:W-:Y:S02]  /*17260*/  LOP3.LUT R234, R234, 0xfffffff7, RZ, 0xc0, !PT ;  /* 0xfffffff7eaea7812 */ /* 0x000fe400078ec0ff */
[----:B------:R-:W-:-:S02]  /*17270*/  FSEL R124, R124, -INF , !P4 ;  /* 0xff8000007c7c7808 */ /* 0x000fc40006000000 */
[----:B------:R-:W-:Y:S01]  /*17280*/  ISETP.GT.AND P4, PT, R9, 0x9, !P5 ;  /* 0x000000090900780c */ /* 0x000fe20006f84270 */
[--C-:B0-----:R-:W-:Y:S01]  /*17290*/  IMAD.IADD R23, R23, 0x1, R2.reuse ;  /* 0x0000000117177824 */ /* 0x101fe200078e0202 */
[----:B------:R-:W-:Y:S01]  /*172a0*/  ISETP.GE.AND P5, PT, R168, 0x11, PT ;  /* 0x00000011a800780c */ /* 0x000fe20003fa6270 */
[----:B------:R-:W-:Y:S01]  /*172b0*/  IMAD.IADD R22, R22, 0x1, R2 ;  /* 0x0000000116167824 */ /* 0x000fe200078e0202 */
[----:B------:R-:W-:-:S04]  /*172c0*/  ISETP.LT.OR P4, PT, R11, 0xa, P4 ;  /* 0x0000000a0b00780c */ /* 0x000fc80002781670 */
[----:B------:R-:W-:Y:S02]  /*172d0*/  FSEL R125, R125, -INF , !P4 ;  /* 0xff8000007d7d7808 */ /* 0x000fe40006000000 */
[----:B------:R-:W-:-:S04]  /*172e0*/  ISETP.GT.AND P4, PT, R9, 0x10, !P5 ;  /* 0x000000100900780c */ /* 0x000fc80006f84270 */
[----:B------:R-:W-:Y:S02]  /*172f0*/  ISETP.LT.OR P4, PT, R11, 0x11, P4 ;  /* 0x000000110b00780c */ /* 0x000fe40002781670 */
[----:B------:R-:W-:Y:S02]  /*17300*/  @P5 LOP3.LUT R234, R234, 0x8, RZ, 0xfc, !PT ;  /* 0x00000008eaea5812 */ /* 0x000fe400078efcff */
[----:B------:R-:W-:Y:S02]  /*17310*/  ISETP.GE.AND P5, PT, R168, 0x12, PT ;  /* 0x00000012a800780c */ /* 0x000fe40003fa6270 */
[----:B------:R-:W-:Y:S02]  /*17320*/  LOP3.LUT R234, R234, 0xfff7ffff, RZ, 0xc0, !PT ;  /* 0xfff7ffffeaea7812 */ /* 0x000fe400078ec0ff */
[----:B------:R-:W-:Y:S02]  /*17330*/  FSEL R128, R128, -INF , !P4 ;  /* 0xff80000080807808 */ /* 0x000fe40006000000 */
[----:B------:R-:W-:-:S04]  /*17340*/  ISETP.GT.AND P4, PT, R9, 0x11, !P5 ;  /* 0x000000110900780c */ /* 0x000fc80006f84270 */
[----:B------:R-:W-:-:S03]  /*17350*/  ISETP.LT.OR P4, PT, R11, 0x12, P4 ;  /* 0x000000120b00780c */ /* 0x000fc60002781670 */
        /* <DEDUP_REMOVED lines=80> */
[----:B------:R-:W-:Y:S02]  /*17860*/  FSEL R156, R156, -INF , !P4 ;  /* 0xff8000009c9c7808 */ /* 0x000fe40006000000 */
[----:B------:R-:W-:Y:S02]  /*17870*/  LOP3.LUT R234, R234, 0xffffffdf, RZ, 0xc0, !PT ;  /* 0xffffffdfeaea7812 */ /* 0x000fe400078ec0ff */
[----:B------:R-:W-:-:S04]  /*17880*/  ISETP.GT.AND P4, PT, R9, 0x49, !P5 ;  /* 0x000000490900780c */ /* 0x000fc80006f84270 */
[----:B------:R-:W-:-:S03]  /*17890*/  ISETP.LT.OR P4, PT, R11, 0x4a, P4 ;  /* 0x0000004a0b00780c */ /* 0x000fc60002781670 */
[----:B------:R-:W-:Y:S02]  /*178a0*/  @P5 LOP3.LUT R234, R234, 0x20, RZ, 0xfc, !PT ;  /* 0x00000020eaea5812 */ /* 0x000fe400078efcff */
[----:B------:R-:W-:Y:S02]  /*178b0*/  ISETP.GE.AND P5, PT, R168, 0x51, PT ;  /* 0x00000051a800780c */ /* 0x000fe40003fa6270 */
[----:B------:R-:W-:Y:S02]  /*178c0*/  FSEL R157, R157, -INF , !P4 ;  /* 0xff8000009d9d7808 */ /* 0x000fe40006000000 */
[----:B------:R-:W-:Y:S02]  /*178d0*/  ISETP.GT.AND P4, PT, R9, 0x50, !P5 ;  /* 0x000000500900780c */ /* 0x000fe40006f84270 */
[----:B------:R-:W-:Y:S02]  /*178e0*/  LOP3.LUT R234, R234, 0xffffffef, RZ, 0xc0, !PT ;  /* 0xffffffefeaea7812 */ /* 0x000fe400078ec0ff */
[----:B------:R-:W-:-:S04]  /*178f0*/  ISETP.LT.OR P4, PT, R11, 0x51, P4 ;  /* 0x000000510b00780c */ /* 0x000fc80002781670 */
[----:B------:R-:W-:Y:S02]  /*17900*/  FSEL R160, R160, -INF , !P4 ;  /* 0xff800000a0a07808 */ /* 0x000fe40006000000 */
[----:B------:R-:W-:Y:S02]  /*17910*/  ISETP.GE.AND P4, PT, R168, 0x52, PT ;  /* 0x00000052a800780c */ /* 0x000fe40003f86270 */
[----:B------:R-:W-:Y:S02]  /*17920*/  @P5 LOP3.LUT R234, R234, 0x10, RZ, 0xfc, !PT ;  /* 0x00000010eaea5812 */ /* 0x000fe400078efcff */
[----:B------:R-:W-:Y:S02]  /*17930*/  ISETP.GT.AND P5, PT, R9, 0x51, !P4 ;  /* 0x000000510900780c */ /* 0x000fe400067a4270 */
[----:B------:R-:W-:Y:S02]  /*17940*/  LOP3.LUT R234, R234, 0xfffffffd, RZ, 0xc0, !PT ;  /* 0xfffffffdeaea7812 */ /* 0x000fe400078ec0ff */
[----:B------:R-:W-:-:S04]  /*17950*/  ISETP.LT.OR P5, PT, R11, 0x52, P5 ;  /* 0x000000520b00780c */ /* 0x000fc80002fa1670 */
[----:B------:R-:W-:Y:S02]  /*17960*/  FSEL R161, R161, -INF , !P5 ;  /* 0xff800000a1a17808 */ /* 0x000fe40006800000 */
[----:B------:R-:W-:-:S04]  /*17970*/  ISETP.GE.AND P5, PT, R168, 0x59, PT ;  /* 0x00000059a800780c */ /* 0x000fc80003fa6270 */
[----:B------:R-:W-:-:S04]  /*17980*/  ISETP.GT.AND P6, PT, R9, 0x58, !P5 ;  /* 0x000000580900780c */ /* 0x000fc80006fc4270 */
[----:B------:R-:W-:-:S04]  /*17990*/  ISETP.LT.OR P6, PT, R11, 0x59, P6 ;  /* 0x000000590b00780c */ /* 0x000fc800037c1670 */
[----:B------:R-:W-:Y:S02]  /*179a0*/  FSEL R164, R164, -INF , !P6 ;  /* 0xff800000a4a47808 */ /* 0x000fe40007000000 */
[----:B------:R-:W-:-:S13]  /*179b0*/  ISETP.GE.AND P6, PT, R168, 0x1, PT ;  /* 0x00000001a800780c */ /* 0x000fda0003fc6270 */
[----:B------:R-:W-:Y:S02]  /*179c0*/  @P6 LOP3.LUT R234, R234, 0x2, RZ, 0xfc, !PT ;  /* 0x00000002eaea6812 */ /* 0x000fe400078efcff */
[----:B------:R-:W-:Y:S02]  /*179d0*/  ISETP.GT.AND P6, PT, R9, RZ, !P6 ;  /* 0x000000ff0900720c */ /* 0x000fe400077c4270 */
[----:B------:R-:W-:Y:S02]  /*179e0*/  LOP3.LUT R234, R234, 0xfffffffe, RZ, 0xc0, !PT ;  /* 0xfffffffeeaea7812 */ /* 0x000fe400078ec0ff */
[----:B------:R-:W-:-:S04]  /*179f0*/  ISETP.LT.OR P6, PT, R11, 0x1, P6 ;  /* 0x000000010b00780c */ /* 0x000fc800037c1670 */
[----:B------:R-:W-:Y:S02]  /*17a00*/  FSEL R120, R120, -INF , !P6 ;  /* 0xff80000078787808 */ /* 0x000fe40007000000 */
[----:B------:R-:W-:-:S13]  /*17a10*/  ISETP.GE.AND P6, PT, R168, 0x5a, PT ;  /* 0x0000005aa800780c */ /* 0x000fda0003fc6270 */
[----:B------:R-:W-:Y:S02]  /*17a20*/  @P6 LOP3.LUT R234, R234, 0x1, RZ, 0xfc, !PT ;  /* 0x00000001eaea6812 */ /* 0x000fe400078efcff */
[----:B------:R-:W-:-:S03]  /*17a30*/  ISETP.GT.AND P6, PT, R9, 0x59, !P6 ;  /* 0x000000590900780c */ /* 0x000fc600077c4270 */
[----:B------:R0:W-:Y:S01]  /*17a40*/  STL [R1], R234 ;  /* 0x000000ea01007387 */ /* 0x0001e20000100800 */
[----:B------:R-:W-:-:S04]  /*17a50*/  ISETP.LT.OR P6, PT, R11, 0x5a, P6 ;  /* 0x0000005a0b00780c */ /* 0x000fc800037c1670 */
[----:B------:R-:W-:Y:S02]  /*17a60*/  FSEL R165, R165, -INF , !P6 ;  /* 0xff800000a5a57808 */ /* 0x000fe40007000000 */
[----:B------:R-:W-:-:S13]  /*17a70*/  LOP3.LUT P6, RZ, R234, 0x100000, RZ, 0xc0, !PT ;  /* 0x00100000eaff7812 */ /* 0x000fda00078cc0ff */
[----:B0-----:R-:W-:Y:S05]  /*17a80*/  @!P6 BRA `(.L_x_5339) ;  /* 0x000000000054e947 */ /* 0x001fea0003800000 */
        /* <DEDUP_REMOVED lines=12> */
.L_x_5341:
[----:B------:R-:W-:-:S05]  /*17b50*/  IMAD.U32 R9, RZ, RZ, UR59 ;  /* 0x0000003bff097e24 */ /* 0x000fca000f8e00ff */
[----:B------:R-:W-:-:S13]  /*17b60*/  ISETP.NE.AND P6, PT, R9, 0x1, PT ;  /* 0x000000010900780c */ /* 0x000fda0003fc5270 */
[----:B------:R-:W0:Y:S02]  /*17b70*/  @P6 LDC.64 R12, c[0x0][0x9e8] ;  /* 0x00027a00ff0c6b82 */ /* 0x000e240000000a00 */
[----:B0-----:R-:W-:-:S05]  /*17b80*/  @P6 IMAD.HI.U32 R12, R2, R12, RZ ;  /* 0x0000000c020c6227 */ /* 0x001fca00078e00ff */
[----:B------:R-:W-:-:S07]  /*17b90*/  @P6 SHF.R.U32.HI R2, RZ, R13, R12 ;  /* 0x0000000dff026219 */ /* 0x000fce000001160c */
.L_x_5342:
[----:B------:R-:W-:Y:S05]  /*17ba0*/  BSYNC B2 ;  /* 0x0000000000027941 */ /* 0x000fea0003800000 */
.L_x_5340:
[----:B------:R-:W-:-:S05]  /*17bb0*/  IMAD R0, R2, R9, R0 ;  /* 0x0000000902007224 */ /* 0x000fca00078e0200 */
[----:B------:R-:W-:Y:S02]  /*17bc0*/  VIADDMNMX R23, R0, R9, R23, PT ;  /* 0x0000000900177246 */ /* 0x000fe40003800117 */
[----:B------:R-:W-:-:S07]  /*17bd0*/  VIMNMX R22, R22, R0, !PT ;  /* 0x0000000016167248 */ /* 0x000fce0007fe0100 */
.L_x_5339:
[C---:B------:R-:W-:Y:S01]  /*17be0*/  ISETP.GT.AND P2, PT, R22.reuse, 0x1, !P2 ;  /* 0x000000011600780c */ /* 0x040fe20005744270 */
[----:B------:R-:W-:Y:S01]  /*17bf0*/  ULDC UR4, c[0x0][0x988] ;  /* 0x0002620000047ab9 */ /* 0x000fe20000000800 */
[----:B------:R-:W-:Y:S01]  /*17c00*/  ISETP.GT.AND P3, PT, R22, 0x8, !P3 ;  /* 0x000000081600780c */ /* 0x000fe20005f64270 */
[----:B------:R-:W-:Y:S01]  /*17c10*/  @!P1 VIADD R21, R21, 0x30860 ;  /* 0x0003086015159836 */ /* 0x000fe20000000000 */
[C---:B------:R-:W-:Y:S02]  /*17c20*/  ISETP.LT.OR P2, PT, R23.reuse, 0x2, P2 ;  /* 0x000000021700780c */ /* 0x040fe40001741670 */
[----:B------:R-:W-:Y:S02]  /*17c30*/  ISETP.LT.OR P3, PT, R23, 0x9, P3 ;  /* 0x000000091700780c */ /* 0x000fe40001f61670 */
[----:B------:R-:W-:Y:S02]  /*17c40*/  FSEL R123, R123, -INF , !P2 ;  /* 0xff8000007b7b7808 */ /* 0x000fe40005000000 */
[----:B------:R-:W-:-:S02]  /*17c50*/  LOP3.LUT P2, RZ, R234, 0x4, RZ, 0xc0, !PT ;  /* 0x00000004eaff7812 */ /* 0x000fc4000784c0ff */
[----:B------:R-:W-:Y:S02]  /*17c60*/  FSEL R126, R126, -INF , !P3 ;  /* 0xff8000007e7e7808 */ /* 0x000fe40005800000 */
[----:B------:R-:W-:Y:S02]  /*17c70*/  ISETP.GT.AND P2, PT, R22, 0x9, !P2 ;  /* 0x000000091600780c */ /* 0x000fe40005744270 */
[C---:B------:R-:W-:Y:S02]  /*17c80*/  LOP3.LUT P3, RZ, R234.reuse, 0x10000, RZ, 0xc0, !PT ;  /* 0x00010000eaff7812 */ /* 0x040fe4000786c0ff */
[----:B------:R-:W-:Y:S02]  /*17c90*/  ISETP.LT.OR P2, PT, R23, 0xa, P2 ;  /* 0x0000000a1700780c */ /* 0x000fe40001741670 */
[----:B------:R-:W-:Y:S02]  /*17ca0*/  LOP3.LUT P6, RZ, R234, 0x8000, RZ, 0xc0, !PT ;  /* 0x00008000eaff7812 */ /* 0x000fe400078cc0ff */
[----:B------:R-:W-:-:S02]  /*17cb0*/  FSEL R127, R127, -INF , !P2 ;  /* 0xff8000007f7f7808 */ /* 0x000fc40005000000 */
[----:B------:R-:W-:Y:S02]  /*17cc0*/  LOP3.LUT P2, RZ, R234, 0x8, RZ, 0xc0, !PT ;  /* 0x00000008eaff7812 */ /* 0x000fe4000784c0ff */
[----:B------:R-:W-:Y:S02]  /*17cd0*/  FMNMX.FTZ R0, R120, R4, !PT ;  /* 0x0000000478007209 */ /* 0x000fe40007810000 */
[----:B------:R-:W-:Y:S02]  /*17ce0*/  ISETP.GT.AND P2, PT, R22, 0x10, !P2 ;  /* 0x000000101600780c */ /* 0x000fe40005744270 */
[----:B------:R-:W-:Y:S02]  /*17cf0*/  FMNMX.FTZ R9, R121, R0, !PT ;  /* 0x0000000079097209 */ /* 0x000fe40007810000 */
[----:B------:R-:W-:Y:S02]  /*17d00*/  ISETP.LT.OR P2, PT, R23, 0x11, P2 ;  /* 0x000000111700780c */ /* 0x000fe40001741670 */
[----:B------:R-:W-:-:S02]  /*17d10*/  FMNMX.FTZ R0, R124, R9, !PT ;  /* 0x000000097c007209 */ /* 0x000fc40007810000 */
[----:B------:R-:W-:Y:S02]  /*17d20*/  FSEL R130, R130, -INF , !P2 ;  /* 0xff80000082827808 */ /* 0x000fe40005000000 */
[----:B------:R-:W-:Y:S02]  /*17d30*/  LOP3.LUT P2, RZ, R234, 0x80000, RZ, 0xc0, !PT ;  /* 0x00080000eaff7812 */ /* 0x000fe4000784c0ff */
[----:B------:R-:W-:Y:S02]  /*17d40*/  FMNMX.FTZ R9, R125, R0, !PT ;  /* 0x000000007d097209 */ /* 0x000fe40007810000 */
[----:B------:R-:W-:Y:S02]  /*17d50*/  ISETP.GT.AND P2, PT, R22, 0x11, !P2 ;  /* 0x000000111600780c */ /* 0x000fe40005744270 */
[----:B------:R-:W-:Y:S02]  /*17d60*/  FMNMX.FTZ R0, R128, R9, !PT ;  /* 0x0000000980007209 */ /* 0x000fe40007810000 */
[----:B------:R-:W-:-:S02]  /*17d70*/  ISETP.LT.OR P2, PT, R23, 0x12, P2 ;  /* 0x000000121700780c */ /* 0x000fc40001741670 */
[----:B------:R-:W-:Y:S02]  /*17d80*/  FMNMX.FTZ R9, R129, R0, !PT ;  /* 0x0000000081097209 */ /* 0x000fe40007810000 */
[----:B------:R-:W-:Y:S02]  /*17d90*/  FSEL R131, R131, -INF , !P2 ;  /* 0xff80000083837808 */ /* 0x000fe40005000000 */
[----:B------:R-:W-:Y:S02]  /*17da0*/  LOP3.LUT P2, RZ, R234, 0x40000, RZ, 0xc0, !PT ;  /* 0x00040000eaff7812 */ /* 0x000fe4000784c0ff */
[----:B------:R-:W-:Y:S02]  /*17db0*/  FMNMX.FTZ R0, R132, R9, !PT ;  /* 0x0000000984007209 */ /* 0x000fe40007810000 */
[----:B------:R-:W-:Y:S02]  /*17dc0*/  ISETP.GT.AND P2, PT, R22, 0x18, !P2 ;  /* 0x000000181600780c */ /* 0x000fe40005744270 */
[----:B------:R-:W-:-:S02]  /*17dd0*/  FMNMX.FTZ R9, R133, R0, !PT ;  /* 0x0000000085097209 */ /* 0x000fc40007810000 */
[----:B------:R-:W-:Y:S02]  /*17de0*/  ISETP.LT.OR P2, PT, R23, 0x19, P2 ;  /* 0x000000191700780c */ /* 0x000fe40001741670 */
[----:B------:R-:W-:Y:S02]  /*17df0*/  FMNMX.FTZ R0, R136, R9, !PT ;  /* 0x0000000988007209 */ /* 0x000fe40007810000 */
[----:B------:R-:W-:Y:S02]  /*17e00*/  FSEL R134, R134, -INF , !P2 ;  /* 0xff80000086867808 */ /* 0x000fe40005000000 */
[----:B------:R-:W-:Y:S02]  /*17e10*/  LOP3.LUT P2, RZ, R234, 0x20000, RZ, 0xc0, !PT ;  /* 0x00020000eaff7812 */ /* 0x000fe4000784c0ff */
        /* <DEDUP_REMOVED lines=30> */
[C---:B------:R-:W-:Y:S02]  /*18000*/  LOP3.LUT P2, RZ, R234.reuse, 0x1000, RZ, 0xc0, !PT ;  /* 0x00001000eaff7812 */ /* 0x040fe4000784c0ff */
[----:B------:R-:W-:-:S02]  /*18010*/  LOP3.LUT P3, RZ, R234, 0x20, RZ, 0xc0, !PT ;  /* 0x00000020eaff7812 */ /* 0x000fc4000786c0ff */
[----:B------:R-:W-:Y:S02]  /*18020*/  ISETP.GT.AND P2, PT, R22, 0x30, !P2 ;  /* 0x000000301600780c */ /* 0x000fe40005744270 */
[----:B------:R-:W-:Y:S02]  /*18030*/  FMNMX.FTZ R0, R164, R9, !PT ;  /* 0x00000009a4007209 */ /* 0x000fe40007810000 */
[----:B------:R-:W-:Y:S02]  /*18040*/  ISETP.LT.OR P2, PT, R23, 0x31, P2 ;  /* 0x000000311700780c */ /* 0x000fe40001741670 */
[----:B------:R-:W-:Y:S01]  /*18050*/  FMNMX.FTZ R2, R165, R0, !PT ;  /* 0x00000000a5027209 */ /* 0x000fe20007810000 */
[----:B------:R-:W-:Y:S01]  /*18060*/  IMAD.U32 R0, RZ, RZ, UR4 ;  /* 0x00000004ff007e24 */ /* 0x000fe2000f8e00ff */
[----:B------:R-:W-:Y:S02]  /*18070*/  FSEL R146, R146, -INF , !P2 ;  /* 0xff80000092927808 */ /* 0x000fe40005000000 */
[C---:B------:R-:W-:Y:S01]  /*18080*/  LOP3.LUT P2, RZ, R234.reuse, 0x800, RZ, 0xc0, !PT ;  /* 0x00000800eaff7812 */ /* 0x040fe2000784c0ff */
[----:B------:R-:W0:Y:S01]  /*18090*/  SHFL.BFLY PT, R9, R2, 0x2, 0x1f ;  /* 0x0c401f0002097f89 */ /* 0x000e2200000e0000 */
[----:B------:R-:W-:-:S02]  /*180a0*/  LOP3.LUT P6, RZ, R234, 0x10, RZ, 0xc0, !PT ;  /* 0x00000010eaff7812 */ /* 0x000fc400078cc0ff */
[C---:B------:R-:W-:Y:S02]  /*180b0*/  ISETP.GT.AND P2, PT, R22.reuse, 0x31, !P2 ;  /* 0x000000311600780c */ /* 0x040fe40005744270 */
[----:B------:R-:W-:Y:S02]  /*180c0*/  ISETP.GT.AND P4, PT, R22, 0x51, !P4 ;  /* 0x000000511600780c */ /* 0x000fe40006784270 */
[C---:B------:R-:W-:Y:S02]  /*180d0*/  ISETP.LT.OR P2, PT, R23.reuse, 0x32, P2 ;  /* 0x000000321700780c */ /* 0x040fe40001741670 */
[----:B------:R-:W-:Y:S02]  /*180e0*/  ISETP.LT.OR P4, PT, R23, 0x52, P4 ;  /* 0x000000521700780c */ /* 0x000fe40002781670 */
[----:B------:R-:W-:Y:S02]  /*180f0*/  FSEL R147, R147, -INF , !P2 ;  /* 0xff80000093937808 */ /* 0x000fe40005000000 */
[----:B------:R-:W-:-:S02]  /*18100*/  LOP3.LUT P2, RZ, R234, 0x400, RZ, 0xc0, !PT ;  /* 0x00000400eaff7812 */ /* 0x000fc4000784c0ff */
[C---:B------:R-:W-:Y:S02]  /*18110*/  ISETP.GT.AND P5, PT, R22.reuse, 0x58, !P5 ;  /* 0x000000581600780c */ /* 0x040fe40006fa4270 */
[----:B------:R-:W-:Y:S02]  /*18120*/  ISETP.GT.AND P2, PT, R22, 0x38, !P2 ;  /* 0x000000381600780c */ /* 0x000fe40005744270 */
[----:B------:R-:W-:Y:S02]  /*18130*/  FSEL R163, R163, -INF , !P4 ;  /* 0xff800000a3a37808 */ /* 0x000fe40006000000 */
[C---:B------:R-:W-:Y:S02]  /*18140*/  ISETP.LT.OR P2, PT, R23.reuse, 0x39, P2 ;  /* 0x000000391700780c */ /* 0x040fe40001741670 */
[----:B------:R-:W-:Y:S02]  /*18150*/  ISETP.LT.OR P5, PT, R23, 0x59, P5 ;  /* 0x000000591700780c */ /* 0x000fe40002fa1670 */
[----:B------:R-:W-:-:S02]  /*18160*/  FSEL R150, R150, -INF , !P2 ;  /* 0xff80000096967808 */ /* 0x000fc40005000000 */
[----:B------:R-:W-:Y:S02]  /*18170*/  LOP3.LUT P2, RZ, R234, 0x200, RZ, 0xc0, !PT ;  /* 0x00000200eaff7812 */ /* 0x000fe4000784c0ff */
[----:B0-----:R-:W-:Y:S02]  /*18180*/  FMNMX.FTZ R12, R2, R9, !PT ;  /* 0x00000009020c7209 */ /* 0x001fe40007810000 */
[----:B------:R-:W-:Y:S02]  /*18190*/  ISETP.GT.AND P2, PT, R22, 0x39, !P2 ;  /* 0x000000391600780c */ /* 0x000fe40005744270 */
[----:B------:R-:W-:Y:S01]  /*181a0*/  FSEL R166, R166, -INF , !P5 ;  /* 0xff800000a6a67808 */ /* 0x000fe20006800000 */
[----:B------:R-:W0:Y:S01]  /*181b0*/  SHFL.BFLY PT, R11, R12, 0x1, 0x1f ;  /* 0x0c201f000c0b7f89 */ /* 0x000e2200000e0000 */
[----:B------:R-:W-:Y:S02]  /*181c0*/  ISETP.LT.OR P2, PT, R23, 0x3a, P2 ;  /* 0x0000003a1700780c */ /* 0x000fe40001741670 */
[----:B------:R-:W-:-:S02]  /*181d0*/  @!P1 PRMT R21, RZ, 0x654, R21 ;  /* 0x00000654ff159816 */ /* 0x000fc40000000015 */
[----:B------:R-:W-:Y:S02]  /*181e0*/  FSEL R151, R151, -INF , !P2 ;  /* 0xff80000097977808 */ /* 0x000fe40005000000 */
[----:B------:R-:W-:Y:S01]  /*181f0*/  LOP3.LUT P2, RZ, R234, 0x100, RZ, 0xc0, !PT ;  /* 0x00000100eaff7812 */ /* 0x000fe2000784c0ff */
[----:B------:R1:W-:Y:S03]  /*18200*/  @!P1 SYNCS.ARRIVE.TRANS64.RED.A1T0 RZ, [R21+URZ], RZ ;  /* 0x000000ff15ff99a7 */ /* 0x0003e6000810043f */
[----:B------:R-:W-:-:S04]  /*18210*/  ISETP.GT.AND P2, PT, R22, 0x40, !P2 ;  /* 0x000000401600780c */ /* 0x000fc80005744270 */
[----:B------:R-:W-:-:S04]  /*18220*/  ISETP.LT.OR P2, PT, R23, 0x41, P2 ;  /* 0x000000411700780c */ /* 0x000fc80001741670 */
[----:B------:R-:W-:Y:S02]  /*18230*/  FSEL R154, R154, -INF , !P2 ;  /* 0xff8000009a9a7808 */ /* 0x000fe40005000000 */
[----:B------:R-:W-:Y:S02]  /*18240*/  LOP3.LUT P2, RZ, R234, 0x80, RZ, 0xc0, !PT ;  /* 0x00000080eaff7812 */ /* 0x000fe4000784c0ff */
[----:B0-----:R-:W-:Y:S02]  /*18250*/  FMNMX.FTZ R11, R12, R11, !PT ;  /* 0x0000000b0c0b7209 */ /* 0x001fe40007810000 */
[----:B------:R-:W-:-:S03]  /*18260*/  ISETP.GT.AND P2, PT, R22, 0x41, !P2 ;  /* 0x000000411600780c */ /* 0x000fc60005744270 */
[----:B------:R-:W-:Y:S01]  /*18270*/  FMUL.FTZ R9, R11, R0 ;  /* 0x000000000b097220 */ /* 0x000fe20000410000 */
[----:B------:R-:W-:-:S04]  /*18280*/  ISETP.LT.OR P2, PT, R23, 0x42, P2 ;  /* 0x000000421700780c */ /* 0x000fc80001741670 */
[----:B------:R-:W-:Y:S02]  /*18290*/  FSEL R155, R155, -INF , !P2 ;  /* 0xff8000009b9b7808 */ /* 0x000fe40005000000 */
[----:B------:R-:W-:-:S04]  /*182a0*/  LOP3.LUT P2, RZ, R234, 0x40, RZ, 0xc0, !PT ;  /* 0x00000040eaff7812 */ /* 0x000fc8000784c0ff */
[----:B------:R-:W-:-:S04]  /*182b0*/  ISETP.GT.AND P2, PT, R22, 0x48, !P2 ;  /* 0x000000481600780c */ /* 0x000fc80005744270 */
[----:B------:R-:W-:-:S04]  /*182c0*/  ISETP.LT.OR P2, PT, R23, 0x49, P2 ;  /* 0x000000491700780c */ /* 0x000fc80001741670 */
[----:B------:R-:W-:Y:S02]  /*182d0*/  FSEL R158, R158, -INF , !P2 ;  /* 0xff8000009e9e7808 */ /* 0x000fe40005000000 */
[----:B------:R-:W-:-:S04]  /*182e0*/  ISETP.GT.AND P2, PT, R22, 0x49, !P3 ;  /* 0x000000491600780c */ /* 0x000fc80005f44270 */
[----:B------:R-:W-:-:S04]  /*182f0*/  ISETP.LT.OR P2, PT, R23, 0x4a, P2 ;  /* 0x0000004a1700780c */ /* 0x000fc80001741670 */
[----:B------:R-:W-:Y:S02]  /*18300*/  FSEL R159, R159, -INF , !P2 ;  /* 0xff8000009f9f7808 */ /* 0x000fe40005000000 */
[----:B------:R-:W-:Y:S02]  /*18310*/  ISETP.GT.AND P2, PT, R22, 0x50, !P6 ;  /* 0x000000501600780c */ /* 0x000fe40007744270 */
[----:B------:R-:W-:Y:S02]  /*18320*/  LOP3.LUT P6, RZ, R234, 0x2, RZ, 0xc0, !PT ;  /* 0x00000002eaff7812 */ /* 0x000fe400078cc0ff */
[----:B------:R-:W-:-:S04]  /*18330*/  ISETP.LT.OR P2, PT, R23, 0x51, P2 ;  /* 0x000000511700780c */ /* 0x000fc80001741670 */
[----:B------:R-:W-:Y:S02]  /*18340*/  FSEL R162, R162, -INF , !P2 ;  /* 0xff800000a2a27808 */ /* 0x000fe40005000000 */
[----:B------:R-:W-:Y:S02]  /*18350*/  ISETP.GT.AND P2, PT, R22, RZ, !P6 ;  /* 0x000000ff1600720c */ /* 0x000fe40007744270 */
[----:B------:R-:W-:Y:S02]  /*18360*/  LOP3.LUT P6, RZ, R234, 0x1, RZ, 0xc0, !PT ;  /* 0x00000001eaff7812 */ /* 0x000fe400078cc0ff */
[----:B------:R-:W-:Y:S02]  /*18370*/  ISETP.LT.OR P2, PT, R23, 0x1, P2 ;  /* 0x000000011700780c */ /* 0x000fe40001741670 */
[----:B------:R-:W-:Y:S02]  /*18380*/  ISETP.GT.AND P3, PT, R22, 0x59, !P6 ;  /* 0x000000591600780c */ /* 0x000fe40007764270 */
[----:B------:R-:W-:-:S02]  /*18390*/  FSEL R122, R122, -INF , !P2 ;  /* 0xff8000007a7a7808 */ /* 0x000fc40005000000 */
[----:B------:R-:W-:Y:S02]  /*183a0*/  ISETP.LT.OR P3, PT, R23, 0x5a, P3 ;  /* 0x0000005a1700780c */ /* 0x000fe40001f61670 */
[----:B------:R-:W-:Y:S02]  /*183b0*/  FMNMX.FTZ R2, R122, R3, !PT ;  /* 0x000000037a027209 */ /* 0x000fe40007810000 */
[----:B------:R-:W-:Y:S02]  /*183c0*/  FSEL R167, R167, -INF , !P3 ;  /* 0xff800000a7a77808 */ /* 0x000fe40005800000 */
[----:B------:R-:W-:Y:S02]  /*183d0*/  FMNMX.FTZ R2, R123, R2, !PT ;  /* 0x000000027b027209 */ /* 0x000fe40007810000 */
[----:B------:R-:W-:Y:S02]  /*183e0*/  FSETP.NEU.FTZ.AND P2, PT, R11, -INF , PT ;  /* 0xff8000000b00780b */ /* 0x000fe40003f5d000 */
[----:B------:R-:W-:-:S02]  /*183f0*/  FMNMX.FTZ R2, R126, R2, !PT ;  /* 0x000000027e027209 */ /* 0x000fc40007810000 */
[----:B------:R-:W-:Y:S02]  /*18400*/  FSEL R9, R9, RZ, P2 ;  /* 0x000000ff09097208 */ /* 0x000fe40001000000 */
[----:B------:R-:W-:-:S03]  /*18410*/  FMNMX.FTZ R2, R127, R2, !PT ;  /* 0x000000027f027209 */ /* 0x000fc60007810000 */
[--C-:B------:R-:W-:Y:S01]  /*18420*/  FFMA.FTZ R180, R136, R0, -R9.reuse ;  /* 0x0000000088b47223 */ /* 0x100fe20000010809 */
[----:B------:R-:W-:Y:S01]  /*18430*/  FMNMX.FTZ R2, R130, R2, !PT ;  /* 0x0000000282027209 */ /* 0x000fe20007810000 */
[-CC-:B------:R-:W-:Y:S01]  /*18440*/  FFMA.FTZ R188, R120, R0.reuse, -R9.reuse ;  /* 0x0000000078bc7223 */ /* 0x180fe20000010809 */
[----:B------:R-:W-:Y:S01]  /*18450*/  FSEL R136, R11, RZ, P2 ;  /* 0x000000ff0b887208 */ /* 0x000fe20001000000 */
        /* <DEDUP_REMOVED lines=11> */
[----:B------:R-:W-:Y:S01]  /*18510*/  FADD.FTZ R137, -R136, R4 ;  /* 0x0000000488897221 */ /* 0x000fe20000010100 */
        /* <DEDUP_REMOVED lines=46> */
[----:B0-----:R-:W-:Y:S01]  /*18800*/  FMNMX.FTZ R13, R2, R13, !PT ;  /* 0x0000000d020d7209 */ /* 0x001fe20007810000 */
[----:B------:R-:W-:-:S03]  /*18810*/  FMUL.FTZ R2, R137, R0 ;  /* 0x0000000089027220 */ /* 0x000fc60000410000 */
[C---:B------:R-:W-:Y:S01]  /*18820*/  FSETP.NEU.FTZ.AND P2, PT, R13.reuse, -INF , PT ;  /* 0xff8000000d00780b */ /* 0x040fe20003f5d000 */
[----:B------:R-:W-:Y:S02]  /*18830*/  FMUL.FTZ R136, R13, R0 ;  /* 0x000000000d887220 */ /* 0x000fe40000410000 */
[----:B------:R0:W2:Y:S03]  /*18840*/  MUFU.EX2 R9, R2 ;  /* 0x0000000200097308 */ /* 0x0000a60000000800 */
[----:B------:R-:W-:-:S05]  /*18850*/  FSEL R137, R136, RZ, P2 ;  /* 0x000000ff88897208 */ /* 0x000fca0001000000 */
[----:B------:R-:W-:Y:S01]  /*18860*/  MUFU.EX2 R176, R176 ;  /* 0x000000b000b07308 */ /* 0x000fe20000000800 */
[----:B0-----:R-:W-:Y:S01]  /*18870*/  FSEL R2, R13, RZ, P2 ;  /* 0x000000ff0d027208 */ /* 0x001fe20001000000 */
[-CC-:B------:R-:W-:Y:S01]  /*18880*/  FFMA.FTZ R191, R126, R0.reuse, -R137.reuse ;  /* 0x000000007ebf7223 */ /* 0x180fe20000010889 */
[-CC-:B------:R-:W-:Y:S01]  /*18890*/  FFMA.FTZ R126, R131, R0.reuse, -R137.reuse ;  /* 0x00000000837e7223 */ /* 0x180fe20000010889 */
[-CC-:B------:R-:W-:Y:S01]  /*188a0*/  FFMA.FTZ R189, R122, R0.reuse, -R137.reuse ;  /* 0x000000007abd7223 */ /* 0x180fe20000010889 */
[-C--:B------:R-:W-:Y:S01]  /*188b0*/  FFMA.FTZ R122, R123, R0.reuse, -R137 ;  /* 0x000000007b7a7223 */ /* 0x080fe20000010889 */
[----:B------:R-:W-:Y:S01]  /*188c0*/  FADD.FTZ R131, -R2, R3 ;  /* 0x0000000302837221 */ /* 0x000fe20000010100 */
[-CC-:B------:R-:W-:Y:S01]  /*188d0*/  FFMA.FTZ R123, R127, R0.reuse, -R137.reuse ;  /* 0x000000007f7b7223 */ /* 0x180fe20000010889 */
[-CC-:B------:R-:W-:Y:S01]  /*188e0*/  FFMA.FTZ R127, R135, R0.reuse, -R137.reuse ;  /* 0x00000000877f7223 */ /* 0x180fe20000010889 */
[----:B------:R-:W-:Y:S01]  /*188f0*/  MUFU.EX2 R191, R191 ;  /* 0x000000bf00bf7308 */ /* 0x000fe20000000800 */
[----:B------:R-:W-:Y:S01]  /*18900*/  FMUL.FTZ R2, R131, R0 ;  /* 0x0000000083027220 */ /* 0x000fe20000410000 */
[----:B--2---:R-:W-:Y:S01]  /*18910*/  FFMA.FTZ R131, R9, R6, R188 ;  /* 0x0000000609837223 */ /* 0x004fe200000100bc */
[-CC-:B------:R-:W-:Y:S01]  /*18920*/  FFMA.FTZ R185, R130, R0.reuse, -R137.reuse ;  /* 0x0000000082b97223 */ /* 0x180fe20000010889 */
[-CC-:B------:R-:W-:Y:S01]  /*18930*/  FFMA.FTZ R187, R134, R0.reuse, -R137.reuse ;  /* 0x0000000086bb7223 */ /* 0x180fe20000010889 */
[-C--:B------:R-:W-:Y:S01]  /*18940*/  FFMA.FTZ R181, R138, R0.reuse, -R137 ;  /* 0x000000008ab57223 */ /* 0x080fe20000010889 */
[----:B------:R-:W-:Y:S01]  /*18950*/  FADD.FTZ R131, R12, R131 ;  /* 0x000000830c837221 */ /* 0x000fe20000010000 */
[-CC-:B------:R-:W-:Y:S01]  /*18960*/  FFMA.FTZ R130, R139, R0.reuse, -R137.reuse ;  /* 0x000000008b827223 */ /* 0x180fe20000010889 */
[----:B------:R-:W-:Y:S01]  /*18970*/  MUFU.EX2 R189, R189 ;  /* 0x000000bd00bd7308 */ /* 0x000fe20000000800 */
[-C--:B------:R-:W-:Y:S01]  /*18980*/  FFMA.FTZ R183, R142, R0.reuse, -R137 ;  /* 0x000000008eb77223 */ /* 0x080fe20000010889 */
[----:B------:R-:W-:Y:S01]  /*18990*/  FADD.FTZ R135, R190, R131 ;  /* 0x00000083be877221 */ /* 0x000fe20000010000 */
[-CC-:B------:R-:W-:Y:S01]  /*189a0*/  FFMA.FTZ R143, R143, R0.reuse, -R137.reuse ;  /* 0x000000008f8f7223 */ /* 0x180fe20000010889 */
[-CC-:B------:R-:W-:Y:S01]  /*189b0*/  FFMA.FTZ R177, R146, R0.reuse, -R137.reuse ;  /* 0x0000000092b17223 */ /* 0x180fe20000010889 */
[-C--:B------:R-:W-:Y:S01]  /*189c0*/  FFMA.FTZ R131, R147, R0.reuse, -R137 ;  /* 0x0000000093837223 */ /* 0x080fe20000010889 */
[----:B------:R-:W-:Y:S01]  /*189d0*/  FADD.FTZ R135, R120, R135 ;  /* 0x0000008778877221 */ /* 0x000fe20000010000 */
[-CC-:B------:R-:W-:Y:S01]  /*189e0*/  FFMA.FTZ R179, R150, R0.reuse, -R137.reuse ;  /* 0x0000000096b37223 */ /* 0x180fe20000010889 */
[----:B------:R-:W0:Y:S01]  /*189f0*/  MUFU.EX2 R2, R2 ;  /* 0x0000000200027308 */ /* 0x000e220000000800 */
[-C--:B------:R-:W-:Y:S01]  /*18a00*/  FFMA.FTZ R173, R154, R0.reuse, -R137 ;  /* 0x000000009aad7223 */ /* 0x080fe20000010889 */
[----:B------:R-:W-:Y:S01]  /*18a10*/  FADD.FTZ R6, R184, R135 ;  /* 0x00000087b8067221 */ /* 0x000fe20000010000 */
[-CC-:B------:R-:W-:Y:S01]  /*18a20*/  FFMA.FTZ R155, R155, R0.reuse, -R137.reuse ;  /* 0x000000009b9b7223 */ /* 0x180fe20000010889 */
[-CC-:B------:R-:W-:Y:S01]  /*18a30*/  FFMA.FTZ R175, R158, R0.reuse, -R137.reuse ;  /* 0x000000009eaf7223 */ /* 0x180fe20000010889 */
[-CC-:B------:R-:W-:Y:S01]  /*18a40*/  FFMA.FTZ R169, R162, R0.reuse, -R137.reuse ;  /* 0x00000000a2a97223 */ /* 0x180fe20000010889 */
[----:B------:R-:W-:Y:S01]  /*18a50*/  FADD.FTZ R135, R121, R6 ;  /* 0x0000000679877221 */ /* 0x000fe20000010000 */
[-CC-:B------:R-:W-:Y:S01]  /*18a60*/  FFMA.FTZ R163, R163, R0.reuse, -R137.reuse ;  /* 0x00000000a3a37223 */ /* 0x180fe20000010889 */
[----:B------:R-:W2:Y:S01]  /*18a70*/  MUFU.EX2 R122, R122 ;  /* 0x0000007a007a7308 */ /* 0x000ea20000000800 */
[----:B------:R-:W-:Y:S01]  /*18a80*/  FFMA.FTZ R166, R166, R0, -R137 ;  /* 0x00000000a6a67223 */ /* 0x000fe20000010889 */
[----:B------:R-:W-:Y:S01]  /*18a90*/  FADD.FTZ R135, R186, R135 ;  /* 0x00000087ba877221 */ /* 0x000fe20000010000 */
[----:B------:R-:W-:-:S02]  /*18aa0*/  F2FP.BF16.F32.PACK_AB R188, R12, R188 ;  /* 0x000000bc0cbc723e */ /* 0x000fc400000010ff */
[----:B------:R-:W-:Y:S01]  /*18ab0*/  F2FP.BF16.F32.PACK_AB R184, R121, R184 ;  /* 0x000000b879b8723e */ /* 0x000fe200000010ff */
[----:B------:R-:W-:Y:S01]  /*18ac0*/  FADD.FTZ R135, R124, R135 ;  /* 0x000000877c877221 */ /* 0x000fe20000010000 */
[C---:B------:R-:W-:Y:S01]  /*18ad0*/  ISETP.GT.AND P2, PT, R7.reuse, R14, PT ;  /* 0x0000000e0700720c */ /* 0x040fe20003f44270 */
[----:B------:R-:W3:Y:S01]  /*18ae0*/  MUFU.EX2 R123, R123 ;  /* 0x0000007b007b7308 */ /* 0x000ee20000000800 */
[----:B0-----:R-:W-:Y:S01]  /*18af0*/  FFMA.FTZ R5, R2, R5, R189 ;  /* 0x0000000502057223 */ /* 0x001fe200000100bd */
[----:B------:R-:W-:Y:S01]  /*18b00*/  FADD.FTZ R134, R180, R135 ;  /* 0x00000087b4867221 */ /* 0x000fe20000010000 */
[----:B------:R-:W-:Y:S01]  /*18b10*/  F2FP.BF16.F32.PACK_AB R190, R120, R190 ;  /* 0x000000be78be723e */ /* 0x000fe200000010ff */
[----:B------:R-:W-:Y:S01]  /*18b20*/  VIADD R7, R7, 0xffffffff ;  /* 0xffffffff07077836 */ /* 0x000fe20000000000 */
[----:B------:R-:W-:Y:S01]  /*18b30*/  F2FP.BF16.F32.PACK_AB R186, R124, R186 ;  /* 0x000000ba7cba723e */ /* 0x000fe200000010ff */
[----:B------:R-:W-:Y:S01]  /*18b40*/  FADD.FTZ R139, R125, R134 ;  /* 0x000000867d8b7221 */ /* 0x000fe20000010000 */
[-C--:B------:R-:W-:Y:S01]  /*18b50*/  FFMA.FTZ R134, R159, R0.reuse, -R137 ;  /* 0x000000009f867223 */ /* 0x080fe20000010889 */
[----:B------:R-:W0:Y:S01]  /*18b60*/  MUFU.EX2 R185, R185 ;  /* 0x000000b900b97308 */ /* 0x000e220000000800 */
[----:B--2---:R-:W-:Y:S01]  /*18b70*/  FADD.FTZ R6, R122, R5 ;  /* 0x000000057a067221 */ /* 0x004fe20000010000 */
[----:B------:R-:W-:Y:S01]  /*18b80*/  FADD.FTZ R139, R182, R139 ;  /* 0x0000008bb68b7221 */ /* 0x000fe20000010000 */
[----:B------:R-:W-:Y:S01]  /*18b90*/  FFMA.FTZ R5, R151, R0, -R137 ;  /* 0x0000000097057223 */ /* 0x000fe20000010889 */
[C---:B------:R-:W-:Y:S01]  /*18ba0*/  F2FP.BF16.F32.PACK_AB R182, R22.reuse, R182 ;  /* 0x000000b616b6723e */ /* 0x040fe200000010ff */
[----:B------:R-:W-:Y:S01]  /*18bb0*/  FADD.FTZ R6, R191, R6 ;  /* 0x00000006bf067221 */ /* 0x000fe20000010000 */
[----:B------:R-:W-:Y:S01]  /*18bc0*/  FADD.FTZ R139, R22, R139 ;  /* 0x0000008b168b7221 */ /* 0x000fe20000010000 */
[----:B------:R-:W-:Y:S01]  /*18bd0*/  FFMA.FTZ R137, R167, R0, -R137 ;  /* 0x00000000a7897223 */ /* 0x000fe20000010889 */
[----:B------:R-:W2:Y:S01]  /*18be0*/  MUFU.EX2 R126, R126 ;  /* 0x0000007e007e7308 */ /* 0x000ea20000000800 */
[----:B---3--:R-:W-:Y:S01]  /*18bf0*/  FADD.FTZ R6, R123, R6 ;  /* 0x000000067b067221 */ /* 0x008fe20000010000 */
[----:B------:R-:W-:Y:S01]  /*18c00*/  FADD.FTZ R136, R176, R139 ;  /* 0x0000008bb0887221 */ /* 0x000fe20000010000 */
[----:B------:R-:W-:-:S02]  /*18c10*/  F2FP.BF16.F32.PACK_AB R180, R125, R180 ;  /* 0x000000b47db4723e */ /* 0x000fc400000010ff */
[----:B------:R-:W-:Y:S02]  /*18c20*/  F2FP.BF16.F32.PACK_AB R189, R122, R189 ;  /* 0x000000bd7abd723e */ /* 0x000fe400000010ff */
[----:B------:R-:W-:Y:S01]  /*18c30*/  F2FP.BF16.F32.PACK_AB R191, R123, R191 ;  /* 0x000000bf7bbf723e */ /* 0x000fe200000010ff */
        /* <DEDUP_REMOVED lines=16> */
[C---:B0-----:R-:W-:Y:S01]  /*18d40*/  FADD.FTZ R6, R130.reuse, R135 ;  /* 0x0000008782067221 */ /* 0x041fe20000010000 */
[----:B------:R-:W-:-:S06]  /*18d50*/  F2FP.BF16.F32.PACK_AB R181, R130, R181 ;  /* 0x000000b582b5723e */ /* 0x000fcc00000010ff */
[----:B------:R-:W0:Y:S01]  /*18d60*/  MUFU.EX2 R128, R128 ;  /* 0x0000008000807308 */ /* 0x000e220000000800 */
[----:B--2---:R-:W-:-:S07]  /*18d70*/  FADD.FTZ R139, R178, R139 ;  /* 0x0000008bb28b7221 */ /* 0x004fce0000010000 */
[----:B------:R-:W2:Y:S01]  /*18d80*/  MUFU.EX2 R3, R143 ;  /* 0x0000008f00037308 */ /* 0x000ea20000000800 */
[----:B---3--:R-:W-:-:S07]  /*18d90*/  FADD.FTZ R6, R183, R6 ;  /* 0x00000006b7067221 */ /* 0x008fce0000010000 */
[----:B------:R-:W3:Y:S01]  /*18da0*/  MUFU.EX2 R172, R172 ;  /* 0x000000ac00ac7308 */ /* 0x000ee20000000800 */
[C---:B0-----:R-:W-:Y:S01]  /*18db0*/  FADD.FTZ R139, R128.reuse, R139 ;  /* 0x0000008b808b7221 */ /* 0x041fe20000010000 */
[----:B------:R-:W-:-:S06]  /*18dc0*/  F2FP.BF16.F32.PACK_AB R178, R128, R178 ;  /* 0x000000b280b2723e */ /* 0x000fcc00000010ff */
[----:B------:R-:W0:Y:S01]  /*18dd0*/  MUFU.EX2 R177, R177 ;  /* 0x000000b100b17308 */ /* 0x000e220000000800 */
[C---:B--2---:R-:W-:Y:S01]  /*18de0*/  FADD.FTZ R6, R3.reuse, R6 ;  /* 0x0000000603067221 */ /* 0x044fe20000010000 */
[----:B------:R-:W-:Y:S01]  /*18df0*/  F2FP.BF16.F32.PACK_AB R183, R3, R183 ;  /* 0x000000b703b7723e */ /* 0x000fe200000010ff */
[----:B------:R-:W-:-:S05]  /*18e00*/  IMAD.MOV.U32 R3, RZ, RZ, R13 ;  /* 0x000000ffff037224 */ /* 0x000fca00078e000d */
[----:B------:R-:W2:Y:S01]  /*18e10*/  MUFU.EX2 R129, R129 ;  /* 0x0000008100817308 */ /* 0x000ea20000000800 */
[----:B---3--:R-:W-:-:S07]  /*18e20*/  FADD.FTZ R136, R172, R139 ;  /* 0x0000008bac887221 */ /* 0x008fce0000010000 */
[----:B------:R-:W3:Y:S01]  /*18e30*/  MUFU.EX2 R131, R131 ;  /* 0x0000008300837308 */ /* 0x000ee20000000800 */
[----:B0-----:R-:W-:-:S07]  /*18e40*/  FADD.FTZ R6, R177, R6 ;  /* 0x00000006b1067221 */ /* 0x001fce0000010000 */
[----:B------:R-:W0:Y:S01]  /*18e50*/  MUFU.EX2 R174, R174 ;  /* 0x000000ae00ae7308 */ /* 0x000e220000000800 */
[C---:B--2---:R-:W-:Y:S01]  /*18e60*/  FADD.FTZ R135, R129.reuse, R136 ;  /* 0x0000008881877221 */ /* 0x044fe20000010000 */
[----:B------:R-:W-:-:S06]  /*18e70*/  F2FP.BF16.F32.PACK_AB R172, R129, R172 ;  /* 0x000000ac81ac723e */ /* 0x000fcc00000010ff */
[----:B------:R-:W2:Y:S01]  /*18e80*/  MUFU.EX2 R179, R179 ;  /* 0x000000b300b37308 */ /* 0x000ea20000000800 */
[C---:B---3--:R-:W-:Y:S01]  /*18e90*/  FADD.FTZ R6, R131.reuse, R6 ;  /* 0x0000000683067221 */ /* 0x048fe20000010000 */
[----:B------:R-:W-:-:S06]  /*18ea0*/  F2FP.BF16.F32.PACK_AB R177, R131, R177 ;  /* 0x000000b183b1723e */ /* 0x000fcc00000010ff */
[----:B------:R-:W3:Y:S01]  /*18eb0*/  MUFU.EX2 R132, R132 ;  /* 0x0000008400847308 */ /* 0x000ee20000000800 */
[----:B0-----:R-:W-:-:S07]  /*18ec0*/  FADD.FTZ R135, R174, R135 ;  /* 0x00000087ae877221 */ /* 0x001fce0000010000 */
        /* <DEDUP_REMOVED lines=10> */
[----:B-1----:R-:W1:Y:S01]  /*18f70*/  MUFU.EX2 R21, R155 ;  /* 0x0000009b00157308 */ /* 0x002e620000000800 */
[----:B---3--:R-:W-:-:S07]  /*18f80*/  FADD.FTZ R6, R173, R6 ;  /* 0x00000006ad067221 */ /* 0x008fce0000010000 */
[----:B------:R-:W2:Y:S01]  /*18f90*/  MUFU.EX2 R170, R170 ;  /* 0x000000aa00aa7308 */ /* 0x000ea20000000800 */
[C---:B0-----:R-:W-:Y:S01]  /*18fa0*/  FADD.FTZ R23, R133.reuse, R22 ;  /* 0x0000001685177221 */ /* 0x041fe20000010000 */
[----:B------:R-:W-:Y:S01]  /*18fb0*/  F2FP.BF16.F32.PACK_AB R168, R133, R168 ;  /* 0x000000a885a8723e */ /* 0x000fe200000010ff */
[----:B------:R-:W-:-:S05]  /*18fc0*/  IMAD.MOV.U32 R22, RZ, RZ, R15 ;  /* 0x000000ffff167224 */ /* 0x000fca00078e000f */
[----:B------:R-:W0:Y:S01]  /*18fd0*/  MUFU.EX2 R175, R175 ;  /* 0x000000af00af7308 */ /* 0x000e220000000800 */
[C---:B-1----:R-:W-:Y:S01]  /*18fe0*/  FADD.FTZ R6, R21.reuse, R6 ;  /* 0x0000000615067221 */ /* 0x042fe20000010000 */
[----:B------:R-:W-:-:S06]  /*18ff0*/  F2FP.BF16.F32.PACK_AB R173, R21, R173 ;  /* 0x000000ad15ad723e */ /* 0x000fcc00000010ff */
[----:B------:R-:W1:Y:S01]  /*19000*/  MUFU.EX2 R134, R134 ;  /* 0x0000008600867308 */ /* 0x000e620000000800 */
[----:B--2---:R-:W-:Y:S01]  /*19010*/  FADD.FTZ R121, R170, R23 ;  /* 0x00000017aa797221 */ /* 0x004fe20000010000 */
[----:B------:R-:W-:-:S06]  /*19020*/  F2FP.BF16.F32.PACK_AB R170, R4, R170 ;  /* 0x000000aa04aa723e */ /* 0x000fcc00000010ff */
[----:B------:R-:W2:Y:S01]  /*19030*/  MUFU.EX2 R169, R169 ;  /* 0x000000a900a97308 */ /* 0x000ea20000000800 */
[----:B0-----:R-:W-:Y:S01]  /*19040*/  FADD.FTZ R23, R175, R6 ;  /* 0x00000006af177221 */ /* 0x001fe20000010000 */
[----:B------:R-:W-:-:S06]  /*19050*/  FADD.FTZ R6, R4, R121 ;  /* 0x0000007904067221 */ /* 0x000fcc0000010000 */
[----:B------:R-:W0:Y:S01]  /*19060*/  MUFU.EX2 R12, R163 ;  /* 0x000000a3000c7308 */ /* 0x000e220000000800 */
[C---:B-1----:R-:W-:Y:S01]  /*19070*/  FADD.FTZ R4, R134.reuse, R23 ;  /* 0x0000001786047221 */ /* 0x042fe20000010000 */
[----:B------:R-:W-:-:S06]  /*19080*/  F2FP.BF16.F32.PACK_AB R175, R134, R175 ;  /* 0x000000af86af723e */ /* 0x000fcc00000010ff */
[----:B------:R-:W1:Y:S01]  /*19090*/  MUFU.EX2 R166, R166 ;  /* 0x000000a600a67308 */ /* 0x000e620000000800 */
[----:B--2---:R-:W-:Y:S01]  /*190a0*/  FADD.FTZ R23, R169, R4 ;  /* 0x00000004a9177221 */ /* 0x004fe20000010000 */
[----:B------:R-:W-:-:S06]  /*190b0*/  IMAD.MOV.U32 R4, RZ, RZ, R11 ;  /* 0x000000ffff047224 */ /* 0x000fcc00078e000b */
[----:B------:R-:W2:Y:S01]  /*190c0*/  MUFU.EX2 R137, R137 ;  /* 0x0000008900897308 */ /* 0x000ea20000000800 */
[C---:B0-----:R-:W-:Y:S01]  /*190d0*/  FADD.FTZ R23, R12.reuse, R23 ;  /* 0x000000170c177221 */ /* 0x041fe20000010000 */
[----:B------:R-:W-:-:S03]  /*190e0*/  F2FP.BF16.F32.PACK_AB R169, R12, R169 ;  /* 0x000000a90ca9723e */ /* 0x000fc600000010ff */
[----:B-1----:R-:W-:-:S04]  /*190f0*/  FADD.FTZ R23, R166, R23 ;  /* 0x00000017a6177221 */ /* 0x002fc80000010000 */
[C---:B--2---:R-:W-:Y:S01]  /*19100*/  FADD.FTZ R5, R137.reuse, R23 ;  /* 0x0000001789057221 */ /* 0x044fe20000010000 */
[----:B------:R-:W-:Y:S01]  /*19110*/  F2FP.BF16.F32.PACK_AB R171, R137, R166 ;  /* 0x000000a689ab723e */ /* 0x000fe200000010ff */
[----:B------:R-:W-:Y:S01]  /*19120*/  IMAD.MOV.U32 R23, RZ, RZ, R20 ;  /* 0x000000ffff177224 */ /* 0x000fe200078e0014 */
[----:B------:R-:W-:Y:S06]  /*19130*/  @P2 BRA `(.L_x_5343) ;  /* 0xffffffc800fc2947 */ /* 0x000fec000383ffff */
[----:B------:R-:W-:Y:S05]  /*19140*/  BSYNC B1 ;  /* 0x0000000000017941 */ /* 0x000fea0003800000 */
.L_x_5324:
[----:B------:R-:W-:Y:S02]  /*19150*/  IMAD.MOV.U32 R3, RZ, RZ, R13 ;  /* 0x000000ffff037224 */ /* 0x000fe400078e000d */
[----:B------:R-:W-:Y:S02]  /*19160*/  IMAD.MOV.U32 R4, RZ, RZ, R11 ;  /* 0x000000ffff047224 */ /* 0x000fe400078e000b */
[----:B------:R-:W-:Y:S02]  /*19170*/  IMAD.MOV.U32 R22, RZ, RZ, R15 ;  /* 0x000000ffff167224 */ /* 0x000fe400078e000f */
[----:B------:R-:W-:-:S07]  /*19180*/  IMAD.MOV.U32 R23, RZ, RZ, R20 ;  /* 0x000000ffff177224 */ /* 0x000fce00078e0014 */
.L_x_5323:
[----:B------:R-:W-:Y:S05]  /*19190*/  BSYNC B0 ;  /* 0x0000000000007941 */ /* 0x000fea0003800000 */
.L_x_5322:
[----:B------:R-:W2:Y:S01]  /*191a0*/  LDL.LU R15, [R1] ;  /* 0x00000000010f7983 */ /* 0x000ea20000300800 */
[----:B------:R-:W0:Y:S01]  /*191b0*/  LDC R234, c[0x0][0x448] ;  /* 0x00011200ffea7b82 */ /* 0x000e220000000800 */
[----:B------:R-:W-:Y:S01]  /*191c0*/  VIADD R11, R209, 0x7f ;  /* 0x0000007fd10b7836 */ /* 0x000fe20000000000 */
[----:B------:R-:W-:-:S06]  /*191d0*/  IADD3 R14, R196, 0x1, -R194 ;  /* 0x00000001c40e7810 */ /* 0x000fcc0007ffe8c2 */
[----:B------:R-:W1:Y:S01]  /*191e0*/  LDC R227, c[0x0][0x9e4] ;  /* 0x00027900ffe37b82 */ /* 0x000e620000000800 */
[----:B0-----:R-:W-:-:S13]  /*191f0*/  ISETP.NE.AND P2, PT, R234, 0x1, PT ;  /* 0x00000001ea00780c */ /* 0x001fda0003f45270 */
[----:B------:R-:W0:Y:S08]  /*19200*/  @P2 LDC R12, c[0x0][0x44c] ;  /* 0x00011300ff0c2b82 */ /* 0x000e300000000800 */
[----:B------:R-:W3:Y:S01]  /*19210*/  @P2 LDC R13, c[0x0][0x450] ;  /* 0x00011400ff0d2b82 */ /* 0x000ee20000000800 */
[----:B0-----:R-:W-:-:S05]  /*19220*/  @P2 IMAD.HI.U32 R12, R11, R12, RZ ;  /* 0x0000000c0b0c2227 */ /* 0x001fca00078e00ff */
[----:B---3--:R-:W-:-:S05]  /*19230*/  @P2 SHF.R.U32.HI R11, RZ, R13, R12 ;  /* 0x0000000dff0b2219 */ /* 0x008fca000001160c */
[----:B------:R-:W-:-:S04]  /*19240*/  IMAD.IADD R11, R14, 0x1, R11 ;  /* 0x000000010e0b7824 */ /* 0x000fc800078e020b */
[----:B------:R-:W-:Y:S01]  /*19250*/  IMAD.IADD R13, R11, 0x1, -R10 ;  /* 0x000000010b0d7824 */ /* 0x000fe200078e0a0a */
[----:B--2---:R-:W-:-:S04]  /*19260*/  LOP3.LUT R15, R15, 0xffefffff, RZ, 0xc0, !PT ;  /* 0xffefffff0f0f7812 */ /* 0x004fc800078ec0ff */
[----:B------:R-:W-:Y:S02]  /*19270*/  @P2 LOP3.LUT R15, R15, 0x100000, RZ, 0xfc, !PT ;  /* 0x001000000f0f2812 */ /* 0x000fe400078efcff */
[----:B-1----:R-:W-:Y:S02]  /*19280*/  ISETP.GE.AND P2, PT, R227, 0x1, PT ;  /* 0x00000001e300780c */ /* 0x002fe40003f46270 */
[----:B------:R-:W-:-:S11]  /*19290*/  LOP3.LUT R15, R15, 0xffdfffff, RZ, 0xc0, !PT ;  /* 0xffdfffff0f0f7812 */ /* 0x000fd600078ec0ff */
[----:B------:R-:W-:-:S05]  /*192a0*/  @P2 LOP3.LUT R15, R15, 0x200000, RZ, 0xfc, !PT ;  /* 0x002000000f0f2812 */ /* 0x000fca00078efcff */
[----:B------:R0:W-:Y:S01]  /*192b0*/  STL [R1], R15 ;  /* 0x0000000f01007387 */ /* 0x0001e20000100800 */
[----:B------:R-:W-:Y:S05]  /*192c0*/  @!P2 BRA `(.L_x_5344) ;  /* 0x000000000048a947 */ /* 0x000fea0003800000 */
[----:B------:R-:W-:Y:S01]  /*192d0*/  IMAD.MOV.U32 R12, RZ, RZ, R11 ;  /* 0x000000ffff0c7224 */ /* 0x000fe200078e000b */
[----:B------:R-:W-:Y:S04]  /*192e0*/  BSSY B0, `(.L_x_5345) ;  /* 0x000000e000007945 */ /* 0x000fe80003800000 */
[----:B------:R-:W-:-:S13]  /*192f0*/  ISETP.GT.AND P2, PT, R12, -0x1, PT ;  /* 0xffffffff0c00780c */ /* 0x000fda0003f44270 */
[----:B------:R-:W-:Y:S05]  /*19300*/  @P2 BRA `(.L_x_5346) ;  /* 0x00000000001c2947 */ /* 0x000fea0003800000 */
[----:B------:R-:W-:Y:S02]  /*19310*/  ISETP.NE.AND P2, PT, R227, 0x1, PT ;  /* 0x00000001e300780c */ /* 0x000fe40003f45270 */
[----:B0-----:R-:W-:-:S11]  /*19320*/  LOP3.LUT R15, RZ, R12, RZ, 0x33, !PT ;  /* 0x0000000cff0f7212 */ /* 0x001fd600078e33ff */
[----:B------:R-:W0:Y:S02]  /*19330*/  @P2 LDC.64 R10, c[0x0][0x9e8] ;  /* 0x00027a00ff0a2b82 */ /* 0x000e240000000a00 */
[----:B0-----:R-:W-:-:S05]  /*19340*/  @P2 IMAD.HI.U32 R10, R15, R10, RZ ;  /* 0x0000000a0f0a2227 */ /* 0x001fca00078e00ff */
[----:B------:R-:W-:-:S04]  /*19350*/  @P2 SHF.R.U32.HI R15, RZ, R11, R10 ;  /* 0x0000000bff0f2219 */ /* 0x000fc8000001160a */
[----:B------:R-:W-:Y:S01]  /*19360*/  LOP3.LUT R12, RZ, R15, RZ, 0x33, !PT ;  /* 0x0000000fff0c7212 */ /* 0x000fe200078e33ff */
[----:B------:R-:W-:Y:S06]  /*19370*/  BRA `(.L_x_5347) ;  /* 0x0000000000107947 */ /* 0x000fec0003800000 */
.L_x_5346:
[----:B------:R-:W-:-:S13]  /*19380*/  ISETP.NE.AND P2, PT, R227, 0x1, PT ;  /* 0x00000001e300780c */ /* 0x000fda0003f45270 */
[----:B------:R-:W1:Y:S02]  /*19390*/  @P2 LDC.64 R10, c[0x0][0x9e8] ;  /* 0x00027a00ff0a2b82 */ /* 0x000e640000000a00 */
[----:B-1----:R-:W-:-:S05]  /*193a0*/  @P2 IMAD.HI.U32 R10, R12, R10, RZ ;  /* 0x0000000a0c0a2227 */ /* 0x002fca00078e00ff */
[----:B------:R-:W-:-:S07]  /*193b0*/  @P2 SHF.R.U32.HI R12, RZ, R11, R10 ;  /* 0x0000000bff0c2219 */ /* 0x000fce000001160a */
.L_x_5347:
[----:B------:R-:W-:Y:S05]  /*193c0*/  BSYNC B0 ;  /* 0x0000000000007941 */ /* 0x000fea0003800000 */
.L_x_5345:
[----:B------:R-:W-:-:S05]  /*193d0*/  IMAD R12, R12, R227, RZ ;  /* 0x000000e30c0c7224 */ /* 0x000fca00078e02ff */
[----:B------:R-:W-:-:S07]  /*193e0*/  VIMNMX R13, R13, R12, !PT ;  /* 0x0000000c0d0d7248 */ /* 0x000fce0007fe0100 */
.L_x_5344:
[----:B------:R-:W-:Y:S01]  /*193f0*/  VIADD R13, R13, 0x5f ;  /* 0x0000005f0d0d7836 */ /* 0x000fe20000000000 */
[----:B------:R-:W-:Y:S03]  /*19400*/  BSSY B0, `(.L_x_5348) ;  /* 0x0000221000007945 */ /* 0x000fe60003800000 */
[----:B------:R-:W-:-:S05]  /*19410*/  IMAD.HI R13, R13, 0x2aaaaaab, RZ ;  /* 0x2aaaaaab0d0d7827 */ /* 0x000fca00078e02ff */
[----:B------:R-:W-:-:S04]  /*19420*/  SHF.R.U32.HI R10, RZ, 0x1f, R13 ;  /* 0x0000001fff0a7819 */ /* 0x000fc8000001160d */
[----:B------:R-:W-:-:S04]  /*19430*/  LEA.HI.SX32 R10, R13, R10, 0x1c ;  /* 0x0000000a0d0a7211 */ /* 0x000fc800078fe2ff */
[----:B------:R-:W-:-:S04]  /*19440*/  VIMNMX R14, R211, R10, !PT ;  /* 0x0000000ad30e7248 */ /* 0x000fc80007fe0100 */
[----:B------:R-:W-:-:S13]  /*19450*/  ISETP.GE.AND P2, PT, R7, R14, PT ;  /* 0x0000000e0700720c */ /* 0x000fda0003f46270 */
[----:B------:R-:W-:Y:S05]  /*19460*/  @!P2 BRA `(.L_x_5349) ;  /* 0x000000200068a947 */ /* 0x000fea0003800000 */
[----:B------:R-:W-:Y:S01]  /*19470*/  BSSY B1, `(.L_x_5349) ;  /* 0x0000219000017945 */ /* 0x000fe20003800000 */
[----:B------:R-:W-:Y:S02]  /*19480*/  IMAD.MOV.U32 R13, RZ, RZ, R3 ;  /* 0x000000ffff0d7224 */ /* 0x000fe400078e0003 */
[----:B------:R-:W-:Y:S02]  /*19490*/  IMAD.MOV.U32 R12, RZ, RZ, R4 ;  /* 0x000000ffff0c7224 */ /* 0x000fe400078e0004 */
[----:B------:R-:W-:Y:S02]  /*194a0*/  IMAD.MOV.U32 R11, RZ, RZ, R23 ;  /* 0x000000ffff0b7224 */ /* 0x000fe400078e0017 */
[----:B------:R-:W-:-:S07]  /*194b0*/  IMAD.MOV.U32 R10, RZ, RZ, R22 ;  /* 0x000000ffff0a7224 */ /* 0x000fce00078e0016 */
.L_x_5360:
        /* <DEDUP_REMOVED lines=8> */
.L_x_5350:
[----:B------:R-:W-:Y:S01]  /*19540*/  IMAD R0, R22, 0x8, R16 ;  /* 0x0000000816007824 */ /* 0x000fe200078e0210 */
[----:B------:R-:W-:-:S04]  /*19550*/  SHF.L.U32 R3, R23, 0x1f, RZ ;  /* 0x0000001f17037819 */ /* 0x000fc800000006ff */
[----:B------:R1:W2:Y:S01]  /*19560*/  SYNCS.PHASECHK.TRANS64.TRYWAIT P2, [R0+URZ+0x30830], R3 ;  /* 0x03083003000075a7 */ /* 0x0002a2000804017f */
[----:B------:R-:W-:Y:S05]  /*19570*/  @!P0 BRA `(.L_x_5351) ;  /* 0x0000000000048947 */ /* 0x000fea0003800000 */
[----:B------:R-:W-:Y:S01]  /*19580*/  BPT.TRAP 0x1 ;  /* 0x000000040000795c */ /* 0x000fe20000300000 */
.L_x_5351:
[----:B------:R-:W-:Y:S01]  /*19590*/  IMAD R126, R22, 0x900, R8 ;  /* 0x00000900167e7824 */ /* 0x000fe200078e0208 */
[----:B------:R-:W-:Y:S03]  /*195a0*/  BSSY B2, `(.L_x_5352) ;  /* 0x0000006000027945 */ /* 0x000fe60003800000 */
[C---:B------:R-:W-:Y:S02]  /*195b0*/  VIADD R122, R126.reuse, 0x2 ;  /* 0x000000027e7a7836 */ /* 0x040fe40000000000 */
[----:B------:R-:W-:Y:S01]  /*195c0*/  VIADD R4, R126, 0x4 ;  /* 0x000000047e047836 */ /* 0x000fe20000000000 */
[----:B--2---:R-:W-:Y:S06]  /*195d0*/  @P2 BRA `(.L_x_5353) ;  /* 0x0000000000082947 */ /* 0x004fec0003800000 */
[----:B------:R-:W2:Y:S02]  /*195e0*/  SYNCS.PHASECHK.TRANS64.TRYWAIT P2, [R0+URZ+0x30830], R3 ;  /* 0x03083003000075a7 */ /* 0x000ea4000804017f */
[----:B--2---:R-:W-:Y:S05]  /*195f0*/  @!P2 BRA `(.L_x_5354) ;  /* 0x0000011c00f0a947 */ /* 0x004fea0003800000 */
.L_x_5353:
[----:B------:R-:W-:Y:S05]  /*19600*/  BSYNC B2 ;  /* 0x0000000000027941 */ /* 0x000fea0003800000 */
.L_x_5352:
[----:B------:R3:W-:Y:S01]  /*19610*/  STL.64 [R1+0x80], R16 ;  /* 0x0000801001007387 */ /* 0x0007e20000100a00 */
        /* <DEDUP_REMOVED lines=11> */
[----:B---3--:R-:W3:Y:S01]  /*196d0*/  LDL.64 R16, [R1+0x30] ;  /* 0x0000300001107983 */ /* 0x008ee20000100a00 */
[-C--:B------:R-:W-:Y:S01]  /*196e0*/  FMUL.FTZ R47, R47, R2.reuse ;  /* 0x000000022f2f7220 */ /* 0x080fe20000410000 */
[-C--:B------:R-:W-:Y:S01]  /*196f0*/  FMUL.FTZ R50, R50, R2.reuse ;  /* 0x0000000232327220 */ /* 0x080fe20000410000 */
[-C--:B------:R-:W-:Y:S01]  /*19700*/  FMUL.FTZ R51, R51, R2.reuse ;  /* 0x0000000233337220 */ /* 0x080fe20000410000 */
[----:B------:R0:W-:Y:S01]  /*19710*/  STL [R1+0x78], R14 ;  /* 0x0000780e01007387 */ /* 0x0001e20000100800 */
        /* <DEDUP_REMOVED lines=34> */
[----:B0-----:R-:W4:Y:S01]  /*19940*/  LDL.64 R14, [R1+0x28] ;  /* 0x00002800010e7983 */ /* 0x001f220000100a00 */
[----:B------:R-:W-:-:S02]  /*19950*/  VIADD R2, R126, 0x306 ;  /* 0x000003067e027836 */ /* 0x000fc40000000000 */
[----:B-12---:R-:W-:Y:S01]  /*19960*/  IMAD.MOV.U32 R3, RZ, RZ, 0x40000040 ;  /* 0x40000040ff037424 */ /* 0x006fe200078e00ff */
[----:B------:R0:W-:Y:S02]  /*19970*/  STL.64 [R1+0x70], R12 ;  /* 0x0000700c01007387 */ /* 0x0001e40000100a00 */
[----:B------:R-:W-:Y:S02]  /*19980*/  R2UR UR14, R2 ;  /* 0x00000000020e72ca */ /* 0x000fe400000e0000 */
[----:B------:R-:W-:Y:S01]  /*19990*/  R2UR UR15, R3 ;  /* 0x00000000030f72ca */ /* 0x000fe200000e0000 */
[----:B0-----:R-:W2:Y:S04]  /*199a0*/  LDL.64 R12, [R1+0x20] ;  /* 0x00002000010c7983 */ /* 0x001ea80000100a00 */
[----:B------:R0:W-:Y:S04]  /*199b0*/  STL.64 [R1+0x68], R10 ;  /* 0x0000680a01007387 */ /* 0x0001e80000100a00 */
[----:B0-----:R-:W2:Y:S04]  /*199c0*/  LDL.64 R10, [R1+0x18] ;  /* 0x00001800010a7983 */ /* 0x001ea80000100a00 */
[----:B------:R0:W-:Y:S04]  /*199d0*/  STL.64 [R1+0x60], R6 ;  /* 0x0000600601007387 */ /* 0x0001e80000100a00 */
[----:B------:R-:W3:Y:S01]  /*199e0*/  LDL.64 R2, [R1+0x38] ;  /* 0x0000380001027983 */ /* 0x000ee20000100a00 */
[----:B------:R-:W-:-:S02]  /*199f0*/  IMAD.MOV.U32 R120, RZ, RZ, R126 ;  /* 0x000000ffff787224 */ /* 0x000fc400078e007e */
[----:B------:R-:W-:-:S03]  /*19a00*/  VIADD R124, R126, 0x6 ;  /* 0x000000067e7c7836 */ /* 0x000fc60000000000 */
[----:B------:R-:W-:Y:S01]  /*19a10*/  R2UR UR54, R120 ;  /* 0x00000000783672ca */ /* 0x000fe200000e0000 */
[----:B------:R-:W-:Y:S01]  /*19a20*/  IMAD.MOV.U32 R120, RZ, RZ, R4 ;  /* 0x000000ffff787224 */ /* 0x000fe200078e0004 */
[----:B------:R-:W-:Y:S01]  /*19a30*/  R2UR UR50, R122 ;  /* 0x000000007a3272ca */ /* 0x000fe200000e0000 */
[----:B------:R-:W-:Y:S01]  /*19a40*/  VIADD R122, R126, 0x300 ;  /* 0x000003007e7a7836 */ /* 0x000fe20000000000 */
[----:B------:R-:W-:Y:S01]  /*19a50*/  R2UR UR30, R124 ;  /* 0x000000007c1e72ca */ /* 0x000fe200000e0000 */
[----:B------:R-:W-:Y:S01]  /*19a60*/  VIADD R124, R126, 0x304 ;  /* 0x000003047e7c7836 */ /* 0x000fe20000000000 */
[----:B------:R-:W-:Y:S01]  /*19a70*/  R2UR UR34, R120 ;  /* 0x00000000782272ca */ /* 0x000fe200000e0000 */
[----:B------:R-:W-:Y:S02]  /*19a80*/  VIADD R120, R126, 0x302 ;  /* 0x000003027e787836 */ /* 0x000fe40000000000 */
[----:B------:R-:W-:Y:S01]  /*19a90*/  IMAD.MOV.U32 R121, RZ, RZ, 0x40000040 ;  /* 0x40000040ff797424 */ /* 0x000fe200078e00ff */
[----:B------:R-:W-:Y:S01]  /*19aa0*/  R2UR UR26, R122 ;  /* 0x000000007a1a72ca */ /* 0x000fe200000e0000 */
[----:B------:R-:W-:Y:S01]  /*19ab0*/  VIADD R122, R126, 0x602 ;  /* 0x000006027e7a7836 */ /* 0x000fe20000000000 */
[----:B------:R-:W-:Y:S01]  /*19ac0*/  R2UR UR22, R120 ;  /* 0x00000000781672ca */ /* 0x000fe200000e0000 */
[----:B------:R-:W-:Y:S01]  /*19ad0*/  VIADD R120, R126, 0x600 ;  /* 0x000006007e787836 */ /* 0x000fe20000000000 */
[----:B------:R-:W-:Y:S01]  /*19ae0*/  R2UR UR18, R124 ;  /* 0x000000007c1272ca */ /* 0x000fe200000e0000 */
[C---:B------:R-:W-:Y:S01]  /*19af0*/  VIADD R124, R126.reuse, 0x604 ;  /* 0x000006047e7c7836 */ /* 0x040fe20000000000 */
[C---:B------:R-:W-:Y:S01]  /*19b00*/  R2UR UR55, R121.reuse ;  /* 0x00000000793772ca */ /* 0x040fe200000e0000 */
[----:B------:R-:W-:Y:S01]  /*19b10*/  IMAD.MOV.U32 R123, RZ, RZ, 0x40000040 ;  /* 0x40000040ff7b7424 */ /* 0x000fe200078e00ff */
[----:B0-----:R-:W2:Y:S01]  /*19b20*/  LDL.64 R6, [R1+0x10] ;  /* 0x0000100001067983 */ /* 0x001ea20000100a00 */
[----:B------:R-:W-:Y:S01]  /*19b30*/  IMAD.MOV.U32 R125, RZ, RZ, 0x40000040 ;  /* 0x40000040ff7d7424 */ /* 0x000fe200078e00ff */
[----:B------:R-:W-:Y:S01]  /*19b40*/  R2UR UR35, R121 ;  /* 0x00000000792372ca */ /* 0x000fe200000e0000 */
[----:B------:R-:W-:Y:S01]  /*19b50*/  VIADD R126, R126, 0x606 ;  /* 0x000006067e7e7836 */ /* 0x000fe20000000000 */
        /* <DEDUP_REMOVED lines=27> */
[-C--:B------:R-:W-:Y:S01]  /*19d10*/  FMUL.FTZ R48, R48, R9.reuse ;  /* 0x0000000930307220 */ /* 0x080fe20000410000 */
[-C--:B------:R-:W-:Y:S01]  /*19d20*/  FMUL.FTZ R49, R49, R9.reuse ;  /* 0x0000000931317220 */ /* 0x080fe20000410000 */
[-C--:B------:R-:W-:Y:S01]  /*19d30*/  FMUL.FTZ R52, R52, R9.reuse ;  /* 0x0000000934347220 */ /* 0x080fe20000410000 */
        /* <DEDUP_REMOVED lines=39> */
[----:B---3--:R-:W-:Y:S02]  /*19fb0*/  R2UR UR32, R2 ;  /* 0x00000000022072ca */ /* 0x008fe400000e0000 */
[----:B------:R-:W-:Y:S02]  /*19fc0*/  R2UR UR33, R3 ;  /* 0x00000000032172ca */ /* 0x000fe400000e0000 */
[----:B------:R-:W-:Y:S01]  /*19fd0*/  R2UR UR28, R16 ;  /* 0x00000000101c72ca */ /* 0x000fe200000e0000 */
[----:B------:R-:W3:Y:S10]  /*19fe0*/  LDL.64 R2, [R1+0x8] ;  /* 0x0000080001027983 */ /* 0x000ef40000100a00 */
[----:B------:R-:W-:Y:S01]  /*19ff0*/  HGMMA.64x96x16.F32.BF16 R120, gdesc[UR32], R120, gsb0 ;  /* 0x01600000207879f0 */ /* 0x000fe20008001878 */
[----:B------:R-:W-:-:S02]  /*1a000*/  R2UR UR29, R17 ;  /* 0x00000000111d72ca */ /* 0x000fc400000e0000 */
[----:B----4-:R-:W-:Y:S01]  /*1a010*/  R2UR UR24, R14 ;  /* 0x000000000e1872ca */ /* 0x010fe200000e0000 */
[----:B------:R0:W5:Y:S01]  /*1a020*/  LDL.LU.64 R16, [R1+0x80] ;  /* 0x0000800001107983 */ /* 0x0001620000300a00 */
[----:B------:R-:W-:Y:S02]  /*1a030*/  R2UR UR25, R15 ;  /* 0x000000000f1972ca */ /* 0x000fe400000e0000 */
[----:B--2---:R-:W-:Y:S01]  /*1a040*/  R2UR UR20, R12 ;  /* 0x000000000c1472ca */ /* 0x004fe200000e0000 */
[----:B------:R0:W5:Y:S01]  /*1a050*/  LDL.LU R14, [R1+0x78] ;  /* 0x00007800010e7983 */ /* 0x0001620000300800 */
[----:B------:R-:W-:Y:S02]  /*1a060*/  WARPGROUP.DEPBAR.LE gsb0, 0x0 ;  /* 0x00008000000079c5 */ /* 0x000fe40000010000 */
[----:B------:R-:W-:-:S06]  /*1a070*/  WARPGROUP.ARRIVE ;  /* 0x00000000000079c5 */ /* 0x000fcc0000000000 */
[----:B------:R-:W-:Y:S01]  /*1a080*/  HGMMA.64x96x16.F32.BF16 R120, gdesc[UR28], R120, gsb0 ;  /* 0x016000001c7879f0 */ /* 0x000fe20008001878 */
[----:B------:R-:W-:Y:S02]  /*1a090*/  R2UR UR21, R13 ;  /* 0x000000000d1572ca */ /* 0x000fe400000e0000 */
[----:B------:R-:W-:Y:S01]  /*1a0a0*/  R2UR UR16, R10 ;  /* 0x000000000a1072ca */ /* 0x000fe200000e0000 */
[----:B------:R0:W5:Y:S01]  /*1a0b0*/  LDL.LU.64 R12, [R1+0x70] ;  /* 0x00007000010c7983 */ /* 0x0001620000300a00 */
        /* <DEDUP_REMOVED lines=10> */
[----:B---3--:R-:W-:Y:S01]  /*1a160*/  R2UR UR8, R2 ;  /* 0x00000000020872ca */ /* 0x008fe200000e0000 */
[----:B------:R0:W5:Y:S01]  /*1a170*/  LDL.LU.64 R6, [R1+0x60] ;  /* 0x0000600001067983 */ /* 0x0001620000300a00 */
[----:B------:R-:W-:Y:S02]  /*1a180*/  WARPGROUP.DEPBAR.LE gsb0, 0x0 ;  /* 0x00008000000079c5 */ /* 0x000fe40000010000 */
[----:B------:R-:W-:-:S06]  /*1a190*/  WARPGROUP.ARRIVE ;  /* 0x00000000000079c5 */ /* 0x000fcc0000000000 */
[----:B------:R-:W-:Y:S01]  /*1a1a0*/  HGMMA.64x96x16.F32.BF16 R120, gdesc[UR16], R120, gsb0 ;  /* 0x01600000107879f0 */ /* 0x000fe20008001878 */
[----:B------:R-:W-:Y:S02]  /*1a1b0*/  R2UR UR9, R3 ;  /* 0x00000000030972ca */ /* 0x000fe400000e0000 */
[----:B------:R-:W-:Y:S02]  /*1a1c0*/  WARPGROUP.DEPBAR.LE gsb0, 0x0 ;  /* 0x00008000000079c5 */ /* 0x000fe40000010000 */
[----:B------:R-:W-:-:S06]  /*1a1d0*/  WARPGROUP.ARRIVE ;  /* 0x00000000000079c5 */ /* 0x000fcc0000000000 */
[----:B------:R-:W-:Y:S03]  /*1a1e0*/  HGMMA.64x96x16.F32.BF16 R120, gdesc[UR12], R120, gsb0 ;  /* 0x016000000c7879f0 */ /* 0x000fe60008001878 */
[----:B------:R-:W-:Y:S02]  /*1a1f0*/  WARPGROUP.DEPBAR.LE gsb0, 0x0 ;  /* 0x00008000000079c5 */ /* 0x000fe40000010000 */
[----:B------:R-:W-:-:S06]  /*1a200*/  WARPGROUP.ARRIVE ;  /* 0x00000000000079c5 */ /* 0x000fcc0000000000 */
[----:B------:R-:W-:Y:S01]  /*1a210*/  HGMMA.64x96x16.F32.BF16 R120, gdesc[UR8], R120, gsb0 ;  /* 0x01600000087879f0 */ /* 0x000fe20008001878 */
[----:B------:R-:W-:Y:S01]  /*1a220*/  UMOV UR4, UR56 ;  /* 0x0000003800047c82 */ /* 0x000fe20008000000 */
[----:B------:R-:W-:Y:S01]  /*1a230*/  UMOV UR5, UR57 ;  /* 0x0000003900057c82 */ /* 0x000fe20008000000 */
        /* <DEDUP_REMOVED lines=12> */
.L_x_5355:
[----:B-----5:R-:W-:Y:S01]  /*1a300*/  SHF.L.U32 R0, R11, 0x1f, RZ ;  /* 0x0000001f0b007819 */ /* 0x020fe200000006ff */
[----:B------:R-:W-:-:S04]  /*1a310*/  IMAD R15, R10, 0x8, R16 ;  /* 0x000000080a0f7824 */ /* 0x000fc800078e0210 */
[----:B------:R0:W1:Y:S01]  /*1a320*/  SYNCS.PHASECHK.TRANS64.TRYWAIT P2, [R15+URZ+0x30850], R0 ;  /* 0x030850000f0075a7 */ /* 0x000062000804017f */
[----:B------:R-:W-:Y:S05]  /*1a330*/  @!P0 BRA `(.L_x_5356) ;  /* 0x0000000000048947 */ /* 0x000fea0003800000 */
[----:B------:R-:W-:Y:S01]  /*1a340*/  BPT.TRAP 0x1 ;  /* 0x000000040000795c */ /* 0x000fe20000300000 */
.L_x_5356:
[----:B------:R-:W-:Y:S04]  /*1a350*/  BSSY B2, `(.L_x_5357) ;  /* 0x0000004000027945 */ /* 0x000fe80003800000 */
[----:B-1----:R-:W-:Y:S05]  /*1a360*/  @P2 BRA `(.L_x_5358) ;  /* 0x0000000000082947 */ /* 0x002fea0003800000 */
[----:B------:R-:W1:Y:S02]  /*1a370*/  SYNCS.PHASECHK.TRANS64.TRYWAIT P2, [R15+URZ+0x30850], R0 ;  /* 0x030850000f0075a7 */ /* 0x000e64000804017f */
[----:B-1----:R-:W-:Y:S05]  /*1a380*/  @!P2 BRA `(.L_x_5359) ;  /* 0x0000011000a0a947 */ /* 0x002fea0003800000 */
.L_x_5358:
[----:B------:R-:W-:Y:S05]  /*1a390*/  BSYNC B2 ;  /* 0x0000000000027941 */ /* 0x000fea0003800000 */
.L_x_5357:
[----:B01----:R-:W-:Y:S01]  /*1a3a0*/  VIADD R0, R16, 0x400 ;  /* 0x0000040010007836 */ /* 0x003fe20000000000 */
[----:B------:R-:W-:Y:S01]  /*1a3b0*/  WARPGROUP.ARRIVE ;  /* 0x00000000000079c5 */ /* 0x000fe20000000000 */
[----:B------:R-:W-:Y:S01]  /*1a3c0*/  IMAD.MOV.U32 R11, RZ, RZ, 0x40000040 ;  /* 0x40000040ff0b7424 */ /* 0x000fe200078e00ff */
[----:B------:R-:W-:Y:S01]  /*1a3d0*/  ULDC UR4, c[0x0][0x988] ;  /* 0x0002620000047ab9 */ /* 0x000fe20000000800 */
[----:B------:R-:W-:Y:S01]  /*1a3e0*/  IMAD.MOV.U32 R3, RZ, RZ, 0x40000040 ;  /* 0x40000040ff037424 */ /* 0x000fe200078e00ff */
[----:B------:R-:W-:Y:S01]  /*1a3f0*/  SHF.R.U32.HI R0, RZ, 0x4, R0 ;  /* 0x00000004ff007819 */ /* 0x000fe20000011600 */
[----:B------:R-:W-:Y:S01]  /*1a400*/  @!P1 IMAD R20, R20, 0x8, R16 ;  /* 0x0000000814149824 */ /* 0x000fe200078e0210 */
[----:B------:R-:W-:Y:S01]  /*1a410*/  R2UR UR7, R11 ;  /* 0x000000000b0772ca */ /* 0x000fe200000e0000 */
[----:B------:R-:W-:Y:S01]  /*1a420*/  @!P1 VIADD R15, R15, 0x30860 ;  /* 0x000308600f0f9836 */ /* 0x000fe20000000000 */
[----:B------:R-:W-:Y:S01]  /*1a430*/  LOP3.LUT R0, R0, 0x3fff, RZ, 0xc0, !PT ;  /* 0x00003fff00007812 */ /* 0x000fe200078ec0ff */
[----:B------:R-:W-:Y:S01]  /*1a440*/  @!P1 VIADD R20, R20, 0x30840 ;  /* 0x0003084014149836 */ /* 0x000fe20000000000 */
[C---:B------:R-:W-:Y:S01]  /*1a450*/  ISETP.GT.AND P2, PT, R7.reuse, R14, PT ;  /* 0x0000000e0700720c */ /* 0x040fe20003f44270 */
        /* <DEDUP_REMOVED lines=40> */
[C---:B------:R-:W-:Y:S01]  /*1a6e0*/  FMUL.FTZ R11, R4.reuse, R0 ;  /* 0x00000000040b7220 */ /* 0x040fe20000410000 */
[----:B------:R-:W-:-:S03]  /*1a6f0*/  FADD.FTZ R9, -R4, R12 ;  /* 0x0000000c04097221 */ /* 0x000fc60000010100 */
[-CC-:B------:R-:W-:Y:S01]  /*1a700*/  FFMA.FTZ R21, R133, R0.reuse, -R11.reuse ;  /* 0x0000000085157223 */ /* 0x180fe2000001080b */
[-CC-:B------:R-:W-:Y:S01]  /*1a710*/  FFMA.FTZ R121, R121, R0.reuse, -R11.reuse ;  /* 0x0000000079797223 */ /* 0x180fe2000001080b */
[-CC-:B------:R-:W-:Y:S01]  /*1a720*/  FFMA.FTZ R133, R141, R0.reuse, -R11.reuse ;  /* 0x000000008d857223 */ /* 0x180fe2000001080b */
[-C--:B------:R-:W-:Y:S01]  /*1a730*/  FFMA.FTZ R12, R160, R0.reuse, -R11 ;  /* 0x00000000a00c7223 */ /* 0x080fe2000001080b */
[----:B------:R-:W-:Y:S02]  /*1a740*/  FMUL.FTZ R9, R9, R0 ;  /* 0x0000000009097220 */ /* 0x000fe40000410000 */
        /* <DEDUP_REMOVED lines=10> */
[----:B------:R-:W-:Y:S02]  /*1a7f0*/  FFMA.FTZ R120, R145, R0, -R11 ;  /* 0x0000000091787223 */ /* 0x000fe4000001080b */
[----:B------:R-:W-:Y:S01]  /*1a800*/  HGMMA.64x192x16.F32.BF16 R24, R184, gdesc[UR4].tnspB, R24, gsb0 ;  /* 0x42e00004b8187df0 */ /* 0x000fe20008001818 */
[----:B------:R-:W-:Y:S01]  /*1a810*/  R2UR UR6, R2 ;  /* 0x00000000020672ca */ /* 0x000fe200000e0000 */
[----:B------:R-:W-:Y:S01]  /*1a820*/  VIADD R2, R10, 0x180 ;  /* 0x000001800a027836 */ /* 0x000fe20000000000 */
[----:B------:R-:W-:Y:S01]  /*1a830*/  R2UR UR7, R3 ;  /* 0x00000000030772ca */ /* 0x000fe200000e0000 */
[----:B------:R-:W-:Y:S01]  /*1a840*/  IMAD.MOV.U32 R3, RZ, RZ, 0x40000040 ;  /* 0x40000040ff037424 */ /* 0x000fe200078e00ff */
[----:B------:R-:W0:Y:S08]  /*1a850*/  MUFU.EX2 R188, R188 ;  /* 0x000000bc00bc7308 */ /* 0x000e300000000800 */
[----:B------:R-:W-:Y:S08]  /*1a860*/  MUFU.EX2 R190, R190 ;  /* 0x000000be00be7308 */ /* 0x000ff00000000800 */
[----:B------:R-:W-:Y:S01]  /*1a870*/  MUFU.EX2 R124, R124 ;  /* 0x0000007c007c7308 */ /* 0x000fe20000000800 */
[----:B0-----:R-:W-:Y:S01]  /*1a880*/  FFMA.FTZ R6, R9, R6, R188 ;  /* 0x0000000609067223 */ /* 0x001fe200000100bc */
[----:B------:R-:W-:-:S06]  /*1a890*/  F2FP.BF16.F32.PACK_AB R188, R121, R188 ;  /* 0x000000bc79bc723e */ /* 0x000fcc00000010ff */
        /* <DEDUP_REMOVED lines=67> */
[----:B------:R-:W-:Y:S01]  /*1acd0*/  @!P1 PRMT R130, RZ, 0x654, R20 ;  /* 0x00000654ff829816 */ /* 0x000fe20000000014 */
[----:B------:R-:W-:Y:S01]  /*1ace0*/  FADD.FTZ R131, R121, R6 ;  /* 0x0000000679837221 */ /* 0x000fe20000010000 */
        /* <DEDUP_REMOVED lines=10> */
[----:B------:R-:W-:Y:S01]  /*1ad90*/  FFMA.FTZ R166, R166, R0, -R137 ;  /* 0x00000000a6a67223 */ /* 0x000fe20000010889 */
[----:B------:R-:W1:Y:S08]  /*1ada0*/  MUFU.EX2 R122, R122 ;  /* 0x0000007a007a7308 */ /* 0x000e700000000800 */
[----:B------:R-:W2:Y:S01]  /*1adb0*/  MUFU.EX2 R191, R191 ;  /* 0x000000bf00bf7308 */ /* 0x000ea20000000800 */
[----:B0-----:R-:W-:-:S07]  /*1adc0*/  FFMA.FTZ R5, R2, R5, R189 ;  /* 0x0000000502057223 */ /* 0x001fce00000100bd */
[----:B------:R-:W0:Y:S01]  /*1add0*/  MUFU.EX2 R123, R123 ;  /* 0x0000007b007b7308 */ /* 0x000e220000000800 */
[C---:B-1----:R-:W-:Y:S01]  /*1ade0*/  FADD.FTZ R6, R122.reuse, R5 ;  /* 0x000000057a067221 */ /* 0x042fe20000010000 */
[-C--:B------:R-:W-:Y:S01]  /*1adf0*/  FFMA.FTZ R5, R151, R0.reuse, -R137 ;  /* 0x0000000097057223 */ /* 0x080fe20000010889 */
[----:B------:R-:W-:Y:S01]  /*1ae00*/  F2FP.BF16.F32.PACK_AB R189, R122, R189 ;  /* 0x000000bd7abd723e */ /* 0x000fe200000010ff */
[----:B------:R-:W-:Y:S02]  /*1ae10*/  WARPGROUP.DEPBAR.LE gsb0, 0x0 ;  /* 0x00008000000079c5 */ /* 0x000fe40000010000 */
[----:B------:R-:W-:Y:S01]  /*1ae20*/  WARPGROUP.ARRIVE ;  /* 0x00000000000079c5 */ /* 0x000fe20000000000 */
[-CC-:B------:R-:W-:Y:S01]  /*1ae30*/  FFMA.FTZ R176, R144, R0.reuse, -R11.reuse ;  /* 0x0000000090b07223 */ /* 0x180fe2000001080b */
[-C--:B------:R-:W-:Y:S01]  /*1ae40*/  FFMA.FTZ R178, R148, R0.reuse, -R11 ;  /* 0x0000000094b27223 */ /* 0x080fe2000001080b */
[----:B------:R-:W-:Y:S01]  /*1ae50*/  MUFU.EX2 R185, R185 ;  /* 0x000000b900b97308 */ /* 0x000fe20000000800 */
[----:B--2---:R-:W-:Y:S01]  /*1ae60*/  FADD.FTZ R6, R191, R6 ;  /* 0x00000006bf067221 */ /* 0x004fe20000010000 */
[-CC-:B------:R-:W-:Y:S01]  /*1ae70*/  FFMA.FTZ R177, R146, R0.reuse, -R137.reuse ;  /* 0x0000000092b17223 */ /* 0x180fe20000010889 */
[----:B------:R-:W-:Y:S01]  /*1ae80*/  HGMMA.64x192x16.F32.BF16 R24, R172, gdesc[UR4].tnspB, R24, gsb0 ;  /* 0x42e00004ac187df0 */ /* 0x000fe20008001818 */
[----:B------:R-:W-:Y:S01]  /*1ae90*/  R2UR UR6, R10 ;  /* 0x000000000a0672ca */ /* 0x000fe200000e0000 */
[-CC-:B------:R-:W-:Y:S01]  /*1aea0*/  FFMA.FTZ R10, R139, R0.reuse, -R137.reuse ;  /* 0x000000008b0a7223 */ /* 0x180fe20000010889 */
[C---:B0-----:R-:W-:Y:S01]  /*1aeb0*/  FADD.FTZ R6, R123.reuse, R6 ;  /* 0x000000067b067221 */ /* 0x041fe20000010000 */
[----:B------:R-:W-:Y:S01]  /*1aec0*/  FFMA.FTZ R179, R150, R0, -R137 ;  /* 0x0000000096b37223 */ /* 0x000fe20000010889 */
[----:B------:R-:W-:Y:S01]  /*1aed0*/  MUFU.EX2 R126, R126 ;  /* 0x0000007e007e7308 */ /* 0x000fe20000000800 */
[----:B------:R-:W-:-:S07]  /*1aee0*/  F2FP.BF16.F32.PACK_AB R191, R123, R191 ;  /* 0x000000bf7bbf723e */ /* 0x000fce00000010ff */
        /* <DEDUP_REMOVED lines=16> */
[-CC-:B------:R-:W-:Y:S01]  /*1aff0*/  FFMA.FTZ R175, R125, R0.reuse, -R11.reuse ;  /* 0x000000007daf7223 */ /* 0x180fe2000001080b */
[-CC-:B------:R-:W-:Y:S01]  /*1b000*/  FFMA.FTZ R173, R129, R0.reuse, -R11.reuse ;  /* 0x0000000081ad7223 */ /* 0x180fe2000001080b */
[-CC-:B------:R-:W-:Y:S01]  /*1b010*/  FFMA.FTZ R125, R149, R0.reuse, -R11.reuse ;  /* 0x00000000957d7223 */ /* 0x180fe2000001080b */
[-CC-:B------:R-:W-:Y:S01]  /*1b020*/  FFMA.FTZ R172, R152, R0.reuse, -R11.reuse ;  /* 0x0000000098ac7223 */ /* 0x180fe2000001080b */
[-CC-:B------:R-:W-:Y:S01]  /*1b030*/  FFMA.FTZ R174, R156, R0.reuse, -R11.reuse ;  /* 0x000000009cae7223 */ /* 0x180fe2000001080b */
[-CC-:B------:R-:W-:Y:S01]  /*1b040*/  FFMA.FTZ R129, R157, R0.reuse, -R11.reuse ;  /* 0x000000009d817223 */ /* 0x180fe2000001080b */
[----:B------:R-:W-:Y:S01]  /*1b050*/  FFMA.FTZ R11, R165, R0, -R11 ;  /* 0x00000000a50b7223 */ /* 0x000fe2000001080b */
[----:B------:R-:W-:Y:S01]  /*1b060*/  WARPGROUP.ARRIVE ;  /* 0x00000000000079c5 */ /* 0x000fe20000000000 */
[----:B------:R-:W-:Y:S08]  /*1b070*/  MUFU.EX2 R175, R175 ;  /* 0x000000af00af7308 */ /* 0x000ff00000000800 */
[----:B------:R0:W1:Y:S08]  /*1b080*/  MUFU.EX2 R13, R11 ;  /* 0x0000000b000d7308 */ /* 0x0000700000000800 */
[----:B------:R-:W2:Y:S01]  /*1b090*/  MUFU.EX2 R173, R173 ;  /* 0x000000ad00ad7308 */ /* 0x000ea20000000800 */
[----:B0-----:R-:W-:-:S05]  /*1b0a0*/  IMAD.MOV.U32 R11, RZ, RZ, 0x40000040 ;  /* 0x40000040ff0b7424 */ /* 0x001fca00078e00ff */
[----:B------:R-:W-:Y:S01]  /*1b0b0*/  R2UR UR7, R11 ;  /* 0x000000000b0772ca */ /* 0x000fe200000e0000 */
[----:B------:R-:W-:Y:S01]  /*1b0c0*/  FFMA.FTZ R11, R143, R0, -R137 ;  /* 0x000000008f0b7223 */ /* 0x000fe20000010889 */
[----:B------:R-:W-:Y:S08]  /*1b0d0*/  MUFU.EX2 R125, R125 ;  /* 0x0000007d007d7308 */ /* 0x000ff00000000800 */
[----:B------:R-:W0:Y:S03]  /*1b0e0*/  MUFU.EX2 R11, R11 ;  /* 0x0000000b000b7308 */ /* 0x000e260000000800 */
[----:B------:R-:W-:Y:S05]  /*1b0f0*/  HGMMA.64x192x16.F32.BF16 R24, R168, gdesc[UR4].tnspB, R24, gsb0 ;  /* 0x42e00004a8187df0 */ /* 0x000fea0008001818 */
[----:B------:R-:W-:Y:S08]  /*1b100*/  MUFU.EX2 R172, R172 ;  /* 0x000000ac00ac7308 */ /* 0x000ff00000000800 */
[----:B------:R-:W-:Y:S08]  /*1b110*/  MUFU.EX2 R174, R174 ;  /* 0x000000ae00ae7308 */ /* 0x000ff00000000800 */
[----:B------:R-:W-:Y:S01]  /*1b120*/  MUFU.EX2 R129, R129 ;  /* 0x0000008100817308 */ /* 0x000fe20000000800 */
[----:B------:R-:W-:-:S02]  /*1b130*/  WARPGROUP.DEPBAR.LE gsb0, 0x0 ;  /* 0x00008000000079c5 */ /* 0x000fc40000010000 */
[----:B------:R3:W-:Y:S01]  /*1b140*/  @!P1 SYNCS.ARRIVE.TRANS64.RED.A1T0 RZ, [R130+URZ], RZ ;  /* 0x000000ff82ff99a7 */ /* 0x0007e2000810043f */
[----:B------:R-:W-:Y:S02]  /*1b150*/  F2FP.BF16.F32.PACK_AB R168, R132, R12 ;  /* 0x0000000c84a8723e */ /* 0x000fe400000010ff */
[----:B-1----:R-:W-:Y:S02]  /*1b160*/  F2FP.BF16.F32.PACK_AB R170, R13, R136 ;  /* 0x000000880daa723e */ /* 0x002fe400000010ff */
[----:B------:R-:W-:Y:S01]  /*1b170*/  F2FP.BF16.F32.PACK_AB R169, R163, R162 ;  /* 0x000000a2a3a9723e */ /* 0x000fe200000010ff */
[----:B---3--:R-:W-:Y:S01]  /*1b180*/  FADD.FTZ R130, R190, R131 ;  /* 0x00000083be827221 */ /* 0x008fe20000010000 */
[----:B------:R1:W-:Y:S01]  /*1b190*/  @!P1 SYNCS.ARRIVE.TRANS64.RED.A1T0 RZ, [R15+URZ], RZ ;  /* 0x000000ff0fff99a7 */ /* 0x0003e2000810043f */
[C---:B------:R-:W-:Y:S02]  /*1b1a0*/  F2FP.BF16.F32.PACK_AB R190, R175.reuse, R190 ;  /* 0x000000beafbe723e */ /* 0x040fe400000010ff */
[----:B------:R-:W-:-:S02]  /*1b1b0*/  FADD.FTZ R131, R175, R130 ;  /* 0x00000082af837221 */ /* 0x000fc40000010000 */
[----:B------:R-:W-:Y:S02]  /*1b1c0*/  MUFU.EX2 R175, R159 ;  /* 0x0000009f00af7308 */ /* 0x000fe40000000800 */
[----:B------:R-:W-:Y:S01]  /*1b1d0*/  FADD.FTZ R130, R184, R131 ;  /* 0x00000083b8827221 */ /* 0x000fe20000010000 */
[----:B------:R-:W-:Y:S01]  /*1b1e0*/  FADD.FTZ R131, R185, R6 ;  /* 0x00000006b9837221 */ /* 0x000fe20000010000 */
[-C--:B-1----:R-:W-:Y:S01]  /*1b1f0*/  FFMA.FTZ R15, R155, R0.reuse, -R137 ;  /* 0x000000009b0f7223 */ /* 0x082fe20000010889 */
[C---:B------:R-:W-:Y:S01]  /*1b200*/  F2FP.BF16.F32.PACK_AB R185, R126.reuse, R185 ;  /* 0x000000b97eb9723e */ /* 0x040fe200000010ff */
[----:B--2---:R-:W-:Y:S01]  /*1b210*/  FADD.FTZ R135, R173, R130 ;  /* 0x00000082ad877221 */ /* 0x004fe20000010000 */
[----:B------:R-:W-:Y:S01]  /*1b220*/  FADD.FTZ R130, R126, R131 ;  /* 0x000000837e827221 */ /* 0x000fe20000010000 */
[----:B------:R-:W-:Y:S01]  /*1b230*/  MUFU.EX2 R6, R154 ;  /* 0x0000009a00067308 */ /* 0x000fe20000000800 */
[----:B------:R-:W-:Y:S01]  /*1b240*/  FFMA.FTZ R137, R167, R0, -R137 ;  /* 0x00000000a7897223 */ /* 0x000fe20000010889 */
[----:B------:R-:W-:Y:S01]  /*1b250*/  FADD.FTZ R134, R186, R135 ;  /* 0x00000087ba867221 */ /* 0x000fe20000010000 */
[----:B------:R-:W-:Y:S01]  /*1b260*/  FADD.FTZ R130, R187, R130 ;  /* 0x00000082bb827221 */ /* 0x000fe20000010000 */
[----:B------:R-:W-:-:S02]  /*1b270*/  F2FP.BF16.F32.PACK_AB R186, R21, R186 ;  /* 0x000000ba15ba723e */ /* 0x000fc400000010ff */
[----:B------:R-:W-:Y:S01]  /*1b280*/  FADD.FTZ R131, R21, R134 ;  /* 0x0000008615837221 */ /* 0x000fe20000010000 */
[----:B------:R-:W-:Y:S01]  /*1b290*/  FADD.FTZ R130, R127, R130 ;  /* 0x000000827f827221 */ /* 0x000fe20000010000 */
[----:B------:R-:W1:Y:S01]  /*1b2a0*/  MUFU.EX2 R15, R15 ;  /* 0x0000000f000f7308 */ /* 0x000e620000000800 */
[----:B------:R-:W-:Y:S01]  /*1b2b0*/  F2FP.BF16.F32.PACK_AB R184, R173, R184 ;  /* 0x000000b8adb8723e */ /* 0x000fe200000010ff */
[----:B------:R-:W-:Y:S01]  /*1b2c0*/  FADD.FTZ R131, R180, R131 ;  /* 0x00000083b4837221 */ /* 0x000fe20000010000 */
[----:B------:R-:W-:Y:S01]  /*1b2d0*/  FADD.FTZ R135, R181, R130 ;  /* 0x00000082b5877221 */ /* 0x000fe20000010000 */
[----:B------:R-:W-:Y:S02]  /*1b2e0*/  F2FP.BF16.F32.PACK_AB R181, R10, R181 ;  /* 0x000000b50ab5723e */ /* 0x000fe400000010ff */
[----:B------:R-:W-:Y:S01]  /*1b2f0*/  FADD.FTZ R131, R124, R131 ;  /* 0x000000837c837221 */ /* 0x000fe20000010000 */
[----:B------:R-:W-:Y:S01]  /*1b300*/  FADD.FTZ R130, R10, R135 ;  /* 0x000000870a827221 */ /* 0x000fe20000010000 */
[----:B------:R-:W2:Y:S01]  /*1b310*/  MUFU.EX2 R137, R137 ;  /* 0x0000008900897308 */ /* 0x000ea20000000800 */
[----:B------:R-:W-:Y:S01]  /*1b320*/  F2FP.BF16.F32.PACK_AB R187, R127, R187 ;  /* 0x000000bb7fbb723e */ /* 0x000fe200000010ff */
        /* <DEDUP_REMOVED lines=8> */
[C---:B------:R-:W-:Y:S02]  /*1b3b0*/  F2FP.BF16.F32.PACK_AB R176, R120.reuse, R176 ;  /* 0x000000b078b0723e */ /* 0x040fe400000010ff */
[----:B------:R-:W-:Y:S01]  /*1b3c0*/  FADD.FTZ R131, R120, R131 ;  /* 0x0000008378837221 */ /* 0x000fe20000010000 */
[----:B------:R-:W-:Y:S01]  /*1b3d0*/  FADD.FTZ R122, R20, R123 ;  /* 0x0000007b147a7221 */ /* 0x000fe20000010000 */
[----:B-1----:R-:W-:-:S02]  /*1b3e0*/  F2FP.BF16.F32.PACK_AB R173, R15, R6 ;  /* 0x000000060fad723e */ /* 0x002fc400000010ff */
        /* <DEDUP_REMOVED lines=17> */
[----:B------:R-:W-:Y:S01]  /*1b500*/  F2FP.BF16.F32.PACK_AB R174, R129, R174 ;  /* 0x000000ae81ae723e */ /* 0x000fe200000010ff */
[----:B------:R-:W-:-:S02]  /*1b510*/  IMAD.MOV.U32 R10, RZ, RZ, R22 ;  /* 0x000000ffff0a7224 */ /* 0x000fc400078e0016 */
[----:B------:R-:W-:Y:S01]  /*1b520*/  FADD.FTZ R11, R12, R11 ;  /* 0x0000000b0c0b7221 */ /* 0x000fe20000010000 */
[----:B------:R-:W-:Y:S01]  /*1b530*/  FADD.FTZ R6, R162, R5 ;  /* 0x00000005a2067221 */ /* 0x000fe20000010000 */
[----:B------:R-:W-:Y:S01]  /*1b540*/  F2FP.BF16.F32.PACK_AB R175, R175, R121 ;  /* 0x00000079afaf723e */ /* 0x000fe200000010ff */
[----:B------:R-:W-:Y:S02]  /*1b550*/  IMAD.MOV.U32 R12, RZ, RZ, R4 ;  /* 0x000000ffff0c7224 */ /* 0x000fe400078e0004 */
[----:B------:R-:W-:Y:S01]  /*1b560*/  FADD.FTZ R11, R132, R11 ;  /* 0x0000000b840b7221 */ /* 0x000fe20000010000 */
[----:B------:R-:W-:Y:S01]  /*1b570*/  FADD.FTZ R5, R163, R6 ;  /* 0x00000006a3057221 */ /* 0x000fe20000010000 */
[----:B--2---:R-:W-:Y:S02]  /*1b580*/  F2FP.BF16.F32.PACK_AB R171, R137, R166 ;  /* 0x000000a689ab723e */ /* 0x004fe400000010ff */
[----:B------:R-:W-:Y:S01]  /*1b590*/  FADD.FTZ R6, R136, R11 ;  /* 0x0000000b88067221 */ /* 0x000fe20000010000 */
[----:B------:R-:W-:Y:S01]  /*1b5a0*/  FADD.FTZ R5, R166, R5 ;  /* 0x00000005a6057221 */ /* 0x000fe20000010000 */
[----:B------:R-:W-:-:S02]  /*1b5b0*/  IMAD.MOV.U32 R11, RZ, RZ, R23 ;  /* 0x000000ffff0b7224 */ /* 0x000fc400078e0017 */
[----:B------:R-:W-:Y:S01]  /*1b5c0*/  FADD.FTZ R6, R13, R6 ;  /* 0x000000060d067221 */ /* 0x000fe20000010000 */
[----:B------:R-:W-:Y:S01]  /*1b5d0*/  FADD.FTZ R5, R137, R5 ;  /* 0x0000000589057221 */ /* 0x000fe20000010000 */
[----:B------:R-:W-:Y:S01]  /*1b5e0*/  IMAD.MOV.U32 R13, RZ, RZ, R3 ;  /* 0x000000ffff0d7224 */ /* 0x000fe200078e0003 */
[----:B------:R-:W-:Y:S06]  /*1b5f0*/  @P2 BRA `(.L_x_5360) ;  /* 0xffffffdc00b02947 */ /* 0x000fec000383ffff */
[----:B------:R-:W-:Y:S05]  /*1b600*/  BSYNC B1 ;  /* 0x0000000000017941 */ /* 0x000fea0003800000 */
.L_x_5349:
[----:B------:R-:W-:Y:S05]  /*1b610*/  BSYNC B0 ;  /* 0x0000000000007941 */ /* 0x000fea0003800000 */
.L_x_5348:
[----:B------:R-:W-:Y:S01]  /*1b620*/  ISETP.GE.AND P2, PT, R7, R211, PT ;  /* 0x000000d30700720c */ /* 0x000fe20003f46270 */
[----:B------:R-:W-:-:S12]  /*1b630*/  BSSY B0, `(.L_x_5361) ;  /* 0x0000346000007945 */ /* 0x000fd80003800000 */
[----:B------:R-:W-:Y:S05]  /*1b640*/  @!P2 BRA `(.L_x_5362) ;  /* 0x000000340010a947 */ /* 0x000fea0003800000 */
[----:B------:R-:W-:Y:S02]  /*1b650*/  IMAD.MOV.U32 R12, RZ, RZ, R3 ;  /* 0x000000ffff0c7224 */ /* 0x000fe400078e0003 */
[----:B------:R-:W-:Y:S02]  /*1b660*/  IMAD.MOV.U32 R13, RZ, RZ, R4 ;  /* 0x000000ffff0d7224 */ /* 0x000fe400078e0004 */
[----:B------:R-:W-:Y:S02]  /*1b670*/  IMAD.MOV.U32 R11, RZ, RZ, R23 ;  /* 0x000000ffff0b7224 */ /* 0x000fe400078e0017 */
[----:B------:R-:W-:-:S07]  /*1b680*/  IMAD.MOV.U32 R10, RZ, RZ, R22 ;  /* 0x000000ffff0a7224 */ /* 0x000fce00078e0016 */
.L_x_5381:
        /* <DEDUP_REMOVED lines=8> */
.L_x_5363:
[----:B------:R-:W-:Y:S01]  /*1b710*/  IMAD R3, R22, 0x8, R16 ;  /* 0x0000000816037824 */ /* 0x000fe200078e0210 */
[----:B------:R-:W-:-:S04]  /*1b720*/  SHF.L.U32 R4, R23, 0x1f, RZ ;  /* 0x0000001f17047819 */ /* 0x000fc800000006ff */
[----:B------:R1:W2:Y:S01]  /*1b730*/  SYNCS.PHASECHK.TRANS64.TRYWAIT P2, [R3+URZ+0x30830], R4 ;  /* 0x03083004030075a7 */ /* 0x0002a2000804017f */
[----:B------:R-:W-:Y:S05]  /*1b740*/  @!P0 BRA `(.L_x_5364) ;  /* 0x0000000000048947 */ /* 0x000fea0003800000 */
[----:B------:R-:W-:Y:S01]  /*1b750*/  BPT.TRAP 0x1 ;  /* 0x000000040000795c */ /* 0x000fe20000300000 */
.L_x_5364:
[----:B------:R-:W-:Y:S01]  /*1b760*/  IMAD R122, R22, 0x900, R8 ;  /* 0x00000900167a7824 */ /* 0x000fe200078e0208 */
[----:B------:R-:W-:Y:S03]  /*1b770*/  BSSY B1, `(.L_x_5365) ;  /* 0x0000006000017945 */ /* 0x000fe60003800000 */
[C---:B------:R-:W-:Y:S02]  /*1b780*/  VIADD R20, R122.reuse, 0x2 ;  /* 0x000000027a147836 */ /* 0x040fe40000000000 */
[----:B------:R-:W-:Y:S01]  /*1b790*/  VIADD R121, R122, 0x4 ;  /* 0x000000047a797836 */ /* 0x000fe20000000000 */
[----:B--2---:R-:W-:Y:S06]  /*1b7a0*/  @P2 BRA `(.L_x_5366) ;  /* 0x0000000000082947 */ /* 0x004fec0003800000 */
[----:B------:R-:W2:Y:S02]  /*1b7b0*/  SYNCS.PHASECHK.TRANS64.TRYWAIT P2, [R3+URZ+0x30830], R4 ;  /* 0x03083004030075a7 */ /* 0x000ea4000804017f */
[----:B--2---:R-:W-:Y:S05]  /*1b7c0*/  @!P2 BRA `(.L_x_5367) ;  /* 0x000000fc00a4a947 */ /* 0x004fea0003800000 */
.L_x_5366:
[----:B------:R-:W-:Y:S05]  /*1b7d0*/  BSYNC B1 ;  /* 0x0000000000017941 */ /* 0x000fea0003800000 */
.L_x_5365:
        /* <DEDUP_REMOVED lines=48> */
[----:B------:R-:W-:Y:S01]  /*1bae0*/  VIADD R2, R122, 0x306 ;  /* 0x000003067a027836 */ /* 0x000fe20000000000 */
[----:B------:R3:W-:Y:S01]  /*1baf0*/  STL.64 [R1+0x70], R10 ;  /* 0x0000700a01007387 */ /* 0x0007e20000100a00 */
[----:B-12---:R-:W-:-:S03]  /*1bb00*/  IMAD.MOV.U32 R3, RZ, RZ, 0x40000040 ;  /* 0x40000040ff037424 */ /* 0x006fc600078e00ff */
[----:B------:R-:W-:Y:S02]  /*1bb10*/  R2UR UR14, R2 ;  /* 0x00000000020e72ca */ /* 0x000fe400000e0000 */
[----:B------:R-:W-:Y:S01]  /*1bb20*/  R2UR UR15, R3 ;  /* 0x00000000030f72ca */ /* 0x000fe200000e0000 */
[----:B---3--:R-:W2:Y:S04]  /*1bb30*/  LDL.64 R10, [R1+0x30] ;  /* 0x00003000010a7983 */ /* 0x008ea80000100a00 */
[----:B------:R1:W-:Y:S04]  /*1bb40*/  STL.64 [R1+0x68], R6 ;  /* 0x0000680601007387 */ /* 0x0003e80000100a00 */
[----:B-1----:R-:W3:Y:S04]  /*1bb50*/  LDL.64 R6, [R1+0x28] ;  /* 0x0000280001067983 */ /* 0x002ee80000100a00 */
[----:B------:R1:W-:Y:S04]  /*1bb60*/  STL [R1+0x60], R5 ;  /* 0x0000600501007387 */ /* 0x0003e80000100800 */
[----:B------:R-:W4:Y:S01]  /*1bb70*/  LDL.64 R2, [R1+0x38] ;  /* 0x0000380001027983 */ /* 0x000f220000100a00 */
        /* <DEDUP_REMOVED lines=10> */
[----:B0-----:R-:W-:Y:S01]  /*1bc20*/  IMAD.MOV.U32 R15, RZ, RZ, 0x40000040 ;  /* 0x40000040ff0f7424 */ /* 0x001fe200078e00ff */
[----:B------:R-:W-:Y:S01]  /*1bc30*/  R2UR UR26, R20 ;  /* 0x00000000141a72ca */ /* 0x000fe200000e0000 */
[----:B------:R-:W-:Y:S01]  /*1bc40*/  VIADD R20, R122, 0x602 ;  /* 0x000006027a147836 */ /* 0x000fe20000000000 */
[----:B------:R-:W-:Y:S01]  /*1bc50*/  R2UR UR22, R14 ;  /* 0x000000000e1672ca */ /* 0x000fe200000e0000 */
[----:B------:R-:W-:Y:S01]  /*1bc60*/  VIADD R14, R122, 0x600 ;  /* 0x000006007a0e7836 */ /* 0x000fe20000000000 */
[----:B------:R-:W-:Y:S01]  /*1bc70*/  R2UR UR18, R120 ;  /* 0x00000000781272ca */ /* 0x000fe200000e0000 */
[C---:B------:R-:W-:Y:S01]  /*1bc80*/  VIADD R120, R122.reuse, 0x604 ;  /* 0x000006047a787836 */ /* 0x040fe20000000000 */
[----:B------:R-:W-:Y:S01]  /*1bc90*/  R2UR UR55, R15 ;  /* 0x000000000f3772ca */ /* 0x000fe200000e0000 */
[----:B------:R-:W-:Y:S01]  /*1bca0*/  IMAD.MOV.U32 R121, RZ, RZ, 0x40000040 ;  /* 0x40000040ff797424 */ /* 0x000fe200078e00ff */
[----:B-1----:R-:W3:Y:S01]  /*1bcb0*/  LDL.64 R4, [R1+0x20] ;  /* 0x0000200001047983 */ /* 0x002ee20000100a00 */
[----:B------:R-:W-:-:S02]  /*1bcc0*/  VIADD R122, R122, 0x606 ;  /* 0x000006067a7a7836 */ /* 0x000fc40000000000 */
[-C--:B------:R-:W-:Y:S01]  /*1bcd0*/  FMUL.FTZ R24, R24, R9.reuse ;  /* 0x0000000918187220 */ /* 0x080fe20000410000 */
[----:B------:R-:W-:Y:S01]  /*1bce0*/  IMAD.MOV.U32 R123, RZ, RZ, 0x40000040 ;  /* 0x40000040ff7b7424 */ /* 0x000fe200078e00ff */
[C---:B------:R-:W-:Y:S01]  /*1bcf0*/  R2UR UR31, R121.reuse ;  /* 0x00000000791f72ca */ /* 0x040fe200000e0000 */
        /* <DEDUP_REMOVED lines=16> */
[----:B------:R-:W-:Y:S01]  /*1be00*/  R2UR UR27, R21 ;  /* 0x00000000151b72ca */ /* 0x000fe200000e0000 */
[----:B------:R-:W-:Y:S01]  /*1be10*/  HGMMA.64x96x16.F32.BF16 R120, gdesc[UR52], RZ, !UPT, gsb0 ;  /* 0x01600000347879f0 */ /* 0x000fe2000c0018ff */
        /* <DEDUP_REMOVED lines=43> */
[----:B------:R-:W-:Y:S01]  /*1c0d0*/  HGMMA.64x96x16.F32.BF16 R120, gdesc[UR48], R120, gsb0 ;  /* 0x01600000307879f0 */ /* 0x000fe20008001878 */
[----:B------:R-:W-:Y:S02]  /*1c0e0*/  R2UR UR6, R20 ;  /* 0x00000000140672ca */ /* 0x000fe400000e0000 */
[----:B------:R-:W-:Y:S02]  /*1c0f0*/  R2UR UR7, R21 ;  /* 0x00000000150772ca */ /* 0x000fe400000e0000 */
[----:B------:R-:W3:Y:S01]  /*1c100*/  LDL.64 R20, [R1+0x18] ;  /* 0x0000180001147983 */ /* 0x000ee20000100a00 */
[----:B------:R-:W-:Y:S02]  /*1c110*/  WARPGROUP.DEPBAR.LE gsb0, 0x0 ;  /* 0x00008000000079c5 */ /* 0x000fe40000010000 */
[----:B------:R-:W-:Y:S01]  /*1c120*/  WARPGROUP.ARRIVE ;  /* 0x00000000000079c5 */ /* 0x000fe20000000000 */
[----:B----4-:R-:W-:Y:S02]  /*1c130*/  R2UR UR32, R2 ;  /* 0x00000000022072ca */ /* 0x010fe400000e0000 */
[----:B------:R-:W-:-:S02]  /*1c140*/  R2UR UR33, R3 ;  /* 0x00000000032172ca */ /* 0x000fc400000e0000 */
[----:B--2---:R-:W-:Y:S01]  /*1c150*/  R2UR UR28, R10 ;  /* 0x000000000a1c72ca */ /* 0x004fe200000e0000 */
[----:B------:R-:W2:Y:S10]  /*1c160*/  LDL.64 R2, [R1+0x8] ;  /* 0x0000080001027983 */ /* 0x000eb40000100a00 */
[----:B------:R-:W-:Y:S01]  /*1c170*/  HGMMA.64x96x16.F32.BF16 R120, gdesc[UR32], R120, gsb0 ;  /* 0x01600000207879f0 */ /* 0x000fe20008001878 */
[----:B------:R-:W-:-:S02]  /*1c180*/  R2UR UR29, R11 ;  /* 0x000000000b1d72ca */ /* 0x000fc400000e0000 */
[----:B------:R-:W-:Y:S02]  /*1c190*/  R2UR UR10, R14 ;  /* 0x000000000e0a72ca */ /* 0x000fe400000e0000 */
[----:B------:R-:W-:Y:S02]  /*1c1a0*/  R2UR UR11, R15 ;  /* 0x000000000f0b72ca */ /* 0x000fe400000e0000 */
[----:B------:R-:W4:Y:S01]  /*1c1b0*/  LDL.64 R14, [R1+0x10] ;  /* 0x00001000010e7983 */ /* 0x000f220000100a00 */
[----:B---3--:R-:W-:Y:S02]  /*1c1c0*/  R2UR UR24, R6 ;  /* 0x00000000061872ca */ /* 0x008fe400000e0000 */
[----:B------:R-:W-:Y:S01]  /*1c1d0*/  R2UR UR25, R7 ;  /* 0x00000000071972ca */ /* 0x000fe200000e0000 */
[----:B------:R0:W5:Y:S01]  /*1c1e0*/  LDL.LU.64 R10, [R1+0x70] ;  /* 0x00007000010a7983 */ /* 0x0001620000300a00 */
[----:B------:R-:W-:Y:S02]  /*1c1f0*/  R2UR UR20, R4 ;  /* 0x00000000041472ca */ /* 0x000fe400000e0000 */
[----:B------:R-:W-:Y:S01]  /*1c200*/  R2UR UR21, R5 ;  /* 0x00000000051572ca */ /* 0x000fe200000e0000 */
[----:B------:R0:W5:Y:S01]  /*1c210*/  LDL.LU.64 R6, [R1+0x68] ;  /* 0x0000680001067983 */ /* 0x0001620000300a00 */
[----:B------:R-:W-:Y:S01]  /*1c220*/  UMOV UR4, UR56 ;  /* 0x0000003800047c82 */ /* 0x000fe20008000000 */
[----:B------:R-:W-:-:S02]  /*1c230*/  UMOV UR5, UR57 ;  /* 0x0000003900057c82 */ /* 0x000fc40008000000 */
[----:B------:R0:W5:Y:S01]  /*1c240*/  LDL.LU R5, [R1+0x60] ;  /* 0x0000600001057983 */ /* 0x0001620000300800 */
[----:B------:R-:W-:Y:S02]  /*1c250*/  WARPGROUP.DEPBAR.LE gsb0, 0x0 ;  /* 0x00008000000079c5 */ /* 0x000fe40000010000 */
[----:B------:R-:W-:-:S06]  /*1c260*/  WARPGROUP.ARRIVE ;  /* 0x00000000000079c5 */ /* 0x000fcc0000000000 */
[----:B------:R-:W-:Y:S03]  /*1c270*/  HGMMA.64x96x16.F32.BF16 R120, gdesc[UR28], R120, gsb0 ;  /* 0x016000001c7879f0 */ /* 0x000fe60008001878 */
[----:B------:R-:W-:Y:S02]  /*1c280*/  WARPGROUP.DEPBAR.LE gsb0, 0x0 ;  /* 0x00008000000079c5 */ /* 0x000fe40000010000 */
[----:B------:R-:W-:-:S06]  /*1c290*/  WARPGROUP.ARRIVE ;  /* 0x00000000000079c5 */ /* 0x000fcc0000000000 */
[----:B------:R-:W-:Y:S01]  /*1c2a0*/  HGMMA.64x96x16.F32.BF16 R120, gdesc[UR24], R120, gsb0 ;  /* 0x01600000187879f0 */ /* 0x000fe20008001878 */
[----:B------:R-:W-:Y:S02]  /*1c2b0*/  R2UR UR16, R20 ;  /* 0x00000000141072ca */ /* 0x000fe400000e0000 */
[----:B------:R-:W-:Y:S01]  /*1c2c0*/  R2UR UR17, R21 ;  /* 0x00000000151172ca */ /* 0x000fe200000e0000 */
[----:B------:R-:W-:Y:S02]  /*1c2d0*/  WARPGROUP.DEPBAR.LE gsb0, 0x0 ;  /* 0x00008000000079c5 */ /* 0x000fe40000010000 */
[----:B------:R-:W-:-:S06]  /*1c2e0*/  WARPGROUP.ARRIVE ;  /* 0x00000000000079c5 */ /* 0x000fcc0000000000 */
[----:B------:R-:W-:Y:S01]  /*1c2f0*/  HGMMA.64x96x16.F32.BF16 R120, gdesc[UR20], R120, gsb0 ;  /* 0x01600000147879f0 */ /* 0x000fe20008001878 */
[----:B----4-:R-:W-:Y:S02]  /*1c300*/  R2UR UR12, R14 ;  /* 0x000000000e0c72ca */ /* 0x010fe400000e0000 */
[----:B------:R-:W-:Y:S01]  /*1c310*/  R2UR UR13, R15 ;  /* 0x000000000f0d72ca */ /* 0x000fe200000e0000 */
[----:B------:R-:W-:Y:S02]  /*1c320*/  WARPGROUP.DEPBAR.LE gsb0, 0x0 ;  /* 0x00008000000079c5 */ /* 0x000fe40000010000 */
[----:B------:R-:W-:-:S06]  /*1c330*/  WARPGROUP.ARRIVE ;  /* 0x00000000000079c5 */ /* 0x000fcc0000000000 */
[----:B------:R-:W-:Y:S01]  /*1c340*/  HGMMA.64x96x16.F32.BF16 R120, gdesc[UR16], R120, gsb0 ;  /* 0x01600000107879f0 */ /* 0x000fe20008001878 */
[----:B--2---:R-:W-:Y:S02]  /*1c350*/  R2UR UR8, R2 ;  /* 0x00000000020872ca */ /* 0x004fe400000e0000 */
        /* <DEDUP_REMOVED lines=19> */
.L_x_5368:
[----:B-----5:R-:W-:Y:S01]  /*1c490*/  SHF.L.U32 R2, R11, 0x1f, RZ ;  /* 0x0000001f0b027819 */ /* 0x020fe200000006ff */
[----:B------:R-:W-:-:S04]  /*1c4a0*/  IMAD R14, R10, 0x8, R16 ;  /* 0x000000080a0e7824 */ /* 0x000fc800078e0210 */
[----:B------:R0:W1:Y:S01]  /*1c4b0*/  SYNCS.PHASECHK.TRANS64.TRYWAIT P2, [R14+URZ+0x30850], R2 ;  /* 0x030850020e0075a7 */ /* 0x000062000804017f */
[----:B------:R-:W-:Y:S05]  /*1c4c0*/  @!P0 BRA `(.L_x_5369) ;  /* 0x0000000000048947 */ /* 0x000fea0003800000 */
[----:B------:R-:W-:Y:S01]  /*1c4d0*/  BPT.TRAP 0x1 ;  /* 0x000000040000795c */ /* 0x000fe20000300000 */
.L_x_5369:
[----:B------:R-:W-:Y:S04]  /*1c4e0*/  BSSY B1, `(.L_x_5370) ;  /* 0x0000004000017945 */ /* 0x000fe80003800000 */
[----:B-1----:R-:W-:Y:S05]  /*1c4f0*/  @P2 BRA `(.L_x_5371) ;  /* 0x0000000000082947 */ /* 0x002fea0003800000 */
[----:B------:R-:W1:Y:S02]  /*1c500*/  SYNCS.PHASECHK.TRANS64.TRYWAIT P2, [R14+URZ+0x30850], R2 ;  /* 0x030850020e0075a7 */ /* 0x000e64000804017f */
[----:B-1----:R-:W-:Y:S05]  /*1c510*/  @!P2 BRA `(.L_x_5372) ;  /* 0x000000f00064a947 */ /* 0x002fea0003800000 */
.L_x_5371:
[----:B------:R-:W-:Y:S05]  /*1c520*/  BSYNC B1 ;  /* 0x0000000000017941 */ /* 0x000fea0003800000 */
.L_x_5370:
[----:B01----:R-:W-:Y:S01]  /*1c530*/  VIADD R2, R16, 0x400 ;  /* 0x0000040010027836 */ /* 0x003fe20000000000 */
[----:B------:R-:W-:Y:S01]  /*1c540*/  WARPGROUP.ARRIVE ;  /* 0x00000000000079c5 */ /* 0x000fe20000000000 */
[----:B------:R-:W-:Y:S01]  /*1c550*/  IMAD.MOV.U32 R3, RZ, RZ, 0x40000040 ;  /* 0x40000040ff037424 */ /* 0x000fe200078e00ff */
[----:B------:R-:W-:Y:S01]  /*1c560*/  ISETP.NE.AND P2, PT, R234, 0x1, PT ;  /* 0x00000001ea00780c */ /* 0x000fe20003f45270 */
[----:B------:R-:W-:Y:S01]  /*1c570*/  IMAD.MOV.U32 R11, RZ, RZ, 0x40000040 ;  /* 0x40000040ff0b7424 */ /* 0x000fe200078e00ff */
[----:B------:R-:W-:Y:S01]  /*1c580*/  SHF.R.U32.HI R2, RZ, 0x4, R2 ;  /* 0x00000004ff027819 */ /* 0x000fe20000011602 */
[----:B------:R-:W-:Y:S01]  /*1c590*/  IMAD.IADD R4, R213, 0x1, R209 ;  /* 0x00000001d5047824 */ /* 0x000fe200078e02d1 */
[----:B------:R-:W-:Y:S01]  /*1c5a0*/  R2UR UR7, R3 ;  /* 0x00000000030772ca */ /* 0x000fe200000e0000 */
[----:B------:R-:W-:Y:S01]  /*1c5b0*/  IMAD.MOV.U32 R3, RZ, RZ, 0x40000040 ;  /* 0x40000040ff037424 */ /* 0x000fe200078e00ff */
[----:B------:R-:W-:Y:S01]  /*1c5c0*/  LOP3.LUT R2, R2, 0x3fff, RZ, 0xc0, !PT ;  /* 0x00003fff02027812 */ /* 0x000fe200078ec0ff */
[----:B------:R-:W-:Y:S01]  /*1c5d0*/  IMAD R20, R7, -0x60, RZ ;  /* 0xffffffa007147824 */ /* 0x000fe200078e02ff */
[----:B------:R-:W-:Y:S01]  /*1c5e0*/  ULDC UR4, c[0x0][0x9dc] ;  /* 0x0002770000047ab9 */ /* 0x000fe20000000800 */
[----:B------:R-:W-:Y:S01]  /*1c5f0*/  @!P1 IMAD R0, R0, 0x8, R16 ;  /* 0x0000000800009824 */ /* 0x000fe200078e0210 */
[----:B------:R-:W-:Y:S01]  /*1c600*/  LOP3.LUT R2, R2, 0x3000000, RZ, 0xfc, !PT ;  /* 0x0300000002027812 */ /* 0x000fe200078efcff */
[----:B------:R-:W-:-:S02]  /*1c610*/  ULOP3.LUT UR4, URZ, UR4, URZ, 0x33, !UPT ;  /* 0x000000043f047292 */ /* 0x000fc4000f8e333f */
[----:B------:R-:W-:Y:S01]  /*1c620*/  @!P1 VIADD R0, R0, 0x30840 ;  /* 0x0003084000009836 */ /* 0x000fe20000000000 */
[----:B------:R-:W-:Y:S01]  /*1c630*/  ULDC UR5, c[0x0][0x9e0] ;  /* 0x0002780000057ab9 */ /* 0x000fe20000000800 */
[----:B------:R-:W-:-:S03]  /*1c640*/  IMAD R2, R10, 0x900, R2 ;  /* 0x000009000a027824 */ /* 0x000fc600078e0202 */
[----:B------:R-:W-:Y:S01]  /*1c650*/  @!P1 PRMT R0, RZ, 0x654, R0 ;  /* 0x00000654ff009816 */ /* 0x000fe20000000000 */
[C---:B------:R-:W-:Y:S01]  /*1c660*/  VIADD R10, R2.reuse, 0x80 ;  /* 0x00000080020a7836 */ /* 0x040fe20000000000 */
[----:B------:R-:W-:-:S13]  /*1c670*/  R2UR UR6, R2 ;  /* 0x00000000020672ca */ /* 0x000fda00000e0000 */
        /* <DEDUP_REMOVED lines=30> */
[----:B------:R-:W0:Y:S08]  /*1c860*/  @P2 LDC R2, c[0x0][0x450] ;  /* 0x00011400ff022b82 */ /* 0x000e300000000800 */
[----:B------:R-:W1:Y:S02]  /*1c870*/  @P2 LDC R3, c[0x0][0x44c] ;  /* 0x00011300ff032b82 */ /* 0x000e640000000800 */
[----:B-1----:R-:W-:-:S05]  /*1c880*/  @P2 IMAD.HI.U32 R3, R4, R3, RZ ;  /* 0x0000000304032227 */ /* 0x002fca00078e00ff */
[----:B0-----:R-:W-:Y:S01]  /*1c890*/  @P2 SHF.R.U32.HI R4, RZ, R2, R3 ;  /* 0x00000002ff042219 */ /* 0x001fe20000011603 */
[----:B------:R-:W-:Y:S01]  /*1c8a0*/  VIADD R3, R20, 0x1 ;  /* 0x0000000114037836 */ /* 0x000fe20000000000 */
[----:B------:R-:W-:-:S03]  /*1c8b0*/  ISETP.GE.AND P2, PT, R227, 0x1, PT ;  /* 0x00000001e300780c */ /* 0x000fc60003f46270 */
[----:B------:R-:W0:Y:S01]  /*1c8c0*/  SHFL.IDX PT, R21, R4, RZ, 0x1c1f ;  /* 0x001c1fff04157589 */ /* 0x000e2200000e0000 */
[----:B------:R-:W-:-:S05]  /*1c8d0*/  IMAD R3, R212, -0x2, R3 ;  /* 0xfffffffed4037824 */ /* 0x000fca00078e0203 */
[----:B------:R-:W-:-:S05]  /*1c8e0*/  IADD3 R11, -R194, R3, R196 ;  /* 0x00000003c20b7210 */ /* 0x000fca0007ffe1c4 */
[C---:B------:R-:W-:Y:S02]  /*1c8f0*/  VIADD R15, R11.reuse, UR5 ;  /* 0x000000050b0f7c36 */ /* 0x040fe40008000000 */
[----:B------:R-:W-:Y:S02]  /*1c900*/  VIADD R11, R11, UR4 ;  /* 0x000000040b0b7c36 */ /* 0x000fe40008000000 */
[--C-:B0-----:R-:W-:Y:S02]  /*1c910*/  IMAD.IADD R10, R15, 0x1, R21.reuse ;  /* 0x000000010f0a7824 */ /* 0x101fe400078e0215 */
[----:B------:R-:W-:Y:S01]  /*1c920*/  IMAD.IADD R9, R11, 0x1, R21 ;  /* 0x000000010b097824 */ /* 0x000fe200078e0215 */
[----:B------:R-:W-:Y:S02]  /*1c930*/  WARPGROUP.DEPBAR.LE gsb0, 0x0 ;  /* 0x00008000000079c5 */ /* 0x000fe40000010000 */
[----:B------:R-:W-:-:S06]  /*1c940*/  WARPGROUP.ARRIVE ;  /* 0x00000000000079c5 */ /* 0x000fcc0000000000 */
[----:B------:R-:W-:Y:S03]  /*1c950*/  HGMMA.64x192x16.F32.BF16 R24, R168, gdesc[UR4].tnspB, R24, gsb0 ;  /* 0x42e00004a8187df0 */ /* 0x000fe60008001818 */
[----:B------:R-:W-:Y:S02]  /*1c960*/  WARPGROUP.DEPBAR.LE gsb0, 0x0 ;  /* 0x00008000000079c5 */ /* 0x000fe40000010000 */
[----:B------:R0:W-:Y:S02]  /*1c970*/  @!P1 SYNCS.ARRIVE.TRANS64.RED.A1T0 RZ, [R0+URZ], RZ ;  /* 0x000000ff00ff99a7 */ /* 0x0001e4000810043f */
[----:B0-----:R-:W-:Y:S01]  /*1c980*/  VIADD R0, R3, 0xffffffff ;  /* 0xffffffff03007836 */ /* 0x001fe20000000000 */
        /* <DEDUP_REMOVED lines=13> */
.L_x_5375:
[----:B------:R-:W-:-:S05]  /*1ca60*/  IMAD.U32 R168, RZ, RZ, UR58 ;  /* 0x0000003affa87e24 */ /* 0x000fca000f8e00ff */
[----:B------:R-:W-:-:S13]  /*1ca70*/  ISETP.NE.AND P2, PT, R168, 0x1, PT ;  /* 0x00000001a800780c */ /* 0x000fda0003f45270 */
[----:B------:R-:W0:Y:S02]  /*1ca80*/  @P2 LDC.64 R2, c[0x0][0x9e8] ;  /* 0x00027a00ff022b82 */ /* 0x000e240000000a00 */
[----:B0-----:R-:W-:-:S05]  /*1ca90*/  @P2 IMAD.HI.U32 R2, R21, R2, RZ ;  /* 0x0000000215022227 */ /* 0x001fca00078e00ff */
[----:B------:R-:W-:-:S07]  /*1caa0*/  @P2 SHF.R.U32.HI R21, RZ, R3, R2 ;  /* 0x00000003ff152219 */ /* 0x000fce0000011602 */
.L_x_5376:
[----:B------:R-:W-:Y:S05]  /*1cab0*/  BSYNC B1 ;  /* 0x0000000000017941 */ /* 0x000fea0003800000 */
.L_x_5374:
[----:B------:R-:W-:-:S05]  /*1cac0*/  IMAD R21, R21, R168, R0 ;  /* 0x000000a815157224 */ /* 0x000fca00078e0200 */
[----:B------:R-:W-:Y:S02]  /*1cad0*/  VIADDMNMX R10, R21, R168, R10, PT ;  /* 0x000000a8150a7246 */ /* 0x000fe4000380010a */
[----:B------:R-:W-:-:S07]  /*1cae0*/  VIMNMX R9, R9, R21, !PT ;  /* 0x0000001509097248 */ /* 0x000fce0007fe0100 */
.L_x_5373:
[----:B------:R-:W2:Y:S01]  /*1caf0*/  LDL.LU R21, [R1] ;  /* 0x0000000001157983 */ /* 0x000ea20000300800 */
[C---:B------:R-:W-:Y:S02]  /*1cb00*/  ISETP.GE.AND P2, PT, R20.reuse, 0x2, PT ;  /* 0x000000021400780c */ /* 0x040fe40003f46270 */
[----:B------:R-:W-:Y:S01]  /*1cb10*/  ISETP.GE.AND P5, PT, R20, 0xa, PT ;  /* 0x0000000a1400780c */ /* 0x000fe20003fa6270 */
[----:B------:R-:W0:Y:S01]  /*1cb20*/  SHFL.IDX PT, R4, R4, 0x1, 0x1c1f ;  /* 0x003c1f0004047f89 */ /* 0x000e2200000e0000 */
[----:B------:R-:W-:-:S04]  /*1cb30*/  ISETP.GT.AND P3, PT, R9, 0x1, !P2 ;  /* 0x000000010900780c */ /* 0x000fc80005764270 */
[----:B------:R-:W-:Y:S02]  /*1cb40*/  ISETP.LT.OR P4, PT, R10, 0x2, P3 ;  /* 0x000000020a00780c */ /* 0x000fe40001f81670 */
[----:B------:R-:W-:Y:S02]  /*1cb50*/  ISETP.GE.AND P3, PT, R20, 0x9, PT ;  /* 0x000000091400780c */ /* 0x000fe40003f66270 */
[----:B------:R-:W-:Y:S02]  /*1cb60*/  FSEL R121, R121, -INF , !P4 ;  /* 0xff80000079797808 */ /* 0x000fe40006000000 */
[----:B------:R-:W-:-:S04]  /*1cb70*/  ISETP.GT.AND P4, PT, R9, 0x8, !P3 ;  /* 0x000000080900780c */ /* 0x000fc80005f84270 */
[----:B------:R-:W-:-:S04]  /*1cb80*/  ISETP.LT.OR P4, PT, R10, 0x9, P4 ;  /* 0x000000090a00780c */ /* 0x000fc80002781670 */
[----:B------:R-:W-:Y:S02]  /*1cb90*/  FSEL R124, R124, -INF , !P4 ;  /* 0xff8000007c7c7808 */ /* 0x000fe40006000000 */
[----:B------:R-:W-:Y:S01]  /*1cba0*/  ISETP.GT.AND P4, PT, R9, 0x9, !P5 ;  /* 0x000000090900780c */ /* 0x000fe20006f84270 */
[----:B0-----:R-:W-:-:S03]  /*1cbb0*/  IMAD.IADD R15, R15, 0x1, R4 ;  /* 0x000000010f0f7824 */ /* 0x001fc600078e0204 */
[----:B------:R-:W-:Y:S01]  /*1cbc0*/  ISETP.LT.OR P4, PT, R10, 0xa, P4 ;  /* 0x0000000a0a00780c */ /* 0x000fe20002781670 */
[----:B------:R-:W-:-:S03]  /*1cbd0*/  IMAD.IADD R11, R11, 0x1, R4 ;  /* 0x000000010b0b7824 */ /* 0x000fc600078e0204 */
[----:B------:R-:W-:Y:S02]  /*1cbe0*/  FSEL R125, R125, -INF , !P4 ;  /* 0xff8000007d7d7808 */ /* 0x000fe40006000000 */
[----:B--2---:R-:W-:-:S04]  /*1cbf0*/  LOP3.LUT R21, R21, 0xfffffffb, RZ, 0xc0, !PT ;  /* 0xfffffffb15157812 */ /* 0x004fc800078ec0ff */
[----:B------:R-:W-:Y:S02]  /*1cc00*/  @P5 LOP3.LUT R21, R21, 0x4, RZ, 0xfc, !PT ;  /* 0x0000000415155812 */ /* 0x000fe400078efcff */
[----:B------:R-:W-:Y:S02]  /*1cc10*/  ISETP.GE.AND P5, PT, R20, 0x11, PT ;  /* 0x000000111400780c */ /* 0x000fe40003fa6270 */
[----:B------:R-:W-:Y:S02]  /*1cc20*/  LOP3.LUT R21, R21, 0xfffffff7, RZ, 0xc0, !PT ;  /* 0xfffffff715157812 */ /* 0x000fe400078ec0ff */
[----:B------:R-:W-:-:S04]  /*1cc30*/  ISETP.GT.AND P4, PT, R9, 0x10, !P5 ;  /* 0x000000100900780c */ /* 0x000fc80006f84270 */
[----:B------:R-:W-:-:S04]  /*1cc40*/  ISETP.LT.OR P4, PT, R10, 0x11, P4 ;  /* 0x000000110a00780c */ /* 0x000fc80002781670 */
[----:B------:R-:W-:Y:S02]  /*1cc50*/  FSEL R128, R128, -INF , !P4 ;  /* 0xff80000080807808 */ /* 0x000fe40006000000 */
        /* <DEDUP_REMOVED lines=118> */
[----:B------:R-:W-:-:S13]  /*1d3c0*/  ISETP.GE.AND P6, PT, R227, 0x1, PT ;  /* 0x00000001e300780c */ /* 0x000fda0003fc6270 */
        /* <DEDUP_REMOVED lines=13> */
.L_x_5379:
[----:B------:R-:W-:-:S05]  /*1d4a0*/  IMAD.U32 R9, RZ, RZ, UR58 ;  /* 0x0000003aff097e24 */ /* 0x000fca000f8e00ff */
[----:B------:R-:W-:-:S13]  /*1d4b0*/  ISETP.NE.AND P6, PT, R9, 0x1, PT ;  /* 0x000000010900780c */ /* 0x000fda0003fc5270 */
[----:B------:R-:W0:Y:S02]  /*1d4c0*/  @P6 LDC.64 R2, c[0x0][0x9e8] ;  /* 0x00027a00ff026b82 */ /* 0x000e240000000a00 */
[----:B0-----:R-:W-:-:S05]  /*1d4d0*/  @P6 IMAD.HI.U32 R2, R4, R2, RZ ;  /* 0x0000000204026227 */ /* 0x001fca00078e00ff */
[----:B------:R-:W-:-:S07]  /*1d4e0*/  @P6 SHF.R.U32.HI R4, RZ, R3, R2 ;  /* 0x00000003ff046219 */ /* 0x000fce0000011602 */
.L_x_5380:
[----:B------:R-:W-:Y:S05]  /*1d4f0*/  BSYNC B1 ;  /* 0x0000000000017941 */ /* 0x000fea0003800000 */
.L_x_5378:
[----:B------:R-:W-:-:S05]  /*1d500*/  IMAD R0, R4, R9, R0 ;  /* 0x0000000904007224 */ /* 0x000fca00078e0200 */
[----:B------:R-:W-:Y:S02]  /*1d510*/  VIADDMNMX R15, R0, R9, R15, PT ;  /* 0x00000009000f7246 */ /* 0x000fe4000380010f */
[----:B------:R-:W-:-:S07]  /*1d520*/  VIMNMX R11, R11, R0, !PT ;  /* 0x000000000b0b7248 */ /* 0x000fce0007fe0100 */
.L_x_5377:
        /* <DEDUP_REMOVED lines=10> */
[----:B------:R-:W-:Y:S02]  /*1d5d0*/  LOP3.LUT P3, RZ, R21, 0x10000, RZ, 0xc0, !PT ;  /* 0x0001000015ff7812 */ /* 0x000fe4000786c0ff */
        /* <DEDUP_REMOVED lines=153> */
[----:B------:R-:W-:Y:S01]  /*1df70*/  FSEL R132, R4, RZ, P2 ;  /* 0x000000ff04847208 */ /* 0x000fe20001000000 */
        /* <DEDUP_REMOVED lines=29> */
[----:B------:R-:W-:-:S06]  /*1e150*/  FADD.FTZ R9, -R132, R13 ;  /* 0x0000000d84097221 */ /* 0x000fcc0000010100 */
[----:B------:R-:W-:Y:S01]  /*1e160*/  MUFU.EX2 R15, R15 ;  /* 0x0000000f000f7308 */ /* 0x000fe20000000800 */
[C---:B------:R-:W-:Y:S01]  /*1e170*/  FSETP.NEU.FTZ.AND P2, PT, R3.reuse, -INF , PT ;  /* 0xff8000000300780b */ /* 0x040fe20003f5d000 */
[-C--:B------:R-:W-:Y:S01]  /*1e180*/  FMUL.FTZ R133, R3, R0.reuse ;  /* 0x0000000003857220 */ /* 0x080fe20000410000 */
[----:B------:R-:W-:-:S04]  /*1e190*/  FMUL.FTZ R9, R9, R0 ;  /* 0x0000000009097220 */ /* 0x000fc80000410000 */
[----:B------:R-:W-:Y:S01]  /*1e1a0*/  FSEL R133, R133, RZ, P2 ;  /* 0x000000ff85857208 */ /* 0x000fe20001000000 */
[----:B------:R-:W-:Y:S04]  /*1e1b0*/  MUFU.EX2 R178, R178 ;  /* 0x000000b200b27308 */ /* 0x000fe80000000800 */
[-CC-:B------:R-:W-:Y:S01]  /*1e1c0*/  FFMA.FTZ R191, R126, R0.reuse, -R133.reuse ;  /* 0x000000007ebf7223 */ /* 0x180fe20000010885 */
[-CC-:B------:R-:W-:Y:S01]  /*1e1d0*/  FFMA.FTZ R126, R131, R0.reuse, -R133.reuse ;  /* 0x00000000837e7223 */ /* 0x180fe20000010885 */
[----:B------:R-:W-:Y:S01]  /*1e1e0*/  FSEL R131, R3, RZ, P2 ;  /* 0x000000ff03837208 */ /* 0x000fe20001000000 */
[-CC-:B------:R-:W-:Y:S01]  /*1e1f0*/  FFMA.FTZ R189, R122, R0.reuse, -R133.reuse ;  /* 0x000000007abd7223 */ /* 0x180fe20000010885 */
[----:B------:R-:W0:Y:S01]  /*1e200*/  MUFU.EX2 R9, R9 ;  /* 0x0000000900097308 */ /* 0x000e220000000800 */
[-CC-:B------:R-:W-:Y:S01]  /*1e210*/  FFMA.FTZ R122, R123, R0.reuse, -R133.reuse ;  /* 0x000000007b7a7223 */ /* 0x180fe20000010885 */
[-CC-:B------:R-:W-:Y:S01]  /*1e220*/  FFMA.FTZ R123, R127, R0.reuse, -R133.reuse ;  /* 0x000000007f7b7223 */ /* 0x180fe20000010885 */
[----:B------:R-:W-:Y:S01]  /*1e230*/  FADD.FTZ R131, -R131, R12 ;  /* 0x0000000c83837221 */ /* 0x000fe20000010100 */
[-CC-:B------:R-:W-:Y:S01]  /*1e240*/  FFMA.FTZ R127, R135, R0.reuse, -R133.reuse ;  /* 0x00000000877f7223 */ /* 0x180fe20000010885 */
[-CC-:B------:R-:W-:Y:S01]  /*1e250*/  FFMA.FTZ R185, R130, R0.reuse, -R133.reuse ;  /* 0x0000000082b97223 */ /* 0x180fe20000010885 */
[-CC-:B------:R-:W-:Y:S01]  /*1e260*/  FFMA.FTZ R187, R134, R0.reuse, -R133.reuse ;  /* 0x0000000086bb7223 */ /* 0x180fe20000010885 */
[-C--:B------:R-:W-:Y:S01]  /*1e270*/  FMUL.FTZ R2, R131, R0.reuse ;  /* 0x0000000083027220 */ /* 0x080fe20000410000 */
[----:B------:R-:W-:Y:S01]  /*1e280*/  MUFU.EX2 R189, R189 ;  /* 0x000000bd00bd7308 */ /* 0x000fe20000000800 */
[-CC-:B------:R-:W-:Y:S01]  /*1e290*/  FFMA.FTZ R181, R138, R0.reuse, -R133.reuse ;  /* 0x000000008ab57223 */ /* 0x180fe20000010885 */
[-CC-:B------:R-:W-:Y:S01]  /*1e2a0*/  FFMA.FTZ R130, R139, R0.reuse, -R133.reuse ;  /* 0x000000008b827223 */ /* 0x180fe20000010885 */
[-CC-:B------:R-:W-:Y:S01]  /*1e2b0*/  FFMA.FTZ R183, R142, R0.reuse, -R133.reuse ;  /* 0x000000008eb77223 */ /* 0x180fe20000010885 */
[-CC-:B------:R-:W-:Y:S01]  /*1e2c0*/  FFMA.FTZ R143, R143, R0.reuse, -R133.reuse ;  /* 0x000000008f8f7223 */ /* 0x180fe20000010885 */
[-CC-:B------:R-:W-:Y:S01]  /*1e2d0*/  FFMA.FTZ R177, R146, R0.reuse, -R133.reuse ;  /* 0x0000000092b17223 */ /* 0x180fe20000010885 */
[-CC-:B------:R-:W-:Y:S01]  /*1e2e0*/  FFMA.FTZ R179, R150, R0.reuse, -R133.reuse ;  /* 0x0000000096b37223 */ /* 0x180fe20000010885 */
[--C-:B------:R-:W-:Y:S01]  /*1e2f0*/  FFMA.FTZ R173, R154, R0, -R133.reuse ;  /* 0x000000009aad7223 */ /* 0x100fe20000010885 */
[----:B------:R-:W2:Y:S01]  /*1e300*/  MUFU.EX2 R2, R2 ;  /* 0x0000000200027308 */ /* 0x000ea20000000800 */
[----:B0-----:R-:W-:Y:S01]  /*1e310*/  FFMA.FTZ R131, R9, R6, R188 ;  /* 0x0000000609837223 */ /* 0x001fe200000100bc */
[-CC-:B------:R-:W-:Y:S01]  /*1e320*/  FFMA.FTZ R155, R155, R0.reuse, -R133.reuse ;  /* 0x000000009b9b7223 */ /* 0x180fe20000010885 */
[-CC-:B------:R-:W-:Y:S01]  /*1e330*/  FFMA.FTZ R175, R158, R0.reuse, -R133.reuse ;  /* 0x000000009eaf7223 */ /* 0x180fe20000010885 */
[-C--:B------:R-:W-:Y:S01]  /*1e340*/  FFMA.FTZ R169, R162, R0.reuse, -R133 ;  /* 0x00000000a2a97223 */ /* 0x080fe20000010885 */
[----:B------:R-:W-:Y:S01]  /*1e350*/  FADD.FTZ R131, R10, R131 ;  /* 0x000000830a837221 */ /* 0x000fe20000010000 */
[-CC-:B------:R-:W-:Y:S01]  /*1e360*/  FFMA.FTZ R163, R163, R0.reuse, -R133.reuse ;  /* 0x00000000a3a37223 */ /* 0x180fe20000010885 */
[-C--:B------:R-:W-:Y:S01]  /*1e370*/  FFMA.FTZ R166, R166, R0.reuse, -R133 ;  /* 0x00000000a6a67223 */ /* 0x080fe20000010885 */
[----:B------:R-:W0:Y:S01]  /*1e380*/  MUFU.EX2 R122, R122 ;  /* 0x0000007a007a7308 */ /* 0x000e220000000800 */
[----:B------:R-:W-:Y:S01]  /*1e390*/  FADD.FTZ R135, R190, R131 ;  /* 0x00000083be877221 */ /* 0x000fe20000010000 */
[----:B------:R-:W-:Y:S01]  /*1e3a0*/  FFMA.FTZ R131, R147, R0, -R133 ;  /* 0x0000000093837223 */ /* 0x000fe20000010885 */
[----:B------:R-:W-:-:S02]  /*1e3b0*/  F2FP.BF16.F32.PACK_AB R190, R20, R190 ;  /* 0x000000be14be723e */ /* 0x000fc400000010ff */
[----:B------:R-:W-:Y:S01]  /*1e3c0*/  FADD.FTZ R135, R20, R135 ;  /* 0x0000008714877221 */ /* 0x000fe20000010000 */
[----:B------:R-:W-:Y:S02]  /*1e3d0*/  F2FP.BF16.F32.PACK_AB R188, R10, R188 ;  /* 0x000000bc0abc723e */ /* 0x000fe400000010ff */
[----:B------:R-:W3:Y:S01]  /*1e3e0*/  MUFU.EX2 R191, R191 ;  /* 0x000000bf00bf7308 */ /* 0x000ee20000000800 */
[----:B------:R-:W-:Y:S01]  /*1e3f0*/  FADD.FTZ R6, R184, R135 ;  /* 0x00000087b8067221 */ /* 0x000fe20000010000 */
[----:B--2---:R-:W-:Y:S01]  /*1e400*/  FFMA.FTZ R5, R2, R5, R189 ;  /* 0x0000000502057223 */ /* 0x004fe200000100bd */
[C---:B------:R-:W-:Y:S01]  /*1e410*/  ISETP.GT.AND P2, PT, R7.reuse, R211, PT ;  /* 0x000000d30700720c */ /* 0x040fe20003f44270 */
[----:B------:R-:W-:Y:S02]  /*1e420*/  VIADD R7, R7, 0xffffffff ;  /* 0xffffffff07077836 */ /* 0x000fe40000000000 */
[C---:B------:R-:W-:Y:S01]  /*1e430*/  FADD.FTZ R135, R21.reuse, R6 ;  /* 0x0000000615877221 */ /* 0x040fe20000010000 */
[----:B------:R-:W-:Y:S01]  /*1e440*/  F2FP.BF16.F32.PACK_AB R184, R21, R184 ;  /* 0x000000b815b8723e */ /* 0x000fe200000010ff */
[----:B------:R-:W2:Y:S01]  /*1e450*/  MUFU.EX2 R123, R123 ;  /* 0x0000007b007b7308 */ /* 0x000ea20000000800 */
[----:B0-----:R-:W-:Y:S01]  /*1e460*/  FADD.FTZ R6, R122, R5 ;  /* 0x000000057a067221 */ /* 0x001fe20000010000 */
[----:B------:R-:W-:Y:S01]  /*1e470*/  FADD.FTZ R135, R186, R135 ;  /* 0x00000087ba877221 */ /* 0x000fe20000010000 */
[----:B------:R-:W-:Y:S01]  /*1e480*/  FFMA.FTZ R5, R151, R0, -R133 ;  /* 0x0000000097057223 */ /* 0x000fe20000010885 */
[----:B------:R-:W-:-:S02]  /*1e490*/  F2FP.BF16.F32.PACK_AB R186, R120, R186 ;  /* 0x000000ba78ba723e */ /* 0x000fc400000010ff */
[----:B------:R-:W-:Y:S01]  /*1e4a0*/  FADD.FTZ R135, R120, R135 ;  /* 0x0000008778877221 */ /* 0x000fe20000010000 */
[----:B------:R-:W-:Y:S01]  /*1e4b0*/  F2FP.BF16.F32.PACK_AB R189, R122, R189 ;  /* 0x000000bd7abd723e */ /* 0x000fe200000010ff */
[----:B------:R-:W0:Y:S01]  /*1e4c0*/  MUFU.EX2 R185, R185 ;  /* 0x000000b900b97308 */ /* 0x000e220000000800 */
[----:B---3--:R-:W-:Y:S01]  /*1e4d0*/  FADD.FTZ R6, R191, R6 ;  /* 0x00000006bf067221 */ /* 0x008fe20000010000 */
[----:B------:R-:W-:Y:S01]  /*1e4e0*/  FADD.FTZ R132, R180, R135 ;  /* 0x00000087b4847221 */ /* 0x000fe20000010000 */
[----:B------:R-:W-:-:S03]  /*1e4f0*/  F2FP.BF16.F32.PACK_AB R180, R121, R180 ;  /* 0x000000b479b4723e */ /* 0x000fc600000010ff */
[----:B------:R-:W-:Y:S02]  /*1e500*/  FADD.FTZ R135, R121, R132 ;  /* 0x0000008479877221 */ /* 0x000fe40000010000 */
[----:B------:R-:W3:Y:S01]  /*1e510*/  MUFU.EX2 R126, R126 ;  /* 0x0000007e007e7308 */ /* 0x000ee20000000800 */
[----:B--2---:R-:W-:Y:S01]  /*1e520*/  FADD.FTZ R6, R123, R6 ;  /* 0x000000067b067221 */ /* 0x004fe20000010000 */
[----:B------:R-:W-:Y:S01]  /*1e530*/  FADD.FTZ R132, R182, R135 ;  /* 0x00000087b6847221 */ /* 0x000fe20000010000 */
[----:B------:R-:W-:Y:S02]  /*1e540*/  F2FP.BF16.F32.PACK_AB R182, R11, R182 ;  /* 0x000000b60bb6723e */ /* 0x000fe400000010ff */
[----:B------:R-:W-:Y:S01]  /*1e550*/  F2FP.BF16.F32.PACK_AB R191, R123, R191 ;  /* 0x000000bf7bbf723e */ /* 0x000fe200000010ff */
[----:B------:R-:W-:Y:S01]  /*1e560*/  FADD.FTZ R135, R11, R132 ;  /* 0x000000840b877221 */ /* 0x000fe20000010000 */
[----:B------:R-:W-:Y:S01]  /*1e570*/  FFMA.FTZ R132, R159, R0, -R133 ;  /* 0x000000009f847223 */ /* 0x000fe20000010885 */
[----:B------:R-:W2:Y:S01]  /*1e580*/  MUFU.EX2 R187, R187 ;  /* 0x000000bb00bb7308 */ /* 0x000ea20000000800 */
[----:B0-----:R-:W-:Y:S01]  /*1e590*/  FADD.FTZ R137, R185, R6 ;  /* 0x00000006b9897221 */ /* 0x001fe20000010000 */
[----:B------:R-:W-:Y:S01]  /*1e5a0*/  FADD.FTZ R134, R176, R135 ;  /* 0x00000087b0867221 */ /* 0x000fe20000010000 */
[----:B------:R-:W-:Y:S01]  /*1e5b0*/  F2FP.BF16.F32.PACK_AB R176, R15, R176 ;  /* 0x000000b00fb0723e */ /* 0x000fe200000010ff */
[----:B------:R-:W-:-:S04]  /*1e5c0*/  FFMA.FTZ R133, R167, R0, -R133 ;  /* 0x00000000a7857223 */ /* 0x000fc80000010885 */
[----:B------:R-:W0:Y:S01]  /*1e5d0*/  MUFU.EX2 R127, R127 ;  /* 0x0000007f007f7308 */ /* 0x000e220000000800 */
[C---:B---3--:R-:W-:Y:S01]  /*1e5e0*/  FADD.FTZ R6, R126.reuse, R137 ;  /* 0x000000897e067221 */ /* 0x048fe20000010000 */
[----:B------:R-:W-:Y:S01]  /*1e5f0*/  FADD.FTZ R137, R15, R134 ;  /* 0x000000860f897221 */ /* 0x000fe20000010000 */
[----:B------:R-:W-:-:S03]  /*1e600*/  F2FP.BF16.F32.PACK_AB R185, R126, R185 ;  /* 0x000000b97eb9723e */ /* 0x000fc600000010ff */
[----:B------:R-:W-:Y:S02]  /*1e610*/  FADD.FTZ R137, R178, R137 ;  /* 0x00000089b2897221 */ /* 0x000fe40000010000 */
        /* <DEDUP_REMOVED lines=17> */
[----:B------:R-:W-:Y:S01]  /*1e730*/  F2FP.BF16.F32.PACK_AB R183, R12, R183 ;  /* 0x000000b70cb7723e */ /* 0x000fe200000010ff */
[----:B------:R-:W-:-:S05]  /*1e740*/  IMAD.MOV.U32 R12, RZ, RZ, R3 ;  /* 0x000000ffff0c7224 */ /* 0x000fca00078e0003 */
        /* <DEDUP_REMOVED lines=22> */
[----:B-1----:R-:W1:Y:S01]  /*1e8b0*/  MUFU.EX2 R14, R155 ;  /* 0x0000009b000e7308 */ /* 0x002e620000000800 */
[----:B0-----:R-:W-:-:S07]  /*1e8c0*/  FADD.FTZ R11, R173, R6 ;  /* 0x00000006ad0b7221 */ /* 0x001fce0000010000 */
[----:B------:R-:W0:Y:S01]  /*1e8d0*/  MUFU.EX2 R170, R170 ;  /* 0x000000aa00aa7308 */ /* 0x000e220000000800 */
[C---:B---3--:R-:W-:Y:S01]  /*1e8e0*/  FADD.FTZ R15, R129.reuse, R20 ;  /* 0x00000014810f7221 */ /* 0x048fe20000010000 */
[----:B------:R-:W-:-:S06]  /*1e8f0*/  F2FP.BF16.F32.PACK_AB R168, R129, R168 ;  /* 0x000000a881a8723e */ /* 0x000fcc00000010ff */
[----:B------:R-:W2:Y:S01]  /*1e900*/  MUFU.EX2 R175, R175 ;  /* 0x000000af00af7308 */ /* 0x000ea20000000800 */
[C---:B-1----:R-:W-:Y:S01]  /*1e910*/  FADD.FTZ R6, R14.reuse, R11 ;  /* 0x0000000b0e067221 */ /* 0x042fe20000010000 */
[----:B------:R-:W-:-:S06]  /*1e920*/  F2FP.BF16.F32.PACK_AB R173, R14, R173 ;  /* 0x000000ad0ead723e */ /* 0x000fcc00000010ff */
[----:B------:R-:W1:Y:S01]  /*1e930*/  MUFU.EX2 R13, R165 ;  /* 0x000000a5000d7308 */ /* 0x000e620000000800 */
[----:B0-----:R-:W-:-:S07]  /*1e940*/  FADD.FTZ R20, R170, R15 ;  /* 0x0000000faa147221 */ /* 0x001fce0000010000 */
[----:B------:R-:W0:Y:S01]  /*1e950*/  MUFU.EX2 R132, R132 ;  /* 0x0000008400847308 */ /* 0x000e220000000800 */
[----:B--2---:R-:W-:-:S07]  /*1e960*/  FADD.FTZ R11, R175, R6 ;  /* 0x00000006af0b7221 */ /* 0x004fce0000010000 */
[----:B------:R-:W2:Y:S01]  /*1e970*/  MUFU.EX2 R169, R169 ;  /* 0x000000a900a97308 */ /* 0x000ea20000000800 */
[C---:B-1----:R-:W-:Y:S01]  /*1e980*/  FADD.FTZ R6, R13.reuse, R20 ;  /* 0x000000140d067221 */ /* 0x042fe20000010000 */
[----:B------:R-:W-:Y:S01]  /*1e990*/  F2FP.BF16.F32.PACK_AB R170, R13, R170 ;  /* 0x000000aa0daa723e */ /* 0x000fe200000010ff */
[----:B------:R-:W-:-:S05]  /*1e9a0*/  IMAD.MOV.U32 R13, RZ, RZ, R4 ;  /* 0x000000ffff0d7224 */ /* 0x000fca00078e0004 */
[----:B------:R-:W1:Y:S01]  /*1e9b0*/  MUFU.EX2 R10, R163 ;  /* 0x000000a3000a7308 */ /* 0x000e620000000800 */
[C---:B0-----:R-:W-:Y:S01]  /*1e9c0*/  FADD.FTZ R20, R132.reuse, R11 ;  /* 0x0000000b84147221 */ /* 0x041fe20000010000 */
[----:B------:R-:W-:-:S06]  /*1e9d0*/  F2FP.BF16.F32.PACK_AB R175, R132, R175 ;  /* 0x000000af84af723e */ /* 0x000fcc00000010ff */
[----:B------:R-:W0:Y:S01]  /*1e9e0*/  MUFU.EX2 R166, R166 ;  /* 0x000000a600a67308 */ /* 0x000e220000000800 */
[----:B--2---:R-:W-:-:S07]  /*1e9f0*/  FADD.FTZ R11, R169, R20 ;  /* 0x00000014a90b7221 */ /* 0x004fce0000010000 */
[----:B------:R-:W2:Y:S01]  /*1ea00*/  MUFU.EX2 R133, R133 ;  /* 0x0000008500857308 */ /* 0x000ea20000000800 */
[C---:B-1----:R-:W-:Y:S01]  /*1ea10*/  FADD.FTZ R11, R10.reuse, R11 ;  /* 0x0000000b0a0b7221 */ /* 0x042fe20000010000 */
[----:B------:R-:W-:Y:S01]  /*1ea20*/  F2FP.BF16.F32.PACK_AB R169, R10, R169 ;  /* 0x000000a90aa9723e */ /* 0x000fe200000010ff */
[----:B------:R-:W-:Y:S02]  /*1ea30*/  IMAD.MOV.U32 R10, RZ, RZ, R22 ;  /* 0x000000ffff0a7224 */ /* 0x000fe400078e0016 */
[----:B0-----:R-:W-:-:S04]  /*1ea40*/  FADD.FTZ R11, R166, R11 ;  /* 0x0000000ba60b7221 */ /* 0x001fc80000010000 */
[C---:B--2---:R-:W-:Y:S01]  /*1ea50*/  FADD.FTZ R5, R133.reuse, R11 ;  /* 0x0000000b85057221 */ /* 0x044fe20000010000 */
[----:B------:R-:W-:Y:S01]  /*1ea60*/  F2FP.BF16.F32.PACK_AB R171, R133, R166 ;  /* 0x000000a685ab723e */ /* 0x000fe200000010ff */
[----:B------:R-:W-:Y:S01]  /*1ea70*/  IMAD.MOV.U32 R11, RZ, RZ, R23 ;  /* 0x000000ffff0b7224 */ /* 0x000fe200078e0017 */
[----:B------:R-:W-:Y:S06]  /*1ea80*/  @P2 BRA `(.L_x_5381) ;  /* 0xffffffcc00002947 */ /* 0x000fec000383ffff */
.L_x_5362:
[----:B------:R-:W-:Y:S05]  /*1ea90*/  BSYNC B0 ;  /* 0x0000000000007941 */ /* 0x000fea0003800000 */
.L_x_5361:
        /* <DEDUP_REMOVED lines=99> */
.L_x_5382:
[----:B------:R-:W-:Y:S01]  /*1f0d0*/  IMAD R12, R22, 0x8, R16 ;  /* 0x00000008160c7824 */ /* 0x000fe200078e0210 */
[----:B------:R-:W-:-:S04]  /*1f0e0*/  SHF.L.U32 R7, R23, 0x1f, RZ ;  /* 0x0000001f17077819 */ /* 0x000fc800000006ff */
[----:B------:R1:W2:Y:S01]  /*1f0f0*/  SYNCS.PHASECHK.TRANS64.TRYWAIT P2, [R12+URZ+0x30850], R7 ;  /* 0x030850070c0075a7 */ /* 0x0002a2000804017f */
[----:B------:R-:W-:Y:S05]  /*1f100*/  @!P0 BRA `(.L_x_5383) ;  /* 0x0000000000048947 */ /* 0x000fea0003800000 */
[----:B------:R-:W-:Y:S01]  /*1f110*/  BPT.TRAP 0x1 ;  /* 0x000000040000795c */ /* 0x000fe20000300000 */
.L_x_5383:
[----:B------:R-:W-:Y:S01]  /*1f120*/  VIADD R16, R16, 0x400 ;  /* 0x0000040010107836 */ /* 0x000fe20000000000 */
[----:B------:R-:W-:Y:S04]  /*1f130*/  BSSY B0, `(.L_x_5384) ;  /* 0x0000008000007945 */ /* 0x000fe80003800000 */
[----:B------:R-:W-:-:S04]  /*1f140*/  SHF.R.U32.HI R16, RZ, 0x4, R16 ;  /* 0x00000004ff107819 */ /* 0x000fc80000011610 */
[----:B------:R-:W-:-:S04]  /*1f150*/  LOP3.LUT R16, R16, 0x3fff, RZ, 0xc0, !PT ;  /* 0x00003fff10107812 */ /* 0x000fc800078ec0ff */
[----:B------:R-:W-:-:S05]  /*1f160*/  LOP3.LUT R9, R16, 0x3000000, RZ, 0xfc, !PT ;  /* 0x0300000010097812 */ /* 0x000fca00078efcff */
[----:B------:R-:W-:Y:S01]  /*1f170*/  IMAD R2, R22, 0x900, R9 ;  /* 0x0000090016027824 */ /* 0x000fe200078e0209 */
[----:B--2---:R-:W-:Y:S06]  /*1f180*/  @P2 BRA `(.L_x_5385) ;  /* 0x0000000000082947 */ /* 0x004fec0003800000 */
[----:B------:R-:W2:Y:S02]  /*1f190*/  SYNCS.PHASECHK.TRANS64.TRYWAIT P0, [R12+URZ+0x30850], R7 ;  /* 0x030850070c0075a7 */ /* 0x000ea4000800017f */
[----:B--2---:R-:W-:Y:S05]  /*1f1a0*/  @!P0 BRA `(.L_x_5386) ;  /* 0x000000c400548947 */ /* 0x004fea0003800000 */
.L_x_5385:
[----:B------:R-:W-:Y:S05]  /*1f1b0*/  BSYNC B0 ;  /* 0x0000000000007941 */ /* 0x000fea0003800000 */
.L_x_5384:
[----:B------:R-:W-:Y:S01]  /*1f1c0*/  IMAD.MOV.U32 R8, RZ, RZ, R2 ;  /* 0x000000ffff087224 */ /* 0x000fe200078e0002 */
[----:B------:R-:W-:Y:S01]  /*1f1d0*/  WARPGROUP.ARRIVE ;  /* 0x00000000000079c5 */ /* 0x000fe20000000000 */
[----:B------:R-:W-:Y:S01]  /*1f1e0*/  IMAD.MOV.U32 R9, RZ, RZ, 0x40000040 ;  /* 0x40000040ff097424 */ /* 0x000fe200078e00ff */
[----:B-12---:R-:W1:Y:S01]  /*1f1f0*/  SHFL.BFLY PT, R7, R6, 0x2, 0x1f ;  /* 0x0c401f0006077f89 */ /* 0x006e6200000e0000 */
[----:B------:R-:W-:Y:S01]  /*1f200*/  VIADD R22, R22, 0x1 ;  /* 0x0000000116167836 */ /* 0x000fe20000000000 */
[----:B------:R-:W-:Y:S01]  /*1f210*/  R2UR UR6, R8 ;  /* 0x00000000080672ca */ /* 0x000fe200000e0000 */
[----:B------:R-:W-:Y:S01]  /*1f220*/  VIADD R8, R2, 0x80 ;  /* 0x0000008002087836 */ /* 0x000fe20000000000 */
[----:B------:R-:W-:Y:S01]  /*1f230*/  R2UR UR7, R9 ;  /* 0x00000000090772ca */ /* 0x000fe200000e0000 */
[----:B------:R-:W-:Y:S01]  /*1f240*/  IMAD.MOV.U32 R9, RZ, RZ, 0x40000040 ;  /* 0x40000040ff097424 */ /* 0x000fe200078e00ff */
[----:B------:R-:W-:Y:S01]  /*1f250*/  ISETP.NE.AND P2, PT, R22, 0x2, PT ;  /* 0x000000021600780c */ /* 0x000fe20003f45270 */
[----:B------:R-:W-:-:S03]  /*1f260*/  VIADD R221, R221, 0x1 ;  /* 0x00000001dddd7836 */ /* 0x000fc60000000000 */
[----:B------:R-:W-:-:S07]  /*1f270*/  SEL R22, R22, RZ, P2 ;  /* 0x000000ff16167207 */ /* 0x000fce0001000000 */
[----:B------:R-:W-:Y:S01]  /*1f280*/  HGMMA.64x192x16.F32.BF16 R24, R188, gdesc[UR4].tnspB, R24, gsb0 ;  /* 0x42e00004bc187df0 */ /* 0x000fe20008001818 */
[----:B------:R-:W-:Y:S01]  /*1f290*/  R2UR UR6, R8 ;  /* 0x00000000080672ca */ /* 0x000fe200000e0000 */
[----:B------:R-:W-:Y:S01]  /*1f2a0*/  VIADD R8, R2, 0x100 ;  /* 0x0000010002087836 */ /* 0x000fe20000000000 */
[----:B------:R-:W-:Y:S01]  /*1f2b0*/  R2UR UR7, R9 ;  /* 0x00000000090772ca */ /* 0x000fe200000e0000 */
[----:B------:R-:W-:Y:S02]  /*1f2c0*/  IMAD.MOV.U32 R9, RZ, RZ, 0x40000040 ;  /* 0x40000040ff097424 */ /* 0x000fe400078e00ff */
[----:B-1----:R-:W-:Y:S01]  /*1f2d0*/  FADD.FTZ R7, R7, R6 ;  /* 0x0000000607077221 */ /* 0x002fe20000010000 */
[----:B------:R-:W-:Y:S01]  /*1f2e0*/  IMAD.MOV.U32 R6, RZ, RZ, RZ ;  /* 0x000000ffff067224 */ /* 0x000fe200078e00ff */
[----:B------:R-:W-:Y:S02]  /*1f2f0*/  WARPGROUP.DEPBAR.LE gsb0, 0x0 ;  /* 0x00008000000079c5 */ /* 0x000fe40000010000 */
[----:B------:R-:W-:-:S10]  /*1f300*/  WARPGROUP.ARRIVE ;  /* 0x00000000000079c5 */ /* 0x000fd40000000000 */
        /* <DEDUP_REMOVED lines=19> */
[----:B------:R-:W1:Y:S01]  /*1f440*/  SHFL.BFLY PT, R2, R5, 0x2, 0x1f ;  /* 0x0c401f0005027f89 */ /* 0x000e6200000e0000 */
[----:B------:R-:W-:Y:S02]  /*1f450*/  WARPGROUP.DEPBAR.LE gsb0, 0x0 ;  /* 0x00008000000079c5 */ /* 0x000fe40000010000 */
[----:B------:R-:W-:-:S12]  /*1f460*/  WARPGROUP.ARRIVE ;  /* 0x00000000000079c5 */ /* 0x000fd80000000000 */
[----:B------:R-:W-:Y:S01]  /*1f470*/  HGMMA.64x192x16.F32.BF16 R24, R172, gdesc[UR4].tnspB, R24, gsb0 ;  /* 0x42e00004ac187df0 */ /* 0x000fe20008001818 */
[----:B------:R-:W-:Y:S01]  /*1f480*/  R2UR UR6, R8 ;  /* 0x00000000080672ca */ /* 0x000fe200000e0000 */
[----:B-1----:R-:W-:Y:S01]  /*1f490*/  FADD.FTZ R8, R2, R5 ;  /* 0x0000000502087221 */ /* 0x002fe20000010000 */
[----:B------:R-:W-:Y:S01]  /*1f4a0*/  R2UR UR7, R9 ;  /* 0x00000000090772ca */ /* 0x000fe200000e0000 */
[----:B------:R-:W1:Y:S01]  /*1f4b0*/  SHFL.BFLY PT, R2, R7, 0x1, 0x1f ;  /* 0x0c201f0007027f89 */ /* 0x000e6200000e0000 */
[----:B------:R-:W-:-:S03]  /*1f4c0*/  IMAD.MOV.U32 R5, RZ, RZ, -0x800000 ;  /* 0xff800000ff057424 */ /* 0x000fc600078e00ff */
[----:B------:R-:W2:Y:S01]  /*1f4d0*/  SHFL.BFLY PT, R9, R8, 0x1, 0x1f ;  /* 0x0c201f0008097f89 */ /* 0x000ea200000e0000 */
[----:B-1----:R-:W-:Y:S01]  /*1f4e0*/  FADD.FTZ R13, R7, R2 ;  /* 0x00000002070d7221 */ /* 0x002fe20000010000 */
[----:B------:R-:W-:Y:S01]  /*1f4f0*/  SEL R2, RZ, 0x1, P2 ;  /* 0x00000001ff027807 */ /* 0x000fe20001000000 */
[----:B--2---:R-:W-:-:S03]  /*1f500*/  FADD.FTZ R14, R8, R9 ;  /* 0x00000009080e7221 */ /* 0x004fc60000010000 */
[----:B------:R-:W-:Y:S01]  /*1f510*/  FSETP.NE.FTZ.AND P0, PT, R13, RZ, PT ;  /* 0x000000ff0d00720b */ /* 0x000fe20003f15000 */
[----:B------:R-:W-:Y:S01]  /*1f520*/  @!P1 VIADD R8, R12, 0x30860 ;  /* 0x000308600c089836 */ /* 0x000fe20000000000 */
[----:B------:R-:W-:Y:S01]  /*1f530*/  LOP3.LUT R23, R23, R2, RZ, 0x3c, !PT ;  /* 0x0000000217177212 */ /* 0x000fe200078e3cff */
[----:B------:R-:W-:Y:S01]  /*1f540*/  IMAD.MOV.U32 R9, RZ, RZ, RZ ;  /* 0x000000ffff097224 */ /* 0x000fe200078e00ff */
[----:B------:R-:W-:Y:S01]  /*1f550*/  FSETP.NE.FTZ.AND P3, PT, R14, RZ, PT ;  /* 0x000000ff0e00720b */ /* 0x000fe20003f75000 */
[----:B------:R-:W-:Y:S01]  /*1f560*/  IMAD.MOV.U32 R2, RZ, RZ, -0x800000 ;  /* 0xff800000ff027424 */ /* 0x000fe200078e00ff */
[----:B------:R-:W-:-:S07]  /*1f570*/  @!P1 PRMT R8, RZ, 0x654, R8 ;  /* 0x00000654ff089816 */ /* 0x000fce0000000008 */
[----:B------:R-:W1:Y:S01]  /*1f580*/  @P0 MUFU.LG2 R10, R13 ;  /* 0x0000000d000a0308 */ /* 0x000e620000000c00 */
[----:B------:R-:W-:-:S03]  /*1f590*/  @P0 FMUL.FTZ R7, R0, 0.69314718246459960938 ;  /* 0x3f31721800070820 */ /* 0x000fc60000410000 */
[----:B0-----:R-:W-:-:S04]  /*1f5a0*/  @P3 FMUL.FTZ R15, R0, 0.69314718246459960938 ;  /* 0x3f317218000f3820 */ /* 0x001fc80000410000 */
[----:B------:R-:W0:Y:S08]  /*1f5b0*/  @P3 MUFU.LG2 R11, R14 ;  /* 0x0000000e000b3308 */ /* 0x000e300000000c00 */
[----:B------:R-:W2:Y:S01]  /*1f5c0*/  @P3 MUFU.RCP R6, R14 ;  /* 0x0000000e00063308 */ /* 0x000ea20000001000 */
[----:B-1----:R-:W-:-:S04]  /*1f5d0*/  @P0 FMUL.FTZ R10, R10, 0.69314718246459960938 ;  /* 0x3f3172180a0a0820 */ /* 0x002fc80000410000 */
[----:B------:R-:W-:-:S03]  /*1f5e0*/  @P0 FFMA.FTZ R5, R7, R4, R10 ;  /* 0x0000000407050223 */ /* 0x000fc6000001000a */
[----:B------:R-:W1:Y:S01]  /*1f5f0*/  @P0 MUFU.RCP R9, R13 ;  /* 0x0000000d00090308 */ /* 0x000e620000001000 */
[----:B0-----:R-:W-:Y:S01]  /*1f600*/  @P3 FMUL.FTZ R0, R11, 0.69314718246459960938 ;  /* 0x3f3172180b003820 */ /* 0x001fe20000410000 */
        /* <DEDUP_REMOVED lines=103> */
.L_x_5247:
        /* <DEDUP_REMOVED lines=51> */
[----:B------:R-:W-:Y:S01]  /*1ffb0*/  BAR.SYNC.DEFER_BLOCKING 0x1, 0x100 ;  /* 0x0044000000007b1d */ /* 0x000fe20000010000 */
[----:B--2---:R-:W-:-:S03]  /*1ffc0*/  IMAD.WIDE R8, R8, 0x2, R6 ;  /* 0x0000000208087825 */ /* 0x004fc600078e0206 */
        /* <DEDUP_REMOVED lines=9> */
[C---:B-----5:R-:W-:Y:S01]  /*20060*/  IADD3 R145, P0, R8.reuse, 0x4020, RZ ;  /* 0x0000402008917810 */ /* 0x060fe20007f1e0ff */
[----:B------:R-:W-:Y:S01]  /*20070*/  IMAD.X R35, RZ, RZ, R9, P5 ;  /* 0x000000ffff237224 */ /* 0x000fe200028e0609 */
[----:B------:R-:W-:-:S02]  /*20080*/  IADD3 R147, P4, R8, 0x4040, RZ ;  /* 0x0000404008937810 */ /* 0x000fc40007f9e0ff */
[C---:B------:R-:W-:Y:S01]  /*20090*/  IADD3 R149, P3, R8.reuse, 0x4060, RZ ;  /* 0x0000406008957810 */ /* 0x040fe20007f7e0ff */
[--C-:B------:R-:W-:Y:S01]  /*200a0*/  IMAD.X R39, RZ, RZ, R9.reuse, P0 ;  /* 0x000000ffff277224 */ /* 0x100fe200000e0609 */
[C---:B------:R-:W-:Y:S01]  /*200b0*/  IADD3 R151, P2, R8.reuse, 0x8000, RZ ;  /* 0x0000800008977810 */ /* 0x040fe20007f5e0ff */
[--C-:B------:R-:W-:Y:S01]  /*200c0*/  IMAD.X R43, RZ, RZ, R9.reuse, P4 ;  /* 0x000000ffff2b7224 */ /* 0x100fe200020e0609 */
[C---:B-1----:R-:W-:Y:S01]  /*200d0*/  IADD3 R24, P1, R8.reuse, 0x8020, RZ ;  /* 0x0000802008187810 */ /* 0x042fe20007f3e0ff */
        /* <DEDUP_REMOVED lines=9> */
[----:B------:R-:W-:-:S02]  /*20170*/  MOV R94, R8 ;  /* 0x00000008005e7202 */ /* 0x000fc40000000f00 */
[----:B------:R-:W-:Y:S02]  /*20180*/  F2FP.BF16.F32.PACK_AB R9, R137, R10 ;  /* 0x0000000a8909723e */ /* 0x000fe400000010ff */
[----:B------:R-:W-:Y:S02]  /*20190*/  F2FP.BF16.F32.PACK_AB R8, R3, R0 ;  /* 0x000000000308723e */ /* 0x000fe400000010ff */
[----:B------:R-:W-:Y:S02]  /*201a0*/  F2FP.BF16.F32.PACK_AB R10, R29, R28 ;  /* 0x0000001c1d0a723e */ /* 0x000fe400000010ff */
[----:B------:R-:W-:Y:S02]  /*201b0*/  LOP3.LUT R34, R143, 0x380, RZ, 0xc0, !PT ;  /* 0x000003808f227812 */ /* 0x000fe400078ec0ff */
[----:B------:R-:W-:Y:S01]  /*201c0*/  ISETP.NE.U32.AND P0, PT, RZ, UR4, PT ;  /* 0x00000004ff007c0c */ /* 0x000fe2000bf05070 */
[----:B------:R1:W-:Y:S01]  /*201d0*/  STSM.16.M88.4 [R94], R8 ;  /* 0x000000085e007844 */ /* 0x0003e20000000200 */
[----:B------:R-:W-:-:S02]  /*201e0*/  LOP3.LUT R42, R147, 0x380, RZ, 0xc0, !PT ;  /* 0x00000380932a7812 */ /* 0x000fc400078ec0ff */
[----:B------:R-:W-:Y:S02]  /*201f0*/  LOP3.LUT R20, R139, 0x380, RZ, 0xc0, !PT ;  /* 0x000003808b147812 */ /* 0x000fe400078ec0ff */
[----:B------:R-:W-:Y:S02]  /*20200*/  LOP3.LUT R50, R151, 0x380, RZ, 0xc0, !PT ;  /* 0x0000038097327812 */ /* 0x000fe400078ec0ff */
[----:B------:R-:W-:Y:S02]  /*20210*/  LOP3.LUT R3, R24, 0x380, RZ, 0xc0, !PT ;  /* 0x0000038018037812 */ /* 0x000fe400078ec0ff */
[----:B------:R-:W-:Y:S02]  /*20220*/  LOP3.LUT R30, R141, 0x380, RZ, 0xc0, !PT ;  /* 0x000003808d1e7812 */ /* 0x000fe400078ec0ff */
[----:B------:R-:W-:Y:S02]  /*20230*/  SHF.R.U64 R14, R14, 0x3, RZ ;  /* 0x000000030e0e7819 */ /* 0x000fe400000012ff */
[----:B------:R-:W-:-:S02]  /*20240*/  LOP3.LUT R0, R58, 0x380, RZ, 0xc0, !PT ;  /* 0x000003803a007812 */ /* 0x000fc400078ec0ff */
[----:B------:R-:W-:Y:S01]  /*20250*/  SHF.R.U64 R34, R34, 0x3, RZ ;  /* 0x0000000322227819 */ /* 0x000fe200000012ff */
[----:B-1----:R-:W1:Y:S01]  /*20260*/  LDC.64 R8, c[0x0][0xc00] ;  /* 0x00030000ff087b82 */ /* 0x002e620000000a00 */
[----:B------:R-:W-:Y:S01]  /*20270*/  ISETP.NE.AND.EX P0, PT, RZ, UR5, PT, P0 ;  /* 0x00000005ff007c0c */ /* 0x000fe2000bf05300 */
[----:B------:R-:W-:Y:S01]  /*20280*/  ULDC.64 UR4, c[0x0][0xc08] ;  /* 0x0003020000047ab9 */ /* 0x000fe20000000a00 */
[----:B------:R-:W-:Y:S02]  /*20290*/  LOP3.LUT R38, R145, 0x380, RZ, 0xc0, !PT ;  /* 0x0000038091267812 */ /* 0x000fe400078ec0ff */
[----:B------:R-:W-:Y:S02]  /*202a0*/  SHF.R.U64 R42, R42, 0x3, RZ ;  /* 0x000000032a2a7819 */ /* 0x000fe400000012ff */
[----:B------:R-:W-:Y:S02]  /*202b0*/  SHF.R.U64 R20, R20, 0x3, RZ ;  /* 0x0000000314147819 */ /* 0x000fe400000012ff */
[----:B------:R-:W-:-:S02]  /*202c0*/  SHF.R.U64 R50, R50, 0x3, RZ ;  /* 0x0000000332327819 */ /* 0x000fc400000012ff */
[----:B------:R-:W-:Y:S02]  /*202d0*/  SHF.R.U64 R3, R3, 0x3, RZ ;  /* 0x0000000303037819 */ /* 0x000fe400000012ff */
[----:B------:R-:W-:Y:S02]  /*202e0*/  SHF.R.U64 R30, R30, 0x3, RZ ;  /* 0x000000031e1e7819 */ /* 0x000fe400000012ff */
[----:B------:R-:W-:Y:S02]  /*202f0*/  LOP3.LUT R14, R14, R111, RZ, 0x3c, !PT ;  /* 0x0000006f0e0e7212 */ /* 0x000fe400078e3cff */
[----:B------:R-:W-:Y:S02]  /*20300*/  LOP3.LUT R46, R149, 0x380, RZ, 0xc0, !PT ;  /* 0x00000380952e7812 */ /* 0x000fe400078ec0ff */
[----:B------:R-:W-:Y:S02]  /*20310*/  SHF.R.U64 R29, R0, 0x3, RZ ;  /* 0x00000003001d7819 */ /* 0x000fe400000012ff */
[----:B------:R-:W-:-:S02]  /*20320*/  ISETP.NE.U32.AND P2, PT, RZ, UR4, PT ;  /* 0x00000004ff007c0c */ /* 0x000fc4000bf45070 */
[----:B------:R-:W-:Y:S01]  /*20330*/  LOP3.LUT R34, R34, R143, RZ, 0x3c, !PT ;  /* 0x0000008f22227212 */ /* 0x000fe200078e3cff */
[----:B-1----:R-:W-:Y:S01]  /*20340*/  IMAD.WIDE R10, R220, 0x4, R8 ;  /* 0x00000004dc0a7825 */ /* 0x002fe200078e0208 */
[----:B------:R-:W-:Y:S02]  /*20350*/  SHF.R.U64 R38, R38, 0x3, RZ ;  /* 0x0000000326267819 */ /* 0x000fe400000012ff */
[----:B------:R-:W-:Y:S02]  /*20360*/  LOP3.LUT R42, R42, R147, RZ, 0x3c, !PT ;  /* 0x000000932a2a7212 */ /* 0x000fe400078e3cff */
[----:B------:R-:W-:Y:S02]  /*20370*/  LOP3.LUT R20, R20, R139, RZ, 0x3c, !PT ;  /* 0x0000008b14147212 */ /* 0x000fe400078e3cff */
[----:B------:R-:W-:Y:S02]  /*20380*/  LOP3.LUT R50, R50, R151, RZ, 0x3c, !PT ;  /* 0x0000009732327212 */ /* 0x000fe400078e3cff */
[----:B------:R-:W-:-:S02]  /*20390*/  LOP3.LUT R54, R3, R24, RZ, 0x3c, !PT ;  /* 0x0000001803367212 */ /* 0x000fc400078e3cff */
[----:B------:R-:W-:Y:S02]  /*203a0*/  LOP3.LUT R30, R30, R141, RZ, 0x3c, !PT ;  /* 0x0000008d1e1e7212 */ /* 0x000fe400078e3cff */
[----:B------:R-:W-:Y:S02]  /*203b0*/  SHF.R.U64 R46, R46, 0x3, RZ ;  /* 0x000000032e2e7819 */ /* 0x000fe400000012ff */
[----:B------:R-:W-:Y:S02]  /*203c0*/  LOP3.LUT R111, R86, 0x380, RZ, 0xc0, !PT ;  /* 0x00000380566f7812 */ /* 0x000fe400078ec0ff */
[----:B------:R-:W-:Y:S02]  /*203d0*/  LOP3.LUT R58, R29, R58, RZ, 0x3c, !PT ;  /* 0x0000003a1d3a7212 */ /* 0x000fe400078e3cff */
[----:B------:R-:W-:Y:S02]  /*203e0*/  MOV R24, R14 ;  /* 0x0000000e00187202 */ /* 0x000fe40000000f00 */
[----:B------:R-:W-:-:S02]  /*203f0*/  ISETP.NE.AND.EX P2, PT, RZ, UR5, PT, P2 ;  /* 0x00000005ff007c0c */ /* 0x000fc4000bf45320 */
[----:B------:R-:W-:Y:S02]  /*20400*/  MOV R15, R34 ;  /* 0x00000022000f7202 */ /* 0x000fe40000000f00 */
[----:B------:R-:W-:Y:S02]  /*20410*/  LOP3.LUT R38, R38, R145, RZ, 0x3c, !PT ;  /* 0x0000009126267212 */ /* 0x000fe400078e3cff */
[----:B------:R-:W-:Y:S02]  /*20420*/  MOV R14, R42 ;  /* 0x0000002a000e7202 */ /* 0x000fe40000000f00 */
[----:B------:R-:W-:Y:S02]  /*20430*/  F2FP.BF16.F32.PACK_AB R34, R37, R36 ;  /* 0x000000242522723e */ /* 0x000fe400000010ff */
[----:B------:R-:W-:Y:S02]  /*20440*/  F2FP.BF16.F32.PACK_AB R35, R135, R124 ;  /* 0x0000007c8723723e */ /* 0x000fe400000010ff */
[----:B------:R-:W-:Y:S01]  /*20450*/  MOV R20, R20 ;  /* 0x0000001400147202 */ /* 0x000fe20000000f00 */
[----:B------:R-:W1:Y:S01]  /*20460*/  @P2 LDC.64 R8, c[0x0][0xc08] ;  /* 0x00030200ff082b82 */ /* 0x000e620000000a00 */
[----:B------:R-:W-:Y:S01]  /*20470*/  MOV R0, R50 ;  /* 0x0000003200007202 */ /* 0x000fe20000000f00 */
[----:B------:R-:W-:Y:S01]  /*20480*/  STSM.16.M88.4 [R24], R32 ;  /* 0x0000002018007844 */ /* 0x000fe20000000200 */
[----:B------:R-:W-:-:S02]  /*20490*/  F2FP.BF16.F32.PACK_AB R42, R45, R44 ;  /* 0x0000002c2d2a723e */ /* 0x000fc400000010ff */
[----:B------:R-:W-:Y:S02]  /*204a0*/  F2FP.BF16.F32.PACK_AB R43, R133, R122 ;  /* 0x0000007a852b723e */ /* 0x000fe400000010ff */
[----:B------:R-:W-:Y:S02]  /*204b0*/  LOP3.LUT R46, R46, R149, RZ, 0x3c, !PT ;  /* 0x000000952e2e7212 */ /* 0x000fe400078e3cff */
[----:B------:R-:W-:Y:S01]  /*204c0*/  SHF.R.U64 R111, R111, 0x3, RZ ;  /* 0x000000036f6f7819 */ /* 0x000fe200000012ff */
[----:B------:R2:W-:Y:S01]  /*204d0*/  STSM.16.M88.4 [R20], R40 ;  /* 0x0000002814007844 */ /* 0x0005e20000000200 */
[----:B------:R-:W-:Y:S02]  /*204e0*/  MOV R30, R30 ;  /* 0x0000001e001e7202 */ /* 0x000fe40000000f00 */
[----:B------:R-:W-:Y:S02]  /*204f0*/  MOV R3, R58 ;  /* 0x0000003a00037202 */ /* 0x000fe40000000f00 */
[----:B------:R-:W-:-:S02]  /*20500*/  F2FP.BF16.F32.PACK_AB R50, R53, R52 ;  /* 0x000000343532723e */ /* 0x000fc400000010ff */
[----:B------:R-:W-:Y:S02]  /*20510*/  F2FP.BF16.F32.PACK_AB R51, R131, R120 ;  /* 0x000000788333723e */ /* 0x000fe400000010ff */
[----:B------:R-:W-:Y:S02]  /*20520*/  F2FP.BF16.F32.PACK_AB R58, R61, R60 ;  /* 0x0000003c3d3a723e */ /* 0x000fe400000010ff */
[----:B------:R-:W-:Y:S01]  /*20530*/  F2FP.BF16.F32.PACK_AB R59, R129, R62 ;  /* 0x0000003e813b723e */ /* 0x000fe200000010ff */
[----:B------:R-:W-:Y:S01]  /*20540*/  STSM.16.M88.4 [R30], R48 ;  /* 0x000000301e007844 */ /* 0x000fe20000000200 */
[----:B------:R-:W-:Y:S02]  /*20550*/  MOV R38, R38 ;  /* 0x0000002600267202 */ /* 0x000fe40000000f00 */
[----:B------:R-:W-:Y:S01]  /*20560*/  LOP3.LUT R12, R111, R86, RZ, 0x3c, !PT ;  /* 0x000000566f0c7212 */ /* 0x000fe200078e3cff */
[----:B------:R-:W-:Y:S01]  /*20570*/  STSM.16.M88.4 [R15], R56 ;  /* 0x000000380f007844 */ /* 0x000fe20000000200 */
[----:B------:R-:W-:Y:S01]  /*20580*/  MOV R46, R46 ;  /* 0x0000002e002e7202 */ /* 0x000fe20000000f00 */
[----:B------:R-:W-:Y:S01]  /*20590*/  ULDC UR4, c[0x0][0xa88] ;  /* 0x0002a20000047ab9 */ /* 0x000fe20000000800 */
[----:B------:R-:W-:Y:S01]  /*205a0*/  MOV R54, R54 ;  /* 0x0000003600367202 */ /* 0x000fe20000000f00 */
[----:B------:R3:W-:Y:S01]  /*205b0*/  STSM.16.M88.4 [R38], R64 ;  /* 0x0000004026007844 */ /* 0x0007e20000000200 */
[----:B------:R-:W-:Y:S01]  /*205c0*/  MOV R12, R12 ;  /* 0x0000000c000c7202 */ /* 0x000fe20000000f00 */
[----:B--2---:R-:W-:-:S02]  /*205d0*/  IMAD.MOV.U32 R20, RZ, RZ, RZ ;  /* 0x000000ffff147224 */ /* 0x004fc400078e00ff */
[----:B------:R-:W-:Y:S04]  /*205e0*/  STSM.16.M88.4 [R14], R72 ;  /* 0x000000480e007844 */ /* 0x000fe80000000200 */
[----:B------:R-:W-:Y:S04]  /*205f0*/  STSM.16.M88.4 [R46], R80 ;  /* 0x000000502e007844 */ /* 0x000fe80000000200 */
[----:B------:R2:W-:Y:S04]  /*20600*/  STSM.16.M88.4 [R0], R88 ;  /* 0x0000005800007844 */ /* 0x0005e80000000200 */
[----:B------:R4:W-:Y:S04]  /*20610*/  STSM.16.M88.4 [R54], R96 ;  /* 0x0000006036007844 */ /* 0x0009e80000000200 */
[----:B------:R4:W-:Y:S04]  /*20620*/  STSM.16.M88.4 [R3], R104 ;  /* 0x0000006803007844 */ /* 0x0009e80000000200 */
[----:B------:R4:W-:Y:S01]  /*20630*/  STSM.16.M88.4 [R12], R112 ;  /* 0x000000700c007844 */ /* 0x0009e20000000200 */
[----:B------:R-:W-:Y:S01]  /*20640*/  BAR.SYNC.DEFER_BLOCKING 0x1, 0x100 ;  /* 0x0044000000007b1d */ /* 0x000fe20000010000 */
[----:B---3--:R-:W-:-:S02]  /*20650*/  IMAD.U32 R65, RZ, RZ, UR4 ;  /* 0x00000004ff417e24 */ /* 0x008fc4000f8e00ff */
[----:B-1----:R-:W-:-:S05]  /*20660*/  @P2 IMAD.WIDE R8, R220, 0x4, R8 ;  /* 0x00000004dc082825 */ /* 0x002fca00078e0208 */
[----:B--2---:R-:W1:Y:S01]  /*20670*/  LDC R0, c[0x0][0xbe8] ;  /* 0x0002fa00ff007b82 */ /* 0x004e620000000800 */
[----:B------:R4:W5:Y:S04]  /*20680*/  @P0 LDG.E R20, desc[UR60][R10.64] ;  /* 0x0000003c0a140981 */ /* 0x000968000c1e1900 */
[----:B------:R4:W5:Y:S01]  /*20690*/  @P2 LDG.E R65, desc[UR60][R8.64] ;  /* 0x0000003c08412981 */ /* 0x000962000c1e1900 */
[----:B-1----:R-:W-:-:S13]  /*206a0*/  ISETP.NE.AND P1, PT, R0, 0x1, PT ;  /* 0x000000010000780c */ /* 0x002fda0003f25270 */
[----:B------:R-:W1:Y:S08]  /*206b0*/  @P1 LDC R13, c[0x0][0xbec] ;  /* 0x0002fb00ff0d1b82 */ /* 0x000e700000000800 */
[----:B------:R-:W2:Y:S01]  /*206c0*/  @P1 LDC R14, c[0x0][0xbf0] ;  /* 0x0002fc00ff0e1b82 */ /* 0x000ea20000000800 */
[----:B----4-:R-:W-:Y:S05]  /*206d0*/  @P2 BRA `(.L_x_5389) ;  /* 0x0000000000102947 */ /* 0x010fea0003800000 */
[----:B------:R-:W-:Y:S05]  /*206e0*/  @!P0 BRA `(.L_x_5389) ;  /* 0x00000000000c8947 */ /* 0x000fea0003800000 */
[----:B------:R-:W3:Y:S04]  /*206f0*/  LDG.E R4, desc[UR60][R10.64] ;  /* 0x0000003c0a047981 */ /* 0x000ee8000c1e1900 */
[----:B-----5:R-:W3:Y:S02]  /*20700*/  LDG.E R65, desc[UR60][R10.64+0x4] ;  /* 0x0000043c0a417981 */ /* 0x020ee4000c1e1900 */
[----:B---3--:R-:W-:-:S07]  /*20710*/  IMAD.IADD R65, R65, 0x1, -R4 ;  /* 0x0000000141417824 */ /* 0x008fce00078e0a04 */
.L_x_5389:
[----:B------:R-:W3:Y:S01]  /*20720*/  LDL R30, [R1+0x54] ;  /* 0x00005400011e7983 */ /* 0x000ee20000100800 */
[----:B------:R-:W-:Y:S01]  /*20730*/  SHF.R.S32.HI R64, RZ, 0x1f, R219 ;  /* 0x0000001fff407819 */ /* 0x000fe200000114db */
[----:B------:R-:W-:Y:S01]  /*20740*/  IMAD.IADD R10, R213, 0x1, R209 ;  /* 0x00000001d50a7824 */ /* 0x000fe200078e02d1 */
[----:B------:R-:W-:Y:S01]  /*20750*/  ULDC.64 UR4, c[0x0][0xb90] ;  /* 0x0002e40000047ab9 */ /* 0x000fe20000000a00 */
[----:B-----5:R-:W-:Y:S01]  /*20760*/  SHF.R.S32.HI R21, RZ, 0x1f, R20 ;  /* 0x0000001fff157819 */ /* 0x020fe20000011414 */
[----:B------:R-:W-:Y:S01]  /*20770*/  IMAD R65, R65, R0, RZ ;  /* 0x0000000041417224 */ /* 0x000fe200078e02ff */
[----:B------:R-:W-:Y:S01]  /*20780*/  SEL R24, R220, RZ, !P0 ;  /* 0x000000ffdc187207 */ /* 0x000fe20004000000 */
[----:B------:R-:W-:Y:S01]  /*20790*/  IMAD R4, R64, UR4, RZ ;  /* 0x0000000440047c24 */ /* 0x000fe2000f8e02ff */
[----:B------:R-:W4:Y:S01]  /*207a0*/  @P1 LDC R69, c[0x0][0xbec] ;  /* 0x0002fb00ff451b82 */ /* 0x000f220000000800 */
[----:B-1----:R-:W-:-:S04]  /*207b0*/  @P1 IMAD.HI.U32 R3, R10, R13, RZ ;  /* 0x0000000d0a031227 */ /* 0x002fc800078e00ff */
[----:B------:R-:W-:Y:S01]  /*207c0*/  IMAD.MOV.U32 R11, RZ, RZ, R10 ;  /* 0x000000ffff0b7224 */ /* 0x000fe200078e000a */
[----:B--2---:R-:W-:Y:S01]  /*207d0*/  @P1 SHF.R.U32.HI R11, RZ, R14, R3 ;  /* 0x0000000eff0b1219 */ /* 0x004fe20000011603 */
[C---:B------:R-:W-:Y:S01]  /*207e0*/  IMAD R15, R219.reuse, UR5, R4 ;  /* 0x00000005db0f7c24 */ /* 0x040fe2000f8e0204 */
[----:B------:R-:W-:Y:S01]  /*207f0*/  SHF.R.S32.HI R4, RZ, 0x1f, R220 ;  /* 0x0000001fff047819 */ /* 0x000fe200000114dc */
[----:B------:R-:W-:Y:S01]  /*20800*/  IMAD.WIDE.U32 R8, R219, UR4, R20 ;  /* 0x00000004db087c25 */ /* 0x000fe2000f8e0014 */
[----:B------:R-:W-:Y:S01]  /*20810*/  ULDC.64 UR4, c[0x0][0xb98] ;  /* 0x0002e60000047ab9 */ /* 0x000fe20000000a00 */
[----:B------:R-:W1:Y:S01]  /*20820*/  @P1 LDC R71, c[0x0][0xbf0] ;  /* 0x0002fc00ff471b82 */ /* 0x000e620000000800 */
[----:B------:R-:W-:Y:S01]  /*20830*/  SEL R3, R4, RZ, !P0 ;  /* 0x000000ff04037207 */ /* 0x000fe20004000000 */
[----:B------:R-:W-:Y:S02]  /*20840*/  IMAD R13, R224, 0x40, R214 ;  /* 0x00000040e00d7824 */ /* 0x000fe400078e02d6 */
[----:B------:R-:W-:-:S02]  /*20850*/  IMAD.IADD R9, R9, 0x1, R15 ;  /* 0x0000000109097824 */ /* 0x000fc400078e020f */
[----:B------:R-:W-:Y:S02]  /*20860*/  IMAD.MOV R29, RZ, RZ, -R11 ;  /* 0x000000ffff1d7224 */ /* 0x000fe400078e0a0b */
[----:B------:R-:W-:-:S04]  /*20870*/  IMAD.WIDE R6, R13, 0x2, R6 ;  /* 0x000000020d067825 */ /* 0x000fc800078e0206 */
[----:B------:R-:W-:Y:S01]  /*20880*/  IMAD R15, R3, UR4, RZ ;  /* 0x00000004030f7c24 */ /* 0x000fe2000f8e02ff */
[----:B------:R-:W-:Y:S01]  /*20890*/  IADD3 R33, P4, R6, 0x4000, RZ ;  /* 0x0000400006217810 */ /* 0x000fe20007f9e0ff */
[----:B------:R-:W-:Y:S01]  /*208a0*/  IMAD.WIDE.U32 R8, R24, UR4, R8 ;  /* 0x0000000418087c25 */ /* 0x000fe2000f8e0008 */
[----:B------:R-:W-:Y:S02]  /*208b0*/  IADD3 R41, P3, R6, 0x6000, RZ ;  /* 0x0000600006297810 */ /* 0x000fe40007f7e0ff */
[----:B------:R-:W-:Y:S01]  /*208c0*/  LOP3.LUT R32, R33, 0x380, RZ, 0xc0, !PT ;  /* 0x0000038021207812 */ /* 0x000fe200078ec0ff */
[----:B------:R-:W-:Y:S01]  /*208d0*/  IMAD R13, R0, R29, R10 ;  /* 0x0000001d000d7224 */ /* 0x000fe200078e020a */
[----:B------:R-:W-:Y:S01]  /*208e0*/  IADD3 R10, P0, R11, R8, RZ ;  /* 0x000000080b0a7210 */ /* 0x000fe20007f1e0ff */
[----:B------:R-:W-:Y:S01]  /*208f0*/  IMAD R12, R24, UR5, R15 ;  /* 0x00000005180c7c24 */ /* 0x000fe2000f8e020f */
[----:B------:R-:W-:Y:S01]  /*20900*/  SHF.R.S32.HI R15, RZ, 0x1f, R11 ;  /* 0x0000001fff0f7819 */ /* 0x000fe2000001140b */
[----:B------:R-:W-:Y:S01]  /*20910*/  ULDC.64 UR4, c[0x0][0xb88] ;  /* 0x0002e20000047ab9 */ /* 0x000fe20000000a00 */
[----:B------:R-:W-:-:S02]  /*20920*/  SHF.R.S32.HI R4, RZ, 0x1f, R13 ;  /* 0x0000001fff047819 */ /* 0x000fc4000001140d */
[----:B------:R-:W-:Y:S02]  /*20930*/  IADD3.X R11, R15, R9, R12, P0, !PT ;  /* 0x000000090f0b7210 */ /* 0x000fe400007fe40c */
[----:B------:R-:W-:Y:S01]  /*20940*/  IADD3 R9, P6, R6, 0x2000, RZ ;  /* 0x0000200006097810 */ /* 0x000fe20007fde0ff */
[----:B------:R-:W-:Y:S01]  /*20950*/  IMAD R4, R4, UR4, RZ ;  /* 0x0000000404047c24 */ /* 0x000fe2000f8e02ff */
[----:B------:R-:W-:Y:S01]  /*20960*/  IADD3 R29, P2, R6, 0x1000, RZ ;  /* 0x00001000061d7810 */ /* 0x000fe20007f5e0ff */
[----:B------:R-:W-:Y:S01]  /*20970*/  IMAD.WIDE.U32 R10, R13, UR4, R10 ;  /* 0x000000040d0a7c25 */ /* 0x000fe2000f8e000a */
[----:B------:R-:W-:Y:S02]  /*20980*/  LOP3.LUT R12, R9, 0x380, RZ, 0xc0, !PT ;  /* 0x00000380090c7812 */ /* 0x000fe400078ec0ff */
[----:B------:R-:W-:Y:S01]  /*20990*/  LOP3.LUT R8, R29, 0x380, RZ, 0xc0, !PT ;  /* 0x000003801d087812 */ /* 0x000fe200078ec0ff */
        /* <DEDUP_REMOVED lines=11> */
[----:B------:R-:W-:Y:S01]  /*20a50*/  ULDC.64 UR4, c[0x0][0xaa0] ;  /* 0x0002a80000047ab9 */ /* 0x000fe20000000a00 */
[----:B------:R-:W-:Y:S01]  /*20a60*/  IADD3 R37, P0, R6, 0x5000, RZ ;  /* 0x0000500006257810 */ /* 0x000fe20007f1e0ff */
[----:B------:R-:W-:Y:S01]  /*20a70*/  SHFL.IDX PT, R58, R14, 0x1, 0x1c1f ;  /* 0x003c1f000e3a7f89 */ /* 0x000fe200000e0000 */
[----:B------:R-:W-:-:S02]  /*20a80*/  LOP3.LUT R44, R45, 0x380, RZ, 0xc0, !PT ;  /* 0x000003802d2c7812 */ /* 0x000fc400078ec0ff */
[----:B------:R-:W-:Y:S01]  /*20a90*/  LOP3.LUT R36, R37, 0x380, RZ, 0xc0, !PT ;  /* 0x0000038025247812 */ /* 0x000fe200078ec0ff */
[----:B------:R-:W2:Y:S01]  /*20aa0*/  SHFL.IDX PT, R55, R10, RZ, 0x1c1f ;  /* 0x001c1fff0a377589 */ /* 0x000ea200000e0000 */
[----:B------:R-:W-:Y:S02]  /*20ab0*/  SHF.R.U64 R44, R44, 0x3, RZ ;  /* 0x000000032c2c7819 */ /* 0x000fe400000012ff */
[----:B------:R-:W-:Y:S01]  /*20ac0*/  SHF.R.U64 R36, R36, 0x3, RZ ;  /* 0x0000000324247819 */ /* 0x000fe200000012ff */
[----:B------:R-:W0:Y:S01]  /*20ad0*/  SHFL.IDX PT, R59, R10, 0x1, 0x1c1f ;  /* 0x003c1f000a3b7f89 */ /* 0x000e2200000e0000 */
[----:B------:R-:W-:Y:S01]  /*20ae0*/  LOP3.LUT R44, R44, R45, RZ, 0x3c, !PT ;  /* 0x0000002d2c2c7212 */ /* 0x000fe200078e3cff */
[--C-:B------:R-:W-:Y:S01]  /*20af0*/  IMAD.X R45, RZ, RZ, R7.reuse, P2 ;  /* 0x000000ffff2d7224 */ /* 0x100fe200010e0607 */
[----:B------:R-:W-:Y:S01]  /*20b00*/  LOP3.LUT R36, R36, R37, RZ, 0x3c, !PT ;  /* 0x0000002524247212 */ /* 0x000fe200078e3cff */
[----:B------:R-:W-:Y:S01]  /*20b10*/  IMAD.X R37, RZ, RZ, R7, P0 ;  /* 0x000000ffff257224 */ /* 0x000fe200000e0607 */
[----:B------:R-:W-:-:S02]  /*20b20*/  LOP3.LUT P0, RZ, R233, 0x3, RZ, 0xc0, !PT ;  /* 0x00000003e9ff7812 */ /* 0x000fc4000780c0ff */
[----:B------:R-:W-:Y:S01]  /*20b30*/  SHF.R.U64 R8, R8, 0x3, RZ ;  /* 0x0000000308087819 */ /* 0x000fe200000012ff */
[----:B------:R-:W-:Y:S01]  /*20b40*/  IMAD R21, R21, UR4, RZ ;  /* 0x0000000415157c24 */ /* 0x000fe2000f8e02ff */
[----:B------:R-:W-:Y:S02]  /*20b50*/  LOP3.LUT R40, R41, 0x380, RZ, 0xc0, !PT ;  /* 0x0000038029287812 */ /* 0x000fe400078ec0ff */
[----:B------:R-:W-:Y:S02]  /*20b60*/  LOP3.LUT R8, R8, R29, RZ, 0x3c, !PT ;  /* 0x0000001d08087212 */ /* 0x000fe400078e3cff */
[----:B------:R-:W-:Y:S01]  /*20b70*/  IADD3 R29, P5, R6, 0x3000, RZ ;  /* 0x00003000061d7810 */ /* 0x000fe20007fbe0ff */
[----:B------:R-:W-:Y:S01]  /*20b80*/  IMAD R67, R20, UR5, R21 ;  /* 0x0000000514437c24 */ /* 0x000fe2000f8e0215 */
[----:B------:R-:W-:Y:S02]  /*20b90*/  SHF.R.U64 R32, R32, 0x3, RZ ;  /* 0x0000000320207819 */ /* 0x000fe400000012ff */
[----:B------:R-:W-:Y:S01]  /*20ba0*/  LOP3.LUT R28, R29, 0x380, RZ, 0xc0, !PT ;  /* 0x000003801d1c7812 */ /* 0x000fe200078ec0ff */
[----:B------:R-:W-:Y:S01]  /*20bb0*/  IMAD.WIDE.U32 R20, R20, UR4, RZ ;  /* 0x0000000414147c25 */ /* 0x000fe2000f8e00ff */
[----:B------:R-:W-:Y:S01]  /*20bc0*/  SHF.R.U64 R40, R40, 0x3, RZ ;  /* 0x0000000328287819 */ /* 0x000fe200000012ff */
[----:B------:R-:W-:Y:S01]  /*20bd0*/  ULDC.64 UR4, c[0x0][0xae8] ;  /* 0x0002ba0000047ab9 */ /* 0x000fe20000000a00 */
[----:B------:R-:W-:Y:S01]  /*20be0*/  SHF.R.U64 R28, R28, 0x3, RZ ;  /* 0x000000031c1c7819 */ /* 0x000fe200000012ff */
[----:B------:R-:W-:Y:S01]  /*20bf0*/  IMAD.IADD R21, R21, 0x1, R67 ;  /* 0x0000000115157824 */ /* 0x000fe200078e0243 */
[----:B------:R-:W-:Y:S01]  /*20c00*/  LOP3.LUT R32, R32, R33, RZ, 0x3c, !PT ;  /* 0x0000002120207212 */ /* 0x000fe200078e3cff */
[----:B------:R-:W-:Y:S01]  /*20c10*/  IMAD R64, R64, UR4, RZ ;  /* 0x0000000440407c24 */ /* 0x000fe2000f8e02ff */
[----:B------:R-:W-:Y:S01]  /*20c20*/  LOP3.LUT R28, R28, R29, RZ, 0x3c, !PT ;  /* 0x0000001d1c1c7212 */ /* 0x000fe200078e3cff */
[--C-:B------:R-:W-:Y:S01]  /*20c30*/  IMAD.X R29, RZ, RZ, R7.reuse, P5 ;  /* 0x000000ffff1d7224 */ /* 0x100fe200028e0607 */
[----:B------:R-:W-:Y:S01]  /*20c40*/  LOP3.LUT R40, R40, R41, RZ, 0x3c, !PT ;  /* 0x0000002928287212 */ /* 0x000fe200078e3cff */
[--C-:B------:R-:W-:Y:S01]  /*20c50*/  IMAD.X R33, RZ, RZ, R7.reuse, P4 ;  /* 0x000000ffff217224 */ /* 0x100fe200020e0607 */
[C---:B------:R-:W-:Y:S01]  /*20c60*/  IADD3 R49, P6, R6.reuse, 0x8000, RZ ;  /* 0x0000800006317810 */ /* 0x040fe20007fde0ff */
[----:B------:R-:W-:Y:S01]  /*20c70*/  IMAD.X R41, RZ, RZ, R7, P3 ;  /* 0x000000ffff297224 */ /* 0x000fe200018e0607 */
[C---:B------:R-:W-:Y:S01]  /*20c80*/  IADD3 R53, P5, R6.reuse, 0x9000, RZ ;  /* 0x0000900006357810 */ /* 0x040fe20007fbe0ff */
[C---:B------:R-:W-:Y:S01]  /*20c90*/  IMAD R67, R219.reuse, UR5, R64 ;  /* 0x00000005db437c24 */ /* 0x040fe2000f8e0240 */
[C---:B------:R-:W-:Y:S01]  /*20ca0*/  IADD3 R57, P4, R6.reuse, 0xa000, RZ ;  /* 0x0000a00006397810 */ /* 0x040fe20007f9e0ff */
[----:B------:R-:W-:Y:S01]  /*20cb0*/  IMAD.WIDE.U32 R20, R219, UR4, R20 ;  /* 0x00000004db147c25 */ /* 0x000fe2000f8e0014 */
[----:B------:R-:W-:Y:S01]  /*20cc0*/  IADD3 R11, P3, R6, 0xb000, RZ ;  /* 0x0000b000060b7810 */ /* 0x000fe20007f7e0ff */
[----:B------:R-:W-:Y:S01]  /*20cd0*/  ULDC.64 UR4, c[0x0][0xaf0] ;  /* 0x0002bc0000047ab9 */ /* 0x000fe20000000a00 */
[----:B------:R-:W-:Y:S01]  /*20ce0*/  LOP3.LUT R48, R49, 0x380, RZ, 0xc0, !PT ;  /* 0x0000038031307812 */ /* 0x000fe200078ec0ff */
[----:B------:R-:W-:Y:S01]  /*20cf0*/  IMAD.IADD R21, R21, 0x1, R67 ;  /* 0x0000000115157824 */ /* 0x000fe200078e0243 */
[----:B------:R-:W-:-:S02]  /*20d00*/  LOP3.LUT R52, R53, 0x380, RZ, 0xc0, !PT ;  /* 0x0000038035347812 */ /* 0x000fc400078ec0ff */
[----:B------:R-:W-:Y:S01]  /*20d10*/  LOP3.LUT R56, R57, 0x380, RZ, 0xc0, !PT ;  /* 0x0000038039387812 */ /* 0x000fe200078ec0ff */
[----:B------:R-:W-:Y:S01]  /*20d20*/  IMAD R3, R3, UR4, RZ ;  /* 0x0000000403037c24 */ /* 0x000fe2000f8e02ff */
[----:B------:R-:W-:Y:S01]  /*20d30*/  LOP3.LUT R15, R6, 0x380, RZ, 0xc0, !PT ;  /* 0x00000380060f7812 */ /* 0x000fe200078ec0ff */
[----:B------:R-:W-:Y:S01]  /*20d40*/  IMAD.X R61, RZ, RZ, R7, P3 ;  /* 0x000000ffff3d7224 */ /* 0x000fe200018e0607 */
[----:B------:R-:W-:Y:S02]  /*20d50*/  SHF.R.U64 R48, R48, 0x3, RZ ;  /* 0x0000000330307819 */ /* 0x000fe400000012ff */
[----:B------:R-:W-:Y:S02]  /*20d60*/  SHF.R.U64 R52, R52, 0x3, RZ ;  /* 0x0000000334347819 */ /* 0x000fe400000012ff */
[----:B------:R-:W-:Y:S02]  /*20d70*/  SHF.R.U64 R56, R56, 0x3, RZ ;  /* 0x0000000338387819 */ /* 0x000fe400000012ff */
[----:B------:R-:W-:-:S02]  /*20d80*/  SHF.R.U64 R15, R15, 0x3, RZ ;  /* 0x000000030f0f7819 */ /* 0x000fc400000012ff */
[----:B------:R-:W-:Y:S01]  /*20d90*/  LOP3.LUT R48, R48, R49, RZ, 0x3c, !PT ;  /* 0x0000003130307212 */ /* 0x000fe200078e3cff */
[--C-:B------:R-:W-:Y:S01]  /*20da0*/  IMAD.X R49, RZ, RZ, R7.reuse, P6 ;  /* 0x000000ffff317224 */ /* 0x100fe200030e0607 */
[----:B------:R-:W-:Y:S01]  /*20db0*/  LOP3.LUT R52, R52, R53, RZ, 0x3c, !PT ;  /* 0x0000003534347212 */ /* 0x000fe200078e3cff */
[--C-:B------:R-:W-:Y:S01]  /*20dc0*/  IMAD.X R53, RZ, RZ, R7.reuse, P5 ;  /* 0x000000ffff357224 */ /* 0x100fe200028e0607 */
[----:B------:R-:W-:Y:S01]  /*20dd0*/  LOP3.LUT R56, R56, R57, RZ, 0x3c, !PT ;  /* 0x0000003938387212 */ /* 0x000fe200078e3cff */
[----:B------:R-:W-:Y:S01]  /*20de0*/  IMAD.X R57, RZ, RZ, R7, P4 ;  /* 0x000000ffff397224 */ /* 0x000fe200020e0607 */
[----:B------:R-:W-:Y:S01]  /*20df0*/  LOP3.LUT R6, R15, R6, RZ, 0x3c, !PT ;  /* 0x000000060f067212 */ /* 0x000fe200078e3cff */
[----:B------:R-:W-:Y:S01]  /*20e00*/  IMAD.IADD R68, R224, 0x1, R209 ;  /* 0x00000001e0447824 */ /* 0x000fe200078e02d1 */
[----:B------:R-:W-:Y:S01]  /*20e10*/  BSSY B1, `(.L_x_5390) ;  /* 0x0000050000017945 */ /* 0x000fe20003800000 */
[----:B------:R-:W-:Y:S02]  /*20e20*/  SHF.R.S32.HI R70, RZ, 0x1f, R217 ;  /* 0x0000001fff467819 */ /* 0x000fe400000114d9 */
[----:B------:R-:W-:-:S02]  /*20e30*/  SHF.R.S32.HI R72, RZ, 0x1f, R216 ;  /* 0x0000001fff487819 */ /* 0x000fc400000114d8 */
[----:B------:R-:W-:Y:S01]  /*20e40*/  SHF.R.S32.HI R73, RZ, 0x1f, R214 ;  /* 0x0000001fff497819 */ /* 0x000fe200000114d6 */
[----:B---3--:R-:W-:-:S04]  /*20e50*/  IMAD.IADD R30, R30, 0x1, R209 ;  /* 0x000000011e1e7824 */ /* 0x008fc800078e02d1 */
[C---:B------:R-:W-:Y:S01]  /*20e60*/  VIADD R4, R30.reuse, 0x8 ;  /* 0x000000081e047836 */ /* 0x040fe20000000000 */
[----:B------:R-:W-:-:S04]  /*20e70*/  ISETP.GE.OR P2, PT, R30, R65, P0 ;  /* 0x000000411e00720c */ /* 0x000fc80000746670 */
[----:B------:R-:W-:Y:S02]  /*20e80*/  ISETP.GE.OR P0, PT, R4, R65, P0 ;  /* 0x000000410400720c */ /* 0x000fe40000706670 */
[----:B------:R-:W-:-:S04]  /*20e90*/  LOP3.LUT R4, R11, 0x380, RZ, 0xc0, !PT ;  /* 0x000003800b047812 */ /* 0x000fc800078ec0ff */
[----:B------:R-:W-:-:S03]  /*20ea0*/  SHF.R.U64 R4, R4, 0x3, RZ ;  /* 0x0000000304047819 */ /* 0x000fc600000012ff */
[----:B--2---:R2:W-:Y:S01]  /*20eb0*/  @!P2 ST.E desc[UR60][R54.64], R5 ;  /* 0x000000053600a985 */ /* 0x0045e2000c10193c */
[----:B------:R-:W-:-:S03]  /*20ec0*/  LOP3.LUT R60, R4, R11, RZ, 0x3c, !PT ;  /* 0x0000000b043c7212 */ /* 0x000fc600078e3cff */
[----:B0-----:R0:W-:Y:S04]  /*20ed0*/  @!P0 ST.E desc[UR60][R58.64], R2 ;  /* 0x000000023a008985 */ /* 0x0011e8000c10193c */
[----:B------:R-:W5:Y:S04]  /*20ee0*/  LD.E.128 R8, desc[UR60][R8.64] ;  /* 0x0000003c08087980 */ /* 0x000f68000c101d00 */
[----:B--2---:R-:W5:Y:S01]  /*20ef0*/  LD.E.128 R4, desc[UR60][R6.64] ;  /* 0x0000003c06047980 */ /* 0x004f62000c101d00 */
[----:B0-----:R-:W-:-:S03]  /*20f00*/  IMAD R2, R218, 0x20, R224 ;  /* 0x00000020da027824 */ /* 0x001fc600078e02e0 */
[----:B------:R-:W5:Y:S01]  /*20f10*/  LD.E.128 R12, desc[UR60][R12.64] ;  /* 0x0000003c0c0c7980 */ /* 0x000f62000c101d00 */
[----:B------:R-:W-:-:S03]  /*20f20*/  IMAD.IADD R66, R209, 0x1, R2 ;  /* 0x00000001d1427824 */ /* 0x000fc600078e0202 */
[----:B------:R-:W5:Y:S01]  /*20f30*/  LD.E.128 R28, desc[UR60][R28.64] ;  /* 0x0000003c1c1c7980 */ /* 0x000f62000c101d00 */
[----:B----4-:R-:W-:-:S03]  /*20f40*/  @P1 IMAD.HI.U32 R2, R66, R69, RZ ;  /* 0x0000004542021227 */ /* 0x010fc600078e00ff */
[----:B------:R-:W5:Y:S01]  /*20f50*/  LD.E.128 R32, desc[UR60][R32.64] ;  /* 0x0000003c20207980 */ /* 0x000f62000c101d00 */
[----:B------:R-:W-:Y:S01]  /*20f60*/  IMAD.MOV.U32 R67, RZ, RZ, R66 ;  /* 0x000000ffff437224 */ /* 0x000fe200078e0042 */
[----:B-1----:R-:W-:Y:S01]  /*20f70*/  @P1 SHF.R.U32.HI R67, RZ, R71, R2 ;  /* 0x00000047ff431219 */ /* 0x002fe20000011602 */
[C---:B------:R-:W-:Y:S01]  /*20f80*/  IMAD R69, R24.reuse, UR5, R3 ;  /* 0x0000000518457c24 */ /* 0x040fe2000f8e0203 */
[----:B------:R-:W5:Y:S01]  /*20f90*/  LD.E.128 R36, desc[UR60][R36.64] ;  /* 0x0000003c24247980 */ /* 0x000f62000c101d00 */
[----:B------:R-:W-:Y:S01]  /*20fa0*/  IMAD.WIDE.U32 R2, R24, UR4, R20 ;  /* 0x0000000418027c25 */ /* 0x000fe2000f8e0014 */
[--C-:B------:R-:W-:Y:S01]  /*20fb0*/  SHF.R.S32.HI R20, RZ, 0x1f, R67.reuse ;  /* 0x0000001fff147819 */ /* 0x100fe20000011443 */
[----:B------:R-:W-:Y:S01]  /*20fc0*/  ULDC.64 UR4, c[0x0][0xae0] ;  /* 0x0002b80000047ab9 */ /* 0x000fe20000000a00 */
[----:B------:R-:W5:Y:S01]  /*20fd0*/  LD.E.128 R40, desc[UR60][R40.64] ;  /* 0x0000003c28287980 */ /* 0x000f62000c101d00 */
[----:B------:R-:W-:Y:S02]  /*20fe0*/  IMAD.MOV R21, RZ, RZ, -R67 ;  /* 0x000000ffff157224 */ /* 0x000fe400078e0a43 */
[----:B------:R-:W-:Y:S01]  /*20ff0*/  IMAD.IADD R3, R3, 0x1, R69 ;  /* 0x0000000103037824 */ /* 0x000fe200078e0245 */
[----:B------:R-:W5:Y:S01]  /*21000*/  LD.E.128 R44, desc[UR60][R44.64] ;  /* 0x0000003c2c2c7980 */ /* 0x000f62000c101d00 */
[----:B------:R-:W-:-:S02]  /*21010*/  IMAD R21, R0, R21, R66 ;  /* 0x0000001500157224 */ /* 0x000fc400078e0242 */
[----:B------:R-:W-:Y:S01]  /*21020*/  IMAD R20, R20, UR4, RZ ;  /* 0x0000000414147c24 */ /* 0x000fe2000f8e02ff */
[----:B------:R-:W5:Y:S01]  /*21030*/  LD.E.128 R48, desc[UR60][R48.64] ;  /* 0x0000003c30307980 */ /* 0x000f62000c101d00 */
[C---:B------:R-:W-:Y:S01]  /*21040*/  IMAD.WIDE.U32 R2, R67.reuse, UR4, R2 ;  /* 0x0000000443027c25 */ /* 0x040fe2000f8e0002 */
[----:B------:R-:W-:Y:S02]  /*21050*/  SHF.R.S32.HI R0, RZ, 0x1f, R21 ;  /* 0x0000001fff007819 */ /* 0x000fe40000011415 */
[----:B------:R-:W5:Y:S01]  /*21060*/  LD.E.128 R52, desc[UR60][R52.64] ;  /* 0x0000003c34347980 */ /* 0x000f62000c101d00 */
[----:B------:R-:W-:Y:S01]  /*21070*/  IMAD R69, R67, UR5, R20 ;  /* 0x0000000543457c24 */ /* 0x000fe2000f8e0214 */
[----:B------:R-:W-:Y:S02]  /*21080*/  ULDC.64 UR4, c[0x0][0xad8] ;  /* 0x0002b60000047ab9 */ /* 0x000fe40000000a00 */
[----:B------:R-:W5:Y:S04]  /*21090*/  LD.E.128 R56, desc[UR60][R56.64] ;  /* 0x0000003c38387980 */ /* 0x000f68000c101d00 */
[----:B------:R-:W5:Y:S01]  /*210a0*/  LD.E.128 R60, desc[UR60][R60.64] ;  /* 0x0000003c3c3c7980 */ /* 0x000f62000c101d00 */
        /* <DEDUP_REMOVED lines=20> */
[----:B0-----:R0:W1:Y:S02]  /*211f0*/  SHFL.IDX PT, R21, R24, RZ, 0x181f ;  /* 0x00181fff18157589 */ /* 0x00106400000e0000 */
[----:B------:R0:W-:Y:S02]  /*21200*/  SYNCS.ARRIVE.TRANS64.RED.A1T0 RZ, [R0+URZ], RZ ;  /* 0x000000ff00ff79a7 */ /* 0x0001e4000810043f */
[----:B------:R0:W2:Y:S01]  /*21210*/  SHFL.IDX PT, R67, R64, RZ, 0x181f ;  /* 0x00181fff40437589 */ /* 0x0000a200000e0000 */
[----:B------:R-:W-:Y:S01]  /*21220*/  ISETP.GE.AND P0, PT, R20, R65, PT ;  /* 0x000000411400720c */ /* 0x000fe20003f06270 */
[----:B------:R-:W-:-:S12]  /*21230*/  @P2 BRA `(.L_x_5391) ;  /* 0x0000000000342947 */ /* 0x000fd80003800000 */
[----:B------:R-:W-:Y:S02]  /*21240*/  ULDC UR4, c[0x0][0xac8] ;  /* 0x0002b20000047ab9 */ /* 0x000fe40000000800 */
[----:B------:R-:W-:Y:S02]  /*21250*/  ISETP.GE.AND P4, PT, R214, UR4, PT ;  /* 0x00000004d6007c0c */ /* 0x000fe4000bf86270 */
[----:B------:R-:W-:Y:S02]  /*21260*/  ISETP.GE.AND P3, PT, R216, UR4, PT ;  /* 0x00000004d8007c0c */ /* 0x000fe4000bf66270 */
[----:B------:R-:W-:-:S09]  /*21270*/  ISETP.GE.AND P2, PT, R217, UR4, PT ;  /* 0x00000004d9007c0c */ /* 0x000fd2000bf46270 */
[-C--:B-1----:R-:W-:Y:S02]  /*21280*/  @!P4 LEA R2, P6, R214, R21.reuse, 0x1 ;  /* 0x00000015d602c211 */ /* 0x082fe400078c08ff */
[----:B------:R-:W-:Y:S02]  /*21290*/  @!P3 LEA R20, P5, R216, R21, 0x1 ;  /* 0x00000015d814b211 */ /* 0x000fe400078a08ff */
[----:B--2---:R-:W-:Y:S02]  /*212a0*/  @!P4 LEA.HI.X R3, R214, R67, R73, 0x1, P6 ;  /* 0x00000043d603c211 */ /* 0x004fe400030f0c49 */
[C---:B------:R-:W-:Y:S02]  /*212b0*/  @!P2 LEA R66, P6, R217.reuse, R21, 0x1 ;  /* 0x00000015d942a211 */ /* 0x040fe400078c08ff */
[-C--:B------:R-:W-:Y:S01]  /*212c0*/  @!P3 LEA.HI.X R21, R216, R67.reuse, R72, 0x1, P5 ;  /* 0x00000043d815b211 */ /* 0x080fe200028f0c48 */
[----:B-----5:R3:W-:Y:S01]  /*212d0*/  @!P4 ST.E.128 desc[UR60][R2.64], R4 ;  /* 0x000000040200c985 */ /* 0x0207e2000c101d3c */
[----:B------:R-:W-:-:S03]  /*212e0*/  @!P2 LEA.HI.X R67, R217, R67, R70, 0x1, P6 ;  /* 0x00000043d943a211 */ /* 0x000fc600030f0c46 */
[----:B------:R3:W-:Y:S04]  /*212f0*/  @!P3 ST.E.128 desc[UR60][R20.64], R32 ;  /* 0x000000201400b985 */ /* 0x0007e8000c101d3c */
[----:B------:R3:W-:Y:S02]  /*21300*/  @!P2 ST.E.128 desc[UR60][R66.64], R48 ;  /* 0x000000304200a985 */ /* 0x0007e4000c101d3c */
.L_x_5391:
[----:B------:R-:W-:Y:S05]  /*21310*/  BSYNC B1 ;  /* 0x0000000000017941 */ /* 0x000fea0003800000 */
.L_x_5390:
[----:B---3-5:R3:W4:Y:S01]  /*21320*/  SHFL.IDX PT, R7, R64, 0x1, 0x181f ;  /* 0x00381f0040077f89 */ /* 0x02872200000e0000 */
[----:B------:R-:W-:Y:S03]  /*21330*/  BSSY B1, `(.L_x_5392) ;  /* 0x0000010000017945 */ /* 0x000fe60003800000 */
[----:B------:R3:W0:Y:S01]  /*21340*/  SHFL.IDX PT, R3, R24, 0x1, 0x181f ;  /* 0x00381f0018037f89 */ /* 0x00062200000e0000 */
[----:B------:R-:W-:Y:S05]  /*21350*/  @P1 BRA `(.L_x_5393) ;  /* 0x0000000000341947 */ /* 0x000fea0003800000 */
[----:B------:R-:W-:Y:S02]  /*21360*/  ULDC UR4, c[0x0][0xac8] ;  /* 0x0002b20000047ab9 */ /* 0x000fe40000000800 */
[----:B------:R-:W-:Y:S02]  /*21370*/  ISETP.GE.AND P4, PT, R214, UR4, PT ;  /* 0x00000004d6007c0c */ /* 0x000fe4000bf86270 */
[----:B------:R-:W-:Y:S02]  /*21380*/  ISETP.GE.AND P5, PT, R216, UR4, PT ;  /* 0x00000004d8007c0c */ /* 0x000fe4000bfa6270 */
[----:B------:R-:W-:-:S09]  /*21390*/  ISETP.GE.AND P6, PT, R217, UR4, PT ;  /* 0x00000004d9007c0c */ /* 0x000fd2000bfc6270 */
[-C--:B0-----:R-:W-:Y:S02]  /*213a0*/  @!P4 LEA R2, P1, R214, R3.reuse, 0x1 ;  /* 0x00000003d602c211 */ /* 0x081fe400078208ff */
        /* <DEDUP_REMOVED lines=8> */
.L_x_5393:
[----:B------:R-:W-:Y:S05]  /*21430*/  BSYNC B1 ;  /* 0x0000000000017941 */ /* 0x000fea0003800000 */
.L_x_5392:
[----:B0---4-:R0:W4:Y:S01]  /*21440*/  SHFL.IDX PT, R7, R64, 0x2, 0x181f ;  /* 0x00581f0040077f89 */ /* 0x01112200000e0000 */
        /* <DEDUP_REMOVED lines=16> */
.L_x_5395:
[----:B------:R-:W-:Y:S05]  /*21550*/  BSYNC B1 ;  /* 0x0000000000017941 */ /* 0x000fea0003800000 */
.L_x_5394:
[----:B------:R-:W-:Y:S01]  /*21560*/  VIADD R0, R68, 0x60 ;  /* 0x0000006044007836 */ /* 0x000fe20000000000 */
[----:B0---4-:R4:W0:Y:S04]  /*21570*/  SHFL.IDX PT, R7, R64, 0x3, 0x181f ;  /* 0x00781f0040077f89 */ /* 0x01182800000e0000 */
[----:B------:R-:W-:Y:S01]  /*21580*/  ISETP.GE.AND P0, PT, R0, R65, PT ;  /* 0x000000410000720c */ /* 0x000fe20003f06270 */
[----:B------:R4:W0:-:S12]  /*21590*/  SHFL.IDX PT, R9, R24, 0x3, 0x181f ;  /* 0x00781f0018097f89 */ /* 0x00081800000e0000 */
[----:B----4-:R-:W-:Y:S05]  /*215a0*/  @P0 BRA `(.L_x_5396) ;  /* 0x0000000c003c0947 */ /* 0x010fea0003800000 */
[----:B------:R-:W-:Y:S02]  /*215b0*/  ULDC UR4, c[0x0][0xac8] ;  /* 0x0002b20000047ab9 */ /* 0x000fe40000000800 */
[----:B------:R-:W-:Y:S02]  /*215c0*/  ISETP.GE.AND P2, PT, R214, UR4, PT ;  /* 0x00000004d6007c0c */ /* 0x000fe4000bf46270 */
[----:B------:R-:W-:-:S11]  /*215d0*/  ISETP.GE.AND P3, PT, R216, UR4, PT ;  /* 0x00000004d8007c0c */ /* 0x000fd6000bf66270 */
[-C--:B0-----:R-:W-:Y:S02]  /*215e0*/  @!P2 LEA R2, P0, R214, R9.reuse, 0x1 ;  /* 0x00000009d602a211 */ /* 0x081fe400078008ff */
[----:B------:R-:W-:Y:S02]  /*215f0*/  @!P3 LEA R4, P1, R216, R9, 0x1 ;  /* 0x00000009d804b211 */ /* 0x000fe400078208ff */
[-C--:B------:R-:W-:Y:S02]  /*21600*/  @!P2 LEA.HI.X R3, R214, R7.reuse, R73, 0x1, P0 ;  /* 0x00000007d603a211 */ /* 0x080fe400000f0c49 */
        /* <DEDUP_REMOVED lines=9> */
.L_x_5388:
[----:B------:R-:W-:Y:S01]  /*216a0*/  ULDC.64 UR4, c[0x0][0xc00] ;  /* 0x0003000000047ab9 */ /* 0x000fe20000000a00 */
[----:B------:R-:W2:Y:S01]  /*216b0*/  LDC.64 R2, c[0x0][0xc00] ;  /* 0x00030000ff027b82 */ /* 0x000ea20000000a00 */
[----:B------:R-:W-:Y:S01]  /*216c0*/  ISETP.NE.U32.AND P0, PT, RZ, UR4, PT ;  /* 0x00000004ff007c0c */ /* 0x000fe2000bf05070 */
[----:B------:R-:W-:-:S03]  /*216d0*/  IMAD.MOV.U32 R6, RZ, RZ, RZ ;  /* 0x000000ffff067224 */ /* 0x000fc600078e00ff */
[----:B------:R-:W-:Y:S01]  /*216e0*/  ISETP.NE.AND.EX P0, PT, RZ, UR5, PT, P0 ;  /* 0x00000005ff007c0c */ /* 0x000fe2000bf05300 */
[----:B------:R-:W-:Y:S02]  /*216f0*/  ULDC.64 UR4, c[0x0][0xc08] ;  /* 0x0003020000047ab9 */ /* 0x000fe40000000a00 */
[----:B------:R-:W-:Y:S01]  /*21700*/  ISETP.NE.U32.AND P1, PT, RZ, UR4, PT ;  /* 0x00000004ff007c0c */ /* 0x000fe2000bf25070 */
[----:B------:R-:W3:Y:S03]  /*21710*/  LDC R21, c[0x0][0xbe8] ;  /* 0x0002fa00ff157b82 */ /* 0x000ee60000000800 */
[----:B------:R-:W-:Y:S01]  /*21720*/  ISETP.NE.AND.EX P1, PT, RZ, UR5, PT, P1 ;  /* 0x00000005ff007c0c */ /* 0x000fe2000bf25310 */
[----:B--2---:R-:W-:-:S12]  /*21730*/  IMAD.WIDE R2, R220, 0x4, R2 ;  /* 0x00000004dc027825 */ /* 0x004fd800078e0202 */
[----:B------:R-:W2:Y:S01]  /*21740*/  @P1 LDC.64 R4, c[0x0][0xc08] ;  /* 0x00030200ff041b82 */ /* 0x000ea20000000a00 */
[----:B------:R-:W-:Y:S02]  /*21750*/  ULDC UR4, c[0x0][0xa88] ;  /* 0x0002a20000047ab9 */ /* 0x000fe40000000800 */
[----:B------:R-:W-:Y:S01]  /*21760*/  IMAD.U32 R0, RZ, RZ, UR4 ;  /* 0x00000004ff007e24 */ /* 0x000fe2000f8e00ff */
[----:B------:R4:W5:Y:S01]  /*21770*/  @P0 LDG.E R6, desc[UR60][R2.64] ;  /* 0x0000003c02060981 */ /* 0x000962000c1e1900 */
[----:B--2---:R-:W-:-:S05]  /*21780*/  @P1 IMAD.WIDE R4, R220, 0x4, R4 ;  /* 0x00000004dc041825 */ /* 0x004fca00078e0204 */
[----:B------:R4:W5:Y:S01]  /*21790*/  @P1 LDG.E R0, desc[UR60][R4.64] ;  /* 0x0000003c04001981 */ /* 0x000962000c1e1900 */
[----:B---3--:R-:W-:Y:S01]  /*217a0*/  ISETP.NE.AND P2, PT, R21, 0x1, PT ;  /* 0x000000011500780c */ /* 0x008fe20003f45270 */
[----:B------:R-:W2:-:S12]  /*217b0*/  S2R R8, SR_TID.X ;  /* 0x0000000000087919 */ /* 0x000e980000002100 */
[----:B------:R-:W3:Y:S08]  /*217c0*/  @P2 LDC R20, c[0x0][0xbec] ;  /* 0x0002fb00ff142b82 */ /* 0x000ef00000000800 */
[----:B------:R-:W0:Y:S01]  /*217d0*/  @P2 LDC R29, c[0x0][0xbf0] ;  /* 0x0002fc00ff1d2b82 */ /* 0x000e220000000800 */
[----:B--2---:R-:W-:-:S05]  /*217e0*/  VIADD R7, R8, 0xffffff80 ;  /* 0xffffff8008077836 */ /* 0x004fca0000000000 */
[----:B------:R-:W-:Y:S02]  /*217f0*/  ISETP.GE.AND P3, PT, R7, 0x80, PT ;  /* 0x000000800700780c */ /* 0x000fe40003f66270 */
[----:B------:R-:W-:Y:S01]  /*21800*/  SHF.R.S32.HI R7, RZ, 0x1f, R220 ;  /* 0x0000001fff077819 */ /* 0x000fe200000114dc */
[----:B----4-:R-:W-:Y:S10]  /*21810*/  @P1 BRA `(.L_x_5397) ;  /* 0x0000000000101947 */ /* 0x010ff40003800000 */
[----:B------:R-:W-:Y:S05]  /*21820*/  @!P0 BRA `(.L_x_5397) ;  /* 0x00000000000c8947 */ /* 0x000fea0003800000 */
[----:B------:R-:W2:Y:S04]  /*21830*/  LDG.E R5, desc[UR60][R2.64] ;  /* 0x0000003c02057981 */ /* 0x000ea8000c1e1900 */
[----:B-----5:R-:W2:Y:S02]  /*21840*/  LDG.E R0, desc[UR60][R2.64+0x4] ;  /* 0x0000043c02007981 */ /* 0x020ea4000c1e1900 */
[----:B--2---:R-:W-:-:S07]  /*21850*/  IMAD.IADD R0, R0, 0x1, -R5 ;  /* 0x0000000100007824 */ /* 0x004fce00078e0a05 */
.L_x_5397:
[----:B------:R-:W-:Y:S01]  /*21860*/  BSSY B1, `(.L_x_5398) ;  /* 0x000002c000017945 */ /* 0x000fe20003800000 */
[----:B------:R-:W-:Y:S02]  /*21870*/  SHF.R.S32.HI R10, RZ, 0x1f, R219 ;  /* 0x0000001fff0a7819 */ /* 0x000fe400000114db */
[----:B------:R-:W-:Y:S02]  /*21880*/  SEL R13, R220, RZ, !P0 ;  /* 0x000000ffdc0d7207 */ /* 0x000fe40004000000 */
[----:B------:R-:W-:Y:S02]  /*21890*/  SEL R12, R7, RZ, !P0 ;  /* 0x000000ff070c7207 */ /* 0x000fe40004000000 */
[----:B-----5:R-:W-:Y:S01]  /*218a0*/  SHF.R.S32.HI R11, RZ, 0x1f, R6 ;  /* 0x0000001fff0b7819 */ /* 0x020fe20000011406 */
[----:B------:R-:W-:Y:S06]  /*218b0*/  @P3 BRA `(.L_x_5399) ;  /* 0x0000000000983947 */ /* 0x000fec0003800000 */
        /* <DEDUP_REMOVED lines=22> */
[----:B------:R-:W-:Y:S02]  /*21a20*/  IMAD.MOV R7, RZ, RZ, -R5 ;  /* 0x000000ffff077224 */ /* 0x000fe400078e0a05 */
[----:B------:R-:W-:Y:S01]  /*21a30*/  IMAD R8, R13, UR5, R4 ;  /* 0x000000050d087c24 */ /* 0x000fe2000f8e0204 */
[----:B------:R-:W-:Y:S01]  /*21a40*/  ULDC.64 UR4, c[0x0][0xb88] ;  /* 0x0002e20000047ab9 */ /* 0x000fe20000000a00 */
[----:B------:R-:W-:Y:S01]  /*21a50*/  IMAD R7, R14, R7, R9 ;  /* 0x000000070e077224 */ /* 0x000fe200078e0209 */
[----:B------:R-:W-:-:S04]  /*21a60*/  SHF.R.S32.HI R9, RZ, 0x1f, R5 ;  /* 0x0000001fff097819 */ /* 0x000fc80000011405 */
        /* <DEDUP_REMOVED lines=11> */
.L_x_5399:
[----:B------:R-:W-:Y:S05]  /*21b20*/  BSYNC B1 ;  /* 0x0000000000017941 */ /* 0x000fea0003800000 */
.L_x_5398:
[----:B------:R-:W-:Y:S01]  /*21b30*/  ULDC.64 UR4, c[0x0][0xaa0] ;  /* 0x0002a80000047ab9 */ /* 0x000fe20000000a00 */
[----:B--2---:R-:W-:Y:S01]  /*21b40*/  IMAD R4, R218, 0x20, R224 ;  /* 0x00000020da047824 */ /* 0x004fe200078e02e0 */
[----:B------:R-:W-:Y:S01]  /*21b50*/  BSSY B1, `(.L_x_5400) ;  /* 0x000003e000017945 */ /* 0x000fe20003800000 */
[----:B------:R-:W-:Y:S01]  /*21b60*/  IMAD R3, R11, UR4, RZ ;  /* 0x000000040b037c24 */ /* 0x000fe2000f8e02ff */
[----:B------:R-:W-:Y:S01]  /*21b70*/  SHF.R.S32.HI R14, RZ, 0x1f, R217 ;  /* 0x0000001fff0e7819 */ /* 0x000fe200000114d9 */
[----:B------:R-:W-:Y:S01]  /*21b80*/  IMAD.IADD R9, R209, 0x1, R4 ;  /* 0x00000001d1097824 */ /* 0x000fe200078e0204 */
[----:B------:R-:W-:Y:S01]  /*21b90*/  SHF.R.S32.HI R15, RZ, 0x1f, R216 ;  /* 0x0000001fff0f7819 */ /* 0x000fe200000114d8 */
[C---:B------:R-:W-:Y:S01]  /*21ba0*/  IMAD R5, R6.reuse, UR5, R3 ;  /* 0x0000000506057c24 */ /* 0x040fe2000f8e0203 */
[----:B-1----:R-:W-:Y:S01]  /*21bb0*/  SHF.R.S32.HI R24, RZ, 0x1f, R214 ;  /* 0x0000001fff187819 */ /* 0x002fe200000114d6 */
        /* <DEDUP_REMOVED lines=51> */
[----:B------:R3:W-:Y:S01]  /*21ef0*/  @!P4 ST.E.128 desc[UR60][R8.64], RZ ;  /* 0x000000ff0800c985 */ /* 0x0007e2000c101d3c */
[----:B------:R-:W-:-:S03]  /*21f00*/  @!P2 LEA.HI.X R3, R217, R3, R14, 0x1, P6 ;  /* 0x00000003d903a211 */ /* 0x000fc600030f0c0e */
[----:B------:R3:W-:Y:S04]  /*21f10*/  @!P3 ST.E.128 desc[UR60][R10.64], RZ ;  /* 0x000000ff0a00b985 */ /* 0x0007e8000c101d3c */
[----:B------:R3:W-:Y:S02]  /*21f20*/  @!P2 ST.E.128 desc[UR60][R2.64], RZ ;  /* 0x000000ff0200a985 */ /* 0x0007e4000c101d3c */
.L_x_5401:
[----:B------:R-:W-:Y:S05]  /*21f30*/  BSYNC B1 ;  /* 0x0000000000017941 */ /* 0x000fea0003800000 */
.L_x_5400:
[----:B--23--:R2:W3:Y:S01]  /*21f40*/  SHFL.IDX PT, R3, R5, 0x1, 0x181f ;  /* 0x00381f0005037f89 */ /* 0x00c4e200000e0000 */
[----:B------:R-:W-:Y:S03]  /*21f50*/  BSSY B1, `(.L_x_5402) ;  /* 0x0000010000017945 */ /* 0x000fe60003800000 */
[----:B-1----:R2:W1:Y:S01]  /*21f60*/  SHFL.IDX PT, R7, R4, 0x1, 0x181f ;  /* 0x00381f0004077f89 */ /* 0x00246200000e0000 */
[----:B------:R-:W-:Y:S05]  /*21f70*/  @P1 BRA `(.L_x_5403) ;  /* 0x0000000000341947 */ /* 0x000fea0003800000 */
[----:B------:R-:W-:Y:S02]  /*21f80*/  ULDC UR4, c[0x0][0xac8] ;  /* 0x0002b20000047ab9 */ /* 0x000fe40000000800 */
[----:B------:R-:W-:Y:S02]  /*21f90*/  ISETP.GE.AND P4, PT, R214, UR4, PT ;  /* 0x00000004d6007c0c */ /* 0x000fe4000bf86270 */
[----:B------:R-:W-:Y:S02]  /*21fa0*/  ISETP.GE.AND P5, PT, R216, UR4, PT ;  /* 0x00000004d8007c0c */ /* 0x000fe4000bfa6270 */
[----:B------:R-:W-:-:S09]  /*21fb0*/  ISETP.GE.AND P6, PT, R217, UR4, PT ;  /* 0x00000004d9007c0c */ /* 0x000fd2000bfc6270 */
[-C--:B-1----:R-:W-:Y:S02]  /*21fc0*/  @!P4 LEA R8, P1, R214, R7.reuse, 0x1 ;  /* 0x00000007d608c211 */ /* 0x082fe400078208ff */
[-C--:B------:R-:W-:Y:S02]  /*21fd0*/  @!P5 LEA R10, P2, R216, R7.reuse, 0x1 ;  /* 0x00000007d80ad211 */ /* 0x080fe400078408ff */
[C---:B------:R-:W-:Y:S02]  /*21fe0*/  @!P6 LEA R2, P3, R217.reuse, R7, 0x1 ;  /* 0x00000007d902e211 */ /* 0x040fe400078608ff */
[-C--:B---3--:R-:W-:Y:S02]  /*21ff0*/  @!P4 LEA.HI.X R9, R214, R3.reuse, R24, 0x1, P1 ;  /* 0x00000003d609c211 */ /* 0x088fe400008f0c18 */
[-C--:B------:R-:W-:Y:S02]  /*22000*/  @!P5 LEA.HI.X R11, R216, R3.reuse, R15, 0x1, P2 ;  /* 0x00000003d80bd211 */ /* 0x080fe400010f0c0f */
[----:B------:R-:W-:Y:S01]  /*22010*/  @!P6 LEA.HI.X R3, R217, R3, R14, 0x1, P3 ;  /* 0x00000003d903e211 */ /* 0x000fe200018f0c0e */
[----:B------:R4:W-:Y:S04]  /*22020*/  @!P4 ST.E.128 desc[UR60][R8.64], RZ ;  /* 0x000000ff0800c985 */ /* 0x0009e8000c101d3c */
[----:B------:R4:W-:Y:S04]  /*22030*/  @!P5 ST.E.128 desc[UR60][R10.64], RZ ;  /* 0x000000ff0a00d985 */ /* 0x0009e8000c101d3c */
[----:B------:R4:W-:Y:S02]  /*22040*/  @!P6 ST.E.128 desc[UR60][R2.64], RZ ;  /* 0x000000ff0200e985 */ /* 0x0009e4000c101d3c */
.L_x_5403:
[----:B------:R-:W-:Y:S05]  /*22050*/  BSYNC B1 ;  /* 0x0000000000017941 */ /* 0x000fea0003800000 */
.L_x_5402:
[----:B---34-:R3:W4:Y:S01]  /*22060*/  SHFL.IDX PT, R3, R5, 0x2, 0x181f ;  /* 0x00581f0005037f89 */ /* 0x01872200000e0000 */
        /* <DEDUP_REMOVED lines=10> */
[-C--:B----4-:R-:W-:Y:S02]  /*22110*/  @!P3 LEA.HI.X R9, R214, R3.reuse, R24, 0x1, P0 ;  /* 0x00000003d609b211 */ /* 0x090fe400000f0c18 */
[-C--:B------:R-:W-:Y:S02]  /*22120*/  @!P4 LEA.HI.X R11, R216, R3.reuse, R15, 0x1, P1 ;  /* 0x00000003d80bc211 */ /* 0x080fe400008f0c0f */
[----:B------:R-:W-:Y:S01]  /*22130*/  @!P5 LEA.HI.X R3, R217, R3, R14, 0x1, P2 ;  /* 0x00000003d903d211 */ /* 0x000fe200010f0c0e */
[----:B------:R1:W-:Y:S04]  /*22140*/  @!P3 ST.E.128 desc[UR60][R8.64], RZ ;  /* 0x000000ff0800b985 */ /* 0x0003e8000c101d3c */
[----:B------:R1:W-:Y:S04]  /*22150*/  @!P4 ST.E.128 desc[UR60][R10.64], RZ ;  /* 0x000000ff0a00c985 */ /* 0x0003e8000c101d3c */
[----:B------:R1:W-:Y:S02]  /*22160*/  @!P5 ST.E.128 desc[UR60][R2.64], RZ ;  /* 0x000000ff0200d985 */ /* 0x0003e4000c101d3c */
.L_x_5405:
[----:B------:R-:W-:Y:S05]  /*22170*/  BSYNC B1 ;  /* 0x0000000000017941 */ /* 0x000fea0003800000 */
.L_x_5404:
[----:B------:R-:W-:Y:S01]  /*22180*/  VIADD R0, R6, 0x60 ;  /* 0x0000006006007836 */ /* 0x000fe20000000000 */
[----:B0-23--:R-:W0:Y:S04]  /*22190*/  SHFL.IDX PT, R5, R5, 0x3, 0x181f ;  /* 0x00781f0005057f89 */ /* 0x00de2800000e0000 */
[----:B------:R-:W-:Y:S01]  /*221a0*/  ISETP.GE.AND P0, PT, R0, R21, PT ;  /* 0x000000150000720c */ /* 0x000fe20003f06270 */
[----:B-1--4-:R1:W2:-:S12]  /*221b0*/  SHFL.IDX PT, R3, R4, 0x3, 0x181f ;  /* 0x00781f0004037f89 */ /* 0x01229800000e0000 */
[----:B-1----:R-:W-:Y:S05]  /*221c0*/  @P0 BRA `(.L_x_5396) ;  /* 0x0000000000340947 */ /* 0x002fea0003800000 */
        /* <DEDUP_REMOVED lines=13> */
.L_x_5396:
[----:B------:R-:W-:Y:S05]  /*222a0*/  BSYNC B0 ;  /* 0x0000000000007941 */ /* 0x000fea0003800000 */
.L_x_5387:
[----:B------:R-:W-:Y:S02]  /*222b0*/  ULDC UR4, c[0x0][0xc3c] ;  /* 0x00030f0000047ab9 */ /* 0x000fe40000000800 */
[----:B------:R-:W-:-:S13]  /*222c0*/  ISETP.GE.AND P0, PT, R27, UR4, PT ;  /* 0x000000041b007c0c */ /* 0x000fda000bf06270 */
[----:B------:R-:W-:Y:S05]  /*222d0*/  @!P0 BRA `(.L_x_5406) ;  /* 0xfffffdf000108947 */ /* 0x000fea000383ffff */
[----:B------:R-:W-:Y:S05]  /*222e0*/  BRA `(.L_x_5120) ;  /* 0x0000008800247947 */ /* 0x000fea0003800000 */
.L_x_5118:
[----:B------:R-:W-:-:S08]  /*222f0*/  NOP ;  /* 0x0000000000007918 */ /* 0x000fd00000000000 */
[----:B0-----:R-:W0:-:S00]  /*22300*/  USETMAXREG.DEALLOC.CTAPOOL 0x18 ;  /* 0x00000018000079c8 */ /* 0x001e0000080e0500 */
[----:B0-----:R-:W2:Y:S01]  /*22310*/  LDL.LU R2, [R1] ;  /* 0x0000000001027983 */ /* 0x001ea20000300800 */
[----:B------:R-:W-:Y:S01]  /*22320*/  LOP3.LUT R0, R0, 0x3, RZ, 0xc0, !PT ;  /* 0x0000000300007812 */ /* 0x000fe200078ec0ff */
[----:B------:R-:W-:-:S05]  /*22330*/  IMAD.MOV.U32 R6, RZ, RZ, RZ ;  /* 0x000000ffff067224 */ /* 0x000fca00078e00ff */
[----:B------:R-:W0:Y:S02]  /*22340*/  SHFL.IDX PT, R0, R0, RZ, 0x1f ;  /* 0x00001fff00007589 */ /* 0x000e2400000e0000 */
[----:B0-----:R-:W-:Y:S02]  /*22350*/  ISETP.NE.AND P0, PT, R0, RZ, PT ;  /* 0x000000ff0000720c */ /* 0x001fe40003f05270 */
[----:B--2---:R-:W-:-:S11]  /*22360*/  LOP3.LUT R2, R2, 0xffffffef, RZ, 0xc0, !PT ;  /* 0xffffffef02027812 */ /* 0x004fd600078ec0ff */
[----:B------:R-:W-:-:S05]  /*22370*/  @P0 LOP3.LUT R2, R2, 0x10, RZ, 0xfc, !PT ;  /* 0x0000001002020812 */ /* 0x000fca00078efcff */
[----:B------:R0:W-:Y:S01]  /*22380*/  STL [R1], R2 ;  /* 0x0000000201007387 */ /* 0x0001e20000100800 */
        /* <DEDUP_REMOVED lines=8> */
.L_x_5407:
        /* <DEDUP_REMOVED lines=41> */
.L_x_5413:
        /* <DEDUP_REMOVED lines=12> */
.L_x_5412:
[----:B------:R-:W-:Y:S05]  /*22760*/  BSYNC B0 ;  /* 0x0000000000007941 */ /* 0x000fea0003800000 */
.L_x_5411:
        /* <DEDUP_REMOVED lines=21> */
.L_x_5409:
        /* <DEDUP_REMOVED lines=20> */
.L_x_5414:
        /* <DEDUP_REMOVED lines=56> */
.L_x_5410:
[----:B------:R-:W-:Y:S02]  /*22d80*/  IMAD.MOV.U32 R17, RZ, RZ, RZ ;  /* 0x000000ffff117224 */ /* 0x000fe400078e00ff */
[----:B------:R-:W-:Y:S02]  /*22d90*/  IMAD.U32 R16, RZ, RZ, UR6 ;  /* 0x00000006ff107e24 */ /* 0x000fe4000f8e00ff */
[----:B------:R-:W-:-:S07]  /*22da0*/  IMAD.MOV.U32 R18, RZ, RZ, RZ ;  /* 0x000000ffff127224 */ /* 0x000fce00078e00ff */
.L_x_5415:
[----:B------:R-:W-:-:S13]  /*22db0*/  ISETP.NE.AND P0, PT, R0, RZ, PT ;  /* 0x000000ff0000720c */ /* 0x000fda0003f05270 */
[----:B------:R-:W1:Y:S01]  /*22dc0*/  @!P0 S2R R3, SR_CgaCtaId ;  /* 0x0000000000038919 */ /* 0x000e620000008800 */
[----:B------:R-:W-:-:S04]  /*22dd0*/  @!P0 MOV R0, 0x400 ;  /* 0x0000040000008802 */ /* 0x000fc80000000f00 */
[----:B-1----:R-:W-:-:S05]  /*22de0*/  @!P0 LEA R0, R3, R0, 0x18 ;  /* 0x0000000003008211 */ /* 0x002fca00078ec0ff */
[----:B------:R2:W-:Y:S01]  /*22df0*/  @!P0 STS.128 [R0+0x308d0], R16 ;  /* 0x0308d01000008388 */ /* 0x0005e20000000c00 */
[----:B------:R-:W-:Y:S06]  /*22e00*/  BAR.ARV 0x5, 0x180 ;  /* 0x0146000000007b1d */ /* 0x000fec0000002000 */
.L_x_5408:
        /* <DEDUP_REMOVED lines=8> */
[----:B------:R-:W3:Y:S01]  /*22e90*/  LDL.LU R5, [R1] ;  /* 0x0000000001057983 */ /* 0x000ee20000300800 */
        /* <DEDUP_REMOVED lines=23> */
[----:B------:R-:W-:-:S07]  /*23010*/  LOP3.LUT R4, R6, 0x70, R4, 0xf8, !PT ;  /* 0x0000007006047812 */ /* 0x000fce00078ef804 */
        /* <DEDUP_REMOVED lines=9> */
[----:B0-----:R-:W-:-:S03]  /*230b0*/  IMAD.MOV.U32 R3, RZ, RZ, 0x1 ;  /* 0x00000001ff037424 */ /* 0x001fc600078e00ff */
[----:B------:R-:W-:Y:S01]  /*230c0*/  STL [R1], R5 ;  /* 0x0000000501007387 */ /* 0x000fe20000100800 */
[----:B-1----:R-:W-:-:S05]  /*230d0*/  IMAD.MOV.U32 R2, RZ, RZ, 0x1 ;  /* 0x00000001ff027424 */ /* 0x002fca00078e00ff */
[----:B------:R0:W-:Y:S04]  /*230e0*/  STL [R1+0x20], R2 ;  /* 0x0000200201007387 */ /* 0x0001e80000100800 */
[----:B------:R1:W-:Y:S04]  /*230f0*/  STL [R1+0x1c], RZ ;  /* 0x00001cff01007387 */ /* 0x0003e80000100800 */
[----:B------:R1:W-:Y:S01]  /*23100*/  STL [R1+0x8], RZ ;  /* 0x000008ff01007387 */ /* 0x0003e20000100800 */
[----:B0-----:R-:W-:-:S03]  /*23110*/  LOP3.LUT R2, R0, 0x40, RZ, 0xfc, !PT ;  /* 0x0000004000027812 */ /* 0x001fc600078efcff */
[----:B------:R1:W-:Y:S01]  /*23120*/  STL [R1+0x14], R3 ;  /* 0x0000140301007387 */ /* 0x0003e20000100800 */
[----:B------:R-:W-:-:S07]  /*23130*/  LOP3.LUT R0, R0, 0x80, RZ, 0xfc, !PT ;  /* 0x0000008000007812 */ /* 0x000fce00078efcff */
.L_x_5582:
[----:B0-----:R-:W0:Y:S01]  /*23140*/  LDC.64 R12, c[0x0][0xa00] ;  /* 0x00028000ff0c7b82 */ /* 0x001e220000000a00 */
[----:B------:R-:W-:Y:S05]  /*23150*/  YIELD ;  /* 0x0000000000007946 */ /* 0x000fea0003800000 */
[----:B------:R-:W-:Y:S01]  /*23160*/  ULDC.64 UR4, c[0x0][0xa28] ;  /* 0x00028a0000047ab9 */ /* 0x000fe20000000a00 */
[----:B------:R-:W-:Y:S02]  /*23170*/  CS2R R6, SRZ ;  /* 0x0000000000067805 */ /* 0x000fe4000001ff00 */
[----:B------:R-:W-:Y:S01]  /*23180*/  ISETP.NE.U32.AND P0, PT, RZ, UR4, PT ;  /* 0x00000004ff007c0c */ /* 0x000fe2000bf05070 */
[----:B------:R-:W-:Y:S01]  /*23190*/  ULDC.64 UR8, c[0x0][0xa18] ;  /* 0x0002860000087ab9 */ /* 0x000fe20000000a00 */
[----:B------:R-:W2:Y:S01]  /*231a0*/  LDC.64 R4, c[0x0][0xa08] ;  /* 0x00028200ff047b82 */ /* 0x000ea20000000a00 */
[----:B------:R-:W-:Y:S01]  /*231b0*/  ULDC.64 UR6, c[0x0][0xa08] ;  /* 0x0002820000067ab9 */ /* 0x000fe20000000a00 */
[----:B------:R-:W-:Y:S01]  /*231c0*/  ISETP.NE.AND.EX P0, PT, RZ, UR5, PT, P0 ;  /* 0x00000005ff007c0c */ /* 0x000fe2000bf05300 */
[----:B------:R-:W-:-:S02]  /*231d0*/  ULDC.64 UR4, c[0x0][0xa00] ;  /* 0x0002800000047ab9 */ /* 0x000fc40000000a00 */
[----:B------:R-:W-:-:S04]  /*231e0*/  ISETP.NE.U32.AND P1, PT, RZ, UR4, PT ;  /* 0x00000004ff007c0c */ /* 0x000fc8000bf25070 */
[----:B------:R-:W-:Y:S01]  /*231f0*/  ISETP.NE.AND.EX P1, PT, RZ, UR5, PT, P1 ;  /* 0x00000005ff007c0c */ /* 0x000fe2000bf25310 */
[----:B------:R-:W-:Y:S01]  /*23200*/  ULDC.64 UR4, c[0x0][0xa10] ;  /* 0x0002840000047ab9 */ /* 0x000fe20000000a00 */
[----:B0-----:R-:W-:-:S04]  /*23210*/  IMAD.WIDE R12, R19, 0x4, R12 ;  /* 0x00000004130c7825 */ /* 0x001fc800078e020c */
[----:B-1-3--:R-:W0:Y:S07]  /*23220*/  @P0 LDC.64 R2, c[0x0][0xa28] ;  /* 0x00028a00ff020b82 */ /* 0x00ae2e0000000a00 */
[----:B------:R-:W3:Y:S01]  /*23230*/  @P1 LDG.E R7, desc[UR60][R12.64] ;  /* 0x0000003c0c071981 */ /* 0x000ee2000c1e1900 */
[----:B------:R-:W-:-:S04]  /*23240*/  ISETP.NE.U32.AND P3, PT, RZ, UR8, PT ;  /* 0x00000008ff007c0c */ /* 0x000fc8000bf65070 */
[----:B------:R-:W-:Y:S01]  /*23250*/  ISETP.NE.AND.EX P3, PT, RZ, UR9, PT, P3 ;  /* 0x00000009ff007c0c */ /* 0x000fe2000bf65330 */
[----:B0-----:R-:W-:-:S12]  /*23260*/  @P0 IMAD.WIDE R2, R19, 0x4, R2 ;  /* 0x0000000413020825 */ /* 0x001fd800078e0202 */
[----:B------:R-:W0:Y:S01]  /*23270*/  @P3 LDC.64 R10, c[0x0][0xa18] ;  /* 0x00028600ff0a3b82 */ /* 0x000e220000000a00 */
[----:B-----5:R1:W5:Y:S01]  /*23280*/  @P0 LDG.E R6, desc[UR60][R2.64] ;  /* 0x0000003c02060981 */ /* 0x020362000c1e1900 */
[----:B------:R-:W-:Y:S01]  /*23290*/  ISETP.NE.U32.AND P2, PT, RZ, UR6, PT ;  /* 0x00000006ff007c0c */ /* 0x000fe2000bf45070 */
[----:B------:R-:W-:Y:S01]  /*232a0*/  IMAD.MOV.U32 R8, RZ, RZ, RZ ;  /* 0x000000ffff087224 */ /* 0x000fe200078e00ff */
[----:B------:R-:W-:Y:S01]  /*232b0*/  ISETP.NE.U32.AND P0, PT, RZ, UR4, PT ;  /* 0x00000004ff007c0c */ /* 0x000fe2000bf05070 */
[----:B------:R-:W-:Y:S02]  /*232c0*/  IMAD.MOV.U32 R0, RZ, RZ, RZ ;  /* 0x000000ffff007224 */ /* 0x000fe400078e00ff */
[----:B--2---:R-:W-:Y:S01]  /*232d0*/  IMAD.WIDE R4, R19, 0x4, R4 ;  /* 0x0000000413047825 */ /* 0x004fe200078e0204 */
[----:B-1----:R-:W1:Y:S01]  /*232e0*/  LDC.64 R2, c[0x0][0xa10] ;  /* 0x00028400ff027b82 */ /* 0x002e620000000a00 */
[----:B------:R-:W-:Y:S01]  /*232f0*/  ULDC UR4, c[0x0][0x288] ;  /* 0x0000a20000047ab9 */ /* 0x000fe20000000800 */
[----:B------:R-:W-:-:S02]  /*23300*/  ISETP.NE.AND.EX P2, PT, RZ, UR7, PT, P2 ;  /* 0x00000007ff007c0c */ /* 0x000fc4000bf45320 */
[----:B------:R-:W-:Y:S01]  /*23310*/  ISETP.NE.AND.EX P0, PT, RZ, UR5, PT, P0 ;  /* 0x00000005ff007c0c */ /* 0x000fe2000bf05300 */
[----:B0-----:R-:W-:-:S10]  /*23320*/  @P3 IMAD.WIDE R10, R19, 0x4, R10 ;  /* 0x00000004130a3825 */ /* 0x001fd400078e020a */
[----:B------:R-:W5:Y:S01]  /*23330*/  @P2 LDG.E R8, desc[UR60][R4.64] ;  /* 0x0000003c04082981 */ /* 0x000f62000c1e1900 */
[----:B-1----:R-:W-:-:S05]  /*23340*/  IMAD.WIDE R2, R19, 0x4, R2 ;  /* 0x0000000413027825 */ /* 0x002fca00078e0202 */
[----:B------:R-:W5:Y:S04]  /*23350*/  @P0 LDG.E R0, desc[UR60][R2.64] ;  /* 0x0000003c02000981 */ /* 0x000f68000c1e1900 */
[----:B---3--:R0:W-:Y:S02]  /*23360*/  STL [R1+0x40], R7 ;  /* 0x0000400701007387 */ /* 0x0081e40000100800 */
        /* <DEDUP_REMOVED lines=20> */
.L_x_5417:
[----:B-----5:R-:W-:Y:S01]  /*234b0*/  IMAD.IADD R8, R8, 0x1, R6 ;  /* 0x0000000108087824 */ /* 0x020fe200078e0206 */
[----:B------:R-:W-:Y:S02]  /*234c0*/  ULDC.64 UR4, c[0x0][0xa20] ;  /* 0x0002880000047ab9 */ /* 0x000fe40000000a00 */
[----:B------:R-:W-:Y:S02]  /*234d0*/  ISETP.NE.U32.AND P1, PT, RZ, UR4, PT ;  /* 0x00000004ff007c0c */ /* 0x000fe4000bf25070 */
[----:B------:R1:W-:Y:S02]  /*234e0*/  STL [R1+0x18], R8 ;  /* 0x0000180801007387 */ /* 0x0003e40000100800 */
[----:B------:R-:W-:-:S13]  /*234f0*/  ISETP.NE.AND.EX P1, PT, RZ, UR5, PT, P1 ;  /* 0x00000005ff007c0c */ /* 0x000fda000bf25310 */
[----:B-1----:R-:W-:Y:S05]  /*23500*/  @!P1 BRA `(.L_x_5418) ;  /* 0x0000000000109947 */ /* 0x002fea0003800000 */
[----:B------:R-:W1:Y:S02]  /*23510*/  LDC.64 R4, c[0x0][0xa20] ;  /* 0x00028800ff047b82 */ /* 0x000e640000000a00 */
[----:B-1----:R-:W-:-:S05]  /*23520*/  IMAD.WIDE R4, R19, 0x4, R4 ;  /* 0x0000000413047825 */ /* 0x002fca00078e0204 */
[----:B------:R1:W5:Y:S01]  /*23530*/  LDG.E R7, desc[UR60][R4.64] ;  /* 0x0000003c04077981 */ /* 0x000362000c1e1900 */
[----:B------:R-:W-:Y:S05]  /*23540*/  BRA `(.L_x_5419) ;  /* 0x0000000000107947 */ /* 0x000fea0003800000 */
.L_x_5418:
[----:B------:R-:W-:Y:S05]  /*23550*/  @!P2 BRA `(.L_x_5419) ;  /* 0x00000000000ca947 */ /* 0x000fea0003800000 */
[----:B------:R-:W2:Y:S04]  /*23560*/  LDG.E R7, desc[UR60][R4.64] ;  /* 0x0000003c04077981 */ /* 0x000ea8000c1e1900 */
[----:B------:R-:W2:Y:S02]  /*23570*/  LDG.E R4, desc[UR60][R4.64+0x4] ;  /* 0x0000043c04047981 */ /* 0x000ea4000c1e1900 */
[----:B--2---:R-:W-:-:S07]  /*23580*/  IMAD.IADD R7, R4, 0x1, -R7 ;  /* 0x0000000104077824 */ /* 0x004fce00078e0a07 */
.L_x_5419:
[----:B-1----:R-:W2:Y:S04]  /*23590*/  @P0 LDG.E R4, desc[UR60][R2.64] ;  /* 0x0000003c02040981 */ /* 0x002ea8000c1e1900 */
[----:B------:R1:W2:Y:S01]  /*235a0*/  @P0 LDG.E R2, desc[UR60][R2.64+0x4] ;  /* 0x0000043c02020981 */ /* 0x0002a2000c1e1900 */
[----:B------:R-:W-:Y:S02]  /*235b0*/  IMAD.SHL.U32 R12, R17, 0x80, RZ ;  /* 0x00000080110c7824 */ /* 0x000fe400078e00ff */
[----:B-----5:R-:W-:Y:S02]  /*235c0*/  IMAD.IADD R9, R7, 0x1, -R6 ;  /* 0x0000000107097824 */ /* 0x020fe400078e0a06 */
[----:B------:R-:W-:Y:S01]  /*235d0*/  VIADD R7, R12, 0x7f ;  /* 0x0000007f0c077836 */ /* 0x000fe20000000000 */
[----:B------:R3:W-:Y:S01]  /*235e0*/  STL [R1+0x34], R12 ;  /* 0x0000340c01007387 */ /* 0x0007e20000100800 */
[----:B-1----:R-:W1:Y:S02]  /*235f0*/  LDC R3, c[0x0][0x448] ;  /* 0x00011200ff037b82 */ /* 0x002e640000000800 */
[----:B-1----:R-:W-:-:S13]  /*23600*/  ISETP.NE.AND P1, PT, R3, 0x1, PT ;  /* 0x000000010300780c */ /* 0x002fda0003f25270 */
[----:B------:R-:W1:Y:S08]  /*23610*/  @P1 LDC R3, c[0x0][0x44c] ;  /* 0x00011300ff031b82 */ /* 0x000e700000000800 */
[----:B------:R-:W4:Y:S01]  /*23620*/  @P1 LDC R5, c[0x0][0x450] ;  /* 0x00011400ff051b82 */ /* 0x000f220000000800 */
[----:B--2---:R-:W-:Y:S02]  /*23630*/  @P0 IMAD.IADD R10, R2, 0x1, -R4 ;  /* 0x00000001020a0824 */ /* 0x004fe400078e0a04 */
[----:B-1----:R-:W-:-:S04]  /*23640*/  @P1 IMAD.HI.U32 R2, R7, R3, RZ ;  /* 0x0000000307021227 */ /* 0x002fc800078e00ff */
[----:B------:R-:W-:Y:S01]  /*23650*/  IMAD.IADD R6, R9, 0x1, R10 ;  /* 0x0000000109067824 */ /* 0x000fe200078e020a */
[----:B----4-:R-:W-:-:S03]  /*23660*/  @P1 SHF.R.U32.HI R7, RZ, R5, R2 ;  /* 0x00000005ff071219 */ /* 0x010fc60000011602 */
[C---:B------:R-:W-:Y:S01]  /*23670*/  VIADD R2, R6.reuse, 0x5f ;  /* 0x0000005f06027836 */ /* 0x040fe20000000000 */
[----:B------:R-:W-:-:S03]  /*23680*/  IADD3 R17, R6, 0x1, -R11 ;  /* 0x0000000106117810 */ /* 0x000fc60007ffe80b */
[----:B------:R-:W-:-:S04]  /*23690*/  IMAD.HI R2, R2, 0x2aaaaaab, RZ ;  /* 0x2aaaaaab02027827 */ /* 0x000fc800078e02ff */
[----:B------:R-:W-:Y:S01]  /*236a0*/  IMAD.IADD R7, R17, 0x1, R7 ;  /* 0x0000000111077824 */ /* 0x000fe200078e0207 */
[----:B------:R-:W-:-:S04]  /*236b0*/  SHF.R.U32.HI R21, RZ, 0x1f, R2 ;  /* 0x0000001fff157819 */ /* 0x000fc80000011602 */
[----:B------:R-:W-:Y:S02]  /*236c0*/  LEA.HI.SX32 R21, R2, R21, 0x1c ;  /* 0x0000001502157211 */ /* 0x000fe400078fe2ff */
[----:B------:R-:W1:Y:S02]  /*236d0*/  LDC.64 R2, c[0x0][0x9e0] ;  /* 0x00027800ff027b82 */ /* 0x000e640000000a00 */
[----:B-1----:R-:W-:Y:S01]  /*236e0*/  ISETP.GE.AND P2, PT, R3, 0x1, PT ;  /* 0x000000010300780c */ /* 0x002fe20003f46270 */
        /* <DEDUP_REMOVED lines=13> */
.L_x_5422:
[----:B------:R-:W-:-:S13]  /*237c0*/  ISETP.NE.AND P3, PT, R3, 0x1, PT ;  /* 0x000000010300780c */ /* 0x000fda0003f65270 */
[----:B------:R-:W1:Y:S02]  /*237d0*/  @P3 LDC.64 R4, c[0x0][0x9e8] ;  /* 0x00027a00ff043b82 */ /* 0x000e640000000a00 */
[----:B-1----:R-:W-:-:S05]  /*237e0*/  @P3 IMAD.HI.U32 R4, R2, R4, RZ ;  /* 0x0000000402043227 */ /* 0x002fca00078e00ff */
[----:B------:R-:W-:-:S07]  /*237f0*/  @P3 SHF.R.U32.HI R2, RZ, R5, R4 ;  /* 0x00000005ff023219 */ /* 0x000fce0000011604 */
.L_x_5423:
[----:B------:R-:W-:Y:S05]  /*23800*/  BSYNC B0 ;  /* 0x0000000000007941 */ /* 0x000fea0003800000 */
.L_x_5421:
[----:B------:R-:W-:-:S05]  /*23810*/  IMAD R2, R2, R3, R3 ;  /* 0x0000000302027224 */ /* 0x000fca00078e0203 */
[----:B------:R-:W-:-:S07]  /*23820*/  VIMNMX R8, R8, R2, PT ;  /* 0x0000000208087248 */ /* 0x000fce0003fe0100 */
.L_x_5420:
[----:B------:R-:W1:Y:S01]  /*23830*/  @P1 LDC R4, c[0x0][0x44c] ;  /* 0x00011300ff041b82 */ /* 0x000e620000000800 */
[----:B------:R-:W-:Y:S01]  /*23840*/  IMAD.MOV.U32 R2, RZ, RZ, R12 ;  /* 0x000000ffff027224 */ /* 0x000fe200078e000c */
[----:B------:R-:W-:Y:S01]  /*23850*/  ULDC UR4, c[0x0][0x9dc] ;  /* 0x0002770000047ab9 */ /* 0x000fe20000000800 */
[----:B------:R-:W-:-:S05]  /*23860*/  IMAD.IADD R20, R6, 0x1, -R11 ;  /* 0x0000000106147824 */ /* 0x000fca00078e0a0b */
[----:B------:R-:W2:Y:S01]  /*23870*/  @P1 LDC R5, c[0x0][0x450] ;  /* 0x00011400ff051b82 */ /* 0x000ea20000000800 */
        /* <DEDUP_REMOVED lines=15> */
.L_x_5426:
[----:B------:R-:W-:-:S13]  /*23970*/  ISETP.NE.AND P1, PT, R3, 0x1, PT ;  /* 0x000000010300780c */ /* 0x000fda0003f25270 */
[----:B------:R-:W1:Y:S02]  /*23980*/  @P1 LDC.64 R4, c[0x0][0x9e8] ;  /* 0x00027a00ff041b82 */ /* 0x000e640000000a00 */
[----:B-1----:R-:W-:-:S05]  /*23990*/  @P1 IMAD.HI.U32 R4, R2, R4, RZ ;  /* 0x0000000402041227 */ /* 0x002fca00078e00ff */
[----:B------:R-:W-:-:S07]  /*239a0*/  @P1 SHF.R.U32.HI R2, RZ, R5, R4 ;  /* 0x00000005ff021219 */ /* 0x000fce0000011604 */
.L_x_5427:
[----:B------:R-:W-:Y:S05]  /*239b0*/  BSYNC B0 ;  /* 0x0000000000007941 */ /* 0x000fea0003800000 */
.L_x_5425:
[----:B------:R-:W-:-:S05]  /*239c0*/  IMAD R2, R2, R3, RZ ;  /* 0x0000000302027224 */ /* 0x000fca00078e02ff */
[----:B------:R-:W-:-:S07]  /*239d0*/  VIMNMX R6, R6, R2, !PT ;  /* 0x0000000206067248 */ /* 0x000fce0007fe0100 */
.L_x_5424:
[----:B------:R-:W-:Y:S01]  /*239e0*/  VIADD R8, R8, 0x5f ;  /* 0x0000005f08087836 */ /* 0x000fe20000000000 */
[----:B------:R-:W-:Y:S01]  /*239f0*/  BSSY B0, `(.L_x_5428) ;  /* 0x0000167000007945 */ /* 0x000fe20003800000 */
[----:B------:R-:W-:Y:S01]  /*23a00*/  IMAD.HI R6, R6, 0x2aaaaaab, RZ ;  /* 0x2aaaaaab06067827 */ /* 0x000fe200078e02ff */
[----:B------:R-:W-:-:S03]  /*23a10*/  PLOP3.LUT P5, PT, PT, PT, PT, 0x80, 0x0 ;  /* 0x000000000000781c */ /* 0x000fc60003faf070 */
        /* <DEDUP_REMOVED lines=10> */
[----:B------:R-:W-:-:S03]  /*23ac0*/  VIMNMX R10, R9, R10, PT ;  /* 0x0000000a090a7248 */ /* 0x000fc60003fe0100 */
[----:B------:R-:W-:Y:S01]  /*23ad0*/  IMAD.WIDE.U32 R4, R2, -0x55555555, RZ ;  /* 0xaaaaaaab02047825 */ /* 0x000fe200078e00ff */
[----:B------:R-:W-:-:S04]  /*23ae0*/  ISETP.GT.AND P1, PT, R10, R2, PT ;  /* 0x000000020a00720c */ /* 0x000fc80003f24270 */
[----:B------:R-:W-:-:S05]  /*23af0*/  SHF.R.U32.HI R3, RZ, 0x6, R5 ;  /* 0x00000006ff037819 */ /* 0x000fca0000011605 */
[----:B------:R-:W-:-:S04]  /*23b00*/  IMAD.MOV.U32 R9, RZ, RZ, R3 ;  /* 0x000000ffff097224 */ /* 0x000fc800078e0003 */
[----:B------:R-:W-:-:S04]  /*23b10*/  @P1 VIADD R2, R10, 0x5f ;  /* 0x0000005f0a021836 */ /* 0x000fc80000000000 */
[----:B------:R-:W-:-:S05]  /*23b20*/  @P1 IMAD.HI R2, R2, 0x2aaaaaab, RZ ;  /* 0x2aaaaaab02021827 */ /* 0x000fca00078e02ff */
[----:B------:R-:W-:-:S04]  /*23b30*/  @P1 SHF.R.U32.HI R4, RZ, 0x1f, R2 ;  /* 0x0000001fff041819 */ /* 0x000fc80000011602 */
        /* <DEDUP_REMOVED lines=10> */
.L_x_5625:
[----:B--2---:R-:W-:Y:S02]  /*23be0*/  ISETP.NE.AND P0, PT, R14, RZ, PT ;  /* 0x000000ff0e00720c */ /* 0x004fe40003f05270 */
[----:B------:R-:W-:-:S11]  /*23bf0*/  PLOP3.LUT P2, PT, PT, PT, PT, 0x8, 0x0 ;  /* 0x000000000000781c */ /* 0x000fd60003f4e170 */
[----:B------:R-:W-:Y:S05]  /*23c00*/  @P0 BRA `(.L_x_5431) ;  /* 0x00000000000c0947 */ /* 0x000fea0003800000 */
[----:B------:R-:W-:-:S03]  /*23c10*/  UMOV UR4, 0xffffffff ;  /* 0xffffffff00047882 */ /* 0x000fc60000000000 */
[----:B------:R-:W-:Y:S05]  /*23c20*/  BRA.DIV UR4, `(.L_x_5432) ;  /* 0x0000007a04fc7947 */ /* 0x000fea000b800000 */
[----:B------:R-:W-:-:S13]  /*23c30*/  ELECT P2, URZ, PT ;  /* 0x00000000003f782f */ /* 0x000fda0003840000 */
.L_x_5431:
        /* <DEDUP_REMOVED lines=10> */
.L_x_5628:
[----:B------:R-:W-:Y:S05]  /*23ce0*/  BSYNC B1 ;  /* 0x0000000000017941 */ /* 0x000fea0003800000 */
.L_x_5433:
        /* <DEDUP_REMOVED lines=13> */
.L_x_5629:
[----:B------:R-:W-:Y:S05]  /*23dc0*/  BSYNC B2 ;  /* 0x0000000000027941 */ /* 0x000fea0003800000 */
.L_x_5437:
[----:B------:R-:W-:Y:S04]  /*23dd0*/  BSSY B2, `(.L_x_5439) ;  /* 0x0000008000027945 */ /* 0x000fe80003800000 */
[----:B------:R-:W-:Y:S05]  /*23de0*/  @P4 BRA `(.L_x_5440) ;  /* 0x0000000000184947 */ /* 0x000fea0003800000 */
[----:B------:R-:W2:Y:S02]  /*23df0*/  LDL R4, [R1] ;  /* 0x0000000001047983 */ /* 0x000ea40000100800 */
[----:B--2---:R-:W-:Y:S01]  /*23e00*/  LOP3.LUT P0, RZ, R4, 0x1, RZ, 0xc0, !PT ;  /* 0x0000000104ff7812 */ /* 0x004fe2000780c0ff */
[----:B------:R-:W-:-:S04]  /*23e10*/  IMAD.MOV.U32 R4, RZ, RZ, 0x9000 ;  /* 0x00009000ff047424 */ /* 0x000fc800078e00ff */
[----:B------:R2:W-:Y:S08]  /*23e20*/  SYNCS.ARRIVE.TRANS64 RZ, [R7+URZ+0x30890], R4 ;  /* 0x0308900407ff79a7 */ /* 0x0005f0000800003f */
[----:B------:R-:W-:Y:S05]  /*23e30*/  @!P0 BRA `(.L_x_5440) ;  /* 0x0000000000048947 */ /* 0x000fea0003800000 */
[----:B------:R-:W-:Y:S01]  /*23e40*/  BPT.TRAP 0x1 ;  /* 0x000000040000795c */ /* 0x000fe20000300000 */
.L_x_5440:
[----:B------:R-:W-:Y:S05]  /*23e50*/  BSYNC B2 ;  /* 0x0000000000027941 */ /* 0x000fea0003800000 */
.L_x_5439:
[----:B------:R-:W3:Y:S04]  /*23e60*/  LDL R6, [R1+0x4] ;  /* 0x0000040001067983 */ /* 0x000ee80000100800 */
[----:B--2---:R-:W3:Y:S01]  /*23e70*/  LDL R4, [R1+0x1c] ;  /* 0x00001c0001047983 */ /* 0x004ee20000100800 */
        /* <DEDUP_REMOVED lines=9> */
[----:B---3--:R-:W-:-:S02]  /*23f10*/  IMAD R6, R4, 0x9000, R6 ;  /* 0x0000900004067824 */ /* 0x008fc400078e0206 */
[----:B------:R-:W-:Y:S02]  /*23f20*/  VIADD R4, R7, 0x30890 ;  /* 0x0003089007047836 */ /* 0x000fe40000000000 */
[----:B------:R-:W-:-:S07]  /*23f30*/  VIADD R8, R6, 0x1e400 ;  /* 0x0001e40006087836 */ /* 0x000fce0000000000 */
.L_x_5441:
        /* <DEDUP_REMOVED lines=16> */
.L_x_5442:
        /* <DEDUP_REMOVED lines=16> */
.L_x_5443:
        /* <DEDUP_REMOVED lines=13> */
.L_x_5630:
[----:B------:R-:W-:Y:S05]  /*24210*/  BSYNC B2 ;  /* 0x0000000000027941 */ /* 0x000fea0003800000 */
.L_x_5444:
[----:B------:R-:W-:Y:S01]  /*24220*/  BSSY B2, `(.L_x_5446) ;  /* 0x000000a000027945 */ /* 0x000fe20003800000 */
[----:B-12---:R-:W-:Y:S02]  /*24230*/  IMAD.MOV.U32 R10, RZ, RZ, 0x0 ;  /* 0x00000000ff0a7424 */ /* 0x006fe400078e00ff */
[----:B0-----:R-:W-:Y:S01]  /*24240*/  IMAD.MOV.U32 R11, RZ, RZ, 0x12f00000 ;  /* 0x12f00000ff0b7424 */ /* 0x001fe200078e00ff */
[----:B------:R-:W-:Y:S06]  /*24250*/  @P4 BRA `(.L_x_5447) ;  /* 0x0000000000184947 */ /* 0x000fec0003800000 */
[----:B------:R-:W2:Y:S02]  /*24260*/  LDL R4, [R1] ;  /* 0x0000000001047983 */ /* 0x000ea40000100800 */
[----:B--2---:R-:W-:Y:S01]  /*24270*/  LOP3.LUT P0, RZ, R4, 0x1, RZ, 0xc0, !PT ;  /* 0x0000000104ff7812 */ /* 0x004fe2000780c0ff */
[----:B------:R-:W-:-:S04]  /*24280*/  IMAD.MOV.U32 R4, RZ, RZ, 0x9000 ;  /* 0x00009000ff047424 */ /* 0x000fc800078e00ff */
[----:B------:R0:W-:Y:S08]  /*24290*/  SYNCS.ARRIVE.TRANS64 RZ, [R7+URZ+0x308b0], R4 ;  /* 0x0308b00407ff79a7 */ /* 0x0001f0000800003f */
[----:B------:R-:W-:Y:S05]  /*242a0*/  @!P0 BRA `(.L_x_5447) ;  /* 0x0000000000048947 */ /* 0x000fea0003800000 */
[----:B------:R-:W-:Y:S01]  /*242b0*/  BPT.TRAP 0x1 ;  /* 0x000000040000795c */ /* 0x000fe20000300000 */
.L_x_5447:
[----:B------:R-:W-:Y:S05]  /*242c0*/  BSYNC B2 ;  /* 0x0000000000027941 */ /* 0x000fea0003800000 */
.L_x_5446:
[----:B------:R-:W-:Y:S01]  /*242d0*/  R2UR UR10, R14 ;  /* 0x000000000e0a72ca */ /* 0x000fe200000e0000 */
[----:B------:R-:W-:Y:S01]  /*242e0*/  UIADD3 UR4, UP0, UR36, 0x670, URZ ;  /* 0x0000067024047890 */ /* 0x000fe2000ff1e03f */
[----:B------:R-:W-:Y:S01]  /*242f0*/  R2UR UR6, R10 ;  /* 0x000000000a0672ca */ /* 0x000fe200000e0000 */
[----:B0-----:R-:W-:Y:S01]  /*24300*/  VIADD R7, R7, 0x308b0 ;  /* 0x000308b007077836 */ /* 0x001fe20000000000 */
[----:B------:R-:W-:Y:S01]  /*24310*/  R2UR UR7, R11 ;  /* 0x000000000b0772ca */ /* 0x000fe200000e0000 */
[----:B------:R-:W-:Y:S01]  /*24320*/  VIADD R4, R6, 0x400 ;  /* 0x0000040006047836 */ /* 0x000fe20000000000 */
[----:B------:R-:W-:Y:S01]  /*24330*/  PLOP3.LUT P0, PT, PT, PT, PT, 0x80, 0x0 ;  /* 0x000000000000781c */ /* 0x000fe20003f0f070 */
[----:B------:R-:W-:-:S12]  /*24340*/  UIADD3.X UR5, URZ, UR37, URZ, UP0, !UPT ;  /* 0x000000253f057290 */ /* 0x000fd800087fe43f */
.L_x_5448:
        /* <DEDUP_REMOVED lines=15> */
.L_x_5449:
        /* <DEDUP_REMOVED lines=15> */
.L_x_5450:
        /* <DEDUP_REMOVED lines=10> */
.L_x_5436:
[----:B------:R-:W-:Y:S05]  /*245d0*/  BSYNC B1 ;  /* 0x0000000000017941 */ /* 0x000fea0003800000 */
.L_x_5435:
[----:B-1----:R-:W2:Y:S04]  /*245e0*/  LDL.LU R4, [R1+0x1c] ;  /* 0x00001c0001047983 */ /* 0x002ea80000300800 */
[----:B------:R-:W3:Y:S01]  /*245f0*/  LDL.LU R8, [R1+0x20] ;  /* 0x0000200001087983 */ /* 0x000ee20000300800 */
[----:B------:R-:W-:Y:S01]  /*24600*/  VIADD R9, R9, 0xfffffffe ;  /* 0xfffffffe09097836 */ /* 0x000fe20000000000 */
[----:B------:R-:W-:Y:S01]  /*24610*/  PLOP3.LUT P5, PT, PT, PT, PT, 0x8, 0x0 ;  /* 0x000000000000781c */ /* 0x000fe20003fae170 */
[----:B--2---:R-:W-:-:S05]  /*24620*/  VIADD R4, R4, 0x1 ;  /* 0x0000000104047836 */ /* 0x004fca0000000000 */
[----:B------:R-:W-:-:S04]  /*24630*/  ISETP.NE.AND P0, PT, R4, 0x2, PT ;  /* 0x000000020400780c */ /* 0x000fc80003f05270 */
[----:B------:R-:W-:Y:S02]  /*24640*/  SEL R5, RZ, 0x1, P0 ;  /* 0x00000001ff057807 */ /* 0x000fe40000000000 */
[----:B------:R-:W-:Y:S02]  /*24650*/  SEL R4, R4, RZ, P0 ;  /* 0x000000ff04047207 */ /* 0x000fe40000000000 */
[----:B---3--:R-:W-:Y:S02]  /*24660*/  LOP3.LUT R8, R8, R5, RZ, 0x3c, !PT ;  /* 0x0000000508087212 */ /* 0x008fe400078e3cff */
[----:B------:R-:W-:-:S03]  /*24670*/  ISETP.GE.AND P0, PT, R9, R3, PT ;  /* 0x000000030900720c */ /* 0x000fc60003f06270 */
[----:B------:R1:W-:Y:S04]  /*24680*/  STL [R1+0x20], R8 ;  /* 0x0000200801007387 */ /* 0x0003e80000100800 */
[----:B------:R1:W-:Y:S06]  /*24690*/  STL [R1+0x1c], R4 ;  /* 0x00001c0401007387 */ /* 0x0003ec0000100800 */
[----:B------:R-:W-:Y:S05]  /*246a0*/  @!P0 BRA `(.L_x_5429) ;  /* 0x00000008006c8947 */ /* 0x000fea0003800000 */
.L_x_5467:
[----:B------:R-:W-:Y:S05]  /*246b0*/  YIELD ;  /* 0x0000000000007946 */ /* 0x000fea0003800000 */
[----:B------:R-:W-:Y:S04]  /*246c0*/  BSSY B1, `(.L_x_5451) ;  /* 0x000008d000017945 */ /* 0x000fe80003800000 */
[----:B--2---:R-:W-:Y:S05]  /*246d0*/  @!P2 BRA `(.L_x_5452) ;  /* 0x00000008002ca947 */ /* 0x004fea0003800000 */
        /* <DEDUP_REMOVED lines=11> */
.L_x_5631:
[----:B------:R-:W-:Y:S05]  /*24790*/  BSYNC B2 ;  /* 0x0000000000027941 */ /* 0x000fea0003800000 */
.L_x_5453:
        /* <DEDUP_REMOVED lines=8> */
.L_x_5456:
[----:B------:R-:W-:Y:S05]  /*24820*/  BSYNC B2 ;  /* 0x0000000000027941 */ /* 0x000fea0003800000 */
.L_x_5455:
        /* <DEDUP_REMOVED lines=13> */
.L_x_5457:
        /* <DEDUP_REMOVED lines=16> */
.L_x_5458:
        /* <DEDUP_REMOVED lines=16> */
.L_x_5459:
        /* <DEDUP_REMOVED lines=13> */
.L_x_5632:
[----:B------:R-:W-:Y:S05]  /*24bd0*/  BSYNC B2 ;  /* 0x0000000000027941 */ /* 0x000fea0003800000 */
.L_x_5460:
[----:B------:R-:W-:Y:S01]  /*24be0*/  BSSY B2, `(.L_x_5462) ;  /* 0x000000a000027945 */ /* 0x000fe20003800000 */
[----:B------:R-:W-:Y:S02]  /*24bf0*/  IMAD.MOV.U32 R10, RZ, RZ, 0x0 ;  /* 0x00000000ff0a7424 */ /* 0x000fe400078e00ff */
[----:B0-----:R-:W-:Y:S01]  /*24c00*/  IMAD.MOV.U32 R11, RZ, RZ, 0x12f00000 ;  /* 0x12f00000ff0b7424 */ /* 0x001fe200078e00ff */
[----:B------:R-:W-:Y:S06]  /*24c10*/  @P1 BRA `(.L_x_5463) ;  /* 0x0000000000181947 */ /* 0x000fec0003800000 */
[----:B------:R-:W3:Y:S02]  /*24c20*/  LDL R4, [R1] ;  /* 0x0000000001047983 */ /* 0x000ee40000100800 */
[----:B---3--:R-:W-:Y:S01]  /*24c30*/  LOP3.LUT P0, RZ, R4, 0x1, RZ, 0xc0, !PT ;  /* 0x0000000104ff7812 */ /* 0x008fe2000780c0ff */
[----:B------:R-:W-:-:S04]  /*24c40*/  IMAD.MOV.U32 R4, RZ, RZ, 0x9000 ;  /* 0x00009000ff047424 */ /* 0x000fc800078e00ff */
[----:B------:R0:W-:Y:S08]  /*24c50*/  SYNCS.ARRIVE.TRANS64 RZ, [R8+URZ+0x308b0], R4 ;  /* 0x0308b00408ff79a7 */ /* 0x0001f0000800003f */
[----:B------:R-:W-:Y:S05]  /*24c60*/  @!P0 BRA `(.L_x_5463) ;  /* 0x0000000000048947 */ /* 0x000fea0003800000 */
[----:B------:R-:W-:Y:S01]  /*24c70*/  BPT.TRAP 0x1 ;  /* 0x000000040000795c */ /* 0x000fe20000300000 */
.L_x_5463:
[----:B------:R-:W-:Y:S05]  /*24c80*/  BSYNC B2 ;  /* 0x0000000000027941 */ /* 0x000fea0003800000 */
.L_x_5462:
        /* <DEDUP_REMOVED lines=8> */
.L_x_5464:
        /* <DEDUP_REMOVED lines=15> */
.L_x_5465:
        /* <DEDUP_REMOVED lines=15> */
.L_x_5466:
        /* <DEDUP_REMOVED lines=10> */
.L_x_5452:
[----:B------:R-:W-:Y:S05]  /*24f90*/  BSYNC B1 ;  /* 0x0000000000017941 */ /* 0x000fea0003800000 */
.L_x_5451:
[----:B-1----:R-:W2:Y:S04]  /*24fa0*/  LDL.LU R4, [R1+0x1c] ;  /* 0x00001c0001047983 */ /* 0x002ea80000300800 */
        /* <DEDUP_REMOVED lines=11> */
.L_x_5429:
[----:B------:R-:W-:Y:S05]  /*25060*/  BSYNC B0 ;  /* 0x0000000000007941 */ /* 0x000fea0003800000 */
.L_x_5428:
[----:B--2---:R-:W2:Y:S01]  /*25070*/  LDL R7, [R1+0x34] ;  /* 0x0000340001077983 */ /* 0x004ea20000100800 */
[----:B------:R-:W3:Y:S01]  /*25080*/  LDC R0, c[0x0][0x448] ;  /* 0x00011200ff007b82 */ /* 0x000ee20000000800 */
[----:B------:R-:W-:Y:S07]  /*25090*/  @!P5 WARPSYNC.ALL ;  /* 0x000000000000d948 */ /* 0x000fee0003800000 */
[----:B------:R-:W-:Y:S01]  /*250a0*/  @!P5 BAR.SYNC.DEFER_BLOCKING 0xc, 0x180 ;  /* 0x030600000000db1d */ /* 0x000fe20000010000 */
[----:B---3--:R-:W-:-:S13]  /*250b0*/  ISETP.NE.AND P0, PT, R0, 0x1, PT ;  /* 0x000000010000780c */ /* 0x008fda0003f05270 */
[----:B------:R-:W3:Y:S08]  /*250c0*/  @P0 LDC R2, c[0x0][0x44c] ;  /* 0x00011300ff020b82 */ /* 0x000ef00000000800 */
[----:B------:R-:W4:Y:S01]  /*250d0*/  @P0 LDC R3, c[0x0][0x450] ;  /* 0x00011400ff030b82 */ /* 0x000f220000000800 */
[----:B--2---:R-:W-:-:S04]  /*250e0*/  VIADD R0, R7, 0x7f ;  /* 0x0000007f07007836 */ /* 0x004fc80000000000 */
[----:B---3--:R-:W-:-:S05]  /*250f0*/  @P0 IMAD.HI.U32 R2, R0, R2, RZ ;  /* 0x0000000200020227 */ /* 0x008fca00078e00ff */
[----:B----4-:R-:W-:Y:S02]  /*25100*/  @P0 SHF.R.U32.HI R0, RZ, R3, R2 ;  /* 0x00000003ff000219 */ /* 0x010fe40000011602 */
[----:B------:R-:W2:Y:S03]  /*25110*/  LDC.64 R2, c[0x0][0x9e0] ;  /* 0x00027800ff027b82 */ /* 0x000ea60000000a00 */
[----:B------:R-:W-:Y:S01]  /*25120*/  IMAD.IADD R0, R17, 0x1, R0 ;  /* 0x0000000111007824 */ /* 0x000fe200078e0200 */
[----:B--2---:R-:W-:-:S03]  /*25130*/  ISETP.GE.AND P1, PT, R3, 0x1, PT ;  /* 0x000000010300780c */ /* 0x004fc60003f26270 */
        /* <DEDUP_REMOVED lines=8> */
[----:B-1----:R-:W1:Y:S02]  /*251c0*/  @P2 LDC.64 R4, c[0x0][0x9e8] ;  /* 0x00027a00ff042b82 */ /* 0x002e640000000a00 */
[----:B-1----:R-:W-:-:S05]  /*251d0*/  @P2 IMAD.HI.U32 R4, R0, R4, RZ ;  /* 0x0000000400042227 */ /* 0x002fca00078e00ff */
[----:B------:R-:W-:-:S04]  /*251e0*/  @P2 SHF.R.U32.HI R0, RZ, R5, R4 ;  /* 0x00000005ff002219 */ /* 0x000fc80000011604 */
[----:B------:R-:W-:Y:S01]  /*251f0*/  LOP3.LUT R6, RZ, R0, RZ, 0x33, !PT ;  /* 0x00000000ff067212 */ /* 0x000fe200078e33ff */
[----:B------:R-:W-:Y:S06]  /*25200*/  BRA `(.L_x_5471) ;  /* 0x0000000000107947 */ /* 0x000fec0003800000 */
.L_x_5470:
[----:B------:R-:W-:-:S13]  /*25210*/  ISETP.NE.AND P2, PT, R3, 0x1, PT ;  /* 0x000000010300780c */ /* 0x000fda0003f45270 */
[----:B-1----:R-:W1:Y:S02]  /*25220*/  @P2 LDC.64 R4, c[0x0][0x9e8] ;  /* 0x00027a00ff042b82 */ /* 0x002e640000000a00 */
[----:B-1----:R-:W-:-:S05]  /*25230*/  @P2 IMAD.HI.U32 R4, R6, R4, RZ ;  /* 0x0000000406042227 */ /* 0x002fca00078e00ff */
[----:B------:R-:W-:-:S07]  /*25240*/  @P2 SHF.R.U32.HI R6, RZ, R5, R4 ;  /* 0x00000005ff062219 */ /* 0x000fce0000011604 */
.L_x_5471:
[----:B------:R-:W-:Y:S05]  /*25250*/  BSYNC B0 ;  /* 0x0000000000007941 */ /* 0x000fea0003800000 */
.L_x_5469:
[----:B------:R-:W-:-:S05]  /*25260*/  IMAD R6, R6, R3, R3 ;  /* 0x0000000306067224 */ /* 0x000fca00078e0203 */
[----:B------:R-:W-:-:S07]  /*25270*/  VIMNMX R2, R2, R6, PT ;  /* 0x0000000602027248 */ /* 0x000fce0003fe0100 */
.L_x_5468:
[----:B------:R-:W-:Y:S01]  /*25280*/  VIADD R0, R2, 0x5f ;  /* 0x0000005f02007836 */ /* 0x000fe20000000000 */
[----:B-1----:R-:W1:Y:S01]  /*25290*/  @P0 LDC R4, c[0x0][0x450] ;  /* 0x00011400ff040b82 */ /* 0x002e620000000800 */
[----:B------:R-:W-:Y:S02]  /*252a0*/  ULDC UR4, c[0x0][0x9dc] ;  /* 0x0002770000047ab9 */ /* 0x000fe40000000800 */
[----:B------:R-:W-:-:S05]  /*252b0*/  IMAD.HI R0, R0, 0x2aaaaaab, RZ ;  /* 0x2aaaaaab00007827 */ /* 0x000fca00078e02ff */
[----:B------:R-:W-:-:S04]  /*252c0*/  SHF.R.U32.HI R2, RZ, 0x1f, R0 ;  /* 0x0000001fff027819 */ /* 0x000fc80000011600 */
[----:B------:R-:W-:Y:S02]  /*252d0*/  LEA.HI.SX32 R2, R0, R2, 0x1c ;  /* 0x0000000200027211 */ /* 0x000fe400078fe2ff */
[----:B------:R-:W2:Y:S02]  /*252e0*/  @P0 LDC R0, c[0x0][0x44c] ;  /* 0x00011300ff000b82 */ /* 0x000ea40000000800 */
[----:B------:R-:W-:Y:S01]  /*252f0*/  VIMNMX R6, R21, R2, PT ;  /* 0x0000000215067248 */ /* 0x000fe20003fe0100 */
[----:B------:R-:W-:-:S04]  /*25300*/  IMAD.MOV.U32 R2, RZ, RZ, R7 ;  /* 0x000000ffff027224 */ /* 0x000fc800078e0007 */
[----:B------:R3:W-:Y:S01]  /*25310*/  STL [R1+0x38], R6 ;  /* 0x0000380601007387 */ /* 0x0007e20000100800 */
[----:B--2---:R-:W-:-:S05]  /*25320*/  @P0 IMAD.HI.U32 R0, R7, R0, RZ ;  /* 0x0000000007000227 */ /* 0x004fca00078e00ff */
[----:B-1----:R-:W-:-:S05]  /*25330*/  @P0 SHF.R.U32.HI R2, RZ, R4, R0 ;  /* 0x00000004ff020219 */ /* 0x002fca0000011600 */
[----:B------:R-:W-:-:S04]  /*25340*/  IMAD.IADD R0, R20, 0x1, R2 ;  /* 0x0000000114007824 */ /* 0x000fc800078e0202 */
[----:B------:R-:W-:Y:S01]  /*25350*/  VIADD R2, R0, -UR4 ;  /* 0x8000000400027c36 */ /* 0x000fe20008000000 */
[----:B---3--:R-:W-:Y:S06]  /*25360*/  @!P1 BRA `(.L_x_5472) ;  /* 0x0000000000449947 */ /* 0x008fec0003800000 */
        /* <DEDUP_REMOVED lines=10> */
.L_x_5474:
[----:B------:R-:W-:-:S13]  /*25410*/  ISETP.NE.AND P0, PT, R3, 0x1, PT ;  /* 0x000000010300780c */ /* 0x000fda0003f05270 */
[----:B------:R-:W1:Y:S02]  /*25420*/  @P0 LDC.64 R4, c[0x0][0x9e8] ;  /* 0x00027a00ff040b82 */ /* 0x000e640000000a00 */
[----:B-1----:R-:W-:-:S05]  /*25430*/  @P0 IMAD.HI.U32 R4, R0, R4, RZ ;  /* 0x0000000400040227 */ /* 0x002fca00078e00ff */
[----:B------:R-:W-:-:S07]  /*25440*/  @P0 SHF.R.U32.HI R0, RZ, R5, R4 ;  /* 0x00000005ff000219 */ /* 0x000fce0000011604 */
.L_x_5475:
[----:B------:R-:W-:Y:S05]  /*25450*/  BSYNC B0 ;  /* 0x0000000000007941 */ /* 0x000fea0003800000 */
.L_x_5473:
[----:B------:R-:W-:-:S05]  /*25460*/  IMAD R0, R0, R3, RZ ;  /* 0x0000000300007224 */ /* 0x000fca00078e02ff */
[----:B------:R-:W-:-:S07]  /*25470*/  VIMNMX R2, R2, R0, !PT ;  /* 0x0000000002027248 */ /* 0x000fce0007fe0100 */
.L_x_5472:
[----:B------:R-:W-:Y:S01]  /*25480*/  IMAD.HI R2, R2, 0x2aaaaaab, RZ ;  /* 0x2aaaaaab02027827 */ /* 0x000fe200078e02ff */
[----:B------:R-:W-:Y:S04]  /*25490*/  BSSY B7, `(.L_x_5476) ;  /* 0x000046b000077945 */ /* 0x000fe80003800000 */
[----:B------:R-:W-:-:S04]  /*254a0*/  SHF.R.U32.HI R0, RZ, 0x1f, R2 ;  /* 0x0000001fff007819 */ /* 0x000fc80000011602 */
[----:B------:R-:W-:-:S04]  /*254b0*/  LEA.HI.SX32 R0, R2, R0, 0x1c ;  /* 0x0000000002007211 */ /* 0x000fc800078fe2ff */
[----:B------:R-:W-:-:S04]  /*254c0*/  VIMNMX R3, RZ, R0, !PT ;  /* 0x00000000ff037248 */ /* 0x000fc80007fe0100 */
[----:B------:R-:W-:Y:S01]  /*254d0*/  ISETP.GT.AND P0, PT, R6, R3, PT ;  /* 0x000000030600720c */ /* 0x000fe20003f04270 */
[----:B------:R1:W-:-:S12]  /*254e0*/  STL [R1+0x30], R3 ;  /* 0x0000300301007387 */ /* 0x0003d80000100800 */
[----:B-1----:R-:W-:Y:S05]  /*254f0*/  @P0 BRA `(.L_x_5477) ;  /* 0x0000000000440947 */ /* 0x002fea0003800000 */
[----:B------:R-:W1:Y:S02]  /*25500*/  S2R R3, SR_TID.X ;  /* 0x0000000000037919 */ /* 0x000e640000002100 */
[----:B-1----:R-:W-:-:S04]  /*25510*/  LOP3.LUT R3, R3, 0x7f, RZ, 0xc0, !PT ;  /* 0x0000007f03037812 */ /* 0x002fc800078ec0ff */
[----:B------:R-:W-:-:S13]  /*25520*/  ISETP.NE.AND P1, PT, R3, RZ, PT ;  /* 0x000000ff0300720c */ /* 0x000fda0003f25270 */
[----:B------:R-:W-:Y:S05]  /*25530*/  @P1 BRA `(.L_x_5478) ;  /* 0x0000004400801947 */ /* 0x000fea0003800000 */
[----:B------:R-:W1:Y:S01]  /*25540*/  S2R R3, SR_LANEID ;  /* 0x0000000000037919 */ /* 0x000e620000000000 */
[----:B------:R-:W-:Y:S02]  /*25550*/  VOTEU.ANY UR4, UPT, PT ;  /* 0x0000000000047886 */ /* 0x000fe400038e0100 */
[----:B------:R-:W1:Y:S08]  /*25560*/  FLO.U32 R0, UR4 ;  /* 0x0000000400007d00 */ /* 0x000e7000080e0000 */
[----:B------:R-:W2:Y:S01]  /*25570*/  POPC R4, UR4 ;  /* 0x0000000400047d09 */ /* 0x000ea20008000000 */
[----:B-1----:R-:W-:-:S02]  /*25580*/  ISETP.EQ.U32.AND P0, PT, R0, R3, PT ;  /* 0x000000030000720c */ /* 0x002fc40003f02070 */
[----:B------:R-:W2:Y:S11]  /*25590*/  LDC.64 R2, c[0x0][0xc60] ;  /* 0x00031800ff027b82 */ /* 0x000eb60000000a00 */
[----:B--2---:R-:W2:Y:S01]  /*255a0*/  @P0 ATOMG.E.ADD.STRONG.GPU PT, R3, desc[UR60][R2.64], R4 ;  /* 0x00000004020309a8 */ /* 0x004ea200081ee1fc */
[----:B------:R-:W1:Y:S02]  /*255b0*/  S2R R5, SR_LTMASK ;  /* 0x0000000000057919 */ /* 0x000e640000003900 */
[----:B-1----:R-:W-:-:S06]  /*255c0*/  LOP3.LUT R5, R5, UR4, RZ, 0xc0, !PT ;  /* 0x0000000405057c12 */ /* 0x002fcc000f8ec0ff */
[----:B------:R-:W1:Y:S01]  /*255d0*/  POPC R5, R5 ;  /* 0x0000000500057309 */ /* 0x000e620000000000 */
[----:B--2---:R-:W1:Y:S02]  /*255e0*/  SHFL.IDX PT, R0, R3, R0, 0x1f ;  /* 0x00001f0003007589 */ /* 0x004e6400000e0000 */
[----:B-1----:R-:W-:Y:S01]  /*255f0*/  IADD3 R16, R0, UR39, R5 ;  /* 0x0000002700107c10 */ /* 0x002fe2000fffe005 */
[----:B------:R-:W-:Y:S06]  /*25600*/  BRA `(.L_x_5478) ;  /* 0x00000044004c7947 */ /* 0x000fec0003800000 */
.L_x_5477:
        /* <DEDUP_REMOVED lines=15> */
[----:B0-----:R-:W-:Y:S02]  /*25700*/  IMAD.U32 R11, RZ, RZ, UR5 ;  /* 0x00000005ff0b7e24 */ /* 0x001fe4000f8e00ff */
[----:B------:R-:W-:Y:S02]  /*25710*/  IMAD.MOV.U32 R8, RZ, RZ, 0x70 ;  /* 0x00000070ff087424 */ /* 0x000fe400078e00ff */
[----:B------:R-:W-:Y:S02]  /*25720*/  IMAD.MOV.U32 R12, RZ, RZ, 0x1 ;  /* 0x00000001ff0c7424 */ /* 0x000fe400078e00ff */
[----:B------:R-:W-:-:S07]  /*25730*/  IMAD.MOV.U32 R13, RZ, RZ, RZ ;  /* 0x000000ffff0d7224 */ /* 0x000fce00078e00ff */
[----:B------:R-:W-:-:S07]  /*25740*/  LEPC R20, `(.L_x_5480) ;  /* 0x000000001014794e */ /* 0x000fce0000000000 */
[----:B-1----:R-:W-:Y:S05]  /*25750*/  CALL.ABS.NOINC R2 ;  /* 0x0000000002007343 */ /* 0x002fea0003c00000 */
.L_x_5480:
[----:B------:R-:W-:Y:S05]  /*25760*/  BSYNC B6 ;  /* 0x0000000000067941 */ /* 0x000fea0003800000 */
.L_x_5479:
        /* <DEDUP_REMOVED lines=14> */
[----:B0-----:R-:W-:Y:S02]  /*25850*/  IMAD.U32 R11, RZ, RZ, UR5 ;  /* 0x00000005ff0b7e24 */ /* 0x001fe4000f8e00ff */
[----:B------:R-:W-:Y:S02]  /*25860*/  IMAD.MOV.U32 R8, RZ, RZ, 0x70 ;  /* 0x00000070ff087424 */ /* 0x000fe400078e00ff */
[----:B------:R-:W-:Y:S02]  /*25870*/  IMAD.MOV.U32 R12, RZ, RZ, 0x1 ;  /* 0x00000001ff0c7424 */ /* 0x000fe400078e00ff */
[----:B-1----:R-:W-:-:S07]  /*25880*/  IMAD.MOV.U32 R13, RZ, RZ, RZ ;  /* 0x000000ffff0d7224 */ /* 0x002fce00078e00ff */
[----:B------:R-:W-:-:S07]  /*25890*/  LEPC R20, `(.L_x_5483) ;  /* 0x000000001014794e */ /* 0x000fce0000000000 */
[----:B--2---:R-:W-:Y:S05]  /*258a0*/  CALL.ABS.NOINC R2 ;  /* 0x0000000002007343 */ /* 0x004fea0003c00000 */
.L_x_5483:
        /* <DEDUP_REMOVED lines=15> */
.L_x_5482:
[----:B------:R-:W-:Y:S05]  /*259a0*/  BSYNC B6 ;  /* 0x0000000000067941 */ /* 0x000fea0003800000 */
.L_x_5481:
[----:B------:R-:W-:Y:S01]  /*259b0*/  ULDC.64 UR4, c[0x0][0x9f8] ;  /* 0x00027e0000047ab9 */ /* 0x000fe20000000a00 */
[----:B------:R-:W2:Y:S01]  /*259c0*/  LDL R17, [R1+0x38] ;  /* 0x0000380001117983 */ /* 0x000ea20000100800 */
[----:B------:R-:W-:Y:S01]  /*259d0*/  ISETP.NE.U32.AND P0, PT, RZ, UR4, PT ;  /* 0x00000004ff007c0c */ /* 0x000fe2000bf05070 */
[----:B------:R-:W-:-:S03]  /*259e0*/  IMAD.MOV.U32 R7, RZ, RZ, R19 ;  /* 0x000000ffff077224 */ /* 0x000fc600078e0013 */
[----:B------:R-:W-:Y:S01]  /*259f0*/  ISETP.NE.AND.EX P0, PT, RZ, UR5, PT, P0 ;  /* 0x00000005ff007c0c */ /* 0x000fe2000bf05300 */
[----:B------:R-:W-:-:S12]  /*25a00*/  ULDC.64 UR4, c[0x0][0xa08] ;  /* 0x0002820000047ab9 */ /* 0x000fd80000000a00 */
[----:B------:R-:W1:Y:S02]  /*25a10*/  @P0 LDC.64 R2, c[0x0][0x9f8] ;  /* 0x00027e00ff020b82 */ /* 0x000e640000000a00 */
[----:B-1----:R-:W-:-:S05]  /*25a20*/  @P0 IMAD.WIDE R2, R19, 0x4, R2 ;  /* 0x0000000413020825 */ /* 0x002fca00078e0202 */
[----:B------:R1:W3:Y:S02]  /*25a30*/  @P0 LDG.E R7, desc[UR60][R2.64] ;  /* 0x0000003c02070981 */ /* 0x0002e4000c1e1900 */
[----:B-1----:R-:W1:Y:S02]  /*25a40*/  LDC.64 R2, c[0x0][0x418] ;  /* 0x00010600ff027b82 */ /* 0x002e640000000a00 */
[----:B-1----:R-:W-:Y:S01]  /*25a50*/  LOP3.LUT P0, RZ, R2, UR4, RZ, 0xfc, !PT ;  /* 0x0000000402ff7c12 */ /* 0x002fe2000f80fcff */
        /* <DEDUP_REMOVED lines=8> */
[----:B------:R-:W2:Y:S02]  /*25ae0*/  S2R R4, SR_TID.X ;  /* 0x0000000000047919 */ /* 0x000ea40000002100 */
[----:B--2---:R-:W-:-:S04]  /*25af0*/  SHF.R.U32.HI R4, RZ, 0x5, R4 ;  /* 0x00000005ff047819 */ /* 0x004fc80000011604 */
[----:B------:R-:W-:-:S05]  /*25b00*/  LOP3.LUT R4, R4, 0x3, RZ, 0xc0, !PT ;  /* 0x0000000304047812 */ /* 0x000fca00078ec0ff */
[----:B------:R2:W3:Y:S02]  /*25b10*/  SHFL.IDX PT, R14, R4, RZ, 0x1f ;  /* 0x00001fff040e7589 */ /* 0x0004e400000e0000 */
.L_x_5635:
[----:B--2---:R-:W2:Y:S01]  /*25b20*/  LDL.LU R4, [R1] ;  /* 0x0000000001047983 */ /* 0x004ea20000300800 */
[----:B------:R-:W-:Y:S02]  /*25b30*/  PLOP3.LUT P1, PT, PT, PT, PT, 0x8, 0x0 ;  /* 0x000000000000781c */ /* 0x000fe40003f2e170 */
[----:B---3--:R-:W-:Y:S01]  /*25b40*/  ISETP.NE.AND P0, PT, R14, RZ, PT ;  /* 0x000000ff0e00720c */ /* 0x008fe20003f05270 */
[----:B------:R3:W-:Y:S01]  /*25b50*/  STL [R1+0xc], R0 ;  /* 0x00000c0001007387 */ /* 0x0007e20000100800 */
[----:B--2---:R-:W-:-:S09]  /*25b60*/  LOP3.LUT R4, R4, 0xfffffffb, RZ, 0xc0, !PT ;  /* 0xfffffffb04047812 */ /* 0x004fd200078ec0ff */
[----:B------:R-:W-:-:S05]  /*25b70*/  @P1 LOP3.LUT R4, R4, 0x4, RZ, 0xfc, !PT ;  /* 0x0000000404041812 */ /* 0x000fca00078efcff */
[----:B------:R3:W-:Y:S01]  /*25b80*/  STL [R1], R4 ;  /* 0x0000000401007387 */ /* 0x0007e20000100800 */
[----:B------:R-:W-:Y:S05]  /*25b90*/  @P0 BRA `(.L_x_5485) ;  /* 0x0000000400400947 */ /* 0x000fea0003800000 */
[----:B------:R-:W-:-:S03]  /*25ba0*/  UMOV UR4, 0xffffffff ;  /* 0xffffffff00047882 */ /* 0x000fc60000000000 */
[----:B------:R-:W-:Y:S05]  /*25bb0*/  BRA.DIV UR4, `(.L_x_5486) ;  /* 0x0000005e04d87947 */ /* 0x000fea000b800000 */
[----:B------:R-:W-:-:S13]  /*25bc0*/  ELECT P6, URZ, PT ;  /* 0x00000000003f782f */ /* 0x000fda00038c0000 */
.L_x_5638:
[----:B------:R-:W-:Y:S05]  /*25bd0*/  @!P6 BRA `(.L_x_5485) ;  /* 0x000000040030e947 */ /* 0x000fea0003800000 */
[----:B------:R-:W-:-:S04]  /*25be0*/  ISETP.NE.U32.AND P0, PT, R2, RZ, PT ;  /* 0x000000ff0200720c */ /* 0x000fc80003f05070 */
[----:B------:R-:W-:-:S13]  /*25bf0*/  ISETP.NE.AND.EX P0, PT, R3, RZ, PT, P0 ;  /* 0x000000ff0300720c */ /* 0x000fda0003f05300 */
[----:B------:R-:W-:Y:S05]  /*25c00*/  @!P0 BRA `(.L_x_5487) ;  /* 0x0000000000508947 */ /* 0x000fea0003800000 */
[----:B------:R-:W2:Y:S01]  /*25c10*/  LDC R6, c[0x0][0x43c] ;  /* 0x00010f00ff067b82 */ /* 0x000ea20000000800 */
[----:B------:R-:W-:Y:S01]  /*25c20*/  IMAD.MOV.U32 R9, RZ, RZ, R0 ;  /* 0x000000ffff097224 */ /* 0x000fe200078e0000 */
[----:B------:R-:W-:-:S03]  /*25c30*/  ULDC.64 UR4, c[0x0][0x428] ;  /* 0x00010a0000047ab9 */ /* 0x000fc60000000a00 */
[----:B---3--:R-:W-:Y:S01]  /*25c40*/  IMAD.MOV.U32 R0, RZ, RZ, R9 ;  /* 0x000000ffff007224 */ /* 0x008fe200078e0009 */
[----:B--2---:R-:W-:-:S13]  /*25c50*/  ISETP.NE.AND P0, PT, R6, 0x1, PT ;  /* 0x000000010600780c */ /* 0x004fda0003f05270 */
[----:B------:R-:W2:Y:S02]  /*25c60*/  @P0 LDC.64 R4, c[0x0][0x440] ;  /* 0x00011000ff040b82 */ /* 0x000ea40000000a00 */
[----:B--2---:R-:W-:-:S05]  /*25c70*/  @P0 IMAD.HI.U32 R4, R9, R4, RZ ;  /* 0x0000000409040227 */ /* 0x004fca00078e00ff */
        /* <DEDUP_REMOVED lines=13> */
.L_x_5487:
[----:B-1----:R-:W4:Y:S04]  /*25d50*/  LDL R7, [R1+0x4] ;  /* 0x0000040001077983 */ /* 0x002f280000100800 */
[----:B---3--:R-:W4:Y:S04]  /*25d60*/  LDL R0, [R1+0x8] ;  /* 0x0000080001007983 */ /* 0x008f280000100800 */
[----:B--2---:R-:W2:Y:S01]  /*25d70*/  LDL R2, [R1+0x14] ;  /* 0x0000140001027983 */ /* 0x004ea20000100800 */
[----:B----4-:R-:W-:Y:S01]  /*25d80*/  IMAD R0, R0, 0x8, R7 ;  /* 0x0000000800007824 */ /* 0x010fe200078e0207 */
[----:B--2---:R-:W-:-:S04]  /*25d90*/  SHF.L.U32 R2, R2, 0x1f, RZ ;  /* 0x0000001f02027819 */ /* 0x004fc800000006ff */
[----:B------:R-:W1:Y:S02]  /*25da0*/  SYNCS.PHASECHK.TRANS64.TRYWAIT P0, [R0+URZ+0x30840], R2 ;  /* 0x03084002000075a7 */ /* 0x000e64000800017f */
[----:B-1----:R-:W-:Y:S05]  /*25db0*/  @!P0 BRA `(.L_x_5488) ;  /* 0x0000005c00788947 */ /* 0x002fea0003800000 */
.L_x_5639:
[----:B------:R2:W5:Y:S01]  /*25dc0*/  LDL R3, [R1] ;  /* 0x0000000001037983 */ /* 0x0005620000100800 */
        /* <DEDUP_REMOVED lines=9> */
.L_x_5489:
[----:B------:R-:W3:Y:S04]  /*25e60*/  LDL R6, [R1+0x4] ;  /* 0x0000040001067983 */ /* 0x000ee80000100800 */
[----:B------:R-:W3:Y:S04]  /*25e70*/  LDL R5, [R1+0x8] ;  /* 0x0000080001057983 */ /* 0x000ee80000100800 */
[----:B------:R-:W4:Y:S04]  /*25e80*/  LDL R4, [R1+0xc] ;  /* 0x00000c0001047983 */ /* 0x000f280000100800 */
[----:B-12---:R-:W2:Y:S01]  /*25e90*/  LDL R2, [R1+0x18] ;  /* 0x0000180001027983 */ /* 0x006ea20000100800 */
        /* <DEDUP_REMOVED lines=8> */
[----:B------:R-:W-:Y:S01]  /*25f20*/  LOP3.LUT R3, R3, 0xfffffffb, RZ, 0xc0, !PT ;  /* 0xfffffffb03037812 */ /* 0x000fe200078ec0ff */
[----:B------:R-:W-:-:S04]  /*25f30*/  UMOV UR17, 0x40 ;  /* 0x0000004000117882 */ /* 0x000fc80000000000 */
[----:B------:R-:W-:-:S06]  /*25f40*/  UIADD3 UR9, UR9, 0x30830, URZ ;  /* 0x0003083009097890 */ /* 0x000fcc000fffe03f */
[----:B------:R-:W-:-:S05]  /*25f50*/  @P0 LOP3.LUT R3, R3, 0x4, RZ, 0xfc, !PT ;  /* 0x0000000403030812 */ /* 0x000fca00078efcff */
[----:B------:R1:W-:Y:S01]  /*25f60*/  STL [R1], R3 ;  /* 0x0000000301007387 */ /* 0x0003e20000100800 */
[----:B---3--:R-:W-:Y:S01]  /*25f70*/  IMAD R0, R5, 0x9000, R6 ;  /* 0x0000900005007824 */ /* 0x008fe200078e0206 */
[----:B----4-:R-:W-:-:S04]  /*25f80*/  R2UR UR11, R4 ;  /* 0x00000000040b72ca */ /* 0x010fc800000e0000 */
[----:B------:R-:W-:Y:S02]  /*25f90*/  R2UR UR8, R0 ;  /* 0x00000000000872ca */ /* 0x000fe400000e0000 */
[----:B--2---:R-:W-:-:S11]  /*25fa0*/  R2UR UR5, R2 ;  /* 0x00000000020572ca */ /* 0x004fd600000e0000 */
        /* <DEDUP_REMOVED lines=14> */
[----:B-1----:R-:W-:Y:S01]  /*26090*/  NOP ;  /* 0x0000000000007918 */ /* 0x002fe20000000000 */
.L_x_5485:
[----:B---3--:R-:W2:Y:S04]  /*260a0*/  LDL R4, [R1+0x4] ;  /* 0x0000040001047983 */ /* 0x008ea80000100800 */
        /* <DEDUP_REMOVED lines=19> */
[----:B--2---:R-:W-:Y:S02]  /*261e0*/  IMAD.U32 R4, RZ, RZ, UR4 ;  /* 0x00000004ff047e24 */ /* 0x004fe4000f8e00ff */
[----:B------:R-:W2:Y:S01]  /*261f0*/  LDC.64 R2, c[0x4][R2] ;  /* 0x0100000002027b82 */ /* 0x000ea20000000a00 */
[----:B------:R-:W-:Y:S02]  /*26200*/  IMAD.U32 R5, RZ, RZ, UR5 ;  /* 0x00000005ff057e24 */ /* 0x000fe4000f8e00ff */
[----:B------:R-:W-:Y:S02]  /*26210*/  IMAD.U32 R6, RZ, RZ, UR6 ;  /* 0x00000006ff067e24 */ /* 0x000fe4000f8e00ff */
[----:B-1----:R-:W-:-:S02]  /*26220*/  IMAD.U32 R7, RZ, RZ, UR7 ;  /* 0x00000007ff077e24 */ /* 0x002fc4000f8e00ff */
[----:B------:R-:W-:Y:S02]  /*26230*/  IMAD.U32 R10, RZ, RZ, UR8 ;  /* 0x00000008ff0a7e24 */ /* 0x000fe4000f8e00ff */
[----:B0-----:R-:W-:Y:S02]  /*26240*/  IMAD.U32 R11, RZ, RZ, UR9 ;  /* 0x00000009ff0b7e24 */ /* 0x001fe4000f8e00ff */
[----:B------:R-:W-:Y:S02]  /*26250*/  IMAD.MOV.U32 R8, RZ, RZ, 0x70 ;  /* 0x00000070ff087424 */ /* 0x000fe400078e00ff */
[----:B------:R-:W-:Y:S02]  /*26260*/  IMAD.MOV.U32 R12, RZ, RZ, 0x1 ;  /* 0x00000001ff0c7424 */ /* 0x000fe400078e00ff */
[----:B------:R-:W-:-:S07]  /*26270*/  IMAD.MOV.U32 R13, RZ, RZ, RZ ;  /* 0x000000ffff0d7224 */ /* 0x000fce00078e00ff */
[----:B------:R-:W-:-:S07]  /*26280*/  LEPC R20, `(.L_x_5491) ;  /* 0x000000001014794e */ /* 0x000fce0000000000 */
[----:B--2---:R-:W-:Y:S05]  /*26290*/  CALL.ABS.NOINC R2 ;  /* 0x0000000002007343 */ /* 0x004fea0003c00000 */
.L_x_5491:
[----:B------:R-:W-:Y:S05]  /*262a0*/  BSYNC B6 ;  /* 0x0000000000067941 */ /* 0x000fea0003800000 */
.L_x_5490:
[----:B--2---:R-:W2:Y:S01]  /*262b0*/  LDL.LU R0, [R1+0x4c] ;  /* 0x00004c0001007983 */ /* 0x004ea20000300800 */
[----:B-1----:R-:W1:Y:S01]  /*262c0*/  LDC R7, c[0x0][0x448] ;  /* 0x00011200ff077b82 */ /* 0x002e620000000800 */
[----:B------:R-:W-:Y:S02]  /*262d0*/  ULDC.64 UR4, c[0x0][0x2d8] ;  /* 0x0000b60000047ab9 */ /* 0x000fe40000000a00 */
[----:B------:R-:W2:Y:S04]  /*262e0*/  LDL.LU.64 R2, [R1+0x40] ;  /* 0x0000400001027983 */ /* 0x000ea80000300a00 */
[----:B0-----:R-:W3:Y:S01]  /*262f0*/  LDL R11, [R1+0x34] ;  /* 0x00003400010b7983 */ /* 0x001ee20000100800 */
[----:B------:R-:W0:Y:S01]  /*26300*/  S2R R5, SR_TID.X ;  /* 0x0000000000057919 */ /* 0x000e220000002100 */
[----:B------:R-:W4:Y:S01]  /*26310*/  S2R R8, SR_TID.X ;  /* 0x0000000000087919 */ /* 0x000f220000002100 */
[----:B0-----:R-:W-:-:S04]  /*26320*/  LOP3.LUT R5, R5, 0x7f, RZ, 0xc0, !PT ;  /* 0x0000007f05057812 */ /* 0x001fc800078ec0ff */
[----:B------:R-:W-:Y:S01]  /*26330*/  SHF.R.U32.HI R5, RZ, 0x3, R5 ;  /* 0x00000003ff057819 */ /* 0x000fe20000011605 */
[----:B----4-:R-:W-:-:S05]  /*26340*/  IMAD.SHL.U32 R8, R8, 0x10, RZ ;  /* 0x0000001008087824 */ /* 0x010fca00078e00ff */
[----:B------:R-:W-:Y:S01]  /*26350*/  LOP3.LUT R8, R5, 0x70, R8, 0xf8, !PT ;  /* 0x0000007005087812 */ /* 0x000fe200078ef808 */
[----:B------:R-:W0:Y:S01]  /*26360*/  S2R R9, SR_TID.X ;  /* 0x0000000000097919 */ /* 0x000e220000002100 */
[----:B------:R-:W4:Y:S01]  /*26370*/  S2R R10, SR_TID.X ;  /* 0x00000000000a7919 */ /* 0x000f220000002100 */
[----:B0-----:R-:W-:-:S05]  /*26380*/  IMAD.SHL.U32 R9, R9, 0x8, RZ ;  /* 0x0000000809097824 */ /* 0x001fca00078e00ff */
[----:B------:R-:W-:-:S04]  /*26390*/  LOP3.LUT R9, R9, 0x38, RZ, 0xc0, !PT ;  /* 0x0000003809097812 */ /* 0x000fc800078ec0ff */
        /* <DEDUP_REMOVED lines=17> */
[----:B-1----:R-:W-:-:S13]  /*264b0*/  ISETP.NE.AND P0, PT, R7, 0x1, PT ;  /* 0x000000010700780c */ /* 0x002fda0003f05270 */
        /* <DEDUP_REMOVED lines=34> */
[----:B------:R-:W-:Y:S01]  /*266e0*/  ISETP.GE.AND P1, PT, R9, UR4, PT ;  /* 0x0000000409007c0c */ /* 0x000fe2000bf26270 */
[----:B------:R-:W-:-:S12]  /*266f0*/  BRA.DIV UR5, `(.L_x_5492) ;  /* 0x00000056053c7947 */ /* 0x000fd8000b800000 */
[----:B------:R-:W2:Y:S04]  /*26700*/  LDL.LU R6, [R1+0x3c] ;  /* 0x00003c0001067983 */ /* 0x000ea80000300800 */
[----:B------:R-:W3:Y:S04]  /*26710*/  LDL.LU R11, [R1+0x34] ;  /* 0x00003400010b7983 */ /* 0x000ee80000300800 */
[----:B------:R-:W4:Y:S01]  /*26720*/  LDL R9, [R1+0x2c] ;  /* 0x00002c0001097983 */ /* 0x000f220000100800 */
[----:B--2---:R-:W-:-:S03]  /*26730*/  IMAD R2, R6, R7, RZ ;  /* 0x0000000706027224 */ /* 0x004fc600078e02ff */
        /* <DEDUP_REMOVED lines=11> */
[----:B----4-:R-:W-:Y:S04]  /*267f0*/  @!P2 LDGSTS.E.BYPASS.LTC128B.128 [R9+0x12400], desc[UR60][R6.64], !P3 ;  /* 0x124000000609afae */ /* 0x010fe8000d901d7c */
        /* <DEDUP_REMOVED lines=64> */
[----:B------:R1:W2:Y:S04]  /*26c00*/  SHFL.IDX PT, R5, R3, 0x7, 0x181f ;  /* 0x00f81f0003057f89 */ /* 0x0002a800000e0000 */
[----:B------:R1:W-:Y:S04]  /*26c10*/  @!P2 LDGSTS.E.BYPASS.LTC128B.128 [R9+0x15400], desc[UR60][R6.64], !P3 ;  /* 0x154000000609afae */ /* 0x0003e8000d901d7c */
[----:B------:R1:W-:Y:S04]  /*26c20*/  @!P2 LDGSTS.E.BYPASS.LTC128B.128 [R9+0x19400], desc[UR60][R6.64+0x80], !P0 ;  /* 0x194000800609afae */ /* 0x0003e8000c101d7c */
[----:B------:R1:W-:Y:S04]  /*26c30*/  @!P2 LDGSTS.E.BYPASS.LTC128B.128 [R9+0x1d400], desc[UR60][R6.64+0x100], !P1 ;  /* 0x1d4001000609afae */ /* 0x0003e8000c901d7c */
[----:B------:R1:W3:Y:S02]  /*26c40*/  SHFL.IDX PT, R3, R4, 0x7, 0x181f ;  /* 0x00f81f0004037f89 */ /* 0x0002e400000e0000 */
.L_x_5656:
        /* <DEDUP_REMOVED lines=12> */
[----:B------:R4:W-:Y:S02]  /*26d10*/  LDGSTS.E.BYPASS.LTC128B.128 [R4+0x1dc00], desc[UR60][R2.64+0x100], !P1 ;  /* 0x1dc0010002047fae */ /* 0x0009e4000c901d7c */
.L_x_5494:
[----:B------:R-:W-:Y:S05]  /*26d20*/  BSYNC B0 ;  /* 0x0000000000007941 */ /* 0x000fea0003800000 */
.L_x_5493:
[----:B------:R0:W5:Y:S01]  /*26d30*/  LDL R8, [R1+0x4] ;  /* 0x0000040001087983 */ /* 0x0001620000100800 */
[----:B------:R-:W-:Y:S01]  /*26d40*/  PLOP3.LUT P0, PT, PT, PT, PT, 0x80, 0x0 ;  /* 0x000000000000781c */ /* 0x000fe20003f0f070 */
[----:B------:R-:W-:-:S12]  /*26d50*/  NOP ;  /* 0x0000000000007918 */ /* 0x000fd80000000000 */
.L_x_5495:
[----:B----4-:R-:W4:Y:S01]  /*26d60*/  LDL R2, [R1+0x4] ;  /* 0x0000040001027983 */ /* 0x010f220000100800 */
        /* <DEDUP_REMOVED lines=18> */
.L_x_5657:
[----:B------:R-:W-:Y:S05]  /*26e90*/  BSYNC B0 ;  /* 0x0000000000007941 */ /* 0x000fea0003800000 */
.L_x_5496:
        /* <DEDUP_REMOVED lines=14> */
[----:B--2---:R-:W2:Y:S04]  /*26f80*/  LDL R5, [R1] ;  /* 0x0000000001057983 */ /* 0x004ea80000100800 */
        /* <DEDUP_REMOVED lines=34> */
.L_x_5504:
[----:B------:R-:W2:Y:S01]  /*271b0*/  LDL R2, [R1+0x4] ;  /* 0x0000040001027983 */ /* 0x000ea20000100800 */
[----:B------:R-:W-:Y:S01]  /*271c0*/  BSSY B3, `(.L_x_5505) ;  /* 0x0000005000037945 */ /* 0x000fe20003800000 */
[----:B--2---:R-:W-:Y:S01]  /*271d0*/  IMAD R3, R7, 0x8, R2 ;  /* 0x0000000807037824 */ /* 0x004fe200078e0202 */
[----:B------:R-:W-:-:S04]  /*271e0*/  SHF.L.U32 R2, R9, 0x1f, RZ ;  /* 0x0000001f09027819 */ /* 0x000fc800000006ff */
[----:B------:R-:W1:Y:S02]  /*271f0*/  SYNCS.PHASECHK.TRANS64.TRYWAIT P0, [R3+URZ+0x30840], R2 ;  /* 0x03084002030075a7 */ /* 0x000e64000800017f */
[----:B-1----:R-:W-:Y:S05]  /*27200*/  @!P0 BRA `(.L_x_5506) ;  /* 0x00000054006c8947 */ /* 0x002fea0003800000 */
.L_x_5658:
[----:B------:R-:W-:Y:S05]  /*27210*/  BSYNC B3 ;  /* 0x0000000000037941 */ /* 0x000fea0003800000 */
.L_x_5505:
[----:B0-----:R-:W0:Y:S01]  /*27220*/  S2R R5, SR_TID.X ;  /* 0x0000000000057919 */ /* 0x001e220000002100 */
[----:B------:R-:W-:Y:S01]  /*27230*/  BSSY B3, `(.L_x_5507) ;  /* 0x000000a000037945 */ /* 0x000fe20003800000 */
[----:B0-----:R-:W-:-:S04]  /*27240*/  LOP3.LUT R5, R5, 0x7f, RZ, 0xc0, !PT ;  /* 0x0000007f05057812 */ /* 0x001fc800078ec0ff */
[----:B------:R-:W-:-:S13]  /*27250*/  ISETP.NE.AND P0, PT, R5, RZ, PT ;  /* 0x000000ff0500720c */ /* 0x000fda0003f05270 */
[----:B------:R-:W-:Y:S05]  /*27260*/  @P0 BRA `(.L_x_5508) ;  /* 0x0000000000180947 */ /* 0x000fea0003800000 */
[----:B------:R-:W2:Y:S01]  /*27270*/  LDL R5, [R1] ;  /* 0x0000000001057983 */ /* 0x000ea20000100800 */
[----:B-1----:R-:W-:-:S04]  /*27280*/  IMAD.MOV.U32 R2, RZ, RZ, 0x9000 ;  /* 0x00009000ff027424 */ /* 0x002fc800078e00ff */
[----:B------:R0:W-:Y:S01]  /*27290*/  SYNCS.ARRIVE.TRANS64 RZ, [R3+URZ+0x30830], R2 ;  /* 0x0308300203ff79a7 */ /* 0x0001e2000800003f */
[----:B--2---:R-:W-:-:S13]  /*272a0*/  LOP3.LUT P1, RZ, R5, 0x1, RZ, 0xc0, !PT ;  /* 0x0000000105ff7812 */ /* 0x004fda000782c0ff */
[----:B0-----:R-:W-:Y:S05]  /*272b0*/  @!P1 BRA `(.L_x_5508) ;  /* 0x0000000000049947 */ /* 0x001fea0003800000 */
[----:B------:R-:W-:Y:S01]  /*272c0*/  BPT.TRAP 0x1 ;  /* 0x000000040000795c */ /* 0x000fe20000300000 */
.L_x_5508:
[----:B------:R-:W-:Y:S05]  /*272d0*/  BSYNC B3 ;  /* 0x0000000000037941 */ /* 0x000fea0003800000 */
.L_x_5507:
        /* <DEDUP_REMOVED lines=13> */
.L_x_5509:
        /* <DEDUP_REMOVED lines=16> */
.L_x_5510:
        /* <DEDUP_REMOVED lines=16> */
.L_x_5511:
        /* <DEDUP_REMOVED lines=18> */
.L_x_5659:
[----:B------:R-:W-:Y:S05]  /*276d0*/  BSYNC B3 ;  /* 0x0000000000037941 */ /* 0x000fea0003800000 */
.L_x_5512:
        /* <DEDUP_REMOVED lines=10> */
.L_x_5514:
[----:B------:R-:W2:Y:S01]  /*27780*/  LDL R3, [R1] ;  /* 0x0000000001037983 */ /* 0x000ea20000100800 */
[----:B------:R-:W-:Y:S01]  /*27790*/  BSSY B3, `(.L_x_5515) ;  /* 0x0000004000037945 */ /* 0x000fe20003800000 */
[----:B--2---:R-:W-:-:S13]  /*277a0*/  LOP3.LUT P0, RZ, R3, 0x8, RZ, 0xc0, !PT ;  /* 0x0000000803ff7812 */ /* 0x004fda000780c0ff */
[----:B------:R-:W-:Y:S05]  /*277b0*/  @P0 BRA `(.L_x_5516) ;  /* 0x0000000000040947 */ /* 0x000fea0003800000 */
[----:B------:R-:W-:Y:S01]  /*277c0*/  BPT.TRAP 0x1 ;  /* 0x000000040000795c */ /* 0x000fe20000300000 */
.L_x_5516:
[----:B------:R-:W-:Y:S05]  /*277d0*/  BSYNC B3 ;  /* 0x0000000000037941 */ /* 0x000fea0003800000 */
.L_x_5515:
        /* <DEDUP_REMOVED lines=14> */
.L_x_5517:
        /* <DEDUP_REMOVED lines=15> */
.L_x_5518:
        /* <DEDUP_REMOVED lines=15> */
.L_x_5519:
        /* <DEDUP_REMOVED lines=12> */
.L_x_5503:
[----:B------:R-:W-:Y:S05]  /*27b60*/  BSYNC B1 ;  /* 0x0000000000017941 */ /* 0x000fea0003800000 */
.L_x_5502:
[----:B0-----:R-:W2:Y:S04]  /*27b70*/  LDL R0, [R1+0x38] ;  /* 0x0000380001007983 */ /* 0x001ea80000100800 */
[----:B------:R1:W-:Y:S04]  /*27b80*/  STL [R1+0x8], R7 ;  /* 0x0000080701007387 */ /* 0x0003e80000100800 */
[----:B------:R1:W-:Y:S02]  /*27b90*/  STL [R1+0x14], R9 ;  /* 0x0000140901007387 */ /* 0x0003e40000100800 */
[----:B-12---:R-:W-:-:S07]  /*27ba0*/  VIADD R0, R0, 0xfffffffd ;  /* 0xfffffffd00007836 */ /* 0x006fce0000000000 */
.L_x_5501:
[----:B------:R-:W-:Y:S05]  /*27bb0*/  BSYNC B2 ;  /* 0x0000000000027941 */ /* 0x000fea0003800000 */
.L_x_5500:
[----:B------:R-:W3:Y:S01]  /*27bc0*/  LDL.LU R2, [R1+0x38] ;  /* 0x0000380001027983 */ /* 0x000ee20000300800 */
[----:B------:R-:W-:Y:S01]  /*27bd0*/  VIADD R8, R8, 0xfffffffe ;  /* 0xfffffffe08087836 */ /* 0x000fe20000000000 */
[----:B---3--:R-:W-:-:S04]  /*27be0*/  LOP3.LUT R2, RZ, R2, RZ, 0x33, !PT ;  /* 0x00000002ff027212 */ /* 0x008fc800078e33ff */
[----:B------:R-:W-:-:S13]  /*27bf0*/  ISETP.NE.AND P0, PT, R8, R2, PT ;  /* 0x000000020800720c */ /* 0x000fda0003f05270 */
[----:B------:R-:W-:Y:S05]  /*27c00*/  @!P0 BRA `(.L_x_5499) ;  /* 0x00000018000c8947 */ /* 0x000fea0003800000 */
[----:B0-----:R-:W-:-:S07]  /*27c10*/  IMAD.MOV.U32 R9, RZ, RZ, R17 ;  /* 0x000000ffff097224 */ /* 0x001fce00078e0011 */
.L_x_5556:
[----:B------:R-:W3:Y:S04]  /*27c20*/  LDL R4, [R1] ;  /* 0x0000000001047983 */ /* 0x000ee80000100800 */
        /* <DEDUP_REMOVED lines=35> */
.L_x_5522:
[----:B------:R-:W2:Y:S01]  /*27e60*/  LDL R2, [R1+0x4] ;  /* 0x0000040001027983 */ /* 0x000ea20000100800 */
[----:B------:R-:W-:Y:S01]  /*27e70*/  BSSY B2, `(.L_x_5523) ;  /* 0x0000005000027945 */ /* 0x000fe20003800000 */
[----:B--2---:R-:W-:Y:S01]  /*27e80*/  IMAD R3, R4, 0x8, R2 ;  /* 0x0000000804037824 */ /* 0x004fe200078e0202 */
[----:B------:R-:W-:-:S04]  /*27e90*/  SHF.L.U32 R2, R5, 0x1f, RZ ;  /* 0x0000001f05027819 */ /* 0x000fc800000006ff */
[----:B------:R-:W1:Y:S02]  /*27ea0*/  SYNCS.PHASECHK.TRANS64.TRYWAIT P0, [R3+URZ+0x30840], R2 ;  /* 0x03084002030075a7 */ /* 0x000e64000800017f */
[----:B-1----:R-:W-:Y:S05]  /*27eb0*/  @!P0 BRA `(.L_x_5524) ;  /* 0x0000004800688947 */ /* 0x002fea0003800000 */
.L_x_5660:
[----:B------:R-:W-:Y:S05]  /*27ec0*/  BSYNC B2 ;  /* 0x0000000000027941 */ /* 0x000fea0003800000 */
.L_x_5523:
[----:B------:R-:W2:Y:S01]  /*27ed0*/  S2R R7, SR_TID.X ;  /* 0x0000000000077919 */ /* 0x000ea20000002100 */
[----:B------:R-:W-:Y:S01]  /*27ee0*/  BSSY B2, `(.L_x_5525) ;  /* 0x000000a000027945 */ /* 0x000fe20003800000 */
[----:B--2---:R-:W-:-:S04]  /*27ef0*/  LOP3.LUT R7, R7, 0x7f, RZ, 0xc0, !PT ;  /* 0x0000007f07077812 */ /* 0x004fc800078ec0ff */
[----:B------:R-:W-:-:S13]  /*27f00*/  ISETP.NE.AND P0, PT, R7, RZ, PT ;  /* 0x000000ff0700720c */ /* 0x000fda0003f05270 */
[----:B------:R-:W-:Y:S05]  /*27f10*/  @P0 BRA `(.L_x_5526) ;  /* 0x0000000000180947 */ /* 0x000fea0003800000 */
[----:B------:R-:W2:Y:S01]  /*27f20*/  LDL R7, [R1] ;  /* 0x0000000001077983 */ /* 0x000ea20000100800 */
[----:B-1----:R-:W-:-:S04]  /*27f30*/  IMAD.MOV.U32 R2, RZ, RZ, 0x9000 ;  /* 0x00009000ff027424 */ /* 0x002fc800078e00ff */
[----:B------:R3:W-:Y:S01]  /*27f40*/  SYNCS.ARRIVE.TRANS64 RZ, [R3+URZ+0x30830], R2 ;  /* 0x0308300203ff79a7 */ /* 0x0007e2000800003f */
[----:B--2---:R-:W-:-:S13]  /*27f50*/  LOP3.LUT P1, RZ, R7, 0x1, RZ, 0xc0, !PT ;  /* 0x0000000107ff7812 */ /* 0x004fda000782c0ff */
[----:B---3--:R-:W-:Y:S05]  /*27f60*/  @!P1 BRA `(.L_x_5526) ;  /* 0x0000000000049947 */ /* 0x008fea0003800000 */
[----:B------:R-:W-:Y:S01]  /*27f70*/  BPT.TRAP 0x1 ;  /* 0x000000040000795c */ /* 0x000fe20000300000 */
.L_x_5526:
[----:B------:R-:W-:Y:S05]  /*27f80*/  BSYNC B2 ;  /* 0x0000000000027941 */ /* 0x000fea0003800000 */
.L_x_5525:
        /* <DEDUP_REMOVED lines=13> */
.L_x_5527:
        /* <DEDUP_REMOVED lines=16> */
.L_x_5528:
        /* <DEDUP_REMOVED lines=16> */
.L_x_5529:
        /* <DEDUP_REMOVED lines=18> */
.L_x_5661:
[----:B------:R-:W-:Y:S05]  /*28380*/  BSYNC B2 ;  /* 0x0000000000027941 */ /* 0x000fea0003800000 */
.L_x_5530:
        /* <DEDUP_REMOVED lines=10> */
.L_x_5532:
[----:B------:R-:W2:Y:S01]  /*28430*/  LDL R3, [R1] ;  /* 0x0000000001037983 */ /* 0x000ea20000100800 */
[----:B------:R-:W-:Y:S01]  /*28440*/  BSSY B2, `(.L_x_5533) ;  /* 0x0000004000027945 */ /* 0x000fe20003800000 */
[----:B--2---:R-:W-:-:S13]  /*28450*/  LOP3.LUT P0, RZ, R3, 0x8, RZ, 0xc0, !PT ;  /* 0x0000000803ff7812 */ /* 0x004fda000780c0ff */
[----:B------:R-:W-:Y:S05]  /*28460*/  @P0 BRA `(.L_x_5534) ;  /* 0x0000000000040947 */ /* 0x000fea0003800000 */
[----:B------:R-:W-:Y:S01]  /*28470*/  BPT.TRAP 0x1 ;  /* 0x000000040000795c */ /* 0x000fe20000300000 */
.L_x_5534:
[----:B------:R-:W-:Y:S05]  /*28480*/  BSYNC B2 ;  /* 0x0000000000027941 */ /* 0x000fea0003800000 */
.L_x_5533:
        /* <DEDUP_REMOVED lines=14> */
.L_x_5535:
        /* <DEDUP_REMOVED lines=15> */
.L_x_5536:
        /* <DEDUP_REMOVED lines=15> */
.L_x_5537:
        /* <DEDUP_REMOVED lines=12> */
.L_x_5521:
[----:B------:R-:W-:Y:S05]  /*28810*/  BSYNC B1 ;  /* 0x0000000000017941 */ /* 0x000fea0003800000 */
.L_x_5520:
[----:B------:R-:W2:Y:S01]  /*28820*/  LDL R2, [R1] ;  /* 0x0000000001027983 */ /* 0x000ea20000100800 */
        /* <DEDUP_REMOVED lines=35> */
.L_x_5540:
[----:B------:R-:W2:Y:S01]  /*28a60*/  LDL R2, [R1+0x4] ;  /* 0x0000040001027983 */ /* 0x000ea20000100800 */
[----:B------:R-:W-:Y:S01]  /*28a70*/  BSSY B2, `(.L_x_5541) ;  /* 0x0000005000027945 */ /* 0x000fe20003800000 */
[----:B--2---:R-:W-:Y:S01]  /*28a80*/  IMAD R3, R11, 0x8, R2 ;  /* 0x000000080b037824 */ /* 0x004fe200078e0202 */
[----:B------:R-:W-:-:S04]  /*28a90*/  SHF.L.U32 R2, R10, 0x1f, RZ ;  /* 0x0000001f0a027819 */ /* 0x000fc800000006ff */
[----:B------:R-:W2:Y:S02]  /*28aa0*/  SYNCS.PHASECHK.TRANS64.TRYWAIT P0, [R3+URZ+0x30840], R2 ;  /* 0x03084002030075a7 */ /* 0x000ea4000800017f */
[----:B--2---:R-:W-:Y:S05]  /*28ab0*/  @!P0 BRA `(.L_x_5542) ;  /* 0x0000003c00908947 */ /* 0x004fea0003800000 */
.L_x_5662:
[----:B------:R-:W-:Y:S05]  /*28ac0*/  BSYNC B2 ;  /* 0x0000000000027941 */ /* 0x000fea0003800000 */
.L_x_5541:
[----:B-1----:R-:W1:Y:S01]  /*28ad0*/  S2R R8, SR_TID.X ;  /* 0x0000000000087919 */ /* 0x002e620000002100 */
[----:B------:R-:W-:Y:S01]  /*28ae0*/  BSSY B2, `(.L_x_5543) ;  /* 0x000000a000027945 */ /* 0x000fe20003800000 */
[----:B-1----:R-:W-:-:S04]  /*28af0*/  LOP3.LUT R8, R8, 0x7f, RZ, 0xc0, !PT ;  /* 0x0000007f08087812 */ /* 0x002fc800078ec0ff */
[----:B------:R-:W-:-:S13]  /*28b00*/  ISETP.NE.AND P0, PT, R8, RZ, PT ;  /* 0x000000ff0800720c */ /* 0x000fda0003f05270 */
[----:B------:R-:W-:Y:S05]  /*28b10*/  @P0 BRA `(.L_x_5544) ;  /* 0x0000000000180947 */ /* 0x000fea0003800000 */
[----:B------:R-:W3:Y:S01]  /*28b20*/  LDL R8, [R1] ;  /* 0x0000000001087983 */ /* 0x000ee20000100800 */
[----:B--2---:R-:W-:-:S04]  /*28b30*/  IMAD.MOV.U32 R2, RZ, RZ, 0x9000 ;  /* 0x00009000ff027424 */ /* 0x004fc800078e00ff */
[----:B------:R1:W-:Y:S01]  /*28b40*/  SYNCS.ARRIVE.TRANS64 RZ, [R3+URZ+0x30830], R2 ;  /* 0x0308300203ff79a7 */ /* 0x0003e2000800003f */
[----:B---3--:R-:W-:-:S13]  /*28b50*/  LOP3.LUT P1, RZ, R8, 0x1, RZ, 0xc0, !PT ;  /* 0x0000000108ff7812 */ /* 0x008fda000782c0ff */
[----:B-1----:R-:W-:Y:S05]  /*28b60*/  @!P1 BRA `(.L_x_5544) ;  /* 0x0000000000049947 */ /* 0x002fea0003800000 */
[----:B------:R-:W-:Y:S01]  /*28b70*/  BPT.TRAP 0x1 ;  /* 0x000000040000795c */ /* 0x000fe20000300000 */
.L_x_5544:
[----:B------:R-:W-:Y:S05]  /*28b80*/  BSYNC B2 ;  /* 0x0000000000027941 */ /* 0x000fea0003800000 */
.L_x_5543:
[----:B0-----:R-:W3:Y:S04]  /*28b90*/  LDL R10, [R1+0x4] ;  /* 0x00000400010a7983 */ /* 0x001ee80000100800 */
        /* <DEDUP_REMOVED lines=13> */
.L_x_5545:
        /* <DEDUP_REMOVED lines=16> */
.L_x_5546:
        /* <DEDUP_REMOVED lines=16> */
.L_x_5547:
        /* <DEDUP_REMOVED lines=16> */
.L_x_5663:
[----:B------:R-:W-:Y:S05]  /*28f70*/  BSYNC B2 ;  /* 0x0000000000027941 */ /* 0x000fea0003800000 */
.L_x_5548:
[----:B------:R-:W1:Y:S01]  /*28f80*/  S2R R3, SR_TID.X ;  /* 0x0000000000037919 */ /* 0x000e620000002100 */
[----:B------:R-:W-:-:S04]  /*28f90*/  UPRMT UR4, UR38, 0x9910, URZ ;  /* 0x0000991026047896 */ /* 0x000fc8000800003f */
[----:B------:R-:W-:Y:S01]  /*28fa0*/  UISETP.NE.AND UP0, UPT, UR4, 0x2, UPT ;  /* 0x000000020400788c */ /* 0x000fe2000bf05270 */
[----:B-1----:R-:W-:-:S04]  /*28fb0*/  LOP3.LUT R3, R3, 0x7f, RZ, 0xc0, !PT ;  /* 0x0000007f03037812 */ /* 0x002fc800078ec0ff */
[----:B------:R-:W-:-:S13]  /*28fc0*/  ISETP.NE.AND P0, PT, R3, RZ, PT ;  /* 0x000000ff0300720c */ /* 0x000fda0003f05270 */
[----:B------:R-:W-:-:S04]  /*28fd0*/  @!P0 IMAD.MOV.U32 R3, RZ, RZ, 0x9000 ;  /* 0x00009000ff038424 */ /* 0x000fc800078e00ff */
[----:B------:R1:W-:Y:S01]  /*28fe0*/  @!P0 SYNCS.ARRIVE.TRANS64 RZ, [R2+URZ+0x30850], R3 ;  /* 0x0308500302ff89a7 */ /* 0x0003e2000800003f */
[----:B------:R-:W-:-:S13]  /*28ff0*/  PLOP3.LUT P0, PT, PT, PT, UP0, 0x80, 0x0 ;  /* 0x000000000000781c */ /* 0x000fda0003f0f008 */
[----:B-1----:R-:W-:Y:S05]  /*29000*/  @P0 BRA `(.L_x_5550) ;  /* 0x0000000000040947 */ /* 0x002fea0003800000 */
[----:B------:R-:W-:Y:S01]  /*29010*/  BPT.TRAP 0x1 ;  /* 0x000000040000795c */ /* 0x000fe20000300000 */
.L_x_5550:
[----:B------:R-:W2:Y:S01]  /*29020*/  LDL R3, [R1] ;  /* 0x0000000001037983 */ /* 0x000ea20000100800 */
[----:B------:R-:W-:Y:S01]  /*29030*/  BSSY B2, `(.L_x_5551) ;  /* 0x0000004000027945 */ /* 0x000fe20003800000 */
[----:B--2---:R-:W-:-:S13]  /*29040*/  LOP3.LUT P0, RZ, R3, 0x8, RZ, 0xc0, !PT ;  /* 0x0000000803ff7812 */ /* 0x004fda000780c0ff */
[----:B------:R-:W-:Y:S05]  /*29050*/  @P0 BRA `(.L_x_5552) ;  /* 0x0000000000040947 */ /* 0x000fea0003800000 */
[----:B------:R-:W-:Y:S01]  /*29060*/  BPT.TRAP 0x1 ;  /* 0x000000040000795c */ /* 0x000fe20000300000 */
.L_x_5552:
[----:B------:R-:W-:Y:S05]  /*29070*/  BSYNC B2 ;  /* 0x0000000000027941 */ /* 0x000fea0003800000 */
.L_x_5551:
        /* <DEDUP_REMOVED lines=13> */
.L_x_5553:
        /* <DEDUP_REMOVED lines=15> */
.L_x_5554:
        /* <DEDUP_REMOVED lines=15> */
.L_x_5555:
        /* <DEDUP_REMOVED lines=12> */
.L_x_5539:
[----:B------:R-:W-:Y:S05]  /*293f0*/  BSYNC B1 ;  /* 0x0000000000017941 */ /* 0x000fea0003800000 */
.L_x_5538:
[----:B------:R-:W2:Y:S01]  /*29400*/  LDL R2, [R1+0x30] ;  /* 0x0000300001027983 */ /* 0x000ea20000100800 */
[----:B------:R-:W-:Y:S01]  /*29410*/  VIADD R0, R0, 0xfffffffe ;  /* 0xfffffffe00007836 */ /* 0x000fe20000000000 */
[----:B--2---:R-:W-:-:S13]  /*29420*/  ISETP.GT.AND P0, PT, R6, R2, PT ;  /* 0x000000020600720c */ /* 0x004fda0003f04270 */
[----:B------:R-:W-:Y:S05]  /*29430*/  @P0 BRA `(.L_x_5556) ;  /* 0xffffffe400f80947 */ /* 0x000fea000383ffff */
.L_x_5499:
[----:B------:R-:W-:Y:S05]  /*29440*/  BSYNC B0 ;  /* 0x0000000000007941 */ /* 0x000fea0003800000 */
.L_x_5498:
        /* <DEDUP_REMOVED lines=17> */
.L_x_5558:
[----:B------:R-:W-:Y:S05]  /*29560*/  BSYNC B0 ;  /* 0x0000000000007941 */ /* 0x000fea0003800000 */
.L_x_5557:
[----:B------:R-:W3:Y:S01]  /*29570*/  LDL R0, [R1] ;  /* 0x0000000001007983 */ /* 0x000ee20000100800 */
[----:B------:R-:W-:Y:S01]  /*29580*/  BSSY B0, `(.L_x_5559) ;  /* 0x0000052000007945 */ /* 0x000fe20003800000 */
[----:B---3--:R-:W-:-:S13]  /*29590*/  LOP3.LUT P0, RZ, R0, 0x4, RZ, 0xc0, !PT ;  /* 0x0000000400ff7812 */ /* 0x008fda000780c0ff */
[----:B------:R-:W-:Y:S05]  /*295a0*/  @!P0 BRA `(.L_x_5560) ;  /* 0x00000004003c8947 */ /* 0x000fea0003800000 */
[----:B------:R-:W3:Y:S04]  /*295b0*/  LDL R3, [R1+0x4] ;  /* 0x0000040001037983 */ /* 0x000ee80000100800 */
[----:B------:R-:W3:Y:S04]  /*295c0*/  LDL R0, [R1+0x8] ;  /* 0x0000080001007983 */ /* 0x000ee80000100800 */
[----:B------:R-:W4:Y:S01]  /*295d0*/  LDL R2, [R1+0x14] ;  /* 0x0000140001027983 */ /* 0x000f220000100800 */
[----:B------:R-:W-:Y:S01]  /*295e0*/  BSSY B1, `(.L_x_5561) ;  /* 0x0000005000017945 */ /* 0x000fe20003800000 */
[----:B---3--:R-:W-:Y:S01]  /*295f0*/  IMAD R0, R0, 0x8, R3 ;  /* 0x0000000800007824 */ /* 0x008fe200078e0203 */
[----:B----4-:R-:W-:-:S04]  /*29600*/  SHF.L.U32 R2, R2, 0x1f, RZ ;  /* 0x0000001f02027819 */ /* 0x010fc800000006ff */
[----:B------:R-:W3:Y:S02]  /*29610*/  SYNCS.PHASECHK.TRANS64.TRYWAIT P0, [R0+URZ+0x30860], R2 ;  /* 0x03086002000075a7 */ /* 0x000ee4000800017f */
[----:B---3--:R-:W-:Y:S05]  /*29620*/  @!P0 BRA `(.L_x_5562) ;  /* 0x0000003000dc8947 */ /* 0x008fea0003800000 */
.L_x_5664:
[----:B------:R-:W-:Y:S05]  /*29630*/  BSYNC B1 ;  /* 0x0000000000017941 */ /* 0x000fea0003800000 */
.L_x_5561:
[----:B------:R-:W4:Y:S01]  /*29640*/  S2R R3, SR_TID.X ;  /* 0x0000000000037919 */ /* 0x000f220000002100 */
[----:B------:R-:W-:-:S04]  /*29650*/  UPRMT UR4, UR38, 0x9910, URZ ;  /* 0x0000991026047896 */ /* 0x000fc8000800003f */
[----:B------:R-:W-:Y:S01]  /*29660*/  UISETP.NE.AND UP0, UPT, UR4, 0x2, UPT ;  /* 0x000000020400788c */ /* 0x000fe2000bf05270 */
[----:B----4-:R-:W-:-:S04]  /*29670*/  LOP3.LUT R3, R3, 0x7f, RZ, 0xc0, !PT ;  /* 0x0000007f03037812 */ /* 0x010fc800078ec0ff */
[----:B------:R-:W-:-:S13]  /*29680*/  ISETP.NE.AND P0, PT, R3, RZ, PT ;  /* 0x000000ff0300720c */ /* 0x000fda0003f05270 */
[----:B---3--:R-:W-:-:S04]  /*29690*/  @!P0 IMAD.MOV.U32 R2, RZ, RZ, 0x9000 ;  /* 0x00009000ff028424 */ /* 0x008fc800078e00ff */
[----:B------:R3:W-:Y:S01]  /*296a0*/  @!P0 SYNCS.ARRIVE.TRANS64 RZ, [R0+URZ+0x30850], R2 ;  /* 0x0308500200ff89a7 */ /* 0x0007e2000800003f */
[----:B------:R-:W-:-:S13]  /*296b0*/  PLOP3.LUT P0, PT, PT, PT, UP0, 0x80, 0x0 ;  /* 0x000000000000781c */ /* 0x000fda0003f0f008 */
[----:B---3--:R-:W-:Y:S05]  /*296c0*/  @P0 BRA `(.L_x_5563) ;  /* 0x0000000000040947 */ /* 0x008fea0003800000 */
[----:B------:R-:W-:Y:S01]  /*296d0*/  BPT.TRAP 0x1 ;  /* 0x000000040000795c */ /* 0x000fe20000300000 */
.L_x_5563:
[----:B------:R-:W3:Y:S01]  /*296e0*/  LDL R2, [R1] ;  /* 0x0000000001027983 */ /* 0x000ee20000100800 */
[----:B------:R-:W-:Y:S01]  /*296f0*/  BSSY B1, `(.L_x_5564) ;  /* 0x0000004000017945 */ /* 0x000fe20003800000 */
[----:B---3--:R-:W-:-:S13]  /*29700*/  LOP3.LUT P0, RZ, R2, 0x8, RZ, 0xc0, !PT ;  /* 0x0000000802ff7812 */ /* 0x008fda000780c0ff */
[----:B------:R-:W-:Y:S05]  /*29710*/  @P0 BRA `(.L_x_5565) ;  /* 0x0000000000040947 */ /* 0x000fea0003800000 */
[----:B------:R-:W-:Y:S01]  /*29720*/  BPT.TRAP 0x1 ;  /* 0x000000040000795c */ /* 0x000fe20000300000 */
.L_x_5565:
[----:B------:R-:W-:Y:S05]  /*29730*/  BSYNC B1 ;  /* 0x0000000000017941 */ /* 0x000fea0003800000 */
.L_x_5564:
[----:B--2---:R-:W2:Y:S04]  /*29740*/  LDL.LU R5, [R1+0x18] ;  /* 0x0000180001057983 */ /* 0x004ea80000300800 */
[----:B------:R-:W2:Y:S04]  /*29750*/  LDL.LU R3, [R1+0xc] ;  /* 0x00000c0001037983 */ /* 0x000ea80000300800 */
[----:B------:R-:W3:Y:S04]  /*29760*/  LDL R4, [R1+0x4] ;  /* 0x0000040001047983 */ /* 0x000ee80000100800 */
        /* <DEDUP_REMOVED lines=11> */
.L_x_5566:
        /* <DEDUP_REMOVED lines=10> */
[----:B------:R-:W-:Y:S01]  /*298c0*/  PLOP3.LUT P0, PT, PT, PT, PT, 0x80, 0x0 ;  /* 0x000000000000781c */ /* 0x000fe20003f0f070 */
[----:B------:R-:W-:Y:S01]  /*298d0*/  VIADD R4, R2, 0x3400 ;  /* 0x0000340002047836 */ /* 0x000fe20000000000 */
[----:B------:R-:W-:Y:S01]  /*298e0*/  UMOV UR6, 0x0 ;  /* 0x0000000000067882 */ /* 0x000fe20000000000 */
[----:B------:R-:W-:Y:S01]  /*298f0*/  UMOV UR7, 0x14f00000 ;  /* 0x14f0000000077882 */ /* 0x000fe20000000000 */
[----:B------:R-:W-:-:S09]  /*29900*/  UMOV UR10, 0x40 ;  /* 0x00000040000a7882 */ /* 0x000fd20000000000 */
.L_x_5567:
        /* <DEDUP_REMOVED lines=15> */
.L_x_5568:
        /* <DEDUP_REMOVED lines=10> */
.L_x_5560:
[----:B------:R-:W-:Y:S05]  /*29aa0*/  BSYNC B0 ;  /* 0x0000000000007941 */ /* 0x000fea0003800000 */
.L_x_5559:
        /* <DEDUP_REMOVED lines=9> */
.L_x_5478:
[----:B------:R-:W-:Y:S05]  /*29b40*/  BSYNC B7 ;  /* 0x0000000000077941 */ /* 0x000fea0003800000 */
.L_x_5476:
[----:B01----:R-:W3:Y:S02]  /*29b50*/  LDL R7, [R1] ;  /* 0x0000000001077983 */ /* 0x003ee40000100800 */
        /* <DEDUP_REMOVED lines=9> */
[----:B------:R0:W-:Y:S01]  /*29bf0*/  STL [R1+0x4], R0 ;  /* 0x0000040001007387 */ /* 0x0001e20000100800 */
[----:B------:R-:W-:Y:S06]  /*29c00*/  BAR.ARV 0x4, 0x180 ;  /* 0x0106000000007b1d */ /* 0x000fec0000002000 */
[----:B------:R-:W-:Y:S05]  /*29c10*/  BRA `(.L_x_5570) ;  /* 0x0000000800d87947 */ /* 0x000fea0003800000 */
.L_x_5569:
        /* <DEDUP_REMOVED lines=13> */
[----:B------:R-:W-:Y:S01]  /*29cf0*/  SHFL.IDX PT, R5, R16, 0x1, 0x1f ;  /* 0x00201f0010057f89 */ /* 0x000fe200000e0000 */
[C---:B------:R-:W-:Y:S01]  /*29d00*/  ISETP.GE.U32.AND P3, PT, R6.reuse, 0x10, PT ;  /* 0x000000100600780c */ /* 0x040fe20003f66070 */
[----:B0-----:R-:W-:Y:S02]  /*29d10*/  IMAD.MOV.U32 R3, RZ, RZ, RZ ;  /* 0x000000ffff037224 */ /* 0x001fe400078e00ff */
[----:B--2---:R-:W-:Y:S01]  /*29d20*/  @!P0 IMAD.MOV.U32 R3, RZ, RZ, R2 ;  /* 0x000000ffff038224 */ /* 0x004fe200078e0002 */
[----:B------:R-:W-:-:S04]  /*29d30*/  ISETP.GE.U32.AND P0, PT, R6, 0x2, PT ;  /* 0x000000020600780c */ /* 0x000fc80003f06070 */
[----:B------:R-:W0:Y:S02]  /*29d40*/  SHFL.UP PT, R2, R3, 0x1, RZ ;  /* 0x0420000003027989 */ /* 0x000e2400000e00ff */
[----:B0-----:R-:W-:-:S05]  /*29d50*/  SEL R0, R2, RZ, P4 ;  /* 0x000000ff02007207 */ /* 0x001fca0002000000 */
[----:B------:R-:W-:Y:S02]  /*29d60*/  IMAD.IADD R2, R3, 0x1, R0 ;  /* 0x0000000103027824 */ /* 0x000fe400078e0200 */
[----:B------:R-:W-:Y:S04]  /*29d70*/  SHFL.IDX PT, R0, R16, RZ, 0x1f ;  /* 0x00001fff10007589 */ /* 0x000fe800000e0000 */
        /* <DEDUP_REMOVED lines=13> */
.L_x_5674:
[----:B------:R-:W-:Y:S02]  /*29e50*/  ULDC UR4, c[0x0][0xc38] ;  /* 0x00030e0000047ab9 */ /* 0x000fe40000000800 */
[----:B------:R-:W-:-:S04]  /*29e60*/  IMAD.U32 R4, RZ, RZ, UR4 ;  /* 0x00000004ff047e24 */ /* 0x000fc8000f8e00ff */
[----:B-1----:R-:W-:-:S04]  /*29e70*/  IMAD R16, R16, R4, RZ ;  /* 0x0000000410107224 */ /* 0x002fc800078e02ff */
[----:B------:R-:W-:-:S05]  /*29e80*/  IMAD.IADD R5, R5, 0x1, R16 ;  /* 0x0000000105057824 */ /* 0x000fca00078e0210 */
[----:B------:R-:W-:-:S13]  /*29e90*/  ISETP.GT.AND P4, PT, R5, R0, PT ;  /* 0x000000000500720c */ /* 0x000fda0003f84270 */
[----:B------:R-:W-:Y:S05]  /*29ea0*/  @P4 BRA `(.L_x_5572) ;  /* 0x0000000000a04947 */ /* 0x000fea0003800000 */
.L_x_5577:
[----:B0-----:R-:W0:Y:S01]  /*29eb0*/  LDC R2, c[0x0][0xc3c] ;  /* 0x00030f00ff027b82 */ /* 0x001e220000000800 */
[----:B------:R-:W-:-:S05]  /*29ec0*/  VIADD R19, R19, 0x1f ;  /* 0x0000001f13137836 */ /* 0x000fca0000000000 */
[----:B0-----:R-:W-:-:S13]  /*29ed0*/  ISETP.GE.AND P4, PT, R19, R2, PT ;  /* 0x000000021300720c */ /* 0x001fda0003f86270 */
[----:B------:R-:W-:Y:S05]  /*29ee0*/  @P4 BRA `(.L_x_5573) ;  /* 0x0000000400dc4947 */ /* 0x000fea0003800000 */
[----:B------:R-:W2:Y:S01]  /*29ef0*/  LDL R3, [R1+0x28] ;  /* 0x0000280001037983 */ /* 0x000ea20000100800 */
[----:B------:R-:W-:Y:S01]  /*29f00*/  BSSY B0, `(.L_x_5574) ;  /* 0x0000008000007945 */ /* 0x000fe20003800000 */
[----:B--2---:R-:W-:Y:S02]  /*29f10*/  IMAD.IADD R4, R19, 0x1, R3 ;  /* 0x0000000113047824 */ /* 0x004fe400078e0203 */
[----:B------:R-:W-:-:S03]  /*29f20*/  IMAD.MOV.U32 R3, RZ, RZ, RZ ;  /* 0x000000ffff037224 */ /* 0x000fc600078e00ff */
[----:B------:R-:W-:-:S13]  /*29f30*/  ISETP.GE.OR P4, PT, R4, R2, !P5 ;  /* 0x000000020400720c */ /* 0x000fda0006f86670 */
[----:B------:R-:W-:Y:S05]  /*29f40*/  @P4 BRA `(.L_x_5575) ;  /* 0x00000000000c4947 */ /* 0x000fea0003800000 */
[----:B------:R-:W0:Y:S02]  /*29f50*/  LDC.64 R2, c[0x0][0xc80] ;  /* 0x00032000ff027b82 */ /* 0x000e240000000a00 */
[----:B0-----:R-:W-:-:S06]  /*29f60*/  IMAD.WIDE R2, R4, 0x4, R2 ;  /* 0x0000000404027825 */ /* 0x001fcc00078e0202 */
[----:B------:R0:W5:Y:S02]  /*29f70*/  LDG.E R3, desc[UR60][R2.64] ;  /* 0x0000003c02037981 */ /* 0x000164000c1e1900 */
.L_x_5575:
[----:B------:R-:W-:Y:S05]  /*29f80*/  BSYNC B0 ;  /* 0x0000000000007941 */ /* 0x000fea0003800000 */
.L_x_5574:
[----:B------:R-:W-:-:S03]  /*29f90*/  UMOV UR4, 0xffffffff ;  /* 0xffffffff00047882 */ /* 0x000fc60000000000 */
[----:B------:R-:W-:Y:S05]  /*29fa0*/  BRA.DIV UR4, `(.L_x_5576) ;  /* 0x0000002e04cc7947 */ /* 0x000fea000b800000 */
[----:B------:R-:W2:Y:S04]  /*29fb0*/  LDL R4, [R1] ;  /* 0x0000000001047983 */ /* 0x000ea80000100800 */
        /* <DEDUP_REMOVED lines=17> */
.L_x_5682:
[----:B------:R-:W-:Y:S02]  /*2a0d0*/  ULDC UR4, c[0x0][0xc38] ;  /* 0x00030e0000047ab9 */ /* 0x000fe40000000800 */
[----:B------:R-:W-:-:S04]  /*2a0e0*/  IMAD.U32 R4, RZ, RZ, UR4 ;  /* 0x00000004ff047e24 */ /* 0x000fc8000f8e00ff */
[----:B-1----:R-:W-:-:S04]  /*2a0f0*/  IMAD R16, R16, R4, RZ ;  /* 0x0000000410107224 */ /* 0x002fc800078e02ff */
[----:B------:R-:W-:-:S05]  /*2a100*/  IMAD.IADD R5, R16, 0x1, R5 ;  /* 0x0000000110057824 */ /* 0x000fca00078e0205 */
[----:B------:R-:W-:-:S13]  /*2a110*/  ISETP.GT.AND P4, PT, R5, R0, PT ;  /* 0x000000000500720c */ /* 0x000fda0003f84270 */
[----:B------:R-:W-:Y:S05]  /*2a120*/  @!P4 BRA `(.L_x_5577) ;  /* 0xfffffffc0060c947 */ /* 0x000fea000383ffff */
.L_x_5572:
        /* <DEDUP_REMOVED lines=8> */
.L_x_5686:
[----:B------:R-:W-:Y:S01]  /*2a1b0*/  ISETP.NE.AND P0, PT, R5, RZ, PT ;  /* 0x000000ff0500720c */ /* 0x000fe20003f05270 */
[----:B------:R-:W-:-:S12]  /*2a1c0*/  IMAD.MOV.U32 R5, RZ, RZ, RZ ;  /* 0x000000ffff057224 */ /* 0x000fd800078e00ff */
[----:B------:R-:W-:Y:S05]  /*2a1d0*/  @!P0 BRA `(.L_x_5579) ;  /* 0x0000000000148947 */ /* 0x000fea0003800000 */
[----:B------:R-:W-:Y:S01]  /*2a1e0*/  UMOV UR4, 0xffffffff ;  /* 0xffffffff00047882 */ /* 0x000fe20000000000 */
[----:B------:R-:W-:Y:S02]  /*2a1f0*/  VIADD R12, R6, 0xffffffff ;  /* 0xffffffff060c7836 */ /* 0x000fe40000000000 */
[----:B------:R-:W-:Y:S05]  /*2a200*/  BRA.DIV UR4, `(.L_x_5580) ;  /* 0x00000032045c7947 */ /* 0x000fea000b800000 */
[----:B0-----:R0:W3:Y:S02]  /*2a210*/  SHFL.IDX PT, R2, R2, R12, 0x1f ;  /* 0x00001f0c02027589 */ /* 0x0010e400000e0000 */
.L_x_5689:
[----:B---3--:R-:W-:-:S07]  /*2a220*/  IMAD.MOV.U32 R5, RZ, RZ, R2 ;  /* 0x000000ffff057224 */ /* 0x008fce00078e0002 */
.L_x_5579:
        /* <DEDUP_REMOVED lines=67> */
.L_x_5573:
[----:B------:R-:W-:Y:S01]  /*2a660*/  UMOV UR4, URZ ;  /* 0x0000003f00047c82 */ /* 0x000fe20008000000 */
[----:B------:R-:W-:Y:S01]  /*2a670*/  UMOV UR5, URZ ;  /* 0x0000003f00057c82 */ /* 0x000fe20008000000 */
[----:B------:R-:W-:Y:S01]  /*2a680*/  ULDC UR6, c[0x0][0xc3c] ;  /* 0x00030f0000067ab9 */ /* 0x000fe20000000800 */
[----:B------:R-:W-:Y:S02]  /*2a690*/  IMAD.MOV.U32 R16, RZ, RZ, R0 ;  /* 0x000000ffff107224 */ /* 0x000fe400078e0000 */
[----:B------:R-:W-:Y:S02]  /*2a6a0*/  IMAD.U32 R17, RZ, RZ, UR4 ;  /* 0x00000004ff117e24 */ /* 0x000fe4000f8e00ff */
[----:B------:R-:W-:Y:S02]  /*2a6b0*/  IMAD.U32 R18, RZ, RZ, UR5 ;  /* 0x00000005ff127e24 */ /* 0x000fe4000f8e00ff */
[----:B------:R-:W-:-:S07]  /*2a6c0*/  IMAD.U32 R19, RZ, RZ, UR6 ;  /* 0x00000006ff137e24 */ /* 0x000fce000f8e00ff */
.L_x_5581:
        /* <DEDUP_REMOVED lines=11> */
.L_x_5570:
[----:B------:R-:W-:Y:S02]  /*2a780*/  ULDC UR4, c[0x0][0xc3c] ;  /* 0x00030f0000047ab9 */ /* 0x000fe40000000800 */
[----:B-1----:R-:W-:-:S13]  /*2a790*/  ISETP.GE.AND P0, PT, R19, UR4, PT ;  /* 0x0000000413007c0c */ /* 0x002fda000bf06270 */
[----:B------:R-:W-:Y:S05]  /*2a7a0*/  @!P0 BRA `(.L_x_5582) ;  /* 0xffffff8800648947 */ /* 0x000fea000383ffff */
[----:B------:R-:W-:Y:S05]  /*2a7b0*/  BSYNC B8 ;  /* 0x0000000000087941 */ /* 0x000fea0003800000 */
.L_x_5416:
        /* <DEDUP_REMOVED lines=12> */
.L_x_5690:
[----:B------:R-:W-:Y:S05]  /*2a880*/  BSYNC B0 ;  /* 0x0000000000007941 */ /* 0x000fea0003800000 */
.L_x_5583:
[----:B------:R-:W-:-:S03]  /*2a890*/  UMOV UR4, 0xffffffff ;  /* 0xffffffff00047882 */ /* 0x000fc60000000000 */
[----:B------:R-:W-:Y:S05]  /*2a8a0*/  BRA.DIV UR4, `(.L_x_5585) ;  /* 0x0000002a04f07947 */ /* 0x000fea000b800000 */
[----:B------:R-:W1:Y:S02]  /*2a8b0*/  S2R R2, SR_TID.X ;  /* 0x0000000000027919 */ /* 0x000e640000002100 */
[----:B-1----:R-:W-:-:S04]  /*2a8c0*/  SHF.R.U32.HI R2, RZ, 0x5, R2 ;  /* 0x00000005ff027819 */ /* 0x002fc80000011602 */
[----:B------:R-:W-:-:S05]  /*2a8d0*/  LOP3.LUT R2, R2, 0x3, RZ, 0xc0, !PT ;  /* 0x0000000302027812 */ /* 0x000fca00078ec0ff */
[----:B------:R1:W2:Y:S02]  /*2a8e0*/  SHFL.IDX PT, R14, R2, RZ, 0x1f ;  /* 0x00001fff020e7589 */ /* 0x0002a400000e0000 */
.L_x_5693:
[----:B--2---:R-:W-:-:S13]  /*2a8f0*/  ISETP.NE.AND P0, PT, R14, RZ, PT ;  /* 0x000000ff0e00720c */ /* 0x004fda0003f05270 */
[----:B------:R-:W-:Y:S05]  /*2a900*/  @P0 BRA `(.L_x_5120) ;  /* 0x00000000009c0947 */ /* 0x000fea0003800000 */
[----:B------:R-:W-:-:S03]  /*2a910*/  UMOV UR4, 0xffffffff ;  /* 0xffffffff00047882 */ /* 0x000fc60000000000 */
[----:B------:R-:W-:Y:S05]  /*2a920*/  BRA.DIV UR4, `(.L_x_5586) ;  /* 0x0000002e04047947 */ /* 0x000fea000b800000 */
[----:B------:R-:W-:-:S13]  /*2a930*/  ELECT P6, URZ, PT ;  /* 0x00000000003f782f */ /* 0x000fda00038c0000 */
.L_x_5696:
        /* <DEDUP_REMOVED lines=8> */
.L_x_5587:
        /* <DEDUP_REMOVED lines=14> */
.L_x_5697:
[----:B------:R-:W1:Y:S02]  /*2aaa0*/  SYNCS.PHASECHK.TRANS64.TRYWAIT P0, [R7+URZ], R2 ;  /* 0x00000002070075a7 */ /* 0x000e64000800017f */
[----:B-1----:R-:W-:Y:S05]  /*2aab0*/  @!P0 BRA `(.L_x_5589) ;  /* 0x0000002800d48947 */ /* 0x002fea0003800000 */
.L_x_5698:
[----:B------:R-:W-:Y:S05]  /*2aac0*/  @!P2 BRA `(.L_x_5590) ;  /* 0x000000000004a947 */ /* 0x000fea0003800000 */
[----:B------:R-:W-:Y:S01]  /*2aad0*/  BPT.TRAP 0x1 ;  /* 0x000000040000795c */ /* 0x000fe20000300000 */
.L_x_5590:
[----:B------:R-:W2:Y:S01]  /*2aae0*/  LDL.LU R4, [R1+0x8] ;  /* 0x0000080001047983 */ /* 0x000ea20000300800 */
[----:B------:R-:W-:-:S04]  /*2aaf0*/  VIADD R0, R0, 0x30860 ;  /* 0x0003086000007836 */ /* 0x000fc80000000000 */
[----:B--2---:R-:W-:-:S04]  /*2ab00*/  IMAD R4, R4, 0x8, R0 ;  /* 0x0000000804047824 */ /* 0x004fc800078e0200 */
[----:B------:R-:W2:Y:S02]  /*2ab10*/  SYNCS.PHASECHK.TRANS64.TRYWAIT P0, [R4+URZ], R5 ;  /* 0x00000005040075a7 */ /* 0x000ea4000800017f */
[----:B--2---:R-:W-:Y:S05]  /*2ab20*/  @!P0 BRA `(.L_x_5591) ;  /* 0x0000002800cc8947 */ /* 0x004fea0003800000 */
.L_x_5699:
[----:B------:R-:W-:-:S07]  /*2ab30*/  IMAD R3, R3, 0x8, R0 ;  /* 0x0000000803037824 */ /* 0x000fce00078e0200 */
.L_x_5592:
[----:B---3--:R3:W4:Y:S02]  /*2ab40*/  SYNCS.PHASECHK.TRANS64.TRYWAIT P0, [R3+URZ], R2 ;  /* 0x00000002030075a7 */ /* 0x008724000800017f */
[----:B----4-:R-:W-:Y:S05]  /*2ab50*/  @!P0 NANOSLEEP.SYNCS 0x989680 ;  /* 0x009896800000895d */ /* 0x010fea0003900000 */
[----:B------:R-:W4:Y:S02]  /*2ab60*/  @!P0 SYNCS.PHASECHK.TRANS64 P0, [R3+URZ], R2 ;  /* 0x00000002030085a7 */ /* 0x000f24000800007f */
[----:B----4-:R-:W-:Y:S05]  /*2ab70*/  @!P0 BRA `(.L_x_5592) ;  /* 0xfffffffc00f08947 */ /* 0x010fea000383ffff */
.L_x_5120:
[----:B------:R-:W-:Y:S05]  /*2ab80*/  BSYNC B9 ;  /* 0x0000000000097941 */ /* 0x000fea0003800000 */
.L_x_5117:
[----:B------:R-:W-:Y:S05]  /*2ab90*/  EXIT ;  /* 0x000000000000794d */ /* 0x000fea0003800000 */
.L_x_5146:
[----:B0-----:R0:W1:Y:S02]  /*2aba0*/  SYNCS.PHASECHK.TRANS64.TRYWAIT P5, [R90+URZ+0x30890], R91 ;  /* 0x0308905b5a0075a7 */ /* 0x00106400080a017f */
[----:B-1----:R-:W-:Y:S05]  /*2abb0*/  @!P5 NANOSLEEP.SYNCS 0x989680 ;  /* 0x009896800000d95d */ /* 0x002fea0003900000 */
[----:B------:R-:W1:Y:S02]  /*2abc0*/  @!P5 SYNCS.PHASECHK.TRANS64 P5, [R90+URZ+0x30890], R91 ;  /* 0x0308905b5a00d5a7 */ /* 0x000e6400080a007f */
[----:B-1----:R-:W-:Y:S05]  /*2abd0*/  @!P5 BRA `(.L_x_5146) ;  /* 0xfffffffc00f0d947 */ /* 0x002fea000383ffff */
[----:B------:R-:W-:Y:S05]  /*2abe0*/  BRA `(.L_x_5593) ;  /* 0xfffffd90000c7947 */ /* 0x000fea000383ffff */
.L_x_5200:
[----:B-1----:R1:W3:Y:S02]  /*2abf0*/  SYNCS.PHASECHK.TRANS64.TRYWAIT P5, [R90+URZ+0x30890], R91 ;  /* 0x0308905b5a0075a7 */ /* 0x0022e400080a017f */
[----:B---3--:R-:W-:Y:S05]  /*2ac00*/  @!P5 NANOSLEEP.SYNCS 0x989680 ;  /* 0x009896800000d95d */ /* 0x008fea0003900000 */
[----:B------:R-:W3:Y:S02]  /*2ac10*/  @!P5 SYNCS.PHASECHK.TRANS64 P5, [R90+URZ+0x30890], R91 ;  /* 0x0308905b5a00d5a7 */ /* 0x000ee400080a007f */
[----:B---3--:R-:W-:Y:S05]  /*2ac20*/  @!P5 BRA `(.L_x_5200) ;  /* 0xfffffffc00f0d947 */ /* 0x008fea000383ffff */
[----:B------:R-:W-:Y:S05]  /*2ac30*/  BRA `(.L_x_5594) ;  /* 0xfffffdc400547947 */ /* 0x000fea000383ffff */
.L_x_5225:
[----:B-1----:R1:W2:Y:S02]  /*2ac40*/  SYNCS.PHASECHK.TRANS64.TRYWAIT P3, [R90+URZ+0x30890], R91 ;  /* 0x0308905b5a0075a7 */ /* 0x0022a4000806017f */
[----:B--2---:R-:W-:Y:S05]  /*2ac50*/  @!P3 NANOSLEEP.SYNCS 0x989680 ;  /* 0x009896800000b95d */ /* 0x004fea0003900000 */
[----:B------:R-:W2:Y:S02]  /*2ac60*/  @!P3 SYNCS.PHASECHK.TRANS64 P3, [R90+URZ+0x30890], R91 ;  /* 0x0308905b5a00b5a7 */ /* 0x000ea4000806007f */
[----:B--2---:R-:W-:Y:S05]  /*2ac70*/  @!P3 BRA `(.L_x_5225) ;  /* 0xfffffffc00f0b947 */ /* 0x004fea000383ffff */
[----:B------:R-:W-:Y:S05]  /*2ac80*/  BRA `(.L_x_5595) ;  /* 0xfffffdf800087947 */ /* 0x000fea000383ffff */
.L_x_5231:
[----:B-1----:R1:W2:Y:S02]  /*2ac90*/  SYNCS.PHASECHK.TRANS64.TRYWAIT P2, [R90+URZ+0x308b0], R91 ;  /* 0x0308b05b5a0075a7 */ /* 0x0022a4000804017f */
[----:B--2---:R-:W-:Y:S05]  /*2aca0*/  @!P2 NANOSLEEP.SYNCS 0x989680 ;  /* 0x009896800000a95d */ /* 0x004fea0003900000 */
[----:B------:R-:W2:Y:S02]  /*2acb0*/  @!P2 SYNCS.PHASECHK.TRANS64 P2, [R90+URZ+0x308b0], R91 ;  /* 0x0308b05b5a00a5a7 */ /* 0x000ea4000804007f */
[----:B--2---:R-:W-:Y:S05]  /*2acc0*/  @!P2 BRA `(.L_x_5231) ;  /* 0xfffffffc00f0a947 */ /* 0x004fea000383ffff */
[----:B------:R-:W-:Y:S05]  /*2acd0*/  BRA `(.L_x_5596) ;  /* 0xfffffdfc00007947 */ /* 0x000fea000383ffff */
.L_x_5257:
        /* <DEDUP_REMOVED lines=8> */
.L_x_5598:
[----:B------:R-:W-:Y:S05]  /*2ad60*/  BSYNC B1 ;  /* 0x0000000000017941 */ /* 0x000fea0003800000 */
.L_x_5597:
        /* <DEDUP_REMOVED lines=8> */
.L_x_5599:
[----:B------:R-:W-:Y:S02]  /*2adf0*/  IMAD.MOV.U32 R13, RZ, RZ, R8 ;  /* 0x000000ffff0d7224 */ /* 0x000fe400078e0008 */
[----:B------:R-:W-:-:S07]  /*2ae00*/  IMAD.MOV.U32 R0, RZ, RZ, R14 ;  /* 0x000000ffff007224 */ /* 0x000fce00078e000e */
[----:B------:R-:W-:Y:S05]  /*2ae10*/  WARPSYNC.COLLECTIVE R15, `(.L_x_5600) ;  /* 0x000000000f087348 */ /* 0x000fea0003c00000 */
[----:B------:R0:W1:Y:S02]  /*2ae20*/  SHFL.IDX P6, R14, R13, R12, R11 ;  /* 0x0000000c0d0e7389 */ /* 0x00006400000c000b */
[----:B01----:R-:W-:Y:S01]  /*2ae30*/  ENDCOLLECTIVE ;  /* 0x000000000000791b */ /* 0x003fe20003800000 */
.L_x_5600:
[----:B------:R-:W-:Y:S02]  /*2ae40*/  IMAD.MOV.U32 R13, RZ, RZ, R4 ;  /* 0x000000ffff0d7224 */ /* 0x000fe400078e0004 */
[----:B------:R-:W-:-:S07]  /*2ae50*/  IMAD.MOV.U32 R5, RZ, RZ, R14 ;  /* 0x000000ffff057224 */ /* 0x000fce00078e000e */
[----:B------:R-:W-:Y:S05]  /*2ae60*/  WARPSYNC.COLLECTIVE R15, `(.L_x_5601) ;  /* 0x000000000f087348 */ /* 0x000fea0003c00000 */
[----:B------:R0:W1:Y:S02]  /*2ae70*/  SHFL.IDX P6, R14, R13, R12, R11 ;  /* 0x0000000c0d0e7389 */ /* 0x00006400000c000b */
[----:B01----:R-:W-:Y:S01]  /*2ae80*/  ENDCOLLECTIVE ;  /* 0x000000000000791b */ /* 0x003fe20003800000 */
.L_x_5601:
[----:B------:R-:W-:Y:S05]  /*2ae90*/  BRA `(.L_x_5602) ;  /* 0xfffffe0c00b47947 */ /* 0x000fea000383ffff */
.L_x_5260:
        /* <DEDUP_REMOVED lines=8> */
.L_x_5604:
[----:B------:R-:W-:Y:S05]  /*2af20*/  BSYNC B1 ;  /* 0x0000000000017941 */ /* 0x000fea0003800000 */
.L_x_5603:
        /* <DEDUP_REMOVED lines=8> */
.L_x_5605:
[----:B------:R-:W-:Y:S02]  /*2afb0*/  IMAD.MOV.U32 R13, RZ, RZ, R8 ;  /* 0x000000ffff0d7224 */ /* 0x000fe400078e0008 */
[----:B------:R-:W-:-:S07]  /*2afc0*/  IMAD.MOV.U32 R0, RZ, RZ, R14 ;  /* 0x000000ffff007224 */ /* 0x000fce00078e000e */
[----:B------:R-:W-:Y:S05]  /*2afd0*/  WARPSYNC.COLLECTIVE R15, `(.L_x_5606) ;  /* 0x000000000f087348 */ /* 0x000fea0003c00000 */
[----:B------:R0:W1:Y:S02]  /*2afe0*/  SHFL.IDX P6, R14, R13, R12, R11 ;  /* 0x0000000c0d0e7389 */ /* 0x00006400000c000b */
[----:B01----:R-:W-:Y:S01]  /*2aff0*/  ENDCOLLECTIVE ;  /* 0x000000000000791b */ /* 0x003fe20003800000 */
.L_x_5606:
[----:B------:R-:W-:Y:S02]  /*2b000*/  IMAD.MOV.U32 R13, RZ, RZ, R4 ;  /* 0x000000ffff0d7224 */ /* 0x000fe400078e0004 */
[----:B------:R-:W-:-:S07]  /*2b010*/  IMAD.MOV.U32 R5, RZ, RZ, R14 ;  /* 0x000000ffff057224 */ /* 0x000fce00078e000e */
[----:B------:R-:W-:Y:S05]  /*2b020*/  WARPSYNC.COLLECTIVE R15, `(.L_x_5607) ;  /* 0x000000000f087348 */ /* 0x000fea0003c00000 */
[----:B------:R0:W1:Y:S02]  /*2b030*/  SHFL.IDX P6, R14, R13, R12, R11 ;  /* 0x0000000c0d0e7389 */ /* 0x00006400000c000b */
[----:B01----:R-:W-:Y:S01]  /*2b040*/  ENDCOLLECTIVE ;  /* 0x000000000000791b */ /* 0x003fe20003800000 */
.L_x_5607:
[----:B------:R-:W-:Y:S01]  /*2b050*/  IMAD.MOV.U32 R4, RZ, RZ, R14 ;  /* 0x000000ffff047224 */ /* 0x000fe200078e000e */
[----:B------:R-:W-:Y:S06]  /*2b060*/  BRA `(.L_x_5608) ;  /* 0xfffffe1400687947 */ /* 0x000fec000383ffff */
.L_x_5264:
[----:B0-----:R0:W1:Y:S02]  /*2b070*/  SYNCS.PHASECHK.TRANS64.TRYWAIT P0, [R16+URZ+0x30800], R5 ;  /* 0x03080005100075a7 */ /* 0x001064000800017f */
[----:B-1----:R-:W-:Y:S05]  /*2b080*/  @!P0 NANOSLEEP.SYNCS 0x989680 ;  /* 0x009896800000895d */ /* 0x002fea0003900000 */
[----:B------:R-:W1:Y:S02]  /*2b090*/  @!P0 SYNCS.PHASECHK.TRANS64 P0, [R16+URZ+0x30800], R5 ;  /* 0x03080005100085a7 */ /* 0x000e64000800007f */
[----:B-1----:R-:W-:Y:S05]  /*2b0a0*/  @!P0 BRA `(.L_x_5264) ;  /* 0xfffffffc00f08947 */ /* 0x002fea000383ffff */
[----:B------:R-:W-:Y:S05]  /*2b0b0*/  BRA `(.L_x_5609) ;  /* 0xfffffe1c00907947 */ /* 0x000fea000383ffff */
.L_x_5288:
        /* <DEDUP_REMOVED lines=8> */
.L_x_5611:
[----:B------:R-:W-:Y:S05]  /*2b140*/  BSYNC B1 ;  /* 0x0000000000017941 */ /* 0x000fea0003800000 */
.L_x_5610:
        /* <DEDUP_REMOVED lines=8> */
.L_x_5612:
[----:B------:R-:W-:Y:S02]  /*2b1d0*/  IMAD.MOV.U32 R21, RZ, RZ, R3 ;  /* 0x000000ffff157224 */ /* 0x000fe400078e0003 */
[----:B------:R-:W-:Y:S02]  /*2b1e0*/  IMAD.MOV.U32 R13, RZ, RZ, R7 ;  /* 0x000000ffff0d7224 */ /* 0x000fe400078e0007 */
[----:B------:R-:W-:-:S07]  /*2b1f0*/  IMAD.MOV.U32 R0, RZ, RZ, R14 ;  /* 0x000000ffff007224 */ /* 0x000fce00078e000e */
[----:B------:R-:W-:Y:S05]  /*2b200*/  WARPSYNC.COLLECTIVE R15, `(.L_x_5613) ;  /* 0x000000000f087348 */ /* 0x000fea0003c00000 */
[----:B------:R0:W1:Y:S02]  /*2b210*/  SHFL.IDX P6, R14, R13, R12, R11 ;  /* 0x0000000c0d0e7389 */ /* 0x00006400000c000b */
[----:B01----:R-:W-:Y:S01]  /*2b220*/  ENDCOLLECTIVE ;  /* 0x000000000000791b */ /* 0x003fe20003800000 */
.L_x_5613:
[----:B------:R-:W-:Y:S02]  /*2b230*/  IMAD.MOV.U32 R20, RZ, RZ, R0 ;  /* 0x000000ffff147224 */ /* 0x000fe400078e0000 */
[----:B------:R-:W-:Y:S02]  /*2b240*/  IMAD.MOV.U32 R13, RZ, RZ, R9 ;  /* 0x000000ffff0d7224 */ /* 0x000fe400078e0009 */
[----:B------:R-:W-:-:S07]  /*2b250*/  IMAD.MOV.U32 R5, RZ, RZ, R14 ;  /* 0x000000ffff057224 */ /* 0x000fce00078e000e */
[----:B------:R-:W-:Y:S05]  /*2b260*/  WARPSYNC.COLLECTIVE R15, `(.L_x_5614) ;  /* 0x000000000f087348 */ /* 0x000fea0003c00000 */
[----:B------:R0:W1:Y:S02]  /*2b270*/  SHFL.IDX P6, R14, R13, R12, R11 ;  /* 0x0000000c0d0e7389 */ /* 0x00006400000c000b */
[----:B01----:R-:W-:Y:S01]  /*2b280*/  ENDCOLLECTIVE ;  /* 0x000000000000791b */ /* 0x003fe20003800000 */
.L_x_5614:
[----:B------:R-:W-:Y:S05]  /*2b290*/  BRA `(.L_x_5615) ;  /* 0xfffffe4400247947 */ /* 0x000fea000383ffff */
.L_x_5291:
[----:B------:R-:W-:Y:S01]  /*2b2a0*/  BSSY B1, `(.L_x_5616) ;  /* 0x0000008000017945 */ /* 0x000fe20003800000 */
[----:B------:R-:W-:Y:S02]  /*2b2b0*/  IMAD.MOV.U32 R13, RZ, RZ, R8 ;  /* 0x000000ffff0d7224 */ /* 0x000fe400078e0008 */
[----:B------:R-:W-:Y:S02]  /*2b2c0*/  IMAD.MOV.U32 R12, RZ, RZ, 0x1 ;  /* 0x00000001ff0c7424 */ /* 0x000fe400078e00ff */
[----:B------:R-:W-:Y:S02]  /*2b2d0*/  IMAD.MOV.U32 R11, RZ, RZ, 0x1c1f ;  /* 0x00001c1fff0b7424 */ /* 0x000fe400078e00ff */
[----:B------:R-:W-:-:S07]  /*2b2e0*/  IMAD.MOV.U32 R15, RZ, RZ, -0x1 ;  /* 0xffffffffff0f7424 */ /* 0x000fce00078e00ff */
[----:B------:R-:W-:Y:S05]  /*2b2f0*/  WARPSYNC.COLLECTIVE R15, `(.L_x_5617) ;  /* 0x000000000f087348 */ /* 0x000fea0003c00000 */
[----:B------:R0:W1:Y:S02]  /*2b300*/  SHFL.IDX P6, R14, R13, R12, R11 ;  /* 0x0000000c0d0e7389 */ /* 0x00006400000c000b */
[----:B01----:R-:W-:Y:S01]  /*2b310*/  ENDCOLLECTIVE ;  /* 0x000000000000791b */ /* 0x003fe20003800000 */
.L_x_5617:
[----:B------:R-:W-:Y:S05]  /*2b320*/  BSYNC B1 ;  /* 0x0000000000017941 */ /* 0x000fea0003800000 */
.L_x_5616:
        /* <DEDUP_REMOVED lines=8> */
.L_x_5618:
[----:B------:R-:W-:Y:S02]  /*2b3b0*/  IMAD.MOV.U32 R61, RZ, RZ, R3 ;  /* 0x000000ffff3d7224 */ /* 0x000fe400078e0003 */
[----:B------:R-:W-:Y:S02]  /*2b3c0*/  IMAD.MOV.U32 R13, RZ, RZ, R7 ;  /* 0x000000ffff0d7224 */ /* 0x000fe400078e0007 */
[----:B------:R-:W-:-:S07]  /*2b3d0*/  IMAD.MOV.U32 R0, RZ, RZ, R14 ;  /* 0x000000ffff007224 */ /* 0x000fce00078e000e */
[----:B------:R-:W-:Y:S05]  /*2b3e0*/  WARPSYNC.COLLECTIVE R15, `(.L_x_5619) ;  /* 0x000000000f087348 */ /* 0x000fea0003c00000 */
[----:B------:R0:W1:Y:S02]  /*2b3f0*/  SHFL.IDX P6, R14, R13, R12, R11 ;  /* 0x0000000c0d0e7389 */ /* 0x00006400000c000b */
[----:B01----:R-:W-:Y:S01]  /*2b400*/  ENDCOLLECTIVE ;  /* 0x000000000000791b */ /* 0x003fe20003800000 */
.L_x_5619:
[----:B------:R-:W-:Y:S02]  /*2b410*/  IMAD.MOV.U32 R60, RZ, RZ, R0 ;  /* 0x000000ffff3c7224 */ /* 0x000fe400078e0000 */
[----:B------:R-:W-:Y:S02]  /*2b420*/  IMAD.MOV.U32 R13, RZ, RZ, R9 ;  /* 0x000000ffff0d7224 */ /* 0x000fe400078e0009 */
[----:B------:R-:W-:-:S07]  /*2b430*/  IMAD.MOV.U32 R7, RZ, RZ, R14 ;  /* 0x000000ffff077224 */ /* 0x000fce00078e000e */
[----:B------:R-:W-:Y:S05]  /*2b440*/  WARPSYNC.COLLECTIVE R15, `(.L_x_5620) ;  /* 0x000000000f087348 */ /* 0x000fea0003c00000 */
[----:B------:R0:W1:Y:S02]  /*2b450*/  SHFL.IDX P6, R14, R13, R12, R11 ;  /* 0x0000000c0d0e7389 */ /* 0x00006400000c000b */
[----:B01----:R-:W-:Y:S01]  /*2b460*/  ENDCOLLECTIVE ;  /* 0x000000000000791b */ /* 0x003fe20003800000 */
.L_x_5620:
[----:B------:R-:W-:Y:S05]  /*2b470*/  BRA `(.L_x_5621) ;  /* 0xfffffe4800547947 */ /* 0x000fea000383ffff */
.L_x_5295:
[----:B0-----:R0:W1:Y:S02]  /*2b480*/  SYNCS.PHASECHK.TRANS64.TRYWAIT P0, [R16+URZ+0x30800], R61 ;  /* 0x0308003d100075a7 */ /* 0x001064000800017f */
[----:B-1----:R-:W-:Y:S05]  /*2b490*/  @!P0 NANOSLEEP.SYNCS 0x989680 ;  /* 0x009896800000895d */ /* 0x002fea0003900000 */
[----:B------:R-:W1:Y:S02]  /*2b4a0*/  @!P0 SYNCS.PHASECHK.TRANS64 P0, [R16+URZ+0x30800], R61 ;  /* 0x0308003d100085a7 */ /* 0x000e64000800007f */
[----:B-1----:R-:W-:Y:S05]  /*2b4b0*/  @!P0 BRA `(.L_x_5295) ;  /* 0xfffffffc00f08947 */ /* 0x002fea000383ffff */
[----:B------:R-:W-:Y:S05]  /*2b4c0*/  BRA `(.L_x_5622) ;  /* 0xfffffe4c00d87947 */ /* 0x000fea000383ffff */
.L_x_5309:
[----:B-1----:R1:W2:Y:S02]  /*2b4d0*/  SYNCS.PHASECHK.TRANS64.TRYWAIT P2, [R5+URZ+0x30830], R0 ;  /* 0x03083000050075a7 */ /* 0x0022a4000804017f */
[----:B--2---:R-:W-:Y:S05]  /*2b4e0*/  @!P2 NANOSLEEP.SYNCS 0x989680 ;  /* 0x009896800000a95d */ /* 0x004fea0003900000 */
[----:B------:R-:W2:Y:S02]  /*2b4f0*/  @!P2 SYNCS.PHASECHK.TRANS64 P2, [R5+URZ+0x30830], R0 ;  /* 0x030830000500a5a7 */ /* 0x000ea4000804007f */
[----:B--2---:R-:W-:Y:S05]  /*2b500*/  @!P2 BRA `(.L_x_5309) ;  /* 0xfffffffc00f0a947 */ /* 0x004fea000383ffff */
[----:B------:R-:W-:Y:S05]  /*2b510*/  BRA `(.L_x_5308) ;  /* 0xfffffe7800507947 */ /* 0x000fea000383ffff */
.L_x_5329:
[----:B-1----:R1:W2:Y:S02]  /*2b520*/  SYNCS.PHASECHK.TRANS64.TRYWAIT P2, [R0+URZ+0x30830], R11 ;  /* 0x0308300b000075a7 */ /* 0x0022a4000804017f */
[----:B--2---:R-:W-:Y:S05]  /*2b530*/  @!P2 NANOSLEEP.SYNCS 0x989680 ;  /* 0x009896800000a95d */ /* 0x004fea0003900000 */
[----:B------:R-:W2:Y:S02]  /*2b540*/  @!P2 SYNCS.PHASECHK.TRANS64 P2, [R0+URZ+0x30830], R11 ;  /* 0x0308300b0000a5a7 */ /* 0x000ea4000804007f */
[----:B--2---:R-:W-:Y:S05]  /*2b550*/  @!P2 BRA `(.L_x_5329) ;  /* 0xfffffffc00f0a947 */ /* 0x004fea000383ffff */
[----:B------:R-:W-:Y:S05]  /*2b560*/  BRA `(.L_x_5328) ;  /* 0xfffffea8003c7947 */ /* 0x000fea000383ffff */
.L_x_5334:
[----:B-1----:R1:W2:Y:S02]  /*2b570*/  SYNCS.PHASECHK.TRANS64.TRYWAIT P2, [R21+URZ+0x30850], R2 ;  /* 0x03085002150075a7 */ /* 0x0022a4000804017f */
[----:B--2---:R-:W-:Y:S05]  /*2b580*/  @!P2 NANOSLEEP.SYNCS 0x989680 ;  /* 0x009896800000a95d */ /* 0x004fea0003900000 */
[----:B------:R-:W2:Y:S02]  /*2b590*/  @!P2 SYNCS.PHASECHK.TRANS64 P2, [R21+URZ+0x30850], R2 ;  /* 0x030850021500a5a7 */ /* 0x000ea4000804007f */
[----:B--2---:R-:W-:Y:S05]  /*2b5a0*/  @!P2 BRA `(.L_x_5334) ;  /* 0xfffffffc00f0a947 */ /* 0x004fea000383ffff */
[----:B------:R-:W-:Y:S05]  /*2b5b0*/  BRA `(.L_x_5333) ;  /* 0xfffffeb400847947 */ /* 0x000fea000383ffff */
.L_x_5354:
[----:B--2---:R2:W3:Y:S02]  /*2b5c0*/  SYNCS.PHASECHK.TRANS64.TRYWAIT P2, [R0+URZ+0x30830], R3 ;  /* 0x03083003000075a7 */ /* 0x0044e4000804017f */
[----:B---3--:R-:W-:Y:S05]  /*2b5d0*/  @!P2 NANOSLEEP.SYNCS 0x989680 ;  /* 0x009896800000a95d */ /* 0x008fea0003900000 */
[----:B------:R-:W3:Y:S02]  /*2b5e0*/  @!P2 SYNCS.PHASECHK.TRANS64 P2, [R0+URZ+0x30830], R3 ;  /* 0x030830030000a5a7 */ /* 0x000ee4000804007f */
[----:B---3--:R-:W-:Y:S05]  /*2b5f0*/  @!P2 BRA `(.L_x_5354) ;  /* 0xfffffffc00f0a947 */ /* 0x008fea000383ffff */
[----:B------:R-:W-:Y:S05]  /*2b600*/  BRA `(.L_x_5353) ;  /* 0xfffffedc00fc7947 */ /* 0x000fea000383ffff */
.L_x_5359:
[----:B-1----:R1:W2:Y:S02]  /*2b610*/  SYNCS.PHASECHK.TRANS64.TRYWAIT P2, [R15+URZ+0x30850], R0 ;  /* 0x030850000f0075a7 */ /* 0x0022a4000804017f */
[----:B--2---:R-:W-:Y:S05]  /*2b620*/  @!P2 NANOSLEEP.SYNCS 0x989680 ;  /* 0x009896800000a95d */ /* 0x004fea0003900000 */
[----:B------:R-:W2:Y:S02]  /*2b630*/  @!P2 SYNCS.PHASECHK.TRANS64 P2, [R15+URZ+0x30850], R0 ;  /* 0x030850000f00a5a7 */ /* 0x000ea4000804007f */
[----:B--2---:R-:W-:Y:S05]  /*2b640*/  @!P2 BRA `(.L_x_5359) ;  /* 0xfffffffc00f0a947 */ /* 0x004fea000383ffff */
[----:B------:R-:W-:Y:S05]  /*2b650*/  BRA `(.L_x_5358) ;  /* 0xfffffeec004c7947 */ /* 0x000fea000383ffff */
.L_x_5367:
[----:B--2---:R2:W3:Y:S02]  /*2b660*/  SYNCS.PHASECHK.TRANS64.TRYWAIT P2, [R3+URZ+0x30830], R4 ;  /* 0x03083004030075a7 */ /* 0x0044e4000804017f */
[----:B---3--:R-:W-:Y:S05]  /*2b670*/  @!P2 NANOSLEEP.SYNCS 0x989680 ;  /* 0x009896800000a95d */ /* 0x008fea0003900000 */
[----:B------:R-:W3:Y:S02]  /*2b680*/  @!P2 SYNCS.PHASECHK.TRANS64 P2, [R3+URZ+0x30830], R4 ;  /* 0x030830040300a5a7 */ /* 0x000ee4000804007f */
[----:B---3--:R-:W-:Y:S05]  /*2b690*/  @!P2 BRA `(.L_x_5367) ;  /* 0xfffffffc00f0a947 */ /* 0x008fea000383ffff */
[----:B------:R-:W-:Y:S05]  /*2b6a0*/  BRA `(.L_x_5366) ;  /* 0xffffff0000487947 */ /* 0x000fea000383ffff */
.L_x_5372:
[----:B-1----:R1:W2:Y:S02]  /*2b6b0*/  SYNCS.PHASECHK.TRANS64.TRYWAIT P2, [R14+URZ+0x30850], R2 ;  /* 0x030850020e0075a7 */ /* 0x0022a4000804017f */
[----:B--2---:R-:W-:Y:S05]  /*2b6c0*/  @!P2 NANOSLEEP.SYNCS 0x989680 ;  /* 0x009896800000a95d */ /* 0x004fea0003900000 */
[----:B------:R-:W2:Y:S02]  /*2b6d0*/  @!P2 SYNCS.PHASECHK.TRANS64 P2, [R14+URZ+0x30850], R2 ;  /* 0x030850020e00a5a7 */ /* 0x000ea4000804007f */
[----:B--2---:R-:W-:Y:S05]  /*2b6e0*/  @!P2 BRA `(.L_x_5372) ;  /* 0xfffffffc00f0a947 */ /* 0x004fea000383ffff */
[----:B------:R-:W-:Y:S05]  /*2b6f0*/  BRA `(.L_x_5371) ;  /* 0xffffff0c00887947 */ /* 0x000fea000383ffff */
.L_x_5386:
[----:B--2---:R2:W3:Y:S02]  /*2b700*/  SYNCS.PHASECHK.TRANS64.TRYWAIT P0, [R12+URZ+0x30850], R7 ;  /* 0x030850070c0075a7 */ /* 0x0044e4000800017f */
[----:B---3--:R-:W-:Y:S05]  /*2b710*/  @!P0 NANOSLEEP.SYNCS 0x989680 ;  /* 0x009896800000895d */ /* 0x008fea0003900000 */
[----:B------:R-:W3:Y:S02]  /*2b720*/  @!P0 SYNCS.PHASECHK.TRANS64 P0, [R12+URZ+0x30850], R7 ;  /* 0x030850070c0085a7 */ /* 0x000ee4000800007f */
[----:B---3--:R-:W-:Y:S05]  /*2b730*/  @!P0 BRA `(.L_x_5386) ;  /* 0xfffffffc00f08947 */ /* 0x008fea000383ffff */
[----:B------:R-:W-:Y:S05]  /*2b740*/  BRA `(.L_x_5385) ;  /* 0xffffff3800987947 */ /* 0x000fea000383ffff */
.L_x_5430:
[----:B------:R-:W1:Y:S01]  /*2b750*/  S2R R7, SR_TID.X ;  /* 0x0000000000077919 */ /* 0x000e620000002100 */
[----:B------:R-:W-:Y:S01]  /*2b760*/  BSSY B1, `(.L_x_5623) ;  /* 0x000000a000017945 */ /* 0x000fe20003800000 */
[----:B------:R-:W-:Y:S02]  /*2b770*/  IMAD.MOV.U32 R12, RZ, RZ, RZ ;  /* 0x000000ffff0c7224 */ /* 0x000fe400078e00ff */
[----:B0-----:R-:W-:Y:S02]  /*2b780*/  IMAD.MOV.U32 R11, RZ, RZ, 0x1f ;  /* 0x0000001fff0b7424 */ /* 0x001fe400078e00ff */
[----:B------:R-:W-:Y:S01]  /*2b790*/  IMAD.MOV.U32 R15, RZ, RZ, -0x1 ;  /* 0xffffffffff0f7424 */ /* 0x000fe200078e00ff */
[----:B-1----:R-:W-:-:S04]  /*2b7a0*/  SHF.R.U32.HI R7, RZ, 0x5, R7 ;  /* 0x00000005ff077819 */ /* 0x002fc80000011607 */
[----:B------:R-:W-:-:S05]  /*2b7b0*/  LOP3.LUT R7, R7, 0x3, RZ, 0xc0, !PT ;  /* 0x0000000307077812 */ /* 0x000fca00078ec0ff */
[----:B------:R-:W-:-:S07]  /*2b7c0*/  IMAD.MOV.U32 R13, RZ, RZ, R7 ;  /* 0x000000ffff0d7224 */ /* 0x000fce00078e0007 */
[----:B------:R-:W-:Y:S05]  /*2b7d0*/  WARPSYNC.COLLECTIVE R15, `(.L_x_5624) ;  /* 0x000000000f087348 */ /* 0x000fea0003c00000 */
[----:B------:R0:W1:Y:S02]  /*2b7e0*/  SHFL.IDX P6, R14, R13, R12, R11 ;  /* 0x0000000c0d0e7389 */ /* 0x00006400000c000b */
[----:B01----:R-:W-:Y:S01]  /*2b7f0*/  ENDCOLLECTIVE ;  /* 0x000000000000791b */ /* 0x003fe20003800000 */
.L_x_5624:
[----:B------:R-:W-:Y:S05]  /*2b800*/  BSYNC B1 ;  /* 0x0000000000017941 */ /* 0x000fea0003800000 */
.L_x_5623:
[----:B------:R-:W-:Y:S05]  /*2b810*/  BRA `(.L_x_5625) ;  /* 0xffffff8000f07947 */ /* 0x000fea000383ffff */
.L_x_5432:
[----:B------:R-:W-:Y:S01]  /*2b820*/  BSSY B1, `(.L_x_5626) ;  /* 0x0000006000017945 */ /* 0x000fe20003800000 */
[----:B------:R-:W-:-:S07]  /*2b830*/  IMAD.MOV.U32 R15, RZ, RZ, -0x1 ;  /* 0xffffffffff0f7424 */ /* 0x000fce00078e00ff */
[----:B01----:R-:W-:Y:S05]  /*2b840*/  WARPSYNC.COLLECTIVE R15, `(.L_x_5627) ;  /* 0x000000000f0c7348 */ /* 0x003fea0003c00000 */
[----:B------:R-:W-:Y:S02]  /*2b850*/  ELECT P6, UR62, PT ;  /* 0x00000000003e782f */ /* 0x000fe400038c0000 */
[----:B------:R-:W-:Y:S01]  /*2b860*/  MOV R14, UR62 ;  /* 0x0000003e000e7c02 */ /* 0x000fe20008000f00 */
[----:B01----:R-:W-:Y:S10]  /*2b870*/  ENDCOLLECTIVE ;  /* 0x000000000000791b */ /* 0x003ff40003800000 */
.L_x_5627:
[----:B------:R-:W-:Y:S05]  /*2b880*/  BSYNC B1 ;  /* 0x0000000000017941 */ /* 0x000fea0003800000 */
.L_x_5626:
[----:B------:R-:W-:Y:S01]  /*2b890*/  PLOP3.LUT P2, PT, P6, PT, PT, 0x80, 0x0 ;  /* 0x000000000000781c */ /* 0x000fe2000374f070 */
[----:B------:R-:W-:-:S12]  /*2b8a0*/  BRA `(.L_x_5431) ;  /* 0xffffff8000e47947 */ /* 0x000fd8000383ffff */
.L_x_5434:
[----:B-1----:R-:W2:Y:S02]  /*2b8b0*/  LDL R5, [R1+0x4] ;  /* 0x0000040001057983 */ /* 0x002ea40000100800 */
[----:B--2---:R1:W2:Y:S02]  /*2b8c0*/  SYNCS.PHASECHK.TRANS64.TRYWAIT P0, [R5+URZ+0x30820], R4 ;  /* 0x03082004050075a7 */ /* 0x0042a4000800017f */
[----:B--2---:R-:W-:Y:S05]  /*2b8d0*/  @!P0 NANOSLEEP.SYNCS 0x989680 ;  /* 0x009896800000895d */ /* 0x004fea0003900000 */
[----:B------:R-:W2:Y:S02]  /*2b8e0*/  @!P0 SYNCS.PHASECHK.TRANS64 P0, [R5+URZ+0x30820], R4 ;  /* 0x03082004050085a7 */ /* 0x000ea4000800007f */
[----:B--2---:R-:W-:Y:S05]  /*2b8f0*/  @!P0 BRA `(.L_x_5434) ;  /* 0xfffffffc00ec8947 */ /* 0x004fea000383ffff */
[----:B------:R-:W-:Y:S05]  /*2b900*/  BRA `(.L_x_5628) ;  /* 0xffffff8000f47947 */ /* 0x000fea000383ffff */
.L_x_5438:
[----:B-1----:R1:W2:Y:S02]  /*2b910*/  SYNCS.PHASECHK.TRANS64.TRYWAIT P0, [R7+URZ+0x308a0], R10 ;  /* 0x0308a00a070075a7 */ /* 0x0022a4000800017f */
[----:B--2---:R-:W-:Y:S05]  /*2b920*/  @!P0 NANOSLEEP.SYNCS 0x989680 ;  /* 0x009896800000895d */ /* 0x004fea0003900000 */
[----:B------:R-:W2:Y:S02]  /*2b930*/  @!P0 SYNCS.PHASECHK.TRANS64 P0, [R7+URZ+0x308a0], R10 ;  /* 0x0308a00a070085a7 */ /* 0x000ea4000800007f */
[----:B--2---:R-:W-:Y:S05]  /*2b940*/  @!P0 BRA `(.L_x_5438) ;  /* 0xfffffffc00f08947 */ /* 0x004fea000383ffff */
[----:B------:R-:W-:Y:S05]  /*2b950*/  BRA `(.L_x_5629) ;  /* 0xffffff8400187947 */ /* 0x000fea000383ffff */
.L_x_5445:
[----:B--2---:R2:W3:Y:S02]  /*2b960*/  SYNCS.PHASECHK.TRANS64.TRYWAIT P0, [R7+URZ+0x308c0], R10 ;  /* 0x0308c00a070075a7 */ /* 0x0044e4000800017f */
[----:B---3--:R-:W-:Y:S05]  /*2b970*/  @!P0 NANOSLEEP.SYNCS 0x989680 ;  /* 0x009896800000895d */ /* 0x008fea0003900000 */
[----:B------:R-:W3:Y:S02]  /*2b980*/  @!P0 SYNCS.PHASECHK.TRANS64 P0, [R7+URZ+0x308c0], R10 ;  /* 0x0308c00a070085a7 */ /* 0x000ee4000800007f */
[----:B---3--:R-:W-:Y:S05]  /*2b990*/  @!P0 BRA `(.L_x_5445) ;  /* 0xfffffffc00f08947 */ /* 0x008fea000383ffff */
[----:B------:R-:W-:Y:S05]  /*2b9a0*/  BRA `(.L_x_5630) ;  /* 0xffffff8800187947 */ /* 0x000fea000383ffff */
.L_x_5454:
[----:B-1----:R1:W2:Y:S02]  /*2b9b0*/  SYNCS.PHASECHK.TRANS64.TRYWAIT P0, [R8+URZ+0x308a0], R7 ;  /* 0x0308a007080075a7 */ /* 0x0022a4000800017f */
[----:B--2---:R-:W-:Y:S05]  /*2b9c0*/  @!P0 NANOSLEEP.SYNCS 0x989680 ;  /* 0x009896800000895d */ /* 0x004fea0003900000 */
[----:B------:R-:W2:Y:S02]  /*2b9d0*/  @!P0 SYNCS.PHASECHK.TRANS64 P0, [R8+URZ+0x308a0], R7 ;  /* 0x0308a007080085a7 */ /* 0x000ea4000800007f */
[----:B--2---:R-:W-:Y:S05]  /*2b9e0*/  @!P0 BRA `(.L_x_5454) ;  /* 0xfffffffc00f08947 */ /* 0x004fea000383ffff */
[----:B------:R-:W-:Y:S05]  /*2b9f0*/  BRA `(.L_x_5631) ;  /* 0xffffff8c00647947 */ /* 0x000fea000383ffff */
.L_x_5461:
[----:B--2---:R2:W3:Y:S02]  /*2ba00*/  SYNCS.PHASECHK.TRANS64.TRYWAIT P0, [R8+URZ+0x308c0], R7 ;  /* 0x0308c007080075a7 */ /* 0x0044e4000800017f */
[----:B---3--:R-:W-:Y:S05]  /*2ba10*/  @!P0 NANOSLEEP.SYNCS 0x989680 ;  /* 0x009896800000895d */ /* 0x008fea0003900000 */
[----:B------:R-:W3:Y:S02]  /*2ba20*/  @!P0 SYNCS.PHASECHK.TRANS64 P0, [R8+URZ+0x308c0], R7 ;  /* 0x0308c007080085a7 */ /* 0x000ee4000800007f */
[----:B---3--:R-:W-:Y:S05]  /*2ba30*/  @!P0 BRA `(.L_x_5461) ;  /* 0xfffffffc00f08947 */ /* 0x008fea000383ffff */
[----:B------:R-:W-:Y:S05]  /*2ba40*/  BRA `(.L_x_5632) ;  /* 0xffffff9000607947 */ /* 0x000fea000383ffff */
.L_x_5484:
[----:B------:R-:W2:Y:S01]  /*2ba50*/  S2R R4, SR_TID.X ;  /* 0x0000000000047919 */ /* 0x000ea20000002100 */
[----:B------:R-:W-:Y:S01]  /*2ba60*/  BSSY B0, `(.L_x_5633) ;  /* 0x000000a000007945 */ /* 0x000fe20003800000 */
[----:B------:R-:W-:Y:S02]  /*2ba70*/  IMAD.MOV.U32 R12, RZ, RZ, RZ ;  /* 0x000000ffff0c7224 */ /* 0x000fe400078e00ff */
[----:B0-----:R-:W-:Y:S02]  /*2ba80*/  IMAD.MOV.U32 R11, RZ, RZ, 0x1f ;  /* 0x0000001fff0b7424 */ /* 0x001fe400078e00ff */
[----:B------:R-:W-:Y:S01]  /*2ba90*/  IMAD.MOV.U32 R15, RZ, RZ, -0x1 ;  /* 0xffffffffff0f7424 */ /* 0x000fe200078e00ff */
[----:B--2---:R-:W-:-:S04]  /*2baa0*/  SHF.R.U32.HI R4, RZ, 0x5, R4 ;  /* 0x00000005ff047819 */ /* 0x004fc80000011604 */
[----:B------:R-:W-:-:S05]  /*2bab0*/  LOP3.LUT R4, R4, 0x3, RZ, 0xc0, !PT ;  /* 0x0000000304047812 */ /* 0x000fca00078ec0ff */
[----:B------:R-:W-:-:S07]  /*2bac0*/  IMAD.MOV.U32 R13, RZ, RZ, R4 ;  /* 0x000000ffff0d7224 */ /* 0x000fce00078e0004 */
[----:B-1----:R-:W-:Y:S05]  /*2bad0*/  WARPSYNC.COLLECTIVE R15, `(.L_x_5634) ;  /* 0x000000000f087348 */ /* 0x002fea0003c00000 */
[----:B------:R0:W2:Y:S02]  /*2bae0*/  SHFL.IDX P6, R14, R13, R12, R11 ;  /* 0x0000000c0d0e7389 */ /* 0x0000a400000c000b */
[----:B012---:R-:W-:Y:S01]  /*2baf0*/  ENDCOLLECTIVE ;  /* 0x000000000000791b */ /* 0x007fe20003800000 */
.L_x_5634:
[----:B------:R-:W-:Y:S05]  /*2bb00*/  BSYNC B0 ;  /* 0x0000000000007941 */ /* 0x000fea0003800000 */
.L_x_5633:
[----:B------:R-:W-:Y:S05]  /*2bb10*/  BRA `(.L_x_5635) ;  /* 0xffffffa000007947 */ /* 0x000fea000383ffff */
.L_x_5486:
[----:B------:R-:W-:Y:S01]  /*2bb20*/  BSSY B0, `(.L_x_5636) ;  /* 0x0000006000007945 */ /* 0x000fe20003800000 */
[----:B------:R-:W-:-:S07]  /*2bb30*/  IMAD.MOV.U32 R15, RZ, RZ, -0x1 ;  /* 0xffffffffff0f7424 */ /* 0x000fce00078e00ff */
[----:B01-3--:R-:W-:Y:S05]  /*2bb40*/  WARPSYNC.COLLECTIVE R15, `(.L_x_5637) ;  /* 0x000000000f0c7348 */ /* 0x00bfea0003c00000 */
[----:B------:R-:W-:Y:S02]  /*2bb50*/  ELECT P6, UR62, PT ;  /* 0x00000000003e782f */ /* 0x000fe400038c0000 */
[----:B------:R-:W-:Y:S01]  /*2bb60*/  MOV R14, UR62 ;  /* 0x0000003e000e7c02 */ /* 0x000fe20008000f00 */
[----:B01-3--:R-:W-:Y:S10]  /*2bb70*/  ENDCOLLECTIVE ;  /* 0x000000000000791b */ /* 0x00bff40003800000 */
.L_x_5637:
[----:B------:R-:W-:Y:S05]  /*2bb80*/  BSYNC B0 ;  /* 0x0000000000007941 */ /* 0x000fea0003800000 */
.L_x_5636:
[----:B------:R-:W-:Y:S05]  /*2bb90*/  BRA `(.L_x_5638) ;  /* 0xffffffa0000c7947 */ /* 0x000fea000383ffff */
.L_x_5488:
[----:B-1----:R1:W2:Y:S02]  /*2bba0*/  SYNCS.PHASECHK.TRANS64.TRYWAIT P0, [R0+URZ+0x30840], R2 ;  /* 0x03084002000075a7 */ /* 0x0022a4000800017f */
[----:B--2---:R-:W-:Y:S05]  /*2bbb0*/  @!P0 NANOSLEEP.SYNCS 0x989680 ;  /* 0x009896800000895d */ /* 0x004fea0003900000 */
[----:B------:R-:W2:Y:S02]  /*2bbc0*/  @!P0 SYNCS.PHASECHK.TRANS64 P0, [R0+URZ+0x30840], R2 ;  /* 0x03084002000085a7 */ /* 0x000ea4000800007f */
[----:B--2---:R-:W-:Y:S05]  /*2bbd0*/  @!P0 BRA `(.L_x_5488) ;  /* 0xfffffffc00f08947 */ /* 0x004fea000383ffff */
[----:B------:R-:W-:Y:S05]  /*2bbe0*/  BRA `(.L_x_5639) ;  /* 0xffffffa000747947 */ /* 0x000fea000383ffff */
.L_x_5492:
        /* <DEDUP_REMOVED lines=9> */
.L_x_5640:
[----:B------:R-:W-:Y:S02]  /*2bc80*/  IMAD.MOV.U32 R13, RZ, RZ, R4 ;  /* 0x000000ffff0d7224 */ /* 0x000fe400078e0004 */
[----:B------:R-:W-:-:S07]  /*2bc90*/  IMAD.MOV.U32 R6, RZ, RZ, R14 ;  /* 0x000000ffff067224 */ /* 0x000fce00078e000e */
[----:B------:R-:W-:Y:S05]  /*2bca0*/  WARPSYNC.COLLECTIVE R15, `(.L_x_5641) ;  /* 0x000000000f087348 */ /* 0x000fea0003c00000 */
[----:B------:R0:W1:Y:S02]  /*2bcb0*/  SHFL.IDX P6, R14, R13, R12, R11 ;  /* 0x0000000c0d0e7389 */ /* 0x00006400000c000b */
[----:B01----:R-:W-:Y:S01]  /*2bcc0*/  ENDCOLLECTIVE ;  /* 0x000000000000791b */ /* 0x003fe20003800000 */
.L_x_5641:
        /* <DEDUP_REMOVED lines=11> */
.L_x_5642:
        /* <DEDUP_REMOVED lines=17> */
.L_x_5643:
[----:B------:R-:W-:Y:S02]  /*2be90*/  IMAD.MOV.U32 R13, RZ, RZ, R3 ;  /* 0x000000ffff0d7224 */ /* 0x000fe400078e0003 */
[----:B------:R-:W-:Y:S02]  /*2bea0*/  IMAD.MOV.U32 R12, RZ, RZ, 0x2 ;  /* 0x00000002ff0c7424 */ /* 0x000fe400078e00ff */
[----:B------:R-:W-:-:S07]  /*2beb0*/  IMAD.MOV.U32 R5, RZ, RZ, R14 ;  /* 0x000000ffff057224 */ /* 0x000fce00078e000e */
[----:B------:R-:W-:Y:S05]  /*2bec0*/  WARPSYNC.COLLECTIVE R15, `(.L_x_5644) ;  /* 0x000000000f087348 */ /* 0x000fea0003c00000 */
[----:B------:R0:W1:Y:S02]  /*2bed0*/  SHFL.IDX P6, R14, R13, R12, R11 ;  /* 0x0000000c0d0e7389 */ /* 0x00006400000c000b */
[----:B01----:R-:W-:Y:S01]  /*2bee0*/  ENDCOLLECTIVE ;  /* 0x000000000000791b */ /* 0x003fe20003800000 */
.L_x_5644:
        /* <DEDUP_REMOVED lines=17> */
.L_x_5645:
[----:B------:R-:W-:Y:S02]  /*2c000*/  IMAD.MOV.U32 R13, RZ, RZ, R3 ;  /* 0x000000ffff0d7224 */ /* 0x000fe400078e0003 */
[----:B------:R-:W-:Y:S02]  /*2c010*/  IMAD.MOV.U32 R12, RZ, RZ, 0x3 ;  /* 0x00000003ff0c7424 */ /* 0x000fe400078e00ff */
[----:B------:R-:W-:-:S07]  /*2c020*/  IMAD.MOV.U32 R5, RZ, RZ, R14 ;  /* 0x000000ffff057224 */ /* 0x000fce00078e000e */
[----:B------:R-:W-:Y:S05]  /*2c030*/  WARPSYNC.COLLECTIVE R15, `(.L_x_5646) ;  /* 0x000000000f087348 */ /* 0x000fea0003c00000 */
[----:B------:R0:W1:Y:S02]  /*2c040*/  SHFL.IDX P6, R14, R13, R12, R11 ;  /* 0x0000000c0d0e7389 */ /* 0x00006400000c000b */
[----:B01----:R-:W-:Y:S01]  /*2c050*/  ENDCOLLECTIVE ;  /* 0x000000000000791b */ /* 0x003fe20003800000 */
.L_x_5646:
        /* <DEDUP_REMOVED lines=17> */
.L_x_5647:
[----:B------:R-:W-:Y:S02]  /*2c170*/  IMAD.MOV.U32 R13, RZ, RZ, R3 ;  /* 0x000000ffff0d7224 */ /* 0x000fe400078e0003 */
[----:B------:R-:W-:Y:S02]  /*2c180*/  IMAD.MOV.U32 R12, RZ, RZ, 0x4 ;  /* 0x00000004ff0c7424 */ /* 0x000fe400078e00ff */
[----:B------:R-:W-:-:S07]  /*2c190*/  IMAD.MOV.U32 R5, RZ, RZ, R14 ;  /* 0x000000ffff057224 */ /* 0x000fce00078e000e */
[----:B------:R-:W-:Y:S05]  /*2c1a0*/  WARPSYNC.COLLECTIVE R15, `(.L_x_5648) ;  /* 0x000000000f087348 */ /* 0x000fea0003c00000 */
[----:B------:R0:W1:Y:S02]  /*2c1b0*/  SHFL.IDX P6, R14, R13, R12, R11 ;  /* 0x0000000c0d0e7389 */ /* 0x00006400000c000b */
[----:B01----:R-:W-:Y:S01]  /*2c1c0*/  ENDCOLLECTIVE ;  /* 0x000000000000791b */ /* 0x003fe20003800000 */
.L_x_5648:
        /* <DEDUP_REMOVED lines=17> */
.L_x_5649:
[----:B------:R-:W-:Y:S02]  /*2c2e0*/  IMAD.MOV.U32 R13, RZ, RZ, R3 ;  /* 0x000000ffff0d7224 */ /* 0x000fe400078e0003 */
[----:B------:R-:W-:Y:S02]  /*2c2f0*/  IMAD.MOV.U32 R12, RZ, RZ, 0x5 ;  /* 0x00000005ff0c7424 */ /* 0x000fe400078e00ff */
[----:B------:R-:W-:-:S07]  /*2c300*/  IMAD.MOV.U32 R5, RZ, RZ, R14 ;  /* 0x000000ffff057224 */ /* 0x000fce00078e000e */
[----:B------:R-:W-:Y:S05]  /*2c310*/  WARPSYNC.COLLECTIVE R15, `(.L_x_5650) ;  /* 0x000000000f087348 */ /* 0x000fea0003c00000 */
[----:B------:R0:W1:Y:S02]  /*2c320*/  SHFL.IDX P6, R14, R13, R12, R11 ;  /* 0x0000000c0d0e7389 */ /* 0x00006400000c000b */
[----:B01----:R-:W-:Y:S01]  /*2c330*/  ENDCOLLECTIVE ;  /* 0x000000000000791b */ /* 0x003fe20003800000 */
.L_x_5650:
        /* <DEDUP_REMOVED lines=17> */
.L_x_5651:
[----:B------:R-:W-:Y:S02]  /*2c450*/  IMAD.MOV.U32 R13, RZ, RZ, R3 ;  /* 0x000000ffff0d7224 */ /* 0x000fe400078e0003 */
[----:B------:R-:W-:Y:S02]  /*2c460*/  IMAD.MOV.U32 R12, RZ, RZ, 0x6 ;  /* 0x00000006ff0c7424 */ /* 0x000fe400078e00ff */
[----:B------:R-:W-:-:S07]  /*2c470*/  IMAD.MOV.U32 R5, RZ, RZ, R14 ;  /* 0x000000ffff057224 */ /* 0x000fce00078e000e */
[----:B------:R-:W-:Y:S05]  /*2c480*/  WARPSYNC.COLLECTIVE R15, `(.L_x_5652) ;  /* 0x000000000f087348 */ /* 0x000fea0003c00000 */
[----:B------:R0:W1:Y:S02]  /*2c490*/  SHFL.IDX P6, R14, R13, R12, R11 ;  /* 0x0000000c0d0e7389 */ /* 0x00006400000c000b */
[----:B01----:R-:W-:Y:S01]  /*2c4a0*/  ENDCOLLECTIVE ;  /* 0x000000000000791b */ /* 0x003fe20003800000 */
.L_x_5652:
        /* <DEDUP_REMOVED lines=17> */
.L_x_5653:
[----:B------:R-:W-:Y:S02]  /*2c5c0*/  IMAD.MOV.U32 R13, RZ, RZ, R3 ;  /* 0x000000ffff0d7224 */ /* 0x000fe400078e0003 */
[----:B------:R-:W-:Y:S02]  /*2c5d0*/  IMAD.MOV.U32 R12, RZ, RZ, 0x7 ;  /* 0x00000007ff0c7424 */ /* 0x000fe400078e00ff */
[----:B------:R-:W-:-:S07]  /*2c5e0*/  IMAD.MOV.U32 R5, RZ, RZ, R14 ;  /* 0x000000ffff057224 */ /* 0x000fce00078e000e */
[----:B------:R-:W-:Y:S05]  /*2c5f0*/  WARPSYNC.COLLECTIVE R15, `(.L_x_5654) ;  /* 0x000000000f087348 */ /* 0x000fea0003c00000 */
[----:B------:R0:W1:Y:S02]  /*2c600*/  SHFL.IDX P6, R14, R13, R12, R11 ;  /* 0x0000000c0d0e7389 */ /* 0x00006400000c000b */
[----:B01----:R-:W-:Y:S01]  /*2c610*/  ENDCOLLECTIVE ;  /* 0x000000000000791b */ /* 0x003fe20003800000 */
.L_x_5654:
        /* <DEDUP_REMOVED lines=14> */
.L_x_5655:
[----:B------:R-:W-:Y:S01]  /*2c700*/  @!PT LDS RZ, [RZ] ;  /* 0x00000000fffff984 */ /* 0x000fe20000000800 */
[----:B------:R-:W-:Y:S01]  /*2c710*/  @!PT LDS RZ, [RZ] ;  /* 0x00000000fffff984 */ /* 0x000fe20000000800 */
[----:B------:R-:W-:Y:S01]  /*2c720*/  @!PT LDS RZ, [RZ] ;  /* 0x00000000fffff984 */ /* 0x000fe20000000800 */
[----:B------:R0:W-:Y:S01]  /*2c730*/  @!P2 LDGSTS.E.BYPASS.LTC128B.128 [R9+0x1d400], desc[UR60][R6.64+0x100], !P1 ;  /* 0x1d4001000609afae */ /* 0x0001e2000c901d7c */
[----:B------:R-:W-:Y:S01]  /*2c740*/  IMAD.MOV.U32 R3, RZ, RZ, R14 ;  /* 0x000000ffff037224 */ /* 0x000fe200078e000e */
[----:B------:R-:W-:Y:S06]  /*2c750*/  BRA `(.L_x_5656) ;  /* 0xffffffa4003c7947 */ /* 0x000fec000383ffff */
.L_x_5497:
[----:B-1----:R-:W3:Y:S02]  /*2c760*/  LDL R2, [R1+0x4] ;  /* 0x0000040001027983 */ /* 0x002ee40000100800 */
[----:B---3--:R1:W3:Y:S02]  /*2c770*/  SYNCS.PHASECHK.TRANS64.TRYWAIT P0, [R2+URZ+0x30820], R0 ;  /* 0x03082000020075a7 */ /* 0x0082e4000800017f */
[----:B---3--:R-:W-:Y:S05]  /*2c780*/  @!P0 NANOSLEEP.SYNCS 0x989680 ;  /* 0x009896800000895d */ /* 0x008fea0003900000 */
[----:B------:R-:W3:Y:S02]  /*2c790*/  @!P0 SYNCS.PHASECHK.TRANS64 P0, [R2+URZ+0x30820], R0 ;  /* 0x03082000020085a7 */ /* 0x000ee4000800007f */
[----:B---3--:R-:W-:Y:S05]  /*2c7a0*/  @!P0 BRA `(.L_x_5497) ;  /* 0xfffffffc00ec8947 */ /* 0x008fea000383ffff */
[----:B------:R-:W-:Y:S05]  /*2c7b0*/  BRA `(.L_x_5657) ;  /* 0xffffffa400b47947 */ /* 0x000fea000383ffff */
.L_x_5506:
[----:B-1----:R1:W2:Y:S02]  /*2c7c0*/  SYNCS.PHASECHK.TRANS64.TRYWAIT P0, [R3+URZ+0x30840], R2 ;  /* 0x03084002030075a7 */ /* 0x0022a4000800017f */
[----:B--2---:R-:W-:Y:S05]  /*2c7d0*/  @!P0 NANOSLEEP.SYNCS 0x989680 ;  /* 0x009896800000895d */ /* 0x004fea0003900000 */
[----:B------:R-:W2:Y:S02]  /*2c7e0*/  @!P0 SYNCS.PHASECHK.TRANS64 P0, [R3+URZ+0x30840], R2 ;  /* 0x03084002030085a7 */ /* 0x000ea4000800007f */
[----:B--2---:R-:W-:Y:S05]  /*2c7f0*/  @!P0 BRA `(.L_x_5506) ;  /* 0xfffffffc00f08947 */ /* 0x004fea000383ffff */
[----:B------:R-:W-:Y:S05]  /*2c800*/  BRA `(.L_x_5658) ;  /* 0xffffffa800807947 */ /* 0x000fea000383ffff */
.L_x_5513:
[----:B0-----:R0:W1:Y:S02]  /*2c810*/  SYNCS.PHASECHK.TRANS64.TRYWAIT P0, [R2+URZ+0x30860], R3 ;  /* 0x03086003020075a7 */ /* 0x001064000800017f */
[----:B-1----:R-:W-:Y:S05]  /*2c820*/  @!P0 NANOSLEEP.SYNCS 0x989680 ;  /* 0x009896800000895d */ /* 0x002fea0003900000 */
[----:B------:R-:W1:Y:S02]  /*2c830*/  @!P0 SYNCS.PHASECHK.TRANS64 P0, [R2+URZ+0x30860], R3 ;  /* 0x03086003020085a7 */ /* 0x000e64000800007f */
[----:B-1----:R-:W-:Y:S05]  /*2c840*/  @!P0 BRA `(.L_x_5513) ;  /* 0xfffffffc00f08947 */ /* 0x002fea000383ffff */
[----:B------:R-:W-:Y:S05]  /*2c850*/  BRA `(.L_x_5659) ;  /* 0xffffffac009c7947 */ /* 0x000fea000383ffff */
.L_x_5524:
[----:B-1----:R1:W2:Y:S02]  /*2c860*/  SYNCS.PHASECHK.TRANS64.TRYWAIT P0, [R3+URZ+0x30840], R2 ;  /* 0x03084002030075a7 */ /* 0x0022a4000800017f */
[----:B--2---:R-:W-:Y:S05]  /*2c870*/  @!P0 NANOSLEEP.SYNCS 0x989680 ;  /* 0x009896800000895d */ /* 0x004fea0003900000 */
[----:B------:R-:W2:Y:S02]  /*2c880*/  @!P0 SYNCS.PHASECHK.TRANS64 P0, [R3+URZ+0x30840], R2 ;  /* 0x03084002030085a7 */ /* 0x000ea4000800007f */
[----:B--2---:R-:W-:Y:S05]  /*2c890*/  @!P0 BRA `(.L_x_5524) ;  /* 0xfffffffc00f08947 */ /* 0x004fea000383ffff */
[----:B------:R-:W-:Y:S05]  /*2c8a0*/  BRA `(.L_x_5660) ;  /* 0xffffffb400847947 */ /* 0x000fea000383ffff */
.L_x_5531:
[----:B0-----:R0:W1:Y:S02]  /*2c8b0*/  SYNCS.PHASECHK.TRANS64.TRYWAIT P0, [R2+URZ+0x30860], R3 ;  /* 0x03086003020075a7 */ /* 0x001064000800017f */
[----:B-1----:R-:W-:Y:S05]  /*2c8c0*/  @!P0 NANOSLEEP.SYNCS 0x989680 ;  /* 0x009896800000895d */ /* 0x002fea0003900000 */
[----:B------:R-:W1:Y:S02]  /*2c8d0*/  @!P0 SYNCS.PHASECHK.TRANS64 P0, [R2+URZ+0x30860], R3 ;  /* 0x03086003020085a7 */ /* 0x000e64000800007f */
[----:B-1----:R-:W-:Y:S05]  /*2c8e0*/  @!P0 BRA `(.L_x_5531) ;  /* 0xfffffffc00f08947 */ /* 0x002fea000383ffff */
[----:B------:R-:W-:Y:S05]  /*2c8f0*/  BRA `(.L_x_5661) ;  /* 0xffffffb800a07947 */ /* 0x000fea000383ffff */
.L_x_5542:
[----:B--2---:R2:W3:Y:S02]  /*2c900*/  SYNCS.PHASECHK.TRANS64.TRYWAIT P0, [R3+URZ+0x30840], R2 ;  /* 0x03084002030075a7 */ /* 0x0044e4000800017f */
[----:B---3--:R-:W-:Y:S05]  /*2c910*/  @!P0 NANOSLEEP.SYNCS 0x989680 ;  /* 0x009896800000895d */ /* 0x008fea0003900000 */
[----:B------:R-:W3:Y:S02]  /*2c920*/  @!P0 SYNCS.PHASECHK.TRANS64 P0, [R3+URZ+0x30840], R2 ;  /* 0x03084002030085a7 */ /* 0x000ee4000800007f */
[----:B---3--:R-:W-:Y:S05]  /*2c930*/  @!P0 BRA `(.L_x_5542) ;  /* 0xfffffffc00f08947 */ /* 0x008fea000383ffff */
[----:B------:R-:W-:Y:S05]  /*2c940*/  BRA `(.L_x_5662) ;  /* 0xffffffc0005c7947 */ /* 0x000fea000383ffff */
.L_x_5549:
[----:B0-----:R0:W1:Y:S02]  /*2c950*/  SYNCS.PHASECHK.TRANS64.TRYWAIT P0, [R2+URZ+0x30860], R5 ;  /* 0x03086005020075a7 */ /* 0x001064000800017f */
[----:B-1----:R-:W-:Y:S05]  /*2c960*/  @!P0 NANOSLEEP.SYNCS 0x989680 ;  /* 0x009896800000895d */ /* 0x002fea0003900000 */
[----:B------:R-:W1:Y:S02]  /*2c970*/  @!P0 SYNCS.PHASECHK.TRANS64 P0, [R2+URZ+0x30860], R5 ;  /* 0x03086005020085a7 */ /* 0x000e64000800007f */
[----:B-1----:R-:W-:Y:S05]  /*2c980*/  @!P0 BRA `(.L_x_5549) ;  /* 0xfffffffc00f08947 */ /* 0x002fea000383ffff */
[----:B------:R-:W-:Y:S05]  /*2c990*/  BRA `(.L_x_5663) ;  /* 0xffffffc400747947 */ /* 0x000fea000383ffff */
.L_x_5562:
[----:B---3--:R3:W4:Y:S02]  /*2c9a0*/  SYNCS.PHASECHK.TRANS64.TRYWAIT P0, [R0+URZ+0x30860], R2 ;  /* 0x03086002000075a7 */ /* 0x008724000800017f */
[----:B----4-:R-:W-:Y:S05]  /*2c9b0*/  @!P0 NANOSLEEP.SYNCS 0x989680 ;  /* 0x009896800000895d */ /* 0x010fea0003900000 */
[----:B------:R-:W4:Y:S02]  /*2c9c0*/  @!P0 SYNCS.PHASECHK.TRANS64 P0, [R0+URZ+0x30860], R2 ;  /* 0x03086002000085a7 */ /* 0x000f24000800007f */
[----:B----4-:R-:W-:Y:S05]  /*2c9d0*/  @!P0 BRA `(.L_x_5562) ;  /* 0xfffffffc00f08947 */ /* 0x010fea000383ffff */
[----:B------:R-:W-:Y:S05]  /*2c9e0*/  BRA `(.L_x_5664) ;  /* 0xffffffcc00107947 */ /* 0x000fea000383ffff */
.L_x_5571:
        /* <DEDUP_REMOVED lines=8> */
.L_x_5666:
[----:B------:R-:W-:Y:S05]  /*2ca70*/  BSYNC B0 ;  /* 0x0000000000007941 */ /* 0x000fea0003800000 */
.L_x_5665:
        /* <DEDUP_REMOVED lines=10> */
.L_x_5667:
        /* <DEDUP_REMOVED lines=16> */
.L_x_5668:
        /* <DEDUP_REMOVED lines=9> */
.L_x_5669:
        /* <DEDUP_REMOVED lines=8> */
.L_x_5670:
        /* <DEDUP_REMOVED lines=8> */
.L_x_5671:
        /* <DEDUP_REMOVED lines=8> */
.L_x_5672:
        /* <DEDUP_REMOVED lines=9> */
.L_x_5673:
[----:B------:R-:W-:Y:S01]  /*2cec0*/  IMAD.MOV.U32 R16, RZ, RZ, R14 ;  /* 0x000000ffff107224 */ /* 0x000fe200078e000e */
[----:B------:R-:W-:Y:S06]  /*2ced0*/  BRA `(.L_x_5674) ;  /* 0xffffffcc00dc7947 */ /* 0x000fec000383ffff */
.L_x_5576:
        /* <DEDUP_REMOVED lines=8> */
.L_x_5676:
[----:B------:R-:W-:Y:S05]  /*2cf60*/  BSYNC B0 ;  /* 0x0000000000007941 */ /* 0x000fea0003800000 */
.L_x_5675:
[----:B------:R-:W2:Y:S01]  /*2cf70*/  LDL R2, [R1] ;  /* 0x0000000001027983 */ /* 0x000ea20000100800 */
        /* <DEDUP_REMOVED lines=11> */
.L_x_5677:
        /* <DEDUP_REMOVED lines=8> */
.L_x_5678:
        /* <DEDUP_REMOVED lines=8> */
.L_x_5679:
        /* <DEDUP_REMOVED lines=8> */
.L_x_5680:
        /* <DEDUP_REMOVED lines=9> */
.L_x_5681:
[----:B------:R-:W-:Y:S01]  /*2d240*/  IMAD.MOV.U32 R16, RZ, RZ, R14 ;  /* 0x000000ffff107224 */ /* 0x000fe200078e000e */
[----:B------:R-:W-:Y:S06]  /*2d250*/  BRA `(.L_x_5682) ;  /* 0xffffffcc009c7947 */ /* 0x000fec000383ffff */
.L_x_5578:
[----:B------:R-:W-:Y:S01]  /*2d260*/  BSSY B0, `(.L_x_5683) ;  /* 0x0000006000007945 */ /* 0x000fe20003800000 */
[----:B------:R-:W-:Y:S01]  /*2d270*/  PLOP3.LUT P6, PT, P6, PT, PT, 0x8, 0x0 ;  /* 0x000000000000781c */ /* 0x000fe200037ce170 */
[----:B------:R-:W-:-:S12]  /*2d280*/  IMAD.MOV.U32 R15, RZ, RZ, -0x1 ;  /* 0xffffffffff0f7424 */ /* 0x000fd800078e00ff */
[----:B0----5:R-:W-:Y:S05]  /*2d290*/  WARPSYNC.COLLECTIVE R15, `(.L_x_5684) ;  /* 0x000000000f087348 */ /* 0x021fea0003c00000 */
[----:B------:R-:W-:Y:S01]  /*2d2a0*/  VOTE.ANY R14, PT, P6 ;  /* 0x00000000000e7806 */ /* 0x000fe200030e0100 */
[----:B0----5:R-:W-:Y:S06]  /*2d2b0*/  ENDCOLLECTIVE ;  /* 0x000000000000791b */ /* 0x021fec0003800000 */
.L_x_5684:
[----:B------:R-:W-:Y:S05]  /*2d2c0*/  BSYNC B0 ;  /* 0x0000000000007941 */ /* 0x000fea0003800000 */
.L_x_5683:
        /* <DEDUP_REMOVED lines=9> */
.L_x_5685:
[----:B------:R-:W-:Y:S01]  /*2d360*/  IMAD.MOV.U32 R17, RZ, RZ, R14 ;  /* 0x000000ffff117224 */ /* 0x000fe200078e000e */
[----:B------:R-:W-:Y:S06]  /*2d370*/  BRA `(.L_x_5686) ;  /* 0xffffffcc008c7947 */ /* 0x000fec000383ffff */
.L_x_5580:
[----:B------:R-:W-:Y:S01]  /*2d380*/  BSSY B0, `(.L_x_5687) ;  /* 0x0000007000007945 */ /* 0x000fe20003800000 */
[----:B------:R-:W-:Y:S02]  /*2d390*/  IMAD.MOV.U32 R13, RZ, RZ, R2 ;  /* 0x000000ffff0d7224 */ /* 0x000fe400078e0002 */
[----:B------:R-:W-:Y:S02]  /*2d3a0*/  IMAD.MOV.U32 R11, RZ, RZ, 0x1f ;  /* 0x0000001fff0b7424 */ /* 0x000fe400078e00ff */
[----:B------:R-:W-:-:S07]  /*2d3b0*/  IMAD.MOV.U32 R15, RZ, RZ, -0x1 ;  /* 0xffffffffff0f7424 */ /* 0x000fce00078e00ff */
[----:B012--5:R-:W-:Y:S05]  /*2d3c0*/  WARPSYNC.COLLECTIVE R15, `(.L_x_5688) ;  /* 0x000000000f087348 */ /* 0x027fea0003c00000 */
[----:B------:R3:W4:Y:S02]  /*2d3d0*/  SHFL.IDX P6, R14, R13, R12, R11 ;  /* 0x0000000c0d0e7389 */ /* 0x00072400000c000b */
[----:B012345:R-:W-:Y:S01]  /*2d3e0*/  ENDCOLLECTIVE ;  /* 0x000000000000791b */ /* 0x03ffe20003800000 */
.L_x_5688:
[----:B------:R-:W-:Y:S05]  /*2d3f0*/  BSYNC B0 ;  /* 0x0000000000007941 */ /* 0x000fea0003800000 */
.L_x_5687:
[----:B------:R-:W-:Y:S01]  /*2d400*/  IMAD.MOV.U32 R2, RZ, RZ, R14 ;  /* 0x000000ffff027224 */ /* 0x000fe200078e000e */
[----:B------:R-:W-:Y:S06]  /*2d410*/  BRA `(.L_x_5689) ;  /* 0xffffffcc00807947 */ /* 0x000fec000383ffff */
.L_x_5584:
[----:B0-----:R0:W1:Y:S02]  /*2d420*/  SYNCS.PHASECHK.TRANS64.TRYWAIT P0, [R0+URZ+0x30820], R3 ;  /* 0x03082003000075a7 */ /* 0x001064000800017f */
[----:B-1----:R-:W-:Y:S05]  /*2d430*/  @!P0 NANOSLEEP.SYNCS 0x989680 ;  /* 0x009896800000895d */ /* 0x002fea0003900000 */
[----:B------:R-:W1:Y:S02]  /*2d440*/  @!P0 SYNCS.PHASECHK.TRANS64 P0, [R0+URZ+0x30820], R3 ;  /* 0x03082003000085a7 */ /* 0x000e64000800007f */
[----:B-1----:R-:W-:Y:S05]  /*2d450*/  @!P0 BRA `(.L_x_5584) ;  /* 0xfffffffc00f08947 */ /* 0x002fea000383ffff */
[----:B------:R-:W-:Y:S05]  /*2d460*/  BRA `(.L_x_5690) ;  /* 0xffffffd400047947 */ /* 0x000fea000383ffff */
.L_x_5585:
        /* <DEDUP_REMOVED lines=11> */
.L_x_5692:
[----:B------:R-:W-:Y:S05]  /*2d520*/  BSYNC B0 ;  /* 0x0000000000007941 */ /* 0x000fea0003800000 */
.L_x_5691:
[----:B------:R-:W-:Y:S05]  /*2d530*/  BRA `(.L_x_5693) ;  /* 0xffffffd000ec7947 */ /* 0x000fea000383ffff */
.L_x_5586:
[----:B------:R-:W-:Y:S01]  /*2d540*/  BSSY B0, `(.L_x_5694) ;  /* 0x0000006000007945 */ /* 0x000fe20003800000 */
[----:B------:R-:W-:-:S07]  /*2d550*/  IMAD.MOV.U32 R15, RZ, RZ, -0x1 ;  /* 0xffffffffff0f7424 */ /* 0x000fce00078e00ff */
[----:B01---5:R-:W-:Y:S05]  /*2d560*/  WARPSYNC.COLLECTIVE R15, `(.L_x_5695) ;  /* 0x000000000f0c7348 */ /* 0x023fea0003c00000 */
[----:B------:R-:W-:Y:S02]  /*2d570*/  ELECT P6, UR62, PT ;  /* 0x00000000003e782f */ /* 0x000fe400038c0000 */
[----:B------:R-:W-:Y:S01]  /*2d580*/  MOV R14, UR62 ;  /* 0x0000003e000e7c02 */ /* 0x000fe20008000f00 */
[----:B01---5:R-:W-:Y:S10]  /*2d590*/  ENDCOLLECTIVE ;  /* 0x000000000000791b */ /* 0x023ff40003800000 */
.L_x_5695:
[----:B------:R-:W-:Y:S05]  /*2d5a0*/  BSYNC B0 ;  /* 0x0000000000007941 */ /* 0x000fea0003800000 */
.L_x_5694:
[----:B------:R-:W-:Y:S05]  /*2d5b0*/  BRA `(.L_x_5696) ;  /* 0xffffffd000e07947 */ /* 0x000fea000383ffff */
.L_x_5588:
[----:B0-----:R0:W1:Y:S02]  /*2d5c0*/  SYNCS.PHASECHK.TRANS64.TRYWAIT P0, [R6+URZ], R5 ;  /* 0x00000005060075a7 */ /* 0x001064000800017f */
[----:B-1----:R-:W-:Y:S05]  /*2d5d0*/  @!P0 NANOSLEEP.SYNCS 0x989680 ;  /* 0x009896800000895d */ /* 0x002fea0003900000 */
[----:B------:R-:W1:Y:S02]  /*2d5e0*/  @!P0 SYNCS.PHASECHK.TRANS64 P0, [R6+URZ], R5 ;  /* 0x00000005060085a7 */ /* 0x000e64000800007f */
[----:B-1----:R-:W-:Y:S05]  /*2d5f0*/  @!P0 BRA `(.L_x_5588) ;  /* 0xfffffffc00f08947 */ /* 0x002fea000383ffff */
[----:B------:R-:W-:Y:S05]  /*2d600*/  BRA `(.L_x_5697) ;  /* 0xffffffd400247947 */ /* 0x000fea000383ffff */
.L_x_5589:
[----:B-1----:R1:W2:Y:S02]  /*2d610*/  SYNCS.PHASECHK.TRANS64.TRYWAIT P0, [R7+URZ], R2 ;  /* 0x00000002070075a7 */ /* 0x0022a4000800017f */
[----:B--2---:R-:W-:Y:S05]  /*2d620*/  @!P0 NANOSLEEP.SYNCS 0x989680 ;  /* 0x009896800000895d */ /* 0x004fea0003900000 */
[----:B------:R-:W2:Y:S02]  /*2d630*/  @!P0 SYNCS.PHASECHK.TRANS64 P0, [R7+URZ], R2 ;  /* 0x00000002070085a7 */ /* 0x000ea4000800007f */
[----:B--2---:R-:W-:Y:S05]  /*2d640*/  @!P0 BRA `(.L_x_5589) ;  /* 0xfffffffc00f08947 */ /* 0x004fea000383ffff */
[----:B------:R-:W-:Y:S05]  /*2d650*/  BRA `(.L_x_5698) ;  /* 0xffffffd400187947 */ /* 0x000fea000383ffff */
.L_x_5591:
[----:B--2---:R2:W3:Y:S02]  /*2d660*/  SYNCS.PHASECHK.TRANS64.TRYWAIT P0, [R4+URZ], R5 ;  /* 0x00000005040075a7 */ /* 0x0044e4000800017f */
[----:B---3--:R-:W-:Y:S05]  /*2d670*/  @!P0 NANOSLEEP.SYNCS 0x989680 ;  /* 0x009896800000895d */ /* 0x008fea0003900000 */
[----:B------:R-:W3:Y:S02]  /*2d680*/  @!P0 SYNCS.PHASECHK.TRANS64 P0, [R4+URZ], R5 ;  /* 0x00000005040085a7 */ /* 0x000ee4000800007f */
[----:B---3--:R-:W-:Y:S05]  /*2d690*/  @!P0 BRA `(.L_x_5591) ;  /* 0xfffffffc00f08947 */ /* 0x008fea000383ffff */
[----:B------:R-:W-:Y:S05]  /*2d6a0*/  BRA `(.L_x_5699) ;  /* 0xffffffd400207947 */ /* 0x000fea000383ffff */
.L_x_5700:
        /* <DEDUP_REMOVED lines=13> */
.L_x_15309:


//--------------------- .text._ZN7cutlass13device_kernelIN5flash11enable_sm90INS1_16FlashAttnFwdSm90INS1_25CollectiveMainloopFwdSm90ILi2EN4cute5tupleIJNS5_1CILi1EEES8_S8_EEENS6_IJNS7_ILi128EEENS7_ILi112EEENS7_ILi192EEEEEELi192ENS_10bfloat16_tEfNS_4arch4Sm90ELb1ELb0ELb0ELb0ELb0ELb0ELb0ELb1ELb1ELb1ELb0ELb0EEENS1_21CollectiveEpilogueFwdINS6_IJSA_SC_SB_EEES9_SE_SG_Li256ELb0ELb1ELb0ELb0EEENS1_30DynamicPersistentTileSchedulerILi256ELi128ELb0ELb1ELb1EEEEEEEEEvNT_6ParamsE --------------------------
	.section	.text._ZN7cutlass13device_kernelIN5flash11enable_sm90INS1_16FlashAttnFwdSm90INS1_25CollectiveMainloopFwdSm90ILi2EN4cute5tupleIJNS5_1CILi1EEES8_S8_EEENS6_IJNS7_ILi128EEENS7_ILi112EEENS7_ILi192EEEEEELi192ENS_10bfloat16_tEfNS_4arch4Sm90ELb1ELb0ELb0ELb0ELb0ELb0ELb0ELb1ELb1ELb1ELb0ELb0EEENS1_21CollectiveEpilogueFwdINS6_IJSA_SC_SB_EEES9_SE_SG_Li256ELb0ELb1ELb0ELb0EEENS1_30DynamicPersistentTileSchedulerILi256ELi128ELb0ELb1ELb1EEEEEEEEEvNT_6ParamsE,"ax",@progbits
	.align	128
.text._ZN7cutlass13device_kernelIN5flash11enable_sm90INS1_16FlashAttnFwdSm90INS1_25CollectiveMainloopFwdSm90ILi2EN4cute5tupleIJNS5_1CILi1EEES8_S8_EEENS6_IJNS7_ILi128EEENS7_ILi112EEENS7_ILi192EEEEEELi192ENS_10bfloat16_tEfNS_4arch4Sm90ELb1ELb0ELb0ELb0ELb0ELb0ELb0ELb1ELb1ELb1ELb0ELb0EEENS1_21CollectiveEpilogueFwdINS6_IJSA_SC_SB_EEES9_SE_SG_Li256ELb0ELb1ELb0ELb0EEENS1_30DynamicPersistentTileSchedulerILi256ELi128ELb0ELb1ELb1EEEEEEEEEvNT_6ParamsE:
        .type           _ZN7cutlass13device_kernelIN5flash11enable_sm90INS1_16FlashAttnFwdSm90INS1_25CollectiveMainloopFwdSm90ILi2EN4cute5tupleIJNS5_1CILi1EEES8_S8_EEENS6_IJNS7_ILi128EEENS7_ILi112EEENS7_ILi192EEEEEELi192ENS_10bfloat16_tEfNS_4arch4Sm90ELb1ELb0ELb0ELb0ELb0ELb0ELb0ELb1ELb1ELb1ELb0ELb0EEENS1_21CollectiveEpilogueFwdINS6_IJSA_SC_SB_EEES9_SE_SG_Li256ELb0ELb1ELb0ELb0EEENS1_30DynamicPersistentTileSchedulerILi256ELi128ELb0ELb1ELb1EEEEEEEEEvNT_6ParamsE,@function
        .size           _ZN7cutlass13device_kernelIN5flash11enable_sm90INS1_16FlashAttnFwdSm90INS1_25CollectiveMainloopFwdSm90ILi2EN4cute5tupleIJNS5_1CILi1EEES8_S8_EEENS6_IJNS7_ILi128EEENS7_ILi112EEENS7_ILi192EEEEEELi192ENS_10bfloat16_tEfNS_4arch4Sm90ELb1ELb0ELb0ELb0ELb0ELb0ELb0ELb1ELb1ELb1ELb0ELb0EEENS1_21CollectiveEpilogueFwdINS6_IJSA_SC_SB_EEES9_SE_SG_Li256ELb0ELb1ELb0ELb0EEENS1_30DynamicPersistentTileSchedulerILi256ELi128ELb0ELb1ELb1EEEEEEEEEvNT_6ParamsE,(.L_x_15310 - _ZN7cutlass13device_kernelIN5flash11enable_sm90INS1_16FlashAttnFwdSm90INS1_25CollectiveMainloopFwdSm90ILi2EN4cute5tupleIJNS5_1CILi1EEES8_S8_EEENS6_IJNS7_ILi128EEENS7_ILi112EEENS7_ILi192EEEEEELi192ENS_10bfloat16_tEfNS_4arch4Sm90ELb1ELb0ELb0ELb0ELb0ELb0ELb0ELb1ELb1ELb1ELb0ELb0EEENS1_21CollectiveEpilogueFwdINS6_IJSA_SC_SB_EEES9_SE_SG_Li256ELb0ELb1ELb0ELb0EEENS1_30DynamicPersistentTileSchedulerILi256ELi128ELb0ELb1ELb1EEEEEEEEEvNT_6ParamsE)
        .other          _ZN7cutlass13device_kernelIN5flash11enable_sm90INS1_16FlashAttnFwdSm90INS1_25CollectiveMainloopFwdSm90ILi2EN4cute5tupleIJNS5_1CILi1EEES8_S8_EEENS6_IJNS7_ILi128EEENS7_ILi112EEENS7_ILi192EEEEEELi192ENS_10bfloat16_tEfNS_4arch4Sm90ELb1ELb0ELb0ELb0ELb0ELb0ELb0ELb1ELb1ELb1ELb0ELb0EEENS1_21CollectiveEpilogueFwdINS6_IJSA_SC_SB_EEES9_SE_SG_Li256ELb0ELb1ELb0ELb0EEENS1_30DynamicPersistentTileSchedulerILi256ELi128ELb0ELb1ELb1EEEEEEEEEvNT_6ParamsE,@"STO_CUDA_ENTRY STV_DEFAULT"
_ZN7cutlass13device_kernelIN5flash11enable_sm90INS1_16FlashAttnFwdSm90INS1_25CollectiveMainloopFwdSm90ILi2EN4cute5tupleIJNS5_1CILi1EEES8_S8_EEENS6_IJNS7_ILi128EEENS7_ILi112EEENS7_ILi192EEEEEELi192ENS_10bfloat16_tEfNS_4arch4Sm90ELb1ELb0ELb0ELb0ELb0ELb0ELb0ELb1ELb1ELb1ELb0ELb0EEENS1_21CollectiveEpilogueFwdINS6_IJSA_SC_SB_EEES9_SE_SG_Li256ELb0ELb1ELb0ELb0EEENS1_30DynamicPersistentTileSchedulerILi256ELi128ELb0ELb1ELb1EEEEEEEEEvNT_6ParamsE:
        /* <DEDUP_REMOVED lines=17> */
.L_x_5702:
[----:B------:R-:W-:Y:S05]  /*0110*/  BSYNC B0 ;  /* 0x0000000000007941 */ /* 0x000fea0003800000 */
.L_x_5701:
        /* <DEDUP_REMOVED lines=40> */
.L_x_5703:
        /* <DEDUP_REMOVED lines=22> */
.L_x_5704:
        /* <DEDUP_REMOVED lines=18> */
.L_x_5705:
        /* <DEDUP_REMOVED lines=22> */
.L_x_5706:
        /* <DEDUP_REMOVED lines=22> */
.L_x_5707:
[----:B0-----:R-:W-:Y:S01]  /*08e0*/  ISETP.NE.AND P0, PT, R2, RZ, PT ;  /* 0x000000ff0200720c */ /* 0x001fe20003f05270 */
[----:B------:R-:W-:Y:S01]  /*08f0*/  IMAD.MOV.U32 R2, RZ, RZ, 0x1 ;  /* 0x00000001ff027424 */ /* 0x000fe200078e00ff */
[----:B------:R-:W-:-:S04]  /*0900*/  NOP ;  /* 0x0000000000007918 */ /* 0x000fc80000000000 */
[----:B------:R-:W-:-:S05]  /*0910*/  SEL R2, R2, 0x2, !P0 ;  /* 0x0000000202027807 */ /* 0x000fca0004000000 */
[----:B------:R0:W-:Y:S01]  /*0920*/  STL [R1+0x30], R2 ;  /* 0x0000300201007387 */ /* 0x0001e20000100800 */
[----:B-123--:R-:W-:Y:S06]  /*0930*/  BAR.SYNC.DEFER_BLOCKING 0x0 ;  /* 0x0000000000007b1d */ /* 0x00efec0000010000 */
[----:B------:R-:W-:Y:S05]  /*0940*/  @!P0 BRA `(.L_x_5708) ;  /* 0x000000fc00bc8947 */ /* 0x000fea0003800000 */
.L_x_5709:
        /* <DEDUP_REMOVED lines=10> */
[----:B------:R-:W2:Y:S01]  /*09f0*/  LDL.LU R12, [R1+0x30] ;  /* 0x00003000010c7983 */ /* 0x000ea20000300800 */
[----:B0-----:R-:W0:Y:S02]  /*0a00*/  S2R R2, SR_TID.X ;  /* 0x0000000000027919 */ /* 0x001e240000002100 */
[----:B0-----:R-:W-:-:S05]  /*0a10*/  VIADD R217, R2, 0xffffff80 ;  /* 0xffffff8002d97836 */ /* 0x001fca0000000000 */
[----:B------:R-:W-:-:S04]  /*0a20*/  SHF.R.S32.HI R0, RZ, 0x1f, R217 ;  /* 0x0000001fff007819 */ /* 0x000fc800000114d9 */
[CC--:B------:R-:W-:Y:S02]  /*0a30*/  LEA.HI R2, R0.reuse, R217.reuse, RZ, 0x7 ;  /* 0x000000d900027211 */ /* 0x0c0fe400078f38ff */
[-C--:B------:R-:W-:Y:S02]  /*0a40*/  LEA.HI R3, R0, R217.reuse, RZ, 0x4 ;  /* 0x000000d900037211 */ /* 0x080fe400078f20ff */
[----:B------:R-:W-:Y:S02]  /*0a50*/  LOP3.LUT R210, R2, 0xffffff80, RZ, 0xc0, !PT ;  /* 0xffffff8002d27812 */ /* 0x000fe400078ec0ff */
[----:B------:R-:W-:Y:S02]  /*0a60*/  LEA.HI R4, R0, R217, RZ, 0x5 ;  /* 0x000000d900047211 */ /* 0x000fe400078f28ff */
[----:B------:R-:W-:Y:S01]  /*0a70*/  SHF.R.S32.HI R6, RZ, 0x4, R3 ;  /* 0x00000004ff067819 */ /* 0x000fe20000011403 */
[----:B------:R-:W-:Y:S02]  /*0a80*/  IMAD.IADD R210, R217, 0x1, -R210 ;  /* 0x00000001d9d27824 */ /* 0x000fe400078e0ad2 */
[----:B------:R-:W-:Y:S01]  /*0a90*/  IMAD.SHL.U32 R5, R4, 0x20, RZ ;  /* 0x0000002004057824 */ /* 0x000fe200078e00ff */
[----:B------:R-:W-:-:S02]  /*0aa0*/  LOP3.LUT R4, R3, 0x3fffff0, RZ, 0xc0, !PT ;  /* 0x03fffff003047812 */ /* 0x000fc400078ec0ff */
[----:B------:R-:W-:Y:S02]  /*0ab0*/  SHF.R.S32.HI R7, RZ, 0x1f, R210 ;  /* 0x0000001fff077819 */ /* 0x000fe400000114d2 */
[----:B------:R-:W-:Y:S02]  /*0ac0*/  LEA.HI R3, R3, R6, RZ, 0x1 ;  /* 0x0000000603037211 */ /* 0x000fe400078f08ff */
[----:B------:R-:W-:Y:S02]  /*0ad0*/  LEA.HI R8, R7, R210, RZ, 0x2 ;  /* 0x000000d207087211 */ /* 0x000fe400078f10ff */
[----:B------:R-:W-:Y:S02]  /*0ae0*/  LOP3.LUT R3, R3, 0x1ffffffe, RZ, 0xc0, !PT ;  /* 0x1ffffffe03037812 */ /* 0x000fe400078ec0ff */
[----:B------:R-:W-:Y:S02]  /*0af0*/  LEA.HI R11, R0, R217, RZ, 0x2 ;  /* 0x000000d9000b7211 */ /* 0x000fe400078f10ff */
[--C-:B------:R-:W-:Y:S01]  /*0b00*/  SHF.R.S32.HI R9, RZ, 0x2, R8.reuse ;  /* 0x00000002ff097819 */ /* 0x100fe20000011408 */
[----:B------:R-:W-:Y:S01]  /*0b10*/  IMAD.IADD R3, R6, 0x1, -R3 ;  /* 0x0000000106037824 */ /* 0x000fe200078e0a03 */
[----:B------:R-:W-:-:S02]  /*0b20*/  SHF.R.S32.HI R10, RZ, 0x1f, R8 ;  /* 0x0000001fff0a7819 */ /* 0x000fc40000011408 */
[----:B------:R-:W-:Y:S02]  /*0b30*/  LOP3.LUT R6, R11, 0xfffffffc, RZ, 0xc0, !PT ;  /* 0xfffffffc0b067812 */ /* 0x000fe400078ec0ff */
[----:B------:R-:W-:Y:S02]  /*0b40*/  LEA.HI R0, R0, R217, RZ, 0x3 ;  /* 0x000000d900007211 */ /* 0x000fe400078f18ff */
[----:B------:R-:W-:Y:S02]  /*0b50*/  LEA.HI R10, R10, R9, RZ, 0x3 ;  /* 0x000000090a0a7211 */ /* 0x000fe400078f18ff */
[----:B------:R-:W-:Y:S01]  /*0b60*/  SHF.R.S32.HI R211, RZ, 0x7, R2 ;  /* 0x00000007ffd37819 */ /* 0x000fe20000011402 */
[----:B------:R-:W-:Y:S01]  /*0b70*/  IMAD.IADD R4, R217, 0x1, -R4 ;  /* 0x00000001d9047824 */ /* 0x000fe200078e0a04 */
[----:B------:R-:W-:Y:S01]  /*0b80*/  LOP3.LUT R5, R5, 0xfffffc00, RZ, 0xc0, !PT ;  /* 0xfffffc0005057812 */ /* 0x000fe200078ec0ff */
[----:B------:R-:W-:Y:S01]  /*0b90*/  IMAD.IADD R6, R217, 0x1, -R6 ;  /* 0x00000001d9067824 */ /* 0x000fe200078e0a06 */
[----:B------:R-:W-:-:S02]  /*0ba0*/  LOP3.LUT R206, R0, 0xfffffff8, RZ, 0xc0, !PT ;  /* 0xfffffff800ce7812 */ /* 0x000fc400078ec0ff */
[----:B------:R-:W-:Y:S02]  /*0bb0*/  LOP3.LUT R10, R10, 0xfffffff8, RZ, 0xc0, !PT ;  /* 0xfffffff80a0a7812 */ /* 0x000fe400078ec0ff */
[----:B------:R-:W-:Y:S02]  /*0bc0*/  LEA.HI R7, R7, R210, RZ, 0x5 ;  /* 0x000000d207077211 */ /* 0x000fe400078f28ff */
[----:B------:R-:W-:Y:S01]  /*0bd0*/  LEA.HI R2, R2, R211, RZ, 0x1 ;  /* 0x000000d302027211 */ /* 0x000fe200078f08ff */
[----:B------:R-:W-:Y:S01]  /*0be0*/  IMAD R4, R4, 0x40, R5 ;  /* 0x0000004004047824 */ /* 0x000fe200078e0205 */
[----:B------:R-:W-:Y:S01]  /*0bf0*/  SHF.R.S32.HI R7, RZ, 0x5, R7 ;  /* 0x00000005ff077819 */ /* 0x000fe20000011407 */
[----:B------:R-:W-:Y:S01]  /*0c00*/  IMAD.IADD R206, R217, 0x1, -R206 ;  /* 0x00000001d9ce7824 */ /* 0x000fe200078e0ace */
[----:B------:R-:W-:Y:S01]  /*0c10*/  LEA.HI R5, R6, R6, RZ, 0x1 ;  /* 0x0000000606057211 */ /* 0x000fe200078f08ff */
[----:B------:R-:W-:Y:S01]  /*0c20*/  IMAD.IADD R10, R9, 0x1, -R10 ;  /* 0x00000001090a7824 */ /* 0x000fe200078e0a0a */
[----:B------:R-:W-:Y:S01]  /*0c30*/  LOP3.LUT R2, R2, 0x3fffffe, RZ, 0xc0, !PT ;  /* 0x03fffffe02027812 */ /* 0x000fe200078ec0ff */
[----:B------:R-:W-:Y:S01]  /*0c40*/  IMAD.SHL.U32 R16, R206, 0x8, RZ ;  /* 0x00000008ce107824 */ /* 0x000fe200078e00ff */
[----:B------:R-:W-:Y:S01]  /*0c50*/  LOP3.LUT R5, R5, 0x1ffffffe, RZ, 0xc0, !PT ;  /* 0x1ffffffe05057812 */ /* 0x000fe200078ec0ff */
[----:B------:R-:W-:-:S02]  /*0c60*/  IMAD R7, R7, 0x10, R10 ;  /* 0x0000001007077824 */ /* 0x000fc400078e020a */
[----:B------:R-:W-:Y:S01]  /*0c70*/  IMAD.IADD R2, R211, 0x1, -R2 ;  /* 0x00000001d3027824 */ /* 0x000fe200078e0a02 */
[----:B------:R-:W-:Y:S01]  /*0c80*/  LOP3.LUT R19, R8, 0x7ffffffc, RZ, 0xc0, !PT ;  /* 0x7ffffffc08137812 */ /* 0x000fe200078ec0ff */
[C---:B------:R-:W-:Y:S02]  /*0c90*/  VIADD R23, R16.reuse, 0x40 ;  /* 0x0000004010177836 */ /* 0x040fe40000000000 */
[----:B------:R-:W-:Y:S02]  /*0ca0*/  VIADD R204, R16, 0x80 ;  /* 0x0000008010cc7836 */ /* 0x000fe40000000000 */
[----:B------:R-:W-:Y:S02]  /*0cb0*/  IMAD.IADD R5, R6, 0x1, -R5 ;  /* 0x0000000106057824 */ /* 0x000fe400078e0a05 */
[----:B------:R-:W-:Y:S01]  /*0cc0*/  IMAD R212, R2, 0x40, R7 ;  /* 0x0000004002d47824 */ /* 0x000fe200078e0207 */
[----:B------:R-:W-:Y:S01]  /*0cd0*/  SHF.R.S32.HI R208, RZ, 0x3, R0 ;  /* 0x00000003ffd07819 */ /* 0x000fe20000011400 */
[----:B------:R-:W-:Y:S01]  /*0ce0*/  IMAD R213, R3, 0x8, R4 ;  /* 0x0000000803d57824 */ /* 0x000fe200078e0204 */
[----:B------:R-:W-:Y:S01]  /*0cf0*/  SHF.R.S32.HI R216, RZ, 0x1f, R16 ;  /* 0x0000001fffd87819 */ /* 0x000fe20000011410 */
[----:B------:R-:W-:Y:S01]  /*0d00*/  IMAD.U32 R52, RZ, RZ, UR4 ;  /* 0x00000004ff347e24 */ /* 0x000fe2000f8e00ff */
[----:B------:R-:W-:Y:S01]  /*0d10*/  SHF.R.S32.HI R215, RZ, 0x1f, R23 ;  /* 0x0000001fffd77819 */ /* 0x000fe20000011417 */
[----:B------:R-:W-:Y:S01]  /*0d20*/  IMAD.MOV.U32 R209, RZ, RZ, RZ ;  /* 0x000000ffffd17224 */ /* 0x000fe200078e00ff */
[----:B------:R-:W-:Y:S01]  /*0d30*/  SHF.R.S32.HI R214, RZ, 0x1f, R204 ;  /* 0x0000001fffd67819 */ /* 0x000fe200000114cc */
[----:B------:R-:W-:-:S02]  /*0d40*/  IMAD.IADD R19, R210, 0x1, -R19 ;  /* 0x00000001d2137824 */ /* 0x000fc400078e0a13 */
[----:B------:R-:W-:Y:S01]  /*0d50*/  IMAD R22, R5, 0x8, R212 ;  /* 0x0000000805167824 */ /* 0x000fe200078e02d4 */
[----:B------:R-:W-:Y:S01]  /*0d60*/  UMOV UR38, URZ ;  /* 0x0000003f00267c82 */ /* 0x000fe20008000000 */
[----:B------:R-:W-:Y:S01]  /*0d70*/  UMOV UR36, URZ ;  /* 0x0000003f00247c82 */ /* 0x000fe20008000000 */
[----:B--2---:R-:W-:-:S07]  /*0d80*/  LOP3.LUT R18, R12, 0x1, RZ, 0xfc, !PT ;  /* 0x000000010c127812 */ /* 0x004fce00078efcff */
.L_x_5760:
[----:B0-234-:R-:W0:Y:S01]  /*0d90*/  LDC R3, c[0x0][0xc60] ;  /* 0x00031800ff037b82 */ /* 0x01de220000000800 */
[----:B------:R-:W-:Y:S01]  /*0da0*/  IMAD.MOV.U32 R0, RZ, RZ, R52 ;  /* 0x000000ffff007224 */ /* 0x000fe200078e0034 */
[----:B------:R-:W-:Y:S01]  /*0db0*/  ULDC UR4, c[0x0][0xc78] ;  /* 0x00031e0000047ab9 */ /* 0x000fe20000000800 */
[----:B0-----:R-:W-:-:S13]  /*0dc0*/  ISETP.NE.AND P0, PT, R3, 0x1, PT ;  /* 0x000000010300780c */ /* 0x001fda0003f05270 */
[----:B------:R-:W0:Y:S08]  /*0dd0*/  @P0 LDC R5, c[0x0][0xc64] ;  /* 0x00031900ff050b82 */ /* 0x000e300000000800 */
[----:B------:R-:W1:Y:S01]  /*0de0*/  @P0 LDC R7, c[0x0][0xc68] ;  /* 0x00031a00ff070b82 */ /* 0x000e620000000800 */
[----:B0-----:R-:W-:-:S05]  /*0df0*/  @P0 IMAD.HI.U32 R2, R52, R5, RZ ;  /* 0x0000000534020227 */ /* 0x001fca00078e00ff */
[----:B-1----:R-:W-:-:S04]  /*0e00*/  @P0 SHF.R.U32.HI R0, RZ, R7, R2 ;  /* 0x00000007ff000219 */ /* 0x002fc80000011602 */
[----:B------:R-:W-:Y:S01]  /*0e10*/  ISETP.GE.AND P0, PT, R0, UR4, PT ;  /* 0x0000000400007c0c */ /* 0x000fe2000bf06270 */
[----:B------:R-:W-:-:S04]  /*0e20*/  IMAD.MOV R2, RZ, RZ, -R0 ;  /* 0x000000ffff027224 */ /* 0x000fc800078e0a00 */
[----:B------:R-:W-:-:S08]  /*0e30*/  IMAD R13, R3, R2, R52 ;  /* 0x00000002030d7224 */ /* 0x000fd000078e0234 */
[----:B------:R-:W-:Y:S05]  /*0e40*/  @!P0 BRA `(.L_x_5710) ;  /* 0x0000000000208947 */ /* 0x000fea0003800000 */
[----:B------:R-:W0:Y:S01]  /*0e50*/  LDC R3, c[0x0][0xc6c] ;  /* 0x00031b00ff037b82 */ /* 0x000e220000000800 */
[----:B------:R-:W-:Y:S01]  /*0e60*/  IMAD.MOV.U32 R2, RZ, RZ, R13 ;  /* 0x000000ffff027224 */ /* 0x000fe200078e000d */
[----:B0-----:R-:W-:-:S13]  /*0e70*/  ISETP.NE.AND P0, PT, R3, 0x1, PT ;  /* 0x000000010300780c */ /* 0x001fda0003f05270 */
[----:B------:R-:W0:Y:S02]  /*0e80*/  @P0 LDC.64 R4, c[0x0][0xc70] ;  /* 0x00031c00ff040b82 */ /* 0x000e240000000a00 */
[----:B0-----:R-:W-:-:S05]  /*0e90*/  @P0 IMAD.HI.U32 R4, R13, R4, RZ ;  /* 0x000000040d040227 */ /* 0x001fca00078e00ff */
[----:B------:R-:W-:-:S05]  /*0ea0*/  @P0 SHF.R.U32.HI R2, RZ, R5, R4 ;  /* 0x00000005ff020219 */ /* 0x000fca0000011604 */
[----:B------:R-:W-:Y:S01]  /*0eb0*/  IMAD R3, R2, R3, RZ ;  /* 0x0000000302037224 */ /* 0x000fe200078e02ff */
[----:B------:R-:W-:Y:S06]  /*0ec0*/  BRA `(.L_x_5711) ;  /* 0x00000000001c7947 */ /* 0x000fec0003800000 */
.L_x_5710:
[----:B------:R-:W0:Y:S01]  /*0ed0*/  LDC R3, c[0x0][0xc54] ;  /* 0x00031500ff037b82 */ /* 0x000e220000000800 */
[----:B------:R-:W-:Y:S01]  /*0ee0*/  IMAD.MOV.U32 R2, RZ, RZ, R13 ;  /* 0x000000ffff027224 */ /* 0x000fe200078e000d */
[----:B0-----:R-:W-:-:S13]  /*0ef0*/  ISETP.NE.AND P0, PT, R3, 0x1, PT ;  /* 0x000000010300780c */ /* 0x001fda0003f05270 */
[----:B------:R-:W0:Y:S02]  /*0f00*/  @P0 LDC.64 R4, c[0x0][0xc58] ;  /* 0x00031600ff040b82 */ /* 0x000e240000000a00 */
[----:B0-----:R-:W-:-:S05]  /*0f10*/  @P0 IMAD.HI.U32 R4, R13, R4, RZ ;  /* 0x000000040d040227 */ /* 0x001fca00078e00ff */
[----:B------:R-:W-:-:S05]  /*0f20*/  @P0 SHF.R.U32.HI R2, RZ, R5, R4 ;  /* 0x00000005ff020219 */ /* 0x000fca0000011604 */
[----:B------:R-:W-:-:S07]  /*0f30*/  IMAD R3, R2, R3, RZ ;  /* 0x0000000302037224 */ /* 0x000fce00078e02ff */
.L_x_5711:
[----:B------:R-:W0:Y:S01]  /*0f40*/  LDC R4, c[0x0][0x448] ;  /* 0x00011200ff047b82 */ /* 0x000e220000000800 */
[----:B------:R-:W-:Y:S01]  /*0f50*/  LOP3.LUT R2, RZ, R2, RZ, 0x33, !PT ;  /* 0x00000002ff027212 */ /* 0x000fe200078e33ff */
[----:B------:R-:W-:Y:S01]  /*0f60*/  ULDC UR4, c[0x0][0xc3c] ;  /* 0x00030f0000047ab9 */ /* 0x000fe20000000800 */
[----:B------:R-:W-:Y:S01]  /*0f70*/  ULDC.64 UR6, c[0x0][0x418] ;  /* 0x0001060000067ab9 */ /* 0x000fe20000000a00 */
[----:B------:R-:W-:Y:S01]  /*0f80*/  ULDC UR39, c[0x0][0x424] ;  /* 0x0001090000277ab9 */ /* 0x000fe20000000800 */
[----:B------:R-:W-:Y:S01]  /*0f90*/  UISETP.NE.U32.AND UP0, UPT, UR6, URZ, UPT ;  /* 0x0000003f0600728c */ /* 0x000fe2000bf05070 */
[----:B------:R-:W-:Y:S01]  /*0fa0*/  VIADD R2, R2, UR4 ;  /* 0x0000000402027c36 */ /* 0x000fe20008000000 */
[----:B------:R-:W-:Y:S01]  /*0fb0*/  ULDC UR4, c[0x0][0x288] ;  /* 0x0000a20000047ab9 */ /* 0x000fe20000000800 */
[----:B------:R-:W1:Y:S01]  /*0fc0*/  LDC R207, c[0x0][0xc48] ;  /* 0x00031200ffcf7b82 */ /* 0x000e620000000800 */
[----:B------:R-:W-:Y:S01]  /*0fd0*/  UISETP.NE.AND.EX UP0, UPT, UR7, URZ, UPT, UP0 ;  /* 0x0000003f0700728c */ /* 0x000fe2000bf05300 */
[----:B------:R-:W-:Y:S01]  /*0fe0*/  IMAD.SHL.U32 R17, R2, 0x80, RZ ;  /* 0x0000008002117824 */ /* 0x000fe200078e00ff */
[----:B------:R-:W-:Y:S01]  /*0ff0*/  UIADD3 UR4, -UR4, 0x70, URZ ;  /* 0x0000007004047890 */ /* 0x000fe2000fffe13f */
[----:B------:R-:W-:Y:S01]  /*1000*/  IMAD.IADD R3, R13, 0x1, -R3 ;  /* 0x000000010d037824 */ /* 0x000fe200078e0a03 */
[----:B------:R-:W-:Y:S01]  /*1010*/  USEL UR39, UR39, 0x1, UP0 ;  /* 0x0000000127277887 */ /* 0x000fe20008000000 */
[----:B------:R-:W-:Y:S01]  /*1020*/  VIADD R2, R17, 0x7f ;  /* 0x0000007f11027836 */ /* 0x000fe20000000000 */
[----:B------:R-:W-:Y:S01]  /*1030*/  ULDC UR5, c[0x0][0x2f0] ;  /* 0x0000bc0000057ab9 */ /* 0x000fe20000000800 */
[----:B------:R-:W-:Y:S01]  /*1040*/  ULDC UR6, c[0x0][0xc54] ;  /* 0x0003150000067ab9 */ /* 0x000fe20000000800 */
[----:B------:R-:W-:Y:S01]  /*1050*/  UIMAD UR4, UR39, UR5, UR4 ;  /* 0x00000005270472a4 */ /* 0x000fe2000f8e0204 */
[----:B------:R-:W-:Y:S01]  /*1060*/  IMAD R6, R0, UR6, R3 ;  /* 0x0000000600067c24 */ /* 0x000fe2000f8e0203 */
[----:B------:R-:W-:Y:S01]  /*1070*/  UIMAD UR5, UR39, UR5, 0x6f ;  /* 0x0000006f270574a4 */ /* 0x000fe2000f8e0205 */
[----:B------:R-:W-:-:S02]  /*1080*/  CS2R R118, SRZ ;  /* 0x0000000000767805 */ /* 0x000fc4000001ff00 */
[----:B------:R-:W-:Y:S01]  /*1090*/  CS2R R116, SRZ ;  /* 0x0000000000747805 */ /* 0x000fe2000001ff00 */
[----:B------:R-:W-:Y:S01]  /*10a0*/  IMAD.MOV.U32 R205, RZ, RZ, R6 ;  /* 0x000000ffffcd7224 */ /* 0x000fe200078e0006 */
[----:B------:R-:W-:Y:S02]  /*10b0*/  CS2R R114, SRZ ;  /* 0x0000000000727805 */ /* 0x000fe4000001ff00 */
[----:B0-----:R-:W-:Y:S02]  /*10c0*/  ISETP.NE.AND P1, PT, R4, 0x1, PT ;  /* 0x000000010400780c */ /* 0x001fe40003f25270 */
[----:B------:R-:W-:Y:S01]  /*10d0*/  CS2R R112, SRZ ;  /* 0x0000000000707805 */ /* 0x000fe2000001ff00 */
[----:B------:R-:W-:Y:S01]  /*10e0*/  IMAD.MOV.U32 R102, RZ, RZ, RZ ;  /* 0x000000ffff667224 */ /* 0x000fe200078e00ff */
[----:B------:R-:W-:Y:S02]  /*10f0*/  CS2R R106, SRZ ;  /* 0x00000000006a7805 */ /* 0x000fe4000001ff00 */
[----:B------:R-:W-:Y:S01]  /*1100*/  CS2R R108, SRZ ;  /* 0x00000000006c7805 */ /* 0x000fe2000001ff00 */
[----:B------:R-:W-:Y:S01]  /*1110*/  IMAD.MOV.U32 R95, RZ, RZ, RZ ;  /* 0x000000ffff5f7224 */ /* 0x000fe200078e00ff */
[----:B------:R-:W-:-:S02]  /*1120*/  CS2R R104, SRZ ;  /* 0x0000000000687805 */ /* 0x000fc4000001ff00 */
[----:B------:R-:W-:Y:S02]  /*1130*/  CS2R R126, SRZ ;  /* 0x00000000007e7805 */ /* 0x000fe4000001ff00 */
[----:B-1----:R-:W-:Y:S02]  /*1140*/  ISETP.NE.AND P0, PT, R207, 0x1, PT ;  /* 0x00000001cf00780c */ /* 0x002fe40003f05270 */
[----:B------:R-:W-:Y:S02]  /*1150*/  CS2R R98, SRZ ;  /* 0x0000000000627805 */ /* 0x000fe4000001ff00 */
[----:B------:R-:W-:Y:S02]  /*1160*/  CS2R R100, SRZ ;  /* 0x0000000000647805 */ /* 0x000fe4000001ff00 */
[----:B------:R-:W-:Y:S02]  /*1170*/  CS2R R96, SRZ ;  /* 0x0000000000607805 */ /* 0x000fe4000001ff00 */
[----:B------:R-:W-:Y:S01]  /*1180*/  CS2R R128, SRZ ;  /* 0x0000000000807805 */ /* 0x000fe2000001ff00 */
[----:B------:R-:W0:Y:S01]  /*1190*/  @P1 LDC R9, c[0x0][0x44c] ;  /* 0x00011300ff091b82 */ /* 0x000e220000000800 */
[----:B------:R-:W-:-:S02]  /*11a0*/  CS2R R124, SRZ ;  /* 0x00000000007c7805 */ /* 0x000fc4000001ff00 */
[----:B------:R-:W-:Y:S02]  /*11b0*/  CS2R R92, SRZ ;  /* 0x00000000005c7805 */ /* 0x000fe4000001ff00 */
[----:B------:R-:W-:Y:S02]  /*11c0*/  CS2R R130, SRZ ;  /* 0x0000000000827805 */ /* 0x000fe4000001ff00 */
[----:B------:R-:W-:Y:S02]  /*11d0*/  CS2R R88, SRZ ;  /* 0x0000000000587805 */ /* 0x000fe4000001ff00 */
[----:B------:R-:W-:Y:S02]  /*11e0*/  CS2R R122, SRZ ;  /* 0x00000000007a7805 */ /* 0x000fe4000001ff00 */
[----:B------:R-:W-:Y:S02]  /*11f0*/  CS2R R84, SRZ ;  /* 0x0000000000547805 */ /* 0x000fe4000001ff00 */
[----:B------:R-:W-:Y:S01]  /*1200*/  CS2R R80, SRZ ;  /* 0x0000000000507805 */ /* 0x000fe2000001ff00 */
[----:B------:R-:W1:Y:S01]  /*1210*/  @P1 LDC R11, c[0x0][0x450] ;  /* 0x00011400ff0b1b82 */ /* 0x000e620000000800 */
[----:B------:R-:W-:-:S02]  /*1220*/  CS2R R138, SRZ ;  /* 0x00000000008a7805 */ /* 0x000fc4000001ff00 */
[----:B------:R-:W-:Y:S02]  /*1230*/  CS2R R132, SRZ ;  /* 0x0000000000847805 */ /* 0x000fe4000001ff00 */
[----:B------:R-:W-:Y:S02]  /*1240*/  CS2R R76, SRZ ;  /* 0x00000000004c7805 */ /* 0x000fe4000001ff00 */
[----:B------:R-:W-:Y:S02]  /*1250*/  CS2R R72, SRZ ;  /* 0x0000000000487805 */ /* 0x000fe4000001ff00 */
[----:B------:R-:W-:Y:S02]  /*1260*/  CS2R R140, SRZ ;  /* 0x00000000008c7805 */ /* 0x000fe4000001ff00 */
[----:B------:R-:W-:Y:S02]  /*1270*/  CS2R R134, SRZ ;  /* 0x0000000000867805 */ /* 0x000fe4000001ff00 */
[----:B------:R-:W-:Y:S01]  /*1280*/  CS2R R68, SRZ ;  /* 0x0000000000447805 */ /* 0x000fe2000001ff00 */
[----:B------:R-:W2:Y:S01]  /*1290*/  @P0 LDC R5, c[0x0][0xc4c] ;  /* 0x00031300ff050b82 */ /* 0x000ea20000000800 */
[----:B------:R-:W-:-:S02]  /*12a0*/  CS2R R142, SRZ ;  /* 0x00000000008e7805 */ /* 0x000fc4000001ff00 */
[----:B------:R-:W-:Y:S02]  /*12b0*/  CS2R R64, SRZ ;  /* 0x0000000000407805 */ /* 0x000fe4000001ff00 */
[----:B------:R-:W-:Y:S02]  /*12c0*/  CS2R R136, SRZ ;  /* 0x0000000000887805 */ /* 0x000fe4000001ff00 */
[----:B------:R-:W-:Y:S02]  /*12d0*/  CS2R R60, SRZ ;  /* 0x00000000003c7805 */ /* 0x000fe4000001ff00 */
[----:B------:R-:W-:Y:S02]  /*12e0*/  CS2R R56, SRZ ;  /* 0x0000000000387805 */ /* 0x000fe4000001ff00 */
[----:B------:R-:W-:Y:S01]  /*12f0*/  CS2R R144, SRZ ;  /* 0x0000000000907805 */ /* 0x000fe2000001ff00 */
[----:B------:R-:W-:Y:S01]  /*1300*/  IMAD.MOV.U32 R53, RZ, RZ, RZ ;  /* 0x000000ffff357224 */ /* 0x000fe200078e00ff */
[----:B------:R-:W3:Y:S01]  /*1310*/  @P0 LDC R7, c[0x0][0xc50] ;  /* 0x00031400ff070b82 */ /* 0x000ee20000000800 */
[----:B0-----:R-:W-:Y:S01]  /*1320*/  @P1 IMAD.HI.U32 R4, R2, R9, RZ ;  /* 0x0000000902041227 */ /* 0x001fe200078e00ff */
[----:B------:R-:W-:-:S02]  /*1330*/  CS2R R14, SRZ ;  /* 0x00000000000e7805 */ /* 0x000fc4000001ff00 */
[----:B------:R-:W-:Y:S02]  /*1340*/  CS2R R150, SRZ ;  /* 0x0000000000967805 */ /* 0x000fe4000001ff00 */
[----:B------:R-:W-:Y:S02]  /*1350*/  CS2R R146, SRZ ;  /* 0x0000000000927805 */ /* 0x000fe4000001ff00 */
[----:B------:R-:W-:Y:S02]  /*1360*/  CS2R R12, SRZ ;  /* 0x00000000000c7805 */ /* 0x000fe4000001ff00 */
[----:B------:R-:W-:Y:S02]  /*1370*/  CS2R R152, SRZ ;  /* 0x0000000000987805 */ /* 0x000fe4000001ff00 */
[----:B------:R-:W-:Y:S02]  /*1380*/  CS2R R148, SRZ ;  /* 0x0000000000947805 */ /* 0x000fe4000001ff00 */
[----:B-1----:R-:W-:-:S02]  /*1390*/  @P1 SHF.R.U32.HI R2, RZ, R11, R4 ;  /* 0x0000000bff021219 */ /* 0x002fc40000011604 */
[----:B------:R-:W-:Y:S02]  /*13a0*/  CS2R R10, SRZ ;  /* 0x00000000000a7805 */ /* 0x000fe4000001ff00 */
[----:B------:R-:W-:Y:S02]  /*13b0*/  CS2R R8, SRZ ;  /* 0x0000000000087805 */ /* 0x000fe4000001ff00 */
[----:B------:R-:W-:Y:S02]  /*13c0*/  CS2R R154, SRZ ;  /* 0x00000000009a7805 */ /* 0x000fe4000001ff00 */
[----:B------:R-:W-:Y:S01]  /*13d0*/  CS2R R120, SRZ ;  /* 0x0000000000787805 */ /* 0x000fe2000001ff00 */
[----:B------:R-:W-:Y:S01]  /*13e0*/  VIADD R3, R2, UR4 ;  /* 0x0000000402037c36 */ /* 0x000fe20008000000 */
[----:B------:R-:W-:Y:S01]  /*13f0*/  UMOV UR4, URZ ;  /* 0x0000003f00047c82 */ /* 0x000fe20008000000 */
[----:B------:R-:W-:Y:S01]  /*1400*/  IMAD.MOV.U32 R2, RZ, RZ, RZ ;  /* 0x000000ffff027224 */ /* 0x000fe200078e00ff */
[----:B------:R-:W-:Y:S01]  /*1410*/  UIMAD.WIDE UR4, UR5, -0x6db6db6d, UR4 ;  /* 0x92492493050478a5 */ /* 0x000fe2000f8e0204 */
[----:B--2---:R-:W-:Y:S01]  /*1420*/  @P0 IMAD.HI.U32 R0, R6, R5, RZ ;  /* 0x0000000506000227 */ /* 0x004fe200078e00ff */
[----:B------:R-:W-:-:S02]  /*1430*/  CS2R R4, SRZ ;  /* 0x0000000000047805 */ /* 0x000fc4000001ff00 */
[----:B------:R-:W-:Y:S01]  /*1440*/  USHF.R.U32.HI UR4, URZ, 0x1f, UR5 ;  /* 0x0000001f3f047899 */ /* 0x000fe20008011605 */
[----:B------:R-:W-:-:S03]  /*1450*/  IMAD.HI R2, R3, -0x6db6db6d, R2 ;  /* 0x9249249303027827 */ /* 0x000fc600078e0202 */
[----:B------:R-:W-:Y:S01]  /*1460*/  ULEA.HI.SX32 UR4, UR5, UR4, 0x1a ;  /* 0x0000000405047291 */ /* 0x000fe2000f8fd23f */
[----:B---3--:R-:W-:Y:S01]  /*1470*/  @P0 SHF.R.U32.HI R205, RZ, R7, R0 ;  /* 0x00000007ffcd0219 */ /* 0x008fe20000011600 */
[----:B------:R-:W-:Y:S01]  /*1480*/  IMAD.MOV.U32 R156, RZ, RZ, RZ ;  /* 0x000000ffff9c7224 */ /* 0x000fe200078e00ff */
[----:B------:R-:W-:Y:S01]  /*1490*/  SHF.R.U32.HI R3, RZ, 0x1f, R2 ;  /* 0x0000001fff037819 */ /* 0x000fe20000011602 */
[----:B------:R-:W-:Y:S01]  /*14a0*/  IMAD.MOV.U32 R33, RZ, RZ, RZ ;  /* 0x000000ffff217224 */ /* 0x000fe200078e00ff */
[----:B------:R-:W-:Y:S01]  /*14b0*/  PLOP3.LUT P0, PT, PT, PT, PT, 0x80, 0x0 ;  /* 0x000000000000781c */ /* 0x000fe20003f0f070 */
[----:B------:R-:W-:Y:S01]  /*14c0*/  IMAD.MOV R0, RZ, RZ, -R205 ;  /* 0x000000ffff007224 */ /* 0x000fe200078e0acd */
[----:B------:R-:W-:Y:S02]  /*14d0*/  LEA.HI.SX32 R82, R2, R3, 0x1a ;  /* 0x0000000302527211 */ /* 0x000fe400078fd2ff */
[----:B------:R-:W-:Y:S01]  /*14e0*/  CS2R R2, SRZ ;  /* 0x0000000000027805 */ /* 0x000fe2000001ff00 */
[----:B------:R-:W-:Y:S01]  /*14f0*/  IMAD.MOV.U32 R158, RZ, RZ, RZ ;  /* 0x000000ffff9e7224 */ /* 0x000fe200078e00ff */
[----:B------:R-:W-:Y:S01]  /*1500*/  VIMNMX R82, R82, UR4, PT ;  /* 0x0000000452527c48 */ /* 0x000fe2000bfe0100 */
[----:B------:R-:W-:Y:S01]  /*1510*/  IMAD R207, R207, R0, R6 ;  /* 0x00000000cfcf7224 */ /* 0x000fe200078e0206 */
[----:B------:R-:W-:Y:S01]  /*1520*/  CS2R R6, SRZ ;  /* 0x0000000000067805 */ /* 0x000fe2000001ff00 */
[----:B------:R-:W-:Y:S01]  /*1530*/  IMAD.MOV.U32 R0, RZ, RZ, RZ ;  /* 0x000000ffff007224 */ /* 0x000fe200078e00ff */
[----:B------:R-:W-:Y:S01]  /*1540*/  ISETP.GE.AND P1, PT, R82, 0x1, PT ;  /* 0x000000015200780c */ /* 0x000fe20003f26270 */
[----:B------:R-:W-:-:S12]  /*1550*/  IMAD.MOV.U32 R37, RZ, RZ, RZ ;  /* 0x000000ffff257224 */ /* 0x000fd800078e00ff */
[----:B------:R-:W-:Y:S05]  /*1560*/  @!P1 BRA `(.L_x_5712) ;  /* 0x000000cc00f09947 */ /* 0x000fea0003800000 */
        /* <DEDUP_REMOVED lines=31> */
.L_x_5713:
[----:B------:R-:W-:Y:S02]  /*1760*/  LEA.HI R0, R209, R209, RZ, 0x1 ;  /* 0x000000d1d1007211 */ /* 0x000fe400078f08ff */
[----:B------:R-:W-:Y:S02]  /*1770*/  ISETP.NE.AND P0, PT, R18, 0x3, PT ;  /* 0x000000031200780c */ /* 0x000fe40003f05270 */
[----:B------:R-:W-:-:S05]  /*1780*/  LOP3.LUT R0, R0, 0xfffffffe, RZ, 0xc0, !PT ;  /* 0xfffffffe00007812 */ /* 0x000fca00078ec0ff */
[----:B------:R-:W-:-:S05]  /*1790*/  IMAD.IADD R0, R209, 0x1, -R0 ;  /* 0x00000001d1007824 */ /* 0x000fca00078e0a00 */
[----:B------:R-:W-:-:S04]  /*17a0*/  SHF.L.U32 R0, R0, 0x1f, RZ ;  /* 0x0000001f00007819 */ /* 0x000fc800000006ff */
[----:B------:R-:W0:Y:S02]  /*17b0*/  SYNCS.PHASECHK.TRANS64.TRYWAIT P1, [UR37+0x36800], R0 ;  /* 0x03680000ff0075a7 */ /* 0x000e240008020165 */
[----:B0-----:R-:W-:Y:S05]  /*17c0*/  @!P1 BRA `(.L_x_5714) ;  /* 0x0000013c00989947 */ /* 0x001fea0003800000 */
.L_x_5868:
[----:B------:R-:W-:Y:S05]  /*17d0*/  @!P0 BRA `(.L_x_5715) ;  /* 0x0000000000048947 */ /* 0x000fea0003800000 */
[----:B------:R-:W-:Y:S01]  /*17e0*/  BPT.TRAP 0x1 ;  /* 0x000000040000795c */ /* 0x000fe20000300000 */
.L_x_5715:
[----:B------:R-:W-:Y:S02]  /*17f0*/  IMAD.U32 R2, RZ, RZ, UR36 ;  /* 0x00000024ff027e24 */ /* 0x000fe4000f8e00ff */
[----:B0-----:R-:W-:-:S03]  /*1800*/  IMAD.U32 R3, RZ, RZ, UR38 ;  /* 0x00000026ff037e24 */ /* 0x001fc6000f8e00ff */
[----:B------:R-:W-:Y:S02]  /*1810*/  LEA R2, R2, UR37, 0x3 ;  /* 0x0000002502027c11 */ /* 0x000fe4000f8e18ff */
[----:B------:R-:W-:-:S04]  /*1820*/  SHF.L.U32 R3, R3, 0x1f, RZ ;  /* 0x0000001f03037819 */ /* 0x000fc800000006ff */
[----:B------:R0:W1:Y:S01]  /*1830*/  SYNCS.PHASECHK.TRANS64.TRYWAIT P2, [R2+URZ+0x36830], R3 ;  /* 0x03683003020075a7 */ /* 0x000062000804017f */
[----:B------:R-:W-:Y:S05]  /*1840*/  @!P0 BRA `(.L_x_5716) ;  /* 0x0000000000048947 */ /* 0x000fea0003800000 */
[----:B------:R-:W-:Y:S01]  /*1850*/  BPT.TRAP 0x1 ;  /* 0x000000040000795c */ /* 0x000fe20000300000 */
.L_x_5716:
[----:B------:R-:W2:Y:S02]  /*1860*/  S2R R0, SR_TID.X ;  /* 0x0000000000007919 */ /* 0x000ea40000002100 */
[----:B--2---:R-:W-:Y:S01]  /*1870*/  LOP3.LUT P1, RZ, R0, 0x7f, RZ, 0xc0, !PT ;  /* 0x0000007f00ff7812 */ /* 0x004fe2000782c0ff */
[----:B-1----:R-:W-:-:S12]  /*1880*/  @P2 BRA `(.L_x_5717) ;  /* 0x0000000000082947 */ /* 0x002fd80003800000 */
[----:B------:R-:W1:Y:S02]  /*1890*/  SYNCS.PHASECHK.TRANS64.TRYWAIT P2, [R2+URZ+0x36830], R3 ;  /* 0x03683003020075a7 */ /* 0x000e64000804017f */
[----:B-1----:R-:W-:Y:S05]  /*18a0*/  @!P2 BRA `(.L_x_5718) ;  /* 0x0000013c0078a947 */ /* 0x002fea0003800000 */
.L_x_5717:
[----:B------:R-:W-:Y:S05]  /*18b0*/  WARPSYNC.ALL ;  /* 0x0000000000007948 */ /* 0x000fea0003800000 */
[----:B------:R-:W-:Y:S01]  /*18c0*/  UIADD3 UR4, UR37, 0x21400, URZ ;  /* 0x0002140025047890 */ /* 0x000fe2000fffe03f */
[----:B------:R-:W-:Y:S01]  /*18d0*/  WARPGROUP.ARRIVE ;  /* 0x00000000000079c5 */ /* 0x000fe20000000000 */
[----:B------:R-:W-:Y:S01]  /*18e0*/  ULOP3.LUT UR5, UR40, 0x10000, URZ, 0xfc, !UPT ;  /* 0x0001000028057892 */ /* 0x000fe2000f8efc3f */
[----:B------:R-:W2:Y:S01]  /*18f0*/  LDC R0, c[0x0][0x448] ;  /* 0x00011200ff007b82 */ /* 0x000ea20000000800 */
[----:B------:R-:W-:Y:S01]  /*1900*/  USHF.R.U32.HI UR4, URZ, 0x4, UR4 ;  /* 0x000000043f047899 */ /* 0x000fe20008011604 */
[----:B01----:R-:W-:Y:S01]  /*1910*/  @!P1 VIADD R2, R2, 0x36840 ;  /* 0x0003684002029836 */ /* 0x003fe20000000000 */
[----:B------:R-:W-:Y:S01]  /*1920*/  UMOV UR57, 0x40000040 ;  /* 0x4000004000397882 */ /* 0x000fe20000000000 */
[----:B------:R-:W-:Y:S01]  /*1930*/  UMOV UR59, 0x40000040 ;  /* 0x40000040003b7882 */ /* 0x000fe20000000000 */
[----:B------:R-:W-:Y:S01]  /*1940*/  ULOP3.LUT UR4, UR4, 0x3fff, URZ, 0xc0, !UPT ;  /* 0x00003fff04047892 */ /* 0x000fe2000f8ec03f */
[----:B------:R-:W-:Y:S01]  /*1950*/  UMOV UR56, UR5 ;  /* 0x0000000500387c82 */ /* 0x000fe20008000000 */
[----:B------:R-:W-:Y:S01]  /*1960*/  UIADD3 UR8, UR5, 0x2, URZ ;  /* 0x0000000205087890 */ /* 0x000fe2000fffe03f */
[----:B------:R-:W0:Y:S01]  /*1970*/  LDC R3, c[0x0][0x2f0] ;  /* 0x0000bc00ff037b82 */ /* 0x000e220000000800 */
[----:B------:R-:W-:Y:S01]  /*1980*/  ULOP3.LUT UR60, UR4, 0x10000, URZ, 0xfc, !UPT ;  /* 0x00010000043c7892 */ /* 0x000fe2000f8efc3f */
[----:B------:R-:W-:Y:S01]  /*1990*/  @!P1 PRMT R2, RZ, 0x654, R2 ;  /* 0x00000654ff029816 */ /* 0x000fe20000000002 */
[----:B------:R-:W-:Y:S01]  /*19a0*/  UMOV UR9, 0x40000040 ;  /* 0x4000004000097882 */ /* 0x000fe20000000000 */
[----:B------:R-:W-:Y:S01]  /*19b0*/  UMOV UR11, 0x40000040 ;  /* 0x40000040000b7882 */ /* 0x000fe20000000000 */
[----:B------:R-:W-:-:S02]  /*19c0*/  UIMAD UR4, UR36, 0xa80, UR60 ;  /* 0x00000a80240478a4 */ /* 0x000fc4000f8e023c */
[----:B------:R-:W-:Y:S02]  /*19d0*/  UIADD3 UR12, UR5, 0x4, URZ ;  /* 0x00000004050c7890 */ /* 0x000fe4000fffe03f */
[----:B------:R-:W-:Y:S02]  /*19e0*/  UIADD3 UR6, UR4, 0x200, URZ ;  /* 0x0000020004067890 */ /* 0x000fe4000fffe03f */
[----:B------:R-:W-:Y:S02]  /*19f0*/  UIADD3 UR7, UR4, 0x280, URZ ;  /* 0x0000028004077890 */ /* 0x000fe4000fffe03f */
[----:B------:R-:W-:Y:S01]  /*1a00*/  UMOV UR58, UR4 ;  /* 0x00000004003a7c82 */ /* 0x000fe20008000000 */
[----:B------:R-:W-:Y:S01]  /*1a10*/  UIADD3 UR10, UR4, 0x2, URZ ;  /* 0x00000002040a7890 */ /* 0x000fe2000fffe03f */
[----:B------:R-:W-:Y:S01]  /*1a20*/  HGMMA.64x16x16.F32.BF16 R72, gdesc[UR56], RZ, !UPT, gsb0 ;  /* 0x00200000384879f0 */ /* 0x000fe2000c0018ff */
[----:B------:R-:W-:Y:S01]  /*1a30*/  UIADD3 UR58, UR4, 0x80, URZ ;  /* 0x00000080043a7890 */ /* 0x000fe2000fffe03f */
[----:B--2---:R-:W-:Y:S01]  /*1a40*/  ISETP.NE.AND P2, PT, R0, 0x1, PT ;  /* 0x000000010000780c */ /* 0x004fe20003f45270 */
[----:B------:R-:W-:Y:S01]  /*1a50*/  UMOV UR59, 0x40000040 ;  /* 0x40000040003b7882 */ /* 0x000fe20000000000 */
[----:B------:R-:W-:Y:S01]  /*1a60*/  UIADD3 UR14, UR4, 0x4, URZ ;  /* 0x00000004040e7890 */ /* 0x000fe2000fffe03f */
[----:B------:R-:W-:Y:S01]  /*1a70*/  IMAD.IADD R0, R22, 0x1, R17 ;  /* 0x0000000116007824 */ /* 0x000fe200078e0211 */
[----:B------:R-:W-:Y:S01]  /*1a80*/  UMOV UR13, 0x40000040 ;  /* 0x40000040000d7882 */ /* 0x000fe20000000000 */
[----:B------:R-:W-:Y:S01]  /*1a90*/  UMOV UR15, 0x40000040 ;  /* 0x40000040000f7882 */ /* 0x000fe20000000000 */
[----:B------:R-:W-:Y:S01]  /*1aa0*/  UIADD3 UR16, UR5, 0x6, URZ ;  /* 0x0000000605107890 */ /* 0x000fe2000fffe03f */
[----:B------:R-:W-:Y:S01]  /*1ab0*/  IMAD.MOV.U32 R4, RZ, RZ, R0 ;  /* 0x000000ffff047224 */ /* 0x000fe200078e0000 */
[----:B------:R-:W-:Y:S01]  /*1ac0*/  UIADD3 UR18, UR4, 0x6, URZ ;  /* 0x0000000604127890 */ /* 0x000fe2000fffe03f */
[----:B------:R-:W-:Y:S01]  /*1ad0*/  UMOV UR17, 0x40000040 ;  /* 0x4000004000117882 */ /* 0x000fe20000000000 */
[----:B------:R-:W-:Y:S01]  /*1ae0*/  UMOV UR19, 0x40000040 ;  /* 0x4000004000137882 */ /* 0x000fe20000000000 */
[----:B------:R-:W-:-:S02]  /*1af0*/  UIADD3 UR20, UR5, 0x400, URZ ;  /* 0x0000040005147890 */ /* 0x000fc4000fffe03f */
[----:B------:R-:W1:Y:S01]  /*1b00*/  @P2 LDC R5, c[0x0][0x44c] ;  /* 0x00011300ff052b82 */ /* 0x000e620000000800 */
[----:B------:R-:W-:Y:S01]  /*1b10*/  UIADD3 UR22, UR4, 0x380, URZ ;  /* 0x0000038004167890 */ /* 0x000fe2000fffe03f */
[----:B------:R-:W-:Y:S01]  /*1b20*/  UMOV UR21, 0x40000040 ;  /* 0x4000004000157882 */ /* 0x000fe20000000000 */
[----:B------:R-:W-:Y:S01]  /*1b30*/  UMOV UR23, 0x40000040 ;  /* 0x4000004000177882 */ /* 0x000fe20000000000 */
[----:B------:R-:W-:Y:S02]  /*1b40*/  UIADD3 UR24, UR5, 0x402, URZ ;  /* 0x0000040205187890 */ /* 0x000fe4000fffe03f */
[----:B------:R-:W-:Y:S02]  /*1b50*/  UIADD3 UR26, UR4, 0x382, URZ ;  /* 0x00000382041a7890 */ /* 0x000fe4000fffe03f */
[----:B------:R-:W2:Y:S01]  /*1b60*/  @P2 LDC R6, c[0x0][0x450] ;  /* 0x00011400ff062b82 */ /* 0x000ea20000000800 */
        /* <DEDUP_REMOVED lines=10> */
[----:B------:R-:W-:Y:S01]  /*1c10*/  UIADD3 UR40, UR5, 0x800, URZ ;  /* 0x0000080005287890 */ /* 0x000fe2000fffe03f */
[----:B-1----:R-:W-:Y:S01]  /*1c20*/  @P2 IMAD.HI.U32 R5, R0, R5, RZ ;  /* 0x0000000500052227 */ /* 0x002fe200078e00ff */
[----:B------:R-:W-:Y:S01]  /*1c30*/  UIADD3 UR42, UR4, 0x700, URZ ;  /* 0x00000700042a7890 */ /* 0x000fe2000fffe03f */
[----:B------:R-:W-:Y:S01]  /*1c40*/  UMOV UR41, 0x40000040 ;  /* 0x4000004000297882 */ /* 0x000fe20000000000 */
[----:B------:R-:W-:Y:S01]  /*1c50*/  UMOV UR43, 0x40000040 ;  /* 0x40000040002b7882 */ /* 0x000fe20000000000 */
[----:B------:R-:W-:Y:S01]  /*1c60*/  UIADD3 UR44, UR5, 0x802, URZ ;  /* 0x00000802052c7890 */ /* 0x000fe2000fffe03f */
[----:B------:R-:W-:Y:S01]  /*1c70*/  IMAD R0, R82, -0x70, RZ ;  /* 0xffffff9052007824 */ /* 0x000fe200078e02ff */
[----:B------:R-:W-:Y:S01]  /*1c80*/  UIADD3 UR46, UR4, 0x702, URZ ;  /* 0x00000702042e7890 */ /* 0x000fe2000fffe03f */
[----:B--2---:R-:W-:Y:S01]  /*1c90*/  @P2 SHF.R.U32.HI R4, RZ, R6, R5 ;  /* 0x00000006ff042219 */ /* 0x004fe20000011605 */
[----:B------:R-:W-:Y:S01]  /*1ca0*/  UMOV UR45, 0x40000040 ;  /* 0x40000040002d7882 */ /* 0x000fe20000000000 */
[----:B------:R-:W-:Y:S01]  /*1cb0*/  UMOV UR47, 0x40000040 ;  /* 0x40000040002f7882 */ /* 0x000fe20000000000 */
[----:B------:R-:W-:Y:S01]  /*1cc0*/  UIADD3 UR48, UR5, 0x804, URZ ;  /* 0x0000080405307890 */ /* 0x000fe2000fffe03f */
[----:B------:R-:W1:Y:S01]  /*1cd0*/  LDC R6, c[0x0][0x288] ;  /* 0x0000a200ff067b82 */ /* 0x000e620000000800 */
[----:B------:R-:W-:-:S02]  /*1ce0*/  WARPGROUP.DEPBAR.LE gsb0, 0x0 ;  /* 0x00008000000079c5 */ /* 0x000fc40000010000 */
[----:B------:R-:W-:Y:S01]  /*1cf0*/  WARPGROUP.ARRIVE ;  /* 0x00000000000079c5 */ /* 0x000fe20000000000 */
[----:B------:R-:W-:Y:S01]  /*1d00*/  UIADD3 UR50, UR4, 0x704, URZ ;  /* 0x0000070404327890 */ /* 0x000fe2000fffe03f */
[----:B------:R-:W2:Y:S01]  /*1d10*/  SHFL.IDX PT, R5, R4, 0x1, 0x1c1f ;  /* 0x003c1f0004057f89 */ /* 0x000ea200000e0000 */
[----:B------:R-:W-:Y:S01]  /*1d20*/  UMOV UR49, 0x40000040 ;  /* 0x4000004000317882 */ /* 0x000fe20000000000 */
[----:B------:R-:W-:Y:S01]  /*1d30*/  UMOV UR51, 0x40000040 ;  /* 0x4000004000337882 */ /* 0x000fe20000000000 */
[----:B------:R-:W-:Y:S01]  /*1d40*/  UIADD3 UR52, UR5, 0x806, URZ ;  /* 0x0000080605347890 */ /* 0x000fe2000fffe03f */
[----:B------:R-:W-:Y:S01]  /*1d50*/  HGMMA.64x16x16.F32.BF16 R64, gdesc[UR56], RZ, !UPT, gsb0 ;  /* 0x00200000384079f0 */ /* 0x000fe2000c0018ff */
[----:B------:R-:W-:Y:S01]  /*1d60*/  UIADD3 UR58, UR4, 0x100, URZ ;  /* 0x00000100043a7890 */ /* 0x000fe2000fffe03f */
[----:B------:R-:W-:Y:S01]  /*1d70*/  VIADD R8, R0, 0x71 ;  /* 0x0000007100087836 */ /* 0x000fe20000000000 */
[----:B------:R-:W-:Y:S01]  /*1d80*/  UMOV UR59, 0x40000040 ;  /* 0x40000040003b7882 */ /* 0x000fe20000000000 */
[----:B------:R-:W-:Y:S01]  /*1d90*/  UIADD3 UR5, UR4, 0x904, URZ ;  /* 0x0000090404057890 */ /* 0x000fe2000fffe03f */
[----:B0-----:R-:W-:Y:S01]  /*1da0*/  IMAD R0, R3, UR39, R0 ;  /* 0x0000002703007c24 */ /* 0x001fe2000f8e0200 */
[----:B------:R-:W-:Y:S01]  /*1db0*/  UIADD3 UR54, UR4, 0x706, URZ ;  /* 0x0000070604367890 */ /* 0x000fe2000fffe03f */
[----:B------:R-:W-:Y:S01]  /*1dc0*/  IMAD R8, R19, -0x2, R8 ;  /* 0xfffffffe13087824 */ /* 0x000fe200078e0208 */
[----:B------:R-:W-:Y:S01]  /*1dd0*/  UMOV UR53, 0x40000040 ;  /* 0x4000004000357882 */ /* 0x000fe20000000000 */
[----:B------:R-:W-:Y:S01]  /*1de0*/  UMOV UR55, 0x40000040 ;  /* 0x4000004000377882 */ /* 0x000fe20000000000 */
[----:B------:R-:W-:Y:S01]  /*1df0*/  VIADD R0, R0, 0x70 ;  /* 0x0000007000007836 */ /* 0x000fe20000000000 */
[----:B------:R-:W0:Y:S01]  /*1e00*/  SHFL.IDX PT, R4, R4, RZ, 0x1c1f ;  /* 0x001c1fff04047589 */ /* 0x000e2200000e0000 */
[----:B------:R-:W-:-:S02]  /*1e10*/  IMAD R9, R3, UR39, R8 ;  /* 0x0000002703097c24 */ /* 0x000fc4000f8e0208 */
[----:B------:R-:W-:Y:S02]  /*1e20*/  IMAD R7, R19, -0x2, R0 ;  /* 0xfffffffe13077824 */ /* 0x000fe400078e0200 */
[----:B-1----:R-:W-:Y:S01]  /*1e30*/  IMAD R3, R3, UR39, -R6 ;  /* 0x0000002703037c24 */ /* 0x002fe2000f8e0a06 */
[----:B--2---:R-:W-:-:S04]  /*1e40*/  IADD3 R0, R5, -R6, R9 ;  /* 0x8000000605007210 */ /* 0x004fc80007ffe009 */
[----:B------:R-:W-:-:S04]  /*1e50*/  VIMNMX R0, R7, R0, PT ;  /* 0x0000000007007248 */ /* 0x000fc80003fe0100 */
[C---:B------:R-:W-:Y:S02]  /*1e60*/  ISETP.GT.AND P3, PT, R0.reuse, RZ, PT ;  /* 0x000000ff0000720c */ /* 0x040fe40003f64270 */
[C---:B------:R-:W-:Y:S02]  /*1e70*/  ISETP.GT.AND P4, PT, R0.reuse, 0x1, PT ;  /* 0x000000010000780c */ /* 0x040fe40003f84270 */
[----:B------:R-:W-:Y:S01]  /*1e80*/  ISETP.GT.AND P5, PT, R0, 0x8, PT ;  /* 0x000000080000780c */ /* 0x000fe20003fa4270 */
        /* <DEDUP_REMOVED lines=394> */
[----:B------:R-:W-:Y:S02]  /*3730*/  FSEL R11, R74, -INF , P3 ;  /* 0xff8000004a0b7808 */ /* 0x000fe40001800000 */
[----:B------:R-:W-:Y:S02]  /*3740*/  FSEL R75, R75, -INF , P4 ;  /* 0xff8000004b4b7808 */ /* 0x000fe40002000000 */
[----:B------:R-:W-:Y:S01]  /*3750*/  ISETP.GT.AND P3, PT, R0, 0x9, PT ;  /* 0x000000090000780c */ /* 0x000fe20003f64270 */
[----:B------:R-:W-:Y:S01]  /*3760*/  HGMMA.64x16x16.F32.BF16 R64, gdesc[UR52], R64, gsb0 ;  /* 0x00200000344079f0 */ /* 0x000fe20008001840 */
[----:B------:R-:W-:Y:S01]  /*3770*/  UIADD3 UR54, UR4, 0x806, URZ ;  /* 0x0000080604367890 */ /* 0x000fe2000fffe03f */
[----:B------:R-:W-:Y:S01]  /*3780*/  FSEL R15, R78, -INF , P5 ;  /* 0xff8000004e0f7808 */ /* 0x000fe20002800000 */
[----:B------:R-:W-:Y:S01]  /*3790*/  UMOV UR55, 0x40000040 ;  /* 0x4000004000377882 */ /* 0x000fe20000000000 */
[----:B------:R-:W-:-:S02]  /*37a0*/  FMNMX.FTZ R8, R11, R75, !PT ;  /* 0x0000004b0b087209 */ /* 0x000fc40007810000 */
[C---:B------:R-:W-:Y:S02]  /*37b0*/  ISETP.GT.AND P4, PT, R0.reuse, 0x10, PT ;  /* 0x000000100000780c */ /* 0x040fe40003f84270 */
[----:B------:R-:W-:Y:S02]  /*37c0*/  FSEL R79, R79, -INF , P3 ;  /* 0xff8000004f4f7808 */ /* 0x000fe40001800000 */
[----:B------:R-:W-:Y:S02]  /*37d0*/  FMNMX.FTZ R8, R15, R8, !PT ;  /* 0x000000080f087209 */ /* 0x000fe40007810000 */
[----:B------:R-:W-:Y:S02]  /*37e0*/  ISETP.GT.AND P3, PT, R0, 0x11, PT ;  /* 0x000000110000780c */ /* 0x000fe40003f64270 */
[----:B------:R-:W-:Y:S01]  /*37f0*/  FMNMX.FTZ R8, R79, R8, !PT ;  /* 0x000000084f087209 */ /* 0x000fe20007810000 */
[----:B------:R-:W-:Y:S02]  /*3800*/  WARPGROUP.DEPBAR.LE gsb0, 0x0 ;  /* 0x00008000000079c5 */ /* 0x000fe40000010000 */
[----:B------:R-:W-:Y:S01]  /*3810*/  WARPGROUP.ARRIVE ;  /* 0x00000000000079c5 */ /* 0x000fe20000000000 */
[----:B------:R-:W-:-:S02]  /*3820*/  FSEL R81, R66, -INF , P4 ;  /* 0xff80000042517808 */ /* 0x000fc40002000000 */
[C---:B------:R-:W-:Y:S02]  /*3830*/  ISETP.GT.AND P4, PT, R0.reuse, 0x18, PT ;  /* 0x000000180000780c */ /* 0x040fe40003f84270 */
[----:B------:R-:W-:Y:S01]  /*3840*/  FSEL R67, R67, -INF , P3 ;  /* 0xff80000043437808 */ /* 0x000fe20001800000 */
[----:B------:R-:W-:Y:S01]  /*3850*/  HGMMA.64x16x16.F32.BF16 R56, gdesc[UR52], R56, gsb0 ;  /* 0x00200000343879f0 */ /* 0x000fe20008001838 */
[----:B------:R-:W-:Y:S01]  /*3860*/  UIADD3 UR54, UR4, 0x886, URZ ;  /* 0x0000088604367890 */ /* 0x000fe2000fffe03f */
[----:B------:R-:W-:Y:S01]  /*3870*/  FMNMX.FTZ R8, R81, R8, !PT ;  /* 0x0000000851087209 */ /* 0x000fe20007810000 */
[----:B------:R-:W-:Y:S01]  /*3880*/  UMOV UR55, 0x40000040 ;  /* 0x4000004000377882 */ /* 0x000fe20000000000 */
[----:B------:R-:W-:Y:S02]  /*3890*/  ISETP.GT.AND P3, PT, R0, 0x19, PT ;  /* 0x000000190000780c */ /* 0x000fe40003f64270 */
[----:B------:R-:W-:Y:S02]  /*38a0*/  FSEL R83, R70, -INF , P4 ;  /* 0xff80000046537808 */ /* 0x000fe40002000000 */
        /* <DEDUP_REMOVED lines=32> */
[----:B------:R-:W-:Y:S01]  /*3ab0*/  UMOV UR4, UR52 ;  /* 0x0000003400047c82 */ /* 0x000fe20008000000 */
[----:B------:R-:W-:Y:S02]  /*3ac0*/  ISETP.GT.AND P3, PT, R0, 0x39, PT ;  /* 0x000000390000780c */ /* 0x000fe40003f64270 */
[----:B------:R-:W-:-:S02]  /*3ad0*/  FSEL R93, R54, -INF , P4 ;  /* 0xff800000365d7808 */ /* 0x000fc40002000000 */
[----:B------:R-:W-:Y:S02]  /*3ae0*/  FMNMX.FTZ R8, R91, R8, !PT ;  /* 0x000000085b087209 */ /* 0x000fe40007810000 */
[C---:B------:R-:W-:Y:S02]  /*3af0*/  ISETP.GT.AND P4, PT, R0.reuse, 0x40, PT ;  /* 0x000000400000780c */ /* 0x040fe40003f84270 */
[----:B------:R-:W-:Y:S02]  /*3b00*/  FSEL R95, R55, -INF , P3 ;  /* 0xff800000375f7808 */ /* 0x000fe40001800000 */
[----:B------:R-:W-:Y:S02]  /*3b10*/  FMNMX.FTZ R8, R93, R8, !PT ;  /* 0x000000085d087209 */ /* 0x000fe40007810000 */
[----:B------:R-:W-:Y:S02]  /*3b20*/  ISETP.GT.AND P3, PT, R0, 0x41, PT ;  /* 0x000000410000780c */ /* 0x000fe40003f64270 */
[----:B------:R-:W-:Y:S01]  /*3b30*/  FMNMX.FTZ R8, R95, R8, !PT ;  /* 0x000000085f087209 */ /* 0x000fe20007810000 */
[----:B------:R-:W-:-:S02]  /*3b40*/  WARPGROUP.DEPBAR.LE gsb0, 0x0 ;  /* 0x00008000000079c5 */ /* 0x000fc40000010000 */
[----:B------:R-:W-:Y:S01]  /*3b50*/  WARPGROUP.ARRIVE ;  /* 0x00000000000079c5 */ /* 0x000fe20000000000 */
[----:B------:R-:W-:Y:S02]  /*3b60*/  FSEL R97, R42, -INF , P4 ;  /* 0xff8000002a617808 */ /* 0x000fe40002000000 */
[C---:B------:R-:W-:Y:S02]  /*3b70*/  ISETP.GT.AND P4, PT, R0.reuse, 0x48, PT ;  /* 0x000000480000780c */ /* 0x040fe40003f84270 */
[----:B------:R-:W-:Y:S01]  /*3b80*/  FSEL R99, R43, -INF , P3 ;  /* 0xff8000002b637808 */ /* 0x000fe20001800000 */
[----:B------:R-:W-:Y:S01]  /*3b90*/  HGMMA.64x16x16.F32.BF16 R32, gdesc[UR52], R32, gsb0 ;  /* 0x00200000342079f0 */ /* 0x000fe20008001820 */
[----:B------:R-:W-:Y:S02]  /*3ba0*/  FMNMX.FTZ R8, R97, R8, !PT ;  /* 0x0000000861087209 */ /* 0x000fe40007810000 */
[----:B------:R-:W-:Y:S02]  /*3bb0*/  ISETP.GT.AND P3, PT, R0, 0x49, PT ;  /* 0x000000490000780c */ /* 0x000fe40003f64270 */
[----:B------:R-:W-:Y:S01]  /*3bc0*/  FSEL R101, R46, -INF , P4 ;  /* 0xff8000002e657808 */ /* 0x000fe20002000000 */
[----:B------:R-:W-:Y:S01]  /*3bd0*/  IMAD.MOV.U32 R46, RZ, RZ, R17 ;  /* 0x000000ffff2e7224 */ /* 0x000fe200078e0011 */
        /* <DEDUP_REMOVED lines=12> */
[----:B------:R-:W-:Y:S01]  /*3ca0*/  FMNMX.FTZ R8, R105, R8, !PT ;  /* 0x0000000869087209 */ /* 0x000fe20007810000 */
[----:B------:R-:W-:Y:S01]  /*3cb0*/  ULDC UR4, c[0x0][0x988] ;  /* 0x0002620000047ab9 */ /* 0x000fe20000000800 */
        /* <DEDUP_REMOVED lines=9> */
[----:B------:R-:W-:Y:S01]  /*3d50*/  FSEL R113, R26, -INF , P4 ;  /* 0xff8000001a717808 */ /* 0x000fe20002000000 */
[----:B------:R1:W-:Y:S01]  /*3d60*/  @!P1 SYNCS.ARRIVE.TRANS64.RED.A1T0 RZ, [R2+URZ], RZ ;  /* 0x000000ff02ff99a7 */ /* 0x0003e2000810043f */
[----:B------:R-:W-:-:S02]  /*3d70*/  ISETP.GT.AND P4, PT, R0, 0x68, PT ;  /* 0x000000680000780c */ /* 0x000fc40003f84270 */
[----:B------:R-:W-:Y:S02]  /*3d80*/  FSEL R115, R27, -INF , P3 ;  /* 0xff8000001b737808 */ /* 0x000fe40001800000 */
[----:B------:R-:W-:Y:S02]  /*3d90*/  FMNMX.FTZ R8, R113, R8, !PT ;  /* 0x0000000871087209 */ /* 0x000fe40007810000 */
[----:B------:R-:W-:Y:S01]  /*3da0*/  ISETP.GT.AND P3, PT, R0, 0x69, PT ;  /* 0x000000690000780c */ /* 0x000fe20003f64270 */
[----:B------:R-:W-:Y:S01]  /*3db0*/  IMAD.U32 R0, RZ, RZ, UR4 ;  /* 0x00000004ff007e24 */ /* 0x000fe2000f8e00ff */
[----:B------:R-:W-:Y:S01]  /*3dc0*/  FSEL R117, R30, -INF , P4 ;  /* 0xff8000001e757808 */ /* 0x000fe20002000000 */
[----:B-1----:R-:W-:Y:S01]  /*3dd0*/  IMAD.MOV.U32 R2, RZ, RZ, RZ ;  /* 0x000000ffff027224 */ /* 0x002fe200078e00ff */
[----:B------:R-:W-:Y:S02]  /*3de0*/  FMNMX.FTZ R8, R115, R8, !PT ;  /* 0x0000000873087209 */ /* 0x000fe40007810000 */
[----:B------:R-:W-:-:S02]  /*3df0*/  FSEL R119, R31, -INF , P3 ;  /* 0xff8000001f777808 */ /* 0x000fc40001800000 */
[----:B------:R-:W-:-:S04]  /*3e00*/  FMNMX.FTZ R8, R117, R8, !PT ;  /* 0x0000000875087209 */ /* 0x000fc80007810000 */
[----:B------:R-:W-:Y:S01]  /*3e10*/  FMNMX.FTZ R10, R119, R8, !PT ;  /* 0x00000008770a7209 */ /* 0x000fe20007810000 */
[----:B------:R-:W-:-:S04]  /*3e20*/  IMAD.IADD R8, R9, 0x1, -R6 ;  /* 0x0000000109087824 */ /* 0x000fc800078e0a06 */
[----:B------:R-:W1:Y:S01]  /*3e30*/  SHFL.BFLY PT, R5, R10, 0x2, 0x1f ;  /* 0x0c401f000a057f89 */ /* 0x000e6200000e0000 */
[----:B0-----:R-:W-:-:S04]  /*3e40*/  VIADDMNMX R7, R4, R8, R7, PT ;  /* 0x0000000804077246 */ /* 0x001fc80003800107 */
[C---:B------:R-:W-:Y:S02]  /*3e50*/  ISETP.GT.AND P4, PT, R7.reuse, 0x1, PT ;  /* 0x000000010700780c */ /* 0x040fe40003f84270 */
[----:B------:R-:W-:Y:S02]  /*3e60*/  ISETP.GT.AND P5, PT, R7, 0x8, PT ;  /* 0x000000080700780c */ /* 0x000fe40003fa4270 */
[----:B------:R-:W-:Y:S02]  /*3e70*/  FSEL R73, R73, -INF , P4 ;  /* 0xff80000049497808 */ /* 0x000fe40002000000 */
[----:B------:R-:W-:-:S04]  /*3e80*/  ISETP.GT.AND P4, PT, R7, 0x11, PT ;  /* 0x000000110700780c */ /* 0x000fc80003f84270 */
[----:B------:R-:W-:Y:S02]  /*3e90*/  FSEL R65, R65, -INF , P4 ;  /* 0xff80000041417808 */ /* 0x000fe40002000000 */
[----:B------:R-:W-:-:S04]  /*3ea0*/  ISETP.GT.AND P4, PT, R7, 0x19, PT ;  /* 0x000000190700780c */ /* 0x000fc80003f84270 */
[----:B------:R-:W-:Y:S02]  /*3eb0*/  FSEL R69, R69, -INF , P4 ;  /* 0xff80000045457808 */ /* 0x000fe40002000000 */
[----:B------:R-:W-:Y:S02]  /*3ec0*/  ISETP.GT.AND P4, PT, R7, 0x21, PT ;  /* 0x000000210700780c */ /* 0x000fe40003f84270 */
[----:B-1----:R-:W-:Y:S02]  /*3ed0*/  FMNMX.FTZ R12, R10, R5, !PT ;  /* 0x000000050a0c7209 */ /* 0x002fe40007810000 */
[----:B------:R-:W-:Y:S02]  /*3ee0*/  FSEL R57, R57, -INF , P4 ;  /* 0xff80000039397808 */ /* 0x000fe40002000000 */
[----:B------:R-:W-:Y:S01]  /*3ef0*/  ISETP.GT.AND P4, PT, R7, 0x29, PT ;  /* 0x000000290700780c */ /* 0x000fe20003f84270 */
[----:B------:R-:W0:Y:S03]  /*3f00*/  SHFL.BFLY PT, R5, R12, 0x1, 0x1f ;  /* 0x0c201f000c057f89 */ /* 0x000e2600000e0000 */
[----:B------:R-:W-:-:S02]  /*3f10*/  FSEL R61, R61, -INF , P4 ;  /* 0xff8000003d3d7808 */ /* 0x000fc40002000000 */
[----:B------:R-:W-:-:S04]  /*3f20*/  ISETP.GT.AND P4, PT, R7, 0x31, PT ;  /* 0x000000310700780c */ /* 0x000fc80003f84270 */
[----:B------:R-:W-:Y:S02]  /*3f30*/  FSEL R49, R49, -INF , P4 ;  /* 0xff80000031317808 */ /* 0x000fe40002000000 */
[----:B------:R-:W-:-:S04]  /*3f40*/  ISETP.GT.AND P4, PT, R7, 0x39, PT ;  /* 0x000000390700780c */ /* 0x000fc80003f84270 */
[----:B------:R-:W-:Y:S02]  /*3f50*/  FSEL R53, R53, -INF , P4 ;  /* 0xff80000035357808 */ /* 0x000fe40002000000 */
[----:B------:R-:W-:-:S04]  /*3f60*/  ISETP.GT.AND P4, PT, R7, 0x41, PT ;  /* 0x000000410700780c */ /* 0x000fc80003f84270 */
[----:B------:R-:W-:Y:S02]  /*3f70*/  FSEL R41, R41, -INF , P4 ;  /* 0xff80000029297808 */ /* 0x000fe40002000000 */
[----:B------:R-:W-:Y:S02]  /*3f80*/  ISETP.GT.AND P4, PT, R7, 0x49, PT ;  /* 0x000000490700780c */ /* 0x000fe40003f84270 */
[----:B0-----:R-:W-:Y:S02]  /*3f90*/  FMNMX.FTZ R5, R12, R5, !PT ;  /* 0x000000050c057209 */ /* 0x001fe40007810000 */
[----:B------:R-:W-:Y:S02]  /*3fa0*/  FSEL R45, R45, -INF , P4 ;  /* 0xff8000002d2d7808 */ /* 0x000fe40002000000 */
[C---:B------:R-:W-:Y:S01]  /*3fb0*/  FSETP.NEU.FTZ.AND P3, PT, R5.reuse, -INF , PT ;  /* 0xff8000000500780b */ /* 0x040fe20003f7d000 */
[----:B------:R-:W-:Y:S01]  /*3fc0*/  FMUL.FTZ R9, R5, R0 ;  /* 0x0000000005097220 */ /* 0x000fe20000410000 */
[----:B------:R-:W-:-:S04]  /*3fd0*/  ISETP.GT.AND P4, PT, R7, 0x51, PT ;  /* 0x000000510700780c */ /* 0x000fc80003f84270 */
[----:B------:R-:W-:Y:S02]  /*3fe0*/  FSEL R30, R9, RZ, P3 ;  /* 0x000000ff091e7208 */ /* 0x000fe40001800000 */
[----:B------:R-:W-:Y:S02]  /*3ff0*/  ISETP.GT.AND P3, PT, R7, RZ, PT ;  /* 0x000000ff0700720c */ /* 0x000fe40003f64270 */
[----:B------:R-:W-:Y:S01]  /*4000*/  FSEL R33, R33, -INF , P4 ;  /* 0xff80000021217808 */ /* 0x000fe20002000000 */
[-CC-:B------:R-:W-:Y:S01]  /*4010*/  FFMA.FTZ R201, R11, R0.reuse, -R30.reuse ;  /* 0x000000000bc97223 */ /* 0x180fe2000001081e */
[----:B------:R-:W-:Y:S01]  /*4020*/  FSEL R9, R72, -INF , P3 ;  /* 0xff80000048097808 */ /* 0x000fe20001800000 */
[-CC-:B------:R-:W-:Y:S01]  /*4030*/  FFMA.FTZ R203, R15, R0.reuse, -R30.reuse ;  /* 0x000000000fcb7223 */ /* 0x180fe2000001081e */
[----:B------:R-:W-:Y:S01]  /*4040*/  ISETP.GT.AND P3, PT, R7, 0x9, PT ;  /* 0x000000090700780c */ /* 0x000fe20003f64270 */
[-CC-:B------:R-:W-:Y:S01]  /*4050*/  FFMA.FTZ R20, R59, R0.reuse, -R30.reuse ;  /* 0x000000003b147223 */ /* 0x180fe2000001081e */
[----:B------:R-:W-:Y:S01]  /*4060*/  FSEL R11, R76, -INF , P5 ;  /* 0xff8000004c0b7808 */ /* 0x000fe20002800000 */
[-CC-:B------:R-:W-:Y:S01]  /*4070*/  FFMA.FTZ R8, R75, R0.reuse, -R30.reuse ;  /* 0x000000004b087223 */ /* 0x180fe2000001081e */
[----:B------:R-:W-:Y:S01]  /*4080*/  FMNMX.FTZ R4, R9, R73, !PT ;  /* 0x0000004909047209 */ /* 0x000fe20007810000 */
[----:B------:R-:W-:Y:S01]  /*4090*/  MUFU.EX2 R201, R201 ;  /* 0x000000c900c97308 */ /* 0x000fe20000000800 */
[----:B------:R-:W-:Y:S01]  /*40a0*/  FSEL R77, R77, -INF , P3 ;  /* 0xff8000004d4d7808 */ /* 0x000fe20001800000 */
[-CC-:B------:R-:W-:Y:S01]  /*40b0*/  FFMA.FTZ R10, R79, R0.reuse, -R30.reuse ;  /* 0x000000004f0a7223 */ /* 0x180fe2000001081e */
[----:B------:R-:W-:Y:S01]  /*40c0*/  ISETP.GT.AND P3, PT, R7, 0x10, PT ;  /* 0x000000100700780c */ /* 0x000fe20003f64270 */
[--C-:B------:R-:W-:Y:S01]  /*40d0*/  FFMA.FTZ R197, R81, R0, -R30.reuse ;  /* 0x0000000051c57223 */ /* 0x100fe2000001081e */
[----:B------:R-:W-:Y:S01]  /*40e0*/  FMNMX.FTZ R4, R11, R4, !PT ;  /* 0x000000040b047209 */ /* 0x000fe20007810000 */
[--C-:B------:R-:W-:Y:S01]  /*40f0*/  FFMA.FTZ R12, R67, R0, -R30.reuse ;  /* 0x00000000430c7223 */ /* 0x100fe2000001081e */
[----:B------:R-:W-:Y:S01]  /*4100*/  FSEL R13, R64, -INF , P3 ;  /* 0xff800000400d7808 */ /* 0x000fe20001800000 */
[----:B------:R-:W0:Y:S01]  /*4110*/  MUFU.EX2 R8, R8 ;  /* 0x0000000800087308 */ /* 0x000e220000000800 */
[----:B------:R-:W-:Y:S01]  /*4120*/  FMNMX.FTZ R4, R77, R4, !PT ;  /* 0x000000044d047209 */ /* 0x000fe20007810000 */
[-CC-:B------:R-:W-:Y:S01]  /*4130*/  FFMA.FTZ R199, R83, R0.reuse, -R30.reuse ;  /* 0x0000000053c77223 */ /* 0x180fe2000001081e */
[----:B------:R-:W-:Y:S01]  /*4140*/  ISETP.GT.AND P3, PT, R7, 0x18, PT ;  /* 0x000000180700780c */ /* 0x000fe20003f64270 */
[--C-:B------:R-:W-:Y:S01]  /*4150*/  FFMA.FTZ R14, R71, R0, -R30.reuse ;  /* 0x00000000470e7223 */ /* 0x100fe2000001081e */
[----:B------:R-:W-:Y:S01]  /*4160*/  FMNMX.FTZ R4, R13, R4, !PT ;  /* 0x000000040d047209 */ /* 0x000fe20007810000 */
[--C-:B------:R-:W-:Y:S01]  /*4170*/  FFMA.FTZ R193, R85, R0, -R30.reuse ;  /* 0x0000000055c17223 */ /* 0x100fe2000001081e */
[----:B------:R-:W-:Y:S01]  /*4180*/  FSEL R15, R68, -INF , P3 ;  /* 0xff800000440f7808 */ /* 0x000fe20001800000 */
[----:B------:R-:W-:Y:S01]  /*4190*/  MUFU.EX2 R203, R203 ;  /* 0x000000cb00cb7308 */ /* 0x000fe20000000800 */
        /* <DEDUP_REMOVED lines=25> */
[----:B------:R-:W1:Y:S01]  /*4330*/  @P2 LDC R48, c[0x0][0x44c] ;  /* 0x00011300ff302b82 */ /* 0x000e620000000800 */
        /* <DEDUP_REMOVED lines=19> */
[----:B------:R-:W-:Y:S01]  /*4470*/  FFMA.FTZ R117, R117, R0, -R30 ;  /* 0x0000000075757223 */ /* 0x000fe2000001081e */
[----:B------:R-:W-:Y:S01]  /*4480*/  FSEL R43, R44, -INF , P3 ;  /* 0xff8000002c2b7808 */ /* 0x000fe20001800000 */
[----:B0-----:R-:W-:Y:S01]  /*4490*/  FADD.FTZ R44, R201, R8 ;  /* 0x00000008c92c7221 */ /* 0x001fe20000010000 */
[----:B------:R-:W-:Y:S01]  /*44a0*/  FMNMX.FTZ R4, R41, R4, !PT ;  /* 0x0000000429047209 */ /* 0x000fe20007810000 */
[----:B------:R-:W-:Y:S01]  /*44b0*/  MUFU.EX2 R193, R193 ;  /* 0x000000c100c17308 */ /* 0x000fe20000000800 */
[----:B------:R-:W-:Y:S01]  /*44c0*/  ISETP.GT.AND P3, PT, R7, 0x50, PT ;  /* 0x000000500700780c */ /* 0x000fe20003f64270 */
[----:B-1----:R-:W-:Y:S01]  /*44d0*/  @P2 IMAD.HI.U32 R48, R17, R48, RZ ;  /* 0x0000003011302227 */ /* 0x002fe200078e00ff */
[----:B------:R-:W-:-:S03]  /*44e0*/  FMNMX.FTZ R4, R43, R4, !PT ;  /* 0x000000042b047209 */ /* 0x000fc60007810000 */
[----:B------:R-:W-:Y:S01]  /*44f0*/  FFMA.FTZ R30, R119, R0, -R30 ;  /* 0x00000000771e7223 */ /* 0x000fe2000001081e */
[----:B------:R-:W-:Y:S02]  /*4500*/  FSEL R47, R32, -INF , P3 ;  /* 0xff800000202f7808 */ /* 0x000fe40001800000 */
[----:B------:R-:W-:Y:S02]  /*4510*/  CS2R R118, SRZ ;  /* 0x0000000000767805 */ /* 0x000fe4000001ff00 */
[----:B------:R-:W-:Y:S01]  /*4520*/  FMNMX.FTZ R4, R45, R4, !PT ;  /* 0x000000042d047209 */ /* 0x000fe20007810000 */
[----:B------:R-:W-:Y:S01]  /*4530*/  MUFU.EX2 R20, R20 ;  /* 0x0000001400147308 */ /* 0x000fe20000000800 */
[----:B------:R-:W-:Y:S02]  /*4540*/  ISETP.GT.AND P3, PT, R7, 0x58, PT ;  /* 0x000000580700780c */ /* 0x000fe40003f64270 */
[----:B------:R-:W-:Y:S02]  /*4550*/  CS2R R88, SRZ ;  /* 0x0000000000587805 */ /* 0x000fe4000001ff00 */
[----:B------:R-:W-:-:S02]  /*4560*/  FMNMX.FTZ R4, R47, R4, !PT ;  /* 0x000000042f047209 */ /* 0x000fc40007810000 */
[----:B------:R-:W-:Y:S02]  /*4570*/  CS2R R86, SRZ ;  /* 0x0000000000567805 */ /* 0x000fe4000001ff00 */
[----:B------:R-:W-:Y:S02]  /*4580*/  ISETP.GT.AND P4, PT, R7, 0x59, PT ;  /* 0x000000590700780c */ /* 0x000fe40003f84270 */
[----:B------:R-:W-:Y:S02]  /*4590*/  CS2R R84, SRZ ;  /* 0x0000000000547805 */ /* 0x000fe4000001ff00 */
[----:B------:R-:W-:Y:S01]  /*45a0*/  FSEL R51, R36, -INF , P3 ;  /* 0xff80000024337808 */ /* 0x000fe20001800000 */
[----:B------:R-:W-:Y:S01]  /*45b0*/  MUFU.EX2 R195, R195 ;  /* 0x000000c300c37308 */ /* 0x000fe20000000800 */
[----:B------:R-:W-:Y:S02]  /*45c0*/  FMNMX.FTZ R4, R33, R4, !PT ;  /* 0x0000000421047209 */ /* 0x000fe40007810000 */
[----:B------:R-:W-:-:S02]  /*45d0*/  CS2R R80, SRZ ;  /* 0x0000000000507805 */ /* 0x000fc4000001ff00 */
[----:B------:R-:W-:Y:S02]  /*45e0*/  FSEL R37, R37, -INF , P4 ;  /* 0xff80000025257808 */ /* 0x000fe40002000000 */
[----:B------:R-:W-:Y:S02]  /*45f0*/  CS2R R78, SRZ ;  /* 0x00000000004e7805 */ /* 0x000fe4000001ff00 */
[----:B------:R-:W-:Y:S02]  /*4600*/  ISETP.GT.AND P3, PT, R7, 0x60, PT ;  /* 0x000000600700780c */ /* 0x000fe40003f64270 */
[----:B------:R-:W-:Y:S02]  /*4610*/  CS2R R74, SRZ ;  /* 0x00000000004a7805 */ /* 0x000fe4000001ff00 */
[----:B------:R-:W-:Y:S01]  /*4620*/  FMNMX.FTZ R4, R51, R4, !PT ;  /* 0x0000000433047209 */ /* 0x000fe20007810000 */
[----:B------:R-:W-:Y:S01]  /*4630*/  MUFU.EX2 R26, R26 ;  /* 0x0000001a001a7308 */ /* 0x000fe20000000800 */
[----:B------:R-:W-:-:S02]  /*4640*/  ISETP.GT.AND P4, PT, R7, 0x61, PT ;  /* 0x000000610700780c */ /* 0x000fc40003f84270 */
[----:B------:R-:W-:Y:S02]  /*4650*/  CS2R R70, SRZ ;  /* 0x0000000000467805 */ /* 0x000fe4000001ff00 */
[----:B------:R-:W-:Y:S02]  /*4660*/  FSEL R55, R24, -INF , P3 ;  /* 0xff80000018377808 */ /* 0x000fe40001800000 */
[----:B------:R-:W-:Y:S02]  /*4670*/  CS2R R66, SRZ ;  /* 0x0000000000427805 */ /* 0x000fe4000001ff00 */
[----:B------:R-:W-:Y:S02]  /*4680*/  FMNMX.FTZ R4, R37, R4, !PT ;  /* 0x0000000425047209 */ /* 0x000fe40007810000 */
[----:B------:R-:W-:Y:S02]  /*4690*/  CS2R R62, SRZ ;  /* 0x00000000003e7805 */ /* 0x000fe4000001ff00 */
[----:B------:R-:W-:Y:S01]  /*46a0*/  ISETP.GT.AND P3, PT, R7, 0x68, PT ;  /* 0x000000680700780c */ /* 0x000fe20003f64270 */
[----:B------:R-:W-:Y:S01]  /*46b0*/  MUFU.EX2 R189, R189 ;  /* 0x000000bd00bd7308 */ /* 0x000fe20000000800 */
[----:B------:R-:W-:-:S02]  /*46c0*/  FSEL R25, R25, -INF , P4 ;  /* 0xff80000019197808 */ /* 0x000fc40002000000 */
[----:B------:R-:W-:Y:S02]  /*46d0*/  FMNMX.FTZ R4, R55, R4, !PT ;  /* 0x0000000437047209 */ /* 0x000fe40007810000 */
[----:B------:R-:W-:Y:S02]  /*46e0*/  ISETP.GT.AND P4, PT, R7, 0x69, PT ;  /* 0x000000690700780c */ /* 0x000fe40003f84270 */
[----:B------:R-:W-:Y:S01]  /*46f0*/  FSEL R7, R28, -INF , P3 ;  /* 0xff8000001c077808 */ /* 0x000fe20001800000 */
[----:B------:R-:W-:Y:S01]  /*4700*/  MUFU.EX2 R93, R93 ;  /* 0x0000005d005d7308 */ /* 0x000fe20000000800 */
[----:B------:R-:W-:Y:S02]  /*4710*/  FMNMX.FTZ R4, R25, R4, !PT ;  /* 0x0000000419047209 */ /* 0x000fe40007810000 */
[----:B------:R-:W-:Y:S02]  /*4720*/  FSEL R29, R29, -INF , P4 ;  /* 0xff8000001d1d7808 */ /* 0x000fe40002000000 */
[----:B------:R-:W-:-:S02]  /*4730*/  FMNMX.FTZ R4, R7, R4, !PT ;  /* 0x0000000407047209 */ /* 0x000fc40007810000 */
[----:B------:R-:W-:Y:S01]  /*4740*/  F2FP.BF16.F32.PACK_AB R201, R8, R201 ;  /* 0x000000c908c9723e */ /* 0x000fe200000010ff */
[----:B------:R0:W-:Y:S01]  /*4750*/  MUFU.EX2 R28, R91 ;  /* 0x0000005b001c7308 */ /* 0x0001e20000000800 */
[----:B------:R-:W-:-:S05]  /*4760*/  FMNMX.FTZ R4, R29, R4, !PT ;  /* 0x000000041d047209 */ /* 0x000fca0007810000 */
[----:B------:R-:W1:Y:S02]  /*4770*/  SHFL.BFLY PT, R59, R4, 0x2, 0x1f ;  /* 0x0c401f00043b7f89 */ /* 0x000e6400000e0000 */
[----:B------:R2:W3:Y:S01]  /*4780*/  MUFU.EX2 R32, R95 ;  /* 0x0000005f00207308 */ /* 0x0004e20000000800 */
[----:B0-----:R-:W-:-:S07]  /*4790*/  CS2R R90, SRZ ;  /* 0x00000000005a7805 */ /* 0x001fce000001ff00 */
[----:B------:R-:W-:Y:S01]  /*47a0*/  MUFU.EX2 R97, R97 ;  /* 0x0000006100617308 */ /* 0x000fe20000000800 */
[----:B--2---:R-:W-:-:S07]  /*47b0*/  CS2R R94, SRZ ;  /* 0x00000000005e7805 */ /* 0x004fce000001ff00 */
[----:B------:R0:W2:Y:S01]  /*47c0*/  MUFU.EX2 R34, R99 ;  /* 0x0000006300227308 */ /* 0x0000a20000000800 */
[----:B---3--:R-:W-:Y:S02]  /*47d0*/  F2FP.BF16.F32.PACK_AB R191, R32, R93 ;  /* 0x0000005d20bf723e */ /* 0x008fe400000010ff */
[----:B-1----:R-:W-:-:S05]  /*47e0*/  FMNMX.FTZ R59, R4, R59, !PT ;  /* 0x0000003b043b7209 */ /* 0x002fca0007810000 */
[----:B------:R-:W-:Y:S01]  /*47f0*/  MUFU.EX2 R101, R101 ;  /* 0x0000006500657308 */ /* 0x000fe20000000800 */
[----:B0-----:R-:W-:Y:S01]  /*4800*/  CS2R R98, SRZ ;  /* 0x0000000000627805 */ /* 0x001fe2000001ff00 */
[----:B------:R-:W0:Y:S06]  /*4810*/  SHFL.BFLY PT, R4, R59, 0x1, 0x1f ;  /* 0x0c201f003b047f89 */ /* 0x000e2c00000e0000 */
[----:B------:R1:W3:Y:S01]  /*4820*/  MUFU.EX2 R36, R103 ;  /* 0x0000006700247308 */ /* 0x0002e20000000800 */
[----:B--2---:R-:W-:-:S07]  /*4830*/  F2FP.BF16.F32.PACK_AB R185, R34, R97 ;  /* 0x0000006122b9723e */ /* 0x004fce00000010ff */
[----:B------:R-:W-:Y:S01]  /*4840*/  MUFU.EX2 R105, R105 ;  /* 0x0000006900697308 */ /* 0x000fe20000000800 */
[----:B-1----:R-:W-:-:S07]  /*4850*/  CS2R R102, SRZ ;  /* 0x0000000000667805 */ /* 0x002fce000001ff00 */
[----:B------:R1:W-:Y:S01]  /*4860*/  MUFU.EX2 R38, R107 ;  /* 0x0000006b00267308 */ /* 0x0003e20000000800 */
[----:B---3--:R-:W-:Y:S02]  /*4870*/  F2FP.BF16.F32.PACK_AB R187, R36, R101 ;  /* 0x0000006524bb723e */ /* 0x008fe400000010ff */
[----:B0-----:R-:W-:Y:S02]  /*4880*/  FMNMX.FTZ R4, R59, R4, !PT ;  /* 0x000000043b047209 */ /* 0x001fe40007810000 */
[----:B------:R-:W0:Y:S02]  /*4890*/  @P2 LDC R59, c[0x0][0x450] ;  /* 0x00011400ff3b2b82 */ /* 0x000e240000000800 */
[C---:B------:R-:W-:Y:S01]  /*48a0*/  FSETP.NEU.FTZ.AND P3, PT, R4.reuse, -INF , PT ;  /* 0xff8000000400780b */ /* 0x040fe20003f7d000 */
[----:B------:R-:W-:Y:S01]  /*48b0*/  FMUL.FTZ R24, R4, R0 ;  /* 0x0000000004187220 */ /* 0x000fe20000410000 */
[----:B------:R-:W-:Y:S01]  /*48c0*/  MUFU.EX2 R109, R109 ;  /* 0x0000006d006d7308 */ /* 0x000fe20000000800 */
[----:B-1----:R-:W-:-:S03]  /*48d0*/  CS2R R106, SRZ ;  /* 0x00000000006a7805 */ /* 0x002fc6000001ff00 */
[----:B------:R-:W-:-:S04]  /*48e0*/  FSEL R24, R24, RZ, P3 ;  /* 0x000000ff18187208 */ /* 0x000fc80001800000 */
        /* <DEDUP_REMOVED lines=14> */
[-C--:B------:R-:W-:Y:S01]  /*49d0*/  FFMA.FTZ R27, R27, R0.reuse, -R24 ;  /* 0x000000001b1b7223 */ /* 0x080fe20000010818 */
[----:B0-----:R-:W-:Y:S01]  /*49e0*/  @P2 SHF.R.U32.HI R46, RZ, R59, R48 ;  /* 0x0000003bff2e2219 */ /* 0x001fe20000011630 */
[----:B------:R-:W0:Y:S01]  /*49f0*/  MUFU.EX2 R200, R73 ;  /* 0x0000004900c87308 */ /* 0x000e220000000800 */
[-CC-:B------:R-:W-:Y:S01]  /*4a00*/  FFMA.FTZ R41, R41, R0.reuse, -R24.reuse ;  /* 0x0000000029297223 */ /* 0x180fe20000010818 */
[-CC-:B------:R-:W-:Y:S01]  /*4a10*/  FFMA.FTZ R61, R61, R0.reuse, -R24.reuse ;  /* 0x000000003d3d7223 */ /* 0x180fe20000010818 */
[----:B------:R-:W-:Y:S01]  /*4a20*/  FFMA.FTZ R31, R31, R0, -R24 ;  /* 0x000000001f1f7223 */ /* 0x000fe20000010818 */
[----:B------:R-:W-:-:S02]  /*4a30*/  IMAD.IADD R3, R3, 0x1, R46 ;  /* 0x0000000103037824 */ /* 0x000fc400078e022e */
        /* <DEDUP_REMOVED lines=12> */
[----:B-1----:R-:W-:Y:S01]  /*4b00*/  FADD.FTZ R57, R203, R44 ;  /* 0x0000002ccb397221 */ /* 0x002fe20000010000 */
[----:B0-----:R-:W-:Y:S01]  /*4b10*/  FADD.FTZ R6, R9, R200 ;  /* 0x000000c809067221 */ /* 0x001fe20000010000 */
[-CC-:B------:R-:W-:Y:S01]  /*4b20*/  FFMA.FTZ R7, R7, R0.reuse, -R24.reuse ;  /* 0x0000000007077223 */ /* 0x180fe20000010818 */
[----:B------:R-:W-:Y:S01]  /*4b30*/  FFMA.FTZ R24, R29, R0, -R24 ;  /* 0x000000001d187223 */ /* 0x000fe20000010818 */
[----:B------:R-:W-:Y:S01]  /*4b40*/  FADD.FTZ R44, R10, R57 ;  /* 0x000000390a2c7221 */ /* 0x000fe20000010000 */
[----:B------:R-:W-:Y:S01]  /*4b50*/  F2FP.BF16.F32.PACK_AB R200, R200, R9 ;  /* 0x00000009c8c8723e */ /* 0x000fe200000010ff */
[----:B------:R-:W-:Y:S01]  /*4b60*/  VIADD R9, R82, 0xfffffffe ;  /* 0xfffffffe52097836 */ /* 0x000fe20000000000 */
[----:B------:R0:W1:Y:S01]  /*4b70*/  MUFU.EX2 R202, R77 ;  /* 0x0000004d00ca7308 */ /* 0x0000620000000800 */
[----:B------:R-:W-:Y:S01]  /*4b80*/  FADD.FTZ R57, R197, R44 ;  /* 0x0000002cc5397221 */ /* 0x000fe20000010000 */
[----:B------:R-:W-:-:S02]  /*4b90*/  F2FP.BF16.F32.PACK_AB R197, R12, R197 ;  /* 0x000000c50cc5723e */ /* 0x000fc400000010ff */
[----:B------:R-:W-:Y:S02]  /*4ba0*/  CS2R R110, SRZ ;  /* 0x00000000006e7805 */ /* 0x000fe4000001ff00 */
[----:B------:R-:W-:Y:S01]  /*4bb0*/  F2FP.BF16.F32.PACK_AB R181, R38, R105 ;  /* 0x0000006926b5723e */ /* 0x000fe200000010ff */
[----:B------:R-:W-:Y:S01]  /*4bc0*/  FADD.FTZ R44, R12, R57 ;  /* 0x000000390c2c7221 */ /* 0x000fe20000010000 */
[----:B------:R-:W-:Y:S02]  /*4bd0*/  F2FP.BF16.F32.PACK_AB R183, R40, R109 ;  /* 0x0000006d28b7723e */ /* 0x000fe400000010ff */
[----:B------:R-:W-:Y:S01]  /*4be0*/  CS2R R82, SRZ ;  /* 0x0000000000527805 */ /* 0x000fe2000001ff00 */
[----:B------:R-:W3:Y:S01]  /*4bf0*/  MUFU.EX2 R13, R13 ;  /* 0x0000000d000d7308 */ /* 0x000ee20000000800 */
[----:B------:R-:W-:Y:S01]  /*4c00*/  FADD.FTZ R57, R199, R44 ;  /* 0x0000002cc7397221 */ /* 0x000fe20000010000 */
[----:B------:R-:W-:Y:S02]  /*4c10*/  F2FP.BF16.F32.PACK_AB R203, R10, R203 ;  /* 0x000000cb0acb723e */ /* 0x000fe400000010ff */
[----:B0-----:R-:W-:-:S02]  /*4c20*/  CS2R R76, SRZ ;  /* 0x00000000004c7805 */ /* 0x001fc4000001ff00 */
[C---:B------:R-:W-:Y:S01]  /*4c30*/  F2FP.BF16.F32.PACK_AB R199, R14.reuse, R199 ;  /* 0x000000c70ec7723e */ /* 0x040fe200000010ff */
[----:B------:R-:W-:Y:S01]  /*4c40*/  FADD.FTZ R44, R14, R57 ;  /* 0x000000390e2c7221 */ /* 0x000fe20000010000 */
[----:B------:R-:W-:Y:S02]  /*4c50*/  CS2R R72, SRZ ;  /* 0x0000000000487805 */ /* 0x000fe4000001ff00 */
[----:B------:R-:W-:Y:S01]  /*4c60*/  CS2R R58, SRZ ;  /* 0x00000000003a7805 */ /* 0x000fe2000001ff00 */
[----:B------:R0:W4:Y:S01]  /*4c70*/  MUFU.EX2 R196, R65 ;  /* 0x0000004100c47308 */ /* 0x0001220000000800 */
[----:B------:R-:W-:-:S07]  /*4c80*/  CS2R R56, SRZ ;  /* 0x0000000000387805 */ /* 0x000fce000001ff00 */
[----:B------:R-:W5:Y:S01]  /*4c90*/  MUFU.EX2 R15, R15 ;  /* 0x0000000f000f7308 */ /* 0x000f620000000800 */
[----:B0-----:R-:W-:-:S07]  /*4ca0*/  CS2R R64, SRZ ;  /* 0x0000000000407805 */ /* 0x001fce000001ff00 */
[----:B------:R2:W-:Y:S08]  /*4cb0*/  MUFU.EX2 R188, R49 ;  /* 0x0000003100bc7308 */ /* 0x0005f00000000800 */
[----:B------:R0:W5:Y:S01]  /*4cc0*/  MUFU.EX2 R198, R69 ;  /* 0x0000004500c67308 */ /* 0x0001620000000800 */
[----:B--2---:R-:W-:-:S04]  /*4cd0*/  FADD.FTZ R49, R11, R6 ;  /* 0x000000060b317221 */ /* 0x004fc80000010000 */
[C---:B-1----:R-:W-:Y:S01]  /*4ce0*/  FADD.FTZ R6, R202.reuse, R49 ;  /* 0x00000031ca067221 */ /* 0x042fe20000010000 */
[----:B------:R-:W-:Y:S02]  /*4cf0*/  F2FP.BF16.F32.PACK_AB R202, R202, R11 ;  /* 0x0000000bcaca723e */ /* 0x000fe400000010ff */
[----:B------:R1:W-:Y:S01]  /*4d00*/  MUFU.EX2 R190, R53 ;  /* 0x0000003500be7308 */ /* 0x0003e20000000800 */
[----:B---3--:R-:W-:Y:S01]  /*4d10*/  FADD.FTZ R49, R13, R6 ;  /* 0x000000060d317221 */ /* 0x008fe20000010000 */
[----:B0-----:R-:W-:-:S03]  /*4d20*/  CS2R R68, SRZ ;  /* 0x0000000000447805 */ /* 0x001fc6000001ff00 */
[C---:B----4-:R-:W-:Y:S01]  /*4d30*/  FADD.FTZ R6, R196.reuse, R49 ;  /* 0x00000031c4067221 */ /* 0x050fe20000010000 */
[----:B------:R-:W-:Y:S02]  /*4d40*/  F2FP.BF16.F32.PACK_AB R196, R196, R13 ;  /* 0x0000000dc4c4723e */ /* 0x000fe400000010ff */
[----:B------:R-:W0:Y:S01]  /*4d50*/  MUFU.EX2 R21, R21 ;  /* 0x0000001500157308 */ /* 0x000e220000000800 */
[----:B-1----:R-:W-:Y:S01]  /*4d60*/  FADD.FTZ R53, R193, R44 ;  /* 0x0000002cc1357221 */ /* 0x002fe20000010000 */
[----:B------:R-:W-:-:S03]  /*4d70*/  F2FP.BF16.F32.PACK_AB R193, R20, R193 ;  /* 0x000000c114c1723e */ /* 0x000fc600000010ff */
[----:B------:R-:W-:Y:S01]  /*4d80*/  FADD.FTZ R44, R20, R53 ;  /* 0x00000035142c7221 */ /* 0x000fe20000010000 */
[----:B------:R-:W-:Y:S02]  /*4d90*/  CS2R R52, SRZ ;  /* 0x0000000000347805 */ /* 0x000fe4000001ff00 */
[----:B------:R-:W1:Y:S01]  /*4da0*/  MUFU.EX2 R27, R27 ;  /* 0x0000001b001b7308 */ /* 0x000e620000000800 */
[----:B------:R-:W-:Y:S01]  /*4db0*/  FADD.FTZ R49, R195, R44 ;  /* 0x0000002cc3317221 */ /* 0x000fe20000010000 */
[----:B------:R-:W-:Y:S01]  /*4dc0*/  IMAD.HI R44, R3, -0x6db6db6d, R2 ;  /* 0x92492493032c7827 */ /* 0x000fe200078e0202 */
[----:B------:R-:W-:-:S05]  /*4dd0*/  F2FP.BF16.F32.PACK_AB R195, R26, R195 ;  /* 0x000000c31ac3723e */ /* 0x000fca00000010ff */
[----:B------:R5:W-:Y:S08]  /*4de0*/  MUFU.EX2 R184, R41 ;  /* 0x0000002900b87308 */ /* 0x000bf00000000800 */
[----:B------:R2:W3:Y:S01]  /*4df0*/  MUFU.EX2 R194, R61 ;  /* 0x0000003d00c27308 */ /* 0x0004e20000000800 */
[----:B-----5:R-:W-:Y:S01]  /*4e00*/  FADD.FTZ R41, R15, R6 ;  /* 0x000000060f297221 */ /* 0x020fe20000010000 */
[----:B------:R-:W-:Y:S01]  /*4e10*/  FADD.FTZ R6, R26, R49 ;  /* 0x000000311a067221 */ /* 0x000fe20000010000 */
[----:B------:R-:W-:-:S02]  /*4e20*/  CS2R R48, SRZ ;  /* 0x0000000000307805 */ /* 0x000fc4000001ff00 */
[----:B------:R-:W-:Y:S01]  /*4e30*/  FADD.FTZ R2, R198, R41 ;  /* 0x00000029c6027221 */ /* 0x000fe20000010000 */
[----:B------:R-:W-:Y:S01]  /*4e40*/  FADD.FTZ R41, R189, R6 ;  /* 0x00000006bd297221 */ /* 0x000fe20000010000 */
[C---:B------:R-:W-:Y:S01]  /*4e50*/  F2FP.BF16.F32.PACK_AB R189, R28.reuse, R189 ;  /* 0x000000bd1cbd723e */ /* 0x040fe200000010ff */
[----:B------:R-:W4:Y:S01]  /*4e60*/  MUFU.EX2 R31, R31 ;  /* 0x0000001f001f7308 */ /* 0x000f220000000800 */
[----:B0-----:R-:W-:Y:S01]  /*4e70*/  FADD.FTZ R3, R21, R2 ;  /* 0x0000000215037221 */ /* 0x001fe20000010000 */
[----:B------:R-:W-:Y:S01]  /*4e80*/  FADD.FTZ R6, R28, R41 ;  /* 0x000000291c067221 */ /* 0x000fe20000010000 */
[----:B------:R-:W-:Y:S02]  /*4e90*/  F2FP.BF16.F32.PACK_AB R198, R198, R15 ;  /* 0x0000000fc6c6723e */ /* 0x000fe400000010ff */
[----:B--2---:R-:W-:Y:S01]  /*4ea0*/  CS2R R60, SRZ ;  /* 0x00000000003c7805 */ /* 0x004fe2000001ff00 */
[C---:B------:R-:W-:Y:S01]  /*4eb0*/  FADD.FTZ R2, R192.reuse, R3 ;  /* 0x00000003c0027221 */ /* 0x040fe20000010000 */
[----:B------:R-:W-:Y:S01]  /*4ec0*/  FADD.FTZ R41, R93, R6 ;  /* 0x000000065d297221 */ /* 0x000fe20000010000 */
[----:B------:R-:W-:Y:S01]  /*4ed0*/  F2FP.BF16.F32.PACK_AB R192, R192, R21 ;  /* 0x00000015c0c0723e */ /* 0x000fe200000010ff */
[----:B------:R-:W0:Y:S01]  /*4ee0*/  MUFU.EX2 R35, R35 ;  /* 0x0000002300237308 */ /* 0x000e220000000800 */
[----:B-1----:R-:W-:Y:S01]  /*4ef0*/  FADD.FTZ R3, R27, R2 ;  /* 0x000000021b037221 */ /* 0x002fe20000010000 */
[----:B------:R-:W-:Y:S01]  /*4f00*/  FADD.FTZ R6, R32, R41 ;  /* 0x0000002920067221 */ /* 0x000fe20000010000 */
[----:B------:R-:W-:-:S02]  /*4f10*/  CS2R R92, SRZ ;  /* 0x00000000005c7805 */ /* 0x000fc4000001ff00 */
[C---:B---3--:R-:W-:Y:S01]  /*4f20*/  FADD.FTZ R2, R194.reuse, R3 ;  /* 0x00000003c2027221 */ /* 0x048fe20000010000 */
[----:B------:R-:W-:Y:S01]  /*4f30*/  FADD.FTZ R41, R97, R6 ;  /* 0x0000000661297221 */ /* 0x000fe20000010000 */
[----:B------:R-:W-:Y:S01]  /*4f40*/  F2FP.BF16.F32.PACK_AB R194, R194, R27 ;  /* 0x0000001bc2c2723e */ /* 0x000fe200000010ff */
[----:B------:R-:W1:Y:S01]  /*4f50*/  MUFU.EX2 R39, R39 ;  /* 0x0000002700277308 */ /* 0x000e620000000800 */
[----:B----4-:R-:W-:Y:S01]  /*4f60*/  FADD.FTZ R3, R31, R2 ;  /* 0x000000021f037221 */ /* 0x010fe20000010000 */
[----:B------:R-:W-:Y:S01]  /*4f70*/  FADD.FTZ R6, R34, R41 ;  /* 0x0000002922067221 */ /* 0x000fe20000010000 */
[----:B------:R-:W-:Y:S02]  /*4f80*/  SHF.R.U32.HI R41, RZ, 0x1f, R44 ;  /* 0x0000001fff297819 */ /* 0x000fe4000001162c */
[----:B------:R-:W-:Y:S01]  /*4f90*/  CS2R R96, SRZ ;  /* 0x0000000000607805 */ /* 0x000fe2000001ff00 */
[----:B------:R-:W-:Y:S01]  /*4fa0*/  FADD.FTZ R2, R188, R3 ;  /* 0x00000003bc027221 */ /* 0x000fe20000010000 */
[----:B------:R-:W-:Y:S01]  /*4fb0*/  FADD.FTZ R29, R101, R6 ;  /* 0x00000006651d7221 */ /* 0x000fe20000010000 */
[----:B------:R-:W-:Y:S01]  /*4fc0*/  LEA.HI.SX32 R120, R44, R41, 0x1a ;  /* 0x000000292c787211 */ /* 0x000fe200078fd2ff */
[----:B------:R-:W2:Y:S01]  /*4fd0*/  MUFU.EX2 R43, R43 ;  /* 0x0000002b002b7308 */ /* 0x000ea20000000800 */
[----:B0-----:R-:W-:Y:S01]  /*4fe0*/  FADD.FTZ R3, R35, R2 ;  /* 0x0000000223037221 */ /* 0x001fe20000010000 */
[----:B------:R-:W-:Y:S01]  /*4ff0*/  FADD.FTZ R6, R36, R29 ;  /* 0x0000001d24067221 */ /* 0x000fe20000010000 */
[----:B------:R-:W-:-:S02]  /*5000*/  VIMNMX R12, RZ, R120, !PT ;  /* 0x00000078ff0c7248 */ /* 0x000fc40007fe0100 */
[----:B------:R-:W-:Y:S01]  /*5010*/  CS2R R100, SRZ ;  /* 0x0000000000647805 */ /* 0x000fe2000001ff00 */
[----:B------:R-:W-:Y:S01]  /*5020*/  FADD.FTZ R2, R190, R3 ;  /* 0x00000003be027221 */ /* 0x000fe20000010000 */
[----:B------:R-:W-:Y:S01]  /*5030*/  FADD.FTZ R29, R105, R6 ;  /* 0x00000006691d7221 */ /* 0x000fe20000010000 */
[----:B------:R-:W-:Y:S01]  /*5040*/  ISETP.GE.AND P3, PT, R9, R12, PT ;  /* 0x0000000c0900720c */ /* 0x000fe20003f66270 */
[----:B------:R0:W3:Y:S01]  /*5050*/  MUFU.EX2 R186, R45 ;  /* 0x0000002d00ba7308 */ /* 0x0000e20000000800 */
[----:B-1----:R-:W-:Y:S01]  /*5060*/  FADD.FTZ R3, R39, R2 ;  /* 0x0000000227037221 */ /* 0x002fe20000010000 */
[----:B------:R-:W-:Y:S01]  /*5070*/  FADD.FTZ R6, R38, R29 ;  /* 0x0000001d26067221 */ /* 0x000fe20000010000 */
[----:B------:R-:W-:Y:S02]  /*5080*/  F2FP.BF16.F32.PACK_AB R188, R188, R31 ;  /* 0x0000001fbcbc723e */ /* 0x000fe400000010ff */
[----:B------:R-:W-:Y:S01]  /*5090*/  CS2R R104, SRZ ;  /* 0x0000000000687805 */ /* 0x000fe2000001ff00 */
[----:B------:R-:W-:Y:S01]  /*50a0*/  FADD.FTZ R2, R184, R3 ;  /* 0x00000003b8027221 */ /* 0x000fe20000010000 */
[----:B------:R-:W-:Y:S01]  /*50b0*/  FADD.FTZ R29, R109, R6 ;  /* 0x000000066d1d7221 */ /* 0x000fe20000010000 */
[----:B------:R-:W-:Y:S01]  /*50c0*/  F2FP.BF16.F32.PACK_AB R190, R190, R35 ;  /* 0x00000023bebe723e */ /* 0x000fe200000010ff */
[----:B------:R-:W1:Y:S01]  /*50d0*/  MUFU.EX2 R113, R113 ;  /* 0x0000007100717308 */ /* 0x000e620000000800 */
[----:B--2---:R-:W-:Y:S01]  /*50e0*/  FADD.FTZ R3, R43, R2 ;  /* 0x000000022b037221 */ /* 0x004fe20000010000 */
[----:B------:R-:W-:Y:S01]  /*50f0*/  FADD.FTZ R6, R40, R29 ;  /* 0x0000001d28067221 */ /* 0x000fe20000010000 */
[----:B------:R-:W-:-:S02]  /*5100*/  F2FP.BF16.F32.PACK_AB R184, R184, R39 ;  /* 0x00000027b8b8723e */ /* 0x000fc400000010ff */
[----:B------:R-:W-:Y:S02]  /*5110*/  CS2R R108, SRZ ;  /* 0x00000000006c7805 */ /* 0x000fe4000001ff00 */
[----:B0-----:R-:W-:Y:S02]  /*5120*/  CS2R R44, SRZ ;  /* 0x00000000002c7805 */ /* 0x001fe4000001ff00 */
[----:B------:R-:W-:Y:S02]  /*5130*/  CS2R R40, SRZ ;  /* 0x0000000000287805 */ /* 0x000fe4000001ff00 */
[----:B------:R-:W-:Y:S01]  /*5140*/  CS2R R38, SRZ ;  /* 0x0000000000267805 */ /* 0x000fe2000001ff00 */
[----:B------:R-:W0:Y:S01]  /*5150*/  MUFU.EX2 R47, R47 ;  /* 0x0000002f002f7308 */ /* 0x000e220000000800 */
[C---:B---3--:R-:W-:Y:S01]  /*5160*/  FADD.FTZ R2, R186.reuse, R3 ;  /* 0x00000003ba027221 */ /* 0x048fe20000010000 */
[----:B------:R-:W-:Y:S02]  /*5170*/  F2FP.BF16.F32.PACK_AB R186, R186, R43 ;  /* 0x0000002bbaba723e */ /* 0x000fe400000010ff */
[----:B------:R-:W-:-:S02]  /*5180*/  CS2R R34, SRZ ;  /* 0x0000000000227805 */ /* 0x000fc4000001ff00 */
[----:B------:R-:W-:Y:S02]  /*5190*/  CS2R R26, SRZ ;  /* 0x00000000001a7805 */ /* 0x000fe4000001ff00 */
[----:B------:R2:W3:Y:S01]  /*51a0*/  MUFU.EX2 R42, R115 ;  /* 0x00000073002a7308 */ /* 0x0004e20000000800 */
[----:B-1----:R-:W-:-:S07]  /*51b0*/  FADD.FTZ R29, R113, R6 ;  /* 0x00000006711d7221 */ /* 0x002fce0000010000 */
[----:B------:R1:W4:Y:S01]  /*51c0*/  MUFU.EX2 R180, R33 ;  /* 0x0000002100b47308 */ /* 0x0003220000000800 */
[----:B0-----:R-:W-:Y:S01]  /*51d0*/  FADD.FTZ R3, R47, R2 ;  /* 0x000000022f037221 */ /* 0x001fe20000010000 */
[----:B--2---:R-:W-:-:S06]  /*51e0*/  CS2R R114, SRZ ;  /* 0x0000000000727805 */ /* 0x004fcc000001ff00 */
[----:B------:R-:W0:Y:S01]  /*51f0*/  MUFU.EX2 R117, R117 ;  /* 0x0000007500757308 */ /* 0x000e220000000800 */
[C---:B---3--:R-:W-:Y:S01]  /*5200*/  FADD.FTZ R6, R42.reuse, R29 ;  /* 0x0000001d2a067221 */ /* 0x048fe20000010000 */
[----:B------:R-:W-:Y:S02]  /*5210*/  F2FP.BF16.F32.PACK_AB R177, R42, R113 ;  /* 0x000000712ab1723e */ /* 0x000fe400000010ff */
[----:B------:R-:W-:Y:S02]  /*5220*/  CS2R R112, SRZ ;  /* 0x0000000000707805 */ /* 0x000fe4000001ff00 */
[----:B------:R-:W-:Y:S02]  /*5230*/  CS2R R42, SRZ ;  /* 0x00000000002a7805 */ /* 0x000fe4000001ff00 */
[----:B-1----:R-:W-:Y:S02]  /*5240*/  CS2R R32, SRZ ;  /* 0x0000000000207805 */ /* 0x002fe4000001ff00 */
[----:B------:R-:W-:Y:S01]  /*5250*/  CS2R R28, SRZ ;  /* 0x00000000001c7805 */ /* 0x000fe2000001ff00 */
[----:B------:R-:W-:Y:S01]  /*5260*/  MUFU.EX2 R51, R51 ;  /* 0x0000003300337308 */ /* 0x000fe20000000800 */
[C---:B----4-:R-:W-:Y:S01]  /*5270*/  FADD.FTZ R2, R180.reuse, R3 ;  /* 0x00000003b4027221 */ /* 0x050fe20000010000 */
[----:B------:R-:W-:-:S02]  /*5280*/  F2FP.BF16.F32.PACK_AB R180, R180, R47 ;  /* 0x0000002fb4b4723e */ /* 0x000fc400000010ff */
[----:B------:R-:W-:-:S04]  /*5290*/  CS2R R46, SRZ ;  /* 0x00000000002e7805 */ /* 0x000fc8000001ff00 */
[----:B------:R-:W1:Y:S01]  /*52a0*/  MUFU.EX2 R30, R30 ;  /* 0x0000001e001e7308 */ /* 0x000e620000000800 */
[----:B0-----:R-:W-:-:S07]  /*52b0*/  FADD.FTZ R3, R117, R6 ;  /* 0x0000000675037221 */ /* 0x001fce0000010000 */
[----:B------:R0:W2:Y:S08]  /*52c0*/  MUFU.EX2 R182, R37 ;  /* 0x0000002500b67308 */ /* 0x0000b00000000800 */
[----:B------:R-:W3:Y:S01]  /*52d0*/  MUFU.EX2 R55, R55 ;  /* 0x0000003700377308 */ /* 0x000ee20000000800 */
[C---:B-1----:R-:W-:Y:S01]  /*52e0*/  FADD.FTZ R6, R30.reuse, R3 ;  /* 0x000000031e067221 */ /* 0x042fe20000010000 */
[----:B------:R-:W-:-:S02]  /*52f0*/  F2FP.BF16.F32.PACK_AB R179, R30, R117 ;  /* 0x000000751eb3723e */ /* 0x000fc400000010ff */
[----:B------:R-:W-:Y:S02]  /*5300*/  CS2R R116, SRZ ;  /* 0x0000000000747805 */ /* 0x000fe4000001ff00 */
[----:B0-----:R-:W-:Y:S02]  /*5310*/  CS2R R36, SRZ ;  /* 0x0000000000247805 */ /* 0x001fe4000001ff00 */
[----:B------:R-:W-:Y:S01]  /*5320*/  CS2R R30, SRZ ;  /* 0x00000000001e7805 */ /* 0x000fe2000001ff00 */
[----:B------:R0:W1:Y:S08]  /*5330*/  MUFU.EX2 R176, R25 ;  /* 0x0000001900b07308 */ /* 0x0000700000000800 */
[----:B------:R3:W4:Y:S01]  /*5340*/  MUFU.EX2 R178, R7 ;  /* 0x0000000700b27308 */ /* 0x0007220000000800 */
[----:B0-----:R-:W-:-:S04]  /*5350*/  FADD.FTZ R25, R51, R2 ;  /* 0x0000000233197221 */ /* 0x001fc80000010000 */
[C---:B--2---:R-:W-:Y:S01]  /*5360*/  FADD.FTZ R2, R182.reuse, R25 ;  /* 0x00000019b6027221 */ /* 0x044fe20000010000 */
[----:B------:R-:W-:Y:S02]  /*5370*/  F2FP.BF16.F32.PACK_AB R182, R182, R51 ;  /* 0x00000033b6b6723e */ /* 0x000fe400000010ff */
[----:B------:R-:W-:Y:S01]  /*5380*/  CS2R R50, SRZ ;  /* 0x0000000000327805 */ /* 0x000fe2000001ff00 */
[----:B------:R0:W2:Y:S01]  /*5390*/  MUFU.EX2 R3, R24 ;  /* 0x0000001800037308 */ /* 0x0000a20000000800 */
[----:B---3--:R-:W-:-:S04]  /*53a0*/  FADD.FTZ R7, R55, R2 ;  /* 0x0000000237077221 */ /* 0x008fc80000010000 */
[C---:B-1----:R-:W-:Y:S01]  /*53b0*/  FADD.FTZ R7, R176.reuse, R7 ;  /* 0x00000007b0077221 */ /* 0x042fe20000010000 */
[----:B------:R-:W-:Y:S02]  /*53c0*/  F2FP.BF16.F32.PACK_AB R176, R176, R55 ;  /* 0x00000037b0b0723e */ /* 0x000fe400000010ff */
[----:B------:R-:W-:Y:S01]  /*53d0*/  CS2R R54, SRZ ;  /* 0x0000000000367805 */ /* 0x000fe2000001ff00 */
[----:B----4-:R-:W-:Y:S01]  /*53e0*/  FADD.FTZ R2, R178, R7 ;  /* 0x00000007b2027221 */ /* 0x010fe20000010000 */
[----:B0-----:R-:W-:-:S03]  /*53f0*/  CS2R R24, SRZ ;  /* 0x0000000000187805 */ /* 0x001fc6000001ff00 */
[C---:B--2---:R-:W-:Y:S01]  /*5400*/  FADD.FTZ R7, R3.reuse, R2 ;  /* 0x0000000203077221 */ /* 0x044fe20000010000 */
[----:B------:R-:W-:Y:S01]  /*5410*/  F2FP.BF16.F32.PACK_AB R178, R3, R178 ;  /* 0x000000b203b2723e */ /* 0x000fe200000010ff */
[----:B------:R-:W-:Y:S02]  /*5420*/  IMAD.MOV.U32 R3, RZ, RZ, 0x3f800000 ;  /* 0x3f800000ff037424 */ /* 0x000fe400078e00ff */
[----:B------:R-:W-:Y:S01]  /*5430*/  IMAD.MOV.U32 R2, RZ, RZ, 0x3f800000 ;  /* 0x3f800000ff027424 */ /* 0x000fe200078e00ff */
[----:B------:R-:W-:Y:S06]  /*5440*/  @!P3 BRA `(.L_x_5719) ;  /* 0x0000004000f4b947 */ /* 0x000fec0003800000 */
[----:B------:R-:W-:Y:S01]  /*5450*/  IMAD.MOV.U32 R8, RZ, RZ, R5 ;  /* 0x000000ffff087224 */ /* 0x000fe200078e0005 */
[----:B------:R-:W-:Y:S01]  /*5460*/  UMOV UR7, UR38 ;  /* 0x0000002600077c82 */ /* 0x000fe20008000000 */
[----:B------:R-:W-:Y:S01]  /*5470*/  IMAD.MOV.U32 R10, RZ, RZ, R4 ;  /* 0x000000ffff0a7224 */ /* 0x000fe200078e0004 */
[----:B------:R-:W-:Y:S01]  /*5480*/  UMOV UR5, UR36 ;  /* 0x0000002400057c82 */ /* 0x000fe20008000000 */
[----:B------:R-:W-:Y:S01]  /*5490*/  IMAD.MOV.U32 R3, RZ, RZ, 0x3f800000 ;  /* 0x3f800000ff037424 */ /* 0x000fe200078e00ff */
[----:B------:R-:W-:Y:S01]  /*54a0*/  ULDC UR61, c[0x0][0x288] ;  /* 0x0000a200003d7ab9 */ /* 0x000fe20000000800 */
[----:B------:R-:W-:-:S07]  /*54b0*/  IMAD.MOV.U32 R119, RZ, RZ, RZ ;  /* 0x000000ffff777224 */ /* 0x000fce00078e00ff */
.L_x_5728:
[----:B------:R-:W-:-:S04]  /*54c0*/  UIADD3 UR4, UR5, 0x1, URZ ;  /* 0x0000000105047890 */ /* 0x000fc8000fffe03f */
[----:B------:R-:W-:-:S04]  /*54d0*/  UISETP.NE.AND UP0, UPT, UR4, 0x2, UPT ;  /* 0x000000020400788c */ /* 0x000fc8000bf05270 */
[----:B------:R-:W-:Y:S02]  /*54e0*/  USEL UR38, URZ, 0x1, UP0 ;  /* 0x000000013f267887 */ /* 0x000fe40008000000 */
[----:B------:R-:W-:Y:S02]  /*54f0*/  USEL UR36, UR4, URZ, UP0 ;  /* 0x0000003f04247287 */ /* 0x000fe40008000000 */
[----:B------:R-:W-:Y:S01]  /*5500*/  ULOP3.LUT UR38, UR7, UR38, URZ, 0x3c, !UPT ;  /* 0x0000002607267292 */ /* 0x000fe2000f8e3c3f */
[----:B------:R-:W-:Y:S11]  /*5510*/  @!P0 BRA `(.L_x_5720) ;  /* 0x0000000000048947 */ /* 0x000ff60003800000 */
[----:B------:R-:W-:Y:S01]  /*5520*/  BPT.TRAP 0x1 ;  /* 0x000000040000795c */ /* 0x000fe20000300000 */
.L_x_5720:
[----:B------:R-:W-:Y:S01]  /*5530*/  ULEA UR6, UR36, UR37, 0x3 ;  /* 0x0000002524067291 */ /* 0x000fe2000f8e183f */
[----:B------:R-:W-:-:S05]  /*5540*/  IMAD.U32 R0, RZ, RZ, UR38 ;  /* 0x00000026ff007e24 */ /* 0x000fca000f8e00ff */
[----:B------:R-:W-:-:S04]  /*5550*/  SHF.L.U32 R0, R0, 0x1f, RZ ;  /* 0x0000001f00007819 */ /* 0x000fc800000006ff */
[----:B------:R0:W1:Y:S01]  /*5560*/  SYNCS.PHASECHK.TRANS64.TRYWAIT P3, [UR6+0x36830], R0 ;  /* 0x03683000ff0075a7 */ /* 0x0000620008060146 */
[----:B------:R-:W-:Y:S05]  /*5570*/  @!P0 BRA `(.L_x_5721) ;  /* 0x0000000000048947 */ /* 0x000fea0003800000 */
[----:B------:R-:W-:Y:S01]  /*5580*/  BPT.TRAP 0x1 ;  /* 0x000000040000795c */ /* 0x000fe20000300000 */
.L_x_5721:
[----:B-1----:R-:W-:Y:S05]  /*5590*/  @P3 BRA `(.L_x_5722) ;  /* 0x0000000000083947 */ /* 0x002fea0003800000 */
[----:B------:R-:W1:Y:S02]  /*55a0*/  SYNCS.PHASECHK.TRANS64.TRYWAIT P3, [UR6+0x36830], R0 ;  /* 0x03683000ff0075a7 */ /* 0x000e640008060146 */
[----:B-1----:R-:W-:Y:S05]  /*55b0*/  @!P3 BRA `(.L_x_5723) ;  /* 0x000001000048b947 */ /* 0x002fea0003800000 */
.L_x_5722:
[----:B------:R-:W-:Y:S01]  /*55c0*/  UIMAD UR4, UR36, 0xa80, UR60 ;  /* 0x00000a80240478a4 */ /* 0x000fe2000f8e023c */
[----:B------:R-:W-:Y:S01]  /*55d0*/  WARPGROUP.ARRIVE ;  /* 0x00000000000079c5 */ /* 0x000fe20000000000 */
        /* <DEDUP_REMOVED lines=8> */
[----:B------:R-:W-:Y:S01]  /*5660*/  HGMMA.64x16x16.F32.BF16 R168, gdesc[UR56], RZ, !UPT, gsb0 ;  /* 0x0020000038a879f0 */ /* 0x000fe2000c0018ff */
        /* <DEDUP_REMOVED lines=144> */
[----:B------:R-:W-:Y:S01]  /*5f70*/  UMOV UR11, 0x40000040 ;  /* 0x40000040000b7882 */ /* 0x000fe20000000000 */
        /* <DEDUP_REMOVED lines=435> */
.L_x_5724:
[----:B------:R-:W-:Y:S01]  /*7ab0*/  ULEA UR11, UR5, UR37, 0x3 ;  /* 0x00000025050b7291 */ /* 0x000fe2000f8e183f */
[----:B01----:R-:W-:-:S05]  /*7ac0*/  IMAD.U32 R0, RZ, RZ, UR7 ;  /* 0x00000007ff007e24 */ /* 0x003fca000f8e00ff */
[----:B------:R-:W-:-:S04]  /*7ad0*/  SHF.L.U32 R0, R0, 0x1f, RZ ;  /* 0x0000001f00007819 */ /* 0x000fc800000006ff */
[----:B------:R0:W1:Y:S01]  /*7ae0*/  SYNCS.PHASECHK.TRANS64.TRYWAIT P3, [UR11+0x36850], R0 ;  /* 0x03685000ff0075a7 */ /* 0x000062000806014b */
[----:B------:R-:W-:Y:S05]  /*7af0*/  @!P0 BRA `(.L_x_5725) ;  /* 0x0000000000048947 */ /* 0x000fea0003800000 */
[----:B------:R-:W-:Y:S01]  /*7b00*/  BPT.TRAP 0x1 ;  /* 0x000000040000795c */ /* 0x000fe20000300000 */
.L_x_5725:
[----:B-1----:R-:W-:Y:S05]  /*7b10*/  @P3 BRA `(.L_x_5726) ;  /* 0x0000000000083947 */ /* 0x002fea0003800000 */
[----:B------:R-:W1:Y:S02]  /*7b20*/  SYNCS.PHASECHK.TRANS64.TRYWAIT P3, [UR11+0x36850], R0 ;  /* 0x03685000ff0075a7 */ /* 0x000e64000806014b */
[----:B-1----:R-:W-:Y:S05]  /*7b30*/  @!P3 BRA `(.L_x_5727) ;  /* 0x000000dc0000b947 */ /* 0x002fea0003800000 */
.L_x_5726:
[----:B------:R-:W-:Y:S01]  /*7b40*/  UIADD3 UR4, UR37, 0x400, URZ ;  /* 0x0000040025047890 */ /* 0x000fe2000fffe03f */
[----:B------:R-:W-:Y:S01]  /*7b50*/  WARPGROUP.ARRIVE ;  /* 0x00000000000079c5 */ /* 0x000fe20000000000 */
[----:B------:R-:W-:Y:S01]  /*7b60*/  UMOV UR15, 0x40000040 ;  /* 0x40000040000f7882 */ /* 0x000fe20000000000 */
[----:B-1----:R-:W1:Y:S01]  /*7b70*/  @P2 LDC R3, c[0x0][0x44c] ;  /* 0x00011300ff032b82 */ /* 0x002e620000000800 */
[----:B------:R-:W-:Y:S01]  /*7b80*/  USHF.R.U32.HI UR4, URZ, 0x4, UR4 ;  /* 0x000000043f047899 */ /* 0x000fe20008011604 */
[----:B------:R-:W-:Y:S01]  /*7b90*/  IMAD.IADD R4, R22, 0x1, R17 ;  /* 0x0000000116047824 */ /* 0x000fe200078e0211 */
[----:B------:R-:W-:Y:S02]  /*7ba0*/  UMOV UR7, 0x40000040 ;  /* 0x4000004000077882 */ /* 0x000fe40000000000 */
[----:B------:R-:W-:-:S03]  /*7bb0*/  ULOP3.LUT UR4, UR4, 0x3fff, URZ, 0xc0, !UPT ;  /* 0x00003fff04047892 */ /* 0x000fc6000f8ec03f */
[----:B0-----:R-:W0:Y:S01]  /*7bc0*/  @P2 LDC R0, c[0x0][0x450] ;  /* 0x00011400ff002b82 */ /* 0x001e220000000800 */
[----:B------:R-:W-:-:S04]  /*7bd0*/  ULOP3.LUT UR4, UR4, 0x3800000, URZ, 0xfc, !UPT ;  /* 0x0380000004047892 */ /* 0x000fc8000f8efc3f */
[----:B------:R-:W-:-:S03]  /*7be0*/  UIMAD UR4, UR5, 0xa80, UR4 ;  /* 0x00000a80050478a4 */ /* 0x000fc6000f8e0204 */
[----:B------:R-:W2:Y:S01]  /*7bf0*/  LDC R5, c[0x0][0x2f0] ;  /* 0x0000bc00ff057b82 */ /* 0x000ea20000000800 */
[----:B------:R-:W-:Y:S01]  /*7c00*/  UIADD3 UR10, UR4, 0x80, URZ ;  /* 0x00000080040a7890 */ /* 0x000fe2000fffe03f */
[----:B------:R-:W-:Y:S02]  /*7c10*/  UMOV UR5, UR36 ;  /* 0x0000002400057c82 */ /* 0x000fe40008000000 */
[----:B------:R-:W-:Y:S02]  /*7c20*/  UMOV UR14, UR4 ;  /* 0x00000004000e7c82 */ /* 0x000fe40008000000 */
[----:B------:R-:W-:Y:S01]  /*7c30*/  HGMMA.64x192x16.F32.BF16 R24, R200, gdesc[UR12].tnspB, R24, gsb0 ;  /* 0x42e0000cc8187df0 */ /* 0x000fe20008001818 */
[----:B------:R-:W-:Y:S01]  /*7c40*/  UMOV UR15, 0x40000040 ;  /* 0x40000040000f7882 */ /* 0x000fe20000000000 */
[----:B------:R-:W-:Y:S01]  /*7c50*/  UMOV UR14, UR10 ;  /* 0x0000000a000e7c82 */ /* 0x000fe20008000000 */
[----:B------:R-:W-:Y:S01]  /*7c60*/  UIADD3 UR10, UR4, 0x100, URZ ;  /* 0x00000100040a7890 */ /* 0x000fe2000fffe03f */
[----:B-1----:R-:W-:-:S05]  /*7c70*/  @P2 IMAD.HI.U32 R3, R4, R3, RZ ;  /* 0x0000000304032227 */ /* 0x002fca00078e00ff */
[----:B0-----:R-:W-:Y:S01]  /*7c80*/  @P2 SHF.R.U32.HI R4, RZ, R0, R3 ;  /* 0x00000000ff042219 */ /* 0x001fe20000011603 */
[----:B------:R-:W-:-:S04]  /*7c90*/  IMAD.MOV.U32 R0, RZ, RZ, -0x70 ;  /* 0xffffff90ff007424 */ /* 0x000fc800078e00ff */
[----:B------:R-:W0:Y:S01]  /*7ca0*/  SHFL.IDX PT, R3, R4, 0x1, 0x1c1f ;  /* 0x003c1f0004037f89 */ /* 0x000e2200000e0000 */
[----:B------:R-:W-:-:S04]  /*7cb0*/  IMAD R0, R9, R0, 0x1 ;  /* 0x0000000109007424 */ /* 0x000fc800078e0200 */
[----:B------:R-:W-:-:S04]  /*7cc0*/  IMAD R0, R19, -0x2, R0 ;  /* 0xfffffffe13007824 */ /* 0x000fc800078e0200 */
[----:B--2---:R-:W-:-:S05]  /*7cd0*/  IMAD R2, R5, UR39, R0 ;  /* 0x0000002705027c24 */ /* 0x004fca000f8e0200 */
[----:B0-----:R-:W-:-:S04]  /*7ce0*/  IADD3 R0, R3, -UR61, R2 ;  /* 0x8000003d03007c10 */ /* 0x001fc8000fffe002 */
[C---:B------:R-:W-:Y:S02]  /*7cf0*/  ISETP.GT.AND P3, PT, R0.reuse, RZ, PT ;  /* 0x000000ff0000720c */ /* 0x040fe40003f64270 */
[----:B------:R-:W-:Y:S02]  /*7d00*/  ISETP.GT.AND P4, PT, R0, 0x1, PT ;  /* 0x000000010000780c */ /* 0x000fe40003f84270 */
[----:B------:R-:W-:Y:S02]  /*7d10*/  FSEL R219, R170, -INF , P3 ;  /* 0xff800000aadb7808 */ /* 0x000fe40001800000 */
[----:B------:R-:W-:Y:S02]  /*7d20*/  ISETP.GT.AND P3, PT, R0, 0x8, PT ;  /* 0x000000080000780c */ /* 0x000fe40003f64270 */
[----:B------:R-:W-:Y:S01]  /*7d30*/  FMNMX.FTZ R14, R219, R8, !PT ;  /* 0x00000008db0e7209 */ /* 0x000fe20007810000 */
[----:B------:R-:W-:Y:S02]  /*7d40*/  WARPGROUP.DEPBAR.LE gsb0, 0x0 ;  /* 0x00008000000079c5 */ /* 0x000fe40000010000 */
[----:B------:R-:W-:Y:S01]  /*7d50*/  WARPGROUP.ARRIVE ;  /* 0x00000000000079c5 */ /* 0x000fe20000000000 */
[----:B------:R-:W-:-:S02]  /*7d60*/  FSEL R201, R171, -INF , P4 ;  /* 0xff800000abc97808 */ /* 0x000fc40002000000 */
[----:B------:R-:W-:Y:S02]  /*7d70*/  ISETP.GT.AND P4, PT, R0, 0x9, PT ;  /* 0x000000090000780c */ /* 0x000fe40003f84270 */
[----:B------:R-:W-:Y:S01]  /*7d80*/  FSEL R203, R174, -INF , P3 ;  /* 0xff800000aecb7808 */ /* 0x000fe20001800000 */
[----:B------:R-:W-:Y:S01]  /*7d90*/  HGMMA.64x192x16.F32.BF16 R24, R196, gdesc[UR12].tnspB, R24, gsb0 ;  /* 0x42e0000cc4187df0 */ /* 0x000fe20008001818 */
[----:B------:R-:W-:Y:S01]  /*7da0*/  UMOV UR14, UR10 ;  /* 0x0000000a000e7c82 */ /* 0x000fe20008000000 */
[----:B------:R-:W-:Y:S01]  /*7db0*/  UMOV UR15, 0x40000040 ;  /* 0x40000040000f7882 */ /* 0x000fe20000000000 */
[----:B------:R-:W-:Y:S01]  /*7dc0*/  UIADD3 UR10, UR4, 0x180, URZ ;  /* 0x00000180040a7890 */ /* 0x000fe2000fffe03f */
[----:B------:R-:W-:Y:S02]  /*7dd0*/  FMNMX.FTZ R14, R201, R14, !PT ;  /* 0x0000000ec90e7209 */ /* 0x000fe40007810000 */
[----:B------:R-:W-:Y:S02]  /*7de0*/  ISETP.GT.AND P3, PT, R0, 0x10, PT ;  /* 0x000000100000780c */ /* 0x000fe40003f64270 */
[----:B------:R-:W-:-:S02]  /*7df0*/  FSEL R221, R175, -INF , P4 ;  /* 0xff800000afdd7808 */ /* 0x000fc40002000000 */
[----:B------:R-:W-:Y:S02]  /*7e00*/  FMNMX.FTZ R14, R203, R14, !PT ;  /* 0x0000000ecb0e7209 */ /* 0x000fe40007810000 */
[----:B------:R-:W-:Y:S02]  /*7e10*/  ISETP.GT.AND P4, PT, R0, 0x11, PT ;  /* 0x000000110000780c */ /* 0x000fe40003f84270 */
[----:B------:R-:W-:Y:S01]  /*7e20*/  FMNMX.FTZ R14, R221, R14, !PT ;  /* 0x0000000edd0e7209 */ /* 0x000fe20007810000 */
[----:B------:R-:W-:Y:S02]  /*7e30*/  WARPGROUP.DEPBAR.LE gsb0, 0x0 ;  /* 0x00008000000079c5 */ /* 0x000fe40000010000 */
[----:B------:R-:W-:Y:S01]  /*7e40*/  WARPGROUP.ARRIVE ;  /* 0x00000000000079c5 */ /* 0x000fe20000000000 */
[----:B------:R-:W-:Y:S02]  /*7e50*/  FSEL R199, R162, -INF , P3 ;  /* 0xff800000a2c77808 */ /* 0x000fe40001800000 */
[----:B------:R-:W-:-:S02]  /*7e60*/  ISETP.GT.AND P3, PT, R0, 0x18, PT ;  /* 0x000000180000780c */ /* 0x000fc40003f64270 */
[----:B------:R-:W-:Y:S01]  /*7e70*/  FSEL R197, R163, -INF , P4 ;  /* 0xff800000a3c57808 */ /* 0x000fe20002000000 */
[----:B------:R-:W-:Y:S01]  /*7e80*/  HGMMA.64x192x16.F32.BF16 R24, R192, gdesc[UR12].tnspB, R24, gsb0 ;  /* 0x42e0000cc0187df0 */ /* 0x000fe20008001818 */
[----:B------:R-:W-:Y:S01]  /*7e90*/  UMOV UR14, UR10 ;  /* 0x0000000a000e7c82 */ /* 0x000fe20008000000 */
[----:B------:R-:W-:Y:S01]  /*7ea0*/  UMOV UR15, 0x40000040 ;  /* 0x40000040000f7882 */ /* 0x000fe20000000000 */
[----:B------:R-:W-:Y:S01]  /*7eb0*/  FMNMX.FTZ R14, R199, R14, !PT ;  /* 0x0000000ec70e7209 */ /* 0x000fe20007810000 */
[----:B------:R-:W-:Y:S01]  /*7ec0*/  UIADD3 UR10, UR4, 0x200, URZ ;  /* 0x00000200040a7890 */ /* 0x000fe2000fffe03f */
[----:B------:R-:W-:Y:S02]  /*7ed0*/  ISETP.GT.AND P4, PT, R0, 0x19, PT ;  /* 0x000000190000780c */ /* 0x000fe40003f84270 */
[----:B------:R-:W-:Y:S01]  /*7ee0*/  FMNMX.FTZ R14, R197, R14, !PT ;  /* 0x0000000ec50e7209 */ /* 0x000fe20007810000 */
[----:B------:R-:W-:Y:S02]  /*7ef0*/  WARPGROUP.DEPBAR.LE gsb0, 0x0 ;  /* 0x00008000000079c5 */ /* 0x000fe40000010000 */
[----:B------:R-:W-:Y:S01]  /*7f00*/  WARPGROUP.ARRIVE ;  /* 0x00000000000079c5 */ /* 0x000fe20000000000 */
[----:B------:R-:W-:-:S02]  /*7f10*/  FSEL R195, R166, -INF , P3 ;  /* 0xff800000a6c37808 */ /* 0x000fc40001800000 */
[----:B------:R-:W-:Y:S02]  /*7f20*/  ISETP.GT.AND P3, PT, R0, 0x20, PT ;  /* 0x000000200000780c */ /* 0x000fe40003f64270 */
[----:B------:R-:W-:-:S05]  /*7f30*/  FSEL R193, R167, -INF , P4 ;  /* 0xff800000a7c17808 */ /* 0x000fca0002000000 */
[----:B------:R-:W-:Y:S01]  /*7f40*/  HGMMA.64x192x16.F32.BF16 R24, R188, gdesc[UR12].tnspB, R24, gsb0 ;  /* 0x42e0000cbc187df0 */ /* 0x000fe20008001818 */
[----:B------:R-:W-:Y:S01]  /*7f50*/  FMNMX.FTZ R14, R195, R14, !PT ;  /* 0x0000000ec30e7209 */ /* 0x000fe20007810000 */
[----:B------:R-:W-:Y:S01]  /*7f60*/  UMOV UR14, UR10 ;  /* 0x0000000a000e7c82 */ /* 0x000fe20008000000 */
[----:B------:R-:W-:Y:S01]  /*7f70*/  UMOV UR15, 0x40000040 ;  /* 0x40000040000f7882 */ /* 0x000fe20000000000 */
[----:B------:R-:W-:Y:S01]  /*7f80*/  ISETP.GT.AND P4, PT, R0, 0x21, PT ;  /* 0x000000210000780c */ /* 0x000fe20003f84270 */
[----:B------:R-:W-:Y:S01]  /*7f90*/  UIADD3 UR10, UR4, 0x280, URZ ;  /* 0x00000280040a7890 */ /* 0x000fe2000fffe03f */
[----:B------:R-:W-:Y:S01]  /*7fa0*/  FSEL R11, R154, -INF , P3 ;  /* 0xff8000009a0b7808 */ /* 0x000fe20001800000 */
[----:B------:R-:W-:Y:S01]  /*7fb0*/  UIADD3 UR4, UR4, 0x300, URZ ;  /* 0x0000030004047890 */ /* 0x000fe2000fffe03f */
        /* <DEDUP_REMOVED lines=53> */
[----:B------:R-:W-:Y:S01]  /*8310*/  FMNMX.FTZ R14, R123, R14, !PT ;  /* 0x0000000e7b0e7209 */ /* 0x000fe20007810000 */
[----:B------:R-:W0:Y:S01]  /*8320*/  LDC R0, c[0x0][0x988] ;  /* 0x00026200ff007b82 */ /* 0x000e220000000800 */
[----:B------:R-:W-:Y:S01]  /*8330*/  FSEL R127, R127, -INF , P4 ;  /* 0xff8000007f7f7808 */ /* 0x000fe20002000000 */
[----:B------:R-:W-:Y:S02]  /*8340*/  WARPGROUP.DEPBAR.LE gsb0, 0x0 ;  /* 0x00008000000079c5 */ /* 0x000fe40000010000 */
[----:B------:R-:W-:Y:S01]  /*8350*/  WARPGROUP.ARRIVE ;  /* 0x00000000000079c5 */ /* 0x000fe20000000000 */
[----:B------:R-:W-:Y:S01]  /*8360*/  FSEL R189, R126, -INF , P3 ;  /* 0xff8000007ebd7808 */ /* 0x000fe20001800000 */
[----:B------:R-:W1:Y:S03]  /*8370*/  SHFL.IDX PT, R191, R4, RZ, 0x1c1f ;  /* 0x001c1fff04bf7589 */ /* 0x000e6600000e0000 */
[----:B------:R-:W-:Y:S01]  /*8380*/  FMNMX.FTZ R14, R189, R14, !PT ;  /* 0x0000000ebd0e7209 */ /* 0x000fe20007810000 */
[----:B------:R-:W-:Y:S01]  /*8390*/  HGMMA.64x192x16.F32.BF16 R24, R184, gdesc[UR12].tnspB, R24, gsb0 ;  /* 0x42e0000cb8187df0 */ /* 0x000fe20008001818 */
[----:B------:R-:W-:Y:S01]  /*83a0*/  UMOV UR14, UR10 ;  /* 0x0000000a000e7c82 */ /* 0x000fe20008000000 */
[----:B------:R-:W-:Y:S01]  /*83b0*/  UMOV UR15, 0x40000040 ;  /* 0x40000040000f7882 */ /* 0x000fe20000000000 */
[----:B------:R-:W-:-:S05]  /*83c0*/  FMNMX.FTZ R14, R127, R14, !PT ;  /* 0x0000000e7f0e7209 */ /* 0x000fca0007810000 */
[----:B------:R-:W2:Y:S01]  /*83d0*/  SHFL.BFLY PT, R5, R14, 0x2, 0x1f ;  /* 0x0c401f000e057f89 */ /* 0x000ea200000e0000 */
[----:B-1----:R-:W-:-:S04]  /*83e0*/  IADD3 R2, R191, -UR61, R2 ;  /* 0x8000003dbf027c10 */ /* 0x002fc8000fffe002 */
[C---:B------:R-:W-:Y:S02]  /*83f0*/  ISETP.GT.AND P4, PT, R2.reuse, RZ, PT ;  /* 0x000000ff0200720c */ /* 0x040fe40003f84270 */
[----:B------:R-:W-:-:S04]  /*8400*/  ISETP.GT.AND P5, PT, R2, 0x1, PT ;  /* 0x000000010200780c */ /* 0x000fc80003fa4270 */
[----:B------:R-:W-:Y:S02]  /*8410*/  FSEL R169, R169, -INF , P5 ;  /* 0xff800000a9a97808 */ /* 0x000fe40002800000 */
[----:B--2---:R-:W-:Y:S02]  /*8420*/  FMNMX.FTZ R20, R14, R5, !PT ;  /* 0x000000050e147209 */ /* 0x004fe40007810000 */
[----:B------:R-:W-:-:S03]  /*8430*/  ISETP.GT.AND P5, PT, R2, 0x9, PT ;  /* 0x000000090200780c */ /* 0x000fc60003fa4270 */
[----:B------:R-:W1:Y:S01]  /*8440*/  SHFL.BFLY PT, R5, R20, 0x1, 0x1f ;  /* 0x0c201f0014057f89 */ /* 0x000e6200000e0000 */
[----:B------:R-:W-:Y:S02]  /*8450*/  FSEL R173, R173, -INF , P5 ;  /* 0xff800000adad7808 */ /* 0x000fe40002800000 */
[----:B------:R-:W-:-:S04]  /*8460*/  ISETP.GT.AND P5, PT, R2, 0x11, PT ;  /* 0x000000110200780c */ /* 0x000fc80003fa4270 */
        /* <DEDUP_REMOVED lines=8> */
[C---:B------:R-:W-:Y:S01]  /*84f0*/  FSETP.NEU.FTZ.AND P3, PT, R5.reuse, -INF , PT ;  /* 0xff8000000500780b */ /* 0x040fe20003f7d000 */
[----:B0-----:R-:W-:Y:S01]  /*8500*/  FMUL.FTZ R122, R5, R0 ;  /* 0x00000000057a7220 */ /* 0x001fe20000410000 */
[----:B------:R-:W-:-:S04]  /*8510*/  ISETP.GT.AND P5, PT, R2, 0x31, PT ;  /* 0x000000310200780c */ /* 0x000fc80003fa4270 */
[----:B------:R-:W-:Y:S02]  /*8520*/  FSEL R14, R122, RZ, P3 ;  /* 0x000000ff7a0e7208 */ /* 0x000fe40001800000 */
[----:B------:R-:W-:Y:S02]  /*8530*/  FSEL R145, R145, -INF , P5 ;  /* 0xff80000091917808 */ /* 0x000fe40002800000 */
[C---:B------:R-:W-:Y:S01]  /*8540*/  ISETP.GT.AND P5, PT, R2.reuse, 0x39, PT ;  /* 0x000000390200780c */ /* 0x040fe20003fa4270 */
[-CC-:B------:R-:W-:Y:S01]  /*8550*/  FFMA.FTZ R20, R219, R0.reuse, -R14.reuse ;  /* 0x00000000db147223 */ /* 0x180fe2000001080e */
[-CC-:B------:R-:W-:Y:S01]  /*8560*/  FFMA.FTZ R122, R221, R0.reuse, -R14.reuse ;  /* 0x00000000dd7a7223 */ /* 0x180fe2000001080e */
[-CC-:B------:R-:W-:Y:S01]  /*8570*/  FFMA.FTZ R130, R193, R0.reuse, -R14.reuse ;  /* 0x00000000c1827223 */ /* 0x180fe2000001080e */
[----:B------:R-:W-:Y:S01]  /*8580*/  FSEL R149, R149, -INF , P5 ;  /* 0xff80000095957808 */ /* 0x000fe20002800000 */
[-CC-:B------:R-:W-:Y:S01]  /*8590*/  FFMA.FTZ R193, R11, R0.reuse, -R14.reuse ;  /* 0x000000000bc17223 */ /* 0x180fe2000001080e */
        /* <DEDUP_REMOVED lines=13> */
[----:B------:R-:W-:Y:S01]  /*8670*/  MUFU.EX2 R20, R20 ;  /* 0x0000001400147308 */ /* 0x000fe20000000800 */
[-CC-:B------:R-:W-:Y:S01]  /*8680*/  FFMA.FTZ R203, R203, R0.reuse, -R14.reuse ;  /* 0x00000000cbcb7223 */ /* 0x180fe2000001080e */
[-CC-:B------:R-:W-:Y:S01]  /*8690*/  FFMA.FTZ R197, R197, R0.reuse, -R14.reuse ;  /* 0x00000000c5c57223 */ /* 0x180fe2000001080e */
[----:B------:R-:W-:Y:S01]  /*86a0*/  FSEL R129, R129, -INF , P5 ;  /* 0xff80000081817808 */ /* 0x000fe20002800000 */
[-CC-:B------:R-:W-:Y:S01]  /*86b0*/  FFMA.FTZ R142, R123, R0.reuse, -R14.reuse ;  /* 0x000000007b8e7223 */ /* 0x180fe2000001080e */
[C---:B------:R-:W-:Y:S01]  /*86c0*/  ISETP.GT.AND P5, PT, R2.reuse, 0x59, PT ;  /* 0x000000590200780c */ /* 0x040fe20003fa4270 */
[-CC-:B------:R-:W-:Y:S01]  /*86d0*/  FFMA.FTZ R13, R13, R0.reuse, -R14.reuse ;  /* 0x000000000d0d7223 */ /* 0x180fe2000001080e */
[-CC-:B------:R-:W-:Y:S01]  /*86e0*/  FFMA.FTZ R21, R21, R0.reuse, -R14.reuse ;  /* 0x0000000015157223 */ /* 0x180fe2000001080e */
[----:B------:R-:W-:Y:S01]  /*86f0*/  MUFU.EX2 R201, R201 ;  /* 0x000000c900c97308 */ /* 0x000fe20000000800 */
[----:B------:R-:W-:Y:S01]  /*8700*/  FSEL R133, R133, -INF , P5 ;  /* 0xff80000085857808 */ /* 0x000fe20002800000 */
[----:B------:R-:W-:Y:S01]  /*8710*/  FFMA.FTZ R123, R189, R0, -R14 ;  /* 0x00000000bd7b7223 */ /* 0x000fe2000001080e */
[----:B------:R-:W-:-:S04]  /*8720*/  ISETP.GT.AND P5, PT, R2, 0x61, PT ;  /* 0x000000610200780c */ /* 0x000fc80003fa4270 */
[----:B------:R-:W-:Y:S01]  /*8730*/  FSEL R233, R121, -INF , P5 ;  /* 0xff80000079e97808 */ /* 0x000fe20002800000 */
[-CC-:B------:R-:W-:Y:S01]  /*8740*/  FFMA.FTZ R121, R15, R0.reuse, -R14.reuse ;  /* 0x000000000f797223 */ /* 0x180fe2000001080e */
[----:B------:R-:W-:Y:S01]  /*8750*/  ISETP.GT.AND P5, PT, R2, 0x69, PT ;  /* 0x000000690200780c */ /* 0x000fe20003fa4270 */
[-CC-:B------:R-:W-:Y:S01]  /*8760*/  FFMA.FTZ R15, R139, R0.reuse, -R14.reuse ;  /* 0x000000008b0f7223 */ /* 0x180fe2000001080e */
[----:B------:R-:W-:Y:S02]  /*8770*/  MUFU.EX2 R203, R203 ;  /* 0x000000cb00cb7308 */ /* 0x000fe40000000800 */
[----:B------:R-:W-:Y:S01]  /*8780*/  FSEL R237, R125, -INF , P5 ;  /* 0xff8000007ded7808 */ /* 0x000fe20002800000 */
[----:B------:R-:W-:-:S05]  /*8790*/  FFMA.FTZ R125, R151, R0, -R14 ;  /* 0x00000000977d7223 */ /* 0x000fca000001080e */
        /* <DEDUP_REMOVED lines=12> */
[----:B------:R-:W-:Y:S01]  /*8860*/  FSEL R185, R168, -INF , P4 ;  /* 0xff800000a8b97808 */ /* 0x000fe20002000000 */
[----:B------:R-:W-:Y:S01]  /*8870*/  WARPGROUP.ARRIVE ;  /* 0x00000000000079c5 */ /* 0x000fe20000000000 */
[----:B------:R-:W-:-:S03]  /*8880*/  ISETP.GT.AND P4, PT, R2, 0x8, PT ;  /* 0x000000080200780c */ /* 0x000fc60003f84270 */
[----:B------:R-:W-:Y:S01]  /*8890*/  MUFU.EX2 R21, R21 ;  /* 0x0000001500157308 */ /* 0x000fe20000000800 */
[----:B------:R-:W-:Y:S02]  /*88a0*/  FMNMX.FTZ R4, R185, R10, !PT ;  /* 0x0000000ab9047209 */ /* 0x000fe40007810000 */
[----:B------:R-:W-:Y:S01]  /*88b0*/  FSEL R187, R172, -INF , P4 ;  /* 0xff800000acbb7808 */ /* 0x000fe20002000000 */
[----:B------:R-:W-:Y:S01]  /*88c0*/  HGMMA.64x192x16.F32.BF16 R24, R180, gdesc[UR12].tnspB, R24, gsb0 ;  /* 0x42e0000cb4187df0 */ /* 0x000fe20008001818 */
[----:B------:R-:W-:Y:S02]  /*88d0*/  FMNMX.FTZ R4, R169, R4, !PT ;  /* 0x00000004a9047209 */ /* 0x000fe40007810000 */
[----:B------:R-:W-:Y:S01]  /*88e0*/  ISETP.GT.AND P4, PT, R2, 0x10, PT ;  /* 0x000000100200780c */ /* 0x000fe20003f84270 */
[----:B------:R-:W-:Y:S01]  /*88f0*/  MUFU.EX2 R138, R138 ;  /* 0x0000008a008a7308 */ /* 0x000fe20000000800 */
[----:B------:R-:W-:Y:S02]  /*8900*/  FMNMX.FTZ R4, R187, R4, !PT ;  /* 0x00000004bb047209 */ /* 0x000fe40007810000 */
[----:B------:R-:W-:-:S02]  /*8910*/  FSEL R191, R160, -INF , P4 ;  /* 0xff800000a0bf7808 */ /* 0x000fc40002000000 */
[----:B------:R-:W-:Y:S02]  /*8920*/  FMNMX.FTZ R4, R173, R4, !PT ;  /* 0x00000004ad047209 */ /* 0x000fe40007810000 */
[----:B------:R-:W-:Y:S01]  /*8930*/  ISETP.GT.AND P4, PT, R2, 0x18, PT ;  /* 0x000000180200780c */ /* 0x000fe20003f84270 */
[----:B------:R-:W-:Y:S01]  /*8940*/  MUFU.EX2 R131, R131 ;  /* 0x0000008300837308 */ /* 0x000fe20000000800 */
[----:B------:R-:W-:Y:S02]  /*8950*/  FMNMX.FTZ R4, R191, R4, !PT ;  /* 0x00000004bf047209 */ /* 0x000fe40007810000 */
[----:B------:R-:W-:Y:S02]  /*8960*/  FSEL R219, R164, -INF , P4 ;  /* 0xff800000a4db7808 */ /* 0x000fe40002000000 */
[----:B------:R-:W-:Y:S02]  /*8970*/  FMNMX.FTZ R4, R161, R4, !PT ;  /* 0x00000004a1047209 */ /* 0x000fe40007810000 */
[----:B------:R-:W-:Y:S01]  /*8980*/  ISETP.GT.AND P4, PT, R2, 0x20, PT ;  /* 0x000000200200780c */ /* 0x000fe20003f84270 */
[----:B------:R-:W-:Y:S01]  /*8990*/  MUFU.EX2 R142, R142 ;  /* 0x0000008e008e7308 */ /* 0x000fe20000000800 */
[----:B------:R-:W-:-:S02]  /*89a0*/  FMNMX.FTZ R4, R219, R4, !PT ;  /* 0x00000004db047209 */ /* 0x000fc40007810000 */
[----:B------:R-:W-:Y:S02]  /*89b0*/  FSEL R221, R152, -INF , P4 ;  /* 0xff80000098dd7808 */ /* 0x000fe40002000000 */
[----:B------:R-:W-:Y:S02]  /*89c0*/  FMNMX.FTZ R4, R165, R4, !PT ;  /* 0x00000004a5047209 */ /* 0x000fe40007810000 */
[----:B------:R-:W-:Y:S01]  /*89d0*/  ISETP.GT.AND P4, PT, R2, 0x28, PT ;  /* 0x000000280200780c */ /* 0x000fe20003f84270 */
[----:B------:R-:W-:Y:S01]  /*89e0*/  MUFU.EX2 R123, R123 ;  /* 0x0000007b007b7308 */ /* 0x000fe20000000800 */
[----:B------:R-:W-:Y:S02]  /*89f0*/  FMNMX.FTZ R4, R221, R4, !PT ;  /* 0x00000004dd047209 */ /* 0x000fe40007810000 */
[----:B------:R-:W-:Y:S02]  /*8a00*/  FSEL R223, R156, -INF , P4 ;  /* 0xff8000009cdf7808 */ /* 0x000fe40002000000 */
[----:B------:R-:W-:-:S02]  /*8a10*/  FMNMX.FTZ R4, R153, R4, !PT ;  /* 0x0000000499047209 */ /* 0x000fc40007810000 */
[----:B------:R-:W-:Y:S02]  /*8a20*/  ISETP.GT.AND P4, PT, R2, 0x30, PT ;  /* 0x000000300200780c */ /* 0x000fe40003f84270 */
        /* <DEDUP_REMOVED lines=9> */
[----:B------:R-:W-:Y:S01]  /*8ac0*/  FSEL R229, R136, -INF , P4 ;  /* 0xff80000088e57808 */ /* 0x000fe20002000000 */
[----:B------:R-:W-:Y:S01]  /*8ad0*/  FFMA.FTZ R136, R147, R0, -R14 ;  /* 0x0000000093887223 */ /* 0x000fe2000001080e */
[----:B------:R-:W-:-:S02]  /*8ae0*/  FMNMX.FTZ R4, R149, R4, !PT ;  /* 0x0000000495047209 */ /* 0x000fc40007810000 */
[----:B------:R-:W-:Y:S02]  /*8af0*/  ISETP.GT.AND P4, PT, R2, 0x48, PT ;  /* 0x000000480200780c */ /* 0x000fe40003f84270 */
[----:B------:R-:W-:Y:S01]  /*8b00*/  FMNMX.FTZ R4, R229, R4, !PT ;  /* 0x00000004e5047209 */ /* 0x000fe20007810000 */
[----:B------:R-:W-:Y:S01]  /*8b10*/  MUFU.EX2 R136, R136 ;  /* 0x0000008800887308 */ /* 0x000fe20000000800 */
[----:B------:R-:W-:Y:S01]  /*8b20*/  FSEL R11, R140, -INF , P4 ;  /* 0xff8000008c0b7808 */ /* 0x000fe20002000000 */
[----:B------:R-:W-:Y:S01]  /*8b30*/  FFMA.FTZ R140, R175, R0, -R14 ;  /* 0x00000000af8c7223 */ /* 0x000fe2000001080e */
[----:B------:R-:W-:Y:S02]  /*8b40*/  FMNMX.FTZ R4, R137, R4, !PT ;  /* 0x0000000489047209 */ /* 0x000fe40007810000 */
[----:B------:R-:W-:Y:S02]  /*8b50*/  ISETP.GT.AND P4, PT, R2, 0x50, PT ;  /* 0x000000500200780c */ /* 0x000fe40003f84270 */
[----:B------:R-:W-:Y:S01]  /*8b60*/  FMNMX.FTZ R4, R11, R4, !PT ;  /* 0x000000040b047209 */ /* 0x000fe20007810000 */
[----:B------:R-:W-:Y:S01]  /*8b70*/  MUFU.EX2 R140, R140 ;  /* 0x0000008c008c7308 */ /* 0x000fe20000000800 */
[----:B------:R-:W-:-:S02]  /*8b80*/  FSEL R155, R128, -INF , P4 ;  /* 0xff800000809b7808 */ /* 0x000fc40002000000 */
[----:B------:R-:W-:Y:S02]  /*8b90*/  FMNMX.FTZ R4, R141, R4, !PT ;  /* 0x000000048d047209 */ /* 0x000fe40007810000 */
[----:B------:R-:W-:Y:S02]  /*8ba0*/  ISETP.GT.AND P4, PT, R2, 0x58, PT ;  /* 0x000000580200780c */ /* 0x000fe40003f84270 */
[----:B------:R-:W-:Y:S01]  /*8bb0*/  FMNMX.FTZ R4, R155, R4, !PT ;  /* 0x000000049b047209 */ /* 0x000fe20007810000 */
[----:B------:R0:W-:Y:S01]  /*8bc0*/  MUFU.EX2 R128, R134 ;  /* 0x0000008600807308 */ /* 0x0001e20000000800 */
[----:B------:R-:W-:Y:S01]  /*8bd0*/  FSEL R231, R132, -INF , P4 ;  /* 0xff80000084e77808 */ /* 0x000fe20002000000 */
[----:B------:R-:W-:Y:S01]  /*8be0*/  FFMA.FTZ R132, R167, R0, -R14 ;  /* 0x00000000a7847223 */ /* 0x000fe2000001080e */
[----:B------:R-:W-:Y:S02]  /*8bf0*/  FMNMX.FTZ R4, R129, R4, !PT ;  /* 0x0000000481047209 */ /* 0x000fe40007810000 */
[----:B------:R-:W-:-:S02]  /*8c00*/  ISETP.GT.AND P4, PT, R2, 0x60, PT ;  /* 0x000000600200780c */ /* 0x000fc40003f84270 */
[----:B------:R-:W-:Y:S01]  /*8c10*/  FMNMX.FTZ R4, R231, R4, !PT ;  /* 0x00000004e7047209 */ /* 0x000fe20007810000 */
[----:B------:R-:W1:Y:S01]  /*8c20*/  MUFU.EX2 R132, R132 ;  /* 0x0000008400847308 */ /* 0x000e620000000800 */
[----:B------:R-:W-:Y:S01]  /*8c30*/  FSEL R159, R120, -INF , P4 ;  /* 0xff800000789f7808 */ /* 0x000fe20002000000 */
[--C-:B0-----:R-:W-:Y:S01]  /*8c40*/  FFMA.FTZ R134, R143, R0, -R14.reuse ;  /* 0x000000008f867223 */ /* 0x101fe2000001080e */
[----:B------:R-:W-:Y:S02]  /*8c50*/  FMNMX.FTZ R4, R133, R4, !PT ;  /* 0x0000000485047209 */ /* 0x000fe40007810000 */
[----:B------:R-:W-:Y:S02]  /*8c60*/  ISETP.GT.AND P4, PT, R2, 0x68, PT ;  /* 0x000000680200780c */ /* 0x000fe40003f84270 */
[----:B------:R-:W-:Y:S01]  /*8c70*/  FMNMX.FTZ R4, R159, R4, !PT ;  /* 0x000000049f047209 */ /* 0x000fe20007810000 */
[----:B------:R0:W-:Y:S01]  /*8c80*/  MUFU.EX2 R120, R3 ;  /* 0x0000000300787308 */ /* 0x0001e20000000800 */
[----:B------:R-:W-:Y:S01]  /*8c90*/  FSEL R235, R124, -INF , P4 ;  /* 0xff8000007ceb7808 */ /* 0x000fe20002000000 */
[----:B------:R-:W-:Y:S01]  /*8ca0*/  FFMA.FTZ R124, R163, R0, -R14 ;  /* 0x00000000a37c7223 */ /* 0x000fe2000001080e */
[----:B------:R-:W-:-:S04]  /*8cb0*/  FMNMX.FTZ R4, R233, R4, !PT ;  /* 0x00000004e9047209 */ /* 0x000fc80007810000 */
[----:B------:R-:W-:Y:S01]  /*8cc0*/  FMNMX.FTZ R4, R235, R4, !PT ;  /* 0x00000004eb047209 */ /* 0x000fe20007810000 */
[----:B------:R-:W-:Y:S01]  /*8cd0*/  MUFU.EX2 R124, R124 ;  /* 0x0000007c007c7308 */ /* 0x000fe20000000800 */
[----:B-1----:R-:W-:Y:S02]  /*8ce0*/  F2FP.BF16.F32.PACK_AB R189, R132, R13 ;  /* 0x0000000d84bd723e */ /* 0x002fe400000010ff */
[----:B------:R-:W-:-:S05]  /*8cf0*/  FMNMX.FTZ R4, R237, R4, !PT ;  /* 0x00000004ed047209 */ /* 0x000fca0007810000 */
[----:B0-----:R-:W0:Y:S01]  /*8d00*/  SHFL.BFLY PT, R3, R4, 0x2, 0x1f ;  /* 0x0c401f0004037f89 */ /* 0x001e2200000e0000 */
[----:B------:R-:W-:Y:S01]  /*8d10*/  MUFU.EX2 R134, R134 ;  /* 0x0000008600867308 */ /* 0x000fe20000000800 */
[----:B0-----:R-:W-:-:S05]  /*8d20*/  FMNMX.FTZ R3, R4, R3, !PT ;  /* 0x0000000304037209 */ /* 0x001fca0007810000 */
[----:B------:R-:W0:Y:S02]  /*8d30*/  SHFL.BFLY PT, R4, R3, 0x1, 0x1f ;  /* 0x0c201f0003047f89 */ /* 0x000e2400000e0000 */
[----:B0-----:R-:W-:Y:S02]  /*8d40*/  FMNMX.FTZ R4, R3, R4, !PT ;  /* 0x0000000403047209 */ /* 0x001fe40007810000 */
[----:B------:R-:W-:Y:S02]  /*8d50*/  FSEL R3, R5, RZ, P3 ;  /* 0x000000ff05037208 */ /* 0x000fe40001800000 */
[C---:B------:R-:W-:Y:S01]  /*8d60*/  FSETP.NEU.FTZ.AND P4, PT, R4.reuse, -INF , PT ;  /* 0xff8000000400780b */ /* 0x040fe20003f9d000 */
[----:B------:R-:W-:Y:S01]  /*8d70*/  FMUL.FTZ R144, R4, R0 ;  /* 0x0000000004907220 */ /* 0x000fe20000410000 */
[C---:B------:R-:W-:Y:S01]  /*8d80*/  ISETP.GT.AND P3, PT, R9.reuse, R12, PT ;  /* 0x0000000c0900720c */ /* 0x040fe20003f64270 */
[----:B------:R-:W-:-:S03]  /*8d90*/  VIADD R9, R9, 0xffffffff ;  /* 0xffffffff09097836 */ /* 0x000fc60000000000 */
[----:B------:R-:W-:-:S05]  /*8da0*/  FSEL R144, R144, RZ, P4 ;  /* 0x000000ff90907208 */ /* 0x000fca0002000000 */
[-CC-:B------:R-:W-:Y:S01]  /*8db0*/  FFMA.FTZ R151, R153, R0.reuse, -R144.reuse ;  /* 0x0000000099977223 */ /* 0x180fe20000010890 */
[-C--:B------:R-:W-:Y:S01]  /*8dc0*/  FFMA.FTZ R153, R157, R0.reuse, -R144 ;  /* 0x000000009d997223 */ /* 0x080fe20000010890 */
[----:B------:R-:W-:Y:S01]  /*8dd0*/  FADD.FTZ R157, -R3, R8 ;  /* 0x00000008039d7221 */ /* 0x000fe20000010100 */
[----:B------:R-:W-:Y:S01]  /*8de0*/  IMAD.U32 R8, RZ, RZ, UR6 ;  /* 0x00000006ff087e24 */ /* 0x000fe2000f8e00ff */
[----:B------:R-:W-:Y:S01]  /*8df0*/  UMOV UR6, UR4 ;  /* 0x0000000400067c82 */ /* 0x000fe20008000000 */
[----:B------:R-:W-:Y:S01]  /*8e00*/  FSEL R3, R4, RZ, P4 ;  /* 0x000000ff04037208 */ /* 0x000fe20002000000 */
[-C--:B------:R-:W-:Y:S01]  /*8e10*/  FMUL.FTZ R146, R157, R0.reuse ;  /* 0x000000009d927220 */ /* 0x080fe20000410000 */
[-CC-:B------:R-:W-:Y:S01]  /*8e20*/  FFMA.FTZ R135, R185, R0.reuse, -R144.reuse ;  /* 0x00000000b9877223 */ /* 0x180fe20000010890 */
[-CC-:B------:R-:W-:Y:S01]  /*8e30*/  FFMA.FTZ R200, R169, R0.reuse, -R144.reuse ;  /* 0x00000000a9c87223 */ /* 0x180fe20000010890 */
[-C--:B------:R-:W-:Y:S01]  /*8e40*/  FFMA.FTZ R202, R187, R0.reuse, -R144 ;  /* 0x00000000bbca7223 */ /* 0x080fe20000010890 */
[----:B------:R-:W-:Y:S01]  /*8e50*/  FADD.FTZ R157, -R3, R10 ;  /* 0x0000000a039d7221 */ /* 0x000fe20000010100 */
[----:B------:R-:W-:Y:S01]  /*8e60*/  @!P1 VIADD R8, R8, 0x36840 ;  /* 0x0003684008089836 */ /* 0x000fe20000000000 */
[----:B------:R-:W0:Y:S01]  /*8e70*/  MUFU.EX2 R3, R146 ;  /* 0x0000009200037308 */ /* 0x000e220000000800 */
[-CC-:B------:R-:W-:Y:S01]  /*8e80*/  FFMA.FTZ R139, R173, R0.reuse, -R144.reuse ;  /* 0x00000000ad8b7223 */ /* 0x180fe20000010890 */
[-C--:B------:R-:W-:Y:S01]  /*8e90*/  FMUL.FTZ R157, R157, R0.reuse ;  /* 0x000000009d9d7220 */ /* 0x080fe20000410000 */
[----:B------:R-:W-:Y:S01]  /*8ea0*/  FFMA.FTZ R196, R191, R0, -R144 ;  /* 0x00000000bfc47223 */ /* 0x000fe20000010890 */
[----:B------:R-:W-:Y:S01]  /*8eb0*/  @!P1 PRMT R8, RZ, 0x654, R8 ;  /* 0x00000654ff089816 */ /* 0x000fe20000000008 */
[----:B------:R-:W-:-:S02]  /*8ec0*/  IMAD.U32 R10, RZ, RZ, UR11 ;  /* 0x0000000bff0a7e24 */ /* 0x000fc4000f8e00ff */
        /* <DEDUP_REMOVED lines=9> */
[----:B------:R-:W-:Y:S01]  /*8f60*/  FFMA.FTZ R190, R227, R0, -R144 ;  /* 0x00000000e3be7223 */ /* 0x000fe20000010890 */
[----:B------:R-:W-:-:S02]  /*8f70*/  WARPGROUP.DEPBAR.LE gsb0, 0x0 ;  /* 0x00008000000079c5 */ /* 0x000fc40000010000 */
[----:B------:R-:W-:Y:S01]  /*8f80*/  WARPGROUP.ARRIVE ;  /* 0x00000000000079c5 */ /* 0x000fe20000000000 */
[----:B------:R-:W1:Y:S01]  /*8f90*/  MUFU.EX2 R2, R157 ;  /* 0x0000009d00027308 */ /* 0x000e620000000800 */
[----:B0-----:R-:W-:Y:S01]  /*8fa0*/  FFMA.FTZ R6, R3, R6, R20 ;  /* 0x0000000603067223 */ /* 0x001fe20000010014 */
[-CC-:B------:R-:W-:Y:S01]  /*8fb0*/  FFMA.FTZ R183, R171, R0.reuse, -R14.reuse ;  /* 0x00000000abb77223 */ /* 0x180fe2000001080e */
[-C--:B------:R-:W-:Y:S01]  /*8fc0*/  FFMA.FTZ R14, R127, R0.reuse, -R14 ;  /* 0x000000007f0e7223 */ /* 0x080fe2000001080e */
[-C--:B------:R-:W-:Y:S01]  /*8fd0*/  FFMA.FTZ R149, R149, R0.reuse, -R144 ;  /* 0x0000000095957223 */ /* 0x080fe20000010890 */
[----:B------:R-:W-:Y:S01]  /*8fe0*/  HGMMA.64x192x16.F32.BF16 R24, R176, gdesc[UR4].tnspB, R24, gsb0 ;  /* 0x42e00004b0187df0 */ /* 0x000fe20008001818 */
        /* <DEDUP_REMOVED lines=8> */
[-CC-:B------:R-:W-:Y:S01]  /*9070*/  FFMA.FTZ R159, R159, R0.reuse, -R144.reuse ;  /* 0x000000009f9f7223 */ /* 0x180fe20000010890 */
[-CC-:B------:R-:W-:Y:S01]  /*9080*/  FFMA.FTZ R233, R233, R0.reuse, -R144.reuse ;  /* 0x00000000e9e97223 */ /* 0x180fe20000010890 */
[----:B------:R-:W-:Y:S01]  /*9090*/  MUFU.EX2 R202, R202 ;  /* 0x000000ca00ca7308 */ /* 0x000fe20000000800 */
[----:B-1----:R-:W-:Y:S01]  /*90a0*/  FFMA.FTZ R157, R2, R7, R135 ;  /* 0x00000007029d7223 */ /* 0x002fe20000010087 */
[-CC-:B------:R-:W-:Y:S01]  /*90b0*/  FFMA.FTZ R7, R137, R0.reuse, -R144.reuse ;  /* 0x0000000089077223 */ /* 0x180fe20000010890 */
[----:B------:R-:W-:Y:S01]  /*90c0*/  FADD.FTZ R137, R122, R11 ;  /* 0x0000000b7a897221 */ /* 0x000fe20000010000 */
[-CC-:B------:R-:W-:Y:S01]  /*90d0*/  FFMA.FTZ R11, R141, R0.reuse, -R144.reuse ;  /* 0x000000008d0b7223 */ /* 0x180fe20000010890 */
[-CC-:B------:R-:W-:Y:S01]  /*90e0*/  FFMA.FTZ R235, R235, R0.reuse, -R144.reuse ;  /* 0x00000000ebeb7223 */ /* 0x180fe20000010890 */
[----:B------:R-:W-:Y:S01]  /*90f0*/  FFMA.FTZ R144, R237, R0, -R144 ;  /* 0x00000000ed907223 */ /* 0x000fe20000010890 */
[----:B------:R-:W-:Y:S01]  /*9100*/  UMOV UR7, UR38 ;  /* 0x0000002600077c82 */ /* 0x000fe20008000000 */
[----:B------:R-:W-:Y:S01]  /*9110*/  MUFU.EX2 R139, R139 ;  /* 0x0000008b008b7308 */ /* 0x000fe20000000800 */
[----:B0-----:R-:W-:Y:S01]  /*9120*/  FADD.FTZ R157, R200, R157 ;  /* 0x0000009dc89d7221 */ /* 0x001fe20000010000 */
[----:B------:R-:W-:-:S02]  /*9130*/  F2FP.BF16.F32.PACK_AB R201, R201, R20 ;  /* 0x00000014c9c9723e */ /* 0x000fc400000010ff */
[----:B------:R-:W-:Y:S02]  /*9140*/  F2FP.BF16.F32.PACK_AB R203, R122, R203 ;  /* 0x000000cb7acb723e */ /* 0x000fe400000010ff */
[----:B------:R-:W-:Y:S02]  /*9150*/  F2FP.BF16.F32.PACK_AB R200, R200, R135 ;  /* 0x00000087c8c8723e */ /* 0x000fe400000010ff */
[----:B------:R-:W-:Y:S01]  /*9160*/  MUFU.EX2 R196, R196 ;  /* 0x000000c400c47308 */ /* 0x000fe20000000800 */
[----:B------:R-:W-:Y:S02]  /*9170*/  F2FP.BF16.F32.PACK_AB R191, R125, R124 ;  /* 0x0000007c7dbf723e */ /* 0x000fe400000010ff */
[----:B------:R-:W-:Y:S02]  /*9180*/  F2FP.BF16.F32.PACK_AB R185, R136, R121 ;  /* 0x0000007988b9723e */ /* 0x000fe400000010ff */
[----:B------:R-:W-:Y:S02]  /*9190*/  F2FP.BF16.F32.PACK_AB R187, R134, R15 ;  /* 0x0000000f86bb723e */ /* 0x000fe400000010ff */
[----:B------:R-:W-:Y:S01]  /*91a0*/  F2FP.BF16.F32.PACK_AB R181, R138, R21 ;  /* 0x000000158ab5723e */ /* 0x000fe200000010ff */
        /* <DEDUP_REMOVED lines=23> */
[----:B------:R1:W-:Y:S01]  /*9320*/  @!P1 SYNCS.ARRIVE.TRANS64.RED.A1T0 RZ, [R8+URZ], RZ ;  /* 0x000000ff08ff99a7 */ /* 0x0003e2000810043f */
[----:B------:R-:W-:-:S04]  /*9330*/  F2FP.BF16.F32.PACK_AB R177, R142, R131 ;  /* 0x000000838eb1723e */ /* 0x000fc800000010ff */
[----:B------:R-:W-:Y:S01]  /*9340*/  MUFU.EX2 R176, R159 ;  /* 0x0000009f00b07308 */ /* 0x000fe20000000800 */
[----:B-1----:R-:W-:-:S07]  /*9350*/  @!P1 VIADD R8, R10, 0x36860 ;  /* 0x000368600a089836 */ /* 0x002fce0000000000 */
[----:B------:R1:W2:Y:S01]  /*9360*/  MUFU.EX2 R10, R129 ;  /* 0x00000081000a7308 */ /* 0x0002a20000000800 */
[----:B0-----:R-:W-:Y:S02]  /*9370*/  F2FP.BF16.F32.PACK_AB R179, R14, R123 ;  /* 0x0000007b0eb3723e */ /* 0x001fe400000010ff */
[----:B------:R-:W-:-:S04]  /*9380*/  @!P1 PRMT R8, RZ, 0x654, R8 ;  /* 0x00000654ff089816 */ /* 0x000fc80000000008 */
[----:B------:R0:W-:Y:S01]  /*9390*/  @!P1 SYNCS.ARRIVE.TRANS64.RED.A1T0 RZ, [R8+URZ], RZ ;  /* 0x000000ff08ff99a7 */ /* 0x0001e2000810043f */
[----:B------:R-:W3:Y:S01]  /*93a0*/  MUFU.EX2 R178, R235 ;  /* 0x000000eb00b27308 */ /* 0x000ee20000000800 */
[----:B0-----:R-:W-:Y:S01]  /*93b0*/  FADD.FTZ R8, R202, R157 ;  /* 0x0000009dca087221 */ /* 0x001fe20000010000 */
[----:B------:R-:W-:-:S03]  /*93c0*/  F2FP.BF16.F32.PACK_AB R202, R139, R202 ;  /* 0x000000ca8bca723e */ /* 0x000fc600000010ff */
[----:B------:R-:W-:Y:S01]  /*93d0*/  FADD.FTZ R127, R139, R8 ;  /* 0x000000088b7f7221 */ /* 0x000fe20000010000 */
[----:B------:R-:W-:-:S03]  /*93e0*/  FADD.FTZ R8, R126, R137 ;  /* 0x000000897e087221 */ /* 0x000fc60000010000 */
[----:B------:R-:W-:Y:S01]  /*93f0*/  FADD.FTZ R6, R196, R127 ;  /* 0x0000007fc4067221 */ /* 0x000fe20000010000 */
[C---:B------:R-:W-:Y:S01]  /*9400*/  FADD.FTZ R8, R197.reuse, R8 ;  /* 0x00000008c5087221 */ /* 0x040fe20000010000 */
[----:B------:R-:W-:Y:S02]  /*9410*/  F2FP.BF16.F32.PACK_AB R197, R197, R126 ;  /* 0x0000007ec5c5723e */ /* 0x000fe400000010ff */
[C---:B------:R-:W-:Y:S01]  /*9420*/  FADD.FTZ R127, R143.reuse, R6 ;  /* 0x000000068f7f7221 */ /* 0x040fe20000010000 */
[----:B------:R-:W-:-:S03]  /*9430*/  F2FP.BF16.F32.PACK_AB R196, R143, R196 ;  /* 0x000000c48fc4723e */ /* 0x000fc600000010ff */
        /* <DEDUP_REMOVED lines=20> */
[C---:B------:R-:W-:Y:S02]  /*9580*/  F2FP.BF16.F32.PACK_AB R188, R145.reuse, R188 ;  /* 0x000000bc91bc723e */ /* 0x040fe400000010ff */
[----:B-1----:R-:W-:Y:S01]  /*9590*/  FADD.FTZ R129, R145, R8 ;  /* 0x0000000891817221 */ /* 0x002fe20000010000 */
[----:B------:R-:W-:-:S03]  /*95a0*/  FADD.FTZ R127, R132, R127 ;  /* 0x0000007f847f7221 */ /* 0x000fc60000010000 */
[----:B------:R-:W-:Y:S01]  /*95b0*/  FADD.FTZ R6, R190, R129 ;  /* 0x00000081be067221 */ /* 0x000fe20000010000 */
[----:B------:R-:W-:Y:S01]  /*95c0*/  FADD.FTZ R8, R124, R127 ;  /* 0x0000007f7c087221 */ /* 0x000fe20000010000 */
[C---:B------:R-:W-:Y:S02]  /*95d0*/  F2FP.BF16.F32.PACK_AB R190, R149.reuse, R190 ;  /* 0x000000be95be723e */ /* 0x040fe400000010ff */
[----:B------:R-:W-:Y:S01]  /*95e0*/  FADD.FTZ R127, R149, R6 ;  /* 0x00000006957f7221 */ /* 0x000fe20000010000 */
        /* <DEDUP_REMOVED lines=10> */
[----:B------:R-:W-:Y:S01]  /*9690*/  FADD.FTZ R6, R134, R13 ;  /* 0x0000000d86067221 */ /* 0x000fe20000010000 */
[----:B------:R-:W-:Y:S02]  /*96a0*/  IMAD.MOV.U32 R8, RZ, RZ, R5 ;  /* 0x000000ffff087224 */ /* 0x000fe400078e0005 */
[----:B------:R-:W-:Y:S01]  /*96b0*/  FADD.FTZ R127, R180, R127 ;  /* 0x0000007fb47f7221 */ /* 0x000fe20000010000 */
[----:B------:R-:W-:Y:S01]  /*96c0*/  FADD.FTZ R7, R21, R6 ;  /* 0x0000000615077221 */ /* 0x000fe20000010000 */
[----:B--2---:R-:W-:-:S02]  /*96d0*/  F2FP.BF16.F32.PACK_AB R180, R10, R180 ;  /* 0x000000b40ab4723e */ /* 0x004fc400000010ff */
[----:B------:R-:W-:Y:S01]  /*96e0*/  FADD.FTZ R127, R10, R127 ;  /* 0x0000007f0a7f7221 */ /* 0x000fe20000010000 */
[----:B------:R-:W-:Y:S01]  /*96f0*/  FADD.FTZ R6, R138, R7 ;  /* 0x000000078a067221 */ /* 0x000fe20000010000 */
[----:B------:R-:W-:Y:S02]  /*9700*/  IMAD.MOV.U32 R10, RZ, RZ, R4 ;  /* 0x000000ffff0a7224 */ /* 0x000fe400078e0004 */
        /* <DEDUP_REMOVED lines=9> */
[----:B------:R-:W-:Y:S01]  /*97a0*/  FADD.FTZ R127, R233, R127 ;  /* 0x0000007fe97f7221 */ /* 0x000fe20000010000 */
[----:B------:R-:W-:-:S03]  /*97b0*/  FADD.FTZ R6, R142, R7 ;  /* 0x000000078e067221 */ /* 0x000fc60000010000 */
[----:B---3--:R-:W-:Y:S01]  /*97c0*/  FADD.FTZ R127, R178, R127 ;  /* 0x0000007fb27f7221 */ /* 0x008fe20000010000 */
[----:B------:R-:W-:Y:S01]  /*97d0*/  FADD.FTZ R6, R123, R6 ;  /* 0x000000067b067221 */ /* 0x000fe20000010000 */
[C---:B------:R-:W-:Y:S02]  /*97e0*/  F2FP.BF16.F32.PACK_AB R178, R144.reuse, R178 ;  /* 0x000000b290b2723e */ /* 0x040fe400000010ff */
[----:B------:R-:W-:Y:S01]  /*97f0*/  FADD.FTZ R7, R144, R127 ;  /* 0x0000007f90077221 */ /* 0x000fe20000010000 */
[----:B------:R-:W-:Y:S01]  /*9800*/  FADD.FTZ R6, R14, R6 ;  /* 0x000000060e067221 */ /* 0x000fe20000010000 */
[----:B------:R-:W-:Y:S06]  /*9810*/  @P3 BRA `(.L_x_5728) ;  /* 0xffffffbc00283947 */ /* 0x000fec000383ffff */
.L_x_5719:
[----:B------:R-:W-:-:S13]  /*9820*/  ISETP.GE.AND P2, PT, R9, RZ, PT ;  /* 0x000000ff0900720c */ /* 0x000fda0003f46270 */
[----:B------:R-:W-:Y:S05]  /*9830*/  @!P2 BRA `(.L_x_5729) ;  /* 0x0000003800e0a947 */ /* 0x000fea0003800000 */
[----:B------:R-:W-:Y:S01]  /*9840*/  IMAD.MOV.U32 R8, RZ, RZ, R5 ;  /* 0x000000ffff087224 */ /* 0x000fe200078e0005 */
[----:B------:R-:W-:Y:S01]  /*9850*/  UMOV UR6, UR38 ;  /* 0x0000002600067c82 */ /* 0x000fe20008000000 */
[----:B------:R-:W-:Y:S01]  /*9860*/  IMAD.MOV.U32 R11, RZ, RZ, R4 ;  /* 0x000000ffff0b7224 */ /* 0x000fe200078e0004 */
[----:B------:R-:W-:-:S06]  /*9870*/  UMOV UR5, UR36 ;  /* 0x0000002400057c82 */ /* 0x000fcc0008000000 */
.L_x_5738:
        /* <DEDUP_REMOVED lines=8> */
.L_x_5730:
[----:B------:R-:W-:Y:S01]  /*9900*/  ULEA UR4, UR36, UR37, 0x3 ;  /* 0x0000002524047291 */ /* 0x000fe2000f8e183f */
[----:B------:R-:W-:-:S05]  /*9910*/  IMAD.U32 R0, RZ, RZ, UR38 ;  /* 0x00000026ff007e24 */ /* 0x000fca000f8e00ff */
[----:B------:R-:W-:-:S04]  /*9920*/  SHF.L.U32 R0, R0, 0x1f, RZ ;  /* 0x0000001f00007819 */ /* 0x000fc800000006ff */
[----:B------:R0:W1:Y:S01]  /*9930*/  SYNCS.PHASECHK.TRANS64.TRYWAIT P2, [UR4+0x36830], R0 ;  /* 0x03683000ff0075a7 */ /* 0x0000620008040144 */
[----:B------:R-:W-:Y:S05]  /*9940*/  @!P0 BRA `(.L_x_5731) ;  /* 0x0000000000048947 */ /* 0x000fea0003800000 */
[----:B------:R-:W-:Y:S01]  /*9950*/  BPT.TRAP 0x1 ;  /* 0x000000040000795c */ /* 0x000fe20000300000 */
.L_x_5731:
[----:B-1----:R-:W-:Y:S05]  /*9960*/  @P2 BRA `(.L_x_5732) ;  /* 0x0000000000082947 */ /* 0x002fea0003800000 */
[----:B------:R-:W1:Y:S02]  /*9970*/  SYNCS.PHASECHK.TRANS64.TRYWAIT P2, [UR4+0x36830], R0 ;  /* 0x03683000ff0075a7 */ /* 0x000e640008040144 */
[----:B-1----:R-:W-:Y:S05]  /*9980*/  @!P2 BRA `(.L_x_5733) ;  /* 0x000000bc0084a947 */ /* 0x002fea0003800000 */
.L_x_5732:
        /* <DEDUP_REMOVED lines=591> */
.L_x_5734:
[----:B------:R-:W-:Y:S01]  /*be80*/  ULEA UR10, UR5, UR37, 0x3 ;  /* 0x00000025050a7291 */ /* 0x000fe2000f8e183f */
[----:B01----:R-:W-:-:S05]  /*be90*/  IMAD.U32 R0, RZ, RZ, UR6 ;  /* 0x00000006ff007e24 */ /* 0x003fca000f8e00ff */
[----:B------:R-:W-:-:S04]  /*bea0*/  SHF.L.U32 R0, R0, 0x1f, RZ ;  /* 0x0000001f00007819 */ /* 0x000fc800000006ff */
[----:B------:R0:W1:Y:S01]  /*beb0*/  SYNCS.PHASECHK.TRANS64.TRYWAIT P2, [UR10+0x36850], R0 ;  /* 0x03685000ff0075a7 */ /* 0x000062000804014a */
[----:B------:R-:W-:Y:S05]  /*bec0*/  @!P0 BRA `(.L_x_5735) ;  /* 0x0000000000048947 */ /* 0x000fea0003800000 */
[----:B------:R-:W-:Y:S01]  /*bed0*/  BPT.TRAP 0x1 ;  /* 0x000000040000795c */ /* 0x000fe20000300000 */
.L_x_5735:
[----:B-1----:R-:W-:Y:S05]  /*bee0*/  @P2 BRA `(.L_x_5736) ;  /* 0x0000000000082947 */ /* 0x002fea0003800000 */
[----:B------:R-:W1:Y:S02]  /*bef0*/  SYNCS.PHASECHK.TRANS64.TRYWAIT P2, [UR10+0x36850], R0 ;  /* 0x03685000ff0075a7 */ /* 0x000e64000804014a */
[----:B-1----:R-:W-:Y:S05]  /*bf00*/  @!P2 BRA `(.L_x_5737) ;  /* 0x00000098003ca947 */ /* 0x002fea0003800000 */
.L_x_5736:
[----:B------:R-:W-:Y:S01]  /*bf10*/  UIADD3 UR4, UR37, 0x400, URZ ;  /* 0x0000040025047890 */ /* 0x000fe2000fffe03f */
[----:B------:R-:W-:Y:S01]  /*bf20*/  WARPGROUP.ARRIVE ;  /* 0x00000000000079c5 */ /* 0x000fe20000000000 */
[----:B------:R-:W-:Y:S01]  /*bf30*/  UMOV UR15, 0x40000040 ;  /* 0x40000040000f7882 */ /* 0x000fe20000000000 */
[----:B01----:R-:W-:Y:S01]  /*bf40*/  FMNMX.FTZ R0, R168, R11, !PT ;  /* 0x0000000ba8007209 */ /* 0x003fe20007810000 */
[----:B------:R-:W-:Y:S01]  /*bf50*/  USHF.R.U32.HI UR4, URZ, 0x4, UR4 ;  /* 0x000000043f047899 */ /* 0x000fe20008011604 */
[C---:B------:R-:W-:Y:S01]  /*bf60*/  ISETP.GT.AND P2, PT, R9.reuse, RZ, PT ;  /* 0x000000ff0900720c */ /* 0x040fe20003f44270 */
[----:B------:R-:W-:Y:S01]  /*bf70*/  VIADD R9, R9, 0xffffffff ;  /* 0xffffffff09097836 */ /* 0x000fe20000000000 */
[----:B------:R-:W-:Y:S01]  /*bf80*/  FMNMX.FTZ R3, R169, R0, !PT ;  /* 0x00000000a9037209 */ /* 0x000fe20007810000 */
[----:B------:R-:W-:-:S03]  /*bf90*/  ULOP3.LUT UR4, UR4, 0x3fff, URZ, 0xc0, !UPT ;  /* 0x00003fff04047892 */ /* 0x000fc6000f8ec03f */
[----:B------:R-:W-:Y:S01]  /*bfa0*/  FMNMX.FTZ R0, R172, R3, !PT ;  /* 0x00000003ac007209 */ /* 0x000fe20007810000 */
[----:B------:R-:W-:-:S03]  /*bfb0*/  ULOP3.LUT UR4, UR4, 0x3800000, URZ, 0xfc, !UPT ;  /* 0x0380000004047892 */ /* 0x000fc6000f8efc3f */
[----:B------:R-:W-:Y:S01]  /*bfc0*/  FMNMX.FTZ R3, R173, R0, !PT ;  /* 0x00000000ad037209 */ /* 0x000fe20007810000 */
[----:B------:R-:W-:-:S03]  /*bfd0*/  UIMAD UR4, UR5, 0xa80, UR4 ;  /* 0x00000a80050478a4 */ /* 0x000fc6000f8e0204 */
[----:B------:R-:W-:Y:S01]  /*bfe0*/  FMNMX.FTZ R0, R160, R3, !PT ;  /* 0x00000003a0007209 */ /* 0x000fe20007810000 */
[----:B------:R-:W-:Y:S01]  /*bff0*/  UIADD3 UR6, UR4, 0x80, URZ ;  /* 0x0000008004067890 */ /* 0x000fe2000fffe03f */
[----:B------:R-:W-:Y:S02]  /*c000*/  UMOV UR5, UR36 ;  /* 0x0000002400057c82 */ /* 0x000fe40008000000 */
[----:B------:R-:W-:Y:S01]  /*c010*/  UMOV UR14, UR4 ;  /* 0x00000004000e7c82 */ /* 0x000fe20008000000 */
[----:B------:R-:W-:Y:S01]  /*c020*/  FMNMX.FTZ R3, R161, R0, !PT ;  /* 0x00000000a1037209 */ /* 0x000fe20007810000 */
[----:B------:R-:W-:Y:S01]  /*c030*/  HGMMA.64x192x16.F32.BF16 R24, R200, gdesc[UR12].tnspB, R24, gsb0 ;  /* 0x42e0000cc8187df0 */ /* 0x000fe20008001818 */
[----:B------:R-:W-:Y:S01]  /*c040*/  UMOV UR15, 0x40000040 ;  /* 0x40000040000f7882 */ /* 0x000fe20000000000 */
[----:B------:R-:W-:Y:S01]  /*c050*/  UMOV UR14, UR6 ;  /* 0x00000006000e7c82 */ /* 0x000fe20008000000 */
[----:B------:R-:W-:Y:S01]  /*c060*/  UIADD3 UR6, UR4, 0x100, URZ ;  /* 0x0000010004067890 */ /* 0x000fe2000fffe03f */
        /* <DEDUP_REMOVED lines=23> */
[----:B0-----:R-:W-:Y:S02]  /*c1e0*/  FMNMX.FTZ R10, R5, R0, !PT ;  /* 0x00000000050a7209 */ /* 0x001fe40007810000 */
[----:B------:R-:W0:Y:S03]  /*c1f0*/  LDC R0, c[0x0][0x988] ;  /* 0x00026200ff007b82 */ /* 0x000e260000000800 */
[----:B------:R-:W1:Y:S02]  /*c200*/  SHFL.BFLY PT, R3, R10, 0x1, 0x1f ;  /* 0x0c201f000a037f89 */ /* 0x000e6400000e0000 */
[----:B-1----:R-:W-:Y:S02]  /*c210*/  FMNMX.FTZ R4, R10, R3, !PT ;  /* 0x000000030a047209 */ /* 0x002fe40007810000 */
[----:B------:R-:W-:-:S03]  /*c220*/  FMNMX.FTZ R10, R170, R8, !PT ;  /* 0x00000008aa0a7209 */ /* 0x000fc60007810000 */
[----:B------:R-:W-:Y:S01]  /*c230*/  FADD.FTZ R3, -R4, R11 ;  /* 0x0000000b04037221 */ /* 0x000fe20000010100 */
[----:B------:R-:W-:-:S03]  /*c240*/  FMNMX.FTZ R5, R171, R10, !PT ;  /* 0x0000000aab057209 */ /* 0x000fc60007810000 */
[-C--:B0-----:R-:W-:Y:S01]  /*c250*/  FMUL.FTZ R2, R3, R0.reuse ;  /* 0x0000000003027220 */ /* 0x081fe20000410000 */
[----:B------:R-:W-:Y:S01]  /*c260*/  FMNMX.FTZ R10, R174, R5, !PT ;  /* 0x00000005ae0a7209 */ /* 0x000fe20007810000 */
[----:B------:R-:W-:-:S03]  /*c270*/  FMUL.FTZ R3, R4, R0 ;  /* 0x0000000004037220 */ /* 0x000fc60000410000 */
[----:B------:R-:W-:Y:S01]  /*c280*/  FMNMX.FTZ R5, R175, R10, !PT ;  /* 0x0000000aaf057209 */ /* 0x000fe20007810000 */
[-CC-:B------:R-:W-:Y:S01]  /*c290*/  FFMA.FTZ R21, R145, R0.reuse, -R3.reuse ;  /* 0x0000000091157223 */ /* 0x180fe20000010803 */
[-CC-:B------:R-:W-:Y:S01]  /*c2a0*/  FFMA.FTZ R145, R149, R0.reuse, -R3.reuse ;  /* 0x0000000095917223 */ /* 0x180fe20000010803 */
[-CC-:B------:R-:W-:Y:S01]  /*c2b0*/  FFMA.FTZ R149, R129, R0.reuse, -R3.reuse ;  /* 0x0000000081957223 */ /* 0x180fe20000010803 */
[----:B------:R-:W-:Y:S01]  /*c2c0*/  FMNMX.FTZ R10, R162, R5, !PT ;  /* 0x00000005a20a7209 */ /* 0x000fe20007810000 */
[-CC-:B------:R-:W-:Y:S01]  /*c2d0*/  FFMA.FTZ R11, R168, R0.reuse, -R3.reuse ;  /* 0x00000000a80b7223 */ /* 0x180fe20000010803 */
[-CC-:B------:R-:W-:Y:S01]  /*c2e0*/  FFMA.FTZ R161, R161, R0.reuse, -R3.reuse ;  /* 0x00000000a1a17223 */ /* 0x180fe20000010803 */
[--C-:B------:R-:W-:Y:S01]  /*c2f0*/  FFMA.FTZ R13, R165, R0, -R3.reuse ;  /* 0x00000000a50d7223 */ /* 0x100fe20000010803 */
        /* <DEDUP_REMOVED lines=12> */
[----:B------:R-:W-:-:S04]  /*c3c0*/  FMNMX.FTZ R10, R154, R5, !PT ;  /* 0x000000059a0a7209 */ /* 0x000fc80007810000 */
[----:B------:R-:W-:-:S03]  /*c3d0*/  FMNMX.FTZ R5, R155, R10, !PT ;  /* 0x0000000a9b057209 */ /* 0x000fc60007810000 */
[----:B------:R-:W0:Y:S01]  /*c3e0*/  MUFU.EX2 R11, R11 ;  /* 0x0000000b000b7308 */ /* 0x000e220000000800 */
[----:B------:R-:W-:-:S04]  /*c3f0*/  FMNMX.FTZ R10, R158, R5, !PT ;  /* 0x000000059e0a7209 */ /* 0x000fc80007810000 */
[----:B------:R-:W-:-:S03]  /*c400*/  FMNMX.FTZ R5, R159, R10, !PT ;  /* 0x0000000a9f057209 */ /* 0x000fc60007810000 */
[----:B------:R-:W-:Y:S01]  /*c410*/  MUFU.EX2 R161, R161 ;  /* 0x000000a100a17308 */ /* 0x000fe20000000800 */
[----:B------:R-:W-:-:S04]  /*c420*/  FMNMX.FTZ R10, R146, R5, !PT ;  /* 0x00000005920a7209 */ /* 0x000fc80007810000 */
[----:B------:R-:W-:-:S03]  /*c430*/  FMNMX.FTZ R5, R147, R10, !PT ;  /* 0x0000000a93057209 */ /* 0x000fc60007810000 */
[----:B------:R-:W-:Y:S01]  /*c440*/  MUFU.EX2 R13, R13 ;  /* 0x0000000d000d7308 */ /* 0x000fe20000000800 */
[----:B------:R-:W-:Y:S01]  /*c450*/  FMNMX.FTZ R10, R150, R5, !PT ;  /* 0x00000005960a7209 */ /* 0x000fe20007810000 */
[----:B0-----:R-:W-:Y:S01]  /*c460*/  FFMA.FTZ R7, R2, R7, R11 ;  /* 0x0000000702077223 */ /* 0x001fe2000001000b */
[----:B------:R-:W-:Y:S02]  /*c470*/  WARPGROUP.DEPBAR.LE gsb0, 0x0 ;  /* 0x00008000000079c5 */ /* 0x000fe40000010000 */
[----:B------:R-:W-:Y:S01]  /*c480*/  WARPGROUP.ARRIVE ;  /* 0x00000000000079c5 */ /* 0x000fe20000000000 */
[----:B------:R-:W-:Y:S01]  /*c490*/  FMNMX.FTZ R5, R151, R10, !PT ;  /* 0x0000000a97057209 */ /* 0x000fe20007810000 */
[-CC-:B------:R-:W-:Y:S01]  /*c4a0*/  FFMA.FTZ R200, R169, R0.reuse, -R3.reuse ;  /* 0x00000000a9c87223 */ /* 0x180fe20000010803 */
[-CC-:B------:R-:W-:Y:S01]  /*c4b0*/  FFMA.FTZ R202, R172, R0.reuse, -R3.reuse ;  /* 0x00000000acca7223 */ /* 0x180fe20000010803 */
[----:B------:R-:W-:Y:S01]  /*c4c0*/  FFMA.FTZ R169, R173, R0, -R3 ;  /* 0x00000000ada97223 */ /* 0x000fe20000010803 */
[----:B------:R-:W-:Y:S01]  /*c4d0*/  FMNMX.FTZ R10, R138, R5, !PT ;  /* 0x000000058a0a7209 */ /* 0x000fe20007810000 */
[----:B------:R-:W-:Y:S01]  /*c4e0*/  HGMMA.64x192x16.F32.BF16 R24, R196, gdesc[UR12].tnspB, R24, gsb0 ;  /* 0x42e0000cc4187df0 */ /* 0x000fe20008001818 */
[----:B------:R-:W-:Y:S01]  /*c4f0*/  UMOV UR14, UR6 ;  /* 0x00000006000e7c82 */ /* 0x000fe20008000000 */
[----:B------:R-:W-:Y:S01]  /*c500*/  UMOV UR15, 0x40000040 ;  /* 0x40000040000f7882 */ /* 0x000fe20000000000 */
[----:B------:R-:W-:Y:S01]  /*c510*/  UIADD3 UR6, UR4, 0x180, URZ ;  /* 0x0000018004067890 */ /* 0x000fe2000fffe03f */
[----:B------:R-:W-:Y:S01]  /*c520*/  FMNMX.FTZ R5, R139, R10, !PT ;  /* 0x0000000a8b057209 */ /* 0x000fe20007810000 */
[----:B------:R-:W0:Y:S03]  /*c530*/  MUFU.EX2 R200, R200 ;  /* 0x000000c800c87308 */ /* 0x000e260000000800 */
[----:B------:R-:W-:-:S04]  /*c540*/  FMNMX.FTZ R10, R142, R5, !PT ;  /* 0x000000058e0a7209 */ /* 0x000fc80007810000 */
[----:B------:R-:W-:Y:S01]  /*c550*/  FMNMX.FTZ R5, R143, R10, !PT ;  /* 0x0000000a8f057209 */ /* 0x000fe20007810000 */
[----:B------:R-:W-:Y:S03]  /*c560*/  MUFU.EX2 R202, R202 ;  /* 0x000000ca00ca7308 */ /* 0x000fe60000000800 */
[----:B------:R-:W-:-:S04]  /*c570*/  FMNMX.FTZ R10, R130, R5, !PT ;  /* 0x00000005820a7209 */ /* 0x000fc80007810000 */
[----:B------:R-:W-:Y:S01]  /*c580*/  FMNMX.FTZ R5, R131, R10, !PT ;  /* 0x0000000a83057209 */ /* 0x000fe20007810000 */
[----:B------:R-:W-:Y:S01]  /*c590*/  MUFU.EX2 R169, R169 ;  /* 0x000000a900a97308 */ /* 0x000fe20000000800 */
[C---:B0-----:R-:W-:Y:S01]  /*c5a0*/  FADD.FTZ R7, R200.reuse, R7 ;  /* 0x00000007c8077221 */ /* 0x041fe20000010000 */
[----:B------:R-:W-:Y:S02]  /*c5b0*/  F2FP.BF16.F32.PACK_AB R200, R200, R11 ;  /* 0x0000000bc8c8723e */ /* 0x000fe400000010ff */
[----:B------:R-:W-:-:S04]  /*c5c0*/  FMNMX.FTZ R10, R134, R5, !PT ;  /* 0x00000005860a7209 */ /* 0x000fc80007810000 */
[----:B------:R-:W-:Y:S01]  /*c5d0*/  FMNMX.FTZ R5, R135, R10, !PT ;  /* 0x0000000a87057209 */ /* 0x000fe20007810000 */
[----:B------:R-:W-:Y:S03]  /*c5e0*/  MUFU.EX2 R153, R153 ;  /* 0x0000009900997308 */ /* 0x000fe60000000800 */
[----:B------:R-:W-:-:S04]  /*c5f0*/  FMNMX.FTZ R10, R122, R5, !PT ;  /* 0x000000057a0a7209 */ /* 0x000fc80007810000 */
[----:B------:R-:W-:Y:S01]  /*c600*/  FMNMX.FTZ R5, R123, R10, !PT ;  /* 0x0000000a7b057209 */ /* 0x000fe20007810000 */
[----:B------:R-:W-:Y:S03]  /*c610*/  MUFU.EX2 R15, R15 ;  /* 0x0000000f000f7308 */ /* 0x000fe60000000800 */
[----:B------:R-:W-:-:S04]  /*c620*/  FMNMX.FTZ R10, R126, R5, !PT ;  /* 0x000000057e0a7209 */ /* 0x000fc80007810000 */
[----:B------:R-:W-:Y:S01]  /*c630*/  FMNMX.FTZ R10, R127, R10, !PT ;  /* 0x0000000a7f0a7209 */ /* 0x000fe20007810000 */
[----:B------:R-:W-:Y:S04]  /*c640*/  MUFU.EX2 R21, R21 ;  /* 0x0000001500157308 */ /* 0x000fe80000000800 */
[----:B------:R-:W0:Y:S04]  /*c650*/  SHFL.BFLY PT, R5, R10, 0x2, 0x1f ;  /* 0x0c401f000a057f89 */ /* 0x000e2800000e0000 */
[----:B------:R-:W-:Y:S08]  /*c660*/  MUFU.EX2 R145, R145 ;  /* 0x0000009100917308 */ /* 0x000ff00000000800 */
[----:B------:R-:W-:Y:S08]  /*c670*/  MUFU.EX2 R137, R137 ;  /* 0x0000008900897308 */ /* 0x000ff00000000800 */
[----:B------:R-:W-:Y:S01]  /*c680*/  MUFU.EX2 R141, R141 ;  /* 0x0000008d008d7308 */ /* 0x000fe20000000800 */
[----:B0-----:R-:W-:Y:S01]  /*c690*/  FMNMX.FTZ R12, R10, R5, !PT ;  /* 0x000000050a0c7209 */ /* 0x001fe20007810000 */
[----:B------:R-:W-:-:S06]  /*c6a0*/  FFMA.FTZ R10, R120, R0, -R3 ;  /* 0x00000000780a7223 */ /* 0x000fcc0000010803 */
[----:B------:R-:W-:Y:S01]  /*c6b0*/  MUFU.EX2 R149, R149 ;  /* 0x0000009500957308 */ /* 0x000fe20000000800 */
[----:B------:R-:W0:Y:S07]  /*c6c0*/  SHFL.BFLY PT, R5, R12, 0x1, 0x1f ;  /* 0x0c201f000c057f89 */ /* 0x000e2e00000e0000 */
[----:B------:R-:W-:Y:S08]  /*c6d0*/  MUFU.EX2 R129, R129 ;  /* 0x0000008100817308 */ /* 0x000ff00000000800 */
[----:B------:R-:W-:Y:S08]  /*c6e0*/  MUFU.EX2 R10, R10 ;  /* 0x0000000a000a7308 */ /* 0x000ff00000000800 */
[----:B------:R-:W-:Y:S01]  /*c6f0*/  MUFU.EX2 R121, R121 ;  /* 0x0000007900797308 */ /* 0x000fe20000000800 */
[----:B0-----:R-:W-:-:S05]  /*c700*/  FMNMX.FTZ R5, R12, R5, !PT ;  /* 0x000000050c057209 */ /* 0x001fca0007810000 */
[-C--:B------:R-:W-:Y:S02]  /*c710*/  FMUL.FTZ R133, R5, R0.reuse ;  /* 0x0000000005857220 */ /* 0x080fe40000410000 */
[----:B------:R0:W-:Y:S02]  /*c720*/  MUFU.EX2 R12, R124 ;  /* 0x0000007c000c7308 */ /* 0x0001e40000000800 */
[-CC-:B------:R-:W-:Y:S01]  /*c730*/  FFMA.FTZ R201, R171, R0.reuse, -R133.reuse ;  /* 0x00000000abc97223 */ /* 0x180fe20000010885 */
[-CC-:B------:R-:W-:Y:S01]  /*c740*/  FFMA.FTZ R203, R174, R0.reuse, -R133.reuse ;  /* 0x00000000aecb7223 */ /* 0x180fe20000010885 */
[-CC-:B------:R-:W-:Y:S01]  /*c750*/  FFMA.FTZ R14, R175, R0.reuse, -R133.reuse ;  /* 0x00000000af0e7223 */ /* 0x180fe20000010885 */
[-CC-:B------:R-:W-:Y:S01]  /*c760*/  FFMA.FTZ R20, R163, R0.reuse, -R133.reuse ;  /* 0x00000000a3147223 */ /* 0x180fe20000010885 */
[-CC-:B------:R-:W-:Y:S01]  /*c770*/  FFMA.FTZ R120, R167, R0.reuse, -R133.reuse ;  /* 0x00000000a7787223 */ /* 0x180fe20000010885 */
[-CC-:B------:R-:W-:Y:S01]  /*c780*/  FFMA.FTZ R151, R151, R0.reuse, -R133.reuse ;  /* 0x0000000097977223 */ /* 0x180fe20000010885 */
[----:B------:R-:W-:Y:S01]  /*c790*/  MUFU.EX2 R201, R201 ;  /* 0x000000c900c97308 */ /* 0x000fe20000000800 */
[-CC-:B0-----:R-:W-:Y:S01]  /*c7a0*/  FFMA.FTZ R124, R155, R0.reuse, -R133.reuse ;  /* 0x000000009b7c7223 */ /* 0x181fe20000010885 */
[-CC-:B------:R-:W-:Y:S01]  /*c7b0*/  FFMA.FTZ R143, R143, R0.reuse, -R133.reuse ;  /* 0x000000008f8f7223 */ /* 0x180fe20000010885 */
[-CC-:B------:R-:W-:Y:S01]  /*c7c0*/  FFMA.FTZ R131, R131, R0.reuse, -R133.reuse ;  /* 0x0000000083837223 */ /* 0x180fe20000010885 */
[-CC-:B------:R-:W-:Y:S01]  /*c7d0*/  FFMA.FTZ R134, R134, R0.reuse, -R133.reuse ;  /* 0x0000000086867223 */ /* 0x180fe20000010885 */
[-CC-:B------:R-:W-:Y:S01]  /*c7e0*/  FFMA.FTZ R135, R135, R0.reuse, -R133.reuse ;  /* 0x0000000087877223 */ /* 0x180fe20000010885 */
[-CC-:B------:R-:W-:Y:S01]  /*c7f0*/  FFMA.FTZ R123, R123, R0.reuse, -R133.reuse ;  /* 0x000000007b7b7223 */ /* 0x180fe20000010885 */
[-CC-:B------:R-:W-:Y:S01]  /*c800*/  FFMA.FTZ R126, R126, R0.reuse, -R133.reuse ;  /* 0x000000007e7e7223 */ /* 0x180fe20000010885 */
[----:B------:R-:W-:Y:S01]  /*c810*/  MUFU.EX2 R203, R203 ;  /* 0x000000cb00cb7308 */ /* 0x000fe20000000800 */
[----:B------:R-:W-:-:S07]  /*c820*/  FFMA.FTZ R127, R127, R0, -R133 ;  /* 0x000000007f7f7223 */ /* 0x000fce0000010885 */
        /* <DEDUP_REMOVED lines=16> */
[----:B------:R-:W-:Y:S01]  /*c930*/  UMOV UR14, UR6 ;  /* 0x00000006000e7c82 */ /* 0x000fe20008000000 */
[----:B------:R-:W-:Y:S01]  /*c940*/  UMOV UR15, 0x40000040 ;  /* 0x40000040000f7882 */ /* 0x000fe20000000000 */
[----:B------:R-:W-:Y:S01]  /*c950*/  UIADD3 UR6, UR4, 0x200, URZ ;  /* 0x0000020004067890 */ /* 0x000fe2000fffe03f */
        /* <DEDUP_REMOVED lines=14> */
[----:B------:R-:W-:Y:S01]  /*ca40*/  MUFU.EX2 R192, R192 ;  /* 0x000000c000c07308 */ /* 0x000fe20000000800 */
[----:B------:R-:W-:-:S07]  /*ca50*/  UIADD3 UR4, UR4, 0x300, URZ ;  /* 0x0000030004047890 */ /* 0x000fce000fffe03f */
[----:B------:R-:W-:Y:S08]  /*ca60*/  MUFU.EX2 R193, R193 ;  /* 0x000000c100c17308 */ /* 0x000ff00000000800 */
[----:B------:R-:W-:Y:S08]  /*ca70*/  MUFU.EX2 R194, R194 ;  /* 0x000000c200c27308 */ /* 0x000ff00000000800 */
[----:B------:R-:W-:Y:S01]  /*ca80*/  MUFU.EX2 R195, R195 ;  /* 0x000000c300c37308 */ /* 0x000fe20000000800 */
[----:B------:R-:W-:-:S02]  /*ca90*/  WARPGROUP.DEPBAR.LE gsb0, 0x0 ;  /* 0x00008000000079c5 */ /* 0x000fc40000010000 */
[----:B------:R-:W-:Y:S01]  /*caa0*/  WARPGROUP.ARRIVE ;  /* 0x00000000000079c5 */ /* 0x000fe20000000000 */
[-CC-:B------:R-:W-:Y:S01]  /*cab0*/  FFMA.FTZ R188, R144, R0.reuse, -R3.reuse ;  /* 0x0000000090bc7223 */ /* 0x180fe20000010803 */
[-C--:B------:R-:W-:Y:S01]  /*cac0*/  FFMA.FTZ R190, R148, R0.reuse, -R3 ;  /* 0x0000000094be7223 */ /* 0x080fe20000010803 */
[----:B------:R-:W-:Y:S02]  /*cad0*/  IMAD.U32 R144, RZ, RZ, UR10 ;  /* 0x0000000aff907e24 */ /* 0x000fe4000f8e00ff */
[-CC-:B------:R-:W-:Y:S01]  /*cae0*/  FFMA.FTZ R189, R146, R0.reuse, -R133.reuse ;  /* 0x0000000092bd7223 */ /* 0x180fe20000010885 */
[----:B------:R-:W-:Y:S01]  /*caf0*/  FFMA.FTZ R191, R150, R0, -R133 ;  /* 0x0000000096bf7223 */ /* 0x000fe20000010885 */
[----:B------:R-:W-:Y:S01]  /*cb00*/  HGMMA.64x192x16.F32.BF16 R24, R184, gdesc[UR12].tnspB, R24, gsb0 ;  /* 0x42e0000cb8187df0 */ /* 0x000fe20008001818 */
[----:B------:R-:W-:Y:S01]  /*cb10*/  UMOV UR14, UR6 ;  /* 0x00000006000e7c82 */ /* 0x000fe20008000000 */
[----:B------:R-:W-:Y:S01]  /*cb20*/  UMOV UR15, 0x40000040 ;  /* 0x40000040000f7882 */ /* 0x000fe20000000000 */
[----:B------:R-:W-:Y:S01]  /*cb30*/  UMOV UR6, UR4 ;  /* 0x0000000400067c82 */ /* 0x000fe20008000000 */
[----:B------:R-:W-:Y:S08]  /*cb40*/  MUFU.EX2 R188, R188 ;  /* 0x000000bc00bc7308 */ /* 0x000ff00000000800 */
[----:B------:R-:W-:Y:S08]  /*cb50*/  MUFU.EX2 R189, R189 ;  /* 0x000000bd00bd7308 */ /* 0x000ff00000000800 */
[----:B------:R-:W-:Y:S08]  /*cb60*/  MUFU.EX2 R190, R190 ;  /* 0x000000be00be7308 */ /* 0x000ff00000000800 */
[----:B------:R-:W-:Y:S01]  /*cb70*/  MUFU.EX2 R191, R191 ;  /* 0x000000bf00bf7308 */ /* 0x000fe20000000800 */
[----:B------:R-:W-:-:S02]  /*cb80*/  WARPGROUP.DEPBAR.LE gsb0, 0x0 ;  /* 0x00008000000079c5 */ /* 0x000fc40000010000 */
[----:B------:R-:W-:Y:S01]  /*cb90*/  WARPGROUP.ARRIVE ;  /* 0x00000000000079c5 */ /* 0x000fe20000000000 */
[-CC-:B------:R-:W-:Y:S01]  /*cba0*/  FFMA.FTZ R184, R136, R0.reuse, -R3.reuse ;  /* 0x0000000088b87223 */ /* 0x180fe20000010803 */
[----:B------:R-:W-:Y:S01]  /*cbb0*/  IMAD.U32 R136, RZ, RZ, UR7 ;  /* 0x00000007ff887e24 */ /* 0x000fe2000f8e00ff */
[----:B------:R-:W-:Y:S01]  /*cbc0*/  UMOV UR7, 0x40000040 ;  /* 0x4000004000077882 */ /* 0x000fe20000000000 */
[-C--:B------:R-:W-:Y:S01]  /*cbd0*/  FFMA.FTZ R186, R140, R0.reuse, -R3 ;  /* 0x000000008cba7223 */ /* 0x080fe20000010803 */
[-CC-:B------:R-:W-:Y:S01]  /*cbe0*/  FFMA.FTZ R185, R138, R0.reuse, -R133.reuse ;  /* 0x000000008ab97223 */ /* 0x180fe20000010885 */
[----:B------:R-:W-:Y:S01]  /*cbf0*/  HGMMA.64x192x16.F32.BF16 R24, R180, gdesc[UR12].tnspB, R24, gsb0 ;  /* 0x42e0000cb4187df0 */ /* 0x000fe20008001818 */
[----:B------:R-:W-:Y:S01]  /*cc00*/  @!P1 LEA R136, R136, UR37, 0x3 ;  /* 0x0000002588889c11 */ /* 0x000fe2000f8e18ff */
[----:B------:R-:W-:Y:S01]  /*cc10*/  FFMA.FTZ R187, R142, R0, -R133 ;  /* 0x000000008ebb7223 */ /* 0x000fe20000010885 */
[----:B------:R-:W-:Y:S03]  /*cc20*/  MUFU.EX2 R184, R184 ;  /* 0x000000b800b87308 */ /* 0x000fe60000000800 */
[----:B------:R-:W-:-:S05]  /*cc30*/  @!P1 VIADD R136, R136, 0x36840 ;  /* 0x0003684088889836 */ /* 0x000fca0000000000 */
[----:B------:R-:W-:Y:S01]  /*cc40*/  @!P1 PRMT R140, RZ, 0x654, R136 ;  /* 0x00000654ff8c9816 */ /* 0x000fe20000000088 */
        /* <DEDUP_REMOVED lines=8> */
[----:B------:R-:W-:Y:S01]  /*ccd0*/  FADD.FTZ R3, -R5, R8 ;  /* 0x0000000805037221 */ /* 0x000fe20000010100 */
[-CC-:B------:R-:W-:Y:S01]  /*cce0*/  FFMA.FTZ R8, R170, R0.reuse, -R133.reuse ;  /* 0x00000000aa087223 */ /* 0x180fe20000010885 */
[-CC-:B------:R-:W-:Y:S01]  /*ccf0*/  FFMA.FTZ R181, R130, R0.reuse, -R133.reuse ;  /* 0x0000000082b57223 */ /* 0x180fe20000010885 */
[----:B------:R-:W-:Y:S01]  /*cd00*/  HGMMA.64x192x16.F32.BF16 R24, R176, gdesc[UR4].tnspB, R24, gsb0 ;  /* 0x42e00004b0187df0 */ /* 0x000fe20008001818 */
[-C--:B------:R-:W-:Y:S01]  /*cd10*/  FMUL.FTZ R3, R3, R0.reuse ;  /* 0x0000000003037220 */ /* 0x080fe20000410000 */
[-CC-:B------:R-:W-:Y:S01]  /*cd20*/  FFMA.FTZ R128, R159, R0.reuse, -R133.reuse ;  /* 0x000000009f807223 */ /* 0x180fe20000010885 */
[----:B------:R-:W-:Y:S01]  /*cd30*/  FFMA.FTZ R132, R147, R0, -R133 ;  /* 0x0000000093847223 */ /* 0x000fe20000010885 */
[----:B------:R-:W-:Y:S01]  /*cd40*/  MUFU.EX2 R8, R8 ;  /* 0x0000000800087308 */ /* 0x000fe20000000800 */
[----:B------:R-:W-:-:S07]  /*cd50*/  UMOV UR6, UR38 ;  /* 0x0000002600067c82 */ /* 0x000fce0008000000 */
[----:B------:R-:W0:Y:S08]  /*cd60*/  MUFU.EX2 R3, R3 ;  /* 0x0000000300037308 */ /* 0x000e300000000800 */
[----:B------:R-:W1:Y:S08]  /*cd70*/  MUFU.EX2 R128, R128 ;  /* 0x0000008000807308 */ /* 0x000e700000000800 */
[----:B------:R-:W2:Y:S01]  /*cd80*/  MUFU.EX2 R132, R132 ;  /* 0x0000008400847308 */ /* 0x000ea20000000800 */
[----:B0-----:R-:W-:-:S04]  /*cd90*/  FFMA.FTZ R6, R3, R6, R8 ;  /* 0x0000000603067223 */ /* 0x001fc80000010008 */
[----:B------:R-:W-:Y:S01]  /*cda0*/  FADD.FTZ R138, R201, R6 ;  /* 0x00000006c98a7221 */ /* 0x000fe20000010000 */
[----:B------:R-:W-:Y:S01]  /*cdb0*/  FFMA.FTZ R6, R139, R0, -R133 ;  /* 0x000000008b067223 */ /* 0x000fe20000010885 */
[----:B------:R-:W-:Y:S01]  /*cdc0*/  F2FP.BF16.F32.PACK_AB R201, R201, R8 ;  /* 0x00000008c9c9723e */ /* 0x000fe200000010ff */
[----:B------:R-:W-:Y:S08]  /*cdd0*/  MUFU.EX2 R180, R180 ;  /* 0x000000b400b47308 */ /* 0x000ff00000000800 */
[----:B------:R-:W0:Y:S08]  /*cde0*/  MUFU.EX2 R6, R6 ;  /* 0x0000000600067308 */ /* 0x000e300000000800 */
        /* <DEDUP_REMOVED lines=8> */
[----:B---3--:R-:W-:-:S05]  /*ce70*/  @!P1 VIADD R140, R144, 0x36860 ;  /* 0x00036860908c9836 */ /* 0x008fca0000000000 */
[----:B------:R-:W-:-:S04]  /*ce80*/  @!P1 PRMT R140, RZ, 0x654, R140 ;  /* 0x00000654ff8c9816 */ /* 0x000fc8000000008c */
[----:B------:R3:W-:Y:S02]  /*ce90*/  @!P1 SYNCS.ARRIVE.TRANS64.RED.A1T0 RZ, [R140+URZ], RZ ;  /* 0x000000ff8cff99a7 */ /* 0x0007e4000810043f */
[----:B---3--:R-:W-:Y:S01]  /*cea0*/  FADD.FTZ R140, R202, R7 ;  /* 0x00000007ca8c7221 */ /* 0x008fe20000010000 */
[----:B------:R-:W-:Y:S01]  /*ceb0*/  FADD.FTZ R7, R203, R138 ;  /* 0x0000008acb077221 */ /* 0x000fe20000010000 */
[C---:B------:R-:W-:Y:S02]  /*cec0*/  F2FP.BF16.F32.PACK_AB R203, R14.reuse, R203 ;  /* 0x000000cb0ecb723e */ /* 0x040fe400000010ff */
[C---:B------:R-:W-:Y:S01]  /*ced0*/  FADD.FTZ R139, R169.reuse, R140 ;  /* 0x0000008ca98b7221 */ /* 0x040fe20000010000 */
[----:B------:R-:W-:Y:S01]  /*cee0*/  FADD.FTZ R138, R14, R7 ;  /* 0x000000070e8a7221 */ /* 0x000fe20000010000 */
[----:B------:R-:W-:Y:S02]  /*cef0*/  F2FP.BF16.F32.PACK_AB R202, R169, R202 ;  /* 0x000000caa9ca723e */ /* 0x000fe400000010ff */
[----:B------:R-:W-:Y:S01]  /*cf00*/  FADD.FTZ R140, R196, R139 ;  /* 0x0000008bc48c7221 */ /* 0x000fe20000010000 */
[----:B------:R-:W-:Y:S01]  /*cf10*/  FADD.FTZ R7, R197, R138 ;  /* 0x0000008ac5077221 */ /* 0x000fe20000010000 */
[----:B------:R-:W-:-:S02]  /*cf20*/  F2FP.BF16.F32.PACK_AB R196, R161, R196 ;  /* 0x000000c4a1c4723e */ /* 0x000fc400000010ff */
[----:B------:R-:W-:Y:S01]  /*cf30*/  FADD.FTZ R139, R161, R140 ;  /* 0x0000008ca18b7221 */ /* 0x000fe20000010000 */
[----:B------:R-:W-:Y:S01]  /*cf40*/  FADD.FTZ R130, R20, R7 ;  /* 0x0000000714827221 */ /* 0x000fe20000010000 */
[----:B------:R-:W-:Y:S01]  /*cf50*/  FFMA.FTZ R7, R122, R0, -R133 ;  /* 0x000000007a077223 */ /* 0x000fe20000010885 */
[----:B------:R-:W-:Y:S01]  /*cf60*/  F2FP.BF16.F32.PACK_AB R197, R20, R197 ;  /* 0x000000c514c5723e */ /* 0x000fe200000010ff */
[----:B------:R-:W-:Y:S01]  /*cf70*/  FADD.FTZ R138, R198, R139 ;  /* 0x0000008bc68a7221 */ /* 0x000fe20000010000 */
[----:B------:R-:W-:Y:S01]  /*cf80*/  FADD.FTZ R139, R199, R130 ;  /* 0x00000082c78b7221 */ /* 0x000fe20000010000 */
[C---:B------:R-:W-:Y:S01]  /*cf90*/  F2FP.BF16.F32.PACK_AB R198, R13.reuse, R198 ;  /* 0x000000c60dc6723e */ /* 0x040fe200000010ff */
[----:B------:R-:W3:Y:S01]  /*cfa0*/  MUFU.EX2 R122, R143 ;  /* 0x0000008f007a7308 */ /* 0x000ee20000000800 */
[----:B------:R-:W-:Y:S01]  /*cfb0*/  FADD.FTZ R147, R13, R138 ;  /* 0x0000008a0d937221 */ /* 0x000fe20000010000 */
[C---:B------:R-:W-:Y:S01]  /*cfc0*/  FADD.FTZ R130, R120.reuse, R139 ;  /* 0x0000008b78827221 */ /* 0x040fe20000010000 */
[----:B------:R-:W-:-:S02]  /*cfd0*/  F2FP.BF16.F32.PACK_AB R199, R120, R199 ;  /* 0x000000c778c7723e */ /* 0x000fc400000010ff */
[----:B------:R-:W-:Y:S01]  /*cfe0*/  FADD.FTZ R138, R192, R147 ;  /* 0x00000093c08a7221 */ /* 0x000fe20000010000 */
[----:B------:R-:W-:Y:S01]  /*cff0*/  FADD.FTZ R139, R193, R130 ;  /* 0x00000082c18b7221 */ /* 0x000fe20000010000 */
[C---:B------:R-:W-:Y:S01]  /*d000*/  F2FP.BF16.F32.PACK_AB R192, R153.reuse, R192 ;  /* 0x000000c099c0723e */ /* 0x040fe200000010ff */
[----:B------:R4:W5:Y:S01]  /*d010*/  MUFU.EX2 R177, R7 ;  /* 0x0000000700b17308 */ /* 0x0009620000000800 */
[----:B------:R-:W-:Y:S01]  /*d020*/  FADD.FTZ R133, R153, R138 ;  /* 0x0000008a99857221 */ /* 0x000fe20000010000 */
[C---:B------:R-:W-:Y:S01]  /*d030*/  FADD.FTZ R130, R124.reuse, R139 ;  /* 0x0000008b7c827221 */ /* 0x040fe20000010000 */
[----:B------:R-:W-:Y:S02]  /*d040*/  F2FP.BF16.F32.PACK_AB R193, R124, R193 ;  /* 0x000000c17cc1723e */ /* 0x000fe400000010ff */
[----:B------:R-:W-:Y:S01]  /*d050*/  FADD.FTZ R138, R194, R133 ;  /* 0x00000085c28a7221 */ /* 0x000fe20000010000 */
[----:B------:R-:W-:Y:S01]  /*d060*/  FADD.FTZ R11, R195, R130 ;  /* 0x00000082c30b7221 */ /* 0x000fe20000010000 */
[----:B------:R-:W-:-:S02]  /*d070*/  F2FP.BF16.F32.PACK_AB R194, R15, R194 ;  /* 0x000000c20fc2723e */ /* 0x000fc400000010ff */
[----:B------:R-:W-:Y:S01]  /*d080*/  FADD.FTZ R133, R15, R138 ;  /* 0x0000008a0f857221 */ /* 0x000fe20000010000 */
[C---:B-1----:R-:W-:Y:S01]  /*d090*/  FADD.FTZ R130, R128.reuse, R11 ;  /* 0x0000000b80827221 */ /* 0x042fe20000010000 */
[----:B------:R-:W-:Y:S02]  /*d0a0*/  F2FP.BF16.F32.PACK_AB R195, R128, R195 ;  /* 0x000000c380c3723e */ /* 0x000fe400000010ff */
[----:B------:R-:W-:Y:S01]  /*d0b0*/  FADD.FTZ R8, R188, R133 ;  /* 0x00000085bc087221 */ /* 0x000fe20000010000 */
[----:B------:R-:W-:Y:S01]  /*d0c0*/  FADD.FTZ R11, R189, R130 ;  /* 0x00000082bd0b7221 */ /* 0x000fe20000010000 */
[C---:B------:R-:W-:Y:S02]  /*d0d0*/  F2FP.BF16.F32.PACK_AB R188, R21.reuse, R188 ;  /* 0x000000bc15bc723e */ /* 0x040fe400000010ff */
[----:B------:R-:W-:Y:S01]  /*d0e0*/  FADD.FTZ R133, R21, R8 ;  /* 0x0000000815857221 */ /* 0x000fe20000010000 */
[C---:B--2---:R-:W-:Y:S01]  /*d0f0*/  FADD.FTZ R8, R132.reuse, R11 ;  /* 0x0000000b84087221 */ /* 0x044fe20000010000 */
        /* <DEDUP_REMOVED lines=9> */
[----:B0-----:R-:W-:-:S02]  /*d190*/  F2FP.BF16.F32.PACK_AB R185, R6, R185 ;  /* 0x000000b906b9723e */ /* 0x001fc400000010ff */
[C---:B------:R-:W-:Y:S01]  /*d1a0*/  FADD.FTZ R13, R137.reuse, R14 ;  /* 0x0000000e890d7221 */ /* 0x040fe20000010000 */
[----:B------:R-:W-:Y:S01]  /*d1b0*/  FADD.FTZ R8, R6, R11 ;  /* 0x0000000b06087221 */ /* 0x000fe20000010000 */
[----:B------:R-:W-:Y:S02]  /*d1c0*/  F2FP.BF16.F32.PACK_AB R184, R137, R184 ;  /* 0x000000b889b8723e */ /* 0x000fe400000010ff */
[----:B------:R-:W-:Y:S01]  /*d1d0*/  FADD.FTZ R14, R186, R13 ;  /* 0x0000000dba0e7221 */ /* 0x000fe20000010000 */
[----:B------:R-:W-:Y:S01]  /*d1e0*/  FADD.FTZ R11, R187, R8 ;  /* 0x00000008bb0b7221 */ /* 0x000fe20000010000 */
[C---:B------:R-:W-:Y:S02]  /*d1f0*/  F2FP.BF16.F32.PACK_AB R186, R141.reuse, R186 ;  /* 0x000000ba8dba723e */ /* 0x040fe400000010ff */
[----:B------:R-:W-:Y:S01]  /*d200*/  FADD.FTZ R13, R141, R14 ;  /* 0x0000000e8d0d7221 */ /* 0x000fe20000010000 */
[C---:B---3--:R-:W-:Y:S01]  /*d210*/  FADD.FTZ R8, R122.reuse, R11 ;  /* 0x0000000b7a087221 */ /* 0x048fe20000010000 */
[----:B------:R-:W-:Y:S01]  /*d220*/  F2FP.BF16.F32.PACK_AB R187, R122, R187 ;  /* 0x000000bb7abb723e */ /* 0x000fe200000010ff */
[----:B------:R-:W-:-:S02]  /*d230*/  IMAD.MOV.U32 R11, RZ, RZ, R4 ;  /* 0x000000ffff0b7224 */ /* 0x000fc400078e0004 */
[----:B------:R-:W-:Y:S01]  /*d240*/  FADD.FTZ R14, R180, R13 ;  /* 0x0000000db40e7221 */ /* 0x000fe20000010000 */
[----:B------:R-:W-:Y:S01]  /*d250*/  FADD.FTZ R8, R181, R8 ;  /* 0x00000008b5087221 */ /* 0x000fe20000010000 */
[C---:B------:R-:W-:Y:S02]  /*d260*/  F2FP.BF16.F32.PACK_AB R180, R149.reuse, R180 ;  /* 0x000000b495b4723e */ /* 0x040fe400000010ff */
[----:B----4-:R-:W-:Y:S01]  /*d270*/  FADD.FTZ R7, R149, R14 ;  /* 0x0000000e95077221 */ /* 0x010fe20000010000 */
        /* <DEDUP_REMOVED lines=9> */
[----:B-----5:R-:W-:Y:S01]  /*d310*/  FADD.FTZ R8, R177, R8 ;  /* 0x00000008b1087221 */ /* 0x020fe20000010000 */
[----:B------:R-:W-:Y:S02]  /*d320*/  F2FP.BF16.F32.PACK_AB R177, R123, R177 ;  /* 0x000000b17bb1723e */ /* 0x000fe400000010ff */
[----:B------:R-:W-:Y:S01]  /*d330*/  FADD.FTZ R7, R121, R6 ;  /* 0x0000000679077221 */ /* 0x000fe20000010000 */
[----:B------:R-:W-:-:S03]  /*d340*/  FADD.FTZ R8, R123, R8 ;  /* 0x000000087b087221 */ /* 0x000fc60000010000 */
[----:B------:R-:W-:Y:S01]  /*d350*/  FADD.FTZ R6, R12, R7 ;  /* 0x000000070c067221 */ /* 0x000fe20000010000 */
[----:B------:R-:W-:Y:S01]  /*d360*/  FADD.FTZ R8, R179, R8 ;  /* 0x00000008b3087221 */ /* 0x000fe20000010000 */
[----:B------:R-:W-:Y:S02]  /*d370*/  F2FP.BF16.F32.PACK_AB R179, R127, R179 ;  /* 0x000000b37fb3723e */ /* 0x000fe400000010ff */
[----:B------:R-:W-:Y:S01]  /*d380*/  FADD.FTZ R7, R125, R6 ;  /* 0x000000067d077221 */ /* 0x000fe20000010000 */
[----:B------:R-:W-:Y:S01]  /*d390*/  FADD.FTZ R6, R127, R8 ;  /* 0x000000087f067221 */ /* 0x000fe20000010000 */
[----:B------:R-:W-:Y:S01]  /*d3a0*/  IMAD.MOV.U32 R8, RZ, RZ, R5 ;  /* 0x000000ffff087224 */ /* 0x000fe200078e0005 */
[----:B------:R-:W-:Y:S06]  /*d3b0*/  @P2 BRA `(.L_x_5738) ;  /* 0xffffffc400302947 */ /* 0x000fec000383ffff */
.L_x_5729:
        /* <DEDUP_REMOVED lines=99> */
.L_x_5739:
[----:B------:R-:W-:Y:S01]  /*d9f0*/  ULEA UR5, UR36, UR37, 0x3 ;  /* 0x0000002524057291 */ /* 0x000fe2000f8e183f */
[----:B------:R-:W-:-:S05]  /*da00*/  IMAD.U32 R2, RZ, RZ, UR38 ;  /* 0x00000026ff027e24 */ /* 0x000fca000f8e00ff */
[----:B------:R-:W-:-:S04]  /*da10*/  SHF.L.U32 R2, R2, 0x1f, RZ ;  /* 0x0000001f02027819 */ /* 0x000fc800000006ff */
[----:B------:R0:W1:Y:S01]  /*da20*/  SYNCS.PHASECHK.TRANS64.TRYWAIT P2, [UR5+0x36850], R2 ;  /* 0x03685002ff0075a7 */ /* 0x0000620008040145 */
[----:B------:R-:W-:Y:S05]  /*da30*/  @!P0 BRA `(.L_x_5740) ;  /* 0x0000000000048947 */ /* 0x000fea0003800000 */
[----:B------:R-:W-:Y:S01]  /*da40*/  BPT.TRAP 0x1 ;  /* 0x000000040000795c */ /* 0x000fe20000300000 */
.L_x_5740:
[----:B-1----:R-:W-:Y:S05]  /*da50*/  @P2 BRA `(.L_x_5741) ;  /* 0x0000000000082947 */ /* 0x002fea0003800000 */
[----:B------:R-:W1:Y:S02]  /*da60*/  SYNCS.PHASECHK.TRANS64.TRYWAIT P0, [UR5+0x36850], R2 ;  /* 0x03685002ff0075a7 */ /* 0x000e640008000145 */
[----:B-1----:R-:W-:Y:S05]  /*da70*/  @!P0 BRA `(.L_x_5742) ;  /* 0x0000007c00788947 */ /* 0x002fea0003800000 */
.L_x_5741:
[----:B------:R-:W-:Y:S01]  /*da80*/  UIADD3 UR37, UR37, 0x400, URZ ;  /* 0x0000040025257890 */ /* 0x000fe2000fffe03f */
[----:B------:R-:W-:Y:S01]  /*da90*/  WARPGROUP.ARRIVE ;  /* 0x00000000000079c5 */ /* 0x000fe20000000000 */
[----:B------:R-:W-:Y:S01]  /*daa0*/  UMOV UR7, 0x40000040 ;  /* 0x4000004000077882 */ /* 0x000fe20000000000 */
[----:B01----:R-:W0:Y:S01]  /*dab0*/  SHFL.BFLY PT, R2, R7, 0x2, 0x1f ;  /* 0x0c401f0007027f89 */ /* 0x003e2200000e0000 */
[----:B------:R-:W-:Y:S01]  /*dac0*/  USHF.R.U32.HI UR37, URZ, 0x4, UR37 ;  /* 0x000000043f257899 */ /* 0x000fe20008011625 */
[----:B------:R-:W-:Y:S01]  /*dad0*/  CS2R R20, SRZ ;  /* 0x0000000000147805 */ /* 0x000fe2000001ff00 */
[----:B------:R-:W-:Y:S01]  /*dae0*/  VIADD R209, R209, 0x1 ;  /* 0x00000001d1d17836 */ /* 0x000fe20000000000 */
[----:B------:R-:W1:Y:S01]  /*daf0*/  SHFL.BFLY PT, R3, R6, 0x2, 0x1f ;  /* 0x0c401f0006037f89 */ /* 0x000e6200000e0000 */
[----:B------:R-:W-:-:S04]  /*db00*/  ULOP3.LUT UR37, UR37, 0x3fff, URZ, 0xc0, !UPT ;  /* 0x00003fff25257892 */ /* 0x000fc8000f8ec03f */
[----:B------:R-:W-:-:S04]  /*db10*/  ULOP3.LUT UR4, UR37, 0x3800000, URZ, 0xfc, !UPT ;  /* 0x0380000025047892 */ /* 0x000fc8000f8efc3f */
[----:B------:R-:W-:Y:S02]  /*db20*/  UIMAD UR4, UR36, 0xa80, UR4 ;  /* 0x00000a80240478a4 */ /* 0x000fe4000f8e0204 */
[----:B------:R-:W-:-:S04]  /*db30*/  UIADD3 UR36, UR36, 0x1, URZ ;  /* 0x0000000124247890 */ /* 0x000fc8000fffe03f */
[----:B------:R-:W-:Y:S01]  /*db40*/  UISETP.NE.AND UP0, UPT, UR36, 0x2, UPT ;  /* 0x000000022400788c */ /* 0x000fe2000bf05270 */
[----:B------:R-:W-:Y:S02]  /*db50*/  UMOV UR6, UR4 ;  /* 0x0000000400067c82 */ /* 0x000fe40008000000 */
[----:B------:R-:W-:Y:S01]  /*db60*/  HGMMA.64x192x16.F32.BF16 R24, R200, gdesc[UR4].tnspB, R24, gsb0 ;  /* 0x42e00004c8187df0 */ /* 0x000fe20008001818 */
[----:B------:R-:W-:Y:S01]  /*db70*/  UIADD3 UR6, UR4, 0x80, URZ ;  /* 0x0000008004067890 */ /* 0x000fe2000fffe03f */
[----:B0-----:R-:W-:Y:S01]  /*db80*/  FADD.FTZ R2, R2, R7 ;  /* 0x0000000702027221 */ /* 0x001fe20000010000 */
[----:B------:R-:W-:Y:S01]  /*db90*/  UMOV UR7, 0x40000040 ;  /* 0x4000004000077882 */ /* 0x000fe20000000000 */
[----:B------:R-:W-:Y:S01]  /*dba0*/  USEL UR36, UR36, URZ, UP0 ;  /* 0x0000003f24247287 */ /* 0x000fe20008000000 */
[----:B-1----:R-:W-:Y:S01]  /*dbb0*/  FADD.FTZ R8, R3, R6 ;  /* 0x0000000603087221 */ /* 0x002fe20000010000 */
[----:B------:R-:W-:Y:S01]  /*dbc0*/  IMAD.U32 R6, RZ, RZ, UR5 ;  /* 0x00000005ff067e24 */ /* 0x000fe2000f8e00ff */
[----:B------:R-:W0:Y:S03]  /*dbd0*/  SHFL.BFLY PT, R3, R2, 0x1, 0x1f ;  /* 0x0c201f0002037f89 */ /* 0x000e2600000e0000 */
[----:B------:R-:W-:Y:S01]  /*dbe0*/  @!P1 VIADD R6, R6, 0x36860 ;  /* 0x0003686006069836 */ /* 0x000fe20000000000 */
[----:B------:R-:W1:Y:S04]  /*dbf0*/  SHFL.BFLY PT, R9, R8, 0x1, 0x1f ;  /* 0x0c201f0008097f89 */ /* 0x000e6800000e0000 */
[----:B------:R-:W-:Y:S01]  /*dc00*/  @!P1 PRMT R122, RZ, 0x654, R6 ;  /* 0x00000654ff7a9816 */ /* 0x000fe20000000006 */
[----:B0-----:R-:W-:Y:S01]  /*dc10*/  FADD.FTZ R11, R2, R3 ;  /* 0x00000003020b7221 */ /* 0x001fe20000010000 */
[----:B------:R-:W-:-:S02]  /*dc20*/  IMAD.MOV.U32 R3, RZ, RZ, -0x800000 ;  /* 0xff800000ff037424 */ /* 0x000fc400078e00ff */
[----:B------:R-:W-:Y:S02]  /*dc30*/  IMAD.MOV.U32 R2, RZ, RZ, -0x800000 ;  /* 0xff800000ff027424 */ /* 0x000fe400078e00ff */
[----:B-1----:R-:W-:Y:S01]  /*dc40*/  FADD.FTZ R12, R8, R9 ;  /* 0x00000009080c7221 */ /* 0x002fe20000010000 */
[----:B------:R-:W-:-:S04]  /*dc50*/  FSETP.NE.FTZ.AND P0, PT, R11, RZ, PT ;  /* 0x000000ff0b00720b */ /* 0x000fc80003f15000 */
        /* <DEDUP_REMOVED lines=44> */
[-C--:B--2---:R-:W-:Y:S01]  /*df20*/  FMUL.FTZ R128, R95, R21.reuse ;  /* 0x000000155f807220 */ /* 0x084fe20000410000 */
[-C--:B------:R-:W-:Y:S01]  /*df30*/  FMUL.FTZ R127, R99, R21.reuse ;  /* 0x00000015637f7220 */ /* 0x080fe20000410000 */
[-C--:B0-----:R-:W-:Y:S01]  /*df40*/  FMUL.FTZ R120, R33, R20.reuse ;  /* 0x0000001421787220 */ /* 0x081fe20000410000 */
        /* <DEDUP_REMOVED lines=94> */
.L_x_5712:
[----:B------:R-:W0:Y:S01]  /*e530*/  S2R R21, SR_CgaCtaId ;  /* 0x0000000000157919 */ /* 0x000e220000008800 */
[----:B------:R-:W-:Y:S01]  /*e540*/  MOV R90, 0x400 ;  /* 0x00000400005a7802 */ /* 0x000fe20000000f00 */
[----:B------:R-:W-:Y:S01]  /*e550*/  BSSY B0, `(.L_x_5743) ;  /* 0x000022a000007945 */ /* 0x000fe20003800000 */
[----:B------:R-:W-:Y:S02]  /*e560*/  BAR.SYNC.DEFER_BLOCKING 0x5, 0x180 ;  /* 0x0146000000007b1d */ /* 0x000fe40000010000 */
[----:B0-----:R-:W-:-:S05]  /*e570*/  LEA R90, R21, R90, 0x18 ;  /* 0x0000005a155a7211 */ /* 0x001fca00078ec0ff */
[----:B------:R0:W1:Y:S01]  /*e580*/  LDS R52, [R90+0x368d0] ;  /* 0x0368d0005a347984 */ /* 0x0000620000000800 */
[----:B------:R-:W-:Y:S06]  /*e590*/  BAR.ARV 0x4, 0x180 ;  /* 0x0106000000007b1d */ /* 0x000fec0000002000 */
[----:B------:R-:W-:Y:S05]  /*e5a0*/  @P0 BRA `(.L_x_5744) ;  /* 0x0000001400fc0947 */ /* 0x000fea0003800000 */
[----:B------:R-:W2:Y:S01]  /*e5b0*/  S2R R21, SR_SWINHI ;  /* 0x0000000000157919 */ /* 0x000ea20000002f00 */
[----:B------:R-:W-:Y:S01]  /*e5c0*/  SHF.R.S32.HI R91, RZ, 0x1f, R207 ;  /* 0x0000001fff5b7819 */ /* 0x000fe200000114cf */
[----:B------:R-:W-:Y:S01]  /*e5d0*/  ULDC.64 UR4, c[0x0][0xb90] ;  /* 0x0002e40000047ab9 */ /* 0x000fe20000000a00 */
[----:B------:R-:W3:Y:S01]  /*e5e0*/  LDC R94, c[0x0][0xbe8] ;  /* 0x0002fa00ff5e7b82 */ /* 0x000ee20000000800 */
[----:B------:R-:W-:Y:S01]  /*e5f0*/  IMAD.WIDE.U32 R24, R207, UR4, RZ ;  /* 0x00000004cf187c25 */ /* 0x000fe2000f8e00ff */
[----:B------:R-:W-:Y:S01]  /*e600*/  F2FP.BF16.F32.PACK_AB R6, R7, R6 ;  /* 0x000000060706723e */ /* 0x000fe200000010ff */
[----:B------:R-:W-:Y:S01]  /*e610*/  ULDC UR6, c[0x0][0xa88] ;  /* 0x0002a20000067ab9 */ /* 0x000fe20000000800 */
[----:B------:R-:W-:Y:S01]  /*e620*/  F2FP.BF16.F32.PACK_AB R7, R156, R33 ;  /* 0x000000219c07723e */ /* 0x000fe200000010ff */
[----:B------:R-:W-:Y:S01]  /*e630*/  IMAD R20, R91, UR4, RZ ;  /* 0x000000045b147c24 */ /* 0x000fe2000f8e02ff */
[----:B------:R-:W-:Y:S01]  /*e640*/  F2FP.BF16.F32.PACK_AB R4, R5, R4 ;  /* 0x000000040504723e */ /* 0x000fe200000010ff */
[----:B------:R-:W-:Y:S01]  /*e650*/  ULDC.64 UR8, c[0x0][0x208] ;  /* 0x0000820000087ab9 */ /* 0x000fe20000000a00 */
[----:B------:R-:W-:Y:S01]  /*e660*/  F2FP.BF16.F32.PACK_AB R5, R158, R37 ;  /* 0x000000259e05723e */ /* 0x000fe200000010ff */
[----:B------:R-:W-:Y:S01]  /*e670*/  IMAD R29, R207, UR5, R20 ;  /* 0x00000005cf1d7c24 */ /* 0x000fe2000f8e0214 */
[----:B------:R-:W-:Y:S01]  /*e680*/  F2FP.BF16.F32.PACK_AB R14, R53, R14 ;  /* 0x0000000e350e723e */ /* 0x000fe200000010ff */
[----:B------:R-:W-:Y:S01]  /*e690*/  ULDC.64 UR4, c[0x0][0xb98] ;  /* 0x0002e60000047ab9 */ /* 0x000fe20000000a00 */
[----:B------:R-:W-:Y:S01]  /*e6a0*/  F2FP.BF16.F32.PACK_AB R10, R11, R10 ;  /* 0x0000000a0b0a723e */ /* 0x000fe200000010ff */
[----:B------:R-:W-:Y:S01]  /*e6b0*/  IMAD.IADD R25, R25, 0x1, R29 ;  /* 0x0000000119197824 */ /* 0x000fe200078e021d */
        /* <DEDUP_REMOVED lines=9> */
[----:B--2---:R-:W-:Y:S01]  /*e750*/  MOV R49, R21 ;  /* 0x0000001500317202 */ /* 0x004fe20000000f00 */
[----:B------:R-:W-:Y:S01]  /*e760*/  IMAD R21, R208, 0x40, R16 ;  /* 0x00000040d0157824 */ /* 0x000fe200078e0210 */
[----:B------:R-:W-:Y:S02]  /*e770*/  F2FP.BF16.F32.PACK_AB R98, R101, R100 ;  /* 0x000000646562723e */ /* 0x000fe400000010ff */
[----:B------:R-:W-:Y:S01]  /*e780*/  F2FP.BF16.F32.PACK_AB R99, R126, R99 ;  /* 0x000000637e63723e */ /* 0x000fe200000010ff */
[----:B------:R-:W-:Y:S01]  /*e790*/  IMAD.WIDE R46, R213, 0x2, R48 ;  /* 0x00000002d52e7825 */ /* 0x000fe200078e0230 */
[----:B------:R-:W-:-:S02]  /*e7a0*/  F2FP.BF16.F32.PACK_AB R105, R95, R106 ;  /* 0x0000006a5f69723e */ /* 0x000fc400000010ff */
[----:B------:R-:W-:Y:S01]  /*e7b0*/  F2FP.BF16.F32.PACK_AB R112, R113, R112 ;  /* 0x000000707170723e */ /* 0x000fe200000010ff */
[----:B------:R-:W-:Y:S01]  /*e7c0*/  IMAD.WIDE R48, R21, 0x2, R48 ;  /* 0x0000000215307825 */ /* 0x000fe200078e0230 */
[C---:B------:R-:W-:Y:S02]  /*e7d0*/  IADD3 R27, P5, R46.reuse, 0x8060, RZ ;  /* 0x000080602e1b7810 */ /* 0x040fe40007fbe0ff */
[C---:B------:R-:W-:Y:S02]  /*e7e0*/  LOP3.LUT R21, R46.reuse, 0x380, RZ, 0xc0, !PT ;  /* 0x000003802e157812 */ /* 0x040fe400078ec0ff */
[----:B------:R-:W-:Y:S02]  /*e7f0*/  LOP3.LUT R26, R27, 0x380, RZ, 0xc0, !PT ;  /* 0x000003801b1a7812 */ /* 0x000fe400078ec0ff */
[----:B------:R-:W-:Y:S02]  /*e800*/  IADD3 R103, P6, R46, 0x8040, RZ ;  /* 0x000080402e677810 */ /* 0x000fe40007fde0ff */
[----:B------:R-:W-:-:S02]  /*e810*/  SHF.R.U64 R26, R26, 0x3, RZ ;  /* 0x000000031a1a7819 */ /* 0x000fc400000012ff */
[C---:B------:R-:W-:Y:S01]  /*e820*/  IADD3 R45, P0, R46.reuse, 0x8020, RZ ;  /* 0x000080202e2d7810 */ /* 0x040fe20007f1e0ff */
[--C-:B------:R-:W-:Y:S01]  /*e830*/  IMAD.X R51, RZ, RZ, R47.reuse, P6 ;  /* 0x000000ffff337224 */ /* 0x100fe200030e062f */
[C---:B------:R-:W-:Y:S02]  /*e840*/  IADD3 R30, P1, R46.reuse, 0x8000, RZ ;  /* 0x000080002e1e7810 */ /* 0x040fe40007f3e0ff */
[----:B------:R-:W-:Y:S01]  /*e850*/  IADD3 R43, P2, R46, 0x4060, RZ ;  /* 0x000040602e2b7810 */ /* 0x000fe20007f5e0ff */
[--C-:B------:R-:W-:Y:S01]  /*e860*/  IMAD.X R55, RZ, RZ, R47.reuse, P0 ;  /* 0x000000ffff377224 */ /* 0x100fe200000e062f */
[----:B------:R-:W-:Y:S01]  /*e870*/  SHF.R.U64 R21, R21, 0x3, RZ ;  /* 0x0000000315157819 */ /* 0x000fe200000012ff */
[--C-:B------:R-:W-:Y:S01]  /*e880*/  IMAD.X R59, RZ, RZ, R47.reuse, P1 ;  /* 0x000000ffff3b7224 */ /* 0x100fe200008e062f */
[----:B------:R-:W-:Y:S01]  /*e890*/  LOP3.LUT R26, R26, R27, RZ, 0x3c, !PT ;  /* 0x0000001b1a1a7212 */ /* 0x000fe200078e3cff */
[--C-:B------:R-:W-:Y:S01]  /*e8a0*/  IMAD.X R27, RZ, RZ, R47.reuse, P5 ;  /* 0x000000ffff1b7224 */ /* 0x100fe200028e062f */
[----:B------:R-:W-:Y:S01]  /*e8b0*/  LOP3.LUT R32, R45, 0x380, RZ, 0xc0, !PT ;  /* 0x000003802d207812 */ /* 0x000fe200078ec0ff */
        /* <DEDUP_REMOVED lines=16> */
[----:B------:R-:W-:-:S02]  /*e9c0*/  SHF.R.U64 R32, R32, 0x3, RZ ;  /* 0x0000000320207819 */ /* 0x000fc400000012ff */
[----:B------:R-:W-:Y:S02]  /*e9d0*/  SHF.R.U64 R20, R20, 0x3, RZ ;  /* 0x0000000314147819 */ /* 0x000fe400000012ff */
[----:B------:R-:W-:Y:S02]  /*e9e0*/  SHF.R.U64 R21, R21, 0x3, RZ ;  /* 0x0000000315157819 */ /* 0x000fe400000012ff */
[----:B------:R-:W-:Y:S02]  /*e9f0*/  LOP3.LUT R54, R32, R45, RZ, 0x3c, !PT ;  /* 0x0000002d20367212 */ /* 0x000fe400078e3cff */
[----:B------:R-:W-:Y:S02]  /*ea00*/  LOP3.LUT R62, R20, R43, RZ, 0x3c, !PT ;  /* 0x0000002b143e7212 */ /* 0x000fe400078e3cff */
[----:B------:R-:W-:Y:S02]  /*ea10*/  LOP3.LUT R20, R29, 0x380, RZ, 0xc0, !PT ;  /* 0x000003801d147812 */ /* 0x000fe400078ec0ff */
[----:B------:R-:W-:-:S02]  /*ea20*/  LOP3.LUT R32, R41, 0x380, RZ, 0xc0, !PT ;  /* 0x0000038029207812 */ /* 0x000fc400078ec0ff */
[----:B------:R-:W-:Y:S02]  /*ea30*/  LOP3.LUT R58, R21, R30, RZ, 0x3c, !PT ;  /* 0x0000001e153a7212 */ /* 0x000fe400078e3cff */
[----:B------:R-:W-:Y:S02]  /*ea40*/  LOP3.LUT R21, R28, 0x380, RZ, 0xc0, !PT ;  /* 0x000003801c157812 */ /* 0x000fe400078ec0ff */
[----:B------:R-:W-:Y:S02]  /*ea50*/  SHF.R.U64 R20, R20, 0x3, RZ ;  /* 0x0000000314147819 */ /* 0x000fe400000012ff */
[----:B------:R-:W-:Y:S02]  /*ea60*/  SHF.R.U64 R32, R32, 0x3, RZ ;  /* 0x0000000320207819 */ /* 0x000fe400000012ff */
[----:B------:R-:W-:Y:S02]  /*ea70*/  SHF.R.U64 R21, R21, 0x3, RZ ;  /* 0x0000000315157819 */ /* 0x000fe400000012ff */
[----:B------:R-:W-:-:S02]  /*ea80*/  LOP3.LUT R66, R20, R29, RZ, 0x3c, !PT ;  /* 0x0000001d14427212 */ /* 0x000fc400078e3cff */
[----:B------:R-:W-:Y:S02]  /*ea90*/  LOP3.LUT R70, R32, R41, RZ, 0x3c, !PT ;  /* 0x0000002920467212 */ /* 0x000fe400078e3cff */
[----:B------:R-:W-:Y:S02]  /*eaa0*/  IADD3 R29, P5, R48, 0x2000, RZ ;  /* 0x00002000301d7810 */ /* 0x000fe40007fbe0ff */
[----:B------:R-:W-:Y:S02]  /*eab0*/  LOP3.LUT R32, R35, 0x380, RZ, 0xc0, !PT ;  /* 0x0000038023207812 */ /* 0x000fe400078ec0ff */
[----:B------:R-:W-:Y:S02]  /*eac0*/  LOP3.LUT R78, R21, R28, RZ, 0x3c, !PT ;  /* 0x0000001c154e7212 */ /* 0x000fe400078e3cff */
[----:B------:R-:W-:Y:S02]  /*ead0*/  LOP3.LUT R34, R103, 0x380, RZ, 0xc0, !PT ;  /* 0x0000038067227812 */ /* 0x000fe400078ec0ff */
[----:B------:R-:W-:-:S02]  /*eae0*/  LOP3.LUT R28, R29, 0x380, RZ, 0xc0, !PT ;  /* 0x000003801d1c7812 */ /* 0x000fc400078ec0ff */
[----:B------:R-:W-:Y:S02]  /*eaf0*/  SHF.R.U64 R32, R32, 0x3, RZ ;  /* 0x0000000320207819 */ /* 0x000fe400000012ff */
[----:B------:R-:W-:Y:S02]  /*eb00*/  SHF.R.U64 R34, R34, 0x3, RZ ;  /* 0x0000000322227819 */ /* 0x000fe400000012ff */
[----:B------:R-:W-:Y:S02]  /*eb10*/  SHF.R.U64 R28, R28, 0x3, RZ ;  /* 0x000000031c1c7819 */ /* 0x000fe400000012ff */
[----:B------:R-:W-:Y:S02]  /*eb20*/  LOP3.LUT R82, R32, R35, RZ, 0x3c, !PT ;  /* 0x0000002320527212 */ /* 0x000fe400078e3cff */
[----:B------:R-:W-:Y:S02]  /*eb30*/  IADD3 R35, P0, R48, 0x5000, RZ ;  /* 0x0000500030237810 */ /* 0x000fe40007f1e0ff */
[----:B------:R-:W-:-:S02]  /*eb40*/  LOP3.LUT R50, R34, R103, RZ, 0x3c, !PT ;  /* 0x0000006722327212 */ /* 0x000fc400078e3cff */
[----:B------:R-:W-:Y:S02]  /*eb50*/  LOP3.LUT R28, R28, R29, RZ, 0x3c, !PT ;  /* 0x0000001d1c1c7212 */ /* 0x000fe400078e3cff */
[----:B------:R-:W-:Y:S02]  /*eb60*/  IADD3 R29, P1, R48, 0x4000, RZ ;  /* 0x00004000301d7810 */ /* 0x000fe40007f3e0ff */
[----:B------:R-:W-:Y:S02]  /*eb70*/  LOP3.LUT R34, R35, 0x380, RZ, 0xc0, !PT ;  /* 0x0000038023227812 */ /* 0x000fe400078ec0ff */
[----:B------:R-:W-:Y:S01]  /*eb80*/  MOV R111, R46 ;  /* 0x0000002e006f7202 */ /* 0x000fe20000000f00 */
[----:B------:R-:W-:Y:S01]  /*eb90*/  IMAD.X R33, RZ, RZ, R49, P1 ;  /* 0x000000ffff217224 */ /* 0x000fe200008e0631 */
[----:B------:R-:W-:Y:S01]  /*eba0*/  SHF.R.U64 R34, R34, 0x3, RZ ;  /* 0x0000000322227819 */ /* 0x000fe200000012ff */
[----:B------:R-:W-:Y:S01]  /*ebb0*/  BAR.SYNC.DEFER_BLOCKING 0x1, 0x100 ;  /* 0x0044000000007b1d */ /* 0x000fe20000010000 */
[----:B---3--:R-:W-:-:S02]  /*ebc0*/  ISETP.NE.AND P1, PT, R94, 0x1, PT ;  /* 0x000000015e00780c */ /* 0x008fc40003f25270 */
[----:B------:R-:W-:Y:S01]  /*ebd0*/  LOP3.LUT R34, R34, R35, RZ, 0x3c, !PT ;  /* 0x0000002322227212 */ /* 0x000fe200078e3cff */
[--C-:B------:R-:W-:Y:S01]  /*ebe0*/  IMAD.X R35, RZ, RZ, R49.reuse, P0 ;  /* 0x000000ffff237224 */ /* 0x100fe200000e0631 */
[----:B------:R-:W-:Y:S02]  /*ebf0*/  IADD3 R103, P0, R48, 0xb000, RZ ;  /* 0x0000b00030677810 */ /* 0x000fe40007f1e0ff */
[----:B------:R-:W-:Y:S02]  /*ec00*/  LOP3.LUT R30, R39, 0x380, RZ, 0xc0, !PT ;  /* 0x00000380271e7812 */ /* 0x000fe400078ec0ff */
[----:B------:R-:W-:Y:S01]  /*ec10*/  LOP3.LUT R46, R103, 0x380, RZ, 0xc0, !PT ;  /* 0x00000380672e7812 */ /* 0x000fe200078ec0ff */
[----:B------:R-:W-:Y:S01]  /*ec20*/  IMAD.X R47, RZ, RZ, R49, P0 ;  /* 0x000000ffff2f7224 */ /* 0x000fe200000e0631 */
[----:B------:R-:W-:Y:S01]  /*ec30*/  MOV R110, R50 ;  /* 0x00000032006e7202 */ /* 0x000fe20000000f00 */
[----:B------:R-:W-:Y:S01]  /*ec40*/  IMAD.IADD R51, R22, 0x1, R17 ;  /* 0x0000000116337824 */ /* 0x000fe200078e0211 */
[----:B------:R-:W-:Y:S01]  /*ec50*/  SHF.R.U64 R46, R46, 0x3, RZ ;  /* 0x000000032e2e7819 */ /* 0x000fe200000012ff */
[----:B------:R-:W2:Y:S01]  /*ec60*/  @P1 LDC R156, c[0x0][0xbec] ;  /* 0x0002fb00ff9c1b82 */ /* 0x000ea20000000800 */
[----:B------:R-:W-:-:S02]  /*ec70*/  SHF.R.U64 R30, R30, 0x3, RZ ;  /* 0x000000031e1e7819 */ /* 0x000fc400000012ff */
[----:B------:R-:W-:Y:S02]  /*ec80*/  LOP3.LUT R46, R46, R103, RZ, 0x3c, !PT ;  /* 0x000000672e2e7212 */ /* 0x000fe400078e3cff */
[----:B------:R-:W-:Y:S02]  /*ec90*/  MOV R103, R26 ;  /* 0x0000001a00677202 */ /* 0x000fe40000000f00 */
[----:B------:R-:W-:Y:S01]  /*eca0*/  LOP3.LUT R74, R30, R39, RZ, 0x3c, !PT ;  /* 0x000000271e4a7212 */ /* 0x000fe200078e3cff */
[----:B------:R-:W3:Y:S01]  /*ecb0*/  @P1 LDC R27, c[0x0][0xbf0] ;  /* 0x0002fc00ff1b1b82 */ /* 0x000ee20000000800 */
[----:B------:R-:W-:Y:S01]  /*ecc0*/  LOP3.LUT R30, R31, 0x380, RZ, 0xc0, !PT ;  /* 0x000003801f1e7812 */ /* 0x000fe200078ec0ff */
[----:B------:R2:W-:Y:S01]  /*ecd0*/  STSM.16.M88.4 [R111], R4 ;  /* 0x000000046f007844 */ /* 0x0005e20000000200 */
[----:B------:R-:W-:Y:S01]  /*ece0*/  MOV R54, R54 ;  /* 0x0000003600367202 */ /* 0x000fe20000000f00 */
[----:B------:R-:W-:Y:S01]  /*ecf0*/  IMAD.MOV.U32 R55, RZ, RZ, R51 ;  /* 0x000000ffff377224 */ /* 0x000fe200078e0033 */
[----:B------:R-:W-:-:S02]  /*ed00*/  SHF.R.U64 R30, R30, 0x3, RZ ;  /* 0x000000031e1e7819 */ /* 0x000fc400000012ff */
[----:B------:R-:W-:Y:S02]  /*ed10*/  MOV R66, R66 ;  /* 0x0000004200427202 */ /* 0x000fe40000000f00 */
[----:B------:R-:W-:Y:S02]  /*ed20*/  LOP3.LUT R86, R30, R31, RZ, 0x3c, !PT ;  /* 0x0000001f1e567212 */ /* 0x000fe400078e3cff */
[----:B------:R-:W-:Y:S02]  /*ed30*/  MOV R82, R82 ;  /* 0x0000005200527202 */ /* 0x000fe40000000f00 */
[----:B------:R-:W-:Y:S02]  /*ed40*/  MOV R86, R86 ;  /* 0x0000005600567202 */ /* 0x000fe40000000f00 */
[----:B------:R-:W-:Y:S02]  /*ed50*/  IADD3 R21, P4, R48, 0x1000, RZ ;  /* 0x0000100030157810 */ /* 0x000fe40007f9e0ff */
[----:B------:R-:W-:Y:S01]  /*ed60*/  MOV R58, R58 ;  /* 0x0000003a003a7202 */ /* 0x000fe20000000f00 */
[----:B--2---:R-:W-:Y:S01]  /*ed70*/  @P1 IMAD.HI.U32 R4, R51, R156, RZ ;  /* 0x0000009c33041227 */ /* 0x004fe200078e00ff */
[----:B------:R-:W-:-:S02]  /*ed80*/  F2FP.BF16.F32.PACK_AB R6, R121, R0 ;  /* 0x000000007906723e */ /* 0x000fc400000010ff */
[----:B------:R-:W-:Y:S02]  /*ed90*/  SHF.R.S32.HI R0, RZ, 0x1f, R205 ;  /* 0x0000001fff007819 */ /* 0x000fe400000114cd */
[----:B------:R-:W-:Y:S02]  /*eda0*/  F2FP.BF16.F32.PACK_AB R5, R155, R150 ;  /* 0x000000969b05723e */ /* 0x000fe400000010ff */
[----:B---3--:R-:W-:Y:S01]  /*edb0*/  @P1 SHF.R.U32.HI R55, RZ, R27, R4 ;  /* 0x0000001bff371219 */ /* 0x008fe20000011604 */
[----:B------:R-:W-:Y:S01]  /*edc0*/  IMAD R26, R0, UR4, RZ ;  /* 0x00000004001a7c24 */ /* 0x000fe2000f8e02ff */
[----:B------:R-:W-:Y:S02]  /*edd0*/  F2FP.BF16.F32.PACK_AB R4, R120, R9 ;  /* 0x000000097804723e */ /* 0x000fe400000010ff */
[----:B------:R-:W-:Y:S01]  /*ede0*/  F2FP.BF16.F32.PACK_AB R7, R154, R149 ;  /* 0x000000959a07723e */ /* 0x000fe200000010ff */
[----:B------:R-:W-:Y:S01]  /*edf0*/  IMAD.MOV R53, RZ, RZ, -R55 ;  /* 0x000000ffff357224 */ /* 0x000fe200078e0a37 */
[----:B------:R-:W-:Y:S01]  /*ee00*/  F2FP.BF16.F32.PACK_AB R9, R153, R148 ;  /* 0x000000949909723e */ /* 0x000fe200000010ff */
[C---:B------:R-:W-:Y:S01]  /*ee10*/  IMAD R59, R205.reuse, UR5, R26 ;  /* 0x00000005cd3b7c24 */ /* 0x040fe2000f8e021a */
[----:B------:R-:W-:Y:S01]  /*ee20*/  IADD3 R39, P3, R48, 0x7000, RZ ;  /* 0x0000700030277810 */ /* 0x000fe20007f7e0ff */
[----:B------:R-:W-:Y:S01]  /*ee30*/  IMAD R53, R94, R53, R51 ;  /* 0x000000355e357224 */ /* 0x000fe200078e0233 */
[----:B------:R-:W-:Y:S01]  /*ee40*/  STSM.16.M88.4 [R66], R4 ;  /* 0x0000000442007844 */ /* 0x000fe20000000200 */
[----:B------:R-:W-:Y:S01]  /*ee50*/  IMAD.WIDE.U32 R50, R205, UR4, R24 ;  /* 0x00000004cd327c25 */ /* 0x000fe2000f8e0018 */
[----:B------:R-:W-:Y:S01]  /*ee60*/  LOP3.LUT R20, R21, 0x380, RZ, 0xc0, !PT ;  /* 0x0000038015147812 */ /* 0x000fe200078ec0ff */
[----:B------:R-:W-:Y:S01]  /*ee70*/  ULDC.64 UR4, c[0x0][0xb88] ;  /* 0x0002e20000047ab9 */ /* 0x000fe20000000a00 */
[----:B------:R2:W-:Y:S01]  /*ee80*/  STSM.16.M88.4 [R86], R8 ;  /* 0x0000000856007844 */ /* 0x0005e20000000200 */
[----:B------:R-:W-:-:S02]  /*ee90*/  LOP3.LUT R38, R39, 0x380, RZ, 0xc0, !PT ;  /* 0x0000038027267812 */ /* 0x000fc400078ec0ff */
[----:B------:R-:W-:Y:S01]  /*eea0*/  SHF.R.U64 R20, R20, 0x3, RZ ;  /* 0x0000000314147819 */ /* 0x000fe200000012ff */
[----:B------:R3:W-:Y:S01]  /*eeb0*/  STSM.16.M88.4 [R82], R12 ;  /* 0x0000000c52007844 */ /* 0x0007e20000000200 */
[----:B------:R-:W-:Y:S02]  /*eec0*/  MOV R78, R78 ;  /* 0x0000004e004e7202 */ /* 0x000fe40000000f00 */
[----:B------:R-:W-:Y:S02]  /*eed0*/  F2FP.BF16.F32.PACK_AB R24, R57, R56 ;  /* 0x000000383918723e */ /* 0x000fe400000010ff */
[----:B------:R-:W-:Y:S02]  /*eee0*/  F2FP.BF16.F32.PACK_AB R25, R140, R137 ;  /* 0x000000898c19723e */ /* 0x000fe400000010ff */
[----:B------:R-:W-:Y:S02]  /*eef0*/  F2FP.BF16.F32.PACK_AB R26, R61, R60 ;  /* 0x0000003c3d1a723e */ /* 0x000fe400000010ff */
[----:B------:R-:W-:-:S02]  /*ef00*/  F2FP.BF16.F32.PACK_AB R27, R143, R136 ;  /* 0x000000888f1b723e */ /* 0x000fc400000010ff */
[----:B------:R-:W-:Y:S02]  /*ef10*/  MOV R74, R74 ;  /* 0x0000004a004a7202 */ /* 0x000fe40000000f00 */
[----:B--2---:R-:W-:Y:S01]  /*ef20*/  SHF.R.S32.HI R9, RZ, 0x1f, R55 ;  /* 0x0000001fff097819 */ /* 0x004fe20000011437 */
[----:B------:R2:W-:Y:S01]  /*ef30*/  STSM.16.M88.4 [R78], R24 ;  /* 0x000000184e007844 */ /* 0x0005e20000000200 */
[----:B------:R-:W-:Y:S01]  /*ef40*/  SHF.R.S32.HI R8, RZ, 0x1f, R53 ;  /* 0x0000001fff087819 */ /* 0x000fe20000011435 */
[----:B---3--:R-:W-:Y:S01]  /*ef50*/  IMAD.IADD R14, R212, 0x1, R17 ;  /* 0x00000001d40e7824 */ /* 0x008fe200078e0211 */
[----:B------:R-:W-:Y:S02]  /*ef60*/  IADD3 R12, P0, R55, R50, RZ ;  /* 0x00000032370c7210 */ /* 0x000fe40007f1e0ff */
[----:B------:R-:W-:Y:S01]  /*ef70*/  F2FP.BF16.F32.PACK_AB R4, R65, R64 ;  /* 0x000000404104723e */ /* 0x000fe200000010ff */
[----:B------:R-:W-:Y:S01]  /*ef80*/  IMAD R8, R8, UR4, RZ ;  /* 0x0000000408087c24 */ /* 0x000fe2000f8e02ff */
[----:B------:R-:W-:Y:S01]  /*ef90*/  IADD3.X R13, R9, R51, R59, P0, !PT ;  /* 0x00000033090d7210 */ /* 0x000fe200007fe43b */
[----:B------:R-:W3:Y:S01]  /*efa0*/  @P1 LDC R55, c[0x0][0xbec] ;  /* 0x0002fb00ff371b82 */ /* 0x000ee20000000800 */
[----:B------:R-:W-:Y:S01]  /*efb0*/  F2FP.BF16.F32.PACK_AB R5, R142, R135 ;  /* 0x000000878e05723e */ /* 0x000fe200000010ff */
[----:B------:R-:W-:Y:S01]  /*efc0*/  IMAD R15, R53, UR5, R8 ;  /* 0x00000005350f7c24 */ /* 0x000fe2000f8e0208 */
[----:B------:R-:W-:Y:S01]  /*efd0*/  F2FP.BF16.F32.PACK_AB R6, R69, R68 ;  /* 0x000000444506723e */ /* 0x000fe200000010ff */
[----:B------:R-:W-:Y:S01]  /*efe0*/  IMAD.WIDE.U32 R12, R53, UR4, R12 ;  /* 0x00000004350c7c25 */ /* 0x000fe2000f8e000c */
[----:B------:R-:W-:Y:S01]  /*eff0*/  F2FP.BF16.F32.PACK_AB R7, R141, R134 ;  /* 0x000000868d07723e */ /* 0x000fe200000010ff */
[----:B------:R-:W-:Y:S01]  /*f000*/  ULDC.64 UR4, c[0x0][0xb50] ;  /* 0x0002d40000047ab9 */ /* 0x000fe20000000a00 */
[----:B------:R-:W-:Y:S01]  /*f010*/  SHF.R.U64 R38, R38, 0x3, RZ ;  /* 0x0000000326267819 */ /* 0x000fe200000012ff */
[----:B------:R-:W-:Y:S01]  /*f020*/  IMAD R53, R94, UR6, RZ ;  /* 0x000000065e357c24 */ /* 0x000fe2000f8e02ff */
[----:B------:R-:W-:Y:S01]  /*f030*/  LOP3.LUT R20, R20, R21, RZ, 0x3c, !PT ;  /* 0x0000001514147212 */ /* 0x000fe200078e3cff */
[----:B------:R4:W-:Y:S01]  /*f040*/  STSM.16.M88.4 [R74], R4 ;  /* 0x000000044a007844 */ /* 0x0009e20000000200 */
[----:B------:R-:W-:-:S02]  /*f050*/  IADD3 R21, P2, R48, 0x6000, RZ ;  /* 0x0000600030157810 */ /* 0x000fc40007f5e0ff */
[----:B------:R-:W-:Y:S01]  /*f060*/  LOP3.LUT R38, R38, R39, RZ, 0x3c, !PT ;  /* 0x0000002726267212 */ /* 0x000fe200078e3cff */
[--C-:B------:R-:W-:Y:S01]  /*f070*/  IMAD.X R39, RZ, RZ, R49.reuse, P3 ;  /* 0x000000ffff277224 */ /* 0x100fe200018e0631 */
[----:B------:R-:W-:Y:S01]  /*f080*/  LOP3.LUT P0, RZ, R210, 0x3, RZ, 0xc0, !PT ;  /* 0x00000003d2ff7812 */ /* 0x000fe2000780c0ff */
[----:B------:R-:W-:Y:S01]  /*f090*/  IMAD.X R37, RZ, RZ, R49, P2 ;  /* 0x000000ffff257224 */ /* 0x000fe200010e0631 */
[----:B--2---:R-:W-:Y:S02]  /*f0a0*/  LEA R24, P3, R12, UR4, 0x2 ;  /* 0x000000040c187c11 */ /* 0x004fe4000f8610ff */
[----:B------:R-:W-:Y:S02]  /*f0b0*/  ISETP.GE.OR P2, PT, R14, R53, P0 ;  /* 0x000000350e00720c */ /* 0x000fe40000746670 */
[----:B------:R-:W-:Y:S01]  /*f0c0*/  MOV R70, R70 ;  /* 0x0000004600467202 */ /* 0x000fe20000000f00 */
[----:B------:R-:W-:Y:S01]  /*f0d0*/  SHFL.IDX PT, R64, R24, RZ, 0x1c1f ;  /* 0x001c1fff18407589 */ /* 0x000fe200000e0000 */
[----:B------:R-:W-:-:S02]  /*f0e0*/  F2FP.BF16.F32.PACK_AB R8, R73, R72 ;  /* 0x000000484908723e */ /* 0x000fc400000010ff */
[----:B------:R-:W-:Y:S01]  /*f0f0*/  F2FP.BF16.F32.PACK_AB R9, R138, R133 ;  /* 0x000000858a09723e */ /* 0x000fe200000010ff */
[----:B----4-:R-:W-:Y:S01]  /*f100*/  VIADD R4, R14, 0x8 ;  /* 0x000000080e047836 */ /* 0x010fe20000000000 */
[----:B------:R-:W-:Y:S01]  /*f110*/  F2FP.BF16.F32.PACK_AB R10, R77, R76 ;  /* 0x0000004c4d0a723e */ /* 0x000fe200000010ff */
[----:B------:R-:W-:Y:S01]  /*f120*/  IMAD.IADD R5, R13, 0x1, R15 ;  /* 0x000000010d057824 */ /* 0x000fe200078e020f */
[----:B------:R-:W-:Y:S01]  /*f130*/  F2FP.BF16.F32.PACK_AB R11, R139, R132 ;  /* 0x000000848b0b723e */ /* 0x000fe200000010ff */
[----:B------:R-:W-:Y:S01]  /*f140*/  SHFL.IDX PT, R66, R24, 0x1, 0x1c1f ;  /* 0x003c1f0018427f89 */ /* 0x000fe200000e0000 */
[----:B------:R-:W-:Y:S02]  /*f150*/  ISETP.GE.OR P0, PT, R4, R53, P0 ;  /* 0x000000350400720c */ /* 0x000fe40000706670 */
[----:B------:R-:W-:Y:S01]  /*f160*/  LEA.HI.X R25, R12, UR5, R5, 0x2, P3 ;  /* 0x000000050c197c11 */ /* 0x000fe200098f1405 */
[----:B------:R-:W-:Y:S01]  /*f170*/  STSM.16.M88.4 [R70], R8 ;  /* 0x0000000846007844 */ /* 0x000fe20000000200 */
[----:B------:R-:W-:Y:S01]  /*f180*/  MOV R62, R62 ;  /* 0x0000003e003e7202 */ /* 0x000fe20000000f00 */
[----:B------:R-:W-:Y:S01]  /*f190*/  ULDC.64 UR4, c[0x0][0xae8] ;  /* 0x0002ba0000047ab9 */ /* 0x000fe20000000a00 */
[----:B------:R-:W-:Y:S01]  /*f1a0*/  F2FP.BF16.F32.PACK_AB R4, R81, R80 ;  /* 0x000000505104723e */ /* 0x000fe200000010ff */
[----:B------:R-:W2:Y:S01]  /*f1b0*/  SHFL.IDX PT, R65, R25, RZ, 0x1c1f ;  /* 0x001c1fff19417589 */ /* 0x000ea200000e0000 */
[----:B------:R-:W-:-:S02]  /*f1c0*/  F2FP.BF16.F32.PACK_AB R5, R129, R122 ;  /* 0x0000007a8105723e */ /* 0x000fc400000010ff */
[----:B------:R-:W-:Y:S01]  /*f1d0*/  F2FP.BF16.F32.PACK_AB R6, R85, R84 ;  /* 0x000000545506723e */ /* 0x000fe200000010ff */
[----:B------:R-:W4:Y:S01]  /*f1e0*/  SHFL.IDX PT, R67, R25, 0x1, 0x1c1f ;  /* 0x003c1f0019437f89 */ /* 0x000f2200000e0000 */
        /* <DEDUP_REMOVED lines=10> */
[----:B------:R-:W-:Y:S01]  /*f290*/  F2FP.BF16.F32.PACK_AB R114, R117, R116 ;  /* 0x000000747572723e */ /* 0x000fe200000010ff */
[----:B------:R-:W-:Y:S01]  /*f2a0*/  STSM.16.M88.4 [R54], R96 ;  /* 0x0000006036007844 */ /* 0x000fe20000000200 */
[----:B------:R-:W-:Y:S02]  /*f2b0*/  F2FP.BF16.F32.PACK_AB R115, R119, R118 ;  /* 0x000000767773723e */ /* 0x000fe400000010ff */
[----:B------:R-:W-:Y:S01]  /*f2c0*/  LOP3.LUT R32, R29, 0x380, RZ, 0xc0, !PT ;  /* 0x000003801d207812 */ /* 0x000fe200078ec0ff */
[----:B------:R-:W-:Y:S01]  /*f2d0*/  STSM.16.M88.4 [R110], R104 ;  /* 0x000000686e007844 */ /* 0x000fe20000000200 */
[----:B------:R-:W-:-:S02]  /*f2e0*/  LOP3.LUT R36, R21, 0x380, RZ, 0xc0, !PT ;  /* 0x0000038015247812 */ /* 0x000fc400078ec0ff */
[----:B------:R-:W-:Y:S01]  /*f2f0*/  SHF.R.U64 R32, R32, 0x3, RZ ;  /* 0x0000000320207819 */ /* 0x000fe200000012ff */
[----:B------:R-:W-:Y:S01]  /*f300*/  STSM.16.M88.4 [R103], R112 ;  /* 0x0000007067007844 */ /* 0x000fe20000000200 */
[----:B------:R-:W-:Y:S02]  /*f310*/  SHF.R.U64 R36, R36, 0x3, RZ ;  /* 0x0000000324247819 */ /* 0x000fe400000012ff */
[----:B------:R-:W-:Y:S01]  /*f320*/  LOP3.LUT R32, R32, R29, RZ, 0x3c, !PT ;  /* 0x0000001d20207212 */ /* 0x000fe200078e3cff */
[----:B------:R-:W-:Y:S01]  /*f330*/  BAR.SYNC.DEFER_BLOCKING 0x1, 0x100 ;  /* 0x0044000000007b1d */ /* 0x000fe20000010000 */
[--C-:B------:R-:W-:Y:S01]  /*f340*/  IMAD.X R29, RZ, RZ, R49.reuse, P5 ;  /* 0x000000ffff1d7224 */ /* 0x100fe200028e0631 */
[----:B------:R-:W-:Y:S02]  /*f350*/  IADD3 R31, P6, R48, 0x3000, RZ ;  /* 0x00003000301f7810 */ /* 0x000fe40007fde0ff */
[----:B------:R-:W-:Y:S01]  /*f360*/  LOP3.LUT R36, R36, R21, RZ, 0x3c, !PT ;  /* 0x0000001524247212 */ /* 0x000fe200078e3cff */
[----:B------:R-:W-:Y:S01]  /*f370*/  IMAD.X R21, RZ, RZ, R49, P4 ;  /* 0x000000ffff157224 */ /* 0x000fe200020e0631 */
[----:B------:R-:W-:-:S02]  /*f380*/  LOP3.LUT R30, R31, 0x380, RZ, 0xc0, !PT ;  /* 0x000003801f1e7812 */ /* 0x000fc400078ec0ff */
[----:B------:R-:W-:Y:S02]  /*f390*/  IADD3 R43, P5, R48, 0x9000, RZ ;  /* 0x00009000302b7810 */ /* 0x000fe40007fbe0ff */
[----:B------:R-:W-:Y:S02]  /*f3a0*/  SHF.R.U64 R30, R30, 0x3, RZ ;  /* 0x000000031e1e7819 */ /* 0x000fe400000012ff */
[----:B------:R-:W-:Y:S02]  /*f3b0*/  LOP3.LUT R42, R43, 0x380, RZ, 0xc0, !PT ;  /* 0x000003802b2a7812 */ /* 0x000fe400078ec0ff */
[----:B------:R-:W-:Y:S01]  /*f3c0*/  LOP3.LUT R30, R30, R31, RZ, 0x3c, !PT ;  /* 0x0000001f1e1e7212 */ /* 0x000fe200078e3cff */
[----:B------:R-:W-:Y:S01]  /*f3d0*/  IMAD.X R31, RZ, RZ, R49, P6 ;  /* 0x000000ffff1f7224 */ /* 0x000fe200030e0631 */
[----:B------:R-:W-:Y:S02]  /*f3e0*/  SHF.R.U64 R42, R42, 0x3, RZ ;  /* 0x000000032a2a7819 */ /* 0x000fe400000012ff */
[----:B------:R-:W-:-:S02]  /*f3f0*/  IADD3 R41, P4, R48, 0x8000, RZ ;  /* 0x0000800030297810 */ /* 0x000fc40007f9e0ff */
[----:B------:R-:W-:Y:S02]  /*f400*/  IADD3 R45, P6, R48, 0xa000, RZ ;  /* 0x0000a000302d7810 */ /* 0x000fe40007fde0ff */
[----:B------:R-:W-:Y:S01]  /*f410*/  LOP3.LUT R42, R42, R43, RZ, 0x3c, !PT ;  /* 0x0000002b2a2a7212 */ /* 0x000fe200078e3cff */
[----:B--2---:R-:W-:Y:S01]  /*f420*/  @!P2 ST.E desc[UR8][R64.64], R3 ;  /* 0x000000034000a985 */ /* 0x004fe2000c101908 */
[----:B------:R-:W-:Y:S02]  /*f430*/  LOP3.LUT R40, R41, 0x380, RZ, 0xc0, !PT ;  /* 0x0000038029287812 */ /* 0x000fe400078ec0ff */
[----:B------:R-:W-:Y:S01]  /*f440*/  LOP3.LUT R44, R45, 0x380, RZ, 0xc0, !PT ;  /* 0x000003802d2c7812 */ /* 0x000fe200078ec0ff */
[----:B----4-:R2:W-:Y:S01]  /*f450*/  @!P0 ST.E desc[UR8][R66.64], R2 ;  /* 0x0000000242008985 */ /* 0x0105e2000c101908 */
[----:B------:R-:W-:Y:S02]  /*f460*/  LOP3.LUT R43, R48, 0x380, RZ, 0xc0, !PT ;  /* 0x00000380302b7812 */ /* 0x000fe400078ec0ff */
[----:B------:R-:W-:Y:S01]  /*f470*/  SHF.R.U64 R40, R40, 0x3, RZ ;  /* 0x0000000328287819 */ /* 0x000fe200000012ff */
[----:B------:R4:W5:Y:S01]  /*f480*/  LD.E.128 R24, desc[UR8][R28.64] ;  /* 0x000000081c187980 */ /* 0x000962000c101d00 */
[----:B------:R-:W-:-:S02]  /*f490*/  SHF.R.U64 R44, R44, 0x3, RZ ;  /* 0x000000032c2c7819 */ /* 0x000fc400000012ff */
[----:B------:R-:W-:Y:S01]  /*f4a0*/  SHF.R.U64 R43, R43, 0x3, RZ ;  /* 0x000000032b2b7819 */ /* 0x000fe200000012ff */
[----:B------:R0:W5:Y:S01]  /*f4b0*/  LD.E.128 R8, desc[UR8][R20.64] ;  /* 0x0000000814087980 */ /* 0x000162000c101d00 */
[----:B------:R-:W-:Y:S01]  /*f4c0*/  LOP3.LUT R40, R40, R41, RZ, 0x3c, !PT ;  /* 0x0000002928287212 */ /* 0x000fe200078e3cff */
[--C-:B------:R-:W-:Y:S01]  /*f4d0*/  IMAD.X R41, RZ, RZ, R49.reuse, P4 ;  /* 0x000000ffff297224 */ /* 0x100fe200020e0631 */
[----:B------:R-:W-:Y:S01]  /*f4e0*/  LOP3.LUT R44, R44, R45, RZ, 0x3c, !PT ;  /* 0x0000002d2c2c7212 */ /* 0x000fe200078e3cff */
[----:B--2---:R-:W-:Y:S01]  /*f4f0*/  IMAD R2, R91, UR4, RZ ;  /* 0x000000045b027c24 */ /* 0x004fe2000f8e02ff */
[----:B------:R2:W5:Y:S01]  /*f500*/  LD.E.128 R4, desc[UR8][R30.64] ;  /* 0x000000081e047980 */ /* 0x000562000c101d00 */
[----:B----4-:R-:W4:Y:S01]  /*f510*/  @P1 LDC R29, c[0x0][0xbf0] ;  /* 0x0002fc00ff1d1b82 */ /* 0x010f220000000800 */
[----:B------:R-:W-:Y:S01]  /*f520*/  LOP3.LUT R48, R43, R48, RZ, 0x3c, !PT ;  /* 0x000000302b307212 */ /* 0x000fe200078e3cff */
[----:B------:R-:W-:Y:S01]  /*f530*/  IMAD.X R43, RZ, RZ, R49, P5 ;  /* 0x000000ffff2b7224 */ /* 0x000fe200028e0631 */
[----:B------:R1:W5:Y:S01]  /*f540*/  LD.E.128 R68, desc[UR8][R32.64] ;  /* 0x0000000820447980 */ /* 0x000362000c101d00 */
[----:B0-----:R-:W-:-:S02]  /*f550*/  IMAD R20, R206, 0x20, R208 ;  /* 0x00000020ce147824 */ /* 0x001fc400078e02d0 */
[----:B------:R-:W-:Y:S01]  /*f560*/  IMAD R21, R207, UR5, R2 ;  /* 0x00000005cf157c24 */ /* 0x000fe2000f8e0202 */
[----:B------:R0:W5:Y:S01]  /*f570*/  LD.E.128 R60, desc[UR8][R34.64] ;  /* 0x00000008223c7980 */ /* 0x000162000c101d00 */
[----:B------:R-:W-:Y:S02]  /*f580*/  IMAD.IADD R28, R17, 0x1, R20 ;  /* 0x00000001111c7824 */ /* 0x000fe400078e0214 */
[----:B------:R-:W-:Y:S01]  /*f590*/  IMAD.WIDE.U32 R2, R207, UR4, RZ ;  /* 0x00000004cf027c25 */ /* 0x000fe2000f8e00ff */
[----:B------:R-:W-:Y:S01]  /*f5a0*/  ULDC.64 UR4, c[0x0][0xaf0] ;  /* 0x0002bc0000047ab9 */ /* 0x000fe20000000a00 */
[----:B------:R0:W5:Y:S02]  /*f5b0*/  LD.E.128 R12, desc[UR8][R36.64] ;  /* 0x00000008240c7980 */ /* 0x000164000c101d00 */
[----:B---3--:R-:W-:Y:S02]  /*f5c0*/  @P1 IMAD.HI.U32 R20, R28, R55, RZ ;  /* 0x000000371c141227 */ /* 0x008fe400078e00ff */
[----:B------:R0:W5:Y:S02]  /*f5d0*/  LD.E.128 R56, desc[UR8][R38.64] ;  /* 0x0000000826387980 */ /* 0x000164000c101d00 */
[----:B------:R-:W-:-:S02]  /*f5e0*/  IMAD.IADD R3, R3, 0x1, R21 ;  /* 0x0000000103037824 */ /* 0x000fc400078e0215 */
[----:B------:R-:W-:Y:S01]  /*f5f0*/  IMAD.MOV.U32 R21, RZ, RZ, R28 ;  /* 0x000000ffff157224 */ /* 0x000fe200078e001c */
[----:B------:R0:W5:Y:S01]  /*f600*/  LD.E.128 R80, desc[UR8][R40.64] ;  /* 0x0000000828507980 */ /* 0x000162000c101d00 */
[----:B------:R-:W-:Y:S01]  /*f610*/  IMAD R0, R0, UR4, RZ ;  /* 0x0000000400007c24 */ /* 0x000fe2000f8e02ff */
[----:B----4-:R-:W-:Y:S01]  /*f620*/  @P1 SHF.R.U32.HI R21, RZ, R29, R20 ;  /* 0x0000001dff151219 */ /* 0x010fe20000011614 */
[C---:B------:R-:W-:Y:S01]  /*f630*/  IMAD.WIDE.U32 R2, R205.reuse, UR4, R2 ;  /* 0x00000004cd027c25 */ /* 0x040fe2000f8e0002 */
[----:B------:R0:W5:Y:S03]  /*f640*/  LD.E.128 R76, desc[UR8][R42.64] ;  /* 0x000000082a4c7980 */ /* 0x000166000c101d00 */
[----:B------:R-:W-:Y:S01]  /*f650*/  IMAD R29, R205, UR5, R0 ;  /* 0x00000005cd1d7c24 */ /* 0x000fe2000f8e0200 */
[--C-:B------:R-:W-:Y:S01]  /*f660*/  SHF.R.S32.HI R0, RZ, 0x1f, R21.reuse ;  /* 0x0000001fff007819 */ /* 0x100fe20000011415 */
[----:B--2---:R-:W-:Y:S01]  /*f670*/  IMAD.MOV R31, RZ, RZ, -R21 ;  /* 0x000000ffff1f7224 */ /* 0x004fe200078e0a15 */
[----:B------:R-:W-:Y:S01]  /*f680*/  ULDC.64 UR4, c[0x0][0xae0] ;  /* 0x0002b80000047ab9 */ /* 0x000fe20000000a00 */
[----:B------:R-:W-:Y:S01]  /*f690*/  IMAD.X R45, RZ, RZ, R49, P6 ;  /* 0x000000ffff2d7224 */ /* 0x000fe200030e0631 */
[----:B------:R0:W5:Y:S01]  /*f6a0*/  LD.E.128 R64, desc[UR8][R46.64] ;  /* 0x000000082e407980 */ /* 0x000162000c101d00 */
[----:B------:R-:W-:-:S02]  /*f6b0*/  IMAD.IADD R3, R3, 0x1, R29 ;  /* 0x0000000103037824 */ /* 0x000fc400078e021d */
[----:B------:R-:W-:Y:S01]  /*f6c0*/  IMAD R0, R0, UR4, RZ ;  /* 0x0000000400007c24 */ /* 0x000fe2000f8e02ff */
[----:B------:R-:W5:Y:S01]  /*f6d0*/  LD.E.128 R48, desc[UR8][R48.64] ;  /* 0x0000000830307980 */ /* 0x000f62000c101d00 */
[----:B------:R-:W-:Y:S02]  /*f6e0*/  IMAD R29, R94, R31, R28 ;  /* 0x0000001f5e1d7224 */ /* 0x000fe400078e021c */
[C---:B------:R-:W-:Y:S01]  /*f6f0*/  IMAD R31, R21.reuse, UR5, R0 ;  /* 0x00000005151f7c24 */ /* 0x040fe2000f8e0200 */
[----:B------:R0:W5:Y:S01]  /*f700*/  LD.E.128 R72, desc[UR8][R44.64] ;  /* 0x000000082c487980 */ /* 0x000162000c101d00 */
[----:B------:R-:W-:Y:S01]  /*f710*/  IMAD.WIDE.U32 R2, R21, UR4, R2 ;  /* 0x0000000415027c25 */ /* 0x000fe2000f8e0002 */
[----:B------:R-:W-:Y:S01]  /*f720*/  SHF.R.S32.HI R0, RZ, 0x1f, R29 ;  /* 0x0000001fff007819 */ /* 0x000fe2000001141d */
[----:B------:R-:W-:Y:S01]  /*f730*/  ULDC.64 UR4, c[0x0][0xad8] ;  /* 0x0002b60000047ab9 */ /* 0x000fe20000000a00 */
[----:B------:R-:W-:Y:S01]  /*f740*/  @!PT LDS RZ, [RZ] ;  /* 0x00000000fffff984 */ /* 0x000fe20000000800 */
[----:B------:R-:W-:Y:S01]  /*f750*/  @!PT LDS RZ, [RZ] ;  /* 0x00000000fffff984 */ /* 0x000fe20000000800 */
[----:B------:R-:W-:Y:S01]  /*f760*/  @!PT LDS RZ, [RZ] ;  /* 0x00000000fffff984 */ /* 0x000fe20000000800 */
[----:B------:R-:W-:Y:S01]  /*f770*/  @!PT LDS RZ, [RZ] ;  /* 0x00000000fffff984 */ /* 0x000fe20000000800 */
[----:B------:R2:W-:Y:S06]  /*f780*/  MEMBAR.ALL.CTA ;  /* 0x0000000000007992 */ /* 0x0005ec0000008000 */
[----:B--2---:R-:W2:Y:S01]  /*f790*/  FENCE.VIEW.ASYNC.S ;  /* 0x00000000000073c6 */ /* 0x004ea20000000000 */
[----:B------:R-:W-:-:S02]  /*f7a0*/  IMAD.IADD R3, R3, 0x1, R31 ;  /* 0x0000000103037824 */ /* 0x000fc400078e021f */
[----:B------:R-:W-:Y:S02]  /*f7b0*/  IMAD R20, R0, UR4, RZ ;  /* 0x0000000400147c24 */ /* 0x000fe4000f8e02ff */
[----:B-1----:R-:W-:Y:S02]  /*f7c0*/  IMAD.IADD R32, R208, 0x1, R17 ;  /* 0x00000001d0207824 */ /* 0x002fe400078e0211 */
        /* <DEDUP_REMOVED lines=8> */
[----:B------:R-:W-:Y:S02]  /*f850*/  LEA.HI.X R30, R2, UR5, R3, 0x1, P3 ;  /* 0x00000005021e7c11 */ /* 0x000fe400098f0c03 */
[----:B------:R-:W-:Y:S02]  /*f860*/  PRMT R90, RZ, 0x654, R90 ;  /* 0x00000654ff5a7816 */ /* 0x000fe4000000005a */
[-C--:B------:R-:W-:Y:S01]  /*f870*/  ISETP.GE.AND P1, PT, R0, R53.reuse, PT ;  /* 0x000000350000720c */ /* 0x080fe20003f26270 */
[----:B------:R-:W-:Y:S01]  /*f880*/  VIADD R0, R32, 0x40 ;  /* 0x0000004020007836 */ /* 0x000fe20000000000 */
[----:B--2---:R0:W-:Y:S01]  /*f890*/  SYNCS.ARRIVE.TRANS64.RED.A1T0 RZ, [R90+URZ], RZ ;  /* 0x000000ff5aff79a7 */ /* 0x0041e2000810043f */
[----:B------:R0:W1:Y:S01]  /*f8a0*/  SHFL.IDX PT, R21, R17, RZ, 0x181f ;  /* 0x00181fff11157589 */ /* 0x00006200000e0000 */
[----:B------:R-:W-:Y:S03]  /*f8b0*/  BSSY B1, `(.L_x_5745) ;  /* 0x0000012000017945 */ /* 0x000fe60003800000 */
[----:B------:R0:W2:Y:S01]  /*f8c0*/  SHFL.IDX PT, R29, R30, RZ, 0x181f ;  /* 0x00181fff1e1d7589 */ /* 0x0000a200000e0000 */
[----:B------:R-:W-:Y:S01]  /*f8d0*/  ISETP.GE.AND P0, PT, R0, R53, PT ;  /* 0x000000350000720c */ /* 0x000fe20003f06270 */
[----:B------:R-:W-:-:S12]  /*f8e0*/  @P2 BRA `(.L_x_5746) ;  /* 0x0000000000382947 */ /* 0x000fd80003800000 */
        /* <DEDUP_REMOVED lines=10> */
[----:B-----5:R3:W-:Y:S01]  /*f990*/  @!P4 ST.E.128 desc[UR6][R2.64], R48 ;  /* 0x000000300200c985 */ /* 0x0207e2000c101d06 */
[----:B------:R-:W-:-:S03]  /*f9a0*/  @!P2 LEA.HI.X R29, R204, R29, R214, 0x1, P6 ;  /* 0x0000001dcc1da211 */ /* 0x000fc600030f0cd6 */
[----:B------:R3:W-:Y:S04]  /*f9b0*/  @!P3 ST.E.128 desc[UR6][R20.64], R68 ;  /* 0x000000441400b985 */ /* 0x0007e8000c101d06 */
[----:B------:R3:W-:Y:S02]  /*f9c0*/  @!P2 ST.E.128 desc[UR6][R28.64], R80 ;  /* 0x000000501c00a985 */ /* 0x0007e4000c101d06 */
.L_x_5746:
[----:B------:R-:W-:Y:S05]  /*f9d0*/  BSYNC B1 ;  /* 0x0000000000017941 */ /* 0x000fea0003800000 */
.L_x_5745:
[----:B--23--:R2:W3:Y:S01]  /*f9e0*/  SHFL.IDX PT, R29, R30, 0x1, 0x181f ;  /* 0x00381f001e1d7f89 */ /* 0x00c4e200000e0000 */
[----:B------:R-:W-:Y:S03]  /*f9f0*/  BSSY B1, `(.L_x_5747) ;  /* 0x0000011000017945 */ /* 0x000fe60003800000 */
[----:B------:R2:W4:Y:S01]  /*fa00*/  SHFL.IDX PT, R3, R17, 0x1, 0x181f ;  /* 0x00381f0011037f89 */ /* 0x00052200000e0000 */
[----:B------:R-:W-:Y:S05]  /*fa10*/  @P1 BRA `(.L_x_5748) ;  /* 0x0000000000381947 */ /* 0x000fea0003800000 */
[----:B------:R-:W-:Y:S01]  /*fa20*/  ULDC UR4, c[0x0][0xac8] ;  /* 0x0002b20000047ab9 */ /* 0x000fe20000000800 */
[----:B------:R-:W-:Y:S01]  /*fa30*/  ULDC.64 UR6, c[0x0][0x208] ;  /* 0x0000820000067ab9 */ /* 0x000fe20000000a00 */
[----:B------:R-:W-:Y:S02]  /*fa40*/  ISETP.GE.AND P4, PT, R16, UR4, PT ;  /* 0x0000000410007c0c */ /* 0x000fe4000bf86270 */
[----:B------:R-:W-:Y:S02]  /*fa50*/  ISETP.GE.AND P5, PT, R23, UR4, PT ;  /* 0x0000000417007c0c */ /* 0x000fe4000bfa6270 */
[----:B------:R-:W-:-:S09]  /*fa60*/  ISETP.GE.AND P6, PT, R204, UR4, PT ;  /* 0x00000004cc007c0c */ /* 0x000fd2000bfc6270 */
[-C--:B----4-:R-:W-:Y:S02]  /*fa70*/  @!P4 LEA R2, P1, R16, R3.reuse, 0x1 ;  /* 0x000000031002c211 */ /* 0x090fe400078208ff */
[CC--:B------:R-:W-:Y:S02]  /*fa80*/  @!P5 LEA R20, P2, R23.reuse, R3.reuse, 0x1 ;  /* 0x000000031714d211 */ /* 0x0c0fe400078408ff */
[----:B------:R-:W-:Y:S02]  /*fa90*/  @!P6 LEA R28, P3, R204, R3, 0x1 ;  /* 0x00000003cc1ce211 */ /* 0x000fe400078608ff */
[-C--:B---3--:R-:W-:Y:S02]  /*faa0*/  @!P4 LEA.HI.X R3, R16, R29.reuse, R216, 0x1, P1 ;  /* 0x0000001d1003c211 */ /* 0x088fe400008f0cd8 */
[-C--:B-1----:R-:W-:Y:S02]  /*fab0*/  @!P5 LEA.HI.X R21, R23, R29.reuse, R215, 0x1, P2 ;  /* 0x0000001d1715d211 */ /* 0x082fe400010f0cd7 */
[----:B------:R-:W-:Y:S01]  /*fac0*/  @!P6 LEA.HI.X R29, R204, R29, R214, 0x1, P3 ;  /* 0x0000001dcc1de211 */ /* 0x000fe200018f0cd6 */
[----:B-----5:R1:W-:Y:S04]  /*fad0*/  @!P4 ST.E.128 desc[UR6][R2.64], R8 ;  /* 0x000000080200c985 */ /* 0x0203e8000c101d06 */
[----:B------:R1:W-:Y:S04]  /*fae0*/  @!P5 ST.E.128 desc[UR6][R20.64], R60 ;  /* 0x0000003c1400d985 */ /* 0x0003e8000c101d06 */
[----:B------:R1:W-:Y:S02]  /*faf0*/  @!P6 ST.E.128 desc[UR6][R28.64], R76 ;  /* 0x0000004c1c00e985 */ /* 0x0003e4000c101d06 */
.L_x_5748:
[----:B------:R-:W-:Y:S05]  /*fb00*/  BSYNC B1 ;  /* 0x0000000000017941 */ /* 0x000fea0003800000 */
.L_x_5747:
[----:B-1---5:R1:W0:Y:S01]  /*fb10*/  SHFL.IDX PT, R11, R30, 0x2, 0x181f ;  /* 0x00581f001e0b7f89 */ /* 0x02222200000e0000 */
[----:B------:R-:W-:Y:S03]  /*fb20*/  BSSY B1, `(.L_x_5749) ;  /* 0x0000011000017945 */ /* 0x000fe60003800000 */
[----:B----4-:R1:W4:Y:S01]  /*fb30*/  SHFL.IDX PT, R3, R17, 0x2, 0x181f ;  /* 0x00581f0011037f89 */ /* 0x01032200000e0000 */
        /* <DEDUP_REMOVED lines=15> */
.L_x_5750:
[----:B------:R-:W-:Y:S05]  /*fc30*/  BSYNC B1 ;  /* 0x0000000000017941 */ /* 0x000fea0003800000 */
.L_x_5749:
[----:B------:R-:W-:Y:S01]  /*fc40*/  VIADD R0, R32, 0x60 ;  /* 0x0000006020007836 */ /* 0x000fe20000000000 */
[----:B0-----:R0:W0:Y:S04]  /*fc50*/  SHFL.IDX PT, R11, R30, 0x3, 0x181f ;  /* 0x00781f001e0b7f89 */ /* 0x00102800000e0000 */
[----:B------:R-:W-:Y:S01]  /*fc60*/  ISETP.GE.AND P0, PT, R0, R53, PT ;  /* 0x000000350000720c */ /* 0x000fe20003f06270 */
[----:B-12---:R-:W1:-:S12]  /*fc70*/  SHFL.IDX PT, R17, R17, 0x3, 0x181f ;  /* 0x00781f0011117f89 */ /* 0x006e5800000e0000 */
[----:B------:R-:W-:Y:S05]  /*fc80*/  @P0 BRA `(.L_x_5751) ;  /* 0x0000000800d80947 */ /* 0x000fea0003800000 */
[----:B------:R-:W-:Y:S01]  /*fc90*/  ULDC UR4, c[0x0][0xac8] ;  /* 0x0002b20000047ab9 */ /* 0x000fe20000000800 */
[----:B------:R-:W-:Y:S01]  /*fca0*/  ULDC.64 UR6, c[0x0][0x208] ;  /* 0x0000820000067ab9 */ /* 0x000fe20000000a00 */
[----:B------:R-:W-:Y:S02]  /*fcb0*/  ISETP.GE.AND P2, PT, R16, UR4, PT ;  /* 0x0000000410007c0c */ /* 0x000fe4000bf46270 */
[----:B------:R-:W-:-:S11]  /*fcc0*/  ISETP.GE.AND P3, PT, R23, UR4, PT ;  /* 0x0000000417007c0c */ /* 0x000fd6000bf66270 */
[CC--:B-1----:R-:W-:Y:S02]  /*fcd0*/  @!P2 LEA R2, P0, R16.reuse, R17.reuse, 0x1 ;  /* 0x000000111002a211 */ /* 0x0c2fe400078008ff */
[C---:B------:R-:W-:Y:S02]  /*fce0*/  @!P3 LEA R8, P1, R23.reuse, R17, 0x1 ;  /* 0x000000111708b211 */ /* 0x040fe400078208ff */
[-C--:B0---4-:R-:W-:Y:S02]  /*fcf0*/  @!P2 LEA.HI.X R3, R16, R11.reuse, R216, 0x1, P0 ;  /* 0x0000000b1003a211 */ /* 0x091fe400000f0cd8 */
        /* <DEDUP_REMOVED lines=10> */
.L_x_5744:
[----:B------:R-:W2:Y:S01]  /*fda0*/  LDC R12, c[0x0][0xbe8] ;  /* 0x0002fa00ff0c7b82 */ /* 0x000ea20000000800 */
[----:B------:R-:W-:Y:S01]  /*fdb0*/  ISETP.GE.AND P0, PT, R217, 0x80, PT ;  /* 0x00000080d900780c */ /* 0x000fe20003f06270 */
[----:B------:R-:W-:Y:S01]  /*fdc0*/  IMAD R0, R206, 0x20, R208 ;  /* 0x00000020ce007824 */ /* 0x000fe200078e02d0 */
[----:B------:R-:W-:Y:S01]  /*fdd0*/  BSSY B1, `(.L_x_5752) ;  /* 0x000002f000017945 */ /* 0x000fe20003800000 */
[----:B------:R-:W-:Y:S02]  /*fde0*/  SHF.R.S32.HI R8, RZ, 0x1f, R207 ;  /* 0x0000001fff087819 */ /* 0x000fe400000114cf */
[----:B------:R-:W-:Y:S01]  /*fdf0*/  IMAD.IADD R13, R17, 0x1, R0 ;  /* 0x00000001110d7824 */ /* 0x000fe200078e0200 */
[----:B------:R-:W-:Y:S02]  /*fe00*/  SHF.R.S32.HI R10, RZ, 0x1f, R205 ;  /* 0x0000001fff0a7819 */ /* 0x000fe400000114cd */
[----:B--2---:R-:W-:-:S13]  /*fe10*/  ISETP.NE.AND P1, PT, R12, 0x1, PT ;  /* 0x000000010c00780c */ /* 0x004fda0003f25270 */
[----:B------:R-:W2:Y:S08]  /*fe20*/  @P1 LDC R14, c[0x0][0xbec] ;  /* 0x0002fb00ff0e1b82 */ /* 0x000eb00000000800 */
[----:B------:R-:W3:Y:S01]  /*fe30*/  @P1 LDC R15, c[0x0][0xbf0] ;  /* 0x0002fc00ff0f1b82 */ /* 0x000ee20000000800 */
[----:B------:R-:W-:Y:S05]  /*fe40*/  @P0 BRA `(.L_x_5753) ;  /* 0x00000000009c0947 */ /* 0x000fea0003800000 */
[----:B------:R-:W4:Y:S01]  /*fe50*/  S2R R2, SR_TID.X ;  /* 0x0000000000027919 */ /* 0x000f220000002100 */
[----:B------:R-:W5:Y:S01]  /*fe60*/  LDC R9, c[0x0][0xbe8] ;  /* 0x0002fa00ff097b82 */ /* 0x000f620000000800 */
[----:B------:R-:W-:Y:S02]  /*fe70*/  ULDC UR4, c[0x0][0xa88] ;  /* 0x0002a20000047ab9 */ /* 0x000fe40000000800 */
[----:B-----5:R-:W-:Y:S01]  /*fe80*/  IMAD R3, R9, UR4, RZ ;  /* 0x0000000409037c24 */ /* 0x020fe2000f8e02ff */
[----:B----4-:R-:W-:-:S04]  /*fe90*/  IADD3 R6, R17, -0x80, R2 ;  /* 0xffffff8011067810 */ /* 0x010fc80007ffe002 */
[----:B------:R-:W-:-:S13]  /*fea0*/  ISETP.GE.AND P0, PT, R6, R3, PT ;  /* 0x000000030600720c */ /* 0x000fda0003f06270 */
[----:B------:R-:W-:Y:S05]  /*feb0*/  @P0 BRA `(.L_x_5753) ;  /* 0x0000000000800947 */ /* 0x000fea0003800000 */
[----:B------:R-:W-:Y:S01]  /*fec0*/  ISETP.NE.AND P0, PT, R9, 0x1, PT ;  /* 0x000000010900780c */ /* 0x000fe20003f05270 */
[----:B------:R-:W-:Y:S01]  /*fed0*/  ULDC.64 UR4, c[0x0][0xb90] ;  /* 0x0002e40000047ab9 */ /* 0x000fe20000000a00 */
[----:B------:R-:W-:Y:S01]  /*fee0*/  IMAD.MOV.U32 R5, RZ, RZ, R6 ;  /* 0x000000ffff057224 */ /* 0x000fe200078e0006 */
[----:B------:R-:W-:Y:S01]  /*fef0*/  ULDC.64 UR6, c[0x0][0x208] ;  /* 0x0000820000067ab9 */ /* 0x000fe20000000a00 */
[----:B------:R-:W-:-:S04]  /*ff00*/  IMAD R4, R8, UR4, RZ ;  /* 0x0000000408047c24 */ /* 0x000fc8000f8e02ff */
[----:B------:R-:W-:-:S05]  /*ff10*/  IMAD R7, R207, UR5, R4 ;  /* 0x00000005cf077c24 */ /* 0x000fca000f8e0204 */
[----:B------:R-:W4:Y:S08]  /*ff20*/  @P0 LDC R3, c[0x0][0xbec] ;  /* 0x0002fb00ff030b82 */ /* 0x000f300000000800 */
[----:B------:R-:W5:Y:S01]  /*ff30*/  @P0 LDC R11, c[0x0][0xbf0] ;  /* 0x0002fc00ff0b0b82 */ /* 0x000f620000000800 */
[----:B----4-:R-:W-:-:S04]  /*ff40*/  @P0 IMAD.HI.U32 R0, R6, R3, RZ ;  /* 0x0000000306000227 */ /* 0x010fc800078e00ff */
[----:B------:R-:W-:Y:S01]  /*ff50*/  IMAD.WIDE.U32 R2, R207, UR4, RZ ;  /* 0x00000004cf027c25 */ /* 0x000fe2000f8e00ff */
        /* <DEDUP_REMOVED lines=22> */
.L_x_5753:
[----:B------:R-:W-:Y:S05]  /*100c0*/  BSYNC B1 ;  /* 0x0000000000017941 */ /* 0x000fea0003800000 */
.L_x_5752:
[----:B------:R-:W-:Y:S01]  /*100d0*/  ULDC.64 UR4, c[0x0][0xae8] ;  /* 0x0002ba0000047ab9 */ /* 0x000fe20000000a00 */
[----:B--2---:R-:W-:Y:S01]  /*100e0*/  @P1 IMAD.HI.U32 R0, R13, R14, RZ ;  /* 0x0000000e0d001227 */ /* 0x004fe200078e00ff */
[----:B------:R-:W-:Y:S01]  /*100f0*/  ULDC UR6, c[0x0][0xa88] ;  /* 0x0002a20000067ab9 */ /* 0x000fe20000000800 */
[----:B------:R-:W-:Y:S02]  /*10100*/  BSSY B1, `(.L_x_5754) ;  /* 0x0000035000017945 */ /* 0x000fe40003800000 */
[----:B------:R-:W-:Y:S02]  /*10110*/  IMAD R2, R8, UR4, RZ ;  /* 0x0000000408027c24 */ /* 0x000fe4000f8e02ff */
[----:B----4-:R-:W-:Y:S01]  /*10120*/  IMAD.MOV.U32 R5, RZ, RZ, R13 ;  /* 0x000000ffff057224 */ /* 0x010fe200078e000d */
[----:B---3--:R-:W-:Y:S01]  /*10130*/  @P1 SHF.R.U32.HI R5, RZ, R15, R0 ;  /* 0x0000000fff051219 */ /* 0x008fe20000011600 */
[C---:B------:R-:W-:Y:S02]  /*10140*/  IMAD R7, R207.reuse, UR5, R2 ;  /* 0x00000005cf077c24 */ /* 0x040fe4000f8e0202 */
[----:B------:R-:W-:Y:S01]  /*10150*/  IMAD.WIDE.U32 R2, R207, UR4, RZ ;  /* 0x00000004cf027c25 */ /* 0x000fe2000f8e00ff */
[----:B------:R-:W-:Y:S01]  /*10160*/  ULDC.64 UR4, c[0x0][0xaf0] ;  /* 0x0002bc0000047ab9 */ /* 0x000fe20000000a00 */
[----:B------:R-:W-:-:S02]  /*10170*/  SHF.R.S32.HI R0, RZ, 0x1f, R5 ;  /* 0x0000001fff007819 */ /* 0x000fc40000011405 */
[----:B------:R-:W-:Y:S02]  /*10180*/  IMAD R4, R10, UR4, RZ ;  /* 0x000000040a047c24 */ /* 0x000fe4000f8e02ff */
[----:B------:R-:W-:Y:S02]  /*10190*/  IMAD.IADD R3, R3, 0x1, R7 ;  /* 0x0000000103037824 */ /* 0x000fe400078e0207 */
        /* <DEDUP_REMOVED lines=14> */
[----:B------:R-:W-:Y:S02]  /*10280*/  IMAD R9, R12, UR6, RZ ;  /* 0x000000060c097c24 */ /* 0x000fe4000f8e02ff */
        /* <DEDUP_REMOVED lines=8> */
[----:B------:R2:W3:Y:S01]  /*10310*/  SHFL.IDX PT, R7, R4, RZ, 0x181f ;  /* 0x00181fff04077589 */ /* 0x0004e200000e0000 */
[-C--:B------:R-:W-:Y:S01]  /*10320*/  ISETP.GE.AND P1, PT, R0, R9.reuse, PT ;  /* 0x000000090000720c */ /* 0x080fe20003f26270 */
[----:B------:R-:W-:Y:S02]  /*10330*/  VIADD R0, R6, 0x40 ;  /* 0x0000004006007836 */ /* 0x000fe40000000000 */
[----:B------:R2:W4:Y:S03]  /*10340*/  SHFL.IDX PT, R3, R5, RZ, 0x181f ;  /* 0x00181fff05037589 */ /* 0x00052600000e0000 */
[----:B------:R-:W-:Y:S01]  /*10350*/  ISETP.GE.AND P0, PT, R0, R9, PT ;  /* 0x000000090000720c */ /* 0x000fe20003f06270 */
[----:B------:R-:W-:-:S12]  /*10360*/  @P2 BRA `(.L_x_5755) ;  /* 0x0000000000382947 */ /* 0x000fd80003800000 */
[----:B------:R-:W-:Y:S01]  /*10370*/  ULDC UR4, c[0x0][0xac8] ;  /* 0x0002b20000047ab9 */ /* 0x000fe20000000800 */
[----:B------:R-:W-:Y:S01]  /*10380*/  ULDC.64 UR6, c[0x0][0x208] ;  /* 0x0000820000067ab9 */ /* 0x000fe20000000a00 */
[----:B------:R-:W-:Y:S02]  /*10390*/  ISETP.GE.AND P4, PT, R16, UR4, PT ;  /* 0x0000000410007c0c */ /* 0x000fe4000bf86270 */
[----:B------:R-:W-:Y:S02]  /*103a0*/  ISETP.GE.AND P3, PT, R23, UR4, PT ;  /* 0x0000000417007c0c */ /* 0x000fe4000bf66270 */
[----:B------:R-:W-:-:S09]  /*103b0*/  ISETP.GE.AND P2, PT, R204, UR4, PT ;  /* 0x00000004cc007c0c */ /* 0x000fd2000bf46270 */
[CC--:B---3--:R-:W-:Y:S02]  /*103c0*/  @!P4 LEA R10, P6, R16.reuse, R7.reuse, 0x1 ;  /* 0x00000007100ac211 */ /* 0x0c8fe400078c08ff */
[C---:B------:R-:W-:Y:S02]  /*103d0*/  @!P3 LEA R12, P5, R23.reuse, R7, 0x1 ;  /* 0x00000007170cb211 */ /* 0x040fe400078a08ff */
[----:B----4-:R-:W-:Y:S02]  /*103e0*/  @!P4 LEA.HI.X R11, R16, R3, R216, 0x1, P6 ;  /* 0x00000003100bc211 */ /* 0x010fe400030f0cd8 */
[C---:B------:R-:W-:Y:S02]  /*103f0*/  @!P2 LEA R2, P6, R204.reuse, R7, 0x1 ;  /* 0x00000007cc02a211 */ /* 0x040fe400078c08ff */
[-C--:B------:R-:W-:Y:S01]  /*10400*/  @!P3 LEA.HI.X R13, R23, R3.reuse, R215, 0x1, P5 ;  /* 0x00000003170db211 */ /* 0x080fe200028f0cd7 */
[----:B------:R3:W-:Y:S01]  /*10410*/  @!P4 ST.E.128 desc[UR6][R10.64], RZ ;  /* 0x000000ff0a00c985 */ /* 0x0007e2000c101d06 */
[----:B------:R-:W-:-:S03]  /*10420*/  @!P2 LEA.HI.X R3, R204, R3, R214, 0x1, P6 ;  /* 0x00000003cc03a211 */ /* 0x000fc600030f0cd6 */
[----:B------:R3:W-:Y:S04]  /*10430*/  @!P3 ST.E.128 desc[UR6][R12.64], RZ ;  /* 0x000000ff0c00b985 */ /* 0x0007e8000c101d06 */
[----:B------:R3:W-:Y:S02]  /*10440*/  @!P2 ST.E.128 desc[UR6][R2.64], RZ ;  /* 0x000000ff0200a985 */ /* 0x0007e4000c101d06 */
.L_x_5755:
[----:B------:R-:W-:Y:S05]  /*10450*/  BSYNC B1 ;  /* 0x0000000000017941 */ /* 0x000fea0003800000 */
.L_x_5754:
        /* <DEDUP_REMOVED lines=8> */
[----:B------:R-:W-:-:S09]  /*104e0*/  ISETP.GE.AND P6, PT, R204, UR4, PT ;  /* 0x00000004cc007c0c */ /* 0x000fd2000bfc6270 */
[-C--:B0-----:R-:W-:Y:S02]  /*104f0*/  @!P4 LEA R10, P1, R16, R7.reuse, 0x1 ;  /* 0x00000007100ac211 */ /* 0x081fe400078208ff */
        /* <DEDUP_REMOVED lines=8> */
.L_x_5757:
[----:B------:R-:W-:Y:S05]  /*10580*/  BSYNC B1 ;  /* 0x0000000000017941 */ /* 0x000fea0003800000 */
.L_x_5756:
        /* <DEDUP_REMOVED lines=18> */
.L_x_5759:
[----:B------:R-:W-:Y:S05]  /*106b0*/  BSYNC B1 ;  /* 0x0000000000017941 */ /* 0x000fea0003800000 */
.L_x_5758:
[----:B------:R-:W-:Y:S01]  /*106c0*/  VIADD R0, R6, 0x60 ;  /* 0x0000006006007836 */ /* 0x000fe20000000000 */
[----:B0-23--:R-:W0:Y:S04]  /*106d0*/  SHFL.IDX PT, R5, R5, 0x3, 0x181f ;  /* 0x00781f0005057f89 */ /* 0x00de2800000e0000 */
[----:B------:R-:W-:Y:S01]  /*106e0*/  ISETP.GE.AND P0, PT, R0, R9, PT ;  /* 0x000000090000720c */ /* 0x000fe20003f06270 */
[----:B----4-:R2:W3:-:S12]  /*106f0*/  SHFL.IDX PT, R3, R4, 0x3, 0x181f ;  /* 0x00781f0004037f89 */ /* 0x0104d800000e0000 */
[----:B--2---:R-:W-:Y:S05]  /*10700*/  @P0 BRA `(.L_x_5751) ;  /* 0x0000000000380947 */ /* 0x004fea0003800000 */
        /* <DEDUP_REMOVED lines=14> */
.L_x_5751:
[----:B------:R-:W-:Y:S05]  /*107f0*/  BSYNC B0 ;  /* 0x0000000000007941 */ /* 0x000fea0003800000 */
.L_x_5743:
[----:B------:R-:W-:Y:S02]  /*10800*/  ULDC UR4, c[0x0][0xc38] ;  /* 0x00030e0000047ab9 */ /* 0x000fe40000000800 */
[----:B-1----:R-:W-:-:S13]  /*10810*/  ISETP.GE.AND P0, PT, R52, UR4, PT ;  /* 0x0000000434007c0c */ /* 0x002fda000bf06270 */
[----:B------:R-:W-:Y:S05]  /*10820*/  @!P0 BRA `(.L_x_5760) ;  /* 0xffffff0400588947 */ /* 0x000fea000383ffff */
[----:B------:R-:W-:Y:S05]  /*10830*/  EXIT ;  /* 0x000000000000794d */ /* 0x000fea0003800000 */
.L_x_5708:
        /* <DEDUP_REMOVED lines=39> */
[----:B------:R0:W-:Y:S04]  /*10ab0*/  STL [R1+0x4], R2 ;  /* 0x0000040201007387 */ /* 0x0001e80000100800 */
[----:B------:R1:W-:Y:S01]  /*10ac0*/  STL [R1+0x28], RZ ;  /* 0x000028ff01007387 */ /* 0x0003e20000100800 */
[----:B0-----:R-:W-:-:S02]  /*10ad0*/  LOP3.LUT R2, R0, 0x40, RZ, 0xfc, !PT ;  /* 0x0000004000027812 */ /* 0x001fc400078efcff */
[----:B-1----:R-:W-:-:S07]  /*10ae0*/  LOP3.LUT R0, R0, 0x80, RZ, 0xfc, !PT ;  /* 0x0000008000007812 */ /* 0x002fce00078efcff */
.L_x_5855:
[----:B--2---:R-:W2:Y:S01]  /*10af0*/  LDL R5, [R1+0x18] ;  /* 0x0000180001057983 */ /* 0x004ea20000100800 */
[----:B0-----:R-:W0:Y:S01]  /*10b00*/  LDC R0, c[0x0][0xc60] ;  /* 0x00031800ff007b82 */ /* 0x001e220000000800 */
[----:B------:R-:W-:Y:S01]  /*10b10*/  ULDC UR4, c[0x0][0xc78] ;  /* 0x00031e0000047ab9 */ /* 0x000fe20000000800 */
[----:B0-----:R-:W-:-:S13]  /*10b20*/  ISETP.NE.AND P0, PT, R0, 0x1, PT ;  /* 0x000000010000780c */ /* 0x001fda0003f05270 */
[----:B---3--:R-:W2:Y:S08]  /*10b30*/  @P0 LDC R2, c[0x0][0xc64] ;  /* 0x00031900ff020b82 */ /* 0x008eb00000000800 */
[----:B-1----:R-:W0:Y:S01]  /*10b40*/  @P0 LDC R3, c[0x0][0xc68] ;  /* 0x00031a00ff030b82 */ /* 0x002e220000000800 */
[----:B--2---:R-:W-:-:S04]  /*10b50*/  @P0 IMAD.HI.U32 R2, R5, R2, RZ ;  /* 0x0000000205020227 */ /* 0x004fc800078e00ff */
[----:B------:R-:W-:Y:S01]  /*10b60*/  IMAD.MOV.U32 R4, RZ, RZ, R5 ;  /* 0x000000ffff047224 */ /* 0x000fe200078e0005 */
[----:B0-----:R-:W-:-:S04]  /*10b70*/  @P0 SHF.R.U32.HI R4, RZ, R3, R2 ;  /* 0x00000003ff040219 */ /* 0x001fc80000011602 */
[----:B------:R-:W-:Y:S01]  /*10b80*/  ISETP.GE.AND P0, PT, R4, UR4, PT ;  /* 0x0000000404007c0c */ /* 0x000fe2000bf06270 */
[----:B------:R-:W-:-:S04]  /*10b90*/  IMAD.MOV R3, RZ, RZ, -R4 ;  /* 0x000000ffff037224 */ /* 0x000fc800078e0a04 */
[----:B------:R-:W-:-:S08]  /*10ba0*/  IMAD R0, R0, R3, R5 ;  /* 0x0000000300007224 */ /* 0x000fd000078e0205 */
[----:B------:R-:W-:Y:S05]  /*10bb0*/  @!P0 BRA `(.L_x_5762) ;  /* 0x0000000000208947 */ /* 0x000fea0003800000 */
[----:B------:R-:W0:Y:S02]  /*10bc0*/  LDC R5, c[0x0][0xc6c] ;  /* 0x00031b00ff057b82 */ /* 0x000e240000000800 */
[----:B0-----:R-:W-:-:S13]  /*10bd0*/  ISETP.NE.AND P0, PT, R5, 0x1, PT ;  /* 0x000000010500780c */ /* 0x001fda0003f05270 */
[----:B------:R-:W0:Y:S02]  /*10be0*/  @P0 LDC.64 R2, c[0x0][0xc70] ;  /* 0x00031c00ff020b82 */ /* 0x000e240000000a00 */
[----:B0-----:R-:W-:-:S04]  /*10bf0*/  @P0 IMAD.HI.U32 R6, R0, R2, RZ ;  /* 0x0000000200060227 */ /* 0x001fc800078e00ff */
[----:B------:R-:W-:Y:S01]  /*10c00*/  IMAD.MOV.U32 R2, RZ, RZ, R0 ;  /* 0x000000ffff027224 */ /* 0x000fe200078e0000 */
[----:B------:R-:W-:-:S05]  /*10c10*/  @P0 SHF.R.U32.HI R2, RZ, R3, R6 ;  /* 0x00000003ff020219 */ /* 0x000fca0000011606 */
[----:B------:R-:W-:Y:S01]  /*10c20*/  IMAD R5, R2, R5, RZ ;  /* 0x0000000502057224 */ /* 0x000fe200078e02ff */
[----:B------:R-:W-:Y:S06]  /*10c30*/  BRA `(.L_x_5763) ;  /* 0x00000000001c7947 */ /* 0x000fec0003800000 */
.L_x_5762:
[----:B------:R-:W0:Y:S02]  /*10c40*/  LDC R5, c[0x0][0xc54] ;  /* 0x00031500ff057b82 */ /* 0x000e240000000800 */
[----:B0-----:R-:W-:-:S13]  /*10c50*/  ISETP.NE.AND P0, PT, R5, 0x1, PT ;  /* 0x000000010500780c */ /* 0x001fda0003f05270 */
[----:B------:R-:W0:Y:S02]  /*10c60*/  @P0 LDC.64 R2, c[0x0][0xc58] ;  /* 0x00031600ff020b82 */ /* 0x000e240000000a00 */
[----:B0-----:R-:W-:-:S04]  /*10c70*/  @P0 IMAD.HI.U32 R6, R0, R2, RZ ;  /* 0x0000000200060227 */ /* 0x001fc800078e00ff */
[----:B------:R-:W-:Y:S01]  /*10c80*/  IMAD.MOV.U32 R2, RZ, RZ, R0 ;  /* 0x000000ffff027224 */ /* 0x000fe200078e0000 */
[----:B------:R-:W-:-:S05]  /*10c90*/  @P0 SHF.R.U32.HI R2, RZ, R3, R6 ;  /* 0x00000003ff020219 */ /* 0x000fca0000011606 */
[----:B------:R-:W-:-:S07]  /*10ca0*/  IMAD R5, R2, R5, RZ ;  /* 0x0000000502057224 */ /* 0x000fce00078e02ff */
.L_x_5763:
[----:B------:R-:W0:Y:S01]  /*10cb0*/  LDC R3, c[0x0][0xc48] ;  /* 0x00031200ff037b82 */ /* 0x000e220000000800 */
[----:B------:R-:W-:Y:S01]  /*10cc0*/  IMAD.IADD R5, R0, 0x1, -R5 ;  /* 0x0000000100057824 */ /* 0x000fe200078e0a05 */
[----:B------:R-:W-:Y:S01]  /*10cd0*/  LOP3.LUT R2, RZ, R2, RZ, 0x33, !PT ;  /* 0x00000002ff027212 */ /* 0x000fe200078e33ff */
[----:B------:R-:W-:Y:S01]  /*10ce0*/  ULDC UR4, c[0x0][0xc3c] ;  /* 0x00030f0000047ab9 */ /* 0x000fe20000000800 */
[----:B------:R-:W-:Y:S03]  /*10cf0*/  BSSY B7, `(.L_x_5764) ;  /* 0x000043b000077945 */ /* 0x000fe60003800000 */
[----:B------:R-:W-:Y:S01]  /*10d00*/  VIADD R7, R2, UR4 ;  /* 0x0000000402077c36 */ /* 0x000fe20008000000 */
[----:B------:R-:W1:Y:S01]  /*10d10*/  LDC R0, c[0x0][0xc54] ;  /* 0x00031500ff007b82 */ /* 0x000e620000000800 */
[----:B------:R-:W-:Y:S02]  /*10d20*/  ULDC.64 UR4, c[0x0][0x418] ;  /* 0x0001060000047ab9 */ /* 0x000fe40000000a00 */
[----:B------:R-:W-:Y:S01]  /*10d30*/  IMAD.SHL.U32 R2, R7, 0x80, RZ ;  /* 0x0000008007027824 */ /* 0x000fe200078e00ff */
[----:B------:R-:W-:-:S03]  /*10d40*/  UISETP.NE.U32.AND UP0, UPT, UR4, URZ, UPT ;  /* 0x0000003f0400728c */ /* 0x000fc6000bf05070 */
[----:B------:R-:W-:Y:S01]  /*10d50*/  VIADD R2, R2, 0x7f ;  /* 0x0000007f02027836 */ /* 0x000fe20000000000 */
[----:B------:R-:W-:Y:S01]  /*10d60*/  UISETP.NE.AND.EX UP0, UPT, UR5, URZ, UPT, UP0 ;  /* 0x0000003f0500728c */ /* 0x000fe2000bf05300 */
[----:B------:R-:W-:Y:S02]  /*10d70*/  ULDC UR4, c[0x0][0x424] ;  /* 0x0001090000047ab9 */ /* 0x000fe40000000800 */
[----:B------:R-:W-:Y:S01]  /*10d80*/  ULDC UR5, c[0x0][0x288] ;  /* 0x0000a20000057ab9 */ /* 0x000fe20000000800 */
[----:B------:R-:W-:Y:S02]  /*10d90*/  USEL UR4, UR4, 0x1, UP0 ;  /* 0x0000000104047887 */ /* 0x000fe40008000000 */
[----:B------:R-:W-:Y:S01]  /*10da0*/  UIADD3 UR6, -UR5, 0x70, URZ ;  /* 0x0000007005067890 */ /* 0x000fe2000fffe13f */
[C---:B0-----:R-:W-:Y:S02]  /*10db0*/  ISETP.NE.AND P0, PT, R3.reuse, 0x1, PT ;  /* 0x000000010300780c */ /* 0x041fe40003f05270 */
[----:B------:R-:W-:Y:S01]  /*10dc0*/  ULDC UR5, c[0x0][0x2f0] ;  /* 0x0000bc0000057ab9 */ /* 0x000fe20000000800 */
[----:B------:R-:W-:Y:S01]  /*10dd0*/  R2UR UR36, R3 ;  /* 0x00000000032472ca */ /* 0x000fe200000e0000 */
[----:B------:R-:W-:-:S02]  /*10de0*/  UIMAD UR6, UR4, UR5, UR6 ;  /* 0x00000005040672a4 */ /* 0x000fc4000f8e0206 */
[----:B------:R-:W-:Y:S01]  /*10df0*/  UIMAD UR5, UR4, UR5, 0x6f ;  /* 0x0000006f040574a4 */ /* 0x000fe2000f8e0205 */
[----:B-1----:R-:W-:Y:S02]  /*10e00*/  IMAD R0, R4, R0, R5 ;  /* 0x0000000004007224 */ /* 0x002fe400078e0205 */
[----:B------:R-:W-:Y:S02]  /*10e10*/  UMOV UR4, URZ ;  /* 0x0000003f00047c82 */ /* 0x000fe40008000000 */
[----:B------:R-:W-:Y:S01]  /*10e20*/  UIMAD.WIDE UR4, UR5, -0x6db6db6d, UR4 ;  /* 0x92492493050478a5 */ /* 0x000fe2000f8e0204 */
[----:B------:R-:W-:Y:S01]  /*10e30*/  IMAD.MOV.U32 R6, RZ, RZ, R0 ;  /* 0x000000ffff067224 */ /* 0x000fe200078e0000 */
[----:B------:R-:W0:Y:S01]  /*10e40*/  @P0 LDC R5, c[0x0][0xc4c] ;  /* 0x00031300ff050b82 */ /* 0x000e220000000800 */
[----:B------:R-:W-:Y:S01]  /*10e50*/  R2UR UR7, R0 ;  /* 0x00000000000772ca */ /* 0x000fe200000e0000 */
[----:B------:R-:W-:-:S04]  /*10e60*/  USHF.R.U32.HI UR4, URZ, 0x1f, UR5 ;  /* 0x0000001f3f047899 */ /* 0x000fc80008011605 */
[----:B------:R-:W-:Y:S02]  /*10e70*/  ULEA.HI.SX32 UR4, UR5, UR4, 0x1a ;  /* 0x0000000405047291 */ /* 0x000fe4000f8fd23f */
[----:B------:R-:W1:Y:S01]  /*10e80*/  @P0 LDC R3, c[0x0][0xc50] ;  /* 0x00031400ff030b82 */ /* 0x000e620000000800 */
[----:B0-----:R-:W-:-:S07]  /*10e90*/  @P0 IMAD.HI.U32 R4, R0, R5, RZ ;  /* 0x0000000500040227 */ /* 0x001fce00078e00ff */
[----:B------:R-:W0:Y:S01]  /*10ea0*/  LDC R0, c[0x0][0x448] ;  /* 0x00011200ff007b82 */ /* 0x000e220000000800 */
[----:B-1----:R-:W-:-:S05]  /*10eb0*/  @P0 SHF.R.U32.HI R6, RZ, R3, R4 ;  /* 0x00000003ff060219 */ /* 0x002fca0000011604 */
[----:B------:R1:W-:Y:S04]  /*10ec0*/  STL [R1+0x1c], R6 ;  /* 0x00001c0601007387 */ /* 0x0003e80000100800 */
[----:B------:R1:W-:Y:S01]  /*10ed0*/  STL [R1+0x24], R7 ;  /* 0x0000240701007387 */ /* 0x0003e20000100800 */
[----:B0-----:R-:W-:-:S13]  /*10ee0*/  ISETP.NE.AND P0, PT, R0, 0x1, PT ;  /* 0x000000010000780c */ /* 0x001fda0003f05270 */
[----:B------:R-:W0:Y:S08]  /*10ef0*/  @P0 LDC R3, c[0x0][0x44c] ;  /* 0x00011300ff030b82 */ /* 0x000e300000000800 */
[----:B------:R-:W2:Y:S01]  /*10f00*/  @P0 LDC R0, c[0x0][0x450] ;  /* 0x00011400ff000b82 */ /* 0x000ea20000000800 */
[----:B0-----:R-:W-:-:S05]  /*10f10*/  @P0 IMAD.HI.U32 R3, R2, R3, RZ ;  /* 0x0000000302030227 */ /* 0x001fca00078e00ff */
[----:B--2---:R-:W-:Y:S01]  /*10f20*/  @P0 SHF.R.U32.HI R2, RZ, R0, R3 ;  /* 0x00000000ff020219 */ /* 0x004fe20000011603 */
[----:B------:R-:W-:-:S04]  /*10f30*/  IMAD.MOV R0, RZ, RZ, -R6 ;  /* 0x000000ffff007224 */ /* 0x000fc800078e0a06 */
[----:B------:R-:W-:Y:S01]  /*10f40*/  VIADD R3, R2, UR6 ;  /* 0x0000000602037c36 */ /* 0x000fe20008000000 */
[----:B------:R-:W-:Y:S01]  /*10f50*/  R2UR UR6, R0 ;  /* 0x00000000000672ca */ /* 0x000fe200000e0000 */
[----:B------:R-:W-:-:S04]  /*10f60*/  IMAD.MOV.U32 R2, RZ, RZ, RZ ;  /* 0x000000ffff027224 */ /* 0x000fc800078e00ff */
[----:B------:R-:W-:-:S05]  /*10f70*/  IMAD.HI R2, R3, -0x6db6db6d, R2 ;  /* 0x9249249303027827 */ /* 0x000fca00078e0202 */
[----:B------:R-:W-:-:S03]  /*10f80*/  SHF.R.U32.HI R3, RZ, 0x1f, R2 ;  /* 0x0000001fff037819 */ /* 0x000fc60000011602 */
[----:B------:R-:W-:Y:S01]  /*10f90*/  UIMAD UR36, UR36, UR6, UR7 ;  /* 0x00000006242472a4 */ /* 0x000fe2000f8e0207 */
[----:B------:R-:W-:-:S04]  /*10fa0*/  LEA.HI.SX32 R3, R2, R3, 0x1a ;  /* 0x0000000302037211 */ /* 0x000fc800078fd2ff */
[----:B------:R-:W-:-:S04]  /*10fb0*/  VIMNMX R19, R3, UR4, PT ;  /* 0x0000000403137c48 */ /* 0x000fc8000bfe0100 */
[----:B------:R-:W-:Y:S01]  /*10fc0*/  ISETP.GT.AND P0, PT, R19, RZ, PT ;  /* 0x000000ff1300720c */ /* 0x000fe20003f04270 */
[----:B------:R1:W-:-:S12]  /*10fd0*/  STL [R1+0x20], R19 ;  /* 0x0000201301007387 */ /* 0x0003d80000100800 */
[----:B-1----:R-:W-:Y:S05]  /*10fe0*/  @P0 BRA `(.L_x_5765) ;  /* 0x00000000004c0947 */ /* 0x002fea0003800000 */
        /* <DEDUP_REMOVED lines=19> */
.L_x_5765:
        /* <DEDUP_REMOVED lines=20> */
.L_x_5768:
[----:B------:R-:W-:Y:S05]  /*11260*/  BSYNC B6 ;  /* 0x0000000000067941 */ /* 0x000fea0003800000 */
.L_x_5767:
        /* <DEDUP_REMOVED lines=20> */
.L_x_5771:
        /* <DEDUP_REMOVED lines=15> */
.L_x_5770:
[----:B------:R-:W-:Y:S05]  /*114a0*/  BSYNC B6 ;  /* 0x0000000000067941 */ /* 0x000fea0003800000 */
.L_x_5769:
[----:B------:R-:W2:Y:S01]  /*114b0*/  LDL R16, [R1+0x1c] ;  /* 0x00001c0001107983 */ /* 0x000ea20000100800 */
[----:B------:R-:W0:Y:S01]  /*114c0*/  LDC.64 R2, c[0x0][0x9f8] ;  /* 0x00027e00ff027b82 */ /* 0x000e220000000a00 */
[----:B------:R-:W-:Y:S01]  /*114d0*/  ULDC.64 UR4, c[0x0][0x208] ;  /* 0x0000820000047ab9 */ /* 0x000fe20000000a00 */
[----:B0-----:R-:W-:-:S04]  /*114e0*/  ISETP.NE.U32.AND P0, PT, R2, RZ, PT ;  /* 0x000000ff0200720c */ /* 0x001fc80003f05070 */
[----:B------:R-:W-:-:S13]  /*114f0*/  ISETP.NE.AND.EX P0, PT, R3, RZ, PT, P0 ;  /* 0x000000ff0300720c */ /* 0x000fda0003f05300 */
[----:B------:R-:W0:Y:S01]  /*11500*/  @P0 LDC.64 R2, c[0x0][0x9f8] ;  /* 0x00027e00ff020b82 */ /* 0x000e220000000a00 */
[----:B--2---:R-:W-:Y:S02]  /*11510*/  IMAD.MOV.U32 R7, RZ, RZ, R16 ;  /* 0x000000ffff077224 */ /* 0x004fe400078e0010 */
[----:B0-----:R-:W-:-:S05]  /*11520*/  @P0 IMAD.WIDE R2, R16, 0x4, R2 ;  /* 0x0000000410020825 */ /* 0x001fca00078e0202 */
[----:B------:R0:W2:Y:S01]  /*11530*/  @P0 LDG.E R7, desc[UR4][R2.64] ;  /* 0x0000000402070981 */ /* 0x0000a2000c1e1900 */
[----:B------:R-:W-:Y:S01]  /*11540*/  UMOV UR4, 0xffffffff ;  /* 0xffffffff00047882 */ /* 0x000fe20000000000 */
[----:B------:R-:W-:Y:S01]  /*11550*/  VIADD R19, R19, 0xffffffff ;  /* 0xffffffff13137836 */ /* 0x000fe20000000000 */
[----:B------:R-:W1:Y:S01]  /*11560*/  S2R R0, SR_TID.X ;  /* 0x0000000000007919 */ /* 0x000e620000002100 */
[----:B0-----:R-:W0:Y:S02]  /*11570*/  LDC.64 R2, c[0x0][0x418] ;  /* 0x00010600ff027b82 */ /* 0x001e240000000a00 */
[----:B0-----:R-:W-:Y:S02]  /*11580*/  ISETP.NE.U32.AND P0, PT, R2, RZ, PT ;  /* 0x000000ff0200720c */ /* 0x001fe40003f05070 */
[----:B-1----:R-:W-:Y:S02]  /*11590*/  SHF.R.U32.HI R0, RZ, 0x5, R0 ;  /* 0x00000005ff007819 */ /* 0x002fe40000011600 */
[----:B------:R-:W-:-:S02]  /*115a0*/  ISETP.NE.AND.EX P1, PT, R3, RZ, PT, P0 ;  /* 0x000000ff0300720c */ /* 0x000fc40003f25300 */
        /* <DEDUP_REMOVED lines=9> */
.L_x_5870:
        /* <DEDUP_REMOVED lines=8> */
.L_x_5873:
        /* <DEDUP_REMOVED lines=21> */
.L_x_5775:
[----:B-1----:R-:W3:Y:S01]  /*11810*/  LDL R0, [R1+0x4] ;  /* 0x0000040001007983 */ /* 0x002ee20000100800 */
[----:B--2---:R-:W-:Y:S01]  /*11820*/  IMAD R2, R18, 0x8, R17 ;  /* 0x0000000812027824 */ /* 0x004fe200078e0211 */
[----:B---3--:R-:W-:-:S04]  /*11830*/  SHF.L.U32 R0, R0, 0x1f, RZ ;  /* 0x0000001f00007819 */ /* 0x008fc800000006ff */
[----:B------:R-:W1:Y:S02]  /*11840*/  SYNCS.PHASECHK.TRANS64.TRYWAIT P0, [R2+URZ+0x36840], R0 ;  /* 0x03684000020075a7 */ /* 0x000e64000800017f */
[----:B-1----:R-:W-:Y:S05]  /*11850*/  @!P0 BRA `(.L_x_5776) ;  /* 0x0000004000588947 */ /* 0x002fea0003800000 */
.L_x_5874:
        /* <DEDUP_REMOVED lines=11> */
.L_x_5777:
[----:B-1----:R-:W-:Y:S01]  /*11910*/  IMAD R0, R18, 0xa800, R17 ;  /* 0x0000a80012007824 */ /* 0x002fe200078e0211 */
[----:B------:R-:W-:Y:S01]  /*11920*/  R2UR UR33, R2 ;  /* 0x00000000022172ca */ /* 0x000fe200000e0000 */
[----:B------:R-:W-:Y:S01]  /*11930*/  UIADD3 UR4, UP0, UR38, 0x370, URZ ;  /* 0x0000037026047890 */ /* 0x000fe2000ff1e03f */
[----:B------:R-:W-:Y:S01]  /*11940*/  R2UR UR35, R19 ;  /* 0x00000000132372ca */ /* 0x000fe200000e0000 */
[----:B------:R-:W-:Y:S01]  /*11950*/  UMOV UR6, 0x0 ;  /* 0x0000000000067882 */ /* 0x000fe20000000000 */
[----:B------:R-:W-:Y:S01]  /*11960*/  R2UR UR8, R0 ;  /* 0x00000000000872ca */ /* 0x000fe200000e0000 */
[----:B------:R-:W-:Y:S01]  /*11970*/  UIADD3.X UR5, URZ, UR39, URZ, UP0, !UPT ;  /* 0x000000273f057290 */ /* 0x000fe200087fe43f */
[----:B-----5:R-:W-:Y:S01]  /*11980*/  R2UR UR37, R16 ;  /* 0x00000000102572ca */ /* 0x020fe200000e0000 */
[----:B------:R-:W-:Y:S01]  /*11990*/  UMOV UR7, 0x14f00000 ;  /* 0x14f0000000077882 */ /* 0x000fe20000000000 */
[----:B------:R-:W-:Y:S01]  /*119a0*/  PLOP3.LUT P0, PT, PT, PT, PT, 0x80, 0x0 ;  /* 0x000000000000781c */ /* 0x000fe20003f0f070 */
[----:B------:R-:W-:Y:S01]  /*119b0*/  UMOV UR34, URZ ;  /* 0x0000003f00227c82 */ /* 0x000fe20008000000 */
[----:B------:R-:W-:Y:S01]  /*119c0*/  UMOV UR18, 0x40 ;  /* 0x0000004000127882 */ /* 0x000fe20000000000 */
[----:B------:R-:W-:Y:S01]  /*119d0*/  UMOV UR20, UR36 ;  /* 0x0000002400147c82 */ /* 0x000fe20008000000 */
[----:B------:R-:W-:Y:S01]  /*119e0*/  P2R R0, PR, RZ, 0x1 ;  /* 0x00000001ff007803 */ /* 0x000fe20000000000 */
[----:B------:R-:W-:-:S02]  /*119f0*/  UIADD3 UR33, UR33, 0x36830, URZ ;  /* 0x0003683021217890 */ /* 0x000fc4000fffe03f */
[----:B------:R-:W-:Y:S02]  /*11a00*/  UIMAD UR35, UR35, 0x70, URZ ;  /* 0x00000070232378a4 */ /* 0x000fe4000f8e023f */
[----:B------:R-:W-:Y:S01]  /*11a10*/  UIADD3 UR32, UR8, 0x21400, URZ ;  /* 0x0002140008207890 */ /* 0x000fe2000fffe03f */
[----:B------:R2:W-:Y:S01]  /*11a20*/  STL [R1+0xc], R0 ;  /* 0x00000c0001007387 */ /* 0x0005e20000100800 */
[----:B------:R-:W-:Y:S02]  /*11a30*/  UIADD3 UR16, UR8, 0x24c00, URZ ;  /* 0x00024c0008107890 */ /* 0x000fe4000fffe03f */
[----:B------:R-:W-:Y:S01]  /*11a40*/  UIADD3 UR8, UR8, 0x28400, URZ ;  /* 0x0002840008087890 */ /* 0x000fe2000fffe03f */
[----:B------:R-:W-:Y:S01]  /*11a50*/  UMOV UR21, UR37 ;  /* 0x0000002500157c82 */ /* 0x000fe20008000000 */
[----:B------:R-:W-:Y:S01]  /*11a60*/  UMOV UR17, UR33 ;  /* 0x0000002100117c82 */ /* 0x000fe20008000000 */
[----:B------:R-:W-:Y:S01]  /*11a70*/  UMOV UR19, UR35 ;  /* 0x0000002300137c82 */ /* 0x000fe20008000000 */
[----:B------:R-:W-:Y:S01]  /*11a80*/  UMOV UR10, 0x80 ;  /* 0x00000080000a7882 */ /* 0x000fe20000000000 */
[----:B------:R-:W-:Y:S01]  /*11a90*/  UMOV UR12, UR36 ;  /* 0x00000024000c7c82 */ /* 0x000fe20008000000 */
[----:B------:R-:W-:Y:S01]  /*11aa0*/  UMOV UR13, UR37 ;  /* 0x00000025000d7c82 */ /* 0x000fe20008000000 */
[----:B------:R-:W-:Y:S01]  /*11ab0*/  UMOV UR9, UR33 ;  /* 0x0000002100097c82 */ /* 0x000fe20008000000 */
[----:B------:R-:W-:Y:S01]  /*11ac0*/  UMOV UR11, UR35 ;  /* 0x00000023000b7c82 */ /* 0x000fe20008000000 */
[----:B------:R2:W-:Y:S01]  /*11ad0*/  UTMALDG.4D [UR32], [UR4], desc[UR6] ;  /* 0x00000620040075b4 */ /* 0x0005e20008019000 */
[----:B------:R2:W-:Y:S01]  /*11ae0*/  UTMALDG.4D [UR16], [UR4], desc[UR6] ;  /* 0x00000610040075b4 */ /* 0x0005e20008019000 */
[----:B------:R2:W-:Y:S02]  /*11af0*/  UTMALDG.4D [UR8], [UR4], desc[UR6] ;  /* 0x00000608040075b4 */ /* 0x0005e40008019000 */
[----:B--2---:R-:W-:Y:S01]  /*11b00*/  NOP ;  /* 0x0000000000007918 */ /* 0x004fe20000000000 */
.L_x_5773:
        /* <DEDUP_REMOVED lines=22> */
.L_x_5779:
[----:B------:R-:W-:Y:S05]  /*11c70*/  BSYNC B6 ;  /* 0x0000000000067941 */ /* 0x000fea0003800000 */
.L_x_5778:
[----:B------:R-:W2:Y:S01]  /*11c80*/  LDL.LU R6, [R1+0x1c] ;  /* 0x00001c0001067983 */ /* 0x000ea20000300800 */
[----:B0-----:R-:W0:Y:S08]  /*11c90*/  LDC R7, c[0x0][0x448] ;  /* 0x00011200ff077b82 */ /* 0x001e300000000800 */
[----:B------:R-:W1:Y:S01]  /*11ca0*/  LDC.64 R2, c[0x0][0x2e0] ;  /* 0x0000b800ff027b82 */ /* 0x000e620000000a00 */
[----:B------:R-:W3:Y:S01]  /*11cb0*/  LDL R8, [R1+0x24] ;  /* 0x0000240001087983 */ /* 0x000ee20000100800 */
[----:B------:R-:W-:Y:S01]  /*11cc0*/  USHF.R.S32.HI UR4, URZ, 0x1f, UR36 ;  /* 0x0000001f3f047899 */ /* 0x000fe20008011424 */
[----:B------:R-:W-:Y:S01]  /*11cd0*/  ULDC.64 UR8, c[0x0][0x2d8] ;  /* 0x0000b60000087ab9 */ /* 0x000fe20000000a00 */
[----:B------:R-:W4:Y:S02]  /*11ce0*/  S2R R4, SR_TID.X ;  /* 0x0000000000047919 */ /* 0x000f240000002100 */
[----:B------:R-:W-:-:S02]  /*11cf0*/  UIMAD UR6, UR4, UR8, URZ ;  /* 0x00000008040672a4 */ /* 0x000fc4000f8e023f */
[----:B------:R-:W-:Y:S01]  /*11d00*/  UIMAD.WIDE.U32 UR4, UR36, UR8, URZ ;  /* 0x00000008240472a5 */ /* 0x000fe2000f8e003f */
[----:B------:R-:W4:Y:S01]  /*11d10*/  S2R R9, SR_TID.X ;  /* 0x0000000000097919 */ /* 0x000f220000002100 */
[----:B------:R-:W-:-:S04]  /*11d20*/  UIMAD UR6, UR36, UR9, UR6 ;  /* 0x00000009240672a4 */ /* 0x000fc8000f8e0206 */
[----:B------:R-:W-:Y:S01]  /*11d30*/  UIADD3 UR5, UR5, UR6, URZ ;  /* 0x0000000605057290 */ /* 0x000fe2000fffe03f */
[----:B0-----:R-:W-:Y:S02]  /*11d40*/  ISETP.NE.AND P0, PT, R7, 0x1, PT ;  /* 0x000000010700780c */ /* 0x001fe40003f05270 */
[----:B------:R-:W-:Y:S01]  /*11d50*/  ULDC.64 UR6, c[0x0][0x280] ;  /* 0x0000a00000067ab9 */ /* 0x000fe20000000a00 */
[C---:B----4-:R-:W-:Y:S01]  /*11d60*/  LOP3.LUT R5, R4.reuse, 0x7f, RZ, 0xc0, !PT ;  /* 0x0000007f04057812 */ /* 0x050fe200078ec0ff */
[----:B------:R-:W-:-:S03]  /*11d70*/  IMAD.SHL.U32 R4, R4, 0x10, RZ ;  /* 0x0000001004047824 */ /* 0x000fc600078e00ff */
[----:B------:R-:W-:Y:S01]  /*11d80*/  SHF.R.U32.HI R5, RZ, 0x3, R5 ;  /* 0x00000003ff057819 */ /* 0x000fe20000011605 */
[----:B------:R-:W-:-:S03]  /*11d90*/  IMAD.SHL.U32 R9, R9, 0x8, RZ ;  /* 0x0000000809097824 */ /* 0x000fc600078e00ff */
[----:B------:R-:W-:Y:S02]  /*11da0*/  LOP3.LUT R4, R5, 0x70, R4, 0xf8, !PT ;  /* 0x0000007005047812 */ /* 0x000fe400078ef804 */
[----:B------:R-:W0:Y:S01]  /*11db0*/  @P0 LDC R5, c[0x0][0x44c] ;  /* 0x00011300ff050b82 */ /* 0x000e220000000800 */
[----:B------:R-:W-:-:S04]  /*11dc0*/  LOP3.LUT R9, R9, 0x38, RZ, 0xc0, !PT ;  /* 0x0000003809097812 */ /* 0x000fc800078ec0ff */
[C---:B------:R-:W-:Y:S02]  /*11dd0*/  LOP3.LUT R11, R9.reuse, 0x40, RZ, 0xfc, !PT ;  /* 0x00000040090b7812 */ /* 0x040fe400078efcff */
[----:B------:R-:W-:Y:S02]  /*11de0*/  LOP3.LUT R9, R9, 0x80, RZ, 0xfc, !PT ;  /* 0x0000008009097812 */ /* 0x000fe400078efcff */
[----:B--2---:R-:W-:-:S05]  /*11df0*/  SHF.R.S32.HI R0, RZ, 0x1f, R6 ;  /* 0x0000001fff007819 */ /* 0x004fca0000011406 */
[----:B-1----:R-:W-:-:S04]  /*11e00*/  IMAD R0, R0, R2, RZ ;  /* 0x0000000200007224 */ /* 0x002fc800078e02ff */
[C---:B------:R-:W-:Y:S02]  /*11e10*/  IMAD R0, R6.reuse, R3, R0 ;  /* 0x0000000306007224 */ /* 0x040fe400078e0200 */
[----:B------:R-:W-:Y:S01]  /*11e20*/  IMAD.WIDE.U32 R2, R6, R2, UR4 ;  /* 0x0000000406027e25 */ /* 0x000fe2000f8e0002 */
[----:B------:R-:W-:Y:S01]  /*11e30*/  ULDC.64 UR4, c[0x0][0x2d0] ;  /* 0x0000b40000047ab9 */ /* 0x000fe20000000a00 */
[----:B------:R-:W1:Y:S02]  /*11e40*/  @P0 LDC R6, c[0x0][0x450] ;  /* 0x00011400ff060b82 */ /* 0x000e640000000800 */
[----:B------:R-:W-:Y:S02]  /*11e50*/  IMAD.IADD R3, R3, 0x1, R0 ;  /* 0x0000000103037824 */ /* 0x000fe400078e0200 */
[----:B---3--:R-:W-:-:S04]  /*11e60*/  IMAD R0, R8, 0x80, R4 ;  /* 0x0000008008007824 */ /* 0x008fc800078e0204 */
[----:B0-----:R-:W-:-:S04]  /*11e70*/  @P0 IMAD.HI.U32 R5, R0, R5, RZ ;  /* 0x0000000500050227 */ /* 0x001fc800078e00ff */
[----:B------:R-:W-:Y:S01]  /*11e80*/  IMAD.MOV.U32 R4, RZ, RZ, R0 ;  /* 0x000000ffff047224 */ /* 0x000fe200078e0000 */
[----:B-1----:R-:W-:Y:S02]  /*11e90*/  @P0 SHF.R.U32.HI R4, RZ, R6, R5 ;  /* 0x00000006ff040219 */ /* 0x002fe40000011605 */
[----:B------:R-:W0:Y:S03]  /*11ea0*/  S2R R6, SR_TID.X ;  /* 0x0000000000067919 */ /* 0x000e260000002100 */
[----:B------:R-:W-:Y:S02]  /*11eb0*/  IMAD.MOV R5, RZ, RZ, -R4 ;  /* 0x000000ffff057224 */ /* 0x000fe400078e0a04 */
[----:B------:R-:W-:-:S04]  /*11ec0*/  IMAD.WIDE.U32 R2, R4, UR4, R2 ;  /* 0x0000000404027c25 */ /* 0x000fc8000f8e0002 */
[----:B------:R-:W-:Y:S01]  /*11ed0*/  IMAD R0, R7, R5, R0 ;  /* 0x0000000507007224 */ /* 0x000fe200078e0200 */
[----:B------:R-:W-:-:S05]  /*11ee0*/  SHF.R.S32.HI R5, RZ, 0x1f, R4 ;  /* 0x0000001fff057819 */ /* 0x000fca0000011404 */
[----:B------:R-:W-:-:S04]  /*11ef0*/  IMAD R5, R5, UR4, RZ ;  /* 0x0000000405057c24 */ /* 0x000fc8000f8e02ff */
[----:B------:R-:W-:Y:S01]  /*11f00*/  IMAD R5, R4, UR5, R5 ;  /* 0x0000000504057c24 */ /* 0x000fe2000f8e0205 */
[----:B------:R-:W-:Y:S01]  /*11f10*/  SHF.R.S32.HI R4, RZ, 0x1f, R0 ;  /* 0x0000001fff047819 */ /* 0x000fe20000011400 */
[----:B------:R-:W-:Y:S02]  /*11f20*/  ULDC.64 UR4, c[0x0][0x2c8] ;  /* 0x0000b20000047ab9 */ /* 0x000fe40000000a00 */
[----:B------:R-:W-:Y:S02]  /*11f30*/  IMAD.IADD R3, R3, 0x1, R5 ;  /* 0x0000000103037824 */ /* 0x000fe400078e0205 */
[----:B------:R-:W-:Y:S02]  /*11f40*/  IMAD R4, R4, UR4, RZ ;  /* 0x0000000404047c24 */ /* 0x000fe4000f8e02ff */
[C---:B------:R-:W-:Y:S01]  /*11f50*/  IMAD.WIDE.U32 R2, R0.reuse, UR4, R2 ;  /* 0x0000000400027c25 */ /* 0x040fe2000f8e0002 */
[----:B------:R-:W-:Y:S02]  /*11f60*/  ULDC UR4, c[0x0][0x2b8] ;  /* 0x0000ae0000047ab9 */ /* 0x000fe40000000800 */
[----:B------:R-:W-:Y:S01]  /*11f70*/  ISETP.GE.AND P2, PT, R9, UR4, PT ;  /* 0x0000000409007c0c */ /* 0x000fe2000bf46270 */
[----:B------:R-:W-:Y:S01]  /*11f80*/  IMAD R4, R0, UR5, R4 ;  /* 0x0000000500047c24 */ /* 0x000fe2000f8e0204 */
[----:B------:R1:W5:Y:S01]  /*11f90*/  LDL R9, [R1+0x14] ;  /* 0x0000140001097983 */ /* 0x0003620000100800 */
[----:B0-----:R-:W-:Y:S01]  /*11fa0*/  IMAD.SHL.U32 R10, R6, 0x8, RZ ;  /* 0x00000008060a7824 */ /* 0x001fe200078e00ff */
[----:B------:R-:W-:Y:S01]  /*11fb0*/  LEA R0, P3, R2, UR6, 0x1 ;  /* 0x0000000602007c11 */ /* 0x000fe2000f8608ff */
[----:B------:R-:W-:Y:S01]  /*11fc0*/  IMAD.IADD R4, R3, 0x1, R4 ;  /* 0x0000000103047824 */ /* 0x000fe200078e0204 */
[----:B------:R-:W-:-:S02]  /*11fd0*/  ISETP.GE.AND P1, PT, R11, UR4, PT ;  /* 0x000000040b007c0c */ /* 0x000fc4000bf26270 */
[----:B------:R-:W-:-:S04]  /*11fe0*/  LOP3.LUT R10, R10, 0x38, RZ, 0xc0, !PT ;  /* 0x000000380a0a7812 */ /* 0x000fc800078ec0ff */
[----:B------:R-:W-:Y:S01]  /*11ff0*/  ISETP.GE.AND P0, PT, R10, UR4, PT ;  /* 0x000000040a007c0c */ /* 0x000fe2000bf06270 */
[----:B------:R-:W-:Y:S01]  /*12000*/  UMOV UR4, 0xffffffff ;  /* 0xffffffff00047882 */ /* 0x000fe20000000000 */
[----:B------:R-:W-:Y:S02]  /*12010*/  LEA.HI.X R4, R2, UR7, R4, 0x1, P3 ;  /* 0x0000000702047c11 */ /* 0x000fe400098f0c04 */
[----:B-1----:R-:W-:Y:S09]  /*12020*/  BRA.DIV UR4, `(.L_x_5780) ;  /* 0x0000003a04787947 */ /* 0x002ff2000b800000 */
[----:B------:R-:W2:Y:S01]  /*12030*/  LDL.LU R8, [R1+0x24] ;  /* 0x0000240001087983 */ /* 0x000ea20000300800 */
[----:B------:R-:W-:Y:S01]  /*12040*/  ULDC UR4, c[0x0][0x288] ;  /* 0x0000a20000047ab9 */ /* 0x000fe20000000800 */
[----:B------:R-:W0:Y:S02]  /*12050*/  S2R R5, SR_TID.X ;  /* 0x0000000000057919 */ /* 0x000e240000002100 */
[----:B------:R-:W1:Y:S01]  /*12060*/  SHFL.IDX PT, R6, R0, RZ, 0x181f ;  /* 0x00181fff00067589 */ /* 0x000e6200000e0000 */
[----:B------:R-:W-:Y:S01]  /*12070*/  IMAD R3, R7, UR4, RZ ;  /* 0x0000000407037c24 */ /* 0x000fe2000f8e02ff */
[----:B0-----:R-:W-:-:S04]  /*12080*/  LOP3.LUT R5, R5, 0x7f, RZ, 0xc0, !PT ;  /* 0x0000007f05057812 */ /* 0x001fc800078ec0ff */
[----:B------:R-:W-:Y:S02]  /*12090*/  SHF.R.U32.HI R11, RZ, 0x3, R5 ;  /* 0x00000003ff0b7819 */ /* 0x000fe40000011605 */
[----:B------:R-:W0:Y:S01]  /*120a0*/  SHFL.IDX PT, R5, R4, RZ, 0x181f ;  /* 0x00181fff04057589 */ /* 0x000e2200000e0000 */
[----:B------:R-:W-:Y:S02]  /*120b0*/  ULDC.64 UR6, c[0x0][0x208] ;  /* 0x0000820000067ab9 */ /* 0x000fe40000000a00 */
[----:B--2---:R-:W-:-:S05]  /*120c0*/  IMAD R2, R8, 0x80, R11 ;  /* 0x0000008008027824 */ /* 0x004fca00078e020b */
[----:B------:R-:W-:-:S13]  /*120d0*/  ISETP.GE.AND P4, PT, R2, R3, PT ;  /* 0x000000030200720c */ /* 0x000fda0003f86270 */
[----:B-1----:R-:W-:-:S05]  /*120e0*/  @!P4 LEA R6, P3, R10, R6, 0x1 ;  /* 0x000000060a06c211 */ /* 0x002fca00078608ff */
[----:B0-----:R-:W-:-:S04]  /*120f0*/  @!P4 IMAD.X R5, RZ, RZ, R5, P3 ;  /* 0x000000ffff05c224 */ /* 0x001fc800018e0605 */
[----:B------:R-:W-:Y:S02]  /*12100*/  @!P4 IMAD.MOV.U32 R7, RZ, RZ, R5 ;  /* 0x000000ffff07c224 */ /* 0x000fe400078e0005 */
[----:B------:R-:W-:-:S03]  /*12110*/  VIADD R5, R2, 0x10 ;  /* 0x0000001002057836 */ /* 0x000fc60000000000 */
[----:B------:R-:W-:Y:S01]  /*12120*/  @!PT LDS RZ, [RZ] ;  /* 0x00000000fffff984 */ /* 0x000fe20000000800 */
[----:B-----5:R-:W-:Y:S04]  /*12130*/  @!P4 LDGSTS.E.BYPASS.LTC128B.128 [R9+0x15400], desc[UR6][R6.64], !P0 ;  /* 0x154000000609cfae */ /* 0x020fe8000c101d46 */
        /* <DEDUP_REMOVED lines=54> */
[----:B0-----:R-:W0:Y:S04]  /*124a0*/  SHFL.IDX PT, R6, R0, 0x6, 0x181f ;  /* 0x00d81f0000067f89 */ /* 0x001e2800000e0000 */
[----:B------:R-:W1:Y:S04]  /*124b0*/  SHFL.IDX PT, R4, R4, 0x7, 0x181f ;  /* 0x00f81f0004047f89 */ /* 0x000e6800000e0000 */
[----:B------:R-:W2:Y:S01]  /*124c0*/  SHFL.IDX PT, R0, R0, 0x7, 0x181f ;  /* 0x00f81f0000007f89 */ /* 0x000ea200000e0000 */
[----:B0-----:R-:W-:-:S05]  /*124d0*/  @!P4 LEA R6, P3, R10, R6, 0x1 ;  /* 0x000000060a06c211 */ /* 0x001fca00078608ff */
[----:B------:R-:W-:-:S04]  /*124e0*/  @!P4 IMAD.X R5, RZ, RZ, R5, P3 ;  /* 0x000000ffff05c224 */ /* 0x000fc800018e0605 */
[----:B------:R-:W-:-:S05]  /*124f0*/  @!P4 IMAD.MOV.U32 R7, RZ, RZ, R5 ;  /* 0x000000ffff07c224 */ /* 0x000fca00078e0005 */
[----:B------:R0:W-:Y:S04]  /*12500*/  @!P4 LDGSTS.E.BYPASS.LTC128B.128 [R9+0x18400], desc[UR6][R6.64], !P0 ;  /* 0x184000000609cfae */ /* 0x0001e8000c101d46 */
[----:B------:R0:W-:Y:S04]  /*12510*/  @!P4 LDGSTS.E.BYPASS.LTC128B.128 [R9+0x1c400], desc[UR6][R6.64+0x80], !P1 ;  /* 0x1c4000800609cfae */ /* 0x0001e8000c901d46 */
[----:B-12---:R0:W-:Y:S02]  /*12520*/  @!P4 LDGSTS.E.BYPASS.LTC128B.128 [R9+0x20400], desc[UR6][R6.64+0x100], !P2 ;  /* 0x204001000609cfae */ /* 0x0061e4000d101d46 */
.L_x_5891:
        /* <DEDUP_REMOVED lines=13> */
.L_x_5782:
[----:B------:R-:W-:Y:S05]  /*12600*/  BSYNC B0 ;  /* 0x0000000000007941 */ /* 0x000fea0003800000 */
.L_x_5781:
[----:B------:R-:W-:Y:S01]  /*12610*/  NOP ;  /* 0x0000000000007918 */ /* 0x000fe20000000000 */
[----:B------:R-:W-:Y:S01]  /*12620*/  PLOP3.LUT P0, PT, PT, PT, PT, 0x80, 0x0 ;  /* 0x000000000000781c */ /* 0x000fe20003f0f070 */
[----:B0-----:R-:W-:-:S12]  /*12630*/  VIADD R6, R17, 0x36800 ;  /* 0x0003680011067836 */ /* 0x001fd80000000000 */
.L_x_5783:
[----:B------:R-:W-:Y:S02]  /*12640*/  PLOP3.LUT P1, PT, P1, P0, PT, 0xa2, 0x0 ;  /* 0x000000000000781c */ /* 0x000fe40000f21472 */
[----:B------:R-:W-:-:S08]  /*12650*/  @P0 R2UR P1, UR4, R17 ;  /* 0x00000000110402ca */ /* 0x000fd00000020000 */
[----:B------:R-:W-:-:S05]  /*12660*/  @P0 PLOP3.LUT P0, PT, P1, PT, PT, 0x80, 0x0 ;  /* 0x000000000000081c */ /* 0x000fca0000f0f070 */
[----:B------:R-:W-:Y:S01]  /*12670*/  @!P1 SYNCS.ARRIVE.TRANS64.RED.A0T1 RZ, [UR4+0x36800], RZ ;  /* 0x036800ffffff99a7 */ /* 0x000fe20008200404 */
[----:B------:R-:W-:Y:S07]  /*12680*/  @!P1 ARRIVES.LDGSTSBAR.64.TRANSCNT [UR4+0x36800] ;  /* 0x03680000ff0099b0 */ /* 0x000fee0008000a84 */
[----:B------:R-:W-:Y:S05]  /*12690*/  @P0 BRA.U.ANY `(.L_x_5783) ;  /* 0xfffffffd00e80947 */ /* 0x000fea000393ffff */
[----:B-1----:R-:W2:Y:S02]  /*126a0*/  LDL.LU R2, [R1+0x28] ;  /* 0x0000280001027983 */ /* 0x002ea40000300800 */
        /* <DEDUP_REMOVED lines=11> */
.L_x_5892:
[----:B------:R-:W-:Y:S05]  /*12760*/  BSYNC B0 ;  /* 0x0000000000007941 */ /* 0x000fea0003800000 */
.L_x_5784:
[----:B------:R-:W2:Y:S02]  /*12770*/  LDL R2, [R1+0x20] ;  /* 0x0000200001027983 */ /* 0x000ea40000100800 */
[----:B--2---:R-:W-:-:S13]  /*12780*/  ISETP.GE.AND P0, PT, R2, 0x2, PT ;  /* 0x000000020200780c */ /* 0x004fda0003f06270 */
[----:B------:R-:W-:Y:S05]  /*12790*/  @!P0 BRA `(.L_x_5786) ;  /* 0x0000002000b08947 */ /* 0x000fea0003800000 */
[C---:B0-----:R-:W-:Y:S01]  /*127a0*/  LOP3.LUT R0, R2.reuse, 0x1, RZ, 0xc0, !PT ;  /* 0x0000000102007812 */ /* 0x041fe200078ec0ff */
[----:B------:R-:W-:-:S03]  /*127b0*/  VIADD R7, R2, 0xfffffffe ;  /* 0xfffffffe02077836 */ /* 0x000fc60000000000 */
[----:B------:R-:W-:Y:S01]  /*127c0*/  ISETP.NE.U32.AND P0, PT, R0, 0x1, PT ;  /* 0x000000010000780c */ /* 0x000fe20003f05070 */
[----:B------:R-:W-:-:S12]  /*127d0*/  IMAD.MOV.U32 R0, RZ, RZ, R7 ;  /* 0x000000ffff007224 */ /* 0x000fd800078e0007 */
[----:B------:R-:W-:Y:S05]  /*127e0*/  @!P0 BRA `(.L_x_5787) ;  /* 0x0000000800e08947 */ /* 0x000fea0003800000 */
[----:B------:R-:W2:Y:S04]  /*127f0*/  LDL R3, [R1+0xc] ;  /* 0x00000c0001037983 */ /* 0x000ea80000100800 */
        /* <DEDUP_REMOVED lines=35> */
.L_x_5790:
[----:B0-----:R-:W-:Y:S01]  /*12a30*/  IMAD R2, R8, 0x8, R17 ;  /* 0x0000000808027824 */ /* 0x001fe200078e0211 */
[----:B------:R-:W-:Y:S01]  /*12a40*/  SHF.L.U32 R3, R9, 0x1f, RZ ;  /* 0x0000001f09037819 */ /* 0x000fe200000006ff */
[----:B------:R-:W-:Y:S03]  /*12a50*/  BSSY B1, `(.L_x_5791) ;  /* 0x0000003000017945 */ /* 0x000fe60003800000 */
[----:B------:R-:W0:Y:S02]  /*12a60*/  SYNCS.PHASECHK.TRANS64.TRYWAIT P0, [R2+URZ+0x36840], R3 ;  /* 0x03684003020075a7 */ /* 0x000e24000800017f */
[----:B0-----:R-:W-:Y:S05]  /*12a70*/  @!P0 BRA `(.L_x_5792) ;  /* 0x0000003800c48947 */ /* 0x001fea0003800000 */
.L_x_5893:
[----:B------:R-:W-:Y:S05]  /*12a80*/  BSYNC B1 ;  /* 0x0000000000017941 */ /* 0x000fea0003800000 */
.L_x_5791:
        /* <DEDUP_REMOVED lines=12> */
.L_x_5794:
[----:B------:R-:W-:Y:S05]  /*12b50*/  BSYNC B1 ;  /* 0x0000000000017941 */ /* 0x000fea0003800000 */
.L_x_5793:
        /* <DEDUP_REMOVED lines=12> */
.L_x_5795:
        /* <DEDUP_REMOVED lines=15> */
.L_x_5796:
        /* <DEDUP_REMOVED lines=15> */
.L_x_5797:
        /* <DEDUP_REMOVED lines=15> */
.L_x_5894:
[----:B------:R-:W-:Y:S05]  /*12ef0*/  BSYNC B1 ;  /* 0x0000000000017941 */ /* 0x000fea0003800000 */
.L_x_5798:
        /* <DEDUP_REMOVED lines=12> */
.L_x_5801:
[----:B------:R-:W-:Y:S05]  /*12fc0*/  BSYNC B1 ;  /* 0x0000000000017941 */ /* 0x000fea0003800000 */
.L_x_5800:
        /* <DEDUP_REMOVED lines=11> */
.L_x_5802:
        /* <DEDUP_REMOVED lines=15> */
.L_x_5803:
        /* <DEDUP_REMOVED lines=15> */
.L_x_5804:
        /* <DEDUP_REMOVED lines=12> */
.L_x_5789:
[----:B------:R-:W-:Y:S05]  /*13320*/  BSYNC B0 ;  /* 0x0000000000007941 */ /* 0x000fea0003800000 */
.L_x_5788:
[----:B------:R-:W2:Y:S01]  /*13330*/  LDL.LU R0, [R1+0x20] ;  /* 0x0000200001007983 */ /* 0x000ea20000300800 */
[----:B------:R-:W-:-:S03]  /*13340*/  IMAD.MOV.U32 R18, RZ, RZ, R8 ;  /* 0x000000ffff127224 */ /* 0x000fc600078e0008 */
[----:B------:R0:W-:Y:S02]  /*13350*/  STL [R1+0x4], R9 ;  /* 0x0000040901007387 */ /* 0x0001e40000100800 */
[----:B0-2---:R-:W-:-:S07]  /*13360*/  VIADD R0, R0, 0xfffffffd ;  /* 0xfffffffd00007836 */ /* 0x005fce0000000000 */
.L_x_5787:
[----:B------:R-:W-:Y:S01]  /*13370*/  ISETP.NE.AND P0, PT, R7, RZ, PT ;  /* 0x000000ff0700720c */ /* 0x000fe20003f05270 */
[----:B------:R-:W-:-:S12]  /*13380*/  BSSY B0, `(.L_x_5786) ;  /* 0x000016d000007945 */ /* 0x000fd80003800000 */
[----:B------:R-:W-:Y:S05]  /*13390*/  @!P0 BRA `(.L_x_5805) ;  /* 0x0000001400ac8947 */ /* 0x000fea0003800000 */
[----:B------:R-:W-:-:S07]  /*133a0*/  IMAD.MOV.U32 R8, RZ, RZ, R16 ;  /* 0x000000ffff087224 */ /* 0x000fce00078e0010 */
.L_x_5840:
        /* <DEDUP_REMOVED lines=36> */
.L_x_5808:
[----:B------:R-:W-:Y:S01]  /*135f0*/  IMAD R3, R4, 0x8, R17 ;  /* 0x0000000804037824 */ /* 0x000fe200078e0211 */
[----:B------:R-:W-:Y:S01]  /*13600*/  SHF.L.U32 R2, R5, 0x1f, RZ ;  /* 0x0000001f05027819 */ /* 0x000fe200000006ff */
[----:B------:R-:W-:Y:S03]  /*13610*/  BSSY B2, `(.L_x_5809) ;  /* 0x0000003000027945 */ /* 0x000fe60003800000 */
[----:B------:R-:W1:Y:S02]  /*13620*/  SYNCS.PHASECHK.TRANS64.TRYWAIT P0, [R3+URZ+0x36840], R2 ;  /* 0x03684002030075a7 */ /* 0x000e64000800017f */
[----:B-1----:R-:W-:Y:S05]  /*13630*/  @!P0 BRA `(.L_x_5810) ;  /* 0x0000002c00fc8947 */ /* 0x002fea0003800000 */
.L_x_5895:
[----:B------:R-:W-:Y:S05]  /*13640*/  BSYNC B2 ;  /* 0x0000000000027941 */ /* 0x000fea0003800000 */
.L_x_5809:
        /* <DEDUP_REMOVED lines=12> */
.L_x_5812:
[----:B------:R-:W-:Y:S05]  /*13710*/  BSYNC B2 ;  /* 0x0000000000027941 */ /* 0x000fea0003800000 */
.L_x_5811:
        /* <DEDUP_REMOVED lines=11> */
.L_x_5813:
        /* <DEDUP_REMOVED lines=16> */
.L_x_5814:
        /* <DEDUP_REMOVED lines=16> */
.L_x_5815:
        /* <DEDUP_REMOVED lines=16> */
.L_x_5896:
[----:B------:R-:W-:Y:S05]  /*13ad0*/  BSYNC B2 ;  /* 0x0000000000027941 */ /* 0x000fea0003800000 */
.L_x_5816:
        /* <DEDUP_REMOVED lines=11> */
.L_x_5819:
[----:B------:R-:W-:Y:S05]  /*13b90*/  BSYNC B2 ;  /* 0x0000000000027941 */ /* 0x000fea0003800000 */
.L_x_5818:
        /* <DEDUP_REMOVED lines=10> */
.L_x_5820:
        /* <DEDUP_REMOVED lines=15> */
.L_x_5821:
        /* <DEDUP_REMOVED lines=15> */
.L_x_5822:
        /* <DEDUP_REMOVED lines=12> */
.L_x_5807:
[----:B------:R-:W-:Y:S05]  /*13ee0*/  BSYNC B1 ;  /* 0x0000000000017941 */ /* 0x000fea0003800000 */
.L_x_5806:
        /* <DEDUP_REMOVED lines=15> */
[----:B------:R-:W1:Y:S01]  /*13fe0*/  LDC R9, c[0x0][0x43c] ;  /* 0x00010f00ff097b82 */ /* 0x000e620000000800 */
[----:B------:R-:W-:Y:S02]  /*13ff0*/  ULDC.64 UR4, c[0x0][0x428] ;  /* 0x00010a0000047ab9 */ /* 0x000fe40000000a00 */
[----:B------:R-:W3:Y:S01]  /*14000*/  LDL R11, [R1] ;  /* 0x00000000010b7983 */ /* 0x000ee20000100800 */
        /* <DEDUP_REMOVED lines=17> */
.L_x_5825:
[----:B------:R-:W-:Y:S01]  /*14120*/  IMAD R2, R18, 0x8, R17 ;  /* 0x0000000812027824 */ /* 0x000fe200078e0211 */
[----:B------:R-:W-:Y:S01]  /*14130*/  SHF.L.U32 R3, R10, 0x1f, RZ ;  /* 0x0000001f0a037819 */ /* 0x000fe200000006ff */
[----:B------:R-:W-:Y:S03]  /*14140*/  BSSY B2, `(.L_x_5826) ;  /* 0x0000003000027945 */ /* 0x000fe60003800000 */
[----:B------:R-:W2:Y:S02]  /*14150*/  SYNCS.PHASECHK.TRANS64.TRYWAIT P0, [R2+URZ+0x36840], R3 ;  /* 0x03684003020075a7 */ /* 0x000ea4000800017f */
[----:B--2---:R-:W-:Y:S05]  /*14160*/  @!P0 BRA `(.L_x_5827) ;  /* 0x0000002400588947 */ /* 0x004fea0003800000 */
.L_x_5897:
[----:B------:R-:W-:Y:S05]  /*14170*/  BSYNC B2 ;  /* 0x0000000000027941 */ /* 0x000fea0003800000 */
.L_x_5826:
        /* <DEDUP_REMOVED lines=12> */
.L_x_5829:
[----:B------:R-:W-:Y:S05]  /*14240*/  BSYNC B2 ;  /* 0x0000000000027941 */ /* 0x000fea0003800000 */
.L_x_5828:
        /* <DEDUP_REMOVED lines=10> */
[----:B0-----:R-:W-:Y:S01]  /*142f0*/  VIADD R10, R9, 0x21400 ;  /* 0x00021400090a7836 */ /* 0x001fe20000000000 */
[----:B------:R-:W-:-:S09]  /*14300*/  UMOV UR7, 0x14f00000 ;  /* 0x14f0000000077882 */ /* 0x000fd20000000000 */
.L_x_5830:
        /* <DEDUP_REMOVED lines=16> */
.L_x_5831:
        /* <DEDUP_REMOVED lines=16> */
.L_x_5832:
        /* <DEDUP_REMOVED lines=15> */
.L_x_5898:
[----:B------:R-:W-:Y:S05]  /*14600*/  BSYNC B2 ;  /* 0x0000000000027941 */ /* 0x000fea0003800000 */
.L_x_5833:
        /* <DEDUP_REMOVED lines=11> */
.L_x_5836:
[----:B------:R-:W-:Y:S05]  /*146c0*/  BSYNC B2 ;  /* 0x0000000000027941 */ /* 0x000fea0003800000 */
.L_x_5835:
        /* <DEDUP_REMOVED lines=10> */
.L_x_5837:
        /* <DEDUP_REMOVED lines=15> */
.L_x_5838:
        /* <DEDUP_REMOVED lines=15> */
.L_x_5839:
        /* <DEDUP_REMOVED lines=12> */
.L_x_5824:
[----:B------:R-:W-:Y:S05]  /*14a10*/  BSYNC B1 ;  /* 0x0000000000017941 */ /* 0x000fea0003800000 */
.L_x_5823:
[C---:B------:R-:W-:Y:S01]  /*14a20*/  ISETP.GT.AND P0, PT, R0.reuse, 0x1, PT ;  /* 0x000000010000780c */ /* 0x040fe20003f04270 */
[----:B------:R-:W-:-:S12]  /*14a30*/  VIADD R0, R0, 0xfffffffe ;  /* 0xfffffffe00007836 */ /* 0x000fd80000000000 */
[----:B------:R-:W-:Y:S05]  /*14a40*/  @P0 BRA `(.L_x_5840) ;  /* 0xffffffe800580947 */ /* 0x000fea000383ffff */
.L_x_5805:
[----:B------:R-:W-:Y:S05]  /*14a50*/  BSYNC B0 ;  /* 0x0000000000007941 */ /* 0x000fea0003800000 */
.L_x_5786:
[----:B0-----:R-:W0:Y:S01]  /*14a60*/  S2R R0, SR_TID.X ;  /* 0x0000000000007919 */ /* 0x001e220000002100 */
[----:B------:R-:W-:Y:S01]  /*14a70*/  BSSY B0, `(.L_x_5841) ;  /* 0x0000012000007945 */ /* 0x000fe20003800000 */
[----:B0-----:R-:W-:-:S04]  /*14a80*/  LOP3.LUT R6, R0, 0x7f, RZ, 0xc0, !PT ;  /* 0x0000007f00067812 */ /* 0x001fc800078ec0ff */
[----:B------:R-:W-:-:S13]  /*14a90*/  ISETP.NE.AND P1, PT, R6, RZ, PT ;  /* 0x000000ff0600720c */ /* 0x000fda0003f25270 */
[----:B------:R-:W-:Y:S05]  /*14aa0*/  @P1 BRA `(.L_x_5842) ;  /* 0x0000000000381947 */ /* 0x000fea0003800000 */
[----:B------:R-:W0:Y:S01]  /*14ab0*/  S2R R3, SR_LANEID ;  /* 0x0000000000037919 */ /* 0x000e220000000000 */
        /* <DEDUP_REMOVED lines=13> */
.L_x_5842:
[----:B------:R-:W-:Y:S05]  /*14b90*/  BSYNC B0 ;  /* 0x0000000000007941 */ /* 0x000fea0003800000 */
.L_x_5841:
[----:B0-----:R-:W2:Y:S01]  /*14ba0*/  LDL.LU R0, [R1+0xc] ;  /* 0x00000c0001007983 */ /* 0x001ea20000300800 */
[----:B------:R-:W-:Y:S01]  /*14bb0*/  BSSY B0, `(.L_x_5843) ;  /* 0x0000047000007945 */ /* 0x000fe20003800000 */
[----:B--2---:R-:W-:-:S13]  /*14bc0*/  ISETP.NE.AND P0, PT, R0, RZ, PT ;  /* 0x000000ff0000720c */ /* 0x004fda0003f05270 */
        /* <DEDUP_REMOVED lines=8> */
.L_x_5899:
[----:B------:R-:W-:Y:S05]  /*14c50*/  BSYNC B1 ;  /* 0x0000000000017941 */ /* 0x000fea0003800000 */
.L_x_5845:
        /* <DEDUP_REMOVED lines=9> */
.L_x_5848:
[----:B------:R-:W-:Y:S05]  /*14cf0*/  BSYNC B1 ;  /* 0x0000000000017941 */ /* 0x000fea0003800000 */
.L_x_5847:
        /* <DEDUP_REMOVED lines=10> */
.L_x_5849:
        /* <DEDUP_REMOVED lines=15> */
.L_x_5850:
        /* <DEDUP_REMOVED lines=15> */
.L_x_5851:
        /* <DEDUP_REMOVED lines=10> */
.L_x_5844:
[----:B------:R-:W-:Y:S05]  /*15020*/  BSYNC B0 ;  /* 0x0000000000007941 */ /* 0x000fea0003800000 */
.L_x_5843:
[----:B------:R-:W2:Y:S01]  /*15030*/  LDL.LU R3, [R1+0x4] ;  /* 0x0000040001037983 */ /* 0x000ea20000300800 */
[----:B------:R-:W-:-:S05]  /*15040*/  VIADD R18, R18, 0x1 ;  /* 0x0000000112127836 */ /* 0x000fca0000000000 */
[----:B------:R-:W-:-:S04]  /*15050*/  ISETP.NE.AND P0, PT, R18, 0x2, PT ;  /* 0x000000021200780c */ /* 0x000fc80003f05270 */
[----:B------:R-:W-:Y:S02]  /*15060*/  SEL R0, RZ, 0x1, P0 ;  /* 0x00000001ff007807 */ /* 0x000fe40000000000 */
[----:B------:R-:W-:Y:S02]  /*15070*/  SEL R18, R18, RZ, P0 ;  /* 0x000000ff12127207 */ /* 0x000fe40000000000 */
[----:B--2---:R-:W-:-:S05]  /*15080*/  LOP3.LUT R3, R3, R0, RZ, 0x3c, !PT ;  /* 0x0000000003037212 */ /* 0x004fca00078e3cff */
[----:B------:R1:W-:Y:S02]  /*15090*/  STL [R1+0x4], R3 ;  /* 0x0000040301007387 */ /* 0x0003e40000100800 */
.L_x_5766:
[----:B------:R-:W-:Y:S05]  /*150a0*/  BSYNC B7 ;  /* 0x0000000000077941 */ /* 0x000fea0003800000 */
.L_x_5764:
[----:B0-----:R-:W2:Y:S04]  /*150b0*/  LDL R0, [R1+0x2c] ;  /* 0x00002c0001007983 */ /* 0x001ea80000100800 */
[----:B------:R0:W5:Y:S01]  /*150c0*/  LDL R2, [R1+0x18] ;  /* 0x0000180001027983 */ /* 0x0001620000100800 */
[----:B--2---:R-:W-:-:S13]  /*150d0*/  ISETP.NE.AND P0, PT, R0, RZ, PT ;  /* 0x000000ff0000720c */ /* 0x004fda0003f05270 */
        /* <DEDUP_REMOVED lines=11> */
.L_x_5852:
[----:B------:R-:W-:-:S03]  /*15190*/  UMOV UR4, 0xffffffff ;  /* 0xffffffff00047882 */ /* 0x000fc60000000000 */
[----:B------:R-:W-:Y:S05]  /*151a0*/  BRA.DIV UR4, `(.L_x_5854) ;  /* 0x0000001604847947 */ /* 0x000fea000b800000 */
[----:B-----5:R0:W2:Y:S02]  /*151b0*/  SHFL.IDX PT, R14, R2, RZ, 0x1f ;  /* 0x00001fff020e7589 */ /* 0x0200a400000e0000 */
.L_x_5902:
[----:B-1----:R-:W1:Y:S01]  /*151c0*/  @!P1 S2R R3, SR_CgaCtaId ;  /* 0x0000000000039919 */ /* 0x002e620000008800 */
[----:B------:R-:W-:Y:S05]  /*151d0*/  WARPSYNC.ALL ;  /* 0x0000000000007948 */ /* 0x000fea0003800000 */
[----:B------:R-:W-:Y:S01]  /*151e0*/  BAR.SYNC.DEFER_BLOCKING 0x4, 0x180 ;  /* 0x0106000000007b1d */ /* 0x000fe20000010000 */
[----:B------:R-:W-:-:S05]  /*151f0*/  @!P1 MOV R0, 0x400 ;  /* 0x0000040000009802 */ /* 0x000fca0000000f00 */
[----:B--2---:R2:W-:Y:S01]  /*15200*/  STL [R1+0x18], R14 ;  /* 0x0000180e01007387 */ /* 0x0045e20000100800 */
[----:B-1----:R-:W-:-:S05]  /*15210*/  @!P1 LEA R17, R3, R0, 0x18 ;  /* 0x0000000003119211 */ /* 0x002fca00078ec0ff */
[----:B------:R2:W-:Y:S01]  /*15220*/  @!P1 STS [R17+0x368d0], R2 ;  /* 0x0368d00211009388 */ /* 0x0005e20000000800 */
[----:B------:R-:W-:Y:S06]  /*15230*/  BAR.ARV 0x5, 0x180 ;  /* 0x0146000000007b1d */ /* 0x000fec0000002000 */
.L_x_5853:
[----:B------:R-:W4:Y:S01]  /*15240*/  LDL R0, [R1+0x18] ;  /* 0x0000180001007983 */ /* 0x000f220000100800 */
[----:B------:R-:W-:Y:S02]  /*15250*/  ULDC UR4, c[0x0][0xc38] ;  /* 0x00030e0000047ab9 */ /* 0x000fe40000000800 */
[----:B----4-:R-:W-:-:S13]  /*15260*/  ISETP.GE.AND P0, PT, R0, UR4, PT ;  /* 0x0000000400007c0c */ /* 0x010fda000bf06270 */
[----:B------:R-:W-:Y:S05]  /*15270*/  @!P0 BRA `(.L_x_5855) ;  /* 0xffffffb8001c8947 */ /* 0x000fea000383ffff */
.L_x_5761:
[----:B-1----:R-:W4:Y:S01]  /*15280*/  LDL.LU R0, [R1+0x28] ;  /* 0x0000280001007983 */ /* 0x002f220000300800 */
[----:B------:R-:W-:Y:S01]  /*15290*/  BSSY B0, `(.L_x_5856) ;  /* 0x000000b000007945 */ /* 0x000fe20003800000 */
[----:B------:R-:W1:Y:S01]  /*152a0*/  S2R R5, SR_CgaCtaId ;  /* 0x0000000000057919 */ /* 0x000e620000008800 */
[----:B----4-:R-:W-:-:S05]  /*152b0*/  VIADD R0, R0, 0x1 ;  /* 0x0000000100007836 */ /* 0x010fca0000000000 */
[----:B0-23--:R-:W-:-:S04]  /*152c0*/  LEA.HI R2, R0, R0, RZ, 0x1 ;  /* 0x0000000000027211 */ /* 0x00dfc800078f08ff */
[----:B------:R-:W-:-:S05]  /*152d0*/  LOP3.LUT R3, R2, 0xfffffffe, RZ, 0xc0, !PT ;  /* 0xfffffffe02037812 */ /* 0x000fca00078ec0ff */
[----:B------:R-:W-:Y:S01]  /*152e0*/  IMAD.IADD R3, R0, 0x1, -R3 ;  /* 0x0000000100037824 */ /* 0x000fe200078e0a03 */
[----:B------:R-:W-:-:S04]  /*152f0*/  MOV R0, 0x400 ;  /* 0x0000040000007802 */ /* 0x000fc80000000f00 */
[----:B-1----:R-:W-:Y:S02]  /*15300*/  LEA R0, R5, R0, 0x18 ;  /* 0x0000000005007211 */ /* 0x002fe400078ec0ff */
[----:B------:R-:W-:-:S04]  /*15310*/  SHF.L.U32 R3, R3, 0x1f, RZ ;  /* 0x0000001f03037819 */ /* 0x000fc800000006ff */
[----:B------:R-:W0:Y:S02]  /*15320*/  SYNCS.PHASECHK.TRANS64.TRYWAIT P0, [R0+URZ+0x36820], R3 ;  /* 0x03682003000075a7 */ /* 0x000e24000800017f */
[----:B0-----:R-:W-:Y:S05]  /*15330*/  @!P0 BRA `(.L_x_5857) ;  /* 0x0000001400488947 */ /* 0x001fea0003800000 */
.L_x_5903:
[----:B------:R-:W-:Y:S05]  /*15340*/  BSYNC B0 ;  /* 0x0000000000007941 */ /* 0x000fea0003800000 */
.L_x_5856:
[----:B------:R-:W-:-:S03]  /*15350*/  UMOV UR4, 0xffffffff ;  /* 0xffffffff00047882 */ /* 0x000fc60000000000 */
[----:B------:R-:W-:Y:S05]  /*15360*/  BRA.DIV UR4, `(.L_x_5858) ;  /* 0x0000001604507947 */ /* 0x000fea000b800000 */
[----:B------:R-:W1:Y:S02]  /*15370*/  S2R R2, SR_TID.X ;  /* 0x0000000000027919 */ /* 0x000e640000002100 */
[----:B-1----:R-:W-:-:S04]  /*15380*/  SHF.R.U32.HI R2, RZ, 0x5, R2 ;  /* 0x00000005ff027819 */ /* 0x002fc80000011602 */
[----:B------:R-:W-:-:S05]  /*15390*/  LOP3.LUT R2, R2, 0x3, RZ, 0xc0, !PT ;  /* 0x0000000302027812 */ /* 0x000fca00078ec0ff */
[----:B------:R1:W2:Y:S02]  /*153a0*/  SHFL.IDX PT, R14, R2, RZ, 0x1f ;  /* 0x00001fff020e7589 */ /* 0x0002a400000e0000 */
.L_x_5906:
[----:B--2---:R-:W-:Y:S01]  /*153b0*/  ISETP.NE.AND P0, PT, R14, RZ, PT ;  /* 0x000000ff0e00720c */ /* 0x004fe20003f05270 */
[----:B------:R-:W-:-:S12]  /*153c0*/  BSSY B0, `(.L_x_5859) ;  /* 0x0000025000007945 */ /* 0x000fd80003800000 */
[----:B------:R-:W-:Y:S05]  /*153d0*/  @P0 BRA `(.L_x_5860) ;  /* 0x00000000008c0947 */ /* 0x000fea0003800000 */
[----:B------:R-:W-:-:S03]  /*153e0*/  UMOV UR4, 0xffffffff ;  /* 0xffffffff00047882 */ /* 0x000fc60000000000 */
[----:B------:R-:W-:Y:S05]  /*153f0*/  BRA.DIV UR4, `(.L_x_5861) ;  /* 0x0000001604607947 */ /* 0x000fea000b800000 */
[----:B------:R-:W-:-:S13]  /*15400*/  ELECT P6, URZ, PT ;  /* 0x00000000003f782f */ /* 0x000fda00038c0000 */
.L_x_5909:
[----:B------:R-:W-:Y:S05]  /*15410*/  @!P6 BRA `(.L_x_5860) ;  /* 0x00000000007ce947 */ /* 0x000fea0003800000 */
[----:B-1----:R-:W2:Y:S02]  /*15420*/  LDL.LU R2, [R1+0x30] ;  /* 0x0000300001027983 */ /* 0x002ea40000300800 */
[----:B--2---:R-:W-:-:S04]  /*15430*/  LOP3.LUT R2, R2, 0x2, RZ, 0xfc, !PT ;  /* 0x0000000202027812 */ /* 0x004fc800078efcff */
[----:B------:R-:W-:-:S13]  /*15440*/  ISETP.NE.AND P2, PT, R2, 0x3, PT ;  /* 0x000000030200780c */ /* 0x000fda0003f45270 */
[----:B------:R-:W-:Y:S05]  /*15450*/  @!P2 BRA `(.L_x_5862) ;  /* 0x000000000004a947 */ /* 0x000fea0003800000 */
[----:B------:R-:W-:Y:S01]  /*15460*/  BPT.TRAP 0x1 ;  /* 0x000000040000795c */ /* 0x000fe20000300000 */
.L_x_5862:
        /* <DEDUP_REMOVED lines=13> */
.L_x_5910:
[----:B------:R-:W1:Y:S02]  /*15540*/  SYNCS.PHASECHK.TRANS64.TRYWAIT P0, [R3+URZ], R2 ;  /* 0x00000002030075a7 */ /* 0x000e64000800017f */
[----:B-1----:R-:W-:Y:S05]  /*15550*/  @!P0 BRA `(.L_x_5864) ;  /* 0x00000014003c8947 */ /* 0x002fea0003800000 */
.L_x_5911:
[----:B------:R-:W-:Y:S05]  /*15560*/  @!P2 BRA `(.L_x_5865) ;  /* 0x000000000004a947 */ /* 0x000fea0003800000 */
[----:B------:R-:W-:Y:S01]  /*15570*/  BPT.TRAP 0x1 ;  /* 0x000000040000795c */ /* 0x000fe20000300000 */
.L_x_5865:
[----:B-1----:R-:W-:-:S04]  /*15580*/  VIADD R3, R0, 0x36860 ;  /* 0x0003686000037836 */ /* 0x002fc80000000000 */
[----:B------:R-:W-:-:S04]  /*15590*/  IMAD R18, R18, 0x8, R3 ;  /* 0x0000000812127824 */ /* 0x000fc800078e0203 */
[----:B------:R-:W1:Y:S02]  /*155a0*/  SYNCS.PHASECHK.TRANS64.TRYWAIT P0, [R18+URZ], R5 ;  /* 0x00000005120075a7 */ /* 0x000e64000800017f */
[----:B-1----:R-:W-:Y:S05]  /*155b0*/  @!P0 BRA `(.L_x_5866) ;  /* 0x0000001400388947 */ /* 0x002fea0003800000 */
.L_x_5912:
[----:B------:R-:W-:-:S07]  /*155c0*/  IMAD R3, R4, 0x8, R3 ;  /* 0x0000000804037824 */ /* 0x000fce00078e0203 */
.L_x_5867:
[----:B--2---:R2:W3:Y:S02]  /*155d0*/  SYNCS.PHASECHK.TRANS64.TRYWAIT P0, [R3+URZ], R2 ;  /* 0x00000002030075a7 */ /* 0x0044e4000800017f */
[----:B---3--:R-:W-:Y:S05]  /*155e0*/  @!P0 NANOSLEEP.SYNCS 0x989680 ;  /* 0x009896800000895d */ /* 0x008fea0003900000 */
[----:B------:R-:W3:Y:S02]  /*155f0*/  @!P0 SYNCS.PHASECHK.TRANS64 P0, [R3+URZ], R2 ;  /* 0x00000002030085a7 */ /* 0x000ee4000800007f */
[----:B---3--:R-:W-:Y:S05]  /*15600*/  @!P0 BRA `(.L_x_5867) ;  /* 0xfffffffc00f08947 */ /* 0x008fea000383ffff */
.L_x_5860:
[----:B------:R-:W-:Y:S05]  /*15610*/  BSYNC B0 ;  /* 0x0000000000007941 */ /* 0x000fea0003800000 */
.L_x_5859:
[----:B------:R-:W-:Y:S05]  /*15620*/  EXIT ;  /* 0x000000000000794d */ /* 0x000fea0003800000 */
.L_x_5714:
[----:B0-----:R-:W-:-:S04]  /*15630*/  IMAD.U32 R3, RZ, RZ, UR37 ;  /* 0x00000025ff037e24 */ /* 0x001fc8000f8e00ff */
[----:B------:R0:W1:Y:S03]  /*15640*/  SYNCS.PHASECHK.TRANS64.TRYWAIT P1, [R3+URZ+0x36800], R0 ;  /* 0x03680000030075a7 */ /* 0x000066000802017f */
[----:B-1----:R-:W-:Y:S05]  /*15650*/  @!P1 NANOSLEEP.SYNCS 0x989680 ;  /* 0x009896800000995d */ /* 0x002fea0003900000 */
[----:B------:R-:W1:Y:S02]  /*15660*/  @!P1 SYNCS.PHASECHK.TRANS64 P1, [R3+URZ+0x36800], R0 ;  /* 0x03680000030095a7 */ /* 0x000e64000802007f */
[----:B-1----:R-:W-:Y:S05]  /*15670*/  @!P1 BRA `(.L_x_5714) ;  /* 0xfffffffc00ec9947 */ /* 0x002fea000383ffff */
[----:B------:R-:W-:Y:S05]  /*15680*/  BRA `(.L_x_5868) ;  /* 0xfffffec000507947 */ /* 0x000fea000383ffff */
.L_x_5718:
[----:B-1----:R1:W2:Y:S02]  /*15690*/  SYNCS.PHASECHK.TRANS64.TRYWAIT P2, [R2+URZ+0x36830], R3 ;  /* 0x03683003020075a7 */ /* 0x0022a4000804017f */
[----:B--2---:R-:W-:Y:S05]  /*156a0*/  @!P2 NANOSLEEP.SYNCS 0x989680 ;  /* 0x009896800000a95d */ /* 0x004fea0003900000 */
[----:B------:R-:W2:Y:S02]  /*156b0*/  @!P2 SYNCS.PHASECHK.TRANS64 P2, [R2+URZ+0x36830], R3 ;  /* 0x036830030200a5a7 */ /* 0x000ea4000804007f */
[----:B--2---:R-:W-:Y:S05]  /*156c0*/  @!P2 BRA `(.L_x_5718) ;  /* 0xfffffffc00f0a947 */ /* 0x004fea000383ffff */
[----:B------:R-:W-:Y:S05]  /*156d0*/  BRA `(.L_x_5717) ;  /* 0xfffffec000747947 */ /* 0x000fea000383ffff */
.L_x_5723:
[----:B-1----:R-:W-:-:S04]  /*156e0*/  IMAD.U32 R5, RZ, RZ, UR6 ;  /* 0x00000006ff057e24 */ /* 0x002fc8000f8e00ff */
[----:B------:R1:W2:Y:S03]  /*156f0*/  SYNCS.PHASECHK.TRANS64.TRYWAIT P3, [R5+URZ+0x36830], R0 ;  /* 0x03683000050075a7 */ /* 0x0002a6000806017f */
[----:B--2---:R-:W-:Y:S05]  /*15700*/  @!P3 NANOSLEEP.SYNCS 0x989680 ;  /* 0x009896800000b95d */ /* 0x004fea0003900000 */
[----:B------:R-:W2:Y:S02]  /*15710*/  @!P3 SYNCS.PHASECHK.TRANS64 P3, [R5+URZ+0x36830], R0 ;  /* 0x036830000500b5a7 */ /* 0x000ea4000806007f */
[----:B--2---:R-:W-:Y:S05]  /*15720*/  @!P3 BRA `(.L_x_5723) ;  /* 0xfffffffc00ecb947 */ /* 0x004fea000383ffff */
[----:B------:R-:W-:Y:S05]  /*15730*/  BRA `(.L_x_5722) ;  /* 0xfffffefc00a07947 */ /* 0x000fea000383ffff */
.L_x_5727:
[----:B-1----:R-:W-:-:S04]  /*15740*/  IMAD.U32 R3, RZ, RZ, UR11 ;  /* 0x0000000bff037e24 */ /* 0x002fc8000f8e00ff */
[----:B------:R1:W2:Y:S03]  /*15750*/  SYNCS.PHASECHK.TRANS64.TRYWAIT P3, [R3+URZ+0x36850], R0 ;  /* 0x03685000030075a7 */ /* 0x0002a6000806017f */
[----:B--2---:R-:W-:Y:S05]  /*15760*/  @!P3 NANOSLEEP.SYNCS 0x989680 ;  /* 0x009896800000b95d */ /* 0x004fea0003900000 */
[----:B------:R-:W2:Y:S02]  /*15770*/  @!P3 SYNCS.PHASECHK.TRANS64 P3, [R3+URZ+0x36850], R0 ;  /* 0x036850000300b5a7 */ /* 0x000ea4000806007f */
[----:B--2---:R-:W-:Y:S05]  /*15780*/  @!P3 BRA `(.L_x_5727) ;  /* 0xfffffffc00ecb947 */ /* 0x004fea000383ffff */
[----:B------:R-:W-:Y:S05]  /*15790*/  BRA `(.L_x_5726) ;  /* 0xffffff2000e87947 */ /* 0x000fea000383ffff */
.L_x_5733:
[----:B-1----:R-:W-:-:S04]  /*157a0*/  IMAD.U32 R5, RZ, RZ, UR4 ;  /* 0x00000004ff057e24 */ /* 0x002fc8000f8e00ff */
[----:B------:R1:W2:Y:S03]  /*157b0*/  SYNCS.PHASECHK.TRANS64.TRYWAIT P2, [R5+URZ+0x36830], R0 ;  /* 0x03683000050075a7 */ /* 0x0002a6000804017f */
[----:B--2---:R-:W-:Y:S05]  /*157c0*/  @!P2 NANOSLEEP.SYNCS 0x989680 ;  /* 0x009896800000a95d */ /* 0x004fea0003900000 */
[----:B------:R-:W2:Y:S02]  /*157d0*/  @!P2 SYNCS.PHASECHK.TRANS64 P2, [R5+URZ+0x36830], R0 ;  /* 0x036830000500a5a7 */ /* 0x000ea4000804007f */
[----:B--2---:R-:W-:Y:S05]  /*157e0*/  @!P2 BRA `(.L_x_5733) ;  /* 0xfffffffc00eca947 */ /* 0x004fea000383ffff */
[----:B------:R-:W-:Y:S05]  /*157f0*/  BRA `(.L_x_5732) ;  /* 0xffffff4000647947 */ /* 0x000fea000383ffff */
.L_x_5737:
[----:B-1----:R-:W-:-:S04]  /*15800*/  IMAD.U32 R3, RZ, RZ, UR10 ;  /* 0x0000000aff037e24 */ /* 0x002fc8000f8e00ff */
[----:B------:R1:W2:Y:S03]  /*15810*/  SYNCS.PHASECHK.TRANS64.TRYWAIT P2, [R3+URZ+0x36850], R0 ;  /* 0x03685000030075a7 */ /* 0x0002a6000804017f */
[----:B--2---:R-:W-:Y:S05]  /*15820*/  @!P2 NANOSLEEP.SYNCS 0x989680 ;  /* 0x009896800000a95d */ /* 0x004fea0003900000 */
[----:B------:R-:W2:Y:S02]  /*15830*/  @!P2 SYNCS.PHASECHK.TRANS64 P2, [R3+URZ+0x36850], R0 ;  /* 0x036850000300a5a7 */ /* 0x000ea4000804007f */
[----:B--2---:R-:W-:Y:S05]  /*15840*/  @!P2 BRA `(.L_x_5737) ;  /* 0xfffffffc00eca947 */ /* 0x004fea000383ffff */
[----:B------:R-:W-:Y:S05]  /*15850*/  BRA `(.L_x_5736) ;  /* 0xffffff6400ac7947 */ /* 0x000fea000383ffff */
.L_x_5742:
[----:B-1----:R-:W-:-:S04]  /*15860*/  IMAD.U32 R3, RZ, RZ, UR5 ;  /* 0x00000005ff037e24 */ /* 0x002fc8000f8e00ff */
[----:B------:R1:W2:Y:S03]  /*15870*/  SYNCS.PHASECHK.TRANS64.TRYWAIT P0, [R3+URZ+0x36850], R2 ;  /* 0x03685002030075a7 */ /* 0x0002a6000800017f */
[----:B--2---:R-:W-:Y:S05]  /*15880*/  @!P0 NANOSLEEP.SYNCS 0x989680 ;  /* 0x009896800000895d */ /* 0x004fea0003900000 */
[----:B------:R-:W2:Y:S02]  /*15890*/  @!P0 SYNCS.PHASECHK.TRANS64 P0, [R3+URZ+0x36850], R2 ;  /* 0x03685002030085a7 */ /* 0x000ea4000800007f */
[----:B--2---:R-:W-:Y:S05]  /*158a0*/  @!P0 BRA `(.L_x_5742) ;  /* 0xfffffffc00ec8947 */ /* 0x004fea000383ffff */
[----:B------:R-:W-:Y:S05]  /*158b0*/  BRA `(.L_x_5741) ;  /* 0xffffff8000707947 */ /* 0x000fea000383ffff */
.L_x_5772:
[----:B------:R-:W-:Y:S02]  /*158c0*/  IMAD.MOV.U32 R13, RZ, RZ, R0 ;  /* 0x000000ffff0d7224 */ /* 0x000fe400078e0000 */
[----:B------:R-:W-:Y:S02]  /*158d0*/  IMAD.MOV.U32 R12, RZ, RZ, RZ ;  /* 0x000000ffff0c7224 */ /* 0x000fe400078e00ff */
[----:B------:R-:W-:Y:S02]  /*158e0*/  IMAD.MOV.U32 R11, RZ, RZ, 0x1f ;  /* 0x0000001fff0b7424 */ /* 0x000fe400078e00ff */
[----:B------:R-:W-:-:S07]  /*158f0*/  IMAD.MOV.U32 R15, RZ, RZ, -0x1 ;  /* 0xffffffffff0f7424 */ /* 0x000fce00078e00ff */
[----:B0-----:R-:W-:Y:S05]  /*15900*/  WARPSYNC.COLLECTIVE R15, `(.L_x_5869) ;  /* 0x000000000f087348 */ /* 0x001fea0003c00000 */
[----:B------:R1:W2:Y:S02]  /*15910*/  SHFL.IDX P6, R14, R13, R12, R11 ;  /* 0x0000000c0d0e7389 */ /* 0x0002a400000c000b */
[----:B012---:R-:W-:Y:S01]  /*15920*/  ENDCOLLECTIVE ;  /* 0x000000000000791b */ /* 0x007fe20003800000 */
.L_x_5869:
[----:B------:R-:W-:Y:S05]  /*15930*/  BRA `(.L_x_5870) ;  /* 0xffffffbc00407947 */ /* 0x000fea000383ffff */
.L_x_5774:
[----:B------:R-:W-:Y:S01]  /*15940*/  BSSY B0, `(.L_x_5871) ;  /* 0x0000006000007945 */ /* 0x000fe20003800000 */
[----:B------:R-:W-:-:S07]  /*15950*/  IMAD.MOV.U32 R15, RZ, RZ, -0x1 ;  /* 0xffffffffff0f7424 */ /* 0x000fce00078e00ff */
[----:B01----:R-:W-:Y:S05]  /*15960*/  WARPSYNC.COLLECTIVE R15, `(.L_x_5872) ;  /* 0x000000000f0c7348 */ /* 0x003fea0003c00000 */
[----:B------:R-:W-:Y:S02]  /*15970*/  ELECT P6, UR62, PT ;  /* 0x00000000003e782f */ /* 0x000fe400038c0000 */
[----:B------:R-:W-:Y:S01]  /*15980*/  MOV R14, UR62 ;  /* 0x0000003e000e7c02 */ /* 0x000fe20008000f00 */
[----:B01----:R-:W-:Y:S10]  /*15990*/  ENDCOLLECTIVE ;  /* 0x000000000000791b */ /* 0x003ff40003800000 */
.L_x_5872:
[----:B------:R-:W-:Y:S05]  /*159a0*/  BSYNC B0 ;  /* 0x0000000000007941 */ /* 0x000fea0003800000 */
.L_x_5871:
[----:B------:R-:W-:Y:S05]  /*159b0*/  BRA `(.L_x_5873) ;  /* 0xffffffbc00407947 */ /* 0x000fea000383ffff */
.L_x_5776:
[----:B-1----:R1:W2:Y:S02]  /*159c0*/  SYNCS.PHASECHK.TRANS64.TRYWAIT P0, [R2+URZ+0x36840], R0 ;  /* 0x03684000020075a7 */ /* 0x0022a4000800017f */
[----:B--2---:R-:W-:Y:S05]  /*159d0*/  @!P0 NANOSLEEP.SYNCS 0x989680 ;  /* 0x009896800000895d */ /* 0x004fea0003900000 */
[----:B------:R-:W2:Y:S02]  /*159e0*/  @!P0 SYNCS.PHASECHK.TRANS64 P0, [R2+URZ+0x36840], R0 ;  /* 0x03684000020085a7 */ /* 0x000ea4000800007f */
[----:B--2---:R-:W-:Y:S05]  /*159f0*/  @!P0 BRA `(.L_x_5776) ;  /* 0xfffffffc00f08947 */ /* 0x004fea000383ffff */
[----:B------:R-:W-:Y:S05]  /*15a00*/  BRA `(.L_x_5874) ;  /* 0xffffffbc00947947 */ /* 0x000fea000383ffff */
.L_x_5780:
[----:B------:R-:W-:Y:S01]  /*15a10*/  IMAD.MOV.U32 R13, RZ, RZ, R4 ;  /* 0x000000ffff0d7224 */ /* 0x000fe200078e0004 */
[----:B------:R-:W-:Y:S01]  /*15a20*/  LOP3.LUT R6, R6, 0x7f, RZ, 0xc0, !PT ;  /* 0x0000007f06067812 */ /* 0x000fe200078ec0ff */
[----:B------:R-:W-:Y:S02]  /*15a30*/  IMAD.MOV.U32 R12, RZ, RZ, RZ ;  /* 0x000000ffff0c7224 */ /* 0x000fe400078e00ff */
[----:B------:R-:W-:Y:S01]  /*15a40*/  IMAD.MOV.U32 R11, RZ, RZ, 0x181f ;  /* 0x0000181fff0b7424 */ /* 0x000fe200078e00ff */
[----:B------:R-:W-:Y:S01]  /*15a50*/  SHF.R.U32.HI R2, RZ, 0x3, R6 ;  /* 0x00000003ff027819 */ /* 0x000fe20000011606 */
[----:B------:R-:W-:-:S04]  /*15a60*/  IMAD.MOV.U32 R15, RZ, RZ, -0x1 ;  /* 0xffffffffff0f7424 */ /* 0x000fc800078e00ff */
[----:B------:R-:W-:-:S07]  /*15a70*/  IMAD R2, R8, 0x80, R2 ;  /* 0x0000008008027824 */ /* 0x000fce00078e0202 */
[----:B-----5:R-:W-:Y:S05]  /*15a80*/  WARPSYNC.COLLECTIVE R15, `(.L_x_5875) ;  /* 0x000000000f087348 */ /* 0x020fea0003c00000 */
[----:B------:R0:W1:Y:S02]  /*15a90*/  SHFL.IDX P6, R14, R13, R12, R11 ;  /* 0x0000000c0d0e7389 */ /* 0x00006400000c000b */
[----:B01---5:R-:W-:Y:S01]  /*15aa0*/  ENDCOLLECTIVE ;  /* 0x000000000000791b */ /* 0x023fe20003800000 */
.L_x_5875:
[----:B------:R-:W-:Y:S02]  /*15ab0*/  VIADD R8, R2, 0x10 ;  /* 0x0000001002087836 */ /* 0x000fe40000000000 */
[----:B------:R-:W-:Y:S02]  /*15ac0*/  IMAD.MOV.U32 R13, RZ, RZ, R0 ;  /* 0x000000ffff0d7224 */ /* 0x000fe400078e0000 */
[----:B------:R-:W-:-:S07]  /*15ad0*/  IMAD.MOV.U32 R5, RZ, RZ, R14 ;  /* 0x000000ffff057224 */ /* 0x000fce00078e000e */
[----:B------:R-:W-:Y:S05]  /*15ae0*/  WARPSYNC.COLLECTIVE R15, `(.L_x_5876) ;  /* 0x000000000f087348 */ /* 0x000fea0003c00000 */
[----:B------:R0:W1:Y:S02]  /*15af0*/  SHFL.IDX P6, R14, R13, R12, R11 ;  /* 0x0000000c0d0e7389 */ /* 0x00006400000c000b */
[----:B01----:R-:W-:Y:S01]  /*15b00*/  ENDCOLLECTIVE ;  /* 0x000000000000791b */ /* 0x003fe20003800000 */
.L_x_5876:
        /* <DEDUP_REMOVED lines=20> */
.L_x_5877:
[----:B------:R-:W-:Y:S02]  /*15c50*/  IMAD.MOV.U32 R13, RZ, RZ, R0 ;  /* 0x000000ffff0d7224 */ /* 0x000fe400078e0000 */
[----:B------:R-:W-:-:S07]  /*15c60*/  IMAD.MOV.U32 R5, RZ, RZ, R14 ;  /* 0x000000ffff057224 */ /* 0x000fce00078e000e */
[----:B------:R-:W-:Y:S05]  /*15c70*/  WARPSYNC.COLLECTIVE R15, `(.L_x_5878) ;  /* 0x000000000f087348 */ /* 0x000fea0003c00000 */
[----:B------:R0:W1:Y:S02]  /*15c80*/  SHFL.IDX P6, R14, R13, R12, R11 ;  /* 0x0000000c0d0e7389 */ /* 0x00006400000c000b */
[----:B01----:R-:W-:Y:S01]  /*15c90*/  ENDCOLLECTIVE ;  /* 0x000000000000791b */ /* 0x003fe20003800000 */
.L_x_5878:
        /* <DEDUP_REMOVED lines=18> */
.L_x_5879:
[----:B------:R-:W-:Y:S02]  /*15dc0*/  IMAD.MOV.U32 R13, RZ, RZ, R0 ;  /* 0x000000ffff0d7224 */ /* 0x000fe400078e0000 */
[----:B------:R-:W-:-:S07]  /*15dd0*/  IMAD.MOV.U32 R5, RZ, RZ, R14 ;  /* 0x000000ffff057224 */ /* 0x000fce00078e000e */
[----:B------:R-:W-:Y:S05]  /*15de0*/  WARPSYNC.COLLECTIVE R15, `(.L_x_5880) ;  /* 0x000000000f087348 */ /* 0x000fea0003c00000 */
[----:B------:R0:W1:Y:S02]  /*15df0*/  SHFL.IDX P6, R14, R13, R12, R11 ;  /* 0x0000000c0d0e7389 */ /* 0x00006400000c000b */
[----:B01----:R-:W-:Y:S01]  /*15e00*/  ENDCOLLECTIVE ;  /* 0x000000000000791b */ /* 0x003fe20003800000 */
.L_x_5880:
        /* <DEDUP_REMOVED lines=18> */
.L_x_5881:
[----:B------:R-:W-:Y:S02]  /*15f30*/  IMAD.MOV.U32 R13, RZ, RZ, R0 ;  /* 0x000000ffff0d7224 */ /* 0x000fe400078e0000 */
[----:B------:R-:W-:-:S07]  /*15f40*/  IMAD.MOV.U32 R5, RZ, RZ, R14 ;  /* 0x000000ffff057224 */ /* 0x000fce00078e000e */
[----:B------:R-:W-:Y:S05]  /*15f50*/  WARPSYNC.COLLECTIVE R15, `(.L_x_5882) ;  /* 0x000000000f087348 */ /* 0x000fea0003c00000 */
[----:B------:R0:W1:Y:S02]  /*15f60*/  SHFL.IDX P6, R14, R13, R12, R11 ;  /* 0x0000000c0d0e7389 */ /* 0x00006400000c000b */
[----:B01----:R-:W-:Y:S01]  /*15f70*/  ENDCOLLECTIVE ;  /* 0x000000000000791b */ /* 0x003fe20003800000 */
.L_x_5882:
        /* <DEDUP_REMOVED lines=18> */
.L_x_5883:
[----:B------:R-:W-:Y:S02]  /*160a0*/  IMAD.MOV.U32 R13, RZ, RZ, R0 ;  /* 0x000000ffff0d7224 */ /* 0x000fe400078e0000 */
[----:B------:R-:W-:-:S07]  /*160b0*/  IMAD.MOV.U32 R5, RZ, RZ, R14 ;  /* 0x000000ffff057224 */ /* 0x000fce00078e000e */
[----:B------:R-:W-:Y:S05]  /*160c0*/  WARPSYNC.COLLECTIVE R15, `(.L_x_5884) ;  /* 0x000000000f087348 */ /* 0x000fea0003c00000 */
[----:B------:R0:W1:Y:S02]  /*160d0*/  SHFL.IDX P6, R14, R13, R12, R11 ;  /* 0x0000000c0d0e7389 */ /* 0x00006400000c000b */
[----:B01----:R-:W-:Y:S01]  /*160e0*/  ENDCOLLECTIVE ;  /* 0x000000000000791b */ /* 0x003fe20003800000 */
.L_x_5884:
        /* <DEDUP_REMOVED lines=18> */
.L_x_5885:
[----:B------:R-:W-:Y:S02]  /*16210*/  IMAD.MOV.U32 R13, RZ, RZ, R0 ;  /* 0x000000ffff0d7224 */ /* 0x000fe400078e0000 */
[----:B------:R-:W-:-:S07]  /*16220*/  IMAD.MOV.U32 R5, RZ, RZ, R14 ;  /* 0x000000ffff057224 */ /* 0x000fce00078e000e */
[----:B------:R-:W-:Y:S05]  /*16230*/  WARPSYNC.COLLECTIVE R15, `(.L_x_5886) ;  /* 0x000000000f087348 */ /* 0x000fea0003c00000 */
[----:B------:R0:W1:Y:S02]  /*16240*/  SHFL.IDX P6, R14, R13, R12, R11 ;  /* 0x0000000c0d0e7389 */ /* 0x00006400000c000b */
[----:B01----:R-:W-:Y:S01]  /*16250*/  ENDCOLLECTIVE ;  /* 0x000000000000791b */ /* 0x003fe20003800000 */
.L_x_5886:
        /* <DEDUP_REMOVED lines=18> */
.L_x_5887:
[----:B------:R-:W-:Y:S02]  /*16380*/  IMAD.MOV.U32 R13, RZ, RZ, R0 ;  /* 0x000000ffff0d7224 */ /* 0x000fe400078e0000 */
[----:B------:R-:W-:-:S07]  /*16390*/  IMAD.MOV.U32 R5, RZ, RZ, R14 ;  /* 0x000000ffff057224 */ /* 0x000fce00078e000e */
[----:B------:R-:W-:Y:S05]  /*163a0*/  WARPSYNC.COLLECTIVE R15, `(.L_x_5888) ;  /* 0x000000000f087348 */ /* 0x000fea0003c00000 */
[----:B------:R0:W1:Y:S02]  /*163b0*/  SHFL.IDX P6, R14, R13, R12, R11 ;  /* 0x0000000c0d0e7389 */ /* 0x00006400000c000b */
[----:B01----:R-:W-:Y:S01]  /*163c0*/  ENDCOLLECTIVE ;  /* 0x000000000000791b */ /* 0x003fe20003800000 */
.L_x_5888:
        /* <DEDUP_REMOVED lines=16> */
.L_x_5889:
[----:B------:R-:W-:Y:S02]  /*164d0*/  IMAD.MOV.U32 R13, RZ, RZ, R0 ;  /* 0x000000ffff0d7224 */ /* 0x000fe400078e0000 */
[----:B------:R-:W-:-:S07]  /*164e0*/  IMAD.MOV.U32 R4, RZ, RZ, R14 ;  /* 0x000000ffff047224 */ /* 0x000fce00078e000e */
[----:B------:R-:W-:Y:S05]  /*164f0*/  WARPSYNC.COLLECTIVE R15, `(.L_x_5890) ;  /* 0x000000000f087348 */ /* 0x000fea0003c00000 */
[----:B------:R0:W1:Y:S02]  /*16500*/  SHFL.IDX P6, R14, R13, R12, R11 ;  /* 0x0000000c0d0e7389 */ /* 0x00006400000c000b */
[----:B01----:R-:W-:Y:S01]  /*16510*/  ENDCOLLECTIVE ;  /* 0x000000000000791b */ /* 0x003fe20003800000 */
.L_x_5890:
[----:B------:R-:W-:Y:S01]  /*16520*/  IMAD.MOV.U32 R0, RZ, RZ, R14 ;  /* 0x000000ffff007224 */ /* 0x000fe200078e000e */
[----:B------:R-:W-:Y:S06]  /*16530*/  BRA `(.L_x_5891) ;  /* 0xffffffbc00fc7947 */ /* 0x000fec000383ffff */
.L_x_5785:
[----:B0-----:R0:W1:Y:S02]  /*16540*/  SYNCS.PHASECHK.TRANS64.TRYWAIT P0, [R17+URZ+0x36820], R0 ;  /* 0x03682000110075a7 */ /* 0x001064000800017f */
[----:B-1----:R-:W-:Y:S05]  /*16550*/  @!P0 NANOSLEEP.SYNCS 0x989680 ;  /* 0x009896800000895d */ /* 0x002fea0003900000 */
[----:B------:R-:W1:Y:S02]  /*16560*/  @!P0 SYNCS.PHASECHK.TRANS64 P0, [R17+URZ+0x36820], R0 ;  /* 0x03682000110085a7 */ /* 0x000e64000800007f */
[----:B-1----:R-:W-:Y:S05]  /*16570*/  @!P0 BRA `(.L_x_5785) ;  /* 0xfffffffc00f08947 */ /* 0x002fea000383ffff */
[----:B------:R-:W-:Y:S05]  /*16580*/  BRA `(.L_x_5892) ;  /* 0xffffffc000747947 */ /* 0x000fea000383ffff */
.L_x_5792:
[----:B0-----:R0:W1:Y:S02]  /*16590*/  SYNCS.PHASECHK.TRANS64.TRYWAIT P0, [R2+URZ+0x36840], R3 ;  /* 0x03684003020075a7 */ /* 0x001064000800017f */
[----:B-1----:R-:W-:Y:S05]  /*165a0*/  @!P0 NANOSLEEP.SYNCS 0x989680 ;  /* 0x009896800000895d */ /* 0x002fea0003900000 */
[----:B------:R-:W1:Y:S02]  /*165b0*/  @!P0 SYNCS.PHASECHK.TRANS64 P0, [R2+URZ+0x36840], R3 ;  /* 0x03684003020085a7 */ /* 0x000e64000800007f */
[----:B-1----:R-:W-:Y:S05]  /*165c0*/  @!P0 BRA `(.L_x_5792) ;  /* 0xfffffffc00f08947 */ /* 0x002fea000383ffff */
[----:B------:R-:W-:Y:S05]  /*165d0*/  BRA `(.L_x_5893) ;  /* 0xffffffc400287947 */ /* 0x000fea000383ffff */
.L_x_5799:
[----:B0-----:R0:W1:Y:S02]  /*165e0*/  SYNCS.PHASECHK.TRANS64.TRYWAIT P0, [R3+URZ+0x60], R2 ;  /* 0x00006002030075a7 */ /* 0x001064000800017f */
[----:B-1----:R-:W-:Y:S05]  /*165f0*/  @!P0 NANOSLEEP.SYNCS 0x989680 ;  /* 0x009896800000895d */ /* 0x002fea0003900000 */
[----:B------:R-:W1:Y:S02]  /*16600*/  @!P0 SYNCS.PHASECHK.TRANS64 P0, [R3+URZ+0x60], R2 ;  /* 0x00006002030085a7 */ /* 0x000e64000800007f */
[----:B-1----:R-:W-:Y:S05]  /*16610*/  @!P0 BRA `(.L_x_5799) ;  /* 0xfffffffc00f08947 */ /* 0x002fea000383ffff */
[----:B------:R-:W-:Y:S05]  /*16620*/  BRA `(.L_x_5894) ;  /* 0xffffffc800307947 */ /* 0x000fea000383ffff */
.L_x_5810:
[----:B-1----:R1:W2:Y:S02]  /*16630*/  SYNCS.PHASECHK.TRANS64.TRYWAIT P0, [R3+URZ+0x36840], R2 ;  /* 0x03684002030075a7 */ /* 0x0022a4000800017f */
[----:B--2---:R-:W-:Y:S05]  /*16640*/  @!P0 NANOSLEEP.SYNCS 0x989680 ;  /* 0x009896800000895d */ /* 0x004fea0003900000 */
[----:B------:R-:W2:Y:S02]  /*16650*/  @!P0 SYNCS.PHASECHK.TRANS64 P0, [R3+URZ+0x36840], R2 ;  /* 0x03684002030085a7 */ /* 0x000ea4000800007f */
[----:B--2---:R-:W-:Y:S05]  /*16660*/  @!P0 BRA `(.L_x_5810) ;  /* 0xfffffffc00f08947 */ /* 0x004fea000383ffff */
[----:B------:R-:W-:Y:S05]  /*16670*/  BRA `(.L_x_5895) ;  /* 0xffffffcc00f07947 */ /* 0x000fea000383ffff */
.L_x_5817:
[----:B0-----:R0:W1:Y:S02]  /*16680*/  SYNCS.PHASECHK.TRANS64.TRYWAIT P0, [R2+URZ+0x60], R3 ;  /* 0x00006003020075a7 */ /* 0x001064000800017f */
[----:B-1----:R-:W-:Y:S05]  /*16690*/  @!P0 NANOSLEEP.SYNCS 0x989680 ;  /* 0x009896800000895d */ /* 0x002fea0003900000 */
[----:B------:R-:W1:Y:S02]  /*166a0*/  @!P0 SYNCS.PHASECHK.TRANS64 P0, [R2+URZ+0x60], R3 ;  /* 0x00006003020085a7 */ /* 0x000e64000800007f */
[----:B-1----:R-:W-:Y:S05]  /*166b0*/  @!P0 BRA `(.L_x_5817) ;  /* 0xfffffffc00f08947 */ /* 0x002fea000383ffff */
[----:B------:R-:W-:Y:S05]  /*166c0*/  BRA `(.L_x_5896) ;  /* 0xffffffd400007947 */ /* 0x000fea000383ffff */
.L_x_5827:
[----:B--2---:R2:W3:Y:S02]  /*166d0*/  SYNCS.PHASECHK.TRANS64.TRYWAIT P0, [R2+URZ+0x36840], R3 ;  /* 0x03684003020075a7 */ /* 0x0044e4000800017f */
[----:B---3--:R-:W-:Y:S05]  /*166e0*/  @!P0 NANOSLEEP.SYNCS 0x989680 ;  /* 0x009896800000895d */ /* 0x008fea0003900000 */
[----:B------:R-:W3:Y:S02]  /*166f0*/  @!P0 SYNCS.PHASECHK.TRANS64 P0, [R2+URZ+0x36840], R3 ;  /* 0x03684003020085a7 */ /* 0x000ee4000800007f */
[----:B---3--:R-:W-:Y:S05]  /*16700*/  @!P0 BRA `(.L_x_5827) ;  /* 0xfffffffc00f08947 */ /* 0x008fea000383ffff */
[----:B------:R-:W-:Y:S05]  /*16710*/  BRA `(.L_x_5897) ;  /* 0xffffffd800947947 */ /* 0x000fea000383ffff */
.L_x_5834:
[----:B0-----:R0:W1:Y:S02]  /*16720*/  SYNCS.PHASECHK.TRANS64.TRYWAIT P0, [R2+URZ+0x60], R5 ;  /* 0x00006005020075a7 */ /* 0x001064000800017f */
[----:B-1----:R-:W-:Y:S05]  /*16730*/  @!P0 NANOSLEEP.SYNCS 0x989680 ;  /* 0x009896800000895d */ /* 0x002fea0003900000 */
[----:B------:R-:W1:Y:S02]  /*16740*/  @!P0 SYNCS.PHASECHK.TRANS64 P0, [R2+URZ+0x60], R5 ;  /* 0x00006005020085a7 */ /* 0x000e64000800007f */
[----:B-1----:R-:W-:Y:S05]  /*16750*/  @!P0 BRA `(.L_x_5834) ;  /* 0xfffffffc00f08947 */ /* 0x002fea000383ffff */
[----:B------:R-:W-:Y:S05]  /*16760*/  BRA `(.L_x_5898) ;  /* 0xffffffdc00a47947 */ /* 0x000fea000383ffff */
.L_x_5846:
[----:B0-----:R0:W1:Y:S02]  /*16770*/  SYNCS.PHASECHK.TRANS64.TRYWAIT P0, [R2+URZ+0x36860], R3 ;  /* 0x03686003020075a7 */ /* 0x001064000800017f */
[----:B-1----:R-:W-:Y:S05]  /*16780*/  @!P0 NANOSLEEP.SYNCS 0x989680 ;  /* 0x009896800000895d */ /* 0x002fea0003900000 */
[----:B------:R-:W1:Y:S02]  /*16790*/  @!P0 SYNCS.PHASECHK.TRANS64 P0, [R2+URZ+0x36860], R3 ;  /* 0x03686003020085a7 */ /* 0x000e64000800007f */
[----:B-1----:R-:W-:Y:S05]  /*167a0*/  @!P0 BRA `(.L_x_5846) ;  /* 0xfffffffc00f08947 */ /* 0x002fea000383ffff */
[----:B------:R-:W-:Y:S05]  /*167b0*/  BRA `(.L_x_5899) ;  /* 0xffffffe400247947 */ /* 0x000fea000383ffff */
.L_x_5854:
[----:B------:R-:W-:Y:S01]  /*167c0*/  BSSY B0, `(.L_x_5900) ;  /* 0x0000008000007945 */ /* 0x000fe20003800000 */
[----:B-----5:R-:W-:Y:S02]  /*167d0*/  IMAD.MOV.U32 R13, RZ, RZ, R2 ;  /* 0x000000ffff0d7224 */ /* 0x020fe400078e0002 */
[----:B------:R-:W-:Y:S02]  /*167e0*/  IMAD.MOV.U32 R12, RZ, RZ, RZ ;  /* 0x000000ffff0c7224 */ /* 0x000fe400078e00ff */
[----:B------:R-:W-:Y:S02]  /*167f0*/  IMAD.MOV.U32 R11, RZ, RZ, 0x1f ;  /* 0x0000001fff0b7424 */ /* 0x000fe400078e00ff */
[----:B------:R-:W-:-:S07]  /*16800*/  IMAD.MOV.U32 R15, RZ, RZ, -0x1 ;  /* 0xffffffffff0f7424 */ /* 0x000fce00078e00ff */
[----:B-1----:R-:W-:Y:S05]  /*16810*/  WARPSYNC.COLLECTIVE R15, `(.L_x_5901) ;  /* 0x000000000f087348 */ /* 0x002fea0003c00000 */
[----:B------:R0:W2:Y:S02]  /*16820*/  SHFL.IDX P6, R14, R13, R12, R11 ;  /* 0x0000000c0d0e7389 */ /* 0x0000a400000c000b */
[----:B012---:R-:W-:Y:S01]  /*16830*/  ENDCOLLECTIVE ;  /* 0x000000000000791b */ /* 0x007fe20003800000 */
.L_x_5901:
[----:B------:R-:W-:Y:S05]  /*16840*/  BSYNC B0 ;  /* 0x0000000000007941 */ /* 0x000fea0003800000 */
.L_x_5900:
[----:B------:R-:W-:Y:S05]  /*16850*/  BRA `(.L_x_5902) ;  /* 0xffffffe800587947 */ /* 0x000fea000383ffff */
.L_x_5857:
[----:B0-----:R0:W1:Y:S02]  /*16860*/  SYNCS.PHASECHK.TRANS64.TRYWAIT P0, [R0+URZ+0x36820], R3 ;  /* 0x03682003000075a7 */ /* 0x001064000800017f */
[----:B-1----:R-:W-:Y:S05]  /*16870*/  @!P0 NANOSLEEP.SYNCS 0x989680 ;  /* 0x009896800000895d */ /* 0x002fea0003900000 */
[----:B------:R-:W1:Y:S02]  /*16880*/  @!P0 SYNCS.PHASECHK.TRANS64 P0, [R0+URZ+0x36820], R3 ;  /* 0x03682003000085a7 */ /* 0x000e64000800007f */
[----:B-1----:R-:W-:Y:S05]  /*16890*/  @!P0 BRA `(.L_x_5857) ;  /* 0xfffffffc00f08947 */ /* 0x002fea000383ffff */
[----:B------:R-:W-:Y:S05]  /*168a0*/  BRA `(.L_x_5903) ;  /* 0xffffffe800a47947 */ /* 0x000fea000383ffff */
.L_x_5858:
        /* <DEDUP_REMOVED lines=11> */
.L_x_5905:
[----:B------:R-:W-:Y:S05]  /*16960*/  BSYNC B0 ;  /* 0x0000000000007941 */ /* 0x000fea0003800000 */
.L_x_5904:
[----:B------:R-:W-:Y:S05]  /*16970*/  BRA `(.L_x_5906) ;  /* 0xffffffe8008c7947 */ /* 0x000fea000383ffff */
.L_x_5861:
[----:B------:R-:W-:Y:S01]  /*16980*/  BSSY B1, `(.L_x_5907) ;  /* 0x0000006000017945 */ /* 0x000fe20003800000 */
[----:B------:R-:W-:-:S07]  /*16990*/  IMAD.MOV.U32 R15, RZ, RZ, -0x1 ;  /* 0xffffffffff0f7424 */ /* 0x000fce00078e00ff */
[----:B01----:R-:W-:Y:S05]  /*169a0*/  WARPSYNC.COLLECTIVE R15, `(.L_x_5908) ;  /* 0x000000000f0c7348 */ /* 0x003fea0003c00000 */
[----:B------:R-:W-:Y:S02]  /*169b0*/  ELECT P6, UR62, PT ;  /* 0x00000000003e782f */ /* 0x000fe400038c0000 */
[----:B------:R-:W-:Y:S01]  /*169c0*/  MOV R14, UR62 ;  /* 0x0000003e000e7c02 */ /* 0x000fe20008000f00 */
[----:B01----:R-:W-:Y:S10]  /*169d0*/  ENDCOLLECTIVE ;  /* 0x000000000000791b */ /* 0x003ff40003800000 */
.L_x_5908:
[----:B------:R-:W-:Y:S05]  /*169e0*/  BSYNC B1 ;  /* 0x0000000000017941 */ /* 0x000fea0003800000 */
.L_x_5907:
[----:B------:R-:W-:Y:S05]  /*169f0*/  BRA `(.L_x_5909) ;  /* 0xffffffe800847947 */ /* 0x000fea000383ffff */
.L_x_5863:
[----:B0-----:R0:W1:Y:S02]  /*16a00*/  SYNCS.PHASECHK.TRANS64.TRYWAIT P0, [R6+URZ], R5 ;  /* 0x00000005060075a7 */ /* 0x001064000800017f */
[----:B-1----:R-:W-:Y:S05]  /*16a10*/  @!P0 NANOSLEEP.SYNCS 0x989680 ;  /* 0x009896800000895d */ /* 0x002fea0003900000 */
[----:B------:R-:W1:Y:S02]  /*16a20*/  @!P0 SYNCS.PHASECHK.TRANS64 P0, [R6+URZ], R5 ;  /* 0x00000005060085a7 */ /* 0x000e64000800007f */
[----:B-1----:R-:W-:Y:S05]  /*16a30*/  @!P0 BRA `(.L_x_5863) ;  /* 0xfffffffc00f08947 */ /* 0x002fea000383ffff */
[----:B------:R-:W-:Y:S05]  /*16a40*/  BRA `(.L_x_5910) ;  /* 0xffffffe800bc7947 */ /* 0x000fea000383ffff */
.L_x_5864:
[----:B-1----:R1:W2:Y:S02]  /*16a50*/  SYNCS.PHASECHK.TRANS64.TRYWAIT P0, [R3+URZ], R2 ;  /* 0x00000002030075a7 */ /* 0x0022a4000800017f */
[----:B--2---:R-:W-:Y:S05]  /*16a60*/  @!P0 NANOSLEEP.SYNCS 0x989680 ;  /* 0x009896800000895d */ /* 0x004fea0003900000 */
[----:B------:R-:W2:Y:S02]  /*16a70*/  @!P0 SYNCS.PHASECHK.TRANS64 P0, [R3+URZ], R2 ;  /* 0x00000002030085a7 */ /* 0x000ea4000800007f */
[----:B--2---:R-:W-:Y:S05]  /*16a80*/  @!P0 BRA `(.L_x_5864) ;  /* 0xfffffffc00f08947 */ /* 0x004fea000383ffff */
[----:B------:R-:W-:Y:S05]  /*16a90*/  BRA `(.L_x_5911) ;  /* 0xffffffe800b07947 */ /* 0x000fea000383ffff */
.L_x_5866:
[----:B-1----:R1:W2:Y:S02]  /*16aa0*/  SYNCS.PHASECHK.TRANS64.TRYWAIT P0, [R18+URZ], R5 ;  /* 0x00000005120075a7 */ /* 0x0022a4000800017f */
[----:B--2---:R-:W-:Y:S05]  /*16ab0*/  @!P0 NANOSLEEP.SYNCS 0x989680 ;  /* 0x009896800000895d */ /* 0x004fea0003900000 */
[----:B------:R-:W2:Y:S02]  /*16ac0*/  @!P0 SYNCS.PHASECHK.TRANS64 P0, [R18+URZ], R5 ;  /* 0x00000005120085a7 */ /* 0x000ea4000800007f */
[----:B--2---:R-:W-:Y:S05]  /*16ad0*/  @!P0 BRA `(.L_x_5866) ;  /* 0xfffffffc00f08947 */ /* 0x004fea000383ffff */
[----:B------:R-:W-:Y:S05]  /*16ae0*/  BRA `(.L_x_5912) ;  /* 0xffffffe800b47947 */ /* 0x000fea000383ffff */
.L_x_5913:
        /* <DEDUP_REMOVED lines=9> */
.L_x_15310:


//--------------------- .text._ZN7cutlass13device_kernelIN5flash11enable_sm90INS1_16FlashAttnFwdSm90INS1_25CollectiveMainloopFwdSm90ILi2EN4cute5tupleIJNS5_1CILi1EEES8_S8_EEENS6_IJNS7_ILi128EEENS7_ILi112EEENS7_ILi192EEEEEELi192ENS_10bfloat16_tEfNS_4arch4Sm90ELb1ELb0ELb0ELb1ELb0ELb0ELb0ELb1ELb1ELb1ELb0ELb0EEENS1_21CollectiveEpilogueFwdINS6_IJSA_SC_SB_EEES9_SE_SG_Li256ELb1ELb1ELb0ELb0EEENS1_36VarlenDynamicPersistentTileSchedulerILi128ELi112ELi256ELi128ELb0ELb1ELb1ELb1ELb1ELb1EEEEEEEEEvNT_6ParamsE --------------------------
	.section	.text._ZN7cutlass13device_kernelIN5flash11enable_sm90INS1_16FlashAttnFwdSm90INS1_25CollectiveMainloopFwdSm90ILi2EN4cute5tupleIJNS5_1CILi1EEES8_S8_EEENS6_IJNS7_ILi128EEENS7_ILi112EEENS7_ILi192EEEEEELi192ENS_10bfloat16_tEfNS_4arch4Sm90ELb1ELb0ELb0ELb1ELb0ELb0ELb0ELb1ELb1ELb1ELb0ELb0EEENS1_21CollectiveEpilogueFwdINS6_IJSA_SC_SB_EEES9_SE_SG_Li256ELb1ELb1ELb0ELb0EEENS1_36VarlenDynamicPersistentTileSchedulerILi128ELi112ELi256ELi128ELb0ELb1ELb1ELb1ELb1ELb1EEEEEEEEEvNT_6ParamsE,"ax",@progbits
	.align	128
.text._ZN7cutlass13device_kernelIN5flash11enable_sm90INS1_16FlashAttnFwdSm90INS1_25CollectiveMainloopFwdSm90ILi2EN4cute5tupleIJNS5_1CILi1EEES8_S8_EEENS6_IJNS7_ILi128EEENS7_ILi112EEENS7_ILi192EEEEEELi192ENS_10bfloat16_tEfNS_4arch4Sm90ELb1ELb0ELb0ELb1ELb0ELb0ELb0ELb1ELb1ELb1ELb0ELb0EEENS1_21CollectiveEpilogueFwdINS6_IJSA_SC_SB_EEES9_SE_SG_Li256ELb1ELb1ELb0ELb0EEENS1_36VarlenDynamicPersistentTileSchedulerILi128ELi112ELi256ELi128ELb0ELb1ELb1ELb1ELb1ELb1EEEEEEEEEvNT_6ParamsE:
        .type           _ZN7cutlass13device_kernelIN5flash11enable_sm90INS1_16FlashAttnFwdSm90INS1_25CollectiveMainloopFwdSm90ILi2EN4cute5tupleIJNS5_1CILi1EEES8_S8_EEENS6_IJNS7_ILi128EEENS7_ILi112EEENS7_ILi192EEEEEELi192ENS_10bfloat16_tEfNS_4arch4Sm90ELb1ELb0ELb0ELb1ELb0ELb0ELb0ELb1ELb1ELb1ELb0ELb0EEENS1_21CollectiveEpilogueFwdINS6_IJSA_SC_SB_EEES9_SE_SG_Li256ELb1ELb1ELb0ELb0EEENS1_36VarlenDynamicPersistentTileSchedulerILi128ELi112ELi256ELi128ELb0ELb1ELb1ELb1ELb1ELb1EEEEEEEEEvNT_6ParamsE,@function
        .size           _ZN7cutlass13device_kernelIN5flash11enable_sm90INS1_16FlashAttnFwdSm90INS1_25CollectiveMainloopFwdSm90ILi2EN4cute5tupleIJNS5_1CILi1EEES8_S8_EEENS6_IJNS7_ILi128EEENS7_ILi112EEENS7_ILi192EEEEEELi192ENS_10bfloat16_tEfNS_4arch4Sm90ELb1ELb0ELb0ELb1ELb0ELb0ELb0ELb1ELb1ELb1ELb0ELb0EEENS1_21CollectiveEpilogueFwdINS6_IJSA_SC_SB_EEES9_SE_SG_Li256ELb1ELb1ELb0ELb0EEENS1_36VarlenDynamicPersistentTileSchedulerILi128ELi112ELi256ELi128ELb0ELb1ELb1ELb1ELb1ELb1EEEEEEEEEvNT_6ParamsE,(.L_x_15311 - _ZN7cutlass13device_kernelIN5flash11enable_sm90INS1_16FlashAttnFwdSm90INS1_25CollectiveMainloopFwdSm90ILi2EN4cute5tupleIJNS5_1CILi1EEES8_S8_EEENS6_IJNS7_ILi128EEENS7_ILi112EEENS7_ILi192EEEEEELi192ENS_10bfloat16_tEfNS_4arch4Sm90ELb1ELb0ELb0ELb1ELb0ELb0ELb0ELb1ELb1ELb1ELb0ELb0EEENS1_21CollectiveEpilogueFwdINS6_IJSA_SC_SB_EEES9_SE_SG_Li256ELb1ELb1ELb0ELb0EEENS1_36VarlenDynamicPersistentTileSchedulerILi128ELi112ELi256ELi128ELb0ELb1ELb1ELb1ELb1ELb1EEEEEEEEEvNT_6ParamsE)
        .other          _ZN7cutlass13device_kernelIN5flash11enable_sm90INS1_16FlashAttnFwdSm90INS1_25CollectiveMainloopFwdSm90ILi2EN4cute5tupleIJNS5_1CILi1EEES8_S8_EEENS6_IJNS7_ILi128EEENS7_ILi112EEENS7_ILi192EEEEEELi192ENS_10bfloat16_tEfNS_4arch4Sm90ELb1ELb0ELb0ELb1ELb0ELb0ELb0ELb1ELb1ELb1ELb0ELb0EEENS1_21CollectiveEpilogueFwdINS6_IJSA_SC_SB_EEES9_SE_SG_Li256ELb1ELb1ELb0ELb0EEENS1_36VarlenDynamicPersistentTileSchedulerILi128ELi112ELi256ELi128ELb0ELb1ELb1ELb1ELb1ELb1EEEEEEEEEvNT_6ParamsE,@"STO_CUDA_ENTRY STV_DEFAULT"
_ZN7cutlass13device_kernelIN5flash11enable_sm90INS1_16FlashAttnFwdSm90INS1_25CollectiveMainloopFwdSm90ILi2EN4cute5tupleIJNS5_1CILi1EEES8_S8_EEENS6_IJNS7_ILi128EEENS7_ILi112EEENS7_ILi192EEEEEELi192ENS_10bfloat16_tEfNS_4arch4Sm90ELb1ELb0ELb0ELb1ELb0ELb0ELb0ELb1ELb1ELb1ELb0ELb0EEENS1_21CollectiveEpilogueFwdINS6_IJSA_SC_SB_EEES9_SE_SG_Li256ELb1ELb1ELb0ELb0EEENS1_36VarlenDynamicPersistentTileSchedulerILi128ELi112ELi256ELi128ELb0ELb1ELb1ELb1ELb1ELb1EEEEEEEEEvNT_6ParamsE:
        /* <DEDUP_REMOVED lines=18> */
.L_x_5915:
[----:B------:R-:W-:Y:S05]  /*0120*/  BSYNC B0 ;  /* 0x0000000000007941 */ /* 0x000fea0003800000 */
.L_x_5914:
        /* <DEDUP_REMOVED lines=41> */
.L_x_5916:
        /* <DEDUP_REMOVED lines=22> */
.L_x_5917:
        /* <DEDUP_REMOVED lines=18> */
.L_x_5918:
        /* <DEDUP_REMOVED lines=22> */
.L_x_5919:
        /* <DEDUP_REMOVED lines=22> */
.L_x_5920:
        /* <DEDUP_REMOVED lines=8> */
.L_x_5922:
        /* <DEDUP_REMOVED lines=50> */
[----:B------:R-:W-:Y:S01]  /*0ca0*/  SHF.R.S32.HI R210, RZ, 0x3, R3 ;  /* 0x00000003ffd27819 */ /* 0x000fe20000011403 */
[----:B------:R-:W-:Y:S01]  /*0cb0*/  IMAD.IADD R5, R220, 0x1, -R5 ;  /* 0x00000001dc057824 */ /* 0x000fe200078e0a05 */
[----:B------:R-:W-:Y:S01]  /*0cc0*/  LOP3.LUT R2, R2, 0x1ffffffe, RZ, 0xc0, !PT ;  /* 0x1ffffffe02027812 */ /* 0x000fe200078ec0ff */
[----:B------:R-:W-:Y:S02]  /*0cd0*/  ULOP3.LUT UR7, UR4, 0x1, URZ, 0xfc, !UPT ;  /* 0x0000000104077892 */ /* 0x000fe4000f8efc3f */
[----:B------:R-:W-:Y:S01]  /*0ce0*/  IMAD R5, R5, 0x40, R4 ;  /* 0x0000004005057824 */ /* 0x000fe200078e0204 */
[----:B------:R-:W-:Y:S01]  /*0cf0*/  UMOV UR4, URZ ;  /* 0x0000003f00047c82 */ /* 0x000fe20008000000 */
[----:B------:R-:W-:Y:S01]  /*0d00*/  IMAD.IADD R2, R7, 0x1, -R2 ;  /* 0x0000000107027824 */ /* 0x000fe200078e0a02 */
[----:B------:R-:W-:Y:S01]  /*0d10*/  LOP3.LUT R7, R10, 0xfffffffc, RZ, 0xc0, !PT ;  /* 0xfffffffc0a077812 */ /* 0x000fe200078ec0ff */
[----:B------:R-:W-:Y:S02]  /*0d20*/  IMAD.U32 R216, RZ, RZ, UR7 ;  /* 0x00000007ffd87e24 */ /* 0x000fe4000f8e00ff */
[----:B------:R-:W-:-:S02]  /*0d30*/  IMAD R215, R2, 0x8, R5 ;  /* 0x0000000802d77824 */ /* 0x000fc400078e0205 */
[----:B------:R-:W-:Y:S01]  /*0d40*/  IMAD.IADD R4, R220, 0x1, -R7 ;  /* 0x00000001dc047824 */ /* 0x000fe200078e0a07 */
[----:B------:R-:W-:Y:S01]  /*0d50*/  LOP3.LUT R7, R3, 0xfffffff8, RZ, 0xc0, !PT ;  /* 0xfffffff803077812 */ /* 0x000fe200078ec0ff */
[----:B------:R-:W-:Y:S01]  /*0d60*/  IMAD.U32 R211, RZ, RZ, UR4 ;  /* 0x00000004ffd37e24 */ /* 0x000fe2000f8e00ff */
[----:B------:R-:W-:Y:S02]  /*0d70*/  LOP3.LUT R3, R6, 0x7ffffffc, RZ, 0xc0, !PT ;  /* 0x7ffffffc06037812 */ /* 0x000fe400078ec0ff */
[----:B------:R-:W-:Y:S01]  /*0d80*/  LEA.HI R10, R4, R4, RZ, 0x1 ;  /* 0x00000004040a7211 */ /* 0x000fe200078f08ff */
[----:B------:R-:W-:Y:S02]  /*0d90*/  IMAD.IADD R206, R220, 0x1, -R7 ;  /* 0x00000001dcce7824 */ /* 0x000fe400078e0a07 */
[----:B------:R-:W-:Y:S01]  /*0da0*/  IMAD.IADD R22, R212, 0x1, -R3 ;  /* 0x00000001d4167824 */ /* 0x000fe200078e0a03 */
[----:B------:R-:W-:Y:S01]  /*0db0*/  LOP3.LUT R11, R10, 0x1ffffffe, RZ, 0xc0, !PT ;  /* 0x1ffffffe0a0b7812 */ /* 0x000fe200078ec0ff */
[----:B------:R-:W-:-:S04]  /*0dc0*/  IMAD.SHL.U32 R16, R206, 0x8, RZ ;  /* 0x00000008ce107824 */ /* 0x000fc800078e00ff */
[C---:B------:R-:W-:Y:S01]  /*0dd0*/  VIADD R204, R16.reuse, 0x40 ;  /* 0x0000004010cc7836 */ /* 0x040fe20000000000 */
[----:B------:R-:W-:Y:S01]  /*0de0*/  SHF.R.S32.HI R219, RZ, 0x1f, R16 ;  /* 0x0000001fffdb7819 */ /* 0x000fe20000011410 */
[----:B------:R-:W-:Y:S02]  /*0df0*/  VIADD R205, R16, 0x80 ;  /* 0x0000008010cd7836 */ /* 0x000fe40000000000 */
[----:B------:R-:W-:Y:S01]  /*0e00*/  IMAD.IADD R11, R4, 0x1, -R11 ;  /* 0x00000001040b7824 */ /* 0x000fe200078e0a0b */
[----:B------:R-:W-:Y:S02]  /*0e10*/  SHF.R.S32.HI R218, RZ, 0x1f, R204 ;  /* 0x0000001fffda7819 */ /* 0x000fe400000114cc */
[----:B------:R-:W-:Y:S01]  /*0e20*/  SHF.R.S32.HI R217, RZ, 0x1f, R205 ;  /* 0x0000001fffd97819 */ /* 0x000fe200000114cd */
[----:B------:R-:W-:-:S07]  /*0e30*/  IMAD R23, R11, 0x8, R214 ;  /* 0x000000080b177824 */ /* 0x000fce00078e02d6 */
.L_x_5976:
[----:B0-2---:R-:W0:Y:S01]  /*0e40*/  LDC.64 R2, c[0x0][0xc88] ;  /* 0x00032200ff027b82 */ /* 0x005e220000000a00 */
        /* <DEDUP_REMOVED lines=41> */
[----:B-1--4-:R-:W-:Y:S06]  /*10e0*/  @P2 BRA `(.L_x_5923) ;  /* 0x0000000000402947 */ /* 0x012fec0003800000 */
        /* <DEDUP_REMOVED lines=16> */
.L_x_5923:
        /* <DEDUP_REMOVED lines=11> */
.L_x_5924:
        /* <DEDUP_REMOVED lines=15> */
.L_x_5925:
        /* <DEDUP_REMOVED lines=10> */
[----:B------:R-:W-:-:S02]  /*1430*/  CS2R R118, SRZ ;  /* 0x0000000000767805 */ /* 0x000fc4000001ff00 */
[----:B------:R-:W-:Y:S02]  /*1440*/  CS2R R116, SRZ ;  /* 0x0000000000747805 */ /* 0x000fe4000001ff00 */
[----:B------:R-:W-:Y:S02]  /*1450*/  CS2R R114, SRZ ;  /* 0x0000000000727805 */ /* 0x000fe4000001ff00 */
[----:B------:R-:W-:Y:S01]  /*1460*/  CS2R R112, SRZ ;  /* 0x0000000000707805 */ /* 0x000fe2000001ff00 */
[----:B------:R-:W-:Y:S01]  /*1470*/  UIADD3 UR7, UR9, 0x70, -UR7 ;  /* 0x0000007009077890 */ /* 0x000fe2000fffe807 */
[----:B------:R-:W-:Y:S02]  /*1480*/  CS2R R110, SRZ ;  /* 0x00000000006e7805 */ /* 0x000fe4000001ff00 */
[----:B------:R-:W-:Y:S01]  /*1490*/  CS2R R108, SRZ ;  /* 0x00000000006c7805 */ /* 0x000fe2000001ff00 */
[----:B------:R-:W-:Y:S01]  /*14a0*/  @UP0 ULDC UR4, c[0x0][0x44c] ;  /* 0x0001130000040ab9 */ /* 0x000fe20000000800 */
[----:B------:R-:W-:Y:S01]  /*14b0*/  @UP0 ULDC UR8, c[0x0][0x450] ;  /* 0x0001140000080ab9 */ /* 0x000fe20000000800 */
[----:B------:R-:W-:Y:S01]  /*14c0*/  UIMAD.WIDE.U32 UR4, UR6, UR4, URZ ;  /* 0x00000004060472a5 */ /* 0x000fe2000f8e003f */
[----:B------:R-:W-:-:S02]  /*14d0*/  CS2R R106, SRZ ;  /* 0x00000000006a7805 */ /* 0x000fc4000001ff00 */
[----:B------:R-:W-:Y:S02]  /*14e0*/  CS2R R104, SRZ ;  /* 0x0000000000687805 */ /* 0x000fe4000001ff00 */
[----:B------:R-:W-:Y:S01]  /*14f0*/  CS2R R42, SRZ ;  /* 0x00000000002a7805 */ /* 0x000fe2000001ff00 */
[----:B------:R-:W-:Y:S01]  /*1500*/  @UP0 USHF.R.U32.HI UR6, URZ, UR8, UR5 ;  /* 0x000000083f060299 */ /* 0x000fe20008011605 */
[----:B------:R-:W-:Y:S01]  /*1510*/  CS2R R98, SRZ ;  /* 0x0000000000627805 */ /* 0x000fe2000001ff00 */
[----:B------:R-:W-:Y:S01]  /*1520*/  UIADD3 UR5, UR9, 0x6f, URZ ;  /* 0x0000006f09057890 */ /* 0x000fe2000fffe03f */
[----:B------:R-:W-:Y:S01]  /*1530*/  CS2R R100, SRZ ;  /* 0x0000000000647805 */ /* 0x000fe2000001ff00 */
[----:B------:R-:W-:Y:S01]  /*1540*/  UIADD3 UR7, UR7, UR6, URZ ;  /* 0x0000000607077290 */ /* 0x000fe2000fffe03f */
[----:B------:R-:W-:Y:S01]  /*1550*/  CS2R R96, SRZ ;  /* 0x0000000000607805 */ /* 0x000fe2000001ff00 */
[----:B------:R-:W-:Y:S01]  /*1560*/  UMOV UR4, URZ ;  /* 0x0000003f00047c82 */ /* 0x000fe20008000000 */
[----:B------:R-:W-:Y:S01]  /*1570*/  UMOV UR6, URZ ;  /* 0x0000003f00067c82 */ /* 0x000fe20008000000 */
[----:B------:R-:W-:Y:S01]  /*1580*/  UIMAD.WIDE UR4, UR5, -0x6db6db6d, UR4 ;  /* 0x92492493050478a5 */ /* 0x000fe2000f8e0204 */
[----:B------:R-:W-:Y:S01]  /*1590*/  CS2R R94, SRZ ;  /* 0x00000000005e7805 */ /* 0x000fe2000001ff00 */
[----:B------:R-:W-:Y:S01]  /*15a0*/  UIMAD.WIDE UR6, UR7, -0x6db6db6d, UR6 ;  /* 0x92492493070678a5 */ /* 0x000fe2000f8e0206 */
[----:B------:R-:W-:Y:S01]  /*15b0*/  CS2R R92, SRZ ;  /* 0x00000000005c7805 */ /* 0x000fe2000001ff00 */
[----:B------:R-:W-:Y:S01]  /*15c0*/  USHF.R.U32.HI UR4, URZ, 0x1f, UR5 ;  /* 0x0000001f3f047899 */ /* 0x000fe20008011605 */
[----:B------:R-:W-:Y:S01]  /*15d0*/  CS2R R90, SRZ ;  /* 0x00000000005a7805 */ /* 0x000fe2000001ff00 */
[----:B------:R-:W-:Y:S01]  /*15e0*/  USHF.R.U32.HI UR6, URZ, 0x1f, UR7 ;  /* 0x0000001f3f067899 */ /* 0x000fe20008011607 */
[----:B------:R-:W-:Y:S01]  /*15f0*/  CS2R R88, SRZ ;  /* 0x0000000000587805 */ /* 0x000fe2000001ff00 */
[----:B------:R-:W-:Y:S01]  /*1600*/  ULEA.HI.SX32 UR4, UR5, UR4, 0x1a ;  /* 0x0000000405047291 */ /* 0x000fe2000f8fd23f */
        /* <DEDUP_REMOVED lines=9> */
[----:B------:R-:W-:Y:S01]  /*16a0*/  USEL UR38, UR4, UR6, UP0 ;  /* 0x0000000604267287 */ /* 0x000fe20008000000 */
[----:B------:R-:W-:-:S02]  /*16b0*/  CS2R R72, SRZ ;  /* 0x0000000000487805 */ /* 0x000fc4000001ff00 */
[----:B------:R-:W-:Y:S02]  /*16c0*/  CS2R R70, SRZ ;  /* 0x0000000000467805 */ /* 0x000fe4000001ff00 */
[----:B------:R-:W-:Y:S01]  /*16d0*/  CS2R R68, SRZ ;  /* 0x0000000000447805 */ /* 0x000fe2000001ff00 */
[----:B------:R-:W-:Y:S01]  /*16e0*/  UISETP.GE.AND UP0, UPT, UR38, 0x1, UPT ;  /* 0x000000012600788c */ /* 0x000fe2000bf06270 */
[----:B------:R-:W-:Y:S02]  /*16f0*/  CS2R R66, SRZ ;  /* 0x0000000000427805 */ /* 0x000fe4000001ff00 */
[----:B------:R-:W-:Y:S02]  /*1700*/  CS2R R64, SRZ ;  /* 0x0000000000407805 */ /* 0x000fe4000001ff00 */
[----:B------:R-:W-:Y:S02]  /*1710*/  CS2R R62, SRZ ;  /* 0x00000000003e7805 */ /* 0x000fe4000001ff00 */
[----:B------:R-:W-:-:S02]  /*1720*/  CS2R R60, SRZ ;  /* 0x00000000003c7805 */ /* 0x000fc4000001ff00 */
[----:B------:R-:W-:Y:S02]  /*1730*/  CS2R R58, SRZ ;  /* 0x00000000003a7805 */ /* 0x000fe4000001ff00 */
[----:B------:R-:W-:Y:S02]  /*1740*/  PLOP3.LUT P1, PT, PT, PT, UP0, 0x80, 0x0 ;  /* 0x000000000000781c */ /* 0x000fe40003f2f008 */
        /* <DEDUP_REMOVED lines=51> */
.L_x_5927:
        /* <DEDUP_REMOVED lines=11> */
.L_x_6105:
[----:B------:R-:W-:Y:S05]  /*1b30*/  @!P0 BRA `(.L_x_5929) ;  /* 0x0000000000048947 */ /* 0x000fea0003800000 */
[----:B------:R-:W-:Y:S01]  /*1b40*/  BPT.TRAP 0x1 ;  /* 0x000000040000795c */ /* 0x000fe20000300000 */
.L_x_5929:
[----:B------:R-:W-:Y:S02]  /*1b50*/  IMAD.U32 R2, RZ, RZ, UR36 ;  /* 0x00000024ff027e24 */ /* 0x000fe4000f8e00ff */
[----:B0-----:R-:W-:-:S03]  /*1b60*/  IMAD.U32 R3, RZ, RZ, UR61 ;  /* 0x0000003dff037e24 */ /* 0x001fc6000f8e00ff */
[----:B------:R-:W-:Y:S02]  /*1b70*/  LEA R2, R2, UR60, 0x3 ;  /* 0x0000003c02027c11 */ /* 0x000fe4000f8e18ff */
[----:B------:R-:W-:-:S04]  /*1b80*/  SHF.L.U32 R3, R3, 0x1f, RZ ;  /* 0x0000001f03037819 */ /* 0x000fc800000006ff */
[----:B------:R0:W1:Y:S01]  /*1b90*/  SYNCS.PHASECHK.TRANS64.TRYWAIT P2, [R2+URZ+0x36830], R3 ;  /* 0x03683003020075a7 */ /* 0x000062000804017f */
[----:B------:R-:W-:Y:S05]  /*1ba0*/  @!P0 BRA `(.L_x_5930) ;  /* 0x0000000000048947 */ /* 0x000fea0003800000 */
[----:B------:R-:W-:Y:S01]  /*1bb0*/  BPT.TRAP 0x1 ;  /* 0x000000040000795c */ /* 0x000fe20000300000 */
.L_x_5930:
[----:B------:R-:W2:Y:S02]  /*1bc0*/  S2R R0, SR_TID.X ;  /* 0x0000000000007919 */ /* 0x000ea40000002100 */
[----:B--2---:R-:W-:Y:S01]  /*1bd0*/  LOP3.LUT P1, RZ, R0, 0x7f, RZ, 0xc0, !PT ;  /* 0x0000007f00ff7812 */ /* 0x004fe2000782c0ff */
[----:B-1----:R-:W-:-:S12]  /*1be0*/  @P2 BRA `(.L_x_5931) ;  /* 0x0000000000082947 */ /* 0x002fd80003800000 */
[----:B------:R-:W1:Y:S02]  /*1bf0*/  SYNCS.PHASECHK.TRANS64.TRYWAIT P2, [R2+URZ+0x36830], R3 ;  /* 0x03683003020075a7 */ /* 0x000e64000804017f */
[----:B-1----:R-:W-:Y:S05]  /*1c00*/  @!P2 BRA `(.L_x_5932) ;  /* 0x00000164003ca947 */ /* 0x002fea0003800000 */
.L_x_5931:
[----:B------:R-:W-:Y:S05]  /*1c10*/  WARPSYNC.ALL ;  /* 0x0000000000007948 */ /* 0x000fea0003800000 */
[----:B------:R-:W-:Y:S01]  /*1c20*/  UIADD3 UR4, UR60, 0x21400, URZ ;  /* 0x000214003c047890 */ /* 0x000fe2000fffe03f */
[----:B------:R-:W-:Y:S01]  /*1c30*/  WARPGROUP.ARRIVE ;  /* 0x00000000000079c5 */ /* 0x000fe20000000000 */
[----:B------:R-:W-:Y:S01]  /*1c40*/  UMOV UR7, 0x40000040 ;  /* 0x4000004000077882 */ /* 0x000fe20000000000 */
[----:B------:R-:W-:Y:S01]  /*1c50*/  UMOV UR11, 0x40000040 ;  /* 0x40000040000b7882 */ /* 0x000fe20000000000 */
[----:B------:R-:W-:Y:S01]  /*1c60*/  USHF.R.U32.HI UR4, URZ, 0x4, UR4 ;  /* 0x000000043f047899 */ /* 0x000fe20008011604 */
[----:B------:R-:W-:Y:S01]  /*1c70*/  R2UR UR39, R17 ;  /* 0x00000000112772ca */ /* 0x000fe200000e0000 */
[----:B------:R-:W-:Y:S01]  /*1c80*/  UMOV UR15, 0x40000040 ;  /* 0x40000040000f7882 */ /* 0x000fe20000000000 */
[----:B------:R-:W-:Y:S01]  /*1c90*/  UMOV UR19, 0x40000040 ;  /* 0x4000004000137882 */ /* 0x000fe20000000000 */
[----:B------:R-:W-:Y:S01]  /*1ca0*/  ULOP3.LUT UR4, UR4, 0x3fff, URZ, 0xc0, !UPT ;  /* 0x00003fff04047892 */ /* 0x000fe2000f8ec03f */
[----:B01----:R-:W-:Y:S01]  /*1cb0*/  @!P1 VIADD R2, R2, 0x36840 ;  /* 0x0003684002029836 */ /* 0x003fe20000000000 */
[----:B------:R-:W-:Y:S01]  /*1cc0*/  UMOV UR23, 0x40000040 ;  /* 0x4000004000177882 */ /* 0x000fe20000000000 */
[----:B------:R-:W-:Y:S01]  /*1cd0*/  UMOV UR27, 0x40000040 ;  /* 0x40000040001b7882 */ /* 0x000fe20000000000 */
[----:B------:R-:W-:Y:S01]  /*1ce0*/  ULOP3.LUT UR5, UR4, 0x10000, URZ, 0xfc, !UPT ;  /* 0x0001000004057892 */ /* 0x000fe2000f8efc3f */
[----:B------:R-:W-:Y:S01]  /*1cf0*/  CS2R R118, SRZ ;  /* 0x0000000000767805 */ /* 0x000fe2000001ff00 */
[----:B------:R-:W-:Y:S01]  /*1d00*/  ULOP3.LUT UR4, UR37, 0x10000, URZ, 0xfc, !UPT ;  /* 0x0001000025047892 */ /* 0x000fe2000f8efc3f */
[----:B------:R-:W-:Y:S01]  /*1d10*/  R2UR UR37, R18 ;  /* 0x00000000122572ca */ /* 0x000fe200000e0000 */
[----:B------:R-:W-:Y:S01]  /*1d20*/  UIMAD UR6, UR36, 0xa80, UR5 ;  /* 0x00000a80240678a4 */ /* 0x000fe2000f8e0205 */
[----:B------:R-:W-:Y:S01]  /*1d30*/  @!P1 PRMT R2, RZ, 0x654, R2 ;  /* 0x00000654ff029816 */ /* 0x000fe20000000002 */
[----:B------:R-:W-:Y:S01]  /*1d40*/  IMAD.U32 R8, RZ, RZ, UR5 ;  /* 0x00000005ff087e24 */ /* 0x000fe2000f8e00ff */
[----:B------:R-:W-:Y:S01]  /*1d50*/  UMOV UR5, 0x40000040 ;  /* 0x4000004000057882 */ /* 0x000fe20000000000 */
[----:B------:R-:W-:Y:S01]  /*1d60*/  UIADD3 UR10, UR6, 0x80, URZ ;  /* 0x00000080060a7890 */ /* 0x000fe2000fffe03f */
[----:B------:R-:W-:Y:S01]  /*1d70*/  CS2R R116, SRZ ;  /* 0x0000000000747805 */ /* 0x000fe2000001ff00 */
[----:B------:R-:W-:Y:S01]  /*1d80*/  UMOV UR8, UR4 ;  /* 0x0000000400087c82 */ /* 0x000fe20008000000 */
[----:B------:R-:W-:Y:S01]  /*1d90*/  UMOV UR9, UR5 ;  /* 0x0000000500097c82 */ /* 0x000fe20008000000 */
[----:B------:R-:W-:-:S02]  /*1da0*/  UIADD3 UR14, UR6, 0x200, URZ ;  /* 0x00000200060e7890 */ /* 0x000fc4000fffe03f */
[----:B------:R-:W-:Y:S01]  /*1db0*/  HGMMA.64x16x16.F32.BF16 R72, gdesc[UR4], RZ, !UPT, gsb0 ;  /* 0x00200000044879f0 */ /* 0x000fe2000c0018ff */
[----:B------:R-:W-:Y:S01]  /*1dc0*/  UMOV UR12, UR4 ;  /* 0x00000004000c7c82 */ /* 0x000fe20008000000 */
[----:B------:R-:W-:Y:S01]  /*1dd0*/  UMOV UR13, UR5 ;  /* 0x00000005000d7c82 */ /* 0x000fe20008000000 */
[----:B------:R-:W-:Y:S01]  /*1de0*/  UIADD3 UR18, UR6, 0x280, URZ ;  /* 0x0000028006127890 */ /* 0x000fe2000fffe03f */
[----:B------:R-:W-:Y:S01]  /*1df0*/  UMOV UR16, UR4 ;  /* 0x0000000400107c82 */ /* 0x000fe20008000000 */
[----:B------:R-:W-:Y:S01]  /*1e00*/  UMOV UR17, UR5 ;  /* 0x0000000500117c82 */ /* 0x000fe20008000000 */
[----:B------:R-:W-:Y:S02]  /*1e10*/  UIADD3 UR7, UR4, 0x2, URZ ;  /* 0x0000000204077890 */ /* 0x000fe4000fffe03f */
[----:B------:R-:W-:Y:S02]  /*1e20*/  UIADD3 UR22, UR6, 0x284, URZ ;  /* 0x0000028406167890 */ /* 0x000fe4000fffe03f */
        /* <DEDUP_REMOVED lines=99> */
[----:B------:R-:W-:Y:S01]  /*2460*/  ULDC UR10, c[0x0][0x448] ;  /* 0x00011200000a7ab9 */ /* 0x000fe20000000800 */
[----:B------:R-:W-:Y:S01]  /*2470*/  R2UR UR11, R19 ;  /* 0x00000000130b72ca */ /* 0x000fe200000e0000 */
[----:B------:R-:W-:-:S03]  /*2480*/  UISETP.NE.AND UP0, UPT, UR10, 0x1, UPT ;  /* 0x000000010a00788c */ /* 0x000fc6000bf05270 */
[----:B------:R-:W-:Y:S02]  /*2490*/  UMOV UR10, 0xffffff90 ;  /* 0xffffff90000a7882 */ /* 0x000fe40000000000 */
[----:B------:R-:W-:Y:S01]  /*24a0*/  UIMAD UR10, UR38, UR10, 0x71 ;  /* 0x00000071260a74a4 */ /* 0x000fe2000f8e020a */
[----:B------:R-:W-:-:S05]  /*24b0*/  PLOP3.LUT P2, PT, PT, PT, UP0, 0x80, 0x0 ;  /* 0x000000000000781c */ /* 0x000fca0003f4f008 */
[----:B------:R-:W-:Y:S01]  /*24c0*/  IMAD.U32 R7, RZ, RZ, UR10 ;  /* 0x0000000aff077e24 */ /* 0x000fe2000f8e00ff */
[----:B------:R-:W-:Y:S01]  /*24d0*/  UMOV UR10, UR11 ;  /* 0x0000000b000a7c82 */ /* 0x000fe20008000000 */
[----:B------:R-:W-:Y:S02]  /*24e0*/  VIADD R0, R23, UR11 ;  /* 0x0000000b17007c36 */ /* 0x000fe40008000000 */
[----:B------:R-:W-:Y:S02]  /*24f0*/  IMAD R4, R22, -0x2, R7 ;  /* 0xfffffffe16047824 */ /* 0x000fe400078e0207 */
[----:B------:R-:W-:-:S05]  /*2500*/  IMAD.U32 R7, RZ, RZ, UR39 ;  /* 0x00000027ff077e24 */ /* 0x000fca000f8e00ff */
[----:B------:R-:W-:Y:S01]  /*2510*/  IADD3 R4, -R7, UR37, R4 ;  /* 0x0000002507047c10 */ /* 0x000fe2000fffe104 */
        /* <DEDUP_REMOVED lines=347> */
[----:B------:R-:W-:Y:S02]  /*3ad0*/  @UP0 ULDC UR7, c[0x0][0x44c] ;  /* 0x0001130000070ab9 */ /* 0x000fe40000000800 */
[----:B------:R-:W-:Y:S01]  /*3ae0*/  @P2 IMAD.HI.U32 R3, R0, UR7, RZ ;  /* 0x0000000700032c27 */ /* 0x000fe2000f8e00ff */
[----:B------:R-:W-:-:S04]  /*3af0*/  @UP0 ULDC UR7, c[0x0][0x450] ;  /* 0x0001140000070ab9 */ /* 0x000fc80000000800 */
[----:B------:R-:W-:Y:S01]  /*3b00*/  @P2 SHF.R.U32.HI R0, RZ, UR7, R3 ;  /* 0x00000007ff002c19 */ /* 0x000fe20008011603 */
[----:B------:R-:W-:Y:S02]  /*3b10*/  UIMAD UR7, UR38, -0x70, UR37 ;  /* 0xffffff90260778a4 */ /* 0x000fe4000f8e0225 */
[----:B------:R-:W-:Y:S02]  /*3b20*/  UIADD3 UR38, UR38, -0x2, URZ ;  /* 0xfffffffe26267890 */ /* 0x000fe4000fffe03f */
[----:B------:R-:W0:Y:S01]  /*3b30*/  SHFL.IDX PT, R5, R0, 0x1, 0x1c1f ;  /* 0x003c1f0000057f89 */ /* 0x000e2200000e0000 */
[----:B------:R-:W-:-:S06]  /*3b40*/  UIADD3 UR7, UR7, 0x70, URZ ;  /* 0x0000007007077890 */ /* 0x000fcc000fffe03f */
[----:B------:R-:W-:-:S04]  /*3b50*/  IMAD.U32 R3, RZ, RZ, UR7 ;  /* 0x00000007ff037e24 */ /* 0x000fc8000f8e00ff */
[----:B------:R-:W-:-:S05]  /*3b60*/  IMAD R3, R22, -0x2, R3 ;  /* 0xfffffffe16037824 */ /* 0x000fca00078e0203 */
[----:B0-----:R-:W-:-:S04]  /*3b70*/  VIADDMNMX R5, R5, R4, R3, PT ;  /* 0x0000000405057246 */ /* 0x001fc80003800103 */
        /* <DEDUP_REMOVED lines=24> */
[----:B------:R-:W-:Y:S02]  /*3d00*/  ISETP.GT.AND P4, PT, R5, 0x10, PT ;  /* 0x000000100500780c */ /* 0x000fe40003f84270 */
[----:B------:R-:W-:Y:S02]  /*3d10*/  FSEL R79, R79, -INF , P3 ;  /* 0xff8000004f4f7808 */ /* 0x000fe40001800000 */
[----:B------:R-:W-:Y:S02]  /*3d20*/  FMNMX.FTZ R6, R13, R6, !PT ;  /* 0x000000060d067209 */ /* 0x000fe40007810000 */
[----:B------:R-:W-:Y:S02]  /*3d30*/  ISETP.GT.AND P3, PT, R5, 0x11, PT ;  /* 0x000000110500780c */ /* 0x000fe40003f64270 */
[----:B------:R-:W-:Y:S01]  /*3d40*/  FMNMX.FTZ R6, R79, R6, !PT ;  /* 0x000000064f067209 */ /* 0x000fe20007810000 */
[----:B------:R-:W-:Y:S02]  /*3d50*/  WARPGROUP.DEPBAR.LE gsb0, 0x0 ;  /* 0x00008000000079c5 */ /* 0x000fe40000010000 */
[----:B------:R-:W-:Y:S01]  /*3d60*/  WARPGROUP.ARRIVE ;  /* 0x00000000000079c5 */ /* 0x000fe20000000000 */
[----:B------:R-:W-:-:S02]  /*3d70*/  FSEL R21, R66, -INF , P4 ;  /* 0xff80000042157808 */ /* 0x000fc40002000000 */
[----:B------:R-:W-:Y:S02]  /*3d80*/  ISETP.GT.AND P4, PT, R5, 0x18, PT ;  /* 0x000000180500780c */ /* 0x000fe40003f84270 */
        /* <DEDUP_REMOVED lines=56> */
[----:B------:R-:W-:Y:S01]  /*4110*/  ISETP.GT.AND P3, PT, R5, 0x49, PT ;  /* 0x000000490500780c */ /* 0x000fe20003f64270 */
[----:B------:R-:W-:Y:S01]  /*4120*/  ULDC UR6, c[0x0][0x988] ;  /* 0x0002620000067ab9 */ /* 0x000fe20000000800 */
        /* <DEDUP_REMOVED lines=28> */
[----:B------:R-:W-:Y:S02]  /*42f0*/  ISETP.GT.AND P3, PT, R5, 0x69, PT ;  /* 0x000000690500780c */ /* 0x000fe40003f64270 */
[----:B------:R-:W-:Y:S02]  /*4300*/  FSEL R113, R30, -INF , P4 ;  /* 0xff8000001e717808 */ /* 0x000fe40002000000 */
[----:B------:R-:W-:Y:S02]  /*4310*/  FMNMX.FTZ R6, R111, R6, !PT ;  /* 0x000000066f067209 */ /* 0x000fe40007810000 */
[----:B------:R-:W-:-:S02]  /*4320*/  FSEL R115, R31, -INF , P3 ;  /* 0xff8000001f737808 */ /* 0x000fc40001800000 */
[----:B------:R-:W-:-:S04]  /*4330*/  FMNMX.FTZ R6, R113, R6, !PT ;  /* 0x0000000671067209 */ /* 0x000fc80007810000 */
[----:B------:R-:W-:-:S05]  /*4340*/  FMNMX.FTZ R9, R115, R6, !PT ;  /* 0x0000000673097209 */ /* 0x000fca0007810000 */
[----:B------:R-:W1:Y:S02]  /*4350*/  SHFL.BFLY PT, R6, R9, 0x2, 0x1f ;  /* 0x0c401f0009067f89 */ /* 0x000e6400000e0000 */
[----:B-1----:R-:W-:Y:S02]  /*4360*/  FMNMX.FTZ R10, R9, R6, !PT ;  /* 0x00000006090a7209 */ /* 0x002fe40007810000 */
[----:B------:R1:W2:Y:S04]  /*4370*/  SHFL.IDX PT, R6, R0, RZ, 0x1c1f ;  /* 0x001c1fff00067589 */ /* 0x0002a800000e0000 */
[----:B------:R-:W3:Y:S01]  /*4380*/  SHFL.BFLY PT, R5, R10, 0x1, 0x1f ;  /* 0x0c201f000a057f89 */ /* 0x000ee200000e0000 */
[----:B-1----:R-:W-:Y:S01]  /*4390*/  IMAD.U32 R0, RZ, RZ, UR6 ;  /* 0x00000006ff007e24 */ /* 0x002fe2000f8e00ff */
[----:B------:R-:W-:-:S02]  /*43a0*/  @UP0 ULDC UR6, c[0x0][0x44c] ;  /* 0x0001130000060ab9 */ /* 0x000fc40000000800 */
[----:B------:R-:W-:-:S03]  /*43b0*/  UIMAD.WIDE.U32 UR6, UR11, UR6, URZ ;  /* 0x000000060b0672a5 */ /* 0x000fc6000f8e003f */
[----:B------:R-:W-:Y:S02]  /*43c0*/  @UP0 ULDC UR11, c[0x0][0x450] ;  /* 0x00011400000b0ab9 */ /* 0x000fe40000000800 */
[----:B------:R-:W-:Y:S02]  /*43d0*/  @UP0 USHF.R.U32.HI UR10, URZ, UR11, UR7 ;  /* 0x0000000b3f0a0299 */ /* 0x000fe40008011607 */
[----:B------:R-:W-:Y:S02]  /*43e0*/  UMOV UR6, URZ ;  /* 0x0000003f00067c82 */ /* 0x000fe40008000000 */
[----:B------:R-:W-:Y:S01]  /*43f0*/  UIADD3 UR7, UR10, UR37, -UR39 ;  /* 0x000000250a077290 */ /* 0x000fe2000fffe827 */
[----:B--2---:R-:W-:-:S03]  /*4400*/  VIADDMNMX R3, R6, R4, R3, PT ;  /* 0x0000000406037246 */ /* 0x004fc60003800103 */
[----:B------:R-:W-:Y:S01]  /*4410*/  UIMAD.WIDE UR6, UR7, -0x6db6db6d, UR6 ;  /* 0x92492493070678a5 */ /* 0x000fe2000f8e0206 */
[----:B---3--:R-:W-:-:S03]  /*4420*/  FMNMX.FTZ R5, R10, R5, !PT ;  /* 0x000000050a057209 */ /* 0x008fc60007810000 */
[----:B------:R-:W-:Y:S01]  /*4430*/  USHF.R.U32.HI UR6, URZ, 0x1f, UR7 ;  /* 0x0000001f3f067899 */ /* 0x000fe20008011607 */
[----:B------:R-:W-:Y:S02]  /*4440*/  ISETP.GT.AND P4, PT, R3, 0x1, PT ;  /* 0x000000010300780c */ /* 0x000fe40003f84270 */
[C---:B------:R-:W-:Y:S01]  /*4450*/  FSETP.NEU.FTZ.AND P3, PT, R5.reuse, -INF , PT ;  /* 0xff8000000500780b */ /* 0x040fe20003f7d000 */
[----:B------:R-:W-:Y:S01]  /*4460*/  FMUL.FTZ R11, R5, R0 ;  /* 0x00000000050b7220 */ /* 0x000fe20000410000 */
[----:B------:R-:W-:Y:S01]  /*4470*/  ISETP.GT.AND P5, PT, R3, 0x8, PT ;  /* 0x000000080300780c */ /* 0x000fe20003fa4270 */
[----:B------:R-:W-:Y:S01]  /*4480*/  ULEA.HI.SX32 UR6, UR7, UR6, 0x1a ;  /* 0x0000000607067291 */ /* 0x000fe2000f8fd23f */
[----:B------:R-:W-:Y:S02]  /*4490*/  FSEL R73, R73, -INF , P4 ;  /* 0xff80000049497808 */ /* 0x000fe40002000000 */
[----:B------:R-:W-:Y:S01]  /*44a0*/  FSEL R26, R11, RZ, P3 ;  /* 0x000000ff0b1a7208 */ /* 0x000fe20001800000 */
[----:B------:R-:W-:Y:S01]  /*44b0*/  UISETP.LT.AND UP1, UPT, URZ, UR6, UPT ;  /* 0x000000063f00728c */ /* 0x000fe2000bf21270 */
[----:B------:R-:W-:-:S02]  /*44c0*/  ISETP.GT.AND P3, PT, R3, RZ, PT ;  /* 0x000000ff0300720c */ /* 0x000fc40003f64270 */
[----:B------:R-:W-:Y:S01]  /*44d0*/  FSEL R9, R76, -INF , P5 ;  /* 0xff8000004c097808 */ /* 0x000fe20002800000 */
[-CC-:B------:R-:W-:Y:S01]  /*44e0*/  FFMA.FTZ R201, R7, R0.reuse, -R26.reuse ;  /* 0x0000000007c97223 */ /* 0x180fe2000001081a */
[----:B------:R-:W-:Y:S01]  /*44f0*/  FSEL R7, R72, -INF , P3 ;  /* 0xff80000048077808 */ /* 0x000fe20001800000 */
[-CC-:B------:R-:W-:Y:S01]  /*4500*/  FFMA.FTZ R203, R13, R0.reuse, -R26.reuse ;  /* 0x000000000dcb7223 */ /* 0x180fe2000001081a */
[----:B------:R-:W-:Y:S01]  /*4510*/  ISETP.GT.AND P3, PT, R3, 0x9, PT ;  /* 0x000000090300780c */ /* 0x000fe20003f64270 */
[-CC-:B------:R-:W-:Y:S01]  /*4520*/  FFMA.FTZ R197, R21, R0.reuse, -R26.reuse ;  /* 0x0000000015c57223 */ /* 0x180fe2000001081a */
[----:B------:R-:W-:Y:S01]  /*4530*/  FMNMX.FTZ R4, R7, R73, !PT ;  /* 0x0000004907047209 */ /* 0x000fe20007810000 */
[-CC-:B------:R-:W-:Y:S01]  /*4540*/  FFMA.FTZ R6, R75, R0.reuse, -R26.reuse ;  /* 0x000000004b067223 */ /* 0x180fe2000001081a */
[----:B------:R-:W-:Y:S01]  /*4550*/  FSEL R77, R77, -INF , P3 ;  /* 0xff8000004d4d7808 */ /* 0x000fe20001800000 */
[----:B------:R-:W-:Y:S01]  /*4560*/  MUFU.EX2 R201, R201 ;  /* 0x000000c900c97308 */ /* 0x000fe20000000800 */
[----:B------:R-:W-:Y:S01]  /*4570*/  ISETP.GT.AND P3, PT, R3, 0x10, PT ;  /* 0x000000100300780c */ /* 0x000fe20003f64270 */
[--C-:B------:R-:W-:Y:S01]  /*4580*/  FFMA.FTZ R10, R79, R0, -R26.reuse ;  /* 0x000000004f0a7223 */ /* 0x100fe2000001081a */
[----:B------:R-:W-:Y:S01]  /*4590*/  FMNMX.FTZ R4, R9, R4, !PT ;  /* 0x0000000409047209 */ /* 0x000fe20007810000 */
[-CC-:B------:R-:W-:Y:S01]  /*45a0*/  FFMA.FTZ R12, R67, R0.reuse, -R26.reuse ;  /* 0x00000000430c7223 */ /* 0x180fe2000001081a */
[----:B------:R-:W-:Y:S01]  /*45b0*/  ISETP.GT.AND P4, PT, R3, 0x11, PT ;  /* 0x000000110300780c */ /* 0x000fe20003f84270 */
[--C-:B------:R-:W-:Y:S01]  /*45c0*/  FFMA.FTZ R199, R81, R0, -R26.reuse ;  /* 0x0000000051c77223 */ /* 0x100fe2000001081a */
[----:B------:R-:W-:Y:S01]  /*45d0*/  FSEL R11, R64, -INF , P3 ;  /* 0xff800000400b7808 */ /* 0x000fe20001800000 */
[----:B------:R-:W1:Y:S01]  /*45e0*/  MUFU.EX2 R6, R6 ;  /* 0x0000000600067308 */ /* 0x000e620000000800 */
[----:B------:R-:W-:Y:S01]  /*45f0*/  FMNMX.FTZ R4, R77, R4, !PT ;  /* 0x000000044d047209 */ /* 0x000fe20007810000 */
[-CC-:B------:R-:W-:Y:S01]  /*4600*/  FFMA.FTZ R14, R71, R0.reuse, -R26.reuse ;  /* 0x00000000470e7223 */ /* 0x180fe2000001081a */
[----:B------:R-:W-:Y:S01]  /*4610*/  ISETP.GT.AND P3, PT, R3, 0x18, PT ;  /* 0x000000180300780c */ /* 0x000fe20003f64270 */
[-CC-:B------:R-:W-:Y:S01]  /*4620*/  FFMA.FTZ R193, R83, R0.reuse, -R26.reuse ;  /* 0x0000000053c17223 */ /* 0x180fe2000001081a */
[----:B------:R-:W-:Y:S01]  /*4630*/  FSEL R65, R65, -INF , P4 ;  /* 0xff80000041417808 */ /* 0x000fe20002000000 */
[--C-:B------:R-:W-:Y:S01]  /*4640*/  FFMA.FTZ R20, R59, R0, -R26.reuse ;  /* 0x000000003b147223 */ /* 0x100fe2000001081a */
[----:B------:R-:W-:Y:S01]  /*4650*/  FMNMX.FTZ R4, R11, R4, !PT ;  /* 0x000000040b047209 */ /* 0x000fe20007810000 */
[----:B------:R-:W-:Y:S01]  /*4660*/  MUFU.EX2 R203, R203 ;  /* 0x000000cb00cb7308 */ /* 0x000fe20000000800 */
[----:B------:R-:W-:Y:S01]  /*4670*/  ISETP.GT.AND P4, PT, R3, 0x19, PT ;  /* 0x000000190300780c */ /* 0x000fe20003f84270 */
[-CC-:B------:R-:W-:Y:S01]  /*4680*/  FFMA.FTZ R195, R85, R0.reuse, -R26.reuse ;  /* 0x0000000055c37223 */ /* 0x180fe2000001081a */
[----:B------:R-:W-:Y:S01]  /*4690*/  FSEL R13, R68, -INF , P3 ;  /* 0xff800000440d7808 */ /* 0x000fe20001800000 */
[--C-:B------:R-:W-:Y:S01]  /*46a0*/  FFMA.FTZ R63, R63, R0, -R26.reuse ;  /* 0x000000003f3f7223 */ /* 0x100fe2000001081a */
        /* <DEDUP_REMOVED lines=11> */
[----:B------:R-:W-:Y:S01]  /*4760*/  MUFU.EX2 R197, R197 ;  /* 0x000000c500c57308 */ /* 0x000fe20000000800 */
        /* <DEDUP_REMOVED lines=25> */
[----:B------:R-:W-:Y:S01]  /*4900*/  FFMA.FTZ R113, R113, R0, -R26 ;  /* 0x0000000071717223 */ /* 0x000fe2000001081a */
[----:B------:R-:W-:Y:S01]  /*4910*/  ISETP.GT.AND P3, PT, R3, 0x38, PT ;  /* 0x000000380300780c */ /* 0x000fe20003f64270 */
[----:B------:R-:W-:Y:S01]  /*4920*/  USEL UR11, URZ, UR6, !UP1 ;  /* 0x000000063f0b7287 */ /* 0x000fe2000c800000 */
[----:B------:R-:W-:-:S02]  /*4930*/  FSEL R49, R49, -INF , P4 ;  /* 0xff80000031317808 */ /* 0x000fc40002000000 */
[----:B------:R-:W-:Y:S02]  /*4940*/  CS2R R84, SRZ ;  /* 0x0000000000547805 */ /* 0x000fe4000001ff00 */
[----:B------:R-:W-:Y:S01]  /*4950*/  FMNMX.FTZ R4, R27, R4, !PT ;  /* 0x000000041b047209 */ /* 0x000fe20007810000 */
[----:B------:R-:W-:Y:S01]  /*4960*/  MUFU.EX2 R193, R193 ;  /* 0x000000c100c17308 */ /* 0x000fe20000000800 */
[----:B------:R-:W-:Y:S01]  /*4970*/  ISETP.GT.AND P4, PT, R3, 0x39, PT ;  /* 0x000000390300780c */ /* 0x000fe20003f84270 */
[----:B------:R-:W-:Y:S01]  /*4980*/  UISETP.GE.AND UP1, UPT, UR38, UR11, UPT ;  /* 0x0000000b2600728c */ /* 0x000fe2000bf26270 */
[----:B------:R-:W-:Y:S02]  /*4990*/  FSEL R31, R52, -INF , P3 ;  /* 0xff800000341f7808 */ /* 0x000fe40001800000 */
[----:B------:R-:W-:Y:S02]  /*49a0*/  CS2R R82, SRZ ;  /* 0x0000000000527805 */ /* 0x000fe4000001ff00 */
[----:B------:R-:W-:-:S02]  /*49b0*/  FMNMX.FTZ R4, R49, R4, !PT ;  /* 0x0000000431047209 */ /* 0x000fc40007810000 */
[----:B------:R-:W-:Y:S02]  /*49c0*/  CS2R R80, SRZ ;  /* 0x0000000000507805 */ /* 0x000fe4000001ff00 */
[----:B------:R-:W-:Y:S01]  /*49d0*/  FSEL R53, R53, -INF , P4 ;  /* 0xff80000035357808 */ /* 0x000fe20002000000 */
[----:B------:R-:W-:Y:S01]  /*49e0*/  MUFU.EX2 R20, R20 ;  /* 0x0000001400147308 */ /* 0x000fe20000000800 */
[----:B------:R-:W-:Y:S02]  /*49f0*/  ISETP.GT.AND P3, PT, R3, 0x40, PT ;  /* 0x000000400300780c */ /* 0x000fe40003f64270 */
[----:B------:R-:W-:Y:S02]  /*4a00*/  CS2R R78, SRZ ;  /* 0x00000000004e7805 */ /* 0x000fe4000001ff00 */
[----:B------:R-:W-:Y:S02]  /*4a10*/  FMNMX.FTZ R4, R31, R4, !PT ;  /* 0x000000041f047209 */ /* 0x000fe40007810000 */
[----:B------:R-:W-:-:S02]  /*4a20*/  CS2R R74, SRZ ;  /* 0x00000000004a7805 */ /* 0x000fc4000001ff00 */
[----:B------:R-:W-:Y:S02]  /*4a30*/  ISETP.GT.AND P4, PT, R3, 0x41, PT ;  /* 0x000000410300780c */ /* 0x000fe40003f84270 */
[----:B------:R-:W-:Y:S02]  /*4a40*/  CS2R R70, SRZ ;  /* 0x0000000000467805 */ /* 0x000fe4000001ff00 */
[----:B------:R-:W-:Y:S01]  /*4a50*/  FSEL R35, R40, -INF , P3 ;  /* 0xff80000028237808 */ /* 0x000fe20001800000 */
[----:B------:R-:W-:Y:S01]  /*4a60*/  MUFU.EX2 R195, R195 ;  /* 0x000000c300c37308 */ /* 0x000fe20000000800 */
[----:B------:R-:W-:Y:S02]  /*4a70*/  FMNMX.FTZ R4, R53, R4, !PT ;  /* 0x0000000435047209 */ /* 0x000fe40007810000 */
[----:B------:R-:W-:Y:S02]  /*4a80*/  CS2R R66, SRZ ;  /* 0x0000000000427805 */ /* 0x000fe4000001ff00 */
[----:B------:R-:W-:-:S02]  /*4a90*/  ISETP.GT.AND P3, PT, R3, 0x48, PT ;  /* 0x000000480300780c */ /* 0x000fc40003f64270 */
[----:B------:R-:W-:Y:S02]  /*4aa0*/  CS2R R58, SRZ ;  /* 0x00000000003a7805 */ /* 0x000fe4000001ff00 */
[----:B------:R-:W-:Y:S02]  /*4ab0*/  FSEL R41, R41, -INF , P4 ;  /* 0xff80000029297808 */ /* 0x000fe40002000000 */
[----:B------:R-:W-:Y:S01]  /*4ac0*/  FMNMX.FTZ R4, R35, R4, !PT ;  /* 0x0000000423047209 */ /* 0x000fe20007810000 */
[----:B------:R2:W-:Y:S01]  /*4ad0*/  MUFU.EX2 R30, R63 ;  /* 0x0000003f001e7308 */ /* 0x0005e20000000800 */
[----:B------:R-:W-:Y:S02]  /*4ae0*/  ISETP.GT.AND P4, PT, R3, 0x49, PT ;  /* 0x000000490300780c */ /* 0x000fe40003f84270 */
[----:B------:R-:W-:Y:S01]  /*4af0*/  FSEL R39, R44, -INF , P3 ;  /* 0xff8000002c277808 */ /* 0x000fe20001800000 */
[----:B-1----:R-:W-:Y:S01]  /*4b00*/  FADD.FTZ R44, R201, R6 ;  /* 0x00000006c92c7221 */ /* 0x002fe20000010000 */
[----:B------:R-:W-:-:S02]  /*4b10*/  FMNMX.FTZ R4, R41, R4, !PT ;  /* 0x0000000429047209 */ /* 0x000fc40007810000 */
[----:B------:R-:W-:Y:S01]  /*4b20*/  FSEL R45, R45, -INF , P4 ;  /* 0xff8000002d2d7808 */ /* 0x000fe20002000000 */
[----:B------:R-:W-:Y:S01]  /*4b30*/  MUFU.EX2 R87, R87 ;  /* 0x0000005700577308 */ /* 0x000fe20000000800 */
[----:B------:R-:W-:Y:S02]  /*4b40*/  ISETP.GT.AND P3, PT, R3, 0x50, PT ;  /* 0x000000500300780c */ /* 0x000fe40003f64270 */
[----:B--2---:R-:W-:Y:S02]  /*4b50*/  CS2R R62, SRZ ;  /* 0x00000000003e7805 */ /* 0x004fe4000001ff00 */
[----:B------:R-:W-:Y:S02]  /*4b60*/  FMNMX.FTZ R4, R39, R4, !PT ;  /* 0x0000000427047209 */ /* 0x000fe40007810000 */
[----:B------:R-:W-:Y:S02]  /*4b70*/  ISETP.GT.AND P4, PT, R3, 0x51, PT ;  /* 0x000000510300780c */ /* 0x000fe40003f84270 */
[----:B------:R-:W-:Y:S01]  /*4b80*/  FSEL R43, R32, -INF , P3 ;  /* 0xff800000202b7808 */ /* 0x000fe20001800000 */
[----:B------:R-:W-:Y:S01]  /*4b90*/  MUFU.EX2 R91, R91 ;  /* 0x0000005b005b7308 */ /* 0x000fe20000000800 */
[----:B------:R-:W-:-:S02]  /*4ba0*/  FMNMX.FTZ R4, R45, R4, !PT ;  /* 0x000000042d047209 */ /* 0x000fc40007810000 */
[----:B------:R-:W-:Y:S02]  /*4bb0*/  ISETP.GT.AND P3, PT, R3, 0x58, PT ;  /* 0x000000580300780c */ /* 0x000fe40003f64270 */
[----:B------:R-:W-:Y:S02]  /*4bc0*/  FSEL R33, R33, -INF , P4 ;  /* 0xff80000021217808 */ /* 0x000fe40002000000 */
[----:B------:R-:W-:Y:S01]  /*4bd0*/  FMNMX.FTZ R4, R43, R4, !PT ;  /* 0x000000042b047209 */ /* 0x000fe20007810000 */
[----:B------:R-:W-:Y:S01]  /*4be0*/  MUFU.EX2 R93, R93 ;  /* 0x0000005d005d7308 */ /* 0x000fe20000000800 */
[----:B------:R-:W-:Y:S02]  /*4bf0*/  ISETP.GT.AND P4, PT, R3, 0x59, PT ;  /* 0x000000590300780c */ /* 0x000fe40003f84270 */
[----:B------:R-:W-:Y:S02]  /*4c00*/  FSEL R47, R36, -INF , P3 ;  /* 0xff800000242f7808 */ /* 0x000fe40001800000 */
[----:B------:R-:W-:-:S02]  /*4c10*/  FMNMX.FTZ R4, R33, R4, !PT ;  /* 0x0000000421047209 */ /* 0x000fc40007810000 */
[----:B------:R-:W-:Y:S01]  /*4c20*/  FSEL R37, R37, -INF , P4 ;  /* 0xff80000025257808 */ /* 0x000fe20002000000 */
[----:B------:R1:W2:Y:S01]  /*4c30*/  MUFU.EX2 R34, R95 ;  /* 0x0000005f00227308 */ /* 0x0002a20000000800 */
[----:B------:R-:W-:Y:S02]  /*4c40*/  ISETP.GT.AND P3, PT, R3, 0x60, PT ;  /* 0x000000600300780c */ /* 0x000fe40003f64270 */
[----:B------:R-:W-:Y:S02]  /*4c50*/  FMNMX.FTZ R4, R47, R4, !PT ;  /* 0x000000042f047209 */ /* 0x000fe40007810000 */
[----:B------:R-:W-:Y:S02]  /*4c60*/  ISETP.GT.AND P4, PT, R3, 0x61, PT ;  /* 0x000000610300780c */ /* 0x000fe40003f84270 */
[----:B------:R-:W-:Y:S01]  /*4c70*/  FSEL R51, R24, -INF , P3 ;  /* 0xff80000018337808 */ /* 0x000fe20001800000 */
[--C-:B------:R-:W-:Y:S01]  /*4c80*/  FFMA.FTZ R24, R55, R0, -R26.reuse ;  /* 0x0000000037187223 */ /* 0x100fe2000001081a */
[----:B------:R-:W-:Y:S01]  /*4c90*/  FMNMX.FTZ R4, R37, R4, !PT ;  /* 0x0000000425047209 */ /* 0x000fe20007810000 */
[----:B------:R-:W-:Y:S01]  /*4ca0*/  MUFU.EX2 R97, R97 ;  /* 0x0000006100617308 */ /* 0x000fe20000000800 */
[----:B------:R-:W-:Y:S01]  /*4cb0*/  ISETP.GT.AND P3, PT, R3, 0x68, PT ;  /* 0x000000680300780c */ /* 0x000fe20003f64270 */
[----:B------:R-:W-:Y:S01]  /*4cc0*/  FFMA.FTZ R26, R115, R0, -R26 ;  /* 0x00000000731a7223 */ /* 0x000fe2000001081a */
[----:B------:R-:W-:-:S02]  /*4cd0*/  FSEL R25, R25, -INF , P4 ;  /* 0xff80000019197808 */ /* 0x000fc40002000000 */
[----:B------:R-:W-:Y:S02]  /*4ce0*/  CS2R R114, SRZ ;  /* 0x0000000000727805 */ /* 0x000fe4000001ff00 */
[----:B------:R-:W-:Y:S02]  /*4cf0*/  FMNMX.FTZ R4, R51, R4, !PT ;  /* 0x0000000433047209 */ /* 0x000fe40007810000 */
[----:B-1----:R-:W-:Y:S02]  /*4d00*/  CS2R R94, SRZ ;  /* 0x00000000005e7805 */ /* 0x002fe4000001ff00 */
[----:B------:R-:W-:Y:S01]  /*4d10*/  ISETP.GT.AND P4, PT, R3, 0x69, PT ;  /* 0x000000690300780c */ /* 0x000fe20003f84270 */
[----:B------:R-:W1:Y:S01]  /*4d20*/  MUFU.EX2 R32, R24 ;  /* 0x0000001800207308 */ /* 0x000e620000000800 */
[----:B------:R-:W-:Y:S02]  /*4d30*/  FSEL R3, R28, -INF , P3 ;  /* 0xff8000001c037808 */ /* 0x000fe40001800000 */
[----:B------:R-:W-:-:S02]  /*4d40*/  FMNMX.FTZ R4, R25, R4, !PT ;  /* 0x0000000419047209 */ /* 0x000fc40007810000 */
[----:B------:R-:W-:Y:S02]  /*4d50*/  FSEL R29, R29, -INF , P4 ;  /* 0xff8000001d1d7808 */ /* 0x000fe40002000000 */
[----:B------:R-:W-:Y:S01]  /*4d60*/  FMNMX.FTZ R4, R3, R4, !PT ;  /* 0x0000000403047209 */ /* 0x000fe20007810000 */
[----:B------:R3:W4:Y:S01]  /*4d70*/  MUFU.EX2 R28, R89 ;  /* 0x00000059001c7308 */ /* 0x0007220000000800 */
[----:B------:R-:W-:Y:S02]  /*4d80*/  F2FP.BF16.F32.PACK_AB R201, R6, R201 ;  /* 0x000000c906c9723e */ /* 0x000fe400000010ff */
[----:B------:R-:W-:Y:S02]  /*4d90*/  FMNMX.FTZ R4, R29, R4, !PT ;  /* 0x000000041d047209 */ /* 0x000fe40007810000 */
[----:B--2---:R-:W-:-:S03]  /*4da0*/  F2FP.BF16.F32.PACK_AB R185, R34, R93 ;  /* 0x0000005d22b9723e */ /* 0x004fc600000010ff */
[----:B------:R-:W2:Y:S01]  /*4db0*/  SHFL.BFLY PT, R55, R4, 0x2, 0x1f ;  /* 0x0c401f0004377f89 */ /* 0x000ea200000e0000 */
[----:B------:R5:W0:Y:S01]  /*4dc0*/  MUFU.EX2 R36, R99 ;  /* 0x0000006300247308 */ /* 0x000a220000000800 */
[----:B-1----:R-:W-:Y:S02]  /*4dd0*/  F2FP.BF16.F32.PACK_AB R191, R32, R91 ;  /* 0x0000005b20bf723e */ /* 0x002fe400000010ff */
[----:B---3--:R-:W-:-:S05]  /*4de0*/  CS2R R88, SRZ ;  /* 0x0000000000587805 */ /* 0x008fca000001ff00 */
[----:B------:R-:W-:Y:S01]  /*4df0*/  MUFU.EX2 R101, R101 ;  /* 0x0000006500657308 */ /* 0x000fe20000000800 */
[----:B----4-:R-:W-:Y:S02]  /*4e00*/  F2FP.BF16.F32.PACK_AB R189, R28, R87 ;  /* 0x000000571cbd723e */ /* 0x010fe400000010ff */
[----:B-----5:R-:W-:-:S05]  /*4e10*/  CS2R R98, SRZ ;  /* 0x0000000000627805 */ /* 0x020fca000001ff00 */
[----:B------:R1:W3:Y:S01]  /*4e20*/  MUFU.EX2 R38, R103 ;  /* 0x0000006700267308 */ /* 0x0002e20000000800 */
[----:B0-----:R-:W-:Y:S02]  /*4e30*/  F2FP.BF16.F32.PACK_AB R187, R36, R97 ;  /* 0x0000006124bb723e */ /* 0x001fe400000010ff */
[----:B--2---:R-:W-:-:S05]  /*4e40*/  FMNMX.FTZ R55, R4, R55, !PT ;  /* 0x0000003704377209 */ /* 0x004fca0007810000 */
[----:B------:R-:W-:Y:S01]  /*4e50*/  MUFU.EX2 R105, R105 ;  /* 0x0000006900697308 */ /* 0x000fe20000000800 */
[----:B-1----:R-:W-:Y:S01]  /*4e60*/  CS2R R102, SRZ ;  /* 0x0000000000667805 */ /* 0x002fe2000001ff00 */
[----:B------:R-:W0:Y:S06]  /*4e70*/  SHFL.BFLY PT, R4, R55, 0x1, 0x1f ;  /* 0x0c201f0037047f89 */ /* 0x000e2c00000e0000 */
[----:B------:R1:W2:Y:S01]  /*4e80*/  MUFU.EX2 R40, R107 ;  /* 0x0000006b00287308 */ /* 0x0002a20000000800 */
[----:B---3--:R-:W-:-:S07]  /*4e90*/  F2FP.BF16.F32.PACK_AB R181, R38, R101 ;  /* 0x0000006526b5723e */ /* 0x008fce00000010ff */
[----:B------:R-:W-:Y:S01]  /*4ea0*/  MUFU.EX2 R109, R109 ;  /* 0x0000006d006d7308 */ /* 0x000fe20000000800 */
[----:B-1----:R-:W-:-:S07]  /*4eb0*/  CS2R R106, SRZ ;  /* 0x00000000006a7805 */ /* 0x002fce000001ff00 */
[----:B------:R1:W-:Y:S01]  /*4ec0*/  MUFU.EX2 R42, R111 ;  /* 0x0000006f002a7308 */ /* 0x0003e20000000800 */
[----:B--2---:R-:W-:Y:S02]  /*4ed0*/  F2FP.BF16.F32.PACK_AB R183, R40, R105 ;  /* 0x0000006928b7723e */ /* 0x004fe400000010ff */
[----:B0-----:R-:W-:Y:S01]  /*4ee0*/  FMNMX.FTZ R4, R55, R4, !PT ;  /* 0x0000000437047209 */ /* 0x001fe20007810000 */
[----:B------:R-:W-:Y:S01]  /*4ef0*/  FADD.FTZ R55, R203, R44 ;  /* 0x0000002ccb377221 */ /* 0x000fe20000010000 */
[----:B------:R-:W-:Y:S02]  /*4f00*/  F2FP.BF16.F32.PACK_AB R203, R10, R203 ;  /* 0x000000cb0acb723e */ /* 0x000fe400000010ff */
[C---:B------:R-:W-:Y:S01]  /*4f10*/  FSETP.NEU.FTZ.AND P3, PT, R4.reuse, -INF , PT ;  /* 0xff8000000400780b */ /* 0x040fe20003f7d000 */
[----:B------:R-:W-:Y:S01]  /*4f20*/  FMUL.FTZ R24, R4, R0 ;  /* 0x0000000004187220 */ /* 0x000fe20000410000 */
[----:B------:R-:W-:Y:S01]  /*4f30*/  FADD.FTZ R44, R10, R55 ;  /* 0x000000370a2c7221 */ /* 0x000fe20000010000 */
[----:B------:R-:W-:Y:S01]  /*4f40*/  MUFU.EX2 R113, R113 ;  /* 0x0000007100717308 */ /* 0x000fe20000000800 */
[----:B-1----:R-:W-:-:S02]  /*4f50*/  CS2R R110, SRZ ;  /* 0x00000000006e7805 */ /* 0x002fc4000001ff00 */
[----:B------:R-:W-:Y:S01]  /*4f60*/  FSEL R24, R24, RZ, P3 ;  /* 0x000000ff18187208 */ /* 0x000fe20001800000 */
[----:B------:R-:W-:Y:S01]  /*4f70*/  FADD.FTZ R55, R197, R44 ;  /* 0x0000002cc5377221 */ /* 0x000fe20000010000 */
[----:B------:R-:W-:Y:S02]  /*4f80*/  PLOP3.LUT P3, PT, PT, PT, UP1, 0x80, 0x0 ;  /* 0x000000000000781c */ /* 0x000fe40003f6f018 */
[C---:B------:R-:W-:Y:S01]  /*4f90*/  F2FP.BF16.F32.PACK_AB R197, R12.reuse, R197 ;  /* 0x000000c50cc5723e */ /* 0x040fe200000010ff */
        /* <DEDUP_REMOVED lines=13> */
[----:B------:R-:W0:Y:S01]  /*5070*/  MUFU.EX2 R7, R7 ;  /* 0x0000000700077308 */ /* 0x000e220000000800 */
[----:B------:R-:W-:Y:S01]  /*5080*/  FADD.FTZ R46, R12, R55 ;  /* 0x000000370c2e7221 */ /* 0x000fe20000010000 */
        /* <DEDUP_REMOVED lines=10> */
[-CC-:B------:R-:W-:Y:S01]  /*5130*/  FFMA.FTZ R45, R45, R0.reuse, -R24.reuse ;  /* 0x000000002d2d7223 */ /* 0x180fe20000010818 */
[-CC-:B------:R-:W-:Y:S01]  /*5140*/  FFMA.FTZ R43, R43, R0.reuse, -R24.reuse ;  /* 0x000000002b2b7223 */ /* 0x180fe20000010818 */
[-CC-:B------:R-:W-:Y:S01]  /*5150*/  FFMA.FTZ R33, R33, R0.reuse, -R24.reuse ;  /* 0x0000000021217223 */ /* 0x180fe20000010818 */
[-C--:B------:R-:W-:Y:S01]  /*5160*/  FFMA.FTZ R47, R47, R0.reuse, -R24 ;  /* 0x000000002f2f7223 */ /* 0x080fe20000010818 */
[----:B------:R2:W3:Y:S01]  /*5170*/  MUFU.EX2 R202, R77 ;  /* 0x0000004d00ca7308 */ /* 0x0004e20000000800 */
[----:B0-----:R-:W-:Y:S01]  /*5180*/  FADD.FTZ R44, R7, R200 ;  /* 0x000000c8072c7221 */ /* 0x001fe20000010000 */
[-CC-:B------:R-:W-:Y:S01]  /*5190*/  FFMA.FTZ R37, R37, R0.reuse, -R24.reuse ;  /* 0x0000000025257223 */ /* 0x180fe20000010818 */
[-CC-:B------:R-:W-:Y:S01]  /*51a0*/  FFMA.FTZ R51, R51, R0.reuse, -R24.reuse ;  /* 0x0000000033337223 */ /* 0x180fe20000010818 */
[-CC-:B------:R-:W-:Y:S01]  /*51b0*/  FFMA.FTZ R25, R25, R0.reuse, -R24.reuse ;  /* 0x0000000019197223 */ /* 0x180fe20000010818 */
[-CC-:B------:R-:W-:Y:S01]  /*51c0*/  FFMA.FTZ R3, R3, R0.reuse, -R24.reuse ;  /* 0x0000000003037223 */ /* 0x180fe20000010818 */
[----:B------:R-:W-:Y:S01]  /*51d0*/  FFMA.FTZ R24, R29, R0, -R24 ;  /* 0x000000001d187223 */ /* 0x000fe20000010818 */
[----:B------:R-:W-:Y:S01]  /*51e0*/  F2FP.BF16.F32.PACK_AB R200, R200, R7 ;  /* 0x00000007c8c8723e */ /* 0x000fe200000010ff */
[----:B------:R-:W0:Y:S01]  /*51f0*/  MUFU.EX2 R11, R11 ;  /* 0x0000000b000b7308 */ /* 0x000e220000000800 */
[----:B------:R-:W-:Y:S01]  /*5200*/  IMAD.U32 R12, RZ, RZ, UR11 ;  /* 0x0000000bff0c7e24 */ /* 0x000fe2000f8e00ff */
[----:B------:R-:W-:-:S02]  /*5210*/  F2FP.BF16.F32.PACK_AB R177, R42, R109 ;  /* 0x0000006d2ab1723e */ /* 0x000fc400000010ff */
[----:B--2---:R-:W-:Y:S02]  /*5220*/  CS2R R76, SRZ ;  /* 0x00000000004c7805 */ /* 0x004fe4000001ff00 */
[----:B------:R-:W-:Y:S02]  /*5230*/  F2FP.BF16.F32.PACK_AB R199, R14, R199 ;  /* 0x000000c70ec7723e */ /* 0x000fe400000010ff */
[----:B------:R-:W-:Y:S02]  /*5240*/  CS2R R72, SRZ ;  /* 0x0000000000487805 */ /* 0x000fe4000001ff00 */
[----:B------:R-:W-:Y:S01]  /*5250*/  CS2R R54, SRZ ;  /* 0x0000000000367805 */ /* 0x000fe2000001ff00 */
[----:B------:R2:W4:Y:S08]  /*5260*/  MUFU.EX2 R196, R65 ;  /* 0x0000004100c47308 */ /* 0x0005300000000800 */
[----:B------:R-:W5:Y:S01]  /*5270*/  MUFU.EX2 R13, R13 ;  /* 0x0000000d000d7308 */ /* 0x000f620000000800 */
[----:B--2---:R-:W-:-:S07]  /*5280*/  CS2R R64, SRZ ;  /* 0x0000000000407805 */ /* 0x004fce000001ff00 */
[----:B------:R1:W-:Y:S08]  /*5290*/  MUFU.EX2 R188, R49 ;  /* 0x0000003100bc7308 */ /* 0x0003f00000000800 */
[----:B------:R2:W5:Y:S01]  /*52a0*/  MUFU.EX2 R198, R69 ;  /* 0x0000004500c67308 */ /* 0x0005620000000800 */
[----:B-1----:R-:W-:-:S04]  /*52b0*/  FADD.FTZ R49, R9, R44 ;  /* 0x0000002c09317221 */ /* 0x002fc80000010000 */
[C---:B---3--:R-:W-:Y:S01]  /*52c0*/  FADD.FTZ R44, R202.reuse, R49 ;  /* 0x00000031ca2c7221 */ /* 0x048fe20000010000 */
[----:B------:R-:W-:Y:S02]  /*52d0*/  F2FP.BF16.F32.PACK_AB R202, R202, R9 ;  /* 0x00000009caca723e */ /* 0x000fe400000010ff */
[----:B------:R-:W1:Y:S01]  /*52e0*/  MUFU.EX2 R15, R15 ;  /* 0x0000000f000f7308 */ /* 0x000e620000000800 */
[----:B0-----:R-:W-:Y:S01]  /*52f0*/  FADD.FTZ R49, R11, R44 ;  /* 0x0000002c0b317221 */ /* 0x001fe20000010000 */
[----:B--2---:R-:W-:-:S03]  /*5300*/  CS2R R68, SRZ ;  /* 0x0000000000447805 */ /* 0x004fc6000001ff00 */
[C---:B----4-:R-:W-:Y:S01]  /*5310*/  FADD.FTZ R44, R196.reuse, R49 ;  /* 0x00000031c42c7221 */ /* 0x050fe20000010000 */
[----:B------:R-:W-:Y:S02]  /*5320*/  F2FP.BF16.F32.PACK_AB R196, R196, R11 ;  /* 0x0000000bc4c4723e */ /* 0x000fe400000010ff */
[----:B------:R0:W2:Y:S01]  /*5330*/  MUFU.EX2 R192, R57 ;  /* 0x0000003900c07308 */ /* 0x0000a20000000800 */
[----:B-----5:R-:W-:-:S04]  /*5340*/  FADD.FTZ R49, R13, R44 ;  /* 0x0000002c0d317221 */ /* 0x020fc80000010000 */
[C---:B------:R-:W-:Y:S01]  /*5350*/  FADD.FTZ R44, R198.reuse, R49 ;  /* 0x00000031c62c7221 */ /* 0x040fe20000010000 */
[----:B------:R-:W-:Y:S02]  /*5360*/  F2FP.BF16.F32.PACK_AB R198, R198, R13 ;  /* 0x0000000dc6c6723e */ /* 0x000fe400000010ff */
[----:B------:R-:W3:Y:S01]  /*5370*/  MUFU.EX2 R21, R21 ;  /* 0x0000001500157308 */ /* 0x000ee20000000800 */
[----:B0-----:R-:W-:-:S07]  /*5380*/  CS2R R56, SRZ ;  /* 0x0000000000387805 */ /* 0x001fce000001ff00 */
[----:B------:R0:W4:Y:S08]  /*5390*/  MUFU.EX2 R194, R61 ;  /* 0x0000003d00c27308 */ /* 0x0001300000000800 */
[----:B------:R-:W5:Y:S01]  /*53a0*/  MUFU.EX2 R27, R27 ;  /* 0x0000001b001b7308 */ /* 0x000f620000000800 */
[----:B0-----:R-:W-:-:S07]  /*53b0*/  CS2R R60, SRZ ;  /* 0x00000000003c7805 */ /* 0x001fce000001ff00 */
[----:B------:R0:W-:Y:S08]  /*53c0*/  MUFU.EX2 R190, R53 ;  /* 0x0000003500be7308 */ /* 0x0001f00000000800 */
[----:B------:R1:W-:Y:S01]  /*53d0*/  MUFU.EX2 R184, R41 ;  /* 0x0000002900b87308 */ /* 0x0003e20000000800 */
[----:B0-----:R-:W-:Y:S01]  /*53e0*/  FADD.FTZ R53, R193, R46 ;  /* 0x0000002ec1357221 */ /* 0x001fe20000010000 */
[----:B------:R-:W-:-:S03]  /*53f0*/  F2FP.BF16.F32.PACK_AB R193, R20, R193 ;  /* 0x000000c114c1723e */ /* 0x000fc600000010ff */
[----:B------:R-:W-:-:S03]  /*5400*/  FADD.FTZ R46, R20, R53 ;  /* 0x00000035142e7221 */ /* 0x000fc60000010000 */
[----:B------:R-:W0:Y:S01]  /*5410*/  MUFU.EX2 R31, R31 ;  /* 0x0000001f001f7308 */ /* 0x000e220000000800 */
[----:B-1----:R-:W-:Y:S01]  /*5420*/  FADD.FTZ R41, R15, R44 ;  /* 0x0000002c0f297221 */ /* 0x002fe20000010000 */
[----:B------:R-:W-:Y:S01]  /*5430*/  FADD.FTZ R53, R195, R46 ;  /* 0x0000002ec3357221 */ /* 0x000fe20000010000 */
[----:B------:R-:W-:Y:S02]  /*5440*/  F2FP.BF16.F32.PACK_AB R195, R30, R195 ;  /* 0x000000c31ec3723e */ /* 0x000fe400000010ff */
[----:B--2---:R-:W-:Y:S01]  /*5450*/  FADD.FTZ R2, R192, R41 ;  /* 0x00000029c0027221 */ /* 0x004fe20000010000 */
[----:B------:R-:W-:Y:S01]  /*5460*/  FADD.FTZ R46, R30, R53 ;  /* 0x000000351e2e7221 */ /* 0x000fe20000010000 */
[----:B------:R-:W-:Y:S01]  /*5470*/  F2FP.BF16.F32.PACK_AB R192, R192, R15 ;  /* 0x0000000fc0c0723e */ /* 0x000fe200000010ff */
[----:B------:R-:W1:Y:S01]  /*5480*/  MUFU.EX2 R35, R35 ;  /* 0x0000002300237308 */ /* 0x000e620000000800 */
[----:B---3--:R-:W-:Y:S01]  /*5490*/  FADD.FTZ R41, R21, R2 ;  /* 0x0000000215297221 */ /* 0x008fe20000010000 */
[----:B------:R-:W-:Y:S01]  /*54a0*/  FADD.FTZ R49, R87, R46 ;  /* 0x0000002e57317221 */ /* 0x000fe20000010000 */
[----:B------:R-:W-:-:S02]  /*54b0*/  CS2R R86, SRZ ;  /* 0x0000000000567805 */ /* 0x000fc4000001ff00 */
[----:B------:R-:W-:Y:S01]  /*54c0*/  CS2R R52, SRZ ;  /* 0x0000000000347805 */ /* 0x000fe2000001ff00 */
[----:B----4-:R-:W-:Y:S01]  /*54d0*/  FADD.FTZ R2, R194, R41 ;  /* 0x00000029c2027221 */ /* 0x010fe20000010000 */
[----:B------:R-:W-:Y:S01]  /*54e0*/  FADD.FTZ R44, R28, R49 ;  /* 0x000000311c2c7221 */ /* 0x000fe20000010000 */
[----:B------:R-:W-:Y:S01]  /*54f0*/  F2FP.BF16.F32.PACK_AB R194, R194, R21 ;  /* 0x00000015c2c2723e */ /* 0x000fe200000010ff */
[----:B------:R-:W2:Y:S01]  /*5500*/  MUFU.EX2 R39, R39 ;  /* 0x0000002700277308 */ /* 0x000ea20000000800 */
[----:B-----5:R-:W-:Y:S01]  /*5510*/  FADD.FTZ R41, R27, R2 ;  /* 0x000000021b297221 */ /* 0x020fe20000010000 */
[----:B------:R-:W-:Y:S01]  /*5520*/  FADD.FTZ R49, R91, R44 ;  /* 0x0000002c5b317221 */ /* 0x000fe20000010000 */
[----:B------:R-:W-:Y:S02]  /*5530*/  CS2R R90, SRZ ;  /* 0x00000000005a7805 */ /* 0x000fe4000001ff00 */
[----:B------:R-:W-:Y:S01]  /*5540*/  FADD.FTZ R2, R188, R41 ;  /* 0x00000029bc027221 */ /* 0x000fe20000010000 */
[----:B------:R-:W-:Y:S01]  /*5550*/  FADD.FTZ R44, R32, R49 ;  /* 0x00000031202c7221 */ /* 0x000fe20000010000 */
[----:B------:R-:W-:Y:S01]  /*5560*/  F2FP.BF16.F32.PACK_AB R188, R188, R27 ;  /* 0x0000001bbcbc723e */ /* 0x000fe200000010ff */
[----:B------:R3:W4:Y:S01]  /*5570*/  MUFU.EX2 R186, R45 ;  /* 0x0000002d00ba7308 */ /* 0x0007220000000800 */
[----:B0-----:R-:W-:Y:S01]  /*5580*/  FADD.FTZ R29, R31, R2 ;  /* 0x000000021f1d7221 */ /* 0x001fe20000010000 */
[----:B------:R-:W-:-:S03]  /*5590*/  CS2R R48, SRZ ;  /* 0x0000000000307805 */ /* 0x000fc6000001ff00 */
[C---:B------:R-:W-:Y:S01]  /*55a0*/  FADD.FTZ R2, R190.reuse, R29 ;  /* 0x0000001dbe027221 */ /* 0x040fe20000010000 */
[----:B------:R-:W-:Y:S02]  /*55b0*/  F2FP.BF16.F32.PACK_AB R190, R190, R31 ;  /* 0x0000001fbebe723e */ /* 0x000fe400000010ff */
[----:B------:R-:W-:Y:S01]  /*55c0*/  CS2R R30, SRZ ;  /* 0x00000000001e7805 */ /* 0x000fe2000001ff00 */
[----:B------:R-:W0:Y:S01]  /*55d0*/  MUFU.EX2 R43, R43 ;  /* 0x0000002b002b7308 */ /* 0x000e220000000800 */
[----:B---3--:R-:W-:Y:S01]  /*55e0*/  FADD.FTZ R45, R93, R44 ;  /* 0x0000002c5d2d7221 */ /* 0x008fe20000010000 */
[----:B-1----:R-:W-:Y:S01]  /*55f0*/  FADD.FTZ R29, R35, R2 ;  /* 0x00000002231d7221 */ /* 0x002fe20000010000 */
[----:B------:R-:W-:Y:S02]  /*5600*/  CS2R R92, SRZ ;  /* 0x00000000005c7805 */ /* 0x000fe4000001ff00 */
[----:B------:R-:W-:Y:S01]  /*5610*/  FADD.FTZ R44, R34, R45 ;  /* 0x0000002d222c7221 */ /* 0x000fe20000010000 */
[C---:B------:R-:W-:Y:S01]  /*5620*/  FADD.FTZ R2, R184.reuse, R29 ;  /* 0x0000001db8027221 */ /* 0x040fe20000010000 */
[----:B------:R-:W-:Y:S01]  /*5630*/  F2FP.BF16.F32.PACK_AB R184, R184, R35 ;  /* 0x00000023b8b8723e */ /* 0x000fe200000010ff */
[----:B------:R1:W3:Y:S01]  /*5640*/  MUFU.EX2 R180, R33 ;  /* 0x0000002100b47308 */ /* 0x0002e20000000800 */
[----:B------:R-:W-:Y:S01]  /*5650*/  FADD.FTZ R41, R97, R44 ;  /* 0x0000002c61297221 */ /* 0x000fe20000010000 */
[----:B--2---:R-:W-:Y:S01]  /*5660*/  FADD.FTZ R29, R39, R2 ;  /* 0x00000002271d7221 */ /* 0x004fe20000010000 */
[----:B------:R-:W-:-:S02]  /*5670*/  CS2R R96, SRZ ;  /* 0x0000000000607805 */ /* 0x000fc4000001ff00 */
[----:B------:R-:W-:Y:S01]  /*5680*/  CS2R R44, SRZ ;  /* 0x00000000002c7805 */ /* 0x000fe2000001ff00 */
[----:B------:R-:W-:Y:S01]  /*5690*/  FADD.FTZ R6, R36, R41 ;  /* 0x0000002924067221 */ /* 0x000fe20000010000 */
[C---:B----4-:R-:W-:Y:S01]  /*56a0*/  FADD.FTZ R2, R186.reuse, R29 ;  /* 0x0000001dba027221 */ /* 0x050fe20000010000 */
[----:B------:R-:W-:Y:S01]  /*56b0*/  F2FP.BF16.F32.PACK_AB R186, R186, R39 ;  /* 0x00000027baba723e */ /* 0x000fe200000010ff */
[----:B------:R-:W2:Y:S01]  /*56c0*/  MUFU.EX2 R47, R47 ;  /* 0x0000002f002f7308 */ /* 0x000ea20000000800 */
[----:B-1----:R-:W-:Y:S01]  /*56d0*/  FADD.FTZ R33, R101, R6 ;  /* 0x0000000665217221 */ /* 0x002fe20000010000 */
[----:B0-----:R-:W-:Y:S01]  /*56e0*/  FADD.FTZ R29, R43, R2 ;  /* 0x000000022b1d7221 */ /* 0x001fe20000010000 */
[----:B------:R-:W-:Y:S02]  /*56f0*/  CS2R R100, SRZ ;  /* 0x0000000000647805 */ /* 0x000fe4000001ff00 */
[----:B------:R-:W-:Y:S01]  /*5700*/  CS2R R34, SRZ ;  /* 0x0000000000227805 */ /* 0x000fe2000001ff00 */
[----:B------:R-:W-:Y:S01]  /*5710*/  FADD.FTZ R6, R38, R33 ;  /* 0x0000002126067221 */ /* 0x000fe20000010000 */
[----:B------:R-:W-:Y:S01]  /*5720*/  CS2R R38, SRZ ;  /* 0x0000000000267805 */ /* 0x000fe2000001ff00 */
[----:B------:R0:W1:Y:S01]  /*5730*/  MUFU.EX2 R182, R37 ;  /* 0x0000002500b67308 */ /* 0x0000620000000800 */
[C---:B---3--:R-:W-:Y:S01]  /*5740*/  FADD.FTZ R2, R180.reuse, R29 ;  /* 0x0000001db4027221 */ /* 0x048fe20000010000 */
[----:B------:R-:W-:Y:S01]  /*5750*/  FADD.FTZ R33, R105, R6 ;  /* 0x0000000669217221 */ /* 0x000fe20000010000 */
[----:B------:R-:W-:-:S02]  /*5760*/  F2FP.BF16.F32.PACK_AB R180, R180, R43 ;  /* 0x0000002bb4b4723e */ /* 0x000fc400000010ff */
[----:B------:R-:W-:Y:S01]  /*5770*/  CS2R R104, SRZ ;  /* 0x0000000000687805 */ /* 0x000fe2000001ff00 */
[----:B------:R-:W-:Y:S01]  /*5780*/  FADD.FTZ R6, R40, R33 ;  /* 0x0000002128067221 */ /* 0x000fe20000010000 */
[----:B------:R-:W-:Y:S01]  /*5790*/  CS2R R40, SRZ ;  /* 0x0000000000287805 */ /* 0x000fe2000001ff00 */
[----:B------:R-:W3:Y:S01]  /*57a0*/  MUFU.EX2 R51, R51 ;  /* 0x0000003300337308 */ /* 0x000ee20000000800 */
[----:B0-----:R-:W-:Y:S01]  /*57b0*/  CS2R R36, SRZ ;  /* 0x0000000000247805 */ /* 0x001fe2000001ff00 */
[----:B------:R-:W-:Y:S01]  /*57c0*/  FADD.FTZ R33, R109, R6 ;  /* 0x000000066d217221 */ /* 0x000fe20000010000 */
[----:B------:R-:W-:-:S03]  /*57d0*/  CS2R R108, SRZ ;  /* 0x00000000006c7805 */ /* 0x000fc6000001ff00 */
[----:B------:R-:W-:Y:S01]  /*57e0*/  FADD.FTZ R6, R42, R33 ;  /* 0x000000212a067221 */ /* 0x000fe20000010000 */
[----:B------:R-:W-:Y:S01]  /*57f0*/  CS2R R42, SRZ ;  /* 0x00000000002a7805 */ /* 0x000fe2000001ff00 */
[----:B------:R2:W0:Y:S01]  /*5800*/  MUFU.EX2 R176, R25 ;  /* 0x0000001900b07308 */ /* 0x0004220000000800 */
[----:B------:R-:W-:Y:S01]  /*5810*/  CS2R R32, SRZ ;  /* 0x0000000000207805 */ /* 0x000fe2000001ff00 */
[----:B------:R-:W-:-:S06]  /*5820*/  FADD.FTZ R29, R113, R6 ;  /* 0x00000006711d7221 */ /* 0x000fcc0000010000 */
[----:B------:R-:W4:Y:S01]  /*5830*/  MUFU.EX2 R3, R3 ;  /* 0x0000000300037308 */ /* 0x000f220000000800 */
[----:B--2---:R-:W-:-:S04]  /*5840*/  FADD.FTZ R25, R47, R2 ;  /* 0x000000022f197221 */ /* 0x004fc80000010000 */
[C---:B-1----:R-:W-:Y:S01]  /*5850*/  FADD.FTZ R2, R182.reuse, R25 ;  /* 0x00000019b6027221 */ /* 0x042fe20000010000 */
[----:B------:R-:W-:Y:S02]  /*5860*/  F2FP.BF16.F32.PACK_AB R182, R182, R47 ;  /* 0x0000002fb6b6723e */ /* 0x000fe400000010ff */
[----:B------:R-:W-:Y:S01]  /*5870*/  CS2R R46, SRZ ;  /* 0x00000000002e7805 */ /* 0x000fe2000001ff00 */
[----:B------:R-:W1:Y:S01]  /*5880*/  MUFU.EX2 R26, R26 ;  /* 0x0000001a001a7308 */ /* 0x000e620000000800 */
[----:B---3--:R-:W-:-:S04]  /*5890*/  FADD.FTZ R7, R51, R2 ;  /* 0x0000000233077221 */ /* 0x008fc80000010000 */
[C---:B0-----:R-:W-:Y:S01]  /*58a0*/  FADD.FTZ R2, R176.reuse, R7 ;  /* 0x00000007b0027221 */ /* 0x041fe20000010000 */
[----:B------:R-:W-:Y:S02]  /*58b0*/  F2FP.BF16.F32.PACK_AB R176, R176, R51 ;  /* 0x00000033b0b0723e */ /* 0x000fe400000010ff */
[----:B------:R-:W-:Y:S01]  /*58c0*/  CS2R R50, SRZ ;  /* 0x0000000000327805 */ /* 0x000fe2000001ff00 */
[----:B------:R-:W0:Y:S01]  /*58d0*/  MUFU.EX2 R24, R24 ;  /* 0x0000001800187308 */ /* 0x000e220000000800 */
[----:B----4-:R-:W-:Y:S01]  /*58e0*/  FADD.FTZ R7, R3, R2 ;  /* 0x0000000203077221 */ /* 0x010fe20000010000 */
[----:B------:R-:W-:Y:S02]  /*58f0*/  IMAD.MOV.U32 R2, RZ, RZ, 0x3f800000 ;  /* 0x3f800000ff027424 */ /* 0x000fe400078e00ff */
[C---:B-1----:R-:W-:Y:S01]  /*5900*/  FADD.FTZ R6, R26.reuse, R29 ;  /* 0x0000001d1a067221 */ /* 0x042fe20000010000 */
[----:B------:R-:W-:Y:S02]  /*5910*/  F2FP.BF16.F32.PACK_AB R179, R26, R113 ;  /* 0x000000711ab3723e */ /* 0x000fe400000010ff */
[----:B------:R-:W-:-:S02]  /*5920*/  CS2R R112, SRZ ;  /* 0x0000000000707805 */ /* 0x000fc4000001ff00 */
[----:B------:R-:W-:Y:S02]  /*5930*/  CS2R R28, SRZ ;  /* 0x00000000001c7805 */ /* 0x000fe4000001ff00 */
[----:B------:R-:W-:Y:S01]  /*5940*/  CS2R R26, SRZ ;  /* 0x00000000001a7805 */ /* 0x000fe2000001ff00 */
[C---:B0-----:R-:W-:Y:S01]  /*5950*/  FADD.FTZ R7, R24.reuse, R7 ;  /* 0x0000000718077221 */ /* 0x041fe20000010000 */
[----:B------:R-:W-:Y:S01]  /*5960*/  F2FP.BF16.F32.PACK_AB R178, R24, R3 ;  /* 0x0000000318b2723e */ /* 0x000fe200000010ff */
[----:B------:R-:W-:Y:S01]  /*5970*/  IMAD.MOV.U32 R3, RZ, RZ, 0x3f800000 ;  /* 0x3f800000ff037424 */ /* 0x000fe200078e00ff */
[----:B------:R-:W-:Y:S01]  /*5980*/  CS2R R24, SRZ ;  /* 0x0000000000187805 */ /* 0x000fe2000001ff00 */
[----:B------:R-:W-:Y:S06]  /*5990*/  @!P3 BRA `(.L_x_5933) ;  /* 0x000000440024b947 */ /* 0x000fec0003800000 */
[----:B------:R-:W-:Y:S01]  /*59a0*/  IMAD.MOV.U32 R9, RZ, RZ, R5 ;  /* 0x000000ffff097224 */ /* 0x000fe200078e0005 */
[----:B------:R-:W-:Y:S01]  /*59b0*/  UMOV UR37, UR36 ;  /* 0x0000002400257c82 */ /* 0x000fe20008000000 */
[----:B------:R-:W-:Y:S02]  /*59c0*/  IMAD.MOV.U32 R10, RZ, RZ, R4 ;  /* 0x000000ffff0a7224 */ /* 0x000fe400078e0004 */
[----:B------:R-:W-:Y:S02]  /*59d0*/  IMAD.MOV.U32 R3, RZ, RZ, 0x3f800000 ;  /* 0x3f800000ff037424 */ /* 0x000fe400078e00ff */
[----:B------:R-:W-:Y:S02]  /*59e0*/  IMAD.MOV.U32 R119, RZ, RZ, RZ ;  /* 0x000000ffff777224 */ /* 0x000fe400078e00ff */
[----:B------:R-:W-:-:S07]  /*59f0*/  IMAD.U32 R11, RZ, RZ, UR61 ;  /* 0x0000003dff0b7e24 */ /* 0x000fce000f8e00ff */
.L_x_5942:
[----:B------:R-:W-:Y:S01]  /*5a00*/  R2UR UR7, R11 ;  /* 0x000000000b0772ca */ /* 0x000fe200000e0000 */
[----:B------:R-:W-:-:S04]  /*5a10*/  UIADD3 UR6, UR37, 0x1, URZ ;  /* 0x0000000125067890 */ /* 0x000fc8000fffe03f */
[----:B------:R-:W-:-:S04]  /*5a20*/  UISETP.NE.AND UP1, UPT, UR6, 0x2, UPT ;  /* 0x000000020600788c */ /* 0x000fc8000bf25270 */
[----:B------:R-:W-:Y:S02]  /*5a30*/  USEL UR61, URZ, 0x1, UP1 ;  /* 0x000000013f3d7887 */ /* 0x000fe40008800000 */
[----:B------:R-:W-:Y:S02]  /*5a40*/  USEL UR36, UR6, URZ, UP1 ;  /* 0x0000003f06247287 */ /* 0x000fe40008800000 */
[----:B------:R-:W-:Y:S01]  /*5a50*/  ULOP3.LUT UR61, UR7, UR61, URZ, 0x3c, !UPT ;  /* 0x0000003d073d7292 */ /* 0x000fe2000f8e3c3f */
[----:B------:R-:W-:Y:S11]  /*5a60*/  @!P0 BRA `(.L_x_5934) ;  /* 0x0000000000048947 */ /* 0x000ff60003800000 */
[----:B------:R-:W-:Y:S01]  /*5a70*/  BPT.TRAP 0x1 ;  /* 0x000000040000795c */ /* 0x000fe20000300000 */
.L_x_5934:
[----:B------:R-:W-:Y:S01]  /*5a80*/  ULEA UR39, UR36, UR60, 0x3 ;  /* 0x0000003c24277291 */ /* 0x000fe2000f8e183f */
[----:B------:R-:W-:-:S05]  /*5a90*/  IMAD.U32 R0, RZ, RZ, UR61 ;  /* 0x0000003dff007e24 */ /* 0x000fca000f8e00ff */
[----:B------:R-:W-:-:S04]  /*5aa0*/  SHF.L.U32 R0, R0, 0x1f, RZ ;  /* 0x0000001f00007819 */ /* 0x000fc800000006ff */
[----:B------:R0:W1:Y:S01]  /*5ab0*/  SYNCS.PHASECHK.TRANS64.TRYWAIT P3, [UR39+0x36830], R0 ;  /* 0x03683000ff0075a7 */ /* 0x0000620008060167 */
[----:B------:R-:W-:Y:S05]  /*5ac0*/  @!P0 BRA `(.L_x_5935) ;  /* 0x0000000000048947 */ /* 0x000fea0003800000 */
[----:B------:R-:W-:Y:S01]  /*5ad0*/  BPT.TRAP 0x1 ;  /* 0x000000040000795c */ /* 0x000fe20000300000 */
.L_x_5935:
[----:B-1----:R-:W-:Y:S05]  /*5ae0*/  @P3 BRA `(.L_x_5936) ;  /* 0x0000000000083947 */ /* 0x002fea0003800000 */
[----:B------:R-:W1:Y:S02]  /*5af0*/  SYNCS.PHASECHK.TRANS64.TRYWAIT P3, [UR39+0x36830], R0 ;  /* 0x03683000ff0075a7 */ /* 0x000e640008060167 */
[----:B-1----:R-:W-:Y:S05]  /*5b00*/  @!P3 BRA `(.L_x_5937) ;  /* 0x000001240090b947 */ /* 0x002fea0003800000 */
.L_x_5936:
        /* <DEDUP_REMOVED lines=602> */
.L_x_5938:
[----:B------:R-:W-:Y:S01]  /*80b0*/  R2UR UR6, R11 ;  /* 0x000000000b0672ca */ /* 0x000fe200000e0000 */
[----:B------:R-:W-:-:S12]  /*80c0*/  ULEA UR10, UR37, UR60, 0x3 ;  /* 0x0000003c250a7291 */ /* 0x000fd8000f8e183f */
[----:B01----:R-:W-:-:S05]  /*80d0*/  IMAD.U32 R0, RZ, RZ, UR6 ;  /* 0x00000006ff007e24 */ /* 0x003fca000f8e00ff */
[----:B------:R-:W-:-:S04]  /*80e0*/  SHF.L.U32 R0, R0, 0x1f, RZ ;  /* 0x0000001f00007819 */ /* 0x000fc800000006ff */
[----:B------:R0:W1:Y:S01]  /*80f0*/  SYNCS.PHASECHK.TRANS64.TRYWAIT P3, [UR10+0x36850], R0 ;  /* 0x03685000ff0075a7 */ /* 0x000062000806014a */
[----:B------:R-:W-:Y:S05]  /*8100*/  @!P0 BRA `(.L_x_5939) ;  /* 0x0000000000048947 */ /* 0x000fea0003800000 */
[----:B------:R-:W-:Y:S01]  /*8110*/  BPT.TRAP 0x1 ;  /* 0x000000040000795c */ /* 0x000fe20000300000 */
.L_x_5939:
[----:B-1----:R-:W-:Y:S05]  /*8120*/  @P3 BRA `(.L_x_5940) ;  /* 0x0000000000083947 */ /* 0x002fea0003800000 */
[----:B------:R-:W1:Y:S02]  /*8130*/  SYNCS.PHASECHK.TRANS64.TRYWAIT P3, [UR10+0x36850], R0 ;  /* 0x03685000ff0075a7 */ /* 0x000e64000806014a */
[----:B-1----:R-:W-:Y:S05]  /*8140*/  @!P3 BRA `(.L_x_5941) ;  /* 0x000001000018b947 */ /* 0x002fea0003800000 */
.L_x_5940:
[----:B------:R-:W-:Y:S01]  /*8150*/  UIADD3 UR6, UR60, 0x400, URZ ;  /* 0x000004003c067890 */ /* 0x000fe2000fffe03f */
[----:B------:R-:W-:Y:S01]  /*8160*/  WARPGROUP.ARRIVE ;  /* 0x00000000000079c5 */ /* 0x000fe20000000000 */
[----:B------:R-:W-:Y:S01]  /*8170*/  UMOV UR7, 0x40000040 ;  /* 0x4000004000077882 */ /* 0x000fe20000000000 */
[----:B------:R-:W-:Y:S01]  /*8180*/  R2UR UR18, R19 ;  /* 0x00000000131272ca */ /* 0x000fe200000e0000 */
[----:B------:R-:W-:Y:S01]  /*8190*/  USHF.R.U32.HI UR6, URZ, 0x4, UR6 ;  /* 0x000000043f067899 */ /* 0x000fe20008011606 */
[----:B------:R-:W-:Y:S02]  /*81a0*/  R2UR UR15, R17 ;  /* 0x00000000110f72ca */ /* 0x000fe400000e0000 */
[----:B------:R-:W-:Y:S01]  /*81b0*/  R2UR UR14, R18 ;  /* 0x00000000120e72ca */ /* 0x000fe200000e0000 */
[----:B------:R-:W-:-:S04]  /*81c0*/  ULOP3.LUT UR6, UR6, 0x3fff, URZ, 0xc0, !UPT ;  /* 0x00003fff06067892 */ /* 0x000fc8000f8ec03f */
[----:B------:R-:W-:-:S04]  /*81d0*/  ULOP3.LUT UR6, UR6, 0x3800000, URZ, 0xfc, !UPT ;  /* 0x0380000006067892 */ /* 0x000fc8000f8efc3f */
[----:B------:R-:W-:Y:S01]  /*81e0*/  UIMAD UR11, UR37, 0xa80, UR6 ;  /* 0x00000a80250b78a4 */ /* 0x000fe2000f8e0206 */
[----:B------:R-:W-:Y:S02]  /*81f0*/  VIADD R4, R23, UR18 ;  /* 0x0000001217047c36 */ /* 0x000fe40008000000 */
[----:B------:R-:W-:-:S04]  /*8200*/  UMOV UR37, UR36 ;  /* 0x0000002400257c82 */ /* 0x000fc80008000000 */
        /* <DEDUP_REMOVED lines=12> */
[----:B------:R-:W-:Y:S01]  /*82d0*/  @UP0 ULDC UR6, c[0x0][0x44c] ;  /* 0x0001130000060ab9 */ /* 0x000fe20000000800 */
[----:B------:R-:W-:Y:S01]  /*82e0*/  UMOV UR7, 0x40000040 ;  /* 0x4000004000077882 */ /* 0x000fe20000000000 */
[----:B01----:R-:W-:Y:S01]  /*82f0*/  @P2 IMAD.HI.U32 R0, R4, UR6, RZ ;  /* 0x0000000604002c27 */ /* 0x003fe2000f8e00ff */
[----:B------:R-:W-:-:S04]  /*8300*/  @UP0 ULDC UR6, c[0x0][0x450] ;  /* 0x0001140000060ab9 */ /* 0x000fc80000000800 */
[----:B------:R-:W-:Y:S01]  /*8310*/  @P2 SHF.R.U32.HI R4, RZ, UR6, R0 ;  /* 0x00000006ff042c19 */ /* 0x000fe20008011600 */
[----:B------:R-:W-:Y:S02]  /*8320*/  UMOV UR6, 0x1 ;  /* 0x0000000100067882 */ /* 0x000fe40000000000 */
[----:B------:R-:W-:Y:S02]  /*8330*/  UIMAD UR6, UR38, -0x70, UR6 ;  /* 0xffffff90260678a4 */ /* 0x000fe4000f8e0206 */
[----:B------:R-:W0:Y:S04]  /*8340*/  SHFL.IDX PT, R3, R4, 0x1, 0x1c1f ;  /* 0x003c1f0004037f89 */ /* 0x000e2800000e0000 */
[----:B------:R-:W-:Y:S01]  /*8350*/  IMAD.U32 R5, RZ, RZ, UR6 ;  /* 0x00000006ff057e24 */ /* 0x000fe2000f8e00ff */
[----:B------:R-:W-:Y:S01]  /*8360*/  UIADD3 UR6, UR11, 0x180, URZ ;  /* 0x000001800b067890 */ /* 0x000fe2000fffe03f */
[----:B------:R-:W1:Y:S02]  /*8370*/  SHFL.IDX PT, R203, R4, RZ, 0x1c1f ;  /* 0x001c1fff04cb7589 */ /* 0x000e6400000e0000 */
[----:B------:R-:W-:-:S02]  /*8380*/  IMAD R2, R22, -0x2, R5 ;  /* 0xfffffffe16027824 */ /* 0x000fc400078e0205 */
[----:B------:R-:W-:-:S05]  /*8390*/  IMAD.U32 R5, RZ, RZ, UR15 ;  /* 0x0000000fff057e24 */ /* 0x000fca000f8e00ff */
[----:B------:R-:W-:Y:S02]  /*83a0*/  IADD3 R2, -R5, UR14, R2 ;  /* 0x0000000e05027c10 */ /* 0x000fe4000fffe102 */
[----:B------:R-:W-:-:S03]  /*83b0*/  R2UR UR14, R12 ;  /* 0x000000000c0e72ca */ /* 0x000fc600000e0000 */
[----:B0-----:R-:W-:-:S05]  /*83c0*/  IMAD.IADD R0, R2, 0x1, R3 ;  /* 0x0000000102007824 */ /* 0x001fca00078e0203 */
[----:B------:R-:W-:Y:S01]  /*83d0*/  ISETP.GT.AND P3, PT, R0, RZ, PT ;  /* 0x000000ff0000720c */ /* 0x000fe20003f64270 */
[----:B-1----:R-:W-:Y:S01]  /*83e0*/  IMAD.IADD R2, R2, 0x1, R203 ;  /* 0x0000000102027824 */ /* 0x002fe200078e02cb */
[----:B------:R-:W-:-:S03]  /*83f0*/  ISETP.GT.AND P4, PT, R0, 0x1, PT ;  /* 0x000000010000780c */ /* 0x000fc60003f84270 */
[----:B------:R-:W-:Y:S01]  /*8400*/  UISETP.GT.AND UP1, UPT, UR38, UR14, UPT ;  /* 0x0000000e2600728c */ /* 0x000fe2000bf24270 */
[----:B------:R-:W-:Y:S01]  /*8410*/  FSEL R201, R170, -INF , P3 ;  /* 0xff800000aac97808 */ /* 0x000fe20001800000 */
[----:B------:R-:W-:Y:S01]  /*8420*/  UIADD3 UR38, UR38, -0x1, URZ ;  /* 0xffffffff26267890 */ /* 0x000fe2000fffe03f */
[C---:B------:R-:W-:Y:S02]  /*8430*/  ISETP.GT.AND P3, PT, R0.reuse, 0x8, PT ;  /* 0x000000080000780c */ /* 0x040fe40003f64270 */
[----:B------:R-:W-:Y:S02]  /*8440*/  FSEL R197, R171, -INF , P4 ;  /* 0xff800000abc57808 */ /* 0x000fe40002000000 */
[----:B------:R-:W-:Y:S02]  /*8450*/  FMNMX.FTZ R14, R201, R9, !PT ;  /* 0x00000009c90e7209 */ /* 0x000fe40007810000 */
[----:B------:R-:W-:Y:S02]  /*8460*/  ISETP.GT.AND P4, PT, R0, 0x9, PT ;  /* 0x000000090000780c */ /* 0x000fe40003f84270 */
[----:B------:R-:W-:-:S02]  /*8470*/  FSEL R199, R174, -INF , P3 ;  /* 0xff800000aec77808 */ /* 0x000fc40001800000 */
[----:B------:R-:W-:Y:S02]  /*8480*/  FMNMX.FTZ R14, R197, R14, !PT ;  /* 0x0000000ec50e7209 */ /* 0x000fe40007810000 */
        /* <DEDUP_REMOVED lines=52> */
[----:B------:R-:W-:-:S02]  /*87d0*/  FMNMX.FTZ R14, R143, R14, !PT ;  /* 0x0000000e8f0e7209 */ /* 0x000fc40007810000 */
[----:B------:R-:W-:Y:S02]  /*87e0*/  FSEL R131, R131, -INF , P4 ;  /* 0xff80000083837808 */ /* 0x000fe40002000000 */
[----:B------:R-:W-:Y:S02]  /*87f0*/  ISETP.GT.AND P4, PT, R0, 0x59, PT ;  /* 0x000000590000780c */ /* 0x000fe40003f84270 */
[----:B------:R-:W-:-:S04]  /*8800*/  ISETP.GT.AND P5, PT, R2, 0x1, PT ;  /* 0x000000010200780c */ /* 0x000fc80003fa4270 */
[----:B------:R-:W-:Y:S02]  /*8810*/  FSEL R169, R169, -INF , P5 ;  /* 0xff800000a9a97808 */ /* 0x000fe40002800000 */
        /* <DEDUP_REMOVED lines=9> */
[----:B------:R-:W-:Y:S01]  /*88b0*/  FSEL R225, R157, -INF , P5 ;  /* 0xff8000009de17808 */ /* 0x000fe20002800000 */
[----:B------:R-:W-:Y:S02]  /*88c0*/  WARPGROUP.DEPBAR.LE gsb0, 0x0 ;  /* 0x00008000000079c5 */ /* 0x000fe40000010000 */
[----:B------:R-:W-:Y:S01]  /*88d0*/  WARPGROUP.ARRIVE ;  /* 0x00000000000079c5 */ /* 0x000fe20000000000 */
[----:B------:R-:W-:Y:S02]  /*88e0*/  FSEL R193, R135, -INF , P4 ;  /* 0xff80000087c17808 */ /* 0x000fe40002000000 */
[----:B------:R-:W-:Y:S02]  /*88f0*/  ISETP.GT.AND P4, PT, R0, 0x61, PT ;  /* 0x000000610000780c */ /* 0x000fe40003f84270 */
[----:B------:R-:W-:Y:S01]  /*8900*/  ISETP.GT.AND P5, PT, R2, 0x31, PT ;  /* 0x000000310200780c */ /* 0x000fe20003fa4270 */
[----:B------:R-:W-:Y:S01]  /*8910*/  HGMMA.64x192x16.F32.BF16 R24, R188, gdesc[UR4].tnspB, R24, gsb0 ;  /* 0x42e00004bc187df0 */ /* 0x000fe20008001818 */
[----:B------:R-:W-:Y:S01]  /*8920*/  UIADD3 UR6, UR11, 0x200, URZ ;  /* 0x000002000b067890 */ /* 0x000fe2000fffe03f */
[----:B------:R-:W-:Y:S01]  /*8930*/  FSEL R123, R123, -INF , P4 ;  /* 0xff8000007b7b7808 */ /* 0x000fe20002000000 */
[----:B------:R-:W-:Y:S01]  /*8940*/  UMOV UR7, 0x40000040 ;  /* 0x4000004000077882 */ /* 0x000fe20000000000 */
[----:B------:R-:W-:-:S02]  /*8950*/  ISETP.GT.AND P4, PT, R0, 0x69, PT ;  /* 0x000000690000780c */ /* 0x000fc40003f84270 */
[----:B------:R-:W-:Y:S02]  /*8960*/  FSEL R227, R145, -INF , P5 ;  /* 0xff80000091e37808 */ /* 0x000fe40002800000 */
[----:B------:R-:W-:Y:S02]  /*8970*/  FSEL R127, R127, -INF , P4 ;  /* 0xff8000007f7f7808 */ /* 0x000fe40002000000 */
[C---:B------:R-:W-:Y:S02]  /*8980*/  ISETP.GT.AND P4, PT, R2.reuse, RZ, PT ;  /* 0x000000ff0200720c */ /* 0x040fe40003f84270 */
        /* <DEDUP_REMOVED lines=12> */
[----:B------:R-:W-:Y:S01]  /*8a50*/  ISETP.GT.AND P5, PT, R2, 0x69, PT ;  /* 0x000000690200780c */ /* 0x000fe20003fa4270 */
[----:B------:R-:W-:Y:S02]  /*8a60*/  WARPGROUP.DEPBAR.LE gsb0, 0x0 ;  /* 0x00008000000079c5 */ /* 0x000fe40000010000 */
[----:B------:R-:W-:Y:S01]  /*8a70*/  WARPGROUP.ARRIVE ;  /* 0x00000000000079c5 */ /* 0x000fe20000000000 */
[----:B------:R-:W-:Y:S02]  /*8a80*/  FSEL R189, R130, -INF , P3 ;  /* 0xff80000082bd7808 */ /* 0x000fe40001800000 */
[----:B------:R-:W-:Y:S02]  /*8a90*/  ISETP.GT.AND P3, PT, R0, 0x58, PT ;  /* 0x000000580000780c */ /* 0x000fe40003f64270 */
[----:B------:R-:W-:Y:S01]  /*8aa0*/  FMNMX.FTZ R14, R189, R14, !PT ;  /* 0x0000000ebd0e7209 */ /* 0x000fe20007810000 */
[----:B------:R-:W-:Y:S01]  /*8ab0*/  HGMMA.64x192x16.F32.BF16 R24, R184, gdesc[UR4].tnspB, R24, gsb0 ;  /* 0x42e00004b8187df0 */ /* 0x000fe20008001818 */
[----:B------:R-:W-:Y:S01]  /*8ac0*/  FSEL R191, R134, -INF , P3 ;  /* 0xff80000086bf7808 */ /* 0x000fe20001800000 */
[----:B------:R-:W-:Y:S01]  /*8ad0*/  UIADD3 UR6, UR11, 0x280, URZ ;  /* 0x000002800b067890 */ /* 0x000fe2000fffe03f */
[----:B------:R-:W-:Y:S01]  /*8ae0*/  FMNMX.FTZ R14, R131, R14, !PT ;  /* 0x0000000e830e7209 */ /* 0x000fe20007810000 */
[----:B------:R-:W-:Y:S01]  /*8af0*/  UMOV UR7, 0x40000040 ;  /* 0x4000004000077882 */ /* 0x000fe20000000000 */
[----:B------:R-:W-:-:S02]  /*8b00*/  ISETP.GT.AND P3, PT, R0, 0x60, PT ;  /* 0x000000600000780c */ /* 0x000fc40003f64270 */
[----:B------:R-:W-:Y:S02]  /*8b10*/  FMNMX.FTZ R14, R191, R14, !PT ;  /* 0x0000000ebf0e7209 */ /* 0x000fe40007810000 */
[----:B------:R-:W-:Y:S02]  /*8b20*/  FSEL R135, R122, -INF , P3 ;  /* 0xff8000007a877808 */ /* 0x000fe40001800000 */
[----:B------:R-:W-:Y:S02]  /*8b30*/  FMNMX.FTZ R14, R193, R14, !PT ;  /* 0x0000000ec10e7209 */ /* 0x000fe40007810000 */
[----:B------:R-:W-:Y:S02]  /*8b40*/  ISETP.GT.AND P3, PT, R0, 0x68, PT ;  /* 0x000000680000780c */ /* 0x000fe40003f64270 */
[----:B------:R-:W-:Y:S01]  /*8b50*/  FMNMX.FTZ R14, R135, R14, !PT ;  /* 0x0000000e870e7209 */ /* 0x000fe20007810000 */
[----:B------:R-:W0:Y:S01]  /*8b60*/  LDC R0, c[0x0][0x988] ;  /* 0x00026200ff007b82 */ /* 0x000e220000000800 */
[----:B------:R-:W-:-:S02]  /*8b70*/  FSEL R195, R126, -INF , P3 ;  /* 0xff8000007ec37808 */ /* 0x000fc40001800000 */
[----:B------:R-:W-:-:S04]  /*8b80*/  FMNMX.FTZ R14, R123, R14, !PT ;  /* 0x0000000e7b0e7209 */ /* 0x000fc80007810000 */
[----:B------:R-:W-:-:S04]  /*8b90*/  FMNMX.FTZ R14, R195, R14, !PT ;  /* 0x0000000ec30e7209 */ /* 0x000fc80007810000 */
[----:B------:R-:W-:-:S05]  /*8ba0*/  FMNMX.FTZ R14, R127, R14, !PT ;  /* 0x0000000e7f0e7209 */ /* 0x000fca0007810000 */
[----:B------:R-:W1:Y:S02]  /*8bb0*/  SHFL.BFLY PT, R5, R14, 0x2, 0x1f ;  /* 0x0c401f000e057f89 */ /* 0x000e6400000e0000 */
[----:B-1----:R-:W-:-:S05]  /*8bc0*/  FMNMX.FTZ R20, R14, R5, !PT ;  /* 0x000000050e147209 */ /* 0x002fca0007810000 */
[----:B------:R-:W1:Y:S02]  /*8bd0*/  SHFL.BFLY PT, R5, R20, 0x1, 0x1f ;  /* 0x0c201f0014057f89 */ /* 0x000e6400000e0000 */
[----:B-1----:R-:W-:-:S04]  /*8be0*/  FMNMX.FTZ R5, R20, R5, !PT ;  /* 0x0000000514057209 */ /* 0x002fc80007810000 */
[C---:B------:R-:W-:Y:S01]  /*8bf0*/  FSETP.NEU.FTZ.AND P3, PT, R5.reuse, -INF , PT ;  /* 0xff8000000500780b */ /* 0x040fe20003f7d000 */
[----:B0-----:R-:W-:-:S05]  /*8c00*/  FMUL.FTZ R122, R5, R0 ;  /* 0x00000000057a7220 */ /* 0x001fca0000410000 */
[----:B------:R-:W-:-:S05]  /*8c10*/  FSEL R14, R122, RZ, P3 ;  /* 0x000000ff7a0e7208 */ /* 0x000fca0001800000 */
        /* <DEDUP_REMOVED lines=31> */
[----:B------:R-:W-:-:S04]  /*8e10*/  FSEL R185, R168, -INF , P4 ;  /* 0xff800000a8b97808 */ /* 0x000fc80002000000 */
[----:B------:R-:W-:Y:S01]  /*8e20*/  MUFU.EX2 R131, R131 ;  /* 0x0000008300837308 */ /* 0x000fe20000000800 */
[----:B------:R-:W-:Y:S02]  /*8e30*/  ISETP.GT.AND P4, PT, R2, 0x8, PT ;  /* 0x000000080200780c */ /* 0x000fe40003f84270 */
[----:B------:R-:W-:Y:S01]  /*8e40*/  FMNMX.FTZ R4, R185, R10, !PT ;  /* 0x0000000ab9047209 */ /* 0x000fe20007810000 */
[----:B------:R-:W-:Y:S01]  /*8e50*/  HGMMA.64x192x16.F32.BF16 R24, R180, gdesc[UR4].tnspB, R24, gsb0 ;  /* 0x42e00004b4187df0 */ /* 0x000fe20008001818 */
[----:B------:R-:W-:Y:S01]  /*8e60*/  FSEL R187, R172, -INF , P4 ;  /* 0xff800000acbb7808 */ /* 0x000fe20002000000 */
[----:B------:R-:W-:Y:S01]  /*8e70*/  UIADD3 UR6, UR11, 0x300, URZ ;  /* 0x000003000b067890 */ /* 0x000fe2000fffe03f */
[----:B------:R-:W-:Y:S01]  /*8e80*/  FMNMX.FTZ R4, R169, R4, !PT ;  /* 0x00000004a9047209 */ /* 0x000fe20007810000 */
[----:B------:R-:W-:Y:S01]  /*8e90*/  UMOV UR7, 0x40000040 ;  /* 0x4000004000077882 */ /* 0x000fe20000000000 */
        /* <DEDUP_REMOVED lines=28> */
[----:B------:R-:W-:Y:S01]  /*9060*/  FSEL R167, R136, -INF , P4 ;  /* 0xff80000088a77808 */ /* 0x000fe20002000000 */
[--C-:B------:R-:W-:Y:S01]  /*9070*/  FFMA.FTZ R136, R147, R0, -R14.reuse ;  /* 0x0000000093887223 */ /* 0x100fe2000001080e */
[----:B------:R-:W-:Y:S02]  /*9080*/  FMNMX.FTZ R4, R149, R4, !PT ;  /* 0x0000000495047209 */ /* 0x000fe40007810000 */
[----:B------:R-:W-:Y:S02]  /*9090*/  ISETP.GT.AND P4, PT, R2, 0x48, PT ;  /* 0x000000480200780c */ /* 0x000fe40003f84270 */
[----:B------:R-:W-:Y:S01]  /*90a0*/  FMNMX.FTZ R4, R167, R4, !PT ;  /* 0x00000004a7047209 */ /* 0x000fe20007810000 */
[----:B------:R-:W-:Y:S01]  /*90b0*/  MUFU.EX2 R136, R136 ;  /* 0x0000008800887308 */ /* 0x000fe20000000800 */
[----:B------:R-:W-:Y:S01]  /*90c0*/  FSEL R229, R140, -INF , P4 ;  /* 0xff8000008ce57808 */ /* 0x000fe20002000000 */
[----:B------:R-:W-:Y:S01]  /*90d0*/  FFMA.FTZ R140, R193, R0, -R14 ;  /* 0x00000000c18c7223 */ /* 0x000fe2000001080e */
[----:B------:R-:W-:-:S02]  /*90e0*/  FMNMX.FTZ R4, R137, R4, !PT ;  /* 0x0000000489047209 */ /* 0x000fc40007810000 */
[----:B------:R-:W-:Y:S02]  /*90f0*/  ISETP.GT.AND P4, PT, R2, 0x50, PT ;  /* 0x000000500200780c */ /* 0x000fe40003f84270 */
[----:B------:R-:W-:Y:S01]  /*9100*/  FMNMX.FTZ R4, R229, R4, !PT ;  /* 0x00000004e5047209 */ /* 0x000fe20007810000 */
[----:B------:R-:W-:Y:S01]  /*9110*/  MUFU.EX2 R140, R140 ;  /* 0x0000008c008c7308 */ /* 0x000fe20000000800 */
[----:B------:R-:W-:Y:S02]  /*9120*/  FSEL R155, R128, -INF , P4 ;  /* 0xff800000809b7808 */ /* 0x000fe40002000000 */
[----:B------:R-:W-:Y:S02]  /*9130*/  FMNMX.FTZ R4, R141, R4, !PT ;  /* 0x000000048d047209 */ /* 0x000fe40007810000 */
[----:B------:R-:W-:Y:S02]  /*9140*/  ISETP.GT.AND P4, PT, R2, 0x58, PT ;  /* 0x000000580200780c */ /* 0x000fe40003f84270 */
[----:B------:R-:W-:Y:S01]  /*9150*/  FMNMX.FTZ R4, R155, R4, !PT ;  /* 0x000000049b047209 */ /* 0x000fe20007810000 */
[----:B------:R0:W1:Y:S01]  /*9160*/  MUFU.EX2 R128, R134 ;  /* 0x0000008600807308 */ /* 0x0000620000000800 */
[----:B------:R-:W-:Y:S01]  /*9170*/  FSEL R233, R132, -INF , P4 ;  /* 0xff80000084e97808 */ /* 0x000fe20002000000 */
[----:B------:R-:W-:Y:S01]  /*9180*/  FFMA.FTZ R132, R143, R0, -R14 ;  /* 0x000000008f847223 */ /* 0x000fe2000001080e */
[----:B------:R-:W-:-:S02]  /*9190*/  FMNMX.FTZ R4, R231, R4, !PT ;  /* 0x00000004e7047209 */ /* 0x000fc40007810000 */
[----:B------:R-:W-:Y:S02]  /*91a0*/  ISETP.GT.AND P4, PT, R2, 0x60, PT ;  /* 0x000000600200780c */ /* 0x000fe40003f84270 */
[----:B------:R-:W-:Y:S01]  /*91b0*/  FMNMX.FTZ R4, R233, R4, !PT ;  /* 0x00000004e9047209 */ /* 0x000fe20007810000 */
[----:B------:R-:W-:Y:S01]  /*91c0*/  MUFU.EX2 R132, R132 ;  /* 0x0000008400847308 */ /* 0x000fe20000000800 */
[----:B------:R-:W-:Y:S01]  /*91d0*/  FSEL R159, R120, -INF , P4 ;  /* 0xff800000789f7808 */ /* 0x000fe20002000000 */
[--C-:B0-----:R-:W-:Y:S01]  /*91e0*/  FFMA.FTZ R134, R139, R0, -R14.reuse ;  /* 0x000000008b867223 */ /* 0x101fe2000001080e */
[----:B------:R-:W-:Y:S02]  /*91f0*/  FMNMX.FTZ R4, R133, R4, !PT ;  /* 0x0000000485047209 */ /* 0x000fe40007810000 */
[----:B------:R-:W-:Y:S02]  /*9200*/  ISETP.GT.AND P4, PT, R2, 0x68, PT ;  /* 0x000000680200780c */ /* 0x000fe40003f84270 */
[----:B------:R-:W-:Y:S01]  /*9210*/  FMNMX.FTZ R4, R159, R4, !PT ;  /* 0x000000049f047209 */ /* 0x000fe20007810000 */
[----:B------:R0:W2:Y:S01]  /*9220*/  MUFU.EX2 R120, R129 ;  /* 0x0000008100787308 */ /* 0x0000a20000000800 */
[----:B------:R-:W-:Y:S01]  /*9230*/  FSEL R237, R124, -INF , P4 ;  /* 0xff8000007ced7808 */ /* 0x000fe20002000000 */
[--C-:B------:R-:W-:Y:S01]  /*9240*/  FFMA.FTZ R124, R21, R0, -R14.reuse ;  /* 0x00000000157c7223 */ /* 0x100fe2000001080e */
[----:B------:R-:W-:Y:S01]  /*9250*/  FMNMX.FTZ R4, R235, R4, !PT ;  /* 0x00000004eb047209 */ /* 0x000fe20007810000 */
[-CC-:B------:R-:W-:Y:S01]  /*9260*/  FFMA.FTZ R21, R175, R0.reuse, -R14.reuse ;  /* 0x00000000af157223 */ /* 0x180fe2000001080e */
[----:B------:R-:W-:Y:S01]  /*9270*/  FSEL R144, R125, -INF , P5 ;  /* 0xff8000007d907808 */ /* 0x000fe20002800000 */
[----:B------:R-:W-:Y:S01]  /*9280*/  FFMA.FTZ R125, R151, R0, -R14 ;  /* 0x00000000977d7223 */ /* 0x000fe2000001080e */
[----:B------:R-:W-:Y:S01]  /*9290*/  FMNMX.FTZ R121, R237, R4, !PT ;  /* 0x00000004ed797209 */ /* 0x000fe20007810000 */
[----:B------:R-:W-:Y:S01]  /*92a0*/  MUFU.EX2 R124, R124 ;  /* 0x0000007c007c7308 */ /* 0x000fe20000000800 */
[----:B-1----:R-:W-:-:S02]  /*92b0*/  F2FP.BF16.F32.PACK_AB R193, R128, R11 ;  /* 0x0000000b80c1723e */ /* 0x002fc400000010ff */
[----:B------:R-:W-:Y:S01]  /*92c0*/  FMNMX.FTZ R2, R144, R121, !PT ;  /* 0x0000007990027209 */ /* 0x000fe20007810000 */
[----:B------:R-:W-:-:S04]  /*92d0*/  FFMA.FTZ R121, R171, R0, -R14 ;  /* 0x00000000ab797223 */ /* 0x000fc8000001080e */
[----:B0-----:R-:W0:Y:S01]  /*92e0*/  SHFL.BFLY PT, R129, R2, 0x2, 0x1f ;  /* 0x0c401f0002817f89 */ /* 0x001e2200000e0000 */
[----:B------:R-:W-:Y:S01]  /*92f0*/  MUFU.EX2 R125, R125 ;  /* 0x0000007d007d7308 */ /* 0x000fe20000000800 */
[----:B--2---:R-:W-:-:S07]  /*9300*/  F2FP.BF16.F32.PACK_AB R195, R120, R13 ;  /* 0x0000000d78c3723e */ /* 0x004fce00000010ff */
[----:B------:R-:W-:Y:S08]  /*9310*/  MUFU.EX2 R121, R121 ;  /* 0x0000007900797308 */ /* 0x000ff00000000800 */
[----:B------:R-:W-:Y:S01]  /*9320*/  MUFU.EX2 R134, R134 ;  /* 0x0000008600867308 */ /* 0x000fe20000000800 */
[----:B0-----:R-:W-:Y:S01]  /*9330*/  FMNMX.FTZ R4, R2, R129, !PT ;  /* 0x0000008102047209 */ /* 0x001fe20007810000 */
[----:B------:R-:W-:Y:S01]  /*9340*/  FFMA.FTZ R129, R189, R0, -R14 ;  /* 0x00000000bd817223 */ /* 0x000fe2000001080e */
[----:B------:R-:W-:-:S05]  /*9350*/  FSEL R2, R5, RZ, P3 ;  /* 0x000000ff05027208 */ /* 0x000fca0001800000 */
[----:B------:R-:W-:Y:S01]  /*9360*/  MUFU.EX2 R21, R21 ;  /* 0x0000001500157308 */ /* 0x000fe20000000800 */
[----:B------:R-:W-:Y:S01]  /*9370*/  PLOP3.LUT P3, PT, PT, PT, UP1, 0x80, 0x0 ;  /* 0x000000000000781c */ /* 0x000fe20003f6f018 */
[----:B------:R-:W0:Y:S01]  /*9380*/  SHFL.BFLY PT, R139, R4, 0x1, 0x1f ;  /* 0x0c201f00048b7f89 */ /* 0x000e2200000e0000 */
[----:B------:R-:W-:Y:S01]  /*9390*/  F2FP.BF16.F32.PACK_AB R189, R136, R15 ;  /* 0x0000000f88bd723e */ /* 0x000fe200000010ff */
[----:B------:R-:W-:-:S04]  /*93a0*/  FADD.FTZ R9, -R2, R9 ;  /* 0x0000000902097221 */ /* 0x000fc80000010100 */
[----:B------:R-:W-:Y:S01]  /*93b0*/  FMUL.FTZ R148, R9, R0 ;  /* 0x0000000009947220 */ /* 0x000fe20000410000 */
[----:B------:R-:W-:Y:S01]  /*93c0*/  MUFU.EX2 R129, R129 ;  /* 0x0000008100817308 */ /* 0x000fe20000000800 */
[----:B0-----:R-:W-:-:S04]  /*93d0*/  FMNMX.FTZ R4, R4, R139, !PT ;  /* 0x0000008b04047209 */ /* 0x001fc80007810000 */
[C---:B------:R-:W-:Y:S01]  /*93e0*/  FSETP.NEU.FTZ.AND P4, PT, R4.reuse, -INF , PT ;  /* 0xff8000000400780b */ /* 0x040fe20003f9d000 */
[----:B------:R-:W-:-:S05]  /*93f0*/  FMUL.FTZ R146, R4, R0 ;  /* 0x0000000004927220 */ /* 0x000fca0000410000 */
[----:B------:R-:W-:-:S05]  /*9400*/  FSEL R146, R146, RZ, P4 ;  /* 0x000000ff92927208 */ /* 0x000fca0002000000 */
[-CC-:B------:R-:W-:Y:S01]  /*9410*/  FFMA.FTZ R190, R3, R0.reuse, -R146.reuse ;  /* 0x0000000003be7223 */ /* 0x180fe20000010892 */
[----:B------:R-:W-:Y:S01]  /*9420*/  FSEL R3, R4, RZ, P4 ;  /* 0x000000ff04037208 */ /* 0x000fe20002000000 */
[-CC-:B------:R-:W-:Y:S01]  /*9430*/  FFMA.FTZ R135, R185, R0.reuse, -R146.reuse ;  /* 0x00000000b9877223 */ /* 0x180fe20000010892 */
[-CC-:B------:R-:W-:Y:S01]  /*9440*/  FFMA.FTZ R200, R169, R0.reuse, -R146.reuse ;  /* 0x00000000a9c87223 */ /* 0x180fe20000010892 */
[-CC-:B------:R-:W-:Y:S01]  /*9450*/  FFMA.FTZ R202, R187, R0.reuse, -R146.reuse ;  /* 0x00000000bbca7223 */ /* 0x180fe20000010892 */
[-C--:B------:R-:W-:Y:S01]  /*9460*/  FFMA.FTZ R139, R173, R0.reuse, -R146 ;  /* 0x00000000ad8b7223 */ /* 0x080fe20000010892 */
[----:B------:R-:W-:Y:S01]  /*9470*/  FADD.FTZ R9, -R3, R10 ;  /* 0x0000000a03097221 */ /* 0x000fe20000010100 */
[-CC-:B------:R-:W-:Y:S01]  /*9480*/  FFMA.FTZ R196, R197, R0.reuse, -R146.reuse ;  /* 0x00000000c5c47223 */ /* 0x180fe20000010892 */
[----:B------:R-:W-:Y:S01]  /*9490*/  MUFU.EX2 R135, R135 ;  /* 0x0000008700877308 */ /* 0x000fe20000000800 */
[----:B------:R-:W-:Y:S02]  /*94a0*/  IMAD.U32 R10, RZ, RZ, UR39 ;  /* 0x00000027ff0a7e24 */ /* 0x000fe4000f8e00ff */
[-C--:B------:R-:W-:Y:S01]  /*94b0*/  FMUL.FTZ R2, R9, R0.reuse ;  /* 0x0000000009027220 */ /* 0x080fe20000410000 */
[----:B------:R-:W-:Y:S01]  /*94c0*/  FFMA.FTZ R9, R149, R0, -R146 ;  /* 0x0000000095097223 */ /* 0x000fe20000010892 */
[----:B------:R-:W-:-:S02]  /*94d0*/  IMAD.U32 R149, RZ, RZ, UR10 ;  /* 0x0000000aff957e24 */ /* 0x000fc4000f8e00ff */
[-CC-:B------:R-:W-:Y:S01]  /*94e0*/  FFMA.FTZ R143, R161, R0.reuse, -R146.reuse ;  /* 0x00000000a18f7223 */ /* 0x180fe20000010892 */
[----:B------:R-:W-:Y:S02]  /*94f0*/  @!P1 VIADD R10, R10, 0x36840 ;  /* 0x000368400a0a9836 */ /* 0x000fe40000000000 */
[-CC-:B------:R-:W-:Y:S01]  /*9500*/  FFMA.FTZ R198, R199, R0.reuse, -R146.reuse ;  /* 0x00000000c7c67223 */ /* 0x180fe20000010892 */
[----:B------:R-:W0:Y:S01]  /*9510*/  MUFU.EX2 R2, R2 ;  /* 0x0000000200027308 */ /* 0x000e220000000800 */
[-CC-:B------:R-:W-:Y:S01]  /*9520*/  FFMA.FTZ R147, R165, R0.reuse, -R146.reuse ;  /* 0x00000000a5937223 */ /* 0x180fe20000010892 */
[-C--:B------:R-:W-:Y:S01]  /*9530*/  FFMA.FTZ R192, R223, R0.reuse, -R146 ;  /* 0x00000000dfc07223 */ /* 0x080fe20000010892 */
[----:B------:R-:W-:Y:S01]  /*9540*/  @!P1 PRMT R10, RZ, 0x654, R10 ;  /* 0x00000654ff0a9816 */ /* 0x000fe2000000000a */
[-CC-:B------:R-:W-:Y:S01]  /*9550*/  FFMA.FTZ R151, R153, R0.reuse, -R146.reuse ;  /* 0x0000000099977223 */ /* 0x180fe20000010892 */
[-CC-:B------:R-:W-:Y:S01]  /*9560*/  FFMA.FTZ R194, R221, R0.reuse, -R146.reuse ;  /* 0x00000000ddc27223 */ /* 0x180fe20000010892 */
[-CC-:B------:R-:W-:Y:S01]  /*9570*/  FFMA.FTZ R153, R225, R0.reuse, -R146.reuse ;  /* 0x00000000e1997223 */ /* 0x180fe20000010892 */
[-CC-:B------:R-:W-:Y:S01]  /*9580*/  FFMA.FTZ R188, R163, R0.reuse, -R146.reuse ;  /* 0x00000000a3bc7223 */ /* 0x180fe20000010892 */
[----:B------:R1:W2:Y:S01]  /*9590*/  MUFU.EX2 R3, R148 ;  /* 0x0000009400037308 */ /* 0x0002a20000000800 */
[----:B------:R-:W-:Y:S01]  /*95a0*/  FFMA.FTZ R161, R227, R0, -R146 ;  /* 0x00000000e3a17223 */ /* 0x000fe20000010892 */
[----:B------:R-:W-:-:S02]  /*95b0*/  WARPGROUP.DEPBAR.LE gsb0, 0x0 ;  /* 0x00008000000079c5 */ /* 0x000fc40000010000 */
[----:B------:R-:W-:Y:S01]  /*95c0*/  WARPGROUP.ARRIVE ;  /* 0x00000000000079c5 */ /* 0x000fe20000000000 */
[-CC-:B------:R-:W-:Y:S01]  /*95d0*/  FFMA.FTZ R183, R191, R0.reuse, -R14.reuse ;  /* 0x00000000bfb77223 */ /* 0x180fe2000001080e */
[-C--:B------:R-:W-:Y:S01]  /*95e0*/  FFMA.FTZ R14, R127, R0.reuse, -R14 ;  /* 0x000000007f0e7223 */ /* 0x080fe2000001080e */
[-CC-:B------:R-:W-:Y:S01]  /*95f0*/  FFMA.FTZ R127, R141, R0.reuse, -R146.reuse ;  /* 0x000000008d7f7223 */ /* 0x180fe20000010892 */
[----:B------:R-:W3:Y:S01]  /*9600*/  MUFU.EX2 R200, R200 ;  /* 0x000000c800c87308 */ /* 0x000ee20000000800 */
[----:B-1----:R-:W-:Y:S01]  /*9610*/  @!P1 VIADD R148, R149, 0x36860 ;  /* 0x0003686095949836 */ /* 0x002fe20000000000 */
[----:B------:R-:W-:Y:S01]  /*9620*/  HGMMA.64x192x16.F32.BF16 R24, R176, gdesc[UR4].tnspB, R24, gsb0 ;  /* 0x42e00004b0187df0 */ /* 0x000fe20008001818 */
[----:B0-----:R-:W-:Y:S01]  /*9630*/  FFMA.FTZ R149, R2, R7, R135 ;  /* 0x0000000702957223 */ /* 0x001fe20000010087 */
[-CC-:B------:R-:W-:Y:S01]  /*9640*/  FFMA.FTZ R7, R137, R0.reuse, -R146.reuse ;  /* 0x0000000089077223 */ /* 0x180fe20000010892 */
[-CC-:B------:R-:W-:Y:S01]  /*9650*/  FFMA.FTZ R184, R167, R0.reuse, -R146.reuse ;  /* 0x00000000a7b87223 */ /* 0x180fe20000010892 */
[-CC-:B------:R-:W-:Y:S01]  /*9660*/  FFMA.FTZ R186, R229, R0.reuse, -R146.reuse ;  /* 0x00000000e5ba7223 */ /* 0x180fe20000010892 */
[----:B------:R-:W-:Y:S01]  /*9670*/  FFMA.FTZ R180, R155, R0, -R146 ;  /* 0x000000009bb47223 */ /* 0x000fe20000010892 */
[----:B------:R-:W0:Y:S01]  /*9680*/  MUFU.EX2 R202, R202 ;  /* 0x000000ca00ca7308 */ /* 0x000e220000000800 */
[----:B--2---:R-:W-:Y:S01]  /*9690*/  FFMA.FTZ R6, R3, R6, R20 ;  /* 0x0000000603067223 */ /* 0x004fe20000010014 */
[-CC-:B------:R-:W-:Y:S01]  /*96a0*/  FFMA.FTZ R231, R231, R0.reuse, -R146.reuse ;  /* 0x00000000e7e77223 */ /* 0x180fe20000010892 */
[-CC-:B------:R-:W-:Y:S01]  /*96b0*/  FFMA.FTZ R233, R233, R0.reuse, -R146.reuse ;  /* 0x00000000e9e97223 */ /* 0x180fe20000010892 */
[-C--:B------:R-:W-:Y:S01]  /*96c0*/  FFMA.FTZ R133, R133, R0.reuse, -R146 ;  /* 0x0000000085857223 */ /* 0x080fe20000010892 */
[----:B------:R-:W-:Y:S01]  /*96d0*/  FADD.FTZ R6, R201, R6 ;  /* 0x00000006c9067221 */ /* 0x000fe20000010000 */
[-CC-:B------:R-:W-:Y:S01]  /*96e0*/  FFMA.FTZ R159, R159, R0.reuse, -R146.reuse ;  /* 0x000000009f9f7223 */ /* 0x180fe20000010892 */
[-C--:B------:R-:W-:Y:S01]  /*96f0*/  FFMA.FTZ R235, R235, R0.reuse, -R146 ;  /* 0x00000000ebeb7223 */ /* 0x080fe20000010892 */
[----:B------:R-:W1:Y:S01]  /*9700*/  MUFU.EX2 R139, R139 ;  /* 0x0000008b008b7308 */ /* 0x000e620000000800 */
[C---:B---3--:R-:W-:Y:S01]  /*9710*/  FADD.FTZ R149, R200.reuse, R149 ;  /* 0x00000095c8957221 */ /* 0x048fe20000010000 */
[----:B------:R-:W-:Y:S01]  /*9720*/  FADD.FTZ R137, R203, R6 ;  /* 0x00000006cb897221 */ /* 0x000fe20000010000 */
[----:B------:R-:W-:Y:S01]  /*9730*/  F2FP.BF16.F32.PACK_AB R200, R200, R135 ;  /* 0x00000087c8c8723e */ /* 0x000fe200000010ff */
[-CC-:B------:R-:W-:Y:S01]  /*9740*/  FFMA.FTZ R237, R237, R0.reuse, -R146.reuse ;  /* 0x00000000eded7223 */ /* 0x180fe20000010892 */
[----:B------:R-:W-:Y:S01]  /*9750*/  FFMA.FTZ R144, R144, R0, -R146 ;  /* 0x0000000090907223 */ /* 0x000fe20000010892 */
[----:B------:R-:W-:Y:S01]  /*9760*/  FADD.FTZ R137, R122, R137 ;  /* 0x000000897a897221 */ /* 0x000fe20000010000 */
[----:B------:R-:W-:Y:S01]  /*9770*/  @!P1 PRMT R148, RZ, 0x654, R148 ;  /* 0x00000654ff949816 */ /* 0x000fe20000000094 */
[----:B------:R-:W2:Y:S01]  /*9780*/  MUFU.EX2 R196, R196 ;  /* 0x000000c400c47308 */ /* 0x000ea20000000800 */
[----:B------:R-:W-:-:S02]  /*9790*/  F2FP.BF16.F32.PACK_AB R201, R201, R20 ;  /* 0x00000014c9c9723e */ /* 0x000fc400000010ff */
[----:B------:R-:W-:Y:S02]  /*97a0*/  F2FP.BF16.F32.PACK_AB R203, R122, R203 ;  /* 0x000000cb7acb723e */ /* 0x000fe400000010ff */
[----:B------:R-:W-:Y:S02]  /*97b0*/  F2FP.BF16.F32.PACK_AB R197, R157, R126 ;  /* 0x0000007e9dc5723e */ /* 0x000fe400000010ff */
[----:B------:R-:W-:Y:S01]  /*97c0*/  F2FP.BF16.F32.PACK_AB R199, R145, R130 ;  /* 0x0000008291c7723e */ /* 0x000fe200000010ff */
[----:B------:R-:W3:Y:S01]  /*97d0*/  MUFU.EX2 R143, R143 ;  /* 0x0000008f008f7308 */ /* 0x000ee20000000800 */
[----:B------:R-:W-:Y:S02]  /*97e0*/  F2FP.BF16.F32.PACK_AB R191, R125, R124 ;  /* 0x0000007c7dbf723e */ /* 0x000fe400000010ff */
[----:B------:R-:W-:Y:S02]  /*97f0*/  F2FP.BF16.F32.PACK_AB R185, R134, R121 ;  /* 0x0000007986b9723e */ /* 0x000fe400000010ff */
[----:B------:R-:W-:-:S02]  /*9800*/  F2FP.BF16.F32.PACK_AB R187, R132, R21 ;  /* 0x0000001584bb723e */ /* 0x000fc400000010ff */
[----:B------:R-:W-:Y:S01]  /*9810*/  F2FP.BF16.F32.PACK_AB R181, R138, R129 ;  /* 0x000000818ab5723e */ /* 0x000fe200000010ff */
[----:B------:R-:W4:Y:S08]  /*9820*/  MUFU.EX2 R198, R198 ;  /* 0x000000c600c67308 */ /* 0x000f300000000800 */
        /* <DEDUP_REMOVED lines=23> */
[----:B------:R-:W-:Y:S01]  /*99a0*/  F2FP.BF16.F32.PACK_AB R177, R142, R131 ;  /* 0x000000838eb1723e */ /* 0x000fe200000010ff */
[----:B0-----:R-:W-:-:S06]  /*99b0*/  FADD.FTZ R10, R202, R149 ;  /* 0x00000095ca0a7221 */ /* 0x001fcc0000010000 */
[----:B------:R-:W-:Y:S01]  /*99c0*/  MUFU.EX2 R178, R237 ;  /* 0x000000ed00b27308 */ /* 0x000fe20000000800 */
[----:B------:R0:W-:Y:S01]  /*99d0*/  @!P1 SYNCS.ARRIVE.TRANS64.RED.A1T0 RZ, [R148+URZ], RZ ;  /* 0x000000ff94ff99a7 */ /* 0x0001e2000810043f */
[C---:B-1----:R-:W-:Y:S01]  /*99e0*/  F2FP.BF16.F32.PACK_AB R202, R139.reuse, R202 ;  /* 0x000000ca8bca723e */ /* 0x042fe200000010ff */
[----:B------:R-:W-:Y:S01]  /*99f0*/  FADD.FTZ R149, R139, R10 ;  /* 0x0000000a8b957221 */ /* 0x000fe20000010000 */
[----:B------:R-:W-:-:S03]  /*9a00*/  FADD.FTZ R10, R126, R137 ;  /* 0x000000897e0a7221 */ /* 0x000fc60000010000 */
[----:B--2---:R-:W-:Y:S01]  /*9a10*/  FADD.FTZ R6, R196, R149 ;  /* 0x00000095c4067221 */ /* 0x004fe20000010000 */
[----:B------:R-:W-:Y:S01]  /*9a20*/  FADD.FTZ R141, R157, R10 ;  /* 0x0000000a9d8d7221 */ /* 0x000fe20000010000 */
[----:B------:R-:W1:Y:S01]  /*9a30*/  MUFU.EX2 R14, R14 ;  /* 0x0000000e000e7308 */ /* 0x000e620000000800 */
[C---:B---3--:R-:W-:Y:S01]  /*9a40*/  F2FP.BF16.F32.PACK_AB R196, R143.reuse, R196 ;  /* 0x000000c48fc4723e */ /* 0x048fe200000010ff */
[----:B------:R-:W-:Y:S01]  /*9a50*/  FADD.FTZ R137, R143, R6 ;  /* 0x000000068f897221 */ /* 0x000fe20000010000 */
[----:B------:R-:W-:-:S03]  /*9a60*/  FADD.FTZ R10, R130, R141 ;  /* 0x0000008d820a7221 */ /* 0x000fc60000010000 */
[----:B----4-:R-:W-:Y:S01]  /*9a70*/  FADD.FTZ R6, R198, R137 ;  /* 0x00000089c6067221 */ /* 0x010fe20000010000 */
[----:B------:R-:W-:Y:S01]  /*9a80*/  FADD.FTZ R10, R145, R10 ;  /* 0x0000000a910a7221 */ /* 0x000fe20000010000 */
[C---:B-----5:R-:W-:Y:S02]  /*9a90*/  F2FP.BF16.F32.PACK_AB R198, R147.reuse, R198 ;  /* 0x000000c693c6723e */ /* 0x060fe400000010ff */
[----:B------:R-:W-:-:S04]  /*9aa0*/  FADD.FTZ R137, R147, R6 ;  /* 0x0000000693897221 */ /* 0x000fc80000010000 */
[----:B------:R-:W-:Y:S01]  /*9ab0*/  FADD.FTZ R6, R192, R137 ;  /* 0x00000089c0067221 */ /* 0x000fe20000010000 */
[----:B------:R-:W-:Y:S01]  /*9ac0*/  FADD.FTZ R137, R11, R10 ;  /* 0x0000000a0b897221 */ /* 0x000fe20000010000 */
[C---:B------:R-:W-:Y:S02]  /*9ad0*/  F2FP.BF16.F32.PACK_AB R192, R151.reuse, R192 ;  /* 0x000000c097c0723e */ /* 0x040fe400000010ff */
[----:B------:R-:W-:Y:S01]  /*9ae0*/  FADD.FTZ R141, R151, R6 ;  /* 0x00000006978d7221 */ /* 0x000fe20000010000 */
[----:B------:R-:W-:Y:S01]  /*9af0*/  FADD.FTZ R6, R128, R137 ;  /* 0x0000008980067221 */ /* 0x000fe20000010000 */
[----:B-1----:R-:W-:Y:S02]  /*9b00*/  F2FP.BF16.F32.PACK_AB R179, R14, R123 ;  /* 0x0000007b0eb3723e */ /* 0x002fe400000010ff */
[----:B------:R-:W-:Y:S01]  /*9b10*/  FADD.FTZ R10, R194, R141 ;  /* 0x0000008dc20a7221 */ /* 0x000fe20000010000 */
[----:B------:R-:W-:Y:S01]  /*9b20*/  FADD.FTZ R137, R13, R6 ;  /* 0x000000060d897221 */ /* 0x000fe20000010000 */
[----:B------:R-:W-:-:S02]  /*9b30*/  F2FP.BF16.F32.PACK_AB R194, R153, R194 ;  /* 0x000000c299c2723e */ /* 0x000fc400000010ff */
        /* <DEDUP_REMOVED lines=25> */
[----:B------:R-:W-:Y:S01]  /*9cd0*/  F2FP.BF16.F32.PACK_AB R180, R231, R180 ;  /* 0x000000b4e7b4723e */ /* 0x000fe200000010ff */
[----:B------:R-:W-:-:S02]  /*9ce0*/  IMAD.MOV.U32 R10, RZ, RZ, R4 ;  /* 0x000000ffff0a7224 */ /* 0x000fc400078e0004 */
[----:B------:R-:W-:Y:S01]  /*9cf0*/  FADD.FTZ R11, R231, R11 ;  /* 0x0000000be70b7221 */ /* 0x000fe20000010000 */
[----:B------:R-:W-:-:S03]  /*9d00*/  FADD.FTZ R6, R138, R7 ;  /* 0x000000078a067221 */ /* 0x000fc60000010000 */
        /* <DEDUP_REMOVED lines=15> */
[----:B------:R-:W-:Y:S01]  /*9e00*/  FADD.FTZ R6, R14, R6 ;  /* 0x000000060e067221 */ /* 0x000fe20000010000 */
[----:B------:R-:W-:Y:S01]  /*9e10*/  IMAD.U32 R11, RZ, RZ, UR61 ;  /* 0x0000003dff0b7e24 */ /* 0x000fe2000f8e00ff */
[----:B0-----:R-:W-:Y:S06]  /*9e20*/  @P3 BRA `(.L_x_5942) ;  /* 0xffffffb800f43947 */ /* 0x001fec000383ffff */
.L_x_5933:
[----:B------:R-:W-:-:S13]  /*9e30*/  ISETP.LE.AND P2, PT, RZ, UR38, PT ;  /* 0x00000026ff007c0c */ /* 0x000fda000bf43270 */
[----:B------:R-:W-:Y:S05]  /*9e40*/  @!P2 BRA `(.L_x_5943) ;  /* 0x0000003800f4a947 */ /* 0x000fea0003800000 */
[----:B------:R-:W-:Y:S01]  /*9e50*/  IMAD.MOV.U32 R9, RZ, RZ, R5 ;  /* 0x000000ffff097224 */ /* 0x000fe200078e0005 */
[----:B------:R-:W-:Y:S01]  /*9e60*/  UMOV UR39, UR61 ;  /* 0x0000003d00277c82 */ /* 0x000fe20008000000 */
[----:B------:R-:W-:Y:S01]  /*9e70*/  IMAD.MOV.U32 R11, RZ, RZ, R4 ;  /* 0x000000ffff0b7224 */ /* 0x000fe200078e0004 */
[----:B------:R-:W-:-:S06]  /*9e80*/  UMOV UR37, UR36 ;  /* 0x0000002400257c82 */ /* 0x000fcc0008000000 */
.L_x_5952:
[----:B------:R-:W-:-:S04]  /*9e90*/  UIADD3 UR36, UR37, 0x1, URZ ;  /* 0x0000000125247890 */ /* 0x000fc8000fffe03f */
[----:B------:R-:W-:-:S04]  /*9ea0*/  UISETP.NE.AND UP0, UPT, UR36, 0x2, UPT ;  /* 0x000000022400788c */ /* 0x000fc8000bf05270 */
[----:B------:R-:W-:Y:S02]  /*9eb0*/  USEL UR61, URZ, 0x1, UP0 ;  /* 0x000000013f3d7887 */ /* 0x000fe40008000000 */
[----:B------:R-:W-:Y:S02]  /*9ec0*/  USEL UR36, UR36, URZ, UP0 ;  /* 0x0000003f24247287 */ /* 0x000fe40008000000 */
[----:B------:R-:W-:Y:S01]  /*9ed0*/  ULOP3.LUT UR61, UR39, UR61, URZ, 0x3c, !UPT ;  /* 0x0000003d273d7292 */ /* 0x000fe2000f8e3c3f */
[----:B------:R-:W-:Y:S11]  /*9ee0*/  @!P0 BRA `(.L_x_5944) ;  /* 0x0000000000048947 */ /* 0x000ff60003800000 */
[----:B------:R-:W-:Y:S01]  /*9ef0*/  BPT.TRAP 0x1 ;  /* 0x000000040000795c */ /* 0x000fe20000300000 */
.L_x_5944:
[----:B------:R-:W-:Y:S01]  /*9f00*/  ULEA UR6, UR36, UR60, 0x3 ;  /* 0x0000003c24067291 */ /* 0x000fe2000f8e183f */
[----:B------:R-:W-:-:S05]  /*9f10*/  IMAD.U32 R0, RZ, RZ, UR61 ;  /* 0x0000003dff007e24 */ /* 0x000fca000f8e00ff */
[----:B------:R-:W-:-:S04]  /*9f20*/  SHF.L.U32 R0, R0, 0x1f, RZ ;  /* 0x0000001f00007819 */ /* 0x000fc800000006ff */
[----:B------:R0:W1:Y:S01]  /*9f30*/  SYNCS.PHASECHK.TRANS64.TRYWAIT P2, [UR6+0x36830], R0 ;  /* 0x03683000ff0075a7 */ /* 0x0000620008040146 */
[----:B------:R-:W-:Y:S05]  /*9f40*/  @!P0 BRA `(.L_x_5945) ;  /* 0x0000000000048947 */ /* 0x000fea0003800000 */
[----:B------:R-:W-:Y:S01]  /*9f50*/  BPT.TRAP 0x1 ;  /* 0x000000040000795c */ /* 0x000fe20000300000 */
.L_x_5945:
[----:B-1----:R-:W-:Y:S05]  /*9f60*/  @P2 BRA `(.L_x_5946) ;  /* 0x0000000000082947 */ /* 0x002fea0003800000 */
[----:B------:R-:W1:Y:S02]  /*9f70*/  SYNCS.PHASECHK.TRANS64.TRYWAIT P2, [UR6+0x36830], R0 ;  /* 0x03683000ff0075a7 */ /* 0x000e640008040146 */
[----:B-1----:R-:W-:Y:S05]  /*9f80*/  @!P2 BRA `(.L_x_5947) ;  /* 0x000000e000a0a947 */ /* 0x002fea0003800000 */
.L_x_5946:
        /* <DEDUP_REMOVED lines=602> */
.L_x_5948:
[----:B------:R-:W-:Y:S01]  /*c530*/  ULEA UR11, UR37, UR60, 0x3 ;  /* 0x0000003c250b7291 */ /* 0x000fe2000f8e183f */
[----:B01----:R-:W-:-:S05]  /*c540*/  IMAD.U32 R0, RZ, RZ, UR39 ;  /* 0x00000027ff007e24 */ /* 0x003fca000f8e00ff */
[----:B------:R-:W-:-:S04]  /*c550*/  SHF.L.U32 R0, R0, 0x1f, RZ ;  /* 0x0000001f00007819 */ /* 0x000fc800000006ff */
[----:B------:R0:W1:Y:S01]  /*c560*/  SYNCS.PHASECHK.TRANS64.TRYWAIT P2, [UR11+0x36850], R0 ;  /* 0x03685000ff0075a7 */ /* 0x000062000804014b */
[----:B------:R-:W-:Y:S05]  /*c570*/  @!P0 BRA `(.L_x_5949) ;  /* 0x0000000000048947 */ /* 0x000fea0003800000 */
[----:B------:R-:W-:Y:S01]  /*c580*/  BPT.TRAP 0x1 ;  /* 0x000000040000795c */ /* 0x000fe20000300000 */
.L_x_5949:
[----:B-1----:R-:W-:Y:S05]  /*c590*/  @P2 BRA `(.L_x_5950) ;  /* 0x0000000000082947 */ /* 0x002fea0003800000 */
[----:B------:R-:W1:Y:S02]  /*c5a0*/  SYNCS.PHASECHK.TRANS64.TRYWAIT P2, [UR11+0x36850], R0 ;  /* 0x03685000ff0075a7 */ /* 0x000e64000804014b */
[----:B-1----:R-:W-:Y:S05]  /*c5b0*/  @!P2 BRA `(.L_x_5951) ;  /* 0x000000bc002ca947 */ /* 0x002fea0003800000 */
.L_x_5950:
[----:B------:R-:W-:Y:S01]  /*c5c0*/  UIADD3 UR6, UR60, 0x400, URZ ;  /* 0x000004003c067890 */ /* 0x000fe2000fffe03f */
[----:B------:R-:W-:Y:S01]  /*c5d0*/  WARPGROUP.ARRIVE ;  /* 0x00000000000079c5 */ /* 0x000fe20000000000 */
[----:B------:R-:W-:Y:S01]  /*c5e0*/  UMOV UR7, 0x40000040 ;  /* 0x4000004000077882 */ /* 0x000fe20000000000 */
[----:B01----:R-:W-:Y:S01]  /*c5f0*/  FMNMX.FTZ R0, R168, R11, !PT ;  /* 0x0000000ba8007209 */ /* 0x003fe20007810000 */
[----:B------:R-:W-:Y:S01]  /*c600*/  USHF.R.U32.HI UR6, URZ, 0x4, UR6 ;  /* 0x000000043f067899 */ /* 0x000fe20008011606 */
[----:B------:R-:W-:Y:S01]  /*c610*/  ISETP.LT.AND P2, PT, RZ, UR38, PT ;  /* 0x00000026ff007c0c */ /* 0x000fe2000bf41270 */
[----:B------:R-:W-:Y:S01]  /*c620*/  UMOV UR39, UR61 ;  /* 0x0000003d00277c82 */ /* 0x000fe20008000000 */
[----:B------:R-:W-:Y:S01]  /*c630*/  FMNMX.FTZ R3, R169, R0, !PT ;  /* 0x00000000a9037209 */ /* 0x000fe20007810000 */
[----:B------:R-:W-:-:S03]  /*c640*/  ULOP3.LUT UR6, UR6, 0x3fff, URZ, 0xc0, !UPT ;  /* 0x00003fff06067892 */ /* 0x000fc6000f8ec03f */
        /* <DEDUP_REMOVED lines=63> */
[----:B------:R-:W-:Y:S01]  /*ca40*/  IMAD.U32 R133, RZ, RZ, UR36 ;  /* 0x00000024ff857e24 */ /* 0x000fe2000f8e00ff */
[----:B------:R-:W-:Y:S01]  /*ca50*/  FMNMX.FTZ R10, R154, R5, !PT ;  /* 0x000000059a0a7209 */ /* 0x000fe20007810000 */
[----:B------:R-:W-:Y:S03]  /*ca60*/  MUFU.EX2 R2, R2 ;  /* 0x0000000200027308 */ /* 0x000fe60000000800 */
[----:B------:R-:W-:-:S02]  /*ca70*/  FMNMX.FTZ R5, R155, R10, !PT ;  /* 0x0000000a9b057209 */ /* 0x000fc40007810000 */
[----:B------:R-:W-:Y:S02]  /*ca80*/  @!P1 LEA R133, R133, UR60, 0x3 ;  /* 0x0000003c85859c11 */ /* 0x000fe4000f8e18ff */
[----:B------:R-:W-:Y:S01]  /*ca90*/  FMNMX.FTZ R10, R158, R5, !PT ;  /* 0x000000059e0a7209 */ /* 0x000fe20007810000 */
[----:B------:R-:W0:Y:S02]  /*caa0*/  MUFU.EX2 R11, R11 ;  /* 0x0000000b000b7308 */ /* 0x000e240000000800 */
[----:B------:R-:W-:Y:S01]  /*cab0*/  @!P1 VIADD R133, R133, 0x36840 ;  /* 0x0003684085859836 */ /* 0x000fe20000000000 */
[----:B------:R-:W-:-:S04]  /*cac0*/  FMNMX.FTZ R5, R159, R10, !PT ;  /* 0x0000000a9f057209 */ /* 0x000fc80007810000 */
[----:B------:R-:W-:Y:S01]  /*cad0*/  FMNMX.FTZ R10, R146, R5, !PT ;  /* 0x00000005920a7209 */ /* 0x000fe20007810000 */
[----:B------:R-:W-:Y:S01]  /*cae0*/  MUFU.EX2 R161, R161 ;  /* 0x000000a100a17308 */ /* 0x000fe20000000800 */
[----:B------:R-:W-:Y:S02]  /*caf0*/  @!P1 PRMT R133, RZ, 0x654, R133 ;  /* 0x00000654ff859816 */ /* 0x000fe40000000085 */
[----:B------:R-:W-:-:S04]  /*cb00*/  FMNMX.FTZ R5, R147, R10, !PT ;  /* 0x0000000a93057209 */ /* 0x000fc80007810000 */
[----:B------:R-:W-:Y:S01]  /*cb10*/  FMNMX.FTZ R10, R150, R5, !PT ;  /* 0x00000005960a7209 */ /* 0x000fe20007810000 */
[----:B------:R-:W-:Y:S01]  /*cb20*/  MUFU.EX2 R13, R13 ;  /* 0x0000000d000d7308 */ /* 0x000fe20000000800 */
        /* <DEDUP_REMOVED lines=8> */
[----:B------:R-:W-:Y:S01]  /*cbb0*/  UIADD3 UR6, UR10, 0x100, URZ ;  /* 0x000001000a067890 */ /* 0x000fe2000fffe03f */
[----:B------:R-:W1:Y:S01]  /*cbc0*/  MUFU.EX2 R200, R200 ;  /* 0x000000c800c87308 */ /* 0x000e620000000800 */
[----:B------:R-:W-:Y:S01]  /*cbd0*/  UMOV UR7, 0x40000040 ;  /* 0x4000004000077882 */ /* 0x000fe20000000000 */
[----:B------:R-:W-:Y:S01]  /*cbe0*/  FMNMX.FTZ R5, R139, R10, !PT ;  /* 0x0000000a8b057209 */ /* 0x000fe20007810000 */
[----:B0-----:R-:W-:-:S03]  /*cbf0*/  FFMA.FTZ R7, R2, R7, R11 ;  /* 0x0000000702077223 */ /* 0x001fc6000001000b */
[----:B------:R-:W-:Y:S02]  /*cc00*/  FMNMX.FTZ R10, R142, R5, !PT ;  /* 0x000000058e0a7209 */ /* 0x000fe40007810000 */
[----:B------:R-:W-:Y:S02]  /*cc10*/  MUFU.EX2 R202, R202 ;  /* 0x000000ca00ca7308 */ /* 0x000fe40000000800 */
[----:B------:R-:W-:-:S04]  /*cc20*/  FMNMX.FTZ R5, R143, R10, !PT ;  /* 0x0000000a8f057209 */ /* 0x000fc80007810000 */
[----:B------:R-:W-:Y:S02]  /*cc30*/  FMNMX.FTZ R10, R130, R5, !PT ;  /* 0x00000005820a7209 */ /* 0x000fe40007810000 */
[----:B------:R-:W-:Y:S01]  /*cc40*/  MUFU.EX2 R169, R169 ;  /* 0x000000a900a97308 */ /* 0x000fe20000000800 */
[C---:B-1----:R-:W-:Y:S01]  /*cc50*/  FADD.FTZ R7, R200.reuse, R7 ;  /* 0x00000007c8077221 */ /* 0x042fe20000010000 */
[----:B------:R-:W-:Y:S02]  /*cc60*/  FMNMX.FTZ R5, R131, R10, !PT ;  /* 0x0000000a83057209 */ /* 0x000fe40007810000 */
[----:B------:R-:W-:Y:S02]  /*cc70*/  F2FP.BF16.F32.PACK_AB R200, R200, R11 ;  /* 0x0000000bc8c8723e */ /* 0x000fe400000010ff */
        /* <DEDUP_REMOVED lines=90> */
[-CC-:B------:R-:W-:Y:S01]  /*d220*/  FFMA.FTZ R136, R151, R0.reuse, -R125.reuse ;  /* 0x0000000097887223 */ /* 0x180fe2000001087d */
[----:B------:R-:W-:Y:S01]  /*d230*/  HGMMA.64x192x16.F32.BF16 R24, R180, gdesc[UR4].tnspB, R24, gsb0 ;  /* 0x42e00004b4187df0 */ /* 0x000fe20008001818 */
[----:B------:R-:W-:Y:S01]  /*d240*/  UIADD3 UR6, UR10, 0x300, URZ ;  /* 0x000003000a067890 */ /* 0x000fe2000fffe03f */
[----:B------:R-:W-:Y:S01]  /*d250*/  FFMA.FTZ R187, R142, R0, -R125 ;  /* 0x000000008ebb7223 */ /* 0x000fe2000001087d */
[----:B------:R-:W-:Y:S01]  /*d260*/  UMOV UR7, 0x40000040 ;  /* 0x4000004000077882 */ /* 0x000fe20000000000 */
        /* <DEDUP_REMOVED lines=11> */
[----:B------:R-:W-:Y:S01]  /*d320*/  MUFU.EX2 R9, R18 ;  /* 0x0000001200097308 */ /* 0x000fe20000000800 */
[----:B------:R-:W-:Y:S01]  /*d330*/  HGMMA.64x192x16.F32.BF16 R24, R176, gdesc[UR4].tnspB, R24, gsb0 ;  /* 0x42e00004b0187df0 */ /* 0x000fe20008001818 */
[-C--:B------:R-:W-:Y:S01]  /*d340*/  FMUL.FTZ R3, R3, R0.reuse ;  /* 0x0000000003037220 */ /* 0x080fe20000410000 */
[-CC-:B------:R-:W-:Y:S01]  /*d350*/  FFMA.FTZ R128, R159, R0.reuse, -R125.reuse ;  /* 0x000000009f807223 */ /* 0x180fe2000001087d */
[----:B------:R-:W-:Y:S01]  /*d360*/  FFMA.FTZ R132, R147, R0, -R125 ;  /* 0x0000000093847223 */ /* 0x000fe2000001087d */
[----:B------:R-:W-:-:S03]  /*d370*/  UIADD3 UR6, UR38, -0x1, URZ ;  /* 0xffffffff26067890 */ /* 0x000fc6000fffe03f */
[----:B------:R-:W0:Y:S04]  /*d380*/  MUFU.EX2 R3, R3 ;  /* 0x0000000300037308 */ /* 0x000e280000000800 */
[----:B------:R-:W-:-:S04]  /*d390*/  UMOV UR38, UR6 ;  /* 0x0000000600267c82 */ /* 0x000fc80008000000 */
[----:B------:R-:W1:Y:S08]  /*d3a0*/  MUFU.EX2 R18, R175 ;  /* 0x000000af00127308 */ /* 0x000e700000000800 */
[----:B------:R-:W2:Y:S01]  /*d3b0*/  MUFU.EX2 R128, R128 ;  /* 0x0000008000807308 */ /* 0x000ea20000000800 */
[----:B0-----:R-:W-:-:S04]  /*d3c0*/  FFMA.FTZ R6, R3, R6, R14 ;  /* 0x0000000603067223 */ /* 0x001fc8000001000e */
[----:B------:R-:W-:Y:S01]  /*d3d0*/  FADD.FTZ R138, R201, R6 ;  /* 0x00000006c98a7221 */ /* 0x000fe20000010000 */
[----:B------:R-:W-:Y:S01]  /*d3e0*/  FFMA.FTZ R6, R139, R0, -R125 ;  /* 0x000000008b067223 */ /* 0x000fe2000001087d */
[----:B------:R-:W-:Y:S01]  /*d3f0*/  F2FP.BF16.F32.PACK_AB R201, R201, R14 ;  /* 0x0000000ec9c9723e */ /* 0x000fe200000010ff */
[----:B------:R-:W0:Y:S08]  /*d400*/  MUFU.EX2 R132, R132 ;  /* 0x0000008400847308 */ /* 0x000e300000000800 */
[----:B------:R-:W3:Y:S08]  /*d410*/  MUFU.EX2 R6, R6 ;  /* 0x0000000600067308 */ /* 0x000ef00000000800 */
        /* <DEDUP_REMOVED lines=9> */
[----:B----4-:R-:W-:Y:S02]  /*d4b0*/  @!P1 VIADD R133, R140, 0x36860 ;  /* 0x000368608c859836 */ /* 0x010fe40000000000 */
[----:B------:R-:W-:Y:S01]  /*d4c0*/  FADD.FTZ R140, R202, R7 ;  /* 0x00000007ca8c7221 */ /* 0x000fe20000010000 */
[----:B------:R-:W-:Y:S01]  /*d4d0*/  FADD.FTZ R7, R203, R138 ;  /* 0x0000008acb077221 */ /* 0x000fe20000010000 */
[----:B-1----:R-:W-:-:S02]  /*d4e0*/  F2FP.BF16.F32.PACK_AB R203, R18, R203 ;  /* 0x000000cb12cb723e */ /* 0x002fc400000010ff */
[----:B------:R-:W-:Y:S01]  /*d4f0*/  @!P1 PRMT R133, RZ, 0x654, R133 ;  /* 0x00000654ff859816 */ /* 0x000fe20000000085 */
[----:B------:R-:W-:Y:S01]  /*d500*/  FADD.FTZ R138, R18, R7 ;  /* 0x00000007128a7221 */ /* 0x000fe20000010000 */
[----:B------:R-:W-:Y:S02]  /*d510*/  F2FP.BF16.F32.PACK_AB R202, R169, R202 ;  /* 0x000000caa9ca723e */ /* 0x000fe400000010ff */
[----:B------:R1:W-:Y:S01]  /*d520*/  @!P1 SYNCS.ARRIVE.TRANS64.RED.A1T0 RZ, [R133+URZ], RZ ;  /* 0x000000ff85ff99a7 */ /* 0x0003e2000810043f */
[----:B------:R-:W-:Y:S01]  /*d530*/  FADD.FTZ R7, R197, R138 ;  /* 0x0000008ac5077221 */ /* 0x000fe20000010000 */
[----:B------:R-:W-:-:S03]  /*d540*/  F2FP.BF16.F32.PACK_AB R197, R20, R197 ;  /* 0x000000c514c5723e */ /* 0x000fc600000010ff */
[----:B------:R-:W-:Y:S01]  /*d550*/  FADD.FTZ R130, R20, R7 ;  /* 0x0000000714827221 */ /* 0x000fe20000010000 */
[-CC-:B------:R-:W-:Y:S01]  /*d560*/  FFMA.FTZ R7, R122, R0.reuse, -R125.reuse ;  /* 0x000000007a077223 */ /* 0x180fe2000001087d */
[----:B------:R-:W-:Y:S01]  /*d570*/  FFMA.FTZ R125, R127, R0, -R125 ;  /* 0x000000007f7d7223 */ /* 0x000fe2000001087d */
[----:B-1----:R-:W-:Y:S01]  /*d580*/  FADD.FTZ R133, R169, R140 ;  /* 0x0000008ca9857221 */ /* 0x002fe20000010000 */
[----:B------:R-:W1:Y:S03]  /*d590*/  MUFU.EX2 R122, R143 ;  /* 0x0000008f007a7308 */ /* 0x000e660000000800 */
[----:B------:R-:W-:Y:S01]  /*d5a0*/  FADD.FTZ R140, R196, R133 ;  /* 0x00000085c48c7221 */ /* 0x000fe20000010000 */
[----:B------:R-:W-:-:S03]  /*d5b0*/  F2FP.BF16.F32.PACK_AB R196, R161, R196 ;  /* 0x000000c4a1c4723e */ /* 0x000fc600000010ff */
[----:B------:R-:W-:Y:S01]  /*d5c0*/  FADD.FTZ R133, R161, R140 ;  /* 0x0000008ca1857221 */ /* 0x000fe20000010000 */
[----:B------:R4:W5:Y:S03]  /*d5d0*/  MUFU.EX2 R177, R7 ;  /* 0x0000000700b17308 */ /* 0x0009660000000800 */
[----:B------:R-:W-:Y:S01]  /*d5e0*/  FADD.FTZ R138, R198, R133 ;  /* 0x00000085c68a7221 */ /* 0x000fe20000010000 */
[----:B------:R-:W-:Y:S01]  /*d5f0*/  FADD.FTZ R133, R199, R130 ;  /* 0x00000082c7857221 */ /* 0x000fe20000010000 */
[C---:B------:R-:W-:Y:S02]  /*d600*/  F2FP.BF16.F32.PACK_AB R198, R13.reuse, R198 ;  /* 0x000000c60dc6723e */ /* 0x040fe400000010ff */
[----:B------:R-:W-:Y:S01]  /*d610*/  FADD.FTZ R139, R13, R138 ;  /* 0x0000008a0d8b7221 */ /* 0x000fe20000010000 */
[C---:B------:R-:W-:Y:S01]  /*d620*/  FADD.FTZ R130, R120.reuse, R133 ;  /* 0x0000008578827221 */ /* 0x040fe20000010000 */
[----:B------:R-:W5:Y:S01]  /*d630*/  MUFU.EX2 R125, R125 ;  /* 0x0000007d007d7308 */ /* 0x000f620000000800 */
[----:B------:R-:W-:Y:S01]  /*d640*/  F2FP.BF16.F32.PACK_AB R199, R120, R199 ;  /* 0x000000c778c7723e */ /* 0x000fe200000010ff */
        /* <DEDUP_REMOVED lines=16> */
[C---:B0-----:R-:W-:Y:S01]  /*d750*/  FADD.FTZ R14, R132.reuse, R11 ;  /* 0x0000000b840e7221 */ /* 0x041fe20000010000 */
        /* <DEDUP_REMOVED lines=9> */
[C---:B---3--:R-:W-:Y:S02]  /*d7f0*/  F2FP.BF16.F32.PACK_AB R185, R6.reuse, R185 ;  /* 0x000000b906b9723e */ /* 0x048fe400000010ff */
[C---:B------:R-:W-:Y:S01]  /*d800*/  FADD.FTZ R13, R21.reuse, R18 ;  /* 0x00000012150d7221 */ /* 0x040fe20000010000 */
[----:B------:R-:W-:Y:S01]  /*d810*/  FADD.FTZ R14, R6, R11 ;  /* 0x0000000b060e7221 */ /* 0x000fe20000010000 */
[----:B------:R-:W-:-:S02]  /*d820*/  F2FP.BF16.F32.PACK_AB R184, R21, R184 ;  /* 0x000000b815b8723e */ /* 0x000fc400000010ff */
[----:B------:R-:W-:Y:S01]  /*d830*/  FADD.FTZ R18, R186, R13 ;  /* 0x0000000dba127221 */ /* 0x000fe20000010000 */
[----:B------:R-:W-:Y:S01]  /*d840*/  FADD.FTZ R11, R187, R14 ;  /* 0x0000000ebb0b7221 */ /* 0x000fe20000010000 */
[C---:B------:R-:W-:Y:S02]  /*d850*/  F2FP.BF16.F32.PACK_AB R186, R137.reuse, R186 ;  /* 0x000000ba89ba723e */ /* 0x040fe400000010ff */
[----:B------:R-:W-:Y:S01]  /*d860*/  FADD.FTZ R13, R137, R18 ;  /* 0x00000012890d7221 */ /* 0x000fe20000010000 */
[C---:B-1----:R-:W-:Y:S01]  /*d870*/  FADD.FTZ R14, R122.reuse, R11 ;  /* 0x0000000b7a0e7221 */ /* 0x042fe20000010000 */
[----:B------:R-:W-:Y:S01]  /*d880*/  F2FP.BF16.F32.PACK_AB R187, R122, R187 ;  /* 0x000000bb7abb723e */ /* 0x000fe200000010ff */
[----:B------:R-:W-:Y:S02]  /*d890*/  IMAD.MOV.U32 R11, RZ, RZ, R4 ;  /* 0x000000ffff0b7224 */ /* 0x000fe400078e0004 */
[----:B------:R-:W-:Y:S01]  /*d8a0*/  FADD.FTZ R18, R180, R13 ;  /* 0x0000000db4127221 */ /* 0x000fe20000010000 */
[----:B------:R-:W-:Y:S01]  /*d8b0*/  FADD.FTZ R14, R181, R14 ;  /* 0x0000000eb50e7221 */ /* 0x000fe20000010000 */
[----:B------:R-:W-:-:S02]  /*d8c0*/  F2FP.BF16.F32.PACK_AB R180, R141, R180 ;  /* 0x000000b48db4723e */ /* 0x000fc400000010ff */
[----:B----4-:R-:W-:Y:S01]  /*d8d0*/  FADD.FTZ R7, R141, R18 ;  /* 0x000000128d077221 */ /* 0x010fe20000010000 */
        /* <DEDUP_REMOVED lines=20> */
.L_x_5943:
        /* <DEDUP_REMOVED lines=99> */
.L_x_5953:
[----:B------:R-:W-:Y:S01]  /*e050*/  ULEA UR5, UR36, UR60, 0x3 ;  /* 0x0000003c24057291 */ /* 0x000fe2000f8e183f */
[----:B------:R-:W-:-:S05]  /*e060*/  IMAD.U32 R2, RZ, RZ, UR61 ;  /* 0x0000003dff027e24 */ /* 0x000fca000f8e00ff */
[----:B------:R-:W-:-:S04]  /*e070*/  SHF.L.U32 R2, R2, 0x1f, RZ ;  /* 0x0000001f02027819 */ /* 0x000fc800000006ff */
[----:B------:R0:W1:Y:S01]  /*e080*/  SYNCS.PHASECHK.TRANS64.TRYWAIT P2, [UR5+0x36850], R2 ;  /* 0x03685002ff0075a7 */ /* 0x0000620008040145 */
[----:B------:R-:W-:Y:S05]  /*e090*/  @!P0 BRA `(.L_x_5954) ;  /* 0x0000000000048947 */ /* 0x000fea0003800000 */
[----:B------:R-:W-:Y:S01]  /*e0a0*/  BPT.TRAP 0x1 ;  /* 0x000000040000795c */ /* 0x000fe20000300000 */
.L_x_5954:
[----:B-1----:R-:W-:Y:S05]  /*e0b0*/  @P2 BRA `(.L_x_5955) ;  /* 0x0000000000082947 */ /* 0x002fea0003800000 */
[----:B------:R-:W1:Y:S02]  /*e0c0*/  SYNCS.PHASECHK.TRANS64.TRYWAIT P0, [UR5+0x36850], R2 ;  /* 0x03685002ff0075a7 */ /* 0x000e640008000145 */
[----:B-1----:R-:W-:Y:S05]  /*e0d0*/  @!P0 BRA `(.L_x_5956) ;  /* 0x000000a0007c8947 */ /* 0x002fea0003800000 */
.L_x_5955:
        /* <DEDUP_REMOVED lines=8> */
[----:B------:R-:W-:-:S04]  /*e160*/  ULOP3.LUT UR60, UR60, 0x3fff, URZ, 0xc0, !UPT ;  /* 0x00003fff3c3c7892 */ /* 0x000fc8000f8ec03f */
        /* <DEDUP_REMOVED lines=12> */
[----:B------:R-:W-:Y:S01]  /*e230*/  IMAD.U32 R6, RZ, RZ, UR5 ;  /* 0x00000005ff067e24 */ /* 0x000fe2000f8e00ff */
[----:B------:R-:W0:Y:S01]  /*e240*/  SHFL.BFLY PT, R3, R2, 0x1, 0x1f ;  /* 0x0c201f0002037f89 */ /* 0x000e2200000e0000 */
[----:B------:R-:W-:-:S03]  /*e250*/  USEL UR36, UR36, URZ, UP0 ;  /* 0x0000003f24247287 */ /* 0x000fc60008000000 */
[----:B------:R-:W1:Y:S01]  /*e260*/  SHFL.BFLY PT, R9, R8, 0x1, 0x1f ;  /* 0x0c201f0008097f89 */ /* 0x000e6200000e0000 */
[----:B0-----:R-:W-:Y:S01]  /*e270*/  FADD.FTZ R13, R2, R3 ;  /* 0x00000003020d7221 */ /* 0x001fe20000010000 */
[----:B------:R-:W-:Y:S02]  /*e280*/  IMAD.MOV.U32 R2, RZ, RZ, -0x800000 ;  /* 0xff800000ff027424 */ /* 0x000fe400078e00ff */
[----:B------:R-:W-:Y:S02]  /*e290*/  IMAD.MOV.U32 R3, RZ, RZ, -0x800000 ;  /* 0xff800000ff037424 */ /* 0x000fe400078e00ff */
[----:B-1----:R-:W-:Y:S01]  /*e2a0*/  FADD.FTZ R14, R8, R9 ;  /* 0x00000009080e7221 */ /* 0x002fe20000010000 */
[----:B------:R-:W-:Y:S01]  /*e2b0*/  FSETP.NE.FTZ.AND P0, PT, R13, RZ, PT ;  /* 0x000000ff0d00720b */ /* 0x000fe20003f15000 */
[----:B------:R-:W-:-:S03]  /*e2c0*/  IMAD.MOV.U32 R9, RZ, RZ, RZ ;  /* 0x000000ffff097224 */ /* 0x000fc600078e00ff */
        /* <DEDUP_REMOVED lines=49> */
[----:B------:R-:W-:Y:S01]  /*e5e0*/  FMUL.FTZ R43, R99, R11 ;  /* 0x0000000b632b7220 */ /* 0x000fe20000410000 */
        /* <DEDUP_REMOVED lines=93> */
.L_x_5926:
        /* <DEDUP_REMOVED lines=30> */
[----:B------:R-:W-:Y:S02]  /*eda0*/  R2UR UR4, R207 ;  /* 0x00000000cf0472ca */ /* 0x000fe400000e0000 */
[----:B------:R-:W-:Y:S02]  /*edb0*/  R2UR UR7, R209 ;  /* 0x00000000d10772ca */ /* 0x000fe400000e0000 */
[----:B------:R-:W-:Y:S02]  /*edc0*/  MOV R20, R17 ;  /* 0x0000001100147202 */ /* 0x000fe40000000f00 */
[----:B0-----:R-:W-:-:S03]  /*edd0*/  MOV R21, R4 ;  /* 0x0000000400157202 */ /* 0x001fc60000000f00 */
[----:B------:R-:W-:-:S04]  /*ede0*/  IMAD.WIDE R4, R215, 0x2, R20 ;  /* 0x00000002d7047825 */ /* 0x000fc800078e0214 */
[----:B------:R-:W-:Y:S01]  /*edf0*/  UIMAD.WIDE UR8, UR4, 0x4, UR8 ;  /* 0x00000004040878a5 */ /* 0x000fe2000f8e0208 */
[C---:B------:R-:W-:Y:S02]  /*ee00*/  IADD3 R143, P0, R4.reuse, 0x4020, RZ ;  /* 0x00004020048f7810 */ /* 0x040fe40007f1e0ff */
[C---:B------:R-:W-:Y:S02]  /*ee10*/  LOP3.LUT R25, R4.reuse, 0x380, RZ, 0xc0, !PT ;  /* 0x0000038004197812 */ /* 0x040fe400078ec0ff */
[C---:B------:R-:W-:Y:S01]  /*ee20*/  IADD3 R103, P2, R4.reuse, 0x20, RZ ;  /* 0x0000002004677810 */ /* 0x040fe20007f5e0ff */
[--C-:B------:R-:W-:Y:S01]  /*ee30*/  IMAD.X R27, RZ, RZ, R5.reuse, P0 ;  /* 0x000000ffff1b7224 */ /* 0x100fe200000e0605 */
[C---:B------:R-:W-:Y:S02]  /*ee40*/  IADD3 R137, P1, R4.reuse, 0x40, RZ ;  /* 0x0000004004897810 */ /* 0x040fe40007f3e0ff */
[C---:B------:R-:W-:Y:S01]  /*ee50*/  IADD3 R139, P6, R4.reuse, 0x60, RZ ;  /* 0x00000060048b7810 */ /* 0x040fe20007fde0ff */
[--C-:B------:R-:W-:Y:S01]  /*ee60*/  IMAD.X R9, RZ, RZ, R5.reuse, P2 ;  /* 0x000000ffff097224 */ /* 0x100fe200010e0605 */
        /* <DEDUP_REMOVED lines=20> */
[----:B------:R-:W-:-:S02]  /*efb0*/  LOP3.LUT R26, R18, R143, RZ, 0x3c, !PT ;  /* 0x0000008f121a7212 */ /* 0x000fc400078e3cff */
[----:B------:R-:W-:Y:S02]  /*efc0*/  LOP3.LUT R8, R103, 0x380, RZ, 0xc0, !PT ;  /* 0x0000038067087812 */ /* 0x000fe400078ec0ff */
[----:B------:R-:W-:Y:S02]  /*efd0*/  LOP3.LUT R10, R137, 0x380, RZ, 0xc0, !PT ;  /* 0x00000380890a7812 */ /* 0x000fe400078ec0ff */
[----:B------:R-:W-:Y:S02]  /*efe0*/  MOV R18, R4 ;  /* 0x0000000400127202 */ /* 0x000fe40000000f00 */
[----:B------:R-:W-:Y:S02]  /*eff0*/  LOP3.LUT R12, R139, 0x380, RZ, 0xc0, !PT ;  /* 0x000003808b0c7812 */ /* 0x000fe400078ec0ff */
[----:B------:R-:W-:Y:S02]  /*f000*/  LOP3.LUT R14, R141, 0x380, RZ, 0xc0, !PT ;  /* 0x000003808d0e7812 */ /* 0x000fe400078ec0ff */
[----:B------:R-:W-:-:S02]  /*f010*/  F2FP.BF16.F32.PACK_AB R4, R125, R24 ;  /* 0x000000187d04723e */ /* 0x000fc400000010ff */
[----:B------:R-:W-:Y:S02]  /*f020*/  LOP3.LUT R24, R151, 0x380, RZ, 0xc0, !PT ;  /* 0x0000038097187812 */ /* 0x000fe400078ec0ff */
[----:B------:R-:W-:Y:S02]  /*f030*/  LOP3.LUT R38, R155, 0x380, RZ, 0xc0, !PT ;  /* 0x000003809b267812 */ /* 0x000fe400078ec0ff */
[----:B------:R-:W-:Y:S02]  /*f040*/  SHF.R.U64 R8, R8, 0x3, RZ ;  /* 0x0000000308087819 */ /* 0x000fe400000012ff */
[----:B------:R-:W-:Y:S02]  /*f050*/  SHF.R.U64 R10, R10, 0x3, RZ ;  /* 0x000000030a0a7819 */ /* 0x000fe400000012ff */
[----:B------:R-:W-:Y:S02]  /*f060*/  LOP3.LUT R28, R145, 0x380, RZ, 0xc0, !PT ;  /* 0x00000380911c7812 */ /* 0x000fe400078ec0ff */
[----:B------:R-:W-:-:S02]  /*f070*/  LOP3.LUT R30, R147, 0x380, RZ, 0xc0, !PT ;  /* 0x00000380931e7812 */ /* 0x000fc400078ec0ff */
[----:B------:R-:W-:Y:S02]  /*f080*/  SHF.R.U64 R12, R12, 0x3, RZ ;  /* 0x000000030c0c7819 */ /* 0x000fe400000012ff */
[----:B------:R-:W-:Y:S02]  /*f090*/  SHF.R.U64 R14, R14, 0x3, RZ ;  /* 0x000000030e0e7819 */ /* 0x000fe400000012ff */
[----:B------:R-:W-:Y:S01]  /*f0a0*/  F2FP.BF16.F32.PACK_AB R5, R135, R130 ;  /* 0x000000828705723e */ /* 0x000fe200000010ff */
[----:B------:R-:W-:Y:S01]  /*f0b0*/  BAR.SYNC.DEFER_BLOCKING 0x1, 0x100 ;  /* 0x0044000000007b1d */ /* 0x000fe20000010000 */
[----:B------:R-:W-:Y:S02]  /*f0c0*/  SHF.R.U64 R24, R24, 0x3, RZ ;  /* 0x0000000318187819 */ /* 0x000fe400000012ff */
[----:B------:R-:W-:Y:S02]  /*f0d0*/  SHF.R.U64 R38, R38, 0x3, RZ ;  /* 0x0000000326267819 */ /* 0x000fe400000012ff */
[----:B------:R-:W-:-:S02]  /*f0e0*/  LOP3.LUT R8, R8, R103, RZ, 0x3c, !PT ;  /* 0x0000006708087212 */ /* 0x000fc400078e3cff */
[----:B------:R-:W-:Y:S02]  /*f0f0*/  LOP3.LUT R10, R10, R137, RZ, 0x3c, !PT ;  /* 0x000000890a0a7212 */ /* 0x000fe400078e3cff */
[----:B------:R-:W-:Y:S02]  /*f100*/  LOP3.LUT R32, R149, 0x380, RZ, 0xc0, !PT ;  /* 0x0000038095207812 */ /* 0x000fe400078ec0ff */
[----:B------:R-:W-:Y:S02]  /*f110*/  SHF.R.U64 R28, R28, 0x3, RZ ;  /* 0x000000031c1c7819 */ /* 0x000fe400000012ff */
[----:B------:R-:W-:Y:S02]  /*f120*/  SHF.R.U64 R30, R30, 0x3, RZ ;  /* 0x000000031e1e7819 */ /* 0x000fe400000012ff */
[----:B------:R-:W-:Y:S02]  /*f130*/  LOP3.LUT R12, R12, R139, RZ, 0x3c, !PT ;  /* 0x0000008b0c0c7212 */ /* 0x000fe400078e3cff */
[----:B------:R-:W-:-:S02]  /*f140*/  LOP3.LUT R14, R14, R141, RZ, 0x3c, !PT ;  /* 0x0000008d0e0e7212 */ /* 0x000fc400078e3cff */
[----:B------:R-:W-:Y:S02]  /*f150*/  LOP3.LUT R36, R153, 0x380, RZ, 0xc0, !PT ;  /* 0x0000038099247812 */ /* 0x000fe400078ec0ff */
[----:B------:R-:W-:Y:S02]  /*f160*/  LOP3.LUT R34, R24, R151, RZ, 0x3c, !PT ;  /* 0x0000009718227212 */ /* 0x000fe400078e3cff */
[----:B------:R-:W-:Y:S01]  /*f170*/  LOP3.LUT R24, R38, R155, RZ, 0x3c, !PT ;  /* 0x0000009b26187212 */ /* 0x000fe200078e3cff */
[----:B------:R0:W-:Y:S01]  /*f180*/  STSM.16.M88.4 [R18], R4 ;  /* 0x0000000412007844 */ /* 0x0001e20000000200 */
[----:B------:R-:W-:Y:S02]  /*f190*/  SHF.R.U64 R32, R32, 0x3, RZ ;  /* 0x0000000320207819 */ /* 0x000fe400000012ff */
[----:B------:R-:W-:Y:S02]  /*f1a0*/  LOP3.LUT R28, R28, R145, RZ, 0x3c, !PT ;  /* 0x000000911c1c7212 */ /* 0x000fe400078e3cff */
[----:B------:R-:W-:-:S02]  /*f1b0*/  LOP3.LUT R30, R30, R147, RZ, 0x3c, !PT ;  /* 0x000000931e1e7212 */ /* 0x000fc400078e3cff */
[----:B------:R-:W-:Y:S02]  /*f1c0*/  MOV R132, R8 ;  /* 0x0000000800847202 */ /* 0x000fe40000000f00 */
[----:B------:R-:W-:Y:S02]  /*f1d0*/  MOV R130, R10 ;  /* 0x0000000a00827202 */ /* 0x000fe40000000f00 */
[----:B------:R-:W-:Y:S02]  /*f1e0*/  MOV R128, R12 ;  /* 0x0000000c00807202 */ /* 0x000fe40000000f00 */
[----:B------:R-:W-:Y:S02]  /*f1f0*/  MOV R125, R14 ;  /* 0x0000000e007d7202 */ /* 0x000fe40000000f00 */
        /* <DEDUP_REMOVED lines=8> */
[----:B------:R-:W-:-:S02]  /*f280*/  F2FP.BF16.F32.PACK_AB R11, R47, R46 ;  /* 0x0000002e2f0b723e */ /* 0x000fc400000010ff */
[----:B------:R-:W-:Y:S02]  /*f290*/  SHF.R.U64 R36, R36, 0x3, RZ ;  /* 0x0000000324247819 */ /* 0x000fe400000012ff */
[----:B------:R-:W-:Y:S01]  /*f2a0*/  F2FP.BF16.F32.PACK_AB R12, R49, R48 ;  /* 0x00000030310c723e */ /* 0x000fe200000010ff */
[----:B------:R1:W-:Y:S01]  /*f2b0*/  STSM.16.M88.4 [R130], R8 ;  /* 0x0000000882007844 */ /* 0x0003e20000000200 */
[----:B------:R-:W-:Y:S02]  /*f2c0*/  F2FP.BF16.F32.PACK_AB R13, R51, R50 ;  /* 0x00000032330d723e */ /* 0x000fe400000010ff */
[----:B------:R-:W-:Y:S02]  /*f2d0*/  F2FP.BF16.F32.PACK_AB R14, R53, R52 ;  /* 0x00000034350e723e */ /* 0x000fe400000010ff */
[----:B------:R-:W-:Y:S02]  /*f2e0*/  F2FP.BF16.F32.PACK_AB R15, R55, R54 ;  /* 0x00000036370f723e */ /* 0x000fe400000010ff */
[----:B------:R-:W-:-:S02]  /*f2f0*/  MOV R103, R26 ;  /* 0x0000001a00677202 */ /* 0x000fc40000000f00 */
[----:B------:R-:W-:Y:S01]  /*f300*/  MOV R18, R24 ;  /* 0x0000001800127202 */ /* 0x000fe20000000f00 */
[----:B------:R2:W-:Y:S01]  /*f310*/  STSM.16.M88.4 [R128], R12 ;  /* 0x0000000c80007844 */ /* 0x0005e20000000200 */
[----:B------:R-:W-:Y:S02]  /*f320*/  LOP3.LUT R32, R32, R149, RZ, 0x3c, !PT ;  /* 0x0000009520207212 */ /* 0x000fe400078e3cff */
[----:B------:R-:W-:Y:S02]  /*f330*/  MOV R102, R28 ;  /* 0x0000001c00667202 */ /* 0x000fe40000000f00 */
[----:B------:R-:W-:Y:S02]  /*f340*/  MOV R38, R30 ;  /* 0x0000001e00267202 */ /* 0x000fe40000000f00 */
[----:B------:R-:W-:Y:S02]  /*f350*/  F2FP.BF16.F32.PACK_AB R24, R57, R56 ;  /* 0x000000383918723e */ /* 0x000fe400000010ff */
[----:B------:R-:W-:-:S02]  /*f360*/  F2FP.BF16.F32.PACK_AB R25, R59, R58 ;  /* 0x0000003a3b19723e */ /* 0x000fc400000010ff */
[----:B------:R-:W-:Y:S02]  /*f370*/  F2FP.BF16.F32.PACK_AB R26, R61, R60 ;  /* 0x0000003c3d1a723e */ /* 0x000fe400000010ff */
[----:B------:R-:W-:Y:S02]  /*f380*/  F2FP.BF16.F32.PACK_AB R27, R63, R62 ;  /* 0x0000003e3f1b723e */ /* 0x000fe400000010ff */
[----:B------:R-:W-:Y:S02]  /*f390*/  F2FP.BF16.F32.PACK_AB R28, R65, R64 ;  /* 0x00000040411c723e */ /* 0x000fe400000010ff */
[----:B------:R-:W-:Y:S01]  /*f3a0*/  F2FP.BF16.F32.PACK_AB R29, R67, R66 ;  /* 0x00000042431d723e */ /* 0x000fe200000010ff */
[----:B------:R-:W-:Y:S01]  /*f3b0*/  STSM.16.M88.4 [R125], R24 ;  /* 0x000000187d007844 */ /* 0x000fe20000000200 */
[----:B------:R-:W-:Y:S01]  /*f3c0*/  F2FP.BF16.F32.PACK_AB R30, R69, R68 ;  /* 0x00000044451e723e */ /* 0x000fe200000010ff */
[----:B------:R-:W3:Y:S01]  /*f3d0*/  LDC R65, c[0x0][0xbe8] ;  /* 0x0002fa00ff417b82 */ /* 0x000ee20000000800 */
[----:B------:R-:W-:-:S02]  /*f3e0*/  F2FP.BF16.F32.PACK_AB R31, R71, R70 ;  /* 0x00000046471f723e */ /* 0x000fc400000010ff */
[----:B------:R-:W-:Y:S02]  /*f3f0*/  LOP3.LUT R36, R36, R153, RZ, 0x3c, !PT ;  /* 0x0000009924247212 */ /* 0x000fe400078e3cff */
[----:B0-----:R-:W-:Y:S01]  /*f400*/  F2FP.BF16.F32.PACK_AB R4, R73, R72 ;  /* 0x000000484904723e */ /* 0x001fe200000010ff */
[----:B------:R-:W-:Y:S01]  /*f410*/  STSM.16.M88.4 [R103], R28 ;  /* 0x0000001c67007844 */ /* 0x000fe20000000200 */
[----:B------:R-:W-:Y:S02]  /*f420*/  F2FP.BF16.F32.PACK_AB R5, R75, R74 ;  /* 0x0000004a4b05723e */ /* 0x000fe400000010ff */
[----:B------:R-:W-:Y:S02]  /*f430*/  F2FP.BF16.F32.PACK_AB R6, R77, R76 ;  /* 0x0000004c4d06723e */ /* 0x000fe400000010ff */
[----:B------:R-:W-:Y:S02]  /*f440*/  F2FP.BF16.F32.PACK_AB R7, R79, R78 ;  /* 0x0000004e4f07723e */ /* 0x000fe400000010ff */
[----:B-1----:R-:W-:-:S02]  /*f450*/  F2FP.BF16.F32.PACK_AB R8, R81, R80 ;  /* 0x000000505108723e */ /* 0x002fc400000010ff */
[----:B------:R-:W-:Y:S01]  /*f460*/  F2FP.BF16.F32.PACK_AB R9, R83, R82 ;  /* 0x000000525309723e */ /* 0x000fe200000010ff */
[----:B------:R0:W-:Y:S01]  /*f470*/  STSM.16.M88.4 [R102], R4 ;  /* 0x0000000466007844 */ /* 0x0001e20000000200 */
[----:B------:R-:W-:Y:S02]  /*f480*/  F2FP.BF16.F32.PACK_AB R10, R85, R84 ;  /* 0x00000054550a723e */ /* 0x000fe400000010ff */
[----:B------:R-:W-:Y:S02]  /*f490*/  F2FP.BF16.F32.PACK_AB R11, R87, R86 ;  /* 0x00000056570b723e */ /* 0x000fe400000010ff */
[----:B------:R-:W-:Y:S02]  /*f4a0*/  MOV R32, R32 ;  /* 0x0000002000207202 */ /* 0x000fe40000000f00 */
[----:B--2---:R-:W-:Y:S01]  /*f4b0*/  F2FP.BF16.F32.PACK_AB R12, R89, R88 ;  /* 0x00000058590c723e */ /* 0x004fe200000010ff */
[----:B------:R1:W-:Y:S01]  /*f4c0*/  STSM.16.M88.4 [R38], R8 ;  /* 0x0000000826007844 */ /* 0x0003e20000000200 */
[----:B------:R-:W-:-:S02]  /*f4d0*/  F2FP.BF16.F32.PACK_AB R13, R91, R90 ;  /* 0x0000005a5b0d723e */ /* 0x000fc400000010ff */
[----:B------:R-:W-:Y:S02]  /*f4e0*/  F2FP.BF16.F32.PACK_AB R14, R93, R92 ;  /* 0x0000005c5d0e723e */ /* 0x000fe400000010ff */
[----:B------:R-:W-:Y:S02]  /*f4f0*/  F2FP.BF16.F32.PACK_AB R15, R95, R94 ;  /* 0x0000005e5f0f723e */ /* 0x000fe400000010ff */
[----:B------:R-:W-:Y:S01]  /*f500*/  MOV R34, R34 ;  /* 0x0000002200227202 */ /* 0x000fe20000000f00 */
[----:B0-----:R-:W-:Y:S01]  /*f510*/  IMAD.U32 R4, RZ, RZ, UR8 ;  /* 0x00000008ff047e24 */ /* 0x001fe2000f8e00ff */
[----:B------:R-:W-:Y:S01]  /*f520*/  MOV R36, R36 ;  /* 0x0000002400247202 */ /* 0x000fe20000000f00 */
[----:B------:R0:W-:Y:S01]  /*f530*/  STSM.16.M88.4 [R32], R12 ;  /* 0x0000000c20007844 */ /* 0x0001e20000000200 */
[----:B------:R-:W-:Y:S01]  /*f540*/  PLOP3.LUT P0, PT, PT, PT, UP0, 0x80, 0x0 ;  /* 0x000000000000781c */ /* 0x000fe20003f0f008 */
[----:B------:R-:W-:Y:S01]  /*f550*/  IMAD.U32 R5, RZ, RZ, UR9 ;  /* 0x00000009ff057e24 */ /* 0x000fe2000f8e00ff */
[----:B------:R-:W-:Y:S01]  /*f560*/  ULDC.64 UR8, c[0x0][0xc08] ;  /* 0x0003020000087ab9 */ /* 0x000fe20000000a00 */
[----:B------:R0:W-:Y:S04]  /*f570*/  STSM.16.M88.4 [R34], R96 ;  /* 0x0000006022007844 */ /* 0x0001e80000000200 */
[----:B------:R0:W-:Y:S04]  /*f580*/  STSM.16.M88.4 [R36], R104 ;  /* 0x0000006824007844 */ /* 0x0001e80000000200 */
[----:B------:R0:W-:Y:S01]  /*f590*/  STSM.16.M88.4 [R18], R112 ;  /* 0x0000007012007844 */ /* 0x0001e20000000200 */
[----:B------:R-:W-:Y:S06]  /*f5a0*/  BAR.SYNC.DEFER_BLOCKING 0x1, 0x100 ;  /* 0x0044000000007b1d */ /* 0x000fec0000010000 */
[----:B------:R-:W2:Y:S01]  /*f5b0*/  @P0 LDG.E R0, desc[UR10][R4.64] ;  /* 0x0000000a04000981 */ /* 0x000ea2000c1e1900 */
[----:B---3--:R-:W-:Y:S01]  /*f5c0*/  ISETP.NE.AND P1, PT, R65, 0x1, PT ;  /* 0x000000014100780c */ /* 0x008fe20003f25270 */
[----:B------:R-:W-:-:S04]  /*f5d0*/  UISETP.NE.U32.AND UP1, UPT, UR8, URZ, UPT ;  /* 0x0000003f0800728c */ /* 0x000fc8000bf25070 */
[----:B------:R-:W-:-:S06]  /*f5e0*/  UISETP.NE.AND.EX UP1, UPT, UR9, URZ, UPT, UP1 ;  /* 0x0000003f0900728c */ /* 0x000fcc000bf25310 */
[----:B------:R-:W-:Y:S02]  /*f5f0*/  PLOP3.LUT P2, PT, PT, PT, UP1, 0x80, 0x0 ;  /* 0x000000000000781c */ /* 0x000fe40003f4f018 */
[----:B------:R-:W3:Y:S03]  /*f600*/  @P1 LDC R6, c[0x0][0xbec] ;  /* 0x0002fb00ff061b82 */ /* 0x000ee60000000800 */
[----:B------:R-:W-:-:S04]  /*f610*/  @UP1 ULEA UR8, UP2, UR4, UR8, 0x2 ;  /* 0x0000000804081291 */ /* 0x000fc8000f84103f */
[----:B------:R-:W-:Y:S01]  /*f620*/  @UP1 ULEA.HI.X UR9, UR4, UR9, UR7, 0x2, UP2 ;  /* 0x0000000904091291 */ /* 0x000fe200090f1407 */
[----:B-1----:R-:W1:Y:S01]  /*f630*/  @P1 LDC R8, c[0x0][0xbf0] ;  /* 0x0002fc00ff081b82 */ /* 0x002e620000000800 */
[----:B------:R-:W-:Y:S01]  /*f640*/  IMAD.U32 R10, RZ, RZ, UR8 ;  /* 0x00000008ff0a7e24 */ /* 0x000fe2000f8e00ff */
[----:B------:R-:W-:Y:S01]  /*f650*/  ULDC UR7, c[0x0][0xa88] ;  /* 0x0002a20000077ab9 */ /* 0x000fe20000000800 */
[----:B------:R-:W-:Y:S02]  /*f660*/  UMOV UR4, URZ ;  /* 0x0000003f00047c82 */ /* 0x000fe40008000000 */
[----:B------:R-:W-:Y:S01]  /*f670*/  IMAD.U32 R11, RZ, RZ, UR9 ;  /* 0x00000009ff0b7e24 */ /* 0x000fe2000f8e00ff */
[----:B--2---:R-:W-:Y:S01]  /*f680*/  @P0 R2UR UR4, R0 ;  /* 0x00000000000402ca */ /* 0x004fe200000e0000 */
[----:B------:R-:W-:-:S06]  /*f690*/  IMAD.U32 R0, RZ, RZ, UR7 ;  /* 0x00000007ff007e24 */ /* 0x000fcc000f8e00ff */
[----:B------:R0:W5:Y:S01]  /*f6a0*/  @P2 LDG.E R0, desc[UR10][R10.64] ;  /* 0x0000000a0a002981 */ /* 0x000162000c1e1900 */
[----:B-1-3--:R-:W-:Y:S07]  /*f6b0*/  @P2 BRA `(.L_x_5959) ;  /* 0x0000000000142947 */ /* 0x00afee0003800000 */
[----:B------:R-:W-:Y:S05]  /*f6c0*/  @!P0 BRA `(.L_x_5959) ;  /* 0x0000000000108947 */ /* 0x000fea0003800000 */
[----:B------:R-:W-:Y:S02]  /*f6d0*/  ULDC.64 UR8, c[0x0][0x208] ;  /* 0x0000820000087ab9 */ /* 0x000fe40000000a00 */
[----:B------:R-:W2:Y:S04]  /*f6e0*/  LDG.E R7, desc[UR8][R4.64] ;  /* 0x0000000804077981 */ /* 0x000ea8000c1e1900 */
[----:B-----5:R-:W2:Y:S02]  /*f6f0*/  LDG.E R0, desc[UR8][R4.64+0x4] ;  /* 0x0000040804007981 */ /* 0x020ea4000c1e1900 */
[----:B--2---:R-:W-:-:S07]  /*f700*/  IMAD.IADD R0, R0, 0x1, -R7 ;  /* 0x0000000100007824 */ /* 0x004fce00078e0a07 */
.L_x_5959:
[----:B------:R-:W-:Y:S01]  /*f710*/  R2UR UR18, R208 ;  /* 0x00000000d01272ca */ /* 0x000fe200000e0000 */
[----:B------:R-:W-:Y:S01]  /*f720*/  ULDC.64 UR12, c[0x0][0xb90] ;  /* 0x0002e400000c7ab9 */ /* 0x000fe20000000a00 */
[----:B------:R-:W-:Y:S01]  /*f730*/  R2UR UR17, R19 ;  /* 0x00000000131172ca */ /* 0x000fe200000e0000 */
[----:B------:R-:W-:Y:S01]  /*f740*/  USHF.R.S32.HI UR11, URZ, 0x1f, UR4 ;  /* 0x0000001f3f0b7899 */ /* 0x000fe20008011404 */
[----:B------:R-:W-:Y:S01]  /*f750*/  R2UR UR16, R209 ;  /* 0x00000000d11072ca */ /* 0x000fe200000e0000 */
[----:B------:R-:W-:Y:S01]  /*f760*/  UMOV UR10, UR4 ;  /* 0x00000004000a7c82 */ /* 0x000fe20008000000 */
[----:B------:R-:W-:Y:S01]  /*f770*/  R2UR UR15, R207 ;  /* 0x00000000cf0f72ca */ /* 0x000fe200000e0000 */
[----:B-----5:R-:W-:Y:S01]  /*f780*/  IMAD R67, R0, R65, RZ ;  /* 0x0000004100437224 */ /* 0x020fe200078e02ff */
[----:B------:R-:W-:-:S05]  /*f790*/  ULDC.64 UR20, c[0x0][0x208] ;  /* 0x0000820000147ab9 */ /* 0x000fca0000000a00 */
[----:B------:R-:W-:Y:S02]  /*f7a0*/  USHF.R.S32.HI UR14, URZ, 0x1f, UR18 ;  /* 0x0000001f3f0e7899 */ /* 0x000fe40008011412 */
[----:B------:R-:W-:Y:S01]  /*f7b0*/  VIADD R7, R23, UR17 ;  /* 0x0000001117077c36 */ /* 0x000fe20008000000 */
[----:B------:R-:W-:Y:S01]  /*f7c0*/  UIMAD.WIDE.U32 UR8, UR18, UR12, UR10 ;  /* 0x0000000c120872a5 */ /* 0x000fe2000f8e000a */
[----:B------:R-:W-:Y:S01]  /*f7d0*/  VIADD R26, R214, UR17 ;  /* 0x00000011d61a7c36 */ /* 0x000fe20008000000 */
[----:B------:R-:W-:Y:S01]  /*f7e0*/  UIMAD UR7, UR14, UR12, URZ ;  /* 0x0000000c0e0772a4 */ /* 0x000fe2000f8e023f */
[----:B------:R-:W-:Y:S01]  /*f7f0*/  @P1 IMAD.HI.U32 R5, R7, R6, RZ ;  /* 0x0000000607051227 */ /* 0x000fe200078e00ff */
[----:B------:R-:W-:Y:S02]  /*f800*/  USEL UR16, UR16, URZ, !UP0 ;  /* 0x0000003f10107287 */ /* 0x000fe4000c000000 */
[----:B------:R-:W-:Y:S01]  /*f810*/  UIMAD UR7, UR18, UR13, UR7 ;  /* 0x0000000d120772a4 */ /* 0x000fe2000f8e0207 */
[----:B------:R-:W-:Y:S01]  /*f820*/  IMAD.MOV.U32 R4, RZ, RZ, R7 ;  /* 0x000000ffff047224 */ /* 0x000fe200078e0007 */
[----:B------:R-:W-:Y:S01]  /*f830*/  @P1 SHF.R.U32.HI R4, RZ, R8, R5 ;  /* 0x00000008ff041219 */ /* 0x000fe20000011605 */
[----:B------:R-:W-:Y:S01]  /*f840*/  ULDC.64 UR12, c[0x0][0xb98] ;  /* 0x0002e600000c7ab9 */ /* 0x000fe20000000a00 */
[----:B------:R-:W-:Y:S01]  /*f850*/  UIADD3 UR9, UR9, UR7, URZ ;  /* 0x0000000709097290 */ /* 0x000fe2000fffe03f */
[----:B------:R-:W-:Y:S01]  /*f860*/  IMAD R5, R210, 0x40, R16 ;  /* 0x00000040d2057824 */ /* 0x000fe200078e0210 */
[----:B------:R-:W-:Y:S01]  /*f870*/  USEL UR15, UR15, URZ, !UP0 ;  /* 0x0000003f0f0f7287 */ /* 0x000fe2000c000000 */
[----:B------:R-:W-:Y:S01]  /*f880*/  IMAD.MOV R6, RZ, RZ, -R4 ;  /* 0x000000ffff067224 */ /* 0x000fe200078e0a04 */
[----:B------:R-:W-:Y:S01]  /*f890*/  UIMAD UR7, UR16, UR12, URZ ;  /* 0x0000000c100772a4 */ /* 0x000fe2000f8e023f */
[----:B------:R-:W-:Y:S01]  /*f8a0*/  IMAD.WIDE R20, R5, 0x2, R20 ;  /* 0x0000000205147825 */ /* 0x000fe200078e0214 */
[----:B------:R-:W-:Y:S01]  /*f8b0*/  UIMAD.WIDE.U32 UR8, UR15, UR12, UR8 ;  /* 0x0000000c0f0872a5 */ /* 0x000fe2000f8e0008 */
[----:B------:R-:W-:Y:S01]  /*f8c0*/  SHF.R.S32.HI R5, RZ, 0x1f, R4 ;  /* 0x0000001fff057819 */ /* 0x000fe20000011404 */
[----:B------:R-:W-:Y:S01]  /*f8d0*/  UIMAD UR7, UR15, UR13, UR7 ;  /* 0x0000000d0f0772a4 */ /* 0x000fe2000f8e0207 */
[----:B------:R-:W-:Y:S01]  /*f8e0*/  IMAD R7, R65, R6, R7 ;  /* 0x0000000641077224 */ /* 0x000fe200078e0207 */
[----:B0-----:R-:W-:Y:S01]  /*f8f0*/  IADD3 R13, P2, R20, 0x1000, RZ ;  /* 0x00001000140d7810 */ /* 0x001fe20007f5e0ff */
[----:B------:R-:W-:Y:S01]  /*f900*/  ULDC.64 UR12, c[0x0][0xaa0] ;  /* 0x0002a800000c7ab9 */ /* 0x000fe20000000a00 */
[----:B------:R-:W-:-:S02]  /*f910*/  IADD3 R4, P0, R4, UR8, RZ ;  /* 0x0000000804047c10 */ /* 0x000fc4000ff1e0ff */
[----:B------:R-:W-:Y:S01]  /*f920*/  IMAD.U32 R8, RZ, RZ, UR7 ;  /* 0x00000007ff087e24 */ /* 0x000fe2000f8e00ff */
[----:B------:R-:W-:Y:S02]  /*f930*/  SHF.R.S32.HI R6, RZ, 0x1f, R7 ;  /* 0x0000001fff067819 */ /* 0x000fe40000011407 */
[----:B------:R-:W-:Y:S02]  /*f940*/  LOP3.LUT R12, R13, 0x380, RZ, 0xc0, !PT ;  /* 0x000003800d0c7812 */ /* 0x000fe400078ec0ff */
[----:B------:R-:W-:Y:S01]  /*f950*/  IADD3.X R5, R5, UR9, R8, P0, !PT ;  /* 0x0000000905057c10 */ /* 0x000fe200087fe408 */
[----:B------:R-:W-:Y:S01]  /*f960*/  ULDC.64 UR8, c[0x0][0xb88] ;  /* 0x0002e20000087ab9 */ /* 0x000fe20000000a00 */
[----:B------:R-:W-:Y:S01]  /*f970*/  SHF.R.U64 R12, R12, 0x3, RZ ;  /* 0x000000030c0c7819 */ /* 0x000fe200000012ff */
[----:B------:R-:W-:Y:S01]  /*f980*/  IMAD R6, R6, UR8, RZ ;  /* 0x0000000806067c24 */ /* 0x000fe2000f8e02ff */
[----:B------:R-:W-:Y:S01]  /*f990*/  IADD3 R9, P6, R20, 0x2000, RZ ;  /* 0x0000200014097810 */ /* 0x000fe20007fde0ff */
[----:B------:R-:W-:Y:S01]  /*f9a0*/  IMAD.WIDE.U32 R4, R7, UR8, R4 ;  /* 0x0000000807047c25 */ /* 0x000fe2000f8e0004 */
[----:B------:R-:W-:-:S02]  /*f9b0*/  LOP3.LUT R12, R12, R13, RZ, 0x3c, !PT ;  /* 0x0000000d0c0c7212 */ /* 0x000fc400078e3cff */
        /* <DEDUP_REMOVED lines=8> */
[----:B------:R-:W-:Y:S01]  /*fa40*/  LOP3.LUT R8, R9, 0x380, RZ, 0xc0, !PT ;  /* 0x0000038009087812 */ /* 0x000fe200078ec0ff */
[----:B------:R-:W-:Y:S01]  /*fa50*/  SHFL.IDX PT, R18, R10, RZ, 0x1c1f ;  /* 0x001c1fff0a127589 */ /* 0x000fe200000e0000 */
[----:B------:R-:W-:-:S02]  /*fa60*/  LEA.HI.X R14, R4, UR9, R5, 0x2, P0 ;  /* 0x00000009040e7c11 */ /* 0x000fc400080f1405 */
[C---:B------:R-:W-:Y:S01]  /*fa70*/  IADD3 R45, P0, R20.reuse, 0x5000, RZ ;  /* 0x00005000142d7810 */ /* 0x040fe20007f1e0ff */
[----:B------:R-:W-:Y:S01]  /*fa80*/  SHFL.IDX PT, R36, R10, 0x1, 0x1c1f ;  /* 0x003c1f000a247f89 */ /* 0x000fe200000e0000 */
[----:B------:R-:W-:Y:S02]  /*fa90*/  LOP3.LUT R24, R25, 0x380, RZ, 0xc0, !PT ;  /* 0x0000038019187812 */ /* 0x000fe400078ec0ff */
[----:B------:R-:W-:Y:S01]  /*faa0*/  LOP3.LUT R44, R45, 0x380, RZ, 0xc0, !PT ;  /* 0x000003802d2c7812 */ /* 0x000fe200078ec0ff */
[----:B------:R-:W0:Y:S01]  /*fab0*/  SHFL.IDX PT, R19, R14, RZ, 0x1c1f ;  /* 0x001c1fff0e137589 */ /* 0x000e2200000e0000 */
[----:B------:R-:W-:Y:S02]  /*fac0*/  IADD3 R5, P5, R20, 0x3000, RZ ;  /* 0x0000300014057810 */ /* 0x000fe40007fbe0ff */
[----:B------:R-:W-:Y:S01]  /*fad0*/  SHF.R.U64 R44, R44, 0x3, RZ ;  /* 0x000000032c2c7819 */ /* 0x000fe200000012ff */
[----:B------:R-:W1:Y:S01]  /*fae0*/  SHFL.IDX PT, R37, R14, 0x1, 0x1c1f ;  /* 0x003c1f000e257f89 */ /* 0x000e6200000e0000 */
[----:B------:R-:W-:-:S02]  /*faf0*/  SHF.R.U64 R24, R24, 0x3, RZ ;  /* 0x0000000318187819 */ /* 0x000fc400000012ff */
[----:B------:R-:W-:Y:S01]  /*fb00*/  LOP3.LUT R44, R44, R45, RZ, 0x3c, !PT ;  /* 0x0000002d2c2c7212 */ /* 0x000fe200078e3cff */
[--C-:B------:R-:W-:Y:S01]  /*fb10*/  IMAD.X R45, RZ, RZ, R21.reuse, P0 ;  /* 0x000000ffff2d7224 */ /* 0x100fe200000e0615 */
[----:B------:R-:W-:Y:S02]  /*fb20*/  LOP3.LUT R4, R5, 0x380, RZ, 0xc0, !PT ;  /* 0x0000038005047812 */ /* 0x000fe400078ec0ff */
[----:B------:R-:W-:Y:S02]  /*fb30*/  LOP3.LUT R48, R49, 0x380, RZ, 0xc0, !PT ;  /* 0x0000038031307812 */ /* 0x000fe400078ec0ff */
[----:B------:R-:W-:Y:S02]  /*fb40*/  LOP3.LUT P0, RZ, R212, 0x3, RZ, 0xc0, !PT ;  /* 0x00000003d4ff7812 */ /* 0x000fe4000780c0ff */
[----:B------:R-:W-:Y:S01]  /*fb50*/  LOP3.LUT R24, R24, R25, RZ, 0x3c, !PT ;  /* 0x0000001918187212 */ /* 0x000fe200078e3cff */
[----:B------:R-:W-:Y:S01]  /*fb60*/  IMAD.X R25, RZ, RZ, R21, P2 ;  /* 0x000000ffff197224 */ /* 0x000fe200010e0615 */
[----:B------:R-:W-:-:S02]  /*fb70*/  IADD3 R33, P3, R20, 0x6000, RZ ;  /* 0x0000600014217810 */ /* 0x000fc40007f7e0ff */
[----:B------:R-:W-:Y:S02]  /*fb80*/  SHF.R.U64 R8, R8, 0x3, RZ ;  /* 0x0000000308087819 */ /* 0x000fe400000012ff */
[----:B------:R-:W-:Y:S02]  /*fb90*/  SHF.R.U64 R4, R4, 0x3, RZ ;  /* 0x0000000304047819 */ /* 0x000fe400000012ff */
[----:B------:R-:W-:Y:S02]  /*fba0*/  SHF.R.U64 R48, R48, 0x3, RZ ;  /* 0x0000000330307819 */ /* 0x000fe400000012ff */
[-C--:B------:R-:W-:Y:S02]  /*fbb0*/  ISETP.GE.OR P2, PT, R26, R67.reuse, P0 ;  /* 0x000000431a00720c */ /* 0x080fe40000746670 */
[----:B------:R-:W-:Y:S02]  /*fbc0*/  ISETP.GE.OR P0, PT, R6, R67, P0 ;  /* 0x000000430600720c */ /* 0x000fe40000706670 */
[----:B------:R-:W-:-:S02]  /*fbd0*/  LOP3.LUT R32, R33, 0x380, RZ, 0xc0, !PT ;  /* 0x0000038021207812 */ /* 0x000fc400078ec0ff */
[----:B------:R-:W-:Y:S01]  /*fbe0*/  LOP3.LUT R8, R8, R9, RZ, 0x3c, !PT ;  /* 0x0000000908087212 */ /* 0x000fe200078e3cff */
[--C-:B------:R-:W-:Y:S01]  /*fbf0*/  IMAD.X R9, RZ, RZ, R21.reuse, P6 ;  /* 0x000000ffff097224 */ /* 0x100fe200030e0615 */
[----:B------:R-:W-:Y:S01]  /*fc00*/  LOP3.LUT R4, R4, R5, RZ, 0x3c, !PT ;  /* 0x0000000504047212 */ /* 0x000fe200078e3cff */
[--C-:B------:R-:W-:Y:S01]  /*fc10*/  IMAD.X R5, RZ, RZ, R21.reuse, P5 ;  /* 0x000000ffff057224 */ /* 0x100fe200028e0615 */
[----:B------:R-:W-:Y:S01]  /*fc20*/  LOP3.LUT R48, R48, R49, RZ, 0x3c, !PT ;  /* 0x0000003130307212 */ /* 0x000fe200078e3cff */
[----:B------:R-:W-:Y:S01]  /*fc30*/  IMAD.X R49, RZ, RZ, R21, P4 ;  /* 0x000000ffff317224 */ /* 0x000fe200020e0615 */
[C---:B------:R-:W-:Y:S01]  /*fc40*/  IADD3 R61, P6, R20.reuse, 0x8000, RZ ;  /* 0x00008000143d7810 */ /* 0x040fe20007fde0ff */
[----:B0-----:R-:W-:Y:S01]  /*fc50*/  @!P2 ST.E desc[UR20][R18.64], R2 ;  /* 0x000000021200a985 */ /* 0x001fe2000c101914 */
[C---:B------:R-:W-:Y:S02]  /*fc60*/  IADD3 R57, P5, R20.reuse, 0x9000, RZ ;  /* 0x0000900014397810 */ /* 0x040fe40007fbe0ff */
[C---:B------:R-:W-:Y:S01]  /*fc70*/  IADD3 R53, P4, R20.reuse, 0xa000, RZ ;  /* 0x0000a00014357810 */ /* 0x040fe20007f9e0ff */
[----:B-1----:R0:W-:Y:S01]  /*fc80*/  @!P0 ST.E desc[UR20][R36.64], R3 ;  /* 0x0000000324008985 */ /* 0x0021e2000c101914 */
[----:B------:R-:W-:-:S02]  /*fc90*/  LOP3.LUT R11, R20, 0x380, RZ, 0xc0, !PT ;  /* 0x00000380140b7812 */ /* 0x000fc400078ec0ff */
[----:B------:R-:W-:Y:S01]  /*fca0*/  SHF.R.U64 R32, R32, 0x3, RZ ;  /* 0x0000000320207819 */ /* 0x000fe200000012ff */
[----:B------:R-:W-:Y:S01]  /*fcb0*/  UIMAD UR7, UR11, UR12, URZ ;  /* 0x0000000c0b0772a4 */ /* 0x000fe2000f8e023f */
[----:B------:R-:W-:Y:S01]  /*fcc0*/  LOP3.LUT R60, R61, 0x380, RZ, 0xc0, !PT ;  /* 0x000003803d3c7812 */ /* 0x000fe200078ec0ff */
[----:B------:R-:W-:Y:S01]  /*fcd0*/  UIMAD.WIDE.U32 UR8, UR4, UR12, URZ ;  /* 0x0000000c040872a5 */ /* 0x000fe2000f8e003f */
[----:B------:R-:W-:Y:S01]  /*fce0*/  LOP3.LUT R56, R57, 0x380, RZ, 0xc0, !PT ;  /* 0x0000038039387812 */ /* 0x000fe200078ec0ff */
[----:B------:R-:W-:Y:S01]  /*fcf0*/  ULDC.64 UR10, c[0x0][0xae8] ;  /* 0x0002ba00000a7ab9 */ /* 0x000fe20000000a00 */
[----:B------:R-:W-:Y:S01]  /*fd00*/  LOP3.LUT R52, R53, 0x380, RZ, 0xc0, !PT ;  /* 0x0000038035347812 */ /* 0x000fe200078ec0ff */
[----:B------:R-:W5:Y:S01]  /*fd10*/  LD.E.128 R12, desc[UR20][R12.64] ;  /* 0x000000140c0c7980 */ /* 0x000f62000c101d00 */
[----:B------:R-:W-:Y:S01]  /*fd20*/  SHF.R.U64 R11, R11, 0x3, RZ ;  /* 0x000000030b0b7819 */ /* 0x000fe200000012ff */
[----:B0-----:R-:W0:Y:S01]  /*fd30*/  @P1 LDC R3, c[0x0][0xbec] ;  /* 0x0002fb00ff031b82 */ /* 0x001e220000000800 */
[----:B------:R-:W-:Y:S01]  /*fd40*/  LOP3.LUT R32, R32, R33, RZ, 0x3c, !PT ;  /* 0x0000002120207212 */ /* 0x000fe200078e3cff */
[----:B------:R-:W-:Y:S01]  /*fd50*/  IMAD.X R33, RZ, RZ, R21, P3 ;  /* 0x000000ffff217224 */ /* 0x000fe200018e0615 */
[----:B------:R-:W-:Y:S01]  /*fd60*/  IADD3 R7, P3, R20, 0xb000, RZ ;  /* 0x0000b00014077810 */ /* 0x000fe20007f7e0ff */
[----:B------:R-:W5:Y:S01]  /*fd70*/  LD.E.128 R48, desc[UR20][R48.64] ;  /* 0x0000001430307980 */ /* 0x000f62000c101d00 */
[----:B------:R-:W-:-:S02]  /*fd80*/  SHF.R.U64 R60, R60, 0x3, RZ ;  /* 0x000000033c3c7819 */ /* 0x000fc400000012ff */
[----:B------:R-:W-:Y:S01]  /*fd90*/  SHF.R.U64 R56, R56, 0x3, RZ ;  /* 0x0000000338387819 */ /* 0x000fe200000012ff */
[--C-:B------:R-:W-:Y:S01]  /*fda0*/  IMAD.X R41, RZ, RZ, R21.reuse, P3 ;  /* 0x000000ffff297224 */ /* 0x100fe200018e0615 */
[----:B------:R-:W-:Y:S01]  /*fdb0*/  SHF.R.U64 R52, R52, 0x3, RZ ;  /* 0x0000000334347819 */ /* 0x000fe200000012ff */
[----:B------:R-:W-:Y:S01]  /*fdc0*/  UIMAD UR7, UR4, UR13, UR7 ;  /* 0x0000000d040772a4 */ /* 0x000fe2000f8e0207 */
[----:B------:R-:W-:Y:S01]  /*fdd0*/  LOP3.LUT R20, R11, R20, RZ, 0x3c, !PT ;  /* 0x000000140b147212 */ /* 0x000fe200078e3cff */
[----:B------:R-:W5:Y:S01]  /*fde0*/  LD.E.128 R44, desc[UR20][R44.64] ;  /* 0x000000142c2c7980 */ /* 0x000f62000c101d00 */
[----:B------:R-:W-:Y:S01]  /*fdf0*/  LOP3.LUT R60, R60, R61, RZ, 0x3c, !PT ;  /* 0x0000003d3c3c7212 */ /* 0x000fe200078e3cff */
[--C-:B------:R-:W-:Y:S01]  /*fe00*/  IMAD.X R61, RZ, RZ, R21.reuse, P6 ;  /* 0x000000ffff3d7224 */ /* 0x100fe200030e0615 */
[----:B------:R-:W-:Y:S01]  /*fe10*/  LOP3.LUT R56, R56, R57, RZ, 0x3c, !PT ;  /* 0x0000003938387212 */ /* 0x000fe200078e3cff */
[--C-:B------:R-:W-:Y:S01]  /*fe20*/  IMAD.X R57, RZ, RZ, R21.reuse, P5 ;  /* 0x000000ffff397224 */ /* 0x100fe200028e0615 */
[----:B------:R-:W-:Y:S01]  /*fe30*/  LOP3.LUT R52, R52, R53, RZ, 0x3c, !PT ;  /* 0x0000003534347212 */ /* 0x000fe200078e3cff */
[----:B------:R-:W-:Y:S01]  /*fe40*/  IMAD.X R53, RZ, RZ, R21, P4 ;  /* 0x000000ffff357224 */ /* 0x000fe200020e0615 */
[----:B------:R1:W5:Y:S01]  /*fe50*/  LD.E.128 R28, desc[UR20][R20.64] ;  /* 0x00000014141c7980 */ /* 0x000362000c101d00 */
[----:B------:R-:W-:Y:S01]  /*fe60*/  LOP3.LUT R0, R7, 0x380, RZ, 0xc0, !PT ;  /* 0x0000038007007812 */ /* 0x000fe200078ec0ff */
[----:B------:R-:W-:-:S02]  /*fe70*/  UIADD3 UR9, UR9, UR7, URZ ;  /* 0x0000000709097290 */ /* 0x000fc4000fffe03f */
[----:B------:R-:W-:Y:S01]  /*fe80*/  UIMAD UR4, UR14, UR10, URZ ;  /* 0x0000000a0e0472a4 */ /* 0x000fe2000f8e023f */
[----:B------:R-:W-:Y:S01]  /*fe90*/  SHF.R.U64 R0, R0, 0x3, RZ ;  /* 0x0000000300007819 */ /* 0x000fe200000012ff */
[----:B------:R-:W5:Y:S03]  /*fea0*/  LD.E.128 R8, desc[UR20][R8.64] ;  /* 0x0000001408087980 */ /* 0x000f66000c101d00 */
[----:B------:R-:W-:Y:S01]  /*feb0*/  LOP3.LUT R40, R0, R7, RZ, 0x3c, !PT ;  /* 0x0000000700287212 */ /* 0x000fe200078e3cff */
[----:B-1----:R-:W1:Y:S01]  /*fec0*/  @P1 LDC R21, c[0x0][0xbf0] ;  /* 0x0002fc00ff151b82 */ /* 0x002e620000000800 */
[----:B------:R-:W-:Y:S01]  /*fed0*/  IMAD R0, R206, 0x20, R210 ;  /* 0x00000020ce007824 */ /* 0x000fe200078e02d2 */
[----:B------:R-:W-:Y:S01]  /*fee0*/  UIMAD UR4, UR18, UR11, UR4 ;  /* 0x0000000b120472a4 */ /* 0x000fe2000f8e0204 */
[----:B------:R-:W5:Y:S01]  /*fef0*/  LD.E.128 R4, desc[UR20][R4.64] ;  /* 0x0000001404047980 */ /* 0x000f62000c101d00 */
[----:B------:R-:W-:Y:S01]  /*ff00*/  UIMAD.WIDE.U32 UR8, UR18, UR10, UR8 ;  /* 0x0000000a120872a5 */ /* 0x000fe2000f8e0008 */
[----:B------:R-:W-:-:S02]  /*ff10*/  VIADD R20, R0, UR17 ;  /* 0x0000001100147c36 */ /* 0x000fc40008000000 */
[----:B------:R-:W-:Y:S01]  /*ff20*/  ULDC.64 UR10, c[0x0][0xaf0] ;  /* 0x0002bc00000a7ab9 */ /* 0x000fe20000000a00 */
[----:B------:R-:W-:Y:S01]  /*ff30*/  UIADD3 UR9, UR9, UR4, URZ ;  /* 0x0000000409097290 */ /* 0x000fe2000fffe03f */
[----:B0-----:R-:W-:Y:S01]  /*ff40*/  @P1 IMAD.HI.U32 R0, R20, R3, RZ ;  /* 0x0000000314001227 */ /* 0x001fe200078e00ff */
[----:B------:R-:W-:Y:S01]  /*ff50*/  UIMAD UR4, UR16, UR10, URZ ;  /* 0x0000000a100472a4 */ /* 0x000fe2000f8e023f */
[----:B------:R-:W5:Y:S02]  /*ff60*/  LD.E.128 R32, desc[UR20][R32.64] ;  /* 0x0000001420207980 */ /* 0x000f64000c101d00 */
[----:B------:R-:W-:Y:S01]  /*ff70*/  IMAD.MOV.U32 R19, RZ, RZ, R20 ;  /* 0x000000ffff137224 */ /* 0x000fe200078e0014 */
[----:B------:R-:W-:Y:S01]  /*ff80*/  UIMAD UR4, UR15, UR11, UR4 ;  /* 0x0000000b0f0472a4 */ /* 0x000fe2000f8e0204 */
[----:B------:R-:W5:Y:S01]  /*ff90*/  LD.E.128 R24, desc[UR20][R24.64] ;  /* 0x0000001418187980 */ /* 0x000f62000c101d00 */
[----:B------:R-:W-:-:S03]  /*ffa0*/  UIMAD.WIDE.U32 UR8, UR15, UR10, UR8 ;  /* 0x0000000a0f0872a5 */ /* 0x000fc6000f8e0008 */
[----:B------:R-:W-:Y:S01]  /*ffb0*/  ULDC.64 UR10, c[0x0][0xae0] ;  /* 0x0002b800000a7ab9 */ /* 0x000fe20000000a00 */
[----:B------:R-:W5:Y:S01]  /*ffc0*/  LD.E.128 R60, desc[UR20][R60.64] ;  /* 0x000000143c3c7980 */ /* 0x000f62000c101d00 */
[----:B-1----:R-:W-:Y:S01]  /*ffd0*/  @P1 SHF.R.U32.HI R19, RZ, R21, R0 ;  /* 0x00000015ff131219 */ /* 0x002fe20000011600 */
[----:B------:R-:W-:Y:S02]  /*ffe0*/  UIADD3 UR4, UR9, UR4, URZ ;  /* 0x0000000409047290 */ /* 0x000fe4000fffe03f */
[----:B------:R-:W5:Y:S01]  /*fff0*/  LD.E.128 R56, desc[UR20][R56.64] ;  /* 0x0000001438387980 */ /* 0x000f62000c101d00 */
[--C-:B------:R-:W-:Y:S01]  /*10000*/  SHF.R.S32.HI R0, RZ, 0x1f, R19.reuse ;  /* 0x0000001fff007819 */ /* 0x100fe20000011413 */
[----:B------:R-:W-:Y:S02]  /*10010*/  IMAD.MOV R18, RZ, RZ, -R19 ;  /* 0x000000ffff127224 */ /* 0x000fe400078e0a13 */
[----:B------:R-:W5:Y:S01]  /*10020*/  LD.E.128 R52, desc[UR20][R52.64] ;  /* 0x0000001434347980 */ /* 0x000f62000c101d00 */
[----:B------:R-:W-:-:S02]  /*10030*/  IMAD.U32 R3, RZ, RZ, UR9 ;  /* 0x00000009ff037e24 */ /* 0x000fc4000f8e00ff */
[----:B------:R-:W-:Y:S01]  /*10040*/  IMAD R0, R0, UR10, RZ ;  /* 0x0000000a00007c24 */ /* 0x000fe2000f8e02ff */
[----:B------:R-:W5:Y:S01]  /*10050*/  LD.E.128 R40, desc[UR20][R40.64] ;  /* 0x0000001428287980 */ /* 0x000f62000c101d00 */
[----:B------:R-:W-:Y:S02]  /*10060*/  IMAD R21, R65, R18, R20 ;  /* 0x0000001241157224 */ /* 0x000fe400078e0214 */
[----:B------:R-:W-:Y:S01]  /*10070*/  IMAD.U32 R2, RZ, RZ, UR8 ;  /* 0x00000008ff027e24 */ /* 0x000fe2000f8e00ff */
[----:B------:R-:W-:Y:S01]  /*10080*/  @!PT LDS RZ, [RZ] ;  /* 0x00000000fffff984 */ /* 0x000fe20000000800 */
[----:B------:R-:W-:Y:S01]  /*10090*/  @!PT LDS RZ, [RZ] ;  /* 0x00000000fffff984 */ /* 0x000fe20000000800 */
[----:B------:R-:W-:Y:S01]  /*100a0*/  @!PT LDS RZ, [RZ] ;  /* 0x00000000fffff984 */ /* 0x000fe20000000800 */
[----:B------:R-:W-:Y:S01]  /*100b0*/  @!PT LDS RZ, [RZ] ;  /* 0x00000000fffff984 */ /* 0x000fe20000000800 */
[----:B------:R0:W-:Y:S06]  /*100c0*/  MEMBAR.ALL.CTA ;  /* 0x0000000000007992 */ /* 0x0001ec0000008000 */
[----:B0-----:R-:W0:Y:S01]  /*100d0*/  FENCE.VIEW.ASYNC.S ;  /* 0x00000000000073c6 */ /* 0x001e220000000000 */
[----:B------:R-:W-:Y:S01]  /*100e0*/  IMAD.U32 R3, RZ, RZ, UR4 ;  /* 0x00000004ff037e24 */ /* 0x000fe2000f8e00ff */
[----:B------:R-:W-:Y:S01]  /*100f0*/  ULDC.64 UR8, c[0x0][0xad8] ;  /* 0x0002b60000087ab9 */ /* 0x000fe20000000a00 */
[C---:B------:R-:W-:Y:S01]  /*10100*/  IMAD R37, R19.reuse, UR11, R0 ;  /* 0x0000000b13257c24 */ /* 0x040fe2000f8e0200 */
[----:B------:R-:W-:Y:S01]  /*10110*/  SHF.R.S32.HI R0, RZ, 0x1f, R21 ;  /* 0x0000001fff007819 */ /* 0x000fe20000011415 */
[----:B------:R-:W-:-:S04]  /*10120*/  IMAD.WIDE.U32 R2, R19, UR10, R2 ;  /* 0x0000000a13027c25 */ /* 0x000fc8000f8e0002 */
[----:B------:R-:W-:Y:S02]  /*10130*/  IMAD.IADD R3, R3, 0x1, R37 ;  /* 0x0000000103037824 */ /* 0x000fe400078e0225 */
[----:B------:R-:W-:Y:S02]  /*10140*/  IMAD R18, R0, UR8, RZ ;  /* 0x0000000800127c24 */ /* 0x000fe4000f8e02ff */
[----:B------:R-:W-:Y:S02]  /*10150*/  VIADD R38, R210, UR17 ;  /* 0x00000011d2267c36 */ /* 0x000fe40008000000 */
[C---:B------:R-:W-:Y:S02]  /*10160*/  IMAD R19, R21.reuse, UR9, R18 ;  /* 0x0000000915137c24 */ /* 0x040fe4000f8e0212 */
[----:B------:R-:W-:Y:S01]  /*10170*/  IMAD.WIDE.U32 R2, R21, UR8, R2 ;  /* 0x0000000815027c25 */ /* 0x000fe2000f8e0002 */
[----:B------:R-:W-:Y:S01]  /*10180*/  ISETP.GE.AND P2, PT, R38, R67, PT ;  /* 0x000000432600720c */ /* 0x000fe20003f46270 */
[----:B------:R-:W-:-:S02]  /*10190*/  ULDC.64 UR8, c[0x0][0xa80] ;  /* 0x0002a00000087ab9 */ /* 0x000fc40000000a00 */
[----:B------:R-:W-:Y:S01]  /*101a0*/  VIADD R0, R38, 0x20 ;  /* 0x0000002026007836 */ /* 0x000fe20000000000 */
[----:B------:R-:W-:Y:S01]  /*101b0*/  LEA R36, P3, R2, UR8, 0x1 ;  /* 0x0000000802247c11 */ /* 0x000fe2000f8608ff */
[----:B------:R-:W-:Y:S02]  /*101c0*/  IMAD.IADD R3, R3, 0x1, R19 ;  /* 0x0000000103037824 */ /* 0x000fe400078e0213 */
        /* <DEDUP_REMOVED lines=16> */
[-C--:B-1----:R-:W-:Y:S02]  /*102d0*/  @!P4 LEA R2, P6, R16, R21.reuse, 0x1 ;  /* 0x000000151002c211 */ /* 0x082fe400078c08ff */
[-C--:B------:R-:W-:Y:S02]  /*102e0*/  @!P3 LEA R18, P5, R204, R21.reuse, 0x1 ;  /* 0x00000015cc12b211 */ /* 0x080fe400078a08ff */
[-C--:B--2---:R-:W-:Y:S02]  /*102f0*/  @!P4 LEA.HI.X R3, R16, R0.reuse, R219, 0x1, P6 ;  /* 0x000000001003c211 */ /* 0x084fe400030f0cdb */
[C---:B------:R-:W-:Y:S02]  /*10300*/  @!P2 LEA R20, P6, R205.reuse, R21, 0x1 ;  /* 0x00000015cd14a211 */ /* 0x040fe400078c08ff */
[-C--:B------:R-:W-:Y:S01]  /*10310*/  @!P3 LEA.HI.X R19, R204, R0.reuse, R218, 0x1, P5 ;  /* 0x00000000cc13b211 */ /* 0x080fe200028f0cda */
[----:B-----5:R3:W-:Y:S01]  /*10320*/  @!P4 ST.E.128 desc[UR8][R2.64], R28 ;  /* 0x0000001c0200c985 */ /* 0x0207e2000c101d08 */
[----:B------:R-:W-:-:S03]  /*10330*/  @!P2 LEA.HI.X R21, R205, R0, R217, 0x1, P6 ;  /* 0x00000000cd15a211 */ /* 0x000fc600030f0cd9 */
[----:B------:R3:W-:Y:S04]  /*10340*/  @!P3 ST.E.128 desc[UR8][R18.64], R48 ;  /* 0x000000301200b985 */ /* 0x0007e8000c101d08 */
[----:B------:R3:W-:Y:S02]  /*10350*/  @!P2 ST.E.128 desc[UR8][R20.64], R60 ;  /* 0x0000003c1400a985 */ /* 0x0007e4000c101d08 */
.L_x_5961:
[----:B------:R-:W-:Y:S05]  /*10360*/  BSYNC B1 ;  /* 0x0000000000017941 */ /* 0x000fea0003800000 */
.L_x_5960:
        /* <DEDUP_REMOVED lines=15> */
[----:B-----5:R3:W-:Y:S04]  /*10460*/  @!P4 ST.E.128 desc[UR8][R2.64], R12 ;  /* 0x0000000c0200c985 */ /* 0x0207e8000c101d08 */
[----:B------:R3:W-:Y:S04]  /*10470*/  @!P5 ST.E.128 desc[UR8][R18.64], R44 ;  /* 0x0000002c1200d985 */ /* 0x0007e8000c101d08 */
[----:B------:R3:W-:Y:S02]  /*10480*/  @!P6 ST.E.128 desc[UR8][R20.64], R56 ;  /* 0x000000381400e985 */ /* 0x0007e4000c101d08 */
.L_x_5963:
[----:B------:R-:W-:Y:S05]  /*10490*/  BSYNC B1 ;  /* 0x0000000000017941 */ /* 0x000fea0003800000 */
.L_x_5962:
        /* <DEDUP_REMOVED lines=18> */
.L_x_5965:
[----:B------:R-:W-:Y:S05]  /*105c0*/  BSYNC B1 ;  /* 0x0000000000017941 */ /* 0x000fea0003800000 */
.L_x_5964:
        /* <DEDUP_REMOVED lines=9> */
[-C--:B----4-:R-:W-:Y:S02]  /*10660*/  @!P2 LEA R2, P0, R16, R11.reuse, 0x1 ;  /* 0x0000000b1002a211 */ /* 0x090fe400078008ff */
[----:B------:R-:W-:Y:S02]  /*10670*/  @!P3 LEA R8, P1, R204, R11, 0x1 ;  /* 0x0000000bcc08b211 */ /* 0x000fe400078208ff */
        /* <DEDUP_REMOVED lines=11> */
.L_x_5958:
        /* <DEDUP_REMOVED lines=40> */
.L_x_5967:
        /* <DEDUP_REMOVED lines=50> */
.L_x_5969:
[----:B------:R-:W-:Y:S05]  /*10cd0*/  BSYNC B1 ;  /* 0x0000000000017941 */ /* 0x000fea0003800000 */
.L_x_5968:
        /* <DEDUP_REMOVED lines=64> */
[----:B------:R3:W-:Y:S01]  /*110e0*/  @!P4 ST.E.128 desc[UR8][R8.64], RZ ;  /* 0x000000ff0800c985 */ /* 0x0007e2000c101d08 */
[----:B------:R-:W-:-:S03]  /*110f0*/  @!P2 LEA.HI.X R3, R205, R0, R217, 0x1, P6 ;  /* 0x00000000cd03a211 */ /* 0x000fc600030f0cd9 */
[----:B------:R3:W-:Y:S04]  /*11100*/  @!P3 ST.E.128 desc[UR8][R12.64], RZ ;  /* 0x000000ff0c00b985 */ /* 0x0007e8000c101d08 */
[----:B------:R3:W-:Y:S02]  /*11110*/  @!P2 ST.E.128 desc[UR8][R2.64], RZ ;  /* 0x000000ff0200a985 */ /* 0x0007e4000c101d08 */
.L_x_5971:
[----:B------:R-:W-:Y:S05]  /*11120*/  BSYNC B1 ;  /* 0x0000000000017941 */ /* 0x000fea0003800000 */
.L_x_5970:
        /* <DEDUP_REMOVED lines=18> */
.L_x_5973:
[----:B------:R-:W-:Y:S05]  /*11250*/  BSYNC B1 ;  /* 0x0000000000017941 */ /* 0x000fea0003800000 */
.L_x_5972:
        /* <DEDUP_REMOVED lines=18> */
.L_x_5975:
[----:B------:R-:W-:Y:S05]  /*11380*/  BSYNC B1 ;  /* 0x0000000000017941 */ /* 0x000fea0003800000 */
.L_x_5974:
        /* <DEDUP_REMOVED lines=19> */
.L_x_5966:
[----:B------:R-:W-:Y:S05]  /*114c0*/  BSYNC B0 ;  /* 0x0000000000007941 */ /* 0x000fea0003800000 */
.L_x_5957:
[----:B------:R-:W-:Y:S02]  /*114d0*/  ULDC UR4, c[0x0][0xc3c] ;  /* 0x00030f0000047ab9 */ /* 0x000fe40000000800 */
[----:B------:R-:W-:-:S13]  /*114e0*/  ISETP.GE.AND P0, PT, R39, UR4, PT ;  /* 0x0000000427007c0c */ /* 0x000fda000bf06270 */
[----:B------:R-:W-:Y:S05]  /*114f0*/  @!P0 BRA `(.L_x_5976) ;  /* 0xfffffef800508947 */ /* 0x000fea000383ffff */
[----:B------:R-:W-:Y:S05]  /*11500*/  EXIT ;  /* 0x000000000000794d */ /* 0x000fea0003800000 */
.L_x_5921:
        /* <DEDUP_REMOVED lines=16> */
.L_x_5977:
        /* <DEDUP_REMOVED lines=43> */
.L_x_5983:
        /* <DEDUP_REMOVED lines=13> */
.L_x_5982:
[----:B------:R-:W-:Y:S05]  /*11990*/  BSYNC B0 ;  /* 0x0000000000007941 */ /* 0x000fea0003800000 */
.L_x_5981:
        /* <DEDUP_REMOVED lines=21> */
.L_x_5979:
        /* <DEDUP_REMOVED lines=21> */
.L_x_5984:
        /* <DEDUP_REMOVED lines=57> */
.L_x_5980:
[----:B------:R-:W-:Y:S02]  /*11fd0*/  IMAD.MOV.U32 R17, RZ, RZ, RZ ;  /* 0x000000ffff117224 */ /* 0x000fe400078e00ff */
[----:B------:R-:W-:Y:S02]  /*11fe0*/  IMAD.U32 R16, RZ, RZ, UR6 ;  /* 0x00000006ff107e24 */ /* 0x000fe4000f8e00ff */
[----:B------:R-:W-:-:S07]  /*11ff0*/  IMAD.MOV.U32 R18, RZ, RZ, RZ ;  /* 0x000000ffff127224 */ /* 0x000fce00078e00ff */
.L_x_5985:
[----:B------:R-:W-:-:S13]  /*12000*/  ISETP.NE.AND P0, PT, R0, RZ, PT ;  /* 0x000000ff0000720c */ /* 0x000fda0003f05270 */
[----:B------:R-:W1:Y:S01]  /*12010*/  @!P0 S2R R3, SR_CgaCtaId ;  /* 0x0000000000038919 */ /* 0x000e620000008800 */
[----:B------:R-:W-:-:S04]  /*12020*/  @!P0 MOV R0, 0x400 ;  /* 0x0000040000008802 */ /* 0x000fc80000000f00 */
[----:B-1----:R-:W-:-:S05]  /*12030*/  @!P0 LEA R0, R3, R0, 0x18 ;  /* 0x0000000003008211 */ /* 0x002fca00078ec0ff */
[----:B------:R1:W-:Y:S01]  /*12040*/  @!P0 STS.128 [R0+0x368d0], R16 ;  /* 0x0368d01000008388 */ /* 0x0003e20000000c00 */
[----:B------:R-:W-:Y:S06]  /*12050*/  BAR.ARV 0x5, 0x180 ;  /* 0x0146000000007b1d */ /* 0x000fec0000002000 */
.L_x_5978:
[----:B01----:R-:W-:Y:S01]  /*12060*/  IMAD.MOV.U32 R0, RZ, RZ, 0x1 ;  /* 0x00000001ff007424 */ /* 0x003fe200078e00ff */
[----:B------:R0:W-:Y:S01]  /*12070*/  STL [R1+0x48], RZ ;  /* 0x000048ff01007387 */ /* 0x0001e20000100800 */
[----:B------:R-:W-:Y:S02]  /*12080*/  ULDC UR4, c[0x0][0xc3c] ;  /* 0x00030f0000047ab9 */ /* 0x000fe40000000800 */
[----:B--2---:R-:W-:Y:S01]  /*12090*/  ISETP.GE.AND P0, PT, R19, UR4, PT ;  /* 0x0000000413007c0c */ /* 0x004fe2000bf06270 */
        /* <DEDUP_REMOVED lines=24> */
[----:B------:R-:W-:Y:S04]  /*12220*/  STL [R1+0x24], R3 ;  /* 0x0000240301007387 */ /* 0x000fe80000100800 */
[----:B------:R-:W-:Y:S04]  /*12230*/  STL [R1+0x8], RZ ;  /* 0x000008ff01007387 */ /* 0x000fe80000100800 */
[----:B------:R0:W-:Y:S04]  /*12240*/  STL [R1+0x14], R2 ;  /* 0x0000140201007387 */ /* 0x0001e80000100800 */
[----:B------:R1:W-:Y:S01]  /*12250*/  STL [R1+0x48], RZ ;  /* 0x000048ff01007387 */ /* 0x0003e20000100800 */
[----:B0-----:R-:W-:-:S02]  /*12260*/  LOP3.LUT R2, R0, 0x40, RZ, 0xfc, !PT ;  /* 0x0000004000027812 */ /* 0x001fc400078efcff */
[----:B-1----:R-:W-:-:S07]  /*12270*/  LOP3.LUT R0, R0, 0x80, RZ, 0xfc, !PT ;  /* 0x0000008000007812 */ /* 0x002fce00078efcff */
.L_x_6092:
[----:B0--3--:R-:W0:Y:S01]  /*12280*/  LDC.64 R2, c[0x0][0xc88] ;  /* 0x00032200ff027b82 */ /* 0x009e220000000a00 */
[----:B------:R-:W-:Y:S01]  /*12290*/  ULDC.64 UR4, c[0x0][0x208] ;  /* 0x0000820000047ab9 */ /* 0x000fe20000000a00 */
[----:B0-----:R-:W-:-:S05]  /*122a0*/  IMAD.WIDE R2, R19, 0x4, R2 ;  /* 0x0000000413027825 */ /* 0x001fca00078e0202 */
[----:B------:R-:W2:Y:S01]  /*122b0*/  LDG.E R12, desc[UR4][R2.64] ;  /* 0x00000004020c7981 */ /* 0x000ea2000c1e1900 */
[----:B------:R-:W-:Y:S05]  /*122c0*/  YIELD ;  /* 0x0000000000007946 */ /* 0x000fea0003800000 */
[----:B------:R-:W-:Y:S01]  /*122d0*/  ULDC.64 UR4, c[0x0][0xa28] ;  /* 0x00028a0000047ab9 */ /* 0x000fe20000000a00 */
[----:B------:R-:W-:Y:S01]  /*122e0*/  IMAD.MOV.U32 R0, RZ, RZ, RZ ;  /* 0x000000ffff007224 */ /* 0x000fe200078e00ff */
        /* <DEDUP_REMOVED lines=52> */
.L_x_5987:
[----:B------:R-:W-:Y:S01]  /*12630*/  IMAD.MOV.U32 R2, RZ, RZ, R12 ;  /* 0x000000ffff027224 */ /* 0x000fe200078e000c */
        /* <DEDUP_REMOVED lines=12> */
.L_x_5988:
[----:B------:R-:W-:Y:S05]  /*12700*/  @!P0 BRA `(.L_x_5989) ;  /* 0x0000000000108947 */ /* 0x000fea0003800000 */
[----:B------:R-:W-:Y:S02]  /*12710*/  ULDC.64 UR4, c[0x0][0x208] ;  /* 0x0000820000047ab9 */ /* 0x000fe40000000a00 */
[----:B------:R-:W2:Y:S04]  /*12720*/  LDG.E R6, desc[UR4][R4.64] ;  /* 0x0000000404067981 */ /* 0x000ea8000c1e1900 */
[----:B------:R-:W2:Y:S02]  /*12730*/  LDG.E R4, desc[UR4][R4.64+0x4] ;  /* 0x0000040404047981 */ /* 0x000ea4000c1e1900 */
[----:B--2---:R-:W-:-:S07]  /*12740*/  IMAD.IADD R6, R4, 0x1, -R6 ;  /* 0x0000000104067824 */ /* 0x004fce00078e0a06 */
.L_x_5989:
[----:B-----5:R-:W-:Y:S01]  /*12750*/  IMAD.IADD R6, R6, 0x1, -R0 ;  /* 0x0000000106067824 */ /* 0x020fe200078e0a00 */
[----:B------:R-:W-:Y:S01]  /*12760*/  BSSY B7, `(.L_x_5990) ;  /* 0x000048a000077945 */ /* 0x000fe20003800000 */
[----:B------:R-:W3:Y:S01]  /*12770*/  LDC R0, c[0x0][0x448] ;  /* 0x00011200ff007b82 */ /* 0x000ee20000000800 */
[----:B------:R-:W-:Y:S02]  /*12780*/  IMAD.SHL.U32 R2, R17, 0x80, RZ ;  /* 0x0000008011027824 */ /* 0x000fe400078e00ff */
[----:B------:R-:W-:Y:S02]  /*12790*/  VIADD R5, R6, 0x6f ;  /* 0x0000006f06057836 */ /* 0x000fe40000000000 */
[----:B------:R-:W-:Y:S02]  /*127a0*/  VIADD R2, R2, 0x7f ;  /* 0x0000007f02027836 */ /* 0x000fe40000000000 */
[----:B------:R-:W-:-:S04]  /*127b0*/  IMAD.MOV.U32 R4, RZ, RZ, RZ ;  /* 0x000000ffff047224 */ /* 0x000fc800078e00ff */
[----:B------:R-:W-:Y:S01]  /*127c0*/  IMAD.HI R4, R5, -0x6db6db6d, R4 ;  /* 0x9249249305047827 */ /* 0x000fe200078e0204 */
[----:B---3--:R-:W-:-:S13]  /*127d0*/  ISETP.NE.AND P0, PT, R0, 0x1, PT ;  /* 0x000000010000780c */ /* 0x008fda0003f05270 */
[----:B------:R-:W3:Y:S08]  /*127e0*/  @P0 LDC R0, c[0x0][0x44c] ;  /* 0x00011300ff000b82 */ /* 0x000ef00000000800 */
[----:B------:R-:W4:Y:S01]  /*127f0*/  @P0 LDC R3, c[0x0][0x450] ;  /* 0x00011400ff030b82 */ /* 0x000f220000000800 */
[----:B---3--:R-:W-:-:S05]  /*12800*/  @P0 IMAD.HI.U32 R0, R2, R0, RZ ;  /* 0x0000000002000227 */ /* 0x008fca00078e00ff */
[----:B----4-:R-:W-:Y:S02]  /*12810*/  @P0 SHF.R.U32.HI R2, RZ, R3, R0 ;  /* 0x00000003ff020219 */ /* 0x010fe40000011600 */
[----:B------:R-:W-:Y:S02]  /*12820*/  IADD3 R3, R6, 0x70, -R9 ;  /* 0x0000007006037810 */ /* 0x000fe40007ffe809 */
[----:B------:R-:W-:-:S03]  /*12830*/  SHF.R.U32.HI R0, RZ, 0x1f, R4 ;  /* 0x0000001fff007819 */ /* 0x000fc60000011604 */
[----:B------:R-:W-:Y:S01]  /*12840*/  IMAD.IADD R3, R3, 0x1, R2 ;  /* 0x0000000103037824 */ /* 0x000fe200078e0202 */
[----:B------:R-:W-:Y:S01]  /*12850*/  LEA.HI.SX32 R0, R4, R0, 0x1a ;  /* 0x0000000004007211 */ /* 0x000fe200078fd2ff */
[----:B------:R-:W-:-:S04]  /*12860*/  IMAD.MOV.U32 R2, RZ, RZ, RZ ;  /* 0x000000ffff027224 */ /* 0x000fc800078e00ff */
[----:B------:R-:W-:-:S05]  /*12870*/  IMAD.HI R2, R3, -0x6db6db6d, R2 ;  /* 0x9249249303027827 */ /* 0x000fca00078e0202 */
[----:B------:R-:W-:-:S04]  /*12880*/  SHF.R.U32.HI R3, RZ, 0x1f, R2 ;  /* 0x0000001fff037819 */ /* 0x000fc80000011602 */
[----:B------:R-:W-:-:S04]  /*12890*/  LEA.HI.SX32 R3, R2, R3, 0x1a ;  /* 0x0000000302037211 */ /* 0x000fc800078fd2ff */
[----:B--2---:R-:W-:-:S04]  /*128a0*/  VIMNMX R7, R0, R3, PT ;  /* 0x0000000300077248 */ /* 0x004fc80003fe0100 */
[----:B------:R-:W-:Y:S01]  /*128b0*/  ISETP.GT.AND P0, PT, R7, RZ, PT ;  /* 0x000000ff0700720c */ /* 0x000fe20003f04270 */
[----:B------:R2:W-:-:S12]  /*128c0*/  STL [R1+0x2c], R7 ;  /* 0x00002c0701007387 */ /* 0x0005d80000100800 */
[----:B--2---:R-:W-:Y:S05]  /*128d0*/  @P0 BRA `(.L_x_5991) ;  /* 0x0000000000480947 */ /* 0x004fea0003800000 */
[----:B------:R-:W2:Y:S02]  /*128e0*/  S2R R7, SR_TID.X ;  /* 0x0000000000077919 */ /* 0x000ea40000002100 */
[----:B--2---:R-:W-:-:S04]  /*128f0*/  LOP3.LUT R7, R7, 0x7f, RZ, 0xc0, !PT ;  /* 0x0000007f07077812 */ /* 0x004fc800078ec0ff */
[----:B------:R-:W-:-:S13]  /*12900*/  ISETP.NE.AND P0, PT, R7, RZ, PT ;  /* 0x000000ff0700720c */ /* 0x000fda0003f05270 */
[----:B------:R-:W-:Y:S05]  /*12910*/  @P0 BRA `(.L_x_5992) ;  /* 0x0000004400b80947 */ /* 0x000fea0003800000 */
[----:B------:R-:W2:Y:S01]  /*12920*/  S2R R5, SR_LANEID ;  /* 0x0000000000057919 */ /* 0x000ea20000000000 */
[----:B------:R-:W-:Y:S01]  /*12930*/  VOTEU.ANY UR4, UPT, PT ;  /* 0x0000000000047886 */ /* 0x000fe200038e0100 */
[----:B------:R-:W3:Y:S01]  /*12940*/  LDC.64 R2, c[0x0][0xc60] ;  /* 0x00031800ff027b82 */ /* 0x000ee20000000a00 */
[----:B------:R-:W2:Y:S01]  /*12950*/  FLO.U32 R0, UR4 ;  /* 0x0000000400007d00 */ /* 0x000ea200080e0000 */
[----:B------:R-:W-:Y:S01]  /*12960*/  ULDC.64 UR6, c[0x0][0x208] ;  /* 0x0000820000067ab9 */ /* 0x000fe20000000a00 */
[----:B--2---:R-:W-:-:S06]  /*12970*/  ISETP.EQ.U32.AND P0, PT, R0, R5, PT ;  /* 0x000000050000720c */ /* 0x004fcc0003f02070 */
[----:B------:R-:W3:Y:S07]  /*12980*/  POPC R5, UR4 ;  /* 0x0000000400057d09 */ /* 0x000eee0008000000 */
[----:B---3--:R-:W2:Y:S01]  /*12990*/  @P0 ATOMG.E.ADD.STRONG.GPU PT, R3, desc[UR6][R2.64], R5 ;  /* 0x00000005020309a8 */ /* 0x008ea200081ee1c6 */
[----:B------:R-:W3:Y:S02]  /*129a0*/  S2R R4, SR_LTMASK ;  /* 0x0000000000047919 */ /* 0x000ee40000003900 */
[----:B---3--:R-:W-:-:S04]  /*129b0*/  LOP3.LUT R4, R4, UR4, RZ, 0xc0, !PT ;  /* 0x0000000404047c12 */ /* 0x008fc8000f8ec0ff */
[----:B------:R-:W3:Y:S01]  /*129c0*/  POPC R7, R4 ;  /* 0x0000000400077309 */ /* 0x000ee20000000000 */
[----:B--2---:R-:W3:Y:S02]  /*129d0*/  SHFL.IDX PT, R0, R3, R0, 0x1f ;  /* 0x00001f0003007589 */ /* 0x004ee400000e0000 */
[----:B---3--:R-:W-:Y:S01]  /*129e0*/  IADD3 R16, R0, UR38, R7 ;  /* 0x0000002600107c10 */ /* 0x008fe2000fffe007 */
[----:B------:R-:W-:Y:S06]  /*129f0*/  BRA `(.L_x_5992) ;  /* 0x0000004400807947 */ /* 0x000fec0003800000 */
.L_x_5991:
        /* <DEDUP_REMOVED lines=21> */
.L_x_5994:
[----:B------:R-:W-:Y:S05]  /*12b50*/  BSYNC B6 ;  /* 0x0000000000067941 */ /* 0x000fea0003800000 */
.L_x_5993:
        /* <DEDUP_REMOVED lines=18> */
[----:B--2---:R-:W-:-:S07]  /*12c80*/  IMAD.MOV.U32 R13, RZ, RZ, RZ ;  /* 0x000000ffff0d7224 */ /* 0x004fce00078e00ff */
[----:B------:R-:W-:-:S07]  /*12c90*/  LEPC R20, `(.L_x_5997) ;  /* 0x000000001014794e */ /* 0x000fce0000000000 */
[----:B01-3--:R-:W-:Y:S05]  /*12ca0*/  CALL.ABS.NOINC R2 ;  /* 0x0000000002007343 */ /* 0x00bfea0003c00000 */
.L_x_5997:
        /* <DEDUP_REMOVED lines=16> */
.L_x_5996:
[----:B------:R-:W-:Y:S05]  /*12db0*/  BSYNC B6 ;  /* 0x0000000000067941 */ /* 0x000fea0003800000 */
.L_x_5995:
        /* <DEDUP_REMOVED lines=11> */
[----:B----4-:R2:W3:Y:S02]  /*12e70*/  @P0 LDG.E R7, desc[UR6][R2.64] ;  /* 0x0000000602070981 */ /* 0x0104e4000c1e1900 */
[----:B--2---:R-:W2:Y:S01]  /*12e80*/  LDC.64 R2, c[0x0][0x418] ;  /* 0x00010600ff027b82 */ /* 0x004ea20000000a00 */
[----:B-----5:R-:W-:Y:S01]  /*12e90*/  VIADD R4, R0, 0xffffffff ;  /* 0xffffffff00047836 */ /* 0x020fe20000000000 */
[----:B---3--:R-:W-:Y:S01]  /*12ea0*/  SHF.R.S32.HI R8, RZ, 0x1f, R7 ;  /* 0x0000001fff087819 */ /* 0x008fe20000011407 */
[----:B------:R3:W-:Y:S04]  /*12eb0*/  @P0 STL [R1+0x10], R7 ;  /* 0x0000100701000387 */ /* 0x0007e80000100800 */
        /* <DEDUP_REMOVED lines=10> */
.L_x_6108:
[----:B------:R-:W-:Y:S01]  /*12f60*/  PLOP3.LUT P1, PT, PT, PT, PT, 0x8, 0x0 ;  /* 0x000000000000781c */ /* 0x000fe20003f2e170 */
[----:B------:R4:W-:Y:S01]  /*12f70*/  STL [R1], R0 ;  /* 0x0000000001007387 */ /* 0x0009e20000100800 */
[----:B---3--:R-:W-:-:S03]  /*12f80*/  ISETP.NE.AND P0, PT, R14, RZ, PT ;  /* 0x000000ff0e00720c */ /* 0x008fc60003f05270 */
[----:B------:R3:W-:Y:S01]  /*12f90*/  STL [R1+0xc], R4 ;  /* 0x00000c0401007387 */ /* 0x0007e20000100800 */
[----:B----4-:R-:W-:-:S05]  /*12fa0*/  P2R R0, PR, RZ, 0x2 ;  /* 0x00000002ff007803 */ /* 0x010fca0000000000 */
[----:B------:R3:W-:Y:S04]  /*12fb0*/  STL [R1+0x20], R0 ;  /* 0x0000200001007387 */ /* 0x0007e80000100800 */
[----:B------:R-:W-:Y:S05]  /*12fc0*/  @P0 BRA `(.L_x_5999) ;  /* 0x00000004004c0947 */ /* 0x000fea0003800000 */
[----:B------:R-:W-:-:S03]  /*12fd0*/  UMOV UR4, 0xffffffff ;  /* 0xffffffff00047882 */ /* 0x000fc60000000000 */
[----:B------:R-:W-:Y:S05]  /*12fe0*/  BRA.DIV UR4, `(.L_x_6000) ;  /* 0x0000005604047947 */ /* 0x000fea000b800000 */
[----:B------:R-:W-:-:S13]  /*12ff0*/  ELECT P6, URZ, PT ;  /* 0x00000000003f782f */ /* 0x000fda00038c0000 */
.L_x_6111:
[----:B------:R-:W-:Y:S05]  /*13000*/  @!P6 BRA `(.L_x_5999) ;  /* 0x00000004003ce947 */ /* 0x000fea0003800000 */
[----:B------:R-:W-:-:S04]  /*13010*/  ISETP.NE.U32.AND P0, PT, R2, RZ, PT ;  /* 0x000000ff0200720c */ /* 0x000fc80003f05070 */
[----:B------:R-:W-:-:S13]  /*13020*/  ISETP.NE.AND.EX P0, PT, R3, RZ, PT, P0 ;  /* 0x000000ff0300720c */ /* 0x000fda0003f05300 */
[----:B------:R-:W-:Y:S05]  /*13030*/  @!P0 BRA `(.L_x_6001) ;  /* 0x0000000000588947 */ /* 0x000fea0003800000 */
[----:B------:R-:W4:Y:S01]  /*13040*/  LDC R6, c[0x0][0x43c] ;  /* 0x00010f00ff067b82 */ /* 0x000f220000000800 */
[----:B01----:R-:W-:Y:S01]  /*13050*/  IMAD.MOV.U32 R9, RZ, RZ, R4 ;  /* 0x000000ffff097224 */ /* 0x003fe200078e0004 */
[----:B------:R-:W-:Y:S01]  /*13060*/  ULDC.64 UR4, c[0x0][0x428] ;  /* 0x00010a0000047ab9 */ /* 0x000fe20000000a00 */
[----:B------:R-:W-:Y:S02]  /*13070*/  ULDC.64 UR6, c[0x0][0x208] ;  /* 0x0000820000067ab9 */ /* 0x000fe40000000a00 */
[----:B---3--:R-:W-:Y:S01]  /*13080*/  IMAD.MOV.U32 R0, RZ, RZ, R9 ;  /* 0x000000ffff007224 */ /* 0x008fe200078e0009 */
[----:B----4-:R-:W-:-:S13]  /*13090*/  ISETP.NE.AND P0, PT, R6, 0x1, PT ;  /* 0x000000010600780c */ /* 0x010fda0003f05270 */
[----:B--2---:R-:W0:Y:S02]  /*130a0*/  @P0 LDC.64 R4, c[0x0][0x440] ;  /* 0x00011000ff040b82 */ /* 0x004e240000000a00 */
        /* <DEDUP_REMOVED lines=15> */
.L_x_6001:
[----:B------:R-:W5:Y:S04]  /*131a0*/  LDL R7, [R1+0x4] ;  /* 0x0000040001077983 */ /* 0x000f680000100800 */
[----:B---34-:R-:W5:Y:S04]  /*131b0*/  LDL R0, [R1+0x8] ;  /* 0x0000080001007983 */ /* 0x018f680000100800 */
[----:B------:R-:W3:Y:S01]  /*131c0*/  LDL R2, [R1+0x14] ;  /* 0x0000140001027983 */ /* 0x000ee20000100800 */
[----:B-----5:R-:W-:Y:S01]  /*131d0*/  IMAD R0, R0, 0x8, R7 ;  /* 0x0000000800007824 */ /* 0x020fe200078e0207 */
[----:B---3--:R-:W-:-:S04]  /*131e0*/  SHF.L.U32 R2, R2, 0x1f, RZ ;  /* 0x0000001f02027819 */ /* 0x008fc800000006ff */
[----:B------:R-:W3:Y:S02]  /*131f0*/  SYNCS.PHASECHK.TRANS64.TRYWAIT P0, [R0+URZ+0x36840], R2 ;  /* 0x03684002000075a7 */ /* 0x000ee4000800017f */
[----:B---3--:R-:W-:Y:S05]  /*13200*/  @!P0 BRA `(.L_x_6002) ;  /* 0x00000050009c8947 */ /* 0x008fea0003800000 */
.L_x_6112:
        /* <DEDUP_REMOVED lines=11> */
.L_x_6003:
[----:B------:R-:W4:Y:S04]  /*132c0*/  LDL R6, [R1+0x4] ;  /* 0x0000040001067983 */ /* 0x000f280000100800 */
[----:B--2---:R-:W4:Y:S04]  /*132d0*/  LDL R5, [R1+0x8] ;  /* 0x0000080001057983 */ /* 0x004f280000100800 */
[----:B------:R-:W2:Y:S04]  /*132e0*/  LDL R4, [R1+0xc] ;  /* 0x00000c0001047983 */ /* 0x000ea80000100800 */
[----:B------:R-:W5:Y:S04]  /*132f0*/  LDL R3, [R1+0x18] ;  /* 0x0000180001037983 */ /* 0x000f680000100800 */
[----:B---3--:R-:W3:Y:S01]  /*13300*/  LDL R2, [R1] ;  /* 0x0000000001027983 */ /* 0x008ee20000100800 */
        /* <DEDUP_REMOVED lines=30> */
[----:B----4-:R-:W-:Y:S01]  /*134f0*/  NOP ;  /* 0x0000000000007918 */ /* 0x010fe20000000000 */
.L_x_5999:
[----:B------:R-:W4:Y:S04]  /*13500*/  LDL R2, [R1+0x4] ;  /* 0x0000040001027983 */ /* 0x000f280000100800 */
[----:B------:R-:W5:Y:S04]  /*13510*/  LDL.LU R3, [R1+0x30] ;  /* 0x0000300001037983 */ /* 0x000f680000300800 */
[----:B--2---:R-:W2:Y:S04]  /*13520*/  LDL.LU R5, [R1+0x28] ;  /* 0x0000280001057983 */ /* 0x004ea80000300800 */
[----:B---3--:R-:W3:Y:S01]  /*13530*/  LDL.LU R4, [R1+0x38] ;  /* 0x0000380001047983 */ /* 0x008ee20000300800 */
        /* <DEDUP_REMOVED lines=8> */
[----:B-----5:R-:W-:-:S04]  /*135c0*/  SHF.R.S32.HI R0, RZ, 0x1f, R3 ;  /* 0x0000001fff007819 */ /* 0x020fc80000011403 */
[----:B------:R-:W-:Y:S02]  /*135d0*/  LOP3.LUT P1, RZ, R2, 0x3ff, RZ, 0xc0, !PT ;  /* 0x000003ff02ff7812 */ /* 0x000fe4000782c0ff */
[----:B--2---:R-:W-:Y:S01]  /*135e0*/  SEL R5, R5, RZ, !P0 ;  /* 0x000000ff05057207 */ /* 0x004fe20004000000 */
[----:B------:R-:W-:Y:S01]  /*135f0*/  IMAD R0, R0, UR4, RZ ;  /* 0x0000000400007c24 */ /* 0x000fe2000f8e02ff */
[----:B---3--:R-:W-:-:S03]  /*13600*/  SEL R4, R4, RZ, !P0 ;  /* 0x000000ff04047207 */ /* 0x008fc60004000000 */
        /* <DEDUP_REMOVED lines=26> */
.L_x_6005:
[----:B------:R-:W-:Y:S05]  /*137b0*/  BSYNC B6 ;  /* 0x0000000000067941 */ /* 0x000fea0003800000 */
.L_x_6004:
[----:B---3--:R-:W2:Y:S01]  /*137c0*/  LDL.LU R5, [R1+0x30] ;  /* 0x0000300001057983 */ /* 0x008ea20000300800 */
[----:B------:R-:W-:Y:S01]  /*137d0*/  ULDC.64 UR4, c[0x0][0x2d8] ;  /* 0x0000b60000047ab9 */ /* 0x000fe20000000a00 */
[----:B------:R-:W3:Y:S01]  /*137e0*/  LDC R7, c[0x0][0x448] ;  /* 0x00011200ff077b82 */ /* 0x000ee20000000800 */
[----:B------:R-:W-:Y:S01]  /*137f0*/  ULDC.64 UR6, c[0x0][0x280] ;  /* 0x0000a00000067ab9 */ /* 0x000fe20000000a00 */
[----:B------:R-:W2:Y:S04]  /*13800*/  LDL.LU.64 R2, [R1+0x40] ;  /* 0x0000400001027983 */ /* 0x000ea80000300a00 */
[----:B------:R-:W4:Y:S04]  /*13810*/  LDL.LU R0, [R1+0x38] ;  /* 0x0000380001007983 */ /* 0x000f280000300800 */
[----:B------:R-:W4:Y:S04]  /*13820*/  LDL.LU R6, [R1+0x4c] ;  /* 0x00004c0001067983 */ /* 0x000f280000300800 */
[----:B------:R-:W4:Y:S01]  /*13830*/  LDL.LU R4, [R1+0x28] ;  /* 0x0000280001047983 */ /* 0x000f220000300800 */
[----:B01----:R-:W0:Y:S01]  /*13840*/  S2R R9, SR_TID.X ;  /* 0x0000000000097919 */ /* 0x003e220000002100 */
[----:B------:R-:W1:Y:S01]  /*13850*/  S2R R8, SR_TID.X ;  /* 0x0000000000087919 */ /* 0x000e620000002100 */
[----:B---3--:R-:W-:Y:S01]  /*13860*/  ISETP.NE.AND P0, PT, R7, 0x1, PT ;  /* 0x000000010700780c */ /* 0x008fe20003f05270 */
[----:B0-----:R-:W-:-:S02]  /*13870*/  IMAD.SHL.U32 R9, R9, 0x8, RZ ;  /* 0x0000000809097824 */ /* 0x001fc400078e00ff */
[----:B-1----:R-:W-:-:S03]  /*13880*/  IMAD.SHL.U32 R10, R8, 0x8, RZ ;  /* 0x00000008080a7824 */ /* 0x002fc600078e00ff */
[----:B------:R-:W-:-:S04]  /*13890*/  LOP3.LUT R9, R9, 0x38, RZ, 0xc0, !PT ;  /* 0x0000003809097812 */ /* 0x000fc800078ec0ff */
[C---:B------:R-:W-:Y:S02]  /*138a0*/  LOP3.LUT R11, R9.reuse, 0x40, RZ, 0xfc, !PT ;  /* 0x00000040090b7812 */ /* 0x040fe400078efcff */
[----:B------:R-:W-:Y:S02]  /*138b0*/  LOP3.LUT R9, R9, 0x80, RZ, 0xfc, !PT ;  /* 0x0000008009097812 */ /* 0x000fe400078efcff */
[----:B------:R-:W-:Y:S01]  /*138c0*/  LOP3.LUT R10, R10, 0x38, RZ, 0xc0, !PT ;  /* 0x000000380a0a7812 */ /* 0x000fe200078ec0ff */
[----:B--2---:R-:W-:Y:S02]  /*138d0*/  IMAD.MOV.U32 R3, RZ, RZ, R5 ;  /* 0x000000ffff037224 */ /* 0x004fe400078e0005 */
[----:B------:R-:W0:Y:S01]  /*138e0*/  S2R R5, SR_TID.X ;  /* 0x0000000000057919 */ /* 0x000e220000002100 */
[----:B----4-:R-:W-:Y:S02]  /*138f0*/  IMAD R0, R0, UR4, RZ ;  /* 0x0000000400007c24 */ /* 0x010fe4000f8e02ff */
        /* <DEDUP_REMOVED lines=30> */
[C---:B------:R-:W-:Y:S01]  /*13ae0*/  IMAD.WIDE.U32 R4, R0.reuse, UR4, R2 ;  /* 0x0000000400047c25 */ /* 0x040fe2000f8e0002 */
[----:B------:R-:W-:Y:S02]  /*13af0*/  ULDC UR4, c[0x0][0x2b8] ;  /* 0x0000ae0000047ab9 */ /* 0x000fe40000000800 */
[----:B------:R-:W-:Y:S01]  /*13b00*/  ISETP.GE.AND P0, PT, R9, UR4, PT ;  /* 0x0000000409007c0c */ /* 0x000fe2000bf06270 */
[----:B------:R-:W-:Y:S01]  /*13b10*/  IMAD R0, R0, UR5, R6 ;  /* 0x0000000500007c24 */ /* 0x000fe2000f8e0206 */
[----:B------:R0:W5:Y:S01]  /*13b20*/  LDL R9, [R1+0x24] ;  /* 0x0000240001097983 */ /* 0x0001620000100800 */
[----:B------:R-:W-:Y:S02]  /*13b30*/  LEA R3, P3, R4, UR6, 0x1 ;  /* 0x0000000604037c11 */ /* 0x000fe4000f8608ff */
[----:B------:R-:W-:Y:S01]  /*13b40*/  IMAD.IADD R0, R5, 0x1, R0 ;  /* 0x0000000105007824 */ /* 0x000fe200078e0200 */
[----:B------:R-:W-:-:S02]  /*13b50*/  ISETP.GE.AND P2, PT, R10, UR4, PT ;  /* 0x000000040a007c0c */ /* 0x000fc4000bf46270 */
[----:B------:R-:W-:Y:S01]  /*13b60*/  ISETP.GE.AND P1, PT, R11, UR4, PT ;  /* 0x000000040b007c0c */ /* 0x000fe2000bf26270 */
[----:B------:R-:W-:Y:S01]  /*13b70*/  UMOV UR4, 0xffffffff ;  /* 0xffffffff00047882 */ /* 0x000fe20000000000 */
[----:B------:R-:W-:Y:S02]  /*13b80*/  LEA.HI.X R0, R4, UR7, R0, 0x1, P3 ;  /* 0x0000000704007c11 */ /* 0x000fe400098f0c00 */
[----:B0-----:R-:W-:Y:S09]  /*13b90*/  BRA.DIV UR4, `(.L_x_6006) ;  /* 0x0000004a044c7947 */ /* 0x001ff2000b800000 */
[----:B------:R-:W0:Y:S02]  /*13ba0*/  S2R R4, SR_TID.X ;  /* 0x0000000000047919 */ /* 0x000e240000002100 */
[----:B0-----:R-:W-:-:S04]  /*13bb0*/  LOP3.LUT R4, R4, 0x7f, RZ, 0xc0, !PT ;  /* 0x0000007f04047812 */ /* 0x001fc800078ec0ff */
[----:B------:R-:W-:Y:S02]  /*13bc0*/  SHF.R.U32.HI R5, RZ, 0x3, R4 ;  /* 0x00000003ff057819 */ /* 0x000fe40000011604 */
[----:B------:R-:W2:Y:S01]  /*13bd0*/  LDL.LU R4, [R1+0x34] ;  /* 0x0000340001047983 */ /* 0x000ea20000300800 */
[----:B------:R-:W-:Y:S02]  /*13be0*/  ULDC.64 UR4, c[0x0][0x208] ;  /* 0x0000820000047ab9 */ /* 0x000fe40000000a00 */
[----:B------:R-:W-:Y:S01]  /*13bf0*/  IMAD R17, R17, 0x80, R5 ;  /* 0x0000008011117824 */ /* 0x000fe200078e0205 */
[----:B------:R-:W-:Y:S04]  /*13c00*/  SHFL.IDX PT, R6, R3, 0x1, 0x181f ;  /* 0x00381f0003067f89 */ /* 0x000fe800000e0000 */
[----:B------:R-:W0:Y:S04]  /*13c10*/  SHFL.IDX PT, R5, R3, RZ, 0x181f ;  /* 0x00181fff03057589 */ /* 0x000e2800000e0000 */
[----:B------:R-:W-:Y:S01]  /*13c20*/  SHFL.IDX PT, R8, R0, 0x1, 0x181f ;  /* 0x00381f0000087f89 */ /* 0x000fe200000e0000 */
[----:B--2---:R-:W-:-:S02]  /*13c30*/  IMAD R2, R4, R7, RZ ;  /* 0x0000000704027224 */ /* 0x004fc400078e02ff */
[----:B------:R-:W-:-:S03]  /*13c40*/  VIADD R4, R17, 0x10 ;  /* 0x0000001011047836 */ /* 0x000fc60000000000 */
[-C--:B------:R-:W-:Y:S02]  /*13c50*/  ISETP.GE.AND P4, PT, R17, R2.reuse, PT ;  /* 0x000000021100720c */ /* 0x080fe40003f86270 */
[----:B------:R-:W-:Y:S02]  /*13c60*/  ISETP.GE.AND P3, PT, R4, R2, PT ;  /* 0x000000020400720c */ /* 0x000fe40003f66270 */
[----:B------:R-:W1:Y:S09]  /*13c70*/  SHFL.IDX PT, R4, R0, RZ, 0x181f ;  /* 0x00181fff00047589 */ /* 0x000e7200000e0000 */
[----:B0-----:R-:W-:-:S05]  /*13c80*/  @!P4 LEA R5, P5, R10, R5, 0x1 ;  /* 0x000000050a05c211 */ /* 0x001fca00078a08ff */
[----:B-1----:R-:W-:Y:S01]  /*13c90*/  @!P4 IMAD.X R4, RZ, RZ, R4, P5 ;  /* 0x000000ffff04c224 */ /* 0x002fe200028e0604 */
[----:B------:R-:W-:-:S04]  /*13ca0*/  @!P3 LEA R7, P5, R10, R6, 0x1 ;  /* 0x000000060a07b211 */ /* 0x000fc800078a08ff */
        /* <DEDUP_REMOVED lines=9> */
[----:B------:R-:W0:Y:S04]  /*13d40*/  SHFL.IDX PT, R7, R3, 0x2, 0x181f ;  /* 0x00581f0003077f89 */ /* 0x000e2800000e0000 */
[----:B------:R-:W-:Y:S04]  /*13d50*/  @!P3 LDGSTS.E.BYPASS.LTC128B.128 [R9+0x15c00], desc[UR4][R4.64], !P2 ;  /* 0x15c000000409bfae */ /* 0x000fe8000d101d44 */
[----:B------:R-:W-:Y:S04]  /*13d60*/  @!P3 LDGSTS.E.BYPASS.LTC128B.128 [R9+0x19c00], desc[UR4][R4.64+0x80], !P1 ;  /* 0x19c000800409bfae */ /* 0x000fe8000c901d44 */
[----:B------:R1:W-:Y:S04]  /*13d70*/  @!P3 LDGSTS.E.BYPASS.LTC128B.128 [R9+0x1dc00], desc[UR4][R4.64+0x100], !P0 ;  /* 0x1dc001000409bfae */ /* 0x0003e8000c101d44 */
[----:B------:R-:W2:Y:S01]  /*13d80*/  SHFL.IDX PT, R6, R0, 0x2, 0x181f ;  /* 0x00581f0000067f89 */ /* 0x000ea200000e0000 */
[----:B-1----:R-:W-:-:S05]  /*13d90*/  VIADD R4, R17, 0x20 ;  /* 0x0000002011047836 */ /* 0x002fca0000000000 */
[----:B------:R-:W-:-:S13]  /*13da0*/  ISETP.GE.AND P3, PT, R4, R2, PT ;  /* 0x000000020400720c */ /* 0x000fda0003f66270 */
[----:B0-----:R-:W-:-:S05]  /*13db0*/  @!P3 LEA R7, P4, R10, R7, 0x1 ;  /* 0x000000070a07b211 */ /* 0x001fca00078808ff */
[----:B--2---:R-:W-:-:S04]  /*13dc0*/  @!P3 IMAD.X R4, RZ, RZ, R6, P4 ;  /* 0x000000ffff04b224 */ /* 0x004fc800020e0606 */
[----:B------:R-:W-:Y:S02]  /*13dd0*/  @!P3 IMAD.MOV.U32 R5, RZ, RZ, R4 ;  /* 0x000000ffff05b224 */ /* 0x000fe400078e0004 */
[----:B------:R-:W-:-:S05]  /*13de0*/  @!P3 IMAD.MOV.U32 R4, RZ, RZ, R7 ;  /* 0x000000ffff04b224 */ /* 0x000fca00078e0007 */
        /* <DEDUP_REMOVED lines=53> */
.L_x_6129:
        /* <DEDUP_REMOVED lines=13> */
.L_x_6008:
[----:B------:R-:W-:Y:S05]  /*14210*/  BSYNC B0 ;  /* 0x0000000000007941 */ /* 0x000fea0003800000 */
.L_x_6007:
[----:B01----:R-:W2:Y:S01]  /*14220*/  LDL R9, [R1+0x4] ;  /* 0x0000040001097983 */ /* 0x003ea20000100800 */
[----:B------:R-:W-:Y:S01]  /*14230*/  PLOP3.LUT P0, PT, PT, PT, PT, 0x80, 0x0 ;  /* 0x000000000000781c */ /* 0x000fe20003f0f070 */
[----:B------:R-:W-:Y:S01]  /*14240*/  NOP ;  /* 0x0000000000007918 */ /* 0x000fe20000000000 */
[----:B--2---:R-:W-:-:S11]  /*14250*/  VIADD R6, R9, 0x36800 ;  /* 0x0003680009067836 */ /* 0x004fd60000000000 */
.L_x_6009:
        /* <DEDUP_REMOVED lines=19> */
.L_x_6130:
[----:B------:R-:W-:Y:S05]  /*14390*/  BSYNC B0 ;  /* 0x0000000000007941 */ /* 0x000fea0003800000 */
.L_x_6010:
        /* <DEDUP_REMOVED lines=48> */
.L_x_6018:
[----:B------:R-:W2:Y:S01]  /*146a0*/  LDL R0, [R1+0x4] ;  /* 0x0000040001007983 */ /* 0x000ea20000100800 */
[----:B------:R-:W-:Y:S01]  /*146b0*/  BSSY B3, `(.L_x_6019) ;  /* 0x0000005000037945 */ /* 0x000fe20003800000 */
[----:B--2---:R-:W-:Y:S01]  /*146c0*/  IMAD R2, R9, 0x8, R0 ;  /* 0x0000000809027824 */ /* 0x004fe200078e0200 */
[----:B------:R-:W-:-:S04]  /*146d0*/  SHF.L.U32 R0, R12, 0x1f, RZ ;  /* 0x0000001f0c007819 */ /* 0x000fc800000006ff */
[----:B------:R-:W1:Y:S02]  /*146e0*/  SYNCS.PHASECHK.TRANS64.TRYWAIT P0, [R2+URZ+0x36840], R0 ;  /* 0x03684000020075a7 */ /* 0x000e64000800017f */
[----:B-1----:R-:W-:Y:S05]  /*146f0*/  @!P0 BRA `(.L_x_6020) ;  /* 0x0000004800888947 */ /* 0x002fea0003800000 */
.L_x_6131:
[----:B------:R-:W-:Y:S05]  /*14700*/  BSYNC B3 ;  /* 0x0000000000037941 */ /* 0x000fea0003800000 */
.L_x_6019:
        /* <DEDUP_REMOVED lines=12> */
.L_x_6022:
[----:B------:R-:W-:Y:S05]  /*147d0*/  BSYNC B3 ;  /* 0x0000000000037941 */ /* 0x000fea0003800000 */
.L_x_6021:
        /* <DEDUP_REMOVED lines=13> */
.L_x_6023:
        /* <DEDUP_REMOVED lines=16> */
.L_x_6024:
        /* <DEDUP_REMOVED lines=16> */
.L_x_6025:
        /* <DEDUP_REMOVED lines=17> */
.L_x_6132:
[----:B------:R-:W-:Y:S05]  /*14bc0*/  BSYNC B3 ;  /* 0x0000000000037941 */ /* 0x000fea0003800000 */
.L_x_6026:
        /* <DEDUP_REMOVED lines=14> */
.L_x_6029:
[----:B------:R-:W-:Y:S05]  /*14cb0*/  BSYNC B3 ;  /* 0x0000000000037941 */ /* 0x000fea0003800000 */
.L_x_6028:
        /* <DEDUP_REMOVED lines=14> */
.L_x_6030:
        /* <DEDUP_REMOVED lines=16> */
.L_x_6031:
        /* <DEDUP_REMOVED lines=16> */
.L_x_6032:
        /* <DEDUP_REMOVED lines=13> */
.L_x_6017:
[----:B------:R-:W-:Y:S05]  /*15070*/  BSYNC B1 ;  /* 0x0000000000017941 */ /* 0x000fea0003800000 */
.L_x_6016:
[----:B------:R-:W2:Y:S04]  /*15080*/  LDL.LU R0, [R1+0x2c] ;  /* 0x00002c0001007983 */ /* 0x000ea80000300800 */
[----:B------:R3:W-:Y:S04]  /*15090*/  STL [R1+0x8], R9 ;  /* 0x0000080901007387 */ /* 0x0007e80000100800 */
[----:B------:R3:W-:Y:S02]  /*150a0*/  STL [R1+0x14], R12 ;  /* 0x0000140c01007387 */ /* 0x0007e40000100800 */
[----:B--23--:R-:W-:-:S07]  /*150b0*/  VIADD R0, R0, 0xfffffffd ;  /* 0xfffffffd00007836 */ /* 0x00cfce0000000000 */
.L_x_6015:
[----:B------:R-:W-:Y:S05]  /*150c0*/  BSYNC B2 ;  /* 0x0000000000027941 */ /* 0x000fea0003800000 */
.L_x_6014:
[----:B------:R-:W-:-:S13]  /*150d0*/  ISETP.NE.AND P0, PT, R4, RZ, PT ;  /* 0x000000ff0400720c */ /* 0x000fda0003f05270 */
[----:B------:R-:W-:Y:S05]  /*150e0*/  @!P0 BRA `(.L_x_6013) ;  /* 0x0000001800088947 */ /* 0x000fea0003800000 */
[----:B0-----:R0:W5:Y:S02]  /*150f0*/  LDL R8, [R1] ;  /* 0x0000000001087983 */ /* 0x0011640000100800 */
.L_x_6067:
[----:B--2---:R-:W2:Y:S04]  /*15100*/  LDL R4, [R1+0x20] ;  /* 0x0000200001047983 */ /* 0x004ea80000100800 */
[----:B---3--:R-:W3:Y:S04]  /*15110*/  LDL R3, [R1+0x8] ;  /* 0x0000080001037983 */ /* 0x008ee80000100800 */
[----:B----4-:R-:W4:Y:S01]  /*15120*/  LDL R2, [R1+0x14] ;  /* 0x0000140001027983 */ /* 0x010f220000100800 */
        /* <DEDUP_REMOVED lines=18> */
[----:B------:R-:W-:Y:S01]  /*15250*/  ULDC.64 UR8, c[0x0][0x208] ;  /* 0x0000820000087ab9 */ /* 0x000fe20000000a00 */
        /* <DEDUP_REMOVED lines=15> */
.L_x_6035:
[----:B------:R-:W3:Y:S01]  /*15350*/  LDL R2, [R1+0x4] ;  /* 0x0000040001027983 */ /* 0x000ee20000100800 */
[----:B------:R-:W-:Y:S01]  /*15360*/  BSSY B2, `(.L_x_6036) ;  /* 0x0000005000027945 */ /* 0x000fe20003800000 */
[----:B---3--:R-:W-:Y:S01]  /*15370*/  IMAD R3, R4, 0x8, R2 ;  /* 0x0000000804037824 */ /* 0x008fe200078e0202 */
[----:B------:R-:W-:-:S04]  /*15380*/  SHF.L.U32 R2, R5, 0x1f, RZ ;  /* 0x0000001f05027819 */ /* 0x000fc800000006ff */
[----:B------:R-:W3:Y:S02]  /*15390*/  SYNCS.PHASECHK.TRANS64.TRYWAIT P0, [R3+URZ+0x36840], R2 ;  /* 0x03684002030075a7 */ /* 0x000ee4000800017f */
[----:B---3--:R-:W-:Y:S05]  /*153a0*/  @!P0 BRA `(.L_x_6037) ;  /* 0x0000003c00848947 */ /* 0x008fea0003800000 */
.L_x_6133:
[----:B------:R-:W-:Y:S05]  /*153b0*/  BSYNC B2 ;  /* 0x0000000000027941 */ /* 0x000fea0003800000 */
.L_x_6036:
        /* <DEDUP_REMOVED lines=12> */
.L_x_6039:
[----:B------:R-:W-:Y:S05]  /*15480*/  BSYNC B2 ;  /* 0x0000000000027941 */ /* 0x000fea0003800000 */
.L_x_6038:
        /* <DEDUP_REMOVED lines=13> */
.L_x_6040:
        /* <DEDUP_REMOVED lines=16> */
.L_x_6041:
        /* <DEDUP_REMOVED lines=16> */
.L_x_6042:
        /* <DEDUP_REMOVED lines=17> */
.L_x_6134:
[----:B------:R-:W-:Y:S05]  /*15870*/  BSYNC B2 ;  /* 0x0000000000027941 */ /* 0x000fea0003800000 */
.L_x_6043:
        /* <DEDUP_REMOVED lines=11> */
.L_x_6046:
[----:B------:R-:W-:Y:S05]  /*15930*/  BSYNC B2 ;  /* 0x0000000000027941 */ /* 0x000fea0003800000 */
.L_x_6045:
        /* <DEDUP_REMOVED lines=14> */
.L_x_6047:
        /* <DEDUP_REMOVED lines=16> */
.L_x_6048:
        /* <DEDUP_REMOVED lines=16> */
.L_x_6049:
        /* <DEDUP_REMOVED lines=13> */
.L_x_6034:
[----:B------:R-:W-:Y:S05]  /*15cf0*/  BSYNC B1 ;  /* 0x0000000000017941 */ /* 0x000fea0003800000 */
.L_x_6033:
[----:B------:R-:W3:Y:S01]  /*15d00*/  LDL R2, [R1+0x20] ;  /* 0x0000200001027983 */ /* 0x000ee20000100800 */
[----:B------:R-:W-:Y:S01]  /*15d10*/  VIADD R3, R4, 0x1 ;  /* 0x0000000104037836 */ /* 0x000fe20000000000 */
[----:B------:R-:W-:Y:S04]  /*15d20*/  BSSY B1, `(.L_x_6050) ;  /* 0x00000bb000017945 */ /* 0x000fe80003800000 */
[----:B------:R-:W-:-:S04]  /*15d30*/  ISETP.NE.AND P0, PT, R3, 0x2, PT ;  /* 0x000000020300780c */ /* 0x000fc80003f05270 */
[----:B------:R-:W-:Y:S02]  /*15d40*/  SEL R11, R3, RZ, P0 ;  /* 0x000000ff030b7207 */ /* 0x000fe40000000000 */
[----:B---3--:R-:W-:Y:S02]  /*15d50*/  ISETP.NE.AND P1, PT, R2, RZ, PT ;  /* 0x000000ff0200720c */ /* 0x008fe40003f25270 */
        /* <DEDUP_REMOVED lines=14> */
[----:B------:R-:W-:Y:S01]  /*15e40*/  ULDC.64 UR8, c[0x0][0x208] ;  /* 0x0000820000087ab9 */ /* 0x000fe20000000a00 */
        /* <DEDUP_REMOVED lines=15> */
.L_x_6052:
[----:B------:R-:W4:Y:S01]  /*15f40*/  LDL R2, [R1+0x4] ;  /* 0x0000040001027983 */ /* 0x000f220000100800 */
[----:B------:R-:W-:Y:S01]  /*15f50*/  SHF.L.U32 R3, R10, 0x1f, RZ ;  /* 0x0000001f0a037819 */ /* 0x000fe200000006ff */
[----:B------:R-:W-:Y:S01]  /*15f60*/  BSSY B2, `(.L_x_6053) ;  /* 0x0000004000027945 */ /* 0x000fe20003800000 */
[----:B----4-:R-:W-:-:S04]  /*15f70*/  IMAD R2, R11, 0x8, R2 ;  /* 0x000000080b027824 */ /* 0x010fc800078e0202 */
[----:B------:R-:W4:Y:S02]  /*15f80*/  SYNCS.PHASECHK.TRANS64.TRYWAIT P0, [R2+URZ+0x36840], R3 ;  /* 0x03684003020075a7 */ /* 0x000f24000800017f */
[----:B----4-:R-:W-:Y:S05]  /*15f90*/  @!P0 BRA `(.L_x_6054) ;  /* 0x0000003000b08947 */ /* 0x010fea0003800000 */
.L_x_6135:
[----:B------:R-:W-:Y:S05]  /*15fa0*/  BSYNC B2 ;  /* 0x0000000000027941 */ /* 0x000fea0003800000 */
.L_x_6053:
        /* <DEDUP_REMOVED lines=12> */
.L_x_6056:
[----:B------:R-:W-:Y:S05]  /*16070*/  BSYNC B2 ;  /* 0x0000000000027941 */ /* 0x000fea0003800000 */
.L_x_6055:
        /* <DEDUP_REMOVED lines=15> */
.L_x_6057:
        /* <DEDUP_REMOVED lines=16> */
.L_x_6058:
        /* <DEDUP_REMOVED lines=16> */
.L_x_6059:
        /* <DEDUP_REMOVED lines=15> */
.L_x_6136:
[----:B------:R-:W-:Y:S05]  /*16460*/  BSYNC B2 ;  /* 0x0000000000027941 */ /* 0x000fea0003800000 */
.L_x_6060:
        /* <DEDUP_REMOVED lines=11> */
.L_x_6063:
[----:B------:R-:W-:Y:S05]  /*16520*/  BSYNC B2 ;  /* 0x0000000000027941 */ /* 0x000fea0003800000 */
.L_x_6062:
        /* <DEDUP_REMOVED lines=13> */
.L_x_6064:
        /* <DEDUP_REMOVED lines=16> */
.L_x_6065:
        /* <DEDUP_REMOVED lines=16> */
.L_x_6066:
        /* <DEDUP_REMOVED lines=13> */
.L_x_6051:
[----:B------:R-:W-:Y:S05]  /*168d0*/  BSYNC B1 ;  /* 0x0000000000017941 */ /* 0x000fea0003800000 */
.L_x_6050:
[C---:B------:R-:W-:Y:S01]  /*168e0*/  ISETP.GT.AND P0, PT, R0.reuse, 0x1, PT ;  /* 0x000000010000780c */ /* 0x040fe20003f04270 */
[----:B------:R-:W-:-:S12]  /*168f0*/  VIADD R0, R0, 0xfffffffe ;  /* 0xfffffffe00007836 */ /* 0x000fd80000000000 */
[----:B------:R-:W-:Y:S05]  /*16900*/  @P0 BRA `(.L_x_6067) ;  /* 0xffffffe400fc0947 */ /* 0x000fea000383ffff */
.L_x_6013:
[----:B------:R-:W-:Y:S05]  /*16910*/  BSYNC B0 ;  /* 0x0000000000007941 */ /* 0x000fea0003800000 */
.L_x_6012:
        /* <DEDUP_REMOVED lines=18> */
.L_x_6069:
[----:B------:R-:W-:Y:S05]  /*16a40*/  BSYNC B0 ;  /* 0x0000000000007941 */ /* 0x000fea0003800000 */
.L_x_6068:
[----:B------:R-:W2:Y:S01]  /*16a50*/  LDL.LU R0, [R1+0x20] ;  /* 0x0000200001007983 */ /* 0x000ea20000300800 */
[----:B------:R-:W-:Y:S01]  /*16a60*/  BSSY B0, `(.L_x_6070) ;  /* 0x0000050000007945 */ /* 0x000fe20003800000 */
[----:B--2---:R-:W-:-:S13]  /*16a70*/  ISETP.NE.AND P0, PT, R0, RZ, PT ;  /* 0x000000ff0000720c */ /* 0x004fda0003f05270 */
        /* <DEDUP_REMOVED lines=10> */
.L_x_6137:
[----:B------:R-:W-:Y:S05]  /*16b20*/  BSYNC B1 ;  /* 0x0000000000017941 */ /* 0x000fea0003800000 */
.L_x_6072:
        /* <DEDUP_REMOVED lines=9> */
.L_x_6075:
[----:B------:R-:W-:Y:S05]  /*16bc0*/  BSYNC B1 ;  /* 0x0000000000017941 */ /* 0x000fea0003800000 */
.L_x_6074:
[----:B------:R-:W2:Y:S04]  /*16bd0*/  LDL.LU R5, [R1+0x18] ;  /* 0x0000180001057983 */ /* 0x000ea80000300800 */
[----:B------:R-:W2:Y:S04]  /*16be0*/  LDL.LU R3, [R1+0xc] ;  /* 0x00000c0001037983 */ /* 0x000ea80000300800 */
[----:B------:R-:W3:Y:S04]  /*16bf0*/  LDL R4, [R1+0x4] ;  /* 0x0000040001047983 */ /* 0x000ee80000100800 */
[----:B0-----:R-:W3:Y:S01]  /*16c00*/  LDL R2, [R1+0x8] ;  /* 0x0000080001027983 */ /* 0x001ee20000100800 */
        /* <DEDUP_REMOVED lines=10> */
.L_x_6076:
        /* <DEDUP_REMOVED lines=16> */
.L_x_6077:
        /* <DEDUP_REMOVED lines=16> */
.L_x_6078:
        /* <DEDUP_REMOVED lines=11> */
.L_x_6071:
[----:B------:R-:W-:Y:S05]  /*16f60*/  BSYNC B0 ;  /* 0x0000000000007941 */ /* 0x000fea0003800000 */
.L_x_6070:
        /* <DEDUP_REMOVED lines=9> */
.L_x_5992:
[----:B------:R-:W-:Y:S05]  /*17000*/  BSYNC B7 ;  /* 0x0000000000077941 */ /* 0x000fea0003800000 */
.L_x_5990:
[----:B0-----:R-:W2:Y:S02]  /*17010*/  LDL R0, [R1+0x50] ;  /* 0x0000500001007983 */ /* 0x001ea40000100800 */
[----:B--2---:R-:W-:-:S13]  /*17020*/  ISETP.NE.AND P0, PT, R0, RZ, PT ;  /* 0x000000ff0000720c */ /* 0x004fda0003f05270 */
        /* <DEDUP_REMOVED lines=11> */
.L_x_6079:
        /* <DEDUP_REMOVED lines=11> */
[----:B------:R0:W2:Y:S01]  /*17190*/  @!P1 LDG.E R3, desc[UR6][R2.64] ;  /* 0x0000000602039981 */ /* 0x0000a2000c1e1900 */
[C---:B------:R-:W-:Y:S02]  /*171a0*/  ISETP.GE.U32.AND P2, PT, R6.reuse, 0x2, PT ;  /* 0x000000020600780c */ /* 0x040fe40003f46070 */
[C---:B------:R-:W-:Y:S01]  /*171b0*/  ISETP.GE.U32.AND P3, PT, R6.reuse, 0x4, PT ;  /* 0x000000040600780c */ /* 0x040fe20003f66070 */
[----:B------:R-:W-:Y:S01]  /*171c0*/  SHFL.IDX PT, R0, R16, RZ, 0x1f ;  /* 0x00001fff10007589 */ /* 0x000fe200000e0000 */
[C---:B------:R-:W-:Y:S02]  /*171d0*/  ISETP.GE.U32.AND P4, PT, R6.reuse, 0x8, PT ;  /* 0x000000080600780c */ /* 0x040fe40003f86070 */
[C---:B------:R-:W-:Y:S01]  /*171e0*/  ISETP.GE.U32.AND P5, PT, R6.reuse, 0x10, PT ;  /* 0x000000100600780c */ /* 0x040fe20003fa6070 */
[----:B0-----:R-:W-:Y:S02]  /*171f0*/  IMAD.MOV.U32 R2, RZ, RZ, RZ ;  /* 0x000000ffff027224 */ /* 0x001fe400078e00ff */
[----:B--2---:R-:W-:Y:S01]  /*17200*/  @!P1 IMAD.MOV.U32 R2, RZ, RZ, R3 ;  /* 0x000000ffff029224 */ /* 0x004fe200078e0003 */
        /* <DEDUP_REMOVED lines=17> */
[----:B------:R0:W2:Y:S02]  /*17320*/  SHFL.IDX PT, R16, R3, 0x1f, 0x1f ;  /* 0x03e01f0003107f89 */ /* 0x0000a400000e0000 */
.L_x_6147:
[----:B------:R-:W-:Y:S02]  /*17330*/  ULDC UR4, c[0x0][0xc38] ;  /* 0x00030e0000047ab9 */ /* 0x000fe40000000800 */
[----:B------:R-:W-:-:S04]  /*17340*/  IMAD.U32 R4, RZ, RZ, UR4 ;  /* 0x00000004ff047e24 */ /* 0x000fc8000f8e00ff */
[----:B--2---:R-:W-:-:S04]  /*17350*/  IMAD R16, R16, R4, RZ ;  /* 0x0000000410107224 */ /* 0x004fc800078e02ff */
[----:B------:R-:W-:-:S05]  /*17360*/  IMAD.IADD R5, R5, 0x1, R16 ;  /* 0x0000000105057824 */ /* 0x000fca00078e0210 */
[----:B------:R-:W-:-:S13]  /*17370*/  ISETP.GT.AND P6, PT, R5, R0, PT ;  /* 0x000000000500720c */ /* 0x000fda0003fc4270 */
[----:B------:R-:W-:Y:S05]  /*17380*/  @P6 BRA `(.L_x_6082) ;  /* 0x0000000000a06947 */ /* 0x000fea0003800000 */
.L_x_6087:
[----:B------:R-:W2:Y:S01]  /*17390*/  LDC R2, c[0x0][0xc3c] ;  /* 0x00030f00ff027b82 */ /* 0x000ea20000000800 */
[----:B------:R-:W-:-:S05]  /*173a0*/  VIADD R19, R19, 0x1f ;  /* 0x0000001f13137836 */ /* 0x000fca0000000000 */
[----:B--2---:R-:W-:-:S13]  /*173b0*/  ISETP.GE.AND P6, PT, R19, R2, PT ;  /* 0x000000021300720c */ /* 0x004fda0003fc6270 */
[----:B------:R-:W-:Y:S05]  /*173c0*/  @P6 BRA `(.L_x_6083) ;  /* 0x0000000400dc6947 */ /* 0x000fea0003800000 */
[----:B0-----:R-:W0:Y:S01]  /*173d0*/  S2R R3, SR_TID.X ;  /* 0x0000000000037919 */ /* 0x001e220000002100 */
[----:B------:R-:W-:Y:S01]  /*173e0*/  BSSY B0, `(.L_x_6084) ;  /* 0x000000a000007945 */ /* 0x000fe20003800000 */
[----:B0-----:R-:W-:-:S05]  /*173f0*/  LOP3.LUT R3, R3, 0x1f, RZ, 0xc0, !PT ;  /* 0x0000001f03037812 */ /* 0x001fca00078ec0ff */
[----:B------:R-:W-:-:S05]  /*17400*/  IMAD.IADD R4, R19, 0x1, R3 ;  /* 0x0000000113047824 */ /* 0x000fca00078e0203 */
[----:B------:R-:W-:Y:S01]  /*17410*/  ISETP.GE.OR P6, PT, R4, R2, !P0 ;  /* 0x000000020400720c */ /* 0x000fe200047c6670 */
[----:B------:R-:W-:-:S12]  /*17420*/  IMAD.MOV.U32 R2, RZ, RZ, RZ ;  /* 0x000000ffff027224 */ /* 0x000fd800078e00ff */
[----:B------:R-:W-:Y:S05]  /*17430*/  @P6 BRA `(.L_x_6085) ;  /* 0x0000000000106947 */ /* 0x000fea0003800000 */
[----:B------:R-:W0:Y:S01]  /*17440*/  LDC.64 R2, c[0x0][0xc80] ;  /* 0x00032000ff027b82 */ /* 0x000e220000000a00 */
[----:B------:R-:W-:Y:S01]  /*17450*/  ULDC.64 UR4, c[0x0][0x208] ;  /* 0x0000820000047ab9 */ /* 0x000fe20000000a00 */
[----:B0-----:R-:W-:-:S06]  /*17460*/  IMAD.WIDE R2, R4, 0x4, R2 ;  /* 0x0000000404027825 */ /* 0x001fcc00078e0202 */
[----:B------:R0:W5:Y:S02]  /*17470*/  LDG.E R2, desc[UR4][R2.64] ;  /* 0x0000000402027981 */ /* 0x000164000c1e1900 */
.L_x_6085:
[----:B------:R-:W-:Y:S05]  /*17480*/  BSYNC B0 ;  /* 0x0000000000007941 */ /* 0x000fea0003800000 */
.L_x_6084:
        /* <DEDUP_REMOVED lines=18> */
.L_x_6155:
[----:B------:R-:W-:Y:S02]  /*175b0*/  ULDC UR4, c[0x0][0xc38] ;  /* 0x00030e0000047ab9 */ /* 0x000fe40000000800 */
[----:B------:R-:W-:-:S04]  /*175c0*/  IMAD.U32 R4, RZ, RZ, UR4 ;  /* 0x00000004ff047e24 */ /* 0x000fc8000f8e00ff */
[----:B--2---:R-:W-:-:S04]  /*175d0*/  IMAD R16, R16, R4, RZ ;  /* 0x0000000410107224 */ /* 0x004fc800078e02ff */
[----:B------:R-:W-:-:S05]  /*175e0*/  IMAD.IADD R5, R16, 0x1, R5 ;  /* 0x0000000110057824 */ /* 0x000fca00078e0205 */
[----:B------:R-:W-:-:S13]  /*175f0*/  ISETP.GT.AND P6, PT, R5, R0, PT ;  /* 0x000000000500720c */ /* 0x000fda0003fc4270 */
[----:B------:R-:W-:Y:S05]  /*17600*/  @!P6 BRA `(.L_x_6087) ;  /* 0xfffffffc0060e947 */ /* 0x000fea000383ffff */
.L_x_6082:
        /* <DEDUP_REMOVED lines=8> */
.L_x_6159:
[----:B------:R-:W-:Y:S01]  /*17690*/  ISETP.NE.AND P0, PT, R5, RZ, PT ;  /* 0x000000ff0500720c */ /* 0x000fe20003f05270 */
[----:B------:R-:W-:-:S12]  /*176a0*/  IMAD.MOV.U32 R5, RZ, RZ, RZ ;  /* 0x000000ffff057224 */ /* 0x000fd800078e00ff */
[----:B------:R-:W-:Y:S05]  /*176b0*/  @!P0 BRA `(.L_x_6089) ;  /* 0x0000000000148947 */ /* 0x000fea0003800000 */
[----:B------:R-:W-:Y:S01]  /*176c0*/  UMOV UR4, 0xffffffff ;  /* 0xffffffff00047882 */ /* 0x000fe20000000000 */
[----:B------:R-:W-:Y:S02]  /*176d0*/  VIADD R12, R6, 0xffffffff ;  /* 0xffffffff060c7836 */ /* 0x000fe40000000000 */
[----:B------:R-:W-:Y:S05]  /*176e0*/  BRA.DIV UR4, `(.L_x_6090) ;  /* 0x0000002604607947 */ /* 0x000fea000b800000 */
[----:B0-----:R0:W0:Y:S02]  /*176f0*/  SHFL.IDX PT, R3, R3, R12, 0x1f ;  /* 0x00001f0c03037589 */ /* 0x00102400000e0000 */
.L_x_6162:
[----:B0-----:R-:W-:-:S07]  /*17700*/  IMAD.MOV.U32 R5, RZ, RZ, R3 ;  /* 0x000000ffff057224 */ /* 0x001fce00078e0003 */
.L_x_6089:
[----:B0-2---:R-:W0:Y:S01]  /*17710*/  LDC.64 R2, c[0x0][0xc90] ;  /* 0x00032400ff027b82 */ /* 0x005e220000000a00 */
[----:B------:R-:W-:Y:S01]  /*17720*/  IMAD.IADD R19, R6, 0x1, R19 ;  /* 0x0000000106137824 */ /* 0x000fe200078e0213 */
[----:B------:R-:W-:-:S03]  /*17730*/  ULDC.64 UR4, c[0x0][0x208] ;  /* 0x0000820000047ab9 */ /* 0x000fc60000000a00 */
[----:B0-----:R-:W-:-:S05]  /*17740*/  IMAD.WIDE R2, R19, 0x4, R2 ;  /* 0x0000000413027825 */ /* 0x001fca00078e0202 */
[----:B----4-:R-:W3:Y:S01]  /*17750*/  LDG.E R7, desc[UR4][R2.64] ;  /* 0x0000000402077981 */ /* 0x010ee2000c1e1900 */
        /* <DEDUP_REMOVED lines=62> */
.L_x_6083:
[----:B------:R-:W-:Y:S01]  /*17b40*/  UMOV UR4, URZ ;  /* 0x0000003f00047c82 */ /* 0x000fe20008000000 */
[----:B------:R-:W-:Y:S01]  /*17b50*/  UMOV UR5, URZ ;  /* 0x0000003f00057c82 */ /* 0x000fe20008000000 */
[----:B------:R-:W-:Y:S01]  /*17b60*/  ULDC UR6, c[0x0][0xc3c] ;  /* 0x00030f0000067ab9 */ /* 0x000fe20000000800 */
[----:B------:R-:W-:Y:S02]  /*17b70*/  IMAD.MOV.U32 R16, RZ, RZ, R0 ;  /* 0x000000ffff107224 */ /* 0x000fe400078e0000 */
[----:B------:R-:W-:Y:S02]  /*17b80*/  IMAD.U32 R17, RZ, RZ, UR4 ;  /* 0x00000004ff117e24 */ /* 0x000fe4000f8e00ff */
[----:B------:R-:W-:Y:S02]  /*17b90*/  IMAD.U32 R18, RZ, RZ, UR5 ;  /* 0x00000005ff127e24 */ /* 0x000fe4000f8e00ff */
[----:B------:R-:W-:-:S07]  /*17ba0*/  IMAD.U32 R19, RZ, RZ, UR6 ;  /* 0x00000006ff137e24 */ /* 0x000fce000f8e00ff */
.L_x_6091:
        /* <DEDUP_REMOVED lines=12> */
.L_x_6080:
[----:B------:R-:W-:Y:S02]  /*17c70*/  ULDC UR4, c[0x0][0xc3c] ;  /* 0x00030f0000047ab9 */ /* 0x000fe40000000800 */
[----:B--2---:R-:W-:-:S13]  /*17c80*/  ISETP.GE.AND P0, PT, R19, UR4, PT ;  /* 0x0000000413007c0c */ /* 0x004fda000bf06270 */
[----:B------:R-:W-:Y:S05]  /*17c90*/  @!P0 BRA `(.L_x_6092) ;  /* 0xffffffa400788947 */ /* 0x000fea000383ffff */
[----:B------:R-:W-:Y:S05]  /*17ca0*/  BSYNC B8 ;  /* 0x0000000000087941 */ /* 0x000fea0003800000 */
.L_x_5986:
[----:B0-----:R-:W2:Y:S01]  /*17cb0*/  LDL.LU R0, [R1+0x48] ;  /* 0x0000480001007983 */ /* 0x001ea20000300800 */
[----:B------:R-:W-:Y:S01]  /*17cc0*/  BSSY B0, `(.L_x_6093) ;  /* 0x000000b000007945 */ /* 0x000fe20003800000 */
[----:B------:R-:W0:Y:S01]  /*17cd0*/  S2R R5, SR_CgaCtaId ;  /* 0x0000000000057919 */ /* 0x000e220000008800 */
[----:B--2---:R-:W-:-:S05]  /*17ce0*/  VIADD R0, R0, 0x1 ;  /* 0x0000000100007836 */ /* 0x004fca0000000000 */
[----:B---3--:R-:W-:-:S04]  /*17cf0*/  LEA.HI R2, R0, R0, RZ, 0x1 ;  /* 0x0000000000027211 */ /* 0x008fc800078f08ff */
[----:B------:R-:W-:-:S05]  /*17d00*/  LOP3.LUT R3, R2, 0xfffffffe, RZ, 0xc0, !PT ;  /* 0xfffffffe02037812 */ /* 0x000fca00078ec0ff */
[----:B------:R-:W-:Y:S01]  /*17d10*/  IMAD.IADD R3, R0, 0x1, -R3 ;  /* 0x0000000100037824 */ /* 0x000fe200078e0a03 */
[----:B------:R-:W-:-:S04]  /*17d20*/  MOV R0, 0x400 ;  /* 0x0000040000007802 */ /* 0x000fc80000000f00 */
[----:B0-----:R-:W-:Y:S02]  /*17d30*/  LEA R0, R5, R0, 0x18 ;  /* 0x0000000005007211 */ /* 0x001fe400078ec0ff */
[----:B------:R-:W-:-:S04]  /*17d40*/  SHF.L.U32 R3, R3, 0x1f, RZ ;  /* 0x0000001f03037819 */ /* 0x000fc800000006ff */
[----:B------:R-:W0:Y:S02]  /*17d50*/  SYNCS.PHASECHK.TRANS64.TRYWAIT P0, [R0+URZ+0x36820], R3 ;  /* 0x03682003000075a7 */ /* 0x000e24000800017f */
[----:B0-----:R-:W-:Y:S05]  /*17d60*/  @!P0 BRA `(.L_x_6094) ;  /* 0x0000001c00e88947 */ /* 0x001fea0003800000 */
.L_x_6163:
[----:B------:R-:W-:Y:S05]  /*17d70*/  BSYNC B0 ;  /* 0x0000000000007941 */ /* 0x000fea0003800000 */
.L_x_6093:
[----:B------:R-:W-:-:S03]  /*17d80*/  UMOV UR4, 0xffffffff ;  /* 0xffffffff00047882 */ /* 0x000fc60000000000 */
[----:B------:R-:W-:Y:S05]  /*17d90*/  BRA.DIV UR4, `(.L_x_6095) ;  /* 0x0000001e04f07947 */ /* 0x000fea000b800000 */
[----:B------:R-:W2:Y:S02]  /*17da0*/  S2R R2, SR_TID.X ;  /* 0x0000000000027919 */ /* 0x000ea40000002100 */
[----:B--2---:R-:W-:-:S04]  /*17db0*/  SHF.R.U32.HI R2, RZ, 0x5, R2 ;  /* 0x00000005ff027819 */ /* 0x004fc80000011602 */
[----:B------:R-:W-:-:S05]  /*17dc0*/  LOP3.LUT R2, R2, 0x3, RZ, 0xc0, !PT ;  /* 0x0000000302027812 */ /* 0x000fca00078ec0ff */
[----:B------:R2:W3:Y:S02]  /*17dd0*/  SHFL.IDX PT, R14, R2, RZ, 0x1f ;  /* 0x00001fff020e7589 */ /* 0x0004e400000e0000 */
.L_x_6166:
[----:B---3--:R-:W-:Y:S01]  /*17de0*/  ISETP.NE.AND P0, PT, R14, RZ, PT ;  /* 0x000000ff0e00720c */ /* 0x008fe20003f05270 */
[----:B------:R-:W-:-:S12]  /*17df0*/  BSSY B0, `(.L_x_6096) ;  /* 0x0000029000007945 */ /* 0x000fd80003800000 */
[----:B------:R-:W-:Y:S05]  /*17e00*/  @P0 BRA `(.L_x_6097) ;  /* 0x00000000009c0947 */ /* 0x000fea0003800000 */
[----:B------:R-:W-:-:S03]  /*17e10*/  UMOV UR4, 0xffffffff ;  /* 0xffffffff00047882 */ /* 0x000fc60000000000 */
[----:B------:R-:W-:Y:S05]  /*17e20*/  BRA.DIV UR4, `(.L_x_6098) ;  /* 0x0000002204007947 */ /* 0x000fea000b800000 */
[----:B------:R-:W-:-:S13]  /*17e30*/  ELECT P6, URZ, PT ;  /* 0x00000000003f782f */ /* 0x000fda00038c0000 */
.L_x_6169:
        /* <DEDUP_REMOVED lines=8> */
.L_x_6099:
[----:B0-----:R-:W2:Y:S04]  /*17ec0*/  LDL R3, [R1+0x8] ;  /* 0x0000080001037983 */ /* 0x001ea80000100800 */
[----:B----4-:R-:W3:Y:S01]  /*17ed0*/  LDL.LU R7, [R1+0x14] ;  /* 0x0000140001077983 */ /* 0x010ee20000300800 */
        /* <DEDUP_REMOVED lines=12> */
.L_x_6170:
[----:B------:R-:W2:Y:S02]  /*17fa0*/  SYNCS.PHASECHK.TRANS64.TRYWAIT P0, [R7+URZ], R2 ;  /* 0x00000002070075a7 */ /* 0x000ea4000800017f */
[----:B--2---:R-:W-:Y:S05]  /*17fb0*/  @!P0 BRA `(.L_x_6101) ;  /* 0x0000001c00d08947 */ /* 0x004fea0003800000 */
.L_x_6171:
[----:B------:R-:W-:Y:S05]  /*17fc0*/  @!P2 BRA `(.L_x_6102) ;  /* 0x000000000004a947 */ /* 0x000fea0003800000 */
[----:B------:R-:W-:Y:S01]  /*17fd0*/  BPT.TRAP 0x1 ;  /* 0x000000040000795c */ /* 0x000fe20000300000 */
.L_x_6102:
[----:B------:R-:W3:Y:S01]  /*17fe0*/  LDL.LU R4, [R1+0x8] ;  /* 0x0000080001047983 */ /* 0x000ee20000300800 */
[----:B------:R-:W-:-:S04]  /*17ff0*/  VIADD R0, R0, 0x36860 ;  /* 0x0003686000007836 */ /* 0x000fc80000000000 */
[----:B---3--:R-:W-:-:S04]  /*18000*/  IMAD R4, R4, 0x8, R0 ;  /* 0x0000000804047824 */ /* 0x008fc800078e0200 */
[----:B------:R-:W3:Y:S02]  /*18010*/  SYNCS.PHASECHK.TRANS64.TRYWAIT P0, [R4+URZ], R5 ;  /* 0x00000005040075a7 */ /* 0x000ee4000800017f */
[----:B---3--:R-:W-:Y:S05]  /*18020*/  @!P0 BRA `(.L_x_6103) ;  /* 0x0000001c00c88947 */ /* 0x008fea0003800000 */
.L_x_6172:
[----:B------:R-:W-:-:S07]  /*18030*/  IMAD R3, R3, 0x8, R0 ;  /* 0x0000000803037824 */ /* 0x000fce00078e0200 */
.L_x_6104:
[----:B----4-:R4:W0:Y:S02]  /*18040*/  SYNCS.PHASECHK.TRANS64.TRYWAIT P0, [R3+URZ], R2 ;  /* 0x00000002030075a7 */ /* 0x010824000800017f */
[----:B0-----:R-:W-:Y:S05]  /*18050*/  @!P0 NANOSLEEP.SYNCS 0x989680 ;  /* 0x009896800000895d */ /* 0x001fea0003900000 */
[----:B------:R-:W0:Y:S02]  /*18060*/  @!P0 SYNCS.PHASECHK.TRANS64 P0, [R3+URZ], R2 ;  /* 0x00000002030085a7 */ /* 0x000e24000800007f */
[----:B0-----:R-:W-:Y:S05]  /*18070*/  @!P0 BRA `(.L_x_6104) ;  /* 0xfffffffc00f08947 */ /* 0x001fea000383ffff */
.L_x_6097:
[----:B------:R-:W-:Y:S05]  /*18080*/  BSYNC B0 ;  /* 0x0000000000007941 */ /* 0x000fea0003800000 */
.L_x_6096:
[----:B------:R-:W-:Y:S05]  /*18090*/  EXIT ;  /* 0x000000000000794d */ /* 0x000fea0003800000 */
.L_x_5928:
[----:B0-----:R-:W-:-:S04]  /*180a0*/  IMAD.U32 R3, RZ, RZ, UR60 ;  /* 0x0000003cff037e24 */ /* 0x001fc8000f8e00ff */
[----:B------:R0:W1:Y:S03]  /*180b0*/  SYNCS.PHASECHK.TRANS64.TRYWAIT P1, [R3+URZ+0x36800], R0 ;  /* 0x03680000030075a7 */ /* 0x000066000802017f */
[----:B-1----:R-:W-:Y:S05]  /*180c0*/  @!P1 NANOSLEEP.SYNCS 0x989680 ;  /* 0x009896800000995d */ /* 0x002fea0003900000 */
[----:B------:R-:W1:Y:S02]  /*180d0*/  @!P1 SYNCS.PHASECHK.TRANS64 P1, [R3+URZ+0x36800], R0 ;  /* 0x03680000030095a7 */ /* 0x000e64000802007f */
[----:B-1----:R-:W-:Y:S05]  /*180e0*/  @!P1 BRA `(.L_x_5928) ;  /* 0xfffffffc00ec9947 */ /* 0x002fea000383ffff */
[----:B------:R-:W-:Y:S05]  /*180f0*/  BRA `(.L_x_6105) ;  /* 0xfffffe98008c7947 */ /* 0x000fea000383ffff */
.L_x_5932:
[----:B-1----:R1:W2:Y:S02]  /*18100*/  SYNCS.PHASECHK.TRANS64.TRYWAIT P2, [R2+URZ+0x36830], R3 ;  /* 0x03683003020075a7 */ /* 0x0022a4000804017f */
[----:B--2---:R-:W-:Y:S05]  /*18110*/  @!P2 NANOSLEEP.SYNCS 0x989680 ;  /* 0x009896800000a95d */ /* 0x004fea0003900000 */
[----:B------:R-:W2:Y:S02]  /*18120*/  @!P2 SYNCS.PHASECHK.TRANS64 P2, [R2+URZ+0x36830], R3 ;  /* 0x036830030200a5a7 */ /* 0x000ea4000804007f */
[----:B--2---:R-:W-:Y:S05]  /*18130*/  @!P2 BRA `(.L_x_5932) ;  /* 0xfffffffc00f0a947 */ /* 0x004fea000383ffff */
[----:B------:R-:W-:Y:S05]  /*18140*/  BRA `(.L_x_5931) ;  /* 0xfffffe9800b07947 */ /* 0x000fea000383ffff */
.L_x_5937:
[----:B-1----:R-:W-:-:S04]  /*18150*/  IMAD.U32 R5, RZ, RZ, UR39 ;  /* 0x00000027ff057e24 */ /* 0x002fc8000f8e00ff */
[----:B------:R1:W2:Y:S03]  /*18160*/  SYNCS.PHASECHK.TRANS64.TRYWAIT P3, [R5+URZ+0x36830], R0 ;  /* 0x03683000050075a7 */ /* 0x0002a6000806017f */
[----:B--2---:R-:W-:Y:S05]  /*18170*/  @!P3 NANOSLEEP.SYNCS 0x989680 ;  /* 0x009896800000b95d */ /* 0x004fea0003900000 */
[----:B------:R-:W2:Y:S02]  /*18180*/  @!P3 SYNCS.PHASECHK.TRANS64 P3, [R5+URZ+0x36830], R0 ;  /* 0x036830000500b5a7 */ /* 0x000ea4000806007f */
[----:B--2---:R-:W-:Y:S05]  /*18190*/  @!P3 BRA `(.L_x_5937) ;  /* 0xfffffffc00ecb947 */ /* 0x004fea000383ffff */
[----:B------:R-:W-:Y:S05]  /*181a0*/  BRA `(.L_x_5936) ;  /* 0xfffffed800587947 */ /* 0x000fea000383ffff */
.L_x_5941:
[----:B-1----:R-:W-:-:S04]  /*181b0*/  IMAD.U32 R3, RZ, RZ, UR10 ;  /* 0x0000000aff037e24 */ /* 0x002fc8000f8e00ff */
[----:B------:R1:W2:Y:S03]  /*181c0*/  SYNCS.PHASECHK.TRANS64.TRYWAIT P3, [R3+URZ+0x36850], R0 ;  /* 0x03685000030075a7 */ /* 0x0002a6000806017f */
[----:B--2---:R-:W-:Y:S05]  /*181d0*/  @!P3 NANOSLEEP.SYNCS 0x989680 ;  /* 0x009896800000b95d */ /* 0x004fea0003900000 */
[----:B------:R-:W2:Y:S02]  /*181e0*/  @!P3 SYNCS.PHASECHK.TRANS64 P3, [R3+URZ+0x36850], R0 ;  /* 0x036850000300b5a7 */ /* 0x000ea4000806007f */
[----:B--2---:R-:W-:Y:S05]  /*181f0*/  @!P3 BRA `(.L_x_5941) ;  /* 0xfffffffc00ecb947 */ /* 0x004fea000383ffff */
[----:B------:R-:W-:Y:S05]  /*18200*/  BRA `(.L_x_5940) ;  /* 0xfffffefc00d07947 */ /* 0x000fea000383ffff */
.L_x_5947:
[----:B-1----:R-:W-:-:S04]  /*18210*/  IMAD.U32 R5, RZ, RZ, UR6 ;  /* 0x00000006ff057e24 */ /* 0x002fc8000f8e00ff */
[----:B------:R1:W2:Y:S03]  /*18220*/  SYNCS.PHASECHK.TRANS64.TRYWAIT P2, [R5+URZ+0x36830], R0 ;  /* 0x03683000050075a7 */ /* 0x0002a6000804017f */
[----:B--2---:R-:W-:Y:S05]  /*18230*/  @!P2 NANOSLEEP.SYNCS 0x989680 ;  /* 0x009896800000a95d */ /* 0x004fea0003900000 */
[----:B------:R-:W2:Y:S02]  /*18240*/  @!P2 SYNCS.PHASECHK.TRANS64 P2, [R5+URZ+0x36830], R0 ;  /* 0x036830000500a5a7 */ /* 0x000ea4000804007f */
[----:B--2---:R-:W-:Y:S05]  /*18250*/  @!P2 BRA `(.L_x_5947) ;  /* 0xfffffffc00eca947 */ /* 0x004fea000383ffff */
[----:B------:R-:W-:Y:S05]  /*18260*/  BRA `(.L_x_5946) ;  /* 0xffffff1c00487947 */ /* 0x000fea000383ffff */
.L_x_5951:
[----:B-1----:R-:W-:-:S04]  /*18270*/  IMAD.U32 R3, RZ, RZ, UR11 ;  /* 0x0000000bff037e24 */ /* 0x002fc8000f8e00ff */
[----:B------:R1:W2:Y:S03]  /*18280*/  SYNCS.PHASECHK.TRANS64.TRYWAIT P2, [R3+URZ+0x36850], R0 ;  /* 0x03685000030075a7 */ /* 0x0002a6000804017f */
[----:B--2---:R-:W-:Y:S05]  /*18290*/  @!P2 NANOSLEEP.SYNCS 0x989680 ;  /* 0x009896800000a95d */ /* 0x004fea0003900000 */
[----:B------:R-:W2:Y:S02]  /*182a0*/  @!P2 SYNCS.PHASECHK.TRANS64 P2, [R3+URZ+0x36850], R0 ;  /* 0x036850000300a5a7 */ /* 0x000ea4000804007f */
[----:B--2---:R-:W-:Y:S05]  /*182b0*/  @!P2 BRA `(.L_x_5951) ;  /* 0xfffffffc00eca947 */ /* 0x004fea000383ffff */
[----:B------:R-:W-:Y:S05]  /*182c0*/  BRA `(.L_x_5950) ;  /* 0xffffff4000bc7947 */ /* 0x000fea000383ffff */
.L_x_5956:
[----:B-1----:R-:W-:-:S04]  /*182d0*/  IMAD.U32 R3, RZ, RZ, UR5 ;  /* 0x00000005ff037e24 */ /* 0x002fc8000f8e00ff */
[----:B------:R1:W2:Y:S03]  /*182e0*/  SYNCS.PHASECHK.TRANS64.TRYWAIT P0, [R3+URZ+0x36850], R2 ;  /* 0x03685002030075a7 */ /* 0x0002a6000800017f */
[----:B--2---:R-:W-:Y:S05]  /*182f0*/  @!P0 NANOSLEEP.SYNCS 0x989680 ;  /* 0x009896800000895d */ /* 0x004fea0003900000 */
[----:B------:R-:W2:Y:S02]  /*18300*/  @!P0 SYNCS.PHASECHK.TRANS64 P0, [R3+URZ+0x36850], R2 ;  /* 0x03685002030085a7 */ /* 0x000ea4000800007f */
[----:B--2---:R-:W-:Y:S05]  /*18310*/  @!P0 BRA `(.L_x_5956) ;  /* 0xfffffffc00ec8947 */ /* 0x004fea000383ffff */
[----:B------:R-:W-:Y:S05]  /*18320*/  BRA `(.L_x_5955) ;  /* 0xffffff5c006c7947 */ /* 0x000fea000383ffff */
.L_x_5998:
        /* <DEDUP_REMOVED lines=8> */
[----:B01----:R-:W-:Y:S05]  /*183b0*/  WARPSYNC.COLLECTIVE R15, `(.L_x_6107) ;  /* 0x000000000f087348 */ /* 0x003fea0003c00000 */
[----:B------:R2:W3:Y:S02]  /*183c0*/  SHFL.IDX P6, R14, R13, R12, R11 ;  /* 0x0000000c0d0e7389 */ /* 0x0004e400000c000b */
[----:B0123--:R-:W-:Y:S01]  /*183d0*/  ENDCOLLECTIVE ;  /* 0x000000000000791b */ /* 0x00ffe20003800000 */
.L_x_6107:
[----:B------:R-:W-:Y:S05]  /*183e0*/  BSYNC B0 ;  /* 0x0000000000007941 */ /* 0x000fea0003800000 */
.L_x_6106:
[----:B------:R-:W-:Y:S05]  /*183f0*/  BRA `(.L_x_6108) ;  /* 0xffffffa800d87947 */ /* 0x000fea000383ffff */
.L_x_6000:
[----:B------:R-:W-:Y:S01]  /*18400*/  BSSY B0, `(.L_x_6109) ;  /* 0x0000006000007945 */ /* 0x000fe20003800000 */
[----:B------:R-:W-:-:S07]  /*18410*/  IMAD.MOV.U32 R15, RZ, RZ, -0x1 ;  /* 0xffffffffff0f7424 */ /* 0x000fce00078e00ff */
[----:B0123--:R-:W-:Y:S05]  /*18420*/  WARPSYNC.COLLECTIVE R15, `(.L_x_6110) ;  /* 0x000000000f0c7348 */ /* 0x00ffea0003c00000 */
[----:B------:R-:W-:Y:S02]  /*18430*/  ELECT P6, UR62, PT ;  /* 0x00000000003e782f */ /* 0x000fe400038c0000 */
[----:B------:R-:W-:Y:S01]  /*18440*/  MOV R14, UR62 ;  /* 0x0000003e000e7c02 */ /* 0x000fe20008000f00 */
[----:B0123--:R-:W-:Y:S10]  /*18450*/  ENDCOLLECTIVE ;  /* 0x000000000000791b */ /* 0x00fff40003800000 */
.L_x_6110:
[----:B------:R-:W-:Y:S05]  /*18460*/  BSYNC B0 ;  /* 0x0000000000007941 */ /* 0x000fea0003800000 */
.L_x_6109:
[----:B------:R-:W-:Y:S05]  /*18470*/  BRA `(.L_x_6111) ;  /* 0xffffffa800e07947 */ /* 0x000fea000383ffff */
.L_x_6002:
[----:B---3--:R3:W4:Y:S02]  /*18480*/  SYNCS.PHASECHK.TRANS64.TRYWAIT P0, [R0+URZ+0x36840], R2 ;  /* 0x03684002000075a7 */ /* 0x008724000800017f */
[----:B----4-:R-:W-:Y:S05]  /*18490*/  @!P0 NANOSLEEP.SYNCS 0x989680 ;  /* 0x009896800000895d */ /* 0x010fea0003900000 */
[----:B------:R-:W4:Y:S02]  /*184a0*/  @!P0 SYNCS.PHASECHK.TRANS64 P0, [R0+URZ+0x36840], R2 ;  /* 0x03684002000085a7 */ /* 0x000f24000800007f */
[----:B----4-:R-:W-:Y:S05]  /*184b0*/  @!P0 BRA `(.L_x_6002) ;  /* 0xfffffffc00f08947 */ /* 0x010fea000383ffff */
[----:B------:R-:W-:Y:S05]  /*184c0*/  BRA `(.L_x_6112) ;  /* 0xffffffac00507947 */ /* 0x000fea000383ffff */
.L_x_6006:
[----:B------:R-:W2:Y:S01]  /*184d0*/  LDL.LU R11, [R1+0x34] ;  /* 0x00003400010b7983 */ /* 0x000ea20000300800 */
[----:B------:R-:W-:Y:S01]  /*184e0*/  IMAD.MOV.U32 R13, RZ, RZ, R0 ;  /* 0x000000ffff0d7224 */ /* 0x000fe200078e0000 */
[----:B------:R-:W-:Y:S01]  /*184f0*/  LOP3.LUT R8, R8, 0x7f, RZ, 0xc0, !PT ;  /* 0x0000007f08087812 */ /* 0x000fe200078ec0ff */
[----:B------:R-:W-:Y:S02]  /*18500*/  IMAD.MOV.U32 R12, RZ, RZ, RZ ;  /* 0x000000ffff0c7224 */ /* 0x000fe400078e00ff */
[----:B------:R-:W-:Y:S01]  /*18510*/  IMAD.MOV.U32 R15, RZ, RZ, -0x1 ;  /* 0xffffffffff0f7424 */ /* 0x000fe200078e00ff */
[----:B------:R-:W-:-:S05]  /*18520*/  SHF.R.U32.HI R6, RZ, 0x3, R8 ;  /* 0x00000003ff067819 */ /* 0x000fca0000011608 */
[----:B------:R-:W-:Y:S02]  /*18530*/  IMAD R17, R17, 0x80, R6 ;  /* 0x0000008011117824 */ /* 0x000fe400078e0206 */
[----:B--2---:R-:W-:Y:S02]  /*18540*/  IMAD R2, R11, R7, RZ ;  /* 0x000000070b027224 */ /* 0x004fe400078e02ff */
[----:B------:R-:W-:-:S03]  /*18550*/  IMAD.MOV.U32 R11, RZ, RZ, 0x181f ;  /* 0x0000181fff0b7424 */ /* 0x000fc600078e00ff */
[----:B------:R-:W-:-:S13]  /*18560*/  ISETP.GE.AND P3, PT, R17, R2, PT ;  /* 0x000000021100720c */ /* 0x000fda0003f66270 */
[----:B-----5:R-:W-:Y:S05]  /*18570*/  WARPSYNC.COLLECTIVE R15, `(.L_x_6113) ;  /* 0x000000000f087348 */ /* 0x020fea0003c00000 */
[----:B------:R0:W1:Y:S02]  /*18580*/  SHFL.IDX P6, R14, R13, R12, R11 ;  /* 0x0000000c0d0e7389 */ /* 0x00006400000c000b */
[----:B01---5:R-:W-:Y:S01]  /*18590*/  ENDCOLLECTIVE ;  /* 0x000000000000791b */ /* 0x023fe20003800000 */
.L_x_6113:
[----:B------:R-:W-:Y:S02]  /*185a0*/  IMAD.MOV.U32 R13, RZ, RZ, R3 ;  /* 0x000000ffff0d7224 */ /* 0x000fe400078e0003 */
[----:B------:R-:W-:-:S07]  /*185b0*/  IMAD.MOV.U32 R4, RZ, RZ, R14 ;  /* 0x000000ffff047224 */ /* 0x000fce00078e000e */
[----:B------:R-:W-:Y:S05]  /*185c0*/  WARPSYNC.COLLECTIVE R15, `(.L_x_6114) ;  /* 0x000000000f087348 */ /* 0x000fea0003c00000 */
[----:B------:R0:W1:Y:S02]  /*185d0*/  SHFL.IDX P6, R14, R13, R12, R11 ;  /* 0x0000000c0d0e7389 */ /* 0x00006400000c000b */
[----:B01----:R-:W-:Y:S01]  /*185e0*/  ENDCOLLECTIVE ;  /* 0x000000000000791b */ /* 0x003fe20003800000 */
.L_x_6114:
        /* <DEDUP_REMOVED lines=18> */
.L_x_6115:
[----:B------:R-:W-:-:S05]  /*18710*/  VIADD R4, R17, 0x10 ;  /* 0x0000001011047836 */ /* 0x000fca0000000000 */
[----:B------:R-:W-:Y:S01]  /*18720*/  ISETP.GE.AND P3, PT, R4, R2, PT ;  /* 0x000000020400720c */ /* 0x000fe20003f66270 */
[----:B------:R-:W-:Y:S02]  /*18730*/  IMAD.MOV.U32 R13, RZ, RZ, R3 ;  /* 0x000000ffff0d7224 */ /* 0x000fe400078e0003 */
[----:B------:R-:W-:-:S10]  /*18740*/  IMAD.MOV.U32 R8, RZ, RZ, R14 ;  /* 0x000000ffff087224 */ /* 0x000fd400078e000e */
[----:B------:R-:W-:Y:S05]  /*18750*/  WARPSYNC.COLLECTIVE R15, `(.L_x_6116) ;  /* 0x000000000f087348 */ /* 0x000fea0003c00000 */
[----:B------:R0:W1:Y:S02]  /*18760*/  SHFL.IDX P6, R14, R13, R12, R11 ;  /* 0x0000000c0d0e7389 */ /* 0x00006400000c000b */
[----:B01----:R-:W-:Y:S01]  /*18770*/  ENDCOLLECTIVE ;  /* 0x000000000000791b */ /* 0x003fe20003800000 */
.L_x_6116:
[----:B------:R-:W-:Y:S01]  /*18780*/  ULDC.64 UR4, c[0x0][0x208] ;  /* 0x0000820000047ab9 */ /* 0x000fe20000000a00 */
[----:B------:R-:W-:Y:S02]  /*18790*/  IMAD.MOV.U32 R13, RZ, RZ, R0 ;  /* 0x000000ffff0d7224 */ /* 0x000fe400078e0000 */
[----:B------:R-:W-:Y:S02]  /*187a0*/  IMAD.MOV.U32 R12, RZ, RZ, 0x2 ;  /* 0x00000002ff0c7424 */ /* 0x000fe400078e00ff */
[----:B------:R-:W-:-:S05]  /*187b0*/  IMAD.MOV.U32 R6, RZ, RZ, R14 ;  /* 0x000000ffff067224 */ /* 0x000fca00078e000e */
[----:B------:R-:W-:-:S05]  /*187c0*/  @!P3 LEA R7, P5, R10, R6, 0x1 ;  /* 0x000000060a07b211 */ /* 0x000fca00078a08ff */
[----:B------:R-:W-:Y:S02]  /*187d0*/  @!P3 IMAD.X R6, RZ, RZ, R8, P5 ;  /* 0x000000ffff06b224 */ /* 0x000fe400028e0608 */
        /* <DEDUP_REMOVED lines=11> */
.L_x_6117:
[----:B------:R-:W-:-:S05]  /*18890*/  VIADD R4, R17, 0x20 ;  /* 0x0000002011047836 */ /* 0x000fca0000000000 */
[----:B------:R-:W-:Y:S01]  /*188a0*/  ISETP.GE.AND P3, PT, R4, R2, PT ;  /* 0x000000020400720c */ /* 0x000fe20003f66270 */
[----:B------:R-:W-:Y:S02]  /*188b0*/  IMAD.MOV.U32 R13, RZ, RZ, R3 ;  /* 0x000000ffff0d7224 */ /* 0x000fe400078e0003 */
[----:B------:R-:W-:-:S10]  /*188c0*/  IMAD.MOV.U32 R6, RZ, RZ, R14 ;  /* 0x000000ffff067224 */ /* 0x000fd400078e000e */
[----:B------:R-:W-:Y:S05]  /*188d0*/  WARPSYNC.COLLECTIVE R15, `(.L_x_6118) ;  /* 0x000000000f087348 */ /* 0x000fea0003c00000 */
[----:B------:R0:W1:Y:S02]  /*188e0*/  SHFL.IDX P6, R14, R13, R12, R11 ;  /* 0x0000000c0d0e7389 */ /* 0x00006400000c000b */
[----:B01----:R-:W-:Y:S01]  /*188f0*/  ENDCOLLECTIVE ;  /* 0x000000000000791b */ /* 0x003fe20003800000 */
.L_x_6118:
        /* <DEDUP_REMOVED lines=18> */
.L_x_6119:
[----:B------:R-:W-:-:S05]  /*18a20*/  VIADD R4, R17, 0x30 ;  /* 0x0000003011047836 */ /* 0x000fca0000000000 */
[----:B------:R-:W-:Y:S01]  /*18a30*/  ISETP.GE.AND P3, PT, R4, R2, PT ;  /* 0x000000020400720c */ /* 0x000fe20003f66270 */
[----:B------:R-:W-:Y:S02]  /*18a40*/  IMAD.MOV.U32 R13, RZ, RZ, R3 ;  /* 0x000000ffff0d7224 */ /* 0x000fe400078e0003 */
[----:B------:R-:W-:-:S10]  /*18a50*/  IMAD.MOV.U32 R4, RZ, RZ, R14 ;  /* 0x000000ffff047224 */ /* 0x000fd400078e000e */
[----:B------:R-:W-:Y:S05]  /*18a60*/  WARPSYNC.COLLECTIVE R15, `(.L_x_6120) ;  /* 0x000000000f087348 */ /* 0x000fea0003c00000 */
[----:B------:R0:W1:Y:S02]  /*18a70*/  SHFL.IDX P6, R14, R13, R12, R11 ;  /* 0x0000000c0d0e7389 */ /* 0x00006400000c000b */
[----:B01----:R-:W-:Y:S01]  /*18a80*/  ENDCOLLECTIVE ;  /* 0x000000000000791b */ /* 0x003fe20003800000 */
.L_x_6120:
        /* <DEDUP_REMOVED lines=18> */
.L_x_6121:
[----:B------:R-:W-:-:S05]  /*18bb0*/  VIADD R4, R17, 0x40 ;  /* 0x0000004011047836 */ /* 0x000fca0000000000 */
[----:B------:R-:W-:Y:S01]  /*18bc0*/  ISETP.GE.AND P3, PT, R4, R2, PT ;  /* 0x000000020400720c */ /* 0x000fe20003f66270 */
[----:B------:R-:W-:Y:S02]  /*18bd0*/  IMAD.MOV.U32 R13, RZ, RZ, R3 ;  /* 0x000000ffff0d7224 */ /* 0x000fe400078e0003 */
[----:B------:R-:W-:-:S10]  /*18be0*/  IMAD.MOV.U32 R4, RZ, RZ, R14 ;  /* 0x000000ffff047224 */ /* 0x000fd400078e000e */
[----:B------:R-:W-:Y:S05]  /*18bf0*/  WARPSYNC.COLLECTIVE R15, `(.L_x_6122) ;  /* 0x000000000f087348 */ /* 0x000fea0003c00000 */
[----:B------:R0:W1:Y:S02]  /*18c00*/  SHFL.IDX P6, R14, R13, R12, R11 ;  /* 0x0000000c0d0e7389 */ /* 0x00006400000c000b */
[----:B01----:R-:W-:Y:S01]  /*18c10*/  ENDCOLLECTIVE ;  /* 0x000000000000791b */ /* 0x003fe20003800000 */
.L_x_6122:
        /* <DEDUP_REMOVED lines=18> */
.L_x_6123:
[----:B------:R-:W-:-:S05]  /*18d40*/  VIADD R4, R17, 0x50 ;  /* 0x0000005011047836 */ /* 0x000fca0000000000 */
[----:B------:R-:W-:Y:S01]  /*18d50*/  ISETP.GE.AND P3, PT, R4, R2, PT ;  /* 0x000000020400720c */ /* 0x000fe20003f66270 */
[----:B------:R-:W-:Y:S02]  /*18d60*/  IMAD.MOV.U32 R13, RZ, RZ, R3 ;  /* 0x000000ffff0d7224 */ /* 0x000fe400078e0003 */
[----:B------:R-:W-:-:S10]  /*18d70*/  IMAD.MOV.U32 R4, RZ, RZ, R14 ;  /* 0x000000ffff047224 */ /* 0x000fd400078e000e */
[----:B------:R-:W-:Y:S05]  /*18d80*/  WARPSYNC.COLLECTIVE R15, `(.L_x_6124) ;  /* 0x000000000f087348 */ /* 0x000fea0003c00000 */
[----:B------:R0:W1:Y:S02]  /*18d90*/  SHFL.IDX P6, R14, R13, R12, R11 ;  /* 0x0000000c0d0e7389 */ /* 0x00006400000c000b */
[----:B01----:R-:W-:Y:S01]  /*18da0*/  ENDCOLLECTIVE ;  /* 0x000000000000791b */ /* 0x003fe20003800000 */
.L_x_6124:
[----:B------:R-:W-:Y:S01]  /*18db0*/  ULDC.64 UR4, c[0x0][0x208] ;  /* 0x0000820000047ab9 */ /* 0x000fe20000000a00 */
[----:B------:R-:W-:Y:S02]  /*18dc0*/  IMAD.MOV.U32 R13, RZ, RZ, R0 ;  /* 0x000000ffff0d7224 */ /* 0x000fe400078e0000 */
[----:B------:R-:W-:Y:S02]  /*18dd0*/  IMAD.MOV.U32 R12, RZ, RZ, 0x6 ;  /* 0x00000006ff0c7424 */ /* 0x000fe400078e00ff */
[----:B------:R-:W-:-:S05]  /*18de0*/  IMAD.MOV.U32 R5, RZ, RZ, R14 ;  /* 0x000000ffff057224 */ /* 0x000fca00078e000e */
[----:B------:R-:W-:-:S05]  /*18df0*/  @!P3 LEA R5, P4, R10, R5, 0x1 ;  /* 0x000000050a05b211 */ /* 0x000fca00078808ff */
[----:B------:R-:W-:Y:S01]  /*18e00*/  @!P3 IMAD.X R4, RZ, RZ, R4, P4 ;  /* 0x000000ffff04b224 */ /* 0x000fe200020e0604 */
[----:B------:R-:W-:-:S04]  /*18e10*/  ISETP.GE.AND P4, PT, R7, R2, PT ;  /* 0x000000020700720c */ /* 0x000fc80003f86270 */
        /* <DEDUP_REMOVED lines=12> */
.L_x_6125:
[----:B------:R-:W-:Y:S02]  /*18ee0*/  IMAD.MOV.U32 R13, RZ, RZ, R3 ;  /* 0x000000ffff0d7224 */ /* 0x000fe400078e0003 */
[----:B------:R-:W-:-:S07]  /*18ef0*/  IMAD.MOV.U32 R4, RZ, RZ, R14 ;  /* 0x000000ffff047224 */ /* 0x000fce00078e000e */
[----:B------:R-:W-:Y:S05]  /*18f00*/  WARPSYNC.COLLECTIVE R15, `(.L_x_6126) ;  /* 0x000000000f087348 */ /* 0x000fea0003c00000 */
[----:B------:R0:W1:Y:S02]  /*18f10*/  SHFL.IDX P6, R14, R13, R12, R11 ;  /* 0x0000000c0d0e7389 */ /* 0x00006400000c000b */
[----:B01----:R-:W-:Y:S01]  /*18f20*/  ENDCOLLECTIVE ;  /* 0x000000000000791b */ /* 0x003fe20003800000 */
.L_x_6126:
        /* <DEDUP_REMOVED lines=18> */
.L_x_6127:
[----:B------:R-:W-:Y:S02]  /*19050*/  IMAD.MOV.U32 R13, RZ, RZ, R3 ;  /* 0x000000ffff0d7224 */ /* 0x000fe400078e0003 */
[----:B------:R-:W-:-:S07]  /*19060*/  IMAD.MOV.U32 R0, RZ, RZ, R14 ;  /* 0x000000ffff007224 */ /* 0x000fce00078e000e */
[----:B------:R-:W-:Y:S05]  /*19070*/  WARPSYNC.COLLECTIVE R15, `(.L_x_6128) ;  /* 0x000000000f087348 */ /* 0x000fea0003c00000 */
[----:B------:R0:W1:Y:S02]  /*19080*/  SHFL.IDX P6, R14, R13, R12, R11 ;  /* 0x0000000c0d0e7389 */ /* 0x00006400000c000b */
[----:B01----:R-:W-:Y:S01]  /*19090*/  ENDCOLLECTIVE ;  /* 0x000000000000791b */ /* 0x003fe20003800000 */
.L_x_6128:
[----:B------:R-:W-:Y:S01]  /*190a0*/  IMAD.MOV.U32 R3, RZ, RZ, R14 ;  /* 0x000000ffff037224 */ /* 0x000fe200078e000e */
[----:B------:R-:W-:Y:S06]  /*190b0*/  BRA `(.L_x_6129) ;  /* 0xffffffb000207947 */ /* 0x000fec000383ffff */
.L_x_6011:
[----:B0-----:R-:W2:Y:S02]  /*190c0*/  LDL R2, [R1+0x4] ;  /* 0x0000040001027983 */ /* 0x001ea40000100800 */
[----:B--2---:R0:W1:Y:S02]  /*190d0*/  SYNCS.PHASECHK.TRANS64.TRYWAIT P0, [R2+URZ+0x36820], R0 ;  /* 0x03682000020075a7 */ /* 0x004064000800017f */
[----:B-1----:R-:W-:Y:S05]  /*190e0*/  @!P0 NANOSLEEP.SYNCS 0x989680 ;  /* 0x009896800000895d */ /* 0x002fea0003900000 */
[----:B------:R-:W1:Y:S02]  /*190f0*/  @!P0 SYNCS.PHASECHK.TRANS64 P0, [R2+URZ+0x36820], R0 ;  /* 0x03682000020085a7 */ /* 0x000e64000800007f */
[----:B-1----:R-:W-:Y:S05]  /*19100*/  @!P0 BRA `(.L_x_6011) ;  /* 0xfffffffc00ec8947 */ /* 0x002fea000383ffff */
[----:B------:R-:W-:Y:S05]  /*19110*/  BRA `(.L_x_6130) ;  /* 0xffffffb0009c7947 */ /* 0x000fea000383ffff */
.L_x_6020:
[----:B-1----:R1:W2:Y:S02]  /*19120*/  SYNCS.PHASECHK.TRANS64.TRYWAIT P0, [R2+URZ+0x36840], R0 ;  /* 0x03684000020075a7 */ /* 0x0022a4000800017f */
[----:B--2---:R-:W-:Y:S05]  /*19130*/  @!P0 NANOSLEEP.SYNCS 0x989680 ;  /* 0x009896800000895d */ /* 0x004fea0003900000 */
[----:B------:R-:W2:Y:S02]  /*19140*/  @!P0 SYNCS.PHASECHK.TRANS64 P0, [R2+URZ+0x36840], R0 ;  /* 0x03684000020085a7 */ /* 0x000ea4000800007f */
[----:B--2---:R-:W-:Y:S05]  /*19150*/  @!P0 BRA `(.L_x_6020) ;  /* 0xfffffffc00f08947 */ /* 0x004fea000383ffff */
[----:B------:R-:W-:Y:S05]  /*19160*/  BRA `(.L_x_6131) ;  /* 0xffffffb400647947 */ /* 0x000fea000383ffff */
.L_x_6027:
[----:B0-----:R0:W1:Y:S02]  /*19170*/  SYNCS.PHASECHK.TRANS64.TRYWAIT P0, [R2+URZ+0x60], R0 ;  /* 0x00006000020075a7 */ /* 0x001064000800017f */
[----:B-1----:R-:W-:Y:S05]  /*19180*/  @!P0 NANOSLEEP.SYNCS 0x989680 ;  /* 0x009896800000895d */ /* 0x002fea0003900000 */
[----:B------:R-:W1:Y:S02]  /*19190*/  @!P0 SYNCS.PHASECHK.TRANS64 P0, [R2+URZ+0x60], R0 ;  /* 0x00006000020085a7 */ /* 0x000e64000800007f */
[----:B-1----:R-:W-:Y:S05]  /*191a0*/  @!P0 BRA `(.L_x_6027) ;  /* 0xfffffffc00f08947 */ /* 0x002fea000383ffff */
[----:B------:R-:W-:Y:S05]  /*191b0*/  BRA `(.L_x_6132) ;  /* 0xffffffb800807947 */ /* 0x000fea000383ffff */
.L_x_6037:
[----:B---3--:R3:W4:Y:S02]  /*191c0*/  SYNCS.PHASECHK.TRANS64.TRYWAIT P0, [R3+URZ+0x36840], R2 ;  /* 0x03684002030075a7 */ /* 0x008724000800017f */
[----:B----4-:R-:W-:Y:S05]  /*191d0*/  @!P0 NANOSLEEP.SYNCS 0x989680 ;  /* 0x009896800000895d */ /* 0x010fea0003900000 */
[----:B------:R-:W4:Y:S02]  /*191e0*/  @!P0 SYNCS.PHASECHK.TRANS64 P0, [R3+URZ+0x36840], R2 ;  /* 0x03684002030085a7 */ /* 0x000f24000800007f */
[----:B----4-:R-:W-:Y:S05]  /*191f0*/  @!P0 BRA `(.L_x_6037) ;  /* 0xfffffffc00f08947 */ /* 0x010fea000383ffff */
[----:B------:R-:W-:Y:S05]  /*19200*/  BRA `(.L_x_6133) ;  /* 0xffffffc000687947 */ /* 0x000fea000383ffff */
.L_x_6044:
[----:B--2---:R2:W3:Y:S02]  /*19210*/  SYNCS.PHASECHK.TRANS64.TRYWAIT P0, [R2+URZ+0x60], R3 ;  /* 0x00006003020075a7 */ /* 0x0044e4000800017f */
[----:B---3--:R-:W-:Y:S05]  /*19220*/  @!P0 NANOSLEEP.SYNCS 0x989680 ;  /* 0x009896800000895d */ /* 0x008fea0003900000 */
[----:B------:R-:W3:Y:S02]  /*19230*/  @!P0 SYNCS.PHASECHK.TRANS64 P0, [R2+URZ+0x60], R3 ;  /* 0x00006003020085a7 */ /* 0x000ee4000800007f */
[----:B---3--:R-:W-:Y:S05]  /*19240*/  @!P0 BRA `(.L_x_6044) ;  /* 0xfffffffc00f08947 */ /* 0x008fea000383ffff */
[----:B------:R-:W-:Y:S05]  /*19250*/  BRA `(.L_x_6134) ;  /* 0xffffffc400847947 */ /* 0x000fea000383ffff */
.L_x_6054:
[----:B----4-:R4:W0:Y:S02]  /*19260*/  SYNCS.PHASECHK.TRANS64.TRYWAIT P0, [R2+URZ+0x36840], R3 ;  /* 0x03684003020075a7 */ /* 0x010824000800017f */
[----:B0-----:R-:W-:Y:S05]  /*19270*/  @!P0 NANOSLEEP.SYNCS 0x989680 ;  /* 0x009896800000895d */ /* 0x001fea0003900000 */
[----:B------:R-:W0:Y:S02]  /*19280*/  @!P0 SYNCS.PHASECHK.TRANS64 P0, [R2+URZ+0x36840], R3 ;  /* 0x03684003020085a7 */ /* 0x000e24000800007f */
[----:B0-----:R-:W-:Y:S05]  /*19290*/  @!P0 BRA `(.L_x_6054) ;  /* 0xfffffffc00f08947 */ /* 0x001fea000383ffff */
[----:B------:R-:W-:Y:S05]  /*192a0*/  BRA `(.L_x_6135) ;  /* 0xffffffcc003c7947 */ /* 0x000fea000383ffff */
.L_x_6061:
[----:B--2---:R2:W3:Y:S02]  /*192b0*/  SYNCS.PHASECHK.TRANS64.TRYWAIT P0, [R2+URZ+0x60], R5 ;  /* 0x00006005020075a7 */ /* 0x0044e4000800017f */
[----:B---3--:R-:W-:Y:S05]  /*192c0*/  @!P0 NANOSLEEP.SYNCS 0x989680 ;  /* 0x009896800000895d */ /* 0x008fea0003900000 */
[----:B------:R-:W3:Y:S02]  /*192d0*/  @!P0 SYNCS.PHASECHK.TRANS64 P0, [R2+URZ+0x60], R5 ;  /* 0x00006005020085a7 */ /* 0x000ee4000800007f */
[----:B---3--:R-:W-:Y:S05]  /*192e0*/  @!P0 BRA `(.L_x_6061) ;  /* 0xfffffffc00f08947 */ /* 0x008fea000383ffff */
[----:B------:R-:W-:Y:S05]  /*192f0*/  BRA `(.L_x_6136) ;  /* 0xffffffd000587947 */ /* 0x000fea000383ffff */
.L_x_6073:
[----:B0-----:R0:W2:Y:S02]  /*19300*/  SYNCS.PHASECHK.TRANS64.TRYWAIT P0, [R0+URZ+0x36860], R2 ;  /* 0x03686002000075a7 */ /* 0x0010a4000800017f */
[----:B--2---:R-:W-:Y:S05]  /*19310*/  @!P0 NANOSLEEP.SYNCS 0x989680 ;  /* 0x009896800000895d */ /* 0x004fea0003900000 */
[----:B------:R-:W2:Y:S02]  /*19320*/  @!P0 SYNCS.PHASECHK.TRANS64 P0, [R0+URZ+0x36860], R2 ;  /* 0x03686002000085a7 */ /* 0x000ea4000800007f */
[----:B--2---:R-:W-:Y:S05]  /*19330*/  @!P0 BRA `(.L_x_6073) ;  /* 0xfffffffc00f08947 */ /* 0x004fea000383ffff */
[----:B------:R-:W-:Y:S05]  /*19340*/  BRA `(.L_x_6137) ;  /* 0xffffffd400f47947 */ /* 0x000fea000383ffff */
.L_x_6081:
[----:B------:R-:W-:Y:S01]  /*19350*/  BSSY B0, `(.L_x_6138) ;  /* 0x0000008000007945 */ /* 0x000fe20003800000 */
[----:B------:R-:W-:Y:S02]  /*19360*/  IMAD.MOV.U32 R13, RZ, RZ, R16 ;  /* 0x000000ffff0d7224 */ /* 0x000fe400078e0010 */
[----:B------:R-:W-:Y:S02]  /*19370*/  IMAD.MOV.U32 R12, RZ, RZ, RZ ;  /* 0x000000ffff0c7224 */ /* 0x000fe400078e00ff */
[----:B------:R-:W-:Y:S02]  /*19380*/  IMAD.MOV.U32 R11, RZ, RZ, 0x1f ;  /* 0x0000001fff0b7424 */ /* 0x000fe400078e00ff */
[----:B------:R-:W-:-:S07]  /*19390*/  IMAD.MOV.U32 R15, RZ, RZ, -0x1 ;  /* 0xffffffffff0f7424 */ /* 0x000fce00078e00ff */
[----:B-1--45:R-:W-:Y:S05]  /*193a0*/  WARPSYNC.COLLECTIVE R15, `(.L_x_6139) ;  /* 0x000000000f087348 */ /* 0x032fea0003c00000 */
[----:B------:R0:W2:Y:S02]  /*193b0*/  SHFL.IDX P6, R14, R13, R12, R11 ;  /* 0x0000000c0d0e7389 */ /* 0x0000a400000c000b */
[----:B012-45:R-:W-:Y:S01]  /*193c0*/  ENDCOLLECTIVE ;  /* 0x000000000000791b */ /* 0x037fe20003800000 */
.L_x_6139:
[----:B------:R-:W-:Y:S05]  /*193d0*/  BSYNC B0 ;  /* 0x0000000000007941 */ /* 0x000fea0003800000 */
.L_x_6138:
        /* <DEDUP_REMOVED lines=9> */
.L_x_6140:
        /* <DEDUP_REMOVED lines=19> */
.L_x_6141:
[----:B------:R-:W-:Y:S01]  /*195a0*/  IMAD.MOV.U32 R12, RZ, RZ, 0x2 ;  /* 0x00000002ff0c7424 */ /* 0x000fe200078e00ff */
[----:B------:R-:W-:-:S05]  /*195b0*/  SEL R7, R14, RZ, P1 ;  /* 0x000000ff0e077207 */ /* 0x000fca0000800000 */
[----:B------:R-:W-:-:S04]  /*195c0*/  IMAD.IADD R3, R2, 0x1, R7 ;  /* 0x0000000102037824 */ /* 0x000fc800078e0207 */
[----:B------:R-:W-:-:S07]  /*195d0*/  IMAD.MOV.U32 R13, RZ, RZ, R3 ;  /* 0x000000ffff0d7224 */ /* 0x000fce00078e0003 */
[----:B------:R-:W-:Y:S05]  /*195e0*/  WARPSYNC.COLLECTIVE R15, `(.L_x_6142) ;  /* 0x000000000f087348 */ /* 0x000fea0003c00000 */
[----:B------:R0:W1:Y:S02]  /*195f0*/  SHFL.UP P6, R14, R13, R12, R11 ;  /* 0x0400000c0d0e7389 */ /* 0x00006400000c000b */
[----:B01----:R-:W-:Y:S01]  /*19600*/  ENDCOLLECTIVE ;  /* 0x000000000000791b */ /* 0x003fe20003800000 */
.L_x_6142:
        /* <DEDUP_REMOVED lines=8> */
.L_x_6143:
        /* <DEDUP_REMOVED lines=8> */
.L_x_6144:
        /* <DEDUP_REMOVED lines=8> */
.L_x_6145:
        /* <DEDUP_REMOVED lines=9> */
.L_x_6146:
[----:B------:R-:W-:Y:S01]  /*19820*/  IMAD.MOV.U32 R16, RZ, RZ, R14 ;  /* 0x000000ffff107224 */ /* 0x000fe200078e000e */
[----:B------:R-:W-:Y:S06]  /*19830*/  BRA `(.L_x_6147) ;  /* 0xffffffd800bc7947 */ /* 0x000fec000383ffff */
.L_x_6086:
        /* <DEDUP_REMOVED lines=8> */
.L_x_6149:
[----:B------:R-:W-:Y:S05]  /*198c0*/  BSYNC B0 ;  /* 0x0000000000007941 */ /* 0x000fea0003800000 */
.L_x_6148:
        /* <DEDUP_REMOVED lines=9> */
.L_x_6150:
[----:B------:R-:W-:Y:S01]  /*19960*/  IMAD.MOV.U32 R12, RZ, RZ, 0x4 ;  /* 0x00000004ff0c7424 */ /* 0x000fe200078e00ff */
[----:B------:R-:W-:-:S05]  /*19970*/  SEL R14, R14, RZ, P2 ;  /* 0x000000ff0e0e7207 */ /* 0x000fca0001000000 */
[----:B------:R-:W-:-:S04]  /*19980*/  IMAD.IADD R3, R3, 0x1, R14 ;  /* 0x0000000103037824 */ /* 0x000fc800078e020e */
[----:B------:R-:W-:-:S07]  /*19990*/  IMAD.MOV.U32 R13, RZ, RZ, R3 ;  /* 0x000000ffff0d7224 */ /* 0x000fce00078e0003 */
[----:B------:R-:W-:Y:S05]  /*199a0*/  WARPSYNC.COLLECTIVE R15, `(.L_x_6151) ;  /* 0x000000000f087348 */ /* 0x000fea0003c00000 */
[----:B------:R0:W1:Y:S02]  /*199b0*/  SHFL.UP P6, R14, R13, R12, R11 ;  /* 0x0400000c0d0e7389 */ /* 0x00006400000c000b */
[----:B01----:R-:W-:Y:S01]  /*199c0*/  ENDCOLLECTIVE ;  /* 0x000000000000791b */ /* 0x003fe20003800000 */
.L_x_6151:
[----:B------:R-:W-:Y:S01]  /*199d0*/  IMAD.MOV.U32 R12, RZ, RZ, 0x8 ;  /* 0x00000008ff0c7424 */ /* 0x000fe200078e00ff */
[----:B------:R-:W-:-:S05]  /*199e0*/  SEL R14, R14, RZ, P3 ;  /* 0x000000ff0e0e7207 */ /* 0x000fca0001800000 */
[----:B------:R-:W-:-:S04]  /*199f0*/  IMAD.IADD R3, R3, 0x1, R14 ;  /* 0x0000000103037824 */ /* 0x000fc800078e020e */
[----:B------:R-:W-:-:S07]  /*19a00*/  IMAD.MOV.U32 R13, RZ, RZ, R3 ;  /* 0x000000ffff0d7224 */ /* 0x000fce00078e0003 */
[----:B------:R-:W-:Y:S05]  /*19a10*/  WARPSYNC.COLLECTIVE R15, `(.L_x_6152) ;  /* 0x000000000f087348 */ /* 0x000fea0003c00000 */
[----:B------:R0:W1:Y:S02]  /*19a20*/  SHFL.UP P6, R14, R13, R12, R11 ;  /* 0x0400000c0d0e7389 */ /* 0x00006400000c000b */
[----:B01----:R-:W-:Y:S01]  /*19a30*/  ENDCOLLECTIVE ;  /* 0x000000000000791b */ /* 0x003fe20003800000 */
.L_x_6152:
[----:B------:R-:W-:Y:S01]  /*19a40*/  IMAD.MOV.U32 R12, RZ, RZ, 0x10 ;  /* 0x00000010ff0c7424 */ /* 0x000fe200078e00ff */
[----:B------:R-:W-:-:S05]  /*19a50*/  SEL R14, R14, RZ, P4 ;  /* 0x000000ff0e0e7207 */ /* 0x000fca0002000000 */
[----:B------:R-:W-:-:S04]  /*19a60*/  IMAD.IADD R3, R3, 0x1, R14 ;  /* 0x0000000103037824 */ /* 0x000fc800078e020e */
[----:B------:R-:W-:-:S07]  /*19a70*/  IMAD.MOV.U32 R13, RZ, RZ, R3 ;  /* 0x000000ffff0d7224 */ /* 0x000fce00078e0003 */
[----:B------:R-:W-:Y:S05]  /*19a80*/  WARPSYNC.COLLECTIVE R15, `(.L_x_6153) ;  /* 0x000000000f087348 */ /* 0x000fea0003c00000 */
[----:B------:R0:W1:Y:S02]  /*19a90*/  SHFL.UP P6, R14, R13, R12, R11 ;  /* 0x0400000c0d0e7389 */ /* 0x00006400000c000b */
[----:B01----:R-:W-:Y:S01]  /*19aa0*/  ENDCOLLECTIVE ;  /* 0x000000000000791b */ /* 0x003fe20003800000 */
.L_x_6153:
        /* <DEDUP_REMOVED lines=8> */
.L_x_6154:
[----:B------:R-:W-:Y:S01]  /*19b30*/  IMAD.MOV.U32 R16, RZ, RZ, R14 ;  /* 0x000000ffff107224 */ /* 0x000fe200078e000e */
[----:B------:R-:W-:Y:S06]  /*19b40*/  BRA `(.L_x_6155) ;  /* 0xffffffd800987947 */ /* 0x000fec000383ffff */
.L_x_6088:
[----:B------:R-:W-:Y:S01]  /*19b50*/  BSSY B0, `(.L_x_6156) ;  /* 0x0000006000007945 */ /* 0x000fe20003800000 */
[----:B------:R-:W-:Y:S01]  /*19b60*/  PLOP3.LUT P6, PT, P6, PT, PT, 0x8, 0x0 ;  /* 0x000000000000781c */ /* 0x000fe200037ce170 */
[----:B------:R-:W-:-:S12]  /*19b70*/  IMAD.MOV.U32 R15, RZ, RZ, -0x1 ;  /* 0xffffffffff0f7424 */ /* 0x000fd800078e00ff */
[----:B01--45:R-:W-:Y:S05]  /*19b80*/  WARPSYNC.COLLECTIVE R15, `(.L_x_6157) ;  /* 0x000000000f087348 */ /* 0x033fea0003c00000 */
[----:B------:R-:W-:Y:S01]  /*19b90*/  VOTE.ANY R14, PT, P6 ;  /* 0x00000000000e7806 */ /* 0x000fe200030e0100 */
[----:B01--45:R-:W-:Y:S06]  /*19ba0*/  ENDCOLLECTIVE ;  /* 0x000000000000791b */ /* 0x033fec0003800000 */
.L_x_6157:
[----:B------:R-:W-:Y:S05]  /*19bb0*/  BSYNC B0 ;  /* 0x0000000000007941 */ /* 0x000fea0003800000 */
.L_x_6156:
        /* <DEDUP_REMOVED lines=9> */
.L_x_6158:
[----:B------:R-:W-:Y:S01]  /*19c50*/  IMAD.MOV.U32 R17, RZ, RZ, R14 ;  /* 0x000000ffff117224 */ /* 0x000fe200078e000e */
[----:B------:R-:W-:Y:S06]  /*19c60*/  BRA `(.L_x_6159) ;  /* 0xffffffd800887947 */ /* 0x000fec000383ffff */
.L_x_6090:
[----:B------:R-:W-:Y:S01]  /*19c70*/  BSSY B0, `(.L_x_6160) ;  /* 0x0000007000007945 */ /* 0x000fe20003800000 */
[----:B------:R-:W-:Y:S02]  /*19c80*/  IMAD.MOV.U32 R13, RZ, RZ, R3 ;  /* 0x000000ffff0d7224 */ /* 0x000fe400078e0003 */
[----:B------:R-:W-:Y:S02]  /*19c90*/  IMAD.MOV.U32 R11, RZ, RZ, 0x1f ;  /* 0x0000001fff0b7424 */ /* 0x000fe400078e00ff */
[----:B------:R-:W-:-:S07]  /*19ca0*/  IMAD.MOV.U32 R15, RZ, RZ, -0x1 ;  /* 0xffffffffff0f7424 */ /* 0x000fce00078e00ff */
[----:B012345:R-:W-:Y:S05]  /*19cb0*/  WARPSYNC.COLLECTIVE R15, `(.L_x_6161) ;  /* 0x000000000f087348 */ /* 0x03ffea0003c00000 */
[----:B------:R0:W0:Y:S02]  /*19cc0*/  SHFL.IDX P6, R14, R13, R12, R11 ;  /* 0x0000000c0d0e7389 */ /* 0x00002400000c000b */
[----:B012345:R-:W-:Y:S01]  /*19cd0*/  ENDCOLLECTIVE ;  /* 0x000000000000791b */ /* 0x03ffe20003800000 */
.L_x_6161:
[----:B------:R-:W-:Y:S05]  /*19ce0*/  BSYNC B0 ;  /* 0x0000000000007941 */ /* 0x000fea0003800000 */
.L_x_6160:
[----:B------:R-:W-:Y:S01]  /*19cf0*/  IMAD.MOV.U32 R3, RZ, RZ, R14 ;  /* 0x000000ffff037224 */ /* 0x000fe200078e000e */
[----:B------:R-:W-:Y:S06]  /*19d00*/  BRA `(.L_x_6162) ;  /* 0xffffffd8007c7947 */ /* 0x000fec000383ffff */
.L_x_6094:
[----:B0-----:R0:W2:Y:S02]  /*19d10*/  SYNCS.PHASECHK.TRANS64.TRYWAIT P0, [R0+URZ+0x36820], R3 ;  /* 0x03682003000075a7 */ /* 0x0010a4000800017f */
[----:B--2---:R-:W-:Y:S05]  /*19d20*/  @!P0 NANOSLEEP.SYNCS 0x989680 ;  /* 0x009896800000895d */ /* 0x004fea0003900000 */
[----:B------:R-:W2:Y:S02]  /*19d30*/  @!P0 SYNCS.PHASECHK.TRANS64 P0, [R0+URZ+0x36820], R3 ;  /* 0x03682003000085a7 */ /* 0x000ea4000800007f */
[----:B--2---:R-:W-:Y:S05]  /*19d40*/  @!P0 BRA `(.L_x_6094) ;  /* 0xfffffffc00f08947 */ /* 0x004fea000383ffff */
[----:B------:R-:W-:Y:S05]  /*19d50*/  BRA `(.L_x_6163) ;  /* 0xffffffe000047947 */ /* 0x000fea000383ffff */
.L_x_6095:
        /* <DEDUP_REMOVED lines=11> */
.L_x_6165:
[----:B------:R-:W-:Y:S05]  /*19e10*/  BSYNC B0 ;  /* 0x0000000000007941 */ /* 0x000fea0003800000 */
.L_x_6164:
[----:B------:R-:W-:Y:S05]  /*19e20*/  BRA `(.L_x_6166) ;  /* 0xffffffdc00ec7947 */ /* 0x000fea000383ffff */
.L_x_6098:
[----:B------:R-:W-:Y:S01]  /*19e30*/  BSSY B1, `(.L_x_6167) ;  /* 0x0000006000017945 */ /* 0x000fe20003800000 */
[----:B------:R-:W-:-:S07]  /*19e40*/  IMAD.MOV.U32 R15, RZ, RZ, -0x1 ;  /* 0xffffffffff0f7424 */ /* 0x000fce00078e00ff */
[----:B012-45:R-:W-:Y:S05]  /*19e50*/  WARPSYNC.COLLECTIVE R15, `(.L_x_6168) ;  /* 0x000000000f0c7348 */ /* 0x037fea0003c00000 */
[----:B------:R-:W-:Y:S02]  /*19e60*/  ELECT P6, UR62, PT ;  /* 0x00000000003e782f */ /* 0x000fe400038c0000 */
[----:B------:R-:W-:Y:S01]  /*19e70*/  MOV R14, UR62 ;  /* 0x0000003e000e7c02 */ /* 0x000fe20008000f00 */
[----:B012-45:R-:W-:Y:S10]  /*19e80*/  ENDCOLLECTIVE ;  /* 0x000000000000791b */ /* 0x037ff40003800000 */
.L_x_6168:
[----:B------:R-:W-:Y:S05]  /*19e90*/  BSYNC B1 ;  /* 0x0000000000017941 */ /* 0x000fea0003800000 */
.L_x_6167:
[----:B------:R-:W-:Y:S05]  /*19ea0*/  BRA `(.L_x_6169) ;  /* 0xffffffdc00e47947 */ /* 0x000fea000383ffff */
.L_x_6100:
[----:B0-----:R0:W2:Y:S02]  /*19eb0*/  SYNCS.PHASECHK.TRANS64.TRYWAIT P0, [R6+URZ], R5 ;  /* 0x00000005060075a7 */ /* 0x0010a4000800017f */
[----:B--2---:R-:W-:Y:S05]  /*19ec0*/  @!P0 NANOSLEEP.SYNCS 0x989680 ;  /* 0x009896800000895d */ /* 0x004fea0003900000 */
[----:B------:R-:W2:Y:S02]  /*19ed0*/  @!P0 SYNCS.PHASECHK.TRANS64 P0, [R6+URZ], R5 ;  /* 0x00000005060085a7 */ /* 0x000ea4000800007f */
[----:B--2---:R-:W-:Y:S05]  /*19ee0*/  @!P0 BRA `(.L_x_6100) ;  /* 0xfffffffc00f08947 */ /* 0x004fea000383ffff */
[----:B------:R-:W-:Y:S05]  /*19ef0*/  BRA `(.L_x_6170) ;  /* 0xffffffe000287947 */ /* 0x000fea000383ffff */
.L_x_6101:
[----:B--2---:R2:W3:Y:S02]  /*19f00*/  SYNCS.PHASECHK.TRANS64.TRYWAIT P0, [R7+URZ], R2 ;  /* 0x00000002070075a7 */ /* 0x0044e4000800017f */
[----:B---3--:R-:W-:Y:S05]  /*19f10*/  @!P0 NANOSLEEP.SYNCS 0x989680 ;  /* 0x009896800000895d */ /* 0x008fea0003900000 */
[----:B------:R-:W3:Y:S02]  /*19f20*/  @!P0 SYNCS.PHASECHK.TRANS64 P0, [R7+URZ], R2 ;  /* 0x00000002070085a7 */ /* 0x000ee4000800007f */
[----:B---3--:R-:W-:Y:S05]  /*19f30*/  @!P0 BRA `(.L_x_6101) ;  /* 0xfffffffc00f08947 */ /* 0x008fea000383ffff */
[----:B------:R-:W-:Y:S05]  /*19f40*/  BRA `(.L_x_6171) ;  /* 0xffffffe0001c7947 */ /* 0x000fea000383ffff */
.L_x_6103:
[----:B---3--:R3:W4:Y:S02]  /*19f50*/  SYNCS.PHASECHK.TRANS64.TRYWAIT P0, [R4+URZ], R5 ;  /* 0x00000005040075a7 */ /* 0x008724000800017f */
[----:B----4-:R-:W-:Y:S05]  /*19f60*/  @!P0 NANOSLEEP.SYNCS 0x989680 ;  /* 0x009896800000895d */ /* 0x010fea0003900000 */
[----:B------:R-:W4:Y:S02]  /*19f70*/  @!P0 SYNCS.PHASECHK.TRANS64 P0, [R4+URZ], R5 ;  /* 0x00000005040085a7 */ /* 0x000f24000800007f */
[----:B----4-:R-:W-:Y:S05]  /*19f80*/  @!P0 BRA `(.L_x_6103) ;  /* 0xfffffffc00f08947 */ /* 0x010fea000383ffff */
[----:B------:R-:W-:Y:S05]  /*19f90*/  BRA `(.L_x_6172) ;  /* 0xffffffe000247947 */ /* 0x000fea000383ffff */
.L_x_6173:
        /* <DEDUP_REMOVED lines=14> */
.L_x_15311:


//--------------------- .text._ZN7cutlass13device_kernelIN5flash11enable_sm90INS1_16FlashAttnFwdSm90INS1_25CollectiveMainloopFwdSm90ILi2EN4cute5tupleIJNS5_1CILi1EEES8_S8_EEENS6_IJNS7_ILi128EEENS7_ILi112EEENS7_ILi192EEEEEELi192ENS_10bfloat16_tEfNS_4arch4Sm90ELb1ELb0ELb0ELb1ELb0ELb1ELb0ELb1ELb1ELb1ELb0ELb0EEENS1_21CollectiveEpilogueFwdINS6_IJSA_SC_SB_EEES9_SE_SG_Li256ELb1ELb1ELb0ELb0EEENS1_36VarlenDynamicPersistentTileSchedulerILi128ELi112ELi256ELi128ELb0ELb1ELb1ELb1ELb1ELb1EEEEEEEEEvNT_6ParamsE --------------------------
	.section	.text._ZN7cutlass13device_kernelIN5flash11enable_sm90INS1_16FlashAttnFwdSm90INS1_25CollectiveMainloopFwdSm90ILi2EN4cute5tupleIJNS5_1CILi1EEES8_S8_EEENS6_IJNS7_ILi128EEENS7_ILi112EEENS7_ILi192EEEEEELi192ENS_10bfloat16_tEfNS_4arch4Sm90ELb1ELb0ELb0ELb1ELb0ELb1ELb0ELb1ELb1ELb1ELb0ELb0EEENS1_21CollectiveEpilogueFwdINS6_IJSA_SC_SB_EEES9_SE_SG_Li256ELb1ELb1ELb0ELb0EEENS1_36VarlenDynamicPersistentTileSchedulerILi128ELi112ELi256ELi128ELb0ELb1ELb1ELb1ELb1ELb1EEEEEEEEEvNT_6ParamsE,"ax",@progbits
	.align	128
.text._ZN7cutlass13device_kernelIN5flash11enable_sm90INS1_16FlashAttnFwdSm90INS1_25CollectiveMainloopFwdSm90ILi2EN4cute5tupleIJNS5_1CILi1EEES8_S8_EEENS6_IJNS7_ILi128EEENS7_ILi112EEENS7_ILi192EEEEEELi192ENS_10bfloat16_tEfNS_4arch4Sm90ELb1ELb0ELb0ELb1ELb0ELb1ELb0ELb1ELb1ELb1ELb0ELb0EEENS1_21CollectiveEpilogueFwdINS6_IJSA_SC_SB_EEES9_SE_SG_Li256ELb1ELb1ELb0ELb0EEENS1_36VarlenDynamicPersistentTileSchedulerILi128ELi112ELi256ELi128ELb0ELb1ELb1ELb1ELb1ELb1EEEEEEEEEvNT_6ParamsE:
        .type           _ZN7cutlass13device_kernelIN5flash11enable_sm90INS1_16FlashAttnFwdSm90INS1_25CollectiveMainloopFwdSm90ILi2EN4cute5tupleIJNS5_1CILi1EEES8_S8_EEENS6_IJNS7_ILi128EEENS7_ILi112EEENS7_ILi192EEEEEELi192ENS_10bfloat16_tEfNS_4arch4Sm90ELb1ELb0ELb0ELb1ELb0ELb1ELb0ELb1ELb1ELb1ELb0ELb0EEENS1_21CollectiveEpilogueFwdINS6_IJSA_SC_SB_EEES9_SE_SG_Li256ELb1ELb1ELb0ELb0EEENS1_36VarlenDynamicPersistentTileSchedulerILi128ELi112ELi256ELi128ELb0ELb1ELb1ELb1ELb1ELb1EEEEEEEEEvNT_6ParamsE,@function
        .size           _ZN7cutlass13device_kernelIN5flash11enable_sm90INS1_16FlashAttnFwdSm90INS1_25CollectiveMainloopFwdSm90ILi2EN4cute5tupleIJNS5_1CILi1EEES8_S8_EEENS6_IJNS7_ILi128EEENS7_ILi112EEENS7_ILi192EEEEEELi192ENS_10bfloat16_tEfNS_4arch4Sm90ELb1ELb0ELb0ELb1ELb0ELb1ELb0ELb1ELb1ELb1ELb0ELb0EEENS1_21CollectiveEpilogueFwdINS6_IJSA_SC_SB_EEES9_SE_SG_Li256ELb1ELb1ELb0ELb0EEENS1_36VarlenDynamicPersistentTileSchedulerILi128ELi112ELi256ELi128ELb0ELb1ELb1ELb1ELb1ELb1EEEEEEEEEvNT_6ParamsE,(.L_x_15312 - _ZN7cutlass13device_kernelIN5flash11enable_sm90INS1_16FlashAttnFwdSm90INS1_25CollectiveMainloopFwdSm90ILi2EN4cute5tupleIJNS5_1CILi1EEES8_S8_EEENS6_IJNS7_ILi128EEENS7_ILi112EEENS7_ILi192EEEEEELi192ENS_10bfloat16_tEfNS_4arch4Sm90ELb1ELb0ELb0ELb1ELb0ELb1ELb0ELb1ELb1ELb1ELb0ELb0EEENS1_21CollectiveEpilogueFwdINS6_IJSA_SC_SB_EEES9_SE_SG_Li256ELb1ELb1ELb0ELb0EEENS1_36VarlenDynamicPersistentTileSchedulerILi128ELi112ELi256ELi128ELb0ELb1ELb1ELb1ELb1ELb1EEEEEEEEEvNT_6ParamsE)
        .other          _ZN7cutlass13device_kernelIN5flash11enable_sm90INS1_16FlashAttnFwdSm90INS1_25CollectiveMainloopFwdSm90ILi2EN4cute5tupleIJNS5_1CILi1EEES8_S8_EEENS6_IJNS7_ILi128EEENS7_ILi112EEENS7_ILi192EEEEEELi192ENS_10bfloat16_tEfNS_4arch4Sm90ELb1ELb0ELb0ELb1ELb0ELb1ELb0ELb1ELb1ELb1ELb0ELb0EEENS1_21CollectiveEpilogueFwdINS6_IJSA_SC_SB_EEES9_SE_SG_Li256ELb1ELb1ELb0ELb0EEENS1_36VarlenDynamicPersistentTileSchedulerILi128ELi112ELi256ELi128ELb0ELb1ELb1ELb1ELb1ELb1EEEEEEEEEvNT_6ParamsE,@"STO_CUDA_ENTRY STV_DEFAULT"
_ZN7cutlass13device_kernelIN5flash11enable_sm90INS1_16FlashAttnFwdSm90INS1_25CollectiveMainloopFwdSm90ILi2EN4cute5tupleIJNS5_1CILi1EEES8_S8_EEENS6_IJNS7_ILi128EEENS7_ILi112EEENS7_ILi192EEEEEELi192ENS_10bfloat16_tEfNS_4arch4Sm90ELb1ELb0ELb0ELb1ELb0ELb1ELb0ELb1ELb1ELb1ELb0ELb0EEENS1_21CollectiveEpilogueFwdINS6_IJSA_SC_SB_EEES9_SE_SG_Li256ELb1ELb1ELb0ELb0EEENS1_36VarlenDynamicPersistentTileSchedulerILi128ELi112ELi256ELi128ELb0ELb1ELb1ELb1ELb1ELb1EEEEEEEEEvNT_6ParamsE:
        /* <DEDUP_REMOVED lines=24> */
.L_x_6175:
[----:B------:R-:W-:Y:S05]  /*0180*/  BSYNC B0 ;  /* 0x0000000000007941 */ /* 0x000fea0003800000 */
.L_x_6174:
        /* <DEDUP_REMOVED lines=41> */
.L_x_6176:
        /* <DEDUP_REMOVED lines=22> */
.L_x_6177:
        /* <DEDUP_REMOVED lines=18> */
.L_x_6178:
        /* <DEDUP_REMOVED lines=22> */
.L_x_6179:
        /* <DEDUP_REMOVED lines=22> */
.L_x_6180:
        /* <DEDUP_REMOVED lines=10> */
.L_x_6183:
        /* <DEDUP_REMOVED lines=20> */
[----:B------:R-:W-:Y:S02]  /*0b40*/  IMAD.MOV.U32 R17, RZ, RZ, RZ ;  /* 0x000000ffff117224 */ /* 0x000fe400078e00ff */
[----:B------:R-:W-:-:S08]  /*0b50*/  IMAD.MOV.U32 R205, RZ, RZ, RZ ;  /* 0x000000ffffcd7224 */ /* 0x000fd000078e00ff */
[----:B------:R-:W-:Y:S01]  /*0b60*/  UIADD3 UR4, UR4, 0x15400, URZ ;  /* 0x0001540004047890 */ /* 0x000fe2000fffe03f */
[----:B--2---:R-:W-:Y:S02]  /*0b70*/  R2UR UR5, R0 ;  /* 0x00000000000572ca */ /* 0x004fe400000e0000 */
[----:B------:R-:W-:-:S04]  /*0b80*/  SHF.R.S32.HI R0, RZ, 0x1f, R18 ;  /* 0x0000001fff007819 */ /* 0x000fc80000011412 */
[----:B0-----:R-:W-:-:S04]  /*0b90*/  LEA.HI R2, R0, R18, RZ, 0x7 ;  /* 0x0000001200027211 */ /* 0x001fc800078f38ff */
[----:B------:R-:W-:Y:S02]  /*0ba0*/  LOP3.LUT R3, R2, 0xffffff80, RZ, 0xc0, !PT ;  /* 0xffffff8002037812 */ /* 0x000fe400078ec0ff */
[----:B------:R-:W-:Y:S01]  /*0bb0*/  SHF.R.S32.HI R11, RZ, 0x7, R2 ;  /* 0x00000007ff0b7819 */ /* 0x000fe20000011402 */
[----:B------:R-:W-:Y:S02]  /*0bc0*/  ULOP3.LUT UR5, UR5, 0x1, URZ, 0xfc, !UPT ;  /* 0x0000000105057892 */ /* 0x000fe4000f8efc3f */
[----:B------:R-:W-:Y:S01]  /*0bd0*/  IMAD.IADD R15, R18, 0x1, -R3 ;  /* 0x00000001120f7824 */ /* 0x000fe200078e0a03 */
[----:B------:R-:W-:Y:S02]  /*0be0*/  LEA.HI R3, R0, R18, RZ, 0x4 ;  /* 0x0000001200037211 */ /* 0x000fe400078f20ff */
[----:B------:R-:W-:Y:S02]  /*0bf0*/  LEA.HI R2, R2, R11, RZ, 0x1 ;  /* 0x0000000b02027211 */ /* 0x000fe400078f08ff */
[----:B------:R-:W-:-:S02]  /*0c00*/  SHF.R.S32.HI R7, RZ, 0x1f, R15 ;  /* 0x0000001fff077819 */ /* 0x000fc4000001140f */
[----:B------:R-:W-:Y:S02]  /*0c10*/  SHF.R.S32.HI R6, RZ, 0x4, R3 ;  /* 0x00000004ff067819 */ /* 0x000fe40000011403 */
[----:B------:R-:W-:Y:S02]  /*0c20*/  LEA.HI R8, R7, R15, RZ, 0x2 ;  /* 0x0000000f07087211 */ /* 0x000fe400078f10ff */
[----:B------:R-:W-:Y:S02]  /*0c30*/  LEA.HI R4, R3, R6, RZ, 0x1 ;  /* 0x0000000603047211 */ /* 0x000fe400078f08ff */
[--C-:B------:R-:W-:Y:S02]  /*0c40*/  SHF.R.S32.HI R9, RZ, 0x2, R8.reuse ;  /* 0x00000002ff097819 */ /* 0x100fe40000011408 */
[----:B------:R-:W-:Y:S02]  /*0c50*/  SHF.R.S32.HI R10, RZ, 0x1f, R8 ;  /* 0x0000001fff0a7819 */ /* 0x000fe40000011408 */
[----:B------:R-:W-:-:S02]  /*0c60*/  LOP3.LUT R5, R4, 0x1ffffffe, RZ, 0xc0, !PT ;  /* 0x1ffffffe04057812 */ /* 0x000fc400078ec0ff */
[----:B------:R-:W-:Y:S02]  /*0c70*/  LEA.HI R10, R10, R9, RZ, 0x3 ;  /* 0x000000090a0a7211 */ /* 0x000fe400078f18ff */
[----:B------:R-:W-:Y:S01]  /*0c80*/  LEA.HI R7, R7, R15, RZ, 0x5 ;  /* 0x0000000f07077211 */ /* 0x000fe200078f28ff */
[----:B------:R-:W-:Y:S01]  /*0c90*/  IMAD.IADD R5, R6, 0x1, -R5 ;  /* 0x0000000106057824 */ /* 0x000fe200078e0a05 */
[----:B------:R-:W-:Y:S02]  /*0ca0*/  LOP3.LUT R10, R10, 0xfffffff8, RZ, 0xc0, !PT ;  /* 0xfffffff80a0a7812 */ /* 0x000fe400078ec0ff */
[----:B------:R-:W-:Y:S02]  /*0cb0*/  LEA.HI R4, R0, R18, RZ, 0x5 ;  /* 0x0000001200047211 */ /* 0x000fe400078f28ff */
[----:B------:R-:W-:Y:S01]  /*0cc0*/  LOP3.LUT R3, R3, 0x3fffff0, RZ, 0xc0, !PT ;  /* 0x03fffff003037812 */ /* 0x000fe200078ec0ff */
[----:B------:R-:W-:Y:S01]  /*0cd0*/  IMAD.IADD R10, R9, 0x1, -R10 ;  /* 0x00000001090a7824 */ /* 0x000fe200078e0a0a */
[----:B------:R-:W-:-:S02]  /*0ce0*/  SHF.R.S32.HI R7, RZ, 0x5, R7 ;  /* 0x00000005ff077819 */ /* 0x000fc40000011407 */
[----:B------:R-:W-:Y:S01]  /*0cf0*/  SHF.R.S32.HI R4, RZ, 0x5, R4 ;  /* 0x00000005ff047819 */ /* 0x000fe20000011404 */
[----:B------:R-:W-:Y:S01]  /*0d00*/  IMAD.IADD R3, R18, 0x1, -R3 ;  /* 0x0000000112037824 */ /* 0x000fe200078e0a03 */
[----:B------:R-:W-:Y:S01]  /*0d10*/  LEA.HI R6, R0, R18, RZ, 0x2 ;  /* 0x0000001200067211 */ /* 0x000fe200078f10ff */
[----:B------:R-:W-:Y:S01]  /*0d20*/  IMAD R7, R7, 0x10, R10 ;  /* 0x0000001007077824 */ /* 0x000fe200078e020a */
[----:B------:R-:W-:Y:S01]  /*0d30*/  LOP3.LUT R2, R2, 0x3fffffe, RZ, 0xc0, !PT ;  /* 0x03fffffe02027812 */ /* 0x000fe200078ec0ff */
[C---:B------:R-:W-:Y:S01]  /*0d40*/  IMAD R10, R4.reuse, 0x10, R3 ;  /* 0x00000010040a7824 */ /* 0x040fe200078e0203 */
[--C-:B------:R-:W-:Y:S01]  /*0d50*/  SHF.R.S32.HI R204, RZ, 0x2, R6.reuse ;  /* 0x00000002ffcc7819 */ /* 0x100fe20000011406 */
[----:B------:R-:W-:Y:S01]  /*0d60*/  IMAD.SHL.U32 R218, R4, 0x200, RZ ;  /* 0x0000020004da7824 */ /* 0x000fe200078e00ff */
[----:B------:R-:W-:Y:S01]  /*0d70*/  SHF.R.S32.HI R3, RZ, 0x1f, R6 ;  /* 0x0000001fff037819 */ /* 0x000fe20000011406 */
[----:B------:R-:W-:Y:S01]  /*0d80*/  IMAD.IADD R2, R11, 0x1, -R2 ;  /* 0x000000010b027824 */ /* 0x000fe200078e0a02 */
[----:B------:R-:W-:Y:S01]  /*0d90*/  LOP3.LUT R6, R6, 0xfffffffc, RZ, 0xc0, !PT ;  /* 0xfffffffc06067812 */ /* 0x000fe200078ec0ff */
[----:B------:R-:W-:Y:S01]  /*0da0*/  VIADD R237, R204, 0x40 ;  /* 0x00000040cced7836 */ /* 0x000fe20000000000 */
[----:B------:R-:W-:Y:S01]  /*0db0*/  LEA.HI R3, R3, R204, RZ, 0x3 ;  /* 0x000000cc03037211 */ /* 0x000fe200078f18ff */
[----:B------:R-:W-:Y:S01]  /*0dc0*/  IMAD R13, R2, 0x40, R7 ;  /* 0x00000040020d7824 */ /* 0x000fe200078e0207 */
[----:B------:R-:W-:Y:S01]  /*0dd0*/  LEA.HI R0, R0, R18, RZ, 0x3 ;  /* 0x0000001200007211 */ /* 0x000fe200078f18ff */
[----:B------:R-:W-:Y:S01]  /*0de0*/  IMAD.IADD R20, R18, 0x1, -R6 ;  /* 0x0000000112147824 */ /* 0x000fe200078e0a06 */
[----:B------:R-:W-:Y:S01]  /*0df0*/  SHF.R.S32.HI R2, RZ, 0x1f, R237 ;  /* 0x0000001fff027819 */ /* 0x000fe200000114ed */
[----:B------:R-:W-:Y:S01]  /*0e00*/  IMAD.SHL.U32 R215, R237, 0x40, RZ ;  /* 0x00000040edd77824 */ /* 0x000fe200078e00ff */
[----:B------:R-:W-:Y:S01]  /*0e10*/  LOP3.LUT R3, R3, 0xfffffff8, RZ, 0xc0, !PT ;  /* 0xfffffff803037812 */ /* 0x000fe200078ec0ff */
[----:B------:R-:W-:Y:S01]  /*0e20*/  IMAD.SHL.U32 R22, R20, 0x4, RZ ;  /* 0x0000000414167824 */ /* 0x000fe200078e00ff */
[----:B------:R-:W-:Y:S01]  /*0e30*/  LEA.HI R2, R2, R237, RZ, 0x3 ;  /* 0x000000ed02027211 */ /* 0x000fe200078f18ff */
[----:B------:R-:W-:Y:S01]  /*0e40*/  IMAD R12, R10, 0x8, R5 ;  /* 0x000000080a0c7824 */ /* 0x000fe200078e0205 */
[----:B------:R-:W-:Y:S01]  /*0e50*/  LOP3.LUT R215, R215, 0x1c0, RZ, 0xc0, !PT ;  /* 0x000001c0d7d77812 */ /* 0x000fe200078ec0ff */
[----:B------:R-:W-:Y:S01]  /*0e60*/  VIADD R211, R22, 0x20 ;  /* 0x0000002016d37836 */ /* 0x000fe20000000000 */
[----:B------:R-:W-:Y:S01]  /*0e70*/  LOP3.LUT R231, R0, 0xfffffff8, RZ, 0xc0, !PT ;  /* 0xfffffff800e77812 */ /* 0x000fe200078ec0ff */
[C---:B------:R-:W-:Y:S01]  /*0e80*/  VIADD R210, R22.reuse, 0x40 ;  /* 0x0000004016d27836 */ /* 0x040fe20000000000 */
[----:B------:R-:W-:Y:S01]  /*0e90*/  SHF.R.U32.HI R14, RZ, 0x3, R215 ;  /* 0x00000003ff0e7819 */ /* 0x000fe200000116d7 */
[----:B------:R-:W-:Y:S01]  /*0ea0*/  IMAD.IADD R206, R22, 0x1, R211 ;  /* 0x0000000116ce7824 */ /* 0x000fe200078e02d3 */
[----:B------:R-:W-:Y:S01]  /*0eb0*/  STL [R1+0x8c], R13 ;  /* 0x00008c0d01007387 */ /* 0x000fe20000100800 */
[----:B------:R-:W-:Y:S01]  /*0ec0*/  IMAD.IADD R226, R204, 0x1, -R3 ;  /* 0x00000001cce27824 */ /* 0x000fe200078e0a03 */
[----:B------:R-:W-:Y:S01]  /*0ed0*/  LOP3.LUT R227, R8, 0x7ffffffc, RZ, 0xc0, !PT ;  /* 0x7ffffffc08e37812 */ /* 0x000fe200078ec0ff */
[----:B------:R-:W-:Y:S01]  /*0ee0*/  IMAD.SHL.U32 R2, R2, 0x40, RZ ;  /* 0x0000004002027824 */ /* 0x000fe200078e00ff */
[----:B------:R-:W-:Y:S01]  /*0ef0*/  SHF.R.S32.HI R3, RZ, 0x1f, R206 ;  /* 0x0000001fff037819 */ /* 0x000fe200000114ce */
[----:B------:R-:W-:-:S02]  /*0f00*/  IMAD.IADD R207, R22, 0x1, R210 ;  /* 0x0000000116cf7824 */ /* 0x000fc400078e02d2 */
[----:B------:R-:W-:Y:S01]  /*0f10*/  IMAD.SHL.U32 R216, R226, 0x40, RZ ;  /* 0x00000040e2d87824 */ /* 0x000fe200078e00ff */
[----:B------:R-:W-:Y:S01]  /*0f20*/  LOP3.LUT R220, R2, 0xfffffe00, RZ, 0xc0, !PT ;  /* 0xfffffe0002dc7812 */ /* 0x000fe200078ec0ff */
[----:B------:R-:W-:Y:S01]  /*0f30*/  IMAD.IADD R231, R18, 0x1, -R231 ;  /* 0x0000000112e77824 */ /* 0x000fe200078e0ae7 */
[----:B------:R-:W-:Y:S01]  /*0f40*/  SHF.R.S32.HI R2, RZ, 0x1f, R207 ;  /* 0x0000001fff027819 */ /* 0x000fe200000114cf */
[----:B------:R-:W-:Y:S01]  /*0f50*/  VIADD R213, R22, 0x10 ;  /* 0x0000001016d57836 */ /* 0x000fe20000000000 */
[-C--:B------:R-:W-:Y:S01]  /*0f60*/  LEA.HI R5, R3, R206.reuse, RZ, 0x6 ;  /* 0x000000ce03057211 */ /* 0x080fe200078f30ff */
[----:B------:R-:W-:Y:S01]  /*0f70*/  IMAD.SHL.U32 R223, R231, 0x8, RZ ;  /* 0x00000008e7df7824 */ /* 0x000fe200078e00ff */
[----:B------:R-:W-:Y:S01]  /*0f80*/  LOP3.LUT R216, R216, 0x1c0, RZ, 0xc0, !PT ;  /* 0x000001c0d8d87812 */ /* 0x000fe200078ec0ff */
[----:B------:R-:W-:Y:S01]  /*0f90*/  VIADD R212, R22, 0x30 ;  /* 0x0000003016d47836 */ /* 0x000fe20000000000 */
[----:B------:R-:W-:Y:S01]  /*0fa0*/  LEA.HI R4, R3, R206, RZ, 0x3 ;  /* 0x000000ce03047211 */ /* 0x000fe200078f18ff */
[----:B------:R-:W-:Y:S01]  /*0fb0*/  IMAD.SHL.U32 R5, R5, 0x80, RZ ;  /* 0x0000008005057824 */ /* 0x000fe200078e00ff */
[CC--:B------:R-:W-:Y:S01]  /*0fc0*/  LEA.HI R6, R2.reuse, R207.reuse, RZ, 0x6 ;  /* 0x000000cf02067211 */ /* 0x0c0fe200078f30ff */
[C---:B------:R-:W-:Y:S01]  /*0fd0*/  VIADD R229, R223.reuse, 0x40 ;  /* 0x00000040dfe57836 */ /* 0x040fe20000000000 */
[----:B------:R-:W-:Y:S01]  /*0fe0*/  LEA.HI R3, R2, R207, RZ, 0x3 ;  /* 0x000000cf02037211 */ /* 0x000fe200078f18ff */
[----:B------:R-:W-:Y:S01]  /*0ff0*/  VIADD R230, R223, 0x80 ;  /* 0x00000080dfe67836 */ /* 0x000fe20000000000 */
[----:B------:R-:W-:Y:S01]  /*1000*/  SHF.R.U32.HI R217, RZ, 0x3, R216 ;  /* 0x00000003ffd97819 */ /* 0x000fe200000116d8 */
[----:B------:R-:W-:Y:S01]  /*1010*/  IMAD.SHL.U32 R7, R6, 0x80, RZ ;  /* 0x0000008006077824 */ /* 0x000fe200078e00ff */
[--C-:B------:R-:W-:Y:S01]  /*1020*/  LOP3.LUT R2, R216, 0x38, R4.reuse, 0xf8, !PT ;  /* 0x00000038d8027812 */ /* 0x100fe200078ef804 */
[----:B------:R-:W-:Y:S01]  /*1030*/  VIADD R214, R22, 0x50 ;  /* 0x0000005016d67836 */ /* 0x000fe20000000000 */
[----:B------:R-:W-:Y:S01]  /*1040*/  LOP3.LUT R9, R215, 0x38, R4, 0xf8, !PT ;  /* 0x00000038d7097812 */ /* 0x000fe200078ef804 */
[----:B------:R-:W-:Y:S01]  /*1050*/  IMAD.SHL.U32 R18, R20, 0x8, RZ ;  /* 0x0000000814127824 */ /* 0x000fe200078e00ff */
[----:B------:R-:W-:Y:S01]  /*1060*/  LOP3.LUT R6, R216, 0x38, R3, 0xf8, !PT ;  /* 0x00000038d8067812 */ /* 0x000fe200078ef803 */
[----:B------:R-:W-:Y:S01]  /*1070*/  IMAD.IADD R227, R15, 0x1, -R227 ;  /* 0x000000010fe37824 */ /* 0x000fe200078e0ae3 */
[----:B------:R-:W-:-:S02]  /*1080*/  LOP3.LUT R5, R5, 0xffffe000, RZ, 0xc0, !PT ;  /* 0xffffe00005057812 */ /* 0x000fc400078ec0ff */
[-C--:B------:R-:W-:Y:S02]  /*1090*/  LOP3.LUT R2, R2, R217.reuse, RZ, 0x3c, !PT ;  /* 0x000000d902027212 */ /* 0x080fe400078e3cff */
[----:B------:R-:W-:Y:S02]  /*10a0*/  LOP3.LUT R10, R9, R14, RZ, 0x3c, !PT ;  /* 0x0000000e090a7212 */ /* 0x000fe400078e3cff */
[----:B------:R-:W-:Y:S02]  /*10b0*/  LOP3.LUT R9, R6, R217, RZ, 0x3c, !PT ;  /* 0x000000d906097212 */ /* 0x000fe400078e3cff */
[-C--:B------:R-:W-:Y:S01]  /*10c0*/  IADD3 R6, R2, R5.reuse, R218 ;  /* 0x0000000502067210 */ /* 0x080fe20007ffe0da */
[----:B------:R-:W-:Y:S01]  /*10d0*/  IMAD.U32 R2, RZ, RZ, UR5 ;  /* 0x00000005ff027e24 */ /* 0x000fe2000f8e00ff */
[----:B------:R-:W-:Y:S02]  /*10e0*/  IADD3 R10, R10, R5, R220 ;  /* 0x000000050a0a7210 */ /* 0x000fe40007ffe0dc */
[----:B------:R-:W-:-:S02]  /*10f0*/  LOP3.LUT R11, R215, 0x38, R3, 0xf8, !PT ;  /* 0x00000038d70b7812 */ /* 0x000fc400078ef803 */
[----:B------:R-:W-:Y:S01]  /*1100*/  SHF.R.S32.HI R5, RZ, 0x3, R0 ;  /* 0x00000003ff057819 */ /* 0x000fe20000011400 */
[----:B------:R-:W-:Y:S01]  /*1110*/  IMAD.U32 R0, RZ, RZ, UR4 ;  /* 0x00000004ff007e24 */ /* 0x000fe2000f8e00ff */
[----:B------:R-:W-:Y:S01]  /*1120*/  LOP3.LUT R7, R7, 0xffffe000, RZ, 0xc0, !PT ;  /* 0xffffe00007077812 */ /* 0x000fe200078ec0ff */
[----:B------:R-:W-:Y:S01]  /*1130*/  STL [R1+0x4c], R2 ;  /* 0x00004c0201007387 */ /* 0x000fe20000100800 */
[----:B------:R-:W-:Y:S02]  /*1140*/  LOP3.LUT R11, R11, R14, RZ, 0x3c, !PT ;  /* 0x0000000e0b0b7212 */ /* 0x000fe400078e3cff */
[-C--:B------:R-:W-:Y:S01]  /*1150*/  IADD3 R9, R9, R7.reuse, R218 ;  /* 0x0000000709097210 */ /* 0x080fe20007ffe0da */
[----:B------:R0:W-:Y:S01]  /*1160*/  STL [R1+0x88], R0 ;  /* 0x0000880001007387 */ /* 0x0001e20000100800 */
[----:B------:R-:W-:Y:S02]  /*1170*/  IADD3 R11, R11, R7, R220 ;  /* 0x000000070b0b7210 */ /* 0x000fe40007ffe0dc */
[----:B------:R-:W-:-:S02]  /*1180*/  SHF.R.S32.HI R7, RZ, 0x1f, R211 ;  /* 0x0000001fff077819 */ /* 0x000fc400000114d3 */
[----:B------:R-:W-:Y:S02]  /*1190*/  SHF.R.S32.HI R8, RZ, 0x1f, R229 ;  /* 0x0000001fff087819 */ /* 0x000fe400000114e5 */
[----:B------:R-:W-:Y:S02]  /*11a0*/  SHF.R.S32.HI R8, RZ, 0x1f, R212 ;  /* 0x0000001fff087819 */ /* 0x000fe400000114d4 */
[----:B------:R-:W-:Y:S02]  /*11b0*/  LOP3.LUT R5, R215, 0x38, R18, 0xf8, !PT ;  /* 0x00000038d7057812 */ /* 0x000fe400078ef812 */
[----:B0-----:R-:W-:Y:S02]  /*11c0*/  SHF.R.S32.HI R0, RZ, 0x1f, R223 ;  /* 0x0000001fff007819 */ /* 0x001fe400000114df */
[----:B------:R-:W-:Y:S02]  /*11d0*/  SHF.R.S32.HI R0, RZ, 0x1f, R213 ;  /* 0x0000001fff007819 */ /* 0x000fe400000114d5 */
[----:B------:R-:W-:-:S02]  /*11e0*/  LOP3.LUT R5, R220, R5, R14, 0xf6, !PT ;  /* 0x00000005dc057212 */ /* 0x000fc400078ef60e */
[----:B------:R-:W-:Y:S01]  /*11f0*/  LEA.HI R2, R20, R20, RZ, 0x1 ;  /* 0x0000001414027211 */ /* 0x000fe200078f08ff */
[----:B------:R0:W-:Y:S03]  /*1200*/  STL [R1+0x70], R0 ;  /* 0x0000700001007387 */ /* 0x0001e60000100800 */
[----:B------:R-:W-:Y:S01]  /*1210*/  LOP3.LUT R2, R2, 0x1ffffffe, RZ, 0xc0, !PT ;  /* 0x1ffffffe02027812 */ /* 0x000fe200078ec0ff */
[----:B------:R1:W-:Y:S04]  /*1220*/  STL [R1+0x6c], R7 ;  /* 0x00006c0701007387 */ /* 0x0003e80000100800 */
[----:B------:R-:W-:Y:S01]  /*1230*/  STL [R1+0x68], R8 ;  /* 0x0000680801007387 */ /* 0x000fe20000100800 */
[----:B------:R-:W-:Y:S01]  /*1240*/  IMAD.IADD R2, R20, 0x1, -R2 ;  /* 0x0000000114027824 */ /* 0x000fe200078e0a02 */
[----:B0-----:R-:W-:-:S02]  /*1250*/  SHF.R.S32.HI R0, RZ, 0x1f, R230 ;  /* 0x0000001fff007819 */ /* 0x001fc400000114e6 */
[----:B------:R-:W-:Y:S01]  /*1260*/  SHF.R.S32.HI R0, RZ, 0x1f, R214 ;  /* 0x0000001fff007819 */ /* 0x000fe200000114d6 */
[----:B------:R-:W-:Y:S01]  /*1270*/  IMAD R228, R2, 0x8, R13 ;  /* 0x0000000802e47824 */ /* 0x000fe200078e020d */
[----:B-1----:R-:W-:-:S05]  /*1280*/  SHF.R.S32.HI R7, RZ, 0x1f, R210 ;  /* 0x0000001fff077819 */ /* 0x002fca00000114d2 */
[----:B------:R0:W-:Y:S04]  /*1290*/  STL [R1+0x64], R7 ;  /* 0x0000640701007387 */ /* 0x0001e80000100800 */
[----:B------:R1:W-:Y:S01]  /*12a0*/  STL [R1+0x60], R0 ;  /* 0x0000600001007387 */ /* 0x0003e20000100800 */
[----:B0-----:R-:W-:Y:S01]  /*12b0*/  IMAD.SHL.U32 R7, R12, 0x8, RZ ;  /* 0x000000080c077824 */ /* 0x001fe200078e00ff */
[----:B-1----:R-:W-:-:S04]  /*12c0*/  SHF.R.S32.HI R0, RZ, 0x3, R4 ;  /* 0x00000003ff007819 */ /* 0x002fc80000011404 */
[----:B------:R-:W-:Y:S01]  /*12d0*/  STL [R1+0x90], R7 ;  /* 0x0000900701007387 */ /* 0x000fe20000100800 */
[----:B------:R-:W-:Y:S02]  /*12e0*/  SHF.R.S32.HI R4, RZ, 0x3, R3 ;  /* 0x00000003ff047819 */ /* 0x000fe40000011403 */
[----:B------:R-:W-:Y:S01]  /*12f0*/  LEA R3, R5, UR4, 0x1 ;  /* 0x0000000405037c11 */ /* 0x000fe2000f8e08ff */
[----:B------:R0:W-:Y:S04]  /*1300*/  STL [R1+0x58], R0 ;  /* 0x0000580001007387 */ /* 0x0001e80000100800 */
[----:B------:R1:W-:Y:S04]  /*1310*/  STL [R1+0x5c], R4 ;  /* 0x00005c0401007387 */ /* 0x0003e80000100800 */
[----:B------:R2:W-:Y:S01]  /*1320*/  STL [R1+0x80], R3 ;  /* 0x0000800301007387 */ /* 0x0005e20000100800 */
[----:B0-----:R-:W-:-:S02]  /*1330*/  LEA R0, R6, UR4, 0x1 ;  /* 0x0000000406007c11 */ /* 0x001fc4000f8e08ff */
[----:B-1----:R-:W-:-:S03]  /*1340*/  LEA R4, R10, UR4, 0x1 ;  /* 0x000000040a047c11 */ /* 0x002fc6000f8e08ff */
[----:B------:R0:W-:Y:S01]  /*1350*/  STL [R1+0x84], R0 ;  /* 0x0000840001007387 */ /* 0x0001e20000100800 */
[----:B--2---:R-:W-:-:S03]  /*1360*/  LEA R3, R9, UR4, 0x1 ;  /* 0x0000000409037c11 */ /* 0x004fc6000f8e08ff */
[----:B------:R1:W-:Y:S04]  /*1370*/  STL [R1+0x78], R4 ;  /* 0x0000780401007387 */ /* 0x0003e80000100800 */
[----:B------:R1:W-:Y:S01]  /*1380*/  STL [R1+0x7c], R3 ;  /* 0x00007c0301007387 */ /* 0x0003e20000100800 */
[----:B0-----:R-:W-:-:S05]  /*1390*/  LEA R0, R11, UR4, 0x1 ;  /* 0x000000040b007c11 */ /* 0x001fca000f8e08ff */
[----:B------:R1:W-:Y:S02]  /*13a0*/  STL [R1+0x74], R0 ;  /* 0x0000740001007387 */ /* 0x0003e40000100800 */
.L_x_6408:
        /* <DEDUP_REMOVED lines=8> */
[----:B------:R-:W-:Y:S02]  /*1430*/  ISETP.NE.U32.AND P1, PT, RZ, UR8, PT ;  /* 0x00000008ff007c0c */ /* 0x000fe4000bf25070 */
[----:B------:R-:W-:Y:S02]  /*1440*/  ISETP.NE.AND.EX P2, PT, RZ, UR5, PT, P2 ;  /* 0x00000005ff007c0c */ /* 0x000fe4000bf45320 */
[----:B------:R-:W-:Y:S02]  /*1450*/  ISETP.NE.AND.EX P1, PT, RZ, UR9, PT, P1 ;  /* 0x00000009ff007c0c */ /* 0x000fe4000bf25310 */
[----:B------:R-:W-:-:S04]  /*1460*/  ISETP.NE.U32.AND P0, PT, RZ, UR6, PT ;  /* 0x00000006ff007c0c */ /* 0x000fc8000bf05070 */
[----:B------:R-:W-:Y:S02]  /*1470*/  ISETP.NE.AND.EX P0, PT, RZ, UR7, PT, P0 ;  /* 0x00000007ff007c0c */ /* 0x000fe4000bf05300 */
[----:B--2---:R-:W-:Y:S01]  /*1480*/  SHF.R.S32.HI R0, RZ, 0x1f, R235 ;  /* 0x0000001fff007819 */ /* 0x004fe200000114eb */
[C---:B------:R-:W-:Y:S02]  /*1490*/  IMAD.SHL.U32 R233, R235.reuse, 0x4, RZ ;  /* 0x00000004ebe97824 */ /* 0x040fe400078e00ff */
[C---:B------:R-:W-:Y:S02]  /*14a0*/  @P2 LEA R2, P3, R235.reuse, UR4, 0x2 ;  /* 0x00000004eb022c11 */ /* 0x040fe4000f8610ff */
[C-C-:B------:R-:W-:Y:S01]  /*14b0*/  SHF.L.U64.HI R234, R235.reuse, 0x2, R0.reuse ;  /* 0x00000002ebea7819 */ /* 0x140fe20000010200 */
[----:B------:R0:W-:Y:S01]  /*14c0*/  STL [R1+0x54], R0 ;  /* 0x0000540001007387 */ /* 0x0001e20000100800 */
[----:B------:R-:W-:Y:S01]  /*14d0*/  @P2 LEA.HI.X R3, R235, UR5, R0, 0x2, P3 ;  /* 0x00000005eb032c11 */ /* 0x000fe200098f1400 */
[----:B------:R-:W-:Y:S01]  /*14e0*/  ULDC UR4, c[0x0][0x288] ;  /* 0x0000a20000047ab9 */ /* 0x000fe20000000800 */
[----:B---3--:R-:W-:Y:S01]  /*14f0*/  IADD3 R6, P4, R233, UR6, RZ ;  /* 0x00000006e9067c10 */ /* 0x008fe2000ff9e0ff */
[----:B0-----:R-:W-:-:S03]  /*1500*/  IMAD.MOV.U32 R0, RZ, RZ, RZ ;  /* 0x000000ffff007224 */ /* 0x001fc600078e00ff */
[----:B------:R-:W-:Y:S01]  /*1510*/  IADD3.X R7, R234, UR7, RZ, P4, !PT ;  /* 0x00000007ea077c10 */ /* 0x000fe2000a7fe4ff */
[----:B------:R-:W-:Y:S01]  /*1520*/  IMAD.U32 R224, RZ, RZ, UR4 ;  /* 0x00000004ffe07e24 */ /* 0x000fe2000f8e00ff */
[----:B------:R-:W-:Y:S01]  /*1530*/  ULDC.64 UR4, c[0x0][0x418] ;  /* 0x0001060000047ab9 */ /* 0x000fe20000000a00 */
[----:B------:R0:W5:Y:S01]  /*1540*/  @P2 LDG.E R0, desc[UR60][R2.64] ;  /* 0x0000003c02002981 */ /* 0x000162000c1e1900 */
[----:B------:R-:W-:-:S03]  /*1550*/  @P1 IADD3 R4, P2, R233, UR8, RZ ;  /* 0x00000008e9041c10 */ /* 0x000fc6000ff5e0ff */
[----:B------:R0:W5:Y:S01]  /*1560*/  @P0 LDG.E R28, desc[UR60][R6.64] ;  /* 0x0000003c061c0981 */ /* 0x000162000c1e1900 */
[----:B------:R-:W-:Y:S01]  /*1570*/  @P1 IADD3.X R5, R234, UR9, RZ, P2, !PT ;  /* 0x00000009ea051c10 */ /* 0x000fe200097fe4ff */
[----:B------:R-:W-:Y:S01]  /*1580*/  UISETP.NE.U32.AND UP0, UPT, UR4, URZ, UPT ;  /* 0x0000003f0400728c */ /* 0x000fe2000bf05070 */
[----:B------:R-:W-:Y:S02]  /*1590*/  ULDC.64 UR8, c[0x0][0xa20] ;  /* 0x0002880000087ab9 */ /* 0x000fe40000000a00 */
[----:B------:R-:W-:Y:S01]  /*15a0*/  ULDC UR4, c[0x0][0x424] ;  /* 0x0001090000047ab9 */ /* 0x000fe20000000800 */
[----:B------:R0:W5:Y:S01]  /*15b0*/  @P1 LDG.E R224, desc[UR60][R4.64] ;  /* 0x0000003c04e01981 */ /* 0x000162000c1e1900 */
[----:B------:R-:W-:Y:S01]  /*15c0*/  UISETP.NE.AND.EX UP0, UPT, UR5, URZ, UPT, UP0 ;  /* 0x0000003f0500728c */ /* 0x000fe2000bf05300 */
[----:B------:R-:W-:Y:S01]  /*15d0*/  ISETP.NE.U32.AND P2, PT, RZ, UR8, PT ;  /* 0x00000008ff007c0c */ /* 0x000fe2000bf45070 */
[----:B------:R-:W-:Y:S01]  /*15e0*/  IMAD.MOV.U32 R232, RZ, RZ, R26 ;  /* 0x000000ffffe87224 */ /* 0x000fe200078e001a */
[----:B------:R-:W-:Y:S01]  /*15f0*/  ULDC UR5, c[0x0][0x2f0] ;  /* 0x0000bc0000057ab9 */ /* 0x000fe20000000800 */
[----:B------:R-:W-:Y:S01]  /*1600*/  USEL UR4, UR4, 0x1, UP0 ;  /* 0x0000000104047887 */ /* 0x000fe20008000000 */
[----:B------:R-:W-:Y:S01]  /*1610*/  ISETP.NE.AND.EX P2, PT, RZ, UR9, PT, P2 ;  /* 0x00000009ff007c0c */ /* 0x000fe2000bf45320 */
[----:B------:R-:W-:-:S02]  /*1620*/  IMAD.MOV.U32 R29, RZ, RZ, R235 ;  /* 0x000000ffff1d7224 */ /* 0x000fc400078e00eb */
[----:B------:R-:W-:-:S03]  /*1630*/  UIMAD UR4, UR4, UR5, URZ ;  /* 0x00000005040472a4 */ /* 0x000fc6000f8e023f */
[----:B------:R-:W-:Y:S01]  /*1640*/  ULDC UR5, c[0x0][0x348] ;  /* 0x0000d20000057ab9 */ /* 0x000fe20000000800 */
[----:B0-----:R-:W-:Y:S08]  /*1650*/  @P1 BRA `(.L_x_6185) ;  /* 0x0000000000241947 */ /* 0x001ff00003800000 */
        /* <DEDUP_REMOVED lines=9> */
.L_x_6185:
[----:B------:R-:W-:Y:S02]  /*16f0*/  IMAD.U32 R2, RZ, RZ, UR5 ;  /* 0x00000005ff027e24 */ /* 0x000fe4000f8e00ff */
[----:B------:R-:W-:Y:S01]  /*1700*/  IMAD.U32 R27, RZ, RZ, UR4 ;  /* 0x00000004ff1b7e24 */ /* 0x000fe2000f8e00ff */
[----:B------:R-:W-:Y:S06]  /*1710*/  @!P2 BRA `(.L_x_6186) ;  /* 0x000000000010a947 */ /* 0x000fec0003800000 */
[----:B------:R-:W-:-:S04]  /*1720*/  IADD3 R4, P0, R233, UR8, RZ ;  /* 0x00000008e9047c10 */ /* 0x000fc8000ff1e0ff */
[----:B------:R-:W-:-:S05]  /*1730*/  IADD3.X R5, R234, UR9, RZ, P0, !PT ;  /* 0x00000009ea057c10 */ /* 0x000fca00087fe4ff */
[----:B------:R0:W5:Y:S01]  /*1740*/  LDG.E R27, desc[UR60][R4.64] ;  /* 0x0000003c041b7981 */ /* 0x000162000c1e1900 */
[----:B------:R-:W-:Y:S05]  /*1750*/  BRA `(.L_x_6187) ;  /* 0x0000000000107947 */ /* 0x000fea0003800000 */
.L_x_6186:
[----:B------:R-:W-:Y:S05]  /*1760*/  @!P0 BRA `(.L_x_6187) ;  /* 0x00000000000c8947 */ /* 0x000fea0003800000 */
[----:B------:R-:W2:Y:S04]  /*1770*/  LDG.E R4, desc[UR60][R6.64] ;  /* 0x0000003c06047981 */ /* 0x000ea8000c1e1900 */
[----:B------:R-:W2:Y:S02]  /*1780*/  LDG.E R27, desc[UR60][R6.64+0x4] ;  /* 0x0000043c061b7981 */ /* 0x000ea4000c1e1900 */
[----:B--2---:R-:W-:-:S07]  /*1790*/  IMAD.IADD R27, R27, 0x1, -R4 ;  /* 0x000000011b1b7824 */ /* 0x004fce00078e0a04 */
.L_x_6187:
[----:B------:R-:W-:Y:S01]  /*17a0*/  ULDC.64 UR4, c[0x0][0xa10] ;  /* 0x0002840000047ab9 */ /* 0x000fe20000000a00 */
[----:B------:R-:W1:Y:S01]  /*17b0*/  LDC R9, c[0x0][0x448] ;  /* 0x00011200ff097b82 */ /* 0x000e620000000800 */
[----:B------:R-:W-:-:S04]  /*17c0*/  ISETP.NE.U32.AND P0, PT, RZ, UR4, PT ;  /* 0x00000004ff007c0c */ /* 0x000fc8000bf05070 */
        /* <DEDUP_REMOVED lines=14> */
[----:B------:R-:W-:-:S03]  /*18b0*/  PLOP3.LUT P2, PT, PT, PT, PT, 0x80, 0x0 ;  /* 0x000000000000781c */ /* 0x000fc60003f4f070 */
[----:B0-----:R-:W-:Y:S02]  /*18c0*/  VIADD R4, R222, 0x7f ;  /* 0x0000007fde047836 */ /* 0x001fe40000000000 */
[----:B---3--:R-:W-:-:S06]  /*18d0*/  IMAD.MOV.U32 R6, RZ, RZ, RZ ;  /* 0x000000ffff067224 */ /* 0x008fcc00078e00ff */
[----:B------:R-:W0:Y:S08]  /*18e0*/  @P1 LDC R9, c[0x0][0x44c] ;  /* 0x00011300ff091b82 */ /* 0x000e300000000800 */
[----:B------:R-:W1:Y:S01]  /*18f0*/  @P1 LDC R5, c[0x0][0x450] ;  /* 0x00011400ff051b82 */ /* 0x000e620000000800 */
[----:B--2---:R-:W-:Y:S02]  /*1900*/  @P0 IMAD.IADD R2, R8, 0x1, -R3 ;  /* 0x0000000108020824 */ /* 0x004fe400078e0a03 */
[----:B------:R-:W-:-:S02]  /*1910*/  IMAD.IADD R8, R27, 0x1, -R0 ;  /* 0x000000011b087824 */ /* 0x000fc400078e0a00 */
[----:B0-----:R-:W-:-:S04]  /*1920*/  @P1 IMAD.HI.U32 R0, R4, R9, RZ ;  /* 0x0000000904001227 */ /* 0x001fc800078e00ff */
[----:B------:R-:W-:Y:S01]  /*1930*/  IMAD.IADD R225, R8, 0x1, R2 ;  /* 0x0000000108e17824 */ /* 0x000fe200078e0202 */
[----:B-1----:R-:W-:Y:S01]  /*1940*/  @P1 SHF.R.U32.HI R4, RZ, R5, R0 ;  /* 0x00000005ff041219 */ /* 0x002fe20000011600 */
[----:B------:R-:W-:Y:S02]  /*1950*/  IMAD.MOV R0, RZ, RZ, -R8 ;  /* 0x000000ffff007224 */ /* 0x000fe400078e0a08 */
[C---:B------:R-:W-:Y:S01]  /*1960*/  VIADD R5, R225.reuse, 0x6f ;  /* 0x0000006fe1057836 */ /* 0x040fe20000000000 */
[----:B------:R-:W-:Y:S02]  /*1970*/  IADD3 R149, R225, 0x70, -R224 ;  /* 0x00000070e1957810 */ /* 0x000fe40007ffe8e0 */
[----:B------:R-:W-:-:S03]  /*1980*/  VIMNMX R0, RZ, R0, !PT ;  /* 0x00000000ff007248 */ /* 0x000fc60007fe0100 */
[----:B------:R-:W-:Y:S01]  /*1990*/  IMAD.IADD R7, R149, 0x1, R4 ;  /* 0x0000000195077824 */ /* 0x000fe200078e0204 */
[----:B------:R-:W-:Y:S01]  /*19a0*/  SHF.R.U32.HI R124, RZ, 0x4, R0 ;  /* 0x00000004ff7c7819 */ /* 0x000fe20000011600 */
[----:B------:R-:W-:Y:S02]  /*19b0*/  IMAD.MOV.U32 R4, RZ, RZ, RZ ;  /* 0x000000ffff047224 */ /* 0x000fe400078e00ff */
[----:B------:R-:W-:-:S04]  /*19c0*/  IMAD.HI R6, R7, -0x6db6db6d, R6 ;  /* 0x9249249307067827 */ /* 0x000fc800078e0206 */
[----:B------:R-:W-:Y:S01]  /*19d0*/  IMAD.HI R4, R5, -0x6db6db6d, R4 ;  /* 0x9249249305047827 */ /* 0x000fe200078e0204 */
[----:B------:R-:W-:-:S03]  /*19e0*/  SHF.R.U32.HI R5, RZ, 0x1f, R6 ;  /* 0x0000001fff057819 */ /* 0x000fc60000011606 */
[----:B------:R-:W-:Y:S01]  /*19f0*/  IMAD.WIDE.U32 R124, R124, 0x24924925, RZ ;  /* 0x249249257c7c7825 */ /* 0x000fe200078e00ff */
[----:B------:R-:W-:Y:S02]  /*1a00*/  SHF.R.U32.HI R3, RZ, 0x1f, R4 ;  /* 0x0000001fff037819 */ /* 0x000fe40000011604 */
[----:B------:R-:W-:Y:S01]  /*1a10*/  LEA.HI.SX32 R5, R6, R5, 0x1a ;  /* 0x0000000506057211 */ /* 0x000fe200078fd2ff */
[----:B------:R-:W-:Y:S01]  /*1a20*/  IMAD.MOV.U32 R24, RZ, RZ, R125 ;  /* 0x000000ffff187224 */ /* 0x000fe200078e007d */
[----:B------:R-:W-:-:S04]  /*1a30*/  LEA.HI.SX32 R150, R4, R3, 0x1a ;  /* 0x0000000304967211 */ /* 0x000fc800078fd2ff */
[----:B------:R-:W-:-:S05]  /*1a40*/  VIMNMX R5, R150, R5, PT ;  /* 0x0000000596057248 */ /* 0x000fca0003fe0100 */
[----:B------:R-:W-:-:S05]  /*1a50*/  IMAD R5, R5, 0x70, -R8 ;  /* 0x0000007005057824 */ /* 0x000fca00078e0a08 */
[----:B------:R-:W-:-:S04]  /*1a60*/  VIMNMX R5, R5, R2, PT ;  /* 0x0000000205057248 */ /* 0x000fc80003fe0100 */
[----:B------:R-:W-:-:S13]  /*1a70*/  ISETP.GT.AND P0, PT, R5, R0, PT ;  /* 0x000000000500720c */ /* 0x000fda0003f04270 */
[----:B------:R-:W-:Y:S02]  /*1a80*/  @P0 VIADD R5, R5, 0x6f ;  /* 0x0000006f05050836 */ /* 0x000fe40000000000 */
        /* <DEDUP_REMOVED lines=26> */
.L_x_6190:
[----:B------:R-:W-:Y:S05]  /*1c30*/  BSYNC B6 ;  /* 0x0000000000067941 */ /* 0x000fea0003800000 */
.L_x_6189:
        /* <DEDUP_REMOVED lines=20> */
.L_x_6192:
[----:B------:R-:W-:Y:S05]  /*1d80*/  BSYNC B6 ;  /* 0x0000000000067941 */ /* 0x000fea0003800000 */
.L_x_6191:
[----:B------:R-:W-:Y:S01]  /*1d90*/  ULDC.64 UR4, c[0x0][0x9f8] ;  /* 0x00027e0000047ab9 */ /* 0x000fe20000000a00 */
[----:B------:R-:W2:Y:S01]  /*1da0*/  LDL.LU R30, [R1+0x8] ;  /* 0x00000800011e7983 */ /* 0x000ea20000300800 */
        /* <DEDUP_REMOVED lines=9> */
[----:B------:R-:W-:-:S07]  /*1e40*/  SHF.R.S32.HI R147, RZ, 0x1f, R204 ;  /* 0x0000001fff937819 */ /* 0x000fce00000114cc */
[----:B------:R-:W3:Y:S03]  /*1e50*/  LDC.64 R98, c[0x0][0x3f8] ;  /* 0x0000fe00ff627b82 */ /* 0x000ee60000000a00 */
[----:B------:R-:W-:-:S04]  /*1e60*/  @P0 IADD3 R4, P1, R233, UR4, RZ ;  /* 0x00000004e9040c10 */ /* 0x000fc8000ff3e0ff */
[----:B------:R-:W-:Y:S01]  /*1e70*/  @P0 IADD3.X R5, R234, UR5, RZ, P1, !PT ;  /* 0x00000005ea050c10 */ /* 0x000fe20008ffe4ff */
[----:B------:R-:W-:Y:S01]  /*1e80*/  ULDC.64 UR4, c[0x0][0x330] ;  /* 0x0000cc0000047ab9 */ /* 0x000fe20000000a00 */
[----:B------:R-:W4:Y:S03]  /*1e90*/  LDC R33, c[0x0][0x3f4] ;  /* 0x0000fd00ff217b82 */ /* 0x000f260000000800 */
[----:B------:R0:W2:Y:S01]  /*1ea0*/  @P0 LDG.E R29, desc[UR60][R4.64] ;  /* 0x0000003c041d0981 */ /* 0x0000a2000c1e1900 */
[----:B------:R-:W-:Y:S01]  /*1eb0*/  ISETP.GE.AND P1, PT, R206, UR6, PT ;  /* 0x00000006ce007c0c */ /* 0x000fe2000bf26270 */
[----:B------:R-:W-:Y:S01]  /*1ec0*/  IMAD R3, R9, UR4, RZ ;  /* 0x0000000409037c24 */ /* 0x000fe2000f8e02ff */
[----:B------:R-:W-:Y:S01]  /*1ed0*/  ISETP.GE.AND P0, PT, R18, UR6, PT ;  /* 0x0000000612007c0c */ /* 0x000fe2000bf06270 */
[C---:B------:R-:W-:Y:S01]  /*1ee0*/  IMAD.WIDE.U32 R112, R26.reuse, UR4, R18 ;  /* 0x000000041a707c25 */ /* 0x040fe2000f8e0012 */
[----:B------:R-:W-:Y:S01]  /*1ef0*/  SEL R0, RZ, 0xffffffff, P1 ;  /* 0xffffffffff007807 */ /* 0x000fe20000800000 */
[----:B------:R-:W3:Y:S01]  /*1f00*/  S2R R151, SR_TID.X ;  /* 0x0000000000977919 */ /* 0x000ee20000002100 */
[----:B------:R-:W-:Y:S01]  /*1f10*/  SHF.R.S32.HI R12, RZ, 0x1f, R121 ;  /* 0x0000001fff0c7819 */ /* 0x000fe20000011479 */
[----:B------:R-:W-:Y:S01]  /*1f20*/  IMAD R3, R26, UR5, R3 ;  /* 0x000000051a037c24 */ /* 0x000fe2000f8e0203 */
[----:B------:R-:W-:Y:S01]  /*1f30*/  ULDC.64 UR4, c[0x0][0x308] ;  /* 0x0000c20000047ab9 */ /* 0x000fe20000000a00 */
[----:B0-----:R-:W-:Y:S01]  /*1f40*/  IMAD.SHL.U32 R5, R0, 0x2, RZ ;  /* 0x0000000200057824 */ /* 0x001fe200078e00ff */
[----:B------:R-:W-:Y:S01]  /*1f50*/  SEL R4, RZ, 0x1, P0 ;  /* 0x00000001ff047807 */ /* 0x000fe20000000000 */
[C---:B------:R-:W-:Y:S01]  /*1f60*/  VIADD R0, R18.reuse, 0x60 ;  /* 0x0000006012007836 */ /* 0x040fe20000000000 */
[----:B------:R-:W-:Y:S01]  /*1f70*/  ISETP.GE.AND P0, PT, R207, UR6, PT ;  /* 0x00000006cf007c0c */ /* 0x000fe2000bf06270 */
[----:B------:R-:W-:Y:S01]  /*1f80*/  IMAD.IADD R113, R113, 0x1, R3 ;  /* 0x0000000171717824 */ /* 0x000fe200078e0203 */
[----:B------:R-:W-:Y:S01]  /*1f90*/  LOP3.LUT R6, R5, 0x2, R4, 0xe2, !PT ;  /* 0x0000000205067812 */ /* 0x000fe200078ee204 */
[----:B------:R-:W-:Y:S01]  /*1fa0*/  VIADD R3, R18, 0x80 ;  /* 0x0000008012037836 */ /* 0x000fe20000000000 */
[----:B------:R-:W-:Y:S01]  /*1fb0*/  ISETP.GE.AND P1, PT, R0, UR6, PT ;  /* 0x0000000600007c0c */ /* 0x000fe2000bf26270 */
[-C--:B------:R-:W-:Y:S01]  /*1fc0*/  IMAD R10, R12, R110.reuse, RZ ;  /* 0x0000006e0c0a7224 */ /* 0x080fe200078e02ff */
        /* <DEDUP_REMOVED lines=17> */
[-C--:B----4-:R-:W-:Y:S01]  /*20e0*/  ISETP.GE.AND P1, PT, R206, R33.reuse, PT ;  /* 0x00000021ce00720c */ /* 0x090fe20003f26270 */
[----:B-1----:R-:W-:Y:S01]  /*20f0*/  IMAD.WIDE.U32 R106, R204, R104, R18 ;  /* 0x00000068cc6a7225 */ /* 0x002fe200078e0012 */
[----:B------:R-:W-:-:S02]  /*2100*/  ISETP.GE.AND P3, PT, R207, R33, PT ;  /* 0x00000021cf00720c */ /* 0x000fc40003f66270 */
[----:B------:R-:W-:Y:S01]  /*2110*/  SHF.R.U32.HI R25, RZ, 0x3, R215 ;  /* 0x00000003ff197819 */ /* 0x000fe200000116d7 */
[----:B------:R-:W-:Y:S01]  /*2120*/  IMAD.WIDE.U32 R108, R204, R104, R22 ;  /* 0x00000068cc6c7225 */ /* 0x000fe200078e0016 */
[----:B------:R-:W-:Y:S02]  /*2130*/  LOP3.LUT P2, RZ, R226, 0x4, RZ, 0xc0, !PT ;  /* 0x00000004e2ff7812 */ /* 0x000fe4000784c0ff */
[----:B------:R-:W-:Y:S01]  /*2140*/  SHF.L.U64.HI R135, R110, 0x6, R111 ;  /* 0x000000066e877819 */ /* 0x000fe2000001026f */
[CC--:B---3--:R-:W-:Y:S01]  /*2150*/  IMAD.WIDE.U32 R102, R204.reuse, R98.reuse, R22 ;  /* 0x00000062cc667225 */ /* 0x0c8fe200078e0016 */
[----:B------:R-:W-:Y:S02]  /*2160*/  SHF.R.S32.HI R148, RZ, 0x1f, R237 ;  /* 0x0000001fff947819 */ /* 0x000fe400000114ed */
[----:B------:R-:W-:Y:S01]  /*2170*/  LEA.HI R151, R151, 0x8, RZ, 0x19 ;  /* 0x0000000897977811 */ /* 0x000fe200078fc8ff */
[----:B------:R-:W-:-:S04]  /*2180*/  IMAD.WIDE.U32 R100, R204, R98, R18 ;  /* 0x00000062cc647225 */ /* 0x000fc800078e0012 */
[----:B------:R-:W-:Y:S02]  /*2190*/  IMAD.SHL.U32 R136, R110, 0x40, RZ ;  /* 0x000000406e887824 */ /* 0x000fe400078e00ff */
[----:B------:R-:W-:Y:S02]  /*21a0*/  IMAD R15, R105, 0x70, RZ ;  /* 0x00000070690f7824 */ /* 0x000fe400078e02ff */
[----:B------:R-:W-:Y:S02]  /*21b0*/  IMAD R133, R99, 0x70, RZ ;  /* 0x0000007063857824 */ /* 0x000fe400078e02ff */
[----:B------:R-:W-:Y:S01]  /*21c0*/  IMAD.SHL.U32 R124, R33, 0x2, RZ ;  /* 0x00000002217c7824 */ /* 0x000fe200078e00ff */
        /* <DEDUP_REMOVED lines=11> */
[C---:B------:R-:W-:Y:S02]  /*2280*/  IMAD R9, R204.reuse, R105, R6 ;  /* 0x00000069cc097224 */ /* 0x040fe400078e0206 */
        /* <DEDUP_REMOVED lines=34> */
[CC--:B------:R-:W-:Y:S01]  /*24b0*/  IMAD.WIDE.U32 R102, R144.reuse, R98.reuse, R102 ;  /* 0x0000006290667225 */ /* 0x0c0fe200078e0066 */
[----:B------:R-:W-:Y:S02]  /*24c0*/  SHF.R.S32.HI R7, RZ, 0x6, R7 ;  /* 0x00000006ff077819 */ /* 0x000fe40000011407 */
[----:B------:R-:W-:Y:S01]  /*24d0*/  SHF.R.S32.HI R9, RZ, 0x6, R8 ;  /* 0x00000006ff097819 */ /* 0x000fe20000011408 */
[----:B------:R-:W-:Y:S01]  /*24e0*/  IMAD.WIDE.U32 R100, R144, R98, R100 ;  /* 0x0000006290647225 */ /* 0x000fe200078e0064 */
[----:B------:R-:W-:-:S02]  /*24f0*/  LOP3.LUT R10, R216, 0x38, R21, 0xf8, !PT ;  /* 0x00000038d80a7812 */ /* 0x000fc400078ef815 */
[-C--:B------:R-:W-:Y:S01]  /*2500*/  LEA.HI R29, R26, R13.reuse, RZ, 0x3 ;  /* 0x0000000d1a1d7211 */ /* 0x080fe200078f18ff */
[C---:B------:R-:W-:Y:S01]  /*2510*/  IMAD R143, R7.reuse, 0x1c00, R218 ;  /* 0x00001c00078f7824 */ /* 0x040fe200078e02da */
[----:B------:R-:W-:Y:S01]  /*2520*/  LOP3.LUT R8, R216, 0x38, R20, 0xf8, !PT ;  /* 0x00000038d8087812 */ /* 0x000fe200078ef814 */
[----:B------:R-:W-:Y:S01]  /*2530*/  IMAD R141, R7, 0x1c00, R220 ;  /* 0x00001c00078d7824 */ /* 0x000fe200078e02dc */
[----:B------:R-:W-:Y:S01]  /*2540*/  LOP3.LUT R11, R215, 0x38, R20, 0xf8, !PT ;  /* 0x00000038d70b7812 */ /* 0x000fe200078ef814 */
[C---:B------:R-:W-:Y:S01]  /*2550*/  IMAD R142, R9.reuse, 0x1c00, R218 ;  /* 0x00001c00098e7824 */ /* 0x040fe200078e02da */
[----:B------:R-:W-:Y:S01]  /*2560*/  LEA.HI R13, R26, R13, RZ, 0x6 ;  /* 0x0000000d1a0d7211 */ /* 0x000fe200078f30ff */
[----:B------:R-:W-:Y:S01]  /*2570*/  IMAD R139, R9, 0x1c00, R220 ;  /* 0x00001c00098b7824 */ /* 0x000fe200078e02dc */
[-C--:B------:R-:W-:Y:S01]  /*2580*/  LOP3.LUT R7, R10, R217.reuse, RZ, 0x3c, !PT ;  /* 0x000000d90a077212 */ /* 0x080fe200078e3cff */
[----:B------:R-:W-:Y:S01]  /*2590*/  IMAD.X R121, R12, 0x1, R147, P3 ;  /* 0x000000010c797824 */ /* 0x000fe200018e0693 */
[----:B------:R-:W-:Y:S01]  /*25a0*/  LOP3.LUT R8, R8, R217, RZ, 0x3c, !PT ;  /* 0x000000d908087212 */ /* 0x000fe200078e3cff */
[----:B------:R-:W-:Y:S01]  /*25b0*/  IMAD.IADD R36, R113, 0x1, R37 ;  /* 0x0000000171247824 */ /* 0x000fe200078e0225 */
[-C--:B------:R-:W-:Y:S01]  /*25c0*/  LOP3.LUT R14, R11, R25.reuse, RZ, 0x3c, !PT ;  /* 0x000000190b0e7212 */ /* 0x080fe200078e3cff */
[----:B------:R-:W-:Y:S01]  /*25d0*/  IMAD.IADD R142, R142, 0x1, R7 ;  /* 0x000000018e8e7824 */ /* 0x000fe200078e0207 */
[----:B------:R-:W-:Y:S01]  /*25e0*/  SHF.R.S32.HI R13, RZ, 0x6, R13 ;  /* 0x00000006ff0d7819 */ /* 0x000fe2000001140d */
[----:B------:R-:W-:Y:S01]  /*25f0*/  IMAD.IADD R143, R143, 0x1, R8 ;  /* 0x000000018f8f7824 */ /* 0x000fe200078e0208 */
[----:B------:R-:W-:Y:S01]  /*2600*/  LOP3.LUT R11, R215, 0x38, R29, 0xf8, !PT ;  /* 0x00000038d70b7812 */ /* 0x000fe200078ef81d */
[----:B------:R-:W-:Y:S01]  /*2610*/  IMAD.IADD R141, R141, 0x1, R14 ;  /* 0x000000018d8d7824 */ /* 0x000fe200078e020e */
[----:B------:R-:W-:Y:S01]  /*2620*/  LOP3.LUT R7, R215, 0x38, R21, 0xf8, !PT ;  /* 0x00000038d7077812 */ /* 0x000fe200078ef815 */
[----:B------:R-:W-:Y:S01]  /*2630*/  IMAD R138, R13, 0x1c00, R220 ;  /* 0x00001c000d8a7824 */ /* 0x000fe200078e02dc */
[-C--:B------:R-:W-:Y:S01]  /*2640*/  LOP3.LUT R11, R11, R25.reuse, RZ, 0x3c, !PT ;  /* 0x000000190b0b7212 */ /* 0x080fe200078e3cff */
[----:B------:R-:W-:Y:S01]  /*2650*/  IMAD R140, R13, 0x1c00, R218 ;  /* 0x00001c000d8c7824 */ /* 0x000fe200078e02da */
[----:B------:R-:W-:Y:S01]  /*2660*/  LOP3.LUT R8, R216, 0x38, R29, 0xf8, !PT ;  /* 0x00000038d8087812 */ /* 0x000fe200078ef81d */
[----:B------:R-:W-:Y:S01]  /*2670*/  IMAD R13, R111, 0x70, RZ ;  /* 0x000000706f0d7824 */ /* 0x000fe200078e02ff */
[----:B------:R-:W-:Y:S01]  /*2680*/  LOP3.LUT R10, R7, R25, RZ, 0x3c, !PT ;  /* 0x00000019070a7212 */ /* 0x000fe200078e3cff */
[----:B------:R-:W-:Y:S01]  /*2690*/  IMAD.IADD R138, R138, 0x1, R11 ;  /* 0x000000018a8a7824 */ /* 0x000fe200078e020b */
[-C--:B------:R-:W-:Y:S01]  /*26a0*/  LOP3.LUT R7, R8, R217.reuse, RZ, 0x3c, !PT ;  /* 0x000000d908077212 */ /* 0x080fe200078e3cff */
[----:B------:R-:W-:Y:S01]  /*26b0*/  VIADD R11, R18, 0xa0 ;  /* 0x000000a0120b7836 */ /* 0x000fe20000000000 */
[----:B------:R-:W-:Y:S01]  /*26c0*/  SHF.R.S32.HI R9, RZ, 0x1f, R144 ;  /* 0x0000001fff097819 */ /* 0x000fe20000011490 */
[----:B------:R-:W-:Y:S01]  /*26d0*/  IMAD.SHL.U32 R8, R104, 0x40, RZ ;  /* 0x0000004068087824 */ /* 0x000fe200078e00ff */
[----:B------:R-:W-:Y:S01]  /*26e0*/  LOP3.LUT R14, R216, 0x18, R18, 0xf8, !PT ;  /* 0x00000018d80e7812 */ /* 0x000fe200078ef812 */
[----:B------:R-:W-:Y:S01]  /*26f0*/  IMAD.IADD R140, R140, 0x1, R7 ;  /* 0x000000018c8c7824 */ /* 0x000fe200078e0207 */
[----:B------:R-:W-:Y:S01]  /*2700*/  ISETP.GE.AND P2, PT, R11, UR6, PT ;  /* 0x000000060b007c0c */ /* 0x000fe2000bf46270 */
[C---:B------:R-:W-:Y:S01]  /*2710*/  IMAD R7, R9.reuse, R104, RZ ;  /* 0x0000006809077224 */ /* 0x040fe200078e02ff */
[----:B------:R-:W-:Y:S01]  /*2720*/  LOP3.LUT R137, R14, R217, RZ, 0x3c, !PT ;  /* 0x000000d90e897212 */ /* 0x000fe200078e3cff */
[----:B------:R-:W-:Y:S01]  /*2730*/  IMAD R9, R9, R98, RZ ;  /* 0x0000006209097224 */ /* 0x000fe200078e02ff */
[----:B------:R-:W-:Y:S01]  /*2740*/  SEL R28, RZ, 0x20, P2 ;  /* 0x00000020ff1c7807 */ /* 0x000fe20001000000 */
[----:B------:R-:W-:Y:S01]  /*2750*/  IMAD R31, R144, R105, R7 ;  /* 0x00000069901f7224 */ /* 0x000fe200078e0207 */
[----:B------:R-:W-:Y:S01]  /*2760*/  SHF.L.U64.HI R7, R104, 0x6, R105 ;  /* 0x0000000668077819 */ /* 0x000fe20000010269 */
[----:B------:R-:W-:Y:S01]  /*2770*/  IMAD.WIDE.U32 R110, R110, 0x70, RZ ;  /* 0x000000706e6e7825 */ /* 0x000fe200078e00ff */
[----:B------:R-:W-:-:S02]  /*2780*/  SHF.R.S32.HI R117, RZ, 0x3, R20 ;  /* 0x00000003ff757819 */ /* 0x000fc40000011414 */
[----:B------:R-:W-:Y:S01]  /*2790*/  SHF.R.S32.HI R116, RZ, 0x3, R21 ;  /* 0x00000003ff747819 */ /* 0x000fe20000011415 */
[----:B------:R-:W-:Y:S01]  /*27a0*/  IMAD.WIDE.U32 R104, R104, 0x70, RZ ;  /* 0x0000007068687825 */ /* 0x000fe200078e00ff */
[----:B------:R-:W-:Y:S02]  /*27b0*/  LOP3.LUT R35, R27, R28, RZ, 0xfc, !PT ;  /* 0x0000001c1b237212 */ /* 0x000fe400078efcff */
[----:B------:R-:W-:Y:S01]  /*27c0*/  LOP3.LUT R20, R20, 0xfffffff8, RZ, 0xc0, !PT ;  /* 0xfffffff814147812 */ /* 0x000fe200078ec0ff */
[----:B------:R-:W-:Y:S01]  /*27d0*/  IMAD.IADD R139, R139, 0x1, R10 ;  /* 0x000000018b8b7824 */ /* 0x000fe200078e020a */
[----:B------:R-:W-:Y:S01]  /*27e0*/  LOP3.LUT R21, R21, 0xfffffff8, RZ, 0xc0, !PT ;  /* 0xfffffff815157812 */ /* 0x000fe200078ec0ff */
[----:B------:R-:W-:Y:S01]  /*27f0*/  IMAD R25, R144, R99, R9 ;  /* 0x0000006390197224 */ /* 0x000fe200078e0209 */
[C---:B------:R-:W-:Y:S01]  /*2800*/  SHF.L.U64.HI R9, R98.reuse, 0x6, R99 ;  /* 0x0000000662097819 */ /* 0x040fe20000010263 */
[C---:B------:R-:W-:Y:S01]  /*2810*/  IMAD.SHL.U32 R10, R98.reuse, 0x40, RZ ;  /* 0x00000040620a7824 */ /* 0x040fe200078e00ff */
[----:B------:R-:W-:Y:S01]  /*2820*/  LOP3.LUT R26, R29, 0xfffffff8, RZ, 0xc0, !PT ;  /* 0xfffffff81d1a7812 */ /* 0x000fe200078ec0ff */
[----:B------:R-:W-:Y:S01]  /*2830*/  IMAD.WIDE.U32 R98, R98, 0x70, RZ ;  /* 0x0000007062627825 */ /* 0x000fe200078e00ff */
[----:B------:R-:W-:-:S02]  /*2840*/  LOP3.LUT R32, R35, 0x4, RZ, 0xc0, !PT ;  /* 0x0000000423207812 */ /* 0x000fc400078ec0ff */
        /* <DEDUP_REMOVED lines=8> */
[----:B------:R-:W-:Y:S01]  /*28d0*/  LOP3.LUT R31, R35, 0x2, RZ, 0xc0, !PT ;  /* 0x00000002231f7812 */ /* 0x000fe200078ec0ff */
[----:B------:R-:W-:Y:S01]  /*28e0*/  IMAD.IADD R14, R103, 0x1, R25 ;  /* 0x00000001670e7824 */ /* 0x000fe200078e0219 */
[----:B0-----:R-:W-:Y:S01]  /*28f0*/  SHF.R.S32.HI R30, RZ, 0x1f, R26 ;  /* 0x0000001fff1e7819 */ /* 0x001fe2000001141a */
[----:B------:R-:W-:Y:S01]  /*2900*/  IMAD.IADD R15, R25, 0x1, R101 ;  /* 0x00000001190f7824 */ /* 0x000fe200078e0265 */
[----:B------:R-:W-:Y:S01]  /*2910*/  SHF.R.S32.HI R25, RZ, 0x3, R29 ;  /* 0x00000003ff197819 */ /* 0x000fe2000001141d */
[----:B------:R-:W-:Y:S01]  /*2920*/  IMAD.IADD R137, R218, 0x1, R137 ;  /* 0x00000001da897824 */ /* 0x000fe200078e0289 */
[----:B------:R-:W-:Y:S01]  /*2930*/  SHF.R.S32.HI R29, RZ, 0x1f, R21 ;  /* 0x0000001fff1d7819 */ /* 0x000fe20000011415 */
[----:B------:R-:W-:Y:S01]  /*2940*/  IMAD.IADD R133, R99, 0x1, R133 ;  /* 0x0000000163857824 */ /* 0x000fe200078e0285 */
[----:B------:R-:W-:-:S07]  /*2950*/  LOP3.LUT R35, R35, 0x20, RZ, 0xc0, !PT ;  /* 0x0000002023237812 */ /* 0x000fce00078ec0ff */
.L_x_6292:
[----:B-12---:R-:W2:Y:S01]  /*2960*/  LDL.LU R41, [R1+0x8] ;  /* 0x0000080001297983 */ /* 0x006ea20000300800 */
[----:B-----5:R-:W-:Y:S01]  /*2970*/  VIADD R49, R24, 0xffffffff ;  /* 0xffffffff18317836 */ /* 0x020fe20000000000 */
        /* <DEDUP_REMOVED lines=28> */
[----:B------:R0:W-:Y:S01]  /*2b40*/  STL [R1+0x8], R41 ;  /* 0x0000082901007387 */ /* 0x0001e20000100800 */
[----:B------:R-:W-:Y:S05]  /*2b50*/  @!P2 BRA `(.L_x_6194) ;  /* 0x000000740070a947 */ /* 0x000fea0003800000 */
[----:B------:R-:W-:Y:S01]  /*2b60*/  ULDC.U8 UR4, c[0x0][0x410] ;  /* 0x0001040000047ab9 */ /* 0x000fe20000000000 */
[-C--:B------:R-:W-:Y:S01]  /*2b70*/  IMAD R39, R133, R49.reuse, RZ ;  /* 0x0000003185277224 */ /* 0x080fe200078e02ff */
[----:B------:R-:W-:Y:S01]  /*2b80*/  ISETP.NE.AND P2, PT, RZ, UR4, PT ;  /* 0x00000004ff007c0c */ /* 0x000fe2000bf45270 */
[-C--:B------:R-:W-:Y:S02]  /*2b90*/  IMAD R43, R134, R49.reuse, RZ ;  /* 0x00000031862b7224 */ /* 0x080fe400078e02ff */
[----:B0-----:R-:W-:Y:S02]  /*2ba0*/  IMAD R41, R42, R98, R39 ;  /* 0x000000622a297224 */ /* 0x001fe400078e0227 */
        /* <DEDUP_REMOVED lines=64> */
.L_x_6197:
[----:B------:R-:W-:Y:S05]  /*2fb0*/  BSYNC B1 ;  /* 0x0000000000017941 */ /* 0x000fea0003800000 */
.L_x_6196:
        /* <DEDUP_REMOVED lines=56> */
.L_x_6199:
[----:B------:R-:W-:Y:S05]  /*3340*/  BSYNC B1 ;  /* 0x0000000000017941 */ /* 0x000fea0003800000 */
.L_x_6198:
[----:B01----:R-:W2:Y:S01]  /*3350*/  LDL R40, [R1+0x4c] ;  /* 0x00004c0001287983 */ /* 0x003ea20000100800 */
        /* <DEDUP_REMOVED lines=79> */
[----:B------:R-:W-:Y:S01]  /*3850*/  IMAD.MOV.U32 R40, RZ, RZ, R70 ;  /* 0x000000ffff287224 */ /* 0x000fe200078e0046 */
[----:B------:R-:W-:Y:S01]  /*3860*/  PRMT R156, R43, 0x7610, R156 ;  /* 0x000076102b9c7816 */ /* 0x000fe2000000009c */
[----:B------:R-:W-:Y:S01]  /*3870*/  IMAD.MOV.U32 R41, RZ, RZ, R71 ;  /* 0x000000ffff297224 */ /* 0x000fe200078e0047 */
[----:B------:R-:W-:-:S04]  /*3880*/  PRMT R157, R157, 0x5410, R42 ;  /* 0x000054109d9d7816 */ /* 0x000fc8000000002a */
[----:B------:R-:W-:Y:S01]  /*3890*/  PRMT R160, R40, 0x5410, R41 ;  /* 0x0000541028a07816 */ /* 0x000fe20000000029 */
[----:B------:R-:W-:Y:S06]  /*38a0*/  @!P2 BRA `(.L_x_6200) ;  /* 0x000000000004a947 */ /* 0x000fec0003800000 */
[----:B------:R-:W-:Y:S01]  /*38b0*/  BPT.TRAP 0x1 ;  /* 0x000000040000795c */ /* 0x000fe20000300000 */
.L_x_6200:
[----:B------:R-:W-:Y:S01]  /*38c0*/  IMAD R96, R17, 0x8, R16 ;  /* 0x0000000811607824 */ /* 0x000fe200078e0210 */
[----:B------:R-:W-:Y:S01]  /*38d0*/  SHF.L.U32 R97, R209, 0x1f, RZ ;  /* 0x0000001fd1617819 */ /* 0x000fe200000006ff */
[----:B------:R-:W-:Y:S03]  /*38e0*/  BSSY B1, `(.L_x_6201) ;  /* 0x0000003000017945 */ /* 0x000fe60003800000 */
[----:B------:R-:W0:Y:S02]  /*38f0*/  SYNCS.PHASECHK.TRANS64.TRYWAIT P5, [R96+URZ+0x36890], R97 ;  /* 0x03689061600075a7 */ /* 0x000e2400080a017f */
[----:B0-----:R-:W-:Y:S05]  /*3900*/  @!P5 BRA `(.L_x_6202) ;  /* 0x000002a000d4d947 */ /* 0x001fea0003800000 */
.L_x_6579:
[----:B------:R-:W-:Y:S05]  /*3910*/  BSYNC B1 ;  /* 0x0000000000017941 */ /* 0x000fea0003800000 */
.L_x_6201:
        /* <DEDUP_REMOVED lines=56> */
.L_x_6208:
[----:B------:R-:W-:Y:S05]  /*3ca0*/  BSYNC B3 ;  /* 0x0000000000037941 */ /* 0x000fea0003800000 */
.L_x_6207:
[----:B--2---:R1:W-:Y:S02]  /*3cb0*/  STG.E.128 desc[UR60][R46.64], R40 ;  /* 0x000000282e007986 */ /* 0x0043e4000c101d3c */
.L_x_6206:
[----:B------:R-:W-:Y:S05]  /*3cc0*/  BSYNC B2 ;  /* 0x0000000000027941 */ /* 0x000fea0003800000 */
.L_x_6205:
        /* <DEDUP_REMOVED lines=12> */
[----:B------:R-:W-:Y:S02]  /*3d90*/  LOP3.LUT R92, R41, 0xffff0000, RZ, 0xc0, !PT ;  /* 0xffff0000295c7812 */ /* 0x000fe400078ec0ff */
        /* <DEDUP_REMOVED lines=22> */
[----:B------:R-:W-:Y:S01]  /*3f00*/  LOP3.LUT R40, R40, 0xffff0000, RZ, 0xc0, !PT ;  /* 0xffff000028287812 */ /* 0x000fe200078ec0ff */
[----:B------:R-:W-:-:S02]  /*3f10*/  IMAD.U32 R43, R43, 0x10000, RZ ;  /* 0x000100002b2b7824 */ /* 0x000fc400078e00ff */
        /* <DEDUP_REMOVED lines=14> */
[----:B------:R-:W-:Y:S02]  /*4000*/  IMAD.MOV.U32 R42, RZ, RZ, R41 ;  /* 0x000000ffff2a7224 */ /* 0x000fe400078e0029 */
[----:B------:R-:W-:Y:S02]  /*4010*/  IMAD.MOV.U32 R43, RZ, RZ, R122 ;  /* 0x000000ffff2b7224 */ /* 0x000fe400078e007a */
[----:B------:R-:W-:-:S07]  /*4020*/  IMAD.MOV.U32 R41, RZ, RZ, R93 ;  /* 0x000000ffff297224 */ /* 0x000fce00078e005d */
.L_x_6212:
[----:B------:R-:W-:Y:S05]  /*4030*/  BSYNC B3 ;  /* 0x0000000000037941 */ /* 0x000fea0003800000 */
.L_x_6211:
[----:B--2---:R2:W-:Y:S02]  /*4040*/  STG.E.128 desc[UR60][R46.64+0x40], R40 ;  /* 0x000040282e007986 */ /* 0x0045e4000c101d3c */
.L_x_6210:
[----:B------:R-:W-:Y:S05]  /*4050*/  BSYNC B2 ;  /* 0x0000000000027941 */ /* 0x000fea0003800000 */
.L_x_6209:
        /* <DEDUP_REMOVED lines=53> */
.L_x_6216:
[----:B------:R-:W-:Y:S05]  /*43b0*/  BSYNC B3 ;  /* 0x0000000000037941 */ /* 0x000fea0003800000 */
.L_x_6215:
[----:B--2---:R3:W-:Y:S02]  /*43c0*/  STG.E.128 desc[UR60][R46.64+0x80], R40 ;  /* 0x000080282e007986 */ /* 0x0047e4000c101d3c */
.L_x_6214:
[----:B------:R-:W-:Y:S05]  /*43d0*/  BSYNC B2 ;  /* 0x0000000000027941 */ /* 0x000fea0003800000 */
.L_x_6213:
        /* <DEDUP_REMOVED lines=53> */
.L_x_6220:
[----:B------:R-:W-:Y:S05]  /*4730*/  BSYNC B3 ;  /* 0x0000000000037941 */ /* 0x000fea0003800000 */
.L_x_6219:
[----:B--2---:R4:W-:Y:S02]  /*4740*/  STG.E.128 desc[UR60][R46.64+0xc0], R40 ;  /* 0x0000c0282e007986 */ /* 0x0049e4000c101d3c */
.L_x_6218:
[----:B------:R-:W-:Y:S05]  /*4750*/  BSYNC B2 ;  /* 0x0000000000027941 */ /* 0x000fea0003800000 */
.L_x_6217:
        /* <DEDUP_REMOVED lines=53> */
.L_x_6224:
[----:B------:R-:W-:Y:S05]  /*4ab0*/  BSYNC B3 ;  /* 0x0000000000037941 */ /* 0x000fea0003800000 */
.L_x_6223:
[----:B--2---:R1:W-:Y:S02]  /*4ac0*/  STG.E.128 desc[UR60][R46.64+0x100], R40 ;  /* 0x000100282e007986 */ /* 0x0043e4000c101d3c */
.L_x_6222:
[----:B------:R-:W-:Y:S05]  /*4ad0*/  BSYNC B2 ;  /* 0x0000000000027941 */ /* 0x000fea0003800000 */
.L_x_6221:
[----:B------:R-:W-:-:S13]  /*4ae0*/  ISETP.NE.AND P3, PT, R35, RZ, PT ;  /* 0x000000ff2300720c */ /* 0x000fda0003f65270 */
        /* <DEDUP_REMOVED lines=26> */
[C---:B------:R-:W-:Y:S01]  /*4c90*/  FFMA.FTZ R77, R78.reuse, R77, -R83 ;  /* 0x0000004d4e4d7223 */ /* 0x040fe20000010853 */
[----:B------:R-:W-:Y:S01]  /*4ca0*/  FMUL.FTZ R85, R73, R76 ;  /* 0x0000004c49557220 */ /* 0x000fe20000410000 */
[----:B------:R-:W-:Y:S01]  /*4cb0*/  LOP3.LUT R159, R159, 0xffff0000, RZ, 0xc0, !PT ;  /* 0xffff00009f9f7812 */ /* 0x000fe200078ec0ff */
        /* <DEDUP_REMOVED lines=8> */
[----:B------:R-:W-:Y:S01]  /*4d40*/  FMUL.FTZ R80, R42, R158 ;  /* 0x0000009e2a507220 */ /* 0x000fe20000410000 */
[C---:B------:R-:W-:Y:S01]  /*4d50*/  FMUL.FTZ R42, R40.reuse, R75 ;  /* 0x0000004b282a7220 */ /* 0x040fe20000410000 */
[----:B------:R-:W-:Y:S02]  /*4d60*/  IMAD.U32 R43, R43, 0x10000, RZ ;  /* 0x000100002b2b7824 */ /* 0x000fe400078e00ff */
[-C--:B------:R-:W-:Y:S01]  /*4d70*/  FMUL.FTZ R40, R40, R74.reuse ;  /* 0x0000004a28287220 */ /* 0x080fe20000410000 */
[----:B------:R-:W-:Y:S01]  /*4d80*/  F2FP.BF16.F32.PACK_AB R77, R78, R77 ;  /* 0x0000004d4e4d723e */ /* 0x000fe200000010ff */
[----:B------:R-:W-:Y:S01]  /*4d90*/  FFMA.FTZ R42, R41, R74, -R42 ;  /* 0x0000004a292a7223 */ /* 0x000fe2000001082a */
[----:B------:R-:W-:Y:S01]  /*4da0*/  FFMA.FTZ R76, R43, R158, -R76 ;  /* 0x0000009e2b4c7223 */ /* 0x000fe2000001084c */
[----:B------:R-:W-:Y:S01]  /*4db0*/  FFMA.FTZ R41, R41, R75, R40 ;  /* 0x0000004b29297223 */ /* 0x000fe20000010028 */
[----:B------:R-:W-:Y:S01]  /*4dc0*/  FFMA.FTZ R43, R43, R159, R80 ;  /* 0x0000009f2b2b7223 */ /* 0x000fe20000010050 */
[----:B------:R-:W-:-:S03]  /*4dd0*/  F2FP.BF16.F32.PACK_AB R72, R72, R73 ;  /* 0x000000494848723e */ /* 0x000fc600000010ff */
[----:B------:R-:W-:Y:S01]  /*4de0*/  F2FP.BF16.F32.PACK_AB R40, R41, R42 ;  /* 0x0000002a2928723e */ /* 0x000fe200000010ff */
[----:B------:R-:W-:Y:S01]  /*4df0*/  IMAD.MOV.U32 R41, RZ, RZ, R77 ;  /* 0x000000ffff297224 */ /* 0x000fe200078e004d */
[----:B------:R-:W-:Y:S01]  /*4e00*/  F2FP.BF16.F32.PACK_AB R43, R43, R76 ;  /* 0x0000004c2b2b723e */ /* 0x000fe200000010ff */
[----:B------:R-:W-:-:S07]  /*4e10*/  IMAD.MOV.U32 R42, RZ, RZ, R72 ;  /* 0x000000ffff2a7224 */ /* 0x000fce00078e0048 */
.L_x_6226:
[----:B------:R-:W-:Y:S05]  /*4e20*/  BSYNC B2 ;  /* 0x0000000000027941 */ /* 0x000fea0003800000 */
.L_x_6225:
[----:B--2---:R1:W-:Y:S02]  /*4e30*/  STG.E.128 desc[UR60][R46.64+0x140], R40 ;  /* 0x000140282e007986 */ /* 0x0043e4000c101d3c */
.L_x_6204:
[----:B------:R-:W-:Y:S05]  /*4e40*/  BSYNC B1 ;  /* 0x0000000000017941 */ /* 0x000fea0003800000 */
.L_x_6203:
        /* <DEDUP_REMOVED lines=11> */
[--C-:B------:R-:W-:Y:S01]  /*4f00*/  SHF.R.U64 R69, R70, 0x10, R71.reuse ;  /* 0x0000001046457819 */ /* 0x100fe20000001247 */
[----:B------:R-:W-:Y:S01]  /*4f10*/  IMAD.U32 R70, R41, 0x10000, RZ ;  /* 0x0001000029467824 */ /* 0x000fe200078e00ff */
[----:B------:R-:W-:Y:S02]  /*4f20*/  SHF.R.U32.HI R71, RZ, 0x10, R71 ;  /* 0x00000010ff477819 */ /* 0x000fe40000011647 */
[----:B------:R-:W-:Y:S02]  /*4f30*/  PRMT R74, R160, 0x5410, R69 ;  /* 0x00005410a04a7816 */ /* 0x000fe40000000045 */
[----:B------:R-:W-:-:S02]  /*4f40*/  PRMT R47, R156, 0x5432, R47 ;  /* 0x000054329c2f7816 */ /* 0x000fc4000000002f */
[----:B------:R-:W-:Y:S01]  /*4f50*/  LOP3.LUT R69, R41, 0xffff0000, RZ, 0xc0, !PT ;  /* 0xffff000029457812 */ /* 0x000fe200078ec0ff */
[----:B------:R-:W-:Y:S01]  /*4f60*/  IMAD.U32 R41, R40, 0x10000, RZ ;  /* 0x0001000028297824 */ /* 0x000fe200078e00ff */
[C---:B------:R-:W-:Y:S01]  /*4f70*/  LOP3.LUT R75, R74.reuse, 0xffff0000, RZ, 0xc0, !PT ;  /* 0xffff00004a4b7812 */ /* 0x040fe200078ec0ff */
[----:B------:R-:W-:Y:S01]  /*4f80*/  IMAD.U32 R74, R74, 0x10000, RZ ;  /* 0x000100004a4a7824 */ /* 0x000fe200078e00ff */
[----:B------:R-:W-:Y:S02]  /*4f90*/  PRMT R72, R157, 0x5410, R72 ;  /* 0x000054109d487816 */ /* 0x000fe40000000048 */
[----:B------:R-:W-:Y:S01]  /*4fa0*/  PRMT R160, R160, 0x5432, R71 ;  /* 0x00005432a0a07816 */ /* 0x000fe20000000047 */
[----:B------:R-:W-:Y:S01]  /*4fb0*/  FMUL.FTZ R79, R69, R75 ;  /* 0x0000004b454f7220 */ /* 0x000fe20000410000 */
[----:B------:R-:W-:Y:S01]  /*4fc0*/  LOP3.LUT R71, R47, 0xffff0000, RZ, 0xc0, !PT ;  /* 0xffff00002f477812 */ /* 0x000fe200078ec0ff */
[----:B------:R-:W-:Y:S01]  /*4fd0*/  IMAD.U32 R73, R72, 0x10000, RZ ;  /* 0x0001000048497824 */ /* 0x000fe200078e00ff */
[----:B------:R-:W-:Y:S01]  /*4fe0*/  LOP3.LUT R68, R42, 0xffff0000, RZ, 0xc0, !PT ;  /* 0xffff00002a447812 */ /* 0x000fe200078ec0ff */
[----:B------:R-:W-:Y:S01]  /*4ff0*/  IMAD.U32 R77, R160, 0x10000, RZ ;  /* 0x00010000a04d7824 */ /* 0x000fe200078e00ff */
[----:B------:R-:W-:Y:S01]  /*5000*/  LOP3.LUT R42, R43, 0xffff0000, RZ, 0xc0, !PT ;  /* 0xffff00002b2a7812 */ /* 0x000fe200078ec0ff */
[-C--:B------:R-:W-:Y:S01]  /*5010*/  FMUL.FTZ R76, R69, R71.reuse ;  /* 0x00000047454c7220 */ /* 0x080fe20000410000 */
[----:B------:R-:W-:Y:S01]  /*5020*/  LOP3.LUT R69, R40, 0xffff0000, RZ, 0xc0, !PT ;  /* 0xffff000028457812 */ /* 0x000fe200078ec0ff */
[----:B------:R-:W-:Y:S01]  /*5030*/  FFMA.FTZ R40, R70, R71, -R79 ;  /* 0x0000004746287223 */ /* 0x000fe2000001084f */
[----:B------:R-:W-:Y:S01]  /*5040*/  LOP3.LUT R160, R160, 0xffff0000, RZ, 0xc0, !PT ;  /* 0xffff0000a0a07812 */ /* 0x000fe200078ec0ff */
[----:B------:R-:W-:Y:S01]  /*5050*/  FMUL.FTZ R81, R68, R77 ;  /* 0x0000004d44517220 */ /* 0x000fe20000410000 */
[----:B------:R-:W-:Y:S01]  /*5060*/  LOP3.LUT R72, R72, 0xffff0000, RZ, 0xc0, !PT ;  /* 0xffff000048487812 */ /* 0x000fe200078ec0ff */
[----:B------:R-:W-:Y:S01]  /*5070*/  FMUL.FTZ R71, R68, R73 ;  /* 0x0000004944477220 */ /* 0x000fe20000410000 */
[----:B------:R-:W-:-:S02]  /*5080*/  IMAD.U32 R68, R47, 0x10000, RZ ;  /* 0x000100002f447824 */ /* 0x000fc400078e00ff */
[----:B------:R-:W-:Y:S01]  /*5090*/  FFMA.FTZ R75, R70, R75, R76 ;  /* 0x0000004b464b7223 */ /* 0x000fe2000001004c */
[C---:B------:R-:W-:Y:S01]  /*50a0*/  FMUL.FTZ R70, R42.reuse, R160 ;  /* 0x000000a02a467220 */ /* 0x040fe20000410000 */
[----:B------:R-:W-:Y:S01]  /*50b0*/  FMUL.FTZ R47, R42, R72 ;  /* 0x000000482a2f7220 */ /* 0x000fe20000410000 */
[C---:B------:R-:W-:Y:S01]  /*50c0*/  FFMA.FTZ R81, R46.reuse, R73, -R81 ;  /* 0x000000492e517223 */ /* 0x040fe20000010851 */
[C---:B------:R-:W-:Y:S01]  /*50d0*/  FMUL.FTZ R42, R69.reuse, R74 ;  /* 0x0000004a452a7220 */ /* 0x040fe20000410000 */
[----:B------:R-:W-:Y:S01]  /*50e0*/  FFMA.FTZ R46, R46, R77, R71 ;  /* 0x0000004d2e2e7223 */ /* 0x000fe20000010047 */
[-C--:B------:R-:W-:Y:S01]  /*50f0*/  FMUL.FTZ R69, R69, R68.reuse ;  /* 0x0000004445457220 */ /* 0x080fe20000410000 */
[----:B------:R-:W-:Y:S02]  /*5100*/  IMAD.U32 R43, R43, 0x10000, RZ ;  /* 0x000100002b2b7824 */ /* 0x000fe400078e00ff */
        /* <DEDUP_REMOVED lines=9> */
.L_x_6231:
[----:B------:R-:W-:Y:S05]  /*51a0*/  BSYNC B2 ;  /* 0x0000000000027941 */ /* 0x000fea0003800000 */
.L_x_6230:
[----:B--2---:R1:W-:Y:S02]  /*51b0*/  STG.E.128 desc[UR60][R44.64], R40 ;  /* 0x000000282c007986 */ /* 0x0043e4000c101d3c */
.L_x_6229:
[----:B------:R-:W-:Y:S05]  /*51c0*/  BSYNC B1 ;  /* 0x0000000000017941 */ /* 0x000fea0003800000 */
.L_x_6228:
        /* <DEDUP_REMOVED lines=9> */
[----:B------:R-:W-:Y:S02]  /*5260*/  SHF.R.U32.HI R68, RZ, 0x10, R67 ;  /* 0x00000010ff447819 */ /* 0x000fe40000011643 */
[----:B------:R-:W-:Y:S02]  /*5270*/  SHF.R.U32.HI R70, RZ, 0x10, R65 ;  /* 0x00000010ff467819 */ /* 0x000fe40000011641 */
[----:B------:R-:W-:Y:S02]  /*5280*/  SHF.R.U64 R47, R66, 0x10, R67 ;  /* 0x00000010422f7819 */ /* 0x000fe40000001243 */
[----:B------:R-:W-:Y:S02]  /*5290*/  PRMT R66, R155, 0x5410, R72 ;  /* 0x000054109b427816 */ /* 0x000fe40000000048 */
[----:B------:R-:W-:-:S02]  /*52a0*/  PRMT R157, R157, 0x5432, R68 ;  /* 0x000054329d9d7816 */ /* 0x000fc40000000044 */
[----:B------:R-:W-:Y:S02]  /*52b0*/  PRMT R155, R155, 0x5432, R70 ;  /* 0x000054329b9b7816 */ /* 0x000fe40000000046 */
[----:B------:R-:W-:Y:S01]  /*52c0*/  PRMT R156, R156, 0x5410, R47 ;  /* 0x000054109c9c7816 */ /* 0x000fe2000000002f */
[----:B------:R-:W-:Y:S01]  /*52d0*/  IMAD.U32 R69, R157, 0x10000, RZ ;  /* 0x000100009d457824 */ /* 0x000fe200078e00ff */
[----:B------:R-:W-:Y:S01]  /*52e0*/  LOP3.LUT R65, R42, 0xffff0000, RZ, 0xc0, !PT ;  /* 0xffff00002a417812 */ /* 0x000fe200078ec0ff */
[----:B------:R-:W-:Y:S01]  /*52f0*/  IMAD.U32 R67, R155, 0x10000, RZ ;  /* 0x000100009b437824 */ /* 0x000fe200078e00ff */
[----:B------:R-:W-:Y:S01]  /*5300*/  LOP3.LUT R47, R41, 0xffff0000, RZ, 0xc0, !PT ;  /* 0xffff0000292f7812 */ /* 0x000fe200078ec0ff */
[----:B------:R-:W-:Y:S01]  /*5310*/  IMAD.U32 R42, R43, 0x10000, RZ ;  /* 0x000100002b2a7824 */ /* 0x000fe200078e00ff */
[----:B------:R-:W-:Y:S01]  /*5320*/  LOP3.LUT R70, R156, 0xffff0000, RZ, 0xc0, !PT ;  /* 0xffff00009c467812 */ /* 0x000fe200078ec0ff */
[----:B------:R-:W-:Y:S01]  /*5330*/  FMUL.FTZ R71, R65, R69 ;  /* 0x0000004541477220 */ /* 0x000fe20000410000 */
[----:B------:R-:W-:Y:S01]  /*5340*/  LOP3.LUT R46, R43, 0xffff0000, RZ, 0xc0, !PT ;  /* 0xffff00002b2e7812 */ /* 0x000fe200078ec0ff */
[----:B------:R-:W-:Y:S01]  /*5350*/  IMAD.U32 R43, R41, 0x10000, RZ ;  /* 0x00010000292b7824 */ /* 0x000fe200078e00ff */
[----:B------:R-:W-:Y:S01]  /*5360*/  LOP3.LUT R68, R66, 0xffff0000, RZ, 0xc0, !PT ;  /* 0xffff000042447812 */ /* 0x000fe200078ec0ff */
[----:B------:R-:W-:Y:S01]  /*5370*/  FMUL.FTZ R72, R47, R70 ;  /* 0x000000462f487220 */ /* 0x000fe20000410000 */
[-C--:B------:R-:W-:Y:S01]  /*5380*/  FMUL.FTZ R65, R65, R67.reuse ;  /* 0x0000004341417220 */ /* 0x080fe20000410000 */
[----:B------:R-:W-:Y:S01]  /*5390*/  LOP3.LUT R157, R157, 0xffff0000, RZ, 0xc0, !PT ;  /* 0xffff00009d9d7812 */ /* 0x000fe200078ec0ff */
[----:B------:R-:W-:Y:S01]  /*53a0*/  IMAD.U32 R41, R40, 0x10000, RZ ;  /* 0x0001000028297824 */ /* 0x000fe200078e00ff */
[----:B------:R-:W-:Y:S01]  /*53b0*/  LOP3.LUT R155, R155, 0xffff0000, RZ, 0xc0, !PT ;  /* 0xffff00009b9b7812 */ /* 0x000fe200078ec0ff */
[----:B------:R-:W-:Y:S01]  /*53c0*/  FFMA.FTZ R71, R64, R67, -R71 ;  /* 0x0000004340477223 */ /* 0x000fe20000010847 */
[-C--:B------:R-:W-:Y:S01]  /*53d0*/  FMUL.FTZ R47, R47, R68.reuse ;  /* 0x000000442f2f7220 */ /* 0x080fe20000410000 */
[----:B------:R-:W-:Y:S01]  /*53e0*/  LOP3.LUT R40, R40, 0xffff0000, RZ, 0xc0, !PT ;  /* 0xffff000028287812 */ /* 0x000fe200078ec0ff */
[----:B------:R-:W-:Y:S01]  /*53f0*/  FFMA.FTZ R72, R43, R68, -R72 ;  /* 0x000000442b487223 */ /* 0x000fe20000010848 */
[----:B------:R-:W-:Y:S01]  /*5400*/  FFMA.FTZ R64, R64, R69, R65 ;  /* 0x0000004540407223 */ /* 0x000fe20000010041 */
[----:B------:R-:W-:-:S02]  /*5410*/  IMAD.U32 R156, R156, 0x10000, RZ ;  /* 0x000100009c9c7824 */ /* 0x000fc400078e00ff */
[----:B------:R-:W-:Y:S01]  /*5420*/  FMUL.FTZ R65, R46, R157 ;  /* 0x0000009d2e417220 */ /* 0x000fe20000410000 */
        /* <DEDUP_REMOVED lines=13> */
[----:B------:R-:W-:-:S07]  /*5500*/  IMAD.MOV.U32 R43, RZ, RZ, R65 ;  /* 0x000000ffff2b7224 */ /* 0x000fce00078e0041 */
.L_x_6235:
[----:B------:R-:W-:Y:S05]  /*5510*/  BSYNC B2 ;  /* 0x0000000000027941 */ /* 0x000fea0003800000 */
.L_x_6234:
[----:B--2---:R1:W-:Y:S02]  /*5520*/  STG.E.128 desc[UR60][R44.64+0x40], R40 ;  /* 0x000040282c007986 */ /* 0x0043e4000c101d3c */
.L_x_6233:
[----:B------:R-:W-:Y:S05]  /*5530*/  BSYNC B1 ;  /* 0x0000000000017941 */ /* 0x000fea0003800000 */
.L_x_6232:
        /* <DEDUP_REMOVED lines=53> */
.L_x_6239:
[----:B------:R-:W-:Y:S05]  /*5890*/  BSYNC B2 ;  /* 0x0000000000027941 */ /* 0x000fea0003800000 */
.L_x_6238:
[----:B--2---:R1:W-:Y:S02]  /*58a0*/  STG.E.128 desc[UR60][R44.64+0x80], R40 ;  /* 0x000080282c007986 */ /* 0x0043e4000c101d3c */
.L_x_6237:
[----:B------:R-:W-:Y:S05]  /*58b0*/  BSYNC B1 ;  /* 0x0000000000017941 */ /* 0x000fea0003800000 */
.L_x_6236:
        /* <DEDUP_REMOVED lines=53> */
.L_x_6243:
[----:B------:R-:W-:Y:S05]  /*5c10*/  BSYNC B2 ;  /* 0x0000000000027941 */ /* 0x000fea0003800000 */
.L_x_6242:
[----:B--2---:R1:W-:Y:S02]  /*5c20*/  STG.E.128 desc[UR60][R44.64+0xc0], R40 ;  /* 0x0000c0282c007986 */ /* 0x0043e4000c101d3c */
.L_x_6241:
[----:B------:R-:W-:Y:S05]  /*5c30*/  BSYNC B1 ;  /* 0x0000000000017941 */ /* 0x000fea0003800000 */
.L_x_6240:
        /* <DEDUP_REMOVED lines=53> */
.L_x_6247:
[----:B------:R-:W-:Y:S05]  /*5f90*/  BSYNC B2 ;  /* 0x0000000000027941 */ /* 0x000fea0003800000 */
.L_x_6246:
[----:B--2---:R1:W-:Y:S02]  /*5fa0*/  STG.E.128 desc[UR60][R44.64+0x100], R40 ;  /* 0x000100282c007986 */ /* 0x0043e4000c101d3c */
.L_x_6245:
[----:B------:R-:W-:Y:S05]  /*5fb0*/  BSYNC B1 ;  /* 0x0000000000017941 */ /* 0x000fea0003800000 */
.L_x_6244:
        /* <DEDUP_REMOVED lines=52> */
.L_x_6249:
[----:B------:R-:W-:Y:S05]  /*6300*/  BSYNC B1 ;  /* 0x0000000000017941 */ /* 0x000fea0003800000 */
.L_x_6248:
[----:B--2---:R1:W-:Y:S01]  /*6310*/  STG.E.128 desc[UR60][R44.64+0x140], R40 ;  /* 0x000140282c007986 */ /* 0x0043e2000c101d3c */
[----:B------:R-:W-:Y:S05]  /*6320*/  BRA `(.L_x_6227) ;  /* 0x00000040005c7947 */ /* 0x000fea0003800000 */
.L_x_6195:
        /* <DEDUP_REMOVED lines=47> */
.L_x_6251:
[----:B------:R-:W-:Y:S05]  /*6620*/  BSYNC B1 ;  /* 0x0000000000017941 */ /* 0x000fea0003800000 */
.L_x_6250:
        /* <DEDUP_REMOVED lines=47> */
.L_x_6253:
[----:B------:R-:W-:Y:S05]  /*6920*/  BSYNC B1 ;  /* 0x0000000000017941 */ /* 0x000fea0003800000 */
.L_x_6252:
[----:B0-----:R-:W2:Y:S01]  /*6930*/  LDL R88, [R1+0x4c] ;  /* 0x00004c0001587983 */ /* 0x001ea20000100800 */
[----:B------:R-:W-:Y:S01]  /*6940*/  IMAD.MOV.U32 R89, RZ, RZ, R41 ;  /* 0x000000ffff597224 */ /* 0x000fe200078e0029 */
        /* <DEDUP_REMOVED lines=14> */
[----:B--2---:R-:W-:Y:S01]  /*6a30*/  R2UR UR4, R88 ;  /* 0x00000000580472ca */ /* 0x004fe200000e0000 */
[----:B------:R-:W-:-:S05]  /*6a40*/  IMAD.MOV.U32 R88, RZ, RZ, R40 ;  /* 0x000000ffff587224 */ /* 0x000fca00078e0028 */
[----:B------:R-:W-:Y:S01]  /*6a50*/  PRMT R172, R88, 0x5410, R89 ;  /* 0x0000541058ac7816 */ /* 0x000fe20000000059 */
[----:B------:R-:W-:Y:S02]  /*6a60*/  IMAD.MOV.U32 R88, RZ, RZ, R46 ;  /* 0x000000ffff587224 */ /* 0x000fe400078e002e */
[----:B------:R-:W-:-:S03]  /*6a70*/  IMAD.MOV.U32 R89, RZ, RZ, R47 ;  /* 0x000000ffff597224 */ /* 0x000fc600078e002f */
[----:B------:R-:W-:Y:S01]  /*6a80*/  PRMT R175, R175, 0x5410, R88 ;  /* 0x00005410afaf7816 */ /* 0x000fe20000000058 */
[----:B------:R-:W-:Y:S01]  /*6a90*/  IMAD.MOV.U32 R88, RZ, RZ, R50 ;  /* 0x000000ffff587224 */ /* 0x000fe200078e0032 */
[----:B------:R-:W-:Y:S01]  /*6aa0*/  PRMT R176, R176, 0x5410, R89 ;  /* 0x00005410b0b07816 */ /* 0x000fe20000000059 */
[----:B------:R-:W-:Y:S01]  /*6ab0*/  IMAD.MOV.U32 R89, RZ, RZ, R51 ;  /* 0x000000ffff597224 */ /* 0x000fe200078e0033 */
[----:B------:R-:W-:Y:S02]  /*6ac0*/  UISETP.NE.AND UP0, UPT, UR4, 0x3, UPT ;  /* 0x000000030400788c */ /* 0x000fe4000bf05270 */
[----:B------:R-:W-:Y:S01]  /*6ad0*/  PRMT R176, R91, 0x7610, R176 ;  /* 0x000076105bb07816 */ /* 0x000fe200000000b0 */
[----:B------:R-:W-:Y:S01]  /*6ae0*/  IMAD.MOV.U32 R91, RZ, RZ, R61 ;  /* 0x000000ffff5b7224 */ /* 0x000fe200078e003d */
[----:B------:R-:W-:Y:S01]  /*6af0*/  PRMT R164, R89, 0x5410, R88 ;  /* 0x0000541059a47816 */ /* 0x000fe20000000058 */
[----:B------:R-:W-:Y:S01]  /*6b00*/  IMAD.MOV.U32 R88, RZ, RZ, R54 ;  /* 0x000000ffff587224 */ /* 0x000fe200078e0036 */
[----:B------:R-:W-:Y:S01]  /*6b10*/  PLOP3.LUT P2, PT, PT, PT, UP0, 0x80, 0x0 ;  /* 0x000000000000781c */ /* 0x000fe20003f4f008 */
        /* <DEDUP_REMOVED lines=51> */
.L_x_6254:
        /* <DEDUP_REMOVED lines=8> */
.L_x_6580:
[----:B------:R-:W-:Y:S05]  /*6ed0*/  BSYNC B1 ;  /* 0x0000000000017941 */ /* 0x000fea0003800000 */
.L_x_6255:
        /* <DEDUP_REMOVED lines=33> */
[--C-:B------:R-:W-:Y:S02]  /*70f0*/  SHF.R.U64 R49, R60, 0x10, R61.reuse ;  /* 0x000000103c317819 */ /* 0x100fe4000000123d */
[----:B------:R-:W-:Y:S02]  /*7100*/  SHF.R.U32.HI R60, RZ, 0x10, R61 ;  /* 0x00000010ff3c7819 */ /* 0x000fe4000001163d */
[--C-:B------:R-:W-:Y:S02]  /*7110*/  SHF.R.U64 R50, R50, 0x10, R51.reuse ;  /* 0x0000001032327819 */ /* 0x100fe40000001233 */
[----:B------:R-:W-:-:S02]  /*7120*/  SHF.R.U32.HI R163, RZ, 0x10, R51 ;  /* 0x00000010ffa37819 */ /* 0x000fc40000011633 */
[--C-:B------:R-:W-:Y:S02]  /*7130*/  SHF.R.U64 R61, R62, 0x10, R63.reuse ;  /* 0x000000103e3d7819 */ /* 0x100fe4000000123f */
[----:B------:R-:W-:Y:S02]  /*7140*/  SHF.R.U32.HI R51, RZ, 0x10, R63 ;  /* 0x00000010ff337819 */ /* 0x000fe4000001163f */
[----:B------:R-:W-:Y:S02]  /*7150*/  PRMT R60, R167, 0x5432, R60 ;  /* 0x00005432a73c7816 */ /* 0x000fe4000000003c */
[C---:B------:R-:W-:Y:S02]  /*7160*/  PRMT R63, R166.reuse, 0x5432, R48 ;  /* 0x00005432a63f7816 */ /* 0x040fe40000000030 */
[----:B------:R-:W-:Y:S01]  /*7170*/  PRMT R165, R166, 0x5410, R165 ;  /* 0x00005410a6a57816 */ /* 0x000fe200000000a5 */
[----:B0-----:R-:W-:Y:S01]  /*7180*/  IMAD.U32 R166, R93, 0x10000, RZ ;  /* 0x000100005da67824 */ /* 0x001fe200078e00ff */
[----:B------:R-:W-:Y:S01]  /*7190*/  PRMT R62, R164, 0x5432, R50 ;  /* 0x00005432a43e7816 */ /* 0x000fe20000000032 */
[----:B------:R-:W-:Y:S01]  /*71a0*/  IMAD.U32 R50, R60, 0x10000, RZ ;  /* 0x000100003c327824 */ /* 0x000fe200078e00ff */
[----:B------:R-:W-:Y:S01]  /*71b0*/  PRMT R48, R164, 0x5410, R163 ;  /* 0x00005410a4307816 */ /* 0x000fe200000000a3 */
[----:B------:R-:W-:Y:S01]  /*71c0*/  IMAD.U32 R164, R63, 0x10000, RZ ;  /* 0x000100003fa47824 */ /* 0x000fe200078e00ff */
[----:B------:R-:W-:Y:S01]  /*71d0*/  PRMT R49, R167, 0x5410, R49 ;  /* 0x00005410a7317816 */ /* 0x000fe20000000031 */
[----:B--2---:R-:W-:-:S02]  /*71e0*/  IMAD.U32 R163, R89, 0x10000, RZ ;  /* 0x0001000059a37824 */ /* 0x004fc400078e00ff */
[C---:B------:R-:W-:Y:S01]  /*71f0*/  FMUL.FTZ R167, R166.reuse, R50 ;  /* 0x00000032a6a77220 */ /* 0x040fe20000410000 */
[-C--:B------:R-:W-:Y:S01]  /*7200*/  FMUL.FTZ R166, R166, R164.reuse ;  /* 0x000000a4a6a67220 */ /* 0x080fe20000410000 */
[----:B------:R-:W-:Y:S02]  /*7210*/  LOP3.LUT R93, R93, 0xffff0000, RZ, 0xc0, !PT ;  /* 0xffff00005d5d7812 */ /* 0x000fe400078ec0ff */
[C---:B------:R-:W-:Y:S01]  /*7220*/  FFMA.FTZ R164, R163.reuse, R164, -R167 ;  /* 0x000000a4a3a47223 */ /* 0x040fe200000108a7 */
[----:B------:R-:W-:Y:S01]  /*7230*/  FFMA.FTZ R163, R163, R50, R166 ;  /* 0x00000032a3a37223 */ /* 0x000fe200000100a6 */
[----:B------:R-:W-:Y:S01]  /*7240*/  LOP3.LUT R166, R63, 0xffff0000, RZ, 0xc0, !PT ;  /* 0xffff00003fa67812 */ /* 0x000fe200078ec0ff */
[----:B------:R-:W-:Y:S01]  /*7250*/  IMAD.U32 R167, R95, 0x10000, RZ ;  /* 0x000100005fa77824 */ /* 0x000fe200078e00ff */
[----:B------:R-:W-:Y:S02]  /*7260*/  LOP3.LUT R63, R60, 0xffff0000, RZ, 0xc0, !PT ;  /* 0xffff00003c3f7812 */ /* 0x000fe400078ec0ff */
[----:B------:R-:W-:Y:S01]  /*7270*/  LOP3.LUT R50, R89, 0xffff0000, RZ, 0xc0, !PT ;  /* 0xffff000059327812 */ /* 0x000fe200078ec0ff */
[----:B------:R-:W-:Y:S01]  /*7280*/  FMUL.FTZ R89, R93, R166 ;  /* 0x000000a65d597220 */ /* 0x000fe20000410000 */
[----:B------:R-:W-:Y:S01]  /*7290*/  PRMT R51, R181, 0x5410, R51 ;  /* 0x00005410b5337816 */ /* 0x000fe20000000033 */
[----:B------:R-:W-:Y:S01]  /*72a0*/  FMUL.FTZ R60, R93, R63 ;  /* 0x0000003f5d3c7220 */ /* 0x000fe20000410000 */
[----:B------:R-:W-:Y:S01]  /*72b0*/  IMAD.U32 R93, R91, 0x10000, RZ ;  /* 0x000100005b5d7824 */ /* 0x000fe200078e00ff */
[----:B------:R-:W-:-:S02]  /*72c0*/  LOP3.LUT R95, R95, 0xffff0000, RZ, 0xc0, !PT ;  /* 0xffff00005f5f7812 */ /* 0x000fc400078ec0ff */
[C---:B------:R-:W-:Y:S01]  /*72d0*/  FFMA.FTZ R60, R50.reuse, R166, -R60 ;  /* 0x000000a6323c7223 */ /* 0x040fe2000001083c */
[----:B------:R-:W-:Y:S02]  /*72e0*/  IMAD.U32 R166, R51, 0x10000, RZ ;  /* 0x0001000033a67824 */ /* 0x000fe400078e00ff */
[----:B------:R-:W-:Y:S01]  /*72f0*/  FFMA.FTZ R50, R50, R63, R89 ;  /* 0x0000003f32327223 */ /* 0x000fe20000010059 */
[C---:B------:R-:W-:Y:S01]  /*7300*/  IMAD.U32 R63, R48.reuse, 0x10000, RZ ;  /* 0x00010000303f7824 */ /* 0x040fe200078e00ff */
[----:B------:R-:W-:Y:S01]  /*7310*/  LOP3.LUT R48, R48, 0xffff0000, RZ, 0xc0, !PT ;  /* 0xffff000030307812 */ /* 0x000fe200078ec0ff */
[----:B------:R-:W-:Y:S01]  /*7320*/  FMUL.FTZ R89, R167, R166 ;  /* 0x000000a6a7597220 */ /* 0x000fe20000410000 */
[----:B------:R-:W-:Y:S02]  /*7330*/  LOP3.LUT R91, R91, 0xffff0000, RZ, 0xc0, !PT ;  /* 0xffff00005b5b7812 */ /* 0x000fe400078ec0ff */
[----:B------:R-:W-:Y:S01]  /*7340*/  PRMT R61, R180, 0x5410, R61 ;  /* 0x00005410b43d7816 */ /* 0x000fe2000000003d */
[-C--:B------:R-:W-:Y:S01]  /*7350*/  FFMA.FTZ R89, R93, R63.reuse, -R89 ;  /* 0x0000003f5d597223 */ /* 0x080fe20000010859 */
[----:B------:R-:W-:Y:S01]  /*7360*/  FMUL.FTZ R63, R167, R63 ;  /* 0x0000003fa73f7220 */ /* 0x000fe20000410000 */
[----:B------:R-:W-:-:S02]  /*7370*/  F2FP.BF16.F32.PACK_AB R60, R60, R164 ;  /* 0x000000a43c3c723e */ /* 0x000fc400000010ff */
[----:B------:R-:W-:Y:S01]  /*7380*/  F2FP.BF16.F32.PACK_AB R50, R50, R163 ;  /* 0x000000a33232723e */ /* 0x000fe200000010ff */
[----:B------:R-:W-:Y:S01]  /*7390*/  FFMA.FTZ R63, R93, R166, R63 ;  /* 0x000000a65d3f7223 */ /* 0x000fe2000001003f */
[----:B------:R-:W-:Y:S01]  /*73a0*/  LOP3.LUT R93, R51, 0xffff0000, RZ, 0xc0, !PT ;  /* 0xffff0000335d7812 */ /* 0x000fe200078ec0ff */
[----:B------:R-:W-:-:S04]  /*73b0*/  IMAD.U32 R166, R165, 0x10000, RZ ;  /* 0x00010000a5a67824 */ /* 0x000fc800078e00ff */
[----:B------:R-:W-:-:S04]  /*73c0*/  FMUL.FTZ R51, R95, R93 ;  /* 0x0000005d5f337220 */ /* 0x000fc80000410000 */
[-C--:B------:R-:W-:Y:S01]  /*73d0*/  FFMA.FTZ R51, R91, R48.reuse, -R51 ;  /* 0x000000305b337223 */ /* 0x080fe20000010833 */
[----:B------:R-:W-:Y:S01]  /*73e0*/  FMUL.FTZ R48, R95, R48 ;  /* 0x000000305f307220 */ /* 0x000fe20000410000 */
[C---:B------:R-:W-:Y:S01]  /*73f0*/  IMAD.U32 R95, R92.reuse, 0x10000, RZ ;  /* 0x000100005c5f7824 */ /* 0x040fe200078e00ff */
[----:B------:R-:W-:Y:S02]  /*7400*/  LOP3.LUT R92, R92, 0xffff0000, RZ, 0xc0, !PT ;  /* 0xffff00005c5c7812 */ /* 0x000fe400078ec0ff */
[----:B------:R-:W-:Y:S01]  /*7410*/  FFMA.FTZ R48, R91, R93, R48 ;  /* 0x0000005d5b307223 */ /* 0x000fe20000010030 */
        /* <DEDUP_REMOVED lines=10> */
[----:B------:R-:W-:Y:S02]  /*74c0*/  LOP3.LUT R91, R49, 0xffff0000, RZ, 0xc0, !PT ;  /* 0xffff0000315b7812 */ /* 0x000fe400078ec0ff */
[----:B------:R-:W-:Y:S01]  /*74d0*/  LOP3.LUT R49, R165, 0xffff0000, RZ, 0xc0, !PT ;  /* 0xffff0000a5317812 */ /* 0x000fe200078ec0ff */
[C---:B------:R-:W-:Y:S01]  /*74e0*/  IMAD.U32 R165, R62.reuse, 0x10000, RZ ;  /* 0x000100003ea57824 */ /* 0x040fe200078e00ff */
        /* <DEDUP_REMOVED lines=8> */
[C---:B------:R-:W-:Y:S01]  /*7570*/  IMAD.U32 R91, R90.reuse, 0x10000, RZ ;  /* 0x000100005a5b7824 */ /* 0x040fe200078e00ff */
        /* <DEDUP_REMOVED lines=8> */
[----:B------:R-:W-:-:S02]  /*7600*/  F2FP.BF16.F32.PACK_AB R95, R88, R95 ;  /* 0x0000005f585f723e */ /* 0x000fc400000010ff */
        /* <DEDUP_REMOVED lines=9> */
[----:B------:R-:W-:Y:S02]  /*76a0*/  IMAD.MOV.U32 R93, RZ, RZ, R50 ;  /* 0x000000ffff5d7224 */ /* 0x000fe400078e0032 */
[----:B------:R-:W-:-:S07]  /*76b0*/  IMAD.MOV.U32 R91, RZ, RZ, R51 ;  /* 0x000000ffff5b7224 */ /* 0x000fce00078e0033 */
.L_x_6262:
[----:B------:R-:W-:Y:S05]  /*76c0*/  BSYNC B3 ;  /* 0x0000000000037941 */ /* 0x000fea0003800000 */
.L_x_6261:
        /* <DEDUP_REMOVED lines=12> */
.L_x_6260:
[----:B------:R-:W-:Y:S05]  /*7790*/  BSYNC B2 ;  /* 0x0000000000027941 */ /* 0x000fea0003800000 */
.L_x_6259:
        /* <DEDUP_REMOVED lines=37> */
[-C--:B------:R-:W-:Y:S01]  /*79f0*/  FMUL.FTZ R163, R161, R95.reuse ;  /* 0x0000005fa1a37220 */ /* 0x080fe20000410000 */
[----:B------:R-:W-:Y:S01]  /*7a00*/  LOP3.LUT R56, R63, 0xffff0000, RZ, 0xc0, !PT ;  /* 0xffff00003f387812 */ /* 0x000fe200078ec0ff */
[-C--:B------:R-:W-:Y:S01]  /*7a10*/  FMUL.FTZ R161, R161, R94.reuse ;  /* 0x0000005ea1a17220 */ /* 0x080fe20000410000 */
[----:B------:R-:W-:Y:S01]  /*7a20*/  SHF.R.U64 R45, R44, 0x10, R45 ;  /* 0x000000102c2d7819 */ /* 0x000fe2000000122d */
[----:B------:R-:W-:Y:S01]  /*7a30*/  FFMA.FTZ R94, R93, R94, -R163 ;  /* 0x0000005e5d5e7223 */ /* 0x000fe200000108a3 */
[----:B------:R-:W-:Y:S01]  /*7a40*/  LOP3.LUT R44, R51, 0xffff0000, RZ, 0xc0, !PT ;  /* 0xffff0000332c7812 */ /* 0x000fe200078ec0ff */
[----:B------:R-:W-:Y:S01]  /*7a50*/  FFMA.FTZ R93, R93, R95, R161 ;  /* 0x0000005f5d5d7223 */ /* 0x000fe200000100a1 */
[----:B------:R-:W-:Y:S01]  /*7a60*/  LOP3.LUT R95, R92, 0xffff0000, RZ, 0xc0, !PT ;  /* 0xffff00005c5f7812 */ /* 0x000fe200078ec0ff */
[----:B------:R-:W-:Y:S01]  /*7a70*/  IMAD.U32 R163, R63, 0x10000, RZ ;  /* 0x000100003fa37824 */ /* 0x000fe200078e00ff */
[----:B------:R-:W-:-:S02]  /*7a80*/  LOP3.LUT R92, R91, 0xffff0000, RZ, 0xc0, !PT ;  /* 0xffff00005b5c7812 */ /* 0x000fc400078ec0ff */
[----:B------:R-:W-:Y:S02]  /*7a90*/  SHF.R.U64 R46, R46, 0x10, R47 ;  /* 0x000000102e2e7819 */ /* 0x000fe4000000122f */
[----:B------:R-:W-:Y:S01]  /*7aa0*/  SHF.R.U64 R58, R58, 0x10, R59 ;  /* 0x000000103a3a7819 */ /* 0x000fe2000000123b */
[CC--:B------:R-:W-:Y:S01]  /*7ab0*/  FMUL.FTZ R91, R61.reuse, R92.reuse ;  /* 0x0000005c3d5b7220 */ /* 0x0c0fe20000410000 */
[-C--:B------:R-:W-:Y:S01]  /*7ac0*/  FMUL.FTZ R61, R61, R95.reuse ;  /* 0x0000005f3d3d7220 */ /* 0x080fe20000410000 */
[----:B------:R-:W-:Y:S02]  /*7ad0*/  PRMT R46, R175, 0x5432, R46 ;  /* 0x00005432af2e7816 */ /* 0x000fe4000000002e */
[C---:B------:R-:W-:Y:S01]  /*7ae0*/  FFMA.FTZ R91, R49.reuse, R95, -R91 ;  /* 0x0000005f315b7223 */ /* 0x040fe2000001085b */
[----:B------:R-:W-:Y:S01]  /*7af0*/  FFMA.FTZ R49, R49, R92, R61 ;  /* 0x0000005c31317223 */ /* 0x000fe2000001003d */
[----:B------:R-:W-:Y:S01]  /*7b00*/  SHF.R.U32.HI R61, RZ, 0x10, R59 ;  /* 0x00000010ff3d7819 */ /* 0x000fe2000001163b */
[----:B------:R-:W-:Y:S01]  /*7b10*/  IMAD.U32 R95, R51, 0x10000, RZ ;  /* 0x00010000335f7824 */ /* 0x000fe200078e00ff */
[----:B------:R-:W-:-:S02]  /*7b20*/  SHF.R.U32.HI R92, RZ, 0x10, R47 ;  /* 0x00000010ff5c7819 */ /* 0x000fc4000001162f */
[----:B------:R-:W-:Y:S02]  /*7b30*/  PRMT R61, R178, 0x5410, R61 ;  /* 0x00005410b23d7816 */ /* 0x000fe4000000003d */
[----:B------:R-:W-:Y:S02]  /*7b40*/  PRMT R92, R176, 0x5432, R92 ;  /* 0x00005432b05c7816 */ /* 0x000fe4000000005c */
[----:B------:R-:W-:Y:S01]  /*7b50*/  PRMT R58, R175, 0x5410, R58 ;  /* 0x00005410af3a7816 */ /* 0x000fe2000000003a */
[C---:B------:R-:W-:Y:S01]  /*7b60*/  IMAD.U32 R161, R61.reuse, 0x10000, RZ ;  /* 0x000100003da17824 */ /* 0x040fe200078e00ff */
[----:B------:R-:W-:Y:S01]  /*7b70*/  LOP3.LUT R61, R61, 0xffff0000, RZ, 0xc0, !PT ;  /* 0xffff00003d3d7812 */ /* 0x000fe200078ec0ff */
[C---:B------:R-:W-:Y:S01]  /*7b80*/  IMAD.U32 R164, R92.reuse, 0x10000, RZ ;  /* 0x000100005ca47824 */ /* 0x040fe200078e00ff */
[----:B------:R-:W-:Y:S01]  /*7b90*/  LOP3.LUT R92, R92, 0xffff0000, RZ, 0xc0, !PT ;  /* 0xffff00005c5c7812 */ /* 0x000fe200078ec0ff */
[----:B------:R-:W-:Y:S01]  /*7ba0*/  FMUL.FTZ R165, R163, R161 ;  /* 0x000000a1a3a57220 */ /* 0x000fe20000410000 */
[----:B------:R-:W-:Y:S01]  /*7bb0*/  F2FP.BF16.F32.PACK_AB R91, R91, R94 ;  /* 0x0000005e5b5b723e */ /* 0x000fe200000010ff */
[C---:B------:R-:W-:Y:S01]  /*7bc0*/  FMUL.FTZ R51, R56.reuse, R61 ;  /* 0x0000003d38337220 */ /* 0x040fe20000410000 */
[----:B------:R-:W-:Y:S01]  /*7bd0*/  FMUL.FTZ R163, R163, R164 ;  /* 0x000000a4a3a37220 */ /* 0x000fe20000410000 */
[----:B------:R-:W-:Y:S01]  /*7be0*/  FMUL.FTZ R56, R56, R92 ;  /* 0x0000005c38387220 */ /* 0x000fe20000410000 */
[C---:B------:R-:W-:Y:S01]  /*7bf0*/  FFMA.FTZ R164, R95.reuse, R164, -R165 ;  /* 0x000000a45fa47223 */ /* 0x040fe200000108a5 */
[C---:B------:R-:W-:Y:S01]  /*7c00*/  FFMA.FTZ R51, R44.reuse, R92, -R51 ;  /* 0x0000005c2c337223 */ /* 0x040fe20000010833 */
[----:B------:R-:W-:Y:S01]  /*7c10*/  FFMA.FTZ R163, R95, R161, R163 ;  /* 0x000000a15fa37223 */ /* 0x000fe200000100a3 */
[----:B------:R-:W-:Y:S01]  /*7c20*/  FFMA.FTZ R44, R44, R61, R56 ;  /* 0x0000003d2c2c7223 */ /* 0x000fe20000010038 */
[----:B------:R-:W-:Y:S01]  /*7c30*/  PRMT R56, R177, 0x5410, R45 ;  /* 0x00005410b1387816 */ /* 0x000fe2000000002d */
[----:B------:R-:W-:Y:S01]  /*7c40*/  IMAD.U32 R95, R60, 0x10000, RZ ;  /* 0x000100003c5f7824 */ /* 0x000fe200078e00ff */
[----:B------:R-:W-:Y:S01]  /*7c50*/  PRMT R45, R176, 0x5410, R57 ;  /* 0x00005410b02d7816 */ /* 0x000fe20000000039 */
[----:B------:R-:W-:Y:S01]  /*7c60*/  IMAD.U32 R57, R48, 0x10000, RZ ;  /* 0x0001000030397824 */ /* 0x000fe200078e00ff */
[----:B------:R-:W-:Y:S01]  /*7c70*/  LOP3.LUT R60, R60, 0xffff0000, RZ, 0xc0, !PT ;  /* 0xffff00003c3c7812 */ /* 0x000fe200078ec0ff */
[C---:B------:R-:W-:Y:S01]  /*7c80*/  IMAD.U32 R63, R56.reuse, 0x10000, RZ ;  /* 0x00010000383f7824 */ /* 0x040fe200078e00ff */
        /* <DEDUP_REMOVED lines=21> */
[----:B------:R-:W-:Y:S01]  /*7de0*/  LOP3.LUT R50, R50, 0xffff0000, RZ, 0xc0, !PT ;  /* 0xffff000032327812 */ /* 0x000fe200078ec0ff */
[C---:B------:R-:W-:Y:S02]  /*7df0*/  FFMA.FTZ R59, R48.reuse, R57, -R59 ;  /* 0x00000039303b7223 */ /* 0x040fe4000001083b */
[----:B------:R-:W-:Y:S01]  /*7e00*/  FFMA.FTZ R60, R48, R56, R60 ;  /* 0x00000038303c7223 */ /* 0x000fe2000001003c */
[C---:B------:R-:W-:Y:S01]  /*7e10*/  FMUL.FTZ R48, R62.reuse, R58 ;  /* 0x0000003a3e307220 */ /* 0x040fe20000410000 */
[-C--:B------:R-:W-:Y:S01]  /*7e20*/  FMUL.FTZ R62, R62, R46.reuse ;  /* 0x0000002e3e3e7220 */ /* 0x080fe20000410000 */
[----:B------:R-:W-:Y:S01]  /*7e30*/  F2FP.BF16.F32.PACK_AB R93, R49, R93 ;  /* 0x0000005d315d723e */ /* 0x000fe200000010ff */
[----:B------:R-:W-:Y:S02]  /*7e40*/  IMAD.MOV.U32 R49, RZ, RZ, R91 ;  /* 0x000000ffff317224 */ /* 0x000fe400078e005b */
[C---:B------:R-:W-:Y:S01]  /*7e50*/  FFMA.FTZ R48, R50.reuse, R46, -R48 ;  /* 0x0000002e32307223 */ /* 0x040fe20000010830 */
[----:B------:R-:W-:Y:S01]  /*7e60*/  FFMA.FTZ R62, R50, R58, R62 ;  /* 0x0000003a323e7223 */ /* 0x000fe2000001003e */
[----:B------:R-:W-:Y:S01]  /*7e70*/  F2FP.BF16.F32.PACK_AB R44, R44, R163 ;  /* 0x000000a32c2c723e */ /* 0x000fe200000010ff */
[----:B------:R-:W-:Y:S01]  /*7e80*/  IMAD.MOV.U32 R61, RZ, RZ, R93 ;  /* 0x000000ffff3d7224 */ /* 0x000fe200078e005d */
        /* <DEDUP_REMOVED lines=9> */
.L_x_6266:
[----:B------:R-:W-:Y:S05]  /*7f20*/  BSYNC B3 ;  /* 0x0000000000037941 */ /* 0x000fea0003800000 */
.L_x_6265:
        /* <DEDUP_REMOVED lines=10> */
.L_x_6264:
[----:B------:R-:W-:Y:S05]  /*7fd0*/  BSYNC B2 ;  /* 0x0000000000027941 */ /* 0x000fea0003800000 */
.L_x_6263:
[----:B------:R-:W-:-:S13]  /*7fe0*/  ISETP.NE.AND P4, PT, R32, RZ, PT ;  /* 0x000000ff2000720c */ /* 0x000fda0003f85270 */
[----:B------:R-:W-:Y:S05]  /*7ff0*/  @!P4 BRA `(.L_x_6258) ;  /* 0x000000080004c947 */ /* 0x000fea0003800000 */
[----:B0-----:R-:W3:Y:S01]  /*8000*/  LDL R44, [R1+0x8] ;  /* 0x00000800012c7983 */ /* 0x001ee20000100800 */
        /* <DEDUP_REMOVED lines=38> */
[C---:B------:R-:W-:Y:S01]  /*8270*/  IMAD.U32 R91, R52.reuse, 0x10000, RZ ;  /* 0x00010000345b7824 */ /* 0x040fe200078e00ff */
[----:B------:R-:W-:Y:S01]  /*8280*/  SHF.R.U32.HI R54, RZ, 0x10, R55 ;  /* 0x00000010ff367819 */ /* 0x000fe20000011637 */
        /* <DEDUP_REMOVED lines=14> */
[----:B------:R-:W-:Y:S01]  /*8370*/  FMUL.FTZ R62, R62, R41 ;  /* 0x000000293e3e7220 */ /* 0x000fe20000410000 */
        /* <DEDUP_REMOVED lines=62> */
.L_x_6268:
[----:B------:R-:W-:Y:S05]  /*8760*/  BSYNC B2 ;  /* 0x0000000000027941 */ /* 0x000fea0003800000 */
.L_x_6267:
        /* <DEDUP_REMOVED lines=10> */
.L_x_6258:
[----:B------:R-:W-:Y:S05]  /*8810*/  BSYNC B1 ;  /* 0x0000000000017941 */ /* 0x000fea0003800000 */
.L_x_6257:
        /* <DEDUP_REMOVED lines=52> */
[----:B------:R-:W-:Y:S01]  /*8b60*/  SHF.R.U64 R56, R86, 0x10, R87 ;  /* 0x0000001056387819 */ /* 0x000fe20000001257 */
[----:B------:R-:W-:Y:S01]  /*8b70*/  IMAD.U32 R90, R72, 0x10000, RZ ;  /* 0x00010000485a7824 */ /* 0x000fe200078e00ff */
[----:B------:R-:W-:Y:S01]  /*8b80*/  SHF.R.U64 R54, R74, 0x10, R75 ;  /* 0x000000104a367819 */ /* 0x000fe2000000124b */
[----:B------:R-:W-:Y:S01]  /*8b90*/  IMAD.U32 R88, R84, 0x10000, RZ ;  /* 0x0001000054587824 */ /* 0x000fe200078e00ff */
[----:B------:R-:W-:-:S02]  /*8ba0*/  SHF.R.U32.HI R86, RZ, 0x10, R87 ;  /* 0x00000010ff567819 */ /* 0x000fc40000011657 */
[----:B------:R-:W-:Y:S01]  /*8bb0*/  SHF.R.U32.HI R74, RZ, 0x10, R75 ;  /* 0x00000010ff4a7819 */ /* 0x000fe2000001164b */
[----:B------:R-:W-:Y:S01]  /*8bc0*/  FMUL.FTZ R92, R59, R88 ;  /* 0x000000583b5c7220 */ /* 0x000fe20000410000 */
[----:B------:R-:W-:Y:S02]  /*8bd0*/  PRMT R170, R170, 0x5410, R55 ;  /* 0x00005410aaaa7816 */ /* 0x000fe40000000037 */
[----:B------:R-:W-:Y:S01]  /*8be0*/  LOP3.LUT R60, R45, 0xffff0000, RZ, 0xc0, !PT ;  /* 0xffff00002d3c7812 */ /* 0x000fe200078ec0ff */
[-C--:B------:R-:W-:Y:S01]  /*8bf0*/  FFMA.FTZ R92, R57, R90.reuse, -R92 ;  /* 0x0000005a395c7223 */ /* 0x080fe2000001085c */
[----:B------:R-:W-:Y:S01]  /*8c00*/  LOP3.LUT R55, R84, 0xffff0000, RZ, 0xc0, !PT ;  /* 0xffff000054377812 */ /* 0x000fe200078ec0ff */
[----:B------:R-:W-:Y:S01]  /*8c10*/  FMUL.FTZ R84, R59, R90 ;  /* 0x0000005a3b547220 */ /* 0x000fe20000410000 */
[----:B------:R-:W-:Y:S01]  /*8c20*/  PRMT R86, R169, 0x5432, R86 ;  /* 0x00005432a9567816 */ /* 0x000fe20000000056 */
[----:B------:R-:W-:Y:S01]  /*8c30*/  IMAD.U32 R45, R44, 0x10000, RZ ;  /* 0x000100002c2d7824 */ /* 0x000fe200078e00ff */
[----:B------:R-:W-:Y:S01]  /*8c40*/  PRMT R74, R162, 0x5432, R74 ;  /* 0x00005432a24a7816 */ /* 0x000fe2000000004a */
[----:B------:R-:W-:Y:S01]  /*8c50*/  FMUL.FTZ R85, R60, R55 ;  /* 0x000000373c557220 */ /* 0x000fe20000410000 */
[----:B------:R-:W-:Y:S01]  /*8c60*/  LOP3.LUT R58, R41, 0xffff0000, RZ, 0xc0, !PT ;  /* 0xffff0000293a7812 */ /* 0x000fe200078ec0ff */
[----:B------:R-:W-:Y:S01]  /*8c70*/  IMAD.U32 R59, R86, 0x10000, RZ ;  /* 0x00010000563b7824 */ /* 0x000fe200078e00ff */
[----:B------:R-:W-:Y:S01]  /*8c80*/  LOP3.LUT R75, R72, 0xffff0000, RZ, 0xc0, !PT ;  /* 0xffff0000484b7812 */ /* 0x000fe200078ec0ff */
[----:B------:R-:W-:-:S02]  /*8c90*/  IMAD.U32 R72, R74, 0x10000, RZ ;  /* 0x000100004a487824 */ /* 0x000fc400078e00ff */
[----:B------:R-:W-:Y:S01]  /*8ca0*/  FFMA.FTZ R84, R57, R88, R84 ;  /* 0x0000005839547223 */ /* 0x000fe20000010054 */
[----:B------:R-:W-:Y:S01]  /*8cb0*/  LOP3.LUT R47, R47, 0xffff0000, RZ, 0xc0, !PT ;  /* 0xffff00002f2f7812 */ /* 0x000fe200078ec0ff */
[----:B------:R-:W-:Y:S02]  /*8cc0*/  IMAD.U32 R41, R40, 0x10000, RZ ;  /* 0x0001000028297824 */ /* 0x000fe400078e00ff */
[-C--:B------:R-:W-:Y:S01]  /*8cd0*/  FMUL.FTZ R87, R60, R75.reuse ;  /* 0x0000004b3c577220 */ /* 0x080fe20000410000 */
[----:B------:R-:W-:Y:S01]  /*8ce0*/  FFMA.FTZ R57, R58, R75, -R85 ;  /* 0x0000004b3a397223 */ /* 0x000fe20000010855 */
[C---:B------:R-:W-:Y:S01]  /*8cf0*/  FMUL.FTZ R75, R63.reuse, R59 ;  /* 0x0000003b3f4b7220 */ /* 0x040fe20000410000 */
[----:B------:R-:W-:Y:S01]  /*8d00*/  LOP3.LUT R86, R86, 0xffff0000, RZ, 0xc0, !PT ;  /* 0xffff000056567812 */ /* 0x000fe200078ec0ff */
[-C--:B------:R-:W-:Y:S01]  /*8d10*/  FMUL.FTZ R60, R63, R72.reuse ;  /* 0x000000483f3c7220 */ /* 0x080fe20000410000 */
[----:B------:R-:W-:Y:S01]  /*8d20*/  PRMT R53, R168, 0x5410, R53 ;  /* 0x00005410a8357816 */ /* 0x000fe20000000035 */
[----:B------:R-:W-:Y:S01]  /*8d30*/  FFMA.FTZ R55, R58, R55, R87 ;  /* 0x000000373a377223 */ /* 0x000fe20000010057 */
[----:B------:R-:W-:Y:S01]  /*8d40*/  LOP3.LUT R74, R74, 0xffff0000, RZ, 0xc0, !PT ;  /* 0xffff00004a4a7812 */ /* 0x000fe200078ec0ff */
[C---:B------:R-:W-:Y:S01]  /*8d50*/  FFMA.FTZ R58, R62.reuse, R72, -R75 ;  /* 0x000000483e3a7223 */ /* 0x040fe2000001084b */
[----:B------:R-:W-:Y:S01]  /*8d60*/  LOP3.LUT R43, R43, 0xffff0000, RZ, 0xc0, !PT ;  /* 0xffff00002b2b7812 */ /* 0x000fe200078ec0ff */
[----:B------:R-:W-:Y:S01]  /*8d70*/  FFMA.FTZ R59, R62, R59, R60 ;  /* 0x0000003b3e3b7223 */ /* 0x000fe2000001003c */
[----:B------:R-:W-:Y:S01]  /*8d80*/  FMUL.FTZ R72, R47, R86 ;  /* 0x000000562f487220 */ /* 0x000fe20000410000 */
[----:B------:R-:W-:Y:S01]  /*8d90*/  IMAD.U32 R60, R170, 0x10000, RZ ;  /* 0x00010000aa3c7824 */ /* 0x000fe200078e00ff */
[----:B------:R-:W-:Y:S01]  /*8da0*/  LOP3.LUT R44, R44, 0xffff0000, RZ, 0xc0, !PT ;  /* 0xffff00002c2c7812 */ /* 0x000fe200078ec0ff */
[----:B------:R-:W-:-:S02]  /*8db0*/  IMAD.U32 R62, R53, 0x10000, RZ ;  /* 0x00010000353e7824 */ /* 0x000fc400078e00ff */
[-C--:B------:R-:W-:Y:S01]  /*8dc0*/  FMUL.FTZ R88, R47, R74.reuse ;  /* 0x0000004a2f587220 */ /* 0x080fe20000410000 */
[----:B------:R-:W-:Y:S01]  /*8dd0*/  LOP3.LUT R63, R170, 0xffff0000, RZ, 0xc0, !PT ;  /* 0xffff0000aa3f7812 */ /* 0x000fe200078ec0ff */
[----:B------:R-:W-:Y:S01]  /*8de0*/  FFMA.FTZ R47, R43, R74, -R72 ;  /* 0x0000004a2b2f7223 */ /* 0x000fe20000010848 */
[C---:B------:R-:W-:Y:S01]  /*8df0*/  FMUL.FTZ R72, R45.reuse, R60 ;  /* 0x0000003c2d487220 */ /* 0x040fe20000410000 */
[----:B------:R-:W-:Y:S01]  /*8e00*/  LOP3.LUT R40, R40, 0xffff0000, RZ, 0xc0, !PT ;  /* 0xffff000028287812 */ /* 0x000fe200078ec0ff */
[----:B------:R-:W-:Y:S01]  /*8e10*/  FMUL.FTZ R45, R45, R62 ;  /* 0x0000003e2d2d7220 */ /* 0x000fe20000410000 */
[----:B------:R-:W-:Y:S01]  /*8e20*/  LOP3.LUT R53, R53, 0xffff0000, RZ, 0xc0, !PT ;  /* 0xffff000035357812 */ /* 0x000fe200078ec0ff */
[----:B------:R-:W-:Y:S01]  /*8e30*/  FFMA.FTZ R86, R43, R86, R88 ;  /* 0x000000562b567223 */ /* 0x000fe20000010058 */
[----:B------:R-:W-:Y:S01]  /*8e40*/  PRMT R56, R169, 0x5410, R56 ;  /* 0x00005410a9387816 */ /* 0x000fe20000000038 */
[----:B------:R-:W-:Y:S01]  /*8e50*/  FMUL.FTZ R43, R44, R63 ;  /* 0x0000003f2c2b7220 */ /* 0x000fe20000410000 */
[----:B------:R-:W-:Y:S01]  /*8e60*/  PRMT R54, R162, 0x5410, R54 ;  /* 0x00005410a2367816 */ /* 0x000fe20000000036 */
[C---:B------:R-:W-:Y:S01]  /*8e70*/  FFMA.FTZ R62, R41.reuse, R62, -R72 ;  /* 0x0000003e293e7223 */ /* 0x040fe20000010848 */
[----:B------:R-:W-:Y:S01]  /*8e80*/  FFMA.FTZ R41, R41, R60, R45 ;  /* 0x0000003c29297223 */ /* 0x000fe2000001002d */
[----:B------:R-:W-:Y:S01]  /*8e90*/  LOP3.LUT R46, R46, 0xffff0000, RZ, 0xc0, !PT ;  /* 0xffff00002e2e7812 */ /* 0x000fe200078ec0ff */
[-C--:B------:R-:W-:Y:S01]  /*8ea0*/  FMUL.FTZ R75, R44, R53.reuse ;  /* 0x000000352c4b7220 */ /* 0x080fe20000410000 */
[----:B------:R-:W-:Y:S01]  /*8eb0*/  FFMA.FTZ R43, R40, R53, -R43 ;  /* 0x00000035282b7223 */ /* 0x000fe2000001082b */
[C---:B------:R-:W-:Y:S01]  /*8ec0*/  LOP3.LUT R45, R56.reuse, 0xffff0000, RZ, 0xc0, !PT ;  /* 0xffff0000382d7812 */ /* 0x040fe200078ec0ff */
[----:B------:R-:W-:Y:S01]  /*8ed0*/  IMAD.U32 R60, R56, 0x10000, RZ ;  /* 0x00010000383c7824 */ /* 0x000fe200078e00ff */
[C---:B------:R-:W-:Y:S01]  /*8ee0*/  LOP3.LUT R53, R54.reuse, 0xffff0000, RZ, 0xc0, !PT ;  /* 0xffff000036357812 */ /* 0x040fe200078ec0ff */
[----:B------:R-:W-:-:S02]  /*8ef0*/  IMAD.U32 R44, R54, 0x10000, RZ ;  /* 0x00010000362c7824 */ /* 0x000fc400078e00ff */
[----:B------:R-:W-:Y:S01]  /*8f00*/  FFMA.FTZ R40, R40, R63, R75 ;  /* 0x0000003f28287223 */ /* 0x000fe2000001004b */
[----:B------:R-:W-:Y:S01]  /*8f10*/  LOP3.LUT R42, R42, 0xffff0000, RZ, 0xc0, !PT ;  /* 0xffff00002a2a7812 */ /* 0x000fe200078ec0ff */
[C---:B------:R-:W-:Y:S01]  /*8f20*/  FMUL.FTZ R54, R73.reuse, R60 ;  /* 0x0000003c49367220 */ /* 0x040fe20000410000 */
[C---:B------:R-:W-:Y:S01]  /*8f30*/  FMUL.FTZ R63, R46.reuse, R45 ;  /* 0x0000002d2e3f7220 */ /* 0x040fe20000410000 */
[----:B------:R-:W-:Y:S01]  /*8f40*/  FMUL.FTZ R73, R73, R44 ;  /* 0x0000002c49497220 */ /* 0x000fe20000410000 */
[-C--:B------:R-:W-:Y:S01]  /*8f50*/  FMUL.FTZ R46, R46, R53.reuse ;  /* 0x000000352e2e7220 */ /* 0x080fe20000410000 */
[----:B------:R-:W-:Y:S01]  /*8f60*/  F2FP.BF16.F32.PACK_AB R47, R47, R58 ;  /* 0x0000003a2f2f723e */ /* 0x000fe200000010ff */
        /* <DEDUP_REMOVED lines=15> */
.L_x_6272:
[----:B------:R-:W-:Y:S05]  /*9060*/  BSYNC B2 ;  /* 0x0000000000027941 */ /* 0x000fea0003800000 */
.L_x_6271:
[----:B0-----:R3:W-:Y:S04]  /*9070*/  STG.E.128 desc[UR60][R48.64], R40 ;  /* 0x0000002830007986 */ /* 0x0017e8000c101d3c */
[----:B--2---:R3:W-:Y:S02]  /*9080*/  @!P3 STG.E.128 desc[UR60][R50.64], R44 ;  /* 0x0000002c3200b986 */ /* 0x0047e4000c101d3c */
.L_x_6270:
[----:B------:R-:W-:Y:S05]  /*9090*/  BSYNC B1 ;  /* 0x0000000000017941 */ /* 0x000fea0003800000 */
.L_x_6269:
        /* <DEDUP_REMOVED lines=39> */
[--C-:B------:R-:W-:Y:S01]  /*9310*/  SHF.R.U32.HI R69, RZ, 0x10, R81.reuse ;  /* 0x00000010ff457819 */ /* 0x100fe20000011651 */
[----:B------:R-:W-:Y:S01]  /*9320*/  IMAD.U32 R63, R47, 0x10000, RZ ;  /* 0x000100002f3f7824 */ /* 0x000fe200078e00ff */
[----:B------:R-:W-:Y:S01]  /*9330*/  PRMT R54, R157, 0x5432, R54 ;  /* 0x000054329d367816 */ /* 0x000fe20000000036 */
[----:B------:R-:W-:Y:S01]  /*9340*/  IMAD.U32 R60, R43, 0x10000, RZ ;  /* 0x000100002b3c7824 */ /* 0x000fe200078e00ff */
[----:B------:R-:W-:Y:S01]  /*9350*/  SHF.R.U64 R57, R80, 0x10, R81 ;  /* 0x0000001050397819 */ /* 0x000fe20000001251 */
[----:B------:R-:W-:Y:S01]  /*9360*/  IMAD.U32 R55, R42, 0x10000, RZ ;  /* 0x000100002a377824 */ /* 0x000fe200078e00ff */
[----:B------:R-:W-:-:S02]  /*9370*/  PRMT R157, R157, 0x5410, R72 ;  /* 0x000054109d9d7816 */ /* 0x000fc40000000048 */
[----:B------:R-:W-:Y:S02]  /*9380*/  PRMT R69, R160, 0x5432, R69 ;  /* 0x00005432a0457816 */ /* 0x000fe40000000045 */
[--C-:B------:R-:W-:Y:S02]  /*9390*/  SHF.R.U64 R59, R70, 0x10, R71.reuse ;  /* 0x00000010463b7819 */ /* 0x100fe40000001247 */
[----:B------:R-:W-:Y:S01]  /*93a0*/  SHF.R.U32.HI R71, RZ, 0x10, R71 ;  /* 0x00000010ff477819 */ /* 0x000fe20000011647 */
[----:B------:R-:W-:Y:S01]  /*93b0*/  IMAD.U32 R73, R69, 0x10000, RZ ;  /* 0x0001000045497824 */ /* 0x000fe200078e00ff */
[----:B------:R-:W-:Y:S01]  /*93c0*/  PRMT R160, R160, 0x5410, R57 ;  /* 0x00005410a0a07816 */ /* 0x000fe20000000039 */
[----:B------:R-:W-:Y:S01]  /*93d0*/  IMAD.U32 R57, R157, 0x10000, RZ ;  /* 0x000100009d397824 */ /* 0x000fe200078e00ff */
[--C-:B------:R-:W-:Y:S02]  /*93e0*/  SHF.R.U64 R62, R82, 0x10, R83.reuse ;  /* 0x00000010523e7819 */ /* 0x100fe40000001253 */
[----:B------:R-:W-:-:S02]  /*93f0*/  SHF.R.U32.HI R82, RZ, 0x10, R83 ;  /* 0x00000010ff527819 */ /* 0x000fc40000011653 */
[C---:B------:R-:W-:Y:S02]  /*9400*/  PRMT R59, R158.reuse, 0x5432, R59 ;  /* 0x000054329e3b7816 */ /* 0x040fe4000000003b */
[----:B------:R-:W-:Y:S01]  /*9410*/  PRMT R158, R158, 0x5410, R71 ;  /* 0x000054109e9e7816 */ /* 0x000fe20000000047 */
[C---:B------:R-:W-:Y:S01]  /*9420*/  FMUL.FTZ R71, R68.reuse, R73 ;  /* 0x0000004944477220 */ /* 0x040fe20000410000 */
[----:B------:R-:W-:Y:S01]  /*9430*/  LOP3.LUT R70, R69, 0xffff0000, RZ, 0xc0, !PT ;  /* 0xffff000045467812 */ /* 0x000fe200078ec0ff */
[-C--:B------:R-:W-:Y:S01]  /*9440*/  FMUL.FTZ R69, R68, R57.reuse ;  /* 0x0000003944457220 */ /* 0x080fe20000410000 */
[----:B------:R-:W-:Y:S01]  /*9450*/  LOP3.LUT R61, R45, 0xffff0000, RZ, 0xc0, !PT ;  /* 0xffff00002d3d7812 */ /* 0x000fe200078ec0ff */
        /* <DEDUP_REMOVED lines=8> */
[----:B------:R-:W-:Y:S01]  /*94e0*/  FMUL.FTZ R74, R61, R68 ;  /* 0x000000443d4a7220 */ /* 0x000fe20000410000 */
        /* <DEDUP_REMOVED lines=8> */
[----:B------:R-:W-:Y:S01]  /*9570*/  IMAD.U32 R45, R44, 0x10000, RZ ;  /* 0x000100002c2d7824 */ /* 0x000fe200078e00ff */
[----:B------:R-:W-:Y:S01]  /*9580*/  LOP3.LUT R43, R43, 0xffff0000, RZ, 0xc0, !PT ;  /* 0xffff00002b2b7812 */ /* 0x000fe200078ec0ff */
[----:B------:R-:W-:Y:S01]  /*9590*/  FFMA.FTZ R60, R60, R71, R72 ;  /* 0x000000473c3c7223 */ /* 0x000fe20000010048 */
[----:B------:R-:W-:Y:S01]  /*95a0*/  IMAD.U32 R74, R160, 0x10000, RZ ;  /* 0x00010000a04a7824 */ /* 0x000fe200078e00ff */
[----:B------:R-:W-:Y:S01]  /*95b0*/  LOP3.LUT R44, R44, 0xffff0000, RZ, 0xc0, !PT ;  /* 0xffff00002c2c7812 */ /* 0x000fe200078ec0ff */
[----:B------:R-:W-:Y:S01]  /*95c0*/  FMUL.FTZ R80, R47, R82 ;  /* 0x000000522f507220 */ /* 0x000fe20000410000 */
[----:B------:R-:W-:-:S02]  /*95d0*/  IMAD.U32 R72, R54, 0x10000, RZ ;  /* 0x0001000036487824 */ /* 0x000fc400078e00ff */
[----:B------:R-:W-:Y:S01]  /*95e0*/  FMUL.FTZ R84, R47, R70 ;  /* 0x000000462f547220 */ /* 0x000fe20000410000 */
[----:B------:R-:W-:Y:S01]  /*95f0*/  LOP3.LUT R63, R160, 0xffff0000, RZ, 0xc0, !PT ;  /* 0xffff0000a03f7812 */ /* 0x000fe200078ec0ff */
[----:B------:R-:W-:Y:S01]  /*9600*/  IMAD.U32 R41, R40, 0x10000, RZ ;  /* 0x0001000028297824 */ /* 0x000fe200078e00ff */
[----:B------:R-:W-:Y:S01]  /*9610*/  LOP3.LUT R47, R54, 0xffff0000, RZ, 0xc0, !PT ;  /* 0xffff0000362f7812 */ /* 0x000fe200078ec0ff */
[----:B------:R-:W-:Y:S01]  /*9620*/  FMUL.FTZ R54, R45, R74 ;  /* 0x0000004a2d367220 */ /* 0x000fe20000410000 */
[----:B------:R-:W-:Y:S01]  /*9630*/  LOP3.LUT R40, R40, 0xffff0000, RZ, 0xc0, !PT ;  /* 0xffff000028287812 */ /* 0x000fe200078ec0ff */
[----:B------:R-:W-:Y:S01]  /*9640*/  FFMA.FTZ R70, R43, R70, -R80 ;  /* 0x000000462b467223 */ /* 0x000fe20000010850 */
[----:B------:R-:W-:Y:S01]  /*9650*/  FMUL.FTZ R45, R45, R72 ;  /* 0x000000482d2d7220 */ /* 0x000fe20000410000 */
[----:B------:R-:W-:Y:S01]  /*9660*/  FFMA.FTZ R71, R43, R82, R84 ;  /* 0x000000522b477223 */ /* 0x000fe20000010054 */
[----:B------:R-:W-:Y:S01]  /*9670*/  PRMT R62, R159, 0x5410, R62 ;  /* 0x000054109f3e7816 */ /* 0x000fe2000000003e */
[----:B------:R-:W-:Y:S01]  /*9680*/  FMUL.FTZ R43, R44, R63 ;  /* 0x0000003f2c2b7220 */ /* 0x000fe20000410000 */
[----:B------:R-:W-:Y:S01]  /*9690*/  LOP3.LUT R56, R42, 0xffff0000, RZ, 0xc0, !PT ;  /* 0xffff00002a387812 */ /* 0x000fe200078ec0ff */
[----:B------:R-:W-:-:S02]  /*96a0*/  IMAD.U32 R42, R46, 0x10000, RZ ;  /* 0x000100002e2a7824 */ /* 0x000fc400078e00ff */
[C---:B------:R-:W-:Y:S01]  /*96b0*/  FFMA.FTZ R54, R41.reuse, R72, -R54 ;  /* 0x0000004829367223 */ /* 0x040fe20000010836 */
[----:B------:R-:W-:Y:S01]  /*96c0*/  FFMA.FTZ R74, R41, R74, R45 ;  /* 0x0000004a294a7223 */ /* 0x000fe2000001002d */
[-C--:B------:R-:W-:Y:S01]  /*96d0*/  FMUL.FTZ R69, R44, R47.reuse ;  /* 0x0000002f2c457220 */ /* 0x080fe20000410000 */
[----:B------:R-:W-:Y:S01]  /*96e0*/  LOP3.LUT R46, R46, 0xffff0000, RZ, 0xc0, !PT ;  /* 0xffff00002e2e7812 */ /* 0x000fe200078ec0ff */
[----:B------:R-:W-:Y:S01]  /*96f0*/  FFMA.FTZ R47, R40, R47, -R43 ;  /* 0x0000002f282f7223 */ /* 0x000fe2000001082b */
[C---:B------:R-:W-:Y:S01]  /*9700*/  IMAD.U32 R41, R59.reuse, 0x10000, RZ ;  /* 0x000100003b297824 */ /* 0x040fe200078e00ff */
[C---:B------:R-:W-:Y:S01]  /*9710*/  LOP3.LUT R45, R62.reuse, 0xffff0000, RZ, 0xc0, !PT ;  /* 0xffff00003e2d7812 */ /* 0x040fe200078ec0ff */
[----:B------:R-:W-:Y:S01]  /*9720*/  IMAD.U32 R43, R62, 0x10000, RZ ;  /* 0x000100003e2b7824 */ /* 0x000fe200078e00ff */
[----:B------:R-:W-:Y:S01]  /*9730*/  LOP3.LUT R59, R59, 0xffff0000, RZ, 0xc0, !PT ;  /* 0xffff00003b3b7812 */ /* 0x000fe200078ec0ff */
[----:B------:R-:W-:Y:S01]  /*9740*/  FFMA.FTZ R69, R40, R63, R69 ;  /* 0x0000003f28457223 */ /* 0x000fe20000010045 */
[----:B------:R-:W-:Y:S01]  /*9750*/  F2FP.BF16.F32.PACK_AB R53, R53, R58 ;  /* 0x0000003a3535723e */ /* 0x000fe200000010ff */
        /* <DEDUP_REMOVED lines=20> */
.L_x_6276:
[----:B------:R-:W-:Y:S05]  /*98a0*/  BSYNC B2 ;  /* 0x0000000000027941 */ /* 0x000fea0003800000 */
.L_x_6275:
[----:B0-----:R4:W-:Y:S04]  /*98b0*/  STG.E.128 desc[UR60][R48.64], R40 ;  /* 0x0000002830007986 */ /* 0x0019e8000c101d3c */
[----:B--2---:R4:W-:Y:S02]  /*98c0*/  @!P3 STG.E.128 desc[UR60][R50.64], R44 ;  /* 0x0000002c3200b986 */ /* 0x0049e4000c101d3c */
.L_x_6274:
[----:B------:R-:W-:Y:S05]  /*98d0*/  BSYNC B1 ;  /* 0x0000000000017941 */ /* 0x000fea0003800000 */
.L_x_6273:
[----:B------:R-:W-:-:S13]  /*98e0*/  ISETP.NE.AND P3, PT, R32, RZ, PT ;  /* 0x000000ff2000720c */ /* 0x000fda0003f65270 */
[----:B------:R-:W-:Y:S05]  /*98f0*/  @!P3 BRA `(.L_x_6227) ;  /* 0x0000000800e8b947 */ /* 0x000fea0003800000 */
[----:B---34-:R-:W2:Y:S01]  /*9900*/  LDL R40, [R1+0x8] ;  /* 0x0000080001287983 */ /* 0x018ea20000100800 */
        /* <DEDUP_REMOVED lines=39> */
[----:B------:R-:W-:-:S02]  /*9b80*/  SHF.R.U32.HI R66, RZ, 0x10, R67 ;  /* 0x00000010ff427819 */ /* 0x000fc40000011643 */
[----:B------:R-:W-:Y:S02]  /*9b90*/  PRMT R47, R156, 0x5410, R65 ;  /* 0x000054109c2f7816 */ /* 0x000fe40000000041 */
[----:B------:R-:W-:Y:S02]  /*9ba0*/  SHF.R.U64 R67, R78, 0x10, R79 ;  /* 0x000000104e437819 */ /* 0x000fe4000000124f */
[----:B------:R-:W-:Y:S02]  /*9bb0*/  PRMT R156, R156, 0x5432, R77 ;  /* 0x000054329c9c7816 */ /* 0x000fe4000000004d */
[----:B------:R-:W-:Y:S02]  /*9bc0*/  SHF.R.U32.HI R78, RZ, 0x10, R79 ;  /* 0x00000010ff4e7819 */ /* 0x000fe4000001164f */
[----:B------:R-:W-:Y:S01]  /*9bd0*/  PRMT R63, R154, 0x5432, R63 ;  /* 0x000054329a3f7816 */ /* 0x000fe2000000003f */
[----:B------:R-:W-:Y:S01]  /*9be0*/  IMAD.U32 R65, R156, 0x10000, RZ ;  /* 0x000100009c417824 */ /* 0x000fe200078e00ff */
[----:B------:R-:W-:-:S02]  /*9bf0*/  PRMT R64, R153, 0x5410, R64 ;  /* 0x0000541099407816 */ /* 0x000fc40000000040 */
[----:B------:R-:W-:Y:S01]  /*9c00*/  LOP3.LUT R59, R45, 0xffff0000, RZ, 0xc0, !PT ;  /* 0xffff00002d3b7812 */ /* 0x000fe200078ec0ff */
[----:B------:R-:W-:Y:S01]  /*9c10*/  IMAD.U32 R45, R63, 0x10000, RZ ;  /* 0x000100003f2d7824 */ /* 0x000fe200078e00ff */
[----:B------:R-:W-:Y:S02]  /*9c20*/  PRMT R62, R155, 0x5410, R62 ;  /* 0x000054109b3e7816 */ /* 0x000fe4000000003e */
[----:B------:R-:W-:Y:S01]  /*9c30*/  PRMT R153, R153, 0x5432, R78 ;  /* 0x0000543299997816 */ /* 0x000fe2000000004e */
[----:B------:R-:W-:Y:S01]  /*9c40*/  FMUL.FTZ R69, R58, R45 ;  /* 0x0000002d3a457220 */ /* 0x000fe20000410000 */
[----:B------:R-:W-:Y:S02]  /*9c50*/  PRMT R155, R155, 0x5432, R66 ;  /* 0x000054329b9b7816 */ /* 0x000fe40000000042 */
[----:B------:R-:W-:Y:S01]  /*9c60*/  PRMT R154, R154, 0x5410, R67 ;  /* 0x000054109a9a7816 */ /* 0x000fe20000000043 */
[----:B------:R-:W-:Y:S01]  /*9c70*/  FMUL.FTZ R67, R58, R65 ;  /* 0x000000413a437220 */ /* 0x000fe20000410000 */
[----:B------:R-:W-:Y:S01]  /*9c80*/  IMAD.U32 R66, R153, 0x10000, RZ ;  /* 0x0001000099427824 */ /* 0x000fe200078e00ff */
[----:B------:R-:W-:Y:S01]  /*9c90*/  LOP3.LUT R156, R156, 0xffff0000, RZ, 0xc0, !PT ;  /* 0xffff00009c9c7812 */ /* 0x000fe200078ec0ff */
[----:B------:R-:W-:Y:S01]  /*9ca0*/  IMAD.U32 R58, R155, 0x10000, RZ ;  /* 0x000100009b3a7824 */ /* 0x000fe200078e00ff */
[----:B------:R-:W-:Y:S01]  /*9cb0*/  LOP3.LUT R63, R63, 0xffff0000, RZ, 0xc0, !PT ;  /* 0xffff00003f3f7812 */ /* 0x000fe200078ec0ff */
[C---:B------:R-:W-:Y:S01]  /*9cc0*/  FFMA.FTZ R45, R54.reuse, R45, -R67 ;  /* 0x0000002d362d7223 */ /* 0x040fe20000010843 */
[----:B------:R-:W-:Y:S01]  /*9cd0*/  FFMA.FTZ R54, R54, R65, R69 ;  /* 0x0000004136367223 */ /* 0x000fe20000010045 */
[C---:B------:R-:W-:Y:S01]  /*9ce0*/  FMUL.FTZ R72, R60.reuse, R66 ;  /* 0x000000423c487220 */ /* 0x040fe20000410000 */
[----:B------:R-:W-:Y:S01]  /*9cf0*/  LOP3.LUT R56, R41, 0xffff0000, RZ, 0xc0, !PT ;  /* 0xffff000029387812 */ /* 0x000fe200078ec0ff */
[----:B------:R-:W-:Y:S01]  /*9d00*/  FMUL.FTZ R65, R60, R58 ;  /* 0x0000003a3c417220 */ /* 0x000fe20000410000 */
[----:B------:R-:W-:Y:S01]  /*9d10*/  LOP3.LUT R68, R153, 0xffff0000, RZ, 0xc0, !PT ;  /* 0xffff000099447812 */ /* 0x000fe200078ec0ff */
[C---:B------:R-:W-:Y:S01]  /*9d20*/  FMUL.FTZ R67, R59.reuse, R156 ;  /* 0x0000009c3b437220 */ /* 0x040fe20000410000 */
[-C--:B------:R-:W-:Y:S01]  /*9d30*/  FMUL.FTZ R59, R59, R63.reuse ;  /* 0x0000003f3b3b7220 */ /* 0x080fe20000410000 */
[----:B------:R-:W-:Y:S01]  /*9d40*/  FFMA.FTZ R72, R57, R58, -R72 ;  /* 0x0000003a39487223 */ /* 0x000fe20000010848 */
[----:B------:R-:W-:Y:S01]  /*9d50*/  LOP3.LUT R55, R43, 0xffff0000, RZ, 0xc0, !PT ;  /* 0xffff00002b377812 */ /* 0x000fe200078ec0ff */
[----:B------:R-:W-:Y:S01]  /*9d60*/  FFMA.FTZ R65, R57, R66, R65 ;  /* 0x0000004239417223 */ /* 0x000fe20000010041 */
[----:B------:R-:W-:Y:S01]  /*9d70*/  LOP3.LUT R58, R155, 0xffff0000, RZ, 0xc0, !PT ;  /* 0xffff00009b3a7812 */ /* 0x000fe200078ec0ff */
[C---:B------:R-:W-:Y:S01]  /*9d80*/  FFMA.FTZ R70, R56.reuse, R63, -R67 ;  /* 0x0000003f38467223 */ /* 0x040fe20000010843 */
[----:B------:R-:W-:Y:S01]  /*9d90*/  FMUL.FTZ R66, R61, R68 ;  /* 0x000000443d427220 */ /* 0x000fe20000410000 */
[----:B------:R-:W-:Y:S01]  /*9da0*/  FFMA.FTZ R63, R56, R156, R59 ;  /* 0x0000009c383f7223 */ /* 0x000fe2000001003b */
[----:B------:R-:W-:-:S02]  /*9db0*/  IMAD.U32 R60, R64, 0x10000, RZ ;  /* 0x00010000403c7824 */ /* 0x000fc400078e00ff */
[-C--:B------:R-:W-:Y:S01]  /*9dc0*/  FMUL.FTZ R74, R61, R58.reuse ;  /* 0x0000003a3d4a7220 */ /* 0x080fe20000410000 */
[----:B------:R-:W-:Y:S02]  /*9dd0*/  IMAD.U32 R56, R62, 0x10000, RZ ;  /* 0x000100003e387824 */ /* 0x000fe400078e00ff */
[----:B------:R-:W-:Y:S01]  /*9de0*/  FFMA.FTZ R67, R55, R58, -R66 ;  /* 0x0000003a37437223 */ /* 0x000fe20000010842 */
[C---:B------:R-:W-:Y:S01]  /*9df0*/  FMUL.FTZ R58, R53.reuse, R60 ;  /* 0x0000003c353a7220 */ /* 0x040fe20000410000 */
[----:B------:R-:W-:Y:S01]  /*9e00*/  LOP3.LUT R44, R44, 0xffff0000, RZ, 0xc0, !PT ;  /* 0xffff00002c2c7812 */ /* 0x000fe200078ec0ff */
[-C--:B------:R-:W-:Y:S01]  /*9e10*/  FMUL.FTZ R53, R53, R56.reuse ;  /* 0x0000003835357220 */ /* 0x080fe20000410000 */
[----:B------:R-:W-:Y:S01]  /*9e20*/  LOP3.LUT R59, R64, 0xffff0000, RZ, 0xc0, !PT ;  /* 0xffff0000403b7812 */ /* 0x000fe200078ec0ff */
[----:B------:R-:W-:Y:S01]  /*9e30*/  IMAD.U32 R41, R42, 0x10000, RZ ;  /* 0x000100002a297824 */ /* 0x000fe200078e00ff */
[----:B------:R-:W-:Y:S01]  /*9e40*/  LOP3.LUT R57, R62, 0xffff0000, RZ, 0xc0, !PT ;  /* 0xffff00003e397812 */ /* 0x000fe200078ec0ff */
[C---:B------:R-:W-:Y:S01]  /*9e50*/  FFMA.FTZ R58, R51.reuse, R56, -R58 ;  /* 0x00000038333a7223 */ /* 0x040fe2000001083a */
[----:B------:R-:W-:Y:S01]  /*9e60*/  LOP3.LUT R43, R42, 0xffff0000, RZ, 0xc0, !PT ;  /* 0xffff00002a2b7812 */ /* 0x000fe200078ec0ff */
[----:B------:R-:W-:Y:S01]  /*9e70*/  FFMA.FTZ R53, R51, R60, R53 ;  /* 0x0000003c33357223 */ /* 0x000fe20000010035 */
[C---:B------:R-:W-:Y:S01]  /*9e80*/  IMAD.U32 R42, R46.reuse, 0x10000, RZ ;  /* 0x000100002e2a7824 */ /* 0x040fe200078e00ff */
[----:B------:R-:W-:Y:S01]  /*9e90*/  LOP3.LUT R46, R46, 0xffff0000, RZ, 0xc0, !PT ;  /* 0xffff00002e2e7812 */ /* 0x000fe200078ec0ff */
[----:B------:R-:W-:-:S02]  /*9ea0*/  IMAD.U32 R51, R154, 0x10000, RZ ;  /* 0x000100009a337824 */ /* 0x000fc400078e00ff */
[----:B------:R-:W-:Y:S01]  /*9eb0*/  FFMA.FTZ R74, R55, R68, R74 ;  /* 0x00000044374a7223 */ /* 0x000fe2000001004a */
[----:B------:R-:W-:Y:S01]  /*9ec0*/  LOP3.LUT R154, R154, 0xffff0000, RZ, 0xc0, !PT ;  /* 0xffff00009a9a7812 */ /* 0x000fe200078ec0ff */
[C---:B------:R-:W-:Y:S01]  /*9ed0*/  FMUL.FTZ R55, R44.reuse, R59 ;  /* 0x0000003b2c377220 */ /* 0x040fe20000410000 */
[----:B------:R-:W-:Y:S01]  /*9ee0*/  FMUL.FTZ R61, R44, R57 ;  /* 0x000000392c3d7220 */ /* 0x000fe20000410000 */
[----:B------:R-:W-:Y:S01]  /*9ef0*/  LOP3.LUT R40, R40, 0xffff0000, RZ, 0xc0, !PT ;  /* 0xffff000028287812 */ /* 0x000fe200078ec0ff */
[C---:B------:R-:W-:Y:S01]  /*9f00*/  IMAD.U32 R44, R47.reuse, 0x10000, RZ ;  /* 0x000100002f2c7824 */ /* 0x040fe200078e00ff */
[----:B------:R-:W-:Y:S01]  /*9f10*/  LOP3.LUT R47, R47, 0xffff0000, RZ, 0xc0, !PT ;  /* 0xffff00002f2f7812 */ /* 0x000fe200078ec0ff */
        /* <DEDUP_REMOVED lines=14> */
[----:B------:R-:W-:Y:S02]  /*a000*/  F2FP.BF16.F32.PACK_AB R41, R70, R45 ;  /* 0x0000002d4629723e */ /* 0x000fe400000010ff */
[----:B------:R-:W-:Y:S01]  /*a010*/  F2FP.BF16.F32.PACK_AB R44, R40, R53 ;  /* 0x00000035282c723e */ /* 0x000fe200000010ff */
[----:B------:R-:W-:Y:S01]  /*a020*/  IMAD.MOV.U32 R40, RZ, RZ, R58 ;  /* 0x000000ffff287224 */ /* 0x000fe200078e003a */
[----:B------:R-:W-:Y:S01]  /*a030*/  F2FP.BF16.F32.PACK_AB R46, R57, R42 ;  /* 0x0000002a392e723e */ /* 0x000fe200000010ff */
[----:B------:R-:W-:Y:S01]  /*a040*/  IMAD.MOV.U32 R42, RZ, RZ, R56 ;  /* 0x000000ffff2a7224 */ /* 0x000fe200078e0038 */
[----:B------:R-:W-:-:S02]  /*a050*/  F2FP.BF16.F32.PACK_AB R43, R67, R72 ;  /* 0x00000048432b723e */ /* 0x000fc400000010ff */
[----:B------:R-:W-:-:S07]  /*a060*/  F2FP.BF16.F32.PACK_AB R45, R63, R54 ;  /* 0x000000363f2d723e */ /* 0x000fce00000010ff */
.L_x_6278:
[----:B------:R-:W-:Y:S05]  /*a070*/  BSYNC B1 ;  /* 0x0000000000017941 */ /* 0x000fea0003800000 */
.L_x_6277:
        /* <DEDUP_REMOVED lines=10> */
.L_x_6194:
[----:B------:R-:W2:Y:S02]  /*a120*/  LDL R40, [R1+0x4c] ;  /* 0x00004c0001287983 */ /* 0x000ea40000100800 */
[----:B--2---:R-:W-:-:S13]  /*a130*/  R2UR UR4, R40 ;  /* 0x00000000280472ca */ /* 0x004fda00000e0000 */
[----:B------:R-:W-:-:S06]  /*a140*/  UISETP.NE.AND UP0, UPT, UR4, 0x3, UPT ;  /* 0x000000030400788c */ /* 0x000fcc000bf05270 */
[----:B------:R-:W-:-:S13]  /*a150*/  PLOP3.LUT P2, PT, PT, PT, UP0, 0x80, 0x0 ;  /* 0x000000000000781c */ /* 0x000fda0003f4f008 */
[----:B------:R-:W-:Y:S05]  /*a160*/  @!P2 BRA `(.L_x_6279) ;  /* 0x000000000004a947 */ /* 0x000fea0003800000 */
[----:B------:R-:W-:Y:S01]  /*a170*/  BPT.TRAP 0x1 ;  /* 0x000000040000795c */ /* 0x000fe20000300000 */
.L_x_6279:
[----:B------:R-:W-:Y:S01]  /*a180*/  IMAD R96, R17, 0x8, R16 ;  /* 0x0000000811607824 */ /* 0x000fe200078e0210 */
[----:B------:R-:W-:Y:S01]  /*a190*/  SHF.L.U32 R97, R209, 0x1f, RZ ;  /* 0x0000001fd1617819 */ /* 0x000fe200000006ff */
[----:B------:R-:W-:Y:S01]  /*a1a0*/  IMAD R39, R24, -0x70, R2 ;  /* 0xffffff9018277824 */ /* 0x000fe200078e0202 */
[----:B------:R-:W-:Y:S02]  /*a1b0*/  BSSY B1, `(.L_x_6280) ;  /* 0x0000004000017945 */ /* 0x000fe40003800000 */
[----:B------:R-:W1:Y:S02]  /*a1c0*/  SYNCS.PHASECHK.TRANS64.TRYWAIT P3, [R96+URZ+0x36890], R97 ;  /* 0x03689061600075a7 */ /* 0x000e64000806017f */
[----:B------:R-:W-:Y:S01]  /*a1d0*/  VIMNMX R39, R39, 0x70, PT ;  /* 0x0000007027277848 */ /* 0x000fe20003fe0100 */
[----:B-1----:R-:W-:Y:S06]  /*a1e0*/  @!P3 BRA `(.L_x_6281) ;  /* 0x0000023800c4b947 */ /* 0x002fec0003800000 */
.L_x_6581:
[----:B------:R-:W-:Y:S05]  /*a1f0*/  BSYNC B1 ;  /* 0x0000000000017941 */ /* 0x000fea0003800000 */
.L_x_6280:
        /* <DEDUP_REMOVED lines=21> */
.L_x_6283:
[----:B------:R-:W-:Y:S05]  /*a350*/  BSYNC B1 ;  /* 0x0000000000017941 */ /* 0x000fea0003800000 */
.L_x_6282:
        /* <DEDUP_REMOVED lines=20> */
.L_x_6227:
[----:B------:R-:W-:Y:S05]  /*a4a0*/  BSYNC B0 ;  /* 0x0000000000007941 */ /* 0x000fea0003800000 */
.L_x_6193:
        /* <DEDUP_REMOVED lines=17> */
.L_x_6285:
[----:B------:R-:W-:Y:S05]  /*a5c0*/  BSYNC B0 ;  /* 0x0000000000007941 */ /* 0x000fea0003800000 */
.L_x_6284:
        /* <DEDUP_REMOVED lines=13> */
.L_x_6582:
[----:B------:R-:W-:Y:S05]  /*a6a0*/  BSYNC B0 ;  /* 0x0000000000007941 */ /* 0x000fea0003800000 */
.L_x_6286:
        /* <DEDUP_REMOVED lines=39> */
.L_x_6289:
[----:B------:R-:W-:Y:S05]  /*a920*/  BSYNC B0 ;  /* 0x0000000000007941 */ /* 0x000fea0003800000 */
.L_x_6288:
        /* <DEDUP_REMOVED lines=36> */
.L_x_6291:
[----:B------:R-:W-:Y:S05]  /*ab70*/  BSYNC B0 ;  /* 0x0000000000007941 */ /* 0x000fea0003800000 */
.L_x_6290:
        /* <DEDUP_REMOVED lines=14> */
[----:B------:R-:W-:Y:S02]  /*ac60*/  SEL R38, RZ, 0x1, P3 ;  /* 0x00000001ff267807 */ /* 0x000fe40001800000 */
[----:B------:R-:W-:Y:S02]  /*ac70*/  SEL R17, R17, RZ, P3 ;  /* 0x000000ff11117207 */ /* 0x000fe40001800000 */
[----:B------:R-:W-:Y:S02]  /*ac80*/  LOP3.LUT R209, R209, R38, RZ, 0x3c, !PT ;  /* 0x00000026d1d17212 */ /* 0x000fe400078e3cff */
[----:B---3--:R-:W-:-:S13]  /*ac90*/  LOP3.LUT P4, RZ, R37, 0x2, RZ, 0xc0, !PT ;  /* 0x0000000225ff7812 */ /* 0x008fda000788c0ff */
[----:B0-----:R-:W-:Y:S05]  /*aca0*/  @P4 BRA `(.L_x_6292) ;  /* 0xffffff7c002c4947 */ /* 0x001fea000383ffff */
.L_x_6188:
        /* <DEDUP_REMOVED lines=17> */
[----:B------:R-:W-:Y:S01]  /*adc0*/  CS2R R96, SRZ ;  /* 0x0000000000607805 */ /* 0x000fe2000001ff00 */
[----:B------:R-:W-:Y:S01]  /*add0*/  IMAD.MOV.U32 R95, RZ, RZ, RZ ;  /* 0x000000ffff5f7224 */ /* 0x000fe200078e00ff */
[----:B------:R-:W-:Y:S02]  /*ade0*/  CS2R R90, SRZ ;  /* 0x00000000005a7805 */ /* 0x000fe4000001ff00 */
[----:B------:R-:W-:Y:S02]  /*adf0*/  CS2R R92, SRZ ;  /* 0x00000000005c7805 */ /* 0x000fe4000001ff00 */
[----:B------:R-:W-:Y:S01]  /*ae00*/  CS2R R88, SRZ ;  /* 0x0000000000587805 */ /* 0x000fe2000001ff00 */
[----:B------:R-:W-:Y:S01]  /*ae10*/  IMAD.MOV.U32 R87, RZ, RZ, RZ ;  /* 0x000000ffff577224 */ /* 0x000fe200078e00ff */
[----:B------:R-:W-:Y:S02]  /*ae20*/  CS2R R82, SRZ ;  /* 0x0000000000527805 */ /* 0x000fe4000001ff00 */
[----:B0-----:R-:W-:-:S02]  /*ae30*/  ISETP.NE.AND P0, PT, R0, 0x1, PT ;  /* 0x000000010000780c */ /* 0x001fc40003f05270 */
        /* <DEDUP_REMOVED lines=18> */
[----:B-----5:R-:W-:Y:S02]  /*af60*/  CS2R R48, SRZ ;  /* 0x0000000000307805 */ /* 0x020fe4000001ff00 */
[----:B------:R-:W-:Y:S01]  /*af70*/  CS2R R122, SRZ ;  /* 0x00000000007a7805 */ /* 0x000fe2000001ff00 */
[----:B------:R-:W3:Y:S01]  /*af80*/  @P0 LDC R0, c[0x0][0x450] ;  /* 0x00011400ff000b82 */ /* 0x000ee20000000800 */
[----:B--2---:R-:W-:-:S02]  /*af90*/  CS2R R44, SRZ ;  /* 0x00000000002c7805 */ /* 0x004fc4000001ff00 */
[----:B------:R-:W-:Y:S02]  /*afa0*/  CS2R R134, SRZ ;  /* 0x0000000000867805 */ /* 0x000fe4000001ff00 */
[----:B-1----:R-:W-:Y:S02]  /*afb0*/  CS2R R40, SRZ ;  /* 0x0000000000287805 */ /* 0x002fe4000001ff00 */
[----:B------:R-:W-:Y:S02]  /*afc0*/  CS2R R124, SRZ ;  /* 0x00000000007c7805 */ /* 0x000fe4000001ff00 */
[----:B------:R-:W-:Y:S02]  /*afd0*/  CS2R R36, SRZ ;  /* 0x0000000000247805 */ /* 0x000fe4000001ff00 */
[----:B------:R-:W-:Y:S02]  /*afe0*/  CS2R R136, SRZ ;  /* 0x0000000000887805 */ /* 0x000fe4000001ff00 */
[----:B------:R-:W-:-:S02]  /*aff0*/  CS2R R32, SRZ ;  /* 0x0000000000207805 */ /* 0x000fc4000001ff00 */
[----:B------:R-:W-:Y:S02]  /*b000*/  CS2R R10, SRZ ;  /* 0x00000000000a7805 */ /* 0x000fe4000001ff00 */
[----:B------:R-:W-:Y:S01]  /*b010*/  CS2R R28, SRZ ;  /* 0x00000000001c7805 */ /* 0x000fe2000001ff00 */
[----:B------:R-:W-:Y:S02]  /*b020*/  IMAD.MOV.U32 R138, RZ, RZ, RZ ;  /* 0x000000ffff8a7224 */ /* 0x000fe400078e00ff */
[----:B0-----:R-:W-:-:S05]  /*b030*/  @P0 IMAD.HI.U32 R3, R2, R3, RZ ;  /* 0x0000000302030227 */ /* 0x001fca00078e00ff */
[----:B---3--:R-:W-:Y:S02]  /*b040*/  @P0 SHF.R.U32.HI R2, RZ, R0, R3 ;  /* 0x00000000ff020219 */ /* 0x008fe40000011603 */
[----:B------:R-:W-:-:S03]  /*b050*/  PLOP3.LUT P0, PT, PT, PT, PT, 0x80, 0x0 ;  /* 0x000000000000781c */ /* 0x000fc60003f0f070 */
[----:B------:R-:W-:Y:S02]  /*b060*/  IMAD.IADD R3, R149, 0x1, R2 ;  /* 0x0000000195037824 */ /* 0x000fe400078e0202 */
[----:B------:R-:W-:-:S04]  /*b070*/  IMAD.MOV.U32 R2, RZ, RZ, RZ ;  /* 0x000000ffff027224 */ /* 0x000fc800078e00ff */
[----:B------:R-:W-:-:S05]  /*b080*/  IMAD.HI R2, R3, -0x6db6db6d, R2 ;  /* 0x9249249303027827 */ /* 0x000fca00078e0202 */
[----:B------:R-:W-:-:S04]  /*b090*/  SHF.R.U32.HI R3, RZ, 0x1f, R2 ;  /* 0x0000001fff037819 */ /* 0x000fc80000011602 */
[----:B------:R-:W-:Y:S01]  /*b0a0*/  LEA.HI.SX32 R5, R2, R3, 0x1a ;  /* 0x0000000302057211 */ /* 0x000fe200078fd2ff */
[----:B------:R-:W-:-:S03]  /*b0b0*/  IMAD.MOV.U32 R3, RZ, RZ, RZ ;  /* 0x000000ffff037224 */ /* 0x000fc600078e00ff */
[----:B------:R-:W-:-:S04]  /*b0c0*/  VIMNMX R2, R150, R5, PT ;  /* 0x0000000596027248 */ /* 0x000fc80003fe0100 */
[----:B------:R-:W-:Y:S01]  /*b0d0*/  ISETP.GE.AND P1, PT, R2, 0x1, PT ;  /* 0x000000010200780c */ /* 0x000fe20003f26270 */
[----:B------:R-:W-:-:S12]  /*b0e0*/  @P2 BRA `(.L_x_6294) ;  /* 0x0000000000082947 */ /* 0x000fd80003800000 */
[----:B------:R-:W0:Y:S02]  /*b0f0*/  FENCE.VIEW.ASYNC.G ;  /* 0x00000000000073c6 */ /* 0x000e240000000100 */
[----:B0-----:R-:W-:Y:S06]  /*b100*/  BAR.ARV 0xc, 0x180 ;  /* 0x0306000000007b1d */ /* 0x001fec0000002000 */
.L_x_6294:
[----:B------:R-:W-:Y:S05]  /*b110*/  BSYNC B0 ;  /* 0x0000000000007941 */ /* 0x000fea0003800000 */
.L_x_6293:
[----:B------:R-:W-:Y:S02]  /*b120*/  IMAD.MOV.U32 R4, RZ, RZ, RZ ;  /* 0x000000ffff047224 */ /* 0x000fe400078e00ff */
[----:B------:R-:W-:Y:S01]  /*b130*/  IMAD.MOV.U32 R0, RZ, RZ, RZ ;  /* 0x000000ffff007224 */ /* 0x000fe200078e00ff */
        /* <DEDUP_REMOVED lines=34> */
.L_x_6296:
        /* <DEDUP_REMOVED lines=12> */
.L_x_6300:
[----:B-1----:R1:W2:Y:S02]  /*b420*/  SYNCS.PHASECHK.TRANS64.TRYWAIT P0, [R16+URZ+0x36800], R3 ;  /* 0x03680003100075a7 */ /* 0x0022a4000800017f */
[----:B--2---:R-:W-:Y:S05]  /*b430*/  @!P0 NANOSLEEP.SYNCS 0x989680 ;  /* 0x009896800000895d */ /* 0x004fea0003900000 */
[----:B------:R-:W2:Y:S02]  /*b440*/  @!P0 SYNCS.PHASECHK.TRANS64 P0, [R16+URZ+0x36800], R3 ;  /* 0x03680003100085a7 */ /* 0x000ea4000800007f */
[----:B--2---:R-:W-:Y:S05]  /*b450*/  @!P0 BRA `(.L_x_6300) ;  /* 0xfffffffc00f08947 */ /* 0x004fea000383ffff */
.L_x_6299:
[----:B------:R-:W-:Y:S05]  /*b460*/  BSYNC B0 ;  /* 0x0000000000007941 */ /* 0x000fea0003800000 */
.L_x_6298:
[----:B------:R-:W-:Y:S05]  /*b470*/  BRA `(.L_x_6301) ;  /* 0x0000007400c87947 */ /* 0x000fea0003800000 */
.L_x_6297:
[----:B------:R-:W2:Y:S01]  /*b480*/  LDL R0, [R1+0x88] ;  /* 0x0000880001007983 */ /* 0x000ea20000100800 */
[----:B------:R-:W-:Y:S01]  /*b490*/  ULDC.64 UR6, c[0x0][0x408] ;  /* 0x0001020000067ab9 */ /* 0x000fe20000000a00 */
[----:B--2---:R-:W-:Y:S02]  /*b4a0*/  R2UR UR4, R0 ;  /* 0x00000000000472ca */ /* 0x004fe400000e0000 */
[----:B------:R-:W-:-:S05]  /*b4b0*/  SHF.R.S32.HI R0, RZ, 0x1f, R144 ;  /* 0x0000001fff007819 */ /* 0x000fca0000011490 */
[----:B------:R-:W-:-:S04]  /*b4c0*/  IMAD R5, R0, UR6, RZ ;  /* 0x0000000600057c24 */ /* 0x000fc8000f8e02ff */
[----:B------:R-:W-:Y:S02]  /*b4d0*/  IMAD R5, R144, UR7, R5 ;  /* 0x0000000790057c24 */ /* 0x000fe4000f8e0205 */
[----:B------:R-:W-:-:S03]  /*b4e0*/  ULOP3.LUT UP0, URZ, UR4, 0x3ff, URZ, 0xc0, !UPT ;  /* 0x000003ff043f7892 */ /* 0x000fc6000f80c03f */
[----:B------:R-:W-:Y:S02]  /*b4f0*/  ULDC.64 UR4, c[0x0][0x3f8] ;  /* 0x0000fe0000047ab9 */ /* 0x000fe40000000a00 */
[----:B------:R-:W-:Y:S01]  /*b500*/  IMAD R3, R0, UR4, RZ ;  /* 0x0000000400037c24 */ /* 0x000fe2000f8e02ff */
[----:B------:R-:W-:Y:S01]  /*b510*/  PLOP3.LUT P0, PT, PT, PT, UP0, 0x80, 0x0 ;  /* 0x000000000000781c */ /* 0x000fe20003f0f008 */
[----:B------:R-:W-:-:S04]  /*b520*/  IMAD.WIDE.U32 R24, R144, UR4, RZ ;  /* 0x0000000490187c25 */ /* 0x000fc8000f8e00ff */
        /* <DEDUP_REMOVED lines=21> */
.L_x_6302:
[----:B------:R-:W-:Y:S01]  /*b680*/  ULDC.U8 UR4, c[0x0][0x410] ;  /* 0x0001040000047ab9 */ /* 0x000fe20000000000 */
[----:B------:R-:W-:Y:S01]  /*b690*/  BSSY B0, `(.L_x_6303) ;  /* 0x0000748000007945 */ /* 0x000fe20003800000 */
[----:B------:R-:W-:Y:S01]  /*b6a0*/  ISETP.NE.AND P0, PT, RZ, UR4, PT ;  /* 0x00000004ff007c0c */ /* 0x000fe2000bf05270 */
[----:B------:R-:W-:-:S12]  /*b6b0*/  IMAD.IADD R10, R204, 0x1, R222 ;  /* 0x00000001cc0a7824 */ /* 0x000fd800078e02de */
[----:B------:R-:W-:Y:S05]  /*b6c0*/  @!P0 BRA `(.L_x_6304) ;  /* 0x0000003800b08947 */ /* 0x000fea0003800000 */
[----:B------:R-:W0:Y:S01]  /*b6d0*/  LDC R63, c[0x0][0x448] ;  /* 0x00011200ff3f7b82 */ /* 0x000e220000000800 */
[----:B------:R-:W1:Y:S01]  /*b6e0*/  S2R R21, SR_TID.X ;  /* 0x0000000000157919 */ /* 0x000e620000002100 */
[----:B------:R-:W-:Y:S01]  /*b6f0*/  ULDC.64 UR4, c[0x0][0x3f8] ;  /* 0x0000fe0000047ab9 */ /* 0x000fe20000000a00 */
[----:B------:R-:W-:Y:S01]  /*b700*/  ULDC.64 UR6, c[0x0][0x408] ;  /* 0x0001020000067ab9 */ /* 0x000fe20000000a00 */
[----:B------:R-:W-:Y:S02]  /*b710*/  IMAD.MOV.U32 R8, RZ, RZ, R24 ;  /* 0x000000ffff087224 */ /* 0x000fe400078e0018 */
[----:B------:R-:W-:Y:S02]  /*b720*/  IMAD.MOV.U32 R9, RZ, RZ, R27 ;  /* 0x000000ffff097224 */ /* 0x000fe400078e001b */
[----:B------:R-:W-:Y:S02]  /*b730*/  IMAD.MOV.U32 R12, RZ, RZ, R144 ;  /* 0x000000ffff0c7224 */ /* 0x000fe400078e0090 */
[----:B------:R-:W-:Y:S01]  /*b740*/  IMAD.MOV.U32 R13, RZ, RZ, R29 ;  /* 0x000000ffff0d7224 */ /* 0x000fe200078e001d */
[----:B0-----:R-:W-:Y:S01]  /*b750*/  ISETP.NE.AND P0, PT, R63, 0x1, PT ;  /* 0x000000013f00780c */ /* 0x001fe20003f05270 */
[----:B-1----:R-:W-:-:S12]  /*b760*/  VIADD R21, R21, 0xffffff80 ;  /* 0xffffff8015157836 */ /* 0x002fd80000000000 */
[----:B------:R-:W0:Y:S01]  /*b770*/  @P0 LDC R0, c[0x0][0x44c] ;  /* 0x00011300ff000b82 */ /* 0x000e220000000800 */
[----:B------:R-:W-:-:S04]  /*b780*/  SHF.R.S32.HI R20, RZ, 0x1f, R21 ;  /* 0x0000001fff147819 */ /* 0x000fc80000011415 */
[----:B------:R-:W-:-:S03]  /*b790*/  LEA.HI R20, R20, R21, RZ, 0x2 ;  /* 0x0000001514147211 */ /* 0x000fc600078f10ff */
[----:B------:R-:W1:Y:S01]  /*b7a0*/  @P0 LDC R5, c[0x0][0x450] ;  /* 0x00011400ff050b82 */ /* 0x000e620000000800 */
[----:B------:R-:W-:-:S05]  /*b7b0*/  LOP3.LUT R20, R20, 0xfffffffc, RZ, 0xc0, !PT ;  /* 0xfffffffc14147812 */ /* 0x000fca00078ec0ff */
[----:B------:R-:W-:-:S04]  /*b7c0*/  IMAD.IADD R20, R21, 0x1, -R20 ;  /* 0x0000000115147824 */ /* 0x000fc800078e0a14 */
[----:B------:R-:W-:-:S04]  /*b7d0*/  IMAD R3, R20, 0x40, R10 ;  /* 0x0000004014037824 */ /* 0x000fc800078e020a */
        /* <DEDUP_REMOVED lines=23> */
.L_x_6588:
        /* <DEDUP_REMOVED lines=16> */
[----:B------:R-:W3:Y:S01]  /*ba50*/  LDL R15, [R1+0x70] ;  /* 0x00007000010f7983 */ /* 0x000ee20000100800 */
[----:B------:R-:W-:-:S03]  /*ba60*/  ULDC UR4, c[0x0][0x3f4] ;  /* 0x0000fd0000047ab9 */ /* 0x000fc60000000800 */
[----:B------:R-:W3:Y:S04]  /*ba70*/  LDL R12, [R1+0x6c] ;  /* 0x00006c00010c7983 */ /* 0x000ee80000100800 */
[----:B------:R-:W3:Y:S04]  /*ba80*/  LDL R13, [R1+0x68] ;  /* 0x00006800010d7983 */ /* 0x000ee80000100800 */
[----:B------:R-:W3:Y:S04]  /*ba90*/  LDL R11, [R1+0x64] ;  /* 0x00006400010b7983 */ /* 0x000ee80000100800 */
[----:B------:R-:W3:Y:S01]  /*baa0*/  LDL R9, [R1+0x60] ;  /* 0x0000600001097983 */ /* 0x000ee20000100800 */
[----:B------:R-:W-:-:S02]  /*bab0*/  ISETP.GE.AND P3, PT, R213, UR4, PT ;  /* 0x00000004d5007c0c */ /* 0x000fc4000bf66270 */
[----:B------:R-:W-:Y:S02]  /*bac0*/  CS2R R58, SRZ ;  /* 0x00000000003a7805 */ /* 0x000fe4000001ff00 */
[----:B------:R-:W-:Y:S02]  /*bad0*/  ISETP.GE.AND P2, PT, R211, UR4, PT ;  /* 0x00000004d3007c0c */ /* 0x000fe4000bf46270 */
[----:B------:R-:W-:Y:S02]  /*bae0*/  CS2R R60, SRZ ;  /* 0x00000000003c7805 */ /* 0x000fe4000001ff00 */
[----:B------:R-:W-:Y:S02]  /*baf0*/  ISETP.GE.AND P1, PT, R212, UR4, PT ;  /* 0x00000004d4007c0c */ /* 0x000fe4000bf26270 */
[----:B------:R-:W-:Y:S02]  /*bb00*/  ISETP.GE.AND P0, PT, R210, UR4, PT ;  /* 0x00000004d2007c0c */ /* 0x000fe4000bf06270 */
[----:B------:R-:W-:Y:S01]  /*bb10*/  ISETP.GE.AND P4, PT, R22, UR4, PT ;  /* 0x0000000416007c0c */ /* 0x000fe2000bf86270 */
[----:B------:R-:W-:-:S04]  /*bb20*/  @!P3 IMAD.SHL.U32 R27, R213, 0x2, RZ ;  /* 0x00000002d51bb824 */ /* 0x000fc800078e00ff */
[----:B------:R-:W-:-:S04]  /*bb30*/  @!P2 IMAD.SHL.U32 R31, R211, 0x2, RZ ;  /* 0x00000002d31fa824 */ /* 0x000fc800078e00ff */
[----:B------:R-:W-:Y:S01]  /*bb40*/  @!P1 IMAD.SHL.U32 R39, R212, 0x2, RZ ;  /* 0x00000002d4279824 */ /* 0x000fe200078e00ff */
[-C--:B--2---:R-:W-:Y:S01]  /*bb50*/  @!P3 IADD3 R24, P6, R0, R27.reuse, RZ ;  /* 0x0000001b0018b210 */ /* 0x084fe20007fde0ff */
[----:B------:R-:W-:Y:S01]  /*bb60*/  @!P0 IMAD.SHL.U32 R65, R210, 0x2, RZ ;  /* 0x00000002d2418824 */ /* 0x000fe200078e00ff */
[----:B----4-:R-:W-:Y:S02]  /*bb70*/  @!P3 IADD3 R26, P5, R14, R27, RZ ;  /* 0x0000001b0e1ab210 */ /* 0x010fe40007fbe0ff */
        /* <DEDUP_REMOVED lines=8> */
[----:B---3--:R-:W-:Y:S01]  /*bc00*/  @!P3 SHF.L.U64.HI R20, R213, 0x1, R15 ;  /* 0x00000001d514b819 */ /* 0x008fe2000001020f */
[----:B------:R-:W-:Y:S01]  /*bc10*/  @!P4 IMAD.MOV.U32 R15, RZ, RZ, R5 ;  /* 0x000000ffff0fc224 */ /* 0x000fe200078e0005 */
[----:B------:R-:W-:-:S03]  /*bc20*/  @!P2 SHF.L.U64.HI R12, R211, 0x1, R12 ;  /* 0x00000001d30ca819 */ /* 0x000fc6000001020c */
[--C-:B-1----:R-:W-:Y:S01]  /*bc30*/  @!P3 IMAD.X R25, R3, 0x1, R20.reuse, P6 ;  /* 0x000000010319b824 */ /* 0x102fe200030e0614 */
[-C--:B------:R-:W-:Y:S01]  /*bc40*/  @!P2 IADD3 R28, P6, R0, R31.reuse, RZ ;  /* 0x0000001f001ca210 */ /* 0x080fe20007fde0ff */
[----:B------:R-:W-:Y:S01]  /*bc50*/  @!P3 IMAD.X R27, R5, 0x1, R20, P5 ;  /* 0x00000001051bb824 */ /* 0x000fe200028e0614 */
[----:B------:R-:W-:Y:S02]  /*bc60*/  @!P2 IADD3 R30, P5, R14, R31, RZ ;  /* 0x0000001f0e1ea210 */ /* 0x000fe40007fbe0ff */
[----:B------:R-:W-:Y:S01]  /*bc70*/  @!P1 SHF.L.U64.HI R20, R212, 0x1, R13 ;  /* 0x00000001d4149819 */ /* 0x000fe2000001020d */
[--C-:B------:R-:W-:Y:S01]  /*bc80*/  @!P2 IMAD.X R29, R3, 0x1, R12.reuse, P6 ;  /* 0x00000001031da824 */ /* 0x100fe200030e060c */
[-C--:B------:R-:W-:Y:S01]  /*bc90*/  @!P1 IADD3 R32, P6, R0, R39.reuse, RZ ;  /* 0x0000002700209210 */ /* 0x080fe20007fde0ff */
[----:B------:R-:W-:Y:S01]  /*bca0*/  @!P2 IMAD.X R31, R5, 0x1, R12, P5 ;  /* 0x00000001051fa824 */ /* 0x000fe200028e060c */
[----:B------:R-:W-:Y:S01]  /*bcb0*/  ISETP.GE.AND P5, PT, R214, UR4, PT ;  /* 0x00000004d6007c0c */ /* 0x000fe2000bfa6270 */
[----:B------:R-:W-:Y:S01]  /*bcc0*/  @!P4 IMAD.MOV.U32 R12, RZ, RZ, R0 ;  /* 0x000000ffff0cc224 */ /* 0x000fe200078e0000 */
[----:B------:R-:W-:Y:S01]  /*bcd0*/  @!P0 SHF.L.U64.HI R36, R210, 0x1, R11 ;  /* 0x00000001d2248819 */ /* 0x000fe2000001020b */
[--C-:B------:R-:W-:Y:S01]  /*bce0*/  @!P1 IMAD.X R33, R3, 0x1, R20.reuse, P6 ;  /* 0x0000000103219824 */ /* 0x100fe200030e0614 */
[----:B------:R-:W-:Y:S01]  /*bcf0*/  @!P1 IADD3 R38, P6, R14, R39, RZ ;  /* 0x000000270e269210 */ /* 0x000fe20007fde0ff */
[----:B------:R-:W-:Y:S01]  /*bd00*/  @!P4 IMAD.MOV.U32 R13, RZ, RZ, R3 ;  /* 0x000000ffff0dc224 */ /* 0x000fe200078e0003 */
[----:B------:R1:W5:Y:S03]  /*bd10*/  @!P3 LD.E.64 R56, desc[UR60][R24.64] ;  /* 0x0000003c1838b980 */ /* 0x000366000c101b00 */
[----:B------:R-:W-:Y:S01]  /*bd20*/  @!P1 IMAD.X R39, R5, 0x1, R20, P6 ;  /* 0x0000000105279824 */ /* 0x000fe200030e0614 */
[-C--:B------:R-:W-:Y:S01]  /*bd30*/  @!P0 IADD3 R40, P6, R0, R65.reuse, RZ ;  /* 0x0000004100288210 */ /* 0x080fe20007fde0ff */
[----:B------:R-:W-:Y:S01]  /*bd40*/  @!P4 IMAD.WIDE R12, R22, 0x2, R12 ;  /* 0x00000002160cc825 */ /* 0x000fe200078e020c */
[----:B------:R1:W5:Y:S03]  /*bd50*/  @!P3 LD.E.64 R54, desc[UR60][R26.64] ;  /* 0x0000003c1a36b980 */ /* 0x000366000c101b00 */
[----:B------:R-:W-:Y:S01]  /*bd60*/  @!P0 IMAD.X R41, R3, 0x1, R36, P6 ;  /* 0x0000000103298824 */ /* 0x000fe200030e0624 */
[----:B------:R-:W-:Y:S01]  /*bd70*/  @!P0 IADD3 R64, P6, R14, R65, RZ ;  /* 0x000000410e408210 */ /* 0x000fe20007fde0ff */
[----:B------:R-:W-:Y:S01]  /*bd80*/  @!P4 IMAD.WIDE R20, R22, 0x2, R14 ;  /* 0x000000021614c825 */ /* 0x000fe200078e020e */
[----:B------:R1:W5:Y:S03]  /*bd90*/  @!P4 LD.E.64 R58, desc[UR60][R12.64] ;  /* 0x0000003c0c3ac980 */ /* 0x000366000c101b00 */
[C---:B------:R-:W-:Y:S01]  /*bda0*/  @!P5 IMAD.SHL.U32 R15, R214.reuse, 0x2, RZ ;  /* 0x00000002d60fd824 */ /* 0x040fe200078e00ff */
[----:B------:R1:W5:Y:S01]  /*bdb0*/  @!P4 LD.E.64 R60, desc[UR60][R20.64] ;  /* 0x0000003c143cc980 */ /* 0x000362000c101b00 */
[----:B------:R-:W-:Y:S01]  /*bdc0*/  @!P0 IMAD.X R65, R5, 0x1, R36, P6 ;  /* 0x0000000105418824 */ /* 0x000fe200030e0624 */
[----:B------:R-:W-:-:S02]  /*bdd0*/  @!P5 SHF.L.U64.HI R34, R214, 0x1, R9 ;  /* 0x00000001d622d819 */ /* 0x000fc40000010209 */
[-C--:B------:R-:W-:Y:S01]  /*bde0*/  @!P5 IADD3 R66, P4, R0, R15.reuse, RZ ;  /* 0x0000000f0042d210 */ /* 0x080fe20007f9e0ff */
[----:B------:R1:W5:Y:S01]  /*bdf0*/  @!P2 LD.E.64 R52, desc[UR60][R28.64] ;  /* 0x0000003c1c34a980 */ /* 0x000362000c101b00 */
[----:B------:R-:W-:Y:S02]  /*be00*/  @!P5 IADD3 R14, P6, R14, R15, RZ ;  /* 0x0000000f0e0ed210 */ /* 0x000fe40007fde0ff */
[----:B------:R-:W-:Y:S01]  /*be10*/  CS2R R36, SRZ ;  /* 0x0000000000247805 */ /* 0x000fe2000001ff00 */
[--C-:B------:R-:W-:Y:S01]  /*be20*/  @!P5 IMAD.X R67, R3, 0x1, R34.reuse, P4 ;  /* 0x000000010343d824 */ /* 0x100fe200020e0622 */
[----:B------:R1:W5:Y:S01]  /*be30*/  @!P2 LD.E.64 R50, desc[UR60][R30.64] ;  /* 0x0000003c1e32a980 */ /* 0x000362000c101b00 */
[----:B------:R-:W-:Y:S01]  /*be40*/  @!P5 IMAD.X R15, R5, 0x1, R34, P6 ;  /* 0x00000001050fd824 */ /* 0x000fe200030e0622 */
[----:B------:R-:W-:Y:S02]  /*be50*/  CS2R R34, SRZ ;  /* 0x0000000000227805 */ /* 0x000fe4000001ff00 */
[----:B------:R1:W5:Y:S04]  /*be60*/  @!P1 LD.E.64 R46, desc[UR60][R32.64] ;  /* 0x0000003c202e9980 */ /* 0x000368000c101b00 */
[----:B------:R1:W5:Y:S04]  /*be70*/  @!P1 LD.E.64 R48, desc[UR60][R38.64] ;  /* 0x0000003c26309980 */ /* 0x000368000c101b00 */
[----:B------:R1:W5:Y:S04]  /*be80*/  @!P0 LD.E.64 R42, desc[UR60][R40.64] ;  /* 0x0000003c282a8980 */ /* 0x000368000c101b00 */
[----:B------:R1:W5:Y:S04]  /*be90*/  @!P0 LD.E.64 R44, desc[UR60][R64.64] ;  /* 0x0000003c402c8980 */ /* 0x000368000c101b00 */
[----:B------:R1:W5:Y:S04]  /*bea0*/  @!P5 LD.E.64 R36, desc[UR60][R66.64] ;  /* 0x0000003c4224d980 */ /* 0x000368000c101b00 */
[----:B------:R1:W5:Y:S02]  /*beb0*/  @!P5 LD.E.64 R34, desc[UR60][R14.64] ;  /* 0x0000003c0e22d980 */ /* 0x000364000c101b00 */
.L_x_6307:
[----:B------:R-:W-:Y:S05]  /*bec0*/  BSYNC B1 ;  /* 0x0000000000017941 */ /* 0x000fea0003800000 */
.L_x_6306:
        /* <DEDUP_REMOVED lines=55> */
.L_x_6594:
[----:B------:R-:W-:Y:S01]  /*c240*/  VIADD R10, R10, 0x40 ;  /* 0x000000400a0a7836 */ /* 0x000fe20000000000 */
[----:B-1----:R-:W-:Y:S01]  /*c250*/  LOP3.LUT R6, R216, 0x18, R18, 0xf8, !PT ;  /* 0x00000018d8067812 */ /* 0x002fe200078ef812 */
        /* <DEDUP_REMOVED lines=18> */
[----:B------:R-:W4:Y:S01]  /*c380*/  LDL R70, [R1+0x70] ;  /* 0x0000700001467983 */ /* 0x000f220000100800 */
[----:B------:R-:W-:-:S03]  /*c390*/  ULDC UR4, c[0x0][0x3f4] ;  /* 0x0000fd0000047ab9 */ /* 0x000fc60000000800 */
[----:B------:R-:W2:Y:S04]  /*c3a0*/  LDL R67, [R1+0x6c] ;  /* 0x00006c0001437983 */ /* 0x000ea80000100800 */
[----:B------:R-:W2:Y:S04]  /*c3b0*/  LDL R65, [R1+0x68] ;  /* 0x0000680001417983 */ /* 0x000ea80000100800 */
[----:B------:R-:W2:Y:S04]  /*c3c0*/  LDL R64, [R1+0x64] ;  /* 0x0000640001407983 */ /* 0x000ea80000100800 */
[----:B------:R-:W2:Y:S01]  /*c3d0*/  LDL R66, [R1+0x60] ;  /* 0x0000600001427983 */ /* 0x000ea20000100800 */
[----:B------:R-:W-:-:S02]  /*c3e0*/  ISETP.GE.AND P4, PT, R213, UR4, PT ;  /* 0x00000004d5007c0c */ /* 0x000fc4000bf86270 */
[----:B------:R-:W-:Y:S02]  /*c3f0*/  ISETP.GE.AND P3, PT, R211, UR4, PT ;  /* 0x00000004d3007c0c */ /* 0x000fe4000bf66270 */
[----:B------:R-:W-:Y:S02]  /*c400*/  ISETP.GE.AND P2, PT, R212, UR4, PT ;  /* 0x00000004d4007c0c */ /* 0x000fe4000bf46270 */
[----:B------:R-:W-:-:S07]  /*c410*/  ISETP.GE.AND P1, PT, R210, UR4, PT ;  /* 0x00000004d2007c0c */ /* 0x000fce000bf26270 */
[----:B------:R-:W-:Y:S02]  /*c420*/  @!P4 IMAD.SHL.U32 R9, R213, 0x2, RZ ;  /* 0x00000002d509c824 */ /* 0x000fe400078e00ff */
[----:B------:R-:W-:-:S03]  /*c430*/  @!P3 IMAD.SHL.U32 R73, R211, 0x2, RZ ;  /* 0x00000002d349b824 */ /* 0x000fc600078e00ff */
[-C--:B---3--:R-:W-:Y:S02]  /*c440*/  @!P4 IADD3 R10, P5, R0, R9.reuse, RZ ;  /* 0x00000009000ac210 */ /* 0x088fe40007fbe0ff */
[----:B0-----:R-:W-:Y:S01]  /*c450*/  @!P4 IADD3 R8, P6, R4, R9, RZ ;  /* 0x000000090408c210 */ /* 0x001fe20007fde0ff */
[----:B------:R-:W-:Y:S01]  /*c460*/  @!P1 IMAD.SHL.U32 R7, R210, 0x2, RZ ;  /* 0x00000002d2079824 */ /* 0x000fe200078e00ff */
[----:B------:R-:W-:Y:S02]  /*c470*/  CS2R R38, SRZ ;  /* 0x0000000000267805 */ /* 0x000fe4000001ff00 */
[----:B------:R-:W-:Y:S02]  /*c480*/  CS2R R40, SRZ ;  /* 0x0000000000287805 */ /* 0x000fe4000001ff00 */
[----:B------:R-:W-:Y:S02]  /*c490*/  CS2R R26, SRZ ;  /* 0x00000000001a7805 */ /* 0x000fe4000001ff00 */
[----:B------:R-:W-:-:S02]  /*c4a0*/  CS2R R32, SRZ ;  /* 0x0000000000207805 */ /* 0x000fc4000001ff00 */
[----:B------:R-:W-:Y:S02]  /*c4b0*/  CS2R R30, SRZ ;  /* 0x00000000001e7805 */ /* 0x000fe4000001ff00 */
[----:B------:R-:W-:Y:S02]  /*c4c0*/  CS2R R28, SRZ ;  /* 0x00000000001c7805 */ /* 0x000fe4000001ff00 */
[----:B------:R-:W-:Y:S02]  /*c4d0*/  CS2R R24, SRZ ;  /* 0x0000000000187805 */ /* 0x000fe4000001ff00 */
[----:B----4-:R-:W-:Y:S02]  /*c4e0*/  @!P4 SHF.L.U64.HI R6, R213, 0x1, R70 ;  /* 0x00000001d506c819 */ /* 0x010fe40000010246 */
[----:B--2---:R-:W-:-:S03]  /*c4f0*/  @!P3 SHF.L.U64.HI R12, R211, 0x1, R67 ;  /* 0x00000001d30cb819 */ /* 0x004fc60000010243 */
[--C-:B------:R-:W-:Y:S01]  /*c500*/  @!P4 IMAD.X R11, R3, 0x1, R6.reuse, P5 ;  /* 0x00000001030bc824 */ /* 0x100fe200028e0606 */
[----:B------:R-:W-:Y:S01]  /*c510*/  @!P3 IADD3 R76, P5, R0, R73, RZ ;  /* 0x00000049004cb210 */ /* 0x000fe20007fbe0ff */
[C---:B------:R-:W-:Y:S01]  /*c520*/  @!P2 IMAD.SHL.U32 R67, R212.reuse, 0x2, RZ ;  /* 0x00000002d443a824 */ /* 0x040fe200078e00ff */
[----:B------:R-:W-:Y:S01]  /*c530*/  @!P2 SHF.L.U64.HI R14, R212, 0x1, R65 ;  /* 0x00000001d40ea819 */ /* 0x000fe20000010241 */
[----:B------:R-:W-:Y:S01]  /*c540*/  @!P4 IMAD.X R9, R5, 0x1, R6, P6 ;  /* 0x000000010509c824 */ /* 0x000fe200030e0606 */
[----:B------:R0:W5:Y:S01]  /*c550*/  @!P4 LD.E.64 R26, desc[UR60][R10.64] ;  /* 0x0000003c0a1ac980 */ /* 0x000162000c101b00 */
[C---:B------:R-:W-:Y:S01]  /*c560*/  @!P3 IMAD.X R77, R3.reuse, 0x1, R12, P5 ;  /* 0x00000001034db824 */ /* 0x040fe200028e060c */
[----:B------:R-:W-:Y:S02]  /*c570*/  @!P2 IADD3 R70, P5, R0, R67, RZ ;  /* 0x000000430046a210 */ /* 0x000fe40007fbe0ff */
[----:B------:R-:W-:Y:S01]  /*c580*/  @!P3 IADD3 R72, P6, R4, R73, RZ ;  /* 0x000000490448b210 */ /* 0x000fe20007fde0ff */
[----:B------:R1:W5:Y:S01]  /*c590*/  @!P4 LD.E.64 R32, desc[UR60][R8.64] ;  /* 0x0000003c0820c980 */ /* 0x000362000c101b00 */
[----:B------:R-:W-:Y:S01]  /*c5a0*/  @!P1 SHF.L.U64.HI R20, R210, 0x1, R64 ;  /* 0x00000001d2149819 */ /* 0x000fe20000010240 */
[----:B------:R-:W-:Y:S01]  /*c5b0*/  @!P2 IMAD.X R71, R3, 0x1, R14, P5 ;  /* 0x000000010347a824 */ /* 0x000fe200028e060e */
[----:B------:R-:W-:Y:S01]  /*c5c0*/  @!P1 IADD3 R64, P5, R0, R7, RZ ;  /* 0x0000000700409210 */ /* 0x000fe20007fbe0ff */
[----:B------:R-:W-:Y:S01]  /*c5d0*/  IMAD.MOV.U32 R74, RZ, RZ, R66 ;  /* 0x000000ffff4a7224 */ /* 0x000fe200078e0042 */
[----:B0-----:R-:W-:Y:S01]  /*c5e0*/  CS2R R10, SRZ ;  /* 0x00000000000a7805 */ /* 0x001fe2000001ff00 */
[----:B------:R-:W-:Y:S01]  /*c5f0*/  @!P3 IMAD.X R73, R5, 0x1, R12, P6 ;  /* 0x000000010549b824 */ /* 0x000fe200030e060c */
[C---:B------:R-:W-:Y:S01]  /*c600*/  @!P2 IADD3 R66, P6, R4.reuse, R67, RZ ;  /* 0x000000430442a210 */ /* 0x040fe20007fde0ff */
[----:B------:R-:W-:Y:S01]  /*c610*/  @!P1 IMAD.X R65, R3, 0x1, R20, P5 ;  /* 0x0000000103419824 */ /* 0x000fe200028e0614 */
[----:B------:R-:W-:-:S02]  /*c620*/  @!P1 IADD3 R6, P5, R4, R7, RZ ;  /* 0x0000000704069210 */ /* 0x000fc40007fbe0ff */
[----:B-1----:R-:W-:Y:S01]  /*c630*/  CS2R R8, SRZ ;  /* 0x0000000000087805 */ /* 0x002fe2000001ff00 */
[----:B------:R-:W5:Y:S01]  /*c640*/  @!P3 LD.E.64 R30, desc[UR60][R76.64] ;  /* 0x0000003c4c1eb980 */ /* 0x000f62000c101b00 */
[C---:B------:R-:W-:Y:S01]  /*c650*/  @!P2 IMAD.X R67, R5.reuse, 0x1, R14, P6 ;  /* 0x000000010543a824 */ /* 0x040fe200030e060e */
[----:B------:R-:W-:Y:S01]  /*c660*/  ISETP.GE.AND P6, PT, R22, UR4, PT ;  /* 0x0000000416007c0c */ /* 0x000fe2000bfc6270 */
[----:B------:R-:W-:Y:S01]  /*c670*/  @!P1 IMAD.X R7, R5, 0x1, R20, P5 ;  /* 0x0000000105079824 */ /* 0x000fe200028e0614 */
[----:B------:R-:W-:Y:S01]  /*c680*/  ISETP.GE.AND P5, PT, R214, UR4, PT ;  /* 0x00000004d6007c0c */ /* 0x000fe2000bfa6270 */
[----:B------:R-:W5:Y:S04]  /*c690*/  @!P3 LD.E.64 R28, desc[UR60][R72.64] ;  /* 0x0000003c481cb980 */ /* 0x000f68000c101b00 */
[----:B------:R-:W5:Y:S06]  /*c6a0*/  @!P2 LD.E.64 R24, desc[UR60][R70.64] ;  /* 0x0000003c4618a980 */ /* 0x000f6c000c101b00 */
[----:B------:R-:W-:-:S02]  /*c6b0*/  @!P6 IMAD.MOV.U32 R12, RZ, RZ, R0 ;  /* 0x000000ffff0ce224 */ /* 0x000fc400078e0000 */
[----:B------:R-:W-:Y:S02]  /*c6c0*/  @!P6 IMAD.MOV.U32 R13, RZ, RZ, R3 ;  /* 0x000000ffff0de224 */ /* 0x000fe400078e0003 */
[----:B------:R-:W-:-:S04]  /*c6d0*/  @!P6 IMAD.WIDE R14, R22, 0x2, R4 ;  /* 0x00000002160ee825 */ /* 0x000fc800078e0204 */
[----:B------:R-:W-:Y:S01]  /*c6e0*/  @!P6 IMAD.WIDE R12, R22, 0x2, R12 ;  /* 0x00000002160ce825 */ /* 0x000fe200078e020c */
[----:B------:R0:W5:Y:S03]  /*c6f0*/  @!P6 LD.E.64 R40, desc[UR60][R14.64] ;  /* 0x0000003c0e28e980 */ /* 0x000166000c101b00 */
[C---:B------:R-:W-:Y:S01]  /*c700*/  @!P5 IMAD.SHL.U32 R21, R214.reuse, 0x2, RZ ;  /* 0x00000002d615d824 */ /* 0x040fe200078e00ff */
[----:B------:R1:W5:Y:S01]  /*c710*/  @!P6 LD.E.64 R38, desc[UR60][R12.64] ;  /* 0x0000003c0c26e980 */ /* 0x000362000c101b00 */
[----:B------:R-:W-:-:S03]  /*c720*/  @!P5 SHF.L.U64.HI R20, R214, 0x1, R74 ;  /* 0x00000001d614d819 */ /* 0x000fc6000001024a */
[----:B------:R-:W-:-:S05]  /*c730*/  @!P5 IADD3 R74, P6, R0, R21, RZ ;  /* 0x00000015004ad210 */ /* 0x000fca0007fde0ff */
[--C-:B------:R-:W-:Y:S01]  /*c740*/  @!P5 IMAD.X R75, R3, 0x1, R20.reuse, P6 ;  /* 0x00000001034bd824 */ /* 0x100fe200030e0614 */
[----:B------:R-:W-:Y:S02]  /*c750*/  @!P5 IADD3 R4, P6, R4, R21, RZ ;  /* 0x000000150404d210 */ /* 0x000fe40007fde0ff */
[----:B0-----:R-:W-:Y:S02]  /*c760*/  CS2R R14, SRZ ;  /* 0x00000000000e7805 */ /* 0x001fe4000001ff00 */
[----:B-1----:R-:W-:Y:S01]  /*c770*/  CS2R R12, SRZ ;  /* 0x00000000000c7805 */ /* 0x002fe2000001ff00 */
[----:B------:R1:W5:Y:S01]  /*c780*/  @!P5 LD.E.64 R10, desc[UR60][R74.64] ;  /* 0x0000003c4a0ad980 */ /* 0x000362000c101b00 */
[----:B------:R-:W-:Y:S01]  /*c790*/  @!P5 IMAD.X R5, R5, 0x1, R20, P6 ;  /* 0x000000010505d824 */ /* 0x000fe200030e0614 */
[----:B------:R-:W-:Y:S02]  /*c7a0*/  CS2R R20, SRZ ;  /* 0x0000000000147805 */ /* 0x000fe4000001ff00 */
[----:B------:R1:W5:Y:S04]  /*c7b0*/  @!P1 LD.E.64 R14, desc[UR60][R64.64] ;  /* 0x0000003c400e9980 */ /* 0x000368000c101b00 */
[----:B------:R1:W5:Y:S04]  /*c7c0*/  @!P2 LD.E.64 R20, desc[UR60][R66.64] ;  /* 0x0000003c4214a980 */ /* 0x000368000c101b00 */
[----:B------:R1:W5:Y:S04]  /*c7d0*/  @!P1 LD.E.64 R12, desc[UR60][R6.64] ;  /* 0x0000003c060c9980 */ /* 0x000368000c101b00 */
[----:B------:R1:W5:Y:S02]  /*c7e0*/  @!P5 LD.E.64 R8, desc[UR60][R4.64] ;  /* 0x0000003c0408d980 */ /* 0x000364000c101b00 */
.L_x_6310:
[----:B------:R-:W-:Y:S05]  /*c7f0*/  BSYNC B1 ;  /* 0x0000000000017941 */ /* 0x000fea0003800000 */
.L_x_6309:
[----:B--2---:R-:W-:Y:S01]  /*c800*/  LEA.HI R3, R236, R236, RZ, 0x1 ;  /* 0x000000ecec037211 */ /* 0x004fe200078f08ff */
[C---:B-1----:R-:W-:Y:S01]  /*c810*/  VIADD R5, R62.reuse, 0x15400 ;  /* 0x000154003e057836 */ /* 0x042fe20000000000 */
[----:B------:R-:W-:Y:S01]  /*c820*/  VIADDMNMX R63, R63, -R222, 0x80, PT ;  /* 0x000000803f3f7446 */ /* 0x000fe200038009de */
[----:B---3--:R-:W-:Y:S01]  /*c830*/  VIADD R0, R62, 0x15440 ;  /* 0x000154403e007836 */ /* 0x008fe20000000000 */
[----:B------:R-:W-:Y:S01]  /*c840*/  LOP3.LUT R3, R3, 0xfffffffe, RZ, 0xc0, !PT ;  /* 0xfffffffe03037812 */ /* 0x000fe200078ec0ff */
[----:B------:R-:W-:Y:S01]  /*c850*/  @P0 VIADD R0, R5, 0xffffffc0 ;  /* 0xffffffc005000836 */ /* 0x000fe20000000000 */
[----:B------:R-:W-:Y:S01]  /*c860*/  BSSY B1, `(.L_x_6311) ;  /* 0x0000034000017945 */ /* 0x000fe20003800000 */
[----:B-----5:R-:W-:Y:S01]  /*c870*/  IMAD.MOV.U32 R5, RZ, RZ, R38 ;  /* 0x000000ffff057224 */ /* 0x020fe200078e0026 */
[----:B------:R-:W-:Y:S01]  /*c880*/  ISETP.GE.AND P1, PT, R204, R63, PT ;  /* 0x0000003fcc00720c */ /* 0x000fe20003f26270 */
[----:B------:R-:W-:Y:S02]  /*c890*/  IMAD.IADD R3, R236, 0x1, -R3 ;  /* 0x00000001ec037824 */ /* 0x000fe400078e0a03 */
[----:B0-----:R-:W-:Y:S01]  /*c8a0*/  IMAD.MOV.U32 R4, RZ, RZ, R26 ;  /* 0x000000ffff047224 */ /* 0x001fe200078e001a */
        /* <DEDUP_REMOVED lines=46> */
[----:B0-----:R-:W-:Y:S06]  /*cb90*/  @!P0 BRA `(.L_x_6312) ;  /* 0x0000021400648947 */ /* 0x001fec0003800000 */
.L_x_6595:
[----:B------:R-:W-:Y:S05]  /*cba0*/  BSYNC B1 ;  /* 0x0000000000017941 */ /* 0x000fea0003800000 */
.L_x_6311:
        /* <DEDUP_REMOVED lines=14> */
[--C-:B------:R-:W-:Y:S02]  /*cc90*/  SHF.R.U64 R113, R58, 0x10, R59.reuse ;  /* 0x000000103a717819 */ /* 0x100fe4000000123b */
[----:B------:R-:W-:Y:S02]  /*cca0*/  SHF.R.U32.HI R58, RZ, 0x10, R59 ;  /* 0x00000010ff3a7819 */ /* 0x000fe4000001163b */
[--C-:B------:R-:W-:Y:S02]  /*ccb0*/  SHF.R.U64 R59, R60, 0x10, R61.reuse ;  /* 0x000000103c3b7819 */ /* 0x100fe4000000123d */
[----:B------:R-:W-:Y:S02]  /*ccc0*/  SHF.R.U32.HI R60, RZ, 0x10, R61 ;  /* 0x00000010ff3c7819 */ /* 0x000fe4000001163d */
[----:B------:R-:W-:Y:S02]  /*ccd0*/  PRMT R109, R109, 0x5410, R58 ;  /* 0x000054106d6d7816 */ /* 0x000fe4000000003a */
[----:B------:R-:W-:-:S02]  /*cce0*/  PRMT R111, R111, 0x5410, R60 ;  /* 0x000054106f6f7816 */ /* 0x000fc4000000003c */
[----:B------:R-:W-:Y:S02]  /*ccf0*/  PRMT R108, R108, 0x5410, R113 ;  /* 0x000054106c6c7816 */ /* 0x000fe40000000071 */
[----:B------:R-:W-:Y:S01]  /*cd00*/  PRMT R112, R110, 0x5410, R59 ;  /* 0x000054106e707816 */ /* 0x000fe2000000003b */
[C---:B------:R-:W-:Y:S01]  /*cd10*/  IMAD.U32 R113, R111.reuse, 0x10000, RZ ;  /* 0x000100006f717824 */ /* 0x040fe200078e00ff */
[----:B------:R-:W-:Y:S01]  /*cd20*/  LOP3.LUT R111, R111, 0xffff0000, RZ, 0xc0, !PT ;  /* 0xffff00006f6f7812 */ /* 0x000fe200078ec0ff */
[C---:B------:R-:W-:Y:S01]  /*cd30*/  IMAD.U32 R110, R109.reuse, 0x10000, RZ ;  /* 0x000100006d6e7824 */ /* 0x040fe200078e00ff */
        /* <DEDUP_REMOVED lines=34> */
.L_x_6316:
[----:B------:R-:W-:Y:S05]  /*cf60*/  BSYNC B2 ;  /* 0x0000000000027941 */ /* 0x000fea0003800000 */
.L_x_6315:
        /* <DEDUP_REMOVED lines=48> */
.L_x_6318:
[----:B------:R-:W-:Y:S05]  /*d270*/  BSYNC B2 ;  /* 0x0000000000027941 */ /* 0x000fea0003800000 */
.L_x_6317:
        /* <DEDUP_REMOVED lines=48> */
.L_x_6320:
[----:B------:R-:W-:Y:S05]  /*d580*/  BSYNC B2 ;  /* 0x0000000000027941 */ /* 0x000fea0003800000 */
.L_x_6319:
        /* <DEDUP_REMOVED lines=48> */
.L_x_6322:
[----:B------:R-:W-:Y:S05]  /*d890*/  BSYNC B2 ;  /* 0x0000000000027941 */ /* 0x000fea0003800000 */
.L_x_6321:
        /* <DEDUP_REMOVED lines=48> */
.L_x_6324:
[----:B------:R-:W-:Y:S05]  /*dba0*/  BSYNC B2 ;  /* 0x0000000000027941 */ /* 0x000fea0003800000 */
.L_x_6323:
        /* <DEDUP_REMOVED lines=47> */
.L_x_6314:
[----:B------:R-:W-:Y:S05]  /*dea0*/  BSYNC B1 ;  /* 0x0000000000017941 */ /* 0x000fea0003800000 */
.L_x_6313:
        /* <DEDUP_REMOVED lines=57> */
.L_x_6327:
[----:B------:R-:W-:Y:S05]  /*e240*/  BSYNC B1 ;  /* 0x0000000000017941 */ /* 0x000fea0003800000 */
.L_x_6326:
[----:B------:R-:W-:Y:S04]  /*e250*/  BSSY B1, `(.L_x_6328) ;  /* 0x0000030000017945 */ /* 0x000fe80003800000 */
[----:B------:R-:W-:Y:S05]  /*e260*/  @P1 BRA `(.L_x_6329) ;  /* 0x0000000000b81947 */ /* 0x000fea0003800000 */
[----:B0-----:R-:W0:Y:S01]  /*e270*/  LDS.128 R4, [R0+0x2000] ;  /* 0x0020000000047984 */ /* 0x001e220000000c00 */
        /* <DEDUP_REMOVED lines=45> */
.L_x_6329:
[----:B------:R-:W-:Y:S05]  /*e550*/  BSYNC B1 ;  /* 0x0000000000017941 */ /* 0x000fea0003800000 */
.L_x_6328:
        /* <DEDUP_REMOVED lines=48> */
.L_x_6331:
[----:B------:R-:W-:Y:S05]  /*e860*/  BSYNC B1 ;  /* 0x0000000000017941 */ /* 0x000fea0003800000 */
.L_x_6330:
        /* <DEDUP_REMOVED lines=48> */
.L_x_6333:
[----:B------:R-:W-:Y:S05]  /*eb70*/  BSYNC B1 ;  /* 0x0000000000017941 */ /* 0x000fea0003800000 */
.L_x_6332:
        /* <DEDUP_REMOVED lines=48> */
.L_x_6335:
[----:B------:R-:W-:Y:S05]  /*ee80*/  BSYNC B1 ;  /* 0x0000000000017941 */ /* 0x000fea0003800000 */
.L_x_6334:
        /* <DEDUP_REMOVED lines=48> */
.L_x_6304:
[----:B------:R-:W0:Y:S01]  /*f190*/  S2R R0, SR_TID.X ;  /* 0x0000000000007919 */ /* 0x000e220000002100 */
[----:B------:R-:W1:Y:S01]  /*f1a0*/  LDC R71, c[0x0][0x448] ;  /* 0x00011200ff477b82 */ /* 0x000e620000000800 */
[----:B------:R-:W-:Y:S01]  /*f1b0*/  ULDC.64 UR4, c[0x0][0x3f8] ;  /* 0x0000fe0000047ab9 */ /* 0x000fe20000000a00 */
[----:B------:R-:W-:Y:S01]  /*f1c0*/  ULDC.64 UR6, c[0x0][0x408] ;  /* 0x0001020000067ab9 */ /* 0x000fe20000000a00 */
[----:B------:R-:W-:Y:S02]  /*f1d0*/  IMAD.MOV.U32 R8, RZ, RZ, R24 ;  /* 0x000000ffff087224 */ /* 0x000fe400078e0018 */
[----:B------:R-:W-:Y:S02]  /*f1e0*/  IMAD.MOV.U32 R9, RZ, RZ, R27 ;  /* 0x000000ffff097224 */ /* 0x000fe400078e001b */
[----:B------:R-:W-:Y:S01]  /*f1f0*/  IMAD.MOV.U32 R4, RZ, RZ, R144 ;  /* 0x000000ffff047224 */ /* 0x000fe200078e0090 */
[----:B-1----:R-:W-:Y:S01]  /*f200*/  ISETP.NE.AND P0, PT, R71, 0x1, PT ;  /* 0x000000014700780c */ /* 0x002fe20003f05270 */
[----:B0-----:R-:W-:-:S05]  /*f210*/  VIADD R0, R0, 0xffffff80 ;  /* 0xffffff8000007836 */ /* 0x001fca0000000000 */
[----:B------:R-:W-:-:S07]  /*f220*/  SHF.R.S32.HI R3, RZ, 0x1f, R0 ;  /* 0x0000001fff037819 */ /* 0x000fce0000011400 */
[----:B------:R-:W0:Y:S01]  /*f230*/  @P0 LDC R5, c[0x0][0x450] ;  /* 0x00011400ff050b82 */ /* 0x000e220000000800 */
[----:B------:R-:W-:-:S04]  /*f240*/  LEA.HI R3, R3, R0, RZ, 0x2 ;  /* 0x0000000003037211 */ /* 0x000fc800078f10ff */
[----:B------:R-:W-:-:S05]  /*f250*/  LOP3.LUT R3, R3, 0xfffffffc, RZ, 0xc0, !PT ;  /* 0xfffffffc03037812 */ /* 0x000fca00078ec0ff */
[----:B------:R-:W-:Y:S02]  /*f260*/  IMAD.IADD R3, R0, 0x1, -R3 ;  /* 0x0000000100037824 */ /* 0x000fe400078e0a03 */
[----:B------:R-:W1:Y:S02]  /*f270*/  @P0 LDC R0, c[0x0][0x44c] ;  /* 0x00011300ff000b82 */ /* 0x000e640000000800 */
[----:B------:R-:W-:-:S04]  /*f280*/  IMAD R3, R3, 0x40, R10 ;  /* 0x0000004003037824 */ /* 0x000fc800078e020a */
[----:B-1----:R-:W-:-:S05]  /*f290*/  @P0 IMAD.HI.U32 R0, R3, R0, RZ ;  /* 0x0000000003000227 */ /* 0x002fca00078e00ff */
[----:B0-----:R-:W-:Y:S01]  /*f2a0*/  @P0 SHF.R.U32.HI R3, RZ, R5, R0 ;  /* 0x00000005ff030219 */ /* 0x001fe20000011600 */
        /* <DEDUP_REMOVED lines=24> */
.L_x_6601:
        /* <DEDUP_REMOVED lines=18> */
[----:B------:R-:W2:Y:S01]  /*f550*/  LDL R3, [R1+0x58] ;  /* 0x0000580001037983 */ /* 0x000ea20000100800 */
[----:B------:R-:W-:-:S03]  /*f560*/  ULDC UR4, c[0x0][0x3f4] ;  /* 0x0000fd0000047ab9 */ /* 0x000fc60000000800 */
[----:B------:R-:W3:Y:S01]  /*f570*/  LDL R0, [R1+0x5c] ;  /* 0x00005c0001007983 */ /* 0x000ee20000100800 */
[----:B------:R-:W-:Y:S02]  /*f580*/  ISETP.GE.AND P0, PT, R18, UR4, PT ;  /* 0x0000000412007c0c */ /* 0x000fe4000bf06270 */
[----:B------:R-:W-:Y:S02]  /*f590*/  CS2R R32, SRZ ;  /* 0x0000000000207805 */ /* 0x000fe4000001ff00 */
[----:B------:R-:W-:Y:S02]  /*f5a0*/  ISETP.GE.AND P1, PT, R206, UR4, PT ;  /* 0x00000004ce007c0c */ /* 0x000fe4000bf26270 */
[----:B------:R-:W-:Y:S02]  /*f5b0*/  CS2R R34, SRZ ;  /* 0x0000000000227805 */ /* 0x000fe4000001ff00 */
[----:B------:R-:W-:Y:S02]  /*f5c0*/  ISETP.GE.AND P2, PT, R207, UR4, PT ;  /* 0x00000004cf007c0c */ /* 0x000fe4000bf46270 */
[----:B------:R-:W-:-:S02]  /*f5d0*/  CS2R R44, SRZ ;  /* 0x00000000002c7805 */ /* 0x000fc4000001ff00 */
[----:B------:R-:W-:Y:S02]  /*f5e0*/  CS2R R46, SRZ ;  /* 0x00000000002e7805 */ /* 0x000fe4000001ff00 */
[----:B------:R-:W-:Y:S02]  /*f5f0*/  CS2R R28, SRZ ;  /* 0x00000000001c7805 */ /* 0x000fe4000001ff00 */
[----:B------:R-:W-:Y:S01]  /*f600*/  CS2R R30, SRZ ;  /* 0x00000000001e7805 */ /* 0x000fe2000001ff00 */
[----:B------:R-:W-:Y:S01]  /*f610*/  @!P0 IMAD.WIDE R4, R18, 0x2, R20 ;  /* 0x0000000212048825 */ /* 0x000fe200078e0214 */
[----:B------:R-:W-:Y:S02]  /*f620*/  CS2R R40, SRZ ;  /* 0x0000000000287805 */ /* 0x000fe4000001ff00 */
[----:B------:R-:W-:Y:S02]  /*f630*/  CS2R R42, SRZ ;  /* 0x00000000002a7805 */ /* 0x000fe4000001ff00 */
[----:B------:R-:W-:-:S02]  /*f640*/  CS2R R24, SRZ ;  /* 0x0000000000187805 */ /* 0x000fc4000001ff00 */
[----:B------:R-:W-:Y:S01]  /*f650*/  CS2R R26, SRZ ;  /* 0x00000000001a7805 */ /* 0x000fe2000001ff00 */
[----:B------:R0:W5:Y:S01]  /*f660*/  @!P0 LD.E.128 R32, desc[UR60][R4.64] ;  /* 0x0000003c04208980 */ /* 0x000162000c101d00 */
[----:B------:R-:W-:Y:S02]  /*f670*/  CS2R R36, SRZ ;  /* 0x0000000000247805 */ /* 0x000fe4000001ff00 */
[----:B------:R-:W-:Y:S01]  /*f680*/  CS2R R38, SRZ ;  /* 0x0000000000267805 */ /* 0x000fe2000001ff00 */
[----:B0-----:R-:W-:-:S05]  /*f690*/  @!P0 IMAD.WIDE R4, R18, 0x2, R50 ;  /* 0x0000000212048825 */ /* 0x001fca00078e0232 */
[----:B------:R0:W5:Y:S01]  /*f6a0*/  @!P0 LD.E.128 R44, desc[UR60][R4.64] ;  /* 0x0000003c042c8980 */ /* 0x000162000c101d00 */
[----:B--2---:R-:W-:Y:S02]  /*f6b0*/  @!P1 IMAD.SHL.U32 R15, R3, 0x8, RZ ;  /* 0x00000008030f9824 */ /* 0x004fe400078e00ff */
[----:B---3--:R-:W-:Y:S02]  /*f6c0*/  @!P2 IMAD.SHL.U32 R49, R0, 0x8, RZ ;  /* 0x000000080031a824 */ /* 0x008fe400078e00ff */
[----:B------:R-:W-:-:S04]  /*f6d0*/  @!P1 IMAD.WIDE R12, R15, 0x2, R20 ;  /* 0x000000020f0c9825 */ /* 0x000fc800078e0214 */
[----:B------:R-:W-:Y:S01]  /*f6e0*/  @!P2 IMAD.WIDE R20, R49, 0x2, R20 ;  /* 0x000000023114a825 */ /* 0x000fe200078e0214 */
[----:B------:R0:W5:Y:S03]  /*f6f0*/  @!P1 LD.E.128 R28, desc[UR60][R12.64] ;  /* 0x0000003c0c1c9980 */ /* 0x000166000c101d00 */
[--C-:B------:R-:W-:Y:S01]  /*f700*/  @!P1 IMAD.WIDE R14, R15, 0x2, R50.reuse ;  /* 0x000000020f0e9825 */ /* 0x100fe200078e0232 */
[----:B------:R0:W5:Y:S03]  /*f710*/  @!P2 LD.E.128 R24, desc[UR60][R20.64] ;  /* 0x0000003c1418a980 */ /* 0x000166000c101d00 */
[----:B------:R-:W-:Y:S01]  /*f720*/  @!P2 IMAD.WIDE R48, R49, 0x2, R50 ;  /* 0x000000023130a825 */ /* 0x000fe200078e0232 */
[----:B------:R0:W5:Y:S04]  /*f730*/  @!P1 LD.E.128 R40, desc[UR60][R14.64] ;  /* 0x0000003c0e289980 */ /* 0x000168000c101d00 */
[----:B------:R0:W5:Y:S02]  /*f740*/  @!P2 LD.E.128 R36, desc[UR60][R48.64] ;  /* 0x0000003c3024a980 */ /* 0x000164000c101d00 */
.L_x_6338:
[----:B------:R-:W-:Y:S05]  /*f750*/  BSYNC B1 ;  /* 0x0000000000017941 */ /* 0x000fea0003800000 */
.L_x_6337:
[----:B0----5:R-:W-:Y:S01]  /*f760*/  IMAD.MOV.U32 R4, RZ, RZ, R46 ;  /* 0x000000ffff047224 */ /* 0x021fe200078e002e */
        /* <DEDUP_REMOVED lines=56> */
.L_x_6607:
        /* <DEDUP_REMOVED lines=27> */
[----:B------:R-:W-:Y:S01]  /*fca0*/  CS2R R52, SRZ ;  /* 0x0000000000347805 */ /* 0x000fe2000001ff00 */
[----:B------:R-:W-:Y:S01]  /*fcb0*/  @!P0 IMAD.WIDE R12, R18, 0x2, R20 ;  /* 0x00000002120c8825 */ /* 0x000fe200078e0214 */
[----:B------:R-:W-:Y:S02]  /*fcc0*/  CS2R R54, SRZ ;  /* 0x0000000000367805 */ /* 0x000fe4000001ff00 */
[----:B------:R-:W-:Y:S02]  /*fcd0*/  CS2R R8, SRZ ;  /* 0x0000000000087805 */ /* 0x000fe4000001ff00 */
[----:B------:R-:W-:Y:S02]  /*fce0*/  CS2R R10, SRZ ;  /* 0x00000000000a7805 */ /* 0x000fe4000001ff00 */
[----:B------:R-:W-:Y:S01]  /*fcf0*/  CS2R R56, SRZ ;  /* 0x0000000000387805 */ /* 0x000fe2000001ff00 */
[----:B------:R0:W5:Y:S01]  /*fd00*/  @!P0 LD.E.128 R48, desc[UR60][R12.64] ;  /* 0x0000003c0c308980 */ /* 0x000162000c101d00 */
[----:B------:R-:W-:-:S02]  /*fd10*/  CS2R R58, SRZ ;  /* 0x00000000003a7805 */ /* 0x000fc4000001ff00 */
[----:B------:R-:W-:Y:S02]  /*fd20*/  CS2R R14, SRZ ;  /* 0x00000000000e7805 */ /* 0x000fe4000001ff00 */
[----:B0-----:R-:W-:Y:S01]  /*fd30*/  CS2R R12, SRZ ;  /* 0x00000000000c7805 */ /* 0x001fe2000001ff00 */
[----:B--2---:R-:W-:Y:S02]  /*fd40*/  @!P1 IMAD.SHL.U32 R65, R3, 0x8, RZ ;  /* 0x0000000803419824 */ /* 0x004fe400078e00ff */
[----:B---3--:R-:W-:Y:S02]  /*fd50*/  @!P2 IMAD.SHL.U32 R67, R0, 0x8, RZ ;  /* 0x000000080043a824 */ /* 0x008fe400078e00ff */
[----:B------:R-:W-:-:S04]  /*fd60*/  @!P1 IMAD.WIDE R62, R65, 0x2, R20 ;  /* 0x00000002413e9825 */ /* 0x000fc800078e0214 */
[----:B------:R-:W-:Y:S01]  /*fd70*/  @!P2 IMAD.WIDE R20, R67, 0x2, R20 ;  /* 0x000000024314a825 */ /* 0x000fe200078e0214 */
[----:B------:R0:W5:Y:S03]  /*fd80*/  @!P1 LD.E.128 R52, desc[UR60][R62.64] ;  /* 0x0000003c3e349980 */ /* 0x000166000c101d00 */
[--C-:B------:R-:W-:Y:S01]  /*fd90*/  @!P1 IMAD.WIDE R64, R65, 0x2, R60.reuse ;  /* 0x0000000241409825 */ /* 0x100fe200078e023c */
[----:B------:R0:W5:Y:S03]  /*fda0*/  @!P2 LD.E.128 R56, desc[UR60][R20.64] ;  /* 0x0000003c1438a980 */ /* 0x000166000c101d00 */
[--C-:B------:R-:W-:Y:S01]  /*fdb0*/  @!P2 IMAD.WIDE R66, R67, 0x2, R60.reuse ;  /* 0x000000024342a825 */ /* 0x100fe200078e023c */
[----:B------:R0:W5:Y:S03]  /*fdc0*/  @!P1 LD.E.128 R8, desc[UR60][R64.64] ;  /* 0x0000003c40089980 */ /* 0x000166000c101d00 */
[----:B------:R-:W-:Y:S01]  /*fdd0*/  @!P0 IMAD.WIDE R60, R18, 0x2, R60 ;  /* 0x00000002123c8825 */ /* 0x000fe200078e023c */
[----:B------:R0:W5:Y:S04]  /*fde0*/  @!P2 LD.E.128 R12, desc[UR60][R66.64] ;  /* 0x0000003c420ca980 */ /* 0x000168000c101d00 */
[----:B------:R0:W5:Y:S02]  /*fdf0*/  @!P0 LD.E.128 R4, desc[UR60][R60.64] ;  /* 0x0000003c3c048980 */ /* 0x000164000c101d00 */
.L_x_6341:
[----:B------:R-:W-:Y:S05]  /*fe00*/  BSYNC B1 ;  /* 0x0000000000017941 */ /* 0x000fea0003800000 */
.L_x_6340:
[----:B-----5:R-:W-:Y:S01]  /*fe10*/  IMAD.MOV.U32 R3, RZ, RZ, R4 ;  /* 0x000000ffff037224 */ /* 0x020fe200078e0004 */
[----:B------:R-:W-:Y:S01]  /*fe20*/  LEA.HI R0, R236, R236, RZ, 0x1 ;  /* 0x000000ecec007211 */ /* 0x000fe200078f08ff */
[----:B0-----:R-:W-:Y:S01]  /*fe30*/  IMAD.MOV.U32 R60, RZ, RZ, R7 ;  /* 0x000000ffff3c7224 */ /* 0x001fe200078e0007 */
[----:B------:R-:W-:Y:S01]  /*fe40*/  BSSY B1, `(.L_x_6342) ;  /* 0x0000031000017945 */ /* 0x000fe20003800000 */
[----:B------:R-:W-:Y:S01]  /*fe50*/  IMAD.MOV.U32 R62, RZ, RZ, R49 ;  /* 0x000000ffff3e7224 */ /* 0x000fe200078e0031 */
[----:B------:R-:W-:Y:S01]  /*fe60*/  PRMT R91, R3, 0x7610, R91 ;  /* 0x00007610035b7816 */ /* 0x000fe2000000005b */
[----:B------:R-:W-:Y:S01]  /*fe70*/  IMAD.MOV.U32 R63, RZ, RZ, R50 ;  /* 0x000000ffff3f7224 */ /* 0x000fe200078e0032 */
        /* <DEDUP_REMOVED lines=42> */
[----:B------:R-:W-:-:S02]  /*10120*/  PRMT R70, R63, 0x7610, R70 ;  /* 0x000076103f467816 */ /* 0x000fc40000000046 */
[----:B------:R-:W-:Y:S01]  /*10130*/  PRMT R71, R64, 0x7610, R71 ;  /* 0x0000761040477816 */ /* 0x000fe20000000047 */
[----:B0-----:R-:W-:Y:S08]  /*10140*/  @!P0 BRA `(.L_x_6343) ;  /* 0x000001e000fc8947 */ /* 0x001ff00003800000 */
.L_x_6608:
[----:B------:R-:W-:Y:S05]  /*10150*/  BSYNC B1 ;  /* 0x0000000000017941 */ /* 0x000fea0003800000 */
.L_x_6342:
        /* <DEDUP_REMOVED lines=10> */
[----:B------:R-:W1:Y:S01]  /*10200*/  S2R R64, SR_TID.X ;  /* 0x0000000000407919 */ /* 0x000e620000002100 */
[----:B------:R-:W-:Y:S02]  /*10210*/  LOP3.LUT R60, R216, 0x38, R18, 0xf8, !PT ;  /* 0x00000038d83c7812 */ /* 0x000fe400078ef812 */
[----:B------:R-:W-:Y:S02]  /*10220*/  SHF.R.U64 R44, R44, 0x10, R45 ;  /* 0x000000102c2c7819 */ /* 0x000fe4000000122d */
[----:B0-----:R-:W-:Y:S02]  /*10230*/  LOP3.LUT R61, R60, R217, RZ, 0x3c, !PT ;  /* 0x000000d93c3d7212 */ /* 0x001fe400078e3cff */
[--C-:B------:R-:W-:Y:S02]  /*10240*/  SHF.R.U64 R114, R32, 0x10, R33.reuse ;  /* 0x0000001020727819 */ /* 0x100fe40000001221 */
[----:B------:R-:W-:Y:S01]  /*10250*/  SHF.R.U32.HI R113, RZ, 0x10, R33 ;  /* 0x00000010ff717819 */ /* 0x000fe20000011621 */
[----:B------:R-:W-:Y:S01]  /*10260*/  IMAD.IADD R61, R218, 0x1, R61 ;  /* 0x00000001da3d7824 */ /* 0x000fe200078e023d */
[----:B------:R-:W-:-:S02]  /*10270*/  SHF.R.U32.HI R119, RZ, 0x10, R45 ;  /* 0x00000010ff777819 */ /* 0x000fc4000001162d */
[----:B------:R-:W-:Y:S01]  /*10280*/  PRMT R117, R109, 0x5410, R44 ;  /* 0x000054106d757816 */ /* 0x000fe2000000002c */
[----:B------:R-:W-:Y:S01]  /*10290*/  IMAD R107, R61, 0x2, R16 ;  /* 0x000000023d6b7824 */ /* 0x000fe200078e0210 */
[--C-:B------:R-:W-:Y:S02]  /*102a0*/  SHF.R.U64 R33, R34, 0x10, R35.reuse ;  /* 0x0000001022217819 */ /* 0x100fe40000001223 */
[----:B------:R-:W-:Y:S01]  /*102b0*/  SHF.R.U32.HI R32, RZ, 0x10, R35 ;  /* 0x00000010ff207819 */ /* 0x000fe20000011623 */
[----:B------:R-:W-:Y:S01]  /*102c0*/  IMAD.U32 R120, R117, 0x10000, RZ ;  /* 0x0001000075787824 */ /* 0x000fe200078e00ff */
[----:B------:R-:W-:Y:S02]  /*102d0*/  PRMT R115, R111, 0x5410, R114 ;  /* 0x000054106f737816 */ /* 0x000fe40000000072 */
[--C-:B------:R-:W-:Y:S02]  /*102e0*/  SHF.R.U32.HI R35, RZ, 0x10, R47.reuse ;  /* 0x00000010ff237819 */ /* 0x100fe4000001162f */
[----:B------:R-:W-:-:S02]  /*102f0*/  SHF.R.U64 R34, R46, 0x10, R47 ;  /* 0x000000102e227819 */ /* 0x000fc4000000122f */
[----:B------:R-:W-:Y:S02]  /*10300*/  PRMT R119, R110, 0x5410, R119 ;  /* 0x000054106e777816 */ /* 0x000fe40000000077 */
[----:B------:R-:W-:Y:S02]  /*10310*/  PRMT R35, R70, 0x5432, R35 ;  /* 0x0000543246237816 */ /* 0x000fe40000000023 */
[----:B------:R-:W-:Y:S01]  /*10320*/  PRMT R45, R69, 0x5432, R34 ;  /* 0x00005432452d7816 */ /* 0x000fe20000000022 */
[----:B------:R-:W-:Y:S01]  /*10330*/  IMAD.U32 R122, R119, 0x10000, RZ ;  /* 0x00010000777a7824 */ /* 0x000fe200078e00ff */
[----:B------:R-:W-:Y:S01]  /*10340*/  PRMT R116, R112, 0x5410, R113 ;  /* 0x0000541070747816 */ /* 0x000fe20000000071 */
[----:B-1----:R-:W-:Y:S01]  /*10350*/  VIADD R64, R64, 0xffffff80 ;  /* 0xffffff8040407836 */ /* 0x002fe20000000000 */
[----:B------:R-:W-:Y:S01]  /*10360*/  PRMT R32, R73, 0x5432, R32 ;  /* 0x0000543249207816 */ /* 0x000fe20000000020 */
[----:B------:R-:W-:Y:S01]  /*10370*/  IMAD.U32 R121, R35, 0x10000, RZ ;  /* 0x0001000023797824 */ /* 0x000fe200078e00ff */
[----:B------:R-:W-:-:S02]  /*10380*/  LOP3.LUT R117, R117, 0xffff0000, RZ, 0xc0, !PT ;  /* 0xffff000075757812 */ /* 0x000fc400078ec0ff */
[----:B------:R-:W-:Y:S02]  /*10390*/  SHF.R.S32.HI R63, RZ, 0x1f, R64 ;  /* 0x0000001fff3f7819 */ /* 0x000fe40000011440 */
[----:B------:R-:W-:Y:S02]  /*103a0*/  LOP3.LUT R119, R119, 0xffff0000, RZ, 0xc0, !PT ;  /* 0xffff000077777812 */ /* 0x000fe400078ec0ff */
[----:B------:R-:W-:Y:S02]  /*103b0*/  LEA.HI R63, R63, R64, RZ, 0x2 ;  /* 0x000000403f3f7211 */ /* 0x000fe400078f10ff */
[----:B------:R-:W-:Y:S02]  /*103c0*/  PRMT R33, R72, 0x5432, R33 ;  /* 0x0000543248217816 */ /* 0x000fe40000000021 */
[----:B------:R-:W-:-:S05]  /*103d0*/  LOP3.LUT R63, R63, 0xfffffffc, RZ, 0xc0, !PT ;  /* 0xfffffffc3f3f7812 */ /* 0x000fca00078ec0ff */
[----:B------:R-:W-:-:S05]  /*103e0*/  IMAD.IADD R63, R64, 0x1, -R63 ;  /* 0x00000001403f7824 */ /* 0x000fca00078e0a3f */
[----:B------:R-:W-:-:S04]  /*103f0*/  LEA.HI R62, R75, R63, RZ, 0x1d ;  /* 0x0000003f4b3e7211 */ /* 0x000fc800078fe8ff */
        /* <DEDUP_REMOVED lines=8> */
[----:B------:R-:W0:Y:S03]  /*10480*/  LDS.128 R60, [R107+0x15400] ;  /* 0x015400006b3c7984 */ /* 0x000e260000000c00 */
[----:B------:R-:W-:-:S05]  /*10490*/  IMAD R108, R65, 0x2, R16 ;  /* 0x00000002416c7824 */ /* 0x000fca00078e0210 */
[----:B------:R-:W1:Y:S01]  /*104a0*/  LDS.128 R64, [R108+0x15400] ;  /* 0x015400006c407984 */ /* 0x000e620000000c00 */
[C---:B0-----:R-:W-:Y:S01]  /*104b0*/  IMAD.U32 R109, R60.reuse, 0x10000, RZ ;  /* 0x000100003c6d7824 */ /* 0x041fe200078e00ff */
[----:B------:R-:W-:Y:S01]  /*104c0*/  LOP3.LUT R110, R60, 0xffff0000, RZ, 0xc0, !PT ;  /* 0xffff00003c6e7812 */ /* 0x000fe200078ec0ff */
[----:B------:R-:W-:Y:S01]  /*104d0*/  IMAD.U32 R60, R115, 0x10000, RZ ;  /* 0x00010000733c7824 */ /* 0x000fe200078e00ff */
[C---:B------:R-:W-:Y:S01]  /*104e0*/  LOP3.LUT R34, R62.reuse, 0xffff0000, RZ, 0xc0, !PT ;  /* 0xffff00003e227812 */ /* 0x040fe200078ec0ff */
[----:B------:R-:W-:Y:S01]  /*104f0*/  IMAD.U32 R44, R62, 0x10000, RZ ;  /* 0x000100003e2c7824 */ /* 0x000fe200078e00ff */
[C---:B------:R-:W-:Y:S01]  /*10500*/  LOP3.LUT R62, R63.reuse, 0xffff0000, RZ, 0xc0, !PT ;  /* 0xffff00003f3e7812 */ /* 0x040fe200078ec0ff */
[----:B------:R-:W-:Y:S01]  /*10510*/  IMAD.U32 R112, R63, 0x10000, RZ ;  /* 0x000100003f707824 */ /* 0x000fe200078e00ff */
[----:B------:R-:W-:Y:S01]  /*10520*/  LOP3.LUT R115, R115, 0xffff0000, RZ, 0xc0, !PT ;  /* 0xffff000073737812 */ /* 0x000fe200078ec0ff */
[C---:B-1----:R-:W-:Y:S01]  /*10530*/  IMAD.U32 R47, R64.reuse, 0x10000, RZ ;  /* 0x00010000402f7824 */ /* 0x042fe200078e00ff */
[----:B------:R-:W-:Y:S01]  /*10540*/  LOP3.LUT R63, R64, 0xffff0000, RZ, 0xc0, !PT ;  /* 0xffff0000403f7812 */ /* 0x000fe200078ec0ff */
[C---:B------:R-:W-:Y:S01]  /*10550*/  IMAD.U32 R113, R65.reuse, 0x10000, RZ ;  /* 0x0001000041717824 */ /* 0x040fe200078e00ff */
[----:B------:R-:W-:Y:S01]  /*10560*/  LOP3.LUT R64, R65, 0xffff0000, RZ, 0xc0, !PT ;  /* 0xffff000041407812 */ /* 0x000fe200078ec0ff */
[C---:B------:R-:W-:Y:S01]  /*10570*/  FMUL.FTZ R118, R47.reuse, R120 ;  /* 0x000000782f767220 */ /* 0x040fe20000410000 */
[----:B------:R-:W-:Y:S01]  /*10580*/  FMUL.FTZ R124, R47, R60 ;  /* 0x0000003c2f7c7220 */ /* 0x000fe20000410000 */
[----:B------:R-:W-:Y:S01]  /*10590*/  IMAD.U32 R114, R67, 0x10000, RZ ;  /* 0x0001000043727824 */ /* 0x000fe200078e00ff */
[C---:B------:R-:W-:Y:S01]  /*105a0*/  LOP3.LUT R46, R66.reuse, 0xffff0000, RZ, 0xc0, !PT ;  /* 0xffff0000422e7812 */ /* 0x040fe200078ec0ff */
[----:B------:R-:W-:-:S02]  /*105b0*/  IMAD.U32 R65, R66, 0x10000, RZ ;  /* 0x0001000042417824 */ /* 0x000fc400078e00ff */
[----:B------:R-:W-:Y:S01]  /*105c0*/  FFMA.FTZ R47, R109, R60, -R118 ;  /* 0x0000003c6d2f7223 */ /* 0x000fe20000010876 */
[----:B------:R-:W-:Y:S01]  /*105d0*/  IMAD.U32 R111, R61, 0x10000, RZ ;  /* 0x000100003d6f7824 */ /* 0x000fe200078e00ff */
[----:B------:R-:W-:Y:S01]  /*105e0*/  LOP3.LUT R66, R67, 0xffff0000, RZ, 0xc0, !PT ;  /* 0xffff000043427812 */ /* 0x000fe200078ec0ff */
[----:B------:R-:W-:Y:S02]  /*105f0*/  IMAD.U32 R118, R116, 0x10000, RZ ;  /* 0x0001000074767824 */ /* 0x000fe400078e00ff */
[----:B------:R-:W-:Y:S01]  /*10600*/  FMUL.FTZ R126, R113, R122 ;  /* 0x0000007a717e7220 */ /* 0x000fe20000410000 */
[----:B------:R-:W-:Y:S01]  /*10610*/  FFMA.FTZ R60, R109, R120, R124 ;  /* 0x000000786d3c7223 */ /* 0x000fe2000001007c */
[----:B------:R-:W-:Y:S02]  /*10620*/  IMAD.U32 R67, R32, 0x10000, RZ ;  /* 0x0001000020437824 */ /* 0x000fe400078e00ff */
[C---:B------:R-:W-:Y:S01]  /*10630*/  FMUL.FTZ R109, R114.reuse, R121 ;  /* 0x00000079726d7220 */ /* 0x040fe20000410000 */
[-C--:B------:R-:W-:Y:S01]  /*10640*/  FMUL.FTZ R120, R113, R118.reuse ;  /* 0x0000007671787220 */ /* 0x080fe20000410000 */
[----:B------:R-:W-:Y:S01]  /*10650*/  FFMA.FTZ R126, R111, R118, -R126 ;  /* 0x000000766f7e7223 */ /* 0x000fe2000001087e */
[-C--:B------:R-:W-:Y:S01]  /*10660*/  FMUL.FTZ R114, R114, R67.reuse ;  /* 0x0000004372727220 */ /* 0x080fe20000410000 */
[----:B------:R-:W-:Y:S01]  /*10670*/  FFMA.FTZ R118, R112, R67, -R109 ;  /* 0x0000004370767223 */ /* 0x000fe2000001086d */
[----:B------:R-:W-:Y:S01]  /*10680*/  FMUL.FTZ R67, R63, R117 ;  /* 0x000000753f437220 */ /* 0x000fe20000410000 */
[----:B------:R-:W-:Y:S01]  /*10690*/  LOP3.LUT R116, R116, 0xffff0000, RZ, 0xc0, !PT ;  /* 0xffff000074747812 */ /* 0x000fe200078ec0ff */
[----:B------:R-:W-:Y:S01]  /*106a0*/  FFMA.FTZ R121, R112, R121, R114 ;  /* 0x0000007970797223 */ /* 0x000fe20000010072 */
[----:B------:R-:W-:Y:S01]  /*106b0*/  LOP3.LUT R61, R61, 0xffff0000, RZ, 0xc0, !PT ;  /* 0xffff00003d3d7812 */ /* 0x000fe200078ec0ff */
[----:B------:R-:W-:Y:S01]  /*106c0*/  FFMA.FTZ R112, R110, R115, -R67 ;  /* 0x000000736e707223 */ /* 0x000fe20000010843 */
[----:B------:R-:W-:Y:S01]  /*106d0*/  FMUL.FTZ R114, R64, R119 ;  /* 0x0000007740727220 */ /* 0x000fe20000410000 */
[----:B------:R-:W-:Y:S01]  /*106e0*/  FMUL.FTZ R109, R63, R115 ;  /* 0x000000733f6d7220 */ /* 0x000fe20000410000 */
[----:B------:R-:W-:-:S02]  /*106f0*/  IMAD.U32 R67, R45, 0x10000, RZ ;  /* 0x000100002d437824 */ /* 0x000fc400078e00ff */
[----:B------:R-:W-:Y:S01]  /*10700*/  FMUL.FTZ R64, R64, R116 ;  /* 0x0000007440407220 */ /* 0x000fe20000410000 */
[----:B------:R-:W-:Y:S02]  /*10710*/  IMAD.U32 R63, R33, 0x10000, RZ ;  /* 0x00010000213f7824 */ /* 0x000fe400078e00ff */
[----:B------:R-:W-:Y:S01]  /*10720*/  FFMA.FTZ R120, R111, R122, R120 ;  /* 0x0000007a6f787223 */ /* 0x000fe20000010078 */
[----:B------:R-:W-:Y:S01]  /*10730*/  FMUL.FTZ R113, R65, R67 ;  /* 0x0000004341717220 */ /* 0x000fe20000410000 */
[C---:B------:R-:W-:Y:S01]  /*10740*/  FFMA.FTZ R111, R61.reuse, R116, -R114 ;  /* 0x000000743d6f7223 */ /* 0x040fe20000010872 */
[----:B------:R-:W-:Y:S01]  /*10750*/  FFMA.FTZ R119, R61, R119, R64 ;  /* 0x000000773d777223 */ /* 0x000fe20000010040 */
        /* <DEDUP_REMOVED lines=9> */
[----:B------:R-:W-:Y:S01]  /*107f0*/  FFMA.FTZ R109, R110, R117, R109 ;  /* 0x000000756e6d7223 */ /* 0x000fe2000001006d */
        /* <DEDUP_REMOVED lines=16> */
.L_x_6347:
[----:B------:R-:W-:Y:S05]  /*10900*/  BSYNC B2 ;  /* 0x0000000000027941 */ /* 0x000fea0003800000 */
.L_x_6346:
[----:B------:R-:W-:Y:S04]  /*10910*/  BSSY B2, `(.L_x_6348) ;  /* 0x000006a000027945 */ /* 0x000fe80003800000 */
        /* <DEDUP_REMOVED lines=13> */
[----:B------:R-:W-:Y:S01]  /*109f0*/  SHF.R.U32.HI R43, RZ, 0x10, R43 ;  /* 0x00000010ff2b7819 */ /* 0x000fe2000001162b */
[----:B------:R-:W-:Y:S01]  /*10a00*/  IMAD.U32 R63, R99, 0x10000, RZ ;  /* 0x00010000633f7824 */ /* 0x000fe200078e00ff */
[----:B------:R-:W-:Y:S02]  /*10a10*/  PRMT R106, R106, 0x5410, R31 ;  /* 0x000054106a6a7816 */ /* 0x000fe4000000001f */
[----:B------:R-:W-:Y:S02]  /*10a20*/  PRMT R103, R103, 0x5410, R64 ;  /* 0x0000541067677816 */ /* 0x000fe40000000040 */
[----:B------:R-:W-:Y:S02]  /*10a30*/  PRMT R100, R100, 0x5410, R41 ;  /* 0x0000541064647816 */ /* 0x000fe40000000029 */
[----:B------:R-:W-:Y:S02]  /*10a40*/  PRMT R102, R102, 0x5410, R43 ;  /* 0x0000541066667816 */ /* 0x000fe4000000002b */
[----:B------:R-:W-:Y:S01]  /*10a50*/  PRMT R105, R105, 0x5410, R62 ;  /* 0x0000541069697816 */ /* 0x000fe2000000003e */
[----:B------:R-:W-:Y:S01]  /*10a60*/  IMAD.U32 R62, R103, 0x10000, RZ ;  /* 0x00010000673e7824 */ /* 0x000fe200078e00ff */
        /* <DEDUP_REMOVED lines=24> */
[C---:B------:R-:W-:Y:S01]  /*10bf0*/  IMAD.U32 R43, R46.reuse, 0x10000, RZ ;  /* 0x000100002e2b7824 */ /* 0x040fe200078e00ff */
[----:B------:R-:W-:Y:S01]  /*10c00*/  LOP3.LUT R45, R46, 0xffff0000, RZ, 0xc0, !PT ;  /* 0xffff00002e2d7812 */ /* 0x000fe200078ec0ff */
[C---:B0-----:R-:W-:Y:S01]  /*10c10*/  IMAD.U32 R61, R47.reuse, 0x10000, RZ ;  /* 0x000100002f3d7824 */ /* 0x041fe200078e00ff */
[----:B------:R-:W-:Y:S01]  /*10c20*/  LOP3.LUT R46, R47, 0xffff0000, RZ, 0xc0, !PT ;  /* 0xffff00002f2e7812 */ /* 0x000fe200078ec0ff */
[----:B------:R-:W-:Y:S01]  /*10c30*/  FMUL.FTZ R65, R35, R63 ;  /* 0x0000003f23417220 */ /* 0x000fe20000410000 */
[----:B------:R-:W-:-:S02]  /*10c40*/  IMAD.U32 R47, R100, 0x10000, RZ ;  /* 0x00010000642f7824 */ /* 0x000fc400078e00ff */
[-C--:B------:R-:W-:Y:S01]  /*10c50*/  FMUL.FTZ R67, R35, R62.reuse ;  /* 0x0000003e23437220 */ /* 0x080fe20000410000 */
[----:B------:R-:W-:Y:S02]  /*10c60*/  IMAD.U32 R35, R104, 0x10000, RZ ;  /* 0x0001000068237824 */ /* 0x000fe400078e00ff */
[----:B------:R-:W-:Y:S01]  /*10c70*/  FFMA.FTZ R65, R28, R62, -R65 ;  /* 0x0000003e1c417223 */ /* 0x000fe20000010841 */
[----:B------:R-:W-:Y:S01]  /*10c80*/  FMUL.FTZ R107, R42, R47 ;  /* 0x0000002f2a6b7220 */ /* 0x000fe20000410000 */
[----:B------:R-:W-:Y:S02]  /*10c90*/  IMAD.U32 R62, R102, 0x10000, RZ ;  /* 0x00010000663e7824 */ /* 0x000fe400078e00ff */
[----:B------:R-:W-:Y:S01]  /*10ca0*/  FFMA.FTZ R67, R28, R63, R67 ;  /* 0x0000003f1c437223 */ /* 0x000fe20000010043 */
[----:B------:R-:W-:Y:S02]  /*10cb0*/  IMAD.U32 R28, R106, 0x10000, RZ ;  /* 0x000100006a1c7824 */ /* 0x000fe400078e00ff */
[-C--:B------:R-:W-:Y:S01]  /*10cc0*/  FMUL.FTZ R63, R42, R35.reuse ;  /* 0x000000232a3f7220 */ /* 0x080fe20000410000 */
[C---:B------:R-:W-:Y:S01]  /*10cd0*/  FFMA.FTZ R107, R30.reuse, R35, -R107 ;  /* 0x000000231e6b7223 */ /* 0x040fe2000001086b */
[----:B------:R-:W-:Y:S01]  /*10ce0*/  FMUL.FTZ R35, R61, R62 ;  /* 0x0000003e3d237220 */ /* 0x000fe20000410000 */
[----:B------:R-:W-:Y:S01]  /*10cf0*/  LOP3.LUT R42, R99, 0xffff0000, RZ, 0xc0, !PT ;  /* 0xffff0000632a7812 */ /* 0x000fe200078ec0ff */
[-C--:B------:R-:W-:Y:S01]  /*10d00*/  FMUL.FTZ R99, R61, R28.reuse ;  /* 0x0000001c3d637220 */ /* 0x080fe20000410000 */
[----:B------:R-:W-:Y:S01]  /*10d10*/  FFMA.FTZ R63, R30, R47, R63 ;  /* 0x0000002f1e3f7223 */ /* 0x000fe2000001003f */
[----:B------:R-:W-:Y:S01]  /*10d20*/  FFMA.FTZ R61, R40, R28, -R35 ;  /* 0x0000001c283d7223 */ /* 0x000fe20000010823 */
[----:B------:R-:W-:Y:S01]  /*10d30*/  LOP3.LUT R28, R103, 0xffff0000, RZ, 0xc0, !PT ;  /* 0xffff0000671c7812 */ /* 0x000fe200078ec0ff */
[----:B------:R-:W-:Y:S01]  /*10d40*/  FMUL.FTZ R30, R41, R42 ;  /* 0x0000002a291e7220 */ /* 0x000fe20000410000 */
[----:B------:R-:W-:Y:S01]  /*10d50*/  LOP3.LUT R47, R100, 0xffff0000, RZ, 0xc0, !PT ;  /* 0xffff0000642f7812 */ /* 0x000fe200078ec0ff */
[----:B------:R-:W-:Y:S01]  /*10d60*/  FFMA.FTZ R99, R40, R62, R99 ;  /* 0x0000003e28637223 */ /* 0x000fe20000010063 */
[----:B------:R-:W-:Y:S01]  /*10d70*/  LOP3.LUT R35, R104, 0xffff0000, RZ, 0xc0, !PT ;  /* 0xffff000068237812 */ /* 0x000fe200078ec0ff */
[-C--:B------:R-:W-:Y:S01]  /*10d80*/  FFMA.FTZ R40, R29, R28.reuse, -R30 ;  /* 0x0000001c1d287223 */ /* 0x080fe2000001081e */
[----:B------:R-:W-:Y:S01]  /*10d90*/  FMUL.FTZ R62, R41, R28 ;  /* 0x0000001c293e7220 */ /* 0x000fe20000410000 */
[----:B------:R-:W-:-:S02]  /*10da0*/  IMAD.U32 R30, R101, 0x10000, RZ ;  /* 0x00010000651e7824 */ /* 0x000fc400078e00ff */
[C---:B------:R-:W-:Y:S01]  /*10db0*/  FMUL.FTZ R41, R44.reuse, R47 ;  /* 0x0000002f2c297220 */ /* 0x040fe20000410000 */
[-C--:B------:R-:W-:Y:S01]  /*10dc0*/  FMUL.FTZ R44, R44, R35.reuse ;  /* 0x000000232c2c7220 */ /* 0x080fe20000410000 */
[----:B------:R-:W-:Y:S02]  /*10dd0*/  IMAD.U32 R28, R105, 0x10000, RZ ;  /* 0x00010000691c7824 */ /* 0x000fe400078e00ff */
[----:B------:R-:W-:Y:S01]  /*10de0*/  FMUL.FTZ R64, R43, R30 ;  /* 0x0000001e2b407220 */ /* 0x000fe20000410000 */
[----:B------:R-:W-:Y:S01]  /*10df0*/  FFMA.FTZ R62, R29, R42, R62 ;  /* 0x0000002a1d3e7223 */ /* 0x000fe2000001003e */
        /* <DEDUP_REMOVED lines=10> */
[----:B------:R-:W-:-:S02]  /*10ea0*/  FMUL.FTZ R41, R46, R35 ;  /* 0x000000232e297220 */ /* 0x000fc40000410000 */
[-C--:B------:R-:W-:Y:S01]  /*10eb0*/  FMUL.FTZ R45, R45, R28.reuse ;  /* 0x0000001c2d2d7220 */ /* 0x080fe20000410000 */
[C---:B------:R-:W-:Y:S01]  /*10ec0*/  FFMA.FTZ R31, R33.reuse, R28, -R30 ;  /* 0x0000001c211f7223 */ /* 0x040fe2000001081e */
[-C--:B------:R-:W-:Y:S01]  /*10ed0*/  FMUL.FTZ R100, R46, R29.reuse ;  /* 0x0000001d2e647220 */ /* 0x080fe20000410000 */
[----:B------:R-:W-:Y:S01]  /*10ee0*/  FFMA.FTZ R46, R34, R29, -R41 ;  /* 0x0000001d222e7223 */ /* 0x000fe20000010829 */
[----:B------:R-:W-:Y:S01]  /*10ef0*/  FFMA.FTZ R45, R33, R32, R45 ;  /* 0x00000020212d7223 */ /* 0x000fe2000001002d */
[----:B------:R-:W-:Y:S01]  /*10f00*/  F2FP.BF16.F32.PACK_AB R28, R40, R65 ;  /* 0x00000041281c723e */ /* 0x000fe200000010ff */
[----:B------:R-:W-:Y:S01]  /*10f10*/  FFMA.FTZ R100, R34, R35, R100 ;  /* 0x0000002322647223 */ /* 0x000fe20000010064 */
        /* <DEDUP_REMOVED lines=9> */
.L_x_6349:
[----:B------:R-:W-:Y:S05]  /*10fb0*/  BSYNC B2 ;  /* 0x0000000000027941 */ /* 0x000fea0003800000 */
.L_x_6348:
        /* <DEDUP_REMOVED lines=105> */
.L_x_6345:
[----:B------:R-:W-:Y:S05]  /*11650*/  BSYNC B1 ;  /* 0x0000000000017941 */ /* 0x000fea0003800000 */
.L_x_6344:
        /* <DEDUP_REMOVED lines=10> */
[----:B---3--:R-:W1:Y:S02]  /*11700*/  S2R R25, SR_TID.X ;  /* 0x0000000000197919 */ /* 0x008e640000002100 */
[----:B-1----:R-:W-:-:S05]  /*11710*/  VIADD R25, R25, 0xffffff80 ;  /* 0xffffff8019197836 */ /* 0x002fca0000000000 */
[----:B------:R-:W-:-:S04]  /*11720*/  SHF.R.S32.HI R24, RZ, 0x1f, R25 ;  /* 0x0000001fff187819 */ /* 0x000fc80000011419 */
[----:B------:R-:W-:-:S04]  /*11730*/  LEA.HI R24, R24, R25, RZ, 0x2 ;  /* 0x0000001918187211 */ /* 0x000fc800078f10ff */
        /* <DEDUP_REMOVED lines=10> */
[----:B------:R-:W-:-:S05]  /*117e0*/  IADD3 R29, R25, R24, R220 ;  /* 0x00000018191d7210 */ /* 0x000fca0007ffe0dc */
[----:B------:R-:W-:-:S05]  /*117f0*/  IMAD R0, R29, 0x2, R16 ;  /* 0x000000021d007824 */ /* 0x000fca00078e0210 */
[----:B------:R-:W1:Y:S01]  /*11800*/  LDS.128 R28, [R0+0x15400] ;  /* 0x01540000001c7984 */ /* 0x000e620000000c00 */
[--C-:B------:R-:W-:Y:S02]  /*11810*/  SHF.R.U64 R32, R4, 0x10, R5.reuse ;  /* 0x0000001004207819 */ /* 0x100fe40000001205 */
[----:B------:R-:W-:Y:S02]  /*11820*/  SHF.R.U32.HI R5, RZ, 0x10, R5 ;  /* 0x00000010ff057819 */ /* 0x000fe40000011605 */
[----:B------:R-:W-:Y:S02]  /*11830*/  SHF.R.U64 R4, R6, 0x10, R7 ;  /* 0x0000001006047819 */ /* 0x000fe40000001207 */
[----:B------:R-:W-:Y:S02]  /*11840*/  SHF.R.U64 R36, R48, 0x10, R49 ;  /* 0x0000001030247819 */ /* 0x000fe40000001231 */
[----:B------:R-:W-:Y:S02]  /*11850*/  SHF.R.U32.HI R7, RZ, 0x10, R7 ;  /* 0x00000010ff077819 */ /* 0x000fe40000011607 */
[----:B------:R-:W-:-:S02]  /*11860*/  PRMT R91, R91, 0x5410, R32 ;  /* 0x000054105b5b7816 */ /* 0x000fc40000000020 */
[----:B------:R-:W-:Y:S02]  /*11870*/  PRMT R92, R92, 0x5410, R5 ;  /* 0x000054105c5c7816 */ /* 0x000fe40000000005 */
[----:B------:R-:W-:Y:S02]  /*11880*/  PRMT R93, R93, 0x5410, R4 ;  /* 0x000054105d5d7816 */ /* 0x000fe40000000004 */
[----:B------:R-:W-:Y:S02]  /*11890*/  PRMT R95, R95, 0x5410, R36 ;  /* 0x000054105f5f7816 */ /* 0x000fe40000000024 */
[----:B------:R-:W-:Y:S02]  /*118a0*/  PRMT R94, R94, 0x5410, R7 ;  /* 0x000054105e5e7816 */ /* 0x000fe40000000007 */
[----:B------:R-:W-:Y:S01]  /*118b0*/  SHF.R.U32.HI R49, RZ, 0x10, R49 ;  /* 0x00000010ff317819 */ /* 0x000fe20000011631 */
[----:B------:R-:W-:Y:S01]  /*118c0*/  IMAD.U32 R38, R91, 0x10000, RZ ;  /* 0x000100005b267824 */ /* 0x000fe200078e00ff */
[--C-:B------:R-:W-:Y:S01]  /*118d0*/  SHF.R.U64 R34, R50, 0x10, R51.reuse ;  /* 0x0000001032227819 */ /* 0x100fe20000001233 */
[----:B------:R-:W-:Y:S01]  /*118e0*/  IMAD.U32 R37, R95, 0x10000, RZ ;  /* 0x000100005f257824 */ /* 0x000fe200078e00ff */
[----:B------:R-:W-:-:S02]  /*118f0*/  SHF.R.U32.HI R51, RZ, 0x10, R51 ;  /* 0x00000010ff337819 */ /* 0x000fc40000011633 */
[----:B------:R-:W-:Y:S01]  /*11900*/  PRMT R96, R96, 0x5410, R49 ;  /* 0x0000541060607816 */ /* 0x000fe20000000031 */
[----:B------:R-:W-:Y:S01]  /*11910*/  IMAD.U32 R39, R92, 0x10000, RZ ;  /* 0x000100005c277824 */ /* 0x000fe200078e00ff */
[----:B------:R-:W-:Y:S02]  /*11920*/  PRMT R97, R97, 0x5410, R34 ;  /* 0x0000541061617816 */ /* 0x000fe40000000022 */
[----:B------:R-:W-:Y:S02]  /*11930*/  PRMT R98, R98, 0x5410, R51 ;  /* 0x0000541062627816 */ /* 0x000fe40000000033 */
[----:B------:R-:W-:Y:S01]  /*11940*/  LOP3.LUT R91, R91, 0xffff0000, RZ, 0xc0, !PT ;  /* 0xffff00005b5b7812 */ /* 0x000fe200078ec0ff */
[----:B-1----:R-:W-:Y:S02]  /*11950*/  IMAD.U32 R34, R29, 0x10000, RZ ;  /* 0x000100001d227824 */ /* 0x002fe400078e00ff */
[----:B------:R-:W-:Y:S02]  /*11960*/  IMAD.U32 R36, R31, 0x10000, RZ ;  /* 0x000100001f247824 */ /* 0x000fe400078e00ff */
[----:B------:R-:W-:Y:S01]  /*11970*/  FMUL.FTZ R45, R34, R39 ;  /* 0x00000027222d7220 */ /* 0x000fe20000410000 */
[----:B------:R-:W-:-:S02]  /*11980*/  LOP3.LUT R29, R29, 0xffff0000, RZ, 0xc0, !PT ;  /* 0xffff00001d1d7812 */ /* 0x000fc400078ec0ff */
[----:B------:R-:W-:Y:S02]  /*11990*/  LOP3.LUT R95, R95, 0xffff0000, RZ, 0xc0, !PT ;  /* 0xffff00005f5f7812 */ /* 0x000fe400078ec0ff */
[----:B------:R-:W-:Y:S01]  /*119a0*/  LOP3.LUT R92, R92, 0xffff0000, RZ, 0xc0, !PT ;  /* 0xffff00005c5c7812 */ /* 0x000fe200078ec0ff */
[C---:B------:R-:W-:Y:S01]  /*119b0*/  IMAD.U32 R35, R30.reuse, 0x10000, RZ ;  /* 0x000100001e237824 */ /* 0x040fe200078e00ff */
[----:B------:R-:W-:Y:S02]  /*119c0*/  LOP3.LUT R30, R30, 0xffff0000, RZ, 0xc0, !PT ;  /* 0xffff00001e1e7812 */ /* 0x000fe400078ec0ff */
        /* <DEDUP_REMOVED lines=10> */
[----:B------:R-:W-:-:S04]  /*11a70*/  IMAD.U32 R27, R28, 0x10000, RZ ;  /* 0x000100001c1b7824 */ /* 0x000fc800078e00ff */
[CC--:B------:R-:W-:Y:S01]  /*11a80*/  FMUL.FTZ R41, R27.reuse, R38.reuse ;  /* 0x000000261b297220 */ /* 0x0c0fe20000410000 */
[-C--:B------:R-:W-:Y:S01]  /*11a90*/  FMUL.FTZ R43, R27, R37.reuse ;  /* 0x000000251b2b7220 */ /* 0x080fe20000410000 */
[----:B------:R-:W-:Y:S02]  /*11aa0*/  IMAD.U32 R27, R96, 0x10000, RZ ;  /* 0x00010000601b7824 */ /* 0x000fe400078e00ff */
[----:B------:R-:W-:Y:S01]  /*11ab0*/  FFMA.FTZ R40, R4, R37, -R41 ;  /* 0x0000002504287223 */ /* 0x000fe20000010829 */
[----:B------:R-:W-:Y:S01]  /*11ac0*/  IMAD.U32 R41, R94, 0x10000, RZ ;  /* 0x000100005e297824 */ /* 0x000fe200078e00ff */
[----:B------:R-:W-:Y:S01]  /*11ad0*/  LOP3.LUT R28, R28, 0xffff0000, RZ, 0xc0, !PT ;  /* 0xffff00001c1c7812 */ /* 0x000fe200078ec0ff */
[----:B------:R-:W-:Y:S02]  /*11ae0*/  IMAD.U32 R37, R98, 0x10000, RZ ;  /* 0x0001000062257824 */ /* 0x000fe400078e00ff */
[-C--:B------:R-:W-:Y:S01]  /*11af0*/  FMUL.FTZ R47, R34, R27.reuse ;  /* 0x0000001b222f7220 */ /* 0x080fe20000410000 */
[----:B------:R-:W-:Y:S01]  /*11b00*/  FFMA.FTZ R45, R6, R27, -R45 ;  /* 0x0000001b062d7223 */ /* 0x000fe2000001082d */
[----:B------:R-:W-:Y:S01]  /*11b10*/  FMUL.FTZ R27, R36, R41 ;  /* 0x00000029241b7220 */ /* 0x000fe20000410000 */
[----:B------:R-:W-:Y:S01]  /*11b20*/  FFMA.FTZ R43, R4, R38, R43 ;  /* 0x00000026042b7223 */ /* 0x000fe2000001002b */
[----:B------:R-:W-:Y:S01]  /*11b30*/  LOP3.LUT R96, R96, 0xffff0000, RZ, 0xc0, !PT ;  /* 0xffff000060607812 */ /* 0x000fe200078ec0ff */
[----:B------:R-:W-:Y:S01]  /*11b40*/  FMUL.FTZ R36, R36, R37 ;  /* 0x0000002524247220 */ /* 0x000fe20000410000 */
[----:B------:R-:W-:Y:S01]  /*11b50*/  FFMA.FTZ R47, R6, R39, R47 ;  /* 0x00000027062f7223 */ /* 0x000fe2000001002f */
[----:B------:R-:W-:Y:S01]  /*11b60*/  FMUL.FTZ R4, R28, R91 ;  /* 0x0000005b1c047220 */ /* 0x000fe20000410000 */
[----:B------:R-:W-:-:S02]  /*11b70*/  IMAD.U32 R6, R93, 0x10000, RZ ;  /* 0x000100005d067824 */ /* 0x000fc400078e00ff */
[----:B------:R-:W-:Y:S01]  /*11b80*/  FFMA.FTZ R37, R32, R37, -R27 ;  /* 0x0000002520257223 */ /* 0x000fe2000001081b */
[----:B------:R-:W-:Y:S01]  /*11b90*/  FMUL.FTZ R28, R28, R95 ;  /* 0x0000005f1c1c7220 */ /* 0x000fe20000410000 */
[----:B------:R-:W-:Y:S01]  /*11ba0*/  FMUL.FTZ R27, R29, R92 ;  /* 0x0000005c1d1b7220 */ /* 0x000fe20000410000 */
[----:B------:R-:W-:Y:S01]  /*11bb0*/  FFMA.FTZ R36, R32, R41, R36 ;  /* 0x0000002920247223 */ /* 0x000fe20000010024 */
[----:B------:R-:W-:Y:S01]  /*11bc0*/  FFMA.FTZ R95, R5, R95, -R4 ;  /* 0x0000005f055f7223 */ /* 0x000fe20000010804 */
[----:B------:R-:W-:Y:S01]  /*11bd0*/  FMUL.FTZ R29, R29, R96 ;  /* 0x000000601d1d7220 */ /* 0x000fe20000410000 */
[----:B------:R-:W-:Y:S02]  /*11be0*/  IMAD.U32 R4, R97, 0x10000, RZ ;  /* 0x0001000061047824 */ /* 0x000fe400078e00ff */
[----:B------:R-:W-:Y:S01]  /*11bf0*/  FMUL.FTZ R32, R35, R6 ;  /* 0x0000000623207220 */ /* 0x000fe20000410000 */
[----:B------:R-:W-:Y:S02]  /*11c00*/  LOP3.LUT R93, R93, 0xffff0000, RZ, 0xc0, !PT ;  /* 0xffff00005d5d7812 */ /* 0x000fe400078ec0ff */
[----:B------:R-:W-:Y:S01]  /*11c10*/  LOP3.LUT R97, R97, 0xffff0000, RZ, 0xc0, !PT ;  /* 0xffff000061617812 */ /* 0x000fe200078ec0ff */
[----:B------:R-:W-:Y:S01]  /*11c20*/  FFMA.FTZ R96, R24, R96, -R27 ;  /* 0x0000006018607223 */ /* 0x000fe2000001081b */
[----:B------:R-:W-:Y:S01]  /*11c30*/  LOP3.LUT R94, R94, 0xffff0000, RZ, 0xc0, !PT ;  /* 0xffff00005e5e7812 */ /* 0x000fe200078ec0ff */
[----:B------:R-:W-:Y:S01]  /*11c40*/  FFMA.FTZ R92, R24, R92, R29 ;  /* 0x0000005c185c7223 */ /* 0x000fe2000001001d */
[----:B------:R-:W-:Y:S01]  /*11c50*/  LOP3.LUT R98, R98, 0xffff0000, RZ, 0xc0, !PT ;  /* 0xffff000062627812 */ /* 0x000fe200078ec0ff */
[-C--:B------:R-:W-:Y:S01]  /*11c60*/  FMUL.FTZ R24, R35, R4.reuse ;  /* 0x0000000423187220 */ /* 0x080fe20000410000 */
[----:B------:R-:W-:Y:S01]  /*11c70*/  FFMA.FTZ R32, R7, R4, -R32 ;  /* 0x0000000407207223 */ /* 0x000fe20000010820 */
[C---:B------:R-:W-:Y:S01]  /*11c80*/  FMUL.FTZ R4, R30.reuse, R93 ;  /* 0x0000005d1e047220 */ /* 0x040fe20000410000 */
[----:B------:R-:W-:Y:S01]  /*11c90*/  FFMA.FTZ R28, R5, R91, R28 ;  /* 0x0000005b051c7223 */ /* 0x000fe2000001001c */
[----:B------:R-:W-:Y:S01]  /*11ca0*/  FMUL.FTZ R30, R30, R97 ;  /* 0x000000611e1e7220 */ /* 0x000fe20000410000 */
[C---:B------:R-:W-:Y:S01]  /*11cb0*/  FMUL.FTZ R5, R31.reuse, R94 ;  /* 0x0000005e1f057220 */ /* 0x040fe20000410000 */
[----:B------:R-:W-:Y:S01]  /*11cc0*/  FMUL.FTZ R31, R31, R98 ;  /* 0x000000621f1f7220 */ /* 0x000fe20000410000 */
[----:B------:R-:W-:Y:S01]  /*11cd0*/  FFMA.FTZ R7, R7, R6, R24 ;  /* 0x0000000607077223 */ /* 0x000fe20000010018 */
        /* <DEDUP_REMOVED lines=12> */
[----:B------:R1:W-:Y:S04]  /*11da0*/  STS.128 [R44], R4 ;  /* 0x000000042c007388 */ /* 0x0003e80000000c00 */
[----:B------:R1:W-:Y:S02]  /*11db0*/  STS.128 [R0+0x15400], R24 ;  /* 0x0154001800007388 */ /* 0x0003e40000000c00 */
.L_x_6351:
[----:B------:R-:W-:Y:S05]  /*11dc0*/  BSYNC B1 ;  /* 0x0000000000017941 */ /* 0x000fea0003800000 */
.L_x_6350:
[----:B------:R-:W-:Y:S04]  /*11dd0*/  BSSY B1, `(.L_x_6352) ;  /* 0x000006a000017945 */ /* 0x000fe80003800000 */
[----:B------:R-:W-:Y:S05]  /*11de0*/  @P1 BRA `(.L_x_6353) ;  /* 0x0000000400a01947 */ /* 0x000fea0003800000 */
[----:B-1----:R-:W2:Y:S04]  /*11df0*/  LDL R0, [R1+0x58] ;  /* 0x0000580001007983 */ /* 0x002ea80000100800 */
[----:B---3--:R-:W3:Y:S01]  /*11e00*/  LDL R40, [R1+0x78] ;  /* 0x0000780001287983 */ /* 0x008ee20000100800 */
[----:B------:R-:W-:Y:S02]  /*11e10*/  SHF.R.U64 R30, R52, 0x10, R53 ;  /* 0x00000010341e7819 */ /* 0x000fe40000001235 */
[--C-:B------:R-:W-:Y:S02]  /*11e20*/  SHF.R.U64 R29, R8, 0x10, R9.reuse ;  /* 0x00000010081d7819 */ /* 0x100fe40000001209 */
[----:B------:R-:W-:Y:S02]  /*11e30*/  SHF.R.U32.HI R9, RZ, 0x10, R9 ;  /* 0x00000010ff097819 */ /* 0x000fe40000011609 */
[----:B------:R-:W-:-:S02]  /*11e40*/  SHF.R.U64 R28, R54, 0x10, R55 ;  /* 0x00000010361c7819 */ /* 0x000fc40000001237 */
[----:B------:R-:W-:Y:S02]  /*11e50*/  PRMT R79, R79, 0x5410, R30 ;  /* 0x000054104f4f7816 */ /* 0x000fe4000000001e */
[----:B------:R-:W-:Y:S02]  /*11e60*/  PRMT R74, R74, 0x5410, R29 ;  /* 0x000054104a4a7816 */ /* 0x000fe4000000001d */
[----:B------:R-:W-:Y:S01]  /*11e70*/  SHF.R.U32.HI R53, RZ, 0x10, R53 ;  /* 0x00000010ff357819 */ /* 0x000fe20000011635 */
[----:B------:R-:W-:Y:S01]  /*11e80*/  IMAD.U32 R35, R79, 0x10000, RZ ;  /* 0x000100004f237824 */ /* 0x000fe200078e00ff */
[----:B------:R-:W-:Y:S01]  /*11e90*/  SHF.R.U64 R8, R10, 0x10, R11 ;  /* 0x000000100a087819 */ /* 0x000fe2000000120b */
[----:B------:R-:W-:Y:S01]  /*11ea0*/  IMAD.U32 R37, R74, 0x10000, RZ ;  /* 0x000100004a257824 */ /* 0x000fe200078e00ff */
[----:B------:R-:W-:Y:S02]  /*11eb0*/  PRMT R76, R76, 0x5410, R9 ;  /* 0x000054104c4c7816 */ /* 0x000fe40000000009 */
[----:B------:R-:W-:-:S02]  /*11ec0*/  SHF.R.U32.HI R11, RZ, 0x10, R11 ;  /* 0x00000010ff0b7819 */ /* 0x000fc4000001160b */
[----:B------:R-:W-:Y:S01]  /*11ed0*/  PRMT R81, R81, 0x5410, R28 ;  /* 0x0000541051517816 */ /* 0x000fe2000000001c */
[----:B------:R-:W-:Y:S01]  /*11ee0*/  IMAD.U32 R32, R76, 0x10000, RZ ;  /* 0x000100004c207824 */ /* 0x000fe200078e00ff */
[----:B------:R-:W-:Y:S02]  /*11ef0*/  SHF.R.U32.HI R55, RZ, 0x10, R55 ;  /* 0x00000010ff377819 */ /* 0x000fe40000011637 */
[----:B------:R-:W-:Y:S02]  /*11f00*/  PRMT R80, R80, 0x5410, R53 ;  /* 0x0000541050507816 */ /* 0x000fe40000000035 */
[----:B------:R-:W-:Y:S02]  /*11f10*/  PRMT R77, R77, 0x5410, R8 ;  /* 0x000054104d4d7816 */ /* 0x000fe40000000008 */
[----:B------:R-:W-:Y:S02]  /*11f20*/  PRMT R78, R78, 0x5410, R11 ;  /* 0x000054104e4e7816 */ /* 0x000fe4000000000b */
[----:B------:R-:W-:-:S02]  /*11f30*/  PRMT R82, R82, 0x5410, R55 ;  /* 0x0000541052527816 */ /* 0x000fc40000000037 */
[----:B------:R-:W-:Y:S01]  /*11f40*/  LOP3.LUT R79, R79, 0xffff0000, RZ, 0xc0, !PT ;  /* 0xffff00004f4f7812 */ /* 0x000fe200078ec0ff */
[----:B------:R-:W-:Y:S01]  /*11f50*/  IMAD.U32 R34, R78, 0x10000, RZ ;  /* 0x000100004e227824 */ /* 0x000fe200078e00ff */
        /* <DEDUP_REMOVED lines=30> */
[----:B------:R-:W-:Y:S02]  /*12140*/  IMAD.U32 R31, R27, 0x10000, RZ ;  /* 0x000100001b1f7824 */ /* 0x000fe400078e00ff */
[C---:B------:R-:W-:Y:S01]  /*12150*/  FFMA.FTZ R39, R8.reuse, R35, -R39 ;  /* 0x0000002308277223 */ /* 0x040fe20000010827 */
[----:B------:R-:W-:Y:S01]  /*12160*/  FFMA.FTZ R41, R8, R37, R41 ;  /* 0x0000002508297223 */ /* 0x000fe20000010029 */
[----:B------:R-:W-:Y:S02]  /*12170*/  IMAD.U32 R8, R82, 0x10000, RZ ;  /* 0x0001000052087824 */ /* 0x000fe400078e00ff */
[-C--:B------:R-:W-:Y:S01]  /*12180*/  FMUL.FTZ R38, R29, R28.reuse ;  /* 0x0000001c1d267220 */ /* 0x080fe20000410000 */
[----:B------:R-:W-:Y:S01]  /*12190*/  LOP3.LUT R29, R74, 0xffff0000, RZ, 0xc0, !PT ;  /* 0xffff00004a1d7812 */ /* 0x000fe200078ec0ff */
[----:B------:R-:W-:Y:S01]  /*121a0*/  FFMA.FTZ R36, R9, R28, -R36 ;  /* 0x0000001c09247223 */ /* 0x000fe20000010824 */
[C---:B------:R-:W-:Y:S01]  /*121b0*/  FMUL.FTZ R28, R31.reuse, R34 ;  /* 0x000000221f1c7220 */ /* 0x040fe20000410000 */
[----:B------:R-:W-:Y:S01]  /*121c0*/  FMUL.FTZ R31, R31, R8 ;  /* 0x000000081f1f7220 */ /* 0x000fe20000410000 */
[----:B------:R-:W-:Y:S01]  /*121d0*/  FFMA.FTZ R38, R9, R32, R38 ;  /* 0x0000002009267223 */ /* 0x000fe20000010026 */
[----:B------:R-:W-:Y:S01]  /*121e0*/  LOP3.LUT R80, R80, 0xffff0000, RZ, 0xc0, !PT ;  /* 0xffff000050507812 */ /* 0x000fe200078ec0ff */
[C---:B------:R-:W-:Y:S01]  /*121f0*/  FMUL.FTZ R9, R24.reuse, R29 ;  /* 0x0000001d18097220 */ /* 0x040fe20000410000 */
[C---:B------:R-:W-:Y:S01]  /*12200*/  FFMA.FTZ R34, R11.reuse, R34, R31 ;  /* 0x000000220b227223 */ /* 0x040fe2000001001f */
[----:B------:R-:W-:Y:S01]  /*12210*/  FFMA.FTZ R32, R11, R8, -R28 ;  /* 0x000000080b207223 */ /* 0x000fe2000001081c */
[----:B------:R-:W-:Y:S01]  /*12220*/  FMUL.FTZ R31, R24, R79 ;  /* 0x0000004f181f7220 */ /* 0x000fe20000410000 */
[----:B------:R-:W-:-:S02]  /*12230*/  IMAD.U32 R30, R26, 0x10000, RZ ;  /* 0x000100001a1e7824 */ /* 0x000fc400078e00ff */
[C---:B------:R-:W-:Y:S01]  /*12240*/  FFMA.FTZ R8, R4.reuse, R79, -R9 ;  /* 0x0000004f04087223 */ /* 0x040fe20000010809 */
[----:B------:R-:W-:Y:S02]  /*12250*/  IMAD.U32 R11, R77, 0x10000, RZ ;  /* 0x000100004d0b7824 */ /* 0x000fe400078e00ff */
[C---:B------:R-:W-:Y:S01]  /*12260*/  FMUL.FTZ R28, R25.reuse, R76 ;  /* 0x0000004c191c7220 */ /* 0x040fe20000410000 */
[-C--:B------:R-:W-:Y:S01]  /*12270*/  FMUL.FTZ R35, R25, R80.reuse ;  /* 0x0000005019237220 */ /* 0x080fe20000410000 */
[----:B------:R-:W-:Y:S02]  /*12280*/  IMAD.U32 R9, R81, 0x10000, RZ ;  /* 0x0001000051097824 */ /* 0x000fe400078e00ff */
[----:B------:R-:W-:Y:S01]  /*12290*/  FFMA.FTZ R24, R4, R29, R31 ;  /* 0x0000001d04187223 */ /* 0x000fe2000001001f */
[----:B------:R-:W-:Y:S01]  /*122a0*/  FMUL.FTZ R29, R30, R11 ;  /* 0x0000000b1e1d7220 */ /* 0x000fe20000410000 */
[C---:B------:R-:W-:Y:S01]  /*122b0*/  FFMA.FTZ R25, R5.reuse, R80, -R28 ;  /* 0x0000005005197223 */ /* 0x040fe2000001081c */
[----:B------:R-:W-:Y:S01]  /*122c0*/  FFMA.FTZ R35, R5, R76, R35 ;  /* 0x0000004c05237223 */ /* 0x000fe20000010023 */
        /* <DEDUP_REMOVED lines=10> */
[----:B------:R-:W-:Y:S01]  /*12370*/  F2FP.BF16.F32.PACK_AB R9, R35, R38 ;  /* 0x000000262309723e */ /* 0x000fe200000010ff */
[----:B------:R-:W-:-:S02]  /*12380*/  FMUL.FTZ R4, R26, R81 ;  /* 0x000000511a047220 */ /* 0x000fc40000410000 */
[-C--:B------:R-:W-:Y:S01]  /*12390*/  FMUL.FTZ R27, R27, R82.reuse ;  /* 0x000000521b1b7220 */ /* 0x080fe20000410000 */
[C---:B------:R-:W-:Y:S01]  /*123a0*/  FFMA.FTZ R26, R6.reuse, R81, -R5 ;  /* 0x00000051061a7223 */ /* 0x040fe20000010805 */
[C---:B------:R-:W-:Y:S01]  /*123b0*/  FFMA.FTZ R11, R7.reuse, R82, -R28 ;  /* 0x00000052070b7223 */ /* 0x040fe2000001081c */
        /* <DEDUP_REMOVED lines=9> */
[----:B------:R-:W-:-:S05]  /*12450*/  F2FP.BF16.F32.PACK_AB R11, R27, R34 ;  /* 0x000000221b0b723e */ /* 0x000fca00000010ff */
[----:B------:R2:W-:Y:S02]  /*12460*/  STS.128 [R0+0x15400], R8 ;  /* 0x0154000800007388 */ /* 0x0005e40000000c00 */
.L_x_6353:
[----:B------:R-:W-:Y:S05]  /*12470*/  BSYNC B1 ;  /* 0x0000000000017941 */ /* 0x000fea0003800000 */
.L_x_6352:
[----:B------:R-:W-:Y:S05]  /*12480*/  @P2 BRA `(.L_x_6325) ;  /* 0x0000000400a02947 */ /* 0x000fea0003800000 */
[----:B-12---:R-:W2:Y:S04]  /*12490*/  LDL R0, [R1+0x5c] ;  /* 0x00005c0001007983 */ /* 0x006ea80000100800 */
[----:B------:R-:W4:Y:S01]  /*124a0*/  LDL R36, [R1+0x74] ;  /* 0x0000740001247983 */ /* 0x000f220000100800 */
[----:B---3--:R-:W-:Y:S02]  /*124b0*/  SHF.R.U64 R25, R58, 0x10, R59 ;  /* 0x000000103a197819 */ /* 0x008fe4000000123b */
[----:B------:R-:W-:Y:S02]  /*124c0*/  SHF.R.U64 R29, R56, 0x10, R57 ;  /* 0x00000010381d7819 */ /* 0x000fe40000001239 */
[--C-:B------:R-:W-:Y:S02]  /*124d0*/  SHF.R.U64 R12, R12, 0x10, R13.reuse ;  /* 0x000000100c0c7819 */ /* 0x100fe4000000120d */
[----:B------:R-:W-:-:S02]  /*124e0*/  SHF.R.U32.HI R27, RZ, 0x10, R13 ;  /* 0x00000010ff1b7819 */ /* 0x000fc4000001160d */
[----:B------:R-:W-:Y:S02]  /*124f0*/  PRMT R72, R72, 0x5410, R25 ;  /* 0x0000541048487816 */ /* 0x000fe40000000019 */
[----:B------:R-:W-:Y:S02]  /*12500*/  PRMT R70, R70, 0x5410, R29 ;  /* 0x0000541046467816 */ /* 0x000fe4000000001d */
[----:B------:R-:W-:Y:S02]  /*12510*/  PRMT R25, R3, 0x5410, R12 ;  /* 0x0000541003197816 */ /* 0x000fe4000000000c */
[----:B------:R-:W-:Y:S01]  /*12520*/  SHF.R.U32.HI R56, RZ, 0x10, R57 ;  /* 0x00000010ff387819 */ /* 0x000fe20000011639 */
[----:B------:R-:W-:Y:S01]  /*12530*/  IMAD.U32 R26, R70, 0x10000, RZ ;  /* 0x00010000461a7824 */ /* 0x000fe200078e00ff */
[----:B------:R-:W-:Y:S01]  /*12540*/  SHF.R.U64 R30, R14, 0x10, R15 ;  /* 0x000000100e1e7819 */ /* 0x000fe2000000120f */
[----:B------:R-:W-:Y:S01]  /*12550*/  IMAD.U32 R28, R25, 0x10000, RZ ;  /* 0x00010000191c7824 */ /* 0x000fe200078e00ff */
[----:B------:R-:W-:-:S02]  /*12560*/  PRMT R27, R20, 0x5410, R27 ;  /* 0x00005410141b7816 */ /* 0x000fc4000000001b */
[----:B------:R-:W-:Y:S02]  /*12570*/  SHF.R.U32.HI R14, RZ, 0x10, R15 ;  /* 0x00000010ff0e7819 */ /* 0x000fe4000001160f */
[----:B------:R-:W-:Y:S01]  /*12580*/  SHF.R.U32.HI R58, RZ, 0x10, R59 ;  /* 0x00000010ff3a7819 */ /* 0x000fe2000001163b */
[----:B------:R-:W-:Y:S01]  /*12590*/  IMAD.U32 R29, R27, 0x10000, RZ ;  /* 0x000100001b1d7824 */ /* 0x000fe200078e00ff */
[----:B------:R-:W-:Y:S02]  /*125a0*/  PRMT R71, R71, 0x5410, R56 ;  /* 0x0000541047477816 */ /* 0x000fe40000000038 */
[----:B------:R-:W-:Y:S02]  /*125b0*/  PRMT R69, R69, 0x5410, R14 ;  /* 0x0000541045457816 */ /* 0x000fe4000000000e */
[----:B------:R-:W-:Y:S02]  /*125c0*/  PRMT R73, R73, 0x5410, R58 ;  /* 0x0000541049497816 */ /* 0x000fe4000000003a */
[----:B------:R-:W-:Y:S01]  /*125d0*/  LOP3.LUT R25, R25, 0xffff0000, RZ, 0xc0, !PT ;  /* 0xffff000019197812 */ /* 0x000fe200078ec0ff */
[----:B------:R-:W-:Y:S01]  /*125e0*/  IMAD.U32 R31, R69, 0x10000, RZ ;  /* 0x00010000451f7824 */ /* 0x000fe200078e00ff */
[----:B------:R-:W-:-:S02]  /*125f0*/  PRMT R30, R21, 0x5410, R30 ;  /* 0x00005410151e7816 */ /* 0x000fc4000000001e */
        /* <DEDUP_REMOVED lines=9> */
[----:B----4-:R-:W1:Y:S03]  /*12690*/  LDS.128 R4, [R36] ;  /* 0x0000000024047984 */ /* 0x010e660000000c00 */
        /* <DEDUP_REMOVED lines=17> */
[C---:B------:R-:W-:Y:S01]  /*127b0*/  FMUL.FTZ R33, R20.reuse, R29 ;  /* 0x0000001d14217220 */ /* 0x040fe20000410000 */
[----:B------:R-:W-:Y:S02]  /*127c0*/  IMAD.U32 R24, R11, 0x10000, RZ ;  /* 0x000100000b187824 */ /* 0x000fe400078e00ff */
[C---:B------:R-:W-:Y:S01]  /*127d0*/  FFMA.FTZ R32, R3.reuse, R26, -R32 ;  /* 0x0000001a03207223 */ /* 0x040fe20000010820 */
[----:B------:R-:W-:Y:S01]  /*127e0*/  FFMA.FTZ R34, R3, R28, R34 ;  /* 0x0000001c03227223 */ /* 0x000fe20000010022 */
[----:B------:R-:W-:Y:S02]  /*127f0*/  IMAD.U32 R3, R73, 0x10000, RZ ;  /* 0x0001000049037824 */ /* 0x000fe400078e00ff */
[-C--:B------:R-:W-:Y:S01]  /*12800*/  FMUL.FTZ R35, R20, R15.reuse ;  /* 0x0000000f14237220 */ /* 0x080fe20000410000 */
[----:B------:R-:W-:Y:S01]  /*12810*/  FFMA.FTZ R33, R12, R15, -R33 ;  /* 0x0000000f0c217223 */ /* 0x000fe20000010821 */
[C---:B------:R-:W-:Y:S01]  /*12820*/  FMUL.FTZ R15, R24.reuse, R31 ;  /* 0x0000001f180f7220 */ /* 0x040fe20000410000 */
[----:B------:R-:W-:Y:S01]  /*12830*/  FMUL.FTZ R24, R24, R3 ;  /* 0x0000000318187220 */ /* 0x000fe20000410000 */
[----:B------:R-:W-:Y:S01]  /*12840*/  FFMA.FTZ R35, R12, R29, R35 ;  /* 0x0000001d0c237223 */ /* 0x000fe20000010023 */
[----:B------:R-:W-:Y:S01]  /*12850*/  LOP3.LUT R12, R71, 0xffff0000, RZ, 0xc0, !PT ;  /* 0xffff0000470c7812 */ /* 0x000fe200078ec0ff */
[----:B------:R-:W-:Y:S01]  /*12860*/  FFMA.FTZ R28, R14, R3, -R15 ;  /* 0x000000030e1c7223 */ /* 0x000fe2000001080f */
[----:B------:R-:W-:Y:S01]  /*12870*/  LOP3.LUT R3, R70, 0xffff0000, RZ, 0xc0, !PT ;  /* 0xffff000046037812 */ /* 0x000fe200078ec0ff */
[----:B------:R-:W-:Y:S01]  /*12880*/  FFMA.FTZ R31, R14, R31, R24 ;  /* 0x0000001f0e1f7223 */ /* 0x000fe20000010018 */
[----:B------:R-:W-:Y:S01]  /*12890*/  LOP3.LUT R14, R27, 0xffff0000, RZ, 0xc0, !PT ;  /* 0xffff00001b0e7812 */ /* 0x000fe200078ec0ff */
[----:B------:R-:W-:Y:S01]  /*128a0*/  FMUL.FTZ R15, R8, R25 ;  /* 0x00000019080f7220 */ /* 0x000fe20000410000 */
[----:B------:R-:W-:-:S02]  /*128b0*/  IMAD.U32 R21, R10, 0x10000, RZ ;  /* 0x000100000a157824 */ /* 0x000fc400078e00ff */
[-C--:B------:R-:W-:Y:S01]  /*128c0*/  FMUL.FTZ R27, R8, R3.reuse ;  /* 0x00000003081b7220 */ /* 0x080fe20000410000 */
[----:B------:R-:W-:Y:S02]  /*128d0*/  IMAD.U32 R20, R30, 0x10000, RZ ;  /* 0x000100001e147824 */ /* 0x000fe400078e00ff */
[C---:B------:R-:W-:Y:S01]  /*128e0*/  FMUL.FTZ R24, R9.reuse, R14 ;  /* 0x0000000e09187220 */ /* 0x040fe20000410000 */
[C---:B------:R-:W-:Y:S01]  /*128f0*/  FFMA.FTZ R15, R4.reuse, R3, -R15 ;  /* 0x00000003040f7223 */ /* 0x040fe2000001080f */
[----:B------:R-:W-:Y:S01]  /*12900*/  FMUL.FTZ R9, R9, R12 ;  /* 0x0000000c09097220 */ /* 0x000fe20000410000 */
[----:B------:R-:W-:Y:S01]  /*12910*/  FFMA.FTZ R27, R4, R25, R27 ;  /* 0x00000019041b7223 */ /* 0x000fe2000001001b */
[----:B------:R-:W-:Y:S02]  /*12920*/  IMAD.U32 R8, R72, 0x10000, RZ ;  /* 0x0001000048087824 */ /* 0x000fe400078e00ff */
[----:B------:R-:W-:Y:S01]  /*12930*/  FMUL.FTZ R4, R21, R20 ;  /* 0x0000001415047220 */ /* 0x000fe20000410000 */
[C---:B------:R-:W-:Y:S01]  /*12940*/  FFMA.FTZ R24, R5.reuse, R12, -R24 ;  /* 0x0000000c05187223 */ /* 0x040fe20000010818 */
[----:B------:R-:W-:Y:S01]  /*12950*/  FFMA.FTZ R14, R5, R14, R9 ;  /* 0x0000000e050e7223 */ /* 0x000fe20000010009 */
[----:B------:R-:W-:Y:S01]  /*12960*/  LOP3.LUT R10, R10, 0xffff0000, RZ, 0xc0, !PT ;  /* 0xffff00000a0a7812 */ /* 0x000fe200078ec0ff */
[-C--:B------:R-:W-:Y:S01]  /*12970*/  FMUL.FTZ R26, R21, R8.reuse ;  /* 0x00000008151a7220 */ /* 0x080fe20000410000 */
[----:B------:R-:W-:Y:S01]  /*12980*/  FFMA.FTZ R12, R13, R8, -R4 ;  /* 0x000000080d0c7223 */ /* 0x000fe20000010804 */
[----:B------:R-:W-:-:S02]  /*12990*/  LOP3.LUT R5, R30, 0xffff0000, RZ, 0xc0, !PT ;  /* 0xffff00001e057812 */ /* 0x000fc400078ec0ff */
[----:B------:R-:W-:Y:S01]  /*129a0*/  LOP3.LUT R11, R11, 0xffff0000, RZ, 0xc0, !PT ;  /* 0xffff00000b0b7812 */ /* 0x000fe200078ec0ff */
[----:B------:R-:W-:Y:S01]  /*129b0*/  FFMA.FTZ R26, R13, R20, R26 ;  /* 0x000000140d1a7223 */ /* 0x000fe2000001001a */
[----:B------:R-:W-:Y:S01]  /*129c0*/  LOP3.LUT R3, R72, 0xffff0000, RZ, 0xc0, !PT ;  /* 0xffff000048037812 */ /* 0x000fe200078ec0ff */
[C---:B------:R-:W-:Y:S01]  /*129d0*/  FMUL.FTZ R9, R10.reuse, R5 ;  /* 0x000000050a097220 */ /* 0x040fe20000410000 */
[----:B------:R-:W-:Y:S02]  /*129e0*/  LOP3.LUT R8, R69, 0xffff0000, RZ, 0xc0, !PT ;  /* 0xffff000045087812 */ /* 0x000fe400078ec0ff */
        /* <DEDUP_REMOVED lines=18> */
.L_x_6325:
[----:B------:R-:W-:Y:S05]  /*12b10*/  BSYNC B0 ;  /* 0x0000000000007941 */ /* 0x000fea0003800000 */
.L_x_6303:
        /* <DEDUP_REMOVED lines=8> */
.L_x_6301:
[----:B01234-:R-:W2:Y:S02]  /*12ba0*/  LDL R0, [R1+0x4c] ;  /* 0x00004c0001007983 */ /* 0x01fea40000100800 */
[----:B--2---:R-:W-:-:S13]  /*12bb0*/  R2UR UR4, R0 ;  /* 0x00000000000472ca */ /* 0x004fda00000e0000 */
[----:B------:R-:W-:-:S05]  /*12bc0*/  IMAD.U32 R0, RZ, RZ, UR4 ;  /* 0x00000004ff007e24 */ /* 0x000fca000f8e00ff */
[----:B------:R-:W-:-:S13]  /*12bd0*/  ISETP.NE.AND P0, PT, R0, 0x3, PT ;  /* 0x000000030000780c */ /* 0x000fda0003f05270 */
[----:B------:R-:W-:Y:S05]  /*12be0*/  @!P0 BRA `(.L_x_6354) ;  /* 0x0000000000048947 */ /* 0x000fea0003800000 */
[----:B------:R-:W-:Y:S01]  /*12bf0*/  BPT.TRAP 0x1 ;  /* 0x000000040000795c */ /* 0x000fe20000300000 */
.L_x_6354:
[----:B------:R-:W-:Y:S01]  /*12c00*/  IMAD R3, R205, 0x8, R16 ;  /* 0x00000008cd037824 */ /* 0x000fe200078e0210 */
[----:B------:R-:W-:-:S04]  /*12c10*/  SHF.L.U32 R0, R208, 0x1f, RZ ;  /* 0x0000001fd0007819 */ /* 0x000fc800000006ff */
[----:B------:R0:W1:Y:S01]  /*12c20*/  SYNCS.PHASECHK.TRANS64.TRYWAIT P2, [R3+URZ+0x36830], R0 ;  /* 0x03683000030075a7 */ /* 0x000062000804017f */
[----:B------:R-:W-:Y:S05]  /*12c30*/  @!P0 BRA `(.L_x_6355) ;  /* 0x0000000000048947 */ /* 0x000fea0003800000 */
[----:B------:R-:W-:Y:S01]  /*12c40*/  BPT.TRAP 0x1 ;  /* 0x000000040000795c */ /* 0x000fe20000300000 */
.L_x_6355:
[----:B------:R-:W2:Y:S02]  /*12c50*/  S2R R4, SR_TID.X ;  /* 0x0000000000047919 */ /* 0x000ea40000002100 */
[----:B--2---:R-:W-:-:S04]  /*12c60*/  LOP3.LUT R4, R4, 0x7f, RZ, 0xc0, !PT ;  /* 0x0000007f04047812 */ /* 0x004fc800078ec0ff */
[----:B------:R-:W-:Y:S01]  /*12c70*/  ISETP.NE.AND P1, PT, R4, RZ, PT ;  /* 0x000000ff0400720c */ /* 0x000fe20003f25270 */
[----:B-1----:R-:W-:-:S12]  /*12c80*/  @P2 BRA `(.L_x_6356) ;  /* 0x0000000000082947 */ /* 0x002fd80003800000 */
[----:B------:R-:W1:Y:S02]  /*12c90*/  SYNCS.PHASECHK.TRANS64.TRYWAIT P2, [R3+URZ+0x36830], R0 ;  /* 0x03683000030075a7 */ /* 0x000e64000804017f */
[----:B-1----:R-:W-:Y:S05]  /*12ca0*/  @!P2 BRA `(.L_x_6357) ;  /* 0x000001b80038a947 */ /* 0x002fea0003800000 */
.L_x_6356:
        /* <DEDUP_REMOVED lines=11> */
[----:B------:R-:W-:Y:S01]  /*12d60*/  UMOV UR5, UR17 ;  /* 0x0000001100057c82 */ /* 0x000fe20008000000 */
[----:B------:R-:W-:Y:S01]  /*12d70*/  R2UR UR7, R7 ;  /* 0x00000000070772ca */ /* 0x000fe200000e0000 */
[----:B------:R-:W-:Y:S01]  /*12d80*/  IMAD.MOV.U32 R7, RZ, RZ, 0x40000040 ;  /* 0x40000040ff077424 */ /* 0x000fe200078e00ff */
[----:B------:R-:W-:Y:S01]  /*12d90*/  LOP3.LUT R219, R0, 0x10000, RZ, 0xfc, !PT ;  /* 0x0001000000db7812 */ /* 0x000fe200078efcff */
[----:B------:R-:W-:Y:S01]  /*12da0*/  ULOP3.LUT UR20, UR20, 0x10000, URZ, 0xfc, !UPT ;  /* 0x0001000014147892 */ /* 0x000fe2000f8efc3f */
[----:B------:R-:W-:Y:S01]  /*12db0*/  IMAD.U32 R15, RZ, RZ, UR9 ;  /* 0x00000009ff0f7e24 */ /* 0x000fe2000f8e00ff */
[----:B------:R-:W-:Y:S01]  /*12dc0*/  UMOV UR13, UR17 ;  /* 0x00000011000d7c82 */ /* 0x000fe20008000000 */
[----:B------:R-:W-:Y:S01]  /*12dd0*/  IMAD.MOV.U32 R9, RZ, RZ, 0x40000040 ;  /* 0x40000040ff097424 */ /* 0x000fe200078e00ff */
[----:B------:R-:W-:Y:S01]  /*12de0*/  UMOV UR25, 0x40000040 ;  /* 0x4000004000197882 */ /* 0x000fe20000000000 */
[----:B------:R-:W-:Y:S01]  /*12df0*/  IMAD R4, R205, 0xa80, R219 ;  /* 0x00000a80cd047824 */ /* 0x000fe200078e02db */
[----:B------:R-:W-:Y:S01]  /*12e00*/  UMOV UR23, UR25 ;  /* 0x0000001900177c82 */ /* 0x000fe20008000000 */
[----:B------:R-:W-:Y:S01]  /*12e10*/  UMOV UR8, UR20 ;  /* 0x0000001400087c82 */ /* 0x000fe20008000000 */
[----:B------:R-:W-:Y:S01]  /*12e20*/  R2UR UR15, R9 ;  /* 0x00000000090f72ca */ /* 0x000fe200000e0000 */
[C---:B------:R-:W-:Y:S01]  /*12e30*/  VIADD R6, R4.reuse, 0x80 ;  /* 0x0000008004067836 */ /* 0x040fe20000000000 */
[----:B------:R-:W-:Y:S01]  /*12e40*/  R2UR UR10, R4 ;  /* 0x00000000040a72ca */ /* 0x000fe200000e0000 */
[----:B------:R-:W-:Y:S01]  /*12e50*/  UMOV UR16, UR8 ;  /* 0x0000000800107c82 */ /* 0x000fe20008000000 */
[----:B------:R-:W-:Y:S01]  /*12e60*/  IMAD.U32 R14, RZ, RZ, UR8 ;  /* 0x00000008ff0e7e24 */ /* 0x000fe2000f8e00ff */
[----:B------:R-:W-:Y:S01]  /*12e70*/  UMOV UR4, UR16 ;  /* 0x0000001000047c82 */ /* 0x000fe20008000000 */
[----:B------:R-:W-:Y:S01]  /*12e80*/  R2UR UR6, R6 ;  /* 0x00000000060672ca */ /* 0x000fe200000e0000 */
[C---:B------:R-:W-:Y:S01]  /*12e90*/  VIADD R6, R4.reuse, 0x100 ;  /* 0x0000010004067836 */ /* 0x040fe20000000000 */
[----:B------:R-:W-:Y:S01]  /*12ea0*/  UMOV UR12, UR16 ;  /* 0x00000010000c7c82 */ /* 0x000fe20008000000 */
[C---:B------:R-:W-:Y:S01]  /*12eb0*/  VIADD R8, R4.reuse, 0x200 ;  /* 0x0000020004087836 */ /* 0x040fe20000000000 */
[----:B------:R0:W-:Y:S01]  /*12ec0*/  STL.64 [R1+0x38], R14 ;  /* 0x0000380e01007387 */ /* 0x0001e20000100a00 */
[----:B------:R-:W-:Y:S01]  /*12ed0*/  IMAD.MOV.U32 R9, RZ, RZ, 0x40000040 ;  /* 0x40000040ff097424 */ /* 0x000fe200078e00ff */
[----:B------:R-:W-:Y:S01]  /*12ee0*/  UIADD3 UR52, UR20, 0x406, URZ ;  /* 0x0000040614347890 */ /* 0x000fe2000fffe03f */
[----:B------:R-:W-:Y:S01]  /*12ef0*/  VIADD R10, R4, 0xa04 ;  /* 0x00000a04040a7836 */ /* 0x000fe20000000000 */
[----:B------:R-:W-:Y:S01]  /*12f00*/  R2UR UR14, R8 ;  /* 0x00000000080e72ca */ /* 0x000fe200000e0000 */
[----:B------:R-:W-:Y:S01]  /*12f10*/  HGMMA.64x16x16.F32.BF16 R72, gdesc[UR8], RZ, !UPT, gsb0 ;  /* 0x00200000084879f0 */ /* 0x000fe2000c0018ff */
[----:B------:R-:W-:Y:S01]  /*12f20*/  UMOV UR8, UR16 ;  /* 0x0000001000087c82 */ /* 0x000fe20008000000 */
[----:B------:R-:W-:Y:S01]  /*12f30*/  UMOV UR9, UR17 ;  /* 0x0000001100097c82 */ /* 0x000fe20008000000 */
[----:B------:R-:W-:Y:S01]  /*12f40*/  VIADD R8, R4, 0x300 ;  /* 0x0000030004087836 */ /* 0x000fe20000000000 */
[----:B------:R-:W-:Y:S01]  /*12f50*/  R2UR UR19, R9 ;  /* 0x00000000091372ca */ /* 0x000fe200000e0000 */
[----:B------:R-:W-:Y:S01]  /*12f60*/  IMAD.MOV.U32 R9, RZ, RZ, 0x40000040 ;  /* 0x40000040ff097424 */ /* 0x000fe200078e00ff */
[----:B------:R-:W-:Y:S01]  /*12f70*/  UMOV UR53, 0x40000040 ;  /* 0x4000004000357882 */ /* 0x000fe20000000000 */
[----:B0-----:R-:W-:Y:S01]  /*12f80*/  IMAD.U32 R15, RZ, RZ, UR25 ;  /* 0x00000019ff0f7e24 */ /* 0x001fe2000f8e00ff */
[----:B------:R-:W-:Y:S01]  /*12f90*/  R2UR UR18, R8 ;  /* 0x00000000081272ca */ /* 0x000fe200000e0000 */
[C---:B------:R-:W-:Y:S01]  /*12fa0*/  VIADD R8, R4.reuse, 0x202 ;  /* 0x0000020204087836 */ /* 0x040fe20000000000 */
[----:B------:R-:W-:Y:S01]  /*12fb0*/  UIADD3 UR48, UR20, 0x800, URZ ;  /* 0x0000080014307890 */ /* 0x000fe2000fffe03f */
[----:B------:R-:W-:Y:S01]  /*12fc0*/  IMAD.MOV.U32 R11, RZ, RZ, 0x40000040 ;  /* 0x40000040ff0b7424 */ /* 0x000fe200078e00ff */
[----:B------:R-:W-:Y:S01]  /*12fd0*/  UMOV UR49, 0x40000040 ;  /* 0x4000004000317882 */ /* 0x000fe20000000000 */
[----:B------:R-:W-:Y:S01]  /*12fe0*/  UIADD3 UR44, UR20, 0x802, URZ ;  /* 0x00000802142c7890 */ /* 0x000fe2000fffe03f */
[----:B------:R-:W0:Y:S01]  /*12ff0*/  LDC R0, c[0x0][0x448] ;  /* 0x00011200ff007b82 */ /* 0x000e220000000800 */
[----:B------:R-:W-:Y:S01]  /*13000*/  UMOV UR45, 0x40000040 ;  /* 0x40000040002d7882 */ /* 0x000fe20000000000 */
[----:B------:R-:W-:Y:S01]  /*13010*/  UIADD3 UR40, UR20, 0x804, URZ ;  /* 0x0000080414287890 */ /* 0x000fe2000fffe03f */
[----:B------:R-:W-:Y:S01]  /*13020*/  VIADD R12, R4, 0x986 ;  /* 0x00000986040c7836 */ /* 0x000fe20000000000 */
[----:B------:R-:W-:Y:S01]  /*13030*/  UMOV UR41, 0x40000040 ;  /* 0x4000004000297882 */ /* 0x000fe20000000000 */
[----:B------:R-:W-:Y:S01]  /*13040*/  UIADD3 UR36, UR20, 0x806, URZ ;  /* 0x0000080614247890 */ /* 0x000fe2000fffe03f */
[----:B------:R-:W-:Y:S01]  /*13050*/  IMAD.MOV.U32 R13, RZ, RZ, 0x40000040 ;  /* 0x40000040ff0d7424 */ /* 0x000fe200078e00ff */
[----:B------:R-:W-:Y:S01]  /*13060*/  UMOV UR37, 0x40000040 ;  /* 0x4000004000257882 */ /* 0x000fe20000000000 */
[----:B------:R-:W-:Y:S01]  /*13070*/  @!P1 VIADD R3, R3, 0x36840 ;  /* 0x0003684003039836 */ /* 0x000fe20000000000 */
[----:B------:R-:W-:Y:S01]  /*13080*/  BSSY B0, `(.L_x_6358) ;  /* 0x0000a05000007945 */ /* 0x000fe20003800000 */
        /* <DEDUP_REMOVED lines=11> */
[----:B0-----:R-:W-:Y:S01]  /*13140*/  ISETP.NE.AND P2, PT, R0, 0x1, PT ;  /* 0x000000010000780c */ /* 0x001fe20003f45270 */
[----:B------:R-:W-:-:S12]  /*13150*/  IMAD.IADD R0, R228, 0x1, R222 ;  /* 0x00000001e4007824 */ /* 0x000fd800078e02de */
[----:B------:R-:W0:Y:S01]  /*13160*/  @P2 LDC R5, c[0x0][0x44c] ;  /* 0x00011300ff052b82 */ /* 0x000e220000000800 */
        /* <DEDUP_REMOVED lines=12> */
[----:B------:R-:W-:Y:S02]  /*13230*/  IMAD.MOV.U32 R7, RZ, RZ, 0x40000040 ;  /* 0x40000040ff077424 */ /* 0x000fe400078e00ff */
[----:B0-----:R-:W-:Y:S01]  /*13240*/  @P2 IMAD.HI.U32 R5, R0, R5, RZ ;  /* 0x0000000500052227 */ /* 0x001fe200078e00ff */
        /* <DEDUP_REMOVED lines=16> */
[----:B------:R-:W-:Y:S02]  /*13350*/  UMOV UR9, UR23 ;  /* 0x0000001700097c82 */ /* 0x000fe40008000000 */
[----:B------:R-:W-:Y:S02]  /*13360*/  WARPGROUP.DEPBAR.LE gsb0, 0x0 ;  /* 0x00008000000079c5 */ /* 0x000fe40000010000 */
[----:B------:R-:W-:-:S06]  /*13370*/  WARPGROUP.ARRIVE ;  /* 0x00000000000079c5 */ /* 0x000fcc0000000000 */
[----:B------:R-:W-:Y:S01]  /*13380*/  HGMMA.64x16x16.F32.BF16 R40, gdesc[UR12], RZ, !UPT, gsb0 ;  /* 0x002000000c2879f0 */ /* 0x000fe2000c0018ff */
[----:B------:R-:W-:Y:S02]  /*13390*/  UMOV UR13, UR23 ;  /* 0x00000017000d7c82 */ /* 0x000fe40008000000 */
[----:B------:R-:W-:Y:S02]  /*133a0*/  WARPGROUP.DEPBAR.LE gsb0, 0x0 ;  /* 0x00008000000079c5 */ /* 0x000fe40000010000 */
[----:B------:R-:W-:-:S06]  /*133b0*/  WARPGROUP.ARRIVE ;  /* 0x00000000000079c5 */ /* 0x000fcc0000000000 */
[----:B------:R-:W-:Y:S01]  /*133c0*/  HGMMA.64x16x16.F32.BF16 R32, gdesc[UR4], RZ, !UPT, gsb0 ;  /* 0x00200000042079f0 */ /* 0x000fe2000c0018ff */
        /* <DEDUP_REMOVED lines=8> */
[----:B------:R-:W-:Y:S01]  /*13450*/  R2UR UR10, R6 ;  /* 0x00000000060a72ca */ /* 0x000fe200000e0000 */
[----:B------:R-:W-:Y:S01]  /*13460*/  UMOV UR4, UR22 ;  /* 0x0000001600047c82 */ /* 0x000fe20008000000 */
[----:B------:R-:W-:Y:S01]  /*13470*/  R2UR UR11, R7 ;  /* 0x00000000070b72ca */ /* 0x000fe200000e0000 */
[----:B------:R-:W-:Y:S01]  /*13480*/  UMOV UR8, UR22 ;  /* 0x0000001600087c82 */ /* 0x000fe20008000000 */
[----:B------:R-:W-:Y:S01]  /*13490*/  VIADD R6, R4, 0x182 ;  /* 0x0000018204067836 */ /* 0x000fe20000000000 */
[----:B------:R-:W-:Y:S01]  /*134a0*/  UMOV UR12, UR22 ;  /* 0x00000016000c7c82 */ /* 0x000fe20008000000 */
[----:B------:R-:W-:-:S02]  /*134b0*/  IMAD.MOV.U32 R7, RZ, RZ, 0x40000040 ;  /* 0x40000040ff077424 */ /* 0x000fc400078e00ff */
[----:B------:R-:W-:Y:S01]  /*134c0*/  IMAD.U32 R14, RZ, RZ, UR24 ;  /* 0x00000018ff0e7e24 */ /* 0x000fe2000f8e00ff */
[----:B------:R-:W-:Y:S01]  /*134d0*/  R2UR UR14, R6 ;  /* 0x00000000060e72ca */ /* 0x000fe200000e0000 */
[----:B------:R-:W-:Y:S01]  /*134e0*/  VIADD R6, R4, 0x282 ;  /* 0x0000028204067836 */ /* 0x000fe20000000000 */
[----:B------:R-:W-:Y:S01]  /*134f0*/  R2UR UR15, R7 ;  /* 0x00000000070f72ca */ /* 0x000fe200000e0000 */
[----:B------:R-:W-:Y:S01]  /*13500*/  IMAD.MOV.U32 R7, RZ, RZ, 0x40000040 ;  /* 0x40000040ff077424 */ /* 0x000fe200078e00ff */
        /* <DEDUP_REMOVED lines=106> */
[----:B------:R-:W-:Y:S03]  /*13bb0*/  HGMMA.64x16x16.F32.BF16 R48, gdesc[UR16], R48, gsb0 ;  /* 0x00200000103079f0 */ /* 0x000fe60008001830 */
        /* <DEDUP_REMOVED lines=25> */
[----:B------:R-:W-:Y:S01]  /*13d50*/  UMOV UR12, UR24 ;  /* 0x00000018000c7c82 */ /* 0x000fe20008000000 */
[----:B------:R-:W-:Y:S01]  /*13d60*/  UMOV UR13, UR25 ;  /* 0x00000019000d7c82 */ /* 0x000fe20008000000 */
[----:B------:R-:W-:Y:S01]  /*13d70*/  UMOV UR4, UR12 ;  /* 0x0000000c00047c82 */ /* 0x000fe20008000000 */
[----:B------:R-:W-:Y:S01]  /*13d80*/  UMOV UR5, UR13 ;  /* 0x0000000d00057c82 */ /* 0x000fe20008000000 */
[----:B------:R-:W-:Y:S01]  /*13d90*/  UMOV UR8, UR12 ;  /* 0x0000000c00087c82 */ /* 0x000fe20008000000 */
[----:B------:R-:W-:Y:S01]  /*13da0*/  UMOV UR9, UR13 ;  /* 0x0000000d00097c82 */ /* 0x000fe20008000000 */
        /* <DEDUP_REMOVED lines=180> */
[----:B------:R-:W-:Y:S01]  /*148f0*/  STL.64 [R1], R14 ;  /* 0x0000000e01007387 */ /* 0x000fe20000100a00 */
        /* <DEDUP_REMOVED lines=282> */
[----:B------:R-:W-:Y:S02]  /*15aa0*/  R2UR UR38, R6 ;  /* 0x00000000062672ca */ /* 0x000fe400000e0000 */
[----:B------:R-:W-:Y:S01]  /*15ab0*/  R2UR UR39, R7 ;  /* 0x00000000072772ca */ /* 0x000fe200000e0000 */
[----:B------:R-:W0:Y:S01]  /*15ac0*/  @P2 LDC R6, c[0x0][0x450] ;  /* 0x00011400ff062b82 */ /* 0x000e220000000800 */
[----:B------:R-:W-:Y:S01]  /*15ad0*/  IMAD.MOV.U32 R7, RZ, RZ, -0x70 ;  /* 0xffffff90ff077424 */ /* 0x000fe200078e00ff */
[----:B0-----:R-:W-:Y:S01]  /*15ae0*/  @P2 SHF.R.U32.HI R0, RZ, R6, R5 ;  /* 0x00000006ff002219 */ /* 0x001fe20000011605 */
[----:B------:R-:W-:Y:S01]  /*15af0*/  VIADD R6, R4, 0x886 ;  /* 0x0000088604067836 */ /* 0x000fe20000000000 */
[----:B------:R-:W-:Y:S02]  /*15b00*/  WARPGROUP.DEPBAR.LE gsb0, 0x0 ;  /* 0x00008000000079c5 */ /* 0x000fe40000010000 */
[----:B------:R-:W-:Y:S01]  /*15b10*/  WARPGROUP.ARRIVE ;  /* 0x00000000000079c5 */ /* 0x000fe20000000000 */
[----:B------:R-:W-:-:S05]  /*15b20*/  IMAD R5, R2, -0x70, R225 ;  /* 0xffffff9002057824 */ /* 0x000fca00078e02e1 */
        /* <DEDUP_REMOVED lines=40> */
[----:B------:R-:W-:Y:S01]  /*15db0*/  IMAD R8, R2, R7, 0x71 ;  /* 0x0000007102087424 */ /* 0x000fe200078e0207 */
[----:B------:R-:W0:Y:S01]  /*15dc0*/  SHFL.IDX PT, R9, R0, 0x1, 0x1c1f ;  /* 0x003c1f0000097f89 */ /* 0x000e2200000e0000 */
[----:B------:R-:W-:Y:S02]  /*15dd0*/  IMAD.MOV.U32 R7, RZ, RZ, 0x40000040 ;  /* 0x40000040ff077424 */ /* 0x000fe400078e00ff */
[----:B------:R-:W-:-:S05]  /*15de0*/  IMAD R8, R227, -0x2, R8 ;  /* 0xfffffffee3087824 */ /* 0x000fca00078e0208 */
[----:B------:R-:W-:Y:S01]  /*15df0*/  IADD3 R81, -R224, R8, R225 ;  /* 0x00000008e0517210 */ /* 0x000fe20007ffe1e1 */
        /* <DEDUP_REMOVED lines=8> */
[----:B------:R-:W-:Y:S02]  /*15e80*/  IMAD.MOV.U32 R5, RZ, RZ, 0x40000040 ;  /* 0x40000040ff057424 */ /* 0x000fe400078e00ff */
[----:B------:R-:W-:-:S05]  /*15e90*/  IMAD R6, R227, -0x2, R6 ;  /* 0xfffffffee3067824 */ /* 0x000fca00078e0206 */
[----:B0-----:R-:W-:-:S04]  /*15ea0*/  VIADDMNMX R8, R9, R81, R6, PT ;  /* 0x0000005109087246 */ /* 0x001fc80003800106 */
        /* <DEDUP_REMOVED lines=16> */
[----:B------:R-:W-:Y:S01]  /*15fb0*/  FMNMX.FTZ R10, R93, R10, !PT ;  /* 0x0000000a5d0a7209 */ /* 0x000fe20007810000 */
[----:B------:R-:W-:Y:S02]  /*15fc0*/  WARPGROUP.DEPBAR.LE gsb0, 0x0 ;  /* 0x00008000000079c5 */ /* 0x000fe40000010000 */
[----:B------:R-:W-:Y:S01]  /*15fd0*/  WARPGROUP.ARRIVE ;  /* 0x00000000000079c5 */ /* 0x000fe20000000000 */
[----:B------:R-:W-:-:S02]  /*15fe0*/  ISETP.GT.AND P3, PT, R8, 0x19, PT ;  /* 0x000000190800780c */ /* 0x000fc40003f64270 */
[----:B------:R-:W-:Y:S02]  /*15ff0*/  FSEL R87, R70, -INF , P4 ;  /* 0xff80000046577808 */ /* 0x000fe40002000000 */
[----:B------:R-:W-:Y:S01]  /*16000*/  FMNMX.FTZ R10, R95, R10, !PT ;  /* 0x0000000a5f0a7209 */ /* 0x000fe20007810000 */
[----:B------:R-:W-:Y:S01]  /*16010*/  HGMMA.64x16x16.F32.BF16 R48, gdesc[UR4], R48, gsb0 ;  /* 0x00200000043079f0 */ /* 0x000fe20008001830 */
[----:B------:R-:W-:Y:S01]  /*16020*/  R2UR UR6, R12 ;  /* 0x000000000c0672ca */ /* 0x000fe200000e0000 */
[----:B------:R-:W-:Y:S01]  /*16030*/  UMOV UR4, UR36 ;  /* 0x0000002400047c82 */ /* 0x000fe20008000000 */
[----:B------:R-:W-:Y:S01]  /*16040*/  R2UR UR7, R13 ;  /* 0x000000000d0772ca */ /* 0x000fe200000e0000 */
[----:B------:R-:W-:Y:S01]  /*16050*/  UMOV UR5, UR37 ;  /* 0x0000002500057c82 */ /* 0x000fe20008000000 */
[----:B------:R-:W-:Y:S02]  /*16060*/  ISETP.GT.AND P4, PT, R8, 0x20, PT ;  /* 0x000000200800780c */ /* 0x000fe40003f84270 */
[----:B------:R-:W-:-:S02]  /*16070*/  FSEL R79, R71, -INF , P3 ;  /* 0xff800000474f7808 */ /* 0x000fc40001800000 */
        /* <DEDUP_REMOVED lines=20> */
[----:B------:R-:W-:Y:S01]  /*161c0*/  HGMMA.64x16x16.F32.BF16 R40, gdesc[UR8], R40, gsb0 ;  /* 0x00200000082879f0 */ /* 0x000fe20008001828 */
[----:B------:R-:W-:Y:S02]  /*161d0*/  FMNMX.FTZ R10, R7, R10, !PT ;  /* 0x0000000a070a7209 */ /* 0x000fe40007810000 */
[C---:B------:R-:W-:Y:S02]  /*161e0*/  ISETP.GT.AND P3, PT, R8.reuse, 0x39, PT ;  /* 0x000000390800780c */ /* 0x040fe40003f64270 */
[----:B------:R-:W-:Y:S02]  /*161f0*/  FMNMX.FTZ R10, R51, R10, !PT ;  /* 0x0000000a330a7209 */ /* 0x000fe40007810000 */
[----:B------:R-:W-:Y:S02]  /*16200*/  FSEL R55, R55, -INF , P3 ;  /* 0xff80000037377808 */ /* 0x000fe40001800000 */
[----:B------:R-:W-:Y:S01]  /*16210*/  ISETP.GT.AND P3, PT, R8, 0x41, PT ;  /* 0x000000410800780c */ /* 0x000fe20003f64270 */
[----:B------:R-:W-:-:S02]  /*16220*/  WARPGROUP.DEPBAR.LE gsb0, 0x0 ;  /* 0x00008000000079c5 */ /* 0x000fc40000010000 */
[----:B------:R-:W-:Y:S01]  /*16230*/  WARPGROUP.ARRIVE ;  /* 0x00000000000079c5 */ /* 0x000fe20000000000 */
[----:B------:R-:W-:Y:S02]  /*16240*/  FSEL R43, R43, -INF , P3 ;  /* 0xff8000002b2b7808 */ /* 0x000fe40001800000 */
[----:B------:R-:W-:-:S03]  /*16250*/  ISETP.GT.AND P3, PT, R8, 0x49, PT ;  /* 0x000000490800780c */ /* 0x000fc60003f64270 */
[----:B------:R-:W-:Y:S01]  /*16260*/  HGMMA.64x16x16.F32.BF16 R32, gdesc[UR4], R32, gsb0 ;  /* 0x00200000042079f0 */ /* 0x000fe20008001820 */
[----:B------:R-:W-:Y:S01]  /*16270*/  R2UR UR6, R4 ;  /* 0x00000000040672ca */ /* 0x000fe200000e0000 */
[----:B------:R-:W-:Y:S01]  /*16280*/  UMOV UR4, UR36 ;  /* 0x0000002400047c82 */ /* 0x000fe20008000000 */
[----:B------:R-:W-:Y:S01]  /*16290*/  R2UR UR7, R5 ;  /* 0x00000000050772ca */ /* 0x000fe200000e0000 */
[----:B------:R-:W-:Y:S01]  /*162a0*/  UMOV UR5, UR37 ;  /* 0x0000002500057c82 */ /* 0x000fe20008000000 */
[----:B------:R-:W-:Y:S02]  /*162b0*/  FSEL R5, R54, -INF , P4 ;  /* 0xff80000036057808 */ /* 0x000fe40002000000 */
[----:B------:R-:W-:Y:S02]  /*162c0*/  ISETP.GT.AND P4, PT, R8, 0x40, PT ;  /* 0x000000400800780c */ /* 0x000fe40003f84270 */
[----:B------:R-:W-:Y:S02]  /*162d0*/  FMNMX.FTZ R10, R5, R10, !PT ;  /* 0x0000000a050a7209 */ /* 0x000fe40007810000 */
[----:B------:R-:W-:-:S02]  /*162e0*/  FSEL R9, R42, -INF , P4 ;  /* 0xff8000002a097808 */ /* 0x000fc40002000000 */
[----:B------:R-:W-:Y:S02]  /*162f0*/  FMNMX.FTZ R10, R55, R10, !PT ;  /* 0x0000000a370a7209 */ /* 0x000fe40007810000 */
[----:B------:R-:W-:Y:S02]  /*16300*/  ISETP.GT.AND P4, PT, R8, 0x48, PT ;  /* 0x000000480800780c */ /* 0x000fe40003f84270 */
[----:B------:R-:W-:Y:S02]  /*16310*/  FMNMX.FTZ R10, R9, R10, !PT ;  /* 0x0000000a090a7209 */ /* 0x000fe40007810000 */
[----:B------:R-:W-:Y:S02]  /*16320*/  FSEL R11, R46, -INF , P4 ;  /* 0xff8000002e0b7808 */ /* 0x000fe40002000000 */
[----:B------:R-:W-:Y:S02]  /*16330*/  FMNMX.FTZ R10, R43, R10, !PT ;  /* 0x0000000a2b0a7209 */ /* 0x000fe40007810000 */
[----:B------:R-:W-:-:S02]  /*16340*/  ISETP.GT.AND P4, PT, R8, 0x50, PT ;  /* 0x000000500800780c */ /* 0x000fc40003f84270 */
        /* <DEDUP_REMOVED lines=21> */
[----:B------:R-:W-:-:S02]  /*164a0*/  FSEL R21, R26, -INF , P4 ;  /* 0xff8000001a157808 */ /* 0x000fc40002000000 */
[C---:B------:R-:W-:Y:S02]  /*164b0*/  ISETP.GT.AND P4, PT, R8.reuse, 0x68, PT ;  /* 0x000000680800780c */ /* 0x040fe40003f84270 */
[----:B------:R-:W-:Y:S02]  /*164c0*/  FSEL R27, R27, -INF , P3 ;  /* 0xff8000001b1b7808 */ /* 0x000fe40001800000 */
[----:B------:R-:W-:Y:S02]  /*164d0*/  FMNMX.FTZ R10, R21, R10, !PT ;  /* 0x0000000a150a7209 */ /* 0x000fe40007810000 */
[----:B------:R-:W-:Y:S02]  /*164e0*/  ISETP.GT.AND P3, PT, R8, 0x69, PT ;  /* 0x000000690800780c */ /* 0x000fe40003f64270 */
[----:B------:R-:W-:Y:S01]  /*164f0*/  FSEL R67, R30, -INF , P4 ;  /* 0xff8000001e437808 */ /* 0x000fe20002000000 */
[----:B------:R0:W1:Y:S01]  /*16500*/  SHFL.IDX PT, R8, R0, RZ, 0x1c1f ;  /* 0x001c1fff00087589 */ /* 0x00006200000e0000 */
[----:B------:R-:W-:-:S02]  /*16510*/  FMNMX.FTZ R10, R27, R10, !PT ;  /* 0x0000000a1b0a7209 */ /* 0x000fc40007810000 */
[----:B------:R-:W-:Y:S02]  /*16520*/  FSEL R31, R31, -INF , P3 ;  /* 0xff8000001f1f7808 */ /* 0x000fe40001800000 */
[----:B------:R-:W-:Y:S01]  /*16530*/  FMNMX.FTZ R10, R67, R10, !PT ;  /* 0x0000000a430a7209 */ /* 0x000fe20007810000 */
[----:B0-----:R-:W-:-:S03]  /*16540*/  IMAD.U32 R0, RZ, RZ, UR4 ;  /* 0x00000004ff007e24 */ /* 0x001fc6000f8e00ff */
[----:B------:R-:W-:-:S05]  /*16550*/  FMNMX.FTZ R10, R31, R10, !PT ;  /* 0x0000000a1f0a7209 */ /* 0x000fca0007810000 */
[----:B------:R-:W0:Y:S01]  /*16560*/  SHFL.BFLY PT, R97, R10, 0x2, 0x1f ;  /* 0x0c401f000a617f89 */ /* 0x000e2200000e0000 */
[----:B-1----:R-:W-:-:S04]  /*16570*/  VIADDMNMX R34, R8, R81, R6, PT ;  /* 0x0000005108227246 */ /* 0x002fc80003800106 */
[C---:B------:R-:W-:Y:S02]  /*16580*/  ISETP.GT.AND P4, PT, R34.reuse, 0x1, PT ;  /* 0x000000012200780c */ /* 0x040fe40003f84270 */
[----:B------:R-:W-:Y:S02]  /*16590*/  ISETP.GT.AND P5, PT, R34, 0x8, PT ;  /* 0x000000082200780c */ /* 0x000fe40003fa4270 */
[----:B------:R-:W-:Y:S02]  /*165a0*/  FSEL R6, R73, -INF , P4 ;  /* 0xff80000049067808 */ /* 0x000fe40002000000 */
[----:B------:R-:W-:Y:S02]  /*165b0*/  FSEL R73, R76, -INF , P5 ;  /* 0xff8000004c497808 */ /* 0x000fe40002800000 */
[----:B------:R-:W-:Y:S02]  /*165c0*/  ISETP.GT.AND P4, PT, R34, 0x11, PT ;  /* 0x000000112200780c */ /* 0x000fe40003f84270 */
[----:B0-----:R-:W-:-:S02]  /*165d0*/  FMNMX.FTZ R97, R10, R97, !PT ;  /* 0x000000610a617209 */ /* 0x001fc40007810000 */
[----:B------:R-:W-:Y:S02]  /*165e0*/  FSEL R65, R65, -INF , P4 ;  /* 0xff80000041417808 */ /* 0x000fe40002000000 */
[C---:B------:R-:W-:Y:S01]  /*165f0*/  ISETP.GT.AND P4, PT, R34.reuse, 0x19, PT ;  /* 0x000000192200780c */ /* 0x040fe20003f84270 */
[----:B------:R-:W0:Y:S03]  /*16600*/  SHFL.BFLY PT, R4, R97, 0x1, 0x1f ;  /* 0x0c201f0061047f89 */ /* 0x000e2600000e0000 */
        /* <DEDUP_REMOVED lines=9> */
[----:B------:R-:W-:Y:S02]  /*166a0*/  CS2R R96, SRZ ;  /* 0x0000000000607805 */ /* 0x000fe4000001ff00 */
[----:B------:R-:W-:Y:S02]  /*166b0*/  FSEL R53, R53, -INF , P4 ;  /* 0xff80000035357808 */ /* 0x000fe40002000000 */
[C---:B------:R-:W-:Y:S01]  /*166c0*/  FSETP.NEU.FTZ.AND P3, PT, R4.reuse, -INF , PT ;  /* 0xff8000000400780b */ /* 0x040fe20003f7d000 */
[----:B------:R-:W-:Y:S01]  /*166d0*/  FMUL.FTZ R30, R4, R0 ;  /* 0x00000000041e7220 */ /* 0x000fe20000410000 */
[----:B------:R-:W-:-:S04]  /*166e0*/  ISETP.GT.AND P4, PT, R34, 0x41, PT ;  /* 0x000000412200780c */ /* 0x000fc80003f84270 */
[----:B------:R-:W-:Y:S02]  /*166f0*/  FSEL R30, R30, RZ, P3 ;  /* 0x000000ff1e1e7208 */ /* 0x000fe40001800000 */
[----:B------:R-:W-:-:S03]  /*16700*/  ISETP.GT.AND P3, PT, R34, RZ, PT ;  /* 0x000000ff2200720c */ /* 0x000fc60003f64270 */
[-CC-:B------:R-:W-:Y:S01]  /*16710*/  FFMA.FTZ R201, R83, R0.reuse, -R30.reuse ;  /* 0x0000000053c97223 */ /* 0x180fe2000001081e */
[----:B------:R-:W-:Y:S01]  /*16720*/  FSEL R81, R72, -INF , P3 ;  /* 0xff80000048517808 */ /* 0x000fe20001800000 */
[-CC-:B------:R-:W-:Y:S01]  /*16730*/  FFMA.FTZ R8, R85, R0.reuse, -R30.reuse ;  /* 0x0000000055087223 */ /* 0x180fe2000001081e */
[C---:B------:R-:W-:Y:S01]  /*16740*/  ISETP.GT.AND P3, PT, R34.reuse, 0x9, PT ;  /* 0x000000092200780c */ /* 0x040fe20003f64270 */
[--C-:B------:R-:W-:Y:S01]  /*16750*/  FFMA.FTZ R203, R89, R0, -R30.reuse ;  /* 0x0000000059cb7223 */ /* 0x100fe2000001081e */
[----:B------:R-:W-:Y:S01]  /*16760*/  FMNMX.FTZ R10, R81, R6, !PT ;  /* 0x00000006510a7209 */ /* 0x000fe20007810000 */
[-CC-:B------:R-:W-:Y:S01]  /*16770*/  FFMA.FTZ R91, R91, R0.reuse, -R30.reuse ;  /* 0x000000005b5b7223 */ /* 0x180fe2000001081e */
[----:B------:R-:W-:Y:S01]  /*16780*/  FSEL R77, R77, -INF , P3 ;  /* 0xff8000004d4d7808 */ /* 0x000fe20001800000 */
[-CC-:B------:R-:W-:Y:S01]  /*16790*/  FFMA.FTZ R197, R93, R0.reuse, -R30.reuse ;  /* 0x000000005dc57223 */ /* 0x180fe2000001081e */
[----:B------:R-:W-:Y:S01]  /*167a0*/  ISETP.GT.AND P3, PT, R34, 0x10, PT ;  /* 0x000000102200780c */ /* 0x000fe20003f64270 */
[--C-:B------:R-:W-:Y:S01]  /*167b0*/  FFMA.FTZ R199, R87, R0, -R30.reuse ;  /* 0x0000000057c77223 */ /* 0x100fe2000001081e */
[----:B------:R-:W-:Y:S01]  /*167c0*/  FMNMX.FTZ R10, R73, R10, !PT ;  /* 0x0000000a490a7209 */ /* 0x000fe20007810000 */
[-CC-:B------:R-:W-:Y:S01]  /*167d0*/  FFMA.FTZ R26, R79, R0.reuse, -R30.reuse ;  /* 0x000000004f1a7223 */ /* 0x180fe2000001081e */
[----:B------:R-:W-:Y:S01]  /*167e0*/  FSEL R83, R64, -INF , P3 ;  /* 0xff80000040537808 */ /* 0x000fe20001800000 */
[--C-:B------:R-:W-:Y:S01]  /*167f0*/  FFMA.FTZ R193, R75, R0, -R30.reuse ;  /* 0x000000004bc17223 */ /* 0x100fe2000001081e */
[----:B------:R-:W-:Y:S01]  /*16800*/  FMNMX.FTZ R10, R77, R10, !PT ;  /* 0x0000000a4d0a7209 */ /* 0x000fe20007810000 */
        /* <DEDUP_REMOVED lines=8> */
[--C-:B------:R-:W-:Y:S01]  /*16890*/  FFMA.FTZ R189, R7, R0, -R30.reuse ;  /* 0x0000000007bd7223 */ /* 0x100fe2000001081e */
[----:B------:R-:W-:Y:S01]  /*168a0*/  ISETP.GT.AND P3, PT, R34, 0x20, PT ;  /* 0x000000202200780c */ /* 0x000fe20003f64270 */
[----:B------:R0:W-:Y:S01]  /*168b0*/  MUFU.EX2 R10, R91 ;  /* 0x0000005b000a7308 */ /* 0x0001e20000000800 */
[----:B------:R-:W-:Y:S01]  /*168c0*/  FMNMX.FTZ R12, R85, R12, !PT ;  /* 0x0000000c550c7209 */ /* 0x000fe20007810000 */
[-CC-:B------:R-:W-:Y:S01]  /*168d0*/  FFMA.FTZ R185, R9, R0.reuse, -R30.reuse ;  /* 0x0000000009b97223 */ /* 0x180fe2000001081e */
[----:B------:R-:W-:Y:S01]  /*168e0*/  FSEL R89, R56, -INF , P3 ;  /* 0xff80000038597808 */ /* 0x000fe20001800000 */
[--C-:B------:R-:W-:Y:S01]  /*168f0*/  FFMA.FTZ R187, R11, R0, -R30.reuse ;  /* 0x000000000bbb7223 */ /* 0x100fe2000001081e */
[----:B------:R-:W-:Y:S01]  /*16900*/  FMNMX.FTZ R12, R69, R12, !PT ;  /* 0x0000000c450c7209 */ /* 0x000fe20007810000 */
[--C-:B------:R-:W-:Y:S01]  /*16910*/  FFMA.FTZ R181, R13, R0, -R30.reuse ;  /* 0x000000000db57223 */ /* 0x100fe2000001081e */
[----:B------:R-:W-:Y:S01]  /*16920*/  ISETP.GT.AND P3, PT, R34, 0x28, PT ;  /* 0x000000282200780c */ /* 0x000fe20003f64270 */
[----:B------:R-:W-:Y:S01]  /*16930*/  MUFU.EX2 R201, R201 ;  /* 0x000000c900c97308 */ /* 0x000fe20000000800 */
[----:B------:R-:W-:Y:S01]  /*16940*/  FMNMX.FTZ R12, R89, R12, !PT ;  /* 0x0000000c590c7209 */ /* 0x000fe20007810000 */
[-CC-:B------:R-:W-:Y:S01]  /*16950*/  FFMA.FTZ R183, R15, R0.reuse, -R30.reuse ;  /* 0x000000000fb77223 */ /* 0x180fe2000001081e */
[----:B0-----:R-:W-:Y:S01]  /*16960*/  FSEL R91, R60, -INF , P3 ;  /* 0xff8000003c5b7808 */ /* 0x001fe20001800000 */
[--C-:B------:R-:W-:Y:S01]  /*16970*/  FFMA.FTZ R177, R21, R0, -R30.reuse ;  /* 0x0000000015b17223 */ /* 0x100fe2000001081e */
[----:B------:R-:W-:Y:S01]  /*16980*/  FMNMX.FTZ R14, R57, R12, !PT ;  /* 0x0000000c390e7209 */ /* 0x000fe20007810000 */
[--C-:B------:R-:W-:Y:S01]  /*16990*/  FFMA.FTZ R27, R27, R0, -R30.reuse ;  /* 0x000000001b1b7223 */ /* 0x100fe2000001081e */
[----:B------:R-:W-:Y:S01]  /*169a0*/  ISETP.GT.AND P3, PT, R34, 0x30, PT ;  /* 0x000000302200780c */ /* 0x000fe20003f64270 */
[----:B------:R-:W-:Y:S01]  /*169b0*/  MUFU.EX2 R12, R95 ;  /* 0x0000005f000c7308 */ /* 0x000fe20000000800 */
[----:B------:R-:W-:Y:S01]  /*169c0*/  FMNMX.FTZ R14, R91, R14, !PT ;  /* 0x0000000e5b0e7209 */ /* 0x000fe20007810000 */
[----:B------:R-:W-:Y:S01]  /*169d0*/  FFMA.FTZ R179, R67, R0, -R30 ;  /* 0x0000000043b37223 */ /* 0x000fe2000001081e */
[----:B------:R-:W-:-:S02]  /*169e0*/  FSEL R93, R48, -INF , P3 ;  /* 0xff800000305d7808 */ /* 0x000fc40001800000 */
[----:B------:R-:W-:Y:S02]  /*169f0*/  CS2R R66, SRZ ;  /* 0x0000000000427805 */ /* 0x000fe4000001ff00 */
[----:B------:R-:W-:Y:S02]  /*16a00*/  FMNMX.FTZ R14, R61, R14, !PT ;  /* 0x0000000e3d0e7209 */ /* 0x000fe40007810000 */
[----:B------:R-:W-:Y:S01]  /*16a10*/  ISETP.GT.AND P3, PT, R34, 0x38, PT ;  /* 0x000000382200780c */ /* 0x000fe20003f64270 */
[----:B------:R-:W0:Y:S01]  /*16a20*/  MUFU.EX2 R8, R8 ;  /* 0x0000000800087308 */ /* 0x000e220000000800 */
[----:B------:R-:W-:Y:S02]  /*16a30*/  FMNMX.FTZ R14, R93, R14, !PT ;  /* 0x0000000e5d0e7209 */ /* 0x000fe40007810000 */
[----:B------:R-:W-:Y:S02]  /*16a40*/  FSEL R87, R52, -INF , P3 ;  /* 0xff80000034577808 */ /* 0x000fe40001800000 */
[----:B------:R-:W-:-:S02]  /*16a50*/  FMNMX.FTZ R20, R49, R14, !PT ;  /* 0x0000000e31147209 */ /* 0x000fc40007810000 */
[----:B------:R-:W-:Y:S01]  /*16a60*/  ISETP.GT.AND P3, PT, R34, 0x40, PT ;  /* 0x000000402200780c */ /* 0x000fe20003f64270 */
[----:B------:R1:W-:Y:S01]  /*16a70*/  MUFU.EX2 R14, R26 ;  /* 0x0000001a000e7308 */ /* 0x0003e20000000800 */
[----:B------:R-:W-:Y:S02]  /*16a80*/  FMNMX.FTZ R20, R87, R20, !PT ;  /* 0x0000001457147209 */ /* 0x000fe40007810000 */
[----:B------:R-:W-:Y:S02]  /*16a90*/  FSEL R79, R40, -INF , P3 ;  /* 0xff800000284f7808 */ /* 0x000fe40001800000 */
[----:B------:R-:W-:Y:S02]  /*16aa0*/  FMNMX.FTZ R20, R53, R20, !PT ;  /* 0x0000001435147209 */ /* 0x000fe40007810000 */
[----:B------:R-:W-:Y:S01]  /*16ab0*/  ISETP.GT.AND P3, PT, R34, 0x48, PT ;  /* 0x000000482200780c */ /* 0x000fe20003f64270 */
[----:B------:R-:W2:Y:S01]  /*16ac0*/  MUFU.EX2 R203, R203 ;  /* 0x000000cb00cb7308 */ /* 0x000ea20000000800 */
[----:B------:R-:W-:-:S02]  /*16ad0*/  FSEL R75, R41, -INF , P4 ;  /* 0xff800000294b7808 */ /* 0x000fc40002000000 */
[----:B------:R-:W-:Y:S02]  /*16ae0*/  FMNMX.FTZ R20, R79, R20, !PT ;  /* 0x000000144f147209 */ /* 0x000fe40007810000 */
[----:B------:R-:W-:Y:S02]  /*16af0*/  ISETP.GT.AND P4, PT, R34, 0x49, PT ;  /* 0x000000492200780c */ /* 0x000fe40003f84270 */
[----:B------:R-:W-:Y:S01]  /*16b00*/  FSEL R41, R44, -INF , P3 ;  /* 0xff8000002c297808 */ /* 0x000fe20001800000 */
[----:B------:R-:W3:Y:S01]  /*16b10*/  MUFU.EX2 R197, R197 ;  /* 0x000000c500c57308 */ /* 0x000ee20000000800 */
[----:B-1----:R-:W-:Y:S01]  /*16b20*/  FMNMX.FTZ R26, R75, R20, !PT ;  /* 0x000000144b1a7209 */ /* 0x002fe20007810000 */
[----:B------:R-:W1:Y:S01]  /*16b30*/  @P2 LDC R44, c[0x0][0x450] ;  /* 0x00011400ff2c2b82 */ /* 0x000e620000000800 */
[----:B------:R-:W-:Y:S02]  /*16b40*/  FSEL R45, R45, -INF , P4 ;  /* 0xff8000002d2d7808 */ /* 0x000fe40002000000 */
[----:B------:R-:W-:-:S02]  /*16b50*/  ISETP.GT.AND P3, PT, R34, 0x50, PT ;  /* 0x000000502200780c */ /* 0x000fc40003f64270 */
[----:B------:R-:W-:Y:S01]  /*16b60*/  FMNMX.FTZ R26, R41, R26, !PT ;  /* 0x0000001a291a7209 */ /* 0x000fe20007810000 */
[----:B------:R4:W-:Y:S01]  /*16b70*/  MUFU.EX2 R20, R38 ;  /* 0x0000002600147308 */ /* 0x0009e20000000800 */
[----:B------:R-:W-:Y:S02]  /*16b80*/  ISETP.GT.AND P4, PT, R34, 0x51, PT ;  /* 0x000000512200780c */ /* 0x000fe40003f84270 */
[----:B------:R-:W-:Y:S02]  /*16b90*/  FSEL R71, R32, -INF , P3 ;  /* 0xff80000020477808 */ /* 0x000fe40001800000 */
[----:B------:R-:W-:Y:S02]  /*16ba0*/  FMNMX.FTZ R26, R45, R26, !PT ;  /* 0x0000001a2d1a7209 */ /* 0x000fe40007810000 */
[C---:B------:R-:W-:Y:S01]  /*16bb0*/  ISETP.GT.AND P3, PT, R34.reuse, 0x58, PT ;  /* 0x000000582200780c */ /* 0x040fe20003f64270 */
[----:B------:R-:W5:Y:S01]  /*16bc0*/  MUFU.EX2 R199, R199 ;  /* 0x000000c700c77308 */ /* 0x000f620000000800 */
[----:B------:R-:W-:Y:S01]  /*16bd0*/  FSEL R33, R33, -INF , P4 ;  /* 0xff80000021217808 */ /* 0x000fe20002000000 */
[----:B----4-:R-:W-:Y:S01]  /*16be0*/  FFMA.FTZ R38, R39, R0, -R30 ;  /* 0x0000000027267223 */ /* 0x010fe2000001081e */
[----:B------:R-:W-:Y:S01]  /*16bf0*/  FMNMX.FTZ R26, R71, R26, !PT ;  /* 0x0000001a471a7209 */ /* 0x000fe20007810000 */
[----:B------:R-:W4:Y:S01]  /*16c00*/  @P2 LDC R39, c[0x0][0x44c] ;  /* 0x00011300ff272b82 */ /* 0x000f220000000800 */
[----:B------:R-:W-:-:S02]  /*16c10*/  ISETP.GT.AND P4, PT, R34, 0x59, PT ;  /* 0x000000592200780c */ /* 0x000fc40003f84270 */
[----:B------:R-:W-:Y:S01]  /*16c20*/  FSEL R59, R36, -INF , P3 ;  /* 0xff800000243b7808 */ /* 0x000fe20001800000 */
[--C-:B------:R-:W-:Y:S01]  /*16c30*/  FFMA.FTZ R36, R63, R0, -R30.reuse ;  /* 0x000000003f247223 */ /* 0x100fe2000001081e */
[----:B------:R-:W-:Y:S01]  /*16c40*/  FMNMX.FTZ R32, R33, R26, !PT ;  /* 0x0000001a21207209 */ /* 0x000fe20007810000 */
[----:B------:R-:W-:Y:S01]  /*16c50*/  MUFU.EX2 R193, R193 ;  /* 0x000000c100c17308 */ /* 0x000fe20000000800 */
[----:B------:R-:W-:Y:S02]  /*16c60*/  FSEL R37, R37, -INF , P4 ;  /* 0xff80000025257808 */ /* 0x000fe40002000000 */
[C---:B------:R-:W-:Y:S02]  /*16c70*/  ISETP.GT.AND P3, PT, R34.reuse, 0x60, PT ;  /* 0x000000602200780c */ /* 0x040fe40003f64270 */
[----:B------:R-:W-:Y:S02]  /*16c80*/  FMNMX.FTZ R32, R59, R32, !PT ;  /* 0x000000203b207209 */ /* 0x000fe40007810000 */
[----:B------:R-:W-:Y:S01]  /*16c90*/  ISETP.GT.AND P4, PT, R34, 0x61, PT ;  /* 0x000000612200780c */ /* 0x000fe20003f84270 */
[----:B------:R0:W-:Y:S01]  /*16ca0*/  MUFU.EX2 R26, R36 ;  /* 0x00000024001a7308 */ /* 0x0001e20000000800 */
[----:B------:R-:W-:Y:S01]  /*16cb0*/  FSEL R63, R24, -INF , P3 ;  /* 0xff800000183f7808 */ /* 0x000fe20001800000 */
[----:B------:R-:W-:Y:S01]  /*16cc0*/  FFMA.FTZ R24, R51, R0, -R30 ;  /* 0x0000000033187223 */ /* 0x000fe2000001081e */
[----:B------:R-:W-:-:S02]  /*16cd0*/  FMNMX.FTZ R32, R37, R32, !PT ;  /* 0x0000002025207209 */ /* 0x000fc40007810000 */
[----:B------:R-:W-:Y:S02]  /*16ce0*/  CS2R R50, SRZ ;  /* 0x0000000000327805 */ /* 0x000fe4000001ff00 */
[----:B------:R-:W-:Y:S02]  /*16cf0*/  ISETP.GT.AND P3, PT, R34, 0x68, PT ;  /* 0x000000682200780c */ /* 0x000fe40003f64270 */
[----:B------:R-:W-:Y:S01]  /*16d00*/  FSEL R25, R25, -INF , P4 ;  /* 0xff80000019197808 */ /* 0x000fe20002000000 */
[----:B------:R-:W-:Y:S01]  /*16d10*/  MUFU.EX2 R195, R195 ;  /* 0x000000c300c37308 */ /* 0x000fe20000000800 */
[----:B------:R-:W-:Y:S01]  /*16d20*/  FMNMX.FTZ R32, R63, R32, !PT ;  /* 0x000000203f207209 */ /* 0x000fe20007810000 */
[----:B----4-:R-:W-:Y:S01]  /*16d30*/  @P2 IMAD.HI.U32 R39, R222, R39, RZ ;  /* 0x00000027de272227 */ /* 0x010fe200078e00ff */
[----:B------:R-:W-:-:S03]  /*16d40*/  ISETP.GT.AND P4, PT, R34, 0x69, PT ;  /* 0x000000692200780c */ /* 0x000fc60003f84270 */
[----:B------:R-:W-:Y:S01]  /*16d50*/  FFMA.FTZ R34, R47, R0, -R30 ;  /* 0x000000002f227223 */ /* 0x000fe2000001081e */
[----:B------:R-:W-:Y:S01]  /*16d60*/  FSEL R95, R28, -INF , P3 ;  /* 0xff8000001c5f7808 */ /* 0x000fe20001800000 */
[----:B------:R-:W-:Y:S01]  /*16d70*/  IMAD.MOV.U32 R47, RZ, RZ, R222 ;  /* 0x000000ffff2f7224 */ /* 0x000fe200078e00de */
[----:B------:R-:W-:Y:S01]  /*16d80*/  FMNMX.FTZ R32, R25, R32, !PT ;  /* 0x0000002019207209 */ /* 0x000fe20007810000 */
[----:B------:R-:W-:Y:S01]  /*16d90*/  MUFU.EX2 R189, R189 ;  /* 0x000000bd00bd7308 */ /* 0x000fe20000000800 */
[----:B------:R-:W-:Y:S01]  /*16da0*/  FSEL R29, R29, -INF , P4 ;  /* 0xff8000001d1d7808 */ /* 0x000fe20002000000 */
[----:B------:R-:W-:Y:S01]  /*16db0*/  FFMA.FTZ R28, R55, R0, -R30 ;  /* 0x00000000371c7223 */ /* 0x000fe2000001081e */
[----:B------:R-:W-:Y:S02]  /*16dc0*/  FMNMX.FTZ R32, R95, R32, !PT ;  /* 0x000000205f207209 */ /* 0x000fe40007810000 */
[----:B------:R-:W-:Y:S02]  /*16dd0*/  CS2R R54, SRZ ;  /* 0x0000000000367805 */ /* 0x000fe4000001ff00 */
[----:B-1----:R-:W-:-:S02]  /*16de0*/  @P2 SHF.R.U32.HI R47, RZ, R44, R39 ;  /* 0x0000002cff2f2219 */ /* 0x002fc40000011627 */
[----:B------:R-:W-:Y:S01]  /*16df0*/  FMNMX.FTZ R5, R29, R32, !PT ;  /* 0x000000201d057209 */ /* 0x000fe20007810000 */
[--C-:B------:R-:W-:Y:S01]  /*16e00*/  FFMA.FTZ R32, R43, R0, -R30.reuse ;  /* 0x000000002b207223 */ /* 0x100fe2000001081e */
[----:B------:R-:W-:Y:S03]  /*16e10*/  MUFU.EX2 R24, R24 ;  /* 0x0000001800187308 */ /* 0x000fe60000000800 */
[----:B0-----:R-:W0:Y:S05]  /*16e20*/  SHFL.BFLY PT, R36, R5, 0x2, 0x1f ;  /* 0x0c401f0005247f89 */ /* 0x001e2a00000e0000 */
[----:B------:R-:W-:Y:S08]  /*16e30*/  MUFU.EX2 R191, R191 ;  /* 0x000000bf00bf7308 */ /* 0x000ff00000000800 */
[----:B------:R-:W-:Y:S08]  /*16e40*/  MUFU.EX2 R28, R28 ;  /* 0x0000001c001c7308 */ /* 0x000ff00000000800 */
[----:B------:R-:W-:Y:S01]  /*16e50*/  MUFU.EX2 R185, R185 ;  /* 0x000000b900b97308 */ /* 0x000fe20000000800 */
[----:B0-----:R-:W-:Y:S01]  /*16e60*/  FMNMX.FTZ R7, R5, R36, !PT ;  /* 0x0000002405077209 */ /* 0x001fe20007810000 */
[-CC-:B------:R-:W-:Y:S01]  /*16e70*/  FFMA.FTZ R36, R35, R0.reuse, -R30.reuse ;  /* 0x0000000023247223 */ /* 0x180fe2000001081e */
[----:B------:R-:W-:-:S03]  /*16e80*/  FFMA.FTZ R30, R31, R0, -R30 ;  /* 0x000000001f1e7223 */ /* 0x000fc6000001081e */
[----:B------:R-:W0:Y:S02]  /*16e90*/  SHFL.BFLY PT, R40, R7, 0x1, 0x1f ;  /* 0x0c201f0007287f89 */ /* 0x000e2400000e0000 */
[----:B------:R-:W-:Y:S08]  /*16ea0*/  MUFU.EX2 R32, R32 ;  /* 0x0000002000207308 */ /* 0x000ff00000000800 */
[----:B------:R-:W-:Y:S08]  /*16eb0*/  MUFU.EX2 R187, R187 ;  /* 0x000000bb00bb7308 */ /* 0x000ff00000000800 */
[----:B------:R-:W-:Y:S01]  /*16ec0*/  MUFU.EX2 R34, R34 ;  /* 0x0000002200227308 */ /* 0x000fe20000000800 */
[----:B0-----:R-:W-:-:S07]  /*16ed0*/  FMNMX.FTZ R5, R7, R40, !PT ;  /* 0x0000002807057209 */ /* 0x001fce0007810000 */
[----:B------:R-:W-:Y:S01]  /*16ee0*/  MUFU.EX2 R181, R181 ;  /* 0x000000b500b57308 */ /* 0x000fe20000000800 */
[C---:B------:R-:W-:Y:S01]  /*16ef0*/  FSETP.NEU.FTZ.AND P3, PT, R5.reuse, -INF , PT ;  /* 0xff8000000500780b */ /* 0x040fe20003f7d000 */
[----:B------:R-:W-:-:S06]  /*16f00*/  FMUL.FTZ R7, R5, R0 ;  /* 0x0000000005077220 */ /* 0x000fcc0000410000 */
[----:B------:R0:W-:Y:S01]  /*16f10*/  MUFU.EX2 R40, R27 ;  /* 0x0000001b00287308 */ /* 0x0001e20000000800 */
[----:B------:R-:W-:-:S05]  /*16f20*/  FSEL R42, R7, RZ, P3 ;  /* 0x000000ff072a7208 */ /* 0x000fca0001800000 */
[-CC-:B------:R-:W-:Y:S01]  /*16f30*/  FFMA.FTZ R200, R81, R0.reuse, -R42.reuse ;  /* 0x0000000051c87223 */ /* 0x180fe2000001082a */
[-CC-:B------:R-:W-:Y:S01]  /*16f40*/  FFMA.FTZ R9, R6, R0.reuse, -R42.reuse ;  /* 0x0000000006097223 */ /* 0x180fe2000001082a */
[-C--:B------:R-:W-:Y:S01]  /*16f50*/  FFMA.FTZ R202, R73, R0.reuse, -R42 ;  /* 0x0000000049ca7223 */ /* 0x080fe2000001082a */
[----:B------:R-:W-:Y:S01]  /*16f60*/  FADD.FTZ R6, R201, R8 ;  /* 0x00000008c9067221 */ /* 0x000fe20000010000 */
[-CC-:B------:R-:W-:Y:S01]  /*16f70*/  FFMA.FTZ R11, R77, R0.reuse, -R42.reuse ;  /* 0x000000004d0b7223 */ /* 0x180fe2000001082a */
[-C--:B------:R-:W-:Y:S01]  /*16f80*/  FFMA.FTZ R196, R83, R0.reuse, -R42 ;  /* 0x0000000053c47223 */ /* 0x080fe2000001082a */
[----:B------:R-:W-:Y:S01]  /*16f90*/  MUFU.EX2 R200, R200 ;  /* 0x000000c800c87308 */ /* 0x000fe20000000800 */
[----:B--2---:R-:W-:Y:S01]  /*16fa0*/  FADD.FTZ R7, R203, R6 ;  /* 0x00000006cb077221 */ /* 0x004fe20000010000 */
[-CC-:B------:R-:W-:Y:S01]  /*16fb0*/  FFMA.FTZ R13, R65, R0.reuse, -R42.reuse ;  /* 0x00000000410d7223 */ /* 0x180fe2000001082a */
[-CC-:B------:R-:W-:Y:S01]  /*16fc0*/  FFMA.FTZ R198, R85, R0.reuse, -R42.reuse ;  /* 0x0000000055c67223 */ /* 0x180fe2000001082a */
[-CC-:B------:R-:W-:Y:S01]  /*16fd0*/  FFMA.FTZ R15, R69, R0.reuse, -R42.reuse ;  /* 0x00000000450f7223 */ /* 0x180fe2000001082a */
[----:B------:R-:W-:Y:S01]  /*16fe0*/  FADD.FTZ R6, R10, R7 ;  /* 0x000000070a067221 */ /* 0x000fe20000010000 */
[-CC-:B------:R-:W-:Y:S01]  /*16ff0*/  FFMA.FTZ R192, R89, R0.reuse, -R42.reuse ;  /* 0x0000000059c07223 */ /* 0x180fe2000001082a */
[-C--:B------:R-:W-:Y:S01]  /*17000*/  FFMA.FTZ R21, R57, R0.reuse, -R42 ;  /* 0x0000000039157223 */ /* 0x080fe2000001082a */
[----:B------:R-:W1:Y:S01]  /*17010*/  MUFU.EX2 R9, R9 ;  /* 0x0000000900097308 */ /* 0x000e620000000800 */
[----:B---3--:R-:W-:Y:S01]  /*17020*/  FADD.FTZ R7, R197, R6 ;  /* 0x00000006c5077221 */ /* 0x008fe20000010000 */
[-CC-:B------:R-:W-:Y:S01]  /*17030*/  FFMA.FTZ R194, R91, R0.reuse, -R42.reuse ;  /* 0x000000005bc27223 */ /* 0x180fe2000001082a */
[-CC-:B0-----:R-:W-:Y:S01]  /*17040*/  FFMA.FTZ R27, R61, R0.reuse, -R42.reuse ;  /* 0x000000003d1b7223 */ /* 0x181fe2000001082a */
[-CC-:B------:R-:W-:Y:S01]  /*17050*/  FFMA.FTZ R188, R93, R0.reuse, -R42.reuse ;  /* 0x000000005dbc7223 */ /* 0x180fe2000001082a */
[----:B------:R-:W-:Y:S01]  /*17060*/  FADD.FTZ R6, R12, R7 ;  /* 0x000000070c067221 */ /* 0x000fe20000010000 */
[-CC-:B------:R-:W-:Y:S01]  /*17070*/  FFMA.FTZ R31, R49, R0.reuse, -R42.reuse ;  /* 0x00000000311f7223 */ /* 0x180fe2000001082a */
[-C--:B------:R-:W-:Y:S01]  /*17080*/  FFMA.FTZ R190, R87, R0.reuse, -R42 ;  /* 0x0000000057be7223 */ /* 0x080fe2000001082a */
[----:B------:R-:W0:Y:S01]  /*17090*/  MUFU.EX2 R202, R202 ;  /* 0x000000ca00ca7308 */ /* 0x000e220000000800 */
[----:B-----5:R-:W-:Y:S01]  /*170a0*/  FADD.FTZ R39, R199, R6 ;  /* 0x00000006c7277221 */ /* 0x020fe20000010000 */
[----:B------:R-:W-:Y:S01]  /*170b0*/  @!P1 PRMT R6, RZ, 0x654, R3 ;  /* 0x00000654ff069816 */ /* 0x000fe20000000003 */
[-CC-:B------:R-:W-:Y:S01]  /*170c0*/  FFMA.FTZ R35, R53, R0.reuse, -R42.reuse ;  /* 0x0000000035237223 */ /* 0x180fe2000001082a */
[-CC-:B------:R-:W-:Y:S01]  /*170d0*/  FFMA.FTZ R184, R79, R0.reuse, -R42.reuse ;  /* 0x000000004fb87223 */ /* 0x180fe2000001082a */
[----:B------:R-:W-:Y:S01]  /*170e0*/  FADD.FTZ R46, R14, R39 ;  /* 0x000000270e2e7221 */ /* 0x000fe20000010000 */
[----:B------:R2:W-:Y:S01]  /*170f0*/  @!P1 SYNCS.ARRIVE.TRANS64.RED.A1T0 RZ, [R6+URZ], RZ ;  /* 0x000000ff06ff99a7 */ /* 0x0005e2000810043f */
[-C--:B------:R-:W-:Y:S01]  /*17100*/  FFMA.FTZ R75, R75, R0.reuse, -R42 ;  /* 0x000000004b4b7223 */ /* 0x080fe2000001082a */
[----:B------:R-:W3:Y:S01]  /*17110*/  MUFU.EX2 R11, R11 ;  /* 0x0000000b000b7308 */ /* 0x000ee20000000800 */
[----:B-1----:R-:W-:Y:S01]  /*17120*/  FADD.FTZ R7, R200, R9 ;  /* 0x00000009c8077221 */ /* 0x002fe20000010000 */
[----:B------:R-:W-:Y:S01]  /*17130*/  FADD.FTZ R43, R193, R46 ;  /* 0x0000002ec12b7221 */ /* 0x000fe20000010000 */
[-CC-:B------:R-:W-:Y:S01]  /*17140*/  FFMA.FTZ R41, R41, R0.reuse, -R42.reuse ;  /* 0x0000000029297223 */ /* 0x180fe2000001082a */
[-CC-:B------:R-:W-:Y:S01]  /*17150*/  FFMA.FTZ R45, R45, R0.reuse, -R42.reuse ;  /* 0x000000002d2d7223 */ /* 0x180fe2000001082a */
[-C--:B------:R-:W-:Y:S01]  /*17160*/  FFMA.FTZ R71, R71, R0.reuse, -R42 ;  /* 0x0000000047477223 */ /* 0x080fe2000001082a */
[----:B------:R-:W-:Y:S01]  /*17170*/  FADD.FTZ R46, R20, R43 ;  /* 0x0000002b142e7221 */ /* 0x000fe20000010000 */
[----:B--2---:R-:W-:Y:S01]  /*17180*/  IMAD.MOV.U32 R6, RZ, RZ, RZ ;  /* 0x000000ffff067224 */ /* 0x004fe200078e00ff */
[----:B------:R-:W1:Y:S01]  /*17190*/  MUFU.EX2 R196, R196 ;  /* 0x000000c400c47308 */ /* 0x000e620000000800 */
[----:B0-----:R-:W-:Y:S01]  /*171a0*/  FADD.FTZ R44, R202, R7 ;  /* 0x00000007ca2c7221 */ /* 0x001fe20000010000 */
[----:B------:R-:W-:Y:S01]  /*171b0*/  IADD3 R7, R47, R225, -R224 ;  /* 0x000000e12f077210 */ /* 0x000fe20007ffe8e0 */
[----:B------:R-:W-:Y:S01]  /*171c0*/  FADD.FTZ R43, R195, R46 ;  /* 0x0000002ec32b7221 */ /* 0x000fe20000010000 */
[-CC-:B------:R-:W-:Y:S01]  /*171d0*/  FFMA.FTZ R33, R33, R0.reuse, -R42.reuse ;  /* 0x0000000021217223 */ /* 0x180fe2000001082a */
[-CC-:B------:R-:W-:Y:S01]  /*171e0*/  FFMA.FTZ R59, R59, R0.reuse, -R42.reuse ;  /* 0x000000003b3b7223 */ /* 0x180fe2000001082a */
[-C--:B------:R-:W-:Y:S01]  /*171f0*/  FFMA.FTZ R37, R37, R0.reuse, -R42 ;  /* 0x0000000025257223 */ /* 0x080fe2000001082a */
[----:B------:R-:W-:Y:S01]  /*17200*/  IMAD.HI R221, R7, -0x6db6db6d, R6 ;  /* 0x9249249307dd7827 */ /* 0x000fe200078e0206 */
[----:B------:R-:W0:Y:S03]  /*17210*/  MUFU.EX2 R13, R13 ;  /* 0x0000000d000d7308 */ /* 0x000e260000000800 */
[----:B---3--:R-:W-:Y:S01]  /*17220*/  FADD.FTZ R39, R11, R44 ;  /* 0x0000002c0b277221 */ /* 0x008fe20000010000 */
[----:B------:R-:W-:Y:S01]  /*17230*/  FADD.FTZ R46, R26, R43 ;  /* 0x0000002b1a2e7221 */ /* 0x000fe20000010000 */
[-CC-:B------:R-:W-:Y:S01]  /*17240*/  FFMA.FTZ R63, R63, R0.reuse, -R42.reuse ;  /* 0x000000003f3f7223 */ /* 0x180fe2000001082a */
[-CC-:B------:R-:W-:Y:S01]  /*17250*/  FFMA.FTZ R25, R25, R0.reuse, -R42.reuse ;  /* 0x0000000019197223 */ /* 0x180fe2000001082a */
[-CC-:B------:R-:W-:Y:S01]  /*17260*/  FFMA.FTZ R95, R95, R0.reuse, -R42.reuse ;  /* 0x000000005f5f7223 */ /* 0x180fe2000001082a */
[----:B------:R-:W-:Y:S01]  /*17270*/  FFMA.FTZ R29, R29, R0, -R42 ;  /* 0x000000001d1d7223 */ /* 0x000fe2000001082a */
[----:B------:R-:W-:Y:S01]  /*17280*/  F2FP.BF16.F32.PACK_AB R201, R8, R201 ;  /* 0x000000c908c9723e */ /* 0x000fe200000010ff */
[----:B------:R-:W2:Y:S01]  /*17290*/  MUFU.EX2 R198, R198 ;  /* 0x000000c600c67308 */ /* 0x000ea20000000800 */
[----:B-1----:R-:W-:Y:S01]  /*172a0*/  FADD.FTZ R44, R196, R39 ;  /* 0x00000027c42c7221 */ /* 0x002fe20000010000 */
[----:B------:R-:W-:Y:S01]  /*172b0*/  F2FP.BF16.F32.PACK_AB R203, R10, R203 ;  /* 0x000000cb0acb723e */ /* 0x000fe200000010ff */
[----:B------:R-:W-:Y:S01]  /*172c0*/  VIADD R10, R2, 0xfffffffe ;  /* 0xfffffffe020a7836 */ /* 0x000fe20000000000 */
[----:B------:R-:W-:Y:S01]  /*172d0*/  F2FP.BF16.F32.PACK_AB R195, R26, R195 ;  /* 0x000000c31ac3723e */ /* 0x000fe200000010ff */
[----:B------:R-:W-:Y:S01]  /*172e0*/  IMAD.MOV.U32 R2, RZ, RZ, 0x3f800000 ;  /* 0x3f800000ff027424 */ /* 0x000fe200078e00ff */
[----:B------:R-:W-:-:S02]  /*172f0*/  F2FP.BF16.F32.PACK_AB R197, R12, R197 ;  /* 0x000000c50cc5723e */ /* 0x000fc400000010ff */
[----:B------:R-:W-:Y:S01]  /*17300*/  CS2R R92, SRZ ;  /* 0x00000000005c7805 */ /* 0x000fe2000001ff00 */
[----:B------:R-:W1:Y:S01]  /*17310*/  MUFU.EX2 R15, R15 ;  /* 0x0000000f000f7308 */ /* 0x000e620000000800 */
[----:B0-----:R-:W-:Y:S01]  /*17320*/  FADD.FTZ R39, R13, R44 ;  /* 0x0000002c0d277221 */ /* 0x001fe20000010000 */
[----:B------:R-:W-:Y:S02]  /*17330*/  F2FP.BF16.F32.PACK_AB R199, R14, R199 ;  /* 0x000000c70ec7723e */ /* 0x000fe400000010ff */
[----:B------:R-:W-:Y:S02]  /*17340*/  CS2R R90, SRZ ;  /* 0x00000000005a7805 */ /* 0x000fe4000001ff00 */
[----:B------:R-:W-:Y:S02]  /*17350*/  F2FP.BF16.F32.PACK_AB R193, R20, R193 ;  /* 0x000000c114c1723e */ /* 0x000fe400000010ff */
[----:B------:R-:W-:Y:S02]  /*17360*/  CS2R R88, SRZ ;  /* 0x0000000000587805 */ /* 0x000fe4000001ff00 */
[----:B------:R-:W-:-:S02]  /*17370*/  F2FP.BF16.F32.PACK_AB R200, R9, R200 ;  /* 0x000000c809c8723e */ /* 0x000fc400000010ff */
[----:B------:R-:W-:Y:S01]  /*17380*/  CS2R R86, SRZ ;  /* 0x0000000000567805 */ /* 0x000fe2000001ff00 */
[----:B------:R-:W0:Y:S01]  /*17390*/  MUFU.EX2 R192, R192 ;  /* 0x000000c000c07308 */ /* 0x000e220000000800 */
[----:B--2---:R-:W-:Y:S01]  /*173a0*/  FADD.FTZ R44, R198, R39 ;  /* 0x00000027c62c7221 */ /* 0x004fe20000010000 */
[----:B------:R-:W-:Y:S01]  /*173b0*/  FADD.FTZ R39, R189, R46 ;  /* 0x0000002ebd277221 */ /* 0x000fe20000010000 */
[----:B------:R-:W-:Y:S02]  /*173c0*/  F2FP.BF16.F32.PACK_AB R189, R24, R189 ;  /* 0x000000bd18bd723e */ /* 0x000fe400000010ff */
[----:B------:R-:W-:Y:S02]  /*173d0*/  CS2R R84, SRZ ;  /* 0x0000000000547805 */ /* 0x000fe4000001ff00 */
[----:B------:R-:W-:Y:S02]  /*173e0*/  F2FP.BF16.F32.PACK_AB R202, R11, R202 ;  /* 0x000000ca0bca723e */ /* 0x000fe400000010ff */
[----:B------:R-:W-:-:S02]  /*173f0*/  CS2R R82, SRZ ;  /* 0x0000000000527805 */ /* 0x000fc4000001ff00 */
[----:B------:R-:W-:Y:S01]  /*17400*/  F2FP.BF16.F32.PACK_AB R196, R13, R196 ;  /* 0x000000c40dc4723e */ /* 0x000fe200000010ff */
[----:B------:R-:W2:Y:S01]  /*17410*/  MUFU.EX2 R21, R21 ;  /* 0x0000001500157308 */ /* 0x000ea20000000800 */
[C---:B-1----:R-:W-:Y:S01]  /*17420*/  FADD.FTZ R7, R15.reuse, R44 ;  /* 0x0000002c0f077221 */ /* 0x042fe20000010000 */
[----:B------:R-:W-:Y:S01]  /*17430*/  FADD.FTZ R44, R24, R39 ;  /* 0x00000027182c7221 */ /* 0x000fe20000010000 */
[----:B------:R-:W-:Y:S02]  /*17440*/  F2FP.BF16.F32.PACK_AB R198, R15, R198 ;  /* 0x000000c60fc6723e */ /* 0x000fe400000010ff */
[----:B------:R-:W-:Y:S02]  /*17450*/  CS2R R80, SRZ ;  /* 0x0000000000507805 */ /* 0x000fe4000001ff00 */
[----:B------:R-:W-:Y:S01]  /*17460*/  CS2R R78, SRZ ;  /* 0x00000000004e7805 */ /* 0x000fe2000001ff00 */
[----:B------:R-:W-:Y:S01]  /*17470*/  FADD.FTZ R39, R191, R44 ;  /* 0x0000002cbf277221 */ /* 0x000fe20000010000 */
[----:B------:R-:W-:Y:S01]  /*17480*/  F2FP.BF16.F32.PACK_AB R191, R28, R191 ;  /* 0x000000bf1cbf723e */ /* 0x000fe200000010ff */
[----:B------:R-:W1:Y:S01]  /*17490*/  MUFU.EX2 R194, R194 ;  /* 0x000000c200c27308 */ /* 0x000e620000000800 */
[----:B0-----:R-:W-:Y:S01]  /*174a0*/  FADD.FTZ R6, R192, R7 ;  /* 0x00000007c0067221 */ /* 0x001fe20000010000 */
[----:B------:R-:W-:Y:S01]  /*174b0*/  FADD.FTZ R44, R28, R39 ;  /* 0x000000271c2c7221 */ /* 0x000fe20000010000 */
[----:B------:R-:W-:-:S02]  /*174c0*/  CS2R R76, SRZ ;  /* 0x00000000004c7805 */ /* 0x000fc4000001ff00 */
[----:B------:R-:W-:Y:S02]  /*174d0*/  CS2R R72, SRZ ;  /* 0x0000000000487805 */ /* 0x000fe4000001ff00 */
[----:B------:R-:W-:Y:S01]  /*174e0*/  CS2R R68, SRZ ;  /* 0x0000000000447805 */ /* 0x000fe2000001ff00 */
[----:B------:R-:W-:Y:S01]  /*174f0*/  FADD.FTZ R39, R185, R44 ;  /* 0x0000002cb9277221 */ /* 0x000fe20000010000 */
[----:B------:R-:W-:Y:S01]  /*17500*/  SHF.R.U32.HI R44, RZ, 0x1f, R221 ;  /* 0x0000001fff2c7819 */ /* 0x000fe200000116dd */
[----:B------:R-:W0:Y:S01]  /*17510*/  MUFU.EX2 R27, R27 ;  /* 0x0000001b001b7308 */ /* 0x000e220000000800 */
[----:B--2---:R-:W-:Y:S01]  /*17520*/  FADD.FTZ R7, R21, R6 ;  /* 0x0000000615077221 */ /* 0x004fe20000010000 */
[----:B------:R-:W-:Y:S01]  /*17530*/  FADD.FTZ R42, R32, R39 ;  /* 0x00000027202a7221 */ /* 0x000fe20000010000 */
[----:B------:R-:W-:Y:S02]  /*17540*/  LEA.HI.SX32 R221, R221, R44, 0x1a ;  /* 0x0000002cdddd7211 */ /* 0x000fe400078fd2ff */
[----:B------:R-:W-:-:S02]  /*17550*/  CS2R R64, SRZ ;  /* 0x0000000000407805 */ /* 0x000fc4000001ff00 */
[----:B------:R-:W-:Y:S01]  /*17560*/  F2FP.BF16.F32.PACK_AB R185, R32, R185 ;  /* 0x000000b920b9723e */ /* 0x000fe200000010ff */
[----:B------:R-:W-:Y:S01]  /*17570*/  FADD.FTZ R39, R187, R42 ;  /* 0x0000002abb277221 */ /* 0x000fe20000010000 */
[----:B------:R-:W-:Y:S01]  /*17580*/  VIMNMX R221, RZ, R221, !PT ;  /* 0x000000ddffdd7248 */ /* 0x000fe20007fe0100 */
[----:B------:R-:W2:Y:S01]  /*17590*/  MUFU.EX2 R188, R188 ;  /* 0x000000bc00bc7308 */ /* 0x000ea20000000800 */
[----:B-1----:R-:W-:Y:S01]  /*175a0*/  FADD.FTZ R6, R194, R7 ;  /* 0x00000007c2067221 */ /* 0x002fe20000010000 */
[----:B------:R-:W-:Y:S01]  /*175b0*/  FADD.FTZ R8, R34, R39 ;  /* 0x0000002722087221 */ /* 0x000fe20000010000 */
[----:B------:R-:W-:Y:S02]  /*175c0*/  ISETP.GE.AND P3, PT, R10, R221, PT ;  /* 0x000000dd0a00720c */ /* 0x000fe40003f66270 */
[----:B------:R-:W-:Y:S02]  /*175d0*/  CS2R R60, SRZ ;  /* 0x00000000003c7805 */ /* 0x000fe4000001ff00 */
[----:B------:R-:W-:-:S02]  /*175e0*/  F2FP.BF16.F32.PACK_AB R187, R34, R187 ;  /* 0x000000bb22bb723e */ /* 0x000fc400000010ff */
[----:B------:R-:W-:Y:S02]  /*175f0*/  CS2R R56, SRZ ;  /* 0x0000000000387805 */ /* 0x000fe4000001ff00 */
[----:B------:R-:W-:Y:S01]  /*17600*/  F2FP.BF16.F32.PACK_AB R192, R21, R192 ;  /* 0x000000c015c0723e */ /* 0x000fe200000010ff */
[----:B------:R-:W1:Y:S01]  /*17610*/  MUFU.EX2 R31, R31 ;  /* 0x0000001f001f7308 */ /* 0x000e620000000800 */
[C---:B0-----:R-:W-:Y:S01]  /*17620*/  FADD.FTZ R7, R27.reuse, R6 ;  /* 0x000000061b077221 */ /* 0x041fe20000010000 */
[----:B------:R-:W-:Y:S02]  /*17630*/  F2FP.BF16.F32.PACK_AB R194, R27, R194 ;  /* 0x000000c21bc2723e */ /* 0x000fe400000010ff */
[----:B------:R-:W-:Y:S02]  /*17640*/  CS2R R52, SRZ ;  /* 0x0000000000347805 */ /* 0x000fe4000001ff00 */
[----:B------:R-:W-:Y:S02]  /*17650*/  CS2R R48, SRZ ;  /* 0x0000000000307805 */ /* 0x000fe4000001ff00 */
[----:B------:R-:W-:-:S02]  /*17660*/  CS2R R46, SRZ ;  /* 0x00000000002e7805 */ /* 0x000fc4000001ff00 */
[----:B------:R-:W-:Y:S02]  /*17670*/  CS2R R42, SRZ ;  /* 0x00000000002a7805 */ /* 0x000fe4000001ff00 */
[----:B------:R-:W-:Y:S01]  /*17680*/  CS2R R26, SRZ ;  /* 0x00000000001a7805 */ /* 0x000fe2000001ff00 */
[----:B------:R-:W0:Y:S01]  /*17690*/  MUFU.EX2 R190, R190 ;  /* 0x000000be00be7308 */ /* 0x000e220000000800 */
[----:B--2---:R-:W-:-:S07]  /*176a0*/  FADD.FTZ R6, R188, R7 ;  /* 0x00000007bc067221 */ /* 0x004fce0000010000 */
[----:B------:R-:W2:Y:S01]  /*176b0*/  MUFU.EX2 R35, R35 ;  /* 0x0000002300237308 */ /* 0x000ea20000000800 */
[C---:B-1----:R-:W-:Y:S01]  /*176c0*/  FADD.FTZ R7, R31.reuse, R6 ;  /* 0x000000061f077221 */ /* 0x042fe20000010000 */
[----:B------:R-:W-:-:S06]  /*176d0*/  F2FP.BF16.F32.PACK_AB R188, R31, R188 ;  /* 0x000000bc1fbc723e */ /* 0x000fcc00000010ff */
[----:B------:R-:W1:Y:S01]  /*176e0*/  MUFU.EX2 R184, R184 ;  /* 0x000000b800b87308 */ /* 0x000e620000000800 */
[----:B0-----:R-:W-:-:S07]  /*176f0*/  FADD.FTZ R6, R190, R7 ;  /* 0x00000007be067221 */ /* 0x001fce0000010000 */
[----:B------:R0:W3:Y:S01]  /*17700*/  MUFU.EX2 R3, R75 ;  /* 0x0000004b00037308 */ /* 0x0000e20000000800 */
[C---:B--2---:R-:W-:Y:S01]  /*17710*/  FADD.FTZ R7, R35.reuse, R6 ;  /* 0x0000000623077221 */ /* 0x044fe20000010000 */
[----:B------:R-:W-:Y:S02]  /*17720*/  F2FP.BF16.F32.PACK_AB R190, R35, R190 ;  /* 0x000000be23be723e */ /* 0x000fe400000010ff */
[----:B------:R-:W-:-:S04]  /*17730*/  CS2R R34, SRZ ;  /* 0x0000000000227805 */ /* 0x000fc8000001ff00 */
[----:B------:R-:W-:Y:S01]  /*17740*/  MUFU.EX2 R36, R36 ;  /* 0x0000002400247308 */ /* 0x000fe20000000800 */
[----:B-1----:R-:W-:Y:S01]  /*17750*/  FADD.FTZ R6, R184, R7 ;  /* 0x00000007b8067221 */ /* 0x002fe20000010000 */
[----:B0-----:R-:W-:-:S06]  /*17760*/  CS2R R74, SRZ ;  /* 0x00000000004a7805 */ /* 0x001fcc000001ff00 */
[----:B------:R-:W0:Y:S01]  /*17770*/  MUFU.EX2 R41, R41 ;  /* 0x0000002900297308 */ /* 0x000e220000000800 */
[C---:B---3--:R-:W-:Y:S01]  /*17780*/  FADD.FTZ R6, R3.reuse, R6 ;  /* 0x0000000603067221 */ /* 0x048fe20000010000 */
[----:B------:R-:W-:Y:S01]  /*17790*/  F2FP.BF16.F32.PACK_AB R184, R3, R184 ;  /* 0x000000b803b8723e */ /* 0x000fe200000010ff */
[----:B------:R-:W-:-:S05]  /*177a0*/  IMAD.MOV.U32 R3, RZ, RZ, 0x3f800000 ;  /* 0x3f800000ff037424 */ /* 0x000fca00078e00ff */
[----:B------:R-:W-:Y:S08]  /*177b0*/  MUFU.EX2 R183, R183 ;  /* 0x000000b700b77308 */ /* 0x000ff00000000800 */
[----:B------:R1:W2:Y:S01]  /*177c0*/  MUFU.EX2 R186, R45 ;  /* 0x0000002d00ba7308 */ /* 0x0002a20000000800 */
[----:B0-----:R-:W-:-:S07]  /*177d0*/  FADD.FTZ R7, R41, R6 ;  /* 0x0000000629077221 */ /* 0x001fce0000010000 */
[----:B------:R-:W-:Y:S01]  /*177e0*/  MUFU.EX2 R38, R38 ;  /* 0x0000002600267308 */ /* 0x000fe20000000800 */
[----:B-1----:R-:W-:-:S07]  /*177f0*/  CS2R R44, SRZ ;  /* 0x00000000002c7805 */ /* 0x002fce000001ff00 */
[----:B------:R-:W0:Y:S01]  /*17800*/  MUFU.EX2 R71, R71 ;  /* 0x0000004700477308 */ /* 0x000e220000000800 */
[C---:B--2---:R-:W-:Y:S01]  /*17810*/  FADD.FTZ R6, R186.reuse, R7 ;  /* 0x00000007ba067221 */ /* 0x044fe20000010000 */
[----:B------:R-:W-:-:S06]  /*17820*/  F2FP.BF16.F32.PACK_AB R186, R186, R41 ;  /* 0x00000029baba723e */ /* 0x000fcc00000010ff */
[----:B------:R-:W-:Y:S08]  /*17830*/  MUFU.EX2 R177, R177 ;  /* 0x000000b100b17308 */ /* 0x000ff00000000800 */
[----:B------:R1:W2:Y:S01]  /*17840*/  MUFU.EX2 R180, R33 ;  /* 0x0000002100b47308 */ /* 0x0002a20000000800 */
[----:B0-----:R-:W-:-:S07]  /*17850*/  FADD.FTZ R7, R71, R6 ;  /* 0x0000000647077221 */ /* 0x001fce0000010000 */
[----:B------:R-:W0:Y:S01]  /*17860*/  MUFU.EX2 R59, R59 ;  /* 0x0000003b003b7308 */ /* 0x000e220000000800 */
[----:B-1----:R-:W-:Y:S01]  /*17870*/  FADD.FTZ R33, R181, R8 ;  /* 0x00000008b5217221 */ /* 0x002fe20000010000 */
[----:B------:R-:W-:-:S03]  /*17880*/  F2FP.BF16.F32.PACK_AB R181, R36, R181 ;  /* 0x000000b524b5723e */ /* 0x000fc600000010ff */
[----:B------:R-:W-:-:S03]  /*17890*/  FADD.FTZ R8, R36, R33 ;  /* 0x0000002124087221 */ /* 0x000fc60000010000 */
[----:B------:R-:W1:Y:S01]  /*178a0*/  MUFU.EX2 R179, R179 ;  /* 0x000000b300b37308 */ /* 0x000e620000000800 */
[----:B------:R-:W-:Y:S01]  /*178b0*/  FADD.FTZ R33, R183, R8 ;  /* 0x00000008b7217221 */ /* 0x000fe20000010000 */
[----:B--2---:R-:W-:Y:S01]  /*178c0*/  FADD.FTZ R6, R180, R7 ;  /* 0x00000007b4067221 */ /* 0x004fe20000010000 */
[C---:B------:R-:W-:Y:S02]  /*178d0*/  F2FP.BF16.F32.PACK_AB R183, R38.reuse, R183 ;  /* 0x000000b726b7723e */ /* 0x040fe400000010ff */
[----:B------:R-:W-:Y:S01]  /*178e0*/  FADD.FTZ R8, R38, R33 ;  /* 0x0000002126087221 */ /* 0x000fe20000010000 */
[----:B------:R-:W-:Y:S02]  /*178f0*/  F2FP.BF16.F32.PACK_AB R180, R180, R71 ;  /* 0x00000047b4b4723e */ /* 0x000fe400000010ff */
[----:B------:R-:W-:Y:S01]  /*17900*/  CS2R R70, SRZ ;  /* 0x0000000000467805 */ /* 0x000fe2000001ff00 */
[----:B------:R2:W3:Y:S01]  /*17910*/  MUFU.EX2 R182, R37 ;  /* 0x0000002500b67308 */ /* 0x0004e20000000800 */
[----:B------:R-:W-:Y:S01]  /*17920*/  FADD.FTZ R33, R177, R8 ;  /* 0x00000008b1217221 */ /* 0x000fe20000010000 */
[----:B0-----:R-:W-:Y:S01]  /*17930*/  FADD.FTZ R7, R59, R6 ;  /* 0x000000063b077221 */ /* 0x001fe20000010000 */
[----:B------:R-:W-:-:S02]  /*17940*/  F2FP.BF16.F32.PACK_AB R177, R40, R177 ;  /* 0x000000b128b1723e */ /* 0x000fc400000010ff */
[----:B------:R-:W-:Y:S01]  /*17950*/  CS2R R38, SRZ ;  /* 0x0000000000267805 */ /* 0x000fe2000001ff00 */
[----:B------:R-:W-:Y:S01]  /*17960*/  FADD.FTZ R8, R40, R33 ;  /* 0x0000002128087221 */ /* 0x000fe20000010000 */
[----:B------:R-:W-:Y:S01]  /*17970*/  CS2R R40, SRZ ;  /* 0x0000000000287805 */ /* 0x000fe2000001ff00 */
[----:B------:R-:W0:Y:S02]  /*17980*/  MUFU.EX2 R63, R63 ;  /* 0x0000003f003f7308 */ /* 0x000e240000000800 */
[----:B-1----:R-:W-:Y:S01]  /*17990*/  FADD.FTZ R33, R179, R8 ;  /* 0x00000008b3217221 */ /* 0x002fe20000010000 */
[----:B--2---:R-:W-:-:S05]  /*179a0*/  CS2R R36, SRZ ;  /* 0x0000000000247805 */ /* 0x004fca000001ff00 */
[----:B------:R1:W2:Y:S01]  /*179b0*/  MUFU.EX2 R176, R25 ;  /* 0x0000001900b07308 */ /* 0x0002a20000000800 */
[C---:B---3--:R-:W-:Y:S01]  /*179c0*/  FADD.FTZ R8, R182.reuse, R7 ;  /* 0x00000007b6087221 */ /* 0x048fe20000010000 */
[----:B------:R-:W-:Y:S02]  /*179d0*/  F2FP.BF16.F32.PACK_AB R182, R182, R59 ;  /* 0x0000003bb6b6723e */ /* 0x000fe400000010ff */
[----:B------:R-:W-:-:S04]  /*179e0*/  CS2R R58, SRZ ;  /* 0x00000000003a7805 */ /* 0x000fc8000001ff00 */
[----:B------:R-:W3:Y:S01]  /*179f0*/  MUFU.EX2 R95, R95 ;  /* 0x0000005f005f7308 */ /* 0x000ee20000000800 */
[----:B0-----:R-:W-:Y:S01]  /*17a00*/  FADD.FTZ R7, R63, R8 ;  /* 0x000000083f077221 */ /* 0x001fe20000010000 */
[----:B-1----:R-:W-:-:S06]  /*17a10*/  CS2R R24, SRZ ;  /* 0x0000000000187805 */ /* 0x002fcc000001ff00 */
[----:B------:R0:W1:Y:S01]  /*17a20*/  MUFU.EX2 R178, R29 ;  /* 0x0000001d00b27308 */ /* 0x0000620000000800 */
[C---:B--2---:R-:W-:Y:S01]  /*17a30*/  FADD.FTZ R8, R176.reuse, R7 ;  /* 0x00000007b0087221 */ /* 0x044fe20000010000 */
[----:B------:R-:W-:Y:S02]  /*17a40*/  F2FP.BF16.F32.PACK_AB R176, R176, R63 ;  /* 0x0000003fb0b0723e */ /* 0x000fe400000010ff */
[----:B------:R-:W-:-:S04]  /*17a50*/  CS2R R62, SRZ ;  /* 0x00000000003e7805 */ /* 0x000fc8000001ff00 */
[----:B------:R-:W2:Y:S01]  /*17a60*/  MUFU.EX2 R30, R30 ;  /* 0x0000001e001e7308 */ /* 0x000ea20000000800 */
[----:B---3--:R-:W-:Y:S01]  /*17a70*/  FADD.FTZ R7, R95, R8 ;  /* 0x000000085f077221 */ /* 0x008fe20000010000 */
[----:B0-----:R-:W-:-:S03]  /*17a80*/  CS2R R28, SRZ ;  /* 0x00000000001c7805 */ /* 0x001fc6000001ff00 */
[C---:B-1----:R-:W-:Y:S01]  /*17a90*/  FADD.FTZ R7, R178.reuse, R7 ;  /* 0x00000007b2077221 */ /* 0x042fe20000010000 */
[----:B------:R-:W-:Y:S02]  /*17aa0*/  F2FP.BF16.F32.PACK_AB R178, R178, R95 ;  /* 0x0000005fb2b2723e */ /* 0x000fe400000010ff */
[----:B------:R-:W-:Y:S01]  /*17ab0*/  CS2R R94, SRZ ;  /* 0x00000000005e7805 */ /* 0x000fe2000001ff00 */
[C---:B--2---:R-:W-:Y:S01]  /*17ac0*/  FADD.FTZ R6, R30.reuse, R33 ;  /* 0x000000211e067221 */ /* 0x044fe20000010000 */
[----:B------:R-:W-:Y:S02]  /*17ad0*/  F2FP.BF16.F32.PACK_AB R179, R30, R179 ;  /* 0x000000b31eb3723e */ /* 0x000fe400000010ff */
[----:B------:R-:W-:Y:S02]  /*17ae0*/  CS2R R32, SRZ ;  /* 0x0000000000207805 */ /* 0x000fe4000001ff00 */
        /* <DEDUP_REMOVED lines=9> */
.L_x_6370:
[----:B------:R-:W-:-:S05]  /*17b80*/  VIADD R0, R12, 0x1 ;  /* 0x000000010c007836 */ /* 0x000fca0000000000 */
[----:B------:R-:W-:-:S04]  /*17b90*/  ISETP.NE.AND P3, PT, R0, 0x2, PT ;  /* 0x000000020000780c */ /* 0x000fc80003f65270 */
[----:B------:R-:W-:Y:S02]  /*17ba0*/  SEL R208, RZ, 0x1, P3 ;  /* 0x00000001ffd07807 */ /* 0x000fe40001800000 */
[----:B------:R-:W-:Y:S02]  /*17bb0*/  SEL R205, R0, RZ, P3 ;  /* 0x000000ff00cd7207 */ /* 0x000fe40001800000 */
[----:B------:R-:W-:Y:S01]  /*17bc0*/  LOP3.LUT R208, R11, R208, RZ, 0x3c, !PT ;  /* 0x000000d00bd07212 */ /* 0x000fe200078e3cff */
[----:B------:R-:W-:Y:S06]  /*17bd0*/  @!P0 BRA `(.L_x_6360) ;  /* 0x0000000000048947 */ /* 0x000fec0003800000 */
[----:B------:R-:W-:Y:S01]  /*17be0*/  BPT.TRAP 0x1 ;  /* 0x000000040000795c */ /* 0x000fe20000300000 */
.L_x_6360:
[----:B------:R-:W-:Y:S01]  /*17bf0*/  IMAD R13, R205, 0x8, R16 ;  /* 0x00000008cd0d7824 */ /* 0x000fe200078e0210 */
[----:B------:R-:W-:-:S04]  /*17c00*/  SHF.L.U32 R4, R208, 0x1f, RZ ;  /* 0x0000001fd0047819 */ /* 0x000fc800000006ff */
[----:B------:R0:W1:Y:S01]  /*17c10*/  SYNCS.PHASECHK.TRANS64.TRYWAIT P3, [R13+URZ+0x36830], R4 ;  /* 0x036830040d0075a7 */ /* 0x000062000806017f */
[----:B------:R-:W-:Y:S05]  /*17c20*/  @!P0 BRA `(.L_x_6361) ;  /* 0x0000000000048947 */ /* 0x000fea0003800000 */
[----:B------:R-:W-:Y:S01]  /*17c30*/  BPT.TRAP 0x1 ;  /* 0x000000040000795c */ /* 0x000fe20000300000 */
.L_x_6361:
[----:B------:R-:W-:Y:S01]  /*17c40*/  IMAD R0, R205, 0xa80, R219 ;  /* 0x00000a80cd007824 */ /* 0x000fe200078e02db */
[----:B------:R-:W-:Y:S03]  /*17c50*/  BSSY B2, `(.L_x_6362) ;  /* 0x0000006000027945 */ /* 0x000fe60003800000 */
[C---:B------:R-:W-:Y:S02]  /*17c60*/  VIADD R20, R0.reuse, 0x80 ;  /* 0x0000008000147836 */ /* 0x040fe40000000000 */
[----:B------:R-:W-:Y:S01]  /*17c70*/  VIADD R120, R0, 0x100 ;  /* 0x0000010000787836 */ /* 0x000fe20000000000 */
[----:B-1----:R-:W-:Y:S06]  /*17c80*/  @P3 BRA `(.L_x_6363) ;  /* 0x0000000000083947 */ /* 0x002fec0003800000 */
[----:B------:R-:W1:Y:S02]  /*17c90*/  SYNCS.PHASECHK.TRANS64.TRYWAIT P3, [R13+URZ+0x36830], R4 ;  /* 0x036830040d0075a7 */ /* 0x000e64000806017f */
[----:B-1----:R-:W-:Y:S05]  /*17ca0*/  @!P3 BRA `(.L_x_6364) ;  /* 0x00000168004cb947 */ /* 0x002fea0003800000 */
.L_x_6363:
[----:B------:R-:W-:Y:S05]  /*17cb0*/  BSYNC B2 ;  /* 0x0000000000027941 */ /* 0x000fea0003800000 */
.L_x_6362:
[----:B------:R-:W2:Y:S04]  /*17cc0*/  LDL.64 R14, [R1+0x30] ;  /* 0x00003000010e7983 */ /* 0x000ea80000100a00 */
[----:B------:R-:W3:Y:S01]  /*17cd0*/  LDL.64 R122, [R1+0x38] ;  /* 0x00003800017a7983 */ /* 0x000ee20000100a00 */
        /* <DEDUP_REMOVED lines=864> */
.L_x_6365:
[----:B------:R-:W-:Y:S01]  /*1b2e0*/  SHF.L.U32 R0, R11, 0x1f, RZ ;  /* 0x0000001f0b007819 */ /* 0x000fe200000006ff */
[----:B------:R-:W-:-:S04]  /*1b2f0*/  IMAD R11, R12, 0x8, R16 ;  /* 0x000000080c0b7824 */ /* 0x000fc800078e0210 */
[----:B------:R0:W1:Y:S01]  /*1b300*/  SYNCS.PHASECHK.TRANS64.TRYWAIT P3, [R11+URZ+0x36850], R0 ;  /* 0x036850000b0075a7 */ /* 0x000062000806017f */
[----:B------:R-:W-:Y:S05]  /*1b310*/  @!P0 BRA `(.L_x_6366) ;  /* 0x0000000000048947 */ /* 0x000fea0003800000 */
[----:B------:R-:W-:Y:S01]  /*1b320*/  BPT.TRAP 0x1 ;  /* 0x000000040000795c */ /* 0x000fe20000300000 */
.L_x_6366:
[----:B------:R-:W-:Y:S04]  /*1b330*/  BSSY B2, `(.L_x_6367) ;  /* 0x0000004000027945 */ /* 0x000fe80003800000 */
[----:B-1----:R-:W-:Y:S05]  /*1b340*/  @P3 BRA `(.L_x_6368) ;  /* 0x0000000000083947 */ /* 0x002fea0003800000 */
[----:B------:R-:W1:Y:S02]  /*1b350*/  SYNCS.PHASECHK.TRANS64.TRYWAIT P3, [R11+URZ+0x36850], R0 ;  /* 0x036850000b0075a7 */ /* 0x000e64000806017f */
[----:B-1----:R-:W-:Y:S05]  /*1b360*/  @!P3 BRA `(.L_x_6369) ;  /* 0x0000013000b0b947 */ /* 0x002fea0003800000 */
.L_x_6368:
[----:B------:R-:W-:Y:S05]  /*1b370*/  BSYNC B2 ;  /* 0x0000000000027941 */ /* 0x000fea0003800000 */
.L_x_6367:
        /* <DEDUP_REMOVED lines=34> */
[----:B------:R-:W-:Y:S01]  /*1b5a0*/  IMAD.IADD R4, R228, 0x1, R222 ;  /* 0x00000001e4047824 */ /* 0x000fe200078e02de */
[----:B------:R-:W-:-:S03]  /*1b5b0*/  R2UR UR7, R5 ;  /* 0x00000000050772ca */ /* 0x000fc600000e0000 */
[----:B-1----:R-:W-:-:S04]  /*1b5c0*/  @P2 IMAD.HI.U32 R5, R4, R0, RZ ;  /* 0x0000000004052227 */ /* 0x002fc800078e00ff */
[----:B------:R-:W-:Y:S01]  /*1b5d0*/  IMAD.MOV.U32 R0, RZ, RZ, R4 ;  /* 0x000000ffff007224 */ /* 0x000fe200078e0004 */
[----:B0-----:R-:W-:Y:S01]  /*1b5e0*/  @P2 SHF.R.U32.HI R0, RZ, R3, R5 ;  /* 0x00000003ff002219 */ /* 0x001fe20000011605 */
[----:B------:R-:W-:Y:S02]  /*1b5f0*/  VIADD R4, R2, 0x200 ;  /* 0x0000020002047836 */ /* 0x000fe40000000000 */
[----:B------:R-:W-:Y:S02]  /*1b600*/  IMAD.MOV.U32 R3, RZ, RZ, -0x70 ;  /* 0xffffff90ff037424 */ /* 0x000fe400078e00ff */
[----:B------:R-:W-:Y:S02]  /*1b610*/  IMAD.MOV.U32 R5, RZ, RZ, 0x40000040 ;  /* 0x40000040ff057424 */ /* 0x000fe400078e00ff */
[----:B------:R-:W-:-:S04]  /*1b620*/  IMAD R3, R10, R3, 0x1 ;  /* 0x000000010a037424 */ /* 0x000fc800078e0203 */
[----:B------:R-:W-:-:S05]  /*1b630*/  IMAD R3, R227, -0x2, R3 ;  /* 0xfffffffee3037824 */ /* 0x000fca00078e0203 */
[----:B------:R-:W-:Y:S01]  /*1b640*/  IADD3 R3, -R224, R3, R225 ;  /* 0x00000003e0037210 */ /* 0x000fe20007ffe1e1 */
[----:B------:R-:W-:Y:S02]  /*1b650*/  WARPGROUP.DEPBAR.LE gsb0, 0x0 ;  /* 0x00008000000079c5 */ /* 0x000fe40000010000 */
[----:B------:R-:W-:-:S06]  /*1b660*/  WARPGROUP.ARRIVE ;  /* 0x00000000000079c5 */ /* 0x000fcc0000000000 */
[----:B------:R-:W-:Y:S01]  /*1b670*/  HGMMA.64x192x16.F32.BF16 R24, R188, gdesc[UR4].tnspB, R24, gsb0 ;  /* 0x42e00004bc187df0 */ /* 0x000fe20008001818 */
[----:B------:R-:W-:Y:S02]  /*1b680*/  R2UR UR6, R4 ;  /* 0x00000000040672ca */ /* 0x000fe400000e0000 */
[----:B------:R-:W0:Y:S01]  /*1b690*/  SHFL.IDX PT, R4, R0, RZ, 0x1c1f ;  /* 0x001c1fff00047589 */ /* 0x000e2200000e0000 */
[----:B------:R-:W-:Y:S01]  /*1b6a0*/  R2UR UR7, R5 ;  /* 0x00000000050772ca */ /* 0x000fe200000e0000 */
[----:B0-----:R-:W-:-:S05]  /*1b6b0*/  IMAD.IADD R4, R3, 0x1, R4 ;  /* 0x0000000103047824 */ /* 0x001fca00078e0204 */
        /* <DEDUP_REMOVED lines=78> */
[----:B------:R-:W-:Y:S02]  /*1bba0*/  FSEL R124, R124, -INF , P6 ;  /* 0xff8000007c7c7808 */ /* 0x000fe40003000000 */
[----:B------:R-:W-:Y:S02]  /*1bbb0*/  FMNMX.FTZ R5, R121, R5, !PT ;  /* 0x0000000579057209 */ /* 0x000fe40007810000 */
[----:B------:R-:W-:Y:S01]  /*1bbc0*/  ISETP.GT.AND P5, PT, R4, 0x69, PT ;  /* 0x000000690400780c */ /* 0x000fe20003fa4270 */
[----:B------:R-:W-:Y:S01]  /*1bbd0*/  VIADD R4, R2, 0x280 ;  /* 0x0000028002047836 */ /* 0x000fe20000000000 */
[----:B------:R-:W-:Y:S02]  /*1bbe0*/  FMNMX.FTZ R5, R124, R5, !PT ;  /* 0x000000057c057209 */ /* 0x000fe40007810000 */
[----:B------:R-:W-:-:S04]  /*1bbf0*/  FSEL R125, R125, -INF , P5 ;  /* 0xff8000007d7d7808 */ /* 0x000fc80002800000 */
[----:B------:R-:W-:Y:S02]  /*1bc00*/  FMNMX.FTZ R12, R125, R5, !PT ;  /* 0x000000057d0c7209 */ /* 0x000fe40007810000 */
[----:B------:R-:W0:Y:S01]  /*1bc10*/  SHFL.IDX PT, R5, R0, 0x1, 0x1c1f ;  /* 0x003c1f0000057f89 */ /* 0x000e2200000e0000 */
[----:B------:R-:W-:Y:S02]  /*1bc20*/  WARPGROUP.DEPBAR.LE gsb0, 0x0 ;  /* 0x00008000000079c5 */ /* 0x000fe40000010000 */
[----:B------:R-:W-:Y:S01]  /*1bc30*/  WARPGROUP.ARRIVE ;  /* 0x00000000000079c5 */ /* 0x000fe20000000000 */
[----:B------:R-:W1:Y:S05]  /*1bc40*/  SHFL.BFLY PT, R0, R12, 0x2, 0x1f ;  /* 0x0c401f000c007f89 */ /* 0x000e6a00000e0000 */
[----:B------:R-:W-:Y:S01]  /*1bc50*/  HGMMA.64x192x16.F32.BF16 R24, R184, gdesc[UR4].tnspB, R24, gsb0 ;  /* 0x42e00004b8187df0 */ /* 0x000fe20008001818 */
[----:B------:R-:W-:Y:S01]  /*1bc60*/  R2UR UR6, R4 ;  /* 0x00000000040672ca */ /* 0x000fe200000e0000 */
[----:B0-----:R-:W-:-:S02]  /*1bc70*/  IMAD.IADD R3, R3, 0x1, R5 ;  /* 0x0000000103037824 */ /* 0x001fc400078e0205 */
[----:B------:R-:W-:-:S03]  /*1bc80*/  IMAD.MOV.U32 R5, RZ, RZ, 0x40000040 ;  /* 0x40000040ff057424 */ /* 0x000fc600078e00ff */
[C---:B------:R-:W-:Y:S02]  /*1bc90*/  ISETP.GT.AND P6, PT, R3.reuse, 0x9, PT ;  /* 0x000000090300780c */ /* 0x040fe40003fc4270 */
[----:B------:R-:W-:Y:S02]  /*1bca0*/  ISETP.GT.AND P4, PT, R3, 0x1, PT ;  /* 0x000000010300780c */ /* 0x000fe40003f84270 */
[----:B------:R-:W-:Y:S02]  /*1bcb0*/  FSEL R175, R175, -INF , P6 ;  /* 0xff800000afaf7808 */ /* 0x000fe40003000000 */
[C---:B------:R-:W-:Y:S02]  /*1bcc0*/  ISETP.GT.AND P6, PT, R3.reuse, 0x19, PT ;  /* 0x000000190300780c */ /* 0x040fe40003fc4270 */
[----:B------:R-:W-:Y:S02]  /*1bcd0*/  ISETP.GT.AND P5, PT, R3, 0x8, PT ;  /* 0x000000080300780c */ /* 0x000fe40003fa4270 */
[----:B------:R-:W-:-:S02]  /*1bce0*/  FSEL R167, R167, -INF , P6 ;  /* 0xff800000a7a77808 */ /* 0x000fc40003000000 */
[----:B------:R-:W-:Y:S02]  /*1bcf0*/  ISETP.GT.AND P6, PT, R3, 0x29, PT ;  /* 0x000000290300780c */ /* 0x000fe40003fc4270 */
[----:B------:R-:W-:Y:S02]  /*1bd00*/  FSEL R171, R171, -INF , P4 ;  /* 0xff800000abab7808 */ /* 0x000fe40002000000 */
[----:B------:R-:W-:Y:S02]  /*1bd10*/  FSEL R174, R174, -INF , P5 ;  /* 0xff800000aeae7808 */ /* 0x000fe40002800000 */
[----:B------:R-:W-:Y:S02]  /*1bd20*/  FSEL R159, R159, -INF , P6 ;  /* 0xff8000009f9f7808 */ /* 0x000fe40003000000 */
[C---:B------:R-:W-:Y:S02]  /*1bd30*/  ISETP.GT.AND P4, PT, R3.reuse, 0x11, PT ;  /* 0x000000110300780c */ /* 0x040fe40003f84270 */
[----:B------:R-:W-:-:S02]  /*1bd40*/  ISETP.GT.AND P5, PT, R3, 0x18, PT ;  /* 0x000000180300780c */ /* 0x000fc40003fa4270 */
[----:B------:R-:W-:Y:S02]  /*1bd50*/  ISETP.GT.AND P6, PT, R3, 0x39, PT ;  /* 0x000000390300780c */ /* 0x000fe40003fc4270 */
[----:B------:R-:W-:Y:S02]  /*1bd60*/  FSEL R163, R163, -INF , P4 ;  /* 0xff800000a3a37808 */ /* 0x000fe40002000000 */
[----:B------:R-:W-:Y:S02]  /*1bd70*/  FSEL R166, R166, -INF , P5 ;  /* 0xff800000a6a67808 */ /* 0x000fe40002800000 */
[----:B------:R-:W-:Y:S02]  /*1bd80*/  FSEL R151, R151, -INF , P6 ;  /* 0xff80000097977808 */ /* 0x000fe40003000000 */
[C---:B------:R-:W-:Y:S02]  /*1bd90*/  ISETP.GT.AND P3, PT, R3.reuse, RZ, PT ;  /* 0x000000ff0300720c */ /* 0x040fe40003f64270 */
[----:B------:R-:W-:-:S02]  /*1bda0*/  ISETP.GT.AND P4, PT, R3, 0x21, PT ;  /* 0x000000210300780c */ /* 0x000fc40003f84270 */
[C---:B------:R-:W-:Y:S02]  /*1bdb0*/  ISETP.GT.AND P5, PT, R3.reuse, 0x28, PT ;  /* 0x000000280300780c */ /* 0x040fe40003fa4270 */
[----:B------:R-:W-:Y:S02]  /*1bdc0*/  ISETP.GT.AND P6, PT, R3, 0x49, PT ;  /* 0x000000490300780c */ /* 0x000fe40003fc4270 */
[----:B------:R-:W-:Y:S02]  /*1bdd0*/  FSEL R170, R170, -INF , P3 ;  /* 0xff800000aaaa7808 */ /* 0x000fe40001800000 */
[----:B------:R-:W-:Y:S02]  /*1bde0*/  FSEL R155, R155, -INF , P4 ;  /* 0xff8000009b9b7808 */ /* 0x000fe40002000000 */
[----:B------:R-:W-:Y:S02]  /*1bdf0*/  FSEL R158, R158, -INF , P5 ;  /* 0xff8000009e9e7808 */ /* 0x000fe40002800000 */
[----:B------:R-:W-:-:S02]  /*1be00*/  FSEL R143, R143, -INF , P6 ;  /* 0xff8000008f8f7808 */ /* 0x000fc40003000000 */
[C---:B------:R-:W-:Y:S02]  /*1be10*/  ISETP.GT.AND P3, PT, R3.reuse, 0x10, PT ;  /* 0x000000100300780c */ /* 0x040fe40003f64270 */
[C---:B------:R-:W-:Y:S02]  /*1be20*/  ISETP.GT.AND P4, PT, R3.reuse, 0x31, PT ;  /* 0x000000310300780c */ /* 0x040fe40003f84270 */
[C---:B------:R-:W-:Y:S02]  /*1be30*/  ISETP.GT.AND P5, PT, R3.reuse, 0x38, PT ;  /* 0x000000380300780c */ /* 0x040fe40003fa4270 */
[----:B------:R-:W-:Y:S02]  /*1be40*/  ISETP.GT.AND P6, PT, R3, 0x50, PT ;  /* 0x000000500300780c */ /* 0x000fe40003fc4270 */
[----:B------:R-:W-:Y:S02]  /*1be50*/  FSEL R162, R162, -INF , P3 ;  /* 0xff800000a2a27808 */ /* 0x000fe40001800000 */
[----:B------:R-:W-:-:S02]  /*1be60*/  FSEL R147, R147, -INF , P4 ;  /* 0xff80000093937808 */ /* 0x000fc40002000000 */
[----:B------:R-:W-:Y:S02]  /*1be70*/  FSEL R150, R150, -INF , P5 ;  /* 0xff80000096967808 */ /* 0x000fe40002800000 */
[----:B------:R-:W-:Y:S02]  /*1be80*/  FSEL R130, R130, -INF , P6 ;  /* 0xff80000082827808 */ /* 0x000fe40003000000 */
[C---:B------:R-:W-:Y:S02]  /*1be90*/  ISETP.GT.AND P3, PT, R3.reuse, 0x20, PT ;  /* 0x000000200300780c */ /* 0x040fe40003f64270 */
[C---:B------:R-:W-:Y:S02]  /*1bea0*/  ISETP.GT.AND P4, PT, R3.reuse, 0x41, PT ;  /* 0x000000410300780c */ /* 0x040fe40003f84270 */
[C---:B------:R-:W-:Y:S02]  /*1beb0*/  ISETP.GT.AND P5, PT, R3.reuse, 0x48, PT ;  /* 0x000000480300780c */ /* 0x040fe40003fa4270 */
[----:B------:R-:W-:-:S02]  /*1bec0*/  ISETP.GT.AND P6, PT, R3, 0x59, PT ;  /* 0x000000590300780c */ /* 0x000fc40003fc4270 */
[----:B------:R-:W-:Y:S02]  /*1bed0*/  FSEL R154, R154, -INF , P3 ;  /* 0xff8000009a9a7808 */ /* 0x000fe40001800000 */
[----:B------:R-:W-:Y:S02]  /*1bee0*/  FSEL R139, R139, -INF , P4 ;  /* 0xff8000008b8b7808 */ /* 0x000fe40002000000 */
[----:B------:R-:W-:Y:S02]  /*1bef0*/  FSEL R142, R142, -INF , P5 ;  /* 0xff8000008e8e7808 */ /* 0x000fe40002800000 */
[----:B------:R-:W-:Y:S02]  /*1bf00*/  FSEL R135, R135, -INF , P6 ;  /* 0xff80000087877808 */ /* 0x000fe40003000000 */
[C---:B------:R-:W-:Y:S02]  /*1bf10*/  ISETP.GT.AND P3, PT, R3.reuse, 0x30, PT ;  /* 0x000000300300780c */ /* 0x040fe40003f64270 */
        /* <DEDUP_REMOVED lines=11> */
[----:B------:R-:W-:Y:S02]  /*1bfd0*/  FMNMX.FTZ R3, R170, R8, !PT ;  /* 0x00000008aa037209 */ /* 0x000fe40007810000 */
[----:B------:R-:W-:-:S02]  /*1bfe0*/  R2UR UR7, R5 ;  /* 0x00000000050772ca */ /* 0x000fc400000e0000 */
[----:B------:R-:W-:Y:S02]  /*1bff0*/  FMNMX.FTZ R3, R171, R3, !PT ;  /* 0x00000003ab037209 */ /* 0x000fe40007810000 */
[----:B-1----:R-:W-:Y:S02]  /*1c000*/  FMNMX.FTZ R5, R12, R0, !PT ;  /* 0x000000000c057209 */ /* 0x002fe40007810000 */
[----:B------:R-:W-:Y:S02]  /*1c010*/  FMNMX.FTZ R3, R174, R3, !PT ;  /* 0x00000003ae037209 */ /* 0x000fe40007810000 */
[----:B------:R-:W-:Y:S01]  /*1c020*/  FSEL R138, R138, -INF , P3 ;  /* 0xff8000008a8a7808 */ /* 0x000fe20001800000 */
[----:B------:R-:W0:Y:S01]  /*1c030*/  SHFL.BFLY PT, R0, R5, 0x1, 0x1f ;  /* 0x0c201f0005007f89 */ /* 0x000e2200000e0000 */
[----:B------:R-:W-:-:S04]  /*1c040*/  FMNMX.FTZ R3, R175, R3, !PT ;  /* 0x00000003af037209 */ /* 0x000fc80007810000 */
[----:B------:R-:W-:-:S04]  /*1c050*/  FMNMX.FTZ R3, R162, R3, !PT ;  /* 0x00000003a2037209 */ /* 0x000fc80007810000 */
[----:B------:R-:W-:-:S04]  /*1c060*/  FMNMX.FTZ R3, R163, R3, !PT ;  /* 0x00000003a3037209 */ /* 0x000fc80007810000 */
[----:B------:R-:W-:-:S04]  /*1c070*/  FMNMX.FTZ R3, R166, R3, !PT ;  /* 0x00000003a6037209 */ /* 0x000fc80007810000 */
[----:B------:R-:W-:-:S04]  /*1c080*/  FMNMX.FTZ R3, R167, R3, !PT ;  /* 0x00000003a7037209 */ /* 0x000fc80007810000 */
[----:B------:R-:W-:Y:S02]  /*1c090*/  FMNMX.FTZ R3, R154, R3, !PT ;  /* 0x000000039a037209 */ /* 0x000fe40007810000 */
[----:B0-----:R-:W-:Y:S01]  /*1c0a0*/  FMNMX.FTZ R5, R5, R0, !PT ;  /* 0x0000000005057209 */ /* 0x001fe20007810000 */
[----:B------:R-:W-:Y:S01]  /*1c0b0*/  IMAD.U32 R0, RZ, RZ, UR4 ;  /* 0x00000004ff007e24 */ /* 0x000fe2000f8e00ff */
[----:B------:R-:W-:Y:S02]  /*1c0c0*/  FMNMX.FTZ R3, R155, R3, !PT ;  /* 0x000000039b037209 */ /* 0x000fe40007810000 */
[C---:B------:R-:W-:Y:S01]  /*1c0d0*/  FSETP.NEU.FTZ.AND P3, PT, R5.reuse, -INF , PT ;  /* 0xff8000000500780b */ /* 0x040fe20003f7d000 */
[----:B------:R-:W-:Y:S01]  /*1c0e0*/  FMUL.FTZ R15, R5, R0 ;  /* 0x00000000050f7220 */ /* 0x000fe20000410000 */
[----:B------:R-:W-:-:S04]  /*1c0f0*/  FMNMX.FTZ R3, R158, R3, !PT ;  /* 0x000000039e037209 */ /* 0x000fc80007810000 */
        /* <DEDUP_REMOVED lines=34> */
[----:B------:R-:W-:Y:S01]  /*1c320*/  FFMA.FTZ R124, R124, R0, -R15 ;  /* 0x000000007c7c7223 */ /* 0x000fe2000001080f */
[----:B------:R-:W-:Y:S01]  /*1c330*/  MUFU.EX2 R200, R200 ;  /* 0x000000c800c87308 */ /* 0x000fe20000000800 */
[----:B------:R-:W-:-:S02]  /*1c340*/  WARPGROUP.DEPBAR.LE gsb0, 0x0 ;  /* 0x00008000000079c5 */ /* 0x000fc40000010000 */
[----:B------:R-:W-:Y:S01]  /*1c350*/  WARPGROUP.ARRIVE ;  /* 0x00000000000079c5 */ /* 0x000fe20000000000 */
[----:B------:R-:W-:Y:S01]  /*1c360*/  FMNMX.FTZ R3, R131, R3, !PT ;  /* 0x0000000383037209 */ /* 0x000fe20007810000 */
[-CC-:B------:R-:W-:Y:S01]  /*1c370*/  FFMA.FTZ R184, R136, R0.reuse, -R15.reuse ;  /* 0x0000000088b87223 */ /* 0x180fe2000001080f */
[----:B------:R-:W-:Y:S02]  /*1c380*/  FFMA.FTZ R186, R140, R0, -R15 ;  /* 0x000000008cba7223 */ /* 0x000fe4000001080f */
[----:B------:R-:W-:Y:S01]  /*1c390*/  FMNMX.FTZ R3, R134, R3, !PT ;  /* 0x0000000386037209 */ /* 0x000fe20007810000 */
[----:B------:R-:W-:Y:S01]  /*1c3a0*/  HGMMA.64x192x16.F32.BF16 R24, R180, gdesc[UR4].tnspB, R24, gsb0 ;  /* 0x42e00004b4187df0 */ /* 0x000fe20008001818 */
        /* <DEDUP_REMOVED lines=20> */
[----:B------:R-:W-:Y:S02]  /*1c4f0*/  FMUL.FTZ R3, R4, R0 ;  /* 0x0000000004037220 */ /* 0x000fe40000410000 */
        /* <DEDUP_REMOVED lines=14> */
[----:B------:R-:W-:Y:S01]  /*1c5e0*/  FFMA.FTZ R133, R121, R0, -R15 ;  /* 0x0000000079857223 */ /* 0x000fe2000001080f */
[----:B------:R-:W-:Y:S02]  /*1c5f0*/  FSEL R121, R4, RZ, P4 ;  /* 0x000000ff04797208 */ /* 0x000fe40002000000 */
[----:B------:R0:W-:Y:S01]  /*1c600*/  MUFU.EX2 R180, R128 ;  /* 0x0000008000b47308 */ /* 0x0001e20000000800 */
[----:B------:R-:W-:Y:S02]  /*1c610*/  WARPGROUP.ARRIVE ;  /* 0x00000000000079c5 */ /* 0x000fe40000000000 */
[----:B------:R-:W-:Y:S01]  /*1c620*/  FADD.FTZ R8, -R121, R8 ;  /* 0x0000000879087221 */ /* 0x000fe20000010100 */
[----:B------:R-:W-:-:S03]  /*1c630*/  IMAD.MOV.U32 R121, RZ, RZ, 0x40000040 ;  /* 0x40000040ff797424 */ /* 0x000fc600078e00ff */
[-C--:B------:R-:W-:Y:S01]  /*1c640*/  FMUL.FTZ R8, R8, R0.reuse ;  /* 0x0000000008087220 */ /* 0x080fe20000410000 */
[-CC-:B0-----:R-:W-:Y:S01]  /*1c650*/  FFMA.FTZ R128, R120, R0.reuse, -R15.reuse ;  /* 0x0000000078807223 */ /* 0x181fe2000001080f */
[----:B------:R-:W-:Y:S01]  /*1c660*/  VIADD R120, R2, 0x300 ;  /* 0x0000030002787836 */ /* 0x000fe20000000000 */
[----:B------:R-:W-:Y:S01]  /*1c670*/  R2UR UR7, R121 ;  /* 0x00000000790772ca */ /* 0x000fe200000e0000 */
[-C--:B------:R-:W-:Y:S01]  /*1c680*/  FFMA.FTZ R15, R125, R0.reuse, -R15 ;  /* 0x000000007d0f7223 */ /* 0x080fe2000001080f */
[----:B------:R-:W-:Y:S01]  /*1c690*/  FSEL R125, R3, RZ, P4 ;  /* 0x000000ff037d7208 */ /* 0x000fe20002000000 */
[----:B------:R-:W-:Y:S01]  /*1c6a0*/  MUFU.EX2 R182, R182 ;  /* 0x000000b600b67308 */ /* 0x000fe20000000800 */
[----:B------:R-:W-:Y:S02]  /*1c6b0*/  R2UR UR6, R120 ;  /* 0x00000000780672ca */ /* 0x000fe400000e0000 */
        /* <DEDUP_REMOVED lines=8> */
[-CC-:B------:R-:W-:Y:S01]  /*1c740*/  FFMA.FTZ R148, R163, R0.reuse, -R125.reuse ;  /* 0x00000000a3947223 */ /* 0x180fe2000001087d */
[-C--:B------:R-:W-:Y:S01]  /*1c750*/  FMUL.FTZ R3, R3, R0.reuse ;  /* 0x0000000003037220 */ /* 0x080fe20000410000 */
[-CC-:B------:R-:W-:Y:S01]  /*1c760*/  FFMA.FTZ R199, R166, R0.reuse, -R125.reuse ;  /* 0x00000000a6c77223 */ /* 0x180fe2000001087d */
[----:B------:R-:W-:Y:S01]  /*1c770*/  HGMMA.64x192x16.F32.BF16 R24, R176, gdesc[UR4].tnspB, R24, gsb0 ;  /* 0x42e00004b0187df0 */ /* 0x000fe20008001818 */
        /* <DEDUP_REMOVED lines=11> */
[----:B------:R1:W2:Y:S01]  /*1c830*/  MUFU.EX2 R3, R8 ;  /* 0x0000000800037308 */ /* 0x0002a20000000800 */
[-CC-:B------:R-:W-:Y:S01]  /*1c840*/  FFMA.FTZ R187, R142, R0.reuse, -R125.reuse ;  /* 0x000000008ebb7223 */ /* 0x180fe2000001087d */
[-CC-:B------:R-:W-:Y:S01]  /*1c850*/  FFMA.FTZ R181, R130, R0.reuse, -R125.reuse ;  /* 0x0000000082b57223 */ /* 0x180fe2000001087d */
[-CC-:B------:R-:W-:Y:S01]  /*1c860*/  FFMA.FTZ R183, R134, R0.reuse, -R125.reuse ;  /* 0x0000000086b77223 */ /* 0x180fe2000001087d */
[-CC-:B------:R-:W-:Y:S01]  /*1c870*/  FFMA.FTZ R135, R135, R0.reuse, -R125.reuse ;  /* 0x0000000087877223 */ /* 0x180fe2000001087d */
[-CC-:B------:R-:W-:Y:S01]  /*1c880*/  FFMA.FTZ R122, R122, R0.reuse, -R125.reuse ;  /* 0x000000007a7a7223 */ /* 0x180fe2000001087d */
[-CC-:B------:R-:W-:Y:S01]  /*1c890*/  FFMA.FTZ R153, R153, R0.reuse, -R125.reuse ;  /* 0x0000000099997223 */ /* 0x180fe2000001087d */
[-CC-:B------:R-:W-:Y:S01]  /*1c8a0*/  FFMA.FTZ R145, R145, R0.reuse, -R125.reuse ;  /* 0x0000000091917223 */ /* 0x180fe2000001087d */
[----:B------:R-:W3:Y:S01]  /*1c8b0*/  MUFU.EX2 R136, R136 ;  /* 0x0000008800887308 */ /* 0x000ee20000000800 */
[----:B0-----:R-:W-:Y:S01]  /*1c8c0*/  FFMA.FTZ R7, R2, R7, R200 ;  /* 0x0000000702077223 */ /* 0x001fe200000100c8 */
[----:B-1----:R-:W-:Y:S01]  /*1c8d0*/  FFMA.FTZ R8, R151, R0, -R125 ;  /* 0x0000000097087223 */ /* 0x002fe2000001087d */
[----:B------:R-:W-:-:S02]  /*1c8e0*/  F2FP.BF16.F32.PACK_AB R200, R14, R200 ;  /* 0x000000c80ec8723e */ /* 0x000fc400000010ff */
[----:B------:R-:W-:Y:S01]  /*1c8f0*/  FADD.FTZ R7, R14, R7 ;  /* 0x000000070e077221 */ /* 0x000fe20000010000 */
[C---:B------:R-:W-:Y:S01]  /*1c900*/  ISETP.GT.AND P3, PT, R10.reuse, R221, PT ;  /* 0x000000dd0a00720c */ /* 0x040fe20003f64270 */
[----:B------:R-:W-:Y:S01]  /*1c910*/  VIADD R10, R10, 0xffffffff ;  /* 0xffffffff0a0a7836 */ /* 0x000fe20000000000 */
[----:B------:R-:W0:Y:S01]  /*1c920*/  MUFU.EX2 R203, R203 ;  /* 0x000000cb00cb7308 */ /* 0x000e220000000800 */
[----:B--2---:R-:W-:Y:S01]  /*1c930*/  FFMA.FTZ R6, R3, R6, R201 ;  /* 0x0000000603067223 */ /* 0x004fe200000100c9 */
[----:B------:R-:W-:Y:S01]  /*1c940*/  FADD.FTZ R7, R202, R7 ;  /* 0x00000007ca077221 */ /* 0x000fe20000010000 */
[----:B------:R-:W-:-:S03]  /*1c950*/  F2FP.BF16.F32.PACK_AB R202, R168, R202 ;  /* 0x000000caa8ca723e */ /* 0x000fc600000010ff */
[----:B------:R-:W-:Y:S02]  /*1c960*/  FADD.FTZ R7, R168, R7 ;  /* 0x00000007a8077221 */ /* 0x000fe40000010000 */
[----:B------:R-:W1:Y:S01]  /*1c970*/  MUFU.EX2 R137, R137 ;  /* 0x0000008900897308 */ /* 0x000e620000000800 */
[C---:B---3--:R-:W-:Y:S01]  /*1c980*/  FADD.FTZ R6, R136.reuse, R6 ;  /* 0x0000000688067221 */ /* 0x048fe20000010000 */
        /* <DEDUP_REMOVED lines=21> */
[----:B------:R-:W2:Y:S01]  /*1cae0*/  MUFU.EX2 R133, R133 ;  /* 0x0000008500857308 */ /* 0x000ea20000000800 */
[----:B------:R-:W-:-:S02]  /*1caf0*/  WARPGROUP.DEPBAR.LE gsb0, 0x0 ;  /* 0x00008000000079c5 */ /* 0x000fc40000010000 */
[----:B------:R0:W-:Y:S05]  /*1cb00*/  @!P1 SYNCS.ARRIVE.TRANS64.RED.A1T0 RZ, [R13+URZ], RZ ;  /* 0x000000ff0dff99a7 */ /* 0x0001ea000810043f */
[----:B------:R-:W-:Y:S01]  /*1cb10*/  MUFU.EX2 R153, R153 ;  /* 0x0000009900997308 */ /* 0x000fe20000000800 */
[----:B0-----:R-:W-:Y:S01]  /*1cb20*/  FADD.FTZ R13, R203, R6 ;  /* 0x00000006cb0d7221 */ /* 0x001fe20000010000 */
[----:B------:R0:W-:Y:S01]  /*1cb30*/  @!P1 SYNCS.ARRIVE.TRANS64.RED.A1T0 RZ, [R11+URZ], RZ ;  /* 0x000000ff0bff99a7 */ /* 0x0001e2000810043f */
[C---:B-1----:R-:W-:Y:S02]  /*1cb40*/  F2FP.BF16.F32.PACK_AB R203, R137.reuse, R203 ;  /* 0x000000cb89cb723e */ /* 0x042fe400000010ff */
[----:B------:R-:W-:-:S03]  /*1cb50*/  FADD.FTZ R13, R137, R13 ;  /* 0x0000000d890d7221 */ /* 0x000fc60000010000 */
[----:B------:R-:W1:Y:S01]  /*1cb60*/  MUFU.EX2 R6, R139 ;  /* 0x0000008b00067308 */ /* 0x000e620000000800 */
[----:B--2---:R-:W-:Y:S01]  /*1cb70*/  F2FP.BF16.F32.PACK_AB R176, R133, R128 ;  /* 0x0000008085b0723e */ /* 0x004fe200000010ff */
[----:B------:R-:W-:Y:S01]  /*1cb80*/  FADD.FTZ R13, R197, R13 ;  /* 0x0000000dc50d7221 */ /* 0x000fe20000010000 */
[----:B0-----:R-:W-:Y:S01]  /*1cb90*/  FADD.FTZ R11, R196, R7 ;  /* 0x00000007c40b7221 */ /* 0x001fe20000010000 */
[----:B------:R-:W-:Y:S01]  /*1cba0*/  FFMA.FTZ R7, R143, R0, -R125 ;  /* 0x000000008f077223 */ /* 0x000fe2000001087d */
[----:B------:R-:W-:Y:S01]  /*1cbb0*/  F2FP.BF16.F32.PACK_AB R196, R20, R196 ;  /* 0x000000c414c4723e */ /* 0x000fe200000010ff */
[----:B------:R-:W-:Y:S01]  /*1cbc0*/  FADD.FTZ R13, R148, R13 ;  /* 0x0000000d940d7221 */ /* 0x000fe20000010000 */
[----:B------:R-:W-:Y:S01]  /*1cbd0*/  FADD.FTZ R11, R20, R11 ;  /* 0x0000000b140b7221 */ /* 0x000fe20000010000 */
[----:B------:R-:W-:Y:S01]  /*1cbe0*/  MUFU.EX2 R145, R145 ;  /* 0x0000009100917308 */ /* 0x000fe20000000800 */
[----:B------:R-:W-:Y:S01]  /*1cbf0*/  F2FP.BF16.F32.PACK_AB R197, R148, R197 ;  /* 0x000000c594c5723e */ /* 0x000fe200000010ff */
[----:B------:R-:W-:Y:S01]  /*1cc00*/  FADD.FTZ R13, R199, R13 ;  /* 0x0000000dc70d7221 */ /* 0x000fe20000010000 */
[----:B------:R-:W-:Y:S01]  /*1cc10*/  FADD.FTZ R120, R198, R11 ;  /* 0x0000000bc6787221 */ /* 0x000fe20000010000 */
[----:B------:R-:W-:Y:S01]  /*1cc20*/  FFMA.FTZ R11, R131, R0, -R125 ;  /* 0x00000000830b7223 */ /* 0x000fe2000001087d */
[----:B------:R-:W-:Y:S01]  /*1cc30*/  F2FP.BF16.F32.PACK_AB R198, R12, R198 ;  /* 0x000000c60cc6723e */ /* 0x000fe200000010ff */
[----:B------:R-:W-:Y:S01]  /*1cc40*/  FADD.FTZ R13, R140, R13 ;  /* 0x0000000d8c0d7221 */ /* 0x000fe20000010000 */
[----:B------:R-:W-:Y:S01]  /*1cc50*/  FADD.FTZ R120, R12, R120 ;  /* 0x000000780c787221 */ /* 0x000fe20000010000 */
[----:B------:R-:W0:Y:S01]  /*1cc60*/  MUFU.EX2 R7, R7 ;  /* 0x0000000700077308 */ /* 0x000e220000000800 */
[----:B------:R-:W-:Y:S01]  /*1cc70*/  FFMA.FTZ R125, R156, R0, -R125 ;  /* 0x000000009c7d7223 */ /* 0x000fe2000001087d */
[----:B------:R-:W-:Y:S01]  /*1cc80*/  FADD.FTZ R13, R193, R13 ;  /* 0x0000000dc10d7221 */ /* 0x000fe20000010000 */
[----:B------:R-:W-:Y:S01]  /*1cc90*/  FADD.FTZ R120, R192, R120 ;  /* 0x00000078c0787221 */ /* 0x000fe20000010000 */
[----:B------:R-:W-:-:S02]  /*1cca0*/  F2FP.BF16.F32.PACK_AB R199, R140, R199 ;  /* 0x000000c78cc7723e */ /* 0x000fc400000010ff */
[----:B------:R-:W-:Y:S01]  /*1ccb0*/  FADD.FTZ R13, R141, R13 ;  /* 0x0000000d8d0d7221 */ /* 0x000fe20000010000 */
[C---:B------:R-:W-:Y:S01]  /*1ccc0*/  FADD.FTZ R120, R152.reuse, R120 ;  /* 0x0000007898787221 */ /* 0x040fe20000010000 */
[----:B------:R-:W2:Y:S01]  /*1ccd0*/  MUFU.EX2 R11, R11 ;  /* 0x0000000b000b7308 */ /* 0x000ea20000000800 */
[----:B------:R-:W-:Y:S01]  /*1cce0*/  F2FP.BF16.F32.PACK_AB R192, R152, R192 ;  /* 0x000000c098c0723e */ /* 0x000fe200000010ff */
[----:B------:R-:W-:Y:S01]  /*1ccf0*/  FADD.FTZ R13, R195, R13 ;  /* 0x0000000dc30d7221 */ /* 0x000fe20000010000 */
[----:B------:R-:W-:Y:S01]  /*1cd00*/  FADD.FTZ R120, R194, R120 ;  /* 0x00000078c2787221 */ /* 0x000fe20000010000 */
[----:B------:R-:W-:Y:S02]  /*1cd10*/  F2FP.BF16.F32.PACK_AB R193, R141, R193 ;  /* 0x000000c18dc1723e */ /* 0x000fe400000010ff */
[----:B------:R-:W-:Y:S01]  /*1cd20*/  FADD.FTZ R13, R149, R13 ;  /* 0x0000000d950d7221 */ /* 0x000fe20000010000 */
[C---:B------:R-:W-:Y:S01]  /*1cd30*/  FADD.FTZ R120, R21.reuse, R120 ;  /* 0x0000007815787221 */ /* 0x040fe20000010000 */
[----:B------:R-:W-:Y:S01]  /*1cd40*/  MUFU.EX2 R15, R15 ;  /* 0x0000000f000f7308 */ /* 0x000fe20000000800 */
        /* <DEDUP_REMOVED lines=12> */
[----:B------:R-:W3:Y:S01]  /*1ce10*/  MUFU.EX2 R8, R125 ;  /* 0x0000007d00087308 */ /* 0x000ee20000000800 */
[----:B------:R-:W-:Y:S01]  /*1ce20*/  F2FP.BF16.F32.PACK_AB R188, R123, R188 ;  /* 0x000000bc7bbc723e */ /* 0x000fe200000010ff */
        /* <DEDUP_REMOVED lines=8> */
[C---:B0-----:R-:W-:Y:S02]  /*1ceb0*/  F2FP.BF16.F32.PACK_AB R187, R7.reuse, R187 ;  /* 0x000000bb07bb723e */ /* 0x041fe400000010ff */
[----:B------:R-:W-:Y:S01]  /*1cec0*/  FADD.FTZ R12, R7, R12 ;  /* 0x0000000c070c7221 */ /* 0x000fe20000010000 */
[----:B------:R-:W-:Y:S01]  /*1ced0*/  FADD.FTZ R13, R126, R120 ;  /* 0x000000787e0d7221 */ /* 0x000fe20000010000 */
[----:B------:R-:W-:-:S02]  /*1cee0*/  F2FP.BF16.F32.PACK_AB R184, R127, R184 ;  /* 0x000000b87fb8723e */ /* 0x000fc400000010ff */
[----:B------:R-:W-:Y:S01]  /*1cef0*/  FADD.FTZ R12, R181, R12 ;  /* 0x0000000cb50c7221 */ /* 0x000fe20000010000 */
[----:B------:R-:W-:Y:S01]  /*1cf00*/  FADD.FTZ R14, R180, R13 ;  /* 0x0000000db40e7221 */ /* 0x000fe20000010000 */
[C---:B--2---:R-:W-:Y:S02]  /*1cf10*/  F2FP.BF16.F32.PACK_AB R181, R11.reuse, R181 ;  /* 0x000000b50bb5723e */ /* 0x044fe400000010ff */
[----:B------:R-:W-:Y:S01]  /*1cf20*/  FADD.FTZ R12, R11, R12 ;  /* 0x0000000c0b0c7221 */ /* 0x000fe20000010000 */
[----:B------:R-:W-:Y:S01]  /*1cf30*/  FADD.FTZ R9, R129, R14 ;  /* 0x0000000e81097221 */ /* 0x000fe20000010000 */
[----:B---3--:R-:W-:Y:S01]  /*1cf40*/  F2FP.BF16.F32.PACK_AB R179, R8, R145 ;  /* 0x0000009108b3723e */ /* 0x008fe200000010ff */
[----:B------:R-:W-:Y:S02]  /*1cf50*/  IMAD.MOV.U32 R11, RZ, RZ, R208 ;  /* 0x000000ffff0b7224 */ /* 0x000fe400078e00d0 */
        /* <DEDUP_REMOVED lines=14> */
[----:B------:R-:W-:Y:S01]  /*1d040*/  F2FP.BF16.F32.PACK_AB R177, R153, R122 ;  /* 0x0000007a99b1723e */ /* 0x000fe200000010ff */
[----:B------:R-:W-:Y:S01]  /*1d050*/  IMAD.MOV.U32 R12, RZ, RZ, R205 ;  /* 0x000000ffff0c7224 */ /* 0x000fe200078e00cd */
[C---:B------:R-:W-:Y:S01]  /*1d060*/  F2FP.BF16.F32.PACK_AB R178, R15.reuse, R124 ;  /* 0x0000007c0fb2723e */ /* 0x040fe200000010ff */
[----:B------:R-:W-:Y:S01]  /*1d070*/  FADD.FTZ R7, R15, R6 ;  /* 0x000000060f077221 */ /* 0x000fe20000010000 */
[----:B------:R-:W-:Y:S01]  /*1d080*/  FADD.FTZ R6, R8, R9 ;  /* 0x0000000908067221 */ /* 0x000fe20000010000 */
[----:B------:R-:W-:Y:S02]  /*1d090*/  IMAD.MOV.U32 R8, RZ, RZ, R4 ;  /* 0x000000ffff087224 */ /* 0x000fe400078e0004 */
[----:B------:R-:W-:Y:S01]  /*1d0a0*/  IMAD.MOV.U32 R9, RZ, RZ, R5 ;  /* 0x000000ffff097224 */ /* 0x000fe200078e0005 */
[----:B------:R-:W-:Y:S06]  /*1d0b0*/  @P3 BRA `(.L_x_6370) ;  /* 0xffffffa800b03947 */ /* 0x000fec000383ffff */
[----:B------:R-:W-:Y:S05]  /*1d0c0*/  BSYNC B1 ;  /* 0x0000000000017941 */ /* 0x000fea0003800000 */
.L_x_6359:
[----:B------:R-:W-:Y:S05]  /*1d0d0*/  BSYNC B0 ;  /* 0x0000000000007941 */ /* 0x000fea0003800000 */
.L_x_6358:
[----:B------:R-:W-:Y:S01]  /*1d0e0*/  ISETP.GE.AND P2, PT, R10, RZ, PT ;  /* 0x000000ff0a00720c */ /* 0x000fe20003f46270 */
[----:B------:R-:W-:-:S12]  /*1d0f0*/  BSSY B0, `(.L_x_6371) ;  /* 0x00004d8000007945 */ /* 0x000fd80003800000 */
[----:B------:R-:W-:Y:S05]  /*1d100*/  @!P2 BRA `(.L_x_6372) ;  /* 0x0000004c0058a947 */ /* 0x000fea0003800000 */
[----:B------:R-:W-:Y:S02]  /*1d110*/  IMAD.MOV.U32 R8, RZ, RZ, R4 ;  /* 0x000000ffff087224 */ /* 0x000fe400078e0004 */
[----:B------:R-:W-:Y:S02]  /*1d120*/  IMAD.MOV.U32 R9, RZ, RZ, R5 ;  /* 0x000000ffff097224 */ /* 0x000fe400078e0005 */
[----:B------:R-:W-:Y:S02]  /*1d130*/  IMAD.MOV.U32 R11, RZ, RZ, R208 ;  /* 0x000000ffff0b7224 */ /* 0x000fe400078e00d0 */
[----:B------:R-:W-:-:S07]  /*1d140*/  IMAD.MOV.U32 R12, RZ, RZ, R205 ;  /* 0x000000ffff0c7224 */ /* 0x000fce00078e00cd */
.L_x_6383:
        /* <DEDUP_REMOVED lines=8> */
.L_x_6373:
[----:B------:R-:W-:Y:S01]  /*1d1d0*/  IMAD R4, R205, 0x8, R16 ;  /* 0x00000008cd047824 */ /* 0x000fe200078e0210 */
[----:B------:R-:W-:-:S04]  /*1d1e0*/  SHF.L.U32 R5, R208, 0x1f, RZ ;  /* 0x0000001fd0057819 */ /* 0x000fc800000006ff */
[----:B------:R0:W1:Y:S01]  /*1d1f0*/  SYNCS.PHASECHK.TRANS64.TRYWAIT P2, [R4+URZ+0x36830], R5 ;  /* 0x03683005040075a7 */ /* 0x000062000804017f */
[----:B------:R-:W-:Y:S05]  /*1d200*/  @!P0 BRA `(.L_x_6374) ;  /* 0x0000000000048947 */ /* 0x000fea0003800000 */
[----:B------:R-:W-:Y:S01]  /*1d210*/  BPT.TRAP 0x1 ;  /* 0x000000040000795c */ /* 0x000fe20000300000 */
.L_x_6374:
[----:B------:R-:W-:Y:S01]  /*1d220*/  IMAD R0, R205, 0xa80, R219 ;  /* 0x00000a80cd007824 */ /* 0x000fe200078e02db */
[----:B------:R-:W-:Y:S03]  /*1d230*/  BSSY B1, `(.L_x_6375) ;  /* 0x0000006000017945 */ /* 0x000fe60003800000 */
[C---:B------:R-:W-:Y:S02]  /*1d240*/  VIADD R20, R0.reuse, 0x80 ;  /* 0x0000008000147836 */ /* 0x040fe40000000000 */
[----:B------:R-:W-:Y:S01]  /*1d250*/  VIADD R120, R0, 0x100 ;  /* 0x0000010000787836 */ /* 0x000fe20000000000 */
[----:B-1----:R-:W-:Y:S06]  /*1d260*/  @P2 BRA `(.L_x_6376) ;  /* 0x0000000000082947 */ /* 0x002fec0003800000 */
[----:B------:R-:W1:Y:S02]  /*1d270*/  SYNCS.PHASECHK.TRANS64.TRYWAIT P2, [R4+URZ+0x36830], R5 ;  /* 0x03683005040075a7 */ /* 0x000e64000804017f */
[----:B-1----:R-:W-:Y:S05]  /*1d280*/  @!P2 BRA `(.L_x_6377) ;  /* 0x0000011000fca947 */ /* 0x002fea0003800000 */
.L_x_6376:
[----:B------:R-:W-:Y:S05]  /*1d290*/  BSYNC B1 ;  /* 0x0000000000017941 */ /* 0x000fea0003800000 */
.L_x_6375:
[----:B------:R-:W2:Y:S04]  /*1d2a0*/  LDL.64 R14, [R1+0x30] ;  /* 0x00003000010e7983 */ /* 0x000ea80000100a00 */
[----:B------:R-:W3:Y:S01]  /*1d2b0*/  LDL.64 R122, [R1+0x38] ;  /* 0x00003800017a7983 */ /* 0x000ee20000100a00 */
[----:B------:R-:W-:Y:S01]  /*1d2c0*/  WARPGROUP.ARRIVE ;  /* 0x00000000000079c5 */ /* 0x000fe20000000000 */
[----:B------:R-:W-:Y:S01]  /*1d2d0*/  IMAD.MOV.U32 R21, RZ, RZ, 0x40000040 ;  /* 0x40000040ff157424 */ /* 0x000fe200078e00ff */
[----:B------:R-:W-:Y:S01]  /*1d2e0*/  R2UR UR6, R20 ;  /* 0x00000000140672ca */ /* 0x000fe200000e0000 */
[----:B------:R-:W-:Y:S01]  /*1d2f0*/  IMAD.MOV.U32 R121, RZ, RZ, 0x40000040 ;  /* 0x40000040ff797424 */ /* 0x000fe200078e00ff */
[----:B01----:R-:W-:Y:S01]  /*1d300*/  MOV R5, UR45 ;  /* 0x0000002d00057c02 */ /* 0x003fe20008000f00 */
[----:B------:R-:W4:Y:S01]  /*1d310*/  LDL.64 R224, [R1+0x18] ;  /* 0x0000180001e07983 */ /* 0x000f220000100a00 */
        /* <DEDUP_REMOVED lines=118> */
[----:B------:R-:W-:Y:S01]  /*1da80*/  UMOV UR45, UR43 ;  /* 0x0000002b002d7c82 */ /* 0x000fe20008000000 */
        /* <DEDUP_REMOVED lines=137> */
[----:B----4-:R-:W-:Y:S02]  /*1e320*/  R2UR UR38, R224 ;  /* 0x00000000e02672ca */ /* 0x010fe400000e0000 */
        /* <DEDUP_REMOVED lines=601> */
.L_x_6378:
[----:B------:R-:W-:Y:S01]  /*208c0*/  SHF.L.U32 R0, R11, 0x1f, RZ ;  /* 0x0000001f0b007819 */ /* 0x000fe200000006ff */
[----:B------:R-:W-:-:S04]  /*208d0*/  IMAD R11, R12, 0x8, R16 ;  /* 0x000000080c0b7824 */ /* 0x000fc800078e0210 */
[----:B------:R0:W1:Y:S01]  /*208e0*/  SYNCS.PHASECHK.TRANS64.TRYWAIT P2, [R11+URZ+0x36850], R0 ;  /* 0x036850000b0075a7 */ /* 0x000062000804017f */
[----:B------:R-:W-:Y:S05]  /*208f0*/  @!P0 BRA `(.L_x_6379) ;  /* 0x0000000000048947 */ /* 0x000fea0003800000 */
[----:B------:R-:W-:Y:S01]  /*20900*/  BPT.TRAP 0x1 ;  /* 0x000000040000795c */ /* 0x000fe20000300000 */
.L_x_6379:
[----:B------:R-:W-:Y:S04]  /*20910*/  BSSY B1, `(.L_x_6380) ;  /* 0x0000004000017945 */ /* 0x000fe80003800000 */
[----:B-1----:R-:W-:Y:S05]  /*20920*/  @P2 BRA `(.L_x_6381) ;  /* 0x0000000000082947 */ /* 0x002fea0003800000 */
[----:B------:R-:W1:Y:S02]  /*20930*/  SYNCS.PHASECHK.TRANS64.TRYWAIT P2, [R11+URZ+0x36850], R0 ;  /* 0x036850000b0075a7 */ /* 0x000e64000804017f */
[----:B-1----:R-:W-:Y:S05]  /*20940*/  @!P2 BRA `(.L_x_6382) ;  /* 0x000000dc0060a947 */ /* 0x002fea0003800000 */
.L_x_6381:
[----:B------:R-:W-:Y:S05]  /*20950*/  BSYNC B1 ;  /* 0x0000000000017941 */ /* 0x000fea0003800000 */
.L_x_6380:
        /* <DEDUP_REMOVED lines=56> */
[----:B------:R-:W-:-:S04]  /*20ce0*/  FADD.FTZ R4, -R5, R9 ;  /* 0x0000000905047221 */ /* 0x000fc80000010100 */
[----:B------:R-:W-:Y:S01]  /*20cf0*/  FMUL.FTZ R4, R4, R0 ;  /* 0x0000000004047220 */ /* 0x000fe20000410000 */
[----:B------:R-:W-:Y:S02]  /*20d00*/  WARPGROUP.DEPBAR.LE gsb0, 0x0 ;  /* 0x00008000000079c5 */ /* 0x000fe40000010000 */
[----:B------:R-:W-:-:S06]  /*20d10*/  WARPGROUP.ARRIVE ;  /* 0x00000000000079c5 */ /* 0x000fcc0000000000 */
        /* <DEDUP_REMOVED lines=23> */
[----:B------:R0:W-:Y:S01]  /*20e90*/  MUFU.EX2 R2, R4 ;  /* 0x0000000400027308 */ /* 0x0001e20000000800 */
[----:B------:R-:W-:Y:S01]  /*20ea0*/  R2UR UR7, R3 ;  /* 0x00000000030772ca */ /* 0x000fe200000e0000 */
[----:B------:R-:W-:-:S04]  /*20eb0*/  FMUL.FTZ R3, R5, R0 ;  /* 0x0000000005037220 */ /* 0x000fc80000410000 */
[-CC-:B------:R-:W-:Y:S01]  /*20ec0*/  FFMA.FTZ R12, R145, R0.reuse, -R3.reuse ;  /* 0x00000000910c7223 */ /* 0x180fe20000010803 */
[-CC-:B------:R-:W-:Y:S01]  /*20ed0*/  FFMA.FTZ R200, R168, R0.reuse, -R3.reuse ;  /* 0x00000000a8c87223 */ /* 0x180fe20000010803 */
[--C-:B------:R-:W-:Y:S01]  /*20ee0*/  FFMA.FTZ R192, R152, R0, -R3.reuse ;  /* 0x0000000098c07223 */ /* 0x100fe20000010803 */
[----:B0-----:R-:W-:Y:S01]  /*20ef0*/  FMNMX.FTZ R4, R170, R8, !PT ;  /* 0x00000008aa047209 */ /* 0x001fe20007810000 */
        /* <DEDUP_REMOVED lines=21> */
[----:B------:R-:W0:Y:S02]  /*21050*/  MUFU.EX2 R200, R200 ;  /* 0x000000c800c87308 */ /* 0x000e240000000800 */
[----:B------:R-:W-:-:S04]  /*21060*/  FMNMX.FTZ R4, R166, R4, !PT ;  /* 0x00000004a6047209 */ /* 0x000fc80007810000 */
[----:B------:R-:W-:Y:S02]  /*21070*/  FMNMX.FTZ R4, R167, R4, !PT ;  /* 0x00000004a7047209 */ /* 0x000fe40007810000 */
[----:B------:R-:W1:Y:S02]  /*21080*/  MUFU.EX2 R15, R15 ;  /* 0x0000000f000f7308 */ /* 0x000e640000000800 */
[----:B------:R-:W-:-:S04]  /*21090*/  FMNMX.FTZ R4, R154, R4, !PT ;  /* 0x000000049a047209 */ /* 0x000fc80007810000 */
[----:B------:R-:W-:Y:S02]  /*210a0*/  FMNMX.FTZ R4, R155, R4, !PT ;  /* 0x000000049b047209 */ /* 0x000fe40007810000 */
[----:B------:R-:W2:Y:S01]  /*210b0*/  MUFU.EX2 R202, R202 ;  /* 0x000000ca00ca7308 */ /* 0x000ea20000000800 */
[----:B0-----:R-:W-:Y:S01]  /*210c0*/  FFMA.FTZ R7, R2, R7, R200 ;  /* 0x0000000702077223 */ /* 0x001fe200000100c8 */
[----:B------:R-:W-:-:S04]  /*210d0*/  FMNMX.FTZ R4, R158, R4, !PT ;  /* 0x000000049e047209 */ /* 0x000fc80007810000 */
[----:B------:R-:W-:Y:S02]  /*210e0*/  FMNMX.FTZ R4, R159, R4, !PT ;  /* 0x000000049f047209 */ /* 0x000fe40007810000 */
[----:B------:R-:W0:Y:S01]  /*210f0*/  MUFU.EX2 R168, R168 ;  /* 0x000000a800a87308 */ /* 0x000e220000000800 */
[C---:B-1----:R-:W-:Y:S01]  /*21100*/  FADD.FTZ R7, R15.reuse, R7 ;  /* 0x000000070f077221 */ /* 0x042fe20000010000 */
[----:B------:R-:W-:Y:S02]  /*21110*/  FMNMX.FTZ R4, R146, R4, !PT ;  /* 0x0000000492047209 */ /* 0x000fe40007810000 */
[----:B------:R-:W-:Y:S02]  /*21120*/  F2FP.BF16.F32.PACK_AB R200, R15, R200 ;  /* 0x000000c80fc8723e */ /* 0x000fe400000010ff */
[----:B------:R-:W-:Y:S02]  /*21130*/  FMNMX.FTZ R4, R147, R4, !PT ;  /* 0x0000000493047209 */ /* 0x000fe40007810000 */
[----:B------:R-:W-:Y:S01]  /*21140*/  MUFU.EX2 R196, R196 ;  /* 0x000000c400c47308 */ /* 0x000fe20000000800 */
[----:B--2---:R-:W-:Y:S01]  /*21150*/  FADD.FTZ R7, R202, R7 ;  /* 0x00000007ca077221 */ /* 0x004fe20000010000 */
[----:B------:R-:W-:-:S04]  /*21160*/  FMNMX.FTZ R4, R150, R4, !PT ;  /* 0x0000000496047209 */ /* 0x000fc80007810000 */
[----:B------:R-:W-:Y:S02]  /*21170*/  FMNMX.FTZ R4, R151, R4, !PT ;  /* 0x0000000497047209 */ /* 0x000fe40007810000 */
[----:B------:R-:W-:Y:S01]  /*21180*/  MUFU.EX2 R20, R20 ;  /* 0x0000001400147308 */ /* 0x000fe20000000800 */
[----:B0-----:R-:W-:Y:S01]  /*21190*/  FADD.FTZ R7, R168, R7 ;  /* 0x00000007a8077221 */ /* 0x001fe20000010000 */
        /* <DEDUP_REMOVED lines=23> */
[----:B0-----:R-:W-:-:S07]  /*21310*/  FMNMX.FTZ R4, R4, R145, !PT ;  /* 0x0000009104047209 */ /* 0x001fce0007810000 */
        /* <DEDUP_REMOVED lines=8> */
[----:B------:R-:W0:Y:S01]  /*213a0*/  SHFL.BFLY PT, R140, R4, 0x1, 0x1f ;  /* 0x0c201f00048c7f89 */ /* 0x000e2200000e0000 */
[----:B------:R-:W-:Y:S02]  /*213b0*/  FFMA.FTZ R136, R141, R0, -R3 ;  /* 0x000000008d887223 */ /* 0x000fe40000010803 */
[----:B------:R-:W-:Y:S01]  /*213c0*/  HGMMA.64x192x16.F32.BF16 R24, R180, gdesc[UR4].tnspB, R24, gsb0 ;  /* 0x42e00004b4187df0 */ /* 0x000fe20008001818 */
[----:B------:R-:W-:Y:S08]  /*213d0*/  MUFU.EX2 R186, R186 ;  /* 0x000000ba00ba7308 */ /* 0x000ff00000000800 */
[----:B------:R-:W-:Y:S08]  /*213e0*/  MUFU.EX2 R184, R184 ;  /* 0x000000b800b87308 */ /* 0x000ff00000000800 */
[----:B------:R-:W-:Y:S01]  /*213f0*/  MUFU.EX2 R136, R136 ;  /* 0x0000008800887308 */ /* 0x000fe20000000800 */
[----:B0-----:R-:W-:Y:S01]  /*21400*/  FMNMX.FTZ R4, R4, R140, !PT ;  /* 0x0000008c04047209 */ /* 0x001fe20007810000 */
[----:B------:R-:W-:-:S02]  /*21410*/  WARPGROUP.DEPBAR.LE gsb0, 0x0 ;  /* 0x00008000000079c5 */ /* 0x000fc40000010000 */
[-CC-:B------:R-:W-:Y:S01]  /*21420*/  FFMA.FTZ R182, R132, R0.reuse, -R3.reuse ;  /* 0x0000000084b67223 */ /* 0x180fe20000010803 */
[-CC-:B------:R-:W-:Y:S01]  /*21430*/  FFMA.FTZ R180, R128, R0.reuse, -R3.reuse ;  /* 0x0000000080b47223 */ /* 0x180fe20000010803 */
[-CC-:B------:R-:W-:Y:S01]  /*21440*/  FFMA.FTZ R132, R124, R0.reuse, -R3.reuse ;  /* 0x000000007c847223 */ /* 0x180fe20000010803 */
[-CC-:B------:R-:W-:Y:S01]  /*21450*/  FFMA.FTZ R128, R129, R0.reuse, -R3.reuse ;  /* 0x0000000081807223 */ /* 0x180fe20000010803 */
[----:B------:R-:W-:Y:S01]  /*21460*/  FADD.FTZ R124, -R4, R8 ;  /* 0x00000008047c7221 */ /* 0x000fe20000010100 */
[-CC-:B------:R-:W-:Y:S01]  /*21470*/  FFMA.FTZ R129, R133, R0.reuse, -R3.reuse ;  /* 0x0000000085817223 */ /* 0x180fe20000010803 */
[-C--:B------:R-:W-:Y:S01]  /*21480*/  FFMA.FTZ R3, R125, R0.reuse, -R3 ;  /* 0x000000007d037223 */ /* 0x080fe20000010803 */
[----:B------:R-:W-:Y:S02]  /*21490*/  IMAD.MOV.U32 R125, RZ, RZ, 0x40000040 ;  /* 0x40000040ff7d7424 */ /* 0x000fe400078e00ff */
[-C--:B------:R-:W-:Y:S01]  /*214a0*/  FMUL.FTZ R124, R124, R0.reuse ;  /* 0x000000007c7c7220 */ /* 0x080fe20000410000 */
[----:B------:R-:W-:Y:S01]  /*214b0*/  WARPGROUP.ARRIVE ;  /* 0x00000000000079c5 */ /* 0x000fe20000000000 */
[----:B------:R-:W-:Y:S01]  /*214c0*/  MUFU.EX2 R8, R3 ;  /* 0x0000000300087308 */ /* 0x000fe20000000800 */
[----:B------:R-:W-:Y:S01]  /*214d0*/  FMUL.FTZ R133, R4, R0 ;  /* 0x0000000004857220 */ /* 0x000fe20000410000 */
[----:B------:R-:W-:-:S03]  /*214e0*/  R2UR UR7, R125 ;  /* 0x000000007d0772ca */ /* 0x000fc600000e0000 */
        /* <DEDUP_REMOVED lines=12> */
[----:B0-----:R-:W-:-:S02]  /*215b0*/  VIADD R124, R14, 0x300 ;  /* 0x000003000e7c7836 */ /* 0x001fc40000000000 */
[-CC-:B------:R-:W-:Y:S01]  /*215c0*/  FFMA.FTZ R195, R158, R0.reuse, -R133.reuse ;  /* 0x000000009ec37223 */ /* 0x180fe20000010885 */
[-CC-:B------:R-:W-:Y:S01]  /*215d0*/  FFMA.FTZ R153, R159, R0.reuse, -R133.reuse ;  /* 0x000000009f997223 */ /* 0x180fe20000010885 */
[-CC-:B------:R-:W-:Y:S01]  /*215e0*/  FFMA.FTZ R189, R146, R0.reuse, -R133.reuse ;  /* 0x0000000092bd7223 */ /* 0x180fe20000010885 */
[-CC-:B------:R-:W-:Y:S01]  /*215f0*/  FFMA.FTZ R14, R147, R0.reuse, -R133.reuse ;  /* 0x00000000930e7223 */ /* 0x180fe20000010885 */
[----:B------:R-:W-:Y:S01]  /*21600*/  R2UR UR6, R124 ;  /* 0x000000007c0672ca */ /* 0x000fe200000e0000 */
[-C--:B------:R-:W-:Y:S01]  /*21610*/  FFMA.FTZ R191, R150, R0.reuse, -R133 ;  /* 0x0000000096bf7223 */ /* 0x080fe20000010885 */
[----:B------:R-:W0:Y:S01]  /*21620*/  MUFU.EX2 R140, R140 ;  /* 0x0000008c008c7308 */ /* 0x000e220000000800 */
[----:B------:R-:W-:Y:S01]  /*21630*/  @!P1 PRMT R124, RZ, 0x654, R13 ;  /* 0x00000654ff7c9816 */ /* 0x000fe2000000000d */
[-CC-:B------:R-:W-:Y:S01]  /*21640*/  FFMA.FTZ R151, R151, R0.reuse, -R133.reuse ;  /* 0x0000000097977223 */ /* 0x180fe20000010885 */
[-CC-:B------:R-:W-:Y:S01]  /*21650*/  FFMA.FTZ R185, R138, R0.reuse, -R133.reuse ;  /* 0x000000008ab97223 */ /* 0x180fe20000010885 */
[-CC-:B------:R-:W-:Y:S01]  /*21660*/  FFMA.FTZ R139, R139, R0.reuse, -R133.reuse ;  /* 0x000000008b8b7223 */ /* 0x180fe20000010885 */
[-CC-:B------:R-:W-:Y:S01]  /*21670*/  FFMA.FTZ R187, R142, R0.reuse, -R133.reuse ;  /* 0x000000008ebb7223 */ /* 0x180fe20000010885 */
[-CC-:B------:R-:W-:Y:S01]  /*21680*/  FFMA.FTZ R181, R130, R0.reuse, -R133.reuse ;  /* 0x0000000082b57223 */ /* 0x180fe20000010885 */
[----:B------:R-:W-:Y:S01]  /*21690*/  FFMA.FTZ R183, R134, R0, -R133 ;  /* 0x0000000086b77223 */ /* 0x000fe20000010885 */
[----:B------:R-:W-:Y:S01]  /*216a0*/  MUFU.EX2 R203, R203 ;  /* 0x000000cb00cb7308 */ /* 0x000fe20000000800 */
[----:B-1----:R-:W-:Y:S01]  /*216b0*/  FFMA.FTZ R6, R3, R6, R201 ;  /* 0x0000000603067223 */ /* 0x002fe200000100c9 */
[-CC-:B------:R-:W-:Y:S01]  /*216c0*/  FFMA.FTZ R135, R135, R0.reuse, -R133.reuse ;  /* 0x0000000087877223 */ /* 0x180fe20000010885 */
[----:B------:R-:W-:Y:S01]  /*216d0*/  HGMMA.64x192x16.F32.BF16 R24, R176, gdesc[UR4].tnspB, R24, gsb0 ;  /* 0x42e00004b0187df0 */ /* 0x000fe20008001818 */
[-CC-:B------:R-:W-:Y:S01]  /*216e0*/  FFMA.FTZ R122, R122, R0.reuse, -R133.reuse ;  /* 0x000000007a7a7223 */ /* 0x180fe20000010885 */
[-CC-:B------:R-:W-:Y:S01]  /*216f0*/  FFMA.FTZ R123, R123, R0.reuse, -R133.reuse ;  /* 0x000000007b7b7223 */ /* 0x180fe20000010885 */
[-CC-:B------:R-:W-:Y:S01]  /*21700*/  FFMA.FTZ R126, R126, R0.reuse, -R133.reuse ;  /* 0x000000007e7e7223 */ /* 0x180fe20000010885 */
[----:B------:R-:W-:Y:S01]  /*21710*/  FFMA.FTZ R127, R127, R0, -R133 ;  /* 0x000000007f7f7223 */ /* 0x000fe20000010885 */
        /* <DEDUP_REMOVED lines=26> */
[----:B------:R-:W1:Y:S08]  /*218c0*/  MUFU.EX2 R132, R132 ;  /* 0x0000008400847308 */ /* 0x000e700000000800 */
[----:B------:R-:W-:Y:S01]  /*218d0*/  MUFU.EX2 R126, R126 ;  /* 0x0000007e007e7308 */ /* 0x000fe20000000800 */
[----:B------:R-:W-:-:S02]  /*218e0*/  WARPGROUP.DEPBAR.LE gsb0, 0x0 ;  /* 0x00008000000079c5 */ /* 0x000fc40000010000 */
[----:B------:R2:W-:Y:S01]  /*218f0*/  @!P1 SYNCS.ARRIVE.TRANS64.RED.A1T0 RZ, [R124+URZ], RZ ;  /* 0x000000ff7cff99a7 */ /* 0x0005e2000810043f */
[----:B------:R-:W-:Y:S02]  /*21900*/  F2FP.BF16.F32.PACK_AB R176, R121, R120 ;  /* 0x0000007879b0723e */ /* 0x000fe400000010ff */
[----:B0-----:R-:W-:Y:S02]  /*21910*/  F2FP.BF16.F32.PACK_AB R177, R123, R122 ;  /* 0x0000007a7bb1723e */ /* 0x001fe400000010ff */
[----:B------:R-:W-:Y:S01]  /*21920*/  MUFU.EX2 R127, R127 ;  /* 0x0000007f007f7308 */ /* 0x000fe20000000800 */
[----:B-1----:R-:W-:Y:S01]  /*21930*/  F2FP.BF16.F32.PACK_AB R178, R8, R132 ;  /* 0x0000008408b2723e */ /* 0x002fe200000010ff */
[----:B--2---:R-:W-:Y:S01]  /*21940*/  FADD.FTZ R124, R203, R6 ;  /* 0x00000006cb7c7221 */ /* 0x004fe20000010000 */
[----:B------:R0:W-:Y:S01]  /*21950*/  @!P1 SYNCS.ARRIVE.TRANS64.RED.A1T0 RZ, [R11+URZ], RZ ;  /* 0x000000ff0bff99a7 */ /* 0x0001e2000810043f */
[C---:B------:R-:W-:Y:S02]  /*21960*/  F2FP.BF16.F32.PACK_AB R203, R141.reuse, R203 ;  /* 0x000000cb8dcb723e */ /* 0x040fe400000010ff */
[----:B------:R-:W-:-:S02]  /*21970*/  FADD.FTZ R124, R141, R124 ;  /* 0x0000007c8d7c7221 */ /* 0x000fc40000010000 */
[----:B------:R-:W1:Y:S02]  /*21980*/  MUFU.EX2 R6, R139 ;  /* 0x0000008b00067308 */ /* 0x000e640000000800 */
[----:B------:R-:W-:Y:S01]  /*21990*/  FADD.FTZ R124, R197, R124 ;  /* 0x0000007cc57c7221 */ /* 0x000fe20000010000 */
[----:B0-----:R-:W-:Y:S01]  /*219a0*/  FADD.FTZ R11, R196, R7 ;  /* 0x00000007c40b7221 */ /* 0x001fe20000010000 */
[----:B------:R-:W-:Y:S01]  /*219b0*/  FFMA.FTZ R7, R143, R0, -R133 ;  /* 0x000000008f077223 */ /* 0x000fe20000010885 */
[C---:B------:R-:W-:Y:S01]  /*219c0*/  F2FP.BF16.F32.PACK_AB R196, R20.reuse, R196 ;  /* 0x000000c414c4723e */ /* 0x040fe200000010ff */
[C---:B------:R-:W-:Y:S01]  /*219d0*/  FADD.FTZ R124, R149.reuse, R124 ;  /* 0x0000007c957c7221 */ /* 0x040fe20000010000 */
[----:B------:R-:W-:Y:S01]  /*219e0*/  FADD.FTZ R11, R20, R11 ;  /* 0x0000000b140b7221 */ /* 0x000fe20000010000 */
[----:B------:R-:W-:Y:S02]  /*219f0*/  F2FP.BF16.F32.PACK_AB R197, R149, R197 ;  /* 0x000000c595c5723e */ /* 0x000fe400000010ff */
[----:B------:R-:W-:Y:S01]  /*21a00*/  FADD.FTZ R124, R199, R124 ;  /* 0x0000007cc77c7221 */ /* 0x000fe20000010000 */
[----:B------:R-:W-:Y:S01]  /*21a10*/  FADD.FTZ R125, R198, R11 ;  /* 0x0000000bc67d7221 */ /* 0x000fe20000010000 */
[----:B------:R-:W0:Y:S01]  /*21a20*/  MUFU.EX2 R7, R7 ;  /* 0x0000000700077308 */ /* 0x000e220000000800 */
[----:B------:R-:W-:Y:S01]  /*21a30*/  FFMA.FTZ R11, R131, R0, -R133 ;  /* 0x00000000830b7223 */ /* 0x000fe20000010885 */
[----:B------:R-:W-:Y:S01]  /*21a40*/  FADD.FTZ R124, R145, R124 ;  /* 0x0000007c917c7221 */ /* 0x000fe20000010000 */
[C---:B------:R-:W-:Y:S01]  /*21a50*/  FADD.FTZ R125, R9.reuse, R125 ;  /* 0x0000007d097d7221 */ /* 0x040fe20000010000 */
[----:B------:R-:W-:-:S02]  /*21a60*/  F2FP.BF16.F32.PACK_AB R198, R9, R198 ;  /* 0x000000c609c6723e */ /* 0x000fc400000010ff */
[----:B------:R-:W-:Y:S01]  /*21a70*/  FADD.FTZ R124, R193, R124 ;  /* 0x0000007cc17c7221 */ /* 0x000fe20000010000 */
[----:B------:R-:W-:Y:S01]  /*21a80*/  FADD.FTZ R125, R192, R125 ;  /* 0x0000007dc07d7221 */ /* 0x000fe20000010000 */
[----:B------:R-:W2:Y:S01]  /*21a90*/  MUFU.EX2 R11, R11 ;  /* 0x0000000b000b7308 */ /* 0x000ea20000000800 */
[----:B------:R-:W-:Y:S01]  /*21aa0*/  F2FP.BF16.F32.PACK_AB R199, R145, R199 ;  /* 0x000000c791c7723e */ /* 0x000fe200000010ff */
        /* <DEDUP_REMOVED lines=19> */
[C---:B------:R-:W-:Y:S01]  /*21be0*/  FADD.FTZ R125, R144.reuse, R125 ;  /* 0x0000007d907d7221 */ /* 0x040fe20000010000 */
[----:B------:R-:W-:Y:S02]  /*21bf0*/  F2FP.BF16.F32.PACK_AB R190, R144, R190 ;  /* 0x000000be90be723e */ /* 0x000fe400000010ff */
        /* <DEDUP_REMOVED lines=34> */
[----:B------:R-:W-:Y:S02]  /*21e20*/  IMAD.MOV.U32 R9, RZ, RZ, R5 ;  /* 0x000000ffff097224 */ /* 0x000fe400078e0005 */
[----:B------:R-:W-:Y:S01]  /*21e30*/  FADD.FTZ R6, R127, R6 ;  /* 0x000000067f067221 */ /* 0x000fe20000010000 */
[----:B------:R-:W-:Y:S01]  /*21e40*/  FADD.FTZ R7, R8, R7 ;  /* 0x0000000708077221 */ /* 0x000fe20000010000 */
[----:B------:R-:W-:Y:S01]  /*21e50*/  IMAD.MOV.U32 R8, RZ, RZ, R4 ;  /* 0x000000ffff087224 */ /* 0x000fe200078e0004 */
[----:B------:R-:W-:Y:S06]  /*21e60*/  @P2 BRA `(.L_x_6383) ;  /* 0xffffffb000b82947 */ /* 0x000fec000383ffff */
.L_x_6372:
[----:B------:R-:W-:Y:S05]  /*21e70*/  BSYNC B0 ;  /* 0x0000000000007941 */ /* 0x000fea0003800000 */
.L_x_6371:
        /* <DEDUP_REMOVED lines=99> */
.L_x_6384:
[----:B------:R-:W-:Y:S01]  /*224b0*/  IMAD R8, R205, 0x8, R16 ;  /* 0x00000008cd087824 */ /* 0x000fe200078e0210 */
[----:B------:R-:W-:-:S04]  /*224c0*/  SHF.L.U32 R3, R208, 0x1f, RZ ;  /* 0x0000001fd0037819 */ /* 0x000fc800000006ff */
[----:B------:R0:W1:Y:S01]  /*224d0*/  SYNCS.PHASECHK.TRANS64.TRYWAIT P2, [R8+URZ+0x36850], R3 ;  /* 0x03685003080075a7 */ /* 0x000062000804017f */
[----:B------:R-:W-:Y:S05]  /*224e0*/  @!P0 BRA `(.L_x_6385) ;  /* 0x0000000000048947 */ /* 0x000fea0003800000 */
[----:B------:R-:W-:Y:S01]  /*224f0*/  BPT.TRAP 0x1 ;  /* 0x000000040000795c */ /* 0x000fe20000300000 */
.L_x_6385:
        /* <DEDUP_REMOVED lines=9> */
.L_x_6387:
[----:B------:R-:W-:Y:S05]  /*22590*/  BSYNC B0 ;  /* 0x0000000000007941 */ /* 0x000fea0003800000 */
.L_x_6386:
        /* <DEDUP_REMOVED lines=9> */
[----:B------:R-:W-:-:S02]  /*22630*/  VIADD R205, R205, 0x1 ;  /* 0x00000001cdcd7836 */ /* 0x000fc40000000000 */
[----:B------:R-:W-:-:S03]  /*22640*/  VIADD R236, R236, 0x1 ;  /* 0x00000001ecec7836 */ /* 0x000fc60000000000 */
[----:B------:R-:W-:-:S04]  /*22650*/  ISETP.NE.AND P2, PT, R205, 0x2, PT ;  /* 0x00000002cd00780c */ /* 0x000fc80003f45270 */
[----:B------:R-:W-:Y:S01]  /*22660*/  SEL R205, R205, RZ, P2 ;  /* 0x000000ffcdcd7207 */ /* 0x000fe20001000000 */
        /* <DEDUP_REMOVED lines=41> */
[----:B------:R-:W-:-:S02]  /*22900*/  IMAD.MOV.U32 R7, RZ, RZ, RZ ;  /* 0x000000ffff077224 */ /* 0x000fc400078e00ff */
[----:B-1----:R-:W-:Y:S01]  /*22910*/  FADD.FTZ R9, R3, R6 ;  /* 0x0000000603097221 */ /* 0x002fe20000010000 */
[----:B------:R-:W-:Y:S01]  /*22920*/  IMAD.MOV.U32 R6, RZ, RZ, -0x800000 ;  /* 0xff800000ff067424 */ /* 0x000fe200078e00ff */
[----:B------:R-:W0:Y:S04]  /*22930*/  SHFL.BFLY PT, R3, R2, 0x1, 0x1f ;  /* 0x0c201f0002037f89 */ /* 0x000e2800000e0000 */
[----:B------:R-:W1:Y:S01]  /*22940*/  SHFL.BFLY PT, R10, R9, 0x1, 0x1f ;  /* 0x0c201f00090a7f89 */ /* 0x000e6200000e0000 */
[----:B0-----:R-:W-:Y:S01]  /*22950*/  FADD.FTZ R13, R2, R3 ;  /* 0x00000003020d7221 */ /* 0x001fe20000010000 */
[----:B------:R-:W-:Y:S01]  /*22960*/  IMAD.MOV.U32 R2, RZ, RZ, RZ ;  /* 0x000000ffff027224 */ /* 0x000fe200078e00ff */
[----:B------:R-:W-:Y:S01]  /*22970*/  SEL R3, RZ, 0x1, P2 ;  /* 0x00000001ff037807 */ /* 0x000fe20001000000 */
[----:B-1----:R-:W-:-:S02]  /*22980*/  FADD.FTZ R14, R9, R10 ;  /* 0x0000000a090e7221 */ /* 0x002fc40000010000 */
[----:B------:R-:W-:Y:S02]  /*22990*/  FSETP.NE.FTZ.AND P0, PT, R13, RZ, PT ;  /* 0x000000ff0d00720b */ /* 0x000fe40003f15000 */
        /* <DEDUP_REMOVED lines=115> */
.L_x_6295:
        /* <DEDUP_REMOVED lines=53> */
[C---:B------:R-:W-:Y:S02]  /*23420*/  IADD3 R139, P2, R8.reuse, 0x20, RZ ;  /* 0x00000020088b7810 */ /* 0x040fe40007f5e0ff */
[C---:B------:R-:W-:Y:S02]  /*23430*/  IADD3 R141, P1, R8.reuse, 0x40, RZ ;  /* 0x00000040088d7810 */ /* 0x040fe40007f3e0ff */
[----:B------:R-:W-:Y:S01]  /*23440*/  LOP3.LUT R14, R139, 0x380, RZ, 0xc0, !PT ;  /* 0x000003808b0e7812 */ /* 0x000fe200078ec0ff */
[--C-:B------:R-:W-:Y:S01]  /*23450*/  IMAD.X R15, RZ, RZ, R9.reuse, P2 ;  /* 0x000000ffff0f7224 */ /* 0x100fe200010e0609 */
[----:B------:R-:W-:Y:S01]  /*23460*/  IADD3 R145, P5, R8, 0x4000, RZ ;  /* 0x0000400008917810 */ /* 0x000fe20007fbe0ff */
[--C-:B------:R-:W-:Y:S01]  /*23470*/  IMAD.X R21, RZ, RZ, R9.reuse, P1 ;  /* 0x000000ffff157224 */ /* 0x100fe200008e0609 */
[----:B------:R-:W-:Y:S02]  /*23480*/  SHF.R.U64 R14, R14, 0x3, RZ ;  /* 0x000000030e0e7819 */ /* 0x000fe400000012ff */
[C---:B------:R-:W-:Y:S01]  /*23490*/  IADD3 R38, P0, R8.reuse, 0x4020, RZ ;  /* 0x0000402008267810 */ /* 0x040fe20007f1e0ff */
[----:B------:R-:W-:Y:S01]  /*234a0*/  IMAD.X R35, RZ, RZ, R9, P5 ;  /* 0x000000ffff237224 */ /* 0x000fe200028e0609 */
[----:B------:R-:W-:-:S02]  /*234b0*/  LOP3.LUT R5, R8, 0x380, RZ, 0xc0, !PT ;  /* 0x0000038008057812 */ /* 0x000fc400078ec0ff */
[----:B------:R-:W-:Y:S01]  /*234c0*/  IADD3 R143, P6, R8, 0x60, RZ ;  /* 0x00000060088f7810 */ /* 0x000fe20007fde0ff */
[--C-:B------:R-:W-:Y:S01]  /*234d0*/  IMAD.X R39, RZ, RZ, R9.reuse, P0 ;  /* 0x000000ffff277224 */ /* 0x100fe200000e0609 */
[----:B------:R-:W-:Y:S02]  /*234e0*/  LOP3.LUT R20, R141, 0x380, RZ, 0xc0, !PT ;  /* 0x000003808d147812 */ /* 0x000fe400078ec0ff */
[----:B------:R-:W-:Y:S01]  /*234f0*/  LOP3.LUT R14, R14, R139, RZ, 0x3c, !PT ;  /* 0x0000008b0e0e7212 */ /* 0x000fe200078e3cff */
[----:B------:R-:W-:Y:S01]  /*23500*/  IMAD.X R31, RZ, RZ, R9, P6 ;  /* 0x000000ffff1f7224 */ /* 0x000fe200030e0609 */
[----:B------:R-:W-:Y:S02]  /*23510*/  LOP3.LUT R34, R145, 0x380, RZ, 0xc0, !PT ;  /* 0x0000038091227812 */ /* 0x000fe400078ec0ff */
[----:B------:R-:W-:Y:S02]  /*23520*/  LOP3.LUT R139, R38, 0x380, RZ, 0xc0, !PT ;  /* 0x00000380268b7812 */ /* 0x000fe400078ec0ff */
[----:B------:R-:W-:-:S02]  /*23530*/  SHF.R.U64 R5, R5, 0x3, RZ ;  /* 0x0000000305057819 */ /* 0x000fc400000012ff */
[----:B------:R-:W-:Y:S02]  /*23540*/  SHF.R.U64 R20, R20, 0x3, RZ ;  /* 0x0000000314147819 */ /* 0x000fe400000012ff */
[----:B------:R-:W-:Y:S02]  /*23550*/  IADD3 R42, P4, R8, 0x4040, RZ ;  /* 0x00004040082a7810 */ /* 0x000fe40007f9e0ff */
[----:B------:R-:W-:Y:S02]  /*23560*/  SHF.R.U64 R34, R34, 0x3, RZ ;  /* 0x0000000322227819 */ /* 0x000fe400000012ff */
[----:B------:R-:W-:Y:S01]  /*23570*/  SHF.R.U64 R139, R139, 0x3, RZ ;  /* 0x000000038b8b7819 */ /* 0x000fe200000012ff */
[----:B------:R-:W-:Y:S01]  /*23580*/  IMAD.X R43, RZ, RZ, R9, P4 ;  /* 0x000000ffff2b7224 */ /* 0x000fe200020e0609 */
[C---:B------:R-:W-:Y:S02]  /*23590*/  IADD3 R46, P3, R8.reuse, 0x4060, RZ ;  /* 0x00004060082e7810 */ /* 0x040fe40007f7e0ff */
[----:B------:R-:W-:-:S02]  /*235a0*/  IADD3 R50, P2, R8, 0x8000, RZ ;  /* 0x0000800008327810 */ /* 0x000fc40007f5e0ff */
[C---:B------:R-:W-:Y:S01]  /*235b0*/  IADD3 R2, P1, R8.reuse, 0x8020, RZ ;  /* 0x0000802008027810 */ /* 0x040fe20007f3e0ff */
[--C-:B------:R-:W-:Y:S01]  /*235c0*/  IMAD.X R47, RZ, RZ, R9.reuse, P3 ;  /* 0x000000ffff2f7224 */ /* 0x100fe200018e0609 */
[C---:B-1----:R-:W-:Y:S01]  /*235d0*/  IADD3 R24, P6, R8.reuse, 0x8040, RZ ;  /* 0x0000804008187810 */ /* 0x042fe20007fde0ff */
[--C-:B------:R-:W-:Y:S01]  /*235e0*/  IMAD.X R51, RZ, RZ, R9.reuse, P2 ;  /* 0x000000ffff337224 */ /* 0x100fe200010e0609 */
[----:B------:R-:W-:Y:S01]  /*235f0*/  IADD3 R86, P5, R8, 0x8060, RZ ;  /* 0x0000806008567810 */ /* 0x000fe20007fbe0ff */
[--C-:B------:R-:W-:Y:S01]  /*23600*/  IMAD.X R55, RZ, RZ, R9.reuse, P1 ;  /* 0x000000ffff377224 */ /* 0x100fe200008e0609 */
[----:B------:R-:W-:Y:S01]  /*23610*/  LOP3.LUT R30, R143, 0x380, RZ, 0xc0, !PT ;  /* 0x000003808f1e7812 */ /* 0x000fe200078ec0ff */
[--C-:B------:R-:W-:Y:S01]  /*23620*/  IMAD.X R59, RZ, RZ, R9.reuse, P6 ;  /* 0x000000ffff3b7224 */ /* 0x100fe200030e0609 */
[----:B------:R-:W-:Y:S01]  /*23630*/  LOP3.LUT R8, R5, R8, RZ, 0x3c, !PT ;  /* 0x0000000805087212 */ /* 0x000fe200078e3cff */
[----:B------:R-:W-:Y:S01]  /*23640*/  IMAD.X R5, RZ, RZ, R9, P5 ;  /* 0x000000ffff057224 */ /* 0x000fe200028e0609 */
[----:B------:R-:W-:-:S02]  /*23650*/  LOP3.LUT R20, R20, R141, RZ, 0x3c, !PT ;  /* 0x0000008d14147212 */ /* 0x000fc400078e3cff */
[----:B------:R-:W-:Y:S02]  /*23660*/  LOP3.LUT R34, R34, R145, RZ, 0x3c, !PT ;  /* 0x0000009122227212 */ /* 0x000fe400078e3cff */
[----:B------:R-:W-:Y:S02]  /*23670*/  LOP3.LUT R141, R42, 0x380, RZ, 0xc0, !PT ;  /* 0x000003802a8d7812 */ /* 0x000fe400078ec0ff */
[----:B------:R-:W-:Y:S02]  /*23680*/  LOP3.LUT R38, R139, R38, RZ, 0x3c, !PT ;  /* 0x000000268b267212 */ /* 0x000fe400078e3cff */
[----:B------:R-:W-:Y:S02]  /*23690*/  SHF.R.U64 R30, R30, 0x3, RZ ;  /* 0x000000031e1e7819 */ /* 0x000fe400000012ff */
[----:B------:R-:W-:Y:S02]  /*236a0*/  LOP3.LUT R145, R50, 0x380, RZ, 0xc0, !PT ;  /* 0x0000038032917812 */ /* 0x000fe400078ec0ff */
[----:B------:R-:W-:-:S02]  /*236b0*/  LOP3.LUT R139, R24, 0x380, RZ, 0xc0, !PT ;  /* 0x00000380188b7812 */ /* 0x000fc400078ec0ff */
[----:B------:R-:W-:Y:S02]  /*236c0*/  MOV R94, R8 ;  /* 0x00000008005e7202 */ /* 0x000fe40000000f00 */
[----:B------:R-:W-:Y:S02]  /*236d0*/  F2FP.BF16.F32.PACK_AB R8, R4, R0 ;  /* 0x000000000408723e */ /* 0x000fe400000010ff */
[----:B------:R-:W-:Y:S02]  /*236e0*/  SHF.R.U64 R141, R141, 0x3, RZ ;  /* 0x000000038d8d7819 */ /* 0x000fe400000012ff */
[----:B------:R-:W-:Y:S02]  /*236f0*/  LOP3.LUT R0, R2, 0x380, RZ, 0xc0, !PT ;  /* 0x0000038002007812 */ /* 0x000fe400078ec0ff */
[----:B------:R-:W-:Y:S02]  /*23700*/  LOP3.LUT R30, R30, R143, RZ, 0x3c, !PT ;  /* 0x0000008f1e1e7212 */ /* 0x000fe400078e3cff */
[----:B------:R-:W-:-:S02]  /*23710*/  SHF.R.U64 R145, R145, 0x3, RZ ;  /* 0x0000000391917819 */ /* 0x000fc400000012ff */
[----:B------:R-:W-:Y:S02]  /*23720*/  SHF.R.U64 R139, R139, 0x3, RZ ;  /* 0x000000038b8b7819 */ /* 0x000fe400000012ff */
[----:B------:R-:W-:Y:S02]  /*23730*/  LOP3.LUT R143, R46, 0x380, RZ, 0xc0, !PT ;  /* 0x000003802e8f7812 */ /* 0x000fe400078ec0ff */
[----:B------:R-:W-:Y:S02]  /*23740*/  F2FP.BF16.F32.PACK_AB R9, R138, R10 ;  /* 0x0000000a8a09723e */ /* 0x000fe400000010ff */
[----:B------:R-:W-:Y:S02]  /*23750*/  F2FP.BF16.F32.PACK_AB R10, R29, R28 ;  /* 0x0000001c1d0a723e */ /* 0x000fe400000010ff */
[----:B------:R-:W-:Y:S02]  /*23760*/  LOP3.LUT R42, R141, R42, RZ, 0x3c, !PT ;  /* 0x0000002a8d2a7212 */ /* 0x000fe400078e3cff */
[----:B------:R-:W-:Y:S01]  /*23770*/  SHF.R.U64 R29, R0, 0x3, RZ ;  /* 0x00000003001d7819 */ /* 0x000fe200000012ff */
[----:B------:R-:W-:Y:S01]  /*23780*/  STSM.16.M88.4 [R94], R8 ;  /* 0x000000085e007844 */ /* 0x000fe20000000200 */
[----:B------:R-:W-:-:S02]  /*23790*/  LOP3.LUT R50, R145, R50, RZ, 0x3c, !PT ;  /* 0x0000003291327212 */ /* 0x000fc400078e3cff */
[----:B------:R-:W-:Y:S02]  /*237a0*/  LOP3.LUT R58, R139, R24, RZ, 0x3c, !PT ;  /* 0x000000188b3a7212 */ /* 0x000fe400078e3cff */
[----:B------:R-:W-:Y:S02]  /*237b0*/  SHF.R.U64 R143, R143, 0x3, RZ ;  /* 0x000000038f8f7819 */ /* 0x000fe400000012ff */
[----:B------:R-:W-:Y:S02]  /*237c0*/  LOP3.LUT R141, R86, 0x380, RZ, 0xc0, !PT ;  /* 0x00000380568d7812 */ /* 0x000fe400078ec0ff */
[----:B------:R-:W-:Y:S02]  /*237d0*/  MOV R24, R14 ;  /* 0x0000000e00187202 */ /* 0x000fe40000000f00 */
[----:B------:R-:W-:Y:S02]  /*237e0*/  MOV R15, R34 ;  /* 0x00000022000f7202 */ /* 0x000fe40000000f00 */
[----:B------:R-:W-:-:S02]  /*237f0*/  LOP3.LUT R54, R29, R2, RZ, 0x3c, !PT ;  /* 0x000000021d367212 */ /* 0x000fc400078e3cff */
[----:B------:R-:W-:Y:S02]  /*23800*/  MOV R14, R42 ;  /* 0x0000002a000e7202 */ /* 0x000fe40000000f00 */
[----:B------:R-:W-:Y:S02]  /*23810*/  F2FP.BF16.F32.PACK_AB R34, R37, R36 ;  /* 0x000000242522723e */ /* 0x000fe400000010ff */
[----:B------:R-:W-:Y:S02]  /*23820*/  F2FP.BF16.F32.PACK_AB R35, R135, R124 ;  /* 0x0000007c8723723e */ /* 0x000fe400000010ff */
[----:B------:R-:W-:Y:S02]  /*23830*/  MOV R20, R20 ;  /* 0x0000001400147202 */ /* 0x000fe40000000f00 */
        /* <DEDUP_REMOVED lines=18> */
[----:B-1----:R-:W-:Y:S01]  /*23960*/  IMAD.MOV.U32 R20, RZ, RZ, RZ ;  /* 0x000000ffff147224 */ /* 0x002fe200078e00ff */
[----:B------:R-:W-:Y:S01]  /*23970*/  ISETP.NE.U32.AND P0, PT, RZ, UR4, PT ;  /* 0x00000004ff007c0c */ /* 0x000fe2000bf05070 */
[----:B------:R-:W-:Y:S01]  /*23980*/  STSM.16.M88.4 [R38], R64 ;  /* 0x0000004026007844 */ /* 0x000fe20000000200 */
[----:B------:R-:W-:-:S02]  /*23990*/  IADD3 R8, P1, R233, UR4, RZ ;  /* 0x00000004e9087c10 */ /* 0x000fc4000ff3e0ff */
[----:B------:R-:W-:Y:S01]  /*239a0*/  MOV R54, R54 ;  /* 0x0000003600367202 */ /* 0x000fe20000000f00 */
[----:B------:R-:W-:Y:S01]  /*239b0*/  STSM.16.M88.4 [R14], R72 ;  /* 0x000000480e007844 */ /* 0x000fe20000000200 */
[----:B------:R-:W-:Y:S02]  /*239c0*/  MOV R10, R4 ;  /* 0x00000004000a7202 */ /* 0x000fe40000000f00 */
[----:B------:R-:W-:Y:S01]  /*239d0*/  ISETP.NE.AND.EX P0, PT, RZ, UR5, PT, P0 ;  /* 0x00000005ff007c0c */ /* 0x000fe2000bf05300 */
[----:B------:R-:W-:Y:S01]  /*239e0*/  STSM.16.M88.4 [R46], R80 ;  /* 0x000000502e007844 */ /* 0x000fe20000000200 */
[----:B------:R-:W-:Y:S01]  /*239f0*/  IADD3.X R9, R234, UR5, RZ, P1, !PT ;  /* 0x00000005ea097c10 */ /* 0x000fe20008ffe4ff */
[----:B------:R-:W-:Y:S02]  /*23a00*/  ULDC.64 UR4, c[0x0][0xc08] ;  /* 0x0003020000047ab9 */ /* 0x000fe40000000a00 */
[----:B------:R1:W-:Y:S01]  /*23a10*/  STSM.16.M88.4 [R2], R88 ;  /* 0x0000005802007844 */ /* 0x0003e20000000200 */
[----:B------:R-:W-:-:S03]  /*23a20*/  ISETP.NE.U32.AND P2, PT, RZ, UR4, PT ;  /* 0x00000004ff007c0c */ /* 0x000fc6000bf45070 */
[----:B------:R2:W-:Y:S04]  /*23a30*/  STSM.16.M88.4 [R54], R96 ;  /* 0x0000006036007844 */ /* 0x0005e80000000200 */
[----:B------:R2:W-:Y:S01]  /*23a40*/  STSM.16.M88.4 [R0], R104 ;  /* 0x0000006800007844 */ /* 0x0005e20000000200 */
[----:B------:R-:W-:-:S03]  /*23a50*/  ISETP.NE.AND.EX P2, PT, RZ, UR5, PT, P2 ;  /* 0x00000005ff007c0c */ /* 0x000fc6000bf45320 */
[----:B------:R2:W-:Y:S01]  /*23a60*/  STSM.16.M88.4 [R10], R112 ;  /* 0x000000700a007844 */ /* 0x0005e20000000200 */
[----:B------:R-:W-:Y:S09]  /*23a70*/  BAR.SYNC.DEFER_BLOCKING 0x1, 0x100 ;  /* 0x0044000000007b1d */ /* 0x000ff20000010000 */
[----:B------:R-:W-:Y:S01]  /*23a80*/  @P2 IADD3 R4, P3, R233, UR4, RZ ;  /* 0x00000004e9042c10 */ /* 0x000fe2000ff7e0ff */
[----:B------:R-:W-:Y:S01]  /*23a90*/  ULDC UR4, c[0x0][0xa88] ;  /* 0x0002a20000047ab9 */ /* 0x000fe20000000800 */
[----:B-1----:R-:W1:Y:S01]  /*23aa0*/  LDC R2, c[0x0][0xbe8] ;  /* 0x0002fa00ff027b82 */ /* 0x002e620000000800 */
[----:B------:R-:W-:Y:S01]  /*23ab0*/  IMAD.U32 R7, RZ, RZ, UR4 ;  /* 0x00000004ff077e24 */ /* 0x000fe2000f8e00ff */
[----:B------:R-:W-:Y:S01]  /*23ac0*/  @P2 IADD3.X R5, R234, UR5, RZ, P3, !PT ;  /* 0x00000005ea052c10 */ /* 0x000fe20009ffe4ff */
[----:B------:R2:W5:Y:S04]  /*23ad0*/  @P0 LDG.E R20, desc[UR60][R8.64] ;  /* 0x0000003c08140981 */ /* 0x000568000c1e1900 */
[----:B------:R2:W5:Y:S01]  /*23ae0*/  @P2 LDG.E R7, desc[UR60][R4.64] ;  /* 0x0000003c04072981 */ /* 0x000562000c1e1900 */
[----:B-1----:R-:W-:-:S13]  /*23af0*/  ISETP.NE.AND P1, PT, R2, 0x1, PT ;  /* 0x000000010200780c */ /* 0x002fda0003f25270 */
[----:B------:R-:W1:Y:S08]  /*23b00*/  @P1 LDC R11, c[0x0][0xbec] ;  /* 0x0002fb00ff0b1b82 */ /* 0x000e700000000800 */
[----:B------:R-:W3:Y:S01]  /*23b10*/  @P1 LDC R29, c[0x0][0xbf0] ;  /* 0x0002fc00ff1d1b82 */ /* 0x000ee20000000800 */
[----:B--2---:R-:W-:Y:S05]  /*23b20*/  @P2 BRA `(.L_x_6391) ;  /* 0x0000000000102947 */ /* 0x004fea0003800000 */
[----:B------:R-:W-:Y:S05]  /*23b30*/  @!P0 BRA `(.L_x_6391) ;  /* 0x00000000000c8947 */ /* 0x000fea0003800000 */
[----:B------:R-:W2:Y:S04]  /*23b40*/  LDG.E R0, desc[UR60][R8.64] ;  /* 0x0000003c08007981 */ /* 0x000ea8000c1e1900 */
[----:B-----5:R-:W2:Y:S02]  /*23b50*/  LDG.E R7, desc[UR60][R8.64+0x4] ;  /* 0x0000043c08077981 */ /* 0x020ea4000c1e1900 */
[----:B--2---:R-:W-:-:S07]  /*23b60*/  IMAD.IADD R7, R7, 0x1, -R0 ;  /* 0x0000000107077824 */ /* 0x004fce00078e0a00 */
.L_x_6391:
[----:B------:R-:W2:Y:S01]  /*23b70*/  LDL.LU R8, [R1+0x54] ;  /* 0x0000540001087983 */ /* 0x000ea20000300800 */
[----:B------:R-:W-:Y:S01]  /*23b80*/  SHF.R.S32.HI R24, RZ, 0x1f, R232 ;  /* 0x0000001fff187819 */ /* 0x000fe200000114e8 */
[----:B------:R-:W-:Y:S01]  /*23b90*/  IMAD.IADD R10, R228, 0x1, R222 ;  /* 0x00000001e40a7824 */ /* 0x000fe200078e02de */
[----:B------:R-:W-:Y:S01]  /*23ba0*/  ULDC.64 UR4, c[0x0][0xb90] ;  /* 0x0002e40000047ab9 */ /* 0x000fe20000000a00 */
[----:B------:R-:W4:Y:S01]  /*23bb0*/  LDL R31, [R1+0x8c] ;  /* 0x00008c00011f7983 */ /* 0x000f220000100800 */
[----:B-----5:R-:W-:Y:S01]  /*23bc0*/  SHF.R.S32.HI R21, RZ, 0x1f, R20 ;  /* 0x0000001fff157819 */ /* 0x020fe20000011414 */
[----:B------:R-:W-:Y:S01]  /*23bd0*/  IMAD R5, R24, UR4, RZ ;  /* 0x0000000418057c24 */ /* 0x000fe2000f8e02ff */
[----:B------:R-:W0:Y:S01]  /*23be0*/  S2R R35, SR_TID.X ;  /* 0x0000000000237919 */ /* 0x000e220000002100 */
[----:B-1----:R-:W-:Y:S01]  /*23bf0*/  @P1 IMAD.HI.U32 R0, R10, R11, RZ ;  /* 0x0000000b0a001227 */ /* 0x002fe200078e00ff */
[----:B------:R-:W-:Y:S01]  /*23c00*/  SEL R235, R235, RZ, !P0 ;  /* 0x000000ffebeb7207 */ /* 0x000fe20004000000 */
[----:B------:R-:W1:Y:S02]  /*23c10*/  @P1 LDC R67, c[0x0][0xbec] ;  /* 0x0002fb00ff431b82 */ /* 0x000e640000000800 */
[----:B------:R-:W-:Y:S01]  /*23c20*/  IMAD.MOV.U32 R9, RZ, RZ, R10 ;  /* 0x000000ffff097224 */ /* 0x000fe200078e000a */
[----:B---3--:R-:W-:Y:S01]  /*23c30*/  @P1 SHF.R.U32.HI R9, RZ, R29, R0 ;  /* 0x0000001dff091219 */ /* 0x008fe20000011600 */
[----:B------:R-:W-:-:S02]  /*23c40*/  IMAD R15, R232, UR5, R5 ;  /* 0x00000005e80f7c24 */ /* 0x000fc4000f8e0205 */
[----:B------:R-:W-:Y:S01]  /*23c50*/  IMAD.WIDE.U32 R4, R232, UR4, R20 ;  /* 0x00000004e8047c25 */ /* 0x000fe2000f8e0014 */
[----:B------:R-:W-:Y:S01]  /*23c60*/  ULDC.64 UR4, c[0x0][0xb98] ;  /* 0x0002e60000047ab9 */ /* 0x000fe20000000a00 */
[----:B------:R-:W3:Y:S02]  /*23c70*/  @P1 LDC R69, c[0x0][0xbf0] ;  /* 0x0002fc00ff451b82 */ /* 0x000ee40000000800 */
[----:B------:R-:W-:Y:S02]  /*23c80*/  IMAD.IADD R5, R5, 0x1, R15 ;  /* 0x0000000105057824 */ /* 0x000fe400078e020f */
[----:B0-----:R-:W-:-:S05]  /*23c90*/  VIADD R35, R35, 0xffffff80 ;  /* 0xffffff8023237836 */ /* 0x001fca0000000000 */
[----:B------:R-:W-:-:S04]  /*23ca0*/  SHF.R.S32.HI R68, RZ, 0x1f, R35 ;  /* 0x0000001fff447819 */ /* 0x000fc80000011423 */
[----:B------:R-:W-:-:S04]  /*23cb0*/  LEA.HI R68, R68, R35, RZ, 0x3 ;  /* 0x0000002344447211 */ /* 0x000fc800078f18ff */
[----:B------:R-:W-:Y:S01]  /*23cc0*/  SHF.R.S32.HI R68, RZ, 0x3, R68 ;  /* 0x00000003ff447819 */ /* 0x000fe20000011444 */
[----:B------:R-:W-:-:S04]  /*23cd0*/  IMAD.MOV R15, RZ, RZ, -R9 ;  /* 0x000000ffff0f7224 */ /* 0x000fc800078e0a09 */
[----:B------:R-:W-:Y:S02]  /*23ce0*/  IMAD R11, R68, 0x40, R223 ;  /* 0x00000040440b7824 */ /* 0x000fe400078e02df */
[----:B------:R-:W-:-:S04]  /*23cf0*/  IMAD.WIDE.U32 R4, R235, UR4, R4 ;  /* 0x00000004eb047c25 */ /* 0x000fc8000f8e0004 */
[----:B------:R-:W-:-:S04]  /*23d00*/  IMAD.WIDE R12, R11, 0x2, R12 ;  /* 0x000000020b0c7825 */ /* 0x000fc800078e020c */
[----:B------:R-:W-:Y:S01]  /*23d10*/  IMAD R11, R2, R15, R10 ;  /* 0x0000000f020b7224 */ /* 0x000fe200078e020a */
[----:B------:R-:W-:Y:S02]  /*23d20*/  SHF.R.S32.HI R15, RZ, 0x1f, R9 ;  /* 0x0000001fff0f7819 */ /* 0x000fe40000011409 */
[----:B------:R-:W-:-:S04]  /*23d30*/  SHF.R.S32.HI R34, RZ, 0x1f, R35 ;  /* 0x0000001fff227819 */ /* 0x000fc80000011423 */
[----:B------:R-:W-:-:S04]  /*23d40*/  LEA.HI R34, R34, R35, RZ, 0x7 ;  /* 0x0000002322227211 */ /* 0x000fc800078f38ff */
[----:B------:R-:W-:Y:S01]  /*23d50*/  LOP3.LUT R34, R34, 0xffffff80, RZ, 0xc0, !PT ;  /* 0xffffff8022227812 */ /* 0x000fe200078ec0ff */
[----:B------:R-:W-:-:S04]  /*23d60*/  IMAD R64, R7, R2, RZ ;  /* 0x0000000207407224 */ /* 0x000fc800078e02ff */
[----:B------:R-:W-:Y:S01]  /*23d70*/  IMAD.IADD R34, R35, 0x1, -R34 ;  /* 0x0000000123227824 */ /* 0x000fe200078e0a22 */
        /* <DEDUP_REMOVED lines=14> */
[----:B------:R-:W-:Y:S01]  /*23e60*/  IMAD.X R57, RZ, RZ, R13, P4 ;  /* 0x000000ffff397224 */ /* 0x000fe200020e060d */
[----:B------:R-:W-:Y:S01]  /*23e70*/  BSSY B1, `(.L_x_6392) ;  /* 0x0000099000017945 */ /* 0x000fe20003800000 */
[----:B------:R-:W-:Y:S02]  /*23e80*/  SHF.R.S32.HI R70, RZ, 0x1f, R229 ;  /* 0x0000001fff467819 */ /* 0x000fe400000114e5 */
[----:B------:R-:W-:Y:S02]  /*23e90*/  SHF.R.S32.HI R71, RZ, 0x1f, R223 ;  /* 0x0000001fff477819 */ /* 0x000fe400000114df */
[----:B--2---:R-:W-:-:S05]  /*23ea0*/  SEL R0, R8, RZ, !P0 ;  /* 0x000000ff08007207 */ /* 0x004fca0004000000 */
[----:B------:R-:W-:Y:S01]  /*23eb0*/  IMAD R8, R0, UR4, RZ ;  /* 0x0000000400087c24 */ /* 0x000fe2000f8e02ff */
[----:B------:R-:W-:-:S03]  /*23ec0*/  IADD3 R4, P0, R9, R4, RZ ;  /* 0x0000000409047210 */ /* 0x000fc60007f1e0ff */
[----:B------:R-:W-:Y:S01]  /*23ed0*/  IMAD R10, R235, UR5, R8 ;  /* 0x00000005eb0a7c24 */ /* 0x000fe2000f8e0208 */
[----:B------:R-:W-:Y:S01]  /*23ee0*/  SHF.R.S32.HI R8, RZ, 0x1f, R11 ;  /* 0x0000001fff087819 */ /* 0x000fe2000001140b */
[----:B------:R-:W-:-:S03]  /*23ef0*/  ULDC.64 UR4, c[0x0][0xb88] ;  /* 0x0002e20000047ab9 */ /* 0x000fc60000000a00 */
[----:B------:R-:W-:Y:S01]  /*23f00*/  IADD3.X R5, R15, R5, R10, P0, !PT ;  /* 0x000000050f057210 */ /* 0x000fe200007fe40a */
[----:B------:R-:W-:Y:S01]  /*23f10*/  IMAD R10, R8, UR4, RZ ;  /* 0x00000004080a7c24 */ /* 0x000fe2000f8e02ff */
[----:B------:R-:W-:-:S03]  /*23f20*/  IADD3 R9, P2, R12, 0x1000, RZ ;  /* 0x000010000c097810 */ /* 0x000fc60007f5e0ff */
[C---:B------:R-:W-:Y:S02]  /*23f30*/  IMAD R29, R11.reuse, UR5, R10 ;  /* 0x000000050b1d7c24 */ /* 0x040fe4000f8e020a */
[----:B------:R-:W-:Y:S01]  /*23f40*/  IMAD.WIDE.U32 R4, R11, UR4, R4 ;  /* 0x000000040b047c25 */ /* 0x000fe2000f8e0004 */
        /* <DEDUP_REMOVED lines=8> */
[----:B----4-:R-:W-:Y:S01]  /*23fd0*/  IMAD.IADD R31, R31, 0x1, R222 ;  /* 0x000000011f1f7824 */ /* 0x010fe200078e02de */
[----:B------:R-:W-:Y:S01]  /*23fe0*/  LOP3.LUT R8, R8, R9, RZ, 0x3c, !PT ;  /* 0x0000000908087212 */ /* 0x000fe200078e3cff */
[----:B------:R-:W-:Y:S01]  /*23ff0*/  IMAD.X R9, RZ, RZ, R13, P2 ;  /* 0x000000ffff097224 */ /* 0x000fe200010e060d */
[----:B------:R-:W-:Y:S01]  /*24000*/  LOP3.LUT R36, R37, 0x380, RZ, 0xc0, !PT ;  /* 0x0000038025247812 */ /* 0x000fe200078ec0ff */
[----:B------:R-:W-:Y:S01]  /*24010*/  SHFL.IDX PT, R58, R30, 0x1, 0x1c1f ;  /* 0x003c1f001e3a7f89 */ /* 0x000fe200000e0000 */
[----:B------:R-:W-:Y:S01]  /*24020*/  IADD3 R45, P2, R12, 0x7000, RZ ;  /* 0x000070000c2d7810 */ /* 0x000fe20007f5e0ff */
[----:B------:R-:W-:Y:S01]  /*24030*/  ULDC.64 UR4, c[0x0][0xaa0] ;  /* 0x0002a80000047ab9 */ /* 0x000fe20000000a00 */
[----:B------:R-:W-:Y:S01]  /*24040*/  SHF.R.U64 R36, R36, 0x3, RZ ;  /* 0x0000000324247819 */ /* 0x000fe200000012ff */
[----:B------:R-:W0:Y:S01]  /*24050*/  SHFL.IDX PT, R55, R4, RZ, 0x1c1f ;  /* 0x001c1fff04377589 */ /* 0x000e2200000e0000 */
[----:B------:R-:W-:-:S03]  /*24060*/  LOP3.LUT R44, R45, 0x380, RZ, 0xc0, !PT ;  /* 0x000003802d2c7812 */ /* 0x000fc600078ec0ff */
[----:B------:R-:W2:Y:S01]  /*24070*/  SHFL.IDX PT, R59, R4, 0x1, 0x1c1f ;  /* 0x003c1f00043b7f89 */ /* 0x000ea200000e0000 */
[----:B------:R-:W-:Y:S01]  /*24080*/  LOP3.LUT R36, R36, R37, RZ, 0x3c, !PT ;  /* 0x0000002524247212 */ /* 0x000fe200078e3cff */
[--C-:B------:R-:W-:Y:S01]  /*24090*/  IMAD.X R37, RZ, RZ, R13.reuse, P0 ;  /* 0x000000ffff257224 */ /* 0x100fe200000e060d */
[----:B------:R-:W-:Y:S01]  /*240a0*/  SHF.R.U64 R44, R44, 0x3, RZ ;  /* 0x000000032c2c7819 */ /* 0x000fe200000012ff */
[C---:B------:R-:W-:Y:S01]  /*240b0*/  VIADD R5, R31.reuse, 0x8 ;  /* 0x000000081f057836 */ /* 0x040fe20000000000 */
[----:B------:R-:W-:Y:S02]  /*240c0*/  LOP3.LUT P0, RZ, R34, 0x3, RZ, 0xc0, !PT ;  /* 0x0000000322ff7812 */ /* 0x000fe4000780c0ff */
[----:B------:R-:W-:Y:S01]  /*240d0*/  LOP3.LUT R44, R44, R45, RZ, 0x3c, !PT ;  /* 0x0000002d2c2c7212 */ /* 0x000fe200078e3cff */
[----:B------:R-:W-:Y:S01]  /*240e0*/  IMAD.X R45, RZ, RZ, R13, P2 ;  /* 0x000000ffff2d7224 */ /* 0x000fe200010e060d */
[-C--:B------:R-:W-:Y:S02]  /*240f0*/  ISETP.GE.OR P2, PT, R31, R64.reuse, P0 ;  /* 0x000000401f00720c */ /* 0x080fe40000746670 */
[----:B------:R-:W-:-:S02]  /*24100*/  ISETP.GE.OR P0, PT, R5, R64, P0 ;  /* 0x000000400500720c */ /* 0x000fc40000706670 */
[C---:B------:R-:W-:Y:S02]  /*24110*/  IADD3 R15, P6, R12.reuse, 0x2000, RZ ;  /* 0x000020000c0f7810 */ /* 0x040fe40007fde0ff */
[----:B------:R-:W-:-:S07]  /*24120*/  IADD3 R29, P5, R12, 0x3000, RZ ;  /* 0x000030000c1d7810 */ /* 0x000fce0007fbe0ff */
[----:B0-----:R-:W-:Y:S04]  /*24130*/  @!P2 ST.E desc[UR60][R54.64], R6 ;  /* 0x000000063600a985 */ /* 0x001fe8000c10193c */
[----:B--2---:R0:W-:Y:S01]  /*24140*/  @!P0 ST.E desc[UR60][R58.64], R3 ;  /* 0x000000033a008985 */ /* 0x0041e2000c10193c */
[----:B------:R-:W-:Y:S02]  /*24150*/  LOP3.LUT R14, R15, 0x380, RZ, 0xc0, !PT ;  /* 0x000003800f0e7812 */ /* 0x000fe400078ec0ff */
[----:B------:R-:W-:Y:S02]  /*24160*/  LOP3.LUT R28, R29, 0x380, RZ, 0xc0, !PT ;  /* 0x000003801d1c7812 */ /* 0x000fe400078ec0ff */
[C---:B------:R-:W-:Y:S02]  /*24170*/  IADD3 R10, P3, R12.reuse, 0xb000, RZ ;  /* 0x0000b0000c0a7810 */ /* 0x040fe40007f7e0ff */
[----:B------:R-:W-:Y:S01]  /*24180*/  LOP3.LUT R11, R12, 0x380, RZ, 0xc0, !PT ;  /* 0x000003800c0b7812 */ /* 0x000fe200078ec0ff */
[----:B------:R-:W-:-:S02]  /*24190*/  IMAD.MOV.U32 R5, RZ, RZ, R13 ;  /* 0x000000ffff057224 */ /* 0x000fc400078e000d */
[----:B0-----:R-:W-:Y:S01]  /*241a0*/  IMAD R3, R21, UR4, RZ ;  /* 0x0000000415037c24 */ /* 0x001fe2000f8e02ff */
[----:B------:R-:W5:Y:S03]  /*241b0*/  LD.E.128 R32, desc[UR60][R32.64] ;  /* 0x0000003c20207980 */ /* 0x000f66000c101d00 */
[C---:B------:R-:W-:Y:S01]  /*241c0*/  IMAD R3, R20.reuse, UR5, R3 ;  /* 0x0000000514037c24 */ /* 0x040fe2000f8e0203 */
[----:B------:R-:W5:Y:S01]  /*241d0*/  LD.E.128 R36, desc[UR60][R36.64] ;  /* 0x0000003c24247980 */ /* 0x000f62000c101d00 */
[----:B------:R-:W-:Y:S01]  /*241e0*/  IMAD.WIDE.U32 R20, R20, UR4, RZ ;  /* 0x0000000414147c25 */ /* 0x000fe2000f8e00ff */
[----:B------:R-:W-:Y:S01]  /*241f0*/  SHF.R.U64 R14, R14, 0x3, RZ ;  /* 0x000000030e0e7819 */ /* 0x000fe200000012ff */
[----:B------:R-:W-:Y:S01]  /*24200*/  ULDC.64 UR4, c[0x0][0xae8] ;  /* 0x0002ba0000047ab9 */ /* 0x000fe20000000a00 */
[----:B------:R-:W-:Y:S01]  /*24210*/  SHF.R.U64 R28, R28, 0x3, RZ ;  /* 0x000000031c1c7819 */ /* 0x000fe200000012ff */
[----:B------:R-:W-:Y:S01]  /*24220*/  IMAD.IADD R21, R21, 0x1, R3 ;  /* 0x0000000115157824 */ /* 0x000fe200078e0203 */
[----:B------:R-:W5:Y:S01]  /*24230*/  LD.E.128 R40, desc[UR60][R40.64] ;  /* 0x0000003c28287980 */ /* 0x000f62000c101d00 */
[----:B------:R-:W-:Y:S01]  /*24240*/  IMAD R3, R231, 0x20, R68 ;  /* 0x00000020e7037824 */ /* 0x000fe200078e0244 */
[----:B------:R-:W-:Y:S01]  /*24250*/  LOP3.LUT R14, R14, R15, RZ, 0x3c, !PT ;  /* 0x0000000f0e0e7212 */ /* 0x000fe200078e3cff */
[--C-:B------:R-:W-:Y:S01]  /*24260*/  IMAD.X R15, RZ, RZ, R13.reuse, P6 ;  /* 0x000000ffff0f7224 */ /* 0x100fe200030e060d */
[----:B------:R-:W-:Y:S01]  /*24270*/  LOP3.LUT R28, R28, R29, RZ, 0x3c, !PT ;  /* 0x0000001d1c1c7212 */ /* 0x000fe200078e3cff */
[----:B------:R-:W-:Y:S01]  /*24280*/  IMAD.X R29, RZ, RZ, R13, P5 ;  /* 0x000000ffff1d7224 */ /* 0x000fe200028e060d */
[----:B------:R-:W-:Y:S01]  /*24290*/  IADD3 R49, P6, R12, 0x8000, RZ ;  /* 0x000080000c317810 */ /* 0x000fe20007fde0ff */
[----:B------:R-:W-:Y:S01]  /*242a0*/  IMAD.IADD R66, R222, 0x1, R3 ;  /* 0x00000001de427824 */ /* 0x000fe200078e0203 */
[----:B------:R-:W-:Y:S01]  /*242b0*/  IADD3 R53, P5, R12, 0x9000, RZ ;  /* 0x000090000c357810 */ /* 0x000fe20007fbe0ff */
[----:B------:R-:W-:Y:S01]  /*242c0*/  IMAD R65, R24, UR4, RZ ;  /* 0x0000000418417c24 */ /* 0x000fe2000f8e02ff */
[----:B------:R-:W-:Y:S01]  /*242d0*/  LOP3.LUT R48, R49, 0x380, RZ, 0xc0, !PT ;  /* 0x0000038031307812 */ /* 0x000fe200078ec0ff */
[----:B-1----:R-:W-:Y:S01]  /*242e0*/  @P1 IMAD.HI.U32 R24, R66, R67, RZ ;  /* 0x0000004342181227 */ /* 0x002fe200078e00ff */
[----:B------:R-:W-:Y:S01]  /*242f0*/  LOP3.LUT R52, R53, 0x380, RZ, 0xc0, !PT ;  /* 0x0000038035347812 */ /* 0x000fe200078ec0ff */
[----:B------:R-:W5:Y:S01]  /*24300*/  LD.E.128 R28, desc[UR60][R28.64] ;  /* 0x0000003c1c1c7980 */ /* 0x000f62000c101d00 */
[----:B------:R-:W-:Y:S01]  /*24310*/  LOP3.LUT R7, R10, 0x380, RZ, 0xc0, !PT ;  /* 0x000003800a077812 */ /* 0x000fe200078ec0ff */
[----:B------:R-:W-:-:S02]  /*24320*/  IMAD R65, R232, UR5, R65 ;  /* 0x00000005e8417c24 */ /* 0x000fc4000f8e0241 */
[----:B------:R-:W-:Y:S01]  /*24330*/  IMAD.WIDE.U32 R20, R232, UR4, R20 ;  /* 0x00000004e8147c25 */ /* 0x000fe2000f8e0014 */
[----:B------:R-:W-:Y:S01]  /*24340*/  ULDC.64 UR4, c[0x0][0xaf0] ;  /* 0x0002bc0000047ab9 */ /* 0x000fe20000000a00 */
[----:B------:R-:W-:Y:S01]  /*24350*/  SHF.R.U64 R48, R48, 0x3, RZ ;  /* 0x0000000330307819 */ /* 0x000fe200000012ff */
[----:B------:R-:W5:Y:S01]  /*24360*/  LD.E.128 R44, desc[UR60][R44.64] ;  /* 0x0000003c2c2c7980 */ /* 0x000f62000c101d00 */
[----:B------:R-:W-:Y:S01]  /*24370*/  IMAD.MOV.U32 R3, RZ, RZ, R66 ;  /* 0x000000ffff037224 */ /* 0x000fe200078e0042 */
[----:B------:R-:W-:Y:S01]  /*24380*/  SHF.R.U64 R52, R52, 0x3, RZ ;  /* 0x0000000334347819 */ /* 0x000fe200000012ff */
[----:B------:R-:W-:Y:S01]  /*24390*/  IMAD R0, R0, UR4, RZ ;  /* 0x0000000400007c24 */ /* 0x000fe2000f8e02ff */
[----:B---3--:R-:W-:Y:S01]  /*243a0*/  @P1 SHF.R.U32.HI R3, RZ, R69, R24 ;  /* 0x00000045ff031219 */ /* 0x008fe20000011618 */
[----:B------:R-:W-:Y:S01]  /*243b0*/  IMAD.IADD R21, R21, 0x1, R65 ;  /* 0x0000000115157824 */ /* 0x000fe200078e0241 */
        /* <DEDUP_REMOVED lines=8> */
[----:B------:R-:W-:Y:S01]  /*24440*/  SHF.R.S32.HI R0, RZ, 0x1f, R3 ;  /* 0x0000001fff007819 */ /* 0x000fe20000011403 */
[--C-:B------:R-:W-:Y:S01]  /*24450*/  IMAD.X R49, RZ, RZ, R13.reuse, P6 ;  /* 0x000000ffff317224 */ /* 0x100fe200030e060d */
[----:B------:R-:W-:Y:S01]  /*24460*/  LOP3.LUT R4, R11, R12, RZ, 0x3c, !PT ;  /* 0x0000000c0b047212 */ /* 0x000fe200078e3cff */
[--C-:B------:R-:W-:Y:S01]  /*24470*/  IMAD.X R53, RZ, RZ, R13.reuse, P5 ;  /* 0x000000ffff357224 */ /* 0x100fe200028e060d */
[----:B------:R-:W-:Y:S01]  /*24480*/  LOP3.LUT R60, R7, R10, RZ, 0x3c, !PT ;  /* 0x0000000a073c7212 */ /* 0x000fe200078e3cff */
[----:B------:R-:W-:Y:S01]  /*24490*/  IMAD.X R61, RZ, RZ, R13, P3 ;  /* 0x000000ffff3d7224 */ /* 0x000fe200018e060d */
[----:B------:R-:W5:Y:S01]  /*244a0*/  LD.E.128 R8, desc[UR60][R8.64] ;  /* 0x0000003c08087980 */ /* 0x000f62000c101d00 */
[----:B------:R-:W-:-:S02]  /*244b0*/  IMAD.MOV R67, RZ, RZ, -R3 ;  /* 0x000000ffff437224 */ /* 0x000fc400078e0a03 */
        /* <DEDUP_REMOVED lines=8> */
[----:B------:R-:W5:Y:S04]  /*24540*/  LD.E.128 R52, desc[UR60][R52.64] ;  /* 0x0000003c34347980 */ /* 0x000f68000c101d00 */
[----:B------:R-:W5:Y:S01]  /*24550*/  LD.E.128 R60, desc[UR60][R60.64] ;  /* 0x0000003c3c3c7980 */ /* 0x000f62000c101d00 */
[----:B------:R-:W-:Y:S01]  /*24560*/  IMAD.WIDE.U32 R2, R3, UR4, R20 ;  /* 0x0000000403027c25 */ /* 0x000fe2000f8e0014 */
[----:B------:R-:W-:Y:S01]  /*24570*/  ULDC.64 UR4, c[0x0][0xad8] ;  /* 0x0002b60000047ab9 */ /* 0x000fe20000000a00 */
        /* <DEDUP_REMOVED lines=8> */
[----:B------:R-:W-:Y:S02]  /*24600*/  IMAD.IADD R69, R68, 0x1, R222 ;  /* 0x0000000144457824 */ /* 0x000fe400078e02de */
        /* <DEDUP_REMOVED lines=14> */
[----:B------:R-:W-:Y:S02]  /*246f0*/  SHF.R.S32.HI R68, RZ, 0x1f, R230 ;  /* 0x0000001fff447819 */ /* 0x000fe400000114e6 */
        /* <DEDUP_REMOVED lines=16> */
.L_x_6393:
[----:B------:R-:W-:Y:S05]  /*24800*/  BSYNC B1 ;  /* 0x0000000000017941 */ /* 0x000fea0003800000 */
.L_x_6392:
        /* <DEDUP_REMOVED lines=17> */
.L_x_6395:
[----:B------:R-:W-:Y:S05]  /*24920*/  BSYNC B1 ;  /* 0x0000000000017941 */ /* 0x000fea0003800000 */
.L_x_6394:
        /* <DEDUP_REMOVED lines=17> */
.L_x_6397:
[----:B------:R-:W-:Y:S05]  /*24a40*/  BSYNC B1 ;  /* 0x0000000000017941 */ /* 0x000fea0003800000 */
.L_x_6396:
[----:B0-----:R-:W-:Y:S01]  /*24a50*/  VIADD R3, R69, 0x60 ;  /* 0x0000006045037836 */ /* 0x001fe20000000000 */
[----:B------:R0:W0:Y:S04]  /*24a60*/  SHFL.IDX PT, R0, R65, 0x3, 0x181f ;  /* 0x00781f0041007f89 */ /* 0x00002800000e0000 */
[----:B------:R-:W-:Y:S01]  /*24a70*/  ISETP.GE.AND P0, PT, R3, R64, PT ;  /* 0x000000400300720c */ /* 0x000fe20003f06270 */
[----:B-1--4-:R-:W1:-:S12]  /*24a80*/  SHFL.IDX PT, R24, R24, 0x3, 0x181f ;  /* 0x00781f0018187f89 */ /* 0x012e5800000e0000 */
        /* <DEDUP_REMOVED lines=16> */
.L_x_6390:
        /* <DEDUP_REMOVED lines=27> */
.L_x_6399:
[----:B------:R-:W2:Y:S01]  /*24d40*/  LDL.LU R2, [R1+0x54] ;  /* 0x0000540001027983 */ /* 0x000ea20000300800 */
[----:B------:R-:W-:Y:S01]  /*24d50*/  BSSY B1, `(.L_x_6400) ;  /* 0x000002d000017945 */ /* 0x000fe20003800000 */
[----:B------:R-:W-:Y:S02]  /*24d60*/  SHF.R.S32.HI R10, RZ, 0x1f, R232 ;  /* 0x0000001fff0a7819 */ /* 0x000fe400000114e8 */
[----:B------:R-:W-:Y:S02]  /*24d70*/  SEL R235, R235, RZ, !P0 ;  /* 0x000000ffebeb7207 */ /* 0x000fe40004000000 */
[----:B-----5:R-:W-:Y:S02]  /*24d80*/  SHF.R.S32.HI R11, RZ, 0x1f, R6 ;  /* 0x0000001fff0b7819 */ /* 0x020fe40000011406 */
[----:B--2---:R-:W-:Y:S01]  /*24d90*/  SEL R12, R2, RZ, !P0 ;  /* 0x000000ff020c7207 */ /* 0x004fe20004000000 */
[----:B------:R-:W-:Y:S06]  /*24da0*/  @P3 BRA `(.L_x_6401) ;  /* 0x00000000009c3947 */ /* 0x000fec0003800000 */
[----:B------:R-:W2:Y:S01]  /*24db0*/  S2R R3, SR_TID.X ;  /* 0x0000000000037919 */ /* 0x000ea20000002100 */
[----:B------:R-:W3:Y:S02]  /*24dc0*/  LDC R9, c[0x0][0xbe8] ;  /* 0x0002fa00ff097b82 */ /* 0x000ee40000000800 */
[----:B---3--:R-:W-:Y:S01]  /*24dd0*/  IMAD R2, R0, R9, RZ ;  /* 0x0000000900027224 */ /* 0x008fe200078e02ff */
[----:B--2---:R-:W-:-:S04]  /*24de0*/  IADD3 R8, R222, -0x80, R3 ;  /* 0xffffff80de087810 */ /* 0x004fc80007ffe003 */
        /* <DEDUP_REMOVED lines=35> */
.L_x_6401:
[----:B------:R-:W-:Y:S05]  /*25020*/  BSYNC B1 ;  /* 0x0000000000017941 */ /* 0x000fea0003800000 */
.L_x_6400:
[----:B------:R-:W-:Y:S01]  /*25030*/  SHF.R.S32.HI R8, RZ, 0x1f, R20 ;  /* 0x0000001fff087819 */ /* 0x000fe20000011414 */
[----:B------:R-:W-:Y:S01]  /*25040*/  ULDC.64 UR4, c[0x0][0xaa0] ;  /* 0x0002a80000047ab9 */ /* 0x000fe20000000a00 */
[----:B------:R-:W-:Y:S01]  /*25050*/  BSSY B1, `(.L_x_6402) ;  /* 0x0000041000017945 */ /* 0x000fe20003800000 */
[----:B--2---:R-:W-:Y:S01]  /*25060*/  IMAD R3, R11, UR4, RZ ;  /* 0x000000040b037c24 */ /* 0x004fe2000f8e02ff */
[----:B------:R-:W-:Y:S02]  /*25070*/  LEA.HI R8, R8, R20, RZ, 0x3 ;  /* 0x0000001408087211 */ /* 0x000fe400078f18ff */
[----:B------:R-:W-:Y:S01]  /*25080*/  SHF.R.S32.HI R13, RZ, 0x1f, R230 ;  /* 0x0000001fff0d7819 */ /* 0x000fe200000114e6 */
[C---:B------:R-:W-:Y:S01]  /*25090*/  IMAD R5, R6.reuse, UR5, R3 ;  /* 0x0000000506057c24 */ /* 0x040fe2000f8e0203 */
[----:B------:R-:W-:Y:S01]  /*250a0*/  SHF.R.S32.HI R8, RZ, 0x3, R8 ;  /* 0x00000003ff087819 */ /* 0x000fe20000011408 */
[----:B------:R-:W-:Y:S01]  /*250b0*/  IMAD.WIDE.U32 R2, R6, UR4, RZ ;  /* 0x0000000406027c25 */ /* 0x000fe2000f8e00ff */
[----:B------:R-:W-:Y:S01]  /*250c0*/  ULDC.64 UR4, c[0x0][0xae8] ;  /* 0x0002ba0000047ab9 */ /* 0x000fe20000000a00 */
[----:B------:R-:W-:-:S02]  /*250d0*/  SHF.R.S32.HI R15, RZ, 0x1f, R229 ;  /* 0x0000001fff0f7819 */ /* 0x000fc400000114e5 */
[----:B------:R-:W-:Y:S01]  /*250e0*/  IMAD R7, R231, 0x20, R8 ;  /* 0x00000020e7077824 */ /* 0x000fe200078e0208 */
[----:B------:R-:W-:Y:S01]  /*250f0*/  SHF.R.S32.HI R20, RZ, 0x1f, R223 ;  /* 0x0000001fff147819 */ /* 0x000fe200000114df */
[----:B------:R-:W-:Y:S02]  /*25100*/  IMAD.IADD R3, R3, 0x1, R5 ;  /* 0x0000000103037824 */ /* 0x000fe400078e0205 */
        /* <DEDUP_REMOVED lines=53> */
.L_x_6403:
[----:B------:R-:W-:Y:S05]  /*25460*/  BSYNC B1 ;  /* 0x0000000000017941 */ /* 0x000fea0003800000 */
.L_x_6402:
        /* <DEDUP_REMOVED lines=17> */
.L_x_6405:
[----:B------:R-:W-:Y:S05]  /*25580*/  BSYNC B1 ;  /* 0x0000000000017941 */ /* 0x000fea0003800000 */
.L_x_6404:
        /* <DEDUP_REMOVED lines=17> */
.L_x_6407:
[----:B------:R-:W-:Y:S05]  /*256a0*/  BSYNC B1 ;  /* 0x0000000000017941 */ /* 0x000fea0003800000 */
.L_x_6406:
        /* <DEDUP_REMOVED lines=18> */
.L_x_6398:
[----:B------:R-:W-:Y:S05]  /*257d0*/  BSYNC B0 ;  /* 0x0000000000007941 */ /* 0x000fea0003800000 */
.L_x_6389:
[----:B------:R-:W-:Y:S02]  /*257e0*/  ULDC UR4, c[0x0][0xc3c] ;  /* 0x00030f0000047ab9 */ /* 0x000fe40000000800 */
[----:B-1----:R-:W-:-:S13]  /*257f0*/  ISETP.GE.AND P0, PT, R27, UR4, PT ;  /* 0x000000041b007c0c */ /* 0x002fda000bf06270 */
[----:B------:R-:W-:Y:S05]  /*25800*/  @!P0 BRA `(.L_x_6408) ;  /* 0xfffffdb800e88947 */ /* 0x000fea000383ffff */
[----:B------:R-:W-:Y:S05]  /*25810*/  BRA `(.L_x_6184) ;  /* 0x0000008400087947 */ /* 0x000fea0003800000 */
.L_x_6182:
        /* <DEDUP_REMOVED lines=18> */
.L_x_6409:
        /* <DEDUP_REMOVED lines=41> */
.L_x_6415:
        /* <DEDUP_REMOVED lines=12> */
.L_x_6414:
[----:B------:R-:W-:Y:S05]  /*25c90*/  BSYNC B0 ;  /* 0x0000000000007941 */ /* 0x000fea0003800000 */
.L_x_6413:
        /* <DEDUP_REMOVED lines=21> */
.L_x_6411:
        /* <DEDUP_REMOVED lines=20> */
.L_x_6416:
        /* <DEDUP_REMOVED lines=56> */
.L_x_6412:
[----:B------:R-:W-:Y:S02]  /*262b0*/  IMAD.MOV.U32 R17, RZ, RZ, RZ ;  /* 0x000000ffff117224 */ /* 0x000fe400078e00ff */
[----:B------:R-:W-:Y:S02]  /*262c0*/  IMAD.U32 R16, RZ, RZ, UR6 ;  /* 0x00000006ff107e24 */ /* 0x000fe4000f8e00ff */
[----:B------:R-:W-:-:S07]  /*262d0*/  IMAD.MOV.U32 R18, RZ, RZ, RZ ;  /* 0x000000ffff127224 */ /* 0x000fce00078e00ff */
.L_x_6417:
[----:B------:R-:W-:-:S13]  /*262e0*/  ISETP.NE.AND P0, PT, R0, RZ, PT ;  /* 0x000000ff0000720c */ /* 0x000fda0003f05270 */
[----:B------:R-:W1:Y:S01]  /*262f0*/  @!P0 S2R R3, SR_CgaCtaId ;  /* 0x0000000000038919 */ /* 0x000e620000008800 */
[----:B------:R-:W-:-:S04]  /*26300*/  @!P0 MOV R0, 0x400 ;  /* 0x0000040000008802 */ /* 0x000fc80000000f00 */
[----:B-1----:R-:W-:-:S05]  /*26310*/  @!P0 LEA R0, R3, R0, 0x18 ;  /* 0x0000000003008211 */ /* 0x002fca00078ec0ff */
[----:B------:R1:W-:Y:S01]  /*26320*/  @!P0 STS.128 [R0+0x368d0], R16 ;  /* 0x0368d01000008388 */ /* 0x0003e20000000c00 */
[----:B------:R-:W-:Y:S06]  /*26330*/  BAR.ARV 0x5, 0x180 ;  /* 0x0146000000007b1d */ /* 0x000fec0000002000 */
.L_x_6410:
        /* <DEDUP_REMOVED lines=51> */
.L_x_6568:
        /* <DEDUP_REMOVED lines=17> */
[----:B------:R0:W-:Y:S01]  /*26780*/  STL [R1+0x34], R4 ;  /* 0x0000340401007387 */ /* 0x0001e20000100800 */
[C-C-:B------:R-:W-:Y:S02]  /*26790*/  SHF.L.U64.HI R14, R4.reuse, 0x2, R5.reuse ;  /* 0x00000002040e7819 */ /* 0x140fe40000010205 */
[----:B------:R-:W-:Y:S01]  /*267a0*/  @P0 LEA.HI.X R3, R4, UR5, R5, 0x2, P1 ;  /* 0x0000000504030c11 */ /* 0x000fe200088f1405 */
[----:B------:R-:W-:Y:S01]  /*267b0*/  ULDC.64 UR4, c[0x0][0xa00] ;  /* 0x0002800000047ab9 */ /* 0x000fe20000000a00 */
[C---:B---3-5:R-:W-:Y:S01]  /*267c0*/  @P3 IADD3 R8, P1, R15.reuse, UR10, RZ ;  /* 0x0000000a0f083c10 */ /* 0x068fe2000ff3e0ff */
        /* <DEDUP_REMOVED lines=39> */
[----:B------:R-:W2:Y:S04]  /*26a40*/  LDG.E R12, desc[UR60][R2.64] ;  /* 0x0000003c020c7981 */ /* 0x000ea8000c1e1900 */
[----:B------:R-:W2:Y:S02]  /*26a50*/  LDG.E R2, desc[UR60][R2.64+0x4] ;  /* 0x0000043c02027981 */ /* 0x000ea4000c1e1900 */
[----:B--2--5:R-:W-:-:S05]  /*26a60*/  IMAD.IADD R13, R2, 0x1, -R12 ;  /* 0x00000001020d7824 */ /* 0x024fca00078e0a0c */
[----:B------:R0:W-:Y:S02]  /*26a70*/  STL [R1+0x40], R13 ;  /* 0x0000400d01007387 */ /* 0x0001e40000100800 */
.L_x_6419:
        /* <DEDUP_REMOVED lines=8> */
[----:B-1----:R-:W-:-:S04]  /*26b00*/  IADD3 R2, P1, R15, UR4, RZ ;  /* 0x000000040f027c10 */ /* 0x002fc8000ff3e0ff */
[----:B------:R-:W-:-:S05]  /*26b10*/  IADD3.X R3, R14, UR5, RZ, P1, !PT ;  /* 0x000000050e037c10 */ /* 0x000fca0008ffe4ff */
[----:B------:R1:W5:Y:S01]  /*26b20*/  LDG.E R9, desc[UR60][R2.64] ;  /* 0x0000003c02097981 */ /* 0x000362000c1e1900 */
[----:B------:R-:W-:Y:S05]  /*26b30*/  BRA `(.L_x_6421) ;  /* 0x0000000000107947 */ /* 0x000fea0003800000 */
.L_x_6420:
[----:B------:R-:W-:Y:S05]  /*26b40*/  @!P2 BRA `(.L_x_6421) ;  /* 0x00000000000ca947 */ /* 0x000fea0003800000 */
[----:B------:R-:W2:Y:S04]  /*26b50*/  LDG.E R9, desc[UR60][R6.64] ;  /* 0x0000003c06097981 */ /* 0x000ea8000c1e1900 */
[----:B------:R-:W2:Y:S02]  /*26b60*/  LDG.E R6, desc[UR60][R6.64+0x4] ;  /* 0x0000043c06067981 */ /* 0x000ea4000c1e1900 */
[----:B--2---:R-:W-:-:S07]  /*26b70*/  IMAD.IADD R9, R6, 0x1, -R9 ;  /* 0x0000000106097824 */ /* 0x004fce00078e0a09 */
.L_x_6421:
[----:B-1----:R-:W2:Y:S01]  /*26b80*/  @P0 LDG.E R2, desc[UR60][R4.64] ;  /* 0x0000003c04020981 */ /* 0x002ea2000c1e1900 */
[----:B------:R-:W1:Y:S03]  /*26b90*/  LDC R3, c[0x0][0x448] ;  /* 0x00011200ff037b82 */ /* 0x000e660000000800 */
[----:B------:R-:W2:Y:S01]  /*26ba0*/  @P0 LDG.E R4, desc[UR60][R4.64+0x4] ;  /* 0x0000043c04040981 */ /* 0x000ea2000c1e1900 */
[----:B-----5:R-:W-:Y:S01]  /*26bb0*/  IMAD.IADD R0, R9, 0x1, -R0 ;  /* 0x0000000109007824 */ /* 0x020fe200078e0a00 */
[----:B------:R-:W-:Y:S01]  /*26bc0*/  BSSY B0, `(.L_x_6422) ;  /* 0x0000176000007945 */ /* 0x000fe20003800000 */
[----:B------:R-:W-:Y:S02]  /*26bd0*/  PLOP3.LUT P5, PT, PT, PT, PT, 0x80, 0x0 ;  /* 0x000000000000781c */ /* 0x000fe40003faf070 */
[----:B-1----:R-:W-:-:S13]  /*26be0*/  ISETP.NE.AND P1, PT, R3, 0x1, PT ;  /* 0x000000010300780c */ /* 0x002fda0003f25270 */
[----:B------:R-:W1:Y:S01]  /*26bf0*/  @P1 LDC R3, c[0x0][0x44c] ;  /* 0x00011300ff031b82 */ /* 0x000e620000000800 */
[----:B--2---:R-:W-:-:S07]  /*26c00*/  @P0 IMAD.IADD R8, R4, 0x1, -R2 ;  /* 0x0000000104080824 */ /* 0x004fce00078e0a02 */
[----:B------:R-:W2:Y:S01]  /*26c10*/  @P1 LDC R4, c[0x0][0x450] ;  /* 0x00011400ff041b82 */ /* 0x000ea20000000800 */
[----:B------:R-:W-:-:S04]  /*26c20*/  IMAD.SHL.U32 R2, R17, 0x80, RZ ;  /* 0x0000008011027824 */ /* 0x000fc800078e00ff */
[----:B------:R-:W-:-:S04]  /*26c30*/  VIADD R2, R2, 0x7f ;  /* 0x0000007f02027836 */ /* 0x000fc80000000000 */
[----:B-1----:R-:W-:-:S04]  /*26c40*/  @P1 IMAD.HI.U32 R3, R2, R3, RZ ;  /* 0x0000000302031227 */ /* 0x002fc800078e00ff */
[----:B------:R-:W-:Y:S02]  /*26c50*/  IMAD.MOV.U32 R5, RZ, RZ, R2 ;  /* 0x000000ffff057224 */ /* 0x000fe400078e0002 */
[----:B------:R-:W-:Y:S01]  /*26c60*/  IMAD.MOV.U32 R2, RZ, RZ, RZ ;  /* 0x000000ffff027224 */ /* 0x000fe200078e00ff */
[----:B--2---:R-:W-:Y:S01]  /*26c70*/  @P1 SHF.R.U32.HI R5, RZ, R4, R3 ;  /* 0x00000004ff051219 */ /* 0x004fe20000011603 */
[----:B------:R-:W-:-:S04]  /*26c80*/  IMAD.IADD R4, R0, 0x1, R8 ;  /* 0x0000000100047824 */ /* 0x000fc800078e0208 */
[C---:B------:R-:W-:Y:S01]  /*26c90*/  VIADD R3, R4.reuse, 0x6f ;  /* 0x0000006f04037836 */ /* 0x040fe20000000000 */
[----:B------:R-:W-:-:S03]  /*26ca0*/  IADD3 R21, R4, 0x70, -R13 ;  /* 0x0000007004157810 */ /* 0x000fc60007ffe80d */
[----:B------:R-:W-:-:S04]  /*26cb0*/  IMAD.HI R6, R3, -0x6db6db6d, R2 ;  /* 0x9249249303067827 */ /* 0x000fc800078e0202 */
[----:B------:R-:W-:Y:S01]  /*26cc0*/  IMAD.IADD R3, R21, 0x1, R5 ;  /* 0x0000000115037824 */ /* 0x000fe200078e0205 */
[----:B------:R-:W-:-:S03]  /*26cd0*/  SHF.R.U32.HI R20, RZ, 0x1f, R6 ;  /* 0x0000001fff147819 */ /* 0x000fc60000011606 */
[----:B------:R-:W-:Y:S01]  /*26ce0*/  IMAD.HI R2, R3, -0x6db6db6d, R2 ;  /* 0x9249249303027827 */ /* 0x000fe200078e0202 */
        /* <DEDUP_REMOVED lines=8> */
[----:B------:R-:W-:Y:S02]  /*26d70*/  ISETP.GT.AND P1, PT, R2, R0, PT ;  /* 0x000000000200720c */ /* 0x000fe40003f24270 */
[----:B------:R-:W-:-:S05]  /*26d80*/  SHF.R.U32.HI R4, RZ, 0x4, R0 ;  /* 0x00000004ff047819 */ /* 0x000fca0000011600 */
[----:B------:R-:W-:-:S04]  /*26d90*/  IMAD.WIDE.U32 R4, R4, 0x24924925, RZ ;  /* 0x2492492504047825 */ /* 0x000fc800078e00ff */
[----:B------:R-:W-:Y:S02]  /*26da0*/  IMAD.MOV.U32 R9, RZ, RZ, R5 ;  /* 0x000000ffff097224 */ /* 0x000fe400078e0005 */
[----:B------:R-:W-:Y:S02]  /*26db0*/  @P1 VIADD R3, R2, 0x6f ;  /* 0x0000006f02031836 */ /* 0x000fe40000000000 */
[----:B------:R-:W-:Y:S02]  /*26dc0*/  @P1 IMAD.MOV.U32 R2, RZ, RZ, RZ ;  /* 0x000000ffff021224 */ /* 0x000fe400078e00ff */
[----:B------:R-:W-:Y:S02]  /*26dd0*/  IMAD.MOV.U32 R7, RZ, RZ, R9 ;  /* 0x000000ffff077224 */ /* 0x000fe400078e0009 */
[----:B------:R-:W-:-:S05]  /*26de0*/  @P1 IMAD.HI R2, R3, -0x6db6db6d, R2 ;  /* 0x9249249303021827 */ /* 0x000fca00078e0202 */
        /* <DEDUP_REMOVED lines=11> */
.L_x_6611:
[----:B--2---:R-:W-:Y:S02]  /*26ea0*/  ISETP.NE.AND P0, PT, R14, RZ, PT ;  /* 0x000000ff0e00720c */ /* 0x004fe40003f05270 */
[----:B------:R-:W-:-:S11]  /*26eb0*/  PLOP3.LUT P2, PT, PT, PT, PT, 0x8, 0x0 ;  /* 0x000000000000781c */ /* 0x000fd60003f4e170 */
[----:B------:R-:W-:Y:S05]  /*26ec0*/  @P0 BRA `(.L_x_6425) ;  /* 0x00000000000c0947 */ /* 0x000fea0003800000 */
[----:B------:R-:W-:-:S03]  /*26ed0*/  UMOV UR4, 0xffffffff ;  /* 0xffffffff00047882 */ /* 0x000fc60000000000 */
[----:B------:R-:W-:Y:S05]  /*26ee0*/  BRA.DIV UR4, `(.L_x_6426) ;  /* 0x0000007a04547947 */ /* 0x000fea000b800000 */
[----:B------:R-:W-:-:S13]  /*26ef0*/  ELECT P2, URZ, PT ;  /* 0x00000000003f782f */ /* 0x000fda0003840000 */
.L_x_6425:
        /* <DEDUP_REMOVED lines=10> */
.L_x_6614:
[----:B------:R-:W-:Y:S05]  /*26fa0*/  BSYNC B1 ;  /* 0x0000000000017941 */ /* 0x000fea0003800000 */
.L_x_6427:
        /* <DEDUP_REMOVED lines=13> */
.L_x_6615:
[----:B------:R-:W-:Y:S05]  /*27080*/  BSYNC B2 ;  /* 0x0000000000027941 */ /* 0x000fea0003800000 */
.L_x_6431:
        /* <DEDUP_REMOVED lines=8> */
.L_x_6434:
[----:B------:R-:W-:Y:S05]  /*27110*/  BSYNC B2 ;  /* 0x0000000000027941 */ /* 0x000fea0003800000 */
.L_x_6433:
        /* <DEDUP_REMOVED lines=14> */
.L_x_6435:
        /* <DEDUP_REMOVED lines=16> */
.L_x_6436:
        /* <DEDUP_REMOVED lines=16> */
.L_x_6437:
        /* <DEDUP_REMOVED lines=13> */
.L_x_6616:
[----:B------:R-:W-:Y:S05]  /*274d0*/  BSYNC B2 ;  /* 0x0000000000027941 */ /* 0x000fea0003800000 */
.L_x_6438:
        /* <DEDUP_REMOVED lines=10> */
.L_x_6441:
[----:B------:R-:W-:Y:S05]  /*27580*/  BSYNC B2 ;  /* 0x0000000000027941 */ /* 0x000fea0003800000 */
.L_x_6440:
        /* <DEDUP_REMOVED lines=8> */
.L_x_6442:
        /* <DEDUP_REMOVED lines=15> */
.L_x_6443:
        /* <DEDUP_REMOVED lines=15> */
.L_x_6444:
        /* <DEDUP_REMOVED lines=10> */
.L_x_6430:
[----:B------:R-:W-:Y:S05]  /*27890*/  BSYNC B1 ;  /* 0x0000000000017941 */ /* 0x000fea0003800000 */
.L_x_6429:
        /* <DEDUP_REMOVED lines=13> */
.L_x_6461:
        /* <DEDUP_REMOVED lines=14> */
.L_x_6617:
[----:B------:R-:W-:Y:S05]  /*27a50*/  BSYNC B2 ;  /* 0x0000000000027941 */ /* 0x000fea0003800000 */
.L_x_6447:
        /* <DEDUP_REMOVED lines=8> */
.L_x_6450:
[----:B------:R-:W-:Y:S05]  /*27ae0*/  BSYNC B2 ;  /* 0x0000000000027941 */ /* 0x000fea0003800000 */
.L_x_6449:
        /* <DEDUP_REMOVED lines=13> */
.L_x_6451:
        /* <DEDUP_REMOVED lines=16> */
.L_x_6452:
        /* <DEDUP_REMOVED lines=16> */
.L_x_6453:
        /* <DEDUP_REMOVED lines=13> */
.L_x_6618:
[----:B------:R-:W-:Y:S05]  /*27e90*/  BSYNC B2 ;  /* 0x0000000000027941 */ /* 0x000fea0003800000 */
.L_x_6454:
        /* <DEDUP_REMOVED lines=10> */
.L_x_6457:
[----:B------:R-:W-:Y:S05]  /*27f40*/  BSYNC B2 ;  /* 0x0000000000027941 */ /* 0x000fea0003800000 */
.L_x_6456:
        /* <DEDUP_REMOVED lines=8> */
.L_x_6458:
        /* <DEDUP_REMOVED lines=15> */
.L_x_6459:
        /* <DEDUP_REMOVED lines=15> */
.L_x_6460:
        /* <DEDUP_REMOVED lines=10> */
.L_x_6446:
[----:B------:R-:W-:Y:S05]  /*28250*/  BSYNC B1 ;  /* 0x0000000000017941 */ /* 0x000fea0003800000 */
.L_x_6445:
        /* <DEDUP_REMOVED lines=12> */
.L_x_6423:
[----:B------:R-:W-:Y:S05]  /*28320*/  BSYNC B0 ;  /* 0x0000000000007941 */ /* 0x000fea0003800000 */
.L_x_6422:
        /* <DEDUP_REMOVED lines=9> */
[----:B-1----:R-:W-:Y:S01]  /*283c0*/  @P0 SHF.R.U32.HI R0, RZ, R3, R2 ;  /* 0x00000003ff000219 */ /* 0x002fe20000011602 */
[----:B------:R-:W-:-:S04]  /*283d0*/  IMAD.MOV.U32 R2, RZ, RZ, RZ ;  /* 0x000000ffff027224 */ /* 0x000fc800078e00ff */
[----:B------:R-:W-:-:S04]  /*283e0*/  IMAD.IADD R3, R21, 0x1, R0 ;  /* 0x0000000115037824 */ /* 0x000fc800078e0200 */
[----:B------:R-:W-:-:S05]  /*283f0*/  IMAD.HI R2, R3, -0x6db6db6d, R2 ;  /* 0x9249249303027827 */ /* 0x000fca00078e0202 */
        /* <DEDUP_REMOVED lines=23> */
.L_x_6463:
        /* <DEDUP_REMOVED lines=21> */
.L_x_6466:
[----:B------:R-:W-:Y:S05]  /*286c0*/  BSYNC B6 ;  /* 0x0000000000067941 */ /* 0x000fea0003800000 */
.L_x_6465:
        /* <DEDUP_REMOVED lines=21> */
.L_x_6469:
        /* <DEDUP_REMOVED lines=16> */
.L_x_6468:
[----:B------:R-:W-:Y:S05]  /*28920*/  BSYNC B6 ;  /* 0x0000000000067941 */ /* 0x000fea0003800000 */
.L_x_6467:
[----:B------:R-:W2:Y:S01]  /*28930*/  LDL.LU R2, [R1] ;  /* 0x0000000001027983 */ /* 0x000ea20000300800 */
[----:B------:R-:W-:-:S03]  /*28940*/  ULDC.64 UR4, c[0x0][0x9f8] ;  /* 0x00027e0000047ab9 */ /* 0x000fc60000000a00 */
[----:B------:R-:W3:Y:S04]  /*28950*/  LDL.LU R4, [R1+0x10] ;  /* 0x0000100001047983 */ /* 0x000ee80000300800 */
[----:B------:R-:W4:Y:S01]  /*28960*/  LDL R7, [R1+0x14] ;  /* 0x0000140001077983 */ /* 0x000f220000100800 */
[----:B------:R-:W-:-:S03]  /*28970*/  ISETP.NE.U32.AND P0, PT, RZ, UR4, PT ;  /* 0x00000004ff007c0c */ /* 0x000fc6000bf05070 */
        /* <DEDUP_REMOVED lines=20> */
.L_x_6621:
        /* <DEDUP_REMOVED lines=12> */
.L_x_6624:
        /* <DEDUP_REMOVED lines=25> */
.L_x_6473:
[----:B------:R-:W3:Y:S04]  /*28d10*/  LDL R7, [R1+0x4] ;  /* 0x0000040001077983 */ /* 0x000ee80000100800 */
[----:B-12---:R-:W3:Y:S04]  /*28d20*/  LDL R0, [R1+0xc] ;  /* 0x00000c0001007983 */ /* 0x006ee80000100800 */
[----:B------:R-:W2:Y:S01]  /*28d30*/  LDL R2, [R1+0x18] ;  /* 0x0000180001027983 */ /* 0x000ea20000100800 */
[----:B---3--:R-:W-:Y:S01]  /*28d40*/  IMAD R0, R0, 0x8, R7 ;  /* 0x0000000800007824 */ /* 0x008fe200078e0207 */
[----:B--2---:R-:W-:-:S04]  /*28d50*/  SHF.L.U32 R2, R2, 0x1f, RZ ;  /* 0x0000001f02027819 */ /* 0x004fc800000006ff */
[----:B------:R-:W1:Y:S02]  /*28d60*/  SYNCS.PHASECHK.TRANS64.TRYWAIT P0, [R0+URZ+0x36840], R2 ;  /* 0x03684002000075a7 */ /* 0x000e64000800017f */
[----:B-1----:R-:W-:Y:S05]  /*28d70*/  @!P0 BRA `(.L_x_6474) ;  /* 0x0000005c00908947 */ /* 0x002fea0003800000 */
.L_x_6625:
        /* <DEDUP_REMOVED lines=10> */
.L_x_6475:
        /* <DEDUP_REMOVED lines=37> */
.L_x_6471:
        /* <DEDUP_REMOVED lines=43> */
.L_x_6477:
[----:B------:R-:W-:Y:S05]  /*29320*/  BSYNC B6 ;  /* 0x0000000000067941 */ /* 0x000fea0003800000 */
.L_x_6476:
        /* <DEDUP_REMOVED lines=16> */
[----:B------:R-:W-:Y:S02]  /*29430*/  LOP3.LUT R8, R8, 0x38, RZ, 0xc0, !PT ;  /* 0x0000003808087812 */ /* 0x000fe400078ec0ff */
[----:B------:R-:W-:Y:S02]  /*29440*/  LOP3.LUT R9, R9, 0x80, RZ, 0xfc, !PT ;  /* 0x0000008009097812 */ /* 0x000fe400078efcff */
[----:B------:R-:W-:Y:S01]  /*29450*/  SHF.R.U32.HI R10, RZ, 0x3, R10 ;  /* 0x00000003ff0a7819 */ /* 0x000fe2000001160a */
[----:B---3--:R-:W-:-:S02]  /*29460*/  IMAD.MOV.U32 R3, RZ, RZ, R6 ;  /* 0x000000ffff037224 */ /* 0x008fc400078e0006 */
        /* <DEDUP_REMOVED lines=46> */
[----:B------:R-:W-:-:S03]  /*29750*/  IMAD R17, R17, 0x80, R10 ;  /* 0x0000008011117824 */ /* 0x000fc600078e020a */
[----:B------:R-:W-:Y:S04]  /*29760*/  SHFL.IDX PT, R4, R2, RZ, 0x181f ;  /* 0x00181fff02047589 */ /* 0x000fe800000e0000 */
[----:B------:R-:W-:Y:S01]  /*29770*/  SHFL.IDX PT, R6, R2, 0x1, 0x181f ;  /* 0x00381f0002067f89 */ /* 0x000fe200000e0000 */
[----:B--2---:R-:W-:-:S03]  /*29780*/  IMAD R0, R5, R7, RZ ;  /* 0x0000000705007224 */ /* 0x004fc600078e02ff */
[----:B------:R-:W0:Y:S02]  /*29790*/  SHFL.IDX PT, R5, R3, RZ, 0x181f ;  /* 0x00181fff03057589 */ /* 0x000e2400000e0000 */
[----:B------:R-:W-:-:S13]  /*297a0*/  ISETP.GE.AND P2, PT, R17, R0, PT ;  /* 0x000000001100720c */ /* 0x000fda0003f46270 */
[----:B0-----:R-:W-:-:S05]  /*297b0*/  @!P2 LEA R5, P4, R8, R5, 0x1 ;  /* 0x000000050805a211 */ /* 0x001fca00078808ff */
[----:B------:R-:W-:-:S05]  /*297c0*/  @!P2 IMAD.X R4, RZ, RZ, R4, P4 ;  /* 0x000000ffff04a224 */ /* 0x000fca00020e0604 */
[----:B------:R-:W-:-:S04]  /*297d0*/  @!P2 LOP3.LUT R5, R5, R4, RZ, 0x3c, !PT ;  /* 0x000000040505a212 */ /* 0x000fc800078e3cff */
[----:B------:R-:W-:-:S04]  /*297e0*/  @!P2 LOP3.LUT R4, R5, R4, RZ, 0x3c, !PT ;  /* 0x000000040504a212 */ /* 0x000fc800078e3cff */
[----:B------:R-:W-:-:S05]  /*297f0*/  @!P2 LOP3.LUT R5, R5, R4, RZ, 0x3c, !PT ;  /* 0x000000040505a212 */ /* 0x000fca00078e3cff */
[----:B---3--:R-:W-:Y:S04]  /*29800*/  @!P2 LDGSTS.E.BYPASS.LTC128B.128 [R9+0x15400], desc[UR60][R4.64], !P3 ;  /* 0x154000000409afae */ /* 0x008fe8000d901d7c */
[----:B------:R-:W-:Y:S04]  /*29810*/  @!P2 LDGSTS.E.BYPASS.LTC128B.128 [R9+0x19400], desc[UR60][R4.64+0x80], !P0 ;  /* 0x194000800409afae */ /* 0x000fe8000c101d7c */
[----:B------:R0:W-:Y:S02]  /*29820*/  @!P2 LDGSTS.E.BYPASS.LTC128B.128 [R9+0x1d400], desc[UR60][R4.64+0x100], !P1 ;  /* 0x1d4001000409afae */ /* 0x0001e4000c901d7c */
[----:B0-----:R-:W-:-:S05]  /*29830*/  VIADD R4, R17, 0x10 ;  /* 0x0000001011047836 */ /* 0x001fca0000000000 */
[----:B------:R-:W-:Y:S02]  /*29840*/  ISETP.GE.AND P2, PT, R4, R0, PT ;  /* 0x000000000400720c */ /* 0x000fe40003f46270 */
[----:B------:R-:W0:Y:S11]  /*29850*/  SHFL.IDX PT, R4, R3, 0x1, 0x181f ;  /* 0x00381f0003047f89 */ /* 0x000e3600000e0000 */
        /* <DEDUP_REMOVED lines=59> */
[----:B------:R-:W0:Y:S04]  /*29c10*/  SHFL.IDX PT, R4, R3, 0x6, 0x181f ;  /* 0x00d81f0003047f89 */ /* 0x000e2800000e0000 */
[----:B------:R-:W1:Y:S07]  /*29c20*/  SHFL.IDX PT, R3, R3, 0x7, 0x181f ;  /* 0x00f81f0003037f89 */ /* 0x000e6e00000e0000 */
[----:B0-----:R-:W-:-:S05]  /*29c30*/  @!P2 LEA R5, P4, R8, R4, 0x1 ;  /* 0x000000040805a211 */ /* 0x001fca00078808ff */
[----:B------:R-:W-:-:S05]  /*29c40*/  @!P2 IMAD.X R4, RZ, RZ, R6, P4 ;  /* 0x000000ffff04a224 */ /* 0x000fca00020e0606 */
[----:B------:R-:W-:-:S04]  /*29c50*/  @!P2 LOP3.LUT R5, R5, R4, RZ, 0x3c, !PT ;  /* 0x000000040505a212 */ /* 0x000fc800078e3cff */
[----:B------:R-:W-:-:S04]  /*29c60*/  @!P2 LOP3.LUT R4, R5, R4, RZ, 0x3c, !PT ;  /* 0x000000040504a212 */ /* 0x000fc800078e3cff */
[----:B------:R-:W-:-:S05]  /*29c70*/  @!P2 LOP3.LUT R5, R5, R4, RZ, 0x3c, !PT ;  /* 0x000000040505a212 */ /* 0x000fca00078e3cff */
[----:B------:R-:W-:Y:S04]  /*29c80*/  @!P2 LDGSTS.E.BYPASS.LTC128B.128 [R9+0x18400], desc[UR60][R4.64], !P3 ;  /* 0x184000000409afae */ /* 0x000fe8000d901d7c */
[----:B------:R-:W-:Y:S04]  /*29c90*/  @!P2 LDGSTS.E.BYPASS.LTC128B.128 [R9+0x1c400], desc[UR60][R4.64+0x80], !P0 ;  /* 0x1c4000800409afae */ /* 0x000fe8000c101d7c */
[----:B------:R0:W-:Y:S04]  /*29ca0*/  @!P2 LDGSTS.E.BYPASS.LTC128B.128 [R9+0x20400], desc[UR60][R4.64+0x100], !P1 ;  /* 0x204001000409afae */ /* 0x0001e8000c901d7c */
[----:B01----:R0:W2:Y:S02]  /*29cb0*/  SHFL.IDX PT, R4, R2, 0x7, 0x181f ;  /* 0x00f81f0002047f89 */ /* 0x0030a400000e0000 */
.L_x_6642:
[----:B------:R-:W-:Y:S01]  /*29cc0*/  VIADD R17, R17, 0x70 ;  /* 0x0000007011117836 */ /* 0x000fe20000000000 */
[----:B------:R-:W-:Y:S04]  /*29cd0*/  BSSY B0, `(.L_x_6479) ;  /* 0x000000c000007945 */ /* 0x000fe80003800000 */
[----:B------:R-:W-:-:S13]  /*29ce0*/  ISETP.GE.AND P2, PT, R17, R0, PT ;  /* 0x000000001100720c */ /* 0x000fda0003f46270 */
[----:B------:R-:W-:Y:S05]  /*29cf0*/  @P2 BRA `(.L_x_6480) ;  /* 0x0000000000242947 */ /* 0x000fea0003800000 */
[----:B------:R-:W3:Y:S01]  /*29d00*/  LDL R5, [R1+0x30] ;  /* 0x0000300001057983 */ /* 0x000ee20000100800 */
[----:B0-----:R-:W-:-:S05]  /*29d10*/  LEA R2, P2, R8, R3, 0x1 ;  /* 0x0000000308027211 */ /* 0x001fca00078408ff */
[----:B--2---:R-:W-:-:S05]  /*29d20*/  IMAD.X R3, RZ, RZ, R4, P2 ;  /* 0x000000ffff037224 */ /* 0x004fca00010e0604 */
[----:B------:R-:W-:Y:S01]  /*29d30*/  @!PT LDS RZ, [RZ] ;  /* 0x00000000fffff984 */ /* 0x000fe20000000800 */
[----:B------:R-:W-:Y:S01]  /*29d40*/  @!PT LDS RZ, [RZ] ;  /* 0x00000000fffff984 */ /* 0x000fe20000000800 */
[----:B------:R-:W-:Y:S01]  /*29d50*/  @!PT LDS RZ, [RZ] ;  /* 0x00000000fffff984 */ /* 0x000fe20000000800 */
[----:B---3--:R1:W-:Y:S04]  /*29d60*/  LDGSTS.E.BYPASS.LTC128B.128 [R5+0x18c00], desc[UR60][R2.64], !P3 ;  /* 0x18c0000002057fae */ /* 0x0083e8000d901d7c */
[----:B------:R1:W-:Y:S04]  /*29d70*/  LDGSTS.E.BYPASS.LTC128B.128 [R5+0x1cc00], desc[UR60][R2.64+0x80], !P0 ;  /* 0x1cc0008002057fae */ /* 0x0003e8000c101d7c */
[----:B------:R1:W-:Y:S02]  /*29d80*/  LDGSTS.E.BYPASS.LTC128B.128 [R5+0x20c00], desc[UR60][R2.64+0x100], !P1 ;  /* 0x20c0010002057fae */ /* 0x0003e4000c901d7c */
.L_x_6480:
[----:B------:R-:W-:Y:S05]  /*29d90*/  BSYNC B0 ;  /* 0x0000000000007941 */ /* 0x000fea0003800000 */
.L_x_6479:
[----:B------:R3:W5:Y:S01]  /*29da0*/  LDL R8, [R1+0x4] ;  /* 0x0000040001087983 */ /* 0x0007620000100800 */
[----:B------:R-:W-:Y:S01]  /*29db0*/  PLOP3.LUT P0, PT, PT, PT, PT, 0x80, 0x0 ;  /* 0x000000000000781c */ /* 0x000fe20003f0f070 */
[----:B------:R-:W-:-:S12]  /*29dc0*/  NOP ;  /* 0x0000000000007918 */ /* 0x000fd80000000000 */
.L_x_6481:
[----:B01----:R-:W4:Y:S01]  /*29dd0*/  LDL R2, [R1+0x4] ;  /* 0x0000040001027983 */ /* 0x003f220000100800 */
[----:B------:R-:W-:Y:S02]  /*29de0*/  PLOP3.LUT P1, PT, P1, P0, PT, 0xa2, 0x0 ;  /* 0x000000000000781c */ /* 0x000fe40000f21472 */
[----:B----4-:R-:W-:-:S08]  /*29df0*/  @P0 R2UR P1, UR4, R2 ;  /* 0x00000000020402ca */ /* 0x010fd00000020000 */
[----:B------:R-:W-:-:S05]  /*29e00*/  @P0 PLOP3.LUT P0, PT, P1, PT, PT, 0x80, 0x0 ;  /* 0x000000000000081c */ /* 0x000fca0000f0f070 */
[----:B------:R-:W-:Y:S01]  /*29e10*/  @!P1 SYNCS.ARRIVE.TRANS64.RED.A0T1 RZ, [UR4+0x36800], RZ ;  /* 0x036800ffffff99a7 */ /* 0x000fe20008200404 */
[----:B------:R-:W-:Y:S07]  /*29e20*/  @!P1 ARRIVES.LDGSTSBAR.64.TRANSCNT [UR4+0x36800] ;  /* 0x03680000ff0099b0 */ /* 0x000fee0008000a84 */
[----:B------:R-:W-:Y:S05]  /*29e30*/  @P0 BRA.U.ANY `(.L_x_6481) ;  /* 0xfffffffd00e40947 */ /* 0x000fea000393ffff */
[----:B------:R-:W4:Y:S02]  /*29e40*/  LDL.LU R3, [R1+0x50] ;  /* 0x0000500001037983 */ /* 0x000f240000300800 */
[----:B----4-:R-:W-:-:S05]  /*29e50*/  VIADD R3, R3, 0x1 ;  /* 0x0000000103037836 */ /* 0x010fca0000000000 */
        /* <DEDUP_REMOVED lines=10> */
.L_x_6643:
[----:B------:R-:W-:Y:S05]  /*29f00*/  BSYNC B0 ;  /* 0x0000000000007941 */ /* 0x000fea0003800000 */
.L_x_6482:
[----:B0-----:R-:W4:Y:S01]  /*29f10*/  LDL R2, [R1+0x38] ;  /* 0x0000380001027983 */ /* 0x001f220000100800 */
[----:B------:R-:W-:Y:S01]  /*29f20*/  BSSY B0, `(.L_x_6484) ;  /* 0x000025b000007945 */ /* 0x000fe20003800000 */
[----:B----4-:R-:W-:-:S13]  /*29f30*/  ISETP.GE.AND P0, PT, R2, 0x2, PT ;  /* 0x000000020200780c */ /* 0x010fda0003f06270 */
[----:B------:R-:W-:Y:S05]  /*29f40*/  @!P0 BRA `(.L_x_6485) ;  /* 0x0000002400608947 */ /* 0x000fea0003800000 */
[C---:B------:R-:W-:Y:S01]  /*29f50*/  LOP3.LUT R0, R2.reuse, 0x1, RZ, 0xc0, !PT ;  /* 0x0000000102007812 */ /* 0x040fe200078ec0ff */
[----:B------:R-:W-:Y:S01]  /*29f60*/  VIADD R2, R2, 0xfffffffe ;  /* 0xfffffffe02027836 */ /* 0x000fe20000000000 */
[----:B------:R-:W-:Y:S02]  /*29f70*/  BSSY B2, `(.L_x_6486) ;  /* 0x00000cc000027945 */ /* 0x000fe40003800000 */
[----:B------:R-:W-:Y:S01]  /*29f80*/  ISETP.NE.U32.AND P0, PT, R0, 0x1, PT ;  /* 0x000000010000780c */ /* 0x000fe20003f05070 */
[----:B------:R-:W-:-:S12]  /*29f90*/  IMAD.MOV.U32 R0, RZ, RZ, R2 ;  /* 0x000000ffff007224 */ /* 0x000fd800078e0002 */
[----:B------:R-:W-:Y:S05]  /*29fa0*/  @!P0 BRA `(.L_x_6487) ;  /* 0x0000000c00208947 */ /* 0x000fea0003800000 */
[----:B------:R-:W4:Y:S04]  /*29fb0*/  LDL R5, [R1+0x8] ;  /* 0x0000080001057983 */ /* 0x000f280000100800 */
[----:B--2---:R-:W2:Y:S04]  /*29fc0*/  LDL R4, [R1+0xc] ;  /* 0x00000c0001047983 */ /* 0x004ea80000100800 */
[----:B------:R-:W3:Y:S01]  /*29fd0*/  LDL R3, [R1+0x18] ;  /* 0x0000180001037983 */ /* 0x000ee20000100800 */
[----:B------:R-:W-:Y:S01]  /*29fe0*/  BSSY B1, `(.L_x_6488) ;  /* 0x00000c0000017945 */ /* 0x000fe20003800000 */
[----:B----4-:R-:W-:Y:S01]  /*29ff0*/  LOP3.LUT P1, RZ, R5, 0x4, RZ, 0xc0, !PT ;  /* 0x0000000405ff7812 */ /* 0x010fe2000782c0ff */
[----:B--2--5:R-:W-:-:S05]  /*2a000*/  VIADD R8, R4, 0x1 ;  /* 0x0000000104087836 */ /* 0x024fca0000000000 */
[----:B------:R-:W-:-:S04]  /*2a010*/  ISETP.NE.AND P0, PT, R8, 0x2, PT ;  /* 0x000000020800780c */ /* 0x000fc80003f05270 */
[----:B------:R-:W-:Y:S02]  /*2a020*/  SEL R9, RZ, 0x1, P0 ;  /* 0x00000001ff097807 */ /* 0x000fe40000000000 */
[----:B------:R-:W-:Y:S02]  /*2a030*/  SEL R8, R8, RZ, P0 ;  /* 0x000000ff08087207 */ /* 0x000fe40000000000 */
[----:B---3--:R-:W-:Y:S01]  /*2a040*/  LOP3.LUT R9, R3, R9, RZ, 0x3c, !PT ;  /* 0x0000000903097212 */ /* 0x008fe200078e3cff */
        /* <DEDUP_REMOVED lines=27> */
.L_x_6490:
[----:B------:R-:W2:Y:S01]  /*2a200*/  LDL R0, [R1+0x4] ;  /* 0x0000040001007983 */ /* 0x000ea20000100800 */
[----:B------:R-:W-:Y:S01]  /*2a210*/  BSSY B3, `(.L_x_6491) ;  /* 0x0000005000037945 */ /* 0x000fe20003800000 */
[----:B--2---:R-:W-:Y:S01]  /*2a220*/  IMAD R3, R8, 0x8, R0 ;  /* 0x0000000808037824 */ /* 0x004fe200078e0200 */
[----:B------:R-:W-:-:S04]  /*2a230*/  SHF.L.U32 R0, R9, 0x1f, RZ ;  /* 0x0000001f09007819 */ /* 0x000fc800000006ff */
[----:B------:R-:W1:Y:S02]  /*2a240*/  SYNCS.PHASECHK.TRANS64.TRYWAIT P0, [R3+URZ+0x36840], R0 ;  /* 0x03684000030075a7 */ /* 0x000e64000800017f */
[----:B-1----:R-:W-:Y:S05]  /*2a250*/  @!P0 BRA `(.L_x_6492) ;  /* 0x0000005400688947 */ /* 0x002fea0003800000 */
.L_x_6644:
[----:B------:R-:W-:Y:S05]  /*2a260*/  BSYNC B3 ;  /* 0x0000000000037941 */ /* 0x000fea0003800000 */
.L_x_6491:
        /* <DEDUP_REMOVED lines=11> */
.L_x_6494:
[----:B------:R-:W-:Y:S05]  /*2a320*/  BSYNC B3 ;  /* 0x0000000000037941 */ /* 0x000fea0003800000 */
.L_x_6493:
        /* <DEDUP_REMOVED lines=13> */
.L_x_6495:
        /* <DEDUP_REMOVED lines=16> */
.L_x_6496:
        /* <DEDUP_REMOVED lines=16> */
.L_x_6497:
        /* <DEDUP_REMOVED lines=18> */
.L_x_6645:
[----:B------:R-:W-:Y:S05]  /*2a720*/  BSYNC B3 ;  /* 0x0000000000037941 */ /* 0x000fea0003800000 */
.L_x_6498:
        /* <DEDUP_REMOVED lines=10> */
.L_x_6500:
[----:B------:R-:W2:Y:S01]  /*2a7d0*/  LDL R3, [R1+0x8] ;  /* 0x0000080001037983 */ /* 0x000ea20000100800 */
[----:B------:R-:W-:Y:S01]  /*2a7e0*/  BSSY B3, `(.L_x_6501) ;  /* 0x0000004000037945 */ /* 0x000fe20003800000 */
[----:B--2---:R-:W-:-:S13]  /*2a7f0*/  LOP3.LUT P0, RZ, R3, 0x8, RZ, 0xc0, !PT ;  /* 0x0000000803ff7812 */ /* 0x004fda000780c0ff */
[----:B------:R-:W-:Y:S05]  /*2a800*/  @P0 BRA `(.L_x_6502) ;  /* 0x0000000000040947 */ /* 0x000fea0003800000 */
[----:B------:R-:W-:Y:S01]  /*2a810*/  BPT.TRAP 0x1 ;  /* 0x000000040000795c */ /* 0x000fe20000300000 */
.L_x_6502:
[----:B------:R-:W-:Y:S05]  /*2a820*/  BSYNC B3 ;  /* 0x0000000000037941 */ /* 0x000fea0003800000 */
.L_x_6501:
        /* <DEDUP_REMOVED lines=14> */
.L_x_6503:
        /* <DEDUP_REMOVED lines=16> */
.L_x_6504:
        /* <DEDUP_REMOVED lines=16> */
.L_x_6505:
        /* <DEDUP_REMOVED lines=13> */
.L_x_6489:
[----:B------:R-:W-:Y:S05]  /*2abe0*/  BSYNC B1 ;  /* 0x0000000000017941 */ /* 0x000fea0003800000 */
.L_x_6488:
[----:B------:R-:W2:Y:S04]  /*2abf0*/  LDL.LU R0, [R1+0x38] ;  /* 0x0000380001007983 */ /* 0x000ea80000300800 */
[----:B------:R1:W-:Y:S04]  /*2ac00*/  STL [R1+0x18], R9 ;  /* 0x0000180901007387 */ /* 0x0003e80000100800 */
[----:B------:R1:W-:Y:S02]  /*2ac10*/  STL [R1+0xc], R8 ;  /* 0x00000c0801007387 */ /* 0x0003e40000100800 */
[----:B-12---:R-:W-:-:S07]  /*2ac20*/  VIADD R0, R0, 0xfffffffd ;  /* 0xfffffffd00007836 */ /* 0x006fce0000000000 */
.L_x_6487:
[----:B------:R-:W-:Y:S05]  /*2ac30*/  BSYNC B2 ;  /* 0x0000000000027941 */ /* 0x000fea0003800000 */
.L_x_6486:
[----:B------:R-:W-:-:S13]  /*2ac40*/  ISETP.NE.AND P0, PT, R2, RZ, PT ;  /* 0x000000ff0200720c */ /* 0x000fda0003f05270 */
[----:B------:R-:W-:Y:S05]  /*2ac50*/  @!P0 BRA `(.L_x_6485) ;  /* 0x00000018001c8947 */ /* 0x000fea0003800000 */
[----:B-----5:R1:W5:Y:S02]  /*2ac60*/  LDL R8, [R1] ;  /* 0x0000000001087983 */ /* 0x0203640000100800 */
.L_x_6542:
[----:B0-2---:R-:W2:Y:S04]  /*2ac70*/  LDL R4, [R1+0x8] ;  /* 0x0000080001047983 */ /* 0x005ea80000100800 */
[----:B------:R-:W4:Y:S04]  /*2ac80*/  LDL R3, [R1+0xc] ;  /* 0x00000c0001037983 */ /* 0x000f280000100800 */
[----:B---3--:R-:W3:Y:S01]  /*2ac90*/  LDL R2, [R1+0x18] ;  /* 0x0000180001027983 */ /* 0x008ee20000100800 */
[----:B------:R-:W-:Y:S05]  /*2aca0*/  YIELD ;  /* 0x0000000000007946 */ /* 0x000fea0003800000 */
[----:B------:R-:W-:Y:S01]  /*2acb0*/  BSSY B1, `(.L_x_6506) ;  /* 0x00000be000017945 */ /* 0x000fe20003800000 */
[----:B--2---:R-:W-:Y:S01]  /*2acc0*/  LOP3.LUT P1, RZ, R4, 0x4, RZ, 0xc0, !PT ;  /* 0x0000000404ff7812 */ /* 0x004fe2000782c0ff */
[----:B----4-:R-:W-:-:S05]  /*2acd0*/  VIADD R4, R3, 0x1 ;  /* 0x0000000103047836 */ /* 0x010fca0000000000 */
        /* <DEDUP_REMOVED lines=29> */
.L_x_6508:
[----:B------:R-:W2:Y:S01]  /*2aeb0*/  LDL R2, [R1+0x4] ;  /* 0x0000040001027983 */ /* 0x000ea20000100800 */
[----:B------:R-:W-:Y:S01]  /*2aec0*/  BSSY B2, `(.L_x_6509) ;  /* 0x0000005000027945 */ /* 0x000fe20003800000 */
[----:B--2---:R-:W-:Y:S01]  /*2aed0*/  IMAD R3, R4, 0x8, R2 ;  /* 0x0000000804037824 */ /* 0x004fe200078e0202 */
[----:B------:R-:W-:-:S04]  /*2aee0*/  SHF.L.U32 R2, R5, 0x1f, RZ ;  /* 0x0000001f05027819 */ /* 0x000fc800000006ff */
[----:B------:R-:W2:Y:S02]  /*2aef0*/  SYNCS.PHASECHK.TRANS64.TRYWAIT P0, [R3+URZ+0x36840], R2 ;  /* 0x03684002030075a7 */ /* 0x000ea4000800017f */
[----:B--2---:R-:W-:Y:S05]  /*2af00*/  @!P0 BRA `(.L_x_6510) ;  /* 0x0000004800648947 */ /* 0x004fea0003800000 */
.L_x_6646:
[----:B------:R-:W-:Y:S05]  /*2af10*/  BSYNC B2 ;  /* 0x0000000000027941 */ /* 0x000fea0003800000 */
.L_x_6509:
        /* <DEDUP_REMOVED lines=11> */
.L_x_6512:
[----:B------:R-:W-:Y:S05]  /*2afd0*/  BSYNC B2 ;  /* 0x0000000000027941 */ /* 0x000fea0003800000 */
.L_x_6511:
        /* <DEDUP_REMOVED lines=13> */
.L_x_6513:
        /* <DEDUP_REMOVED lines=16> */
.L_x_6514:
        /* <DEDUP_REMOVED lines=16> */
.L_x_6515:
        /* <DEDUP_REMOVED lines=18> */
.L_x_6647:
[----:B------:R-:W-:Y:S05]  /*2b3d0*/  BSYNC B2 ;  /* 0x0000000000027941 */ /* 0x000fea0003800000 */
.L_x_6516:
        /* <DEDUP_REMOVED lines=10> */
.L_x_6518:
[----:B------:R-:W2:Y:S01]  /*2b480*/  LDL R3, [R1+0x8] ;  /* 0x0000080001037983 */ /* 0x000ea20000100800 */
[----:B------:R-:W-:Y:S01]  /*2b490*/  BSSY B2, `(.L_x_6519) ;  /* 0x0000004000027945 */ /* 0x000fe20003800000 */
[----:B--2---:R-:W-:-:S13]  /*2b4a0*/  LOP3.LUT P0, RZ, R3, 0x8, RZ, 0xc0, !PT ;  /* 0x0000000803ff7812 */ /* 0x004fda000780c0ff */
[----:B------:R-:W-:Y:S05]  /*2b4b0*/  @P0 BRA `(.L_x_6520) ;  /* 0x0000000000040947 */ /* 0x000fea0003800000 */
[----:B------:R-:W-:Y:S01]  /*2b4c0*/  BPT.TRAP 0x1 ;  /* 0x000000040000795c */ /* 0x000fe20000300000 */
.L_x_6520:
[----:B------:R-:W-:Y:S05]  /*2b4d0*/  BSYNC B2 ;  /* 0x0000000000027941 */ /* 0x000fea0003800000 */
.L_x_6519:
        /* <DEDUP_REMOVED lines=14> */
.L_x_6521:
        /* <DEDUP_REMOVED lines=16> */
.L_x_6522:
        /* <DEDUP_REMOVED lines=16> */
.L_x_6523:
        /* <DEDUP_REMOVED lines=13> */
.L_x_6507:
[----:B------:R-:W-:Y:S05]  /*2b890*/  BSYNC B1 ;  /* 0x0000000000017941 */ /* 0x000fea0003800000 */
.L_x_6506:
        /* <DEDUP_REMOVED lines=35> */
.L_x_6526:
[----:B------:R-:W3:Y:S01]  /*2bad0*/  LDL R2, [R1+0x4] ;  /* 0x0000040001027983 */ /* 0x000ee20000100800 */
[----:B------:R-:W-:Y:S01]  /*2bae0*/  BSSY B2, `(.L_x_6527) ;  /* 0x0000005000027945 */ /* 0x000fe20003800000 */
[----:B---3--:R-:W-:Y:S01]  /*2baf0*/  IMAD R3, R11, 0x8, R2 ;  /* 0x000000080b037824 */ /* 0x008fe200078e0202 */
[----:B------:R-:W-:-:S04]  /*2bb00*/  SHF.L.U32 R2, R10, 0x1f, RZ ;  /* 0x0000001f0a027819 */ /* 0x000fc800000006ff */
[----:B------:R-:W3:Y:S02]  /*2bb10*/  SYNCS.PHASECHK.TRANS64.TRYWAIT P0, [R3+URZ+0x36840], R2 ;  /* 0x03684002030075a7 */ /* 0x000ee4000800017f */
[----:B---3--:R-:W-:Y:S05]  /*2bb20*/  @!P0 BRA `(.L_x_6528) ;  /* 0x0000003c00848947 */ /* 0x008fea0003800000 */
.L_x_6648:
[----:B------:R-:W-:Y:S05]  /*2bb30*/  BSYNC B2 ;  /* 0x0000000000027941 */ /* 0x000fea0003800000 */
.L_x_6527:
        /* <DEDUP_REMOVED lines=11> */
.L_x_6530:
[----:B------:R-:W-:Y:S05]  /*2bbf0*/  BSYNC B2 ;  /* 0x0000000000027941 */ /* 0x000fea0003800000 */
.L_x_6529:
        /* <DEDUP_REMOVED lines=14> */
.L_x_6531:
        /* <DEDUP_REMOVED lines=16> */
.L_x_6532:
        /* <DEDUP_REMOVED lines=16> */
.L_x_6533:
        /* <DEDUP_REMOVED lines=16> */
.L_x_6649:
[----:B------:R-:W-:Y:S05]  /*2bfe0*/  BSYNC B2 ;  /* 0x0000000000027941 */ /* 0x000fea0003800000 */
.L_x_6534:
        /* <DEDUP_REMOVED lines=10> */
.L_x_6536:
[----:B------:R-:W2:Y:S01]  /*2c090*/  LDL R3, [R1+0x8] ;  /* 0x0000080001037983 */ /* 0x000ea20000100800 */
[----:B------:R-:W-:Y:S01]  /*2c0a0*/  BSSY B2, `(.L_x_6537) ;  /* 0x0000004000027945 */ /* 0x000fe20003800000 */
[----:B--2---:R-:W-:-:S13]  /*2c0b0*/  LOP3.LUT P0, RZ, R3, 0x8, RZ, 0xc0, !PT ;  /* 0x0000000803ff7812 */ /* 0x004fda000780c0ff */
[----:B------:R-:W-:Y:S05]  /*2c0c0*/  @P0 BRA `(.L_x_6538) ;  /* 0x0000000000040947 */ /* 0x000fea0003800000 */
[----:B------:R-:W-:Y:S01]  /*2c0d0*/  BPT.TRAP 0x1 ;  /* 0x000000040000795c */ /* 0x000fe20000300000 */
.L_x_6538:
[----:B------:R-:W-:Y:S05]  /*2c0e0*/  BSYNC B2 ;  /* 0x0000000000027941 */ /* 0x000fea0003800000 */
.L_x_6537:
        /* <DEDUP_REMOVED lines=13> */
.L_x_6539:
        /* <DEDUP_REMOVED lines=16> */
.L_x_6540:
        /* <DEDUP_REMOVED lines=16> */
.L_x_6541:
        /* <DEDUP_REMOVED lines=13> */
.L_x_6525:
[----:B------:R-:W-:Y:S05]  /*2c490*/  BSYNC B1 ;  /* 0x0000000000017941 */ /* 0x000fea0003800000 */
.L_x_6524:
[C---:B------:R-:W-:Y:S01]  /*2c4a0*/  ISETP.GT.AND P0, PT, R0.reuse, 0x1, PT ;  /* 0x000000010000780c */ /* 0x040fe20003f04270 */
[----:B------:R-:W-:-:S12]  /*2c4b0*/  VIADD R0, R0, 0xfffffffe ;  /* 0xfffffffe00007836 */ /* 0x000fd80000000000 */
[----:B------:R-:W-:Y:S05]  /*2c4c0*/  @P0 BRA `(.L_x_6542) ;  /* 0xffffffe400e80947 */ /* 0x000fea000383ffff */
.L_x_6485:
[----:B------:R-:W-:Y:S05]  /*2c4d0*/  BSYNC B0 ;  /* 0x0000000000007941 */ /* 0x000fea0003800000 */
.L_x_6484:
[----:B------:R-:W4:Y:S01]  /*2c4e0*/  S2R R2, SR_TID.X ;  /* 0x0000000000027919 */ /* 0x000f220000002100 */
[----:B------:R-:W-:Y:S01]  /*2c4f0*/  BSSY B0, `(.L_x_6543) ;  /* 0x0000010000007945 */ /* 0x000fe20003800000 */
[----:B----4-:R-:W-:-:S04]  /*2c500*/  LOP3.LUT R2, R2, 0x7f, RZ, 0xc0, !PT ;  /* 0x0000007f02027812 */ /* 0x010fc800078ec0ff */
[----:B------:R-:W-:-:S13]  /*2c510*/  ISETP.NE.AND P0, PT, R2, RZ, PT ;  /* 0x000000ff0200720c */ /* 0x000fda0003f05270 */
[----:B------:R-:W-:Y:S05]  /*2c520*/  @P0 BRA `(.L_x_6544) ;  /* 0x0000000000300947 */ /* 0x000fea0003800000 */
[----:B------:R-:W4:Y:S01]  /*2c530*/  S2R R2, SR_LANEID ;  /* 0x0000000000027919 */ /* 0x000f220000000000 */
[----:B------:R-:W-:Y:S01]  /*2c540*/  VOTEU.ANY UR4, UPT, PT ;  /* 0x0000000000047886 */ /* 0x000fe200038e0100 */
[----:B0-2---:R-:W0:Y:S01]  /*2c550*/  LDC.64 R4, c[0x0][0xc60] ;  /* 0x00031800ff047b82 */ /* 0x005e220000000a00 */
[----:B------:R-:W4:Y:S02]  /*2c560*/  FLO.U32 R0, UR4 ;  /* 0x0000000400007d00 */ /* 0x000f2400080e0000 */
[----:B----4-:R-:W-:-:S06]  /*2c570*/  ISETP.EQ.U32.AND P0, PT, R0, R2, PT ;  /* 0x000000020000720c */ /* 0x010fcc0003f02070 */
[----:B------:R-:W0:Y:S07]  /*2c580*/  POPC R2, UR4 ;  /* 0x0000000400027d09 */ /* 0x000e2e0008000000 */
[----:B0-----:R-:W2:Y:S04]  /*2c590*/  @P0 ATOMG.E.ADD.STRONG.GPU PT, R2, desc[UR60][R4.64], R2 ;  /* 0x00000002040209a8 */ /* 0x001ea800081ee1fc */
[----:B--2---:R0:W2:Y:S02]  /*2c5a0*/  SHFL.IDX PT, R2, R2, R0, 0x1f ;  /* 0x00001f0002027589 */ /* 0x0040a400000e0000 */
[----:B0-----:R-:W0:Y:S02]  /*2c5b0*/  S2R R0, SR_LTMASK ;  /* 0x0000000000007919 */ /* 0x001e240000003900 */
[----:B0-----:R-:W-:-:S06]  /*2c5c0*/  LOP3.LUT R0, R0, UR4, RZ, 0xc0, !PT ;  /* 0x0000000400007c12 */ /* 0x001fcc000f8ec0ff */
[----:B------:R-:W2:Y:S02]  /*2c5d0*/  POPC R0, R0 ;  /* 0x0000000000007309 */ /* 0x000ea40000000000 */
[----:B--2---:R-:W-:-:S07]  /*2c5e0*/  IADD3 R16, R2, UR39, R0 ;  /* 0x0000002702107c10 */ /* 0x004fce000fffe000 */
.L_x_6544:
[----:B------:R-:W-:Y:S05]  /*2c5f0*/  BSYNC B0 ;  /* 0x0000000000007941 */ /* 0x000fea0003800000 */
.L_x_6543:
        /* <DEDUP_REMOVED lines=12> */
.L_x_6650:
[----:B------:R-:W-:Y:S05]  /*2c6c0*/  BSYNC B1 ;  /* 0x0000000000017941 */ /* 0x000fea0003800000 */
.L_x_6547:
        /* <DEDUP_REMOVED lines=10> */
.L_x_6549:
[----:B------:R-:W2:Y:S01]  /*2c770*/  LDL R2, [R1+0x8] ;  /* 0x0000080001027983 */ /* 0x000ea20000100800 */
[----:B------:R-:W-:Y:S01]  /*2c780*/  BSSY B1, `(.L_x_6550) ;  /* 0x0000004000017945 */ /* 0x000fe20003800000 */
[----:B--2---:R-:W-:-:S13]  /*2c790*/  LOP3.LUT P0, RZ, R2, 0x8, RZ, 0xc0, !PT ;  /* 0x0000000802ff7812 */ /* 0x004fda000780c0ff */
[----:B------:R-:W-:Y:S05]  /*2c7a0*/  @P0 BRA `(.L_x_6551) ;  /* 0x0000000000040947 */ /* 0x000fea0003800000 */
[----:B------:R-:W-:Y:S01]  /*2c7b0*/  BPT.TRAP 0x1 ;  /* 0x000000040000795c */ /* 0x000fe20000300000 */
.L_x_6551:
[----:B------:R-:W-:Y:S05]  /*2c7c0*/  BSYNC B1 ;  /* 0x0000000000017941 */ /* 0x000fea0003800000 */
.L_x_6550:
        /* <DEDUP_REMOVED lines=14> */
.L_x_6552:
        /* <DEDUP_REMOVED lines=16> */
.L_x_6553:
        /* <DEDUP_REMOVED lines=16> */
.L_x_6554:
        /* <DEDUP_REMOVED lines=11> */
.L_x_6546:
[----:B------:R-:W-:Y:S05]  /*2cb60*/  BSYNC B0 ;  /* 0x0000000000007941 */ /* 0x000fea0003800000 */
.L_x_6545:
[----:B------:R-:W4:Y:S04]  /*2cb70*/  LDL.LU R5, [R1+0xc] ;  /* 0x00000c0001057983 */ /* 0x000f280000300800 */
[----:B0-2---:R-:W2:Y:S01]  /*2cb80*/  LDL.LU R4, [R1+0x18] ;  /* 0x0000180001047983 */ /* 0x005ea20000300800 */
[----:B----4-:R-:W-:-:S05]  /*2cb90*/  VIADD R0, R5, 0x1 ;  /* 0x0000000105007836 */ /* 0x010fca0000000000 */
[----:B------:R-:W-:-:S04]  /*2cba0*/  ISETP.NE.AND P0, PT, R0, 0x2, PT ;  /* 0x000000020000780c */ /* 0x000fc80003f05270 */
[----:B------:R-:W-:Y:S02]  /*2cbb0*/  SEL R2, RZ, 0x1, P0 ;  /* 0x00000001ff027807 */ /* 0x000fe40000000000 */
[----:B------:R-:W-:Y:S02]  /*2cbc0*/  SEL R0, R0, RZ, P0 ;  /* 0x000000ff00007207 */ /* 0x000fe40000000000 */
[----:B--2---:R-:W-:-:S03]  /*2cbd0*/  LOP3.LUT R4, R4, R2, RZ, 0x3c, !PT ;  /* 0x0000000204047212 */ /* 0x004fc600078e3cff */
[----:B------:R0:W-:Y:S04]  /*2cbe0*/  STL [R1+0xc], R0 ;  /* 0x00000c0001007387 */ /* 0x0001e80000100800 */
[----:B------:R0:W-:Y:S02]  /*2cbf0*/  STL [R1+0x18], R4 ;  /* 0x0000180401007387 */ /* 0x0001e40000100800 */
.L_x_6464:
[----:B------:R-:W-:Y:S05]  /*2cc00*/  BSYNC B7 ;  /* 0x0000000000077941 */ /* 0x000fea0003800000 */
.L_x_6462:
[----:B------:R-:W2:Y:S02]  /*2cc10*/  LDL R7, [R1+0x8] ;  /* 0x0000080001077983 */ /* 0x000ea40000100800 */
[----:B--2---:R-:W-:-:S13]  /*2cc20*/  LOP3.LUT P0, RZ, R7, 0x10, RZ, 0xc0, !PT ;  /* 0x0000001007ff7812 */ /* 0x004fda000780c0ff */
[----:B------:R-:W-:Y:S05]  /*2cc30*/  @!P0 BRA `(.L_x_6555) ;  /* 0x0000000000288947 */ /* 0x000fea0003800000 */
[----:B------:R-:W-:Y:S05]  /*2cc40*/  WARPSYNC.ALL ;  /* 0x0000000000007948 */ /* 0x000fea0003800000 */
[----:B------:R-:W2:Y:S08]  /*2cc50*/  S2UR UR5, SR_CgaCtaId ;  /* 0x00000000000579c3 */ /* 0x000eb00000008800 */
[----:B------:R-:W-:Y:S06]  /*2cc60*/  BAR.SYNC.DEFER_BLOCKING 0x5, 0x180 ;  /* 0x0146000000007b1d */ /* 0x000fec0000010000 */
[----:B------:R-:W-:-:S02]  /*2cc70*/  UMOV UR4, 0x400 ;  /* 0x0000040000047882 */ /* 0x000fc40000000000 */
[----:B--2---:R-:W-:-:S06]  /*2cc80*/  ULEA UR4, UR5, UR4, 0x18 ;  /* 0x0000000405047291 */ /* 0x004fcc000f8ec03f */
[----:B0-----:R-:W-:-:S05]  /*2cc90*/  IMAD.U32 R0, RZ, RZ, UR4 ;  /* 0x00000004ff007e24 */ /* 0x001fca000f8e00ff */
[----:B------:R2:W4:Y:S04]  /*2cca0*/  LDS.128 R16, [R0+0x368d0] ;  /* 0x0368d00000107984 */ /* 0x0005280000000c00 */
[----:B------:R2:W-:Y:S01]  /*2ccb0*/  STL [R1+0x4], R0 ;  /* 0x0000040001007387 */ /* 0x0005e20000100800 */
[----:B------:R-:W-:Y:S06]  /*2ccc0*/  BAR.ARV 0x4, 0x180 ;  /* 0x0106000000007b1d */ /* 0x000fec0000002000 */
[----:B------:R-:W-:Y:S05]  /*2ccd0*/  BRA `(.L_x_6556) ;  /* 0x0000000800d87947 */ /* 0x000fea0003800000 */
.L_x_6555:
[----:B---3--:R-:W2:Y:S01]  /*2cce0*/  LDL R6, [R1+0x2c] ;  /* 0x00002c0001067983 */ /* 0x008ea20000100800 */
[----:B------:R-:W-:Y:S01]  /*2ccf0*/  UMOV UR4, 0xffffffff ;  /* 0xffffffff00047882 */ /* 0x000fe20000000000 */
[----:B--2---:R-:W-:Y:S02]  /*2cd00*/  ISETP.NE.AND P5, PT, R6, 0x1f, PT ;  /* 0x0000001f0600780c */ /* 0x004fe40003fa5270 */
[----:B------:R-:W-:Y:S11]  /*2cd10*/  BRA.DIV UR4, `(.L_x_6557) ;  /* 0x0000002e04447947 */ /* 0x000ff6000b800000 */
[----:B0-----:R-:W-:Y:S01]  /*2cd20*/  IMAD.IADD R0, R19, 0x1, R6 ;  /* 0x0000000113007824 */ /* 0x001fe200078e0206 */
        /* <DEDUP_REMOVED lines=30> */
.L_x_6660:
[----:B------:R-:W-:Y:S02]  /*2cf10*/  ULDC UR4, c[0x0][0xc38] ;  /* 0x00030e0000047ab9 */ /* 0x000fe40000000800 */
[----:B------:R-:W-:-:S04]  /*2cf20*/  IMAD.U32 R4, RZ, RZ, UR4 ;  /* 0x00000004ff047e24 */ /* 0x000fc8000f8e00ff */
[----:B--2---:R-:W-:-:S04]  /*2cf30*/  IMAD R16, R16, R4, RZ ;  /* 0x0000000410107224 */ /* 0x004fc800078e02ff */
[----:B------:R-:W-:-:S05]  /*2cf40*/  IMAD.IADD R5, R5, 0x1, R16 ;  /* 0x0000000105057824 */ /* 0x000fca00078e0210 */
[----:B------:R-:W-:-:S13]  /*2cf50*/  ISETP.GT.AND P4, PT, R5, R0, PT ;  /* 0x000000000500720c */ /* 0x000fda0003f84270 */
[----:B------:R-:W-:Y:S05]  /*2cf60*/  @P4 BRA `(.L_x_6558) ;  /* 0x0000000000a04947 */ /* 0x000fea0003800000 */
.L_x_6563:
        /* <DEDUP_REMOVED lines=13> */
.L_x_6561:
[----:B------:R-:W-:Y:S05]  /*2d040*/  BSYNC B0 ;  /* 0x0000000000007941 */ /* 0x000fea0003800000 */
.L_x_6560:
        /* <DEDUP_REMOVED lines=20> */
.L_x_6668:
[----:B------:R-:W-:Y:S02]  /*2d190*/  ULDC UR4, c[0x0][0xc38] ;  /* 0x00030e0000047ab9 */ /* 0x000fe40000000800 */
[----:B------:R-:W-:-:S04]  /*2d1a0*/  IMAD.U32 R4, RZ, RZ, UR4 ;  /* 0x00000004ff047e24 */ /* 0x000fc8000f8e00ff */
[----:B--2---:R-:W-:-:S04]  /*2d1b0*/  IMAD R16, R16, R4, RZ ;  /* 0x0000000410107224 */ /* 0x004fc800078e02ff */
[----:B------:R-:W-:-:S05]  /*2d1c0*/  IMAD.IADD R5, R16, 0x1, R5 ;  /* 0x0000000110057824 */ /* 0x000fca00078e0205 */
[----:B------:R-:W-:-:S13]  /*2d1d0*/  ISETP.GT.AND P4, PT, R5, R0, PT ;  /* 0x000000000500720c */ /* 0x000fda0003f84270 */
[----:B------:R-:W-:Y:S05]  /*2d1e0*/  @!P4 BRA `(.L_x_6563) ;  /* 0xfffffffc0060c947 */ /* 0x000fea000383ffff */
.L_x_6558:
        /* <DEDUP_REMOVED lines=8> */
.L_x_6672:
[----:B------:R-:W-:Y:S01]  /*2d270*/  ISETP.NE.AND P0, PT, R5, RZ, PT ;  /* 0x000000ff0500720c */ /* 0x000fe20003f05270 */
[----:B------:R-:W-:-:S12]  /*2d280*/  IMAD.MOV.U32 R5, RZ, RZ, RZ ;  /* 0x000000ffff057224 */ /* 0x000fd800078e00ff */
[----:B------:R-:W-:Y:S05]  /*2d290*/  @!P0 BRA `(.L_x_6565) ;  /* 0x0000000000148947 */ /* 0x000fea0003800000 */
[----:B------:R-:W-:Y:S01]  /*2d2a0*/  UMOV UR4, 0xffffffff ;  /* 0xffffffff00047882 */ /* 0x000fe20000000000 */
[----:B------:R-:W-:Y:S02]  /*2d2b0*/  VIADD R12, R6, 0xffffffff ;  /* 0xffffffff060c7836 */ /* 0x000fe40000000000 */
[----:B------:R-:W-:Y:S05]  /*2d2c0*/  BRA.DIV UR4, `(.L_x_6566) ;  /* 0x00000032043c7947 */ /* 0x000fea000b800000 */
[----:B0-----:R0:W4:Y:S02]  /*2d2d0*/  SHFL.IDX PT, R2, R2, R12, 0x1f ;  /* 0x00001f0c02027589 */ /* 0x00112400000e0000 */
.L_x_6675:
[----:B----4-:R-:W-:-:S07]  /*2d2e0*/  IMAD.MOV.U32 R5, RZ, RZ, R2 ;  /* 0x000000ffff057224 */ /* 0x010fce00078e0002 */
.L_x_6565:
[----:B0-2---:R-:W0:Y:S01]  /*2d2f0*/  LDC.64 R2, c[0x0][0xc90] ;  /* 0x00032400ff027b82 */ /* 0x005e220000000a00 */
[----:B------:R-:W-:-:S04]  /*2d300*/  IMAD.IADD R19, R6, 0x1, R19 ;  /* 0x0000000106137824 */ /* 0x000fc800078e0213 */
[----:B0-----:R-:W-:-:S05]  /*2d310*/  IMAD.WIDE R2, R19, 0x4, R2 ;  /* 0x0000000413027825 */ /* 0x001fca00078e0202 */
[----:B------:R-:W3:Y:S01]  /*2d320*/  LDG.E R7, desc[UR60][R2.64] ;  /* 0x0000003c02077981 */ /* 0x000ee2000c1e1900 */
        /* <DEDUP_REMOVED lines=63> */
.L_x_6559:
[----:B------:R-:W-:Y:S01]  /*2d720*/  UMOV UR4, URZ ;  /* 0x0000003f00047c82 */ /* 0x000fe20008000000 */
[----:B------:R-:W-:Y:S01]  /*2d730*/  UMOV UR5, URZ ;  /* 0x0000003f00057c82 */ /* 0x000fe20008000000 */
[----:B------:R-:W-:Y:S01]  /*2d740*/  ULDC UR6, c[0x0][0xc3c] ;  /* 0x00030f0000067ab9 */ /* 0x000fe20000000800 */
[----:B------:R-:W-:Y:S02]  /*2d750*/  IMAD.MOV.U32 R16, RZ, RZ, R0 ;  /* 0x000000ffff107224 */ /* 0x000fe400078e0000 */
[----:B------:R-:W-:Y:S02]  /*2d760*/  IMAD.U32 R17, RZ, RZ, UR4 ;  /* 0x00000004ff117e24 */ /* 0x000fe4000f8e00ff */
[----:B------:R-:W-:Y:S02]  /*2d770*/  IMAD.U32 R18, RZ, RZ, UR5 ;  /* 0x00000005ff127e24 */ /* 0x000fe4000f8e00ff */
[----:B------:R-:W-:-:S07]  /*2d780*/  IMAD.U32 R19, RZ, RZ, UR6 ;  /* 0x00000006ff137e24 */ /* 0x000fce000f8e00ff */
.L_x_6567:
        /* <DEDUP_REMOVED lines=11> */
.L_x_6556:
[----:B------:R-:W-:Y:S02]  /*2d840*/  ULDC UR4, c[0x0][0xc3c] ;  /* 0x00030f0000047ab9 */ /* 0x000fe40000000800 */
[----:B----4-:R-:W-:-:S13]  /*2d850*/  ISETP.GE.AND P0, PT, R19, UR4, PT ;  /* 0x0000000413007c0c */ /* 0x010fda000bf06270 */
[----:B------:R-:W-:Y:S05]  /*2d860*/  @!P0 BRA `(.L_x_6568) ;  /* 0xffffff8c00808947 */ /* 0x000fea000383ffff */
[----:B------:R-:W-:Y:S05]  /*2d870*/  BSYNC B8 ;  /* 0x0000000000087941 */ /* 0x000fea0003800000 */
.L_x_6418:
[----:B--2---:R-:W2:Y:S01]  /*2d880*/  LDL.LU R0, [R1+0x50] ;  /* 0x0000500001007983 */ /* 0x004ea20000300800 */
[----:B------:R-:W-:Y:S01]  /*2d890*/  BSSY B0, `(.L_x_6569) ;  /* 0x000000b000007945 */ /* 0x000fe20003800000 */
[----:B------:R-:W4:Y:S01]  /*2d8a0*/  S2R R5, SR_CgaCtaId ;  /* 0x0000000000057919 */ /* 0x000f220000008800 */
[----:B--2---:R-:W-:-:S05]  /*2d8b0*/  VIADD R0, R0, 0x1 ;  /* 0x0000000100007836 */ /* 0x004fca0000000000 */
        /* <DEDUP_REMOVED lines=8> */
.L_x_6676:
[----:B------:R-:W-:Y:S05]  /*2d940*/  BSYNC B0 ;  /* 0x0000000000007941 */ /* 0x000fea0003800000 */
.L_x_6569:
[----:B------:R-:W-:-:S03]  /*2d950*/  UMOV UR4, 0xffffffff ;  /* 0xffffffff00047882 */ /* 0x000fc60000000000 */
[----:B------:R-:W-:Y:S05]  /*2d960*/  BRA.DIV UR4, `(.L_x_6571) ;  /* 0x0000002a04d07947 */ /* 0x000fea000b800000 */
[----:B------:R-:W2:Y:S02]  /*2d970*/  S2R R2, SR_TID.X ;  /* 0x0000000000027919 */ /* 0x000ea40000002100 */
[----:B--2---:R-:W-:-:S04]  /*2d980*/  SHF.R.U32.HI R2, RZ, 0x5, R2 ;  /* 0x00000005ff027819 */ /* 0x004fc80000011602 */
[----:B------:R-:W-:-:S05]  /*2d990*/  LOP3.LUT R2, R2, 0x3, RZ, 0xc0, !PT ;  /* 0x0000000302027812 */ /* 0x000fca00078ec0ff */
[----:B------:R2:W4:Y:S02]  /*2d9a0*/  SHFL.IDX PT, R14, R2, RZ, 0x1f ;  /* 0x00001fff020e7589 */ /* 0x00052400000e0000 */
.L_x_6679:
[----:B----4-:R-:W-:-:S13]  /*2d9b0*/  ISETP.NE.AND P0, PT, R14, RZ, PT ;  /* 0x000000ff0e00720c */ /* 0x010fda0003f05270 */
[----:B------:R-:W-:Y:S05]  /*2d9c0*/  @P0 BRA `(.L_x_6184) ;  /* 0x00000000009c0947 */ /* 0x000fea0003800000 */
[----:B------:R-:W-:-:S03]  /*2d9d0*/  UMOV UR4, 0xffffffff ;  /* 0xffffffff00047882 */ /* 0x000fc60000000000 */
[----:B------:R-:W-:Y:S05]  /*2d9e0*/  BRA.DIV UR4, `(.L_x_6572) ;  /* 0x0000002a04e47947 */ /* 0x000fea000b800000 */
[----:B------:R-:W-:-:S13]  /*2d9f0*/  ELECT P6, URZ, PT ;  /* 0x00000000003f782f */ /* 0x000fda00038c0000 */
.L_x_6682:
        /* <DEDUP_REMOVED lines=8> */
.L_x_6573:
[----:B0-----:R-:W3:Y:S04]  /*2da80*/  LDL R3, [R1+0xc] ;  /* 0x00000c0001037983 */ /* 0x001ee80000100800 */
[----:B------:R-:W2:Y:S01]  /*2da90*/  LDL.LU R7, [R1+0x18] ;  /* 0x0000180001077983 */ /* 0x000ea20000300800 */
        /* <DEDUP_REMOVED lines=12> */
.L_x_6683:
[----:B------:R-:W2:Y:S02]  /*2db60*/  SYNCS.PHASECHK.TRANS64.TRYWAIT P0, [R7+URZ], R2 ;  /* 0x00000002070075a7 */ /* 0x000ea4000800017f */
[----:B--2---:R-:W-:Y:S05]  /*2db70*/  @!P0 BRA `(.L_x_6575) ;  /* 0x0000002800b48947 */ /* 0x004fea0003800000 */
.L_x_6684:
[----:B------:R-:W-:Y:S05]  /*2db80*/  @!P2 BRA `(.L_x_6576) ;  /* 0x000000000004a947 */ /* 0x000fea0003800000 */
[----:B------:R-:W-:Y:S01]  /*2db90*/  BPT.TRAP 0x1 ;  /* 0x000000040000795c */ /* 0x000fe20000300000 */
.L_x_6576:
[----:B------:R-:W3:Y:S01]  /*2dba0*/  LDL.LU R4, [R1+0xc] ;  /* 0x00000c0001047983 */ /* 0x000ee20000300800 */
[----:B------:R-:W-:-:S04]  /*2dbb0*/  VIADD R0, R0, 0x36860 ;  /* 0x0003686000007836 */ /* 0x000fc80000000000 */
[----:B---3--:R-:W-:-:S04]  /*2dbc0*/  IMAD R4, R4, 0x8, R0 ;  /* 0x0000000804047824 */ /* 0x008fc800078e0200 */
[----:B------:R-:W3:Y:S02]  /*2dbd0*/  SYNCS.PHASECHK.TRANS64.TRYWAIT P0, [R4+URZ], R5 ;  /* 0x00000005040075a7 */ /* 0x000ee4000800017f */
[----:B---3--:R-:W-:Y:S05]  /*2dbe0*/  @!P0 BRA `(.L_x_6577) ;  /* 0x0000002800ac8947 */ /* 0x008fea0003800000 */
.L_x_6685:
[----:B------:R-:W-:-:S07]  /*2dbf0*/  IMAD R3, R3, 0x8, R0 ;  /* 0x0000000803037824 */ /* 0x000fce00078e0200 */
.L_x_6578:
[----:B----4-:R4:W0:Y:S02]  /*2dc00*/  SYNCS.PHASECHK.TRANS64.TRYWAIT P0, [R3+URZ], R2 ;  /* 0x00000002030075a7 */ /* 0x010824000800017f */
[----:B0-----:R-:W-:Y:S05]  /*2dc10*/  @!P0 NANOSLEEP.SYNCS 0x989680 ;  /* 0x009896800000895d */ /* 0x001fea0003900000 */
[----:B------:R-:W0:Y:S02]  /*2dc20*/  @!P0 SYNCS.PHASECHK.TRANS64 P0, [R3+URZ], R2 ;  /* 0x00000002030085a7 */ /* 0x000e24000800007f */
[----:B0-----:R-:W-:Y:S05]  /*2dc30*/  @!P0 BRA `(.L_x_6578) ;  /* 0xfffffffc00f08947 */ /* 0x001fea000383ffff */
.L_x_6184:
[----:B------:R-:W-:Y:S05]  /*2dc40*/  BSYNC B9 ;  /* 0x0000000000097941 */ /* 0x000fea0003800000 */
.L_x_6181:
[----:B------:R-:W-:Y:S05]  /*2dc50*/  EXIT ;  /* 0x000000000000794d */ /* 0x000fea0003800000 */
.L_x_6202:
[----:B0-----:R0:W1:Y:S02]  /*2dc60*/  SYNCS.PHASECHK.TRANS64.TRYWAIT P5, [R96+URZ+0x36890], R97 ;  /* 0x03689061600075a7 */ /* 0x00106400080a017f */
[----:B-1----:R-:W-:Y:S05]  /*2dc70*/  @!P5 NANOSLEEP.SYNCS 0x989680 ;  /* 0x009896800000d95d */ /* 0x002fea0003900000 */
[----:B------:R-:W1:Y:S02]  /*2dc80*/  @!P5 SYNCS.PHASECHK.TRANS64 P5, [R96+URZ+0x36890], R97 ;  /* 0x036890616000d5a7 */ /* 0x000e6400080a007f */
[----:B-1----:R-:W-:Y:S05]  /*2dc90*/  @!P5 BRA `(.L_x_6202) ;  /* 0xfffffffc00f0d947 */ /* 0x002fea000383ffff */
[----:B------:R-:W-:Y:S05]  /*2dca0*/  BRA `(.L_x_6579) ;  /* 0xfffffd5c00187947 */ /* 0x000fea000383ffff */
.L_x_6256:
[----:B-1----:R1:W3:Y:S02]  /*2dcb0*/  SYNCS.PHASECHK.TRANS64.TRYWAIT P5, [R96+URZ+0x36890], R97 ;  /* 0x03689061600075a7 */ /* 0x0022e400080a017f */
[----:B---3--:R-:W-:Y:S05]  /*2dcc0*/  @!P5 NANOSLEEP.SYNCS 0x989680 ;  /* 0x009896800000d95d */ /* 0x008fea0003900000 */
[----:B------:R-:W3:Y:S02]  /*2dcd0*/  @!P5 SYNCS.PHASECHK.TRANS64 P5, [R96+URZ+0x36890], R97 ;  /* 0x036890616000d5a7 */ /* 0x000ee400080a007f */
[----:B---3--:R-:W-:Y:S05]  /*2dce0*/  @!P5 BRA `(.L_x_6256) ;  /* 0xfffffffc00f0d947 */ /* 0x008fea000383ffff */
[----:B------:R-:W-:Y:S05]  /*2dcf0*/  BRA `(.L_x_6580) ;  /* 0xfffffd9000747947 */ /* 0x000fea000383ffff */
.L_x_6281:
[----:B-1----:R1:W2:Y:S02]  /*2dd00*/  SYNCS.PHASECHK.TRANS64.TRYWAIT P3, [R96+URZ+0x36890], R97 ;  /* 0x03689061600075a7 */ /* 0x0022a4000806017f */
[----:B--2---:R-:W-:Y:S05]  /*2dd10*/  @!P3 NANOSLEEP.SYNCS 0x989680 ;  /* 0x009896800000b95d */ /* 0x004fea0003900000 */
[----:B------:R-:W2:Y:S02]  /*2dd20*/  @!P3 SYNCS.PHASECHK.TRANS64 P3, [R96+URZ+0x36890], R97 ;  /* 0x036890616000b5a7 */ /* 0x000ea4000806007f */
[----:B--2---:R-:W-:Y:S05]  /*2dd30*/  @!P3 BRA `(.L_x_6281) ;  /* 0xfffffffc00f0b947 */ /* 0x004fea000383ffff */
[----:B------:R-:W-:Y:S05]  /*2dd40*/  BRA `(.L_x_6581) ;  /* 0xfffffdc400287947 */ /* 0x000fea000383ffff */
.L_x_6287:
[----:B0-----:R0:W1:Y:S02]  /*2dd50*/  SYNCS.PHASECHK.TRANS64.TRYWAIT P2, [R96+URZ+0x368b0], R97 ;  /* 0x0368b061600075a7 */ /* 0x001064000804017f */
[----:B-1----:R-:W-:Y:S05]  /*2dd60*/  @!P2 NANOSLEEP.SYNCS 0x989680 ;  /* 0x009896800000a95d */ /* 0x002fea0003900000 */
[----:B------:R-:W1:Y:S02]  /*2dd70*/  @!P2 SYNCS.PHASECHK.TRANS64 P2, [R96+URZ+0x368b0], R97 ;  /* 0x0368b0616000a5a7 */ /* 0x000e64000804007f */
[----:B-1----:R-:W-:Y:S05]  /*2dd80*/  @!P2 BRA `(.L_x_6287) ;  /* 0xfffffffc00f0a947 */ /* 0x002fea000383ffff */
[----:B------:R-:W-:Y:S05]  /*2dd90*/  BRA `(.L_x_6582) ;  /* 0xfffffdc800407947 */ /* 0x000fea000383ffff */
.L_x_6305:
        /* <DEDUP_REMOVED lines=8> */
.L_x_6584:
[----:B------:R-:W-:Y:S05]  /*2de20*/  BSYNC B1 ;  /* 0x0000000000017941 */ /* 0x000fea0003800000 */
.L_x_6583:
        /* <DEDUP_REMOVED lines=8> */
.L_x_6585:
[----:B------:R-:W-:Y:S02]  /*2deb0*/  IMAD.MOV.U32 R13, RZ, RZ, R8 ;  /* 0x000000ffff0d7224 */ /* 0x000fe400078e0008 */
[----:B------:R-:W-:-:S07]  /*2dec0*/  IMAD.MOV.U32 R0, RZ, RZ, R14 ;  /* 0x000000ffff007224 */ /* 0x000fce00078e000e */
[----:B------:R-:W-:Y:S05]  /*2ded0*/  WARPSYNC.COLLECTIVE R15, `(.L_x_6586) ;  /* 0x000000000f087348 */ /* 0x000fea0003c00000 */
[----:B------:R0:W1:Y:S02]  /*2dee0*/  SHFL.IDX P6, R14, R13, R12, R11 ;  /* 0x0000000c0d0e7389 */ /* 0x00006400000c000b */
[----:B01----:R-:W-:Y:S01]  /*2def0*/  ENDCOLLECTIVE ;  /* 0x000000000000791b */ /* 0x003fe20003800000 */
.L_x_6586:
[----:B------:R-:W-:Y:S02]  /*2df00*/  IMAD.MOV.U32 R13, RZ, RZ, R4 ;  /* 0x000000ffff0d7224 */ /* 0x000fe400078e0004 */
[----:B------:R-:W-:-:S07]  /*2df10*/  IMAD.MOV.U32 R5, RZ, RZ, R14 ;  /* 0x000000ffff057224 */ /* 0x000fce00078e000e */
[----:B------:R-:W-:Y:S05]  /*2df20*/  WARPSYNC.COLLECTIVE R15, `(.L_x_6587) ;  /* 0x000000000f087348 */ /* 0x000fea0003c00000 */
[----:B------:R0:W1:Y:S02]  /*2df30*/  SHFL.IDX P6, R14, R13, R12, R11 ;  /* 0x0000000c0d0e7389 */ /* 0x00006400000c000b */
[----:B01----:R-:W-:Y:S01]  /*2df40*/  ENDCOLLECTIVE ;  /* 0x000000000000791b */ /* 0x003fe20003800000 */
.L_x_6587:
[----:B------:R-:W-:Y:S05]  /*2df50*/  BRA `(.L_x_6588) ;  /* 0xfffffdd8007c7947 */ /* 0x000fea000383ffff */
.L_x_6308:
        /* <DEDUP_REMOVED lines=8> */
.L_x_6590:
[----:B------:R-:W-:Y:S05]  /*2dfe0*/  BSYNC B1 ;  /* 0x0000000000017941 */ /* 0x000fea0003800000 */
.L_x_6589:
        /* <DEDUP_REMOVED lines=8> */
.L_x_6591:
[----:B------:R-:W-:Y:S02]  /*2e070*/  IMAD.MOV.U32 R13, RZ, RZ, R8 ;  /* 0x000000ffff0d7224 */ /* 0x000fe400078e0008 */
[----:B------:R-:W-:-:S07]  /*2e080*/  IMAD.MOV.U32 R0, RZ, RZ, R14 ;  /* 0x000000ffff007224 */ /* 0x000fce00078e000e */
[----:B------:R-:W-:Y:S05]  /*2e090*/  WARPSYNC.COLLECTIVE R15, `(.L_x_6592) ;  /* 0x000000000f087348 */ /* 0x000fea0003c00000 */
[----:B------:R0:W1:Y:S02]  /*2e0a0*/  SHFL.IDX P6, R14, R13, R12, R11 ;  /* 0x0000000c0d0e7389 */ /* 0x00006400000c000b */
[----:B01----:R-:W-:Y:S01]  /*2e0b0*/  ENDCOLLECTIVE ;  /* 0x000000000000791b */ /* 0x003fe20003800000 */
.L_x_6592:
[----:B------:R-:W-:Y:S02]  /*2e0c0*/  IMAD.MOV.U32 R13, RZ, RZ, R4 ;  /* 0x000000ffff0d7224 */ /* 0x000fe400078e0004 */
[----:B------:R-:W-:-:S07]  /*2e0d0*/  IMAD.MOV.U32 R5, RZ, RZ, R14 ;  /* 0x000000ffff057224 */ /* 0x000fce00078e000e */
[----:B------:R-:W-:Y:S05]  /*2e0e0*/  WARPSYNC.COLLECTIVE R15, `(.L_x_6593) ;  /* 0x000000000f087348 */ /* 0x000fea0003c00000 */
[----:B------:R0:W1:Y:S02]  /*2e0f0*/  SHFL.IDX P6, R14, R13, R12, R11 ;  /* 0x0000000c0d0e7389 */ /* 0x00006400000c000b */
[----:B01----:R-:W-:Y:S01]  /*2e100*/  ENDCOLLECTIVE ;  /* 0x000000000000791b */ /* 0x003fe20003800000 */
.L_x_6593:
[----:B------:R-:W-:Y:S01]  /*2e110*/  IMAD.MOV.U32 R4, RZ, RZ, R14 ;  /* 0x000000ffff047224 */ /* 0x000fe200078e000e */
[----:B------:R-:W-:Y:S06]  /*2e120*/  BRA `(.L_x_6594) ;  /* 0xfffffde000447947 */ /* 0x000fec000383ffff */
.L_x_6312:
[----:B0-----:R0:W1:Y:S02]  /*2e130*/  SYNCS.PHASECHK.TRANS64.TRYWAIT P0, [R16+URZ+0x36800], R5 ;  /* 0x03680005100075a7 */ /* 0x001064000800017f */
[----:B-1----:R-:W-:Y:S05]  /*2e140*/  @!P0 NANOSLEEP.SYNCS 0x989680 ;  /* 0x009896800000895d */ /* 0x002fea0003900000 */
[----:B------:R-:W1:Y:S02]  /*2e150*/  @!P0 SYNCS.PHASECHK.TRANS64 P0, [R16+URZ+0x36800], R5 ;  /* 0x03680005100085a7 */ /* 0x000e64000800007f */
[----:B-1----:R-:W-:Y:S05]  /*2e160*/  @!P0 BRA `(.L_x_6312) ;  /* 0xfffffffc00f08947 */ /* 0x002fea000383ffff */
[----:B------:R-:W-:Y:S05]  /*2e170*/  BRA `(.L_x_6595) ;  /* 0xfffffde800887947 */ /* 0x000fea000383ffff */
.L_x_6336:
        /* <DEDUP_REMOVED lines=8> */
.L_x_6597:
[----:B------:R-:W-:Y:S05]  /*2e200*/  BSYNC B1 ;  /* 0x0000000000017941 */ /* 0x000fea0003800000 */
.L_x_6596:
        /* <DEDUP_REMOVED lines=8> */
.L_x_6598:
[----:B------:R-:W-:Y:S02]  /*2e290*/  IMAD.MOV.U32 R21, RZ, RZ, R3 ;  /* 0x000000ffff157224 */ /* 0x000fe400078e0003 */
[----:B------:R-:W-:Y:S02]  /*2e2a0*/  IMAD.MOV.U32 R13, RZ, RZ, R7 ;  /* 0x000000ffff0d7224 */ /* 0x000fe400078e0007 */
[----:B------:R-:W-:-:S07]  /*2e2b0*/  IMAD.MOV.U32 R0, RZ, RZ, R14 ;  /* 0x000000ffff007224 */ /* 0x000fce00078e000e */
[----:B------:R-:W-:Y:S05]  /*2e2c0*/  WARPSYNC.COLLECTIVE R15, `(.L_x_6599) ;  /* 0x000000000f087348 */ /* 0x000fea0003c00000 */
[----:B------:R0:W1:Y:S02]  /*2e2d0*/  SHFL.IDX P6, R14, R13, R12, R11 ;  /* 0x0000000c0d0e7389 */ /* 0x00006400000c000b */
[----:B01----:R-:W-:Y:S01]  /*2e2e0*/  ENDCOLLECTIVE ;  /* 0x000000000000791b */ /* 0x003fe20003800000 */
.L_x_6599:
[----:B------:R-:W-:Y:S02]  /*2e2f0*/  IMAD.MOV.U32 R20, RZ, RZ, R0 ;  /* 0x000000ffff147224 */ /* 0x000fe400078e0000 */
[----:B------:R-:W-:Y:S02]  /*2e300*/  IMAD.MOV.U32 R13, RZ, RZ, R9 ;  /* 0x000000ffff0d7224 */ /* 0x000fe400078e0009 */
[----:B------:R-:W-:-:S07]  /*2e310*/  IMAD.MOV.U32 R5, RZ, RZ, R14 ;  /* 0x000000ffff057224 */ /* 0x000fce00078e000e */
[----:B------:R-:W-:Y:S05]  /*2e320*/  WARPSYNC.COLLECTIVE R15, `(.L_x_6600) ;  /* 0x000000000f087348 */ /* 0x000fea0003c00000 */
[----:B------:R0:W1:Y:S02]  /*2e330*/  SHFL.IDX P6, R14, R13, R12, R11 ;  /* 0x0000000c0d0e7389 */ /* 0x00006400000c000b */
[----:B01----:R-:W-:Y:S01]  /*2e340*/  ENDCOLLECTIVE ;  /* 0x000000000000791b */ /* 0x003fe20003800000 */
.L_x_6600:
[----:B------:R-:W-:Y:S05]  /*2e350*/  BRA `(.L_x_6601) ;  /* 0xfffffe1000347947 */ /* 0x000fea000383ffff */
.L_x_6339:
        /* <DEDUP_REMOVED lines=8> */
.L_x_6603:
[----:B------:R-:W-:Y:S05]  /*2e3e0*/  BSYNC B1 ;  /* 0x0000000000017941 */ /* 0x000fea0003800000 */
.L_x_6602:
        /* <DEDUP_REMOVED lines=8> */
.L_x_6604:
[----:B------:R-:W-:Y:S02]  /*2e470*/  IMAD.MOV.U32 R21, RZ, RZ, R3 ;  /* 0x000000ffff157224 */ /* 0x000fe400078e0003 */
[----:B------:R-:W-:Y:S02]  /*2e480*/  IMAD.MOV.U32 R13, RZ, RZ, R7 ;  /* 0x000000ffff0d7224 */ /* 0x000fe400078e0007 */
[----:B------:R-:W-:-:S07]  /*2e490*/  IMAD.MOV.U32 R0, RZ, RZ, R14 ;  /* 0x000000ffff007224 */ /* 0x000fce00078e000e */
[----:B------:R-:W-:Y:S05]  /*2e4a0*/  WARPSYNC.COLLECTIVE R15, `(.L_x_6605) ;  /* 0x000000000f087348 */ /* 0x000fea0003c00000 */
[----:B------:R0:W1:Y:S02]  /*2e4b0*/  SHFL.IDX P6, R14, R13, R12, R11 ;  /* 0x0000000c0d0e7389 */ /* 0x00006400000c000b */
[----:B01----:R-:W-:Y:S01]  /*2e4c0*/  ENDCOLLECTIVE ;  /* 0x000000000000791b */ /* 0x003fe20003800000 */
.L_x_6605:
[----:B------:R-:W-:Y:S02]  /*2e4d0*/  IMAD.MOV.U32 R20, RZ, RZ, R0 ;  /* 0x000000ffff147224 */ /* 0x000fe400078e0000 */
[----:B------:R-:W-:Y:S02]  /*2e4e0*/  IMAD.MOV.U32 R13, RZ, RZ, R9 ;  /* 0x000000ffff0d7224 */ /* 0x000fe400078e0009 */
[----:B------:R-:W-:-:S07]  /*2e4f0*/  IMAD.MOV.U32 R7, RZ, RZ, R14 ;  /* 0x000000ffff077224 */ /* 0x000fce00078e000e */
[----:B------:R-:W-:Y:S05]  /*2e500*/  WARPSYNC.COLLECTIVE R15, `(.L_x_6606) ;  /* 0x000000000f087348 */ /* 0x000fea0003c00000 */
[----:B------:R0:W1:Y:S02]  /*2e510*/  SHFL.IDX P6, R14, R13, R12, R11 ;  /* 0x0000000c0d0e7389 */ /* 0x00006400000c000b */
[----:B01----:R-:W-:Y:S01]  /*2e520*/  ENDCOLLECTIVE ;  /* 0x000000000000791b */ /* 0x003fe20003800000 */
.L_x_6606:
[----:B------:R-:W-:Y:S05]  /*2e530*/  BRA `(.L_x_6607) ;  /* 0xfffffe14006c7947 */ /* 0x000fea000383ffff */
.L_x_6343:
[----:B0-----:R0:W1:Y:S02]  /*2e540*/  SYNCS.PHASECHK.TRANS64.TRYWAIT P0, [R16+URZ+0x36800], R61 ;  /* 0x0368003d100075a7 */ /* 0x001064000800017f */
[----:B-1----:R-:W-:Y:S05]  /*2e550*/  @!P0 NANOSLEEP.SYNCS 0x989680 ;  /* 0x009896800000895d */ /* 0x002fea0003900000 */
[----:B------:R-:W1:Y:S02]  /*2e560*/  @!P0 SYNCS.PHASECHK.TRANS64 P0, [R16+URZ+0x36800], R61 ;  /* 0x0368003d100085a7 */ /* 0x000e64000800007f */
[----:B-1----:R-:W-:Y:S05]  /*2e570*/  @!P0 BRA `(.L_x_6343) ;  /* 0xfffffffc00f08947 */ /* 0x002fea000383ffff */
[----:B------:R-:W-:Y:S05]  /*2e580*/  BRA `(.L_x_6608) ;  /* 0xfffffe1800f07947 */ /* 0x000fea000383ffff */
.L_x_6357:
[----:B-1----:R1:W2:Y:S02]  /*2e590*/  SYNCS.PHASECHK.TRANS64.TRYWAIT P2, [R3+URZ+0x36830], R0 ;  /* 0x03683000030075a7 */ /* 0x0022a4000804017f */
[----:B--2---:R-:W-:Y:S05]  /*2e5a0*/  @!P2 NANOSLEEP.SYNCS 0x989680 ;  /* 0x009896800000a95d */ /* 0x004fea0003900000 */
[----:B------:R-:W2:Y:S02]  /*2e5b0*/  @!P2 SYNCS.PHASECHK.TRANS64 P2, [R3+URZ+0x36830], R0 ;  /* 0x036830000300a5a7 */ /* 0x000ea4000804007f */
[----:B--2---:R-:W-:Y:S05]  /*2e5c0*/  @!P2 BRA `(.L_x_6357) ;  /* 0xfffffffc00f0a947 */ /* 0x004fea000383ffff */
[----:B------:R-:W-:Y:S05]  /*2e5d0*/  BRA `(.L_x_6356) ;  /* 0xfffffe4400b47947 */ /* 0x000fea000383ffff */
.L_x_6364:
[----:B-1----:R1:W2:Y:S02]  /*2e5e0*/  SYNCS.PHASECHK.TRANS64.TRYWAIT P3, [R13+URZ+0x36830], R4 ;  /* 0x036830040d0075a7 */ /* 0x0022a4000806017f */
[----:B--2---:R-:W-:Y:S05]  /*2e5f0*/  @!P3 NANOSLEEP.SYNCS 0x989680 ;  /* 0x009896800000b95d */ /* 0x004fea0003900000 */
[----:B------:R-:W2:Y:S02]  /*2e600*/  @!P3 SYNCS.PHASECHK.TRANS64 P3, [R13+URZ+0x36830], R4 ;  /* 0x036830040d00b5a7 */ /* 0x000ea4000806007f */
[----:B--2---:R-:W-:Y:S05]  /*2e610*/  @!P3 BRA `(.L_x_6364) ;  /* 0xfffffffc00f0b947 */ /* 0x004fea000383ffff */
[----:B------:R-:W-:Y:S05]  /*2e620*/  BRA `(.L_x_6363) ;  /* 0xfffffe9400a07947 */ /* 0x000fea000383ffff */
.L_x_6369:
[----:B-1----:R1:W2:Y:S02]  /*2e630*/  SYNCS.PHASECHK.TRANS64.TRYWAIT P3, [R11+URZ+0x36850], R0 ;  /* 0x036850000b0075a7 */ /* 0x0022a4000806017f */
[----:B--2---:R-:W-:Y:S05]  /*2e640*/  @!P3 NANOSLEEP.SYNCS 0x989680 ;  /* 0x009896800000b95d */ /* 0x004fea0003900000 */
[----:B------:R-:W2:Y:S02]  /*2e650*/  @!P3 SYNCS.PHASECHK.TRANS64 P3, [R11+URZ+0x36850], R0 ;  /* 0x036850000b00b5a7 */ /* 0x000ea4000806007f */
[----:B--2---:R-:W-:Y:S05]  /*2e660*/  @!P3 BRA `(.L_x_6369) ;  /* 0xfffffffc00f0b947 */ /* 0x004fea000383ffff */
[----:B------:R-:W-:Y:S05]  /*2e670*/  BRA `(.L_x_6368) ;  /* 0xfffffecc003c7947 */ /* 0x000fea000383ffff */
.L_x_6377:
[----:B-1----:R1:W2:Y:S02]  /*2e680*/  SYNCS.PHASECHK.TRANS64.TRYWAIT P2, [R4+URZ+0x36830], R5 ;  /* 0x03683005040075a7 */ /* 0x0022a4000804017f */
[----:B--2---:R-:W-:Y:S05]  /*2e690*/  @!P2 NANOSLEEP.SYNCS 0x989680 ;  /* 0x009896800000a95d */ /* 0x004fea0003900000 */
[----:B------:R-:W2:Y:S02]  /*2e6a0*/  @!P2 SYNCS.PHASECHK.TRANS64 P2, [R4+URZ+0x36830], R5 ;  /* 0x036830050400a5a7 */ /* 0x000ea4000804007f */
[----:B--2---:R-:W-:Y:S05]  /*2e6b0*/  @!P2 BRA `(.L_x_6377) ;  /* 0xfffffffc00f0a947 */ /* 0x004fea000383ffff */
[----:B------:R-:W-:Y:S05]  /*2e6c0*/  BRA `(.L_x_6376) ;  /* 0xfffffee800f07947 */ /* 0x000fea000383ffff */
.L_x_6382:
[----:B-1----:R1:W2:Y:S02]  /*2e6d0*/  SYNCS.PHASECHK.TRANS64.TRYWAIT P2, [R11+URZ+0x36850], R0 ;  /* 0x036850000b0075a7 */ /* 0x0022a4000804017f */
[----:B--2---:R-:W-:Y:S05]  /*2e6e0*/  @!P2 NANOSLEEP.SYNCS 0x989680 ;  /* 0x009896800000a95d */ /* 0x004fea0003900000 */
[----:B------:R-:W2:Y:S02]  /*2e6f0*/  @!P2 SYNCS.PHASECHK.TRANS64 P2, [R11+URZ+0x36850], R0 ;  /* 0x036850000b00a5a7 */ /* 0x000ea4000804007f */
[----:B--2---:R-:W-:Y:S05]  /*2e700*/  @!P2 BRA `(.L_x_6382) ;  /* 0xfffffffc00f0a947 */ /* 0x004fea000383ffff */
[----:B------:R-:W-:Y:S05]  /*2e710*/  BRA `(.L_x_6381) ;  /* 0xffffff20008c7947 */ /* 0x000fea000383ffff */
.L_x_6388:
[----:B-1----:R1:W2:Y:S02]  /*2e720*/  SYNCS.PHASECHK.TRANS64.TRYWAIT P0, [R8+URZ+0x36850], R3 ;  /* 0x03685003080075a7 */ /* 0x0022a4000800017f */
[----:B--2---:R-:W-:Y:S05]  /*2e730*/  @!P0 NANOSLEEP.SYNCS 0x989680 ;  /* 0x009896800000895d */ /* 0x004fea0003900000 */
[----:B------:R-:W2:Y:S02]  /*2e740*/  @!P0 SYNCS.PHASECHK.TRANS64 P0, [R8+URZ+0x36850], R3 ;  /* 0x03685003080085a7 */ /* 0x000ea4000800007f */
[----:B--2---:R-:W-:Y:S05]  /*2e750*/  @!P0 BRA `(.L_x_6388) ;  /* 0xfffffffc00f08947 */ /* 0x004fea000383ffff */
[----:B------:R-:W-:Y:S05]  /*2e760*/  BRA `(.L_x_6387) ;  /* 0xffffff3c00887947 */ /* 0x000fea000383ffff */
.L_x_6424:
[----:B------:R-:W1:Y:S01]  /*2e770*/  S2R R11, SR_TID.X ;  /* 0x00000000000b7919 */ /* 0x000e620000002100 */
[----:B------:R-:W-:Y:S01]  /*2e780*/  BSSY B1, `(.L_x_6609) ;  /* 0x000000a000017945 */ /* 0x000fe20003800000 */
[----:B------:R-:W-:Y:S02]  /*2e790*/  IMAD.MOV.U32 R12, RZ, RZ, RZ ;  /* 0x000000ffff0c7224 */ /* 0x000fe400078e00ff */
[----:B------:R-:W-:Y:S01]  /*2e7a0*/  IMAD.MOV.U32 R15, RZ, RZ, -0x1 ;  /* 0xffffffffff0f7424 */ /* 0x000fe200078e00ff */
[----:B-1----:R-:W-:-:S04]  /*2e7b0*/  SHF.R.U32.HI R11, RZ, 0x5, R11 ;  /* 0x00000005ff0b7819 */ /* 0x002fc8000001160b */
[----:B------:R-:W-:-:S05]  /*2e7c0*/  LOP3.LUT R11, R11, 0x3, RZ, 0xc0, !PT ;  /* 0x000000030b0b7812 */ /* 0x000fca00078ec0ff */
[----:B0-----:R-:W-:Y:S02]  /*2e7d0*/  IMAD.MOV.U32 R13, RZ, RZ, R11 ;  /* 0x000000ffff0d7224 */ /* 0x001fe400078e000b */
[----:B------:R-:W-:-:S07]  /*2e7e0*/  IMAD.MOV.U32 R11, RZ, RZ, 0x1f ;  /* 0x0000001fff0b7424 */ /* 0x000fce00078e00ff */
[----:B------:R-:W-:Y:S05]  /*2e7f0*/  WARPSYNC.COLLECTIVE R15, `(.L_x_6610) ;  /* 0x000000000f087348 */ /* 0x000fea0003c00000 */
[----:B------:R0:W1:Y:S02]  /*2e800*/  SHFL.IDX P6, R14, R13, R12, R11 ;  /* 0x0000000c0d0e7389 */ /* 0x00006400000c000b */
[----:B01----:R-:W-:Y:S01]  /*2e810*/  ENDCOLLECTIVE ;  /* 0x000000000000791b */ /* 0x003fe20003800000 */
.L_x_6610:
[----:B------:R-:W-:Y:S05]  /*2e820*/  BSYNC B1 ;  /* 0x0000000000017941 */ /* 0x000fea0003800000 */
.L_x_6609:
[----:B------:R-:W-:Y:S05]  /*2e830*/  BRA `(.L_x_6611) ;  /* 0xffffff8400987947 */ /* 0x000fea000383ffff */
.L_x_6426:
[----:B------:R-:W-:Y:S01]  /*2e840*/  BSSY B1, `(.L_x_6612) ;  /* 0x0000006000017945 */ /* 0x000fe20003800000 */
[----:B------:R-:W-:-:S07]  /*2e850*/  IMAD.MOV.U32 R15, RZ, RZ, -0x1 ;  /* 0xffffffffff0f7424 */ /* 0x000fce00078e00ff */
[----:B01----:R-:W-:Y:S05]  /*2e860*/  WARPSYNC.COLLECTIVE R15, `(.L_x_6613) ;  /* 0x000000000f0c7348 */ /* 0x003fea0003c00000 */
[----:B------:R-:W-:Y:S02]  /*2e870*/  ELECT P6, UR62, PT ;  /* 0x00000000003e782f */ /* 0x000fe400038c0000 */
[----:B------:R-:W-:Y:S01]  /*2e880*/  MOV R14, UR62 ;  /* 0x0000003e000e7c02 */ /* 0x000fe20008000f00 */
[----:B01----:R-:W-:Y:S10]  /*2e890*/  ENDCOLLECTIVE ;  /* 0x000000000000791b */ /* 0x003ff40003800000 */
.L_x_6613:
[----:B------:R-:W-:Y:S05]  /*2e8a0*/  BSYNC B1 ;  /* 0x0000000000017941 */ /* 0x000fea0003800000 */
.L_x_6612:
[----:B------:R-:W-:Y:S01]  /*2e8b0*/  PLOP3.LUT P2, PT, P6, PT, PT, 0x80, 0x0 ;  /* 0x000000000000781c */ /* 0x000fe2000374f070 */
[----:B------:R-:W-:-:S12]  /*2e8c0*/  BRA `(.L_x_6425) ;  /* 0xffffff84008c7947 */ /* 0x000fd8000383ffff */
.L_x_6428:
[----:B-1----:R-:W2:Y:S02]  /*2e8d0*/  LDL R3, [R1+0x4] ;  /* 0x0000040001037983 */ /* 0x002ea40000100800 */
[----:B--2---:R1:W2:Y:S02]  /*2e8e0*/  SYNCS.PHASECHK.TRANS64.TRYWAIT P0, [R3+URZ+0x36820], R2 ;  /* 0x03682002030075a7 */ /* 0x0042a4000800017f */
[----:B--2---:R-:W-:Y:S05]  /*2e8f0*/  @!P0 NANOSLEEP.SYNCS 0x989680 ;  /* 0x009896800000895d */ /* 0x004fea0003900000 */
[----:B------:R-:W2:Y:S02]  /*2e900*/  @!P0 SYNCS.PHASECHK.TRANS64 P0, [R3+URZ+0x36820], R2 ;  /* 0x03682002030085a7 */ /* 0x000ea4000800007f */
[----:B--2---:R-:W-:Y:S05]  /*2e910*/  @!P0 BRA `(.L_x_6428) ;  /* 0xfffffffc00ec8947 */ /* 0x004fea000383ffff */
[----:B------:R-:W-:Y:S05]  /*2e920*/  BRA `(.L_x_6614) ;  /* 0xffffff84009c7947 */ /* 0x000fea000383ffff */
.L_x_6432:
[----:B-1----:R1:W2:Y:S02]  /*2e930*/  SYNCS.PHASECHK.TRANS64.TRYWAIT P0, [R4+URZ+0x368a0], R8 ;  /* 0x0368a008040075a7 */ /* 0x0022a4000800017f */
[----:B--2---:R-:W-:Y:S05]  /*2e940*/  @!P0 NANOSLEEP.SYNCS 0x989680 ;  /* 0x009896800000895d */ /* 0x004fea0003900000 */
[----:B------:R-:W2:Y:S02]  /*2e950*/  @!P0 SYNCS.PHASECHK.TRANS64 P0, [R4+URZ+0x368a0], R8 ;  /* 0x0368a008040085a7 */ /* 0x000ea4000800007f */
[----:B--2---:R-:W-:Y:S05]  /*2e960*/  @!P0 BRA `(.L_x_6432) ;  /* 0xfffffffc00f08947 */ /* 0x004fea000383ffff */
[----:B------:R-:W-:Y:S05]  /*2e970*/  BRA `(.L_x_6615) ;  /* 0xffffff8400c07947 */ /* 0x000fea000383ffff */
.L_x_6439:
[----:B--2---:R2:W3:Y:S02]  /*2e980*/  SYNCS.PHASECHK.TRANS64.TRYWAIT P0, [R4+URZ+0x368c0], R8 ;  /* 0x0368c008040075a7 */ /* 0x0044e4000800017f */
[----:B---3--:R-:W-:Y:S05]  /*2e990*/  @!P0 NANOSLEEP.SYNCS 0x989680 ;  /* 0x009896800000895d */ /* 0x008fea0003900000 */
[----:B------:R-:W3:Y:S02]  /*2e9a0*/  @!P0 SYNCS.PHASECHK.TRANS64 P0, [R4+URZ+0x368c0], R8 ;  /* 0x0368c008040085a7 */ /* 0x000ee4000800007f */
[----:B---3--:R-:W-:Y:S05]  /*2e9b0*/  @!P0 BRA `(.L_x_6439) ;  /* 0xfffffffc00f08947 */ /* 0x008fea000383ffff */
[----:B------:R-:W-:Y:S05]  /*2e9c0*/  BRA `(.L_x_6616) ;  /* 0xffffff8800c07947 */ /* 0x000fea000383ffff */
.L_x_6448:
[----:B-1----:R1:W2:Y:S02]  /*2e9d0*/  SYNCS.PHASECHK.TRANS64.TRYWAIT P0, [R6+URZ+0x368a0], R5 ;  /* 0x0368a005060075a7 */ /* 0x0022a4000800017f */
[----:B--2---:R-:W-:Y:S05]  /*2e9e0*/  @!P0 NANOSLEEP.SYNCS 0x989680 ;  /* 0x009896800000895d */ /* 0x004fea0003900000 */
[----:B------:R-:W2:Y:S02]  /*2e9f0*/  @!P0 SYNCS.PHASECHK.TRANS64 P0, [R6+URZ+0x368a0], R5 ;  /* 0x0368a005060085a7 */ /* 0x000ea4000800007f */
[----:B--2---:R-:W-:Y:S05]  /*2ea00*/  @!P0 BRA `(.L_x_6448) ;  /* 0xfffffffc00f08947 */ /* 0x004fea000383ffff */
[----:B------:R-:W-:Y:S05]  /*2ea10*/  BRA `(.L_x_6617) ;  /* 0xffffff90000c7947 */ /* 0x000fea000383ffff */
.L_x_6455:
[----:B--2---:R2:W3:Y:S02]  /*2ea20*/  SYNCS.PHASECHK.TRANS64.TRYWAIT P0, [R6+URZ+0x368c0], R5 ;  /* 0x0368c005060075a7 */ /* 0x0044e4000800017f */
[----:B---3--:R-:W-:Y:S05]  /*2ea30*/  @!P0 NANOSLEEP.SYNCS 0x989680 ;  /* 0x009896800000895d */ /* 0x008fea0003900000 */
[----:B------:R-:W3:Y:S02]  /*2ea40*/  @!P0 SYNCS.PHASECHK.TRANS64 P0, [R6+URZ+0x368c0], R5 ;  /* 0x0368c005060085a7 */ /* 0x000ee4000800007f */
[----:B---3--:R-:W-:Y:S05]  /*2ea50*/  @!P0 BRA `(.L_x_6455) ;  /* 0xfffffffc00f08947 */ /* 0x008fea000383ffff */
[----:B------:R-:W-:Y:S05]  /*2ea60*/  BRA `(.L_x_6618) ;  /* 0xffffff9400087947 */ /* 0x000fea000383ffff */
.L_x_6470:
        /* <DEDUP_REMOVED lines=11> */
.L_x_6620:
[----:B------:R-:W-:Y:S05]  /*2eb20*/  BSYNC B0 ;  /* 0x0000000000007941 */ /* 0x000fea0003800000 */
.L_x_6619:
[----:B------:R-:W-:Y:S05]  /*2eb30*/  BRA `(.L_x_6621) ;  /* 0xffffff9c00e07947 */ /* 0x000fea000383ffff */
.L_x_6472:
[----:B------:R-:W-:Y:S01]  /*2eb40*/  BSSY B0, `(.L_x_6622) ;  /* 0x0000006000007945 */ /* 0x000fe20003800000 */
[----:B------:R-:W-:-:S07]  /*2eb50*/  IMAD.MOV.U32 R15, RZ, RZ, -0x1 ;  /* 0xffffffffff0f7424 */ /* 0x000fce00078e00ff */
[----:B01----:R-:W-:Y:S05]  /*2eb60*/  WARPSYNC.COLLECTIVE R15, `(.L_x_6623) ;  /* 0x000000000f0c7348 */ /* 0x003fea0003c00000 */
[----:B------:R-:W-:Y:S02]  /*2eb70*/  ELECT P6, UR62, PT ;  /* 0x00000000003e782f */ /* 0x000fe400038c0000 */
[----:B------:R-:W-:Y:S01]  /*2eb80*/  MOV R14, UR62 ;  /* 0x0000003e000e7c02 */ /* 0x000fe20008000f00 */
[----:B01----:R-:W-:Y:S10]  /*2eb90*/  ENDCOLLECTIVE ;  /* 0x000000000000791b */ /* 0x003ff40003800000 */
.L_x_6623:
[----:B------:R-:W-:Y:S05]  /*2eba0*/  BSYNC B0 ;  /* 0x0000000000007941 */ /* 0x000fea0003800000 */
.L_x_6622:
[----:B------:R-:W-:Y:S05]  /*2ebb0*/  BRA `(.L_x_6624) ;  /* 0xffffff9c00f07947 */ /* 0x000fea000383ffff */
.L_x_6474:
[----:B-1----:R1:W2:Y:S02]  /*2ebc0*/  SYNCS.PHASECHK.TRANS64.TRYWAIT P0, [R0+URZ+0x36840], R2 ;  /* 0x03684002000075a7 */ /* 0x0022a4000800017f */
[----:B--2---:R-:W-:Y:S05]  /*2ebd0*/  @!P0 NANOSLEEP.SYNCS 0x989680 ;  /* 0x009896800000895d */ /* 0x004fea0003900000 */
[----:B------:R-:W2:Y:S02]  /*2ebe0*/  @!P0 SYNCS.PHASECHK.TRANS64 P0, [R0+URZ+0x36840], R2 ;  /* 0x03684002000085a7 */ /* 0x000ea4000800007f */
[----:B--2---:R-:W-:Y:S05]  /*2ebf0*/  @!P0 BRA `(.L_x_6474) ;  /* 0xfffffffc00f08947 */ /* 0x004fea000383ffff */
[----:B------:R-:W-:Y:S05]  /*2ec00*/  BRA `(.L_x_6625) ;  /* 0xffffffa0005c7947 */ /* 0x000fea000383ffff */
.L_x_6478:
        /* <DEDUP_REMOVED lines=8> */
.L_x_6626:
[----:B------:R-:W-:Y:S02]  /*2ec90*/  IMAD.MOV.U32 R13, RZ, RZ, R3 ;  /* 0x000000ffff0d7224 */ /* 0x000fe400078e0003 */
[----:B------:R-:W-:-:S07]  /*2eca0*/  IMAD.MOV.U32 R4, RZ, RZ, R14 ;  /* 0x000000ffff047224 */ /* 0x000fce00078e000e */
[----:B------:R-:W-:Y:S05]  /*2ecb0*/  WARPSYNC.COLLECTIVE R15, `(.L_x_6627) ;  /* 0x000000000f087348 */ /* 0x000fea0003c00000 */
[----:B------:R0:W1:Y:S02]  /*2ecc0*/  SHFL.IDX P6, R14, R13, R12, R11 ;  /* 0x0000000c0d0e7389 */ /* 0x00006400000c000b */
[----:B01----:R-:W-:Y:S01]  /*2ecd0*/  ENDCOLLECTIVE ;  /* 0x000000000000791b */ /* 0x003fe20003800000 */
.L_x_6627:
[----:B------:R-:W-:Y:S02]  /*2ece0*/  IMAD R17, R17, 0x80, R10 ;  /* 0x0000008011117824 */ /* 0x000fe400078e020a */
[----:B------:R-:W-:Y:S02]  /*2ecf0*/  IMAD R0, R9, R7, RZ ;  /* 0x0000000709007224 */ /* 0x000fe400078e02ff */
[----:B------:R0:W5:Y:S01]  /*2ed00*/  LDL R9, [R1+0x30] ;  /* 0x0000300001097983 */ /* 0x0001620000100800 */
[----:B------:R-:W-:Y:S02]  /*2ed10*/  IMAD.MOV.U32 R13, RZ, RZ, R2 ;  /* 0x000000ffff0d7224 */ /* 0x000fe400078e0002 */
[----:B------:R-:W-:Y:S01]  /*2ed20*/  IMAD.MOV.U32 R12, RZ, RZ, 0x1 ;  /* 0x00000001ff0c7424 */ /* 0x000fe200078e00ff */
[C---:B------:R-:W-:Y:S01]  /*2ed30*/  ISETP.GE.AND P2, PT, R17.reuse, R0, PT ;  /* 0x000000001100720c */ /* 0x040fe20003f46270 */
[----:B------:R-:W-:Y:S02]  /*2ed40*/  IMAD.MOV.U32 R5, RZ, RZ, R14 ;  /* 0x000000ffff057224 */ /* 0x000fe400078e000e */
[----:B------:R-:W-:-:S10]  /*2ed50*/  VIADD R7, R17, 0x10 ;  /* 0x0000001011077836 */ /* 0x000fd40000000000 */
[----:B0----5:R-:W-:Y:S05]  /*2ed60*/  WARPSYNC.COLLECTIVE R15, `(.L_x_6628) ;  /* 0x000000000f087348 */ /* 0x021fea0003c00000 */
[----:B------:R1:W2:Y:S02]  /*2ed70*/  SHFL.IDX P6, R14, R13, R12, R11 ;  /* 0x0000000c0d0e7389 */ /* 0x0002a400000c000b */
[----:B012--5:R-:W-:Y:S01]  /*2ed80*/  ENDCOLLECTIVE ;  /* 0x000000000000791b */ /* 0x027fe20003800000 */
.L_x_6628:
[----:B------:R-:W-:Y:S01]  /*2ed90*/  @!P2 LEA R5, P4, R8, R5, 0x1 ;  /* 0x000000050805a211 */ /* 0x000fe200078808ff */
[----:B------:R-:W-:-:S04]  /*2eda0*/  IMAD.MOV.U32 R13, RZ, RZ, R3 ;  /* 0x000000ffff0d7224 */ /* 0x000fc800078e0003 */
[----:B------:R-:W-:-:S05]  /*2edb0*/  @!P2 IMAD.X R4, RZ, RZ, R4, P4 ;  /* 0x000000ffff04a224 */ /* 0x000fca00020e0604 */
[----:B------:R-:W-:Y:S01]  /*2edc0*/  @!P2 LOP3.LUT R5, R5, R4, RZ, 0x3c, !PT ;  /* 0x000000040505a212 */ /* 0x000fe200078e3cff */
[----:B------:R-:W-:-:S03]  /*2edd0*/  IMAD.MOV.U32 R6, RZ, RZ, R14 ;  /* 0x000000ffff067224 */ /* 0x000fc600078e000e */
[----:B------:R-:W-:-:S07]  /*2ede0*/  @!P2 LOP3.LUT R4, R5, R4, RZ, 0x3c, !PT ;  /* 0x000000040504a212 */ /* 0x000fce00078e3cff */
[----:B------:R-:W-:Y:S05]  /*2edf0*/  WARPSYNC.COLLECTIVE R15, `(.L_x_6629) ;  /* 0x000000000f087348 */ /* 0x000fea0003c00000 */
[----:B------:R0:W1:Y:S02]  /*2ee00*/  SHFL.IDX P6, R14, R13, R12, R11 ;  /* 0x0000000c0d0e7389 */ /* 0x00006400000c000b */
[----:B01----:R-:W-:Y:S01]  /*2ee10*/  ENDCOLLECTIVE ;  /* 0x000000000000791b */ /* 0x003fe20003800000 */
.L_x_6629:
[----:B------:R-:W-:Y:S01]  /*2ee20*/  @!P2 LOP3.LUT R5, R5, R4, RZ, 0x3c, !PT ;  /* 0x000000040505a212 */ /* 0x000fe200078e3cff */
[----:B------:R-:W-:Y:S02]  /*2ee30*/  IMAD.MOV.U32 R13, RZ, RZ, R2 ;  /* 0x000000ffff0d7224 */ /* 0x000fe400078e0002 */
[----:B------:R-:W-:Y:S02]  /*2ee40*/  IMAD.MOV.U32 R12, RZ, RZ, 0x2 ;  /* 0x00000002ff0c7424 */ /* 0x000fe400078e00ff */
        /* <DEDUP_REMOVED lines=11> */
.L_x_6630:
[----:B------:R-:W-:-:S05]  /*2ef00*/  @!P2 LEA R5, P4, R8, R4, 0x1 ;  /* 0x000000040805a211 */ /* 0x000fca00078808ff */
[----:B------:R-:W-:-:S05]  /*2ef10*/  @!P2 IMAD.X R4, RZ, RZ, R6, P4 ;  /* 0x000000ffff04a224 */ /* 0x000fca00020e0606 */
[----:B------:R-:W-:Y:S01]  /*2ef20*/  @!P2 LOP3.LUT R5, R5, R4, RZ, 0x3c, !PT ;  /* 0x000000040505a212 */ /* 0x000fe200078e3cff */
[----:B------:R-:W-:-:S03]  /*2ef30*/  IMAD.MOV.U32 R13, RZ, RZ, R3 ;  /* 0x000000ffff0d7224 */ /* 0x000fc600078e0003 */
[----:B------:R-:W-:-:S04]  /*2ef40*/  @!P2 LOP3.LUT R4, R5, R4, RZ, 0x3c, !PT ;  /* 0x000000040504a212 */ /* 0x000fc800078e3cff */
[----:B------:R-:W-:Y:S01]  /*2ef50*/  @!P2 LOP3.LUT R5, R5, R4, RZ, 0x3c, !PT ;  /* 0x000000040505a212 */ /* 0x000fe200078e3cff */
[----:B------:R-:W-:-:S07]  /*2ef60*/  IMAD.MOV.U32 R6, RZ, RZ, R14 ;  /* 0x000000ffff067224 */ /* 0x000fce00078e000e */
[----:B------:R-:W-:Y:S05]  /*2ef70*/  WARPSYNC.COLLECTIVE R15, `(.L_x_6631) ;  /* 0x000000000f087348 */ /* 0x000fea0003c00000 */
[----:B------:R0:W1:Y:S02]  /*2ef80*/  SHFL.IDX P6, R14, R13, R12, R11 ;  /* 0x0000000c0d0e7389 */ /* 0x00006400000c000b */
[----:B01----:R-:W-:Y:S01]  /*2ef90*/  ENDCOLLECTIVE ;  /* 0x000000000000791b */ /* 0x003fe20003800000 */
.L_x_6631:
[----:B------:R-:W-:Y:S01]  /*2efa0*/  @!PT LDS RZ, [RZ] ;  /* 0x00000000fffff984 */ /* 0x000fe20000000800 */
[----:B------:R-:W-:Y:S01]  /*2efb0*/  @!PT LDS RZ, [RZ] ;  /* 0x00000000fffff984 */ /* 0x000fe20000000800 */
[----:B------:R-:W-:Y:S01]  /*2efc0*/  @!PT LDS RZ, [RZ] ;  /* 0x00000000fffff984 */ /* 0x000fe20000000800 */
[----:B------:R-:W-:Y:S04]  /*2efd0*/  @!P2 LDGSTS.E.BYPASS.LTC128B.128 [R9+0x15c00], desc[UR60][R4.64], !P3 ;  /* 0x15c000000409afae */ /* 0x000fe8000d901d7c */
[----:B------:R-:W-:Y:S04]  /*2efe0*/  @!P2 LDGSTS.E.BYPASS.LTC128B.128 [R9+0x19c00], desc[UR60][R4.64+0x80], !P0 ;  /* 0x19c000800409afae */ /* 0x000fe8000c101d7c */
[----:B------:R0:W-:Y:S01]  /*2eff0*/  @!P2 LDGSTS.E.BYPASS.LTC128B.128 [R9+0x1dc00], desc[UR60][R4.64+0x100], !P1 ;  /* 0x1dc001000409afae */ /* 0x0001e2000c901d7c */
[----:B------:R-:W-:Y:S02]  /*2f000*/  IMAD.MOV.U32 R13, RZ, RZ, R2 ;  /* 0x000000ffff0d7224 */ /* 0x000fe400078e0002 */
[----:B------:R-:W-:-:S02]  /*2f010*/  IMAD.MOV.U32 R12, RZ, RZ, 0x3 ;  /* 0x00000003ff0c7424 */ /* 0x000fc400078e00ff */
[----:B0-----:R-:W-:-:S05]  /*2f020*/  VIADD R4, R17, 0x20 ;  /* 0x0000002011047836 */ /* 0x001fca0000000000 */
[----:B------:R-:W-:Y:S01]  /*2f030*/  ISETP.GE.AND P2, PT, R4, R0, PT ;  /* 0x000000000400720c */ /* 0x000fe20003f46270 */
[----:B------:R-:W-:-:S12]  /*2f040*/  IMAD.MOV.U32 R4, RZ, RZ, R14 ;  /* 0x000000ffff047224 */ /* 0x000fd800078e000e */
[----:B------:R-:W-:Y:S05]  /*2f050*/  WARPSYNC.COLLECTIVE R15, `(.L_x_6632) ;  /* 0x000000000f087348 */ /* 0x000fea0003c00000 */
[----:B------:R0:W1:Y:S02]  /*2f060*/  SHFL.IDX P6, R14, R13, R12, R11 ;  /* 0x0000000c0d0e7389 */ /* 0x00006400000c000b */
[----:B01----:R-:W-:Y:S01]  /*2f070*/  ENDCOLLECTIVE ;  /* 0x000000000000791b */ /* 0x003fe20003800000 */
.L_x_6632:
        /* <DEDUP_REMOVED lines=9> */
.L_x_6633:
[----:B------:R-:W-:-:S05]  /*2f110*/  @!P2 LOP3.LUT R5, R5, R4, RZ, 0x3c, !PT ;  /* 0x000000040505a212 */ /* 0x000fca00078e3cff */
[----:B------:R-:W-:Y:S01]  /*2f120*/  @!PT LDS RZ, [RZ] ;  /* 0x00000000fffff984 */ /* 0x000fe20000000800 */
[----:B------:R-:W-:Y:S01]  /*2f130*/  @!PT LDS RZ, [RZ] ;  /* 0x00000000fffff984 */ /* 0x000fe20000000800 */
[----:B------:R-:W-:Y:S01]  /*2f140*/  @!PT LDS RZ, [RZ] ;  /* 0x00000000fffff984 */ /* 0x000fe20000000800 */
[----:B------:R-:W-:Y:S04]  /*2f150*/  @!P2 LDGSTS.E.BYPASS.LTC128B.128 [R9+0x16400], desc[UR60][R4.64], !P3 ;  /* 0x164000000409afae */ /* 0x000fe8000d901d7c */
[----:B------:R-:W-:Y:S01]  /*2f160*/  @!P2 LDGSTS.E.BYPASS.LTC128B.128 [R9+0x1a400], desc[UR60][R4.64+0x80], !P0 ;  /* 0x1a4000800409afae */ /* 0x000fe2000c101d7c */
[----:B------:R-:W-:-:S03]  /*2f170*/  IMAD.MOV.U32 R13, RZ, RZ, R2 ;  /* 0x000000ffff0d7224 */ /* 0x000fc600078e0002 */
[----:B------:R0:W-:Y:S01]  /*2f180*/  @!P2 LDGSTS.E.BYPASS.LTC128B.128 [R9+0x1e400], desc[UR60][R4.64+0x100], !P1 ;  /* 0x1e4001000409afae */ /* 0x0001e2000c901d7c */
[----:B------:R-:W-:Y:S02]  /*2f190*/  IMAD.MOV.U32 R12, RZ, RZ, 0x4 ;  /* 0x00000004ff0c7424 */ /* 0x000fe400078e00ff */
[----:B0-----:R-:W-:-:S05]  /*2f1a0*/  VIADD R4, R17, 0x30 ;  /* 0x0000003011047836 */ /* 0x001fca0000000000 */
[----:B------:R-:W-:Y:S01]  /*2f1b0*/  ISETP.GE.AND P2, PT, R4, R0, PT ;  /* 0x000000000400720c */ /* 0x000fe20003f46270 */
[----:B------:R-:W-:-:S12]  /*2f1c0*/  IMAD.MOV.U32 R4, RZ, RZ, R14 ;  /* 0x000000ffff047224 */ /* 0x000fd800078e000e */
[----:B------:R-:W-:Y:S05]  /*2f1d0*/  WARPSYNC.COLLECTIVE R15, `(.L_x_6634) ;  /* 0x000000000f087348 */ /* 0x000fea0003c00000 */
[----:B------:R0:W1:Y:S02]  /*2f1e0*/  SHFL.IDX P6, R14, R13, R12, R11 ;  /* 0x0000000c0d0e7389 */ /* 0x00006400000c000b */
[----:B01----:R-:W-:Y:S01]  /*2f1f0*/  ENDCOLLECTIVE ;  /* 0x000000000000791b */ /* 0x003fe20003800000 */
.L_x_6634:
        /* <DEDUP_REMOVED lines=9> */
.L_x_6635:
        /* <DEDUP_REMOVED lines=15> */
.L_x_6636:
        /* <DEDUP_REMOVED lines=9> */
.L_x_6637:
        /* <DEDUP_REMOVED lines=15> */
.L_x_6638:
        /* <DEDUP_REMOVED lines=9> */
.L_x_6639:
        /* <DEDUP_REMOVED lines=15> */
.L_x_6640:
[----:B------:R-:W-:Y:S01]  /*2f680*/  @!P2 LEA R5, P4, R8, R4, 0x1 ;  /* 0x000000040805a211 */ /* 0x000fe200078808ff */
[----:B------:R-:W-:-:S04]  /*2f690*/  IMAD.MOV.U32 R13, RZ, RZ, R3 ;  /* 0x000000ffff0d7224 */ /* 0x000fc800078e0003 */
[----:B------:R-:W-:-:S05]  /*2f6a0*/  @!P2 IMAD.X R4, RZ, RZ, R6, P4 ;  /* 0x000000ffff04a224 */ /* 0x000fca00020e0606 */
        /* <DEDUP_REMOVED lines=13> */
.L_x_6641:
[----:B------:R-:W-:Y:S01]  /*2f780*/  IMAD.MOV.U32 R3, RZ, RZ, R14 ;  /* 0x000000ffff037224 */ /* 0x000fe200078e000e */
[----:B------:R-:W-:Y:S06]  /*2f790*/  BRA `(.L_x_6642) ;  /* 0xffffffa400487947 */ /* 0x000fec000383ffff */
.L_x_6483:
[----:B0-----:R-:W4:Y:S02]  /*2f7a0*/  LDL R2, [R1+0x4] ;  /* 0x0000040001027983 */ /* 0x001f240000100800 */
[----:B----4-:R0:W1:Y:S02]  /*2f7b0*/  SYNCS.PHASECHK.TRANS64.TRYWAIT P0, [R2+URZ+0x36820], R0 ;  /* 0x03682000020075a7 */ /* 0x010064000800017f */
[----:B-1----:R-:W-:Y:S05]  /*2f7c0*/  @!P0 NANOSLEEP.SYNCS 0x989680 ;  /* 0x009896800000895d */ /* 0x002fea0003900000 */
[----:B------:R-:W1:Y:S02]  /*2f7d0*/  @!P0 SYNCS.PHASECHK.TRANS64 P0, [R2+URZ+0x36820], R0 ;  /* 0x03682000020085a7 */ /* 0x000e64000800007f */
[----:B-1----:R-:W-:Y:S05]  /*2f7e0*/  @!P0 BRA `(.L_x_6483) ;  /* 0xfffffffc00ec8947 */ /* 0x002fea000383ffff */
[----:B------:R-:W-:Y:S05]  /*2f7f0*/  BRA `(.L_x_6643) ;  /* 0xffffffa400c07947 */ /* 0x000fea000383ffff */
.L_x_6492:
[----:B-1----:R1:W2:Y:S02]  /*2f800*/  SYNCS.PHASECHK.TRANS64.TRYWAIT P0, [R3+URZ+0x36840], R0 ;  /* 0x03684000030075a7 */ /* 0x0022a4000800017f */
[----:B--2---:R-:W-:Y:S05]  /*2f810*/  @!P0 NANOSLEEP.SYNCS 0x989680 ;  /* 0x009896800000895d */ /* 0x004fea0003900000 */
[----:B------:R-:W2:Y:S02]  /*2f820*/  @!P0 SYNCS.PHASECHK.TRANS64 P0, [R3+URZ+0x36840], R0 ;  /* 0x03684000030085a7 */ /* 0x000ea4000800007f */
[----:B--2---:R-:W-:Y:S05]  /*2f830*/  @!P0 BRA `(.L_x_6492) ;  /* 0xfffffffc00f08947 */ /* 0x004fea000383ffff */
[----:B------:R-:W-:Y:S05]  /*2f840*/  BRA `(.L_x_6644) ;  /* 0xffffffa800847947 */ /* 0x000fea000383ffff */
.L_x_6499:
[----:B0-----:R0:W1:Y:S02]  /*2f850*/  SYNCS.PHASECHK.TRANS64.TRYWAIT P0, [R0+URZ+0x36860], R3 ;  /* 0x03686003000075a7 */ /* 0x001064000800017f */
[----:B-1----:R-:W-:Y:S05]  /*2f860*/  @!P0 NANOSLEEP.SYNCS 0x989680 ;  /* 0x009896800000895d */ /* 0x002fea0003900000 */
[----:B------:R-:W1:Y:S02]  /*2f870*/  @!P0 SYNCS.PHASECHK.TRANS64 P0, [R0+URZ+0x36860], R3 ;  /* 0x03686003000085a7 */ /* 0x000e64000800007f */
[----:B-1----:R-:W-:Y:S05]  /*2f880*/  @!P0 BRA `(.L_x_6499) ;  /* 0xfffffffc00f08947 */ /* 0x002fea000383ffff */
[----:B------:R-:W-:Y:S05]  /*2f890*/  BRA `(.L_x_6645) ;  /* 0xffffffac00a07947 */ /* 0x000fea000383ffff */
.L_x_6510:
[----:B--2---:R2:W3:Y:S02]  /*2f8a0*/  SYNCS.PHASECHK.TRANS64.TRYWAIT P0, [R3+URZ+0x36840], R2 ;  /* 0x03684002030075a7 */ /* 0x0044e4000800017f */
[----:B---3--:R-:W-:Y:S05]  /*2f8b0*/  @!P0 NANOSLEEP.SYNCS 0x989680 ;  /* 0x009896800000895d */ /* 0x008fea0003900000 */
[----:B------:R-:W3:Y:S02]  /*2f8c0*/  @!P0 SYNCS.PHASECHK.TRANS64 P0, [R3+URZ+0x36840], R2 ;  /* 0x03684002030085a7 */ /* 0x000ee4000800007f */
[----:B---3--:R-:W-:Y:S05]  /*2f8d0*/  @!P0 BRA `(.L_x_6510) ;  /* 0xfffffffc00f08947 */ /* 0x008fea000383ffff */
[----:B------:R-:W-:Y:S05]  /*2f8e0*/  BRA `(.L_x_6646) ;  /* 0xffffffb400887947 */ /* 0x000fea000383ffff */
.L_x_6517:
[----:B0-----:R0:W2:Y:S02]  /*2f8f0*/  SYNCS.PHASECHK.TRANS64.TRYWAIT P0, [R2+URZ+0x36860], R3 ;  /* 0x03686003020075a7 */ /* 0x0010a4000800017f */
[----:B--2---:R-:W-:Y:S05]  /*2f900*/  @!P0 NANOSLEEP.SYNCS 0x989680 ;  /* 0x009896800000895d */ /* 0x004fea0003900000 */
[----:B------:R-:W2:Y:S02]  /*2f910*/  @!P0 SYNCS.PHASECHK.TRANS64 P0, [R2+URZ+0x36860], R3 ;  /* 0x03686003020085a7 */ /* 0x000ea4000800007f */
[----:B--2---:R-:W-:Y:S05]  /*2f920*/  @!P0 BRA `(.L_x_6517) ;  /* 0xfffffffc00f08947 */ /* 0x004fea000383ffff */
[----:B------:R-:W-:Y:S05]  /*2f930*/  BRA `(.L_x_6647) ;  /* 0xffffffb800a47947 */ /* 0x000fea000383ffff */
.L_x_6528:
[----:B---3--:R3:W4:Y:S02]  /*2f940*/  SYNCS.PHASECHK.TRANS64.TRYWAIT P0, [R3+URZ+0x36840], R2 ;  /* 0x03684002030075a7 */ /* 0x008724000800017f */
[----:B----4-:R-:W-:Y:S05]  /*2f950*/  @!P0 NANOSLEEP.SYNCS 0x989680 ;  /* 0x009896800000895d */ /* 0x010fea0003900000 */
[----:B------:R-:W4:Y:S02]  /*2f960*/  @!P0 SYNCS.PHASECHK.TRANS64 P0, [R3+URZ+0x36840], R2 ;  /* 0x03684002030085a7 */ /* 0x000f24000800007f */
[----:B----4-:R-:W-:Y:S05]  /*2f970*/  @!P0 BRA `(.L_x_6528) ;  /* 0xfffffffc00f08947 */ /* 0x010fea000383ffff */
[----:B------:R-:W-:Y:S05]  /*2f980*/  BRA `(.L_x_6648) ;  /* 0xffffffc000687947 */ /* 0x000fea000383ffff */
.L_x_6535:
[----:B0-----:R0:W2:Y:S02]  /*2f990*/  SYNCS.PHASECHK.TRANS64.TRYWAIT P0, [R2+URZ+0x36860], R5 ;  /* 0x03686005020075a7 */ /* 0x0010a4000800017f */
[----:B--2---:R-:W-:Y:S05]  /*2f9a0*/  @!P0 NANOSLEEP.SYNCS 0x989680 ;  /* 0x009896800000895d */ /* 0x004fea0003900000 */
[----:B------:R-:W2:Y:S02]  /*2f9b0*/  @!P0 SYNCS.PHASECHK.TRANS64 P0, [R2+URZ+0x36860], R5 ;  /* 0x03686005020085a7 */ /* 0x000ea4000800007f */
[----:B--2---:R-:W-:Y:S05]  /*2f9c0*/  @!P0 BRA `(.L_x_6535) ;  /* 0xfffffffc00f08947 */ /* 0x004fea000383ffff */
[----:B------:R-:W-:Y:S05]  /*2f9d0*/  BRA `(.L_x_6649) ;  /* 0xffffffc400807947 */ /* 0x000fea000383ffff */
.L_x_6548:
[----:B--2---:R2:W4:Y:S02]  /*2f9e0*/  SYNCS.PHASECHK.TRANS64.TRYWAIT P0, [R0+URZ+0x36860], R2 ;  /* 0x03686002000075a7 */ /* 0x004524000800017f */
[----:B----4-:R-:W-:Y:S05]  /*2f9f0*/  @!P0 NANOSLEEP.SYNCS 0x989680 ;  /* 0x009896800000895d */ /* 0x010fea0003900000 */
[----:B------:R-:W4:Y:S02]  /*2fa00*/  @!P0 SYNCS.PHASECHK.TRANS64 P0, [R0+URZ+0x36860], R2 ;  /* 0x03686002000085a7 */ /* 0x000f24000800007f */
[----:B----4-:R-:W-:Y:S05]  /*2fa10*/  @!P0 BRA `(.L_x_6548) ;  /* 0xfffffffc00f08947 */ /* 0x010fea000383ffff */
[----:B------:R-:W-:Y:S05]  /*2fa20*/  BRA `(.L_x_6650) ;  /* 0xffffffcc00247947 */ /* 0x000fea000383ffff */
.L_x_6557:
[----:B------:R-:W-:Y:S01]  /*2fa30*/  BSSY B0, `(.L_x_6651) ;  /* 0x0000008000007945 */ /* 0x000fe20003800000 */
[----:B0-----:R-:W-:Y:S02]  /*2fa40*/  IMAD.MOV.U32 R13, RZ, RZ, R16 ;  /* 0x000000ffff0d7224 */ /* 0x001fe400078e0010 */
[----:B------:R-:W-:Y:S02]  /*2fa50*/  IMAD.MOV.U32 R12, RZ, RZ, RZ ;  /* 0x000000ffff0c7224 */ /* 0x000fe400078e00ff */
[----:B------:R-:W-:Y:S02]  /*2fa60*/  IMAD.MOV.U32 R11, RZ, RZ, 0x1f ;  /* 0x0000001fff0b7424 */ /* 0x000fe400078e00ff */
[----:B------:R-:W-:-:S07]  /*2fa70*/  IMAD.MOV.U32 R15, RZ, RZ, -0x1 ;  /* 0xffffffffff0f7424 */ /* 0x000fce00078e00ff */
[----:B-1---5:R-:W-:Y:S05]  /*2fa80*/  WARPSYNC.COLLECTIVE R15, `(.L_x_6652) ;  /* 0x000000000f087348 */ /* 0x022fea0003c00000 */
[----:B------:R0:W2:Y:S02]  /*2fa90*/  SHFL.IDX P6, R14, R13, R12, R11 ;  /* 0x0000000c0d0e7389 */ /* 0x0000a400000c000b */
[----:B012--5:R-:W-:Y:S01]  /*2faa0*/  ENDCOLLECTIVE ;  /* 0x000000000000791b */ /* 0x027fe20003800000 */
.L_x_6652:
[----:B------:R-:W-:Y:S05]  /*2fab0*/  BSYNC B0 ;  /* 0x0000000000007941 */ /* 0x000fea0003800000 */
.L_x_6651:
        /* <DEDUP_REMOVED lines=10> */
.L_x_6653:
        /* <DEDUP_REMOVED lines=16> */
.L_x_6654:
        /* <DEDUP_REMOVED lines=9> */
.L_x_6655:
        /* <DEDUP_REMOVED lines=8> */
.L_x_6656:
        /* <DEDUP_REMOVED lines=8> */
.L_x_6657:
        /* <DEDUP_REMOVED lines=8> */
.L_x_6658:
        /* <DEDUP_REMOVED lines=9> */
.L_x_6659:
[----:B------:R-:W-:Y:S01]  /*2ff00*/  IMAD.MOV.U32 R16, RZ, RZ, R14 ;  /* 0x000000ffff107224 */ /* 0x000fe200078e000e */
[----:B------:R-:W-:Y:S06]  /*2ff10*/  BRA `(.L_x_6660) ;  /* 0xffffffcc00fc7947 */ /* 0x000fec000383ffff */
.L_x_6562:
        /* <DEDUP_REMOVED lines=8> */
.L_x_6662:
[----:B------:R-:W-:Y:S05]  /*2ffa0*/  BSYNC B0 ;  /* 0x0000000000007941 */ /* 0x000fea0003800000 */
.L_x_6661:
        /* <DEDUP_REMOVED lines=12> */
.L_x_6663:
        /* <DEDUP_REMOVED lines=8> */
.L_x_6664:
        /* <DEDUP_REMOVED lines=8> */
.L_x_6665:
        /* <DEDUP_REMOVED lines=8> */
.L_x_6666:
        /* <DEDUP_REMOVED lines=9> */
.L_x_6667:
[----:B------:R-:W-:Y:S01]  /*30280*/  IMAD.MOV.U32 R16, RZ, RZ, R14 ;  /* 0x000000ffff107224 */ /* 0x000fe200078e000e */
[----:B------:R-:W-:Y:S06]  /*30290*/  BRA `(.L_x_6668) ;  /* 0xffffffcc00bc7947 */ /* 0x000fec000383ffff */
.L_x_6564:
[----:B------:R-:W-:Y:S01]  /*302a0*/  BSSY B0, `(.L_x_6669) ;  /* 0x0000006000007945 */ /* 0x000fe20003800000 */
[----:B------:R-:W-:Y:S01]  /*302b0*/  PLOP3.LUT P6, PT, P6, PT, PT, 0x8, 0x0 ;  /* 0x000000000000781c */ /* 0x000fe200037ce170 */
[----:B------:R-:W-:-:S12]  /*302c0*/  IMAD.MOV.U32 R15, RZ, RZ, -0x1 ;  /* 0xffffffffff0f7424 */ /* 0x000fd800078e00ff */
[----:B01---5:R-:W-:Y:S05]  /*302d0*/  WARPSYNC.COLLECTIVE R15, `(.L_x_6670) ;  /* 0x000000000f087348 */ /* 0x023fea0003c00000 */
[----:B------:R-:W-:Y:S01]  /*302e0*/  VOTE.ANY R14, PT, P6 ;  /* 0x00000000000e7806 */ /* 0x000fe200030e0100 */
[----:B01---5:R-:W-:Y:S06]  /*302f0*/  ENDCOLLECTIVE ;  /* 0x000000000000791b */ /* 0x023fec0003800000 */
.L_x_6670:
[----:B------:R-:W-:Y:S05]  /*30300*/  BSYNC B0 ;  /* 0x0000000000007941 */ /* 0x000fea0003800000 */
.L_x_6669:
        /* <DEDUP_REMOVED lines=9> */
.L_x_6671:
[----:B------:R-:W-:Y:S01]  /*303a0*/  IMAD.MOV.U32 R17, RZ, RZ, R14 ;  /* 0x000000ffff117224 */ /* 0x000fe200078e000e */
[----:B------:R-:W-:Y:S06]  /*303b0*/  BRA `(.L_x_6672) ;  /* 0xffffffcc00ac7947 */ /* 0x000fec000383ffff */
.L_x_6566:
[----:B------:R-:W-:Y:S01]  /*303c0*/  BSSY B0, `(.L_x_6673) ;  /* 0x0000007000007945 */ /* 0x000fe20003800000 */
[----:B------:R-:W-:Y:S02]  /*303d0*/  IMAD.MOV.U32 R13, RZ, RZ, R2 ;  /* 0x000000ffff0d7224 */ /* 0x000fe400078e0002 */
[----:B------:R-:W-:Y:S02]  /*303e0*/  IMAD.MOV.U32 R11, RZ, RZ, 0x1f ;  /* 0x0000001fff0b7424 */ /* 0x000fe400078e00ff */
[----:B------:R-:W-:-:S07]  /*303f0*/  IMAD.MOV.U32 R15, RZ, RZ, -0x1 ;  /* 0xffffffffff0f7424 */ /* 0x000fce00078e00ff */
[----:B0123-5:R-:W-:Y:S05]  /*30400*/  WARPSYNC.COLLECTIVE R15, `(.L_x_6674) ;  /* 0x000000000f087348 */ /* 0x02ffea0003c00000 */
[----:B------:R4:W0:Y:S02]  /*30410*/  SHFL.IDX P6, R14, R13, R12, R11 ;  /* 0x0000000c0d0e7389 */ /* 0x00082400000c000b */
[----:B012345:R-:W-:Y:S01]  /*30420*/  ENDCOLLECTIVE ;  /* 0x000000000000791b */ /* 0x03ffe20003800000 */
.L_x_6674:
[----:B------:R-:W-:Y:S05]  /*30430*/  BSYNC B0 ;  /* 0x0000000000007941 */ /* 0x000fea0003800000 */
.L_x_6673:
[----:B------:R-:W-:Y:S01]  /*30440*/  IMAD.MOV.U32 R2, RZ, RZ, R14 ;  /* 0x000000ffff027224 */ /* 0x000fe200078e000e */
[----:B------:R-:W-:Y:S06]  /*30450*/  BRA `(.L_x_6675) ;  /* 0xffffffcc00a07947 */ /* 0x000fec000383ffff */
.L_x_6570:
[----:B0-----:R0:W2:Y:S02]  /*30460*/  SYNCS.PHASECHK.TRANS64.TRYWAIT P0, [R0+URZ+0x36820], R3 ;  /* 0x03682003000075a7 */ /* 0x0010a4000800017f */
[----:B--2---:R-:W-:Y:S05]  /*30470*/  @!P0 NANOSLEEP.SYNCS 0x989680 ;  /* 0x009896800000895d */ /* 0x004fea0003900000 */
[----:B------:R-:W2:Y:S02]  /*30480*/  @!P0 SYNCS.PHASECHK.TRANS64 P0, [R0+URZ+0x36820], R3 ;  /* 0x03682003000085a7 */ /* 0x000ea4000800007f */
[----:B--2---:R-:W-:Y:S05]  /*30490*/  @!P0 BRA `(.L_x_6570) ;  /* 0xfffffffc00f08947 */ /* 0x004fea000383ffff */
[----:B------:R-:W-:Y:S05]  /*304a0*/  BRA `(.L_x_6676) ;  /* 0xffffffd400247947 */ /* 0x000fea000383ffff */
.L_x_6571:
        /* <DEDUP_REMOVED lines=8> */
[----:B01-3-5:R-:W-:Y:S05]  /*30530*/  WARPSYNC.COLLECTIVE R15, `(.L_x_6678) ;  /* 0x000000000f087348 */ /* 0x02bfea0003c00000 */
[----:B------:R2:W4:Y:S02]  /*30540*/  SHFL.IDX P6, R14, R13, R12, R11 ;  /* 0x0000000c0d0e7389 */ /* 0x00052400000c000b */
[----:B012345:R-:W-:Y:S01]  /*30550*/  ENDCOLLECTIVE ;  /* 0x000000000000791b */ /* 0x03ffe20003800000 */
.L_x_6678:
[----:B------:R-:W-:Y:S05]  /*30560*/  BSYNC B0 ;  /* 0x0000000000007941 */ /* 0x000fea0003800000 */
.L_x_6677:
[----:B------:R-:W-:Y:S05]  /*30570*/  BRA `(.L_x_6679) ;  /* 0xffffffd4000c7947 */ /* 0x000fea000383ffff */
.L_x_6572:
[----:B------:R-:W-:Y:S01]  /*30580*/  BSSY B0, `(.L_x_6680) ;  /* 0x0000006000007945 */ /* 0x000fe20003800000 */
[----:B------:R-:W-:-:S07]  /*30590*/  IMAD.MOV.U32 R15, RZ, RZ, -0x1 ;  /* 0xffffffffff0f7424 */ /* 0x000fce00078e00ff */
[----:B0123-5:R-:W-:Y:S05]  /*305a0*/  WARPSYNC.COLLECTIVE R15, `(.L_x_6681) ;  /* 0x000000000f0c7348 */ /* 0x02ffea0003c00000 */
[----:B------:R-:W-:Y:S02]  /*305b0*/  ELECT P6, UR62, PT ;  /* 0x00000000003e782f */ /* 0x000fe400038c0000 */
[----:B------:R-:W-:Y:S01]  /*305c0*/  MOV R14, UR62 ;  /* 0x0000003e000e7c02 */ /* 0x000fe20008000f00 */
[----:B0123-5:R-:W-:Y:S10]  /*305d0*/  ENDCOLLECTIVE ;  /* 0x000000000000791b */ /* 0x02fff40003800000 */
.L_x_6681:
[----:B------:R-:W-:Y:S05]  /*305e0*/  BSYNC B0 ;  /* 0x0000000000007941 */ /* 0x000fea0003800000 */
.L_x_6680:
[----:B------:R-:W-:Y:S05]  /*305f0*/  BRA `(.L_x_6682) ;  /* 0xffffffd400007947 */ /* 0x000fea000383ffff */
.L_x_6574:
[----:B0-----:R0:W2:Y:S02]  /*30600*/  SYNCS.PHASECHK.TRANS64.TRYWAIT P0, [R6+URZ], R5 ;  /* 0x00000005060075a7 */ /* 0x0010a4000800017f */
[----:B--2---:R-:W-:Y:S05]  /*30610*/  @!P0 NANOSLEEP.SYNCS 0x989680 ;  /* 0x009896800000895d */ /* 0x004fea0003900000 */
[----:B------:R-:W2:Y:S02]  /*30620*/  @!P0 SYNCS.PHASECHK.TRANS64 P0, [R6+URZ], R5 ;  /* 0x00000005060085a7 */ /* 0x000ea4000800007f */
[----:B--2---:R-:W-:Y:S05]  /*30630*/  @!P0 BRA `(.L_x_6574) ;  /* 0xfffffffc00f08947 */ /* 0x004fea000383ffff */
[----:B------:R-:W-:Y:S05]  /*30640*/  BRA `(.L_x_6683) ;  /* 0xffffffd400447947 */ /* 0x000fea000383ffff */
.L_x_6575:
[----:B--2---:R2:W3:Y:S02]  /*30650*/  SYNCS.PHASECHK.TRANS64.TRYWAIT P0, [R7+URZ], R2 ;  /* 0x00000002070075a7 */ /* 0x0044e4000800017f */
[----:B---3--:R-:W-:Y:S05]  /*30660*/  @!P0 NANOSLEEP.SYNCS 0x989680 ;  /* 0x009896800000895d */ /* 0x008fea0003900000 */
[----:B------:R-:W3:Y:S02]  /*30670*/  @!P0 SYNCS.PHASECHK.TRANS64 P0, [R7+URZ], R2 ;  /* 0x00000002070085a7 */ /* 0x000ee4000800007f */
[----:B---3--:R-:W-:Y:S05]  /*30680*/  @!P0 BRA `(.L_x_6575) ;  /* 0xfffffffc00f08947 */ /* 0x008fea000383ffff */
[----:B------:R-:W-:Y:S05]  /*30690*/  BRA `(.L_x_6684) ;  /* 0xffffffd400387947 */ /* 0x000fea000383ffff */
.L_x_6577:
[----:B---3--:R3:W4:Y:S02]  /*306a0*/  SYNCS.PHASECHK.TRANS64.TRYWAIT P0, [R4+URZ], R5 ;  /* 0x00000005040075a7 */ /* 0x008724000800017f */
[----:B----4-:R-:W-:Y:S05]  /*306b0*/  @!P0 NANOSLEEP.SYNCS 0x989680 ;  /* 0x009896800000895d */ /* 0x010fea0003900000 */
[----:B------:R-:W4:Y:S02]  /*306c0*/  @!P0 SYNCS.PHASECHK.TRANS64 P0, [R4+URZ], R5 ;  /* 0x00000005040085a7 */ /* 0x000f24000800007f */
[----:B----4-:R-:W-:Y:S05]  /*306d0*/  @!P0 BRA `(.L_x_6577) ;  /* 0xfffffffc00f08947 */ /* 0x010fea000383ffff */
[----:B------:R-:W-:Y:S05]  /*306e0*/  BRA `(.L_x_6685) ;  /* 0xffffffd400407947 */ /* 0x000fea000383ffff */
.L_x_6686:
        /* <DEDUP_REMOVED lines=9> */
.L_x_15312:


//--------------------- .text._ZN7cutlass13device_kernelIN5flash11enable_sm90INS1_16FlashAttnFwdSm90INS1_25CollectiveMainloopFwdSm90ILi2EN4cute5tupleIJNS5_1CILi1EEES8_S8_EEENS6_IJNS7_ILi128EEENS7_ILi176EEESA_EEELi128ENS_10bfloat16_tEfNS_4arch4Sm90ELb0ELb0ELb0ELb0ELb0ELb0ELb0ELb1ELb1ELb1ELb0ELb0EEENS1_21CollectiveEpilogueFwdINS6_IJSA_SA_SB_EEES9_SD_SF_Li256ELb0ELb1ELb0ELb0EEENS1_29StaticPersistentTileSchedulerILb0EEEEEEEEEvNT_6ParamsE --------------------------
	.section	.text._ZN7cutlass13device_kernelIN5flash11enable_sm90INS1_16FlashAttnFwdSm90INS1_25CollectiveMainloopFwdSm90ILi2EN4cute5tupleIJNS5_1CILi1EEES8_S8_EEENS6_IJNS7_ILi128EEENS7_ILi176EEESA_EEELi128ENS_10bfloat16_tEfNS_4arch4Sm90ELb0ELb0ELb0ELb0ELb0ELb0ELb0ELb1ELb1ELb1ELb0ELb0EEENS1_21CollectiveEpilogueFwdINS6_IJSA_SA_SB_EEES9_SD_SF_Li256ELb0ELb1ELb0ELb0EEENS1_29StaticPersistentTileSchedulerILb0EEEEEEEEEvNT_6ParamsE,"ax",@progbits
	.align	128
.text._ZN7cutlass13device_kernelIN5flash11enable_sm90INS1_16FlashAttnFwdSm90INS1_25CollectiveMainloopFwdSm90ILi2EN4cute5tupleIJNS5_1CILi1EEES8_S8_EEENS6_IJNS7_ILi128EEENS7_ILi176EEESA_EEELi128ENS_10bfloat16_tEfNS_4arch4Sm90ELb0ELb0ELb0ELb0ELb0ELb0ELb0ELb1ELb1ELb1ELb0ELb0EEENS1_21CollectiveEpilogueFwdINS6_IJSA_SA_SB_EEES9_SD_SF_Li256ELb0ELb1ELb0ELb0EEENS1_29StaticPersistentTileSchedulerILb0EEEEEEEEEvNT_6ParamsE:
        .type           _ZN7cutlass13device_kernelIN5flash11enable_sm90INS1_16FlashAttnFwdSm90INS1_25CollectiveMainloopFwdSm90ILi2EN4cute5tupleIJNS5_1CILi1EEES8_S8_EEENS6_IJNS7_ILi128EEENS7_ILi176EEESA_EEELi128ENS_10bfloat16_tEfNS_4arch4Sm90ELb0ELb0ELb0ELb0ELb0ELb0ELb0ELb1ELb1ELb1ELb0ELb0EEENS1_21CollectiveEpilogueFwdINS6_IJSA_SA_SB_EEES9_SD_SF_Li256ELb0ELb1ELb0ELb0EEENS1_29StaticPersistentTileSchedulerILb0EEEEEEEEEvNT_6ParamsE,@function
        .size           _ZN7cutlass13device_kernelIN5flash11enable_sm90INS1_16FlashAttnFwdSm90INS1_25CollectiveMainloopFwdSm90ILi2EN4cute5tupleIJNS5_1CILi1EEES8_S8_EEENS6_IJNS7_ILi128EEENS7_ILi176EEESA_EEELi128ENS_10bfloat16_tEfNS_4arch4Sm90ELb0ELb0ELb0ELb0ELb0ELb0ELb0ELb1ELb1ELb1ELb0ELb0EEENS1_21CollectiveEpilogueFwdINS6_IJSA_SA_SB_EEES9_SD_SF_Li256ELb0ELb1ELb0ELb0EEENS1_29StaticPersistentTileSchedulerILb0EEEEEEEEEvNT_6ParamsE,(.L_x_15313 - _ZN7cutlass13device_kernelIN5flash11enable_sm90INS1_16FlashAttnFwdSm90INS1_25CollectiveMainloopFwdSm90ILi2EN4cute5tupleIJNS5_1CILi1EEES8_S8_EEENS6_IJNS7_ILi128EEENS7_ILi176EEESA_EEELi128ENS_10bfloat16_tEfNS_4arch4Sm90ELb0ELb0ELb0ELb0ELb0ELb0ELb0ELb1ELb1ELb1ELb0ELb0EEENS1_21CollectiveEpilogueFwdINS6_IJSA_SA_SB_EEES9_SD_SF_Li256ELb0ELb1ELb0ELb0EEENS1_29StaticPersistentTileSchedulerILb0EEEEEEEEEvNT_6ParamsE)
        .other          _ZN7cutlass13device_kernelIN5flash11enable_sm90INS1_16FlashAttnFwdSm90INS1_25CollectiveMainloopFwdSm90ILi2EN4cute5tupleIJNS5_1CILi1EEES8_S8_EEENS6_IJNS7_ILi128EEENS7_ILi176EEESA_EEELi128ENS_10bfloat16_tEfNS_4arch4Sm90ELb0ELb0ELb0ELb0ELb0ELb0ELb0ELb1ELb1ELb1ELb0ELb0EEENS1_21CollectiveEpilogueFwdINS6_IJSA_SA_SB_EEES9_SD_SF_Li256ELb0ELb1ELb0ELb0EEENS1_29StaticPersistentTileSchedulerILb0EEEEEEEEEvNT_6ParamsE,@"STO_CUDA_ENTRY STV_DEFAULT"
_ZN7cutlass13device_kernelIN5flash11enable_sm90INS1_16FlashAttnFwdSm90INS1_25CollectiveMainloopFwdSm90ILi2EN4cute5tupleIJNS5_1CILi1EEES8_S8_EEENS6_IJNS7_ILi128EEENS7_ILi176EEESA_EEELi128ENS_10bfloat16_tEfNS_4arch4Sm90ELb0ELb0ELb0ELb0ELb0ELb0ELb0ELb1ELb1ELb1ELb0ELb0EEENS1_21CollectiveEpilogueFwdINS6_IJSA_SA_SB_EEES9_SD_SF_Li256ELb0ELb1ELb0ELb0EEENS1_29StaticPersistentTileSchedulerILb0EEEEEEEEEvNT_6ParamsE:
        /* <DEDUP_REMOVED lines=17> */
.L_x_6688:
[----:B------:R-:W-:Y:S05]  /*0110*/  BSYNC B0 ;  /* 0x0000000000007941 */ /* 0x000fea0003800000 */
.L_x_6687:
        /* <DEDUP_REMOVED lines=11> */
[----:B0-----:R-:W-:Y:S02]  /*01d0*/  ISETP.NE.AND P1, PT, R3, RZ, PT ;  /* 0x000000ff0300720c */ /* 0x001fe40003f25270 */
[----:B------:R0:W2:Y:S01]  /*01e0*/  SHFL.IDX PT, R3, R4, RZ, 0x1f ;  /* 0x00001fff04037589 */ /* 0x0000a200000e0000 */
[----:B-1----:R-:W-:Y:S02]  /*01f0*/  @UP0 ULEA UR8, UR8, UR6, 0x18 ;  /* 0x0000000608080291 */ /* 0x002fe4000f8ec03f */
[----:B------:R-:W-:-:S04]  /*0200*/  @UP0 UIADD3 UR6, -UR7, 0x100000, URZ ;  /* 0x0010000007060890 */ /* 0x000fc8000fffe13f */
[----:B------:R-:W-:Y:S02]  /*0210*/  @UP0 USHF.L.U32 UR7, UR6, 0xb, URZ ;  /* 0x0000000b06070899 */ /* 0x000fe4000800063f */
[----:B------:R-:W-:Y:S01]  /*0220*/  @UP0 USHF.L.U32 UR6, UR6, 0x1, URZ ;  /* 0x0000000106060899 */ /* 0x000fe2000800063f */
[----:B------:R-:W-:Y:S01]  /*0230*/  VOTEU.ANY UP0, P0 ;  /* 0x00000000003f7886 */ /* 0x000fe20000000100 */
[----:B------:R-:W1:Y:S04]  /*0240*/  FENCE.VIEW.ASYNC.S ;  /* 0x00000000000073c6 */ /* 0x000e680000000000 */
[----:B-1----:R0:W1:Y:S06]  /*0250*/  @UP0 SYNCS.EXCH.64 URZ, [UR8+0x34800], UR4 ;  /* 0x03480004083f05b2 */ /* 0x00206c0008000100 */
[----:B------:R0:W3:Y:S02]  /*0260*/  @UP1 SYNCS.EXCH.64 URZ, [UR8+0x34820], UR6 ;  /* 0x03482006083f15b2 */ /* 0x0000e40008000100 */
[----:B0-----:R-:W-:Y:S05]  /*0270*/  @P1 BRA `(.L_x_6689) ;  /* 0x0000000000481947 */ /* 0x001fea0003800000 */
        /* <DEDUP_REMOVED lines=16> */
[----:B------:R0:W0:Y:S01]  /*0380*/  SYNCS.EXCH.64 URZ, [UR8+0x34848], UR6 ;  /* 0x03484806083f75b2 */ /* 0x0000220008000100 */
[----:B------:R-:W-:Y:S01]  /*0390*/  NOP ;  /* 0x0000000000007918 */ /* 0x000fe20000000000 */
.L_x_6689:
[----:B------:R-:W5:Y:S01]  /*03a0*/  SHFL.IDX PT, R4, R2, RZ, 0x1f ;  /* 0x00001fff02047589 */ /* 0x000f6200000e0000 */
[----:B------:R-:W-:Y:S01]  /*03b0*/  NOP ;  /* 0x0000000000007918 */ /* 0x000fe20000000000 */
[----:B-----5:R-:W-:-:S13]  /*03c0*/  ISETP.NE.AND P0, PT, R4, RZ, PT ;  /* 0x000000ff0400720c */ /* 0x020fda0003f05270 */
        /* <DEDUP_REMOVED lines=19> */
.L_x_6690:
[----:B------:R-:W5:Y:S01]  /*0500*/  SHFL.IDX PT, R4, R2, RZ, 0x1f ;  /* 0x00001fff02047589 */ /* 0x000f6200000e0000 */
[----:B------:R-:W-:Y:S01]  /*0510*/  NOP ;  /* 0x0000000000007918 */ /* 0x000fe20000000000 */
[----:B-----5:R-:W-:-:S13]  /*0520*/  ISETP.NE.AND P0, PT, R4, RZ, PT ;  /* 0x000000ff0400720c */ /* 0x020fda0003f05270 */
        /* <DEDUP_REMOVED lines=13> */
[----:B------:R0:W0:Y:S01]  /*0600*/  SYNCS.EXCH.64 URZ, [UR6+0x34888], UR4 ;  /* 0x03488804063f75b2 */ /* 0x0000220008000100 */
[----:B------:R-:W-:Y:S01]  /*0610*/  NOP ;  /* 0x0000000000007918 */ /* 0x000fe20000000000 */
.L_x_6691:
        /* <DEDUP_REMOVED lines=22> */
.L_x_6692:
        /* <DEDUP_REMOVED lines=22> */
.L_x_6693:
[----:B--2---:R-:W-:Y:S01]  /*08e0*/  ISETP.NE.AND P0, PT, R3, RZ, PT ;  /* 0x000000ff0300720c */ /* 0x004fe20003f05270 */
[----:B------:R-:W-:Y:S01]  /*08f0*/  IMAD.MOV.U32 R3, RZ, RZ, 0x1 ;  /* 0x00000001ff037424 */ /* 0x000fe200078e00ff */
[----:B------:R-:W-:-:S04]  /*0900*/  NOP ;  /* 0x0000000000007918 */ /* 0x000fc80000000000 */
[----:B------:R-:W-:-:S05]  /*0910*/  SEL R3, R3, 0x2, !P0 ;  /* 0x0000000203037807 */ /* 0x000fca0004000000 */
[----:B------:R2:W-:Y:S01]  /*0920*/  STL [R1+0x30], R3 ;  /* 0x0000300301007387 */ /* 0x0005e20000100800 */
[----:B01-34-:R-:W-:Y:S06]  /*0930*/  BAR.SYNC.DEFER_BLOCKING 0x0 ;  /* 0x0000000000007b1d */ /* 0x01bfec0000010000 */
[----:B------:R-:W-:Y:S05]  /*0940*/  @!P0 BRA `(.L_x_6694) ;  /* 0x000000c000dc8947 */ /* 0x000fea0003800000 */
.L_x_6695:
[----:B------:R-:W-:-:S08]  /*0950*/  NOP ;  /* 0x0000000000007918 */ /* 0x000fd00000000000 */
[----:B------:R-:W0:Y:S02]  /*0960*/  USETMAXREG.TRY_ALLOC.CTAPOOL UP0, 0xf0 ;  /* 0x000000f0000079c8 */ /* 0x000e240008000600 */
[----:B0-----:R-:W-:-:S13]  /*0970*/  PLOP3.LUT P0, PT, PT, PT, UP0, 0x80, 0x0 ;  /* 0x000000000000781c */ /* 0x001fda0003f0f008 */
[----:B------:R-:W-:Y:S05]  /*0980*/  @!P0 BRA `(.L_x_6695) ;  /* 0xfffffffc00f08947 */ /* 0x000fea000383ffff */
[----:B------:R-:W-:Y:S01]  /*0990*/  LOP3.LUT R2, R0, 0xffffff80, RZ, 0xc0, !PT ;  /* 0xffffff8000027812 */ /* 0x000fe200078ec0ff */
[----:B------:R-:W0:Y:S08]  /*09a0*/  S2UR UR4, SR_CTAID.X ;  /* 0x00000000000479c3 */ /* 0x000e300000002500 */
[----:B------:R-:W-:Y:S06]  /*09b0*/  BAR.ARV 0x8, 0x180 ;  /* 0x0206000000007b1d */ /* 0x000fec0000002000 */
[----:B------:R-:W-:-:S02]  /*09c0*/  ISETP.NE.AND P0, PT, R2, 0x80, PT ;  /* 0x000000800200780c */ /* 0x000fc40003f05270 */
[----:B------:R-:W0:Y:S11]  /*09d0*/  LDC R2, c[0x0][0xc34] ;  /* 0x00030d00ff027b82 */ /* 0x000e360000000800 */
[----:B------:R-:W-:Y:S06]  /*09e0*/  @!P0 BAR.ARV 0x9, 0x100 ;  /* 0x0244000000008b1d */ /* 0x000fec0000002000 */
[----:B0-----:R-:W-:-:S13]  /*09f0*/  ISETP.LE.AND P0, PT, R2, UR4, PT ;  /* 0x0000000402007c0c */ /* 0x001fda000bf03270 */
[----:B------:R-:W-:Y:S05]  /*0a00*/  @P0 EXIT ;  /* 0x000000000000094d */ /* 0x000fea0003800000 */
[----:B------:R-:W3:Y:S01]  /*0a10*/  LDL.LU R10, [R1+0x30] ;  /* 0x00003000010a7983 */ /* 0x000ee20000300800 */
[----:B------:R-:W-:Y:S01]  /*0a20*/  VIADD R0, R0, 0xffffff80 ;  /* 0xffffff8000007836 */ /* 0x000fe20000000000 */
[----:B------:R-:W-:Y:S01]  /*0a30*/  UMOV UR60, URZ ;  /* 0x0000003f003c7c82 */ /* 0x000fe20008000000 */
[----:B------:R-:W-:Y:S02]  /*0a40*/  IMAD.MOV.U32 R230, RZ, RZ, -0x2 ;  /* 0xfffffffeffe67424 */ /* 0x000fe400078e00ff */
[----:B------:R-:W-:Y:S01]  /*0a50*/  IMAD.U32 R23, RZ, RZ, UR4 ;  /* 0x00000004ff177e24 */ /* 0x000fe2000f8e00ff */
[----:B--2---:R-:W-:Y:S01]  /*0a60*/  SHF.R.S32.HI R3, RZ, 0x1f, R0 ;  /* 0x0000001fff037819 */ /* 0x004fe20000011400 */
[----:B------:R-:W-:Y:S01]  /*0a70*/  UMOV UR4, URZ ;  /* 0x0000003f00047c82 */ /* 0x000fe20008000000 */
[----:B------:R-:W-:Y:S02]  /*0a80*/  IMAD.MOV.U32 R220, RZ, RZ, RZ ;  /* 0x000000ffffdc7224 */ /* 0x000fe400078e00ff */
[----:B------:R-:W-:-:S02]  /*0a90*/  LEA.HI R5, R3, R0, RZ, 0x7 ;  /* 0x0000000003057211 */ /* 0x000fc400078f38ff */
[-C--:B------:R-:W-:Y:S02]  /*0aa0*/  LEA.HI R2, R3, R0.reuse, RZ, 0x5 ;  /* 0x0000000003027211 */ /* 0x080fe400078f28ff */
[----:B------:R-:W-:Y:S02]  /*0ab0*/  LOP3.LUT R7, R5, 0xffffff80, RZ, 0xc0, !PT ;  /* 0xffffff8005077812 */ /* 0x000fe400078ec0ff */
[CC--:B------:R-:W-:Y:S01]  /*0ac0*/  LEA.HI R4, R3.reuse, R0.reuse, RZ, 0x4 ;  /* 0x0000000003047211 */ /* 0x0c0fe200078f20ff */
[----:B------:R-:W-:Y:S01]  /*0ad0*/  IMAD.SHL.U32 R2, R2, 0x20, RZ ;  /* 0x0000002002027824 */ /* 0x000fe200078e00ff */
[----:B------:R-:W-:Y:S01]  /*0ae0*/  LEA.HI R8, R3, R0, RZ, 0x2 ;  /* 0x0000000003087211 */ /* 0x000fe200078f10ff */
[----:B------:R-:W-:Y:S01]  /*0af0*/  IMAD.IADD R222, R0, 0x1, -R7 ;  /* 0x0000000100de7824 */ /* 0x000fe200078e0a07 */
[----:B------:R-:W-:Y:S02]  /*0b00*/  LOP3.LUT R9, R4, 0x3fffff0, RZ, 0xc0, !PT ;  /* 0x03fffff004097812 */ /* 0x000fe400078ec0ff */
[----:B------:R-:W-:-:S02]  /*0b10*/  LOP3.LUT R6, R2, 0xfffffc00, RZ, 0xc0, !PT ;  /* 0xfffffc0002067812 */ /* 0x000fc400078ec0ff */
[----:B------:R-:W-:Y:S01]  /*0b20*/  SHF.R.S32.HI R7, RZ, 0x1f, R222 ;  /* 0x0000001fff077819 */ /* 0x000fe200000114de */
[----:B------:R-:W-:Y:S01]  /*0b30*/  IMAD.IADD R9, R0, 0x1, -R9 ;  /* 0x0000000100097824 */ /* 0x000fe200078e0a09 */
[----:B------:R-:W-:Y:S02]  /*0b40*/  SHF.R.S32.HI R11, RZ, 0x4, R4 ;  /* 0x00000004ff0b7819 */ /* 0x000fe40000011404 */
[----:B------:R-:W-:Y:S01]  /*0b50*/  LEA.HI R2, R7, R222, RZ, 0x2 ;  /* 0x000000de07027211 */ /* 0x000fe200078f10ff */
[----:B------:R-:W-:Y:S01]  /*0b60*/  IMAD R9, R9, 0x40, R6 ;  /* 0x0000004009097824 */ /* 0x000fe200078e0206 */
[----:B------:R-:W-:Y:S02]  /*0b70*/  LEA.HI R221, R3, R0, RZ, 0x3 ;  /* 0x0000000003dd7211 */ /* 0x000fe400078f18ff */
[--C-:B------:R-:W-:Y:S02]  /*0b80*/  SHF.R.S32.HI R6, RZ, 0x2, R2.reuse ;  /* 0x00000002ff067819 */ /* 0x100fe40000011402 */
[----:B------:R-:W-:-:S02]  /*0b90*/  SHF.R.S32.HI R13, RZ, 0x1f, R2 ;  /* 0x0000001fff0d7819 */ /* 0x000fc40000011402 */
[----:B------:R-:W-:Y:S02]  /*0ba0*/  LEA.HI R4, R4, R11, RZ, 0x1 ;  /* 0x0000000b04047211 */ /* 0x000fe400078f08ff */
[----:B------:R-:W-:Y:S02]  /*0bb0*/  LOP3.LUT R3, R8, 0xfffffffc, RZ, 0xc0, !PT ;  /* 0xfffffffc08037812 */ /* 0x000fe400078ec0ff */
[----:B------:R-:W-:Y:S02]  /*0bc0*/  LEA.HI R13, R13, R6, RZ, 0x3 ;  /* 0x000000060d0d7211 */ /* 0x000fe400078f18ff */
[----:B------:R-:W-:Y:S01]  /*0bd0*/  SHF.R.S32.HI R226, RZ, 0x7, R5 ;  /* 0x00000007ffe27819 */ /* 0x000fe20000011405 */
[----:B------:R-:W-:Y:S01]  /*0be0*/  IMAD.IADD R8, R0, 0x1, -R3 ;  /* 0x0000000100087824 */ /* 0x000fe200078e0a03 */
[----:B------:R-:W-:Y:S02]  /*0bf0*/  LOP3.LUT R4, R4, 0x1ffffffe, RZ, 0xc0, !PT ;  /* 0x1ffffffe04047812 */ /* 0x000fe400078ec0ff */
[----:B------:R-:W-:-:S02]  /*0c00*/  LOP3.LUT R15, R221, 0xfffffff8, RZ, 0xc0, !PT ;  /* 0xfffffff8dd0f7812 */ /* 0x000fc400078ec0ff */
[----:B------:R-:W-:Y:S01]  /*0c10*/  LOP3.LUT R13, R13, 0xfffffff8, RZ, 0xc0, !PT ;  /* 0xfffffff80d0d7812 */ /* 0x000fe200078ec0ff */
[----:B------:R-:W-:Y:S01]  /*0c20*/  IMAD.IADD R4, R11, 0x1, -R4 ;  /* 0x000000010b047824 */ /* 0x000fe200078e0a04 */
[----:B------:R-:W-:Y:S01]  /*0c30*/  LEA.HI R7, R7, R222, RZ, 0x5 ;  /* 0x000000de07077211 */ /* 0x000fe200078f28ff */
[----:B------:R-:W-:Y:S01]  /*0c40*/  IMAD.IADD R22, R0, 0x1, -R15 ;  /* 0x0000000100167824 */ /* 0x000fe200078e0a0f */
[----:B------:R-:W-:Y:S01]  /*0c50*/  LEA.HI R5, R5, R226, RZ, 0x1 ;  /* 0x000000e205057211 */ /* 0x000fe200078f08ff */
[----:B------:R-:W-:Y:S01]  /*0c60*/  IMAD.IADD R6, R6, 0x1, -R13 ;  /* 0x0000000106067824 */ /* 0x000fe200078e0a0d */
[----:B------:R-:W-:Y:S01]  /*0c70*/  LEA.HI R0, R8, R8, RZ, 0x1 ;  /* 0x0000000808007211 */ /* 0x000fe200078f08ff */
[----:B------:R-:W-:Y:S01]  /*0c80*/  IMAD R229, R4, 0x8, R9 ;  /* 0x0000000804e57824 */ /* 0x000fe200078e0209 */
[----:B------:R-:W-:Y:S01]  /*0c90*/  SHF.R.S32.HI R7, RZ, 0x5, R7 ;  /* 0x00000005ff077819 */ /* 0x000fe20000011407 */
[----:B------:R-:W-:Y:S01]  /*0ca0*/  IMAD.SHL.U32 R18, R22, 0x8, RZ ;  /* 0x0000000816127824 */ /* 0x000fe200078e00ff */
[----:B------:R-:W-:-:S02]  /*0cb0*/  LOP3.LUT R5, R5, 0x3fffffe, RZ, 0xc0, !PT ;  /* 0x03fffffe05057812 */ /* 0x000fc400078ec0ff */
[----:B------:R-:W-:Y:S01]  /*0cc0*/  LOP3.LUT R3, R2, 0x7ffffffc, RZ, 0xc0, !PT ;  /* 0x7ffffffc02037812 */ /* 0x000fe200078ec0ff */
[----:B------:R-:W-:Y:S01]  /*0cd0*/  IMAD R6, R7, 0x10, R6 ;  /* 0x0000001007067824 */ /* 0x000fe200078e0206 */
[----:B------:R-:W-:Y:S01]  /*0ce0*/  LOP3.LUT R9, R0, 0x1ffffffe, RZ, 0xc0, !PT ;  /* 0x1ffffffe00097812 */ /* 0x000fe200078ec0ff */
[----:B------:R-:W-:Y:S01]  /*0cf0*/  IMAD.IADD R5, R226, 0x1, -R5 ;  /* 0x00000001e2057824 */ /* 0x000fe200078e0a05 */
[----:B------:R-:W-:Y:S01]  /*0d00*/  SHF.R.S32.HI R221, RZ, 0x3, R221 ;  /* 0x00000003ffdd7819 */ /* 0x000fe200000114dd */
[----:B------:R-:W-:Y:S02]  /*0d10*/  VIADD R19, R18, 0x40 ;  /* 0x0000004012137836 */ /* 0x000fe40000000000 */
[----:B------:R-:W-:Y:S02]  /*0d20*/  IMAD.IADD R3, R222, 0x1, -R3 ;  /* 0x00000001de037824 */ /* 0x000fe400078e0a03 */
[----:B------:R-:W-:Y:S01]  /*0d30*/  IMAD.IADD R228, R8, 0x1, -R9 ;  /* 0x0000000108e47824 */ /* 0x000fe200078e0a09 */
[----:B------:R-:W-:Y:S01]  /*0d40*/  SHF.R.S32.HI R231, RZ, 0x1f, R19 ;  /* 0x0000001fffe77819 */ /* 0x000fe20000011413 */
[----:B------:R-:W-:-:S02]  /*0d50*/  IMAD R227, R5, 0x40, R6 ;  /* 0x0000004005e37824 */ /* 0x000fc400078e0206 */
[----:B------:R-:W-:Y:S02]  /*0d60*/  IMAD R230, R3, R230, 0xb0 ;  /* 0x000000b003e67424 */ /* 0x000fe400078e02e6 */
[----:B------:R-:W-:Y:S02]  /*0d70*/  IMAD R228, R228, 0x8, R227 ;  /* 0x00000008e4e47824 */ /* 0x000fe400078e02e3 */
[----:B------:R-:W-:Y:S01]  /*0d80*/  IMAD.U32 R2, RZ, RZ, UR4 ;  /* 0x00000004ff027e24 */ /* 0x000fe2000f8e00ff */
[----:B---3--:R-:W-:-:S07]  /*0d90*/  LOP3.LUT R17, R10, 0x1, RZ, 0xfc, !PT ;  /* 0x000000010a117812 */ /* 0x008fce00078efcff */
.L_x_6724:
[----:B0-----:R-:W0:Y:S01]  /*0da0*/  SHFL.IDX PT, R0, R226, RZ, 0x1f ;  /* 0x00001fffe2007589 */ /* 0x001e2200000e0000 */
[----:B-1----:R-:W1:Y:S01]  /*0db0*/  S2UR UR4, SR_CgaCtaId ;  /* 0x00000000000479c3 */ /* 0x002e620000008800 */
[----:B------:R-:W-:Y:S01]  /*0dc0*/  ULDC UR5, c[0x0][0xc38] ;  /* 0x00030e0000057ab9 */ /* 0x000fe20000000800 */
[----:B------:R-:W-:Y:S01]  /*0dd0*/  R2UR UR12, R23 ;  /* 0x00000000170c72ca */ /* 0x000fe200000e0000 */
[----:B------:R-:W-:Y:S01]  /*0de0*/  UISETP.NE.AND UP1, UPT, UR5, 0x1, UPT ;  /* 0x000000010500788c */ /* 0x000fe2000bf25270 */
[----:B------:R-:W-:Y:S01]  /*0df0*/  ULDC.64 UR6, c[0x0][0x418] ;  /* 0x0001060000067ab9 */ /* 0x000fe20000000a00 */
[----:B------:R-:W-:Y:S01]  /*0e00*/  UMOV UR61, 0x400 ;  /* 0x00000400003d7882 */ /* 0x000fe20000000000 */
[----:B------:R-:W-:Y:S02]  /*0e10*/  UISETP.NE.U32.AND UP0, UPT, UR6, URZ, UPT ;  /* 0x0000003f0600728c */ /* 0x000fe4000bf05070 */
        /* <DEDUP_REMOVED lines=20> */
[----:B------:R-:W-:Y:S01]  /*0f60*/  UIMAD.WIDE.U32 UR4, UR13, UR8, URZ ;  /* 0x000000080d0472a5 */ /* 0x000fe2000f8e003f */
[----:B------:R-:W-:Y:S01]  /*0f70*/  IMAD.U32 R16, RZ, RZ, UR14 ;  /* 0x0000000eff107e24 */ /* 0x000fe2000f8e00ff */
[----:B------:R-:W-:Y:S01]  /*0f80*/  ULOP3.LUT UR7, UR7, 0x1e, URZ, 0xc0, !UPT ;  /* 0x0000001e07077892 */ /* 0x000fe2000f8ec03f */
[----:B------:R-:W-:Y:S01]  /*0f90*/  IMAD.HI R0, R0, 0x2e8ba2e9, RZ ;  /* 0x2e8ba2e900007827 */ /* 0x000fe200078e02ff */
[----:B------:R-:W-:Y:S01]  /*0fa0*/  UMOV UR6, UR13 ;  /* 0x0000000d00067c82 */ /* 0x000fe20008000000 */
[----:B------:R-:W-:-:S02]  /*0fb0*/  @UP2 USHF.R.U32.HI UR6, URZ, UR9, UR5 ;  /* 0x000000093f062299 */ /* 0x000fc40008011605 */
[----:B------:R-:W-:Y:S01]  /*0fc0*/  UIADD3 UR7, UR14, -UR7, URZ ;  /* 0x800000070e077290 */ /* 0x000fe2000fffe03f */
[----:B------:R-:W-:Y:S01]  /*0fd0*/  SHF.R.U32.HI R3, RZ, 0x1f, R0 ;  /* 0x0000001fff037819 */ /* 0x000fe20000011600 */
[----:B------:R-:W-:Y:S01]  /*0fe0*/  UMOV UR4, UR12 ;  /* 0x0000000c00047c82 */ /* 0x000fe20008000000 */
[----:B------:R-:W-:Y:S01]  /*0ff0*/  IMAD.U32 R225, RZ, RZ, UR13 ;  /* 0x0000000dffe17e24 */ /* 0x000fe2000f8e00ff */
        /* <DEDUP_REMOVED lines=23> */
.L_x_6696:
[----:B------:R-:W-:Y:S02]  /*1170*/  LOP3.LUT R0, R220, 0x1, RZ, 0xc0, !PT ;  /* 0x00000001dc007812 */ /* 0x000fe400078ec0ff */
[----:B------:R-:W-:Y:S02]  /*1180*/  ISETP.NE.AND P0, PT, R17, 0x3, PT ;  /* 0x000000031100780c */ /* 0x000fe40003f05270 */
[----:B------:R-:W-:-:S04]  /*1190*/  SHF.L.U32 R0, R0, 0x1f, RZ ;  /* 0x0000001f00007819 */ /* 0x000fc800000006ff */
[----:B------:R-:W0:Y:S02]  /*11a0*/  SYNCS.PHASECHK.TRANS64.TRYWAIT P1, [UR61+0x34800], R0 ;  /* 0x03480000ff0075a7 */ /* 0x000e24000802017d */
[----:B0-----:R-:W-:Y:S05]  /*11b0*/  @!P1 BRA `(.L_x_6697) ;  /* 0x000000f800749947 */ /* 0x001fea0003800000 */
.L_x_6811:
[----:B------:R-:W-:Y:S05]  /*11c0*/  @!P0 BRA `(.L_x_6698) ;  /* 0x0000000000048947 */ /* 0x000fea0003800000 */
[----:B------:R-:W-:Y:S01]  /*11d0*/  BPT.TRAP 0x1 ;  /* 0x000000040000795c */ /* 0x000fe20000300000 */
.L_x_6698:
[----:B------:R-:W-:Y:S01]  /*11e0*/  R2UR UR4, R2 ;  /* 0x00000000020472ca */ /* 0x000fe200000e0000 */
[----:B------:R-:W-:-:S05]  /*11f0*/  IMAD.U32 R11, RZ, RZ, UR60 ;  /* 0x0000003cff0b7e24 */ /* 0x000fca000f8e00ff */
[----:B------:R-:W-:-:S07]  /*1200*/  LEA R11, R11, UR61, 0x3 ;  /* 0x0000003d0b0b7c11 */ /* 0x000fce000f8e18ff */
[----:B0-----:R-:W-:-:S05]  /*1210*/  IMAD.U32 R0, RZ, RZ, UR4 ;  /* 0x00000004ff007e24 */ /* 0x001fca000f8e00ff */
[----:B------:R-:W-:-:S04]  /*1220*/  SHF.L.U32 R0, R0, 0x1f, RZ ;  /* 0x0000001f00007819 */ /* 0x000fc800000006ff */
[----:B------:R0:W1:Y:S01]  /*1230*/  SYNCS.PHASECHK.TRANS64.TRYWAIT P2, [R11+URZ+0x34830], R0 ;  /* 0x034830000b0075a7 */ /* 0x000062000804017f */
[----:B------:R-:W-:Y:S05]  /*1240*/  @!P0 BRA `(.L_x_6699) ;  /* 0x0000000000048947 */ /* 0x000fea0003800000 */
[----:B------:R-:W-:Y:S01]  /*1250*/  BPT.TRAP 0x1 ;  /* 0x000000040000795c */ /* 0x000fe20000300000 */
.L_x_6699:
[----:B------:R-:W2:Y:S01]  /*1260*/  S2R R3, SR_TID.X ;  /* 0x0000000000037919 */ /* 0x000ea20000002100 */
[----:B------:R-:W-:Y:S01]  /*1270*/  IMAD.MOV.U32 R87, RZ, RZ, RZ ;  /* 0x000000ffff577224 */ /* 0x000fe200078e00ff */
[----:B--2---:R-:W-:-:S04]  /*1280*/  LOP3.LUT R3, R3, 0x7f, RZ, 0xc0, !PT ;  /* 0x0000007f03037812 */ /* 0x004fc800078ec0ff */
[----:B------:R-:W-:Y:S01]  /*1290*/  ISETP.NE.AND P1, PT, R3, RZ, PT ;  /* 0x000000ff0300720c */ /* 0x000fe20003f25270 */
[----:B-1----:R-:W-:-:S12]  /*12a0*/  @P2 BRA `(.L_x_6700) ;  /* 0x0000000000082947 */ /* 0x002fd80003800000 */
[----:B------:R-:W1:Y:S02]  /*12b0*/  SYNCS.PHASECHK.TRANS64.TRYWAIT P2, [R11+URZ+0x34830], R0 ;  /* 0x034830000b0075a7 */ /* 0x000e64000804017f */
[----:B-1----:R-:W-:Y:S05]  /*12c0*/  @!P2 BRA `(.L_x_6701) ;  /* 0x000000f80048a947 */ /* 0x002fea0003800000 */
.L_x_6700:
[----:B------:R-:W-:Y:S05]  /*12d0*/  WARPSYNC.ALL ;  /* 0x0000000000007948 */ /* 0x000fea0003800000 */
[----:B------:R-:W-:Y:S01]  /*12e0*/  UIADD3 UR4, UR61, 0x1e400, URZ ;  /* 0x0001e4003d047890 */ /* 0x000fe2000fffe03f */
[----:B------:R-:W-:Y:S01]  /*12f0*/  WARPGROUP.ARRIVE ;  /* 0x00000000000079c5 */ /* 0x000fe20000000000 */
[----:B------:R-:W-:Y:S01]  /*1300*/  ULOP3.LUT UR25, UR36, 0x10000, URZ, 0xfc, !UPT ;  /* 0x0001000024197892 */ /* 0x000fe2000f8efc3f */
[----:B------:R-:W-:Y:S01]  /*1310*/  IMAD.IADD R13, R230, 0x1, R81 ;  /* 0x00000001e60d7824 */ /* 0x000fe200078e0251 */
[----:B------:R-:W-:Y:S01]  /*1320*/  USHF.R.U32.HI UR4, URZ, 0x4, UR4 ;  /* 0x000000043f047899 */ /* 0x000fe20008011604 */
[----:B------:R-:W-:Y:S01]  /*1330*/  P2R R21, PR, RZ, 0x2 ;  /* 0x00000002ff157803 */ /* 0x000fe20000000000 */
[----:B------:R-:W-:Y:S01]  /*1340*/  UMOV UR7, 0x40000040 ;  /* 0x4000004000077882 */ /* 0x000fe20000000000 */
[----:B------:R-:W-:Y:S01]  /*1350*/  UMOV UR15, 0x40000040 ;  /* 0x40000040000f7882 */ /* 0x000fe20000000000 */
[----:B------:R-:W-:Y:S01]  /*1360*/  ULOP3.LUT UR4, UR4, 0x3fff, URZ, 0xc0, !UPT ;  /* 0x00003fff04047892 */ /* 0x000fe2000f8ec03f */
[----:B------:R-:W-:Y:S01]  /*1370*/  IMAD R13, R120, -0xb0, R13 ;  /* 0xffffff50780d7824 */ /* 0x000fe200078e020d */
[----:B------:R-:W-:Y:S01]  /*1380*/  UMOV UR11, 0x40000040 ;  /* 0x40000040000b7882 */ /* 0x000fe20000000000 */
[----:B------:R-:W-:Y:S01]  /*1390*/  UMOV UR19, 0x40000040 ;  /* 0x4000004000137882 */ /* 0x000fe20000000000 */
[----:B------:R-:W-:Y:S01]  /*13a0*/  ULOP3.LUT UR5, UR4, 0x10000, URZ, 0xfc, !UPT ;  /* 0x0001000004057892 */ /* 0x000fe2000f8efc3f */
[----:B------:R-:W-:Y:S01]  /*13b0*/  P2R R15, PR, RZ, 0x1 ;  /* 0x00000001ff0f7803 */ /* 0x000fe20000000000 */
[----:B------:R-:W-:Y:S01]  /*13c0*/  UMOV UR23, 0x40000040 ;  /* 0x4000004000177882 */ /* 0x000fe20000000000 */
[----:B------:R-:W-:Y:S01]  /*13d0*/  UMOV UR4, UR25 ;  /* 0x0000001900047c82 */ /* 0x000fe20008000000 */
[----:B------:R-:W-:Y:S01]  /*13e0*/  UIMAD UR24, UR60, 0xb00, UR5 ;  /* 0x00000b003c1878a4 */ /* 0x000fe2000f8e0205 */
[----:B------:R-:W-:Y:S01]  /*13f0*/  IMAD.U32 R8, RZ, RZ, UR4 ;  /* 0x00000004ff087e24 */ /* 0x000fe2000f8e00ff */
[----:B------:R-:W-:Y:S01]  /*1400*/  UMOV UR40, UR4 ;  /* 0x0000000400287c82 */ /* 0x000fe20008000000 */
[----:B01----:R-:W-:Y:S01]  /*1410*/  IMAD.U32 R0, RZ, RZ, UR5 ;  /* 0x00000005ff007e24 */ /* 0x003fe2000f8e00ff */
[----:B------:R-:W-:Y:S01]  /*1420*/  UMOV UR5, 0x40000040 ;  /* 0x4000004000057882 */ /* 0x000fe20000000000 */
[----:B------:R-:W-:Y:S01]  /*1430*/  UIADD3 UR14, UR24, 0x80, URZ ;  /* 0x00000080180e7890 */ /* 0x000fe2000fffe03f */
[----:B------:R-:W-:Y:S01]  /*1440*/  IMAD.U32 R9, RZ, RZ, UR5 ;  /* 0x00000005ff097e24 */ /* 0x000fe2000f8e00ff */
[----:B------:R-:W-:Y:S01]  /*1450*/  UMOV UR6, UR24 ;  /* 0x0000001800067c82 */ /* 0x000fe20008000000 */
[----:B------:R-:W-:Y:S01]  /*1460*/  UMOV UR41, UR5 ;  /* 0x0000000500297c82 */ /* 0x000fe20008000000 */
[----:B------:R-:W-:Y:S01]  /*1470*/  HGMMA.64x16x16.F32.BF16 R112, gdesc[UR4], RZ, !UPT, gsb0 ;  /* 0x00200000047079f0 */ /* 0x000fe2000c0018ff */
[----:B------:R-:W-:Y:S01]  /*1480*/  UMOV UR12, UR40 ;  /* 0x00000028000c7c82 */ /* 0x000fe20008000000 */
[----:B------:R-:W-:Y:S01]  /*1490*/  UMOV UR13, UR41 ;  /* 0x00000029000d7c82 */ /* 0x000fe20008000000 */
[----:B------:R-:W-:Y:S01]  /*14a0*/  UIADD3 UR6, UR24, 0x100, URZ ;  /* 0x0000010018067890 */ /* 0x000fe2000fffe03f */
[C---:B------:R-:W-:Y:S01]  /*14b0*/  ISETP.GT.AND P2, PT, R13.reuse, RZ, PT ;  /* 0x000000ff0d00720c */ /* 0x040fe20003f44270 */
[----:B------:R-:W-:Y:S01]  /*14c0*/  UMOV UR4, UR40 ;  /* 0x0000002800047c82 */ /* 0x000fe20008000000 */
[----:B------:R-:W-:Y:S01]  /*14d0*/  UMOV UR5, UR41 ;  /* 0x0000002900057c82 */ /* 0x000fe20008000000 */
[----:B------:R-:W-:Y:S01]  /*14e0*/  UMOV UR7, 0x40000040 ;  /* 0x4000004000077882 */ /* 0x000fe20000000000 */
[----:B------:R-:W-:Y:S01]  /*14f0*/  UIADD3 UR10, UR24, 0x180, URZ ;  /* 0x00000180180a7890 */ /* 0x000fe2000fffe03f */
[C---:B------:R-:W-:Y:S01]  /*1500*/  ISETP.GT.AND P3, PT, R13.reuse, 0x1, PT ;  /* 0x000000010d00780c */ /* 0x040fe20003f64270 */
[----:B------:R-:W-:Y:S01]  /*1510*/  UMOV UR8, UR40 ;  /* 0x0000002800087c82 */ /* 0x000fe20008000000 */
[----:B------:R-:W-:Y:S01]  /*1520*/  UMOV UR9, UR41 ;  /* 0x0000002900097c82 */ /* 0x000fe20008000000 */
        /* <DEDUP_REMOVED lines=19> */
[----:B------:R-:W-:Y:S01]  /*1660*/  ISETP.GT.AND P0, PT, R13, 0x90, PT ;  /* 0x000000900d00780c */ /* 0x000fe20003f04270 */
[----:B------:R-:W-:Y:S01]  /*1670*/  UMOV UR36, UR40 ;  /* 0x0000002800247c82 */ /* 0x000fe20008000000 */
[----:B------:R-:W-:Y:S01]  /*1680*/  UMOV UR37, UR41 ;  /* 0x0000002900257c82 */ /* 0x000fe20008000000 */
[----:B------:R-:W-:Y:S01]  /*1690*/  UMOV UR39, 0x40000040 ;  /* 0x4000004000277882 */ /* 0x000fe20000000000 */
[----:B------:R-:W-:Y:S01]  /*16a0*/  UIADD3 UR26, UR25, 0x2, URZ ;  /* 0x00000002191a7890 */ /* 0x000fe2000fffe03f */
[--C-:B------:R-:W-:Y:S01]  /*16b0*/  IMAD.MOV.U32 R85, RZ, RZ, R87.reuse ;  /* 0x000000ffff557224 */ /* 0x100fe200078e0057 */
[----:B------:R-:W-:Y:S01]  /*16c0*/  UIADD3 UR42, UR24, 0xa00, URZ ;  /* 0x00000a00182a7890 */ /* 0x000fe2000fffe03f */
[----:B------:R-:W-:Y:S01]  /*16d0*/  IMAD.MOV.U32 R83, RZ, RZ, R87 ;  /* 0x000000ffff537224 */ /* 0x000fe200078e0057 */
        /* <DEDUP_REMOVED lines=34> */
[----:B------:R-:W-:Y:S01]  /*1900*/  IMAD.U32 R6, RZ, RZ, UR12 ;  /* 0x0000000cff067e24 */ /* 0x000fe2000f8e00ff */
[----:B------:R-:W-:Y:S01]  /*1910*/  UMOV UR8, UR40 ;  /* 0x0000002800087c82 */ /* 0x000fe20008000000 */
        /* <DEDUP_REMOVED lines=476> */
[----:B------:R-:W-:Y:S01]  /*36e0*/  FSEL R116, R116, -INF , P4 ;  /* 0xff80000074747808 */ /* 0x000fe20002000000 */
[----:B------:R-:W-:Y:S01]  /*36f0*/  HGMMA.64x16x16.F32.BF16 R104, gdesc[UR20], R104, gsb0 ;  /* 0x00200000146879f0 */ /* 0x000fe20008001868 */
[----:B------:R-:W-:Y:S01]  /*3700*/  UIADD3 UR22, UR24, 0x686, URZ ;  /* 0x0000068618167890 */ /* 0x000fe2000fffe03f */
[----:B------:R-:W-:Y:S01]  /*3710*/  FMNMX.FTZ R3, R112, R113, !PT ;  /* 0x0000007170037209 */ /* 0x000fe20007810000 */
[----:B------:R-:W-:Y:S01]  /*3720*/  UMOV UR23, 0x40000040 ;  /* 0x4000004000177882 */ /* 0x000fe20000000000 */
[----:B------:R-:W-:-:S02]  /*3730*/  FSEL R114, R114, -INF , P2 ;  /* 0xff80000072727808 */ /* 0x000fc40001000000 */
[----:B------:R-:W-:Y:S02]  /*3740*/  FSEL R122, R117, -INF , P5 ;  /* 0xff800000757a7808 */ /* 0x000fe40002800000 */
[----:B------:R-:W-:Y:S02]  /*3750*/  ISETP.GT.AND P2, PT, R13, 0x10, PT ;  /* 0x000000100d00780c */ /* 0x000fe40003f44270 */
[----:B------:R-:W-:Y:S02]  /*3760*/  FMNMX.FTZ R3, R116, R3, !PT ;  /* 0x0000000374037209 */ /* 0x000fe40007810000 */
[----:B------:R-:W-:Y:S02]  /*3770*/  FSEL R115, R115, -INF , P3 ;  /* 0xff80000073737808 */ /* 0x000fe40001800000 */
[----:B------:R-:W-:Y:S02]  /*3780*/  ISETP.GT.AND P3, PT, R13, 0x11, PT ;  /* 0x000000110d00780c */ /* 0x000fe40003f64270 */
[----:B------:R-:W-:-:S02]  /*3790*/  FMNMX.FTZ R3, R122, R3, !PT ;  /* 0x000000037a037209 */ /* 0x000fc40007810000 */
[----:B------:R-:W-:Y:S02]  /*37a0*/  FSEL R118, R118, -INF , P4 ;  /* 0xff80000076767808 */ /* 0x000fe40002000000 */
[----:B------:R-:W-:Y:S02]  /*37b0*/  ISETP.GT.AND P4, PT, R13, 0x18, PT ;  /* 0x000000180d00780c */ /* 0x000fe40003f84270 */
        /* <DEDUP_REMOVED lines=8> */
[----:B------:R-:W-:Y:S01]  /*3840*/  UIADD3 UR22, UR24, 0x706, URZ ;  /* 0x0000070618167890 */ /* 0x000fe2000fffe03f */
[----:B------:R-:W-:Y:S01]  /*3850*/  FSEL R108, R108, -INF , P4 ;  /* 0xff8000006c6c7808 */ /* 0x000fe20002000000 */
[----:B------:R-:W-:Y:S01]  /*3860*/  UMOV UR23, 0x40000040 ;  /* 0x4000004000177882 */ /* 0x000fe20000000000 */
[----:B------:R-:W-:Y:S02]  /*3870*/  FMNMX.FTZ R3, R124, R3, !PT ;  /* 0x000000037c037209 */ /* 0x000fe40007810000 */
[----:B------:R-:W-:Y:S02]  /*3880*/  FSEL R106, R106, -INF , P2 ;  /* 0xff8000006a6a7808 */ /* 0x000fe40001000000 */
[----:B------:R-:W-:-:S02]  /*3890*/  FSEL R126, R109, -INF , P5 ;  /* 0xff8000006d7e7808 */ /* 0x000fc40002800000 */
[----:B------:R-:W-:Y:S02]  /*38a0*/  ISETP.GT.AND P2, PT, R13, 0x20, PT ;  /* 0x000000200d00780c */ /* 0x000fe40003f44270 */
[----:B------:R-:W-:Y:S02]  /*38b0*/  FMNMX.FTZ R3, R108, R3, !PT ;  /* 0x000000036c037209 */ /* 0x000fe40007810000 */
[----:B------:R-:W-:Y:S02]  /*38c0*/  FSEL R14, R107, -INF , P3 ;  /* 0xff8000006b0e7808 */ /* 0x000fe40001800000 */
        /* <DEDUP_REMOVED lines=15> */
[----:B------:R-:W-:Y:S02]  /*39c0*/  FMNMX.FTZ R3, R130, R3, !PT ;  /* 0x0000000382037209 */ /* 0x000fe40007810000 */
[----:B------:R-:W-:Y:S02]  /*39d0*/  FSEL R98, R98, -INF , P2 ;  /* 0xff80000062627808 */ /* 0x000fe40001000000 */
[----:B------:R-:W-:Y:S02]  /*39e0*/  FSEL R96, R101, -INF , P5 ;  /* 0xff80000065607808 */ /* 0x000fe40002800000 */
[----:B------:R-:W-:-:S02]  /*39f0*/  ISETP.GT.AND P2, PT, R13, 0x30, PT ;  /* 0x000000300d00780c */ /* 0x000fc40003f44270 */
[----:B------:R-:W-:Y:S02]  /*3a00*/  FMNMX.FTZ R3, R100, R3, !PT ;  /* 0x0000000364037209 */ /* 0x000fe40007810000 */
[----:B------:R-:W-:Y:S02]  /*3a10*/  FSEL R80, R99, -INF , P3 ;  /* 0xff80000063507808 */ /* 0x000fe40001800000 */
[C---:B------:R-:W-:Y:S02]  /*3a20*/  ISETP.GT.AND P3, PT, R13.reuse, 0x31, PT ;  /* 0x000000310d00780c */ /* 0x040fe40003f64270 */
[----:B------:R-:W-:Y:S02]  /*3a30*/  FMNMX.FTZ R3, R96, R3, !PT ;  /* 0x0000000360037209 */ /* 0x000fe40007810000 */
        /* <DEDUP_REMOVED lines=13> */
[----:B------:R-:W-:-:S02]  /*3b10*/  FMNMX.FTZ R3, R136, R3, !PT ;  /* 0x0000000388037209 */ /* 0x000fc40007810000 */
[----:B------:R-:W-:Y:S02]  /*3b20*/  FSEL R90, R90, -INF , P2 ;  /* 0xff8000005a5a7808 */ /* 0x000fe40001000000 */
[----:B------:R-:W-:Y:S02]  /*3b30*/  FSEL R92, R93, -INF , P5 ;  /* 0xff8000005d5c7808 */ /* 0x000fe40002800000 */
[----:B------:R-:W-:Y:S02]  /*3b40*/  ISETP.GT.AND P2, PT, R13, 0x40, PT ;  /* 0x000000400d00780c */ /* 0x000fe40003f44270 */
[----:B------:R-:W-:Y:S02]  /*3b50*/  FMNMX.FTZ R3, R134, R3, !PT ;  /* 0x0000000386037209 */ /* 0x000fe40007810000 */
[----:B------:R-:W-:Y:S02]  /*3b60*/  FSEL R84, R91, -INF , P3 ;  /* 0xff8000005b547808 */ /* 0x000fe40001800000 */
[----:B------:R-:W-:-:S02]  /*3b70*/  ISETP.GT.AND P3, PT, R13, 0x41, PT ;  /* 0x000000410d00780c */ /* 0x000fc40003f64270 */
[----:B------:R-:W-:Y:S02]  /*3b80*/  FMNMX.FTZ R3, R92, R3, !PT ;  /* 0x000000035c037209 */ /* 0x000fe40007810000 */
[----:B------:R-:W-:Y:S02]  /*3b90*/  FSEL R94, R94, -INF , P4 ;  /* 0xff8000005e5e7808 */ /* 0x000fe40002000000 */
[----:B------:R-:W-:Y:S02]  /*3ba0*/  ISETP.GT.AND P4, PT, R13, 0x48, PT ;  /* 0x000000480d00780c */ /* 0x000fe40003f84270 */
[----:B------:R-:W-:Y:S02]  /*3bb0*/  FSEL R86, R95, -INF , P5 ;  /* 0xff8000005f567808 */ /* 0x000fe40002800000 */
[----:B------:R-:W-:Y:S01]  /*3bc0*/  ISETP.GT.AND P5, PT, R13, 0x49, PT ;  /* 0x000000490d00780c */ /* 0x000fe20003fa4270 */
[----:B------:R-:W-:Y:S02]  /*3bd0*/  WARPGROUP.DEPBAR.LE gsb0, 0x0 ;  /* 0x00008000000079c5 */ /* 0x000fe40000010000 */
[----:B------:R-:W-:Y:S01]  /*3be0*/  WARPGROUP.ARRIVE ;  /* 0x00000000000079c5 */ /* 0x000fe20000000000 */
[----:B------:R-:W-:-:S02]  /*3bf0*/  FSEL R158, R72, -INF , P2 ;  /* 0xff800000489e7808 */ /* 0x000fc40001000000 */
[----:B------:R-:W-:Y:S01]  /*3c00*/  FSEL R150, R73, -INF , P3 ;  /* 0xff80000049967808 */ /* 0x000fe20001800000 */
[--C-:B------:R-:W-:Y:S01]  /*3c10*/  IMAD.MOV.U32 R73, RZ, RZ, R87.reuse ;  /* 0x000000ffff497224 */ /* 0x100fe200078e0057 */
[----:B------:R-:W-:Y:S01]  /*3c20*/  FMNMX.FTZ R3, R158, R3, !PT ;  /* 0x000000039e037209 */ /* 0x000fe20007810000 */
[----:B------:R-:W-:Y:S01]  /*3c30*/  HGMMA.64x16x16.F32.BF16 R64, gdesc[UR20], R64, gsb0 ;  /* 0x00200000144079f0 */ /* 0x000fe20008001840 */
[----:B------:R-:W-:Y:S01]  /*3c40*/  UIADD3 UR22, UR24, 0x886, URZ ;  /* 0x0000088618167890 */ /* 0x000fe2000fffe03f */
[----:B------:R-:W-:Y:S01]  /*3c50*/  FSEL R156, R76, -INF , P4 ;  /* 0xff8000004c9c7808 */ /* 0x000fe20002000000 */
[----:B------:R-:W-:Y:S01]  /*3c60*/  UMOV UR23, 0x40000040 ;  /* 0x4000004000177882 */ /* 0x000fe20000000000 */
[----:B------:R-:W-:Y:S02]  /*3c70*/  FMNMX.FTZ R3, R150, R3, !PT ;  /* 0x0000000396037209 */ /* 0x000fe40007810000 */
[----:B------:R-:W-:Y:S02]  /*3c80*/  FSEL R74, R74, -INF , P2 ;  /* 0xff8000004a4a7808 */ /* 0x000fe40001000000 */
[----:B------:R-:W-:Y:S01]  /*3c90*/  FSEL R144, R77, -INF , P5 ;  /* 0xff8000004d907808 */ /* 0x000fe20002800000 */
[----:B------:R-:W-:Y:S01]  /*3ca0*/  IMAD.MOV.U32 R77, RZ, RZ, R87 ;  /* 0x000000ffff4d7224 */ /* 0x000fe200078e0057 */
[----:B------:R-:W-:-:S02]  /*3cb0*/  ISETP.GT.AND P2, PT, R13, 0x50, PT ;  /* 0x000000500d00780c */ /* 0x000fc40003f44270 */
[----:B------:R-:W-:Y:S02]  /*3cc0*/  FMNMX.FTZ R3, R156, R3, !PT ;  /* 0x000000039c037209 */ /* 0x000fe40007810000 */
[----:B------:R-:W-:Y:S01]  /*3cd0*/  FSEL R72, R75, -INF , P3 ;  /* 0xff8000004b487808 */ /* 0x000fe20001800000 */
[----:B------:R-:W-:Y:S01]  /*3ce0*/  IMAD.MOV.U32 R75, RZ, RZ, R87 ;  /* 0x000000ffff4b7224 */ /* 0x000fe200078e0057 */
[C---:B------:R-:W-:Y:S02]  /*3cf0*/  ISETP.GT.AND P3, PT, R13.reuse, 0x51, PT ;  /* 0x000000510d00780c */ /* 0x040fe40003f64270 */
[----:B------:R-:W-:Y:S02]  /*3d00*/  FMNMX.FTZ R3, R144, R3, !PT ;  /* 0x0000000390037209 */ /* 0x000fe40007810000 */
[----:B------:R-:W-:Y:S02]  /*3d10*/  FSEL R78, R78, -INF , P4 ;  /* 0xff8000004e4e7808 */ /* 0x000fe40002000000 */
[----:B------:R-:W-:-:S02]  /*3d20*/  ISETP.GT.AND P4, PT, R13, 0x58, PT ;  /* 0x000000580d00780c */ /* 0x000fc40003f84270 */
[----:B------:R-:W-:Y:S01]  /*3d30*/  FSEL R76, R79, -INF , P5 ;  /* 0xff8000004f4c7808 */ /* 0x000fe20002800000 */
[----:B------:R-:W-:Y:S01]  /*3d40*/  IMAD.MOV.U32 R79, RZ, RZ, R87 ;  /* 0x000000ffff4f7224 */ /* 0x000fe200078e0057 */
        /* <DEDUP_REMOVED lines=12> */
[----:B------:R-:W-:Y:S01]  /*3e10*/  FSEL R160, R69, -INF , P5 ;  /* 0xff80000045a07808 */ /* 0x000fe20002800000 */
[--C-:B------:R-:W-:Y:S01]  /*3e20*/  IMAD.MOV.U32 R69, RZ, RZ, R87.reuse ;  /* 0x000000ffff457224 */ /* 0x100fe200078e0057 */
[----:B------:R-:W-:Y:S02]  /*3e30*/  ISETP.GT.AND P2, PT, R13, 0x60, PT ;  /* 0x000000600d00780c */ /* 0x000fe40003f44270 */
[----:B------:R-:W-:Y:S02]  /*3e40*/  FMNMX.FTZ R3, R164, R3, !PT ;  /* 0x00000003a4037209 */ /* 0x000fe40007810000 */
[----:B------:R-:W-:Y:S01]  /*3e50*/  FSEL R68, R71, -INF , P5 ;  /* 0xff80000047447808 */ /* 0x000fe20002800000 */
[----:B------:R-:W-:Y:S01]  /*3e60*/  IMAD.MOV.U32 R71, RZ, RZ, R87 ;  /* 0x000000ffff477224 */ /* 0x000fe200078e0057 */
[----:B------:R-:W-:-:S02]  /*3e70*/  FMNMX.FTZ R3, R160, R3, !PT ;  /* 0x00000003a0037209 */ /* 0x000fc40007810000 */
[C---:B------:R-:W-:Y:S02]  /*3e80*/  ISETP.GT.AND P5, PT, R13.reuse, 0x68, PT ;  /* 0x000000680d00780c */ /* 0x040fe40003fa4270 */
        /* <DEDUP_REMOVED lines=15> */
[----:B------:R-:W-:-:S02]  /*3f80*/  FMNMX.FTZ R3, R148, R3, !PT ;  /* 0x0000000394037209 */ /* 0x000fc40007810000 */
[----:B------:R-:W-:Y:S02]  /*3f90*/  FSEL R58, R58, -INF , P2 ;  /* 0xff8000003a3a7808 */ /* 0x000fe40001000000 */
[C---:B------:R-:W-:Y:S02]  /*3fa0*/  ISETP.GT.AND P2, PT, R13.reuse, 0x71, PT ;  /* 0x000000710d00780c */ /* 0x040fe40003f44270 */
[----:B------:R-:W-:Y:S02]  /*3fb0*/  FMNMX.FTZ R3, R142, R3, !PT ;  /* 0x000000038e037209 */ /* 0x000fe40007810000 */
[----:B------:R-:W-:Y:S02]  /*3fc0*/  FSEL R62, R62, -INF , P5 ;  /* 0xff8000003e3e7808 */ /* 0x000fe40002800000 */
[----:B------:R-:W-:Y:S01]  /*3fd0*/  ISETP.GT.AND P5, PT, R13, 0x79, PT ;  /* 0x000000790d00780c */ /* 0x000fe20003fa4270 */
[----:B------:R-:W-:Y:S02]  /*3fe0*/  WARPGROUP.DEPBAR.LE gsb0, 0x0 ;  /* 0x00008000000079c5 */ /* 0x000fe40000010000 */
[----:B------:R-:W-:Y:S01]  /*3ff0*/  WARPGROUP.ARRIVE ;  /* 0x00000000000079c5 */ /* 0x000fe20000000000 */
[----:B------:R-:W-:-:S02]  /*4000*/  FSEL R88, R48, -INF , P3 ;  /* 0xff80000030587808 */ /* 0x000fc40001800000 */
[----:B------:R-:W-:Y:S02]  /*4010*/  FSEL R48, R59, -INF , P6 ;  /* 0xff8000003b307808 */ /* 0x000fe40003000000 */
[----:B------:R-:W-:Y:S01]  /*4020*/  ISETP.GT.AND P6, PT, R13, 0x78, PT ;  /* 0x000000780d00780c */ /* 0x000fe20003fc4270 */
[----:B------:R-:W-:Y:S01]  /*4030*/  HGMMA.64x16x16.F32.BF16 R40, gdesc[UR20], R40, gsb0 ;  /* 0x00200000142879f0 */ /* 0x000fe20008001828 */
[----:B------:R-:W-:Y:S01]  /*4040*/  UMOV UR22, UR6 ;  /* 0x0000000600167c82 */ /* 0x000fe20008000000 */
[----:B------:R-:W-:Y:S01]  /*4050*/  UMOV UR23, 0x40000040 ;  /* 0x4000004000177882 */ /* 0x000fe20000000000 */
[----:B------:R-:W-:Y:S01]  /*4060*/  FSEL R56, R49, -INF , P2 ;  /* 0xff80000031387808 */ /* 0x000fe20001000000 */
[----:B------:R-:W-:Y:S01]  /*4070*/  ULDC UR6, c[0x0][0x988] ;  /* 0x0002620000067ab9 */ /* 0x000fe20000000800 */
[----:B------:R-:W-:Y:S02]  /*4080*/  FMNMX.FTZ R3, R88, R3, !PT ;  /* 0x0000000358037209 */ /* 0x000fe40007810000 */
[----:B------:R-:W-:-:S02]  /*4090*/  FSEL R60, R52, -INF , P6 ;  /* 0xff800000343c7808 */ /* 0x000fc40003000000 */
[----:B------:R-:W-:Y:S02]  /*40a0*/  FMNMX.FTZ R3, R56, R3, !PT ;  /* 0x0000000338037209 */ /* 0x000fe40007810000 */
[----:B------:R-:W-:Y:S02]  /*40b0*/  FSEL R52, R63, -INF , P4 ;  /* 0xff8000003f347808 */ /* 0x000fe40002000000 */
[----:B------:R-:W-:Y:S02]  /*40c0*/  ISETP.GT.AND P4, PT, R13, 0x80, PT ;  /* 0x000000800d00780c */ /* 0x000fe40003f84270 */
[----:B------:R-:W-:Y:S02]  /*40d0*/  FSEL R132, R53, -INF , P5 ;  /* 0xff80000035847808 */ /* 0x000fe40002800000 */
[----:B------:R-:W-:Y:S02]  /*40e0*/  FMNMX.FTZ R3, R60, R3, !PT ;  /* 0x000000033c037209 */ /* 0x000fe40007810000 */
[----:B------:R-:W-:-:S02]  /*40f0*/  FSEL R50, R50, -INF , P3 ;  /* 0xff80000032327808 */ /* 0x000fc40001800000 */
        /* <DEDUP_REMOVED lines=17> */
[----:B------:R-:W-:Y:S02]  /*4210*/  FMNMX.FTZ R3, R152, R3, !PT ;  /* 0x0000000398037209 */ /* 0x000fe40007810000 */
[C---:B------:R-:W-:Y:S02]  /*4220*/  ISETP.GT.AND P1, PT, R13.reuse, 0x91, PT ;  /* 0x000000910d00780c */ /* 0x040fe40003f24270 */
[----:B------:R-:W-:Y:S02]  /*4230*/  FMNMX.FTZ R3, R168, R3, !PT ;  /* 0x00000003a8037209 */ /* 0x000fe40007810000 */
[----:B------:R-:W-:Y:S02]  /*4240*/  FSEL R46, R46, -INF , P2 ;  /* 0xff8000002e2e7808 */ /* 0x000fe40001000000 */
[----:B------:R-:W-:-:S02]  /*4250*/  ISETP.GT.AND P2, PT, R13, 0x99, PT ;  /* 0x000000990d00780c */ /* 0x000fc40003f44270 */
[----:B------:R-:W-:Y:S02]  /*4260*/  FSEL R42, R42, -INF , P4 ;  /* 0xff8000002a2a7808 */ /* 0x000fe40002000000 */
[----:B------:R-:W-:Y:S02]  /*4270*/  ISETP.GT.AND P4, PT, R13, 0xa1, PT ;  /* 0x000000a10d00780c */ /* 0x000fe40003f84270 */
[----:B------:R-:W-:Y:S02]  /*4280*/  FSEL R44, R55, -INF , P5 ;  /* 0xff800000372c7808 */ /* 0x000fe40002800000 */
[----:B------:R-:W-:Y:S01]  /*4290*/  ISETP.GT.AND P5, PT, R13, 0xa8, PT ;  /* 0x000000a80d00780c */ /* 0x000fe20003fa4270 */
[----:B------:R-:W-:Y:S02]  /*42a0*/  WARPGROUP.DEPBAR.LE gsb0, 0x0 ;  /* 0x00008000000079c5 */ /* 0x000fe40000010000 */
[----:B------:R-:W-:Y:S01]  /*42b0*/  WARPGROUP.ARRIVE ;  /* 0x00000000000079c5 */ /* 0x000fe20000000000 */
[----:B------:R-:W-:-:S02]  /*42c0*/  FSEL R172, R32, -INF , P0 ;  /* 0xff80000020ac7808 */ /* 0x000fc40000000000 */
[----:B------:R-:W-:Y:S02]  /*42d0*/  ISETP.GT.AND P0, PT, R13, 0x98, PT ;  /* 0x000000980d00780c */ /* 0x000fe40003f04270 */
[----:B------:R-:W-:Y:S01]  /*42e0*/  FSEL R174, R33, -INF , P1 ;  /* 0xff80000021ae7808 */ /* 0x000fe20000800000 */
[----:B------:R-:W-:Y:S01]  /*42f0*/  HGMMA.64x16x16.F32.BF16 R24, gdesc[UR20], R24, gsb0 ;  /* 0x00200000141879f0 */ /* 0x000fe20008001818 */
[----:B------:R-:W-:Y:S02]  /*4300*/  FMNMX.FTZ R3, R172, R3, !PT ;  /* 0x00000003ac037209 */ /* 0x000fe40007810000 */
[----:B------:R-:W-:Y:S02]  /*4310*/  FSEL R36, R36, -INF , P0 ;  /* 0xff80000024247808 */ /* 0x000fe40000000000 */
[----:B------:R-:W-:Y:S02]  /*4320*/  FMNMX.FTZ R3, R174, R3, !PT ;  /* 0x00000003ae037209 */ /* 0x000fe40007810000 */
[----:B------:R-:W-:-:S02]  /*4330*/  FSEL R32, R43, -INF , P3 ;  /* 0xff8000002b207808 */ /* 0x000fc40001800000 */
[----:B------:R-:W-:Y:S02]  /*4340*/  FSEL R190, R37, -INF , P2 ;  /* 0xff80000025be7808 */ /* 0x000fe40001000000 */
[----:B------:R-:W-:Y:S02]  /*4350*/  FMNMX.FTZ R3, R36, R3, !PT ;  /* 0x0000000324037209 */ /* 0x000fe40007810000 */
[----:B------:R-:W-:Y:S02]  /*4360*/  ISETP.GT.AND P3, PT, R13, 0xa0, PT ;  /* 0x000000a00d00780c */ /* 0x000fe40003f64270 */
[----:B------:R-:W-:Y:S02]  /*4370*/  FMNMX.FTZ R3, R190, R3, !PT ;  /* 0x00000003be037209 */ /* 0x000fe40007810000 */
[----:B------:R-:W-:Y:S02]  /*4380*/  P2R R33, PR, RZ, 0x4 ;  /* 0x00000004ff217803 */ /* 0x000fe40000000000 */
[----:B------:R-:W-:-:S02]  /*4390*/  P2R R43, PR, RZ, 0x2 ;  /* 0x00000002ff2b7803 */ /* 0x000fc40000000000 */
[----:B------:R-:W-:Y:S02]  /*43a0*/  ISETP.GT.AND P1, PT, R13, 0x90, PT ;  /* 0x000000900d00780c */ /* 0x000fe40003f24270 */
[----:B------:R-:W-:Y:S02]  /*43b0*/  P2R R41, PR, RZ, 0x1 ;  /* 0x00000001ff297803 */ /* 0x000fe40000000000 */
[----:B------:R-:W-:Y:S02]  /*43c0*/  FSEL R34, R34, -INF , P1 ;  /* 0xff80000022227808 */ /* 0x000fe40000800000 */
[----:B------:R-:W-:Y:S02]  /*43d0*/  ISETP.NE.AND P1, PT, R43, RZ, PT ;  /* 0x000000ff2b00720c */ /* 0x000fe40003f25270 */
[----:B------:R-:W-:Y:S01]  /*43e0*/  ISETP.GT.AND P0, PT, R13, 0x89, PT ;  /* 0x000000890d00780c */ /* 0x000fe20003f04270 */
[----:B------:R-:W-:Y:S02]  /*43f0*/  WARPGROUP.DEPBAR.LE gsb0, 0x0 ;  /* 0x00008000000079c5 */ /* 0x000fe40000010000 */
[----:B------:R-:W-:-:S02]  /*4400*/  FSEL R192, R24, -INF , P3 ;  /* 0xff80000018c07808 */ /* 0x000fc40001800000 */
[----:B------:R-:W-:Y:S02]  /*4410*/  FSEL R196, R25, -INF , P4 ;  /* 0xff80000019c47808 */ /* 0x000fe40002000000 */
[----:B------:R-:W-:Y:S02]  /*4420*/  FMNMX.FTZ R3, R192, R3, !PT ;  /* 0x00000003c0037209 */ /* 0x000fe40007810000 */
[----:B------:R-:W-:Y:S02]  /*4430*/  FSEL R194, R28, -INF , P5 ;  /* 0xff8000001cc27808 */ /* 0x000fe40002800000 */
[----:B------:R-:W-:Y:S02]  /*4440*/  FMNMX.FTZ R3, R196, R3, !PT ;  /* 0x00000003c4037209 */ /* 0x000fe40007810000 */
[----:B------:R-:W-:Y:S02]  /*4450*/  FSEL R198, R29, -INF , P6 ;  /* 0xff8000001dc67808 */ /* 0x000fe40003000000 */
[----:B------:R-:W-:-:S02]  /*4460*/  FMNMX.FTZ R3, R194, R3, !PT ;  /* 0x00000003c2037209 */ /* 0x000fc40007810000 */
[----:B------:R-:W-:Y:S02]  /*4470*/  FSEL R28, R35, -INF , P1 ;  /* 0xff800000231c7808 */ /* 0x000fe40000800000 */
[----:B------:R-:W-:Y:S01]  /*4480*/  FMNMX.FTZ R25, R198, R3, !PT ;  /* 0x00000003c6197209 */ /* 0x000fe20007810000 */
[----:B------:R-:W-:Y:S01]  /*4490*/  IMAD.U32 R3, RZ, RZ, UR6 ;  /* 0x00000006ff037e24 */ /* 0x000fe2000f8e00ff */
[----:B------:R-:W-:Y:S02]  /*44a0*/  FSEL R24, R47, -INF , P0 ;  /* 0xff8000002f187808 */ /* 0x000fe40000000000 */
[----:B------:R-:W-:Y:S01]  /*44b0*/  ISETP.NE.AND P0, PT, R41, RZ, PT ;  /* 0x000000ff2900720c */ /* 0x000fe20003f05270 */
[----:B------:R-:W0:Y:S01]  /*44c0*/  SHFL.BFLY PT, R10, R25, 0x2, 0x1f ;  /* 0x0c401f00190a7f89 */ /* 0x000e2200000e0000 */
[----:B------:R-:W-:Y:S02]  /*44d0*/  FSEL R26, R26, -INF , P3 ;  /* 0xff8000001a1a7808 */ /* 0x000fe40001800000 */
[----:B------:R-:W-:-:S02]  /*44e0*/  FSEL R38, R38, -INF , P0 ;  /* 0xff80000026267808 */ /* 0x000fc40000000000 */
[----:B------:R-:W-:Y:S02]  /*44f0*/  FSEL R30, R30, -INF , P5 ;  /* 0xff8000001e1e7808 */ /* 0x000fe40002800000 */
[----:B------:R-:W-:Y:S02]  /*4500*/  ISETP.NE.AND P0, PT, R15, RZ, PT ;  /* 0x000000ff0f00720c */ /* 0x000fe40003f05270 */
[----:B------:R-:W-:-:S13]  /*4510*/  ISETP.NE.AND P1, PT, R21, RZ, PT ;  /* 0x000000ff1500720c */ /* 0x000fda0003f25270 */
[----:B------:R-:W-:Y:S01]  /*4520*/  @!P1 VIADD R11, R11, 0x34840 ;  /* 0x000348400b0b9836 */ /* 0x000fe20000000000 */
[----:B0-----:R-:W-:-:S04]  /*4530*/  FMNMX.FTZ R29, R25, R10, !PT ;  /* 0x0000000a191d7209 */ /* 0x001fc80007810000 */
[----:B------:R-:W-:Y:S01]  /*4540*/  @!P1 PRMT R11, RZ, 0x654, R11 ;  /* 0x00000654ff0b9816 */ /* 0x000fe2000000000b */
[----:B------:R-:W0:Y:S03]  /*4550*/  SHFL.BFLY PT, R10, R29, 0x1, 0x1f ;  /* 0x0c201f001d0a7f89 */ /* 0x000e2600000e0000 */
[----:B------:R1:W-:Y:S01]  /*4560*/  @!P1 SYNCS.ARRIVE.TRANS64.RED.A1T0 RZ, [R11+URZ], RZ ;  /* 0x000000ff0bff99a7 */ /* 0x0003e2000810043f */
[----:B0-----:R-:W-:-:S04]  /*4570*/  FMNMX.FTZ R10, R29, R10, !PT ;  /* 0x0000000a1d0a7209 */ /* 0x001fc80007810000 */
[C---:B------:R-:W-:Y:S01]  /*4580*/  FSETP.NEU.FTZ.AND P2, PT, R10.reuse, -INF , PT ;  /* 0xff8000000a00780b */ /* 0x040fe20003f5d000 */
[----:B------:R-:W-:-:S05]  /*4590*/  FMUL.FTZ R37, R10, R3 ;  /* 0x000000030a257220 */ /* 0x000fca0000410000 */
[----:B------:R-:W-:Y:S02]  /*45a0*/  FSEL R37, R37, RZ, P2 ;  /* 0x000000ff25257208 */ /* 0x000fe40001000000 */
[----:B------:R-:W-:Y:S02]  /*45b0*/  ISETP.NE.AND P2, PT, R33, RZ, PT ;  /* 0x000000ff2100720c */ /* 0x000fe40003f45270 */
        /* <DEDUP_REMOVED lines=36> */
[----:B------:R-:W-:Y:S01]  /*4800*/  FMNMX.FTZ R41, R102, R41, !PT ;  /* 0x0000002966297209 */ /* 0x000fe20007810000 */
[----:B0-----:R-:W-:Y:S01]  /*4810*/  FADD.FTZ R65, R176, R13 ;  /* 0x0000000db0417221 */ /* 0x001fe20000010000 */
        /* <DEDUP_REMOVED lines=25> */
[----:B------:R-:W-:Y:S01]  /*49b0*/  F2FP.BF16.F32.PACK_AB R176, R13, R176 ;  /* 0x000000b00db0723e */ /* 0x000fe200000010ff */
[--C-:B------:R-:W-:Y:S01]  /*49c0*/  FFMA.FTZ R59, R190, R3, -R37.reuse ;  /* 0x00000003be3b7223 */ /* 0x100fe20000010825 */
[----:B------:R-:W-:Y:S01]  /*49d0*/  FMNMX.FTZ R45, R72, R45, !PT ;  /* 0x0000002d482d7209 */ /* 0x000fe20007810000 */
[-CC-:B------:R-:W-:Y:S01]  /*49e0*/  FFMA.FTZ R216, R192, R3.reuse, -R37.reuse ;  /* 0x00000003c0d87223 */ /* 0x180fe20000010825 */
[----:B------:R-:W-:Y:S01]  /*49f0*/  MUFU.EX2 R25, R25 ;  /* 0x0000001900197308 */ /* 0x000fe20000000800 */
[--C-:B------:R-:W-:Y:S01]  /*4a00*/  FFMA.FTZ R196, R196, R3, -R37.reuse ;  /* 0x00000003c4c47223 */ /* 0x100fe20000010825 */
[----:B------:R-:W-:Y:S01]  /*4a10*/  FMNMX.FTZ R45, R78, R45, !PT ;  /* 0x0000002d4e2d7209 */ /* 0x000fe20007810000 */
[----:B------:R-:W-:-:S03]  /*4a20*/  FFMA.FTZ R218, R194, R3, -R37 ;  /* 0x00000003c2da7223 */ /* 0x000fc60000010825 */
        /* <DEDUP_REMOVED lines=10> */
[----:B------:R0:W-:Y:S02]  /*4ad0*/  MUFU.EX2 R33, R96 ;  /* 0x0000006000217308 */ /* 0x0001e40000000800 */
[----:B------:R-:W-:-:S04]  /*4ae0*/  FMNMX.FTZ R49, R62, R49, !PT ;  /* 0x000000313e317209 */ /* 0x000fc80007810000 */
[----:B------:R-:W-:Y:S02]  /*4af0*/  FMNMX.FTZ R51, R52, R49, !PT ;  /* 0x0000003134337209 */ /* 0x000fe40007810000 */
[----:B------:R-:W-:Y:S01]  /*4b00*/  MUFU.EX2 R188, R188 ;  /* 0x000000bc00bc7308 */ /* 0x000fe20000000800 */
[----:B0-----:R-:W-:Y:S01]  /*4b10*/  FFMA.FTZ R96, R150, R3, -R37 ;  /* 0x0000000396607223 */ /* 0x001fe20000010825 */
        /* <DEDUP_REMOVED lines=8> */
[----:B------:R-:W0:Y:S02]  /*4ba0*/  MUFU.EX2 R92, R92 ;  /* 0x0000005c005c7308 */ /* 0x000e240000000800 */
[----:B------:R-:W-:-:S04]  /*4bb0*/  FMNMX.FTZ R53, R46, R53, !PT ;  /* 0x000000352e357209 */ /* 0x000fc80007810000 */
[----:B------:R-:W-:Y:S02]  /*4bc0*/  FMNMX.FTZ R53, R24, R53, !PT ;  /* 0x0000003518357209 */ /* 0x000fe40007810000 */
[----:B------:R-:W-:Y:S02]  /*4bd0*/  MUFU.EX2 R43, R158 ;  /* 0x0000009e002b7308 */ /* 0x000fe40000000800 */
[----:B------:R-:W-:-:S04]  /*4be0*/  FMNMX.FTZ R53, R34, R53, !PT ;  /* 0x0000003522357209 */ /* 0x000fc80007810000 */
[----:B------:R-:W-:Y:S02]  /*4bf0*/  FMNMX.FTZ R53, R28, R53, !PT ;  /* 0x000000351c357209 */ /* 0x000fe40007810000 */
[----:B------:R-:W2:Y:S01]  /*4c00*/  MUFU.EX2 R96, R96 ;  /* 0x0000006000607308 */ /* 0x000ea20000000800 */
[----:B0-----:R-:W-:Y:S02]  /*4c10*/  F2FP.BF16.F32.PACK_AB R190, R92, R41 ;  /* 0x000000295cbe723e */ /* 0x001fe400000010ff */
[----:B------:R-:W-:-:S04]  /*4c20*/  FMNMX.FTZ R53, R38, R53, !PT ;  /* 0x0000003526357209 */ /* 0x000fc80007810000 */
[----:B------:R-:W-:Y:S01]  /*4c30*/  FMNMX.FTZ R53, R112, R53, !PT ;  /* 0x0000003570357209 */ /* 0x000fe20007810000 */
[----:B------:R-:W-:Y:S03]  /*4c40*/  MUFU.EX2 R45, R156 ;  /* 0x0000009c002d7308 */ /* 0x000fe60000000800 */
[----:B------:R-:W-:-:S04]  /*4c50*/  FMNMX.FTZ R53, R26, R53, !PT ;  /* 0x000000351a357209 */ /* 0x000fc80007810000 */
[----:B------:R-:W-:Y:S01]  /*4c60*/  FMNMX.FTZ R53, R116, R53, !PT ;  /* 0x0000003574357209 */ /* 0x000fe20007810000 */
[----:B------:R-:W0:Y:S01]  /*4c70*/  MUFU.EX2 R100, R100 ;  /* 0x0000006400647308 */ /* 0x000e220000000800 */
[----:B--2---:R-:W-:Y:S02]  /*4c80*/  F2FP.BF16.F32.PACK_AB R192, R96, R43 ;  /* 0x0000002b60c0723e */ /* 0x004fe400000010ff */
[----:B------:R-:W-:-:S04]  /*4c90*/  FMNMX.FTZ R53, R30, R53, !PT ;  /* 0x000000351e357209 */ /* 0x000fc80007810000 */
[----:B------:R-:W-:Y:S01]  /*4ca0*/  FMNMX.FTZ R57, R56, R53, !PT ;  /* 0x0000003538397209 */ /* 0x000fe20007810000 */
[----:B------:R-:W-:Y:S01]  /*4cb0*/  MUFU.EX2 R47, R170 ;  /* 0x000000aa002f7308 */ /* 0x000fe20000000800 */
[----:B------:R-:W-:-:S03]  /*4cc0*/  FFMA.FTZ R53, R146, R3, -R37 ;  /* 0x0000000392357223 */ /* 0x000fc60000010825 */
[----:B------:R-:W2:Y:S04]  /*4cd0*/  SHFL.BFLY PT, R60, R57, 0x2, 0x1f ;  /* 0x0c401f00393c7f89 */ /* 0x000ea800000e0000 */
[----:B------:R-:W-:Y:S01]  /*4ce0*/  MUFU.EX2 R104, R104 ;  /* 0x0000006800687308 */ /* 0x000fe20000000800 */
[----:B0-----:R-:W-:-:S07]  /*4cf0*/  F2FP.BF16.F32.PACK_AB R194, R100, R45 ;  /* 0x0000002d64c2723e */ /* 0x001fce00000010ff */
[----:B------:R-:W-:Y:S08]  /*4d00*/  MUFU.EX2 R49, R164 ;  /* 0x000000a400317308 */ /* 0x000ff00000000800 */
[----:B------:R-:W0:Y:S01]  /*4d10*/  MUFU.EX2 R108, R108 ;  /* 0x0000006c006c7308 */ /* 0x000e220000000800 */
[----:B--2---:R-:W-:Y:S01]  /*4d20*/  FMNMX.FTZ R60, R57, R60, !PT ;  /* 0x0000003c393c7209 */ /* 0x004fe20007810000 */
[-CC-:B------:R-:W-:Y:S01]  /*4d30*/  FFMA.FTZ R57, R174, R3.reuse, -R37.reuse ;  /* 0x00000003ae397223 */ /* 0x180fe20000010825 */
[----:B------:R-:W-:-:S05]  /*4d40*/  FFMA.FTZ R37, R198, R3, -R37 ;  /* 0x00000003c6257223 */ /* 0x000fca0000010825 */
[----:B------:R-:W-:Y:S01]  /*4d50*/  MUFU.EX2 R200, R200 ;  /* 0x000000c800c87308 */ /* 0x000fe20000000800 */
[----:B------:R-:W2:Y:S07]  /*4d60*/  SHFL.BFLY PT, R61, R60, 0x1, 0x1f ;  /* 0x0c201f003c3d7f89 */ /* 0x000eae00000e0000 */
[----:B------:R-:W-:Y:S01]  /*4d70*/  MUFU.EX2 R51, R154 ;  /* 0x0000009a00337308 */ /* 0x000fe20000000800 */
[----:B0-----:R-:W-:-:S07]  /*4d80*/  F2FP.BF16.F32.PACK_AB R198, R108, R49 ;  /* 0x000000316cc6723e */ /* 0x001fce00000010ff */
[----:B------:R-:W-:Y:S08]  /*4d90*/  MUFU.EX2 R202, R202 ;  /* 0x000000ca00ca7308 */ /* 0x000ff00000000800 */
[----:B------:R-:W-:Y:S01]  /*4da0*/  MUFU.EX2 R39, R142 ;  /* 0x0000008e00277308 */ /* 0x000fe20000000800 */
[----:B--2---:R-:W-:-:S04]  /*4db0*/  FMNMX.FTZ R88, R60, R61, !PT ;  /* 0x0000003d3c587209 */ /* 0x004fc80007810000 */
[C---:B------:R-:W-:Y:S01]  /*4dc0*/  FSETP.NEU.FTZ.AND P2, PT, R88.reuse, -INF , PT ;  /* 0xff8000005800780b */ /* 0x040fe20003f5d000 */
[-C--:B------:R-:W-:Y:S02]  /*4dd0*/  FMUL.FTZ R63, R88, R3.reuse ;  /* 0x00000003583f7220 */ /* 0x080fe40000410000 */
[----:B------:R-:W-:Y:S03]  /*4de0*/  MUFU.EX2 R204, R204 ;  /* 0x000000cc00cc7308 */ /* 0x000fe60000000800 */
[----:B------:R-:W-:Y:S02]  /*4df0*/  FSEL R63, R63, RZ, P2 ;  /* 0x000000ff3f3f7208 */ /* 0x000fe40001000000 */
[----:B------:R-:W-:Y:S01]  /*4e00*/  ISETP.GE.AND P2, PT, R81, 0xb1, PT ;  /* 0x000000b15100780c */ /* 0x000fe20003f46270 */
[----:B------:R-:W-:Y:S02]  /*4e10*/  IMAD.MOV.U32 R81, RZ, RZ, R87 ;  /* 0x000000ffff517224 */ /* 0x000fe400078e0057 */
[-C--:B------:R-:W-:Y:S01]  /*4e20*/  FFMA.FTZ R60, R12, R3.reuse, -R63 ;  /* 0x000000030c3c7223 */ /* 0x080fe2000001083f */
[----:B------:R-:W-:Y:S01]  /*4e30*/  FADD.FTZ R12, R178, R65 ;  /* 0x00000041b20c7221 */ /* 0x000fe20000010000 */
[-CC-:B------:R-:W-:Y:S01]  /*4e40*/  FFMA.FTZ R177, R114, R3.reuse, -R63.reuse ;  /* 0x0000000372b17223 */ /* 0x180fe2000001083f */
[-CC-:B------:R-:W-:Y:S01]  /*4e50*/  FFMA.FTZ R36, R115, R3.reuse, -R63.reuse ;  /* 0x0000000373247223 */ /* 0x180fe2000001083f */
[-CC-:B------:R-:W-:Y:S01]  /*4e60*/  FFMA.FTZ R179, R118, R3.reuse, -R63.reuse ;  /* 0x0000000376b37223 */ /* 0x180fe2000001083f */
[----:B------:R-:W-:Y:S01]  /*4e70*/  FADD.FTZ R65, R15, R12 ;  /* 0x0000000c0f417221 */ /* 0x000fe20000010000 */
[-CC-:B------:R-:W-:Y:S01]  /*4e80*/  FFMA.FTZ R181, R106, R3.reuse, -R63.reuse ;  /* 0x000000036ab57223 */ /* 0x180fe2000001083f */
[----:B------:R-:W-:Y:S01]  /*4e90*/  MUFU.EX2 R60, R60 ;  /* 0x0000003c003c7308 */ /* 0x000fe20000000800 */
        /* <DEDUP_REMOVED lines=24> */
[-C--:B------:R-:W-:Y:S01]  /*5020*/  FFMA.FTZ R195, R78, R3.reuse, -R63 ;  /* 0x000000034ec37223 */ /* 0x080fe2000001083f */
[----:B------:R-:W-:Y:S01]  /*5030*/  FADD.FTZ R58, R186, R67 ;  /* 0x00000043ba3a7221 */ /* 0x000fe20000010000 */
[-CC-:B------:R-:W-:Y:S01]  /*5040*/  FFMA.FTZ R74, R76, R3.reuse, -R63.reuse ;  /* 0x000000034c4a7223 */ /* 0x180fe2000001083f */
[-CC-:B------:R-:W-:Y:S01]  /*5050*/  FFMA.FTZ R197, R66, R3.reuse, -R63.reuse ;  /* 0x0000000342c57223 */ /* 0x180fe2000001083f */
[-CC-:B------:R-:W-:Y:S01]  /*5060*/  FFMA.FTZ R64, R64, R3.reuse, -R63.reuse ;  /* 0x0000000340407223 */ /* 0x180fe2000001083f */
[----:B------:R-:W-:Y:S01]  /*5070*/  FADD.FTZ R67, R33, R58 ;  /* 0x0000003a21437221 */ /* 0x000fe20000010000 */
[-C--:B------:R-:W-:Y:S01]  /*5080*/  FFMA.FTZ R199, R70, R3.reuse, -R63 ;  /* 0x0000000346c77223 */ /* 0x080fe2000001083f */
[----:B------:R-:W3:Y:S01]  /*5090*/  MUFU.EX2 R181, R181 ;  /* 0x000000b500b57308 */ /* 0x000ee20000000800 */
[----:B0-----:R-:W-:Y:S01]  /*50a0*/  FADD.FTZ R12, R177, R36 ;  /* 0x00000024b10c7221 */ /* 0x001fe20000010000 */
[----:B------:R-:W-:Y:S01]  /*50b0*/  FADD.FTZ R58, R188, R67 ;  /* 0x00000043bc3a7221 */ /* 0x000fe20000010000 */
[-CC-:B------:R-:W-:Y:S01]  /*50c0*/  FFMA.FTZ R66, R68, R3.reuse, -R63.reuse ;  /* 0x0000000344427223 */ /* 0x180fe2000001083f */
[-CC-:B------:R-:W-:Y:S01]  /*50d0*/  FFMA.FTZ R48, R48, R3.reuse, -R63.reuse ;  /* 0x0000000330307223 */ /* 0x180fe2000001083f */
[-CC-:B------:R-:W-:Y:S01]  /*50e0*/  FFMA.FTZ R203, R62, R3.reuse, -R63.reuse ;  /* 0x000000033ecb7223 */ /* 0x180fe2000001083f */
[----:B------:R-:W-:Y:S01]  /*50f0*/  FADD.FTZ R58, R35, R58 ;  /* 0x0000003a233a7221 */ /* 0x000fe20000010000 */
[-CC-:B------:R-:W-:Y:S01]  /*5100*/  FFMA.FTZ R52, R52, R3.reuse, -R63.reuse ;  /* 0x0000000334347223 */ /* 0x180fe2000001083f */
[----:B------:R-:W0:Y:S01]  /*5110*/  MUFU.EX2 R14, R14 ;  /* 0x0000000e000e7308 */ /* 0x000e220000000800 */
[----:B--2---:R-:W-:Y:S01]  /*5120*/  FADD.FTZ R65, R179, R12 ;  /* 0x0000000cb3417221 */ /* 0x004fe20000010000 */
[----:B------:R-:W-:Y:S01]  /*5130*/  FADD.FTZ R67, R41, R58 ;  /* 0x0000003a29437221 */ /* 0x000fe20000010000 */
[-CC-:B------:R-:W-:Y:S01]  /*5140*/  FFMA.FTZ R40, R40, R3.reuse, -R63.reuse ;  /* 0x0000000328287223 */ /* 0x180fe2000001083f */
[-C--:B------:R-:W-:Y:S01]  /*5150*/  FFMA.FTZ R207, R54, R3.reuse, -R63 ;  /* 0x0000000336cf7223 */ /* 0x080fe2000001083f */
[----:B------:R-:W-:Y:S01]  /*5160*/  FADD.FTZ R12, R60, R65 ;  /* 0x000000413c0c7221 */ /* 0x000fe20000010000 */
[----:B------:R-:W-:Y:S01]  /*5170*/  FADD.FTZ R58, R92, R67 ;  /* 0x000000435c3a7221 */ /* 0x000fe20000010000 */
[-CC-:B------:R-:W-:Y:S01]  /*5180*/  FFMA.FTZ R44, R44, R3.reuse, -R63.reuse ;  /* 0x000000032c2c7223 */ /* 0x180fe2000001083f */
[----:B------:R-:W2:Y:S01]  /*5190*/  MUFU.EX2 R183, R183 ;  /* 0x000000b700b77308 */ /* 0x000ea20000000800 */
[----:B---3--:R-:W-:Y:S01]  /*51a0*/  FADD.FTZ R65, R181, R12 ;  /* 0x0000000cb5417221 */ /* 0x008fe20000010000 */
[----:B------:R-:W-:Y:S01]  /*51b0*/  FADD.FTZ R67, R43, R58 ;  /* 0x0000003a2b437221 */ /* 0x000fe20000010000 */
[-CC-:B------:R-:W-:Y:S01]  /*51c0*/  FFMA.FTZ R42, R42, R3.reuse, -R63.reuse ;  /* 0x000000032a2a7223 */ /* 0x180fe2000001083f */
[-CC-:B------:R-:W-:Y:S01]  /*51d0*/  FFMA.FTZ R32, R32, R3.reuse, -R63.reuse ;  /* 0x0000000320207223 */ /* 0x180fe2000001083f */
[-C--:B------:R-:W-:Y:S01]  /*51e0*/  FFMA.FTZ R46, R46, R3.reuse, -R63 ;  /* 0x000000032e2e7223 */ /* 0x080fe2000001083f */
[----:B------:R-:W-:Y:S01]  /*51f0*/  FADD.FTZ R50, R96, R67 ;  /* 0x0000004360327221 */ /* 0x000fe20000010000 */
[-C--:B------:R-:W-:Y:S01]  /*5200*/  FFMA.FTZ R24, R24, R3.reuse, -R63 ;  /* 0x0000000318187223 */ /* 0x080fe2000001083f */
[----:B------:R-:W3:Y:S01]  /*5210*/  MUFU.EX2 R20, R20 ;  /* 0x0000001400147308 */ /* 0x000ee20000000800 */
[----:B0-----:R-:W-:Y:S01]  /*5220*/  FADD.FTZ R12, R14, R65 ;  /* 0x000000410e0c7221 */ /* 0x001fe20000010000 */
[----:B------:R-:W-:Y:S01]  /*5230*/  FADD.FTZ R67, R45, R50 ;  /* 0x000000322d437221 */ /* 0x000fe20000010000 */
[-CC-:B------:R-:W-:Y:S01]  /*5240*/  FFMA.FTZ R34, R34, R3.reuse, -R63.reuse ;  /* 0x0000000322227223 */ /* 0x180fe2000001083f */
[-CC-:B------:R-:W-:Y:S01]  /*5250*/  FFMA.FTZ R28, R28, R3.reuse, -R63.reuse ;  /* 0x000000031c1c7223 */ /* 0x180fe2000001083f */
[-C--:B------:R-:W-:Y:S01]  /*5260*/  FFMA.FTZ R38, R38, R3.reuse, -R63 ;  /* 0x0000000326267223 */ /* 0x080fe2000001083f */
[----:B------:R-:W-:Y:S01]  /*5270*/  FADD.FTZ R50, R100, R67 ;  /* 0x0000004364327221 */ /* 0x000fe20000010000 */
[-CC-:B------:R-:W-:Y:S01]  /*5280*/  FFMA.FTZ R112, R112, R3.reuse, -R63.reuse ;  /* 0x0000000370707223 */ /* 0x180fe2000001083f */
[----:B------:R-:W0:Y:S01]  /*5290*/  MUFU.EX2 R185, R185 ;  /* 0x000000b900b97308 */ /* 0x000e220000000800 */
[----:B--2---:R-:W-:Y:S01]  /*52a0*/  FADD.FTZ R65, R183, R12 ;  /* 0x0000000cb7417221 */ /* 0x004fe20000010000 */
[-CC-:B------:R-:W-:Y:S01]  /*52b0*/  FFMA.FTZ R26, R26, R3.reuse, -R63.reuse ;  /* 0x000000031a1a7223 */ /* 0x180fe2000001083f */
[-CC-:B------:R-:W-:Y:S01]  /*52c0*/  FFMA.FTZ R116, R116, R3.reuse, -R63.reuse ;  /* 0x0000000374747223 */ /* 0x180fe2000001083f */
[-CC-:B------:R-:W-:Y:S01]  /*52d0*/  FFMA.FTZ R30, R30, R3.reuse, -R63.reuse ;  /* 0x000000031e1e7223 */ /* 0x180fe2000001083f */
[----:B------:R-:W-:Y:S01]  /*52e0*/  FFMA.FTZ R56, R56, R3, -R63 ;  /* 0x0000000338387223 */ /* 0x000fe2000001083f */
[----:B------:R-:W-:Y:S01]  /*52f0*/  F2FP.BF16.F32.PACK_AB R181, R14, R181 ;  /* 0x000000b50eb5723e */ /* 0x000fe200000010ff */
[----:B------:R-:W-:Y:S01]  /*5300*/  IMAD.MOV.U32 R78, RZ, RZ, R87 ;  /* 0x000000ffff4e7224 */ /* 0x000fe200078e0057 */
[----:B------:R-:W2:Y:S01]  /*5310*/  MUFU.EX2 R80, R80 ;  /* 0x0000005000507308 */ /* 0x000ea20000000800 */
[----:B---3--:R-:W-:Y:S01]  /*5320*/  FADD.FTZ R12, R20, R65 ;  /* 0x00000041140c7221 */ /* 0x008fe20000010000 */
[----:B------:R-:W-:Y:S01]  /*5330*/  F2FP.BF16.F32.PACK_AB R182, R25, R182 ;  /* 0x000000b619b6723e */ /* 0x000fe200000010ff */
[--C-:B------:R-:W-:Y:S01]  /*5340*/  IMAD.MOV.U32 R76, RZ, RZ, R87.reuse ;  /* 0x000000ffff4c7224 */ /* 0x100fe200078e0057 */
[----:B------:R-:W-:Y:S01]  /*5350*/  F2FP.BF16.F32.PACK_AB R184, R29, R184 ;  /* 0x000000b81db8723e */ /* 0x000fe200000010ff */
[--C-:B------:R-:W-:Y:S01]  /*5360*/  IMAD.MOV.U32 R70, RZ, RZ, R87.reuse ;  /* 0x000000ffff467224 */ /* 0x100fe200078e0057 */
[----:B------:R-:W-:Y:S01]  /*5370*/  F2FP.BF16.F32.PACK_AB R186, R33, R186 ;  /* 0x000000ba21ba723e */ /* 0x000fe200000010ff */
[--C-:B------:R-:W-:Y:S01]  /*5380*/  IMAD.MOV.U32 R68, RZ, RZ, R87.reuse ;  /* 0x000000ffff447224 */ /* 0x100fe200078e0057 */
[----:B------:R-:W3:Y:S01]  /*5390*/  MUFU.EX2 R187, R187 ;  /* 0x000000bb00bb7308 */ /* 0x000ee20000000800 */
[----:B0-----:R-:W-:Y:S01]  /*53a0*/  FADD.FTZ R65, R185, R12 ;  /* 0x0000000cb9417221 */ /* 0x001fe20000010000 */
[----:B------:R-:W-:Y:S01]  /*53b0*/  F2FP.BF16.F32.PACK_AB R188, R35, R188 ;  /* 0x000000bc23bc723e */ /* 0x000fe200000010ff */
[--C-:B------:R-:W-:Y:S01]  /*53c0*/  IMAD.MOV.U32 R67, RZ, RZ, R87.reuse ;  /* 0x000000ffff437224 */ /* 0x100fe200078e0057 */
[----:B------:R-:W-:Y:S01]  /*53d0*/  F2FP.BF16.F32.PACK_AB R177, R36, R177 ;  /* 0x000000b124b1723e */ /* 0x000fe200000010ff */
[--C-:B------:R-:W-:Y:S01]  /*53e0*/  IMAD.MOV.U32 R62, RZ, RZ, R87.reuse ;  /* 0x000000ffff3e7224 */ /* 0x100fe200078e0057 */
[----:B------:R-:W-:Y:S01]  /*53f0*/  F2FP.BF16.F32.PACK_AB R179, R60, R179 ;  /* 0x000000b33cb3723e */ /* 0x000fe200000010ff */
[----:B------:R-:W-:Y:S01]  /*5400*/  IMAD.MOV.U32 R60, RZ, RZ, R87 ;  /* 0x000000ffff3c7224 */ /* 0x000fe200078e0057 */
[----:B------:R-:W0:Y:S01]  /*5410*/  MUFU.EX2 R82, R82 ;  /* 0x0000005200527308 */ /* 0x000e220000000800 */
[C---:B--2---:R-:W-:Y:S01]  /*5420*/  FADD.FTZ R12, R80.reuse, R65 ;  /* 0x00000041500c7221 */ /* 0x044fe20000010000 */
[----:B------:R-:W-:Y:S01]  /*5430*/  F2FP.BF16.F32.PACK_AB R185, R80, R185 ;  /* 0x000000b950b9723e */ /* 0x000fe200000010ff */
[--C-:B------:R-:W-:Y:S01]  /*5440*/  IMAD.MOV.U32 R80, RZ, RZ, R87.reuse ;  /* 0x000000ffff507224 */ /* 0x100fe200078e0057 */
[----:B------:R-:W-:Y:S01]  /*5450*/  F2FP.BF16.F32.PACK_AB R178, R15, R178 ;  /* 0x000000b20fb2723e */ /* 0x000fe200000010ff */
[--C-:B------:R-:W-:Y:S01]  /*5460*/  IMAD.MOV.U32 R58, RZ, RZ, R87.reuse ;  /* 0x000000ffff3a7224 */ /* 0x100fe200078e0057 */
[----:B------:R-:W-:Y:S01]  /*5470*/  F2FP.BF16.F32.PACK_AB R180, R21, R180 ;  /* 0x000000b415b4723e */ /* 0x000fe200000010ff */
[--C-:B------:R-:W-:Y:S01]  /*5480*/  IMAD.MOV.U32 R54, RZ, RZ, R87.reuse ;  /* 0x000000ffff367224 */ /* 0x100fe200078e0057 */
[----:B------:R-:W1:Y:S01]  /*5490*/  MUFU.EX2 R189, R189 ;  /* 0x000000bd00bd7308 */ /* 0x000e620000000800 */
[----:B---3--:R-:W-:Y:S01]  /*54a0*/  FADD.FTZ R65, R187, R12 ;  /* 0x0000000cbb417221 */ /* 0x008fe20000010000 */
[----:B------:R-:W-:Y:S01]  /*54b0*/  F2FP.BF16.F32.PACK_AB R183, R20, R183 ;  /* 0x000000b714b7723e */ /* 0x000fe200000010ff */
[----:B------:R-:W-:-:S02]  /*54c0*/  IMAD.MOV.U32 R45, RZ, RZ, R87 ;  /* 0x000000ffff2d7224 */ /* 0x000fc400078e0057 */
[--C-:B------:R-:W-:Y:S02]  /*54d0*/  IMAD.MOV.U32 R43, RZ, RZ, R87.reuse ;  /* 0x000000ffff2b7224 */ /* 0x100fe400078e0057 */
[----:B------:R-:W-:Y:S01]  /*54e0*/  IMAD.MOV.U32 R41, RZ, RZ, R87 ;  /* 0x000000ffff297224 */ /* 0x000fe200078e0057 */
[----:B------:R-:W2:Y:S01]  /*54f0*/  MUFU.EX2 R84, R84 ;  /* 0x0000005400547308 */ /* 0x000ea20000000800 */
[C---:B0-----:R-:W-:Y:S01]  /*5500*/  FADD.FTZ R12, R82.reuse, R65 ;  /* 0x00000041520c7221 */ /* 0x041fe20000010000 */
[----:B------:R-:W-:Y:S01]  /*5510*/  FADD.FTZ R65, R47, R50 ;  /* 0x000000322f417221 */ /* 0x000fe20000010000 */
[----:B------:R-:W-:Y:S01]  /*5520*/  F2FP.BF16.F32.PACK_AB R187, R82, R187 ;  /* 0x000000bb52bb723e */ /* 0x000fe200000010ff */
[----:B------:R-:W-:Y:S02]  /*5530*/  IMAD.MOV.U32 R82, RZ, RZ, R87 ;  /* 0x000000ffff527224 */ /* 0x000fe400078e0057 */
[----:B------:R-:W-:Y:S01]  /*5540*/  FADD.FTZ R50, R104, R65 ;  /* 0x0000004168327221 */ /* 0x000fe20000010000 */
[--C-:B------:R-:W-:Y:S01]  /*5550*/  IMAD.MOV.U32 R36, RZ, RZ, R87.reuse ;  /* 0x000000ffff247224 */ /* 0x100fe200078e0057 */
[----:B------:R-:W0:Y:S01]  /*5560*/  MUFU.EX2 R191, R191 ;  /* 0x000000bf00bf7308 */ /* 0x000e220000000800 */
[----:B-1----:R-:W-:Y:S01]  /*5570*/  FADD.FTZ R11, R189, R12 ;  /* 0x0000000cbd0b7221 */ /* 0x002fe20000010000 */
[----:B------:R-:W-:Y:S01]  /*5580*/  FADD.FTZ R65, R49, R50 ;  /* 0x0000003231417221 */ /* 0x000fe20000010000 */
[----:B------:R-:W-:-:S02]  /*5590*/  IMAD.MOV.U32 R49, RZ, RZ, R87 ;  /* 0x000000ffff317224 */ /* 0x000fc400078e0057 */
[----:B------:R-:W-:Y:S02]  /*55a0*/  IMAD.MOV.U32 R35, RZ, RZ, R87 ;  /* 0x000000ffff237224 */ /* 0x000fe400078e0057 */
[----:B------:R-:W-:Y:S01]  /*55b0*/  FADD.FTZ R65, R108, R65 ;  /* 0x000000416c417221 */ /* 0x000fe20000010000 */
[----:B------:R-:W-:Y:S01]  /*55c0*/  IMAD.MOV.U32 R33, RZ, RZ, R87 ;  /* 0x000000ffff217224 */ /* 0x000fe200078e0057 */
[----:B------:R-:W1:Y:S01]  /*55d0*/  MUFU.EX2 R86, R86 ;  /* 0x0000005600567308 */ /* 0x000e620000000800 */
[----:B--2---:R-:W-:Y:S01]  /*55e0*/  FADD.FTZ R12, R84, R11 ;  /* 0x0000000b540c7221 */ /* 0x004fe20000010000 */
[----:B------:R-:W-:Y:S01]  /*55f0*/  FADD.FTZ R50, R200, R65 ;  /* 0x00000041c8327221 */ /* 0x000fe20000010000 */
[C---:B------:R-:W-:Y:S01]  /*5600*/  F2FP.BF16.F32.PACK_AB R200, R51.reuse, R200 ;  /* 0x000000c833c8723e */ /* 0x040fe200000010ff */
[--C-:B------:R-:W-:Y:S01]  /*5610*/  IMAD.MOV.U32 R29, RZ, RZ, R87.reuse ;  /* 0x000000ffff1d7224 */ /* 0x100fe200078e0057 */
[----:B------:R-:W-:Y:S01]  /*5620*/  F2FP.BF16.F32.PACK_AB R189, R84, R189 ;  /* 0x000000bd54bd723e */ /* 0x000fe200000010ff */
[----:B------:R-:W-:Y:S01]  /*5630*/  FADD.FTZ R65, R51, R50 ;  /* 0x0000003233417221 */ /* 0x000fe20000010000 */
[----:B------:R-:W-:Y:S01]  /*5640*/  IMAD.MOV.U32 R84, RZ, RZ, R87 ;  /* 0x000000ffff547224 */ /* 0x000fe200078e0057 */
[----:B------:R-:W2:Y:S01]  /*5650*/  MUFU.EX2 R193, R193 ;  /* 0x000000c100c17308 */ /* 0x000ea20000000800 */
[----:B0-----:R-:W-:Y:S01]  /*5660*/  FADD.FTZ R11, R191, R12 ;  /* 0x0000000cbf0b7221 */ /* 0x001fe20000010000 */
[----:B------:R-:W-:Y:S01]  /*5670*/  FADD.FTZ R50, R202, R65 ;  /* 0x00000041ca327221 */ /* 0x000fe20000010000 */
[----:B------:R-:W-:Y:S01]  /*5680*/  F2FP.BF16.F32.PACK_AB R202, R39, R202 ;  /* 0x000000ca27ca723e */ /* 0x000fe200000010ff */
[----:B------:R-:W-:-:S02]  /*5690*/  IMAD.MOV.U32 R51, RZ, RZ, R87 ;  /* 0x000000ffff337224 */ /* 0x000fc400078e0057 */
[----:B------:R-:W-:Y:S01]  /*56a0*/  FADD.FTZ R65, R39, R50 ;  /* 0x0000003227417221 */ /* 0x000fe20000010000 */
[----:B------:R-:W-:Y:S01]  /*56b0*/  IMAD.MOV.U32 R39, RZ, RZ, R87 ;  /* 0x000000ffff277224 */ /* 0x000fe200078e0057 */
[----:B------:R-:W0:Y:S01]  /*56c0*/  MUFU.EX2 R72, R72 ;  /* 0x0000004800487308 */ /* 0x000e220000000800 */
[----:B-1----:R-:W-:Y:S01]  /*56d0*/  FADD.FTZ R12, R86, R11 ;  /* 0x0000000b560c7221 */ /* 0x002fe20000010000 */
[----:B------:R-:W-:Y:S01]  /*56e0*/  FADD.FTZ R50, R204, R65 ;  /* 0x00000041cc327221 */ /* 0x000fe20000010000 */
[----:B------:R-:W-:Y:S01]  /*56f0*/  F2FP.BF16.F32.PACK_AB R191, R86, R191 ;  /* 0x000000bf56bf723e */ /* 0x000fe200000010ff */
[--C-:B------:R-:W-:Y:S02]  /*5700*/  IMAD.MOV.U32 R86, RZ, RZ, R87.reuse ;  /* 0x000000ffff567224 */ /* 0x100fe400078e0057 */
[--C-:B------:R-:W-:Y:S02]  /*5710*/  IMAD.MOV.U32 R65, RZ, RZ, R87.reuse ;  /* 0x000000ffff417224 */ /* 0x100fe400078e0057 */
[----:B------:R-:W1:Y:S01]  /*5720*/  MUFU.EX2 R195, R195 ;  /* 0x000000c300c37308 */ /* 0x000e620000000800 */
[----:B--2---:R-:W-:Y:S01]  /*5730*/  FADD.FTZ R11, R193, R12 ;  /* 0x0000000cc10b7221 */ /* 0x004fe20000010000 */
[----:B------:R-:W-:-:S06]  /*5740*/  IMAD.MOV.U32 R25, RZ, RZ, R87 ;  /* 0x000000ffff197224 */ /* 0x000fcc00078e0057 */
        /* <DEDUP_REMOVED lines=12> */
[----:B------:R-:W0:Y:S01]  /*5810*/  MUFU.EX2 R199, R199 ;  /* 0x000000c700c77308 */ /* 0x000e220000000800 */
[C---:B-1----:R-:W-:Y:S01]  /*5820*/  FADD.FTZ R12, R64.reuse, R11 ;  /* 0x0000000b400c7221 */ /* 0x042fe20000010000 */
[----:B------:R-:W-:Y:S01]  /*5830*/  F2FP.BF16.F32.PACK_AB R197, R64, R197 ;  /* 0x000000c540c5723e */ /* 0x000fe200000010ff */
[----:B------:R-:W-:-:S05]  /*5840*/  IMAD.MOV.U32 R64, RZ, RZ, R87 ;  /* 0x000000ffff407224 */ /* 0x000fca00078e0057 */
[----:B------:R-:W-:Y:S01]  /*5850*/  MUFU.EX2 R206, R206 ;  /* 0x000000ce00ce7308 */ /* 0x000fe20000000800 */
[C---:B--2---:R-:W-:Y:S01]  /*5860*/  FADD.FTZ R63, R27.reuse, R50 ;  /* 0x000000321b3f7221 */ /* 0x044fe20000010000 */
[----:B------:R-:W-:Y:S01]  /*5870*/  F2FP.BF16.F32.PACK_AB R204, R27, R204 ;  /* 0x000000cc1bcc723e */ /* 0x000fe200000010ff */
[--C-:B------:R-:W-:Y:S02]  /*5880*/  IMAD.MOV.U32 R50, RZ, RZ, R87.reuse ;  /* 0x000000ffff327224 */ /* 0x100fe400078e0057 */
[----:B------:R-:W-:-:S03]  /*5890*/  IMAD.MOV.U32 R27, RZ, RZ, R87 ;  /* 0x000000ffff1b7224 */ /* 0x000fc600078e0057 */
[----:B------:R-:W1:Y:S01]  /*58a0*/  MUFU.EX2 R66, R66 ;  /* 0x0000004200427308 */ /* 0x000e620000000800 */
[----:B0-----:R-:W-:-:S07]  /*58b0*/  FADD.FTZ R11, R199, R12 ;  /* 0x0000000cc70b7221 */ /* 0x001fce0000010000 */
[----:B------:R-:W-:Y:S08]  /*58c0*/  MUFU.EX2 R31, R31 ;  /* 0x0000001f001f7308 */ /* 0x000ff00000000800 */
[----:B------:R-:W0:Y:S01]  /*58d0*/  MUFU.EX2 R201, R201 ;  /* 0x000000c900c97308 */ /* 0x000e220000000800 */
[C---:B-1----:R-:W-:Y:S01]  /*58e0*/  FADD.FTZ R12, R66.reuse, R11 ;  /* 0x0000000b420c7221 */ /* 0x042fe20000010000 */
[----:B------:R-:W-:Y:S01]  /*58f0*/  F2FP.BF16.F32.PACK_AB R199, R66, R199 ;  /* 0x000000c742c7723e */ /* 0x000fe200000010ff */
[----:B------:R-:W-:-:S05]  /*5900*/  IMAD.MOV.U32 R66, RZ, RZ, R87 ;  /* 0x000000ffff427224 */ /* 0x000fca00078e0057 */
[----:B------:R-:W-:Y:S08]  /*5910*/  MUFU.EX2 R208, R208 ;  /* 0x000000d000d07308 */ /* 0x000ff00000000800 */
        /* <DEDUP_REMOVED lines=8> */
[----:B------:R1:W-:Y:S01]  /*59a0*/  MUFU.EX2 R209, R32 ;  /* 0x0000002000d17308 */ /* 0x0003e20000000800 */
[----:B0-----:R-:W-:-:S07]  /*59b0*/  FADD.FTZ R11, R203, R12 ;  /* 0x0000000ccb0b7221 */ /* 0x001fce0000010000 */
[----:B------:R-:W0:Y:S01]  /*59c0*/  MUFU.EX2 R52, R52 ;  /* 0x0000003400347308 */ /* 0x000e220000000800 */
[----:B-1----:R-:W-:Y:S01]  /*59d0*/  FADD.FTZ R32, R206, R63 ;  /* 0x0000003fce207221 */ /* 0x002fe20000010000 */
[C---:B------:R-:W-:Y:S01]  /*59e0*/  F2FP.BF16.F32.PACK_AB R206, R31.reuse, R206 ;  /* 0x000000ce1fce723e */ /* 0x040fe200000010ff */
[--C-:B------:R-:W-:Y:S02]  /*59f0*/  IMAD.MOV.U32 R63, RZ, RZ, R87.reuse ;  /* 0x000000ffff3f7224 */ /* 0x100fe400078e0057 */
[----:B------:R-:W-:Y:S01]  /*5a00*/  FADD.FTZ R13, R31, R32 ;  /* 0x000000201f0d7221 */ /* 0x000fe20000010000 */
[----:B------:R-:W-:Y:S02]  /*5a10*/  IMAD.MOV.U32 R31, RZ, RZ, R87 ;  /* 0x000000ffff1f7224 */ /* 0x000fe400078e0057 */
[----:B------:R-:W-:Y:S01]  /*5a20*/  MUFU.EX2 R55, R55 ;  /* 0x0000003700377308 */ /* 0x000fe20000000800 */
[----:B------:R-:W-:Y:S01]  /*5a30*/  FADD.FTZ R32, R208, R13 ;  /* 0x0000000dd0207221 */ /* 0x000fe20000010000 */
[----:B------:R-:W-:-:S03]  /*5a40*/  F2FP.BF16.F32.PACK_AB R208, R53, R208 ;  /* 0x000000d035d0723e */ /* 0x000fc600000010ff */
[----:B------:R-:W-:Y:S01]  /*5a50*/  FADD.FTZ R13, R53, R32 ;  /* 0x00000020350d7221 */ /* 0x000fe20000010000 */
[----:B------:R-:W-:Y:S02]  /*5a60*/  IMAD.MOV.U32 R53, RZ, RZ, R87 ;  /* 0x000000ffff357224 */ /* 0x000fe400078e0057 */
[----:B------:R-:W1:Y:S01]  /*5a70*/  MUFU.EX2 R205, R205 ;  /* 0x000000cd00cd7308 */ /* 0x000e620000000800 */
[C---:B0-----:R-:W-:Y:S01]  /*5a80*/  FADD.FTZ R12, R52.reuse, R11 ;  /* 0x0000000b340c7221 */ /* 0x041fe20000010000 */
[----:B------:R-:W-:Y:S01]  /*5a90*/  F2FP.BF16.F32.PACK_AB R203, R52, R203 ;  /* 0x000000cb34cb723e */ /* 0x000fe200000010ff */
[--C-:B------:R-:W-:Y:S02]  /*5aa0*/  IMAD.MOV.U32 R52, RZ, RZ, R87.reuse ;  /* 0x000000ffff347224 */ /* 0x100fe400078e0057 */
[----:B------:R-:W-:-:S03]  /*5ab0*/  IMAD.MOV.U32 R32, RZ, RZ, R87 ;  /* 0x000000ffff207224 */ /* 0x000fc600078e0057 */
[----:B------:R-:W-:Y:S08]  /*5ac0*/  MUFU.EX2 R212, R212 ;  /* 0x000000d400d47308 */ /* 0x000ff00000000800 */
[----:B------:R-:W0:Y:S01]  /*5ad0*/  MUFU.EX2 R40, R40 ;  /* 0x0000002800287308 */ /* 0x000e220000000800 */
[----:B-1----:R-:W-:-:S07]  /*5ae0*/  FADD.FTZ R11, R205, R12 ;  /* 0x0000000ccd0b7221 */ /* 0x002fce0000010000 */
[----:B------:R-:W-:Y:S08]  /*5af0*/  MUFU.EX2 R57, R57 ;  /* 0x0000003900397308 */ /* 0x000ff00000000800 */
[----:B------:R-:W1:Y:S01]  /*5b00*/  MUFU.EX2 R207, R207 ;  /* 0x000000cf00cf7308 */ /* 0x000e620000000800 */
[C---:B0-----:R-:W-:Y:S01]  /*5b10*/  FADD.FTZ R12, R40.reuse, R11 ;  /* 0x0000000b280c7221 */ /* 0x041fe20000010000 */
[----:B------:R-:W-:Y:S01]  /*5b20*/  F2FP.BF16.F32.PACK_AB R205, R40, R205 ;  /* 0x000000cd28cd723e */ /* 0x000fe200000010ff */
[----:B------:R-:W-:-:S05]  /*5b30*/  IMAD.MOV.U32 R40, RZ, RZ, R87 ;  /* 0x000000ffff287224 */ /* 0x000fca00078e0057 */
[----:B------:R-:W0:Y:S08]  /*5b40*/  MUFU.EX2 R214, R214 ;  /* 0x000000d600d67308 */ /* 0x000e300000000800 */
[----:B------:R2:W-:Y:S01]  /*5b50*/  MUFU.EX2 R211, R24 ;  /* 0x0000001800d37308 */ /* 0x0005e20000000800 */
[----:B-1----:R-:W-:-:S07]  /*5b60*/  FADD.FTZ R11, R207, R12 ;  /* 0x0000000ccf0b7221 */ /* 0x002fce0000010000 */
[----:B------:R-:W1:Y:S01]  /*5b70*/  MUFU.EX2 R44, R44 ;  /* 0x0000002c002c7308 */ /* 0x000e620000000800 */
[----:B--2---:R-:W-:Y:S01]  /*5b80*/  FADD.FTZ R24, R210, R13 ;  /* 0x0000000dd2187221 */ /* 0x004fe20000010000 */
[----:B------:R-:W-:-:S03]  /*5b90*/  F2FP.BF16.F32.PACK_AB R210, R55, R210 ;  /* 0x000000d237d2723e */ /* 0x000fc600000010ff */
[----:B------:R-:W-:Y:S01]  /*5ba0*/  FADD.FTZ R13, R55, R24 ;  /* 0x00000018370d7221 */ /* 0x000fe20000010000 */
[----:B------:R-:W-:Y:S02]  /*5bb0*/  IMAD.MOV.U32 R55, RZ, RZ, R87 ;  /* 0x000000ffff377224 */ /* 0x000fe400078e0057 */
[----:B------:R-:W2:Y:S01]  /*5bc0*/  MUFU.EX2 R59, R59 ;  /* 0x0000003b003b7308 */ /* 0x000ea20000000800 */
[----:B------:R-:W-:Y:S01]  /*5bd0*/  FADD.FTZ R24, R212, R13 ;  /* 0x0000000dd4187221 */ /* 0x000fe20000010000 */
[----:B------:R-:W-:-:S03]  /*5be0*/  F2FP.BF16.F32.PACK_AB R212, R57, R212 ;  /* 0x000000d439d4723e */ /* 0x000fc600000010ff */
[----:B------:R-:W-:Y:S01]  /*5bf0*/  FADD.FTZ R13, R57, R24 ;  /* 0x00000018390d7221 */ /* 0x000fe20000010000 */
[----:B------:R-:W-:Y:S02]  /*5c00*/  IMAD.MOV.U32 R57, RZ, RZ, R87 ;  /* 0x000000ffff397224 */ /* 0x000fe400078e0057 */
[----:B------:R-:W3:Y:S01]  /*5c10*/  MUFU.EX2 R42, R42 ;  /* 0x0000002a002a7308 */ /* 0x000ee20000000800 */
[----:B0-----:R-:W-:Y:S01]  /*5c20*/  FADD.FTZ R12, R214, R13 ;  /* 0x0000000dd60c7221 */ /* 0x001fe20000010000 */
[C---:B-1----:R-:W-:Y:S01]  /*5c30*/  FADD.FTZ R11, R44.reuse, R11 ;  /* 0x0000000b2c0b7221 */ /* 0x042fe20000010000 */
[----:B------:R-:W-:Y:S01]  /*5c40*/  F2FP.BF16.F32.PACK_AB R207, R44, R207 ;  /* 0x000000cf2ccf723e */ /* 0x000fe200000010ff */
[----:B------:R-:W-:-:S04]  /*5c50*/  IMAD.MOV.U32 R44, RZ, RZ, R87 ;  /* 0x000000ffff2c7224 */ /* 0x000fc800078e0057 */
[----:B------:R-:W0:Y:S01]  /*5c60*/  MUFU.EX2 R216, R216 ;  /* 0x000000d800d87308 */ /* 0x000e220000000800 */
[C---:B--2---:R-:W-:Y:S01]  /*5c70*/  FADD.FTZ R13, R59.reuse, R12 ;  /* 0x0000000c3b0d7221 */ /* 0x044fe20000010000 */
[----:B------:R-:W-:Y:S01]  /*5c80*/  F2FP.BF16.F32.PACK_AB R214, R59, R214 ;  /* 0x000000d63bd6723e */ /* 0x000fe200000010ff */
[----:B------:R-:W-:-:S05]  /*5c90*/  IMAD.MOV.U32 R59, RZ, RZ, R87 ;  /* 0x000000ffff3b7224 */ /* 0x000fca00078e0057 */
[----:B------:R1:W2:Y:S01]  /*5ca0*/  MUFU.EX2 R61, R196 ;  /* 0x000000c4003d7308 */ /* 0x0002a20000000800 */
[----:B---3--:R-:W-:-:S04]  /*5cb0*/  FADD.FTZ R12, R42, R11 ;  /* 0x0000000b2a0c7221 */ /* 0x008fc80000010000 */
[C---:B------:R-:W-:Y:S01]  /*5cc0*/  FADD.FTZ R11, R209.reuse, R12 ;  /* 0x0000000cd10b7221 */ /* 0x040fe20000010000 */
[----:B------:R-:W-:Y:S01]  /*5cd0*/  F2FP.BF16.F32.PACK_AB R209, R209, R42 ;  /* 0x0000002ad1d1723e */ /* 0x000fe200000010ff */
[----:B------:R-:W-:Y:S01]  /*5ce0*/  IMAD.MOV.U32 R42, RZ, RZ, R87 ;  /* 0x000000ffff2a7224 */ /* 0x000fe200078e0057 */
[----:B------:R-:W3:Y:S01]  /*5cf0*/  MUFU.EX2 R46, R46 ;  /* 0x0000002e002e7308 */ /* 0x000ee20000000800 */
[----:B0-----:R-:W-:Y:S01]  /*5d00*/  FADD.FTZ R24, R216, R13 ;  /* 0x0000000dd8187221 */ /* 0x001fe20000010000 */
[----:B-1----:R-:W-:Y:S01]  /*5d10*/  F2FP.BF16.F32.PACK_AB R196, R104, R47 ;  /* 0x0000002f68c4723e */ /* 0x002fe200000010ff */
[----:B------:R-:W-:-:S05]  /*5d20*/  IMAD.MOV.U32 R47, RZ, RZ, R87 ;  /* 0x000000ffff2f7224 */ /* 0x000fca00078e0057 */
[----:B------:R-:W0:Y:S01]  /*5d30*/  MUFU.EX2 R218, R218 ;  /* 0x000000da00da7308 */ /* 0x000e220000000800 */
[C---:B--2---:R-:W-:Y:S01]  /*5d40*/  FADD.FTZ R13, R61.reuse, R24 ;  /* 0x000000183d0d7221 */ /* 0x044fe20000010000 */
[----:B------:R-:W-:Y:S01]  /*5d50*/  F2FP.BF16.F32.PACK_AB R216, R61, R216 ;  /* 0x000000d83dd8723e */ /* 0x000fe200000010ff */
[----:B------:R-:W-:-:S05]  /*5d60*/  IMAD.MOV.U32 R61, RZ, RZ, R87 ;  /* 0x000000ffff3d7224 */ /* 0x000fca00078e0057 */
[----:B------:R-:W1:Y:S01]  /*5d70*/  MUFU.EX2 R37, R37 ;  /* 0x0000002500257308 */ /* 0x000e620000000800 */
[----:B---3--:R-:W-:-:S04]  /*5d80*/  FADD.FTZ R12, R46, R11 ;  /* 0x0000000b2e0c7221 */ /* 0x008fc80000010000 */
[C---:B------:R-:W-:Y:S01]  /*5d90*/  FADD.FTZ R11, R211.reuse, R12 ;  /* 0x0000000cd30b7221 */ /* 0x040fe20000010000 */
[----:B------:R-:W-:Y:S01]  /*5da0*/  F2FP.BF16.F32.PACK_AB R211, R211, R46 ;  /* 0x0000002ed3d3723e */ /* 0x000fe200000010ff */
[----:B------:R-:W-:Y:S01]  /*5db0*/  IMAD.MOV.U32 R46, RZ, RZ, R87 ;  /* 0x000000ffff2e7224 */ /* 0x000fe200078e0057 */
[----:B------:R-:W2:Y:S01]  /*5dc0*/  MUFU.EX2 R34, R34 ;  /* 0x0000002200227308 */ /* 0x000ea20000000800 */
[----:B0-----:R-:W-:-:S07]  /*5dd0*/  FADD.FTZ R24, R218, R13 ;  /* 0x0000000dda187221 */ /* 0x001fce0000010000 */
[----:B------:R0:W3:Y:S01]  /*5de0*/  MUFU.EX2 R213, R28 ;  /* 0x0000001c00d57308 */ /* 0x0000e20000000800 */
[C---:B-1----:R-:W-:Y:S01]  /*5df0*/  FADD.FTZ R12, R37.reuse, R24 ;  /* 0x00000018250c7221 */ /* 0x042fe20000010000 */
[----:B------:R-:W-:Y:S01]  /*5e00*/  F2FP.BF16.F32.PACK_AB R218, R37, R218 ;  /* 0x000000da25da723e */ /* 0x000fe200000010ff */
[----:B------:R-:W-:-:S05]  /*5e10*/  IMAD.MOV.U32 R37, RZ, RZ, R87 ;  /* 0x000000ffff257224 */ /* 0x000fca00078e0057 */
[----:B------:R-:W1:Y:S01]  /*5e20*/  MUFU.EX2 R38, R38 ;  /* 0x0000002600267308 */ /* 0x000e620000000800 */
[----:B--2---:R-:W-:Y:S01]  /*5e30*/  FADD.FTZ R24, R34, R11 ;  /* 0x0000000b22187221 */ /* 0x004fe20000010000 */
[----:B0-----:R-:W-:-:S06]  /*5e40*/  IMAD.MOV.U32 R28, RZ, RZ, R87 ;  /* 0x000000ffff1c7224 */ /* 0x001fcc00078e0057 */
[----:B------:R-:W0:Y:S01]  /*5e50*/  MUFU.EX2 R215, R112 ;  /* 0x0000007000d77308 */ /* 0x000e220000000800 */
[C---:B---3--:R-:W-:Y:S01]  /*5e60*/  FADD.FTZ R11, R213.reuse, R24 ;  /* 0x00000018d50b7221 */ /* 0x048fe20000010000 */
[----:B------:R-:W-:Y:S01]  /*5e70*/  F2FP.BF16.F32.PACK_AB R213, R213, R34 ;  /* 0x00000022d5d5723e */ /* 0x000fe200000010ff */
[--C-:B------:R-:W-:Y:S02]  /*5e80*/  IMAD.MOV.U32 R34, RZ, RZ, R87.reuse ;  /* 0x000000ffff227224 */ /* 0x100fe400078e0057 */
[----:B------:R-:W-:-:S03]  /*5e90*/  IMAD.MOV.U32 R24, RZ, RZ, R87 ;  /* 0x000000ffff187224 */ /* 0x000fc600078e0057 */
        /* <DEDUP_REMOVED lines=8> */
[----:B------:R2:W3:Y:S01]  /*5f20*/  MUFU.EX2 R219, R56 ;  /* 0x0000003800db7308 */ /* 0x0004e20000000800 */
[C---:B-1----:R-:W-:Y:S01]  /*5f30*/  FADD.FTZ R11, R217.reuse, R14 ;  /* 0x0000000ed90b7221 */ /* 0x042fe20000010000 */
[----:B------:R-:W-:Y:S01]  /*5f40*/  F2FP.BF16.F32.PACK_AB R217, R217, R26 ;  /* 0x0000001ad9d9723e */ /* 0x000fe200000010ff */
[----:B------:R-:W-:Y:S02]  /*5f50*/  IMAD.MOV.U32 R26, RZ, RZ, R87 ;  /* 0x000000ffff1a7224 */ /* 0x000fe400078e0057 */
[----:B0-----:R-:W-:Y:S01]  /*5f60*/  FADD.FTZ R14, R30, R11 ;  /* 0x0000000b1e0e7221 */ /* 0x001fe20000010000 */
[----:B--2---:R-:W-:-:S03]  /*5f70*/  IMAD.MOV.U32 R56, RZ, RZ, R87 ;  /* 0x000000ffff387224 */ /* 0x004fc600078e0057 */
[C---:B---3--:R-:W-:Y:S01]  /*5f80*/  FADD.FTZ R11, R219.reuse, R14 ;  /* 0x0000000edb0b7221 */ /* 0x048fe20000010000 */
[----:B------:R-:W-:Y:S01]  /*5f90*/  F2FP.BF16.F32.PACK_AB R219, R219, R30 ;  /* 0x0000001edbdb723e */ /* 0x000fe200000010ff */
        /* <DEDUP_REMOVED lines=38> */
[----:B------:R-:W-:Y:S01]  /*6200*/  IMAD.U32 R20, RZ, RZ, UR6 ;  /* 0x00000006ff147e24 */ /* 0x000fe2000f8e00ff */
[----:B------:R-:W-:-:S06]  /*6210*/  UMOV UR7, UR60 ;  /* 0x0000003c00077c82 */ /* 0x000fcc0008000000 */
.L_x_6711:
[----:B------:R-:W-:Y:S01]  /*6220*/  R2UR UR11, R16 ;  /* 0x00000000100b72ca */ /* 0x000fe200000e0000 */
[----:B------:R-:W-:Y:S01]  /*6230*/  UIADD3 UR60, UR7, 0x1, URZ ;  /* 0x00000001073c7890 */ /* 0x000fe2000fffe03f */
[----:B------:R-:W-:-:S03]  /*6240*/  R2UR UR10, R20 ;  /* 0x00000000140a72ca */ /* 0x000fc600000e0000 */
[----:B------:R-:W-:-:S04]  /*6250*/  UISETP.NE.AND UP0, UPT, UR60, 0x2, UPT ;  /* 0x000000023c00788c */ /* 0x000fc8000bf05270 */
[----:B------:R-:W-:Y:S02]  /*6260*/  USEL UR6, URZ, 0x1, UP0 ;  /* 0x000000013f067887 */ /* 0x000fe40008000000 */
[----:B------:R-:W-:Y:S02]  /*6270*/  USEL UR60, UR60, URZ, UP0 ;  /* 0x0000003f3c3c7287 */ /* 0x000fe40008000000 */
[----:B------:R-:W-:Y:S02]  /*6280*/  ISETP.NE.AND P3, PT, RZ, UR11, PT ;  /* 0x0000000bff007c0c */ /* 0x000fe4000bf65270 */
[----:B------:R-:W-:-:S06]  /*6290*/  ULOP3.LUT UR6, UR10, UR6, URZ, 0x3c, !UPT ;  /* 0x000000060a067292 */ /* 0x000fcc000f8e3c3f */
[----:B------:R-:W-:-:S05]  /*62a0*/  IMAD.U32 R2, RZ, RZ, UR6 ;  /* 0x00000006ff027e24 */ /* 0x000fca000f8e00ff */
[----:B------:R-:W-:Y:S05]  /*62b0*/  @P3 BRA `(.L_x_6703) ;  /* 0x0000000000303947 */ /* 0x000fea0003800000 */
[----:B------:R-:W-:Y:S05]  /*62c0*/  @!P0 BRA `(.L_x_6704) ;  /* 0x0000000000048947 */ /* 0x000fea0003800000 */
[----:B------:R-:W-:Y:S01]  /*62d0*/  BPT.TRAP 0x1 ;  /* 0x000000040000795c */ /* 0x000fe20000300000 */
.L_x_6704:
[----:B------:R-:W-:Y:S01]  /*62e0*/  R2UR UR10, R2 ;  /* 0x00000000020a72ca */ /* 0x000fe200000e0000 */
[----:B------:R-:W-:-:S12]  /*62f0*/  ULEA UR6, UR60, UR61, 0x3 ;  /* 0x0000003d3c067291 */ /* 0x000fd8000f8e183f */
[----:B------:R-:W-:-:S05]  /*6300*/  IMAD.U32 R3, RZ, RZ, UR10 ;  /* 0x0000000aff037e24 */ /* 0x000fca000f8e00ff */
[----:B------:R-:W-:-:S04]  /*6310*/  SHF.L.U32 R3, R3, 0x1f, RZ ;  /* 0x0000001f03037819 */ /* 0x000fc800000006ff */
[----:B------:R0:W1:Y:S01]  /*6320*/  SYNCS.PHASECHK.TRANS64.TRYWAIT P2, [UR6+0x34830], R3 ;  /* 0x03483003ff0075a7 */ /* 0x0000620008040146 */
[----:B------:R-:W-:Y:S05]  /*6330*/  @!P0 BRA `(.L_x_6705) ;  /* 0x0000000000048947 */ /* 0x000fea0003800000 */
[----:B------:R-:W-:Y:S01]  /*6340*/  BPT.TRAP 0x1 ;  /* 0x000000040000795c */ /* 0x000fe20000300000 */
.L_x_6705:
[----:B-1----:R-:W-:Y:S05]  /*6350*/  @P2 BRA `(.L_x_6703) ;  /* 0x0000000000082947 */ /* 0x002fea0003800000 */
[----:B------:R-:W1:Y:S02]  /*6360*/  SYNCS.PHASECHK.TRANS64.TRYWAIT P2, [UR6+0x34830], R3 ;  /* 0x03483003ff0075a7 */ /* 0x000e640008040146 */
[----:B-1----:R-:W-:Y:S05]  /*6370*/  @!P2 BRA `(.L_x_6706) ;  /* 0x000000a80030a947 */ /* 0x002fea0003800000 */
.L_x_6703:
[----:B-1----:R-:W1:Y:S01]  /*6380*/  S2R R10, SR_TID.X ;  /* 0x00000000000a7919 */ /* 0x002e620000002100 */
[----:B------:R-:W-:Y:S01]  /*6390*/  R2UR UR6, R0 ;  /* 0x00000000000672ca */ /* 0x000fe200000e0000 */
[----:B------:R-:W-:Y:S01]  /*63a0*/  UMOV UR59, 0x40000040 ;  /* 0x40000040003b7882 */ /* 0x000fe20000000000 */
        /* <DEDUP_REMOVED lines=10> */
[----:B------:R-:W-:Y:S01]  /*6450*/  R2UR UR18, R6 ;  /* 0x00000000061272ca */ /* 0x000fe200000e0000 */
[----:B------:R-:W-:Y:S01]  /*6460*/  UIMAD UR6, UR60, 0xb00, UR6 ;  /* 0x00000b003c0678a4 */ /* 0x000fe2000f8e0206 */
[----:B------:R-:W-:Y:S01]  /*6470*/  R2UR UR19, R7 ;  /* 0x00000000071372ca */ /* 0x000fe200000e0000 */
[----:B------:R-:W-:Y:S01]  /*6480*/  UMOV UR56, UR14 ;  /* 0x0000000e00387c82 */ /* 0x000fe20008000000 */
[----:B------:R-:W-:Y:S01]  /*6490*/  UMOV UR24, UR14 ;  /* 0x0000000e00187c82 */ /* 0x000fe20008000000 */
[----:B------:R-:W-:Y:S01]  /*64a0*/  UMOV UR57, UR15 ;  /* 0x0000000f00397c82 */ /* 0x000fe20008000000 */
[----:B------:R-:W-:-:S02]  /*64b0*/  UIADD3 UR26, UR6, 0x80, URZ ;  /* 0x00000080061a7890 */ /* 0x000fc4000fffe03f */
[----:B------:R-:W-:Y:S01]  /*64c0*/  UMOV UR58, UR6 ;  /* 0x00000006003a7c82 */ /* 0x000fe20008000000 */
[----:B------:R-:W-:Y:S01]  /*64d0*/  UMOV UR25, UR15 ;  /* 0x0000000f00197c82 */ /* 0x000fe20008000000 */
[----:B------:R-:W-:Y:S01]  /*64e0*/  UIADD3 UR30, UR6, 0x100, URZ ;  /* 0x00000100061e7890 */ /* 0x000fe2000fffe03f */
[----:B------:R-:W-:Y:S01]  /*64f0*/  UMOV UR28, UR14 ;  /* 0x0000000e001c7c82 */ /* 0x000fe20008000000 */
[----:B------:R-:W-:Y:S01]  /*6500*/  UMOV UR29, UR15 ;  /* 0x0000000f001d7c82 */ /* 0x000fe20008000000 */
[----:B------:R-:W-:Y:S01]  /*6510*/  UIADD3 UR34, UR6, 0x180, URZ ;  /* 0x0000018006227890 */ /* 0x000fe2000fffe03f */
[----:B------:R-:W-:Y:S01]  /*6520*/  UMOV UR32, UR14 ;  /* 0x0000000e00207c82 */ /* 0x000fe20008000000 */
[----:B------:R-:W-:Y:S01]  /*6530*/  UMOV UR33, UR15 ;  /* 0x0000000f00217c82 */ /* 0x000fe20008000000 */
[----:B------:R-:W-:Y:S01]  /*6540*/  UIADD3 UR38, UR6, 0x200, URZ ;  /* 0x0000020006267890 */ /* 0x000fe2000fffe03f */
[----:B-1----:R-:W-:Y:S01]  /*6550*/  SHF.R.U32.HI R10, RZ, 0x7, R10 ;  /* 0x00000007ff0a7819 */ /* 0x002fe2000001160a */
[----:B------:R-:W-:Y:S01]  /*6560*/  UMOV UR36, UR14 ;  /* 0x0000000e00247c82 */ /* 0x000fe20008000000 */
[----:B------:R-:W-:Y:S01]  /*6570*/  UMOV UR37, UR15 ;  /* 0x0000000f00257c82 */ /* 0x000fe20008000000 */
[----:B------:R-:W-:-:S02]  /*6580*/  UIADD3 UR42, UR6, 0x280, URZ ;  /* 0x00000280062a7890 */ /* 0x000fc4000fffe03f */
[----:B0-----:R-:W-:Y:S01]  /*6590*/  VIADD R3, R10, 0x8 ;  /* 0x000000080a037836 */ /* 0x001fe20000000000 */
[----:B------:R-:W-:Y:S01]  /*65a0*/  UMOV UR40, UR14 ;  /* 0x0000000e00287c82 */ /* 0x000fe20008000000 */
[----:B------:R-:W-:Y:S01]  /*65b0*/  UMOV UR41, UR15 ;  /* 0x0000000f00297c82 */ /* 0x000fe20008000000 */
[----:B------:R-:W-:Y:S02]  /*65c0*/  UIADD3 UR46, UR6, 0x300, URZ ;  /* 0x00000300062e7890 */ /* 0x000fe4000fffe03f */
[----:B------:R0:W-:Y:S01]  /*65d0*/  BAR.SYNC.DEFER_BLOCKING R3, 0x100 ;  /* 0x000400030000751d */ /* 0x0001e20000010000 */
        /* <DEDUP_REMOVED lines=9> */
[----:B------:R-:W-:Y:S01]  /*6670*/  UMOV UR11, 0x40000040 ;  /* 0x40000040000b7882 */ /* 0x000fe20000000000 */
[----:B------:R-:W-:Y:S01]  /*6680*/  UIADD3 UR22, UR6, 0x586, URZ ;  /* 0x0000058606167890 */ /* 0x000fe2000fffe03f */
[----:B------:R-:W-:Y:S01]  /*6690*/  UMOV UR23, 0x40000040 ;  /* 0x4000004000177882 */ /* 0x000fe20000000000 */
        /* <DEDUP_REMOVED lines=70> */
[----:B------:R-:W-:Y:S02]  /*6b00*/  R2UR UR14, R4 ;  /* 0x00000000040e72ca */ /* 0x000fe400000e0000 */
[----:B------:R-:W-:Y:S01]  /*6b10*/  R2UR UR15, R5 ;  /* 0x00000000050f72ca */ /* 0x000fe200000e0000 */
        /* <DEDUP_REMOVED lines=490> */
[----:B0-----:R-:W-:Y:S05]  /*89c0*/  @P3 BRA `(.L_x_6707) ;  /* 0x0000000000303947 */ /* 0x001fea0003800000 */
[----:B------:R-:W-:Y:S05]  /*89d0*/  @!P0 BRA `(.L_x_6708) ;  /* 0x0000000000048947 */ /* 0x000fea0003800000 */
[----:B------:R-:W-:Y:S01]  /*89e0*/  BPT.TRAP 0x1 ;  /* 0x000000040000795c */ /* 0x000fe20000300000 */
.L_x_6708:
[----:B------:R-:W-:Y:S01]  /*89f0*/  R2UR UR10, R20 ;  /* 0x00000000140a72ca */ /* 0x000fe200000e0000 */
[----:B------:R-:W-:-:S12]  /*8a00*/  ULEA UR6, UR7, UR61, 0x3 ;  /* 0x0000003d07067291 */ /* 0x000fd8000f8e183f */
[----:B------:R-:W-:-:S05]  /*8a10*/  IMAD.U32 R3, RZ, RZ, UR10 ;  /* 0x0000000aff037e24 */ /* 0x000fca000f8e00ff */
[----:B------:R-:W-:-:S04]  /*8a20*/  SHF.L.U32 R3, R3, 0x1f, RZ ;  /* 0x0000001f03037819 */ /* 0x000fc800000006ff */
[----:B------:R0:W1:Y:S01]  /*8a30*/  SYNCS.PHASECHK.TRANS64.TRYWAIT P2, [UR6+0x34850], R3 ;  /* 0x03485003ff0075a7 */ /* 0x0000620008040146 */
[----:B------:R-:W-:Y:S05]  /*8a40*/  @!P0 BRA `(.L_x_6709) ;  /* 0x0000000000048947 */ /* 0x000fea0003800000 */
[----:B------:R-:W-:Y:S01]  /*8a50*/  BPT.TRAP 0x1 ;  /* 0x000000040000795c */ /* 0x000fe20000300000 */
.L_x_6709:
[----:B-1----:R-:W-:Y:S05]  /*8a60*/  @P2 BRA `(.L_x_6707) ;  /* 0x0000000000082947 */ /* 0x002fea0003800000 */
[----:B------:R-:W1:Y:S02]  /*8a70*/  SYNCS.PHASECHK.TRANS64.TRYWAIT P2, [UR6+0x34850], R3 ;  /* 0x03485003ff0075a7 */ /* 0x000e640008040146 */
[----:B-1----:R-:W-:Y:S05]  /*8a80*/  @!P2 BRA `(.L_x_6710) ;  /* 0x000000800084a947 */ /* 0x002fea0003800000 */
.L_x_6707:
[----:B------:R-:W-:Y:S01]  /*8a90*/  UIADD3 UR6, UR61, 0x400, URZ ;  /* 0x000004003d067890 */ /* 0x000fe2000fffe03f */
[----:B------:R-:W-:Y:S01]  /*8aa0*/  WARPGROUP.ARRIVE ;  /* 0x00000000000079c5 */ /* 0x000fe20000000000 */
[----:B------:R-:W-:Y:S01]  /*8ab0*/  UMOV UR11, 0x40000040 ;  /* 0x40000040000b7882 */ /* 0x000fe20000000000 */
[----:B-1----:R-:W-:Y:S01]  /*8ac0*/  FMNMX.FTZ R10, R168, R15, !PT ;  /* 0x0000000fa80a7209 */ /* 0x002fe20007810000 */
[----:B------:R-:W-:-:S03]  /*8ad0*/  USHF.R.U32.HI UR6, URZ, 0x4, UR6 ;  /* 0x000000043f067899 */ /* 0x000fc60008011606 */
[----:B------:R-:W1:Y:S01]  /*8ae0*/  S2R R232, SR_TID.X ;  /* 0x0000000000e87919 */ /* 0x000e620000002100 */
[C---:B------:R-:W-:Y:S01]  /*8af0*/  ISETP.GT.AND P2, PT, R14.reuse, RZ, PT ;  /* 0x000000ff0e00720c */ /* 0x040fe20003f44270 */
[----:B------:R-:W-:Y:S01]  /*8b00*/  VIADD R14, R14, 0xffffffff ;  /* 0xffffffff0e0e7836 */ /* 0x000fe20000000000 */
[----:B------:R-:W-:Y:S01]  /*8b10*/  ULOP3.LUT UR6, UR6, 0x3fff, URZ, 0xc0, !UPT ;  /* 0x00003fff06067892 */ /* 0x000fe2000f8ec03f */
[----:B0-----:R-:W-:-:S03]  /*8b20*/  FMNMX.FTZ R3, R169, R10, !PT ;  /* 0x0000000aa9037209 */ /* 0x001fc60007810000 */
[----:B------:R-:W-:Y:S01]  /*8b30*/  ULOP3.LUT UR6, UR6, 0x5800000, URZ, 0xfc, !UPT ;  /* 0x0580000006067892 */ /* 0x000fe2000f8efc3f */
[----:B------:R-:W-:-:S03]  /*8b40*/  FMNMX.FTZ R10, R172, R3, !PT ;  /* 0x00000003ac0a7209 */ /* 0x000fc60007810000 */
[----:B------:R-:W-:Y:S01]  /*8b50*/  UIMAD UR6, UR7, 0xb00, UR6 ;  /* 0x00000b00070678a4 */ /* 0x000fe2000f8e0206 */
[----:B------:R-:W-:-:S04]  /*8b60*/  FMNMX.FTZ R3, R173, R10, !PT ;  /* 0x0000000aad037209 */ /* 0x000fc80007810000 */
[----:B------:R-:W-:Y:S02]  /*8b70*/  FMNMX.FTZ R10, R160, R3, !PT ;  /* 0x00000003a00a7209 */ /* 0x000fe40007810000 */
[----:B------:R-:W-:Y:S02]  /*8b80*/  UMOV UR10, UR6 ;  /* 0x00000006000a7c82 */ /* 0x000fe40008000000 */
[----:B------:R-:W-:Y:S01]  /*8b90*/  HGMMA.64x128x16.F32.BF16 R24, R176, gdesc[UR8].tnspB, R24, gsb0 ;  /* 0x41e00008b0187df0 */ /* 0x000fe20008001818 */
[----:B------:R-:W-:Y:S01]  /*8ba0*/  UIADD3 UR10, UR6, 0x80, URZ ;  /* 0x00000080060a7890 */ /* 0x000fe2000fffe03f */
[----:B------:R-:W-:Y:S01]  /*8bb0*/  FMNMX.FTZ R3, R161, R10, !PT ;  /* 0x0000000aa1037209 */ /* 0x000fe20007810000 */
[----:B------:R-:W-:-:S03]  /*8bc0*/  UMOV UR11, 0x40000040 ;  /* 0x40000040000b7882 */ /* 0x000fc60000000000 */
[----:B------:R-:W-:-:S04]  /*8bd0*/  FMNMX.FTZ R10, R164, R3, !PT ;  /* 0x00000003a40a7209 */ /* 0x000fc80007810000 */
[----:B------:R-:W-:Y:S02]  /*8be0*/  FMNMX.FTZ R3, R165, R10, !PT ;  /* 0x0000000aa5037209 */ /* 0x000fe40007810000 */
[----:B-1----:R-:W-:Y:S02]  /*8bf0*/  SHF.R.U32.HI R232, RZ, 0x7, R232 ;  /* 0x00000007ffe87819 */ /* 0x002fe400000116e8 */
        /* <DEDUP_REMOVED lines=36> */
[----:B------:R-:W-:Y:S01]  /*8e40*/  HGMMA.64x128x16.F32.BF16 R24, R180, gdesc[UR8].tnspB, R24, gsb0 ;  /* 0x41e00008b4187df0 */ /* 0x000fe20008001818 */
[----:B------:R-:W-:Y:S01]  /*8e50*/  UIADD3 UR10, UR6, 0x100, URZ ;  /* 0x00000100060a7890 */ /* 0x000fe2000fffe03f */
[----:B------:R-:W-:Y:S01]  /*8e60*/  UMOV UR11, 0x40000040 ;  /* 0x40000040000b7882 */ /* 0x000fe20000000000 */
[----:B------:R-:W-:Y:S02]  /*8e70*/  FMNMX.FTZ R10, R92, R3, !PT ;  /* 0x000000035c0a7209 */ /* 0x000fe40007810000 */
[----:B------:R-:W0:Y:S02]  /*8e80*/  LDC R3, c[0x0][0x988] ;  /* 0x00026200ff037b82 */ /* 0x000e240000000800 */
[----:B------:R-:W-:-:S05]  /*8e90*/  FMNMX.FTZ R21, R93, R10, !PT ;  /* 0x0000000a5d157209 */ /* 0x000fca0007810000 */
[----:B------:R-:W1:Y:S02]  /*8ea0*/  SHFL.BFLY PT, R10, R21, 0x2, 0x1f ;  /* 0x0c401f00150a7f89 */ /* 0x000e6400000e0000 */
[----:B-1----:R-:W-:-:S05]  /*8eb0*/  FMNMX.FTZ R177, R21, R10, !PT ;  /* 0x0000000a15b17209 */ /* 0x002fca0007810000 */
[----:B------:R-:W1:Y:S02]  /*8ec0*/  SHFL.BFLY PT, R10, R177, 0x1, 0x1f ;  /* 0x0c201f00b10a7f89 */ /* 0x000e6400000e0000 */
[----:B-1----:R-:W-:-:S05]  /*8ed0*/  FMNMX.FTZ R10, R177, R10, !PT ;  /* 0x0000000ab10a7209 */ /* 0x002fca0007810000 */
[----:B------:R-:W-:-:S04]  /*8ee0*/  FADD.FTZ R20, -R10, R15 ;  /* 0x0000000f0a147221 */ /* 0x000fc80000010100 */
[-C--:B0-----:R-:W-:Y:S01]  /*8ef0*/  FMUL.FTZ R15, R20, R3.reuse ;  /* 0x00000003140f7220 */ /* 0x081fe20000410000 */
[----:B------:R-:W-:-:S04]  /*8f00*/  FMUL.FTZ R20, R10, R3 ;  /* 0x000000030a147220 */ /* 0x000fc80000410000 */
        /* <DEDUP_REMOVED lines=25> */
[----:B------:R-:W0:Y:S08]  /*90a0*/  MUFU.EX2 R176, R176 ;  /* 0x000000b000b07308 */ /* 0x000e300000000800 */
[----:B------:R-:W1:Y:S08]  /*90b0*/  MUFU.EX2 R21, R21 ;  /* 0x0000001500157308 */ /* 0x000e700000000800 */
[----:B------:R-:W-:Y:S01]  /*90c0*/  MUFU.EX2 R178, R178 ;  /* 0x000000b200b27308 */ /* 0x000fe20000000800 */
[----:B0-----:R-:W-:-:S07]  /*90d0*/  FFMA.FTZ R12, R15, R12, R176 ;  /* 0x0000000c0f0c7223 */ /* 0x001fce00000100b0 */
[----:B------:R-:W-:Y:S01]  /*90e0*/  MUFU.EX2 R169, R169 ;  /* 0x000000a900a97308 */ /* 0x000fe20000000800 */
[----:B-1----:R-:W-:Y:S01]  /*90f0*/  F2FP.BF16.F32.PACK_AB R176, R21, R176 ;  /* 0x000000b015b0723e */ /* 0x002fe200000010ff */
[----:B------:R-:W-:Y:S02]  /*9100*/  WARPGROUP.DEPBAR.LE gsb0, 0x0 ;  /* 0x00008000000079c5 */ /* 0x000fe40000010000 */
[----:B------:R-:W-:Y:S01]  /*9110*/  WARPGROUP.ARRIVE ;  /* 0x00000000000079c5 */ /* 0x000fe20000000000 */
[-CC-:B------:R-:W-:Y:S01]  /*9120*/  FFMA.FTZ R180, R160, R3.reuse, -R20.reuse ;  /* 0x00000003a0b47223 */ /* 0x180fe20000010814 */
[----:B------:R-:W-:Y:S02]  /*9130*/  FFMA.FTZ R182, R164, R3, -R20 ;  /* 0x00000003a4b67223 */ /* 0x000fe40000010814 */
[----:B------:R-:W-:Y:S02]  /*9140*/  MUFU.EX2 R173, R173 ;  /* 0x000000ad00ad7308 */ /* 0x000fe40000000800 */
[----:B------:R-:W-:Y:S01]  /*9150*/  HGMMA.64x128x16.F32.BF16 R24, R184, gdesc[UR8].tnspB, R24, gsb0 ;  /* 0x41e00008b8187df0 */ /* 0x000fe20008001818 */
[----:B------:R-:W-:Y:S01]  /*9160*/  UIADD3 UR10, UR6, 0x180, URZ ;  /* 0x00000180060a7890 */ /* 0x000fe2000fffe03f */
[----:B------:R-:W-:-:S04]  /*9170*/  UMOV UR11, 0x40000040 ;  /* 0x40000040000b7882 */ /* 0x000fc80000000000 */
        /* <DEDUP_REMOVED lines=20> */
[--C-:B------:R-:W-:Y:S01]  /*92c0*/  FFMA.FTZ R184, R152, R3, -R20.reuse ;  /* 0x0000000398b87223 */ /* 0x100fe20000010814 */
[----:B------:R-:W-:Y:S01]  /*92d0*/  FMNMX.FTZ R152, R170, R13, !PT ;  /* 0x0000000daa987209 */ /* 0x000fe20007810000 */
[----:B------:R-:W-:Y:S02]  /*92e0*/  FFMA.FTZ R186, R156, R3, -R20 ;  /* 0x000000039cba7223 */ /* 0x000fe40000010814 */
[----:B------:R-:W-:Y:S01]  /*92f0*/  MUFU.EX2 R89, R89 ;  /* 0x0000005900597308 */ /* 0x000fe20000000800 */
[----:B------:R-:W-:Y:S01]  /*9300*/  HGMMA.64x128x16.F32.BF16 R24, R188, gdesc[UR8].tnspB, R24, gsb0 ;  /* 0x41e00008bc187df0 */ /* 0x000fe20008001818 */
[----:B------:R-:W-:Y:S01]  /*9310*/  UIADD3 UR10, UR6, 0x200, URZ ;  /* 0x00000200060a7890 */ /* 0x000fe2000fffe03f */
[----:B------:R-:W-:Y:S01]  /*9320*/  FMNMX.FTZ R153, R171, R152, !PT ;  /* 0x00000098ab997209 */ /* 0x000fe20007810000 */
[----:B------:R-:W-:-:S03]  /*9330*/  UMOV UR11, 0x40000040 ;  /* 0x40000040000b7882 */ /* 0x000fc60000000000 */
[----:B------:R-:W-:Y:S01]  /*9340*/  FMNMX.FTZ R152, R174, R153, !PT ;  /* 0x00000099ae987209 */ /* 0x000fe20007810000 */
[----:B------:R-:W-:Y:S01]  /*9350*/  FFMA.FTZ R153, R157, R3, -R20 ;  /* 0x000000039d997223 */ /* 0x000fe20000010814 */
[----:B------:R-:W-:Y:S02]  /*9360*/  MUFU.EX2 R184, R184 ;  /* 0x000000b800b87308 */ /* 0x000fe40000000800 */
[----:B------:R-:W-:-:S04]  /*9370*/  FMNMX.FTZ R157, R175, R152, !PT ;  /* 0x00000098af9d7209 */ /* 0x000fc80007810000 */
[----:B------:R-:W-:Y:S02]  /*9380*/  FMNMX.FTZ R152, R162, R157, !PT ;  /* 0x0000009da2987209 */ /* 0x000fe40007810000 */
[----:B------:R-:W-:Y:S02]  /*9390*/  MUFU.EX2 R186, R186 ;  /* 0x000000ba00ba7308 */ /* 0x000fe40000000800 */
[----:B------:R-:W-:-:S06]  /*93a0*/  FMNMX.FTZ R157, R163, R152, !PT ;  /* 0x00000098a39d7209 */ /* 0x000fcc0007810000 */
[----:B------:R-:W-:Y:S08]  /*93b0*/  MUFU.EX2 R153, R153 ;  /* 0x0000009900997308 */ /* 0x000ff00000000800 */
[----:B------:R-:W-:Y:S01]  /*93c0*/  MUFU.EX2 R92, R92 ;  /* 0x0000005c005c7308 */ /* 0x000fe20000000800 */
[----:B------:R-:W-:Y:S02]  /*93d0*/  WARPGROUP.DEPBAR.LE gsb0, 0x0 ;  /* 0x00008000000079c5 */ /* 0x000fe40000010000 */
[----:B------:R-:W-:Y:S01]  /*93e0*/  WARPGROUP.ARRIVE ;  /* 0x00000000000079c5 */ /* 0x000fe20000000000 */
[--C-:B------:R-:W-:Y:S01]  /*93f0*/  FFMA.FTZ R188, R144, R3, -R20.reuse ;  /* 0x0000000390bc7223 */ /* 0x100fe20000010814 */
[----:B------:R-:W-:Y:S01]  /*9400*/  FMNMX.FTZ R144, R166, R157, !PT ;  /* 0x0000009da6907209 */ /* 0x000fe20007810000 */
[----:B------:R-:W-:-:S03]  /*9410*/  FFMA.FTZ R190, R148, R3, -R20 ;  /* 0x0000000394be7223 */ /* 0x000fc60000010814 */
[----:B------:R-:W-:Y:S01]  /*9420*/  HGMMA.64x128x16.F32.BF16 R24, R192, gdesc[UR8].tnspB, R24, gsb0 ;  /* 0x41e00008c0187df0 */ /* 0x000fe20008001818 */
[----:B------:R-:W-:Y:S01]  /*9430*/  UIADD3 UR10, UR6, 0x280, URZ ;  /* 0x00000280060a7890 */ /* 0x000fe2000fffe03f */
[----:B------:R-:W-:Y:S01]  /*9440*/  FMNMX.FTZ R157, R167, R144, !PT ;  /* 0x00000090a79d7209 */ /* 0x000fe20007810000 */
[----:B------:R-:W-:Y:S01]  /*9450*/  UMOV UR11, 0x40000040 ;  /* 0x40000040000b7882 */ /* 0x000fe20000000000 */
[----:B------:R-:W-:Y:S02]  /*9460*/  MUFU.EX2 R188, R188 ;  /* 0x000000bc00bc7308 */ /* 0x000fe40000000800 */
[----:B------:R-:W-:-:S04]  /*9470*/  FMNMX.FTZ R144, R154, R157, !PT ;  /* 0x0000009d9a907209 */ /* 0x000fc80007810000 */
[----:B------:R-:W-:Y:S02]  /*9480*/  FMNMX.FTZ R157, R155, R144, !PT ;  /* 0x000000909b9d7209 */ /* 0x000fe40007810000 */
[----:B------:R-:W-:Y:S02]  /*9490*/  MUFU.EX2 R190, R190 ;  /* 0x000000be00be7308 */ /* 0x000fe40000000800 */
[----:B------:R-:W-:-:S04]  /*94a0*/  FMNMX.FTZ R144, R158, R157, !PT ;  /* 0x0000009d9e907209 */ /* 0x000fc80007810000 */
[----:B------:R-:W-:-:S04]  /*94b0*/  FMNMX.FTZ R157, R159, R144, !PT ;  /* 0x000000909f9d7209 */ /* 0x000fc80007810000 */
[----:B------:R-:W-:-:S04]  /*94c0*/  FMNMX.FTZ R144, R146, R157, !PT ;  /* 0x0000009d92907209 */ /* 0x000fc80007810000 */
[----:B------:R-:W-:Y:S01]  /*94d0*/  FMNMX.FTZ R157, R147, R144, !PT ;  /* 0x00000090939d7209 */ /* 0x000fe20007810000 */
        /* <DEDUP_REMOVED lines=21> */
[-CC-:B------:R-:W-:Y:S01]  /*9630*/  FFMA.FTZ R157, R129, R3.reuse, -R20.reuse ;  /* 0x00000003819d7223 */ /* 0x180fe20000010814 */
[----:B------:R-:W-:Y:S02]  /*9640*/  FFMA.FTZ R198, R132, R3, -R20 ;  /* 0x0000000384c67223 */ /* 0x000fe40000010814 */
        /* <DEDUP_REMOVED lines=8> */
[----:B------:R-:W-:Y:S01]  /*96d0*/  FMNMX.FTZ R128, R126, R129, !PT ;  /* 0x000000817e807209 */ /* 0x000fe20007810000 */
[----:B------:R-:W-:-:S03]  /*96e0*/  FFMA.FTZ R129, R133, R3, -R20 ;  /* 0x0000000385817223 */ /* 0x000fc60000010814 */
[----:B------:R-:W-:Y:S02]  /*96f0*/  FMNMX.FTZ R133, R127, R128, !PT ;  /* 0x000000807f857209 */ /* 0x000fe40007810000 */
[----:B------:R-:W-:Y:S02]  /*9700*/  MUFU.EX2 R198, R198 ;  /* 0x000000c600c67308 */ /* 0x000fe40000000800 */
[----:B------:R-:W-:-:S04]  /*9710*/  FMNMX.FTZ R128, R114, R133, !PT ;  /* 0x0000008572807209 */ /* 0x000fc80007810000 */
[----:B------:R-:W-:Y:S02]  /*9720*/  FMNMX.FTZ R133, R115, R128, !PT ;  /* 0x0000008073857209 */ /* 0x000fe40007810000 */
        /* <DEDUP_REMOVED lines=27> */
[----:B------:R-:W-:Y:S01]  /*98e0*/  UIADD3 UR6, UR6, 0x500, URZ ;  /* 0x0000050006067890 */ /* 0x000fe2000fffe03f */
[----:B------:R-:W-:Y:S01]  /*98f0*/  MUFU.EX2 R204, R204 ;  /* 0x000000cc00cc7308 */ /* 0x000fe20000000800 */
[----:B------:R-:W-:-:S04]  /*9900*/  FMNMX.FTZ R112, R90, R133, !PT ;  /* 0x000000855a707209 */ /* 0x000fc80007810000 */
[----:B------:R-:W-:-:S03]  /*9910*/  FMNMX.FTZ R133, R91, R112, !PT ;  /* 0x000000705b857209 */ /* 0x000fc60007810000 */
[----:B------:R-:W-:Y:S01]  /*9920*/  MUFU.EX2 R206, R206 ;  /* 0x000000ce00ce7308 */ /* 0x000fe20000000800 */
[----:B------:R-:W-:-:S04]  /*9930*/  FMNMX.FTZ R112, R94, R133, !PT ;  /* 0x000000855e707209 */ /* 0x000fc80007810000 */
[----:B------:R-:W-:-:S05]  /*9940*/  FMNMX.FTZ R112, R95, R112, !PT ;  /* 0x000000705f707209 */ /* 0x000fca0007810000 */
[----:B------:R-:W0:Y:S02]  /*9950*/  SHFL.BFLY PT, R133, R112, 0x2, 0x1f ;  /* 0x0c401f0070857f89 */ /* 0x000e2400000e0000 */
[----:B0-----:R-:W-:Y:S01]  /*9960*/  FMNMX.FTZ R133, R112, R133, !PT ;  /* 0x0000008570857209 */ /* 0x001fe20007810000 */
[----:B------:R-:W-:Y:S02]  /*9970*/  WARPGROUP.DEPBAR.LE gsb0, 0x0 ;  /* 0x00008000000079c5 */ /* 0x000fe40000010000 */
[----:B------:R-:W-:Y:S01]  /*9980*/  WARPGROUP.ARRIVE ;  /* 0x00000000000079c5 */ /* 0x000fe20000000000 */
[-CC-:B------:R-:W-:Y:S01]  /*9990*/  FFMA.FTZ R210, R108, R3.reuse, -R20.reuse ;  /* 0x000000036cd27223 */ /* 0x180fe20000010814 */
[-CC-:B------:R-:W-:Y:S01]  /*99a0*/  FFMA.FTZ R208, R104, R3.reuse, -R20.reuse ;  /* 0x0000000368d07223 */ /* 0x180fe20000010814 */
[----:B------:R-:W0:Y:S01]  /*99b0*/  SHFL.BFLY PT, R108, R133, 0x1, 0x1f ;  /* 0x0c201f00856c7f89 */ /* 0x000e2200000e0000 */
[----:B------:R-:W-:Y:S02]  /*99c0*/  FFMA.FTZ R104, R88, R3, -R20 ;  /* 0x0000000358687223 */ /* 0x000fe40000010814 */
[----:B------:R-:W-:Y:S01]  /*99d0*/  HGMMA.64x128x16.F32.BF16 R24, R212, gdesc[UR8].tnspB, R24, gsb0 ;  /* 0x41e00008d4187df0 */ /* 0x000fe20008001818 */
[----:B------:R-:W-:Y:S01]  /*99e0*/  UMOV UR10, UR6 ;  /* 0x00000006000a7c82 */ /* 0x000fe20008000000 */
[----:B------:R-:W-:Y:S01]  /*99f0*/  UMOV UR11, 0x40000040 ;  /* 0x40000040000b7882 */ /* 0x000fe20000000000 */
[----:B------:R-:W-:Y:S01]  /*9a00*/  MUFU.EX2 R208, R208 ;  /* 0x000000d000d07308 */ /* 0x000fe20000000800 */
[----:B------:R-:W-:-:S07]  /*9a10*/  R2UR UR6, R2 ;  /* 0x00000000020672ca */ /* 0x000fce00000e0000 */
[----:B------:R-:W-:Y:S08]  /*9a20*/  MUFU.EX2 R210, R210 ;  /* 0x000000d200d27308 */ /* 0x000ff00000000800 */
[----:B------:R-:W-:Y:S01]  /*9a30*/  MUFU.EX2 R104, R104 ;  /* 0x0000006800687308 */ /* 0x000fe20000000800 */
[----:B0-----:R-:W-:Y:S01]  /*9a40*/  FMNMX.FTZ R88, R133, R108, !PT ;  /* 0x0000006c85587209 */ /* 0x001fe20007810000 */
[----:B------:R-:W-:Y:S01]  /*9a50*/  IMAD.U32 R133, RZ, RZ, UR7 ;  /* 0x00000007ff857e24 */ /* 0x000fe2000f8e00ff */
[----:B------:R-:W-:-:S03]  /*9a60*/  UMOV UR7, UR60 ;  /* 0x0000003c00077c82 */ /* 0x000fc60008000000 */
[C---:B------:R-:W-:Y:S01]  /*9a70*/  FADD.FTZ R20, -R88.reuse, R13 ;  /* 0x0000000d58147221 */ /* 0x040fe20000010100 */
[-C--:B------:R-:W-:Y:S01]  /*9a80*/  FMUL.FTZ R112, R88, R3.reuse ;  /* 0x0000000358707220 */ /* 0x080fe20000410000 */
[----:B------:R0:W-:Y:S01]  /*9a90*/  MUFU.EX2 R13, R93 ;  /* 0x0000005d000d7308 */ /* 0x0001e20000000800 */
[----:B------:R-:W-:Y:S01]  /*9aa0*/  @!P1 LEA R133, R133, UR61, 0x3 ;  /* 0x0000003d85859c11 */ /* 0x000fe2000f8e18ff */
[-C--:B------:R-:W-:Y:S01]  /*9ab0*/  FMUL.FTZ R20, R20, R3.reuse ;  /* 0x0000000314147220 */ /* 0x080fe20000410000 */
[-CC-:B------:R-:W-:Y:S01]  /*9ac0*/  FFMA.FTZ R177, R170, R3.reuse, -R112.reuse ;  /* 0x00000003aab17223 */ /* 0x180fe20000010870 */
[-CC-:B------:R-:W-:Y:S01]  /*9ad0*/  FFMA.FTZ R108, R171, R3.reuse, -R112.reuse ;  /* 0x00000003ab6c7223 */ /* 0x180fe20000010870 */
[-CC-:B------:R-:W-:Y:S01]  /*9ae0*/  FFMA.FTZ R197, R130, R3.reuse, -R112.reuse ;  /* 0x0000000382c57223 */ /* 0x180fe20000010870 */
[----:B------:R-:W-:Y:S02]  /*9af0*/  IMAD.U32 R130, RZ, RZ, UR60 ;  /* 0x0000003cff827e24 */ /* 0x000fe4000f8e00ff */
[-CC-:B------:R-:W-:Y:S01]  /*9b00*/  FFMA.FTZ R179, R174, R3.reuse, -R112.reuse ;  /* 0x00000003aeb37223 */ /* 0x180fe20000010870 */
[----:B------:R-:W-:Y:S01]  /*9b10*/  MUFU.EX2 R20, R20 ;  /* 0x0000001400147308 */ /* 0x000fe20000000800 */
[-CC-:B------:R-:W-:Y:S01]  /*9b20*/  FFMA.FTZ R148, R175, R3.reuse, -R112.reuse ;  /* 0x00000003af947223 */ /* 0x180fe20000010870 */
[-CC-:B------:R-:W-:Y:S01]  /*9b30*/  FFMA.FTZ R181, R162, R3.reuse, -R112.reuse ;  /* 0x00000003a2b57223 */ /* 0x180fe20000010870 */
[----:B------:R-:W-:Y:S01]  /*9b40*/  @!P1 LEA R130, R130, UR61, 0x3 ;  /* 0x0000003d82829c11 */ /* 0x000fe2000f8e18ff */
[-CC-:B------:R-:W-:Y:S01]  /*9b50*/  FFMA.FTZ R144, R163, R3.reuse, -R112.reuse ;  /* 0x00000003a3907223 */ /* 0x180fe20000010870 */
[----:B0-----:R-:W-:Y:S01]  /*9b60*/  IADD3 R93, -R232, 0xb, RZ ;  /* 0x0000000be85d7810 */ /* 0x001fe20007ffe1ff */
[-CC-:B------:R-:W-:Y:S01]  /*9b70*/  FFMA.FTZ R128, R131, R3.reuse, -R112.reuse ;  /* 0x0000000383807223 */ /* 0x180fe20000010870 */
[----:B------:R-:W-:Y:S01]  /*9b80*/  FFMA.FTZ R183, R166, R3, -R112 ;  /* 0x00000003a6b77223 */ /* 0x000fe20000010870 */
[----:B------:R-:W0:Y:S01]  /*9b90*/  MUFU.EX2 R177, R177 ;  /* 0x000000b100b17308 */ /* 0x000e220000000800 */
[----:B------:R-:W-:-:S02]  /*9ba0*/  @!P1 VIADD R130, R130, 0x34840 ;  /* 0x0003484082829836 */ /* 0x000fc40000000000 */
[-CC-:B------:R-:W-:Y:S01]  /*9bb0*/  FFMA.FTZ R201, R122, R3.reuse, -R112.reuse ;  /* 0x000000037ac97223 */ /* 0x180fe20000010870 */
[-CC-:B------:R-:W-:Y:S01]  /*9bc0*/  FFMA.FTZ R152, R167, R3.reuse, -R112.reuse ;  /* 0x00000003a7987223 */ /* 0x180fe20000010870 */
[-CC-:B------:R-:W-:Y:S01]  /*9bd0*/  FFMA.FTZ R199, R134, R3.reuse, -R112.reuse ;  /* 0x0000000386c77223 */ /* 0x180fe20000010870 */
[-C--:B------:R-:W-:Y:S01]  /*9be0*/  FFMA.FTZ R185, R154, R3.reuse, -R112 ;  /* 0x000000039ab97223 */ /* 0x080fe20000010870 */
        /* <DEDUP_REMOVED lines=14> */
[-CC-:B------:R-:W-:Y:S01]  /*9cd0*/  FFMA.FTZ R211, R110, R3.reuse, -R112.reuse ;  /* 0x000000036ed37223 */ /* 0x180fe20000010870 */
[-CC-:B------:R-:W-:Y:S01]  /*9ce0*/  FFMA.FTZ R193, R138, R3.reuse, -R112.reuse ;  /* 0x000000038ac17223 */ /* 0x180fe20000010870 */
[-CC-:B------:R-:W-:Y:S01]  /*9cf0*/  FFMA.FTZ R124, R139, R3.reuse, -R112.reuse ;  /* 0x000000038b7c7223 */ /* 0x180fe20000010870 */
[-CC-:B------:R-:W-:Y:S01]  /*9d00*/  FFMA.FTZ R195, R142, R3.reuse, -R112.reuse ;  /* 0x000000038ec37223 */ /* 0x180fe20000010870 */
[----:B------:R-:W0:Y:S01]  /*9d10*/  MUFU.EX2 R148, R148 ;  /* 0x0000009400947308 */ /* 0x000e220000000800 */
[----:B-1----:R-:W-:Y:S01]  /*9d20*/  FADD.FTZ R122, R108, R11 ;  /* 0x0000000b6c7a7221 */ /* 0x002fe20000010000 */
        /* <DEDUP_REMOVED lines=11> */
[-CC-:B------:R-:W-:Y:S01]  /*9de0*/  FFMA.FTZ R102, R102, R3.reuse, -R112.reuse ;  /* 0x0000000366667223 */ /* 0x180fe20000010870 */
[-CC-:B------:R-:W-:Y:S01]  /*9df0*/  FFMA.FTZ R103, R103, R3.reuse, -R112.reuse ;  /* 0x0000000367677223 */ /* 0x180fe20000010870 */
[-CC-:B------:R-:W-:Y:S01]  /*9e00*/  FFMA.FTZ R90, R90, R3.reuse, -R112.reuse ;  /* 0x000000035a5a7223 */ /* 0x180fe20000010870 */
[----:B------:R-:W2:Y:S01]  /*9e10*/  MUFU.EX2 R144, R144 ;  /* 0x0000009000907308 */ /* 0x000ea20000000800 */
[----:B0-----:R-:W-:Y:S01]  /*9e20*/  FADD.FTZ R122, R148, R11 ;  /* 0x0000000b947a7221 */ /* 0x001fe20000010000 */
[-CC-:B------:R-:W-:Y:S01]  /*9e30*/  FFMA.FTZ R91, R91, R3.reuse, -R112.reuse ;  /* 0x000000035b5b7223 */ /* 0x180fe20000010870 */
[-CC-:B------:R-:W-:Y:S01]  /*9e40*/  FFMA.FTZ R94, R94, R3.reuse, -R112.reuse ;  /* 0x000000035e5e7223 */ /* 0x180fe20000010870 */
[----:B------:R-:W-:Y:S01]  /*9e50*/  FFMA.FTZ R95, R95, R3, -R112 ;  /* 0x000000035f5f7223 */ /* 0x000fe20000010870 */
[----:B------:R-:W-:-:S02]  /*9e60*/  F2FP.BF16.F32.PACK_AB R177, R108, R177 ;  /* 0x000000b16cb1723e */ /* 0x000fc400000010ff */
        /* <DEDUP_REMOVED lines=14> */
[----:B0-----:R-:W-:Y:S01]  /*9f50*/  FADD.FTZ R106, R140, R11 ;  /* 0x0000000b8c6a7221 */ /* 0x001fe20000010000 */
[----:B------:R-:W-:Y:S01]  /*9f60*/  FFMA.FTZ R11, R98, R3, -R112 ;  /* 0x00000003620b7223 */ /* 0x000fe20000010870 */
[----:B------:R-:W-:-:S05]  /*9f70*/  F2FP.BF16.F32.PACK_AB R185, R140, R185 ;  /* 0x000000b98cb9723e */ /* 0x000fca00000010ff */
[----:B------:R-:W0:Y:S01]  /*9f80*/  MUFU.EX2 R189, R189 ;  /* 0x000000bd00bd7308 */ /* 0x000e220000000800 */
[----:B------:R-:W-:Y:S02]  /*9f90*/  WARPGROUP.DEPBAR.LE gsb0, 0x0 ;  /* 0x00008000000079c5 */ /* 0x000fe40000010000 */
[----:B------:R-:W-:Y:S01]  /*9fa0*/  WARPGROUP.ARRIVE ;  /* 0x00000000000079c5 */ /* 0x000fe20000000000 */
[----:B------:R-:W-:Y:S02]  /*9fb0*/  F2FP.BF16.F32.PACK_AB R212, R97, R96 ;  /* 0x0000006061d4723e */ /* 0x000fe400000010ff */
[----:B------:R-:W-:Y:S02]  /*9fc0*/  F2FP.BF16.F32.PACK_AB R214, R101, R100 ;  /* 0x0000006465d6723e */ /* 0x000fe400000010ff */
[----:B------:R-:W3:Y:S01]  /*9fd0*/  MUFU.EX2 R136, R136 ;  /* 0x0000008800887308 */ /* 0x000ee20000000800 */
[----:B------:R-:W-:Y:S07]  /*9fe0*/  HGMMA.64x128x16.F32.BF16 R24, R216, gdesc[UR8].tnspB, R24, gsb0 ;  /* 0x41e00008d8187df0 */ /* 0x000fee0008001818 */
[----:B------:R-:W4:Y:S08]  /*9ff0*/  MUFU.EX2 R191, R191 ;  /* 0x000000bf00bf7308 */ /* 0x000f300000000800 */
[----:B------:R-:W5:Y:S08]  /*a000*/  MUFU.EX2 R120, R120 ;  /* 0x0000007800787308 */ /* 0x000f700000000800 */
[----:B------:R-:W5:Y:S08]  /*a010*/  MUFU.EX2 R193, R193 ;  /* 0x000000c100c17308 */ /* 0x000f700000000800 */
[----:B------:R-:W5:Y:S08]  /*a020*/  MUFU.EX2 R124, R124 ;  /* 0x0000007c007c7308 */ /* 0x000f700000000800 */
[----:B------:R-:W5:Y:S08]  /*a030*/  MUFU.EX2 R195, R195 ;  /* 0x000000c300c37308 */ /* 0x000f700000000800 */
[----:B------:R5:W-:Y:S08]  /*a040*/  MUFU.EX2 R98, R115 ;  /* 0x0000007300627308 */ /* 0x000bf00000000800 */
        /* <DEDUP_REMOVED lines=10> */
[----:B------:R-:W-:Y:S01]  /*a0f0*/  MUFU.EX2 R118, R11 ;  /* 0x0000000b00767308 */ /* 0x000fe20000000800 */
[----:B------:R-:W-:-:S02]  /*a100*/  WARPGROUP.DEPBAR.LE gsb0, 0x0 ;  /* 0x00008000000079c5 */ /* 0x000fc40000010000 */
[----:B------:R1:W-:Y:S06]  /*a110*/  BAR.ARV R93, 0x100 ;  /* 0x0004005d0000751d */ /* 0x0003ec0000002000 */
[----:B------:R2:W-:Y:S01]  /*a120*/  @!P1 SYNCS.ARRIVE.TRANS64.RED.A1T0 RZ, [R131+URZ], RZ ;  /* 0x000000ff83ff99a7 */ /* 0x0005e2000810043f */
[----:B------:R-:W-:Y:S01]  /*a130*/  MUFU.EX2 R108, R107 ;  /* 0x0000006b006c7308 */ /* 0x000fe20000000800 */
[----:B-1----:R-:W-:Y:S02]  /*a140*/  @!P1 VIADD R93, R133, 0x34860 ;  /* 0x00034860855d9836 */ /* 0x002fe40000000000 */
[-C--:B------:R-:W-:Y:S01]  /*a150*/  FMUL.FTZ R26, R26, R20.reuse ;  /* 0x000000141a1a7220 */ /* 0x080fe20000410000 */
[-C--:B------:R-:W-:Y:S01]  /*a160*/  FMUL.FTZ R27, R27, R20.reuse ;  /* 0x000000141b1b7220 */ /* 0x080fe20000410000 */
[-C--:B------:R-:W-:Y:S01]  /*a170*/  FMUL.FTZ R30, R30, R20.reuse ;  /* 0x000000141e1e7220 */ /* 0x080fe20000410000 */
[-C--:B------:R-:W-:Y:S01]  /*a180*/  FMUL.FTZ R31, R31, R20.reuse ;  /* 0x000000141f1f7220 */ /* 0x080fe20000410000 */
[-C--:B------:R-:W-:Y:S01]  /*a190*/  FMUL.FTZ R34, R34, R20.reuse ;  /* 0x0000001422227220 */ /* 0x080fe20000410000 */
[----:B--2---:R-:W-:Y:S01]  /*a1a0*/  FADD.FTZ R131, R21, R12 ;  /* 0x0000000c15837221 */ /* 0x004fe20000010000 */
[----:B------:R-:W-:Y:S01]  /*a1b0*/  FFMA.FTZ R12, R123, R3, -R112 ;  /* 0x000000037b0c7223 */ /* 0x000fe20000010870 */
[----:B------:R-:W-:Y:S01]  /*a1c0*/  @!P1 PRMT R123, RZ, 0x654, R93 ;  /* 0x00000654ff7b9816 */ /* 0x000fe2000000005d */
[----:B------:R-:W-:Y:S01]  /*a1d0*/  MUFU.EX2 R211, R211 ;  /* 0x000000d300d37308 */ /* 0x000fe20000000800 */
[----:B------:R-:W-:Y:S01]  /*a1e0*/  FADD.FTZ R134, R178, R131 ;  /* 0x00000083b2867221 */ /* 0x000fe20000010000 */
[-C--:B------:R-:W-:Y:S01]  /*a1f0*/  FMUL.FTZ R35, R35, R20.reuse ;  /* 0x0000001423237220 */ /* 0x080fe20000410000 */
[----:B------:R1:W-:Y:S01]  /*a200*/  @!P1 SYNCS.ARRIVE.TRANS64.RED.A1T0 RZ, [R123+URZ], RZ ;  /* 0x000000ff7bff99a7 */ /* 0x0003e2000810043f */
[-C--:B------:R-:W-:Y:S01]  /*a210*/  FMUL.FTZ R38, R38, R20.reuse ;  /* 0x0000001426267220 */ /* 0x080fe20000410000 */
[----:B------:R-:W-:Y:S01]  /*a220*/  FADD.FTZ R93, R169, R134 ;  /* 0x00000086a95d7221 */ /* 0x000fe20000010000 */
[-C--:B------:R-:W-:Y:S01]  /*a230*/  FMUL.FTZ R39, R39, R20.reuse ;  /* 0x0000001427277220 */ /* 0x080fe20000410000 */
[-C--:B------:R-:W-:Y:S01]  /*a240*/  FMUL.FTZ R42, R42, R20.reuse ;  /* 0x000000142a2a7220 */ /* 0x080fe20000410000 */
[----:B------:R-:W2:Y:S01]  /*a250*/  MUFU.EX2 R12, R12 ;  /* 0x0000000c000c7308 */ /* 0x000ea20000000800 */
[----:B------:R-:W-:Y:S01]  /*a260*/  FADD.FTZ R134, R180, R93 ;  /* 0x0000005db4867221 */ /* 0x000fe20000010000 */
[-C--:B------:R-:W-:Y:S01]  /*a270*/  FMUL.FTZ R43, R43, R20.reuse ;  /* 0x000000142b2b7220 */ /* 0x080fe20000410000 */
[-C--:B------:R-:W-:Y:S01]  /*a280*/  FMUL.FTZ R46, R46, R20.reuse ;  /* 0x000000142e2e7220 */ /* 0x080fe20000410000 */
[-C--:B------:R-:W-:Y:S01]  /*a290*/  FMUL.FTZ R47, R47, R20.reuse ;  /* 0x000000142f2f7220 */ /* 0x080fe20000410000 */
[----:B------:R-:W-:Y:S01]  /*a2a0*/  FADD.FTZ R93, R173, R134 ;  /* 0x00000086ad5d7221 */ /* 0x000fe20000010000 */
[-C--:B------:R-:W-:Y:S01]  /*a2b0*/  FMUL.FTZ R50, R50, R20.reuse ;  /* 0x0000001432327220 */ /* 0x080fe20000410000 */
[-C--:B------:R-:W-:Y:S01]  /*a2c0*/  FMUL.FTZ R51, R51, R20.reuse ;  /* 0x0000001433337220 */ /* 0x080fe20000410000 */
[----:B------:R-:W-:Y:S01]  /*a2d0*/  MUFU.EX2 R99, R99 ;  /* 0x0000006300637308 */ /* 0x000fe20000000800 */
[----:B------:R-:W-:Y:S01]  /*a2e0*/  FADD.FTZ R114, R182, R93 ;  /* 0x0000005db6727221 */ /* 0x000fe20000010000 */
[-C--:B------:R-:W-:Y:S01]  /*a2f0*/  FMUL.FTZ R54, R54, R20.reuse ;  /* 0x0000001436367220 */ /* 0x080fe20000410000 */
[-C--:B------:R-:W-:Y:S01]  /*a300*/  FMUL.FTZ R55, R55, R20.reuse ;  /* 0x0000001437377220 */ /* 0x080fe20000410000 */
        /* <DEDUP_REMOVED lines=14> */
[----:B------:R-:W-:Y:S01]  /*a3f0*/  FADD.FTZ R93, R187, R106 ;  /* 0x0000006abb5d7221 */ /* 0x000fe20000010000 */
[----:B------:R-:W-:Y:S01]  /*a400*/  F2FP.BF16.F32.PACK_AB R187, R116, R187 ;  /* 0x000000bb74bb723e */ /* 0x000fe200000010ff */
[-C--:B------:R-:W-:Y:S01]  /*a410*/  FMUL.FTZ R74, R74, R20.reuse ;  /* 0x000000144a4a7220 */ /* 0x080fe20000410000 */
[----:B-1----:R-:W-:Y:S01]  /*a420*/  FADD.FTZ R123, R153, R110 ;  /* 0x0000006e997b7221 */ /* 0x002fe20000010000 */
[----:B------:R-:W-:Y:S01]  /*a430*/  FADD.FTZ R106, R116, R93 ;  /* 0x0000005d746a7221 */ /* 0x000fe20000010000 */
[-C--:B------:R-:W-:Y:S01]  /*a440*/  FMUL.FTZ R75, R75, R20.reuse ;  /* 0x000000144b4b7220 */ /* 0x080fe20000410000 */
[----:B------:R-:W-:Y:S01]  /*a450*/  MUFU.EX2 R90, R90 ;  /* 0x0000005a005a7308 */ /* 0x000fe20000000800 */
[----:B------:R-:W-:Y:S01]  /*a460*/  FADD.FTZ R110, R188, R123 ;  /* 0x0000007bbc6e7221 */ /* 0x000fe20000010000 */
[----:B0-----:R-:W-:Y:S01]  /*a470*/  FADD.FTZ R93, R189, R106 ;  /* 0x0000006abd5d7221 */ /* 0x001fe20000010000 */
[-C--:B------:R-:W-:Y:S01]  /*a480*/  FMUL.FTZ R78, R78, R20.reuse ;  /* 0x000000144e4e7220 */ /* 0x080fe20000410000 */
[-C--:B------:R-:W-:Y:S01]  /*a490*/  FMUL.FTZ R79, R79, R20.reuse ;  /* 0x000000144f4f7220 */ /* 0x080fe20000410000 */
[----:B------:R-:W-:Y:S01]  /*a4a0*/  FADD.FTZ R123, R145, R110 ;  /* 0x0000006e917b7221 */ /* 0x000fe20000010000 */
[----:B---3--:R-:W-:Y:S01]  /*a4b0*/  FADD.FTZ R106, R136, R93 ;  /* 0x0000005d886a7221 */ /* 0x008fe20000010000 */
[-C--:B------:R-:W-:Y:S01]  /*a4c0*/  FMUL.FTZ R82, R82, R20.reuse ;  /* 0x0000001452527220 */ /* 0x080fe20000410000 */
[----:B------:R-:W-:Y:S01]  /*a4d0*/  MUFU.EX2 R91, R91 ;  /* 0x0000005b005b7308 */ /* 0x000fe20000000800 */
[----:B------:R-:W-:Y:S01]  /*a4e0*/  FADD.FTZ R110, R190, R123 ;  /* 0x0000007bbe6e7221 */ /* 0x000fe20000010000 */
[----:B----4-:R-:W-:Y:S01]  /*a4f0*/  FADD.FTZ R93, R191, R106 ;  /* 0x0000006abf5d7221 */ /* 0x010fe20000010000 */
[C---:B-----5:R-:W-:Y:S01]  /*a500*/  F2FP.BF16.F32.PACK_AB R191, R120.reuse, R191 ;  /* 0x000000bf78bf723e */ /* 0x060fe200000010ff */
[-C--:B------:R-:W-:Y:S01]  /*a510*/  FMUL.FTZ R83, R83, R20.reuse ;  /* 0x0000001453537220 */ /* 0x080fe20000410000 */
[----:B------:R-:W-:Y:S01]  /*a520*/  FADD.FTZ R115, R149, R110 ;  /* 0x0000006e95737221 */ /* 0x000fe20000010000 */
[----:B------:R-:W-:Y:S01]  /*a530*/  FADD.FTZ R110, R120, R93 ;  /* 0x0000005d786e7221 */ /* 0x000fe20000010000 */
[-C--:B------:R-:W-:Y:S01]  /*a540*/  FMUL.FTZ R86, R86, R20.reuse ;  /* 0x0000001456567220 */ /* 0x080fe20000410000 */
[----:B------:R-:W0:Y:S01]  /*a550*/  MUFU.EX2 R106, R119 ;  /* 0x00000077006a7308 */ /* 0x000e220000000800 */
[----:B------:R-:W-:Y:S01]  /*a560*/  FADD.FTZ R112, R192, R115 ;  /* 0x00000073c0707221 */ /* 0x000fe20000010000 */
[----:B------:R-:W-:Y:S01]  /*a570*/  FADD.FTZ R21, R193, R110 ;  /* 0x0000006ec1157221 */ /* 0x000fe20000010000 */
[----:B------:R-:W-:Y:S01]  /*a580*/  FMUL.FTZ R87, R87, R20 ;  /* 0x0000001457577220 */ /* 0x000fe20000410000 */
[----:B------:R-:W-:-:S02]  /*a590*/  IMAD.U32 R20, RZ, RZ, UR6 ;  /* 0x00000006ff147e24 */ /* 0x000fc4000f8e00ff */
[----:B------:R-:W-:Y:S01]  /*a5a0*/  FADD.FTZ R93, R137, R112 ;  /* 0x00000070895d7221 */ /* 0x000fe20000010000 */
[----:B------:R-:W-:Y:S01]  /*a5b0*/  FADD.FTZ R110, R124, R21 ;  /* 0x000000157c6e7221 */ /* 0x000fe20000010000 */
[----:B------:R-:W-:Y:S01]  /*a5c0*/  F2FP.BF16.F32.PACK_AB R218, R13, R92 ;  /* 0x0000005c0dda723e */ /* 0x000fe200000010ff */
[----:B------:R1:W-:Y:S01]  /*a5d0*/  MUFU.EX2 R120, R102 ;  /* 0x0000006600787308 */ /* 0x0003e20000000800 */
[----:B------:R-:W-:Y:S01]  /*a5e0*/  FADD.FTZ R112, R194, R93 ;  /* 0x0000005dc2707221 */ /* 0x000fe20000010000 */
[----:B------:R-:W-:Y:S01]  /*a5f0*/  FADD.FTZ R21, R195, R110 ;  /* 0x0000006ec3157221 */ /* 0x000fe20000010000 */
[-C--:B------:R-:W-:Y:S01]  /*a600*/  FMUL.FTZ R24, R24, R15.reuse ;  /* 0x0000000f18187220 */ /* 0x080fe20000410000 */
[-C--:B------:R-:W-:Y:S01]  /*a610*/  FMUL.FTZ R25, R25, R15.reuse ;  /* 0x0000000f19197220 */ /* 0x080fe20000410000 */
[----:B------:R-:W-:Y:S01]  /*a620*/  FADD.FTZ R93, R141, R112 ;  /* 0x000000708d5d7221 */ /* 0x000fe20000010000 */
[----:B------:R-:W-:Y:S01]  /*a630*/  FADD.FTZ R110, R132, R21 ;  /* 0x00000015846e7221 */ /* 0x000fe20000010000 */
[-C--:B------:R-:W-:Y:S01]  /*a640*/  FMUL.FTZ R28, R28, R15.reuse ;  /* 0x0000000f1c1c7220 */ /* 0x080fe20000410000 */
[----:B------:R-:W-:Y:S01]  /*a650*/  MUFU.EX2 R94, R94 ;  /* 0x0000005e005e7308 */ /* 0x000fe20000000800 */
        /* <DEDUP_REMOVED lines=14> */
[----:B------:R-:W-:Y:S01]  /*a740*/  FMUL.FTZ R40, R40, R15 ;  /* 0x0000000f28287220 */ /* 0x000fe20000410000 */
[----:B------:R-:W3:Y:S01]  /*a750*/  MUFU.EX2 R110, R111 ;  /* 0x0000006f006e7308 */ /* 0x000ee20000000800 */
[----:B------:R-:W-:Y:S01]  /*a760*/  FADD.FTZ R116, R200, R93 ;  /* 0x0000005dc8747221 */ /* 0x000fe20000010000 */
[----:B------:R-:W-:Y:S01]  /*a770*/  FADD.FTZ R21, R201, R112 ;  /* 0x00000070c9157221 */ /* 0x000fe20000010000 */
[C---:B--2---:R-:W-:Y:S01]  /*a780*/  F2FP.BF16.F32.PACK_AB R201, R12.reuse, R201 ;  /* 0x000000c90cc9723e */ /* 0x044fe200000010ff */
[-C--:B------:R-:W-:Y:S01]  /*a790*/  FMUL.FTZ R41, R41, R15.reuse ;  /* 0x0000000f29297220 */ /* 0x080fe20000410000 */
[----:B------:R-:W-:Y:S01]  /*a7a0*/  FADD.FTZ R93, R121, R116 ;  /* 0x00000074795d7221 */ /* 0x000fe20000010000 */
[----:B------:R-:W-:Y:S01]  /*a7b0*/  FADD.FTZ R112, R12, R21 ;  /* 0x000000150c707221 */ /* 0x000fe20000010000 */
[-C--:B------:R-:W-:Y:S01]  /*a7c0*/  FMUL.FTZ R44, R44, R15.reuse ;  /* 0x0000000f2c2c7220 */ /* 0x080fe20000410000 */
        /* <DEDUP_REMOVED lines=22> */
[----:B0-----:R-:W-:Y:S01]  /*a930*/  FADD.FTZ R112, R106, R11 ;  /* 0x0000000b6a707221 */ /* 0x001fe20000010000 */
[-C--:B------:R-:W-:Y:S01]  /*a940*/  FMUL.FTZ R68, R68, R15.reuse ;  /* 0x0000000f44447220 */ /* 0x080fe20000410000 */
[-C--:B------:R-:W-:Y:S01]  /*a950*/  FMUL.FTZ R69, R69, R15.reuse ;  /* 0x0000000f45457220 */ /* 0x080fe20000410000 */
[----:B-1----:R-:W-:Y:S01]  /*a960*/  FADD.FTZ R102, R208, R21 ;  /* 0x00000015d0667221 */ /* 0x002fe20000010000 */
        /* <DEDUP_REMOVED lines=12> */
[----:B---3--:R-:W-:Y:S01]  /*aa30*/  FADD.FTZ R11, R110, R11 ;  /* 0x0000000b6e0b7221 */ /* 0x008fe20000010000 */
[-C--:B------:R-:W-:Y:S01]  /*aa40*/  FMUL.FTZ R84, R84, R15.reuse ;  /* 0x0000000f54547220 */ /* 0x080fe20000410000 */
[----:B------:R-:W-:Y:S01]  /*aa50*/  FMUL.FTZ R85, R85, R15 ;  /* 0x0000000f55557220 */ /* 0x000fe20000410000 */
[----:B------:R-:W-:Y:S01]  /*aa60*/  FADD.FTZ R12, R96, R21 ;  /* 0x00000015600c7221 */ /* 0x000fe20000010000 */
[----:B------:R-:W-:Y:S01]  /*aa70*/  FADD.FTZ R11, R118, R11 ;  /* 0x0000000b760b7221 */ /* 0x000fe20000010000 */
[----:B------:R-:W-:Y:S01]  /*aa80*/  F2FP.BF16.F32.PACK_AB R178, R169, R178 ;  /* 0x000000b2a9b2723e */ /* 0x000fe200000010ff */
[----:B------:R-:W-:-:S02]  /*aa90*/  IMAD.MOV.U32 R15, RZ, RZ, R10 ;  /* 0x000000ffff0f7224 */ /* 0x000fc400078e000a */
        /* <DEDUP_REMOVED lines=19> */
[----:B------:R-:W-:Y:S01]  /*abd0*/  F2FP.BF16.F32.PACK_AB R190, R149, R190 ;  /* 0x000000be95be723e */ /* 0x000fe200000010ff */
[----:B------:R-:W-:Y:S01]  /*abe0*/  FADD.FTZ R11, R95, R11 ;  /* 0x0000000b5f0b7221 */ /* 0x000fe20000010000 */
[----:B------:R-:W-:Y:S01]  /*abf0*/  F2FP.BF16.F32.PACK_AB R192, R137, R192 ;  /* 0x000000c089c0723e */ /* 0x000fe200000010ff */
[----:B------:R-:W-:Y:S01]  /*ac00*/  IMAD.MOV.U32 R13, RZ, RZ, R88 ;  /* 0x000000ffff0d7224 */ /* 0x000fe200078e0058 */
        /* <DEDUP_REMOVED lines=23> */
[----:B------:R-:W-:Y:S06]  /*ad80*/  @P2 BRA `(.L_x_6711) ;  /* 0xffffffb400242947 */ /* 0x000fec000383ffff */
.L_x_6702:
[----:B------:R-:W-:Y:S06]  /*ad90*/  BAR.ARV 0x8, 0x180 ;  /* 0x0206000000007b1d */ /* 0x000fec0000002000 */
[----:B------:R-:W-:Y:S05]  /*ada0*/  @!P0 BRA `(.L_x_6712) ;  /* 0x0000000000048947 */ /* 0x000fea0003800000 */
[----:B------:R-:W-:Y:S01]  /*adb0*/  BPT.TRAP 0x1 ;  /* 0x000000040000795c */ /* 0x000fe20000300000 */
.L_x_6712:
[----:B------:R-:W-:Y:S01]  /*adc0*/  R2UR UR4, R2 ;  /* 0x00000000020472ca */ /* 0x000fe200000e0000 */
[----:B------:R-:W-:-:S12]  /*add0*/  ULEA UR8, UR60, UR61, 0x3 ;  /* 0x0000003d3c087291 */ /* 0x000fd8000f8e183f */
[----:B------:R-:W-:-:S05]  /*ade0*/  IMAD.U32 R0, RZ, RZ, UR4 ;  /* 0x00000004ff007e24 */ /* 0x000fca000f8e00ff */
[----:B------:R-:W-:-:S04]  /*adf0*/  SHF.L.U32 R0, R0, 0x1f, RZ ;  /* 0x0000001f00007819 */ /* 0x000fc800000006ff */
[----:B------:R0:W1:Y:S01]  /*ae00*/  SYNCS.PHASECHK.TRANS64.TRYWAIT P2, [UR8+0x34850], R0 ;  /* 0x03485000ff0075a7 */ /* 0x0000620008040148 */
[----:B------:R-:W-:Y:S05]  /*ae10*/  @!P0 BRA `(.L_x_6713) ;  /* 0x0000000000048947 */ /* 0x000fea0003800000 */
[----:B------:R-:W-:Y:S01]  /*ae20*/  BPT.TRAP 0x1 ;  /* 0x000000040000795c */ /* 0x000fe20000300000 */
.L_x_6713:
[----:B-1----:R-:W-:Y:S05]  /*ae30*/  @P2 BRA `(.L_x_6714) ;  /* 0x0000000000082947 */ /* 0x002fea0003800000 */
[----:B------:R-:W1:Y:S02]  /*ae40*/  SYNCS.PHASECHK.TRANS64.TRYWAIT P0, [UR8+0x34850], R0 ;  /* 0x03485000ff0075a7 */ /* 0x000e640008000148 */
[----:B-1----:R-:W-:Y:S05]  /*ae50*/  @!P0 BRA `(.L_x_6715) ;  /* 0x0000005c00a88947 */ /* 0x002fea0003800000 */
.L_x_6714:
[----:B------:R-:W-:Y:S01]  /*ae60*/  UIADD3 UR4, UR61, 0x400, URZ ;  /* 0x000004003d047890 */ /* 0x000fe2000fffe03f */
[----:B------:R-:W-:Y:S01]  /*ae70*/  WARPGROUP.ARRIVE ;  /* 0x00000000000079c5 */ /* 0x000fe20000000000 */
[----:B------:R-:W-:Y:S01]  /*ae80*/  UMOV UR7, 0x40000040 ;  /* 0x4000004000077882 */ /* 0x000fe20000000000 */
[----:B------:R-:W-:Y:S01]  /*ae90*/  UMOV UR11, 0x40000040 ;  /* 0x40000040000b7882 */ /* 0x000fe20000000000 */
[----:B------:R-:W-:Y:S01]  /*aea0*/  USHF.R.U32.HI UR4, URZ, 0x4, UR4 ;  /* 0x000000043f047899 */ /* 0x000fe20008011604 */
[----:B01----:R-:W0:Y:S01]  /*aeb0*/  SHFL.BFLY PT, R0, R11, 0x2, 0x1f ;  /* 0x0c401f000b007f89 */ /* 0x003e2200000e0000 */
[----:B------:R-:W-:Y:S01]  /*aec0*/  IMAD.MOV.U32 R94, RZ, RZ, -0x800000 ;  /* 0xff800000ff5e7424 */ /* 0x000fe200078e00ff */
[----:B------:R-:W-:Y:S01]  /*aed0*/  CS2R R98, SRZ ;  /* 0x0000000000627805 */ /* 0x000fe2000001ff00 */
[----:B------:R-:W-:Y:S01]  /*aee0*/  ULOP3.LUT UR4, UR4, 0x3fff, URZ, 0xc0, !UPT ;  /* 0x00003fff04047892 */ /* 0x000fe2000f8ec03f */
[----:B------:R-:W1:Y:S01]  /*aef0*/  SHFL.BFLY PT, R5, R12, 0x2, 0x1f ;  /* 0x0c401f000c057f89 */ /* 0x000e6200000e0000 */
[----:B------:R-:W-:Y:S01]  /*af00*/  IMAD.MOV.U32 R95, RZ, RZ, -0x800000 ;  /* 0xff800000ff5f7424 */ /* 0x000fe200078e00ff */
[----:B------:R-:W2:Y:S01]  /*af10*/  LDC R115, c[0x0][0xc38] ;  /* 0x00030e00ff737b82 */ /* 0x000ea20000000800 */
[----:B------:R-:W-:Y:S01]  /*af20*/  ULOP3.LUT UR4, UR4, 0x5800000, URZ, 0xfc, !UPT ;  /* 0x0580000004047892 */ /* 0x000fe2000f8efc3f */
[----:B------:R-:W-:Y:S01]  /*af30*/  R2UR UR12, R224 ;  /* 0x00000000e00c72ca */ /* 0x000fe200000e0000 */
[----:B------:R-:W-:Y:S01]  /*af40*/  ULDC.64 UR14, c[0x0][0x208] ;  /* 0x00008200000e7ab9 */ /* 0x000fe20000000a00 */
[----:B------:R-:W-:Y:S01]  /*af50*/  R2UR UR13, R225 ;  /* 0x00000000e10d72ca */ /* 0x000fe200000e0000 */
[----:B------:R-:W-:Y:S01]  /*af60*/  UIMAD UR6, UR60, 0xb00, UR4 ;  /* 0x00000b003c0678a4 */ /* 0x000fe2000f8e0204 */
[----:B------:R-:W-:-:S03]  /*af70*/  R2UR UR9, R223 ;  /* 0x00000000df0972ca */ /* 0x000fc600000e0000 */
[----:B------:R-:W-:-:S09]  /*af80*/  UIADD3 UR4, UR6, 0x80, URZ ;  /* 0x0000008006047890 */ /* 0x000fd2000fffe03f */
[----:B------:R-:W-:Y:S03]  /*af90*/  HGMMA.64x128x16.F32.BF16 R24, R176, gdesc[UR4].tnspB, R24, gsb0 ;  /* 0x41e00004b0187df0 */ /* 0x000fe60008001818 */
[----:B------:R-:W3:Y:S01]  /*afa0*/  S2UR UR7, SR_SWINHI ;  /* 0x00000000000779c3 */ /* 0x000ee20000002f00 */
[----:B------:R-:W-:Y:S01]  /*afb0*/  UMOV UR10, UR4 ;  /* 0x00000004000a7c82 */ /* 0x000fe20008000000 */
[----:B------:R-:W-:Y:S01]  /*afc0*/  UIADD3 UR4, UR6, 0x100, URZ ;  /* 0x0000010006047890 */ /* 0x000fe2000fffe03f */
[----:B0-----:R-:W-:Y:S01]  /*afd0*/  FADD.FTZ R4, R0, R11 ;  /* 0x0000000b00047221 */ /* 0x001fe20000010000 */
[----:B------:R-:W-:Y:S02]  /*afe0*/  IMAD R16, RZ, RZ, -UR13 ;  /* 0x8000000dff107e24 */ /* 0x000fe4000f8e02ff */
[----:B-1----:R-:W-:Y:S02]  /*aff0*/  FADD.FTZ R5, R5, R12 ;  /* 0x0000000c05057221 */ /* 0x002fe40000010000 */
[----:B------:R-:W0:Y:S01]  /*b000*/  SHFL.BFLY PT, R7, R4, 0x1, 0x1f ;  /* 0x0c201f0004077f89 */ /* 0x000e2200000e0000 */
[----:B--2---:R-:W-:-:S03]  /*b010*/  IMAD R16, R115, R16, UR9 ;  /* 0x0000000973107e24 */ /* 0x004fc6000f8e0210 */
[----:B------:R-:W1:Y:S01]  /*b020*/  SHFL.BFLY PT, R0, R5, 0x1, 0x1f ;  /* 0x0c201f0005007f89 */ /* 0x000e6200000e0000 */
[----:B0-----:R-:W-:Y:S01]  /*b030*/  FADD.FTZ R12, R4, R7 ;  /* 0x00000007040c7221 */ /* 0x001fe20000010000 */
[----:B------:R-:W-:Y:S02]  /*b040*/  IMAD R7, R221, 0x40, R18 ;  /* 0x00000040dd077824 */ /* 0x000fe400078e0212 */
[----:B-1----:R-:W-:Y:S02]  /*b050*/  FADD.FTZ R8, R5, R0 ;  /* 0x0000000005087221 */ /* 0x002fe40000010000 */
[----:B------:R-:W-:-:S03]  /*b060*/  FSETP.NE.FTZ.AND P2, PT, R12, RZ, PT ;  /* 0x000000ff0c00720b */ /* 0x000fc60003f55000 */
[----:B------:R-:W-:-:S10]  /*b070*/  FSETP.NE.FTZ.AND P0, PT, R8, RZ, PT ;  /* 0x000000ff0800720b */ /* 0x000fd40003f15000 */
[----:B------:R-:W-:Y:S01]  /*b080*/  @P2 MUFU.LG2 R6, R12 ;  /* 0x0000000c00062308 */ /* 0x000fe20000000c00 */
[----:B------:R-:W-:-:S07]  /*b090*/  @P2 FMUL.FTZ R14, R3, 0.69314718246459960938 ;  /* 0x3f317218030e2820 */ /* 0x000fce0000410000 */
[----:B------:R-:W0:Y:S08]  /*b0a0*/  @P0 MUFU.LG2 R0, R8 ;  /* 0x0000000800000308 */ /* 0x000e300000000c00 */
[----:B------:R1:W2:Y:S08]  /*b0b0*/  @P0 MUFU.RCP R99, R8 ;  /* 0x0000000800630308 */ /* 0x0002b00000001000 */
[----:B------:R4:W2:Y:S01]  /*b0c0*/  @P2 MUFU.RCP R98, R12 ;  /* 0x0000000c00622308 */ /* 0x0008a20000001000 */
[----:B0-----:R-:W-:Y:S01]  /*b0d0*/  @P0 FMUL.FTZ R0, R0, 0.69314718246459960938 ;  /* 0x3f31721800000820 */ /* 0x001fe20000410000 */
[----:B------:R-:W-:-:S02]  /*b0e0*/  WARPGROUP.DEPBAR.LE gsb0, 0x0 ;  /* 0x00008000000079c5 */ /* 0x000fc40000010000 */
[----:B------:R-:W-:-:S06]  /*b0f0*/  WARPGROUP.ARRIVE ;  /* 0x00000000000079c5 */ /* 0x000fcc0000000000 */
[----:B------:R-:W-:Y:S01]  /*b100*/  HGMMA.64x128x16.F32.BF16 R24, R180, gdesc[UR8].tnspB, R24, gsb0 ;  /* 0x41e00008b4187df0 */ /* 0x000fe20008001818 */
[----:B------:R-:W-:Y:S01]  /*b110*/  UMOV UR10, UR4 ;  /* 0x00000004000a7c82 */ /* 0x000fe20008000000 */
[----:B------:R-:W-:Y:S01]  /*b120*/  UMOV UR11, 0x40000040 ;  /* 0x40000040000b7882 */ /* 0x000fe20000000000 */
[----:B------:R-:W-:Y:S01]  /*b130*/  UIADD3 UR4, UR6, 0x180, URZ ;  /* 0x0000018006047890 */ /* 0x000fe2000fffe03f */
[----:B------:R-:W-:Y:S02]  /*b140*/  WARPGROUP.DEPBAR.LE gsb0, 0x0 ;  /* 0x00008000000079c5 */ /* 0x000fe40000010000 */
        /* <DEDUP_REMOVED lines=34> */
[----:B------:R-:W-:Y:S02]  /*b370*/  UIADD3 UR4, UR6, 0x480, URZ ;  /* 0x0000048006047890 */ /* 0x000fe4000fffe03f */
[----:B------:R-:W-:Y:S01]  /*b380*/  UIADD3 UR6, UR6, 0x500, URZ ;  /* 0x0000050006067890 */ /* 0x000fe2000fffe03f */
[----:B------:R-:W-:Y:S02]  /*b390*/  WARPGROUP.DEPBAR.LE gsb0, 0x0 ;  /* 0x00008000000079c5 */ /* 0x000fe40000010000 */
[----:B------:R-:W-:-:S06]  /*b3a0*/  WARPGROUP.ARRIVE ;  /* 0x00000000000079c5 */ /* 0x000fcc0000000000 */
[----:B------:R-:W-:Y:S01]  /*b3b0*/  HGMMA.64x128x16.F32.BF16 R24, R208, gdesc[UR8].tnspB, R24, gsb0 ;  /* 0x41e00008d0187df0 */ /* 0x000fe20008001818 */
[----:B------:R-:W-:Y:S01]  /*b3c0*/  UMOV UR10, UR4 ;  /* 0x00000004000a7c82 */ /* 0x000fe20008000000 */
[----:B------:R-:W-:Y:S01]  /*b3d0*/  UMOV UR11, 0x40000040 ;  /* 0x40000040000b7882 */ /* 0x000fe20000000000 */
[----:B------:R-:W-:Y:S01]  /*b3e0*/  UMOV UR4, UR61 ;  /* 0x0000003d00047c82 */ /* 0x000fe20008000000 */
[----:B---3--:R-:W-:Y:S01]  /*b3f0*/  UMOV UR5, UR7 ;  /* 0x0000000700057c82 */ /* 0x008fe20008000000 */
[----:B------:R-:W-:Y:S01]  /*b400*/  UMOV UR7, 0x40000040 ;  /* 0x4000004000077882 */ /* 0x000fe20000000000 */
[----:B------:R-:W-:Y:S01]  /*b410*/  IMAD.U32 R96, RZ, RZ, UR4 ;  /* 0x00000004ff607e24 */ /* 0x000fe2000f8e00ff */
[----:B------:R-:W-:Y:S01]  /*b420*/  UIADD3 UR4, -UR12, URZ, URZ ;  /* 0x0000003f0c047290 */ /* 0x000fe2000fffe13f */
[----:B------:R-:W-:Y:S02]  /*b430*/  IMAD.U32 R97, RZ, RZ, UR5 ;  /* 0x00000005ff617e24 */ /* 0x000fe4000f8e00ff */
[----:B------:R-:W-:-:S04]  /*b440*/  IMAD.WIDE R4, R229, 0x2, R96 ;  /* 0x00000002e5047825 */ /* 0x000fc800078e0260 */
[----:B------:R-:W-:-:S04]  /*b450*/  IMAD.WIDE R96, R7, 0x2, R96 ;  /* 0x0000000207607825 */ /* 0x000fc800078e0260 */
[----:B------:R-:W-:Y:S01]  /*b460*/  @P0 FMUL.FTZ R7, R3, 0.69314718246459960938 ;  /* 0x3f31721803070820 */ /* 0x000fe20000410000 */
[----:B------:R-:W-:Y:S01]  /*b470*/  @P2 FMUL.FTZ R3, R6, 0.69314718246459960938 ;  /* 0x3f31721806032820 */ /* 0x000fe20000410000 */
[----:B------:R-:W-:Y:S02]  /*b480*/  IADD3 R109, P6, R4, 0x4060, RZ ;  /* 0x00004060046d7810 */ /* 0x000fe40007fde0ff */
[----:B------:R-:W-:Y:S01]  /*b490*/  @P0 FFMA.FTZ R95, R7, R10, R0 ;  /* 0x0000000a075f0223 */ /* 0x000fe20000010000 */
[----:B------:R-:W-:Y:S01]  /*b4a0*/  @P2 FFMA.FTZ R94, R14, R88, R3 ;  /* 0x000000580e5e2223 */ /* 0x000fe20000010003 */
[C---:B------:R-:W-:Y:S02]  /*b4b0*/  IADD3 R3, P5, R4.reuse, 0x4040, RZ ;  /* 0x0000404004037810 */ /* 0x040fe40007fbe0ff */
[----:B------:R-:W-:Y:S02]  /*b4c0*/  LOP3.LUT R108, R109, 0x380, RZ, 0xc0, !PT ;  /* 0x000003806d6c7812 */ /* 0x000fe400078ec0ff */
[----:B------:R-:W-:Y:S01]  /*b4d0*/  LOP3.LUT R0, R3, 0x380, RZ, 0xc0, !PT ;  /* 0x0000038003007812 */ /* 0x000fe200078ec0ff */
[----:B------:R-:W-:Y:S01]  /*b4e0*/  IMAD.X R111, RZ, RZ, R5, P5 ;  /* 0x000000ffff6f7224 */ /* 0x000fe200028e0605 */
[----:B------:R-:W-:-:S02]  /*b4f0*/  LOP3.LUT R113, R4, 0x380, RZ, 0xc0, !PT ;  /* 0x0000038004717812 */ /* 0x000fc400078ec0ff */
[----:B------:R-:W-:Y:S02]  /*b500*/  SHF.R.U64 R0, R0, 0x3, RZ ;  /* 0x0000000300007819 */ /* 0x000fe400000012ff */
[----:B------:R-:W-:Y:S02]  /*b510*/  SHF.R.U64 R108, R108, 0x3, RZ ;  /* 0x000000036c6c7819 */ /* 0x000fe400000012ff */
[----:B------:R-:W-:Y:S02]  /*b520*/  LOP3.LUT R110, R0, R3, RZ, 0x3c, !PT ;  /* 0x00000003006e7212 */ /* 0x000fe400078e3cff */
[----:B------:R-:W0:Y:S01]  /*b530*/  LDC R0, c[0x0][0xbe8] ;  /* 0x0002fa00ff007b82 */ /* 0x000e220000000800 */
[----:B------:R-:W-:Y:S02]  /*b540*/  SHF.R.U64 R113, R113, 0x3, RZ ;  /* 0x0000000371717819 */ /* 0x000fe400000012ff */
[----:B------:R-:W-:Y:S01]  /*b550*/  LOP3.LUT R108, R108, R109, RZ, 0x3c, !PT ;  /* 0x0000006d6c6c7212 */ /* 0x000fe200078e3cff */
[----:B------:R-:W-:Y:S01]  /*b560*/  IMAD.X R109, RZ, RZ, R5, P6 ;  /* 0x000000ffff6d7224 */ /* 0x000fe200030e0605 */
[----:B------:R-:W-:-:S02]  /*b570*/  IADD3 R9, P3, R4, 0x4000, RZ ;  /* 0x0000400004097810 */ /* 0x000fc40007f7e0ff */
[C---:B-1----:R-:W-:Y:S02]  /*b580*/  IADD3 R8, P6, R4.reuse, 0x40, RZ ;  /* 0x0000004004087810 */ /* 0x042fe40007fde0ff */
        /* <DEDUP_REMOVED lines=13> */
[----:B------:R-:W-:Y:S02]  /*b660*/  IADD3 R21, P6, R96, 0x1000, RZ ;  /* 0x0000100060157810 */ /* 0x000fe40007fde0ff */
[----:B0-----:R-:W-:Y:S02]  /*b670*/  ISETP.NE.AND P2, PT, R0, 0x1, PT ;  /* 0x000000010000780c */ /* 0x001fe40003f45270 */
[----:B------:R-:W-:Y:S02]  /*b680*/  SHF.R.U64 R3, R3, 0x3, RZ ;  /* 0x0000000303037819 */ /* 0x000fe400000012ff */
[----:B------:R-:W-:Y:S02]  /*b690*/  LOP3.LUT R106, R4, R9, RZ, 0x3c, !PT ;  /* 0x00000009046a7212 */ /* 0x000fe400078e3cff */
[----:B------:R-:W-:Y:S02]  /*b6a0*/  LOP3.LUT R20, R21, 0x380, RZ, 0xc0, !PT ;  /* 0x0000038015147812 */ /* 0x000fe400078ec0ff */
[----:B------:R-:W-:-:S02]  /*b6b0*/  LOP3.LUT R4, R7, 0x380, RZ, 0xc0, !PT ;  /* 0x0000038007047812 */ /* 0x000fc400078ec0ff */
[----:B------:R-:W-:Y:S02]  /*b6c0*/  IADD3 R15, P0, R96, 0x2000, RZ ;  /* 0x00002000600f7810 */ /* 0x000fe40007f1e0ff */
[----:B------:R-:W-:Y:S01]  /*b6d0*/  LOP3.LUT R102, R3, R6, RZ, 0x3c, !PT ;  /* 0x0000000603667212 */ /* 0x000fe200078e3cff */
[----:B------:R-:W0:Y:S01]  /*b6e0*/  @P2 LDC R114, c[0x0][0xbec] ;  /* 0x0002fb00ff722b82 */ /* 0x000e220000000800 */
[----:B------:R-:W-:Y:S02]  /*b6f0*/  SHF.R.U64 R20, R20, 0x3, RZ ;  /* 0x0000000314147819 */ /* 0x000fe400000012ff */
[----:B------:R-:W-:Y:S02]  /*b700*/  LOP3.LUT R5, R10, 0x380, RZ, 0xc0, !PT ;  /* 0x000003800a057812 */ /* 0x000fe400078ec0ff */
[----:B------:R-:W-:Y:S02]  /*b710*/  LOP3.LUT R3, R8, 0x380, RZ, 0xc0, !PT ;  /* 0x0000038008037812 */ /* 0x000fe400078ec0ff */
[----:B------:R-:W-:-:S02]  /*b720*/  SHF.R.U64 R4, R4, 0x3, RZ ;  /* 0x0000000304047819 */ /* 0x000fc400000012ff */
[----:B------:R-:W-:Y:S02]  /*b730*/  LOP3.LUT R14, R15, 0x380, RZ, 0xc0, !PT ;  /* 0x000003800f0e7812 */ /* 0x000fe400078ec0ff */
[----:B------:R-:W-:Y:S01]  /*b740*/  LOP3.LUT R20, R20, R21, RZ, 0x3c, !PT ;  /* 0x0000001514147212 */ /* 0x000fe200078e3cff */
[----:B------:R-:W-:Y:S01]  /*b750*/  IMAD.X R21, RZ, RZ, R97, P6 ;  /* 0x000000ffff157224 */ /* 0x000fe200030e0661 */
[----:B------:R-:W-:Y:S02]  /*b760*/  SHF.R.U64 R5, R5, 0x3, RZ ;  /* 0x0000000305057819 */ /* 0x000fe400000012ff */
[----:B------:R-:W-:Y:S02]  /*b770*/  SHF.R.U64 R3, R3, 0x3, RZ ;  /* 0x0000000303037819 */ /* 0x000fe400000012ff */
[----:B------:R-:W-:Y:S02]  /*b780*/  LOP3.LUT R100, R4, R7, RZ, 0x3c, !PT ;  /* 0x0000000704647212 */ /* 0x000fe400078e3cff */
[----:B------:R-:W-:-:S02]  /*b790*/  IADD3 R13, P3, R96, 0x3000, RZ ;  /* 0x00003000600d7810 */ /* 0x000fc40007f7e0ff */
[C---:B------:R-:W-:Y:S02]  /*b7a0*/  IADD3 R11, P4, R96.reuse, 0x4000, RZ ;  /* 0x00004000600b7810 */ /* 0x040fe40007f9e0ff */
[C---:B------:R-:W-:Y:S02]  /*b7b0*/  IADD3 R9, P5, R96.reuse, 0x5000, RZ ;  /* 0x0000500060097810 */ /* 0x040fe40007fbe0ff */
[----:B------:R-:W-:Y:S02]  /*b7c0*/  IADD3 R7, P6, R96, 0x6000, RZ ;  /* 0x0000600060077810 */ /* 0x000fe40007fde0ff */
[----:B------:R-:W-:Y:S02]  /*b7d0*/  SHF.R.U64 R14, R14, 0x3, RZ ;  /* 0x000000030e0e7819 */ /* 0x000fe400000012ff */
[----:B------:R-:W-:Y:S02]  /*b7e0*/  LOP3.LUT R104, R5, R10, RZ, 0x3c, !PT ;  /* 0x0000000a05687212 */ /* 0x000fe400078e3cff */
[----:B------:R-:W-:-:S02]  /*b7f0*/  LOP3.LUT R92, R3, R8, RZ, 0x3c, !PT ;  /* 0x00000008035c7212 */ /* 0x000fc400078e3cff */
[----:B----4-:R-:W-:Y:S02]  /*b800*/  LOP3.LUT R12, R13, 0x380, RZ, 0xc0, !PT ;  /* 0x000003800d0c7812 */ /* 0x010fe400078ec0ff */
[----:B------:R-:W-:Y:S02]  /*b810*/  LOP3.LUT R10, R11, 0x380, RZ, 0xc0, !PT ;  /* 0x000003800b0a7812 */ /* 0x000fe400078ec0ff */
[----:B------:R-:W-:Y:S02]  /*b820*/  LOP3.LUT R8, R9, 0x380, RZ, 0xc0, !PT ;  /* 0x0000038009087812 */ /* 0x000fe400078ec0ff */
[----:B------:R-:W-:Y:S02]  /*b830*/  LOP3.LUT R6, R7, 0x380, RZ, 0xc0, !PT ;  /* 0x0000038007067812 */ /* 0x000fe400078ec0ff */
[----:B------:R-:W-:Y:S02]  /*b840*/  LOP3.LUT R89, R96, 0x380, RZ, 0xc0, !PT ;  /* 0x0000038060597812 */ /* 0x000fe400078ec0ff */
[----:B------:R-:W-:Y:S01]  /*b850*/  LOP3.LUT R14, R14, R15, RZ, 0x3c, !PT ;  /* 0x0000000f0e0e7212 */ /* 0x000fe200078e3cff */
[----:B------:R-:W-:Y:S01]  /*b860*/  IMAD.X R15, RZ, RZ, R97, P0 ;  /* 0x000000ffff0f7224 */ /* 0x000fe200000e0661 */
[----:B------:R-:W-:-:S02]  /*b870*/  MOV R112, R112 ;  /* 0x0000007000707202 */ /* 0x000fc40000000f00 */
[----:B------:R-:W-:Y:S01]  /*b880*/  IADD3 R4, P0, R96, 0x7000, RZ ;  /* 0x0000700060047810 */ /* 0x000fe20007f1e0ff */
[----:B------:R-:W1:Y:S01]  /*b890*/  @P2 LDC R113, c[0x0][0xbf0] ;  /* 0x0002fc00ff712b82 */ /* 0x000e620000000800 */
[----:B------:R-:W-:Y:S02]  /*b8a0*/  SHF.R.U64 R12, R12, 0x3, RZ ;  /* 0x000000030c0c7819 */ /* 0x000fe400000012ff */
[----:B------:R-:W-:Y:S01]  /*b8b0*/  SHF.R.U64 R10, R10, 0x3, RZ ;  /* 0x000000030a0a7819 */ /* 0x000fe200000012ff */
[----:B------:R-:W-:Y:S01]  /*b8c0*/  IMAD.X R5, RZ, RZ, R97, P0 ;  /* 0x000000ffff057224 */ /* 0x000fe200000e0661 */
[----:B------:R-:W-:Y:S02]  /*b8d0*/  SHF.R.U64 R8, R8, 0x3, RZ ;  /* 0x0000000308087819 */ /* 0x000fe400000012ff */
[----:B------:R-:W-:Y:S02]  /*b8e0*/  SHF.R.U64 R6, R6, 0x3, RZ ;  /* 0x0000000306067819 */ /* 0x000fe400000012ff */
[----:B------:R-:W-:-:S02]  /*b8f0*/  SHF.R.U64 R89, R89, 0x3, RZ ;  /* 0x0000000359597819 */ /* 0x000fc400000012ff */
[----:B------:R-:W-:Y:S02]  /*b900*/  LOP3.LUT R3, R4, 0x380, RZ, 0xc0, !PT ;  /* 0x0000038004037812 */ /* 0x000fe400078ec0ff */
[----:B------:R-:W-:Y:S01]  /*b910*/  LOP3.LUT R12, R12, R13, RZ, 0x3c, !PT ;  /* 0x0000000d0c0c7212 */ /* 0x000fe200078e3cff */
[--C-:B------:R-:W-:Y:S01]  /*b920*/  IMAD.X R13, RZ, RZ, R97.reuse, P3 ;  /* 0x000000ffff0d7224 */ /* 0x100fe200018e0661 */
[----:B------:R-:W-:Y:S01]  /*b930*/  LOP3.LUT R10, R10, R11, RZ, 0x3c, !PT ;  /* 0x0000000b0a0a7212 */ /* 0x000fe200078e3cff */
[--C-:B------:R-:W-:Y:S01]  /*b940*/  IMAD.X R11, RZ, RZ, R97.reuse, P4 ;  /* 0x000000ffff0b7224 */ /* 0x100fe200020e0661 */
[----:B------:R-:W-:Y:S01]  /*b950*/  LOP3.LUT R8, R8, R9, RZ, 0x3c, !PT ;  /* 0x0000000908087212 */ /* 0x000fe200078e3cff */
[--C-:B------:R-:W-:Y:S01]  /*b960*/  IMAD.X R9, RZ, RZ, R97.reuse, P5 ;  /* 0x000000ffff097224 */ /* 0x100fe200028e0661 */
[----:B------:R-:W-:Y:S01]  /*b970*/  LOP3.LUT R6, R6, R7, RZ, 0x3c, !PT ;  /* 0x0000000706067212 */ /* 0x000fe200078e3cff */
[----:B------:R-:W-:Y:S02]  /*b980*/  WARPGROUP.DEPBAR.LE gsb0, 0x0 ;  /* 0x00008000000079c5 */ /* 0x000fe40000010000 */
[----:B------:R-:W-:Y:S01]  /*b990*/  WARPGROUP.ARRIVE ;  /* 0x00000000000079c5 */ /* 0x000fe20000000000 */
[----:B------:R-:W-:Y:S01]  /*b9a0*/  LOP3.LUT R88, R89, R96, RZ, 0x3c, !PT ;  /* 0x0000006059587212 */ /* 0x000fe200078e3cff */
[--C-:B------:R-:W-:Y:S01]  /*b9b0*/  IMAD.X R7, RZ, RZ, R97.reuse, P6 ;  /* 0x000000ffff077224 */ /* 0x100fe200030e0661 */
[----:B------:R-:W-:Y:S01]  /*b9c0*/  SHF.R.U64 R3, R3, 0x3, RZ ;  /* 0x0000000303037819 */ /* 0x000fe200000012ff */
[----:B------:R-:W-:Y:S01]  /*b9d0*/  IMAD.MOV.U32 R89, RZ, RZ, R97 ;  /* 0x000000ffff597224 */ /* 0x000fe200078e0061 */
[----:B------:R-:W-:Y:S01]  /*b9e0*/  MOV R97, R104 ;  /* 0x0000006800617202 */ /* 0x000fe20000000f00 */
[----:B------:R-:W-:Y:S01]  /*b9f0*/  HGMMA.64x128x16.F32.BF16 R24, R212, gdesc[UR8].tnspB, R24, gsb0 ;  /* 0x41e00008d4187df0 */ /* 0x000fe20008001818 */
[----:B------:R-:W-:Y:S01]  /*ba00*/  ULDC UR10, c[0x0][0xc44] ;  /* 0x00031100000a7ab9 */ /* 0x000fe20000000800 */
[----:B------:R-:W-:Y:S01]  /*ba10*/  MOV R105, R102 ;  /* 0x0000006600697202 */ /* 0x000fe20000000f00 */
[----:B------:R-:W-:Y:S01]  /*ba20*/  UIMAD UR10, UR10, UR4, UR13 ;  /* 0x000000040a0a72a4 */ /* 0x000fe2000f8e020d */
[----:B------:R-:W-:-:S02]  /*ba30*/  MOV R103, R92 ;  /* 0x0000005c00677202 */ /* 0x000fc40000000f00 */
[----:B------:R-:W3:Y:S01]  /*ba40*/  LDC.64 R92, c[0x0][0xb98] ;  /* 0x0002e600ff5c7b82 */ /* 0x000ee20000000a00 */
[----:B------:R-:W-:Y:S01]  /*ba50*/  USHF.R.S32.HI UR11, URZ, 0x1f, UR10 ;  /* 0x0000001f3f0b7899 */ /* 0x000fe2000801140a */
[----:B------:R-:W-:Y:S02]  /*ba60*/  LOP3.LUT R4, R3, R4, RZ, 0x3c, !PT ;  /* 0x0000000403047212 */ /* 0x000fe400078e3cff */
[----:B------:R-:W-:Y:S01]  /*ba70*/  MOV R3, R108 ;  /* 0x0000006c00037202 */ /* 0x000fe20000000f00 */
[----:B------:R-:W-:Y:S01]  /*ba80*/  IMAD.U32 R108, RZ, RZ, UR8 ;  /* 0x00000008ff6c7e24 */ /* 0x000fe2000f8e00ff */
[----:B------:R-:W-:Y:S01]  /*ba90*/  MOV R106, R106 ;  /* 0x0000006a006a7202 */ /* 0x000fe20000000f00 */
[----:B------:R-:W-:Y:S01]  /*baa0*/  IMAD R107, R16, 0x80, R228 ;  /* 0x00000080106b7824 */ /* 0x000fe200078e02e4 */
[----:B------:R-:W-:Y:S01]  /*bab0*/  MOV R100, R100 ;  /* 0x0000006400647202 */ /* 0x000fe20000000f00 */
[----:B------:R-:W-:Y:S01]  /*bac0*/  @!P1 VIADD R104, R108, 0x34860 ;  /* 0x000348606c689836 */ /* 0x000fe20000000000 */
[----:B------:R-:W-:Y:S01]  /*bad0*/  MOV R96, R110 ;  /* 0x0000006e00607202 */ /* 0x000fe20000000f00 */
[----:B0-----:R-:W-:Y:S01]  /*bae0*/  @P2 IMAD.HI.U32 R102, R107, R114, RZ ;  /* 0x000000726b662227 */ /* 0x001fe200078e00ff */
[----:B------:R-:W-:-:S02]  /*baf0*/  ULDC.64 UR8, c[0x0][0xae8] ;  /* 0x0002ba0000087ab9 */ /* 0x000fc40000000a00 */
[----:B------:R-:W-:Y:S01]  /*bb00*/  @!P1 PRMT R104, RZ, 0x654, R104 ;  /* 0x00000654ff689816 */ /* 0x000fe20000000068 */
[----:B------:R-:W-:Y:S01]  /*bb10*/  IMAD.MOV.U32 R101, RZ, RZ, R107 ;  /* 0x000000ffff657224 */ /* 0x000fe200078e006b */
[----:B-1----:R-:W-:Y:S01]  /*bb20*/  @P2 SHF.R.U32.HI R101, RZ, R113, R102 ;  /* 0x00000071ff652219 */ /* 0x002fe20000011666 */
[----:B------:R-:W-:Y:S02]  /*bb30*/  WARPGROUP.DEPBAR.LE gsb0, 0x0 ;  /* 0x00008000000079c5 */ /* 0x000fe40000010000 */
[----:B------:R-:W-:-:S06]  /*bb40*/  WARPGROUP.ARRIVE ;  /* 0x00000000000079c5 */ /* 0x000fcc0000000000 */
[----:B------:R-:W-:Y:S01]  /*bb50*/  HGMMA.64x128x16.F32.BF16 R24, R216, gdesc[UR4].tnspB, R24, gsb0 ;  /* 0x41e00004d8187df0 */ /* 0x000fe20008001818 */
[----:B------:R-:W-:Y:S02]  /*bb60*/  ULDC.64 UR6, c[0x0][0xb90] ;  /* 0x0002e40000067ab9 */ /* 0x000fe40000000a00 */
[----:B------:R-:W-:Y:S02]  /*bb70*/  UIMAD.WIDE.U32 UR4, UR10, UR6, URZ ;  /* 0x000000060a0472a5 */ /* 0x000fe4000f8e003f */
[----:B------:R-:W-:-:S04]  /*bb80*/  UIMAD UR6, UR11, UR6, URZ ;  /* 0x000000060b0672a4 */ /* 0x000fc8000f8e023f */
[----:B------:R-:W-:Y:S01]  /*bb90*/  UIMAD UR6, UR10, UR7, UR6 ;  /* 0x000000070a0672a4 */ /* 0x000fe2000f8e0206 */
[----:B------:R-:W-:Y:S01]  /*bba0*/  IMAD.U32 R90, RZ, RZ, UR4 ;  /* 0x00000004ff5a7e24 */ /* 0x000fe2000f8e00ff */
[----:B------:R-:W-:Y:S01]  /*bbb0*/  USHF.R.S32.HI UR7, URZ, 0x1f, UR12 ;  /* 0x0000001f3f077899 */ /* 0x000fe2000801140c */
[----:B------:R-:W-:Y:S01]  /*bbc0*/  IMAD.U32 R91, RZ, RZ, UR5 ;  /* 0x00000005ff5b7e24 */ /* 0x000fe2000f8e00ff */
[----:B------:R-:W-:-:S06]  /*bbd0*/  UIADD3 UR4, UR5, UR6, URZ ;  /* 0x0000000605047290 */ /* 0x000fcc000fffe03f */
[----:B------:R-:W-:Y:S01]  /*bbe0*/  IMAD.U32 R91, RZ, RZ, UR4 ;  /* 0x00000004ff5b7e24 */ /* 0x000fe2000f8e00ff */
[----:B------:R-:W-:Y:S01]  /*bbf0*/  ULDC.64 UR4, c[0x0][0xb88] ;  /* 0x0002e20000047ab9 */ /* 0x000fe20000000a00 */
[----:B---3--:R-:W-:Y:S01]  /*bc00*/  IMAD.WIDE.U32 R90, R92, UR12, R90 ;  /* 0x0000000c5c5a7c25 */ /* 0x008fe2000f8e005a */
[----:B------:R-:W-:-:S04]  /*bc10*/  UIMAD UR6, UR11, UR8, URZ ;  /* 0x000000080b0672a4 */ /* 0x000fc8000f8e023f */
[----:B------:R-:W-:Y:S02]  /*bc20*/  UIMAD UR6, UR10, UR9, UR6 ;  /* 0x000000090a0672a4 */ /* 0x000fe4000f8e0206 */
[----:B------:R-:W-:Y:S02]  /*bc30*/  UIADD3 UR60, UR60, 0x1, URZ ;  /* 0x000000013c3c7890 */ /* 0x000fe4000fffe03f */
[----:B------:R-:W-:Y:S02]  /*bc40*/  UIADD3 UR61, UR61, 0x34820, URZ ;  /* 0x000348203d3d7890 */ /* 0x000fe4000fffe03f */
[----:B------:R-:W-:Y:S01]  /*bc50*/  UISETP.NE.AND UP0, UPT, UR60, 0x2, UPT ;  /* 0x000000023c00788c */ /* 0x000fe2000bf05270 */
        /* <DEDUP_REMOVED lines=34> */
[----:B------:R-:W-:-:S02]  /*be80*/  IMAD.MOV R99, RZ, RZ, -R101 ;  /* 0x000000ffff637224 */ /* 0x000fc400078e0a65 */
[-C--:B------:R-:W-:Y:S01]  /*be90*/  FMUL.FTZ R27, R27, R98.reuse ;  /* 0x000000621b1b7220 */ /* 0x080fe20000410000 */
[----:B------:R-:W-:Y:S01]  /*bea0*/  FMUL.FTZ R26, R26, R98 ;  /* 0x000000621a1a7220 */ /* 0x000fe20000410000 */
[----:B------:R-:W-:Y:S01]  /*beb0*/  IMAD R36, R92, UR7, RZ ;  /* 0x000000075c247c24 */ /* 0x000fe2000f8e02ff */
[----:B------:R-:W-:Y:S01]  /*bec0*/  F2FP.BF16.F32.PACK_AB R24, R25, R24 ;  /* 0x000000181918723e */ /* 0x000fe200000010ff */
[----:B------:R-:W-:Y:S02]  /*bed0*/  IMAD R99, R0, R99, R107 ;  /* 0x0000006300637224 */ /* 0x000fe400078e026b */
[----:B------:R-:W-:Y:S01]  /*bee0*/  FMUL.FTZ R31, R31, R98 ;  /* 0x000000621f1f7220 */ /* 0x000fe20000410000 */
[----:B------:R-:W-:Y:S01]  /*bef0*/  F2FP.BF16.F32.PACK_AB R25, R27, R26 ;  /* 0x0000001a1b19723e */ /* 0x000fe200000010ff */
[----:B------:R-:W-:Y:S01]  /*bf00*/  FMUL.FTZ R30, R30, R98 ;  /* 0x000000621e1e7220 */ /* 0x000fe20000410000 */
[----:B------:R-:W-:Y:S01]  /*bf10*/  F2FP.BF16.F32.PACK_AB R26, R29, R28 ;  /* 0x0000001c1d1a723e */ /* 0x000fe200000010ff */
[----:B------:R-:W-:Y:S01]  /*bf20*/  IMAD R93, R93, UR12, R36 ;  /* 0x0000000c5d5d7c24 */ /* 0x000fe2000f8e0224 */
[----:B------:R-:W-:Y:S01]  /*bf30*/  F2FP.BF16.F32.PACK_AB R28, R33, R32 ;  /* 0x00000020211c723e */ /* 0x000fe200000010ff */
[-C--:B------:R-:W-:Y:S01]  /*bf40*/  FMUL.FTZ R39, R39, R98.reuse ;  /* 0x0000006227277220 */ /* 0x080fe20000410000 */
[----:B------:R-:W-:Y:S01]  /*bf50*/  SHF.R.S32.HI R32, RZ, 0x1f, R99 ;  /* 0x0000001fff207819 */ /* 0x000fe20000011463 */
[-C--:B------:R-:W-:Y:S01]  /*bf60*/  FMUL.FTZ R38, R38, R98.reuse ;  /* 0x0000006226267220 */ /* 0x080fe20000410000 */
[----:B------:R-:W-:Y:S01]  /*bf70*/  SHF.R.S32.HI R33, RZ, 0x1f, R101 ;  /* 0x0000001fff217819 */ /* 0x000fe20000011465 */
[----:B------:R-:W-:Y:S01]  /*bf80*/  FMUL.FTZ R35, R35, R98 ;  /* 0x0000006223237220 */ /* 0x000fe20000410000 */
[----:B------:R-:W-:Y:S01]  /*bf90*/  IADD3 R36, P0, R101, R90, RZ ;  /* 0x0000005a65247210 */ /* 0x000fe20007f1e0ff */
[----:B------:R-:W-:Y:S01]  /*bfa0*/  IMAD R32, R32, UR4, RZ ;  /* 0x0000000420207c24 */ /* 0x000fe2000f8e02ff */
[----:B------:R-:W-:Y:S01]  /*bfb0*/  F2FP.BF16.F32.PACK_AB R27, R31, R30 ;  /* 0x0000001e1f1b723e */ /* 0x000fe200000010ff */
[----:B------:R-:W-:Y:S01]  /*bfc0*/  BAR.SYNC.DEFER_BLOCKING 0x1, 0x100 ;  /* 0x0044000000007b1d */ /* 0x000fe20000010000 */
[----:B------:R-:W-:Y:S01]  /*bfd0*/  F2FP.BF16.F32.PACK_AB R30, R37, R102 ;  /* 0x00000066251e723e */ /* 0x000fe200000010ff */
[-C--:B------:R-:W-:Y:S01]  /*bfe0*/  FMUL.FTZ R34, R34, R98.reuse ;  /* 0x0000006222227220 */ /* 0x080fe20000410000 */
[----:B------:R-:W-:Y:S01]  /*bff0*/  IADD3.X R37, R33, R91, R93, P0, !PT ;  /* 0x0000005b21257210 */ /* 0x000fe200007fe45d */
[----:B------:R-:W-:Y:S01]  /*c000*/  FMUL.FTZ R43, R43, R98 ;  /* 0x000000622b2b7220 */ /* 0x000fe20000410000 */
[----:B------:R-:W-:Y:S01]  /*c010*/  F2FP.BF16.F32.PACK_AB R31, R39, R38 ;  /* 0x00000026271f723e */ /* 0x000fe200000010ff */
[----:B------:R-:W-:Y:S01]  /*c020*/  IMAD R39, R99, UR5, R32 ;  /* 0x0000000563277c24 */ /* 0x000fe2000f8e0220 */
[----:B------:R-:W-:Y:S01]  /*c030*/  F2FP.BF16.F32.PACK_AB R32, R41, R40 ;  /* 0x000000282920723e */ /* 0x000fe200000010ff */
[----:B------:R-:W-:Y:S01]  /*c040*/  IMAD.WIDE.U32 R36, R99, UR4, R36 ;  /* 0x0000000463247c25 */ /* 0x000fe2000f8e0024 */
[----:B------:R-:W-:-:S03]  /*c050*/  ULDC UR4, c[0x0][0xa88] ;  /* 0x0002a20000047ab9 */ /* 0x000fc60000000800 */
[-C--:B------:R-:W-:Y:S01]  /*c060*/  FMUL.FTZ R42, R42, R98.reuse ;  /* 0x000000622a2a7220 */ /* 0x080fe20000410000 */
[-C--:B------:R-:W-:Y:S01]  /*c070*/  FMUL.FTZ R47, R47, R98.reuse ;  /* 0x000000622f2f7220 */ /* 0x080fe20000410000 */
[----:B------:R-:W-:Y:S02]  /*c080*/  IMAD R41, R16, 0x80, R227 ;  /* 0x0000008010297824 */ /* 0x000fe400078e02e3 */
[-C--:B------:R-:W-:Y:S01]  /*c090*/  FMUL.FTZ R46, R46, R98.reuse ;  /* 0x000000622e2e7220 */ /* 0x080fe20000410000 */
[----:B------:R-:W-:Y:S01]  /*c0a0*/  IMAD R92, R0, UR4, RZ ;  /* 0x00000004005c7c24 */ /* 0x000fe2000f8e02ff */
[----:B------:R-:W-:Y:S01]  /*c0b0*/  ULDC.64 UR4, c[0x0][0xb50] ;  /* 0x0002d40000047ab9 */ /* 0x000fe20000000a00 */
[----:B------:R-:W-:Y:S01]  /*c0c0*/  LOP3.LUT P0, RZ, R222, 0x3, RZ, 0xc0, !PT ;  /* 0x00000003deff7812 */ /* 0x000fe2000780c0ff */
[-C--:B------:R-:W-:Y:S01]  /*c0d0*/  FMUL.FTZ R51, R51, R98.reuse ;  /* 0x0000006233337220 */ /* 0x080fe20000410000 */
[-C--:B------:R-:W-:Y:S01]  /*c0e0*/  FMUL.FTZ R50, R50, R98.reuse ;  /* 0x0000006232327220 */ /* 0x080fe20000410000 */
[-C--:B------:R-:W-:Y:S01]  /*c0f0*/  FMUL.FTZ R55, R55, R98.reuse ;  /* 0x0000006237377220 */ /* 0x080fe20000410000 */
[----:B------:R-:W-:Y:S01]  /*c100*/  FMUL.FTZ R54, R54, R98 ;  /* 0x0000006236367220 */ /* 0x000fe20000410000 */
[----:B------:R-:W-:Y:S01]  /*c110*/  F2FP.BF16.F32.PACK_AB R29, R35, R34 ;  /* 0x00000022231d723e */ /* 0x000fe200000010ff */
[-C--:B------:R-:W-:Y:S01]  /*c120*/  FMUL.FTZ R59, R59, R98.reuse ;  /* 0x000000623b3b7220 */ /* 0x080fe20000410000 */
[-C--:B------:R-:W-:Y:S01]  /*c130*/  FMUL.FTZ R58, R58, R98.reuse ;  /* 0x000000623a3a7220 */ /* 0x080fe20000410000 */
[----:B------:R1:W-:Y:S01]  /*c140*/  STSM.16.M88.4 [R112], R24 ;  /* 0x0000001870007844 */ /* 0x0003e20000000200 */
[-C--:B------:R-:W-:Y:S01]  /*c150*/  FMUL.FTZ R63, R63, R98.reuse ;  /* 0x000000623f3f7220 */ /* 0x080fe20000410000 */
[----:B------:R-:W-:Y:S01]  /*c160*/  FMUL.FTZ R62, R62, R98 ;  /* 0x000000623e3e7220 */ /* 0x000fe20000410000 */
[----:B------:R-:W-:Y:S01]  /*c170*/  F2FP.BF16.F32.PACK_AB R33, R43, R42 ;  /* 0x0000002a2b21723e */ /* 0x000fe200000010ff */
[----:B------:R-:W-:Y:S01]  /*c180*/  FMUL.FTZ R67, R67, R98 ;  /* 0x0000006243437220 */ /* 0x000fe20000410000 */
[----:B------:R-:W-:Y:S01]  /*c190*/  F2FP.BF16.F32.PACK_AB R34, R45, R44 ;  /* 0x0000002c2d22723e */ /* 0x000fe200000010ff */
[----:B------:R-:W-:Y:S01]  /*c1a0*/  FMUL.FTZ R66, R66, R98 ;  /* 0x0000006242427220 */ /* 0x000fe20000410000 */
[----:B------:R-:W-:Y:S01]  /*c1b0*/  F2FP.BF16.F32.PACK_AB R35, R47, R46 ;  /* 0x0000002e2f23723e */ /* 0x000fe200000010ff */
        /* <DEDUP_REMOVED lines=8> */
[C---:B-1----:R-:W-:Y:S01]  /*c240*/  VIADD R25, R41.reuse, 0x8 ;  /* 0x0000000829197836 */ /* 0x042fe20000000000 */
[----:B------:R-:W-:Y:S01]  /*c250*/  ISETP.GE.OR P1, PT, R41, R92, P0 ;  /* 0x0000005c2900720c */ /* 0x000fe20000726670 */
[----:B------:R-:W-:Y:S01]  /*c260*/  IMAD.IADD R27, R37, 0x1, R39 ;  /* 0x00000001251b7824 */ /* 0x000fe200078e0227 */
[----:B------:R-:W-:Y:S01]  /*c270*/  LEA R37, P3, R36, UR4, 0x2 ;  /* 0x0000000424257c11 */ /* 0x000fe2000f8610ff */
[-C--:B------:R-:W-:Y:S01]  /*c280*/  FMUL.FTZ R87, R87, R98.reuse ;  /* 0x0000006257577220 */ /* 0x080fe20000410000 */
[----:B------:R-:W-:Y:S01]  /*c290*/  FMUL.FTZ R86, R86, R98 ;  /* 0x0000006256567220 */ /* 0x000fe20000410000 */
[----:B------:R-:W-:Y:S01]  /*c2a0*/  ISETP.GE.OR P0, PT, R25, R92, P0 ;  /* 0x0000005c1900720c */ /* 0x000fe20000706670 */
[----:B------:R1:W-:Y:S01]  /*c2b0*/  STSM.16.M88.4 [R105], R28 ;  /* 0x0000001c69007844 */ /* 0x0003e20000000200 */
[----:B------:R-:W-:-:S02]  /*c2c0*/  LEA.HI.X R36, R36, UR5, R27, 0x2, P3 ;  /* 0x0000000524247c11 */ /* 0x000fc400098f141b */
[----:B------:R-:W-:Y:S01]  /*c2d0*/  F2FP.BF16.F32.PACK_AB R24, R49, R48 ;  /* 0x000000303118723e */ /* 0x000fe200000010ff */
[----:B------:R2:W-:Y:S01]  /*c2e0*/  STSM.16.M88.4 [R103], R32 ;  /* 0x0000002067007844 */ /* 0x0005e20000000200 */
[----:B------:R-:W-:Y:S02]  /*c2f0*/  F2FP.BF16.F32.PACK_AB R25, R51, R50 ;  /* 0x000000323319723e */ /* 0x000fe400000010ff */
[----:B------:R-:W-:Y:S02]  /*c300*/  F2FP.BF16.F32.PACK_AB R26, R53, R52 ;  /* 0x00000034351a723e */ /* 0x000fe400000010ff */
[----:B------:R-:W-:Y:S01]  /*c310*/  F2FP.BF16.F32.PACK_AB R27, R55, R54 ;  /* 0x00000036371b723e */ /* 0x000fe200000010ff */
[----:B------:R-:W-:Y:S01]  /*c320*/  SHFL.IDX PT, R52, R37, RZ, 0x1c1f ;  /* 0x001c1fff25347589 */ /* 0x000fe200000e0000 */
[----:B------:R-:W-:Y:S02]  /*c330*/  F2FP.BF16.F32.PACK_AB R72, R73, R72 ;  /* 0x000000484948723e */ /* 0x000fe400000010ff */
[----:B------:R-:W-:Y:S01]  /*c340*/  F2FP.BF16.F32.PACK_AB R73, R75, R74 ;  /* 0x0000004a4b49723e */ /* 0x000fe200000010ff */
[----:B------:R-:W-:Y:S01]  /*c350*/  STSM.16.M88.4 [R100], R24 ;  /* 0x0000001864007844 */ /* 0x000fe20000000200 */
[----:B------:R-:W-:-:S02]  /*c360*/  F2FP.BF16.F32.PACK_AB R80, R81, R80 ;  /* 0x000000505150723e */ /* 0x000fc400000010ff */
[----:B-1----:R-:W-:Y:S01]  /*c370*/  F2FP.BF16.F32.PACK_AB R28, R57, R56 ;  /* 0x00000038391c723e */ /* 0x002fe200000010ff */
[----:B------:R-:W1:Y:S01]  /*c380*/  SHFL.IDX PT, R53, R36, RZ, 0x1c1f ;  /* 0x001c1fff24357589 */ /* 0x000e6200000e0000 */
[----:B------:R-:W-:Y:S01]  /*c390*/  F2FP.BF16.F32.PACK_AB R29, R59, R58 ;  /* 0x0000003a3b1d723e */ /* 0x000fe200000010ff */
[----:B------:R-:W3:Y:S01]  /*c3a0*/  @P2 LDC R57, c[0x0][0xbec] ;  /* 0x0002fb00ff392b82 */ /* 0x000ee20000000800 */
[----:B------:R-:W-:Y:S01]  /*c3b0*/  F2FP.BF16.F32.PACK_AB R30, R61, R60 ;  /* 0x0000003c3d1e723e */ /* 0x000fe200000010ff */
[----:B------:R-:W-:Y:S01]  /*c3c0*/  SHFL.IDX PT, R54, R37, 0x1, 0x1c1f ;  /* 0x003c1f0025367f89 */ /* 0x000fe200000e0000 */
[----:B------:R-:W-:Y:S02]  /*c3d0*/  F2FP.BF16.F32.PACK_AB R31, R63, R62 ;  /* 0x0000003e3f1f723e */ /* 0x000fe400000010ff */
[----:B--2---:R-:W-:Y:S01]  /*c3e0*/  F2FP.BF16.F32.PACK_AB R32, R65, R64 ;  /* 0x000000404120723e */ /* 0x004fe200000010ff */
[----:B------:R-:W2:Y:S01]  /*c3f0*/  SHFL.IDX PT, R55, R36, 0x1, 0x1c1f ;  /* 0x003c1f0024377f89 */ /* 0x000ea200000e0000 */
[----:B------:R-:W-:Y:S01]  /*c400*/  F2FP.BF16.F32.PACK_AB R33, R67, R66 ;  /* 0x000000424321723e */ /* 0x000fe200000010ff */
[----:B------:R-:W4:Y:S01]  /*c410*/  @P2 LDC R59, c[0x0][0xbf0] ;  /* 0x0002fc00ff3b2b82 */ /* 0x000f220000000800 */
[----:B------:R-:W-:Y:S01]  /*c420*/  F2FP.BF16.F32.PACK_AB R34, R69, R68 ;  /* 0x000000444522723e */ /* 0x000fe200000010ff */
[----:B------:R-:W-:Y:S01]  /*c430*/  STSM.16.M88.4 [R106], R28 ;  /* 0x0000001c6a007844 */ /* 0x000fe20000000200 */
[----:B------:R-:W-:-:S02]  /*c440*/  F2FP.BF16.F32.PACK_AB R35, R71, R70 ;  /* 0x000000464723723e */ /* 0x000fc400000010ff */
[----:B------:R-:W-:Y:S02]  /*c450*/  F2FP.BF16.F32.PACK_AB R74, R77, R76 ;  /* 0x0000004c4d4a723e */ /* 0x000fe400000010ff */
[----:B------:R-:W-:Y:S01]  /*c460*/  F2FP.BF16.F32.PACK_AB R75, R79, R78 ;  /* 0x0000004e4f4b723e */ /* 0x000fe200000010ff */
[----:B------:R-:W-:Y:S01]  /*c470*/  STSM.16.M88.4 [R97], R32 ;  /* 0x0000002061007844 */ /* 0x000fe20000000200 */
[----:B------:R-:W-:Y:S02]  /*c480*/  F2FP.BF16.F32.PACK_AB R81, R83, R82 ;  /* 0x000000525351723e */ /* 0x000fe400000010ff */
[----:B------:R-:W-:Y:S01]  /*c490*/  F2FP.BF16.F32.PACK_AB R82, R85, R84 ;  /* 0x000000545552723e */ /* 0x000fe200000010ff */
[----:B------:R-:W-:Y:S01]  /*c4a0*/  STSM.16.M88.4 [R96], R72 ;  /* 0x0000004860007844 */ /* 0x000fe20000000200 */
[----:B------:R-:W-:-:S05]  /*c4b0*/  F2FP.BF16.F32.PACK_AB R83, R87, R86 ;  /* 0x000000565753723e */ /* 0x000fca00000010ff */
[----:B------:R0:W-:Y:S01]  /*c4c0*/  STSM.16.M88.4 [R3], R80 ;  /* 0x0000005003007844 */ /* 0x0001e20000000200 */
[----:B------:R-:W-:Y:S01]  /*c4d0*/  BAR.SYNC.DEFER_BLOCKING 0x1, 0x100 ;  /* 0x0044000000007b1d */ /* 0x000fe20000010000 */
[----:B------:R-:W-:Y:S01]  /*c4e0*/  UIMAD.WIDE.U32 UR4, UR10, UR8, URZ ;  /* 0x000000080a0472a5 */ /* 0x000fe2000f8e003f */
[----:B0-----:R-:W-:-:S04]  /*c4f0*/  IMAD R3, R22, 0x20, R221 ;  /* 0x0000002016037824 */ /* 0x001fc800078e02dd */
[----:B------:R-:W-:Y:S01]  /*c500*/  ULDC.64 UR8, c[0x0][0xaf0] ;  /* 0x0002bc0000087ab9 */ /* 0x000fe20000000a00 */
[----:B-1----:R0:W-:Y:S04]  /*c510*/  @!P1 ST.E desc[UR14][R52.64], R95 ;  /* 0x0000005f34009985 */ /* 0x0021e8000c10190e */
[----:B--2---:R1:W-:Y:S04]  /*c520*/  @!P0 ST.E desc[UR14][R54.64], R94 ;  /* 0x0000005e36008985 */ /* 0x0043e8000c10190e */
[----:B------:R2:W5:Y:S01]  /*c530*/  LD.E.128 R24, desc[UR14][R12.64] ;  /* 0x0000000e0c187980 */ /* 0x000562000c101d00 */
[----:B0-----:R-:W0:Y:S03]  /*c540*/  LDC.64 R52, c[0x0][0xae0] ;  /* 0x0002b800ff347b82 */ /* 0x001e260000000a00 */
[----:B------:R3:W5:Y:S01]  /*c550*/  LD.E.128 R28, desc[UR14][R4.64] ;  /* 0x0000000e041c7980 */ /* 0x000762000c101d00 */
[----:B------:R-:W-:-:S03]  /*c560*/  UIADD3 UR5, UR5, UR6, URZ ;  /* 0x0000000605057290 */ /* 0x000fc6000fffe03f */
[----:B------:R1:W5:Y:S01]  /*c570*/  LD.E.128 R32, desc[UR14][R6.64] ;  /* 0x0000000e06207980 */ /* 0x000362000c101d00 */
[----:B--2---:R-:W-:-:S03]  /*c580*/  IMAD R12, R16, 0x80, R3 ;  /* 0x00000080100c7824 */ /* 0x004fc600078e0203 */
[----:B------:R-:W5:Y:S01]  /*c590*/  LD.E.128 R88, desc[UR14][R88.64] ;  /* 0x0000000e58587980 */ /* 0x000f62000c101d00 */
[----:B---3--:R-:W-:Y:S01]  /*c5a0*/  @P2 IMAD.HI.U32 R4, R12, R57, RZ ;  /* 0x000000390c042227 */ /* 0x008fe200078e00ff */
[----:B------:R-:W-:Y:S02]  /*c5b0*/  UIMAD UR6, UR7, UR8, URZ ;  /* 0x00000008070672a4 */ /* 0x000fe4000f8e023f */
[----:B------:R-:W5:Y:S01]  /*c5c0*/  LD.E.128 R40, desc[UR14][R20.64] ;  /* 0x0000000e14287980 */ /* 0x000f62000c101d00 */
[----:B------:R-:W-:Y:S01]  /*c5d0*/  IMAD.MOV.U32 R3, RZ, RZ, R12 ;  /* 0x000000ffff037224 */ /* 0x000fe200078e000c */
[----:B----4-:R-:W-:Y:S01]  /*c5e0*/  @P2 SHF.R.U32.HI R3, RZ, R59, R4 ;  /* 0x0000003bff032219 */ /* 0x010fe20000011604 */
[----:B------:R-:W-:Y:S01]  /*c5f0*/  UIMAD UR6, UR12, UR9, UR6 ;  /* 0x000000090c0672a4 */ /* 0x000fe2000f8e0206 */
[----:B------:R-:W5:Y:S02]  /*c600*/  LD.E.128 R36, desc[UR14][R14.64] ;  /* 0x0000000e0e247980 */ /* 0x000f64000c101d00 */
[--C-:B------:R-:W-:Y:S01]  /*c610*/  SHF.R.S32.HI R5, RZ, 0x1f, R3.reuse ;  /* 0x0000001fff057819 */ /* 0x100fe20000011403 */
[----:B------:R-:W-:Y:S01]  /*c620*/  UIMAD.WIDE.U32 UR4, UR12, UR8, UR4 ;  /* 0x000000080c0472a5 */ /* 0x000fe2000f8e0004 */
[----:B-1----:R-:W-:Y:S01]  /*c630*/  IMAD.MOV R7, RZ, RZ, -R3 ;  /* 0x000000ffff077224 */ /* 0x002fe200078e0a03 */
[----:B------:R-:W-:Y:S01]  /*c640*/  R2UR UR9, R2 ;  /* 0x00000000020972ca */ /* 0x000fe200000e0000 */
[----:B------:R1:W5:Y:S01]  /*c650*/  LD.E.128 R48, desc[UR14][R10.64] ;  /* 0x0000000e0a307980 */ /* 0x000362000c101d00 */
[-C--:B0-----:R-:W-:Y:S01]  /*c660*/  IMAD R2, R5, R52.reuse, RZ ;  /* 0x0000003405027224 */ /* 0x081fe200078e02ff */
[----:B------:R-:W-:Y:S01]  /*c670*/  UIADD3 UR5, UR5, UR6, URZ ;  /* 0x0000000605057290 */ /* 0x000fe2000fffe03f */
[----:B------:R-:W-:Y:S01]  /*c680*/  IMAD R5, R0, R7, R12 ;  /* 0x0000000700057224 */ /* 0x000fe200078e020c */
[----:B------:R0:W5:Y:S01]  /*c690*/  LD.E.128 R44, desc[UR14][R8.64] ;  /* 0x0000000e082c7980 */ /* 0x000162000c101d00 */
[----:B------:R-:W-:Y:S01]  /*c6a0*/  IMAD R7, R3, R53, R2 ;  /* 0x0000003503077224 */ /* 0x000fe200078e0202 */
[----:B------:R-:W-:Y:S01]  /*c6b0*/  R2UR UR10, R23 ;  /* 0x00000000170a72ca */ /* 0x000fe200000e0000 */
[----:B------:R-:W-:Y:S01]  /*c6c0*/  ULDC.64 UR6, c[0x0][0xa80] ;  /* 0x0002a00000067ab9 */ /* 0x000fe20000000a00 */
[----:B------:R-:W-:Y:S01]  /*c6d0*/  @!PT LDS RZ, [RZ] ;  /* 0x00000000fffff984 */ /* 0x000fe20000000800 */
[----:B------:R-:W-:Y:S01]  /*c6e0*/  @!PT LDS RZ, [RZ] ;  /* 0x00000000fffff984 */ /* 0x000fe20000000800 */
[----:B------:R-:W-:Y:S01]  /*c6f0*/  @!PT LDS RZ, [RZ] ;  /* 0x00000000fffff984 */ /* 0x000fe20000000800 */
[----:B------:R-:W-:Y:S01]  /*c700*/  @!PT LDS RZ, [RZ] ;  /* 0x00000000fffff984 */ /* 0x000fe20000000800 */
[----:B------:R2:W-:Y:S06]  /*c710*/  MEMBAR.ALL.CTA ;  /* 0x0000000000007992 */ /* 0x0005ec0000008000 */
[----:B--2---:R-:W0:Y:S01]  /*c720*/  FENCE.VIEW.ASYNC.S ;  /* 0x00000000000073c6 */ /* 0x004e220000000000 */
[----:B------:R-:W-:Y:S01]  /*c730*/  SHF.R.S32.HI R0, RZ, 0x1f, R5 ;  /* 0x0000001fff007819 */ /* 0x000fe20000011405 */
[----:B------:R-:W-:Y:S01]  /*c740*/  IMAD.WIDE.U32 R2, R3, R52, UR4 ;  /* 0x0000000403027e25 */ /* 0x000fe2000f8e0034 */
[----:B------:R-:W-:-:S03]  /*c750*/  ULDC.64 UR4, c[0x0][0xad8] ;  /* 0x0002b60000047ab9 */ /* 0x000fc60000000a00 */
[----:B------:R-:W-:Y:S02]  /*c760*/  IMAD.IADD R3, R3, 0x1, R7 ;  /* 0x0000000103037824 */ /* 0x000fe400078e0207 */
[----:B------:R-:W-:Y:S02]  /*c770*/  IMAD R0, R0, UR4, RZ ;  /* 0x0000000400007c24 */ /* 0x000fe4000f8e02ff */
[----:B-1----:R-:W-:Y:S02]  /*c780*/  IMAD R11, R16, 0x80, R221 ;  /* 0x00000080100b7824 */ /* 0x002fe400078e02dd */
[C---:B------:R-:W-:Y:S02]  /*c790*/  IMAD R7, R5.reuse, UR5, R0 ;  /* 0x0000000505077c24 */ /* 0x040fe4000f8e0200 */
[----:B------:R-:W-:Y:S01]  /*c7a0*/  IMAD.WIDE.U32 R2, R5, UR4, R2 ;  /* 0x0000000405027c25 */ /* 0x000fe2000f8e0002 */
[----:B------:R-:W-:Y:S01]  /*c7b0*/  ISETP.GE.AND P1, PT, R11, R92, PT ;  /* 0x0000005c0b00720c */ /* 0x000fe20003f26270 */
[----:B------:R-:W-:-:S02]  /*c7c0*/  USEL UR5, URZ, 0x1, UP0 ;  /* 0x000000013f057887 */ /* 0x000fc40008000000 */
[----:B------:R-:W-:Y:S01]  /*c7d0*/  IMAD.IADD R3, R3, 0x1, R7 ;  /* 0x0000000103037824 */ /* 0x000fe200078e0207 */
[----:B------:R-:W-:Y:S01]  /*c7e0*/  UPRMT UR61, URZ, 0x654, UR61 ;  /* 0x000006543f3d7896 */ /* 0x000fe2000800003d */
[C---:B------:R-:W-:Y:S01]  /*c7f0*/  LEA R0, P2, R2.reuse, UR6, 0x1 ;  /* 0x0000000602007c11 */ /* 0x040fe2000f8408ff */
[----:B------:R-:W-:Y:S01]  /*c800*/  VIADD R5, R11, 0x20 ;  /* 0x000000200b057836 */ /* 0x000fe20000000000 */
[----:B------:R-:W-:Y:S01]  /*c810*/  ULDC UR4, c[0x0][0xc] ;  /* 0x0000030000047ab9 */ /* 0x000fe20000000800 */
[----:B------:R-:W-:Y:S01]  /*c820*/  ULOP3.LUT UR9, UR9, UR5, URZ, 0x3c, !UPT ;  /* 0x0000000509097292 */ /* 0x000fe2000f8e3c3f */
[----:B------:R-:W-:Y:S01]  /*c830*/  LEA.HI.X R10, R2, UR7, R3, 0x1, P2 ;  /* 0x00000007020a7c11 */ /* 0x000fe200090f0c03 */
[----:B------:R-:W-:Y:S01]  /*c840*/  UIADD3 UR10, UR4, UR10, URZ ;  /* 0x0000000a040a7290 */ /* 0x000fe2000fffe03f */
[-C--:B------:R-:W-:Y:S01]  /*c850*/  ISETP.GE.AND P3, PT, R5, R92.reuse, PT ;  /* 0x0000005c0500720c */ /* 0x080fe20003f66270 */
[----:B------:R-:W-:Y:S01]  /*c860*/  VIADD R5, R11, 0x40 ;  /* 0x000000400b057836 */ /* 0x000fe20000000000 */
[----:B------:R-:W-:Y:S01]  /*c870*/  USEL UR60, UR60, URZ, UP0 ;  /* 0x0000003f3c3c7287 */ /* 0x000fe20008000000 */
[----:B0-----:R0:W1:Y:S01]  /*c880*/  SHFL.IDX PT, R8, R0, RZ, 0x181f ;  /* 0x00181fff00087589 */ /* 0x00106200000e0000 */
[----:B------:R-:W-:Y:S01]  /*c890*/  IMAD.U32 R2, RZ, RZ, UR9 ;  /* 0x00000009ff027e24 */ /* 0x000fe2000f8e00ff */
[----:B------:R-:W-:Y:S01]  /*c8a0*/  SYNCS.ARRIVE.TRANS64.RED.A1T0 RZ, [UR61], RZ ;  /* 0x000000ffffff79a7 */ /* 0x000fe2000810043d */
[----:B------:R-:W-:Y:S01]  /*c8b0*/  IMAD.U32 R23, RZ, RZ, UR10 ;  /* 0x0000000aff177e24 */ /* 0x000fe2000f8e00ff */
[----:B------:R0:W2:Y:S01]  /*c8c0*/  SHFL.IDX PT, R9, R10, RZ, 0x181f ;  /* 0x00181fff0a097589 */ /* 0x0000a200000e0000 */
[----:B------:R-:W-:Y:S01]  /*c8d0*/  BSSY B0, `(.L_x_6716) ;  /* 0x000000c000007945 */ /* 0x000fe20003800000 */
[----:B------:R-:W-:-:S03]  /*c8e0*/  ISETP.GE.AND P0, PT, R5, R92, PT ;  /* 0x0000005c0500720c */ /* 0x000fc60003f06270 */
[----:B------:R-:W-:Y:S10]  /*c8f0*/  @P1 BRA `(.L_x_6717) ;  /* 0x0000000000241947 */ /* 0x000ff40003800000 */
[----:B------:R-:W-:Y:S01]  /*c900*/  ULDC UR4, c[0x0][0xac8] ;  /* 0x0002b20000047ab9 */ /* 0x000fe20000000800 */
[----:B------:R-:W-:Y:S01]  /*c910*/  ULDC.64 UR6, c[0x0][0x208] ;  /* 0x0000820000067ab9 */ /* 0x000fe20000000a00 */
[----:B------:R-:W-:Y:S02]  /*c920*/  ISETP.GE.AND P2, PT, R19, UR4, PT ;  /* 0x0000000413007c0c */ /* 0x000fe4000bf46270 */
[----:B------:R-:W-:-:S11]  /*c930*/  ISETP.GE.AND P1, PT, R18, UR4, PT ;  /* 0x0000000412007c0c */ /* 0x000fd6000bf26270 */
[C---:B-1----:R-:W-:Y:S02]  /*c940*/  @!P2 LEA R6, P4, R19.reuse, R8, 0x1 ;  /* 0x000000081306a211 */ /* 0x042fe400078808ff */
[----:B--2---:R-:W-:Y:S02]  /*c950*/  @!P1 IMAD.WIDE R4, R18, 0x2, R8 ;  /* 0x0000000212049825 */ /* 0x004fe400078e0208 */
[----:B------:R-:W-:-:S03]  /*c960*/  @!P2 LEA.HI.X R7, R19, R9, R231, 0x1, P4 ;  /* 0x000000091307a211 */ /* 0x000fc600020f0ce7 */
[----:B-----5:R3:W-:Y:S04]  /*c970*/  @!P1 ST.E.128 desc[UR6][R4.64], R88 ;  /* 0x0000005804009985 */ /* 0x0207e8000c101d06 */
[----:B------:R3:W-:Y:S02]  /*c980*/  @!P2 ST.E.128 desc[UR6][R6.64], R48 ;  /* 0x000000300600a985 */ /* 0x0007e4000c101d06 */
.L_x_6717:
[----:B------:R-:W-:Y:S05]  /*c990*/  BSYNC B0 ;  /* 0x0000000000007941 */ /* 0x000fea0003800000 */
.L_x_6716:
[----:B--2---:R2:W4:Y:S01]  /*c9a0*/  SHFL.IDX PT, R9, R10, 0x1, 0x181f ;  /* 0x00381f000a097f89 */ /* 0x00452200000e0000 */
[----:B------:R-:W-:Y:S03]  /*c9b0*/  BSSY B0, `(.L_x_6718) ;  /* 0x000000c000007945 */ /* 0x000fe60003800000 */
[----:B-1----:R2:W1:Y:S01]  /*c9c0*/  SHFL.IDX PT, R8, R0, 0x1, 0x181f ;  /* 0x00381f0000087f89 */ /* 0x00246200000e0000 */
[----:B------:R-:W-:Y:S05]  /*c9d0*/  @P3 BRA `(.L_x_6719) ;  /* 0x0000000000243947 */ /* 0x000fea0003800000 */
[----:B------:R-:W-:Y:S01]  /*c9e0*/  ULDC UR4, c[0x0][0xac8] ;  /* 0x0002b20000047ab9 */ /* 0x000fe20000000800 */
[----:B------:R-:W-:Y:S01]  /*c9f0*/  ULDC.64 UR6, c[0x0][0x208] ;  /* 0x0000820000067ab9 */ /* 0x000fe20000000a00 */
[----:B------:R-:W-:Y:S02]  /*ca00*/  ISETP.GE.AND P3, PT, R19, UR4, PT ;  /* 0x0000000413007c0c */ /* 0x000fe4000bf66270 */
[----:B------:R-:W-:-:S11]  /*ca10*/  ISETP.GE.AND P2, PT, R18, UR4, PT ;  /* 0x0000000412007c0c */ /* 0x000fd6000bf46270 */
[C---:B-1-3--:R-:W-:Y:S02]  /*ca20*/  @!P3 LEA R6, P1, R19.reuse, R8, 0x1 ;  /* 0x000000081306b211 */ /* 0x04afe400078208ff */
[----:B----4-:R-:W-:Y:S02]  /*ca30*/  @!P2 IMAD.WIDE R4, R18, 0x2, R8 ;  /* 0x000000021204a825 */ /* 0x010fe400078e0208 */
[----:B------:R-:W-:-:S03]  /*ca40*/  @!P3 LEA.HI.X R7, R19, R9, R231, 0x1, P1 ;  /* 0x000000091307b211 */ /* 0x000fc600008f0ce7 */
[----:B-----5:R1:W-:Y:S04]  /*ca50*/  @!P2 ST.E.128 desc[UR6][R4.64], R40 ;  /* 0x000000280400a985 */ /* 0x0203e8000c101d06 */
[----:B------:R1:W-:Y:S02]  /*ca60*/  @!P3 ST.E.128 desc[UR6][R6.64], R44 ;  /* 0x0000002c0600b985 */ /* 0x0003e4000c101d06 */
.L_x_6719:
[----:B------:R-:W-:Y:S05]  /*ca70*/  BSYNC B0 ;  /* 0x0000000000007941 */ /* 0x000fea0003800000 */
.L_x_6718:
[----:B----4-:R4:W0:Y:S01]  /*ca80*/  SHFL.IDX PT, R9, R10, 0x2, 0x181f ;  /* 0x00581f000a097f89 */ /* 0x01082200000e0000 */
        /* <DEDUP_REMOVED lines=8> */
[----:B0-----:R-:W-:Y:S02]  /*cb10*/  @!P1 IMAD.WIDE R4, R18, 0x2, R8 ;  /* 0x0000000212049825 */ /* 0x001fe400078e0208 */
[----:B------:R-:W-:-:S03]  /*cb20*/  @!P2 LEA.HI.X R7, R19, R9, R231, 0x1, P0 ;  /* 0x000000091307a211 */ /* 0x000fc600000f0ce7 */
[----:B-----5:R0:W-:Y:S04]  /*cb30*/  @!P1 ST.E.128 desc[UR6][R4.64], R36 ;  /* 0x0000002404009985 */ /* 0x0201e8000c101d06 */
[----:B------:R0:W-:Y:S02]  /*cb40*/  @!P2 ST.E.128 desc[UR6][R6.64], R32 ;  /* 0x000000200600a985 */ /* 0x0001e4000c101d06 */
.L_x_6721:
[----:B------:R-:W-:Y:S05]  /*cb50*/  BSYNC B0 ;  /* 0x0000000000007941 */ /* 0x000fea0003800000 */
.L_x_6720:
[----:B------:R-:W-:Y:S01]  /*cb60*/  VIADD R3, R11, 0x60 ;  /* 0x000000600b037836 */ /* 0x000fe20000000000 */
[----:B0-----:R0:W0:Y:S01]  /*cb70*/  SHFL.IDX PT, R9, R10, 0x3, 0x181f ;  /* 0x00781f000a097f89 */ /* 0x00102200000e0000 */
[----:B------:R-:W-:Y:S01]  /*cb80*/  BSSY B0, `(.L_x_6722) ;  /* 0x000000e000007945 */ /* 0x000fe20003800000 */
[----:B------:R-:W-:Y:S02]  /*cb90*/  VIADD R220, R220, 0x1 ;  /* 0x00000001dcdc7836 */ /* 0x000fe40000000000 */
[----:B------:R-:W-:Y:S01]  /*cba0*/  ISETP.GE.AND P0, PT, R3, R92, PT ;  /* 0x0000005c0300720c */ /* 0x000fe20003f06270 */
[----:B-1----:R1:W0:-:S12]  /*cbb0*/  SHFL.IDX PT, R8, R0, 0x3, 0x181f ;  /* 0x00781f0000087f89 */ /* 0x00221800000e0000 */
[----:B-1----:R-:W-:Y:S05]  /*cbc0*/  @P0 BRA `(.L_x_6723) ;  /* 0x0000000000240947 */ /* 0x002fea0003800000 */
[----:B------:R-:W-:Y:S01]  /*cbd0*/  ULDC UR4, c[0x0][0xac8] ;  /* 0x0002b20000047ab9 */ /* 0x000fe20000000800 */
[----:B------:R-:W-:Y:S01]  /*cbe0*/  ULDC.64 UR6, c[0x0][0x208] ;  /* 0x0000820000067ab9 */ /* 0x000fe20000000a00 */
[----:B------:R-:W-:Y:S02]  /*cbf0*/  ISETP.GE.AND P2, PT, R19, UR4, PT ;  /* 0x0000000413007c0c */ /* 0x000fe4000bf46270 */
[----:B------:R-:W-:-:S11]  /*cc00*/  ISETP.GE.AND P1, PT, R18, UR4, PT ;  /* 0x0000000412007c0c */ /* 0x000fd6000bf26270 */
[C---:B0--3--:R-:W-:Y:S02]  /*cc10*/  @!P2 LEA R6, P0, R19.reuse, R8, 0x1 ;  /* 0x000000081306a211 */ /* 0x049fe400078008ff */
[----:B------:R-:W-:Y:S02]  /*cc20*/  @!P1 IMAD.WIDE R4, R18, 0x2, R8 ;  /* 0x0000000212049825 */ /* 0x000fe400078e0208 */
[----:B------:R-:W-:-:S03]  /*cc30*/  @!P2 LEA.HI.X R7, R19, R9, R231, 0x1, P0 ;  /* 0x000000091307a211 */ /* 0x000fc600000f0ce7 */
[----:B-----5:R1:W-:Y:S04]  /*cc40*/  @!P1 ST.E.128 desc[UR6][R4.64], R24 ;  /* 0x0000001804009985 */ /* 0x0203e8000c101d06 */
[----:B------:R1:W-:Y:S02]  /*cc50*/  @!P2 ST.E.128 desc[UR6][R6.64], R28 ;  /* 0x0000001c0600a985 */ /* 0x0003e4000c101d06 */
.L_x_6723:
[----:B------:R-:W-:Y:S05]  /*cc60*/  BSYNC B0 ;  /* 0x0000000000007941 */ /* 0x000fea0003800000 */
.L_x_6722:
[----:B--2-4-:R-:W2:Y:S01]  /*cc70*/  LDC R0, c[0x0][0xc34] ;  /* 0x00030d00ff007b82 */ /* 0x014ea20000000800 */
[----:B------:R-:W-:-:S13]  /*cc80*/  R2UR UR4, R23 ;  /* 0x00000000170472ca */ /* 0x000fda00000e0000 */
[----:B--2---:R-:W-:-:S13]  /*cc90*/  ISETP.LE.AND P0, PT, R0, UR4, PT ;  /* 0x0000000400007c0c */ /* 0x004fda000bf03270 */
[----:B------:R-:W-:Y:S05]  /*cca0*/  @!P0 BRA `(.L_x_6724) ;  /* 0xffffff40003c8947 */ /* 0x000fea000383ffff */
[----:B------:R-:W-:Y:S05]  /*ccb0*/  EXIT ;  /* 0x000000000000794d */ /* 0x000fea0003800000 */
.L_x_6694:
[----:B------:R-:W-:-:S08]  /*ccc0*/  NOP ;  /* 0x0000000000007918 */ /* 0x000fd00000000000 */
[----:B--2---:R-:W0:-:S00]  /*ccd0*/  USETMAXREG.DEALLOC.CTAPOOL 0x18 ;  /* 0x00000018000079c8 */ /* 0x004e0000080e0500 */
        /* <DEDUP_REMOVED lines=28> */
[----:B------:R-:W-:Y:S04]  /*cea0*/  STL [R1+0x24], R3 ;  /* 0x0000240301007387 */ /* 0x000fe80000100800 */
[----:B------:R0:W-:Y:S04]  /*ceb0*/  STL [R1+0x4], R0 ;  /* 0x0000040001007387 */ /* 0x0001e80000100800 */
[----:B------:R1:W-:Y:S01]  /*cec0*/  STL [R1+0x2c], RZ ;  /* 0x00002cff01007387 */ /* 0x0003e20000100800 */
[----:B0-----:R-:W-:-:S07]  /*ced0*/  LOP3.LUT R0, R2, 0x40, RZ, 0xfc, !PT ;  /* 0x0000004002007812 */ /* 0x001fce00078efcff */
.L_x_6798:
[----:B------:R-:W2:Y:S01]  /*cee0*/  LDL R2, [R1+0x24] ;  /* 0x0000240001027983 */ /* 0x000ea20000100800 */
[----:B0-----:R-:W0:Y:S01]  /*cef0*/  LDC R0, c[0x0][0xc38] ;  /* 0x00030e00ff007b82 */ /* 0x001e220000000800 */
[----:B------:R-:W-:Y:S05]  /*cf00*/  YIELD ;  /* 0x0000000000007946 */ /* 0x000fea0003800000 */
[----:B------:R-:W-:Y:S02]  /*cf10*/  ULDC.64 UR4, c[0x0][0x418] ;  /* 0x0001060000047ab9 */ /* 0x000fe40000000a00 */
[----:B------:R-:W3:Y:S01]  /*cf20*/  LDC R16, c[0x0][0xc44] ;  /* 0x00031100ff107b82 */ /* 0x000ee20000000800 */
[----:B------:R-:W-:-:S03]  /*cf30*/  UISETP.NE.U32.AND UP0, UPT, UR4, URZ, UPT ;  /* 0x0000003f0400728c */ /* 0x000fc6000bf05070 */
[----:B------:R-:W-:Y:S01]  /*cf40*/  ULDC UR4, c[0x0][0x424] ;  /* 0x0001090000047ab9 */ /* 0x000fe20000000800 */
[----:B------:R-:W-:-:S04]  /*cf50*/  UISETP.NE.AND.EX UP0, UPT, UR5, URZ, UPT, UP0 ;  /* 0x0000003f0500728c */ /* 0x000fc8000bf05300 */
[----:B------:R-:W-:Y:S01]  /*cf60*/  USEL UR4, UR4, 0x1, UP0 ;  /* 0x0000000104047887 */ /* 0x000fe20008000000 */
[----:B0-----:R-:W-:Y:S02]  /*cf70*/  ISETP.NE.AND P0, PT, R0, 0x1, PT ;  /* 0x000000010000780c */ /* 0x001fe40003f05270 */
[----:B---3--:R-:W-:-:S11]  /*cf80*/  ISETP.NE.AND P1, PT, R16, 0x1, PT ;  /* 0x000000011000780c */ /* 0x008fd60003f25270 */
        /* <DEDUP_REMOVED lines=11> */
[----:B---3--:R-:W-:Y:S01]  /*d040*/  IMAD R2, R0, UR4, RZ ;  /* 0x0000000400027c24 */ /* 0x008fe2000f8e02ff */
[----:B------:R-:W-:-:S03]  /*d050*/  UIADD3 UR4, UR36, 0x1e400, URZ ;  /* 0x0001e40024047890 */ /* 0x000fc6000fffe03f */
[----:B------:R-:W-:Y:S01]  /*d060*/  IMAD.MOV R3, RZ, RZ, -R5 ;  /* 0x000000ffff037224 */ /* 0x000fe200078e0a05 */
[----:B------:R2:W-:Y:S01]  /*d070*/  STL [R1+0x14], R5 ;  /* 0x0000140501007387 */ /* 0x0005e20000100800 */
[----:B------:R-:W-:Y:S01]  /*d080*/  VIADD R0, R2, 0xaf ;  /* 0x000000af02007836 */ /* 0x000fe20000000000 */
[----:B------:R-:W-:Y:S01]  /*d090*/  ULOP3.LUT UP0, URZ, UR4, 0x3ff, URZ, 0xc0, !UPT ;  /* 0x000003ff043f7892 */ /* 0x000fe2000f80c03f */
[----:B------:R-:W-:Y:S01]  /*d0a0*/  IMAD R16, R16, R3, R4 ;  /* 0x0000000310107224 */ /* 0x000fe200078e0204 */
[----:B------:R2:W-:Y:S01]  /*d0b0*/  STL [R1+0x28], R2 ;  /* 0x0000280201007387 */ /* 0x0005e20000100800 */
[----:B------:R-:W-:-:S03]  /*d0c0*/  IMAD.HI R0, R0, 0x2e8ba2e9, RZ ;  /* 0x2e8ba2e900007827 */ /* 0x000fc600078e02ff */
[----:B------:R-:W-:Y:S02]  /*d0d0*/  PLOP3.LUT P0, PT, PT, PT, UP0, 0x80, 0x0 ;  /* 0x000000000000781c */ /* 0x000fe40003f0f008 */
[----:B------:R-:W-:-:S04]  /*d0e0*/  SHF.R.U32.HI R3, RZ, 0x1f, R0 ;  /* 0x0000001fff037819 */ /* 0x000fc80000011600 */
[----:B------:R-:W-:-:S05]  /*d0f0*/  LEA.HI.SX32 R0, R0, R3, 0x1b ;  /* 0x0000000300007211 */ /* 0x000fca00078fdaff */
[----:B------:R2:W-:Y:S02]  /*d100*/  STL [R1+0x20], R0 ;  /* 0x0000200001007387 */ /* 0x0005e40000100800 */
[----:B-1----:R-:W-:Y:S05]  /*d110*/  @!P0 BRA `(.L_x_6726) ;  /* 0x0000000000408947 */ /* 0x002fea0003800000 */
        /* <DEDUP_REMOVED lines=16> */
.L_x_6726:
        /* <DEDUP_REMOVED lines=8> */
[----:B--2---:R0:W2:Y:S01]  /*d2a0*/  LDC.64 R2, c[0x4][R17] ;  /* 0x0100000011027b82 */ /* 0x0040a20000000a00 */
        /* <DEDUP_REMOVED lines=10> */
[----:B-12---:R-:W-:Y:S05]  /*d350*/  CALL.ABS.NOINC R2 ;  /* 0x0000000002007343 */ /* 0x006fea0003c00000 */
.L_x_6728:
        /* <DEDUP_REMOVED lines=15> */
.L_x_6727:
[----:B--2---:R-:W2:Y:S01]  /*d450*/  LDL R2, [R1+0x20] ;  /* 0x0000200001027983 */ /* 0x004ea20000100800 */
[----:B------:R-:W-:-:S03]  /*d460*/  ULDC.64 UR4, c[0x0][0x9f8] ;  /* 0x00027e0000047ab9 */ /* 0x000fc60000000a00 */
[----:B------:R-:W3:Y:S01]  /*d470*/  LDL R0, [R1+0x14] ;  /* 0x0000140001007983 */ /* 0x000ee20000100800 */
[----:B------:R-:W-:Y:S01]  /*d480*/  ISETP.NE.U32.AND P0, PT, RZ, UR4, PT ;  /* 0x00000004ff007c0c */ /* 0x000fe2000bf05070 */
[----:B------:R-:W-:-:S03]  /*d490*/  ULDC.64 UR6, c[0x0][0x208] ;  /* 0x0000820000067ab9 */ /* 0x000fc60000000a00 */
[----:B------:R-:W-:Y:S01]  /*d4a0*/  ISETP.NE.AND.EX P0, PT, RZ, UR5, PT, P0 ;  /* 0x00000005ff007c0c */ /* 0x000fe2000bf05300 */
[----:B--2---:R-:W-:-:S12]  /*d4b0*/  IMAD.MOV.U32 R17, RZ, RZ, R2 ;  /* 0x000000ffff117224 */ /* 0x004fd800078e0002 */
[----:B------:R-:W0:Y:S01]  /*d4c0*/  @P0 LDC.64 R2, c[0x0][0x9f8] ;  /* 0x00027e00ff020b82 */ /* 0x000e220000000a00 */
[----:B---3--:R-:W-:Y:S02]  /*d4d0*/  IMAD.MOV.U32 R7, RZ, RZ, R0 ;  /* 0x000000ffff077224 */ /* 0x008fe400078e0000 */
[----:B0-----:R-:W-:-:S05]  /*d4e0*/  @P0 IMAD.WIDE R2, R0, 0x4, R2 ;  /* 0x0000000400020825 */ /* 0x001fca00078e0202 */
[----:B------:R0:W2:Y:S01]  /*d4f0*/  @P0 LDG.E R7, desc[UR6][R2.64] ;  /* 0x0000000602070981 */ /* 0x0000a2000c1e1900 */
[----:B------:R-:W-:Y:S01]  /*d500*/  VIADD R9, R17, 0xffffffff ;  /* 0xffffffff11097836 */ /* 0x000fe20000000000 */
[----:B------:R-:W-:Y:S01]  /*d510*/  UMOV UR4, 0xffffffff ;  /* 0xffffffff00047882 */ /* 0x000fe20000000000 */
[----:B------:R-:W-:Y:S01]  /*d520*/  LOP3.LUT R19, R19, 0xfffffffe, RZ, 0xc0, !PT ;  /* 0xfffffffe13137812 */ /* 0x000fe200078ec0ff */
[----:B0-----:R-:W0:Y:S02]  /*d530*/  LDC.64 R2, c[0x0][0x418] ;  /* 0x00010600ff027b82 */ /* 0x001e240000000a00 */
[----:B0-----:R-:W-:-:S04]  /*d540*/  ISETP.NE.U32.AND P0, PT, R2, RZ, PT ;  /* 0x000000ff0200720c */ /* 0x001fc80003f05070 */
[----:B------:R-:W-:-:S13]  /*d550*/  ISETP.NE.AND.EX P1, PT, R3, RZ, PT, P0 ;  /* 0x000000ff0300720c */ /* 0x000fda0003f25300 */
[----:B------:R-:W-:Y:S02]  /*d560*/  @P1 LOP3.LUT R19, R19, 0x1, RZ, 0xfc, !PT ;  /* 0x0000000113131812 */ /* 0x000fe400078efcff */
[----:B--2---:R-:W-:Y:S01]  /*d570*/  SHF.R.S32.HI R8, RZ, 0x1f, R7 ;  /* 0x0000001fff087819 */ /* 0x004fe20000011407 */
[----:B------:R0:W-:Y:S01]  /*d580*/  STL [R1], R7 ;  /* 0x0000000701007387 */ /* 0x0001e20000100800 */
[----:B------:R-:W-:-:S03]  /*d590*/  SEL R17, R7, RZ, !P1 ;  /* 0x000000ff07117207 */ /* 0x000fc60004800000 */
[----:B------:R0:W-:Y:S04]  /*d5a0*/  STL [R1+0x18], R9 ;  /* 0x0000180901007387 */ /* 0x0001e80000100800 */
[----:B------:R0:W-:Y:S01]  /*d5b0*/  STL [R1+0xc], R8 ;  /* 0x00000c0801007387 */ /* 0x0001e20000100800 */
[----:B------:R-:W-:Y:S05]  /*d5c0*/  BRA.DIV UR4, `(.L_x_6729) ;  /* 0x0000003604e47947 */ /* 0x000fea000b800000 */
[----:B------:R-:W2:Y:S02]  /*d5d0*/  S2R R0, SR_TID.X ;  /* 0x0000000000007919 */ /* 0x000ea40000002100 */
[----:B--2---:R-:W-:-:S04]  /*d5e0*/  SHF.R.U32.HI R0, RZ, 0x5, R0 ;  /* 0x00000005ff007819 */ /* 0x004fc80000011600 */
[----:B------:R-:W-:-:S05]  /*d5f0*/  LOP3.LUT R0, R0, 0x3, RZ, 0xc0, !PT ;  /* 0x0000000300007812 */ /* 0x000fca00078ec0ff */
[----:B------:R2:W3:Y:S02]  /*d600*/  SHFL.IDX PT, R14, R0, RZ, 0x1f ;  /* 0x00001fff000e7589 */ /* 0x0004e400000e0000 */
.L_x_6814:
        /* <DEDUP_REMOVED lines=8> */
.L_x_6817:
[----:B------:R-:W-:Y:S05]  /*d690*/  @!P6 BRA `(.L_x_6730) ;  /* 0x000000040000e947 */ /* 0x000fea0003800000 */
[----:B------:R3:W-:Y:S01]  /*d6a0*/  STL [R1+0x8], R9 ;  /* 0x0000080901007387 */ /* 0x0007e20000100800 */
[----:B------:R-:W-:Y:S01]  /*d6b0*/  IMAD.MOV.U32 R17, RZ, RZ, R7 ;  /* 0x000000ffff117224 */ /* 0x000fe200078e0007 */
[----:B------:R-:W-:Y:S06]  /*d6c0*/  @!P1 BRA `(.L_x_6732) ;  /* 0x0000000000509947 */ /* 0x000fec0003800000 */
[----:B------:R-:W4:Y:S01]  /*d6d0*/  LDC R6, c[0x0][0x43c] ;  /* 0x00010f00ff067b82 */ /* 0x000f220000000800 */
[----:B--2---:R-:W-:Y:S01]  /*d6e0*/  IMAD.MOV.U32 R0, RZ, RZ, R9 ;  /* 0x000000ffff007224 */ /* 0x004fe200078e0009 */
[----:B------:R-:W-:Y:S01]  /*d6f0*/  ULDC.64 UR4, c[0x0][0x428] ;  /* 0x00010a0000047ab9 */ /* 0x000fe20000000a00 */
[----:B------:R-:W-:Y:S01]  /*d700*/  ULDC.64 UR6, c[0x0][0x208] ;  /* 0x0000820000067ab9 */ /* 0x000fe20000000a00 */
[----:B----4-:R-:W-:-:S13]  /*d710*/  ISETP.NE.AND P0, PT, R6, 0x1, PT ;  /* 0x000000010600780c */ /* 0x010fda0003f05270 */
[----:B------:R-:W2:Y:S02]  /*d720*/  @P0 LDC.64 R4, c[0x0][0x440] ;  /* 0x00011000ff040b82 */ /* 0x000ea40000000a00 */
        /* <DEDUP_REMOVED lines=13> */
[----:B------:R4:W5:Y:S02]  /*d800*/  LDG.E R17, desc[UR6][R2.64] ;  /* 0x0000000602117981 */ /* 0x000964000c1e1900 */
.L_x_6732:
[----:B----4-:R-:W4:Y:S01]  /*d810*/  LDL R2, [R1+0x4] ;  /* 0x0000040001027983 */ /* 0x010f220000100800 */
[----:B--2---:R-:W-:Y:S02]  /*d820*/  LEA R0, R18, UR36, 0x3 ;  /* 0x0000002412007c11 */ /* 0x004fe4000f8e18ff */
[----:B----4-:R-:W-:-:S04]  /*d830*/  SHF.L.U32 R2, R2, 0x1f, RZ ;  /* 0x0000001f02027819 */ /* 0x010fc800000006ff */
[----:B------:R-:W2:Y:S02]  /*d840*/  SYNCS.PHASECHK.TRANS64.TRYWAIT P0, [R0+URZ+0x34840], R2 ;  /* 0x03484002000075a7 */ /* 0x000ea4000800017f */
[----:B--2---:R-:W-:Y:S05]  /*d850*/  @!P0 BRA `(.L_x_6733) ;  /* 0x0000003400948947 */ /* 0x004fea0003800000 */
.L_x_6818:
[----:B------:R-:W4:Y:S02]  /*d860*/  S2R R3, SR_TID.X ;  /* 0x0000000000037919 */ /* 0x000f240000002100 */
[----:B----4-:R-:W-:-:S04]  /*d870*/  LOP3.LUT R3, R3, 0x7f, RZ, 0xc0, !PT ;  /* 0x0000007f03037812 */ /* 0x010fc800078ec0ff */
[----:B------:R-:W-:-:S13]  /*d880*/  ISETP.NE.AND P0, PT, R3, RZ, PT ;  /* 0x000000ff0300720c */ /* 0x000fda0003f05270 */
        /* <DEDUP_REMOVED lines=8> */
.L_x_6734:
[----:B--2---:R-:W2:Y:S01]  /*d910*/  LDL R2, [R1+0x8] ;  /* 0x0000080001027983 */ /* 0x004ea20000100800 */
        /* <DEDUP_REMOVED lines=9> */
[----:B------:R-:W-:-:S02]  /*d9b0*/  PLOP3.LUT P0, PT, PT, PT, PT, 0x80, 0x0 ;  /* 0x000000000000781c */ /* 0x000fc40003f0f070 */
[----:B------:R-:W-:Y:S02]  /*d9c0*/  LOP3.LUT R19, R19, 0xfffffffd, RZ, 0xc0, !PT ;  /* 0xfffffffd13137812 */ /* 0x000fe400078ec0ff */
[----:B------:R-:W-:Y:S02]  /*d9d0*/  UIMAD UR6, UR6, 0xb000, UR36 ;  /* 0x0000b000060678a4 */ /* 0x000fe4000f8e0224 */
[----:B------:R-:W-:Y:S02]  /*d9e0*/  UIADD3 UR9, UR9, 0x34830, URZ ;  /* 0x0003483009097890 */ /* 0x000fe4000fffe03f */
[----:B------:R-:W-:Y:S02]  /*d9f0*/  UIADD3 UR8, UR6, 0x1e400, URZ ;  /* 0x0001e40006087890 */ /* 0x000fe4000fffe03f */
[----:B------:R-:W-:-:S03]  /*da00*/  UIADD3 UR14, UR6, 0x23c00, URZ ;  /* 0x00023c00060e7890 */ /* 0x000fc6000fffe03f */
[----:B------:R-:W-:Y:S01]  /*da10*/  UMOV UR6, 0x0 ;  /* 0x0000000000067882 */ /* 0x000fe20000000000 */
[----:B------:R-:W-:Y:S02]  /*da20*/  @P0 LOP3.LUT R19, R19, 0x2, RZ, 0xfc, !PT ;  /* 0x0000000213130812 */ /* 0x000fe400078efcff */
[----:B--2---:R-:W-:-:S13]  /*da30*/  R2UR UR11, R2 ;  /* 0x00000000020b72ca */ /* 0x004fda00000e0000 */
[----:B------:R-:W-:-:S09]  /*da40*/  UIMAD UR11, UR11, 0xb0, URZ ;  /* 0x000000b00b0b78a4 */ /* 0x000fd2000f8e023f */
[----:B------:R2:W-:Y:S02]  /*da50*/  UTMALDG.4D [UR8], [UR4], desc[UR6] ;  /* 0x00000608040075b4 */ /* 0x0005e40008019000 */
[----:B--2---:R-:W-:Y:S01]  /*da60*/  UMOV UR8, UR14 ;  /* 0x0000000e00087c82 */ /* 0x004fe20008000000 */
[----:B------:R-:W-:Y:S02]  /*da70*/  UMOV UR10, UR15 ;  /* 0x0000000f000a7c82 */ /* 0x000fe40008000000 */
[----:B------:R4:W-:Y:S02]  /*da80*/  UTMALDG.4D [UR8], [UR4], desc[UR6] ;  /* 0x00000608040075b4 */ /* 0x0009e40008019000 */
[----:B----4-:R-:W-:Y:S01]  /*da90*/  NOP ;  /* 0x0000000000007918 */ /* 0x010fe20000000000 */
.L_x_6730:
        /* <DEDUP_REMOVED lines=22> */
.L_x_6735:
[----:B------:R-:W4:Y:S01]  /*dc00*/  LDL.LU R5, [R1+0x14] ;  /* 0x0000140001057983 */ /* 0x000f220000300800 */
[----:B--2---:R-:W-:Y:S01]  /*dc10*/  SHF.R.S32.HI R0, RZ, 0x1f, R16 ;  /* 0x0000001fff007819 */ /* 0x004fe20000011410 */
        /* <DEDUP_REMOVED lines=48> */
[----:B------:R-:W-:Y:S01]  /*df20*/  IMAD R5, R5, UR4, RZ ;  /* 0x0000000405057c24 */ /* 0x000fe2000f8e02ff */
[----:B------:R-:W-:Y:S01]  /*df30*/  LOP3.LUT R9, R9, 0x40, RZ, 0xfc, !PT ;  /* 0x0000004009097812 */ /* 0x000fe200078efcff */
[----:B------:R-:W-:Y:S01]  /*df40*/  IMAD.WIDE.U32 R2, R0, UR4, R2 ;  /* 0x0000000400027c25 */ /* 0x000fe2000f8e0002 */
[----:B------:R-:W-:-:S02]  /*df50*/  ULDC UR4, c[0x0][0x2b8] ;  /* 0x0000ae0000047ab9 */ /* 0x000fc40000000800 */
[----:B------:R-:W-:Y:S01]  /*df60*/  ISETP.GE.AND P1, PT, R9, UR4, PT ;  /* 0x0000000409007c0c */ /* 0x000fe2000bf26270 */
[----:B------:R-:W-:Y:S01]  /*df70*/  IMAD R5, R0, UR5, R5 ;  /* 0x0000000500057c24 */ /* 0x000fe2000f8e0205 */
[----:B------:R0:W5:Y:S01]  /*df80*/  LDL R9, [R1+0x10] ;  /* 0x0000100001097983 */ /* 0x0001620000100800 */
[----:B------:R-:W-:Y:S02]  /*df90*/  LEA R0, P2, R2, UR6, 0x1 ;  /* 0x0000000602007c11 */ /* 0x000fe4000f8408ff */
[----:B------:R-:W-:Y:S01]  /*dfa0*/  IMAD.IADD R5, R3, 0x1, R5 ;  /* 0x0000000103057824 */ /* 0x000fe200078e0205 */
[----:B------:R-:W-:Y:S01]  /*dfb0*/  ISETP.GE.AND P0, PT, R10, UR4, PT ;  /* 0x000000040a007c0c */ /* 0x000fe2000bf06270 */
[----:B------:R-:W-:-:S03]  /*dfc0*/  UMOV UR4, 0xffffffff ;  /* 0xffffffff00047882 */ /* 0x000fc60000000000 */
[----:B------:R-:W-:Y:S01]  /*dfd0*/  LEA.HI.X R2, R2, UR7, R5, 0x1, P2 ;  /* 0x0000000702027c11 */ /* 0x000fe200090f0c05 */
[----:B0-----:R-:W-:Y:S08]  /*dfe0*/  BRA.DIV UR4, `(.L_x_6736) ;  /* 0x0000002e04c47947 */ /* 0x001ff0000b800000 */
[----:B------:R-:W0:Y:S01]  /*dff0*/  S2R R6, SR_TID.X ;  /* 0x0000000000067919 */ /* 0x000e220000002100 */
[----:B------:R-:W-:Y:S01]  /*e000*/  ULDC UR4, c[0x0][0x288] ;  /* 0x0000a20000047ab9 */ /* 0x000fe20000000800 */
[----:B------:R-:W-:Y:S01]  /*e010*/  ULDC.64 UR6, c[0x0][0x208] ;  /* 0x0000820000067ab9 */ /* 0x000fe20000000a00 */
[----:B------:R-:W-:Y:S01]  /*e020*/  IMAD R3, R8, UR4, RZ ;  /* 0x0000000408037c24 */ /* 0x000fe2000f8e02ff */
[----:B------:R-:W-:Y:S04]  /*e030*/  SHFL.IDX PT, R7, R2, RZ, 0x181f ;  /* 0x00181fff02077589 */ /* 0x000fe800000e0000 */
[----:B------:R-:W-:Y:S01]  /*e040*/  SHFL.IDX PT, R8, R2, 0x1, 0x181f ;  /* 0x00381f0002087f89 */ /* 0x000fe200000e0000 */
[----:B0-----:R-:W-:-:S04]  /*e050*/  LOP3.LUT R6, R6, 0x7f, RZ, 0xc0, !PT ;  /* 0x0000007f06067812 */ /* 0x001fc800078ec0ff */
[----:B------:R-:W-:-:S05]  /*e060*/  SHF.R.U32.HI R6, RZ, 0x3, R6 ;  /* 0x00000003ff067819 */ /* 0x000fca0000011606 */
[----:B------:R-:W-:Y:S02]  /*e070*/  IMAD.IADD R4, R6, 0x1, R4 ;  /* 0x0000000106047824 */ /* 0x000fe400078e0204 */
[----:B------:R-:W0:Y:S02]  /*e080*/  SHFL.IDX PT, R6, R0, RZ, 0x181f ;  /* 0x00181fff00067589 */ /* 0x000e2400000e0000 */
[C---:B------:R-:W-:Y:S01]  /*e090*/  VIADD R5, R4.reuse, 0x10 ;  /* 0x0000001004057836 */ /* 0x040fe20000000000 */
[----:B------:R-:W-:-:S04]  /*e0a0*/  ISETP.GE.AND P4, PT, R4, R3, PT ;  /* 0x000000030400720c */ /* 0x000fc80003f86270 */
[----:B------:R-:W-:Y:S02]  /*e0b0*/  ISETP.GE.AND P2, PT, R5, R3, PT ;  /* 0x000000030500720c */ /* 0x000fe40003f46270 */
[----:B------:R-:W1:Y:S07]  /*e0c0*/  SHFL.IDX PT, R5, R0, 0x1, 0x181f ;  /* 0x00381f0000057f89 */ /* 0x000e6e00000e0000 */
[----:B0-----:R-:W-:-:S05]  /*e0d0*/  @!P4 LEA R6, P3, R10, R6, 0x1 ;  /* 0x000000060a06c211 */ /* 0x001fca00078608ff */
[----:B------:R-:W-:Y:S01]  /*e0e0*/  @!P4 IMAD.X R7, RZ, RZ, R7, P3 ;  /* 0x000000ffff07c224 */ /* 0x000fe200018e0607 */
[----:B-1----:R-:W-:-:S04]  /*e0f0*/  @!P2 LEA R5, P3, R10, R5, 0x1 ;  /* 0x000000050a05a211 */ /* 0x002fc800078608ff */
[----:B-----5:R-:W-:Y:S04]  /*e100*/  @!P4 LDGSTS.E.BYPASS.LTC128B.128 [R9+0x16400], desc[UR6][R6.64], !P0 ;  /* 0x164000000609cfae */ /* 0x020fe8000c101d46 */
[----:B------:R0:W-:Y:S02]  /*e110*/  @!P4 LDGSTS.E.BYPASS.LTC128B.128 [R9+0x1a400], desc[UR6][R6.64+0x80], !P1 ;  /* 0x1a4000800609cfae */ /* 0x0001e4000c901d46 */
[----:B0-----:R-:W-:-:S04]  /*e120*/  @!P2 IMAD.X R6, RZ, RZ, R8, P3 ;  /* 0x000000ffff06a224 */ /* 0x001fc800018e0608 */
[----:B------:R-:W-:Y:S02]  /*e130*/  @!P2 IMAD.MOV.U32 R7, RZ, RZ, R6 ;  /* 0x000000ffff07a224 */ /* 0x000fe400078e0006 */
[----:B------:R-:W-:Y:S02]  /*e140*/  @!P2 IMAD.MOV.U32 R6, RZ, RZ, R5 ;  /* 0x000000ffff06a224 */ /* 0x000fe400078e0005 */
[----:B------:R-:W-:-:S03]  /*e150*/  VIADD R5, R4, 0x20 ;  /* 0x0000002004057836 */ /* 0x000fc60000000000 */
        /* <DEDUP_REMOVED lines=40> */
[----:B0-----:R-:W0:Y:S04]  /*e3e0*/  SHFL.IDX PT, R6, R0, 0x6, 0x181f ;  /* 0x00d81f0000067f89 */ /* 0x001e2800000e0000 */
[----:B------:R-:W1:Y:S02]  /*e3f0*/  SHFL.IDX PT, R0, R0, 0x7, 0x181f ;  /* 0x00f81f0000007f89 */ /* 0x000e6400000e0000 */
[----:B0-----:R-:W-:-:S05]  /*e400*/  @!P2 LEA R6, P3, R10, R6, 0x1 ;  /* 0x000000060a06a211 */ /* 0x001fca00078608ff */
[----:B------:R-:W-:-:S04]  /*e410*/  @!P2 IMAD.X R5, RZ, RZ, R5, P3 ;  /* 0x000000ffff05a224 */ /* 0x000fc800018e0605 */
[----:B------:R-:W-:Y:S02]  /*e420*/  @!P2 IMAD.MOV.U32 R7, RZ, RZ, R5 ;  /* 0x000000ffff07a224 */ /* 0x000fe400078e0005 */
[----:B------:R0:W2:Y:S04]  /*e430*/  SHFL.IDX PT, R5, R2, 0x7, 0x181f ;  /* 0x00f81f0002057f89 */ /* 0x0000a800000e0000 */
[----:B------:R0:W-:Y:S04]  /*e440*/  @!P2 LDGSTS.E.BYPASS.LTC128B.128 [R9+0x19400], desc[UR6][R6.64], !P0 ;  /* 0x194000000609afae */ /* 0x0001e8000c101d46 */
[----:B-1----:R0:W-:Y:S02]  /*e450*/  @!P2 LDGSTS.E.BYPASS.LTC128B.128 [R9+0x1d400], desc[UR6][R6.64+0x80], !P1 ;  /* 0x1d4000800609afae */ /* 0x0021e4000c901d46 */
.L_x_6835:
[----:B------:R-:W-:Y:S01]  /*e460*/  VIADD R4, R4, 0x70 ;  /* 0x0000007004047836 */ /* 0x000fe20000000000 */
[----:B------:R-:W-:Y:S04]  /*e470*/  BSSY B0, `(.L_x_6737) ;  /* 0x000000b000007945 */ /* 0x000fe80003800000 */
[----:B------:R-:W-:-:S13]  /*e480*/  ISETP.GE.AND P2, PT, R4, R3, PT ;  /* 0x000000030400720c */ /* 0x000fda0003f46270 */
[----:B------:R-:W-:Y:S05]  /*e490*/  @P2 BRA `(.L_x_6738) ;  /* 0x0000000000202947 */ /* 0x000fea0003800000 */
[----:B0-----:R-:W-:Y:S01]  /*e4a0*/  LEA R2, P2, R10, R0, 0x1 ;  /* 0x000000000a027211 */ /* 0x001fe200078408ff */
[----:B------:R-:W-:-:S04]  /*e4b0*/  ULDC.64 UR4, c[0x0][0x208] ;  /* 0x0000820000047ab9 */ /* 0x000fc80000000a00 */
[----:B--2---:R-:W-:-:S05]  /*e4c0*/  IMAD.X R3, RZ, RZ, R5, P2 ;  /* 0x000000ffff037224 */ /* 0x004fca00010e0605 */
[----:B------:R-:W-:Y:S01]  /*e4d0*/  @!PT LDS RZ, [RZ] ;  /* 0x00000000fffff984 */ /* 0x000fe20000000800 */
[----:B------:R-:W-:Y:S01]  /*e4e0*/  @!PT LDS RZ, [RZ] ;  /* 0x00000000fffff984 */ /* 0x000fe20000000800 */
[----:B------:R-:W-:Y:S01]  /*e4f0*/  @!PT LDS RZ, [RZ] ;  /* 0x00000000fffff984 */ /* 0x000fe20000000800 */
[----:B------:R1:W-:Y:S04]  /*e500*/  LDGSTS.E.BYPASS.LTC128B.128 [R9+0x19c00], desc[UR4][R2.64], !P0 ;  /* 0x19c0000002097fae */ /* 0x0003e8000c101d44 */
[----:B------:R1:W-:Y:S02]  /*e510*/  LDGSTS.E.BYPASS.LTC128B.128 [R9+0x1dc00], desc[UR4][R2.64+0x80], !P1 ;  /* 0x1dc0008002097fae */ /* 0x0003e4000c901d44 */
.L_x_6738:
[----:B------:R-:W-:Y:S05]  /*e520*/  BSYNC B0 ;  /* 0x0000000000007941 */ /* 0x000fea0003800000 */
.L_x_6737:
[----:B01----:R-:W3:Y:S01]  /*e530*/  LDL R2, [R1+0x2c] ;  /* 0x00002c0001027983 */ /* 0x003ee20000100800 */
        /* <DEDUP_REMOVED lines=10> */
[----:B------:R-:W0:Y:S01]  /*e5e0*/  SYNCS.PHASECHK.TRANS64.TRYWAIT P0, [UR36+0x34820], R0 ;  /* 0x03482000ff0075a7 */ /* 0x000e220008000164 */
[----:B---3--:R-:W-:Y:S01]  /*e5f0*/  ISETP.GE.AND P1, PT, R2, 0xb1, PT ;  /* 0x000000b10200780c */ /* 0x008fe20003f26270 */
[----:B0-----:R-:W-:-:S12]  /*e600*/  @!P0 BRA `(.L_x_6740) ;  /* 0x0000003000f08947 */ /* 0x001fd80003800000 */
.L_x_6836:
[----:B------:R-:W-:Y:S05]  /*e610*/  BSYNC B0 ;  /* 0x0000000000007941 */ /* 0x000fea0003800000 */
.L_x_6739:
[----:B------:R-:W-:Y:S01]  /*e620*/  VIADD R9, R11, 0x34800 ;  /* 0x000348000b097836 */ /* 0x000fe20000000000 */
[----:B------:R-:W-:Y:S06]  /*e630*/  @!P1 BRA `(.L_x_6741) ;  /* 0x0000001c00489947 */ /* 0x000fec0003800000 */
[----:B------:R-:W3:Y:S01]  /*e640*/  LDL R2, [R1+0x20] ;  /* 0x0000200001027983 */ /* 0x000ee20000100800 */
[----:B0-----:R-:W-:Y:S02]  /*e650*/  IMAD.MOV.U32 R0, RZ, RZ, 0x1 ;  /* 0x00000001ff007424 */ /* 0x001fe400078e00ff */
[----:B---3--:R-:W-:-:S05]  /*e660*/  IMAD.MOV R10, RZ, RZ, -R2 ;  /* 0x000000ffff0a7224 */ /* 0x008fca00078e0a02 */
[----:B------:R-:W-:-:S05]  /*e670*/  VIADDMNMX R10, R10, R0, 0xffffffff, !PT ;  /* 0xffffffff0a0a7446 */ /* 0x000fca0007800100 */
[----:B------:R-:W-:-:S05]  /*e680*/  IMAD.IADD R0, R2, 0x1, R10 ;  /* 0x0000000102007824 */ /* 0x000fca00078e020a */
[----:B------:R-:W-:-:S04]  /*e690*/  LOP3.LUT R0, R0, 0x1, RZ, 0xc0, !PT ;  /* 0x0000000100007812 */ /* 0x000fc800078ec0ff */
[----:B------:R-:W-:Y:S01]  /*e6a0*/  ISETP.NE.U32.AND P0, PT, R0, 0x1, PT ;  /* 0x000000010000780c */ /* 0x000fe20003f05070 */
[----:B------:R-:W-:-:S12]  /*e6b0*/  VIADD R0, R2, 0xfffffffe ;  /* 0xfffffffe02007836 */ /* 0x000fd80000000000 */
[----:B------:R-:W-:Y:S05]  /*e6c0*/  @P0 BRA `(.L_x_6742) ;  /* 0x0000000800640947 */ /* 0x000fea0003800000 */
[----:B------:R-:W3:Y:S01]  /*e6d0*/  LDL R2, [R1+0x4] ;  /* 0x0000040001027983 */ /* 0x000ee20000100800 */
[----:B------:R-:W-:Y:S01]  /*e6e0*/  LOP3.LUT P2, RZ, R19, 0x2, RZ, 0xc0, !PT ;  /* 0x0000000213ff7812 */ /* 0x000fe2000784c0ff */
[----:B------:R-:W-:Y:S01]  /*e6f0*/  VIADD R4, R18, 0x1 ;  /* 0x0000000112047836 */ /* 0x000fe20000000000 */
        /* <DEDUP_REMOVED lines=12> */
[----:B------:R-:W4:Y:S01]  /*e7c0*/  LDL R7, [R1] ;  /* 0x0000000001077983 */ /* 0x000f220000100800 */
[----:B------:R-:W-:Y:S01]  /*e7d0*/  ULDC.64 UR6, c[0x0][0x208] ;  /* 0x0000820000067ab9 */ /* 0x000fe20000000a00 */
[----:B0-----:R-:W-:-:S13]  /*e7e0*/  ISETP.NE.AND P0, PT, R6, 0x1, PT ;  /* 0x000000010600780c */ /* 0x001fda0003f05270 */
[----:B------:R-:W2:Y:S02]  /*e7f0*/  @P0 LDC.64 R2, c[0x0][0x440] ;  /* 0x00011000ff020b82 */ /* 0x000ea40000000a00 */
[----:B--2---:R-:W-:-:S04]  /*e800*/  @P0 IMAD.HI.U32 R5, R0, R2, RZ ;  /* 0x0000000200050227 */ /* 0x004fc800078e00ff */
        /* <DEDUP_REMOVED lines=13> */
.L_x_6745:
[----:B------:R-:W-:Y:S01]  /*e8e0*/  LEA R3, R4, UR36, 0x3 ;  /* 0x0000002404037c11 */ /* 0x000fe2000f8e18ff */
[----:B------:R-:W-:Y:S01]  /*e8f0*/  BSSY B1, `(.L_x_6746) ;  /* 0x0000004000017945 */ /* 0x000fe20003800000 */
[----:B------:R-:W-:-:S04]  /*e900*/  SHF.L.U32 R2, R8, 0x1f, RZ ;  /* 0x0000001f08027819 */ /* 0x000fc800000006ff */
[----:B------:R-:W1:Y:S02]  /*e910*/  SYNCS.PHASECHK.TRANS64.TRYWAIT P0, [R3+URZ+0x34840], R2 ;  /* 0x03484002030075a7 */ /* 0x000e64000800017f */
[----:B-1----:R-:W-:Y:S05]  /*e920*/  @!P0 BRA `(.L_x_6747) ;  /* 0x00000030003c8947 */ /* 0x002fea0003800000 */
.L_x_6837:
[----:B------:R-:W-:Y:S05]  /*e930*/  BSYNC B1 ;  /* 0x0000000000017941 */ /* 0x000fea0003800000 */
.L_x_6746:
[----:B--2---:R-:W2:Y:S01]  /*e940*/  S2R R5, SR_TID.X ;  /* 0x0000000000057919 */ /* 0x004ea20000002100 */
        /* <DEDUP_REMOVED lines=11> */
.L_x_6749:
[----:B------:R-:W-:Y:S05]  /*ea00*/  BSYNC B1 ;  /* 0x0000000000017941 */ /* 0x000fea0003800000 */
.L_x_6748:
[----:B------:R-:W-:Y:S01]  /*ea10*/  IMAD.MOV.U32 R14, RZ, RZ, RZ ;  /* 0x000000ffff0e7224 */ /* 0x000fe200078e00ff */
[----:B------:R-:W-:Y:S01]  /*ea20*/  UIADD3 UR4, UP0, UR38, 0x370, URZ ;  /* 0x0000037026047890 */ /* 0x000fe2000ff1e03f */
[----:B-1----:R-:W-:Y:S01]  /*ea30*/  IMAD R2, R4, 0xb000, R11 ;  /* 0x0000b00004027824 */ /* 0x002fe200078e020b */
[----:B------:R-:W-:Y:S01]  /*ea40*/  PLOP3.LUT P0, PT, PT, PT, PT, 0x80, 0x0 ;  /* 0x000000000000781c */ /* 0x000fe20003f0f070 */
[----:B------:R-:W-:Y:S01]  /*ea50*/  VIADD R3, R3, 0x34830 ;  /* 0x0003483003037836 */ /* 0x000fe20000000000 */
[----:B------:R-:W-:Y:S01]  /*ea60*/  R2UR UR10, R14 ;  /* 0x000000000e0a72ca */ /* 0x000fe200000e0000 */
[----:B------:R-:W-:Y:S01]  /*ea70*/  IMAD R5, R0, 0xb0, RZ ;  /* 0x000000b000057824 */ /* 0x000fe200078e02ff */
[----:B------:R-:W-:Y:S01]  /*ea80*/  UIADD3.X UR5, URZ, UR39, URZ, UP0, !UPT ;  /* 0x000000273f057290 */ /* 0x000fe200087fe43f */
[----:B0-----:R-:W-:Y:S01]  /*ea90*/  VIADD R7, R2, 0x1e400 ;  /* 0x0001e40002077836 */ /* 0x001fe20000000000 */
[----:B------:R-:W-:Y:S01]  /*eaa0*/  UMOV UR6, 0x0 ;  /* 0x0000000000067882 */ /* 0x000fe20000000000 */
[----:B------:R-:W-:-:S10]  /*eab0*/  UMOV UR7, 0x14f00000 ;  /* 0x14f0000000077882 */ /* 0x000fd40000000000 */
.L_x_6750:
        /* <DEDUP_REMOVED lines=16> */
.L_x_6751:
        /* <DEDUP_REMOVED lines=16> */
.L_x_6838:
[----:B------:R-:W-:Y:S05]  /*ecc0*/  BSYNC B1 ;  /* 0x0000000000017941 */ /* 0x000fea0003800000 */
.L_x_6752:
        /* <DEDUP_REMOVED lines=12> */
.L_x_6755:
[----:B------:R-:W-:Y:S05]  /*ed90*/  BSYNC B1 ;  /* 0x0000000000017941 */ /* 0x000fea0003800000 */
.L_x_6754:
        /* <DEDUP_REMOVED lines=12> */
.L_x_6756:
        /* <DEDUP_REMOVED lines=15> */
.L_x_6757:
        /* <DEDUP_REMOVED lines=12> */
.L_x_6744:
[----:B------:R-:W-:Y:S05]  /*f010*/  BSYNC B0 ;  /* 0x0000000000007941 */ /* 0x000fea0003800000 */
.L_x_6743:
[----:B0-----:R-:W3:Y:S01]  /*f020*/  LDL.LU R0, [R1+0x20] ;  /* 0x0000200001007983 */ /* 0x001ee20000300800 */
[----:B------:R-:W-:-:S03]  /*f030*/  IMAD.MOV.U32 R18, RZ, RZ, R4 ;  /* 0x000000ffff127224 */ /* 0x000fc600078e0004 */
[----:B------:R0:W-:Y:S02]  /*f040*/  STL [R1+0x4], R8 ;  /* 0x0000040801007387 */ /* 0x0001e40000100800 */
[----:B0--3--:R-:W-:-:S07]  /*f050*/  VIADD R0, R0, 0xfffffffd ;  /* 0xfffffffd00007836 */ /* 0x009fce0000000000 */
.L_x_6742:
[----:B------:R-:W3:Y:S01]  /*f060*/  LDL.LU R2, [R1+0x18] ;  /* 0x0000180001027983 */ /* 0x000ee20000300800 */
[----:B------:R-:W-:Y:S01]  /*f070*/  IMAD.MOV R10, RZ, RZ, -R10 ;  /* 0x000000ffff0a7224 */ /* 0x000fe200078e0a0a */
[----:B------:R-:W-:Y:S04]  /*f080*/  BSSY B0, `(.L_x_6741) ;  /* 0x000012d000007945 */ /* 0x000fe80003800000 */
[----:B---3--:R-:W-:-:S13]  /*f090*/  ISETP.NE.AND P0, PT, R2, R10, PT ;  /* 0x0000000a0200720c */ /* 0x008fda0003f05270 */
[----:B------:R-:W-:Y:S05]  /*f0a0*/  @!P0 BRA `(.L_x_6758) ;  /* 0x0000001000a88947 */ /* 0x000fea0003800000 */
[----:B------:R-:W-:-:S07]  /*f0b0*/  IMAD.MOV.U32 R6, RZ, RZ, R17 ;  /* 0x000000ffff067224 */ /* 0x000fce00078e0011 */
.L_x_6789:
[----:B------:R-:W3:Y:S01]  /*f0c0*/  LDL R2, [R1+0x4] ;  /* 0x0000040001027983 */ /* 0x000ee20000100800 */
[----:B------:R-:W-:Y:S01]  /*f0d0*/  LOP3.LUT P1, RZ, R19, 0x2, RZ, 0xc0, !PT ;  /* 0x0000000213ff7812 */ /* 0x000fe2000782c0ff */
[----:B------:R-:W-:Y:S01]  /*f0e0*/  VIADD R4, R18, 0x1 ;  /* 0x0000000112047836 */ /* 0x000fe20000000000 */
[----:B------:R-:W-:Y:S04]  /*f0f0*/  BSSY B1, `(.L_x_6759) ;  /* 0x000008f000017945 */ /* 0x000fe80003800000 */
[----:B------:R-:W-:-:S04]  /*f100*/  ISETP.NE.AND P0, PT, R4, 0x2, PT ;  /* 0x000000020400780c */ /* 0x000fc80003f05270 */
[----:B--2---:R-:W-:Y:S02]  /*f110*/  SEL R5, RZ, 0x1, P0 ;  /* 0x00000001ff057807 */ /* 0x004fe40000000000 */
[----:B------:R-:W-:Y:S02]  /*f120*/  SEL R4, R4, RZ, P0 ;  /* 0x000000ff04047207 */ /* 0x000fe40000000000 */
[----:B---3--:R-:W-:Y:S01]  /*f130*/  LOP3.LUT R5, R2, R5, RZ, 0x3c, !PT ;  /* 0x0000000502057212 */ /* 0x008fe200078e3cff */
        /* <DEDUP_REMOVED lines=25> */
.L_x_6761:
[----:B------:R-:W-:Y:S01]  /*f2d0*/  LEA R3, R4, UR36, 0x3 ;  /* 0x0000002404037c11 */ /* 0x000fe2000f8e18ff */
[----:B------:R-:W-:Y:S01]  /*f2e0*/  BSSY B2, `(.L_x_6762) ;  /* 0x0000004000027945 */ /* 0x000fe20003800000 */
[----:B------:R-:W-:-:S04]  /*f2f0*/  SHF.L.U32 R2, R5, 0x1f, RZ ;  /* 0x0000001f05027819 */ /* 0x000fc800000006ff */
[----:B------:R-:W1:Y:S02]  /*f300*/  SYNCS.PHASECHK.TRANS64.TRYWAIT P0, [R3+URZ+0x34840], R2 ;  /* 0x03484002030075a7 */ /* 0x000e64000800017f */
[----:B-1----:R-:W-:Y:S05]  /*f310*/  @!P0 BRA `(.L_x_6763) ;  /* 0x0000002400e88947 */ /* 0x002fea0003800000 */
.L_x_6839:
[----:B------:R-:W-:Y:S05]  /*f320*/  BSYNC B2 ;  /* 0x0000000000027941 */ /* 0x000fea0003800000 */
.L_x_6762:
        /* <DEDUP_REMOVED lines=12> */
.L_x_6765:
[----:B------:R-:W-:Y:S05]  /*f3f0*/  BSYNC B2 ;  /* 0x0000000000027941 */ /* 0x000fea0003800000 */
.L_x_6764:
        /* <DEDUP_REMOVED lines=8> */
[----:B------:R-:W-:Y:S01]  /*f480*/  VIADD R10, R2, 0x1e400 ;  /* 0x0001e400020a7836 */ /* 0x000fe20000000000 */
[----:B------:R-:W-:Y:S01]  /*f490*/  UMOV UR6, 0x0 ;  /* 0x0000000000067882 */ /* 0x000fe20000000000 */
[----:B------:R-:W-:-:S10]  /*f4a0*/  UMOV UR7, 0x14f00000 ;  /* 0x14f0000000077882 */ /* 0x000fd40000000000 */
.L_x_6766:
        /* <DEDUP_REMOVED lines=16> */
.L_x_6767:
        /* <DEDUP_REMOVED lines=16> */
.L_x_6840:
[----:B------:R-:W-:Y:S05]  /*f6b0*/  BSYNC B2 ;  /* 0x0000000000027941 */ /* 0x000fea0003800000 */
.L_x_6768:
        /* <DEDUP_REMOVED lines=11> */
.L_x_6771:
[----:B------:R-:W-:Y:S05]  /*f770*/  BSYNC B2 ;  /* 0x0000000000027941 */ /* 0x000fea0003800000 */
.L_x_6770:
        /* <DEDUP_REMOVED lines=11> */
.L_x_6772:
        /* <DEDUP_REMOVED lines=15> */
.L_x_6773:
        /* <DEDUP_REMOVED lines=12> */
.L_x_6760:
[----:B------:R-:W-:Y:S05]  /*f9e0*/  BSYNC B1 ;  /* 0x0000000000017941 */ /* 0x000fea0003800000 */
.L_x_6759:
        /* <DEDUP_REMOVED lines=33> */
.L_x_6776:
[----:B------:R-:W-:Y:S01]  /*fc00*/  LEA R2, R18, UR36, 0x3 ;  /* 0x0000002412027c11 */ /* 0x000fe2000f8e18ff */
[----:B------:R-:W-:Y:S01]  /*fc10*/  BSSY B2, `(.L_x_6777) ;  /* 0x0000004000027945 */ /* 0x000fe20003800000 */
[----:B------:R-:W-:-:S04]  /*fc20*/  SHF.L.U32 R3, R10, 0x1f, RZ ;  /* 0x0000001f0a037819 */ /* 0x000fc800000006ff */
[----:B------:R-:W2:Y:S02]  /*fc30*/  SYNCS.PHASECHK.TRANS64.TRYWAIT P0, [R2+URZ+0x34840], R3 ;  /* 0x03484003020075a7 */ /* 0x000ea4000800017f */
[----:B--2---:R-:W-:Y:S05]  /*fc40*/  @!P0 BRA `(.L_x_6778) ;  /* 0x0000001c00c48947 */ /* 0x004fea0003800000 */
.L_x_6841:
[----:B------:R-:W-:Y:S05]  /*fc50*/  BSYNC B2 ;  /* 0x0000000000027941 */ /* 0x000fea0003800000 */
.L_x_6777:
        /* <DEDUP_REMOVED lines=12> */
.L_x_6780:
[----:B------:R-:W-:Y:S05]  /*fd20*/  BSYNC B2 ;  /* 0x0000000000027941 */ /* 0x000fea0003800000 */
.L_x_6779:
        /* <DEDUP_REMOVED lines=12> */
.L_x_6781:
        /* <DEDUP_REMOVED lines=16> */
.L_x_6782:
        /* <DEDUP_REMOVED lines=15> */
.L_x_6842:
[----:B------:R-:W-:Y:S05]  /*ffe0*/  BSYNC B2 ;  /* 0x0000000000027941 */ /* 0x000fea0003800000 */
.L_x_6783:
        /* <DEDUP_REMOVED lines=11> */
.L_x_6786:
[----:B------:R-:W-:Y:S05]  /*100a0*/  BSYNC B2 ;  /* 0x0000000000027941 */ /* 0x000fea0003800000 */
.L_x_6785:
        /* <DEDUP_REMOVED lines=11> */
.L_x_6787:
        /* <DEDUP_REMOVED lines=15> */
.L_x_6788:
        /* <DEDUP_REMOVED lines=12> */
.L_x_6775:
[----:B------:R-:W-:Y:S05]  /*10310*/  BSYNC B1 ;  /* 0x0000000000017941 */ /* 0x000fea0003800000 */
.L_x_6774:
[C---:B------:R-:W-:Y:S01]  /*10320*/  ISETP.GT.AND P0, PT, R0.reuse, 0x1, PT ;  /* 0x000000010000780c */ /* 0x040fe20003f04270 */
[----:B------:R-:W-:-:S12]  /*10330*/  VIADD R0, R0, 0xfffffffe ;  /* 0xfffffffe00007836 */ /* 0x000fd80000000000 */
[----:B------:R-:W-:Y:S05]  /*10340*/  @P0 BRA `(.L_x_6789) ;  /* 0xffffffec005c0947 */ /* 0x000fea000383ffff */
.L_x_6758:
[----:B------:R-:W-:Y:S05]  /*10350*/  BSYNC B0 ;  /* 0x0000000000007941 */ /* 0x000fea0003800000 */
.L_x_6741:
[----:B------:R-:W-:Y:S01]  /*10360*/  LOP3.LUT P0, RZ, R19, 0x2, RZ, 0xc0, !PT ;  /* 0x0000000213ff7812 */ /* 0x000fe2000780c0ff */
[----:B------:R-:W-:-:S12]  /*10370*/  BSSY B0, `(.L_x_6790) ;  /* 0x000003a000007945 */ /* 0x000fd80003800000 */
[----:B------:R-:W-:Y:S05]  /*10380*/  @!P0 BRA `(.L_x_6791) ;  /* 0x0000000000e08947 */ /* 0x000fea0003800000 */
[----:B------:R-:W3:Y:S01]  /*10390*/  LDL R3, [R1+0x4] ;  /* 0x0000040001037983 */ /* 0x000ee20000100800 */
[----:B0-----:R-:W-:Y:S01]  /*103a0*/  LEA R0, R18, UR36, 0x3 ;  /* 0x0000002412007c11 */ /* 0x001fe2000f8e18ff */
[----:B------:R-:W-:Y:S01]  /*103b0*/  BSSY B1, `(.L_x_6792) ;  /* 0x0000007000017945 */ /* 0x000fe20003800000 */
[----:B------:R-:W0:Y:S02]  /*103c0*/  S2R R2, SR_TID.X ;  /* 0x0000000000027919 */ /* 0x000e240000002100 */
[----:B0-----:R-:W-:-:S04]  /*103d0*/  LOP3.LUT R2, R2, 0x7f, RZ, 0xc0, !PT ;  /* 0x0000007f02027812 */ /* 0x001fc800078ec0ff */
[----:B------:R-:W-:Y:S02]  /*103e0*/  ISETP.NE.AND P1, PT, R2, RZ, PT ;  /* 0x000000ff0200720c */ /* 0x000fe40003f25270 */
[----:B---3--:R-:W-:-:S04]  /*103f0*/  SHF.L.U32 R3, R3, 0x1f, RZ ;  /* 0x0000001f03037819 */ /* 0x008fc800000006ff */
[----:B------:R-:W0:Y:S02]  /*10400*/  SYNCS.PHASECHK.TRANS64.TRYWAIT P0, [R0+URZ+0x34860], R3 ;  /* 0x03486003000075a7 */ /* 0x000e24000800017f */
[----:B0-----:R-:W-:Y:S05]  /*10410*/  @!P0 BRA `(.L_x_6793) ;  /* 0x0000001400f88947 */ /* 0x001fea0003800000 */
.L_x_6843:
[----:B------:R-:W-:Y:S05]  /*10420*/  BSYNC B1 ;  /* 0x0000000000017941 */ /* 0x000fea0003800000 */
.L_x_6792:
        /* <DEDUP_REMOVED lines=9> */
.L_x_6795:
[----:B------:R-:W-:Y:S05]  /*104c0*/  BSYNC B1 ;  /* 0x0000000000017941 */ /* 0x000fea0003800000 */
.L_x_6794:
[----:B------:R-:W3:Y:S01]  /*104d0*/  LDL R2, [R1+0x8] ;  /* 0x0000080001027983 */ /* 0x000ee20000100800 */
        /* <DEDUP_REMOVED lines=9> */
[----:B---3--:R-:W-:-:S09]  /*10570*/  IMAD R2, R2, 0xb0, RZ ;  /* 0x000000b002027824 */ /* 0x008fd200078e02ff */
.L_x_6796:
        /* <DEDUP_REMOVED lines=15> */
.L_x_6797:
        /* <DEDUP_REMOVED lines=10> */
.L_x_6791:
[----:B------:R-:W-:Y:S05]  /*10710*/  BSYNC B0 ;  /* 0x0000000000007941 */ /* 0x000fea0003800000 */
.L_x_6790:
[----:B--2---:R-:W2:Y:S01]  /*10720*/  LDL.LU R5, [R1+0x24] ;  /* 0x0000240001057983 */ /* 0x004ea20000300800 */
[----:B------:R-:W-:Y:S01]  /*10730*/  VIADD R18, R18, 0x1 ;  /* 0x0000000112127836 */ /* 0x000fe20000000000 */
[----:B------:R-:W-:Y:S02]  /*10740*/  ULDC UR4, c[0x0][0xc34] ;  /* 0x00030d0000047ab9 */ /* 0x000fe40000000800 */
[----:B------:R-:W3:Y:S04]  /*10750*/  LDL.LU R4, [R1+0x4] ;  /* 0x0000040001047983 */ /* 0x000ee80000300800 */
[----:B------:R-:W4:Y:S01]  /*10760*/  LDL.LU R3, [R1+0x2c] ;  /* 0x00002c0001037983 */ /* 0x000f220000300800 */
[----:B------:R-:W-:-:S04]  /*10770*/  ISETP.NE.AND P0, PT, R18, 0x2, PT ;  /* 0x000000021200780c */ /* 0x000fc80003f05270 */
[----:B0-----:R-:W-:Y:S02]  /*10780*/  SEL R0, RZ, 0x1, P0 ;  /* 0x00000001ff007807 */ /* 0x001fe40000000000 */
[----:B------:R-:W-:Y:S01]  /*10790*/  SEL R18, R18, RZ, P0 ;  /* 0x000000ff12127207 */ /* 0x000fe20000000000 */
[----:B--2---:R-:W-:Y:S01]  /*107a0*/  VIADD R5, R5, UR37 ;  /* 0x0000002505057c36 */ /* 0x004fe20008000000 */
[----:B---3--:R-:W-:-:S04]  /*107b0*/  LOP3.LUT R4, R4, R0, RZ, 0x3c, !PT ;  /* 0x0000000004047212 */ /* 0x008fc800078e3cff */
[----:B------:R0:W-:Y:S01]  /*107c0*/  STL [R1+0x24], R5 ;  /* 0x0000240501007387 */ /* 0x0001e20000100800 */
[----:B------:R-:W-:Y:S01]  /*107d0*/  ISETP.GE.AND P1, PT, R5, UR4, PT ;  /* 0x0000000405007c0c */ /* 0x000fe2000bf26270 */
[----:B----4-:R-:W-:-:S05]  /*107e0*/  VIADD R3, R3, 0x1 ;  /* 0x0000000103037836 */ /* 0x010fca0000000000 */
[----:B------:R0:W-:Y:S04]  /*107f0*/  STL [R1+0x2c], R3 ;  /* 0x00002c0301007387 */ /* 0x0001e80000100800 */
[----:B------:R0:W-:Y:S03]  /*10800*/  STL [R1+0x4], R4 ;  /* 0x0000040401007387 */ /* 0x0001e60000100800 */
[----:B------:R-:W-:Y:S05]  /*10810*/  @!P1 BRA `(.L_x_6798) ;  /* 0xffffffc400b09947 */ /* 0x000fea000383ffff */
[----:B------:R-:W-:-:S07]  /*10820*/  LOP3.LUT R2, R3, 0x1, RZ, 0xc, !PT ;  /* 0x0000000103027812 */ /* 0x000fce00078e0cff */
.L_x_6725:
[----:B0-----:R-:W0:Y:S01]  /*10830*/  S2R R3, SR_CgaCtaId ;  /* 0x0000000000037919 */ /* 0x001e220000008800 */
[----:B------:R-:W-:Y:S01]  /*10840*/  MOV R0, 0x400 ;  /* 0x0000040000007802 */ /* 0x000fe20000000f00 */
[----:B------:R-:W-:Y:S03]  /*10850*/  BSSY B0, `(.L_x_6799) ;  /* 0x0000005000007945 */ /* 0x000fe60003800000 */
[----:B0-----:R-:W-:Y:S02]  /*10860*/  LEA R0, R3, R0, 0x18 ;  /* 0x0000000003007211 */ /* 0x001fe400078ec0ff */
[----:B------:R-:W-:-:S04]  /*10870*/  SHF.L.U32 R3, R2, 0x1f, RZ ;  /* 0x0000001f02037819 */ /* 0x000fc800000006ff */
[----:B------:R-:W0:Y:S02]  /*10880*/  SYNCS.PHASECHK.TRANS64.TRYWAIT P0, [R0+URZ+0x34820], R3 ;  /* 0x03482003000075a7 */ /* 0x000e24000800017f */
[----:B0-----:R-:W-:Y:S05]  /*10890*/  @!P0 BRA `(.L_x_6800) ;  /* 0x0000001000ec8947 */ /* 0x001fea0003800000 */
.L_x_6844:
[----:B------:R-:W-:Y:S05]  /*108a0*/  BSYNC B0 ;  /* 0x0000000000007941 */ /* 0x000fea0003800000 */
.L_x_6799:
[----:B------:R-:W-:-:S03]  /*108b0*/  UMOV UR4, 0xffffffff ;  /* 0xffffffff00047882 */ /* 0x000fc60000000000 */
[----:B------:R-:W-:Y:S05]  /*108c0*/  BRA.DIV UR4, `(.L_x_6801) ;  /* 0x0000001204f47947 */ /* 0x000fea000b800000 */
[----:B------:R-:W2:Y:S02]  /*108d0*/  S2R R2, SR_TID.X ;  /* 0x0000000000027919 */ /* 0x000ea40000002100 */
[----:B--2---:R-:W-:-:S04]  /*108e0*/  SHF.R.U32.HI R2, RZ, 0x5, R2 ;  /* 0x00000005ff027819 */ /* 0x004fc80000011602 */
[----:B------:R-:W-:-:S05]  /*108f0*/  LOP3.LUT R2, R2, 0x3, RZ, 0xc0, !PT ;  /* 0x0000000302027812 */ /* 0x000fca00078ec0ff */
[----:B------:R2:W3:Y:S02]  /*10900*/  SHFL.IDX PT, R14, R2, RZ, 0x1f ;  /* 0x00001fff020e7589 */ /* 0x0004e400000e0000 */
.L_x_6847:
[----:B---3--:R-:W-:Y:S01]  /*10910*/  ISETP.NE.AND P0, PT, R14, RZ, PT ;  /* 0x000000ff0e00720c */ /* 0x008fe20003f05270 */
[----:B------:R-:W-:-:S12]  /*10920*/  BSSY B0, `(.L_x_6802) ;  /* 0x0000025000007945 */ /* 0x000fd80003800000 */
[----:B------:R-:W-:Y:S05]  /*10930*/  @P0 BRA `(.L_x_6803) ;  /* 0x00000000008c0947 */ /* 0x000fea0003800000 */
[----:B------:R-:W-:-:S03]  /*10940*/  UMOV UR4, 0xffffffff ;  /* 0xffffffff00047882 */ /* 0x000fc60000000000 */
[----:B------:R-:W-:Y:S05]  /*10950*/  BRA.DIV UR4, `(.L_x_6804) ;  /* 0x0000001604047947 */ /* 0x000fea000b800000 */
[----:B------:R-:W-:-:S13]  /*10960*/  ELECT P6, URZ, PT ;  /* 0x00000000003f782f */ /* 0x000fda00038c0000 */
.L_x_6850:
[----:B------:R-:W-:Y:S05]  /*10970*/  @!P6 BRA `(.L_x_6803) ;  /* 0x00000000007ce947 */ /* 0x000fea0003800000 */
[----:B--2---:R-:W2:Y:S02]  /*10980*/  LDL.LU R2, [R1+0x30] ;  /* 0x0000300001027983 */ /* 0x004ea40000300800 */
[----:B--2---:R-:W-:-:S04]  /*10990*/  LOP3.LUT R2, R2, 0x2, RZ, 0xfc, !PT ;  /* 0x0000000202027812 */ /* 0x004fc800078efcff */
[----:B------:R-:W-:-:S13]  /*109a0*/  ISETP.NE.AND P2, PT, R2, 0x3, PT ;  /* 0x000000030200780c */ /* 0x000fda0003f45270 */
[----:B------:R-:W-:Y:S05]  /*109b0*/  @!P2 BRA `(.L_x_6805) ;  /* 0x000000000004a947 */ /* 0x000fea0003800000 */
[----:B------:R-:W-:Y:S01]  /*109c0*/  BPT.TRAP 0x1 ;  /* 0x000000040000795c */ /* 0x000fe20000300000 */
.L_x_6805:
        /* <DEDUP_REMOVED lines=13> */
.L_x_6851:
[----:B------:R-:W2:Y:S02]  /*10aa0*/  SYNCS.PHASECHK.TRANS64.TRYWAIT P0, [R3+URZ], R2 ;  /* 0x00000002030075a7 */ /* 0x000ea4000800017f */
[----:B--2---:R-:W-:Y:S05]  /*10ab0*/  @!P0 BRA `(.L_x_6807) ;  /* 0x0000001000e08947 */ /* 0x004fea0003800000 */
.L_x_6852:
[----:B------:R-:W-:Y:S05]  /*10ac0*/  @!P2 BRA `(.L_x_6808) ;  /* 0x000000000004a947 */ /* 0x000fea0003800000 */
[----:B------:R-:W-:Y:S01]  /*10ad0*/  BPT.TRAP 0x1 ;  /* 0x000000040000795c */ /* 0x000fe20000300000 */
.L_x_6808:
[----:B--2---:R-:W-:-:S04]  /*10ae0*/  VIADD R3, R0, 0x34860 ;  /* 0x0003486000037836 */ /* 0x004fc80000000000 */
[----:B------:R-:W-:-:S04]  /*10af0*/  IMAD R18, R18, 0x8, R3 ;  /* 0x0000000812127824 */ /* 0x000fc800078e0203 */
[----:B------:R-:W2:Y:S02]  /*10b00*/  SYNCS.PHASECHK.TRANS64.TRYWAIT P0, [R18+URZ], R5 ;  /* 0x00000005120075a7 */ /* 0x000ea4000800017f */
[----:B--2---:R-:W-:Y:S05]  /*10b10*/  @!P0 BRA `(.L_x_6809) ;  /* 0x0000001000dc8947 */ /* 0x004fea0003800000 */
.L_x_6853:
[----:B------:R-:W-:-:S07]  /*10b20*/  IMAD R3, R4, 0x8, R3 ;  /* 0x0000000804037824 */ /* 0x000fce00078e0203 */
.L_x_6810:
[----:B---3--:R3:W4:Y:S02]  /*10b30*/  SYNCS.PHASECHK.TRANS64.TRYWAIT P0, [R3+URZ], R2 ;  /* 0x00000002030075a7 */ /* 0x008724000800017f */
[----:B----4-:R-:W-:Y:S05]  /*10b40*/  @!P0 NANOSLEEP.SYNCS 0x989680 ;  /* 0x009896800000895d */ /* 0x010fea0003900000 */
[----:B------:R-:W4:Y:S02]  /*10b50*/  @!P0 SYNCS.PHASECHK.TRANS64 P0, [R3+URZ], R2 ;  /* 0x00000002030085a7 */ /* 0x000f24000800007f */
[----:B----4-:R-:W-:Y:S05]  /*10b60*/  @!P0 BRA `(.L_x_6810) ;  /* 0xfffffffc00f08947 */ /* 0x010fea000383ffff */
.L_x_6803:
[----:B------:R-:W-:Y:S05]  /*10b70*/  BSYNC B0 ;  /* 0x0000000000007941 */ /* 0x000fea0003800000 */
.L_x_6802:
[----:B------:R-:W-:Y:S05]  /*10b80*/  EXIT ;  /* 0x000000000000794d */ /* 0x000fea0003800000 */
.L_x_6697:
[----:B0-----:R-:W-:-:S04]  /*10b90*/  IMAD.U32 R3, RZ, RZ, UR61 ;  /* 0x0000003dff037e24 */ /* 0x001fc8000f8e00ff */
[----:B------:R0:W1:Y:S03]  /*10ba0*/  SYNCS.PHASECHK.TRANS64.TRYWAIT P1, [R3+URZ+0x34800], R0 ;  /* 0x03480000030075a7 */ /* 0x000066000802017f */
[----:B-1----:R-:W-:Y:S05]  /*10bb0*/  @!P1 NANOSLEEP.SYNCS 0x989680 ;  /* 0x009896800000995d */ /* 0x002fea0003900000 */
[----:B------:R-:W1:Y:S02]  /*10bc0*/  @!P1 SYNCS.PHASECHK.TRANS64 P1, [R3+URZ+0x34800], R0 ;  /* 0x03480000030095a7 */ /* 0x000e64000802007f */
[----:B-1----:R-:W-:Y:S05]  /*10bd0*/  @!P1 BRA `(.L_x_6697) ;  /* 0xfffffffc00ec9947 */ /* 0x002fea000383ffff */
[----:B------:R-:W-:Y:S05]  /*10be0*/  BRA `(.L_x_6811) ;  /* 0xffffff0400747947 */ /* 0x000fea000383ffff */
.L_x_6701:
[----:B-1----:R1:W2:Y:S02]  /*10bf0*/  SYNCS.PHASECHK.TRANS64.TRYWAIT P2, [R11+URZ+0x34830], R0 ;  /* 0x034830000b0075a7 */ /* 0x0022a4000804017f */
[----:B--2---:R-:W-:Y:S05]  /*10c00*/  @!P2 NANOSLEEP.SYNCS 0x989680 ;  /* 0x009896800000a95d */ /* 0x004fea0003900000 */
[----:B------:R-:W2:Y:S02]  /*10c10*/  @!P2 SYNCS.PHASECHK.TRANS64 P2, [R11+URZ+0x34830], R0 ;  /* 0x034830000b00a5a7 */ /* 0x000ea4000804007f */
[----:B--2---:R-:W-:Y:S05]  /*10c20*/  @!P2 BRA `(.L_x_6701) ;  /* 0xfffffffc00f0a947 */ /* 0x004fea000383ffff */
[----:B------:R-:W-:Y:S05]  /*10c30*/  BRA `(.L_x_6700) ;  /* 0xffffff0400a47947 */ /* 0x000fea000383ffff */
.L_x_6706:
[----:B-1----:R-:W-:-:S04]  /*10c40*/  IMAD.U32 R10, RZ, RZ, UR6 ;  /* 0x00000006ff0a7e24 */ /* 0x002fc8000f8e00ff */
[----:B------:R1:W2:Y:S03]  /*10c50*/  SYNCS.PHASECHK.TRANS64.TRYWAIT P2, [R10+URZ+0x34830], R3 ;  /* 0x034830030a0075a7 */ /* 0x0002a6000804017f */
[----:B--2---:R-:W-:Y:S05]  /*10c60*/  @!P2 NANOSLEEP.SYNCS 0x989680 ;  /* 0x009896800000a95d */ /* 0x004fea0003900000 */
[----:B------:R-:W2:Y:S02]  /*10c70*/  @!P2 SYNCS.PHASECHK.TRANS64 P2, [R10+URZ+0x34830], R3 ;  /* 0x034830030a00a5a7 */ /* 0x000ea4000804007f */
[----:B--2---:R-:W-:Y:S05]  /*10c80*/  @!P2 BRA `(.L_x_6706) ;  /* 0xfffffffc00eca947 */ /* 0x004fea000383ffff */
[----:B------:R-:W-:Y:S05]  /*10c90*/  BRA `(.L_x_6703) ;  /* 0xffffff5400b87947 */ /* 0x000fea000383ffff */
.L_x_6710:
[----:B-1----:R-:W-:-:S04]  /*10ca0*/  IMAD.U32 R10, RZ, RZ, UR6 ;  /* 0x00000006ff0a7e24 */ /* 0x002fc8000f8e00ff */
[----:B------:R1:W2:Y:S03]  /*10cb0*/  SYNCS.PHASECHK.TRANS64.TRYWAIT P2, [R10+URZ+0x34850], R3 ;  /* 0x034850030a0075a7 */ /* 0x0002a6000804017f */
[----:B--2---:R-:W-:Y:S05]  /*10cc0*/  @!P2 NANOSLEEP.SYNCS 0x989680 ;  /* 0x009896800000a95d */ /* 0x004fea0003900000 */
[----:B------:R-:W2:Y:S02]  /*10cd0*/  @!P2 SYNCS.PHASECHK.TRANS64 P2, [R10+URZ+0x34850], R3 ;  /* 0x034850030a00a5a7 */ /* 0x000ea4000804007f */
[----:B--2---:R-:W-:Y:S05]  /*10ce0*/  @!P2 BRA `(.L_x_6710) ;  /* 0xfffffffc00eca947 */ /* 0x004fea000383ffff */
[----:B------:R-:W-:Y:S05]  /*10cf0*/  BRA `(.L_x_6707) ;  /* 0xffffff7c00647947 */ /* 0x000fea000383ffff */
.L_x_6715:
[----:B-1----:R-:W-:-:S04]  /*10d00*/  IMAD.U32 R5, RZ, RZ, UR8 ;  /* 0x00000008ff057e24 */ /* 0x002fc8000f8e00ff */
[----:B------:R1:W2:Y:S03]  /*10d10*/  SYNCS.PHASECHK.TRANS64.TRYWAIT P0, [R5+URZ+0x34850], R0 ;  /* 0x03485000050075a7 */ /* 0x0002a6000800017f */
[----:B--2---:R-:W-:Y:S05]  /*10d20*/  @!P0 NANOSLEEP.SYNCS 0x989680 ;  /* 0x009896800000895d */ /* 0x004fea0003900000 */
[----:B------:R-:W2:Y:S02]  /*10d30*/  @!P0 SYNCS.PHASECHK.TRANS64 P0, [R5+URZ+0x34850], R0 ;  /* 0x03485000050085a7 */ /* 0x000ea4000800007f */
[----:B--2---:R-:W-:Y:S05]  /*10d40*/  @!P0 BRA `(.L_x_6715) ;  /* 0xfffffffc00ec8947 */ /* 0x004fea000383ffff */
[----:B------:R-:W-:Y:S05]  /*10d50*/  BRA `(.L_x_6714) ;  /* 0xffffffa000407947 */ /* 0x000fea000383ffff */
.L_x_6729:
        /* <DEDUP_REMOVED lines=11> */
.L_x_6813:
[----:B------:R-:W-:Y:S05]  /*10e10*/  BSYNC B0 ;  /* 0x0000000000007941 */ /* 0x000fea0003800000 */
.L_x_6812:
[----:B------:R-:W-:Y:S05]  /*10e20*/  BRA `(.L_x_6814) ;  /* 0xffffffc400f87947 */ /* 0x000fea000383ffff */
.L_x_6731:
[----:B------:R-:W-:Y:S01]  /*10e30*/  BSSY B0, `(.L_x_6815) ;  /* 0x0000006000007945 */ /* 0x000fe20003800000 */
[----:B------:R-:W-:-:S07]  /*10e40*/  IMAD.MOV.U32 R15, RZ, RZ, -0x1 ;  /* 0xffffffffff0f7424 */ /* 0x000fce00078e00ff */
[----:B012---:R-:W-:Y:S05]  /*10e50*/  WARPSYNC.COLLECTIVE R15, `(.L_x_6816) ;  /* 0x000000000f0c7348 */ /* 0x007fea0003c00000 */
[----:B------:R-:W-:Y:S02]  /*10e60*/  ELECT P6, UR62, PT ;  /* 0x00000000003e782f */ /* 0x000fe400038c0000 */
[----:B------:R-:W-:Y:S01]  /*10e70*/  MOV R14, UR62 ;  /* 0x0000003e000e7c02 */ /* 0x000fe20008000f00 */
[----:B012---:R-:W-:Y:S10]  /*10e80*/  ENDCOLLECTIVE ;  /* 0x000000000000791b */ /* 0x007ff40003800000 */
.L_x_6816:
[----:B------:R-:W-:Y:S05]  /*10e90*/  BSYNC B0 ;  /* 0x0000000000007941 */ /* 0x000fea0003800000 */
.L_x_6815:
[----:B------:R-:W-:Y:S05]  /*10ea0*/  BRA `(.L_x_6817) ;  /* 0xffffffc400f87947 */ /* 0x000fea000383ffff */
.L_x_6733:
[----:B--2---:R2:W4:Y:S02]  /*10eb0*/  SYNCS.PHASECHK.TRANS64.TRYWAIT P0, [R0+URZ+0x34840], R2 ;  /* 0x03484002000075a7 */ /* 0x004524000800017f */
[----:B----4-:R-:W-:Y:S05]  /*10ec0*/  @!P0 NANOSLEEP.SYNCS 0x989680 ;  /* 0x009896800000895d */ /* 0x010fea0003900000 */
[----:B------:R-:W4:Y:S02]  /*10ed0*/  @!P0 SYNCS.PHASECHK.TRANS64 P0, [R0+URZ+0x34840], R2 ;  /* 0x03484002000085a7 */ /* 0x000f24000800007f */
[----:B----4-:R-:W-:Y:S05]  /*10ee0*/  @!P0 BRA `(.L_x_6733) ;  /* 0xfffffffc00f08947 */ /* 0x010fea000383ffff */
[----:B------:R-:W-:Y:S05]  /*10ef0*/  BRA `(.L_x_6818) ;  /* 0xffffffc800587947 */ /* 0x000fea000383ffff */
.L_x_6736:
        /* <DEDUP_REMOVED lines=8> */
.L_x_6819:
[----:B------:R-:W-:Y:S01]  /*10f80*/  IMAD.MOV.U32 R13, RZ, RZ, R0 ;  /* 0x000000ffff0d7224 */ /* 0x000fe200078e0000 */
[----:B------:R-:W-:Y:S01]  /*10f90*/  LOP3.LUT R6, R6, 0x7f, RZ, 0xc0, !PT ;  /* 0x0000007f06067812 */ /* 0x000fe200078ec0ff */
[----:B------:R-:W-:-:S07]  /*10fa0*/  IMAD.MOV.U32 R7, RZ, RZ, R14 ;  /* 0x000000ffff077224 */ /* 0x000fce00078e000e */
[----:B------:R-:W-:Y:S05]  /*10fb0*/  WARPSYNC.COLLECTIVE R15, `(.L_x_6820) ;  /* 0x000000000f087348 */ /* 0x000fea0003c00000 */
[----:B------:R0:W1:Y:S02]  /*10fc0*/  SHFL.IDX P6, R14, R13, R12, R11 ;  /* 0x0000000c0d0e7389 */ /* 0x00006400000c000b */
[----:B01----:R-:W-:Y:S01]  /*10fd0*/  ENDCOLLECTIVE ;  /* 0x000000000000791b */ /* 0x003fe20003800000 */
.L_x_6820:
        /* <DEDUP_REMOVED lines=16> */
[----:B------:R0:W-:Y:S01]  /*110e0*/  @!P2 LDGSTS.E.BYPASS.LTC128B.128 [R9+0x1a400], desc[UR6][R6.64+0x80], !P1 ;  /* 0x1a4000800609afae */ /* 0x0001e2000c901d46 */
[----:B------:R-:W-:-:S13]  /*110f0*/  ISETP.GE.AND P2, PT, R5, R3, PT ;  /* 0x000000030500720c */ /* 0x000fda0003f46270 */
[----:B0-----:R-:W-:Y:S05]  /*11100*/  WARPSYNC.COLLECTIVE R15, `(.L_x_6821) ;  /* 0x000000000f087348 */ /* 0x001fea0003c00000 */
[----:B------:R1:W2:Y:S02]  /*11110*/  SHFL.IDX P6, R14, R13, R12, R11 ;  /* 0x0000000c0d0e7389 */ /* 0x0002a400000c000b */
[----:B012---:R-:W-:Y:S01]  /*11120*/  ENDCOLLECTIVE ;  /* 0x000000000000791b */ /* 0x007fe20003800000 */
.L_x_6821:
[----:B------:R-:W-:Y:S02]  /*11130*/  IMAD.MOV.U32 R13, RZ, RZ, R0 ;  /* 0x000000ffff0d7224 */ /* 0x000fe400078e0000 */
[----:B------:R-:W-:-:S07]  /*11140*/  IMAD.MOV.U32 R8, RZ, RZ, R14 ;  /* 0x000000ffff087224 */ /* 0x000fce00078e000e */
[----:B------:R-:W-:Y:S05]  /*11150*/  WARPSYNC.COLLECTIVE R15, `(.L_x_6822) ;  /* 0x000000000f087348 */ /* 0x000fea0003c00000 */
[----:B------:R0:W1:Y:S02]  /*11160*/  SHFL.IDX P6, R14, R13, R12, R11 ;  /* 0x0000000c0d0e7389 */ /* 0x00006400000c000b */
[----:B01----:R-:W-:Y:S01]  /*11170*/  ENDCOLLECTIVE ;  /* 0x000000000000791b */ /* 0x003fe20003800000 */
.L_x_6822:
[----:B------:R-:W-:Y:S01]  /*11180*/  ULDC.64 UR4, c[0x0][0x208] ;  /* 0x0000820000047ab9 */ /* 0x000fe20000000a00 */
[----:B------:R-:W-:Y:S02]  /*11190*/  IMAD.MOV.U32 R13, RZ, RZ, R2 ;  /* 0x000000ffff0d7224 */ /* 0x000fe400078e0002 */
[----:B------:R-:W-:Y:S02]  /*111a0*/  IMAD.MOV.U32 R12, RZ, RZ, 0x2 ;  /* 0x00000002ff0c7424 */ /* 0x000fe400078e00ff */
[----:B------:R-:W-:-:S05]  /*111b0*/  IMAD.MOV.U32 R5, RZ, RZ, R14 ;  /* 0x000000ffff057224 */ /* 0x000fca00078e000e */
[----:B------:R-:W-:-:S05]  /*111c0*/  @!P2 LEA R5, P3, R10, R5, 0x1 ;  /* 0x000000050a05a211 */ /* 0x000fca00078608ff */
[----:B------:R-:W-:Y:S02]  /*111d0*/  @!P2 IMAD.X R6, RZ, RZ, R8, P3 ;  /* 0x000000ffff06a224 */ /* 0x000fe400018e0608 */
[C---:B------:R-:W-:Y:S02]  /*111e0*/  VIADD R8, R4.reuse, 0x60 ;  /* 0x0000006004087836 */ /* 0x040fe40000000000 */
[----:B------:R-:W-:Y:S02]  /*111f0*/  @!P2 IMAD.MOV.U32 R7, RZ, RZ, R6 ;  /* 0x000000ffff07a224 */ /* 0x000fe400078e0006 */
[----:B------:R-:W-:Y:S02]  /*11200*/  @!P2 IMAD.MOV.U32 R6, RZ, RZ, R5 ;  /* 0x000000ffff06a224 */ /* 0x000fe400078e0005 */
[----:B------:R-:W-:-:S03]  /*11210*/  VIADD R5, R4, 0x20 ;  /* 0x0000002004057836 */ /* 0x000fc60000000000 */
        /* <DEDUP_REMOVED lines=9> */
.L_x_6823:
[----:B------:R-:W-:Y:S02]  /*112b0*/  IMAD.MOV.U32 R13, RZ, RZ, R0 ;  /* 0x000000ffff0d7224 */ /* 0x000fe400078e0000 */
[----:B------:R-:W-:-:S07]  /*112c0*/  IMAD.MOV.U32 R5, RZ, RZ, R14 ;  /* 0x000000ffff057224 */ /* 0x000fce00078e000e */
[----:B------:R-:W-:Y:S05]  /*112d0*/  WARPSYNC.COLLECTIVE R15, `(.L_x_6824) ;  /* 0x000000000f087348 */ /* 0x000fea0003c00000 */
[----:B------:R0:W1:Y:S02]  /*112e0*/  SHFL.IDX P6, R14, R13, R12, R11 ;  /* 0x0000000c0d0e7389 */ /* 0x00006400000c000b */
[----:B01----:R-:W-:Y:S01]  /*112f0*/  ENDCOLLECTIVE ;  /* 0x000000000000791b */ /* 0x003fe20003800000 */
.L_x_6824:
        /* <DEDUP_REMOVED lines=17> */
.L_x_6825:
[----:B------:R-:W-:Y:S02]  /*11410*/  IMAD.MOV.U32 R13, RZ, RZ, R0 ;  /* 0x000000ffff0d7224 */ /* 0x000fe400078e0000 */
[----:B------:R-:W-:-:S07]  /*11420*/  IMAD.MOV.U32 R5, RZ, RZ, R14 ;  /* 0x000000ffff057224 */ /* 0x000fce00078e000e */
[----:B------:R-:W-:Y:S05]  /*11430*/  WARPSYNC.COLLECTIVE R15, `(.L_x_6826) ;  /* 0x000000000f087348 */ /* 0x000fea0003c00000 */
[----:B------:R0:W1:Y:S02]  /*11440*/  SHFL.IDX P6, R14, R13, R12, R11 ;  /* 0x0000000c0d0e7389 */ /* 0x00006400000c000b */
[----:B01----:R-:W-:Y:S01]  /*11450*/  ENDCOLLECTIVE ;  /* 0x000000000000791b */ /* 0x003fe20003800000 */
.L_x_6826:
        /* <DEDUP_REMOVED lines=17> */
.L_x_6827:
[----:B------:R-:W-:Y:S02]  /*11570*/  IMAD.MOV.U32 R13, RZ, RZ, R0 ;  /* 0x000000ffff0d7224 */ /* 0x000fe400078e0000 */
[----:B------:R-:W-:-:S07]  /*11580*/  IMAD.MOV.U32 R5, RZ, RZ, R14 ;  /* 0x000000ffff057224 */ /* 0x000fce00078e000e */
[----:B------:R-:W-:Y:S05]  /*11590*/  WARPSYNC.COLLECTIVE R15, `(.L_x_6828) ;  /* 0x000000000f087348 */ /* 0x000fea0003c00000 */
[----:B------:R0:W1:Y:S02]  /*115a0*/  SHFL.IDX P6, R14, R13, R12, R11 ;  /* 0x0000000c0d0e7389 */ /* 0x00006400000c000b */
[----:B01----:R-:W-:Y:S01]  /*115b0*/  ENDCOLLECTIVE ;  /* 0x000000000000791b */ /* 0x003fe20003800000 */
.L_x_6828:
        /* <DEDUP_REMOVED lines=17> */
.L_x_6829:
[----:B------:R-:W-:Y:S02]  /*116d0*/  IMAD.MOV.U32 R13, RZ, RZ, R0 ;  /* 0x000000ffff0d7224 */ /* 0x000fe400078e0000 */
[----:B------:R-:W-:-:S07]  /*116e0*/  IMAD.MOV.U32 R5, RZ, RZ, R14 ;  /* 0x000000ffff057224 */ /* 0x000fce00078e000e */
[----:B------:R-:W-:Y:S05]  /*116f0*/  WARPSYNC.COLLECTIVE R15, `(.L_x_6830) ;  /* 0x000000000f087348 */ /* 0x000fea0003c00000 */
[----:B------:R0:W1:Y:S02]  /*11700*/  SHFL.IDX P6, R14, R13, R12, R11 ;  /* 0x0000000c0d0e7389 */ /* 0x00006400000c000b */
[----:B01----:R-:W-:Y:S01]  /*11710*/  ENDCOLLECTIVE ;  /* 0x000000000000791b */ /* 0x003fe20003800000 */
.L_x_6830:
        /* <DEDUP_REMOVED lines=16> */
.L_x_6831:
[----:B------:R-:W-:Y:S02]  /*11820*/  IMAD.MOV.U32 R13, RZ, RZ, R0 ;  /* 0x000000ffff0d7224 */ /* 0x000fe400078e0000 */
[----:B------:R-:W-:-:S07]  /*11830*/  IMAD.MOV.U32 R5, RZ, RZ, R14 ;  /* 0x000000ffff057224 */ /* 0x000fce00078e000e */
[----:B------:R-:W-:Y:S05]  /*11840*/  WARPSYNC.COLLECTIVE R15, `(.L_x_6832) ;  /* 0x000000000f087348 */ /* 0x000fea0003c00000 */
[----:B------:R0:W1:Y:S02]  /*11850*/  SHFL.IDX P6, R14, R13, R12, R11 ;  /* 0x0000000c0d0e7389 */ /* 0x00006400000c000b */
[----:B01----:R-:W-:Y:S01]  /*11860*/  ENDCOLLECTIVE ;  /* 0x000000000000791b */ /* 0x003fe20003800000 */
.L_x_6832:
        /* <DEDUP_REMOVED lines=11> */
[----:B------:R0:W-:Y:S02]  /*11920*/  @!P2 LDGSTS.E.BYPASS.LTC128B.128 [R9+0x1d400], desc[UR4][R6.64+0x80], !P1 ;  /* 0x1d4000800609afae */ /* 0x0001e4000c901d44 */
[----:B0-----:R-:W-:Y:S05]  /*11930*/  WARPSYNC.COLLECTIVE R15, `(.L_x_6833) ;  /* 0x000000000f087348 */ /* 0x001fea0003c00000 */
[----:B------:R1:W2:Y:S02]  /*11940*/  SHFL.IDX P6, R14, R13, R12, R11 ;  /* 0x0000000c0d0e7389 */ /* 0x0002a400000c000b */
[----:B012---:R-:W-:Y:S01]  /*11950*/  ENDCOLLECTIVE ;  /* 0x000000000000791b */ /* 0x007fe20003800000 */
.L_x_6833:
[----:B------:R-:W-:Y:S02]  /*11960*/  IMAD.MOV.U32 R13, RZ, RZ, R0 ;  /* 0x000000ffff0d7224 */ /* 0x000fe400078e0000 */
[----:B------:R-:W-:-:S07]  /*11970*/  IMAD.MOV.U32 R5, RZ, RZ, R14 ;  /* 0x000000ffff057224 */ /* 0x000fce00078e000e */
[----:B------:R-:W-:Y:S05]  /*11980*/  WARPSYNC.COLLECTIVE R15, `(.L_x_6834) ;  /* 0x000000000f087348 */ /* 0x000fea0003c00000 */
[----:B------:R0:W1:Y:S02]  /*11990*/  SHFL.IDX P6, R14, R13, R12, R11 ;  /* 0x0000000c0d0e7389 */ /* 0x00006400000c000b */
[----:B01----:R-:W-:Y:S01]  /*119a0*/  ENDCOLLECTIVE ;  /* 0x000000000000791b */ /* 0x003fe20003800000 */
.L_x_6834:
[----:B------:R-:W-:Y:S01]  /*119b0*/  IMAD.MOV.U32 R0, RZ, RZ, R14 ;  /* 0x000000ffff007224 */ /* 0x000fe200078e000e */
[----:B------:R-:W-:Y:S06]  /*119c0*/  BRA `(.L_x_6835) ;  /* 0xffffffc800a47947 */ /* 0x000fec000383ffff */
.L_x_6740:
[----:B0-----:R0:W1:Y:S02]  /*119d0*/  SYNCS.PHASECHK.TRANS64.TRYWAIT P0, [R11+URZ+0x34820], R0 ;  /* 0x034820000b0075a7 */ /* 0x001064000800017f */
[----:B-1----:R-:W-:Y:S05]  /*119e0*/  @!P0 NANOSLEEP.SYNCS 0x989680 ;  /* 0x009896800000895d */ /* 0x002fea0003900000 */
[----:B------:R-:W1:Y:S02]  /*119f0*/  @!P0 SYNCS.PHASECHK.TRANS64 P0, [R11+URZ+0x34820], R0 ;  /* 0x034820000b0085a7 */ /* 0x000e64000800007f */
[----:B-1----:R-:W-:Y:S05]  /*11a00*/  @!P0 BRA `(.L_x_6740) ;  /* 0xfffffffc00f08947 */ /* 0x002fea000383ffff */
[----:B------:R-:W-:Y:S05]  /*11a10*/  BRA `(.L_x_6836) ;  /* 0xffffffc800fc7947 */ /* 0x000fea000383ffff */
.L_x_6747:
[----:B-1----:R1:W3:Y:S02]  /*11a20*/  SYNCS.PHASECHK.TRANS64.TRYWAIT P0, [R3+URZ+0x34840], R2 ;  /* 0x03484002030075a7 */ /* 0x0022e4000800017f */
[----:B---3--:R-:W-:Y:S05]  /*11a30*/  @!P0 NANOSLEEP.SYNCS 0x989680 ;  /* 0x009896800000895d */ /* 0x008fea0003900000 */
[----:B------:R-:W3:Y:S02]  /*11a40*/  @!P0 SYNCS.PHASECHK.TRANS64 P0, [R3+URZ+0x34840], R2 ;  /* 0x03484002030085a7 */ /* 0x000ee4000800007f */
[----:B---3--:R-:W-:Y:S05]  /*11a50*/  @!P0 BRA `(.L_x_6747) ;  /* 0xfffffffc00f08947 */ /* 0x008fea000383ffff */
[----:B------:R-:W-:Y:S05]  /*11a60*/  BRA `(.L_x_6837) ;  /* 0xffffffcc00b07947 */ /* 0x000fea000383ffff */
.L_x_6753:
[----:B0-----:R0:W1:Y:S02]  /*11a70*/  SYNCS.PHASECHK.TRANS64.TRYWAIT P0, [R3+URZ+0x60], R2 ;  /* 0x00006002030075a7 */ /* 0x001064000800017f */
[----:B-1----:R-:W-:Y:S05]  /*11a80*/  @!P0 NANOSLEEP.SYNCS 0x989680 ;  /* 0x009896800000895d */ /* 0x002fea0003900000 */
[----:B------:R-:W1:Y:S02]  /*11a90*/  @!P0 SYNCS.PHASECHK.TRANS64 P0, [R3+URZ+0x60], R2 ;  /* 0x00006002030085a7 */ /* 0x000e64000800007f */
[----:B-1----:R-:W-:Y:S05]  /*11aa0*/  @!P0 BRA `(.L_x_6753) ;  /* 0xfffffffc00f08947 */ /* 0x002fea000383ffff */
[----:B------:R-:W-:Y:S05]  /*11ab0*/  BRA `(.L_x_6838) ;  /* 0xffffffd000807947 */ /* 0x000fea000383ffff */
.L_x_6763:
[----:B-1----:R1:W2:Y:S02]  /*11ac0*/  SYNCS.PHASECHK.TRANS64.TRYWAIT P0, [R3+URZ+0x34840], R2 ;  /* 0x03484002030075a7 */ /* 0x0022a4000800017f */
[----:B--2---:R-:W-:Y:S05]  /*11ad0*/  @!P0 NANOSLEEP.SYNCS 0x989680 ;  /* 0x009896800000895d */ /* 0x004fea0003900000 */
[----:B------:R-:W2:Y:S02]  /*11ae0*/  @!P0 SYNCS.PHASECHK.TRANS64 P0, [R3+URZ+0x34840], R2 ;  /* 0x03484002030085a7 */ /* 0x000ea4000800007f */
[----:B--2---:R-:W-:Y:S05]  /*11af0*/  @!P0 BRA `(.L_x_6763) ;  /* 0xfffffffc00f08947 */ /* 0x004fea000383ffff */
[----:B------:R-:W-:Y:S05]  /*11b00*/  BRA `(.L_x_6839) ;  /* 0xffffffd800047947 */ /* 0x000fea000383ffff */
.L_x_6769:
[----:B0-----:R0:W1:Y:S02]  /*11b10*/  SYNCS.PHASECHK.TRANS64.TRYWAIT P0, [R2+URZ+0x60], R3 ;  /* 0x00006003020075a7 */ /* 0x001064000800017f */
[----:B-1----:R-:W-:Y:S05]  /*11b20*/  @!P0 NANOSLEEP.SYNCS 0x989680 ;  /* 0x009896800000895d */ /* 0x002fea0003900000 */
[----:B------:R-:W1:Y:S02]  /*11b30*/  @!P0 SYNCS.PHASECHK.TRANS64 P0, [R2+URZ+0x60], R3 ;  /* 0x00006003020085a7 */ /* 0x000e64000800007f */
[----:B-1----:R-:W-:Y:S05]  /*11b40*/  @!P0 BRA `(.L_x_6769) ;  /* 0xfffffffc00f08947 */ /* 0x002fea000383ffff */
[----:B------:R-:W-:Y:S05]  /*11b50*/  BRA `(.L_x_6840) ;  /* 0xffffffd800d47947 */ /* 0x000fea000383ffff */
.L_x_6778:
[----:B--2---:R2:W3:Y:S02]  /*11b60*/  SYNCS.PHASECHK.TRANS64.TRYWAIT P0, [R2+URZ+0x34840], R3 ;  /* 0x03484003020075a7 */ /* 0x0044e4000800017f */
[----:B---3--:R-:W-:Y:S05]  /*11b70*/  @!P0 NANOSLEEP.SYNCS 0x989680 ;  /* 0x009896800000895d */ /* 0x008fea0003900000 */
[----:B------:R-:W3:Y:S02]  /*11b80*/  @!P0 SYNCS.PHASECHK.TRANS64 P0, [R2+URZ+0x34840], R3 ;  /* 0x03484003020085a7 */ /* 0x000ee4000800007f */
[----:B---3--:R-:W-:Y:S05]  /*11b90*/  @!P0 BRA `(.L_x_6778) ;  /* 0xfffffffc00f08947 */ /* 0x008fea000383ffff */
[----:B------:R-:W-:Y:S05]  /*11ba0*/  BRA `(.L_x_6841) ;  /* 0xffffffe000287947 */ /* 0x000fea000383ffff */
.L_x_6784:
[----:B0-----:R0:W1:Y:S02]  /*11bb0*/  SYNCS.PHASECHK.TRANS64.TRYWAIT P0, [R2+URZ+0x60], R5 ;  /* 0x00006005020075a7 */ /* 0x001064000800017f */
[----:B-1----:R-:W-:Y:S05]  /*11bc0*/  @!P0 NANOSLEEP.SYNCS 0x989680 ;  /* 0x009896800000895d */ /* 0x002fea0003900000 */
[----:B------:R-:W1:Y:S02]  /*11bd0*/  @!P0 SYNCS.PHASECHK.TRANS64 P0, [R2+URZ+0x60], R5 ;  /* 0x00006005020085a7 */ /* 0x000e64000800007f */
[----:B-1----:R-:W-:Y:S05]  /*11be0*/  @!P0 BRA `(.L_x_6784) ;  /* 0xfffffffc00f08947 */ /* 0x002fea000383ffff */
[----:B------:R-:W-:Y:S05]  /*11bf0*/  BRA `(.L_x_6842) ;  /* 0xffffffe000f87947 */ /* 0x000fea000383ffff */
.L_x_6793:
[----:B0-----:R0:W3:Y:S02]  /*11c00*/  SYNCS.PHASECHK.TRANS64.TRYWAIT P0, [R0+URZ+0x34860], R3 ;  /* 0x03486003000075a7 */ /* 0x0010e4000800017f */
[----:B---3--:R-:W-:Y:S05]  /*11c10*/  @!P0 NANOSLEEP.SYNCS 0x989680 ;  /* 0x009896800000895d */ /* 0x008fea0003900000 */
[----:B------:R-:W3:Y:S02]  /*11c20*/  @!P0 SYNCS.PHASECHK.TRANS64 P0, [R0+URZ+0x34860], R3 ;  /* 0x03486003000085a7 */ /* 0x000ee4000800007f */
[----:B---3--:R-:W-:Y:S05]  /*11c30*/  @!P0 BRA `(.L_x_6793) ;  /* 0xfffffffc00f08947 */ /* 0x008fea000383ffff */
[----:B------:R-:W-:Y:S05]  /*11c40*/  BRA `(.L_x_6843) ;  /* 0xffffffe400f47947 */ /* 0x000fea000383ffff */
.L_x_6800:
[----:B0-----:R0:W2:Y:S02]  /*11c50*/  SYNCS.PHASECHK.TRANS64.TRYWAIT P0, [R0+URZ+0x34820], R3 ;  /* 0x03482003000075a7 */ /* 0x0010a4000800017f */
[----:B--2---:R-:W-:Y:S05]  /*11c60*/  @!P0 NANOSLEEP.SYNCS 0x989680 ;  /* 0x009896800000895d */ /* 0x004fea0003900000 */
[----:B------:R-:W2:Y:S02]  /*11c70*/  @!P0 SYNCS.PHASECHK.TRANS64 P0, [R0+URZ+0x34820], R3 ;  /* 0x03482003000085a7 */ /* 0x000ea4000800007f */
[----:B--2---:R-:W-:Y:S05]  /*11c80*/  @!P0 BRA `(.L_x_6800) ;  /* 0xfffffffc00f08947 */ /* 0x004fea000383ffff */
[----:B------:R-:W-:Y:S05]  /*11c90*/  BRA `(.L_x_6844) ;  /* 0xffffffec00007947 */ /* 0x000fea000383ffff */
.L_x_6801:
        /* <DEDUP_REMOVED lines=11> */
.L_x_6846:
[----:B------:R-:W-:Y:S05]  /*11d50*/  BSYNC B0 ;  /* 0x0000000000007941 */ /* 0x000fea0003800000 */
.L_x_6845:
[----:B------:R-:W-:Y:S05]  /*11d60*/  BRA `(.L_x_6847) ;  /* 0xffffffe800e87947 */ /* 0x000fea000383ffff */
.L_x_6804:
[----:B------:R-:W-:Y:S01]  /*11d70*/  BSSY B1, `(.L_x_6848) ;  /* 0x0000006000017945 */ /* 0x000fe20003800000 */
[----:B------:R-:W-:-:S07]  /*11d80*/  IMAD.MOV.U32 R15, RZ, RZ, -0x1 ;  /* 0xffffffffff0f7424 */ /* 0x000fce00078e00ff */
[----:B012---:R-:W-:Y:S05]  /*11d90*/  WARPSYNC.COLLECTIVE R15, `(.L_x_6849) ;  /* 0x000000000f0c7348 */ /* 0x007fea0003c00000 */
[----:B------:R-:W-:Y:S02]  /*11da0*/  ELECT P6, UR62, PT ;  /* 0x00000000003e782f */ /* 0x000fe400038c0000 */
[----:B------:R-:W-:Y:S01]  /*11db0*/  MOV R14, UR62 ;  /* 0x0000003e000e7c02 */ /* 0x000fe20008000f00 */
[----:B012---:R-:W-:Y:S10]  /*11dc0*/  ENDCOLLECTIVE ;  /* 0x000000000000791b */ /* 0x007ff40003800000 */
.L_x_6849:
[----:B------:R-:W-:Y:S05]  /*11dd0*/  BSYNC B1 ;  /* 0x0000000000017941 */ /* 0x000fea0003800000 */
.L_x_6848:
[----:B------:R-:W-:Y:S05]  /*11de0*/  BRA `(.L_x_6850) ;  /* 0xffffffe800e07947 */ /* 0x000fea000383ffff */
.L_x_6806:
[----:B0-----:R0:W2:Y:S02]  /*11df0*/  SYNCS.PHASECHK.TRANS64.TRYWAIT P0, [R6+URZ], R5 ;  /* 0x00000005060075a7 */ /* 0x0010a4000800017f */
[----:B--2---:R-:W-:Y:S05]  /*11e00*/  @!P0 NANOSLEEP.SYNCS 0x989680 ;  /* 0x009896800000895d */ /* 0x004fea0003900000 */
[----:B------:R-:W2:Y:S02]  /*11e10*/  @!P0 SYNCS.PHASECHK.TRANS64 P0, [R6+URZ], R5 ;  /* 0x00000005060085a7 */ /* 0x000ea4000800007f */
[----:B--2---:R-:W-:Y:S05]  /*11e20*/  @!P0 BRA `(.L_x_6806) ;  /* 0xfffffffc00f08947 */ /* 0x004fea000383ffff */
[----:B------:R-:W-:Y:S05]  /*11e30*/  BRA `(.L_x_6851) ;  /* 0xffffffec00187947 */ /* 0x000fea000383ffff */
.L_x_6807:
[----:B--2---:R2:W3:Y:S02]  /*11e40*/  SYNCS.PHASECHK.TRANS64.TRYWAIT P0, [R3+URZ], R2 ;  /* 0x00000002030075a7 */ /* 0x0044e4000800017f */
[----:B---3--:R-:W-:Y:S05]  /*11e50*/  @!P0 NANOSLEEP.SYNCS 0x989680 ;  /* 0x009896800000895d */ /* 0x008fea0003900000 */
[----:B------:R-:W3:Y:S02]  /*11e60*/  @!P0 SYNCS.PHASECHK.TRANS64 P0, [R3+URZ], R2 ;  /* 0x00000002030085a7 */ /* 0x000ee4000800007f */
[----:B---3--:R-:W-:Y:S05]  /*11e70*/  @!P0 BRA `(.L_x_6807) ;  /* 0xfffffffc00f08947 */ /* 0x008fea000383ffff */
[----:B------:R-:W-:Y:S05]  /*11e80*/  BRA `(.L_x_6852) ;  /* 0xffffffec000c7947 */ /* 0x000fea000383ffff */
.L_x_6809:
[----:B--2---:R2:W3:Y:S02]  /*11e90*/  SYNCS.PHASECHK.TRANS64.TRYWAIT P0, [R18+URZ], R5 ;  /* 0x00000005120075a7 */ /* 0x0044e4000800017f */
[----:B---3--:R-:W-:Y:S05]  /*11ea0*/  @!P0 NANOSLEEP.SYNCS 0x989680 ;  /* 0x009896800000895d */ /* 0x008fea0003900000 */
[----:B------:R-:W3:Y:S02]  /*11eb0*/  @!P0 SYNCS.PHASECHK.TRANS64 P0, [R18+URZ], R5 ;  /* 0x00000005120085a7 */ /* 0x000ee4000800007f */
[----:B---3--:R-:W-:Y:S05]  /*11ec0*/  @!P0 BRA `(.L_x_6809) ;  /* 0xfffffffc00f08947 */ /* 0x008fea000383ffff */
[----:B------:R-:W-:Y:S05]  /*11ed0*/  BRA `(.L_x_6853) ;  /* 0xffffffec00107947 */ /* 0x000fea000383ffff */
.L_x_6854:
        /* <DEDUP_REMOVED lines=10> */
.L_x_15313:


//--------------------- .text._ZN7cutlass13device_kernelIN5flash11enable_sm90INS1_16FlashAttnFwdSm90INS1_25CollectiveMainloopFwdSm90ILi2EN4cute5tupleIJNS5_1CILi2EEENS7_ILi1EEES9_EEENS6_IJNS7_ILi128EEENS7_ILi176EEESB_EEELi128ENS_10bfloat16_tEfNS_4arch4Sm90ELb0ELb0ELb0ELb0ELb0ELb0ELb0ELb1ELb1ELb1ELb0ELb0EEENS1_21CollectiveEpilogueFwdINS6_IJSB_SB_SC_EEESA_SE_SG_Li256ELb0ELb1ELb0ELb0EEENS1_29StaticPersistentTileSchedulerILb0EEEEEEEEEvNT_6ParamsE --------------------------
	.section	.text._ZN7cutlass13device_kernelIN5flash11enable_sm90INS1_16FlashAttnFwdSm90INS1_25CollectiveMainloopFwdSm90ILi2EN4cute5tupleIJNS5_1CILi2EEENS7_ILi1EEES9_EEENS6_IJNS7_ILi128EEENS7_ILi176EEESB_EEELi128ENS_10bfloat16_tEfNS_4arch4Sm90ELb0ELb0ELb0ELb0ELb0ELb0ELb0ELb1ELb1ELb1ELb0ELb0EEENS1_21CollectiveEpilogueFwdINS6_IJSB_SB_SC_EEESA_SE_SG_Li256ELb0ELb1ELb0ELb0EEENS1_29StaticPersistentTileSchedulerILb0EEEEEEEEEvNT_6ParamsE,"ax",@progbits
	.align	128
.text._ZN7cutlass13device_kernelIN5flash11enable_sm90INS1_16FlashAttnFwdSm90INS1_25CollectiveMainloopFwdSm90ILi2EN4cute5tupleIJNS5_1CILi2EEENS7_ILi1EEES9_EEENS6_IJNS7_ILi128EEENS7_ILi176EEESB_EEELi128ENS_10bfloat16_tEfNS_4arch4Sm90ELb0ELb0ELb0ELb0ELb0ELb0ELb0ELb1ELb1ELb1ELb0ELb0EEENS1_21CollectiveEpilogueFwdINS6_IJSB_SB_SC_EEESA_SE_SG_Li256ELb0ELb1ELb0ELb0EEENS1_29StaticPersistentTileSchedulerILb0EEEEEEEEEvNT_6ParamsE:
        .type           _ZN7cutlass13device_kernelIN5flash11enable_sm90INS1_16FlashAttnFwdSm90INS1_25CollectiveMainloopFwdSm90ILi2EN4cute5tupleIJNS5_1CILi2EEENS7_ILi1EEES9_EEENS6_IJNS7_ILi128EEENS7_ILi176EEESB_EEELi128ENS_10bfloat16_tEfNS_4arch4Sm90ELb0ELb0ELb0ELb0ELb0ELb0ELb0ELb1ELb1ELb1ELb0ELb0EEENS1_21CollectiveEpilogueFwdINS6_IJSB_SB_SC_EEESA_SE_SG_Li256ELb0ELb1ELb0ELb0EEENS1_29StaticPersistentTileSchedulerILb0EEEEEEEEEvNT_6ParamsE,@function
        .size           _ZN7cutlass13device_kernelIN5flash11enable_sm90INS1_16FlashAttnFwdSm90INS1_25CollectiveMainloopFwdSm90ILi2EN4cute5tupleIJNS5_1CILi2EEENS7_ILi1EEES9_EEENS6_IJNS7_ILi128EEENS7_ILi176EEESB_EEELi128ENS_10bfloat16_tEfNS_4arch4Sm90ELb0ELb0ELb0ELb0ELb0ELb0ELb0ELb1ELb1ELb1ELb0ELb0EEENS1_21CollectiveEpilogueFwdINS6_IJSB_SB_SC_EEESA_SE_SG_Li256ELb0ELb1ELb0ELb0EEENS1_29StaticPersistentTileSchedulerILb0EEEEEEEEEvNT_6ParamsE,(.L_x_15314 - _ZN7cutlass13device_kernelIN5flash11enable_sm90INS1_16FlashAttnFwdSm90INS1_25CollectiveMainloopFwdSm90ILi2EN4cute5tupleIJNS5_1CILi2EEENS7_ILi1EEES9_EEENS6_IJNS7_ILi128EEENS7_ILi176EEESB_EEELi128ENS_10bfloat16_tEfNS_4arch4Sm90ELb0ELb0ELb0ELb0ELb0ELb0ELb0ELb1ELb1ELb1ELb0ELb0EEENS1_21CollectiveEpilogueFwdINS6_IJSB_SB_SC_EEESA_SE_SG_Li256ELb0ELb1ELb0ELb0EEENS1_29StaticPersistentTileSchedulerILb0EEEEEEEEEvNT_6ParamsE)
        .other          _ZN7cutlass13device_kernelIN5flash11enable_sm90INS1_16FlashAttnFwdSm90INS1_25CollectiveMainloopFwdSm90ILi2EN4cute5tupleIJNS5_1CILi2EEENS7_ILi1EEES9_EEENS6_IJNS7_ILi128EEENS7_ILi176EEESB_EEELi128ENS_10bfloat16_tEfNS_4arch4Sm90ELb0ELb0ELb0ELb0ELb0ELb0ELb0ELb1ELb1ELb1ELb0ELb0EEENS1_21CollectiveEpilogueFwdINS6_IJSB_SB_SC_EEESA_SE_SG_Li256ELb0ELb1ELb0ELb0EEENS1_29StaticPersistentTileSchedulerILb0EEEEEEEEEvNT_6ParamsE,@"STO_CUDA_ENTRY STV_DEFAULT"
_ZN7cutlass13device_kernelIN5flash11enable_sm90INS1_16FlashAttnFwdSm90INS1_25CollectiveMainloopFwdSm90ILi2EN4cute5tupleIJNS5_1CILi2EEENS7_ILi1EEES9_EEENS6_IJNS7_ILi128EEENS7_ILi176EEESB_EEELi128ENS_10bfloat16_tEfNS_4arch4Sm90ELb0ELb0ELb0ELb0ELb0ELb0ELb0ELb1ELb1ELb1ELb0ELb0EEENS1_21CollectiveEpilogueFwdINS6_IJSB_SB_SC_EEESA_SE_SG_Li256ELb0ELb1ELb0ELb0EEENS1_29StaticPersistentTileSchedulerILb0EEEEEEEEEvNT_6ParamsE:
        /* <DEDUP_REMOVED lines=17> */
.L_x_6856:
[----:B------:R-:W-:Y:S05]  /*0110*/  BSYNC B0 ;  /* 0x0000000000007941 */ /* 0x000fea0003800000 */
.L_x_6855:
        /* <DEDUP_REMOVED lines=11> */
[----:B------:R2:W3:Y:S01]  /*01d0*/  SHFL.IDX PT, R13, R4, RZ, 0x1f ;  /* 0x00001fff040d7589 */ /* 0x0004e200000e0000 */
[----:B0-----:R-:W-:Y:S01]  /*01e0*/  ISETP.NE.AND P1, PT, R3, RZ, PT ;  /* 0x000000ff0300720c */ /* 0x001fe20003f25270 */
[----:B-1----:R-:W-:Y:S02]  /*01f0*/  @UP0 ULEA UR8, UR8, UR6, 0x18 ;  /* 0x0000000608080291 */ /* 0x002fe4000f8ec03f */
[----:B------:R-:W-:-:S04]  /*0200*/  @UP0 UIADD3 UR6, -UR7, 0x100000, URZ ;  /* 0x0010000007060890 */ /* 0x000fc8000fffe13f */
[----:B------:R-:W-:Y:S02]  /*0210*/  @UP0 USHF.L.U32 UR7, UR6, 0xb, URZ ;  /* 0x0000000b06070899 */ /* 0x000fe4000800063f */
[----:B------:R-:W-:Y:S01]  /*0220*/  @UP0 USHF.L.U32 UR6, UR6, 0x1, URZ ;  /* 0x0000000106060899 */ /* 0x000fe2000800063f */
[----:B------:R-:W-:Y:S01]  /*0230*/  VOTEU.ANY UP0, P0 ;  /* 0x00000000003f7886 */ /* 0x000fe20000000100 */
[----:B------:R-:W0:Y:S04]  /*0240*/  FENCE.VIEW.ASYNC.S ;  /* 0x00000000000073c6 */ /* 0x000e280000000000 */
[----:B0-----:R2:W0:Y:S06]  /*0250*/  @UP0 SYNCS.EXCH.64 URZ, [UR8+0x34800], UR4 ;  /* 0x03480004083f05b2 */ /* 0x00142c0008000100 */
[----:B------:R2:W1:Y:S02]  /*0260*/  @UP1 SYNCS.EXCH.64 URZ, [UR8+0x34820], UR6 ;  /* 0x03482006083f15b2 */ /* 0x0004640008000100 */
[----:B--23--:R-:W-:Y:S05]  /*0270*/  @P1 BRA `(.L_x_6857) ;  /* 0x0000000000481947 */ /* 0x00cfea0003800000 */
[----:B------:R-:W2:Y:S01]  /*0280*/  S2UR UR5, SR_CgaCtaId ;  /* 0x00000000000579c3 */ /* 0x000ea20000008800 */
[----:B------:R-:W-:Y:S01]  /*0290*/  UMOV UR4, 0x400 ;  /* 0x0000040000047882 */ /* 0x000fe20000000000 */
[----:B------:R-:W-:Y:S01]  /*02a0*/  UMOV UR6, 0x1 ;  /* 0x0000000100067882 */ /* 0x000fe20000000000 */
[----:B------:R-:W-:Y:S01]  /*02b0*/  UMOV UR7, 0x4 ;  /* 0x0000000400077882 */ /* 0x000fe20000000000 */
[----:B------:R-:W-:Y:S01]  /*02c0*/  ELECT P0, URZ, PT ;  /* 0x00000000003f782f */ /* 0x000fe20003800000 */
[----:B--2---:R-:W-:Y:S02]  /*02d0*/  ULEA UR8, UR5, UR4, 0x18 ;  /* 0x0000000405087291 */ /* 0x004fe4000f8ec03f */
[----:B------:R-:W-:-:S04]  /*02e0*/  UIADD3 UR4, -UR6, 0x100000, URZ ;  /* 0x0010000006047890 */ /* 0x000fc8000fffe13f */
[----:B------:R-:W-:Y:S02]  /*02f0*/  USHF.L.U32 UR5, UR4, 0xb, URZ ;  /* 0x0000000b04057899 */ /* 0x000fe4000800063f */
[----:B------:R-:W-:Y:S02]  /*0300*/  USHF.L.U32 UR4, UR4, 0x1, URZ ;  /* 0x0000000104047899 */ /* 0x000fe4000800063f */
[----:B------:R-:W-:-:S04]  /*0310*/  UIADD3 UR6, -UR7, 0x100000, URZ ;  /* 0x0010000007067890 */ /* 0x000fc8000fffe13f */
[----:B------:R-:W-:Y:S02]  /*0320*/  USHF.L.U32 UR7, UR6, 0xb, URZ ;  /* 0x0000000b06077899 */ /* 0x000fe4000800063f */
[----:B------:R-:W-:Y:S01]  /*0330*/  USHF.L.U32 UR6, UR6, 0x1, URZ ;  /* 0x0000000106067899 */ /* 0x000fe2000800063f */
[----:B------:R-:W2:Y:S03]  /*0340*/  FENCE.VIEW.ASYNC.S ;  /* 0x00000000000073c6 */ /* 0x000ea60000000000 */
[----:B--2---:R2:W3:Y:S08]  /*0350*/  SYNCS.EXCH.64 URZ, [UR8+0x34830], UR4 ;  /* 0x03483004083f75b2 */ /* 0x0044f00008000100 */
[----:B------:R2:W4:Y:S01]  /*0360*/  SYNCS.EXCH.64 URZ, [UR8+0x34840], UR6 ;  /* 0x03484006083f75b2 */ /* 0x0005220008000100 */
[----:B------:R2:W0:Y:S01]  /*0370*/  SYNCS.EXCH.64 URZ, [UR8+0x34838], UR4 ;  /* 0x03483804083f75b2 */ /* 0x0004220008000100 */
[----:B------:R2:W0:Y:S01]  /*0380*/  SYNCS.EXCH.64 URZ, [UR8+0x34848], UR6 ;  /* 0x03484806083f75b2 */ /* 0x0004220008000100 */
[----:B------:R-:W-:Y:S01]  /*0390*/  NOP ;  /* 0x0000000000007918 */ /* 0x000fe20000000000 */
.L_x_6857:
[----:B--2---:R-:W2:Y:S01]  /*03a0*/  S2UR UR4, SR_CTAID.Y ;  /* 0x00000000000479c3 */ /* 0x004ea20000002600 */
[----:B------:R-:W5:Y:S01]  /*03b0*/  SHFL.IDX PT, R8, R2, RZ, 0x1f ;  /* 0x00001fff02087589 */ /* 0x000f6200000e0000 */
[----:B------:R-:W-:Y:S01]  /*03c0*/  ULDC UR5, c[0x0][0x154] ;  /* 0x0000550000057ab9 */ /* 0x000fe20000000800 */
[----:B------:R-:W-:Y:S01]  /*03d0*/  SHF.R.S32.HI R5, RZ, 0x1f, R0 ;  /* 0x0000001fff057819 */ /* 0x000fe20000011400 */
[----:B------:R-:W-:-:S03]  /*03e0*/  NOP ;  /* 0x0000000000007918 */ /* 0x000fc60000000000 */
[----:B------:R-:W-:Y:S01]  /*03f0*/  LEA.HI R5, R5, R0, RZ, 0x7 ;  /* 0x0000000005057211 */ /* 0x000fe200078f38ff */
[----:B------:R-:W3:Y:S08]  /*0400*/  S2UR UR6, SR_CTAID.X ;  /* 0x00000000000679c3 */ /* 0x000ef00000002500 */
[----:B------:R-:W1:Y:S01]  /*0410*/  LDC R7, c[0x0][0x148] ;  /* 0x00005200ff077b82 */ /* 0x000e620000000800 */
[----:B--2---:R-:W-:-:S02]  /*0420*/  I2FP.F32.U32 R4, UR4 ;  /* 0x0000000400047c45 */ /* 0x004fc40008201000 */
[----:B-----5:R-:W-:-:S03]  /*0430*/  ISETP.NE.AND P0, PT, R8, RZ, PT ;  /* 0x000000ff0800720c */ /* 0x020fc60003f05270 */
[----:B------:R-:W-:Y:S01]  /*0440*/  FMUL R6, R4, UR5 ;  /* 0x0000000504067c20 */ /* 0x000fe20008400000 */
[----:B---3--:R-:W-:-:S05]  /*0450*/  I2FP.F32.U32 R4, UR6 ;  /* 0x0000000600047c45 */ /* 0x008fca0008201000 */
[----:B------:R-:W2:Y:S02]  /*0460*/  F2I.U32.TRUNC.NTZ R6, R6 ;  /* 0x0000000600067305 */ /* 0x000ea4000020f000 */
[----:B--2---:R-:W-:-:S04]  /*0470*/  IMAD.MOV R12, RZ, RZ, -R6 ;  /* 0x000000ffff0c7224 */ /* 0x004fc800078e0a06 */
[----:B-1----:R-:W-:Y:S01]  /*0480*/  IMAD R12, R7, R12, UR4 ;  /* 0x00000004070c7e24 */ /* 0x002fe2000f8e020c */
[----:B------:R-:W-:Y:S02]  /*0490*/  ULDC UR4, c[0x0][0x150] ;  /* 0x0000540000047ab9 */ /* 0x000fe40000000800 */
[----:B------:R-:W-:Y:S01]  /*04a0*/  FMUL R10, R4, UR4 ;  /* 0x00000004040a7c20 */ /* 0x000fe20008400000 */
[----:B------:R-:W-:Y:S06]  /*04b0*/  @P0 BRA `(.L_x_6858) ;  /* 0x0000000000480947 */ /* 0x000fec0003800000 */
[----:B------:R-:W1:Y:S01]  /*04c0*/  S2UR UR5, SR_CgaCtaId ;  /* 0x00000000000579c3 */ /* 0x000e620000008800 */
        /* <DEDUP_REMOVED lines=12> */
[----:B-1----:R1:W2:Y:S08]  /*0590*/  SYNCS.EXCH.64 URZ, [UR8+0x34850], UR4 ;  /* 0x03485004083f75b2 */ /* 0x0022b00008000100 */
[----:B------:R1:W3:Y:S01]  /*05a0*/  SYNCS.EXCH.64 URZ, [UR8+0x34860], UR6 ;  /* 0x03486006083f75b2 */ /* 0x0002e20008000100 */
[----:B------:R1:W0:Y:S01]  /*05b0*/  SYNCS.EXCH.64 URZ, [UR8+0x34858], UR4 ;  /* 0x03485804083f75b2 */ /* 0x0002220008000100 */
[----:B------:R1:W0:Y:S01]  /*05c0*/  SYNCS.EXCH.64 URZ, [UR8+0x34868], UR6 ;  /* 0x03486806083f75b2 */ /* 0x0002220008000100 */
[----:B------:R-:W-:Y:S01]  /*05d0*/  NOP ;  /* 0x0000000000007918 */ /* 0x000fe20000000000 */
.L_x_6858:
[----:B------:R-:W5:Y:S01]  /*05e0*/  SHFL.IDX PT, R9, R2, RZ, 0x1f ;  /* 0x00001fff02097589 */ /* 0x000f6200000e0000 */
[----:B------:R-:W-:Y:S01]  /*05f0*/  LOP3.LUT R5, R5, 0xffffff80, RZ, 0xc0, !PT ;  /* 0xffffff8005057812 */ /* 0x000fe200078ec0ff */
[----:B------:R-:W0:Y:S01]  /*0600*/  LDC R11, c[0x0][0x144] ;  /* 0x00005100ff0b7b82 */ /* 0x000e220000000800 */
[----:B------:R-:W0:Y:S01]  /*0610*/  F2I.U32.TRUNC.NTZ R10, R10 ;  /* 0x0000000a000a7305 */ /* 0x000e22000020f000 */
[----:B------:R-:W-:Y:S02]  /*0620*/  NOP ;  /* 0x0000000000007918 */ /* 0x000fe40000000000 */
[----:B------:R-:W-:-:S05]  /*0630*/  IMAD.IADD R5, R0, 0x1, -R5 ;  /* 0x0000000100057824 */ /* 0x000fca00078e0a05 */
[----:B------:R-:W-:-:S04]  /*0640*/  SHF.R.S32.HI R4, RZ, 0x1f, R5 ;  /* 0x0000001fff047819 */ /* 0x000fc80000011405 */
[----:B------:R-:W-:-:S04]  /*0650*/  LEA.HI R4, R4, R5, RZ, 0x3 ;  /* 0x0000000504047211 */ /* 0x000fc800078f18ff */
[--C-:B------:R-:W-:Y:S02]  /*0660*/  SHF.R.S32.HI R6, RZ, 0x3, R4.reuse ;  /* 0x00000003ff067819 */ /* 0x100fe40000011404 */
[----:B------:R-:W-:Y:S02]  /*0670*/  SHF.R.S32.HI R7, RZ, 0x1f, R4 ;  /* 0x0000001fff077819 */ /* 0x000fe40000011404 */
[----:B------:R-:W-:Y:S02]  /*0680*/  SHF.R.S32.HI R4, RZ, 0x1f, R3 ;  /* 0x0000001fff047819 */ /* 0x000fe40000011403 */
[----:B-----5:R-:W-:Y:S02]  /*0690*/  ISETP.NE.AND P0, PT, R9, RZ, PT ;  /* 0x000000ff0900720c */ /* 0x020fe40003f05270 */
[----:B------:R-:W-:Y:S02]  /*06a0*/  LEA.HI R7, R7, R6, RZ, 0x2 ;  /* 0x0000000607077211 */ /* 0x000fe400078f10ff */
[----:B------:R-:W-:-:S02]  /*06b0*/  LEA.HI R4, R4, R3, RZ, 0x2 ;  /* 0x0000000304047211 */ /* 0x000fc400078f10ff */
[----:B------:R-:W-:Y:S02]  /*06c0*/  LOP3.LUT R7, R7, 0xfffffffc, RZ, 0xc0, !PT ;  /* 0xfffffffc07077812 */ /* 0x000fe400078ec0ff */
[----:B------:R-:W-:-:S05]  /*06d0*/  SHF.R.S32.HI R9, RZ, 0x1f, R8 ;  /* 0x0000001fff097819 */ /* 0x000fca0000011408 */
[----:B------:R-:W-:Y:S05]  /*06e0*/  @P0 BRA `(.L_x_6859) ;  /* 0x0000000000480947 */ /* 0x000fea0003800000 */
[----:B-1----:R-:W1:Y:S01]  /*06f0*/  S2UR UR5, SR_CgaCtaId ;  /* 0x00000000000579c3 */ /* 0x002e620000008800 */
[----:B------:R-:W-:Y:S01]  /*0700*/  UMOV UR4, 0x400 ;  /* 0x0000040000047882 */ /* 0x000fe20000000000 */
[----:B------:R-:W-:Y:S01]  /*0710*/  UMOV UR6, 0x1 ;  /* 0x0000000100067882 */ /* 0x000fe20000000000 */
[----:B------:R-:W-:Y:S01]  /*0720*/  UMOV UR9, 0x2 ;  /* 0x0000000200097882 */ /* 0x000fe20000000000 */
[----:B------:R-:W-:-:S04]  /*0730*/  UIADD3 UR6, -UR6, 0x100000, URZ ;  /* 0x0010000006067890 */ /* 0x000fc8000fffe13f */
[----:B------:R-:W-:Y:S02]  /*0740*/  USHF.L.U32 UR7, UR6, 0xb, URZ ;  /* 0x0000000b06077899 */ /* 0x000fe4000800063f */
[----:B------:R-:W-:Y:S01]  /*0750*/  USHF.L.U32 UR6, UR6, 0x1, URZ ;  /* 0x0000000106067899 */ /* 0x000fe2000800063f */
[----:B------:R-:W-:Y:S01]  /*0760*/  ELECT P0, URZ, PT ;  /* 0x00000000003f782f */ /* 0x000fe20003800000 */
[----:B-1----:R-:W-:Y:S02]  /*0770*/  ULEA UR8, UR5, UR4, 0x18 ;  /* 0x0000000405087291 */ /* 0x002fe4000f8ec03f */
[----:B------:R-:W-:-:S04]  /*0780*/  UIADD3 UR4, -UR9, 0x100000, URZ ;  /* 0x0010000009047890 */ /* 0x000fc8000fffe13f */
[----:B------:R-:W-:Y:S02]  /*0790*/  USHF.L.U32 UR5, UR4, 0xb, URZ ;  /* 0x0000000b04057899 */ /* 0x000fe4000800063f */
[----:B------:R-:W-:Y:S01]  /*07a0*/  USHF.L.U32 UR4, UR4, 0x1, URZ ;  /* 0x0000000104047899 */ /* 0x000fe2000800063f */
[----:B------:R-:W1:Y:S03]  /*07b0*/  FENCE.VIEW.ASYNC.S ;  /* 0x00000000000073c6 */ /* 0x000e660000000000 */
[----:B-1----:R1:W0:Y:S08]  /*07c0*/  SYNCS.EXCH.64 URZ, [UR8+0x34870], UR6 ;  /* 0x03487006083f75b2 */ /* 0x0022300008000100 */
[----:B------:R1:W0:Y:S01]  /*07d0*/  SYNCS.EXCH.64 URZ, [UR8+0x34880], UR4 ;  /* 0x03488004083f75b2 */ /* 0x0002220008000100 */
[----:B------:R1:W0:Y:S01]  /*07e0*/  SYNCS.EXCH.64 URZ, [UR8+0x34878], UR6 ;  /* 0x03487806083f75b2 */ /* 0x0002220008000100 */
[----:B------:R1:W0:Y:S01]  /*07f0*/  SYNCS.EXCH.64 URZ, [UR8+0x34888], UR4 ;  /* 0x03488804083f75b2 */ /* 0x0002220008000100 */
[----:B------:R-:W-:Y:S01]  /*0800*/  NOP ;  /* 0x0000000000007918 */ /* 0x000fe20000000000 */
.L_x_6859:
[----:B------:R-:W5:Y:S01]  /*0810*/  SHFL.IDX PT, R14, R2, RZ, 0x1f ;  /* 0x00001fff020e7589 */ /* 0x000f6200000e0000 */
[----:B-1----:R-:W1:Y:S01]  /*0820*/  S2UR UR4, SR_CTAID.X ;  /* 0x00000000000479c3 */ /* 0x002e620000002500 */
[----:B------:R-:W-:Y:S01]  /*0830*/  LOP3.LUT R4, R4, 0x3ffffffc, RZ, 0xc0, !PT ;  /* 0x3ffffffc04047812 */ /* 0x000fe200078ec0ff */
[----:B------:R-:W-:Y:S01]  /*0840*/  IMAD.IADD R7, R6, 0x1, -R7 ;  /* 0x0000000106077824 */ /* 0x000fe200078e0a07 */
[----:B------:R-:W-:Y:S01]  /*0850*/  LEA.HI R9, R9, R8, RZ, 0x2 ;  /* 0x0000000809097211 */ /* 0x000fe200078f10ff */
[----:B0-----:R-:W-:Y:S01]  /*0860*/  IMAD.MOV R10, RZ, RZ, -R10 ;  /* 0x000000ffff0a7224 */ /* 0x001fe200078e0a0a */
[----:B------:R-:W-:Y:S01]  /*0870*/  NOP ;  /* 0x0000000000007918 */ /* 0x000fe20000000000 */
[----:B------:R-:W-:Y:S01]  /*0880*/  IMAD.IADD R4, R3, 0x1, -R4 ;  /* 0x0000000103047824 */ /* 0x000fe200078e0a04 */
[----:B------:R-:W-:-:S03]  /*0890*/  LOP3.LUT R9, R9, 0x3ffffffc, RZ, 0xc0, !PT ;  /* 0x3ffffffc09097812 */ /* 0x000fc600078ec0ff */
[----:B------:R-:W-:Y:S02]  /*08a0*/  IMAD R4, R4, 0x4, R7 ;  /* 0x0000000404047824 */ /* 0x000fe400078e0207 */
[----:B------:R-:W-:Y:S02]  /*08b0*/  IMAD.IADD R8, R8, 0x1, -R9 ;  /* 0x0000000108087824 */ /* 0x000fe400078e0a09 */
[----:B------:R-:W0:Y:S01]  /*08c0*/  LDC R9, c[0x0][0x140] ;  /* 0x00005000ff097b82 */ /* 0x000e220000000800 */
[----:B------:R-:W-:Y:S01]  /*08d0*/  LEA.HI R3, R4, R4, RZ, 0x1 ;  /* 0x0000000404037211 */ /* 0x000fe200078f08ff */
[----:B------:R-:W-:-:S03]  /*08e0*/  IMAD R8, R8, 0x4, R7 ;  /* 0x0000000408087824 */ /* 0x000fc600078e0207 */
[----:B------:R-:W-:Y:S02]  /*08f0*/  LOP3.LUT R3, R3, 0xfffffffe, RZ, 0xc0, !PT ;  /* 0xfffffffe03037812 */ /* 0x000fe400078ec0ff */
[----:B------:R-:W-:Y:S02]  /*0900*/  LEA.HI R6, R8, R8, RZ, 0x1 ;  /* 0x0000000808067211 */ /* 0x000fe400078f08ff */
[----:B-----5:R-:W-:Y:S01]  /*0910*/  ISETP.NE.AND P0, PT, R14, RZ, PT ;  /* 0x000000ff0e00720c */ /* 0x020fe20003f05270 */
[----:B-1----:R-:W-:Y:S02]  /*0920*/  IMAD R10, R11, R10, UR4 ;  /* 0x000000040b0a7e24 */ /* 0x002fe4000f8e020a */
[----:B------:R-:W-:-:S05]  /*0930*/  IMAD.IADD R3, R4, 0x1, -R3 ;  /* 0x0000000104037824 */ /* 0x000fca00078e0a03 */
[----:B------:R-:W-:Y:S02]  /*0940*/  ISETP.NE.AND P4, PT, R3, R10, PT ;  /* 0x0000000a0300720c */ /* 0x000fe40003f85270 */
[----:B------:R-:W-:-:S05]  /*0950*/  LOP3.LUT R3, R6, 0xfffffffe, RZ, 0xc0, !PT ;  /* 0xfffffffe06037812 */ /* 0x000fca00078ec0ff */
[----:B------:R-:W-:Y:S01]  /*0960*/  IMAD.IADD R3, R8, 0x1, -R3 ;  /* 0x0000000108037824 */ /* 0x000fe200078e0a03 */
        /* <DEDUP_REMOVED lines=19> */
.L_x_6860:
        /* <DEDUP_REMOVED lines=18> */
[----:B------:R-:W-:Y:S02]  /*0bc0*/  @P3 ISETP.NE.AND P4, PT, R4, R12, PT ;  /* 0x0000000c0400320c */ /* 0x000fe40003f85270 */
[----:B------:R-:W-:Y:S02]  /*0bd0*/  SEL R4, RZ, 0x1, !P6 ;  /* 0x00000001ff047807 */ /* 0x000fe40007000000 */
[----:B------:R-:W-:Y:S02]  /*0be0*/  ISETP.LT.U32.AND P0, PT, R22, 0x2, !P0 ;  /* 0x000000021600780c */ /* 0x000fe40004701070 */
[----:B0-----:R-:W-:Y:S02]  /*0bf0*/  ISETP.EQ.U32.AND P1, PT, R9, 0x1, PT ;  /* 0x000000010900780c */ /* 0x001fe40003f22070 */
[----:B------:R-:W-:-:S02]  /*0c00*/  ISETP.NE.AND P2, PT, R13, RZ, PT ;  /* 0x000000ff0d00720c */ /* 0x000fc40003f45270 */
[----:B------:R-:W-:Y:S02]  /*0c10*/  LOP3.LUT R19, R19, R4, RZ, 0xc0, !PT ;  /* 0x0000000413137212 */ /* 0x000fe400078ec0ff */
[----:B------:R-:W-:Y:S02]  /*0c20*/  SEL R3, RZ, 0x1, !P0 ;  /* 0x00000001ff037807 */ /* 0x000fe40004000000 */
[----:B------:R-:W-:Y:S01]  /*0c30*/  @P3 SEL R18, RZ, 0x1, P4 ;  /* 0x00000001ff123807 */ /* 0x000fe20002000000 */
[----:B------:R-:W-:Y:S06]  /*0c40*/  @P5 BRA `(.L_x_6861) ;  /* 0x0000000000485947 */ /* 0x000fec0003800000 */
[----:B-1----:R-:W0:Y:S01]  /*0c50*/  S2UR UR5, SR_CgaCtaId ;  /* 0x00000000000579c3 */ /* 0x002e220000008800 */
        /* <DEDUP_REMOVED lines=13> */
[----:B------:R0:W0:Y:S01]  /*0d30*/  SYNCS.EXCH.64 URZ, [UR8+0x348c0], UR6 ;  /* 0x0348c006083f75b2 */ /* 0x0000220008000100 */
[----:B------:R0:W0:Y:S01]  /*0d40*/  SYNCS.EXCH.64 URZ, [UR8+0x348b8], UR4 ;  /* 0x0348b804083f75b2 */ /* 0x0000220008000100 */
[----:B------:R0:W0:Y:S01]  /*0d50*/  SYNCS.EXCH.64 URZ, [UR8+0x348c8], UR6 ;  /* 0x0348c806083f75b2 */ /* 0x0000220008000100 */
[----:B------:R-:W-:Y:S01]  /*0d60*/  NOP ;  /* 0x0000000000007918 */ /* 0x000fe20000000000 */
.L_x_6861:
[----:B------:R-:W-:Y:S01]  /*0d70*/  LOP3.LUT R18, R18, R3, RZ, 0xc0, !PT ;  /* 0x0000000312127212 */ /* 0x000fe200078ec0ff */
[----:B------:R-:W-:Y:S01]  /*0d80*/  NOP ;  /* 0x0000000000007918 */ /* 0x000fe20000000000 */
[----:B------:R-:W-:Y:S05]  /*0d90*/  @!P1 BRA `(.L_x_6862) ;  /* 0x0000000000089947 */ /* 0x000fea0003800000 */
[----:B01234-:R-:W-:Y:S01]  /*0da0*/  UCGABAR_ARV ;  /* 0x00000000000079c7 */ /* 0x01ffe20008000000 */
[----:B------:R-:W-:Y:S05]  /*0db0*/  BRA `(.L_x_6863) ;  /* 0x0000000000047947 */ /* 0x000fea0003800000 */
.L_x_6862:
[----:B01234-:R-:W-:Y:S01]  /*0dc0*/  NOP ;  /* 0x0000000000007918 */ /* 0x01ffe20000000000 */
.L_x_6863:
[----:B------:R-:W-:Y:S05]  /*0dd0*/  @!P1 BRA `(.L_x_6864) ;  /* 0x00000000000c9947 */ /* 0x000fea0003800000 */
[----:B------:R-:W-:Y:S01]  /*0de0*/  UCGABAR_WAIT ;  /* 0x0000000000007dc7 */ /* 0x000fe20008000000 */
[----:B------:R-:W-:Y:S01]  /*0df0*/  CCTL.IVALL ;  /* 0x00000000ff00798f */ /* 0x000fe20002000000 */
[----:B------:R-:W-:Y:S05]  /*0e00*/  BRA `(.L_x_6865) ;  /* 0x0000000000047947 */ /* 0x000fea0003800000 */
.L_x_6864:
[----:B------:R-:W-:Y:S06]  /*0e10*/  BAR.SYNC.DEFER_BLOCKING 0x0 ;  /* 0x0000000000007b1d */ /* 0x000fec0000010000 */
.L_x_6865:
[----:B------:R-:W-:-:S05]  /*0e20*/  IMAD.MOV.U32 R3, RZ, RZ, 0x1 ;  /* 0x00000001ff037424 */ /* 0x000fca00078e00ff */
[----:B------:R-:W-:-:S05]  /*0e30*/  SEL R3, R3, 0x2, !P2 ;  /* 0x0000000203037807 */ /* 0x000fca0005000000 */
[----:B------:R0:W-:Y:S01]  /*0e40*/  STL [R1+0x2c], R3 ;  /* 0x00002c0301007387 */ /* 0x0001e20000100800 */
[----:B------:R-:W-:Y:S05]  /*0e50*/  @!P2 BRA `(.L_x_6866) ;  /* 0x000000c00060a947 */ /* 0x000fea0003800000 */
.L_x_6867:
[----:B------:R-:W-:-:S08]  /*0e60*/  NOP ;  /* 0x0000000000007918 */ /* 0x000fd00000000000 */
[----:B------:R-:W1:Y:S02]  /*0e70*/  USETMAXREG.TRY_ALLOC.CTAPOOL UP0, 0xf0 ;  /* 0x000000f0000079c8 */ /* 0x000e640008000600 */
[----:B-1----:R-:W-:-:S13]  /*0e80*/  PLOP3.LUT P0, PT, PT, PT, UP0, 0x80, 0x0 ;  /* 0x000000000000781c */ /* 0x002fda0003f0f008 */
[----:B------:R-:W-:Y:S05]  /*0e90*/  @!P0 BRA `(.L_x_6867) ;  /* 0xfffffffc00f08947 */ /* 0x000fea000383ffff */
[----:B------:R-:W-:Y:S01]  /*0ea0*/  LOP3.LUT R2, R0, 0xffffff80, RZ, 0xc0, !PT ;  /* 0xffffff8000027812 */ /* 0x000fe200078ec0ff */
[----:B------:R-:W1:Y:S08]  /*0eb0*/  S2UR UR4, SR_CTAID.X ;  /* 0x00000000000479c3 */ /* 0x000e700000002500 */
[----:B------:R-:W-:Y:S06]  /*0ec0*/  BAR.ARV 0x8, 0x180 ;  /* 0x0206000000007b1d */ /* 0x000fec0000002000 */
[----:B------:R-:W-:-:S02]  /*0ed0*/  ISETP.NE.AND P0, PT, R2, 0x80, PT ;  /* 0x000000800200780c */ /* 0x000fc40003f05270 */
[----:B------:R-:W1:Y:S11]  /*0ee0*/  LDC R2, c[0x0][0xc34] ;  /* 0x00030d00ff027b82 */ /* 0x000e760000000800 */
[----:B------:R-:W-:Y:S06]  /*0ef0*/  @!P0 BAR.ARV 0x9, 0x100 ;  /* 0x0244000000008b1d */ /* 0x000fec0000002000 */
[----:B-1----:R-:W-:-:S13]  /*0f00*/  ISETP.LE.AND P0, PT, R2, UR4, PT ;  /* 0x0000000402007c0c */ /* 0x002fda000bf03270 */
[----:B------:R-:W-:Y:S05]  /*0f10*/  @P0 EXIT ;  /* 0x000000000000094d */ /* 0x000fea0003800000 */
[----:B------:R-:W2:Y:S01]  /*0f20*/  LDL.LU R10, [R1+0x2c] ;  /* 0x00002c00010a7983 */ /* 0x000ea20000300800 */
[----:B------:R-:W-:Y:S01]  /*0f30*/  VIADD R0, R0, 0xffffff80 ;  /* 0xffffff8000007836 */ /* 0x000fe20000000000 */
[----:B------:R-:W-:Y:S01]  /*0f40*/  UMOV UR60, URZ ;  /* 0x0000003f003c7c82 */ /* 0x000fe20008000000 */
[----:B------:R-:W-:Y:S02]  /*0f50*/  IMAD.MOV.U32 R234, RZ, RZ, -0x2 ;  /* 0xfffffffeffea7424 */ /* 0x000fe400078e00ff */
[----:B------:R-:W-:Y:S01]  /*0f60*/  IMAD.U32 R223, RZ, RZ, UR4 ;  /* 0x00000004ffdf7e24 */ /* 0x000fe2000f8e00ff */
[----:B0-----:R-:W-:Y:S01]  /*0f70*/  SHF.R.S32.HI R3, RZ, 0x1f, R0 ;  /* 0x0000001fff037819 */ /* 0x001fe20000011400 */
        /* <DEDUP_REMOVED lines=50> */
[----:B--2---:R-:W-:-:S07]  /*12a0*/  LOP3.LUT R16, R10, 0x1, RZ, 0xfc, !PT ;  /* 0x000000010a107812 */ /* 0x004fce00078efcff */
.L_x_6900:
[----:B------:R-:W0:Y:S01]  /*12b0*/  SHFL.IDX PT, R0, R230, RZ, 0x1f ;  /* 0x00001fffe6007589 */ /* 0x000e2200000e0000 */
        /* <DEDUP_REMOVED lines=60> */
.L_x_6868:
[----:B------:R-:W-:Y:S02]  /*1680*/  LOP3.LUT R0, R224, 0x1, RZ, 0xc0, !PT ;  /* 0x00000001e0007812 */ /* 0x000fe400078ec0ff */
[----:B------:R-:W-:Y:S02]  /*1690*/  ISETP.NE.AND P0, PT, R16, 0x3, PT ;  /* 0x000000031000780c */ /* 0x000fe40003f05270 */
[----:B------:R-:W-:-:S04]  /*16a0*/  SHF.L.U32 R0, R0, 0x1f, RZ ;  /* 0x0000001f00007819 */ /* 0x000fc800000006ff */
[----:B------:R-:W0:Y:S02]  /*16b0*/  SYNCS.PHASECHK.TRANS64.TRYWAIT P1, [UR61+0x34800], R0 ;  /* 0x03480000ff0075a7 */ /* 0x000e24000802017d */
[----:B0-----:R-:W-:Y:S05]  /*16c0*/  @!P1 BRA `(.L_x_6869) ;  /* 0x000000fc00749947 */ /* 0x001fea0003800000 */
.L_x_6995:
[----:B------:R-:W-:Y:S05]  /*16d0*/  @!P0 BRA `(.L_x_6870) ;  /* 0x0000000000048947 */ /* 0x000fea0003800000 */
[----:B------:R-:W-:Y:S01]  /*16e0*/  BPT.TRAP 0x1 ;  /* 0x000000040000795c */ /* 0x000fe20000300000 */
.L_x_6870:
        /* <DEDUP_REMOVED lines=8> */
.L_x_6871:
[----:B-1----:R-:W-:Y:S05]  /*1770*/  @P1 BRA `(.L_x_6872) ;  /* 0x0000000000081947 */ /* 0x002fea0003800000 */
[----:B------:R-:W1:Y:S02]  /*1780*/  SYNCS.PHASECHK.TRANS64.TRYWAIT P1, [R12+URZ+0x34830], R3 ;  /* 0x034830030c0075a7 */ /* 0x000e64000802017f */
[----:B-1----:R-:W-:Y:S05]  /*1790*/  @!P1 BRA `(.L_x_6873) ;  /* 0x000000fc00589947 */ /* 0x002fea0003800000 */
.L_x_6872:
        /* <DEDUP_REMOVED lines=14> */
[----:B------:R-:W-:Y:S01]  /*1880*/  UMOV UR8, UR36 ;  /* 0x0000002400087c82 */ /* 0x000fe20008000000 */
[----:B------:R-:W-:Y:S02]  /*1890*/  UIMAD UR44, UR60, 0xb00, UR7 ;  /* 0x00000b003c2c78a4 */ /* 0x000fe4000f8e0207 */
[----:B------:R-:W-:Y:S01]  /*18a0*/  IMAD.U32 R0, RZ, RZ, UR7 ;  /* 0x00000007ff007e24 */ /* 0x000fe2000f8e00ff */
[----:B------:R-:W-:Y:S01]  /*18b0*/  UMOV UR7, 0x40000040 ;  /* 0x4000004000077882 */ /* 0x000fe20000000000 */
[----:B------:R-:W-:-:S02]  /*18c0*/  UIADD3 UR6, UR44, 0x80, URZ ;  /* 0x000000802c067890 */ /* 0x000fc4000fffe03f */
[----:B------:R-:W-:Y:S02]  /*18d0*/  UIADD3 UR10, UR44, 0x100, URZ ;  /* 0x000001002c0a7890 */ /* 0x000fe4000fffe03f */
[----:B------:R-:W-:Y:S01]  /*18e0*/  UMOV UR38, UR44 ;  /* 0x0000002c00267c82 */ /* 0x000fe20008000000 */
[----:B------:R-:W-:Y:S01]  /*18f0*/  UMOV UR9, UR37 ;  /* 0x0000002500097c82 */ /* 0x000fe20008000000 */
[----:B------:R-:W-:Y:S01]  /*1900*/  HGMMA.64x16x16.F32.BF16 R104, gdesc[UR36], RZ, !UPT, gsb0 ;  /* 0x00200000246879f0 */ /* 0x000fe2000c0018ff */
[----:B------:R-:W-:Y:S01]  /*1910*/  UMOV UR11, 0x40000040 ;  /* 0x40000040000b7882 */ /* 0x000fe20000000000 */
[----:B------:R-:W-:Y:S01]  /*1920*/  UIADD3 UR14, UR44, 0x180, URZ ;  /* 0x000001802c0e7890 */ /* 0x000fe2000fffe03f */
[----:B------:R-:W-:Y:S01]  /*1930*/  UMOV UR12, UR36 ;  /* 0x00000024000c7c82 */ /* 0x000fe20008000000 */
[----:B------:R-:W-:Y:S01]  /*1940*/  UMOV UR13, UR37 ;  /* 0x00000025000d7c82 */ /* 0x000fe20008000000 */
        /* <DEDUP_REMOVED lines=78> */
[----:B------:R-:W-:Y:S02]  /*1e30*/  UMOV UR37, 0x40000040 ;  /* 0x4000004000257882 */ /* 0x000fe40000000000 */
[----:B------:R-:W-:Y:S01]  /*1e40*/  UMOV UR9, UR37 ;  /* 0x0000002500097c82 */ /* 0x000fe20008000000 */
[----:B------:R-:W-:Y:S01]  /*1e50*/  UMOV UR13, UR37 ;  /* 0x00000025000d7c82 */ /* 0x000fe20008000000 */
[----:B------:R-:W-:Y:S01]  /*1e60*/  UMOV UR17, UR37 ;  /* 0x0000002500117c82 */ /* 0x000fe20008000000 */
[----:B------:R-:W-:Y:S01]  /*1e70*/  UMOV UR21, UR37 ;  /* 0x0000002500157c82 */ /* 0x000fe20008000000 */
[----:B------:R-:W-:Y:S01]  /*1e80*/  UMOV UR25, UR37 ;  /* 0x0000002500197c82 */ /* 0x000fe20008000000 */
[----:B------:R-:W-:Y:S01]  /*1e90*/  UMOV UR29, UR37 ;  /* 0x00000025001d7c82 */ /* 0x000fe20008000000 */
[----:B------:R-:W-:Y:S01]  /*1ea0*/  UMOV UR33, UR37 ;  /* 0x0000002500217c82 */ /* 0x000fe20008000000 */
[----:B------:R-:W-:Y:S01]  /*1eb0*/  IMAD.U32 R7, RZ, RZ, UR37 ;  /* 0x00000025ff077e24 */ /* 0x000fe2000f8e00ff */
[----:B------:R-:W-:-:S02]  /*1ec0*/  WARPGROUP.DEPBAR.LE gsb0, 0x0 ;  /* 0x00008000000079c5 */ /* 0x000fc40000010000 */
[----:B------:R-:W-:-:S06]  /*1ed0*/  WARPGROUP.ARRIVE ;  /* 0x00000000000079c5 */ /* 0x000fcc0000000000 */
[----:B------:R-:W-:Y:S01]  /*1ee0*/  HGMMA.64x16x16.F32.BF16 R24, gdesc[UR4], RZ, !UPT, gsb0 ;  /* 0x00200000041879f0 */ /* 0x000fe2000c0018ff */
[----:B------:R-:W-:Y:S02]  /*1ef0*/  UIADD3 UR4, UR45, 0x2, URZ ;  /* 0x000000022d047890 */ /* 0x000fe4000fffe03f */
[----:B------:R-:W-:Y:S01]  /*1f00*/  UIADD3 UR6, UR44, 0x2, URZ ;  /* 0x000000022c067890 */ /* 0x000fe2000fffe03f */
[----:B------:R-:W-:Y:S01]  /*1f10*/  UMOV UR5, UR37 ;  /* 0x0000002500057c82 */ /* 0x000fe20008000000 */
[----:B------:R-:W-:-:S03]  /*1f20*/  UMOV UR7, 0x40000040 ;  /* 0x4000004000077882 */ /* 0x000fc60000000000 */
[----:B------:R-:W-:Y:S02]  /*1f30*/  UMOV UR36, UR4 ;  /* 0x0000000400247c82 */ /* 0x000fe40008000000 */
        /* <DEDUP_REMOVED lines=15> */
[----:B------:R-:W-:Y:S01]  /*2030*/  HGMMA.64x16x16.F32.BF16 R104, gdesc[UR36], R104, gsb0 ;  /* 0x00200000246879f0 */ /* 0x000fe20008001868 */
[----:B------:R-:W-:Y:S02]  /*2040*/  UMOV UR39, 0x40000040 ;  /* 0x4000004000277882 */ /* 0x000fe40000000000 */
[----:B------:R-:W-:Y:S02]  /*2050*/  WARPGROUP.DEPBAR.LE gsb0, 0x0 ;  /* 0x00008000000079c5 */ /* 0x000fe40000010000 */
[----:B------:R-:W-:-:S06]  /*2060*/  WARPGROUP.ARRIVE ;  /* 0x00000000000079c5 */ /* 0x000fcc0000000000 */
[----:B------:R-:W-:Y:S01]  /*2070*/  HGMMA.64x16x16.F32.BF16 R96, gdesc[UR4], R96, gsb0 ;  /* 0x00200000046079f0 */ /* 0x000fe20008001860 */
[----:B------:R-:W-:Y:S02]  /*2080*/  UIADD3 UR4, UR44, 0x202, URZ ;  /* 0x000002022c047890 */ /* 0x000fe4000fffe03f */
[----:B------:R-:W-:Y:S01]  /*2090*/  UIADD3 UR6, UR44, 0x482, URZ ;  /* 0x000004822c067890 */ /* 0x000fe2000fffe03f */
[----:B------:R-:W-:Y:S01]  /*20a0*/  UMOV UR5, UR37 ;  /* 0x0000002500057c82 */ /* 0x000fe20008000000 */
[----:B------:R-:W-:-:S03]  /*20b0*/  UMOV UR7, 0x40000040 ;  /* 0x4000004000077882 */ /* 0x000fc60000000000 */
[----:B------:R-:W-:Y:S01]  /*20c0*/  UMOV UR18, UR4 ;  /* 0x0000000400127c82 */ /* 0x000fe20008000000 */
[----:B------:R-:W-:Y:S01]  /*20d0*/  UMOV UR4, UR36 ;  /* 0x0000002400047c82 */ /* 0x000fe20008000000 */
        /* <DEDUP_REMOVED lines=156> */
[----:B------:R-:W-:Y:S01]  /*2aa0*/  UMOV UR10, UR14 ;  /* 0x0000000e000a7c82 */ /* 0x000fe20008000000 */
[----:B------:R-:W-:Y:S01]  /*2ab0*/  UMOV UR14, UR18 ;  /* 0x00000012000e7c82 */ /* 0x000fe20008000000 */
[----:B------:R-:W-:Y:S02]  /*2ac0*/  WARPGROUP.DEPBAR.LE gsb0, 0x0 ;  /* 0x00008000000079c5 */ /* 0x000fe40000010000 */
[----:B------:R-:W-:-:S06]  /*2ad0*/  WARPGROUP.ARRIVE ;  /* 0x00000000000079c5 */ /* 0x000fcc0000000000 */
[----:B------:R-:W-:Y:S01]  /*2ae0*/  HGMMA.64x16x16.F32.BF16 R96, gdesc[UR4], R96, gsb0 ;  /* 0x00200000046079f0 */ /* 0x000fe20008001860 */
[----:B------:R-:W-:Y:S01]  /*2af0*/  UIADD3 UR6, UR44, 0x206, URZ ;  /* 0x000002062c067890 */ /* 0x000fe2000fffe03f */
[----:B------:R-:W-:-:S06]  /*2b00*/  UMOV UR7, 0x40000040 ;  /* 0x4000004000077882 */ /* 0x000fcc0000000000 */
        /* <DEDUP_REMOVED lines=9> */
[----:B------:R-:W-:Y:S01]  /*2ba0*/  UMOV UR37, UR9 ;  /* 0x0000000900257c82 */ /* 0x000fe20008000000 */
[----:B------:R-:W-:Y:S02]  /*2bb0*/  WARPGROUP.DEPBAR.LE gsb0, 0x0 ;  /* 0x00008000000079c5 */ /* 0x000fe40000010000 */
[----:B------:R-:W-:-:S06]  /*2bc0*/  WARPGROUP.ARRIVE ;  /* 0x00000000000079c5 */ /* 0x000fcc0000000000 */
[----:B------:R-:W-:Y:S01]  /*2bd0*/  HGMMA.64x16x16.F32.BF16 R80, gdesc[UR12], R80, gsb0 ;  /* 0x002000000c5079f0 */ /* 0x000fe20008001850 */
[----:B------:R-:W-:Y:S01]  /*2be0*/  UIADD3 UR14, UR44, 0x680, URZ ;  /* 0x000006802c0e7890 */ /* 0x000fe2000fffe03f */
[----:B------:R-:W-:Y:S01]  /*2bf0*/  UMOV UR13, UR9 ;  /* 0x00000009000d7c82 */ /* 0x000fe20008000000 */
[----:B------:R-:W-:Y:S01]  /*2c00*/  UMOV UR15, 0x40000040 ;  /* 0x40000040000f7882 */ /* 0x000fe20000000000 */
        /* <DEDUP_REMOVED lines=302> */
.L_x_6874:
[----:B01----:R-:W-:Y:S01]  /*3ef0*/  IMAD.IADD R3, R234, 0x1, R113 ;  /* 0x00000001ea037824 */ /* 0x003fe200078e0271 */
        /* <DEDUP_REMOVED lines=34> */
[C---:B------:R-:W-:Y:S02]  /*4120*/  ISETP.GT.AND P6, PT, R20.reuse, 0x28, PT ;  /* 0x000000281400780c */ /* 0x040fe40003fc4270 */
        /* <DEDUP_REMOVED lines=117> */
[----:B------:R-:W-:-:S02]  /*4880*/  FSEL R181, R37, -INF , P2 ;  /* 0xff80000025b57808 */ /* 0x000fc40001000000 */
[----:B------:R-:W-:Y:S02]  /*4890*/  FMNMX.FTZ R10, R179, R10, !PT ;  /* 0x0000000ab30a7209 */ /* 0x000fe40007810000 */
[----:B------:R-:W-:Y:S02]  /*48a0*/  ISETP.GT.AND P3, PT, R20, 0xa0, PT ;  /* 0x000000a01400780c */ /* 0x000fe40003f64270 */
[----:B------:R-:W-:Y:S02]  /*48b0*/  FSEL R41, R54, -INF , P4 ;  /* 0xff80000036297808 */ /* 0x000fe40002000000 */
[----:B------:R-:W-:Y:S02]  /*48c0*/  FSEL R183, R24, -INF , P3 ;  /* 0xff80000018b77808 */ /* 0x000fe40001800000 */
[----:B------:R-:W-:Y:S02]  /*48d0*/  FMNMX.FTZ R10, R181, R10, !PT ;  /* 0x0000000ab50a7209 */ /* 0x000fe40007810000 */
[----:B------:R-:W-:-:S02]  /*48e0*/  ISETP.GT.AND P4, PT, R20, 0xa1, PT ;  /* 0x000000a11400780c */ /* 0x000fc40003f84270 */
[----:B------:R-:W-:Y:S02]  /*48f0*/  FMNMX.FTZ R10, R183, R10, !PT ;  /* 0x0000000ab70a7209 */ /* 0x000fe40007810000 */
[----:B------:R-:W-:Y:S02]  /*4900*/  FSEL R187, R25, -INF , P4 ;  /* 0xff80000019bb7808 */ /* 0x000fe40002000000 */
[----:B------:R-:W-:Y:S02]  /*4910*/  ISETP.GT.AND P5, PT, R20, 0xa8, PT ;  /* 0x000000a81400780c */ /* 0x000fe40003fa4270 */
[----:B------:R-:W-:Y:S02]  /*4920*/  FMNMX.FTZ R10, R187, R10, !PT ;  /* 0x0000000abb0a7209 */ /* 0x000fe40007810000 */
[----:B------:R-:W-:Y:S02]  /*4930*/  FSEL R185, R28, -INF , P5 ;  /* 0xff8000001cb97808 */ /* 0x000fe40002800000 */
[----:B------:R-:W-:-:S02]  /*4940*/  ISETP.GT.AND P6, PT, R20, 0xa9, PT ;  /* 0x000000a91400780c */ /* 0x000fc40003fc4270 */
[----:B------:R-:W-:Y:S02]  /*4950*/  FMNMX.FTZ R10, R185, R10, !PT ;  /* 0x0000000ab90a7209 */ /* 0x000fe40007810000 */
[----:B------:R-:W-:Y:S02]  /*4960*/  FSEL R189, R29, -INF , P6 ;  /* 0xff8000001dbd7808 */ /* 0x000fe40003000000 */
[----:B------:R-:W-:Y:S02]  /*4970*/  P2R R32, PR, RZ, 0x8 ;  /* 0x00000008ff207803 */ /* 0x000fe40000000000 */
[----:B------:R-:W-:Y:S01]  /*4980*/  FMNMX.FTZ R24, R189, R10, !PT ;  /* 0x0000000abd187209 */ /* 0x000fe20007810000 */
[----:B------:R-:W-:Y:S01]  /*4990*/  IMAD.U32 R10, RZ, RZ, UR6 ;  /* 0x00000006ff0a7e24 */ /* 0x000fe2000f8e00ff */
[----:B------:R-:W-:Y:S02]  /*49a0*/  P2R R40, PR, RZ, 0x1 ;  /* 0x00000001ff287803 */ /* 0x000fe40000000000 */
[----:B------:R-:W-:Y:S01]  /*49b0*/  P2R R36, PR, RZ, 0x2 ;  /* 0x00000002ff247803 */ /* 0x000fe20000000000 */
[----:B------:R-:W0:Y:S01]  /*49c0*/  SHFL.BFLY PT, R3, R24, 0x2, 0x1f ;  /* 0x0c401f0018037f89 */ /* 0x000e2200000e0000 */
[----:B------:R-:W-:-:S02]  /*49d0*/  P2R R33, PR, RZ, 0x4 ;  /* 0x00000004ff217803 */ /* 0x000fc40000000000 */
[C---:B------:R-:W-:Y:S02]  /*49e0*/  ISETP.GT.AND P2, PT, R20.reuse, 0x88, PT ;  /* 0x000000881400780c */ /* 0x040fe40003f44270 */
[C---:B------:R-:W-:Y:S02]  /*49f0*/  ISETP.GT.AND P1, PT, R20.reuse, 0x89, PT ;  /* 0x000000891400780c */ /* 0x040fe40003f24270 */
[----:B------:R-:W-:Y:S02]  /*4a00*/  ISETP.GT.AND P0, PT, R20, 0x90, PT ;  /* 0x000000901400780c */ /* 0x000fe40003f04270 */
[----:B------:R-:W-:Y:S02]  /*4a10*/  FSEL R47, R47, -INF , P1 ;  /* 0xff8000002f2f7808 */ /* 0x000fe40000800000 */
[----:B------:R-:W-:Y:S02]  /*4a20*/  FSEL R29, R34, -INF , P0 ;  /* 0xff800000221d7808 */ /* 0x000fe40000000000 */
[----:B------:R-:W-:-:S02]  /*4a30*/  ISETP.NE.AND P0, PT, R40, RZ, PT ;  /* 0x000000ff2800720c */ /* 0x000fc40003f05270 */
[----:B------:R-:W-:Y:S02]  /*4a40*/  ISETP.NE.AND P1, PT, R36, RZ, PT ;  /* 0x000000ff2400720c */ /* 0x000fe40003f25270 */
[----:B------:R-:W-:Y:S02]  /*4a50*/  FSEL R35, R35, -INF , P0 ;  /* 0xff80000023237808 */ /* 0x000fe40000000000 */
[----:B------:R-:W-:Y:S02]  /*4a60*/  ISETP.NE.AND P0, PT, R114, RZ, PT ;  /* 0x000000ff7200720c */ /* 0x000fe40003f05270 */
[----:B0-----:R-:W-:-:S05]  /*4a70*/  FMNMX.FTZ R28, R24, R3, !PT ;  /* 0x00000003181c7209 */ /* 0x001fca0007810000 */
[----:B------:R-:W0:Y:S02]  /*4a80*/  SHFL.BFLY PT, R3, R28, 0x1, 0x1f ;  /* 0x0c201f001c037f89 */ /* 0x000e2400000e0000 */
[----:B0-----:R-:W-:-:S04]  /*4a90*/  FMNMX.FTZ R3, R28, R3, !PT ;  /* 0x000000031c037209 */ /* 0x001fc80007810000 */
[C---:B------:R-:W-:Y:S01]  /*4aa0*/  FSETP.NEU.FTZ.AND P3, PT, R3.reuse, -INF , PT ;  /* 0xff8000000300780b */ /* 0x040fe20003f7d000 */
[----:B------:R-:W-:-:S05]  /*4ab0*/  FMUL.FTZ R25, R3, R10 ;  /* 0x0000000a03197220 */ /* 0x000fca0000410000 */
[----:B------:R-:W-:Y:S02]  /*4ac0*/  FSEL R20, R25, RZ, P3 ;  /* 0x000000ff19147208 */ /* 0x000fe40001800000 */
[----:B------:R-:W-:Y:S02]  /*4ad0*/  FSEL R25, R46, -INF , P2 ;  /* 0xff8000002e197808 */ /* 0x000fe40001000000 */
[----:B------:R-:W-:Y:S01]  /*4ae0*/  ISETP.NE.AND P2, PT, R33, RZ, PT ;  /* 0x000000ff2100720c */ /* 0x000fe20003f45270 */
[-CC-:B------:R-:W-:Y:S01]  /*4af0*/  FFMA.FTZ R33, R14, R10.reuse, -R20.reuse ;  /* 0x0000000a0e217223 */ /* 0x180fe20000010814 */
[----:B------:R-:W-:Y:S01]  /*4b00*/  FMNMX.FTZ R14, R13, R107, !PT ;  /* 0x0000006b0d0e7209 */ /* 0x000fe20007810000 */
[-CC-:B------:R-:W-:Y:S01]  /*4b10*/  FFMA.FTZ R37, R109, R10.reuse, -R20.reuse ;  /* 0x0000000a6d257223 */ /* 0x180fe20000010814 */
[-CC-:B------:R-:W-:Y:S01]  /*4b20*/  FFMA.FTZ R109, R133, R10.reuse, -R20.reuse ;  /* 0x0000000a856d7223 */ /* 0x180fe20000010814 */
[--C-:B------:R-:W-:Y:S01]  /*4b30*/  FFMA.FTZ R133, R135, R10, -R20.reuse ;  /* 0x0000000a87857223 */ /* 0x100fe20000010814 */
[----:B------:R-:W-:Y:S01]  /*4b40*/  FMNMX.FTZ R14, R15, R14, !PT ;  /* 0x0000000e0f0e7209 */ /* 0x000fe20007810000 */
[-CC-:B------:R-:W-:Y:S01]  /*4b50*/  FFMA.FTZ R135, R139, R10.reuse, -R20.reuse ;  /* 0x0000000a8b877223 */ /* 0x180fe20000010814 */
[----:B------:R-:W-:Y:S01]  /*4b60*/  FSEL R139, R38, -INF , P1 ;  /* 0xff800000268b7808 */ /* 0x000fe20000800000 */
[--C-:B------:R-:W-:Y:S01]  /*4b70*/  FFMA.FTZ R176, R11, R10, -R20.reuse ;  /* 0x0000000a0bb07223 */ /* 0x100fe20000010814 */
[----:B------:R-:W-:Y:S01]  /*4b80*/  FMNMX.FTZ R14, R111, R14, !PT ;  /* 0x0000000e6f0e7209 */ /* 0x000fe20007810000 */
[-CC-:B------:R-:W-:Y:S01]  /*4b90*/  FFMA.FTZ R11, R127, R10.reuse, -R20.reuse ;  /* 0x0000000a7f0b7223 */ /* 0x180fe20000010814 */
        /* <DEDUP_REMOVED lines=19> */
[----:B------:R0:W-:Y:S01]  /*4cd0*/  MUFU.EX2 R39, R11 ;  /* 0x0000000b00277308 */ /* 0x0001e20000000800 */
[----:B------:R-:W-:Y:S01]  /*4ce0*/  FSEL R147, R31, -INF , P6 ;  /* 0xff8000001f937808 */ /* 0x000fe20003000000 */
        /* <DEDUP_REMOVED lines=38> */
[----:B------:R-:W4:Y:S01]  /*4f50*/  MUFU.EX2 R180, R180 ;  /* 0x000000b400b47308 */ /* 0x000f220000000800 */
[-CC-:B------:R-:W-:Y:S01]  /*4f60*/  FFMA.FTZ R216, R183, R10.reuse, -R20.reuse ;  /* 0x0000000ab7d87223 */ /* 0x180fe20000010814 */
[--C-:B------:R-:W-:Y:S01]  /*4f70*/  FFMA.FTZ R149, R187, R10, -R20.reuse ;  /* 0x0000000abb957223 */ /* 0x100fe20000010814 */
[----:B------:R-:W-:Y:S01]  /*4f80*/  FMNMX.FTZ R14, R79, R14, !PT ;  /* 0x0000000e4f0e7209 */ /* 0x000fe20007810000 */
[-CC-:B------:R-:W-:Y:S01]  /*4f90*/  FFMA.FTZ R218, R185, R10.reuse, -R20.reuse ;  /* 0x0000000ab9da7223 */ /* 0x180fe20000010814 */
[----:B------:R-:W-:Y:S01]  /*4fa0*/  FFMA.FTZ R151, R189, R10, -R20 ;  /* 0x0000000abd977223 */ /* 0x000fe20000010814 */
[----:B------:R-:W-:-:S02]  /*4fb0*/  ISETP.GE.AND P2, PT, R113, 0xb1, PT ;  /* 0x000000b17100780c */ /* 0x000fc40003f46270 */
[----:B------:R-:W-:Y:S01]  /*4fc0*/  FMNMX.FTZ R14, R69, R14, !PT ;  /* 0x0000000e450e7209 */ /* 0x000fe20007810000 */
[----:B------:R-:W5:Y:S03]  /*4fd0*/  MUFU.EX2 R97, R97 ;  /* 0x0000006100617308 */ /* 0x000f660000000800 */
[----:B------:R-:W-:-:S04]  /*4fe0*/  FMNMX.FTZ R14, R67, R14, !PT ;  /* 0x0000000e430e7209 */ /* 0x000fc80007810000 */
        /* <DEDUP_REMOVED lines=32> */
[----:B------:R-:W-:-:S05]  /*51f0*/  FMNMX.FTZ R14, R147, R14, !PT ;  /* 0x0000000e930e7209 */ /* 0x000fca0007810000 */
[----:B0-----:R-:W0:Y:S01]  /*5200*/  SHFL.BFLY PT, R11, R14, 0x2, 0x1f ;  /* 0x0c401f000e0b7f89 */ /* 0x001e2200000e0000 */
        /* <DEDUP_REMOVED lines=13> */
[----:B------:R-:W-:Y:S02]  /*52e0*/  FSEL R40, R40, RZ, P1 ;  /* 0x000000ff28287208 */ /* 0x000fe40000800000 */
[----:B------:R-:W-:-:S03]  /*52f0*/  ISETP.NE.AND P1, PT, R19, RZ, PT ;  /* 0x000000ff1300720c */ /* 0x000fc60003f25270 */
[----:B------:R-:W-:Y:S01]  /*5300*/  MUFU.EX2 R137, R137 ;  /* 0x0000008900897308 */ /* 0x000fe20000000800 */
[-CC-:B------:R-:W-:Y:S01]  /*5310*/  FFMA.FTZ R177, R13, R10.reuse, -R40.reuse ;  /* 0x0000000a0db17223 */ /* 0x180fe20000010828 */
[----:B-1----:R-:W-:Y:S01]  /*5320*/  FADD.FTZ R13, R176, R33 ;  /* 0x00000021b00d7221 */ /* 0x002fe20000010000 */
[-CC-:B------:R-:W-:Y:S01]  /*5330*/  FFMA.FTZ R14, R107, R10.reuse, -R40.reuse ;  /* 0x0000000a6b0e7223 */ /* 0x180fe20000010828 */
[-CC-:B------:R-:W-:Y:S01]  /*5340*/  FFMA.FTZ R179, R15, R10.reuse, -R40.reuse ;  /* 0x0000000a0fb37223 */ /* 0x180fe20000010828 */
[-CC-:B------:R-:W-:Y:S01]  /*5350*/  FFMA.FTZ R20, R111, R10.reuse, -R40.reuse ;  /* 0x0000000a6f147223 */ /* 0x180fe20000010828 */
[----:B--2---:R-:W-:Y:S01]  /*5360*/  FADD.FTZ R44, R178, R13 ;  /* 0x0000000db22c7221 */ /* 0x004fe20000010000 */
[-CC-:B------:R-:W-:Y:S01]  /*5370*/  FFMA.FTZ R181, R21, R10.reuse, -R40.reuse ;  /* 0x0000000a15b57223 */ /* 0x180fe20000010828 */
[----:B------:R-:W-:Y:S01]  /*5380*/  MUFU.EX2 R177, R177 ;  /* 0x000000b100b17308 */ /* 0x000fe20000000800 */
[-C--:B------:R-:W-:Y:S01]  /*5390*/  FFMA.FTZ R24, R99, R10.reuse, -R40 ;  /* 0x0000000a63187223 */ /* 0x080fe20000010828 */
[----:B---3--:R-:W-:Y:S01]  /*53a0*/  FADD.FTZ R13, R37, R44 ;  /* 0x0000002c250d7221 */ /* 0x008fe20000010000 */
[-CC-:B------:R-:W-:Y:S01]  /*53b0*/  FFMA.FTZ R183, R89, R10.reuse, -R40.reuse ;  /* 0x0000000a59b77223 */ /* 0x180fe20000010828 */
[-CC-:B------:R-:W-:Y:S01]  /*53c0*/  FFMA.FTZ R26, R103, R10.reuse, -R40.reuse ;  /* 0x0000000a671a7223 */ /* 0x180fe20000010828 */
[-CC-:B------:R-:W-:Y:S01]  /*53d0*/  FFMA.FTZ R185, R93, R10.reuse, -R40.reuse ;  /* 0x0000000a5db97223 */ /* 0x180fe20000010828 */
[----:B----4-:R-:W-:Y:S01]  /*53e0*/  FADD.FTZ R44, R180, R13 ;  /* 0x0000000db42c7221 */ /* 0x010fe20000010000 */
[-CC-:B------:R-:W-:Y:S01]  /*53f0*/  FFMA.FTZ R28, R91, R10.reuse, -R40.reuse ;  /* 0x0000000a5b1c7223 */ /* 0x180fe20000010828 */
[----:B------:R-:W0:Y:S01]  /*5400*/  MUFU.EX2 R14, R14 ;  /* 0x0000000e000e7308 */ /* 0x000e220000000800 */
[-C--:B------:R-:W-:Y:S01]  /*5410*/  FFMA.FTZ R187, R81, R10.reuse, -R40 ;  /* 0x0000000a51bb7223 */ /* 0x080fe20000010828 */
[----:B-----5:R-:W-:Y:S01]  /*5420*/  FADD.FTZ R13, R97, R44 ;  /* 0x0000002c610d7221 */ /* 0x020fe20000010000 */
[-CC-:B------:R-:W-:Y:S01]  /*5430*/  FFMA.FTZ R30, R95, R10.reuse, -R40.reuse ;  /* 0x0000000a5f1e7223 */ /* 0x180fe20000010828 */
[-CC-:B------:R-:W-:Y:S01]  /*5440*/  FFMA.FTZ R189, R85, R10.reuse, -R40.reuse ;  /* 0x0000000a55bd7223 */ /* 0x180fe20000010828 */
[-CC-:B------:R-:W-:Y:S01]  /*5450*/  FFMA.FTZ R32, R83, R10.reuse, -R40.reuse ;  /* 0x0000000a53207223 */ /* 0x180fe20000010828 */
[----:B------:R-:W-:Y:S01]  /*5460*/  FADD.FTZ R46, R182, R13 ;  /* 0x0000000db62e7221 */ /* 0x000fe20000010000 */
[-CC-:B------:R-:W-:Y:S01]  /*5470*/  FFMA.FTZ R191, R73, R10.reuse, -R40.reuse ;  /* 0x0000000a49bf7223 */ /* 0x180fe20000010828 */
[----:B------:R-:W1:Y:S01]  /*5480*/  MUFU.EX2 R179, R179 ;  /* 0x000000b300b37308 */ /* 0x000e620000000800 */
[----:B------:R-:W-:Y:S01]  /*5490*/  FFMA.FTZ R34, R87, R10, -R40 ;  /* 0x0000000a57227223 */ /* 0x000fe20000010828 */
[----:B------:R-:W-:Y:S01]  /*54a0*/  FADD.FTZ R13, R101, R46 ;  /* 0x0000002e650d7221 */ /* 0x000fe20000010000 */
[----:B------:R-:W-:-:S02]  /*54b0*/  @P1 VIADD R12, R12, 0x34840 ;  /* 0x000348400c0c1836 */ /* 0x000fc40000000000 */
[-CC-:B------:R-:W-:Y:S01]  /*54c0*/  FFMA.FTZ R193, R77, R10.reuse, -R40.reuse ;  /* 0x0000000a4dc17223 */ /* 0x180fe20000010828 */
[-CC-:B------:R-:W-:Y:S01]  /*54d0*/  FFMA.FTZ R36, R75, R10.reuse, -R40.reuse ;  /* 0x0000000a4b247223 */ /* 0x180fe20000010828 */
[----:B------:R-:W-:Y:S01]  /*54e0*/  FADD.FTZ R46, R184, R13 ;  /* 0x0000000db82e7221 */ /* 0x000fe20000010000 */
[-C--:B------:R-:W-:Y:S01]  /*54f0*/  FFMA.FTZ R195, R65, R10.reuse, -R40 ;  /* 0x0000000a41c37223 */ /* 0x080fe20000010828 */
[----:B------:R-:W2:Y:S01]  /*5500*/  MUFU.EX2 R20, R20 ;  /* 0x0000001400147308 */ /* 0x000ea20000000800 */
[----:B0-----:R-:W-:Y:S01]  /*5510*/  FADD.FTZ R48, R177, R14 ;  /* 0x0000000eb1307221 */ /* 0x001fe20000010000 */
[----:B------:R-:W-:Y:S01]  /*5520*/  FADD.FTZ R15, R105, R46 ;  /* 0x0000002e690f7221 */ /* 0x000fe20000010000 */
[-CC-:B------:R-:W-:Y:S01]  /*5530*/  FFMA.FTZ R38, R79, R10.reuse, -R40.reuse ;  /* 0x0000000a4f267223 */ /* 0x180fe20000010828 */
[-CC-:B------:R-:W-:Y:S01]  /*5540*/  FFMA.FTZ R197, R69, R10.reuse, -R40.reuse ;  /* 0x0000000a45c57223 */ /* 0x180fe20000010828 */
[-CC-:B------:R-:W-:Y:S01]  /*5550*/  FFMA.FTZ R42, R67, R10.reuse, -R40.reuse ;  /* 0x0000000a432a7223 */ /* 0x180fe20000010828 */
[----:B------:R-:W-:Y:S01]  /*5560*/  FADD.FTZ R50, R186, R15 ;  /* 0x0000000fba327221 */ /* 0x000fe20000010000 */
[-C--:B------:R-:W-:Y:S01]  /*5570*/  FFMA.FTZ R199, R57, R10.reuse, -R40 ;  /* 0x0000000a39c77223 */ /* 0x080fe20000010828 */
[----:B------:R-:W0:Y:S01]  /*5580*/  MUFU.EX2 R181, R181 ;  /* 0x000000b500b57308 */ /* 0x000e220000000800 */
[----:B-1----:R-:W-:Y:S01]  /*5590*/  FADD.FTZ R13, R179, R48 ;  /* 0x00000030b30d7221 */ /* 0x002fe20000010000 */
[----:B------:R-:W-:Y:S01]  /*55a0*/  FADD.FTZ R15, R109, R50 ;  /* 0x000000326d0f7221 */ /* 0x000fe20000010000 */
[-CC-:B------:R-:W-:Y:S01]  /*55b0*/  FFMA.FTZ R44, R71, R10.reuse, -R40.reuse ;  /* 0x0000000a472c7223 */ /* 0x180fe20000010828 */
[-CC-:B------:R-:W-:Y:S01]  /*55c0*/  FFMA.FTZ R201, R61, R10.reuse, -R40.reuse ;  /* 0x0000000a3dc97223 */ /* 0x180fe20000010828 */
[-CC-:B------:R-:W-:Y:S01]  /*55d0*/  FFMA.FTZ R46, R59, R10.reuse, -R40.reuse ;  /* 0x0000000a3b2e7223 */ /* 0x180fe20000010828 */
[-CC-:B------:R-:W-:Y:S01]  /*55e0*/  FFMA.FTZ R203, R49, R10.reuse, -R40.reuse ;  /* 0x0000000a31cb7223 */ /* 0x180fe20000010828 */
[-CC-:B------:R-:W-:Y:S01]  /*55f0*/  FFMA.FTZ R205, R53, R10.reuse, -R40.reuse ;  /* 0x0000000a35cd7223 */ /* 0x180fe20000010828 */
[----:B------:R-:W1:Y:S01]  /*5600*/  MUFU.EX2 R24, R24 ;  /* 0x0000001800187308 */ /* 0x000e620000000800 */
[----:B--2---:R-:W-:Y:S01]  /*5610*/  FADD.FTZ R48, R20, R13 ;  /* 0x0000000d14307221 */ /* 0x004fe20000010000 */
[-CC-:B------:R-:W-:Y:S01]  /*5620*/  FFMA.FTZ R51, R51, R10.reuse, -R40.reuse ;  /* 0x0000000a33337223 */ /* 0x180fe20000010828 */
[-CC-:B------:R-:W-:Y:S01]  /*5630*/  FFMA.FTZ R207, R41, R10.reuse, -R40.reuse ;  /* 0x0000000a29cf7223 */ /* 0x180fe20000010828 */
[-CC-:B------:R-:W-:Y:S01]  /*5640*/  FFMA.FTZ R55, R55, R10.reuse, -R40.reuse ;  /* 0x0000000a37377223 */ /* 0x180fe20000010828 */
[-CC-:B------:R-:W-:Y:S01]  /*5650*/  FFMA.FTZ R45, R45, R10.reuse, -R40.reuse ;  /* 0x0000000a2d2d7223 */ /* 0x180fe20000010828 */
[-CC-:B------:R-:W-:Y:S01]  /*5660*/  FFMA.FTZ R43, R43, R10.reuse, -R40.reuse ;  /* 0x0000000a2b2b7223 */ /* 0x180fe20000010828 */
[-C--:B------:R-:W-:Y:S01]  /*5670*/  FFMA.FTZ R25, R25, R10.reuse, -R40 ;  /* 0x0000000a19197223 */ /* 0x080fe20000010828 */
[----:B------:R-:W2:Y:S01]  /*5680*/  MUFU.EX2 R183, R183 ;  /* 0x000000b700b77308 */ /* 0x000ea20000000800 */
        /* <DEDUP_REMOVED lines=8> */
[----:B-1----:R-:W-:Y:S01]  /*5710*/  FADD.FTZ R50, R24, R13 ;  /* 0x0000000d18327221 */ /* 0x002fe20000010000 */
[----:B------:R-:W-:Y:S01]  /*5720*/  FADD.FTZ R52, R190, R15 ;  /* 0x0000000fbe347221 */ /* 0x000fe20000010000 */
[-CC-:B------:R-:W-:Y:S01]  /*5730*/  FFMA.FTZ R139, R139, R10.reuse, -R40.reuse ;  /* 0x0000000a8b8b7223 */ /* 0x180fe20000010828 */
[-CC-:B------:R-:W-:Y:S01]  /*5740*/  FFMA.FTZ R127, R127, R10.reuse, -R40.reuse ;  /* 0x0000000a7f7f7223 */ /* 0x180fe20000010828 */
[-C--:B------:R-:W-:Y:S01]  /*5750*/  FFMA.FTZ R141, R141, R10.reuse, -R40 ;  /* 0x0000000a8d8d7223 */ /* 0x080fe20000010828 */
[----:B------:R-:W-:Y:S01]  /*5760*/  FADD.FTZ R15, R117, R52 ;  /* 0x00000034750f7221 */ /* 0x000fe20000010000 */
[-C--:B------:R-:W-:Y:S01]  /*5770*/  FFMA.FTZ R121, R121, R10.reuse, -R40 ;  /* 0x0000000a79797223 */ /* 0x080fe20000010828 */
[----:B------:R-:W1:Y:S01]  /*5780*/  MUFU.EX2 R185, R185 ;  /* 0x000000b900b97308 */ /* 0x000e620000000800 */
[----:B--2---:R-:W-:Y:S01]  /*5790*/  FADD.FTZ R13, R183, R50 ;  /* 0x00000032b70d7221 */ /* 0x004fe20000010000 */
[----:B------:R-:W-:Y:S01]  /*57a0*/  FADD.FTZ R52, R192, R15 ;  /* 0x0000000fc0347221 */ /* 0x000fe20000010000 */
[-CC-:B------:R-:W-:Y:S01]  /*57b0*/  FFMA.FTZ R143, R143, R10.reuse, -R40.reuse ;  /* 0x0000000a8f8f7223 */ /* 0x180fe20000010828 */
[----:B------:R-:W-:Y:S01]  /*57c0*/  FFMA.FTZ R147, R147, R10, -R40 ;  /* 0x0000000a93937223 */ /* 0x000fe20000010828 */
[----:B------:R-:W-:-:S02]  /*57d0*/  F2FP.BF16.F32.PACK_AB R177, R14, R177 ;  /* 0x000000b10eb1723e */ /* 0x000fc400000010ff */
[----:B------:R-:W-:Y:S02]  /*57e0*/  CS2R R86, SRZ ;  /* 0x0000000000567805 */ /* 0x000fe4000001ff00 */
[----:B------:R-:W-:Y:S01]  /*57f0*/  F2FP.BF16.F32.PACK_AB R179, R20, R179 ;  /* 0x000000b314b3723e */ /* 0x000fe200000010ff */
[----:B------:R-:W2:Y:S01]  /*5800*/  MUFU.EX2 R28, R28 ;  /* 0x0000001c001c7308 */ /* 0x000ea20000000800 */
[----:B0-----:R-:W-:Y:S01]  /*5810*/  FADD.FTZ R50, R26, R13 ;  /* 0x0000000d1a327221 */ /* 0x001fe20000010000 */
[----:B------:R-:W-:Y:S02]  /*5820*/  F2FP.BF16.F32.PACK_AB R176, R33, R176 ;  /* 0x000000b021b0723e */ /* 0x000fe400000010ff */
[----:B------:R-:W-:Y:S02]  /*5830*/  CS2R R84, SRZ ;  /* 0x0000000000547805 */ /* 0x000fe4000001ff00 */
[----:B------:R-:W-:Y:S02]  /*5840*/  F2FP.BF16.F32.PACK_AB R178, R37, R178 ;  /* 0x000000b225b2723e */ /* 0x000fe400000010ff */
[----:B------:R-:W-:-:S02]  /*5850*/  CS2R R82, SRZ ;  /* 0x0000000000527805 */ /* 0x000fc4000001ff00 */
[----:B------:R-:W-:Y:S02]  /*5860*/  F2FP.BF16.F32.PACK_AB R181, R24, R181 ;  /* 0x000000b518b5723e */ /* 0x000fe400000010ff */
[----:B------:R-:W-:Y:S01]  /*5870*/  CS2R R80, SRZ ;  /* 0x0000000000507805 */ /* 0x000fe2000001ff00 */
[----:B------:R-:W0:Y:S01]  /*5880*/  MUFU.EX2 R187, R187 ;  /* 0x000000bb00bb7308 */ /* 0x000e220000000800 */
[----:B-1----:R-:W-:Y:S01]  /*5890*/  FADD.FTZ R13, R185, R50 ;  /* 0x00000032b90d7221 */ /* 0x002fe20000010000 */
[----:B------:R-:W-:Y:S02]  /*58a0*/  F2FP.BF16.F32.PACK_AB R183, R26, R183 ;  /* 0x000000b71ab7723e */ /* 0x000fe400000010ff */
[----:B------:R-:W-:Y:S02]  /*58b0*/  CS2R R78, SRZ ;  /* 0x00000000004e7805 */ /* 0x000fe4000001ff00 */
[----:B------:R-:W-:Y:S02]  /*58c0*/  F2FP.BF16.F32.PACK_AB R180, R97, R180 ;  /* 0x000000b461b4723e */ /* 0x000fe400000010ff */
[----:B------:R-:W-:-:S02]  /*58d0*/  CS2R R76, SRZ ;  /* 0x00000000004c7805 */ /* 0x000fc4000001ff00 */
[----:B------:R-:W-:Y:S02]  /*58e0*/  F2FP.BF16.F32.PACK_AB R182, R101, R182 ;  /* 0x000000b665b6723e */ /* 0x000fe400000010ff */
[----:B------:R-:W-:Y:S01]  /*58f0*/  CS2R R74, SRZ ;  /* 0x00000000004a7805 */ /* 0x000fe2000001ff00 */
[----:B------:R-:W1:Y:S01]  /*5900*/  MUFU.EX2 R30, R30 ;  /* 0x0000001e001e7308 */ /* 0x000e620000000800 */
[C---:B--2---:R-:W-:Y:S01]  /*5910*/  FADD.FTZ R50, R28.reuse, R13 ;  /* 0x0000000d1c327221 */ /* 0x044fe20000010000 */
[----:B------:R-:W-:Y:S01]  /*5920*/  FADD.FTZ R13, R125, R52 ;  /* 0x000000347d0d7221 */ /* 0x000fe20000010000 */
[----:B------:R-:W-:Y:S02]  /*5930*/  F2FP.BF16.F32.PACK_AB R185, R28, R185 ;  /* 0x000000b91cb9723e */ /* 0x000fe400000010ff */
[----:B------:R-:W-:Y:S02]  /*5940*/  CS2R R72, SRZ ;  /* 0x0000000000487805 */ /* 0x000fe4000001ff00 */
[----:B------:R-:W-:Y:S01]  /*5950*/  F2FP.BF16.F32.PACK_AB R184, R105, R184 ;  /* 0x000000b869b8723e */ /* 0x000fe200000010ff */
[----:B------:R-:W-:Y:S01]  /*5960*/  FADD.FTZ R52, R194, R13 ;  /* 0x0000000dc2347221 */ /* 0x000fe20000010000 */
[----:B------:R-:W-:Y:S01]  /*5970*/  @P1 PRMT R13, R23, 0x654, R12 ;  /* 0x00000654170d1816 */ /* 0x000fe2000000000c */
[----:B------:R-:W2:Y:S01]  /*5980*/  MUFU.EX2 R189, R189 ;  /* 0x000000bd00bd7308 */ /* 0x000ea20000000800 */
[----:B0-----:R-:W-:Y:S01]  /*5990*/  FADD.FTZ R15, R187, R50 ;  /* 0x00000032bb0f7221 */ /* 0x001fe20000010000 */
[----:B------:R-:W-:Y:S01]  /*59a0*/  F2FP.BF16.F32.PACK_AB R186, R109, R186 ;  /* 0x000000ba6dba723e */ /* 0x000fe200000010ff */
[----:B------:R2:W-:Y:S01]  /*59b0*/  @P1 SYNCS.ARRIVE.TRANS64.RED.A1T0 RZ, [R13+URZ], RZ ;  /* 0x000000ff0dff19a7 */ /* 0x0005e2000810043f */
[----:B------:R-:W-:-:S02]  /*59c0*/  F2FP.BF16.F32.PACK_AB R188, R115, R188 ;  /* 0x000000bc73bc723e */ /* 0x000fc400000010ff */
[----:B------:R-:W-:Y:S02]  /*59d0*/  CS2R R70, SRZ ;  /* 0x0000000000467805 */ /* 0x000fe4000001ff00 */
[----:B------:R-:W-:Y:S02]  /*59e0*/  F2FP.BF16.F32.PACK_AB R190, R117, R190 ;  /* 0x000000be75be723e */ /* 0x000fe400000010ff */
[----:B------:R-:W-:Y:S01]  /*59f0*/  CS2R R68, SRZ ;  /* 0x0000000000447805 */ /* 0x000fe2000001ff00 */
[----:B------:R-:W0:Y:S01]  /*5a00*/  MUFU.EX2 R32, R32 ;  /* 0x0000002000207308 */ /* 0x000e220000000800 */
[C---:B-1----:R-:W-:Y:S01]  /*5a10*/  FADD.FTZ R50, R30.reuse, R15 ;  /* 0x0000000f1e327221 */ /* 0x042fe20000010000 */
[----:B------:R-:W-:Y:S01]  /*5a20*/  FADD.FTZ R15, R131, R52 ;  /* 0x00000034830f7221 */ /* 0x000fe20000010000 */
[----:B------:R-:W-:Y:S02]  /*5a30*/  F2FP.BF16.F32.PACK_AB R187, R30, R187 ;  /* 0x000000bb1ebb723e */ /* 0x000fe400000010ff */
[----:B------:R-:W-:-:S02]  /*5a40*/  CS2R R66, SRZ ;  /* 0x0000000000427805 */ /* 0x000fc4000001ff00 */
[----:B------:R-:W-:Y:S01]  /*5a50*/  F2FP.BF16.F32.PACK_AB R192, R125, R192 ;  /* 0x000000c07dc0723e */ /* 0x000fe200000010ff */
[----:B------:R-:W-:Y:S01]  /*5a60*/  FADD.FTZ R52, R196, R15 ;  /* 0x0000000fc4347221 */ /* 0x000fe20000010000 */
[----:B------:R-:W-:Y:S01]  /*5a70*/  F2FP.BF16.F32.PACK_AB R194, R131, R194 ;  /* 0x000000c283c2723e */ /* 0x000fe200000010ff */
[----:B------:R-:W1:Y:S01]  /*5a80*/  MUFU.EX2 R191, R191 ;  /* 0x000000bf00bf7308 */ /* 0x000e620000000800 */
[----:B--2---:R-:W-:Y:S01]  /*5a90*/  FADD.FTZ R13, R189, R50 ;  /* 0x00000032bd0d7221 */ /* 0x004fe20000010000 */
[C---:B------:R-:W-:Y:S01]  /*5aa0*/  FADD.FTZ R15, R133.reuse, R52 ;  /* 0x00000034850f7221 */ /* 0x040fe20000010000 */
[----:B------:R-:W-:Y:S02]  /*5ab0*/  F2FP.BF16.F32.PACK_AB R196, R133, R196 ;  /* 0x000000c485c4723e */ /* 0x000fe400000010ff */
[----:B------:R-:W-:Y:S01]  /*5ac0*/  CS2R R64, SRZ ;  /* 0x0000000000407805 */ /* 0x000fe2000001ff00 */
[----:B------:R-:W-:Y:S01]  /*5ad0*/  FADD.FTZ R54, R198, R15 ;  /* 0x0000000fc6367221 */ /* 0x000fe20000010000 */
[C---:B------:R-:W-:Y:S01]  /*5ae0*/  F2FP.BF16.F32.PACK_AB R198, R135.reuse, R198 ;  /* 0x000000c687c6723e */ /* 0x040fe200000010ff */
[----:B------:R-:W2:Y:S01]  /*5af0*/  MUFU.EX2 R34, R34 ;  /* 0x0000002200227308 */ /* 0x000ea20000000800 */
[C---:B0-----:R-:W-:Y:S01]  /*5b00*/  FADD.FTZ R50, R32.reuse, R13 ;  /* 0x0000000d20327221 */ /* 0x041fe20000010000 */
[----:B------:R-:W-:Y:S01]  /*5b10*/  FADD.FTZ R15, R135, R54 ;  /* 0x00000036870f7221 */ /* 0x000fe20000010000 */
[----:B------:R-:W-:-:S02]  /*5b20*/  F2FP.BF16.F32.PACK_AB R189, R32, R189 ;  /* 0x000000bd20bd723e */ /* 0x000fc400000010ff */
[----:B------:R-:W-:Y:S01]  /*5b30*/  CS2R R32, SRZ ;  /* 0x0000000000207805 */ /* 0x000fe2000001ff00 */
[----:B------:R-:W-:Y:S01]  /*5b40*/  FADD.FTZ R54, R200, R15 ;  /* 0x0000000fc8367221 */ /* 0x000fe20000010000 */
[----:B------:R-:W-:Y:S01]  /*5b50*/  F2FP.BF16.F32.PACK_AB R200, R137, R200 ;  /* 0x000000c889c8723e */ /* 0x000fe200000010ff */
[----:B------:R-:W0:Y:S01]  /*5b60*/  MUFU.EX2 R193, R193 ;  /* 0x000000c100c17308 */ /* 0x000e220000000800 */
[----:B-1----:R-:W-:Y:S01]  /*5b70*/  FADD.FTZ R13, R191, R50 ;  /* 0x00000032bf0d7221 */ /* 0x002fe20000010000 */
[----:B------:R-:W-:-:S06]  /*5b80*/  FADD.FTZ R15, R137, R54 ;  /* 0x00000036890f7221 */ /* 0x000fcc0000010000 */
[----:B------:R-:W1:Y:S01]  /*5b90*/  MUFU.EX2 R36, R36 ;  /* 0x0000002400247308 */ /* 0x000e620000000800 */
[C---:B--2---:R-:W-:Y:S01]  /*5ba0*/  FADD.FTZ R52, R34.reuse, R13 ;  /* 0x0000000d22347221 */ /* 0x044fe20000010000 */
[----:B------:R-:W-:-:S06]  /*5bb0*/  F2FP.BF16.F32.PACK_AB R191, R34, R191 ;  /* 0x000000bf22bf723e */ /* 0x000fcc00000010ff */
        /* <DEDUP_REMOVED lines=14> */
[----:B------:R-:W-:Y:S01]  /*5ca0*/  FADD.FTZ R15, R39, R56 ;  /* 0x00000038270f7221 */ /* 0x000fe20000010000 */
[----:B------:R-:W-:Y:S02]  /*5cb0*/  CS2R R38, SRZ ;  /* 0x0000000000267805 */ /* 0x000fe4000001ff00 */
        /* <DEDUP_REMOVED lines=22> */
[----:B------:R-:W-:Y:S02]  /*5e20*/  F2FP.BF16.F32.PACK_AB R206, R31, R206 ;  /* 0x000000ce1fce723e */ /* 0x000fe400000010ff */
[----:B------:R-:W-:-:S04]  /*5e30*/  CS2R R30, SRZ ;  /* 0x00000000001e7805 */ /* 0x000fc8000001ff00 */
        /* <DEDUP_REMOVED lines=33> */
[----:B------:R-:W-:Y:S02]  /*6050*/  F2FP.BF16.F32.PACK_AB R207, R50, R207 ;  /* 0x000000cf32cf723e */ /* 0x000fe400000010ff */
        /* <DEDUP_REMOVED lines=8> */
[----:B0-----:R-:W-:-:S04]  /*60e0*/  CS2R R42, SRZ ;  /* 0x00000000002a7805 */ /* 0x001fc8000001ff00 */
[----:B------:R-:W0:Y:S01]  /*60f0*/  MUFU.EX2 R25, R25 ;  /* 0x0000001900197308 */ /* 0x000e220000000800 */
[C---:B---3--:R-:W-:Y:S01]  /*6100*/  FADD.FTZ R58, R52.reuse, R13 ;  /* 0x0000000d343a7221 */ /* 0x048fe20000010000 */
[----:B------:R-:W-:Y:S02]  /*6110*/  F2FP.BF16.F32.PACK_AB R209, R52, R45 ;  /* 0x0000002d34d1723e */ /* 0x000fe400000010ff */
[----:B------:R-:W-:Y:S02]  /*6120*/  CS2R R52, SRZ ;  /* 0x0000000000347805 */ /* 0x000fe4000001ff00 */
[----:B------:R-:W-:Y:S02]  /*6130*/  CS2R R44, SRZ ;  /* 0x00000000002c7805 */ /* 0x000fe4000001ff00 */
[----:B------:R-:W2:Y:S01]  /*6140*/  MUFU.EX2 R149, R149 ;  /* 0x0000009500957308 */ /* 0x000ea20000000800 */
[----:B-1----:R-:W-:-:S07]  /*6150*/  FADD.FTZ R60, R216, R15 ;  /* 0x0000000fd83c7221 */ /* 0x002fce0000010000 */
[----:B------:R1:W3:Y:S01]  /*6160*/  MUFU.EX2 R40, R47 ;  /* 0x0000002f00287308 */ /* 0x0002e20000000800 */
[----:B0-----:R-:W-:-:S07]  /*6170*/  FADD.FTZ R13, R25, R58 ;  /* 0x0000003a190d7221 */ /* 0x001fce0000010000 */
[----:B------:R-:W0:Y:S01]  /*6180*/  MUFU.EX2 R218, R218 ;  /* 0x000000da00da7308 */ /* 0x000e220000000800 */
[C---:B--2---:R-:W-:Y:S01]  /*6190*/  FADD.FTZ R15, R149.reuse, R60 ;  /* 0x0000003c950f7221 */ /* 0x044fe20000010000 */
[----:B------:R-:W-:Y:S02]  /*61a0*/  F2FP.BF16.F32.PACK_AB R216, R149, R216 ;  /* 0x000000d895d8723e */ /* 0x000fe400000010ff */
[----:B-1----:R-:W-:-:S04]  /*61b0*/  CS2R R46, SRZ ;  /* 0x00000000002e7805 */ /* 0x002fc8000001ff00 */
[----:B------:R-:W1:Y:S01]  /*61c0*/  MUFU.EX2 R29, R29 ;  /* 0x0000001d001d7308 */ /* 0x000e620000000800 */
[C---:B---3--:R-:W-:Y:S01]  /*61d0*/  FADD.FTZ R60, R40.reuse, R13 ;  /* 0x0000000d283c7221 */ /* 0x048fe20000010000 */
[----:B------:R-:W-:Y:S02]  /*61e0*/  F2FP.BF16.F32.PACK_AB R211, R40, R25 ;  /* 0x0000001928d3723e */ /* 0x000fe400000010ff */
[----:B------:R-:W-:Y:S02]  /*61f0*/  CS2R R40, SRZ ;  /* 0x0000000000287805 */ /* 0x000fe4000001ff00 */
[----:B------:R-:W-:Y:S02]  /*6200*/  CS2R R24, SRZ ;  /* 0x0000000000187805 */ /* 0x000fe4000001ff00 */
[----:B------:R2:W3:Y:S01]  /*6210*/  MUFU.EX2 R54, R35 ;  /* 0x0000002300367308 */ /* 0x0004e20000000800 */
[----:B0-----:R-:W-:-:S07]  /*6220*/  FADD.FTZ R62, R218, R15 ;  /* 0x0000000fda3e7221 */ /* 0x001fce0000010000 */
[----:B------:R-:W0:Y:S01]  /*6230*/  MUFU.EX2 R139, R139 ;  /* 0x0000008b008b7308 */ /* 0x000e220000000800 */
[----:B-1----:R-:W-:Y:S01]  /*6240*/  FADD.FTZ R15, R29, R60 ;  /* 0x0000003c1d0f7221 */ /* 0x002fe20000010000 */
[----:B------:R-:W-:Y:S02]  /*6250*/  CS2R R60, SRZ ;  /* 0x00000000003c7805 */ /* 0x000fe4000001ff00 */
[----:B--2---:R-:W-:-:S04]  /*6260*/  CS2R R34, SRZ ;  /* 0x0000000000227805 */ /* 0x004fc8000001ff00 */
[----:B------:R-:W1:Y:S01]  /*6270*/  MUFU.EX2 R56, R127 ;  /* 0x0000007f00387308 */ /* 0x000e620000000800 */
[C---:B---3--:R-:W-:Y:S01]  /*6280*/  FADD.FTZ R14, R54.reuse, R15 ;  /* 0x0000000f360e7221 */ /* 0x048fe20000010000 */
[----:B------:R-:W-:Y:S02]  /*6290*/  F2FP.BF16.F32.PACK_AB R213, R54, R29 ;  /* 0x0000001d36d5723e */ /* 0x000fe400000010ff */
[----:B------:R-:W-:Y:S02]  /*62a0*/  CS2R R54, SRZ ;  /* 0x0000000000367805 */ /* 0x000fe4000001ff00 */
[----:B------:R-:W-:Y:S02]  /*62b0*/  CS2R R28, SRZ ;  /* 0x00000000001c7805 */ /* 0x000fe4000001ff00 */
        /* <DEDUP_REMOVED lines=13> */
[----:B-1----:R-:W-:Y:S01]  /*6390*/  FADD.FTZ R15, R143, R12 ;  /* 0x0000000c8f0f7221 */ /* 0x002fe20000010000 */
[C---:B--2---:R-:W-:Y:S01]  /*63a0*/  FADD.FTZ R13, R151.reuse, R62 ;  /* 0x0000003e970d7221 */ /* 0x044fe20000010000 */
[----:B------:R-:W-:Y:S02]  /*63b0*/  F2FP.BF16.F32.PACK_AB R218, R151, R218 ;  /* 0x000000da97da723e */ /* 0x000fe400000010ff */
[----:B------:R-:W-:Y:S01]  /*63c0*/  CS2R R62, SRZ ;  /* 0x00000000003e7805 */ /* 0x000fe2000001ff00 */
[C---:B0-----:R-:W-:Y:S01]  /*63d0*/  FADD.FTZ R12, R14.reuse, R15 ;  /* 0x0000000f0e0c7221 */ /* 0x041fe20000010000 */
[----:B------:R-:W-:Y:S01]  /*63e0*/  F2FP.BF16.F32.PACK_AB R219, R14, R143 ;  /* 0x0000008f0edb723e */ /* 0x000fe200000010ff */
[----:B------:R-:W-:Y:S06]  /*63f0*/  @!P2 BRA `(.L_x_6875) ;  /* 0x0000004c0010a947 */ /* 0x000fec0003800000 */
[----:B------:R-:W-:Y:S01]  /*6400*/  R2UR UR6, R2 ;  /* 0x00000000020672ca */ /* 0x000fe200000e0000 */
[----:B------:R-:W-:Y:S01]  /*6410*/  VIADD R20, R112, 0xfffffffe ;  /* 0xfffffffe70147836 */ /* 0x000fe20000000000 */
[----:B------:R-:W-:Y:S01]  /*6420*/  UMOV UR7, UR60 ;  /* 0x0000003c00077c82 */ /* 0x000fe20008000000 */
[----:B------:R-:W-:Y:S02]  /*6430*/  IMAD.MOV.U32 R15, RZ, RZ, R11 ;  /* 0x000000ffff0f7224 */ /* 0x000fe400078e000b */
[----:B------:R-:W-:Y:S02]  /*6440*/  IMAD.MOV.U32 R14, RZ, RZ, R3 ;  /* 0x000000ffff0e7224 */ /* 0x000fe400078e0003 */
[----:B------:R-:W-:-:S06]  /*6450*/  IMAD.MOV.U32 R87, RZ, RZ, RZ ;  /* 0x000000ffff577224 */ /* 0x000fcc00078e00ff */
[----:B------:R-:W-:-:S07]  /*6460*/  IMAD.U32 R21, RZ, RZ, UR6 ;  /* 0x00000006ff157e24 */ /* 0x000fce000f8e00ff */
.L_x_6886:
        /* <DEDUP_REMOVED lines=12> */
.L_x_6877:
[----:B------:R-:W-:Y:S01]  /*6530*/  R2UR UR10, R2 ;  /* 0x00000000020a72ca */ /* 0x000fe200000e0000 */
[----:B------:R-:W-:-:S12]  /*6540*/  ULEA UR6, UR60, UR61, 0x3 ;  /* 0x0000003d3c067291 */ /* 0x000fd8000f8e183f */
[----:B------:R-:W-:-:S05]  /*6550*/  IMAD.U32 R3, RZ, RZ, UR10 ;  /* 0x0000000aff037e24 */ /* 0x000fca000f8e00ff */
[----:B------:R-:W-:-:S04]  /*6560*/  SHF.L.U32 R3, R3, 0x1f, RZ ;  /* 0x0000001f03037819 */ /* 0x000fc800000006ff */
[----:B------:R0:W1:Y:S01]  /*6570*/  SYNCS.PHASECHK.TRANS64.TRYWAIT P1, [UR6+0x34830], R3 ;  /* 0x03483003ff0075a7 */ /* 0x0000620008020146 */
[----:B------:R-:W-:Y:S05]  /*6580*/  @!P0 BRA `(.L_x_6878) ;  /* 0x0000000000048947 */ /* 0x000fea0003800000 */
[----:B------:R-:W-:Y:S01]  /*6590*/  BPT.TRAP 0x1 ;  /* 0x000000040000795c */ /* 0x000fe20000300000 */
.L_x_6878:
[----:B-1----:R-:W-:Y:S05]  /*65a0*/  @P1 BRA `(.L_x_6876) ;  /* 0x0000000000081947 */ /* 0x002fea0003800000 */
[----:B------:R-:W1:Y:S02]  /*65b0*/  SYNCS.PHASECHK.TRANS64.TRYWAIT P1, [UR6+0x34830], R3 ;  /* 0x03483003ff0075a7 */ /* 0x000e640008020146 */
[----:B-1----:R-:W-:Y:S05]  /*65c0*/  @!P1 BRA `(.L_x_6879) ;  /* 0x000000ac00e09947 */ /* 0x002fea0003800000 */
.L_x_6876:
        /* <DEDUP_REMOVED lines=615> */
.L_x_6881:
[----:B------:R-:W-:Y:S01]  /*8c40*/  R2UR UR10, R21 ;  /* 0x00000000150a72ca */ /* 0x000fe200000e0000 */
[----:B------:R-:W-:-:S12]  /*8c50*/  ULEA UR6, UR7, UR61, 0x3 ;  /* 0x0000003d07067291 */ /* 0x000fd8000f8e183f */
[----:B------:R-:W-:-:S05]  /*8c60*/  IMAD.U32 R3, RZ, RZ, UR10 ;  /* 0x0000000aff037e24 */ /* 0x000fca000f8e00ff */
[----:B------:R-:W-:-:S04]  /*8c70*/  SHF.L.U32 R3, R3, 0x1f, RZ ;  /* 0x0000001f03037819 */ /* 0x000fc800000006ff */
[----:B------:R0:W1:Y:S01]  /*8c80*/  SYNCS.PHASECHK.TRANS64.TRYWAIT P1, [UR6+0x34850], R3 ;  /* 0x03485003ff0075a7 */ /* 0x0000620008020146 */
[----:B------:R-:W-:Y:S05]  /*8c90*/  @!P0 BRA `(.L_x_6882) ;  /* 0x0000000000048947 */ /* 0x000fea0003800000 */
[----:B------:R-:W-:Y:S01]  /*8ca0*/  BPT.TRAP 0x1 ;  /* 0x000000040000795c */ /* 0x000fe20000300000 */
.L_x_6882:
[----:B-1----:R-:W-:Y:S05]  /*8cb0*/  @P1 BRA `(.L_x_6880) ;  /* 0x0000000000081947 */ /* 0x002fea0003800000 */
[----:B------:R-:W1:Y:S02]  /*8cc0*/  SYNCS.PHASECHK.TRANS64.TRYWAIT P1, [UR6+0x34850], R3 ;  /* 0x03485003ff0075a7 */ /* 0x000e640008020146 */
[----:B-1----:R-:W-:Y:S05]  /*8cd0*/  @!P1 BRA `(.L_x_6883) ;  /* 0x0000008800349947 */ /* 0x002fea0003800000 */
.L_x_6880:
[----:B------:R-:W-:Y:S01]  /*8ce0*/  UIADD3 UR6, UR61, 0x400, URZ ;  /* 0x000004003d067890 */ /* 0x000fe2000fffe03f */
[----:B------:R-:W-:Y:S01]  /*8cf0*/  WARPGROUP.ARRIVE ;  /* 0x00000000000079c5 */ /* 0x000fe20000000000 */
[----:B------:R-:W-:-:S05]  /*8d00*/  UMOV UR11, 0x40000040 ;  /* 0x40000040000b7882 */ /* 0x000fca0000000000 */
[----:B-1----:R-:W1:Y:S01]  /*8d10*/  S2R R10, SR_TID.X ;  /* 0x00000000000a7919 */ /* 0x002e620000002100 */
[----:B------:R-:W-:-:S04]  /*8d20*/  USHF.R.U32.HI UR6, URZ, 0x4, UR6 ;  /* 0x000000043f067899 */ /* 0x000fc80008011606 */
[----:B------:R-:W-:-:S04]  /*8d30*/  ULOP3.LUT UR6, UR6, 0x3fff, URZ, 0xc0, !UPT ;  /* 0x00003fff06067892 */ /* 0x000fc8000f8ec03f */
[----:B------:R-:W-:-:S04]  /*8d40*/  ULOP3.LUT UR6, UR6, 0x5800000, URZ, 0xfc, !UPT ;  /* 0x0580000006067892 */ /* 0x000fc8000f8efc3f */
[----:B------:R-:W-:-:S07]  /*8d50*/  UIMAD UR6, UR7, 0xb00, UR6 ;  /* 0x00000b00070678a4 */ /* 0x000fce000f8e0206 */
[----:B------:R-:W-:Y:S02]  /*8d60*/  UMOV UR10, UR6 ;  /* 0x00000006000a7c82 */ /* 0x000fe40008000000 */
[----:B------:R-:W-:Y:S01]  /*8d70*/  HGMMA.64x128x16.F32.BF16 R24, R176, gdesc[UR8].tnspB, R24, gsb0 ;  /* 0x41e00008b0187df0 */ /* 0x000fe20008001818 */
[----:B------:R-:W-:Y:S01]  /*8d80*/  UIADD3 UR10, UR6, 0x80, URZ ;  /* 0x00000080060a7890 */ /* 0x000fe2000fffe03f */
[----:B------:R-:W-:Y:S01]  /*8d90*/  UMOV UR11, 0x40000040 ;  /* 0x40000040000b7882 */ /* 0x000fe20000000000 */
[----:B-1----:R-:W-:-:S04]  /*8da0*/  SHF.R.U32.HI R10, RZ, 0x7, R10 ;  /* 0x00000007ff0a7819 */ /* 0x002fc8000001160a */
[----:B0-----:R-:W-:Y:S01]  /*8db0*/  IADD3 R3, -R10, 0xb, RZ ;  /* 0x0000000b0a037810 */ /* 0x001fe20007ffe1ff */
[----:B------:R-:W-:Y:S02]  /*8dc0*/  WARPGROUP.DEPBAR.LE gsb0, 0x0 ;  /* 0x00008000000079c5 */ /* 0x000fe40000010000 */
[----:B------:R-:W-:-:S06]  /*8dd0*/  WARPGROUP.ARRIVE ;  /* 0x00000000000079c5 */ /* 0x000fcc0000000000 */
[----:B------:R-:W-:Y:S01]  /*8de0*/  HGMMA.64x128x16.F32.BF16 R24, R180, gdesc[UR8].tnspB, R24, gsb0 ;  /* 0x41e00008b4187df0 */ /* 0x000fe20008001818 */
[----:B------:R-:W-:Y:S01]  /*8df0*/  UIADD3 UR10, UR6, 0x100, URZ ;  /* 0x00000100060a7890 */ /* 0x000fe2000fffe03f */
[----:B------:R-:W-:Y:S01]  /*8e00*/  UMOV UR11, 0x40000040 ;  /* 0x40000040000b7882 */ /* 0x000fe20000000000 */
[----:B------:R-:W-:Y:S02]  /*8e10*/  WARPGROUP.DEPBAR.LE gsb0, 0x0 ;  /* 0x00008000000079c5 */ /* 0x000fe40000010000 */
[----:B------:R-:W-:-:S07]  /*8e20*/  WARPGROUP.ARRIVE ;  /* 0x00000000000079c5 */ /* 0x000fce0000000000 */
        /* <DEDUP_REMOVED lines=33> */
[----:B------:R-:W-:Y:S01]  /*9040*/  UIADD3 UR6, UR6, 0x500, URZ ;  /* 0x0000050006067890 */ /* 0x000fe2000fffe03f */
[----:B------:R-:W-:Y:S02]  /*9050*/  WARPGROUP.DEPBAR.LE gsb0, 0x0 ;  /* 0x00008000000079c5 */ /* 0x000fe40000010000 */
[----:B------:R-:W-:-:S06]  /*9060*/  WARPGROUP.ARRIVE ;  /* 0x00000000000079c5 */ /* 0x000fcc0000000000 */
[----:B------:R-:W-:Y:S01]  /*9070*/  HGMMA.64x128x16.F32.BF16 R24, R212, gdesc[UR8].tnspB, R24, gsb0 ;  /* 0x41e00008d4187df0 */ /* 0x000fe20008001818 */
[----:B------:R-:W-:Y:S01]  /*9080*/  UMOV UR10, UR6 ;  /* 0x00000006000a7c82 */ /* 0x000fe20008000000 */
[----:B------:R-:W-:Y:S01]  /*9090*/  UMOV UR11, 0x40000040 ;  /* 0x40000040000b7882 */ /* 0x000fe20000000000 */
[----:B------:R-:W-:Y:S02]  /*90a0*/  WARPGROUP.DEPBAR.LE gsb0, 0x0 ;  /* 0x00008000000079c5 */ /* 0x000fe40000010000 */
[----:B------:R-:W-:-:S07]  /*90b0*/  WARPGROUP.ARRIVE ;  /* 0x00000000000079c5 */ /* 0x000fce0000000000 */
[----:B------:R-:W-:Y:S03]  /*90c0*/  HGMMA.64x128x16.F32.BF16 R24, R216, gdesc[UR8].tnspB, R24, gsb0 ;  /* 0x41e00008d8187df0 */ /* 0x000fe60008001818 */
[----:B------:R-:W-:Y:S02]  /*90d0*/  WARPGROUP.DEPBAR.LE gsb0, 0x0 ;  /* 0x00008000000079c5 */ /* 0x000fe40000010000 */
[----:B------:R0:W-:Y:S06]  /*90e0*/  BAR.ARV R3, 0x100 ;  /* 0x000400030000751d */ /* 0x0001ec0000002000 */
[----:B------:R-:W-:Y:S05]  /*90f0*/  @!P0 BRA `(.L_x_6884) ;  /* 0x0000000000048947 */ /* 0x000fea0003800000 */
[----:B------:R-:W-:Y:S01]  /*9100*/  BPT.TRAP 0x1 ;  /* 0x000000040000795c */ /* 0x000fe20000300000 */
.L_x_6884:
[----:B------:R-:W-:Y:S02]  /*9110*/  FMNMX.FTZ R10, R168, R14, !PT ;  /* 0x0000000ea80a7209 */ /* 0x000fe40007810000 */
[----:B------:R-:W-:Y:S02]  /*9120*/  FMNMX.FTZ R176, R170, R15, !PT ;  /* 0x0000000faab07209 */ /* 0x000fe40007810000 */
[----:B0-----:R-:W-:Y:S02]  /*9130*/  FMNMX.FTZ R3, R169, R10, !PT ;  /* 0x0000000aa9037209 */ /* 0x001fe40007810000 */
        /* <DEDUP_REMOVED lines=85> */
[----:B------:R-:W-:Y:S01]  /*9690*/  ISETP.NE.AND P1, PT, R19, RZ, PT ;  /* 0x000000ff1300720c */ /* 0x000fe20003f25270 */
[----:B------:R-:W0:Y:S04]  /*96a0*/  SHFL.BFLY PT, R10, R21, 0x2, 0x1f ;  /* 0x0c401f00150a7f89 */ /* 0x000e2800000e0000 */
[----:B------:R-:W1:Y:S01]  /*96b0*/  SHFL.BFLY PT, R3, R176, 0x2, 0x1f ;  /* 0x0c401f00b0037f89 */ /* 0x000e6200000e0000 */
[----:B0-----:R-:W-:-:S02]  /*96c0*/  FMNMX.FTZ R178, R21, R10, !PT ;  /* 0x0000000a15b27209 */ /* 0x001fc40007810000 */
[----:B------:R-:W0:Y:S01]  /*96d0*/  LDC R10, c[0x0][0x988] ;  /* 0x00026200ff0a7b82 */ /* 0x000e220000000800 */
[----:B-1----:R-:W-:Y:S02]  /*96e0*/  FMNMX.FTZ R179, R176, R3, !PT ;  /* 0x00000003b0b37209 */ /* 0x002fe40007810000 */
[----:B------:R-:W1:Y:S04]  /*96f0*/  SHFL.BFLY PT, R3, R178, 0x1, 0x1f ;  /* 0x0c201f00b2037f89 */ /* 0x000e6800000e0000 */
[----:B------:R-:W2:Y:S01]  /*9700*/  SHFL.BFLY PT, R180, R179, 0x1, 0x1f ;  /* 0x0c201f00b3b47f89 */ /* 0x000ea200000e0000 */
[----:B-1----:R-:W-:Y:S02]  /*9710*/  FMNMX.FTZ R3, R178, R3, !PT ;  /* 0x00000003b2037209 */ /* 0x002fe40007810000 */
[----:B--2---:R-:W-:-:S03]  /*9720*/  FMNMX.FTZ R11, R179, R180, !PT ;  /* 0x000000b4b30b7209 */ /* 0x004fc60007810000 */
[----:B------:R-:W-:-:S04]  /*9730*/  FADD.FTZ R177, -R3, R14 ;  /* 0x0000000e03b17221 */ /* 0x000fc80000010100 */
[-C--:B0-----:R-:W-:Y:S01]  /*9740*/  FMUL.FTZ R14, R177, R10.reuse ;  /* 0x0000000ab10e7220 */ /* 0x081fe20000410000 */
[----:B------:R-:W-:Y:S01]  /*9750*/  FMUL.FTZ R177, R3, R10 ;  /* 0x0000000a03b17220 */ /* 0x000fe20000410000 */
[----:B------:R-:W-:-:S03]  /*9760*/  FADD.FTZ R15, -R11, R15 ;  /* 0x0000000f0b0f7221 */ /* 0x000fc60000010100 */
        /* <DEDUP_REMOVED lines=12> */
[-C--:B------:R-:W-:Y:S01]  /*9830*/  FMUL.FTZ R93, R11, R10.reuse ;  /* 0x0000000a0b5d7220 */ /* 0x080fe20000410000 */
[-CC-:B------:R-:W-:Y:S01]  /*9840*/  FFMA.FTZ R21, R168, R10.reuse, -R177.reuse ;  /* 0x0000000aa8157223 */ /* 0x180fe200000108b1 */
[-C--:B------:R-:W-:Y:S01]  /*9850*/  FFMA.FTZ R216, R88, R10.reuse, -R177 ;  /* 0x0000000a58d87223 */ /* 0x080fe200000108b1 */
[-C--:B------:R-:W-:Y:S01]  /*9860*/  FMUL.FTZ R15, R15, R10.reuse ;  /* 0x0000000a0f0f7220 */ /* 0x080fe20000410000 */
[-C--:B------:R-:W-:Y:S01]  /*9870*/  FFMA.FTZ R88, R170, R10.reuse, -R93 ;  /* 0x0000000aaa587223 */ /* 0x080fe2000001085d */
        /* <DEDUP_REMOVED lines=69> */
[----:B------:R-:W-:-:S02]  /*9cd0*/  FFMA.FTZ R219, R94, R10, -R93 ;  /* 0x0000000a5edb7223 */ /* 0x000fc4000001085d */
        /* <DEDUP_REMOVED lines=20> */
[----:B------:R-:W-:-:S06]  /*9e20*/  FFMA.FTZ R126, R127, R10, -R93 ;  /* 0x0000000a7f7e7223 */ /* 0x000fcc000001085d */
        /* <DEDUP_REMOVED lines=16> */
[----:B------:R-:W-:-:S06]  /*9f30*/  FFMA.FTZ R114, R115, R10, -R93 ;  /* 0x0000000a73727223 */ /* 0x000fcc000001085d */
        /* <DEDUP_REMOVED lines=15> */
[----:B0-----:R-:W-:Y:S01]  /*a030*/  FADD.FTZ R115, R153, R118 ;  /* 0x0000007699737221 */ /* 0x001fe20000010000 */
[----:B------:R-:W-:-:S06]  /*a040*/  FFMA.FTZ R118, R119, R10, -R93 ;  /* 0x0000000a77767223 */ /* 0x000fcc000001085d */
        /* <DEDUP_REMOVED lines=88> */
[----:B0-----:R-:W-:Y:S01]  /*a5d0*/  FADD.FTZ R132, R210, R99 ;  /* 0x00000063d2847221 */ /* 0x001fe20000010000 */
[----:B------:R-:W-:-:S05]  /*a5e0*/  IMAD.U32 R99, RZ, RZ, UR60 ;  /* 0x0000003cff637e24 */ /* 0x000fca000f8e00ff */
[----:B------:R-:W-:Y:S01]  /*a5f0*/  @P1 LEA R99, R99, UR61, 0x3 ;  /* 0x0000003d63631c11 */ /* 0x000fe2000f8e18ff */
        /* <DEDUP_REMOVED lines=13> */
[----:B0-----:R-:W-:Y:S01]  /*a6d0*/  FADD.FTZ R91, R105, R94 ;  /* 0x0000005e695b7221 */ /* 0x001fe20000010000 */
[----:B------:R-:W-:Y:S01]  /*a6e0*/  FFMA.FTZ R94, R95, R10, -R93 ;  /* 0x0000000a5f5e7223 */ /* 0x000fe2000001085d */
        /* <DEDUP_REMOVED lines=27> */
.L_x_6885:
[----:B------:R-:W-:Y:S01]  /*a8a0*/  ISETP.NE.AND P1, PT, R18, RZ, PT ;  /* 0x000000ff1200720c */ /* 0x000fe20003f25270 */
[----:B------:R-:W-:Y:S01]  /*a8b0*/  IMAD.U32 R91, RZ, RZ, UR7 ;  /* 0x00000007ff5b7e24 */ /* 0x000fe2000f8e00ff */
[----:B------:R-:W-:Y:S01]  /*a8c0*/  R2UR UR6, R2 ;  /* 0x00000000020672ca */ /* 0x000fe200000e0000 */
[----:B------:R-:W-:Y:S01]  /*a8d0*/  UMOV UR7, UR60 ;  /* 0x0000003c00077c82 */ /* 0x000fe20008000000 */
        /* <DEDUP_REMOVED lines=9> */
[----:B------:R-:W-:Y:S01]  /*a970*/  @P1 LEA R91, R91, UR61, 0x3 ;  /* 0x0000003d5b5b1c11 */ /* 0x000fe2000f8e18ff */
[----:B------:R-:W-:Y:S01]  /*a980*/  FMUL.FTZ R40, R40, R14 ;  /* 0x0000000e28287220 */ /* 0x000fe20000410000 */
[----:B------:R-:W-:-:S02]  /*a990*/  IMAD.U32 R21, RZ, RZ, UR6 ;  /* 0x00000006ff157e24 */ /* 0x000fc4000f8e00ff */
[-C--:B------:R-:W-:Y:S01]  /*a9a0*/  FMUL.FTZ R41, R41, R14.reuse ;  /* 0x0000000e29297220 */ /* 0x080fe20000410000 */
[-C--:B------:R-:W-:Y:S01]  /*a9b0*/  FMUL.FTZ R44, R44, R14.reuse ;  /* 0x0000000e2c2c7220 */ /* 0x080fe20000410000 */
[----:B------:R-:W-:Y:S02]  /*a9c0*/  @P1 VIADD R91, R91, 0x34860 ;  /* 0x000348605b5b1836 */ /* 0x000fe40000000000 */
[-C--:B------:R-:W-:Y:S01]  /*a9d0*/  FMUL.FTZ R45, R45, R14.reuse ;  /* 0x0000000e2d2d7220 */ /* 0x080fe20000410000 */
[-C--:B------:R-:W-:Y:S01]  /*a9e0*/  FMUL.FTZ R48, R48, R14.reuse ;  /* 0x0000000e30307220 */ /* 0x080fe20000410000 */
[-C--:B------:R-:W-:Y:S01]  /*a9f0*/  FMUL.FTZ R49, R49, R14.reuse ;  /* 0x0000000e31317220 */ /* 0x080fe20000410000 */
[-C--:B------:R-:W-:Y:S01]  /*aa00*/  FMUL.FTZ R52, R52, R14.reuse ;  /* 0x0000000e34347220 */ /* 0x080fe20000410000 */
[----:B------:R-:W-:Y:S01]  /*aa10*/  @P1 PRMT R91, R22, 0x654, R91 ;  /* 0x00000654165b1816 */ /* 0x000fe2000000005b */
[-C--:B------:R-:W-:Y:S01]  /*aa20*/  FMUL.FTZ R53, R53, R14.reuse ;  /* 0x0000000e35357220 */ /* 0x080fe20000410000 */
[-C--:B------:R-:W-:Y:S01]  /*aa30*/  FMUL.FTZ R56, R56, R14.reuse ;  /* 0x0000000e38387220 */ /* 0x080fe20000410000 */
[-C--:B------:R-:W-:Y:S01]  /*aa40*/  FMUL.FTZ R57, R57, R14.reuse ;  /* 0x0000000e39397220 */ /* 0x080fe20000410000 */
[----:B------:R0:W-:Y:S01]  /*aa50*/  @P1 SYNCS.ARRIVE.TRANS64.RED.A1T0 RZ, [R91+URZ], RZ ;  /* 0x000000ff5bff19a7 */ /* 0x0001e2000810043f */
[----:B------:R-:W-:Y:S01]  /*aa60*/  ISETP.GT.AND P1, PT, R20, RZ, PT ;  /* 0x000000ff1400720c */ /* 0x000fe20003f24270 */
        /* <DEDUP_REMOVED lines=47> */
[----:B------:R-:W-:Y:S01]  /*ad60*/  VIADD R20, R20, 0xffffffff ;  /* 0xffffffff14147836 */ /* 0x000fe20000000000 */
[----:B------:R-:W-:Y:S01]  /*ad70*/  F2FP.BF16.F32.PACK_AB R178, R173, R178 ;  /* 0x000000b2adb2723e */ /* 0x000fe200000010ff */
[----:B------:R-:W-:Y:S01]  /*ad80*/  IMAD.MOV.U32 R15, RZ, RZ, R11 ;  /* 0x000000ffff0f7224 */ /* 0x000fe200078e000b */
[----:B------:R-:W-:Y:S01]  /*ad90*/  F2FP.BF16.F32.PACK_AB R179, R92, R179 ;  /* 0x000000b35cb3723e */ /* 0x000fe200000010ff */
[----:B------:R-:W-:Y:S01]  /*ada0*/  IMAD.MOV.U32 R14, RZ, RZ, R3 ;  /* 0x000000ffff0e7224 */ /* 0x000fe200078e0003 */
        /* <DEDUP_REMOVED lines=40> */
[----:B0-----:R-:W-:Y:S06]  /*b030*/  @P1 BRA `(.L_x_6886) ;  /* 0xffffffb4000c1947 */ /* 0x001fec000383ffff */
.L_x_6875:
[----:B------:R-:W-:Y:S06]  /*b040*/  BAR.ARV 0x8, 0x180 ;  /* 0x0206000000007b1d */ /* 0x000fec0000002000 */
[----:B------:R-:W-:Y:S05]  /*b050*/  @!P0 BRA `(.L_x_6887) ;  /* 0x0000000000048947 */ /* 0x000fea0003800000 */
[----:B------:R-:W-:Y:S01]  /*b060*/  BPT.TRAP 0x1 ;  /* 0x000000040000795c */ /* 0x000fe20000300000 */
.L_x_6887:
[----:B------:R-:W-:Y:S01]  /*b070*/  R2UR UR4, R2 ;  /* 0x00000000020472ca */ /* 0x000fe200000e0000 */
[----:B------:R-:W-:-:S12]  /*b080*/  ULEA UR7, UR60, UR61, 0x3 ;  /* 0x0000003d3c077291 */ /* 0x000fd8000f8e183f */
[----:B------:R-:W-:-:S05]  /*b090*/  IMAD.U32 R0, RZ, RZ, UR4 ;  /* 0x00000004ff007e24 */ /* 0x000fca000f8e00ff */
[----:B------:R-:W-:-:S04]  /*b0a0*/  SHF.L.U32 R0, R0, 0x1f, RZ ;  /* 0x0000001f00007819 */ /* 0x000fc800000006ff */
[----:B------:R0:W1:Y:S01]  /*b0b0*/  SYNCS.PHASECHK.TRANS64.TRYWAIT P1, [UR7+0x34850], R0 ;  /* 0x03485000ff0075a7 */ /* 0x0000620008020147 */
[----:B------:R-:W-:Y:S05]  /*b0c0*/  @!P0 BRA `(.L_x_6888) ;  /* 0x0000000000048947 */ /* 0x000fea0003800000 */
[----:B------:R-:W-:Y:S01]  /*b0d0*/  BPT.TRAP 0x1 ;  /* 0x000000040000795c */ /* 0x000fe20000300000 */
.L_x_6888:
[----:B-1----:R-:W-:Y:S05]  /*b0e0*/  @P1 BRA `(.L_x_6889) ;  /* 0x0000000000081947 */ /* 0x002fea0003800000 */
[----:B------:R-:W1:Y:S02]  /*b0f0*/  SYNCS.PHASECHK.TRANS64.TRYWAIT P1, [UR7+0x34850], R0 ;  /* 0x03485000ff0075a7 */ /* 0x000e640008020147 */
[----:B-1----:R-:W-:Y:S05]  /*b100*/  @!P1 BRA `(.L_x_6890) ;  /* 0x0000006400409947 */ /* 0x002fea0003800000 */
.L_x_6889:
[----:B------:R-:W-:Y:S01]  /*b110*/  UIADD3 UR4, UR61, 0x400, URZ ;  /* 0x000004003d047890 */ /* 0x000fe2000fffe03f */
[----:B------:R-:W-:Y:S01]  /*b120*/  WARPGROUP.ARRIVE ;  /* 0x00000000000079c5 */ /* 0x000fe20000000000 */
[----:B------:R-:W-:Y:S01]  /*b130*/  UMOV UR11, 0x40000040 ;  /* 0x40000040000b7882 */ /* 0x000fe20000000000 */
[----:B01----:R-:W0:Y:S01]  /*b140*/  SHFL.BFLY PT, R0, R13, 0x2, 0x1f ;  /* 0x0c401f000d007f89 */ /* 0x003e2200000e0000 */
[----:B------:R-:W-:Y:S01]  /*b150*/  USHF.R.U32.HI UR4, URZ, 0x4, UR4 ;  /* 0x000000043f047899 */ /* 0x000fe20008011604 */
[----:B------:R-:W-:Y:S02]  /*b160*/  IMAD.MOV.U32 R8, RZ, RZ, RZ ;  /* 0x000000ffff087224 */ /* 0x000fe400078e00ff */
[----:B------:R-:W1:Y:S01]  /*b170*/  SHFL.BFLY PT, R5, R12, 0x2, 0x1f ;  /* 0x0c401f000c057f89 */ /* 0x000e6200000e0000 */
[----:B------:R-:W-:Y:S01]  /*b180*/  ULOP3.LUT UR4, UR4, 0x3fff, URZ, 0xc0, !UPT ;  /* 0x00003fff04047892 */ /* 0x000fe2000f8ec03f */
[----:B------:R-:W-:-:S03]  /*b190*/  IMAD.MOV.U32 R17, RZ, RZ, -0x800000 ;  /* 0xff800000ff117424 */ /* 0x000fc600078e00ff */
[----:B------:R-:W-:-:S04]  /*b1a0*/  ULOP3.LUT UR4, UR4, 0x5800000, URZ, 0xfc, !UPT ;  /* 0x0580000004047892 */ /* 0x000fc8000f8efc3f */
[----:B------:R-:W-:-:S04]  /*b1b0*/  UIMAD UR4, UR60, 0xb00, UR4 ;  /* 0x00000b003c0478a4 */ /* 0x000fc8000f8e0204 */
[----:B------:R-:W-:-:S03]  /*b1c0*/  UIADD3 UR6, UR4, 0x80, URZ ;  /* 0x0000008004067890 */ /* 0x000fc6000fffe03f */
[----:B------:R-:W-:Y:S02]  /*b1d0*/  UMOV UR10, UR4 ;  /* 0x00000004000a7c82 */ /* 0x000fe40008000000 */
[----:B------:R-:W-:Y:S01]  /*b1e0*/  HGMMA.64x128x16.F32.BF16 R24, R176, gdesc[UR8].tnspB, R24, gsb0 ;  /* 0x41e00008b0187df0 */ /* 0x000fe20008001818 */
[----:B------:R-:W-:Y:S01]  /*b1f0*/  UMOV UR11, 0x40000040 ;  /* 0x40000040000b7882 */ /* 0x000fe20000000000 */
[----:B------:R-:W-:Y:S01]  /*b200*/  UMOV UR10, UR6 ;  /* 0x00000006000a7c82 */ /* 0x000fe20008000000 */
[----:B------:R-:W-:Y:S01]  /*b210*/  UIADD3 UR6, UR4, 0x100, URZ ;  /* 0x0000010004067890 */ /* 0x000fe2000fffe03f */
[----:B0-----:R-:W-:Y:S01]  /*b220*/  FADD.FTZ R0, R0, R13 ;  /* 0x0000000d00007221 */ /* 0x001fe20000010000 */
[----:B-1----:R-:W-:-:S04]  /*b230*/  FADD.FTZ R4, R5, R12 ;  /* 0x0000000c05047221 */ /* 0x002fc80000010000 */
[----:B------:R-:W0:Y:S04]  /*b240*/  SHFL.BFLY PT, R5, R0, 0x1, 0x1f ;  /* 0x0c201f0000057f89 */ /* 0x000e2800000e0000 */
[----:B------:R-:W1:Y:S01]  /*b250*/  SHFL.BFLY PT, R7, R4, 0x1, 0x1f ;  /* 0x0c201f0004077f89 */ /* 0x000e6200000e0000 */
[----:B0-----:R-:W-:Y:S01]  /*b260*/  FADD.FTZ R14, R0, R5 ;  /* 0x00000005000e7221 */ /* 0x001fe20000010000 */
[----:B------:R-:W-:Y:S02]  /*b270*/  IMAD.MOV.U32 R5, RZ, RZ, RZ ;  /* 0x000000ffff057224 */ /* 0x000fe400078e00ff */
        /* <DEDUP_REMOVED lines=64> */
[----:B------:R-:W-:Y:S01]  /*b680*/  HGMMA.64x128x16.F32.BF16 R24, R212, gdesc[UR8].tnspB, R24, gsb0 ;  /* 0x41e00008d4187df0 */ /* 0x000fe20008001818 */
[----:B------:R-:W-:Y:S01]  /*b690*/  UMOV UR10, UR4 ;  /* 0x00000004000a7c82 */ /* 0x000fe20008000000 */
[----:B------:R-:W-:Y:S01]  /*b6a0*/  UMOV UR11, 0x40000040 ;  /* 0x40000040000b7882 */ /* 0x000fe20000000000 */
[----:B------:R-:W-:Y:S02]  /*b6b0*/  WARPGROUP.DEPBAR.LE gsb0, 0x0 ;  /* 0x00008000000079c5 */ /* 0x000fe40000010000 */
[----:B------:R-:W-:-:S07]  /*b6c0*/  WARPGROUP.ARRIVE ;  /* 0x00000000000079c5 */ /* 0x000fce0000000000 */
[----:B------:R-:W-:Y:S03]  /*b6d0*/  HGMMA.64x128x16.F32.BF16 R24, R216, gdesc[UR8].tnspB, R24, gsb0 ;  /* 0x41e00008d8187df0 */ /* 0x000fe60008001818 */
[----:B------:R-:W-:Y:S02]  /*b6e0*/  WARPGROUP.DEPBAR.LE gsb0, 0x0 ;  /* 0x00008000000079c5 */ /* 0x000fe40000010000 */
[----:B0-23--:R-:W-:Y:S05]  /*b6f0*/  @!P0 BRA `(.L_x_6891) ;  /* 0x0000000000048947 */ /* 0x00dfea0003800000 */
[----:B------:R-:W-:Y:S01]  /*b700*/  BPT.TRAP 0x1 ;  /* 0x000000040000795c */ /* 0x000fe20000300000 */
.L_x_6891:
        /* <DEDUP_REMOVED lines=40> */
[----:B------:R-:W-:Y:S01]  /*b990*/  IMAD.WIDE R4, R233, 0x2, R36 ;  /* 0x00000002e9047825 */ /* 0x000fe200078e0224 */
[----:B------:R-:W-:-:S03]  /*b9a0*/  @P1 PRMT R3, R22, 0x654, R3 ;  /* 0x0000065416031816 */ /* 0x000fc60000000003 */
[-C--:B------:R-:W-:Y:S01]  /*b9b0*/  FMUL.FTZ R27, R27, R8.reuse ;  /* 0x000000081b1b7220 */ /* 0x080fe20000410000 */
[-C--:B------:R-:W-:Y:S01]  /*b9c0*/  FMUL.FTZ R100, R26, R8.reuse ;  /* 0x000000081a647220 */ /* 0x080fe20000410000 */
[----:B------:R-:W-:Y:S01]  /*b9d0*/  IMAD R9, R225, 0x40, R220 ;  /* 0x00000040e1097824 */ /* 0x000fe200078e02dc */
[----:B------:R0:W-:Y:S01]  /*b9e0*/  @P1 SYNCS.ARRIVE.TRANS64.RED.A1T0 RZ, [R3+URZ], RZ ;  /* 0x000000ff03ff19a7 */ /* 0x0001e2000810043f */
[----:B------:R-:W-:Y:S01]  /*b9f0*/  IADD3 R10, P1, R4, 0x4040, RZ ;  /* 0x00004040040a7810 */ /* 0x000fe20007f3e0ff */
[----:B------:R-:W-:Y:S01]  /*ba00*/  FMUL.FTZ R31, R31, R8 ;  /* 0x000000081f1f7220 */ /* 0x000fe20000410000 */
[----:B------:R-:W-:-:S04]  /*ba10*/  IMAD.WIDE R36, R9, 0x2, R36 ;  /* 0x0000000209247825 */ /* 0x000fc800078e0224 */
[-C--:B------:R-:W-:Y:S01]  /*ba20*/  FMUL.FTZ R104, R30, R8.reuse ;  /* 0x000000081e687220 */ /* 0x080fe20000410000 */
[----:B------:R-:W-:Y:S01]  /*ba30*/  LOP3.LUT R9, R10, 0x380, RZ, 0xc0, !PT ;  /* 0x000003800a097812 */ /* 0x000fe200078ec0ff */
[-C--:B------:R-:W-:Y:S01]  /*ba40*/  FMUL.FTZ R103, R35, R8.reuse ;  /* 0x0000000823677220 */ /* 0x080fe20000410000 */
[-C--:B------:R-:W-:Y:S01]  /*ba50*/  FMUL.FTZ R106, R34, R8.reuse ;  /* 0x00000008226a7220 */ /* 0x080fe20000410000 */
[----:B0-----:R-:W-:Y:S01]  /*ba60*/  LOP3.LUT R3, R4, 0x380, RZ, 0xc0, !PT ;  /* 0x0000038004037812 */ /* 0x001fe200078ec0ff */
[-C--:B------:R-:W-:Y:S01]  /*ba70*/  FMUL.FTZ R99, R39, R8.reuse ;  /* 0x0000000827637220 */ /* 0x080fe20000410000 */
[-C--:B------:R-:W-:Y:S01]  /*ba80*/  FMUL.FTZ R102, R38, R8.reuse ;  /* 0x0000000826667220 */ /* 0x080fe20000410000 */
[-C--:B------:R-:W-:Y:S01]  /*ba90*/  FMUL.FTZ R96, R43, R8.reuse ;  /* 0x000000082b607220 */ /* 0x080fe20000410000 */
[----:B------:R-:W-:Y:S01]  /*baa0*/  SHF.R.U64 R3, R3, 0x3, RZ ;  /* 0x0000000303037819 */ /* 0x000fe200000012ff */
        /* <DEDUP_REMOVED lines=23> */
[C---:B------:R-:W-:Y:S01]  /*bc20*/  IADD3 R45, P0, R4.reuse, 0x4060, RZ ;  /* 0x00004060042d7810 */ /* 0x040fe20007f1e0ff */
[--C-:B------:R-:W-:Y:S01]  /*bc30*/  IMAD.X R43, RZ, RZ, R5.reuse, P1 ;  /* 0x000000ffff2b7224 */ /* 0x100fe200008e0605 */
[C---:B------:R-:W-:Y:S01]  /*bc40*/  IADD3 R29, P2, R4.reuse, 0x4020, RZ ;  /* 0x00004020041d7810 */ /* 0x040fe20007f5e0ff */
[----:B------:R-:W0:Y:S01]  /*bc50*/  LDC R101, c[0x0][0xc38] ;  /* 0x00030e00ff657b82 */ /* 0x000e220000000800 */
[C---:B------:R-:W-:Y:S01]  /*bc60*/  IADD3 R21, P3, R4.reuse, 0x4000, RZ ;  /* 0x0000400004157810 */ /* 0x040fe20007f7e0ff */
[----:B------:R-:W-:Y:S01]  /*bc70*/  ULDC UR7, c[0x0][0xc44] ;  /* 0x0003110000077ab9 */ /* 0x000fe20000000800 */
        /* <DEDUP_REMOVED lines=10> */
[----:B------:R-:W-:Y:S01]  /*bd20*/  LOP3.LUT R14, R29, 0x380, RZ, 0xc0, !PT ;  /* 0x000003801d0e7812 */ /* 0x000fe200078ec0ff */
[----:B------:R-:W-:Y:S01]  /*bd30*/  ULDC.64 UR8, c[0x0][0xb90] ;  /* 0x0002e40000087ab9 */ /* 0x000fe20000000a00 */
[----:B------:R-:W-:-:S02]  /*bd40*/  LOP3.LUT R42, R3, R10, RZ, 0x3c, !PT ;  /* 0x0000000a032a7212 */ /* 0x000fc400078e3cff */
[----:B------:R-:W-:Y:S02]  /*bd50*/  LOP3.LUT R3, R8, 0x380, RZ, 0xc0, !PT ;  /* 0x0000038008037812 */ /* 0x000fe400078ec0ff */
[----:B------:R-:W-:Y:S02]  /*bd60*/  SHF.R.U64 R14, R14, 0x3, RZ ;  /* 0x000000030e0e7819 */ /* 0x000fe400000012ff */
[----:B------:R-:W-:Y:S02]  /*bd70*/  SHF.R.U64 R3, R3, 0x3, RZ ;  /* 0x0000000303037819 */ /* 0x000fe400000012ff */
[----:B------:R-:W-:Y:S02]  /*bd80*/  LOP3.LUT R40, R14, R29, RZ, 0x3c, !PT ;  /* 0x0000001d0e287212 */ /* 0x000fe400078e3cff */
[----:B------:R-:W-:Y:S02]  /*bd90*/  LOP3.LUT R10, R21, 0x380, RZ, 0xc0, !PT ;  /* 0x00000380150a7812 */ /* 0x000fe400078ec0ff */
[----:B------:R-:W-:-:S02]  /*bda0*/  LOP3.LUT R14, R3, R8, RZ, 0x3c, !PT ;  /* 0x00000008030e7212 */ /* 0x000fc400078e3cff */
[----:B------:R-:W-:Y:S02]  /*bdb0*/  LOP3.LUT R8, R13, 0x380, RZ, 0xc0, !PT ;  /* 0x000003800d087812 */ /* 0x000fe400078ec0ff */
[----:B------:R-:W-:Y:S02]  /*bdc0*/  LOP3.LUT R3, R12, 0x380, RZ, 0xc0, !PT ;  /* 0x000003800c037812 */ /* 0x000fe400078ec0ff */
[----:B------:R-:W-:Y:S02]  /*bdd0*/  SHF.R.U64 R10, R10, 0x3, RZ ;  /* 0x000000030a0a7819 */ /* 0x000fe400000012ff */
[----:B------:R-:W-:Y:S02]  /*bde0*/  SHF.R.U64 R8, R8, 0x3, RZ ;  /* 0x0000000308087819 */ /* 0x000fe400000012ff */
[----:B------:R-:W-:Y:S02]  /*bdf0*/  SHF.R.U64 R3, R3, 0x3, RZ ;  /* 0x0000000303037819 */ /* 0x000fe400000012ff */
[----:B------:R-:W-:-:S02]  /*be00*/  LOP3.LUT R38, R10, R21, RZ, 0x3c, !PT ;  /* 0x000000150a267212 */ /* 0x000fc400078e3cff */
[----:B------:R-:W-:Y:S02]  /*be10*/  LOP3.LUT R10, R8, R13, RZ, 0x3c, !PT ;  /* 0x0000000d080a7212 */ /* 0x000fe400078e3cff */
[----:B------:R-:W-:Y:S02]  /*be20*/  LOP3.LUT R8, R3, R12, RZ, 0x3c, !PT ;  /* 0x0000000c03087212 */ /* 0x000fe400078e3cff */
[----:B------:R-:W1:Y:S01]  /*be30*/  LDC R3, c[0x0][0xbe8] ;  /* 0x0002fa00ff037b82 */ /* 0x000e620000000800 */
[----:B------:R-:W-:Y:S02]  /*be40*/  R2UR UR13, R228 ;  /* 0x00000000e40d72ca */ /* 0x000fe400000e0000 */
[----:B------:R-:W-:Y:S02]  /*be50*/  R2UR UR12, R229 ;  /* 0x00000000e50c72ca */ /* 0x000fe400000e0000 */
[----:B------:R-:W-:Y:S02]  /*be60*/  R2UR UR11, R227 ;  /* 0x00000000e30b72ca */ /* 0x000fe400000e0000 */
[----:B------:R-:W-:-:S02]  /*be70*/  LOP3.LUT R44, R45, 0x380, RZ, 0xc0, !PT ;  /* 0x000003802d2c7812 */ /* 0x000fc400078ec0ff */
[----:B------:R-:W-:Y:S02]  /*be80*/  MOV R109, R4 ;  /* 0x00000004006d7202 */ /* 0x000fe40000000f00 */
[----:B------:R-:W-:Y:S02]  /*be90*/  SHF.R.U64 R44, R44, 0x3, RZ ;  /* 0x000000032c2c7819 */ /* 0x000fe400000012ff */
[----:B------:R-:W-:Y:S01]  /*bea0*/  F2FP.BF16.F32.PACK_AB R6, R6, R7 ;  /* 0x000000070606723e */ /* 0x000fe200000010ff */
[----:B------:R-:W-:Y:S01]  /*beb0*/  UIADD3 UR4, -UR13, URZ, URZ ;  /* 0x0000003f0d047290 */ /* 0x000fe2000fffe13f */
[----:B------:R-:W-:Y:S01]  /*bec0*/  LOP3.LUT R44, R44, R45, RZ, 0x3c, !PT ;  /* 0x0000002d2c2c7212 */ /* 0x000fe200078e3cff */
[----:B------:R-:W-:Y:S01]  /*bed0*/  IMAD R98, RZ, RZ, -UR12 ;  /* 0x8000000cff627e24 */ /* 0x000fe2000f8e02ff */
[----:B------:R-:W-:Y:S01]  /*bee0*/  F2FP.BF16.F32.PACK_AB R7, R31, R104 ;  /* 0x000000681f07723e */ /* 0x000fe200000010ff */
[----:B------:R-:W-:Y:S01]  /*bef0*/  IMAD.X R45, RZ, RZ, R5, P0 ;  /* 0x000000ffff2d7224 */ /* 0x000fe200000e0605 */
[----:B------:R-:W-:Y:S01]  /*bf00*/  UIMAD UR7, UR7, UR4, UR12 ;  /* 0x00000004070772a4 */ /* 0x000fe2000f8e020c */
[----:B0-----:R-:W-:Y:S01]  /*bf10*/  IMAD R98, R101, R98, UR11 ;  /* 0x0000000b65627e24 */ /* 0x001fe2000f8e0262 */
[----:B------:R-:W-:Y:S01]  /*bf20*/  F2FP.BF16.F32.PACK_AB R5, R27, R100 ;  /* 0x000000641b05723e */ /* 0x000fe200000010ff */
[----:B------:R-:W-:Y:S01]  /*bf30*/  USHF.R.S32.HI UR11, URZ, 0x1f, UR13 ;  /* 0x0000001f3f0b7899 */ /* 0x000fe2000801140d */
[----:B------:R-:W0:Y:S01]  /*bf40*/  LDC.64 R100, c[0x0][0xb98] ;  /* 0x0002e600ff647b82 */ /* 0x000e220000000a00 */
[----:B-1----:R-:W-:Y:S01]  /*bf50*/  ISETP.NE.AND P1, PT, R3, 0x1, PT ;  /* 0x000000010300780c */ /* 0x002fe20003f25270 */
[----:B------:R-:W-:Y:S01]  /*bf60*/  USHF.R.S32.HI UR10, URZ, 0x1f, UR7 ;  /* 0x0000001f3f0a7899 */ /* 0x000fe20008011407 */
[----:B------:R-:W-:Y:S01]  /*bf70*/  IMAD R110, R98, 0x80, R232 ;  /* 0x00000080626e7824 */ /* 0x000fe200078e02e8 */
[----:B------:R-:W-:Y:S01]  /*bf80*/  MOV R104, R44 ;  /* 0x0000002c00687202 */ /* 0x000fe20000000f00 */
[----:B------:R-:W-:Y:S01]  /*bf90*/  UIMAD.WIDE.U32 UR4, UR7, UR8, URZ ;  /* 0x00000008070472a5 */ /* 0x000fe2000f8e003f */
[----:B------:R-:W-:Y:S01]  /*bfa0*/  IADD3 R21, P6, R36, 0x1000, RZ ;  /* 0x0000100024157810 */ /* 0x000fe20007fde0ff */
[----:B------:R-:W-:Y:S01]  /*bfb0*/  UIMAD UR6, UR10, UR8, URZ ;  /* 0x000000080a0672a4 */ /* 0x000fe2000f8e023f */
[----:B------:R-:W-:Y:S01]  /*bfc0*/  IMAD.MOV.U32 R45, RZ, RZ, R110 ;  /* 0x000000ffff2d7224 */ /* 0x000fe200078e006e */
[----:B------:R-:W-:Y:S01]  /*bfd0*/  F2FP.BF16.F32.PACK_AB R4, R25, R20 ;  /* 0x000000141904723e */ /* 0x000fe200000010ff */
[----:B------:R-:W-:Y:S01]  /*bfe0*/  BAR.SYNC.DEFER_BLOCKING 0x1, 0x100 ;  /* 0x0044000000007b1d */ /* 0x000fe20000010000 */
[----:B------:R-:W-:Y:S01]  /*bff0*/  UIMAD UR6, UR7, UR9, UR6 ;  /* 0x00000009070672a4 */ /* 0x000fe2000f8e0206 */
[----:B------:R-:W-:Y:S01]  /*c000*/  LOP3.LUT R34, R21, 0x380, RZ, 0xc0, !PT ;  /* 0x0000038015227812 */ /* 0x000fe200078ec0ff */
[----:B------:R-:W-:Y:S01]  /*c010*/  IMAD.U32 R13, RZ, RZ, UR5 ;  /* 0x00000005ff0d7e24 */ /* 0x000fe2000f8e00ff */
[----:B------:R-:W-:Y:S01]  /*c020*/  MOV R108, R38 ;  /* 0x00000026006c7202 */ /* 0x000fe20000000f00 */
[----:B------:R-:W-:-:S03]  /*c030*/  UIADD3 UR6, UR5, UR6, URZ ;  /* 0x0000000605067290 */ /* 0x000fc6000fffe03f */
[----:B------:R-:W1:Y:S01]  /*c040*/  @P1 LDC R107, c[0x0][0xbec] ;  /* 0x0002fb00ff6b1b82 */ /* 0x000e620000000800 */
[----:B------:R-:W-:Y:S01]  /*c050*/  SHF.R.U64 R34, R34, 0x3, RZ ;  /* 0x0000000322227819 */ /* 0x000fe200000012ff */
[----:B------:R-:W-:Y:S01]  /*c060*/  IMAD.U32 R12, RZ, RZ, UR4 ;  /* 0x00000004ff0c7e24 */ /* 0x000fe2000f8e00ff */
[----:B------:R-:W-:Y:S01]  /*c070*/  IADD3 R35, P4, R36, 0x3000, RZ ;  /* 0x0000300024237810 */ /* 0x000fe20007f9e0ff */
[----:B------:R-:W-:Y:S01]  /*c080*/  ULDC.64 UR4, c[0x0][0xb88] ;  /* 0x0002e20000047ab9 */ /* 0x000fe20000000a00 */
[----:B------:R-:W-:Y:S01]  /*c090*/  IMAD.U32 R13, RZ, RZ, UR6 ;  /* 0x00000006ff0d7e24 */ /* 0x000fe2000f8e00ff */
[----:B------:R-:W-:Y:S01]  /*c0a0*/  LOP3.LUT R34, R34, R21, RZ, 0x3c, !PT ;  /* 0x0000001522227212 */ /* 0x000fe200078e3cff */
[----:B------:R-:W-:Y:S01]  /*c0b0*/  ULDC UR6, c[0x0][0xa88] ;  /* 0x0002a20000067ab9 */ /* 0x000fe20000000800 */
[----:B------:R-:W2:Y:S01]  /*c0c0*/  @P1 LDC R111, c[0x0][0xbf0] ;  /* 0x0002fc00ff6f1b82 */ /* 0x000ea20000000800 */
[----:B------:R-:W-:Y:S01]  /*c0d0*/  IADD3 R21, P0, R36, 0x6000, RZ ;  /* 0x0000600024157810 */ /* 0x000fe20007f1e0ff */
[----:B0-----:R-:W-:Y:S01]  /*c0e0*/  IMAD.WIDE.U32 R12, R100, UR13, R12 ;  /* 0x0000000d640c7c25 */ /* 0x001fe2000f8e000c */
[C---:B------:R-:W-:Y:S01]  /*c0f0*/  IADD3 R33, P5, R36.reuse, 0x2000, RZ ;  /* 0x0000200024217810 */ /* 0x040fe20007fbe0ff */
[----:B------:R-:W-:Y:S01]  /*c100*/  ULDC.64 UR8, c[0x0][0x208] ;  /* 0x0000820000087ab9 */ /* 0x000fe20000000a00 */
[----:B------:R-:W-:Y:S01]  /*c110*/  LOP3.LUT R30, R35, 0x380, RZ, 0xc0, !PT ;  /* 0x00000380231e7812 */ /* 0x000fe200078ec0ff */
[--C-:B------:R-:W-:Y:S01]  /*c120*/  IMAD.X R25, RZ, RZ, R37.reuse, P0 ;  /* 0x000000ffff197224 */ /* 0x100fe200000e0625 */
[----:B------:R-:W-:Y:S01]  /*c130*/  LOP3.LUT R32, R33, 0x380, RZ, 0xc0, !PT ;  /* 0x0000038021207812 */ /* 0x000fe200078ec0ff */
[----:B------:R-:W-:Y:S01]  /*c140*/  IMAD.X R31, RZ, RZ, R37, P4 ;  /* 0x000000ffff1f7224 */ /* 0x000fe200020e0625 */
[----:B------:R-:W-:Y:S01]  /*c150*/  IADD3 R29, P2, R36, 0x5000, RZ ;  /* 0x00005000241d7810 */ /* 0x000fe20007f5e0ff */
[----:B------:R0:W-:Y:S01]  /*c160*/  STSM.16.M88.4 [R109], R4 ;  /* 0x000000046d007844 */ /* 0x0001e20000000200 */
[----:B------:R-:W-:-:S02]  /*c170*/  SHF.R.U64 R30, R30, 0x3, RZ ;  /* 0x000000031e1e7819 */ /* 0x000fc400000012ff */
[----:B------:R-:W-:Y:S01]  /*c180*/  SHF.R.U64 R32, R32, 0x3, RZ ;  /* 0x0000000320207819 */ /* 0x000fe200000012ff */
[--C-:B------:R-:W-:Y:S01]  /*c190*/  IMAD.X R27, RZ, RZ, R37.reuse, P2 ;  /* 0x000000ffff1b7224 */ /* 0x100fe200010e0625 */
[----:B------:R-:W-:Y:S01]  /*c1a0*/  LOP3.LUT R26, R29, 0x380, RZ, 0xc0, !PT ;  /* 0x000003801d1a7812 */ /* 0x000fe200078ec0ff */
[----:B-1----:R-:W-:Y:S01]  /*c1b0*/  @P1 IMAD.HI.U32 R44, R110, R107, RZ ;  /* 0x0000006b6e2c1227 */ /* 0x002fe200078e00ff */
[----:B------:R-:W-:Y:S02]  /*c1c0*/  LOP3.LUT R30, R30, R35, RZ, 0x3c, !PT ;  /* 0x000000231e1e7212 */ /* 0x000fe400078e3cff */
[----:B------:R-:W-:Y:S01]  /*c1d0*/  LOP3.LUT R32, R32, R33, RZ, 0x3c, !PT ;  /* 0x0000002120207212 */ /* 0x000fe200078e3cff */
[----:B------:R-:W-:Y:S01]  /*c1e0*/  IMAD.X R35, RZ, RZ, R37, P6 ;  /* 0x000000ffff237224 */ /* 0x000fe200030e0625 */
[----:B------:R-:W-:Y:S02]  /*c1f0*/  MOV R15, R14 ;  /* 0x0000000e000f7202 */ /* 0x000fe40000000f00 */
[----:B------:R-:W-:-:S02]  /*c200*/  IADD3 R33, P3, R36, 0x4000, RZ ;  /* 0x0000400024217810 */ /* 0x000fc40007f7e0ff */
[----:B--2---:R-:W-:Y:S01]  /*c210*/  @P1 SHF.R.U32.HI R45, RZ, R111, R44 ;  /* 0x0000006fff2d1219 */ /* 0x004fe2000001162c */
[----:B0-----:R-:W-:Y:S01]  /*c220*/  IMAD R4, R100, UR11, RZ ;  /* 0x0000000b64047c24 */ /* 0x001fe2000f8e02ff */
[----:B------:R-:W-:Y:S02]  /*c230*/  MOV R109, R10 ;  /* 0x0000000a006d7202 */ /* 0x000fe40000000f00 */
[--C-:B------:R-:W-:Y:S01]  /*c240*/  SHF.R.S32.HI R39, RZ, 0x1f, R45.reuse ;  /* 0x0000001fff277819 */ /* 0x100fe2000001142d */
[----:B------:R-:W-:Y:S01]  /*c250*/  IMAD.MOV R38, RZ, RZ, -R45 ;  /* 0x000000ffff267224 */ /* 0x000fe200078e0a2d */
[----:B------:R-:W-:Y:S01]  /*c260*/  IADD3 R12, P0, R45, R12, RZ ;  /* 0x0000000c2d0c7210 */ /* 0x000fe20007f1e0ff */
[----:B------:R-:W-:Y:S01]  /*c270*/  IMAD R101, R101, UR13, R4 ;  /* 0x0000000d65657c24 */ /* 0x000fe2000f8e0204 */
[----:B------:R-:W-:Y:S01]  /*c280*/  F2FP.BF16.F32.PACK_AB R4, R94, R95 ;  /* 0x0000005f5e04723e */ /* 0x000fe200000010ff */
[----:B------:R-:W-:Y:S01]  /*c290*/  IMAD R11, R3, R38, R110 ;  /* 0x00000026030b7224 */ /* 0x000fe200078e026e */
[----:B------:R-:W-:-:S02]  /*c2a0*/  F2FP.BF16.F32.PACK_AB R5, R103, R106 ;  /* 0x0000006a6705723e */ /* 0x000fc400000010ff */
[----:B------:R-:W-:Y:S02]  /*c2b0*/  IADD3.X R13, R39, R13, R101, P0, !PT ;  /* 0x0000000d270d7210 */ /* 0x000fe400007fe465 */
[----:B------:R-:W-:Y:S02]  /*c2c0*/  SHF.R.S32.HI R10, RZ, 0x1f, R11 ;  /* 0x0000001fff0a7819 */ /* 0x000fe4000001140b */
[----:B------:R-:W-:Y:S01]  /*c2d0*/  F2FP.BF16.F32.PACK_AB R6, R92, R93 ;  /* 0x0000005d5c06723e */ /* 0x000fe200000010ff */
[----:B------:R-:W-:Y:S01]  /*c2e0*/  IMAD.WIDE.U32 R12, R11, UR4, R12 ;  /* 0x000000040b0c7c25 */ /* 0x000fe2000f8e000c */
[----:B------:R-:W-:Y:S02]  /*c2f0*/  F2FP.BF16.F32.PACK_AB R7, R99, R102 ;  /* 0x000000666307723e */ /* 0x000fe400000010ff */
[----:B------:R-:W-:Y:S01]  /*c300*/  SHF.R.U64 R26, R26, 0x3, RZ ;  /* 0x000000031a1a7819 */ /* 0x000fe200000012ff */
[----:B------:R-:W-:Y:S01]  /*c310*/  IMAD R10, R10, UR4, RZ ;  /* 0x000000040a0a7c24 */ /* 0x000fe2000f8e02ff */
[----:B------:R-:W-:Y:S01]  /*c320*/  IADD3 R105, P6, R36, 0x7000, RZ ;  /* 0x0000700024697810 */ /* 0x000fe20007fde0ff */
[----:B------:R0:W-:Y:S01]  /*c330*/  STSM.16.M88.4 [R15], R4 ;  /* 0x000000040f007844 */ /* 0x0001e20000000200 */
[----:B------:R-:W-:Y:S01]  /*c340*/  MOV R107, R40 ;  /* 0x00000028006b7202 */ /* 0x000fe20000000f00 */
[----:B------:R-:W-:Y:S01]  /*c350*/  IMAD R39, R11, UR5, R10 ;  /* 0x000000050b277c24 */ /* 0x000fe2000f8e020a */
[----:B------:R-:W-:Y:S01]  /*c360*/  LOP3.LUT R26, R26, R29, RZ, 0x3c, !PT ;  /* 0x0000001d1a1a7212 */ /* 0x000fe200078e3cff */
[----:B------:R-:W-:Y:S01]  /*c370*/  IMAD R41, R98, 0x80, R231 ;  /* 0x0000008062297824 */ /* 0x000fe200078e02e7 */
[----:B------:R-:W-:Y:S01]  /*c380*/  LOP3.LUT R20, R105, 0x380, RZ, 0xc0, !PT ;  /* 0x0000038069147812 */ /* 0x000fe200078ec0ff */
[----:B------:R-:W-:Y:S01]  /*c390*/  ULDC.64 UR4, c[0x0][0xb50] ;  /* 0x0002d40000047ab9 */ /* 0x000fe20000000a00 */
[----:B------:R-:W-:Y:S01]  /*c3a0*/  IMAD R92, R3, UR6, RZ ;  /* 0x00000006035c7c24 */ /* 0x000fe2000f8e02ff */
[----:B------:R-:W-:Y:S01]  /*c3b0*/  MOV R14, R8 ;  /* 0x00000008000e7202 */ /* 0x000fe20000000f00 */
[----:B------:R-:W-:Y:S01]  /*c3c0*/  IMAD.X R29, RZ, RZ, R37, P3 ;  /* 0x000000ffff1d7224 */ /* 0x000fe200018e0625 */
[----:B------:R-:W-:-:S02]  /*c3d0*/  LOP3.LUT P0, RZ, R226, 0x3, RZ, 0xc0, !PT ;  /* 0x00000003e2ff7812 */ /* 0x000fc4000780c0ff */
[----:B------:R-:W-:Y:S02]  /*c3e0*/  F2FP.BF16.F32.PACK_AB R8, R88, R91 ;  /* 0x0000005b5808723e */ /* 0x000fe400000010ff */
[----:B------:R-:W-:Y:S01]  /*c3f0*/  F2FP.BF16.F32.PACK_AB R9, R96, R97 ;  /* 0x000000616009723e */ /* 0x000fe200000010ff */
[----:B0-----:R-:W-:Y:S01]  /*c400*/  VIADD R5, R41, 0x8 ;  /* 0x0000000829057836 */ /* 0x001fe20000000000 */
[----:B------:R-:W-:Y:S01]  /*c410*/  F2FP.BF16.F32.PACK_AB R10, R89, R90 ;  /* 0x0000005a590a723e */ /* 0x000fe200000010ff */
[----:B------:R-:W-:Y:S01]  /*c420*/  IMAD.IADD R7, R13, 0x1, R39 ;  /* 0x000000010d077824 */ /* 0x000fe200078e0227 */
[----:B------:R-:W-:Y:S02]  /*c430*/  F2FP.BF16.F32.PACK_AB R11, R47, R46 ;  /* 0x0000002e2f0b723e */ /* 0x000fe400000010ff */
[----:B------:R-:W-:Y:S02]  /*c440*/  LEA R38, P3, R12, UR4, 0x2 ;  /* 0x000000040c267c11 */ /* 0x000fe4000f8610ff */
[----:B------:R-:W-:Y:S01]  /*c450*/  SHF.R.U64 R20, R20, 0x3, RZ ;  /* 0x0000000314147819 */ /* 0x000fe200000012ff */
[----:B------:R0:W-:Y:S01]  /*c460*/  STSM.16.M88.4 [R14], R8 ;  /* 0x000000080e007844 */ /* 0x0001e20000000200 */
[----:B------:R-:W-:-:S02]  /*c470*/  ISETP.GE.OR P2, PT, R41, R92, P0 ;  /* 0x0000005c2900720c */ /* 0x000fc40000746670 */
[----:B------:R-:W-:Y:S01]  /*c480*/  ISETP.GE.OR P0, PT, R5, R92, P0 ;  /* 0x0000005c0500720c */ /* 0x000fe20000706670 */
[----:B------:R-:W-:Y:S01]  /*c490*/  SHFL.IDX PT, R88, R38, RZ, 0x1c1f ;  /* 0x001c1fff26587589 */ /* 0x000fe200000e0000 */
[----:B------:R-:W-:Y:S02]  /*c4a0*/  LEA.HI.X R39, R12, UR5, R7, 0x2, P3 ;  /* 0x000000050c277c11 */ /* 0x000fe400098f1407 */
[----:B------:R-:W-:Y:S01]  /*c4b0*/  F2FP.BF16.F32.PACK_AB R4, R49, R48 ;  /* 0x000000303104723e */ /* 0x000fe200000010ff */
[----:B------:R-:W-:Y:S01]  /*c4c0*/  SHFL.IDX PT, R90, R38, 0x1, 0x1c1f ;  /* 0x003c1f00265a7f89 */ /* 0x000fe200000e0000 */
[----:B------:R-:W-:Y:S02]  /*c4d0*/  F2FP.BF16.F32.PACK_AB R5, R51, R50 ;  /* 0x000000323305723e */ /* 0x000fe400000010ff */
[----:B------:R-:W-:Y:S01]  /*c4e0*/  F2FP.BF16.F32.PACK_AB R6, R53, R52 ;  /* 0x000000343506723e */ /* 0x000fe200000010ff */
[----:B------:R-:W1:Y:S01]  /*c4f0*/  SHFL.IDX PT, R89, R39, RZ, 0x1c1f ;  /* 0x001c1fff27597589 */ /* 0x000e6200000e0000 */
[----:B------:R-:W-:-:S02]  /*c500*/  F2FP.BF16.F32.PACK_AB R7, R55, R54 ;  /* 0x000000363707723e */ /* 0x000fc400000010ff */
[----:B------:R-:W-:Y:S01]  /*c510*/  LOP3.LUT R20, R20, R105, RZ, 0x3c, !PT ;  /* 0x0000006914147212 */ /* 0x000fe200078e3cff */
[----:B------:R-:W2:Y:S01]  /*c520*/  SHFL.IDX PT, R91, R39, 0x1, 0x1c1f ;  /* 0x003c1f00275b7f89 */ /* 0x000ea200000e0000 */
[----:B------:R-:W-:Y:S02]  /*c530*/  F2FP.BF16.F32.PACK_AB R12, R57, R56 ;  /* 0x00000038390c723e */ /* 0x000fe400000010ff */
[----:B------:R-:W-:Y:S01]  /*c540*/  F2FP.BF16.F32.PACK_AB R13, R59, R58 ;  /* 0x0000003a3b0d723e */ /* 0x000fe200000010ff */
[----:B------:R-:W-:Y:S01]  /*c550*/  STSM.16.M88.4 [R109], R4 ;  /* 0x000000046d007844 */ /* 0x000fe20000000200 */
[----:B0-----:R-:W-:Y:S02]  /*c560*/  F2FP.BF16.F32.PACK_AB R14, R61, R60 ;  /* 0x0000003c3d0e723e */ /* 0x001fe400000010ff */
[----:B------:R-:W-:Y:S02]  /*c570*/  F2FP.BF16.F32.PACK_AB R15, R63, R62 ;  /* 0x0000003e3f0f723e */ /* 0x000fe400000010ff */
[----:B------:R-:W-:-:S02]  /*c580*/  MOV R105, R42 ;  /* 0x0000002a00697202 */ /* 0x000fc40000000f00 */
[----:B------:R-:W-:Y:S01]  /*c590*/  F2FP.BF16.F32.PACK_AB R8, R65, R64 ;  /* 0x000000404108723e */ /* 0x000fe200000010ff */
[----:B------:R-:W-:Y:S01]  /*c5a0*/  STSM.16.M88.4 [R108], R12 ;  /* 0x0000000c6c007844 */ /* 0x000fe20000000200 */
        /* <DEDUP_REMOVED lines=9> */
[----:B------:R-:W-:Y:S02]  /*c640*/  F2FP.BF16.F32.PACK_AB R81, R83, R82 ;  /* 0x000000525351723e */ /* 0x000fe400000010ff */
[----:B------:R-:W-:Y:S01]  /*c650*/  F2FP.BF16.F32.PACK_AB R82, R85, R84 ;  /* 0x000000545552723e */ /* 0x000fe200000010ff */
[----:B------:R0:W-:Y:S01]  /*c660*/  STSM.16.M88.4 [R105], R40 ;  /* 0x0000002869007844 */ /* 0x0001e20000000200 */
[----:B------:R-:W-:Y:S02]  /*c670*/  F2FP.BF16.F32.PACK_AB R83, R87, R86 ;  /* 0x000000565753723e */ /* 0x000fe400000010ff */
[----:B------:R-:W-:-:S02]  /*c680*/  LOP3.LUT R24, R21, 0x380, RZ, 0xc0, !PT ;  /* 0x0000038015187812 */ /* 0x000fc400078ec0ff */
[----:B------:R-:W-:Y:S01]  /*c690*/  LOP3.LUT R28, R33, 0x380, RZ, 0xc0, !PT ;  /* 0x00000380211c7812 */ /* 0x000fe200078ec0ff */
[----:B------:R-:W-:Y:S01]  /*c6a0*/  STSM.16.M88.4 [R104], R80 ;  /* 0x0000005068007844 */ /* 0x000fe20000000200 */
[----:B------:R-:W-:Y:S02]  /*c6b0*/  SHF.R.U64 R24, R24, 0x3, RZ ;  /* 0x0000000318187819 */ /* 0x000fe400000012ff */
[----:B------:R-:W-:Y:S01]  /*c6c0*/  SHF.R.U64 R28, R28, 0x3, RZ ;  /* 0x000000031c1c7819 */ /* 0x000fe200000012ff */
[----:B------:R-:W-:Y:S01]  /*c6d0*/  BAR.SYNC.DEFER_BLOCKING 0x1, 0x100 ;  /* 0x0044000000007b1d */ /* 0x000fe20000010000 */
[----:B------:R-:W-:Y:S02]  /*c6e0*/  LOP3.LUT R24, R24, R21, RZ, 0x3c, !PT ;  /* 0x0000001518187212 */ /* 0x000fe400078e3cff */
[----:B------:R-:W-:Y:S02]  /*c6f0*/  LOP3.LUT R21, R36, 0x380, RZ, 0xc0, !PT ;  /* 0x0000038024157812 */ /* 0x000fe400078ec0ff */
[----:B------:R-:W-:-:S03]  /*c700*/  LOP3.LUT R28, R28, R33, RZ, 0x3c, !PT ;  /* 0x000000211c1c7212 */ /* 0x000fc600078e3cff */
[----:B0-----:R-:W0:Y:S01]  /*c710*/  @P1 LDC R41, c[0x0][0xbec] ;  /* 0x0002fb00ff291b82 */ /* 0x001e220000000800 */
[----:B------:R-:W-:Y:S01]  /*c720*/  SHF.R.U64 R21, R21, 0x3, RZ ;  /* 0x0000000315157819 */ /* 0x000fe200000012ff */
[----:B------:R-:W-:-:S03]  /*c730*/  IMAD.X R33, RZ, RZ, R37, P5 ;  /* 0x000000ffff217224 */ /* 0x000fc600028e0625 */
[----:B------:R-:W-:Y:S01]  /*c740*/  LOP3.LUT R36, R21, R36, RZ, 0x3c, !PT ;  /* 0x0000002415247212 */ /* 0x000fe200078e3cff */
[----:B------:R-:W-:Y:S02]  /*c750*/  IMAD.X R21, RZ, RZ, R37, P6 ;  /* 0x000000ffff157224 */ /* 0x000fe400030e0625 */
[----:B------:R-:W3:Y:S01]  /*c760*/  @P1 LDC R40, c[0x0][0xbf0] ;  /* 0x0002fc00ff281b82 */ /* 0x000ee20000000800 */
[----:B-1----:R-:W-:Y:S04]  /*c770*/  @!P2 ST.E desc[UR8][R88.64], R0 ;  /* 0x000000005800a985 */ /* 0x002fe8000c101908 */
[----:B--2---:R1:W-:Y:S04]  /*c780*/  @!P0 ST.E desc[UR8][R90.64], R17 ;  /* 0x000000115a008985 */ /* 0x0043e8000c101908 */
[----:B------:R2:W5:Y:S04]  /*c790*/  LD.E.128 R48, desc[UR8][R34.64] ;  /* 0x0000000822307980 */ /* 0x000568000c101d00 */
[----:B------:R-:W5:Y:S04]  /*c7a0*/  LD.E.128 R36, desc[UR8][R36.64] ;  /* 0x0000000824247980 */ /* 0x000f68000c101d00 */
[----:B------:R-:W5:Y:S01]  /*c7b0*/  LD.E.128 R44, desc[UR8][R32.64] ;  /* 0x00000008202c7980 */ /* 0x000f62000c101d00 */
[----:B--2---:R-:W2:Y:S01]  /*c7c0*/  LDC.64 R34, c[0x0][0xae0] ;  /* 0x0002b800ff227b82 */ /* 0x004ea20000000a00 */
[----:B-1----:R-:W-:-:S02]  /*c7d0*/  IMAD R17, R222, 0x20, R225 ;  /* 0x00000020de117824 */ /* 0x002fc400078e02e1 */
[----:B------:R-:W5:Y:S04]  /*c7e0*/  LD.E.128 R4, desc[UR8][R30.64] ;  /* 0x000000081e047980 */ /* 0x000f68000c101d00 */
[----:B------:R1:W5:Y:S04]  /*c7f0*/  LD.E.128 R56, desc[UR8][R28.64] ;  /* 0x000000081c387980 */ /* 0x000368000c101d00 */
[----:B------:R-:W5:Y:S04]  /*c800*/  LD.E.128 R52, desc[UR8][R26.64] ;  /* 0x000000081a347980 */ /* 0x000f68000c101d00 */
[----:B------:R-:W5:Y:S04]  /*c810*/  LD.E.128 R12, desc[UR8][R24.64] ;  /* 0x00000008180c7980 */ /* 0x000f68000c101d00 */
[----:B------:R4:W5:Y:S01]  /*c820*/  LD.E.128 R8, desc[UR8][R20.64] ;  /* 0x0000000814087980 */ /* 0x000962000c101d00 */
[----:B------:R-:W-:Y:S01]  /*c830*/  ULDC.64 UR8, c[0x0][0xae8] ;  /* 0x0002ba0000087ab9 */ /* 0x000fe20000000a00 */
[----:B-1----:R-:W-:Y:S01]  /*c840*/  IMAD R28, R98, 0x80, R17 ;  /* 0x00000080621c7824 */ /* 0x002fe200078e0211 */
[----:B------:R-:W-:Y:S01]  /*c850*/  UIMAD UR6, UR10, UR8, URZ ;  /* 0x000000080a0672a4 */ /* 0x000fe2000f8e023f */
[----:B------:R-:W-:Y:S01]  /*c860*/  R2UR UR12, R223 ;  /* 0x00000000df0c72ca */ /* 0x000fe200000e0000 */
[----:B------:R-:W-:Y:S01]  /*c870*/  UIMAD.WIDE.U32 UR4, UR7, UR8, URZ ;  /* 0x00000008070472a5 */ /* 0x000fe2000f8e003f */
[----:B0-----:R-:W-:Y:S01]  /*c880*/  @P1 IMAD.HI.U32 R17, R28, R41, RZ ;  /* 0x000000291c111227 */ /* 0x001fe200078e00ff */
[----:B------:R-:W-:Y:S01]  /*c890*/  UIMAD UR6, UR7, UR9, UR6 ;  /* 0x00000009070672a4 */ /* 0x000fe2000f8e0206 */
[----:B------:R-:W-:Y:S01]  /*c8a0*/  @!PT LDS RZ, [RZ] ;  /* 0x00000000fffff984 */ /* 0x000fe20000000800 */
[----:B------:R-:W-:Y:S01]  /*c8b0*/  @!PT LDS RZ, [RZ] ;  /* 0x00000000fffff984 */ /* 0x000fe20000000800 */
[----:B------:R-:W-:Y:S01]  /*c8c0*/  @!PT LDS RZ, [RZ] ;  /* 0x00000000fffff984 */ /* 0x000fe20000000800 */
[----:B------:R-:W-:Y:S01]  /*c8d0*/  @!PT LDS RZ, [RZ] ;  /* 0x00000000fffff984 */ /* 0x000fe20000000800 */
[----:B------:R0:W-:Y:S06]  /*c8e0*/  MEMBAR.ALL.CTA ;  /* 0x0000000000007992 */ /* 0x0001ec0000008000 */
[----:B0-----:R-:W0:Y:S01]  /*c8f0*/  FENCE.VIEW.ASYNC.S ;  /* 0x00000000000073c6 */ /* 0x001e220000000000 */
[----:B------:R-:W-:Y:S01]  /*c900*/  ULDC.64 UR8, c[0x0][0xaf0] ;  /* 0x0002bc0000087ab9 */ /* 0x000fe20000000a00 */
[----:B------:R-:W-:Y:S01]  /*c910*/  UIADD3 UR5, UR5, UR6, URZ ;  /* 0x0000000605057290 */ /* 0x000fe2000fffe03f */
[----:B------:R-:W-:Y:S01]  /*c920*/  IMAD.MOV.U32 R0, RZ, RZ, R28 ;  /* 0x000000ffff007224 */ /* 0x000fe200078e001c */
[----:B------:R-:W-:Y:S01]  /*c930*/  UIMAD UR6, UR11, UR8, URZ ;  /* 0x000000080b0672a4 */ /* 0x000fe2000f8e023f */
[----:B---3--:R-:W-:Y:S01]  /*c940*/  @P1 SHF.R.U32.HI R0, RZ, R40, R17 ;  /* 0x00000028ff001219 */ /* 0x008fe20000011611 */
[----:B------:R-:W-:Y:S01]  /*c950*/  UIMAD.WIDE.U32 UR4, UR13, UR8, UR4 ;  /* 0x000000080d0472a5 */ /* 0x000fe2000f8e0004 */
[----:B------:R-:W-:Y:S01]  /*c960*/  R2UR UR10, R2 ;  /* 0x00000000020a72ca */ /* 0x000fe200000e0000 */
[----:B------:R-:W-:Y:S01]  /*c970*/  UIMAD UR6, UR13, UR9, UR6 ;  /* 0x000000090d0672a4 */ /* 0x000fe2000f8e0206 */
[--C-:B------:R-:W-:Y:S01]  /*c980*/  SHF.R.S32.HI R17, RZ, 0x1f, R0.reuse ;  /* 0x0000001fff117819 */ /* 0x100fe20000011400 */
[----:B------:R-:W-:Y:S01]  /*c990*/  IMAD.MOV R2, RZ, RZ, -R0 ;  /* 0x000000ffff027224 */ /* 0x000fe200078e0a00 */
[----:B------:R-:W-:-:S02]  /*c9a0*/  UIADD3 UR60, UR60, 0x1, URZ ;  /* 0x000000013c3c7890 */ /* 0x000fc4000fffe03f */
[----:B------:R-:W-:Y:S01]  /*c9b0*/  UIADD3 UR5, UR5, UR6, URZ ;  /* 0x0000000605057290 */ /* 0x000fe2000fffe03f */
[----:B--2---:R-:W-:Y:S01]  /*c9c0*/  IMAD R17, R17, R34, RZ ;  /* 0x0000002211117224 */ /* 0x004fe200078e02ff */
[----:B------:R-:W-:Y:S01]  /*c9d0*/  UIADD3 UR61, UR61, 0x34820, URZ ;  /* 0x000348203d3d7890 */ /* 0x000fe2000fffe03f */
[----:B------:R-:W-:Y:S01]  /*c9e0*/  IMAD R3, R3, R2, R28 ;  /* 0x0000000203037224 */ /* 0x000fe200078e021c */
[----:B------:R-:W-:Y:S01]  /*c9f0*/  ULDC.64 UR6, c[0x0][0xad8] ;  /* 0x0002b60000067ab9 */ /* 0x000fe20000000a00 */
[C---:B------:R-:W-:Y:S01]  /*ca00*/  IMAD R17, R0.reuse, R35, R17 ;  /* 0x0000002300117224 */ /* 0x040fe200078e0211 */
[----:B------:R-:W-:Y:S01]  /*ca10*/  ULDC.64 UR8, c[0x0][0xa80] ;  /* 0x0002a00000087ab9 */ /* 0x000fe20000000a00 */
[----:B----4-:R-:W-:Y:S01]  /*ca20*/  IMAD.WIDE.U32 R20, R0, R34, UR4 ;  /* 0x0000000400147e25 */ /* 0x010fe2000f8e0022 */
        /* <DEDUP_REMOVED lines=10> */
[C---:B------:R-:W-:Y:S01]  /*cad0*/  ISETP.GE.AND P1, PT, R29.reuse, R92, PT ;  /* 0x0000005c1d00720c */ /* 0x040fe20003f26270 */
[----:B------:R-:W-:Y:S01]  /*cae0*/  UPRMT UR4, URZ, 0x654, UR61 ;  /* 0x000006543f047896 */ /* 0x000fe2000800003d */
[----:B------:R-:W-:Y:S01]  /*caf0*/  VIADD R17, R29, 0x20 ;  /* 0x000000201d117836 */ /* 0x000fe20000000000 */
[----:B------:R-:W-:Y:S01]  /*cb00*/  UPRMT UR61, UR5, 0x654, UR61 ;  /* 0x00000654053d7896 */ /* 0x000fe2000800003d */
[----:B------:R-:W-:Y:S01]  /*cb10*/  IMAD.IADD R21, R3, 0x1, R25 ;  /* 0x0000000103157824 */ /* 0x000fe200078e0219 */
[----:B------:R-:W-:Y:S01]  /*cb20*/  USEL UR5, URZ, 0x1, UP0 ;  /* 0x000000013f057887 */ /* 0x000fe20008000000 */
[----:B------:R-:W-:-:S02]  /*cb30*/  LEA R0, P0, R2, UR8, 0x1 ;  /* 0x0000000802007c11 */ /* 0x000fc4000f8008ff */
[-C--:B------:R-:W-:Y:S01]  /*cb40*/  ISETP.GE.AND P3, PT, R17, R92.reuse, PT ;  /* 0x0000005c1100720c */ /* 0x080fe20003f66270 */
[----:B------:R-:W-:Y:S01]  /*cb50*/  ULOP3.LUT UR10, UR10, UR5, URZ, 0x3c, !UPT ;  /* 0x000000050a0a7292 */ /* 0x000fe2000f8e3c3f */
[----:B------:R-:W-:Y:S01]  /*cb60*/  LEA.HI.X R17, R2, UR9, R21, 0x1, P0 ;  /* 0x0000000902117c11 */ /* 0x000fe200080f0c15 */
[----:B------:R-:W-:Y:S01]  /*cb70*/  VIADD R3, R29, 0x40 ;  /* 0x000000401d037836 */ /* 0x000fe20000000000 */
[----:B0-----:R-:W-:Y:S01]  /*cb80*/  SYNCS.ARRIVE.TRANS64.RED.A1T0 RZ, [UR4], RZ ;  /* 0x000000ffffff79a7 */ /* 0x001fe20008100404 */
        /* <DEDUP_REMOVED lines=18> */
.L_x_6893:
[----:B------:R-:W-:Y:S05]  /*ccb0*/  BSYNC B0 ;  /* 0x0000000000007941 */ /* 0x000fea0003800000 */
.L_x_6892:
        /* <DEDUP_REMOVED lines=13> */
.L_x_6895:
[----:B------:R-:W-:Y:S05]  /*cd90*/  BSYNC B0 ;  /* 0x0000000000007941 */ /* 0x000fea0003800000 */
.L_x_6894:
        /* <DEDUP_REMOVED lines=13> */
.L_x_6897:
[----:B------:R-:W-:Y:S05]  /*ce70*/  BSYNC B0 ;  /* 0x0000000000007941 */ /* 0x000fea0003800000 */
.L_x_6896:
[----:B------:R-:W-:Y:S01]  /*ce80*/  VIADD R3, R29, 0x60 ;  /* 0x000000601d037836 */ /* 0x000fe20000000000 */
[----:B0--3--:R0:W3:Y:S01]  /*ce90*/  SHFL.IDX PT, R21, R17, 0x3, 0x181f ;  /* 0x00781f0011157f89 */ /* 0x0090e200000e0000 */
        /* <DEDUP_REMOVED lines=8> */
[----:B------:R-:W-:-:S11]  /*cf20*/  ISETP.GE.AND P1, PT, R220, UR4, PT ;  /* 0x00000004dc007c0c */ /* 0x000fd6000bf26270 */
[C---:B0----5:R-:W-:Y:S02]  /*cf30*/  @!P2 LEA R14, P0, R221.reuse, R20, 0x1 ;  /* 0x00000014dd0ea211 */ /* 0x061fe400078008ff */
[----:B---3--:R-:W-:Y:S02]  /*cf40*/  @!P1 IMAD.WIDE R12, R220, 0x2, R20 ;  /* 0x00000002dc0c9825 */ /* 0x008fe400078e0214 */
[----:B------:R-:W-:-:S03]  /*cf50*/  @!P2 LEA.HI.X R15, R221, R21, R235, 0x1, P0 ;  /* 0x00000015dd0fa211 */ /* 0x000fc600000f0ceb */
[----:B------:R0:W-:Y:S04]  /*cf60*/  @!P1 ST.E.128 desc[UR6][R12.64], R4 ;  /* 0x000000040c009985 */ /* 0x0001e8000c101d06 */
[----:B------:R0:W-:Y:S02]  /*cf70*/  @!P2 ST.E.128 desc[UR6][R14.64], R8 ;  /* 0x000000080e00a985 */ /* 0x0001e4000c101d06 */
.L_x_6899:
[----:B------:R-:W-:Y:S05]  /*cf80*/  BSYNC B0 ;  /* 0x0000000000007941 */ /* 0x000fea0003800000 */
.L_x_6898:
[----:B0-2-4-:R-:W0:Y:S01]  /*cf90*/  LDC R0, c[0x0][0xc34] ;  /* 0x00030d00ff007b82 */ /* 0x015e220000000800 */
[----:B------:R-:W-:-:S13]  /*cfa0*/  R2UR UR4, R223 ;  /* 0x00000000df0472ca */ /* 0x000fda00000e0000 */
[----:B0-----:R-:W-:-:S13]  /*cfb0*/  ISETP.LE.AND P0, PT, R0, UR4, PT ;  /* 0x0000000400007c0c */ /* 0x001fda000bf03270 */
[----:B------:R-:W-:Y:S05]  /*cfc0*/  @!P0 BRA `(.L_x_6900) ;  /* 0xffffff4000b88947 */ /* 0x000fea000383ffff */
[----:B------:R-:W-:Y:S05]  /*cfd0*/  EXIT ;  /* 0x000000000000794d */ /* 0x000fea0003800000 */
.L_x_6866:
        /* <DEDUP_REMOVED lines=41> */
[----:B------:R-:W-:Y:S04]  /*d270*/  STL [R1+0x18], R3 ;  /* 0x0000180301007387 */ /* 0x000fe80000100800 */
[----:B------:R-:W-:Y:S04]  /*d280*/  STL [R1+0x34], RZ ;  /* 0x000034ff01007387 */ /* 0x000fe80000100800 */
[----:B------:R0:W-:Y:S02]  /*d290*/  STL [R1], R0 ;  /* 0x0000000001007387 */ /* 0x0001e40000100800 */
[----:B0-----:R-:W-:-:S07]  /*d2a0*/  LOP3.LUT R0, R2, 0x40, RZ, 0xfc, !PT ;  /* 0x0000004002007812 */ /* 0x001fce00078efcff */
.L_x_6982:
        /* <DEDUP_REMOVED lines=52> */
.L_x_6902:
        /* <DEDUP_REMOVED lines=20> */
.L_x_6904:
        /* <DEDUP_REMOVED lines=15> */
.L_x_6903:
        /* <DEDUP_REMOVED lines=27> */
.L_x_6998:
        /* <DEDUP_REMOVED lines=8> */
.L_x_7001:
        /* <DEDUP_REMOVED lines=22> */
.L_x_6908:
[----:B---3--:R-:W3:Y:S01]  /*dbb0*/  LDL R3, [R1] ;  /* 0x0000000001037983 */ /* 0x008ee20000100800 */
[----:B------:R-:W-:Y:S02]  /*dbc0*/  LEA R2, R19, UR36, 0x3 ;  /* 0x0000002413027c11 */ /* 0x000fe4000f8e18ff */
[----:B---3--:R-:W-:-:S04]  /*dbd0*/  SHF.L.U32 R3, R3, 0x1f, RZ ;  /* 0x0000001f03037819 */ /* 0x008fc800000006ff */
[----:B------:R-:W3:Y:S02]  /*dbe0*/  SYNCS.PHASECHK.TRANS64.TRYWAIT P0, [R2+URZ+0x34840], R3 ;  /* 0x03484003020075a7 */ /* 0x000ee4000800017f */
[----:B---3--:R-:W-:Y:S05]  /*dbf0*/  @!P0 BRA `(.L_x_6909) ;  /* 0x0000003800f08947 */ /* 0x008fea0003800000 */
.L_x_7002:
        /* <DEDUP_REMOVED lines=10> */
.L_x_6910:
[----:B------:R-:W-:-:S13]  /*dca0*/  LOP3.LUT P0, RZ, R18, 0x2, RZ, 0xc0, !PT ;  /* 0x0000000212ff7812 */ /* 0x000fda000780c0ff */
[----:B------:R-:W-:Y:S05]  /*dcb0*/  @P0 BRA `(.L_x_6911) ;  /* 0x0000000000040947 */ /* 0x000fea0003800000 */
[----:B------:R-:W-:Y:S01]  /*dcc0*/  BPT.TRAP 0x1 ;  /* 0x000000040000795c */ /* 0x000fe20000300000 */
.L_x_6911:
        /* <DEDUP_REMOVED lines=10> */
[----:B------:R-:W-:Y:S01]  /*dd70*/  PLOP3.LUT P0, PT, PT, PT, PT, 0x80, 0x0 ;  /* 0x000000000000781c */ /* 0x000fe20003f0f070 */
[----:B------:R-:W-:Y:S01]  /*dd80*/  IMAD.MOV.U32 R17, RZ, RZ, R0 ;  /* 0x000000ffff117224 */ /* 0x000fe200078e0000 */
[----:B------:R-:W-:-:S02]  /*dd90*/  LOP3.LUT R18, R18, 0xfffffff7, RZ, 0xc0, !PT ;  /* 0xfffffff712127812 */ /* 0x000fc400078ec0ff */
[----:B------:R-:W-:-:S09]  /*dda0*/  UIADD3 UR9, UR9, 0x34830, URZ ;  /* 0x0003483009097890 */ /* 0x000fd2000fffe03f */
        /* <DEDUP_REMOVED lines=11> */
[----:B------:R-:W-:-:S03]  /*de60*/  UIADD3 UR14, UR6, 0x23c00, URZ ;  /* 0x00023c00060e7890 */ /* 0x000fc6000fffe03f */
[----:B------:R-:W-:Y:S01]  /*de70*/  UMOV UR6, 0x0 ;  /* 0x0000000000067882 */ /* 0x000fe20000000000 */
[----:B---3--:R-:W-:-:S13]  /*de80*/  R2UR UR11, R4 ;  /* 0x00000000040b72ca */ /* 0x008fda00000e0000 */
[----:B------:R-:W-:-:S03]  /*de90*/  UIMAD UR11, UR11, 0xb0, UR7 ;  /* 0x000000b00b0b78a4 */ /* 0x000fc6000f8e0207 */
[----:B------:R-:W-:-:S06]  /*dea0*/  UMOV UR7, 0x14f00000 ;  /* 0x14f0000000077882 */ /* 0x000fcc0000000000 */
[----:B------:R0:W-:Y:S02]  /*deb0*/  UTMALDG.4D.MULTICAST [UR8], [UR4], UR16, desc[UR6] ;  /* 0x00000608040073b4 */ /* 0x0001e40008019810 */
[----:B0-----:R-:W-:Y:S01]  /*dec0*/  UMOV UR8, UR14 ;  /* 0x0000000e00087c82 */ /* 0x001fe20008000000 */
[----:B------:R-:W-:Y:S02]  /*ded0*/  UMOV UR10, UR15 ;  /* 0x0000000f000a7c82 */ /* 0x000fe40008000000 */
[----:B------:R3:W-:Y:S02]  /*dee0*/  UTMALDG.4D.MULTICAST [UR8], [UR4], UR16, desc[UR6] ;  /* 0x00000608040073b4 */ /* 0x0007e40008019810 */
[----:B---3--:R-:W-:Y:S01]  /*def0*/  NOP ;  /* 0x0000000000007918 */ /* 0x008fe20000000000 */
.L_x_6906:
        /* <DEDUP_REMOVED lines=22> */
.L_x_6912:
[----:B0-----:R-:W3:Y:S01]  /*e060*/  LDL.LU R4, [R1+0x14] ;  /* 0x0000140001047983 */ /* 0x001ee20000300800 */
[----:B-1----:R-:W-:Y:S01]  /*e070*/  SHF.R.S32.HI R0, RZ, 0x1f, R16 ;  /* 0x0000001fff007819 */ /* 0x002fe20000011410 */
[----:B------:R-:W-:Y:S01]  /*e080*/  ULDC.64 UR4, c[0x0][0x2d8] ;  /* 0x0000b60000047ab9 */ /* 0x000fe20000000a00 */
[----:B------:R-:W0:Y:S01]  /*e090*/  LDC R8, c[0x0][0x448] ;  /* 0x00011200ff087b82 */ /* 0x000e220000000800 */
[----:B------:R-:W4:Y:S01]  /*e0a0*/  LDL.LU R7, [R1+0x1c] ;  /* 0x00001c0001077983 */ /* 0x000f220000300800 */
[----:B------:R-:W-:-:S03]  /*e0b0*/  ULDC.64 UR6, c[0x0][0x280] ;  /* 0x0000a00000067ab9 */ /* 0x000fc60000000a00 */
        /* <DEDUP_REMOVED lines=44> */
[----:B------:R-:W-:Y:S01]  /*e380*/  LOP3.LUT R9, R9, 0x40, RZ, 0xfc, !PT ;  /* 0x0000004009097812 */ /* 0x000fe200078efcff */
        /* <DEDUP_REMOVED lines=91> */
[----:B------:R0:W-:Y:S02]  /*e940*/  @!P2 LDGSTS.E.BYPASS.LTC128B.128 [R9+0x1d400], desc[UR6][R6.64+0x80], !P1 ;  /* 0x1d4000800609afae */ /* 0x0001e4000c901d46 */
.L_x_7019:
        /* <DEDUP_REMOVED lines=11> */
[----:B------:R2:W-:Y:S02]  /*ea00*/  LDGSTS.E.BYPASS.LTC128B.128 [R9+0x1dc00], desc[UR4][R2.64+0x80], !P1 ;  /* 0x1dc0008002097fae */ /* 0x0005e4000c901d44 */
.L_x_6915:
[----:B------:R-:W-:Y:S05]  /*ea10*/  BSYNC B0 ;  /* 0x0000000000007941 */ /* 0x000fea0003800000 */
.L_x_6914:
        /* <DEDUP_REMOVED lines=13> */
.L_x_7020:
[----:B------:R-:W-:Y:S05]  /*eaf0*/  BSYNC B0 ;  /* 0x0000000000007941 */ /* 0x000fea0003800000 */
.L_x_6916:
[----:B------:R-:W-:Y:S05]  /*eb00*/  @!P1 BRA `(.L_x_6918) ;  /* 0x00000020002c9947 */ /* 0x000fea0003800000 */
[----:B------:R-:W2:Y:S01]  /*eb10*/  LDL R2, [R1+0x24] ;  /* 0x0000240001027983 */ /* 0x000ea20000100800 */
[----:B0-----:R-:W-:Y:S02]  /*eb20*/  IMAD.MOV.U32 R0, RZ, RZ, 0x1 ;  /* 0x00000001ff007424 */ /* 0x001fe400078e00ff */
        /* <DEDUP_REMOVED lines=40> */
.L_x_6922:
[----:B------:R-:W-:Y:S01]  /*edb0*/  LEA R3, R6, UR36, 0x3 ;  /* 0x0000002406037c11 */ /* 0x000fe2000f8e18ff */
[----:B------:R-:W-:Y:S01]  /*edc0*/  BSSY B1, `(.L_x_6923) ;  /* 0x0000004000017945 */ /* 0x000fe20003800000 */
[----:B------:R-:W-:-:S04]  /*edd0*/  SHF.L.U32 R2, R8, 0x1f, RZ ;  /* 0x0000001f08027819 */ /* 0x000fc800000006ff */
[----:B------:R-:W2:Y:S02]  /*ede0*/  SYNCS.PHASECHK.TRANS64.TRYWAIT P0, [R3+URZ+0x34840], R2 ;  /* 0x03484002030075a7 */ /* 0x000ea4000800017f */
[----:B--2---:R-:W-:Y:S05]  /*edf0*/  @!P0 BRA `(.L_x_6924) ;  /* 0x0000003400708947 */ /* 0x004fea0003800000 */
.L_x_7021:
[----:B------:R-:W-:Y:S05]  /*ee00*/  BSYNC B1 ;  /* 0x0000000000017941 */ /* 0x000fea0003800000 */
.L_x_6923:
        /* <DEDUP_REMOVED lines=10> */
.L_x_6925:
[----:B------:R-:W-:Y:S01]  /*eeb0*/  LOP3.LUT P0, RZ, R18, 0x2, RZ, 0xc0, !PT ;  /* 0x0000000212ff7812 */ /* 0x000fe2000780c0ff */
[----:B------:R-:W-:-:S12]  /*eec0*/  BSSY B1, `(.L_x_6926) ;  /* 0x0000003000017945 */ /* 0x000fd80003800000 */
[----:B------:R-:W-:Y:S05]  /*eed0*/  @P0 BRA `(.L_x_6927) ;  /* 0x0000000000040947 */ /* 0x000fea0003800000 */
[----:B------:R-:W-:Y:S01]  /*eee0*/  BPT.TRAP 0x1 ;  /* 0x000000040000795c */ /* 0x000fe20000300000 */
.L_x_6927:
[----:B------:R-:W-:Y:S05]  /*eef0*/  BSYNC B1 ;  /* 0x0000000000017941 */ /* 0x000fea0003800000 */
.L_x_6926:
        /* <DEDUP_REMOVED lines=19> */
.L_x_6928:
        /* <DEDUP_REMOVED lines=17> */
.L_x_6929:
        /* <DEDUP_REMOVED lines=16> */
.L_x_7022:
[----:B------:R-:W-:Y:S05]  /*f240*/  BSYNC B1 ;  /* 0x0000000000017941 */ /* 0x000fea0003800000 */
.L_x_6930:
[----:B------:R-:W1:Y:S02]  /*f250*/  S2R R5, SR_TID.X ;  /* 0x0000000000057919 */ /* 0x000e640000002100 */
[----:B-1----:R-:W-:-:S04]  /*f260*/  LOP3.LUT R5, R5, 0x7f, RZ, 0xc0, !PT ;  /* 0x0000007f05057812 */ /* 0x002fc800078ec0ff */
[----:B------:R-:W-:-:S13]  /*f270*/  ISETP.NE.AND P0, PT, R5, RZ, PT ;  /* 0x000000ff0500720c */ /* 0x000fda0003f05270 */
[----:B0-----:R-:W-:-:S04]  /*f280*/  @!P0 IMAD.MOV.U32 R3, RZ, RZ, 0xb000 ;  /* 0x0000b000ff038424 */ /* 0x001fc800078e00ff */
[----:B------:R0:W-:Y:S01]  /*f290*/  @!P0 SYNCS.ARRIVE.TRANS64 RZ, [R2+URZ+0x34850], R3 ;  /* 0x0348500302ff89a7 */ /* 0x0001e2000800003f */
[----:B------:R-:W-:Y:S05]  /*f2a0*/  @P1 BRA `(.L_x_6932) ;  /* 0x0000000000041947 */ /* 0x000fea0003800000 */
[----:B------:R-:W-:Y:S01]  /*f2b0*/  BPT.TRAP 0x1 ;  /* 0x000000040000795c */ /* 0x000fe20000300000 */
.L_x_6932:
[----:B------:R-:W-:Y:S01]  /*f2c0*/  LOP3.LUT P0, RZ, R18, 0x2, RZ, 0xc0, !PT ;  /* 0x0000000212ff7812 */ /* 0x000fe2000780c0ff */
[----:B------:R-:W-:-:S12]  /*f2d0*/  BSSY B1, `(.L_x_6933) ;  /* 0x0000003000017945 */ /* 0x000fd80003800000 */
[----:B------:R-:W-:Y:S05]  /*f2e0*/  @P0 BRA `(.L_x_6934) ;  /* 0x0000000000040947 */ /* 0x000fea0003800000 */
[----:B------:R-:W-:Y:S01]  /*f2f0*/  BPT.TRAP 0x1 ;  /* 0x000000040000795c */ /* 0x000fe20000300000 */
.L_x_6934:
[----:B------:R-:W-:Y:S05]  /*f300*/  BSYNC B1 ;  /* 0x0000000000017941 */ /* 0x000fea0003800000 */
.L_x_6933:
        /* <DEDUP_REMOVED lines=19> */
.L_x_6935:
        /* <DEDUP_REMOVED lines=16> */
.L_x_6936:
        /* <DEDUP_REMOVED lines=12> */
.L_x_6921:
[----:B------:R-:W-:Y:S05]  /*f600*/  BSYNC B0 ;  /* 0x0000000000007941 */ /* 0x000fea0003800000 */
.L_x_6920:
[----:B0-----:R-:W2:Y:S01]  /*f610*/  LDL.LU R0, [R1+0x24] ;  /* 0x0000240001007983 */ /* 0x001ea20000300800 */
[----:B------:R-:W-:-:S03]  /*f620*/  IMAD.MOV.U32 R19, RZ, RZ, R6 ;  /* 0x000000ffff137224 */ /* 0x000fc600078e0006 */
[----:B------:R0:W-:Y:S02]  /*f630*/  STL [R1], R8 ;  /* 0x0000000801007387 */ /* 0x0001e40000100800 */
[----:B0-2---:R-:W-:-:S07]  /*f640*/  VIADD R0, R0, 0xfffffffd ;  /* 0xfffffffd00007836 */ /* 0x005fce0000000000 */
.L_x_6919:
[----:B------:R-:W2:Y:S01]  /*f650*/  LDL.LU R2, [R1+0x20] ;  /* 0x0000200001027983 */ /* 0x000ea20000300800 */
[----:B------:R-:W-:Y:S01]  /*f660*/  IMAD.MOV R9, RZ, RZ, -R9 ;  /* 0x000000ffff097224 */ /* 0x000fe200078e0a09 */
[----:B------:R-:W-:Y:S04]  /*f670*/  BSSY B0, `(.L_x_6918) ;  /* 0x0000154000007945 */ /* 0x000fe80003800000 */
[----:B--2---:R-:W-:-:S13]  /*f680*/  ISETP.NE.AND P0, PT, R2, R9, PT ;  /* 0x000000090200720c */ /* 0x004fda0003f05270 */
[----:B------:R-:W-:Y:S05]  /*f690*/  @!P0 BRA `(.L_x_6937) ;  /* 0x0000001400448947 */ /* 0x000fea0003800000 */
[----:B------:R-:W-:-:S07]  /*f6a0*/  IMAD.MOV.U32 R6, RZ, RZ, R17 ;  /* 0x000000ffff067224 */ /* 0x000fce00078e0011 */
.L_x_6972:
        /* <DEDUP_REMOVED lines=33> */
.L_x_6940:
[----:B------:R-:W-:Y:S01]  /*f8c0*/  LEA R3, R4, UR36, 0x3 ;  /* 0x0000002404037c11 */ /* 0x000fe2000f8e18ff */
[----:B------:R-:W-:Y:S01]  /*f8d0*/  BSSY B2, `(.L_x_6941) ;  /* 0x0000004000027945 */ /* 0x000fe20003800000 */
[----:B------:R-:W-:-:S04]  /*f8e0*/  SHF.L.U32 R2, R5, 0x1f, RZ ;  /* 0x0000001f05027819 */ /* 0x000fc800000006ff */
[----:B------:R-:W1:Y:S02]  /*f8f0*/  SYNCS.PHASECHK.TRANS64.TRYWAIT P0, [R3+URZ+0x34840], R2 ;  /* 0x03484002030075a7 */ /* 0x000e64000800017f */
[----:B-1----:R-:W-:Y:S05]  /*f900*/  @!P0 BRA `(.L_x_6942) ;  /* 0x0000002800d48947 */ /* 0x002fea0003800000 */
.L_x_7023:
[----:B------:R-:W-:Y:S05]  /*f910*/  BSYNC B2 ;  /* 0x0000000000027941 */ /* 0x000fea0003800000 */
.L_x_6941:
        /* <DEDUP_REMOVED lines=10> */
.L_x_6943:
[----:B------:R-:W-:Y:S01]  /*f9c0*/  LOP3.LUT P0, RZ, R18, 0x2, RZ, 0xc0, !PT ;  /* 0x0000000212ff7812 */ /* 0x000fe2000780c0ff */
[----:B------:R-:W-:-:S12]  /*f9d0*/  BSSY B2, `(.L_x_6944) ;  /* 0x0000003000027945 */ /* 0x000fd80003800000 */
[----:B------:R-:W-:Y:S05]  /*f9e0*/  @P0 BRA `(.L_x_6945) ;  /* 0x0000000000040947 */ /* 0x000fea0003800000 */
[----:B------:R-:W-:Y:S01]  /*f9f0*/  BPT.TRAP 0x1 ;  /* 0x000000040000795c */ /* 0x000fe20000300000 */
.L_x_6945:
[----:B------:R-:W-:Y:S05]  /*fa00*/  BSYNC B2 ;  /* 0x0000000000027941 */ /* 0x000fea0003800000 */
.L_x_6944:
[----:B------:R-:W0:Y:S01]  /*fa10*/  S2R R2, SR_CgaCtaId ;  /* 0x0000000000027919 */ /* 0x000e220000008800 */
[----:B------:R-:W-:Y:S01]  /*fa20*/  IMAD.MOV.U32 R10, RZ, RZ, RZ ;  /* 0x000000ffff0a7224 */ /* 0x000fe200078e00ff */
[----:B------:R-:W-:Y:S01]  /*fa30*/  UIADD3 UR4, UP0, UR38, 0x370, URZ ;  /* 0x0000037026047890 */ /* 0x000fe2000ff1e03f */
[----:B------:R-:W-:Y:S01]  /*fa40*/  PLOP3.LUT P0, PT, PT, PT, PT, 0x80, 0x0 ;  /* 0x000000000000781c */ /* 0x000fe20003f0f070 */
[----:B------:R-:W1:Y:S01]  /*fa50*/  S2R R7, SR_CgaCtaId ;  /* 0x0000000000077919 */ /* 0x000e620000008800 */
[----:B------:R-:W-:Y:S01]  /*fa60*/  VIADD R3, R3, 0x34830 ;  /* 0x0003483003037836 */ /* 0x000fe20000000000 */
[----:B------:R-:W-:Y:S01]  /*fa70*/  R2UR UR10, R10 ;  /* 0x000000000a0a72ca */ /* 0x000fe200000e0000 */
[----:B------:R-:W-:Y:S01]  /*fa80*/  UIADD3.X UR5, URZ, UR39, URZ, UP0, !UPT ;  /* 0x000000273f057290 */ /* 0x000fe200087fe43f */
[----:B------:R-:W-:Y:S01]  /*fa90*/  UMOV UR6, 0x30000 ;  /* 0x0003000000067882 */ /* 0x000fe20000000000 */
[----:B------:R-:W-:Y:S01]  /*faa0*/  UMOV UR14, 0x0 ;  /* 0x00000000000e7882 */ /* 0x000fe20000000000 */
[----:B------:R-:W-:Y:S01]  /*fab0*/  UMOV UR15, 0x14f00000 ;  /* 0x14f00000000f7882 */ /* 0x000fe20000000000 */
[----:B0-----:R-:W-:-:S02]  /*fac0*/  LOP3.LUT R2, R2, 0x1, RZ, 0xc0, !PT ;  /* 0x0000000102027812 */ /* 0x001fc400078ec0ff */
[----:B-1----:R-:W-:-:S03]  /*fad0*/  LOP3.LUT R7, R7, 0x1, RZ, 0xc0, !PT ;  /* 0x0000000107077812 */ /* 0x002fc600078ec0ff */
[----:B------:R-:W-:-:S04]  /*fae0*/  IMAD R2, R2, 0x1600, RZ ;  /* 0x0000160002027824 */ /* 0x000fc800078e02ff */
[----:B------:R-:W-:Y:S02]  /*faf0*/  IMAD R2, R4, 0x5800, R2 ;  /* 0x0000580004027824 */ /* 0x000fe400078e0202 */
[----:B------:R-:W-:-:S03]  /*fb00*/  IMAD R7, R7, 0x58, RZ ;  /* 0x0000005807077824 */ /* 0x000fc600078e02ff */
[----:B------:R-:W-:Y:S01]  /*fb10*/  LEA R2, R2, UR36, 0x1 ;  /* 0x0000002402027c11 */ /* 0x000fe2000f8e08ff */
[----:B------:R-:W-:-:S04]  /*fb20*/  IMAD R7, R8, 0xb0, R7 ;  /* 0x000000b008077824 */ /* 0x000fc800078e0207 */
[----:B------:R-:W-:-:S07]  /*fb30*/  VIADD R9, R2, 0x1e400 ;  /* 0x0001e40002097836 */ /* 0x000fce0000000000 */
.L_x_6946:
        /* <DEDUP_REMOVED lines=17> */
.L_x_6947:
        /* <DEDUP_REMOVED lines=16> */
.L_x_7024:
[----:B------:R-:W-:Y:S05]  /*fd50*/  BSYNC B2 ;  /* 0x0000000000027941 */ /* 0x000fea0003800000 */
.L_x_6948:
[----:B------:R-:W1:Y:S02]  /*fd60*/  S2R R7, SR_TID.X ;  /* 0x0000000000077919 */ /* 0x000e640000002100 */
[----:B-1----:R-:W-:-:S04]  /*fd70*/  LOP3.LUT R7, R7, 0x7f, RZ, 0xc0, !PT ;  /* 0x0000007f07077812 */ /* 0x002fc800078ec0ff */
[----:B------:R-:W-:-:S13]  /*fd80*/  ISETP.NE.AND P0, PT, R7, RZ, PT ;  /* 0x000000ff0700720c */ /* 0x000fda0003f05270 */
[----:B0-----:R-:W-:-:S04]  /*fd90*/  @!P0 IMAD.MOV.U32 R3, RZ, RZ, 0xb000 ;  /* 0x0000b000ff038424 */ /* 0x001fc800078e00ff */
[----:B------:R0:W-:Y:S01]  /*fda0*/  @!P0 SYNCS.ARRIVE.TRANS64 RZ, [R2+URZ+0x34850], R3 ;  /* 0x0348500302ff89a7 */ /* 0x0001e2000800003f */
[----:B------:R-:W-:Y:S05]  /*fdb0*/  @P1 BRA `(.L_x_6950) ;  /* 0x0000000000041947 */ /* 0x000fea0003800000 */
[----:B------:R-:W-:Y:S01]  /*fdc0*/  BPT.TRAP 0x1 ;  /* 0x000000040000795c */ /* 0x000fe20000300000 */
.L_x_6950:
[----:B------:R-:W-:Y:S01]  /*fdd0*/  LOP3.LUT P0, RZ, R18, 0x2, RZ, 0xc0, !PT ;  /* 0x0000000212ff7812 */ /* 0x000fe2000780c0ff */
[----:B------:R-:W-:-:S12]  /*fde0*/  BSSY B2, `(.L_x_6951) ;  /* 0x0000003000027945 */ /* 0x000fd80003800000 */
[----:B------:R-:W-:Y:S05]  /*fdf0*/  @P0 BRA `(.L_x_6952) ;  /* 0x0000000000040947 */ /* 0x000fea0003800000 */
[----:B------:R-:W-:Y:S01]  /*fe00*/  BPT.TRAP 0x1 ;  /* 0x000000040000795c */ /* 0x000fe20000300000 */
.L_x_6952:
[----:B------:R-:W-:Y:S05]  /*fe10*/  BSYNC B2 ;  /* 0x0000000000027941 */ /* 0x000fea0003800000 */
.L_x_6951:
        /* <DEDUP_REMOVED lines=19> */
.L_x_6953:
        /* <DEDUP_REMOVED lines=16> */
.L_x_6954:
        /* <DEDUP_REMOVED lines=12> */
.L_x_6939:
[----:B------:R-:W-:Y:S05]  /*10110*/  BSYNC B1 ;  /* 0x0000000000017941 */ /* 0x000fea0003800000 */
.L_x_6938:
        /* <DEDUP_REMOVED lines=33> */
.L_x_6957:
[----:B------:R-:W-:Y:S01]  /*10330*/  LEA R3, R19, UR36, 0x3 ;  /* 0x0000002413037c11 */ /* 0x000fe2000f8e18ff */
[----:B------:R-:W-:Y:S01]  /*10340*/  BSSY B2, `(.L_x_6958) ;  /* 0x0000004000027945 */ /* 0x000fe20003800000 */
[----:B------:R-:W-:-:S04]  /*10350*/  SHF.L.U32 R2, R9, 0x1f, RZ ;  /* 0x0000001f09027819 */ /* 0x000fc800000006ff */
[----:B------:R-:W2:Y:S02]  /*10360*/  SYNCS.PHASECHK.TRANS64.TRYWAIT P0, [R3+URZ+0x34840], R2 ;  /* 0x03484002030075a7 */ /* 0x000ea4000800017f */
[----:B--2---:R-:W-:Y:S05]  /*10370*/  @!P0 BRA `(.L_x_6959) ;  /* 0x0000002000608947 */ /* 0x004fea0003800000 */
.L_x_7025:
[----:B------:R-:W-:Y:S05]  /*10380*/  BSYNC B2 ;  /* 0x0000000000027941 */ /* 0x000fea0003800000 */
.L_x_6958:
        /* <DEDUP_REMOVED lines=10> */
.L_x_6960:
[----:B------:R-:W-:Y:S01]  /*10430*/  LOP3.LUT P0, RZ, R18, 0x2, RZ, 0xc0, !PT ;  /* 0x0000000212ff7812 */ /* 0x000fe2000780c0ff */
[----:B------:R-:W-:-:S12]  /*10440*/  BSSY B2, `(.L_x_6961) ;  /* 0x0000003000027945 */ /* 0x000fd80003800000 */
[----:B------:R-:W-:Y:S05]  /*10450*/  @P0 BRA `(.L_x_6962) ;  /* 0x0000000000040947 */ /* 0x000fea0003800000 */
[----:B------:R-:W-:Y:S01]  /*10460*/  BPT.TRAP 0x1 ;  /* 0x000000040000795c */ /* 0x000fe20000300000 */
.L_x_6962:
[----:B------:R-:W-:Y:S05]  /*10470*/  BSYNC B2 ;  /* 0x0000000000027941 */ /* 0x000fea0003800000 */
.L_x_6961:
        /* <DEDUP_REMOVED lines=19> */
.L_x_6963:
        /* <DEDUP_REMOVED lines=17> */
.L_x_6964:
        /* <DEDUP_REMOVED lines=15> */
.L_x_7026:
[----:B------:R-:W-:Y:S05]  /*107b0*/  BSYNC B2 ;  /* 0x0000000000027941 */ /* 0x000fea0003800000 */
.L_x_6965:
[----:B------:R-:W1:Y:S02]  /*107c0*/  S2R R3, SR_TID.X ;  /* 0x0000000000037919 */ /* 0x000e640000002100 */
[----:B-1----:R-:W-:-:S04]  /*107d0*/  LOP3.LUT R3, R3, 0x7f, RZ, 0xc0, !PT ;  /* 0x0000007f03037812 */ /* 0x002fc800078ec0ff */
[----:B------:R-:W-:-:S13]  /*107e0*/  ISETP.NE.AND P0, PT, R3, RZ, PT ;  /* 0x000000ff0300720c */ /* 0x000fda0003f05270 */
[----:B------:R-:W-:-:S04]  /*107f0*/  @!P0 IMAD.MOV.U32 R3, RZ, RZ, 0xb000 ;  /* 0x0000b000ff038424 */ /* 0x000fc800078e00ff */
[----:B------:R1:W-:Y:S01]  /*10800*/  @!P0 SYNCS.ARRIVE.TRANS64 RZ, [R2+URZ+0x34850], R3 ;  /* 0x0348500302ff89a7 */ /* 0x0003e2000800003f */
[----:B------:R-:W-:Y:S05]  /*10810*/  @P1 BRA `(.L_x_6967) ;  /* 0x0000000000041947 */ /* 0x000fea0003800000 */
[----:B------:R-:W-:Y:S01]  /*10820*/  BPT.TRAP 0x1 ;  /* 0x000000040000795c */ /* 0x000fe20000300000 */
.L_x_6967:
[----:B------:R-:W-:Y:S01]  /*10830*/  LOP3.LUT P0, RZ, R18, 0x2, RZ, 0xc0, !PT ;  /* 0x0000000212ff7812 */ /* 0x000fe2000780c0ff */
[----:B------:R-:W-:-:S12]  /*10840*/  BSSY B2, `(.L_x_6968) ;  /* 0x0000003000027945 */ /* 0x000fd80003800000 */
[----:B------:R-:W-:Y:S05]  /*10850*/  @P0 BRA `(.L_x_6969) ;  /* 0x0000000000040947 */ /* 0x000fea0003800000 */
[----:B------:R-:W-:Y:S01]  /*10860*/  BPT.TRAP 0x1 ;  /* 0x000000040000795c */ /* 0x000fe20000300000 */
.L_x_6969:
[----:B------:R-:W-:Y:S05]  /*10870*/  BSYNC B2 ;  /* 0x0000000000027941 */ /* 0x000fea0003800000 */
.L_x_6968:
        /* <DEDUP_REMOVED lines=19> */
.L_x_6970:
        /* <DEDUP_REMOVED lines=16> */
.L_x_6971:
        /* <DEDUP_REMOVED lines=12> */
.L_x_6956:
[----:B------:R-:W-:Y:S05]  /*10b70*/  BSYNC B1 ;  /* 0x0000000000017941 */ /* 0x000fea0003800000 */
.L_x_6955:
[C---:B------:R-:W-:Y:S01]  /*10b80*/  ISETP.GT.AND P0, PT, R0.reuse, 0x1, PT ;  /* 0x000000010000780c */ /* 0x040fe20003f04270 */
[----:B------:R-:W-:-:S12]  /*10b90*/  VIADD R0, R0, 0xfffffffe ;  /* 0xfffffffe00007836 */ /* 0x000fd80000000000 */
[----:B------:R-:W-:Y:S05]  /*10ba0*/  @P0 BRA `(.L_x_6972) ;  /* 0xffffffe800c00947 */ /* 0x000fea000383ffff */
.L_x_6937:
[----:B------:R-:W-:Y:S05]  /*10bb0*/  BSYNC B0 ;  /* 0x0000000000007941 */ /* 0x000fea0003800000 */
.L_x_6918:
[----:B------:R-:W-:Y:S01]  /*10bc0*/  LOP3.LUT P0, RZ, R18, 0x8, RZ, 0xc0, !PT ;  /* 0x0000000812ff7812 */ /* 0x000fe2000780c0ff */
[----:B------:R-:W-:-:S12]  /*10bd0*/  BSSY B0, `(.L_x_6973) ;  /* 0x0000045000007945 */ /* 0x000fd80003800000 */
[----:B------:R-:W-:Y:S05]  /*10be0*/  @!P0 BRA `(.L_x_6974) ;  /* 0x00000004000c8947 */ /* 0x000fea0003800000 */
[----:B------:R-:W3:Y:S01]  /*10bf0*/  LDL R2, [R1] ;  /* 0x0000000001027983 */ /* 0x000ee20000100800 */
[----:B0-----:R-:W-:Y:S01]  /*10c00*/  LEA R0, R19, UR36, 0x3 ;  /* 0x0000002413007c11 */ /* 0x001fe2000f8e18ff */
[----:B------:R-:W-:Y:S01]  /*10c10*/  BSSY B1, `(.L_x_6975) ;  /* 0x0000004000017945 */ /* 0x000fe20003800000 */
[----:B---3--:R-:W-:-:S04]  /*10c20*/  SHF.L.U32 R3, R2, 0x1f, RZ ;  /* 0x0000001f02037819 */ /* 0x008fc800000006ff */
[----:B------:R-:W0:Y:S02]  /*10c30*/  SYNCS.PHASECHK.TRANS64.TRYWAIT P0, [R0+URZ+0x34860], R3 ;  /* 0x03486003000075a7 */ /* 0x000e24000800017f */
[----:B0-----:R-:W-:Y:S05]  /*10c40*/  @!P0 BRA `(.L_x_6976) ;  /* 0x0000001800548947 */ /* 0x001fea0003800000 */
.L_x_7027:
[----:B------:R-:W-:Y:S05]  /*10c50*/  BSYNC B1 ;  /* 0x0000000000017941 */ /* 0x000fea0003800000 */
.L_x_6975:
[----:B------:R-:W3:Y:S01]  /*10c60*/  LDL R2, [R1+0x18] ;  /* 0x0000180001027983 */ /* 0x000ee20000100800 */
[----:B------:R-:W4:Y:S02]  /*10c70*/  S2R R4, SR_TID.X ;  /* 0x0000000000047919 */ /* 0x000f240000002100 */
[----:B----4-:R-:W-:-:S04]  /*10c80*/  LOP3.LUT R4, R4, 0x7f, RZ, 0xc0, !PT ;  /* 0x0000007f04047812 */ /* 0x010fc800078ec0ff */
[----:B------:R-:W-:-:S13]  /*10c90*/  ISETP.NE.AND P0, PT, R4, RZ, PT ;  /* 0x000000ff0400720c */ /* 0x000fda0003f05270 */
[----:B0-----:R-:W-:-:S04]  /*10ca0*/  @!P0 IMAD.MOV.U32 R3, RZ, RZ, 0xb000 ;  /* 0x0000b000ff038424 */ /* 0x001fc800078e00ff */
[----:B------:R0:W-:Y:S01]  /*10cb0*/  @!P0 SYNCS.ARRIVE.TRANS64 RZ, [R0+URZ+0x34850], R3 ;  /* 0x0348500300ff89a7 */ /* 0x0001e2000800003f */
[----:B---3--:R-:W-:-:S04]  /*10cc0*/  PRMT R2, R2, 0x9910, RZ ;  /* 0x0000991002027816 */ /* 0x008fc800000000ff */
[----:B------:R-:W-:-:S13]  /*10cd0*/  ISETP.NE.AND P0, PT, R2, 0x2, PT ;  /* 0x000000020200780c */ /* 0x000fda0003f05270 */
[----:B0-----:R-:W-:Y:S05]  /*10ce0*/  @P0 BRA `(.L_x_6977) ;  /* 0x0000000000040947 */ /* 0x001fea0003800000 */
[----:B------:R-:W-:Y:S01]  /*10cf0*/  BPT.TRAP 0x1 ;  /* 0x000000040000795c */ /* 0x000fe20000300000 */
.L_x_6977:
[----:B------:R-:W-:Y:S01]  /*10d00*/  LOP3.LUT P0, RZ, R18, 0x2, RZ, 0xc0, !PT ;  /* 0x0000000212ff7812 */ /* 0x000fe2000780c0ff */
[----:B------:R-:W-:-:S12]  /*10d10*/  BSSY B1, `(.L_x_6978) ;  /* 0x0000003000017945 */ /* 0x000fd80003800000 */
[----:B------:R-:W-:Y:S05]  /*10d20*/  @P0 BRA `(.L_x_6979) ;  /* 0x0000000000040947 */ /* 0x000fea0003800000 */
[----:B------:R-:W-:Y:S01]  /*10d30*/  BPT.TRAP 0x1 ;  /* 0x000000040000795c */ /* 0x000fe20000300000 */
.L_x_6979:
[----:B------:R-:W-:Y:S05]  /*10d40*/  BSYNC B1 ;  /* 0x0000000000017941 */ /* 0x000fea0003800000 */
.L_x_6978:
        /* <DEDUP_REMOVED lines=19> */
.L_x_6980:
        /* <DEDUP_REMOVED lines=16> */
.L_x_6981:
        /* <DEDUP_REMOVED lines=10> */
.L_x_6974:
[----:B------:R-:W-:Y:S05]  /*11020*/  BSYNC B0 ;  /* 0x0000000000007941 */ /* 0x000fea0003800000 */
.L_x_6973:
        /* <DEDUP_REMOVED lines=17> */
.L_x_6901:
[----:B0-----:R-:W0:Y:S01]  /*11140*/  S2R R3, SR_CgaCtaId ;  /* 0x0000000000037919 */ /* 0x001e220000008800 */
[----:B------:R-:W-:Y:S01]  /*11150*/  MOV R0, 0x400 ;  /* 0x0000040000007802 */ /* 0x000fe20000000f00 */
[----:B------:R-:W-:Y:S03]  /*11160*/  BSSY B0, `(.L_x_6983) ;  /* 0x0000005000007945 */ /* 0x000fe60003800000 */
[----:B0-----:R-:W-:Y:S02]  /*11170*/  LEA R0, R3, R0, 0x18 ;  /* 0x0000000003007211 */ /* 0x001fe400078ec0ff */
[----:B------:R-:W-:-:S04]  /*11180*/  SHF.L.U32 R3, R2, 0x1f, RZ ;  /* 0x0000001f02037819 */ /* 0x000fc800000006ff */
[----:B------:R-:W0:Y:S02]  /*11190*/  SYNCS.PHASECHK.TRANS64.TRYWAIT P0, [R0+URZ+0x34820], R3 ;  /* 0x03482003000075a7 */ /* 0x000e24000800017f */
[----:B0-----:R-:W-:Y:S05]  /*111a0*/  @!P0 BRA `(.L_x_6984) ;  /* 0x0000001400108947 */ /* 0x001fea0003800000 */
.L_x_7028:
[----:B------:R-:W-:Y:S05]  /*111b0*/  BSYNC B0 ;  /* 0x0000000000007941 */ /* 0x000fea0003800000 */
.L_x_6983:
[----:B------:R-:W-:-:S03]  /*111c0*/  UMOV UR4, 0xffffffff ;  /* 0xffffffff00047882 */ /* 0x000fc60000000000 */
[----:B------:R-:W-:Y:S05]  /*111d0*/  BRA.DIV UR4, `(.L_x_6985) ;  /* 0x0000001604187947 */ /* 0x000fea000b800000 */
[----:B------:R-:W1:Y:S02]  /*111e0*/  S2R R2, SR_TID.X ;  /* 0x0000000000027919 */ /* 0x000e640000002100 */
[----:B-1----:R-:W-:-:S04]  /*111f0*/  SHF.R.U32.HI R2, RZ, 0x5, R2 ;  /* 0x00000005ff027819 */ /* 0x002fc80000011602 */
[----:B------:R-:W-:-:S05]  /*11200*/  LOP3.LUT R2, R2, 0x3, RZ, 0xc0, !PT ;  /* 0x0000000302027812 */ /* 0x000fca00078ec0ff */
[----:B------:R1:W3:Y:S02]  /*11210*/  SHFL.IDX PT, R14, R2, RZ, 0x1f ;  /* 0x00001fff020e7589 */ /* 0x0002e400000e0000 */
.L_x_7031:
[----:B---3--:R-:W-:Y:S01]  /*11220*/  ISETP.NE.AND P0, PT, R14, RZ, PT ;  /* 0x000000ff0e00720c */ /* 0x008fe20003f05270 */
[----:B------:R-:W-:-:S12]  /*11230*/  BSSY B0, `(.L_x_6986) ;  /* 0x0000025000007945 */ /* 0x000fd80003800000 */
[----:B------:R-:W-:Y:S05]  /*11240*/  @P0 BRA `(.L_x_6987) ;  /* 0x00000000008c0947 */ /* 0x000fea0003800000 */
[----:B------:R-:W-:-:S03]  /*11250*/  UMOV UR4, 0xffffffff ;  /* 0xffffffff00047882 */ /* 0x000fc60000000000 */
[----:B------:R-:W-:Y:S05]  /*11260*/  BRA.DIV UR4, `(.L_x_6988) ;  /* 0x0000001604287947 */ /* 0x000fea000b800000 */
[----:B------:R-:W-:-:S13]  /*11270*/  ELECT P6, URZ, PT ;  /* 0x00000000003f782f */ /* 0x000fda00038c0000 */
.L_x_7034:
[----:B------:R-:W-:Y:S05]  /*11280*/  @!P6 BRA `(.L_x_6987) ;  /* 0x00000000007ce947 */ /* 0x000fea0003800000 */
[----:B-1----:R-:W3:Y:S02]  /*11290*/  LDL.LU R2, [R1+0x2c] ;  /* 0x00002c0001027983 */ /* 0x002ee40000300800 */
[----:B---3--:R-:W-:-:S04]  /*112a0*/  LOP3.LUT R2, R2, 0x2, RZ, 0xfc, !PT ;  /* 0x0000000202027812 */ /* 0x008fc800078efcff */
[----:B------:R-:W-:-:S13]  /*112b0*/  ISETP.NE.AND P2, PT, R2, 0x3, PT ;  /* 0x000000030200780c */ /* 0x000fda0003f45270 */
[----:B------:R-:W-:Y:S05]  /*112c0*/  @!P2 BRA `(.L_x_6989) ;  /* 0x000000000004a947 */ /* 0x000fea0003800000 */
[----:B------:R-:W-:Y:S01]  /*112d0*/  BPT.TRAP 0x1 ;  /* 0x000000040000795c */ /* 0x000fe20000300000 */
.L_x_6989:
        /* <DEDUP_REMOVED lines=13> */
.L_x_7035:
[----:B------:R-:W1:Y:S02]  /*113b0*/  SYNCS.PHASECHK.TRANS64.TRYWAIT P0, [R7+URZ], R2 ;  /* 0x00000002070075a7 */ /* 0x000e64000800017f */
[----:B-1----:R-:W-:Y:S05]  /*113c0*/  @!P0 BRA `(.L_x_6991) ;  /* 0x0000001400048947 */ /* 0x002fea0003800000 */
.L_x_7036:
[----:B------:R-:W-:Y:S05]  /*113d0*/  @!P2 BRA `(.L_x_6992) ;  /* 0x000000000004a947 */ /* 0x000fea0003800000 */
[----:B------:R-:W-:Y:S01]  /*113e0*/  BPT.TRAP 0x1 ;  /* 0x000000040000795c */ /* 0x000fe20000300000 */
.L_x_6992:
[----:B------:R-:W-:-:S04]  /*113f0*/  VIADD R0, R0, 0x34860 ;  /* 0x0003486000007836 */ /* 0x000fc80000000000 */
[----:B------:R-:W-:-:S04]  /*11400*/  IMAD R4, R19, 0x8, R0 ;  /* 0x0000000813047824 */ /* 0x000fc800078e0200 */
[----:B------:R-:W3:Y:S02]  /*11410*/  SYNCS.PHASECHK.TRANS64.TRYWAIT P0, [R4+URZ], R5 ;  /* 0x00000005040075a7 */ /* 0x000ee4000800017f */
[----:B---3--:R-:W-:Y:S05]  /*11420*/  @!P0 BRA `(.L_x_6993) ;  /* 0x0000001400008947 */ /* 0x008fea0003800000 */
.L_x_7037:
[----:B------:R-:W-:-:S07]  /*11430*/  IMAD R3, R3, 0x8, R0 ;  /* 0x0000000803037824 */ /* 0x000fce00078e0200 */
.L_x_6994:
[----:B----4-:R4:W0:Y:S02]  /*11440*/  SYNCS.PHASECHK.TRANS64.TRYWAIT P0, [R3+URZ], R2 ;  /* 0x00000002030075a7 */ /* 0x010824000800017f */
[----:B0-----:R-:W-:Y:S05]  /*11450*/  @!P0 NANOSLEEP.SYNCS 0x989680 ;  /* 0x009896800000895d */ /* 0x001fea0003900000 */
[----:B------:R-:W0:Y:S02]  /*11460*/  @!P0 SYNCS.PHASECHK.TRANS64 P0, [R3+URZ], R2 ;  /* 0x00000002030085a7 */ /* 0x000e24000800007f */
[----:B0-----:R-:W-:Y:S05]  /*11470*/  @!P0 BRA `(.L_x_6994) ;  /* 0xfffffffc00f08947 */ /* 0x001fea000383ffff */
.L_x_6987:
[----:B------:R-:W-:Y:S05]  /*11480*/  BSYNC B0 ;  /* 0x0000000000007941 */ /* 0x000fea0003800000 */
.L_x_6986:
[----:B------:R-:W-:Y:S05]  /*11490*/  EXIT ;  /* 0x000000000000794d */ /* 0x000fea0003800000 */
.L_x_6869:
[----:B0-----:R-:W-:-:S04]  /*114a0*/  IMAD.U32 R3, RZ, RZ, UR61 ;  /* 0x0000003dff037e24 */ /* 0x001fc8000f8e00ff */
[----:B------:R0:W1:Y:S03]  /*114b0*/  SYNCS.PHASECHK.TRANS64.TRYWAIT P1, [R3+URZ+0x34800], R0 ;  /* 0x03480000030075a7 */ /* 0x000066000802017f */
[----:B-1----:R-:W-:Y:S05]  /*114c0*/  @!P1 NANOSLEEP.SYNCS 0x989680 ;  /* 0x009896800000995d */ /* 0x002fea0003900000 */
[----:B------:R-:W1:Y:S02]  /*114d0*/  @!P1 SYNCS.PHASECHK.TRANS64 P1, [R3+URZ+0x34800], R0 ;  /* 0x03480000030095a7 */ /* 0x000e64000802007f */
[----:B-1----:R-:W-:Y:S05]  /*114e0*/  @!P1 BRA `(.L_x_6869) ;  /* 0xfffffffc00ec9947 */ /* 0x002fea000383ffff */
[----:B------:R-:W-:Y:S05]  /*114f0*/  BRA `(.L_x_6995) ;  /* 0xffffff0000747947 */ /* 0x000fea000383ffff */
.L_x_6873:
[----:B-1----:R1:W2:Y:S02]  /*11500*/  SYNCS.PHASECHK.TRANS64.TRYWAIT P1, [R12+URZ+0x34830], R3 ;  /* 0x034830030c0075a7 */ /* 0x0022a4000802017f */
[----:B--2---:R-:W-:Y:S05]  /*11510*/  @!P1 NANOSLEEP.SYNCS 0x989680 ;  /* 0x009896800000995d */ /* 0x004fea0003900000 */
[----:B------:R-:W2:Y:S02]  /*11520*/  @!P1 SYNCS.PHASECHK.TRANS64 P1, [R12+URZ+0x34830], R3 ;  /* 0x034830030c0095a7 */ /* 0x000ea4000802007f */
[----:B--2---:R-:W-:Y:S05]  /*11530*/  @!P1 BRA `(.L_x_6873) ;  /* 0xfffffffc00f09947 */ /* 0x004fea000383ffff */
[----:B------:R-:W-:Y:S05]  /*11540*/  BRA `(.L_x_6872) ;  /* 0xffffff0000947947 */ /* 0x000fea000383ffff */
.L_x_6879:
[----:B-1----:R-:W-:-:S04]  /*11550*/  IMAD.U32 R10, RZ, RZ, UR6 ;  /* 0x00000006ff0a7e24 */ /* 0x002fc8000f8e00ff */
[----:B------:R1:W2:Y:S03]  /*11560*/  SYNCS.PHASECHK.TRANS64.TRYWAIT P1, [R10+URZ+0x34830], R3 ;  /* 0x034830030a0075a7 */ /* 0x0002a6000802017f */
[----:B--2---:R-:W-:Y:S05]  /*11570*/  @!P1 NANOSLEEP.SYNCS 0x989680 ;  /* 0x009896800000995d */ /* 0x004fea0003900000 */
[----:B------:R-:W2:Y:S02]  /*11580*/  @!P1 SYNCS.PHASECHK.TRANS64 P1, [R10+URZ+0x34830], R3 ;  /* 0x034830030a0095a7 */ /* 0x000ea4000802007f */
[----:B--2---:R-:W-:Y:S05]  /*11590*/  @!P1 BRA `(.L_x_6879) ;  /* 0xfffffffc00ec9947 */ /* 0x004fea000383ffff */
[----:B------:R-:W-:Y:S05]  /*115a0*/  BRA `(.L_x_6876) ;  /* 0xffffff5000087947 */ /* 0x000fea000383ffff */
.L_x_6883:
[----:B-1----:R-:W-:-:S04]  /*115b0*/  IMAD.U32 R10, RZ, RZ, UR6 ;  /* 0x00000006ff0a7e24 */ /* 0x002fc8000f8e00ff */
[----:B------:R1:W2:Y:S03]  /*115c0*/  SYNCS.PHASECHK.TRANS64.TRYWAIT P1, [R10+URZ+0x34850], R3 ;  /* 0x034850030a0075a7 */ /* 0x0002a6000802017f */
[----:B--2---:R-:W-:Y:S05]  /*115d0*/  @!P1 NANOSLEEP.SYNCS 0x989680 ;  /* 0x009896800000995d */ /* 0x004fea0003900000 */
[----:B------:R-:W2:Y:S02]  /*115e0*/  @!P1 SYNCS.PHASECHK.TRANS64 P1, [R10+URZ+0x34850], R3 ;  /* 0x034850030a0095a7 */ /* 0x000ea4000802007f */
[----:B--2---:R-:W-:Y:S05]  /*115f0*/  @!P1 BRA `(.L_x_6883) ;  /* 0xfffffffc00ec9947 */ /* 0x004fea000383ffff */
[----:B------:R-:W-:Y:S05]  /*11600*/  BRA `(.L_x_6880) ;  /* 0xffffff7400b47947 */ /* 0x000fea000383ffff */
.L_x_6890:
[----:B-1----:R-:W-:-:S04]  /*11610*/  IMAD.U32 R5, RZ, RZ, UR7 ;  /* 0x00000007ff057e24 */ /* 0x002fc8000f8e00ff */
[----:B------:R1:W2:Y:S03]  /*11620*/  SYNCS.PHASECHK.TRANS64.TRYWAIT P1, [R5+URZ+0x34850], R0 ;  /* 0x03485000050075a7 */ /* 0x0002a6000802017f */
[----:B--2---:R-:W-:Y:S05]  /*11630*/  @!P1 NANOSLEEP.SYNCS 0x989680 ;  /* 0x009896800000995d */ /* 0x004fea0003900000 */
[----:B------:R-:W2:Y:S02]  /*11640*/  @!P1 SYNCS.PHASECHK.TRANS64 P1, [R5+URZ+0x34850], R0 ;  /* 0x03485000050095a7 */ /* 0x000ea4000802007f */
[----:B--2---:R-:W-:Y:S05]  /*11650*/  @!P1 BRA `(.L_x_6890) ;  /* 0xfffffffc00ec9947 */ /* 0x004fea000383ffff */
[----:B------:R-:W-:Y:S05]  /*11660*/  BRA `(.L_x_6889) ;  /* 0xffffff9800a87947 */ /* 0x000fea000383ffff */
.L_x_6905:
        /* <DEDUP_REMOVED lines=11> */
.L_x_6997:
[----:B------:R-:W-:Y:S05]  /*11720*/  BSYNC B0 ;  /* 0x0000000000007941 */ /* 0x000fea0003800000 */
.L_x_6996:
[----:B------:R-:W-:Y:S05]  /*11730*/  BRA `(.L_x_6998) ;  /* 0xffffffc000a47947 */ /* 0x000fea000383ffff */
.L_x_6907:
[----:B------:R-:W-:Y:S01]  /*11740*/  BSSY B0, `(.L_x_6999) ;  /* 0x0000006000007945 */ /* 0x000fe20003800000 */
[----:B------:R-:W-:-:S07]  /*11750*/  IMAD.MOV.U32 R15, RZ, RZ, -0x1 ;  /* 0xffffffffff0f7424 */ /* 0x000fce00078e00ff */
[----:B01----:R-:W-:Y:S05]  /*11760*/  WARPSYNC.COLLECTIVE R15, `(.L_x_7000) ;  /* 0x000000000f0c7348 */ /* 0x003fea0003c00000 */
[----:B------:R-:W-:Y:S02]  /*11770*/  ELECT P6, UR62, PT ;  /* 0x00000000003e782f */ /* 0x000fe400038c0000 */
[----:B------:R-:W-:Y:S01]  /*11780*/  MOV R14, UR62 ;  /* 0x0000003e000e7c02 */ /* 0x000fe20008000f00 */
[----:B01----:R-:W-:Y:S10]  /*11790*/  ENDCOLLECTIVE ;  /* 0x000000000000791b */ /* 0x003ff40003800000 */
.L_x_7000:
[----:B------:R-:W-:Y:S05]  /*117a0*/  BSYNC B0 ;  /* 0x0000000000007941 */ /* 0x000fea0003800000 */
.L_x_6999:
[----:B------:R-:W-:Y:S05]  /*117b0*/  BRA `(.L_x_7001) ;  /* 0xffffffc000a47947 */ /* 0x000fea000383ffff */
.L_x_6909:
[----:B---3--:R3:W4:Y:S02]  /*117c0*/  SYNCS.PHASECHK.TRANS64.TRYWAIT P0, [R2+URZ+0x34840], R3 ;  /* 0x03484003020075a7 */ /* 0x008724000800017f */
[----:B----4-:R-:W-:Y:S05]  /*117d0*/  @!P0 NANOSLEEP.SYNCS 0x989680 ;  /* 0x009896800000895d */ /* 0x010fea0003900000 */
[----:B------:R-:W4:Y:S02]  /*117e0*/  @!P0 SYNCS.PHASECHK.TRANS64 P0, [R2+URZ+0x34840], R3 ;  /* 0x03484003020085a7 */ /* 0x000f24000800007f */
[----:B----4-:R-:W-:Y:S05]  /*117f0*/  @!P0 BRA `(.L_x_6909) ;  /* 0xfffffffc00f08947 */ /* 0x010fea000383ffff */
[----:B------:R-:W-:Y:S05]  /*11800*/  BRA `(.L_x_7002) ;  /* 0xffffffc000fc7947 */ /* 0x000fea000383ffff */
.L_x_6913:
        /* <DEDUP_REMOVED lines=8> */
.L_x_7003:
[----:B------:R-:W-:Y:S01]  /*11890*/  IMAD.MOV.U32 R13, RZ, RZ, R0 ;  /* 0x000000ffff0d7224 */ /* 0x000fe200078e0000 */
[----:B------:R-:W-:Y:S01]  /*118a0*/  LOP3.LUT R7, R7, 0x7f, RZ, 0xc0, !PT ;  /* 0x0000007f07077812 */ /* 0x000fe200078ec0ff */
[----:B------:R-:W-:-:S07]  /*118b0*/  IMAD.MOV.U32 R6, RZ, RZ, R14 ;  /* 0x000000ffff067224 */ /* 0x000fce00078e000e */
[----:B------:R-:W-:Y:S05]  /*118c0*/  WARPSYNC.COLLECTIVE R15, `(.L_x_7004) ;  /* 0x000000000f087348 */ /* 0x000fea0003c00000 */
[----:B------:R0:W1:Y:S02]  /*118d0*/  SHFL.IDX P6, R14, R13, R12, R11 ;  /* 0x0000000c0d0e7389 */ /* 0x00006400000c000b */
[----:B01----:R-:W-:Y:S01]  /*118e0*/  ENDCOLLECTIVE ;  /* 0x000000000000791b */ /* 0x003fe20003800000 */
.L_x_7004:
        /* <DEDUP_REMOVED lines=24> */
.L_x_7005:
[----:B------:R-:W-:Y:S02]  /*11a70*/  IMAD.MOV.U32 R13, RZ, RZ, R0 ;  /* 0x000000ffff0d7224 */ /* 0x000fe400078e0000 */
[----:B------:R-:W-:-:S07]  /*11a80*/  IMAD.MOV.U32 R6, RZ, RZ, R14 ;  /* 0x000000ffff067224 */ /* 0x000fce00078e000e */
[----:B------:R-:W-:Y:S05]  /*11a90*/  WARPSYNC.COLLECTIVE R15, `(.L_x_7006) ;  /* 0x000000000f087348 */ /* 0x000fea0003c00000 */
[----:B------:R0:W1:Y:S02]  /*11aa0*/  SHFL.IDX P6, R14, R13, R12, R11 ;  /* 0x0000000c0d0e7389 */ /* 0x00006400000c000b */
[----:B01----:R-:W-:Y:S01]  /*11ab0*/  ENDCOLLECTIVE ;  /* 0x000000000000791b */ /* 0x003fe20003800000 */
.L_x_7006:
        /* <DEDUP_REMOVED lines=18> */
.L_x_7007:
[----:B------:R-:W-:Y:S02]  /*11be0*/  IMAD.MOV.U32 R13, RZ, RZ, R0 ;  /* 0x000000ffff0d7224 */ /* 0x000fe400078e0000 */
[----:B------:R-:W-:-:S07]  /*11bf0*/  IMAD.MOV.U32 R6, RZ, RZ, R14 ;  /* 0x000000ffff067224 */ /* 0x000fce00078e000e */
[----:B------:R-:W-:Y:S05]  /*11c00*/  WARPSYNC.COLLECTIVE R15, `(.L_x_7008) ;  /* 0x000000000f087348 */ /* 0x000fea0003c00000 */
[----:B------:R0:W1:Y:S02]  /*11c10*/  SHFL.IDX P6, R14, R13, R12, R11 ;  /* 0x0000000c0d0e7389 */ /* 0x00006400000c000b */
[----:B01----:R-:W-:Y:S01]  /*11c20*/  ENDCOLLECTIVE ;  /* 0x000000000000791b */ /* 0x003fe20003800000 */
.L_x_7008:
        /* <DEDUP_REMOVED lines=18> */
.L_x_7009:
[----:B------:R-:W-:Y:S02]  /*11d50*/  IMAD.MOV.U32 R13, RZ, RZ, R0 ;  /* 0x000000ffff0d7224 */ /* 0x000fe400078e0000 */
[----:B------:R-:W-:-:S07]  /*11d60*/  IMAD.MOV.U32 R6, RZ, RZ, R14 ;  /* 0x000000ffff067224 */ /* 0x000fce00078e000e */
[----:B------:R-:W-:Y:S05]  /*11d70*/  WARPSYNC.COLLECTIVE R15, `(.L_x_7010) ;  /* 0x000000000f087348 */ /* 0x000fea0003c00000 */
[----:B------:R0:W1:Y:S02]  /*11d80*/  SHFL.IDX P6, R14, R13, R12, R11 ;  /* 0x0000000c0d0e7389 */ /* 0x00006400000c000b */
[----:B01----:R-:W-:Y:S01]  /*11d90*/  ENDCOLLECTIVE ;  /* 0x000000000000791b */ /* 0x003fe20003800000 */
.L_x_7010:
        /* <DEDUP_REMOVED lines=18> */
.L_x_7011:
[----:B------:R-:W-:Y:S02]  /*11ec0*/  IMAD.MOV.U32 R13, RZ, RZ, R0 ;  /* 0x000000ffff0d7224 */ /* 0x000fe400078e0000 */
[----:B------:R-:W-:-:S07]  /*11ed0*/  IMAD.MOV.U32 R6, RZ, RZ, R14 ;  /* 0x000000ffff067224 */ /* 0x000fce00078e000e */
[----:B------:R-:W-:Y:S05]  /*11ee0*/  WARPSYNC.COLLECTIVE R15, `(.L_x_7012) ;  /* 0x000000000f087348 */ /* 0x000fea0003c00000 */
[----:B------:R0:W1:Y:S02]  /*11ef0*/  SHFL.IDX P6, R14, R13, R12, R11 ;  /* 0x0000000c0d0e7389 */ /* 0x00006400000c000b */
[----:B01----:R-:W-:Y:S01]  /*11f00*/  ENDCOLLECTIVE ;  /* 0x000000000000791b */ /* 0x003fe20003800000 */
.L_x_7012:
        /* <DEDUP_REMOVED lines=18> */
.L_x_7013:
[----:B------:R-:W-:Y:S02]  /*12030*/  IMAD.MOV.U32 R13, RZ, RZ, R0 ;  /* 0x000000ffff0d7224 */ /* 0x000fe400078e0000 */
[----:B------:R-:W-:-:S07]  /*12040*/  IMAD.MOV.U32 R6, RZ, RZ, R14 ;  /* 0x000000ffff067224 */ /* 0x000fce00078e000e */
[----:B------:R-:W-:Y:S05]  /*12050*/  WARPSYNC.COLLECTIVE R15, `(.L_x_7014) ;  /* 0x000000000f087348 */ /* 0x000fea0003c00000 */
[----:B------:R0:W1:Y:S02]  /*12060*/  SHFL.IDX P6, R14, R13, R12, R11 ;  /* 0x0000000c0d0e7389 */ /* 0x00006400000c000b */
[----:B01----:R-:W-:Y:S01]  /*12070*/  ENDCOLLECTIVE ;  /* 0x000000000000791b */ /* 0x003fe20003800000 */
.L_x_7014:
        /* <DEDUP_REMOVED lines=18> */
.L_x_7015:
[----:B------:R-:W-:Y:S02]  /*121a0*/  IMAD.MOV.U32 R13, RZ, RZ, R0 ;  /* 0x000000ffff0d7224 */ /* 0x000fe400078e0000 */
[----:B------:R-:W-:-:S07]  /*121b0*/  IMAD.MOV.U32 R6, RZ, RZ, R14 ;  /* 0x000000ffff067224 */ /* 0x000fce00078e000e */
[----:B------:R-:W-:Y:S05]  /*121c0*/  WARPSYNC.COLLECTIVE R15, `(.L_x_7016) ;  /* 0x000000000f087348 */ /* 0x000fea0003c00000 */
[----:B------:R0:W1:Y:S02]  /*121d0*/  SHFL.IDX P6, R14, R13, R12, R11 ;  /* 0x0000000c0d0e7389 */ /* 0x00006400000c000b */
[----:B01----:R-:W-:Y:S01]  /*121e0*/  ENDCOLLECTIVE ;  /* 0x000000000000791b */ /* 0x003fe20003800000 */
.L_x_7016:
        /* <DEDUP_REMOVED lines=16> */
.L_x_7017:
[----:B------:R-:W-:Y:S02]  /*122f0*/  IMAD.MOV.U32 R13, RZ, RZ, R0 ;  /* 0x000000ffff0d7224 */ /* 0x000fe400078e0000 */
[----:B------:R-:W-:-:S07]  /*12300*/  IMAD.MOV.U32 R5, RZ, RZ, R14 ;  /* 0x000000ffff057224 */ /* 0x000fce00078e000e */
[----:B------:R-:W-:Y:S05]  /*12310*/  WARPSYNC.COLLECTIVE R15, `(.L_x_7018) ;  /* 0x000000000f087348 */ /* 0x000fea0003c00000 */
[----:B------:R0:W1:Y:S02]  /*12320*/  SHFL.IDX P6, R14, R13, R12, R11 ;  /* 0x0000000c0d0e7389 */ /* 0x00006400000c000b */
[----:B01----:R-:W-:Y:S01]  /*12330*/  ENDCOLLECTIVE ;  /* 0x000000000000791b */ /* 0x003fe20003800000 */
.L_x_7018:
[----:B------:R-:W-:Y:S01]  /*12340*/  IMAD.MOV.U32 R0, RZ, RZ, R14 ;  /* 0x000000ffff007224 */ /* 0x000fe200078e000e */
[----:B------:R-:W-:Y:S06]  /*12350*/  BRA `(.L_x_7019) ;  /* 0xffffffc4007c7947 */ /* 0x000fec000383ffff */
.L_x_6917:
[----:B0-----:R-:W-:-:S04]  /*12360*/  IMAD.U32 R3, RZ, RZ, UR36 ;  /* 0x00000024ff037e24 */ /* 0x001fc8000f8e00ff */
[----:B------:R0:W2:Y:S03]  /*12370*/  SYNCS.PHASECHK.TRANS64.TRYWAIT P0, [R3+URZ+0x34820], R0 ;  /* 0x03482000030075a7 */ /* 0x0000a6000800017f */
[----:B--2---:R-:W-:Y:S05]  /*12380*/  @!P0 NANOSLEEP.SYNCS 0x989680 ;  /* 0x009896800000895d */ /* 0x004fea0003900000 */
[----:B------:R-:W2:Y:S02]  /*12390*/  @!P0 SYNCS.PHASECHK.TRANS64 P0, [R3+URZ+0x34820], R0 ;  /* 0x03482000030085a7 */ /* 0x000ea4000800007f */
[----:B--2---:R-:W-:Y:S05]  /*123a0*/  @!P0 BRA `(.L_x_6917) ;  /* 0xfffffffc00ec8947 */ /* 0x004fea000383ffff */
[----:B------:R-:W-:Y:S05]  /*123b0*/  BRA `(.L_x_7020) ;  /* 0xffffffc400cc7947 */ /* 0x000fea000383ffff */
.L_x_6924:
[----:B--2---:R2:W3:Y:S02]  /*123c0*/  SYNCS.PHASECHK.TRANS64.TRYWAIT P0, [R3+URZ+0x34840], R2 ;  /* 0x03484002030075a7 */ /* 0x0044e4000800017f */
[----:B---3--:R-:W-:Y:S05]  /*123d0*/  @!P0 NANOSLEEP.SYNCS 0x989680 ;  /* 0x009896800000895d */ /* 0x008fea0003900000 */
[----:B------:R-:W3:Y:S02]  /*123e0*/  @!P0 SYNCS.PHASECHK.TRANS64 P0, [R3+URZ+0x34840], R2 ;  /* 0x03484002030085a7 */ /* 0x000ee4000800007f */
[----:B---3--:R-:W-:Y:S05]  /*123f0*/  @!P0 BRA `(.L_x_6924) ;  /* 0xfffffffc00f08947 */ /* 0x008fea000383ffff */
[----:B------:R-:W-:Y:S05]  /*12400*/  BRA `(.L_x_7021) ;  /* 0xffffffc8007c7947 */ /* 0x000fea000383ffff */
.L_x_6931:
[----:B0-----:R0:W1:Y:S02]  /*12410*/  SYNCS.PHASECHK.TRANS64.TRYWAIT P0, [R2+URZ+0x34860], R3 ;  /* 0x03486003020075a7 */ /* 0x001064000800017f */
[----:B-1----:R-:W-:Y:S05]  /*12420*/  @!P0 NANOSLEEP.SYNCS 0x989680 ;  /* 0x009896800000895d */ /* 0x002fea0003900000 */
[----:B------:R-:W1:Y:S02]  /*12430*/  @!P0 SYNCS.PHASECHK.TRANS64 P0, [R2+URZ+0x34860], R3 ;  /* 0x03486003020085a7 */ /* 0x000e64000800007f */
[----:B-1----:R-:W-:Y:S05]  /*12440*/  @!P0 BRA `(.L_x_6931) ;  /* 0xfffffffc00f08947 */ /* 0x002fea000383ffff */
[----:B------:R-:W-:Y:S05]  /*12450*/  BRA `(.L_x_7022) ;  /* 0xffffffcc00787947 */ /* 0x000fea000383ffff */
.L_x_6942:
[----:B-1----:R1:W2:Y:S02]  /*12460*/  SYNCS.PHASECHK.TRANS64.TRYWAIT P0, [R3+URZ+0x34840], R2 ;  /* 0x03484002030075a7 */ /* 0x0022a4000800017f */
[----:B--2---:R-:W-:Y:S05]  /*12470*/  @!P0 NANOSLEEP.SYNCS 0x989680 ;  /* 0x009896800000895d */ /* 0x004fea0003900000 */
[----:B------:R-:W2:Y:S02]  /*12480*/  @!P0 SYNCS.PHASECHK.TRANS64 P0, [R3+URZ+0x34840], R2 ;  /* 0x03484002030085a7 */ /* 0x000ea4000800007f */
[----:B--2---:R-:W-:Y:S05]  /*12490*/  @!P0 BRA `(.L_x_6942) ;  /* 0xfffffffc00f08947 */ /* 0x004fea000383ffff */
[----:B------:R-:W-:Y:S05]  /*124a0*/  BRA `(.L_x_7023) ;  /* 0xffffffd400187947 */ /* 0x000fea000383ffff */
.L_x_6949:
[----:B0-----:R0:W1:Y:S02]  /*124b0*/  SYNCS.PHASECHK.TRANS64.TRYWAIT P0, [R2+URZ+0x34860], R3 ;  /* 0x03486003020075a7 */ /* 0x001064000800017f */
[----:B-1----:R-:W-:Y:S05]  /*124c0*/  @!P0 NANOSLEEP.SYNCS 0x989680 ;  /* 0x009896800000895d */ /* 0x002fea0003900000 */
[----:B------:R-:W1:Y:S02]  /*124d0*/  @!P0 SYNCS.PHASECHK.TRANS64 P0, [R2+URZ+0x34860], R3 ;  /* 0x03486003020085a7 */ /* 0x000e64000800007f */
[----:B-1----:R-:W-:Y:S05]  /*124e0*/  @!P0 BRA `(.L_x_6949) ;  /* 0xfffffffc00f08947 */ /* 0x002fea000383ffff */
[----:B------:R-:W-:Y:S05]  /*124f0*/  BRA `(.L_x_7024) ;  /* 0xffffffd800147947 */ /* 0x000fea000383ffff */
.L_x_6959:
[----:B--2---:R2:W3:Y:S02]  /*12500*/  SYNCS.PHASECHK.TRANS64.TRYWAIT P0, [R3+URZ+0x34840], R2 ;  /* 0x03484002030075a7 */ /* 0x0044e4000800017f */
[----:B---3--:R-:W-:Y:S05]  /*12510*/  @!P0 NANOSLEEP.SYNCS 0x989680 ;  /* 0x009896800000895d */ /* 0x008fea0003900000 */
[----:B------:R-:W3:Y:S02]  /*12520*/  @!P0 SYNCS.PHASECHK.TRANS64 P0, [R3+URZ+0x34840], R2 ;  /* 0x03484002030085a7 */ /* 0x000ee4000800007f */
[----:B---3--:R-:W-:Y:S05]  /*12530*/  @!P0 BRA `(.L_x_6959) ;  /* 0xfffffffc00f08947 */ /* 0x008fea000383ffff */
[----:B------:R-:W-:Y:S05]  /*12540*/  BRA `(.L_x_7025) ;  /* 0xffffffdc008c7947 */ /* 0x000fea000383ffff */
.L_x_6966:
[----:B0-----:R0:W1:Y:S02]  /*12550*/  SYNCS.PHASECHK.TRANS64.TRYWAIT P0, [R2+URZ+0x34860], R5 ;  /* 0x03486005020075a7 */ /* 0x001064000800017f */
[----:B-1----:R-:W-:Y:S05]  /*12560*/  @!P0 NANOSLEEP.SYNCS 0x989680 ;  /* 0x009896800000895d */ /* 0x002fea0003900000 */
[----:B------:R-:W1:Y:S02]  /*12570*/  @!P0 SYNCS.PHASECHK.TRANS64 P0, [R2+URZ+0x34860], R5 ;  /* 0x03486005020085a7 */ /* 0x000e64000800007f */
[----:B-1----:R-:W-:Y:S05]  /*12580*/  @!P0 BRA `(.L_x_6966) ;  /* 0xfffffffc00f08947 */ /* 0x002fea000383ffff */
[----:B------:R-:W-:Y:S05]  /*12590*/  BRA `(.L_x_7026) ;  /* 0xffffffe000847947 */ /* 0x000fea000383ffff */
.L_x_6976:
[----:B0-----:R0:W3:Y:S02]  /*125a0*/  SYNCS.PHASECHK.TRANS64.TRYWAIT P0, [R0+URZ+0x34860], R3 ;  /* 0x03486003000075a7 */ /* 0x0010e4000800017f */
[----:B---3--:R-:W-:Y:S05]  /*125b0*/  @!P0 NANOSLEEP.SYNCS 0x989680 ;  /* 0x009896800000895d */ /* 0x008fea0003900000 */
[----:B------:R-:W3:Y:S02]  /*125c0*/  @!P0 SYNCS.PHASECHK.TRANS64 P0, [R0+URZ+0x34860], R3 ;  /* 0x03486003000085a7 */ /* 0x000ee4000800007f */
[----:B---3--:R-:W-:Y:S05]  /*125d0*/  @!P0 BRA `(.L_x_6976) ;  /* 0xfffffffc00f08947 */ /* 0x008fea000383ffff */
[----:B------:R-:W-:Y:S05]  /*125e0*/  BRA `(.L_x_7027) ;  /* 0xffffffe400987947 */ /* 0x000fea000383ffff */
.L_x_6984:
[----:B0-----:R0:W1:Y:S02]  /*125f0*/  SYNCS.PHASECHK.TRANS64.TRYWAIT P0, [R0+URZ+0x34820], R3 ;  /* 0x03482003000075a7 */ /* 0x001064000800017f */
[----:B-1----:R-:W-:Y:S05]  /*12600*/  @!P0 NANOSLEEP.SYNCS 0x989680 ;  /* 0x009896800000895d */ /* 0x002fea0003900000 */
[----:B------:R-:W1:Y:S02]  /*12610*/  @!P0 SYNCS.PHASECHK.TRANS64 P0, [R0+URZ+0x34820], R3 ;  /* 0x03482003000085a7 */ /* 0x000e64000800007f */
[----:B-1----:R-:W-:Y:S05]  /*12620*/  @!P0 BRA `(.L_x_6984) ;  /* 0xfffffffc00f08947 */ /* 0x002fea000383ffff */
[----:B------:R-:W-:Y:S05]  /*12630*/  BRA `(.L_x_7028) ;  /* 0xffffffe800dc7947 */ /* 0x000fea000383ffff */
.L_x_6985:
        /* <DEDUP_REMOVED lines=11> */
.L_x_7030:
[----:B------:R-:W-:Y:S05]  /*126f0*/  BSYNC B0 ;  /* 0x0000000000007941 */ /* 0x000fea0003800000 */
.L_x_7029:
[----:B------:R-:W-:Y:S05]  /*12700*/  BRA `(.L_x_7031) ;  /* 0xffffffe800c47947 */ /* 0x000fea000383ffff */
.L_x_6988:
[----:B------:R-:W-:Y:S01]  /*12710*/  BSSY B1, `(.L_x_7032) ;  /* 0x0000006000017945 */ /* 0x000fe20003800000 */
[----:B------:R-:W-:-:S07]  /*12720*/  IMAD.MOV.U32 R15, RZ, RZ, -0x1 ;  /* 0xffffffffff0f7424 */ /* 0x000fce00078e00ff */
[----:B012---:R-:W-:Y:S05]  /*12730*/  WARPSYNC.COLLECTIVE R15, `(.L_x_7033) ;  /* 0x000000000f0c7348 */ /* 0x007fea0003c00000 */
[----:B------:R-:W-:Y:S02]  /*12740*/  ELECT P6, UR62, PT ;  /* 0x00000000003e782f */ /* 0x000fe400038c0000 */
[----:B------:R-:W-:Y:S01]  /*12750*/  MOV R14, UR62 ;  /* 0x0000003e000e7c02 */ /* 0x000fe20008000f00 */
[----:B012---:R-:W-:Y:S10]  /*12760*/  ENDCOLLECTIVE ;  /* 0x000000000000791b */ /* 0x007ff40003800000 */
.L_x_7033:
[----:B------:R-:W-:Y:S05]  /*12770*/  BSYNC B1 ;  /* 0x0000000000017941 */ /* 0x000fea0003800000 */
.L_x_7032:
[----:B------:R-:W-:Y:S05]  /*12780*/  BRA `(.L_x_7034) ;  /* 0xffffffe800bc7947 */ /* 0x000fea000383ffff */
.L_x_6990:
[----:B0-----:R0:W1:Y:S02]  /*12790*/  SYNCS.PHASECHK.TRANS64.TRYWAIT P0, [R6+URZ], R5 ;  /* 0x00000005060075a7 */ /* 0x001064000800017f */
[----:B-1----:R-:W-:Y:S05]  /*127a0*/  @!P0 NANOSLEEP.SYNCS 0x989680 ;  /* 0x009896800000895d */ /* 0x002fea0003900000 */
[----:B------:R-:W1:Y:S02]  /*127b0*/  @!P0 SYNCS.PHASECHK.TRANS64 P0, [R6+URZ], R5 ;  /* 0x00000005060085a7 */ /* 0x000e64000800007f */
[----:B-1----:R-:W-:Y:S05]  /*127c0*/  @!P0 BRA `(.L_x_6990) ;  /* 0xfffffffc00f08947 */ /* 0x002fea000383ffff */
[----:B------:R-:W-:Y:S05]  /*127d0*/  BRA `(.L_x_7035) ;  /* 0xffffffe800f47947 */ /* 0x000fea000383ffff */
.L_x_6991:
[----:B-1----:R1:W3:Y:S02]  /*127e0*/  SYNCS.PHASECHK.TRANS64.TRYWAIT P0, [R7+URZ], R2 ;  /* 0x00000002070075a7 */ /* 0x0022e4000800017f */
[----:B---3--:R-:W-:Y:S05]  /*127f0*/  @!P0 NANOSLEEP.SYNCS 0x989680 ;  /* 0x009896800000895d */ /* 0x008fea0003900000 */
[----:B------:R-:W3:Y:S02]  /*12800*/  @!P0 SYNCS.PHASECHK.TRANS64 P0, [R7+URZ], R2 ;  /* 0x00000002070085a7 */ /* 0x000ee4000800007f */
[----:B---3--:R-:W-:Y:S05]  /*12810*/  @!P0 BRA `(.L_x_6991) ;  /* 0xfffffffc00f08947 */ /* 0x008fea000383ffff */
[----:B------:R-:W-:Y:S05]  /*12820*/  BRA `(.L_x_7036) ;  /* 0xffffffe800e87947 */ /* 0x000fea000383ffff */
.L_x_6993:
[----:B---3--:R3:W4:Y:S02]  /*12830*/  SYNCS.PHASECHK.TRANS64.TRYWAIT P0, [R4+URZ], R5 ;  /* 0x00000005040075a7 */ /* 0x008724000800017f */
[----:B----4-:R-:W-:Y:S05]  /*12840*/  @!P0 NANOSLEEP.SYNCS 0x989680 ;  /* 0x009896800000895d */ /* 0x010fea0003900000 */
[----:B------:R-:W4:Y:S02]  /*12850*/  @!P0 SYNCS.PHASECHK.TRANS64 P0, [R4+URZ], R5 ;  /* 0x00000005040085a7 */ /* 0x000f24000800007f */
[----:B----4-:R-:W-:Y:S05]  /*12860*/  @!P0 BRA `(.L_x_6993) ;  /* 0xfffffffc00f08947 */ /* 0x010fea000383ffff */
[----:B------:R-:W-:Y:S05]  /*12870*/  BRA `(.L_x_7037) ;  /* 0xffffffe800ec7947 */ /* 0x000fea000383ffff */
.L_x_7038:
        /* <DEDUP_REMOVED lines=16> */
.L_x_15314:


//--------------------- .text._ZN7cutlass13device_kernelIN5flash11enable_sm90INS1_16FlashAttnFwdSm90INS1_25CollectiveMainloopFwdSm90ILi2EN4cute5tupleIJNS5_1CILi1EEES8_S8_EEENS6_IJNS7_ILi128EEENS7_ILi176EEESA_EEELi128ENS_10bfloat16_tEfNS_4arch4Sm90ELb0ELb0ELb0ELb1ELb0ELb0ELb0ELb1ELb1ELb1ELb0ELb0EEENS1_21CollectiveEpilogueFwdINS6_IJSA_SA_SB_EEES9_SD_SF_Li256ELb1ELb1ELb0ELb0EEENS1_36VarlenDynamicPersistentTileSchedulerILi128ELi176ELi256ELi128ELb0ELb1ELb1ELb0ELb1ELb1EEEEEEEEEvNT_6ParamsE --------------------------
	.section	.text._ZN7cutlass13device_kernelIN5flash11enable_sm90INS1_16FlashAttnFwdSm90INS1_25CollectiveMainloopFwdSm90ILi2EN4cute5tupleIJNS5_1CILi1EEES8_S8_EEENS6_IJNS7_ILi128EEENS7_ILi176EEESA_EEELi128ENS_10bfloat16_tEfNS_4arch4Sm90ELb0ELb0ELb0ELb1ELb0ELb0ELb0ELb1ELb1ELb1ELb0ELb0EEENS1_21CollectiveEpilogueFwdINS6_IJSA_SA_SB_EEES9_SD_SF_Li256ELb1ELb1ELb0ELb0EEENS1_36VarlenDynamicPersistentTileSchedulerILi128ELi176ELi256ELi128ELb0ELb1ELb1ELb0ELb1ELb1EEEEEEEEEvNT_6ParamsE,"ax",@progbits
	.align	128
.text._ZN7cutlass13device_kernelIN5flash11enable_sm90INS1_16FlashAttnFwdSm90INS1_25CollectiveMainloopFwdSm90ILi2EN4cute5tupleIJNS5_1CILi1EEES8_S8_EEENS6_IJNS7_ILi128EEENS7_ILi176EEESA_EEELi128ENS_10bfloat16_tEfNS_4arch4Sm90ELb0ELb0ELb0ELb1ELb0ELb0ELb0ELb1ELb1ELb1ELb0ELb0EEENS1_21CollectiveEpilogueFwdINS6_IJSA_SA_SB_EEES9_SD_SF_Li256ELb1ELb1ELb0ELb0EEENS1_36VarlenDynamicPersistentTileSchedulerILi128ELi176ELi256ELi128ELb0ELb1ELb1ELb0ELb1ELb1EEEEEEEEEvNT_6ParamsE:
        .type           _ZN7cutlass13device_kernelIN5flash11enable_sm90INS1_16FlashAttnFwdSm90INS1_25CollectiveMainloopFwdSm90ILi2EN4cute5tupleIJNS5_1CILi1EEES8_S8_EEENS6_IJNS7_ILi128EEENS7_ILi176EEESA_EEELi128ENS_10bfloat16_tEfNS_4arch4Sm90ELb0ELb0ELb0ELb1ELb0ELb0ELb0ELb1ELb1ELb1ELb0ELb0EEENS1_21CollectiveEpilogueFwdINS6_IJSA_SA_SB_EEES9_SD_SF_Li256ELb1ELb1ELb0ELb0EEENS1_36VarlenDynamicPersistentTileSchedulerILi128ELi176ELi256ELi128ELb0ELb1ELb1ELb0ELb1ELb1EEEEEEEEEvNT_6ParamsE,@function
        .size           _ZN7cutlass13device_kernelIN5flash11enable_sm90INS1_16FlashAttnFwdSm90INS1_25CollectiveMainloopFwdSm90ILi2EN4cute5tupleIJNS5_1CILi1EEES8_S8_EEENS6_IJNS7_ILi128EEENS7_ILi176EEESA_EEELi128ENS_10bfloat16_tEfNS_4arch4Sm90ELb0ELb0ELb0ELb1ELb0ELb0ELb0ELb1ELb1ELb1ELb0ELb0EEENS1_21CollectiveEpilogueFwdINS6_IJSA_SA_SB_EEES9_SD_SF_Li256ELb1ELb1ELb0ELb0EEENS1_36VarlenDynamicPersistentTileSchedulerILi128ELi176ELi256ELi128ELb0ELb1ELb1ELb0ELb1ELb1EEEEEEEEEvNT_6ParamsE,(.L_x_15315 - _ZN7cutlass13device_kernelIN5flash11enable_sm90INS1_16FlashAttnFwdSm90INS1_25CollectiveMainloopFwdSm90ILi2EN4cute5tupleIJNS5_1CILi1EEES8_S8_EEENS6_IJNS7_ILi128EEENS7_ILi176EEESA_EEELi128ENS_10bfloat16_tEfNS_4arch4Sm90ELb0ELb0ELb0ELb1ELb0ELb0ELb0ELb1ELb1ELb1ELb0ELb0EEENS1_21CollectiveEpilogueFwdINS6_IJSA_SA_SB_EEES9_SD_SF_Li256ELb1ELb1ELb0ELb0EEENS1_36VarlenDynamicPersistentTileSchedulerILi128ELi176ELi256ELi128ELb0ELb1ELb1ELb0ELb1ELb1EEEEEEEEEvNT_6ParamsE)
        .other          _ZN7cutlass13device_kernelIN5flash11enable_sm90INS1_16FlashAttnFwdSm90INS1_25CollectiveMainloopFwdSm90ILi2EN4cute5tupleIJNS5_1CILi1EEES8_S8_EEENS6_IJNS7_ILi128EEENS7_ILi176EEESA_EEELi128ENS_10bfloat16_tEfNS_4arch4Sm90ELb0ELb0ELb0ELb1ELb0ELb0ELb0ELb1ELb1ELb1ELb0ELb0EEENS1_21CollectiveEpilogueFwdINS6_IJSA_SA_SB_EEES9_SD_SF_Li256ELb1ELb1ELb0ELb0EEENS1_36VarlenDynamicPersistentTileSchedulerILi128ELi176ELi256ELi128ELb0ELb1ELb1ELb0ELb1ELb1EEEEEEEEEvNT_6ParamsE,@"STO_CUDA_ENTRY STV_DEFAULT"
_ZN7cutlass13device_kernelIN5flash11enable_sm90INS1_16FlashAttnFwdSm90INS1_25CollectiveMainloopFwdSm90ILi2EN4cute5tupleIJNS5_1CILi1EEES8_S8_EEENS6_IJNS7_ILi128EEENS7_ILi176EEESA_EEELi128ENS_10bfloat16_tEfNS_4arch4Sm90ELb0ELb0ELb0ELb1ELb0ELb0ELb0ELb1ELb1ELb1ELb0ELb0EEENS1_21CollectiveEpilogueFwdINS6_IJSA_SA_SB_EEES9_SD_SF_Li256ELb1ELb1ELb0ELb0EEENS1_36VarlenDynamicPersistentTileSchedulerILi128ELi176ELi256ELi128ELb0ELb1ELb1ELb0ELb1ELb1EEEEEEEEEvNT_6ParamsE:
        /* <DEDUP_REMOVED lines=17> */
.L_x_7040:
[----:B------:R-:W-:Y:S05]  /*0110*/  BSYNC B0 ;  /* 0x0000000000007941 */ /* 0x000fea0003800000 */
.L_x_7039:
        /* <DEDUP_REMOVED lines=40> */
.L_x_7041:
        /* <DEDUP_REMOVED lines=22> */
.L_x_7042:
        /* <DEDUP_REMOVED lines=18> */
.L_x_7043:
        /* <DEDUP_REMOVED lines=22> */
.L_x_7044:
        /* <DEDUP_REMOVED lines=22> */
.L_x_7045:
[----:B--2---:R-:W-:Y:S01]  /*08e0*/  ISETP.NE.AND P0, PT, R2, RZ, PT ;  /* 0x000000ff0200720c */ /* 0x004fe20003f05270 */
[----:B------:R-:W-:Y:S01]  /*08f0*/  IMAD.MOV.U32 R2, RZ, RZ, 0x1 ;  /* 0x00000001ff027424 */ /* 0x000fe200078e00ff */
[----:B------:R-:W-:Y:S01]  /*0900*/  NOP ;  /* 0x0000000000007918 */ /* 0x000fe20000000000 */
[----:B------:R-:W-:-:S03]  /*0910*/  ULDC.64 UR60, c[0x0][0x208] ;  /* 0x00008200003c7ab9 */ /* 0x000fc60000000a00 */
[----:B------:R-:W-:-:S05]  /*0920*/  SEL R2, R2, 0x2, !P0 ;  /* 0x0000000202027807 */ /* 0x000fca0004000000 */
[----:B------:R2:W-:Y:S01]  /*0930*/  STL [R1+0x58], R2 ;  /* 0x0000580201007387 */ /* 0x0005e20000100800 */
[----:B01-34-:R-:W-:Y:S06]  /*0940*/  BAR.SYNC.DEFER_BLOCKING 0x0 ;  /* 0x0000000000007b1d */ /* 0x01bfec0000010000 */
[----:B------:R-:W-:Y:S05]  /*0950*/  @!P0 BRA `(.L_x_7046) ;  /* 0x000000d000fc8947 */ /* 0x000fea0003800000 */
.L_x_7047:
[----:B------:R-:W-:-:S08]  /*0960*/  NOP ;  /* 0x0000000000007918 */ /* 0x000fd00000000000 */
[----:B------:R-:W0:Y:S02]  /*0970*/  USETMAXREG.TRY_ALLOC.CTAPOOL UP0, 0xf0 ;  /* 0x000000f0000079c8 */ /* 0x000e240008000600 */
[----:B0-----:R-:W-:-:S13]  /*0980*/  PLOP3.LUT P0, PT, PT, PT, UP0, 0x80, 0x0 ;  /* 0x000000000000781c */ /* 0x001fda0003f0f008 */
[----:B------:R-:W-:Y:S05]  /*0990*/  @!P0 BRA `(.L_x_7047) ;  /* 0xfffffffc00f08947 */ /* 0x000fea000383ffff */
[----:B--2---:R-:W0:Y:S01]  /*09a0*/  S2R R2, SR_TID.X ;  /* 0x0000000000027919 */ /* 0x004e220000002100 */
[----:B------:R-:W1:Y:S01]  /*09b0*/  S2UR UR5, SR_CgaCtaId ;  /* 0x00000000000579c3 */ /* 0x000e620000008800 */
[----:B------:R-:W-:-:S07]  /*09c0*/  UMOV UR4, 0x400 ;  /* 0x0000040000047882 */ /* 0x000fce0000000000 */
[----:B------:R-:W-:Y:S06]  /*09d0*/  BAR.ARV 0x8, 0x180 ;  /* 0x0206000000007b1d */ /* 0x000fec0000002000 */
[----:B-1----:R-:W-:Y:S01]  /*09e0*/  ULEA UR4, UR5, UR4, 0x18 ;  /* 0x0000000405047291 */ /* 0x002fe2000f8ec03f */
[----:B0-----:R-:W-:-:S04]  /*09f0*/  LOP3.LUT R0, R2, 0xffffff80, RZ, 0xc0, !PT ;  /* 0xffffff8002007812 */ /* 0x001fc800078ec0ff */
[----:B------:R-:W-:-:S13]  /*0a00*/  ISETP.NE.AND P0, PT, R0, 0x80, PT ;  /* 0x000000800000780c */ /* 0x000fda0003f05270 */
[----:B------:R-:W-:Y:S08]  /*0a10*/  @!P0 BAR.ARV 0x9, 0x100 ;  /* 0x0244000000008b1d */ /* 0x000ff00000002000 */
[----:B------:R-:W-:Y:S06]  /*0a20*/  BAR.SYNC.DEFER_BLOCKING 0x5, 0x180 ;  /* 0x0146000000007b1d */ /* 0x000fec0000010000 */
[----:B------:R-:W0:Y:S01]  /*0a30*/  LDS.128 R44, [UR4+0x348d0] ;  /* 0x0348d004ff2c7984 */ /* 0x000e220008000c00 */
[----:B------:R-:W-:Y:S01]  /*0a40*/  ULDC UR4, c[0x0][0xc3c] ;  /* 0x00030f0000047ab9 */ /* 0x000fe20000000800 */
[----:B------:R-:W-:Y:S06]  /*0a50*/  BAR.ARV 0x4, 0x180 ;  /* 0x0106000000007b1d */ /* 0x000fec0000002000 */
[----:B0-----:R-:W-:-:S13]  /*0a60*/  ISETP.GE.AND P0, PT, R47, UR4, PT ;  /* 0x000000042f007c0c */ /* 0x001fda000bf06270 */
[----:B------:R-:W-:Y:S05]  /*0a70*/  @P0 EXIT ;  /* 0x000000000000094d */ /* 0x000fea0003800000 */
[----:B------:R-:W2:Y:S01]  /*0a80*/  LDL.LU R10, [R1+0x58] ;  /* 0x00005800010a7983 */ /* 0x000ea20000300800 */
[----:B------:R-:W-:-:S05]  /*0a90*/  VIADD R234, R2, 0xffffff80 ;  /* 0xffffff8002ea7836 */ /* 0x000fca0000000000 */
[----:B------:R-:W-:-:S04]  /*0aa0*/  SHF.R.S32.HI R3, RZ, 0x1f, R234 ;  /* 0x0000001fff037819 */ /* 0x000fc800000114ea */
[CC--:B------:R-:W-:Y:S02]  /*0ab0*/  LEA.HI R0, R3.reuse, R234.reuse, RZ, 0x7 ;  /* 0x000000ea03007211 */ /* 0x0c0fe400078f38ff */
[CC--:B------:R-:W-:Y:S02]  /*0ac0*/  LEA.HI R2, R3.reuse, R234.reuse, RZ, 0x4 ;  /* 0x000000ea03027211 */ /* 0x0c0fe400078f20ff */
[----:B------:R-:W-:Y:S02]  /*0ad0*/  LOP3.LUT R5, R0, 0xffffff80, RZ, 0xc0, !PT ;  /* 0xffffff8000057812 */ /* 0x000fe400078ec0ff */
[----:B------:R-:W-:Y:S02]  /*0ae0*/  LEA.HI R4, R3, R234, RZ, 0x5 ;  /* 0x000000ea03047211 */ /* 0x000fe400078f28ff */
[----:B------:R-:W-:Y:S01]  /*0af0*/  SHF.R.S32.HI R7, RZ, 0x4, R2 ;  /* 0x00000004ff077819 */ /* 0x000fe20000011402 */
[----:B------:R-:W-:Y:S01]  /*0b00*/  IMAD.IADD R226, R234, 0x1, -R5 ;  /* 0x00000001eae27824 */ /* 0x000fe200078e0a05 */
[----:B------:R-:W-:Y:S01]  /*0b10*/  LOP3.LUT R5, R2, 0x3fffff0, RZ, 0xc0, !PT ;  /* 0x03fffff002057812 */ /* 0x000fe200078ec0ff */
[----:B------:R-:W-:Y:S01]  /*0b20*/  IMAD.SHL.U32 R4, R4, 0x20, RZ ;  /* 0x0000002004047824 */ /* 0x000fe200078e00ff */
[----:B------:R-:W-:-:S02]  /*0b30*/  LEA.HI R2, R2, R7, RZ, 0x1 ;  /* 0x0000000702027211 */ /* 0x000fc400078f08ff */
[----:B------:R-:W-:Y:S01]  /*0b40*/  SHF.R.S32.HI R9, RZ, 0x1f, R226 ;  /* 0x0000001fff097819 */ /* 0x000fe200000114e2 */
[----:B------:R-:W-:Y:S01]  /*0b50*/  IMAD.IADD R5, R234, 0x1, -R5 ;  /* 0x00000001ea057824 */ /* 0x000fe200078e0a05 */
[----:B------:R-:W-:Y:S02]  /*0b60*/  LOP3.LUT R4, R4, 0xfffffc00, RZ, 0xc0, !PT ;  /* 0xfffffc0004047812 */ /* 0x000fe400078ec0ff */
[----:B------:R-:W-:Y:S02]  /*0b70*/  LOP3.LUT R2, R2, 0x1ffffffe, RZ, 0xc0, !PT ;  /* 0x1ffffffe02027812 */ /* 0x000fe400078ec0ff */
[----:B------:R-:W-:Y:S01]  /*0b80*/  LEA.HI R6, R9, R226, RZ, 0x2 ;  /* 0x000000e209067211 */ /* 0x000fe200078f10ff */
[----:B------:R-:W-:Y:S02]  /*0b90*/  IMAD R5, R5, 0x40, R4 ;  /* 0x0000004005057824 */ /* 0x000fe400078e0204 */
[----:B------:R-:W-:Y:S01]  /*0ba0*/  IMAD.IADD R2, R7, 0x1, -R2 ;  /* 0x0000000107027824 */ /* 0x000fe200078e0a02 */
[----:B------:R-:W-:-:S02]  /*0bb0*/  LEA.HI R4, R3, R234, RZ, 0x2 ;  /* 0x000000ea03047211 */ /* 0x000fc400078f10ff */
[--C-:B------:R-:W-:Y:S01]  /*0bc0*/  SHF.R.S32.HI R8, RZ, 0x2, R6.reuse ;  /* 0x00000002ff087819 */ /* 0x100fe20000011406 */
[----:B------:R-:W-:Y:S01]  /*0bd0*/  IMAD R231, R2, 0x8, R5 ;  /* 0x0000000802e77824 */ /* 0x000fe200078e0205 */
[----:B------:R-:W-:Y:S02]  /*0be0*/  SHF.R.S32.HI R11, RZ, 0x1f, R6 ;  /* 0x0000001fff0b7819 */ /* 0x000fe40000011406 */
[----:B------:R-:W-:Y:S02]  /*0bf0*/  LOP3.LUT R5, R6, 0x7ffffffc, RZ, 0xc0, !PT ;  /* 0x7ffffffc06057812 */ /* 0x000fe400078ec0ff */
[----:B------:R-:W-:Y:S02]  /*0c00*/  LOP3.LUT R7, R4, 0xfffffffc, RZ, 0xc0, !PT ;  /* 0xfffffffc04077812 */ /* 0x000fe400078ec0ff */
[----:B------:R-:W-:Y:S02]  /*0c10*/  LEA.HI R3, R3, R234, RZ, 0x3 ;  /* 0x000000ea03037211 */ /* 0x000fe400078f18ff */
[----:B------:R-:W-:-:S02]  /*0c20*/  LEA.HI R11, R11, R8, RZ, 0x3 ;  /* 0x000000080b0b7211 */ /* 0x000fc400078f18ff */
[----:B------:R-:W-:Y:S01]  /*0c30*/  SHF.R.S32.HI R227, RZ, 0x7, R0 ;  /* 0x00000007ffe37819 */ /* 0x000fe20000011400 */
[----:B------:R-:W-:Y:S01]  /*0c40*/  IMAD.IADD R229, R226, 0x1, -R5 ;  /* 0x00000001e2e57824 */ /* 0x000fe200078e0a05 */
[----:B------:R-:W-:Y:S01]  /*0c50*/  LOP3.LUT R5, R3, 0xfffffff8, RZ, 0xc0, !PT ;  /* 0xfffffff803057812 */ /* 0x000fe200078ec0ff */
[----:B------:R-:W-:Y:S01]  /*0c60*/  IMAD.IADD R7, R234, 0x1, -R7 ;  /* 0x00000001ea077824 */ /* 0x000fe200078e0a07 */
[----:B------:R-:W-:Y:S02]  /*0c70*/  LOP3.LUT R11, R11, 0xfffffff8, RZ, 0xc0, !PT ;  /* 0xfffffff80b0b7812 */ /* 0x000fe400078ec0ff */
[----:B------:R-:W-:Y:S02]  /*0c80*/  LEA.HI R9, R9, R226, RZ, 0x5 ;  /* 0x000000e209097211 */ /* 0x000fe400078f28ff */
[----:B------:R-:W-:Y:S01]  /*0c90*/  LEA.HI R0, R0, R227, RZ, 0x1 ;  /* 0x000000e300007211 */ /* 0x000fe200078f08ff */
[----:B------:R-:W-:Y:S01]  /*0ca0*/  IMAD.IADD R220, R234, 0x1, -R5 ;  /* 0x00000001eadc7824 */ /* 0x000fe200078e0a05 */
[----:B------:R-:W-:Y:S01]  /*0cb0*/  LEA.HI R2, R7, R7, RZ, 0x1 ;  /* 0x0000000707027211 */ /* 0x000fe200078f08ff */
[----:B------:R-:W-:Y:S01]  /*0cc0*/  IMAD.IADD R8, R8, 0x1, -R11 ;  /* 0x0000000108087824 */ /* 0x000fe200078e0a0b */
[----:B------:R-:W-:-:S02]  /*0cd0*/  SHF.R.S32.HI R9, RZ, 0x5, R9 ;  /* 0x00000005ff097819 */ /* 0x000fc40000011409 */
[----:B------:R-:W-:Y:S01]  /*0ce0*/  LOP3.LUT R0, R0, 0x3fffffe, RZ, 0xc0, !PT ;  /* 0x03fffffe00007812 */ /* 0x000fe200078ec0ff */
[----:B------:R-:W-:Y:S01]  /*0cf0*/  IMAD.SHL.U32 R17, R220, 0x8, RZ ;  /* 0x00000008dc117824 */ /* 0x000fe200078e00ff */
[----:B------:R-:W-:Y:S01]  /*0d00*/  LOP3.LUT R2, R2, 0x1ffffffe, RZ, 0xc0, !PT ;  /* 0x1ffffffe02027812 */ /* 0x000fe200078ec0ff */
[----:B------:R-:W-:Y:S02]  /*0d10*/  IMAD R9, R9, 0x10, R8 ;  /* 0x0000001009097824 */ /* 0x000fe400078e0208 */
[----:B------:R-:W-:Y:S02]  /*0d20*/  IMAD.IADD R0, R227, 0x1, -R0 ;  /* 0x00000001e3007824 */ /* 0x000fe400078e0a00 */
[----:B------:R-:W-:Y:S02]  /*0d30*/  VIADD R22, R17, 0x40 ;  /* 0x0000004011167836 */ /* 0x000fe40000000000 */
[----:B------:R-:W-:Y:S02]  /*0d40*/  IMAD.MOV.U32 R4, RZ, RZ, -0x2 ;  /* 0xfffffffeff047424 */ /* 0x000fe400078e00ff */
[----:B------:R-:W-:-:S02]  /*0d50*/  IMAD.IADD R7, R7, 0x1, -R2 ;  /* 0x0000000107077824 */ /* 0x000fc400078e0a02 */
[----:B------:R-:W-:Y:S01]  /*0d60*/  IMAD R228, R0, 0x40, R9 ;  /* 0x0000004000e47824 */ /* 0x000fe200078e0209 */
[----:B------:R-:W-:Y:S01]  /*0d70*/  SHF.R.S32.HI R224, RZ, 0x3, R3 ;  /* 0x00000003ffe07819 */ /* 0x000fe20000011403 */
[----:B------:R-:W-:Y:S01]  /*0d80*/  IMAD R229, R229, R4, 0xb0 ;  /* 0x000000b0e5e57424 */ /* 0x000fe200078e0204 */
[----:B------:R-:W-:Y:S01]  /*0d90*/  SHF.R.S32.HI R233, RZ, 0x1f, R17 ;  /* 0x0000001fffe97819 */ /* 0x000fe20000011411 */
[----:B------:R-:W-:Y:S01]  /*0da0*/  IMAD.MOV.U32 R225, RZ, RZ, RZ ;  /* 0x000000ffffe17224 */ /* 0x000fe200078e00ff */
[----:B------:R-:W-:Y:S01]  /*0db0*/  SHF.R.S32.HI R232, RZ, 0x1f, R22 ;  /* 0x0000001fffe87819 */ /* 0x000fe20000011416 */
[----:B------:R-:W-:Y:S02]  /*0dc0*/  IMAD.MOV.U32 R16, RZ, RZ, RZ ;  /* 0x000000ffff107224 */ /* 0x000fe400078e00ff */
[----:B------:R-:W-:Y:S02]  /*0dd0*/  IMAD.MOV.U32 R2, RZ, RZ, RZ ;  /* 0x000000ffff027224 */ /* 0x000fe400078e00ff */
[----:B------:R-:W-:Y:S01]  /*0de0*/  IMAD R230, R7, 0x8, R228 ;  /* 0x0000000807e67824 */ /* 0x000fe200078e02e4 */
[----:B--2---:R-:W-:-:S07]  /*0df0*/  LOP3.LUT R19, R10, 0x1, RZ, 0xfc, !PT ;  /* 0x000000010a137812 */ /* 0x004fce00078efcff */
.L_x_7090:
        /* <DEDUP_REMOVED lines=35> */
.L_x_7048:
[----:B-----5:R-:W-:Y:S01]  /*1030*/  IMAD.IADD R80, R80, 0x1, -R3 ;  /* 0x0000000150507824 */ /* 0x020fe200078e0a03 */
[----:B------:R-:W-:Y:S01]  /*1040*/  PLOP3.LUT P0, PT, PT, PT, PT, 0x80, 0x0 ;  /* 0x000000000000781c */ /* 0x000fe20003f0f070 */
[----:B------:R-:W-:Y:S01]  /*1050*/  IMAD.MOV.U32 R222, RZ, RZ, R45 ;  /* 0x000000ffffde7224 */ /* 0x000fe200078e002d */
[----:B------:R-:W-:Y:S01]  /*1060*/  CS2R R34, SRZ ;  /* 0x0000000000227805 */ /* 0x000fe2000001ff00 */
[C---:B------:R-:W-:Y:S01]  /*1070*/  VIADD R0, R80.reuse, 0xaf ;  /* 0x000000af50007836 */ /* 0x040fe20000000000 */
[----:B------:R-:W-:Y:S01]  /*1080*/  ISETP.GE.AND P1, PT, R80, 0x1, PT ;  /* 0x000000015000780c */ /* 0x000fe20003f26270 */
[----:B------:R-:W-:Y:S01]  /*1090*/  IMAD.MOV.U32 R221, RZ, RZ, R46 ;  /* 0x000000ffffdd7224 */ /* 0x000fe200078e002e */
[----:B------:R-:W-:Y:S01]  /*10a0*/  CS2R R36, SRZ ;  /* 0x0000000000247805 */ /* 0x000fe2000001ff00 */
[----:B------:R-:W-:Y:S01]  /*10b0*/  IMAD.HI R0, R0, 0x2e8ba2e9, RZ ;  /* 0x2e8ba2e900007827 */ /* 0x000fe200078e02ff */
[----:B------:R-:W-:Y:S02]  /*10c0*/  CS2R R38, SRZ ;  /* 0x0000000000267805 */ /* 0x000fe4000001ff00 */
[----:B------:R-:W-:-:S02]  /*10d0*/  CS2R R40, SRZ ;  /* 0x0000000000287805 */ /* 0x000fc4000001ff00 */
[----:B------:R-:W-:Y:S01]  /*10e0*/  CS2R R42, SRZ ;  /* 0x00000000002a7805 */ /* 0x000fe2000001ff00 */
[----:B------:R-:W-:Y:S01]  /*10f0*/  IMAD.MOV.U32 R87, RZ, RZ, RZ ;  /* 0x000000ffff577224 */ /* 0x000fe200078e00ff */
[----:B------:R-:W-:Y:S02]  /*1100*/  SHF.R.U32.HI R3, RZ, 0x1f, R0 ;  /* 0x0000001fff037819 */ /* 0x000fe40000011600 */
[----:B------:R-:W-:Y:S02]  /*1110*/  CS2R R48, SRZ ;  /* 0x0000000000307805 */ /* 0x000fe4000001ff00 */
[----:B------:R-:W-:Y:S02]  /*1120*/  CS2R R50, SRZ ;  /* 0x0000000000327805 */ /* 0x000fe4000001ff00 */
[----:B------:R-:W-:Y:S02]  /*1130*/  CS2R R52, SRZ ;  /* 0x0000000000347805 */ /* 0x000fe4000001ff00 */
[----:B------:R-:W-:Y:S01]  /*1140*/  LEA.HI.SX32 R120, R0, R3, 0x1b ;  /* 0x0000000300787211 */ /* 0x000fe200078fdaff */
[----:B------:R-:W-:Y:S01]  /*1150*/  IMAD.MOV.U32 R3, RZ, RZ, RZ ;  /* 0x000000ffff037224 */ /* 0x000fe200078e00ff */
        /* <DEDUP_REMOVED lines=21> */
[----:B------:R-:W-:-:S02]  /*12b0*/  CS2R R104, SRZ ;  /* 0x0000000000687805 */ /* 0x000fc4000001ff00 */
[----:B0-----:R-:W-:Y:S01]  /*12c0*/  CS2R R6, SRZ ;  /* 0x0000000000067805 */ /* 0x001fe2000001ff00 */
[----:B------:R-:W-:Y:S02]  /*12d0*/  IMAD.MOV.U32 R8, RZ, RZ, RZ ;  /* 0x000000ffff087224 */ /* 0x000fe400078e00ff */
[----:B------:R-:W-:Y:S02]  /*12e0*/  IMAD.MOV.U32 R10, RZ, RZ, RZ ;  /* 0x000000ffff0a7224 */ /* 0x000fe400078e00ff */
        /* <DEDUP_REMOVED lines=11> */
[----:B------:R-:W-:Y:S01]  /*13a0*/  IMAD.U32 R18, RZ, RZ, UR7 ;  /* 0x00000007ff127e24 */ /* 0x000fe2000f8e00ff */
[----:B------:R-:W-:Y:S01]  /*13b0*/  PLOP3.LUT P0, PT, PT, PT, UP0, 0x80, 0x0 ;  /* 0x000000000000781c */ /* 0x000fe20003f0f008 */
        /* <DEDUP_REMOVED lines=22> */
.L_x_7050:
        /* <DEDUP_REMOVED lines=12> */
.L_x_7212:
[----:B------:R-:W-:Y:S05]  /*15e0*/  BSYNC B0 ;  /* 0x0000000000007941 */ /* 0x000fea0003800000 */
.L_x_7051:
[----:B------:R-:W-:Y:S05]  /*15f0*/  @!P0 BRA `(.L_x_7053) ;  /* 0x0000000000048947 */ /* 0x000fea0003800000 */
[----:B------:R-:W-:Y:S01]  /*1600*/  BPT.TRAP 0x1 ;  /* 0x000000040000795c */ /* 0x000fe20000300000 */
.L_x_7053:
[----:B------:R-:W-:Y:S01]  /*1610*/  IMAD R12, R2, 0x8, R0 ;  /* 0x00000008020c7824 */ /* 0x000fe200078e0200 */
[----:B0-----:R-:W-:-:S04]  /*1620*/  SHF.L.U32 R3, R16, 0x1f, RZ ;  /* 0x0000001f10037819 */ /* 0x001fc800000006ff */
[----:B------:R0:W1:Y:S01]  /*1630*/  SYNCS.PHASECHK.TRANS64.TRYWAIT P2, [R12+URZ+0x34830], R3 ;  /* 0x034830030c0075a7 */ /* 0x000062000804017f */
[----:B------:R-:W-:Y:S05]  /*1640*/  @!P0 BRA `(.L_x_7054) ;  /* 0x0000000000048947 */ /* 0x000fea0003800000 */
[----:B------:R-:W-:Y:S01]  /*1650*/  BPT.TRAP 0x1 ;  /* 0x000000040000795c */ /* 0x000fe20000300000 */
.L_x_7054:
[----:B------:R-:W2:Y:S01]  /*1660*/  S2R R4, SR_TID.X ;  /* 0x0000000000047919 */ /* 0x000ea20000002100 */
[----:B------:R-:W-:Y:S01]  /*1670*/  IMAD.MOV.U32 R87, RZ, RZ, RZ ;  /* 0x000000ffff577224 */ /* 0x000fe200078e00ff */
[----:B--2---:R-:W-:Y:S01]  /*1680*/  LOP3.LUT P1, RZ, R4, 0x7f, RZ, 0xc0, !PT ;  /* 0x0000007f04ff7812 */ /* 0x004fe2000782c0ff */
[----:B-1----:R-:W-:-:S12]  /*1690*/  @P2 BRA `(.L_x_7055) ;  /* 0x0000000000082947 */ /* 0x002fd80003800000 */
[----:B------:R-:W1:Y:S02]  /*16a0*/  SYNCS.PHASECHK.TRANS64.TRYWAIT P2, [R12+URZ+0x34830], R3 ;  /* 0x034830030c0075a7 */ /* 0x000e64000804017f */
[----:B-1----:R-:W-:Y:S05]  /*16b0*/  @!P2 BRA `(.L_x_7056) ;  /* 0x000001240000a947 */ /* 0x002fea0003800000 */
.L_x_7055:
[----:B------:R-:W-:Y:S05]  /*16c0*/  WARPSYNC.ALL ;  /* 0x0000000000007948 */ /* 0x000fea0003800000 */
[----:B01----:R-:W-:Y:S01]  /*16d0*/  VIADD R3, R0, 0x1e400 ;  /* 0x0001e40000037836 */ /* 0x003fe20000000000 */
        /* <DEDUP_REMOVED lines=11> */
[----:B------:R-:W-:Y:S01]  /*1790*/  UMOV UR12, UR40 ;  /* 0x00000028000c7c82 */ /* 0x000fe20008000000 */
[----:B------:R-:W-:Y:S01]  /*17a0*/  LOP3.LUT R3, R3, 0x10000, RZ, 0xfc, !PT ;  /* 0x0001000003037812 */ /* 0x000fe200078efcff */
[----:B------:R-:W-:Y:S01]  /*17b0*/  IMAD.U32 R8, RZ, RZ, UR4 ;  /* 0x00000004ff087e24 */ /* 0x000fe2000f8e00ff */
[----:B------:R-:W-:Y:S01]  /*17c0*/  UMOV UR8, UR40 ;  /* 0x0000002800087c82 */ /* 0x000fe20008000000 */
[----:B------:R-:W-:Y:S01]  /*17d0*/  IMAD.U32 R9, RZ, RZ, UR5 ;  /* 0x00000005ff097e24 */ /* 0x000fe2000f8e00ff */
[----:B------:R-:W-:Y:S01]  /*17e0*/  UMOV UR9, UR41 ;  /* 0x0000002900097c82 */ /* 0x000fe20008000000 */
[----:B------:R-:W-:Y:S01]  /*17f0*/  IMAD R4, R2, 0xb00, R3 ;  /* 0x00000b0002047824 */ /* 0x000fe200078e0203 */
[----:B------:R-:W-:Y:S01]  /*1800*/  UMOV UR11, 0x40000040 ;  /* 0x40000040000b7882 */ /* 0x000fe20000000000 */
[----:B------:R-:W-:Y:S01]  /*1810*/  UMOV UR36, UR40 ;  /* 0x0000002800247c82 */ /* 0x000fe20008000000 */
[----:B------:R-:W-:Y:S01]  /*1820*/  UMOV UR37, UR41 ;  /* 0x0000002900257c82 */ /* 0x000fe20008000000 */
[----:B------:R-:W-:Y:S01]  /*1830*/  UMOV UR39, 0x40000040 ;  /* 0x4000004000277882 */ /* 0x000fe20000000000 */
[----:B------:R-:W-:Y:S01]  /*1840*/  R2UR UR24, R4 ;  /* 0x00000000041872ca */ /* 0x000fe200000e0000 */
[----:B------:R-:W-:Y:S01]  /*1850*/  UMOV UR32, UR40 ;  /* 0x0000002800207c82 */ /* 0x000fe20008000000 */
[----:B------:R-:W-:Y:S01]  /*1860*/  UMOV UR33, UR41 ;  /* 0x0000002900217c82 */ /* 0x000fe20008000000 */
[----:B------:R-:W-:Y:S01]  /*1870*/  UMOV UR35, 0x40000040 ;  /* 0x4000004000237882 */ /* 0x000fe20000000000 */
        /* <DEDUP_REMOVED lines=10> */
[----:B------:R-:W-:Y:S01]  /*1920*/  UIADD3 UR14, UR24, 0x80, URZ ;  /* 0x00000080180e7890 */ /* 0x000fe2000fffe03f */
[----:B------:R-:W-:Y:S01]  /*1930*/  HGMMA.64x16x16.F32.BF16 R112, gdesc[UR4], RZ, !UPT, gsb0 ;  /* 0x00200000047079f0 */ /* 0x000fe2000c0018ff */
[----:B------:R-:W-:Y:S01]  /*1940*/  UIADD3 UR6, UR24, 0x100, URZ ;  /* 0x0000010018067890 */ /* 0x000fe2000fffe03f */
[----:B------:R-:W-:Y:S01]  /*1950*/  IMAD.IADD R13, R229, 0x1, R80 ;  /* 0x00000001e50d7824 */ /* 0x000fe200078e0250 */
[----:B------:R-:W-:Y:S01]  /*1960*/  UMOV UR4, UR40 ;  /* 0x0000002800047c82 */ /* 0x000fe20008000000 */
[----:B------:R-:W-:Y:S01]  /*1970*/  UMOV UR5, UR41 ;  /* 0x0000002900057c82 */ /* 0x000fe20008000000 */
[----:B------:R-:W-:Y:S01]  /*1980*/  UMOV UR7, 0x40000040 ;  /* 0x4000004000077882 */ /* 0x000fe20000000000 */
[----:B------:R-:W-:Y:S01]  /*1990*/  UIADD3 UR10, UR24, 0x180, URZ ;  /* 0x00000180180a7890 */ /* 0x000fe2000fffe03f */
[----:B------:R-:W-:Y:S01]  /*19a0*/  IMAD R13, R120, -0xb0, R13 ;  /* 0xffffff50780d7824 */ /* 0x000fe200078e020d */
[----:B------:R-:W-:Y:S01]  /*19b0*/  UIADD3 UR38, UR24, 0x200, URZ ;  /* 0x0000020018267890 */ /* 0x000fe2000fffe03f */
[----:B------:R-:W-:Y:S01]  /*19c0*/  P2R R21, PR, RZ, 0x2 ;  /* 0x00000002ff157803 */ /* 0x000fe20000000000 */
[----:B------:R-:W-:Y:S01]  /*19d0*/  UIADD3 UR34, UR24, 0x280, URZ ;  /* 0x0000028018227890 */ /* 0x000fe2000fffe03f */
[----:B------:R-:W-:Y:S01]  /*19e0*/  P2R R15, PR, RZ, 0x1 ;  /* 0x00000001ff0f7803 */ /* 0x000fe20000000000 */
        /* <DEDUP_REMOVED lines=10> */
[----:B------:R-:W-:Y:S01]  /*1a90*/  UMOV UR43, 0x40000040 ;  /* 0x40000040002b7882 */ /* 0x000fe20000000000 */
[----:B------:R-:W-:Y:S01]  /*1aa0*/  UIADD3 UR46, UR24, 0xa02, URZ ;  /* 0x00000a02182e7890 */ /* 0x000fe2000fffe03f */
[C---:B------:R-:W-:Y:S01]  /*1ab0*/  ISETP.GT.AND P1, PT, R13.reuse, 0x89, PT ;  /* 0x000000890d00780c */ /* 0x040fe20003f24270 */
[----:B------:R-:W-:Y:S01]  /*1ac0*/  UMOV UR47, 0x40000040 ;  /* 0x40000040002f7882 */ /* 0x000fe20000000000 */
[----:B------:R-:W-:Y:S01]  /*1ad0*/  UIADD3 UR50, UR24, 0x684, URZ ;  /* 0x0000068418327890 */ /* 0x000fe2000fffe03f */
[----:B------:R-:W-:Y:S01]  /*1ae0*/  ISETP.GT.AND P0, PT, R13, 0x90, PT ;  /* 0x000000900d00780c */ /* 0x000fe20003f04270 */
[----:B------:R-:W-:Y:S01]  /*1af0*/  UMOV UR51, 0x40000040 ;  /* 0x4000004000337882 */ /* 0x000fe20000000000 */
        /* <DEDUP_REMOVED lines=699> */
[----:B------:R-:W-:Y:S02]  /*46b0*/  ISETP.GT.AND P5, PT, R13, 0xa8, PT ;  /* 0x000000a80d00780c */ /* 0x000fe40003fa4270 */
[----:B------:R-:W-:Y:S01]  /*46c0*/  P2R R45, PR, RZ, 0x2 ;  /* 0x00000002ff2d7803 */ /* 0x000fe20000000000 */
        /* <DEDUP_REMOVED lines=12> */
[C---:B------:R-:W-:Y:S02]  /*4790*/  ISETP.GT.AND P3, PT, R13.reuse, 0xa0, PT ;  /* 0x000000a00d00780c */ /* 0x040fe40003f64270 */
[----:B------:R-:W-:Y:S02]  /*47a0*/  FMNMX.FTZ R11, R194, R11, !PT ;  /* 0x0000000bc20b7209 */ /* 0x000fe40007810000 */
[----:B------:R-:W-:Y:S02]  /*47b0*/  P2R R33, PR, RZ, 0x4 ;  /* 0x00000004ff217803 */ /* 0x000fe40000000000 */
[----:B------:R-:W-:-:S02]  /*47c0*/  ISETP.GT.AND P1, PT, R13, 0x90, PT ;  /* 0x000000900d00780c */ /* 0x000fc40003f24270 */
[----:B------:R-:W-:Y:S02]  /*47d0*/  P2R R43, PR, RZ, 0x1 ;  /* 0x00000001ff2b7803 */ /* 0x000fe40000000000 */
[----:B------:R-:W-:Y:S02]  /*47e0*/  FSEL R34, R34, -INF , P1 ;  /* 0xff80000022227808 */ /* 0x000fe40000800000 */
[----:B------:R-:W-:Y:S02]  /*47f0*/  ISETP.NE.AND P1, PT, R45, RZ, PT ;  /* 0x000000ff2d00720c */ /* 0x000fe40003f25270 */
[----:B------:R-:W-:Y:S01]  /*4800*/  ISETP.GT.AND P0, PT, R13, 0x89, PT ;  /* 0x000000890d00780c */ /* 0x000fe20003f04270 */
[----:B------:R-:W-:Y:S02]  /*4810*/  WARPGROUP.DEPBAR.LE gsb0, 0x0 ;  /* 0x00008000000079c5 */ /* 0x000fe40000010000 */
[----:B------:R-:W-:Y:S02]  /*4820*/  FSEL R196, R24, -INF , P3 ;  /* 0xff80000018c47808 */ /* 0x000fe40001800000 */
[----:B------:R-:W-:-:S02]  /*4830*/  FSEL R200, R25, -INF , P4 ;  /* 0xff80000019c87808 */ /* 0x000fc40002000000 */
[----:B------:R-:W-:Y:S02]  /*4840*/  FMNMX.FTZ R11, R196, R11, !PT ;  /* 0x0000000bc40b7209 */ /* 0x000fe40007810000 */
[----:B------:R-:W-:Y:S02]  /*4850*/  FSEL R198, R28, -INF , P5 ;  /* 0xff8000001cc67808 */ /* 0x000fe40002800000 */
[----:B------:R-:W-:Y:S02]  /*4860*/  FMNMX.FTZ R11, R200, R11, !PT ;  /* 0x0000000bc80b7209 */ /* 0x000fe40007810000 */
[----:B------:R-:W-:Y:S02]  /*4870*/  FSEL R202, R29, -INF , P6 ;  /* 0xff8000001dca7808 */ /* 0x000fe40003000000 */
[----:B------:R-:W-:Y:S02]  /*4880*/  FMNMX.FTZ R11, R198, R11, !PT ;  /* 0x0000000bc60b7209 */ /* 0x000fe40007810000 */
[----:B------:R-:W-:-:S02]  /*4890*/  FSEL R28, R35, -INF , P1 ;  /* 0xff800000231c7808 */ /* 0x000fc40000800000 */
[----:B------:R-:W-:Y:S01]  /*48a0*/  FMNMX.FTZ R25, R202, R11, !PT ;  /* 0x0000000bca197209 */ /* 0x000fe20007810000 */
[----:B------:R-:W-:Y:S01]  /*48b0*/  IMAD.U32 R11, RZ, RZ, UR6 ;  /* 0x00000006ff0b7e24 */ /* 0x000fe2000f8e00ff */
[----:B------:R-:W-:Y:S02]  /*48c0*/  FSEL R24, R47, -INF , P0 ;  /* 0xff8000002f187808 */ /* 0x000fe40000000000 */
[----:B------:R-:W-:Y:S01]  /*48d0*/  ISETP.NE.AND P0, PT, R43, RZ, PT ;  /* 0x000000ff2b00720c */ /* 0x000fe20003f05270 */
[----:B------:R-:W0:Y:S01]  /*48e0*/  SHFL.BFLY PT, R10, R25, 0x2, 0x1f ;  /* 0x0c401f00190a7f89 */ /* 0x000e2200000e0000 */
[----:B------:R-:W-:Y:S02]  /*48f0*/  FSEL R26, R26, -INF , P3 ;  /* 0xff8000001a1a7808 */ /* 0x000fe40001800000 */
[----:B------:R-:W-:Y:S02]  /*4900*/  FSEL R38, R38, -INF , P0 ;  /* 0xff80000026267808 */ /* 0x000fe40000000000 */
[----:B------:R-:W-:-:S02]  /*4910*/  FSEL R30, R30, -INF , P5 ;  /* 0xff8000001e1e7808 */ /* 0x000fc40002800000 */
[----:B------:R-:W-:Y:S02]  /*4920*/  ISETP.NE.AND P0, PT, R15, RZ, PT ;  /* 0x000000ff0f00720c */ /* 0x000fe40003f05270 */
[----:B------:R-:W-:-:S13]  /*4930*/  ISETP.NE.AND P1, PT, R21, RZ, PT ;  /* 0x000000ff1500720c */ /* 0x000fda0003f25270 */
[----:B------:R-:W-:Y:S01]  /*4940*/  @!P1 VIADD R12, R12, 0x34840 ;  /* 0x000348400c0c9836 */ /* 0x000fe20000000000 */
[----:B0-----:R-:W-:-:S05]  /*4950*/  FMNMX.FTZ R29, R25, R10, !PT ;  /* 0x0000000a191d7209 */ /* 0x001fca0007810000 */
[----:B------:R-:W0:Y:S02]  /*4960*/  SHFL.BFLY PT, R10, R29, 0x1, 0x1f ;  /* 0x0c201f001d0a7f89 */ /* 0x000e2400000e0000 */
        /* <DEDUP_REMOVED lines=28> */
[----:B------:R0:W-:Y:S01]  /*4b30*/  MUFU.EX2 R33, R100 ;  /* 0x0000006400217308 */ /* 0x0001e20000000800 */
        /* <DEDUP_REMOVED lines=9> */
[-CC-:B0-----:R-:W-:Y:S01]  /*4bd0*/  FFMA.FTZ R100, R92, R11.reuse, -R41.reuse ;  /* 0x0000000b5c647223 */ /* 0x181fe20000010829 */
        /* <DEDUP_REMOVED lines=15> */
[----:B-1----:R-:W-:Y:S01]  /*4cd0*/  FADD.FTZ R65, R176, R13 ;  /* 0x0000000db0417221 */ /* 0x002fe20000010000 */
        /* <DEDUP_REMOVED lines=11> */
[--C-:B------:R-:W-:Y:S01]  /*4d90*/  FFMA.FTZ R210, R170, R11, -R41.reuse ;  /* 0x0000000baad27223 */ /* 0x100fe20000010829 */
[----:B------:R-:W-:Y:S01]  /*4da0*/  F2FP.BF16.F32.PACK_AB R176, R13, R176 ;  /* 0x000000b00db0723e */ /* 0x000fe200000010ff */
        /* <DEDUP_REMOVED lines=39> */
[----:B------:R-:W-:Y:S02]  /*5020*/  FMNMX.FTZ R55, R126, R55, !PT ;  /* 0x000000377e377209 */ /* 0x000fe40007810000 */
[----:B0-----:R-:W-:Y:S02]  /*5030*/  F2FP.BF16.F32.PACK_AB R190, R100, R37 ;  /* 0x0000002564be723e */ /* 0x001fe400000010ff */
[----:B------:R-:W-:-:S03]  /*5040*/  FMNMX.FTZ R55, R26, R55, !PT ;  /* 0x000000371a377209 */ /* 0x000fc60007810000 */
[----:B------:R-:W-:Y:S01]  /*5050*/  MUFU.EX2 R45, R156 ;  /* 0x0000009c002d7308 */ /* 0x000fe20000000800 */
[----:B------:R-:W-:-:S04]  /*5060*/  FMNMX.FTZ R55, R60, R55, !PT ;  /* 0x000000373c377209 */ /* 0x000fc80007810000 */
[----:B------:R-:W-:-:S03]  /*5070*/  FMNMX.FTZ R55, R30, R55, !PT ;  /* 0x000000371e377209 */ /* 0x000fc60007810000 */
[----:B------:R-:W0:Y:S01]  /*5080*/  MUFU.EX2 R108, R108 ;  /* 0x0000006c006c7308 */ /* 0x000e220000000800 */
[----:B------:R-:W-:Y:S01]  /*5090*/  FMNMX.FTZ R57, R56, R55, !PT ;  /* 0x0000003738397209 */ /* 0x000fe20007810000 */
[----:B------:R-:W-:-:S04]  /*50a0*/  FFMA.FTZ R55, R174, R11, -R41 ;  /* 0x0000000bae377223 */ /* 0x000fc80000010829 */
[----:B------:R-:W1:Y:S02]  /*50b0*/  SHFL.BFLY PT, R92, R57, 0x2, 0x1f ;  /* 0x0c401f00395c7f89 */ /* 0x000e6400000e0000 */
[----:B------:R-:W-:Y:S08]  /*50c0*/  MUFU.EX2 R47, R172 ;  /* 0x000000ac002f7308 */ /* 0x000ff00000000800 */
[----:B------:R-:W2:Y:S01]  /*50d0*/  MUFU.EX2 R112, R112 ;  /* 0x0000007000707308 */ /* 0x000ea20000000800 */
[----:B0-----:R-:W-:-:S07]  /*50e0*/  F2FP.BF16.F32.PACK_AB R194, R108, R45 ;  /* 0x0000002d6cc2723e */ /* 0x001fce00000010ff */
[----:B------:R-:W-:Y:S01]  /*50f0*/  MUFU.EX2 R49, R166 ;  /* 0x000000a600317308 */ /* 0x000fe20000000800 */
[----:B-1----:R-:W-:Y:S01]  /*5100*/  FMNMX.FTZ R61, R57, R92, !PT ;  /* 0x0000005c393d7209 */ /* 0x002fe20007810000 */
[----:B------:R-:W-:-:S06]  /*5110*/  FFMA.FTZ R57, R192, R11, -R41 ;  /* 0x0000000bc0397223 */ /* 0x000fcc0000010829 */
[----:B------:R-:W0:Y:S01]  /*5120*/  MUFU.EX2 R116, R116 ;  /* 0x0000007400747308 */ /* 0x000e220000000800 */
[----:B------:R-:W-:Y:S01]  /*5130*/  FFMA.FTZ R41, R202, R11, -R41 ;  /* 0x0000000bca297223 */ /* 0x000fe20000010829 */
[----:B------:R-:W-:Y:S01]  /*5140*/  F2FP.BF16.F32.PACK_AB R192, R104, R43 ;  /* 0x0000002b68c0723e */ /* 0x000fe200000010ff */
[----:B------:R-:W1:Y:S01]  /*5150*/  SHFL.BFLY PT, R92, R61, 0x1, 0x1f ;  /* 0x0c201f003d5c7f89 */ /* 0x000e6200000e0000 */
[----:B--2---:R-:W-:-:S04]  /*5160*/  F2FP.BF16.F32.PACK_AB R196, R112, R47 ;  /* 0x0000002f70c4723e */ /* 0x004fc800000010ff */
[----:B------:R-:W-:Y:S08]  /*5170*/  MUFU.EX2 R51, R164 ;  /* 0x000000a400337308 */ /* 0x000ff00000000800 */
[----:B------:R-:W-:Y:S01]  /*5180*/  MUFU.EX2 R122, R122 ;  /* 0x0000007a007a7308 */ /* 0x000fe20000000800 */
[----:B0-----:R-:W-:-:S07]  /*5190*/  F2FP.BF16.F32.PACK_AB R198, R116, R49 ;  /* 0x0000003174c6723e */ /* 0x001fce00000010ff */
[----:B------:R-:W-:Y:S01]  /*51a0*/  MUFU.EX2 R53, R148 ;  /* 0x0000009400357308 */ /* 0x000fe20000000800 */
[----:B-1----:R-:W-:-:S04]  /*51b0*/  FMNMX.FTZ R92, R61, R92, !PT ;  /* 0x0000005c3d5c7209 */ /* 0x002fc80007810000 */
[C---:B------:R-:W-:Y:S01]  /*51c0*/  FSETP.NEU.FTZ.AND P2, PT, R92.reuse, -INF , PT ;  /* 0xff8000005c00780b */ /* 0x040fe20003f5d000 */
[-C--:B------:R-:W-:Y:S02]  /*51d0*/  FMUL.FTZ R63, R92, R11.reuse ;  /* 0x0000000b5c3f7220 */ /* 0x080fe40000410000 */
[----:B------:R-:W-:Y:S03]  /*51e0*/  MUFU.EX2 R124, R124 ;  /* 0x0000007c007c7308 */ /* 0x000fe60000000800 */
[----:B------:R-:W-:Y:S02]  /*51f0*/  FSEL R63, R63, RZ, P2 ;  /* 0x000000ff3f3f7208 */ /* 0x000fe40001000000 */
[----:B------:R-:W-:Y:S01]  /*5200*/  ISETP.GE.AND P2, PT, R80, 0xb1, PT ;  /* 0x000000b15000780c */ /* 0x000fe20003f46270 */
[----:B------:R-:W-:Y:S02]  /*5210*/  IMAD.MOV.U32 R80, RZ, RZ, R87 ;  /* 0x000000ffff507224 */ /* 0x000fe400078e0057 */
        /* <DEDUP_REMOVED lines=8> */
[-C--:B------:R-:W-:Y:S01]  /*52a0*/  FFMA.FTZ R181, R106, R11.reuse, -R63 ;  /* 0x0000000b6ab57223 */ /* 0x080fe2000001083f */
        /* <DEDUP_REMOVED lines=19> */
[-CC-:B------:R-:W-:Y:S01]  /*53e0*/  FFMA.FTZ R88, R88, R11.reuse, -R63.reuse ;  /* 0x0000000b58587223 */ /* 0x180fe2000001083f */
[-CC-:B------:R-:W-:Y:S01]  /*53f0*/  FFMA.FTZ R191, R94, R11.reuse, -R63.reuse ;  /* 0x0000000b5ebf7223 */ /* 0x180fe2000001083f */
[----:B------:R-:W-:Y:S01]  /*5400*/  FADD.FTZ R67, R29, R68 ;  /* 0x000000441d437221 */ /* 0x000fe20000010000 */
        /* <DEDUP_REMOVED lines=9> */
[----:B------:R-:W-:Y:S01]  /*54a0*/  @!P1 PRMT R40, RZ, 0x654, R12 ;  /* 0x00000654ff289816 */ /* 0x000fe2000000000c */
[----:B------:R-:W0:Y:S01]  /*54b0*/  MUFU.EX2 R181, R181 ;  /* 0x000000b500b57308 */ /* 0x000e220000000800 */
[----:B-1----:R-:W-:Y:S01]  /*54c0*/  FADD.FTZ R65, R179, R58 ;  /* 0x0000003ab3417221 */ /* 0x002fe20000010000 */
[----:B------:R-:W-:Y:S01]  /*54d0*/  FADD.FTZ R62, R188, R67 ;  /* 0x00000043bc3e7221 */ /* 0x000fe20000010000 */
[-CC-:B------:R-:W-:Y:S01]  /*54e0*/  FFMA.FTZ R195, R78, R11.reuse, -R63.reuse ;  /* 0x0000000b4ec37223 */ /* 0x180fe2000001083f */
[----:B------:R1:W-:Y:S01]  /*54f0*/  @!P1 SYNCS.ARRIVE.TRANS64.RED.A1T0 RZ, [R40+URZ], RZ ;  /* 0x000000ff28ff99a7 */ /* 0x0003e2000810043f */
[-CC-:B------:R-:W-:Y:S01]  /*5500*/  FFMA.FTZ R74, R76, R11.reuse, -R63.reuse ;  /* 0x0000000b4c4a7223 */ /* 0x180fe2000001083f */
[----:B------:R-:W-:Y:S01]  /*5510*/  FADD.FTZ R62, R35, R62 ;  /* 0x0000003e233e7221 */ /* 0x000fe20000010000 */
[-C--:B------:R-:W-:Y:S01]  /*5520*/  FFMA.FTZ R207, R54, R11.reuse, -R63 ;  /* 0x0000000b36cf7223 */ /* 0x080fe2000001083f */
[----:B------:R-:W3:Y:S01]  /*5530*/  MUFU.EX2 R20, R20 ;  /* 0x0000001400147308 */ /* 0x000ee20000000800 */
[----:B--2---:R-:W-:Y:S01]  /*5540*/  FADD.FTZ R58, R14, R65 ;  /* 0x000000410e3a7221 */ /* 0x004fe20000010000 */
[----:B------:R-:W-:Y:S01]  /*5550*/  FADD.FTZ R67, R37, R62 ;  /* 0x0000003e25437221 */ /* 0x000fe20000010000 */
[-CC-:B------:R-:W-:Y:S01]  /*5560*/  FFMA.FTZ R64, R64, R11.reuse, -R63.reuse ;  /* 0x0000000b40407223 */ /* 0x180fe2000001083f */
[-CC-:B------:R-:W-:Y:S01]  /*5570*/  FFMA.FTZ R199, R70, R11.reuse, -R63.reuse ;  /* 0x0000000b46c77223 */ /* 0x180fe2000001083f */
[-C--:B------:R-:W-:Y:S01]  /*5580*/  FFMA.FTZ R48, R48, R11.reuse, -R63 ;  /* 0x0000000b30307223 */ /* 0x080fe2000001083f */
[----:B------:R-:W-:Y:S01]  /*5590*/  FADD.FTZ R62, R100, R67 ;  /* 0x00000043643e7221 */ /* 0x000fe20000010000 */
[-CC-:B------:R-:W-:Y:S01]  /*55a0*/  FFMA.FTZ R52, R52, R11.reuse, -R63.reuse ;  /* 0x0000000b34347223 */ /* 0x180fe2000001083f */
[----:B------:R-:W2:Y:S01]  /*55b0*/  MUFU.EX2 R183, R183 ;  /* 0x000000b700b77308 */ /* 0x000ea20000000800 */
[----:B0-----:R-:W-:Y:S01]  /*55c0*/  FADD.FTZ R65, R181, R58 ;  /* 0x0000003ab5417221 */ /* 0x001fe20000010000 */
[----:B------:R-:W-:Y:S01]  /*55d0*/  FADD.FTZ R67, R43, R62 ;  /* 0x0000003e2b437221 */ /* 0x000fe20000010000 */
[-CC-:B------:R-:W-:Y:S01]  /*55e0*/  FFMA.FTZ R44, R44, R11.reuse, -R63.reuse ;  /* 0x0000000b2c2c7223 */ /* 0x180fe2000001083f */
[-CC-:B------:R-:W-:Y:S01]  /*55f0*/  FFMA.FTZ R42, R42, R11.reuse, -R63.reuse ;  /* 0x0000000b2a2a7223 */ /* 0x180fe2000001083f */
[-C--:B------:R-:W-:Y:S01]  /*5600*/  FFMA.FTZ R32, R32, R11.reuse, -R63 ;  /* 0x0000000b20207223 */ /* 0x080fe2000001083f */
[----:B------:R-:W-:Y:S01]  /*5610*/  FADD.FTZ R62, R104, R67 ;  /* 0x00000043683e7221 */ /* 0x000fe20000010000 */
[-C--:B------:R-:W-:Y:S01]  /*5620*/  FFMA.FTZ R46, R46, R11.reuse, -R63 ;  /* 0x0000000b2e2e7223 */ /* 0x080fe2000001083f */
[----:B------:R-:W0:Y:S01]  /*5630*/  MUFU.EX2 R82, R82 ;  /* 0x0000005200527308 */ /* 0x000e220000000800 */
[----:B---3--:R-:W-:Y:S01]  /*5640*/  FADD.FTZ R58, R20, R65 ;  /* 0x00000041143a7221 */ /* 0x008fe20000010000 */
[----:B------:R-:W-:Y:S01]  /*5650*/  FADD.FTZ R67, R45, R62 ;  /* 0x0000003e2d437221 */ /* 0x000fe20000010000 */
[-CC-:B------:R-:W-:Y:S01]  /*5660*/  FFMA.FTZ R24, R24, R11.reuse, -R63.reuse ;  /* 0x0000000b18187223 */ /* 0x180fe2000001083f */
[-CC-:B------:R-:W-:Y:S01]  /*5670*/  FFMA.FTZ R34, R34, R11.reuse, -R63.reuse ;  /* 0x0000000b22227223 */ /* 0x180fe2000001083f */
[-C--:B------:R-:W-:Y:S01]  /*5680*/  FFMA.FTZ R28, R28, R11.reuse, -R63 ;  /* 0x0000000b1c1c7223 */ /* 0x080fe2000001083f */
[----:B------:R-:W-:Y:S01]  /*5690*/  FADD.FTZ R62, R108, R67 ;  /* 0x000000436c3e7221 */ /* 0x000fe20000010000 */
[-CC-:B------:R-:W-:Y:S01]  /*56a0*/  FFMA.FTZ R38, R38, R11.reuse, -R63.reuse ;  /* 0x0000000b26267223 */ /* 0x180fe2000001083f */
[----:B------:R-:W3:Y:S01]  /*56b0*/  MUFU.EX2 R185, R185 ;  /* 0x000000b900b97308 */ /* 0x000ee20000000800 */
[----:B--2---:R-:W-:Y:S01]  /*56c0*/  FADD.FTZ R65, R183, R58 ;  /* 0x0000003ab7417221 */ /* 0x004fe20000010000 */
[----:B------:R-:W-:Y:S01]  /*56d0*/  FADD.FTZ R67, R47, R62 ;  /* 0x0000003e2f437221 */ /* 0x000fe20000010000 */
[-CC-:B------:R-:W-:Y:S01]  /*56e0*/  FFMA.FTZ R126, R126, R11.reuse, -R63.reuse ;  /* 0x0000000b7e7e7223 */ /* 0x180fe2000001083f */
[-CC-:B------:R-:W-:Y:S01]  /*56f0*/  FFMA.FTZ R26, R26, R11.reuse, -R63.reuse ;  /* 0x0000000b1a1a7223 */ /* 0x180fe2000001083f */
[-C--:B------:R-:W-:Y:S01]  /*5700*/  FFMA.FTZ R60, R60, R11.reuse, -R63 ;  /* 0x0000000b3c3c7223 */ /* 0x080fe2000001083f */
[----:B------:R-:W-:Y:S01]  /*5710*/  FADD.FTZ R54, R112, R67 ;  /* 0x0000004370367221 */ /* 0x000fe20000010000 */
[-C--:B------:R-:W-:Y:S01]  /*5720*/  FFMA.FTZ R30, R30, R11.reuse, -R63 ;  /* 0x0000000b1e1e7223 */ /* 0x080fe2000001083f */
[----:B------:R-:W2:Y:S01]  /*5730*/  MUFU.EX2 R84, R84 ;  /* 0x0000005400547308 */ /* 0x000ea20000000800 */
[----:B0-----:R-:W-:Y:S01]  /*5740*/  FADD.FTZ R58, R82, R65 ;  /* 0x00000041523a7221 */ /* 0x001fe20000010000 */
[----:B------:R-:W-:Y:S01]  /*5750*/  FADD.FTZ R67, R49, R54 ;  /* 0x0000003631437221 */ /* 0x000fe20000010000 */
[----:B------:R-:W-:Y:S01]  /*5760*/  FFMA.FTZ R56, R56, R11, -R63 ;  /* 0x0000000b38387223 */ /* 0x000fe2000001083f */
[----:B------:R-:W-:Y:S01]  /*5770*/  F2FP.BF16.F32.PACK_AB R178, R15, R178 ;  /* 0x000000b20fb2723e */ /* 0x000fe200000010ff */
[--C-:B------:R-:W-:Y:S01]  /*5780*/  IMAD.MOV.U32 R78, RZ, RZ, R87.reuse ;  /* 0x000000ffff4e7224 */ /* 0x100fe200078e0057 */
[----:B------:R-:W-:Y:S01]  /*5790*/  F2FP.BF16.F32.PACK_AB R179, R14, R179 ;  /* 0x000000b30eb3723e */ /* 0x000fe200000010ff */
[--C-:B------:R-:W-:Y:S01]  /*57a0*/  IMAD.MOV.U32 R76, RZ, RZ, R87.reuse ;  /* 0x000000ffff4c7224 */ /* 0x100fe200078e0057 */
[----:B------:R-:W0:Y:S01]  /*57b0*/  MUFU.EX2 R187, R187 ;  /* 0x000000bb00bb7308 */ /* 0x000e220000000800 */
[----:B---3--:R-:W-:Y:S01]  /*57c0*/  FADD.FTZ R65, R185, R58 ;  /* 0x0000003ab9417221 */ /* 0x008fe20000010000 */
[----:B------:R-:W-:Y:S01]  /*57d0*/  F2FP.BF16.F32.PACK_AB R182, R25, R182 ;  /* 0x000000b619b6723e */ /* 0x000fe200000010ff */
[--C-:B------:R-:W-:Y:S01]  /*57e0*/  IMAD.MOV.U32 R70, RZ, RZ, R87.reuse ;  /* 0x000000ffff467224 */ /* 0x100fe200078e0057 */
[----:B------:R-:W-:Y:S01]  /*57f0*/  F2FP.BF16.F32.PACK_AB R184, R29, R184 ;  /* 0x000000b81db8723e */ /* 0x000fe200000010ff */
[--C-:B------:R-:W-:Y:S01]  /*5800*/  IMAD.MOV.U32 R68, RZ, RZ, R87.reuse ;  /* 0x000000ffff447224 */ /* 0x100fe200078e0057 */
[----:B------:R-:W-:Y:S01]  /*5810*/  F2FP.BF16.F32.PACK_AB R186, R33, R186 ;  /* 0x000000ba21ba723e */ /* 0x000fe200000010ff */
[----:B------:R-:W-:Y:S01]  /*5820*/  IMAD.MOV.U32 R62, RZ, RZ, R87 ;  /* 0x000000ffff3e7224 */ /* 0x000fe200078e0057 */
[----:B------:R-:W3:Y:S01]  /*5830*/  MUFU.EX2 R86, R86 ;  /* 0x0000005600567308 */ /* 0x000ee20000000800 */
[----:B--2---:R-:W-:Y:S01]  /*5840*/  FADD.FTZ R58, R84, R65 ;  /* 0x00000041543a7221 */ /* 0x004fe20000010000 */
[----:B------:R-:W-:Y:S01]  /*5850*/  F2FP.BF16.F32.PACK_AB R188, R35, R188 ;  /* 0x000000bc23bc723e */ /* 0x000fe200000010ff */
[--C-:B------:R-:W-:Y:S01]  /*5860*/  IMAD.MOV.U32 R54, RZ, RZ, R87.reuse ;  /* 0x000000ffff367224 */ /* 0x100fe200078e0057 */
[----:B------:R-:W-:Y:S01]  /*5870*/  F2FP.BF16.F32.PACK_AB R202, R124, R53 ;  /* 0x000000357cca723e */ /* 0x000fe200000010ff */
[--C-:B------:R-:W-:Y:S01]  /*5880*/  IMAD.MOV.U32 R49, RZ, RZ, R87.reuse ;  /* 0x000000ffff317224 */ /* 0x100fe200078e0057 */
[----:B------:R-:W-:Y:S01]  /*5890*/  F2FP.BF16.F32.PACK_AB R177, R36, R177 ;  /* 0x000000b124b1723e */ /* 0x000fe200000010ff */
[--C-:B------:R-:W-:Y:S01]  /*58a0*/  IMAD.MOV.U32 R47, RZ, RZ, R87.reuse ;  /* 0x000000ffff2f7224 */ /* 0x100fe200078e0057 */
[----:B------:R-:W2:Y:S01]  /*58b0*/  MUFU.EX2 R189, R189 ;  /* 0x000000bd00bd7308 */ /* 0x000ea20000000800 */
[----:B0-----:R-:W-:Y:S01]  /*58c0*/  FADD.FTZ R65, R187, R58 ;  /* 0x0000003abb417221 */ /* 0x001fe20000010000 */
[----:B------:R-:W-:Y:S01]  /*58d0*/  F2FP.BF16.F32.PACK_AB R183, R82, R183 ;  /* 0x000000b752b7723e */ /* 0x000fe200000010ff */
[--C-:B------:R-:W-:Y:S01]  /*58e0*/  IMAD.MOV.U32 R82, RZ, RZ, R87.reuse ;  /* 0x000000ffff527224 */ /* 0x100fe200078e0057 */
[----:B------:R-:W-:Y:S01]  /*58f0*/  F2FP.BF16.F32.PACK_AB R185, R84, R185 ;  /* 0x000000b954b9723e */ /* 0x000fe200000010ff */
[--C-:B------:R-:W-:Y:S01]  /*5900*/  IMAD.MOV.U32 R84, RZ, RZ, R87.reuse ;  /* 0x000000ffff547224 */ /* 0x100fe200078e0057 */
[----:B------:R-:W-:Y:S01]  /*5910*/  F2FP.BF16.F32.PACK_AB R180, R21, R180 ;  /* 0x000000b415b4723e */ /* 0x000fe200000010ff */
[----:B------:R-:W-:Y:S01]  /*5920*/  IMAD.MOV.U32 R45, RZ, RZ, R87 ;  /* 0x000000ffff2d7224 */ /* 0x000fe200078e0057 */
[----:B------:R-:W1:Y:S01]  /*5930*/  MUFU.EX2 R88, R88 ;  /* 0x0000005800587308 */ /* 0x000e620000000800 */
[C---:B---3--:R-:W-:Y:S01]  /*5940*/  FADD.FTZ R58, R86.reuse, R65 ;  /* 0x00000041563a7221 */ /* 0x048fe20000010000 */
[----:B------:R-:W-:Y:S01]  /*5950*/  F2FP.BF16.F32.PACK_AB R187, R86, R187 ;  /* 0x000000bb56bb723e */ /* 0x000fe200000010ff */
[--C-:B------:R-:W-:Y:S01]  /*5960*/  IMAD.MOV.U32 R86, RZ, RZ, R87.reuse ;  /* 0x000000ffff567224 */ /* 0x100fe200078e0057 */
[----:B------:R-:W-:Y:S01]  /*5970*/  F2FP.BF16.F32.PACK_AB R181, R20, R181 ;  /* 0x000000b514b5723e */ /* 0x000fe200000010ff */
[----:B------:R-:W-:-:S02]  /*5980*/  IMAD.MOV.U32 R43, RZ, RZ, R87 ;  /* 0x000000ffff2b7224 */ /* 0x000fc400078e0057 */
[--C-:B------:R-:W-:Y:S01]  /*5990*/  IMAD.MOV.U32 R37, RZ, RZ, R87.reuse ;  /* 0x000000ffff257224 */ /* 0x100fe200078e0057 */
[----:B------:R-:W0:Y:S01]  /*59a0*/  MUFU.EX2 R191, R191 ;  /* 0x000000bf00bf7308 */ /* 0x000e220000000800 */
[----:B--2---:R-:W-:Y:S01]  /*59b0*/  FADD.FTZ R65, R189, R58 ;  /* 0x0000003abd417221 */ /* 0x004fe20000010000 */
[--C-:B------:R-:W-:Y:S02]  /*59c0*/  IMAD.MOV.U32 R58, RZ, RZ, R87.reuse ;  /* 0x000000ffff3a7224 */ /* 0x100fe400078e0057 */
[--C-:B------:R-:W-:Y:S02]  /*59d0*/  IMAD.MOV.U32 R36, RZ, RZ, R87.reuse ;  /* 0x000000ffff247224 */ /* 0x100fe400078e0057 */
[----:B------:R-:W-:Y:S02]  /*59e0*/  IMAD.MOV.U32 R35, RZ, RZ, R87 ;  /* 0x000000ffff237224 */ /* 0x000fe400078e0057 */
[----:B------:R-:W2:Y:S01]  /*59f0*/  MUFU.EX2 R90, R90 ;  /* 0x0000005a005a7308 */ /* 0x000ea20000000800 */
[C---:B-1----:R-:W-:Y:S01]  /*5a00*/  FADD.FTZ R40, R88.reuse, R65 ;  /* 0x0000004158287221 */ /* 0x042fe20000010000 */
[----:B------:R-:W-:Y:S01]  /*5a10*/  F2FP.BF16.F32.PACK_AB R189, R88, R189 ;  /* 0x000000bd58bd723e */ /* 0x000fe200000010ff */
[----:B------:R-:W-:-:S02]  /*5a20*/  IMAD.MOV.U32 R33, RZ, RZ, R87 ;  /* 0x000000ffff217224 */ /* 0x000fc400078e0057 */
[--C-:B------:R-:W-:Y:S02]  /*5a30*/  IMAD.MOV.U32 R29, RZ, RZ, R87.reuse ;  /* 0x000000ffff1d7224 */ /* 0x100fe400078e0057 */
[----:B------:R-:W-:Y:S01]  /*5a40*/  IMAD.MOV.U32 R25, RZ, RZ, R87 ;  /* 0x000000ffff197224 */ /* 0x000fe200078e0057 */
        /* <DEDUP_REMOVED lines=11> */
[----:B------:R0:W-:Y:S01]  /*5b00*/  MUFU.EX2 R12, R50 ;  /* 0x00000032000c7308 */ /* 0x0001e20000000800 */
[----:B--2---:R-:W-:-:S07]  /*5b10*/  FADD.FTZ R65, R195, R40 ;  /* 0x00000028c3417221 */ /* 0x004fce0000010000 */
[----:B------:R-:W2:Y:S01]  /*5b20*/  MUFU.EX2 R197, R197 ;  /* 0x000000c500c57308 */ /* 0x000ea20000000800 */
[----:B0-----:R-:W-:Y:S01]  /*5b30*/  FADD.FTZ R50, R116, R67 ;  /* 0x0000004374327221 */ /* 0x001fe20000010000 */
[C---:B-1----:R-:W-:Y:S01]  /*5b40*/  FADD.FTZ R40, R74.reuse, R65 ;  /* 0x000000414a287221 */ /* 0x042fe20000010000 */
[----:B------:R-:W-:Y:S01]  /*5b50*/  F2FP.BF16.F32.PACK_AB R195, R74, R195 ;  /* 0x000000c34ac3723e */ /* 0x000fe200000010ff */
[----:B------:R-:W-:Y:S02]  /*5b60*/  IMAD.MOV.U32 R74, RZ, RZ, R87 ;  /* 0x000000ffff4a7224 */ /* 0x000fe400078e0057 */
[----:B------:R-:W-:Y:S02]  /*5b70*/  FADD.FTZ R67, R51, R50 ;  /* 0x0000003233437221 */ /* 0x000fe40000010000 */
[----:B------:R-:W0:Y:S02]  /*5b80*/  MUFU.EX2 R64, R64 ;  /* 0x0000004000407308 */ /* 0x000e240000000800 */
[----:B------:R-:W-:-:S04]  /*5b90*/  FADD.FTZ R50, R122, R67 ;  /* 0x000000437a327221 */ /* 0x000fc80000010000 */
[----:B------:R-:W-:Y:S01]  /*5ba0*/  FADD.FTZ R67, R53, R50 ;  /* 0x0000003235437221 */ /* 0x000fe20000010000 */
[----:B------:R-:W-:Y:S01]  /*5bb0*/  IMAD.MOV.U32 R53, RZ, RZ, R87 ;  /* 0x000000ffff357224 */ /* 0x000fe200078e0057 */
[----:B------:R-:W1:Y:S02]  /*5bc0*/  MUFU.EX2 R27, R27 ;  /* 0x0000001b001b7308 */ /* 0x000e640000000800 */
[----:B------:R-:W-:Y:S01]  /*5bd0*/  FADD.FTZ R67, R124, R67 ;  /* 0x000000437c437221 */ /* 0x000fe20000010000 */
[----:B--2---:R-:W-:-:S03]  /*5be0*/  FADD.FTZ R65, R197, R40 ;  /* 0x00000028c5417221 */ /* 0x004fc60000010000 */
[----:B------:R-:W-:Y:S01]  /*5bf0*/  FADD.FTZ R50, R204, R67 ;  /* 0x00000043cc327221 */ /* 0x000fe20000010000 */
[----:B------:R-:W-:Y:S01]  /*5c00*/  IMAD.MOV.U32 R67, RZ, RZ, R87 ;  /* 0x000000ffff437224 */ /* 0x000fe200078e0057 */
        /* <DEDUP_REMOVED lines=14> */
[----:B------:R-:W-:-:S06]  /*5cf0*/  IMAD.MOV.U32 R63, RZ, RZ, R87 ;  /* 0x000000ffff3f7224 */ /* 0x000fcc00078e0057 */
[----:B------:R-:W-:Y:S01]  /*5d00*/  MUFU.EX2 R201, R201 ;  /* 0x000000c900c97308 */ /* 0x000fe20000000800 */
[----:B-1----:R-:W-:-:S07]  /*5d10*/  F2FP.BF16.F32.PACK_AB R199, R66, R199 ;  /* 0x000000c742c7723e */ /* 0x002fce00000010ff */
[----:B------:R-:W0:Y:S01]  /*5d20*/  MUFU.EX2 R208, R208 ;  /* 0x000000d000d07308 */ /* 0x000e220000000800 */
[C---:B--2---:R-:W-:Y:S01]  /*5d30*/  FADD.FTZ R15, R31.reuse, R40 ;  /* 0x000000281f0f7221 */ /* 0x044fe20000010000 */
[----:B------:R-:W-:Y:S01]  /*5d40*/  F2FP.BF16.F32.PACK_AB R206, R31, R206 ;  /* 0x000000ce1fce723e */ /* 0x000fe200000010ff */
[----:B------:R-:W-:-:S05]  /*5d50*/  IMAD.MOV.U32 R31, RZ, RZ, R87 ;  /* 0x000000ffff1f7224 */ /* 0x000fca00078e0057 */
[----:B------:R-:W-:Y:S08]  /*5d60*/  MUFU.EX2 R48, R48 ;  /* 0x0000003000307308 */ /* 0x000ff00000000800 */
[----:B------:R-:W1:Y:S01]  /*5d70*/  MUFU.EX2 R39, R39 ;  /* 0x0000002700277308 */ /* 0x000e620000000800 */
[----:B0-----:R-:W-:-:S07]  /*5d80*/  FADD.FTZ R40, R208, R15 ;  /* 0x0000000fd0287221 */ /* 0x001fce0000010000 */
[----:B------:R-:W0:Y:S08]  /*5d90*/  MUFU.EX2 R203, R203 ;  /* 0x000000cb00cb7308 */ /* 0x000e300000000800 */
[----:B------:R-:W2:Y:S01]  /*5da0*/  MUFU.EX2 R210, R210 ;  /* 0x000000d200d27308 */ /* 0x000ea20000000800 */
[C---:B-1----:R-:W-:Y:S01]  /*5db0*/  FADD.FTZ R15, R39.reuse, R40 ;  /* 0x00000028270f7221 */ /* 0x042fe20000010000 */
[----:B------:R-:W-:Y:S01]  /*5dc0*/  F2FP.BF16.F32.PACK_AB R208, R39, R208 ;  /* 0x000000d027d0723e */ /* 0x000fe200000010ff */
[----:B------:R-:W-:-:S02]  /*5dd0*/  IMAD.MOV.U32 R40, RZ, RZ, R87 ;  /* 0x000000ffff287224 */ /* 0x000fc400078e0057 */
[----:B------:R-:W-:-:S03]  /*5de0*/  IMAD.MOV.U32 R39, RZ, RZ, R87 ;  /* 0x000000ffff277224 */ /* 0x000fc600078e0057 */
[----:B------:R-:W1:Y:S08]  /*5df0*/  MUFU.EX2 R52, R52 ;  /* 0x0000003400347308 */ /* 0x000e700000000800 */
[----:B------:R3:W-:Y:S08]  /*5e00*/  MUFU.EX2 R209, R32 ;  /* 0x0000002000d17308 */ /* 0x0007f00000000800 */
[----:B------:R-:W4:Y:S01]  /*5e10*/  MUFU.EX2 R55, R55 ;  /* 0x0000003700377308 */ /* 0x000f220000000800 */
[----:B---3--:R-:W-:Y:S01]  /*5e20*/  FADD.FTZ R32, R66, R13 ;  /* 0x0000000d42207221 */ /* 0x008fe20000010000 */
[----:B------:R-:W-:-:S03]  /*5e30*/  IMAD.MOV.U32 R66, RZ, RZ, R87 ;  /* 0x000000ffff427224 */ /* 0x000fc600078e0057 */
[----:B------:R-:W-:Y:S01]  /*5e40*/  FADD.FTZ R13, R201, R32 ;  /* 0x00000020c90d7221 */ /* 0x000fe20000010000 */
[C---:B------:R-:W-:Y:S02]  /*5e50*/  F2FP.BF16.F32.PACK_AB R201, R48.reuse, R201 ;  /* 0x000000c930c9723e */ /* 0x040fe400000010ff */
[----:B------:R-:W-:Y:S01]  /*5e60*/  MUFU.EX2 R205, R205 ;  /* 0x000000cd00cd7308 */ /* 0x000fe20000000800 */
[----:B------:R-:W-:Y:S01]  /*5e70*/  FADD.FTZ R32, R48, R13 ;  /* 0x0000000d30207221 */ /* 0x000fe20000010000 */
[----:B------:R-:W-:-:S03]  /*5e80*/  IMAD.MOV.U32 R48, RZ, RZ, R87 ;  /* 0x000000ffff307224 */ /* 0x000fc600078e0057 */
[----:B0-----:R-:W-:Y:S01]  /*5e90*/  FADD.FTZ R13, R203, R32 ;  /* 0x00000020cb0d7221 */ /* 0x001fe20000010000 */
[----:B--2---:R-:W-:Y:S01]  /*5ea0*/  FADD.FTZ R32, R210, R15 ;  /* 0x0000000fd2207221 */ /* 0x004fe20000010000 */
[----:B-1----:R-:W-:Y:S01]  /*5eb0*/  F2FP.BF16.F32.PACK_AB R203, R52, R203 ;  /* 0x000000cb34cb723e */ /* 0x002fe200000010ff */
[----:B------:R-:W0:Y:S01]  /*5ec0*/  MUFU.EX2 R212, R212 ;  /* 0x000000d400d47308 */ /* 0x000e220000000800 */
[C---:B----4-:R-:W-:Y:S01]  /*5ed0*/  F2FP.BF16.F32.PACK_AB R210, R55.reuse, R210 ;  /* 0x000000d237d2723e */ /* 0x050fe200000010ff */
[----:B------:R-:W-:Y:S01]  /*5ee0*/  FADD.FTZ R15, R55, R32 ;  /* 0x00000020370f7221 */ /* 0x000fe20000010000 */
[----:B------:R-:W-:-:S05]  /*5ef0*/  IMAD.MOV.U32 R55, RZ, RZ, R87 ;  /* 0x000000ffff377224 */ /* 0x000fca00078e0057 */
[----:B------:R-:W1:Y:S08]  /*5f00*/  MUFU.EX2 R57, R57 ;  /* 0x0000003900397308 */ /* 0x000e700000000800 */
[----:B------:R-:W2:Y:S01]  /*5f10*/  MUFU.EX2 R207, R207 ;  /* 0x000000cf00cf7308 */ /* 0x000ea20000000800 */
[----:B0-----:R-:W-:-:S07]  /*5f20*/  FADD.FTZ R32, R212, R15 ;  /* 0x0000000fd4207221 */ /* 0x001fce0000010000 */
[----:B------:R-:W0:Y:S01]  /*5f30*/  MUFU.EX2 R214, R214 ;  /* 0x000000d600d67308 */ /* 0x000e220000000800 */
[C---:B-1----:R-:W-:Y:S01]  /*5f40*/  FADD.FTZ R15, R57.reuse, R32 ;  /* 0x00000020390f7221 */ /* 0x042fe20000010000 */
[----:B------:R-:W-:Y:S01]  /*5f50*/  F2FP.BF16.F32.PACK_AB R212, R57, R212 ;  /* 0x000000d439d4723e */ /* 0x000fe200000010ff */
[--C-:B------:R-:W-:Y:S02]  /*5f60*/  IMAD.MOV.U32 R57, RZ, RZ, R87.reuse ;  /* 0x000000ffff397224 */ /* 0x100fe400078e0057 */
        /* <DEDUP_REMOVED lines=8> */
[----:B------:R-:W3:Y:S01]  /*5ff0*/  MUFU.EX2 R42, R42 ;  /* 0x0000002a002a7308 */ /* 0x000ee20000000800 */
[----:B------:R-:W-:-:S04]  /*6000*/  FADD.FTZ R24, R12, R13 ;  /* 0x0000000d0c187221 */ /* 0x000fc80000010000 */
[----:B--2---:R-:W-:Y:S01]  /*6010*/  FADD.FTZ R13, R207, R24 ;  /* 0x00000018cf0d7221 */ /* 0x004fe20000010000 */
[----:B0-----:R-:W-:Y:S01]  /*6020*/  FADD.FTZ R24, R214, R15 ;  /* 0x0000000fd6187221 */ /* 0x001fe20000010000 */
[C---:B-1----:R-:W-:Y:S01]  /*6030*/  F2FP.BF16.F32.PACK_AB R207, R44.reuse, R207 ;  /* 0x000000cf2ccf723e */ /* 0x042fe200000010ff */
[----:B------:R-:W-:Y:S01]  /*6040*/  MUFU.EX2 R216, R216 ;  /* 0x000000d800d87308 */ /* 0x000fe20000000800 */
[----:B------:R-:W-:Y:S01]  /*6050*/  FADD.FTZ R13, R44, R13 ;  /* 0x0000000d2c0d7221 */ /* 0x000fe20000010000 */
[C---:B----4-:R-:W-:Y:S01]  /*6060*/  FADD.FTZ R15, R59.reuse, R24 ;  /* 0x000000183b0f7221 */ /* 0x050fe20000010000 */
[----:B------:R-:W-:Y:S01]  /*6070*/  F2FP.BF16.F32.PACK_AB R214, R59, R214 ;  /* 0x000000d63bd6723e */ /* 0x000fe200000010ff */
[--C-:B------:R-:W-:Y:S02]  /*6080*/  IMAD.MOV.U32 R59, RZ, RZ, R87.reuse ;  /* 0x000000ffff3b7224 */ /* 0x100fe400078e0057 */
[----:B------:R-:W-:Y:S02]  /*6090*/  IMAD.MOV.U32 R44, RZ, RZ, R87 ;  /* 0x000000ffff2c7224 */ /* 0x000fe400078e0057 */
[----:B------:R0:W-:Y:S01]  /*60a0*/  MUFU.EX2 R61, R200 ;  /* 0x000000c8003d7308 */ /* 0x0001e20000000800 */
[----:B---3--:R-:W-:-:S04]  /*60b0*/  FADD.FTZ R24, R42, R13 ;  /* 0x0000000d2a187221 */ /* 0x008fc80000010000 */
[C---:B------:R-:W-:Y:S01]  /*60c0*/  FADD.FTZ R13, R209.reuse, R24 ;  /* 0x00000018d10d7221 */ /* 0x040fe20000010000 */
[----:B------:R-:W-:Y:S01]  /*60d0*/  F2FP.BF16.F32.PACK_AB R209, R209, R42 ;  /* 0x0000002ad1d1723e */ /* 0x000fe200000010ff */
[--C-:B------:R-:W-:Y:S01]  /*60e0*/  IMAD.MOV.U32 R42, RZ, RZ, R87.reuse ;  /* 0x000000ffff2a7224 */ /* 0x100fe200078e0057 */
[----:B------:R-:W1:Y:S01]  /*60f0*/  MUFU.EX2 R46, R46 ;  /* 0x0000002e002e7308 */ /* 0x000e620000000800 */
[----:B0-----:R-:W-:Y:S01]  /*6100*/  F2FP.BF16.F32.PACK_AB R200, R122, R51 ;  /* 0x000000337ac8723e */ /* 0x001fe200000010ff */
[----:B------:R-:W-:-:S06]  /*6110*/  IMAD.MOV.U32 R51, RZ, RZ, R87 ;  /* 0x000000ffff337224 */ /* 0x000fcc00078e0057 */
[----:B------:R-:W0:Y:S08]  /*6120*/  MUFU.EX2 R218, R218 ;  /* 0x000000da00da7308 */ /* 0x000e300000000800 */
[----:B------:R-:W2:Y:S01]  /*6130*/  MUFU.EX2 R34, R34 ;  /* 0x0000002200227308 */ /* 0x000ea20000000800 */
[----:B-1----:R-:W-:-:S07]  /*6140*/  FADD.FTZ R24, R46, R13 ;  /* 0x0000000d2e187221 */ /* 0x002fce0000010000 */
[----:B------:R1:W3:Y:S08]  /*6150*/  MUFU.EX2 R213, R28 ;  /* 0x0000001c00d57308 */ /* 0x0002f00000000800 */
[----:B------:R-:W4:Y:S01]  /*6160*/  MUFU.EX2 R38, R38 ;  /* 0x0000002600267308 */ /* 0x000f220000000800 */
[----:B-1----:R-:W-:Y:S01]  /*6170*/  FADD.FTZ R28, R216, R15 ;  /* 0x0000000fd81c7221 */ /* 0x002fe20000010000 */
[----:B------:R-:W-:-:S03]  /*6180*/  F2FP.BF16.F32.PACK_AB R216, R61, R216 ;  /* 0x000000d83dd8723e */ /* 0x000fc600000010ff */
[----:B------:R-:W-:Y:S01]  /*6190*/  FADD.FTZ R15, R61, R28 ;  /* 0x0000001c3d0f7221 */ /* 0x000fe20000010000 */
[----:B------:R-:W-:Y:S02]  /*61a0*/  IMAD.MOV.U32 R61, RZ, RZ, R87 ;  /* 0x000000ffff3d7224 */ /* 0x000fe400078e0057 */
[----:B------:R-:W1:Y:S01]  /*61b0*/  MUFU.EX2 R215, R126 ;  /* 0x0000007e00d77308 */ /* 0x000e620000000800 */
[----:B0-----:R-:W-:Y:S01]  /*61c0*/  FADD.FTZ R28, R218, R15 ;  /* 0x0000000fda1c7221 */ /* 0x001fe20000010000 */
[C---:B------:R-:W-:Y:S01]  /*61d0*/  FADD.FTZ R15, R211.reuse, R24 ;  /* 0x00000018d30f7221 */ /* 0x040fe20000010000 */
[----:B------:R-:W-:Y:S01]  /*61e0*/  F2FP.BF16.F32.PACK_AB R211, R211, R46 ;  /* 0x0000002ed3d3723e */ /* 0x000fe200000010ff */
[----:B------:R-:W-:Y:S02]  /*61f0*/  IMAD.MOV.U32 R46, RZ, RZ, R87 ;  /* 0x000000ffff2e7224 */ /* 0x000fe400078e0057 */
[----:B--2---:R-:W-:Y:S01]  /*6200*/  FADD.FTZ R14, R34, R15 ;  /* 0x0000000f220e7221 */ /* 0x004fe20000010000 */
[--C-:B------:R-:W-:Y:S01]  /*6210*/  IMAD.MOV.U32 R24, RZ, RZ, R87.reuse ;  /* 0x000000ffff187224 */ /* 0x100fe200078e0057 */
[----:B------:R-:W0:Y:S02]  /*6220*/  MUFU.EX2 R26, R26 ;  /* 0x0000001a001a7308 */ /* 0x000e240000000800 */
[C---:B---3--:R-:W-:Y:S01]  /*6230*/  FADD.FTZ R15, R213.reuse, R14 ;  /* 0x0000000ed50f7221 */ /* 0x048fe20000010000 */
[----:B------:R-:W-:Y:S01]  /*6240*/  F2FP.BF16.F32.PACK_AB R213, R213, R34 ;  /* 0x00000022d5d5723e */ /* 0x000fe200000010ff */
[----:B------:R-:W-:-:S02]  /*6250*/  IMAD.MOV.U32 R34, RZ, RZ, R87 ;  /* 0x000000ffff227224 */ /* 0x000fc400078e0057 */
[----:B----4-:R-:W-:Y:S02]  /*6260*/  FADD.FTZ R14, R38, R15 ;  /* 0x0000000f260e7221 */ /* 0x010fe40000010000 */
[----:B------:R2:W3:Y:S02]  /*6270*/  MUFU.EX2 R217, R60 ;  /* 0x0000003c00d97308 */ /* 0x0004e40000000800 */
[C---:B-1----:R-:W-:Y:S01]  /*6280*/  FADD.FTZ R15, R215.reuse, R14 ;  /* 0x0000000ed70f7221 */ /* 0x042fe20000010000 */
[----:B------:R-:W-:Y:S01]  /*6290*/  F2FP.BF16.F32.PACK_AB R215, R215, R38 ;  /* 0x00000026d7d7723e */ /* 0x000fe200000010ff */
[----:B------:R-:W-:-:S04]  /*62a0*/  IMAD.MOV.U32 R38, RZ, RZ, R87 ;  /* 0x000000ffff267224 */ /* 0x000fc800078e0057 */
[----:B------:R-:W1:Y:S01]  /*62b0*/  MUFU.EX2 R30, R30 ;  /* 0x0000001e001e7308 */ /* 0x000e620000000800 */
[----:B0-----:R-:W-:Y:S01]  /*62c0*/  FADD.FTZ R14, R26, R15 ;  /* 0x0000000f1a0e7221 */ /* 0x001fe20000010000 */
[----:B--2---:R-:W-:-:S06]  /*62d0*/  IMAD.MOV.U32 R60, RZ, RZ, R87 ;  /* 0x000000ffff3c7224 */ /* 0x004fcc00078e0057 */
[----:B------:R0:W2:Y:S01]  /*62e0*/  MUFU.EX2 R219, R56 ;  /* 0x0000003800db7308 */ /* 0x0000a20000000800 */
[C---:B---3--:R-:W-:Y:S01]  /*62f0*/  FADD.FTZ R15, R217.reuse, R14 ;  /* 0x0000000ed90f7221 */ /* 0x048fe20000010000 */
[----:B------:R-:W-:Y:S01]  /*6300*/  F2FP.BF16.F32.PACK_AB R217, R217, R26 ;  /* 0x0000001ad9d9723e */ /* 0x000fe200000010ff */
[----:B------:R-:W-:-:S05]  /*6310*/  IMAD.MOV.U32 R26, RZ, RZ, R87 ;  /* 0x000000ffff1a7224 */ /* 0x000fca00078e0057 */
[----:B------:R-:W3:Y:S01]  /*6320*/  MUFU.EX2 R41, R41 ;  /* 0x0000002900297308 */ /* 0x000ee20000000800 */
[----:B-1----:R-:W-:Y:S01]  /*6330*/  FADD.FTZ R12, R30, R15 ;  /* 0x0000000f1e0c7221 */ /* 0x002fe20000010000 */
[----:B0-----:R-:W-:-:S03]  /*6340*/  IMAD.MOV.U32 R56, RZ, RZ, R87 ;  /* 0x000000ffff387224 */ /* 0x001fc600078e0057 */
[C---:B--2---:R-:W-:Y:S01]  /*6350*/  FADD.FTZ R12, R219.reuse, R12 ;  /* 0x0000000cdb0c7221 */ /* 0x044fe20000010000 */
[----:B------:R-:W-:Y:S01]  /*6360*/  F2FP.BF16.F32.PACK_AB R219, R219, R30 ;  /* 0x0000001edbdb723e */ /* 0x000fe200000010ff */
[--C-:B------:R-:W-:Y:S02]  /*6370*/  IMAD.MOV.U32 R30, RZ, RZ, R87.reuse ;  /* 0x000000ffff1e7224 */ /* 0x100fe400078e0057 */
[C---:B---3--:R-:W-:Y:S01]  /*6380*/  FADD.FTZ R13, R41.reuse, R28 ;  /* 0x0000001c290d7221 */ /* 0x048fe20000010000 */
[----:B------:R-:W-:Y:S01]  /*6390*/  F2FP.BF16.F32.PACK_AB R218, R41, R218 ;  /* 0x000000da29da723e */ /* 0x000fe200000010ff */
[--C-:B------:R-:W-:Y:S02]  /*63a0*/  IMAD.MOV.U32 R41, RZ, RZ, R87.reuse ;  /* 0x000000ffff297224 */ /* 0x100fe400078e0057 */
        /* <DEDUP_REMOVED lines=38> */
[----:B------:R-:W-:-:S07]  /*6610*/  CS2R R24, SRZ ;  /* 0x0000000000187805 */ /* 0x000fce000001ff00 */
.L_x_7066:
[----:B------:R-:W-:Y:S01]  /*6620*/  R2UR UR11, R18 ;  /* 0x00000000120b72ca */ /* 0x000fe200000e0000 */
[----:B------:R-:W-:-:S04]  /*6630*/  UIADD3 UR6, UR7, 0x1, URZ ;  /* 0x0000000107067890 */ /* 0x000fc8000fffe03f */
[----:B------:R-:W-:-:S04]  /*6640*/  UISETP.NE.AND UP0, UPT, UR6, 0x2, UPT ;  /* 0x000000020600788c */ /* 0x000fc8000bf05270 */
[----:B------:R-:W-:Y:S02]  /*6650*/  USEL UR10, URZ, 0x1, UP0 ;  /* 0x000000013f0a7887 */ /* 0x000fe40008000000 */
[----:B------:R-:W-:Y:S02]  /*6660*/  USEL UR6, UR6, URZ, UP0 ;  /* 0x0000003f06067287 */ /* 0x000fe40008000000 */
[----:B------:R-:W-:Y:S02]  /*6670*/  ISETP.NE.AND P3, PT, RZ, UR11, PT ;  /* 0x0000000bff007c0c */ /* 0x000fe4000bf65270 */
[----:B------:R-:W-:Y:S02]  /*6680*/  LOP3.LUT R16, R20, UR10, RZ, 0x3c, !PT ;  /* 0x0000000a14107c12 */ /* 0x000fe4000f8e3cff */
[----:B------:R-:W-:-:S09]  /*6690*/  IMAD.U32 R2, RZ, RZ, UR6 ;  /* 0x00000006ff027e24 */ /* 0x000fd2000f8e00ff */
[----:B------:R-:W-:Y:S05]  /*66a0*/  @P3 BRA `(.L_x_7058) ;  /* 0x0000000000343947 */ /* 0x000fea0003800000 */
[----:B------:R-:W-:Y:S05]  /*66b0*/  @!P0 BRA `(.L_x_7059) ;  /* 0x0000000000048947 */ /* 0x000fea0003800000 */
[----:B------:R-:W-:Y:S01]  /*66c0*/  BPT.TRAP 0x1 ;  /* 0x000000040000795c */ /* 0x000fe20000300000 */
.L_x_7059:
[----:B------:R-:W0:Y:S01]  /*66d0*/  S2UR UR10, SR_CgaCtaId ;  /* 0x00000000000a79c3 */ /* 0x000e220000008800 */
[----:B------:R-:W-:Y:S01]  /*66e0*/  UMOV UR6, 0x400 ;  /* 0x0000040000067882 */ /* 0x000fe20000000000 */
[----:B------:R-:W-:Y:S01]  /*66f0*/  SHF.L.U32 R11, R16, 0x1f, RZ ;  /* 0x0000001f100b7819 */ /* 0x000fe200000006ff */
[----:B0-----:R-:W-:-:S06]  /*6700*/  ULEA UR6, UR10, UR6, 0x18 ;  /* 0x000000060a067291 */ /* 0x001fcc000f8ec03f */
[----:B------:R-:W-:-:S04]  /*6710*/  LEA R0, R2, UR6, 0x3 ;  /* 0x0000000602007c11 */ /* 0x000fc8000f8e18ff */
[----:B------:R0:W1:Y:S01]  /*6720*/  SYNCS.PHASECHK.TRANS64.TRYWAIT P2, [R0+URZ+0x34830], R11 ;  /* 0x0348300b000075a7 */ /* 0x000062000804017f */
[----:B------:R-:W-:Y:S05]  /*6730*/  @!P0 BRA `(.L_x_7060) ;  /* 0x0000000000048947 */ /* 0x000fea0003800000 */
[----:B------:R-:W-:Y:S01]  /*6740*/  BPT.TRAP 0x1 ;  /* 0x000000040000795c */ /* 0x000fe20000300000 */
.L_x_7060:
[----:B-1----:R-:W-:Y:S05]  /*6750*/  @P2 BRA `(.L_x_7058) ;  /* 0x0000000000082947 */ /* 0x002fea0003800000 */
[----:B------:R-:W1:Y:S02]  /*6760*/  SYNCS.PHASECHK.TRANS64.TRYWAIT P2, [R0+URZ+0x34830], R11 ;  /* 0x0348300b000075a7 */ /* 0x000e64000804017f */
[----:B-1----:R-:W-:Y:S05]  /*6770*/  @!P2 BRA `(.L_x_7061) ;  /* 0x000000d000e4a947 */ /* 0x002fea0003800000 */
.L_x_7058:
[----:B------:R-:W2:Y:S01]  /*6780*/  S2R R10, SR_TID.X ;  /* 0x00000000000a7919 */ /* 0x000ea20000002100 */
[----:B01----:R-:W-:Y:S01]  /*6790*/  IMAD R0, R2, 0xb00, R3 ;  /* 0x00000b0002007824 */ /* 0x003fe200078e0203 */
        /* <DEDUP_REMOVED lines=8> */
[----:B------:R-:W-:Y:S01]  /*6820*/  R2UR UR18, R6 ;  /* 0x00000000061272ca */ /* 0x000fe200000e0000 */
[----:B------:R-:W-:Y:S01]  /*6830*/  UMOV UR59, 0x40000040 ;  /* 0x40000040003b7882 */ /* 0x000fe20000000000 */
[----:B------:R-:W-:Y:S01]  /*6840*/  R2UR UR19, R7 ;  /* 0x00000000071372ca */ /* 0x000fe200000e0000 */
        /* <DEDUP_REMOVED lines=8> */
[----:B------:R-:W-:Y:S01]  /*68d0*/  R2UR UR14, R4 ;  /* 0x00000000040e72ca */ /* 0x000fe200000e0000 */
[----:B------:R-:W-:Y:S01]  /*68e0*/  UIADD3 UR26, UR6, 0x100, URZ ;  /* 0x00000100061a7890 */ /* 0x000fe2000fffe03f */
[----:B------:R-:W-:Y:S01]  /*68f0*/  R2UR UR15, R5 ;  /* 0x00000000050f72ca */ /* 0x000fe200000e0000 */
[----:B------:R-:W-:Y:S01]  /*6900*/  UMOV UR24, UR10 ;  /* 0x0000000a00187c82 */ /* 0x000fe20008000000 */
[----:B------:R-:W-:Y:S01]  /*6910*/  UMOV UR25, UR11 ;  /* 0x0000000b00197c82 */ /* 0x000fe20008000000 */
[----:B------:R-:W-:Y:S01]  /*6920*/  UIADD3 UR30, UR6, 0x180, URZ ;  /* 0x00000180061e7890 */ /* 0x000fe2000fffe03f */
[----:B------:R-:W-:Y:S01]  /*6930*/  UMOV UR28, UR10 ;  /* 0x0000000a001c7c82 */ /* 0x000fe20008000000 */
[----:B------:R-:W-:Y:S01]  /*6940*/  UMOV UR29, UR11 ;  /* 0x0000000b001d7c82 */ /* 0x000fe20008000000 */
[----:B------:R-:W-:Y:S01]  /*6950*/  UIADD3 UR34, UR6, 0x200, URZ ;  /* 0x0000020006227890 */ /* 0x000fe2000fffe03f */
[----:B--2---:R-:W-:Y:S01]  /*6960*/  SHF.R.U32.HI R10, RZ, 0x7, R10 ;  /* 0x00000007ff0a7819 */ /* 0x004fe2000001160a */
[----:B------:R-:W-:Y:S01]  /*6970*/  UMOV UR32, UR10 ;  /* 0x0000000a00207c82 */ /* 0x000fe20008000000 */
[----:B------:R-:W-:Y:S01]  /*6980*/  UMOV UR33, UR11 ;  /* 0x0000000b00217c82 */ /* 0x000fe20008000000 */
[----:B------:R-:W-:-:S02]  /*6990*/  UIADD3 UR58, UR6, 0x2, URZ ;  /* 0x00000002063a7890 */ /* 0x000fc4000fffe03f */
[----:B------:R-:W-:Y:S01]  /*69a0*/  VIADD R0, R10, 0x8 ;  /* 0x000000080a007836 */ /* 0x000fe20000000000 */
        /* <DEDUP_REMOVED lines=579> */
.L_x_7063:
[----:B------:R-:W0:Y:S01]  /*8de0*/  S2UR UR10, SR_CgaCtaId ;  /* 0x00000000000a79c3 */ /* 0x000e220000008800 */
[----:B------:R-:W-:Y:S01]  /*8df0*/  UMOV UR6, 0x400 ;  /* 0x0000040000067882 */ /* 0x000fe20000000000 */
[----:B------:R-:W-:Y:S01]  /*8e00*/  SHF.L.U32 R0, R20, 0x1f, RZ ;  /* 0x0000001f14007819 */ /* 0x000fe200000006ff */
[----:B0-----:R-:W-:-:S04]  /*8e10*/  ULEA UR6, UR10, UR6, 0x18 ;  /* 0x000000060a067291 */ /* 0x001fc8000f8ec03f */
[----:B------:R-:W-:-:S09]  /*8e20*/  ULEA UR6, UR7, UR6, 0x3 ;  /* 0x0000000607067291 */ /* 0x000fd2000f8e183f */
[----:B------:R0:W1:Y:S01]  /*8e30*/  SYNCS.PHASECHK.TRANS64.TRYWAIT P2, [UR6+0x34850], R0 ;  /* 0x03485000ff0075a7 */ /* 0x0000620008040146 */
[----:B------:R-:W-:Y:S05]  /*8e40*/  @!P0 BRA `(.L_x_7064) ;  /* 0x0000000000048947 */ /* 0x000fea0003800000 */
[----:B------:R-:W-:Y:S01]  /*8e50*/  BPT.TRAP 0x1 ;  /* 0x000000040000795c */ /* 0x000fe20000300000 */
.L_x_7064:
[----:B-1----:R-:W-:Y:S05]  /*8e60*/  @P2 BRA `(.L_x_7062) ;  /* 0x0000000000082947 */ /* 0x002fea0003800000 */
[----:B------:R-:W1:Y:S02]  /*8e70*/  SYNCS.PHASECHK.TRANS64.TRYWAIT P2, [UR6+0x34850], R0 ;  /* 0x03485000ff0075a7 */ /* 0x000e640008040146 */
[----:B-1----:R-:W-:Y:S05]  /*8e80*/  @!P2 BRA `(.L_x_7065) ;  /* 0x000000ac0034a947 */ /* 0x002fea0003800000 */
.L_x_7062:
[----:B------:R-:W2:Y:S01]  /*8e90*/  S2UR UR10, SR_CgaCtaId ;  /* 0x00000000000a79c3 */ /* 0x000ea20000008800 */
[----:B------:R-:W-:Y:S01]  /*8ea0*/  UMOV UR6, 0x400 ;  /* 0x0000040000067882 */ /* 0x000fe20000000000 */
[----:B------:R-:W-:Y:S01]  /*8eb0*/  WARPGROUP.ARRIVE ;  /* 0x00000000000079c5 */ /* 0x000fe20000000000 */
[----:B------:R-:W-:Y:S01]  /*8ec0*/  UMOV UR11, 0x40000040 ;  /* 0x40000040000b7882 */ /* 0x000fe20000000000 */
[----:B------:R-:W-:-:S04]  /*8ed0*/  FMNMX.FTZ R10, R168, R21, !PT ;  /* 0x00000015a80a7209 */ /* 0x000fc80007810000 */
[----:B------:R-:W3:Y:S01]  /*8ee0*/  S2R R235, SR_TID.X ;  /* 0x0000000000eb7919 */ /* 0x000ee20000002100 */
[C---:B------:R-:W-:Y:S01]  /*8ef0*/  ISETP.GT.AND P2, PT, R14.reuse, RZ, PT ;  /* 0x000000ff0e00720c */ /* 0x040fe20003f44270 */
[----:B------:R-:W-:Y:S01]  /*8f00*/  VIADD R14, R14, 0xffffffff ;  /* 0xffffffff0e0e7836 */ /* 0x000fe20000000000 */
[----:B-1----:R-:W-:-:S04]  /*8f10*/  FMNMX.FTZ R11, R169, R10, !PT ;  /* 0x0000000aa90b7209 */ /* 0x002fc80007810000 */
[----:B------:R-:W-:-:S04]  /*8f20*/  FMNMX.FTZ R10, R172, R11, !PT ;  /* 0x0000000bac0a7209 */ /* 0x000fc80007810000 */
[----:B------:R-:W-:-:S04]  /*8f30*/  FMNMX.FTZ R11, R173, R10, !PT ;  /* 0x0000000aad0b7209 */ /* 0x000fc80007810000 */
[----:B------:R-:W-:Y:S01]  /*8f40*/  FMNMX.FTZ R10, R160, R11, !PT ;  /* 0x0000000ba00a7209 */ /* 0x000fe20007810000 */
[----:B--2---:R-:W-:-:S03]  /*8f50*/  ULEA UR6, UR10, UR6, 0x18 ;  /* 0x000000060a067291 */ /* 0x004fc6000f8ec03f */
[----:B------:R-:W-:-:S04]  /*8f60*/  FMNMX.FTZ R11, R161, R10, !PT ;  /* 0x0000000aa10b7209 */ /* 0x000fc80007810000 */
[----:B------:R-:W-:Y:S01]  /*8f70*/  FMNMX.FTZ R10, R164, R11, !PT ;  /* 0x0000000ba40a7209 */ /* 0x000fe20007810000 */
[----:B0-----:R-:W-:-:S03]  /*8f80*/  IMAD.U32 R0, RZ, RZ, UR6 ;  /* 0x00000006ff007e24 */ /* 0x001fc6000f8e00ff */
[----:B------:R-:W-:Y:S02]  /*8f90*/  FMNMX.FTZ R11, R165, R10, !PT ;  /* 0x0000000aa50b7209 */ /* 0x000fe40007810000 */
[----:B------:R-:W-:Y:S02]  /*8fa0*/  R2UR UR6, R0 ;  /* 0x00000000000672ca */ /* 0x000fe400000e0000 */
[----:B------:R-:W-:Y:S02]  /*8fb0*/  FMNMX.FTZ R10, R152, R11, !PT ;  /* 0x0000000b980a7209 */ /* 0x000fe40007810000 */
[----:B---3--:R-:W-:Y:S02]  /*8fc0*/  SHF.R.U32.HI R235, RZ, 0x7, R235 ;  /* 0x00000007ffeb7819 */ /* 0x008fe400000116eb */
[----:B------:R-:W-:-:S04]  /*8fd0*/  FMNMX.FTZ R11, R153, R10, !PT ;  /* 0x0000000a990b7209 */ /* 0x000fc80007810000 */
[----:B------:R-:W-:-:S03]  /*8fe0*/  FMNMX.FTZ R10, R156, R11, !PT ;  /* 0x0000000b9c0a7209 */ /* 0x000fc60007810000 */
[----:B------:R-:W-:Y:S01]  /*8ff0*/  UIADD3 UR6, UR6, 0x400, URZ ;  /* 0x0000040006067890 */ /* 0x000fe2000fffe03f */
[----:B------:R-:W-:-:S03]  /*9000*/  FMNMX.FTZ R11, R157, R10, !PT ;  /* 0x0000000a9d0b7209 */ /* 0x000fc60007810000 */
[----:B------:R-:W-:Y:S01]  /*9010*/  USHF.R.U32.HI UR6, URZ, 0x4, UR6 ;  /* 0x000000043f067899 */ /* 0x000fe20008011606 */
[----:B------:R-:W-:-:S03]  /*9020*/  FMNMX.FTZ R10, R144, R11, !PT ;  /* 0x0000000b900a7209 */ /* 0x000fc60007810000 */
[----:B------:R-:W-:Y:S01]  /*9030*/  ULOP3.LUT UR6, UR6, 0x3fff, URZ, 0xc0, !UPT ;  /* 0x00003fff06067892 */ /* 0x000fe2000f8ec03f */
[----:B------:R-:W-:-:S03]  /*9040*/  FMNMX.FTZ R11, R145, R10, !PT ;  /* 0x0000000a910b7209 */ /* 0x000fc60007810000 */
        /* <DEDUP_REMOVED lines=35> */
[----:B------:R-:W0:Y:S01]  /*9280*/  LDC R11, c[0x0][0x988] ;  /* 0x00026200ff0b7b82 */ /* 0x000e220000000800 */
[----:B------:R-:W-:Y:S02]  /*9290*/  WARPGROUP.DEPBAR.LE gsb0, 0x0 ;  /* 0x00008000000079c5 */ /* 0x000fe40000010000 */
[----:B------:R-:W-:Y:S01]  /*92a0*/  WARPGROUP.ARRIVE ;  /* 0x00000000000079c5 */ /* 0x000fe20000000000 */
[----:B------:R-:W-:-:S05]  /*92b0*/  FMNMX.FTZ R177, R93, R10, !PT ;  /* 0x0000000a5db17209 */ /* 0x000fca0007810000 */
[----:B------:R-:W-:Y:S01]  /*92c0*/  HGMMA.64x128x16.F32.BF16 R24, R180, gdesc[UR8].tnspB, R24, gsb0 ;  /* 0x41e00008b4187df0 */ /* 0x000fe20008001818 */
[----:B------:R-:W-:Y:S01]  /*92d0*/  UIADD3 UR10, UR6, 0x100, URZ ;  /* 0x00000100060a7890 */ /* 0x000fe2000fffe03f */
[----:B------:R-:W1:Y:S01]  /*92e0*/  SHFL.BFLY PT, R10, R177, 0x2, 0x1f ;  /* 0x0c401f00b10a7f89 */ /* 0x000e6200000e0000 */
[----:B------:R-:W-:Y:S01]  /*92f0*/  UMOV UR11, 0x40000040 ;  /* 0x40000040000b7882 */ /* 0x000fe20000000000 */
[----:B-1----:R-:W-:-:S05]  /*9300*/  FMNMX.FTZ R178, R177, R10, !PT ;  /* 0x0000000ab1b27209 */ /* 0x002fca0007810000 */
[----:B------:R-:W1:Y:S02]  /*9310*/  SHFL.BFLY PT, R179, R178, 0x1, 0x1f ;  /* 0x0c201f00b2b37f89 */ /* 0x000e6400000e0000 */
[----:B-1----:R-:W-:-:S05]  /*9320*/  FMNMX.FTZ R10, R178, R179, !PT ;  /* 0x000000b3b20a7209 */ /* 0x002fca0007810000 */
[C---:B0-----:R-:W-:Y:S01]  /*9330*/  FMUL.FTZ R176, R10.reuse, R11 ;  /* 0x0000000b0ab07220 */ /* 0x041fe20000410000 */
        /* <DEDUP_REMOVED lines=24> */
[----:B------:R-:W-:Y:S01]  /*94c0*/  FMUL.FTZ R20, R20, R11 ;  /* 0x0000000b14147220 */ /* 0x000fe20000410000 */
[----:B------:R-:W-:Y:S08]  /*94d0*/  MUFU.EX2 R21, R21 ;  /* 0x0000001500157308 */ /* 0x000ff00000000800 */
[----:B------:R-:W0:Y:S08]  /*94e0*/  MUFU.EX2 R20, R20 ;  /* 0x0000001400147308 */ /* 0x000e300000000800 */
[----:B------:R-:W1:Y:S08]  /*94f0*/  MUFU.EX2 R168, R168 ;  /* 0x000000a800a87308 */ /* 0x000e700000000800 */
[----:B------:R-:W2:Y:S01]  /*9500*/  MUFU.EX2 R178, R178 ;  /* 0x000000b200b27308 */ /* 0x000ea20000000800 */
[----:B0-----:R-:W-:-:S07]  /*9510*/  FFMA.FTZ R13, R20, R13, R21 ;  /* 0x0000000d140d7223 */ /* 0x001fce0000010015 */
[----:B------:R-:W-:Y:S01]  /*9520*/  MUFU.EX2 R169, R169 ;  /* 0x000000a900a97308 */ /* 0x000fe20000000800 */
[----:B-1----:R-:W-:-:S07]  /*9530*/  FADD.FTZ R13, R168, R13 ;  /* 0x0000000da80d7221 */ /* 0x002fce0000010000 */
[----:B------:R-:W-:Y:S08]  /*9540*/  MUFU.EX2 R173, R173 ;  /* 0x000000ad00ad7308 */ /* 0x000ff00000000800 */
[----:B------:R-:W-:Y:S01]  /*9550*/  MUFU.EX2 R161, R161 ;  /* 0x000000a100a17308 */ /* 0x000fe20000000800 */
[----:B------:R-:W-:Y:S02]  /*9560*/  WARPGROUP.DEPBAR.LE gsb0, 0x0 ;  /* 0x00008000000079c5 */ /* 0x000fe40000010000 */
[----:B------:R-:W-:Y:S01]  /*9570*/  WARPGROUP.ARRIVE ;  /* 0x00000000000079c5 */ /* 0x000fe20000000000 */
[-CC-:B------:R-:W-:Y:S01]  /*9580*/  FFMA.FTZ R180, R160, R11.reuse, -R176.reuse ;  /* 0x0000000ba0b47223 */ /* 0x180fe200000108b0 */
[----:B------:R-:W-:-:S03]  /*9590*/  FFMA.FTZ R182, R164, R11, -R176 ;  /* 0x0000000ba4b67223 */ /* 0x000fc600000108b0 */
[----:B------:R-:W-:Y:S01]  /*95a0*/  MUFU.EX2 R165, R165 ;  /* 0x000000a500a57308 */ /* 0x000fe20000000800 */
[----:B------:R-:W-:Y:S01]  /*95b0*/  HGMMA.64x128x16.F32.BF16 R24, R184, gdesc[UR8].tnspB, R24, gsb0 ;  /* 0x41e00008b8187df0 */ /* 0x000fe20008001818 */
[----:B------:R-:W-:Y:S01]  /*95c0*/  UIADD3 UR10, UR6, 0x180, URZ ;  /* 0x00000180060a7890 */ /* 0x000fe2000fffe03f */
[----:B------:R-:W-:-:S05]  /*95d0*/  UMOV UR11, 0x40000040 ;  /* 0x40000040000b7882 */ /* 0x000fca0000000000 */
        /* <DEDUP_REMOVED lines=114> */
[----:B------:R-:W-:Y:S01]  /*9d00*/  FMNMX.FTZ R133, R103, R112, !PT ;  /* 0x0000007067857209 */ /* 0x000fe20007810000 */
[----:B------:R-:W-:Y:S01]  /*9d10*/  UIADD3 UR10, UR6, 0x480, URZ ;  /* 0x00000480060a7890 */ /* 0x000fe2000fffe03f */
[----:B------:R-:W-:Y:S01]  /*9d20*/  MUFU.EX2 R204, R204 ;  /* 0x000000cc00cc7308 */ /* 0x000fe20000000800 */
[----:B------:R-:W-:Y:S01]  /*9d30*/  UMOV UR11, 0x40000040 ;  /* 0x40000040000b7882 */ /* 0x000fe20000000000 */
[----:B------:R-:W-:Y:S01]  /*9d40*/  FMNMX.FTZ R112, R90, R133, !PT ;  /* 0x000000855a707209 */ /* 0x000fe20007810000 */
[----:B------:R-:W-:-:S03]  /*9d50*/  UIADD3 UR6, UR6, 0x500, URZ ;  /* 0x0000050006067890 */ /* 0x000fc6000fffe03f */
[----:B------:R-:W-:Y:S02]  /*9d60*/  FMNMX.FTZ R133, R91, R112, !PT ;  /* 0x000000705b857209 */ /* 0x000fe40007810000 */
[----:B------:R-:W-:Y:S02]  /*9d70*/  MUFU.EX2 R206, R206 ;  /* 0x000000ce00ce7308 */ /* 0x000fe40000000800 */
        /* <DEDUP_REMOVED lines=13> */
[----:B------:R-:W-:Y:S08]  /*9e50*/  MUFU.EX2 R208, R208 ;  /* 0x000000d000d07308 */ /* 0x000ff00000000800 */
[----:B------:R-:W-:Y:S01]  /*9e60*/  MUFU.EX2 R210, R210 ;  /* 0x000000d200d27308 */ /* 0x000fe20000000800 */
[----:B0-----:R-:W-:Y:S01]  /*9e70*/  FMNMX.FTZ R92, R133, R104, !PT ;  /* 0x00000068855c7209 */ /* 0x001fe20007810000 */
[----:B------:R-:W-:-:S06]  /*9e80*/  @!P1 IMAD R133, R2, 0x8, R0 ;  /* 0x0000000802859824 */ /* 0x000fcc00078e0200 */
[----:B------:R0:W-:Y:S01]  /*9e90*/  MUFU.EX2 R104, R116 ;  /* 0x0000007400687308 */ /* 0x0001e20000000800 */
[C---:B------:R-:W-:Y:S01]  /*9ea0*/  FADD.FTZ R108, -R92.reuse, R15 ;  /* 0x0000000f5c6c7221 */ /* 0x040fe20000010100 */
[-C--:B------:R-:W-:Y:S01]  /*9eb0*/  FMUL.FTZ R112, R92, R11.reuse ;  /* 0x0000000b5c707220 */ /* 0x080fe20000410000 */
[----:B------:R-:W-:Y:S02]  /*9ec0*/  @!P1 VIADD R133, R133, 0x34840 ;  /* 0x0003484085859836 */ /* 0x000fe40000000000 */
[-C--:B------:R-:W-:Y:S01]  /*9ed0*/  FMUL.FTZ R93, R108, R11.reuse ;  /* 0x0000000b6c5d7220 */ /* 0x080fe20000410000 */
[-CC-:B------:R-:W-:Y:S01]  /*9ee0*/  FFMA.FTZ R108, R170, R11.reuse, -R112.reuse ;  /* 0x0000000baa6c7223 */ /* 0x180fe20000010870 */
[-CC-:B------:R-:W-:Y:S01]  /*9ef0*/  FFMA.FTZ R177, R171, R11.reuse, -R112.reuse ;  /* 0x0000000babb17223 */ /* 0x180fe20000010870 */
[-CC-:B------:R-:W-:Y:S01]  /*9f00*/  FFMA.FTZ R179, R174, R11.reuse, -R112.reuse ;  /* 0x0000000baeb37223 */ /* 0x180fe20000010870 */
[-CC-:B0-----:R-:W-:Y:S01]  /*9f10*/  FFMA.FTZ R116, R175, R11.reuse, -R112.reuse ;  /* 0x0000000baf747223 */ /* 0x181fe20000010870 */
[-CC-:B------:R-:W-:Y:S01]  /*9f20*/  FFMA.FTZ R181, R162, R11.reuse, -R112.reuse ;  /* 0x0000000ba2b57223 */ /* 0x180fe20000010870 */
[----:B------:R-:W-:Y:S01]  /*9f30*/  MUFU.EX2 R93, R93 ;  /* 0x0000005d005d7308 */ /* 0x000fe20000000800 */
[-CC-:B------:R-:W-:Y:S01]  /*9f40*/  FFMA.FTZ R120, R163, R11.reuse, -R112.reuse ;  /* 0x0000000ba3787223 */ /* 0x180fe20000010870 */
[-CC-:B------:R-:W-:Y:S01]  /*9f50*/  FFMA.FTZ R183, R166, R11.reuse, -R112.reuse ;  /* 0x0000000ba6b77223 */ /* 0x180fe20000010870 */
[-CC-:B------:R-:W-:Y:S01]  /*9f60*/  FFMA.FTZ R201, R122, R11.reuse, -R112.reuse ;  /* 0x0000000b7ac97223 */ /* 0x180fe20000010870 */
[-CC-:B------:R-:W-:Y:S01]  /*9f70*/  FFMA.FTZ R144, R167, R11.reuse, -R112.reuse ;  /* 0x0000000ba7907223 */ /* 0x180fe20000010870 */
[-CC-:B------:R-:W-:Y:S01]  /*9f80*/  FFMA.FTZ R195, R142, R11.reuse, -R112.reuse ;  /* 0x0000000b8ec37223 */ /* 0x180fe20000010870 */
[----:B--2---:R-:W-:Y:S01]  /*9f90*/  FADD.FTZ R142, R178, R13 ;  /* 0x0000000db28e7221 */ /* 0x004fe20000010000 */
        /* <DEDUP_REMOVED lines=23> */
[-CC-:B------:R-:W-:Y:S01]  /*a110*/  FFMA.FTZ R199, R135, R11.reuse, -R112.reuse ;  /* 0x0000000b87c77223 */ /* 0x180fe20000010870 */
[-C--:B------:R-:W-:Y:S01]  /*a120*/  FFMA.FTZ R203, R126, R11.reuse, -R112 ;  /* 0x0000000b7ecb7223 */ /* 0x080fe20000010870 */
[----:B------:R-:W0:Y:S01]  /*a130*/  MUFU.EX2 R116, R116 ;  /* 0x0000007400747308 */ /* 0x000e220000000800 */
[----:B-1----:R-:W-:Y:S01]  /*a140*/  FADD.FTZ R122, R177, R12 ;  /* 0x0000000cb17a7221 */ /* 0x002fe20000010000 */
[-C--:B------:R-:W-:Y:S01]  /*a150*/  FFMA.FTZ R12, R123, R11.reuse, -R112 ;  /* 0x0000000b7b0c7223 */ /* 0x080fe20000010870 */
[----:B------:R-:W-:Y:S01]  /*a160*/  FADD.FTZ R123, R169, R142 ;  /* 0x0000008ea97b7221 */ /* 0x000fe20000010000 */
[-CC-:B------:R-:W-:Y:S01]  /*a170*/  FFMA.FTZ R119, R119, R11.reuse, -R112.reuse ;  /* 0x0000000b77777223 */ /* 0x180fe20000010870 */
[-CC-:B------:R-:W-:Y:S01]  /*a180*/  FFMA.FTZ R107, R107, R11.reuse, -R112.reuse ;  /* 0x0000000b6b6b7223 */ /* 0x180fe20000010870 */
[-C--:B------:R-:W-:Y:S01]  /*a190*/  FFMA.FTZ R110, R110, R11.reuse, -R112 ;  /* 0x0000000b6e6e7223 */ /* 0x080fe20000010870 */
[----:B------:R-:W-:Y:S01]  /*a1a0*/  FADD.FTZ R142, R180, R123 ;  /* 0x0000007bb48e7221 */ /* 0x000fe20000010000 */
[----:B------:R-:W1:Y:S01]  /*a1b0*/  MUFU.EX2 R181, R181 ;  /* 0x000000b500b57308 */ /* 0x000e620000000800 */
[----:B--2---:R-:W-:Y:S01]  /*a1c0*/  FADD.FTZ R13, R179, R122 ;  /* 0x0000007ab30d7221 */ /* 0x004fe20000010000 */
[-C--:B------:R-:W-:Y:S01]  /*a1d0*/  FFMA.FTZ R111, R111, R11.reuse, -R112 ;  /* 0x0000000b6f6f7223 */ /* 0x080fe20000010870 */
[----:B------:R-:W-:Y:S01]  /*a1e0*/  FADD.FTZ R123, R173, R142 ;  /* 0x0000008ead7b7221 */ /* 0x000fe20000010000 */
[-CC-:B------:R-:W-:Y:S01]  /*a1f0*/  FFMA.FTZ R99, R99, R11.reuse, -R112.reuse ;  /* 0x0000000b63637223 */ /* 0x180fe20000010870 */
[-CC-:B------:R-:W-:Y:S01]  /*a200*/  FFMA.FTZ R102, R102, R11.reuse, -R112.reuse ;  /* 0x0000000b66667223 */ /* 0x180fe20000010870 */
[-CC-:B------:R-:W-:Y:S01]  /*a210*/  FFMA.FTZ R103, R103, R11.reuse, -R112.reuse ;  /* 0x0000000b67677223 */ /* 0x180fe20000010870 */
[----:B------:R-:W-:Y:S01]  /*a220*/  FADD.FTZ R114, R182, R123 ;  /* 0x0000007bb6727221 */ /* 0x000fe20000010000 */
[----:B------:R-:W2:Y:S01]  /*a230*/  MUFU.EX2 R120, R120 ;  /* 0x0000007800787308 */ /* 0x000ea20000000800 */
[----:B0-----:R-:W-:Y:S01]  /*a240*/  FADD.FTZ R122, R116, R13 ;  /* 0x0000000d747a7221 */ /* 0x001fe20000010000 */
[-C--:B------:R-:W-:Y:S01]  /*a250*/  FFMA.FTZ R90, R90, R11.reuse, -R112 ;  /* 0x0000000b5a5a7223 */ /* 0x080fe20000010870 */
[----:B------:R-:W-:Y:S01]  /*a260*/  FADD.FTZ R123, R161, R114 ;  /* 0x00000072a17b7221 */ /* 0x000fe20000010000 */
[-CC-:B------:R-:W-:Y:S01]  /*a270*/  FFMA.FTZ R91, R91, R11.reuse, -R112.reuse ;  /* 0x0000000b5b5b7223 */ /* 0x180fe20000010870 */
[-CC-:B------:R-:W-:Y:S01]  /*a280*/  FFMA.FTZ R94, R94, R11.reuse, -R112.reuse ;  /* 0x0000000b5e5e7223 */ /* 0x180fe20000010870 */
[----:B------:R-:W-:Y:S01]  /*a290*/  FFMA.FTZ R95, R95, R11, -R112 ;  /* 0x0000000b5f5f7223 */ /* 0x000fe20000010870 */
[----:B------:R-:W-:Y:S01]  /*a2a0*/  F2FP.BF16.F32.PACK_AB R179, R116, R179 ;  /* 0x000000b374b3723e */ /* 0x000fe200000010ff */
[----:B------:R-:W0:Y:S01]  /*a2b0*/  MUFU.EX2 R183, R183 ;  /* 0x000000b700b77308 */ /* 0x000e220000000800 */
[----:B-1----:R-:W-:Y:S01]  /*a2c0*/  FADD.FTZ R13, R181, R122 ;  /* 0x0000007ab50d7221 */ /* 0x002fe20000010000 */
[----:B------:R-:W-:-:S02]  /*a2d0*/  F2FP.BF16.F32.PACK_AB R177, R177, R108 ;  /* 0x0000006cb1b1723e */ /* 0x000fc400000010ff */
[----:B------:R-:W-:Y:S02]  /*a2e0*/  IADD3 R131, -R235, 0xb, RZ ;  /* 0x0000000beb837810 */ /* 0x000fe40007ffe1ff */
[----:B------:R-:W-:Y:S02]  /*a2f0*/  @!P1 PRMT R133, RZ, 0x654, R133 ;  /* 0x00000654ff859816 */ /* 0x000fe40000000085 */
[----:B------:R-:W1:Y:S01]  /*a300*/  MUFU.EX2 R144, R144 ;  /* 0x0000009000907308 */ /* 0x000e620000000800 */
[C---:B--2---:R-:W-:Y:S01]  /*a310*/  FADD.FTZ R122, R120.reuse, R13 ;  /* 0x0000000d787a7221 */ /* 0x044fe20000010000 */
[----:B------:R-:W-:Y:S02]  /*a320*/  F2FP.BF16.F32.PACK_AB R178, R169, R178 ;  /* 0x000000b2a9b2723e */ /* 0x000fe400000010ff */
[----:B------:R-:W-:Y:S02]  /*a330*/  F2FP.BF16.F32.PACK_AB R180, R173, R180 ;  /* 0x000000b4adb4723e */ /* 0x000fe400000010ff */
[----:B------:R-:W-:-:S02]  /*a340*/  F2FP.BF16.F32.PACK_AB R181, R120, R181 ;  /* 0x000000b578b5723e */ /* 0x000fc400000010ff */
[----:B------:R-:W2:Y:S01]  /*a350*/  MUFU.EX2 R185, R185 ;  /* 0x000000b900b97308 */ /* 0x000ea20000000800 */
[----:B0-----:R-:W-:Y:S01]  /*a360*/  FADD.FTZ R13, R183, R122 ;  /* 0x0000007ab70d7221 */ /* 0x001fe20000010000 */
[----:B------:R-:W-:Y:S01]  /*a370*/  FADD.FTZ R122, R184, R123 ;  /* 0x0000007bb87a7221 */ /* 0x000fe20000010000 */
[----:B------:R-:W-:Y:S02]  /*a380*/  F2FP.BF16.F32.PACK_AB R182, R161, R182 ;  /* 0x000000b6a1b6723e */ /* 0x000fe400000010ff */
[C---:B------:R-:W-:Y:S01]  /*a390*/  F2FP.BF16.F32.PACK_AB R184, R165.reuse, R184 ;  /* 0x000000b8a5b8723e */ /* 0x040fe200000010ff */
[----:B------:R-:W-:Y:S02]  /*a3a0*/  FADD.FTZ R123, R165, R122 ;  /* 0x0000007aa57b7221 */ /* 0x000fe40000010000 */
[----:B------:R-:W0:Y:S01]  /*a3b0*/  MUFU.EX2 R124, R124 ;  /* 0x0000007c007c7308 */ /* 0x000e220000000800 */
[C---:B-1----:R-:W-:Y:S01]  /*a3c0*/  FADD.FTZ R118, R144.reuse, R13 ;  /* 0x0000000d90767221 */ /* 0x042fe20000010000 */
[----:B------:R-:W-:-:S06]  /*a3d0*/  F2FP.BF16.F32.PACK_AB R183, R144, R183 ;  /* 0x000000b790b7723e */ /* 0x000fcc00000010ff */
[----:B------:R-:W1:Y:S01]  /*a3e0*/  MUFU.EX2 R187, R187 ;  /* 0x000000bb00bb7308 */ /* 0x000e620000000800 */
[----:B--2---:R-:W-:Y:S01]  /*a3f0*/  FADD.FTZ R13, R185, R118 ;  /* 0x00000076b90d7221 */ /* 0x004fe20000010000 */
[----:B------:R-:W-:Y:S01]  /*a400*/  FADD.FTZ R118, R186, R123 ;  /* 0x0000007bba767221 */ /* 0x000fe20000010000 */
[----:B------:R-:W-:-:S05]  /*a410*/  F2FP.BF16.F32.PACK_AB R186, R153, R186 ;  /* 0x000000ba99ba723e */ /* 0x000fca00000010ff */
[----:B------:R-:W2:Y:S01]  /*a420*/  MUFU.EX2 R128, R128 ;  /* 0x0000008000807308 */ /* 0x000ea20000000800 */
[----:B0-----:R-:W-:Y:S01]  /*a430*/  FADD.FTZ R106, R124, R13 ;  /* 0x0000000d7c6a7221 */ /* 0x001fe20000010000 */
[----:B------:R-:W-:Y:S01]  /*a440*/  FFMA.FTZ R13, R98, R11, -R112 ;  /* 0x0000000b620d7223 */ /* 0x000fe20000010870 */
[----:B------:R-:W-:-:S05]  /*a450*/  F2FP.BF16.F32.PACK_AB R185, R124, R185 ;  /* 0x000000b97cb9723e */ /* 0x000fca00000010ff */
[----:B------:R-:W0:Y:S01]  /*a460*/  MUFU.EX2 R189, R189 ;  /* 0x000000bd00bd7308 */ /* 0x000e220000000800 */
[----:B-1----:R-:W-:Y:S01]  /*a470*/  FADD.FTZ R123, R187, R106 ;  /* 0x0000006abb7b7221 */ /* 0x002fe20000010000 */
[----:B------:R-:W-:Y:S02]  /*a480*/  WARPGROUP.DEPBAR.LE gsb0, 0x0 ;  /* 0x00008000000079c5 */ /* 0x000fe40000010000 */
[----:B------:R-:W-:Y:S01]  /*a490*/  WARPGROUP.ARRIVE ;  /* 0x00000000000079c5 */ /* 0x000fe20000000000 */
[----:B------:R-:W-:Y:S02]  /*a4a0*/  F2FP.BF16.F32.PACK_AB R212, R97, R96 ;  /* 0x0000006061d4723e */ /* 0x000fe400000010ff */
[----:B------:R-:W-:Y:S01]  /*a4b0*/  F2FP.BF16.F32.PACK_AB R214, R101, R100 ;  /* 0x0000006465d6723e */ /* 0x000fe200000010ff */
[----:B------:R-:W1:Y:S01]  /*a4c0*/  MUFU.EX2 R140, R140 ;  /* 0x0000008c008c7308 */ /* 0x000e620000000800 */
[C---:B--2---:R-:W-:Y:S01]  /*a4d0*/  FADD.FTZ R106, R128.reuse, R123 ;  /* 0x0000007b806a7221 */ /* 0x044fe20000010000 */
[----:B------:R-:W-:Y:S01]  /*a4e0*/  HGMMA.64x128x16.F32.BF16 R24, R216, gdesc[UR8].tnspB, R24, gsb0 ;  /* 0x41e00008d8187df0 */ /* 0x000fe20008001818 */
[----:B------:R-:W-:-:S05]  /*a4f0*/  F2FP.BF16.F32.PACK_AB R187, R128, R187 ;  /* 0x000000bb80bb723e */ /* 0x000fca00000010ff */
[----:B------:R-:W2:Y:S01]  /*a500*/  MUFU.EX2 R191, R191 ;  /* 0x000000bf00bf7308 */ /* 0x000ea20000000800 */
[----:B0-----:R-:W-:-:S07]  /*a510*/  FADD.FTZ R123, R189, R106 ;  /* 0x0000006abd7b7221 */ /* 0x001fce0000010000 */
[----:B------:R0:W-:Y:S01]  /*a520*/  MUFU.EX2 R114, R127 ;  /* 0x0000007f00727308 */ /* 0x0001e20000000800 */
[C---:B-1----:R-:W-:Y:S01]  /*a530*/  FADD.FTZ R106, R140.reuse, R123 ;  /* 0x0000007b8c6a7221 */ /* 0x042fe20000010000 */
[----:B------:R-:W-:-:S06]  /*a540*/  F2FP.BF16.F32.PACK_AB R189, R140, R189 ;  /* 0x000000bd8cbd723e */ /* 0x000fcc00000010ff */
[----:B------:R-:W1:Y:S01]  /*a550*/  MUFU.EX2 R132, R132 ;  /* 0x0000008400847308 */ /* 0x000e620000000800 */
[----:B0-----:R-:W-:-:S04]  /*a560*/  FADD.FTZ R127, R153, R118 ;  /* 0x00000076997f7221 */ /* 0x001fc80000010000 */
[----:B------:R-:W-:Y:S01]  /*a570*/  FADD.FTZ R118, R188, R127 ;  /* 0x0000007fbc767221 */ /* 0x000fe20000010000 */
[C---:B------:R-:W-:Y:S02]  /*a580*/  F2FP.BF16.F32.PACK_AB R188, R145.reuse, R188 ;  /* 0x000000bc91bc723e */ /* 0x040fe400000010ff */
[----:B------:R-:W0:Y:S01]  /*a590*/  MUFU.EX2 R193, R193 ;  /* 0x000000c100c17308 */ /* 0x000e220000000800 */
[----:B------:R-:W-:-:S04]  /*a5a0*/  FADD.FTZ R127, R145, R118 ;  /* 0x00000076917f7221 */ /* 0x000fc80000010000 */
[----:B------:R-:W-:Y:S01]  /*a5b0*/  FADD.FTZ R118, R190, R127 ;  /* 0x0000007fbe767221 */ /* 0x000fe20000010000 */
[C---:B------:R-:W-:Y:S02]  /*a5c0*/  F2FP.BF16.F32.PACK_AB R190, R149.reuse, R190 ;  /* 0x000000be95be723e */ /* 0x040fe400000010ff */
[----:B------:R-:W3:Y:S01]  /*a5d0*/  MUFU.EX2 R136, R136 ;  /* 0x0000008800887308 */ /* 0x000ee20000000800 */
[----:B------:R-:W-:-:S04]  /*a5e0*/  FADD.FTZ R123, R149, R118 ;  /* 0x00000076957b7221 */ /* 0x000fc80000010000 */
[----:B------:R-:W-:Y:S01]  /*a5f0*/  FADD.FTZ R112, R192, R123 ;  /* 0x0000007bc0707221 */ /* 0x000fe20000010000 */
[----:B------:R-:W-:Y:S02]  /*a600*/  F2FP.BF16.F32.PACK_AB R192, R137, R192 ;  /* 0x000000c089c0723e */ /* 0x000fe400000010ff */
[----:B------:R-:W4:Y:S08]  /*a610*/  MUFU.EX2 R195, R195 ;  /* 0x000000c300c37308 */ /* 0x000f300000000800 */
[----:B------:R2:W-:Y:S08]  /*a620*/  MUFU.EX2 R98, R115 ;  /* 0x0000007300627308 */ /* 0x0005f00000000800 */
[----:B------:R-:W5:Y:S01]  /*a630*/  MUFU.EX2 R138, R138 ;  /* 0x0000008a008a7308 */ /* 0x000f620000000800 */
[----:B--2---:R-:W-:Y:S01]  /*a640*/  FADD.FTZ R115, R191, R106 ;  /* 0x0000006abf737221 */ /* 0x004fe20000010000 */
[----:B-1----:R-:W-:-:S03]  /*a650*/  F2FP.BF16.F32.PACK_AB R191, R132, R191 ;  /* 0x000000bf84bf723e */ /* 0x002fc600000010ff */
[----:B------:R-:W-:Y:S01]  /*a660*/  FADD.FTZ R118, R132, R115 ;  /* 0x0000007384767221 */ /* 0x000fe20000010000 */
[----:B------:R-:W-:Y:S02]  /*a670*/  FADD.FTZ R115, R137, R112 ;  /* 0x0000007089737221 */ /* 0x000fe40000010000 */
[----:B------:R1:W-:Y:S08]  /*a680*/  MUFU.EX2 R15, R176 ;  /* 0x000000b0000f7308 */ /* 0x0003f00000000800 */
[----:B------:R-:W2:Y:S01]  /*a690*/  MUFU.EX2 R197, R197 ;  /* 0x000000c500c57308 */ /* 0x000ea20000000800 */
[----:B-1----:R-:W-:Y:S01]  /*a6a0*/  F2FP.BF16.F32.PACK_AB R176, R168, R21 ;  /* 0x00000015a8b0723e */ /* 0x002fe200000010ff */
[----:B0-----:R-:W-:Y:S01]  /*a6b0*/  FADD.FTZ R21, R193, R118 ;  /* 0x00000076c1157221 */ /* 0x001fe20000010000 */
[----:B------:R-:W-:Y:S01]  /*a6c0*/  FADD.FTZ R118, R194, R115 ;  /* 0x00000073c2767221 */ /* 0x000fe20000010000 */
[----:B---3--:R-:W-:-:S02]  /*a6d0*/  F2FP.BF16.F32.PACK_AB R193, R136, R193 ;  /* 0x000000c188c1723e */ /* 0x008fc400000010ff */
[----:B------:R-:W-:Y:S01]  /*a6e0*/  FADD.FTZ R112, R136, R21 ;  /* 0x0000001588707221 */ /* 0x000fe20000010000 */
[C---:B------:R-:W-:Y:S01]  /*a6f0*/  FADD.FTZ R115, R141.reuse, R118 ;  /* 0x000000768d737221 */ /* 0x040fe20000010000 */
[----:B------:R-:W0:Y:S01]  /*a700*/  MUFU.EX2 R130, R130 ;  /* 0x0000008200827308 */ /* 0x000e220000000800 */
[----:B------:R-:W-:Y:S01]  /*a710*/  F2FP.BF16.F32.PACK_AB R194, R141, R194 ;  /* 0x000000c28dc2723e */ /* 0x000fe200000010ff */
[----:B----4-:R-:W-:Y:S01]  /*a720*/  FADD.FTZ R21, R195, R112 ;  /* 0x00000070c3157221 */ /* 0x010fe20000010000 */
[----:B------:R-:W-:Y:S01]  /*a730*/  FADD.FTZ R116, R196, R115 ;  /* 0x00000073c4747221 */ /* 0x000fe20000010000 */
[C---:B-----5:R-:W-:Y:S02]  /*a740*/  F2FP.BF16.F32.PACK_AB R195, R138.reuse, R195 ;  /* 0x000000c38ac3723e */ /* 0x060fe400000010ff */
[----:B------:R-:W-:Y:S01]  /*a750*/  FADD.FTZ R112, R138, R21 ;  /* 0x000000158a707221 */ /* 0x000fe20000010000 */
[C---:B------:R-:W-:Y:S01]  /*a760*/  FADD.FTZ R115, R157.reuse, R116 ;  /* 0x000000749d737221 */ /* 0x040fe20000010000 */
[----:B------:R-:W1:Y:S01]  /*a770*/  MUFU.EX2 R134, R134 ;  /* 0x0000008600867308 */ /* 0x000e620000000800 */
[----:B------:R-:W-:Y:S01]  /*a780*/  F2FP.BF16.F32.PACK_AB R196, R157, R196 ;  /* 0x000000c49dc4723e */ /* 0x000fe200000010ff */
[----:B--2---:R-:W-:Y:S01]  /*a790*/  FADD.FTZ R21, R197, R112 ;  /* 0x00000070c5157221 */ /* 0x004fe20000010000 */
[----:B------:R-:W-:Y:S01]  /*a7a0*/  FADD.FTZ R112, R198, R115 ;  /* 0x00000073c6707221 */ /* 0x000fe20000010000 */
[----:B------:R-:W-:-:S04]  /*a7b0*/  F2FP.BF16.F32.PACK_AB R198, R129, R198 ;  /* 0x000000c681c6723e */ /* 0x000fc800000010ff */
[----:B------:R-:W2:Y:S01]  /*a7c0*/  MUFU.EX2 R199, R199 ;  /* 0x000000c700c77308 */ /* 0x000ea20000000800 */
[C---:B0-----:R-:W-:Y:S01]  /*a7d0*/  FADD.FTZ R21, R130.reuse, R21 ;  /* 0x0000001582157221 */ /* 0x041fe20000010000 */
[----:B------:R-:W-:-:S06]  /*a7e0*/  F2FP.BF16.F32.PACK_AB R197, R130, R197 ;  /* 0x000000c582c5723e */ /* 0x000fcc00000010ff */
[----:B------:R-:W0:Y:S01]  /*a7f0*/  MUFU.EX2 R201, R201 ;  /* 0x000000c900c97308 */ /* 0x000e220000000800 */
[----:B-1----:R-:W-:Y:S01]  /*a800*/  FADD.FTZ R116, R134, R21 ;  /* 0x0000001586747221 */ /* 0x002fe20000010000 */
[----:B------:R-:W-:-:S04]  /*a810*/  FADD.FTZ R21, R129, R112 ;  /* 0x0000007081157221 */ /* 0x000fc80000010000 */
[----:B------:R-:W-:Y:S01]  /*a820*/  FADD.FTZ R112, R200, R21 ;  /* 0x00000015c8707221 */ /* 0x000fe20000010000 */
[----:B------:R-:W-:Y:S01]  /*a830*/  F2FP.BF16.F32.PACK_AB R200, R121, R200 ;  /* 0x000000c879c8723e */ /* 0x000fe200000010ff */
[----:B------:R-:W1:Y:S01]  /*a840*/  MUFU.EX2 R12, R12 ;  /* 0x0000000c000c7308 */ /* 0x000e620000000800 */
[C---:B--2---:R-:W-:Y:S01]  /*a850*/  FADD.FTZ R116, R199.reuse, R116 ;  /* 0x00000074c7747221 */ /* 0x044fe20000010000 */
[----:B------:R-:W-:-:S06]  /*a860*/  F2FP.BF16.F32.PACK_AB R199, R199, R134 ;  /* 0x00000086c7c7723e */ /* 0x000fcc00000010ff */
[----:B------:R-:W2:Y:S01]  /*a870*/  MUFU.EX2 R203, R203 ;  /* 0x000000cb00cb7308 */ /* 0x000ea20000000800 */
[----:B0-----:R-:W-:-:S07]  /*a880*/  FADD.FTZ R21, R201, R116 ;  /* 0x00000074c9157221 */ /* 0x001fce0000010000 */
[----:B------:R-:W0:Y:S01]  /*a890*/  MUFU.EX2 R205, R205 ;  /* 0x000000cd00cd7308 */ /* 0x000e220000000800 */
[----:B-1----:R-:W-:-:S07]  /*a8a0*/  F2FP.BF16.F32.PACK_AB R201, R12, R201 ;  /* 0x000000c90cc9723e */ /* 0x002fce00000010ff */
[----:B------:R1:W-:Y:S01]  /*a8b0*/  MUFU.EX2 R108, R107 ;  /* 0x0000006b006c7308 */ /* 0x0003e20000000800 */
[----:B------:R-:W-:Y:S02]  /*a8c0*/  WARPGROUP.DEPBAR.LE gsb0, 0x0 ;  /* 0x00008000000079c5 */ /* 0x000fe40000010000 */
[----:B------:R3:W-:Y:S06]  /*a8d0*/  BAR.ARV R131, 0x100 ;  /* 0x000400830000751d */ /* 0x0007ec0000002000 */
[----:B-1----:R-:W-:Y:S01]  /*a8e0*/  FADD.FTZ R107, R121, R112 ;  /* 0x00000070796b7221 */ /* 0x002fe20000010000 */
[----:B------:R-:W-:Y:S01]  /*a8f0*/  FADD.FTZ R112, R12, R21 ;  /* 0x000000150c707221 */ /* 0x000fe20000010000 */
[----:B------:R-:W1:Y:S01]  /*a900*/  MUFU.EX2 R207, R207 ;  /* 0x000000cf00cf7308 */ /* 0x000e620000000800 */
[----:B------:R4:W-:Y:S01]  /*a910*/  @!P1 SYNCS.ARRIVE.TRANS64.RED.A1T0 RZ, [R133+URZ], RZ ;  /* 0x000000ff85ff99a7 */ /* 0x0009e2000810043f */
[----:B------:R-:W-:Y:S01]  /*a920*/  FADD.FTZ R116, R202, R107 ;  /* 0x0000006bca747221 */ /* 0x000fe20000010000 */
[----:B--2---:R-:W-:Y:S01]  /*a930*/  FADD.FTZ R21, R203, R112 ;  /* 0x00000070cb157221 */ /* 0x004fe20000010000 */
[----:B------:R-:W-:Y:S01]  /*a940*/  F2FP.BF16.F32.PACK_AB R218, R15, R104 ;  /* 0x000000680fda723e */ /* 0x000fe200000010ff */
[----:B------:R-:W-:Y:S01]  /*a950*/  FMUL.FTZ R24, R24, R20 ;  /* 0x0000001418187220 */ /* 0x000fe20000410000 */
[----:B------:R-:W-:Y:S01]  /*a960*/  FADD.FTZ R107, R125, R116 ;  /* 0x000000747d6b7221 */ /* 0x000fe20000010000 */
[----:B------:R-:W-:Y:S01]  /*a970*/  FADD.FTZ R112, R114, R21 ;  /* 0x0000001572707221 */ /* 0x000fe20000010000 */
[----:B------:R-:W2:Y:S01]  /*a980*/  MUFU.EX2 R106, R119 ;  /* 0x00000077006a7308 */ /* 0x000ea20000000800 */
[----:B----4-:R-:W-:-:S02]  /*a990*/  IMAD.U32 R133, RZ, RZ, UR7 ;  /* 0x00000007ff857e24 */ /* 0x010fc4000f8e00ff */
[----:B------:R-:W-:Y:S01]  /*a9a0*/  FADD.FTZ R116, R204, R107 ;  /* 0x0000006bcc747221 */ /* 0x000fe20000010000 */
[----:B0-----:R-:W-:Y:S01]  /*a9b0*/  FADD.FTZ R21, R205, R112 ;  /* 0x00000070cd157221 */ /* 0x001fe20000010000 */
[----:B------:R-:W-:Y:S01]  /*a9c0*/  R2UR UR7, R2 ;  /* 0x00000000020772ca */ /* 0x000fe200000e0000 */
[----:B------:R-:W-:Y:S02]  /*a9d0*/  @!P1 IMAD R133, R133, 0x8, R0 ;  /* 0x0000000885859824 */ /* 0x000fe400078e0200 */
[----:B------:R-:W-:Y:S01]  /*a9e0*/  FADD.FTZ R107, R113, R116 ;  /* 0x00000074716b7221 */ /* 0x000fe20000010000 */
[----:B------:R-:W-:Y:S01]  /*a9f0*/  FADD.FTZ R112, R98, R21 ;  /* 0x0000001562707221 */ /* 0x000fe20000010000 */
[----:B------:R-:W0:Y:S01]  /*aa00*/  MUFU.EX2 R209, R209 ;  /* 0x000000d100d17308 */ /* 0x000e220000000800 */
[----:B---3--:R-:W-:Y:S02]  /*aa10*/  @!P1 VIADD R131, R133, 0x34860 ;  /* 0x0003486085839836 */ /* 0x008fe40000000000 */
[----:B------:R-:W-:Y:S01]  /*aa20*/  FADD.FTZ R116, R206, R107 ;  /* 0x0000006bce747221 */ /* 0x000fe20000010000 */
[----:B-1----:R-:W-:Y:S01]  /*aa30*/  FADD.FTZ R21, R207, R112 ;  /* 0x00000070cf157221 */ /* 0x002fe20000010000 */
[-C--:B------:R-:W-:Y:S01]  /*aa40*/  FMUL.FTZ R25, R25, R20.reuse ;  /* 0x0000001419197220 */ /* 0x080fe20000410000 */
[-C--:B------:R-:W-:Y:S01]  /*aa50*/  FMUL.FTZ R28, R28, R20.reuse ;  /* 0x000000141c1c7220 */ /* 0x080fe20000410000 */
[----:B------:R-:W-:Y:S01]  /*aa60*/  @!P1 PRMT R131, RZ, 0x654, R131 ;  /* 0x00000654ff839816 */ /* 0x000fe20000000083 */
[-C--:B------:R-:W-:Y:S01]  /*aa70*/  FMUL.FTZ R29, R29, R20.reuse ;  /* 0x000000141d1d7220 */ /* 0x080fe20000410000 */
[----:B------:R-:W1:Y:S01]  /*aa80*/  MUFU.EX2 R110, R110 ;  /* 0x0000006e006e7308 */ /* 0x000e620000000800 */
[----:B--2---:R-:W-:Y:S01]  /*aa90*/  FADD.FTZ R112, R106, R21 ;  /* 0x000000156a707221 */ /* 0x004fe20000010000 */
[----:B------:R2:W-:Y:S01]  /*aaa0*/  @!P1 SYNCS.ARRIVE.TRANS64.RED.A1T0 RZ, [R131+URZ], RZ ;  /* 0x000000ff83ff99a7 */ /* 0x0005e2000810043f */
[-C--:B------:R-:W-:Y:S01]  /*aab0*/  FMUL.FTZ R32, R32, R20.reuse ;  /* 0x0000001420207220 */ /* 0x080fe20000410000 */
[-C--:B------:R-:W-:Y:S01]  /*aac0*/  FMUL.FTZ R33, R33, R20.reuse ;  /* 0x0000001421217220 */ /* 0x080fe20000410000 */
[-C--:B------:R-:W-:Y:S01]  /*aad0*/  FMUL.FTZ R36, R36, R20.reuse ;  /* 0x0000001424247220 */ /* 0x080fe20000410000 */
[-C--:B------:R-:W-:Y:S01]  /*aae0*/  FMUL.FTZ R37, R37, R20.reuse ;  /* 0x0000001425257220 */ /* 0x080fe20000410000 */
[-C--:B------:R-:W-:Y:S01]  /*aaf0*/  FMUL.FTZ R40, R40, R20.reuse ;  /* 0x0000001428287220 */ /* 0x080fe20000410000 */
[----:B------:R3:W-:Y:S01]  /*ab00*/  MUFU.EX2 R213, R99 ;  /* 0x0000006300d57308 */ /* 0x0007e20000000800 */
[----:B0-----:R-:W-:Y:S01]  /*ab10*/  FADD.FTZ R21, R209, R112 ;  /* 0x00000070d1157221 */ /* 0x001fe20000010000 */
[-C--:B------:R-:W-:Y:S01]  /*ab20*/  FMUL.FTZ R41, R41, R20.reuse ;  /* 0x0000001429297220 */ /* 0x080fe20000410000 */
[-C--:B------:R-:W-:Y:S01]  /*ab30*/  FMUL.FTZ R44, R44, R20.reuse ;  /* 0x000000142c2c7220 */ /* 0x080fe20000410000 */
[-C--:B------:R-:W-:Y:S01]  /*ab40*/  FMUL.FTZ R45, R45, R20.reuse ;  /* 0x000000142d2d7220 */ /* 0x080fe20000410000 */
[----:B------:R-:W-:Y:S01]  /*ab50*/  FADD.FTZ R21, R108, R21 ;  /* 0x000000156c157221 */ /* 0x000fe20000010000 */
[-C--:B------:R-:W-:Y:S01]  /*ab60*/  FMUL.FTZ R48, R48, R20.reuse ;  /* 0x0000001430307220 */ /* 0x080fe20000410000 */
[-C--:B------:R-:W-:Y:S01]  /*ab70*/  FMUL.FTZ R49, R49, R20.reuse ;  /* 0x0000001431317220 */ /* 0x080fe20000410000 */
[----:B------:R-:W0:Y:S01]  /*ab80*/  MUFU.EX2 R111, R111 ;  /* 0x0000006f006f7308 */ /* 0x000e220000000800 */
[----:B---3--:R-:W-:Y:S01]  /*ab90*/  FADD.FTZ R99, R117, R116 ;  /* 0x0000007475637221 */ /* 0x008fe20000010000 */
[-C--:B------:R-:W-:Y:S01]  /*aba0*/  FMUL.FTZ R52, R52, R20.reuse ;  /* 0x0000001434347220 */ /* 0x080fe20000410000 */
[-C--:B------:R-:W-:Y:S01]  /*abb0*/  FMUL.FTZ R53, R53, R20.reuse ;  /* 0x0000001435357220 */ /* 0x080fe20000410000 */
[-C--:B------:R-:W-:Y:S01]  /*abc0*/  FMUL.FTZ R56, R56, R20.reuse ;  /* 0x0000001438387220 */ /* 0x080fe20000410000 */
[-C--:B------:R-:W-:Y:S01]  /*abd0*/  FMUL.FTZ R57, R57, R20.reuse ;  /* 0x0000001439397220 */ /* 0x080fe20000410000 */
[-C--:B------:R-:W-:Y:S01]  /*abe0*/  FMUL.FTZ R60, R60, R20.reuse ;  /* 0x000000143c3c7220 */ /* 0x080fe20000410000 */
[-C--:B------:R-:W-:Y:S01]  /*abf0*/  FMUL.FTZ R61, R61, R20.reuse ;  /* 0x000000143d3d7220 */ /* 0x080fe20000410000 */
[----:B------:R3:W-:Y:S01]  /*ac00*/  MUFU.EX2 R215, R102 ;  /* 0x0000006600d77308 */ /* 0x0007e20000000800 */
[-C--:B------:R-:W-:Y:S01]  /*ac10*/  FMUL.FTZ R64, R64, R20.reuse ;  /* 0x0000001440407220 */ /* 0x080fe20000410000 */
[-C--:B------:R-:W-:Y:S01]  /*ac20*/  FMUL.FTZ R65, R65, R20.reuse ;  /* 0x0000001441417220 */ /* 0x080fe20000410000 */
[-C--:B------:R-:W-:Y:S01]  /*ac30*/  FMUL.FTZ R68, R68, R20.reuse ;  /* 0x0000001444447220 */ /* 0x080fe20000410000 */
[-C--:B------:R-:W-:Y:S01]  /*ac40*/  FMUL.FTZ R69, R69, R20.reuse ;  /* 0x0000001445457220 */ /* 0x080fe20000410000 */
[-C--:B------:R-:W-:Y:S01]  /*ac50*/  FMUL.FTZ R72, R72, R20.reuse ;  /* 0x0000001448487220 */ /* 0x080fe20000410000 */
[-C--:B------:R-:W-:Y:S01]  /*ac60*/  FMUL.FTZ R73, R73, R20.reuse ;  /* 0x0000001449497220 */ /* 0x080fe20000410000 */
[-C--:B------:R-:W-:Y:S01]  /*ac70*/  FMUL.FTZ R76, R76, R20.reuse ;  /* 0x000000144c4c7220 */ /* 0x080fe20000410000 */
[----:B------:R-:W4:Y:S01]  /*ac80*/  MUFU.EX2 R13, R13 ;  /* 0x0000000d000d7308 */ /* 0x000f220000000800 */
[----:B---3--:R-:W-:Y:S01]  /*ac90*/  FADD.FTZ R102, R208, R99 ;  /* 0x00000063d0667221 */ /* 0x008fe20000010000 */
[-C--:B------:R-:W-:Y:S01]  /*aca0*/  FMUL.FTZ R77, R77, R20.reuse ;  /* 0x000000144d4d7220 */ /* 0x080fe20000410000 */
[-C--:B------:R-:W-:Y:S01]  /*acb0*/  FMUL.FTZ R80, R80, R20.reuse ;  /* 0x0000001450507220 */ /* 0x080fe20000410000 */
[-C--:B------:R-:W-:Y:S01]  /*acc0*/  FMUL.FTZ R81, R81, R20.reuse ;  /* 0x0000001451517220 */ /* 0x080fe20000410000 */
[----:B------:R-:W-:Y:S01]  /*acd0*/  FADD.FTZ R99, R105, R102 ;  /* 0x0000006669637221 */ /* 0x000fe20000010000 */
[----:B-1----:R-:W-:Y:S01]  /*ace0*/  FADD.FTZ R102, R110, R21 ;  /* 0x000000156e667221 */ /* 0x002fe20000010000 */
[-C--:B------:R-:W-:Y:S01]  /*acf0*/  FMUL.FTZ R84, R84, R20.reuse ;  /* 0x0000001454547220 */ /* 0x080fe20000410000 */
[----:B------:R-:W1:Y:S01]  /*ad00*/  MUFU.EX2 R103, R103 ;  /* 0x0000006700677308 */ /* 0x000e620000000800 */
[----:B------:R-:W-:Y:S01]  /*ad10*/  FADD.FTZ R12, R210, R99 ;  /* 0x00000063d20c7221 */ /* 0x000fe20000010000 */
[----:B0-----:R-:W-:Y:S01]  /*ad20*/  FADD.FTZ R102, R111, R102 ;  /* 0x000000666f667221 */ /* 0x001fe20000010000 */
[----:B------:R-:W-:Y:S01]  /*ad30*/  FMUL.FTZ R85, R85, R20 ;  /* 0x0000001455557220 */ /* 0x000fe20000410000 */
[----:B------:R-:W-:Y:S01]  /*ad40*/  F2FP.BF16.F32.PACK_AB R202, R125, R202 ;  /* 0x000000ca7dca723e */ /* 0x000fe200000010ff */
[----:B------:R-:W-:Y:S01]  /*ad50*/  FADD.FTZ R21, R109, R12 ;  /* 0x0000000c6d157221 */ /* 0x000fe20000010000 */
[----:B------:R-:W-:Y:S01]  /*ad60*/  F2FP.BF16.F32.PACK_AB R203, R114, R203 ;  /* 0x000000cb72cb723e */ /* 0x000fe200000010ff */
[-C--:B------:R-:W-:Y:S01]  /*ad70*/  FMUL.FTZ R26, R26, R93.reuse ;  /* 0x0000005d1a1a7220 */ /* 0x080fe20000410000 */
[----:B------:R-:W0:Y:S01]  /*ad80*/  MUFU.EX2 R217, R90 ;  /* 0x0000005a00d97308 */ /* 0x000e220000000800 */
[----:B------:R-:W-:Y:S01]  /*ad90*/  FADD.FTZ R12, R96, R21 ;  /* 0x00000015600c7221 */ /* 0x000fe20000010000 */
[----:B----4-:R-:W-:Y:S01]  /*ada0*/  FADD.FTZ R102, R13, R102 ;  /* 0x000000660d667221 */ /* 0x010fe20000010000 */
[----:B------:R-:W-:Y:S01]  /*adb0*/  F2FP.BF16.F32.PACK_AB R204, R113, R204 ;  /* 0x000000cc71cc723e */ /* 0x000fe200000010ff */
[----:B------:R-:W-:Y:S01]  /*adc0*/  FMUL.FTZ R27, R27, R93 ;  /* 0x0000005d1b1b7220 */ /* 0x000fe20000410000 */
[----:B------:R-:W-:Y:S01]  /*add0*/  FADD.FTZ R21, R97, R12 ;  /* 0x0000000c61157221 */ /* 0x000fe20000010000 */
[C---:B------:R-:W-:Y:S01]  /*ade0*/  FADD.FTZ R102, R213.reuse, R102 ;  /* 0x00000066d5667221 */ /* 0x040fe20000010000 */
[----:B------:R-:W-:Y:S01]  /*adf0*/  F2FP.BF16.F32.PACK_AB R213, R213, R13 ;  /* 0x0000000dd5d5723e */ /* 0x000fe200000010ff */
[----:B------:R-:W3:Y:S01]  /*ae00*/  MUFU.EX2 R91, R91 ;  /* 0x0000005b005b7308 */ /* 0x000ee20000000800 */
[----:B------:R-:W-:Y:S01]  /*ae10*/  FADD.FTZ R12, R100, R21 ;  /* 0x00000015640c7221 */ /* 0x000fe20000010000 */
[----:B------:R-:W-:Y:S01]  /*ae20*/  FADD.FTZ R102, R215, R102 ;  /* 0x00000066d7667221 */ /* 0x000fe20000010000 */
[----:B------:R-:W-:Y:S01]  /*ae30*/  F2FP.BF16.F32.PACK_AB R205, R98, R205 ;  /* 0x000000cd62cd723e */ /* 0x000fe200000010ff */
[----:B------:R-:W-:Y:S01]  /*ae40*/  FMUL.FTZ R30, R30, R93 ;  /* 0x0000005d1e1e7220 */ /* 0x000fe20000410000 */
[----:B------:R-:W-:Y:S01]  /*ae50*/  FADD.FTZ R21, R101, R12 ;  /* 0x0000000c65157221 */ /* 0x000fe20000010000 */
[----:B-1----:R-:W-:Y:S01]  /*ae60*/  FADD.FTZ R102, R103, R102 ;  /* 0x0000006667667221 */ /* 0x002fe20000010000 */
[----:B------:R-:W-:Y:S01]  /*ae70*/  F2FP.BF16.F32.PACK_AB R206, R117, R206 ;  /* 0x000000ce75ce723e */ /* 0x000fe200000010ff */
[----:B------:R-:W1:Y:S01]  /*ae80*/  MUFU.EX2 R219, R94 ;  /* 0x0000005e00db7308 */ /* 0x000e620000000800 */
[----:B------:R-:W-:Y:S01]  /*ae90*/  FADD.FTZ R12, R88, R21 ;  /* 0x00000015580c7221 */ /* 0x000fe20000010000 */
[----:B0-----:R-:W-:Y:S01]  /*aea0*/  FADD.FTZ R102, R217, R102 ;  /* 0x00000066d9667221 */ /* 0x001fe20000010000 */
[----:B------:R-:W-:Y:S01]  /*aeb0*/  F2FP.BF16.F32.PACK_AB R207, R106, R207 ;  /* 0x000000cf6acf723e */ /* 0x000fe200000010ff */
[-C--:B------:R-:W-:Y:S01]  /*aec0*/  FMUL.FTZ R31, R31, R93.reuse ;  /* 0x0000005d1f1f7220 */ /* 0x080fe20000410000 */
[----:B------:R-:W-:Y:S01]  /*aed0*/  FADD.FTZ R13, R89, R12 ;  /* 0x0000000c590d7221 */ /* 0x000fe20000010000 */
[----:B------:R-:W-:Y:S01]  /*aee0*/  F2FP.BF16.F32.PACK_AB R208, R105, R208 ;  /* 0x000000d069d0723e */ /* 0x000fe200000010ff */
[----:B------:R-:W-:Y:S01]  /*aef0*/  FMUL.FTZ R34, R34, R93 ;  /* 0x0000005d22227220 */ /* 0x000fe20000410000 */
[----:B------:R-:W0:Y:S01]  /*af00*/  MUFU.EX2 R95, R95 ;  /* 0x0000005f005f7308 */ /* 0x000e220000000800 */
[----:B---3--:R-:W-:Y:S01]  /*af10*/  FADD.FTZ R102, R91, R102 ;  /* 0x000000665b667221 */ /* 0x008fe20000010000 */
[----:B------:R-:W-:Y:S01]  /*af20*/  FADD.FTZ R12, R104, R13 ;  /* 0x0000000d680c7221 */ /* 0x000fe20000010000 */
[----:B------:R-:W-:Y:S01]  /*af30*/  F2FP.BF16.F32.PACK_AB R209, R108, R209 ;  /* 0x000000d16cd1723e */ /* 0x000fe200000010ff */
[-C--:B------:R-:W-:Y:S01]  /*af40*/  FMUL.FTZ R35, R35, R93.reuse ;  /* 0x0000005d23237220 */ /* 0x080fe20000410000 */
[----:B------:R-:W-:Y:S01]  /*af50*/  F2FP.BF16.F32.PACK_AB R210, R109, R210 ;  /* 0x000000d26dd2723e */ /* 0x000fe200000010ff */
[----:B------:R-:W-:Y:S01]  /*af60*/  FADD.FTZ R13, R15, R12 ;  /* 0x0000000c0f0d7221 */ /* 0x000fe20000010000 */
[----:B------:R-:W-:Y:S01]  /*af70*/  F2FP.BF16.F32.PACK_AB R211, R111, R110 ;  /* 0x0000006e6fd3723e */ /* 0x000fe200000010ff */
[----:B------:R-:W-:Y:S01]  /*af80*/  FMUL.FTZ R38, R38, R93 ;  /* 0x0000005d26267220 */ /* 0x000fe20000410000 */
[----:B-1----:R-:W-:Y:S01]  /*af90*/  FADD.FTZ R102, R219, R102 ;  /* 0x00000066db667221 */ /* 0x002fe20000010000 */
[----:B------:R-:W-:Y:S01]  /*afa0*/  F2FP.BF16.F32.PACK_AB R215, R103, R215 ;  /* 0x000000d767d7723e */ /* 0x000fe200000010ff */
[-C--:B------:R-:W-:Y:S01]  /*afb0*/  FMUL.FTZ R39, R39, R93.reuse ;  /* 0x0000005d27277220 */ /* 0x080fe20000410000 */
[----:B------:R-:W-:Y:S01]  /*afc0*/  F2FP.BF16.F32.PACK_AB R216, R89, R88 ;  /* 0x0000005859d8723e */ /* 0x000fe200000010ff */
[----:B------:R-:W-:Y:S01]  /*afd0*/  FMUL.FTZ R42, R42, R93 ;  /* 0x0000005d2a2a7220 */ /* 0x000fe20000410000 */
[----:B------:R-:W-:Y:S01]  /*afe0*/  F2FP.BF16.F32.PACK_AB R217, R91, R217 ;  /* 0x000000d95bd9723e */ /* 0x000fe200000010ff */
[-C--:B------:R-:W-:Y:S01]  /*aff0*/  FMUL.FTZ R43, R43, R93.reuse ;  /* 0x0000005d2b2b7220 */ /* 0x080fe20000410000 */
[----:B------:R-:W-:Y:S01]  /*b000*/  FMUL.FTZ R46, R46, R93 ;  /* 0x0000005d2e2e7220 */ /* 0x000fe20000410000 */
[C---:B0-----:R-:W-:Y:S01]  /*b010*/  FADD.FTZ R12, R95.reuse, R102 ;  /* 0x000000665f0c7221 */ /* 0x041fe20000010000 */
        /* <DEDUP_REMOVED lines=23> */
[----:B------:R-:W-:Y:S02]  /*b190*/  IMAD.MOV.U32 R15, RZ, RZ, R92 ;  /* 0x000000ffff0f7224 */ /* 0x000fe400078e005c */
[----:B------:R-:W-:Y:S01]  /*b1a0*/  IMAD.MOV.U32 R21, RZ, RZ, R10 ;  /* 0x000000ffff157224 */ /* 0x000fe200078e000a */
[----:B--2---:R-:W-:Y:S06]  /*b1b0*/  @P2 BRA `(.L_x_7066) ;  /* 0xffffffb400182947 */ /* 0x004fec000383ffff */
.L_x_7057:
[----:B------:R-:W-:Y:S06]  /*b1c0*/  BAR.ARV 0x8, 0x180 ;  /* 0x0206000000007b1d */ /* 0x000fec0000002000 */
[----:B------:R-:W-:Y:S05]  /*b1d0*/  @!P0 BRA `(.L_x_7067) ;  /* 0x0000000000048947 */ /* 0x000fea0003800000 */
[----:B------:R-:W-:Y:S01]  /*b1e0*/  BPT.TRAP 0x1 ;  /* 0x000000040000795c */ /* 0x000fe20000300000 */
.L_x_7067:
[----:B------:R-:W-:Y:S01]  /*b1f0*/  IMAD R8, R2, 0x8, R0 ;  /* 0x0000000802087824 */ /* 0x000fe200078e0200 */
[----:B------:R-:W-:-:S04]  /*b200*/  SHF.L.U32 R3, R16, 0x1f, RZ ;  /* 0x0000001f10037819 */ /* 0x000fc800000006ff */
[----:B------:R0:W1:Y:S01]  /*b210*/  SYNCS.PHASECHK.TRANS64.TRYWAIT P2, [R8+URZ+0x34850], R3 ;  /* 0x03485003080075a7 */ /* 0x000062000804017f */
[----:B------:R-:W-:Y:S05]  /*b220*/  @!P0 BRA `(.L_x_7068) ;  /* 0x0000000000048947 */ /* 0x000fea0003800000 */
[----:B------:R-:W-:Y:S01]  /*b230*/  BPT.TRAP 0x1 ;  /* 0x000000040000795c */ /* 0x000fe20000300000 */
.L_x_7068:
[----:B-1----:R-:W-:Y:S05]  /*b240*/  @P2 BRA `(.L_x_7069) ;  /* 0x0000000000082947 */ /* 0x002fea0003800000 */
[----:B------:R-:W1:Y:S02]  /*b250*/  SYNCS.PHASECHK.TRANS64.TRYWAIT P0, [R8+URZ+0x34850], R3 ;  /* 0x03485003080075a7 */ /* 0x000e64000800017f */
[----:B-1----:R-:W-:Y:S05]  /*b260*/  @!P0 BRA `(.L_x_7070) ;  /* 0x0000008800548947 */ /* 0x002fea0003800000 */
.L_x_7069:
[----:B------:R-:W-:Y:S05]  /*b270*/  WARPSYNC.ALL ;  /* 0x0000000000007948 */ /* 0x000fea0003800000 */
[----:B------:R-:W-:Y:S01]  /*b280*/  VIADD R0, R0, 0x400 ;  /* 0x0000040000007836 */ /* 0x000fe20000000000 */
[----:B------:R-:W-:Y:S01]  /*b290*/  WARPGROUP.ARRIVE ;  /* 0x00000000000079c5 */ /* 0x000fe20000000000 */
[----:B------:R-:W-:Y:S01]  /*b2a0*/  IMAD.MOV.U32 R7, RZ, RZ, 0x40000040 ;  /* 0x40000040ff077424 */ /* 0x000fe200078e00ff */
[----:B01----:R-:W-:Y:S01]  /*b2b0*/  SHFL.BFLY PT, R3, R12, 0x2, 0x1f ;  /* 0x0c401f000c037f89 */ /* 0x003fe200000e0000 */
[----:B------:R-:W-:Y:S01]  /*b2c0*/  VIADD R9, R2, 0x1 ;  /* 0x0000000102097836 */ /* 0x000fe20000000000 */
[----:B------:R-:W-:Y:S01]  /*b2d0*/  SHF.R.U32.HI R0, RZ, 0x4, R0 ;  /* 0x00000004ff007819 */ /* 0x000fe20000011600 */
[----:B------:R-:W-:-:S02]  /*b2e0*/  @!P1 VIADD R8, R8, 0x34860 ;  /* 0x0003486008089836 */ /* 0x000fc40000000000 */
[----:B------:R-:W-:Y:S01]  /*b2f0*/  VIADD R225, R225, 0x1 ;  /* 0x00000001e1e17836 */ /* 0x000fe20000000000 */
[----:B------:R-:W-:Y:S02]  /*b300*/  LOP3.LUT R0, R0, 0x3fff, RZ, 0xc0, !PT ;  /* 0x00003fff00007812 */ /* 0x000fe400078ec0ff */
[----:B------:R-:W-:Y:S02]  /*b310*/  ISETP.NE.AND P2, PT, R9, 0x2, PT ;  /* 0x000000020900780c */ /* 0x000fe40003f45270 */
[----:B------:R-:W-:Y:S02]  /*b320*/  LOP3.LUT R5, R0, 0x5800000, RZ, 0xfc, !PT ;  /* 0x0580000000057812 */ /* 0x000fe400078efcff */
[----:B------:R-:W0:Y:S01]  /*b330*/  SHFL.BFLY PT, R0, R13, 0x2, 0x1f ;  /* 0x0c401f000d007f89 */ /* 0x000e2200000e0000 */
[----:B------:R-:W-:Y:S02]  /*b340*/  @!P1 PRMT R8, RZ, 0x654, R8 ;  /* 0x00000654ff089816 */ /* 0x000fe40000000008 */
[----:B------:R-:W-:-:S02]  /*b350*/  IMAD R4, R2, 0xb00, R5 ;  /* 0x00000b0002047824 */ /* 0x000fc400078e0205 */
[----:B------:R-:W-:Y:S02]  /*b360*/  IMAD.MOV.U32 R5, RZ, RZ, 0x40000040 ;  /* 0x40000040ff057424 */ /* 0x000fe400078e00ff */
[C---:B------:R-:W-:Y:S01]  /*b370*/  VIADD R6, R4.reuse, 0x80 ;  /* 0x0000008004067836 */ /* 0x040fe20000000000 */
[----:B------:R-:W-:Y:S01]  /*b380*/  R2UR UR6, R4 ;  /* 0x00000000040672ca */ /* 0x000fe200000e0000 */
[----:B------:R-:W-:Y:S01]  /*b390*/  IMAD.MOV.U32 R2, RZ, RZ, RZ ;  /* 0x000000ffff027224 */ /* 0x000fe200078e00ff */
[----:B------:R-:W-:Y:S01]  /*b3a0*/  R2UR UR7, R5 ;  /* 0x00000000050772ca */ /* 0x000fe200000e0000 */
[----:B------:R-:W-:-:S12]  /*b3b0*/  IMAD.MOV.U32 R5, RZ, RZ, 0x40000040 ;  /* 0x40000040ff057424 */ /* 0x000fd800078e00ff */
[----:B------:R-:W-:Y:S01]  /*b3c0*/  HGMMA.64x128x16.F32.BF16 R24, R176, gdesc[UR4].tnspB, R24, gsb0 ;  /* 0x41e00004b0187df0 */ /* 0x000fe20008001818 */
[----:B------:R-:W-:Y:S01]  /*b3d0*/  R2UR UR6, R6 ;  /* 0x00000000060672ca */ /* 0x000fe200000e0000 */
[----:B------:R-:W-:Y:S01]  /*b3e0*/  VIADD R6, R4, 0x100 ;  /* 0x0000010004067836 */ /* 0x000fe20000000000 */
[----:B------:R-:W-:Y:S01]  /*b3f0*/  R2UR UR7, R7 ;  /* 0x00000000070772ca */ /* 0x000fe200000e0000 */
[----:B------:R-:W-:Y:S02]  /*b400*/  IMAD.MOV.U32 R7, RZ, RZ, 0x40000040 ;  /* 0x40000040ff077424 */ /* 0x000fe400078e00ff */
[----:B0-----:R-:W-:Y:S01]  /*b410*/  FADD.FTZ R0, R0, R13 ;  /* 0x0000000d00007221 */ /* 0x001fe20000010000 */
[----:B------:R-:W-:Y:S02]  /*b420*/  WARPGROUP.DEPBAR.LE gsb0, 0x0 ;  /* 0x00008000000079c5 */ /* 0x000fe40000010000 */
[----:B------:R-:W-:-:S07]  /*b430*/  WARPGROUP.ARRIVE ;  /* 0x00000000000079c5 */ /* 0x000fce0000000000 */
[----:B------:R-:W-:Y:S01]  /*b440*/  HGMMA.64x128x16.F32.BF16 R24, R180, gdesc[UR4].tnspB, R24, gsb0 ;  /* 0x41e00004b4187df0 */ /* 0x000fe20008001818 */
[----:B------:R-:W-:Y:S01]  /*b450*/  R2UR UR6, R6 ;  /* 0x00000000060672ca */ /* 0x000fe200000e0000 */
[----:B------:R-:W-:Y:S01]  /*b460*/  VIADD R6, R4, 0x180 ;  /* 0x0000018004067836 */ /* 0x000fe20000000000 */
[----:B------:R-:W-:Y:S01]  /*b470*/  R2UR UR7, R7 ;  /* 0x00000000070772ca */ /* 0x000fe200000e0000 */
[----:B------:R-:W-:Y:S01]  /*b480*/  IMAD.MOV.U32 R7, RZ, RZ, 0x40000040 ;  /* 0x40000040ff077424 */ /* 0x000fe200078e00ff */
[----:B------:R-:W-:Y:S02]  /*b490*/  WARPGROUP.DEPBAR.LE gsb0, 0x0 ;  /* 0x00008000000079c5 */ /* 0x000fe40000010000 */
[----:B------:R-:W-:-:S09]  /*b4a0*/  WARPGROUP.ARRIVE ;  /* 0x00000000000079c5 */ /* 0x000fd20000000000 */
        /* <DEDUP_REMOVED lines=37> */
[C---:B------:R-:W-:Y:S01]  /*b700*/  VIADD R6, R4.reuse, 0x480 ;  /* 0x0000048004067836 */ /* 0x040fe20000000000 */
[----:B------:R-:W-:Y:S01]  /*b710*/  R2UR UR7, R7 ;  /* 0x00000000070772ca */ /* 0x000fe200000e0000 */
[----:B------:R-:W-:Y:S02]  /*b720*/  IMAD.MOV.U32 R7, RZ, RZ, 0x40000040 ;  /* 0x40000040ff077424 */ /* 0x000fe400078e00ff */
[----:B------:R-:W-:Y:S01]  /*b730*/  VIADD R4, R4, 0x500 ;  /* 0x0000050004047836 */ /* 0x000fe20000000000 */
[----:B------:R-:W-:Y:S02]  /*b740*/  WARPGROUP.DEPBAR.LE gsb0, 0x0 ;  /* 0x00008000000079c5 */ /* 0x000fe40000010000 */
[----:B------:R-:W-:-:S07]  /*b750*/  WARPGROUP.ARRIVE ;  /* 0x00000000000079c5 */ /* 0x000fce0000000000 */
[----:B------:R-:W-:Y:S01]  /*b760*/  HGMMA.64x128x16.F32.BF16 R24, R208, gdesc[UR4].tnspB, R24, gsb0 ;  /* 0x41e00004d0187df0 */ /* 0x000fe20008001818 */
[----:B------:R-:W-:Y:S02]  /*b770*/  R2UR UR6, R6 ;  /* 0x00000000060672ca */ /* 0x000fe400000e0000 */
[----:B------:R-:W-:Y:S01]  /*b780*/  R2UR UR7, R7 ;  /* 0x00000000070772ca */ /* 0x000fe200000e0000 */
[----:B------:R-:W-:Y:S02]  /*b790*/  WARPGROUP.DEPBAR.LE gsb0, 0x0 ;  /* 0x00008000000079c5 */ /* 0x000fe40000010000 */
[----:B------:R-:W-:-:S10]  /*b7a0*/  WARPGROUP.ARRIVE ;  /* 0x00000000000079c5 */ /* 0x000fd40000000000 */
[----:B------:R-:W-:Y:S01]  /*b7b0*/  HGMMA.64x128x16.F32.BF16 R24, R212, gdesc[UR4].tnspB, R24, gsb0 ;  /* 0x41e00004d4187df0 */ /* 0x000fe20008001818 */
[----:B------:R-:W-:Y:S01]  /*b7c0*/  R2UR UR6, R4 ;  /* 0x00000000040672ca */ /* 0x000fe200000e0000 */
[----:B------:R-:W-:Y:S01]  /*b7d0*/  FADD.FTZ R4, R3, R12 ;  /* 0x0000000c03047221 */ /* 0x000fe20000010000 */
[----:B------:R-:W-:Y:S01]  /*b7e0*/  R2UR UR7, R5 ;  /* 0x00000000050772ca */ /* 0x000fe200000e0000 */
[----:B------:R-:W0:Y:S04]  /*b7f0*/  SHFL.BFLY PT, R3, R0, 0x1, 0x1f ;  /* 0x0c201f0000037f89 */ /* 0x000e2800000e0000 */
[----:B------:R-:W1:Y:S01]  /*b800*/  SHFL.BFLY PT, R5, R4, 0x1, 0x1f ;  /* 0x0c201f0004057f89 */ /* 0x000e6200000e0000 */
[----:B0-----:R-:W-:Y:S01]  /*b810*/  FADD.FTZ R14, R0, R3 ;  /* 0x00000003000e7221 */ /* 0x001fe20000010000 */
[----:B------:R-:W-:Y:S01]  /*b820*/  SEL R3, RZ, 0x1, P2 ;  /* 0x00000001ff037807 */ /* 0x000fe20001000000 */
[----:B------:R-:W-:-:S02]  /*b830*/  IMAD.MOV.U32 R0, RZ, RZ, -0x800000 ;  /* 0xff800000ff007424 */ /* 0x000fc400078e00ff */
        /* <DEDUP_REMOVED lines=19> */
[----:B------:R-:W-:Y:S03]  /*b970*/  HGMMA.64x128x16.F32.BF16 R24, R216, gdesc[UR4].tnspB, R24, gsb0 ;  /* 0x41e00004d8187df0 */ /* 0x000fe60008001818 */
[----:B------:R-:W-:Y:S02]  /*b980*/  WARPGROUP.DEPBAR.LE gsb0, 0x0 ;  /* 0x00008000000079c5 */ /* 0x000fe40000010000 */
        /* <DEDUP_REMOVED lines=65> */
[----:B------:R-:W-:-:S07]  /*bda0*/  SEL R2, R9, RZ, P2 ;  /* 0x000000ff09027207 */ /* 0x000fce0001000000 */
.L_x_7049:
        /* <DEDUP_REMOVED lines=13> */
[----:B------:R-:W-:Y:S02]  /*be80*/  F2FP.BF16.F32.PACK_AB R52, R52, R53 ;  /* 0x000000353434723e */ /* 0x000fe400000010ff */
[----:B------:R-:W-:Y:S02]  /*be90*/  F2FP.BF16.F32.PACK_AB R53, R43, R50 ;  /* 0x000000322b35723e */ /* 0x000fe400000010ff */
[----:B------:R-:W-:Y:S01]  /*bea0*/  F2FP.BF16.F32.PACK_AB R54, R48, R49 ;  /* 0x000000313036723e */ /* 0x000fe200000010ff */
[----:B------:R-:W-:Y:S01]  /*beb0*/  IMAD.MOV.U32 R48, RZ, RZ, RZ ;  /* 0x000000ffff307224 */ /* 0x000fe200078e00ff */
[----:B------:R-:W-:-:S02]  /*bec0*/  F2FP.BF16.F32.PACK_AB R40, R40, R41 ;  /* 0x000000292828723e */ /* 0x000fc400000010ff */
[----:B------:R-:W-:Y:S02]  /*bed0*/  F2FP.BF16.F32.PACK_AB R41, R35, R38 ;  /* 0x000000262329723e */ /* 0x000fe400000010ff */
[----:B------:R-:W-:Y:S02]  /*bee0*/  F2FP.BF16.F32.PACK_AB R43, R87, R34 ;  /* 0x00000022572b723e */ /* 0x000fe400000010ff */
[----:B------:R-:W-:Y:S02]  /*bef0*/  MOV R20, R18 ;  /* 0x0000001200147202 */ /* 0x000fe40000000f00 */
[----:B--2---:R-:W-:-:S03]  /*bf00*/  MOV R21, R5 ;  /* 0x0000000500157202 */ /* 0x004fc60000000f00 */
[----:B------:R-:W-:-:S03]  /*bf10*/  IMAD.WIDE R4, R231, 0x2, R20 ;  /* 0x00000002e7047825 */ /* 0x000fc600078e0214 */
[C---:B------:R-:W-:Y:S02]  /*bf20*/  IADD3 R63, P6, R4.reuse, 0x20, RZ ;  /* 0x00000020043f7810 */ /* 0x040fe40007fde0ff */
[C---:B------:R-:W-:Y:S02]  /*bf30*/  IADD3 R67, P5, R4.reuse, 0x40, RZ ;  /* 0x0000004004437810 */ /* 0x040fe40007fbe0ff */
[----:B------:R-:W-:Y:S01]  /*bf40*/  IADD3 R71, P4, R4, 0x60, RZ ;  /* 0x0000006004477810 */ /* 0x000fe20007f9e0ff */
[--C-:B------:R-:W-:Y:S01]  /*bf50*/  IMAD.X R29, RZ, RZ, R5.reuse, P6 ;  /* 0x000000ffff1d7224 */ /* 0x100fe200030e0605 */
[----:B------:R-:W-:Y:S01]  /*bf60*/  LOP3.LUT R14, R63, 0x380, RZ, 0xc0, !PT ;  /* 0x000003803f0e7812 */ /* 0x000fe200078ec0ff */
[--C-:B------:R-:W-:Y:S01]  /*bf70*/  IMAD.X R27, RZ, RZ, R5.reuse, P5 ;  /* 0x000000ffff1b7224 */ /* 0x100fe200028e0605 */
[----:B------:R-:W-:Y:S01]  /*bf80*/  LOP3.LUT R24, R67, 0x380, RZ, 0xc0, !PT ;  /* 0x0000038043187812 */ /* 0x000fe200078ec0ff */
[----:B------:R-:W-:Y:S01]  /*bf90*/  IMAD.X R25, RZ, RZ, R5, P4 ;  /* 0x000000ffff197224 */ /* 0x000fe200020e0605 */
[----:B-1----:R-:W-:-:S02]  /*bfa0*/  LOP3.LUT R44, R71, 0x380, RZ, 0xc0, !PT ;  /* 0x00000380472c7812 */ /* 0x002fc400078ec0ff */
[----:B------:R-:W-:Y:S02]  /*bfb0*/  SHF.R.U64 R14, R14, 0x3, RZ ;  /* 0x000000030e0e7819 */ /* 0x000fe400000012ff */
[----:B------:R-:W-:Y:S02]  /*bfc0*/  SHF.R.U64 R24, R24, 0x3, RZ ;  /* 0x0000000318187819 */ /* 0x000fe400000012ff */
[----:B------:R-:W-:Y:S02]  /*bfd0*/  SHF.R.U64 R44, R44, 0x3, RZ ;  /* 0x000000032c2c7819 */ /* 0x000fe400000012ff */
[----:B------:R-:W-:Y:S02]  /*bfe0*/  LOP3.LUT R28, R14, R63, RZ, 0x3c, !PT ;  /* 0x0000003f0e1c7212 */ /* 0x000fe400078e3cff */
[----:B------:R-:W-:Y:S02]  /*bff0*/  LOP3.LUT R26, R24, R67, RZ, 0x3c, !PT ;  /* 0x00000043181a7212 */ /* 0x000fe400078e3cff */
[----:B------:R-:W-:-:S02]  /*c000*/  LOP3.LUT R9, R4, 0x380, RZ, 0xc0, !PT ;  /* 0x0000038004097812 */ /* 0x000fc400078ec0ff */
[----:B------:R-:W-:Y:S02]  /*c010*/  LOP3.LUT R24, R44, R71, RZ, 0x3c, !PT ;  /* 0x000000472c187212 */ /* 0x000fe400078e3cff */
[----:B------:R-:W-:Y:S02]  /*c020*/  MOV R71, R28 ;  /* 0x0000001c00477202 */ /* 0x000fe40000000f00 */
[----:B------:R-:W-:Y:S01]  /*c030*/  IADD3 R75, P3, R4, 0x4000, RZ ;  /* 0x00004000044b7810 */ /* 0x000fe20007f7e0ff */
[----:B------:R-:W1:Y:S01]  /*c040*/  LDC.64 R28, c[0x0][0xc00] ;  /* 0x00030000ff1c7b82 */ /* 0x000e620000000a00 */
[----:B------:R-:W-:Y:S02]  /*c050*/  SHF.R.U64 R9, R9, 0x3, RZ ;  /* 0x0000000309097819 */ /* 0x000fe400000012ff */
[----:B------:R-:W-:Y:S01]  /*c060*/  LOP3.LUT R62, R75, 0x380, RZ, 0xc0, !PT ;  /* 0x000003804b3e7812 */ /* 0x000fe200078ec0ff */
[----:B------:R-:W-:-:S04]  /*c070*/  IMAD.X R15, RZ, RZ, R5, P3 ;  /* 0x000000ffff0f7224 */ /* 0x000fc800018e0605 */
[----:B------:R-:W-:Y:S01]  /*c080*/  BAR.SYNC.DEFER_BLOCKING 0x1, 0x100 ;  /* 0x0044000000007b1d */ /* 0x000fe20000010000 */
[C---:B------:R-:W-:Y:S02]  /*c090*/  IADD3 R79, P2, R4.reuse, 0x4020, RZ ;  /* 0x00004020044f7810 */ /* 0x040fe40007f5e0ff */
[C---:B------:R-:W-:Y:S02]  /*c0a0*/  IADD3 R83, P1, R4.reuse, 0x4040, RZ ;  /* 0x0000404004537810 */ /* 0x040fe40007f3e0ff */
[----:B------:R-:W-:Y:S01]  /*c0b0*/  IADD3 R109, P0, R4, 0x4060, RZ ;  /* 0x00004060046d7810 */ /* 0x000fe20007f1e0ff */
[--C-:B------:R-:W-:Y:S01]  /*c0c0*/  IMAD.X R13, RZ, RZ, R5.reuse, P2 ;  /* 0x000000ffff0d7224 */ /* 0x100fe200010e0605 */
[----:B------:R-:W-:Y:S01]  /*c0d0*/  LOP3.LUT R4, R9, R4, RZ, 0x3c, !PT ;  /* 0x0000000409047212 */ /* 0x000fe200078e3cff */
[--C-:B------:R-:W-:Y:S01]  /*c0e0*/  IMAD.X R11, RZ, RZ, R5.reuse, P1 ;  /* 0x000000ffff0b7224 */ /* 0x100fe200008e0605 */
[----:B------:R-:W-:Y:S01]  /*c0f0*/  SHF.R.U64 R62, R62, 0x3, RZ ;  /* 0x000000033e3e7819 */ /* 0x000fe200000012ff */
[----:B------:R-:W-:Y:S01]  /*c100*/  IMAD.X R9, RZ, RZ, R5, P0 ;  /* 0x000000ffff097224 */ /* 0x000fe200000e0605 */
[----:B------:R-:W-:-:S02]  /*c110*/  MOV R74, R4 ;  /* 0x00000004004a7202 */ /* 0x000fc40000000f00 */
[----:B------:R-:W-:Y:S02]  /*c120*/  F2FP.BF16.F32.PACK_AB R5, R10, R85 ;  /* 0x000000550a05723e */ /* 0x000fe400000010ff */
[----:B------:R-:W-:Y:S02]  /*c130*/  LOP3.LUT R14, R62, R75, RZ, 0x3c, !PT ;  /* 0x0000004b3e0e7212 */ /* 0x000fe400078e3cff */
[----:B------:R-:W-:Y:S02]  /*c140*/  LOP3.LUT R10, R79, 0x380, RZ, 0xc0, !PT ;  /* 0x000003804f0a7812 */ /* 0x000fe400078ec0ff */
[----:B------:R-:W-:Y:S02]  /*c150*/  LOP3.LUT R44, R83, 0x380, RZ, 0xc0, !PT ;  /* 0x00000380532c7812 */ /* 0x000fe400078ec0ff */
[----:B------:R-:W-:Y:S02]  /*c160*/  LOP3.LUT R62, R109, 0x380, RZ, 0xc0, !PT ;  /* 0x000003806d3e7812 */ /* 0x000fe400078ec0ff */
[----:B------:R-:W-:-:S02]  /*c170*/  SHF.R.U64 R10, R10, 0x3, RZ ;  /* 0x000000030a0a7819 */ /* 0x000fc400000012ff */
[----:B------:R-:W-:Y:S02]  /*c180*/  SHF.R.U64 R44, R44, 0x3, RZ ;  /* 0x000000032c2c7819 */ /* 0x000fe400000012ff */
[----:B------:R-:W-:Y:S02]  /*c190*/  SHF.R.U64 R62, R62, 0x3, RZ ;  /* 0x000000033e3e7819 */ /* 0x000fe400000012ff */
[----:B------:R-:W-:Y:S02]  /*c1a0*/  F2FP.BF16.F32.PACK_AB R4, R12, R107 ;  /* 0x0000006b0c04723e */ /* 0x000fe400000010ff */
[----:B------:R-:W-:Y:S02]  /*c1b0*/  LOP3.LUT R12, R10, R79, RZ, 0x3c, !PT ;  /* 0x0000004f0a0c7212 */ /* 0x000fe400078e3cff */
[----:B------:R-:W-:Y:S01]  /*c1c0*/  LOP3.LUT R10, R44, R83, RZ, 0x3c, !PT ;  /* 0x000000532c0a7212 */ /* 0x000fe200078e3cff */
[----:B------:R2:W-:Y:S01]  /*c1d0*/  STSM.16.M88.4 [R74], R4 ;  /* 0x000000044a007844 */ /* 0x0005e20000000200 */
[----:B------:R-:W-:-:S02]  /*c1e0*/  LOP3.LUT R8, R62, R109, RZ, 0x3c, !PT ;  /* 0x0000006d3e087212 */ /* 0x000fc400078e3cff */
[----:B-1----:R-:W-:Y:S02]  /*c1f0*/  ISETP.NE.U32.AND P0, PT, R28, RZ, PT ;  /* 0x000000ff1c00720c */ /* 0x002fe40003f05070 */
[----:B------:R-:W-:Y:S02]  /*c200*/  MOV R62, R10 ;  /* 0x0000000a003e7202 */ /* 0x000fe40000000f00 */
[----:B------:R-:W-:Y:S02]  /*c210*/  MOV R44, R8 ;  /* 0x00000008002c7202 */ /* 0x000fe40000000f00 */
[----:B------:R-:W-:Y:S02]  /*c220*/  F2FP.BF16.F32.PACK_AB R8, R103, R104 ;  /* 0x000000686708723e */ /* 0x000fe400000010ff */
[----:B------:R-:W-:Y:S02]  /*c230*/  F2FP.BF16.F32.PACK_AB R9, R81, R102 ;  /* 0x000000665109723e */ /* 0x000fe400000010ff */
[----:B------:R-:W-:-:S02]  /*c240*/  F2FP.BF16.F32.PACK_AB R10, R100, R101 ;  /* 0x00000065640a723e */ /* 0x000fc400000010ff */
[----:B------:R-:W-:Y:S02]  /*c250*/  F2FP.BF16.F32.PACK_AB R11, R77, R84 ;  /* 0x000000544d0b723e */ /* 0x000fe400000010ff */
[----:B------:R-:W-:Y:S02]  /*c260*/  MOV R70, R26 ;  /* 0x0000001a00467202 */ /* 0x000fe40000000f00 */
[----:B------:R-:W-:Y:S01]  /*c270*/  MOV R66, R14 ;  /* 0x0000000e00427202 */ /* 0x000fe20000000f00 */
[----:B------:R-:W-:Y:S01]  /*c280*/  STSM.16.M88.4 [R71], R8 ;  /* 0x0000000847007844 */ /* 0x000fe20000000200 */
[----:B------:R-:W-:Y:S02]  /*c290*/  MOV R63, R12 ;  /* 0x0000000c003f7202 */ /* 0x000fe40000000f00 */
[----:B--2---:R-:W-:Y:S02]  /*c2a0*/  F2FP.BF16.F32.PACK_AB R4, R98, R99 ;  /* 0x000000636204723e */ /* 0x004fe400000010ff */
        /* <DEDUP_REMOVED lines=9> */
[----:B------:R-:W-:Y:S01]  /*c340*/  ISETP.NE.AND.EX P0, PT, R29, RZ, PT, P0 ;  /* 0x000000ff1d00720c */ /* 0x000fe20003f05300 */
[----:B------:R-:W2:Y:S01]  /*c350*/  LDC.64 R32, c[0x0][0xc00] ;  /* 0x00030000ff207b82 */ /* 0x000ea20000000a00 */
[----:B------:R-:W-:Y:S01]  /*c360*/  F2FP.BF16.F32.PACK_AB R24, R90, R91 ;  /* 0x0000005b5a18723e */ /* 0x000fe200000010ff */
[----:B------:R3:W-:Y:S01]  /*c370*/  STSM.16.M88.4 [R67], R12 ;  /* 0x0000000c43007844 */ /* 0x0007e20000000200 */
[----:B------:R-:W-:Y:S02]  /*c380*/  F2FP.BF16.F32.PACK_AB R25, R59, R64 ;  /* 0x000000403b19723e */ /* 0x000fe400000010ff */
[----:B------:R-:W-:Y:S02]  /*c390*/  F2FP.BF16.F32.PACK_AB R26, R88, R89 ;  /* 0x00000059581a723e */ /* 0x000fe400000010ff */
[----:B------:R-:W-:-:S02]  /*c3a0*/  F2FP.BF16.F32.PACK_AB R27, R55, R58 ;  /* 0x0000003a371b723e */ /* 0x000fc400000010ff */
[----:B------:R-:W-:Y:S02]  /*c3b0*/  F2FP.BF16.F32.PACK_AB R29, R30, R51 ;  /* 0x000000331e1d723e */ /* 0x000fe400000010ff */
[----:B------:R-:W-:Y:S01]  /*c3c0*/  F2FP.BF16.F32.PACK_AB R28, R60, R61 ;  /* 0x0000003d3c1c723e */ /* 0x000fe200000010ff */
[----:B------:R3:W-:Y:S01]  /*c3d0*/  STSM.16.M88.4 [R66], R24 ;  /* 0x0000001842007844 */ /* 0x0007e20000000200 */
[----:B------:R-:W-:Y:S02]  /*c3e0*/  F2FP.BF16.F32.PACK_AB R30, R56, R57 ;  /* 0x00000039381e723e */ /* 0x000fe400000010ff */
[----:B------:R-:W-:Y:S01]  /*c3f0*/  F2FP.BF16.F32.PACK_AB R55, R39, R42 ;  /* 0x0000002a2737723e */ /* 0x000fe200000010ff */
[----:B------:R-:W4:Y:S01]  /*c400*/  LDC R56, c[0x0][0xbe8] ;  /* 0x0002fa00ff387b82 */ /* 0x000f220000000800 */
[----:B------:R-:W-:Y:S01]  /*c410*/  F2FP.BF16.F32.PACK_AB R42, R36, R37 ;  /* 0x00000025242a723e */ /* 0x000fe200000010ff */
[----:B------:R3:W-:Y:S01]  /*c420*/  STSM.16.M88.4 [R63], R28 ;  /* 0x0000001c3f007844 */ /* 0x0007e20000000200 */
[----:B------:R-:W-:-:S03]  /*c430*/  ISETP.NE.U32.AND P2, PT, RZ, UR4, PT ;  /* 0x00000004ff007c0c */ /* 0x000fc6000bf45070 */
[----:B------:R3:W-:Y:S01]  /*c440*/  STSM.16.M88.4 [R62], R52 ;  /* 0x000000343e007844 */ /* 0x0007e20000000200 */
[----:B------:R-:W-:Y:S01]  /*c450*/  ISETP.NE.AND.EX P2, PT, RZ, UR5, PT, P2 ;  /* 0x00000005ff007c0c */ /* 0x000fe2000bf45320 */
[C---:B--2---:R-:W-:Y:S02]  /*c460*/  IMAD.WIDE R32, R23.reuse, 0x4, R32 ;  /* 0x0000000417207825 */ /* 0x044fe400078e0220 */
[----:B------:R3:W-:Y:S01]  /*c470*/  STSM.16.M88.4 [R44], R40 ;  /* 0x000000282c007844 */ /* 0x0007e20000000200 */
[----:B------:R-:W-:Y:S09]  /*c480*/  BAR.SYNC.DEFER_BLOCKING 0x1, 0x100 ;  /* 0x0044000000007b1d */ /* 0x000ff20000010000 */
[----:B-1----:R-:W-:Y:S01]  /*c490*/  @P2 LEA R4, P3, R23, UR4, 0x2 ;  /* 0x0000000417042c11 */ /* 0x002fe2000f8610ff */
[----:B------:R-:W-:-:S02]  /*c4a0*/  ULDC UR4, c[0x0][0xa88] ;  /* 0x0002a20000047ab9 */ /* 0x000fc40000000800 */
[----:B------:R-:W-:Y:S01]  /*c4b0*/  IMAD.U32 R7, RZ, RZ, UR4 ;  /* 0x00000004ff077e24 */ /* 0x000fe2000f8e00ff */
[----:B------:R-:W-:Y:S01]  /*c4c0*/  @P2 LEA.HI.X R5, R23, UR5, R223, 0x2, P3 ;  /* 0x0000000517052c11 */ /* 0x000fe200098f14df */
[----:B------:R3:W5:Y:S01]  /*c4d0*/  @P0 LDG.E R48, desc[UR60][R32.64] ;  /* 0x0000003c20300981 */ /* 0x000762000c1e1900 */
[----:B----4-:R-:W-:-:S03]  /*c4e0*/  ISETP.NE.AND P1, PT, R56, 0x1, PT ;  /* 0x000000013800780c */ /* 0x010fc60003f25270 */
[----:B------:R3:W5:Y:S10]  /*c4f0*/  @P2 LDG.E R7, desc[UR60][R4.64] ;  /* 0x0000003c04072981 */ /* 0x000774000c1e1900 */
[----:B------:R-:W1:Y:S08]  /*c500*/  @P1 LDC R6, c[0x0][0xbec] ;  /* 0x0002fb00ff061b82 */ /* 0x000e700000000800 */
[----:B------:R-:W2:Y:S01]  /*c510*/  @P1 LDC R11, c[0x0][0xbf0] ;  /* 0x0002fc00ff0b1b82 */ /* 0x000ea20000000800 */
[----:B---3--:R-:W-:Y:S05]  /*c520*/  @P2 BRA `(.L_x_7073) ;  /* 0x0000000000102947 */ /* 0x008fea0003800000 */
[----:B------:R-:W-:Y:S05]  /*c530*/  @!P0 BRA `(.L_x_7073) ;  /* 0x00000000000c8947 */ /* 0x000fea0003800000 */
[----:B------:R-:W3:Y:S04]  /*c540*/  LDG.E R4, desc[UR60][R32.64] ;  /* 0x0000003c20047981 */ /* 0x000ee8000c1e1900 */
[----:B-----5:R-:W3:Y:S02]  /*c550*/  LDG.E R7, desc[UR60][R32.64+0x4] ;  /* 0x0000043c20077981 */ /* 0x020ee4000c1e1900 */
[----:B---3--:R-:W-:-:S07]  /*c560*/  IMAD.IADD R7, R7, 0x1, -R4 ;  /* 0x0000000107077824 */ /* 0x008fce00078e0a04 */
.L_x_7073:
        /* <DEDUP_REMOVED lines=8> */
[----:B-1----:R-:W-:Y:S01]  /*c5f0*/  @P1 IMAD.HI.U32 R6, R15, R6, RZ ;  /* 0x000000060f061227 */ /* 0x002fe200078e00ff */
[----:B------:R-:W1:Y:S03]  /*c600*/  @P1 LDC R23, c[0x0][0xbec] ;  /* 0x0002fb00ff171b82 */ /* 0x000e660000000800 */
[----:B------:R-:W-:Y:S01]  /*c610*/  IMAD.MOV.U32 R9, RZ, RZ, R15 ;  /* 0x000000ffff097224 */ /* 0x000fe200078e000f */
[----:B--2---:R-:W-:Y:S01]  /*c620*/  @P1 SHF.R.U32.HI R9, RZ, R11, R6 ;  /* 0x0000000bff091219 */ /* 0x004fe20000011606 */
[----:B------:R-:W-:-:S02]  /*c630*/  IMAD R13, R221, UR5, R4 ;  /* 0x00000005dd0d7c24 */ /* 0x000fc4000f8e0204 */
[----:B------:R-:W-:Y:S01]  /*c640*/  IMAD.WIDE.U32 R4, R221, UR4, R48 ;  /* 0x00000004dd047c25 */ /* 0x000fe2000f8e0030 */
[----:B------:R-:W-:-:S03]  /*c650*/  ULDC.64 UR4, c[0x0][0xb98] ;  /* 0x0002e60000047ab9 */ /* 0x000fc60000000a00 */
[----:B------:R-:W-:Y:S02]  /*c660*/  IMAD R11, R224, 0x40, R17 ;  /* 0x00000040e00b7824 */ /* 0x000fe400078e0211 */
[----:B------:R-:W-:Y:S02]  /*c670*/  IMAD.IADD R5, R5, 0x1, R13 ;  /* 0x0000000105057824 */ /* 0x000fe400078e020d */
[----:B------:R-:W-:Y:S02]  /*c680*/  IMAD.MOV R13, RZ, RZ, -R9 ;  /* 0x000000ffff0d7224 */ /* 0x000fe400078e0a09 */
[----:B------:R-:W-:-:S04]  /*c690*/  IMAD.WIDE R20, R11, 0x2, R20 ;  /* 0x000000020b147825 */ /* 0x000fc800078e0214 */
[----:B------:R-:W-:Y:S01]  /*c6a0*/  IMAD R6, R223, UR4, RZ ;  /* 0x00000004df067c24 */ /* 0x000fe2000f8e02ff */
[C---:B------:R-:W-:Y:S01]  /*c6b0*/  IADD3 R41, P6, R20.reuse, 0x4000, RZ ;  /* 0x0000400014297810 */ /* 0x040fe20007fde0ff */
[----:B------:R-:W-:Y:S01]  /*c6c0*/  IMAD.WIDE.U32 R4, R55, UR4, R4 ;  /* 0x0000000437047c25 */ /* 0x000fe2000f8e0004 */
[----:B------:R-:W-:Y:S02]  /*c6d0*/  IADD3 R37, P5, R20, 0x5000, RZ ;  /* 0x0000500014257810 */ /* 0x000fe40007fbe0ff */
[----:B------:R-:W-:Y:S01]  /*c6e0*/  LOP3.LUT R40, R41, 0x380, RZ, 0xc0, !PT ;  /* 0x0000038029287812 */ /* 0x000fe200078ec0ff */
[----:B------:R-:W-:Y:S01]  /*c6f0*/  IMAD R11, R56, R13, R15 ;  /* 0x0000000d380b7224 */ /* 0x000fe200078e020f */
[----:B------:R-:W-:Y:S01]  /*c700*/  SHF.R.S32.HI R13, RZ, 0x1f, R9 ;  /* 0x0000001fff0d7819 */ /* 0x000fe20000011409 */
[----:B------:R-:W-:Y:S01]  /*c710*/  IMAD R8, R55, UR5, R6 ;  /* 0x0000000537087c24 */ /* 0x000fe2000f8e0206 */
[----:B------:R-:W-:Y:S01]  /*c720*/  IADD3 R4, P2, R9, R4, RZ ;  /* 0x0000000409047210 */ /* 0x000fe20007f5e0ff */
[----:B------:R-:W-:Y:S01]  /*c730*/  ULDC.64 UR4, c[0x0][0xb88] ;  /* 0x0002e20000047ab9 */ /* 0x000fe20000000a00 */
[----:B------:R-:W-:Y:S01]  /*c740*/  SHF.R.S32.HI R6, RZ, 0x1f, R11 ;  /* 0x0000001fff067819 */ /* 0x000fe2000001140b */
[----:B------:R-:W-:Y:S01]  /*c750*/  IMAD R57, R7, R56, RZ ;  /* 0x0000003807397224 */ /* 0x000fe200078e02ff */
[----:B------:R-:W-:-:S02]  /*c760*/  IADD3.X R5, R13, R5, R8, P2, !PT ;  /* 0x000000050d057210 */ /* 0x000fc400017fe408 */
        /* <DEDUP_REMOVED lines=18> */
[----:B------:R-:W-:Y:S01]  /*c890*/  LOP3.LUT R8, R9, 0x380, RZ, 0xc0, !PT ;  /* 0x0000038009087812 */ /* 0x000fe200078ec0ff */
[----:B------:R-:W-:Y:S01]  /*c8a0*/  SHFL.IDX PT, R52, R10, 0x1, 0x1c1f ;  /* 0x003c1f000a347f89 */ /* 0x000fe200000e0000 */
[----:B------:R-:W-:Y:S01]  /*c8b0*/  LOP3.LUT P0, RZ, R226, 0x3, RZ, 0xc0, !PT ;  /* 0x00000003e2ff7812 */ /* 0x000fe2000780c0ff */
[----:B------:R-:W-:Y:S01]  /*c8c0*/  ULDC.64 UR4, c[0x0][0xaa0] ;  /* 0x0002a80000047ab9 */ /* 0x000fe20000000a00 */
[----:B------:R-:W-:Y:S01]  /*c8d0*/  SHF.R.U64 R8, R8, 0x3, RZ ;  /* 0x0000000308087819 */ /* 0x000fe200000012ff */
[----:B------:R-:W2:Y:S01]  /*c8e0*/  SHFL.IDX PT, R51, R14, RZ, 0x1c1f ;  /* 0x001c1fff0e337589 */ /* 0x000ea200000e0000 */
[----:B------:R-:W-:-:S02]  /*c8f0*/  IADD3 R33, P4, R20, 0x6000, RZ ;  /* 0x0000600014217810 */ /* 0x000fc40007f9e0ff */
[----:B------:R-:W-:Y:S01]  /*c900*/  LOP3.LUT R8, R8, R9, RZ, 0x3c, !PT ;  /* 0x0000000908087212 */ /* 0x000fe200078e3cff */
[----:B------:R-:W3:Y:S01]  /*c910*/  SHFL.IDX PT, R53, R14, 0x1, 0x1c1f ;  /* 0x003c1f000e357f89 */ /* 0x000ee200000e0000 */
[----:B------:R-:W-:Y:S01]  /*c920*/  IMAD.X R9, RZ, RZ, R21, P2 ;  /* 0x000000ffff097224 */ /* 0x000fe200010e0615 */
[-C--:B------:R-:W-:Y:S02]  /*c930*/  ISETP.GE.OR P2, PT, R24, R57.reuse, P0 ;  /* 0x000000391800720c */ /* 0x080fe40000746670 */
[----:B------:R-:W-:Y:S02]  /*c940*/  ISETP.GE.OR P0, PT, R4, R57, P0 ;  /* 0x000000390400720c */ /* 0x000fe40000706670 */
[----:B------:R-:W-:Y:S02]  /*c950*/  LOP3.LUT R11, R20, 0x380, RZ, 0xc0, !PT ;  /* 0x00000380140b7812 */ /* 0x000fe400078ec0ff */
[----:B------:R-:W-:Y:S02]  /*c960*/  LOP3.LUT R32, R33, 0x380, RZ, 0xc0, !PT ;  /* 0x0000038021207812 */ /* 0x000fe400078ec0ff */
[----:B------:R-:W-:-:S02]  /*c970*/  SHF.R.U64 R11, R11, 0x3, RZ ;  /* 0x000000030b0b7819 */ /* 0x000fc400000012ff */
[----:B------:R-:W-:Y:S02]  /*c980*/  IADD3 R5, P3, R20, 0x7000, RZ ;  /* 0x0000700014057810 */ /* 0x000fe40007f7e0ff */
[----:B------:R-:W-:Y:S02]  /*c990*/  SHF.R.U64 R40, R40, 0x3, RZ ;  /* 0x0000000328287819 */ /* 0x000fe400000012ff */
[----:B------:R-:W-:Y:S01]  /*c9a0*/  SHF.R.U64 R36, R36, 0x3, RZ ;  /* 0x0000000324247819 */ /* 0x000fe200000012ff */
[--C-:B------:R-:W-:Y:S01]  /*c9b0*/  IMAD.X R29, RZ, RZ, R21.reuse, P3 ;  /* 0x000000ffff1d7224 */ /* 0x100fe200018e0615 */
[----:B------:R-:W-:Y:S01]  /*c9c0*/  SHF.R.U64 R32, R32, 0x3, RZ ;  /* 0x0000000320207819 */ /* 0x000fe200000012ff */
[----:B--2---:R-:W-:Y:S01]  /*c9d0*/  @!P2 ST.E desc[UR60][R50.64], R0 ;  /* 0x000000003200a985 */ /* 0x004fe2000c10193c */
[----:B------:R-:W-:Y:S02]  /*c9e0*/  LOP3.LUT R20, R11, R20, RZ, 0x3c, !PT ;  /* 0x000000140b147212 */ /* 0x000fe400078e3cff */
[----:B------:R-:W-:Y:S01]  /*c9f0*/  LOP3.LUT R40, R40, R41, RZ, 0x3c, !PT ;  /* 0x0000002928287212 */ /* 0x000fe200078e3cff */
[----:B---3--:R2:W-:Y:S01]  /*ca00*/  @!P0 ST.E desc[UR60][R52.64], R3 ;  /* 0x0000000334008985 */ /* 0x0085e2000c10193c */
[----:B------:R-:W-:Y:S01]  /*ca10*/  LOP3.LUT R36, R36, R37, RZ, 0x3c, !PT ;  /* 0x0000002524247212 */ /* 0x000fe200078e3cff */
[--C-:B------:R-:W-:Y:S01]  /*ca20*/  IMAD.X R41, RZ, RZ, R21.reuse, P6 ;  /* 0x000000ffff297224 */ /* 0x100fe200030e0615 */
[----:B------:R-:W-:Y:S01]  /*ca30*/  LOP3.LUT R32, R32, R33, RZ, 0x3c, !PT ;  /* 0x0000002120207212 */ /* 0x000fe200078e3cff */
[--C-:B------:R-:W-:Y:S01]  /*ca40*/  IMAD.X R37, RZ, RZ, R21.reuse, P5 ;  /* 0x000000ffff257224 */ /* 0x100fe200028e0615 */
[----:B------:R3:W5:Y:S01]  /*ca50*/  LD.E.128 R24, desc[UR60][R20.64] ;  /* 0x0000003c14187980 */ /* 0x000762000c101d00 */
[----:B------:R-:W-:Y:S01]  /*ca60*/  IMAD.X R33, RZ, RZ, R21, P4 ;  /* 0x000000ffff217224 */ /* 0x000fe200020e0615 */
[----:B------:R-:W-:-:S02]  /*ca70*/  LOP3.LUT R12, R15, 0x380, RZ, 0xc0, !PT ;  /* 0x000003800f0c7812 */ /* 0x000fc400078ec0ff */
[----:B------:R-:W-:Y:S01]  /*ca80*/  LOP3.LUT R4, R5, 0x380, RZ, 0xc0, !PT ;  /* 0x0000038005047812 */ /* 0x000fe200078ec0ff */
[----:B------:R-:W5:Y:S01]  /*ca90*/  LD.E.128 R8, desc[UR60][R8.64] ;  /* 0x0000003c08087980 */ /* 0x000f62000c101d00 */
[----:B------:R-:W-:Y:S01]  /*caa0*/  SHF.R.U64 R12, R12, 0x3, RZ ;  /* 0x000000030c0c7819 */ /* 0x000fe200000012ff */
[----:B--2---:R-:W-:Y:S01]  /*cab0*/  IMAD R3, R49, UR4, RZ ;  /* 0x0000000431037c24 */ /* 0x004fe2000f8e02ff */
[----:B------:R-:W-:Y:S01]  /*cac0*/  SHF.R.U64 R4, R4, 0x3, RZ ;  /* 0x0000000304047819 */ /* 0x000fe200000012ff */
[----:B------:R-:W2:Y:S01]  /*cad0*/  @P1 LDC R49, c[0x0][0xbf0] ;  /* 0x0002fc00ff311b82 */ /* 0x000ea20000000800 */
[----:B---3--:R-:W-:Y:S01]  /*cae0*/  IMAD.WIDE.U32 R20, R48, UR4, RZ ;  /* 0x0000000430147c25 */ /* 0x008fe2000f8e00ff */
[----:B------:R-:W-:Y:S01]  /*caf0*/  LOP3.LUT R12, R12, R15, RZ, 0x3c, !PT ;  /* 0x0000000f0c0c7212 */ /* 0x000fe200078e3cff */
[----:B------:R-:W5:Y:S01]  /*cb00*/  LD.E.128 R40, desc[UR60][R40.64] ;  /* 0x0000003c28287980 */ /* 0x000f62000c101d00 */
[----:B------:R-:W-:Y:S01]  /*cb10*/  LOP3.LUT R28, R4, R5, RZ, 0x3c, !PT ;  /* 0x00000005041c7212 */ /* 0x000fe200078e3cff */
[----:B------:R-:W-:Y:S01]  /*cb20*/  IMAD R3, R48, UR5, R3 ;  /* 0x0000000530037c24 */ /* 0x000fe2000f8e0203 */
[----:B------:R-:W-:Y:S01]  /*cb30*/  ULDC.64 UR4, c[0x0][0xae8] ;  /* 0x0002ba0000047ab9 */ /* 0x000fe20000000a00 */
[----:B------:R-:W5:Y:S02]  /*cb40*/  LD.E.128 R4, desc[UR60][R6.64] ;  /* 0x0000003c06047980 */ /* 0x000f64000c101d00 */
[----:B------:R-:W-:-:S02]  /*cb50*/  IMAD.IADD R21, R21, 0x1, R3 ;  /* 0x0000000115157824 */ /* 0x000fc400078e0203 */
[----:B------:R-:W-:Y:S01]  /*cb60*/  IMAD R3, R220, 0x20, R224 ;  /* 0x00000020dc037824 */ /* 0x000fe200078e02e0 */
[----:B------:R-:W5:Y:S01]  /*cb70*/  LD.E.128 R12, desc[UR60][R12.64] ;  /* 0x0000003c0c0c7980 */ /* 0x000f62000c101d00 */
[----:B------:R-:W-:Y:S02]  /*cb80*/  IMAD R0, R44, UR4, RZ ;  /* 0x000000042c007c24 */ /* 0x000fe4000f8e02ff */
[----:B------:R-:W-:Y:S01]  /*cb90*/  IMAD R44, R222, 0x80, R3 ;  /* 0x00000080de2c7824 */ /* 0x000fe200078e0203 */
[----:B------:R-:W5:Y:S01]  /*cba0*/  LD.E.128 R36, desc[UR60][R36.64] ;  /* 0x0000003c24247980 */ /* 0x000f62000c101d00 */
[C---:B------:R-:W-:Y:S02]  /*cbb0*/  IMAD R3, R221.reuse, UR5, R0 ;  /* 0x00000005dd037c24 */ /* 0x040fe4000f8e0200 */
[----:B------:R-:W-:Y:S01]  /*cbc0*/  IMAD.WIDE.U32 R20, R221, UR4, R20 ;  /* 0x00000004dd147c25 */ /* 0x000fe2000f8e0014 */
[----:B------:R-:W-:Y:S01]  /*cbd0*/  ULDC.64 UR4, c[0x0][0xaf0] ;  /* 0x0002bc0000047ab9 */ /* 0x000fe20000000a00 */
[----:B------:R-:W5:Y:S02]  /*cbe0*/  LD.E.128 R32, desc[UR60][R32.64] ;  /* 0x0000003c20207980 */ /* 0x000f64000c101d00 */
[----:B-1----:R-:W-:-:S02]  /*cbf0*/  @P1 IMAD.HI.U32 R0, R44, R23, RZ ;  /* 0x000000172c001227 */ /* 0x002fc400078e00ff */
[----:B------:R-:W5:Y:S02]  /*cc00*/  LD.E.128 R28, desc[UR60][R28.64] ;  /* 0x0000003c1c1c7980 */ /* 0x000f64000c101d00 */
[----:B------:R-:W-:Y:S02]  /*cc10*/  IMAD.IADD R21, R21, 0x1, R3 ;  /* 0x0000000115157824 */ /* 0x000fe400078e0203 */
[----:B------:R-:W-:Y:S01]  /*cc20*/  IMAD.MOV.U32 R3, RZ, RZ, R44 ;  /* 0x000000ffff037224 */ /* 0x000fe200078e002c */
[----:B--2---:R-:W-:Y:S01]  /*cc30*/  @P1 SHF.R.U32.HI R3, RZ, R49, R0 ;  /* 0x00000031ff031219 */ /* 0x004fe20000011600 */
[----:B------:R-:W-:Y:S01]  /*cc40*/  IMAD R23, R223, UR4, RZ ;  /* 0x00000004df177c24 */ /* 0x000fe2000f8e02ff */
[----:B------:R-:W-:Y:S01]  /*cc50*/  @!PT LDS RZ, [RZ] ;  /* 0x00000000fffff984 */ /* 0x000fe20000000800 */
[----:B------:R-:W-:Y:S01]  /*cc60*/  @!PT LDS RZ, [RZ] ;  /* 0x00000000fffff984 */ /* 0x000fe20000000800 */
[----:B------:R-:W-:Y:S01]  /*cc70*/  @!PT LDS RZ, [RZ] ;  /* 0x00000000fffff984 */ /* 0x000fe20000000800 */
[----:B------:R-:W-:Y:S01]  /*cc80*/  @!PT LDS RZ, [RZ] ;  /* 0x00000000fffff984 */ /* 0x000fe20000000800 */
[----:B------:R1:W-:Y:S06]  /*cc90*/  MEMBAR.ALL.CTA ;  /* 0x0000000000007992 */ /* 0x0003ec0000008000 */
[----:B-1----:R-:W1:Y:S01]  /*cca0*/  FENCE.VIEW.ASYNC.S ;  /* 0x00000000000073c6 */ /* 0x002e620000000000 */
[----:B------:R-:W-:Y:S01]  /*ccb0*/  IMAD.WIDE.U32 R20, R55, UR4, R20 ;  /* 0x0000000437147c25 */ /* 0x000fe2000f8e0014 */
[----:B------:R-:W-:-:S03]  /*ccc0*/  SHF.R.S32.HI R0, RZ, 0x1f, R3 ;  /* 0x0000001fff007819 */ /* 0x000fc60000011403 */
[----:B------:R-:W-:Y:S01]  /*ccd0*/  IMAD R23, R55, UR5, R23 ;  /* 0x0000000537177c24 */ /* 0x000fe2000f8e0217 */
[----:B------:R-:W-:Y:S01]  /*cce0*/  ULDC.64 UR4, c[0x0][0xae0] ;  /* 0x0002b80000047ab9 */ /* 0x000fe20000000a00 */
[----:B------:R-:W-:Y:S02]  /*ccf0*/  IMAD.MOV R49, RZ, RZ, -R3 ;  /* 0x000000ffff317224 */ /* 0x000fe400078e0a03 */
[----:B------:R-:W-:Y:S02]  /*cd00*/  IMAD.IADD R21, R21, 0x1, R23 ;  /* 0x0000000115157824 */ /* 0x000fe400078e0217 */
[----:B------:R-:W-:Y:S02]  /*cd10*/  IMAD R0, R0, UR4, RZ ;  /* 0x0000000400007c24 */ /* 0x000fe4000f8e02ff */
[----:B------:R-:W-:Y:S02]  /*cd20*/  IMAD R23, R56, R49, R44 ;  /* 0x0000003138177224 */ /* 0x000fe400078e022c */
[----:B------:R-:W-:-:S02]  /*cd30*/  IMAD R49, R3, UR5, R0 ;  /* 0x0000000503317c24 */ /* 0x000fc4000f8e0200 */
[----:B------:R-:W-:Y:S01]  /*cd40*/  IMAD.WIDE.U32 R20, R3, UR4, R20 ;  /* 0x0000000403147c25 */ /* 0x000fe2000f8e0014 */
[----:B------:R-:W-:Y:S01]  /*cd50*/  SHF.R.S32.HI R0, RZ, 0x1f, R23 ;  /* 0x0000001fff007819 */ /* 0x000fe20000011417 */
[----:B------:R-:W-:Y:S02]  /*cd60*/  ULDC.64 UR4, c[0x0][0xad8] ;  /* 0x0002b60000047ab9 */ /* 0x000fe40000000a00 */
[----:B------:R-:W-:Y:S02]  /*cd70*/  IMAD.IADD R21, R21, 0x1, R49 ;  /* 0x0000000115157824 */ /* 0x000fe400078e0231 */
[----:B------:R-:W-:Y:S02]  /*cd80*/  IMAD R44, R0, UR4, RZ ;  /* 0x00000004002c7c24 */ /* 0x000fe4000f8e02ff */
[----:B------:R-:W-:Y:S02]  /*cd90*/  IMAD R50, R222, 0x80, R224 ;  /* 0x00000080de327824 */ /* 0x000fe400078e02e0 */
[----:B------:R-:W-:-:S02]  /*cda0*/  IMAD R3, R23, UR5, R44 ;  /* 0x0000000517037c24 */ /* 0x000fc4000f8e022c */
[----:B------:R-:W-:Y:S01]  /*cdb0*/  IMAD.WIDE.U32 R20, R23, UR4, R20 ;  /* 0x0000000417147c25 */ /* 0x000fe2000f8e0014 */
[CC--:B------:R-:W-:Y:S01]  /*cdc0*/  ISETP.GE.AND P2, PT, R50.reuse, R57.reuse, PT ;  /* 0x000000393200720c */ /* 0x0c0fe20003f46270 */
[----:B------:R-:W-:Y:S02]  /*cdd0*/  ULDC.64 UR4, c[0x0][0xa80] ;  /* 0x0002a00000047ab9 */ /* 0x000fe40000000a00 */
[----:B------:R-:W-:Y:S01]  /*cde0*/  VIADD R0, R50, 0x20 ;  /* 0x0000002032007836 */ /* 0x000fe20000000000 */
[----:B------:R-:W-:Y:S01]  /*cdf0*/  LEA R23, P3, R20, UR4, 0x1 ;  /* 0x0000000414177c11 */ /* 0x000fe2000f8608ff */
[----:B------:R-:W-:Y:S02]  /*ce00*/  IMAD.IADD R3, R21, 0x1, R3 ;  /* 0x0000000115037824 */ /* 0x000fe400078e0203 */
[----:B0-----:R-:W-:Y:S01]  /*ce10*/  VIADD R18, R18, 0x34820 ;  /* 0x0003482012127836 */ /* 0x001fe20000000000 */
[----:B------:R-:W-:Y:S01]  /*ce20*/  ISETP.GE.AND P0, PT, R0, R57, PT ;  /* 0x000000390000720c */ /* 0x000fe20003f06270 */
[----:B------:R-:W-:Y:S01]  /*ce30*/  VIADD R0, R50, 0x40 ;  /* 0x0000004032007836 */ /* 0x000fe20000000000 */
[----:B------:R-:W-:-:S02]  /*ce40*/  LEA.HI.X R3, R20, UR5, R3, 0x1, P3 ;  /* 0x0000000514037c11 */ /* 0x000fc400098f0c03 */
        /* <DEDUP_REMOVED lines=9> */
[----:B------:R-:W-:-:S11]  /*cee0*/  ISETP.GE.AND P3, PT, R22, UR4, PT ;  /* 0x0000000416007c0c */ /* 0x000fd6000bf66270 */
[CC--:B-1----:R-:W-:Y:S02]  /*cef0*/  @!P2 LEA R20, P4, R17.reuse, R48.reuse, 0x1 ;  /* 0x000000301114a211 */ /* 0x0c2fe400078808ff */
[C---:B------:R-:W-:Y:S02]  /*cf00*/  @!P3 LEA R48, P5, R22.reuse, R48, 0x1 ;  /* 0x000000301630b211 */ /* 0x040fe400078a08ff */
[-C--:B--2---:R-:W-:Y:S02]  /*cf10*/  @!P2 LEA.HI.X R21, R17, R0.reuse, R233, 0x1, P4 ;  /* 0x000000001115a211 */ /* 0x084fe400020f0ce9 */
[----:B------:R-:W-:-:S03]  /*cf20*/  @!P3 LEA.HI.X R49, R22, R0, R232, 0x1, P5 ;  /* 0x000000001631b211 */ /* 0x000fc600028f0ce8 */
[----:B-----5:R3:W-:Y:S04]  /*cf30*/  @!P2 ST.E.128 desc[UR60][R20.64], R24 ;  /* 0x000000181400a985 */ /* 0x0207e8000c101d3c */
[----:B------:R3:W-:Y:S02]  /*cf40*/  @!P3 ST.E.128 desc[UR60][R48.64], R40 ;  /* 0x000000283000b985 */ /* 0x0007e4000c101d3c */
.L_x_7075:
[----:B------:R-:W-:Y:S05]  /*cf50*/  BSYNC B1 ;  /* 0x0000000000017941 */ /* 0x000fea0003800000 */
.L_x_7074:
[----:B--2---:R2:W4:Y:S01]  /*cf60*/  SHFL.IDX PT, R0, R3, 0x1, 0x181f ;  /* 0x00381f0003007f89 */ /* 0x00452200000e0000 */
[----:B------:R-:W-:Y:S03]  /*cf70*/  BSSY B1, `(.L_x_7076) ;  /* 0x000000c000017945 */ /* 0x000fe60003800000 */
[----:B---3-5:R2:W3:Y:S01]  /*cf80*/  SHFL.IDX PT, R24, R23, 0x1, 0x181f ;  /* 0x00381f0017187f89 */ /* 0x0284e200000e0000 */
[----:B------:R-:W-:Y:S05]  /*cf90*/  @P0 BRA `(.L_x_7077) ;  /* 0x0000000000240947 */ /* 0x000fea0003800000 */
[----:B------:R-:W-:Y:S02]  /*cfa0*/  ULDC UR4, c[0x0][0xac8] ;  /* 0x0002b20000047ab9 */ /* 0x000fe40000000800 */
[----:B------:R-:W-:Y:S02]  /*cfb0*/  ISETP.GE.AND P3, PT, R17, UR4, PT ;  /* 0x0000000411007c0c */ /* 0x000fe4000bf66270 */
[----:B------:R-:W-:-:S11]  /*cfc0*/  ISETP.GE.AND P4, PT, R22, UR4, PT ;  /* 0x0000000416007c0c */ /* 0x000fd6000bf86270 */
[CC--:B---3--:R-:W-:Y:S02]  /*cfd0*/  @!P3 LEA R20, P0, R17.reuse, R24.reuse, 0x1 ;  /* 0x000000181114b211 */ /* 0x0c8fe400078008ff */
[C---:B------:R-:W-:Y:S02]  /*cfe0*/  @!P4 LEA R24, P2, R22.reuse, R24, 0x1 ;  /* 0x000000181618c211 */ /* 0x040fe400078408ff */
[-C--:B----4-:R-:W-:Y:S02]  /*cff0*/  @!P3 LEA.HI.X R21, R17, R0.reuse, R233, 0x1, P0 ;  /* 0x000000001115b211 */ /* 0x090fe400000f0ce9 */
[----:B------:R-:W-:-:S03]  /*d000*/  @!P4 LEA.HI.X R25, R22, R0, R232, 0x1, P2 ;  /* 0x000000001619c211 */ /* 0x000fc600010f0ce8 */
[----:B------:R3:W-:Y:S04]  /*d010*/  @!P3 ST.E.128 desc[UR60][R20.64], R12 ;  /* 0x0000000c1400b985 */ /* 0x0007e8000c101d3c */
[----:B------:R3:W-:Y:S02]  /*d020*/  @!P4 ST.E.128 desc[UR60][R24.64], R36 ;  /* 0x000000241800c985 */ /* 0x0007e4000c101d3c */
.L_x_7077:
[----:B------:R-:W-:Y:S05]  /*d030*/  BSYNC B1 ;  /* 0x0000000000017941 */ /* 0x000fea0003800000 */
.L_x_7076:
[----:B----4-:R4:W0:Y:S01]  /*d040*/  SHFL.IDX PT, R0, R3, 0x2, 0x181f ;  /* 0x00581f0003007f89 */ /* 0x01082200000e0000 */
[----:B------:R-:W-:Y:S03]  /*d050*/  BSSY B1, `(.L_x_7078) ;  /* 0x000000c000017945 */ /* 0x000fe60003800000 */
[----:B---3--:R4:W3:Y:S01]  /*d060*/  SHFL.IDX PT, R14, R23, 0x2, 0x181f ;  /* 0x00581f00170e7f89 */ /* 0x0088e200000e0000 */
[----:B------:R-:W-:Y:S05]  /*d070*/  @P1 BRA `(.L_x_7079) ;  /* 0x0000000000241947 */ /* 0x000fea0003800000 */
[----:B------:R-:W-:Y:S02]  /*d080*/  ULDC UR4, c[0x0][0xac8] ;  /* 0x0002b20000047ab9 */ /* 0x000fe40000000800 */
[----:B------:R-:W-:Y:S02]  /*d090*/  ISETP.GE.AND P2, PT, R17, UR4, PT ;  /* 0x0000000411007c0c */ /* 0x000fe4000bf46270 */
[----:B------:R-:W-:-:S11]  /*d0a0*/  ISETP.GE.AND P3, PT, R22, UR4, PT ;  /* 0x0000000416007c0c */ /* 0x000fd6000bf66270 */
[CC--:B---3--:R-:W-:Y:S02]  /*d0b0*/  @!P2 LEA R12, P0, R17.reuse, R14.reuse, 0x1 ;  /* 0x0000000e110ca211 */ /* 0x0c8fe400078008ff */
[C---:B------:R-:W-:Y:S02]  /*d0c0*/  @!P3 LEA R14, P1, R22.reuse, R14, 0x1 ;  /* 0x0000000e160eb211 */ /* 0x040fe400078208ff */
[-C--:B0-----:R-:W-:Y:S02]  /*d0d0*/  @!P2 LEA.HI.X R13, R17, R0.reuse, R233, 0x1, P0 ;  /* 0x00000000110da211 */ /* 0x081fe400000f0ce9 */
[----:B------:R-:W-:-:S03]  /*d0e0*/  @!P3 LEA.HI.X R15, R22, R0, R232, 0x1, P1 ;  /* 0x00000000160fb211 */ /* 0x000fc600008f0ce8 */
[----:B------:R0:W-:Y:S04]  /*d0f0*/  @!P2 ST.E.128 desc[UR60][R12.64], R4 ;  /* 0x000000040c00a985 */ /* 0x0001e8000c101d3c */
[----:B------:R0:W-:Y:S02]  /*d100*/  @!P3 ST.E.128 desc[UR60][R14.64], R32 ;  /* 0x000000200e00b985 */ /* 0x0001e4000c101d3c */
.L_x_7079:
[----:B------:R-:W-:Y:S05]  /*d110*/  BSYNC B1 ;  /* 0x0000000000017941 */ /* 0x000fea0003800000 */
.L_x_7078:
[----:B0-----:R-:W-:Y:S01]  /*d120*/  VIADD R0, R50, 0x60 ;  /* 0x0000006032007836 */ /* 0x001fe20000000000 */
[----:B--2-4-:R-:W0:Y:S04]  /*d130*/  SHFL.IDX PT, R3, R3, 0x3, 0x181f ;  /* 0x00781f0003037f89 */ /* 0x014e2800000e0000 */
[----:B------:R-:W-:Y:S01]  /*d140*/  ISETP.GE.AND P0, PT, R0, R57, PT ;  /* 0x000000390000720c */ /* 0x000fe20003f06270 */
[----:B------:R-:W2:-:S12]  /*d150*/  SHFL.IDX PT, R23, R23, 0x3, 0x181f ;  /* 0x00781f0017177f89 */ /* 0x000e9800000e0000 */
[----:B------:R-:W-:Y:S05]  /*d160*/  @P0 BRA `(.L_x_7080) ;  /* 0x0000000800e40947 */ /* 0x000fea0003800000 */
[----:B------:R-:W-:Y:S02]  /*d170*/  ULDC UR4, c[0x0][0xac8] ;  /* 0x0002b20000047ab9 */ /* 0x000fe40000000800 */
[----:B------:R-:W-:-:S13]  /*d180*/  ISETP.GE.AND P1, PT, R17, UR4, PT ;  /* 0x0000000411007c0c */ /* 0x000fda000bf26270 */
[----:B--2---:R-:W-:-:S04]  /*d190*/  @!P1 LEA R4, P0, R17, R23, 0x1 ;  /* 0x0000001711049211 */ /* 0x004fc800078008ff */
[----:B0-----:R-:W-:Y:S02]  /*d1a0*/  @!P1 LEA.HI.X R5, R17, R3, R233, 0x1, P0 ;  /* 0x0000000311059211 */ /* 0x001fe400000f0ce9 */
[----:B------:R-:W-:-:S03]  /*d1b0*/  ISETP.GE.AND P0, PT, R22, UR4, PT ;  /* 0x0000000416007c0c */ /* 0x000fc6000bf06270 */
[----:B------:R4:W-:Y:S10]  /*d1c0*/  @!P1 ST.E.128 desc[UR60][R4.64], R8 ;  /* 0x0000000804009985 */ /* 0x0009f4000c101d3c */
[----:B------:R-:W-:Y:S05]  /*d1d0*/  @P0 BRA `(.L_x_7080) ;  /* 0x0000000800c80947 */ /* 0x000fea0003800000 */
[----:B----4-:R-:W-:-:S04]  /*d1e0*/  LEA R4, P0, R22, R23, 0x1 ;  /* 0x0000001716047211 */ /* 0x010fc800078008ff */
[----:B------:R-:W-:-:S05]  /*d1f0*/  LEA.HI.X R5, R22, R3, R232, 0x1, P0 ;  /* 0x0000000316057211 */ /* 0x000fca00000f0ce8 */
[----:B------:R0:W-:Y:S01]  /*d200*/  ST.E.128 desc[UR60][R4.64], R28 ;  /* 0x0000001c04007985 */ /* 0x0001e2000c101d3c */
[----:B------:R-:W-:Y:S05]  /*d210*/  BRA `(.L_x_7080) ;  /* 0x0000000800b87947 */ /* 0x000fea0003800000 */
.L_x_7072:
        /* <DEDUP_REMOVED lines=27> */
.L_x_7081:
        /* <DEDUP_REMOVED lines=46> */
.L_x_7083:
[----:B------:R-:W-:Y:S05]  /*d6b0*/  BSYNC B1 ;  /* 0x0000000000017941 */ /* 0x000fea0003800000 */
.L_x_7082:
[----:B------:R-:W-:Y:S01]  /*d6c0*/  ULDC.64 UR4, c[0x0][0xaa0] ;  /* 0x0002a80000047ab9 */ /* 0x000fe20000000a00 */
[----:B------:R-:W-:Y:S01]  /*d6d0*/  BSSY B1, `(.L_x_7084) ;  /* 0x0000038000017945 */ /* 0x000fe20003800000 */
[----:B------:R-:W-:-:S04]  /*d6e0*/  IMAD R4, R10, UR4, RZ ;  /* 0x000000040a047c24 */ /* 0x000fc8000f8e02ff */
[C---:B--2---:R-:W-:Y:S02]  /*d6f0*/  IMAD R7, R3.reuse, UR5, R4 ;  /* 0x0000000503077c24 */ /* 0x044fe4000f8e0204 */
[----:B------:R-:W-:Y:S01]  /*d700*/  IMAD.WIDE.U32 R4, R3, UR4, RZ ;  /* 0x0000000403047c25 */ /* 0x000fe2000f8e00ff */
[----:B------:R-:W-:-:S03]  /*d710*/  ULDC.64 UR4, c[0x0][0xae8] ;  /* 0x0002ba0000047ab9 */ /* 0x000fc60000000a00 */
[----:B------:R-:W-:Y:S02]  /*d720*/  IMAD R3, R220, 0x20, R224 ;  /* 0x00000020dc037824 */ /* 0x000fe400078e02e0 */
[----:B------:R-:W-:Y:S02]  /*d730*/  IMAD.IADD R5, R5, 0x1, R7 ;  /* 0x0000000105057824 */ /* 0x000fe400078e0207 */
[----:B------:R-:W-:Y:S02]  /*d740*/  IMAD R9, R222, 0x80, R3 ;  /* 0x00000080de097824 */ /* 0x000fe400078e0203 */
        /* <DEDUP_REMOVED lines=41> */
[----:B------:R-:W-:-:S11]  /*d9e0*/  ISETP.GE.AND P5, PT, R22, UR4, PT ;  /* 0x0000000416007c0c */ /* 0x000fd6000bfa6270 */
[CC--:B---3--:R-:W-:Y:S02]  /*d9f0*/  @!P4 LEA R10, P2, R17.reuse, R4.reuse, 0x1 ;  /* 0x00000004110ac211 */ /* 0x0c8fe400078408ff */
[C---:B------:R-:W-:Y:S02]  /*da00*/  @!P5 LEA R4, P3, R22.reuse, R4, 0x1 ;  /* 0x000000041604d211 */ /* 0x040fe400078608ff */
[-C--:B----4-:R-:W-:Y:S02]  /*da10*/  @!P4 LEA.HI.X R11, R17, R0.reuse, R233, 0x1, P2 ;  /* 0x00000000110bc211 */ /* 0x090fe400010f0ce9 */
[----:B------:R-:W-:-:S03]  /*da20*/  @!P5 LEA.HI.X R5, R22, R0, R232, 0x1, P3 ;  /* 0x000000001605d211 */ /* 0x000fc600018f0ce8 */
[----:B------:R3:W-:Y:S04]  /*da30*/  @!P4 ST.E.128 desc[UR60][R10.64], RZ ;  /* 0x000000ff0a00c985 */ /* 0x0007e8000c101d3c */
[----:B------:R3:W-:Y:S02]  /*da40*/  @!P5 ST.E.128 desc[UR60][R4.64], RZ ;  /* 0x000000ff0400d985 */ /* 0x0007e4000c101d3c */
.L_x_7085:
[----:B------:R-:W-:Y:S05]  /*da50*/  BSYNC B1 ;  /* 0x0000000000017941 */ /* 0x000fea0003800000 */
.L_x_7084:
        /* <DEDUP_REMOVED lines=11> */
[----:B------:R0:W-:Y:S04]  /*db10*/  @!P3 ST.E.128 desc[UR60][R10.64], RZ ;  /* 0x000000ff0a00b985 */ /* 0x0001e8000c101d3c */
[----:B------:R0:W-:Y:S02]  /*db20*/  @!P4 ST.E.128 desc[UR60][R4.64], RZ ;  /* 0x000000ff0400c985 */ /* 0x0001e4000c101d3c */
.L_x_7087:
[----:B------:R-:W-:Y:S05]  /*db30*/  BSYNC B1 ;  /* 0x0000000000017941 */ /* 0x000fea0003800000 */
.L_x_7086:
[----:B0-----:R0:W0:Y:S01]  /*db40*/  SHFL.IDX PT, R0, R3, 0x2, 0x181f ;  /* 0x00581f0003007f89 */ /* 0x00102200000e0000 */
[----:B------:R-:W-:Y:S03]  /*db50*/  BSSY B1, `(.L_x_7088) ;  /* 0x000000c000017945 */ /* 0x000fe60003800000 */
[----:B---3--:R3:W0:Y:S01]  /*db60*/  SHFL.IDX PT, R4, R6, 0x2, 0x181f ;  /* 0x00581f0006047f89 */ /* 0x00862200000e0000 */
[----:B------:R-:W-:Y:S05]  /*db70*/  @P0 BRA `(.L_x_7089) ;  /* 0x0000000000240947 */ /* 0x000fea0003800000 */
[----:B------:R-:W-:Y:S02]  /*db80*/  ULDC UR4, c[0x0][0xac8] ;  /* 0x0002b20000047ab9 */ /* 0x000fe40000000800 */
[----:B------:R-:W-:Y:S02]  /*db90*/  ISETP.GE.AND P2, PT, R17, UR4, PT ;  /* 0x0000000411007c0c */ /* 0x000fe4000bf46270 */
[----:B------:R-:W-:-:S11]  /*dba0*/  ISETP.GE.AND P3, PT, R22, UR4, PT ;  /* 0x0000000416007c0c */ /* 0x000fd6000bf66270 */
[CC--:B0-----:R-:W-:Y:S02]  /*dbb0*/  @!P2 LEA R10, P0, R17.reuse, R4.reuse, 0x1 ;  /* 0x00000004110aa211 */ /* 0x0c1fe400078008ff */
[C---:B------:R-:W-:Y:S02]  /*dbc0*/  @!P3 LEA R4, P1, R22.reuse, R4, 0x1 ;  /* 0x000000041604b211 */ /* 0x040fe400078208ff */
[-C--:B------:R-:W-:Y:S02]  /*dbd0*/  @!P2 LEA.HI.X R11, R17, R0.reuse, R233, 0x1, P0 ;  /* 0x00000000110ba211 */ /* 0x080fe400000f0ce9 */
[----:B------:R-:W-:-:S03]  /*dbe0*/  @!P3 LEA.HI.X R5, R22, R0, R232, 0x1, P1 ;  /* 0x000000001605b211 */ /* 0x000fc600008f0ce8 */
[----:B------:R0:W-:Y:S04]  /*dbf0*/  @!P2 ST.E.128 desc[UR60][R10.64], RZ ;  /* 0x000000ff0a00a985 */ /* 0x0001e8000c101d3c */
[----:B------:R0:W-:Y:S02]  /*dc00*/  @!P3 ST.E.128 desc[UR60][R4.64], RZ ;  /* 0x000000ff0400b985 */ /* 0x0001e4000c101d3c */
.L_x_7089:
[----:B------:R-:W-:Y:S05]  /*dc10*/  BSYNC B1 ;  /* 0x0000000000017941 */ /* 0x000fea0003800000 */
.L_x_7088:
[----:B0-----:R-:W-:Y:S01]  /*dc20*/  VIADD R0, R8, 0x60 ;  /* 0x0000006008007836 */ /* 0x001fe20000000000 */
[----:B--2-4-:R-:W0:Y:S04]  /*dc30*/  SHFL.IDX PT, R3, R3, 0x3, 0x181f ;  /* 0x00781f0003037f89 */ /* 0x014e2800000e0000 */
[----:B------:R-:W-:Y:S01]  /*dc40*/  ISETP.GE.AND P0, PT, R0, R21, PT ;  /* 0x000000150000720c */ /* 0x000fe20003f06270 */
[----:B------:R2:W4:-:S12]  /*dc50*/  SHFL.IDX PT, R4, R6, 0x3, 0x181f ;  /* 0x00781f0006047f89 */ /* 0x00051800000e0000 */
[----:B--2---:R-:W-:Y:S05]  /*dc60*/  @P0 BRA `(.L_x_7080) ;  /* 0x0000000000240947 */ /* 0x004fea0003800000 */
[----:B------:R-:W-:Y:S02]  /*dc70*/  ULDC UR4, c[0x0][0xac8] ;  /* 0x0002b20000047ab9 */ /* 0x000fe40000000800 */
[----:B------:R-:W-:Y:S02]  /*dc80*/  ISETP.GE.AND P2, PT, R17, UR4, PT ;  /* 0x0000000411007c0c */ /* 0x000fe4000bf46270 */
[----:B------:R-:W-:-:S11]  /*dc90*/  ISETP.GE.AND P3, PT, R22, UR4, PT ;  /* 0x0000000416007c0c */ /* 0x000fd6000bf66270 */
[CC--:B---34-:R-:W-:Y:S02]  /*dca0*/  @!P2 LEA R6, P0, R17.reuse, R4.reuse, 0x1 ;  /* 0x000000041106a211 */ /* 0x0d8fe400078008ff */
[C---:B------:R-:W-:Y:S02]  /*dcb0*/  @!P3 LEA R4, P1, R22.reuse, R4, 0x1 ;  /* 0x000000041604b211 */ /* 0x040fe400078208ff */
[-C--:B0-----:R-:W-:Y:S02]  /*dcc0*/  @!P2 LEA.HI.X R7, R17, R3.reuse, R233, 0x1, P0 ;  /* 0x000000031107a211 */ /* 0x081fe400000f0ce9 */
[----:B------:R-:W-:-:S03]  /*dcd0*/  @!P3 LEA.HI.X R5, R22, R3, R232, 0x1, P1 ;  /* 0x000000031605b211 */ /* 0x000fc600008f0ce8 */
[----:B------:R0:W-:Y:S04]  /*dce0*/  @!P2 ST.E.128 desc[UR60][R6.64], RZ ;  /* 0x000000ff0600a985 */ /* 0x0001e8000c101d3c */
[----:B------:R0:W-:Y:S02]  /*dcf0*/  @!P3 ST.E.128 desc[UR60][R4.64], RZ ;  /* 0x000000ff0400b985 */ /* 0x0001e4000c101d3c */
.L_x_7080:
[----:B------:R-:W-:Y:S05]  /*dd00*/  BSYNC B0 ;  /* 0x0000000000007941 */ /* 0x000fea0003800000 */
.L_x_7071:
[----:B------:R-:W-:Y:S02]  /*dd10*/  ULDC UR4, c[0x0][0xc3c] ;  /* 0x00030f0000047ab9 */ /* 0x000fe40000000800 */
[----:B-1----:R-:W-:-:S13]  /*dd20*/  ISETP.GE.AND P0, PT, R47, UR4, PT ;  /* 0x000000042f007c0c */ /* 0x002fda000bf06270 */
[----:B------:R-:W-:Y:S05]  /*dd30*/  @!P0 BRA `(.L_x_7090) ;  /* 0xffffff3000308947 */ /* 0x000fea000383ffff */
[----:B------:R-:W-:Y:S05]  /*dd40*/  EXIT ;  /* 0x000000000000794d */ /* 0x000fea0003800000 */
.L_x_7046:
[----:B------:R-:W-:-:S08]  /*dd50*/  NOP ;  /* 0x0000000000007918 */ /* 0x000fd00000000000 */
[----:B--2---:R-:W0:-:S00]  /*dd60*/  USETMAXREG.DEALLOC.CTAPOOL 0x18 ;  /* 0x00000018000079c8 */ /* 0x004e0000080e0500 */
        /* <DEDUP_REMOVED lines=16> */
.L_x_7091:
        /* <DEDUP_REMOVED lines=42> */
.L_x_7097:
        /* <DEDUP_REMOVED lines=12> */
.L_x_7096:
[----:B------:R-:W-:Y:S05]  /*e1d0*/  BSYNC B0 ;  /* 0x0000000000007941 */ /* 0x000fea0003800000 */
.L_x_7095:
        /* <DEDUP_REMOVED lines=22> */
.L_x_7093:
        /* <DEDUP_REMOVED lines=16> */
.L_x_7098:
        /* <DEDUP_REMOVED lines=25> */
.L_x_7094:
[----:B------:R-:W-:Y:S02]  /*e5d0*/  IMAD.MOV.U32 R17, RZ, RZ, RZ ;  /* 0x000000ffff117224 */ /* 0x000fe400078e00ff */
[----:B------:R-:W-:Y:S02]  /*e5e0*/  IMAD.U32 R16, RZ, RZ, UR6 ;  /* 0x00000006ff107e24 */ /* 0x000fe4000f8e00ff */
[----:B------:R-:W-:-:S07]  /*e5f0*/  IMAD.MOV.U32 R18, RZ, RZ, RZ ;  /* 0x000000ffff127224 */ /* 0x000fce00078e00ff */
.L_x_7099:
[----:B------:R-:W-:-:S13]  /*e600*/  ISETP.NE.AND P0, PT, R5, RZ, PT ;  /* 0x000000ff0500720c */ /* 0x000fda0003f05270 */
[----:B------:R-:W0:Y:S01]  /*e610*/  @!P0 S2R R3, SR_CgaCtaId ;  /* 0x0000000000038919 */ /* 0x000e220000008800 */
[----:B------:R-:W-:-:S04]  /*e620*/  @!P0 MOV R0, 0x400 ;  /* 0x0000040000008802 */ /* 0x000fc80000000f00 */
[----:B0-----:R-:W-:-:S05]  /*e630*/  @!P0 LEA R0, R3, R0, 0x18 ;  /* 0x0000000003008211 */ /* 0x001fca00078ec0ff */
[----:B------:R0:W-:Y:S01]  /*e640*/  @!P0 STS.128 [R0+0x348d0], R16 ;  /* 0x0348d01000008388 */ /* 0x0001e20000000c00 */
[----:B------:R-:W-:Y:S06]  /*e650*/  BAR.ARV 0x5, 0x180 ;  /* 0x0146000000007b1d */ /* 0x000fec0000002000 */
.L_x_7092:
        /* <DEDUP_REMOVED lines=19> */
[----:B------:R-:W-:Y:S01]  /*e790*/  IMAD.SHL.U32 R2, R4, 0x8, RZ ;  /* 0x0000000804027824 */ /* 0x000fe200078e00ff */
[----:B------:R-:W-:-:S04]  /*e7a0*/  LOP3.LUT R0, R0, 0x40, RZ, 0xfc, !PT ;  /* 0x0000004000007812 */ /* 0x000fc800078efcff */
[----:B------:R-:W-:Y:S01]  /*e7b0*/  LOP3.LUT R3, R3, 0x200, R2, 0xf8, !PT ;  /* 0x0000020003037812 */ /* 0x000fe200078ef802 */
[----:B------:R-:W-:Y:S01]  /*e7c0*/  IMAD.SHL.U32 R2, R5, 0x10, RZ ;  /* 0x0000001005027824 */ /* 0x000fe200078e00ff */
[----:B------:R-:W-:Y:S01]  /*e7d0*/  SHF.R.U32.HI R5, RZ, 0x3, R4 ;  /* 0x00000003ff057819 */ /* 0x000fe20000011604 */
[----:B------:R-:W-:-:S03]  /*e7e0*/  IMAD.U32 R4, RZ, RZ, UR4 ;  /* 0x00000004ff047e24 */ /* 0x000fc6000f8e00ff */
[----:B------:R-:W-:Y:S01]  /*e7f0*/  LOP3.LUT R2, R5, 0x70, R2, 0xf8, !PT ;  /* 0x0000007005027812 */ /* 0x000fe200078ef802 */
[----:B------:R-:W-:Y:S01]  /*e800*/  IMAD R3, R3, 0x2, R4 ;  /* 0x0000000203037824 */ /* 0x000fe200078e0204 */
[----:B------:R0:W-:Y:S01]  /*e810*/  STL [R1+0x4], R4 ;  /* 0x0000040401007387 */ /* 0x0001e20000100800 */
[----:B------:R-:W-:-:S03]  /*e820*/  IMAD.MOV.U32 R2, RZ, RZ, 0x1 ;  /* 0x00000001ff027424 */ /* 0x000fc600078e00ff */
[----:B------:R0:W-:Y:S04]  /*e830*/  STL [R1+0x24], R3 ;  /* 0x0000240301007387 */ /* 0x0001e80000100800 */
[----:B------:R0:W-:Y:S04]  /*e840*/  STL [R1+0x8], RZ ;  /* 0x000008ff01007387 */ /* 0x0001e80000100800 */
[----:B------:R0:W-:Y:S04]  /*e850*/  STL [R1+0x10], R2 ;  /* 0x0000100201007387 */ /* 0x0001e80000100800 */
[----:B------:R0:W-:Y:S02]  /*e860*/  STL [R1+0x50], RZ ;  /* 0x000050ff01007387 */ /* 0x0001e40000100800 */
.L_x_7199:
[----:B01----:R-:W0:Y:S02]  /*e870*/  LDC.64 R2, c[0x0][0xc88] ;  /* 0x00032200ff027b82 */ /* 0x003e240000000a00 */
[----:B0-----:R-:W-:-:S05]  /*e880*/  IMAD.WIDE R2, R19, 0x4, R2 ;  /* 0x0000000413027825 */ /* 0x001fca00078e0202 */
[----:B--23--:R-:W2:Y:S01]  /*e890*/  LDG.E R11, desc[UR60][R2.64] ;  /* 0x0000003c020b7981 */ /* 0x00cea2000c1e1900 */
        /* <DEDUP_REMOVED lines=53> */
.L_x_7101:
        /* <DEDUP_REMOVED lines=12> */
.L_x_7102:
[----:B------:R-:W-:Y:S05]  /*ecb0*/  @!P0 BRA `(.L_x_7103) ;  /* 0x00000000000c8947 */ /* 0x000fea0003800000 */
[----:B------:R-:W2:Y:S04]  /*ecc0*/  LDG.E R6, desc[UR60][R4.64] ;  /* 0x0000003c04067981 */ /* 0x000ea8000c1e1900 */
[----:B------:R-:W2:Y:S02]  /*ecd0*/  LDG.E R4, desc[UR60][R4.64+0x4] ;  /* 0x0000043c04047981 */ /* 0x000ea4000c1e1900 */
[----:B--2---:R-:W-:-:S07]  /*ece0*/  IMAD.IADD R6, R4, 0x1, -R6 ;  /* 0x0000000104067824 */ /* 0x004fce00078e0a06 */
.L_x_7103:
[----:B-----5:R-:W-:Y:S01]  /*ecf0*/  IMAD.IADD R2, R6, 0x1, -R0 ;  /* 0x0000000106027824 */ /* 0x020fe200078e0a00 */
[----:B------:R-:W-:Y:S03]  /*ed00*/  BSSY B7, `(.L_x_7104) ;  /* 0x00003f6000077945 */ /* 0x000fe60003800000 */
[C---:B------:R-:W-:Y:S01]  /*ed10*/  VIADD R0, R2.reuse, 0xaf ;  /* 0x000000af02007836 */ /* 0x040fe20000000000 */
[----:B------:R2:W-:Y:S01]  /*ed20*/  STL [R1+0x3c], R2 ;  /* 0x00003c0201007387 */ /* 0x0005e20000100800 */
[----:B------:R-:W-:Y:S02]  /*ed30*/  ISETP.GT.AND P0, PT, R2, RZ, PT ;  /* 0x000000ff0200720c */ /* 0x000fe40003f04270 */
[----:B------:R-:W-:-:S05]  /*ed40*/  IMAD.HI R0, R0, 0x2e8ba2e9, RZ ;  /* 0x2e8ba2e900007827 */ /* 0x000fca00078e02ff */
        /* <DEDUP_REMOVED lines=21> */
.L_x_7105:
        /* <DEDUP_REMOVED lines=21> */
.L_x_7108:
[----:B------:R-:W-:Y:S05]  /*eff0*/  BSYNC B6 ;  /* 0x0000000000067941 */ /* 0x000fea0003800000 */
.L_x_7107:
        /* <DEDUP_REMOVED lines=21> */
.L_x_7111:
        /* <DEDUP_REMOVED lines=16> */
.L_x_7110:
[----:B------:R-:W-:Y:S05]  /*f250*/  BSYNC B6 ;  /* 0x0000000000067941 */ /* 0x000fea0003800000 */
.L_x_7109:
        /* <DEDUP_REMOVED lines=26> */
.L_x_7215:
        /* <DEDUP_REMOVED lines=11> */
.L_x_7218:
        /* <DEDUP_REMOVED lines=25> */
.L_x_7115:
[----:B------:R-:W3:Y:S04]  /*f640*/  LDL R7, [R1+0x4] ;  /* 0x0000040001077983 */ /* 0x000ee80000100800 */
[----:B-12---:R-:W3:Y:S04]  /*f650*/  LDL R0, [R1+0x8] ;  /* 0x0000080001007983 */ /* 0x006ee80000100800 */
[----:B------:R-:W2:Y:S01]  /*f660*/  LDL R2, [R1+0x10] ;  /* 0x0000100001027983 */ /* 0x000ea20000100800 */
[----:B---3--:R-:W-:Y:S01]  /*f670*/  IMAD R0, R0, 0x8, R7 ;  /* 0x0000000800007824 */ /* 0x008fe200078e0207 */
[----:B--2---:R-:W-:-:S04]  /*f680*/  SHF.L.U32 R2, R2, 0x1f, RZ ;  /* 0x0000001f02027819 */ /* 0x004fc800000006ff */
[----:B------:R-:W1:Y:S02]  /*f690*/  SYNCS.PHASECHK.TRANS64.TRYWAIT P0, [R0+URZ+0x34840], R2 ;  /* 0x03484002000075a7 */ /* 0x000e64000800017f */
[----:B-1----:R-:W-:Y:S05]  /*f6a0*/  @!P0 BRA `(.L_x_7116) ;  /* 0x0000004400ac8947 */ /* 0x002fea0003800000 */
.L_x_7219:
        /* <DEDUP_REMOVED lines=11> */
.L_x_7117:
        /* <DEDUP_REMOVED lines=8> */
[----:B------:R-:W-:Y:S01]  /*f7e0*/  PLOP3.LUT P0, PT, PT, PT, PT, 0x80, 0x0 ;  /* 0x000000000000781c */ /* 0x000fe20003f0f070 */
[----:B------:R-:W-:Y:S01]  /*f7f0*/  UMOV UR10, URZ ;  /* 0x0000003f000a7c82 */ /* 0x000fe20008000000 */
[----:B------:R-:W-:Y:S01]  /*f800*/  R2UR UR12, R18 ;  /* 0x00000000120c72ca */ /* 0x000fe200000e0000 */
[----:B------:R-:W-:Y:S01]  /*f810*/  UMOV UR7, 0x14f00000 ;  /* 0x14f0000000077882 */ /* 0x000fe20000000000 */
[----:B------:R-:W-:-:S07]  /*f820*/  UMOV UR15, 0x40 ;  /* 0x00000040000f7882 */ /* 0x000fce0000000000 */
        /* <DEDUP_REMOVED lines=12> */
[----:B------:R2:W-:Y:S02]  /*f8f0*/  STL [R1+0x1c], R2 ;  /* 0x00001c0201007387 */ /* 0x0005e40000100800 */
[----:B------:R-:W-:-:S04]  /*f900*/  UMOV UR6, 0x0 ;  /* 0x0000000000067882 */ /* 0x000fc80000000000 */
[----:B------:R1:W-:Y:S02]  /*f910*/  UTMALDG.4D [UR8], [UR4], desc[UR6] ;  /* 0x00000608040075b4 */ /* 0x0003e40008019000 */
[----:B-1----:R-:W-:Y:S01]  /*f920*/  UMOV UR8, UR14 ;  /* 0x0000000e00087c82 */ /* 0x002fe20008000000 */
[----:B------:R-:W-:Y:S02]  /*f930*/  UMOV UR10, UR15 ;  /* 0x0000000f000a7c82 */ /* 0x000fe40008000000 */
[----:B------:R2:W-:Y:S02]  /*f940*/  UTMALDG.4D [UR8], [UR4], desc[UR6] ;  /* 0x00000608040075b4 */ /* 0x0005e40008019000 */
[----:B--2---:R-:W-:Y:S01]  /*f950*/  NOP ;  /* 0x0000000000007918 */ /* 0x004fe20000000000 */
.L_x_7113:
        /* <DEDUP_REMOVED lines=43> */
.L_x_7119:
[----:B------:R-:W-:Y:S05]  /*fc10*/  BSYNC B6 ;  /* 0x0000000000067941 */ /* 0x000fea0003800000 */
.L_x_7118:
        /* <DEDUP_REMOVED lines=10> */
[----:B------:R-:W0:Y:S01]  /*fcc0*/  S2R R8, SR_TID.X ;  /* 0x0000000000087919 */ /* 0x000e220000002100 */
[----:B-1----:R-:W-:Y:S01]  /*fcd0*/  ISETP.NE.AND P0, PT, R7, 0x1, PT ;  /* 0x000000010700780c */ /* 0x002fe20003f05270 */
[----:B0-----:R-:W-:-:S02]  /*fce0*/  IMAD.SHL.U32 R9, R9, 0x8, RZ ;  /* 0x0000000809097824 */ /* 0x001fc400078e00ff */
[----:B------:R-:W-:-:S03]  /*fcf0*/  IMAD.SHL.U32 R10, R8, 0x8, RZ ;  /* 0x00000008080a7824 */ /* 0x000fc600078e00ff */
[----:B------:R-:W-:-:S04]  /*fd00*/  LOP3.LUT R9, R9, 0x38, RZ, 0xc0, !PT ;  /* 0x0000003809097812 */ /* 0x000fc800078ec0ff */
[----:B------:R-:W-:Y:S02]  /*fd10*/  LOP3.LUT R9, R9, 0x40, RZ, 0xfc, !PT ;  /* 0x0000004009097812 */ /* 0x000fe400078efcff */
        /* <DEDUP_REMOVED lines=44> */
[----:B------:R-:W0:Y:S02]  /*ffe0*/  S2R R5, SR_TID.X ;  /* 0x0000000000057919 */ /* 0x000e240000002100 */
[----:B0-----:R-:W-:-:S04]  /*fff0*/  LOP3.LUT R5, R5, 0x7f, RZ, 0xc0, !PT ;  /* 0x0000007f05057812 */ /* 0x001fc800078ec0ff */
[----:B------:R-:W-:Y:S02]  /*10000*/  SHF.R.U32.HI R6, RZ, 0x3, R5 ;  /* 0x00000003ff067819 */ /* 0x000fe40000011605 */
[----:B------:R-:W2:Y:S03]  /*10010*/  LDL.LU R5, [R1+0x40] ;  /* 0x0000400001057983 */ /* 0x000ea60000300800 */
[----:B------:R-:W-:Y:S01]  /*10020*/  IMAD.IADD R2, R6, 0x1, R17 ;  /* 0x0000000106027824 */ /* 0x000fe200078e0211 */
[----:B------:R-:W-:Y:S04]  /*10030*/  SHFL.IDX PT, R8, R0, 0x1, 0x181f ;  /* 0x00381f0000087f89 */ /* 0x000fe800000e0000 */
[----:B------:R-:W-:Y:S01]  /*10040*/  SHFL.IDX PT, R6, R0, RZ, 0x181f ;  /* 0x00181fff00067589 */ /* 0x000fe200000e0000 */
[----:B--2---:R-:W-:-:S03]  /*10050*/  IMAD R3, R5, R7, RZ ;  /* 0x0000000705037224 */ /* 0x004fc600078e02ff */
[----:B------:R-:W0:Y:S01]  /*10060*/  SHFL.IDX PT, R7, R4, RZ, 0x181f ;  /* 0x00181fff04077589 */ /* 0x000e2200000e0000 */
[C---:B------:R-:W-:Y:S01]  /*10070*/  VIADD R5, R2.reuse, 0x10 ;  /* 0x0000001002057836 */ /* 0x040fe20000000000 */
[----:B------:R-:W-:-:S04]  /*10080*/  ISETP.GE.AND P4, PT, R2, R3, PT ;  /* 0x000000030200720c */ /* 0x000fc80003f86270 */
[----:B------:R-:W-:Y:S02]  /*10090*/  ISETP.GE.AND P2, PT, R5, R3, PT ;  /* 0x000000030500720c */ /* 0x000fe40003f46270 */
[----:B------:R-:W1:Y:S07]  /*100a0*/  SHFL.IDX PT, R5, R4, 0x1, 0x181f ;  /* 0x00381f0004057f89 */ /* 0x000e6e00000e0000 */
[----:B0-----:R-:W-:-:S05]  /*100b0*/  @!P4 LEA R7, P3, R10, R7, 0x1 ;  /* 0x000000070a07c211 */ /* 0x001fca00078608ff */
[----:B------:R-:W-:-:S05]  /*100c0*/  @!P4 IMAD.X R6, RZ, RZ, R6, P3 ;  /* 0x000000ffff06c224 */ /* 0x000fca00018e0606 */
[----:B------:R-:W-:-:S04]  /*100d0*/  @!P4 LOP3.LUT R7, R7, R6, RZ, 0x3c, !PT ;  /* 0x000000060707c212 */ /* 0x000fc800078e3cff */
[----:B------:R-:W-:-:S04]  /*100e0*/  @!P4 LOP3.LUT R6, R7, R6, RZ, 0x3c, !PT ;  /* 0x000000060706c212 */ /* 0x000fc800078e3cff */
[----:B------:R-:W-:-:S05]  /*100f0*/  @!P4 LOP3.LUT R7, R7, R6, RZ, 0x3c, !PT ;  /* 0x000000060707c212 */ /* 0x000fca00078e3cff */
[----:B-----5:R-:W-:Y:S04]  /*10100*/  @!P4 LDGSTS.E.BYPASS.LTC128B.128 [R9+0x16400], desc[UR60][R6.64], !P0 ;  /* 0x164000000609cfae */ /* 0x020fe8000c101d7c */
[----:B------:R1:W-:Y:S02]  /*10110*/  @!P4 LDGSTS.E.BYPASS.LTC128B.128 [R9+0x1a400], desc[UR60][R6.64+0x80], !P1 ;  /* 0x1a4000800609cfae */ /* 0x0003e4000c901d7c */
[----:B-1----:R-:W-:Y:S01]  /*10120*/  @!P2 LEA R7, P3, R10, R5, 0x1 ;  /* 0x000000050a07a211 */ /* 0x002fe200078608ff */
[----:B------:R-:W-:-:S04]  /*10130*/  VIADD R5, R2, 0x20 ;  /* 0x0000002002057836 */ /* 0x000fc80000000000 */
[----:B------:R-:W-:-:S05]  /*10140*/  @!P2 IMAD.X R6, RZ, RZ, R8, P3 ;  /* 0x000000ffff06a224 */ /* 0x000fca00018e0608 */
[----:B------:R-:W-:-:S04]  /*10150*/  @!P2 LOP3.LUT R7, R7, R6, RZ, 0x3c, !PT ;  /* 0x000000060707a212 */ /* 0x000fc800078e3cff */
[----:B------:R-:W-:-:S04]  /*10160*/  @!P2 LOP3.LUT R6, R7, R6, RZ, 0x3c, !PT ;  /* 0x000000060706a212 */ /* 0x000fc800078e3cff */
[----:B------:R-:W-:-:S05]  /*10170*/  @!P2 LOP3.LUT R7, R7, R6, RZ, 0x3c, !PT ;  /* 0x000000060707a212 */ /* 0x000fca00078e3cff */
        /* <DEDUP_REMOVED lines=45> */
[----:B0-----:R-:W0:Y:S04]  /*10450*/  SHFL.IDX PT, R6, R0, 0x6, 0x181f ;  /* 0x00d81f0000067f89 */ /* 0x001e2800000e0000 */
[----:B------:R-:W2:Y:S01]  /*10460*/  SHFL.IDX PT, R0, R0, 0x7, 0x181f ;  /* 0x00f81f0000007f89 */ /* 0x000ea200000e0000 */
[----:B-1----:R-:W-:-:S05]  /*10470*/  @!P2 LEA R5, P3, R10, R5, 0x1 ;  /* 0x000000050a05a211 */ /* 0x002fca00078608ff */
[----:B0-----:R-:W-:-:S04]  /*10480*/  @!P2 IMAD.X R6, RZ, RZ, R6, P3 ;  /* 0x000000ffff06a224 */ /* 0x001fc800018e0606 */
[----:B------:R-:W-:Y:S02]  /*10490*/  @!P2 IMAD.MOV.U32 R7, RZ, RZ, R6 ;  /* 0x000000ffff07a224 */ /* 0x000fe400078e0006 */
[----:B------:R-:W-:-:S05]  /*104a0*/  @!P2 IMAD.MOV.U32 R6, RZ, RZ, R5 ;  /* 0x000000ffff06a224 */ /* 0x000fca00078e0005 */
[----:B------:R0:W-:Y:S04]  /*104b0*/  @!P2 LDGSTS.E.BYPASS.LTC128B.128 [R9+0x19400], desc[UR60][R6.64], !P0 ;  /* 0x194000000609afae */ /* 0x0001e8000c101d7c */
[----:B--2---:R0:W-:Y:S02]  /*104c0*/  @!P2 LDGSTS.E.BYPASS.LTC128B.128 [R9+0x1d400], desc[UR60][R6.64+0x80], !P1 ;  /* 0x1d4000800609afae */ /* 0x0041e4000c901d7c */
.L_x_7236:
[----:B------:R-:W-:Y:S01]  /*104d0*/  VIADD R2, R2, 0x70 ;  /* 0x0000007002027836 */ /* 0x000fe20000000000 */
[----:B------:R-:W-:Y:S04]  /*104e0*/  BSSY B0, `(.L_x_7121) ;  /* 0x000000a000007945 */ /* 0x000fe80003800000 */
[----:B------:R-:W-:-:S13]  /*104f0*/  ISETP.GE.AND P2, PT, R2, R3, PT ;  /* 0x000000030200720c */ /* 0x000fda0003f46270 */
[----:B------:R-:W-:Y:S05]  /*10500*/  @P2 BRA `(.L_x_7122) ;  /* 0x00000000001c2947 */ /* 0x000fea0003800000 */
[----:B------:R-:W-:-:S05]  /*10510*/  LEA R2, P2, R10, R4, 0x1 ;  /* 0x000000040a027211 */ /* 0x000fca00078408ff */
[----:B------:R-:W-:-:S05]  /*10520*/  IMAD.X R3, RZ, RZ, R0, P2 ;  /* 0x000000ffff037224 */ /* 0x000fca00010e0600 */
[----:B------:R-:W-:Y:S01]  /*10530*/  @!PT LDS RZ, [RZ] ;  /* 0x00000000fffff984 */ /* 0x000fe20000000800 */
[----:B------:R-:W-:Y:S01]  /*10540*/  @!PT LDS RZ, [RZ] ;  /* 0x00000000fffff984 */ /* 0x000fe20000000800 */
[----:B------:R-:W-:Y:S01]  /*10550*/  @!PT LDS RZ, [RZ] ;  /* 0x00000000fffff984 */ /* 0x000fe20000000800 */
[----:B------:R1:W-:Y:S04]  /*10560*/  LDGSTS.E.BYPASS.LTC128B.128 [R9+0x19c00], desc[UR60][R2.64], !P0 ;  /* 0x19c0000002097fae */ /* 0x0003e8000c101d7c */
[----:B------:R1:W-:Y:S02]  /*10570*/  LDGSTS.E.BYPASS.LTC128B.128 [R9+0x1dc00], desc[UR60][R2.64+0x80], !P1 ;  /* 0x1dc0008002097fae */ /* 0x0003e4000c901d7c */
.L_x_7122:
[----:B------:R-:W-:Y:S05]  /*10580*/  BSYNC B0 ;  /* 0x0000000000007941 */ /* 0x000fea0003800000 */
.L_x_7121:
[----:B01----:R-:W2:Y:S01]  /*10590*/  LDL R9, [R1+0x4] ;  /* 0x0000040001097983 */ /* 0x003ea20000100800 */
[----:B------:R-:W-:Y:S01]  /*105a0*/  PLOP3.LUT P0, PT, PT, PT, PT, 0x80, 0x0 ;  /* 0x000000000000781c */ /* 0x000fe20003f0f070 */
[----:B------:R-:W-:Y:S01]  /*105b0*/  NOP ;  /* 0x0000000000007918 */ /* 0x000fe20000000000 */
[----:B--2---:R-:W-:-:S11]  /*105c0*/  VIADD R6, R9, 0x34800 ;  /* 0x0003480009067836 */ /* 0x004fd60000000000 */
.L_x_7123:
        /* <DEDUP_REMOVED lines=19> */
.L_x_7237:
[----:B------:R-:W-:Y:S05]  /*10700*/  BSYNC B0 ;  /* 0x0000000000007941 */ /* 0x000fea0003800000 */
.L_x_7124:
        /* <DEDUP_REMOVED lines=49> */
.L_x_7132:
[----:B------:R-:W2:Y:S01]  /*10a20*/  LDL R2, [R1+0x4] ;  /* 0x0000040001027983 */ /* 0x000ea20000100800 */
[----:B------:R-:W-:Y:S01]  /*10a30*/  BSSY B3, `(.L_x_7133) ;  /* 0x0000005000037945 */ /* 0x000fe20003800000 */
[----:B--2---:R-:W-:Y:S01]  /*10a40*/  IMAD R3, R7, 0x8, R2 ;  /* 0x0000000807037824 */ /* 0x004fe200078e0202 */
[----:B------:R-:W-:-:S04]  /*10a50*/  SHF.L.U32 R2, R10, 0x1f, RZ ;  /* 0x0000001f0a027819 */ /* 0x000fc800000006ff */
[----:B------:R-:W1:Y:S02]  /*10a60*/  SYNCS.PHASECHK.TRANS64.TRYWAIT P0, [R3+URZ+0x34840], R2 ;  /* 0x03484002030075a7 */ /* 0x000e64000800017f */
[----:B-1----:R-:W-:Y:S05]  /*10a70*/  @!P0 BRA `(.L_x_7134) ;  /* 0x0000003c009c8947 */ /* 0x002fea0003800000 */
.L_x_7238:
[----:B------:R-:W-:Y:S05]  /*10a80*/  BSYNC B3 ;  /* 0x0000000000037941 */ /* 0x000fea0003800000 */
.L_x_7133:
        /* <DEDUP_REMOVED lines=12> */
.L_x_7136:
[----:B------:R-:W-:Y:S05]  /*10b50*/  BSYNC B3 ;  /* 0x0000000000037941 */ /* 0x000fea0003800000 */
.L_x_7135:
        /* <DEDUP_REMOVED lines=13> */
.L_x_7137:
        /* <DEDUP_REMOVED lines=16> */
.L_x_7138:
        /* <DEDUP_REMOVED lines=17> */
.L_x_7239:
[----:B------:R-:W-:Y:S05]  /*10e40*/  BSYNC B3 ;  /* 0x0000000000037941 */ /* 0x000fea0003800000 */
.L_x_7139:
[----:B------:R1:W5:Y:S04]  /*10e50*/  LDL R17, [R1+0x4] ;  /* 0x0000040001117983 */ /* 0x0003680000100800 */
[----:B------:R1:W5:Y:S01]  /*10e60*/  LDL R15, [R1+0x8] ;  /* 0x00000800010f7983 */ /* 0x0003620000100800 */
[----:B------:R-:W-:Y:S01]  /*10e70*/  BSSY B3, `(.L_x_7141) ;  /* 0x000000c000037945 */ /* 0x000fe20003800000 */
[----:B------:R-:W-:Y:S02]  /*10e80*/  IMAD.MOV.U32 R12, RZ, RZ, 0x0 ;  /* 0x00000000ff0c7424 */ /* 0x000fe400078e00ff */
[----:B------:R-:W-:Y:S01]  /*10e90*/  IMAD.MOV.U32 R13, RZ, RZ, 0x14f00000 ;  /* 0x14f00000ff0d7424 */ /* 0x000fe200078e00ff */
[----:B------:R-:W-:Y:S06]  /*10ea0*/  @P1 BRA `(.L_x_7142) ;  /* 0x0000000000201947 */ /* 0x000fec0003800000 */
[----:B------:R-:W2:Y:S01]  /*10eb0*/  S2R R5, SR_TID.X ;  /* 0x0000000000057919 */ /* 0x000ea20000002100 */
[----:B0----5:R-:W-:Y:S02]  /*10ec0*/  IMAD R2, R15, 0x8, R17 ;  /* 0x000000080f027824 */ /* 0x021fe400078e0211 */
[----:B------:R-:W-:-:S04]  /*10ed0*/  IMAD.MOV.U32 R3, RZ, RZ, 0xb000 ;  /* 0x0000b000ff037424 */ /* 0x000fc800078e00ff */
[----:B------:R3:W-:Y:S01]  /*10ee0*/  SYNCS.ARRIVE.TRANS64 RZ, [R2+URZ+0x34850], R3 ;  /* 0x0348500302ff79a7 */ /* 0x0007e2000800003f */
[----:B--2---:R-:W-:-:S04]  /*10ef0*/  LOP3.LUT R5, R5, 0x1f, RZ, 0xc0, !PT ;  /* 0x0000001f05057812 */ /* 0x004fc800078ec0ff */
[----:B------:R-:W-:-:S13]  /*10f00*/  ISETP.NE.AND P0, PT, R5, RZ, PT ;  /* 0x000000ff0500720c */ /* 0x000fda0003f05270 */
[----:B---3--:R-:W-:Y:S05]  /*10f10*/  @!P0 BRA `(.L_x_7142) ;  /* 0x0000000000048947 */ /* 0x008fea0003800000 */
[----:B------:R-:W-:Y:S01]  /*10f20*/  BPT.TRAP 0x1 ;  /* 0x000000040000795c */ /* 0x000fe20000300000 */
.L_x_7142:
[----:B------:R-:W-:Y:S05]  /*10f30*/  BSYNC B3 ;  /* 0x0000000000037941 */ /* 0x000fea0003800000 */
.L_x_7141:
[----:B------:R-:W2:Y:S04]  /*10f40*/  LDL R8, [R1+0x18] ;  /* 0x0000180001087983 */ /* 0x000ea80000100800 */
[----:B0-----:R-:W2:Y:S01]  /*10f50*/  LDL.LU R3, [R1+0x14] ;  /* 0x0000140001037983 */ /* 0x001ea20000300800 */
[----:B------:R-:W-:Y:S01]  /*10f60*/  R2UR UR10, R11 ;  /* 0x000000000b0a72ca */ /* 0x000fe200000e0000 */
[C-C-:B-----5:R-:W-:Y:S01]  /*10f70*/  IMAD R5, R15.reuse, 0x8, R17.reuse ;  /* 0x000000080f057824 */ /* 0x160fe200078e0211 */
[----:B------:R-:W-:Y:S01]  /*10f80*/  R2UR UR6, R12 ;  /* 0x000000000c0672ca */ /* 0x000fe200000e0000 */
[----:B------:R-:W-:Y:S01]  /*10f90*/  IMAD R2, R15, 0xb000, R17 ;  /* 0x0000b0000f027824 */ /* 0x000fe200078e0211 */
[----:B------:R-:W-:Y:S01]  /*10fa0*/  R2UR UR7, R13 ;  /* 0x000000000d0772ca */ /* 0x000fe200000e0000 */
[----:B------:R-:W-:Y:S01]  /*10fb0*/  UIADD3 UR4, UP0, UR36, 0x470, URZ ;  /* 0x0000047024047890 */ /* 0x000fe2000ff1e03f */
[----:B------:R-:W-:Y:S01]  /*10fc0*/  PLOP3.LUT P0, PT, PT, PT, PT, 0x80, 0x0 ;  /* 0x000000000000781c */ /* 0x000fe20003f0f070 */
[----:B------:R-:W-:-:S02]  /*10fd0*/  VIADD R5, R5, 0x34850 ;  /* 0x0003485005057836 */ /* 0x000fc40000000000 */
[----:B------:R-:W-:Y:S01]  /*10fe0*/  UIADD3.X UR5, URZ, UR37, URZ, UP0, !UPT ;  /* 0x000000253f057290 */ /* 0x000fe200087fe43f */
[----:B--2---:R-:W-:Y:S02]  /*10ff0*/  IMAD R3, R3, 0xb0, R8 ;  /* 0x000000b003037824 */ /* 0x004fe400078e0208 */
[----:B------:R-:W-:-:S09]  /*11000*/  VIADD R8, R2, 0x400 ;  /* 0x0000040002087836 */ /* 0x000fd20000000000 */
.L_x_7143:
        /* <DEDUP_REMOVED lines=16> */
.L_x_7144:
        /* <DEDUP_REMOVED lines=13> */
.L_x_7131:
[----:B------:R-:W-:Y:S05]  /*111e0*/  BSYNC B1 ;  /* 0x0000000000017941 */ /* 0x000fea0003800000 */
.L_x_7130:
[----:B0-----:R-:W2:Y:S04]  /*111f0*/  LDL.LU R0, [R1+0x30] ;  /* 0x0000300001007983 */ /* 0x001ea80000300800 */
[----:B------:R0:W-:Y:S04]  /*11200*/  STL [R1+0x8], R7 ;  /* 0x0000080701007387 */ /* 0x0001e80000100800 */
[----:B------:R0:W-:Y:S02]  /*11210*/  STL [R1+0x10], R10 ;  /* 0x0000100a01007387 */ /* 0x0001e40000100800 */
[----:B0-2---:R-:W-:-:S07]  /*11220*/  VIADD R0, R0, 0xfffffffd ;  /* 0xfffffffd00007836 */ /* 0x005fce0000000000 */
.L_x_7129:
[----:B------:R-:W-:Y:S05]  /*11230*/  BSYNC B2 ;  /* 0x0000000000027941 */ /* 0x000fea0003800000 */
.L_x_7128:
[----:B------:R-:W2:Y:S01]  /*11240*/  LDL.LU R2, [R1+0x2c] ;  /* 0x00002c0001027983 */ /* 0x000ea20000300800 */
[----:B------:R-:W-:-:S05]  /*11250*/  IMAD.MOV R9, RZ, RZ, -R9 ;  /* 0x000000ffff097224 */ /* 0x000fca00078e0a09 */
[----:B--2---:R-:W-:-:S13]  /*11260*/  ISETP.NE.AND P0, PT, R2, R9, PT ;  /* 0x000000090200720c */ /* 0x004fda0003f05270 */
[----:B------:R-:W-:Y:S05]  /*11270*/  @!P0 BRA `(.L_x_7127) ;  /* 0x0000001400008947 */ /* 0x000fea0003800000 */
[----:B------:R0:W5:Y:S02]  /*11280*/  LDL R8, [R1] ;  /* 0x0000000001087983 */ /* 0x0001640000100800 */
.L_x_7175:
        /* <DEDUP_REMOVED lines=36> */
.L_x_7147:
[----:B------:R-:W3:Y:S01]  /*114d0*/  LDL R2, [R1+0x4] ;  /* 0x0000040001027983 */ /* 0x000ee20000100800 */
[----:B------:R-:W-:Y:S01]  /*114e0*/  BSSY B2, `(.L_x_7148) ;  /* 0x0000005000027945 */ /* 0x000fe20003800000 */
[----:B---3--:R-:W-:Y:S01]  /*114f0*/  IMAD R3, R4, 0x8, R2 ;  /* 0x0000000804037824 */ /* 0x008fe200078e0202 */
[----:B------:R-:W-:-:S04]  /*11500*/  SHF.L.U32 R2, R5, 0x1f, RZ ;  /* 0x0000001f05027819 */ /* 0x000fc800000006ff */
[----:B------:R-:W3:Y:S02]  /*11510*/  SYNCS.PHASECHK.TRANS64.TRYWAIT P0, [R3+URZ+0x34840], R2 ;  /* 0x03484002030075a7 */ /* 0x000ee4000800017f */
[----:B---3--:R-:W-:Y:S05]  /*11520*/  @!P0 BRA `(.L_x_7149) ;  /* 0x0000003400188947 */ /* 0x008fea0003800000 */
.L_x_7240:
[----:B------:R-:W-:Y:S05]  /*11530*/  BSYNC B2 ;  /* 0x0000000000027941 */ /* 0x000fea0003800000 */
.L_x_7148:
        /* <DEDUP_REMOVED lines=12> */
.L_x_7151:
[----:B------:R-:W-:Y:S05]  /*11600*/  BSYNC B2 ;  /* 0x0000000000027941 */ /* 0x000fea0003800000 */
.L_x_7150:
[----:B---3--:R-:W2:Y:S04]  /*11610*/  LDL R2, [R1+0x4] ;  /* 0x0000040001027983 */ /* 0x008ea80000100800 */
[----:B------:R-:W3:Y:S01]  /*11620*/  LDL R9, [R1+0x18] ;  /* 0x0000180001097983 */ /* 0x000ee20000100800 */
        /* <DEDUP_REMOVED lines=11> */
.L_x_7152:
        /* <DEDUP_REMOVED lines=16> */
.L_x_7153:
        /* <DEDUP_REMOVED lines=17> */
.L_x_7241:
[----:B------:R-:W-:Y:S05]  /*118f0*/  BSYNC B2 ;  /* 0x0000000000027941 */ /* 0x000fea0003800000 */
.L_x_7154:
        /* <DEDUP_REMOVED lines=11> */
.L_x_7157:
[----:B------:R-:W-:Y:S05]  /*119b0*/  BSYNC B2 ;  /* 0x0000000000027941 */ /* 0x000fea0003800000 */
.L_x_7156:
        /* <DEDUP_REMOVED lines=14> */
.L_x_7158:
        /* <DEDUP_REMOVED lines=16> */
.L_x_7159:
        /* <DEDUP_REMOVED lines=13> */
.L_x_7146:
[----:B------:R-:W-:Y:S05]  /*11c70*/  BSYNC B1 ;  /* 0x0000000000017941 */ /* 0x000fea0003800000 */
.L_x_7145:
        /* <DEDUP_REMOVED lines=35> */
.L_x_7162:
[----:B------:R-:W4:Y:S01]  /*11eb0*/  LDL R2, [R1+0x4] ;  /* 0x0000040001027983 */ /* 0x000f220000100800 */
[----:B------:R-:W-:Y:S01]  /*11ec0*/  SHF.L.U32 R3, R10, 0x1f, RZ ;  /* 0x0000001f0a037819 */ /* 0x000fe200000006ff */
[----:B------:R-:W-:Y:S01]  /*11ed0*/  BSSY B2, `(.L_x_7163) ;  /* 0x0000004000027945 */ /* 0x000fe20003800000 */
[----:B----4-:R-:W-:-:S04]  /*11ee0*/  IMAD R2, R11, 0x8, R2 ;  /* 0x000000080b027824 */ /* 0x010fc800078e0202 */
[----:B------:R-:W4:Y:S02]  /*11ef0*/  SYNCS.PHASECHK.TRANS64.TRYWAIT P0, [R2+URZ+0x34840], R3 ;  /* 0x03484003020075a7 */ /* 0x000f24000800017f */
[----:B----4-:R-:W-:Y:S05]  /*11f00*/  @!P0 BRA `(.L_x_7164) ;  /* 0x0000002800c88947 */ /* 0x010fea0003800000 */
.L_x_7242:
[----:B------:R-:W-:Y:S05]  /*11f10*/  BSYNC B2 ;  /* 0x0000000000027941 */ /* 0x000fea0003800000 */
.L_x_7163:
        /* <DEDUP_REMOVED lines=12> */
.L_x_7166:
[----:B------:R-:W-:Y:S05]  /*11fe0*/  BSYNC B2 ;  /* 0x0000000000027941 */ /* 0x000fea0003800000 */
.L_x_7165:
[----:B----4-:R-:W2:Y:S04]  /*11ff0*/  LDL R2, [R1+0x8] ;  /* 0x0000080001027983 */ /* 0x010ea80000100800 */
[----:B---3--:R-:W3:Y:S04]  /*12000*/  LDL R10, [R1+0x4] ;  /* 0x00000400010a7983 */ /* 0x008ee80000100800 */
[----:B------:R-:W4:Y:S01]  /*12010*/  LDL R9, [R1+0x18] ;  /* 0x0000180001097983 */ /* 0x000f220000100800 */
        /* <DEDUP_REMOVED lines=12> */
.L_x_7167:
        /* <DEDUP_REMOVED lines=16> */
.L_x_7168:
        /* <DEDUP_REMOVED lines=15> */
.L_x_7243:
[----:B------:R-:W-:Y:S05]  /*122d0*/  BSYNC B2 ;  /* 0x0000000000027941 */ /* 0x000fea0003800000 */
.L_x_7169:
        /* <DEDUP_REMOVED lines=11> */
.L_x_7172:
[----:B------:R-:W-:Y:S05]  /*12390*/  BSYNC B2 ;  /* 0x0000000000027941 */ /* 0x000fea0003800000 */
.L_x_7171:
        /* <DEDUP_REMOVED lines=13> */
.L_x_7173:
        /* <DEDUP_REMOVED lines=16> */
.L_x_7174:
        /* <DEDUP_REMOVED lines=13> */
.L_x_7161:
[----:B------:R-:W-:Y:S05]  /*12640*/  BSYNC B1 ;  /* 0x0000000000017941 */ /* 0x000fea0003800000 */
.L_x_7160:
[C---:B------:R-:W-:Y:S01]  /*12650*/  ISETP.GT.AND P0, PT, R0.reuse, 0x1, PT ;  /* 0x000000010000780c */ /* 0x040fe20003f04270 */
[----:B------:R-:W-:-:S12]  /*12660*/  VIADD R0, R0, 0xfffffffe ;  /* 0xfffffffe00007836 */ /* 0x000fd80000000000 */
[----:B------:R-:W-:Y:S05]  /*12670*/  @P0 BRA `(.L_x_7175) ;  /* 0xffffffec00040947 */ /* 0x000fea000383ffff */
.L_x_7127:
[----:B------:R-:W-:Y:S05]  /*12680*/  BSYNC B0 ;  /* 0x0000000000007941 */ /* 0x000fea0003800000 */
.L_x_7126:
[----:B------:R-:W2:Y:S01]  /*12690*/  S2R R2, SR_TID.X ;  /* 0x0000000000027919 */ /* 0x000ea20000002100 */
[----:B------:R-:W-:Y:S01]  /*126a0*/  BSSY B0, `(.L_x_7176) ;  /* 0x0000010000007945 */ /* 0x000fe20003800000 */
[----:B--2-4-:R-:W-:-:S04]  /*126b0*/  LOP3.LUT R7, R2, 0x7f, RZ, 0xc0, !PT ;  /* 0x0000007f02077812 */ /* 0x014fc800078ec0ff */
[----:B------:R-:W-:-:S13]  /*126c0*/  ISETP.NE.AND P0, PT, R7, RZ, PT ;  /* 0x000000ff0700720c */ /* 0x000fda0003f05270 */
[----:B------:R-:W-:Y:S05]  /*126d0*/  @P0 BRA `(.L_x_7177) ;  /* 0x0000000000300947 */ /* 0x000fea0003800000 */
[----:B------:R-:W2:Y:S01]  /*126e0*/  S2R R3, SR_LANEID ;  /* 0x0000000000037919 */ /* 0x000ea20000000000 */
[----:B------:R-:W-:Y:S01]  /*126f0*/  VOTEU.ANY UR4, UPT, PT ;  /* 0x0000000000047886 */ /* 0x000fe200038e0100 */
[----:B------:R-:W4:Y:S01]  /*12700*/  LDC.64 R4, c[0x0][0xc60] ;  /* 0x00031800ff047b82 */ /* 0x000f220000000a00 */
[----:B------:R-:W2:Y:S08]  /*12710*/  FLO.U32 R0, UR4 ;  /* 0x0000000400007d00 */ /* 0x000eb000080e0000 */
[----:B------:R-:W4:Y:S01]  /*12720*/  POPC R2, UR4 ;  /* 0x0000000400027d09 */ /* 0x000f220008000000 */
[----:B--2---:R-:W-:-:S13]  /*12730*/  ISETP.EQ.U32.AND P0, PT, R0, R3, PT ;  /* 0x000000030000720c */ /* 0x004fda0003f02070 */
[----:B----4-:R-:W2:Y:S01]  /*12740*/  @P0 ATOMG.E.ADD.STRONG.GPU PT, R5, desc[UR60][R4.64], R2 ;  /* 0x00000002040509a8 */ /* 0x010ea200081ee1fc */
[----:B------:R-:W4:Y:S02]  /*12750*/  S2R R3, SR_LTMASK ;  /* 0x0000000000037919 */ /* 0x000f240000003900 */
[----:B----4-:R-:W-:-:S06]  /*12760*/  LOP3.LUT R3, R3, UR4, RZ, 0xc0, !PT ;  /* 0x0000000403037c12 */ /* 0x010fcc000f8ec0ff */
[----:B------:R-:W4:Y:S01]  /*12770*/  POPC R3, R3 ;  /* 0x0000000300037309 */ /* 0x000f220000000000 */
[----:B--2---:R-:W4:Y:S02]  /*12780*/  SHFL.IDX PT, R0, R5, R0, 0x1f ;  /* 0x00001f0005007589 */ /* 0x004f2400000e0000 */
[----:B----4-:R-:W-:-:S07]  /*12790*/  IADD3 R16, R0, UR38, R3 ;  /* 0x0000002600107c10 */ /* 0x010fce000fffe003 */
.L_x_7177:
[----:B------:R-:W-:Y:S05]  /*127a0*/  BSYNC B0 ;  /* 0x0000000000007941 */ /* 0x000fea0003800000 */
.L_x_7176:
[----:B------:R-:W2:Y:S01]  /*127b0*/  LDL R0, [R1+0x1c] ;  /* 0x00001c0001007983 */ /* 0x000ea20000100800 */
[----:B------:R-:W-:Y:S01]  /*127c0*/  BSSY B0, `(.L_x_7178) ;  /* 0x0000040000007945 */ /* 0x000fe20003800000 */
[----:B--2---:R-:W-:-:S13]  /*127d0*/  LOP3.LUT P0, RZ, R0, 0x1, RZ, 0xc0, !PT ;  /* 0x0000000100ff7812 */ /* 0x004fda000780c0ff */
[----:B------:R-:W-:Y:S05]  /*127e0*/  @!P0 BRA `(.L_x_7179) ;  /* 0x0000000000f48947 */ /* 0x000fea0003800000 */
[----:B------:R-:W2:Y:S04]  /*127f0*/  LDL R3, [R1+0x4] ;  /* 0x0000040001037983 */ /* 0x000ea80000100800 */
[----:B------:R-:W2:Y:S04]  /*12800*/  LDL R2, [R1+0x8] ;  /* 0x0000080001027983 */ /* 0x000ea80000100800 */
[----:B------:R-:W4:Y:S01]  /*12810*/  LDL R0, [R1+0x10] ;  /* 0x0000100001007983 */ /* 0x000f220000100800 */
[----:B------:R-:W-:Y:S01]  /*12820*/  BSSY B1, `(.L_x_7180) ;  /* 0x0000006000017945 */ /* 0x000fe20003800000 */
[----:B------:R-:W-:Y:S01]  /*12830*/  ISETP.NE.AND P1, PT, R7, RZ, PT ;  /* 0x000000ff0700720c */ /* 0x000fe20003f25270 */
[----:B--2---:R-:W-:Y:S01]  /*12840*/  IMAD R2, R2, 0x8, R3 ;  /* 0x0000000802027824 */ /* 0x004fe200078e0203 */
[----:B----4-:R-:W-:-:S04]  /*12850*/  SHF.L.U32 R0, R0, 0x1f, RZ ;  /* 0x0000001f00007819 */ /* 0x010fc800000006ff */
[----:B------:R-:W2:Y:S02]  /*12860*/  SYNCS.PHASECHK.TRANS64.TRYWAIT P0, [R2+URZ+0x34860], R0 ;  /* 0x03486000020075a7 */ /* 0x000ea4000800017f */
[----:B--2---:R-:W-:Y:S05]  /*12870*/  @!P0 BRA `(.L_x_7181) ;  /* 0x0000002000948947 */ /* 0x004fea0003800000 */
.L_x_7244:
[----:B------:R-:W-:Y:S05]  /*12880*/  BSYNC B1 ;  /* 0x0000000000017941 */ /* 0x000fea0003800000 */
.L_x_7180:
        /* <DEDUP_REMOVED lines=9> */
.L_x_7183:
[----:B------:R-:W-:Y:S05]  /*12920*/  BSYNC B1 ;  /* 0x0000000000017941 */ /* 0x000fea0003800000 */
.L_x_7182:
[----:B------:R-:W4:Y:S04]  /*12930*/  LDL R5, [R1+0x4] ;  /* 0x0000040001057983 */ /* 0x000f280000100800 */
        /* <DEDUP_REMOVED lines=13> */
.L_x_7184:
        /* <DEDUP_REMOVED lines=11> */
[----:B------:R-:W-:Y:S01]  /*12ac0*/  PLOP3.LUT P0, PT, PT, PT, PT, 0x80, 0x0 ;  /* 0x000000000000781c */ /* 0x000fe20003f0f070 */
[----:B------:R-:W-:Y:S01]  /*12ad0*/  VIADD R0, R0, 0x5c00 ;  /* 0x00005c0000007836 */ /* 0x000fe20000000000 */
[----:B------:R-:W-:Y:S01]  /*12ae0*/  UMOV UR6, 0x0 ;  /* 0x0000000000067882 */ /* 0x000fe20000000000 */
[----:B------:R-:W-:Y:S01]  /*12af0*/  UMOV UR7, 0x14f00000 ;  /* 0x14f0000000077882 */ /* 0x000fe20000000000 */
[----:B------:R-:W-:-:S09]  /*12b00*/  UMOV UR10, 0x40 ;  /* 0x00000040000a7882 */ /* 0x000fd20000000000 */
.L_x_7185:
        /* <DEDUP_REMOVED lines=11> */
.L_x_7179:
[----:B------:R-:W-:Y:S05]  /*12bc0*/  BSYNC B0 ;  /* 0x0000000000007941 */ /* 0x000fea0003800000 */
.L_x_7178:
[----:B------:R-:W2:Y:S04]  /*12bd0*/  LDL.LU R5, [R1+0x8] ;  /* 0x0000080001057983 */ /* 0x000ea80000300800 */
[----:B------:R-:W4:Y:S01]  /*12be0*/  LDL.LU R4, [R1+0x10] ;  /* 0x0000100001047983 */ /* 0x000f220000300800 */
[----:B--2---:R-:W-:-:S05]  /*12bf0*/  VIADD R0, R5, 0x1 ;  /* 0x0000000105007836 */ /* 0x004fca0000000000 */
[----:B------:R-:W-:-:S04]  /*12c00*/  ISETP.NE.AND P0, PT, R0, 0x2, PT ;  /* 0x000000020000780c */ /* 0x000fc80003f05270 */
[----:B------:R-:W-:Y:S02]  /*12c10*/  SEL R2, RZ, 0x1, P0 ;  /* 0x00000001ff027807 */ /* 0x000fe40000000000 */
[----:B------:R-:W-:Y:S02]  /*12c20*/  SEL R0, R0, RZ, P0 ;  /* 0x000000ff00007207 */ /* 0x000fe40000000000 */
[----:B----4-:R-:W-:-:S03]  /*12c30*/  LOP3.LUT R4, R4, R2, RZ, 0x3c, !PT ;  /* 0x0000000204047212 */ /* 0x010fc600078e3cff */
[----:B------:R2:W-:Y:S04]  /*12c40*/  STL [R1+0x8], R0 ;  /* 0x0000080001007387 */ /* 0x0005e80000100800 */
[----:B------:R2:W-:Y:S02]  /*12c50*/  STL [R1+0x10], R4 ;  /* 0x0000100401007387 */ /* 0x0005e40000100800 */
.L_x_7106:
[----:B------:R-:W-:Y:S05]  /*12c60*/  BSYNC B7 ;  /* 0x0000000000077941 */ /* 0x000fea0003800000 */
.L_x_7104:
[----:B--2---:R-:W2:Y:S02]  /*12c70*/  LDL R0, [R1+0x1c] ;  /* 0x00001c0001007983 */ /* 0x004ea40000100800 */
[----:B--2---:R-:W-:-:S13]  /*12c80*/  LOP3.LUT P0, RZ, R0, 0x2, RZ, 0xc0, !PT ;  /* 0x0000000200ff7812 */ /* 0x004fda000780c0ff */
[----:B------:R-:W-:Y:S05]  /*12c90*/  @!P0 BRA `(.L_x_7186) ;  /* 0x0000000000288947 */ /* 0x000fea0003800000 */
[----:B------:R-:W-:Y:S05]  /*12ca0*/  WARPSYNC.ALL ;  /* 0x0000000000007948 */ /* 0x000fea0003800000 */
[----:B------:R-:W2:Y:S08]  /*12cb0*/  S2UR UR5, SR_CgaCtaId ;  /* 0x00000000000579c3 */ /* 0x000eb00000008800 */
[----:B------:R-:W-:Y:S06]  /*12cc0*/  BAR.SYNC.DEFER_BLOCKING 0x5, 0x180 ;  /* 0x0146000000007b1d */ /* 0x000fec0000010000 */
[----:B------:R-:W-:-:S02]  /*12cd0*/  UMOV UR4, 0x400 ;  /* 0x0000040000047882 */ /* 0x000fc40000000000 */
[----:B--2---:R-:W-:-:S06]  /*12ce0*/  ULEA UR4, UR5, UR4, 0x18 ;  /* 0x0000000405047291 */ /* 0x004fcc000f8ec03f */
[----:B------:R-:W-:-:S05]  /*12cf0*/  IMAD.U32 R0, RZ, RZ, UR4 ;  /* 0x00000004ff007e24 */ /* 0x000fca000f8e00ff */
[----:B------:R2:W4:Y:S04]  /*12d00*/  LDS.128 R16, [R0+0x348d0] ;  /* 0x0348d00000107984 */ /* 0x0005280000000c00 */
[----:B------:R2:W-:Y:S01]  /*12d10*/  STL [R1+0x4], R0 ;  /* 0x0000040001007387 */ /* 0x0005e20000100800 */
[----:B------:R-:W-:Y:S06]  /*12d20*/  BAR.ARV 0x4, 0x180 ;  /* 0x0106000000007b1d */ /* 0x000fec0000002000 */
[----:B------:R-:W-:Y:S05]  /*12d30*/  BRA `(.L_x_7187) ;  /* 0x0000000800487947 */ /* 0x000fea0003800000 */
.L_x_7186:
[----:B------:R-:W1:Y:S01]  /*12d40*/  S2R R0, SR_TID.X ;  /* 0x0000000000007919 */ /* 0x000e620000002100 */
[----:B------:R-:W-:Y:S01]  /*12d50*/  UMOV UR4, 0xffffffff ;  /* 0xffffffff00047882 */ /* 0x000fe20000000000 */
[----:B-1----:R-:W-:-:S04]  /*12d60*/  LOP3.LUT R7, R0, 0x1f, RZ, 0xc0, !PT ;  /* 0x0000001f00077812 */ /* 0x002fc800078ec0ff */
[----:B------:R-:W-:Y:S01]  /*12d70*/  ISETP.NE.AND P0, PT, R7, 0x1f, PT ;  /* 0x0000001f0700780c */ /* 0x000fe20003f05270 */
[----:B------:R-:W-:-:S12]  /*12d80*/  BRA.DIV UR4, `(.L_x_7188) ;  /* 0x0000001e04647947 */ /* 0x000fd8000b800000 */
[----:B------:R-:W-:Y:S01]  /*12d90*/  IMAD.IADD R5, R19, 0x1, R7 ;  /* 0x0000000113057824 */ /* 0x000fe200078e0207 */
[----:B------:R-:W-:-:S04]  /*12da0*/  ULDC UR4, c[0x0][0xc3c] ;  /* 0x00030f0000047ab9 */ /* 0x000fc80000000800 */
[----:B------:R-:W-:-:S13]  /*12db0*/  ISETP.GE.OR P1, PT, R5, UR4, !P0 ;  /* 0x0000000405007c0c */ /* 0x000fda000c726670 */
[----:B------:R-:W1:Y:S02]  /*12dc0*/  @!P1 LDC.64 R2, c[0x0][0xc80] ;  /* 0x00032000ff029b82 */ /* 0x000e640000000a00 */
[----:B-1----:R-:W-:-:S06]  /*12dd0*/  @!P1 IMAD.WIDE R2, R5, 0x4, R2 ;  /* 0x0000000405029825 */ /* 0x002fcc00078e0202 */
[----:B------:R1:W2:Y:S01]  /*12de0*/  @!P1 LDG.E R3, desc[UR60][R2.64] ;  /* 0x0000003c02039981 */ /* 0x0002a2000c1e1900 */
[C---:B------:R-:W-:Y:S02]  /*12df0*/  ISETP.GE.U32.AND P2, PT, R7.reuse, 0x2, PT ;  /* 0x000000020700780c */ /* 0x040fe40003f46070 */
[C---:B------:R-:W-:Y:S01]  /*12e00*/  ISETP.GE.U32.AND P3, PT, R7.reuse, 0x4, PT ;  /* 0x000000040700780c */ /* 0x040fe20003f66070 */
[----:B------:R-:W-:Y:S01]  /*12e10*/  SHFL.IDX PT, R4, R16, 0x1, 0x1f ;  /* 0x00201f0010047f89 */ /* 0x000fe200000e0000 */
[C---:B------:R-:W-:Y:S02]  /*12e20*/  ISETP.GE.U32.AND P4, PT, R7.reuse, 0x8, PT ;  /* 0x000000080700780c */ /* 0x040fe40003f86070 */
[C---:B------:R-:W-:Y:S01]  /*12e30*/  ISETP.GE.U32.AND P5, PT, R7.reuse, 0x10, PT ;  /* 0x000000100700780c */ /* 0x040fe20003fa6070 */
        /* <DEDUP_REMOVED lines=17> */
[----:B------:R-:W-:Y:S02]  /*12f50*/  IMAD.IADD R3, R3, 0x1, R0 ;  /* 0x0000000103037824 */ /* 0x000fe400078e0200 */
[----:B------:R1:W2:Y:S04]  /*12f60*/  SHFL.IDX PT, R0, R16, RZ, 0x1f ;  /* 0x00001fff10007589 */ /* 0x0002a800000e0000 */
[----:B------:R1:W4:Y:S02]  /*12f70*/  SHFL.IDX PT, R6, R3, 0x1f, 0x1f ;  /* 0x03e01f0003067f89 */ /* 0x00032400000e0000 */
.L_x_7254:
[----:B------:R-:W-:Y:S02]  /*12f80*/  ULDC UR4, c[0x0][0xc38] ;  /* 0x00030e0000047ab9 */ /* 0x000fe40000000800 */
[----:B-1----:R-:W-:-:S04]  /*12f90*/  IMAD.U32 R16, RZ, RZ, UR4 ;  /* 0x00000004ff107e24 */ /* 0x002fc8000f8e00ff */
[----:B----4-:R-:W-:-:S04]  /*12fa0*/  IMAD R6, R6, R16, RZ ;  /* 0x0000001006067224 */ /* 0x010fc800078e02ff */
[----:B------:R-:W-:-:S05]  /*12fb0*/  IMAD.IADD R4, R4, 0x1, R6 ;  /* 0x0000000104047824 */ /* 0x000fca00078e0206 */
[----:B--2---:R-:W-:-:S13]  /*12fc0*/  ISETP.GT.AND P6, PT, R4, R0, PT ;  /* 0x000000000400720c */ /* 0x004fda0003fc4270 */
[----:B------:R-:W-:Y:S05]  /*12fd0*/  @P6 BRA `(.L_x_7189) ;  /* 0x00000000009c6947 */ /* 0x000fea0003800000 */
.L_x_7194:
[----:B-1----:R-:W1:Y:S01]  /*12fe0*/  LDC R2, c[0x0][0xc3c] ;  /* 0x00030f00ff027b82 */ /* 0x002e620000000800 */
[----:B------:R-:W-:-:S05]  /*12ff0*/  VIADD R19, R19, 0x1f ;  /* 0x0000001f13137836 */ /* 0x000fca0000000000 */
[----:B-1----:R-:W-:-:S13]  /*13000*/  ISETP.GE.AND P6, PT, R19, R2, PT ;  /* 0x000000021300720c */ /* 0x002fda0003fc6270 */
[----:B------:R-:W-:Y:S05]  /*13010*/  @P6 BRA `(.L_x_7190) ;  /* 0x0000000400446947 */ /* 0x000fea0003800000 */
[----:B------:R-:W1:Y:S01]  /*13020*/  S2R R3, SR_TID.X ;  /* 0x0000000000037919 */ /* 0x000e620000002100 */
[----:B------:R-:W-:Y:S01]  /*13030*/  BSSY B0, `(.L_x_7191) ;  /* 0x0000009000007945 */ /* 0x000fe20003800000 */
[----:B-1----:R-:W-:-:S05]  /*13040*/  LOP3.LUT R3, R3, 0x1f, RZ, 0xc0, !PT ;  /* 0x0000001f03037812 */ /* 0x002fca00078ec0ff */
[----:B------:R-:W-:-:S05]  /*13050*/  IMAD.IADD R5, R19, 0x1, R3 ;  /* 0x0000000113057824 */ /* 0x000fca00078e0203 */
[----:B------:R-:W-:Y:S01]  /*13060*/  ISETP.GE.OR P6, PT, R5, R2, !P0 ;  /* 0x000000020500720c */ /* 0x000fe200047c6670 */
[----:B------:R-:W-:-:S12]  /*13070*/  IMAD.MOV.U32 R2, RZ, RZ, RZ ;  /* 0x000000ffff027224 */ /* 0x000fd800078e00ff */
[----:B------:R-:W-:Y:S05]  /*13080*/  @P6 BRA `(.L_x_7192) ;  /* 0x00000000000c6947 */ /* 0x000fea0003800000 */
[----:B------:R-:W1:Y:S02]  /*13090*/  LDC.64 R2, c[0x0][0xc80] ;  /* 0x00032000ff027b82 */ /* 0x000e640000000a00 */
[----:B-1----:R-:W-:-:S06]  /*130a0*/  IMAD.WIDE R2, R5, 0x4, R2 ;  /* 0x0000000405027825 */ /* 0x002fcc00078e0202 */
[----:B------:R1:W5:Y:S02]  /*130b0*/  LDG.E R2, desc[UR60][R2.64] ;  /* 0x0000003c02027981 */ /* 0x000364000c1e1900 */
.L_x_7192:
[----:B------:R-:W-:Y:S05]  /*130c0*/  BSYNC B0 ;  /* 0x0000000000007941 */ /* 0x000fea0003800000 */
.L_x_7191:
[----:B------:R-:W-:-:S03]  /*130d0*/  UMOV UR4, 0xffffffff ;  /* 0xffffffff00047882 */ /* 0x000fc60000000000 */
[----:B------:R-:W-:Y:S05]  /*130e0*/  BRA.DIV UR4, `(.L_x_7193) ;  /* 0x0000001e04c47947 */ /* 0x000fea000b800000 */
[----:B-----5:R-:W1:Y:S02]  /*130f0*/  SHFL.UP PT, R14, R2, 0x1, RZ ;  /* 0x04200000020e7989 */ /* 0x020e6400000e00ff */
        /* <DEDUP_REMOVED lines=15> */
.L_x_7262:
[----:B------:R-:W-:Y:S02]  /*131f0*/  ULDC UR4, c[0x0][0xc38] ;  /* 0x00030e0000047ab9 */ /* 0x000fe40000000800 */
[----:B------:R-:W-:-:S04]  /*13200*/  IMAD.U32 R16, RZ, RZ, UR4 ;  /* 0x00000004ff107e24 */ /* 0x000fc8000f8e00ff */
[----:B--2---:R-:W-:-:S04]  /*13210*/  IMAD R6, R6, R16, RZ ;  /* 0x0000001006067224 */ /* 0x004fc800078e02ff */
[----:B------:R-:W-:-:S05]  /*13220*/  IMAD.IADD R4, R6, 0x1, R4 ;  /* 0x0000000106047824 */ /* 0x000fca00078e0204 */
[----:B------:R-:W-:-:S13]  /*13230*/  ISETP.GT.AND P6, PT, R4, R0, PT ;  /* 0x000000000400720c */ /* 0x000fda0003fc4270 */
[----:B------:R-:W-:Y:S05]  /*13240*/  @!P6 BRA `(.L_x_7194) ;  /* 0xfffffffc0064e947 */ /* 0x000fea000383ffff */
.L_x_7189:
[----:B------:R-:W-:Y:S01]  /*13250*/  IMAD.IADD R6, R4, 0x1, -R6 ;  /* 0x0000000104067824 */ /* 0x000fe200078e0a06 */
[----:B------:R-:W-:-:S03]  /*13260*/  UMOV UR4, 0xffffffff ;  /* 0xffffffff00047882 */ /* 0x000fc60000000000 */
[----:B------:R-:W-:-:S05]  /*13270*/  IMAD R4, R3, R16, R6 ;  /* 0x0000001003047224 */ /* 0x000fca00078e0206 */
[----:B------:R-:W-:Y:S01]  /*13280*/  ISETP.GT.AND P6, PT, R4, R0, PT ;  /* 0x000000000400720c */ /* 0x000fe20003fc4270 */
[----:B------:R-:W-:-:S12]  /*13290*/  BRA.DIV UR4, `(.L_x_7195) ;  /* 0x00000022041c7947 */ /* 0x000fd8000b800000 */
[----:B------:R-:W-:-:S04]  /*132a0*/  VOTE.ANY R5, PT, !P6 ;  /* 0x0000000000057806 */ /* 0x000fc800070e0100 */
[----:B------:R-:W2:Y:S02]  /*132b0*/  POPC R4, R5 ;  /* 0x0000000500047309 */ /* 0x000ea40000000000 */
[----:B--2---:R2:W4:Y:S02]  /*132c0*/  SHFL.IDX PT, R17, R2, R4, 0x1f ;  /* 0x00001f0402117589 */ /* 0x00452400000e0000 */
.L_x_7266:
[----:B------:R-:W-:Y:S01]  /*132d0*/  ISETP.NE.AND P0, PT, R5, RZ, PT ;  /* 0x000000ff0500720c */ /* 0x000fe20003f05270 */
[----:B--2---:R-:W-:-:S12]  /*132e0*/  IMAD.MOV.U32 R2, RZ, RZ, RZ ;  /* 0x000000ffff027224 */ /* 0x004fd800078e00ff */
[----:B------:R-:W-:Y:S05]  /*132f0*/  @!P0 BRA `(.L_x_7196) ;  /* 0x0000000000108947 */ /* 0x000fea0003800000 */
[----:B------:R-:W-:Y:S01]  /*13300*/  UMOV UR4, 0xffffffff ;  /* 0xffffffff00047882 */ /* 0x000fe20000000000 */
[----:B0-----:R-:W-:Y:S02]  /*13310*/  VIADD R12, R4, 0xffffffff ;  /* 0xffffffff040c7836 */ /* 0x001fe40000000000 */
[----:B------:R-:W-:Y:S05]  /*13320*/  BRA.DIV UR4, `(.L_x_7197) ;  /* 0x0000002204407947 */ /* 0x000fea000b800000 */
[----:B------:R2:W0:Y:S02]  /*13330*/  SHFL.IDX PT, R2, R3, R12, 0x1f ;  /* 0x00001f0c03027589 */ /* 0x00042400000e0000 */
.L_x_7196:
[----:B----4-:R-:W-:Y:S01]  /*13340*/  IABS R5, R17 ;  /* 0x0000001100057213 */ /* 0x010fe20000000000 */
[----:B0-----:R-:W-:Y:S02]  /*13350*/  IMAD R16, R2, R16, R6 ;  /* 0x0000001002107224 */ /* 0x001fe400078e0206 */
[----:B------:R-:W-:Y:S01]  /*13360*/  IMAD.IADD R19, R4, 0x1, R19 ;  /* 0x0000000104137824 */ /* 0x000fe200078e0213 */
[----:B------:R-:W0:Y:S01]  /*13370*/  I2F.RP R2, R5 ;  /* 0x0000000500027306 */ /* 0x000e220000209400 */
[----:B------:R-:W-:-:S07]  /*13380*/  IMAD.IADD R0, R0, 0x1, -R16 ;  /* 0x0000000100007824 */ /* 0x000fce00078e0a10 */
[----:B0-----:R-:W0:Y:S02]  /*13390*/  MUFU.RCP R2, R2 ;  /* 0x0000000200027308 */ /* 0x001e240000001000 */
[----:B0-----:R-:W-:-:S06]  /*133a0*/  VIADD R2, R2, 0xffffffe ;  /* 0x0ffffffe02027836 */ /* 0x001fcc0000000000 */
[----:B-12---:R-:W0:Y:S02]  /*133b0*/  F2I.FTZ.U32.TRUNC.NTZ R3, R2 ;  /* 0x0000000200037305 */ /* 0x006e24000021f000 */
        /* <DEDUP_REMOVED lines=23> */
.L_x_7190:
[----:B------:R-:W-:Y:S01]  /*13530*/  UMOV UR4, URZ ;  /* 0x0000003f00047c82 */ /* 0x000fe20008000000 */
[----:B------:R-:W-:Y:S01]  /*13540*/  UMOV UR5, URZ ;  /* 0x0000003f00057c82 */ /* 0x000fe20008000000 */
[----:B------:R-:W-:Y:S01]  /*13550*/  ULDC UR6, c[0x0][0xc3c] ;  /* 0x00030f0000067ab9 */ /* 0x000fe20000000800 */
[----:B------:R-:W-:Y:S02]  /*13560*/  IMAD.MOV.U32 R16, RZ, RZ, R0 ;  /* 0x000000ffff107224 */ /* 0x000fe400078e0000 */
[----:B------:R-:W-:Y:S02]  /*13570*/  IMAD.U32 R17, RZ, RZ, UR4 ;  /* 0x00000004ff117e24 */ /* 0x000fe4000f8e00ff */
[----:B------:R-:W-:Y:S02]  /*13580*/  IMAD.U32 R18, RZ, RZ, UR5 ;  /* 0x00000005ff127e24 */ /* 0x000fe4000f8e00ff */
[----:B------:R-:W-:-:S07]  /*13590*/  IMAD.U32 R19, RZ, RZ, UR6 ;  /* 0x00000006ff137e24 */ /* 0x000fce000f8e00ff */
.L_x_7198:
[----:B------:R1:W2:Y:S01]  /*135a0*/  LDL R2, [R1+0x4] ;  /* 0x0000040001027983 */ /* 0x0002a20000100800 */
[----:B------:R-:W4:Y:S01]  /*135b0*/  S2R R0, SR_TID.X ;  /* 0x0000000000007919 */ /* 0x000f220000002100 */
[----:B------:R-:W-:Y:S05]  /*135c0*/  WARPSYNC.ALL ;  /* 0x0000000000007948 */ /* 0x000fea0003800000 */
[----:B----4-:R-:W-:Y:S01]  /*135d0*/  LOP3.LUT R0, R0, 0x1f, RZ, 0xc0, !PT ;  /* 0x0000001f00007812 */ /* 0x010fe200078ec0ff */
        /* <DEDUP_REMOVED lines=8> */
.L_x_7187:
[----:B------:R-:W-:Y:S02]  /*13660*/  ULDC UR4, c[0x0][0xc3c] ;  /* 0x00030f0000047ab9 */ /* 0x000fe40000000800 */
[----:B----4-:R-:W-:-:S13]  /*13670*/  ISETP.GE.AND P0, PT, R19, UR4, PT ;  /* 0x0000000413007c0c */ /* 0x010fda000bf06270 */
[----:B------:R-:W-:Y:S05]  /*13680*/  @!P0 BRA `(.L_x_7199) ;  /* 0xffffffb000788947 */ /* 0x000fea000383ffff */
[----:B------:R-:W-:Y:S05]  /*13690*/  BSYNC B8 ;  /* 0x0000000000087941 */ /* 0x000fea0003800000 */
.L_x_7100:
[----:B--2---:R-:W2:Y:S01]  /*136a0*/  LDL.LU R0, [R1+0x50] ;  /* 0x0000500001007983 */ /* 0x004ea20000300800 */
[----:B------:R-:W-:Y:S01]  /*136b0*/  BSSY B0, `(.L_x_7200) ;  /* 0x000000b000007945 */ /* 0x000fe20003800000 */
[----:B------:R-:W4:Y:S01]  /*136c0*/  S2R R5, SR_CgaCtaId ;  /* 0x0000000000057919 */ /* 0x000f220000008800 */
[----:B--2---:R-:W-:-:S05]  /*136d0*/  VIADD R0, R0, 0x1 ;  /* 0x0000000100007836 */ /* 0x004fca0000000000 */
[----:B-1----:R-:W-:-:S04]  /*136e0*/  LEA.HI R2, R0, R0, RZ, 0x1 ;  /* 0x0000000000027211 */ /* 0x002fc800078f08ff */
[----:B------:R-:W-:-:S05]  /*136f0*/  LOP3.LUT R3, R2, 0xfffffffe, RZ, 0xc0, !PT ;  /* 0xfffffffe02037812 */ /* 0x000fca00078ec0ff */
[----:B------:R-:W-:Y:S01]  /*13700*/  IMAD.IADD R3, R0, 0x1, -R3 ;  /* 0x0000000100037824 */ /* 0x000fe200078e0a03 */
[----:B------:R-:W-:-:S04]  /*13710*/  MOV R0, 0x400 ;  /* 0x0000040000007802 */ /* 0x000fc80000000f00 */
[----:B----4-:R-:W-:Y:S02]  /*13720*/  LEA R0, R5, R0, 0x18 ;  /* 0x0000000005007211 */ /* 0x010fe400078ec0ff */
[----:B------:R-:W-:-:S04]  /*13730*/  SHF.L.U32 R3, R3, 0x1f, RZ ;  /* 0x0000001f03037819 */ /* 0x000fc800000006ff */
[----:B------:R-:W1:Y:S02]  /*13740*/  SYNCS.PHASECHK.TRANS64.TRYWAIT P0, [R0+URZ+0x34820], R3 ;  /* 0x03482003000075a7 */ /* 0x000e64000800017f */
[----:B-1----:R-:W-:Y:S05]  /*13750*/  @!P0 BRA `(.L_x_7201) ;  /* 0x0000001c005c8947 */ /* 0x002fea0003800000 */
.L_x_7269:
[----:B------:R-:W-:Y:S05]  /*13760*/  BSYNC B0 ;  /* 0x0000000000007941 */ /* 0x000fea0003800000 */
.L_x_7200:
[----:B------:R-:W-:-:S03]  /*13770*/  UMOV UR4, 0xffffffff ;  /* 0xffffffff00047882 */ /* 0x000fc60000000000 */
[----:B------:R-:W-:Y:S05]  /*13780*/  BRA.DIV UR4, `(.L_x_7202) ;  /* 0x0000001e04647947 */ /* 0x000fea000b800000 */
[----:B------:R-:W2:Y:S02]  /*13790*/  S2R R2, SR_TID.X ;  /* 0x0000000000027919 */ /* 0x000ea40000002100 */
[----:B--2---:R-:W-:-:S04]  /*137a0*/  SHF.R.U32.HI R2, RZ, 0x5, R2 ;  /* 0x00000005ff027819 */ /* 0x004fc80000011602 */
[----:B------:R-:W-:-:S05]  /*137b0*/  LOP3.LUT R2, R2, 0x3, RZ, 0xc0, !PT ;  /* 0x0000000302027812 */ /* 0x000fca00078ec0ff */
[----:B------:R2:W4:Y:S02]  /*137c0*/  SHFL.IDX PT, R14, R2, RZ, 0x1f ;  /* 0x00001fff020e7589 */ /* 0x00052400000e0000 */
.L_x_7272:
[----:B----4-:R-:W-:Y:S01]  /*137d0*/  ISETP.NE.AND P0, PT, R14, RZ, PT ;  /* 0x000000ff0e00720c */ /* 0x010fe20003f05270 */
[----:B------:R-:W-:-:S12]  /*137e0*/  BSSY B0, `(.L_x_7203) ;  /* 0x0000027000007945 */ /* 0x000fd80003800000 */
[----:B------:R-:W-:Y:S05]  /*137f0*/  @P0 BRA `(.L_x_7204) ;  /* 0x0000000000940947 */ /* 0x000fea0003800000 */
[----:B------:R-:W-:-:S03]  /*13800*/  UMOV UR4, 0xffffffff ;  /* 0xffffffff00047882 */ /* 0x000fc60000000000 */
[----:B------:R-:W-:Y:S05]  /*13810*/  BRA.DIV UR4, `(.L_x_7205) ;  /* 0x0000001e04747947 */ /* 0x000fea000b800000 */
[----:B------:R-:W-:-:S13]  /*13820*/  ELECT P6, URZ, PT ;  /* 0x00000000003f782f */ /* 0x000fda00038c0000 */
.L_x_7275:
[----:B------:R-:W-:Y:S05]  /*13830*/  @!P6 BRA `(.L_x_7204) ;  /* 0x000000000084e947 */ /* 0x000fea0003800000 */
[----:B--2---:R-:W2:Y:S02]  /*13840*/  LDL.LU R2, [R1+0x58] ;  /* 0x0000580001027983 */ /* 0x004ea40000300800 */
[----:B--2---:R-:W-:-:S04]  /*13850*/  LOP3.LUT R2, R2, 0x2, RZ, 0xfc, !PT ;  /* 0x0000000202027812 */ /* 0x004fc800078efcff */
[----:B------:R-:W-:-:S13]  /*13860*/  ISETP.NE.AND P2, PT, R2, 0x3, PT ;  /* 0x000000030200780c */ /* 0x000fda0003f45270 */
[----:B------:R-:W-:Y:S05]  /*13870*/  @!P2 BRA `(.L_x_7206) ;  /* 0x000000000004a947 */ /* 0x000fea0003800000 */
[----:B------:R-:W-:Y:S01]  /*13880*/  BPT.TRAP 0x1 ;  /* 0x000000040000795c */ /* 0x000fe20000300000 */
.L_x_7206:
[----:B-1----:R-:W2:Y:S04]  /*13890*/  LDL R3, [R1+0x8] ;  /* 0x0000080001037983 */ /* 0x002ea80000100800 */
[----:B------:R-:W4:Y:S01]  /*138a0*/  LDL.LU R7, [R1+0x10] ;  /* 0x0000100001077983 */ /* 0x000f220000300800 */
[----:B------:R-:W-:-:S04]  /*138b0*/  VIADD R2, R0, 0x34840 ;  /* 0x0003484000027836 */ /* 0x000fc80000000000 */
[C---:B--2---:R-:W-:Y:S02]  /*138c0*/  IMAD R6, R3.reuse, 0x8, R2 ;  /* 0x0000000803067824 */ /* 0x044fe400078e0202 */
[----:B------:R-:W-:Y:S01]  /*138d0*/  VIADD R3, R3, 0x1 ;  /* 0x0000000103037836 */ /* 0x000fe20000000000 */
[----:B----4-:R-:W-:-:S04]  /*138e0*/  SHF.L.U32 R5, R7, 0x1f, RZ ;  /* 0x0000001f07057819 */ /* 0x010fc800000006ff */
        /* <DEDUP_REMOVED lines=8> */
.L_x_7276:
[----:B------:R-:W2:Y:S02]  /*13970*/  SYNCS.PHASECHK.TRANS64.TRYWAIT P0, [R7+URZ], R2 ;  /* 0x00000002070075a7 */ /* 0x000ea4000800017f */
[----:B--2---:R-:W-:Y:S05]  /*13980*/  @!P0 BRA `(.L_x_7208) ;  /* 0x0000001c004c8947 */ /* 0x004fea0003800000 */
.L_x_7277:
[----:B------:R-:W-:Y:S05]  /*13990*/  @!P2 BRA `(.L_x_7209) ;  /* 0x000000000004a947 */ /* 0x000fea0003800000 */
[----:B------:R-:W-:Y:S01]  /*139a0*/  BPT.TRAP 0x1 ;  /* 0x000000040000795c */ /* 0x000fe20000300000 */
.L_x_7209:
[----:B------:R-:W4:Y:S01]  /*139b0*/  LDL.LU R4, [R1+0x8] ;  /* 0x0000080001047983 */ /* 0x000f220000300800 */
[----:B------:R-:W-:-:S04]  /*139c0*/  VIADD R0, R0, 0x34860 ;  /* 0x0003486000007836 */ /* 0x000fc80000000000 */
[----:B----4-:R-:W-:-:S04]  /*139d0*/  IMAD R4, R4, 0x8, R0 ;  /* 0x0000000804047824 */ /* 0x010fc800078e0200 */
[----:B------:R-:W4:Y:S02]  /*139e0*/  SYNCS.PHASECHK.TRANS64.TRYWAIT P0, [R4+URZ], R5 ;  /* 0x00000005040075a7 */ /* 0x000f24000800017f */
[----:B----4-:R-:W-:Y:S05]  /*139f0*/  @!P0 BRA `(.L_x_7210) ;  /* 0x0000001c00448947 */ /* 0x010fea0003800000 */
.L_x_7278:
[----:B------:R-:W-:-:S07]  /*13a00*/  IMAD R3, R3, 0x8, R0 ;  /* 0x0000000803037824 */ /* 0x000fce00078e0200 */
.L_x_7211:
[----:B------:R0:W0:Y:S02]  /*13a10*/  SYNCS.PHASECHK.TRANS64.TRYWAIT P0, [R3+URZ], R2 ;  /* 0x00000002030075a7 */ /* 0x000024000800017f */
[----:B0-----:R-:W-:Y:S05]  /*13a20*/  @!P0 NANOSLEEP.SYNCS 0x989680 ;  /* 0x009896800000895d */ /* 0x001fea0003900000 */
[----:B------:R-:W0:Y:S02]  /*13a30*/  @!P0 SYNCS.PHASECHK.TRANS64 P0, [R3+URZ], R2 ;  /* 0x00000002030085a7 */ /* 0x000e24000800007f */
[----:B0-----:R-:W-:Y:S05]  /*13a40*/  @!P0 BRA `(.L_x_7211) ;  /* 0xfffffffc00f08947 */ /* 0x001fea000383ffff */
.L_x_7204:
[----:B------:R-:W-:Y:S05]  /*13a50*/  BSYNC B0 ;  /* 0x0000000000007941 */ /* 0x000fea0003800000 */
.L_x_7203:
[----:B------:R-:W-:Y:S05]  /*13a60*/  EXIT ;  /* 0x000000000000794d */ /* 0x000fea0003800000 */
.L_x_7052:
[----:B0-----:R0:W1:Y:S02]  /*13a70*/  SYNCS.PHASECHK.TRANS64.TRYWAIT P1, [R0+URZ+0x34800], R3 ;  /* 0x03480003000075a7 */ /* 0x001064000802017f */
[----:B-1----:R-:W-:Y:S05]  /*13a80*/  @!P1 NANOSLEEP.SYNCS 0x989680 ;  /* 0x009896800000995d */ /* 0x002fea0003900000 */
[----:B------:R-:W1:Y:S02]  /*13a90*/  @!P1 SYNCS.PHASECHK.TRANS64 P1, [R0+URZ+0x34800], R3 ;  /* 0x03480003000095a7 */ /* 0x000e64000802007f */
[----:B-1----:R-:W-:Y:S05]  /*13aa0*/  @!P1 BRA `(.L_x_7052) ;  /* 0xfffffffc00f09947 */ /* 0x002fea000383ffff */
[----:B------:R-:W-:Y:S05]  /*13ab0*/  BRA `(.L_x_7212) ;  /* 0xfffffed800c87947 */ /* 0x000fea000383ffff */
.L_x_7056:
[----:B-1----:R1:W2:Y:S02]  /*13ac0*/  SYNCS.PHASECHK.TRANS64.TRYWAIT P2, [R12+URZ+0x34830], R3 ;  /* 0x034830030c0075a7 */ /* 0x0022a4000804017f */
[----:B--2---:R-:W-:Y:S05]  /*13ad0*/  @!P2 NANOSLEEP.SYNCS 0x989680 ;  /* 0x009896800000a95d */ /* 0x004fea0003900000 */
[----:B------:R-:W2:Y:S02]  /*13ae0*/  @!P2 SYNCS.PHASECHK.TRANS64 P2, [R12+URZ+0x34830], R3 ;  /* 0x034830030c00a5a7 */ /* 0x000ea4000804007f */
[----:B--2---:R-:W-:Y:S05]  /*13af0*/  @!P2 BRA `(.L_x_7056) ;  /* 0xfffffffc00f0a947 */ /* 0x004fea000383ffff */
[----:B------:R-:W-:Y:S05]  /*13b00*/  BRA `(.L_x_7055) ;  /* 0xfffffed800ec7947 */ /* 0x000fea000383ffff */
.L_x_7061:
[----:B-1----:R1:W2:Y:S02]  /*13b10*/  SYNCS.PHASECHK.TRANS64.TRYWAIT P2, [R0+URZ+0x34830], R11 ;  /* 0x0348300b000075a7 */ /* 0x0022a4000804017f */
[----:B--2---:R-:W-:Y:S05]  /*13b20*/  @!P2 NANOSLEEP.SYNCS 0x989680 ;  /* 0x009896800000a95d */ /* 0x004fea0003900000 */
[----:B------:R-:W2:Y:S02]  /*13b30*/  @!P2 SYNCS.PHASECHK.TRANS64 P2, [R0+URZ+0x34830], R11 ;  /* 0x0348300b0000a5a7 */ /* 0x000ea4000804007f */
[----:B--2---:R-:W-:Y:S05]  /*13b40*/  @!P2 BRA `(.L_x_7061) ;  /* 0xfffffffc00f0a947 */ /* 0x004fea000383ffff */
[----:B------:R-:W-:Y:S05]  /*13b50*/  BRA `(.L_x_7058) ;  /* 0xffffff2c00087947 */ /* 0x000fea000383ffff */
.L_x_7065:
[----:B-1----:R-:W-:-:S04]  /*13b60*/  IMAD.U32 R11, RZ, RZ, UR6 ;  /* 0x00000006ff0b7e24 */ /* 0x002fc8000f8e00ff */
[----:B------:R1:W2:Y:S03]  /*13b70*/  SYNCS.PHASECHK.TRANS64.TRYWAIT P2, [R11+URZ+0x34850], R0 ;  /* 0x034850000b0075a7 */ /* 0x0002a6000804017f */
[----:B--2---:R-:W-:Y:S05]  /*13b80*/  @!P2 NANOSLEEP.SYNCS 0x989680 ;  /* 0x009896800000a95d */ /* 0x004fea0003900000 */
[----:B------:R-:W2:Y:S02]  /*13b90*/  @!P2 SYNCS.PHASECHK.TRANS64 P2, [R11+URZ+0x34850], R0 ;  /* 0x034850000b00a5a7 */ /* 0x000ea4000804007f */
[----:B--2---:R-:W-:Y:S05]  /*13ba0*/  @!P2 BRA `(.L_x_7065) ;  /* 0xfffffffc00eca947 */ /* 0x004fea000383ffff */
[----:B------:R-:W-:Y:S05]  /*13bb0*/  BRA `(.L_x_7062) ;  /* 0xffffff5000b47947 */ /* 0x000fea000383ffff */
.L_x_7070:
[----:B-1----:R1:W2:Y:S02]  /*13bc0*/  SYNCS.PHASECHK.TRANS64.TRYWAIT P0, [R8+URZ+0x34850], R3 ;  /* 0x03485003080075a7 */ /* 0x0022a4000800017f */
[----:B--2---:R-:W-:Y:S05]  /*13bd0*/  @!P0 NANOSLEEP.SYNCS 0x989680 ;  /* 0x009896800000895d */ /* 0x004fea0003900000 */
[----:B------:R-:W2:Y:S02]  /*13be0*/  @!P0 SYNCS.PHASECHK.TRANS64 P0, [R8+URZ+0x34850], R3 ;  /* 0x03485003080085a7 */ /* 0x000ea4000800007f */
[----:B--2---:R-:W-:Y:S05]  /*13bf0*/  @!P0 BRA `(.L_x_7070) ;  /* 0xfffffffc00f08947 */ /* 0x004fea000383ffff */
[----:B------:R-:W-:Y:S05]  /*13c00*/  BRA `(.L_x_7069) ;  /* 0xffffff7400987947 */ /* 0x000fea000383ffff */
.L_x_7112:
        /* <DEDUP_REMOVED lines=11> */
.L_x_7214:
[----:B------:R-:W-:Y:S05]  /*13cc0*/  BSYNC B0 ;  /* 0x0000000000007941 */ /* 0x000fea0003800000 */
.L_x_7213:
[----:B------:R-:W-:Y:S05]  /*13cd0*/  BRA `(.L_x_7215) ;  /* 0xffffffb400c87947 */ /* 0x000fea000383ffff */
.L_x_7114:
[----:B------:R-:W-:Y:S01]  /*13ce0*/  BSSY B0, `(.L_x_7216) ;  /* 0x0000006000007945 */ /* 0x000fe20003800000 */
[----:B------:R-:W-:-:S07]  /*13cf0*/  IMAD.MOV.U32 R15, RZ, RZ, -0x1 ;  /* 0xffffffffff0f7424 */ /* 0x000fce00078e00ff */
[----:B01----:R-:W-:Y:S05]  /*13d00*/  WARPSYNC.COLLECTIVE R15, `(.L_x_7217) ;  /* 0x000000000f0c7348 */ /* 0x003fea0003c00000 */
[----:B------:R-:W-:Y:S02]  /*13d10*/  ELECT P6, UR62, PT ;  /* 0x00000000003e782f */ /* 0x000fe400038c0000 */
[----:B------:R-:W-:Y:S01]  /*13d20*/  MOV R14, UR62 ;  /* 0x0000003e000e7c02 */ /* 0x000fe20008000f00 */
[----:B01----:R-:W-:Y:S10]  /*13d30*/  ENDCOLLECTIVE ;  /* 0x000000000000791b */ /* 0x003ff40003800000 */
.L_x_7217:
[----:B------:R-:W-:Y:S05]  /*13d40*/  BSYNC B0 ;  /* 0x0000000000007941 */ /* 0x000fea0003800000 */
.L_x_7216:
[----:B------:R-:W-:Y:S05]  /*13d50*/  BRA `(.L_x_7218) ;  /* 0xffffffb400d47947 */ /* 0x000fea000383ffff */
.L_x_7116:
[----:B-1----:R1:W2:Y:S02]  /*13d60*/  SYNCS.PHASECHK.TRANS64.TRYWAIT P0, [R0+URZ+0x34840], R2 ;  /* 0x03484002000075a7 */ /* 0x0022a4000800017f */
[----:B--2---:R-:W-:Y:S05]  /*13d70*/  @!P0 NANOSLEEP.SYNCS 0x989680 ;  /* 0x009896800000895d */ /* 0x004fea0003900000 */
[----:B------:R-:W2:Y:S02]  /*13d80*/  @!P0 SYNCS.PHASECHK.TRANS64 P0, [R0+URZ+0x34840], R2 ;  /* 0x03484002000085a7 */ /* 0x000ea4000800007f */
[----:B--2---:R-:W-:Y:S05]  /*13d90*/  @!P0 BRA `(.L_x_7116) ;  /* 0xfffffffc00f08947 */ /* 0x004fea000383ffff */
[----:B------:R-:W-:Y:S05]  /*13da0*/  BRA `(.L_x_7219) ;  /* 0xffffffb800407947 */ /* 0x000fea000383ffff */
.L_x_7120:
        /* <DEDUP_REMOVED lines=14> */
.L_x_7220:
[----:B------:R-:W-:Y:S02]  /*13e90*/  IMAD.MOV.U32 R13, RZ, RZ, R4 ;  /* 0x000000ffff0d7224 */ /* 0x000fe400078e0004 */
[----:B------:R-:W-:-:S07]  /*13ea0*/  IMAD.MOV.U32 R6, RZ, RZ, R14 ;  /* 0x000000ffff067224 */ /* 0x000fce00078e000e */
[----:B------:R-:W-:Y:S05]  /*13eb0*/  WARPSYNC.COLLECTIVE R15, `(.L_x_7221) ;  /* 0x000000000f087348 */ /* 0x000fea0003c00000 */
[----:B------:R0:W1:Y:S02]  /*13ec0*/  SHFL.IDX P6, R14, R13, R12, R11 ;  /* 0x0000000c0d0e7389 */ /* 0x00006400000c000b */
[----:B01----:R-:W-:Y:S01]  /*13ed0*/  ENDCOLLECTIVE ;  /* 0x000000000000791b */ /* 0x003fe20003800000 */
.L_x_7221:
[----:B------:R-:W-:Y:S02]  /*13ee0*/  IMAD.MOV.U32 R13, RZ, RZ, R0 ;  /* 0x000000ffff0d7224 */ /* 0x000fe400078e0000 */
[----:B------:R-:W-:Y:S02]  /*13ef0*/  IMAD.MOV.U32 R12, RZ, RZ, 0x1 ;  /* 0x00000001ff0c7424 */ /* 0x000fe400078e00ff */
[----:B------:R-:W-:-:S07]  /*13f00*/  IMAD.MOV.U32 R7, RZ, RZ, R14 ;  /* 0x000000ffff077224 */ /* 0x000fce00078e000e */
[----:B------:R-:W-:Y:S05]  /*13f10*/  WARPSYNC.COLLECTIVE R15, `(.L_x_7222) ;  /* 0x000000000f087348 */ /* 0x000fea0003c00000 */
[----:B------:R0:W1:Y:S02]  /*13f20*/  SHFL.IDX P6, R14, R13, R12, R11 ;  /* 0x0000000c0d0e7389 */ /* 0x00006400000c000b */
[----:B01----:R-:W-:Y:S01]  /*13f30*/  ENDCOLLECTIVE ;  /* 0x000000000000791b */ /* 0x003fe20003800000 */
.L_x_7222:
        /* <DEDUP_REMOVED lines=10> */
.L_x_7223:
[----:B------:R-:W-:Y:S01]  /*13fe0*/  @!PT LDS RZ, [RZ] ;  /* 0x00000000fffff984 */ /* 0x000fe20000000800 */
[----:B------:R-:W-:Y:S01]  /*13ff0*/  @!PT LDS RZ, [RZ] ;  /* 0x00000000fffff984 */ /* 0x000fe20000000800 */
[----:B------:R-:W-:Y:S01]  /*14000*/  @!PT LDS RZ, [RZ] ;  /* 0x00000000fffff984 */ /* 0x000fe20000000800 */
[----:B------:R0:W-:Y:S04]  /*14010*/  @!P2 LDGSTS.E.BYPASS.LTC128B.128 [R9+0x16400], desc[UR60][R6.64], !P0 ;  /* 0x164000000609afae */ /* 0x0001e8000c101d7c */
[----:B------:R0:W-:Y:S01]  /*14020*/  @!P2 LDGSTS.E.BYPASS.LTC128B.128 [R9+0x1a400], desc[UR60][R6.64+0x80], !P1 ;  /* 0x1a4000800609afae */ /* 0x0001e2000c901d7c */
[----:B------:R-:W-:Y:S01]  /*14030*/  ISETP.GE.AND P2, PT, R5, R3, PT ;  /* 0x000000030500720c */ /* 0x000fe20003f46270 */
[----:B------:R-:W-:Y:S02]  /*14040*/  IMAD.MOV.U32 R13, RZ, RZ, R0 ;  /* 0x000000ffff0d7224 */ /* 0x000fe400078e0000 */
[----:B------:R-:W-:Y:S02]  /*14050*/  IMAD.MOV.U32 R12, RZ, RZ, 0x2 ;  /* 0x00000002ff0c7424 */ /* 0x000fe400078e00ff */
[----:B------:R-:W-:-:S08]  /*14060*/  IMAD.MOV.U32 R5, RZ, RZ, R14 ;  /* 0x000000ffff057224 */ /* 0x000fd000078e000e */
[----:B0-----:R-:W-:Y:S05]  /*14070*/  WARPSYNC.COLLECTIVE R15, `(.L_x_7224) ;  /* 0x000000000f087348 */ /* 0x001fea0003c00000 */
[----:B------:R1:W2:Y:S02]  /*14080*/  SHFL.IDX P6, R14, R13, R12, R11 ;  /* 0x0000000c0d0e7389 */ /* 0x0002a400000c000b */
[----:B012---:R-:W-:Y:S01]  /*14090*/  ENDCOLLECTIVE ;  /* 0x000000000000791b */ /* 0x007fe20003800000 */
.L_x_7224:
[----:B------:R-:W-:Y:S01]  /*140a0*/  @!P2 LEA R7, P3, R10, R5, 0x1 ;  /* 0x000000050a07a211 */ /* 0x000fe200078608ff */
[----:B------:R-:W-:-:S04]  /*140b0*/  VIADD R5, R2, 0x20 ;  /* 0x0000002002057836 */ /* 0x000fc80000000000 */
[----:B------:R-:W-:Y:S02]  /*140c0*/  @!P2 IMAD.X R6, RZ, RZ, R8, P3 ;  /* 0x000000ffff06a224 */ /* 0x000fe400018e0608 */
[----:B------:R-:W-:-:S03]  /*140d0*/  VIADD R8, R2, 0x60 ;  /* 0x0000006002087836 */ /* 0x000fc60000000000 */
[----:B------:R-:W-:Y:S01]  /*140e0*/  @!P2 LOP3.LUT R7, R7, R6, RZ, 0x3c, !PT ;  /* 0x000000060707a212 */ /* 0x000fe200078e3cff */
[----:B------:R-:W-:-:S03]  /*140f0*/  IMAD.MOV.U32 R13, RZ, RZ, R4 ;  /* 0x000000ffff0d7224 */ /* 0x000fc600078e0004 */
[----:B------:R-:W-:-:S04]  /*14100*/  @!P2 LOP3.LUT R6, R7, R6, RZ, 0x3c, !PT ;  /* 0x000000060706a212 */ /* 0x000fc800078e3cff */
[----:B------:R-:W-:-:S05]  /*14110*/  @!P2 LOP3.LUT R7, R7, R6, RZ, 0x3c, !PT ;  /* 0x000000060707a212 */ /* 0x000fca00078e3cff */
[----:B------:R-:W-:Y:S01]  /*14120*/  @!PT LDS RZ, [RZ] ;  /* 0x00000000fffff984 */ /* 0x000fe20000000800 */
[----:B------:R-:W-:Y:S01]  /*14130*/  @!PT LDS RZ, [RZ] ;  /* 0x00000000fffff984 */ /* 0x000fe20000000800 */
[----:B------:R-:W-:Y:S01]  /*14140*/  @!PT LDS RZ, [RZ] ;  /* 0x00000000fffff984 */ /* 0x000fe20000000800 */
[----:B------:R-:W-:Y:S04]  /*14150*/  @!P2 LDGSTS.E.BYPASS.LTC128B.128 [R9+0x16c00], desc[UR60][R6.64], !P0 ;  /* 0x16c000000609afae */ /* 0x000fe8000c101d7c */
[----:B------:R0:W-:Y:S01]  /*14160*/  @!P2 LDGSTS.E.BYPASS.LTC128B.128 [R9+0x1ac00], desc[UR60][R6.64+0x80], !P1 ;  /* 0x1ac000800609afae */ /* 0x0001e2000c901d7c */
[----:B------:R-:W-:Y:S01]  /*14170*/  ISETP.GE.AND P2, PT, R5, R3, PT ;  /* 0x000000030500720c */ /* 0x000fe20003f46270 */
[----:B0-----:R-:W-:-:S12]  /*14180*/  IMAD.MOV.U32 R6, RZ, RZ, R14 ;  /* 0x000000ffff067224 */ /* 0x001fd800078e000e */
[----:B------:R-:W-:Y:S05]  /*14190*/  WARPSYNC.COLLECTIVE R15, `(.L_x_7225) ;  /* 0x000000000f087348 */ /* 0x000fea0003c00000 */
[----:B------:R0:W1:Y:S02]  /*141a0*/  SHFL.IDX P6, R14, R13, R12, R11 ;  /* 0x0000000c0d0e7389 */ /* 0x00006400000c000b */
[----:B01----:R-:W-:Y:S01]  /*141b0*/  ENDCOLLECTIVE ;  /* 0x000000000000791b */ /* 0x003fe20003800000 */
.L_x_7225:
[----:B------:R-:W-:Y:S02]  /*141c0*/  IMAD.MOV.U32 R13, RZ, RZ, R0 ;  /* 0x000000ffff0d7224 */ /* 0x000fe400078e0000 */
[----:B------:R-:W-:Y:S02]  /*141d0*/  IMAD.MOV.U32 R12, RZ, RZ, 0x3 ;  /* 0x00000003ff0c7424 */ /* 0x000fe400078e00ff */
[----:B------:R-:W-:-:S07]  /*141e0*/  IMAD.MOV.U32 R5, RZ, RZ, R14 ;  /* 0x000000ffff057224 */ /* 0x000fce00078e000e */
[----:B------:R-:W-:Y:S05]  /*141f0*/  WARPSYNC.COLLECTIVE R15, `(.L_x_7226) ;  /* 0x000000000f087348 */ /* 0x000fea0003c00000 */
[----:B------:R0:W1:Y:S02]  /*14200*/  SHFL.IDX P6, R14, R13, R12, R11 ;  /* 0x0000000c0d0e7389 */ /* 0x00006400000c000b */
[----:B01----:R-:W-:Y:S01]  /*14210*/  ENDCOLLECTIVE ;  /* 0x000000000000791b */ /* 0x003fe20003800000 */
.L_x_7226:
        /* <DEDUP_REMOVED lines=16> */
.L_x_7227:
[----:B------:R-:W-:Y:S02]  /*14320*/  IMAD.MOV.U32 R13, RZ, RZ, R0 ;  /* 0x000000ffff0d7224 */ /* 0x000fe400078e0000 */
[----:B------:R-:W-:Y:S02]  /*14330*/  IMAD.MOV.U32 R12, RZ, RZ, 0x4 ;  /* 0x00000004ff0c7424 */ /* 0x000fe400078e00ff */
[----:B------:R-:W-:-:S07]  /*14340*/  IMAD.MOV.U32 R5, RZ, RZ, R14 ;  /* 0x000000ffff057224 */ /* 0x000fce00078e000e */
[----:B------:R-:W-:Y:S05]  /*14350*/  WARPSYNC.COLLECTIVE R15, `(.L_x_7228) ;  /* 0x000000000f087348 */ /* 0x000fea0003c00000 */
[----:B------:R0:W1:Y:S02]  /*14360*/  SHFL.IDX P6, R14, R13, R12, R11 ;  /* 0x0000000c0d0e7389 */ /* 0x00006400000c000b */
[----:B01----:R-:W-:Y:S01]  /*14370*/  ENDCOLLECTIVE ;  /* 0x000000000000791b */ /* 0x003fe20003800000 */
.L_x_7228:
        /* <DEDUP_REMOVED lines=16> */
.L_x_7229:
[----:B------:R-:W-:Y:S02]  /*14480*/  IMAD.MOV.U32 R13, RZ, RZ, R0 ;  /* 0x000000ffff0d7224 */ /* 0x000fe400078e0000 */
[----:B------:R-:W-:Y:S02]  /*14490*/  IMAD.MOV.U32 R12, RZ, RZ, 0x5 ;  /* 0x00000005ff0c7424 */ /* 0x000fe400078e00ff */
[----:B------:R-:W-:-:S07]  /*144a0*/  IMAD.MOV.U32 R5, RZ, RZ, R14 ;  /* 0x000000ffff057224 */ /* 0x000fce00078e000e */
[----:B------:R-:W-:Y:S05]  /*144b0*/  WARPSYNC.COLLECTIVE R15, `(.L_x_7230) ;  /* 0x000000000f087348 */ /* 0x000fea0003c00000 */
[----:B------:R0:W1:Y:S02]  /*144c0*/  SHFL.IDX P6, R14, R13, R12, R11 ;  /* 0x0000000c0d0e7389 */ /* 0x00006400000c000b */
[----:B01----:R-:W-:Y:S01]  /*144d0*/  ENDCOLLECTIVE ;  /* 0x000000000000791b */ /* 0x003fe20003800000 */
.L_x_7230:
        /* <DEDUP_REMOVED lines=16> */
.L_x_7231:
[----:B------:R-:W-:Y:S02]  /*145e0*/  IMAD.MOV.U32 R13, RZ, RZ, R0 ;  /* 0x000000ffff0d7224 */ /* 0x000fe400078e0000 */
[----:B------:R-:W-:Y:S02]  /*145f0*/  IMAD.MOV.U32 R12, RZ, RZ, 0x6 ;  /* 0x00000006ff0c7424 */ /* 0x000fe400078e00ff */
[----:B------:R-:W-:-:S07]  /*14600*/  IMAD.MOV.U32 R5, RZ, RZ, R14 ;  /* 0x000000ffff057224 */ /* 0x000fce00078e000e */
[----:B------:R-:W-:Y:S05]  /*14610*/  WARPSYNC.COLLECTIVE R15, `(.L_x_7232) ;  /* 0x000000000f087348 */ /* 0x000fea0003c00000 */
[----:B------:R0:W1:Y:S02]  /*14620*/  SHFL.IDX P6, R14, R13, R12, R11 ;  /* 0x0000000c0d0e7389 */ /* 0x00006400000c000b */
[----:B01----:R-:W-:Y:S01]  /*14630*/  ENDCOLLECTIVE ;  /* 0x000000000000791b */ /* 0x003fe20003800000 */
.L_x_7232:
[----:B------:R-:W-:-:S05]  /*14640*/  @!P2 LEA R5, P3, R10, R5, 0x1 ;  /* 0x000000050a05a211 */ /* 0x000fca00078608ff */
[----:B------:R-:W-:-:S04]  /*14650*/  @!P2 IMAD.X R6, RZ, RZ, R6, P3 ;  /* 0x000000ffff06a224 */ /* 0x000fc800018e0606 */
[----:B------:R-:W-:Y:S02]  /*14660*/  @!P2 IMAD.MOV.U32 R7, RZ, RZ, R6 ;  /* 0x000000ffff07a224 */ /* 0x000fe400078e0006 */
[----:B------:R-:W-:Y:S02]  /*14670*/  @!P2 IMAD.MOV.U32 R6, RZ, RZ, R5 ;  /* 0x000000ffff06a224 */ /* 0x000fe400078e0005 */
[----:B------:R-:W-:-:S03]  /*14680*/  IMAD.MOV.U32 R13, RZ, RZ, R4 ;  /* 0x000000ffff0d7224 */ /* 0x000fc600078e0004 */
        /* <DEDUP_REMOVED lines=10> */
.L_x_7233:
[----:B------:R-:W-:Y:S02]  /*14730*/  IMAD.MOV.U32 R13, RZ, RZ, R0 ;  /* 0x000000ffff0d7224 */ /* 0x000fe400078e0000 */
[----:B------:R-:W-:Y:S02]  /*14740*/  IMAD.MOV.U32 R12, RZ, RZ, 0x7 ;  /* 0x00000007ff0c7424 */ /* 0x000fe400078e00ff */
[----:B------:R-:W-:-:S07]  /*14750*/  IMAD.MOV.U32 R5, RZ, RZ, R14 ;  /* 0x000000ffff057224 */ /* 0x000fce00078e000e */
[----:B------:R-:W-:Y:S05]  /*14760*/  WARPSYNC.COLLECTIVE R15, `(.L_x_7234) ;  /* 0x000000000f087348 */ /* 0x000fea0003c00000 */
[----:B------:R0:W1:Y:S02]  /*14770*/  SHFL.IDX P6, R14, R13, R12, R11 ;  /* 0x0000000c0d0e7389 */ /* 0x00006400000c000b */
[----:B01----:R-:W-:Y:S01]  /*14780*/  ENDCOLLECTIVE ;  /* 0x000000000000791b */ /* 0x003fe20003800000 */
.L_x_7234:
        /* <DEDUP_REMOVED lines=14> */
.L_x_7235:
[----:B------:R-:W-:Y:S01]  /*14870*/  IMAD.MOV.U32 R4, RZ, RZ, R14 ;  /* 0x000000ffff047224 */ /* 0x000fe200078e000e */
[----:B------:R-:W-:Y:S06]  /*14880*/  BRA `(.L_x_7236) ;  /* 0xffffffbc00107947 */ /* 0x000fec000383ffff */
.L_x_7125:
[----:B0-----:R-:W2:Y:S02]  /*14890*/  LDL R2, [R1+0x4] ;  /* 0x0000040001027983 */ /* 0x001ea40000100800 */
[----:B--2---:R0:W1:Y:S02]  /*148a0*/  SYNCS.PHASECHK.TRANS64.TRYWAIT P0, [R2+URZ+0x34820], R0 ;  /* 0x03482000020075a7 */ /* 0x004064000800017f */
[----:B-1----:R-:W-:Y:S05]  /*148b0*/  @!P0 NANOSLEEP.SYNCS 0x989680 ;  /* 0x009896800000895d */ /* 0x002fea0003900000 */
[----:B------:R-:W1:Y:S02]  /*148c0*/  @!P0 SYNCS.PHASECHK.TRANS64 P0, [R2+URZ+0x34820], R0 ;  /* 0x03482000020085a7 */ /* 0x000e64000800007f */
[----:B-1----:R-:W-:Y:S05]  /*148d0*/  @!P0 BRA `(.L_x_7125) ;  /* 0xfffffffc00ec8947 */ /* 0x002fea000383ffff */
[----:B------:R-:W-:Y:S05]  /*148e0*/  BRA `(.L_x_7237) ;  /* 0xffffffbc00847947 */ /* 0x000fea000383ffff */
.L_x_7134:
[----:B-1----:R1:W2:Y:S02]  /*148f0*/  SYNCS.PHASECHK.TRANS64.TRYWAIT P0, [R3+URZ+0x34840], R2 ;  /* 0x03484002030075a7 */ /* 0x0022a4000800017f */
[----:B--2---:R-:W-:Y:S05]  /*14900*/  @!P0 NANOSLEEP.SYNCS 0x989680 ;  /* 0x009896800000895d */ /* 0x004fea0003900000 */
[----:B------:R-:W2:Y:S02]  /*14910*/  @!P0 SYNCS.PHASECHK.TRANS64 P0, [R3+URZ+0x34840], R2 ;  /* 0x03484002030085a7 */ /* 0x000ea4000800007f */
[----:B--2---:R-:W-:Y:S05]  /*14920*/  @!P0 BRA `(.L_x_7134) ;  /* 0xfffffffc00f08947 */ /* 0x004fea000383ffff */
[----:B------:R-:W-:Y:S05]  /*14930*/  BRA `(.L_x_7238) ;  /* 0xffffffc000507947 */ /* 0x000fea000383ffff */
.L_x_7140:
[----:B0-----:R0:W1:Y:S02]  /*14940*/  SYNCS.PHASECHK.TRANS64.TRYWAIT P0, [R3+URZ+0x60], R2 ;  /* 0x00006002030075a7 */ /* 0x001064000800017f */
[----:B-1----:R-:W-:Y:S05]  /*14950*/  @!P0 NANOSLEEP.SYNCS 0x989680 ;  /* 0x009896800000895d */ /* 0x002fea0003900000 */
[----:B------:R-:W1:Y:S02]  /*14960*/  @!P0 SYNCS.PHASECHK.TRANS64 P0, [R3+URZ+0x60], R2 ;  /* 0x00006002030085a7 */ /* 0x000e64000800007f */
[----:B-1----:R-:W-:Y:S05]  /*14970*/  @!P0 BRA `(.L_x_7140) ;  /* 0xfffffffc00f08947 */ /* 0x002fea000383ffff */
[----:B------:R-:W-:Y:S05]  /*14980*/  BRA `(.L_x_7239) ;  /* 0xffffffc4002c7947 */ /* 0x000fea000383ffff */
.L_x_7149:
[----:B---3--:R3:W4:Y:S02]  /*14990*/  SYNCS.PHASECHK.TRANS64.TRYWAIT P0, [R3+URZ+0x34840], R2 ;  /* 0x03484002030075a7 */ /* 0x008724000800017f */
[----:B----4-:R-:W-:Y:S05]  /*149a0*/  @!P0 NANOSLEEP.SYNCS 0x989680 ;  /* 0x009896800000895d */ /* 0x010fea0003900000 */
[----:B------:R-:W4:Y:S02]  /*149b0*/  @!P0 SYNCS.PHASECHK.TRANS64 P0, [R3+URZ+0x34840], R2 ;  /* 0x03484002030085a7 */ /* 0x000f24000800007f */
[----:B----4-:R-:W-:Y:S05]  /*149c0*/  @!P0 BRA `(.L_x_7149) ;  /* 0xfffffffc00f08947 */ /* 0x010fea000383ffff */
[----:B------:R-:W-:Y:S05]  /*149d0*/  BRA `(.L_x_7240) ;  /* 0xffffffc800d47947 */ /* 0x000fea000383ffff */
.L_x_7155:
[----:B--2---:R2:W3:Y:S02]  /*149e0*/  SYNCS.PHASECHK.TRANS64.TRYWAIT P0, [R2+URZ+0x60], R3 ;  /* 0x00006003020075a7 */ /* 0x0044e4000800017f */
[----:B---3--:R-:W-:Y:S05]  /*149f0*/  @!P0 NANOSLEEP.SYNCS 0x989680 ;  /* 0x009896800000895d */ /* 0x008fea0003900000 */
[----:B------:R-:W3:Y:S02]  /*14a00*/  @!P0 SYNCS.PHASECHK.TRANS64 P0, [R2+URZ+0x60], R3 ;  /* 0x00006003020085a7 */ /* 0x000ee4000800007f */
[----:B---3--:R-:W-:Y:S05]  /*14a10*/  @!P0 BRA `(.L_x_7155) ;  /* 0xfffffffc00f08947 */ /* 0x008fea000383ffff */
[----:B------:R-:W-:Y:S05]  /*14a20*/  BRA `(.L_x_7241) ;  /* 0xffffffcc00b07947 */ /* 0x000fea000383ffff */
.L_x_7164:
[----:B----4-:R4:W0:Y:S02]  /*14a30*/  SYNCS.PHASECHK.TRANS64.TRYWAIT P0, [R2+URZ+0x34840], R3 ;  /* 0x03484003020075a7 */ /* 0x010824000800017f */
[----:B0-----:R-:W-:Y:S05]  /*14a40*/  @!P0 NANOSLEEP.SYNCS 0x989680 ;  /* 0x009896800000895d */ /* 0x001fea0003900000 */
[----:B------:R-:W0:Y:S02]  /*14a50*/  @!P0 SYNCS.PHASECHK.TRANS64 P0, [R2+URZ+0x34840], R3 ;  /* 0x03484003020085a7 */ /* 0x000e24000800007f */
[----:B0-----:R-:W-:Y:S05]  /*14a60*/  @!P0 BRA `(.L_x_7164) ;  /* 0xfffffffc00f08947 */ /* 0x001fea000383ffff */
[----:B------:R-:W-:Y:S05]  /*14a70*/  BRA `(.L_x_7242) ;  /* 0xffffffd400247947 */ /* 0x000fea000383ffff */
.L_x_7170:
[----:B--2---:R2:W3:Y:S02]  /*14a80*/  SYNCS.PHASECHK.TRANS64.TRYWAIT P0, [R2+URZ+0x60], R5 ;  /* 0x00006005020075a7 */ /* 0x0044e4000800017f */
[----:B---3--:R-:W-:Y:S05]  /*14a90*/  @!P0 NANOSLEEP.SYNCS 0x989680 ;  /* 0x009896800000895d */ /* 0x008fea0003900000 */
[----:B------:R-:W3:Y:S02]  /*14aa0*/  @!P0 SYNCS.PHASECHK.TRANS64 P0, [R2+URZ+0x60], R5 ;  /* 0x00006005020085a7 */ /* 0x000ee4000800007f */
[----:B---3--:R-:W-:Y:S05]  /*14ab0*/  @!P0 BRA `(.L_x_7170) ;  /* 0xfffffffc00f08947 */ /* 0x008fea000383ffff */
[----:B------:R-:W-:Y:S05]  /*14ac0*/  BRA `(.L_x_7243) ;  /* 0xffffffd800007947 */ /* 0x000fea000383ffff */
.L_x_7181:
[----:B--2---:R2:W4:Y:S02]  /*14ad0*/  SYNCS.PHASECHK.TRANS64.TRYWAIT P0, [R2+URZ+0x34860], R0 ;  /* 0x03486000020075a7 */ /* 0x004524000800017f */
[----:B----4-:R-:W-:Y:S05]  /*14ae0*/  @!P0 NANOSLEEP.SYNCS 0x989680 ;  /* 0x009896800000895d */ /* 0x010fea0003900000 */
[----:B------:R-:W4:Y:S02]  /*14af0*/  @!P0 SYNCS.PHASECHK.TRANS64 P0, [R2+URZ+0x34860], R0 ;  /* 0x03486000020085a7 */ /* 0x000f24000800007f */
[----:B----4-:R-:W-:Y:S05]  /*14b00*/  @!P0 BRA `(.L_x_7181) ;  /* 0xfffffffc00f08947 */ /* 0x010fea000383ffff */
[----:B------:R-:W-:Y:S05]  /*14b10*/  BRA `(.L_x_7244) ;  /* 0xffffffdc00587947 */ /* 0x000fea000383ffff */
.L_x_7188:
[----:B------:R-:W-:Y:S01]  /*14b20*/  BSSY B0, `(.L_x_7245) ;  /* 0x0000008000007945 */ /* 0x000fe20003800000 */
[----:B------:R-:W-:Y:S02]  /*14b30*/  IMAD.MOV.U32 R13, RZ, RZ, R16 ;  /* 0x000000ffff0d7224 */ /* 0x000fe400078e0010 */
[----:B0-----:R-:W-:Y:S02]  /*14b40*/  IMAD.MOV.U32 R12, RZ, RZ, RZ ;  /* 0x000000ffff0c7224 */ /* 0x001fe400078e00ff */
[----:B---3--:R-:W-:Y:S02]  /*14b50*/  IMAD.MOV.U32 R11, RZ, RZ, 0x1f ;  /* 0x0000001fff0b7424 */ /* 0x008fe400078e00ff */
[----:B------:R-:W-:-:S07]  /*14b60*/  IMAD.MOV.U32 R15, RZ, RZ, -0x1 ;  /* 0xffffffffff0f7424 */ /* 0x000fce00078e00ff */
[----:B-----5:R-:W-:Y:S05]  /*14b70*/  WARPSYNC.COLLECTIVE R15, `(.L_x_7246) ;  /* 0x000000000f087348 */ /* 0x020fea0003c00000 */
[----:B------:R0:W1:Y:S02]  /*14b80*/  SHFL.IDX P6, R14, R13, R12, R11 ;  /* 0x0000000c0d0e7389 */ /* 0x00006400000c000b */
[----:B01---5:R-:W-:Y:S01]  /*14b90*/  ENDCOLLECTIVE ;  /* 0x000000000000791b */ /* 0x023fe20003800000 */
.L_x_7246:
[----:B------:R-:W-:Y:S05]  /*14ba0*/  BSYNC B0 ;  /* 0x0000000000007941 */ /* 0x000fea0003800000 */
.L_x_7245:
        /* <DEDUP_REMOVED lines=9> */
.L_x_7247:
        /* <DEDUP_REMOVED lines=18> */
.L_x_7248:
[----:B------:R-:W-:Y:S01]  /*14d60*/  IMAD.MOV.U32 R12, RZ, RZ, 0x2 ;  /* 0x00000002ff0c7424 */ /* 0x000fe200078e00ff */
[----:B------:R-:W-:-:S05]  /*14d70*/  SEL R5, R14, RZ, P1 ;  /* 0x000000ff0e057207 */ /* 0x000fca0000800000 */
[----:B------:R-:W-:-:S04]  /*14d80*/  IMAD.IADD R3, R2, 0x1, R5 ;  /* 0x0000000102037824 */ /* 0x000fc800078e0205 */
[----:B------:R-:W-:-:S07]  /*14d90*/  IMAD.MOV.U32 R13, RZ, RZ, R3 ;  /* 0x000000ffff0d7224 */ /* 0x000fce00078e0003 */
[----:B------:R-:W-:Y:S05]  /*14da0*/  WARPSYNC.COLLECTIVE R15, `(.L_x_7249) ;  /* 0x000000000f087348 */ /* 0x000fea0003c00000 */
[----:B------:R0:W1:Y:S02]  /*14db0*/  SHFL.UP P6, R14, R13, R12, R11 ;  /* 0x0400000c0d0e7389 */ /* 0x00006400000c000b */
[----:B01----:R-:W-:Y:S01]  /*14dc0*/  ENDCOLLECTIVE ;  /* 0x000000000000791b */ /* 0x003fe20003800000 */
.L_x_7249:
        /* <DEDUP_REMOVED lines=8> */
.L_x_7250:
        /* <DEDUP_REMOVED lines=8> */
.L_x_7251:
        /* <DEDUP_REMOVED lines=8> */
.L_x_7252:
        /* <DEDUP_REMOVED lines=9> */
.L_x_7253:
[----:B------:R-:W-:Y:S01]  /*14fe0*/  IMAD.MOV.U32 R6, RZ, RZ, R14 ;  /* 0x000000ffff067224 */ /* 0x000fe200078e000e */
[----:B------:R-:W-:Y:S06]  /*14ff0*/  BRA `(.L_x_7254) ;  /* 0xffffffdc00e07947 */ /* 0x000fec000383ffff */
.L_x_7193:
[----:B------:R-:W-:Y:S01]  /*15000*/  BSSY B0, `(.L_x_7255) ;  /* 0x0000008000007945 */ /* 0x000fe20003800000 */
[----:B-----5:R-:W-:Y:S02]  /*15010*/  IMAD.MOV.U32 R13, RZ, RZ, R2 ;  /* 0x000000ffff0d7224 */ /* 0x020fe400078e0002 */
[----:B0-----:R-:W-:Y:S02]  /*15020*/  IMAD.MOV.U32 R12, RZ, RZ, 0x1 ;  /* 0x00000001ff0c7424 */ /* 0x001fe400078e00ff */
[----:B---3--:R-:W-:Y:S02]  /*15030*/  IMAD.MOV.U32 R11, RZ, RZ, RZ ;  /* 0x000000ffff0b7224 */ /* 0x008fe400078e00ff */
[----:B------:R-:W-:-:S07]  /*15040*/  IMAD.MOV.U32 R15, RZ, RZ, -0x1 ;  /* 0xffffffffff0f7424 */ /* 0x000fce00078e00ff */
[----:B-1----:R-:W-:Y:S05]  /*15050*/  WARPSYNC.COLLECTIVE R15, `(.L_x_7256) ;  /* 0x000000000f087348 */ /* 0x002fea0003c00000 */
[----:B------:R0:W2:Y:S02]  /*15060*/  SHFL.UP P6, R14, R13, R12, R11 ;  /* 0x0400000c0d0e7389 */ /* 0x0000a400000c000b */
[----:B012---:R-:W-:Y:S01]  /*15070*/  ENDCOLLECTIVE ;  /* 0x000000000000791b */ /* 0x007fe20003800000 */
.L_x_7256:
[----:B------:R-:W-:Y:S05]  /*15080*/  BSYNC B0 ;  /* 0x0000000000007941 */ /* 0x000fea0003800000 */
.L_x_7255:
        /* <DEDUP_REMOVED lines=9> */
.L_x_7257:
[----:B------:R-:W-:Y:S01]  /*15120*/  IMAD.MOV.U32 R12, RZ, RZ, 0x4 ;  /* 0x00000004ff0c7424 */ /* 0x000fe200078e00ff */
[----:B------:R-:W-:-:S05]  /*15130*/  SEL R14, R14, RZ, P2 ;  /* 0x000000ff0e0e7207 */ /* 0x000fca0001000000 */
[----:B------:R-:W-:-:S04]  /*15140*/  IMAD.IADD R3, R3, 0x1, R14 ;  /* 0x0000000103037824 */ /* 0x000fc800078e020e */
[----:B------:R-:W-:-:S07]  /*15150*/  IMAD.MOV.U32 R13, RZ, RZ, R3 ;  /* 0x000000ffff0d7224 */ /* 0x000fce00078e0003 */
[----:B------:R-:W-:Y:S05]  /*15160*/  WARPSYNC.COLLECTIVE R15, `(.L_x_7258) ;  /* 0x000000000f087348 */ /* 0x000fea0003c00000 */
[----:B------:R0:W1:Y:S02]  /*15170*/  SHFL.UP P6, R14, R13, R12, R11 ;  /* 0x0400000c0d0e7389 */ /* 0x00006400000c000b */
[----:B01----:R-:W-:Y:S01]  /*15180*/  ENDCOLLECTIVE ;  /* 0x000000000000791b */ /* 0x003fe20003800000 */
.L_x_7258:
[----:B------:R-:W-:Y:S01]  /*15190*/  IMAD.MOV.U32 R12, RZ, RZ, 0x8 ;  /* 0x00000008ff0c7424 */ /* 0x000fe200078e00ff */
[----:B------:R-:W-:-:S05]  /*151a0*/  SEL R14, R14, RZ, P3 ;  /* 0x000000ff0e0e7207 */ /* 0x000fca0001800000 */
[----:B------:R-:W-:-:S04]  /*151b0*/  IMAD.IADD R3, R3, 0x1, R14 ;  /* 0x0000000103037824 */ /* 0x000fc800078e020e */
[----:B------:R-:W-:-:S07]  /*151c0*/  IMAD.MOV.U32 R13, RZ, RZ, R3 ;  /* 0x000000ffff0d7224 */ /* 0x000fce00078e0003 */
[----:B------:R-:W-:Y:S05]  /*151d0*/  WARPSYNC.COLLECTIVE R15, `(.L_x_7259) ;  /* 0x000000000f087348 */ /* 0x000fea0003c00000 */
[----:B------:R0:W1:Y:S02]  /*151e0*/  SHFL.UP P6, R14, R13, R12, R11 ;  /* 0x0400000c0d0e7389 */ /* 0x00006400000c000b */
[----:B01----:R-:W-:Y:S01]  /*151f0*/  ENDCOLLECTIVE ;  /* 0x000000000000791b */ /* 0x003fe20003800000 */
.L_x_7259:
[----:B------:R-:W-:Y:S01]  /*15200*/  IMAD.MOV.U32 R12, RZ, RZ, 0x10 ;  /* 0x00000010ff0c7424 */ /* 0x000fe200078e00ff */
[----:B------:R-:W-:-:S05]  /*15210*/  SEL R14, R14, RZ, P4 ;  /* 0x000000ff0e0e7207 */ /* 0x000fca0002000000 */
[----:B------:R-:W-:-:S04]  /*15220*/  IMAD.IADD R3, R3, 0x1, R14 ;  /* 0x0000000103037824 */ /* 0x000fc800078e020e */
[----:B------:R-:W-:-:S07]  /*15230*/  IMAD.MOV.U32 R13, RZ, RZ, R3 ;  /* 0x000000ffff0d7224 */ /* 0x000fce00078e0003 */
[----:B------:R-:W-:Y:S05]  /*15240*/  WARPSYNC.COLLECTIVE R15, `(.L_x_7260) ;  /* 0x000000000f087348 */ /* 0x000fea0003c00000 */
[----:B------:R0:W1:Y:S02]  /*15250*/  SHFL.UP P6, R14, R13, R12, R11 ;  /* 0x0400000c0d0e7389 */ /* 0x00006400000c000b */
[----:B01----:R-:W-:Y:S01]  /*15260*/  ENDCOLLECTIVE ;  /* 0x000000000000791b */ /* 0x003fe20003800000 */
.L_x_7260:
        /* <DEDUP_REMOVED lines=8> */
.L_x_7261:
[----:B------:R-:W-:Y:S01]  /*152f0*/  IMAD.MOV.U32 R6, RZ, RZ, R14 ;  /* 0x000000ffff067224 */ /* 0x000fe200078e000e */
[----:B------:R-:W-:Y:S06]  /*15300*/  BRA `(.L_x_7262) ;  /* 0xffffffdc00b87947 */ /* 0x000fec000383ffff */
.L_x_7195:
[----:B------:R-:W-:Y:S01]  /*15310*/  BSSY B0, `(.L_x_7263) ;  /* 0x0000006000007945 */ /* 0x000fe20003800000 */
[----:B------:R-:W-:Y:S01]  /*15320*/  PLOP3.LUT P6, PT, P6, PT, PT, 0x8, 0x0 ;  /* 0x000000000000781c */ /* 0x000fe200037ce170 */
[----:B------:R-:W-:-:S12]  /*15330*/  IMAD.MOV.U32 R15, RZ, RZ, -0x1 ;  /* 0xffffffffff0f7424 */ /* 0x000fd800078e00ff */
[----:B01-3-5:R-:W-:Y:S05]  /*15340*/  WARPSYNC.COLLECTIVE R15, `(.L_x_7264) ;  /* 0x000000000f087348 */ /* 0x02bfea0003c00000 */
[----:B------:R-:W-:Y:S01]  /*15350*/  VOTE.ANY R14, PT, P6 ;  /* 0x00000000000e7806 */ /* 0x000fe200030e0100 */
[----:B01-3-5:R-:W-:Y:S06]  /*15360*/  ENDCOLLECTIVE ;  /* 0x000000000000791b */ /* 0x02bfec0003800000 */
.L_x_7264:
[----:B------:R-:W-:Y:S05]  /*15370*/  BSYNC B0 ;  /* 0x0000000000007941 */ /* 0x000fea0003800000 */
.L_x_7263:
        /* <DEDUP_REMOVED lines=9> */
.L_x_7265:
[----:B------:R-:W-:Y:S01]  /*15410*/  IMAD.MOV.U32 R17, RZ, RZ, R14 ;  /* 0x000000ffff117224 */ /* 0x000fe200078e000e */
[----:B------:R-:W-:Y:S06]  /*15420*/  BRA `(.L_x_7266) ;  /* 0xffffffdc00a87947 */ /* 0x000fec000383ffff */
.L_x_7197:
[----:B------:R-:W-:Y:S01]  /*15430*/  BSSY B0, `(.L_x_7267) ;  /* 0x0000007000007945 */ /* 0x000fe20003800000 */
[----:B------:R-:W-:Y:S02]  /*15440*/  IMAD.MOV.U32 R13, RZ, RZ, R3 ;  /* 0x000000ffff0d7224 */ /* 0x000fe400078e0003 */
[----:B---3--:R-:W-:Y:S02]  /*15450*/  IMAD.MOV.U32 R11, RZ, RZ, 0x1f ;  /* 0x0000001fff0b7424 */ /* 0x008fe400078e00ff */
[----:B------:R-:W-:-:S07]  /*15460*/  IMAD.MOV.U32 R15, RZ, RZ, -0x1 ;  /* 0xffffffffff0f7424 */ /* 0x000fce00078e00ff */
[----:B-1--45:R-:W-:Y:S05]  /*15470*/  WARPSYNC.COLLECTIVE R15, `(.L_x_7268) ;  /* 0x000000000f087348 */ /* 0x032fea0003c00000 */
[----:B------:R0:W2:Y:S02]  /*15480*/  SHFL.IDX P6, R14, R13, R12, R11 ;  /* 0x0000000c0d0e7389 */ /* 0x0000a400000c000b */
[----:B012-45:R-:W-:Y:S01]  /*15490*/  ENDCOLLECTIVE ;  /* 0x000000000000791b */ /* 0x037fe20003800000 */
.L_x_7268:
[----:B------:R-:W-:Y:S05]  /*154a0*/  BSYNC B0 ;  /* 0x0000000000007941 */ /* 0x000fea0003800000 */
.L_x_7267:
[----:B------:R-:W-:Y:S01]  /*154b0*/  IMAD.MOV.U32 R2, RZ, RZ, R14 ;  /* 0x000000ffff027224 */ /* 0x000fe200078e000e */
[----:B------:R-:W-:Y:S06]  /*154c0*/  BRA `(.L_x_7196) ;  /* 0xffffffdc009c7947 */ /* 0x000fec000383ffff */
.L_x_7201:
[----:B-1----:R1:W2:Y:S02]  /*154d0*/  SYNCS.PHASECHK.TRANS64.TRYWAIT P0, [R0+URZ+0x34820], R3 ;  /* 0x03482003000075a7 */ /* 0x0022a4000800017f */
[----:B--2---:R-:W-:Y:S05]  /*154e0*/  @!P0 NANOSLEEP.SYNCS 0x989680 ;  /* 0x009896800000895d */ /* 0x004fea0003900000 */
[----:B------:R-:W2:Y:S02]  /*154f0*/  @!P0 SYNCS.PHASECHK.TRANS64 P0, [R0+URZ+0x34820], R3 ;  /* 0x03482003000085a7 */ /* 0x000ea4000800007f */
[----:B--2---:R-:W-:Y:S05]  /*15500*/  @!P0 BRA `(.L_x_7201) ;  /* 0xfffffffc00f08947 */ /* 0x004fea000383ffff */
[----:B------:R-:W-:Y:S05]  /*15510*/  BRA `(.L_x_7269) ;  /* 0xffffffe000907947 */ /* 0x000fea000383ffff */
.L_x_7202:
[----:B------:R-:W2:Y:S01]  /*15520*/  S2R R2, SR_TID.X ;  /* 0x0000000000027919 */ /* 0x000ea20000002100 */
[----:B------:R-:W-:Y:S01]  /*15530*/  BSSY B0, `(.L_x_7270) ;  /* 0x000000a000007945 */ /* 0x000fe20003800000 */
[----:B0-----:R-:W-:Y:S02]  /*15540*/  IMAD.MOV.U32 R12, RZ, RZ, RZ ;  /* 0x000000ffff0c7224 */ /* 0x001fe400078e00ff */
[----:B---3--:R-:W-:Y:S02]  /*15550*/  IMAD.MOV.U32 R11, RZ, RZ, 0x1f ;  /* 0x0000001fff0b7424 */ /* 0x008fe400078e00ff */
[----:B------:R-:W-:Y:S01]  /*15560*/  IMAD.MOV.U32 R15, RZ, RZ, -0x1 ;  /* 0xffffffffff0f7424 */ /* 0x000fe200078e00ff */
[----:B--2---:R-:W-:-:S04]  /*15570*/  SHF.R.U32.HI R2, RZ, 0x5, R2 ;  /* 0x00000005ff027819 */ /* 0x004fc80000011602 */
[----:B------:R-:W-:-:S05]  /*15580*/  LOP3.LUT R2, R2, 0x3, RZ, 0xc0, !PT ;  /* 0x0000000302027812 */ /* 0x000fca00078ec0ff */
[----:B------:R-:W-:-:S07]  /*15590*/  IMAD.MOV.U32 R13, RZ, RZ, R2 ;  /* 0x000000ffff0d7224 */ /* 0x000fce00078e0002 */
[----:B-1---5:R-:W-:Y:S05]  /*155a0*/  WARPSYNC.COLLECTIVE R15, `(.L_x_7271) ;  /* 0x000000000f087348 */ /* 0x022fea0003c00000 */
[----:B------:R0:W2:Y:S02]  /*155b0*/  SHFL.IDX P6, R14, R13, R12, R11 ;  /* 0x0000000c0d0e7389 */ /* 0x0000a400000c000b */
[----:B012--5:R-:W-:Y:S01]  /*155c0*/  ENDCOLLECTIVE ;  /* 0x000000000000791b */ /* 0x027fe20003800000 */
.L_x_7271:
[----:B------:R-:W-:Y:S05]  /*155d0*/  BSYNC B0 ;  /* 0x0000000000007941 */ /* 0x000fea0003800000 */
.L_x_7270:
[----:B------:R-:W-:Y:S05]  /*155e0*/  BRA `(.L_x_7272) ;  /* 0xffffffe000787947 */ /* 0x000fea000383ffff */
.L_x_7205:
[----:B------:R-:W-:Y:S01]  /*155f0*/  BSSY B1, `(.L_x_7273) ;  /* 0x0000006000017945 */ /* 0x000fe20003800000 */
[----:B------:R-:W-:-:S07]  /*15600*/  IMAD.MOV.U32 R15, RZ, RZ, -0x1 ;  /* 0xffffffffff0f7424 */ /* 0x000fce00078e00ff */
[----:B0123-5:R-:W-:Y:S05]  /*15610*/  WARPSYNC.COLLECTIVE R15, `(.L_x_7274) ;  /* 0x000000000f0c7348 */ /* 0x02ffea0003c00000 */
[----:B------:R-:W-:Y:S02]  /*15620*/  ELECT P6, UR62, PT ;  /* 0x00000000003e782f */ /* 0x000fe400038c0000 */
[----:B------:R-:W-:Y:S01]  /*15630*/  MOV R14, UR62 ;  /* 0x0000003e000e7c02 */ /* 0x000fe20008000f00 */
[----:B0123-5:R-:W-:Y:S10]  /*15640*/  ENDCOLLECTIVE ;  /* 0x000000000000791b */ /* 0x02fff40003800000 */
.L_x_7274:
[----:B------:R-:W-:Y:S05]  /*15650*/  BSYNC B1 ;  /* 0x0000000000017941 */ /* 0x000fea0003800000 */
.L_x_7273:
[----:B------:R-:W-:Y:S05]  /*15660*/  BRA `(.L_x_7275) ;  /* 0xffffffe000707947 */ /* 0x000fea000383ffff */
.L_x_7207:
[----:B-1----:R1:W2:Y:S02]  /*15670*/  SYNCS.PHASECHK.TRANS64.TRYWAIT P0, [R6+URZ], R5 ;  /* 0x00000005060075a7 */ /* 0x0022a4000800017f */
[----:B--2---:R-:W-:Y:S05]  /*15680*/  @!P0 NANOSLEEP.SYNCS 0x989680 ;  /* 0x009896800000895d */ /* 0x004fea0003900000 */
[----:B------:R-:W2:Y:S02]  /*15690*/  @!P0 SYNCS.PHASECHK.TRANS64 P0, [R6+URZ], R5 ;  /* 0x00000005060085a7 */ /* 0x000ea4000800007f */
[----:B--2---:R-:W-:Y:S05]  /*156a0*/  @!P0 BRA `(.L_x_7207) ;  /* 0xfffffffc00f08947 */ /* 0x004fea000383ffff */
[----:B------:R-:W-:Y:S05]  /*156b0*/  BRA `(.L_x_7276) ;  /* 0xffffffe000ac7947 */ /* 0x000fea000383ffff */
.L_x_7208:
[----:B--2---:R2:W4:Y:S02]  /*156c0*/  SYNCS.PHASECHK.TRANS64.TRYWAIT P0, [R7+URZ], R2 ;  /* 0x00000002070075a7 */ /* 0x004524000800017f */
[----:B----4-:R-:W-:Y:S05]  /*156d0*/  @!P0 NANOSLEEP.SYNCS 0x989680 ;  /* 0x009896800000895d */ /* 0x010fea0003900000 */
[----:B------:R-:W4:Y:S02]  /*156e0*/  @!P0 SYNCS.PHASECHK.TRANS64 P0, [R7+URZ], R2 ;  /* 0x00000002070085a7 */ /* 0x000f24000800007f */
[----:B----4-:R-:W-:Y:S05]  /*156f0*/  @!P0 BRA `(.L_x_7208) ;  /* 0xfffffffc00f08947 */ /* 0x010fea000383ffff */
[----:B------:R-:W-:Y:S05]  /*15700*/  BRA `(.L_x_7277) ;  /* 0xffffffe000a07947 */ /* 0x000fea000383ffff */
.L_x_7210:
[----:B----4-:R4:W0:Y:S02]  /*15710*/  SYNCS.PHASECHK.TRANS64.TRYWAIT P0, [R4+URZ], R5 ;  /* 0x00000005040075a7 */ /* 0x010824000800017f */
[----:B0-----:R-:W-:Y:S05]  /*15720*/  @!P0 NANOSLEEP.SYNCS 0x989680 ;  /* 0x009896800000895d */ /* 0x001fea0003900000 */
[----:B------:R-:W0:Y:S02]  /*15730*/  @!P0 SYNCS.PHASECHK.TRANS64 P0, [R4+URZ], R5 ;  /* 0x00000005040085a7 */ /* 0x000e24000800007f */
[----:B0-----:R-:W-:Y:S05]  /*15740*/  @!P0 BRA `(.L_x_7210) ;  /* 0xfffffffc00f08947 */ /* 0x001fea000383ffff */
[----:B------:R-:W-:Y:S05]  /*15750*/  BRA `(.L_x_7278) ;  /* 0xffffffe000a87947 */ /* 0x000fea000383ffff */
.L_x_7279:
        /* <DEDUP_REMOVED lines=10> */
.L_x_15315:


//--------------------- .text._ZN7cutlass13device_kernelIN5flash11enable_sm90INS1_16FlashAttnFwdSm90INS1_25CollectiveMainloopFwdSm90ILi2EN4cute5tupleIJNS5_1CILi1EEES8_S8_EEENS6_IJNS7_ILi128EEENS7_ILi176EEESA_EEELi128ENS_10bfloat16_tEfNS_4arch4Sm90ELb0ELb0ELb0ELb1ELb0ELb1ELb0ELb1ELb1ELb1ELb0ELb0EEENS1_21CollectiveEpilogueFwdINS6_IJSA_SA_SB_EEES9_SD_SF_Li256ELb1ELb1ELb0ELb0EEENS1_36VarlenDynamicPersistentTileSchedulerILi128ELi176ELi256ELi128ELb0ELb1ELb1ELb0ELb1ELb1EEEEEEEEEvNT_6ParamsE --------------------------
	.section	.text._ZN7cutlass13device_kernelIN5flash11enable_sm90INS1_16FlashAttnFwdSm90INS1_25CollectiveMainloopFwdSm90ILi2EN4cute5tupleIJNS5_1CILi1EEES8_S8_EEENS6_IJNS7_ILi128EEENS7_ILi176EEESA_EEELi128ENS_10bfloat16_tEfNS_4arch4Sm90ELb0ELb0ELb0ELb1ELb0ELb1ELb0ELb1ELb1ELb1ELb0ELb0EEENS1_21CollectiveEpilogueFwdINS6_IJSA_SA_SB_EEES9_SD_SF_Li256ELb1ELb1ELb0ELb0EEENS1_36VarlenDynamicPersistentTileSchedulerILi128ELi176ELi256ELi128ELb0ELb1ELb1ELb0ELb1ELb1EEEEEEEEEvNT_6ParamsE,"ax",@progbits
	.align	128
.text._ZN7cutlass13device_kernelIN5flash11enable_sm90INS1_16FlashAttnFwdSm90INS1_25CollectiveMainloopFwdSm90ILi2EN4cute5tupleIJNS5_1CILi1EEES8_S8_EEENS6_IJNS7_ILi128EEENS7_ILi176EEESA_EEELi128ENS_10bfloat16_tEfNS_4arch4Sm90ELb0ELb0ELb0ELb1ELb0ELb1ELb0ELb1ELb1ELb1ELb0ELb0EEENS1_21CollectiveEpilogueFwdINS6_IJSA_SA_SB_EEES9_SD_SF_Li256ELb1ELb1ELb0ELb0EEENS1_36VarlenDynamicPersistentTileSchedulerILi128ELi176ELi256ELi128ELb0ELb1ELb1ELb0ELb1ELb1EEEEEEEEEvNT_6ParamsE:
        .type           _ZN7cutlass13device_kernelIN5flash11enable_sm90INS1_16FlashAttnFwdSm90INS1_25CollectiveMainloopFwdSm90ILi2EN4cute5tupleIJNS5_1CILi1EEES8_S8_EEENS6_IJNS7_ILi128EEENS7_ILi176EEESA_EEELi128ENS_10bfloat16_tEfNS_4arch4Sm90ELb0ELb0ELb0ELb1ELb0ELb1ELb0ELb1ELb1ELb1ELb0ELb0EEENS1_21CollectiveEpilogueFwdINS6_IJSA_SA_SB_EEES9_SD_SF_Li256ELb1ELb1ELb0ELb0EEENS1_36VarlenDynamicPersistentTileSchedulerILi128ELi176ELi256ELi128ELb0ELb1ELb1ELb0ELb1ELb1EEEEEEEEEvNT_6ParamsE,@function
        .size           _ZN7cutlass13device_kernelIN5flash11enable_sm90INS1_16FlashAttnFwdSm90INS1_25CollectiveMainloopFwdSm90ILi2EN4cute5tupleIJNS5_1CILi1EEES8_S8_EEENS6_IJNS7_ILi128EEENS7_ILi176EEESA_EEELi128ENS_10bfloat16_tEfNS_4arch4Sm90ELb0ELb0ELb0ELb1ELb0ELb1ELb0ELb1ELb1ELb1ELb0ELb0EEENS1_21CollectiveEpilogueFwdINS6_IJSA_SA_SB_EEES9_SD_SF_Li256ELb1ELb1ELb0ELb0EEENS1_36VarlenDynamicPersistentTileSchedulerILi128ELi176ELi256ELi128ELb0ELb1ELb1ELb0ELb1ELb1EEEEEEEEEvNT_6ParamsE,(.L_x_15316 - _ZN7cutlass13device_kernelIN5flash11enable_sm90INS1_16FlashAttnFwdSm90INS1_25CollectiveMainloopFwdSm90ILi2EN4cute5tupleIJNS5_1CILi1EEES8_S8_EEENS6_IJNS7_ILi128EEENS7_ILi176EEESA_EEELi128ENS_10bfloat16_tEfNS_4arch4Sm90ELb0ELb0ELb0ELb1ELb0ELb1ELb0ELb1ELb1ELb1ELb0ELb0EEENS1_21CollectiveEpilogueFwdINS6_IJSA_SA_SB_EEES9_SD_SF_Li256ELb1ELb1ELb0ELb0EEENS1_36VarlenDynamicPersistentTileSchedulerILi128ELi176ELi256ELi128ELb0ELb1ELb1ELb0ELb1ELb1EEEEEEEEEvNT_6ParamsE)
        .other          _ZN7cutlass13device_kernelIN5flash11enable_sm90INS1_16FlashAttnFwdSm90INS1_25CollectiveMainloopFwdSm90ILi2EN4cute5tupleIJNS5_1CILi1EEES8_S8_EEENS6_IJNS7_ILi128EEENS7_ILi176EEESA_EEELi128ENS_10bfloat16_tEfNS_4arch4Sm90ELb0ELb0ELb0ELb1ELb0ELb1ELb0ELb1ELb1ELb1ELb0ELb0EEENS1_21CollectiveEpilogueFwdINS6_IJSA_SA_SB_EEES9_SD_SF_Li256ELb1ELb1ELb0ELb0EEENS1_36VarlenDynamicPersistentTileSchedulerILi128ELi176ELi256ELi128ELb0ELb1ELb1ELb0ELb1ELb1EEEEEEEEEvNT_6ParamsE,@"STO_CUDA_ENTRY STV_DEFAULT"
_ZN7cutlass13device_kernelIN5flash11enable_sm90INS1_16FlashAttnFwdSm90INS1_25CollectiveMainloopFwdSm90ILi2EN4cute5tupleIJNS5_1CILi1EEES8_S8_EEENS6_IJNS7_ILi128EEENS7_ILi176EEESA_EEELi128ENS_10bfloat16_tEfNS_4arch4Sm90ELb0ELb0ELb0ELb1ELb0ELb1ELb0ELb1ELb1ELb1ELb0ELb0EEENS1_21CollectiveEpilogueFwdINS6_IJSA_SA_SB_EEES9_SD_SF_Li256ELb1ELb1ELb0ELb0EEENS1_36VarlenDynamicPersistentTileSchedulerILi128ELi176ELi256ELi128ELb0ELb1ELb1ELb0ELb1ELb1EEEEEEEEEvNT_6ParamsE:
        /* <DEDUP_REMOVED lines=24> */
.L_x_7281:
[----:B------:R-:W-:Y:S05]  /*0180*/  BSYNC B0 ;  /* 0x0000000000007941 */ /* 0x000fea0003800000 */
.L_x_7280:
        /* <DEDUP_REMOVED lines=41> */
.L_x_7282:
        /* <DEDUP_REMOVED lines=22> */
.L_x_7283:
        /* <DEDUP_REMOVED lines=18> */
.L_x_7284:
        /* <DEDUP_REMOVED lines=22> */
.L_x_7285:
        /* <DEDUP_REMOVED lines=22> */
.L_x_7286:
[----:B------:R-:W-:Y:S01]  /*0960*/  PLOP3.LUT P0, PT, PT, PT, UP0, 0x80, 0x0 ;  /* 0x000000000000781c */ /* 0x000fe20003f0f008 */
[----:B------:R-:W-:Y:S01]  /*0970*/  UMOV UR60, 0x1 ;  /* 0x00000001003c7882 */ /* 0x000fe20000000000 */
[----:B------:R-:W-:Y:S01]  /*0980*/  NOP ;  /* 0x0000000000007918 */ /* 0x000fe20000000000 */
[----:B------:R-:W-:Y:S01]  /*0990*/  USEL UR60, UR60, 0x2, !UP0 ;  /* 0x000000023c3c7887 */ /* 0x000fe2000c000000 */
[----:B------:R-:W-:Y:S01]  /*09a0*/  BSSY B9, `(.L_x_7287) ;  /* 0x00025b9000097945 */ /* 0x000fe20003800000 */
[----:B012-4-:R-:W-:Y:S08]  /*09b0*/  BAR.SYNC.DEFER_BLOCKING 0x0 ;  /* 0x0000000000007b1d */ /* 0x017ff00000010000 */
[----:B------:R-:W-:Y:S05]  /*09c0*/  @!P0 BRA `(.L_x_7288) ;  /* 0x000001e800308947 */ /* 0x000fea0003800000 */
.L_x_7289:
[----:B------:R-:W-:-:S08]  /*09d0*/  NOP ;  /* 0x0000000000007918 */ /* 0x000fd00000000000 */
[----:B------:R-:W0:Y:S02]  /*09e0*/  USETMAXREG.TRY_ALLOC.CTAPOOL UP0, 0xf0 ;  /* 0x000000f0000079c8 */ /* 0x000e240008000600 */
[----:B0-----:R-:W-:-:S13]  /*09f0*/  PLOP3.LUT P0, PT, PT, PT, UP0, 0x80, 0x0 ;  /* 0x000000000000781c */ /* 0x001fda0003f0f008 */
[----:B------:R-:W-:Y:S05]  /*0a00*/  @!P0 BRA `(.L_x_7289) ;  /* 0xfffffffc00f08947 */ /* 0x000fea000383ffff */
[----:B------:R-:W2:Y:S01]  /*0a10*/  LDL.LU R3, [R1+0x4] ;  /* 0x0000040001037983 */ /* 0x000ea20000300800 */
[----:B------:R-:W-:Y:S01]  /*0a20*/  SHF.R.U32.HI R2, RZ, 0x7, R0 ;  /* 0x00000007ff027819 */ /* 0x000fe20000011600 */
[----:B------:R-:W0:Y:S01]  /*0a30*/  S2UR UR5, SR_CgaCtaId ;  /* 0x00000000000579c3 */ /* 0x000e220000008800 */
[----:B------:R-:W-:-:S07]  /*0a40*/  UMOV UR4, 0x400 ;  /* 0x0000040000047882 */ /* 0x000fce0000000000 */
[----:B------:R-:W-:Y:S06]  /*0a50*/  BAR.ARV 0x8, 0x180 ;  /* 0x0206000000007b1d */ /* 0x000fec0000002000 */
[----:B------:R-:W-:-:S13]  /*0a60*/  ISETP.NE.AND P0, PT, R2, 0x1, PT ;  /* 0x000000010200780c */ /* 0x000fda0003f05270 */
[----:B------:R-:W-:Y:S06]  /*0a70*/  @!P0 BAR.ARV 0x9, 0x100 ;  /* 0x0244000000008b1d */ /* 0x000fec0000002000 */
[----:B0-----:R-:W-:Y:S02]  /*0a80*/  ULEA UR4, UR5, UR4, 0x18 ;  /* 0x0000000405047291 */ /* 0x001fe4000f8ec03f */
[----:B------:R-:W-:Y:S04]  /*0a90*/  BAR.SYNC.DEFER_BLOCKING 0x5, 0x180 ;  /* 0x0146000000007b1d */ /* 0x000fe80000010000 */
[----:B------:R-:W-:-:S02]  /*0aa0*/  IMAD.U32 R2, RZ, RZ, UR4 ;  /* 0x00000004ff027e24 */ /* 0x000fc4000f8e00ff */
[----:B------:R-:W-:-:S03]  /*0ab0*/  ULDC UR4, c[0x0][0xc3c] ;  /* 0x00030f0000047ab9 */ /* 0x000fc60000000800 */
[----:B------:R-:W0:Y:S01]  /*0ac0*/  LDS.128 R28, [R2+0x348d0] ;  /* 0x0348d000021c7984 */ /* 0x000e220000000c00 */
[----:B------:R-:W-:Y:S06]  /*0ad0*/  BAR.ARV 0x4, 0x180 ;  /* 0x0106000000007b1d */ /* 0x000fec0000002000 */
[----:B--2---:R-:W-:-:S04]  /*0ae0*/  LOP3.LUT R3, R3, 0xffffffdf, RZ, 0xc0, !PT ;  /* 0xffffffdf03037812 */ /* 0x004fc800078ec0ff */
[----:B------:R-:W-:Y:S02]  /*0af0*/  @P0 LOP3.LUT R3, R3, 0x20, RZ, 0xfc, !PT ;  /* 0x0000002003030812 */ /* 0x000fe400078efcff */
[----:B0-----:R-:W-:-:S03]  /*0b00*/  ISETP.GE.AND P0, PT, R31, UR4, PT ;  /* 0x000000041f007c0c */ /* 0x001fc6000bf06270 */
[----:B------:R0:W-:Y:S10]  /*0b10*/  STL [R1+0x4], R3 ;  /* 0x0000040301007387 */ /* 0x0001f40000100800 */
[----:B0-----:R-:W-:Y:S05]  /*0b20*/  @P0 BRA `(.L_x_7290) ;  /* 0x0000025800800947 */ /* 0x001fea0003800000 */
[----:B------:R-:W-:Y:S01]  /*0b30*/  VIADD R13, R0, 0xffffff80 ;  /* 0xffffff80000d7836 */ /* 0x000fe20000000000 */
[----:B------:R-:W-:Y:S01]  /*0b40*/  R2UR UR4, R2 ;  /* 0x00000000020472ca */ /* 0x000fe200000e0000 */
[----:B------:R-:W-:Y:S01]  /*0b50*/  ULOP3.LUT UR5, UR60, 0x1, URZ, 0xfc, !UPT ;  /* 0x000000013c057892 */ /* 0x000fe2000f8efc3f */
[----:B------:R-:W-:Y:S01]  /*0b60*/  IMAD.MOV.U32 R23, RZ, RZ, RZ ;  /* 0x000000ffff177224 */ /* 0x000fe200078e00ff */
[----:B------:R-:W-:Y:S02]  /*0b70*/  CS2R R222, SRZ ;  /* 0x0000000000de7805 */ /* 0x000fe4000001ff00 */
[----:B------:R-:W-:Y:S01]  /*0b80*/  SHF.R.S32.HI R0, RZ, 0x1f, R13 ;  /* 0x0000001fff007819 */ /* 0x000fe2000001140d */
[----:B------:R-:W-:-:S03]  /*0b90*/  IMAD.MOV.U32 R229, RZ, RZ, RZ ;  /* 0x000000ffffe57224 */ /* 0x000fc600078e00ff */
[CC--:B------:R-:W-:Y:S02]  /*0ba0*/  LEA.HI R3, R0.reuse, R13.reuse, RZ, 0x7 ;  /* 0x0000000d00037211 */ /* 0x0c0fe400078f38ff */
[CC--:B------:R-:W-:Y:S02]  /*0bb0*/  LEA.HI R5, R0.reuse, R13.reuse, RZ, 0x5 ;  /* 0x0000000d00057211 */ /* 0x0c0fe400078f28ff */
[----:B------:R-:W-:Y:S01]  /*0bc0*/  LOP3.LUT R4, R3, 0xffffff80, RZ, 0xc0, !PT ;  /* 0xffffff8003047812 */ /* 0x000fe200078ec0ff */
[----:B------:R-:W-:Y:S01]  /*0bd0*/  UIADD3 UR4, UR4, 0x16400, URZ ;  /* 0x0001640004047890 */ /* 0x000fe2000fffe03f */
[----:B------:R-:W-:Y:S01]  /*0be0*/  SHF.R.S32.HI R14, RZ, 0x7, R3 ;  /* 0x00000007ff0e7819 */ /* 0x000fe20000011403 */
[----:B------:R-:W-:Y:S01]  /*0bf0*/  IMAD.SHL.U32 R6, R5, 0x20, RZ ;  /* 0x0000002005067824 */ /* 0x000fe200078e00ff */
[CC--:B------:R-:W-:Y:S01]  /*0c00*/  LEA.HI R12, R0.reuse, R13.reuse, RZ, 0x2 ;  /* 0x0000000d000c7211 */ /* 0x0c0fe200078f10ff */
[----:B------:R-:W-:Y:S01]  /*0c10*/  IMAD.IADD R15, R13, 0x1, -R4 ;  /* 0x000000010d0f7824 */ /* 0x000fe200078e0a04 */
[----:B------:R-:W-:-:S02]  /*0c20*/  LEA.HI R4, R0, R13, RZ, 0x4 ;  /* 0x0000000d00047211 */ /* 0x000fc400078f20ff */
[----:B------:R-:W-:Y:S02]  /*0c30*/  LEA.HI R3, R3, R14, RZ, 0x1 ;  /* 0x0000000e03037211 */ /* 0x000fe400078f08ff */
[----:B------:R-:W-:Y:S02]  /*0c40*/  SHF.R.S32.HI R8, RZ, 0x1f, R15 ;  /* 0x0000001fff087819 */ /* 0x000fe4000001140f */
[----:B------:R-:W-:Y:S02]  /*0c50*/  SHF.R.S32.HI R7, RZ, 0x4, R4 ;  /* 0x00000004ff077819 */ /* 0x000fe40000011404 */
[----:B------:R-:W-:Y:S02]  /*0c60*/  LEA.HI R9, R8, R15, RZ, 0x2 ;  /* 0x0000000f08097211 */ /* 0x000fe400078f10ff */
[----:B------:R-:W-:Y:S02]  /*0c70*/  LOP3.LUT R5, R4, 0x3fffff0, RZ, 0xc0, !PT ;  /* 0x03fffff004057812 */ /* 0x000fe400078ec0ff */
[----:B------:R-:W-:-:S02]  /*0c80*/  SHF.R.S32.HI R10, RZ, 0x2, R9 ;  /* 0x00000002ff0a7819 */ /* 0x000fc40000011409 */
[----:B------:R-:W-:Y:S01]  /*0c90*/  SHF.R.S32.HI R11, RZ, 0x1f, R9 ;  /* 0x0000001fff0b7819 */ /* 0x000fe20000011409 */
[----:B------:R-:W-:Y:S01]  /*0ca0*/  IMAD.IADD R5, R13, 0x1, -R5 ;  /* 0x000000010d057824 */ /* 0x000fe200078e0a05 */
[----:B------:R-:W-:Y:S02]  /*0cb0*/  LEA.HI R4, R4, R7, RZ, 0x1 ;  /* 0x0000000704047211 */ /* 0x000fe400078f08ff */
[----:B------:R-:W-:Y:S02]  /*0cc0*/  LEA.HI R11, R11, R10, RZ, 0x3 ;  /* 0x0000000a0b0b7211 */ /* 0x000fe400078f18ff */
[----:B------:R-:W-:Y:S02]  /*0cd0*/  LEA.HI R8, R8, R15, RZ, 0x5 ;  /* 0x0000000f08087211 */ /* 0x000fe400078f28ff */
[----:B------:R-:W-:Y:S02]  /*0ce0*/  LOP3.LUT R11, R11, 0xfffffff8, RZ, 0xc0, !PT ;  /* 0xfffffff80b0b7812 */ /* 0x000fe400078ec0ff */
[----:B------:R-:W-:-:S02]  /*0cf0*/  LOP3.LUT R6, R6, 0xfffffc00, RZ, 0xc0, !PT ;  /* 0xfffffc0006067812 */ /* 0x000fc400078ec0ff */
[----:B------:R-:W-:Y:S01]  /*0d00*/  LOP3.LUT R4, R4, 0x1ffffffe, RZ, 0xc0, !PT ;  /* 0x1ffffffe04047812 */ /* 0x000fe200078ec0ff */
[----:B------:R-:W-:Y:S01]  /*0d10*/  IMAD.IADD R11, R10, 0x1, -R11 ;  /* 0x000000010a0b7824 */ /* 0x000fe200078e0a0b */
[----:B------:R-:W-:Y:S01]  /*0d20*/  LOP3.LUT R9, R9, 0x7ffffffc, RZ, 0xc0, !PT ;  /* 0x7ffffffc09097812 */ /* 0x000fe200078ec0ff */
[----:B------:R-:W-:Y:S01]  /*0d30*/  IMAD R5, R5, 0x40, R6 ;  /* 0x0000004005057824 */ /* 0x000fe200078e0206 */
[----:B------:R-:W-:Y:S01]  /*0d40*/  SHF.R.S32.HI R8, RZ, 0x5, R8 ;  /* 0x00000005ff087819 */ /* 0x000fe20000011408 */
[----:B------:R-:W-:Y:S01]  /*0d50*/  IMAD.IADD R4, R7, 0x1, -R4 ;  /* 0x0000000107047824 */ /* 0x000fe200078e0a04 */
[----:B------:R-:W-:Y:S01]  /*0d60*/  LOP3.LUT R3, R3, 0x3fffffe, RZ, 0xc0, !PT ;  /* 0x03fffffe03037812 */ /* 0x000fe200078ec0ff */
[----:B------:R-:W-:Y:S01]  /*0d70*/  IMAD.MOV.U32 R10, RZ, RZ, -0x2 ;  /* 0xfffffffeff0a7424 */ /* 0x000fe200078e00ff */
[----:B------:R-:W-:Y:S01]  /*0d80*/  LOP3.LUT R12, R12, 0xfffffffc, RZ, 0xc0, !PT ;  /* 0xfffffffc0c0c7812 */ /* 0x000fe200078ec0ff */
[----:B------:R-:W-:Y:S02]  /*0d90*/  IMAD.IADD R9, R15, 0x1, -R9 ;  /* 0x000000010f097824 */ /* 0x000fe400078e0a09 */
[----:B------:R-:W-:-:S02]  /*0da0*/  IMAD R8, R8, 0x10, R11 ;  /* 0x0000001008087824 */ /* 0x000fc400078e020b */
[----:B------:R-:W-:Y:S02]  /*0db0*/  IMAD.IADD R3, R14, 0x1, -R3 ;  /* 0x000000010e037824 */ /* 0x000fe400078e0a03 */
[----:B------:R-:W-:Y:S02]  /*0dc0*/  IMAD R5, R4, 0x8, R5 ;  /* 0x0000000804057824 */ /* 0x000fe400078e0205 */
[----:B------:R-:W-:Y:S02]  /*0dd0*/  IMAD R4, R9, R10, 0xb0 ;  /* 0x000000b009047424 */ /* 0x000fe400078e020a */
[----:B------:R-:W-:Y:S01]  /*0de0*/  IMAD R14, R3, 0x40, R8 ;  /* 0x00000040030e7824 */ /* 0x000fe200078e0208 */
[CC--:B------:R-:W-:Y:S01]  /*0df0*/  LEA.HI R3, R0.reuse, R13.reuse, RZ, 0x6 ;  /* 0x0000000d00037211 */ /* 0x0c0fe200078f30ff */
[----:B------:R-:W-:Y:S01]  /*0e00*/  STL [R1+0x8c], R5 ;  /* 0x00008c0501007387 */ /* 0x000fe20000100800 */
[----:B------:R-:W-:Y:S01]  /*0e10*/  LEA.HI R0, R0, R13, RZ, 0x3 ;  /* 0x0000000d00007211 */ /* 0x000fe200078f18ff */
[----:B------:R-:W-:-:S02]  /*0e20*/  IMAD.IADD R12, R13, 0x1, -R12 ;  /* 0x000000010d0c7824 */ /* 0x000fc400078e0a0c */
[----:B------:R0:W-:Y:S01]  /*0e30*/  STL [R1+0x84], R4 ;  /* 0x0000840401007387 */ /* 0x0001e20000100800 */
[----:B------:R-:W-:Y:S02]  /*0e40*/  SHF.R.S32.HI R22, RZ, 0x3, R0 ;  /* 0x00000003ff167819 */ /* 0x000fe40000011400 */
[----:B------:R-:W-:Y:S01]  /*0e50*/  LEA.HI R6, R12, R12, RZ, 0x1 ;  /* 0x0000000c0c067211 */ /* 0x000fe200078f08ff */
[----:B------:R-:W-:Y:S02]  /*0e60*/  STL [R1+0x80], R14 ;  /* 0x0000800e01007387 */ /* 0x000fe40000100800 */
[----:B------:R-:W-:Y:S01]  /*0e70*/  VIADD R27, R22, 0x20 ;  /* 0x00000020161b7836 */ /* 0x000fe20000000000 */
[----:B------:R-:W-:Y:S01]  /*0e80*/  LOP3.LUT R7, R6, 0x1ffffffe, RZ, 0xc0, !PT ;  /* 0x1ffffffe06077812 */ /* 0x000fe200078ec0ff */
[----:B------:R-:W-:Y:S01]  /*0e90*/  VIADD R26, R22, 0x40 ;  /* 0x00000040161a7836 */ /* 0x000fe20000000000 */
[----:B------:R-:W-:Y:S01]  /*0ea0*/  STL [R1+0x60], RZ ;  /* 0x000060ff01007387 */ /* 0x000fe20000100800 */
[----:B0-----:R-:W-:-:S02]  /*0eb0*/  IMAD.U32 R4, RZ, RZ, UR5 ;  /* 0x00000005ff047e24 */ /* 0x001fc4000f8e00ff */
[----:B------:R-:W-:Y:S01]  /*0ec0*/  IMAD.SHL.U32 R4, R3, 0x8, RZ ;  /* 0x0000000803047824 */ /* 0x000fe200078e00ff */
[----:B------:R-:W-:Y:S01]  /*0ed0*/  LOP3.LUT R3, R0, 0xfffffff8, RZ, 0xc0, !PT ;  /* 0xfffffff800037812 */ /* 0x000fe200078ec0ff */
[C---:B------:R-:W-:Y:S01]  /*0ee0*/  IMAD.SHL.U32 R0, R22.reuse, 0x40, RZ ;  /* 0x0000004016007824 */ /* 0x040fe200078e00ff */
[----:B------:R-:W-:Y:S01]  /*0ef0*/  SHF.R.S32.HI R6, RZ, 0x1f, R26 ;  /* 0x0000001fff067819 */ /* 0x000fe2000001141a */
[----:B------:R-:W-:Y:S01]  /*0f00*/  VIADD R25, R22, 0x60 ;  /* 0x0000006016197836 */ /* 0x000fe20000000000 */
[----:B------:R-:W-:Y:S01]  /*0f10*/  LOP3.LUT R15, R4, 0xfffffe00, RZ, 0xc0, !PT ;  /* 0xfffffe00040f7812 */ /* 0x000fe200078ec0ff */
[----:B------:R-:W-:Y:S01]  /*0f20*/  IMAD.IADD R18, R13, 0x1, -R3 ;  /* 0x000000010d127824 */ /* 0x000fe200078e0a03 */
[----:B------:R-:W-:Y:S01]  /*0f30*/  SHF.R.S32.HI R4, RZ, 0x1f, R27 ;  /* 0x0000001fff047819 */ /* 0x000fe2000001141b */
[----:B------:R-:W-:Y:S01]  /*0f40*/  IMAD.U32 R3, RZ, RZ, UR4 ;  /* 0x00000004ff037e24 */ /* 0x000fe2000f8e00ff */
[----:B------:R-:W-:Y:S01]  /*0f50*/  SHF.R.S32.HI R9, RZ, 0x1f, R25 ;  /* 0x0000001fff097819 */ /* 0x000fe20000011419 */
[----:B------:R-:W-:Y:S01]  /*0f60*/  VIADD R24, R22, 0x80 ;  /* 0x0000008016187836 */ /* 0x000fe20000000000 */
[----:B------:R-:W-:Y:S01]  /*0f70*/  LEA.HI R4, R4, R27, RZ, 0x3 ;  /* 0x0000001b04047211 */ /* 0x000fe200078f18ff */
[----:B------:R-:W-:Y:S01]  /*0f80*/  VIADD R21, R22, 0xa0 ;  /* 0x000000a016157836 */ /* 0x000fe20000000000 */
[----:B------:R0:W-:Y:S01]  /*0f90*/  STL [R1+0x6c], R3 ;  /* 0x00006c0301007387 */ /* 0x0001e20000100800 */
[----:B------:R-:W-:Y:S01]  /*0fa0*/  IMAD.SHL.U32 R16, R18, 0x8, RZ ;  /* 0x0000000812107824 */ /* 0x000fe200078e00ff */
[----:B------:R-:W-:Y:S01]  /*0fb0*/  SHF.R.S32.HI R11, RZ, 0x1f, R24 ;  /* 0x0000001fff0b7819 */ /* 0x000fe20000011418 */
[----:B------:R-:W-:Y:S01]  /*0fc0*/  IMAD.SHL.U32 R5, R26, 0x40, RZ ;  /* 0x000000401a057824 */ /* 0x000fe200078e00ff */
[----:B------:R-:W-:Y:S01]  /*0fd0*/  SHF.R.S32.HI R13, RZ, 0x1f, R21 ;  /* 0x0000001fff0d7819 */ /* 0x000fe20000011415 */
[----:B------:R-:W-:Y:S01]  /*0fe0*/  IMAD.SHL.U32 R8, R25, 0x40, RZ ;  /* 0x0000004019087824 */ /* 0x000fe200078e00ff */
[----:B------:R-:W-:Y:S01]  /*0ff0*/  LEA.HI R6, R6, R26, RZ, 0x3 ;  /* 0x0000001a06067211 */ /* 0x000fe200078f18ff */
[----:B------:R-:W-:Y:S01]  /*1000*/  IMAD.SHL.U32 R18, R18, 0x4, RZ ;  /* 0x0000000412127824 */ /* 0x000fe200078e00ff */
[----:B------:R-:W-:Y:S01]  /*1010*/  LEA.HI R9, R9, R25, RZ, 0x3 ;  /* 0x0000001909097211 */ /* 0x000fe200078f18ff */
[----:B------:R-:W-:Y:S01]  /*1020*/  IMAD.IADD R7, R12, 0x1, -R7 ;  /* 0x000000010c077824 */ /* 0x000fe200078e0a07 */
[----:B0-----:R-:W-:Y:S01]  /*1030*/  SHF.R.S32.HI R3, RZ, 0x1f, R22 ;  /* 0x0000001fff037819 */ /* 0x001fe20000011416 */
[----:B------:R-:W-:Y:S01]  /*1040*/  IMAD.SHL.U32 R10, R24, 0x40, RZ ;  /* 0x00000040180a7824 */ /* 0x000fe200078e00ff */
[----:B------:R-:W-:Y:S01]  /*1050*/  LOP3.LUT R3, R0, 0x1c0, RZ, 0xc0, !PT ;  /* 0x000001c000037812 */ /* 0x000fe200078ec0ff */
[----:B------:R-:W-:Y:S01]  /*1060*/  IMAD.SHL.U32 R0, R27, 0x40, RZ ;  /* 0x000000401b007824 */ /* 0x000fe200078e00ff */
[----:B------:R-:W-:Y:S01]  /*1070*/  LEA.HI R11, R11, R24, RZ, 0x3 ;  /* 0x000000180b0b7211 */ /* 0x000fe200078f18ff */
[----:B------:R-:W-:Y:S01]  /*1080*/  IMAD.SHL.U32 R4, R4, 0x40, RZ ;  /* 0x0000004004047824 */ /* 0x000fe200078e00ff */
[----:B------:R-:W-:Y:S01]  /*1090*/  SHF.R.U32.HI R20, RZ, 0x3, R3 ;  /* 0x00000003ff147819 */ /* 0x000fe20000011603 */
[----:B------:R-:W-:Y:S01]  /*10a0*/  IMAD.SHL.U32 R12, R21, 0x40, RZ ;  /* 0x00000040150c7824 */ /* 0x000fe200078e00ff */
[----:B------:R-:W-:Y:S01]  /*10b0*/  LOP3.LUT R3, R3, 0x38, R16, 0xf8, !PT ;  /* 0x0000003803037812 */ /* 0x000fe200078ef810 */
[----:B------:R-:W-:Y:S01]  /*10c0*/  IMAD.SHL.U32 R6, R6, 0x40, RZ ;  /* 0x0000004006067824 */ /* 0x000fe200078e00ff */
[----:B------:R-:W-:Y:S01]  /*10d0*/  LEA.HI R13, R13, R21, RZ, 0x3 ;  /* 0x000000150d0d7211 */ /* 0x000fe200078f18ff */
[----:B------:R-:W-:Y:S01]  /*10e0*/  VIADD R220, R18, 0x20 ;  /* 0x0000002012dc7836 */ /* 0x000fe20000000000 */
[----:B------:R-:W-:Y:S01]  /*10f0*/  LOP3.LUT R0, R0, 0x1c0, RZ, 0xc0, !PT ;  /* 0x000001c000007812 */ /* 0x000fe200078ec0ff */
[----:B------:R-:W-:Y:S01]  /*1100*/  IMAD.SHL.U32 R9, R9, 0x40, RZ ;  /* 0x0000004009097824 */ /* 0x000fe200078e00ff */
[----:B------:R-:W-:Y:S01]  /*1110*/  LOP3.LUT R3, R15, R3, R20, 0xf6, !PT ;  /* 0x000000030f037212 */ /* 0x000fe200078ef614 */
[----:B------:R-:W-:Y:S01]  /*1120*/  IMAD.SHL.U32 R11, R11, 0x40, RZ ;  /* 0x000000400b0b7824 */ /* 0x000fe200078e00ff */
[----:B------:R-:W-:Y:S01]  /*1130*/  LOP3.LUT R5, R5, 0x1c0, RZ, 0xc0, !PT ;  /* 0x000001c005057812 */ /* 0x000fe200078ec0ff */
[----:B------:R-:W-:Y:S01]  /*1140*/  IMAD.SHL.U32 R13, R13, 0x40, RZ ;  /* 0x000000400d0d7824 */ /* 0x000fe200078e00ff */
[----:B------:R-:W-:Y:S01]  /*1150*/  LOP3.LUT R8, R8, 0x1c0, RZ, 0xc0, !PT ;  /* 0x000001c008087812 */ /* 0x000fe200078ec0ff */
[----:B------:R0:W-:Y:S01]  /*1160*/  STL [R1+0x30], R3 ;  /* 0x0000300301007387 */ /* 0x0001e20000100800 */
[----:B------:R-:W-:Y:S01]  /*1170*/  SHF.R.U32.HI R20, RZ, 0x3, R0 ;  /* 0x00000003ff147819 */ /* 0x000fe20000011600 */
[----:B------:R-:W-:Y:S01]  /*1180*/  VIADD R221, R16, 0x40 ;  /* 0x0000004010dd7836 */ /* 0x000fe20000000000 */
[----:B------:R-:W-:-:S02]  /*1190*/  LOP3.LUT R21, R10, 0x1c0, RZ, 0xc0, !PT ;  /* 0x000001c00a157812 */ /* 0x000fc400078ec0ff */
[--C-:B------:R-:W-:Y:S02]  /*11a0*/  LOP3.LUT R0, R0, 0x38, R16.reuse, 0xf8, !PT ;  /* 0x0000003800007812 */ /* 0x100fe400078ef810 */
[----:B------:R-:W-:Y:S02]  /*11b0*/  LOP3.LUT R4, R4, 0xfffffe00, RZ, 0xc0, !PT ;  /* 0xfffffe0004047812 */ /* 0x000fe400078ec0ff */
[----:B------:R-:W-:Y:S02]  /*11c0*/  LOP3.LUT R10, R12, 0x1c0, RZ, 0xc0, !PT ;  /* 0x000001c00c0a7812 */ /* 0x000fe400078ec0ff */
[----:B------:R-:W-:Y:S01]  /*11d0*/  LOP3.LUT R6, R6, 0xfffffe00, RZ, 0xc0, !PT ;  /* 0xfffffe0006067812 */ /* 0x000fe200078ec0ff */
[----:B------:R-:W-:Y:S01]  /*11e0*/  STL [R1+0x3c], R4 ;  /* 0x00003c0401007387 */ /* 0x000fe20000100800 */
[----:B------:R-:W-:Y:S02]  /*11f0*/  SHF.R.U32.HI R12, RZ, 0x3, R5 ;  /* 0x00000003ff0c7819 */ /* 0x000fe40000011605 */
[----:B0-----:R-:W-:Y:S01]  /*1200*/  LOP3.LUT R3, R5, 0x38, R16, 0xf8, !PT ;  /* 0x0000003805037812 */ /* 0x001fe200078ef810 */
[----:B------:R0:W-:Y:S01]  /*1210*/  STL [R1+0x38], R6 ;  /* 0x0000380601007387 */ /* 0x0001e20000100800 */
[----:B------:R-:W-:-:S02]  /*1220*/  SHF.R.U32.HI R10, RZ, 0x3, R8 ;  /* 0x00000003ff0a7819 */ /* 0x000fc40000011608 */
[----:B------:R-:W-:Y:S02]  /*1230*/  LOP3.LUT R5, R8, 0x38, R16, 0xf8, !PT ;  /* 0x0000003808057812 */ /* 0x000fe400078ef810 */
[----:B------:R-:W-:Y:S02]  /*1240*/  SHF.R.S32.HI R15, RZ, 0x1f, R220 ;  /* 0x0000001fff0f7819 */ /* 0x000fe400000114dc */
[----:B------:R-:W-:Y:S02]  /*1250*/  LOP3.LUT R8, R9, 0xfffffe00, RZ, 0xc0, !PT ;  /* 0xfffffe0009087812 */ /* 0x000fe400078ec0ff */
[----:B------:R-:W-:Y:S02]  /*1260*/  LOP3.LUT R11, R11, 0xfffffe00, RZ, 0xc0, !PT ;  /* 0xfffffe000b0b7812 */ /* 0x000fe400078ec0ff */
[----:B------:R-:W-:Y:S02]  /*1270*/  LOP3.LUT R0, R4, R0, R20, 0xf6, !PT ;  /* 0x0000000004007212 */ /* 0x000fe400078ef614 */
[----:B------:R-:W-:Y:S01]  /*1280*/  LOP3.LUT R9, R13, 0xfffffe00, RZ, 0xc0, !PT ;  /* 0xfffffe000d097812 */ /* 0x000fe200078ec0ff */
[----:B------:R-:W-:Y:S01]  /*1290*/  STL [R1+0x4c], R11 ;  /* 0x00004c0b01007387 */ /* 0x000fe20000100800 */
[----:B------:R-:W-:-:S02]  /*12a0*/  LOP3.LUT R3, R6, R3, R12, 0xf6, !PT ;  /* 0x0000000306037212 */ /* 0x000fc400078ef60c */
[----:B0-----:R-:W-:Y:S01]  /*12b0*/  SHF.L.U64.HI R6, R220, 0x1, R15 ;  /* 0x00000001dc067819 */ /* 0x001fe2000001020f */
[----:B------:R-:W-:Y:S01]  /*12c0*/  STL [R1+0x48], R9 ;  /* 0x0000480901007387 */ /* 0x000fe20000100800 */
[----:B------:R-:W-:Y:S02]  /*12d0*/  LEA R0, R0, UR4, 0x1 ;  /* 0x0000000400007c11 */ /* 0x000fe4000f8e08ff */
[----:B------:R-:W-:Y:S01]  /*12e0*/  LOP3.LUT R5, R8, R5, R10, 0xf6, !PT ;  /* 0x0000000508057212 */ /* 0x000fe200078ef60a */
[----:B------:R-:W-:Y:S01]  /*12f0*/  STL [R1+0x34], R8 ;  /* 0x0000340801007387 */ /* 0x000fe20000100800 */
[----:B------:R-:W-:Y:S02]  /*1300*/  LEA R4, R3, UR4, 0x1 ;  /* 0x0000000403047c11 */ /* 0x000fe4000f8e08ff */
[----:B------:R-:W-:Y:S01]  /*1310*/  LEA R3, R5, UR4, 0x1 ;  /* 0x0000000405037c11 */ /* 0x000fe2000f8e08ff */
[----:B------:R-:W-:Y:S01]  /*1320*/  STL [R1+0x70], R6 ;  /* 0x0000700601007387 */ /* 0x000fe20000100800 */
[----:B------:R-:W-:-:S02]  /*1330*/  SHF.R.S32.HI R17, RZ, 0x1f, R16 ;  /* 0x0000001fff117819 */ /* 0x000fc40000011410 */
[----:B------:R-:W-:Y:S01]  /*1340*/  SHF.R.S32.HI R19, RZ, 0x1f, R18 ;  /* 0x0000001fff137819 */ /* 0x000fe20000011412 */
[----:B------:R0:W-:Y:S04]  /*1350*/  STL [R1+0x7c], R0 ;  /* 0x00007c0001007387 */ /* 0x0001e80000100800 */
[----:B------:R1:W-:Y:S01]  /*1360*/  STL [R1+0x78], R4 ;  /* 0x0000780401007387 */ /* 0x0003e20000100800 */
[----:B0-----:R-:W-:-:S05]  /*1370*/  IMAD R0, R7, 0x8, R14 ;  /* 0x0000000807007824 */ /* 0x001fca00078e020e */
[----:B------:R1:W-:Y:S04]  /*1380*/  STL [R1+0x88], R0 ;  /* 0x0000880001007387 */ /* 0x0003e80000100800 */
[----:B------:R1:W-:Y:S02]  /*1390*/  STL [R1+0x74], R3 ;  /* 0x0000740301007387 */ /* 0x0003e40000100800 */
.L_x_7508:
        /* <DEDUP_REMOVED lines=9> */
[----:B------:R-:W-:Y:S01]  /*1430*/  ULDC.64 UR10, c[0x0][0x208] ;  /* 0x00008200000a7ab9 */ /* 0x000fe20000000a00 */
[----:B------:R-:W-:Y:S01]  /*1440*/  ISETP.NE.U32.AND P0, PT, RZ, UR6, PT ;  /* 0x00000006ff007c0c */ /* 0x000fe2000bf05070 */
[----:B------:R-:W-:Y:S01]  /*1450*/  IMAD.MOV.U32 R31, RZ, RZ, RZ ;  /* 0x000000ffff1f7224 */ /* 0x000fe200078e00ff */
[----:B------:R-:W-:-:S02]  /*1460*/  ISETP.NE.AND.EX P1, PT, RZ, UR5, PT, P1 ;  /* 0x00000005ff007c0c */ /* 0x000fc4000bf25310 */
[----:B------:R-:W-:Y:S02]  /*1470*/  ISETP.NE.AND.EX P0, PT, RZ, UR7, PT, P0 ;  /* 0x00000007ff007c0c */ /* 0x000fe4000bf05300 */
[----:B--2---:R-:W-:Y:S01]  /*1480*/  SHF.R.S32.HI R3, RZ, 0x1f, R0 ;  /* 0x0000001fff037819 */ /* 0x004fe20000011400 */
[----:B------:R-:W-:-:S08]  /*1490*/  IMAD.SHL.U32 R32, R0, 0x4, RZ ;  /* 0x0000000400207824 */ /* 0x000fd000078e00ff */
[C---:B------:R-:W-:Y:S01]  /*14a0*/  @P1 LEA R6, P2, R0.reuse, UR4, 0x2 ;  /* 0x0000000400061c11 */ /* 0x040fe2000f8410ff */
[----:B------:R-:W-:Y:S01]  /*14b0*/  STL [R1+0x5c], R0 ;  /* 0x00005c0001007387 */ /* 0x000fe20000100800 */
[C-C-:B---3--:R-:W-:Y:S02]  /*14c0*/  SHF.L.U64.HI R28, R0.reuse, 0x2, R3.reuse ;  /* 0x00000002001c7819 */ /* 0x148fe40000010203 */
[----:B----4-:R-:W-:Y:S01]  /*14d0*/  @P1 LEA.HI.X R7, R0, UR5, R3, 0x2, P2 ;  /* 0x0000000500071c11 */ /* 0x010fe200090f1403 */
[----:B------:R-:W-:Y:S01]  /*14e0*/  ULDC UR4, c[0x0][0x288] ;  /* 0x0000a20000047ab9 */ /* 0x000fe20000000800 */
[----:B------:R-:W-:Y:S01]  /*14f0*/  ISETP.NE.U32.AND P2, PT, RZ, UR8, PT ;  /* 0x00000008ff007c0c */ /* 0x000fe2000bf45070 */
[----:B------:R-:W-:Y:S01]  /*1500*/  IMAD.U32 R160, RZ, RZ, UR4 ;  /* 0x00000004ffa07e24 */ /* 0x000fe2000f8e00ff */
[----:B------:R-:W-:Y:S01]  /*1510*/  ULDC.64 UR4, c[0x0][0x418] ;  /* 0x0001060000047ab9 */ /* 0x000fe20000000a00 */
[----:B------:R0:W-:Y:S01]  /*1520*/  STL [R1+0x68], R3 ;  /* 0x0000680301007387 */ /* 0x0001e20000100800 */
[----:B------:R-:W-:Y:S01]  /*1530*/  ISETP.NE.AND.EX P2, PT, RZ, UR9, PT, P2 ;  /* 0x00000009ff007c0c */ /* 0x000fe2000bf45320 */
[----:B------:R-:W-:Y:S01]  /*1540*/  UISETP.NE.U32.AND UP0, UPT, UR4, URZ, UPT ;  /* 0x0000003f0400728c */ /* 0x000fe2000bf05070 */
[----:B------:R-:W-:Y:S01]  /*1550*/  IADD3 R8, P3, R32, UR6, RZ ;  /* 0x0000000620087c10 */ /* 0x000fe2000ff7e0ff */
[----:B------:R1:W-:Y:S01]  /*1560*/  STL [R1+0x58], R32 ;  /* 0x0000582001007387 */ /* 0x0003e20000100800 */
[----:B------:R-:W-:Y:S01]  /*1570*/  ULDC UR4, c[0x0][0x424] ;  /* 0x0001090000047ab9 */ /* 0x000fe20000000800 */
[----:B------:R-:W-:Y:S01]  /*1580*/  UISETP.NE.AND.EX UP0, UPT, UR5, URZ, UPT, UP0 ;  /* 0x0000003f0500728c */ /* 0x000fe2000bf05300 */
[----:B------:R-:W-:-:S02]  /*1590*/  IADD3.X R9, R28, UR7, RZ, P3, !PT ;  /* 0x000000071c097c10 */ /* 0x000fc40009ffe4ff */
[----:B------:R-:W-:Y:S01]  /*15a0*/  ULDC UR5, c[0x0][0x2f0] ;  /* 0x0000bc0000057ab9 */ /* 0x000fe20000000800 */
[----:B0-----:R-:W-:Y:S01]  /*15b0*/  IMAD.MOV.U32 R3, RZ, RZ, RZ ;  /* 0x000000ffff037224 */ /* 0x001fe200078e00ff */
[----:B------:R-:W-:Y:S01]  /*15c0*/  USEL UR4, UR4, 0x1, UP0 ;  /* 0x0000000104047887 */ /* 0x000fe20008000000 */
[----:B------:R1:W5:Y:S04]  /*15d0*/  @P0 LDG.E R31, desc[UR10][R8.64] ;  /* 0x0000000a081f0981 */ /* 0x000368000c1e1900 */
[----:B------:R1:W5:Y:S01]  /*15e0*/  @P1 LDG.E R3, desc[UR10][R6.64] ;  /* 0x0000000a06031981 */ /* 0x000362000c1e1900 */
[----:B------:R-:W-:Y:S01]  /*15f0*/  @P2 IADD3 R4, P1, R32, UR8, RZ ;  /* 0x0000000820042c10 */ /* 0x000fe2000ff3e0ff */
[----:B------:R-:W-:-:S03]  /*1600*/  UIMAD UR4, UR4, UR5, URZ ;  /* 0x00000005040472a4 */ /* 0x000fc6000f8e023f */
[----:B------:R-:W-:Y:S01]  /*1610*/  @P2 IADD3.X R5, R28, UR9, RZ, P1, !PT ;  /* 0x000000091c052c10 */ /* 0x000fe20008ffe4ff */
[----:B------:R-:W-:Y:S02]  /*1620*/  ULDC UR5, c[0x0][0x348] ;  /* 0x0000d20000057ab9 */ /* 0x000fe40000000800 */
[----:B------:R-:W-:Y:S02]  /*1630*/  IMAD.U32 R25, RZ, RZ, UR5 ;  /* 0x00000005ff197e24 */ /* 0x000fe4000f8e00ff */
[----:B------:R1:W5:Y:S01]  /*1640*/  @P2 LDG.E R160, desc[UR10][R4.64] ;  /* 0x0000000a04a02981 */ /* 0x000362000c1e1900 */
[----:B------:R-:W-:Y:S02]  /*1650*/  IMAD.U32 R26, RZ, RZ, UR4 ;  /* 0x00000004ff1a7e24 */ /* 0x000fe4000f8e00ff */
[----:B------:R-:W-:Y:S01]  /*1660*/  IMAD.MOV.U32 R27, RZ, RZ, R0 ;  /* 0x000000ffff1b7224 */ /* 0x000fe200078e0000 */
[----:B------:R-:W-:Y:S06]  /*1670*/  @P2 BRA `(.L_x_7291) ;  /* 0x0000000000282947 */ /* 0x000fec0003800000 */
[----:B------:R-:W-:Y:S02]  /*1680*/  ULDC.64 UR4, c[0x0][0xa00] ;  /* 0x0002800000047ab9 */ /* 0x000fe40000000a00 */
[----:B------:R-:W-:-:S04]  /*1690*/  ISETP.NE.U32.AND P1, PT, RZ, UR4, PT ;  /* 0x00000004ff007c0c */ /* 0x000fc8000bf25070 */
[----:B------:R-:W-:-:S13]  /*16a0*/  ISETP.NE.AND.EX P1, PT, RZ, UR5, PT, P1 ;  /* 0x00000005ff007c0c */ /* 0x000fda000bf25310 */
[----:B------:R-:W-:Y:S05]  /*16b0*/  @!P1 BRA `(.L_x_7291) ;  /* 0x0000000000189947 */ /* 0x000fea0003800000 */
[----:B-1----:R-:W0:Y:S01]  /*16c0*/  LDC.64 R4, c[0x0][0xa00] ;  /* 0x00028000ff047b82 */ /* 0x002e220000000a00 */
[----:B------:R-:W-:Y:S01]  /*16d0*/  ULDC.64 UR4, c[0x0][0x208] ;  /* 0x0000820000047ab9 */ /* 0x000fe20000000a00 */
[----:B0-----:R-:W-:-:S05]  /*16e0*/  IMAD.WIDE R4, R27, 0x4, R4 ;  /* 0x000000041b047825 */ /* 0x001fca00078e0204 */
[----:B-----5:R-:W2:Y:S04]  /*16f0*/  LDG.E R160, desc[UR4][R4.64] ;  /* 0x0000000404a07981 */ /* 0x020ea8000c1e1900 */
[----:B------:R-:W2:Y:S02]  /*1700*/  LDG.E R7, desc[UR4][R4.64+0x4] ;  /* 0x0000040404077981 */ /* 0x000ea4000c1e1900 */
[----:B--2---:R-:W-:-:S07]  /*1710*/  IMAD.IADD R160, R7, 0x1, -R160 ;  /* 0x0000000107a07824 */ /* 0x004fce00078e0aa0 */
.L_x_7291:
[----:B------:R-:W-:Y:S01]  /*1720*/  ULDC.64 UR4, c[0x0][0xa20] ;  /* 0x0002880000047ab9 */ /* 0x000fe20000000a00 */
[----:B------:R0:W-:Y:S01]  /*1730*/  STL [R1+0x64], R29 ;  /* 0x0000641d01007387 */ /* 0x0001e20000100800 */
[----:B------:R-:W-:-:S03]  /*1740*/  ISETP.NE.U32.AND P1, PT, RZ, UR4, PT ;  /* 0x00000004ff007c0c */ /* 0x000fc6000bf25070 */
[----:B------:R0:W-:Y:S01]  /*1750*/  STL [R1+0x50], R30 ;  /* 0x0000501e01007387 */ /* 0x0001e20000100800 */
[----:B------:R-:W-:-:S13]  /*1760*/  ISETP.NE.AND.EX P1, PT, RZ, UR5, PT, P1 ;  /* 0x00000005ff007c0c */ /* 0x000fda000bf25310 */
[----:B0-----:R-:W-:Y:S05]  /*1770*/  @!P1 BRA `(.L_x_7292) ;  /* 0x0000000000149947 */ /* 0x001fea0003800000 */
[----:B-1----:R-:W-:Y:S01]  /*1780*/  IADD3 R4, P0, R32, UR4, RZ ;  /* 0x0000000420047c10 */ /* 0x002fe2000ff1e0ff */
[----:B------:R-:W-:-:S03]  /*1790*/  ULDC.64 UR6, c[0x0][0x208] ;  /* 0x0000820000067ab9 */ /* 0x000fc60000000a00 */
[----:B------:R-:W-:-:S05]  /*17a0*/  IADD3.X R5, R28, UR5, RZ, P0, !PT ;  /* 0x000000051c057c10 */ /* 0x000fca00087fe4ff */
[----:B------:R0:W5:Y:S01]  /*17b0*/  LDG.E R26, desc[UR6][R4.64] ;  /* 0x00000006041a7981 */ /* 0x000162000c1e1900 */
[----:B------:R-:W-:Y:S05]  /*17c0*/  BRA `(.L_x_7293) ;  /* 0x0000000000147947 */ /* 0x000fea0003800000 */
.L_x_7292:
[----:B------:R-:W-:Y:S05]  /*17d0*/  @!P0 BRA `(.L_x_7293) ;  /* 0x0000000000108947 */ /* 0x000fea0003800000 */
[----:B------:R-:W-:Y:S02]  /*17e0*/  ULDC.64 UR4, c[0x0][0x208] ;  /* 0x0000820000047ab9 */ /* 0x000fe40000000a00 */
[----:B-1----:R-:W2:Y:S04]  /*17f0*/  LDG.E R5, desc[UR4][R8.64] ;  /* 0x0000000408057981 */ /* 0x002ea8000c1e1900 */
[----:B------:R-:W2:Y:S02]  /*1800*/  LDG.E R26, desc[UR4][R8.64+0x4] ;  /* 0x00000404081a7981 */ /* 0x000ea4000c1e1900 */
[----:B--2---:R-:W-:-:S07]  /*1810*/  IMAD.IADD R26, R26, 0x1, -R5 ;  /* 0x000000011a1a7824 */ /* 0x004fce00078e0a05 */
.L_x_7293:
[----:B------:R-:W-:Y:S01]  /*1820*/  ULDC.64 UR4, c[0x0][0xa10] ;  /* 0x0002840000047ab9 */ /* 0x000fe20000000a00 */
[----:B------:R-:W-:Y:S01]  /*1830*/  ULDC.64 UR6, c[0x0][0x208] ;  /* 0x0000820000067ab9 */ /* 0x000fe20000000a00 */
[----:B------:R-:W-:-:S04]  /*1840*/  ISETP.NE.U32.AND P0, PT, RZ, UR4, PT ;  /* 0x00000004ff007c0c */ /* 0x000fc8000bf05070 */
[----:B------:R-:W-:Y:S01]  /*1850*/  ISETP.NE.AND.EX P0, PT, RZ, UR5, PT, P0 ;  /* 0x00000005ff007c0c */ /* 0x000fe2000bf05300 */
[----:B-1---5:R-:W-:Y:S01]  /*1860*/  IMAD.IADD R8, R26, 0x1, -R3 ;  /* 0x000000011a087824 */ /* 0x022fe200078e0a03 */
        /* <DEDUP_REMOVED lines=11> */
[----:B------:R-:W-:-:S05]  /*1920*/  @P1 IADD3.X R7, R28, UR5, RZ, P2, !PT ;  /* 0x000000051c071c10 */ /* 0x000fca00097fe4ff */
        /* <DEDUP_REMOVED lines=16> */
[----:B------:R-:W-:Y:S02]  /*1a30*/  @P0 LEA.HI.SX32 R24, R0, R3, 0x1b ;  /* 0x0000000300180211 */ /* 0x000fe400078fdaff */
[----:B------:R-:W-:Y:S02]  /*1a40*/  PLOP3.LUT P0, PT, PT, PT, PT, 0x80, 0x0 ;  /* 0x000000000000781c */ /* 0x000fe40003f0f070 */
        /* <DEDUP_REMOVED lines=22> */
.L_x_7296:
[----:B------:R-:W-:Y:S05]  /*1bb0*/  BSYNC B6 ;  /* 0x0000000000067941 */ /* 0x000fea0003800000 */
.L_x_7295:
        /* <DEDUP_REMOVED lines=20> */
.L_x_7298:
[----:B------:R-:W-:Y:S05]  /*1d00*/  BSYNC B6 ;  /* 0x0000000000067941 */ /* 0x000fea0003800000 */
.L_x_7297:
[----:B------:R-:W-:Y:S01]  /*1d10*/  ULDC.64 UR4, c[0x0][0x9f8] ;  /* 0x00027e0000047ab9 */ /* 0x000fe20000000a00 */
[----:B------:R-:W-:Y:S01]  /*1d20*/  ULDC.64 UR6, c[0x0][0x208] ;  /* 0x0000820000067ab9 */ /* 0x000fe20000000a00 */
[----:B------:R-:W-:Y:S01]  /*1d30*/  ISETP.NE.U32.AND P0, PT, RZ, UR4, PT ;  /* 0x00000004ff007c0c */ /* 0x000fe2000bf05070 */
[----:B------:R-:W2:Y:S01]  /*1d40*/  LDL.LU R9, [R1+0x4] ;  /* 0x0000040001097983 */ /* 0x000ea20000300800 */
[----:B------:R-:W0:Y:S02]  /*1d50*/  LDC.64 R42, c[0x0][0x300] ;  /* 0x0000c000ff2a7b82 */ /* 0x000e240000000a00 */
[----:B------:R-:W-:Y:S01]  /*1d60*/  ISETP.NE.AND.EX P0, PT, RZ, UR5, PT, P0 ;  /* 0x00000005ff007c0c */ /* 0x000fe2000bf05300 */
[----:B------:R-:W1:Y:S01]  /*1d70*/  S2R R20, SR_TID.X ;  /* 0x0000000000147919 */ /* 0x000e620000002100 */
[----:B------:R-:W-:Y:S01]  /*1d80*/  IMAD.IADD R119, R31, 0x1, R26 ;  /* 0x000000011f777824 */ /* 0x000fe200078e021a */
[----:B------:R-:W-:Y:S01]  /*1d90*/  SHF.R.S32.HI R8, RZ, 0x1f, R30 ;  /* 0x0000001fff087819 */ /* 0x000fe2000001141e */
[----:B------:R-:W3:Y:S02]  /*1da0*/  LDL R26, [R1+0x38] ;  /* 0x00003800011a7983 */ /* 0x000ee40000100800 */
[----:B------:R-:W4:Y:S02]  /*1db0*/  LDC R13, c[0x0][0x3f4] ;  /* 0x0000fd00ff0d7b82 */ /* 0x000f240000000800 */
[----:B------:R-:W3:Y:S05]  /*1dc0*/  LDL R21, [R1+0x34] ;  /* 0x0000340001157983 */ /* 0x000eea0000100800 */
[----:B------:R-:W-:Y:S01]  /*1dd0*/  @P0 IADD3 R4, P1, R32, UR4, RZ ;  /* 0x0000000420040c10 */ /* 0x000fe2000ff3e0ff */
[----:B------:R-:W2:Y:S03]  /*1de0*/  LDC.64 R108, c[0x0][0x3f8] ;  /* 0x0000fe00ff6c7b82 */ /* 0x000ea60000000a00 */
[----:B------:R-:W-:Y:S01]  /*1df0*/  @P0 IADD3.X R5, R28, UR5, RZ, P1, !PT ;  /* 0x000000051c050c10 */ /* 0x000fe20008ffe4ff */
[----:B------:R-:W-:-:S04]  /*1e00*/  ULDC.64 UR4, c[0x0][0x308] ;  /* 0x0000c20000047ab9 */ /* 0x000fc80000000a00 */
[----:B------:R4:W3:Y:S01]  /*1e10*/  @P0 LDG.E R27, desc[UR6][R4.64] ;  /* 0x00000006041b0981 */ /* 0x0008e2000c1e1900 */
[----:B------:R-:W-:Y:S01]  /*1e20*/  SHF.R.S32.HI R15, RZ, 0x1f, R119 ;  /* 0x0000001fff0f7819 */ /* 0x000fe20000011477 */
[----:B------:R-:W-:Y:S01]  /*1e30*/  ULDC.64 UR6, c[0x0][0xa08] ;  /* 0x0002820000067ab9 */ /* 0x000fe20000000a00 */
[----:B------:R-:W3:Y:S03]  /*1e40*/  LDC.64 R114, c[0x0][0x408] ;  /* 0x00010200ff727b82 */ /* 0x000ee60000000a00 */
[-C--:B0-----:R-:W-:Y:S01]  /*1e50*/  IMAD R0, R15, R42.reuse, RZ ;  /* 0x0000002a0f007224 */ /* 0x081fe200078e02ff */
[----:B------:R-:W-:Y:S01]  /*1e60*/  ISETP.NE.U32.AND P0, PT, RZ, UR6, PT ;  /* 0x00000006ff007c0c */ /* 0x000fe2000bf05070 */
[----:B------:R-:W-:-:S04]  /*1e70*/  IMAD.WIDE.U32 R6, R119, R42, RZ ;  /* 0x0000002a77067225 */ /* 0x000fc800078e00ff */
[----:B------:R-:W-:Y:S01]  /*1e80*/  IMAD R3, R119, R43, R0 ;  /* 0x0000002b77037224 */ /* 0x000fe200078e0200 */
[----:B-1----:R-:W-:Y:S02]  /*1e90*/  SHF.R.U32.HI R20, RZ, 0x7, R20 ;  /* 0x00000007ff147819 */ /* 0x002fe40000011614 */
[----:B----4-:R-:W-:Y:S01]  /*1ea0*/  ISETP.GE.AND P2, PT, R16, R13, PT ;  /* 0x0000000d1000720c */ /* 0x010fe20003f46270 */
[----:B------:R-:W-:Y:S01]  /*1eb0*/  IMAD.IADD R7, R7, 0x1, R3 ;  /* 0x0000000107077824 */ /* 0x000fe200078e0203 */
[----:B------:R-:W-:Y:S01]  /*1ec0*/  ISETP.NE.AND.EX P0, PT, RZ, UR7, PT, P0 ;  /* 0x00000007ff007c0c */ /* 0x000fe2000bf05300 */
[----:B------:R-:W-:Y:S01]  /*1ed0*/  IMAD R3, R8, UR4, RZ ;  /* 0x0000000408037c24 */ /* 0x000fe2000f8e02ff */
[----:B------:R-:W-:Y:S01]  /*1ee0*/  ISETP.NE.AND P6, PT, R20, 0x1, PT ;  /* 0x000000011400780c */ /* 0x000fe20003fc5270 */
[----:B------:R-:W-:-:S04]  /*1ef0*/  IMAD.WIDE.U32 R4, R30, UR4, R6 ;  /* 0x000000041e047c25 */ /* 0x000fc8000f8e0006 */
[----:B------:R-:W-:Y:S01]  /*1f00*/  IMAD R3, R30, UR5, R3 ;  /* 0x000000051e037c24 */ /* 0x000fe2000f8e0203 */
[----:B------:R-:W-:-:S03]  /*1f10*/  ULDC.64 UR4, c[0x0][0x310] ;  /* 0x0000c40000047ab9 */ /* 0x000fc60000000a00 */
[----:B------:R-:W-:Y:S01]  /*1f20*/  IMAD.IADD R5, R5, 0x1, R3 ;  /* 0x0000000105057824 */ /* 0x000fe200078e0203 */
[----:B------:R-:W-:Y:S02]  /*1f30*/  SHF.R.S32.HI R12, RZ, 0x1f, R22 ;  /* 0x0000001fff0c7819 */ /* 0x000fe40000011416 */
[----:B--2---:R-:W-:-:S04]  /*1f40*/  LOP3.LUT R9, R9, 0xfffffffe, RZ, 0xc0, !PT ;  /* 0xfffffffe09097812 */ /* 0x004fc800078ec0ff */
[----:B------:R-:W-:Y:S02]  /*1f50*/  @P2 LOP3.LUT R9, R9, 0x1, RZ, 0xfc, !PT ;  /* 0x0000000109092812 */ /* 0x000fe400078efcff */
[----:B---3--:R-:W-:-:S04]  /*1f60*/  SHF.R.S32.HI R0, RZ, 0x1f, R27 ;  /* 0x0000001fff007819 */ /* 0x008fc8000001141b */
[----:B------:R-:W-:Y:S02]  /*1f70*/  SEL R6, R0, RZ, !P0 ;  /* 0x000000ff00067207 */ /* 0x000fe40004000000 */
[----:B------:R-:W-:Y:S02]  /*1f80*/  SEL R103, R27, RZ, !P0 ;  /* 0x000000ff1b677207 */ /* 0x000fe40004000000 */
[----:B------:R-:W2:Y:S01]  /*1f90*/  LDL R27, [R1+0x3c] ;  /* 0x00003c00011b7983 */ /* 0x000ea20000100800 */
[----:B------:R-:W-:Y:S02]  /*1fa0*/  IMAD R0, R6, UR4, RZ ;  /* 0x0000000406007c24 */ /* 0x000fe4000f8e02ff */
[----:B------:R-:W-:-:S04]  /*1fb0*/  IMAD.WIDE.U32 R100, R103, UR4, R4 ;  /* 0x0000000467647c25 */ /* 0x000fc8000f8e0004 */
[----:B------:R-:W-:Y:S01]  /*1fc0*/  IMAD R11, R103, UR5, R0 ;  /* 0x00000005670b7c24 */ /* 0x000fe2000f8e0200 */
[----:B------:R-:W-:Y:S05]  /*1fd0*/  @!P6 WARPSYNC.ALL ;  /* 0x000000000000e948 */ /* 0x000fea0003800000 */
[----:B------:R-:W-:Y:S01]  /*1fe0*/  ULDC.64 UR4, c[0x0][0x330] ;  /* 0x0000cc0000047ab9 */ /* 0x000fe20000000a00 */
[----:B------:R0:W-:Y:S01]  /*1ff0*/  STL [R1+0x4], R9 ;  /* 0x0000040901007387 */ /* 0x0001e20000100800 */
[----:B------:R-:W-:-:S03]  /*2000*/  IMAD R3, R8, UR4, RZ ;  /* 0x0000000408037c24 */ /* 0x000fc6000f8e02ff */
[----:B------:R-:W3:Y:S04]  /*2010*/  LDL R8, [R1+0x4c] ;  /* 0x00004c0001087983 */ /* 0x000ee80000100800 */
[----:B------:R-:W4:Y:S01]  /*2020*/  LDL R14, [R1+0x48] ;  /* 0x00004800010e7983 */ /* 0x000f220000100800 */
[C---:B------:R-:W-:Y:S02]  /*2030*/  IMAD R3, R30.reuse, UR5, R3 ;  /* 0x000000051e037c24 */ /* 0x040fe4000f8e0203 */
[----:B------:R-:W-:Y:S01]  /*2040*/  IMAD.WIDE.U32 R4, R30, UR4, R16 ;  /* 0x000000041e047c25 */ /* 0x000fe2000f8e0010 */
[----:B------:R-:W-:-:S03]  /*2050*/  ULDC.64 UR4, c[0x0][0x338] ;  /* 0x0000ce0000047ab9 */ /* 0x000fc60000000a00 */
[----:B------:R-:W-:Y:S01]  /*2060*/  IMAD.IADD R5, R5, 0x1, R3 ;  /* 0x0000000105057824 */ /* 0x000fe200078e0203 */
[----:B------:R-:W-:Y:S01]  /*2070*/  SEL R3, R13, RZ, P2 ;  /* 0x000000ff0d037207 */ /* 0x000fe20001000000 */
[----:B------:R-:W-:Y:S02]  /*2080*/  IMAD R0, R12, R108, RZ ;  /* 0x0000006c0c007224 */ /* 0x000fe400078e02ff */
[C---:B------:R-:W-:Y:S02]  /*2090*/  VIADD R32, R22.reuse, 0x20 ;  /* 0x0000002016207836 */ /* 0x040fe40000000000 */
[----:B------:R-:W-:Y:S02]  /*20a0*/  IMAD R7, R22, R109, R0 ;  /* 0x0000006d16077224 */ /* 0x000fe400078e0200 */
[----:B------:R-:W-:Y:S02]  /*20b0*/  IMAD R0, R6, UR4, RZ ;  /* 0x0000000406007c24 */ /* 0x000fe4000f8e02ff */
[----:B------:R-:W-:-:S02]  /*20c0*/  IMAD.IADD R3, R16, 0x1, R3 ;  /* 0x0000000110037824 */ /* 0x000fc400078e0203 */
[----:B------:R-:W-:Y:S02]  /*20d0*/  IMAD R45, R103, UR5, R0 ;  /* 0x00000005672d7c24 */ /* 0x000fe4000f8e0200 */
[----:B------:R-:W-:Y:S01]  /*20e0*/  IMAD.SHL.U32 R32, R32, 0x40, RZ ;  /* 0x0000004020207824 */ /* 0x000fe200078e00ff */
[----:B------:R-:W-:-:S04]  /*20f0*/  SHF.R.S32.HI R0, RZ, 0x1f, R3 ;  /* 0x0000001fff007819 */ /* 0x000fc80000011403 */
[CC--:B------:R-:W-:Y:S02]  /*2100*/  LEA.HI R10, R0.reuse, R3.reuse, RZ, 0x3 ;  /* 0x00000003000a7211 */ /* 0x0c0fe400078f18ff */
[----:B------:R-:W-:Y:S02]  /*2110*/  LEA.HI R0, R0, R3, RZ, 0x6 ;  /* 0x0000000300007211 */ /* 0x000fe400078f30ff */
[----:B------:R-:W-:Y:S02]  /*2120*/  LOP3.LUT R32, R32, 0x1c0, RZ, 0xc0, !PT ;  /* 0x000001c020207812 */ /* 0x000fe400078ec0ff */
[----:B------:R-:W-:Y:S02]  /*2130*/  SHF.R.S32.HI R3, RZ, 0x6, R0 ;  /* 0x00000006ff037819 */ /* 0x000fe40000011400 */
[----:B------:R-:W-:Y:S02]  /*2140*/  LOP3.LUT R0, R32, 0x38, R10, 0xf8, !PT ;  /* 0x0000003820007812 */ /* 0x000fe400078ef80a */
[----:B------:R-:W1:Y:S01]  /*2150*/  S2R R32, SR_TID.X ;  /* 0x0000000000207919 */ /* 0x000e620000002100 */
[----:B0-----:R-:W-:-:S04]  /*2160*/  VIADD R9, R22, 0x40 ;  /* 0x0000004016097836 */ /* 0x001fc80000000000 */
[----:B------:R-:W-:Y:S02]  /*2170*/  IMAD.SHL.U32 R9, R9, 0x40, RZ ;  /* 0x0000004009097824 */ /* 0x000fe400078e00ff */
[----:B------:R-:W-:-:S04]  /*2180*/  IMAD.WIDE.U32 R102, R103, UR4, R4 ;  /* 0x0000000467667c25 */ /* 0x000fc8000f8e0004 */
[----:B------:R-:W-:Y:S01]  /*2190*/  VIADD R28, R22, 0x20 ;  /* 0x00000020161c7836 */ /* 0x000fe20000000000 */
[----:B------:R-:W-:Y:S01]  /*21a0*/  LOP3.LUT R9, R9, 0x1c0, RZ, 0xc0, !PT ;  /* 0x000001c009097812 */ /* 0x000fe200078ec0ff */
[-C--:B------:R-:W-:Y:S02]  /*21b0*/  IMAD R4, R12, R114.reuse, RZ ;  /* 0x000000720c047224 */ /* 0x080fe400078e02ff */
[----:B------:R-:W-:-:S04]  /*21c0*/  IMAD.WIDE.U32 R110, R22, R114, R18 ;  /* 0x00000072166e7225 */ /* 0x000fc800078e0012 */
[----:B------:R-:W-:Y:S01]  /*21d0*/  IMAD.WIDE.U32 R112, R22, R114, R16 ;  /* 0x0000007216707225 */ /* 0x000fe200078e0010 */
[----:B------:R-:W-:Y:S01]  /*21e0*/  SHF.L.U64.HI R117, R42, 0x5, R43 ;  /* 0x000000052a757819 */ /* 0x000fe2000001022b */
[----:B------:R-:W-:Y:S02]  /*21f0*/  ULDC UR4, c[0x0][0x2f4] ;  /* 0x0000bd0000047ab9 */ /* 0x000fe40000000800 */
[C---:B------:R-:W-:Y:S01]  /*2200*/  IMAD R5, R22.reuse, R115, R4 ;  /* 0x0000007316057224 */ /* 0x040fe200078e0204 */
[----:B------:R-:W-:Y:S01]  /*2210*/  LOP3.LUT R4, R9, 0x38, R10, 0xf8, !PT ;  /* 0x0000003809047812 */ /* 0x000fe200078ef80a */
[----:B------:R-:W-:Y:S02]  /*2220*/  IMAD R145, R3, 0x2c00, R26 ;  /* 0x00002c0003917824 */ /* 0x000fe400078e021a */
[C---:B------:R-:W-:Y:S02]  /*2230*/  VIADD R9, R22.reuse, 0x40 ;  /* 0x0000004016097836 */ /* 0x040fe40000000000 */
[----:B------:R-:W-:-:S02]  /*2240*/  VIADD R26, R22, 0x80 ;  /* 0x00000080161a7836 */ /* 0x000fc40000000000 */
[----:B------:R-:W-:Y:S02]  /*2250*/  IMAD.SHL.U32 R9, R9, 0x40, RZ ;  /* 0x0000004009097824 */ /* 0x000fe400078e00ff */
[----:B------:R-:W-:Y:S02]  /*2260*/  IMAD.SHL.U32 R26, R26, 0x40, RZ ;  /* 0x000000401a1a7824 */ /* 0x000fe400078e00ff */
[----:B------:R-:W-:Y:S01]  /*2270*/  IMAD.SHL.U32 R28, R28, 0x40, RZ ;  /* 0x000000401c1c7824 */ /* 0x000fe200078e00ff */
[----:B------:R-:W-:Y:S01]  /*2280*/  LOP3.LUT R9, R9, 0x1c0, RZ, 0xc0, !PT ;  /* 0x000001c009097812 */ /* 0x000fe200078ec0ff */
[----:B-1----:R-:W-:Y:S01]  /*2290*/  VIADD R32, R32, 0xffffff80 ;  /* 0xffffff8020207836 */ /* 0x002fe20000000000 */
[----:B------:R-:W-:Y:S02]  /*22a0*/  LOP3.LUT R26, R26, 0x1c0, RZ, 0xc0, !PT ;  /* 0x000001c01a1a7812 */ /* 0x000fe400078ec0ff */
[----:B------:R-:W-:Y:S02]  /*22b0*/  SHF.R.U32.HI R9, RZ, 0x3, R9 ;  /* 0x00000003ff097819 */ /* 0x000fe40000011609 */
[----:B------:R-:W-:-:S02]  /*22c0*/  SHF.R.U32.HI R165, RZ, 0x3, R26 ;  /* 0x00000003ffa57819 */ /* 0x000fc4000001161a */
[----:B------:R-:W-:Y:S02]  /*22d0*/  LOP3.LUT R6, R26, 0x38, R10, 0xf8, !PT ;  /* 0x000000381a067812 */ /* 0x000fe400078ef80a */
[----:B------:R-:W-:Y:S02]  /*22e0*/  LOP3.LUT R28, R28, 0x1c0, RZ, 0xc0, !PT ;  /* 0x000001c01c1c7812 */ /* 0x000fe400078ec0ff */
[----:B------:R-:W-:Y:S02]  /*22f0*/  SHF.R.S32.HI R26, RZ, 0x1f, R32 ;  /* 0x0000001fff1a7819 */ /* 0x000fe40000011420 */
[----:B------:R-:W-:Y:S02]  /*2300*/  LOP3.LUT R4, R4, R9, RZ, 0x3c, !PT ;  /* 0x0000000904047212 */ /* 0x000fe400078e3cff */
[----:B------:R-:W-:Y:S02]  /*2310*/  SHF.R.U32.HI R28, RZ, 0x3, R28 ;  /* 0x00000003ff1c7819 */ /* 0x000fe4000001161c */
[----:B------:R-:W-:Y:S01]  /*2320*/  LEA.HI R26, R26, R32, RZ, 0x6 ;  /* 0x000000201a1a7211 */ /* 0x000fe200078f30ff */
[----:B------:R-:W-:-:S02]  /*2330*/  IMAD.IADD R111, R111, 0x1, R5 ;  /* 0x000000016f6f7824 */ /* 0x000fc400078e0205 */
[----:B------:R-:W-:Y:S01]  /*2340*/  IMAD.IADD R113, R5, 0x1, R113 ;  /* 0x0000000105717824 */ /* 0x000fe200078e0271 */
[----:B------:R-:W-:Y:S01]  /*2350*/  LOP3.LUT R5, R0, R28, RZ, 0x3c, !PT ;  /* 0x0000001c00057212 */ /* 0x000fe200078e3cff */
[----:B------:R-:W-:Y:S01]  /*2360*/  IMAD.IADD R145, R145, 0x1, R4 ;  /* 0x0000000191917824 */ /* 0x000fe200078e0204 */
[----:B------:R-:W-:Y:S01]  /*2370*/  LOP3.LUT R0, R10, 0x38, RZ, 0xc0, !PT ;  /* 0x000000380a007812 */ /* 0x000fe200078ec0ff */
[----:B------:R-:W-:Y:S02]  /*2380*/  IMAD.SHL.U32 R26, R26, 0x8, RZ ;  /* 0x000000081a1a7824 */ /* 0x000fe400078e00ff */
[----:B------:R-:W-:-:S03]  /*2390*/  IMAD.SHL.U32 R28, R22, 0x40, RZ ;  /* 0x00000040161c7824 */ /* 0x000fc600078e00ff */
[----:B------:R-:W-:Y:S02]  /*23a0*/  LOP3.LUT R26, R26, 0xfffffe00, RZ, 0xc0, !PT ;  /* 0xfffffe001a1a7812 */ /* 0x000fe400078ec0ff */
[----:B------:R-:W-:Y:S02]  /*23b0*/  LOP3.LUT R0, R0, 0x1c0, R28, 0xf8, !PT ;  /* 0x000001c000007812 */ /* 0x000fe400078ef81c */
[----:B-----5:R-:W-:Y:S01]  /*23c0*/  SHF.R.S32.HI R9, RZ, 0x1f, R148 ;  /* 0x0000001fff097819 */ /* 0x020fe20000011494 */
[----:B------:R-:W-:Y:S02]  /*23d0*/  IMAD R147, R3, 0x2c00, R26 ;  /* 0x00002c0003937824 */ /* 0x000fe400078e021a */
[----:B------:R-:W-:Y:S01]  /*23e0*/  IMAD.SHL.U32 R116, R42, 0x20, RZ ;  /* 0x000000202a747824 */ /* 0x000fe200078e00ff */
[----:B------:R-:W-:-:S03]  /*23f0*/  IADD3 R118, P0, R22, R119, RZ ;  /* 0x0000007716767210 */ /* 0x000fc60007f1e0ff */
[----:B------:R-:W-:-:S03]  /*2400*/  IMAD.WIDE.U32 R158, R22, R42, R116 ;  /* 0x0000002a169e7225 */ /* 0x000fc600078e0074 */
[----:B------:R-:W-:Y:S01]  /*2410*/  IADD3 R126, P1, R116, R158, RZ ;  /* 0x0000009e747e7210 */ /* 0x000fe20007f3e0ff */
[----:B------:R-:W-:Y:S02]  /*2420*/  VIADD R30, R22, 0xa0 ;  /* 0x000000a0161e7836 */ /* 0x000fe40000000000 */
[----:B------:R-:W-:Y:S01]  /*2430*/  IMAD.X R119, R12, 0x1, R15, P0 ;  /* 0x000000010c777824 */ /* 0x000fe200000e060f */
[----:B------:R-:W-:Y:S01]  /*2440*/  IADD3 R128, P0, R126, R116, RZ ;  /* 0x000000747e807210 */ /* 0x000fe20007f1e0ff */
[----:B------:R-:W-:Y:S02]  /*2450*/  IMAD.SHL.U32 R30, R30, 0x40, RZ ;  /* 0x000000401e1e7824 */ /* 0x000fe400078e00ff */
[----:B------:R-:W-:-:S03]  /*2460*/  IMAD.WIDE.U32 R104, R22, R108, R18 ;  /* 0x0000006c16687225 */ /* 0x000fc600078e0012 */
[----:B------:R-:W-:Y:S01]  /*2470*/  LOP3.LUT R30, R30, 0x1c0, RZ, 0xc0, !PT ;  /* 0x000001c01e1e7812 */ /* 0x000fe200078ec0ff */
[----:B------:R-:W-:-:S04]  /*2480*/  IMAD.WIDE.U32 R106, R22, R108, R16 ;  /* 0x0000006c166a7225 */ /* 0x000fc800078e0010 */
[----:B------:R-:W-:Y:S01]  /*2490*/  IMAD.WIDE.U32 R120, R22, R42, R16 ;  /* 0x0000002a16787225 */ /* 0x000fe200078e0010 */
[----:B------:R-:W-:-:S03]  /*24a0*/  SHF.R.U32.HI R164, RZ, 0x3, R30 ;  /* 0x00000003ffa47819 */ /* 0x000fc6000001161e */
[----:B------:R-:W-:Y:S02]  /*24b0*/  IMAD.IADD R105, R105, 0x1, R7 ;  /* 0x0000000169697824 */ /* 0x000fe400078e0207 */
[----:B------:R-:W-:Y:S01]  /*24c0*/  IMAD.IADD R107, R7, 0x1, R107 ;  /* 0x00000001076b7824 */ /* 0x000fe200078e026b */
[----:B------:R-:W-:Y:S01]  /*24d0*/  LOP3.LUT R7, R30, 0x38, R10, 0xf8, !PT ;  /* 0x000000381e077812 */ /* 0x000fe200078ef80a */
[----:B------:R-:W-:Y:S01]  /*24e0*/  IMAD R144, R3, 0x2c00, R21 ;  /* 0x00002c0003907824 */ /* 0x000fe200078e0215 */
[----:B------:R-:W-:Y:S01]  /*24f0*/  LOP3.LUT R6, R6, R165, RZ, 0x3c, !PT ;  /* 0x000000a506067212 */ /* 0x000fe200078e3cff */
[----:B------:R-:W-:Y:S01]  /*2500*/  IMAD.SHL.U32 R122, R13, 0x2, RZ ;  /* 0x000000020d7a7824 */ /* 0x000fe200078e00ff */
[----:B------:R-:W-:Y:S01]  /*2510*/  LOP3.LUT R7, R7, R164, RZ, 0x3c, !PT ;  /* 0x000000a407077212 */ /* 0x000fe200078e3cff */
[C---:B------:R-:W-:Y:S01]  /*2520*/  IMAD.SHL.U32 R38, R108.reuse, 0x20, RZ ;  /* 0x000000206c267824 */ /* 0x040fe200078e00ff */
[C-C-:B------:R-:W-:Y:S01]  /*2530*/  SHF.L.U64.HI R41, R108.reuse, 0x5, R109.reuse ;  /* 0x000000056c297819 */ /* 0x140fe2000001026d */
[C---:B------:R-:W-:Y:S01]  /*2540*/  IMAD.SHL.U32 R37, R108.reuse, 0x40, RZ ;  /* 0x000000406c257824 */ /* 0x040fe200078e00ff */
[C-C-:B------:R-:W-:Y:S01]  /*2550*/  SHF.L.U64.HI R40, R108.reuse, 0x6, R109.reuse ;  /* 0x000000066c287819 */ /* 0x140fe2000001026d */
[C---:B------:R-:W-:Y:S01]  /*2560*/  IMAD.SHL.U32 R36, R108.reuse, 0x80, RZ ;  /* 0x000000806c247824 */ /* 0x040fe200078e00ff */
[----:B------:R-:W-:Y:S01]  /*2570*/  SHF.L.U64.HI R39, R108, 0x7, R109 ;  /* 0x000000076c277819 */ /* 0x000fe2000001026d */
[----:B------:R-:W-:Y:S01]  /*2580*/  IMAD.WIDE.U32 R104, R148, R108, R104 ;  /* 0x0000006c94687225 */ /* 0x000fe200078e0068 */
[----:B------:R-:W-:-:S02]  /*2590*/  SHF.L.U64.HI R35, R114, 0x5, R115 ;  /* 0x0000000572237819 */ /* 0x000fc40000010273 */
[----:B------:R-:W-:Y:S01]  /*25a0*/  SHF.L.U64.HI R34, R114, 0x6, R115 ;  /* 0x0000000672227819 */ /* 0x000fe20000010273 */
[----:B------:R-:W-:Y:S01]  /*25b0*/  IMAD.WIDE.U32 R106, R148, R108, R106 ;  /* 0x0000006c946a7225 */ /* 0x000fe200078e006a */
[----:B------:R-:W-:Y:S02]  /*25c0*/  SHF.L.U64.HI R33, R114, 0x7, R115 ;  /* 0x0000000772217819 */ /* 0x000fe40000010273 */
[----:B------:R-:W-:Y:S01]  /*25d0*/  IADD3 R13, P3, R100, 0x40, RZ ;  /* 0x00000040640d7810 */ /* 0x000fe20007f7e0ff */
[----:B------:R-:W-:Y:S02]  /*25e0*/  IMAD R135, R115, 0xb0, RZ ;  /* 0x000000b073877824 */ /* 0x000fe400078e02ff */
[C---:B------:R-:W-:Y:S02]  /*25f0*/  IMAD.SHL.U32 R32, R114.reuse, 0x20, RZ ;  /* 0x0000002072207824 */ /* 0x040fe400078e00ff */
[C---:B------:R-:W-:Y:S02]  /*2600*/  IMAD.SHL.U32 R31, R114.reuse, 0x40, RZ ;  /* 0x00000040721f7824 */ /* 0x040fe400078e00ff */
[----:B------:R-:W-:-:S02]  /*2610*/  IMAD.SHL.U32 R30, R114, 0x80, RZ ;  /* 0x00000080721e7824 */ /* 0x000fc400078e00ff */
[----:B------:R-:W-:-:S04]  /*2620*/  IMAD.WIDE.U32 R110, R148, R114, R110 ;  /* 0x00000072946e7225 */ /* 0x000fc800078e006e */
[----:B------:R-:W-:-:S04]  /*2630*/  IMAD.WIDE.U32 R112, R148, R114, R112 ;  /* 0x0000007294707225 */ /* 0x000fc800078e0070 */
[----:B------:R-:W-:Y:S01]  /*2640*/  VIADD R162, R20, 0x8 ;  /* 0x0000000814a27836 */ /* 0x000fe20000000000 */
[----:B------:R-:W-:Y:S01]  /*2650*/  LOP3.LUT R20, R10, 0xfffffff8, RZ, 0xc0, !PT ;  /* 0xfffffff80a147812 */ /* 0x000fe200078ec0ff */
[C---:B------:R-:W-:Y:S01]  /*2660*/  IMAD.WIDE.U32 R156, R42.reuse, 0xb0, RZ ;  /* 0x000000b02a9c7825 */ /* 0x040fe200078e00ff */
[C-C-:B------:R-:W-:Y:S02]  /*2670*/  SHF.L.U64.HI R141, R42.reuse, 0x6, R43.reuse ;  /* 0x000000062a8d7819 */ /* 0x140fe4000001022b */
[----:B------:R-:W-:Y:S01]  /*2680*/  SHF.L.U64.HI R132, R42, 0x7, R43 ;  /* 0x000000072a847819 */ /* 0x000fe2000001022b */
[----:B--2---:R-:W-:Y:S02]  /*2690*/  IMAD R146, R3, 0x2c00, R27 ;  /* 0x00002c0003927824 */ /* 0x004fe400078e021b */
[----:B------:R-:W-:-:S04]  /*26a0*/  VIADD R27, R22, 0x60 ;  /* 0x00000060161b7836 */ /* 0x000fc80000000000 */
[----:B------:R-:W-:-:S05]  /*26b0*/  IMAD.SHL.U32 R27, R27, 0x40, RZ ;  /* 0x000000401b1b7824 */ /* 0x000fca00078e00ff */
[----:B------:R-:W-:Y:S01]  /*26c0*/  LOP3.LUT R27, R27, 0x1c0, RZ, 0xc0, !PT ;  /* 0x000001c01b1b7812 */ /* 0x000fe200078ec0ff */
[----:B---3--:R-:W-:Y:S02]  /*26d0*/  IMAD R143, R3, 0x2c00, R8 ;  /* 0x00002c00038f7824 */ /* 0x008fe400078e0208 */
[C---:B------:R-:W-:Y:S01]  /*26e0*/  IMAD.SHL.U32 R8, R22.reuse, 0x40, RZ ;  /* 0x0000004016087824 */ /* 0x040fe200078e00ff */
[----:B------:R-:W-:Y:S01]  /*26f0*/  LOP3.LUT R4, R27, 0x38, R10, 0xf8, !PT ;  /* 0x000000381b047812 */ /* 0x000fe200078ef80a */
[----:B------:R-:W-:-:S03]  /*2700*/  VIADD R27, R22, 0x60 ;  /* 0x00000060161b7836 */ /* 0x000fc60000000000 */
[----:B------:R-:W-:Y:S01]  /*2710*/  LOP3.LUT R8, R8, 0x1c0, RZ, 0xc0, !PT ;  /* 0x000001c008087812 */ /* 0x000fe200078ec0ff */
[----:B------:R-:W-:-:S03]  /*2720*/  IMAD.SHL.U32 R27, R27, 0x40, RZ ;  /* 0x000000401b1b7824 */ /* 0x000fc600078e00ff */
[----:B------:R-:W-:Y:S02]  /*2730*/  SHF.R.U32.HI R8, RZ, 0x3, R8 ;  /* 0x00000003ff087819 */ /* 0x000fe40000011608 */
[----:B------:R-:W-:Y:S02]  /*2740*/  LOP3.LUT R27, R27, 0x1c0, RZ, 0xc0, !PT ;  /* 0x000001c01b1b7812 */ /* 0x000fe400078ec0ff */
[----:B------:R-:W-:Y:S02]  /*2750*/  LOP3.LUT R0, R0, R8, RZ, 0x3c, !PT ;  /* 0x0000000800007212 */ /* 0x000fe400078e3cff */
[----:B------:R-:W-:-:S03]  /*2760*/  SHF.R.U32.HI R27, RZ, 0x3, R27 ;  /* 0x00000003ff1b7819 */ /* 0x000fc6000001161b */
[----:B------:R-:W-:Y:S02]  /*2770*/  IMAD.IADD R147, R147, 0x1, R0 ;  /* 0x0000000193937824 */ /* 0x000fe400078e0200 */
[----:B------:R-:W-:Y:S02]  /*2780*/  IMAD R0, R9, R108, RZ ;  /* 0x0000006c09007224 */ /* 0x000fe400078e02ff */
[----:B------:R-:W-:Y:S01]  /*2790*/  IMAD.IADD R146, R146, 0x1, R5 ;  /* 0x0000000192927824 */ /* 0x000fe200078e0205 */
[----:B------:R-:W-:Y:S01]  /*27a0*/  LOP3.LUT R5, R4, R27, RZ, 0x3c, !PT ;  /* 0x0000001b04057212 */ /* 0x000fe200078e3cff */
[----:B------:R-:W-:Y:S02]  /*27b0*/  IMAD R27, R148, R109, R0 ;  /* 0x0000006d941b7224 */ /* 0x000fe400078e0200 */
[----:B------:R-:W-:-:S04]  /*27c0*/  IMAD R0, R12, R42, RZ ;  /* 0x0000002a0c007224 */ /* 0x000fc800078e02ff */
[----:B------:R-:W-:-:S04]  /*27d0*/  IMAD R123, R22, R43, R0 ;  /* 0x0000002b167b7224 */ /* 0x000fc800078e0200 */
[----:B------:R-:W-:-:S04]  /*27e0*/  IMAD.IADD R124, R123, 0x1, R159 ;  /* 0x000000017b7c7824 */ /* 0x000fc800078e029f */
[--C-:B------:R-:W-:Y:S02]  /*27f0*/  IMAD.X R125, R124, 0x1, R117.reuse, P1 ;  /* 0x000000017c7d7824 */ /* 0x100fe400008e0675 */
[----:B----4-:R-:W-:Y:S02]  /*2800*/  IMAD R142, R3, 0x2c00, R14 ;  /* 0x00002c00038e7824 */ /* 0x010fe400078e020e */
[--C-:B------:R-:W-:Y:S01]  /*2810*/  IMAD.X R127, R125, 0x1, R117.reuse, P0 ;  /* 0x000000017d7f7824 */ /* 0x100fe200000e0675 */
[----:B------:R-:W-:Y:S01]  /*2820*/  IADD3 R130, P0, R128, R116, RZ ;  /* 0x0000007480827210 */ /* 0x000fe20007f1e0ff */
[C---:B------:R-:W-:Y:S02]  /*2830*/  VIADD R14, R22.reuse, 0x40 ;  /* 0x00000040160e7836 */ /* 0x040fe40000000000 */
[C---:B------:R-:W-:Y:S02]  /*2840*/  VIADD R4, R22.reuse, 0x20 ;  /* 0x0000002016047836 */ /* 0x040fe40000000000 */
[----:B------:R-:W-:Y:S01]  /*2850*/  VIADD R3, R22, 0xa0 ;  /* 0x000000a016037836 */ /* 0x000fe20000000000 */
[----:B------:R-:W-:Y:S01]  /*2860*/  SHF.R.S32.HI R154, RZ, 0x1f, R14 ;  /* 0x0000001fff9a7819 */ /* 0x000fe2000001140e */
[----:B------:R-:W-:Y:S01]  /*2870*/  IMAD.X R129, R127, 0x1, R117, P0 ;  /* 0x000000017f817824 */ /* 0x000fe200000e0675 */
[----:B------:R-:W-:Y:S01]  /*2880*/  IADD3 R15, P0, R100, R120, RZ ;  /* 0x00000078640f7210 */ /* 0x000fe20007f1e0ff */
[----:B------:R-:W-:-:S02]  /*2890*/  IMAD R9, R9, R114, RZ ;  /* 0x0000007209097224 */ /* 0x000fc400078e02ff */
[----:B------:R-:W-:Y:S02]  /*28a0*/  IMAD.IADD R123, R121, 0x1, R123 ;  /* 0x00000001797b7824 */ /* 0x000fe400078e027b */
[----:B------:R-:W-:Y:S01]  /*28b0*/  IMAD.IADD R14, R101, 0x1, R11 ;  /* 0x00000001650e7824 */ /* 0x000fe200078e020b */
[----:B------:R-:W-:Y:S01]  /*28c0*/  SHF.R.S32.HI R155, RZ, 0x1f, R4 ;  /* 0x0000001fff9b7819 */ /* 0x000fe20000011404 */
[----:B------:R-:W-:Y:S01]  /*28d0*/  IMAD.IADD R144, R144, 0x1, R5 ;  /* 0x0000000190907824 */ /* 0x000fe200078e0205 */
[----:B------:R-:W-:Y:S01]  /*28e0*/  SHF.R.S32.HI R149, RZ, 0x1f, R3 ;  /* 0x0000001fff957819 */ /* 0x000fe20000011403 */
[----:B------:R-:W-:Y:S01]  /*28f0*/  VIADD R8, R22, 0x60 ;  /* 0x0000006016087836 */ /* 0x000fe20000000000 */
[----:B------:R-:W-:Y:S01]  /*2900*/  IADD3 R134, P2, R130, R116, RZ ;  /* 0x0000007482867210 */ /* 0x000fe20007f5e0ff */
[----:B------:R-:W-:Y:S01]  /*2910*/  IMAD R5, R109, 0xb0, RZ ;  /* 0x000000b06d057824 */ /* 0x000fe200078e02ff */
[----:B------:R-:W-:Y:S01]  /*2920*/  IADD3 R12, P4, R15, 0x40, RZ ;  /* 0x000000400f0c7810 */ /* 0x000fe20007f9e0ff */
[----:B------:R-:W-:-:S02]  /*2930*/  IMAD R9, R148, R115, R9 ;  /* 0x0000007394097224 */ /* 0x000fc400078e0209 */
[----:B------:R-:W-:Y:S02]  /*2940*/  VIADD R4, R22, 0x80 ;  /* 0x0000008016047836 */ /* 0x000fe40000000000 */
[----:B------:R-:W-:Y:S01]  /*2950*/  IMAD.WIDE.U32 R108, R108, 0xb0, RZ ;  /* 0x000000b06c6c7825 */ /* 0x000fe200078e00ff */
[----:B------:R-:W-:-:S03]  /*2960*/  SHF.R.S32.HI R153, RZ, 0x1f, R8 ;  /* 0x0000001fff997819 */ /* 0x000fc60000011408 */
[----:B------:R-:W-:-:S04]  /*2970*/  IMAD.WIDE.U32 R114, R114, 0xb0, RZ ;  /* 0x000000b072727825 */ /* 0x000fc800078e00ff */
[----:B------:R-:W-:Y:S02]  /*2980*/  IMAD R3, R43, 0xb0, RZ ;  /* 0x000000b02b037824 */ /* 0x000fe400078e02ff */
[----:B------:R-:W-:Y:S01]  /*2990*/  IMAD.X R11, R123, 0x1, R14, P0 ;  /* 0x000000017b0b7824 */ /* 0x000fe200000e060e */
[----:B------:R-:W-:Y:S01]  /*29a0*/  SHF.R.S32.HI R152, RZ, 0x1f, R4 ;  /* 0x0000001fff987819 */ /* 0x000fe20000011404 */
[----:B------:R-:W-:Y:S01]  /*29b0*/  IMAD.IADD R143, R143, 0x1, R6 ;  /* 0x000000018f8f7824 */ /* 0x000fe200078e0206 */
[----:B------:R-:W-:Y:S01]  /*29c0*/  ISETP.GE.AND P0, PT, R16, UR4, PT ;  /* 0x0000000410007c0c */ /* 0x000fe2000bf06270 */
[----:B------:R-:W-:Y:S01]  /*29d0*/  IMAD.IADD R142, R142, 0x1, R7 ;  /* 0x000000018e8e7824 */ /* 0x000fe200078e0207 */
[----:B------:R-:W-:Y:S01]  /*29e0*/  ISETP.GE.AND P1, PT, R221, UR4, PT ;  /* 0x00000004dd007c0c */ /* 0x000fe2000bf26270 */
[----:B------:R-:W-:Y:S01]  /*29f0*/  IMAD.IADD R28, R105, 0x1, R27 ;  /* 0x00000001691c7824 */ /* 0x000fe200078e021b */
[----:B------:R-:W-:Y:S01]  /*2a00*/  SHF.R.S32.HI R10, RZ, 0x3, R10 ;  /* 0x00000003ff0a7819 */ /* 0x000fe2000001140a */
[----:B------:R-:W-:-:S02]  /*2a10*/  IMAD.IADD R26, R111, 0x1, R9 ;  /* 0x000000016f1a7824 */ /* 0x000fc400078e0209 */
[----:B------:R-:W-:Y:S01]  /*2a20*/  IMAD.IADD R21, R9, 0x1, R113 ;  /* 0x0000000109157824 */ /* 0x000fe200078e0271 */
[----:B------:R-:W-:Y:S01]  /*2a30*/  SHF.R.S32.HI R9, RZ, 0x1f, R20 ;  /* 0x0000001fff097819 */ /* 0x000fe20000011414 */
[----:B------:R-:W-:Y:S02]  /*2a40*/  IMAD.IADD R43, R157, 0x1, R3 ;  /* 0x000000019d2b7824 */ /* 0x000fe400078e0203 */
[----:B------:R-:W-:Y:S02]  /*2a50*/  IMAD.IADD R140, R109, 0x1, R5 ;  /* 0x000000016d8c7824 */ /* 0x000fe400078e0205 */
[----:B------:R-:W-:Y:S02]  /*2a60*/  IMAD.IADD R135, R115, 0x1, R135 ;  /* 0x0000000173877824 */ /* 0x000fe400078e0287 */
[----:B------:R-:W-:Y:S02]  /*2a70*/  IMAD.IADD R27, R27, 0x1, R107 ;  /* 0x000000011b1b7824 */ /* 0x000fe400078e026b */
[----:B------:R-:W-:-:S02]  /*2a80*/  IMAD.X R133, R129, 0x1, R117, P2 ;  /* 0x0000000181857824 */ /* 0x000fc400010e0675 */
[----:B------:R-:W-:Y:S02]  /*2a90*/  IMAD.X R8, RZ, RZ, R14, P3 ;  /* 0x000000ffff087224 */ /* 0x000fe400018e060e */
[----:B------:R-:W-:Y:S02]  /*2aa0*/  IMAD.X R7, RZ, RZ, R11, P4 ;  /* 0x000000ffff077224 */ /* 0x000fe400020e060b */
[----:B------:R-:W-:Y:S01]  /*2ab0*/  IMAD.IADD R6, R103, 0x1, R45 ;  /* 0x0000000167067824 */ /* 0x000fe200078e022d */
[----:B------:R-:W-:Y:S06]  /*2ac0*/  @!P6 BAR.SYNC.DEFER_BLOCKING 0x9, 0x100 ;  /* 0x024400000000eb1d */ /* 0x000fec0000010000 */
.L_x_7422:
[----:B--2---:R-:W2:Y:S01]  /*2ad0*/  LDL R0, [R1+0x30] ;  /* 0x0000300001007983 */ /* 0x004ea20000100800 */
[----:B0-----:R-:W0:Y:S03]  /*2ae0*/  LDC R84, c[0x0][0x3f4] ;  /* 0x0000fd00ff547b82 */ /* 0x001e260000000800 */
[----:B---34-:R-:W3:Y:S01]  /*2af0*/  LDL.LU R51, [R1+0x4] ;  /* 0x0000040001337983 */ /* 0x018ee20000300800 */
[----:B------:R-:W-:Y:S01]  /*2b00*/  VIADD R24, R24, 0xffffffff ;  /* 0xffffffff18187836 */ /* 0x000fe20000000000 */
[----:B------:R-:W-:Y:S05]  /*2b10*/  YIELD ;  /* 0x0000000000007946 */ /* 0x000fea0003800000 */
[----:B------:R-:W-:Y:S01]  /*2b20*/  ISETP.GT.AND P3, PT, R24, R131, PT ;  /* 0x000000831800720c */ /* 0x000fe20003f64270 */
[----:B------:R-:W-:Y:S01]  /*2b30*/  BSSY B0, `(.L_x_7299) ;  /* 0x0000929000007945 */ /* 0x000fe20003800000 */
[----:B0-----:R-:W-:Y:S01]  /*2b40*/  ISETP.GE.AND P2, PT, R84, 0x1, PT ;  /* 0x000000015400780c */ /* 0x001fe20003f46270 */
[----:B--2---:R-:W-:Y:S01]  /*2b50*/  IMAD R5, R23, 0x5800, R0 ;  /* 0x0000580017057824 */ /* 0x004fe200078e0200 */
[----:B---3--:R-:W-:-:S03]  /*2b60*/  LOP3.LUT R51, R51, 0xffffffef, RZ, 0xc0, !PT ;  /* 0xffffffef33337812 */ /* 0x008fc600078ec0ff */
[----:B------:R-:W-:-:S06]  /*2b70*/  IMAD R5, R5, 0x2, R2 ;  /* 0x0000000205057824 */ /* 0x000fcc00078e0202 */
[----:B------:R-:W-:-:S05]  /*2b80*/  @P3 LOP3.LUT R51, R51, 0x10, RZ, 0xfc, !PT ;  /* 0x0000001033333812 */ /* 0x000fca00078efcff */
[----:B------:R0:W-:Y:S01]  /*2b90*/  STL [R1+0x4], R51 ;  /* 0x0000043301007387 */ /* 0x0001e20000100800 */
[----:B------:R-:W-:Y:S05]  /*2ba0*/  @!P2 BRA `(.L_x_7300) ;  /* 0x000000880024a947 */ /* 0x000fea0003800000 */
[----:B------:R-:W-:Y:S01]  /*2bb0*/  ULDC.U8 UR4, c[0x0][0x410] ;  /* 0x0001040000047ab9 */ /* 0x000fe20000000000 */
[----:B------:R-:W-:Y:S01]  /*2bc0*/  SHF.R.S32.HI R3, RZ, 0x1f, R24 ;  /* 0x0000001fff037819 */ /* 0x000fe20000011418 */
[-C--:B------:R-:W-:Y:S01]  /*2bd0*/  IMAD R4, R140, R24.reuse, RZ ;  /* 0x000000188c047224 */ /* 0x080fe200078e02ff */
[----:B------:R-:W-:Y:S01]  /*2be0*/  ISETP.NE.AND P2, PT, RZ, UR4, PT ;  /* 0x00000004ff007c0c */ /* 0x000fe2000bf45270 */
[-C--:B------:R-:W-:Y:S02]  /*2bf0*/  IMAD R0, R43, R24.reuse, RZ ;  /* 0x000000182b007224 */ /* 0x080fe400078e02ff */
[----:B------:R-:W-:Y:S02]  /*2c00*/  IMAD R44, R135, R24, RZ ;  /* 0x00000018872c7224 */ /* 0x000fe400078e02ff */
[----:B------:R-:W-:Y:S02]  /*2c10*/  IMAD R47, R3, R108, R4 ;  /* 0x0000006c032f7224 */ /* 0x000fe400078e0204 */
[----:B------:R-:W-:-:S02]  /*2c20*/  IMAD R4, R24, -0xb0, R25 ;  /* 0xffffff5018047824 */ /* 0x000fc400078e0219 */
[C---:B------:R-:W-:Y:S02]  /*2c30*/  IMAD R45, R3.reuse, R156, R0 ;  /* 0x0000009c032d7224 */ /* 0x040fe400078e0200 */
[----:B------:R-:W-:Y:S01]  /*2c40*/  IMAD R49, R3, R114, R44 ;  /* 0x0000007203317224 */ /* 0x000fe200078e022c */
[----:B------:R-:W-:Y:S01]  /*2c50*/  VIMNMX R4, R4, 0xb0, PT ;  /* 0x000000b004047848 */ /* 0x000fe20003fe0100 */
[----:B------:R-:W-:-:S04]  /*2c60*/  IMAD.WIDE.U32 R136, R156, R24, RZ ;  /* 0x000000189c887225 */ /* 0x000fc800078e00ff */
[----:B------:R-:W-:-:S04]  /*2c70*/  IMAD.WIDE.U32 R96, R108, R24, RZ ;  /* 0x000000186c607225 */ /* 0x000fc800078e00ff */
[----:B------:R-:W-:-:S04]  /*2c80*/  IMAD.WIDE.U32 R94, R114, R24, RZ ;  /* 0x00000018725e7225 */ /* 0x000fc800078e00ff */
[----:B------:R-:W-:Y:S02]  /*2c90*/  IMAD.IADD R92, R137, 0x1, R45 ;  /* 0x00000001895c7824 */ /* 0x000fe400078e022d */
        /* <DEDUP_REMOVED lines=9> */
[----:B------:R-:W-:-:S03]  /*2d30*/  CS2R R150, SRZ ;  /* 0x0000000000967805 */ /* 0x000fc6000001ff00 */
[----:B------:R-:W-:Y:S05]  /*2d40*/  @P3 BRA `(.L_x_7303) ;  /* 0x0000000000543947 */ /* 0x000fea0003800000 */
[----:B------:R-:W-:Y:S01]  /*2d50*/  IADD3 R45, P2, R104, R96, RZ ;  /* 0x00000060682d7210 */ /* 0x000fe20007f5e0ff */
[----:B------:R-:W-:Y:S01]  /*2d60*/  ULDC.64 UR4, c[0x0][0x3e8] ;  /* 0x0000fa0000047ab9 */ /* 0x000fe20000000a00 */
[----:B------:R-:W-:Y:S02]  /*2d70*/  CS2R R138, SRZ ;  /* 0x00000000008a7805 */ /* 0x000fe4000001ff00 */
[----:B------:R-:W-:Y:S01]  /*2d80*/  CS2R R150, SRZ ;  /* 0x0000000000967805 */ /* 0x000fe2000001ff00 */
[----:B------:R-:W-:Y:S01]  /*2d90*/  ULDC.64 UR6, c[0x0][0x208] ;  /* 0x0000820000067ab9 */ /* 0x000fe20000000a00 */
        /* <DEDUP_REMOVED lines=16> */
.L_x_7303:
[----:B------:R-:W-:Y:S05]  /*2ea0*/  BSYNC B1 ;  /* 0x0000000000017941 */ /* 0x000fea0003800000 */
.L_x_7302:
[----:B-1----:R-:W-:Y:S01]  /*2eb0*/  VIADD R47, R22, 0x20 ;  /* 0x00000020162f7836 */ /* 0x002fe20000000000 */
[----:B------:R-:W-:Y:S01]  /*2ec0*/  BSSY B1, `(.L_x_7304) ;  /* 0x0000029000017945 */ /* 0x000fe20003800000 */
[----:B-----5:R-:W-:Y:S01]  /*2ed0*/  IMAD.MOV.U32 R44, RZ, RZ, R90 ;  /* 0x000000ffff2c7224 */ /* 0x020fe200078e005a */
[----:B------:R-:W-:Y:S01]  /*2ee0*/  CS2R R86, SRZ ;  /* 0x0000000000567805 */ /* 0x000fe2000001ff00 */
        /* <DEDUP_REMOVED lines=11> */
[----:B------:R-:W-:Y:S01]  /*2fa0*/  PRMT R202, R45, 0x7610, R202 ;  /* 0x000076102dca7816 */ /* 0x000fe200000000ca */
[----:B------:R-:W-:Y:S01]  /*2fb0*/  IMAD.MOV.U32 R49, RZ, RZ, R150 ;  /* 0x000000ffff317224 */ /* 0x000fe200078e0096 */
[----:B------:R-:W-:Y:S01]  /*2fc0*/  PRMT R171, R171, 0x5410, R46 ;  /* 0x00005410abab7816 */ /* 0x000fe2000000002e */
[----:B------:R-:W-:Y:S01]  /*2fd0*/  IMAD.MOV.U32 R50, RZ, RZ, R151 ;  /* 0x000000ffff327224 */ /* 0x000fe200078e0097 */
[----:B------:R-:W-:Y:S01]  /*2fe0*/  CS2R R88, SRZ ;  /* 0x0000000000587805 */ /* 0x000fe2000001ff00 */
[----:B------:R-:W-:Y:S06]  /*2ff0*/  @P4 BRA `(.L_x_7305) ;  /* 0x0000000000544947 */ /* 0x000fec0003800000 */
[----:B------:R-:W-:Y:S01]  /*3000*/  IADD3 R45, P2, P5, R104, R96, R38 ;  /* 0x00000060682d7210 */ /* 0x000fe20007d5e026 */
[----:B------:R-:W-:Y:S01]  /*3010*/  ULDC.64 UR4, c[0x0][0x3e8] ;  /* 0x0000fa0000047ab9 */ /* 0x000fe20000000a00 */
[----:B------:R-:W-:Y:S02]  /*3020*/  CS2R R86, SRZ ;  /* 0x0000000000567805 */ /* 0x000fe4000001ff00 */
[----:B------:R-:W-:Y:S02]  /*3030*/  CS2R R88, SRZ ;  /* 0x0000000000587805 */ /* 0x000fe4000001ff00 */
[----:B------:R-:W-:Y:S01]  /*3040*/  IADD3.X R46, R28, R3, R41, P2, P5 ;  /* 0x000000031c2e7210 */ /* 0x000fe200017ea429 */
[----:B------:R-:W-:Y:S01]  /*3050*/  ULDC.64 UR6, c[0x0][0x208] ;  /* 0x0000820000067ab9 */ /* 0x000fe20000000a00 */
        /* <DEDUP_REMOVED lines=15> */
.L_x_7305:
[----:B------:R-:W-:Y:S05]  /*3150*/  BSYNC B1 ;  /* 0x0000000000017941 */ /* 0x000fea0003800000 */
.L_x_7304:
[----:B------:R-:W-:Y:S01]  /*3160*/  VIADD R48, R22, 0x40 ;  /* 0x0000004016307836 */ /* 0x000fe20000000000 */
[----:B0-----:R-:W-:Y:S01]  /*3170*/  LOP3.LUT R51, R51, 0xfffffffb, RZ, 0xc0, !PT ;  /* 0xfffffffb33337812 */ /* 0x001fe200078ec0ff */
[----:B-1---5:R-:W-:Y:S01]  /*3180*/  IMAD.MOV.U32 R44, RZ, RZ, R80 ;  /* 0x000000ffff2c7224 */ /* 0x022fe200078e0050 */
[----:B------:R-:W-:Y:S01]  /*3190*/  BSSY B1, `(.L_x_7306) ;  /* 0x000002e000017945 */ /* 0x000fe20003800000 */
        /* <DEDUP_REMOVED lines=15> */
[----:B------:R-:W-:-:S02]  /*3290*/  @P2 LOP3.LUT R51, R51, 0x4, RZ, 0xfc, !PT ;  /* 0x0000000433332812 */ /* 0x000fc400078efcff */
[----:B------:R-:W-:Y:S02]  /*32a0*/  CS2R R74, SRZ ;  /* 0x00000000004a7805 */ /* 0x000fe4000001ff00 */
[----:B------:R-:W-:Y:S02]  /*32b0*/  PRMT R85, R85, 0x5410, R46 ;  /* 0x0000541055557816 */ /* 0x000fe4000000002e */
[----:B------:R-:W-:Y:S02]  /*32c0*/  CS2R R78, SRZ ;  /* 0x00000000004e7805 */ /* 0x000fe4000001ff00 */
[----:B------:R-:W-:Y:S01]  /*32d0*/  PRMT R186, R47, 0x7610, R186 ;  /* 0x000076102fba7816 */ /* 0x000fe200000000ba */
[----:B------:R0:W-:Y:S01]  /*32e0*/  STL [R1+0x4], R51 ;  /* 0x0000043301007387 */ /* 0x0001e20000100800 */
[----:B------:R-:W-:Y:S02]  /*32f0*/  IMAD.MOV.U32 R49, RZ, RZ, R88 ;  /* 0x000000ffff317224 */ /* 0x000fe400078e0058 */
[----:B------:R-:W-:Y:S01]  /*3300*/  IMAD.MOV.U32 R50, RZ, RZ, R89 ;  /* 0x000000ffff327224 */ /* 0x000fe200078e0059 */
        /* <DEDUP_REMOVED lines=22> */
.L_x_7307:
[----:B------:R-:W-:Y:S05]  /*3470*/  BSYNC B1 ;  /* 0x0000000000017941 */ /* 0x000fea0003800000 */
.L_x_7306:
[----:B------:R-:W-:Y:S01]  /*3480*/  VIADD R174, R22, 0x60 ;  /* 0x0000006016ae7836 */ /* 0x000fe20000000000 */
[----:B------:R-:W-:Y:S01]  /*3490*/  BSSY B1, `(.L_x_7308) ;  /* 0x000003f000017945 */ /* 0x000fe20003800000 */
[----:B------:R-:W-:Y:S01]  /*34a0*/  IMAD.MOV.U32 R173, RZ, RZ, R51 ;  /* 0x000000ffffad7224 */ /* 0x000fe200078e0033 */
[----:B------:R-:W-:Y:S01]  /*34b0*/  PRMT R203, R49, 0x7610, R203 ;  /* 0x0000761031cb7816 */ /* 0x000fe200000000cb */
[----:B-1---5:R-:W-:Y:S01]  /*34c0*/  IMAD.MOV.U32 R44, RZ, RZ, R72 ;  /* 0x000000ffff2c7224 */ /* 0x022fe200078e0048 */
[----:B------:R-:W-:Y:S01]  /*34d0*/  ISETP.GE.AND P2, PT, R174, R4, PT ;  /* 0x00000004ae00720c */ /* 0x000fe20003f46270 */
[----:B------:R-:W-:Y:S01]  /*34e0*/  IMAD.MOV.U32 R45, RZ, RZ, R73 ;  /* 0x000000ffff2d7224 */ /* 0x000fe200078e0049 */
[----:B------:R-:W-:Y:S01]  /*34f0*/  LOP3.LUT R173, R173, 0xfffffff7, RZ, 0xc0, !PT ;  /* 0xfffffff7adad7812 */ /* 0x000fe200078ec0ff */
        /* <DEDUP_REMOVED lines=11> */
[----:B------:R-:W-:Y:S02]  /*35b0*/  @P2 LOP3.LUT R173, R173, 0x8, RZ, 0xfc, !PT ;  /* 0x00000008adad2812 */ /* 0x000fe400078efcff */
[----:B------:R-:W-:Y:S02]  /*35c0*/  CS2R R70, SRZ ;  /* 0x0000000000467805 */ /* 0x000fe4000001ff00 */
[----:B------:R-:W-:-:S02]  /*35d0*/  PRMT R166, R46, 0x7610, R166 ;  /* 0x000076102ea67816 */ /* 0x000fc400000000a6 */
[----:B------:R-:W-:Y:S02]  /*35e0*/  CS2R R48, SRZ ;  /* 0x0000000000307805 */ /* 0x000fe4000001ff00 */
[----:B------:R-:W-:Y:S01]  /*35f0*/  PRMT R167, R47, 0x7610, R167 ;  /* 0x000076102fa77816 */ /* 0x000fe200000000a7 */
[----:B------:R1:W-:Y:S01]  /*3600*/  STL [R1+0x4], R173 ;  /* 0x000004ad01007387 */ /* 0x0003e20000100800 */
[----:B------:R-:W-:Y:S02]  /*3610*/  CS2R R56, SRZ ;  /* 0x0000000000387805 */ /* 0x000fe4000001ff00 */
[----:B------:R-:W-:Y:S02]  /*3620*/  CS2R R60, SRZ ;  /* 0x00000000003c7805 */ /* 0x000fe4000001ff00 */
[----:B------:R-:W-:Y:S02]  /*3630*/  CS2R R58, SRZ ;  /* 0x00000000003a7805 */ /* 0x000fe4000001ff00 */
[----:B------:R-:W-:-:S02]  /*3640*/  CS2R R62, SRZ ;  /* 0x00000000003e7805 */ /* 0x000fc4000001ff00 */
[----:B------:R-:W-:Y:S02]  /*3650*/  CS2R R52, SRZ ;  /* 0x0000000000347805 */ /* 0x000fe4000001ff00 */
[----:B0-----:R-:W-:Y:S02]  /*3660*/  CS2R R50, SRZ ;  /* 0x0000000000327805 */ /* 0x001fe4000001ff00 */
[----:B------:R-:W-:Y:S01]  /*3670*/  CS2R R54, SRZ ;  /* 0x0000000000367805 */ /* 0x000fe2000001ff00 */
[----:B-1----:R-:W-:Y:S06]  /*3680*/  @P2 BRA `(.L_x_7309) ;  /* 0x00000000007c2947 */ /* 0x002fec0003800000 */
[----:B------:R-:W0:Y:S01]  /*3690*/  LDC.64 R44, c[0x0][0x3f8] ;  /* 0x0000fe00ff2c7b82 */ /* 0x000e220000000a00 */
[----:B------:R-:W-:Y:S01]  /*36a0*/  IMAD.MOV.U32 R46, RZ, RZ, R96 ;  /* 0x000000ffff2e7224 */ /* 0x000fe200078e0060 */
[----:B------:R-:W-:Y:S01]  /*36b0*/  ULDC.64 UR4, c[0x0][0x3e8] ;  /* 0x0000fa0000047ab9 */ /* 0x000fe20000000a00 */
[----:B------:R-:W-:Y:S01]  /*36c0*/  IMAD.MOV.U32 R47, RZ, RZ, R3 ;  /* 0x000000ffff2f7224 */ /* 0x000fe200078e0003 */
[----:B------:R-:W-:Y:S02]  /*36d0*/  CS2R R68, SRZ ;  /* 0x0000000000447805 */ /* 0x000fe4000001ff00 */
[----:B------:R-:W-:Y:S01]  /*36e0*/  CS2R R70, SRZ ;  /* 0x0000000000467805 */ /* 0x000fe2000001ff00 */
[----:B------:R-:W-:Y:S01]  /*36f0*/  ULDC.64 UR6, c[0x0][0x208] ;  /* 0x0000820000067ab9 */ /* 0x000fe20000000a00 */
[----:B0-----:R-:W-:-:S04]  /*3700*/  IMAD.WIDE.U32 R46, R44, 0x60, R46 ;  /* 0x000000602c2e7825 */ /* 0x001fc800078e002e */
[----:B------:R-:W-:Y:S01]  /*3710*/  IMAD R45, R45, 0x60, RZ ;  /* 0x000000602d2d7824 */ /* 0x000fe200078e02ff */
[----:B------:R-:W-:Y:S01]  /*3720*/  IADD3 R64, P2, R104, R46, RZ ;  /* 0x0000002e68407210 */ /* 0x000fe20007f5e0ff */
[----:B------:R-:W-:-:S03]  /*3730*/  IMAD.MOV.U32 R46, RZ, RZ, R94 ;  /* 0x000000ffff2e7224 */ /* 0x000fc600078e005e */
[----:B------:R-:W-:Y:S01]  /*3740*/  IADD3.X R65, R28, R47, R45, P2, !PT ;  /* 0x0000002f1c417210 */ /* 0x000fe200017fe42d */
[----:B------:R-:W-:Y:S01]  /*3750*/  IMAD.MOV.U32 R47, RZ, RZ, R0 ;  /* 0x000000ffff2f7224 */ /* 0x000fe200078e0000 */
[----:B------:R-:W0:Y:S02]  /*3760*/  LDC.64 R44, c[0x0][0x408] ;  /* 0x00010200ff2c7b82 */ /* 0x000e240000000a00 */
[----:B0-----:R-:W-:-:S04]  /*3770*/  IMAD.WIDE.U32 R46, R44, 0x60, R46 ;  /* 0x000000602c2e7825 */ /* 0x001fc800078e002e */
[----:B------:R-:W-:Y:S01]  /*3780*/  IMAD R67, R45, 0x60, RZ ;  /* 0x000000602d437824 */ /* 0x000fe200078e02ff */
[----:B------:R-:W-:-:S04]  /*3790*/  IADD3 R45, P2, R110, R46, RZ ;  /* 0x0000002e6e2d7210 */ /* 0x000fc80007f5e0ff */
[----:B------:R-:W-:Y:S02]  /*37a0*/  IADD3.X R66, R26, R47, R67, P2, !PT ;  /* 0x0000002f1a427210 */ /* 0x000fe400017fe443 */
        /* <DEDUP_REMOVED lines=13> */
.L_x_7309:
[----:B------:R-:W-:Y:S05]  /*3880*/  BSYNC B1 ;  /* 0x0000000000017941 */ /* 0x000fea0003800000 */
.L_x_7308:
[----:B0-----:R-:W-:Y:S01]  /*3890*/  VIADD R45, R22, 0x80 ;  /* 0x00000080162d7836 */ /* 0x001fe20000000000 */
[----:B------:R-:W-:Y:S01]  /*38a0*/  BSSY B1, `(.L_x_7310) ;  /* 0x000001c000017945 */ /* 0x000fe20003800000 */
[----:B------:R-:W-:-:S03]  /*38b0*/  IMAD.MOV.U32 R44, RZ, RZ, R173 ;  /* 0x000000ffff2c7224 */ /* 0x000fc600078e00ad */
[----:B------:R-:W-:Y:S02]  /*38c0*/  ISETP.GE.AND P2, PT, R45, R4, PT ;  /* 0x000000042d00720c */ /* 0x000fe40003f46270 */
[----:B------:R-:W-:-:S11]  /*38d0*/  LOP3.LUT R44, R44, 0xfffffffd, RZ, 0xc0, !PT ;  /* 0xfffffffd2c2c7812 */ /* 0x000fd600078ec0ff */
[----:B------:R-:W-:-:S05]  /*38e0*/  @P2 LOP3.LUT R44, R44, 0x2, RZ, 0xfc, !PT ;  /* 0x000000022c2c2812 */ /* 0x000fca00078efcff */
[----:B------:R0:W-:Y:S01]  /*38f0*/  STL [R1+0x4], R44 ;  /* 0x0000042c01007387 */ /* 0x0001e20000100800 */
[----:B------:R-:W-:Y:S05]  /*3900*/  @P2 BRA `(.L_x_7311) ;  /* 0x0000000000542947 */ /* 0x000fea0003800000 */
[----:B0-----:R-:W-:Y:S01]  /*3910*/  IADD3 R44, P2, P5, R104, R36, R96 ;  /* 0x00000024682c7210 */ /* 0x001fe20007d5e060 */
        /* <DEDUP_REMOVED lines=20> */
.L_x_7311:
[----:B------:R-:W-:Y:S05]  /*3a60*/  BSYNC B1 ;  /* 0x0000000000017941 */ /* 0x000fea0003800000 */
.L_x_7310:
[----:B01----:R-:W-:Y:S01]  /*3a70*/  VIADD R44, R22, 0xa0 ;  /* 0x000000a0162c7836 */ /* 0x003fe20000000000 */
[----:B------:R-:W-:Y:S04]  /*3a80*/  BSSY B1, `(.L_x_7312) ;  /* 0x0000020000017945 */ /* 0x000fe80003800000 */
[----:B------:R-:W-:-:S13]  /*3a90*/  ISETP.GE.AND P5, PT, R44, R4, PT ;  /* 0x000000042c00720c */ /* 0x000fda0003fa6270 */
[----:B------:R-:W-:Y:S05]  /*3aa0*/  @P5 BRA `(.L_x_7313) ;  /* 0x0000000000745947 */ /* 0x000fea0003800000 */
        /* <DEDUP_REMOVED lines=9> */
[----:B------:R-:W-:-:S04]  /*3b40*/  IADD3 R3, P2, R104, R96, RZ ;  /* 0x0000006068037210 */ /* 0x000fc80007f5e0ff */
[----:B------:R-:W-:Y:S02]  /*3b50*/  IADD3.X R96, R28, R97, R45, P2, !PT ;  /* 0x000000611c607210 */ /* 0x000fe400017fe42d */
        /* <DEDUP_REMOVED lines=18> */
.L_x_7313:
[----:B------:R-:W-:Y:S05]  /*3c80*/  BSYNC B1 ;  /* 0x0000000000017941 */ /* 0x000fea0003800000 */
.L_x_7312:
[----:B------:R-:W-:Y:S01]  /*3c90*/  IMAD.MOV.U32 R0, RZ, RZ, R78 ;  /* 0x000000ffff007224 */ /* 0x000fe200078e004e */
[----:B------:R-:W-:Y:S01]  /*3ca0*/  ULOP3.LUT UR4, UR60, 0x1, URZ, 0xfc, !UPT ;  /* 0x000000013c047892 */ /* 0x000fe2000f8efc3f */
[----:B------:R-:W-:Y:S02]  /*3cb0*/  IMAD.MOV.U32 R3, RZ, RZ, R79 ;  /* 0x000000ffff037224 */ /* 0x000fe400078e004f */
[----:B0----5:R-:W-:Y:S01]  /*3cc0*/  IMAD.MOV.U32 R44, RZ, RZ, R64 ;  /* 0x000000ffff2c7224 */ /* 0x021fe200078e0040 */
        /* <DEDUP_REMOVED lines=40> */
[----:B------:R-:W-:Y:S01]  /*3f50*/  PRMT R175, R0, 0x7610, R175 ;  /* 0x0000761000af7816 */ /* 0x000fe200000000af */
[----:B------:R-:W-:Y:S01]  /*3f60*/  IMAD.MOV.U32 R0, RZ, RZ, R51 ;  /* 0x000000ffff007224 */ /* 0x000fe200078e0033 */
[----:B------:R-:W-:Y:S01]  /*3f70*/  PRMT R176, R3, 0x7610, R176 ;  /* 0x0000761003b07816 */ /* 0x000fe200000000b0 */
[----:B------:R-:W-:Y:S01]  /*3f80*/  IMAD.MOV.U32 R3, RZ, RZ, R50 ;  /* 0x000000ffff037224 */ /* 0x000fe200078e0032 */
[----:B------:R-:W-:Y:S02]  /*3f90*/  PRMT R199, R44, 0x7610, R199 ;  /* 0x000076102cc77816 */ /* 0x000fe400000000c7 */
[----:B------:R-:W-:Y:S01]  /*3fa0*/  PRMT R171, R0, 0x7610, R171 ;  /* 0x0000761000ab7816 */ /* 0x000fe200000000ab */
[----:B------:R-:W-:Y:S01]  /*3fb0*/  IMAD.MOV.U32 R0, RZ, RZ, R55 ;  /* 0x000000ffff007224 */ /* 0x000fe200078e0037 */
[----:B------:R-:W-:Y:S01]  /*3fc0*/  PRMT R170, R3, 0x7610, R170 ;  /* 0x0000761003aa7816 */ /* 0x000fe200000000aa */
[----:B------:R-:W-:-:S03]  /*3fd0*/  IMAD.MOV.U32 R3, RZ, RZ, R54 ;  /* 0x000000ffff037224 */ /* 0x000fc600078e0036 */
[----:B------:R-:W-:Y:S02]  /*3fe0*/  PRMT R173, R0, 0x7610, R173 ;  /* 0x0000761000ad7816 */ /* 0x000fe400000000ad */
[----:B------:R-:W-:Y:S01]  /*3ff0*/  PRMT R174, R3, 0x7610, R174 ;  /* 0x0000761003ae7816 */ /* 0x000fe200000000ae */
[----:B------:R-:W-:Y:S06]  /*4000*/  @!P2 BRA `(.L_x_7314) ;  /* 0x000000000004a947 */ /* 0x000fec0003800000 */
[----:B------:R-:W-:Y:S01]  /*4010*/  BPT.TRAP 0x1 ;  /* 0x000000040000795c */ /* 0x000fe20000300000 */
.L_x_7314:
[----:B------:R-:W-:Y:S01]  /*4020*/  IMAD R3, R23, 0x8, R2 ;  /* 0x0000000817037824 */ /* 0x000fe200078e0202 */
[----:B------:R-:W-:Y:S01]  /*4030*/  SHF.L.U32 R0, R223, 0x1f, RZ ;  /* 0x0000001fdf007819 */ /* 0x000fe200000006ff */
[----:B------:R-:W-:Y:S03]  /*4040*/  BSSY B1, `(.L_x_7315) ;  /* 0x0000003000017945 */ /* 0x000fe60003800000 */
[----:B------:R-:W0:Y:S02]  /*4050*/  SYNCS.PHASECHK.TRANS64.TRYWAIT P6, [R3+URZ+0x34890], R0 ;  /* 0x03489000030075a7 */ /* 0x000e2400080c017f */
[----:B0-----:R-:W-:Y:S05]  /*4060*/  @!P6 BRA `(.L_x_7316) ;  /* 0x000002240038e947 */ /* 0x001fea0003800000 */
.L_x_7668:
[----:B------:R-:W-:Y:S05]  /*4070*/  BSYNC B1 ;  /* 0x0000000000017941 */ /* 0x000fea0003800000 */
.L_x_7315:
[----:B------:R-:W-:Y:S04]  /*4080*/  BSSY B1, `(.L_x_7317) ;  /* 0x000007a000017945 */ /* 0x000fe80003800000 */
[----:B------:R-:W-:Y:S05]  /*4090*/  @P3 BRA `(.L_x_7318) ;  /* 0x0000000400e03947 */ /* 0x000fea0003800000 */
[----:B------:R-:W-:Y:S01]  /*40a0*/  IADD3 R180, P3, R120, R136, RZ ;  /* 0x0000008878b47210 */ /* 0x000fe20007f7e0ff */
[----:B------:R-:W-:Y:S04]  /*40b0*/  BSSY B2, `(.L_x_7319) ;  /* 0x000003c000027945 */ /* 0x000fe80003800000 */
[----:B------:R-:W-:Y:S01]  /*40c0*/  IMAD.X R181, R92, 0x1, R123, P3 ;  /* 0x000000015cb57824 */ /* 0x000fe200018e067b */
[----:B------:R-:W-:Y:S07]  /*40d0*/  @P0 BRA `(.L_x_7320) ;  /* 0x0000000000e40947 */ /* 0x000fee0003800000 */
[----:B------:R1:W2:Y:S01]  /*40e0*/  LDS.128 R44, [R5+0x1e400] ;  /* 0x01e40000052c7984 */ /* 0x0002a20000000c00 */
[----:B------:R-:W-:Y:S01]  /*40f0*/  ISETP.GE.AND P3, PT, R18, R84, PT ;  /* 0x000000541200720c */ /* 0x000fe20003f66270 */
[----:B------:R-:W-:-:S12]  /*4100*/  BSSY B3, `(.L_x_7321) ;  /* 0x000002f000037945 */ /* 0x000fd80003800000 */
[----:B-1----:R-:W-:Y:S05]  /*4110*/  @P3 BRA `(.L_x_7322) ;  /* 0x0000000000b43947 */ /* 0x002fea0003800000 */
[--C-:B------:R-:W-:Y:S02]  /*4120*/  SHF.R.U64 R94, R138, 0x10, R139.reuse ;  /* 0x000000108a5e7819 */ /* 0x100fe4000000128b */
[----:B------:R-:W-:Y:S02]  /*4130*/  SHF.R.U32.HI R138, RZ, 0x10, R139 ;  /* 0x00000010ff8a7819 */ /* 0x000fe4000001168b */
[----:B------:R-:W-:Y:S02]  /*4140*/  SHF.R.U64 R139, R150, 0x10, R151 ;  /* 0x00000010968b7819 */ /* 0x000fe40000001297 */
[----:B------:R-:W-:Y:S02]  /*4150*/  PRMT R94, R169, 0x5432, R94 ;  /* 0x00005432a95e7816 */ /* 0x000fe4000000005e */
[----:B------:R-:W-:Y:S01]  /*4160*/  PRMT R139, R182, 0x5410, R139 ;  /* 0x00005410b68b7816 */ /* 0x000fe2000000008b */
[----:B--2---:R-:W-:Y:S01]  /*4170*/  IMAD.U32 R182, R45, 0x10000, RZ ;  /* 0x000100002db67824 */ /* 0x004fe200078e00ff */
[----:B------:R-:W-:-:S02]  /*4180*/  SHF.R.U32.HI R95, RZ, 0x10, R151 ;  /* 0x00000010ff5f7819 */ /* 0x000fc40000011697 */
[----:B------:R-:W-:Y:S02]  /*4190*/  LOP3.LUT R188, R45, 0xffff0000, RZ, 0xc0, !PT ;  /* 0xffff00002dbc7812 */ /* 0x000fe400078ec0ff */
[----:B------:R-:W-:Y:S02]  /*41a0*/  LOP3.LUT R151, R139, 0xffff0000, RZ, 0xc0, !PT ;  /* 0xffff00008b977812 */ /* 0x000fe400078ec0ff */
[C---:B------:R-:W-:Y:S01]  /*41b0*/  LOP3.LUT R45, R94.reuse, 0xffff0000, RZ, 0xc0, !PT ;  /* 0xffff00005e2d7812 */ /* 0x040fe200078ec0ff */
[----:B------:R-:W-:Y:S01]  /*41c0*/  IMAD.U32 R94, R94, 0x10000, RZ ;  /* 0x000100005e5e7824 */ /* 0x000fe200078e00ff */
[----:B------:R-:W-:Y:S01]  /*41d0*/  PRMT R95, R183, 0x5410, R95 ;  /* 0x00005410b75f7816 */ /* 0x000fe2000000005f */
[----:B------:R-:W-:Y:S01]  /*41e0*/  FMUL.FTZ R183, R188, R151 ;  /* 0x00000097bcb77220 */ /* 0x000fe20000410000 */
[----:B------:R-:W-:Y:S01]  /*41f0*/  PRMT R150, R170, 0x5432, R138 ;  /* 0x00005432aa967816 */ /* 0x000fe2000000008a */
[-C--:B------:R-:W-:Y:S02]  /*4200*/  FMUL.FTZ R188, R188, R45.reuse ;  /* 0x0000002dbcbc7220 */ /* 0x080fe40000410000 */
[----:B------:R-:W-:-:S02]  /*4210*/  FFMA.FTZ R138, R182, R45, -R183 ;  /* 0x0000002db68a7223 */ /* 0x000fc400000108b7 */
[----:B------:R-:W-:Y:S01]  /*4220*/  FFMA.FTZ R45, R182, R151, R188 ;  /* 0x00000097b62d7223 */ /* 0x000fe200000100bc */
[----:B------:R-:W-:Y:S01]  /*4230*/  LOP3.LUT R182, R46, 0xffff0000, RZ, 0xc0, !PT ;  /* 0xffff00002eb67812 */ /* 0x000fe200078ec0ff */
[C---:B------:R-:W-:Y:S01]  /*4240*/  IMAD.U32 R151, R95.reuse, 0x10000, RZ ;  /* 0x000100005f977824 */ /* 0x040fe200078e00ff */
[----:B------:R-:W-:Y:S01]  /*4250*/  LOP3.LUT R95, R95, 0xffff0000, RZ, 0xc0, !PT ;  /* 0xffff00005f5f7812 */ /* 0x000fe200078ec0ff */
[----:B------:R-:W-:Y:S01]  /*4260*/  IMAD.U32 R183, R150, 0x10000, RZ ;  /* 0x0001000096b77824 */ /* 0x000fe200078e00ff */
[----:B------:R-:W-:Y:S01]  /*4270*/  F2FP.BF16.F32.PACK_AB R45, R45, R138 ;  /* 0x0000008a2d2d723e */ /* 0x000fe200000010ff */
[----:B------:R-:W-:Y:S01]  /*4280*/  FMUL.FTZ R185, R182, R151 ;  /* 0x00000097b6b97220 */ /* 0x000fe20000410000 */
[----:B------:R-:W-:Y:S02]  /*4290*/  IMAD.U32 R46, R46, 0x10000, RZ ;  /* 0x000100002e2e7824 */ /* 0x000fe400078e00ff */
[----:B------:R-:W-:Y:S01]  /*42a0*/  FMUL.FTZ R182, R182, R183 ;  /* 0x000000b7b6b67220 */ /* 0x000fe20000410000 */
[----:B------:R-:W-:-:S02]  /*42b0*/  IMAD.U32 R188, R47, 0x10000, RZ ;  /* 0x000100002fbc7824 */ /* 0x000fc400078e00ff */
[C---:B------:R-:W-:Y:S01]  /*42c0*/  FFMA.FTZ R185, R46.reuse, R183, -R185 ;  /* 0x000000b72eb97223 */ /* 0x040fe200000108b9 */
[----:B------:R-:W-:Y:S01]  /*42d0*/  FFMA.FTZ R182, R46, R151, R182 ;  /* 0x000000972eb67223 */ /* 0x000fe200000100b6 */
[----:B------:R-:W-:Y:S02]  /*42e0*/  LOP3.LUT R46, R47, 0xffff0000, RZ, 0xc0, !PT ;  /* 0xffff00002f2e7812 */ /* 0x000fe400078ec0ff */
[----:B------:R-:W-:Y:S01]  /*42f0*/  LOP3.LUT R47, R150, 0xffff0000, RZ, 0xc0, !PT ;  /* 0xffff0000962f7812 */ /* 0x000fe200078ec0ff */
[----:B------:R-:W-:Y:S02]  /*4300*/  IMAD.U32 R150, R139, 0x10000, RZ ;  /* 0x000100008b967824 */ /* 0x000fe400078e00ff */
[C---:B------:R-:W-:Y:S02]  /*4310*/  FMUL.FTZ R151, R46.reuse, R95 ;  /* 0x0000005f2e977220 */ /* 0x040fe40000410000 */
[-C--:B------:R-:W-:Y:S02]  /*4320*/  FMUL.FTZ R46, R46, R47.reuse ;  /* 0x0000002f2e2e7220 */ /* 0x080fe40000410000 */
[----:B------:R-:W-:Y:S01]  /*4330*/  FFMA.FTZ R151, R188, R47, -R151 ;  /* 0x0000002fbc977223 */ /* 0x000fe20000010897 */
[----:B------:R-:W-:Y:S01]  /*4340*/  LOP3.LUT R47, R44, 0xffff0000, RZ, 0xc0, !PT ;  /* 0xffff00002c2f7812 */ /* 0x000fe200078ec0ff */
[----:B------:R-:W-:Y:S01]  /*4350*/  FFMA.FTZ R46, R188, R95, R46 ;  /* 0x0000005fbc2e7223 */ /* 0x000fe2000001002e */
[----:B------:R-:W-:-:S03]  /*4360*/  IMAD.U32 R95, R44, 0x10000, RZ ;  /* 0x000100002c5f7824 */ /* 0x000fc600078e00ff */
[C---:B------:R-:W-:Y:S01]  /*4370*/  FMUL.FTZ R44, R47.reuse, R150 ;  /* 0x000000962f2c7220 */ /* 0x040fe20000410000 */
[-C--:B------:R-:W-:Y:S01]  /*4380*/  FMUL.FTZ R47, R47, R94.reuse ;  /* 0x0000005e2f2f7220 */ /* 0x080fe20000410000 */
[----:B------:R-:W-:Y:S02]  /*4390*/  F2FP.BF16.F32.PACK_AB R151, R46, R151 ;  /* 0x000000972e97723e */ /* 0x000fe400000010ff */
[C---:B------:R-:W-:Y:S01]  /*43a0*/  FFMA.FTZ R44, R95.reuse, R94, -R44 ;  /* 0x0000005e5f2c7223 */ /* 0x040fe2000001082c */
[----:B------:R-:W-:Y:S01]  /*43b0*/  FFMA.FTZ R47, R95, R150, R47 ;  /* 0x000000965f2f7223 */ /* 0x000fe2000001002f */
[----:B------:R-:W-:-:S04]  /*43c0*/  F2FP.BF16.F32.PACK_AB R46, R182, R185 ;  /* 0x000000b9b62e723e */ /* 0x000fc800000010ff */
[----:B------:R-:W-:Y:S01]  /*43d0*/  F2FP.BF16.F32.PACK_AB R44, R47, R44 ;  /* 0x0000002c2f2c723e */ /* 0x000fe200000010ff */
[----:B------:R-:W-:-:S07]  /*43e0*/  IMAD.MOV.U32 R47, RZ, RZ, R151 ;  /* 0x000000ffff2f7224 */ /* 0x000fce00078e0097 */
.L_x_7322:
[----:B------:R-:W-:Y:S05]  /*43f0*/  BSYNC B3 ;  /* 0x0000000000037941 */ /* 0x000fea0003800000 */
.L_x_7321:
[----:B------:R-:W-:Y:S01]  /*4400*/  IADD3 R95, P3, R180, R100, RZ ;  /* 0x00000064b45f7210 */ /* 0x000fe20007f7e0ff */
[----:B------:R-:W-:Y:S01]  /*4410*/  ULDC.64 UR4, c[0x0][0x2e8] ;  /* 0x0000ba0000047ab9 */ /* 0x000fe20000000a00 */
[----:B------:R-:W-:-:S03]  /*4420*/  ULDC.64 UR6, c[0x0][0x208] ;  /* 0x0000820000067ab9 */ /* 0x000fc60000000a00 */
[----:B------:R-:W-:Y:S01]  /*4430*/  IMAD.X R138, R181, 0x1, R14, P3 ;  /* 0x00000001b58a7824 */ /* 0x000fe200018e060e */
[----:B------:R-:W-:-:S04]  /*4440*/  LEA R94, P3, R95, UR4, 0x1 ;  /* 0x000000045f5e7c11 */ /* 0x000fc8000f8608ff */
[----:B------:R-:W-:-:S05]  /*4450*/  LEA.HI.X R95, R95, UR5, R138, 0x1, P3 ;  /* 0x000000055f5f7c11 */ /* 0x000fca00098f0c8a */
[----:B--2---:R1:W-:Y:S04]  /*4460*/  STG.E.128 desc[UR6][R94.64], R44 ;  /* 0x0000002c5e007986 */ /* 0x0043e8000c101d06 */
.L_x_7320:
[----:B------:R-:W-:Y:S05]  /*4470*/  BSYNC B2 ;  /* 0x0000000000027941 */ /* 0x000fea0003800000 */
.L_x_7319:
[----:B------:R-:W-:Y:S05]  /*4480*/  @P1 BRA `(.L_x_7318) ;  /* 0x0000000000e41947 */ /* 0x000fea0003800000 */
[----:B-1----:R1:W2:Y:S01]  /*4490*/  LDS.128 R44, [R5+0x23c00] ;  /* 0x023c0000052c7984 */ /* 0x0022a20000000c00 */
[----:B------:R-:W-:Y:S01]  /*44a0*/  IADD3 R180, P3, R180, R13, RZ ;  /* 0x0000000db4b47210 */ /* 0x000fe20007f7e0ff */
[----:B------:R-:W-:Y:S04]  /*44b0*/  BSSY B2, `(.L_x_7323) ;  /* 0x0000031000027945 */ /* 0x000fe80003800000 */
[----:B------:R-:W-:Y:S01]  /*44c0*/  IMAD.X R181, R181, 0x1, R8, P3 ;  /* 0x00000001b5b57824 */ /* 0x000fe200018e0608 */
[----:B------:R-:W-:-:S13]  /*44d0*/  ISETP.GE.AND P3, PT, R220, R84, PT ;  /* 0x00000054dc00720c */ /* 0x000fda0003f66270 */
[----:B-1----:R-:W-:Y:S05]  /*44e0*/  @P3 BRA `(.L_x_7324) ;  /* 0x0000000000b43947 */ /* 0x002fea0003800000 */
[----:B------:R-:W-:Y:S02]  /*44f0*/  SHF.R.U64 R95, R98, 0x10, R99 ;  /* 0x00000010625f7819 */ /* 0x000fe40000001263 */
[----:B------:R-:W-:Y:S02]  /*4500*/  SHF.R.U64 R90, R90, 0x10, R91 ;  /* 0x000000105a5a7819 */ /* 0x000fe4000000125b */
[----:B------:R-:W-:Y:S02]  /*4510*/  PRMT R95, R202, 0x5410, R95 ;  /* 0x00005410ca5f7816 */ /* 0x000fe4000000005f */
[----:B------:R-:W-:Y:S02]  /*4520*/  PRMT R90, R167, 0x5432, R90 ;  /* 0x00005432a75a7816 */ /* 0x000fe4000000005a */
[----:B------:R-:W-:Y:S02]  /*4530*/  SHF.R.U32.HI R98, RZ, 0x10, R99 ;  /* 0x00000010ff627819 */ /* 0x000fe40000011663 */
[----:B--2---:R-:W-:-:S02]  /*4540*/  LOP3.LUT R99, R45, 0xffff0000, RZ, 0xc0, !PT ;  /* 0xffff00002d637812 */ /* 0x004fc400078ec0ff */
[----:B------:R-:W-:Y:S02]  /*4550*/  LOP3.LUT R150, R95, 0xffff0000, RZ, 0xc0, !PT ;  /* 0xffff00005f967812 */ /* 0x000fe400078ec0ff */
[C---:B------:R-:W-:Y:S01]  /*4560*/  LOP3.LUT R94, R90.reuse, 0xffff0000, RZ, 0xc0, !PT ;  /* 0xffff00005a5e7812 */ /* 0x040fe200078ec0ff */
[----:B------:R-:W-:Y:S01]  /*4570*/  IMAD.U32 R90, R90, 0x10000, RZ ;  /* 0x000100005a5a7824 */ /* 0x000fe200078e00ff */
[----:B------:R-:W-:Y:S01]  /*4580*/  SHF.R.U32.HI R138, RZ, 0x10, R91 ;  /* 0x00000010ff8a7819 */ /* 0x000fe2000001165b */
[----:B------:R-:W-:Y:S02]  /*4590*/  IMAD.U32 R91, R45, 0x10000, RZ ;  /* 0x000100002d5b7824 */ /* 0x000fe400078e00ff */
[C---:B------:R-:W-:Y:S01]  /*45a0*/  FMUL.FTZ R182, R99.reuse, R150 ;  /* 0x0000009663b67220 */ /* 0x040fe20000410000 */
[-C--:B------:R-:W-:Y:S01]  /*45b0*/  FMUL.FTZ R45, R99, R94.reuse ;  /* 0x0000005e632d7220 */ /* 0x080fe20000410000 */
[----:B------:R-:W-:Y:S02]  /*45c0*/  PRMT R98, R171, 0x5432, R98 ;  /* 0x00005432ab627816 */ /* 0x000fe40000000062 */
[C---:B------:R-:W-:Y:S01]  /*45d0*/  FFMA.FTZ R94, R91.reuse, R94, -R182 ;  /* 0x0000005e5b5e7223 */ /* 0x040fe200000108b6 */
[----:B------:R-:W-:Y:S01]  /*45e0*/  FFMA.FTZ R91, R91, R150, R45 ;  /* 0x000000965b5b7223 */ /* 0x000fe2000001002d */
[----:B------:R-:W-:Y:S01]  /*45f0*/  PRMT R45, R168, 0x5432, R138 ;  /* 0x00005432a82d7816 */ /* 0x000fe2000000008a */
[----:B------:R-:W-:Y:S01]  /*4600*/  IMAD.U32 R99, R98, 0x10000, RZ ;  /* 0x0001000062637824 */ /* 0x000fe200078e00ff */
[C---:B------:R-:W-:Y:S01]  /*4610*/  LOP3.LUT R138, R46.reuse, 0xffff0000, RZ, 0xc0, !PT ;  /* 0xffff00002e8a7812 */ /* 0x040fe200078ec0ff */
[----:B------:R-:W-:Y:S01]  /*4620*/  IMAD.U32 R46, R46, 0x10000, RZ ;  /* 0x000100002e2e7824 */ /* 0x000fe200078e00ff */
[----:B------:R-:W-:Y:S01]  /*4630*/  F2FP.BF16.F32.PACK_AB R91, R91, R94 ;  /* 0x0000005e5b5b723e */ /* 0x000fe200000010ff */
[C---:B------:R-:W-:Y:S01]  /*4640*/  IMAD.U32 R139, R45.reuse, 0x10000, RZ ;  /* 0x000100002d8b7824 */ /* 0x040fe200078e00ff */
[----:B------:R-:W-:Y:S01]  /*4650*/  LOP3.LUT R45, R45, 0xffff0000, RZ, 0xc0, !PT ;  /* 0xffff00002d2d7812 */ /* 0x000fe200078ec0ff */
[----:B------:R-:W-:-:S02]  /*4660*/  FMUL.FTZ R151, R138, R99 ;  /* 0x000000638a977220 */ /* 0x000fc40000410000 */
[-C--:B------:R-:W-:Y:S02]  /*4670*/  FMUL.FTZ R138, R138, R139.reuse ;  /* 0x0000008b8a8a7220 */ /* 0x080fe40000410000 */
[C---:B------:R-:W-:Y:S02]  /*4680*/  FFMA.FTZ R151, R46.reuse, R139, -R151 ;  /* 0x0000008b2e977223 */ /* 0x040fe40000010897 */
[----:B------:R-:W-:Y:S01]  /*4690*/  FFMA.FTZ R138, R46, R99, R138 ;  /* 0x000000632e8a7223 */ /* 0x000fe2000001008a */
[----:B------:R-:W-:Y:S01]  /*46a0*/  LOP3.LUT R99, R98, 0xffff0000, RZ, 0xc0, !PT ;  /* 0xffff000062637812 */ /* 0x000fe200078ec0ff */
[C---:B------:R-:W-:Y:S01]  /*46b0*/  IMAD.U32 R98, R47.reuse, 0x10000, RZ ;  /* 0x000100002f627824 */ /* 0x040fe200078e00ff */
[----:B------:R-:W-:-:S05]  /*46c0*/  LOP3.LUT R46, R47, 0xffff0000, RZ, 0xc0, !PT ;  /* 0xffff00002f2e7812 */ /* 0x000fca00078ec0ff */
[C---:B------:R-:W-:Y:S01]  /*46d0*/  FMUL.FTZ R47, R46.reuse, R99 ;  /* 0x000000632e2f7220 */ /* 0x040fe20000410000 */
[----:B------:R-:W-:-:S03]  /*46e0*/  FMUL.FTZ R46, R46, R45 ;  /* 0x0000002d2e2e7220 */ /* 0x000fc60000410000 */
[C---:B------:R-:W-:Y:S01]  /*46f0*/  FFMA.FTZ R47, R98.reuse, R45, -R47 ;  /* 0x0000002d622f7223 */ /* 0x040fe2000001082f */
[----:B------:R-:W-:Y:S01]  /*4700*/  FFMA.FTZ R46, R98, R99, R46 ;  /* 0x00000063622e7223 */ /* 0x000fe2000001002e */
[C---:B------:R-:W-:Y:S01]  /*4710*/  LOP3.LUT R45, R44.reuse, 0xffff0000, RZ, 0xc0, !PT ;  /* 0xffff00002c2d7812 */ /* 0x040fe200078ec0ff */
[----:B------:R-:W-:Y:S02]  /*4720*/  IMAD.U32 R98, R95, 0x10000, RZ ;  /* 0x000100005f627824 */ /* 0x000fe400078e00ff */
[----:B------:R-:W-:Y:S01]  /*4730*/  IMAD.U32 R95, R44, 0x10000, RZ ;  /* 0x000100002c5f7824 */ /* 0x000fe200078e00ff */
[----:B------:R-:W-:Y:S01]  /*4740*/  F2FP.BF16.F32.PACK_AB R47, R46, R47 ;  /* 0x0000002f2e2f723e */ /* 0x000fe200000010ff */
[C---:B------:R-:W-:Y:S01]  /*4750*/  FMUL.FTZ R44, R45.reuse, R98 ;  /* 0x000000622d2c7220 */ /* 0x040fe20000410000 */
[-C--:B------:R-:W-:Y:S01]  /*4760*/  FMUL.FTZ R45, R45, R90.reuse ;  /* 0x0000005a2d2d7220 */ /* 0x080fe20000410000 */
[----:B------:R-:W-:Y:S02]  /*4770*/  F2FP.BF16.F32.PACK_AB R46, R138, R151 ;  /* 0x000000978a2e723e */ /* 0x000fe400000010ff */
[C---:B------:R-:W-:Y:S01]  /*4780*/  FFMA.FTZ R44, R95.reuse, R90, -R44 ;  /* 0x0000005a5f2c7223 */ /* 0x040fe2000001082c */
[----:B------:R-:W-:-:S05]  /*4790*/  FFMA.FTZ R45, R95, R98, R45 ;  /* 0x000000625f2d7223 */ /* 0x000fca000001002d */
[----:B------:R-:W-:Y:S01]  /*47a0*/  F2FP.BF16.F32.PACK_AB R44, R45, R44 ;  /* 0x0000002c2d2c723e */ /* 0x000fe200000010ff */
[----:B------:R-:W-:-:S07]  /*47b0*/  IMAD.MOV.U32 R45, RZ, RZ, R91 ;  /* 0x000000ffff2d7224 */ /* 0x000fce00078e005b */
.L_x_7324:
[----:B------:R-:W-:Y:S05]  /*47c0*/  BSYNC B2 ;  /* 0x0000000000027941 */ /* 0x000fea0003800000 */
.L_x_7323:
[----:B------:R-:W-:Y:S01]  /*47d0*/  ULDC.64 UR4, c[0x0][0x2e8] ;  /* 0x0000ba0000047ab9 */ /* 0x000fe20000000a00 */
[----:B------:R-:W-:Y:S01]  /*47e0*/  ULDC.64 UR6, c[0x0][0x208] ;  /* 0x0000820000067ab9 */ /* 0x000fe20000000a00 */
[----:B------:R-:W-:-:S04]  /*47f0*/  LEA R90, P3, R180, UR4, 0x1 ;  /* 0x00000004b45a7c11 */ /* 0x000fc8000f8608ff */
[----:B------:R-:W-:-:S05]  /*4800*/  LEA.HI.X R91, R180, UR5, R181, 0x1, P3 ;  /* 0x00000005b45b7c11 */ /* 0x000fca00098f0cb5 */
[----:B--2---:R2:W-:Y:S04]  /*4810*/  STG.E.128 desc[UR6][R90.64], R44 ;  /* 0x0000002c5a007986 */ /* 0x0045e8000c101d06 */
.L_x_7318:
[----:B------:R-:W-:Y:S05]  /*4820*/  BSYNC B1 ;  /* 0x0000000000017941 */ /* 0x000fea0003800000 */
.L_x_7317:
[----:B------:R-:W-:Y:S04]  /*4830*/  BSSY B1, `(.L_x_7325) ;  /* 0x000007a000017945 */ /* 0x000fe80003800000 */
[----:B------:R-:W-:Y:S05]  /*4840*/  @P4 BRA `(.L_x_7326) ;  /* 0x0000000400e04947 */ /* 0x000fea0003800000 */
[----:B--2---:R-:W-:Y:S01]  /*4850*/  IADD3 R90, P3, P4, R158, R136, R16 ;  /* 0x000000889e5a7210 */ /* 0x004fe20007c7e010 */
[----:B------:R-:W-:Y:S03]  /*4860*/  BSSY B2, `(.L_x_7327) ;  /* 0x000003c000027945 */ /* 0x000fe60003800000 */
[----:B------:R-:W-:Y:S01]  /*4870*/  IADD3.X R91, R124, R92, R17, P3, P4 ;  /* 0x0000005c7c5b7210 */ /* 0x000fe20001fe8411 */
[----:B------:R-:W-:Y:S08]  /*4880*/  @P0 BRA `(.L_x_7328) ;  /* 0x0000000000e40947 */ /* 0x000ff00003800000 */
[----:B-1----:R1:W2:Y:S01]  /*4890*/  LDS.128 R44, [R5+0x1f400] ;  /* 0x01f40000052c7984 */ /* 0x0022a20000000c00 */
[----:B------:R-:W-:Y:S01]  /*48a0*/  IADD3 R94, P3, R90, R100, RZ ;  /* 0x000000645a5e7210 */ /* 0x000fe20007f7e0ff */
[----:B------:R-:W-:Y:S04]  /*48b0*/  BSSY B3, `(.L_x_7329) ;  /* 0x0000031000037945 */ /* 0x000fe80003800000 */
[----:B------:R-:W-:Y:S01]  /*48c0*/  IMAD.X R95, R91, 0x1, R14, P3 ;  /* 0x000000015b5f7824 */ /* 0x000fe200018e060e */
[----:B------:R-:W-:-:S13]  /*48d0*/  ISETP.GE.AND P3, PT, R18, R84, PT ;  /* 0x000000541200720c */ /* 0x000fda0003f66270 */
[----:B-1----:R-:W-:Y:S05]  /*48e0*/  @P3 BRA `(.L_x_7330) ;  /* 0x0000000000b43947 */ /* 0x002fea0003800000 */
[--C-:B------:R-:W-:Y:S02]  /*48f0*/  SHF.R.U64 R86, R86, 0x10, R87.reuse ;  /* 0x0000001056567819 */ /* 0x100fe40000001257 */
[----:B------:R-:W-:Y:S02]  /*4900*/  SHF.R.U32.HI R98, RZ, 0x10, R87 ;  /* 0x00000010ff627819 */ /* 0x000fe40000011657 */
[--C-:B------:R-:W-:Y:S02]  /*4910*/  SHF.R.U64 R87, R88, 0x10, R89.reuse ;  /* 0x0000001058577819 */ /* 0x100fe40000001259 */
[----:B------:R-:W-:Y:S02]  /*4920*/  SHF.R.U32.HI R99, RZ, 0x10, R89 ;  /* 0x00000010ff637819 */ /* 0x000fe40000011659 */
[----:B------:R-:W-:Y:S01]  /*4930*/  PRMT R89, R203, 0x5410, R87 ;  /* 0x00005410cb597816 */ /* 0x000fe20000000057 */
[----:B--2---:R-:W-:Y:S01]  /*4940*/  IMAD.U32 R87, R45, 0x10000, RZ ;  /* 0x000100002d577824 */ /* 0x004fe200078e00ff */
[----:B------:R-:W-:-:S02]  /*4950*/  PRMT R86, R172, 0x5432, R86 ;  /* 0x00005432ac567816 */ /* 0x000fc40000000056 */
[----:B------:R-:W-:Y:S02]  /*4960*/  LOP3.LUT R139, R45, 0xffff0000, RZ, 0xc0, !PT ;  /* 0xffff00002d8b7812 */ /* 0x000fe400078ec0ff */
[----:B------:R-:W-:Y:S02]  /*4970*/  LOP3.LUT R138, R89, 0xffff0000, RZ, 0xc0, !PT ;  /* 0xffff0000598a7812 */ /* 0x000fe400078ec0ff */
[C---:B------:R-:W-:Y:S01]  /*4980*/  LOP3.LUT R88, R86.reuse, 0xffff0000, RZ, 0xc0, !PT ;  /* 0xffff000056587812 */ /* 0x040fe200078ec0ff */
[----:B------:R-:W-:Y:S02]  /*4990*/  IMAD.U32 R86, R86, 0x10000, RZ ;  /* 0x0001000056567824 */ /* 0x000fe400078e00ff */
[C---:B------:R-:W-:Y:S02]  /*49a0*/  FMUL.FTZ R150, R139.reuse, R138 ;  /* 0x0000008a8b967220 */ /* 0x040fe40000410000 */
[-C--:B------:R-:W-:Y:S02]  /*49b0*/  FMUL.FTZ R45, R139, R88.reuse ;  /* 0x000000588b2d7220 */ /* 0x080fe40000410000 */
[----:B------:R-:W-:-:S02]  /*49c0*/  FFMA.FTZ R88, R87, R88, -R150 ;  /* 0x0000005857587223 */ /* 0x000fc40000010896 */
[----:B------:R-:W-:Y:S01]  /*49d0*/  FFMA.FTZ R87, R87, R138, R45 ;  /* 0x0000008a57577223 */ /* 0x000fe2000001002d */
[----:B------:R-:W-:Y:S02]  /*49e0*/  PRMT R45, R166, 0x5432, R98 ;  /* 0x00005432a62d7816 */ /* 0x000fe40000000062 */
[----:B------:R-:W-:Y:S02]  /*49f0*/  PRMT R98, R204, 0x5410, R99 ;  /* 0x00005410cc627816 */ /* 0x000fe40000000063 */
[----:B------:R-:W-:Y:S01]  /*4a00*/  LOP3.LUT R138, R46, 0xffff0000, RZ, 0xc0, !PT ;  /* 0xffff00002e8a7812 */ /* 0x000fe200078ec0ff */
[C---:B------:R-:W-:Y:S01]  /*4a10*/  IMAD.U32 R139, R45.reuse, 0x10000, RZ ;  /* 0x000100002d8b7824 */ /* 0x040fe200078e00ff */
[----:B------:R-:W-:Y:S01]  /*4a20*/  LOP3.LUT R45, R45, 0xffff0000, RZ, 0xc0, !PT ;  /* 0xffff00002d2d7812 */ /* 0x000fe200078ec0ff */
[----:B------:R-:W-:Y:S01]  /*4a30*/  IMAD.U32 R99, R98, 0x10000, RZ ;  /* 0x0001000062637824 */ /* 0x000fe200078e00ff */
[----:B------:R-:W-:Y:S01]  /*4a40*/  F2FP.BF16.F32.PACK_AB R87, R87, R88 ;  /* 0x000000585757723e */ /* 0x000fe200000010ff */
[----:B------:R-:W-:-:S02]  /*4a50*/  IMAD.U32 R46, R46, 0x10000, RZ ;  /* 0x000100002e2e7824 */ /* 0x000fc400078e00ff */
[C---:B------:R-:W-:Y:S01]  /*4a60*/  FMUL.FTZ R151, R138.reuse, R99 ;  /* 0x000000638a977220 */ /* 0x040fe20000410000 */
[----:B------:R-:W-:-:S03]  /*4a70*/  FMUL.FTZ R138, R138, R139 ;  /* 0x0000008b8a8a7220 */ /* 0x000fc60000410000 */
[C---:B------:R-:W-:Y:S01]  /*4a80*/  FFMA.FTZ R151, R46.reuse, R139, -R151 ;  /* 0x0000008b2e977223 */ /* 0x040fe20000010897 */
        /* <DEDUP_REMOVED lines=19> */
.L_x_7330:
[----:B------:R-:W-:Y:S05]  /*4bc0*/  BSYNC B3 ;  /* 0x0000000000037941 */ /* 0x000fea0003800000 */
.L_x_7329:
[----:B------:R-:W-:Y:S01]  /*4bd0*/  ULDC.64 UR4, c[0x0][0x2e8] ;  /* 0x0000ba0000047ab9 */ /* 0x000fe20000000a00 */
[----:B------:R-:W-:Y:S01]  /*4be0*/  ULDC.64 UR6, c[0x0][0x208] ;  /* 0x0000820000067ab9 */ /* 0x000fe20000000a00 */
[----:B------:R-:W-:-:S04]  /*4bf0*/  LEA R86, P3, R94, UR4, 0x1 ;  /* 0x000000045e567c11 */ /* 0x000fc8000f8608ff */
[----:B------:R-:W-:-:S05]  /*4c00*/  LEA.HI.X R87, R94, UR5, R95, 0x1, P3 ;  /* 0x000000055e577c11 */ /* 0x000fca00098f0c5f */
[----:B--2---:R2:W-:Y:S04]  /*4c10*/  STG.E.128 desc[UR6][R86.64], R44 ;  /* 0x0000002c56007986 */ /* 0x0045e8000c101d06 */
.L_x_7328:
[----:B------:R-:W-:Y:S05]  /*4c20*/  BSYNC B2 ;  /* 0x0000000000027941 */ /* 0x000fea0003800000 */
.L_x_7327:
[----:B------:R-:W-:Y:S05]  /*4c30*/  @P1 BRA `(.L_x_7326) ;  /* 0x0000000000e41947 */ /* 0x000fea0003800000 */
[----:B-12---:R1:W2:Y:S01]  /*4c40*/  LDS.128 R44, [R5+0x24c00] ;  /* 0x024c0000052c7984 */ /* 0x0062a20000000c00 */
        /* <DEDUP_REMOVED lines=9> */
[C---:B--2---:R-:W-:Y:S01]  /*4ce0*/  LOP3.LUT R80, R45.reuse, 0xffff0000, RZ, 0xc0, !PT ;  /* 0xffff00002d507812 */ /* 0x044fe200078ec0ff */
[----:B------:R-:W-:Y:S01]  /*4cf0*/  IMAD.U32 R45, R45, 0x10000, RZ ;  /* 0x000100002d2d7824 */ /* 0x000fe200078e00ff */
[C---:B------:R-:W-:Y:S01]  /*4d00*/  LOP3.LUT R89, R82.reuse, 0xffff0000, RZ, 0xc0, !PT ;  /* 0xffff000052597812 */ /* 0x040fe200078ec0ff */
[----:B------:R-:W-:Y:S01]  /*4d10*/  IMAD.U32 R82, R82, 0x10000, RZ ;  /* 0x0001000052527824 */ /* 0x000fe200078e00ff */
[C---:B------:R-:W-:Y:S01]  /*4d20*/  LOP3.LUT R87, R86.reuse, 0xffff0000, RZ, 0xc0, !PT ;  /* 0xffff000056577812 */ /* 0x040fe200078ec0ff */
[----:B------:R-:W-:Y:S01]  /*4d30*/  IMAD.U32 R86, R86, 0x10000, RZ ;  /* 0x0001000056567824 */ /* 0x000fe200078e00ff */
[----:B------:R-:W-:Y:S01]  /*4d40*/  SHF.R.U32.HI R83, RZ, 0x10, R83 ;  /* 0x00000010ff537819 */ /* 0x000fe20000011653 */
[C---:B------:R-:W-:Y:S01]  /*4d50*/  FMUL.FTZ R88, R80.reuse, R89 ;  /* 0x0000005950587220 */ /* 0x040fe20000410000 */
[----:B------:R-:W-:Y:S01]  /*4d60*/  SHF.R.U32.HI R81, RZ, 0x10, R81 ;  /* 0x00000010ff517819 */ /* 0x000fe20000011651 */
[-C--:B------:R-:W-:Y:S01]  /*4d70*/  FMUL.FTZ R80, R80, R87.reuse ;  /* 0x0000005750507220 */ /* 0x080fe20000410000 */
[----:B------:R-:W-:Y:S01]  /*4d80*/  PRMT R186, R186, 0x5410, R83 ;  /* 0x00005410baba7816 */ /* 0x000fe20000000053 */
[C---:B------:R-:W-:Y:S01]  /*4d90*/  FFMA.FTZ R88, R45.reuse, R87, -R88 ;  /* 0x000000572d587223 */ /* 0x040fe20000010858 */
[----:B------:R-:W-:Y:S01]  /*4da0*/  PRMT R172, R172, 0x5410, R81 ;  /* 0x00005410acac7816 */ /* 0x000fe20000000051 */
[----:B------:R-:W-:Y:S01]  /*4db0*/  FFMA.FTZ R45, R45, R89, R80 ;  /* 0x000000592d2d7223 */ /* 0x000fe20000010050 */
[----:B------:R-:W-:Y:S01]  /*4dc0*/  LOP3.LUT R80, R46, 0xffff0000, RZ, 0xc0, !PT ;  /* 0xffff00002e507812 */ /* 0x000fe200078ec0ff */
[C---:B------:R-:W-:Y:S01]  /*4dd0*/  IMAD.U32 R83, R186.reuse, 0x10000, RZ ;  /* 0x00010000ba537824 */ /* 0x040fe200078e00ff */
[----:B------:R-:W-:Y:S01]  /*4de0*/  LOP3.LUT R186, R186, 0xffff0000, RZ, 0xc0, !PT ;  /* 0xffff0000baba7812 */ /* 0x000fe200078ec0ff */
[C---:B------:R-:W-:Y:S01]  /*4df0*/  IMAD.U32 R81, R172.reuse, 0x10000, RZ ;  /* 0x00010000ac517824 */ /* 0x040fe200078e00ff */
[----:B------:R-:W-:Y:S01]  /*4e00*/  LOP3.LUT R172, R172, 0xffff0000, RZ, 0xc0, !PT ;  /* 0xffff0000acac7812 */ /* 0x000fe200078ec0ff */
[----:B------:R-:W-:Y:S01]  /*4e10*/  IMAD.U32 R87, R46, 0x10000, RZ ;  /* 0x000100002e577824 */ /* 0x000fe200078e00ff */
[C---:B------:R-:W-:Y:S01]  /*4e20*/  LOP3.LUT R46, R47.reuse, 0xffff0000, RZ, 0xc0, !PT ;  /* 0xffff00002f2e7812 */ /* 0x040fe200078ec0ff */
[----:B------:R-:W-:-:S02]  /*4e30*/  IMAD.U32 R89, R47, 0x10000, RZ ;  /* 0x000100002f597824 */ /* 0x000fc400078e00ff */
[----:B------:R-:W-:Y:S01]  /*4e40*/  FMUL.FTZ R94, R80, R83 ;  /* 0x00000053505e7220 */ /* 0x000fe20000410000 */
[----:B------:R-:W-:Y:S02]  /*4e50*/  IMAD.U32 R47, R44, 0x10000, RZ ;  /* 0x000100002c2f7824 */ /* 0x000fe400078e00ff */
[-C--:B------:R-:W-:Y:S01]  /*4e60*/  FMUL.FTZ R80, R80, R81.reuse ;  /* 0x0000005150507220 */ /* 0x080fe20000410000 */
[----:B------:R-:W-:Y:S01]  /*4e70*/  LOP3.LUT R44, R44, 0xffff0000, RZ, 0xc0, !PT ;  /* 0xffff00002c2c7812 */ /* 0x000fe200078ec0ff */
[C---:B------:R-:W-:Y:S01]  /*4e80*/  FFMA.FTZ R94, R87.reuse, R81, -R94 ;  /* 0x00000051575e7223 */ /* 0x040fe2000001085e */
[C---:B------:R-:W-:Y:S01]  /*4e90*/  FMUL.FTZ R81, R46.reuse, R172 ;  /* 0x000000ac2e517220 */ /* 0x040fe20000410000 */
[----:B------:R-:W-:Y:S01]  /*4ea0*/  FFMA.FTZ R83, R87, R83, R80 ;  /* 0x0000005357537223 */ /* 0x000fe20000010050 */
[----:B------:R-:W-:Y:S01]  /*4eb0*/  FMUL.FTZ R80, R46, R186 ;  /* 0x000000ba2e507220 */ /* 0x000fe20000410000 */
[C---:B------:R-:W-:Y:S01]  /*4ec0*/  FMUL.FTZ R46, R44.reuse, R82 ;  /* 0x000000522c2e7220 */ /* 0x040fe20000410000 */
[----:B------:R-:W-:Y:S01]  /*4ed0*/  FMUL.FTZ R87, R44, R86 ;  /* 0x000000562c577220 */ /* 0x000fe20000410000 */
[C---:B------:R-:W-:Y:S01]  /*4ee0*/  FFMA.FTZ R81, R89.reuse, R186, R81 ;  /* 0x000000ba59517223 */ /* 0x040fe20000010051 */
[----:B------:R-:W-:Y:S01]  /*4ef0*/  FFMA.FTZ R80, R89, R172, -R80 ;  /* 0x000000ac59507223 */ /* 0x000fe20000010850 */
[C---:B------:R-:W-:Y:S01]  /*4f00*/  FFMA.FTZ R46, R47.reuse, R86, -R46 ;  /* 0x000000562f2e7223 */ /* 0x040fe2000001082e */
[----:B------:R-:W-:Y:S01]  /*4f10*/  FFMA.FTZ R87, R47, R82, R87 ;  /* 0x000000522f577223 */ /* 0x000fe20000010057 */
[----:B------:R-:W-:-:S02]  /*4f20*/  F2FP.BF16.F32.PACK_AB R94, R83, R94 ;  /* 0x0000005e535e723e */ /* 0x000fc400000010ff */
[----:B------:R-:W-:Y:S02]  /*4f30*/  F2FP.BF16.F32.PACK_AB R45, R45, R88 ;  /* 0x000000582d2d723e */ /* 0x000fe400000010ff */
[----:B------:R-:W-:Y:S01]  /*4f40*/  F2FP.BF16.F32.PACK_AB R44, R87, R46 ;  /* 0x0000002e572c723e */ /* 0x000fe200000010ff */
[----:B------:R-:W-:Y:S01]  /*4f50*/  IMAD.MOV.U32 R46, RZ, RZ, R94 ;  /* 0x000000ffff2e7224 */ /* 0x000fe200078e005e */
[----:B------:R-:W-:-:S07]  /*4f60*/  F2FP.BF16.F32.PACK_AB R47, R81, R80 ;  /* 0x00000050512f723e */ /* 0x000fce00000010ff */
.L_x_7332:
[----:B------:R-:W-:Y:S05]  /*4f70*/  BSYNC B2 ;  /* 0x0000000000027941 */ /* 0x000fea0003800000 */
.L_x_7331:
[----:B------:R-:W-:Y:S01]  /*4f80*/  ULDC.64 UR4, c[0x0][0x2e8] ;  /* 0x0000ba0000047ab9 */ /* 0x000fe20000000a00 */
[----:B------:R-:W-:Y:S01]  /*4f90*/  ULDC.64 UR6, c[0x0][0x208] ;  /* 0x0000820000067ab9 */ /* 0x000fe20000000a00 */
[----:B------:R-:W-:-:S04]  /*4fa0*/  LEA R80, P3, R90, UR4, 0x1 ;  /* 0x000000045a507c11 */ /* 0x000fc8000f8608ff */
[----:B------:R-:W-:-:S05]  /*4fb0*/  LEA.HI.X R81, R90, UR5, R91, 0x1, P3 ;  /* 0x000000055a517c11 */ /* 0x000fca00098f0c5b */
[----:B--2---:R3:W-:Y:S04]  /*4fc0*/  STG.E.128 desc[UR6][R80.64], R44 ;  /* 0x0000002c50007986 */ /* 0x0047e8000c101d06 */
.L_x_7326:
[----:B------:R-:W-:Y:S05]  /*4fd0*/  BSYNC B1 ;  /* 0x0000000000017941 */ /* 0x000fea0003800000 */
.L_x_7325:
[----:B--2---:R-:W2:Y:S01]  /*4fe0*/  LDL R91, [R1+0x4] ;  /* 0x00000400015b7983 */ /* 0x004ea20000100800 */
[----:B------:R-:W-:Y:S01]  /*4ff0*/  BSSY B1, `(.L_x_7333) ;  /* 0x000007a000017945 */ /* 0x000fe20003800000 */
[----:B--2---:R-:W-:-:S13]  /*5000*/  LOP3.LUT P3, RZ, R91, 0x4, RZ, 0xc0, !PT ;  /* 0x000000045bff7812 */ /* 0x004fda000786c0ff */
[----:B------:R-:W-:Y:S05]  /*5010*/  @P3 BRA `(.L_x_7334) ;  /* 0x0000000400dc3947 */ /* 0x000fea0003800000 */
[----:B---3--:R-:W-:Y:S01]  /*5020*/  IADD3 R80, P3, P4, R126, R136, R16 ;  /* 0x000000887e507210 */ /* 0x008fe20007c7e010 */
        /* <DEDUP_REMOVED lines=9> */
[----:B------:R-:W-:Y:S01]  /*50c0*/  SHF.R.U64 R87, R78, 0x10, R79 ;  /* 0x000000104e577819 */ /* 0x000fe2000000124f */
[----:B--2---:R-:W-:Y:S01]  /*50d0*/  IMAD.U32 R88, R45, 0x10000, RZ ;  /* 0x000100002d587824 */ /* 0x004fe200078e00ff */
[----:B------:R-:W-:Y:S02]  /*50e0*/  SHF.R.U64 R86, R76, 0x10, R77 ;  /* 0x000000104c567819 */ /* 0x000fe4000000124d */
[----:B------:R-:W-:Y:S02]  /*50f0*/  SHF.R.U32.HI R78, RZ, 0x10, R79 ;  /* 0x00000010ff4e7819 */ /* 0x000fe4000001164f */
[----:B------:R-:W-:Y:S01]  /*5100*/  SHF.R.U32.HI R89, RZ, 0x10, R77 ;  /* 0x00000010ff597819 */ /* 0x000fe2000001164d */
[----:B------:R-:W-:Y:S01]  /*5110*/  IMAD.U32 R77, R46, 0x10000, RZ ;  /* 0x000100002e4d7824 */ /* 0x000fe200078e00ff */
[----:B------:R-:W-:Y:S02]  /*5120*/  PRMT R200, R200, 0x5410, R87 ;  /* 0x00005410c8c87816 */ /* 0x000fe40000000057 */
[----:B------:R-:W-:-:S02]  /*5130*/  PRMT R169, R169, 0x5410, R86 ;  /* 0x00005410a9a97816 */ /* 0x000fc40000000056 */
[----:B------:R-:W-:Y:S01]  /*5140*/  PRMT R201, R201, 0x5410, R78 ;  /* 0x00005410c9c97816 */ /* 0x000fe2000000004e */
[----:B------:R-:W-:Y:S01]  /*5150*/  IMAD.U32 R78, R44, 0x10000, RZ ;  /* 0x000100002c4e7824 */ /* 0x000fe200078e00ff */
[----:B------:R-:W-:Y:S02]  /*5160*/  PRMT R168, R168, 0x5410, R89 ;  /* 0x00005410a8a87816 */ /* 0x000fe40000000059 */
[----:B------:R-:W-:Y:S01]  /*5170*/  LOP3.LUT R45, R45, 0xffff0000, RZ, 0xc0, !PT ;  /* 0xffff00002d2d7812 */ /* 0x000fe200078ec0ff */
[----:B------:R-:W-:Y:S01]  /*5180*/  IMAD.U32 R79, R201, 0x10000, RZ ;  /* 0x00010000c94f7824 */ /* 0x000fe200078e00ff */
[----:B------:R-:W-:Y:S01]  /*5190*/  LOP3.LUT R90, R200, 0xffff0000, RZ, 0xc0, !PT ;  /* 0xffff0000c85a7812 */ /* 0x000fe200078ec0ff */
[----:B------:R-:W-:Y:S01]  /*51a0*/  IMAD.U32 R86, R168, 0x10000, RZ ;  /* 0x00010000a8567824 */ /* 0x000fe200078e00ff */
[C---:B------:R-:W-:Y:S01]  /*51b0*/  LOP3.LUT R87, R169.reuse, 0xffff0000, RZ, 0xc0, !PT ;  /* 0xffff0000a9577812 */ /* 0x040fe200078ec0ff */
[----:B------:R-:W-:Y:S01]  /*51c0*/  IMAD.U32 R169, R169, 0x10000, RZ ;  /* 0x00010000a9a97824 */ /* 0x000fe200078e00ff */
[----:B------:R-:W-:Y:S01]  /*51d0*/  LOP3.LUT R46, R46, 0xffff0000, RZ, 0xc0, !PT ;  /* 0xffff00002e2e7812 */ /* 0x000fe200078ec0ff */
[----:B------:R-:W-:Y:S01]  /*51e0*/  FMUL.FTZ R89, R45, R90 ;  /* 0x0000005a2d597220 */ /* 0x000fe20000410000 */
[----:B------:R-:W-:Y:S01]  /*51f0*/  LOP3.LUT R76, R47, 0xffff0000, RZ, 0xc0, !PT ;  /* 0xffff00002f4c7812 */ /* 0x000fe200078ec0ff */
[----:B------:R-:W-:Y:S01]  /*5200*/  FMUL.FTZ R45, R45, R87 ;  /* 0x000000572d2d7220 */ /* 0x000fe20000410000 */
[----:B------:R-:W-:Y:S01]  /*5210*/  LOP3.LUT R201, R201, 0xffff0000, RZ, 0xc0, !PT ;  /* 0xffff0000c9c97812 */ /* 0x000fe200078ec0ff */
[----:B------:R-:W-:Y:S01]  /*5220*/  FMUL.FTZ R94, R46, R79 ;  /* 0x0000004f2e5e7220 */ /* 0x000fe20000410000 */
[----:B------:R-:W-:Y:S01]  /*5230*/  FFMA.FTZ R89, R88, R87, -R89 ;  /* 0x0000005758597223 */ /* 0x000fe20000010859 */
[----:B------:R-:W-:Y:S01]  /*5240*/  FMUL.FTZ R46, R46, R86 ;  /* 0x000000562e2e7220 */ /* 0x000fe20000410000 */
[----:B------:R-:W-:Y:S01]  /*5250*/  LOP3.LUT R44, R44, 0xffff0000, RZ, 0xc0, !PT ;  /* 0xffff00002c2c7812 */ /* 0x000fe200078ec0ff */
[----:B------:R-:W-:Y:S01]  /*5260*/  FFMA.FTZ R88, R88, R90, R45 ;  /* 0x0000005a58587223 */ /* 0x000fe2000001002d */
[----:B------:R-:W-:Y:S01]  /*5270*/  LOP3.LUT R168, R168, 0xffff0000, RZ, 0xc0, !PT ;  /* 0xffff0000a8a87812 */ /* 0x000fe200078ec0ff */
[----:B------:R-:W-:-:S02]  /*5280*/  IMAD.U32 R45, R200, 0x10000, RZ ;  /* 0x00010000c82d7824 */ /* 0x000fc400078e00ff */
[C---:B------:R-:W-:Y:S01]  /*5290*/  FFMA.FTZ R94, R77.reuse, R86, -R94 ;  /* 0x000000564d5e7223 */ /* 0x040fe2000001085e */
[----:B------:R-:W-:Y:S01]  /*52a0*/  FFMA.FTZ R77, R77, R79, R46 ;  /* 0x0000004f4d4d7223 */ /* 0x000fe2000001002e */
[----:B------:R-:W-:Y:S02]  /*52b0*/  IMAD.U32 R47, R47, 0x10000, RZ ;  /* 0x000100002f2f7824 */ /* 0x000fe400078e00ff */
        /* <DEDUP_REMOVED lines=12> */
.L_x_7338:
[----:B------:R-:W-:Y:S05]  /*5380*/  BSYNC B3 ;  /* 0x0000000000037941 */ /* 0x000fea0003800000 */
.L_x_7337:
[----:B------:R-:W-:Y:S01]  /*5390*/  ULDC.64 UR4, c[0x0][0x2e8] ;  /* 0x0000ba0000047ab9 */ /* 0x000fe20000000a00 */
[----:B------:R-:W-:Y:S01]  /*53a0*/  ULDC.64 UR6, c[0x0][0x208] ;  /* 0x0000820000067ab9 */ /* 0x000fe20000000a00 */
[----:B------:R-:W-:-:S04]  /*53b0*/  LEA R76, P3, R82, UR4, 0x1 ;  /* 0x00000004524c7c11 */ /* 0x000fc8000f8608ff */
[----:B------:R-:W-:-:S05]  /*53c0*/  LEA.HI.X R77, R82, UR5, R83, 0x1, P3 ;  /* 0x00000005524d7c11 */ /* 0x000fca00098f0c53 */
[----:B--2---:R2:W-:Y:S04]  /*53d0*/  STG.E.128 desc[UR6][R76.64], R44 ;  /* 0x0000002c4c007986 */ /* 0x0045e8000c101d06 */
.L_x_7336:
[----:B------:R-:W-:Y:S05]  /*53e0*/  BSYNC B2 ;  /* 0x0000000000027941 */ /* 0x000fea0003800000 */
.L_x_7335:
[----:B------:R-:W-:Y:S05]  /*53f0*/  @P1 BRA `(.L_x_7334) ;  /* 0x0000000000e41947 */ /* 0x000fea0003800000 */
[----:B-12---:R1:W2:Y:S01]  /*5400*/  LDS.128 R44, [R5+0x25c00] ;  /* 0x025c0000052c7984 */ /* 0x0062a20000000c00 */
[----:B------:R-:W-:Y:S01]  /*5410*/  IADD3 R80, P3, R80, R13, RZ ;  /* 0x0000000d50507210 */ /* 0x000fe20007f7e0ff */
[----:B------:R-:W-:Y:S04]  /*5420*/  BSSY B2, `(.L_x_7339) ;  /* 0x0000031000027945 */ /* 0x000fe80003800000 */
[----:B------:R-:W-:Y:S01]  /*5430*/  IMAD.X R81, R81, 0x1, R8, P3 ;  /* 0x0000000151517824 */ /* 0x000fe200018e0608 */
[----:B------:R-:W-:-:S13]  /*5440*/  ISETP.GE.AND P3, PT, R220, R84, PT ;  /* 0x00000054dc00720c */ /* 0x000fda0003f66270 */
        /* <DEDUP_REMOVED lines=30> */
[----:B------:R-:W-:Y:S02]  /*5630*/  IMAD.U32 R74, R93, 0x10000, RZ ;  /* 0x000100005d4a7824 */ /* 0x000fe400078e00ff */
        /* <DEDUP_REMOVED lines=15> */
.L_x_7340:
[----:B------:R-:W-:Y:S05]  /*5730*/  BSYNC B2 ;  /* 0x0000000000027941 */ /* 0x000fea0003800000 */
.L_x_7339:
[----:B------:R-:W-:Y:S01]  /*5740*/  ULDC.64 UR4, c[0x0][0x2e8] ;  /* 0x0000ba0000047ab9 */ /* 0x000fe20000000a00 */
[----:B------:R-:W-:Y:S01]  /*5750*/  ULDC.64 UR6, c[0x0][0x208] ;  /* 0x0000820000067ab9 */ /* 0x000fe20000000a00 */
[----:B------:R-:W-:-:S04]  /*5760*/  LEA R72, P3, R80, UR4, 0x1 ;  /* 0x0000000450487c11 */ /* 0x000fc8000f8608ff */
[----:B------:R-:W-:-:S05]  /*5770*/  LEA.HI.X R73, R80, UR5, R81, 0x1, P3 ;  /* 0x0000000550497c11 */ /* 0x000fca00098f0c51 */
[----:B--2---:R4:W-:Y:S04]  /*5780*/  STG.E.128 desc[UR6][R72.64], R44 ;  /* 0x0000002c48007986 */ /* 0x0049e8000c101d06 */
.L_x_7334:
[----:B------:R-:W-:Y:S05]  /*5790*/  BSYNC B1 ;  /* 0x0000000000017941 */ /* 0x000fea0003800000 */
.L_x_7333:
[----:B------:R-:W-:Y:S01]  /*57a0*/  LOP3.LUT P3, RZ, R91, 0x8, RZ, 0xc0, !PT ;  /* 0x000000085bff7812 */ /* 0x000fe2000786c0ff */
[----:B------:R-:W-:-:S12]  /*57b0*/  BSSY B1, `(.L_x_7341) ;  /* 0x000007b000017945 */ /* 0x000fd80003800000 */
[----:B------:R-:W-:Y:S05]  /*57c0*/  @P3 BRA `(.L_x_7342) ;  /* 0x0000000400e43947 */ /* 0x000fea0003800000 */
[----:B----4-:R-:W-:Y:S01]  /*57d0*/  IADD3 R72, P3, P4, R128, R136, R16 ;  /* 0x0000008880487210 */ /* 0x010fe20007c7e010 */
[----:B------:R-:W-:Y:S03]  /*57e0*/  BSSY B2, `(.L_x_7343) ;  /* 0x000003c000027945 */ /* 0x000fe60003800000 */
[----:B------:R-:W-:Y:S01]  /*57f0*/  IADD3.X R73, R127, R92, R17, P3, P4 ;  /* 0x0000005c7f497210 */ /* 0x000fe20001fe8411 */
[----:B------:R-:W-:Y:S08]  /*5800*/  @P0 BRA `(.L_x_7344) ;  /* 0x0000000000e40947 */ /* 0x000ff00003800000 */
[----:B-123--:R1:W2:Y:S01]  /*5810*/  LDS.128 R44, [R5+0x21400] ;  /* 0x02140000052c7984 */ /* 0x00e2a20000000c00 */
        /* <DEDUP_REMOVED lines=50> */
.L_x_7346:
[----:B------:R-:W-:Y:S05]  /*5b40*/  BSYNC B3 ;  /* 0x0000000000037941 */ /* 0x000fea0003800000 */
.L_x_7345:
[----:B------:R-:W-:Y:S01]  /*5b50*/  ULDC.64 UR4, c[0x0][0x2e8] ;  /* 0x0000ba0000047ab9 */ /* 0x000fe20000000a00 */
[----:B------:R-:W-:Y:S01]  /*5b60*/  ULDC.64 UR6, c[0x0][0x208] ;  /* 0x0000820000067ab9 */ /* 0x000fe20000000a00 */
[----:B------:R-:W-:-:S04]  /*5b70*/  LEA R68, P3, R74, UR4, 0x1 ;  /* 0x000000044a447c11 */ /* 0x000fc8000f8608ff */
[----:B------:R-:W-:-:S05]  /*5b80*/  LEA.HI.X R69, R74, UR5, R75, 0x1, P3 ;  /* 0x000000054a457c11 */ /* 0x000fca00098f0c4b */
[----:B--2---:R4:W-:Y:S04]  /*5b90*/  STG.E.128 desc[UR6][R68.64], R44 ;  /* 0x0000002c44007986 */ /* 0x0049e8000c101d06 */
.L_x_7344:
[----:B------:R-:W-:Y:S05]  /*5ba0*/  BSYNC B2 ;  /* 0x0000000000027941 */ /* 0x000fea0003800000 */
.L_x_7343:
[----:B------:R-:W-:Y:S05]  /*5bb0*/  @P1 BRA `(.L_x_7342) ;  /* 0x0000000000e81947 */ /* 0x000fea0003800000 */
[----:B-1234-:R1:W2:Y:S01]  /*5bc0*/  LDS.128 R44, [R5+0x26c00] ;  /* 0x026c0000052c7984 */ /* 0x01e2a20000000c00 */
[----:B------:R-:W-:Y:S01]  /*5bd0*/  IADD3 R72, P3, R72, R13, RZ ;  /* 0x0000000d48487210 */ /* 0x000fe20007f7e0ff */
[----:B------:R-:W-:Y:S04]  /*5be0*/  BSSY B2, `(.L_x_7347) ;  /* 0x0000032000027945 */ /* 0x000fe80003800000 */
[----:B------:R-:W-:Y:S01]  /*5bf0*/  IMAD.X R73, R73, 0x1, R8, P3 ;  /* 0x0000000149497824 */ /* 0x000fe200018e0608 */
[----:B------:R-:W-:-:S13]  /*5c00*/  ISETP.GE.AND P3, PT, R220, R84, PT ;  /* 0x00000054dc00720c */ /* 0x000fda0003f66270 */
        /* <DEDUP_REMOVED lines=47> */
.L_x_7348:
[----:B------:R-:W-:Y:S05]  /*5f00*/  BSYNC B2 ;  /* 0x0000000000027941 */ /* 0x000fea0003800000 */
.L_x_7347:
[----:B------:R-:W-:Y:S01]  /*5f10*/  ULDC.64 UR4, c[0x0][0x2e8] ;  /* 0x0000ba0000047ab9 */ /* 0x000fe20000000a00 */
[----:B------:R-:W-:Y:S01]  /*5f20*/  ULDC.64 UR6, c[0x0][0x208] ;  /* 0x0000820000067ab9 */ /* 0x000fe20000000a00 */
[----:B------:R-:W-:-:S04]  /*5f30*/  LEA R64, P3, R72, UR4, 0x1 ;  /* 0x0000000448407c11 */ /* 0x000fc8000f8608ff */
[----:B------:R-:W-:-:S05]  /*5f40*/  LEA.HI.X R65, R72, UR5, R73, 0x1, P3 ;  /* 0x0000000548417c11 */ /* 0x000fca00098f0c49 */
[----:B--2---:R1:W-:Y:S04]  /*5f50*/  STG.E.128 desc[UR6][R64.64], R44 ;  /* 0x0000002c40007986 */ /* 0x0043e8000c101d06 */
.L_x_7342:
[----:B------:R-:W-:Y:S05]  /*5f60*/  BSYNC B1 ;  /* 0x0000000000017941 */ /* 0x000fea0003800000 */
.L_x_7341:
[----:B------:R-:W-:Y:S01]  /*5f70*/  LOP3.LUT P3, RZ, R91, 0x2, RZ, 0xc0, !PT ;  /* 0x000000025bff7812 */ /* 0x000fe2000786c0ff */
[----:B------:R-:W-:-:S12]  /*5f80*/  BSSY B1, `(.L_x_7349) ;  /* 0x000007c000017945 */ /* 0x000fd80003800000 */
[----:B------:R-:W-:Y:S05]  /*5f90*/  @P3 BRA `(.L_x_7350) ;  /* 0x0000000400e83947 */ /* 0x000fea0003800000 */
[----:B-1----:R-:W-:Y:S01]  /*5fa0*/  IADD3 R64, P3, P4, R130, R136, R16 ;  /* 0x0000008882407210 */ /* 0x002fe20007c7e010 */
[----:B------:R-:W-:Y:S03]  /*5fb0*/  BSSY B2, `(.L_x_7351) ;  /* 0x000003d000027945 */ /* 0x000fe60003800000 */
[----:B------:R-:W-:Y:S01]  /*5fc0*/  IADD3.X R65, R129, R92, R17, P3, P4 ;  /* 0x0000005c81417210 */ /* 0x000fe20001fe8411 */
[----:B------:R-:W-:Y:S08]  /*5fd0*/  @P0 BRA `(.L_x_7352) ;  /* 0x0000000000e80947 */ /* 0x000ff00003800000 */
[----:B--234-:R1:W2:Y:S01]  /*5fe0*/  LDS.128 R44, [R5+0x22400] ;  /* 0x02240000052c7984 */ /* 0x01c2a20000000c00 */
        /* <DEDUP_REMOVED lines=9> */
[----:B------:R-:W-:Y:S02]  /*6080*/  PRMT R191, R191, 0x5410, R68 ;  /* 0x00005410bfbf7816 */ /* 0x000fe40000000044 */
[----:B------:R-:W-:Y:S01]  /*6090*/  SHF.R.U64 R72, R60, 0x10, R61 ;  /* 0x000000103c487819 */ /* 0x000fe2000000123d */
[----:B------:R-:W-:Y:S01]  /*60a0*/  IMAD.U32 R60, R46, 0x10000, RZ ;  /* 0x000100002e3c7824 */ /* 0x000fe200078e00ff */
        /* <DEDUP_REMOVED lines=39> */
.L_x_7354:
[----:B------:R-:W-:Y:S05]  /*6320*/  BSYNC B3 ;  /* 0x0000000000037941 */ /* 0x000fea0003800000 */
.L_x_7353:
[----:B------:R-:W-:Y:S01]  /*6330*/  ULDC.64 UR4, c[0x0][0x2e8] ;  /* 0x0000ba0000047ab9 */ /* 0x000fe20000000a00 */
[----:B------:R-:W-:Y:S01]  /*6340*/  ULDC.64 UR6, c[0x0][0x208] ;  /* 0x0000820000067ab9 */ /* 0x000fe20000000a00 */
[----:B------:R-:W-:-:S04]  /*6350*/  LEA R60, P3, R66, UR4, 0x1 ;  /* 0x00000004423c7c11 */ /* 0x000fc8000f8608ff */
[----:B------:R-:W-:-:S05]  /*6360*/  LEA.HI.X R61, R66, UR5, R67, 0x1, P3 ;  /* 0x00000005423d7c11 */ /* 0x000fca00098f0c43 */
[----:B--2---:R1:W-:Y:S04]  /*6370*/  STG.E.128 desc[UR6][R60.64], R44 ;  /* 0x0000002c3c007986 */ /* 0x0043e8000c101d06 */
.L_x_7352:
[----:B------:R-:W-:Y:S05]  /*6380*/  BSYNC B2 ;  /* 0x0000000000027941 */ /* 0x000fea0003800000 */
.L_x_7351:
[----:B------:R-:W-:Y:S05]  /*6390*/  @P1 BRA `(.L_x_7350) ;  /* 0x0000000000e81947 */ /* 0x000fea0003800000 */
[----:B-1234-:R1:W2:Y:S01]  /*63a0*/  LDS.128 R44, [R5+0x27c00] ;  /* 0x027c0000052c7984 */ /* 0x01e2a20000000c00 */
[----:B------:R-:W-:Y:S01]  /*63b0*/  IADD3 R64, P3, R64, R13, RZ ;  /* 0x0000000d40407210 */ /* 0x000fe20007f7e0ff */
[----:B------:R-:W-:Y:S04]  /*63c0*/  BSSY B2, `(.L_x_7355) ;  /* 0x0000032000027945 */ /* 0x000fe80003800000 */
[----:B------:R-:W-:Y:S01]  /*63d0*/  IMAD.X R69, R65, 0x1, R8, P3 ;  /* 0x0000000141457824 */ /* 0x000fe200018e0608 */
[----:B------:R-:W-:-:S13]  /*63e0*/  ISETP.GE.AND P3, PT, R220, R84, PT ;  /* 0x00000054dc00720c */ /* 0x000fda0003f66270 */
        /* <DEDUP_REMOVED lines=47> */
.L_x_7356:
[----:B------:R-:W-:Y:S05]  /*66e0*/  BSYNC B2 ;  /* 0x0000000000027941 */ /* 0x000fea0003800000 */
.L_x_7355:
[----:B------:R-:W-:Y:S01]  /*66f0*/  ULDC.64 UR4, c[0x0][0x2e8] ;  /* 0x0000ba0000047ab9 */ /* 0x000fe20000000a00 */
[----:B------:R-:W-:Y:S01]  /*6700*/  ULDC.64 UR6, c[0x0][0x208] ;  /* 0x0000820000067ab9 */ /* 0x000fe20000000a00 */
[----:B------:R-:W-:-:S04]  /*6710*/  LEA R56, P3, R64, UR4, 0x1 ;  /* 0x0000000440387c11 */ /* 0x000fc8000f8608ff */
[----:B------:R-:W-:-:S05]  /*6720*/  LEA.HI.X R57, R64, UR5, R69, 0x1, P3 ;  /* 0x0000000540397c11 */ /* 0x000fca00098f0c45 */
[----:B--2---:R1:W-:Y:S04]  /*6730*/  STG.E.128 desc[UR6][R56.64], R44 ;  /* 0x0000002c38007986 */ /* 0x0043e8000c101d06 */
.L_x_7350:
[----:B------:R-:W-:Y:S05]  /*6740*/  BSYNC B1 ;  /* 0x0000000000017941 */ /* 0x000fea0003800000 */
.L_x_7349:
[----:B------:R-:W-:Y:S05]  /*6750*/  @P5 BRA `(.L_x_7357) ;  /* 0x0000005400985947 */ /* 0x000fea0003800000 */
[----:B------:R-:W-:Y:S01]  /*6760*/  IADD3 R136, P3, P4, R134, R136, R16 ;  /* 0x0000008886887210 */ /* 0x000fe20007c7e010 */
[----:B------:R-:W-:Y:S03]  /*6770*/  BSSY B1, `(.L_x_7358) ;  /* 0x000003d000017945 */ /* 0x000fe60003800000 */
[----:B-1----:R-:W-:Y:S01]  /*6780*/  IADD3.X R57, R133, R92, R17, P3, P4 ;  /* 0x0000005c85397210 */ /* 0x002fe20001fe8411 */
[----:B------:R-:W-:Y:S08]  /*6790*/  @P0 BRA `(.L_x_7359) ;  /* 0x0000000000e80947 */ /* 0x000ff00003800000 */
[----:B--234-:R1:W2:Y:S01]  /*67a0*/  LDS.128 R44, [R5+0x23400] ;  /* 0x02340000052c7984 */ /* 0x01c2a20000000c00 */
[----:B------:R-:W-:Y:S01]  /*67b0*/  ISETP.GE.AND P4, PT, R18, R84, PT ;  /* 0x000000541200720c */ /* 0x000fe20003f86270 */
[----:B------:R-:W-:Y:S01]  /*67c0*/  BSSY B2, `(.L_x_7360) ;  /* 0x0000031000027945 */ /* 0x000fe20003800000 */
[----:B------:R-:W-:-:S11]  /*67d0*/  IADD3 R63, P3, R136, R100, RZ ;  /* 0x00000064883f7210 */ /* 0x000fd60007f7e0ff */
        /* <DEDUP_REMOVED lines=15> */
[C---:B------:R-:W-:Y:S01]  /*68d0*/  LOP3.LUT R59, R174.reuse, 0xffff0000, RZ, 0xc0, !PT ;  /* 0xffff0000ae3b7812 */ /* 0x040fe200078ec0ff */
[----:B------:R-:W-:Y:S01]  /*68e0*/  IMAD.U32 R174, R174, 0x10000, RZ ;  /* 0x00010000aeae7824 */ /* 0x000fe200078e00ff */
[C---:B------:R-:W-:Y:S01]  /*68f0*/  LOP3.LUT R56, R176.reuse, 0xffff0000, RZ, 0xc0, !PT ;  /* 0xffff0000b0387812 */ /* 0x040fe200078ec0ff */
[----:B------:R-:W-:Y:S01]  /*6900*/  IMAD.U32 R176, R176, 0x10000, RZ ;  /* 0x00010000b0b07824 */ /* 0x000fe200078e00ff */
[----:B------:R-:W-:Y:S01]  /*6910*/  LOP3.LUT R53, R46, 0xffff0000, RZ, 0xc0, !PT ;  /* 0xffff00002e357812 */ /* 0x000fe200078ec0ff */
[----:B------:R-:W-:Y:S01]  /*6920*/  FMUL.FTZ R61, R47, R59 ;  /* 0x0000003b2f3d7220 */ /* 0x000fe20000410000 */
[----:B------:R-:W-:-:S02]  /*6930*/  IMAD.U32 R46, R45, 0x10000, RZ ;  /* 0x000100002d2e7824 */ /* 0x000fc400078e00ff */
[----:B------:R-:W-:Y:S01]  /*6940*/  FMUL.FTZ R62, R47, R56 ;  /* 0x000000382f3e7220 */ /* 0x000fe20000410000 */
[----:B------:R-:W-:Y:S01]  /*6950*/  LOP3.LUT R173, R173, 0xffff0000, RZ, 0xc0, !PT ;  /* 0xffff0000adad7812 */ /* 0x000fe200078ec0ff */
[C---:B------:R-:W-:Y:S01]  /*6960*/  FMUL.FTZ R47, R53.reuse, R60 ;  /* 0x0000003c352f7220 */ /* 0x040fe20000410000 */
[-C--:B------:R-:W-:Y:S01]  /*6970*/  FMUL.FTZ R53, R53, R58.reuse ;  /* 0x0000003a35357220 */ /* 0x080fe20000410000 */
[----:B------:R-:W-:Y:S01]  /*6980*/  LOP3.LUT R175, R175, 0xffff0000, RZ, 0xc0, !PT ;  /* 0xffff0000afaf7812 */ /* 0x000fe200078ec0ff */
[C---:B------:R-:W-:Y:S01]  /*6990*/  IMAD.U32 R45, R44.reuse, 0x10000, RZ ;  /* 0x000100002c2d7824 */ /* 0x040fe200078e00ff */
[----:B------:R-:W-:Y:S01]  /*69a0*/  LOP3.LUT R44, R44, 0xffff0000, RZ, 0xc0, !PT ;  /* 0xffff00002c2c7812 */ /* 0x000fe200078ec0ff */
[----:B------:R-:W-:Y:S01]  /*69b0*/  FFMA.FTZ R62, R46, R59, R62 ;  /* 0x0000003b2e3e7223 */ /* 0x000fe2000001003e */
[C---:B------:R-:W-:Y:S01]  /*69c0*/  FFMA.FTZ R58, R52.reuse, R58, -R47 ;  /* 0x0000003a343a7223 */ /* 0x040fe2000001082f */
[----:B------:R-:W-:Y:S01]  /*69d0*/  FFMA.FTZ R53, R52, R60, R53 ;  /* 0x0000003c34357223 */ /* 0x000fe20000010035 */
[C---:B------:R-:W-:Y:S01]  /*69e0*/  FMUL.FTZ R59, R55.reuse, R173 ;  /* 0x000000ad373b7220 */ /* 0x040fe20000410000 */
[-C--:B------:R-:W-:Y:S01]  /*69f0*/  FMUL.FTZ R52, R55, R175.reuse ;  /* 0x000000af37347220 */ /* 0x080fe20000410000 */
[----:B------:R-:W-:Y:S01]  /*6a00*/  FFMA.FTZ R61, R46, R56, -R61 ;  /* 0x000000382e3d7223 */ /* 0x000fe2000001083d */
        /* <DEDUP_REMOVED lines=12> */
.L_x_7361:
[----:B------:R-:W-:Y:S05]  /*6ad0*/  BSYNC B2 ;  /* 0x0000000000027941 */ /* 0x000fea0003800000 */
.L_x_7360:
[----:B------:R-:W-:Y:S01]  /*6ae0*/  ULDC.64 UR4, c[0x0][0x2e8] ;  /* 0x0000ba0000047ab9 */ /* 0x000fe20000000a00 */
[----:B------:R-:W-:Y:S01]  /*6af0*/  IMAD.X R54, R57, 0x1, R14, P3 ;  /* 0x0000000139367824 */ /* 0x000fe200018e060e */
[----:B------:R-:W-:Y:S01]  /*6b00*/  LEA R52, P3, R63, UR4, 0x1 ;  /* 0x000000043f347c11 */ /* 0x000fe2000f8608ff */
[----:B------:R-:W-:-:S03]  /*6b10*/  ULDC.64 UR6, c[0x0][0x208] ;  /* 0x0000820000067ab9 */ /* 0x000fc60000000a00 */
[----:B------:R-:W-:-:S05]  /*6b20*/  LEA.HI.X R53, R63, UR5, R54, 0x1, P3 ;  /* 0x000000053f357c11 */ /* 0x000fca00098f0c36 */
[----:B--2---:R1:W-:Y:S04]  /*6b30*/  STG.E.128 desc[UR6][R52.64], R44 ;  /* 0x0000002c34007986 */ /* 0x0043e8000c101d06 */
.L_x_7359:
[----:B------:R-:W-:Y:S05]  /*6b40*/  BSYNC B1 ;  /* 0x0000000000017941 */ /* 0x000fea0003800000 */
.L_x_7358:
[----:B------:R-:W-:Y:S05]  /*6b50*/  @P1 BRA `(.L_x_7357) ;  /* 0x0000005000981947 */ /* 0x000fea0003800000 */
[----:B-1234-:R1:W2:Y:S01]  /*6b60*/  LDS.128 R44, [R5+0x28c00] ;  /* 0x028c0000052c7984 */ /* 0x01e2a20000000c00 */
[----:B------:R-:W-:Y:S01]  /*6b70*/  ISETP.GE.AND P4, PT, R220, R84, PT ;  /* 0x00000054dc00720c */ /* 0x000fe20003f86270 */
[----:B------:R-:W-:Y:S01]  /*6b80*/  BSSY B1, `(.L_x_7362) ;  /* 0x0000031000017945 */ /* 0x000fe20003800000 */
[----:B------:R-:W-:-:S11]  /*6b90*/  IADD3 R56, P3, R136, R13, RZ ;  /* 0x0000000d88387210 */ /* 0x000fd60007f7e0ff */
        /* <DEDUP_REMOVED lines=47> */
.L_x_7363:
[----:B------:R-:W-:Y:S05]  /*6e90*/  BSYNC B1 ;  /* 0x0000000000017941 */ /* 0x000fea0003800000 */
.L_x_7362:
[----:B------:R-:W-:Y:S01]  /*6ea0*/  ULDC.64 UR4, c[0x0][0x2e8] ;  /* 0x0000ba0000047ab9 */ /* 0x000fe20000000a00 */
[----:B------:R-:W-:Y:S01]  /*6eb0*/  IMAD.X R57, R57, 0x1, R8, P3 ;  /* 0x0000000139397824 */ /* 0x000fe200018e0608 */
[----:B------:R-:W-:Y:S01]  /*6ec0*/  LEA R48, P3, R56, UR4, 0x1 ;  /* 0x0000000438307c11 */ /* 0x000fe2000f8608ff */
[----:B------:R-:W-:-:S03]  /*6ed0*/  ULDC.64 UR6, c[0x0][0x208] ;  /* 0x0000820000067ab9 */ /* 0x000fc60000000a00 */
[----:B------:R-:W-:-:S05]  /*6ee0*/  LEA.HI.X R49, R56, UR5, R57, 0x1, P3 ;  /* 0x0000000538317c11 */ /* 0x000fca00098f0c39 */
[----:B--2---:R1:W-:Y:S01]  /*6ef0*/  STG.E.128 desc[UR6][R48.64], R44 ;  /* 0x0000002c30007986 */ /* 0x0043e2000c101d06 */
[----:B------:R-:W-:Y:S05]  /*6f00*/  BRA `(.L_x_7357) ;  /* 0x0000004c00ac7947 */ /* 0x000fea0003800000 */
.L_x_7301:
[C---:B------:R-:W-:Y:S01]  /*6f10*/  VIADD R44, R22.reuse, 0x20 ;  /* 0x00000020162c7836 */ /* 0x040fe20000000000 */
[----:B------:R-:W-:Y:S01]  /*6f20*/  ULDC.64 UR4, c[0x0][0x208] ;  /* 0x0000820000047ab9 */ /* 0x000fe20000000a00 */
[----:B------:R-:W-:-:S03]  /*6f30*/  VIADD R52, R22, 0x80 ;  /* 0x0000008016347836 */ /* 0x000fc60000000000 */
[----:B------:R-:W-:Y:S01]  /*6f40*/  ISETP.GE.AND P4, PT, R44, R4, PT ;  /* 0x000000042c00720c */ /* 0x000fe20003f86270 */
[----:B------:R-:W-:-:S03]  /*6f50*/  VIADD R44, R22, 0x40 ;  /* 0x00000040162c7836 */ /* 0x000fc60000000000 */
[----:B------:R-:W-:-:S13]  /*6f60*/  ISETP.GE.OR P4, PT, R16, R84, P4 ;  /* 0x000000541000720c */ /* 0x000fda0002786670 */
[----:B------:R-:W-:Y:S01]  /*6f70*/  @!P4 IADD3 R50, P2, P3, R106, R96, R38 ;  /* 0x000000606a32c210 */ /* 0x000fe20007b5e026 */
[----:B------:R-:W1:Y:S03]  /*6f80*/  @!P4 LDC.64 R60, c[0x0][0x3e8] ;  /* 0x0000fa00ff3ccb82 */ /* 0x000e660000000a00 */
[----:B0-----:R-:W-:Y:S02]  /*6f90*/  @!P4 IADD3.X R51, R27, R3, R41, P2, P3 ;  /* 0x000000031b33c210 */ /* 0x001fe400017e6429 */
[----:B------:R-:W-:-:S03]  /*6fa0*/  @!P4 IADD3 R48, P2, P3, R112, R94, R32 ;  /* 0x0000005e7030c210 */ /* 0x000fc60007b5e020 */
[----:B------:R-:W0:Y:S01]  /*6fb0*/  @!P4 LDC.64 R62, c[0x0][0x400] ;  /* 0x00010000ff3ecb82 */ /* 0x000e220000000a00 */
[----:B------:R-:W-:Y:S02]  /*6fc0*/  @!P4 IADD3.X R49, R21, R0, R35, P2, P3 ;  /* 0x000000001531c210 */ /* 0x000fe400017e6423 */
[----:B------:R-:W-:-:S04]  /*6fd0*/  ISETP.GE.AND P3, PT, R44, R4, PT ;  /* 0x000000042c00720c */ /* 0x000fc80003f66270 */
[----:B------:R-:W-:-:S13]  /*6fe0*/  ISETP.GE.OR P3, PT, R16, R84, P3 ;  /* 0x000000541000720c */ /* 0x000fda0001f66670 */
[----:B------:R-:W-:Y:S01]  /*6ff0*/  @!P3 IADD3 R46, P2, P5, R106, R37, R96 ;  /* 0x000000256a2eb210 */ /* 0x000fe20007d5e060 */
[----:B------:R-:W2:Y:S03]  /*7000*/  @!P3 LDC.64 R68, c[0x0][0x3e8] ;  /* 0x0000fa00ff44bb82 */ /* 0x000ea60000000a00 */
[----:B------:R-:W-:Y:S02]  /*7010*/  @!P3 IADD3.X R47, R27, R40, R3, P2, P5 ;  /* 0x000000281b2fb210 */ /* 0x000fe400017ea403 */
[----:B------:R-:W-:-:S03]  /*7020*/  @!P3 IADD3 R44, P2, P5, R112, R31, R94 ;  /* 0x0000001f702cb210 */ /* 0x000fc60007d5e05e */
[----:B------:R-:W3:Y:S01]  /*7030*/  @!P3 LDC.64 R70, c[0x0][0x400] ;  /* 0x00010000ff46bb82 */ /* 0x000ee20000000a00 */
[----:B------:R-:W-:Y:S02]  /*7040*/  @!P3 IADD3.X R45, R21, R34, R0, P2, P5 ;  /* 0x00000022152db210 */ /* 0x000fe400017ea400 */
[----:B------:R-:W-:-:S04]  /*7050*/  ISETP.GE.AND P2, PT, R52, R4, PT ;  /* 0x000000043400720c */ /* 0x000fc80003f46270 */
[----:B------:R-:W-:-:S13]  /*7060*/  ISETP.GE.OR P2, PT, R16, R84, P2 ;  /* 0x000000541000720c */ /* 0x000fda0001746670 */
[----:B------:R-:W-:Y:S01]  /*7070*/  @!P2 IADD3 R74, P5, P6, R106, R36, R96 ;  /* 0x000000246a4aa210 */ /* 0x000fe20007ebe060 */
[----:B------:R-:W4:Y:S03]  /*7080*/  @!P2 LDC.64 R76, c[0x0][0x3e8] ;  /* 0x0000fa00ff4cab82 */ /* 0x000f260000000a00 */
[----:B------:R-:W-:Y:S02]  /*7090*/  @!P2 IADD3.X R75, R27, R39, R3, P5, P6 ;  /* 0x000000271b4ba210 */ /* 0x000fe40002fec403 */
[----:B------:R-:W-:-:S03]  /*70a0*/  @!P2 IADD3 R72, P5, P6, R112, R30, R94 ;  /* 0x0000001e7048a210 */ /* 0x000fc60007ebe05e */
[----:B------:R-:W4:Y:S01]  /*70b0*/  @!P2 LDC.64 R78, c[0x0][0x400] ;  /* 0x00010000ff4eab82 */ /* 0x000f220000000a00 */
[----:B------:R-:W-:Y:S02]  /*70c0*/  @!P2 IADD3.X R73, R21, R33, R0, P5, P6 ;  /* 0x000000211549a210 */ /* 0x000fe40002fec400 */
[----:B------:R-:W-:-:S04]  /*70d0*/  ISETP.GE.AND P5, PT, R22, R4, PT ;  /* 0x000000041600720c */ /* 0x000fc80003fa6270 */
[----:B------:R-:W-:-:S13]  /*70e0*/  ISETP.GE.OR P5, PT, R16, R84, P5 ;  /* 0x000000541000720c */ /* 0x000fda0002fa6670 */
[----:B------:R-:W1:Y:S01]  /*70f0*/  @!P5 LDC.64 R52, c[0x0][0x3e8] ;  /* 0x0000fa00ff34db82 */ /* 0x000e620000000a00 */
[----:B------:R-:W-:-:S05]  /*7100*/  @!P5 IADD3 R54, P6, R106, R96, RZ ;  /* 0x000000606a36d210 */ /* 0x000fca0007fde0ff */
[----:B------:R-:W-:Y:S01]  /*7110*/  @!P5 IMAD.X R55, R3, 0x1, R27, P6 ;  /* 0x000000010337d824 */ /* 0x000fe200030e061b */
[----:B-1----:R-:W-:-:S04]  /*7120*/  @!P5 LEA R52, P6, R54, R52, 0x1 ;  /* 0x000000343634d211 */ /* 0x002fc800078c08ff */
[----:B------:R-:W-:Y:S02]  /*7130*/  @!P5 LEA.HI.X R53, R54, R53, R55, 0x1, P6 ;  /* 0x000000353635d211 */ /* 0x000fe400030f0c37 */
[----:B------:R-:W1:Y:S01]  /*7140*/  @!P5 LDC.64 R54, c[0x0][0x400] ;  /* 0x00010000ff36db82 */ /* 0x000e620000000a00 */
[----:B------:R-:W-:-:S05]  /*7150*/  @!P5 IADD3 R56, P6, R112, R94, RZ ;  /* 0x0000005e7038d210 */ /* 0x000fca0007fde0ff */
[----:B------:R-:W-:Y:S01]  /*7160*/  @!P5 IMAD.X R57, R0, 0x1, R21, P6 ;  /* 0x000000010039d824 */ /* 0x000fe200030e0615 */
[----:B-1----:R-:W-:-:S04]  /*7170*/  @!P5 LEA R54, P6, R56, R54, 0x1 ;  /* 0x000000363836d211 */ /* 0x002fc800078c08ff */
[----:B------:R-:W-:Y:S02]  /*7180*/  @!P5 LEA.HI.X R55, R56, R55, R57, 0x1, P6 ;  /* 0x000000373837d211 */ /* 0x000fe400030f0c39 */
[----:B------:R-:W-:-:S04]  /*7190*/  @!P4 LEA R60, P6, R50, R60, 0x1 ;  /* 0x0000003c323cc211 */ /* 0x000fc800078c08ff */
[----:B------:R-:W-:Y:S02]  /*71a0*/  @!P4 LEA.HI.X R61, R50, R61, R51, 0x1, P6 ;  /* 0x0000003d323dc211 */ /* 0x000fe400030f0c33 */
[----:B------:R-:W-:Y:S02]  /*71b0*/  CS2R R50, SRZ ;  /* 0x0000000000327805 */ /* 0x000fe4000001ff00 */
[----:B0-----:R-:W-:-:S04]  /*71c0*/  @!P4 LEA R62, P6, R48, R62, 0x1 ;  /* 0x0000003e303ec211 */ /* 0x001fc800078c08ff */
[----:B------:R-:W-:Y:S02]  /*71d0*/  @!P4 LEA.HI.X R63, R48, R63, R49, 0x1, P6 ;  /* 0x0000003f303fc211 */ /* 0x000fe400030f0c31 */
[----:B------:R-:W-:Y:S02]  /*71e0*/  CS2R R48, SRZ ;  /* 0x0000000000307805 */ /* 0x000fe4000001ff00 */
[----:B--2---:R-:W-:-:S04]  /*71f0*/  @!P3 LEA R68, P6, R46, R68, 0x1 ;  /* 0x000000442e44b211 */ /* 0x004fc800078c08ff */
[----:B------:R-:W-:Y:S02]  /*7200*/  @!P3 LEA.HI.X R69, R46, R69, R47, 0x1, P6 ;  /* 0x000000452e45b211 */ /* 0x000fe400030f0c2f */
[----:B------:R-:W-:Y:S02]  /*7210*/  CS2R R46, SRZ ;  /* 0x00000000002e7805 */ /* 0x000fe4000001ff00 */
[C---:B---3--:R-:W-:Y:S01]  /*7220*/  @!P3 LEA R70, P6, R44.reuse, R70, 0x1 ;  /* 0x000000462c46b211 */ /* 0x048fe200078c08ff */
[----:B------:R0:W5:Y:S03]  /*7230*/  @!P5 LDG.E.128 R48, desc[UR4][R54.64] ;  /* 0x000000043630d981 */ /* 0x000166000c1e1d00 */
[----:B------:R-:W-:Y:S02]  /*7240*/  @!P3 LEA.HI.X R71, R44, R71, R45, 0x1, P6 ;  /* 0x000000472c47b211 */ /* 0x000fe400030f0c2d */
[----:B------:R-:W-:-:S02]  /*7250*/  CS2R R44, SRZ ;  /* 0x00000000002c7805 */ /* 0x000fc4000001ff00 */
[----:B------:R-:W-:Y:S02]  /*7260*/  CS2R R58, SRZ ;  /* 0x00000000003a7805 */ /* 0x000fe4000001ff00 */
[----:B------:R-:W-:Y:S02]  /*7270*/  CS2R R56, SRZ ;  /* 0x0000000000387805 */ /* 0x000fe4000001ff00 */
[----:B------:R1:W5:Y:S01]  /*7280*/  @!P5 LDG.E.128 R44, desc[UR4][R52.64] ;  /* 0x00000004342cd981 */ /* 0x000362000c1e1d00 */
[----:B0-----:R-:W-:Y:S02]  /*7290*/  CS2R R54, SRZ ;  /* 0x0000000000367805 */ /* 0x001fe4000001ff00 */
[----:B------:R-:W-:Y:S02]  /*72a0*/  CS2R R66, SRZ ;  /* 0x0000000000427805 */ /* 0x000fe4000001ff00 */
[----:B------:R-:W-:Y:S01]  /*72b0*/  CS2R R64, SRZ ;  /* 0x0000000000407805 */ /* 0x000fe2000001ff00 */
[----:B------:R0:W5:Y:S05]  /*72c0*/  @!P4 LDG.E.128 R56, desc[UR4][R62.64] ;  /* 0x000000043e38c981 */ /* 0x00016a000c1e1d00 */
[----:B------:R-:W5:Y:S01]  /*72d0*/  @!P3 LDG.E.128 R64, desc[UR4][R70.64] ;  /* 0x000000044640b981 */ /* 0x000f62000c1e1d00 */
[----:B-1----:R-:W-:-:S02]  /*72e0*/  CS2R R52, SRZ ;  /* 0x0000000000347805 */ /* 0x002fc4000001ff00 */
[----:B0-----:R-:W-:-:S04]  /*72f0*/  CS2R R62, SRZ ;  /* 0x00000000003e7805 */ /* 0x001fc8000001ff00 */
[----:B------:R0:W5:Y:S02]  /*7300*/  @!P4 LDG.E.128 R52, desc[UR4][R60.64] ;  /* 0x000000043c34c981 */ /* 0x000164000c1e1d00 */
[----:B0-----:R-:W-:-:S06]  /*7310*/  CS2R R60, SRZ ;  /* 0x00000000003c7805 */ /* 0x001fcc000001ff00 */
[----:B------:R0:W5:Y:S01]  /*7320*/  @!P3 LDG.E.128 R60, desc[UR4][R68.64] ;  /* 0x00000004443cb981 */ /* 0x000162000c1e1d00 */
[----:B----4-:R-:W-:Y:S01]  /*7330*/  @!P2 LEA R76, P3, R74, R76, 0x1 ;  /* 0x0000004c4a4ca211 */ /* 0x010fe200078608ff */
[----:B------:R-:W-:-:S03]  /*7340*/  VIADD R81, R22, 0x60 ;  /* 0x0000006016517836 */ /* 0x000fc60000000000 */
[----:B------:R-:W-:Y:S02]  /*7350*/  @!P2 LEA.HI.X R77, R74, R77, R75, 0x1, P3 ;  /* 0x0000004d4a4da211 */ /* 0x000fe400018f0c4b */
[----:B------:R-:W-:-:S04]  /*7360*/  @!P2 LEA R78, P3, R72, R78, 0x1 ;  /* 0x0000004e484ea211 */ /* 0x000fc800078608ff */
[----:B------:R-:W-:Y:S02]  /*7370*/  @!P2 LEA.HI.X R79, R72, R79, R73, 0x1, P3 ;  /* 0x0000004f484fa211 */ /* 0x000fe400018f0c49 */
[----:B------:R-:W-:-:S04]  /*7380*/  ISETP.GE.AND P3, PT, R81, R4, PT ;  /* 0x000000045100720c */ /* 0x000fc80003f66270 */
[----:B------:R-:W-:Y:S02]  /*7390*/  ISETP.GE.OR P3, PT, R16, R84, P3 ;  /* 0x000000541000720c */ /* 0x000fe40001f66670 */
[----:B------:R-:W-:Y:S02]  /*73a0*/  CS2R R70, SRZ ;  /* 0x0000000000467805 */ /* 0x000fe4000001ff00 */
[----:B0-----:R-:W-:Y:S02]  /*73b0*/  CS2R R68, SRZ ;  /* 0x0000000000447805 */ /* 0x001fe4000001ff00 */
[----:B------:R-:W-:Y:S02]  /*73c0*/  CS2R R74, SRZ ;  /* 0x00000000004a7805 */ /* 0x000fe4000001ff00 */
[----:B------:R-:W-:Y:S01]  /*73d0*/  CS2R R72, SRZ ;  /* 0x0000000000487805 */ /* 0x000fe2000001ff00 */
[----:B------:R-:W-:Y:S01]  /*73e0*/  VIADD R80, R22, 0xa0 ;  /* 0x000000a016507836 */ /* 0x000fe20000000000 */
[----:B------:R-:W-:Y:S01]  /*73f0*/  BSSY B1, `(.L_x_7364) ;  /* 0x0000021000017945 */ /* 0x000fe20003800000 */
[----:B------:R0:W5:Y:S04]  /*7400*/  @!P2 LDG.E.128 R68, desc[UR4][R76.64] ;  /* 0x000000044c44a981 */ /* 0x000168000c1e1d00 */
[----:B------:R1:W5:Y:S01]  /*7410*/  @!P2 LDG.E.128 R72, desc[UR4][R78.64] ;  /* 0x000000044e48a981 */ /* 0x000362000c1e1d00 */
[----:B------:R-:W-:-:S02]  /*7420*/  ISETP.GE.AND P2, PT, R80, R4, PT ;  /* 0x000000045000720c */ /* 0x000fc40003f46270 */
[----:B------:R-:W-:Y:S02]  /*7430*/  CS2R R82, SRZ ;  /* 0x0000000000527805 */ /* 0x000fe4000001ff00 */
[----:B------:R-:W-:Y:S02]  /*7440*/  CS2R R80, SRZ ;  /* 0x0000000000507805 */ /* 0x000fe4000001ff00 */
[----:B------:R-:W-:Y:S02]  /*7450*/  ISETP.GE.OR P2, PT, R16, R84, P2 ;  /* 0x000000541000720c */ /* 0x000fe40001746670 */
[----:B0-----:R-:W-:Y:S02]  /*7460*/  CS2R R76, SRZ ;  /* 0x00000000004c7805 */ /* 0x001fe4000001ff00 */
[----:B-1----:R-:W-:Y:S01]  /*7470*/  CS2R R78, SRZ ;  /* 0x00000000004e7805 */ /* 0x002fe2000001ff00 */
[----:B------:R-:W-:Y:S08]  /*7480*/  @P3 BRA `(.L_x_7365) ;  /* 0x00000000005c3947 */ /* 0x000ff00003800000 */
[----:B------:R-:W0:Y:S01]  /*7490*/  LDC.64 R80, c[0x0][0x3f8] ;  /* 0x0000fe00ff507b82 */ /* 0x000e220000000a00 */
[----:B------:R-:W-:Y:S01]  /*74a0*/  IMAD.MOV.U32 R78, RZ, RZ, R96 ;  /* 0x000000ffff4e7224 */ /* 0x000fe200078e0060 */
[----:B------:R-:W-:Y:S01]  /*74b0*/  ULDC.64 UR4, c[0x0][0x3e8] ;  /* 0x0000fa0000047ab9 */ /* 0x000fe20000000a00 */
[----:B------:R-:W-:Y:S01]  /*74c0*/  IMAD.MOV.U32 R79, RZ, RZ, R3 ;  /* 0x000000ffff4f7224 */ /* 0x000fe200078e0003 */
[----:B------:R-:W-:Y:S01]  /*74d0*/  ULDC.64 UR6, c[0x0][0x400] ;  /* 0x0001000000067ab9 */ /* 0x000fe20000000a00 */
[----:B------:R-:W-:Y:S01]  /*74e0*/  IMAD.MOV.U32 R82, RZ, RZ, R94 ;  /* 0x000000ffff527224 */ /* 0x000fe200078e005e */
[----:B------:R-:W-:Y:S01]  /*74f0*/  ULDC.64 UR8, c[0x0][0x208] ;  /* 0x0000820000087ab9 */ /* 0x000fe20000000a00 */
[----:B------:R-:W-:Y:S01]  /*7500*/  IMAD.MOV.U32 R83, RZ, RZ, R0 ;  /* 0x000000ffff537224 */ /* 0x000fe200078e0000 */
[----:B------:R-:W1:Y:S01]  /*7510*/  LDC.64 R76, c[0x0][0x408] ;  /* 0x00010200ff4c7b82 */ /* 0x000e620000000a00 */
[----:B0-----:R-:W-:-:S04]  /*7520*/  IMAD.WIDE.U32 R78, R80, 0x60, R78 ;  /* 0x00000060504e7825 */ /* 0x001fc800078e004e */
[----:B------:R-:W-:Y:S01]  /*7530*/  IMAD R81, R81, 0x60, RZ ;  /* 0x0000006051517824 */ /* 0x000fe200078e02ff */
[----:B------:R-:W-:Y:S01]  /*7540*/  IADD3 R80, P3, R106, R78, RZ ;  /* 0x0000004e6a507210 */ /* 0x000fe20007f7e0ff */
[----:B-1----:R-:W-:-:S03]  /*7550*/  IMAD.WIDE.U32 R82, R76, 0x60, R82 ;  /* 0x000000604c527825 */ /* 0x002fc600078e0052 */
[----:B------:R-:W-:Y:S01]  /*7560*/  IADD3.X R79, R27, R79, R81, P3, !PT ;  /* 0x0000004f1b4f7210 */ /* 0x000fe20001ffe451 */
[----:B------:R-:W-:Y:S01]  /*7570*/  IMAD R77, R77, 0x60, RZ ;  /* 0x000000604d4d7824 */ /* 0x000fe200078e02ff */
[----:B------:R-:W-:-:S04]  /*7580*/  IADD3 R78, P3, R112, R82, RZ ;  /* 0x00000052704e7210 */ /* 0x000fc80007f7e0ff */
[----:B------:R-:W-:Y:S02]  /*7590*/  IADD3.X R83, R21, R83, R77, P3, !PT ;  /* 0x0000005315537210 */ /* 0x000fe40001ffe44d */
[----:B------:R-:W-:-:S04]  /*75a0*/  LEA R76, P3, R80, UR4, 0x1 ;  /* 0x00000004504c7c11 */ /* 0x000fc8000f8608ff */
[----:B------:R-:W-:Y:S02]  /*75b0*/  LEA.HI.X R77, R80, UR5, R79, 0x1, P3 ;  /* 0x00000005504d7c11 */ /* 0x000fe400098f0c4f */
[----:B------:R-:W-:-:S04]  /*75c0*/  LEA R80, P3, R78, UR6, 0x1 ;  /* 0x000000064e507c11 */ /* 0x000fc8000f8608ff */
[----:B------:R-:W-:Y:S02]  /*75d0*/  LEA.HI.X R81, R78, UR7, R83, 0x1, P3 ;  /* 0x000000074e517c11 */ /* 0x000fe400098f0c53 */
[----:B------:R-:W5:Y:S04]  /*75e0*/  LDG.E.128 R76, desc[UR8][R76.64] ;  /* 0x000000084c4c7981 */ /* 0x000f68000c1e1d00 */
[----:B------:R-:W5:Y:S03]  /*75f0*/  LDG.E.128 R80, desc[UR8][R80.64] ;  /* 0x0000000850507981 */ /* 0x000f66000c1e1d00 */
.L_x_7365:
[----:B------:R-:W-:Y:S05]  /*7600*/  BSYNC B1 ;  /* 0x0000000000017941 */ /* 0x000fea0003800000 */
.L_x_7364:
[----:B------:R-:W-:Y:S01]  /*7610*/  BSSY B1, `(.L_x_7366) ;  /* 0x000001c000017945 */ /* 0x000fe20003800000 */
[----:B------:R-:W-:Y:S02]  /*7620*/  ISETP.GE.AND P3, PT, R16, R84, PT ;  /* 0x000000541000720c */ /* 0x000fe40003f66270 */
[----:B------:R-:W-:Y:S02]  /*7630*/  CS2R R86, SRZ ;  /* 0x0000000000567805 */ /* 0x000fe4000001ff00 */
[----:B------:R-:W-:Y:S02]  /*7640*/  CS2R R84, SRZ ;  /* 0x0000000000547805 */ /* 0x000fe4000001ff00 */
[----:B------:R-:W-:Y:S02]  /*7650*/  CS2R R90, SRZ ;  /* 0x00000000005a7805 */ /* 0x000fe4000001ff00 */
[----:B------:R-:W-:Y:S01]  /*7660*/  CS2R R88, SRZ ;  /* 0x0000000000587805 */ /* 0x000fe2000001ff00 */
[----:B------:R-:W-:Y:S06]  /*7670*/  @P2 BRA `(.L_x_7367) ;  /* 0x0000000000542947 */ /* 0x000fec0003800000 */
[----:B------:R-:W0:Y:S01]  /*7680*/  LDC.64 R84, c[0x0][0x3f8] ;  /* 0x0000fe00ff547b82 */ /* 0x000e220000000a00 */
[----:B------:R-:W-:Y:S01]  /*7690*/  IMAD.MOV.U32 R97, RZ, RZ, R3 ;  /* 0x000000ffff617224 */ /* 0x000fe200078e0003 */
[----:B------:R-:W-:Y:S01]  /*76a0*/  ULDC.64 UR4, c[0x0][0x3e8] ;  /* 0x0000fa0000047ab9 */ /* 0x000fe20000000a00 */
[----:B------:R-:W-:Y:S01]  /*76b0*/  IMAD.MOV.U32 R95, RZ, RZ, R0 ;  /* 0x000000ffff5f7224 */ /* 0x000fe200078e0000 */
[----:B------:R-:W-:Y:S01]  /*76c0*/  ULDC.64 UR6, c[0x0][0x400] ;  /* 0x0001000000067ab9 */ /* 0x000fe20000000a00 */
[----:B------:R-:W-:-:S03]  /*76d0*/  ULDC.64 UR8, c[0x0][0x208] ;  /* 0x0000820000087ab9 */ /* 0x000fc60000000a00 */
        /* <DEDUP_REMOVED lines=12> */
[----:B------:R-:W-:Y:S01]  /*77a0*/  LEA.HI.X R89, R0, UR7, R95, 0x1, P2 ;  /* 0x0000000700597c11 */ /* 0x000fe200090f0c5f */
[----:B------:R-:W5:Y:S05]  /*77b0*/  LDG.E.128 R84, desc[UR8][R84.64] ;  /* 0x0000000854547981 */ /* 0x000f6a000c1e1d00 */
[----:B------:R-:W5:Y:S03]  /*77c0*/  LDG.E.128 R88, desc[UR8][R88.64] ;  /* 0x0000000858587981 */ /* 0x000f66000c1e1d00 */
.L_x_7367:
[----:B------:R-:W-:Y:S05]  /*77d0*/  BSYNC B1 ;  /* 0x0000000000017941 */ /* 0x000fea0003800000 */
.L_x_7366:
[----:B-----5:R-:W-:Y:S01]  /*77e0*/  IMAD.MOV.U32 R0, RZ, RZ, R78 ;  /* 0x000000ffff007224 */ /* 0x020fe200078e004e */
[----:B------:R-:W-:Y:S01]  /*77f0*/  ULOP3.LUT UR4, UR60, 0x1, URZ, 0xfc, !UPT ;  /* 0x000000013c047892 */ /* 0x000fe2000f8efc3f */
[----:B------:R-:W-:Y:S02]  /*7800*/  IMAD.MOV.U32 R3, RZ, RZ, R79 ;  /* 0x000000ffff037224 */ /* 0x000fe400078e004f */
[----:B------:R-:W-:Y:S01]  /*7810*/  IMAD.MOV.U32 R93, RZ, RZ, R76 ;  /* 0x000000ffff5d7224 */ /* 0x000fe200078e004c */
[----:B------:R-:W-:Y:S01]  /*7820*/  UISETP.NE.AND UP0, UPT, UR4, 0x3, UPT ;  /* 0x000000030400788c */ /* 0x000fe2000bf05270 */
[----:B------:R-:W-:Y:S01]  /*7830*/  IMAD.MOV.U32 R94, RZ, RZ, R77 ;  /* 0x000000ffff5e7224 */ /* 0x000fe200078e004d */
[----:B------:R-:W-:Y:S01]  /*7840*/  PRMT R175, R0, 0x5410, R3 ;  /* 0x0000541000af7816 */ /* 0x000fe20000000003 */
[----:B------:R-:W-:Y:S02]  /*7850*/  IMAD.MOV.U32 R0, RZ, RZ, R82 ;  /* 0x000000ffff007224 */ /* 0x000fe400078e0052 */
[----:B------:R-:W-:Y:S01]  /*7860*/  IMAD.MOV.U32 R3, RZ, RZ, R83 ;  /* 0x000000ffff037224 */ /* 0x000fe200078e0053 */
[----:B------:R-:W-:Y:S01]  /*7870*/  PRMT R176, R93, 0x5410, R94 ;  /* 0x000054105db07816 */ /* 0x000fe2000000005e */
[----:B------:R-:W-:Y:S01]  /*7880*/  IMAD.MOV.U32 R93, RZ, RZ, R80 ;  /* 0x000000ffff5d7224 */ /* 0x000fe200078e0050 */
[----:B------:R-:W-:Y:S01]  /*7890*/  PLOP3.LUT P2, PT, PT, PT, UP0, 0x80, 0x0 ;  /* 0x000000000000781c */ /* 0x000fe20003f4f008 */
        /* <DEDUP_REMOVED lines=71> */
.L_x_7368:
        /* <DEDUP_REMOVED lines=8> */
.L_x_7669:
[----:B------:R-:W-:Y:S05]  /*7d90*/  BSYNC B1 ;  /* 0x0000000000017941 */ /* 0x000fea0003800000 */
.L_x_7369:
[----:B------:R-:W-:Y:S01]  /*7da0*/  ISETP.GE.OR P4, PT, R22, R4, P0 ;  /* 0x000000041600720c */ /* 0x000fe20000786670 */
[----:B------:R-:W-:Y:S01]  /*7db0*/  BSSY B1, `(.L_x_7371) ;  /* 0x0000095000017945 */ /* 0x000fe20003800000 */
[----:B0-----:R-:W-:-:S11]  /*7dc0*/  IMAD.IADD R151, R150, 0x1, -R122 ;  /* 0x0000000196977824 */ /* 0x001fd600078e0a7a */
[----:B------:R-:W-:Y:S05]  /*7dd0*/  @P4 BRA `(.L_x_7372) ;  /* 0x0000000800484947 */ /* 0x000fea0003800000 */
[----:B------:R-:W3:Y:S01]  /*7de0*/  LDL R92, [R1+0x4] ;  /* 0x00000400015c7983 */ /* 0x000ee20000100800 */
[----:B------:R-:W-:Y:S01]  /*7df0*/  IMAD.SHL.U32 R94, R22, 0x40, RZ ;  /* 0x00000040165e7824 */ /* 0x000fe200078e00ff */
[----:B------:R-:W-:Y:S01]  /*7e00*/  BSSY B2, `(.L_x_7373) ;  /* 0x000007c000027945 */ /* 0x000fe20003800000 */
[----:B------:R-:W0:Y:S03]  /*7e10*/  S2R R96, SR_TID.X ;  /* 0x0000000000607919 */ /* 0x000e260000002100 */
[----:B------:R-:W-:-:S04]  /*7e20*/  LOP3.LUT R94, R94, 0x1c0, RZ, 0xc0, !PT ;  /* 0x000001c05e5e7812 */ /* 0x000fc800078ec0ff */
[----:B------:R-:W-:Y:S01]  /*7e30*/  SHF.R.U32.HI R94, RZ, 0x3, R94 ;  /* 0x00000003ff5e7819 */ /* 0x000fe2000001165e */
[----:B0-----:R-:W-:-:S05]  /*7e40*/  VIADD R96, R96, 0xffffff80 ;  /* 0xffffff8060607836 */ /* 0x001fca0000000000 */
[----:B------:R-:W-:-:S04]  /*7e50*/  SHF.R.S32.HI R95, RZ, 0x1f, R96 ;  /* 0x0000001fff5f7819 */ /* 0x000fc80000011460 */
[----:B------:R-:W-:Y:S01]  /*7e60*/  LEA.HI R95, R95, R96, RZ, 0x6 ;  /* 0x000000605f5f7211 */ /* 0x000fe200078f30ff */
[----:B------:R-:W-:-:S04]  /*7e70*/  IMAD.SHL.U32 R96, R22, 0x40, RZ ;  /* 0x0000004016607824 */ /* 0x000fc800078e00ff */
[----:B------:R-:W-:-:S05]  /*7e80*/  IMAD.SHL.U32 R95, R95, 0x8, RZ ;  /* 0x000000085f5f7824 */ /* 0x000fca00078e00ff */
[----:B------:R-:W-:Y:S02]  /*7e90*/  LOP3.LUT R95, R95, 0xfffffe00, RZ, 0xc0, !PT ;  /* 0xfffffe005f5f7812 */ /* 0x000fe400078ec0ff */
        /* <DEDUP_REMOVED lines=8> */
[----:B------:R-:W-:Y:S02]  /*7f20*/  LOP3.LUT R93, R174, 0x38, RZ, 0xc0, !PT ;  /* 0x00000038ae5d7812 */ /* 0x000fe400078ec0ff */
        /* <DEDUP_REMOVED lines=10> */
[----:B------:R-:W3:Y:S01]  /*7fd0*/  LDS.128 R92, [R92+0x1e400] ;  /* 0x01e400005c5c7984 */ /* 0x000ee20000000c00 */
        /* <DEDUP_REMOVED lines=8> */
[----:B------:R-:W-:Y:S02]  /*8060*/  SHF.R.U64 R49, R50, 0x10, R51 ;  /* 0x0000001032317819 */ /* 0x000fe40000001233 */
[----:B------:R-:W-:Y:S02]  /*8070*/  PRMT R50, R179, 0x5432, R46 ;  /* 0x00005432b3327816 */ /* 0x000fe4000000002e */
[----:B------:R-:W-:Y:S02]  /*8080*/  SHF.R.U32.HI R47, RZ, 0x10, R47 ;  /* 0x00000010ff2f7819 */ /* 0x000fe4000001162f */
[----:B------:R-:W-:Y:S01]  /*8090*/  PRMT R46, R180, 0x5410, R177 ;  /* 0x00005410b42e7816 */ /* 0x000fe200000000b1 */
[----:B------:R-:W-:Y:S01]  /*80a0*/  IMAD.U32 R177, R45, 0x10000, RZ ;  /* 0x000100002db17824 */ /* 0x000fe200078e00ff */
[----:B------:R-:W-:-:S02]  /*80b0*/  SHF.R.U32.HI R51, RZ, 0x10, R51 ;  /* 0x00000010ff337819 */ /* 0x000fc40000011633 */
[----:B------:R-:W-:Y:S01]  /*80c0*/  PRMT R47, R181, 0x5410, R47 ;  /* 0x00005410b52f7816 */ /* 0x000fe2000000002f */
[----:B0-----:R-:W-:Y:S01]  /*80d0*/  IMAD.U32 R181, R97, 0x10000, RZ ;  /* 0x0001000061b57824 */ /* 0x001fe200078e00ff */
[----:B------:R-:W-:Y:S01]  /*80e0*/  PRMT R48, R178, 0x5432, R48 ;  /* 0x00005432b2307816 */ /* 0x000fe20000000030 */
[----:B------:R-:W-:Y:S01]  /*80f0*/  IMAD.U32 R180, R46, 0x10000, RZ ;  /* 0x000100002eb47824 */ /* 0x000fe200078e00ff */
[----:B------:R-:W-:Y:S01]  /*8100*/  PRMT R49, R179, 0x5410, R49 ;  /* 0x00005410b3317816 */ /* 0x000fe20000000031 */
[----:B---3--:R-:W-:Y:S01]  /*8110*/  IMAD.U32 R179, R93, 0x10000, RZ ;  /* 0x000100005db37824 */ /* 0x008fe200078e00ff */
[----:B------:R-:W-:Y:S01]  /*8120*/  PRMT R51, R178, 0x5410, R51 ;  /* 0x00005410b2337816 */ /* 0x000fe20000000033 */
[-C--:B------:R-:W-:Y:S01]  /*8130*/  FMUL.FTZ R178, R181, R180.reuse ;  /* 0x000000b4b5b27220 */ /* 0x080fe20000410000 */
        /* <DEDUP_REMOVED lines=72> */
.L_x_7374:
[----:B------:R-:W-:Y:S05]  /*85c0*/  BSYNC B2 ;  /* 0x0000000000027941 */ /* 0x000fea0003800000 */
.L_x_7373:
[----:B------:R-:W-:Y:S01]  /*85d0*/  SHF.R.S32.HI R44, RZ, 0x1f, R22 ;  /* 0x0000001fff2c7819 */ /* 0x000fe20000011416 */
[----:B------:R-:W-:Y:S01]  /*85e0*/  ULDC.64 UR4, c[0x0][0x2e8] ;  /* 0x0000ba0000047ab9 */ /* 0x000fe20000000a00 */
[----:B------:R-:W-:Y:S01]  /*85f0*/  ISETP.GE.AND P4, PT, R174, R150, PT ;  /* 0x00000096ae00720c */ /* 0x000fe20003f86270 */
[----:B------:R-:W-:Y:S02]  /*8600*/  ULDC.64 UR6, c[0x0][0x208] ;  /* 0x0000820000067ab9 */ /* 0x000fe40000000a00 */
[-C--:B--2---:R-:W-:Y:S02]  /*8610*/  IMAD R46, R44, R138.reuse, RZ ;  /* 0x0000008a2c2e7224 */ /* 0x084fe400078e02ff */
[----:B------:R-:W-:-:S04]  /*8620*/  IMAD.WIDE.U32 R44, R22, R138, R136 ;  /* 0x0000008a162c7225 */ /* 0x000fc800078e0088 */
[----:B------:R-:W-:-:S04]  /*8630*/  IMAD R46, R22, R139, R46 ;  /* 0x0000008b162e7224 */ /* 0x000fc800078e022e */
[----:B------:R-:W-:Y:S01]  /*8640*/  IMAD.IADD R45, R46, 0x1, R45 ;  /* 0x000000012e2d7824 */ /* 0x000fe200078e022d */
[--C-:B------:R-:W-:Y:S02]  /*8650*/  @!P4 SHF.R.S32.HI R47, RZ, 0x1f, R174.reuse ;  /* 0x0000001fff2fc819 */ /* 0x100fe400000114ae */
[----:B------:R-:W-:-:S04]  /*8660*/  @!P4 IADD3 R174, P5, P6, R100, R44, R174 ;  /* 0x0000002c64aec210 */ /* 0x000fc80007ebe0ae */
[----:B------:R-:W-:Y:S02]  /*8670*/  @!P4 IADD3.X R47, R14, R45, R47, P5, P6 ;  /* 0x0000002d0e2fc210 */ /* 0x000fe40002fec42f */
[----:B------:R-:W-:-:S04]  /*8680*/  IADD3 R46, P5, P6, R100, R44, R20 ;  /* 0x0000002c642e7210 */ /* 0x000fc80007ebe014 */
[----:B------:R-:W-:Y:S02]  /*8690*/  IADD3.X R45, R14, R45, R9, P5, P6 ;  /* 0x0000002d0e2d7210 */ /* 0x000fe40002fec409 */
[----:B------:R-:W-:-:S04]  /*86a0*/  LEA R44, P5, R46, UR4, 0x1 ;  /* 0x000000042e2c7c11 */ /* 0x000fc8000f8a08ff */
[----:B------:R-:W-:Y:S02]  /*86b0*/  LEA.HI.X R45, R46, UR5, R45, 0x1, P5 ;  /* 0x000000052e2d7c11 */ /* 0x000fe4000a8f0c2d */
[----:B------:R-:W-:-:S03]  /*86c0*/  @!P4 LEA R46, P5, R174, UR4, 0x1 ;  /* 0x00000004ae2ecc11 */ /* 0x000fc6000f8a08ff */
[----:B---3--:R3:W-:Y:S01]  /*86d0*/  STG.E.128 desc[UR6][R44.64], R92 ;  /* 0x0000005c2c007986 */ /* 0x0087e2000c101d06 */
[----:B------:R-:W-:-:S05]  /*86e0*/  @!P4 LEA.HI.X R47, R174, UR5, R47, 0x1, P5 ;  /* 0x00000005ae2fcc11 */ /* 0x000fca000a8f0c2f */
[----:B0-----:R3:W-:Y:S04]  /*86f0*/  @!P4 STG.E.128 desc[UR6][R46.64], R96 ;  /* 0x000000602e00c986 */ /* 0x0017e8000c101d06 */
.L_x_7372:
[----:B------:R-:W-:Y:S05]  /*8700*/  BSYNC B1 ;  /* 0x0000000000017941 */ /* 0x000fea0003800000 */
.L_x_7371:
[----:B---3--:R-:W-:Y:S01]  /*8710*/  VIADD R46, R22, 0x20 ;  /* 0x00000020162e7836 */ /* 0x008fe20000000000 */
[----:B------:R-:W-:Y:S04]  /*8720*/  BSSY B1, `(.L_x_7375) ;  /* 0x0000090000017945 */ /* 0x000fe80003800000 */
[----:B------:R-:W-:-:S13]  /*8730*/  ISETP.GE.OR P4, PT, R46, R4, P0 ;  /* 0x000000042e00720c */ /* 0x000fda0000786670 */
[----:B------:R-:W-:Y:S05]  /*8740*/  @P4 BRA `(.L_x_7376) ;  /* 0x0000000800344947 */ /* 0x000fea0003800000 */
[----:B------:R-:W3:Y:S04]  /*8750*/  LDL R44, [R1+0x4] ;  /* 0x00000400012c7983 */ /* 0x000ee80000100800 */
[----:B------:R-:W4:Y:S01]  /*8760*/  LDL R47, [R1+0x3c] ;  /* 0x00003c00012f7983 */ /* 0x000f220000100800 */
[----:B--2---:R-:W-:Y:S01]  /*8770*/  IMAD.WIDE.U32 R92, R46, R138, R136 ;  /* 0x0000008a2e5c7225 */ /* 0x004fe200078e0088 */
[----:B------:R-:W-:Y:S03]  /*8780*/  BSSY B2, `(.L_x_7377) ;  /* 0x000007d000027945 */ /* 0x000fe60003800000 */
[----:B------:R-:W-:Y:S01]  /*8790*/  VIADD R48, R22, 0x20 ;  /* 0x0000002016307836 */ /* 0x000fe20000000000 */
[----:B------:R-:W-:-:S03]  /*87a0*/  IADD3 R94, P4, P5, R100, R92, R20 ;  /* 0x0000005c645e7210 */ /* 0x000fc60007d9e014 */
[----:B------:R-:W-:-:S05]  /*87b0*/  IMAD.SHL.U32 R48, R48, 0x40, RZ ;  /* 0x0000004030307824 */ /* 0x000fca00078e00ff */
[----:B------:R-:W-:Y:S02]  /*87c0*/  LOP3.LUT R48, R48, 0x1c0, RZ, 0xc0, !PT ;  /* 0x000001c030307812 */ /* 0x000fe400078ec0ff */
[----:B---3--:R-:W-:Y:S01]  /*87d0*/  LOP3.LUT P6, RZ, R44, 0x1, RZ, 0xc0, !PT ;  /* 0x000000012cff7812 */ /* 0x008fe200078cc0ff */
[----:B------:R-:W-:-:S04]  /*87e0*/  IMAD R44, R155, R138, RZ ;  /* 0x0000008a9b2c7224 */ /* 0x000fc800078e02ff */
[----:B------:R-:W-:Y:S01]  /*87f0*/  IMAD R45, R46, R139, R44 ;  /* 0x0000008b2e2d7224 */ /* 0x000fe200078e022c */
[----:B------:R-:W-:Y:S01]  /*8800*/  SEL R44, R122, R151, !P6 ;  /* 0x000000977a2c7207 */ /* 0x000fe20007000000 */
[----:B------:R-:W-:Y:S02]  /*8810*/  VIADD R46, R22, 0x20 ;  /* 0x00000020162e7836 */ /* 0x000fe40000000000 */
[----:B------:R-:W-:Y:S01]  /*8820*/  IMAD.IADD R96, R93, 0x1, R45 ;  /* 0x000000015d607824 */ /* 0x000fe200078e022d */
[----:B------:R-:W-:Y:S01]  /*8830*/  SHF.R.S32.HI R45, RZ, 0x1f, R44 ;  /* 0x0000001fff2d7819 */ /* 0x000fe2000001142c */
[----:B------:R-:W-:-:S03]  /*8840*/  IMAD.SHL.U32 R46, R46, 0x40, RZ ;  /* 0x000000402e2e7824 */ /* 0x000fc600078e00ff */
[----:B------:R-:W-:Y:S02]  /*8850*/  LEA.HI R45, R45, R44, RZ, 0x4 ;  /* 0x0000002c2d2d7211 */ /* 0x000fe400078f20ff */
[----:B------:R-:W-:Y:S02]  /*8860*/  LOP3.LUT R46, R46, 0x1c0, RZ, 0xc0, !PT ;  /* 0x000001c02e2e7812 */ /* 0x000fe400078ec0ff */
[----:B------:R-:W-:Y:S02]  /*8870*/  LEA.HI.SX32 R97, R45, R10, 0x1c ;  /* 0x0000000a2d617211 */ /* 0x000fe400078fe2ff */
[----:B------:R-:W-:Y:S02]  /*8880*/  SHF.R.U32.HI R46, RZ, 0x3, R46 ;  /* 0x00000003ff2e7819 */ /* 0x000fe4000001162e */
[----:B------:R-:W-:Y:S02]  /*8890*/  SHF.R.S32.HI R45, RZ, 0x1f, R97 ;  /* 0x0000001fff2d7819 */ /* 0x000fe40000011461 */
[----:B------:R-:W-:-:S02]  /*88a0*/  IADD3.X R95, R14, R96, R9, P4, P5 ;  /* 0x000000600e5f7210 */ /* 0x000fc400027ea409 */
[----:B------:R-:W-:Y:S01]  /*88b0*/  LEA.HI R45, R45, R97, RZ, 0x3 ;  /* 0x000000612d2d7211 */ /* 0x000fe200078f18ff */
[----:B------:R-:W-:-:S03]  /*88c0*/  IMAD.SHL.U32 R97, R97, 0x8, RZ ;  /* 0x0000000861617824 */ /* 0x000fc600078e00ff */
[----:B------:R-:W-:Y:S02]  /*88d0*/  SHF.R.S32.HI R45, RZ, 0x3, R45 ;  /* 0x00000003ff2d7819 */ /* 0x000fe4000001142d */
[----:B------:R-:W-:-:S03]  /*88e0*/  LOP3.LUT R44, R48, 0x38, R97, 0xf8, !PT ;  /* 0x00000038302c7812 */ /* 0x000fc600078ef861 */
[----:B----4-:R-:W-:Y:S01]  /*88f0*/  IMAD R45, R45, 0x2c00, R47 ;  /* 0x00002c002d2d7824 */ /* 0x010fe200078e022f */
        /* <DEDUP_REMOVED lines=10> */
[----:B0-----:R-:W-:Y:S01]  /*89a0*/  IMAD.U32 R177, R49, 0x10000, RZ ;  /* 0x0001000031b17824 */ /* 0x001fe200078e00ff */
[----:B------:R-:W-:Y:S02]  /*89b0*/  SHF.R.U32.HI R52, RZ, 0x10, R53 ;  /* 0x00000010ff347819 */ /* 0x000fe40000011635 */
[----:B------:R-:W-:Y:S02]  /*89c0*/  SHF.R.U64 R53, R54, 0x10, R55 ;  /* 0x0000001036357819 */ /* 0x000fe40000001237 */
[--C-:B------:R-:W-:Y:S02]  /*89d0*/  SHF.R.U64 R54, R56, 0x10, R57.reuse ;  /* 0x0000001038367819 */ /* 0x100fe40000001239 */
[----:B------:R-:W-:Y:S02]  /*89e0*/  SHF.R.U32.HI R57, RZ, 0x10, R57 ;  /* 0x00000010ff397819 */ /* 0x000fe40000011639 */
[----:B------:R-:W-:-:S02]  /*89f0*/  SHF.R.U32.HI R99, RZ, 0x10, R55 ;  /* 0x00000010ff637819 */ /* 0x000fc40000011637 */
[----:B------:R-:W-:Y:S02]  /*8a00*/  PRMT R55, R188, 0x5410, R53 ;  /* 0x00005410bc377816 */ /* 0x000fe40000000035 */
[----:B------:R-:W-:Y:S01]  /*8a10*/  PRMT R53, R190, 0x5410, R57 ;  /* 0x00005410be357816 */ /* 0x000fe20000000039 */
[----:B--2---:R-:W-:Y:S01]  /*8a20*/  IMAD.U32 R57, R45, 0x10000, RZ ;  /* 0x000100002d397824 */ /* 0x004fe200078e00ff */
[----:B------:R-:W-:Y:S02]  /*8a30*/  PRMT R52, R189, 0x5432, R52 ;  /* 0x00005432bd347816 */ /* 0x000fe40000000034 */
[--C-:B------:R-:W-:Y:S01]  /*8a40*/  SHF.R.U64 R56, R58, 0x10, R59.reuse ;  /* 0x000000103a387819 */ /* 0x100fe2000000123b */
[----:B------:R-:W-:Y:S01]  /*8a50*/  IMAD.U32 R174, R53, 0x10000, RZ ;  /* 0x0001000035ae7824 */ /* 0x000fe200078e00ff */
[----:B------:R-:W-:Y:S01]  /*8a60*/  SHF.R.U32.HI R58, RZ, 0x10, R59 ;  /* 0x00000010ff3a7819 */ /* 0x000fe2000001163b */
[----:B------:R-:W-:Y:S01]  /*8a70*/  IMAD.U32 R59, R52, 0x10000, RZ ;  /* 0x00010000343b7824 */ /* 0x000fe200078e00ff */
[----:B------:R-:W-:Y:S01]  /*8a80*/  LOP3.LUT R49, R49, 0xffff0000, RZ, 0xc0, !PT ;  /* 0xffff000031317812 */ /* 0x000fe200078ec0ff */
[----:B------:R-:W-:Y:S01]  /*8a90*/  FMUL.FTZ R178, R177, R174 ;  /* 0x000000aeb1b27220 */ /* 0x000fe20000410000 */
[----:B------:R-:W-:Y:S01]  /*8aa0*/  PRMT R99, R189, 0x5410, R99 ;  /* 0x00005410bd637816 */ /* 0x000fe20000000063 */
[-C--:B------:R-:W-:Y:S01]  /*8ab0*/  FMUL.FTZ R177, R177, R59.reuse ;  /* 0x0000003bb1b17220 */ /* 0x080fe20000410000 */
[----:B------:R-:W-:Y:S01]  /*8ac0*/  PRMT R98, R188, 0x5432, R98 ;  /* 0x00005432bc627816 */ /* 0x000fe20000000062 */
[----:B------:R-:W-:-:S02]  /*8ad0*/  FFMA.FTZ R59, R57, R59, -R178 ;  /* 0x0000003b393b7223 */ /* 0x000fc400000108b2 */
[----:B------:R-:W-:Y:S01]  /*8ae0*/  FFMA.FTZ R57, R57, R174, R177 ;  /* 0x000000ae39397223 */ /* 0x000fe200000100b1 */
[----:B------:R-:W-:Y:S02]  /*8af0*/  LOP3.LUT R174, R53, 0xffff0000, RZ, 0xc0, !PT ;  /* 0xffff000035ae7812 */ /* 0x000fe400078ec0ff */
[----:B------:R-:W-:Y:S02]  /*8b00*/  LOP3.LUT R177, R52, 0xffff0000, RZ, 0xc0, !PT ;  /* 0xffff000034b17812 */ /* 0x000fe400078ec0ff */
[----:B------:R-:W-:Y:S01]  /*8b10*/  LOP3.LUT R52, R45, 0xffff0000, RZ, 0xc0, !PT ;  /* 0xffff00002d347812 */ /* 0x000fe200078ec0ff */
[C---:B------:R-:W-:Y:S02]  /*8b20*/  FMUL.FTZ R53, R49.reuse, R174 ;  /* 0x000000ae31357220 */ /* 0x040fe40000410000 */
[-C--:B------:R-:W-:Y:S01]  /*8b30*/  FMUL.FTZ R45, R49, R177.reuse ;  /* 0x000000b1312d7220 */ /* 0x080fe20000410000 */
[----:B------:R-:W-:Y:S01]  /*8b40*/  PRMT R49, R192, 0x5432, R54 ;  /* 0x00005432c0317816 */ /* 0x000fe20000000036 */
[----:B------:R-:W-:Y:S01]  /*8b50*/  FFMA.FTZ R53, R52, R177, -R53 ;  /* 0x000000b134357223 */ /* 0x000fe20000010835 */
[----:B------:R-:W-:-:S02]  /*8b60*/  IMAD.U32 R177, R51, 0x10000, RZ ;  /* 0x0001000033b17824 */ /* 0x000fc400078e00ff */
[----:B------:R-:W-:Y:S01]  /*8b70*/  FFMA.FTZ R52, R52, R174, R45 ;  /* 0x000000ae34347223 */ /* 0x000fe2000001002d */
[----:B------:R-:W-:Y:S01]  /*8b80*/  PRMT R45, R191, 0x5432, R58 ;  /* 0x00005432bf2d7816 */ /* 0x000fe2000000003a */
[----:B------:R-:W-:Y:S01]  /*8b90*/  IMAD.U32 R58, R99, 0x10000, RZ ;  /* 0x00010000633a7824 */ /* 0x000fe200078e00ff */
[----:B------:R-:W-:Y:S01]  /*8ba0*/  PRMT R54, R190, 0x5432, R56 ;  /* 0x00005432be367816 */ /* 0x000fe20000000038 */
[----:B------:R-:W-:Y:S01]  /*8bb0*/  IMAD.U32 R56, R47, 0x10000, RZ ;  /* 0x000100002f387824 */ /* 0x000fe200078e00ff */
[----:B------:R-:W-:Y:S01]  /*8bc0*/  LOP3.LUT R51, R51, 0xffff0000, RZ, 0xc0, !PT ;  /* 0xffff000033337812 */ /* 0x000fe200078ec0ff */
[----:B------:R-:W-:Y:S01]  /*8bd0*/  IMAD.U32 R174, R45, 0x10000, RZ ;  /* 0x000100002dae7824 */ /* 0x000fe200078e00ff */
[----:B------:R-:W-:Y:S02]  /*8be0*/  F2FP.BF16.F32.PACK_AB R53, R53, R59 ;  /* 0x0000003b3535723e */ /* 0x000fe400000010ff */
[----:B------:R-:W-:Y:S01]  /*8bf0*/  F2FP.BF16.F32.PACK_AB R52, R52, R57 ;  /* 0x000000393434723e */ /* 0x000fe200000010ff */
[C---:B------:R-:W-:Y:S01]  /*8c00*/  FMUL.FTZ R178, R177.reuse, R174 ;  /* 0x000000aeb1b27220 */ /* 0x040fe20000410000 */
[----:B------:R-:W-:-:S03]  /*8c10*/  FMUL.FTZ R177, R177, R58 ;  /* 0x0000003ab1b17220 */ /* 0x000fc60000410000 */
[C---:B------:R-:W-:Y:S01]  /*8c20*/  FFMA.FTZ R58, R56.reuse, R58, -R178 ;  /* 0x0000003a383a7223 */ /* 0x040fe200000108b2 */
[----:B------:R-:W-:Y:S01]  /*8c30*/  FFMA.FTZ R56, R56, R174, R177 ;  /* 0x000000ae38387223 */ /* 0x000fe200000100b1 */
[----:B------:R-:W-:Y:S01]  /*8c40*/  LOP3.LUT R174, R99, 0xffff0000, RZ, 0xc0, !PT ;  /* 0xffff000063ae7812 */ /* 0x000fe200078ec0ff */
[C---:B------:R-:W-:Y:S01]  /*8c50*/  IMAD.U32 R177, R98.reuse, 0x10000, RZ ;  /* 0x0001000062b17824 */ /* 0x040fe200078e00ff */
[----:B------:R-:W-:Y:S02]  /*8c60*/  LOP3.LUT R99, R45, 0xffff0000, RZ, 0xc0, !PT ;  /* 0xffff00002d637812 */ /* 0x000fe400078ec0ff */
[----:B------:R-:W-:Y:S02]  /*8c70*/  LOP3.LUT R45, R47, 0xffff0000, RZ, 0xc0, !PT ;  /* 0xffff00002f2d7812 */ /* 0x000fe400078ec0ff */
[----:B------:R-:W-:Y:S01]  /*8c80*/  LOP3.LUT R98, R98, 0xffff0000, RZ, 0xc0, !PT ;  /* 0xffff000062627812 */ /* 0x000fe200078ec0ff */
        /* <DEDUP_REMOVED lines=8> */
[----:B------:R-:W-:Y:S01]  /*8d10*/  IMAD.U32 R51, R44, 0x10000, RZ ;  /* 0x000100002c337824 */ /* 0x000fe200078e00ff */
[----:B------:R-:W-:Y:S01]  /*8d20*/  F2FP.BF16.F32.PACK_AB R56, R45, R56 ;  /* 0x000000382d38723e */ /* 0x000fe200000010ff */
[C---:B------:R-:W-:Y:S01]  /*8d30*/  FMUL.FTZ R178, R174.reuse, R99 ;  /* 0x00000063aeb27220 */ /* 0x040fe20000410000 */
[----:B------:R-:W-:Y:S01]  /*8d40*/  FMUL.FTZ R174, R174, R177 ;  /* 0x000000b1aeae7220 */ /* 0x000fe20000410000 */
[----:B------:R-:W-:Y:S01]  /*8d50*/  F2FP.BF16.F32.PACK_AB R47, R47, R58 ;  /* 0x0000003a2f2f723e */ /* 0x000fe200000010ff */
[----:B------:R-:W-:-:S02]  /*8d60*/  IMAD.MOV.U32 R45, RZ, RZ, R53 ;  /* 0x000000ffff2d7224 */ /* 0x000fc400078e0035 */
[C---:B------:R-:W-:Y:S01]  /*8d70*/  FFMA.FTZ R178, R51.reuse, R177, -R178 ;  /* 0x000000b133b27223 */ /* 0x040fe200000108b2 */
[----:B------:R-:W-:Y:S01]  /*8d80*/  FFMA.FTZ R174, R51, R99, R174 ;  /* 0x0000006333ae7223 */ /* 0x000fe200000100ae */
[----:B------:R-:W-:Y:S01]  /*8d90*/  LOP3.LUT R51, R44, 0xffff0000, RZ, 0xc0, !PT ;  /* 0xffff00002c337812 */ /* 0x000fe200078ec0ff */
[CC--:B------:R-:W-:Y:S01]  /*8da0*/  FMUL.FTZ R44, R48.reuse, R49.reuse ;  /* 0x00000031302c7220 */ /* 0x0c0fe20000410000 */
[-C--:B------:R-:W-:Y:S01]  /*8db0*/  FMUL.FTZ R48, R48, R98.reuse ;  /* 0x0000006230307220 */ /* 0x080fe20000410000 */
[C---:B------:R-:W-:Y:S01]  /*8dc0*/  IMAD.U32 R177, R50.reuse, 0x10000, RZ ;  /* 0x0001000032b17824 */ /* 0x040fe200078e00ff */
[----:B------:R-:W-:Y:S01]  /*8dd0*/  LOP3.LUT R50, R50, 0xffff0000, RZ, 0xc0, !PT ;  /* 0xffff000032327812 */ /* 0x000fe200078ec0ff */
[C---:B------:R-:W-:Y:S01]  /*8de0*/  FFMA.FTZ R44, R51.reuse, R98, -R44 ;  /* 0x00000062332c7223 */ /* 0x040fe2000001082c */
        /* <DEDUP_REMOVED lines=17> */
[----:B------:R-:W-:-:S03]  /*8f00*/  F2FP.BF16.F32.PACK_AB R48, R48, R174 ;  /* 0x000000ae3030723e */ /* 0x000fc600000010ff */
[----:B------:R-:W-:Y:S01]  /*8f10*/  F2FP.BF16.F32.PACK_AB R99, R49, R99 ;  /* 0x000000633163723e */ /* 0x000fe200000010ff */
[----:B------:R-:W-:Y:S01]  /*8f20*/  IMAD.MOV.U32 R49, RZ, RZ, R52 ;  /* 0x000000ffff317224 */ /* 0x000fe200078e0034 */
[----:B------:R-:W-:-:S03]  /*8f30*/  F2FP.BF16.F32.PACK_AB R50, R50, R177 ;  /* 0x000000b13232723e */ /* 0x000fc600000010ff */
[----:B------:R-:W-:-:S07]  /*8f40*/  IMAD.MOV.U32 R46, RZ, RZ, R99 ;  /* 0x000000ffff2e7224 */ /* 0x000fce00078e0063 */
.L_x_7378:
[----:B------:R-:W-:Y:S05]  /*8f50*/  BSYNC B2 ;  /* 0x0000000000027941 */ /* 0x000fea0003800000 */
.L_x_7377:
[----:B------:R-:W-:Y:S01]  /*8f60*/  ISETP.GE.AND P4, PT, R97, R150, PT ;  /* 0x000000966100720c */ /* 0x000fe20003f86270 */
[----:B------:R-:W-:Y:S01]  /*8f70*/  ULDC.64 UR4, c[0x0][0x2e8] ;  /* 0x0000ba0000047ab9 */ /* 0x000fe20000000a00 */
[----:B------:R-:W-:-:S11]  /*8f80*/  ULDC.64 UR6, c[0x0][0x208] ;  /* 0x0000820000067ab9 */ /* 0x000fd60000000a00 */
[--C-:B------:R-:W-:Y:S02]  /*8f90*/  @!P4 SHF.R.S32.HI R52, RZ, 0x1f, R97.reuse ;  /* 0x0000001fff34c819 */ /* 0x100fe40000011461 */
[----:B------:R-:W-:-:S04]  /*8fa0*/  @!P4 IADD3 R92, P5, P6, R100, R92, R97 ;  /* 0x0000005c645cc210 */ /* 0x000fc80007ebe061 */
[----:B------:R-:W-:Y:S02]  /*8fb0*/  @!P4 IADD3.X R96, R14, R96, R52, P5, P6 ;  /* 0x000000600e60c210 */ /* 0x000fe40002fec434 */
[----:B------:R-:W-:-:S04]  /*8fc0*/  LEA R52, P5, R94, UR4, 0x1 ;  /* 0x000000045e347c11 */ /* 0x000fc8000f8a08ff */
[----:B------:R-:W-:Y:S02]  /*8fd0*/  LEA.HI.X R53, R94, UR5, R95, 0x1, P5 ;  /* 0x000000055e357c11 */ /* 0x000fe4000a8f0c5f */
[----:B------:R-:W-:-:S03]  /*8fe0*/  @!P4 LEA R54, P5, R92, UR4, 0x1 ;  /* 0x000000045c36cc11 */ /* 0x000fc6000f8a08ff */
[----:B--2---:R3:W-:Y:S01]  /*8ff0*/  STG.E.128 desc[UR6][R52.64], R44 ;  /* 0x0000002c34007986 */ /* 0x0047e2000c101d06 */
[----:B------:R-:W-:-:S05]  /*9000*/  @!P4 LEA.HI.X R55, R92, UR5, R96, 0x1, P5 ;  /* 0x000000055c37cc11 */ /* 0x000fca000a8f0c60 */
[----:B0-----:R3:W-:Y:S04]  /*9010*/  @!P4 STG.E.128 desc[UR6][R54.64], R48 ;  /* 0x000000303600c986 */ /* 0x0017e8000c101d06 */
.L_x_7376:
[----:B------:R-:W-:Y:S05]  /*9020*/  BSYNC B1 ;  /* 0x0000000000017941 */ /* 0x000fea0003800000 */
.L_x_7375:
        /* <DEDUP_REMOVED lines=9> */
[----:B------:R-:W-:Y:S01]  /*90c0*/  IADD3 R54, P4, P5, R100, R52, R20 ;  /* 0x0000003464367210 */ /* 0x000fe20007d9e014 */
[----:B------:R-:W-:-:S02]  /*90d0*/  VIADD R48, R22, 0x40 ;  /* 0x0000004016307836 */ /* 0x000fc40000000000 */
[----:B------:R-:W-:Y:S02]  /*90e0*/  IMAD.SHL.U32 R46, R46, 0x40, RZ ;  /* 0x000000402e2e7824 */ /* 0x000fe400078e00ff */
[----:B------:R-:W-:-:S03]  /*90f0*/  IMAD.SHL.U32 R48, R48, 0x40, RZ ;  /* 0x0000004030307824 */ /* 0x000fc600078e00ff */
[----:B------:R-:W-:Y:S02]  /*9100*/  LOP3.LUT R46, R46, 0x1c0, RZ, 0xc0, !PT ;  /* 0x000001c02e2e7812 */ /* 0x000fe400078ec0ff */
[----:B------:R-:W-:Y:S02]  /*9110*/  LOP3.LUT R48, R48, 0x1c0, RZ, 0xc0, !PT ;  /* 0x000001c030307812 */ /* 0x000fe400078ec0ff */
[----:B------:R-:W-:Y:S02]  /*9120*/  SHF.R.U32.HI R46, RZ, 0x3, R46 ;  /* 0x00000003ff2e7819 */ /* 0x000fe4000001162e */
[----:B---3--:R-:W-:Y:S01]  /*9130*/  LOP3.LUT P6, RZ, R44, 0x1, RZ, 0xc0, !PT ;  /* 0x000000012cff7812 */ /* 0x008fe200078cc0ff */
[----:B------:R-:W-:-:S04]  /*9140*/  IMAD R44, R154, R138, RZ ;  /* 0x0000008a9a2c7224 */ /* 0x000fc800078e02ff */
[----:B------:R-:W-:Y:S01]  /*9150*/  IMAD R45, R45, R139, R44 ;  /* 0x0000008b2d2d7224 */ /* 0x000fe200078e022c */
[----:B------:R-:W-:-:S03]  /*9160*/  SEL R44, R122, R151, !P6 ;  /* 0x000000977a2c7207 */ /* 0x000fc60007000000 */
[----:B------:R-:W-:Y:S01]  /*9170*/  IMAD.IADD R56, R53, 0x1, R45 ;  /* 0x0000000135387824 */ /* 0x000fe200078e022d */
[----:B------:R-:W-:-:S04]  /*9180*/  SHF.R.S32.HI R45, RZ, 0x1f, R44 ;  /* 0x0000001fff2d7819 */ /* 0x000fc8000001142c */
[----:B------:R-:W-:Y:S02]  /*9190*/  LEA.HI R45, R45, R44, RZ, 0x4 ;  /* 0x0000002c2d2d7211 */ /* 0x000fe400078f20ff */
[----:B------:R-:W-:Y:S02]  /*91a0*/  IADD3.X R55, R14, R56, R9, P4, P5 ;  /* 0x000000380e377210 */ /* 0x000fe400027ea409 */
[----:B------:R-:W-:-:S04]  /*91b0*/  LEA.HI.SX32 R45, R45, R10, 0x1c ;  /* 0x0000000a2d2d7211 */ /* 0x000fc800078fe2ff */
[----:B------:R-:W-:Y:S01]  /*91c0*/  SHF.R.S32.HI R44, RZ, 0x1f, R45 ;  /* 0x0000001fff2c7819 */ /* 0x000fe2000001142d */
[----:B------:R-:W-:-:S03]  /*91d0*/  IMAD.SHL.U32 R57, R45, 0x8, RZ ;  /* 0x000000082d397824 */ /* 0x000fc600078e00ff */
[----:B------:R-:W-:-:S04]  /*91e0*/  LEA.HI R44, R44, R45, RZ, 0x3 ;  /* 0x0000002d2c2c7211 */ /* 0x000fc800078f18ff */
[----:B------:R-:W-:Y:S02]  /*91f0*/  SHF.R.S32.HI R45, RZ, 0x3, R44 ;  /* 0x00000003ff2d7819 */ /* 0x000fe4000001142c */
[----:B------:R-:W-:-:S03]  /*9200*/  LOP3.LUT R44, R48, 0x38, R57, 0xf8, !PT ;  /* 0x00000038302c7812 */ /* 0x000fc600078ef839 */
[----:B----4-:R-:W-:Y:S01]  /*9210*/  IMAD R45, R45, 0x2c00, R47 ;  /* 0x00002c002d2d7824 */ /* 0x010fe200078e022f */
        /* <DEDUP_REMOVED lines=13> */
[----:B------:R-:W-:Y:S01]  /*92f0*/  PRMT R58, R187, 0x5432, R58 ;  /* 0x00005432bb3a7816 */ /* 0x000fe2000000003a */
[----:B------:R-:W-:Y:S01]  /*9300*/  IMAD.U32 R98, R51, 0x10000, RZ ;  /* 0x0001000033627824 */ /* 0x000fe200078e00ff */
[----:B------:R-:W-:Y:S02]  /*9310*/  PRMT R187, R187, 0x5410, R59 ;  /* 0x00005410bbbb7816 */ /* 0x000fe4000000003b */
[----:B------:R-:W-:Y:S01]  /*9320*/  LOP3.LUT R49, R49, 0xffff0000, RZ, 0xc0, !PT ;  /* 0xffff000031317812 */ /* 0x000fe200078ec0ff */
[C---:B------:R-:W-:Y:S01]  /*9330*/  IMAD.U32 R93, R58.reuse, 0x10000, RZ ;  /* 0x000100003a5d7824 */ /* 0x040fe200078e00ff */
[----:B------:R-:W-:Y:S01]  /*9340*/  LOP3.LUT R58, R58, 0xffff0000, RZ, 0xc0, !PT ;  /* 0xffff00003a3a7812 */ /* 0x000fe200078ec0ff */
[----:B------:R-:W-:Y:S01]  /*9350*/  IMAD.U32 R59, R187, 0x10000, RZ ;  /* 0x00010000bb3b7824 */ /* 0x000fe200078e00ff */
[----:B------:R-:W-:-:S02]  /*9360*/  LOP3.LUT R45, R45, 0xffff0000, RZ, 0xc0, !PT ;  /* 0xffff00002d2d7812 */ /* 0x000fc400078ec0ff */
[----:B------:R-:W-:Y:S01]  /*9370*/  SHF.R.U64 R60, R60, 0x10, R61 ;  /* 0x000000103c3c7819 */ /* 0x000fe2000000123d */
[C---:B------:R-:W-:Y:S01]  /*9380*/  FMUL.FTZ R95, R94.reuse, R59 ;  /* 0x0000003b5e5f7220 */ /* 0x040fe20000410000 */
[-C--:B------:R-:W-:Y:S01]  /*9390*/  FMUL.FTZ R94, R94, R93.reuse ;  /* 0x0000005d5e5e7220 */ /* 0x080fe20000410000 */
[----:B------:R-:W-:Y:S02]  /*93a0*/  LOP3.LUT R61, R51, 0xffff0000, RZ, 0xc0, !PT ;  /* 0xffff0000333d7812 */ /* 0x000fe400078ec0ff */
[C---:B------:R-:W-:Y:S01]  /*93b0*/  FFMA.FTZ R93, R92.reuse, R93, -R95 ;  /* 0x0000005d5c5d7223 */ /* 0x040fe2000001085f */
[----:B------:R-:W-:Y:S01]  /*93c0*/  FFMA.FTZ R92, R92, R59, R94 ;  /* 0x0000003b5c5c7223 */ /* 0x000fe2000001005e */
        /* <DEDUP_REMOVED lines=9> */
[C---:B------:R-:W-:Y:S01]  /*9460*/  IMAD.U32 R94, R47.reuse, 0x10000, RZ ;  /* 0x000100002f5e7824 */ /* 0x040fe200078e00ff */
[----:B------:R-:W-:Y:S02]  /*9470*/  SHF.R.U32.HI R59, RZ, 0x10, R63 ;  /* 0x00000010ff3b7819 */ /* 0x000fe4000001163f */
[C---:B------:R-:W-:Y:S02]  /*9480*/  PRMT R49, R186.reuse, 0x5410, R49 ;  /* 0x00005410ba317816 */ /* 0x040fe40000000031 */
[----:B------:R-:W-:Y:S02]  /*9490*/  PRMT R59, R186, 0x5432, R59 ;  /* 0x00005432ba3b7816 */ /* 0x000fe4000000003b */
[----:B------:R-:W-:Y:S01]  /*94a0*/  LOP3.LUT R47, R47, 0xffff0000, RZ, 0xc0, !PT ;  /* 0xffff00002f2f7812 */ /* 0x000fe200078ec0ff */
[C---:B------:R-:W-:Y:S01]  /*94b0*/  IMAD.U32 R95, R49.reuse, 0x10000, RZ ;  /* 0x00010000315f7824 */ /* 0x040fe200078e00ff */
[----:B------:R-:W-:Y:S01]  /*94c0*/  LOP3.LUT R49, R49, 0xffff0000, RZ, 0xc0, !PT ;  /* 0xffff000031317812 */ /* 0x000fe200078ec0ff */
[C---:B------:R-:W-:Y:S01]  /*94d0*/  IMAD.U32 R96, R59.reuse, 0x10000, RZ ;  /* 0x000100003b607824 */ /* 0x040fe200078e00ff */
[----:B------:R-:W-:Y:S01]  /*94e0*/  LOP3.LUT R59, R59, 0xffff0000, RZ, 0xc0, !PT ;  /* 0xffff00003b3b7812 */ /* 0x000fe200078ec0ff */
[----:B------:R-:W-:Y:S01]  /*94f0*/  FMUL.FTZ R97, R98, R95 ;  /* 0x0000005f62617220 */ /* 0x000fe20000410000 */
[----:B------:R-:W-:Y:S01]  /*9500*/  SHF.R.U64 R66, R66, 0x10, R67 ;  /* 0x0000001042427819 */ /* 0x000fe20000001243 */
[C---:B------:R-:W-:Y:S01]  /*9510*/  FMUL.FTZ R51, R61.reuse, R49 ;  /* 0x000000313d337220 */ /* 0x040fe20000410000 */
[-C--:B------:R-:W-:Y:S01]  /*9520*/  FMUL.FTZ R98, R98, R96.reuse ;  /* 0x0000006062627220 */ /* 0x080fe20000410000 */
[-C--:B------:R-:W-:Y:S01]  /*9530*/  FMUL.FTZ R61, R61, R59.reuse ;  /* 0x0000003b3d3d7220 */ /* 0x080fe20000410000 */
        /* <DEDUP_REMOVED lines=16> */
[----:B------:R-:W-:Y:S01]  /*9640*/  FMUL.FTZ R47, R48, R64 ;  /* 0x00000040302f7220 */ /* 0x000fe20000410000 */
[----:B------:R-:W-:Y:S01]  /*9650*/  SHF.R.U64 R63, R62, 0x10, R63 ;  /* 0x000000103e3f7819 */ /* 0x000fe2000000123f */
[-C--:B------:R-:W-:Y:S01]  /*9660*/  FMUL.FTZ R48, R48, R60.reuse ;  /* 0x0000003c30307220 */ /* 0x080fe20000410000 */
[----:B------:R-:W-:Y:S01]  /*9670*/  PRMT R185, R185, 0x5410, R66 ;  /* 0x00005410b9b97816 */ /* 0x000fe20000000042 */
[----:B------:R-:W-:Y:S01]  /*9680*/  FFMA.FTZ R47, R44, R60, -R47 ;  /* 0x0000003c2c2f7223 */ /* 0x000fe2000001082f */
[----:B------:R-:W-:Y:S01]  /*9690*/  PRMT R184, R184, 0x5410, R63 ;  /* 0x00005410b8b87816 */ /* 0x000fe2000000003f */
[----:B------:R-:W-:Y:S01]  /*96a0*/  FFMA.FTZ R49, R44, R64, R48 ;  /* 0x000000402c317223 */ /* 0x000fe20000010030 */
[C---:B------:R-:W-:Y:S01]  /*96b0*/  IMAD.U32 R48, R50.reuse, 0x10000, RZ ;  /* 0x0001000032307824 */ /* 0x040fe200078e00ff */
[----:B------:R-:W-:Y:S01]  /*96c0*/  LOP3.LUT R50, R50, 0xffff0000, RZ, 0xc0, !PT ;  /* 0xffff000032327812 */ /* 0x000fe200078ec0ff */
[C---:B------:R-:W-:Y:S01]  /*96d0*/  IMAD.U32 R59, R185.reuse, 0x10000, RZ ;  /* 0x00010000b93b7824 */ /* 0x040fe200078e00ff */
[----:B------:R-:W-:Y:S01]  /*96e0*/  LOP3.LUT R63, R185, 0xffff0000, RZ, 0xc0, !PT ;  /* 0xffff0000b93f7812 */ /* 0x000fe200078ec0ff */
[C---:B------:R-:W-:Y:S01]  /*96f0*/  IMAD.U32 R67, R184.reuse, 0x10000, RZ ;  /* 0x00010000b8437824 */ /* 0x040fe200078e00ff */
[----:B------:R-:W-:Y:S01]  /*9700*/  LOP3.LUT R95, R184, 0xffff0000, RZ, 0xc0, !PT ;  /* 0xffff0000b85f7812 */ /* 0x000fe200078ec0ff */
[----:B------:R-:W-:-:S02]  /*9710*/  IMAD.U32 R44, R46, 0x10000, RZ ;  /* 0x000100002e2c7824 */ /* 0x000fc400078e00ff */
[C---:B------:R-:W-:Y:S01]  /*9720*/  FMUL.FTZ R99, R48.reuse, R59 ;  /* 0x0000003b30637220 */ /* 0x040fe20000410000 */
[-C--:B------:R-:W-:Y:S01]  /*9730*/  FMUL.FTZ R48, R48, R67.reuse ;  /* 0x0000004330307220 */ /* 0x080fe20000410000 */
[----:B------:R-:W-:Y:S02]  /*9740*/  LOP3.LUT R46, R46, 0xffff0000, RZ, 0xc0, !PT ;  /* 0xffff00002e2e7812 */ /* 0x000fe400078ec0ff */
        /* <DEDUP_REMOVED lines=20> */
.L_x_7382:
[----:B------:R-:W-:Y:S05]  /*9890*/  BSYNC B2 ;  /* 0x0000000000027941 */ /* 0x000fea0003800000 */
.L_x_7381:
        /* <DEDUP_REMOVED lines=9> */
[----:B0-----:R0:W-:Y:S01]  /*9930*/  STG.E.128 desc[UR6][R52.64], R44 ;  /* 0x0000002c34007986 */ /* 0x0011e2000c101d06 */
[----:B------:R-:W-:-:S05]  /*9940*/  @!P4 LEA.HI.X R55, R57, UR5, R56, 0x1, P5 ;  /* 0x000000053937cc11 */ /* 0x000fca000a8f0c38 */
[----:B--2---:R0:W-:Y:S04]  /*9950*/  @!P4 STG.E.128 desc[UR6][R54.64], R48 ;  /* 0x000000303600c986 */ /* 0x0041e8000c101d06 */
.L_x_7380:
[----:B------:R-:W-:Y:S05]  /*9960*/  BSYNC B1 ;  /* 0x0000000000017941 */ /* 0x000fea0003800000 */
.L_x_7379:
[----:B0-----:R-:W-:Y:S01]  /*9970*/  VIADD R45, R22, 0x60 ;  /* 0x00000060162d7836 */ /* 0x001fe20000000000 */
        /* <DEDUP_REMOVED lines=49> */
[--C-:B------:R-:W-:Y:S01]  /*9c90*/  SHF.R.U64 R63, R82, 0x10, R83.reuse ;  /* 0x00000010523f7819 */ /* 0x100fe20000001253 */
[----:B------:R-:W-:Y:S01]  /*9ca0*/  IMAD.U32 R81, R80, 0x10000, RZ ;  /* 0x0001000050517824 */ /* 0x000fe200078e00ff */
[----:B------:R-:W-:Y:S01]  /*9cb0*/  SHF.R.U32.HI R83, RZ, 0x10, R83 ;  /* 0x00000010ff537819 */ /* 0x000fe20000011653 */
[----:B------:R-:W-:Y:S01]  /*9cc0*/  IMAD.U32 R93, R77, 0x10000, RZ ;  /* 0x000100004d5d7824 */ /* 0x000fe200078e00ff */
[--C-:B------:R-:W-:Y:S01]  /*9cd0*/  SHF.R.U64 R56, R78, 0x10, R79.reuse ;  /* 0x000000104e387819 */ /* 0x100fe2000000124f */
[C---:B------:R-:W-:Y:S01]  /*9ce0*/  FMUL.FTZ R95, R64.reuse, R81 ;  /* 0x00000051405f7220 */ /* 0x040fe20000410000 */
[----:B------:R-:W-:Y:S01]  /*9cf0*/  SHF.R.U32.HI R78, RZ, 0x10, R79 ;  /* 0x00000010ff4e7819 */ /* 0x000fe2000001164f */
[----:B------:R-:W-:Y:S01]  /*9d00*/  FMUL.FTZ R97, R64, R93 ;  /* 0x0000005d40617220 */ /* 0x000fe20000410000 */
[----:B------:R-:W-:Y:S01]  /*9d10*/  PRMT R83, R182, 0x5432, R83 ;  /* 0x00005432b6537816 */ /* 0x000fe20000000053 */
[----:B------:R-:W-:Y:S01]  /*9d20*/  IMAD.U32 R79, R51, 0x10000, RZ ;  /* 0x00010000334f7824 */ /* 0x000fe200078e00ff */
[----:B------:R-:W-:Y:S01]  /*9d30*/  LOP3.LUT R65, R49, 0xffff0000, RZ, 0xc0, !PT ;  /* 0xffff000031417812 */ /* 0x000fe200078ec0ff */
[----:B------:R-:W-:Y:S01]  /*9d40*/  IMAD.U32 R49, R48, 0x10000, RZ ;  /* 0x0001000030317824 */ /* 0x000fe200078e00ff */
[----:B------:R-:W-:Y:S01]  /*9d50*/  PRMT R78, R175, 0x5432, R78 ;  /* 0x00005432af4e7816 */ /* 0x000fe2000000004e */
[----:B------:R-:W-:Y:S01]  /*9d60*/  IMAD.U32 R92, R83, 0x10000, RZ ;  /* 0x00010000535c7824 */ /* 0x000fe200078e00ff */
[----:B------:R-:W-:-:S02]  /*9d70*/  LOP3.LUT R82, R80, 0xffff0000, RZ, 0xc0, !PT ;  /* 0xffff000050527812 */ /* 0x000fc400078ec0ff */
[----:B------:R-:W-:Y:S01]  /*9d80*/  LOP3.LUT R77, R77, 0xffff0000, RZ, 0xc0, !PT ;  /* 0xffff00004d4d7812 */ /* 0x000fe200078ec0ff */
[----:B------:R-:W-:Y:S01]  /*9d90*/  IMAD.U32 R80, R78, 0x10000, RZ ;  /* 0x000100004e507824 */ /* 0x000fe200078e00ff */
[----:B------:R-:W-:Y:S01]  /*9da0*/  PRMT R183, R183, 0x5410, R58 ;  /* 0x00005410b7b77816 */ /* 0x000fe2000000003a */
[C---:B------:R-:W-:Y:S01]  /*9db0*/  FFMA.FTZ R58, R60.reuse, R93, -R95 ;  /* 0x0000005d3c3a7223 */ /* 0x040fe2000001085f */
[----:B------:R-:W-:Y:S01]  /*9dc0*/  LOP3.LUT R62, R45, 0xffff0000, RZ, 0xc0, !PT ;  /* 0xffff00002d3e7812 */ /* 0x000fe200078ec0ff */
[C---:B------:R-:W-:Y:S01]  /*9dd0*/  FMUL.FTZ R93, R65.reuse, R82 ;  /* 0x00000052415d7220 */ /* 0x040fe20000410000 */
[----:B------:R-:W-:Y:S01]  /*9de0*/  FFMA.FTZ R60, R60, R81, R97 ;  /* 0x000000513c3c7223 */ /* 0x000fe20000010061 */
[-C--:B------:R-:W-:Y:S01]  /*9df0*/  FMUL.FTZ R81, R65, R77.reuse ;  /* 0x0000004d41517220 */ /* 0x080fe20000410000 */
[----:B------:R-:W-:Y:S01]  /*9e00*/  FMUL.FTZ R94, R79, R92 ;  /* 0x0000005c4f5e7220 */ /* 0x000fe20000410000 */
[----:B------:R-:W-:Y:S01]  /*9e10*/  LOP3.LUT R51, R51, 0xffff0000, RZ, 0xc0, !PT ;  /* 0xffff000033337812 */ /* 0x000fe200078ec0ff */
[----:B------:R-:W-:Y:S01]  /*9e20*/  FFMA.FTZ R65, R62, R77, -R93 ;  /* 0x0000004d3e417223 */ /* 0x000fe2000001085d */
[----:B------:R-:W-:Y:S01]  /*9e30*/  PRMT R61, R176, 0x5410, R61 ;  /* 0x00005410b03d7816 */ /* 0x000fe2000000003d */
[----:B------:R-:W-:Y:S01]  /*9e40*/  FMUL.FTZ R79, R79, R80 ;  /* 0x000000504f4f7220 */ /* 0x000fe20000410000 */
[----:B------:R-:W-:Y:S01]  /*9e50*/  LOP3.LUT R64, R83, 0xffff0000, RZ, 0xc0, !PT ;  /* 0xffff000053407812 */ /* 0x000fe200078ec0ff */
[----:B------:R-:W-:Y:S01]  /*9e60*/  FFMA.FTZ R77, R62, R82, R81 ;  /* 0x000000523e4d7223 */ /* 0x000fe20000010051 */
[----:B------:R-:W-:Y:S01]  /*9e70*/  FFMA.FTZ R62, R67, R80, -R94 ;  /* 0x00000050433e7223 */ /* 0x000fe2000001085e */
[----:B------:R-:W-:Y:S01]  /*9e80*/  IMAD.U32 R82, R183, 0x10000, RZ ;  /* 0x00010000b7527824 */ /* 0x000fe200078e00ff */
[----:B------:R-:W-:Y:S01]  /*9e90*/  LOP3.LUT R48, R48, 0xffff0000, RZ, 0xc0, !PT ;  /* 0xffff000030307812 */ /* 0x000fe200078ec0ff */
[----:B------:R-:W-:Y:S01]  /*9ea0*/  FFMA.FTZ R67, R67, R92, R79 ;  /* 0x0000005c43437223 */ /* 0x000fe2000001004f */
[----:B------:R-:W-:Y:S01]  /*9eb0*/  LOP3.LUT R80, R78, 0xffff0000, RZ, 0xc0, !PT ;  /* 0xffff00004e507812 */ /* 0x000fe200078ec0ff */
[----:B------:R-:W-:Y:S01]  /*9ec0*/  FMUL.FTZ R92, R51, R64 ;  /* 0x00000040335c7220 */ /* 0x000fe20000410000 */
[----:B------:R-:W-:Y:S01]  /*9ed0*/  LOP3.LUT R183, R183, 0xffff0000, RZ, 0xc0, !PT ;  /* 0xffff0000b7b77812 */ /* 0x000fe200078ec0ff */
[----:B------:R-:W-:Y:S01]  /*9ee0*/  IMAD.U32 R78, R61, 0x10000, RZ ;  /* 0x000100003d4e7824 */ /* 0x000fe200078e00ff */
[----:B------:R-:W-:Y:S01]  /*9ef0*/  LOP3.LUT R47, R47, 0xffff0000, RZ, 0xc0, !PT ;  /* 0xffff00002f2f7812 */ /* 0x000fe200078ec0ff */
[C---:B------:R-:W-:Y:S01]  /*9f00*/  IMAD.U32 R45, R44.reuse, 0x10000, RZ ;  /* 0x000100002c2d7824 */ /* 0x040fe200078e00ff */
[----:B------:R-:W-:Y:S01]  /*9f10*/  LOP3.LUT R61, R61, 0xffff0000, RZ, 0xc0, !PT ;  /* 0xffff00003d3d7812 */ /* 0x000fe200078ec0ff */
[-C--:B------:R-:W-:Y:S01]  /*9f20*/  FMUL.FTZ R94, R51, R80.reuse ;  /* 0x00000050335e7220 */ /* 0x080fe20000410000 */
[----:B------:R-:W-:Y:S01]  /*9f30*/  LOP3.LUT R44, R44, 0xffff0000, RZ, 0xc0, !PT ;  /* 0xffff00002c2c7812 */ /* 0x000fe200078ec0ff */
[----:B------:R-:W-:Y:S01]  /*9f40*/  FMUL.FTZ R79, R48, R183 ;  /* 0x000000b7304f7220 */ /* 0x000fe20000410000 */
[----:B------:R-:W-:Y:S01]  /*9f50*/  PRMT R63, R182, 0x5410, R63 ;  /* 0x00005410b63f7816 */ /* 0x000fe2000000003f */
[----:B------:R-:W-:Y:S01]  /*9f60*/  FFMA.FTZ R51, R47, R80, -R92 ;  /* 0x000000502f337223 */ /* 0x000fe2000001085c */
[----:B------:R-:W-:Y:S01]  /*9f70*/  FMUL.FTZ R80, R49, R82 ;  /* 0x0000005231507220 */ /* 0x000fe20000410000 */
[----:B------:R-:W-:Y:S01]  /*9f80*/  PRMT R56, R175, 0x5410, R56 ;  /* 0x00005410af387816 */ /* 0x000fe20000000038 */
[----:B------:R-:W-:Y:S01]  /*9f90*/  FMUL.FTZ R49, R49, R78 ;  /* 0x0000004e31317220 */ /* 0x000fe20000410000 */
[-C--:B------:R-:W-:Y:S01]  /*9fa0*/  FMUL.FTZ R81, R48, R61.reuse ;  /* 0x0000003d30517220 */ /* 0x080fe20000410000 */
[----:B------:R-:W-:Y:S01]  /*9fb0*/  LOP3.LUT R76, R46, 0xffff0000, RZ, 0xc0, !PT ;  /* 0xffff00002e4c7812 */ /* 0x000fe200078ec0ff */
[----:B------:R-:W-:Y:S01]  /*9fc0*/  FFMA.FTZ R48, R44, R61, -R79 ;  /* 0x0000003d2c307223 */ /* 0x000fe2000001084f */
[----:B------:R-:W-:-:S02]  /*9fd0*/  IMAD.U32 R46, R50, 0x10000, RZ ;  /* 0x00010000322e7824 */ /* 0x000fc400078e00ff */
[----:B------:R-:W-:Y:S01]  /*9fe0*/  FFMA.FTZ R64, R47, R64, R94 ;  /* 0x000000402f407223 */ /* 0x000fe2000001005e */
[----:B------:R-:W-:Y:S01]  /*9ff0*/  IMAD.U32 R79, R63, 0x10000, RZ ;  /* 0x000100003f4f7824 */ /* 0x000fe200078e00ff */
[----:B------:R-:W-:Y:S01]  /*a000*/  LOP3.LUT R50, R50, 0xffff0000, RZ, 0xc0, !PT ;  /* 0xffff000032327812 */ /* 0x000fe200078ec0ff */
[----:B------:R-:W-:Y:S01]  /*a010*/  FFMA.FTZ R47, R45, R78, -R80 ;  /* 0x0000004e2d2f7223 */ /* 0x000fe20000010850 */
[----:B------:R-:W-:Y:S01]  /*a020*/  LOP3.LUT R63, R63, 0xffff0000, RZ, 0xc0, !PT ;  /* 0xffff00003f3f7812 */ /* 0x000fe200078ec0ff */
[----:B------:R-:W-:Y:S01]  /*a030*/  FFMA.FTZ R45, R45, R82, R49 ;  /* 0x000000522d2d7223 */ /* 0x000fe20000010031 */
[C---:B------:R-:W-:Y:S01]  /*a040*/  LOP3.LUT R61, R56.reuse, 0xffff0000, RZ, 0xc0, !PT ;  /* 0xffff0000383d7812 */ /* 0x040fe200078ec0ff */
[----:B------:R-:W-:Y:S02]  /*a050*/  IMAD.U32 R49, R56, 0x10000, RZ ;  /* 0x0001000038317824 */ /* 0x000fe400078e00ff */
        /* <DEDUP_REMOVED lines=23> */
.L_x_7386:
[----:B------:R-:W-:Y:S05]  /*a1d0*/  BSYNC B2 ;  /* 0x0000000000027941 */ /* 0x000fea0003800000 */
.L_x_7385:
        /* <DEDUP_REMOVED lines=12> */
.L_x_7384:
[----:B------:R-:W-:Y:S05]  /*a2a0*/  BSYNC B1 ;  /* 0x0000000000017941 */ /* 0x000fea0003800000 */
.L_x_7383:
        /* <DEDUP_REMOVED lines=38> */
[----:B------:R-:W-:Y:S01]  /*a510*/  SHF.R.U32.HI R72, RZ, 0x10, R73 ;  /* 0x00000010ff487819 */ /* 0x000fe20000011649 */
[----:B------:R-:W-:Y:S01]  /*a520*/  IMAD.U32 R67, R47, 0x10000, RZ ;  /* 0x000100002f437824 */ /* 0x000fe200078e00ff */
[--C-:B------:R-:W-:Y:S01]  /*a530*/  SHF.R.U64 R66, R68, 0x10, R69.reuse ;  /* 0x0000001044427819 */ /* 0x100fe20000001245 */
[----:B--2---:R-:W-:Y:S01]  /*a540*/  IMAD.U32 R68, R51, 0x10000, RZ ;  /* 0x0001000033447824 */ /* 0x004fe200078e00ff */
[----:B------:R-:W-:Y:S01]  /*a550*/  SHF.R.U32.HI R76, RZ, 0x10, R69 ;  /* 0x00000010ff4c7819 */ /* 0x000fe20000011645 */
[----:B------:R-:W-:Y:S01]  /*a560*/  IMAD.U32 R69, R49, 0x10000, RZ ;  /* 0x0001000031457824 */ /* 0x000fe200078e00ff */
[----:B------:R-:W-:Y:S01]  /*a570*/  LOP3.LUT R65, R51, 0xffff0000, RZ, 0xc0, !PT ;  /* 0xffff000033417812 */ /* 0x000fe200078ec0ff */
[----:B------:R-:W-:Y:S01]  /*a580*/  IMAD.U32 R58, R48, 0x10000, RZ ;  /* 0x00010000303a7824 */ /* 0x000fe200078e00ff */
[----:B------:R-:W-:Y:S01]  /*a590*/  PRMT R51, R173, 0x5432, R72 ;  /* 0x00005432ad337816 */ /* 0x000fe20000000048 */
[----:B------:R-:W-:Y:S01]  /*a5a0*/  IMAD.U32 R56, R44, 0x10000, RZ ;  /* 0x000100002c387824 */ /* 0x000fe200078e00ff */
[----:B------:R-:W-:-:S02]  /*a5b0*/  PRMT R66, R171, 0x5410, R66 ;  /* 0x00005410ab427816 */ /* 0x000fc40000000042 */
[--C-:B------:R-:W-:Y:S01]  /*a5c0*/  SHF.R.U64 R79, R70, 0x10, R71.reuse ;  /* 0x00000010464f7819 */ /* 0x100fe20000001247 */
[----:B------:R-:W-:Y:S01]  /*a5d0*/  IMAD.U32 R72, R51, 0x10000, RZ ;  /* 0x0001000033487824 */ /* 0x000fe200078e00ff */
[----:B------:R-:W-:Y:S02]  /*a5e0*/  SHF.R.U32.HI R77, RZ, 0x10, R71 ;  /* 0x00000010ff4d7819 */ /* 0x000fe40000011647 */
[----:B------:R-:W-:Y:S02]  /*a5f0*/  PRMT R171, R171, 0x5432, R76 ;  /* 0x00005432abab7816 */ /* 0x000fe4000000004c */
[--C-:B------:R-:W-:Y:S01]  /*a600*/  SHF.R.U64 R71, R74, 0x10, R75.reuse ;  /* 0x000000104a477819 */ /* 0x100fe2000000124b */
[----:B------:R-:W-:Y:S01]  /*a610*/  FMUL.FTZ R74, R69, R72 ;  /* 0x00000048454a7220 */ /* 0x000fe20000410000 */
[----:B------:R-:W-:Y:S01]  /*a620*/  SHF.R.U32.HI R75, RZ, 0x10, R75 ;  /* 0x00000010ff4b7819 */ /* 0x000fe2000001164b */
[----:B------:R-:W-:Y:S01]  /*a630*/  IMAD.U32 R70, R171, 0x10000, RZ ;  /* 0x00010000ab467824 */ /* 0x000fe200078e00ff */
[----:B------:R-:W-:-:S02]  /*a640*/  PRMT R173, R173, 0x5410, R62 ;  /* 0x00005410adad7816 */ /* 0x000fc4000000003e */
[----:B------:R-:W-:Y:S01]  /*a650*/  PRMT R62, R172, 0x5410, R71 ;  /* 0x00005410ac3e7816 */ /* 0x000fe20000000047 */
[-C--:B------:R-:W-:Y:S01]  /*a660*/  FMUL.FTZ R76, R69, R70.reuse ;  /* 0x00000046454c7220 */ /* 0x080fe20000410000 */
[----:B------:R-:W-:Y:S02]  /*a670*/  LOP3.LUT R64, R49, 0xffff0000, RZ, 0xc0, !PT ;  /* 0xffff000031407812 */ /* 0x000fe400078ec0ff */
[----:B------:R-:W-:Y:S01]  /*a680*/  LOP3.LUT R71, R51, 0xffff0000, RZ, 0xc0, !PT ;  /* 0xffff000033477812 */ /* 0x000fe200078ec0ff */
[C---:B------:R-:W-:Y:S01]  /*a690*/  FFMA.FTZ R51, R61.reuse, R70, -R74 ;  /* 0x000000463d337223 */ /* 0x040fe2000001084a */
[----:B------:R-:W-:Y:S01]  /*a6a0*/  PRMT R49, R170, 0x5410, R79 ;  /* 0x00005410aa317816 */ /* 0x000fe2000000004f */
[----:B------:R-:W-:Y:S01]  /*a6b0*/  FFMA.FTZ R61, R61, R72, R76 ;  /* 0x000000483d3d7223 */ /* 0x000fe2000001004c */
[----:B------:R-:W-:Y:S01]  /*a6c0*/  PRMT R172, R172, 0x5432, R75 ;  /* 0x00005432acac7816 */ /* 0x000fe2000000004b */
[----:B------:R-:W-:Y:S01]  /*a6d0*/  FMUL.FTZ R74, R64, R71 ;  /* 0x00000047404a7220 */ /* 0x000fe20000410000 */
[----:B------:R-:W-:-:S02]  /*a6e0*/  PRMT R170, R170, 0x5432, R77 ;  /* 0x00005432aaaa7816 */ /* 0x000fc4000000004d */
[----:B------:R-:W-:Y:S01]  /*a6f0*/  LOP3.LUT R171, R171, 0xffff0000, RZ, 0xc0, !PT ;  /* 0xffff0000abab7812 */ /* 0x000fe200078ec0ff */
[----:B------:R-:W-:Y:S01]  /*a700*/  IMAD.U32 R70, R172, 0x10000, RZ ;  /* 0x00010000ac467824 */ /* 0x000fe200078e00ff */
[----:B------:R-:W-:Y:S01]  /*a710*/  LOP3.LUT R63, R45, 0xffff0000, RZ, 0xc0, !PT ;  /* 0xffff00002d3f7812 */ /* 0x000fe200078ec0ff */
[----:B------:R-:W-:Y:S01]  /*a720*/  IMAD.U32 R69, R170, 0x10000, RZ ;  /* 0x00010000aa457824 */ /* 0x000fe200078e00ff */
[----:B------:R-:W-:Y:S01]  /*a730*/  LOP3.LUT R172, R172, 0xffff0000, RZ, 0xc0, !PT ;  /* 0xffff0000acac7812 */ /* 0x000fe200078ec0ff */
[-C--:B------:R-:W-:Y:S01]  /*a740*/  FMUL.FTZ R72, R64, R171.reuse ;  /* 0x000000ab40487220 */ /* 0x080fe20000410000 */
[----:B------:R-:W-:Y:S01]  /*a750*/  LOP3.LUT R60, R47, 0xffff0000, RZ, 0xc0, !PT ;  /* 0xffff00002f3c7812 */ /* 0x000fe200078ec0ff */
[C---:B------:R-:W-:Y:S01]  /*a760*/  FFMA.FTZ R64, R63.reuse, R171, -R74 ;  /* 0x000000ab3f407223 */ /* 0x040fe2000001084a */
[CC--:B------:R-:W-:Y:S01]  /*a770*/  FMUL.FTZ R74, R68.reuse, R70.reuse ;  /* 0x00000046444a7220 */ /* 0x0c0fe20000410000 */
[----:B------:R-:W-:Y:S01]  /*a780*/  FMUL.FTZ R73, R68, R69 ;  /* 0x0000004544497220 */ /* 0x000fe20000410000 */
[----:B------:R-:W-:Y:S01]  /*a790*/  LOP3.LUT R170, R170, 0xffff0000, RZ, 0xc0, !PT ;  /* 0xffff0000aaaa7812 */ /* 0x000fe200078ec0ff */
[----:B------:R-:W-:Y:S01]  /*a7a0*/  FFMA.FTZ R68, R63, R71, R72 ;  /* 0x000000473f447223 */ /* 0x000fe20000010048 */
[C---:B------:R-:W-:Y:S01]  /*a7b0*/  FFMA.FTZ R74, R67.reuse, R69, -R74 ;  /* 0x00000045434a7223 */ /* 0x040fe2000001084a */
[----:B------:R-:W-:Y:S01]  /*a7c0*/  FFMA.FTZ R73, R67, R70, R73 ;  /* 0x0000004643497223 */ /* 0x000fe20000010049 */
[----:B------:R-:W-:Y:S01]  /*a7d0*/  FMUL.FTZ R69, R65, R172 ;  /* 0x000000ac41457220 */ /* 0x000fe20000410000 */
[----:B------:R-:W-:-:S02]  /*a7e0*/  IMAD.U32 R67, R173, 0x10000, RZ ;  /* 0x00010000ad437824 */ /* 0x000fc400078e00ff */
[-C--:B------:R-:W-:Y:S01]  /*a7f0*/  FMUL.FTZ R71, R65, R170.reuse ;  /* 0x000000aa41477220 */ /* 0x080fe20000410000 */
[----:B------:R-:W-:Y:S02]  /*a800*/  IMAD.U32 R63, R66, 0x10000, RZ ;  /* 0x00010000423f7824 */ /* 0x000fe400078e00ff */
[----:B------:R-:W-:Y:S01]  /*a810*/  FFMA.FTZ R75, R60, R170, -R69 ;  /* 0x000000aa3c4b7223 */ /* 0x000fe20000010845 */
[----:B------:R-:W-:Y:S01]  /*a820*/  FMUL.FTZ R69, R58, R67 ;  /* 0x000000433a457220 */ /* 0x000fe20000410000 */
[----:B------:R-:W-:Y:S01]  /*a830*/  LOP3.LUT R48, R48, 0xffff0000, RZ, 0xc0, !PT ;  /* 0xffff000030307812 */ /* 0x000fe200078ec0ff */
[-C--:B------:R-:W-:Y:S01]  /*a840*/  FMUL.FTZ R58, R58, R63.reuse ;  /* 0x0000003f3a3a7220 */ /* 0x080fe20000410000 */
[----:B------:R-:W-:Y:S01]  /*a850*/  LOP3.LUT R173, R173, 0xffff0000, RZ, 0xc0, !PT ;  /* 0xffff0000adad7812 */ /* 0x000fe200078ec0ff */
[----:B------:R-:W-:Y:S01]  /*a860*/  IMAD.U32 R45, R46, 0x10000, RZ ;  /* 0x000100002e2d7824 */ /* 0x000fe200078e00ff */
[----:B------:R-:W-:Y:S01]  /*a870*/  LOP3.LUT R65, R66, 0xffff0000, RZ, 0xc0, !PT ;  /* 0xffff000042417812 */ /* 0x000fe200078ec0ff */
[----:B------:R-:W-:Y:S01]  /*a880*/  FFMA.FTZ R172, R60, R172, R71 ;  /* 0x000000ac3cac7223 */ /* 0x000fe20000010047 */
[----:B------:R-:W-:Y:S01]  /*a890*/  LOP3.LUT R44, R44, 0xffff0000, RZ, 0xc0, !PT ;  /* 0xffff00002c2c7812 */ /* 0x000fe200078ec0ff */
[----:B------:R-:W-:Y:S01]  /*a8a0*/  FFMA.FTZ R69, R56, R63, -R69 ;  /* 0x0000003f38457223 */ /* 0x000fe20000010845 */
[----:B------:R-:W-:Y:S01]  /*a8b0*/  LOP3.LUT R47, R46, 0xffff0000, RZ, 0xc0, !PT ;  /* 0xffff00002e2f7812 */ /* 0x000fe200078ec0ff */
[----:B------:R-:W-:Y:S01]  /*a8c0*/  FFMA.FTZ R58, R56, R67, R58 ;  /* 0x00000043383a7223 */ /* 0x000fe2000001003a */
[----:B------:R-:W-:-:S02]  /*a8d0*/  IMAD.U32 R46, R50, 0x10000, RZ ;  /* 0x00010000322e7824 */ /* 0x000fc400078e00ff */
[C---:B------:R-:W-:Y:S01]  /*a8e0*/  FMUL.FTZ R71, R48.reuse, R173 ;  /* 0x000000ad30477220 */ /* 0x040fe20000410000 */
[-C--:B------:R-:W-:Y:S01]  /*a8f0*/  FMUL.FTZ R63, R48, R65.reuse ;  /* 0x00000041303f7220 */ /* 0x080fe20000410000 */
[----:B------:R-:W-:Y:S01]  /*a900*/  IMAD.U32 R56, R62, 0x10000, RZ ;  /* 0x000100003e387824 */ /* 0x000fe200078e00ff */
        /* <DEDUP_REMOVED lines=24> */
.L_x_7390:
[----:B------:R-:W-:Y:S05]  /*aa90*/  BSYNC B2 ;  /* 0x0000000000027941 */ /* 0x000fea0003800000 */
.L_x_7389:
        /* <DEDUP_REMOVED lines=12> */
.L_x_7388:
[----:B------:R-:W-:Y:S05]  /*ab60*/  BSYNC B1 ;  /* 0x0000000000017941 */ /* 0x000fea0003800000 */
.L_x_7387:
[----:B0-----:R-:W-:Y:S02]  /*ab70*/  VIADD R45, R22, 0xa0 ;  /* 0x000000a0162d7836 */ /* 0x001fe40000000000 */
[-C--:B--2---:R-:W-:Y:S02]  /*ab80*/  IMAD R44, R149, R138.reuse, RZ ;  /* 0x0000008a952c7224 */ /* 0x084fe400078e02ff */
[C---:B------:R-:W-:Y:S01]  /*ab90*/  IMAD.WIDE.U32 R136, R45.reuse, R138, R136 ;  /* 0x0000008a2d887225 */ /* 0x040fe200078e0088 */
[----:B------:R-:W-:-:S03]  /*aba0*/  ISETP.GE.OR P4, PT, R45, R4, P0 ;  /* 0x000000042d00720c */ /* 0x000fc60000786670 */
[----:B------:R-:W-:-:S10]  /*abb0*/  IMAD R57, R45, R139, R44 ;  /* 0x0000008b2d397224 */ /* 0x000fd400078e022c */
[----:B------:R-:W-:Y:S05]  /*abc0*/  @P4 BRA `(.L_x_7357) ;  /* 0x00000010007c4947 */ /* 0x000fea0003800000 */
[----:B------:R-:W2:Y:S01]  /*abd0*/  LDL R45, [R1+0x4] ;  /* 0x00000400012d7983 */ /* 0x000ea20000100800 */
[----:B------:R-:W0:Y:S03]  /*abe0*/  LDC.64 R52, c[0x0][0x2e8] ;  /* 0x0000ba00ff347b82 */ /* 0x000e260000000a00 */
[----:B------:R-:W3:Y:S01]  /*abf0*/  LDL R46, [R1+0x48] ;  /* 0x00004800012e7983 */ /* 0x000ee20000100800 */
[----:B------:R-:W-:Y:S01]  /*ac00*/  IMAD.IADD R57, R137, 0x1, R57 ;  /* 0x0000000189397824 */ /* 0x000fe200078e0239 */
[----:B------:R-:W-:Y:S01]  /*ac10*/  IADD3 R44, P4, P5, R100, R136, R20 ;  /* 0x00000088642c7210 */ /* 0x000fe20007d9e014 */
[----:B------:R-:W-:Y:S01]  /*ac20*/  VIADD R47, R22, 0xa0 ;  /* 0x000000a0162f7836 */ /* 0x000fe20000000000 */
[----:B------:R-:W-:Y:S03]  /*ac30*/  BSSY B1, `(.L_x_7391) ;  /* 0x0000074000017945 */ /* 0x000fe60003800000 */
[----:B------:R-:W-:-:S05]  /*ac40*/  IMAD.SHL.U32 R47, R47, 0x40, RZ ;  /* 0x000000402f2f7824 */ /* 0x000fca00078e00ff */
[----:B------:R-:W-:Y:S02]  /*ac50*/  LOP3.LUT R47, R47, 0x1c0, RZ, 0xc0, !PT ;  /* 0x000001c02f2f7812 */ /* 0x000fe400078ec0ff */
[----:B--2---:R-:W-:Y:S02]  /*ac60*/  LOP3.LUT P6, RZ, R45, 0x1, RZ, 0xc0, !PT ;  /* 0x000000012dff7812 */ /* 0x004fe400078cc0ff */
[----:B------:R-:W-:Y:S02]  /*ac70*/  IADD3.X R45, R14, R57, R9, P4, P5 ;  /* 0x000000390e2d7210 */ /* 0x000fe400027ea409 */
[----:B0-----:R-:W-:Y:S02]  /*ac80*/  LEA R54, P4, R44, R52, 0x1 ;  /* 0x000000342c367211 */ /* 0x001fe400078808ff */
[----:B------:R-:W-:Y:S02]  /*ac90*/  SEL R151, R122, R151, !P6 ;  /* 0x000000977a977207 */ /* 0x000fe40007000000 */
[----:B------:R-:W-:-:S02]  /*aca0*/  LEA.HI.X R55, R44, R53, R45, 0x1, P4 ;  /* 0x000000352c377211 */ /* 0x000fc400020f0c2d */
        /* <DEDUP_REMOVED lines=9> */
[----:B---3--:R-:W-:-:S04]  /*ad40*/  IMAD R44, R44, 0x2c00, R46 ;  /* 0x00002c002c2c7824 */ /* 0x008fc800078e022e */
        /* <DEDUP_REMOVED lines=23> */
[----:B------:R-:W-:Y:S02]  /*aec0*/  SHF.R.U64 R68, R86, 0x10, R87 ;  /* 0x0000001056447819 */ /* 0x000fe40000001257 */
[----:B------:R-:W-:Y:S01]  /*aed0*/  PRMT R166, R166, 0x5432, R67 ;  /* 0x00005432a6a67816 */ /* 0x000fe20000000043 */
[----:B------:R-:W-:Y:S01]  /*aee0*/  IMAD.U32 R67, R168, 0x10000, RZ ;  /* 0x00010000a8437824 */ /* 0x000fe200078e00ff */
[----:B------:R-:W-:Y:S01]  /*aef0*/  SHF.R.U32.HI R86, RZ, 0x10, R87 ;  /* 0x00000010ff567819 */ /* 0x000fe20000011657 */
[-C--:B------:R-:W-:Y:S01]  /*af00*/  FMUL.FTZ R73, R63, R70.reuse ;  /* 0x000000463f497220 */ /* 0x080fe20000410000 */
[----:B------:R-:W-:Y:S01]  /*af10*/  PRMT R71, R167, 0x5432, R72 ;  /* 0x00005432a7477816 */ /* 0x000fe20000000048 */
[-C--:B------:R-:W-:Y:S01]  /*af20*/  FMUL.FTZ R75, R63, R67.reuse ;  /* 0x000000433f4b7220 */ /* 0x080fe20000410000 */
[----:B------:R-:W-:Y:S01]  /*af30*/  PRMT R167, R167, 0x5410, R90 ;  /* 0x00005410a7a77816 */ /* 0x000fe2000000005a */
[C---:B------:R-:W-:Y:S01]  /*af40*/  FFMA.FTZ R73, R58.reuse, R67, -R73 ;  /* 0x000000433a497223 */ /* 0x040fe20000010849 */
[C---:B------:R-:W-:Y:S01]  /*af50*/  PRMT R68, R169.reuse, 0x5432, R68 ;  /* 0x00005432a9447816 */ /* 0x040fe20000000044 */
[----:B------:R-:W-:Y:S01]  /*af60*/  FFMA.FTZ R75, R58, R70, R75 ;  /* 0x000000463a4b7223 */ /* 0x000fe2000001004b */
        /* <DEDUP_REMOVED lines=10> */
[-C--:B------:R-:W-:Y:S01]  /*b010*/  FMUL.FTZ R65, R65, R58.reuse ;  /* 0x0000003a41417220 */ /* 0x080fe20000410000 */
[-C--:B------:R-:W-:Y:S01]  /*b020*/  FMUL.FTZ R77, R64, R63.reuse ;  /* 0x0000003f404d7220 */ /* 0x080fe20000410000 */
[----:B------:R-:W-:Y:S01]  /*b030*/  FFMA.FTZ R76, R49, R58, -R76 ;  /* 0x0000003a314c7223 */ /* 0x000fe2000001084c */
[----:B------:R-:W-:Y:S01]  /*b040*/  LOP3.LUT R51, R51, 0xffff0000, RZ, 0xc0, !PT ;  /* 0xffff000033337812 */ /* 0x000fe200078ec0ff */
[----:B------:R-:W-:Y:S01]  /*b050*/  FFMA.FTZ R70, R60, R63, -R67 ;  /* 0x0000003f3c467223 */ /* 0x000fe20000010843 */
[----:B------:R-:W-:Y:S01]  /*b060*/  LOP3.LUT R64, R167, 0xffff0000, RZ, 0xc0, !PT ;  /* 0xffff0000a7407812 */ /* 0x000fe200078ec0ff */
[----:B------:R-:W-:Y:S01]  /*b070*/  FFMA.FTZ R65, R49, R72, R65 ;  /* 0x0000004831417223 */ /* 0x000fe20000010041 */
[----:B------:R-:W-:Y:S01]  /*b080*/  LOP3.LUT R58, R169, 0xffff0000, RZ, 0xc0, !PT ;  /* 0xffff0000a93a7812 */ /* 0x000fe200078ec0ff */
[----:B------:R-:W-:-:S02]  /*b090*/  IMAD.U32 R63, R166, 0x10000, RZ ;  /* 0x00010000a63f7824 */ /* 0x000fc400078e00ff */
[----:B------:R-:W-:Y:S01]  /*b0a0*/  FFMA.FTZ R74, R60, R69, R77 ;  /* 0x000000453c4a7223 */ /* 0x000fe2000001004d */
        /* <DEDUP_REMOVED lines=9> */
[----:B------:R-:W-:Y:S01]  /*b140*/  FFMA.FTZ R67, R61, R58, -R60 ;  /* 0x0000003a3d437223 */ /* 0x000fe2000001083c */
[----:B------:R-:W-:Y:S01]  /*b150*/  LOP3.LUT R45, R44, 0xffff0000, RZ, 0xc0, !PT ;  /* 0xffff00002c2d7812 */ /* 0x000fe200078ec0ff */
[----:B------:R-:W-:Y:S01]  /*b160*/  FMUL.FTZ R60, R48, R166 ;  /* 0x000000a6303c7220 */ /* 0x000fe20000410000 */
[C---:B------:R-:W-:Y:S01]  /*b170*/  FFMA.FTZ R58, R56.reuse, R49, -R51 ;  /* 0x00000031383a7223 */ /* 0x040fe20000010833 */
[----:B------:R-:W-:Y:S01]  /*b180*/  FFMA.FTZ R62, R56, R63, R62 ;  /* 0x0000003f383e7223 */ /* 0x000fe2000001003e */
[----:B------:R-:W-:-:S02]  /*b190*/  IMAD.U32 R47, R50, 0x10000, RZ ;  /* 0x00010000322f7824 */ /* 0x000fc400078e00ff */
[----:B------:R-:W-:Y:S01]  /*b1a0*/  FMUL.FTZ R56, R48, R66 ;  /* 0x0000004230387220 */ /* 0x000fe20000410000 */
[C---:B------:R-:W-:Y:S01]  /*b1b0*/  IMAD.U32 R51, R71.reuse, 0x10000, RZ ;  /* 0x0001000047337824 */ /* 0x040fe200078e00ff */
[----:B------:R-:W-:Y:S01]  /*b1c0*/  LOP3.LUT R50, R50, 0xffff0000, RZ, 0xc0, !PT ;  /* 0xffff000032327812 */ /* 0x000fe200078ec0ff */
[C---:B------:R-:W-:Y:S01]  /*b1d0*/  IMAD.U32 R48, R68.reuse, 0x10000, RZ ;  /* 0x0001000044307824 */ /* 0x040fe200078e00ff */
[----:B------:R-:W-:Y:S01]  /*b1e0*/  LOP3.LUT R71, R71, 0xffff0000, RZ, 0xc0, !PT ;  /* 0xffff000047477812 */ /* 0x000fe200078ec0ff */
[----:B------:R-:W-:Y:S01]  /*b1f0*/  FFMA.FTZ R72, R61, R64, R72 ;  /* 0x000000403d487223 */ /* 0x000fe20000010048 */
[----:B------:R-:W-:Y:S01]  /*b200*/  LOP3.LUT R49, R68, 0xffff0000, RZ, 0xc0, !PT ;  /* 0xffff000044317812 */ /* 0x000fe200078ec0ff */
[C---:B------:R-:W-:Y:S01]  /*b210*/  FFMA.FTZ R61, R45.reuse, R66, -R60 ;  /* 0x000000422d3d7223 */ /* 0x040fe2000001083c */
        /* <DEDUP_REMOVED lines=21> */
.L_x_7392:
[----:B------:R-:W-:Y:S05]  /*b370*/  BSYNC B1 ;  /* 0x0000000000017941 */ /* 0x000fea0003800000 */
.L_x_7391:
[----:B------:R-:W-:Y:S01]  /*b380*/  ISETP.GE.AND P3, PT, R59, R150, PT ;  /* 0x000000963b00720c */ /* 0x000fe20003f66270 */
[----:B------:R-:W-:Y:S02]  /*b390*/  ULDC.64 UR4, c[0x0][0x208] ;  /* 0x0000820000047ab9 */ /* 0x000fe40000000a00 */
[----:B0-----:R3:W-:Y:S10]  /*b3a0*/  STG.E.128 desc[UR4][R54.64], R44 ;  /* 0x0000002c36007986 */ /* 0x0017f4000c101d04 */
[----:B------:R-:W-:Y:S05]  /*b3b0*/  @P3 BRA `(.L_x_7357) ;  /* 0x0000000800803947 */ /* 0x000fea0003800000 */
[--C-:B---3--:R-:W-:Y:S01]  /*b3c0*/  SHF.R.S32.HI R44, RZ, 0x1f, R59.reuse ;  /* 0x0000001fff2c7819 */ /* 0x108fe2000001143b */
[----:B------:R-:W-:Y:S01]  /*b3d0*/  ULDC.64 UR4, c[0x0][0x208] ;  /* 0x0000820000047ab9 */ /* 0x000fe20000000a00 */
[----:B------:R-:W-:-:S04]  /*b3e0*/  IADD3 R59, P3, P4, R100, R136, R59 ;  /* 0x00000088643b7210 */ /* 0x000fc80007c7e03b */
[----:B------:R-:W-:Y:S02]  /*b3f0*/  IADD3.X R44, R14, R57, R44, P3, P4 ;  /* 0x000000390e2c7210 */ /* 0x000fe40001fe842c */
[----:B------:R-:W-:-:S04]  /*b400*/  LEA R52, P3, R59, R52, 0x1 ;  /* 0x000000343b347211 */ /* 0x000fc800078608ff */
[----:B------:R-:W-:-:S05]  /*b410*/  LEA.HI.X R53, R59, R53, R44, 0x1, P3 ;  /* 0x000000353b357211 */ /* 0x000fca00018f0c2c */
[----:B--2---:R4:W-:Y:S01]  /*b420*/  STG.E.128 desc[UR4][R52.64], R48 ;  /* 0x0000003034007986 */ /* 0x0049e2000c101d04 */
[----:B------:R-:W-:Y:S05]  /*b430*/  BRA `(.L_x_7357) ;  /* 0x0000000800607947 */ /* 0x000fea0003800000 */
.L_x_7300:
[----:B------:R-:W-:-:S04]  /*b440*/  ULOP3.LUT UR4, UR60, 0x1, URZ, 0xfc, !UPT ;  /* 0x000000013c047892 */ /* 0x000fc8000f8efc3f */
[----:B------:R-:W-:-:S06]  /*b450*/  UISETP.NE.AND UP0, UPT, UR4, 0x3, UPT ;  /* 0x000000030400788c */ /* 0x000fcc000bf05270 */
[----:B------:R-:W-:-:S13]  /*b460*/  PLOP3.LUT P2, PT, PT, PT, UP0, 0x80, 0x0 ;  /* 0x000000000000781c */ /* 0x000fda0003f4f008 */
[----:B------:R-:W-:Y:S05]  /*b470*/  @!P2 BRA `(.L_x_7393) ;  /* 0x000000000004a947 */ /* 0x000fea0003800000 */
[----:B------:R-:W-:Y:S01]  /*b480*/  BPT.TRAP 0x1 ;  /* 0x000000040000795c */ /* 0x000fe20000300000 */
.L_x_7393:
[----:B------:R-:W-:Y:S01]  /*b490*/  IMAD R3, R23, 0x8, R2 ;  /* 0x0000000817037824 */ /* 0x000fe200078e0202 */
[----:B------:R-:W-:Y:S01]  /*b4a0*/  SHF.L.U32 R0, R223, 0x1f, RZ ;  /* 0x0000001fdf007819 */ /* 0x000fe200000006ff */
[----:B------:R-:W-:Y:S01]  /*b4b0*/  IMAD R4, R24, -0xb0, R25 ;  /* 0xffffff5018047824 */ /* 0x000fe200078e0219 */
[----:B------:R-:W-:Y:S01]  /*b4c0*/  BSSY B1, `(.L_x_7394) ;  /* 0x0000006000017945 */ /* 0x000fe20003800000 */
[----:B------:R-:W-:Y:S01]  /*b4d0*/  SHF.R.S32.HI R45, RZ, 0x1f, R24 ;  /* 0x0000001fff2d7819 */ /* 0x000fe20000011418 */
[----:B------:R-:W1:Y:S01]  /*b4e0*/  SYNCS.PHASECHK.TRANS64.TRYWAIT P3, [R3+URZ+0x34890], R0 ;  /* 0x03489000030075a7 */ /* 0x000e62000806017f */
[----:B------:R-:W-:Y:S01]  /*b4f0*/  IMAD R44, R43, R24, RZ ;  /* 0x000000182b2c7224 */ /* 0x000fe200078e02ff */
[----:B------:R-:W-:Y:S01]  /*b500*/  VIMNMX R4, R4, 0xb0, PT ;  /* 0x000000b004047848 */ /* 0x000fe20003fe0100 */
[----:B-1----:R-:W-:Y:S06]  /*b510*/  @!P3 BRA `(.L_x_7395) ;  /* 0x000001b00034b947 */ /* 0x002fec0003800000 */
.L_x_7670:
[----:B------:R-:W-:Y:S05]  /*b520*/  BSYNC B1 ;  /* 0x0000000000017941 */ /* 0x000fea0003800000 */
.L_x_7394:
[----:B------:R-:W-:Y:S01]  /*b530*/  ISETP.GE.AND P3, PT, R22, R4, PT ;  /* 0x000000041600720c */ /* 0x000fe20003f66270 */
[----:B------:R-:W-:Y:S01]  /*b540*/  IMAD R45, R45, R156, R44 ;  /* 0x0000009c2d2d7224 */ /* 0x000fe200078e022c */
[----:B------:R-:W-:Y:S01]  /*b550*/  BSSY B1, `(.L_x_7396) ;  /* 0x0000013000017945 */ /* 0x000fe20003800000 */
[----:B------:R-:W-:-:S04]  /*b560*/  IMAD.WIDE.U32 R52, R156, R24, RZ ;  /* 0x000000189c347225 */ /* 0x000fc800078e00ff */
[----:B------:R-:W-:-:S06]  /*b570*/  IMAD.IADD R62, R45, 0x1, R53 ;  /* 0x000000012d3e7824 */ /* 0x000fcc00078e0235 */
[----:B------:R-:W-:Y:S05]  /*b580*/  @P3 BRA `(.L_x_7397) ;  /* 0x00000000003c3947 */ /* 0x000fea0003800000 */
[----:B------:R-:W2:Y:S01]  /*b590*/  @!P0 LDC.64 R54, c[0x0][0x2e8] ;  /* 0x0000ba00ff368b82 */ /* 0x000ea20000000a00 */
[----:B------:R-:W3:Y:S01]  /*b5a0*/  @!P0 LDS.128 R44, [R5+0x1e400] ;  /* 0x01e40000052c8984 */ /* 0x000ee20000000c00 */
[----:B------:R-:W-:Y:S01]  /*b5b0*/  @!P0 IADD3 R58, P3, R15, R52, RZ ;  /* 0x000000340f3a8210 */ /* 0x000fe20007f7e0ff */
[----:B------:R-:W-:Y:S02]  /*b5c0*/  ULDC.64 UR4, c[0x0][0x208] ;  /* 0x0000820000047ab9 */ /* 0x000fe40000000a00 */
[----:B0-----:R-:W0:Y:S02]  /*b5d0*/  @!P1 LDS.128 R48, [R5+0x23c00] ;  /* 0x023c000005309984 */ /* 0x001e240000000c00 */
[----:B------:R-:W-:Y:S01]  /*b5e0*/  @!P0 IMAD.X R59, R62, 0x1, R11, P3 ;  /* 0x000000013e3b8824 */ /* 0x000fe200018e060b */
[----:B------:R-:W4:Y:S01]  /*b5f0*/  @!P1 LDC.64 R56, c[0x0][0x2e8] ;  /* 0x0000ba00ff389b82 */ /* 0x000f220000000a00 */
[----:B--2---:R-:W-:-:S04]  /*b600*/  @!P0 LEA R54, P3, R58, R54, 0x1 ;  /* 0x000000363a368211 */ /* 0x004fc800078608ff */
[----:B------:R-:W-:Y:S02]  /*b610*/  @!P0 LEA.HI.X R55, R58, R55, R59, 0x1, P3 ;  /* 0x000000373a378211 */ /* 0x000fe400018f0c3b */
[----:B------:R-:W-:-:S05]  /*b620*/  @!P1 IADD3 R58, P3, R12, R52, RZ ;  /* 0x000000340c3a9210 */ /* 0x000fca0007f7e0ff */
[----:B------:R-:W-:Y:S01]  /*b630*/  @!P1 IMAD.X R59, R62, 0x1, R7, P3 ;  /* 0x000000013e3b9824 */ /* 0x000fe200018e0607 */
[----:B----4-:R-:W-:-:S04]  /*b640*/  @!P1 LEA R56, P3, R58, R56, 0x1 ;  /* 0x000000383a389211 */ /* 0x010fc800078608ff */
[----:B------:R-:W-:Y:S01]  /*b650*/  @!P1 LEA.HI.X R57, R58, R57, R59, 0x1, P3 ;  /* 0x000000393a399211 */ /* 0x000fe200018f0c3b */
[----:B---3--:R2:W-:Y:S04]  /*b660*/  @!P0 STG.E.128 desc[UR4][R54.64], R44 ;  /* 0x0000002c36008986 */ /* 0x0085e8000c101d04 */
[----:B0-----:R2:W-:Y:S04]  /*b670*/  @!P1 STG.E.128 desc[UR4][R56.64], R48 ;  /* 0x0000003038009986 */ /* 0x0015e8000c101d04 */
.L_x_7397:
[----:B------:R-:W-:Y:S05]  /*b680*/  BSYNC B1 ;  /* 0x0000000000017941 */ /* 0x000fea0003800000 */
.L_x_7396:
[----:B--2---:R-:W-:Y:S01]  /*b690*/  VIADD R44, R22, 0x20 ;  /* 0x00000020162c7836 */ /* 0x004fe20000000000 */
[----:B------:R-:W-:Y:S04]  /*b6a0*/  BSSY B1, `(.L_x_7398) ;  /* 0x0000014000017945 */ /* 0x000fe80003800000 */
[----:B------:R-:W-:-:S13]  /*b6b0*/  ISETP.GE.AND P3, PT, R44, R4, PT ;  /* 0x000000042c00720c */ /* 0x000fda0003f66270 */
[----:B------:R-:W-:Y:S05]  /*b6c0*/  @P3 BRA `(.L_x_7399) ;  /* 0x0000000000443947 */ /* 0x000fea0003800000 */
[----:B------:R-:W2:Y:S01]  /*b6d0*/  @!P0 LDC.64 R54, c[0x0][0x2e8] ;  /* 0x0000ba00ff368b82 */ /* 0x000ea20000000a00 */
[----:B------:R-:W3:Y:S01]  /*b6e0*/  @!P0 LDS.128 R44, [R5+0x1f400] ;  /* 0x01f40000052c8984 */ /* 0x000ee20000000c00 */
[----:B------:R-:W-:Y:S01]  /*b6f0*/  IADD3 R60, P3, R116, R52, RZ ;  /* 0x00000034743c7210 */ /* 0x000fe20007f7e0ff */
[----:B------:R-:W-:Y:S02]  /*b700*/  ULDC.64 UR4, c[0x0][0x208] ;  /* 0x0000820000047ab9 */ /* 0x000fe40000000a00 */
[----:B0-----:R-:W0:Y:S02]  /*b710*/  @!P1 LDS.128 R48, [R5+0x24c00] ;  /* 0x024c000005309984 */ /* 0x001e240000000c00 */
[----:B------:R-:W-:Y:S01]  /*b720*/  IMAD.X R64, R62, 0x1, R117, P3 ;  /* 0x000000013e407824 */ /* 0x000fe200018e0675 */
[----:B------:R-:W4:Y:S01]  /*b730*/  @!P1 LDC.64 R56, c[0x0][0x2e8] ;  /* 0x0000ba00ff389b82 */ /* 0x000f220000000a00 */
[----:B------:R-:W-:-:S05]  /*b740*/  @!P0 IADD3 R58, P3, R60, R15, RZ ;  /* 0x0000000f3c3a8210 */ /* 0x000fca0007f7e0ff */
[----:B------:R-:W-:Y:S01]  /*b750*/  @!P0 IMAD.X R59, R64, 0x1, R11, P3 ;  /* 0x00000001403b8824 */ /* 0x000fe200018e060b */
        /* <DEDUP_REMOVED lines=8> */
.L_x_7399:
[----:B------:R-:W-:Y:S05]  /*b7e0*/  BSYNC B1 ;  /* 0x0000000000017941 */ /* 0x000fea0003800000 */
.L_x_7398:
[----:B--2---:R-:W-:Y:S01]  /*b7f0*/  VIADD R44, R22, 0x40 ;  /* 0x00000040162c7836 */ /* 0x004fe20000000000 */
[----:B------:R-:W-:Y:S04]  /*b800*/  BSSY B1, `(.L_x_7400) ;  /* 0x0000014000017945 */ /* 0x000fe80003800000 */
[----:B------:R-:W-:-:S13]  /*b810*/  ISETP.GE.AND P3, PT, R44, R4, PT ;  /* 0x000000042c00720c */ /* 0x000fda0003f66270 */
[----:B------:R-:W-:Y:S05]  /*b820*/  @P3 BRA `(.L_x_7401) ;  /* 0x0000000000443947 */ /* 0x000fea0003800000 */
[----:B------:R-:W2:Y:S01]  /*b830*/  @!P0 LDC.64 R54, c[0x0][0x2e8] ;  /* 0x0000ba00ff368b82 */ /* 0x000ea20000000a00 */
[----:B------:R-:W3:Y:S01]  /*b840*/  @!P0 LDS.128 R44, [R5+0x20400] ;  /* 0x02040000052c8984 */ /* 0x000ee20000000c00 */
[----:B------:R-:W-:Y:S01]  /*b850*/  LEA R60, P3, R42, R52, 0x6 ;  /* 0x000000342a3c7211 */ /* 0x000fe200078630ff */
        /* <DEDUP_REMOVED lines=14> */
.L_x_7401:
[----:B------:R-:W-:Y:S05]  /*b940*/  BSYNC B1 ;  /* 0x0000000000017941 */ /* 0x000fea0003800000 */
.L_x_7400:
[----:B--2---:R-:W-:Y:S01]  /*b950*/  VIADD R44, R22, 0x60 ;  /* 0x00000060162c7836 */ /* 0x004fe20000000000 */
[----:B------:R-:W-:Y:S04]  /*b960*/  BSSY B1, `(.L_x_7402) ;  /* 0x0000018000017945 */ /* 0x000fe80003800000 */
[----:B------:R-:W-:-:S13]  /*b970*/  ISETP.GE.AND P3, PT, R44, R4, PT ;  /* 0x000000042c00720c */ /* 0x000fda0003f66270 */
[----:B------:R-:W-:Y:S05]  /*b980*/  @P3 BRA `(.L_x_7403) ;  /* 0x0000000000543947 */ /* 0x000fea0003800000 */
[----:B------:R-:W2:Y:S01]  /*b990*/  LDC.64 R58, c[0x0][0x300] ;  /* 0x0000c000ff3a7b82 */ /* 0x000ea20000000a00 */
[----:B------:R-:W3:Y:S01]  /*b9a0*/  @!P0 LDS.128 R44, [R5+0x21400] ;  /* 0x02140000052c8984 */ /* 0x000ee20000000c00 */
[----:B------:R-:W-:Y:S01]  /*b9b0*/  IMAD.MOV.U32 R60, RZ, RZ, R52 ;  /* 0x000000ffff3c7224 */ /* 0x000fe200078e0034 */
[----:B------:R-:W-:Y:S01]  /*b9c0*/  ULDC.64 UR4, c[0x0][0x208] ;  /* 0x0000820000047ab9 */ /* 0x000fe20000000a00 */
[----:B------:R-:W-:Y:S01]  /*b9d0*/  IMAD.MOV.U32 R61, RZ, RZ, R62 ;  /* 0x000000ffff3d7224 */ /* 0x000fe200078e003e */
[----:B0-----:R-:W0:Y:S03]  /*b9e0*/  @!P1 LDS.128 R48, [R5+0x26c00] ;  /* 0x026c000005309984 */ /* 0x001e260000000c00 */
[----:B------:R-:W4:Y:S08]  /*b9f0*/  @!P0 LDC.64 R54, c[0x0][0x2e8] ;  /* 0x0000ba00ff368b82 */ /* 0x000f300000000a00 */
[----:B------:R-:W5:Y:S01]  /*ba00*/  @!P1 LDC.64 R56, c[0x0][0x2e8] ;  /* 0x0000ba00ff389b82 */ /* 0x000f620000000a00 */
[----:B--2---:R-:W-:-:S04]  /*ba10*/  IMAD.WIDE.U32 R60, R58, 0x60, R60 ;  /* 0x000000603a3c7825 */ /* 0x004fc800078e003c */
[----:B------:R-:W-:Y:S01]  /*ba20*/  IMAD R59, R59, 0x60, RZ ;  /* 0x000000603b3b7824 */ /* 0x000fe200078e02ff */
[----:B------:R-:W-:-:S03]  /*ba30*/  @!P0 IADD3 R58, P3, R15, R60, RZ ;  /* 0x0000003c0f3a8210 */ /* 0x000fc60007f7e0ff */
[----:B------:R-:W-:-:S04]  /*ba40*/  IMAD.IADD R64, R61, 0x1, R59 ;  /* 0x000000013d407824 */ /* 0x000fc800078e023b */
[----:B------:R-:W-:Y:S01]  /*ba50*/  @!P0 IMAD.X R59, R64, 0x1, R11, P3 ;  /* 0x00000001403b8824 */ /* 0x000fe200018e060b */
[----:B----4-:R-:W-:-:S04]  /*ba60*/  @!P0 LEA R54, P3, R58, R54, 0x1 ;  /* 0x000000363a368211 */ /* 0x010fc800078608ff */
[----:B------:R-:W-:Y:S02]  /*ba70*/  @!P0 LEA.HI.X R55, R58, R55, R59, 0x1, P3 ;  /* 0x000000373a378211 */ /* 0x000fe400018f0c3b */
[----:B------:R-:W-:-:S03]  /*ba80*/  @!P1 IADD3 R60, P3, R12, R60, RZ ;  /* 0x0000003c0c3c9210 */ /* 0x000fc60007f7e0ff */
[----:B---3--:R2:W-:Y:S02]  /*ba90*/  @!P0 STG.E.128 desc[UR4][R54.64], R44 ;  /* 0x0000002c36008986 */ /* 0x0085e4000c101d04 */
[----:B------:R-:W-:Y:S01]  /*baa0*/  @!P1 IMAD.X R58, R64, 0x1, R7, P3 ;  /* 0x00000001403a9824 */ /* 0x000fe200018e0607 */
[----:B-----5:R-:W-:-:S04]  /*bab0*/  @!P1 LEA R56, P3, R60, R56, 0x1 ;  /* 0x000000383c389211 */ /* 0x020fc800078608ff */
[----:B------:R-:W-:-:S05]  /*bac0*/  @!P1 LEA.HI.X R57, R60, R57, R58, 0x1, P3 ;  /* 0x000000393c399211 */ /* 0x000fca00018f0c3a */
[----:B0-----:R2:W-:Y:S04]  /*bad0*/  @!P1 STG.E.128 desc[UR4][R56.64], R48 ;  /* 0x0000003038009986 */ /* 0x0015e8000c101d04 */
.L_x_7403:
[----:B------:R-:W-:Y:S05]  /*bae0*/  BSYNC B1 ;  /* 0x0000000000017941 */ /* 0x000fea0003800000 */
.L_x_7402:
        /* <DEDUP_REMOVED lines=21> */
.L_x_7405:
[----:B------:R-:W-:Y:S05]  /*bc40*/  BSYNC B1 ;  /* 0x0000000000017941 */ /* 0x000fea0003800000 */
.L_x_7404:
[----:B--2---:R-:W-:-:S05]  /*bc50*/  VIADD R44, R22, 0xa0 ;  /* 0x000000a0162c7836 */ /* 0x004fca0000000000 */
[----:B------:R-:W-:-:S13]  /*bc60*/  ISETP.GE.AND P3, PT, R44, R4, PT ;  /* 0x000000042c00720c */ /* 0x000fda0003f66270 */
[----:B------:R-:W-:Y:S05]  /*bc70*/  @P3 BRA `(.L_x_7357) ;  /* 0x0000000000503947 */ /* 0x000fea0003800000 */
[----:B------:R-:W2:Y:S01]  /*bc80*/  LDC.64 R58, c[0x0][0x300] ;  /* 0x0000c000ff3a7b82 */ /* 0x000ea20000000a00 */
[----:B------:R-:W3:Y:S01]  /*bc90*/  @!P0 LDS.128 R44, [R5+0x23400] ;  /* 0x02340000052c8984 */ /* 0x000ee20000000c00 */
[----:B------:R-:W-:Y:S01]  /*bca0*/  IMAD.MOV.U32 R53, RZ, RZ, R62 ;  /* 0x000000ffff357224 */ /* 0x000fe200078e003e */
[----:B------:R-:W-:Y:S02]  /*bcb0*/  ULDC.64 UR4, c[0x0][0x208] ;  /* 0x0000820000047ab9 */ /* 0x000fe40000000a00 */
[----:B0-----:R-:W0:Y:S03]  /*bcc0*/  @!P1 LDS.128 R48, [R5+0x28c00] ;  /* 0x028c000005309984 */ /* 0x001e260000000c00 */
[----:B------:R-:W4:Y:S08]  /*bcd0*/  @!P0 LDC.64 R54, c[0x0][0x2e8] ;  /* 0x0000ba00ff368b82 */ /* 0x000f300000000a00 */
[----:B------:R-:W5:Y:S01]  /*bce0*/  @!P1 LDC.64 R56, c[0x0][0x2e8] ;  /* 0x0000ba00ff389b82 */ /* 0x000f620000000a00 */
[----:B--2---:R-:W-:-:S04]  /*bcf0*/  IMAD.WIDE.U32 R52, R58, 0xa0, R52 ;  /* 0x000000a03a347825 */ /* 0x004fc800078e0034 */
[----:B------:R-:W-:-:S04]  /*bd00*/  IMAD R59, R59, 0xa0, RZ ;  /* 0x000000a03b3b7824 */ /* 0x000fc800078e02ff */
[----:B------:R-:W-:Y:S01]  /*bd10*/  IMAD.IADD R60, R53, 0x1, R59 ;  /* 0x00000001353c7824 */ /* 0x000fe200078e023b */
[----:B------:R-:W-:-:S05]  /*bd20*/  @!P0 IADD3 R53, P3, R15, R52, RZ ;  /* 0x000000340f358210 */ /* 0x000fca0007f7e0ff */
        /* <DEDUP_REMOVED lines=9> */
.L_x_7357:
[----:B------:R-:W-:Y:S05]  /*bdc0*/  BSYNC B0 ;  /* 0x0000000000007941 */ /* 0x000fea0003800000 */
.L_x_7299:
        /* <DEDUP_REMOVED lines=17> */
.L_x_7407:
[----:B------:R-:W-:Y:S05]  /*bee0*/  BSYNC B0 ;  /* 0x0000000000007941 */ /* 0x000fea0003800000 */
.L_x_7406:
[----:B------:R-:W2:Y:S01]  /*bef0*/  SYNCS.PHASECHK.TRANS64.TRYWAIT P2, [R3+URZ+0x348b0], R0 ;  /* 0x0348b000030075a7 */ /* 0x000ea2000804017f */
[----:B------:R-:W-:Y:S01]  /*bf00*/  ULDC UR61, c[0x0][0x2f4] ;  /* 0x0000bd00003d7ab9 */ /* 0x000fe20000000800 */
[----:B------:R-:W-:Y:S01]  /*bf10*/  ULDC.64 UR38, c[0x0][0x328] ;  /* 0x0000ca0000267ab9 */ /* 0x000fe20000000a00 */
[----:B------:R-:W-:Y:S01]  /*bf20*/  ULDC.64 UR36, c[0x0][0x318] ;  /* 0x0000c60000247ab9 */ /* 0x000fe20000000a00 */
[----:B------:R-:W-:Y:S04]  /*bf30*/  BSSY B0, `(.L_x_7408) ;  /* 0x0000002000007945 */ /* 0x000fe80003800000 */
[----:B--2---:R-:W-:Y:S05]  /*bf40*/  @!P2 BRA `(.L_x_7409) ;  /* 0x000001a400bca947 */ /* 0x004fea0003800000 */
.L_x_7671:
[----:B------:R-:W-:Y:S05]  /*bf50*/  BSYNC B0 ;  /* 0x0000000000007941 */ /* 0x000fea0003800000 */
.L_x_7408:
[----:B------:R-:W-:Y:S01]  /*bf60*/  ISETP.GE.AND P2, PT, R22, R4, PT ;  /* 0x000000041600720c */ /* 0x000fe20003f46270 */
[----:B------:R-:W-:Y:S01]  /*bf70*/  BSSY B0, `(.L_x_7410) ;  /* 0x0000012000007945 */ /* 0x000fe20003800000 */
[----:B------:R-:W-:-:S11]  /*bf80*/  IMAD.WIDE R48, R24, 0xb0, R118 ;  /* 0x000000b018307825 */ /* 0x000fd600078e0276 */
[----:B------:R-:W-:Y:S05]  /*bf90*/  @P2 BRA `(.L_x_7411) ;  /* 0x00000000003c2947 */ /* 0x000fea0003800000 */
[----:B------:R-:W-:Y:S01]  /*bfa0*/  IMAD R47, R49, UR38, RZ ;  /* 0x00000026312f7c24 */ /* 0x000fe2000f8e02ff */
[----:B------:R-:W-:Y:S01]  /*bfb0*/  ULDC.64 UR4, c[0x0][0x208] ;  /* 0x0000820000047ab9 */ /* 0x000fe20000000a00 */
[----:B-1----:R-:W-:Y:S02]  /*bfc0*/  IMAD.MOV.U32 R44, RZ, RZ, R102 ;  /* 0x000000ffff2c7224 */ /* 0x002fe400078e0066 */
[----:B------:R-:W-:Y:S02]  /*bfd0*/  IMAD.MOV.U32 R45, RZ, RZ, R6 ;  /* 0x000000ffff2d7224 */ /* 0x000fe400078e0006 */
[C---:B------:R-:W-:Y:S02]  /*bfe0*/  IMAD R47, R48.reuse, UR39, R47 ;  /* 0x00000027302f7c24 */ /* 0x040fe4000f8e022f */
[----:B------:R-:W-:-:S04]  /*bff0*/  IMAD.WIDE.U32 R44, R48, UR38, R44 ;  /* 0x00000026302c7c25 */ /* 0x000fc8000f8e002c */
[----:B------:R-:W-:Y:S01]  /*c000*/  IMAD.IADD R45, R45, 0x1, R47 ;  /* 0x000000012d2d7824 */ /* 0x000fe200078e022f */
[----:B------:R-:W-:-:S04]  /*c010*/  LEA R50, P2, R44, UR36, 0x1 ;  /* 0x000000242c327c11 */ /* 0x000fc8000f8408ff */
[----:B0-----:R-:W-:Y:S02]  /*c020*/  LEA.HI.X R51, R44, UR37, R45, 0x1, P2 ;  /* 0x000000252c337c11 */ /* 0x001fe400090f0c2d */
[----:B------:R-:W-:-:S13]  /*c030*/  ISETP.GE.AND P2, PT, R16, UR61, PT ;  /* 0x0000003d10007c0c */ /* 0x000fda000bf46270 */
[----:B------:R-:W0:Y:S04]  /*c040*/  @!P2 LDS.128 R44, [R5+0x400] ;  /* 0x00040000052ca984 */ /* 0x000e280000000c00 */
[----:B0-----:R-:W-:Y:S01]  /*c050*/  @!P2 STG.E.128 desc[UR4][R50.64], R44 ;  /* 0x0000002c3200a986 */ /* 0x001fe2000c101d04 */
[----:B------:R-:W-:-:S13]  /*c060*/  ISETP.GE.AND P2, PT, R221, UR61, PT ;  /* 0x0000003ddd007c0c */ /* 0x000fda000bf46270 */
[----:B------:R-:W0:Y:S04]  /*c070*/  @!P2 LDS.128 R44, [R5+0x5c00] ;  /* 0x005c0000052ca984 */ /* 0x000e280000000c00 */
[----:B0-----:R3:W-:Y:S02]  /*c080*/  @!P2 STG.E.128 desc[UR4][R50.64+0x80], R44 ;  /* 0x0000802c3200a986 */ /* 0x0017e4000c101d04 */
.L_x_7411:
[----:B------:R-:W-:Y:S05]  /*c090*/  BSYNC B0 ;  /* 0x0000000000007941 */ /* 0x000fea0003800000 */
.L_x_7410:
[----:B0-2---:R-:W-:Y:S01]  /*c0a0*/  VIADD R0, R22, 0x20 ;  /* 0x0000002016007836 */ /* 0x005fe20000000000 */
[----:B------:R-:W-:Y:S04]  /*c0b0*/  BSSY B0, `(.L_x_7412) ;  /* 0x0000014000007945 */ /* 0x000fe80003800000 */
[----:B------:R-:W-:-:S13]  /*c0c0*/  ISETP.GE.AND P2, PT, R0, R4, PT ;  /* 0x000000040000720c */ /* 0x000fda0003f46270 */
[----:B------:R-:W-:Y:S05]  /*c0d0*/  @P2 BRA `(.L_x_7413) ;  /* 0x0000000000442947 */ /* 0x000fea0003800000 */
[----:B---3--:R-:W-:Y:S01]  /*c0e0*/  IADD3 R47, P2, R48, 0x20, RZ ;  /* 0x00000020302f7810 */ /* 0x008fe20007f5e0ff */
[----:B-1----:R-:W-:Y:S01]  /*c0f0*/  IMAD.MOV.U32 R44, RZ, RZ, R102 ;  /* 0x000000ffff2c7224 */ /* 0x002fe200078e0066 */
[----:B------:R-:W-:Y:S01]  /*c100*/  ULDC.64 UR4, c[0x0][0x208] ;  /* 0x0000820000047ab9 */ /* 0x000fe20000000a00 */
[----:B------:R-:W-:Y:S02]  /*c110*/  IMAD.MOV.U32 R45, RZ, RZ, R6 ;  /* 0x000000ffff2d7224 */ /* 0x000fe400078e0006 */
[----:B------:R-:W-:Y:S02]  /*c120*/  IMAD.X R0, RZ, RZ, R49, P2 ;  /* 0x000000ffff007224 */ /* 0x000fe400010e0631 */
[----:B------:R-:W-:-:S04]  /*c130*/  IMAD.WIDE.U32 R44, R47, UR38, R44 ;  /* 0x000000262f2c7c25 */ /* 0x000fc8000f8e002c */
[----:B------:R-:W-:Y:S01]  /*c140*/  IMAD R0, R0, UR38, RZ ;  /* 0x0000002600007c24 */ /* 0x000fe2000f8e02ff */
[----:B------:R-:W-:-:S03]  /*c150*/  LEA R50, P2, R44, UR36, 0x1 ;  /* 0x000000242c327c11 */ /* 0x000fc6000f8408ff */
[----:B------:R-:W-:-:S04]  /*c160*/  IMAD R47, R47, UR39, R0 ;  /* 0x000000272f2f7c24 */ /* 0x000fc8000f8e0200 */
[----:B------:R-:W-:-:S05]  /*c170*/  IMAD.IADD R45, R45, 0x1, R47 ;  /* 0x000000012d2d7824 */ /* 0x000fca00078e022f */
[----:B------:R-:W-:Y:S02]  /*c180*/  LEA.HI.X R51, R44, UR37, R45, 0x1, P2 ;  /* 0x000000252c337c11 */ /* 0x000fe400090f0c2d */
[----:B------:R-:W-:-:S13]  /*c190*/  ISETP.GE.AND P2, PT, R16, UR61, PT ;  /* 0x0000003d10007c0c */ /* 0x000fda000bf46270 */
[----:B------:R-:W0:Y:S04]  /*c1a0*/  @!P2 LDS.128 R44, [R5+0x1400] ;  /* 0x00140000052ca984 */ /* 0x000e280000000c00 */
[----:B0-----:R-:W-:Y:S01]  /*c1b0*/  @!P2 STG.E.128 desc[UR4][R50.64], R44 ;  /* 0x0000002c3200a986 */ /* 0x001fe2000c101d04 */
[----:B------:R-:W-:-:S13]  /*c1c0*/  ISETP.GE.AND P2, PT, R221, UR61, PT ;  /* 0x0000003ddd007c0c */ /* 0x000fda000bf46270 */
[----:B------:R-:W0:Y:S04]  /*c1d0*/  @!P2 LDS.128 R44, [R5+0x6c00] ;  /* 0x006c0000052ca984 */ /* 0x000e280000000c00 */
[----:B0-----:R0:W-:Y:S02]  /*c1e0*/  @!P2 STG.E.128 desc[UR4][R50.64+0x80], R44 ;  /* 0x0000802c3200a986 */ /* 0x0011e4000c101d04 */
.L_x_7413:
[----:B------:R-:W-:Y:S05]  /*c1f0*/  BSYNC B0 ;  /* 0x0000000000007941 */ /* 0x000fea0003800000 */
.L_x_7412:
[----:B------:R-:W-:Y:S01]  /*c200*/  VIADD R0, R22, 0x40 ;  /* 0x0000004016007836 */ /* 0x000fe20000000000 */
[----:B------:R-:W-:Y:S04]  /*c210*/  BSSY B0, `(.L_x_7414) ;  /* 0x0000014000007945 */ /* 0x000fe80003800000 */
[----:B------:R-:W-:-:S13]  /*c220*/  ISETP.GE.AND P2, PT, R0, R4, PT ;  /* 0x000000040000720c */ /* 0x000fda0003f46270 */
[----:B------:R-:W-:Y:S05]  /*c230*/  @P2 BRA `(.L_x_7415) ;  /* 0x0000000000442947 */ /* 0x000fea0003800000 */
[----:B0--3--:R-:W-:Y:S01]  /*c240*/  IADD3 R47, P2, R48, 0x40, RZ ;  /* 0x00000040302f7810 */ /* 0x009fe20007f5e0ff */
        /* <DEDUP_REMOVED lines=16> */
.L_x_7415:
[----:B------:R-:W-:Y:S05]  /*c350*/  BSYNC B0 ;  /* 0x0000000000007941 */ /* 0x000fea0003800000 */
.L_x_7414:
[----:B------:R-:W-:Y:S01]  /*c360*/  VIADD R0, R22, 0x60 ;  /* 0x0000006016007836 */ /* 0x000fe20000000000 */
[----:B------:R-:W-:Y:S04]  /*c370*/  BSSY B0, `(.L_x_7416) ;  /* 0x0000014000007945 */ /* 0x000fe80003800000 */
[----:B------:R-:W-:-:S13]  /*c380*/  ISETP.GE.AND P2, PT, R0, R4, PT ;  /* 0x000000040000720c */ /* 0x000fda0003f46270 */
[----:B------:R-:W-:Y:S05]  /*c390*/  @P2 BRA `(.L_x_7417) ;  /* 0x0000000000442947 */ /* 0x000fea0003800000 */
[----:B0-23--:R-:W-:Y:S01]  /*c3a0*/  IADD3 R47, P2, R48, 0x60, RZ ;  /* 0x00000060302f7810 */ /* 0x00dfe20007f5e0ff */
        /* <DEDUP_REMOVED lines=16> */
.L_x_7417:
[----:B------:R-:W-:Y:S05]  /*c4b0*/  BSYNC B0 ;  /* 0x0000000000007941 */ /* 0x000fea0003800000 */
.L_x_7416:
[----:B------:R-:W-:Y:S01]  /*c4c0*/  VIADD R0, R22, 0x80 ;  /* 0x0000008016007836 */ /* 0x000fe20000000000 */
[----:B------:R-:W-:Y:S04]  /*c4d0*/  BSSY B0, `(.L_x_7418) ;  /* 0x0000014000007945 */ /* 0x000fe80003800000 */
[----:B------:R-:W-:-:S13]  /*c4e0*/  ISETP.GE.AND P2, PT, R0, R4, PT ;  /* 0x000000040000720c */ /* 0x000fda0003f46270 */
[----:B------:R-:W-:Y:S05]  /*c4f0*/  @P2 BRA `(.L_x_7419) ;  /* 0x0000000000442947 */ /* 0x000fea0003800000 */
[----:B0-234-:R-:W-:Y:S01]  /*c500*/  IADD3 R47, P2, R48, 0x80, RZ ;  /* 0x00000080302f7810 */ /* 0x01dfe20007f5e0ff */
        /* <DEDUP_REMOVED lines=16> */
.L_x_7419:
[----:B------:R-:W-:Y:S05]  /*c610*/  BSYNC B0 ;  /* 0x0000000000007941 */ /* 0x000fea0003800000 */
.L_x_7418:
        /* <DEDUP_REMOVED lines=21> */
.L_x_7421:
[----:B------:R-:W-:Y:S05]  /*c770*/  BSYNC B0 ;  /* 0x0000000000007941 */ /* 0x000fea0003800000 */
.L_x_7420:
[----:B------:R-:W5:Y:S01]  /*c780*/  LDL R0, [R1+0x4] ;  /* 0x0000040001007983 */ /* 0x000f620000100800 */
[----:B------:R-:W-:Y:S02]  /*c790*/  VIADD R23, R23, 0x1 ;  /* 0x0000000117177836 */ /* 0x000fe40000000000 */
[----:B------:R-:W-:Y:S01]  /*c7a0*/  @!P3 VIADD R3, R3, 0x348c0 ;  /* 0x000348c00303b836 */ /* 0x000fe20000000000 */
[----:B------:R-:W-:Y:S01]  /*c7b0*/  @!PT LDS RZ, [RZ] ;  /* 0x00000000fffff984 */ /* 0x000fe20000000800 */
[----:B------:R-:W-:Y:S01]  /*c7c0*/  @!PT LDS RZ, [RZ] ;  /* 0x00000000fffff984 */ /* 0x000fe20000000800 */
[----:B------:R-:W-:Y:S01]  /*c7d0*/  @!PT LDS RZ, [RZ] ;  /* 0x00000000fffff984 */ /* 0x000fe20000000800 */
[----:B------:R-:W-:Y:S01]  /*c7e0*/  @!PT LDS RZ, [RZ] ;  /* 0x00000000fffff984 */ /* 0x000fe20000000800 */
[----:B------:R1:W-:Y:S06]  /*c7f0*/  MEMBAR.ALL.CTA ;  /* 0x0000000000007992 */ /* 0x0003ec0000008000 */
[----:B-1----:R-:W1:Y:S02]  /*c800*/  FENCE.VIEW.ASYNC.S ;  /* 0x00000000000073c6 */ /* 0x002e640000000000 */
[----:B-1----:R1:W-:Y:S01]  /*c810*/  BAR.SYNC.DEFER_BLOCKING R162, 0x80 ;  /* 0x000200a20000751d */ /* 0x0023e20000010000 */
[----:B------:R-:W-:-:S02]  /*c820*/  ISETP.NE.AND P2, PT, R23, 0x2, PT ;  /* 0x000000021700780c */ /* 0x000fc40003f45270 */
[----:B------:R-:W-:Y:S02]  /*c830*/  @!P3 PRMT R3, RZ, 0x654, R3 ;  /* 0x00000654ff03b816 */ /* 0x000fe40000000003 */
[----:B------:R-:W-:Y:S02]  /*c840*/  SEL R23, R23, RZ, P2 ;  /* 0x000000ff17177207 */ /* 0x000fe40001000000 */
[----:B------:R1:W-:Y:S01]  /*c850*/  @!P3 SYNCS.ARRIVE.TRANS64.RED.A1T0 RZ, [R3+URZ], RZ ;  /* 0x000000ff03ffb9a7 */ /* 0x0003e2000810043f */
[----:B-----5:R-:W-:Y:S02]  /*c860*/  LOP3.LUT P4, RZ, R0, 0x10, RZ, 0xc0, !PT ;  /* 0x0000001000ff7812 */ /* 0x020fe4000788c0ff */
[----:B------:R-:W-:-:S04]  /*c870*/  SEL R0, RZ, 0x1, P2 ;  /* 0x00000001ff007807 */ /* 0x000fc80001000000 */
[----:B------:R-:W-:-:S07]  /*c880*/  LOP3.LUT R223, R223, R0, RZ, 0x3c, !PT ;  /* 0x00000000dfdf7212 */ /* 0x000fce00078e3cff */
[----:B-1----:R-:W-:Y:S05]  /*c890*/  @P4 BRA `(.L_x_7422) ;  /* 0xffffff60008c4947 */ /* 0x002fea000383ffff */
[----:B------:R-:W1:Y:S01]  /*c8a0*/  S2R R4, SR_TID.X ;  /* 0x0000000000047919 */ /* 0x000e620000002100 */
[----:B------:R-:W-:Y:S02]  /*c8b0*/  PLOP3.LUT P0, PT, PT, PT, PT, 0x8, 0x0 ;  /* 0x000000000000781c */ /* 0x000fe40003f0e170 */
[----:B-1----:R-:W-:-:S04]  /*c8c0*/  SHF.R.U32.HI R4, RZ, 0x7, R4 ;  /* 0x00000007ff047819 */ /* 0x002fc80000011604 */
[----:B------:R-:W-:-:S13]  /*c8d0*/  ISETP.NE.AND P4, PT, R4, 0x1, PT ;  /* 0x000000010400780c */ /* 0x000fda0003f85270 */
[----:B------:R-:W-:Y:S06]  /*c8e0*/  @!P4 BAR.ARV 0x9, 0x100 ;  /* 0x024400000000cb1d */ /* 0x000fec0000002000 */
.L_x_7294:
[----:B------:R-:W-:Y:S01]  /*c8f0*/  ISETP.GE.AND P2, PT, R161, 0x1, PT ;  /* 0x00000001a100780c */ /* 0x000fe20003f46270 */
[----:B------:R-:W-:Y:S01]  /*c900*/  IMAD.MOV.U32 R0, RZ, RZ, RZ ;  /* 0x000000ffff007224 */ /* 0x000fe200078e00ff */
[----:B------:R-:W-:Y:S01]  /*c910*/  PLOP3.LUT P1, PT, PT, PT, PT, 0x80, 0x0 ;  /* 0x000000000000781c */ /* 0x000fe20003f2f070 */
[----:B------:R-:W-:Y:S01]  /*c920*/  IMAD.MOV.U32 R3, RZ, RZ, RZ ;  /* 0x000000ffff037224 */ /* 0x000fe200078e00ff */
[----:B------:R-:W-:Y:S01]  /*c930*/  CS2R R42, SRZ ;  /* 0x00000000002a7805 */ /* 0x000fe2000001ff00 */
[----:B------:R-:W-:Y:S01]  /*c940*/  IMAD.MOV.U32 R87, RZ, RZ, RZ ;  /* 0x000000ffff577224 */ /* 0x000fe200078e00ff */
[----:B------:R-:W-:Y:S02]  /*c950*/  CS2R R40, SRZ ;  /* 0x0000000000287805 */ /* 0x000fe4000001ff00 */
[----:B0-234-:R-:W-:Y:S02]  /*c960*/  CS2R R46, SRZ ;  /* 0x00000000002e7805 */ /* 0x01dfe4000001ff00 */
        /* <DEDUP_REMOVED lines=26> */
[----:B------:R-:W-:-:S02]  /*cb10*/  IMAD.MOV.U32 R105, RZ, RZ, RZ ;  /* 0x000000ffff697224 */ /* 0x000fc400078e00ff */
[----:B------:R-:W-:Y:S02]  /*cb20*/  IMAD.MOV.U32 R108, RZ, RZ, RZ ;  /* 0x000000ffff6c7224 */ /* 0x000fe400078e00ff */
[----:B------:R-:W-:Y:S02]  /*cb30*/  IMAD.MOV.U32 R10, RZ, RZ, RZ ;  /* 0x000000ffff0a7224 */ /* 0x000fe400078e00ff */
[----:B------:R-:W-:Y:S01]  /*cb40*/  IMAD.MOV.U32 R110, RZ, RZ, RZ ;  /* 0x000000ffff6e7224 */ /* 0x000fe200078e00ff */
[----:B------:R-:W-:Y:S06]  /*cb50*/  @P0 BRA `(.L_x_7423) ;  /* 0x00000000000c0947 */ /* 0x000fec0003800000 */
[----:B------:R-:W0:Y:S01]  /*cb60*/  FENCE.VIEW.ASYNC.G ;  /* 0x00000000000073c6 */ /* 0x000e220000000100 */
[----:B------:R-:W-:Y:S05]  /*cb70*/  WARPSYNC.ALL ;  /* 0x0000000000007948 */ /* 0x000fea0003800000 */
[----:B0-----:R-:W-:Y:S06]  /*cb80*/  BAR.ARV 0xc, 0x180 ;  /* 0x0306000000007b1d */ /* 0x001fec0000002000 */
.L_x_7423:
[----:B------:R-:W-:Y:S02]  /*cb90*/  IMAD.MOV.U32 R104, RZ, RZ, RZ ;  /* 0x000000ffff687224 */ /* 0x000fe400078e00ff */
[----:B------:R-:W-:Y:S01]  /*cba0*/  IMAD.MOV.U32 R11, RZ, RZ, RZ ;  /* 0x000000ffff0b7224 */ /* 0x000fe200078e00ff */
[----:B------:R-:W-:Y:S06]  /*cbb0*/  @!P2 BRA `(.L_x_7424) ;  /* 0x0000010000eca947 */ /* 0x000fec0003800000 */
[----:B------:R-:W-:-:S03]  /*cbc0*/  UMOV UR4, 0xffffffff ;  /* 0xffffffff00047882 */ /* 0x000fc60000000000 */
[----:B------:R-:W-:Y:S05]  /*cbd0*/  BRA.DIV UR4, `(.L_x_7425) ;  /* 0x0000019a04ac7947 */ /* 0x000fea000b800000 */
[----:B------:R-:W0:Y:S02]  /*cbe0*/  S2R R3, SR_TID.X ;  /* 0x0000000000037919 */ /* 0x000e240000002100 */
[----:B0-----:R-:W-:-:S05]  /*cbf0*/  VIADD R3, R3, 0xffffff80 ;  /* 0xffffff8003037836 */ /* 0x001fca0000000000 */
[----:B------:R-:W-:-:S04]  /*cc00*/  SHF.R.S32.HI R0, RZ, 0x1f, R3 ;  /* 0x0000001fff007819 */ /* 0x000fc80000011403 */
[----:B------:R-:W-:-:S04]  /*cc10*/  LEA.HI R0, R0, R3, RZ, 0x7 ;  /* 0x0000000300007211 */ /* 0x000fc800078f38ff */
[----:B------:R-:W-:-:S06]  /*cc20*/  SHF.R.S32.HI R0, RZ, 0x7, R0 ;  /* 0x00000007ff007819 */ /* 0x000fcc0000011400 */
[----:B------:R-:W0:Y:S04]  /*cc30*/  SHFL.IDX PT, R0, R0, RZ, 0x1f ;  /* 0x00001fff00007589 */ /* 0x000e2800000e0000 */
[----:B0-----:R0:W-:Y:S02]  /*cc40*/  STL [R1], R0 ;  /* 0x0000000001007387 */ /* 0x0011e40000100800 */
.L_x_7674:
[----:B0-----:R-:W2:Y:S04]  /*cc50*/  LDL R0, [R1+0x6c] ;  /* 0x00006c0001007983 */ /* 0x001ea80000100800 */
[----:B------:R-:W3:Y:S01]  /*cc60*/  LDL R3, [R1] ;  /* 0x0000000001037983 */ /* 0x000ee20000100800 */
[----:B--2---:R-:W-:Y:S02]  /*cc70*/  R2UR UR4, R0 ;  /* 0x00000000000472ca */ /* 0x004fe400000e0000 */
[----:B---3--:R-:W-:-:S04]  /*cc80*/  LEA.HI R0, R3, R3, RZ, 0x1 ;  /* 0x0000000303007211 */ /* 0x008fc800078f08ff */
[----:B------:R-:W-:-:S07]  /*cc90*/  LOP3.LUT R0, R0, 0x1e, RZ, 0xc0, !PT ;  /* 0x0000001e00007812 */ /* 0x000fce00078ec0ff */
[----:B------:R-:W-:Y:S01]  /*cca0*/  ULOP3.LUT UP0, URZ, UR4, 0x9f, URZ, 0xc0, !UPT ;  /* 0x0000009f043f7892 */ /* 0x000fe2000f80c03f */
[----:B------:R-:W-:-:S05]  /*ccb0*/  IMAD.IADD R0, R3, 0x1, -R0 ;  /* 0x0000000103007824 */ /* 0x000fca00078e0a00 */
        /* <DEDUP_REMOVED lines=9> */
[----:B-1----:R0:W1:Y:S01]  /*cd50*/  LDC.64 R14, c[0x4][R0] ;  /* 0x01000000000e7b82 */ /* 0x0020620000000a00 */
        /* <DEDUP_REMOVED lines=11> */
.L_x_7426:
        /* <DEDUP_REMOVED lines=8> */
[----:B------:R0:W2:Y:S03]  /*ce90*/  SYNCS.PHASECHK.TRANS64.TRYWAIT P0, [R2+URZ+0x34800], R3 ;  /* 0x03480003020075a7 */ /* 0x0000a6000800017f */
[----:B--2---:R-:W-:Y:S05]  /*cea0*/  @!P0 NANOSLEEP.SYNCS 0x989680 ;  /* 0x009896800000895d */ /* 0x004fea0003900000 */
[----:B------:R-:W2:Y:S01]  /*ceb0*/  @!P0 SYNCS.PHASECHK.TRANS64 P0, [R2+URZ+0x34800], R3 ;  /* 0x03480003020085a7 */ /* 0x000ea2000800007f */
[----:B------:R-:W-:Y:S04]  /*cec0*/  BSSY B0, `(.L_x_7428) ;  /* 0x0000006000007945 */ /* 0x000fe80003800000 */
[----:B--2---:R-:W-:Y:S05]  /*ced0*/  @P0 BRA `(.L_x_7429) ;  /* 0x0000000000100947 */ /* 0x004fea0003800000 */
.L_x_7430:
[----:B--2---:R2:W3:Y:S02]  /*cee0*/  SYNCS.PHASECHK.TRANS64.TRYWAIT P0, [R2+URZ+0x34800], R3 ;  /* 0x03480003020075a7 */ /* 0x0044e4000800017f */
[----:B---3--:R-:W-:Y:S05]  /*cef0*/  @!P0 NANOSLEEP.SYNCS 0x989680 ;  /* 0x009896800000895d */ /* 0x008fea0003900000 */
[----:B------:R-:W3:Y:S02]  /*cf00*/  @!P0 SYNCS.PHASECHK.TRANS64 P0, [R2+URZ+0x34800], R3 ;  /* 0x03480003020085a7 */ /* 0x000ee4000800007f */
[----:B---3--:R-:W-:Y:S05]  /*cf10*/  @!P0 BRA `(.L_x_7430) ;  /* 0xfffffffc00f08947 */ /* 0x008fea000383ffff */
.L_x_7429:
[----:B------:R-:W-:Y:S05]  /*cf20*/  BSYNC B0 ;  /* 0x0000000000007941 */ /* 0x000fea0003800000 */
.L_x_7428:
[----:B------:R-:W-:Y:S05]  /*cf30*/  BRA `(.L_x_7431) ;  /* 0x0000003c00247947 */ /* 0x000fea0003800000 */
.L_x_7427:
        /* <DEDUP_REMOVED lines=38> */
.L_x_7432:
[----:B------:R-:W2:Y:S01]  /*d1a0*/  LDL R20, [R1+0x30] ;  /* 0x0000300001147983 */ /* 0x000ea20000100800 */
[----:B------:R-:W-:Y:S01]  /*d1b0*/  ULDC.U8 UR4, c[0x0][0x410] ;  /* 0x0001040000047ab9 */ /* 0x000fe20000000000 */
[----:B------:R-:W-:Y:S01]  /*d1c0*/  R2UR UR5, R30 ;  /* 0x000000001e0572ca */ /* 0x000fe200000e0000 */
[----:B------:R-:W-:Y:S01]  /*d1d0*/  BSSY B0, `(.L_x_7433) ;  /* 0x0000397000007945 */ /* 0x000fe20003800000 */
[----:B------:R-:W-:Y:S01]  /*d1e0*/  ISETP.NE.AND P0, PT, RZ, UR4, PT ;  /* 0x00000004ff007c0c */ /* 0x000fe2000bf05270 */
[----:B------:R-:W-:-:S10]  /*d1f0*/  IMAD R5, R29, 0x80, R22 ;  /* 0x000000801d057824 */ /* 0x000fd400078e0216 */
[----:B--2---:R-:W-:Y:S02]  /*d200*/  LEA R21, R20, UR5, 0x1 ;  /* 0x0000000514157c11 */ /* 0x004fe4000f8e08ff */
[----:B------:R-:W-:Y:S05]  /*d210*/  @!P0 BRA `(.L_x_7434) ;  /* 0x0000001800a48947 */ /* 0x000fea0003800000 */
[----:B------:R-:W-:-:S03]  /*d220*/  UMOV UR4, 0xffffffff ;  /* 0xffffffff00047882 */ /* 0x000fc60000000000 */
[----:B------:R-:W-:Y:S05]  /*d230*/  BRA.DIV UR4, `(.L_x_7435) ;  /* 0x0000019604547947 */ /* 0x000fea000b800000 */
[----:B------:R0:W2:Y:S04]  /*d240*/  SHFL.IDX PT, R0, R25, RZ, 0x181f ;  /* 0x00181fff19007589 */ /* 0x0000a800000e0000 */
[----:B------:R0:W3:Y:S04]  /*d250*/  SHFL.IDX PT, R3, R24, RZ, 0x181f ;  /* 0x00181fff18037589 */ /* 0x0000e800000e0000 */
[----:B------:R0:W4:Y:S04]  /*d260*/  SHFL.IDX PT, R4, R27, RZ, 0x181f ;  /* 0x00181fff1b047589 */ /* 0x00012800000e0000 */
[----:B-1----:R0:W1:Y:S02]  /*d270*/  SHFL.IDX PT, R14, R26, RZ, 0x181f ;  /* 0x00181fff1a0e7589 */ /* 0x00206400000e0000 */
.L_x_7680:
[----:B------:R-:W5:Y:S01]  /*d280*/  LDL R7, [R1+0x60] ;  /* 0x0000600001077983 */ /* 0x000f620000100800 */
[----:B------:R-:W-:Y:S01]  /*d290*/  ULDC UR4, c[0x0][0x448] ;  /* 0x0001120000047ab9 */ /* 0x000fe20000000800 */
[----:B------:R-:W-:Y:S01]  /*d2a0*/  BSSY B1, `(.L_x_7436) ;  /* 0x0000024000017945 */ /* 0x000fe20003800000 */
[----:B------:R-:W-:Y:S01]  /*d2b0*/  IMAD R160, R160, UR4, RZ ;  /* 0x00000004a0a07c24 */ /* 0x000fe2000f8e02ff */
[----:B------:R-:W-:Y:S02]  /*d2c0*/  CS2R R8, SRZ ;  /* 0x0000000000087805 */ /* 0x000fe4000001ff00 */
[----:B------:R-:W-:Y:S02]  /*d2d0*/  CS2R R10, SRZ ;  /* 0x00000000000a7805 */ /* 0x000fe4000001ff00 */
[----:B------:R-:W-:Y:S02]  /*d2e0*/  CS2R R12, SRZ ;  /* 0x00000000000c7805 */ /* 0x000fe4000001ff00 */
[----:B------:R-:W-:-:S02]  /*d2f0*/  ISETP.GE.AND P0, PT, R5, R160, PT ;  /* 0x000000a00500720c */ /* 0x000fc40003f06270 */
[----:B-----5:R-:W-:-:S04]  /*d300*/  LEA.HI R6, R7, R7, RZ, 0x1 ;  /* 0x0000000707067211 */ /* 0x020fc800078f08ff */
[----:B------:R-:W-:-:S05]  /*d310*/  LOP3.LUT R6, R6, 0xfffffffe, RZ, 0xc0, !PT ;  /* 0xfffffffe06067812 */ /* 0x000fca00078ec0ff */
[----:B------:R-:W-:Y:S01]  /*d320*/  IMAD.IADD R5, R7, 0x1, -R6 ;  /* 0x0000000107057824 */ /* 0x000fe200078e0a06 */
[----:B------:R-:W-:-:S04]  /*d330*/  CS2R R6, SRZ ;  /* 0x0000000000067805 */ /* 0x000fc8000001ff00 */
[----:B------:R-:W-:Y:S01]  /*d340*/  SHF.L.U32 R5, R5, 0x1f, RZ ;  /* 0x0000001f05057819 */ /* 0x000fe200000006ff */
[----:B------:R-:W-:Y:S06]  /*d350*/  @P0 BRA `(.L_x_7437) ;  /* 0x0000000000600947 */ /* 0x000fec0003800000 */
[----:B------:R-:W4:Y:S01]  /*d360*/  LDL R20, [R1+0x70] ;  /* 0x0000700001147983 */ /* 0x000f220000100800 */
[----:B------:R-:W-:Y:S01]  /*d370*/  ULDC UR4, c[0x0][0x3f4] ;  /* 0x0000fd0000047ab9 */ /* 0x000fe20000000800 */
[----:B------:R-:W-:Y:S01]  /*d380*/  IMAD.SHL.U32 R30, R220, 0x2, RZ ;  /* 0x00000002dc1e7824 */ /* 0x000fe200078e00ff */
[----:B------:R-:W-:Y:S02]  /*d390*/  ISETP.GE.AND P4, PT, R18, UR4, PT ;  /* 0x0000000412007c0c */ /* 0x000fe4000bf86270 */
[----:B------:R-:W-:Y:S02]  /*d3a0*/  CS2R R12, SRZ ;  /* 0x00000000000c7805 */ /* 0x000fe4000001ff00 */
[----:B------:R-:W-:Y:S02]  /*d3b0*/  ISETP.GE.AND P5, PT, R220, UR4, PT ;  /* 0x00000004dc007c0c */ /* 0x000fe4000bfa6270 */
[----:B------:R-:W-:Y:S01]  /*d3c0*/  CS2R R8, SRZ ;  /* 0x0000000000087805 */ /* 0x000fe2000001ff00 */
[----:B------:R-:W-:-:S06]  /*d3d0*/  ULDC.64 UR6, c[0x0][0x208] ;  /* 0x0000820000067ab9 */ /* 0x000fcc0000000a00 */
[----:B------:R-:W-:-:S04]  /*d3e0*/  @!P4 IMAD.SHL.U32 R15, R18, 0x2, RZ ;  /* 0x00000002120fc824 */ /* 0x000fc800078e00ff */
[CC--:B0--3--:R-:W-:Y:S02]  /*d3f0*/  @!P5 IADD3 R26, P2, R3.reuse, R30.reuse, RZ ;  /* 0x0000001e031ad210 */ /* 0x0c9fe40007f5e0ff */
[C---:B-1----:R-:W-:Y:S02]  /*d400*/  @!P5 IADD3 R30, P3, R14.reuse, R30, RZ ;  /* 0x0000001e0e1ed210 */ /* 0x042fe40007f7e0ff */
[-C--:B------:R-:W-:Y:S02]  /*d410*/  @!P4 IADD3 R24, P0, R3, R15.reuse, RZ ;  /* 0x0000000f0318c210 */ /* 0x080fe40007f1e0ff */
[----:B------:R-:W-:Y:S02]  /*d420*/  @!P4 IADD3 R14, P1, R14, R15, RZ ;  /* 0x0000000f0e0ec210 */ /* 0x000fe40007f3e0ff */
[----:B------:R-:W-:Y:S02]  /*d430*/  @!P4 SHF.L.U64.HI R3, R18, 0x1, R19 ;  /* 0x000000011203c819 */ /* 0x000fe40000010213 */
[----:B------:R-:W-:-:S02]  /*d440*/  CS2R R10, SRZ ;  /* 0x00000000000a7805 */ /* 0x000fc4000001ff00 */
[----:B------:R-:W-:Y:S01]  /*d450*/  CS2R R6, SRZ ;  /* 0x0000000000067805 */ /* 0x000fe2000001ff00 */
[--C-:B--2---:R-:W-:Y:S02]  /*d460*/  @!P4 IMAD.X R25, R0, 0x1, R3.reuse, P0 ;  /* 0x000000010019c824 */ /* 0x104fe400000e0603 */
[----:B----4-:R-:W-:-:S03]  /*d470*/  @!P4 IMAD.X R15, R4, 0x1, R3, P1 ;  /* 0x00000001040fc824 */ /* 0x010fc600008e0603 */
[----:B------:R0:W5:Y:S04]  /*d480*/  @!P4 LD.E.64 R10, desc[UR6][R24.64] ;  /* 0x00000006180ac980 */ /* 0x000168000c101b00 */
[----:B------:R0:W5:Y:S01]  /*d490*/  @!P4 LD.E.64 R6, desc[UR6][R14.64] ;  /* 0x000000060e06c980 */ /* 0x000162000c101b00 */
[--C-:B------:R-:W-:Y:S02]  /*d4a0*/  @!P5 IMAD.X R27, R0, 0x1, R20.reuse, P2 ;  /* 0x00000001001bd824 */ /* 0x100fe400010e0614 */
[----:B------:R-:W-:-:S03]  /*d4b0*/  @!P5 IMAD.X R31, R4, 0x1, R20, P3 ;  /* 0x00000001041fd824 */ /* 0x000fc600018e0614 */
[----:B------:R0:W5:Y:S04]  /*d4c0*/  @!P5 LD.E.64 R12, desc[UR6][R26.64] ;  /* 0x000000061a0cd980 */ /* 0x000168000c101b00 */
[----:B------:R0:W5:Y:S02]  /*d4d0*/  @!P5 LD.E.64 R8, desc[UR6][R30.64] ;  /* 0x000000061e08d980 */ /* 0x000164000c101b00 */
.L_x_7437:
[----:B------:R-:W-:Y:S05]  /*d4e0*/  BSYNC B1 ;  /* 0x0000000000017941 */ /* 0x000fea0003800000 */
.L_x_7436:
[----:B------:R-:W4:Y:S01]  /*d4f0*/  SYNCS.PHASECHK.TRANS64.TRYWAIT P0, [R2+URZ+0x34800], R5 ;  /* 0x03480005020075a7 */ /* 0x000f22000800017f */
[----:B--2---:R-:W-:Y:S01]  /*d500*/  IMAD R0, R29, -0x80, R160 ;  /* 0xffffff801d007824 */ /* 0x004fe200078e02a0 */
[--C-:B0----5:R-:W-:Y:S01]  /*d510*/  SHF.R.U32.HI R30, RZ, 0x10, R11.reuse ;  /* 0x00000010ff1e7819 */ /* 0x121fe2000001160b */
[----:B---3--:R-:W-:Y:S01]  /*d520*/  IMAD.MOV.U32 R3, RZ, RZ, R10 ;  /* 0x000000ffff037224 */ /* 0x008fe200078e000a */
[--C-:B------:R-:W-:Y:S01]  /*d530*/  SHF.R.U64 R10, R10, 0x10, R11.reuse ;  /* 0x000000100a0a7819 */ /* 0x100fe2000000120b */
[----:B------:R-:W-:Y:S01]  /*d540*/  IMAD.MOV.U32 R15, RZ, RZ, R11 ;  /* 0x000000ffff0f7224 */ /* 0x000fe200078e000b */
[--C-:B------:R-:W-:Y:S01]  /*d550*/  SHF.R.U64 R29, R12, 0x10, R13.reuse ;  /* 0x000000100c1d7819 */ /* 0x100fe2000000120d */
[----:B------:R-:W-:Y:S01]  /*d560*/  IMAD.MOV.U32 R20, RZ, RZ, R12 ;  /* 0x000000ffff147224 */ /* 0x000fe200078e000c */
[--C-:B------:R-:W-:Y:S01]  /*d570*/  SHF.R.U32.HI R27, RZ, 0x10, R13.reuse ;  /* 0x00000010ff1b7819 */ /* 0x100fe2000001160d */
[----:B------:R-:W-:Y:S01]  /*d580*/  IMAD.MOV.U32 R24, RZ, RZ, R13 ;  /* 0x000000ffff187224 */ /* 0x000fe200078e000d */
[----:B------:R-:W-:Y:S01]  /*d590*/  VIMNMX R11, R0, 0x80, PT ;  /* 0x00000080000b7848 */ /* 0x000fe20003fe0100 */
[----:B------:R-:W-:Y:S01]  /*d5a0*/  BSSY B1, `(.L_x_7438) ;  /* 0x000000f000017945 */ /* 0x000fe20003800000 */
[----:B------:R-:W-:Y:S01]  /*d5b0*/  IMAD.MOV.U32 R13, RZ, RZ, R6 ;  /* 0x000000ffff0d7224 */ /* 0x000fe200078e0006 */
[--C-:B------:R-:W-:Y:S01]  /*d5c0*/  SHF.R.U64 R26, R6, 0x10, R7.reuse ;  /* 0x00000010061a7819 */ /* 0x100fe20000001207 */
[--C-:B-1----:R-:W-:Y:S01]  /*d5d0*/  IMAD.MOV.U32 R14, RZ, RZ, R7.reuse ;  /* 0x000000ffff0e7224 */ /* 0x102fe200078e0007 */
[----:B------:R-:W-:Y:S01]  /*d5e0*/  SHF.R.U32.HI R25, RZ, 0x10, R7 ;  /* 0x00000010ff197819 */ /* 0x000fe20000011607 */
[--C-:B------:R-:W-:Y:S01]  /*d5f0*/  IMAD.MOV.U32 R6, RZ, RZ, R9.reuse ;  /* 0x000000ffff067224 */ /* 0x100fe200078e0009 */
[----:B------:R-:W-:Y:S01]  /*d600*/  SHF.R.U64 R7, R8, 0x10, R9 ;  /* 0x0000001008077819 */ /* 0x000fe20000001209 */
[----:B----4-:R-:W-:Y:S01]  /*d610*/  IMAD.MOV.U32 R4, RZ, RZ, R8 ;  /* 0x000000ffff047224 */ /* 0x010fe200078e0008 */
[----:B------:R-:W-:-:S02]  /*d620*/  PRMT R10, R3, 0x5410, R10 ;  /* 0x00005410030a7816 */ /* 0x000fc4000000000a */
[----:B------:R-:W-:Y:S02]  /*d630*/  ISETP.GE.AND P1, PT, R22, R11, PT ;  /* 0x0000000b1600720c */ /* 0x000fe40003f26270 */
[----:B------:R-:W-:Y:S02]  /*d640*/  SHF.R.U32.HI R9, RZ, 0x10, R9 ;  /* 0x00000010ff097819 */ /* 0x000fe40000011609 */
[----:B------:R-:W-:Y:S02]  /*d650*/  PRMT R12, R15, 0x5410, R30 ;  /* 0x000054100f0c7816 */ /* 0x000fe4000000001e */
[----:B------:R-:W-:Y:S02]  /*d660*/  PRMT R0, R20, 0x5410, R29 ;  /* 0x0000541014007816 */ /* 0x000fe4000000001d */
[----:B------:R-:W-:Y:S01]  /*d670*/  PRMT R3, R24, 0x5410, R27 ;  /* 0x0000541018037816 */ /* 0x000fe2000000001b */
[----:B------:R-:W-:Y:S06]  /*d680*/  @!P0 BRA `(.L_x_7439) ;  /* 0x0000019000b08947 */ /* 0x000fec0003800000 */
.L_x_7681:
[----:B------:R-:W-:Y:S05]  /*d690*/  BSYNC B1 ;  /* 0x0000000000017941 */ /* 0x000fea0003800000 */
.L_x_7438:
        /* <DEDUP_REMOVED lines=9> */
[----:B------:R-:W-:-:S11]  /*d730*/  ISETP.GE.AND P1, PT, R220, R5, PT ;  /* 0x00000005dc00720c */ /* 0x000fd60003f26270 */
[----:B------:R-:W-:Y:S05]  /*d740*/  @P0 BRA `(.L_x_7443) ;  /* 0x0000000000980947 */ /* 0x000fea0003800000 */
        /* <DEDUP_REMOVED lines=38> */
.L_x_7443:
[----:B------:R-:W-:Y:S05]  /*d9b0*/  BSYNC B2 ;  /* 0x0000000000027941 */ /* 0x000fea0003800000 */
.L_x_7442:
        /* <DEDUP_REMOVED lines=39> */
.L_x_7441:
[----:B------:R-:W-:Y:S05]  /*dc30*/  BSYNC B1 ;  /* 0x0000000000017941 */ /* 0x000fea0003800000 */
.L_x_7440:
[----:B01----:R-:W-:Y:S01]  /*dc40*/  VIADD R4, R22, 0x20 ;  /* 0x0000002016047836 */ /* 0x003fe20000000000 */
[----:B------:R-:W-:Y:S04]  /*dc50*/  BSSY B1, `(.L_x_7444) ;  /* 0x0000056000017945 */ /* 0x000fe80003800000 */
[----:B------:R-:W-:-:S13]  /*dc60*/  ISETP.GE.AND P0, PT, R4, R11, PT ;  /* 0x0000000b0400720c */ /* 0x000fda0003f06270 */
[----:B------:R-:W-:Y:S05]  /*dc70*/  @P0 BRA `(.L_x_7445) ;  /* 0x00000004004c0947 */ /* 0x000fea0003800000 */
[----:B------:R-:W0:Y:S01]  /*dc80*/  LDC R5, c[0x0][0x3f4] ;  /* 0x0000fd00ff057b82 */ /* 0x000e220000000800 */
[----:B------:R-:W-:Y:S01]  /*dc90*/  BSSY B2, `(.L_x_7446) ;  /* 0x000002a000027945 */ /* 0x000fe20003800000 */
[-C--:B0-----:R-:W-:Y:S02]  /*dca0*/  ISETP.GE.AND P0, PT, R18, R5.reuse, PT ;  /* 0x000000051200720c */ /* 0x081fe40003f06270 */
[----:B------:R-:W-:-:S11]  /*dcb0*/  ISETP.GE.AND P1, PT, R220, R5, PT ;  /* 0x00000005dc00720c */ /* 0x000fd60003f26270 */
[----:B------:R-:W-:Y:S05]  /*dcc0*/  @P0 BRA `(.L_x_7447) ;  /* 0x0000000000980947 */ /* 0x000fea0003800000 */
        /* <DEDUP_REMOVED lines=22> */
[C---:B------:R-:W-:Y:S01]  /*de30*/  LOP3.LUT R31, R12.reuse, 0xffff0000, RZ, 0xc0, !PT ;  /* 0xffff00000c1f7812 */ /* 0x040fe200078ec0ff */
[----:B------:R-:W-:Y:S02]  /*de40*/  IMAD.U32 R32, R12, 0x10000, RZ ;  /* 0x000100000c207824 */ /* 0x000fe400078e00ff */
[----:B------:R-:W-:Y:S01]  /*de50*/  FFMA.FTZ R20, R34, R20, R29 ;  /* 0x0000001422147223 */ /* 0x000fe2000001001d */
[-C--:B------:R-:W-:Y:S01]  /*de60*/  FMUL.FTZ R27, R36, R6.reuse ;  /* 0x00000006241b7220 */ /* 0x080fe20000410000 */
[-C--:B------:R-:W-:Y:S01]  /*de70*/  FMUL.FTZ R26, R33, R7.reuse ;  /* 0x00000007211a7220 */ /* 0x080fe20000410000 */
[C---:B------:R-:W-:Y:S01]  /*de80*/  FMUL.FTZ R29, R32.reuse, R6 ;  /* 0x00000006201d7220 */ /* 0x040fe20000410000 */
[C---:B------:R-:W-:Y:S01]  /*de90*/  FMUL.FTZ R30, R31.reuse, R7 ;  /* 0x000000071f1e7220 */ /* 0x040fe20000410000 */
[-C--:B------:R-:W-:Y:S01]  /*dea0*/  FFMA.FTZ R6, R32, R24.reuse, -R27 ;  /* 0x0000001820067223 */ /* 0x080fe2000001081b */
[-C--:B------:R-:W-:Y:S01]  /*deb0*/  FFMA.FTZ R7, R31, R25.reuse, -R26 ;  /* 0x000000191f077223 */ /* 0x080fe2000001081a */
[----:B------:R-:W-:Y:S01]  /*dec0*/  FFMA.FTZ R29, R36, R24, R29 ;  /* 0x00000018241d7223 */ /* 0x000fe2000001001d */
[----:B------:R-:W-:Y:S01]  /*ded0*/  FFMA.FTZ R30, R33, R25, R30 ;  /* 0x00000019211e7223 */ /* 0x000fe2000001001e */
[----:B------:R-:W-:-:S02]  /*dee0*/  F2FP.BF16.F32.PACK_AB R4, R15, R4 ;  /* 0x000000040f04723e */ /* 0x000fc400000010ff */
[----:B------:R-:W-:Y:S02]  /*def0*/  F2FP.BF16.F32.PACK_AB R5, R20, R5 ;  /* 0x000000051405723e */ /* 0x000fe400000010ff */
[----:B------:R-:W-:Y:S02]  /*df00*/  F2FP.BF16.F32.PACK_AB R6, R29, R6 ;  /* 0x000000061d06723e */ /* 0x000fe400000010ff */
[----:B------:R-:W-:-:S05]  /*df10*/  F2FP.BF16.F32.PACK_AB R7, R30, R7 ;  /* 0x000000071e07723e */ /* 0x000fca00000010ff */
[----:B------:R0:W-:Y:S02]  /*df20*/  STS.128 [R21+0x1000], R4 ;  /* 0x0010000415007388 */ /* 0x0001e40000000c00 */
.L_x_7447:
[----:B------:R-:W-:Y:S05]  /*df30*/  BSYNC B2 ;  /* 0x0000000000027941 */ /* 0x000fea0003800000 */
.L_x_7446:
        /* <DEDUP_REMOVED lines=39> */
.L_x_7445:
[----:B------:R-:W-:Y:S05]  /*e1b0*/  BSYNC B1 ;  /* 0x0000000000017941 */ /* 0x000fea0003800000 */
.L_x_7444:
        /* <DEDUP_REMOVED lines=47> */
.L_x_7451:
[----:B------:R-:W-:Y:S05]  /*e4b0*/  BSYNC B2 ;  /* 0x0000000000027941 */ /* 0x000fea0003800000 */
.L_x_7450:
        /* <DEDUP_REMOVED lines=39> */
.L_x_7449:
[----:B------:R-:W-:Y:S05]  /*e730*/  BSYNC B1 ;  /* 0x0000000000017941 */ /* 0x000fea0003800000 */
.L_x_7448:
[----:B01----:R-:W-:-:S05]  /*e740*/  VIADD R4, R22, 0x60 ;  /* 0x0000006016047836 */ /* 0x003fca0000000000 */
        /* <DEDUP_REMOVED lines=22> */
[----:B------:R-:W-:Y:S01]  /*e8b0*/  FFMA.FTZ R4, R25, R11, -R20 ;  /* 0x0000000b19047223 */ /* 0x000fe20000010814 */
[----:B------:R-:W-:Y:S01]  /*e8c0*/  FMUL.FTZ R20, R27, R5 ;  /* 0x000000051b147220 */ /* 0x000fe20000410000 */
[----:B------:R-:W-:Y:S01]  /*e8d0*/  FFMA.FTZ R11, R29, R11, R24 ;  /* 0x0000000b1d0b7223 */ /* 0x000fe20000010018 */
[-C--:B------:R-:W-:Y:S01]  /*e8e0*/  FFMA.FTZ R5, R27, R15.reuse, -R26 ;  /* 0x0000000f1b057223 */ /* 0x080fe2000001081a */
[----:B------:R-:W-:Y:S01]  /*e8f0*/  LOP3.LUT R7, R7, 0xffff0000, RZ, 0xc0, !PT ;  /* 0xffff000007077812 */ /* 0x000fe200078ec0ff */
[C---:B------:R-:W-:Y:S01]  /*e900*/  IMAD.U32 R26, R14.reuse, 0x10000, RZ ;  /* 0x000100000e1a7824 */ /* 0x040fe200078e00ff */
        /* <DEDUP_REMOVED lines=17> */
.L_x_7454:
[----:B------:R-:W-:Y:S05]  /*ea20*/  BSYNC B1 ;  /* 0x0000000000017941 */ /* 0x000fea0003800000 */
.L_x_7453:
        /* <DEDUP_REMOVED lines=40> */
.L_x_7434:
[----:B------:R-:W-:-:S03]  /*ecb0*/  UMOV UR4, 0xffffffff ;  /* 0xffffffff00047882 */ /* 0x000fc60000000000 */
[----:B------:R-:W-:Y:S05]  /*ecc0*/  BRA.DIV UR4, `(.L_x_7455) ;  /* 0x0000017e04347947 */ /* 0x000fea000b800000 */
[----:B------:R0:W2:Y:S04]  /*ecd0*/  SHFL.IDX PT, R0, R25, RZ, 0x181f ;  /* 0x00181fff19007589 */ /* 0x0000a800000e0000 */
[----:B------:R0:W3:Y:S04]  /*ece0*/  SHFL.IDX PT, R3, R24, RZ, 0x181f ;  /* 0x00181fff18037589 */ /* 0x0000e800000e0000 */
[----:B------:R0:W4:Y:S04]  /*ecf0*/  SHFL.IDX PT, R20, R27, RZ, 0x181f ;  /* 0x00181fff1b147589 */ /* 0x00012800000e0000 */
[----:B-1----:R0:W1:Y:S02]  /*ed00*/  SHFL.IDX PT, R14, R26, RZ, 0x181f ;  /* 0x00181fff1a0e7589 */ /* 0x00206400000e0000 */
.L_x_7687:
[----:B------:R-:W5:Y:S01]  /*ed10*/  LDL R6, [R1+0x60] ;  /* 0x0000600001067983 */ /* 0x000f620000100800 */
[----:B------:R-:W-:Y:S01]  /*ed20*/  ULDC UR4, c[0x0][0x448] ;  /* 0x0001120000047ab9 */ /* 0x000fe20000000800 */
[----:B------:R-:W0:Y:S01]  /*ed30*/  LDC R13, c[0x0][0x3f4] ;  /* 0x0000fd00ff0d7b82 */ /* 0x000e220000000800 */
[----:B------:R-:W-:Y:S01]  /*ed40*/  IMAD R160, R160, UR4, RZ ;  /* 0x00000004a0a07c24 */ /* 0x000fe2000f8e02ff */
[----:B------:R-:W-:Y:S01]  /*ed50*/  BSSY B1, `(.L_x_7456) ;  /* 0x0000018000017945 */ /* 0x000fe20003800000 */
[----:B------:R-:W-:Y:S02]  /*ed60*/  CS2R R8, SRZ ;  /* 0x0000000000087805 */ /* 0x000fe4000001ff00 */
[----:B------:R-:W-:Y:S02]  /*ed70*/  CS2R R10, SRZ ;  /* 0x00000000000a7805 */ /* 0x000fe4000001ff00 */
[----:B------:R-:W-:Y:S02]  /*ed80*/  ISETP.GE.AND P0, PT, R5, R160, PT ;  /* 0x000000a00500720c */ /* 0x000fe40003f06270 */
[----:B-----5:R-:W-:-:S04]  /*ed90*/  LEA.HI R4, R6, R6, RZ, 0x1 ;  /* 0x0000000606047211 */ /* 0x020fc800078f08ff */
[----:B------:R-:W-:-:S05]  /*eda0*/  LOP3.LUT R4, R4, 0xfffffffe, RZ, 0xc0, !PT ;  /* 0xfffffffe04047812 */ /* 0x000fca00078ec0ff */
[----:B0-----:R-:W-:Y:S01]  /*edb0*/  IMAD.IADD R27, R6, 0x1, -R4 ;  /* 0x00000001061b7824 */ /* 0x001fe200078e0a04 */
[----:B------:R-:W-:Y:S02]  /*edc0*/  CS2R R4, SRZ ;  /* 0x0000000000047805 */ /* 0x000fe4000001ff00 */
[----:B------:R-:W-:Y:S02]  /*edd0*/  CS2R R6, SRZ ;  /* 0x0000000000067805 */ /* 0x000fe4000001ff00 */
[----:B------:R-:W-:Y:S01]  /*ede0*/  SHF.L.U32 R27, R27, 0x1f, RZ ;  /* 0x0000001f1b1b7819 */ /* 0x000fe200000006ff */
[----:B------:R-:W-:Y:S06]  /*edf0*/  @P0 BRA `(.L_x_7457) ;  /* 0x0000000000340947 */ /* 0x000fec0003800000 */
[----:B------:R-:W-:Y:S01]  /*ee00*/  ULDC UR4, c[0x0][0x3f4] ;  /* 0x0000fd0000047ab9 */ /* 0x000fe20000000800 */
[C---:B------:R-:W-:Y:S01]  /*ee10*/  IMAD.SHL.U32 R15, R16.reuse, 0x2, RZ ;  /* 0x00000002100f7824 */ /* 0x040fe200078e00ff */
[C---:B------:R-:W-:Y:S02]  /*ee20*/  ISETP.GE.AND P2, PT, R16.reuse, UR4, PT ;  /* 0x0000000410007c0c */ /* 0x040fe4000bf46270 */
[----:B------:R-:W-:Y:S02]  /*ee30*/  SHF.L.U64.HI R5, R16, 0x1, R17 ;  /* 0x0000000110057819 */ /* 0x000fe40000010211 */
[-C--:B---3--:R-:W-:Y:S02]  /*ee40*/  IADD3 R24, P0, R3, R15.reuse, RZ ;  /* 0x0000000f03187210 */ /* 0x088fe40007f1e0ff */
[----:B-1----:R-:W-:-:S03]  /*ee50*/  IADD3 R14, P1, R14, R15, RZ ;  /* 0x0000000f0e0e7210 */ /* 0x002fc60007f3e0ff */
[--C-:B--2---:R-:W-:Y:S02]  /*ee60*/  IMAD.X R25, R0, 0x1, R5.reuse, P0 ;  /* 0x0000000100197824 */ /* 0x104fe400000e0605 */
[----:B----4-:R-:W-:Y:S01]  /*ee70*/  IMAD.X R15, R20, 0x1, R5, P1 ;  /* 0x00000001140f7824 */ /* 0x010fe200008e0605 */
[----:B------:R-:W-:Y:S01]  /*ee80*/  CS2R R4, SRZ ;  /* 0x0000000000047805 */ /* 0x000fe2000001ff00 */
[----:B------:R-:W-:Y:S06]  /*ee90*/  @P2 BRA `(.L_x_7457) ;  /* 0x00000000000c2947 */ /* 0x000fec0003800000 */
[----:B------:R-:W-:Y:S02]  /*eea0*/  ULDC.64 UR4, c[0x0][0x208] ;  /* 0x0000820000047ab9 */ /* 0x000fe40000000a00 */
[----:B------:R0:W5:Y:S04]  /*eeb0*/  LD.E.128 R4, desc[UR4][R24.64] ;  /* 0x0000000418047980 */ /* 0x000168000c101d00 */
[----:B------:R0:W5:Y:S02]  /*eec0*/  LD.E.128 R8, desc[UR4][R14.64] ;  /* 0x000000040e087980 */ /* 0x000164000c101d00 */
.L_x_7457:
[----:B------:R-:W-:Y:S05]  /*eed0*/  BSYNC B1 ;  /* 0x0000000000017941 */ /* 0x000fea0003800000 */
.L_x_7456:
[----:B------:R-:W4:Y:S01]  /*eee0*/  SYNCS.PHASECHK.TRANS64.TRYWAIT P4, [R2+URZ+0x34800], R27 ;  /* 0x0348001b020075a7 */ /* 0x000f22000808017f */
[----:B--2---:R-:W-:Y:S01]  /*eef0*/  IMAD R0, R29, -0x80, R160 ;  /* 0xffffff801d007824 */ /* 0x004fe200078e02a0 */
[--C-:B-----5:R-:W-:Y:S01]  /*ef00*/  SHF.R.U64 R31, R6, 0x10, R7.reuse ;  /* 0x00000010061f7819 */ /* 0x120fe20000001207 */
[----:B---3--:R-:W-:Y:S01]  /*ef10*/  IMAD.MOV.U32 R3, RZ, RZ, R4 ;  /* 0x000000ffff037224 */ /* 0x008fe200078e0004 */
[--C-:B------:R-:W-:Y:S01]  /*ef20*/  SHF.R.U32.HI R29, RZ, 0x10, R7.reuse ;  /* 0x00000010ff1d7819 */ /* 0x100fe20000011607 */
[----:B01----:R-:W-:Y:S01]  /*ef30*/  IMAD.MOV.U32 R14, RZ, RZ, R7 ;  /* 0x000000ffff0e7224 */ /* 0x003fe200078e0007 */
[----:B------:R-:W-:Y:S01]  /*ef40*/  SHF.R.U64 R26, R4, 0x10, R5 ;  /* 0x00000010041a7819 */ /* 0x000fe20000001205 */
[----:B------:R-:W-:Y:S01]  /*ef50*/  IMAD.MOV.U32 R15, RZ, RZ, R8 ;  /* 0x000000ffff0f7224 */ /* 0x000fe200078e0008 */
[----:B------:R-:W-:Y:S01]  /*ef60*/  SHF.R.U64 R8, R8, 0x10, R9 ;  /* 0x0000001008087819 */ /* 0x000fe20000001209 */
[----:B------:R-:W-:Y:S01]  /*ef70*/  IMAD.MOV.U32 R12, RZ, RZ, R5 ;  /* 0x000000ffff0c7224 */ /* 0x000fe200078e0005 */
[--C-:B------:R-:W-:Y:S01]  /*ef80*/  SHF.R.U32.HI R7, RZ, 0x10, R9.reuse ;  /* 0x00000010ff077819 */ /* 0x100fe20000011609 */
[----:B----4-:R-:W-:Y:S01]  /*ef90*/  IMAD.MOV.U32 R20, RZ, RZ, R9 ;  /* 0x000000ffff147224 */ /* 0x010fe200078e0009 */
[----:B------:R-:W-:Y:S01]  /*efa0*/  SHF.R.U32.HI R33, RZ, 0x10, R5 ;  /* 0x00000010ff217819 */ /* 0x000fe20000011605 */
[----:B------:R-:W-:Y:S01]  /*efb0*/  VIADD R34, R22, 0x20 ;  /* 0x0000002016227836 */ /* 0x000fe20000000000 */
[----:B------:R-:W-:Y:S01]  /*efc0*/  ISETP.GE.AND P0, PT, R16, R13, PT ;  /* 0x0000000d1000720c */ /* 0x000fe20003f06270 */
[----:B------:R-:W-:Y:S01]  /*efd0*/  VIADD R32, R22, 0x40 ;  /* 0x0000004016207836 */ /* 0x000fe20000000000 */
[----:B------:R-:W-:Y:S01]  /*efe0*/  VIMNMX R9, R0, 0x80, PT ;  /* 0x0000008000097848 */ /* 0x000fe20003fe0100 */
[----:B------:R-:W-:Y:S01]  /*eff0*/  IMAD.MOV.U32 R4, RZ, RZ, R6 ;  /* 0x000000ffff047224 */ /* 0x000fe200078e0006 */
[--C-:B------:R-:W-:Y:S01]  /*f000*/  SHF.R.U64 R5, R10, 0x10, R11.reuse ;  /* 0x000000100a057819 */ /* 0x100fe2000000120b */
[----:B------:R-:W-:Y:S01]  /*f010*/  IMAD.MOV.U32 R24, RZ, RZ, R10 ;  /* 0x000000ffff187224 */ /* 0x000fe200078e000a */
[--C-:B------:R-:W-:Y:S01]  /*f020*/  SHF.R.U32.HI R6, RZ, 0x10, R11.reuse ;  /* 0x00000010ff067819 */ /* 0x100fe2000001160b */
[----:B------:R-:W-:Y:S01]  /*f030*/  IMAD.MOV.U32 R25, RZ, RZ, R11 ;  /* 0x000000ffff197224 */ /* 0x000fe200078e000b */
[----:B------:R-:W-:Y:S01]  /*f040*/  BSSY B1, `(.L_x_7458) ;  /* 0x000000f000017945 */ /* 0x000fe20003800000 */
[----:B------:R-:W-:Y:S01]  /*f050*/  VIADD R30, R22, 0x60 ;  /* 0x00000060161e7836 */ /* 0x000fe20000000000 */
[----:B------:R-:W-:-:S02]  /*f060*/  PRMT R0, R3, 0x5410, R26 ;  /* 0x0000541003007816 */ /* 0x000fc4000000001a */
[-C--:B------:R-:W-:Y:S02]  /*f070*/  ISETP.GE.OR P3, PT, R22, R9.reuse, P0 ;  /* 0x000000091600720c */ /* 0x080fe40000766670 */
[-C--:B------:R-:W-:Y:S02]  /*f080*/  ISETP.GE.OR P2, PT, R34, R9.reuse, P0 ;  /* 0x000000092200720c */ /* 0x080fe40000746670 */
[-C--:B------:R-:W-:Y:S02]  /*f090*/  ISETP.GE.OR P1, PT, R32, R9.reuse, P0 ;  /* 0x000000092000720c */ /* 0x080fe40000726670 */
[----:B------:R-:W-:Y:S02]  /*f0a0*/  PRMT R3, R12, 0x5410, R33 ;  /* 0x000054100c037816 */ /* 0x000fe40000000021 */
[----:B------:R-:W-:Y:S02]  /*f0b0*/  ISETP.GE.OR P0, PT, R30, R9, P0 ;  /* 0x000000091e00720c */ /* 0x000fe40000706670 */
[----:B------:R-:W-:-:S02]  /*f0c0*/  PRMT R12, R4, 0x5410, R31 ;  /* 0x00005410040c7816 */ /* 0x000fc4000000001f */
[----:B------:R-:W-:Y:S02]  /*f0d0*/  PRMT R14, R14, 0x5410, R29 ;  /* 0x000054100e0e7816 */ /* 0x000fe4000000001d */
[----:B------:R-:W-:Y:S02]  /*f0e0*/  PRMT R15, R15, 0x5410, R8 ;  /* 0x000054100f0f7816 */ /* 0x000fe40000000008 */
[----:B------:R-:W-:Y:S02]  /*f0f0*/  PRMT R20, R20, 0x5410, R7 ;  /* 0x0000541014147816 */ /* 0x000fe40000000007 */
[----:B------:R-:W-:Y:S02]  /*f100*/  PRMT R24, R24, 0x5410, R5 ;  /* 0x0000541018187816 */ /* 0x000fe40000000005 */
[----:B------:R-:W-:Y:S01]  /*f110*/  PRMT R25, R25, 0x5410, R6 ;  /* 0x0000541019197816 */ /* 0x000fe20000000006 */
[----:B------:R-:W-:Y:S06]  /*f120*/  @!P4 BRA `(.L_x_7459) ;  /* 0x00000178008cc947 */ /* 0x000fec0003800000 */
.L_x_7688:
[----:B------:R-:W-:Y:S05]  /*f130*/  BSYNC B1 ;  /* 0x0000000000017941 */ /* 0x000fea0003800000 */
.L_x_7458:
[----:B------:R-:W-:Y:S04]  /*f140*/  BSSY B1, `(.L_x_7460) ;  /* 0x0000069000017945 */ /* 0x000fe80003800000 */
[----:B------:R-:W-:Y:S05]  /*f150*/  @P3 BRA `(.L_x_7461) ;  /* 0x00000004009c3947 */ /* 0x000fea0003800000 */
[----:B------:R-:W1:Y:S01]  /*f160*/  S2R R5, SR_TID.X ;  /* 0x0000000000057919 */ /* 0x000e620000002100 */
[----:B------:R-:W-:Y:S01]  /*f170*/  IMAD.SHL.U32 R6, R22, 0x40, RZ ;  /* 0x0000004016067824 */ /* 0x000fe200078e00ff */
[C---:B------:R-:W-:Y:S01]  /*f180*/  LOP3.LUT R39, R15.reuse, 0xffff0000, RZ, 0xc0, !PT ;  /* 0xffff00000f277812 */ /* 0x040fe200078ec0ff */
[----:B------:R-:W-:Y:S01]  /*f190*/  IMAD.U32 R38, R15, 0x10000, RZ ;  /* 0x000100000f267824 */ /* 0x000fe200078e00ff */
[----:B------:R-:W2:Y:S01]  /*f1a0*/  S2R R8, SR_TID.X ;  /* 0x0000000000087919 */ /* 0x000ea20000002100 */
[C---:B------:R-:W-:Y:S01]  /*f1b0*/  IMAD.U32 R36, R0.reuse, 0x10000, RZ ;  /* 0x0001000000247824 */ /* 0x040fe200078e00ff */
[----:B------:R-:W-:Y:S01]  /*f1c0*/  LOP3.LUT R37, R0, 0xffff0000, RZ, 0xc0, !PT ;  /* 0xffff000000257812 */ /* 0x000fe200078ec0ff */
[----:B-1----:R-:W-:Y:S02]  /*f1d0*/  VIADD R5, R5, 0xffffff80 ;  /* 0xffffff8005057836 */ /* 0x002fe40000000000 */
[----:B--2---:R-:W-:-:S03]  /*f1e0*/  VIADD R8, R8, 0xffffff80 ;  /* 0xffffff8008087836 */ /* 0x004fc60000000000 */
        /* <DEDUP_REMOVED lines=8> */
[----:B------:R-:W-:-:S03]  /*f270*/  LOP3.LUT R5, R5, 0x38, RZ, 0xc0, !PT ;  /* 0x0000003805057812 */ /* 0x000fc600078ec0ff */
[----:B------:R-:W-:Y:S01]  /*f280*/  IMAD.SHL.U32 R7, R7, 0x400, RZ ;  /* 0x0000040007077824 */ /* 0x000fe200078e00ff */
[----:B------:R-:W-:Y:S02]  /*f290*/  LOP3.LUT R5, R5, 0x1c0, R6, 0xf8, !PT ;  /* 0x000001c005057812 */ /* 0x000fe400078ef806 */
[----:B------:R-:W-:Y:S02]  /*f2a0*/  SHF.R.S32.HI R6, RZ, 0x1f, R8 ;  /* 0x0000001fff067819 */ /* 0x000fe40000011408 */
[----:B------:R-:W-:Y:S02]  /*f2b0*/  LOP3.LUT R7, R7, 0x7fffe000, RZ, 0xc0, !PT ;  /* 0x7fffe00007077812 */ /* 0x000fe400078ec0ff */
[----:B------:R-:W-:Y:S01]  /*f2c0*/  LEA.HI R6, R6, R8, RZ, 0x6 ;  /* 0x0000000806067211 */ /* 0x000fe200078f30ff */
[----:B------:R-:W-:-:S04]  /*f2d0*/  IMAD.SHL.U32 R8, R22, 0x40, RZ ;  /* 0x0000004016087824 */ /* 0x000fc800078e00ff */
[----:B------:R-:W-:Y:S01]  /*f2e0*/  IMAD.SHL.U32 R6, R6, 0x8, RZ ;  /* 0x0000000806067824 */ /* 0x000fe200078e00ff */
[----:B------:R-:W-:-:S04]  /*f2f0*/  LOP3.LUT R8, R8, 0x1c0, RZ, 0xc0, !PT ;  /* 0x000001c008087812 */ /* 0x000fc800078ec0ff */
[----:B------:R-:W-:Y:S02]  /*f300*/  SHF.R.U32.HI R8, RZ, 0x3, R8 ;  /* 0x00000003ff087819 */ /* 0x000fe40000011608 */
[----:B------:R-:W-:Y:S02]  /*f310*/  LOP3.LUT R6, R6, 0xfffffe00, RZ, 0xc0, !PT ;  /* 0xfffffe0006067812 */ /* 0x000fe400078ec0ff */
[----:B------:R-:W-:-:S04]  /*f320*/  LOP3.LUT R4, R5, R8, RZ, 0x3c, !PT ;  /* 0x0000000805047212 */ /* 0x000fc800078e3cff */
[----:B------:R-:W-:Y:S02]  /*f330*/  IADD3 R9, R4, R7, R6 ;  /* 0x0000000704097210 */ /* 0x000fe40007ffe006 */
        /* <DEDUP_REMOVED lines=19> */
[C---:B------:R-:W-:Y:S01]  /*f470*/  FFMA.FTZ R40, R27.reuse, R36, -R40 ;  /* 0x000000241b287223 */ /* 0x040fe20000010828 */
[----:B------:R-:W-:Y:S02]  /*f480*/  IMAD.U32 R36, R20, 0x10000, RZ ;  /* 0x0001000014247824 */ /* 0x000fe400078e00ff */
[----:B------:R-:W-:Y:S01]  /*f490*/  FFMA.FTZ R38, R27, R38, R32 ;  /* 0x000000261b267223 */ /* 0x000fe20000010020 */
[----:B------:R-:W-:Y:S02]  /*f4a0*/  IMAD.U32 R32, R3, 0x10000, RZ ;  /* 0x0001000003207824 */ /* 0x000fe400078e00ff */
[-C--:B------:R-:W-:Y:S01]  /*f4b0*/  FMUL.FTZ R27, R8, R37.reuse ;  /* 0x00000025081b7220 */ /* 0x080fe20000410000 */
[C---:B------:R-:W-:Y:S01]  /*f4c0*/  FMUL.FTZ R8, R33.reuse, R36 ;  /* 0x0000002421087220 */ /* 0x040fe20000410000 */
[----:B------:R-:W-:Y:S01]  /*f4d0*/  FFMA.FTZ R41, R4, R37, -R41 ;  /* 0x0000002504297223 */ /* 0x000fe20000010829 */
[----:B------:R-:W-:Y:S01]  /*f4e0*/  FMUL.FTZ R33, R33, R32 ;  /* 0x0000002021217220 */ /* 0x000fe20000410000 */
[----:B------:R-:W-:-:S02]  /*f4f0*/  IMAD.U32 R37, R24, 0x10000, RZ ;  /* 0x0001000018257824 */ /* 0x000fc400078e00ff */
[----:B------:R-:W-:Y:S01]  /*f500*/  FFMA.FTZ R39, R4, R39, R27 ;  /* 0x0000002704277223 */ /* 0x000fe2000001001b */
[----:B------:R-:W-:Y:S01]  /*f510*/  LOP3.LUT R10, R10, 0xffff0000, RZ, 0xc0, !PT ;  /* 0xffff00000a0a7812 */ /* 0x000fe200078ec0ff */
[C---:B------:R-:W-:Y:S01]  /*f520*/  FFMA.FTZ R36, R29.reuse, R36, R33 ;  /* 0x000000241d247223 */ /* 0x040fe20000010021 */
[----:B------:R-:W-:Y:S01]  /*f530*/  FFMA.FTZ R42, R29, R32, -R8 ;  /* 0x000000201d2a7223 */ /* 0x000fe20000010808 */
[----:B------:R-:W-:Y:S02]  /*f540*/  IMAD.U32 R27, R12, 0x10000, RZ ;  /* 0x000100000c1b7824 */ /* 0x000fe400078e00ff */
[----:B------:R-:W-:Y:S01]  /*f550*/  FMUL.FTZ R43, R34, R37 ;  /* 0x00000025222b7220 */ /* 0x000fe20000410000 */
[----:B------:R-:W-:Y:S01]  /*f560*/  LOP3.LUT R33, R24, 0xffff0000, RZ, 0xc0, !PT ;  /* 0xffff000018217812 */ /* 0x000fe200078ec0ff */
[----:B------:R-:W-:Y:S01]  /*f570*/  IMAD.U32 R35, R11, 0x10000, RZ ;  /* 0x000100000b237824 */ /* 0x000fe200078e00ff */
[----:B------:R-:W-:Y:S01]  /*f580*/  LOP3.LUT R29, R12, 0xffff0000, RZ, 0xc0, !PT ;  /* 0xffff00000c1d7812 */ /* 0x000fe200078ec0ff */
[----:B------:R-:W-:-:S02]  /*f590*/  IMAD.U32 R32, R25, 0x10000, RZ ;  /* 0x0001000019207824 */ /* 0x000fc400078e00ff */
[-C--:B------:R-:W-:Y:S01]  /*f5a0*/  FMUL.FTZ R45, R34, R27.reuse ;  /* 0x0000001b222d7220 */ /* 0x080fe20000410000 */
[----:B------:R-:W-:Y:S01]  /*f5b0*/  FFMA.FTZ R43, R30, R27, -R43 ;  /* 0x0000001b1e2b7223 */ /* 0x000fe2000001082b */
[----:B------:R-:W-:Y:S01]  /*f5c0*/  FMUL.FTZ R27, R10, R33 ;  /* 0x000000210a1b7220 */ /* 0x000fe20000410000 */
[----:B------:R-:W-:Y:S02]  /*f5d0*/  IMAD.U32 R4, R14, 0x10000, RZ ;  /* 0x000100000e047824 */ /* 0x000fe400078e00ff */
[-C--:B------:R-:W-:Y:S01]  /*f5e0*/  FMUL.FTZ R10, R10, R29.reuse ;  /* 0x0000001d0a0a7220 */ /* 0x080fe20000410000 */
[----:B------:R-:W-:Y:S01]  /*f5f0*/  FMUL.FTZ R8, R35, R32 ;  /* 0x0000002023087220 */ /* 0x000fe20000410000 */
[----:B------:R-:W-:Y:S01]  /*f600*/  FFMA.FTZ R34, R6, R29, -R27 ;  /* 0x0000001d06227223 */ /* 0x000fe2000001081b */
[----:B------:R-:W-:Y:S01]  /*f610*/  FFMA.FTZ R45, R30, R37, R45 ;  /* 0x000000251e2d7223 */ /* 0x000fe2000001002d */
        /* <DEDUP_REMOVED lines=27> */
.L_x_7461:
[----:B------:R-:W-:Y:S05]  /*f7d0*/  BSYNC B1 ;  /* 0x0000000000017941 */ /* 0x000fea0003800000 */
.L_x_7460:
[----:B------:R-:W-:Y:S04]  /*f7e0*/  BSSY B1, `(.L_x_7462) ;  /* 0x0000067000017945 */ /* 0x000fe80003800000 */
[----:B------:R-:W-:Y:S05]  /*f7f0*/  @P2 BRA `(.L_x_7463) ;  /* 0x0000000400942947 */ /* 0x000fea0003800000 */
[----:B-1----:R-:W2:Y:S04]  /*f800*/  LDL R6, [R1+0x3c] ;  /* 0x00003c0001067983 */ /* 0x002ea80000100800 */
[----:B------:R-:W3:Y:S01]  /*f810*/  LDL R46, [R1+0x7c] ;  /* 0x00007c00012e7983 */ /* 0x000ee20000100800 */
[----:B------:R-:W1:Y:S01]  /*f820*/  S2R R5, SR_TID.X ;  /* 0x0000000000057919 */ /* 0x000e620000002100 */
[C---:B------:R-:W-:Y:S02]  /*f830*/  VIADD R8, R22.reuse, 0x20 ;  /* 0x0000002016087836 */ /* 0x040fe40000000000 */
[----:B------:R-:W-:Y:S02]  /*f840*/  VIADD R9, R22, 0x20 ;  /* 0x0000002016097836 */ /* 0x000fe40000000000 */
[----:B-1----:R-:W-:-:S05]  /*f850*/  VIADD R5, R5, 0xffffff80 ;  /* 0xffffff8005057836 */ /* 0x002fca0000000000 */
[----:B------:R-:W-:-:S04]  /*f860*/  SHF.R.S32.HI R4, RZ, 0x1f, R5 ;  /* 0x0000001fff047819 */ /* 0x000fc80000011405 */
[----:B------:R-:W-:-:S04]  /*f870*/  LEA.HI R4, R4, R5, RZ, 0x3 ;  /* 0x0000000504047211 */ /* 0x000fc800078f18ff */
[----:B------:R-:W-:-:S05]  /*f880*/  LOP3.LUT R4, R4, 0xfffffff8, RZ, 0xc0, !PT ;  /* 0xfffffff804047812 */ /* 0x000fca00078ec0ff */
[----:B------:R-:W-:-:S05]  /*f890*/  IMAD.IADD R4, R5, 0x1, -R4 ;  /* 0x0000000105047824 */ /* 0x000fca00078e0a04 */
[----:B------:R-:W-:Y:S01]  /*f8a0*/  LEA.HI R4, R13, R4, RZ, 0x1d ;  /* 0x000000040d047211 */ /* 0x000fe200078fe8ff */
[----:B------:R-:W-:Y:S02]  /*f8b0*/  IMAD.SHL.U32 R8, R8, 0x40, RZ ;  /* 0x0000004008087824 */ /* 0x000fe400078e00ff */
[----:B------:R-:W-:Y:S01]  /*f8c0*/  IMAD.SHL.U32 R9, R9, 0x40, RZ ;  /* 0x0000004009097824 */ /* 0x000fe200078e00ff */
[----:B------:R-:W-:Y:S01]  /*f8d0*/  SHF.R.S32.HI R7, RZ, 0x1f, R4 ;  /* 0x0000001fff077819 */ /* 0x000fe20000011404 */
[----:B------:R-:W-:Y:S01]  /*f8e0*/  IMAD.SHL.U32 R5, R4, 0x8, RZ ;  /* 0x0000000804057824 */ /* 0x000fe200078e00ff */
[----:B------:R-:W-:Y:S02]  /*f8f0*/  LOP3.LUT R8, R8, 0x1c0, RZ, 0xc0, !PT ;  /* 0x000001c008087812 */ /* 0x000fe400078ec0ff */
[----:B------:R-:W-:Y:S02]  /*f900*/  LEA.HI R7, R7, R4, RZ, 0x3 ;  /* 0x0000000407077211 */ /* 0x000fe400078f18ff */
[----:B------:R-:W-:-:S02]  /*f910*/  LOP3.LUT R9, R9, 0x1c0, RZ, 0xc0, !PT ;  /* 0x000001c009097812 */ /* 0x000fc400078ec0ff */
[----:B------:R-:W-:Y:S01]  /*f920*/  SHF.R.U32.HI R8, RZ, 0x3, R8 ;  /* 0x00000003ff087819 */ /* 0x000fe20000011608 */
[----:B------:R-:W-:Y:S01]  /*f930*/  IMAD.SHL.U32 R7, R7, 0x400, RZ ;  /* 0x0000040007077824 */ /* 0x000fe200078e00ff */
[----:B------:R-:W-:-:S04]  /*f940*/  LOP3.LUT R4, R9, 0x38, R5, 0xf8, !PT ;  /* 0x0000003809047812 */ /* 0x000fc800078ef805 */
[----:B------:R-:W-:Y:S02]  /*f950*/  LOP3.LUT R4, R4, R8, RZ, 0x3c, !PT ;  /* 0x0000000804047212 */ /* 0x000fe400078e3cff */
[----:B------:R-:W-:Y:S01]  /*f960*/  LOP3.LUT R7, R7, 0x7fffe000, RZ, 0xc0, !PT ;  /* 0x7fffe00007077812 */ /* 0x000fe200078ec0ff */
[C---:B------:R-:W-:Y:S02]  /*f970*/  IMAD.U32 R38, R15.reuse, 0x10000, RZ ;  /* 0x000100000f267824 */ /* 0x040fe400078e00ff */
[----:B------:R-:W-:Y:S01]  /*f980*/  IMAD.U32 R36, R0, 0x10000, RZ ;  /* 0x0001000000247824 */ /* 0x000fe200078e00ff */
[----:B------:R-:W-:Y:S01]  /*f990*/  LOP3.LUT R40, R15, 0xffff0000, RZ, 0xc0, !PT ;  /* 0xffff00000f287812 */ /* 0x000fe200078ec0ff */
[----:B------:R-:W-:Y:S02]  /*f9a0*/  IMAD.U32 R43, R20, 0x10000, RZ ;  /* 0x00010000142b7824 */ /* 0x000fe400078e00ff */
[----:B------:R-:W-:Y:S02]  /*f9b0*/  IMAD.U32 R41, R3, 0x10000, RZ ;  /* 0x0001000003297824 */ /* 0x000fe400078e00ff */
[C---:B------:R-:W-:Y:S01]  /*f9c0*/  IMAD.U32 R45, R24.reuse, 0x10000, RZ ;  /* 0x00010000182d7824 */ /* 0x040fe200078e00ff */
[----:B------:R-:W-:Y:S01]  /*f9d0*/  LOP3.LUT R42, R24, 0xffff0000, RZ, 0xc0, !PT ;  /* 0xffff0000182a7812 */ /* 0x000fe200078ec0ff */
[----:B------:R-:W-:Y:S01]  /*f9e0*/  IMAD.U32 R44, R25, 0x10000, RZ ;  /* 0x00010000192c7824 */ /* 0x000fe200078e00ff */
[----:B--2---:R-:W-:-:S02]  /*f9f0*/  IADD3 R9, R4, R7, R6 ;  /* 0x0000000704097210 */ /* 0x004fc40007ffe006 */
[----:B---3--:R-:W1:Y:S03]  /*fa00*/  LDS.128 R4, [R46] ;  /* 0x000000002e047984 */ /* 0x008e660000000c00 */
[----:B------:R-:W-:-:S05]  /*fa10*/  IMAD R21, R9, 0x2, R2 ;  /* 0x0000000209157824 */ /* 0x000fca00078e0202 */
[----:B------:R-:W2:Y:S01]  /*fa20*/  LDS.128 R8, [R21+0x16400] ;  /* 0x0164000015087984 */ /* 0x000ea20000000c00 */
[----:B-1----:R-:W-:Y:S02]  /*fa30*/  IMAD.U32 R26, R4, 0x10000, RZ ;  /* 0x00010000041a7824 */ /* 0x002fe400078e00ff */
[C---:B--2---:R-:W-:Y:S01]  /*fa40*/  IMAD.U32 R31, R8.reuse, 0x10000, RZ ;  /* 0x00010000081f7824 */ /* 0x044fe200078e00ff */
[----:B------:R-:W-:-:S03]  /*fa50*/  LOP3.LUT R8, R8, 0xffff0000, RZ, 0xc0, !PT ;  /* 0xffff000008087812 */ /* 0x000fc600078ec0ff */
[-C--:B------:R-:W-:Y:S01]  /*fa60*/  FMUL.FTZ R35, R38, R31.reuse ;  /* 0x0000001f26237220 */ /* 0x080fe20000410000 */
[----:B------:R-:W-:-:S03]  /*fa70*/  FMUL.FTZ R31, R36, R31 ;  /* 0x0000001f241f7220 */ /* 0x000fc60000410000 */
[----:B------:R-:W-:Y:S01]  /*fa80*/  FFMA.FTZ R35, R36, R26, -R35 ;  /* 0x0000001a24237223 */ /* 0x000fe20000010823 */
[----:B------:R-:W-:Y:S01]  /*fa90*/  LOP3.LUT R36, R0, 0xffff0000, RZ, 0xc0, !PT ;  /* 0xffff000000247812 */ /* 0x000fe200078ec0ff */
[-C--:B------:R-:W-:Y:S01]  /*faa0*/  FMUL.FTZ R37, R40, R8.reuse ;  /* 0x0000000828257220 */ /* 0x080fe20000410000 */
[----:B------:R-:W-:Y:S01]  /*fab0*/  LOP3.LUT R4, R4, 0xffff0000, RZ, 0xc0, !PT ;  /* 0xffff000004047812 */ /* 0x000fe200078ec0ff */
[----:B------:R-:W-:Y:S02]  /*fac0*/  IMAD.U32 R32, R9, 0x10000, RZ ;  /* 0x0001000009207824 */ /* 0x000fe400078e00ff */
[----:B------:R-:W-:Y:S01]  /*fad0*/  FMUL.FTZ R39, R36, R8 ;  /* 0x0000000824277220 */ /* 0x000fe20000410000 */
[----:B------:R-:W-:Y:S02]  /*fae0*/  IMAD.U32 R33, R10, 0x10000, RZ ;  /* 0x000100000a217824 */ /* 0x000fe400078e00ff */
[----:B------:R-:W-:Y:S01]  /*faf0*/  FFMA.FTZ R8, R36, R4, -R37 ;  /* 0x0000000424087223 */ /* 0x000fe20000010825 */
[----:B------:R-:W-:Y:S01]  /*fb00*/  FFMA.FTZ R31, R38, R26, R31 ;  /* 0x0000001a261f7223 */ /* 0x000fe2000001001f */
[-C--:B------:R-:W-:Y:S01]  /*fb10*/  FMUL.FTZ R36, R43, R32.reuse ;  /* 0x000000202b247220 */ /* 0x080fe20000410000 */
[----:B0-----:R-:W-:Y:S01]  /*fb20*/  IMAD.U32 R27, R5, 0x10000, RZ ;  /* 0x00010000051b7824 */ /* 0x001fe200078e00ff */
[----:B------:R-:W-:Y:S01]  /*fb30*/  LOP3.LUT R10, R10, 0xffff0000, RZ, 0xc0, !PT ;  /* 0xffff00000a0a7812 */ /* 0x000fe200078ec0ff */
[----:B------:R-:W-:Y:S01]  /*fb40*/  FMUL.FTZ R32, R41, R32 ;  /* 0x0000002029207220 */ /* 0x000fe20000410000 */
[----:B------:R-:W-:Y:S01]  /*fb50*/  FFMA.FTZ R26, R40, R4, R39 ;  /* 0x00000004281a7223 */ /* 0x000fe20000010027 */
[----:B------:R-:W-:-:S02]  /*fb60*/  IMAD.U32 R37, R12, 0x10000, RZ ;  /* 0x000100000c257824 */ /* 0x000fc400078e00ff */
[----:B------:R-:W-:Y:S01]  /*fb70*/  FMUL.FTZ R4, R45, R33 ;  /* 0x000000212d047220 */ /* 0x000fe20000410000 */
[----:B------:R-:W-:Y:S01]  /*fb80*/  IMAD.U32 R29, R6, 0x10000, RZ ;  /* 0x00010000061d7824 */ /* 0x000fe200078e00ff */
[----:B------:R-:W-:Y:S01]  /*fb90*/  LOP3.LUT R40, R12, 0xffff0000, RZ, 0xc0, !PT ;  /* 0xffff00000c287812 */ /* 0x000fe200078ec0ff */
[-C--:B------:R-:W-:Y:S01]  /*fba0*/  FFMA.FTZ R36, R41, R27.reuse, -R36 ;  /* 0x0000001b29247223 */ /* 0x080fe20000010824 */
[----:B------:R-:W-:Y:S01]  /*fbb0*/  LOP3.LUT R6, R6, 0xffff0000, RZ, 0xc0, !PT ;  /* 0xffff000006067812 */ /* 0x000fe200078ec0ff */
[----:B------:R-:W-:Y:S01]  /*fbc0*/  FFMA.FTZ R32, R43, R27, R32 ;  /* 0x0000001b2b207223 */ /* 0x000fe20000010020 */
[----:B------:R-:W-:Y:S01]  /*fbd0*/  FMUL.FTZ R38, R37, R33 ;  /* 0x0000002125267220 */ /* 0x000fe20000410000 */
[----:B------:R-:W-:Y:S02]  /*fbe0*/  IMAD.U32 R34, R11, 0x10000, RZ ;  /* 0x000100000b227824 */ /* 0x000fe400078e00ff */
[----:B------:R-:W-:Y:S01]  /*fbf0*/  FFMA.FTZ R27, R37, R29, -R4 ;  /* 0x0000001d251b7223 */ /* 0x000fe20000010804 */
[----:B------:R-:W-:Y:S01]  /*fc00*/  FMUL.FTZ R33, R42, R10 ;  /* 0x0000000a2a217220 */ /* 0x000fe20000410000 */
[----:B------:R-:W-:-:S02]  /*fc10*/  IMAD.U32 R4, R14, 0x10000, RZ ;  /* 0x000100000e047824 */ /* 0x000fc400078e00ff */
[----:B------:R-:W-:Y:S01]  /*fc20*/  FMUL.FTZ R37, R40, R10 ;  /* 0x0000000a28257220 */ /* 0x000fe20000410000 */
[----:B------:R-:W-:Y:S01]  /*fc30*/  FFMA.FTZ R10, R45, R29, R38 ;  /* 0x0000001d2d0a7223 */ /* 0x000fe20000010026 */
[----:B------:R-:W-:Y:S01]  /*fc40*/  IMAD.U32 R30, R7, 0x10000, RZ ;  /* 0x00010000071e7824 */ /* 0x000fe200078e00ff */
[----:B------:R-:W-:Y:S01]  /*fc50*/  LOP3.LUT R9, R9, 0xffff0000, RZ, 0xc0, !PT ;  /* 0xffff000009097812 */ /* 0x000fe200078ec0ff */
[----:B------:R-:W-:Y:S01]  /*fc60*/  FMUL.FTZ R29, R44, R34 ;  /* 0x000000222c1d7220 */ /* 0x000fe20000410000 */
[----:B------:R-:W-:Y:S01]  /*fc70*/  FFMA.FTZ R38, R40, R6, -R33 ;  /* 0x0000000628267223 */ /* 0x000fe20000010821 */
[----:B------:R-:W-:Y:S01]  /*fc80*/  LOP3.LUT R43, R20, 0xffff0000, RZ, 0xc0, !PT ;  /* 0xffff0000142b7812 */ /* 0x000fe200078ec0ff */
[----:B------:R-:W-:Y:S01]  /*fc90*/  FMUL.FTZ R33, R4, R34 ;  /* 0x0000002204217220 */ /* 0x000fe20000410000 */
[----:B------:R-:W-:Y:S02]  /*fca0*/  LOP3.LUT R11, R11, 0xffff0000, RZ, 0xc0, !PT ;  /* 0xffff00000b0b7812 */ /* 0x000fe400078ec0ff */
[----:B------:R-:W-:-:S02]  /*fcb0*/  LOP3.LUT R39, R3, 0xffff0000, RZ, 0xc0, !PT ;  /* 0xffff000003277812 */ /* 0x000fc400078ec0ff */
[----:B------:R-:W-:Y:S02]  /*fcc0*/  LOP3.LUT R45, R25, 0xffff0000, RZ, 0xc0, !PT ;  /* 0xffff0000192d7812 */ /* 0x000fe400078ec0ff */
[----:B------:R-:W-:Y:S01]  /*fcd0*/  LOP3.LUT R41, R14, 0xffff0000, RZ, 0xc0, !PT ;  /* 0xffff00000e297812 */ /* 0x000fe200078ec0ff */
[----:B------:R-:W-:Y:S01]  /*fce0*/  FFMA.FTZ R29, R4, R30, -R29 ;  /* 0x0000001e041d7223 */ /* 0x000fe2000001081d */
        /* <DEDUP_REMOVED lines=22> */
.L_x_7463:
[----:B------:R-:W-:Y:S05]  /*fe50*/  BSYNC B1 ;  /* 0x0000000000017941 */ /* 0x000fea0003800000 */
.L_x_7462:
[----:B------:R-:W-:Y:S04]  /*fe60*/  BSSY B1, `(.L_x_7464) ;  /* 0x0000067000017945 */ /* 0x000fe80003800000 */
[----:B------:R-:W-:Y:S05]  /*fe70*/  @P1 BRA `(.L_x_7465) ;  /* 0x0000000400941947 */ /* 0x000fea0003800000 */
[----:B-12---:R-:W2:Y:S04]  /*fe80*/  LDL R6, [R1+0x38] ;  /* 0x0000380001067983 */ /* 0x006ea80000100800 */
        /* <DEDUP_REMOVED lines=100> */
.L_x_7465:
[----:B------:R-:W-:Y:S05]  /*104d0*/  BSYNC B1 ;  /* 0x0000000000017941 */ /* 0x000fea0003800000 */
.L_x_7464:
[----:B------:R-:W-:Y:S05]  /*104e0*/  @P0 BRA `(.L_x_7452) ;  /* 0x0000000400940947 */ /* 0x000fea0003800000 */
[----:B-123--:R-:W1:Y:S01]  /*104f0*/  S2R R5, SR_TID.X ;  /* 0x0000000000057919 */ /* 0x00ee620000002100 */
[----:B------:R-:W2:Y:S01]  /*10500*/  LDL R42, [R1+0x74] ;  /* 0x00007400012a7983 */ /* 0x000ea20000100800 */
[----:B-1----:R-:W-:-:S05]  /*10510*/  VIADD R5, R5, 0xffffff80 ;  /* 0xffffff8005057836 */ /* 0x002fca0000000000 */
[----:B------:R-:W-:-:S04]  /*10520*/  SHF.R.S32.HI R4, RZ, 0x1f, R5 ;  /* 0x0000001fff047819 */ /* 0x000fc80000011405 */
[----:B------:R-:W-:-:S04]  /*10530*/  LEA.HI R4, R4, R5, RZ, 0x3 ;  /* 0x0000000504047211 */ /* 0x000fc800078f18ff */
[----:B------:R-:W-:-:S05]  /*10540*/  LOP3.LUT R4, R4, 0xfffffff8, RZ, 0xc0, !PT ;  /* 0xfffffff804047812 */ /* 0x000fca00078ec0ff */
[----:B------:R-:W-:Y:S02]  /*10550*/  IMAD.IADD R4, R5, 0x1, -R4 ;  /* 0x0000000105047824 */ /* 0x000fe400078e0a04 */
[----:B------:R-:W3:Y:S01]  /*10560*/  LDL R5, [R1+0x34] ;  /* 0x0000340001057983 */ /* 0x000ee20000100800 */
[C---:B------:R-:W-:Y:S02]  /*10570*/  VIADD R7, R22.reuse, 0x60 ;  /* 0x0000006016077836 */ /* 0x040fe40000000000 */
[----:B------:R-:W-:Y:S01]  /*10580*/  LEA.HI R13, R13, R4, RZ, 0x1d ;  /* 0x000000040d0d7211 */ /* 0x000fe200078fe8ff */
[----:B------:R-:W-:Y:S02]  /*10590*/  VIADD R8, R22, 0x60 ;  /* 0x0000006016087836 */ /* 0x000fe40000000000 */
[----:B------:R-:W-:Y:S01]  /*105a0*/  IMAD.SHL.U32 R7, R7, 0x40, RZ ;  /* 0x0000004007077824 */ /* 0x000fe200078e00ff */
[----:B------:R-:W-:Y:S01]  /*105b0*/  SHF.R.S32.HI R6, RZ, 0x1f, R13 ;  /* 0x0000001fff067819 */ /* 0x000fe2000001140d */
[----:B------:R-:W-:-:S02]  /*105c0*/  IMAD.SHL.U32 R8, R8, 0x40, RZ ;  /* 0x0000004008087824 */ /* 0x000fc400078e00ff */
[----:B------:R-:W-:Y:S01]  /*105d0*/  IMAD.SHL.U32 R4, R13, 0x8, RZ ;  /* 0x000000080d047824 */ /* 0x000fe200078e00ff */
[----:B------:R-:W-:Y:S02]  /*105e0*/  LEA.HI R6, R6, R13, RZ, 0x3 ;  /* 0x0000000d06067211 */ /* 0x000fe400078f18ff */
[----:B------:R-:W-:Y:S02]  /*105f0*/  LOP3.LUT R8, R8, 0x1c0, RZ, 0xc0, !PT ;  /* 0x000001c008087812 */ /* 0x000fe400078ec0ff */
[----:B------:R-:W-:Y:S01]  /*10600*/  LOP3.LUT R7, R7, 0x1c0, RZ, 0xc0, !PT ;  /* 0x000001c007077812 */ /* 0x000fe200078ec0ff */
[----:B------:R-:W-:Y:S01]  /*10610*/  IMAD.SHL.U32 R6, R6, 0x400, RZ ;  /* 0x0000040006067824 */ /* 0x000fe200078e00ff */
[----:B------:R-:W-:Y:S02]  /*10620*/  LOP3.LUT R4, R8, 0x38, R4, 0xf8, !PT ;  /* 0x0000003808047812 */ /* 0x000fe400078ef804 */
[----:B------:R-:W-:Y:S02]  /*10630*/  SHF.R.U32.HI R7, RZ, 0x3, R7 ;  /* 0x00000003ff077819 */ /* 0x000fe40000011607 */
[----:B------:R-:W-:-:S02]  /*10640*/  LOP3.LUT R9, R6, 0x7fffe000, RZ, 0xc0, !PT ;  /* 0x7fffe00006097812 */ /* 0x000fc400078ec0ff */
[----:B------:R-:W-:Y:S01]  /*10650*/  LOP3.LUT R4, R4, R7, RZ, 0x3c, !PT ;  /* 0x0000000704047212 */ /* 0x000fe200078e3cff */
[C---:B------:R-:W-:Y:S01]  /*10660*/  IMAD.U32 R37, R15.reuse, 0x10000, RZ ;  /* 0x000100000f257824 */ /* 0x040fe200078e00ff */
[----:B------:R-:W-:Y:S01]  /*10670*/  LOP3.LUT R38, R15, 0xffff0000, RZ, 0xc0, !PT ;  /* 0xffff00000f267812 */ /* 0x000fe200078ec0ff */
[C---:B------:R-:W-:Y:S01]  /*10680*/  IMAD.U32 R35, R0.reuse, 0x10000, RZ ;  /* 0x0001000000237824 */ /* 0x040fe200078e00ff */
[----:B------:R-:W-:Y:S01]  /*10690*/  LOP3.LUT R0, R0, 0xffff0000, RZ, 0xc0, !PT ;  /* 0xffff000000007812 */ /* 0x000fe200078ec0ff */
[C---:B------:R-:W-:Y:S01]  /*106a0*/  IMAD.U32 R43, R24.reuse, 0x10000, RZ ;  /* 0x00010000182b7824 */ /* 0x040fe200078e00ff */
[----:B------:R-:W-:Y:S01]  /*106b0*/  LOP3.LUT R24, R24, 0xffff0000, RZ, 0xc0, !PT ;  /* 0xffff000018187812 */ /* 0x000fe200078ec0ff */
[----:B------:R-:W-:Y:S02]  /*106c0*/  IMAD.U32 R45, R25, 0x10000, RZ ;  /* 0x00010000192d7824 */ /* 0x000fe400078e00ff */
[----:B------:R-:W-:Y:S02]  /*106d0*/  IMAD.U32 R41, R14, 0x10000, RZ ;  /* 0x000100000e297824 */ /* 0x000fe400078e00ff */
[C---:B------:R-:W-:Y:S01]  /*106e0*/  IMAD.U32 R36, R3.reuse, 0x10000, RZ ;  /* 0x0001000003247824 */ /* 0x040fe200078e00ff */
[----:B------:R-:W-:Y:S01]  /*106f0*/  LOP3.LUT R3, R3, 0xffff0000, RZ, 0xc0, !PT ;  /* 0xffff000003037812 */ /* 0x000fe200078ec0ff */
[----:B------:R-:W-:Y:S01]  /*10700*/  IMAD.U32 R40, R20, 0x10000, RZ ;  /* 0x0001000014287824 */ /* 0x000fe200078e00ff */
[----:B---3--:R-:W-:-:S02]  /*10710*/  IADD3 R9, R4, R9, R5 ;  /* 0x0000000904097210 */ /* 0x008fc40007ffe005 */
[----:B--2---:R-:W1:Y:S03]  /*10720*/  LDS.128 R4, [R42] ;  /* 0x000000002a047984 */ /* 0x004e660000000c00 */
[----:B------:R-:W-:-:S05]  /*10730*/  IMAD R13, R9, 0x2, R2 ;  /* 0x00000002090d7824 */ /* 0x000fca00078e0202 */
[----:B------:R-:W2:Y:S01]  /*10740*/  LDS.128 R8, [R13+0x16400] ;  /* 0x016400000d087984 */ /* 0x000ea20000000c00 */
[C---:B-1----:R-:W-:Y:S01]  /*10750*/  IMAD.U32 R21, R4.reuse, 0x10000, RZ ;  /* 0x0001000004157824 */ /* 0x042fe200078e00ff */
[----:B------:R-:W-:Y:S01]  /*10760*/  LOP3.LUT R4, R4, 0xffff0000, RZ, 0xc0, !PT ;  /* 0xffff000004047812 */ /* 0x000fe200078ec0ff */
[C---:B--2---:R-:W-:Y:S01]  /*10770*/  IMAD.U32 R30, R8.reuse, 0x10000, RZ ;  /* 0x00010000081e7824 */ /* 0x044fe200078e00ff */
[----:B------:R-:W-:-:S03]  /*10780*/  LOP3.LUT R8, R8, 0xffff0000, RZ, 0xc0, !PT ;  /* 0xffff000008087812 */ /* 0x000fc600078ec0ff */
[-C--:B------:R-:W-:Y:S01]  /*10790*/  FMUL.FTZ R34, R37, R30.reuse ;  /* 0x0000001e25227220 */ /* 0x080fe20000410000 */
[C---:B------:R-:W-:Y:S01]  /*107a0*/  FMUL.FTZ R30, R35.reuse, R30 ;  /* 0x0000001e231e7220 */ /* 0x040fe20000410000 */
[-C--:B------:R-:W-:Y:S01]  /*107b0*/  FMUL.FTZ R15, R38, R8.reuse ;  /* 0x00000008260f7220 */ /* 0x080fe20000410000 */
[----:B------:R-:W-:Y:S02]  /*107c0*/  IMAD.U32 R32, R10, 0x10000, RZ ;  /* 0x000100000a207824 */ /* 0x000fe400078e00ff */
[-C--:B------:R-:W-:Y:S01]  /*107d0*/  FFMA.FTZ R34, R35, R21.reuse, -R34 ;  /* 0x0000001523227223 */ /* 0x080fe20000010822 */
[----:B------:R-:W-:Y:S01]  /*107e0*/  FFMA.FTZ R30, R37, R21, R30 ;  /* 0x00000015251e7223 */ /* 0x000fe2000001001e */
[----:B------:R-:W-:Y:S02]  /*107f0*/  IMAD.U32 R37, R12, 0x10000, RZ ;  /* 0x000100000c257824 */ /* 0x000fe400078e00ff */
[C---:B------:R-:W-:Y:S01]  /*10800*/  FMUL.FTZ R21, R0.reuse, R8 ;  /* 0x0000000800157220 */ /* 0x040fe20000410000 */
[----:B------:R-:W-:Y:S01]  /*10810*/  FFMA.FTZ R15, R0, R4, -R15 ;  /* 0x00000004000f7223 */ /* 0x000fe2000001080f */
[----:B0-----:R-:W-:Y:S01]  /*10820*/  IMAD.U32 R27, R6, 0x10000, RZ ;  /* 0x00010000061b7824 */ /* 0x001fe200078e00ff */
[----:B------:R-:W-:Y:S01]  /*10830*/  LOP3.LUT R10, R10, 0xffff0000, RZ, 0xc0, !PT ;  /* 0xffff00000a0a7812 */ /* 0x000fe200078ec0ff */
[-C--:B------:R-:W-:Y:S01]  /*10840*/  FMUL.FTZ R0, R43, R32.reuse ;  /* 0x000000202b007220 */ /* 0x080fe20000410000 */
[----:B------:R-:W-:Y:S01]  /*10850*/  LOP3.LUT R12, R12, 0xffff0000, RZ, 0xc0, !PT ;  /* 0xffff00000c0c7812 */ /* 0x000fe200078ec0ff */
[----:B------:R-:W-:Y:S01]  /*10860*/  FMUL.FTZ R32, R37, R32 ;  /* 0x0000002025207220 */ /* 0x000fe20000410000 */
[----:B------:R-:W-:-:S02]  /*10870*/  IMAD.U32 R33, R11, 0x10000, RZ ;  /* 0x000100000b217824 */ /* 0x000fc400078e00ff */
[-C--:B------:R-:W-:Y:S01]  /*10880*/  FFMA.FTZ R8, R37, R27.reuse, -R0 ;  /* 0x0000001b25087223 */ /* 0x080fe20000010800 */
[----:B------:R-:W-:Y:S01]  /*10890*/  LOP3.LUT R6, R6, 0xffff0000, RZ, 0xc0, !PT ;  /* 0xffff000006067812 */ /* 0x000fe200078ec0ff */
[-C--:B------:R-:W-:Y:S01]  /*108a0*/  FMUL.FTZ R37, R24, R10.reuse ;  /* 0x0000000a18257220 */ /* 0x080fe20000410000 */
[----:B------:R-:W-:Y:S01]  /*108b0*/  FMUL.FTZ R39, R12, R10 ;  /* 0x0000000a0c277220 */ /* 0x000fe20000410000 */
[----:B------:R-:W-:Y:S02]  /*108c0*/  IMAD.U32 R31, R9, 0x10000, RZ ;  /* 0x00010000091f7824 */ /* 0x000fe400078e00ff */
[----:B------:R-:W-:Y:S01]  /*108d0*/  FFMA.FTZ R21, R38, R4, R21 ;  /* 0x0000000426157223 */ /* 0x000fe20000010015 */
[----:B------:R-:W-:Y:S01]  /*108e0*/  FFMA.FTZ R10, R43, R27, R32 ;  /* 0x0000001b2b0a7223 */ /* 0x000fe20000010020 */
[----:B------:R-:W-:Y:S01]  /*108f0*/  IMAD.U32 R29, R7, 0x10000, RZ ;  /* 0x00010000071d7824 */ /* 0x000fe200078e00ff */
[----:B------:R-:W-:Y:S01]  /*10900*/  LOP3.LUT R9, R9, 0xffff0000, RZ, 0xc0, !PT ;  /* 0xffff000009097812 */ /* 0x000fe200078ec0ff */
[-C--:B------:R-:W-:Y:S01]  /*10910*/  FMUL.FTZ R0, R45, R33.reuse ;  /* 0x000000212d007220 */ /* 0x080fe20000410000 */
[----:B------:R-:W-:Y:S01]  /*10920*/  FMUL.FTZ R4, R41, R33 ;  /* 0x0000002129047220 */ /* 0x000fe20000410000 */
[----:B------:R-:W-:-:S02]  /*10930*/  LOP3.LUT R27, R20, 0xffff0000, RZ, 0xc0, !PT ;  /* 0xffff0000141b7812 */ /* 0x000fc400078ec0ff */
[----:B------:R-:W-:Y:S02]  /*10940*/  LOP3.LUT R11, R11, 0xffff0000, RZ, 0xc0, !PT ;  /* 0xffff00000b0b7812 */ /* 0x000fe400078ec0ff */
[----:B------:R-:W-:Y:S01]  /*10950*/  LOP3.LUT R33, R25, 0xffff0000, RZ, 0xc0, !PT ;  /* 0xffff000019217812 */ /* 0x000fe200078ec0ff */
[C---:B------:R-:W-:Y:S01]  /*10960*/  IMAD.U32 R26, R5.reuse, 0x10000, RZ ;  /* 0x00010000051a7824 */ /* 0x040fe200078e00ff */
[----:B------:R-:W-:Y:S01]  /*10970*/  LOP3.LUT R25, R14, 0xffff0000, RZ, 0xc0, !PT ;  /* 0xffff00000e197812 */ /* 0x000fe200078ec0ff */
[-C--:B------:R-:W-:Y:S01]  /*10980*/  FFMA.FTZ R39, R24, R6.reuse, R39 ;  /* 0x0000000618277223 */ /* 0x080fe20000010027 */
[----:B------:R-:W-:Y:S01]  /*10990*/  LOP3.LUT R5, R5, 0xffff0000, RZ, 0xc0, !PT ;  /* 0xffff000005057812 */ /* 0x000fe200078ec0ff */
[----:B------:R-:W-:Y:S01]  /*109a0*/  FFMA.FTZ R24, R41, R29, -R0 ;  /* 0x0000001d29187223 */ /* 0x000fe20000010800 */
[----:B------:R-:W-:Y:S01]  /*109b0*/  LOP3.LUT R7, R7, 0xffff0000, RZ, 0xc0, !PT ;  /* 0xffff000007077812 */ /* 0x000fe200078ec0ff */
[----:B------:R-:W-:Y:S01]  /*109c0*/  FFMA.FTZ R37, R12, R6, -R37 ;  /* 0x000000060c257223 */ /* 0x000fe20000010825 */
[----:B------:R-:W-:Y:S01]  /*109d0*/  FMUL.FTZ R0, R27, R9 ;  /* 0x000000091b007220 */ /* 0x000fe20000410000 */
[----:B------:R-:W-:Y:S01]  /*109e0*/  FMUL.FTZ R35, R40, R31 ;  /* 0x0000001f28237220 */ /* 0x000fe20000410000 */
[----:B------:R-:W-:Y:S01]  /*109f0*/  FFMA.FTZ R29, R45, R29, R4 ;  /* 0x0000001d2d1d7223 */ /* 0x000fe20000010004 */
[----:B------:R-:W-:Y:S01]  /*10a00*/  FMUL.FTZ R6, R33, R11 ;  /* 0x0000000b21067220 */ /* 0x000fe20000410000 */
[C---:B------:R-:W-:Y:S01]  /*10a10*/  FMUL.FTZ R31, R36.reuse, R31 ;  /* 0x0000001f241f7220 */ /* 0x040fe20000410000 */
[----:B------:R-:W-:Y:S01]  /*10a20*/  FMUL.FTZ R4, R3, R9 ;  /* 0x0000000903047220 */ /* 0x000fe20000410000 */
[----:B------:R-:W-:Y:S01]  /*10a30*/  FMUL.FTZ R14, R25, R11 ;  /* 0x0000000b190e7220 */ /* 0x000fe20000410000 */
[----:B------:R-:W-:Y:S01]  /*10a40*/  FFMA.FTZ R0, R3, R5, -R0 ;  /* 0x0000000503007223 */ /* 0x000fe20000010800 */
[-C--:B------:R-:W-:Y:S01]  /*10a50*/  FFMA.FTZ R35, R36, R26.reuse, -R35 ;  /* 0x0000001a24237223 */ /* 0x080fe20000010823 */
        /* <DEDUP_REMOVED lines=14> */
.L_x_7452:
[----:B------:R-:W-:Y:S05]  /*10b40*/  BSYNC B0 ;  /* 0x0000000000007941 */ /* 0x000fea0003800000 */
.L_x_7433:
        /* <DEDUP_REMOVED lines=8> */
.L_x_7431:
[----:B------:R-:W-:-:S06]  /*10bd0*/  ULOP3.LUT UR4, UR60, 0x1, URZ, 0xfc, !UPT ;  /* 0x000000013c047892 */ /* 0x000fcc000f8efc3f */
[----:B------:R-:W-:-:S05]  /*10be0*/  IMAD.U32 R0, RZ, RZ, UR4 ;  /* 0x00000004ff007e24 */ /* 0x000fca000f8e00ff */
[----:B------:R-:W-:-:S13]  /*10bf0*/  ISETP.NE.AND P0, PT, R0, 0x3, PT ;  /* 0x000000030000780c */ /* 0x000fda0003f05270 */
[----:B------:R-:W-:Y:S05]  /*10c00*/  @!P0 BRA `(.L_x_7466) ;  /* 0x0000000000048947 */ /* 0x000fea0003800000 */
[----:B------:R-:W-:Y:S01]  /*10c10*/  BPT.TRAP 0x1 ;  /* 0x000000040000795c */ /* 0x000fe20000300000 */
.L_x_7466:
[----:B------:R-:W-:Y:S01]  /*10c20*/  IMAD R0, R222, 0x8, R2 ;  /* 0x00000008de007824 */ /* 0x000fe200078e0202 */
[----:B0-2---:R-:W-:-:S04]  /*10c30*/  SHF.L.U32 R3, R229, 0x1f, RZ ;  /* 0x0000001fe5037819 */ /* 0x005fc800000006ff */
[----:B------:R0:W2:Y:S01]  /*10c40*/  SYNCS.PHASECHK.TRANS64.TRYWAIT P2, [R0+URZ+0x34830], R3 ;  /* 0x03483003000075a7 */ /* 0x0000a2000804017f */
[----:B------:R-:W-:Y:S05]  /*10c50*/  @!P0 BRA `(.L_x_7467) ;  /* 0x0000000000048947 */ /* 0x000fea0003800000 */
[----:B------:R-:W-:Y:S01]  /*10c60*/  BPT.TRAP 0x1 ;  /* 0x000000040000795c */ /* 0x000fe20000300000 */
.L_x_7467:
[----:B-1-34-:R-:W1:Y:S01]  /*10c70*/  S2R R4, SR_TID.X ;  /* 0x0000000000047919 */ /* 0x01ae620000002100 */
[----:B------:R-:W-:Y:S01]  /*10c80*/  IMAD.MOV.U32 R87, RZ, RZ, RZ ;  /* 0x000000ffff577224 */ /* 0x000fe200078e00ff */
[----:B-1----:R-:W-:-:S04]  /*10c90*/  LOP3.LUT R4, R4, 0x7f, RZ, 0xc0, !PT ;  /* 0x0000007f04047812 */ /* 0x002fc800078ec0ff */
[----:B------:R-:W-:Y:S01]  /*10ca0*/  ISETP.NE.AND P1, PT, R4, RZ, PT ;  /* 0x000000ff0400720c */ /* 0x000fe20003f25270 */
[----:B--2---:R-:W-:-:S12]  /*10cb0*/  @P2 BRA `(.L_x_7468) ;  /* 0x0000000000082947 */ /* 0x004fd80003800000 */
[----:B------:R-:W1:Y:S02]  /*10cc0*/  SYNCS.PHASECHK.TRANS64.TRYWAIT P2, [R0+URZ+0x34830], R3 ;  /* 0x03483003000075a7 */ /* 0x000e64000804017f */
[----:B-1----:R-:W-:Y:S05]  /*10cd0*/  @!P2 BRA `(.L_x_7469) ;  /* 0x0000015c00b4a947 */ /* 0x002fea0003800000 */
.L_x_7468:
        /* <DEDUP_REMOVED lines=9> */
[----:B------:R-:W-:Y:S01]  /*10d70*/  IMAD.MOV.U32 R21, RZ, RZ, 0x40000040 ;  /* 0x40000040ff157424 */ /* 0x000fe200078e00ff */
[----:B------:R-:W-:Y:S01]  /*10d80*/  LOP3.LUT R3, R3, 0x3fff, RZ, 0xc0, !PT ;  /* 0x00003fff03037812 */ /* 0x000fe200078ec0ff */
[----:B------:R-:W-:Y:S01]  /*10d90*/  IMAD.MOV.U32 R25, RZ, RZ, 0x40000040 ;  /* 0x40000040ff197424 */ /* 0x000fe200078e00ff */
[----:B------:R-:W-:Y:S01]  /*10da0*/  R2UR UR15, R15 ;  /* 0x000000000f0f72ca */ /* 0x000fe200000e0000 */
[----:B------:R-:W-:Y:S01]  /*10db0*/  IMAD.U32 R27, RZ, RZ, UR9 ;  /* 0x00000009ff1b7e24 */ /* 0x000fe2000f8e00ff */
[----:B------:R-:W-:Y:S01]  /*10dc0*/  LOP3.LUT R4, R3, 0x10000, RZ, 0xfc, !PT ;  /* 0x0001000003047812 */ /* 0x000fe200078efcff */
[----:B------:R-:W-:Y:S01]  /*10dd0*/  ULOP3.LUT UR56, UR56, 0x10000, URZ, 0xfc, !UPT ;  /* 0x0001000038387892 */ /* 0x000fe2000f8efc3f */
[----:B------:R-:W-:Y:S01]  /*10de0*/  MOV R10, UR37 ;  /* 0x00000025000a7c02 */ /* 0x000fe20008000f00 */
[----:B------:R-:W-:Y:S01]  /*10df0*/  UMOV UR37, UR9 ;  /* 0x0000000900257c82 */ /* 0x000fe20008000000 */
[----:B------:R-:W-:Y:S01]  /*10e00*/  MOV R11, UR36 ;  /* 0x00000024000b7c02 */ /* 0x000fe20008000f00 */
[----:B------:R0:W-:Y:S01]  /*10e10*/  STL [R1+0x18], R4 ;  /* 0x0000180401007387 */ /* 0x0001e20000100800 */
[----:B------:R-:W-:Y:S01]  /*10e20*/  UMOV UR13, UR37 ;  /* 0x00000025000d7c82 */ /* 0x000fe20008000000 */
[----:B------:R-:W-:Y:S01]  /*10e30*/  R2UR UR23, R21 ;  /* 0x00000000151772ca */ /* 0x000fe200000e0000 */
[----:B------:R-:W-:Y:S01]  /*10e40*/  UMOV UR8, UR56 ;  /* 0x0000003800087c82 */ /* 0x000fe20008000000 */
[----:B------:R-:W-:Y:S01]  /*10e50*/  UMOV UR21, UR37 ;  /* 0x0000002500157c82 */ /* 0x000fe20008000000 */
[----:B------:R-:W-:Y:S01]  /*10e60*/  UMOV UR36, UR8 ;  /* 0x0000000800247c82 */ /* 0x000fe20008000000 */
[----:B------:R-:W-:Y:S01]  /*10e70*/  R2UR UR55, R25 ;  /* 0x00000000193772ca */ /* 0x000fe200000e0000 */
[----:B------:R-:W-:Y:S01]  /*10e80*/  UMOV UR12, UR36 ;  /* 0x00000024000c7c82 */ /* 0x000fe20008000000 */
[----:B------:R-:W-:Y:S01]  /*10e90*/  UMOV UR20, UR36 ;  /* 0x0000002400147c82 */ /* 0x000fe20008000000 */
[----:B------:R-:W-:Y:S01]  /*10ea0*/  UMOV UR52, UR36 ;  /* 0x0000002400347c82 */ /* 0x000fe20008000000 */
[----:B0-----:R-:W-:Y:S01]  /*10eb0*/  IMAD R4, R222, 0xb00, R4 ;  /* 0x00000b00de047824 */ /* 0x001fe200078e0204 */
[----:B------:R-:W-:Y:S01]  /*10ec0*/  UMOV UR53, UR37 ;  /* 0x0000002500357c82 */ /* 0x000fe20008000000 */
[----:B------:R-:W-:Y:S01]  /*10ed0*/  R2UR UR35, R15 ;  /* 0x000000000f2372ca */ /* 0x000fe200000e0000 */
[----:B------:R-:W-:Y:S01]  /*10ee0*/  UMOV UR32, UR36 ;  /* 0x0000002400207c82 */ /* 0x000fe20008000000 */
[C---:B------:R-:W-:Y:S01]  /*10ef0*/  VIADD R14, R4.reuse, 0x80 ;  /* 0x00000080040e7836 */ /* 0x040fe20000000000 */
[C---:B------:R-:W-:Y:S01]  /*10f00*/  R2UR UR10, R4.reuse ;  /* 0x00000000040a72ca */ /* 0x040fe200000e0000 */
[C---:B------:R-:W-:Y:S01]  /*10f10*/  VIADD R20, R4.reuse, 0x100 ;  /* 0x0000010004147836 */ /* 0x040fe20000000000 */
[----:B------:R-:W-:Y:S01]  /*10f20*/  UMOV UR33, UR37 ;  /* 0x0000002500217c82 */ /* 0x000fe20008000000 */
[----:B------:R-:W-:Y:S01]  /*10f30*/  VIADD R24, R4, 0x180 ;  /* 0x0000018004187836 */ /* 0x000fe20000000000 */
[----:B------:R-:W-:Y:S01]  /*10f40*/  R2UR UR14, R14 ;  /* 0x000000000e0e72ca */ /* 0x000fe200000e0000 */
[----:B------:R-:W-:Y:S01]  /*10f50*/  VIADD R14, R4, 0x200 ;  /* 0x00000200040e7836 */ /* 0x000fe20000000000 */
[----:B------:R-:W-:Y:S01]  /*10f60*/  R2UR UR22, R20 ;  /* 0x00000000141672ca */ /* 0x000fe200000e0000 */
[----:B------:R-:W-:Y:S01]  /*10f70*/  VIADD R20, R4, 0x280 ;  /* 0x0000028004147836 */ /* 0x000fe20000000000 */
[----:B------:R-:W-:Y:S01]  /*10f80*/  R2UR UR54, R24 ;  /* 0x00000000183672ca */ /* 0x000fe200000e0000 */
[----:B------:R-:W-:Y:S01]  /*10f90*/  UMOV UR28, UR36 ;  /* 0x00000024001c7c82 */ /* 0x000fe20008000000 */
[----:B------:R-:W-:Y:S01]  /*10fa0*/  R2UR UR34, R14 ;  /* 0x000000000e2272ca */ /* 0x000fe200000e0000 */
[----:B------:R-:W-:Y:S01]  /*10fb0*/  UMOV UR29, UR37 ;  /* 0x00000025001d7c82 */ /* 0x000fe20008000000 */
[----:B------:R-:W-:Y:S01]  /*10fc0*/  R2UR UR30, R20 ;  /* 0x00000000141e72ca */ /* 0x000fe200000e0000 */
[----:B------:R-:W-:Y:S01]  /*10fd0*/  HGMMA.64x16x16.F32.BF16 R112, gdesc[UR8], RZ, !UPT, gsb0 ;  /* 0x00200000087079f0 */ /* 0x000fe2000c0018ff */
[----:B------:R-:W-:Y:S01]  /*10fe0*/  R2UR UR31, R21 ;  /* 0x00000000151f72ca */ /* 0x000fe200000e0000 */
[C---:B------:R-:W-:Y:S01]  /*10ff0*/  VIADD R24, R4.reuse, 0x300 ;  /* 0x0000030004187836 */ /* 0x040fe20000000000 */
[----:B------:R-:W-:Y:S01]  /*11000*/  R2UR UR47, R25 ;  /* 0x00000000192f72ca */ /* 0x000fe200000e0000 */
[----:B------:R-:W-:Y:S01]  /*11010*/  UMOV UR44, UR36 ;  /* 0x00000024002c7c82 */ /* 0x000fe20008000000 */
[----:B------:R-:W-:Y:S01]  /*11020*/  UMOV UR45, UR37 ;  /* 0x00000025002d7c82 */ /* 0x000fe20008000000 */
[----:B------:R-:W-:Y:S01]  /*11030*/  VIADD R14, R4, 0x380 ;  /* 0x00000380040e7836 */ /* 0x000fe20000000000 */
[----:B------:R-:W-:Y:S01]  /*11040*/  R2UR UR46, R24 ;  /* 0x00000000182e72ca */ /* 0x000fe200000e0000 */
[----:B------:R-:W-:Y:S01]  /*11050*/  UMOV UR24, UR36 ;  /* 0x0000002400187c82 */ /* 0x000fe20008000000 */
[----:B------:R-:W-:Y:S01]  /*11060*/  R2UR UR27, R15 ;  /* 0x000000000f1b72ca */ /* 0x000fe200000e0000 */
[----:B------:R-:W-:Y:S01]  /*11070*/  UMOV UR25, UR37 ;  /* 0x0000002500197c82 */ /* 0x000fe20008000000 */
        /* <DEDUP_REMOVED lines=13> */
[----:B------:R-:W-:Y:S01]  /*11150*/  VIADD R24, R4, 0x82 ;  /* 0x0000008204187836 */ /* 0x000fe20000000000 */
[----:B------:R-:W-:Y:S01]  /*11160*/  UMOV UR40, UR36 ;  /* 0x0000002400287c82 */ /* 0x000fe20008000000 */
[----:B------:R-:W-:Y:S01]  /*11170*/  IMAD.U32 R26, RZ, RZ, UR8 ;  /* 0x00000008ff1a7e24 */ /* 0x000fe2000f8e00ff */
[----:B------:R-:W-:Y:S01]  /*11180*/  R2UR UR42, R20 ;  /* 0x00000000142a72ca */ /* 0x000fe200000e0000 */
[----:B------:R-:W-:Y:S01]  /*11190*/  IMAD.MOV.U32 R25, RZ, RZ, 0x40000040 ;  /* 0x40000040ff197424 */ /* 0x000fe200078e00ff */
[----:B------:R-:W-:Y:S01]  /*111a0*/  R2UR UR10, R24 ;  /* 0x00000000180a72ca */ /* 0x000fe200000e0000 */
[----:B------:R-:W-:Y:S01]  /*111b0*/  UMOV UR41, UR37 ;  /* 0x0000002500297c82 */ /* 0x000fe20008000000 */
[----:B------:R0:W-:Y:S01]  /*111c0*/  STL.64 [R1+0x10], R26 ;  /* 0x0000101a01007387 */ /* 0x0001e20000100a00 */
[----:B------:R-:W-:Y:S01]  /*111d0*/  VIADD R14, R4, 0x2 ;  /* 0x00000002040e7836 */ /* 0x000fe20000000000 */
[----:B------:R-:W-:Y:S01]  /*111e0*/  R2UR UR11, R25 ;  /* 0x00000000190b72ca */ /* 0x000fe200000e0000 */
[----:B------:R-:W-:Y:S01]  /*111f0*/  IMAD.MOV.U32 R15, RZ, RZ, 0x40000040 ;  /* 0x40000040ff0f7424 */ /* 0x000fe200078e00ff */
[----:B------:R-:W-:Y:S01]  /*11200*/  MOV R7, UR39 ;  /* 0x0000002700077c02 */ /* 0x000fe20008000f00 */
[----:B------:R-:W-:Y:S01]  /*11210*/  UIADD3 UR8, UR56, 0x2, URZ ;  /* 0x0000000238087890 */ /* 0x000fe2000fffe03f */
[----:B------:R-:W-:Y:S01]  /*11220*/  MOV R9, UR38 ;  /* 0x0000002600097c02 */ /* 0x000fe20008000f00 */
[----:B------:R-:W-:Y:S01]  /*11230*/  UMOV UR37, 0x40000040 ;  /* 0x4000004000257882 */ /* 0x000fe20000000000 */
[----:B------:R-:W-:Y:S01]  /*11240*/  R2UR UR38, R14 ;  /* 0x000000000e2672ca */ /* 0x000fe200000e0000 */
[C---:B------:R-:W-:Y:S01]  /*11250*/  VIADD R20, R4.reuse, 0x102 ;  /* 0x0000010204147836 */ /* 0x040fe20000000000 */
[----:B------:R-:W-:Y:S01]  /*11260*/  R2UR UR39, R15 ;  /* 0x000000000f2772ca */ /* 0x000fe200000e0000 */
[----:B------:R-:W-:Y:S01]  /*11270*/  IMAD.MOV.U32 R21, RZ, RZ, 0x40000040 ;  /* 0x40000040ff157424 */ /* 0x000fe200078e00ff */
[----:B------:R-:W-:Y:S01]  /*11280*/  UMOV UR36, UR8 ;  /* 0x0000000800247c82 */ /* 0x000fe20008000000 */
[----:B------:R-:W-:Y:S01]  /*11290*/  VIADD R14, R4, 0x182 ;  /* 0x00000182040e7836 */ /* 0x000fe20000000000 */
[----:B------:R-:W-:Y:S01]  /*112a0*/  R2UR UR50, R20 ;  /* 0x00000000143272ca */ /* 0x000fe200000e0000 */
[----:B------:R-:W-:Y:S01]  /*112b0*/  IMAD.MOV.U32 R15, RZ, RZ, 0x40000040 ;  /* 0x40000040ff0f7424 */ /* 0x000fe200078e00ff */
[----:B------:R-:W-:Y:S01]  /*112c0*/  R2UR UR51, R21 ;  /* 0x00000000153372ca */ /* 0x000fe200000e0000 */
[----:B------:R-:W-:Y:S01]  /*112d0*/  VIADD R20, R4, 0x202 ;  /* 0x0000020204147836 */ /* 0x000fe20000000000 */
[----:B------:R-:W2:Y:S01]  /*112e0*/  LDL R3, [R1+0x84] ;  /* 0x0000840001037983 */ /* 0x000ea20000100800 */
[----:B------:R-:W-:Y:S01]  /*112f0*/  IMAD.MOV.U32 R21, RZ, RZ, 0x40000040 ;  /* 0x40000040ff157424 */ /* 0x000fe200078e00ff */
[----:B------:R-:W-:Y:S01]  /*11300*/  P2R R6, PR, RZ, 0x2 ;  /* 0x00000002ff067803 */ /* 0x000fe20000000000 */
[----:B------:R-:W-:-:S02]  /*11310*/  WARPGROUP.DEPBAR.LE gsb0, 0x0 ;  /* 0x00008000000079c5 */ /* 0x000fc40000010000 */
[----:B------:R-:W-:Y:S01]  /*11320*/  WARPGROUP.ARRIVE ;  /* 0x00000000000079c5 */ /* 0x000fe20000000000 */
[----:B------:R-:W-:Y:S01]  /*11330*/  VIADD R8, R4, 0x4 ;  /* 0x0000000404087836 */ /* 0x000fe20000000000 */
[----:B------:R-:W-:Y:S01]  /*11340*/  P2R R12, PR, RZ, 0x1 ;  /* 0x00000001ff0c7803 */ /* 0x000fe20000000000 */
[----:B------:R-:W-:Y:S02]  /*11350*/  IMAD.U32 R82, RZ, RZ, UR36 ;  /* 0x00000024ff527e24 */ /* 0x000fe4000f8e00ff */
[----:B------:R-:W-:Y:S01]  /*11360*/  IMAD.U32 R83, RZ, RZ, UR37 ;  /* 0x00000025ff537e24 */ /* 0x000fe2000f8e00ff */
[----:B------:R-:W-:Y:S01]  /*11370*/  HGMMA.64x16x16.F32.BF16 R104, gdesc[UR12], RZ, !UPT, gsb0 ;  /* 0x002000000c6879f0 */ /* 0x000fe2000c0018ff */
[----:B------:R-:W-:Y:S01]  /*11380*/  R2UR UR14, R14 ;  /* 0x000000000e0e72ca */ /* 0x000fe200000e0000 */
[----:B------:R-:W-:Y:S01]  /*11390*/  VIADD R14, R4, 0x282 ;  /* 0x00000282040e7836 */ /* 0x000fe20000000000 */
[----:B------:R-:W-:Y:S01]  /*113a0*/  R2UR UR15, R15 ;  /* 0x000000000f0f72ca */ /* 0x000fe200000e0000 */
[----:B------:R-:W-:Y:S01]  /*113b0*/  IMAD.MOV.U32 R15, RZ, RZ, 0x40000040 ;  /* 0x40000040ff0f7424 */ /* 0x000fe200078e00ff */
[----:B------:R-:W-:-:S02]  /*113c0*/  WARPGROUP.DEPBAR.LE gsb0, 0x0 ;  /* 0x00008000000079c5 */ /* 0x000fc40000010000 */
[----:B------:R-:W-:-:S06]  /*113d0*/  WARPGROUP.ARRIVE ;  /* 0x00000000000079c5 */ /* 0x000fcc0000000000 */
[----:B------:R-:W-:Y:S01]  /*113e0*/  HGMMA.64x16x16.F32.BF16 R96, gdesc[UR20], RZ, !UPT, gsb0 ;  /* 0x00200000146079f0 */ /* 0x000fe2000c0018ff */
[----:B------:R-:W-:Y:S01]  /*113f0*/  R2UR UR22, R20 ;  /* 0x00000000141672ca */ /* 0x000fe200000e0000 */
[----:B------:R-:W-:Y:S01]  /*11400*/  VIADD R20, R4, 0x302 ;  /* 0x0000030204147836 */ /* 0x000fe20000000000 */
[----:B------:R-:W-:Y:S01]  /*11410*/  R2UR UR23, R21 ;  /* 0x00000000151772ca */ /* 0x000fe200000e0000 */
[----:B------:R-:W-:Y:S01]  /*11420*/  IMAD.MOV.U32 R21, RZ, RZ, 0x40000040 ;  /* 0x40000040ff157424 */ /* 0x000fe200078e00ff */
[----:B------:R-:W-:Y:S02]  /*11430*/  WARPGROUP.DEPBAR.LE gsb0, 0x0 ;  /* 0x00008000000079c5 */ /* 0x000fe40000010000 */
[----:B------:R-:W-:-:S06]  /*11440*/  WARPGROUP.ARRIVE ;  /* 0x00000000000079c5 */ /* 0x000fcc0000000000 */
[----:B------:R-:W-:Y:S03]  /*11450*/  HGMMA.64x16x16.F32.BF16 R88, gdesc[UR52], RZ, !UPT, gsb0 ;  /* 0x00200000345879f0 */ /* 0x000fe6000c0018ff */
[----:B------:R-:W-:Y:S02]  /*11460*/  WARPGROUP.DEPBAR.LE gsb0, 0x0 ;  /* 0x00008000000079c5 */ /* 0x000fe40000010000 */
        /* <DEDUP_REMOVED lines=19> */
[----:B------:R-:W-:Y:S01]  /*115a0*/  UMOV UR44, UR36 ;  /* 0x00000024002c7c82 */ /* 0x000fe20008000000 */
[----:B------:R-:W-:Y:S01]  /*115b0*/  UMOV UR45, UR37 ;  /* 0x00000025002d7c82 */ /* 0x000fe20008000000 */
[----:B------:R-:W-:Y:S02]  /*115c0*/  R2UR UR26, R14 ;  /* 0x000000000e1a72ca */ /* 0x000fe400000e0000 */
[----:B------:R-:W-:Y:S01]  /*115d0*/  R2UR UR27, R15 ;  /* 0x000000000f1b72ca */ /* 0x000fe200000e0000 */
[----:B------:R-:W-:Y:S02]  /*115e0*/  WARPGROUP.DEPBAR.LE gsb0, 0x0 ;  /* 0x00008000000079c5 */ /* 0x000fe40000010000 */
[----:B------:R-:W-:Y:S01]  /*115f0*/  WARPGROUP.ARRIVE ;  /* 0x00000000000079c5 */ /* 0x000fe20000000000 */
[----:B------:R-:W-:Y:S01]  /*11600*/  UMOV UR8, UR44 ;  /* 0x0000002c00087c82 */ /* 0x000fe20008000000 */
[----:B------:R-:W-:Y:S01]  /*11610*/  UMOV UR9, UR45 ;  /* 0x0000002d00097c82 */ /* 0x000fe20008000000 */
[----:B------:R-:W-:Y:S01]  /*11620*/  UMOV UR48, UR44 ;  /* 0x0000002c00307c82 */ /* 0x000fe20008000000 */
[----:B------:R-:W-:Y:S01]  /*11630*/  UMOV UR49, UR45 ;  /* 0x0000002d00317c82 */ /* 0x000fe20008000000 */
[----:B------:R-:W-:Y:S01]  /*11640*/  UMOV UR12, UR44 ;  /* 0x0000002c000c7c82 */ /* 0x000fe20008000000 */
[----:B------:R-:W-:Y:S01]  /*11650*/  HGMMA.64x16x16.F32.BF16 R40, gdesc[UR16], RZ, !UPT, gsb0 ;  /* 0x00200000102879f0 */ /* 0x000fe2000c0018ff */
        /* <DEDUP_REMOVED lines=9> */
[----:B------:R-:W-:Y:S01]  /*116f0*/  R2UR UR18, R20 ;  /* 0x00000000141272ca */ /* 0x000fe200000e0000 */
[----:B------:R-:W-:Y:S01]  /*11700*/  UMOV UR16, UR44 ;  /* 0x0000002c00107c82 */ /* 0x000fe20008000000 */
[----:B------:R-:W-:Y:S01]  /*11710*/  R2UR UR19, R21 ;  /* 0x00000000151372ca */ /* 0x000fe200000e0000 */
[----:B------:R-:W-:Y:S01]  /*11720*/  UMOV UR17, UR45 ;  /* 0x0000002d00117c82 */ /* 0x000fe20008000000 */
[----:B------:R-:W-:-:S02]  /*11730*/  VIADD R14, R4, 0x482 ;  /* 0x00000482040e7836 */ /* 0x000fc40000000000 */
[----:B------:R-:W-:Y:S02]  /*11740*/  IMAD.MOV.U32 R15, RZ, RZ, 0x40000040 ;  /* 0x40000040ff0f7424 */ /* 0x000fe400078e00ff */
[----:B------:R-:W-:Y:S01]  /*11750*/  VIADD R20, R4, 0x502 ;  /* 0x0000050204147836 */ /* 0x000fe20000000000 */
[----:B------:R-:W-:Y:S02]  /*11760*/  WARPGROUP.DEPBAR.LE gsb0, 0x0 ;  /* 0x00008000000079c5 */ /* 0x000fe40000010000 */
[----:B------:R-:W-:-:S06]  /*11770*/  WARPGROUP.ARRIVE ;  /* 0x00000000000079c5 */ /* 0x000fcc0000000000 */
[----:B------:R-:W-:Y:S03]  /*11780*/  HGMMA.64x16x16.F32.BF16 R32, gdesc[UR4], RZ, !UPT, gsb0 ;  /* 0x00200000042079f0 */ /* 0x000fe6000c0018ff */
[----:B------:R-:W-:Y:S02]  /*11790*/  WARPGROUP.DEPBAR.LE gsb0, 0x0 ;  /* 0x00008000000079c5 */ /* 0x000fe40000010000 */
[----:B0-----:R-:W-:-:S06]  /*117a0*/  WARPGROUP.ARRIVE ;  /* 0x00000000000079c5 */ /* 0x001fcc0000000000 */
[----:B------:R-:W-:Y:S03]  /*117b0*/  HGMMA.64x16x16.F32.BF16 R24, gdesc[UR40], RZ, !UPT, gsb0 ;  /* 0x00200000281879f0 */ /* 0x000fe6000c0018ff */
        /* <DEDUP_REMOVED lines=34> */
[----:B------:R-:W-:Y:S01]  /*119e0*/  IMAD.MOV.U32 R21, RZ, RZ, 0x40000040 ;  /* 0x40000040ff157424 */ /* 0x000fe200078e00ff */
[----:B------:R-:W-:-:S04]  /*119f0*/  R2UR UR46, R20 ;  /* 0x00000000142e72ca */ /* 0x000fc800000e0000 */
[----:B------:R-:W-:Y:S01]  /*11a00*/  R2UR UR47, R21 ;  /* 0x00000000152f72ca */ /* 0x000fe200000e0000 */
[----:B------:R-:W-:Y:S02]  /*11a10*/  WARPGROUP.DEPBAR.LE gsb0, 0x0 ;  /* 0x00008000000079c5 */ /* 0x000fe40000010000 */
[----:B------:R-:W-:-:S10]  /*11a20*/  WARPGROUP.ARRIVE ;  /* 0x00000000000079c5 */ /* 0x000fd40000000000 */
[----:B------:R-:W-:Y:S01]  /*11a30*/  HGMMA.64x16x16.F32.BF16 R24, gdesc[UR44], R24, gsb0 ;  /* 0x002000002c1879f0 */ /* 0x000fe20008001818 */
[----:B------:R-:W-:Y:S01]  /*11a40*/  R2UR UR38, R9 ;  /* 0x00000000092672ca */ /* 0x000fe200000e0000 */
[----:B------:R-:W-:Y:S01]  /*11a50*/  IMAD.MOV.U32 R9, RZ, RZ, 0x40000040 ;  /* 0x40000040ff097424 */ /* 0x000fe200078e00ff */
[----:B------:R-:W-:-:S04]  /*11a60*/  R2UR UR54, R8 ;  /* 0x00000000083672ca */ /* 0x000fc800000e0000 */
[----:B------:R-:W-:Y:S01]  /*11a70*/  R2UR UR55, R9 ;  /* 0x00000000093772ca */ /* 0x000fe200000e0000 */
[----:B------:R-:W-:Y:S01]  /*11a80*/  UIADD3 UR4, UR56, 0x4, URZ ;  /* 0x0000000438047890 */ /* 0x000fe2000fffe03f */
[----:B------:R-:W-:-:S06]  /*11a90*/  UMOV UR53, 0x40000040 ;  /* 0x4000004000357882 */ /* 0x000fcc0000000000 */
[----:B------:R-:W-:Y:S01]  /*11aa0*/  UMOV UR52, UR4 ;  /* 0x0000000400347c82 */ /* 0x000fe20008000000 */
[----:B------:R-:W-:Y:S02]  /*11ab0*/  WARPGROUP.DEPBAR.LE gsb0, 0x0 ;  /* 0x00008000000079c5 */ /* 0x000fe40000010000 */
[----:B------:R-:W-:-:S06]  /*11ac0*/  WARPGROUP.ARRIVE ;  /* 0x00000000000079c5 */ /* 0x000fcc0000000000 */
[----:B------:R-:W-:Y:S01]  /*11ad0*/  HGMMA.64x16x16.F32.BF16 R112, gdesc[UR52], R112, gsb0 ;  /* 0x00200000347079f0 */ /* 0x000fe20008001870 */
[----:B------:R-:W-:Y:S01]  /*11ae0*/  R2UR UR37, R10 ;  /* 0x000000000a2572ca */ /* 0x000fe200000e0000 */
[----:B------:R-:W-:Y:S01]  /*11af0*/  VIADD R10, R4, 0x84 ;  /* 0x00000084040a7836 */ /* 0x000fe20000000000 */
[----:B------:R-:W-:Y:S01]  /*11b00*/  R2UR UR36, R11 ;  /* 0x000000000b2472ca */ /* 0x000fe200000e0000 */
[----:B------:R-:W-:-:S03]  /*11b10*/  IMAD.MOV.U32 R11, RZ, RZ, 0x40000040 ;  /* 0x40000040ff0b7424 */ /* 0x000fc600078e00ff */
[----:B------:R-:W-:Y:S02]  /*11b20*/  R2UR UR6, R10 ;  /* 0x000000000a0672ca */ /* 0x000fe400000e0000 */
[----:B------:R-:W-:Y:S01]  /*11b30*/  R2UR UR7, R11 ;  /* 0x000000000b0772ca */ /* 0x000fe200000e0000 */
[----:B------:R-:W-:Y:S01]  /*11b40*/  UMOV UR40, UR52 ;  /* 0x0000003400287c82 */ /* 0x000fe20008000000 */
[----:B------:R-:W-:Y:S01]  /*11b50*/  UMOV UR41, UR53 ;  /* 0x0000003500297c82 */ /* 0x000fe20008000000 */
[----:B------:R-:W-:Y:S01]  /*11b60*/  UMOV UR4, UR40 ;  /* 0x0000002800047c82 */ /* 0x000fe20008000000 */
        /* <DEDUP_REMOVED lines=87> */
[----:B------:R-:W-:Y:S01]  /*120e0*/  UIADD3 UR4, UR56, 0x6, URZ ;  /* 0x0000000638047890 */ /* 0x000fe2000fffe03f */
[----:B------:R-:W-:-:S06]  /*120f0*/  UMOV UR49, 0x40000040 ;  /* 0x4000004000317882 */ /* 0x000fcc0000000000 */
        /* <DEDUP_REMOVED lines=305> */
[----:B------:R-:W-:Y:S01]  /*13410*/  UMOV UR5, 0x40000040 ;  /* 0x4000004000057882 */ /* 0x000fe20000000000 */
        /* <DEDUP_REMOVED lines=64> */
[C---:B------:R-:W-:Y:S01]  /*13820*/  VIADD R8, R4.reuse, 0x984 ;  /* 0x0000098404087836 */ /* 0x040fe20000000000 */
[----:B------:R-:W-:Y:S01]  /*13830*/  UMOV UR8, UR4 ;  /* 0x0000000400087c82 */ /* 0x000fe20008000000 */
[----:B------:R-:W-:Y:S01]  /*13840*/  IMAD.MOV.U32 R9, RZ, RZ, 0x40000040 ;  /* 0x40000040ff097424 */ /* 0x000fe200078e00ff */
[----:B------:R-:W-:Y:S01]  /*13850*/  UMOV UR9, UR5 ;  /* 0x0000000500097c82 */ /* 0x000fe20008000000 */
[----:B------:R-:W-:Y:S01]  /*13860*/  VIADD R10, R4, 0xa04 ;  /* 0x00000a04040a7836 */ /* 0x000fe20000000000 */
[----:B------:R-:W-:Y:S01]  /*13870*/  R2UR UR10, R8 ;  /* 0x00000000080a72ca */ /* 0x000fe200000e0000 */
[----:B------:R-:W-:Y:S01]  /*13880*/  IMAD.MOV.U32 R11, RZ, RZ, 0x40000040 ;  /* 0x40000040ff0b7424 */ /* 0x000fe200078e00ff */
[----:B------:R-:W-:Y:S01]  /*13890*/  R2UR UR11, R9 ;  /* 0x00000000090b72ca */ /* 0x000fe200000e0000 */
[----:B------:R-:W-:Y:S01]  /*138a0*/  UMOV UR12, UR4 ;  /* 0x00000004000c7c82 */ /* 0x000fe20008000000 */
[----:B------:R-:W-:Y:S01]  /*138b0*/  UMOV UR13, UR5 ;  /* 0x00000005000d7c82 */ /* 0x000fe20008000000 */
[----:B------:R-:W-:Y:S01]  /*138c0*/  UMOV UR16, UR4 ;  /* 0x0000000400107c82 */ /* 0x000fe20008000000 */
[----:B------:R-:W-:Y:S01]  /*138d0*/  UMOV UR17, UR5 ;  /* 0x0000000500117c82 */ /* 0x000fe20008000000 */
[----:B------:R-:W-:Y:S01]  /*138e0*/  UIADD3 UR20, UR56, 0x406, URZ ;  /* 0x0000040638147890 */ /* 0x000fe2000fffe03f */
[----:B------:R-:W-:Y:S01]  /*138f0*/  UMOV UR21, 0x40000040 ;  /* 0x4000004000157882 */ /* 0x000fe20000000000 */
[----:B------:R-:W-:-:S02]  /*13900*/  VIADD R80, R4, 0x886 ;  /* 0x0000088604507836 */ /* 0x000fc40000000000 */
[----:B------:R-:W-:Y:S01]  /*13910*/  IMAD.MOV.U32 R81, RZ, RZ, 0x40000040 ;  /* 0x40000040ff517424 */ /* 0x000fe200078e00ff */
[----:B------:R-:W-:Y:S01]  /*13920*/  R2UR UR39, R7 ;  /* 0x00000000072772ca */ /* 0x000fe200000e0000 */
[----:B------:R0:W-:Y:S01]  /*13930*/  STL.64 [R1+0x8], R82 ;  /* 0x0000085201007387 */ /* 0x0001e20000100a00 */
[----:B------:R-:W-:Y:S01]  /*13940*/  IMAD.MOV.U32 R5, RZ, RZ, 0x40000040 ;  /* 0x40000040ff057424 */ /* 0x000fe200078e00ff */
[----:B------:R-:W-:Y:S01]  /*13950*/  ULDC UR6, c[0x0][0x988] ;  /* 0x0002620000067ab9 */ /* 0x000fe20000000800 */
        /* <DEDUP_REMOVED lines=40> */
[----:B--2---:R-:W-:Y:S01]  /*13be0*/  IMAD.IADD R8, R3, 0x1, R161 ;  /* 0x0000000103087824 */ /* 0x004fe200078e02a1 */
[----:B------:R-:W-:Y:S02]  /*13bf0*/  WARPGROUP.DEPBAR.LE gsb0, 0x0 ;  /* 0x00008000000079c5 */ /* 0x000fe40000010000 */
[----:B------:R-:W-:-:S09]  /*13c00*/  WARPGROUP.ARRIVE ;  /* 0x00000000000079c5 */ /* 0x000fd20000000000 */
[----:B------:R-:W-:Y:S01]  /*13c10*/  HGMMA.64x16x16.F32.BF16 R88, gdesc[UR20], R88, gsb0 ;  /* 0x00200000145879f0 */ /* 0x000fe20008001858 */
[----:B------:R-:W-:Y:S02]  /*13c20*/  IMAD R3, R163, -0xb0, R8 ;  /* 0xffffff50a3037824 */ /* 0x000fe400078e0208 */
        /* <DEDUP_REMOVED lines=25> */
[----:B------:R-:W-:Y:S01]  /*13dc0*/  UMOV UR8, UR20 ;  /* 0x0000001400087c82 */ /* 0x000fe20008000000 */
[----:B------:R-:W-:Y:S01]  /*13dd0*/  UMOV UR9, UR21 ;  /* 0x0000001500097c82 */ /* 0x000fe20008000000 */
[C---:B------:R-:W-:Y:S02]  /*13de0*/  ISETP.GT.AND P2, PT, R3.reuse, RZ, PT ;  /* 0x000000ff0300720c */ /* 0x040fe40003f44270 */
[----:B------:R-:W-:Y:S02]  /*13df0*/  ISETP.GT.AND P3, PT, R3, 0x1, PT ;  /* 0x000000010300780c */ /* 0x000fe40003f64270 */
[----:B------:R-:W-:Y:S02]  /*13e00*/  FSEL R7, R114, -INF , P2 ;  /* 0xff80000072077808 */ /* 0x000fe40001000000 */
[----:B------:R-:W-:Y:S02]  /*13e10*/  FSEL R11, R112, -INF , P2 ;  /* 0xff800000700b7808 */ /* 0x000fe40001000000 */
[----:B------:R-:W-:-:S02]  /*13e20*/  FSEL R115, R115, -INF , P3 ;  /* 0xff80000073737808 */ /* 0x000fc40001800000 */
[----:B------:R-:W-:Y:S01]  /*13e30*/  FSEL R113, R113, -INF , P3 ;  /* 0xff80000071717808 */ /* 0x000fe20001800000 */
[----:B------:R-:W-:Y:S02]  /*13e40*/  WARPGROUP.DEPBAR.LE gsb0, 0x0 ;  /* 0x00008000000079c5 */ /* 0x000fe40000010000 */
[----:B------:R-:W-:-:S06]  /*13e50*/  WARPGROUP.ARRIVE ;  /* 0x00000000000079c5 */ /* 0x000fcc0000000000 */
[----:B------:R-:W-:Y:S01]  /*13e60*/  HGMMA.64x16x16.F32.BF16 R48, gdesc[UR8], R48, gsb0 ;  /* 0x00200000083079f0 */ /* 0x000fe20008001830 */
[C---:B------:R-:W-:Y:S02]  /*13e70*/  ISETP.GT.AND P2, PT, R3.reuse, 0x10, PT ;  /* 0x000000100300780c */ /* 0x040fe40003f44270 */
[----:B------:R-:W-:Y:S02]  /*13e80*/  ISETP.GT.AND P3, PT, R3, 0x11, PT ;  /* 0x000000110300780c */ /* 0x000fe40003f64270 */
[----:B------:R-:W-:Y:S02]  /*13e90*/  FSEL R21, R106, -INF , P2 ;  /* 0xff8000006a157808 */ /* 0x000fe40001000000 */
[----:B------:R-:W-:Y:S02]  /*13ea0*/  FSEL R121, R104, -INF , P2 ;  /* 0xff80000068797808 */ /* 0x000fe40001000000 */
[----:B------:R-:W-:Y:S02]  /*13eb0*/  FSEL R107, R107, -INF , P3 ;  /* 0xff8000006b6b7808 */ /* 0x000fe40001800000 */
[----:B------:R-:W-:-:S02]  /*13ec0*/  FSEL R105, R105, -INF , P3 ;  /* 0xff80000069697808 */ /* 0x000fc40001800000 */
        /* <DEDUP_REMOVED lines=8> */
[----:B------:R-:W-:Y:S01]  /*13f50*/  FSEL R133, R88, -INF , P2 ;  /* 0xff80000058857808 */ /* 0x000fe20001000000 */
[----:B------:R-:W-:Y:S01]  /*13f60*/  VIADD R88, R4, 0x986 ;  /* 0x0000098604587836 */ /* 0x000fe20000000000 */
[----:B------:R-:W-:Y:S01]  /*13f70*/  FSEL R135, R89, -INF , P3 ;  /* 0xff80000059877808 */ /* 0x000fe20001800000 */
        /* <DEDUP_REMOVED lines=8> */
[C---:B------:R-:W-:Y:S02]  /*14000*/  ISETP.GT.AND P4, PT, R3.reuse, 0x8, PT ;  /* 0x000000080300780c */ /* 0x040fe40003f84270 */
[----:B------:R-:W-:Y:S02]  /*14010*/  ISETP.GT.AND P5, PT, R3, 0x9, PT ;  /* 0x000000090300780c */ /* 0x000fe40003fa4270 */
[----:B------:R-:W-:Y:S02]  /*14020*/  FSEL R15, R116, -INF , P4 ;  /* 0xff800000740f7808 */ /* 0x000fe40002000000 */
[----:B------:R-:W-:Y:S02]  /*14030*/  FMNMX.FTZ R10, R11, R113, !PT ;  /* 0x000000710b0a7209 */ /* 0x000fe40007810000 */
[----:B------:R-:W-:Y:S02]  /*14040*/  FSEL R117, R117, -INF , P5 ;  /* 0xff80000075757808 */ /* 0x000fe40002800000 */
[----:B------:R-:W-:-:S04]  /*14050*/  FMNMX.FTZ R10, R15, R10, !PT ;  /* 0x0000000a0f0a7209 */ /* 0x000fc80007810000 */
[----:B------:R-:W-:Y:S02]  /*14060*/  FMNMX.FTZ R10, R117, R10, !PT ;  /* 0x0000000a750a7209 */ /* 0x000fe40007810000 */
[----:B------:R-:W-:Y:S02]  /*14070*/  FSEL R13, R118, -INF , P4 ;  /* 0xff800000760d7808 */ /* 0x000fe40002000000 */
[----:B------:R-:W-:Y:S02]  /*14080*/  ISETP.GT.AND P4, PT, R3, 0x18, PT ;  /* 0x000000180300780c */ /* 0x000fe40003f84270 */
[----:B------:R-:W-:Y:S01]  /*14090*/  FMNMX.FTZ R10, R121, R10, !PT ;  /* 0x0000000a790a7209 */ /* 0x000fe20007810000 */
[----:B------:R-:W-:Y:S01]  /*140a0*/  VIADD R8, R4, 0xa06 ;  /* 0x00000a0604087836 */ /* 0x000fe20000000000 */
[----:B------:R-:W-:Y:S01]  /*140b0*/  FSEL R119, R119, -INF , P5 ;  /* 0xff80000077777808 */ /* 0x000fe20002800000 */
[----:B------:R-:W-:Y:S01]  /*140c0*/  IMAD.MOV.U32 R9, RZ, RZ, 0x40000040 ;  /* 0x40000040ff097424 */ /* 0x000fe200078e00ff */
[----:B------:R-:W-:-:S02]  /*140d0*/  ISETP.GT.AND P5, PT, R3, 0x19, PT ;  /* 0x000000190300780c */ /* 0x000fc40003fa4270 */
[----:B------:R-:W-:Y:S02]  /*140e0*/  FSEL R123, R108, -INF , P4 ;  /* 0xff8000006c7b7808 */ /* 0x000fe40002000000 */
[----:B------:R-:W-:Y:S02]  /*140f0*/  FMNMX.FTZ R10, R105, R10, !PT ;  /* 0x0000000a690a7209 */ /* 0x000fe40007810000 */
[----:B------:R-:W-:Y:S02]  /*14100*/  R2UR UR22, R8 ;  /* 0x00000000081672ca */ /* 0x000fe400000e0000 */
[----:B------:R-:W-:Y:S02]  /*14110*/  R2UR UR23, R9 ;  /* 0x00000000091772ca */ /* 0x000fe400000e0000 */
[----:B------:R-:W-:Y:S02]  /*14120*/  FSEL R109, R109, -INF , P5 ;  /* 0xff8000006d6d7808 */ /* 0x000fe40002800000 */
[----:B------:R-:W-:-:S04]  /*14130*/  FMNMX.FTZ R10, R123, R10, !PT ;  /* 0x0000000a7b0a7209 */ /* 0x000fc80007810000 */
[----:B------:R-:W-:Y:S02]  /*14140*/  FMNMX.FTZ R10, R109, R10, !PT ;  /* 0x0000000a6d0a7209 */ /* 0x000fe40007810000 */
[----:B0-----:R-:W-:Y:S02]  /*14150*/  FSEL R83, R110, -INF , P4 ;  /* 0xff8000006e537808 */ /* 0x001fe40002000000 */
        /* <DEDUP_REMOVED lines=10> */
[----:B------:R-:W-:-:S04]  /*14200*/  FMNMX.FTZ R10, R129, R10, !PT ;  /* 0x0000000a810a7209 */ /* 0x000fc80007810000 */
[----:B------:R-:W-:Y:S02]  /*14210*/  FMNMX.FTZ R10, R131, R10, !PT ;  /* 0x0000000a830a7209 */ /* 0x000fe40007810000 */
[----:B------:R-:W-:Y:S02]  /*14220*/  FSEL R97, R102, -INF , P4 ;  /* 0xff80000066617808 */ /* 0x000fe40002000000 */
[----:B------:R-:W-:Y:S02]  /*14230*/  ISETP.GT.AND P4, PT, R3, 0x38, PT ;  /* 0x000000380300780c */ /* 0x000fe40003f84270 */
[----:B------:R-:W-:Y:S02]  /*14240*/  FMNMX.FTZ R10, R133, R10, !PT ;  /* 0x0000000a850a7209 */ /* 0x000fe40007810000 */
[----:B------:R-:W-:Y:S02]  /*14250*/  FSEL R103, R103, -INF , P5 ;  /* 0xff80000067677808 */ /* 0x000fe40002800000 */
[----:B------:R-:W-:-:S02]  /*14260*/  ISETP.GT.AND P5, PT, R3, 0x39, PT ;  /* 0x000000390300780c */ /* 0x000fc40003fa4270 */
[----:B------:R-:W-:Y:S02]  /*14270*/  FSEL R137, R92, -INF , P4 ;  /* 0xff8000005c897808 */ /* 0x000fe40002000000 */
[----:B------:R-:W-:Y:S02]  /*14280*/  FMNMX.FTZ R10, R135, R10, !PT ;  /* 0x0000000a870a7209 */ /* 0x000fe40007810000 */
[----:B------:R-:W-:Y:S02]  /*14290*/  FSEL R81, R90, -INF , P2 ;  /* 0xff8000005a517808 */ /* 0x000fe40001000000 */
[----:B------:R-:W-:Y:S02]  /*142a0*/  FSEL R93, R93, -INF , P5 ;  /* 0xff8000005d5d7808 */ /* 0x000fe40002800000 */
[----:B------:R-:W-:Y:S02]  /*142b0*/  ISETP.GT.AND P2, PT, R3, 0x40, PT ;  /* 0x000000400300780c */ /* 0x000fe40003f44270 */
        /* <DEDUP_REMOVED lines=15> */
[----:B------:R-:W-:Y:S02]  /*143b0*/  FSEL R73, R78, -INF , P4 ;  /* 0xff8000004e497808 */ /* 0x000fe40002000000 */
[----:B------:R-:W-:Y:S02]  /*143c0*/  ISETP.GT.AND P3, PT, R3, 0x51, PT ;  /* 0x000000510300780c */ /* 0x000fe40003f64270 */
[----:B------:R-:W-:Y:S02]  /*143d0*/  FSEL R79, R79, -INF , P5 ;  /* 0xff8000004f4f7808 */ /* 0x000fe40002800000 */
[----:B------:R-:W-:-:S02]  /*143e0*/  FSEL R145, R77, -INF , P5 ;  /* 0xff8000004d917808 */ /* 0x000fc40002800000 */
[C---:B------:R-:W-:Y:S02]  /*143f0*/  ISETP.GT.AND P2, PT, R3.reuse, 0x50, PT ;  /* 0x000000500300780c */ /* 0x040fe40003f44270 */
[----:B------:R-:W-:Y:S02]  /*14400*/  ISETP.GT.AND P4, PT, R3, 0x58, PT ;  /* 0x000000580300780c */ /* 0x000fe40003f84270 */
[----:B------:R-:W-:Y:S02]  /*14410*/  FMNMX.FTZ R10, R143, R10, !PT ;  /* 0x0000000a8f0a7209 */ /* 0x000fe40007810000 */
[----:B------:R-:W-:Y:S02]  /*14420*/  ISETP.GT.AND P5, PT, R3, 0x59, PT ;  /* 0x000000590300780c */ /* 0x000fe40003fa4270 */
[----:B------:R-:W-:Y:S02]  /*14430*/  FSEL R149, R65, -INF , P3 ;  /* 0xff80000041957808 */ /* 0x000fe40001800000 */
[----:B------:R-:W-:-:S02]  /*14440*/  FSEL R77, R66, -INF , P2 ;  /* 0xff800000424d7808 */ /* 0x000fc40001000000 */
[----:B------:R-:W-:Y:S02]  /*14450*/  FSEL R147, R64, -INF , P2 ;  /* 0xff80000040937808 */ /* 0x000fe40001000000 */
[----:B------:R-:W-:Y:S02]  /*14460*/  FMNMX.FTZ R10, R145, R10, !PT ;  /* 0x0000000a910a7209 */ /* 0x000fe40007810000 */
[----:B------:R-:W-:Y:S02]  /*14470*/  FSEL R65, R70, -INF , P4 ;  /* 0xff80000046417808 */ /* 0x000fe40002000000 */
[----:B------:R-:W-:Y:S02]  /*14480*/  FSEL R151, R68, -INF , P4 ;  /* 0xff80000044977808 */ /* 0x000fe40002000000 */
[----:B------:R-:W-:Y:S02]  /*14490*/  FSEL R67, R67, -INF , P3 ;  /* 0xff80000043437808 */ /* 0x000fe40001800000 */
[----:B------:R-:W-:-:S02]  /*144a0*/  FSEL R71, R71, -INF , P5 ;  /* 0xff80000047477808 */ /* 0x000fc40002800000 */
[----:B------:R-:W-:Y:S02]  /*144b0*/  FSEL R153, R69, -INF , P5 ;  /* 0xff80000045997808 */ /* 0x000fe40002800000 */
[C---:B------:R-:W-:Y:S02]  /*144c0*/  ISETP.GT.AND P4, PT, R3.reuse, 0x61, PT ;  /* 0x000000610300780c */ /* 0x040fe40003f84270 */
[C---:B------:R-:W-:Y:S02]  /*144d0*/  ISETP.GT.AND P2, PT, R3.reuse, 0x69, PT ;  /* 0x000000690300780c */ /* 0x040fe40003f44270 */
[C---:B------:R-:W-:Y:S02]  /*144e0*/  ISETP.GT.AND P5, PT, R3.reuse, 0x60, PT ;  /* 0x000000600300780c */ /* 0x040fe40003fa4270 */
[----:B------:R-:W-:Y:S02]  /*144f0*/  ISETP.GT.AND P3, PT, R3, 0x68, PT ;  /* 0x000000680300780c */ /* 0x000fe40003f64270 */
[----:B------:R-:W-:-:S02]  /*14500*/  FMNMX.FTZ R10, R147, R10, !PT ;  /* 0x0000000a930a7209 */ /* 0x000fc40007810000 */
[----:B------:R-:W-:Y:S02]  /*14510*/  R2UR UR23, R5 ;  /* 0x00000000051772ca */ /* 0x000fe400000e0000 */
[----:B------:R-:W-:Y:S02]  /*14520*/  FSEL R159, R57, -INF , P4 ;  /* 0xff800000399f7808 */ /* 0x000fe40002000000 */
[----:B------:R-:W-:Y:S02]  /*14530*/  FSEL R59, R59, -INF , P4 ;  /* 0xff8000003b3b7808 */ /* 0x000fe40002000000 */
[----:B------:R-:W-:Y:S02]  /*14540*/  FSEL R173, R61, -INF , P2 ;  /* 0xff8000003dad7808 */ /* 0x000fe40001000000 */
[----:B------:R-:W-:Y:S02]  /*14550*/  FSEL R63, R63, -INF , P2 ;  /* 0xff8000003f3f7808 */ /* 0x000fe40001000000 */
[----:B------:R-:W-:-:S02]  /*14560*/  FSEL R165, R56, -INF , P5 ;  /* 0xff80000038a57808 */ /* 0x000fc40002800000 */
[----:B------:R-:W-:Y:S02]  /*14570*/  FSEL R5, R58, -INF , P5 ;  /* 0xff8000003a057808 */ /* 0x000fe40002800000 */
[----:B------:R-:W-:Y:S02]  /*14580*/  FSEL R171, R60, -INF , P3 ;  /* 0xff8000003cab7808 */ /* 0x000fe40001800000 */
[C---:B------:R-:W-:Y:S02]  /*14590*/  ISETP.GT.AND P4, PT, R3.reuse, 0x71, PT ;  /* 0x000000710300780c */ /* 0x040fe40003f84270 */
[----:B------:R-:W-:Y:S02]  /*145a0*/  FSEL R57, R62, -INF , P3 ;  /* 0xff8000003e397808 */ /* 0x000fe40001800000 */
[C---:B------:R-:W-:Y:S02]  /*145b0*/  ISETP.GT.AND P2, PT, R3.reuse, 0x79, PT ;  /* 0x000000790300780c */ /* 0x040fe40003f44270 */
[----:B------:R-:W-:-:S02]  /*145c0*/  ISETP.GT.AND P5, PT, R3, 0x70, PT ;  /* 0x000000700300780c */ /* 0x000fc40003fa4270 */
[----:B------:R-:W-:Y:S02]  /*145d0*/  ISETP.GT.AND P3, PT, R3, 0x78, PT ;  /* 0x000000780300780c */ /* 0x000fe40003f64270 */
[----:B------:R-:W-:Y:S02]  /*145e0*/  FMNMX.FTZ R10, R149, R10, !PT ;  /* 0x0000000a950a7209 */ /* 0x000fe40007810000 */
[C---:B------:R-:W-:Y:S01]  /*145f0*/  ISETP.GT.AND P6, PT, R3.reuse, 0x90, PT ;  /* 0x000000900300780c */ /* 0x040fe20003fc4270 */
[----:B------:R-:W-:Y:S01]  /*14600*/  VIADD R4, R4, 0xa86 ;  /* 0x00000a8604047836 */ /* 0x000fe20000000000 */
[----:B------:R-:W-:Y:S02]  /*14610*/  ISETP.GT.AND P1, PT, R3, 0x91, PT ;  /* 0x000000910300780c */ /* 0x000fe40003f24270 */
[----:B------:R-:W-:Y:S02]  /*14620*/  FSEL R157, R49, -INF , P4 ;  /* 0xff800000319d7808 */ /* 0x000fe40002000000 */
[----:B------:R-:W-:-:S02]  /*14630*/  FSEL R169, R53, -INF , P2 ;  /* 0xff80000035a97808 */ /* 0x000fc40001000000 */
[----:B------:R-:W-:Y:S02]  /*14640*/  FSEL R51, R51, -INF , P4 ;  /* 0xff80000033337808 */ /* 0x000fe40002000000 */
[----:B------:R-:W-:Y:S01]  /*14650*/  FSEL R55, R55, -INF , P2 ;  /* 0xff80000037377808 */ /* 0x000fe20001000000 */
[----:B------:R-:W-:Y:S02]  /*14660*/  WARPGROUP.DEPBAR.LE gsb0, 0x0 ;  /* 0x00008000000079c5 */ /* 0x000fe40000010000 */
[----:B------:R-:W-:Y:S02]  /*14670*/  FSEL R167, R48, -INF , P5 ;  /* 0xff80000030a77808 */ /* 0x000fe40002800000 */
[----:B------:R-:W-:Y:S02]  /*14680*/  FSEL R155, R52, -INF , P3 ;  /* 0xff800000349b7808 */ /* 0x000fe40001800000 */
[----:B------:R-:W-:Y:S02]  /*14690*/  FSEL R49, R50, -INF , P5 ;  /* 0xff80000032317808 */ /* 0x000fe40002800000 */
[----:B------:R-:W-:-:S02]  /*146a0*/  ISETP.GT.AND P4, PT, R3, 0x81, PT ;  /* 0x000000810300780c */ /* 0x000fc40003f84270 */
[----:B------:R-:W-:Y:S02]  /*146b0*/  FSEL R53, R54, -INF , P3 ;  /* 0xff80000036357808 */ /* 0x000fe40001800000 */
[----:B------:R-:W-:Y:S02]  /*146c0*/  ISETP.GT.AND P2, PT, R3, 0x89, PT ;  /* 0x000000890300780c */ /* 0x000fe40003f44270 */
[----:B------:R-:W-:Y:S02]  /*146d0*/  FMNMX.FTZ R10, R151, R10, !PT ;  /* 0x0000000a970a7209 */ /* 0x000fe40007810000 */
[C---:B------:R-:W-:Y:S02]  /*146e0*/  ISETP.GT.AND P5, PT, R3.reuse, 0x80, PT ;  /* 0x000000800300780c */ /* 0x040fe40003fa4270 */
[----:B------:R-:W-:Y:S02]  /*146f0*/  ISETP.GT.AND P3, PT, R3, 0x88, PT ;  /* 0x000000880300780c */ /* 0x000fe40003f64270 */
[----:B------:R-:W-:-:S02]  /*14700*/  FSEL R183, R32, -INF , P6 ;  /* 0xff80000020b77808 */ /* 0x000fc40003000000 */
[----:B------:R-:W-:Y:S02]  /*14710*/  FSEL R185, R33, -INF , P1 ;  /* 0xff80000021b97808 */ /* 0x000fe40000800000 */
[----:B------:R-:W-:Y:S02]  /*14720*/  P2R R32, PR, RZ, 0x2 ;  /* 0x00000002ff207803 */ /* 0x000fe40000000000 */
[----:B------:R-:W-:Y:S02]  /*14730*/  ISETP.GT.AND P1, PT, R3, 0x90, PT ;  /* 0x000000900300780c */ /* 0x000fe40003f24270 */
[----:B------:R-:W-:Y:S02]  /*14740*/  R2UR UR22, R4 ;  /* 0x00000000041672ca */ /* 0x000fe400000e0000 */
[----:B------:R-:W-:Y:S02]  /*14750*/  FSEL R177, R41, -INF , P4 ;  /* 0xff80000029b17808 */ /* 0x000fe40002000000 */
[----:B------:R-:W-:-:S02]  /*14760*/  FSEL R181, R45, -INF , P2 ;  /* 0xff8000002db57808 */ /* 0x000fc40001000000 */
[----:B------:R-:W-:Y:S02]  /*14770*/  FMNMX.FTZ R10, R153, R10, !PT ;  /* 0x0000000a990a7209 */ /* 0x000fe40007810000 */
[----:B------:R-:W-:Y:S02]  /*14780*/  FSEL R175, R40, -INF , P5 ;  /* 0xff80000028af7808 */ /* 0x000fe40002800000 */
        /* <DEDUP_REMOVED lines=8> */
[C---:B------:R-:W-:Y:S02]  /*14810*/  ISETP.GT.AND P4, PT, R3.reuse, 0xa1, PT ;  /* 0x000000a10300780c */ /* 0x040fe40003f84270 */
[----:B------:R-:W-:-:S02]  /*14820*/  ISETP.GT.AND P5, PT, R3, 0xa8, PT ;  /* 0x000000a80300780c */ /* 0x000fc40003fa4270 */
[----:B------:R-:W-:Y:S02]  /*14830*/  ISETP.GT.AND P6, PT, R3, 0xa9, PT ;  /* 0x000000a90300780c */ /* 0x000fe40003fc4270 */
[----:B------:R-:W-:Y:S02]  /*14840*/  FSEL R3, R34, -INF , P1 ;  /* 0xff80000022037808 */ /* 0x000fe40000800000 */
[----:B------:R-:W-:Y:S02]  /*14850*/  ISETP.NE.AND P1, PT, R32, RZ, PT ;  /* 0x000000ff2000720c */ /* 0x000fe40003f25270 */
[----:B------:R-:W-:Y:S01]  /*14860*/  FMNMX.FTZ R10, R165, R10, !PT ;  /* 0x0000000aa50a7209 */ /* 0x000fe20007810000 */
[----:B------:R-:W-:Y:S01]  /*14870*/  WARPGROUP.ARRIVE ;  /* 0x00000000000079c5 */ /* 0x000fe20000000000 */
[----:B------:R-:W-:Y:S02]  /*14880*/  FSEL R35, R35, -INF , P1 ;  /* 0xff80000023237808 */ /* 0x000fe40000800000 */
[----:B------:R-:W-:-:S02]  /*14890*/  FMNMX.FTZ R10, R159, R10, !PT ;  /* 0x0000000a9f0a7209 */ /* 0x000fc40007810000 */
[----:B------:R-:W-:Y:S01]  /*148a0*/  ISETP.NE.AND P1, PT, R6, RZ, PT ;  /* 0x000000ff0600720c */ /* 0x000fe20003f25270 */
[----:B------:R-:W-:Y:S01]  /*148b0*/  HGMMA.64x16x16.F32.BF16 R24, gdesc[UR20], R24, gsb0 ;  /* 0x00200000141879f0 */ /* 0x000fe20008001818 */
        /* <DEDUP_REMOVED lines=23> */
[----:B------:R-:W-:Y:S02]  /*14a30*/  FSEL R193, R36, -INF , P0 ;  /* 0xff80000024c17808 */ /* 0x000fe40000000000 */
[----:B------:R-:W-:Y:S02]  /*14a40*/  FMNMX.FTZ R10, R185, R10, !PT ;  /* 0x0000000ab90a7209 */ /* 0x000fe40007810000 */
[----:B------:R-:W-:Y:S02]  /*14a50*/  FMNMX.FTZ R6, R91, R6, !PT ;  /* 0x000000065b067209 */ /* 0x000fe40007810000 */
[----:B------:R-:W-:Y:S02]  /*14a60*/  FSEL R197, R37, -INF , P2 ;  /* 0xff80000025c57808 */ /* 0x000fe40001000000 */
[----:B------:R-:W-:Y:S02]  /*14a70*/  FMNMX.FTZ R10, R193, R10, !PT ;  /* 0x0000000ac10a7209 */ /* 0x000fe40007810000 */
[----:B------:R-:W-:Y:S01]  /*14a80*/  FMNMX.FTZ R6, R101, R6, !PT ;  /* 0x0000000665067209 */ /* 0x000fe20007810000 */
[----:B------:R-:W-:-:S02]  /*14a90*/  WARPGROUP.DEPBAR.LE gsb0, 0x0 ;  /* 0x00008000000079c5 */ /* 0x000fc40000010000 */
[----:B------:R-:W-:Y:S02]  /*14aa0*/  FSEL R191, R24, -INF , P3 ;  /* 0xff80000018bf7808 */ /* 0x000fe40001800000 */
[----:B------:R-:W-:Y:S02]  /*14ab0*/  FMNMX.FTZ R10, R197, R10, !PT ;  /* 0x0000000ac50a7209 */ /* 0x000fe40007810000 */
[----:B------:R-:W-:Y:S02]  /*14ac0*/  FMNMX.FTZ R6, R95, R6, !PT ;  /* 0x000000065f067209 */ /* 0x000fe40007810000 */
[----:B------:R-:W-:Y:S02]  /*14ad0*/  FSEL R195, R25, -INF , P4 ;  /* 0xff80000019c37808 */ /* 0x000fe40002000000 */
[----:B------:R-:W-:Y:S02]  /*14ae0*/  FMNMX.FTZ R10, R191, R10, !PT ;  /* 0x0000000abf0a7209 */ /* 0x000fe40007810000 */
[----:B------:R-:W-:-:S02]  /*14af0*/  FMNMX.FTZ R6, R89, R6, !PT ;  /* 0x0000000659067209 */ /* 0x000fc40007810000 */
[----:B------:R-:W-:Y:S02]  /*14b00*/  FSEL R189, R28, -INF , P5 ;  /* 0xff8000001cbd7808 */ /* 0x000fe40002800000 */
[----:B------:R-:W-:Y:S02]  /*14b10*/  FMNMX.FTZ R10, R195, R10, !PT ;  /* 0x0000000ac30a7209 */ /* 0x000fe40007810000 */
[----:B------:R-:W-:Y:S02]  /*14b20*/  FMNMX.FTZ R6, R75, R6, !PT ;  /* 0x000000064b067209 */ /* 0x000fe40007810000 */
[----:B------:R-:W-:Y:S02]  /*14b30*/  FSEL R187, R29, -INF , P6 ;  /* 0xff8000001dbb7808 */ /* 0x000fe40003000000 */
[----:B------:R-:W-:Y:S02]  /*14b40*/  FMNMX.FTZ R10, R189, R10, !PT ;  /* 0x0000000abd0a7209 */ /* 0x000fe40007810000 */
[----:B------:R-:W-:-:S02]  /*14b50*/  FMNMX.FTZ R6, R73, R6, !PT ;  /* 0x0000000649067209 */ /* 0x000fc40007810000 */
[----:B------:R-:W-:Y:S02]  /*14b60*/  FMNMX.FTZ R8, R187, R10, !PT ;  /* 0x0000000abb087209 */ /* 0x000fe40007810000 */
        /* <DEDUP_REMOVED lines=16> */
[----:B------:R-:W-:Y:S01]  /*14c70*/  FMNMX.FTZ R6, R41, R6, !PT ;  /* 0x0000000629067209 */ /* 0x000fe20007810000 */
[----:B------:R-:W-:Y:S01]  /*14c80*/  IMAD.U32 R10, RZ, RZ, UR6 ;  /* 0x00000006ff0a7e24 */ /* 0x000fe2000f8e00ff */
[----:B0-----:R-:W-:Y:S02]  /*14c90*/  FMNMX.FTZ R9, R14, R9, !PT ;  /* 0x000000090e097209 */ /* 0x001fe40007810000 */
[----:B------:R-:W-:Y:S02]  /*14ca0*/  FMNMX.FTZ R6, R43, R6, !PT ;  /* 0x000000062b067209 */ /* 0x000fe40007810000 */
[----:B------:R-:W-:Y:S02]  /*14cb0*/  P2R R20, PR, RZ, 0x1 ;  /* 0x00000001ff147803 */ /* 0x000fe40000000000 */
[----:B------:R-:W-:Y:S01]  /*14cc0*/  FMNMX.FTZ R6, R45, R6, !PT ;  /* 0x000000062d067209 */ /* 0x000fe20007810000 */
[C---:B------:R-:W-:Y:S01]  /*14cd0*/  FMUL.FTZ R4, R9.reuse, R10 ;  /* 0x0000000a09047220 */ /* 0x040fe20000410000 */
[----:B------:R-:W-:-:S02]  /*14ce0*/  FSETP.NEU.FTZ.AND P0, PT, R9, -INF , PT ;  /* 0xff8000000900780b */ /* 0x000fc40003f1d000 */
[----:B------:R-:W-:Y:S02]  /*14cf0*/  FMNMX.FTZ R6, R47, R6, !PT ;  /* 0x000000062f067209 */ /* 0x000fe40007810000 */
[----:B------:R-:W-:Y:S02]  /*14d00*/  FSEL R4, R4, RZ, P0 ;  /* 0x000000ff04047208 */ /* 0x000fe40000000000 */
[----:B------:R-:W-:Y:S02]  /*14d10*/  ISETP.NE.AND P0, PT, R20, RZ, PT ;  /* 0x000000ff1400720c */ /* 0x000fe40003f05270 */
[----:B------:R-:W-:Y:S02]  /*14d20*/  FMNMX.FTZ R6, R3, R6, !PT ;  /* 0x0000000603067209 */ /* 0x000fe40007810000 */
[----:B------:R-:W-:Y:S02]  /*14d30*/  FSEL R25, R38, -INF , P0 ;  /* 0xff80000026197808 */ /* 0x000fe40000000000 */
[----:B------:R-:W-:-:S02]  /*14d40*/  FMNMX.FTZ R6, R35, R6, !PT ;  /* 0x0000000623067209 */ /* 0x000fc40007810000 */
[----:B------:R-:W-:Y:S02]  /*14d50*/  FSEL R39, R39, -INF , P2 ;  /* 0xff80000027277808 */ /* 0x000fe40001000000 */
[----:B------:R-:W-:Y:S01]  /*14d60*/  FMNMX.FTZ R6, R25, R6, !PT ;  /* 0x0000000619067209 */ /* 0x000fe20007810000 */
[--C-:B------:R-:W-:Y:S01]  /*14d70*/  FFMA.FTZ R37, R127, R10, -R4.reuse ;  /* 0x0000000a7f257223 */ /* 0x100fe20000010804 */
[----:B------:R-:W-:Y:S02]  /*14d80*/  FSEL R127, R26, -INF , P3 ;  /* 0xff8000001a7f7808 */ /* 0x000fe40001800000 */
[----:B------:R-:W-:Y:S01]  /*14d90*/  FMNMX.FTZ R6, R39, R6, !PT ;  /* 0x0000000627067209 */ /* 0x000fe20007810000 */
[--C-:B------:R-:W-:Y:S01]  /*14da0*/  FFMA.FTZ R186, R129, R10, -R4.reuse ;  /* 0x0000000a81ba7223 */ /* 0x100fe20000010804 */
[----:B------:R-:W-:Y:S02]  /*14db0*/  FSEL R129, R27, -INF , P4 ;  /* 0xff8000001b817808 */ /* 0x000fe40002000000 */
[----:B------:R-:W-:Y:S01]  /*14dc0*/  FMNMX.FTZ R6, R127, R6, !PT ;  /* 0x000000067f067209 */ /* 0x000fe20007810000 */
[----:B------:R-:W-:Y:S01]  /*14dd0*/  FFMA.FTZ R188, R133, R10, -R4 ;  /* 0x0000000a85bc7223 */ /* 0x000fe20000010804 */
[----:B------:R-:W-:-:S02]  /*14de0*/  FSEL R133, R30, -INF , P5 ;  /* 0xff8000001e857808 */ /* 0x000fc40002800000 */
[----:B------:R-:W-:Y:S01]  /*14df0*/  FMNMX.FTZ R6, R129, R6, !PT ;  /* 0x0000000681067209 */ /* 0x000fe20007810000 */
[----:B------:R-:W-:Y:S01]  /*14e00*/  FFMA.FTZ R190, R137, R10, -R4 ;  /* 0x0000000a89be7223 */ /* 0x000fe20000010804 */
[----:B------:R-:W-:Y:S02]  /*14e10*/  FSEL R137, R31, -INF , P6 ;  /* 0xff8000001f897808 */ /* 0x000fe40003000000 */
[----:B------:R-:W-:-:S04]  /*14e20*/  FMNMX.FTZ R6, R133, R6, !PT ;  /* 0x0000000685067209 */ /* 0x000fc80007810000 */
[----:B------:R-:W-:Y:S01]  /*14e30*/  FMNMX.FTZ R6, R137, R6, !PT ;  /* 0x0000000689067209 */ /* 0x000fe20007810000 */
[----:B------:R-:W-:-:S04]  /*14e40*/  FFMA.FTZ R69, R135, R10, -R4 ;  /* 0x0000000a87457223 */ /* 0x000fc80000010804 */
[----:B------:R-:W0:Y:S01]  /*14e50*/  SHFL.BFLY PT, R135, R6, 0x2, 0x1f ;  /* 0x0c401f0006877f89 */ /* 0x000e2200000e0000 */
[-CC-:B------:R-:W-:Y:S01]  /*14e60*/  FFMA.FTZ R29, R105, R10.reuse, -R4.reuse ;  /* 0x0000000a691d7223 */ /* 0x180fe20000010804 */
[-CC-:B------:R-:W-:Y:S01]  /*14e70*/  FFMA.FTZ R105, R141, R10.reuse, -R4.reuse ;  /* 0x0000000a8d697223 */ /* 0x180fe20000010804 */
[----:B------:R-:W-:Y:S01]  /*14e80*/  FFMA.FTZ R176, R11, R10, -R4 ;  /* 0x0000000a0bb07223 */ /* 0x000fe20000010804 */
[----:B0-----:R-:W-:-:S05]  /*14e90*/  FMNMX.FTZ R8, R6, R135, !PT ;  /* 0x0000008706087209 */ /* 0x001fca0007810000 */
[----:B------:R-:W0:Y:S01]  /*14ea0*/  SHFL.BFLY PT, R141, R8, 0x1, 0x1f ;  /* 0x0c201f00088d7f89 */ /* 0x000e2200000e0000 */
[-CC-:B------:R-:W-:Y:S01]  /*14eb0*/  FFMA.FTZ R11, R113, R10.reuse, -R4.reuse ;  /* 0x0000000a710b7223 */ /* 0x180fe20000010804 */
[-CC-:B------:R-:W-:Y:S01]  /*14ec0*/  FFMA.FTZ R178, R15, R10.reuse, -R4.reuse ;  /* 0x0000000a0fb27223 */ /* 0x180fe20000010804 */
[----:B------:R-:W-:Y:S01]  /*14ed0*/  MUFU.EX2 R176, R176 ;  /* 0x000000b000b07308 */ /* 0x000fe20000000800 */
[-CC-:B------:R-:W-:Y:S01]  /*14ee0*/  FFMA.FTZ R15, R117, R10.reuse, -R4.reuse ;  /* 0x0000000a750f7223 */ /* 0x180fe20000010804 */
[----:B------:R-:W-:-:S06]  /*14ef0*/  FFMA.FTZ R180, R121, R10, -R4 ;  /* 0x0000000a79b47223 */ /* 0x000fcc0000010804 */
[----:B------:R-:W1:Y:S08]  /*14f00*/  MUFU.EX2 R11, R11 ;  /* 0x0000000b000b7308 */ /* 0x000e700000000800 */
[----:B------:R-:W2:Y:S01]  /*14f10*/  MUFU.EX2 R178, R178 ;  /* 0x000000b200b27308 */ /* 0x000ea20000000800 */
[----:B0-----:R-:W-:-:S07]  /*14f20*/  FMNMX.FTZ R92, R8, R141, !PT ;  /* 0x0000008d085c7209 */ /* 0x001fce0007810000 */
[----:B------:R-:W0:Y:S01]  /*14f30*/  MUFU.EX2 R15, R15 ;  /* 0x0000000f000f7308 */ /* 0x000e220000000800 */
[C---:B------:R-:W-:Y:S01]  /*14f40*/  FSETP.NEU.FTZ.AND P2, PT, R92.reuse, -INF , PT ;  /* 0xff8000005c00780b */ /* 0x040fe20003f5d000 */
[-C--:B------:R-:W-:Y:S01]  /*14f50*/  FMUL.FTZ R14, R92, R10.reuse ;  /* 0x0000000a5c0e7220 */ /* 0x080fe20000410000 */
[-CC-:B------:R-:W-:Y:S01]  /*14f60*/  FFMA.FTZ R182, R123, R10.reuse, -R4.reuse ;  /* 0x0000000a7bb67223 */ /* 0x180fe20000010804 */
[----:B------:R-:W-:-:S03]  /*14f70*/  FFMA.FTZ R184, R125, R10, -R4 ;  /* 0x0000000a7db87223 */ /* 0x000fc60000010804 */
[----:B------:R-:W-:Y:S01]  /*14f80*/  FSEL R14, R14, RZ, P2 ;  /* 0x000000ff0e0e7208 */ /* 0x000fe20001000000 */
[----:B------:R-:W3:Y:S01]  /*14f90*/  MUFU.EX2 R180, R180 ;  /* 0x000000b400b47308 */ /* 0x000ee20000000800 */
[-CC-:B------:R-:W-:Y:S01]  /*14fa0*/  FFMA.FTZ R125, R177, R10.reuse, -R4.reuse ;  /* 0x0000000ab17d7223 */ /* 0x180fe20000010804 */
[-C--:B------:R-:W-:Y:S02]  /*14fb0*/  FFMA.FTZ R33, R109, R10.reuse, -R4 ;  /* 0x0000000a6d217223 */ /* 0x080fe40000010804 */
[----:B------:R-:W-:Y:S01]  /*14fc0*/  FFMA.FTZ R177, R7, R10, -R14 ;  /* 0x0000000a07b17223 */ /* 0x000fe2000001080e */
[----:B-1----:R-:W-:-:S03]  /*14fd0*/  FADD.FTZ R7, R176, R11 ;  /* 0x0000000bb0077221 */ /* 0x002fc60000010000 */
[----:B------:R-:W1:Y:S01]  /*14fe0*/  MUFU.EX2 R29, R29 ;  /* 0x0000001d001d7308 */ /* 0x000e620000000800 */
[----:B--2---:R-:W-:Y:S01]  /*14ff0*/  FADD.FTZ R36, R178, R7 ;  /* 0x00000007b2247221 */ /* 0x004fe20000010000 */
[-CC-:B------:R-:W-:Y:S01]  /*15000*/  FFMA.FTZ R61, R131, R10.reuse, -R4.reuse ;  /* 0x0000000a833d7223 */ /* 0x180fe20000010804 */
[-CC-:B------:R-:W-:Y:S01]  /*15010*/  FFMA.FTZ R192, R139, R10.reuse, -R4.reuse ;  /* 0x0000000a8bc07223 */ /* 0x180fe20000010804 */
[-CC-:B------:R-:W-:Y:S01]  /*15020*/  FFMA.FTZ R194, R143, R10.reuse, -R4.reuse ;  /* 0x0000000a8fc27223 */ /* 0x180fe20000010804 */
[----:B------:R-:W-:-:S03]  /*15030*/  FFMA.FTZ R93, R93, R10, -R4 ;  /* 0x0000000a5d5d7223 */ /* 0x000fc60000010804 */
        /* <DEDUP_REMOVED lines=25> */
[----:B------:R-:W4:Y:S01]  /*151d0*/  MUFU.EX2 R33, R33 ;  /* 0x0000002100217308 */ /* 0x000f220000000800 */
[-C--:B------:R-:W-:Y:S01]  /*151e0*/  FFMA.FTZ R4, R115, R10.reuse, -R14 ;  /* 0x0000000a73047223 */ /* 0x080fe2000001080e */
[----:B0-----:R-:W-:Y:S01]  /*151f0*/  FADD.FTZ R7, R15, R36 ;  /* 0x000000240f077221 */ /* 0x001fe20000010000 */
[----:B------:R-:W-:-:S03]  /*15200*/  FFMA.FTZ R179, R13, R10, -R14 ;  /* 0x0000000a0db37223 */ /* 0x000fc6000001080e */
[----:B---3--:R-:W-:Y:S02]  /*15210*/  FADD.FTZ R36, R180, R7 ;  /* 0x00000007b4247221 */ /* 0x008fe40000010000 */
[----:B------:R-:W0:Y:S01]  /*15220*/  MUFU.EX2 R184, R184 ;  /* 0x000000b800b87308 */ /* 0x000e220000000800 */
[----:B------:R-:W-:Y:S01]  /*15230*/  FFMA.FTZ R6, R119, R10, -R14 ;  /* 0x0000000a77067223 */ /* 0x000fe2000001080e */
[----:B-1----:R-:W-:-:S06]  /*15240*/  FADD.FTZ R7, R29, R36 ;  /* 0x000000241d077221 */ /* 0x002fcc0000010000 */
[----:B------:R-:W-:Y:S01]  /*15250*/  MUFU.EX2 R177, R177 ;  /* 0x000000b100b17308 */ /* 0x000fe20000000800 */
[----:B------:R-:W-:-:S07]  /*15260*/  FFMA.FTZ R181, R21, R10, -R14 ;  /* 0x0000000a15b57223 */ /* 0x000fce000001080e */
[----:B------:R-:W1:Y:S01]  /*15270*/  MUFU.EX2 R4, R4 ;  /* 0x0000000400047308 */ /* 0x000e620000000800 */
[----:B--2---:R-:W-:-:S07]  /*15280*/  FADD.FTZ R38, R182, R7 ;  /* 0x00000007b6267221 */ /* 0x004fce0000010000 */
[----:B------:R-:W2:Y:S01]  /*15290*/  MUFU.EX2 R37, R37 ;  /* 0x0000002500257308 */ /* 0x000ea20000000800 */
[----:B------:R-:W-:-:S07]  /*152a0*/  FFMA.FTZ R8, R107, R10, -R14 ;  /* 0x0000000a6b087223 */ /* 0x000fce000001080e */
[----:B------:R-:W3:Y:S01]  /*152b0*/  MUFU.EX2 R179, R179 ;  /* 0x000000b300b37308 */ /* 0x000ee20000000800 */
[----:B----4-:R-:W-:-:S07]  /*152c0*/  FADD.FTZ R7, R33, R38 ;  /* 0x0000002621077221 */ /* 0x010fce0000010000 */
[----:B------:R-:W4:Y:S01]  /*152d0*/  MUFU.EX2 R186, R186 ;  /* 0x000000ba00ba7308 */ /* 0x000f220000000800 */
[----:B------:R-:W-:-:S07]  /*152e0*/  FFMA.FTZ R183, R83, R10, -R14 ;  /* 0x0000000a53b77223 */ /* 0x000fce000001080e */
[----:B------:R-:W4:Y:S01]  /*152f0*/  MUFU.EX2 R6, R6 ;  /* 0x0000000600067308 */ /* 0x000f220000000800 */
[----:B0-----:R-:W-:-:S07]  /*15300*/  FADD.FTZ R38, R184, R7 ;  /* 0x00000007b8267221 */ /* 0x001fce0000010000 */
[----:B------:R-:W0:Y:S01]  /*15310*/  MUFU.EX2 R61, R61 ;  /* 0x0000003d003d7308 */ /* 0x000e220000000800 */
[----:B------:R-:W-:Y:S01]  /*15320*/  ISETP.NE.AND P0, PT, R12, RZ, PT ;  /* 0x000000ff0c00720c */ /* 0x000fe20003f05270 */
[----:B-1----:R-:W-:-:S06]  /*15330*/  FADD.FTZ R40, R177, R4 ;  /* 0x00000004b1287221 */ /* 0x002fcc0000010000 */
[----:B------:R-:W1:Y:S01]  /*15340*/  MUFU.EX2 R181, R181 ;  /* 0x000000b500b57308 */ /* 0x000e620000000800 */
[----:B------:R-:W-:Y:S01]  /*15350*/  FFMA.FTZ R12, R111, R10, -R14 ;  /* 0x0000000a6f0c7223 */ /* 0x000fe2000001080e */
[----:B--2---:R-:W-:-:S06]  /*15360*/  FADD.FTZ R7, R37, R38 ;  /* 0x0000002625077221 */ /* 0x004fcc0000010000 */
[----:B------:R-:W2:Y:S01]  /*15370*/  MUFU.EX2 R188, R188 ;  /* 0x000000bc00bc7308 */ /* 0x000ea20000000800 */
[----:B------:R-:W-:Y:S01]  /*15380*/  FFMA.FTZ R201, R5, R10, -R14 ;  /* 0x0000000a05c97223 */ /* 0x000fe2000001080e */
[----:B---3--:R-:W-:-:S06]  /*15390*/  FADD.FTZ R5, R179, R40 ;  /* 0x00000028b3057221 */ /* 0x008fcc0000010000 */
[----:B------:R-:W3:Y:S01]  /*153a0*/  MUFU.EX2 R8, R8 ;  /* 0x0000000800087308 */ /* 0x000ee20000000800 */
[----:B------:R-:W-:Y:S01]  /*153b0*/  FFMA.FTZ R185, R85, R10, -R14 ;  /* 0x0000000a55b97223 */ /* 0x000fe2000001080e */
[----:B----4-:R-:W-:-:S06]  /*153c0*/  FADD.FTZ R42, R186, R7 ;  /* 0x00000007ba2a7221 */ /* 0x010fcc0000010000 */
[----:B------:R-:W4:Y:S01]  /*153d0*/  MUFU.EX2 R69, R69 ;  /* 0x0000004500457308 */ /* 0x000f220000000800 */
[----:B------:R-:W-:Y:S01]  /*153e0*/  FADD.FTZ R40, R6, R5 ;  /* 0x0000000506287221 */ /* 0x000fe20000010000 */
[----:B------:R-:W-:-:S06]  /*153f0*/  FFMA.FTZ R20, R99, R10, -R14 ;  /* 0x0000000a63147223 */ /* 0x000fcc000001080e */
[----:B------:R-:W4:Y:S01]  /*15400*/  MUFU.EX2 R183, R183 ;  /* 0x000000b700b77308 */ /* 0x000f220000000800 */
[----:B0-----:R-:W-:-:S07]  /*15410*/  FADD.FTZ R7, R61, R42 ;  /* 0x0000002a3d077221 */ /* 0x001fce0000010000 */
[----:B------:R-:W0:Y:S01]  /*15420*/  MUFU.EX2 R190, R190 ;  /* 0x000000be00be7308 */ /* 0x000e220000000800 */
[----:B-1----:R-:W-:Y:S01]  /*15430*/  FADD.FTZ R5, R181, R40 ;  /* 0x00000028b5057221 */ /* 0x002fe20000010000 */
[----:B------:R-:W-:-:S06]  /*15440*/  FFMA.FTZ R187, R97, R10, -R14 ;  /* 0x0000000a61bb7223 */ /* 0x000fcc000001080e */
[----:B------:R-:W1:Y:S01]  /*15450*/  MUFU.EX2 R12, R12 ;  /* 0x0000000c000c7308 */ /* 0x000e620000000800 */
[----:B--2---:R-:W-:-:S07]  /*15460*/  FADD.FTZ R40, R188, R7 ;  /* 0x00000007bc287221 */ /* 0x004fce0000010000 */
[----:B------:R-:W2:Y:S01]  /*15470*/  MUFU.EX2 R93, R93 ;  /* 0x0000005d005d7308 */ /* 0x000ea20000000800 */
[----:B---3--:R-:W-:Y:S01]  /*15480*/  FADD.FTZ R42, R8, R5 ;  /* 0x00000005082a7221 */ /* 0x008fe20000010000 */
[----:B------:R-:W-:-:S06]  /*15490*/  FFMA.FTZ R24, R103, R10, -R14 ;  /* 0x0000000a67187223 */ /* 0x000fcc000001080e */
[----:B------:R-:W3:Y:S01]  /*154a0*/  MUFU.EX2 R185, R185 ;  /* 0x000000b900b97308 */ /* 0x000ee20000000800 */
[----:B----4-:R-:W-:-:S07]  /*154b0*/  FADD.FTZ R7, R69, R40 ;  /* 0x0000002845077221 */ /* 0x010fce0000010000 */
        /* <DEDUP_REMOVED lines=14> */
[----:B----4-:R-:W-:Y:S01]  /*155a0*/  FADD.FTZ R44, R192, R7 ;  /* 0x00000007c02c7221 */ /* 0x010fe20000010000 */
[----:B------:R-:W-:-:S06]  /*155b0*/  FADD.FTZ R42, R20, R5 ;  /* 0x00000005142a7221 */ /* 0x000fcc0000010000 */
[----:B------:R-:W4:Y:S01]  /*155c0*/  MUFU.EX2 R189, R189 ;  /* 0x000000bd00bd7308 */ /* 0x000f220000000800 */
[----:B------:R-:W-:Y:S01]  /*155d0*/  FFMA.FTZ R28, R95, R10, -R14 ;  /* 0x0000000a5f1c7223 */ /* 0x000fe2000001080e */
[----:B0-----:R-:W-:Y:S01]  /*155e0*/  FADD.FTZ R5, R105, R44 ;  /* 0x0000002c69057221 */ /* 0x001fe20000010000 */
[----:B------:R-:W-:-:S05]  /*155f0*/  @!P1 VIADD R0, R0, 0x34840 ;  /* 0x0003484000009836 */ /* 0x000fca0000000000 */
[----:B------:R-:W0:Y:S01]  /*15600*/  MUFU.EX2 R26, R26 ;  /* 0x0000001a001a7308 */ /* 0x000e220000000800 */
[----:B-1----:R-:W-:Y:S01]  /*15610*/  FADD.FTZ R7, R187, R42 ;  /* 0x0000002abb077221 */ /* 0x002fe20000010000 */
[----:B------:R-:W-:Y:S01]  /*15620*/  FFMA.FTZ R193, R89, R10, -R14 ;  /* 0x0000000a59c17223 */ /* 0x000fe2000001080e */
[----:B--2---:R-:W-:Y:S01]  /*15630*/  FADD.FTZ R44, R194, R5 ;  /* 0x00000005c22c7221 */ /* 0x004fe20000010000 */
[----:B------:R-:W-:-:S04]  /*15640*/  @!P1 PRMT R5, RZ, 0x654, R0 ;  /* 0x00000654ff059816 */ /* 0x000fc80000000000 */
[----:B------:R-:W1:Y:S01]  /*15650*/  MUFU.EX2 R191, R191 ;  /* 0x000000bf00bf7308 */ /* 0x000e620000000800 */
[----:B---3--:R-:W-:Y:S01]  /*15660*/  FADD.FTZ R42, R24, R7 ;  /* 0x00000007182a7221 */ /* 0x008fe20000010000 */
[----:B------:R-:W-:Y:S01]  /*15670*/  FFMA.FTZ R30, R75, R10, -R14 ;  /* 0x0000000a4b1e7223 */ /* 0x000fe2000001080e */
[----:B------:R4:W-:Y:S05]  /*15680*/  @!P1 SYNCS.ARRIVE.TRANS64.RED.A1T0 RZ, [R5+URZ], RZ ;  /* 0x000000ff05ff99a7 */ /* 0x0009ea000810043f */
[----:B------:R-:W2:Y:S01]  /*15690*/  MUFU.EX2 R109, R109 ;  /* 0x0000006d006d7308 */ /* 0x000ea20000000800 */
[----:B----4-:R-:W-:-:S07]  /*156a0*/  FADD.FTZ R5, R189, R42 ;  /* 0x0000002abd057221 */ /* 0x010fce0000010000 */
[----:B------:R-:W3:Y:S08]  /*156b0*/  MUFU.EX2 R28, R28 ;  /* 0x0000001c001c7308 */ /* 0x000ef00000000800 */
[----:B------:R-:W4:Y:S01]  /*156c0*/  MUFU.EX2 R196, R196 ;  /* 0x000000c400c47308 */ /* 0x000f220000000800 */
[----:B0-----:R-:W-:Y:S01]  /*156d0*/  FADD.FTZ R46, R26, R5 ;  /* 0x000000051a2e7221 */ /* 0x001fe20000010000 */
[----:B------:R-:W-:-:S06]  /*156e0*/  FFMA.FTZ R32, R79, R10, -R14 ;  /* 0x0000000a4f207223 */ /* 0x000fcc000001080e */
[----:B------:R-:W0:Y:S08]  /*156f0*/  MUFU.EX2 R193, R193 ;  /* 0x000000c100c17308 */ /* 0x000e300000000800 */
[----:B------:R-:W0:Y:S08]  /*15700*/  MUFU.EX2 R113, R113 ;  /* 0x0000007100717308 */ /* 0x000e300000000800 */
[----:B------:R2:W-:Y:S01]  /*15710*/  MUFU.EX2 R141, R195 ;  /* 0x000000c3008d7308 */ /* 0x0005e20000000800 */
[----:B-1----:R-:W-:Y:S01]  /*15720*/  FADD.FTZ R5, R191, R46 ;  /* 0x0000002ebf057221 */ /* 0x002fe20000010000 */
[----:B--2---:R-:W-:-:S06]  /*15730*/  FFMA.FTZ R195, R73, R10, -R14 ;  /* 0x0000000a49c37223 */ /* 0x004fcc000001080e */
[----:B------:R-:W1:Y:S01]  /*15740*/  MUFU.EX2 R30, R30 ;  /* 0x0000001e001e7308 */ /* 0x000e620000000800 */
[----:B------:R-:W-:Y:S01]  /*15750*/  FFMA.FTZ R197, R77, R10, -R14 ;  /* 0x0000000a4dc57223 */ /* 0x000fe2000001080e */
[----:B------:R-:W-:-:S06]  /*15760*/  FADD.FTZ R7, R109, R44 ;  /* 0x0000002c6d077221 */ /* 0x000fcc0000010000 */
[----:B------:R-:W2:Y:S01]  /*15770*/  MUFU.EX2 R198, R198 ;  /* 0x000000c600c67308 */ /* 0x000ea20000000800 */
[----:B---3--:R-:W-:Y:S01]  /*15780*/  FADD.FTZ R48, R28, R5 ;  /* 0x000000051c307221 */ /* 0x008fe20000010000 */
[----:B------:R-:W-:-:S06]  /*15790*/  FFMA.FTZ R34, R67, R10, -R14 ;  /* 0x0000000a43227223 */ /* 0x000fcc000001080e */
[----:B------:R-:W3:Y:S01]  /*157a0*/  MUFU.EX2 R195, R195 ;  /* 0x000000c300c37308 */ /* 0x000ee20000000800 */
[----:B----4-:R-:W-:-:S07]  /*157b0*/  FADD.FTZ R44, R196, R7 ;  /* 0x00000007c42c7221 */ /* 0x010fce0000010000 */
[----:B------:R-:W4:Y:S01]  /*157c0*/  MUFU.EX2 R117, R117 ;  /* 0x0000007500757308 */ /* 0x000f220000000800 */
[----:B0-----:R-:W-:Y:S01]  /*157d0*/  FADD.FTZ R5, R193, R48 ;  /* 0x00000030c1057221 */ /* 0x001fe20000010000 */
[----:B------:R-:W-:-:S06]  /*157e0*/  FFMA.FTZ R199, R65, R10, -R14 ;  /* 0x0000000a41c77223 */ /* 0x000fcc000001080e */
[----:B------:R-:W0:Y:S01]  /*157f0*/  MUFU.EX2 R32, R32 ;  /* 0x0000002000207308 */ /* 0x000e220000000800 */
[----:B------:R-:W-:-:S07]  /*15800*/  FADD.FTZ R7, R113, R44 ;  /* 0x0000002c71077221 */ /* 0x000fce0000010000 */
[----:B------:R-:W0:Y:S01]  /*15810*/  MUFU.EX2 R200, R200 ;  /* 0x000000c800c87308 */ /* 0x000e220000000800 */
[----:B-1----:R-:W-:Y:S01]  /*15820*/  FADD.FTZ R48, R30, R5 ;  /* 0x000000051e307221 */ /* 0x002fe20000010000 */
[----:B------:R-:W-:-:S06]  /*15830*/  FFMA.FTZ R36, R71, R10, -R14 ;  /* 0x0000000a47247223 */ /* 0x000fcc000001080e */
[----:B------:R-:W1:Y:S01]  /*15840*/  MUFU.EX2 R197, R197 ;  /* 0x000000c500c57308 */ /* 0x000e620000000800 */
[----:B--2---:R-:W-:-:S07]  /*15850*/  FADD.FTZ R46, R198, R7 ;  /* 0x00000007c62e7221 */ /* 0x004fce0000010000 */
[----:B------:R-:W2:Y:S01]  /*15860*/  MUFU.EX2 R121, R121 ;  /* 0x0000007900797308 */ /* 0x000ea20000000800 */
[----:B---3--:R-:W-:Y:S01]  /*15870*/  FADD.FTZ R5, R195, R48 ;  /* 0x00000030c3057221 */ /* 0x008fe20000010000 */
[----:B----4-:R-:W-:-:S06]  /*15880*/  FADD.FTZ R7, R117, R46 ;  /* 0x0000002e75077221 */ /* 0x010fcc0000010000 */
[----:B------:R-:W3:Y:S08]  /*15890*/  MUFU.EX2 R34, R34 ;  /* 0x0000002200227308 */ /* 0x000ef00000000800 */
        /* <DEDUP_REMOVED lines=11> */
[-CC-:B------:R-:W-:Y:S01]  /*15950*/  FFMA.FTZ R40, R63, R10.reuse, -R14.reuse ;  /* 0x0000000a3f287223 */ /* 0x180fe2000001080e */
[-CC-:B------:R-:W-:Y:S01]  /*15960*/  FFMA.FTZ R205, R49, R10.reuse, -R14.reuse ;  /* 0x0000000a31cd7223 */ /* 0x180fe2000001080e */
[-CC-:B------:R-:W-:Y:S01]  /*15970*/  FFMA.FTZ R51, R51, R10.reuse, -R14.reuse ;  /* 0x0000000a33337223 */ /* 0x180fe2000001080e */
[----:B------:R-:W-:-:S04]  /*15980*/  FFMA.FTZ R207, R53, R10, -R14 ;  /* 0x0000000a35cf7223 */ /* 0x000fc8000001080e */
[----:B------:R-:W2:Y:S01]  /*15990*/  MUFU.EX2 R201, R201 ;  /* 0x000000c900c97308 */ /* 0x000ea20000000800 */
[-CC-:B------:R-:W-:Y:S01]  /*159a0*/  FFMA.FTZ R42, R55, R10.reuse, -R14.reuse ;  /* 0x0000000a372a7223 */ /* 0x180fe2000001080e */
        /* <DEDUP_REMOVED lines=13> */
[----:B------:R-:W-:Y:S01]  /*15a80*/  FFMA.FTZ R137, R137, R10, -R14 ;  /* 0x0000000a89897223 */ /* 0x000fe2000001080e */
[----:B---3--:R-:W-:Y:S01]  /*15a90*/  FADD.FTZ R14, R34, R5 ;  /* 0x00000005220e7221 */ /* 0x008fe20000010000 */
[----:B----4-:R-:W-:-:S05]  /*15aa0*/  FADD.FTZ R50, R202, R7 ;  /* 0x00000007ca327221 */ /* 0x010fca0000010000 */
[----:B------:R-:W3:Y:S01]  /*15ab0*/  MUFU.EX2 R206, R206 ;  /* 0x000000ce00ce7308 */ /* 0x000ee20000000800 */
[----:B0-----:R-:W-:Y:S01]  /*15ac0*/  FADD.FTZ R5, R199, R14 ;  /* 0x0000000ec7057221 */ /* 0x001fe20000010000 */
[----:B------:R-:W-:-:S06]  /*15ad0*/  FADD.FTZ R7, R123, R50 ;  /* 0x000000327b077221 */ /* 0x000fcc0000010000 */
[----:B------:R-:W0:Y:S01]  /*15ae0*/  MUFU.EX2 R203, R203 ;  /* 0x000000cb00cb7308 */ /* 0x000e220000000800 */
[----:B-1----:R-:W-:Y:S01]  /*15af0*/  FADD.FTZ R14, R36, R5 ;  /* 0x00000005240e7221 */ /* 0x002fe20000010000 */
[----:B--2---:R-:W-:-:S06]  /*15b00*/  FADD.FTZ R48, R204, R7 ;  /* 0x00000007cc307221 */ /* 0x004fcc0000010000 */
[----:B------:R-:W1:Y:S01]  /*15b10*/  MUFU.EX2 R31, R31 ;  /* 0x0000001f001f7308 */ /* 0x000e620000000800 */
[----:B------:R-:W-:Y:S01]  /*15b20*/  FADD.FTZ R5, R201, R14 ;  /* 0x0000000ec9057221 */ /* 0x000fe20000010000 */
[----:B------:R-:W-:-:S06]  /*15b30*/  FADD.FTZ R7, R27, R48 ;  /* 0x000000301b077221 */ /* 0x000fcc0000010000 */
[----:B------:R-:W2:Y:S08]  /*15b40*/  MUFU.EX2 R40, R40 ;  /* 0x0000002800287308 */ /* 0x000eb00000000800 */
[----:B------:R-:W4:Y:S01]  /*15b50*/  MUFU.EX2 R208, R208 ;  /* 0x000000d000d07308 */ /* 0x000f220000000800 */
[----:B------:R-:W-:Y:S01]  /*15b60*/  FADD.FTZ R14, R38, R5 ;  /* 0x00000005260e7221 */ /* 0x000fe20000010000 */
[----:B---3--:R-:W-:-:S06]  /*15b70*/  FADD.FTZ R48, R206, R7 ;  /* 0x00000007ce307221 */ /* 0x008fcc0000010000 */
[----:B------:R-:W3:Y:S08]  /*15b80*/  MUFU.EX2 R205, R205 ;  /* 0x000000cd00cd7308 */ /* 0x000ef00000000800 */
[----:B------:R-:W3:Y:S01]  /*15b90*/  MUFU.EX2 R125, R125 ;  /* 0x0000007d007d7308 */ /* 0x000ee20000000800 */
[----:B0-----:R-:W-:Y:S01]  /*15ba0*/  FADD.FTZ R5, R203, R14 ;  /* 0x0000000ecb057221 */ /* 0x001fe20000010000 */
[----:B-1----:R-:W-:-:S06]  /*15bb0*/  FADD.FTZ R7, R31, R48 ;  /* 0x000000301f077221 */ /* 0x002fcc0000010000 */
[----:B------:R-:W0:Y:S08]  /*15bc0*/  MUFU.EX2 R0, R51 ;  /* 0x0000003300007308 */ /* 0x000e300000000800 */
[----:B------:R-:W1:Y:S01]  /*15bd0*/  MUFU.EX2 R210, R210 ;  /* 0x000000d200d27308 */ /* 0x000e620000000800 */
[----:B--2---:R-:W-:Y:S01]  /*15be0*/  FADD.FTZ R14, R40, R5 ;  /* 0x00000005280e7221 */ /* 0x004fe20000010000 */
[----:B----4-:R-:W-:-:S06]  /*15bf0*/  FADD.FTZ R48, R208, R7 ;  /* 0x00000007d0307221 */ /* 0x010fcc0000010000 */
[----:B------:R-:W2:Y:S08]  /*15c00*/  MUFU.EX2 R207, R207 ;  /* 0x000000cf00cf7308 */ /* 0x000eb00000000800 */
[----:B------:R-:W4:Y:S01]  /*15c10*/  MUFU.EX2 R131, R131 ;  /* 0x0000008300837308 */ /* 0x000f220000000800 */
[----:B---3--:R-:W-:Y:S01]  /*15c20*/  FADD.FTZ R5, R205, R14 ;  /* 0x0000000ecd057221 */ /* 0x008fe20000010000 */
[----:B------:R-:W-:-:S06]  /*15c30*/  FADD.FTZ R7, R125, R48 ;  /* 0x000000307d077221 */ /* 0x000fcc0000010000 */
        /* <DEDUP_REMOVED lines=20> */
[----:B------:R-:W2:Y:S01]  /*15d80*/  MUFU.EX2 R3, R3 ;  /* 0x0000000300037308 */ /* 0x000ea20000000800 */
[----:B---3--:R-:W-:Y:S01]  /*15d90*/  FADD.FTZ R5, R211, R14 ;  /* 0x0000000ed3057221 */ /* 0x008fe20000010000 */
[----:B------:R-:W-:-:S06]  /*15da0*/  FADD.FTZ R7, R139, R52 ;  /* 0x000000348b077221 */ /* 0x000fcc0000010000 */
[----:B------:R-:W3:Y:S01]  /*15db0*/  MUFU.EX2 R48, R35 ;  /* 0x0000002300307308 */ /* 0x000ee20000000800 */
[----:B0-----:R-:W-:Y:S01]  /*15dc0*/  FADD.FTZ R54, R46, R5 ;  /* 0x000000052e367221 */ /* 0x001fe20000010000 */
[----:B-1----:R-:W-:-:S06]  /*15dd0*/  FADD.FTZ R52, R216, R7 ;  /* 0x00000007d8347221 */ /* 0x002fcc0000010000 */
[----:B------:R-:W0:Y:S01]  /*15de0*/  MUFU.EX2 R25, R25 ;  /* 0x0000001900197308 */ /* 0x000e220000000800 */
[----:B--2---:R-:W-:-:S07]  /*15df0*/  FADD.FTZ R5, R3, R54 ;  /* 0x0000003603057221 */ /* 0x004fce0000010000 */
[----:B------:R-:W1:Y:S01]  /*15e00*/  MUFU.EX2 R50, R39 ;  /* 0x0000002700327308 */ /* 0x000e620000000800 */
[----:B------:R-:W-:Y:S01]  /*15e10*/  FADD.FTZ R7, R141, R52 ;  /* 0x000000348d077221 */ /* 0x000fe20000010000 */
[----:B------:R-:W-:Y:S01]  /*15e20*/  F2FP.BF16.F32.PACK_AB R177, R4, R177 ;  /* 0x000000b104b1723e */ /* 0x000fe200000010ff */
[----:B---3--:R-:W-:-:S05]  /*15e30*/  FADD.FTZ R4, R48, R5 ;  /* 0x0000000530047221 */ /* 0x008fca0000010000 */
[----:B------:R-:W2:Y:S01]  /*15e40*/  MUFU.EX2 R127, R127 ;  /* 0x0000007f007f7308 */ /* 0x000ea20000000800 */
[----:B0-----:R-:W-:-:S07]  /*15e50*/  FADD.FTZ R5, R25, R4 ;  /* 0x0000000419057221 */ /* 0x001fce0000010000 */
[----:B------:R-:W0:Y:S01]  /*15e60*/  MUFU.EX2 R52, R129 ;  /* 0x0000008100347308 */ /* 0x000e220000000800 */
[----:B------:R-:W-:Y:S01]  /*15e70*/  F2FP.BF16.F32.PACK_AB R179, R6, R179 ;  /* 0x000000b306b3723e */ /* 0x000fe200000010ff */
[----:B-1----:R-:W-:-:S06]  /*15e80*/  FADD.FTZ R6, R50, R5 ;  /* 0x0000000532067221 */ /* 0x002fcc0000010000 */
[----:B------:R-:W1:Y:S01]  /*15e90*/  MUFU.EX2 R218, R218 ;  /* 0x000000da00da7308 */ /* 0x000e620000000800 */
[----:B------:R-:W-:-:S07]  /*15ea0*/  ISETP.GE.AND P2, PT, R161, 0xb1, PT ;  /* 0x000000b1a100780c */ /* 0x000fce0003f46270 */
[----:B------:R-:W3:Y:S01]  /*15eb0*/  MUFU.EX2 R133, R133 ;  /* 0x0000008500857308 */ /* 0x000ee20000000800 */
[----:B--2---:R-:W-:-:S07]  /*15ec0*/  FADD.FTZ R5, R127, R6 ;  /* 0x000000067f057221 */ /* 0x004fce0000010000 */
[----:B------:R-:W2:Y:S08]  /*15ed0*/  MUFU.EX2 R143, R143 ;  /* 0x0000008f008f7308 */ /* 0x000eb00000000800 */
[----:B------:R-:W4:Y:S01]  /*15ee0*/  MUFU.EX2 R4, R137 ;  /* 0x0000008900047308 */ /* 0x000f220000000800 */
[----:B------:R-:W-:Y:S01]  /*15ef0*/  F2FP.BF16.F32.PACK_AB R205, R0, R205 ;  /* 0x000000cd00cd723e */ /* 0x000fe200000010ff */
[----:B0-----:R-:W-:Y:S01]  /*15f00*/  FADD.FTZ R0, R52, R5 ;  /* 0x0000000534007221 */ /* 0x001fe20000010000 */
[----:B-1----:R-:W-:Y:S01]  /*15f10*/  FADD.FTZ R14, R218, R7 ;  /* 0x00000007da0e7221 */ /* 0x002fe20000010000 */
[----:B------:R-:W-:-:S02]  /*15f20*/  IMAD.U32 R236, RZ, RZ, UR52 ;  /* 0x00000034ffec7e24 */ /* 0x000fc4000f8e00ff */
[----:B---3--:R-:W-:Y:S01]  /*15f30*/  FADD.FTZ R5, R133, R0 ;  /* 0x0000000085057221 */ /* 0x008fe20000010000 */
[----:B------:R-:W-:Y:S02]  /*15f40*/  IMAD.U32 R237, RZ, RZ, UR53 ;  /* 0x00000035ffed7e24 */ /* 0x000fe4000f8e00ff */
[----:B------:R-:W-:Y:S02]  /*15f50*/  IMAD.U32 R234, RZ, RZ, UR48 ;  /* 0x00000030ffea7e24 */ /* 0x000fe4000f8e00ff */
[----:B------:R-:W-:Y:S02]  /*15f60*/  IMAD.U32 R235, RZ, RZ, UR49 ;  /* 0x00000031ffeb7e24 */ /* 0x000fe4000f8e00ff */
[----:B------:R-:W-:Y:S02]  /*15f70*/  IMAD.U32 R232, RZ, RZ, UR44 ;  /* 0x0000002cffe87e24 */ /* 0x000fe4000f8e00ff */
[----:B------:R-:W-:Y:S02]  /*15f80*/  IMAD.U32 R233, RZ, RZ, UR45 ;  /* 0x0000002dffe97e24 */ /* 0x000fe4000f8e00ff */
[----:B------:R-:W-:-:S02]  /*15f90*/  IMAD.U32 R230, RZ, RZ, UR40 ;  /* 0x00000028ffe67e24 */ /* 0x000fc4000f8e00ff */
[----:B------:R-:W-:Y:S01]  /*15fa0*/  IMAD.U32 R231, RZ, RZ, UR41 ;  /* 0x00000029ffe77e24 */ /* 0x000fe2000f8e00ff */
[----:B------:R-:W-:Y:S01]  /*15fb0*/  F2FP.BF16.F32.PACK_AB R180, R29, R180 ;  /* 0x000000b41db4723e */ /* 0x000fe200000010ff */
[----:B--2---:R-:W-:Y:S01]  /*15fc0*/  FADD.FTZ R14, R143, R14 ;  /* 0x0000000e8f0e7221 */ /* 0x004fe20000010000 */
[----:B------:R-:W-:Y:S01]  /*15fd0*/  F2FP.BF16.F32.PACK_AB R182, R33, R182 ;  /* 0x000000b621b6723e */ /* 0x000fe200000010ff */
[----:B----4-:R-:W-:Y:S01]  /*15fe0*/  FADD.FTZ R0, R4, R5 ;  /* 0x0000000504007221 */ /* 0x010fe20000010000 */
        /* <DEDUP_REMOVED lines=139> */
[----:B------:R-:W-:-:S07]  /*168a0*/  CS2R R24, SRZ ;  /* 0x0000000000187805 */ /* 0x000fce000001ff00 */
.L_x_7480:
[----:B------:R-:W2:Y:S01]  /*168b0*/  LDL R8, [R1] ;  /* 0x0000000001087983 */ /* 0x000ea20000100800 */
[----:B------:R-:W-:Y:S01]  /*168c0*/  VIADD R222, R7, 0x1 ;  /* 0x0000000107de7836 */ /* 0x000fe20000000000 */
[----:B------:R-:W-:Y:S05]  /*168d0*/  YIELD ;  /* 0x0000000000007946 */ /* 0x000fea0003800000 */
[----:B------:R-:W-:-:S04]  /*168e0*/  ISETP.NE.AND P3, PT, R222, 0x2, PT ;  /* 0x00000002de00780c */ /* 0x000fc80003f65270 */
[----:B------:R-:W-:Y:S02]  /*168f0*/  SEL R229, RZ, 0x1, P3 ;  /* 0x00000001ffe57807 */ /* 0x000fe40001800000 */
[----:B------:R-:W-:Y:S02]  /*16900*/  SEL R222, R222, RZ, P3 ;  /* 0x000000ffdede7207 */ /* 0x000fe40001800000 */
[----:B------:R-:W-:Y:S02]  /*16910*/  LOP3.LUT R229, R6, R229, RZ, 0x3c, !PT ;  /* 0x000000e506e57212 */ /* 0x000fe400078e3cff */
[----:B--2---:R-:W-:-:S13]  /*16920*/  ISETP.NE.AND P2, PT, R8, RZ, PT ;  /* 0x000000ff0800720c */ /* 0x004fda0003f45270 */
[----:B------:R-:W-:Y:S05]  /*16930*/  @P2 BRA `(.L_x_7471) ;  /* 0x0000000000302947 */ /* 0x000fea0003800000 */
[----:B------:R-:W-:Y:S05]  /*16940*/  @!P0 BRA `(.L_x_7472) ;  /* 0x0000000000048947 */ /* 0x000fea0003800000 */
[----:B------:R-:W-:Y:S01]  /*16950*/  BPT.TRAP 0x1 ;  /* 0x000000040000795c */ /* 0x000fe20000300000 */
.L_x_7472:
[----:B------:R-:W-:Y:S01]  /*16960*/  IMAD R8, R222, 0x8, R2 ;  /* 0x00000008de087824 */ /* 0x000fe200078e0202 */
[----:B------:R-:W-:-:S04]  /*16970*/  SHF.L.U32 R9, R229, 0x1f, RZ ;  /* 0x0000001fe5097819 */ /* 0x000fc800000006ff */
[----:B------:R0:W1:Y:S01]  /*16980*/  SYNCS.PHASECHK.TRANS64.TRYWAIT P3, [R8+URZ+0x34830], R9 ;  /* 0x03483009080075a7 */ /* 0x000062000806017f */
[----:B------:R-:W-:Y:S05]  /*16990*/  @!P0 BRA `(.L_x_7473) ;  /* 0x0000000000048947 */ /* 0x000fea0003800000 */
[----:B------:R-:W-:Y:S01]  /*169a0*/  BPT.TRAP 0x1 ;  /* 0x000000040000795c */ /* 0x000fe20000300000 */
.L_x_7473:
[----:B------:R-:W-:Y:S04]  /*169b0*/  BSSY B0, `(.L_x_7471) ;  /* 0x0000004000007945 */ /* 0x000fe80003800000 */
[----:B-1----:R-:W-:Y:S05]  /*169c0*/  @P3 BRA `(.L_x_7474) ;  /* 0x0000000000083947 */ /* 0x002fea0003800000 */
[----:B------:R-:W1:Y:S02]  /*169d0*/  SYNCS.PHASECHK.TRANS64.TRYWAIT P3, [R8+URZ+0x34830], R9 ;  /* 0x03483009080075a7 */ /* 0x000e64000806017f */
[----:B-1----:R-:W-:Y:S05]  /*169e0*/  @!P3 BRA `(.L_x_7475) ;  /* 0x000001000084b947 */ /* 0x002fea0003800000 */
.L_x_7474:
[----:B------:R-:W-:Y:S05]  /*169f0*/  BSYNC B0 ;  /* 0x0000000000007941 */ /* 0x000fea0003800000 */
.L_x_7471:
[----:B01----:R-:W2:Y:S04]  /*16a00*/  LDL R8, [R1+0x18] ;  /* 0x0000180001087983 */ /* 0x003ea80000100800 */
[----:B------:R-:W3:Y:S01]  /*16a10*/  LDL.64 R20, [R1+0x10] ;  /* 0x0000100001147983 */ /* 0x000ee20000100a00 */
[----:B------:R-:W0:Y:S01]  /*16a20*/  S2R R10, SR_TID.X ;  /* 0x00000000000a7919 */ /* 0x000e220000002100 */
[----:B------:R-:W-:Y:S05]  /*16a30*/  WARPSYNC.ALL ;  /* 0x0000000000007948 */ /* 0x000fea0003800000 */
[----:B------:R-:W-:Y:S01]  /*16a40*/  IMAD.MOV.U32 R11, RZ, RZ, 0x40000040 ;  /* 0x40000040ff0b7424 */ /* 0x000fe200078e00ff */
[----:B------:R-:W4:Y:S01]  /*16a50*/  LDL.64 R92, [R1+0x8] ;  /* 0x00000800015c7983 */ /* 0x000f220000100a00 */
[----:B0-----:R-:W-:-:S05]  /*16a60*/  SHF.R.U32.HI R10, RZ, 0x7, R10 ;  /* 0x00000007ff0a7819 */ /* 0x001fca000001160a */
[----:B------:R-:W-:-:S05]  /*16a70*/  VIADD R90, R10, 0x8 ;  /* 0x000000080a5a7836 */ /* 0x000fca0000000000 */
[----:B------:R0:W-:Y:S01]  /*16a80*/  BAR.SYNC.DEFER_BLOCKING R90, 0x100 ;  /* 0x0004005a0000751d */ /* 0x0001e20000010000 */
[----:B------:R-:W-:-:S05]  /*16a90*/  R2UR UR55, R11 ;  /* 0x000000000b3772ca */ /* 0x000fca00000e0000 */
[----:B------:R-:W-:Y:S01]  /*16aa0*/  WARPGROUP.ARRIVE ;  /* 0x00000000000079c5 */ /* 0x000fe20000000000 */
[----:B------:R-:W-:Y:S02]  /*16ab0*/  IMAD.MOV.U32 R13, RZ, RZ, 0x40000040 ;  /* 0x40000040ff0d7424 */ /* 0x000fe400078e00ff */
[----:B------:R-:W-:-:S03]  /*16ac0*/  IMAD.MOV.U32 R9, RZ, RZ, 0x40000040 ;  /* 0x40000040ff097424 */ /* 0x000fc600078e00ff */
[----:B------:R-:W-:Y:S02]  /*16ad0*/  R2UR UR59, R13 ;  /* 0x000000000d3b72ca */ /* 0x000fe400000e0000 */
[----:B------:R-:W-:-:S11]  /*16ae0*/  R2UR UR7, R9 ;  /* 0x00000000090772ca */ /* 0x000fd600000e0000 */
[----:B------:R-:W-:Y:S02]  /*16af0*/  MOV R11, UR59 ;  /* 0x0000003b000b7c02 */ /* 0x000fe40008000f00 */
[----:B------:R-:W-:Y:S01]  /*16b00*/  UMOV UR59, UR7 ;  /* 0x00000007003b7c82 */ /* 0x000fe20008000000 */
[----:B------:R-:W-:Y:S02]  /*16b10*/  MOV R227, UR38 ;  /* 0x0000002600e37c02 */ /* 0x000fe40008000f00 */
[C---:B------:R-:W-:Y:S02]  /*16b20*/  R2UR UR7, R9.reuse ;  /* 0x00000000090772ca */ /* 0x040fe400000e0000 */
[C---:B------:R-:W-:Y:S02]  /*16b30*/  R2UR UR19, R9.reuse ;  /* 0x00000000091372ca */ /* 0x040fe400000e0000 */
[C---:B------:R-:W-:Y:S02]  /*16b40*/  R2UR UR31, R9.reuse ;  /* 0x00000000091f72ca */ /* 0x040fe400000e0000 */
[----:B------:R-:W-:Y:S01]  /*16b50*/  R2UR UR43, R9 ;  /* 0x00000000092b72ca */ /* 0x000fe200000e0000 */
[----:B--2---:R-:W-:Y:S01]  /*16b60*/  IMAD R10, R222, 0xb00, R8 ;  /* 0x00000b00de0a7824 */ /* 0x004fe200078e0208 */
[----:B---3--:R-:W-:-:S02]  /*16b70*/  R2UR UR22, R20 ;  /* 0x00000000141672ca */ /* 0x008fc400000e0000 */
[----:B------:R-:W-:Y:S02]  /*16b80*/  R2UR UR23, R21 ;  /* 0x00000000151772ca */ /* 0x000fe400000e0000 */
[----:B------:R-:W-:-:S09]  /*16b90*/  R2UR UR54, R10 ;  /* 0x000000000a3672ca */ /* 0x000fd200000e0000 */
[----:B------:R-:W-:Y:S02]  /*16ba0*/  UMOV UR52, UR22 ;  /* 0x0000001600347c82 */ /* 0x000fe40008000000 */
[----:B------:R-:W-:Y:S02]  /*16bb0*/  UMOV UR53, UR23 ;  /* 0x0000001700357c82 */ /* 0x000fe40008000000 */
[----:B------:R-:W-:Y:S01]  /*16bc0*/  HGMMA.64x16x16.F32.BF16 R168, gdesc[UR52], RZ, !UPT, gsb0 ;  /* 0x0020000034a879f0 */ /* 0x000fe2000c0018ff */
[C---:B------:R-:W-:Y:S02]  /*16bd0*/  VIADD R12, R10.reuse, 0x100 ;  /* 0x000001000a0c7836 */ /* 0x040fe40000000000 */
[----:B------:R-:W-:-:S03]  /*16be0*/  VIADD R8, R10, 0x80 ;  /* 0x000000800a087836 */ /* 0x000fc60000000000 */
[----:B------:R-:W-:Y:S02]  /*16bf0*/  R2UR UR58, R12 ;  /* 0x000000000c3a72ca */ /* 0x000fe400000e0000 */
[----:B------:R-:W-:Y:S01]  /*16c00*/  R2UR UR6, R8 ;  /* 0x00000000080672ca */ /* 0x000fe200000e0000 */
[----:B------:R-:W-:Y:S01]  /*16c10*/  UMOV UR56, UR22 ;  /* 0x0000001600387c82 */ /* 0x000fe20008000000 */
[----:B------:R-:W-:-:S09]  /*16c20*/  UMOV UR57, UR23 ;  /* 0x0000001700397c82 */ /* 0x000fd20008000000 */
[----:B0-----:R-:W-:Y:S02]  /*16c30*/  MOV R90, UR58 ;  /* 0x0000003a005a7c02 */ /* 0x001fe40008000f00 */
[----:B------:R-:W-:Y:S01]  /*16c40*/  UMOV UR58, UR6 ;  /* 0x00000006003a7c82 */ /* 0x000fe20008000000 */
[----:B------:R-:W-:Y:S02]  /*16c50*/  WARPGROUP.DEPBAR.LE gsb0, 0x0 ;  /* 0x00008000000079c5 */ /* 0x000fe40000010000 */
[----:B------:R-:W-:-:S06]  /*16c60*/  WARPGROUP.ARRIVE ;  /* 0x00000000000079c5 */ /* 0x000fcc0000000000 */
[----:B------:R-:W-:Y:S01]  /*16c70*/  HGMMA.64x16x16.F32.BF16 R160, gdesc[UR56], RZ, !UPT, gsb0 ;  /* 0x0020000038a079f0 */ /* 0x000fe2000c0018ff */
[----:B------:R-:W-:Y:S02]  /*16c80*/  R2UR UR59, R11 ;  /* 0x000000000b3b72ca */ /* 0x000fe400000e0000 */
[----:B------:R-:W-:Y:S01]  /*16c90*/  R2UR UR58, R90 ;  /* 0x000000005a3a72ca */ /* 0x000fe200000e0000 */
[----:B------:R-:W-:Y:S01]  /*16ca0*/  UMOV UR56, UR22 ;  /* 0x0000001600387c82 */ /* 0x000fe20008000000 */
[----:B------:R-:W-:Y:S01]  /*16cb0*/  UMOV UR57, UR23 ;  /* 0x0000001700397c82 */ /* 0x000fe20008000000 */
[----:B------:R-:W-:-:S05]  /*16cc0*/  VIADD R8, R10, 0x180 ;  /* 0x000001800a087836 */ /* 0x000fca0000000000 */
[----:B------:R-:W-:Y:S01]  /*16cd0*/  R2UR UR6, R8 ;  /* 0x00000000080672ca */ /* 0x000fe200000e0000 */
[----:B------:R-:W-:-:S05]  /*16ce0*/  VIADD R8, R10, 0x300 ;  /* 0x000003000a087836 */ /* 0x000fca0000000000 */
[----:B------:R-:W-:Y:S01]  /*16cf0*/  R2UR UR18, R8 ;  /* 0x00000000081272ca */ /* 0x000fe200000e0000 */
[----:B------:R-:W-:Y:S01]  /*16d00*/  VIADD R8, R10, 0x480 ;  /* 0x000004800a087836 */ /* 0x000fe20000000000 */
[----:B------:R-:W-:Y:S02]  /*16d10*/  WARPGROUP.DEPBAR.LE gsb0, 0x0 ;  /* 0x00008000000079c5 */ /* 0x000fe40000010000 */
[----:B------:R-:W-:-:S06]  /*16d20*/  WARPGROUP.ARRIVE ;  /* 0x00000000000079c5 */ /* 0x000fcc0000000000 */
[----:B------:R-:W-:Y:S01]  /*16d30*/  HGMMA.64x16x16.F32.BF16 R152, gdesc[UR56], RZ, !UPT, gsb0 ;  /* 0x00200000389879f0 */ /* 0x000fe2000c0018ff */
[----:B------:R-:W-:Y:S01]  /*16d40*/  R2UR UR30, R8 ;  /* 0x00000000081e72ca */ /* 0x000fe200000e0000 */
[C---:B------:R-:W-:Y:S02]  /*16d50*/  VIADD R12, R10.reuse, 0x280 ;  /* 0x000002800a0c7836 */ /* 0x040fe40000000000 */
[----:B------:R-:W-:-:S03]  /*16d60*/  VIADD R8, R10, 0x2 ;  /* 0x000000020a087836 */ /* 0x000fc60000000000 */
[----:B------:R-:W-:Y:S01]  /*16d70*/  R2UR UR14, R12 ;  /* 0x000000000c0e72ca */ /* 0x000fe200000e0000 */
[----:B------:R-:W-:Y:S01]  /*16d80*/  VIADD R12, R10, 0x380 ;  /* 0x000003800a0c7836 */ /* 0x000fe20000000000 */
[----:B------:R-:W-:Y:S01]  /*16d90*/  R2UR UR42, R8 ;  /* 0x00000000082a72ca */ /* 0x000fe200000e0000 */
[----:B------:R-:W-:Y:S01]  /*16da0*/  VIADD R8, R10, 0x182 ;  /* 0x000001820a087836 */ /* 0x000fe20000000000 */
[----:B------:R-:W-:Y:S01]  /*16db0*/  R2UR UR55, R9 ;  /* 0x00000000093772ca */ /* 0x000fe200000e0000 */
[----:B------:R-:W-:Y:S01]  /*16dc0*/  IMAD.MOV.U32 R9, RZ, RZ, 0x40000040 ;  /* 0x40000040ff097424 */ /* 0x000fe200078e00ff */
[----:B------:R-:W-:Y:S01]  /*16dd0*/  R2UR UR38, R12 ;  /* 0x000000000c2672ca */ /* 0x000fe200000e0000 */
[----:B------:R-:W-:Y:S01]  /*16de0*/  VIADD R12, R10, 0x500 ;  /* 0x000005000a0c7836 */ /* 0x000fe20000000000 */
[----:B------:R-:W-:Y:S01]  /*16df0*/  R2UR UR54, R8 ;  /* 0x00000000083672ca */ /* 0x000fe200000e0000 */
[----:B------:R-:W-:Y:S01]  /*16e00*/  VIADD R8, R10, 0x282 ;  /* 0x000002820a087836 */ /* 0x000fe20000000000 */
[----:B------:R-:W-:-:S02]  /*16e10*/  R2UR UR59, R9 ;  /* 0x00000000093b72ca */ /* 0x000fc400000e0000 */
[----:B------:R-:W-:Y:S01]  /*16e20*/  R2UR UR34, R12 ;  /* 0x000000000c2272ca */ /* 0x000fe200000e0000 */
[----:B------:R-:W-:Y:S01]  /*16e30*/  VIADD R12, R10, 0x102 ;  /* 0x000001020a0c7836 */ /* 0x000fe20000000000 */
[----:B------:R-:W-:-:S04]  /*16e40*/  R2UR UR58, R8 ;  /* 0x00000000083a72ca */ /* 0x000fc800000e0000 */
[----:B------:R-:W-:Y:S01]  /*16e50*/  R2UR UR50, R12 ;  /* 0x000000000c3272ca */ /* 0x000fe200000e0000 */
[----:B------:R-:W-:Y:S01]  /*16e60*/  VIADD R12, R10, 0x202 ;  /* 0x000002020a0c7836 */ /* 0x000fe20000000000 */
[----:B------:R-:W-:Y:S01]  /*16e70*/  MOV R20, UR4 ;  /* 0x0000000400147c02 */ /* 0x000fe20008000f00 */
[----:B------:R-:W-:Y:S01]  /*16e80*/  UMOV UR56, UR22 ;  /* 0x0000001600387c82 */ /* 0x000fe20008000000 */
[----:B------:R-:W-:Y:S01]  /*16e90*/  UMOV UR57, UR23 ;  /* 0x0000001700397c82 */ /* 0x000fe20008000000 */
[----:B------:R-:W-:Y:S02]  /*16ea0*/  MOV R11, UR59 ;  /* 0x0000003b000b7c02 */ /* 0x000fe40008000f00 */
[----:B------:R-:W-:Y:S01]  /*16eb0*/  R2UR UR4, R12 ;  /* 0x000000000c0472ca */ /* 0x000fe200000e0000 */
[----:B------:R-:W-:Y:S01]  /*16ec0*/  UMOV UR59, UR7 ;  /* 0x00000007003b7c82 */ /* 0x000fe20008000000 */
[----:B------:R-:W-:Y:S01]  /*16ed0*/  MOV R12, UR58 ;  /* 0x0000003a000c7c02 */ /* 0x000fe20008000f00 */
[----:B------:R-:W-:Y:S01]  /*16ee0*/  UMOV UR58, UR6 ;  /* 0x00000006003a7c82 */ /* 0x000fe20008000000 */
[----:B------:R-:W-:-:S02]  /*16ef0*/  WARPGROUP.DEPBAR.LE gsb0, 0x0 ;  /* 0x00008000000079c5 */ /* 0x000fc40000010000 */
[----:B-----5:R-:W-:-:S06]  /*16f00*/  WARPGROUP.ARRIVE ;  /* 0x00000000000079c5 */ /* 0x020fcc0000000000 */
        /* <DEDUP_REMOVED lines=9> */
[----:B------:R-:W-:Y:S01]  /*16fa0*/  HGMMA.64x16x16.F32.BF16 R136, gdesc[UR8], RZ, !UPT, gsb0 ;  /* 0x00200000088879f0 */ /* 0x000fe2000c0018ff */
        /* <DEDUP_REMOVED lines=8> */
[----:B------:R-:W-:Y:S02]  /*17030*/  WARPGROUP.DEPBAR.LE gsb0, 0x0 ;  /* 0x00008000000079c5 */ /* 0x000fe40000010000 */
[----:B------:R-:W-:-:S06]  /*17040*/  WARPGROUP.ARRIVE ;  /* 0x00000000000079c5 */ /* 0x000fcc0000000000 */
[----:B------:R-:W-:Y:S01]  /*17050*/  HGMMA.64x16x16.F32.BF16 R120, gdesc[UR16], RZ, !UPT, gsb0 ;  /* 0x00200000107879f0 */ /* 0x000fe2000c0018ff */
[----:B------:R-:W-:Y:S02]  /*17060*/  MOV R228, UR39 ;  /* 0x0000002700e47c02 */ /* 0x000fe40008000f00 */
[----:B------:R-:W-:Y:S02]  /*17070*/  R2UR UR39, R13 ;  /* 0x000000000d2772ca */ /* 0x000fe400000e0000 */
[----:B------:R-:W-:Y:S01]  /*17080*/  MOV R226, UR37 ;  /* 0x0000002500e27c02 */ /* 0x000fe20008000f00 */
[----:B------:R-:W-:Y:S01]  /*17090*/  UMOV UR37, UR23 ;  /* 0x0000001700257c82 */ /* 0x000fe20008000000 */
[----:B------:R-:W-:Y:S01]  /*170a0*/  MOV R15, UR36 ;  /* 0x00000024000f7c02 */ /* 0x000fe20008000f00 */
[----:B------:R-:W-:Y:S01]  /*170b0*/  UMOV UR36, UR22 ;  /* 0x0000001600247c82 */ /* 0x000fe20008000000 */
[----:B------:R-:W-:Y:S02]  /*170c0*/  WARPGROUP.DEPBAR.LE gsb0, 0x0 ;  /* 0x00008000000079c5 */ /* 0x000fe40000010000 */
[----:B------:R-:W-:-:S06]  /*170d0*/  WARPGROUP.ARRIVE ;  /* 0x00000000000079c5 */ /* 0x000fcc0000000000 */
[----:B------:R-:W-:Y:S01]  /*170e0*/  HGMMA.64x16x16.F32.BF16 R112, gdesc[UR36], RZ, !UPT, gsb0 ;  /* 0x00200000247079f0 */ /* 0x000fe2000c0018ff */
[----:B------:R-:W-:Y:S01]  /*170f0*/  VIADD R88, R10, 0x400 ;  /* 0x000004000a587836 */ /* 0x000fe20000000000 */
[----:B------:R-:W-:-:S04]  /*17100*/  R2UR UR27, R89 ;  /* 0x00000000591b72ca */ /* 0x000fc800000e0000 */
        /* <DEDUP_REMOVED lines=9> */
[----:B------:R-:W-:Y:S01]  /*171a0*/  R2UR UR47, R89 ;  /* 0x00000000592f72ca */ /* 0x000fe200000e0000 */
[----:B------:R-:W-:-:S03]  /*171b0*/  IMAD.MOV.U32 R89, RZ, RZ, 0x40000040 ;  /* 0x40000040ff597424 */ /* 0x000fc600078e00ff */
[----:B------:R-:W-:Y:S01]  /*171c0*/  R2UR UR46, R88 ;  /* 0x00000000582e72ca */ /* 0x000fe200000e0000 */
[----:B------:R-:W-:Y:S01]  /*171d0*/  VIADD R88, R10, 0x302 ;  /* 0x000003020a587836 */ /* 0x000fe20000000000 */
[----:B------:R-:W-:Y:S02]  /*171e0*/  WARPGROUP.DEPBAR.LE gsb0, 0x0 ;  /* 0x00008000000079c5 */ /* 0x000fe40000010000 */
[----:B------:R-:W-:-:S06]  /*171f0*/  WARPGROUP.ARRIVE ;  /* 0x00000000000079c5 */ /* 0x000fcc0000000000 */
[----:B------:R-:W-:Y:S01]  /*17200*/  HGMMA.64x16x16.F32.BF16 R96, gdesc[UR28], RZ, !UPT, gsb0 ;  /* 0x002000001c6079f0 */ /* 0x000fe2000c0018ff */
[----:B------:R-:W-:Y:S01]  /*17210*/  R2UR UR6, R88 ;  /* 0x00000000580672ca */ /* 0x000fe200000e0000 */
[----:B------:R-:W-:Y:S01]  /*17220*/  VIADD R88, R10, 0x402 ;  /* 0x000004020a587836 */ /* 0x000fe20000000000 */
[----:B------:R-:W-:Y:S01]  /*17230*/  R2UR UR7, R89 ;  /* 0x00000000590772ca */ /* 0x000fe200000e0000 */
[----:B------:R-:W-:Y:S01]  /*17240*/  IMAD.MOV.U32 R89, RZ, RZ, 0x40000040 ;  /* 0x40000040ff597424 */ /* 0x000fe200078e00ff */
[----:B------:R-:W-:Y:S02]  /*17250*/  R2UR UR35, R13 ;  /* 0x000000000d2372ca */ /* 0x000fe400000e0000 */
[----:B------:R-:W-:Y:S01]  /*17260*/  R2UR UR14, R88 ;  /* 0x00000000580e72ca */ /* 0x000fe200000e0000 */
[----:B------:R-:W-:Y:S01]  /*17270*/  VIADD R88, R10, 0x502 ;  /* 0x000005020a587836 */ /* 0x000fe20000000000 */
[----:B------:R-:W-:Y:S01]  /*17280*/  R2UR UR15, R89 ;  /* 0x00000000590f72ca */ /* 0x000fe200000e0000 */
[----:B------:R-:W-:Y:S01]  /*17290*/  IMAD.MOV.U32 R89, RZ, RZ, 0x40000040 ;  /* 0x40000040ff597424 */ /* 0x000fe200078e00ff */
[----:B------:R-:W-:-:S02]  /*172a0*/  MOV R225, UR21 ;  /* 0x0000001500e17c02 */ /* 0x000fc40008000f00 */
[----:B------:R-:W-:Y:S02]  /*172b0*/  MOV R224, UR20 ;  /* 0x0000001400e07c02 */ /* 0x000fe40008000f00 */
[----:B----4-:R-:W-:Y:S02]  /*172c0*/  R2UR UR20, R92 ;  /* 0x000000005c1472ca */ /* 0x010fe400000e0000 */
[----:B------:R-:W-:Y:S02]  /*172d0*/  R2UR UR21, R93 ;  /* 0x000000005d1572ca */ /* 0x000fe400000e0000 */
[----:B------:R-:W-:Y:S02]  /*172e0*/  R2UR UR38, R88 ;  /* 0x00000000582672ca */ /* 0x000fe400000e0000 */
[----:B------:R-:W-:Y:S01]  /*172f0*/  R2UR UR39, R89 ;  /* 0x00000000592772ca */ /* 0x000fe200000e0000 */
[----:B------:R-:W-:Y:S01]  /*17300*/  UMOV UR32, UR22 ;  /* 0x0000001600207c82 */ /* 0x000fe20008000000 */
[----:B------:R-:W-:Y:S01]  /*17310*/  UMOV UR33, UR23 ;  /* 0x0000001700217c82 */ /* 0x000fe20008000000 */
[----:B------:R-:W-:-:S02]  /*17320*/  WARPGROUP.DEPBAR.LE gsb0, 0x0 ;  /* 0x00008000000079c5 */ /* 0x000fc40000010000 */
[----:B------:R-:W-:-:S06]  /*17330*/  WARPGROUP.ARRIVE ;  /* 0x00000000000079c5 */ /* 0x000fcc0000000000 */
[----:B------:R-:W-:Y:S01]  /*17340*/  HGMMA.64x16x16.F32.BF16 R88, gdesc[UR32], RZ, !UPT, gsb0 ;  /* 0x00200000205879f0 */ /* 0x000fe2000c0018ff */
[----:B------:R-:W-:Y:S01]  /*17350*/  UMOV UR40, UR20 ;  /* 0x0000001400287c82 */ /* 0x000fe20008000000 */
[----:B------:R-:W-:Y:S01]  /*17360*/  UMOV UR41, UR21 ;  /* 0x0000001500297c82 */ /* 0x000fe20008000000 */
        /* <DEDUP_REMOVED lines=16> */
[----:B------:R-:W-:Y:S01]  /*17470*/  IMAD.MOV.U32 R13, RZ, RZ, 0x40000040 ;  /* 0x40000040ff0d7424 */ /* 0x000fe200078e00ff */
[----:B------:R-:W-:Y:S02]  /*17480*/  WARPGROUP.DEPBAR.LE gsb0, 0x0 ;  /* 0x00008000000079c5 */ /* 0x000fe40000010000 */
[----:B------:R-:W-:-:S06]  /*17490*/  WARPGROUP.ARRIVE ;  /* 0x00000000000079c5 */ /* 0x000fcc0000000000 */
[----:B------:R-:W-:Y:S01]  /*174a0*/  HGMMA.64x16x16.F32.BF16 R144, gdesc[UR52], R144, gsb0 ;  /* 0x00200000349079f0 */ /* 0x000fe20008001890 */
[----:B------:R-:W-:Y:S02]  /*174b0*/  MOV R21, UR5 ;  /* 0x0000000500157c02 */ /* 0x000fe40008000f00 */
[----:B------:R-:W-:Y:S01]  /*174c0*/  R2UR UR5, R13 ;  /* 0x000000000d0572ca */ /* 0x000fe200000e0000 */
[----:B------:R-:W-:Y:S01]  /*174d0*/  UMOV UR58, UR4 ;  /* 0x00000004003a7c82 */ /* 0x000fe20008000000 */
[----:B------:R-:W-:Y:S01]  /*174e0*/  UMOV UR56, UR20 ;  /* 0x0000001400387c82 */ /* 0x000fe20008000000 */
[----:B------:R-:W-:-:S10]  /*174f0*/  UMOV UR57, UR21 ;  /* 0x0000001500397c82 */ /* 0x000fd40008000000 */
[----:B------:R-:W-:Y:S01]  /*17500*/  UMOV UR59, UR5 ;  /* 0x00000005003b7c82 */ /* 0x000fe20008000000 */
        /* <DEDUP_REMOVED lines=45> */
[----:B------:R-:W-:Y:S02]  /*177e0*/  R2UR UR4, R236 ;  /* 0x00000000ec0472ca */ /* 0x000fe400000e0000 */
        /* <DEDUP_REMOVED lines=89> */
[----:B------:R-:W-:-:S09]  /*17d80*/  UMOV UR9, UR5 ;  /* 0x0000000500097c82 */ /* 0x000fd20008000000 */
[----:B------:R-:W-:Y:S01]  /*17d90*/  MOV R8, UR10 ;  /* 0x0000000a00087c02 */ /* 0x000fe20008000f00 */
[----:B------:R-:W-:Y:S01]  /*17da0*/  UMOV UR10, UR6 ;  /* 0x00000006000a7c82 */ /* 0x000fe20008000000 */
[----:B------:R-:W-:Y:S01]  /*17db0*/  MOV R9, UR11 ;  /* 0x0000000b00097c02 */ /* 0x000fe20008000f00 */
        /* <DEDUP_REMOVED lines=107> */
[----:B------:R-:W-:Y:S02]  /*18470*/  VIADD R8, R10, 0x680 ;  /* 0x000006800a087836 */ /* 0x000fe40000000000 */
[----:B------:R-:W-:-:S03]  /*18480*/  IMAD.MOV.U32 R9, RZ, RZ, 0x40000040 ;  /* 0x40000040ff097424 */ /* 0x000fc600078e00ff */
[----:B------:R-:W-:Y:S01]  /*18490*/  R2UR UR10, R8 ;  /* 0x00000000080a72ca */ /* 0x000fe200000e0000 */
[----:B------:R-:W-:Y:S02]  /*184a0*/  WARPGROUP.DEPBAR.LE gsb0, 0x0 ;  /* 0x00008000000079c5 */ /* 0x000fe40000010000 */
[----:B------:R-:W-:-:S06]  /*184b0*/  WARPGROUP.ARRIVE ;  /* 0x00000000000079c5 */ /* 0x000fcc0000000000 */
[----:B------:R-:W-:Y:S01]  /*184c0*/  HGMMA.64x16x16.F32.BF16 R88, gdesc[UR20], R88, gsb0 ;  /* 0x00200000145879f0 */ /* 0x000fe20008001858 */
[----:B------:R-:W-:Y:S01]  /*184d0*/  R2UR UR11, R9 ;  /* 0x00000000090b72ca */ /* 0x000fe200000e0000 */
[----:B------:R-:W-:Y:S02]  /*184e0*/  VIADD R8, R10, 0x700 ;  /* 0x000007000a087836 */ /* 0x000fe40000000000 */
[----:B------:R-:W-:-:S03]  /*184f0*/  IMAD.MOV.U32 R9, RZ, RZ, 0x40000040 ;  /* 0x40000040ff097424 */ /* 0x000fc600078e00ff */
[----:B------:R-:W-:Y:S01]  /*18500*/  R2UR UR14, R8 ;  /* 0x00000000080e72ca */ /* 0x000fe200000e0000 */
[C---:B------:R-:W-:Y:S01]  /*18510*/  VIADD R8, R10.reuse, 0x780 ;  /* 0x000007800a087836 */ /* 0x040fe20000000000 */
[----:B------:R-:W-:Y:S01]  /*18520*/  R2UR UR15, R9 ;  /* 0x00000000090f72ca */ /* 0x000fe200000e0000 */
[----:B------:R-:W-:Y:S02]  /*18530*/  IMAD.MOV.U32 R9, RZ, RZ, 0x40000040 ;  /* 0x40000040ff097424 */ /* 0x000fe400078e00ff */
[----:B------:R-:W-:Y:S01]  /*18540*/  VIADD R12, R10, 0x580 ;  /* 0x000005800a0c7836 */ /* 0x000fe20000000000 */
[----:B------:R-:W-:Y:S01]  /*18550*/  R2UR UR18, R8 ;  /* 0x00000000081272ca */ /* 0x000fe200000e0000 */
[----:B------:R-:W-:Y:S01]  /*18560*/  IMAD.MOV.U32 R13, RZ, RZ, 0x40000040 ;  /* 0x40000040ff0d7424 */ /* 0x000fe200078e00ff */
[----:B------:R-:W-:Y:S01]  /*18570*/  R2UR UR19, R9 ;  /* 0x00000000091372ca */ /* 0x000fe200000e0000 */
[----:B------:R-:W-:Y:S01]  /*18580*/  VIADD R8, R10, 0x800 ;  /* 0x000008000a087836 */ /* 0x000fe20000000000 */
[----:B------:R-:W-:Y:S01]  /*18590*/  R2UR UR4, R232 ;  /* 0x00000000e80472ca */ /* 0x000fe200000e0000 */
[----:B------:R-:W-:Y:S01]  /*185a0*/  IMAD.MOV.U32 R9, RZ, RZ, 0x40000040 ;  /* 0x40000040ff097424 */ /* 0x000fe200078e00ff */
[----:B------:R-:W-:-:S02]  /*185b0*/  R2UR UR5, R233 ;  /* 0x00000000e90572ca */ /* 0x000fc400000e0000 */
[----:B------:R-:W-:Y:S02]  /*185c0*/  R2UR UR58, R12 ;  /* 0x000000000c3a72ca */ /* 0x000fe400000e0000 */
[----:B------:R-:W-:Y:S02]  /*185d0*/  R2UR UR59, R13 ;  /* 0x000000000d3b72ca */ /* 0x000fe400000e0000 */
        /* <DEDUP_REMOVED lines=8> */
[----:B------:R-:W-:Y:S01]  /*18660*/  UMOV UR56, UR4 ;  /* 0x0000000400387c82 */ /* 0x000fe20008000000 */
[----:B------:R-:W-:Y:S01]  /*18670*/  UMOV UR57, UR5 ;  /* 0x0000000500397c82 */ /* 0x000fe20008000000 */
[----:B------:R-:W-:Y:S01]  /*18680*/  R2UR UR30, R8 ;  /* 0x00000000081e72ca */ /* 0x000fe200000e0000 */
[----:B------:R-:W-:Y:S01]  /*18690*/  VIADD R8, R10, 0x980 ;  /* 0x000009800a087836 */ /* 0x000fe20000000000 */
[----:B------:R-:W-:Y:S01]  /*186a0*/  R2UR UR31, R9 ;  /* 0x00000000091f72ca */ /* 0x000fe200000e0000 */
[----:B------:R-:W-:Y:S01]  /*186b0*/  IMAD.MOV.U32 R9, RZ, RZ, 0x40000040 ;  /* 0x40000040ff097424 */ /* 0x000fe200078e00ff */
[----:B------:R-:W-:-:S02]  /*186c0*/  WARPGROUP.DEPBAR.LE gsb0, 0x0 ;  /* 0x00008000000079c5 */ /* 0x000fc40000010000 */
        /* <DEDUP_REMOVED lines=23> */
[C---:B------:R-:W-:Y:S01]  /*18840*/  VIADD R8, R10.reuse, 0x702 ;  /* 0x000007020a087836 */ /* 0x040fe20000000000 */
[----:B------:R-:W-:Y:S01]  /*18850*/  R2UR UR21, R9 ;  /* 0x00000000091572ca */ /* 0x000fe200000e0000 */
[----:B------:R-:W-:Y:S02]  /*18860*/  IMAD.MOV.U32 R9, RZ, RZ, 0x40000040 ;  /* 0x40000040ff097424 */ /* 0x000fe400078e00ff */
[----:B------:R-:W-:Y:S02]  /*18870*/  VIADD R12, R10, 0x600 ;  /* 0x000006000a0c7836 */ /* 0x000fe40000000000 */
[----:B------:R-:W-:Y:S01]  /*18880*/  IMAD.MOV.U32 R13, RZ, RZ, 0x40000040 ;  /* 0x40000040ff0d7424 */ /* 0x000fe200078e00ff */
[----:B------:R-:W-:Y:S02]  /*18890*/  R2UR UR58, R8 ;  /* 0x00000000083a72ca */ /* 0x000fe400000e0000 */
[----:B------:R-:W-:-:S02]  /*188a0*/  R2UR UR59, R9 ;  /* 0x00000000093b72ca */ /* 0x000fc400000e0000 */
[----:B------:R-:W-:Y:S02]  /*188b0*/  R2UR UR6, R12 ;  /* 0x000000000c0672ca */ /* 0x000fe400000e0000 */
[----:B------:R-:W-:Y:S01]  /*188c0*/  R2UR UR7, R13 ;  /* 0x000000000d0772ca */ /* 0x000fe200000e0000 */
[----:B------:R-:W-:Y:S01]  /*188d0*/  UMOV UR56, UR4 ;  /* 0x0000000400387c82 */ /* 0x000fe20008000000 */
[----:B------:R-:W-:Y:S01]  /*188e0*/  UMOV UR57, UR5 ;  /* 0x0000000500397c82 */ /* 0x000fe20008000000 */
[----:B------:R-:W-:Y:S02]  /*188f0*/  WARPGROUP.DEPBAR.LE gsb0, 0x0 ;  /* 0x00008000000079c5 */ /* 0x000fe40000010000 */
[----:B------:R-:W-:-:S04]  /*18900*/  WARPGROUP.ARRIVE ;  /* 0x00000000000079c5 */ /* 0x000fc80000000000 */
[----:B------:R-:W-:Y:S02]  /*18910*/  MOV R8, UR59 ;  /* 0x0000003b00087c02 */ /* 0x000fe40008000f00 */
[----:B------:R-:W-:Y:S01]  /*18920*/  MOV R9, UR58 ;  /* 0x0000003a00097c02 */ /* 0x000fe20008000f00 */
[----:B------:R-:W-:Y:S01]  /*18930*/  UMOV UR58, UR6 ;  /* 0x00000006003a7c82 */ /* 0x000fe20008000000 */
[----:B------:R-:W-:Y:S02]  /*18940*/  UMOV UR59, UR7 ;  /* 0x00000007003b7c82 */ /* 0x000fe40008000000 */
[----:B------:R-:W-:Y:S01]  /*18950*/  HGMMA.64x16x16.F32.BF16 R160, gdesc[UR56], R160, gsb0 ;  /* 0x0020000038a079f0 */ /* 0x000fe200080018a0 */
        /* <DEDUP_REMOVED lines=59> */
[----:B------:R-:W-:Y:S01]  /*18d10*/  UMOV UR56, UR36 ;  /* 0x0000002400387c82 */ /* 0x000fe20008000000 */
        /* <DEDUP_REMOVED lines=273> */
[----:B------:R-:W-:Y:S02]  /*19e30*/  R2UR UR38, R227 ;  /* 0x00000000e32672ca */ /* 0x000fe400000e0000 */
[----:B------:R-:W-:Y:S02]  /*19e40*/  R2UR UR37, R226 ;  /* 0x00000000e22572ca */ /* 0x000fe400000e0000 */
[----:B------:R-:W-:Y:S01]  /*19e50*/  R2UR UR36, R15 ;  /* 0x000000000f2472ca */ /* 0x000fe200000e0000 */
[----:B------:R-:W-:Y:S02]  /*19e60*/  WARPGROUP.DEPBAR.LE gsb0, 0x0 ;  /* 0x00008000000079c5 */ /* 0x000fe40000010000 */
[----:B------:R-:W-:-:S12]  /*19e70*/  @P2 BRA `(.L_x_7476) ;  /* 0x0000000000282947 */ /* 0x000fd80003800000 */
[----:B------:R-:W-:Y:S05]  /*19e80*/  @!P0 BRA `(.L_x_7477) ;  /* 0x0000000000048947 */ /* 0x000fea0003800000 */
[----:B------:R-:W-:Y:S01]  /*19e90*/  BPT.TRAP 0x1 ;  /* 0x000000040000795c */ /* 0x000fe20000300000 */
.L_x_7477:
[----:B------:R-:W-:Y:S01]  /*19ea0*/  SHF.L.U32 R6, R6, 0x1f, RZ ;  /* 0x0000001f06067819 */ /* 0x000fe200000006ff */
[----:B------:R-:W-:-:S04]  /*19eb0*/  IMAD R8, R7, 0x8, R2 ;  /* 0x0000000807087824 */ /* 0x000fc800078e0202 */
[----:B------:R0:W1:Y:S01]  /*19ec0*/  SYNCS.PHASECHK.TRANS64.TRYWAIT P2, [R8+URZ+0x34850], R6 ;  /* 0x03485006080075a7 */ /* 0x000062000804017f */
[----:B------:R-:W-:Y:S05]  /*19ed0*/  @!P0 BRA `(.L_x_7478) ;  /* 0x0000000000048947 */ /* 0x000fea0003800000 */
[----:B------:R-:W-:Y:S01]  /*19ee0*/  BPT.TRAP 0x1 ;  /* 0x000000040000795c */ /* 0x000fe20000300000 */
.L_x_7478:
[----:B-1----:R-:W-:Y:S05]  /*19ef0*/  @P2 BRA `(.L_x_7476) ;  /* 0x0000000000082947 */ /* 0x002fea0003800000 */
[----:B------:R-:W1:Y:S02]  /*19f00*/  SYNCS.PHASECHK.TRANS64.TRYWAIT P2, [R8+URZ+0x34850], R6 ;  /* 0x03485006080075a7 */ /* 0x000e64000804017f */
[----:B-1----:R-:W-:Y:S05]  /*19f10*/  @!P2 BRA `(.L_x_7479) ;  /* 0x000000cc004ca947 */ /* 0x002fea0003800000 */
.L_x_7476:
[----:B01----:R-:W-:Y:S01]  /*19f20*/  VIADD R6, R2, 0x400 ;  /* 0x0000040002067836 */ /* 0x003fe20000000000 */
[----:B------:R-:W-:Y:S05]  /*19f30*/  WARPSYNC.ALL ;  /* 0x0000000000007948 */ /* 0x000fea0003800000 */
[----:B------:R-:W-:Y:S01]  /*19f40*/  SHF.R.U32.HI R6, RZ, 0x4, R6 ;  /* 0x00000004ff067819 */ /* 0x000fe20000011606 */
[----:B------:R-:W-:Y:S01]  /*19f50*/  IMAD.MOV.U32 R9, RZ, RZ, 0x40000040 ;  /* 0x40000040ff097424 */ /* 0x000fe200078e00ff */
[----:B------:R-:W-:Y:S01]  /*19f60*/  WARPGROUP.ARRIVE ;  /* 0x00000000000079c5 */ /* 0x000fe20000000000 */
[----:B------:R-:W-:Y:S01]  /*19f70*/  IMAD.MOV.U32 R11, RZ, RZ, 0x40000040 ;  /* 0x40000040ff0b7424 */ /* 0x000fe200078e00ff */
[----:B------:R-:W-:Y:S01]  /*19f80*/  LOP3.LUT R6, R6, 0x3fff, RZ, 0xc0, !PT ;  /* 0x00003fff06067812 */ /* 0x000fe200078ec0ff */
[----:B------:R-:W-:Y:S01]  /*19f90*/  IMAD.MOV.U32 R21, RZ, RZ, 0x40000040 ;  /* 0x40000040ff157424 */ /* 0x000fe200078e00ff */
[----:B------:R-:W-:Y:S01]  /*19fa0*/  R2UR UR7, R9 ;  /* 0x00000000090772ca */ /* 0x000fe200000e0000 */
[----:B------:R-:W-:Y:S01]  /*19fb0*/  ULDC UR8, c[0x0][0x988] ;  /* 0x0002620000087ab9 */ /* 0x000fe20000000800 */
[----:B------:R-:W-:Y:S01]  /*19fc0*/  LOP3.LUT R6, R6, 0x5800000, RZ, 0xfc, !PT ;  /* 0x0580000006067812 */ /* 0x000fe200078efcff */
[----:B------:R-:W0:Y:S01]  /*19fd0*/  S2R R224, SR_TID.X ;  /* 0x0000000000e07919 */ /* 0x000e220000002100 */
[----:B------:R-:W-:-:S02]  /*19fe0*/  FMNMX.FTZ R15, R170, R4, !PT ;  /* 0x00000004aa0f7209 */ /* 0x000fc40007810000 */
[----:B------:R-:W-:Y:S01]  /*19ff0*/  ISETP.GT.AND P2, PT, R3, RZ, PT ;  /* 0x000000ff0300720c */ /* 0x000fe20003f44270 */
[C---:B------:R-:W-:Y:S01]  /*1a000*/  IMAD R8, R7.reuse, 0xb00, R6 ;  /* 0x00000b0007087824 */ /* 0x040fe200078e0206 */
[----:B------:R-:W-:Y:S01]  /*1a010*/  FMNMX.FTZ R6, R168, R5, !PT ;  /* 0x00000005a8067209 */ /* 0x000fe20007810000 */
[----:B------:R-:W-:Y:S01]  /*1a020*/  @!P1 IMAD R7, R7, 0x8, R2 ;  /* 0x0000000807079824 */ /* 0x000fe200078e0202 */
[----:B------:R-:W-:Y:S01]  /*1a030*/  FMNMX.FTZ R15, R171, R15, !PT ;  /* 0x0000000fab0f7209 */ /* 0x000fe20007810000 */
[C---:B------:R-:W-:Y:S01]  /*1a040*/  VIADD R10, R8.reuse, 0x80 ;  /* 0x00000080080a7836 */ /* 0x040fe20000000000 */
[C---:B------:R-:W-:Y:S01]  /*1a050*/  R2UR UR6, R8.reuse ;  /* 0x00000000080672ca */ /* 0x040fe200000e0000 */
[----:B------:R-:W-:Y:S01]  /*1a060*/  VIADD R20, R8, 0x300 ;  /* 0x0000030008147836 */ /* 0x000fe20000000000 */
[----:B------:R-:W-:Y:S01]  /*1a070*/  FMNMX.FTZ R6, R169, R6, !PT ;  /* 0x00000006a9067209 */ /* 0x000fe20007810000 */
[----:B------:R-:W-:Y:S01]  /*1a080*/  @!P1 VIADD R7, R7, 0x34860 ;  /* 0x0003486007079836 */ /* 0x000fe20000000000 */
[----:B------:R-:W-:Y:S01]  /*1a090*/  FMNMX.FTZ R15, R174, R15, !PT ;  /* 0x0000000fae0f7209 */ /* 0x000fe20007810000 */
[----:B------:R-:W-:Y:S01]  /*1a0a0*/  VIADD R3, R3, 0xffffffff ;  /* 0xffffffff03037836 */ /* 0x000fe20000000000 */
[----:B------:R-:W-:-:S04]  /*1a0b0*/  FMNMX.FTZ R6, R172, R6, !PT ;  /* 0x00000006ac067209 */ /* 0x000fc80007810000 */
[----:B------:R-:W-:-:S03]  /*1a0c0*/  FMNMX.FTZ R6, R173, R6, !PT ;  /* 0x00000006ad067209 */ /* 0x000fc60007810000 */
[----:B------:R-:W-:Y:S01]  /*1a0d0*/  HGMMA.64x128x16.F32.BF16 R24, R176, gdesc[UR4].tnspB, R24, gsb0 ;  /* 0x41e00004b0187df0 */ /* 0x000fe20008001818 */
[----:B------:R-:W-:Y:S01]  /*1a0e0*/  R2UR UR6, R10 ;  /* 0x000000000a0672ca */ /* 0x000fe200000e0000 */
[----:B------:R-:W-:Y:S01]  /*1a0f0*/  VIADD R10, R8, 0x100 ;  /* 0x00000100080a7836 */ /* 0x000fe20000000000 */
[----:B------:R-:W-:Y:S01]  /*1a100*/  R2UR UR7, R11 ;  /* 0x000000000b0772ca */ /* 0x000fe200000e0000 */
[----:B------:R-:W-:Y:S01]  /*1a110*/  IMAD.MOV.U32 R11, RZ, RZ, 0x40000040 ;  /* 0x40000040ff0b7424 */ /* 0x000fe200078e00ff */
[----:B------:R-:W-:-:S04]  /*1a120*/  FMNMX.FTZ R6, R160, R6, !PT ;  /* 0x00000006a0067209 */ /* 0x000fc80007810000 */
[----:B------:R-:W-:Y:S02]  /*1a130*/  FMNMX.FTZ R6, R161, R6, !PT ;  /* 0x00000006a1067209 */ /* 0x000fe40007810000 */
[----:B0-----:R-:W-:Y:S02]  /*1a140*/  SHF.R.U32.HI R224, RZ, 0x7, R224 ;  /* 0x00000007ffe07819 */ /* 0x001fe400000116e0 */
        /* <DEDUP_REMOVED lines=38> */
[----:B------:R-:W-:Y:S01]  /*1a3b0*/  R2UR UR6, R10 ;  /* 0x000000000a0672ca */ /* 0x000fe200000e0000 */
[----:B------:R-:W-:Y:S01]  /*1a3c0*/  VIADD R10, R8, 0x180 ;  /* 0x00000180080a7836 */ /* 0x000fe20000000000 */
[----:B------:R-:W-:Y:S01]  /*1a3d0*/  R2UR UR7, R11 ;  /* 0x000000000b0772ca */ /* 0x000fe200000e0000 */
[----:B------:R-:W-:Y:S01]  /*1a3e0*/  IMAD.MOV.U32 R11, RZ, RZ, 0x40000040 ;  /* 0x40000040ff0b7424 */ /* 0x000fe200078e00ff */
        /* <DEDUP_REMOVED lines=26> */
[----:B------:R-:W-:Y:S01]  /*1a590*/  IMAD.U32 R10, RZ, RZ, UR8 ;  /* 0x00000008ff0a7e24 */ /* 0x000fe2000f8e00ff */
[----:B------:R-:W-:-:S03]  /*1a5a0*/  R2UR UR7, R11 ;  /* 0x000000000b0772ca */ /* 0x000fc600000e0000 */
[-C--:B------:R-:W-:Y:S01]  /*1a5b0*/  FMUL.FTZ R11, R9, R10.reuse ;  /* 0x0000000a090b7220 */ /* 0x080fe20000410000 */
[----:B------:R-:W-:-:S03]  /*1a5c0*/  FMUL.FTZ R5, R5, R10 ;  /* 0x0000000a05057220 */ /* 0x000fc60000410000 */
        /* <DEDUP_REMOVED lines=28> */
[----:B------:R-:W2:Y:S08]  /*1a790*/  MUFU.EX2 R178, R178 ;  /* 0x000000b200b27308 */ /* 0x000eb00000000800 */
        /* <DEDUP_REMOVED lines=13> */
[----:B------:R-:W-:-:S03]  /*1a870*/  FFMA.FTZ R194, R140, R10, -R11 ;  /* 0x0000000a8cc27223 */ /* 0x000fc6000001080b */
[----:B------:R-:W-:Y:S01]  /*1a880*/  MUFU.EX2 R190, R190 ;  /* 0x000000be00be7308 */ /* 0x000fe20000000800 */
[----:B------:R-:W-:Y:S01]  /*1a890*/  HGMMA.64x128x16.F32.BF16 R24, R196, gdesc[UR4].tnspB, R24, gsb0 ;  /* 0x41e00004c4187df0 */ /* 0x000fe20008001818 */
[----:B------:R-:W-:Y:S02]  /*1a8a0*/  R2UR UR6, R20 ;  /* 0x00000000140672ca */ /* 0x000fe400000e0000 */
[----:B------:R-:W-:Y:S02]  /*1a8b0*/  R2UR UR7, R21 ;  /* 0x00000000150772ca */ /* 0x000fe400000e0000 */
        /* <DEDUP_REMOVED lines=15> */
[----:B------:R-:W-:Y:S01]  /*1a9b0*/  FMNMX.FTZ R21, R147, R20, !PT ;  /* 0x0000001493157209 */ /* 0x000fe20007810000 */
[----:B------:R-:W-:Y:S01]  /*1a9c0*/  VIADD R20, R8, 0x380 ;  /* 0x0000038008147836 */ /* 0x000fe20000000000 */
[----:B------:R-:W-:Y:S02]  /*1a9d0*/  MUFU.EX2 R96, R96 ;  /* 0x0000006000607308 */ /* 0x000fe40000000800 */
[----:B------:R-:W-:-:S04]  /*1a9e0*/  FMNMX.FTZ R21, R150, R21, !PT ;  /* 0x0000001596157209 */ /* 0x000fc80007810000 */
[----:B------:R-:W-:Y:S01]  /*1a9f0*/  FMNMX.FTZ R136, R151, R21, !PT ;  /* 0x0000001597887209 */ /* 0x000fe20007810000 */
[----:B------:R-:W-:Y:S01]  /*1aa00*/  IMAD.MOV.U32 R21, RZ, RZ, 0x40000040 ;  /* 0x40000040ff157424 */ /* 0x000fe200078e00ff */
[----:B------:R-:W-:Y:S02]  /*1aa10*/  MUFU.EX2 R97, R97 ;  /* 0x0000006100617308 */ /* 0x000fe40000000800 */
[----:B------:R-:W-:-:S04]  /*1aa20*/  FMNMX.FTZ R136, R138, R136, !PT ;  /* 0x000000888a887209 */ /* 0x000fc80007810000 */
[----:B------:R-:W-:Y:S02]  /*1aa30*/  FMNMX.FTZ R136, R139, R136, !PT ;  /* 0x000000888b887209 */ /* 0x000fe40007810000 */
[----:B------:R-:W-:Y:S02]  /*1aa40*/  MUFU.EX2 R100, R100 ;  /* 0x0000006400647308 */ /* 0x000fe40000000800 */
[----:B------:R-:W-:-:S06]  /*1aa50*/  FMNMX.FTZ R136, R142, R136, !PT ;  /* 0x000000888e887209 */ /* 0x000fcc0007810000 */
[----:B------:R-:W-:Y:S01]  /*1aa60*/  MUFU.EX2 R101, R101 ;  /* 0x0000006500657308 */ /* 0x000fe20000000800 */
[----:B------:R-:W-:Y:S02]  /*1aa70*/  WARPGROUP.DEPBAR.LE gsb0, 0x0 ;  /* 0x00008000000079c5 */ /* 0x000fe40000010000 */
[----:B------:R-:W-:Y:S01]  /*1aa80*/  WARPGROUP.ARRIVE ;  /* 0x00000000000079c5 */ /* 0x000fe20000000000 */
[-CC-:B------:R-:W-:Y:S01]  /*1aa90*/  FFMA.FTZ R196, R128, R10.reuse, -R11.reuse ;  /* 0x0000000a80c47223 */ /* 0x180fe2000001080b */
[-CC-:B------:R-:W-:Y:S01]  /*1aaa0*/  FFMA.FTZ R128, R129, R10.reuse, -R11.reuse ;  /* 0x0000000a81807223 */ /* 0x180fe2000001080b */
[----:B------:R-:W-:-:S03]  /*1aab0*/  FFMA.FTZ R198, R132, R10, -R11 ;  /* 0x0000000a84c67223 */ /* 0x000fc6000001080b */
[----:B------:R-:W-:Y:S01]  /*1aac0*/  HGMMA.64x128x16.F32.BF16 R24, R200, gdesc[UR4].tnspB, R24, gsb0 ;  /* 0x41e00004c8187df0 */ /* 0x000fe20008001818 */
[----:B------:R-:W-:Y:S01]  /*1aad0*/  R2UR UR6, R20 ;  /* 0x00000000140672ca */ /* 0x000fe200000e0000 */
[----:B------:R-:W-:Y:S01]  /*1aae0*/  MUFU.EX2 R196, R196 ;  /* 0x000000c400c47308 */ /* 0x000fe20000000800 */
[----:B------:R-:W-:Y:S02]  /*1aaf0*/  R2UR UR7, R21 ;  /* 0x00000000150772ca */ /* 0x000fe400000e0000 */
        /* <DEDUP_REMOVED lines=25> */
[-CC-:B------:R-:W-:Y:S01]  /*1ac90*/  FFMA.FTZ R200, R120, R10.reuse, -R11.reuse ;  /* 0x0000000a78c87223 */ /* 0x180fe2000001080b */
[----:B------:R-:W-:Y:S01]  /*1aca0*/  FMNMX.FTZ R120, R99, R129, !PT ;  /* 0x0000008163787209 */ /* 0x000fe20007810000 */
[-CC-:B------:R-:W-:Y:S01]  /*1acb0*/  FFMA.FTZ R202, R124, R10.reuse, -R11.reuse ;  /* 0x0000000a7cca7223 */ /* 0x180fe2000001080b */
[----:B------:R-:W-:Y:S02]  /*1acc0*/  FFMA.FTZ R124, R125, R10, -R11 ;  /* 0x0000000a7d7c7223 */ /* 0x000fe4000001080b */
[----:B------:R-:W-:Y:S01]  /*1acd0*/  HGMMA.64x128x16.F32.BF16 R24, R204, gdesc[UR4].tnspB, R24, gsb0 ;  /* 0x41e00004cc187df0 */ /* 0x000fe20008001818 */
[----:B------:R-:W-:Y:S01]  /*1ace0*/  FMNMX.FTZ R120, R102, R120, !PT ;  /* 0x0000007866787209 */ /* 0x000fe20007810000 */
[----:B------:R-:W-:Y:S03]  /*1acf0*/  MUFU.EX2 R200, R200 ;  /* 0x000000c800c87308 */ /* 0x000fe60000000800 */
[----:B------:R-:W-:-:S04]  /*1ad00*/  FMNMX.FTZ R125, R103, R120, !PT ;  /* 0x00000078677d7209 */ /* 0x000fc80007810000 */
[----:B------:R-:W-:Y:S01]  /*1ad10*/  FMNMX.FTZ R125, R90, R125, !PT ;  /* 0x0000007d5a7d7209 */ /* 0x000fe20007810000 */
[----:B------:R3:W-:Y:S03]  /*1ad20*/  MUFU.EX2 R120, R113 ;  /* 0x0000007100787308 */ /* 0x0007e60000000800 */
[----:B------:R-:W-:-:S05]  /*1ad30*/  FMNMX.FTZ R125, R91, R125, !PT ;  /* 0x0000007d5b7d7209 */ /* 0x000fca0007810000 */
[----:B------:R-:W-:Y:S01]  /*1ad40*/  MUFU.EX2 R202, R202 ;  /* 0x000000ca00ca7308 */ /* 0x000fe20000000800 */
[----:B---3--:R-:W-:-:S05]  /*1ad50*/  IMAD.MOV.U32 R113, RZ, RZ, 0x40000040 ;  /* 0x40000040ff717424 */ /* 0x008fca00078e00ff */
[----:B------:R-:W-:Y:S02]  /*1ad60*/  R2UR UR7, R113 ;  /* 0x00000000710772ca */ /* 0x000fe400000e0000 */
[----:B------:R-:W-:Y:S01]  /*1ad70*/  FMNMX.FTZ R113, R94, R125, !PT ;  /* 0x0000007d5e717209 */ /* 0x000fe20007810000 */
[----:B------:R-:W-:Y:S03]  /*1ad80*/  MUFU.EX2 R124, R124 ;  /* 0x0000007c007c7308 */ /* 0x000fe60000000800 */
[----:B------:R-:W-:Y:S01]  /*1ad90*/  FMNMX.FTZ R113, R95, R113, !PT ;  /* 0x000000715f717209 */ /* 0x000fe20007810000 */
[----:B------:R-:W-:Y:S02]  /*1ada0*/  WARPGROUP.DEPBAR.LE gsb0, 0x0 ;  /* 0x00008000000079c5 */ /* 0x000fe40000010000 */
[-CC-:B------:R-:W-:Y:S01]  /*1adb0*/  FFMA.FTZ R204, R112, R10.reuse, -R11.reuse ;  /* 0x0000000a70cc7223 */ /* 0x180fe2000001080b */
[----:B------:R-:W-:Y:S01]  /*1adc0*/  VIADD R112, R8, 0x400 ;  /* 0x0000040008707836 */ /* 0x000fe20000000000 */
[----:B------:R-:W-:Y:S01]  /*1add0*/  WARPGROUP.ARRIVE ;  /* 0x00000000000079c5 */ /* 0x000fe20000000000 */
[----:B------:R-:W-:-:S02]  /*1ade0*/  FFMA.FTZ R206, R116, R10, -R11 ;  /* 0x0000000a74ce7223 */ /* 0x000fc4000001080b */
[----:B------:R-:W3:Y:S01]  /*1adf0*/  SHFL.BFLY PT, R116, R113, 0x2, 0x1f ;  /* 0x0c401f0071747f89 */ /* 0x000ee200000e0000 */
[----:B------:R-:W-:Y:S01]  /*1ae00*/  R2UR UR6, R112 ;  /* 0x00000000700672ca */ /* 0x000fe200000e0000 */
[----:B------:R-:W-:Y:S01]  /*1ae10*/  FFMA.FTZ R112, R117, R10, -R11 ;  /* 0x0000000a75707223 */ /* 0x000fe2000001080b */
[----:B------:R-:W-:Y:S08]  /*1ae20*/  MUFU.EX2 R204, R204 ;  /* 0x000000cc00cc7308 */ /* 0x000ff00000000800 */
[----:B------:R-:W-:Y:S03]  /*1ae30*/  MUFU.EX2 R206, R206 ;  /* 0x000000ce00ce7308 */ /* 0x000fe60000000800 */
[----:B------:R-:W-:Y:S05]  /*1ae40*/  HGMMA.64x128x16.F32.BF16 R24, R208, gdesc[UR4].tnspB, R24, gsb0 ;  /* 0x41e00004d0187df0 */ /* 0x000fea0008001818 */
[----:B------:R-:W-:Y:S01]  /*1ae50*/  MUFU.EX2 R112, R112 ;  /* 0x0000007000707308 */ /* 0x000fe20000000800 */
[----:B---3--:R-:W-:-:S05]  /*1ae60*/  FMNMX.FTZ R113, R113, R116, !PT ;  /* 0x0000007471717209 */ /* 0x008fca0007810000 */
[----:B------:R-:W3:Y:S01]  /*1ae70*/  SHFL.BFLY PT, R116, R113, 0x1, 0x1f ;  /* 0x0c201f0071747f89 */ /* 0x000ee200000e0000 */
[----:B------:R-:W-:Y:S02]  /*1ae80*/  WARPGROUP.DEPBAR.LE gsb0, 0x0 ;  /* 0x00008000000079c5 */ /* 0x000fe40000010000 */
[-CC-:B------:R-:W-:Y:S01]  /*1ae90*/  FFMA.FTZ R210, R108, R10.reuse, -R11.reuse ;  /* 0x0000000a6cd27223 */ /* 0x180fe2000001080b */
[-CC-:B------:R-:W-:Y:S01]  /*1aea0*/  FFMA.FTZ R108, R88, R10.reuse, -R11.reuse ;  /* 0x0000000a586c7223 */ /* 0x180fe2000001080b */
[-CC-:B------:R-:W-:Y:S01]  /*1aeb0*/  FFMA.FTZ R88, R92, R10.reuse, -R11.reuse ;  /* 0x0000000a5c587223 */ /* 0x180fe2000001080b */
[--C-:B------:R-:W-:Y:S01]  /*1aec0*/  FFMA.FTZ R208, R104, R10, -R11.reuse ;  /* 0x0000000a68d07223 */ /* 0x100fe2000001080b */
[----:B---3--:R-:W-:Y:S01]  /*1aed0*/  FMNMX.FTZ R92, R113, R116, !PT ;  /* 0x00000074715c7209 */ /* 0x008fe20007810000 */
[-CC-:B------:R-:W-:Y:S01]  /*1aee0*/  FFMA.FTZ R104, R105, R10.reuse, -R11.reuse ;  /* 0x0000000a69687223 */ /* 0x180fe2000001080b */
[-CC-:B------:R-:W-:Y:S01]  /*1aef0*/  FFMA.FTZ R105, R109, R10.reuse, -R11.reuse ;  /* 0x0000000a6d697223 */ /* 0x180fe2000001080b */
[-CC-:B------:R-:W-:Y:S01]  /*1af00*/  FFMA.FTZ R109, R89, R10.reuse, -R11.reuse ;  /* 0x0000000a596d7223 */ /* 0x180fe2000001080b */
[----:B------:R3:W-:Y:S01]  /*1af10*/  MUFU.EX2 R113, R88 ;  /* 0x0000005800717308 */ /* 0x0007e20000000800 */
[-C--:B------:R-:W-:Y:S01]  /*1af20*/  FFMA.FTZ R11, R93, R10.reuse, -R11 ;  /* 0x0000000a5d0b7223 */ /* 0x080fe2000001080b */
[----:B------:R-:W-:Y:S01]  /*1af30*/  IMAD.MOV.U32 R89, RZ, RZ, 0x40000040 ;  /* 0x40000040ff597424 */ /* 0x000fe200078e00ff */
[----:B------:R-:W-:Y:S01]  /*1af40*/  WARPGROUP.ARRIVE ;  /* 0x00000000000079c5 */ /* 0x000fe20000000000 */
[----:B------:R-:W-:-:S03]  /*1af50*/  FMUL.FTZ R93, R92, R10 ;  /* 0x0000000a5c5d7220 */ /* 0x000fc60000410000 */
[----:B------:R-:W-:Y:S01]  /*1af60*/  R2UR UR7, R89 ;  /* 0x00000000590772ca */ /* 0x000fe200000e0000 */
[----:B------:R-:W-:Y:S02]  /*1af70*/  IMAD.MOV.U32 R89, RZ, RZ, 0x40000040 ;  /* 0x40000040ff597424 */ /* 0x000fe400078e00ff */
[----:B---3--:R-:W-:Y:S01]  /*1af80*/  FADD.FTZ R88, -R92, R4 ;  /* 0x000000045c587221 */ /* 0x008fe20000010100 */
        /* <DEDUP_REMOVED lines=9> */
[----:B------:R-:W-:Y:S01]  /*1b020*/  MUFU.EX2 R177, R177 ;  /* 0x000000b100b17308 */ /* 0x000fe20000000800 */
[----:B---3--:R-:W-:Y:S01]  /*1b030*/  FMUL.FTZ R11, R88, R10 ;  /* 0x0000000a580b7220 */ /* 0x008fe20000410000 */
[----:B------:R-:W-:-:S02]  /*1b040*/  VIADD R88, R8, 0x480 ;  /* 0x0000048008587836 */ /* 0x000fc40000000000 */
[-CC-:B------:R-:W-:Y:S01]  /*1b050*/  FFMA.FTZ R141, R167, R10.reuse, -R93.reuse ;  /* 0x0000000aa78d7223 */ /* 0x180fe2000001085d */
[-CC-:B------:R-:W-:Y:S01]  /*1b060*/  FFMA.FTZ R201, R122, R10.reuse, -R93.reuse ;  /* 0x0000000a7ac97223 */ /* 0x180fe2000001085d */
[-CC-:B------:R-:W-:Y:S01]  /*1b070*/  FFMA.FTZ R197, R130, R10.reuse, -R93.reuse ;  /* 0x0000000a82c57223 */ /* 0x180fe2000001085d */
[-CC-:B------:R-:W-:Y:S01]  /*1b080*/  FFMA.FTZ R185, R154, R10.reuse, -R93.reuse ;  /* 0x0000000a9ab97223 */ /* 0x180fe2000001085d */
[----:B------:R-:W-:Y:S01]  /*1b090*/  R2UR UR6, R88 ;  /* 0x00000000580672ca */ /* 0x000fe200000e0000 */
[----:B------:R-:W-:Y:S01]  /*1b0a0*/  VIADD R88, R8, 0x500 ;  /* 0x0000050008587836 */ /* 0x000fe20000000000 */
[----:B------:R-:W3:Y:S01]  /*1b0b0*/  MUFU.EX2 R11, R11 ;  /* 0x0000000b000b7308 */ /* 0x000ee20000000800 */
[--C-:B------:R-:W-:Y:S01]  /*1b0c0*/  FFMA.FTZ R8, R131, R10, -R93.reuse ;  /* 0x0000000a83087223 */ /* 0x100fe2000001085d */
[----:B0-----:R-:W-:Y:S01]  /*1b0d0*/  FFMA.FTZ R131, R5, R14, R176 ;  /* 0x0000000e05837223 */ /* 0x001fe200000100b0 */
[-CC-:B------:R-:W-:Y:S01]  /*1b0e0*/  FFMA.FTZ R129, R155, R10.reuse, -R93.reuse ;  /* 0x0000000a9b817223 */ /* 0x180fe2000001085d */
[-CC-:B------:R-:W-:Y:S01]  /*1b0f0*/  FFMA.FTZ R187, R158, R10.reuse, -R93.reuse ;  /* 0x0000000a9ebb7223 */ /* 0x180fe2000001085d */
[-C--:B------:R-:W-:Y:S01]  /*1b100*/  FFMA.FTZ R132, R159, R10.reuse, -R93 ;  /* 0x0000000a9f847223 */ /* 0x080fe2000001085d */
[----:B-1----:R-:W-:Y:S01]  /*1b110*/  FADD.FTZ R131, R6, R131 ;  /* 0x0000008306837221 */ /* 0x002fe20000010000 */
[-CC-:B------:R-:W-:Y:S01]  /*1b120*/  FFMA.FTZ R189, R146, R10.reuse, -R93.reuse ;  /* 0x0000000a92bd7223 */ /* 0x180fe2000001085d */
[----:B------:R-:W0:Y:S01]  /*1b130*/  MUFU.EX2 R116, R116 ;  /* 0x0000007400747308 */ /* 0x000e220000000800 */
[-C--:B------:R-:W-:Y:S01]  /*1b140*/  FFMA.FTZ R140, R147, R10.reuse, -R93 ;  /* 0x0000000a938c7223 */ /* 0x080fe2000001085d */
[----:B--2---:R-:W-:Y:S01]  /*1b150*/  FADD.FTZ R122, R178, R131 ;  /* 0x00000083b27a7221 */ /* 0x004fe20000010000 */
[----:B------:R-:W-:Y:S01]  /*1b160*/  HGMMA.64x128x16.F32.BF16 R24, R212, gdesc[UR4].tnspB, R24, gsb0 ;  /* 0x41e00004d4187df0 */ /* 0x000fe20008001818 */
[----:B------:R-:W-:Y:S01]  /*1b170*/  R2UR UR6, R88 ;  /* 0x00000000580672ca */ /* 0x000fe200000e0000 */
[----:B------:R-:W-:Y:S01]  /*1b180*/  @!P1 IMAD R88, R222, 0x8, R2 ;  /* 0x00000008de589824 */ /* 0x000fe200078e0202 */
[----:B------:R-:W-:Y:S01]  /*1b190*/  R2UR UR7, R89 ;  /* 0x00000000590772ca */ /* 0x000fe200000e0000 */
[----:B------:R-:W-:Y:S01]  /*1b1a0*/  FFMA.FTZ R191, R150, R10, -R93 ;  /* 0x0000000a96bf7223 */ /* 0x000fe2000001085d */
[----:B------:R-:W1:Y:S01]  /*1b1b0*/  MUFU.EX2 R179, R179 ;  /* 0x000000b300b37308 */ /* 0x000e620000000800 */
[----:B---3--:R-:W-:Y:S01]  /*1b1c0*/  FFMA.FTZ R139, R11, R0, R177 ;  /* 0x000000000b8b7223 */ /* 0x008fe200000100b1 */
[----:B------:R-:W-:Y:S01]  /*1b1d0*/  @!P1 VIADD R88, R88, 0x34840 ;  /* 0x0003484058589836 */ /* 0x000fe20000000000 */
[----:B------:R-:W-:Y:S01]  /*1b1e0*/  IADD3 R89, -R224, 0xb, RZ ;  /* 0x0000000be0597810 */ /* 0x000fe20007ffe1ff */
[-CC-:B------:R-:W-:Y:S01]  /*1b1f0*/  FFMA.FTZ R133, R151, R10.reuse, -R93.reuse ;  /* 0x0000000a97857223 */ /* 0x180fe2000001085d */
[-CC-:B------:R-:W-:Y:S01]  /*1b200*/  FFMA.FTZ R209, R106, R10.reuse, -R93.reuse ;  /* 0x0000000a6ad17223 */ /* 0x180fe2000001085d */
[-C--:B------:R-:W-:Y:S01]  /*1b210*/  FFMA.FTZ R193, R138, R10.reuse, -R93 ;  /* 0x0000000a8ac17223 */ /* 0x080fe2000001085d */
[----:B------:R-:W-:Y:S01]  /*1b220*/  @!P1 PRMT R130, RZ, 0x654, R88 ;  /* 0x00000654ff829816 */ /* 0x000fe20000000058 */
[----:B------:R-:W2:Y:S01]  /*1b230*/  MUFU.EX2 R117, R117 ;  /* 0x0000007500757308 */ /* 0x000ea20000000800 */
[----:B0-----:R-:W-:Y:S01]  /*1b240*/  FADD.FTZ R14, R116, R139 ;  /* 0x0000008b740e7221 */ /* 0x001fe20000010000 */
[-CC-:B------:R-:W-:Y:S01]  /*1b250*/  FFMA.FTZ R195, R142, R10.reuse, -R93.reuse ;  /* 0x0000000a8ec37223 */ /* 0x180fe2000001085d */
[-CC-:B------:R-:W-:Y:S01]  /*1b260*/  FFMA.FTZ R138, R143, R10.reuse, -R93.reuse ;  /* 0x0000000a8f8a7223 */ /* 0x180fe2000001085d */
[-CC-:B------:R-:W-:Y:S01]  /*1b270*/  FFMA.FTZ R211, R110, R10.reuse, -R93.reuse ;  /* 0x0000000a6ed37223 */ /* 0x180fe2000001085d */
[-CC-:B------:R-:W-:Y:S01]  /*1b280*/  FFMA.FTZ R199, R134, R10.reuse, -R93.reuse ;  /* 0x0000000a86c77223 */ /* 0x180fe2000001085d */
[--C-:B------:R-:W-:Y:S01]  /*1b290*/  FFMA.FTZ R135, R135, R10, -R93.reuse ;  /* 0x0000000a87877223 */ /* 0x100fe2000001085d */
[----:B------:R-:W-:Y:S01]  /*1b2a0*/  F2FP.BF16.F32.PACK_AB R178, R13, R178 ;  /* 0x000000b20db2723e */ /* 0x000fe200000010ff */
[----:B------:R-:W0:Y:S01]  /*1b2b0*/  MUFU.EX2 R181, R181 ;  /* 0x000000b500b57308 */ /* 0x000e220000000800 */
[----:B-1----:R-:W-:Y:S01]  /*1b2c0*/  FADD.FTZ R14, R179, R14 ;  /* 0x0000000eb30e7221 */ /* 0x002fe20000010000 */
[-CC-:B------:R-:W-:Y:S01]  /*1b2d0*/  FFMA.FTZ R0, R123, R10.reuse, -R93.reuse ;  /* 0x0000000a7b007223 */ /* 0x180fe2000001085d */
[-CC-:B------:R-:W-:Y:S01]  /*1b2e0*/  FFMA.FTZ R203, R126, R10.reuse, -R93.reuse ;  /* 0x0000000a7ecb7223 */ /* 0x180fe2000001085d */
[-CC-:B------:R-:W-:Y:S01]  /*1b2f0*/  FFMA.FTZ R205, R114, R10.reuse, -R93.reuse ;  /* 0x0000000a72cd7223 */ /* 0x180fe2000001085d */
[-CC-:B------:R-:W-:Y:S01]  /*1b300*/  FFMA.FTZ R207, R118, R10.reuse, -R93.reuse ;  /* 0x0000000a76cf7223 */ /* 0x180fe2000001085d */
[--C-:B------:R-:W-:Y:S01]  /*1b310*/  FFMA.FTZ R107, R107, R10, -R93.reuse ;  /* 0x0000000a6b6b7223 */ /* 0x100fe2000001085d */
[----:B------:R-:W-:Y:S01]  /*1b320*/  F2FP.BF16.F32.PACK_AB R176, R6, R176 ;  /* 0x000000b006b0723e */ /* 0x000fe200000010ff */
        /* <DEDUP_REMOVED lines=11> */
[----:B------:R-:W-:Y:S01]  /*1b3e0*/  FFMA.FTZ R94, R94, R10, -R93 ;  /* 0x0000000a5e5e7223 */ /* 0x000fe2000001085d */
[----:B------:R-:W-:-:S02]  /*1b3f0*/  F2FP.BF16.F32.PACK_AB R177, R116, R177 ;  /* 0x000000b174b1723e */ /* 0x000fc400000010ff */
[----:B------:R-:W-:Y:S02]  /*1b400*/  F2FP.BF16.F32.PACK_AB R179, R117, R179 ;  /* 0x000000b375b3723e */ /* 0x000fe400000010ff */
[----:B------:R-:W0:Y:S01]  /*1b410*/  MUFU.EX2 R141, R141 ;  /* 0x0000008d008d7308 */ /* 0x000e220000000800 */
[----:B-1----:R-:W-:-:S07]  /*1b420*/  F2FP.BF16.F32.PACK_AB R181, R125, R181 ;  /* 0x000000b57db5723e */ /* 0x002fce00000010ff */
        /* <DEDUP_REMOVED lines=9> */
[----:B------:R-:W5:Y:S08]  /*1b4c0*/  MUFU.EX2 R137, R137 ;  /* 0x0000008900897308 */ /* 0x000f700000000800 */
[----:B------:R-:W5:Y:S08]  /*1b4d0*/  MUFU.EX2 R195, R195 ;  /* 0x000000c300c37308 */ /* 0x000f700000000800 */
[----:B------:R-:W5:Y:S01]  /*1b4e0*/  MUFU.EX2 R138, R138 ;  /* 0x0000008a008a7308 */ /* 0x000f620000000800 */
[----:B------:R-:W-:-:S02]  /*1b4f0*/  WARPGROUP.DEPBAR.LE gsb0, 0x0 ;  /* 0x00008000000079c5 */ /* 0x000fc40000010000 */
[----:B------:R-:W-:Y:S01]  /*1b500*/  WARPGROUP.ARRIVE ;  /* 0x00000000000079c5 */ /* 0x000fe20000000000 */
[----:B------:R-:W-:Y:S02]  /*1b510*/  F2FP.BF16.F32.PACK_AB R212, R97, R96 ;  /* 0x0000006061d4723e */ /* 0x000fe400000010ff */
[----:B------:R-:W-:Y:S02]  /*1b520*/  F2FP.BF16.F32.PACK_AB R214, R101, R100 ;  /* 0x0000006465d6723e */ /* 0x000fe400000010ff */
[----:B------:R-:W5:Y:S01]  /*1b530*/  MUFU.EX2 R197, R197 ;  /* 0x000000c500c57308 */ /* 0x000f620000000800 */
[----:B------:R-:W-:Y:S07]  /*1b540*/  HGMMA.64x128x16.F32.BF16 R24, R216, gdesc[UR4].tnspB, R24, gsb0 ;  /* 0x41e00004d8187df0 */ /* 0x000fee0008001818 */
        /* <DEDUP_REMOVED lines=18> */
[----:B------:R2:W-:Y:S06]  /*1b670*/  BAR.ARV R89, 0x100 ;  /* 0x000400590000751d */ /* 0x0005ec0000002000 */
[----:B------:R-:W-:Y:S01]  /*1b680*/  @!P1 SYNCS.ARRIVE.TRANS64.RED.A1T0 RZ, [R130+URZ], RZ ;  /* 0x000000ff82ff99a7 */ /* 0x000fe2000810043f */
[----:B------:R-:W-:Y:S01]  /*1b690*/  MUFU.EX2 R99, R99 ;  /* 0x0000006300637308 */ /* 0x000fe20000000800 */
[----:B--2---:R-:W-:Y:S01]  /*1b6a0*/  @!P1 PRMT R89, RZ, 0x654, R7 ;  /* 0x00000654ff599816 */ /* 0x004fe20000000007 */
[----:B------:R-:W-:Y:S01]  /*1b6b0*/  FADD.FTZ R7, R13, R122 ;  /* 0x0000007a0d077221 */ /* 0x000fe20000010000 */
[----:B------:R-:W-:Y:S01]  /*1b6c0*/  FADD.FTZ R122, R125, R14 ;  /* 0x0000000e7d7a7221 */ /* 0x000fe20000010000 */
[----:B------:R-:W-:Y:S01]  /*1b6d0*/  FFMA.FTZ R14, R115, R10, -R93 ;  /* 0x0000000a730e7223 */ /* 0x000fe2000001085d */
[----:B------:R-:W-:Y:S01]  /*1b6e0*/  F2FP.BF16.F32.PACK_AB R218, R4, R113 ;  /* 0x0000007104da723e */ /* 0x000fe200000010ff */
[-C--:B------:R-:W-:Y:S01]  /*1b6f0*/  FMUL.FTZ R24, R24, R5.reuse ;  /* 0x0000000518187220 */ /* 0x080fe20000410000 */
[----:B------:R2:W-:Y:S01]  /*1b700*/  @!P1 SYNCS.ARRIVE.TRANS64.RED.A1T0 RZ, [R89+URZ], RZ ;  /* 0x000000ff59ff99a7 */ /* 0x0005e2000810043f */
[----:B------:R-:W-:Y:S01]  /*1b710*/  FADD.FTZ R122, R183, R122 ;  /* 0x0000007ab77a7221 */ /* 0x000fe20000010000 */
[----:B------:R-:W-:Y:S01]  /*1b720*/  MUFU.EX2 R102, R102 ;  /* 0x0000006600667308 */ /* 0x000fe20000000800 */
[-C--:B------:R-:W-:Y:S01]  /*1b730*/  FMUL.FTZ R25, R25, R5.reuse ;  /* 0x0000000519197220 */ /* 0x080fe20000410000 */
[-C--:B------:R-:W-:Y:S01]  /*1b740*/  FMUL.FTZ R28, R28, R5.reuse ;  /* 0x000000051c1c7220 */ /* 0x080fe20000410000 */
[----:B0-----:R-:W-:Y:S01]  /*1b750*/  FADD.FTZ R122, R141, R122 ;  /* 0x0000007a8d7a7221 */ /* 0x001fe20000010000 */
[-C--:B------:R-:W-:Y:S01]  /*1b760*/  FMUL.FTZ R29, R29, R5.reuse ;  /* 0x000000051d1d7220 */ /* 0x080fe20000410000 */
[-C--:B------:R-:W-:Y:S01]  /*1b770*/  FMUL.FTZ R32, R32, R5.reuse ;  /* 0x0000000520207220 */ /* 0x080fe20000410000 */
[----:B--2---:R-:W-:Y:S01]  /*1b780*/  FADD.FTZ R89, R180, R7 ;  /* 0x00000007b4597221 */ /* 0x004fe20000010000 */
[----:B-1----:R-:W-:Y:S01]  /*1b790*/  FADD.FTZ R122, R185, R122 ;  /* 0x0000007ab97a7221 */ /* 0x002fe20000010000 */
[C---:B------:R-:W-:Y:S01]  /*1b7a0*/  F2FP.BF16.F32.PACK_AB R180, R12.reuse, R180 ;  /* 0x000000b40cb4723e */ /* 0x040fe200000010ff */
[-C--:B------:R-:W-:Y:S01]  /*1b7b0*/  FFMA.FTZ R7, R127, R10.reuse, -R93 ;  /* 0x0000000a7f077223 */ /* 0x080fe2000001085d */
[----:B------:R-:W-:Y:S01]  /*1b7c0*/  FADD.FTZ R89, R12, R89 ;  /* 0x000000590c597221 */ /* 0x000fe20000010000 */
[----:B---3--:R-:W-:Y:S01]  /*1b7d0*/  FADD.FTZ R122, R129, R122 ;  /* 0x0000007a817a7221 */ /* 0x008fe20000010000 */
[----:B------:R-:W-:Y:S01]  /*1b7e0*/  MUFU.EX2 R14, R14 ;  /* 0x0000000e000e7308 */ /* 0x000fe20000000800 */
[-C--:B------:R-:W-:Y:S01]  /*1b7f0*/  FMUL.FTZ R33, R33, R5.reuse ;  /* 0x0000000521217220 */ /* 0x080fe20000410000 */
[----:B------:R-:W-:Y:S01]  /*1b800*/  FADD.FTZ R89, R182, R89 ;  /* 0x00000059b6597221 */ /* 0x000fe20000010000 */
[-C--:B------:R-:W-:Y:S01]  /*1b810*/  FMUL.FTZ R36, R36, R5.reuse ;  /* 0x0000000524247220 */ /* 0x080fe20000410000 */
[-C--:B------:R-:W-:Y:S01]  /*1b820*/  FMUL.FTZ R37, R37, R5.reuse ;  /* 0x0000000525257220 */ /* 0x080fe20000410000 */
[-C--:B------:R-:W-:Y:S01]  /*1b830*/  FMUL.FTZ R40, R40, R5.reuse ;  /* 0x0000000528287220 */ /* 0x080fe20000410000 */
[----:B------:R-:W-:Y:S01]  /*1b840*/  FADD.FTZ R115, R160, R89 ;  /* 0x00000059a0737221 */ /* 0x000fe20000010000 */
[-CC-:B------:R-:W-:Y:S01]  /*1b850*/  FFMA.FTZ R89, R119, R10.reuse, -R93.reuse ;  /* 0x0000000a77597223 */ /* 0x180fe2000001085d */
[----:B------:R-:W0:Y:S01]  /*1b860*/  MUFU.EX2 R7, R7 ;  /* 0x0000000700077308 */ /* 0x000e220000000800 */
[----:B------:R-:W-:Y:S01]  /*1b870*/  FFMA.FTZ R93, R95, R10, -R93 ;  /* 0x0000000a5f5d7223 */ /* 0x000fe2000001085d */
[----:B------:R-:W-:Y:S01]  /*1b880*/  FADD.FTZ R115, R184, R115 ;  /* 0x00000073b8737221 */ /* 0x000fe20000010000 */
[-C--:B------:R-:W-:Y:S01]  /*1b890*/  FMUL.FTZ R41, R41, R5.reuse ;  /* 0x0000000529297220 */ /* 0x080fe20000410000 */
[-C--:B------:R-:W-:Y:S01]  /*1b8a0*/  FMUL.FTZ R44, R44, R5.reuse ;  /* 0x000000052c2c7220 */ /* 0x080fe20000410000 */
[-C--:B------:R-:W-:Y:S01]  /*1b8b0*/  FMUL.FTZ R45, R45, R5.reuse ;  /* 0x000000052d2d7220 */ /* 0x080fe20000410000 */
[----:B------:R-:W-:Y:S01]  /*1b8c0*/  FADD.FTZ R115, R152, R115 ;  /* 0x0000007398737221 */ /* 0x000fe20000010000 */
[-C--:B------:R-:W-:Y:S01]  /*1b8d0*/  FMUL.FTZ R48, R48, R5.reuse ;  /* 0x0000000530307220 */ /* 0x080fe20000410000 */
[----:B------:R-:W1:Y:S01]  /*1b8e0*/  MUFU.EX2 R89, R89 ;  /* 0x0000005900597308 */ /* 0x000e620000000800 */
[-C--:B------:R-:W-:Y:S01]  /*1b8f0*/  FMUL.FTZ R49, R49, R5.reuse ;  /* 0x0000000531317220 */ /* 0x080fe20000410000 */
[----:B------:R-:W-:Y:S01]  /*1b900*/  FADD.FTZ R106, R186, R115 ;  /* 0x00000073ba6a7221 */ /* 0x000fe20000010000 */
[----:B----4-:R-:W-:Y:S01]  /*1b910*/  FADD.FTZ R115, R187, R122 ;  /* 0x0000007abb737221 */ /* 0x010fe20000010000 */
[C---:B------:R-:W-:Y:S01]  /*1b920*/  F2FP.BF16.F32.PACK_AB R186, R15.reuse, R186 ;  /* 0x000000ba0fba723e */ /* 0x040fe200000010ff */
[-C--:B------:R-:W-:Y:S01]  /*1b930*/  FMUL.FTZ R52, R52, R5.reuse ;  /* 0x0000000534347220 */ /* 0x080fe20000410000 */
[----:B------:R-:W-:Y:S01]  /*1b940*/  FADD.FTZ R119, R15, R106 ;  /* 0x0000006a0f777221 */ /* 0x000fe20000010000 */
[----:B-----5:R-:W-:Y:S01]  /*1b950*/  FADD.FTZ R106, R132, R115 ;  /* 0x00000073846a7221 */ /* 0x020fe20000010000 */
[----:B------:R-:W2:Y:S01]  /*1b960*/  MUFU.EX2 R103, R103 ;  /* 0x0000006700677308 */ /* 0x000ea20000000800 */
[-C--:B------:R-:W-:Y:S01]  /*1b970*/  FMUL.FTZ R53, R53, R5.reuse ;  /* 0x0000000535357220 */ /* 0x080fe20000410000 */
[----:B------:R-:W-:Y:S01]  /*1b980*/  FADD.FTZ R119, R188, R119 ;  /* 0x00000077bc777221 */ /* 0x000fe20000010000 */
[----:B------:R-:W-:Y:S01]  /*1b990*/  FADD.FTZ R115, R189, R106 ;  /* 0x0000006abd737221 */ /* 0x000fe20000010000 */
[-C--:B------:R-:W-:Y:S01]  /*1b9a0*/  FMUL.FTZ R56, R56, R5.reuse ;  /* 0x0000000538387220 */ /* 0x080fe20000410000 */
[-C--:B------:R-:W-:Y:S01]  /*1b9b0*/  FMUL.FTZ R57, R57, R5.reuse ;  /* 0x0000000539397220 */ /* 0x080fe20000410000 */
[----:B------:R-:W-:Y:S01]  /*1b9c0*/  FADD.FTZ R119, R144, R119 ;  /* 0x0000007790777221 */ /* 0x000fe20000010000 */
[----:B------:R-:W-:Y:S01]  /*1b9d0*/  FADD.FTZ R106, R140, R115 ;  /* 0x000000738c6a7221 */ /* 0x000fe20000010000 */
[----:B------:R-:W3:Y:S01]  /*1b9e0*/  MUFU.EX2 R108, R108 ;  /* 0x0000006c006c7308 */ /* 0x000ee20000000800 */
[-C--:B------:R-:W-:Y:S01]  /*1b9f0*/  FMUL.FTZ R60, R60, R5.reuse ;  /* 0x000000053c3c7220 */ /* 0x080fe20000410000 */
[----:B------:R-:W-:Y:S01]  /*1ba00*/  FADD.FTZ R110, R190, R119 ;  /* 0x00000077be6e7221 */ /* 0x000fe20000010000 */
[----:B------:R-:W-:Y:S01]  /*1ba10*/  FADD.FTZ R106, R191, R106 ;  /* 0x0000006abf6a7221 */ /* 0x000fe20000010000 */
[-C--:B------:R-:W-:Y:S01]  /*1ba20*/  FMUL.FTZ R61, R61, R5.reuse ;  /* 0x000000053d3d7220 */ /* 0x080fe20000410000 */
[-C--:B------:R-:W-:Y:S01]  /*1ba30*/  FMUL.FTZ R64, R64, R5.reuse ;  /* 0x0000000540407220 */ /* 0x080fe20000410000 */
[----:B------:R-:W-:Y:S01]  /*1ba40*/  FADD.FTZ R115, R145, R110 ;  /* 0x0000006e91737221 */ /* 0x000fe20000010000 */
[----:B------:R-:W-:Y:S01]  /*1ba50*/  FADD.FTZ R106, R133, R106 ;  /* 0x0000006a856a7221 */ /* 0x000fe20000010000 */
[----:B------:R-:W4:Y:S01]  /*1ba60*/  MUFU.EX2 R90, R90 ;  /* 0x0000005a005a7308 */ /* 0x000f220000000800 */
[-C--:B------:R-:W-:Y:S01]  /*1ba70*/  FMUL.FTZ R65, R65, R5.reuse ;  /* 0x0000000541417220 */ /* 0x080fe20000410000 */
[----:B------:R-:W-:Y:S01]  /*1ba80*/  FADD.FTZ R115, R192, R115 ;  /* 0x00000073c0737221 */ /* 0x000fe20000010000 */
[----:B------:R-:W-:Y:S01]  /*1ba90*/  FADD.FTZ R106, R193, R106 ;  /* 0x0000006ac16a7221 */ /* 0x000fe20000010000 */
[-C--:B------:R-:W-:Y:S01]  /*1baa0*/  FMUL.FTZ R68, R68, R5.reuse ;  /* 0x0000000544447220 */ /* 0x080fe20000410000 */
[-C--:B------:R-:W-:Y:S01]  /*1bab0*/  FMUL.FTZ R69, R69, R5.reuse ;  /* 0x0000000545457220 */ /* 0x080fe20000410000 */
[----:B------:R-:W-:Y:S01]  /*1bac0*/  FADD.FTZ R115, R20, R115 ;  /* 0x0000007314737221 */ /* 0x000fe20000010000 */
[----:B------:R-:W-:Y:S01]  /*1bad0*/  FADD.FTZ R106, R137, R106 ;  /* 0x0000006a896a7221 */ /* 0x000fe20000010000 */
[----:B------:R-:W5:Y:S01]  /*1bae0*/  MUFU.EX2 R109, R109 ;  /* 0x0000006d006d7308 */ /* 0x000f620000000800 */
        /* <DEDUP_REMOVED lines=8> */
[----:B------:R-:W-:Y:S01]  /*1bb70*/  FMUL.FTZ R77, R77, R5 ;  /* 0x000000054d4d7220 */ /* 0x000fe20000410000 */
[----:B------:R-:W-:Y:S01]  /*1bb80*/  FADD.FTZ R115, R196, R115 ;  /* 0x00000073c4737221 */ /* 0x000fe20000010000 */
[----:B------:R-:W-:Y:S01]  /*1bb90*/  FADD.FTZ R13, R197, R12 ;  /* 0x0000000cc50d7221 */ /* 0x000fe20000010000 */
[----:B------:R-:W-:Y:S01]  /*1bba0*/  F2FP.BF16.F32.PACK_AB R197, R8, R197 ;  /* 0x000000c508c5723e */ /* 0x000fe200000010ff */
        /* <DEDUP_REMOVED lines=8> */
[----:B------:R-:W-:Y:S01]  /*1bc30*/  FMUL.FTZ R85, R85, R5 ;  /* 0x0000000555557220 */ /* 0x000fe20000410000 */
[----:B------:R-:W-:Y:S01]  /*1bc40*/  FADD.FTZ R15, R21, R106 ;  /* 0x0000006a150f7221 */ /* 0x000fe20000010000 */
[----:B------:R-:W-:Y:S01]  /*1bc50*/  FADD.FTZ R12, R88, R13 ;  /* 0x0000000d580c7221 */ /* 0x000fe20000010000 */
[----:B------:R-:W5:Y:S01]  /*1bc60*/  MUFU.EX2 R93, R93 ;  /* 0x0000005d005d7308 */ /* 0x000f620000000800 */
[----:B------:R-:W-:Y:S01]  /*1bc70*/  F2FP.BF16.F32.PACK_AB R182, R160, R182 ;  /* 0x000000b6a0b6723e */ /* 0x000fe200000010ff */
[----:B------:R-:W-:Y:S01]  /*1bc80*/  FADD.FTZ R106, R200, R15 ;  /* 0x0000000fc86a7221 */ /* 0x000fe20000010000 */
[----:B------:R-:W-:Y:S01]  /*1bc90*/  FADD.FTZ R13, R201, R12 ;  /* 0x0000000cc90d7221 */ /* 0x000fe20000010000 */
[----:B------:R-:W-:Y:S01]  /*1bca0*/  F2FP.BF16.F32.PACK_AB R201, R0, R201 ;  /* 0x000000c900c9723e */ /* 0x000fe200000010ff */
[----:B------:R-:W-:Y:S01]  /*1bcb0*/  FMUL.FTZ R26, R26, R11 ;  /* 0x0000000b1a1a7220 */ /* 0x000fe20000410000 */
[----:B------:R-:W-:Y:S01]  /*1bcc0*/  FADD.FTZ R15, R121, R106 ;  /* 0x0000006a790f7221 */ /* 0x000fe20000010000 */
[----:B------:R-:W-:Y:S01]  /*1bcd0*/  FADD.FTZ R12, R0, R13 ;  /* 0x0000000d000c7221 */ /* 0x000fe20000010000 */
[----:B------:R-:W-:Y:S01]  /*1bce0*/  F2FP.BF16.F32.PACK_AB R183, R141, R183 ;  /* 0x000000b78db7723e */ /* 0x000fe200000010ff */
[----:B------:R-:W-:Y:S01]  /*1bcf0*/  FMUL.FTZ R27, R27, R11 ;  /* 0x0000000b1b1b7220 */ /* 0x000fe20000410000 */
[----:B------:R-:W-:Y:S01]  /*1bd00*/  FADD.FTZ R15, R202, R15 ;  /* 0x0000000fca0f7221 */ /* 0x000fe20000010000 */
[----:B------:R-:W-:Y:S01]  /*1bd10*/  FADD.FTZ R12, R203, R12 ;  /* 0x0000000ccb0c7221 */ /* 0x000fe20000010000 */
[C---:B0-----:R-:W-:Y:S01]  /*1bd20*/  F2FP.BF16.F32.PACK_AB R203, R7.reuse, R203 ;  /* 0x000000cb07cb723e */ /* 0x041fe200000010ff */
[-C--:B------:R-:W-:Y:S01]  /*1bd30*/  FMUL.FTZ R30, R30, R11.reuse ;  /* 0x0000000b1e1e7220 */ /* 0x080fe20000410000 */
        /* <DEDUP_REMOVED lines=15> */
[-C--:B------:R-:W-:Y:S01]  /*1be30*/  FMUL.FTZ R38, R38, R11.reuse ;  /* 0x0000000b26267220 */ /* 0x080fe20000410000 */
[----:B------:R-:W-:Y:S01]  /*1be40*/  FADD.FTZ R15, R112, R15 ;  /* 0x0000000f700f7221 */ /* 0x000fe20000010000 */
[----:B-1----:R-:W-:Y:S01]  /*1be50*/  FADD.FTZ R12, R89, R12 ;  /* 0x0000000c590c7221 */ /* 0x002fe20000010000 */
        /* <DEDUP_REMOVED lines=31> */
[----:B--2---:R-:W-:Y:S01]  /*1c050*/  FADD.FTZ R13, R103, R6 ;  /* 0x00000006670d7221 */ /* 0x004fe20000010000 */
[----:B------:R-:W-:Y:S01]  /*1c060*/  F2FP.BF16.F32.PACK_AB R195, R138, R195 ;  /* 0x000000c38ac3723e */ /* 0x000fe200000010ff */
[-C--:B------:R-:W-:Y:S01]  /*1c070*/  FMUL.FTZ R55, R55, R11.reuse ;  /* 0x0000000b37377220 */ /* 0x080fe20000410000 */
[----:B---3--:R-:W-:Y:S01]  /*1c080*/  FADD.FTZ R0, R108, R7 ;  /* 0x000000076c007221 */ /* 0x008fe20000010000 */
[----:B----4-:R-:W-:Y:S01]  /*1c090*/  FADD.FTZ R13, R90, R13 ;  /* 0x0000000d5a0d7221 */ /* 0x010fe20000010000 */
[----:B------:R-:W-:Y:S01]  /*1c0a0*/  F2FP.BF16.F32.PACK_AB R196, R128, R196 ;  /* 0x000000c480c4723e */ /* 0x000fe200000010ff */
[-C--:B------:R-:W-:Y:S01]  /*1c0b0*/  FMUL.FTZ R58, R58, R11.reuse ;  /* 0x0000000b3a3a7220 */ /* 0x080fe20000410000 */
[----:B-----5:R-:W-:Y:S01]  /*1c0c0*/  FADD.FTZ R0, R109, R0 ;  /* 0x000000006d007221 */ /* 0x020fe20000010000 */
        /* <DEDUP_REMOVED lines=8> */
[----:B------:R-:W-:Y:S01]  /*1c150*/  F2FP.BF16.F32.PACK_AB R200, R121, R200 ;  /* 0x000000c879c8723e */ /* 0x000fe200000010ff */
[----:B------:R-:W-:Y:S01]  /*1c160*/  FADD.FTZ R0, R93, R13 ;  /* 0x0000000d5d007221 */ /* 0x000fe20000010000 */
[----:B------:R-:W-:Y:S01]  /*1c170*/  F2FP.BF16.F32.PACK_AB R202, R124, R202 ;  /* 0x000000ca7cca723e */ /* 0x000fe200000010ff */
[-C--:B------:R-:W-:Y:S01]  /*1c180*/  FMUL.FTZ R63, R63, R11.reuse ;  /* 0x0000000b3f3f7220 */ /* 0x080fe20000410000 */
[----:B------:R-:W-:Y:S01]  /*1c190*/  F2FP.BF16.F32.PACK_AB R204, R120, R204 ;  /* 0x000000cc78cc723e */ /* 0x000fe200000010ff */
[-C--:B------:R-:W-:Y:S01]  /*1c1a0*/  FMUL.FTZ R66, R66, R11.reuse ;  /* 0x0000000b42427220 */ /* 0x080fe20000410000 */
[----:B------:R-:W-:Y:S01]  /*1c1b0*/  F2FP.BF16.F32.PACK_AB R206, R112, R206 ;  /* 0x000000ce70ce723e */ /* 0x000fe200000010ff */
[----:B------:R-:W-:Y:S01]  /*1c1c0*/  FMUL.FTZ R67, R67, R11 ;  /* 0x0000000b43437220 */ /* 0x000fe20000410000 */
        /* <DEDUP_REMOVED lines=18> */
[----:B------:R-:W-:Y:S01]  /*1c2f0*/  FMUL.FTZ R87, R87, R11 ;  /* 0x0000000b57577220 */ /* 0x000fe20000410000 */
[----:B------:R-:W-:-:S02]  /*1c300*/  IMAD.MOV.U32 R6, RZ, RZ, R229 ;  /* 0x000000ffff067224 */ /* 0x000fc400078e00e5 */
[----:B------:R-:W-:Y:S02]  /*1c310*/  IMAD.MOV.U32 R7, RZ, RZ, R222 ;  /* 0x000000ffff077224 */ /* 0x000fe400078e00de */
[----:B------:R-:W-:Y:S02]  /*1c320*/  IMAD.MOV.U32 R4, RZ, RZ, R92 ;  /* 0x000000ffff047224 */ /* 0x000fe400078e005c */
[----:B------:R-:W-:Y:S01]  /*1c330*/  IMAD.MOV.U32 R5, RZ, RZ, R9 ;  /* 0x000000ffff057224 */ /* 0x000fe200078e0009 */
[----:B------:R-:W-:Y:S06]  /*1c340*/  @P2 BRA `(.L_x_7480) ;  /* 0xffffffa400582947 */ /* 0x000fec000383ffff */
.L_x_7470:
[----:B------:R-:W-:Y:S05]  /*1c350*/  WARPSYNC.ALL ;  /* 0x0000000000007948 */ /* 0x000fea0003800000 */
[----:B------:R-:W-:Y:S06]  /*1c360*/  BAR.ARV 0x8, 0x180 ;  /* 0x0206000000007b1d */ /* 0x000fec0000002000 */
[----:B------:R-:W-:Y:S05]  /*1c370*/  @!P0 BRA `(.L_x_7481) ;  /* 0x0000000000048947 */ /* 0x000fea0003800000 */
[----:B------:R-:W-:Y:S01]  /*1c380*/  BPT.TRAP 0x1 ;  /* 0x000000040000795c */ /* 0x000fe20000300000 */
.L_x_7481:
[----:B------:R-:W-:Y:S01]  /*1c390*/  IMAD R12, R222, 0x8, R2 ;  /* 0x00000008de0c7824 */ /* 0x000fe200078e0202 */
[----:B------:R-:W-:-:S04]  /*1c3a0*/  SHF.L.U32 R3, R229, 0x1f, RZ ;  /* 0x0000001fe5037819 */ /* 0x000fc800000006ff */
[----:B------:R0:W1:Y:S01]  /*1c3b0*/  SYNCS.PHASECHK.TRANS64.TRYWAIT P2, [R12+URZ+0x34850], R3 ;  /* 0x034850030c0075a7 */ /* 0x000062000804017f */
[----:B------:R-:W-:Y:S05]  /*1c3c0*/  @!P0 BRA `(.L_x_7482) ;  /* 0x0000000000048947 */ /* 0x000fea0003800000 */
[----:B------:R-:W-:Y:S01]  /*1c3d0*/  BPT.TRAP 0x1 ;  /* 0x000000040000795c */ /* 0x000fe20000300000 */
.L_x_7482:
[----:B------:R-:W-:-:S05]  /*1c3e0*/  VIADD R2, R2, 0x400 ;  /* 0x0000040002027836 */ /* 0x000fca0000000000 */
[----:B------:R-:W-:-:S04]  /*1c3f0*/  SHF.R.U32.HI R2, RZ, 0x4, R2 ;  /* 0x00000004ff027819 */ /* 0x000fc80000011602 */
[----:B------:R-:W-:-:S04]  /*1c400*/  LOP3.LUT R2, R2, 0x3fff, RZ, 0xc0, !PT ;  /* 0x00003fff02027812 */ /* 0x000fc800078ec0ff */
[----:B------:R-:W-:Y:S01]  /*1c410*/  LOP3.LUT R5, R2, 0x5800000, RZ, 0xfc, !PT ;  /* 0x0580000002057812 */ /* 0x000fe200078efcff */
[----:B-1----:R-:W-:Y:S06]  /*1c420*/  @P2 BRA `(.L_x_7483) ;  /* 0x0000000000082947 */ /* 0x002fec0003800000 */
[----:B------:R-:W1:Y:S02]  /*1c430*/  SYNCS.PHASECHK.TRANS64.TRYWAIT P0, [R12+URZ+0x34850], R3 ;  /* 0x034850030c0075a7 */ /* 0x000e64000800017f */
[----:B-1----:R-:W-:Y:S05]  /*1c440*/  @!P0 BRA `(.L_x_7484) ;  /* 0x000000a800148947 */ /* 0x002fea0003800000 */
.L_x_7483:
[----:B------:R-:W-:Y:S01]  /*1c450*/  IMAD R2, R222, 0xb00, R5 ;  /* 0x00000b00de027824 */ /* 0x000fe200078e0205 */
[----:B------:R-:W2:Y:S01]  /*1c460*/  LDL.LU R20, [R1+0x60] ;  /* 0x0000600001147983 */ /* 0x000ea20000300800 */
[----:B01----:R-:W-:Y:S01]  /*1c470*/  IMAD.MOV.U32 R3, RZ, RZ, 0x40000040 ;  /* 0x40000040ff037424 */ /* 0x003fe200078e00ff */
[----:B------:R-:W-:Y:S05]  /*1c480*/  WARPSYNC.ALL ;  /* 0x0000000000007948 */ /* 0x000fea0003800000 */
[C---:B------:R-:W-:Y:S01]  /*1c490*/  R2UR UR6, R2.reuse ;  /* 0x00000000020672ca */ /* 0x040fe200000e0000 */
[----:B------:R-:W-:Y:S01]  /*1c4a0*/  WARPGROUP.ARRIVE ;  /* 0x00000000000079c5 */ /* 0x000fe20000000000 */
[----:B------:R-:W-:Y:S01]  /*1c4b0*/  R2UR UR7, R3 ;  /* 0x00000000030772ca */ /* 0x000fe200000e0000 */
[----:B------:R-:W-:-:S02]  /*1c4c0*/  VIADD R4, R2, 0x80 ;  /* 0x0000008002047836 */ /* 0x000fc40000000000 */
[----:B------:R-:W-:Y:S02]  /*1c4d0*/  IMAD.MOV.U32 R5, RZ, RZ, 0x40000040 ;  /* 0x40000040ff057424 */ /* 0x000fe400078e00ff */
[----:B------:R-:W-:Y:S02]  /*1c4e0*/  IMAD.MOV.U32 R3, RZ, RZ, 0x40000040 ;  /* 0x40000040ff037424 */ /* 0x000fe400078e00ff */
[----:B------:R-:W-:Y:S02]  /*1c4f0*/  IMAD.MOV.U32 R7, RZ, RZ, RZ ;  /* 0x000000ffff077224 */ /* 0x000fe400078e00ff */
[----:B------:R-:W-:Y:S02]  /*1c500*/  VIADD R222, R222, 0x1 ;  /* 0x00000001dede7836 */ /* 0x000fe40000000000 */
[----:B------:R-:W-:Y:S02]  /*1c510*/  @!P1 VIADD R12, R12, 0x34860 ;  /* 0x000348600c0c9836 */ /* 0x000fe40000000000 */
[----:B------:R-:W-:Y:S01]  /*1c520*/  HGMMA.64x128x16.F32.BF16 R24, R176, gdesc[UR4].tnspB, R24, gsb0 ;  /* 0x41e00004b0187df0 */ /* 0x000fe20008001818 */
[----:B------:R-:W-:Y:S01]  /*1c530*/  R2UR UR6, R4 ;  /* 0x00000000040672ca */ /* 0x000fe200000e0000 */
[----:B------:R-:W-:Y:S01]  /*1c540*/  VIADD R4, R2, 0x100 ;  /* 0x0000010002047836 */ /* 0x000fe20000000000 */
[----:B------:R-:W-:Y:S01]  /*1c550*/  R2UR UR7, R5 ;  /* 0x00000000050772ca */ /* 0x000fe200000e0000 */
[----:B------:R-:W-:Y:S01]  /*1c560*/  IMAD.MOV.U32 R5, RZ, RZ, 0x40000040 ;  /* 0x40000040ff057424 */ /* 0x000fe200078e00ff */
[----:B------:R-:W-:-:S02]  /*1c570*/  ISETP.NE.AND P0, PT, R222, 0x2, PT ;  /* 0x00000002de00780c */ /* 0x000fc40003f05270 */
[----:B------:R-:W-:Y:S02]  /*1c580*/  @!P1 PRMT R12, RZ, 0x654, R12 ;  /* 0x00000654ff0c9816 */ /* 0x000fe4000000000c */
[----:B------:R-:W-:Y:S01]  /*1c590*/  SEL R222, R222, RZ, P0 ;  /* 0x000000ffdede7207 */ /* 0x000fe20000000000 */
[----:B------:R-:W-:Y:S02]  /*1c5a0*/  WARPGROUP.DEPBAR.LE gsb0, 0x0 ;  /* 0x00008000000079c5 */ /* 0x000fe40000010000 */
[----:B------:R-:W-:-:S06]  /*1c5b0*/  WARPGROUP.ARRIVE ;  /* 0x00000000000079c5 */ /* 0x000fcc0000000000 */
[----:B------:R-:W-:Y:S01]  /*1c5c0*/  HGMMA.64x128x16.F32.BF16 R24, R180, gdesc[UR4].tnspB, R24, gsb0 ;  /* 0x41e00004b4187df0 */ /* 0x000fe20008001818 */
[----:B------:R-:W-:Y:S01]  /*1c5d0*/  R2UR UR6, R4 ;  /* 0x00000000040672ca */ /* 0x000fe200000e0000 */
[----:B------:R-:W-:Y:S01]  /*1c5e0*/  VIADD R4, R2, 0x180 ;  /* 0x0000018002047836 */ /* 0x000fe20000000000 */
[----:B------:R-:W-:Y:S01]  /*1c5f0*/  R2UR UR7, R5 ;  /* 0x00000000050772ca */ /* 0x000fe200000e0000 */
[----:B------:R-:W-:Y:S02]  /*1c600*/  IMAD.MOV.U32 R5, RZ, RZ, 0x40000040 ;  /* 0x40000040ff057424 */ /* 0x000fe400078e00ff */
[----:B--2---:R-:W-:-:S05]  /*1c610*/  VIADD R20, R20, 0x1 ;  /* 0x0000000114147836 */ /* 0x004fca0000000000 */
[----:B------:R-:W-:Y:S01]  /*1c620*/  STL [R1+0x60], R20 ;  /* 0x0000601401007387 */ /* 0x000fe20000100800 */
        /* <DEDUP_REMOVED lines=47> */
[----:B------:R-:W-:Y:S02]  /*1c920*/  R2UR UR7, R5 ;  /* 0x00000000050772ca */ /* 0x000fe400000e0000 */
[----:B------:R-:W0:Y:S02]  /*1c930*/  SHFL.BFLY PT, R5, R0, 0x2, 0x1f ;  /* 0x0c401f0000057f89 */ /* 0x000e2400000e0000 */
[----:B0-----:R-:W-:Y:S01]  /*1c940*/  FADD.FTZ R5, R5, R0 ;  /* 0x0000000005057221 */ /* 0x001fe20000010000 */
[----:B------:R-:W-:-:S04]  /*1c950*/  SEL R0, RZ, 0x1, P0 ;  /* 0x00000001ff007807 */ /* 0x000fc80000000000 */
[----:B------:R-:W0:Y:S01]  /*1c960*/  SHFL.BFLY PT, R4, R5, 0x1, 0x1f ;  /* 0x0c201f0005047f89 */ /* 0x000e2200000e0000 */
[----:B------:R-:W-:Y:S01]  /*1c970*/  LOP3.LUT R229, R229, R0, RZ, 0x3c, !PT ;  /* 0x00000000e5e57212 */ /* 0x000fe200078e3cff */
[----:B------:R-:W-:Y:S02]  /*1c980*/  IMAD.MOV.U32 R0, RZ, RZ, -0x800000 ;  /* 0xff800000ff007424 */ /* 0x000fe400078e00ff */
[----:B0-----:R-:W-:-:S05]  /*1c990*/  FADD.FTZ R15, R5, R4 ;  /* 0x00000004050f7221 */ /* 0x001fca0000010000 */
[----:B------:R-:W-:-:S13]  /*1c9a0*/  FSETP.NE.FTZ.AND P3, PT, R15, RZ, PT ;  /* 0x000000ff0f00720b */ /* 0x000fda0003f75000 */
[----:B------:R-:W0:Y:S08]  /*1c9b0*/  @P3 MUFU.LG2 R8, R15 ;  /* 0x0000000f00083308 */ /* 0x000e300000000c00 */
[----:B------:R-:W-:Y:S01]  /*1c9c0*/  @P3 MUFU.RCP R7, R15 ;  /* 0x0000000f00073308 */ /* 0x000fe20000001000 */
[----:B0-----:R-:W-:Y:S01]  /*1c9d0*/  @P3 FMUL.FTZ R11, R8, 0.69314718246459960938 ;  /* 0x3f317218080b3820 */ /* 0x001fe20000410000 */
[----:B------:R-:W-:-:S02]  /*1c9e0*/  WARPGROUP.DEPBAR.LE gsb0, 0x0 ;  /* 0x00008000000079c5 */ /* 0x000fc40000010000 */
[----:B------:R-:W-:-:S06]  /*1c9f0*/  WARPGROUP.ARRIVE ;  /* 0x00000000000079c5 */ /* 0x000fcc0000000000 */
[----:B------:R-:W-:Y:S01]  /*1ca00*/  HGMMA.64x128x16.F32.BF16 R24, R212, gdesc[UR4].tnspB, R24, gsb0 ;  /* 0x41e00004d4187df0 */ /* 0x000fe20008001818 */
[----:B------:R-:W-:Y:S02]  /*1ca10*/  R2UR UR6, R2 ;  /* 0x00000000020672ca */ /* 0x000fe400000e0000 */
[----:B------:R-:W-:Y:S02]  /*1ca20*/  R2UR UR7, R3 ;  /* 0x00000000030772ca */ /* 0x000fe400000e0000 */
[----:B------:R-:W0:Y:S02]  /*1ca30*/  SHFL.BFLY PT, R3, R14, 0x2, 0x1f ;  /* 0x0c401f000e037f89 */ /* 0x000e2400000e0000 */
[----:B0-----:R-:W-:-:S05]  /*1ca40*/  FADD.FTZ R3, R3, R14 ;  /* 0x0000000e03037221 */ /* 0x001fca0000010000 */
[----:B------:R-:W0:Y:S02]  /*1ca50*/  SHFL.BFLY PT, R2, R3, 0x1, 0x1f ;  /* 0x0c201f0003027f89 */ /* 0x000e2400000e0000 */
[----:B0-----:R-:W-:Y:S01]  /*1ca60*/  FADD.FTZ R13, R3, R2 ;  /* 0x00000002030d7221 */ /* 0x001fe20000010000 */
[----:B------:R-:W-:Y:S02]  /*1ca70*/  IMAD.MOV.U32 R2, RZ, RZ, RZ ;  /* 0x000000ffff027224 */ /* 0x000fe400078e00ff */
[----:B------:R-:W-:Y:S02]  /*1ca80*/  IMAD.MOV.U32 R3, RZ, RZ, -0x800000 ;  /* 0xff800000ff037424 */ /* 0x000fe400078e00ff */
[----:B------:R-:W-:-:S13]  /*1ca90*/  FSETP.NE.FTZ.AND P2, PT, R13, RZ, PT ;  /* 0x000000ff0d00720b */ /* 0x000fda0003f55000 */
[----:B------:R-:W0:Y:S01]  /*1caa0*/  @P2 MUFU.LG2 R6, R13 ;  /* 0x0000000d00062308 */ /* 0x000e220000000c00 */
[C---:B------:R-:W-:Y:S01]  /*1cab0*/  @P2 FMUL.FTZ R4, R10.reuse, 0.69314718246459960938 ;  /* 0x3f3172180a042820 */ /* 0x040fe20000410000 */
[----:B------:R-:W-:-:S04]  /*1cac0*/  @P3 FMUL.FTZ R10, R10, 0.69314718246459960938 ;  /* 0x3f3172180a0a3820 */ /* 0x000fc80000410000 */
[----:B------:R-:W-:Y:S02]  /*1cad0*/  @P3 FFMA.FTZ R0, R10, R92, R11 ;  /* 0x0000005c0a003223 */ /* 0x000fe4000001000b */
[----:B------:R-:W1:Y:S01]  /*1cae0*/  @P2 MUFU.RCP R2, R13 ;  /* 0x0000000d00022308 */ /* 0x000e620000001000 */
[----:B0-----:R-:W-:-:S04]  /*1caf0*/  @P2 FMUL.FTZ R5, R6, 0.69314718246459960938 ;  /* 0x3f31721806052820 */ /* 0x001fc80000410000 */
[----:B------:R-:W-:Y:S01]  /*1cb00*/  @P2 FFMA.FTZ R3, R4, R9, R5 ;  /* 0x0000000904032223 */ /* 0x000fe20000010005 */
[----:B------:R-:W-:Y:S02]  /*1cb10*/  WARPGROUP.DEPBAR.LE gsb0, 0x0 ;  /* 0x00008000000079c5 */ /* 0x000fe40000010000 */
[----:B------:R-:W-:-:S06]  /*1cb20*/  WARPGROUP.ARRIVE ;  /* 0x00000000000079c5 */ /* 0x000fcc0000000000 */
[----:B------:R-:W-:Y:S03]  /*1cb30*/  HGMMA.64x128x16.F32.BF16 R24, R216, gdesc[UR4].tnspB, R24, gsb0 ;  /* 0x41e00004d8187df0 */ /* 0x000fe60008001818 */
[----:B------:R-:W-:Y:S02]  /*1cb40*/  WARPGROUP.DEPBAR.LE gsb0, 0x0 ;  /* 0x00008000000079c5 */ /* 0x000fe40000010000 */
        /* <DEDUP_REMOVED lines=46> */
[----:B------:R-:W-:Y:S01]  /*1ce30*/  PLOP3.LUT P1, PT, PT, PT, PT, 0x8, 0x0 ;  /* 0x000000000000781c */ /* 0x000fe20003f2e170 */
        /* <DEDUP_REMOVED lines=19> */
.L_x_7424:
[----:B------:R-:W2:Y:S04]  /*1cf70*/  LDL R82, [R1+0x5c] ;  /* 0x00005c0001527983 */ /* 0x000ea80000100800 */
[----:B------:R-:W2:Y:S01]  /*1cf80*/  LDL R78, [R1+0x68] ;  /* 0x00006800014e7983 */ /* 0x000ea20000100800 */
[----:B------:R-:W-:Y:S05]  /*1cf90*/  WARPSYNC.ALL ;  /* 0x0000000000007948 */ /* 0x000fea0003800000 */
[----:B------:R-:W0:Y:S01]  /*1cfa0*/  S2UR UR5, SR_CgaCtaId ;  /* 0x00000000000579c3 */ /* 0x000e220000008800 */
[----:B------:R-:W-:Y:S01]  /*1cfb0*/  UMOV UR4, 0x400 ;  /* 0x0000040000047882 */ /* 0x000fe20000000000 */
[----:B------:R-:W-:Y:S01]  /*1cfc0*/  BSSY B0, `(.L_x_7485) ;  /* 0x0000228000007945 */ /* 0x000fe20003800000 */
[----:B------:R-:W-:Y:S01]  /*1cfd0*/  SHF.R.S32.HI R48, RZ, 0x1f, R221 ;  /* 0x0000001fff307819 */ /* 0x000fe200000114dd */
[----:B0-----:R-:W-:-:S06]  /*1cfe0*/  ULEA UR4, UR5, UR4, 0x18 ;  /* 0x0000000405047291 */ /* 0x001fcc000f8ec03f */
[----:B------:R-:W-:Y:S01]  /*1cff0*/  IMAD.U32 R2, RZ, RZ, UR4 ;  /* 0x00000004ff027e24 */ /* 0x000fe2000f8e00ff */
[----:B------:R-:W-:Y:S06]  /*1d000*/  BAR.SYNC.DEFER_BLOCKING 0x5, 0x180 ;  /* 0x0146000000007b1d */ /* 0x000fec0000010000 */
[----:B------:R0:W1:Y:S02]  /*1d010*/  LDS.128 R28, [R2+0x348d0] ;  /* 0x0348d000021c7984 */ /* 0x0000640000000c00 */
[----:B------:R-:W-:Y:S06]  /*1d020*/  BAR.ARV 0x4, 0x180 ;  /* 0x0106000000007b1d */ /* 0x000fec0000002000 */
[----:B--2---:R-:W-:Y:S01]  /*1d030*/  SHF.L.U64.HI R74, R82, 0x2, R78 ;  /* 0x00000002524a7819 */ /* 0x004fe2000001024e */
[----:B01----:R-:W-:Y:S06]  /*1d040*/  @P1 BRA `(.L_x_7486) ;  /* 0x00000014006c1947 */ /* 0x003fec0003800000 */
[----:B------:R-:W2:Y:S04]  /*1d050*/  LDL R4, [R1+0x8c] ;  /* 0x00008c0001047983 */ /* 0x000ea80000100800 */
[----:B------:R-:W3:Y:S04]  /*1d060*/  LDL.LU R112, [R1+0x58] ;  /* 0x0000580001707983 */ /* 0x000ee80000300800 */
[----:B------:R-:W4:Y:S04]  /*1d070*/  LDL R111, [R1+0x88] ;  /* 0x00008800016f7983 */ /* 0x000f280000100800 */
[----:B------:R-:W4:Y:S01]  /*1d080*/  LDL R86, [R1+0x64] ;  /* 0x0000640001567983 */ /* 0x000f220000100800 */
[----:B------:R-:W0:Y:S01]  /*1d090*/  S2R R5, SR_SWINHI ;  /* 0x0000000000057919 */ /* 0x000e220000002f00 */
[----:B------:R-:W-:Y:S05]  /*1d0a0*/  WARPSYNC.ALL ;  /* 0x0000000000007948 */ /* 0x000fea0003800000 */
[----:B------:R-:W-:Y:S01]  /*1d0b0*/  F2FP.BF16.F32.PACK_AB R36, R57, R36 ;  /* 0x000000243924723e */ /* 0x000fe200000010ff */
[----:B------:R-:W-:Y:S01]  /*1d0c0*/  ULDC.64 UR4, c[0x0][0xc00] ;  /* 0x0003000000047ab9 */ /* 0x000fe20000000a00 */
[----:B------:R-:W1:Y:S01]  /*1d0d0*/  LDC R57, c[0x0][0xbe8] ;  /* 0x0002fa00ff397b82 */ /* 0x000e620000000800 */
[----:B------:R-:W-:-:S02]  /*1d0e0*/  MOV R20, R2 ;  /* 0x0000000200147202 */ /* 0x000fc40000000f00 */
[----:B0-----:R-:W-:Y:S02]  /*1d0f0*/  MOV R21, R5 ;  /* 0x0000000500157202 */ /* 0x001fe40000000f00 */
[----:B------:R-:W-:Y:S02]  /*1d100*/  F2FP.BF16.F32.PACK_AB R10, R103, R10 ;  /* 0x0000000a670a723e */ /* 0x000fe400000010ff */
[----:B------:R-:W-:Y:S02]  /*1d110*/  F2FP.BF16.F32.PACK_AB R35, R35, R54 ;  /* 0x000000362323723e */ /* 0x000fe400000010ff */
[----:B------:R-:W-:Y:S01]  /*1d120*/  F2FP.BF16.F32.PACK_AB R39, R39, R50 ;  /* 0x000000322727723e */ /* 0x000fe200000010ff */
[----:B------:R-:W-:Y:S01]  /*1d130*/  IMAD.MOV.U32 R50, RZ, RZ, RZ ;  /* 0x000000ffff327224 */ /* 0x000fe200078e00ff */
[----:B------:R-:W-:Y:S01]  /*1d140*/  ULDC.64 UR6, c[0x0][0x208] ;  /* 0x0000820000067ab9 */ /* 0x000fe20000000a00 */
[----:B------:R-:W-:Y:S01]  /*1d150*/  BAR.SYNC.DEFER_BLOCKING 0x1, 0x100 ;  /* 0x0044000000007b1d */ /* 0x000fe20000010000 */
[----:B--2---:R-:W-:-:S03]  /*1d160*/  IMAD.WIDE R8, R4, 0x2, R20 ;  /* 0x0000000204087825 */ /* 0x004fc600078e0214 */
[C---:B------:R-:W-:Y:S02]  /*1d170*/  IADD3 R63, P5, R8.reuse, 0x20, RZ ;  /* 0x00000020083f7810 */ /* 0x040fe40007fbe0ff */
[----:B------:R-:W-:-:S03]  /*1d180*/  LOP3.LUT R33, R8, 0x380, RZ, 0xc0, !PT ;  /* 0x0000038008217812 */ /* 0x000fc600078ec0ff */
[----:B------:R-:W-:Y:S01]  /*1d190*/  IMAD.X R5, RZ, RZ, R9, P5 ;  /* 0x000000ffff057224 */ /* 0x000fe200028e0609 */
[C---:B------:R-:W-:Y:S02]  /*1d1a0*/  IADD3 R109, P5, R8.reuse, 0x4060, RZ ;  /* 0x00004060086d7810 */ /* 0x040fe40007fbe0ff */
[C---:B------:R-:W-:Y:S02]  /*1d1b0*/  IADD3 R67, P0, R8.reuse, 0x40, RZ ;  /* 0x0000004008437810 */ /* 0x040fe40007f1e0ff */
[----:B------:R-:W-:Y:S02]  /*1d1c0*/  LOP3.LUT R28, R109, 0x380, RZ, 0xc0, !PT ;  /* 0x000003806d1c7812 */ /* 0x000fe400078ec0ff */
[----:B------:R-:W-:Y:S02]  /*1d1d0*/  SHF.R.U64 R33, R33, 0x3, RZ ;  /* 0x0000000321217819 */ /* 0x000fe400000012ff */
[----:B------:R-:W-:Y:S02]  /*1d1e0*/  IADD3 R71, P1, R8, 0x60, RZ ;  /* 0x0000006008477810 */ /* 0x000fe40007f3e0ff */
[----:B------:R-:W-:-:S02]  /*1d1f0*/  LOP3.LUT R4, R63, 0x380, RZ, 0xc0, !PT ;  /* 0x000003803f047812 */ /* 0x000fc400078ec0ff */
[----:B------:R-:W-:Y:S02]  /*1d200*/  LOP3.LUT R6, R67, 0x380, RZ, 0xc0, !PT ;  /* 0x0000038043067812 */ /* 0x000fe400078ec0ff */
[C---:B------:R-:W-:Y:S02]  /*1d210*/  IADD3 R75, P2, R8.reuse, 0x4000, RZ ;  /* 0x00004000084b7810 */ /* 0x040fe40007f5e0ff */
[C---:B------:R-:W-:Y:S02]  /*1d220*/  IADD3 R79, P3, R8.reuse, 0x4020, RZ ;  /* 0x00004020084f7810 */ /* 0x040fe40007f7e0ff */
[----:B------:R-:W-:Y:S02]  /*1d230*/  IADD3 R83, P4, R8, 0x4040, RZ ;  /* 0x0000404008537810 */ /* 0x000fe40007f9e0ff */
[----:B------:R-:W-:Y:S02]  /*1d240*/  SHF.R.U64 R28, R28, 0x3, RZ ;  /* 0x000000031c1c7819 */ /* 0x000fe400000012ff */
[----:B------:R-:W-:-:S02]  /*1d250*/  LOP3.LUT R8, R33, R8, RZ, 0x3c, !PT ;  /* 0x0000000821087212 */ /* 0x000fc400078e3cff */
[----:B------:R-:W-:Y:S02]  /*1d260*/  LOP3.LUT R12, R71, 0x380, RZ, 0xc0, !PT ;  /* 0x00000380470c7812 */ /* 0x000fe400078ec0ff */
[----:B------:R-:W-:Y:S02]  /*1d270*/  SHF.R.U64 R4, R4, 0x3, RZ ;  /* 0x0000000304047819 */ /* 0x000fe400000012ff */
[----:B------:R-:W-:Y:S02]  /*1d280*/  SHF.R.U64 R6, R6, 0x3, RZ ;  /* 0x0000000306067819 */ /* 0x000fe400000012ff */
[----:B------:R-:W-:Y:S01]  /*1d290*/  LOP3.LUT R32, R28, R109, RZ, 0x3c, !PT ;  /* 0x0000006d1c207212 */ /* 0x000fe200078e3cff */
[--C-:B------:R-:W-:Y:S01]  /*1d2a0*/  IMAD.X R7, RZ, RZ, R9.reuse, P0 ;  /* 0x000000ffff077224 */ /* 0x100fe200000e0609 */
[----:B------:R-:W-:Y:S01]  /*1d2b0*/  MOV R28, R8 ;  /* 0x00000008001c7202 */ /* 0x000fe20000000f00 */
[--C-:B------:R-:W-:Y:S01]  /*1d2c0*/  IMAD.X R13, RZ, RZ, R9.reuse, P1 ;  /* 0x000000ffff0d7224 */ /* 0x100fe200008e0609 */
[----:B------:R-:W-:Y:S01]  /*1d2d0*/  SHF.R.U64 R12, R12, 0x3, RZ ;  /* 0x000000030c0c7819 */ /* 0x000fe200000012ff */
[--C-:B------:R-:W-:Y:S01]  /*1d2e0*/  IMAD.X R15, RZ, RZ, R9.reuse, P2 ;  /* 0x000000ffff0f7224 */ /* 0x100fe200010e0609 */
[----:B------:R-:W-:Y:S01]  /*1d2f0*/  F2FP.BF16.F32.PACK_AB R8, R104, R11 ;  /* 0x0000000b6808723e */ /* 0x000fe200000010ff */
[--C-:B------:R-:W-:Y:S01]  /*1d300*/  IMAD.X R25, RZ, RZ, R9.reuse, P3 ;  /* 0x000000ffff197224 */ /* 0x100fe200018e0609 */
[----:B------:R-:W-:Y:S01]  /*1d310*/  LOP3.LUT R4, R4, R63, RZ, 0x3c, !PT ;  /* 0x0000003f04047212 */ /* 0x000fe200078e3cff */
[--C-:B------:R-:W-:Y:S01]  /*1d320*/  IMAD.X R27, RZ, RZ, R9.reuse, P4 ;  /* 0x000000ffff1b7224 */ /* 0x100fe200020e0609 */
[----:B------:R-:W-:Y:S01]  /*1d330*/  LOP3.LUT R6, R6, R67, RZ, 0x3c, !PT ;  /* 0x0000004306067212 */ /* 0x000fe200078e3cff */
[----:B------:R-:W-:Y:S01]  /*1d340*/  IMAD.X R33, RZ, RZ, R9, P5 ;  /* 0x000000ffff217224 */ /* 0x000fe200028e0609 */
[----:B------:R-:W-:-:S02]  /*1d350*/  LOP3.LUT R14, R75, 0x380, RZ, 0xc0, !PT ;  /* 0x000003804b0e7812 */ /* 0x000fc400078ec0ff */
[----:B------:R-:W-:Y:S02]  /*1d360*/  F2FP.BF16.F32.PACK_AB R9, R107, R110 ;  /* 0x0000006e6b09723e */ /* 0x000fe400000010ff */
[----:B------:R-:W-:Y:S02]  /*1d370*/  F2FP.BF16.F32.PACK_AB R11, R105, R108 ;  /* 0x0000006c690b723e */ /* 0x000fe400000010ff */
[----:B------:R-:W-:Y:S02]  /*1d380*/  LOP3.LUT R24, R79, 0x380, RZ, 0xc0, !PT ;  /* 0x000003804f187812 */ /* 0x000fe400078ec0ff */
[----:B------:R-:W-:Y:S02]  /*1d390*/  LOP3.LUT R26, R83, 0x380, RZ, 0xc0, !PT ;  /* 0x00000380531a7812 */ /* 0x000fe400078ec0ff */
[----:B------:R-:W-:Y:S01]  /*1d3a0*/  LOP3.LUT R12, R12, R71, RZ, 0x3c, !PT ;  /* 0x000000470c0c7212 */ /* 0x000fe200078e3cff */
[----:B------:R0:W-:Y:S01]  /*1d3b0*/  STSM.16.M88.4 [R28], R8 ;  /* 0x000000081c007844 */ /* 0x0001e20000000200 */
[----:B------:R-:W-:-:S02]  /*1d3c0*/  SHF.R.U64 R14, R14, 0x3, RZ ;  /* 0x000000030e0e7819 */ /* 0x000fc400000012ff */
[----:B------:R-:W-:Y:S02]  /*1d3d0*/  MOV R71, R4 ;  /* 0x0000000400477202 */ /* 0x000fe40000000f00 */
[----:B------:R-:W-:Y:S02]  /*1d3e0*/  MOV R70, R6 ;  /* 0x0000000600467202 */ /* 0x000fe40000000f00 */
[----:B------:R-:W-:Y:S02]  /*1d3f0*/  SHF.R.U64 R24, R24, 0x3, RZ ;  /* 0x0000000318187819 */ /* 0x000fe400000012ff */
[----:B------:R-:W-:Y:S02]  /*1d400*/  SHF.R.U64 R26, R26, 0x3, RZ ;  /* 0x000000031a1a7819 */ /* 0x000fe400000012ff */
[----:B------:R-:W-:Y:S02]  /*1d410*/  F2FP.BF16.F32.PACK_AB R4, R96, R95 ;  /* 0x0000005f6004723e */ /* 0x000fe400000010ff */
[----:B------:R-:W-:-:S02]  /*1d420*/  F2FP.BF16.F32.PACK_AB R5, R85, R106 ;  /* 0x0000006a5505723e */ /* 0x000fc400000010ff */
[----:B------:R-:W-:Y:S02]  /*1d430*/  F2FP.BF16.F32.PACK_AB R6, R101, R94 ;  /* 0x0000005e6506723e */ /* 0x000fe400000010ff */
[----:B------:R-:W-:Y:S02]  /*1d440*/  F2FP.BF16.F32.PACK_AB R7, R81, R84 ;  /* 0x000000545107723e */ /* 0x000fe400000010ff */
[----:B0-----:R-:W-:Y:S02]  /*1d450*/  F2FP.BF16.F32.PACK_AB R8, R102, R93 ;  /* 0x0000005d6608723e */ /* 0x001fe400000010ff */
[----:B------:R-:W-:Y:S02]  /*1d460*/  F2FP.BF16.F32.PACK_AB R9, R77, R80 ;  /* 0x000000504d09723e */ /* 0x000fe400000010ff */
[----:B------:R-:W-:Y:S02]  /*1d470*/  F2FP.BF16.F32.PACK_AB R10, R99, R92 ;  /* 0x0000005c630a723e */ /* 0x000fe400000010ff */
[----:B------:R-:W-:-:S02]  /*1d480*/  F2FP.BF16.F32.PACK_AB R11, R73, R76 ;  /* 0x0000004c490b723e */ /* 0x000fc400000010ff */
[----:B------:R-:W-:Y:S01]  /*1d490*/  LOP3.LUT R14, R14, R75, RZ, 0x3c, !PT ;  /* 0x0000004b0e0e7212 */ /* 0x000fe200078e3cff */
[----:B------:R-:W-:Y:S01]  /*1d4a0*/  STSM.16.M88.4 [R71], R4 ;  /* 0x0000000447007844 */ /* 0x000fe20000000200 */
[----:B------:R-:W-:Y:S02]  /*1d4b0*/  LOP3.LUT R24, R24, R79, RZ, 0x3c, !PT ;  /* 0x0000004f18187212 */ /* 0x000fe400078e3cff */
[----:B------:R-:W-:Y:S01]  /*1d4c0*/  LOP3.LUT R26, R26, R83, RZ, 0x3c, !PT ;  /* 0x000000531a1a7212 */ /* 0x000fe200078e3cff */
[----:B------:R3:W-:Y:S01]  /*1d4d0*/  STSM.16.M88.4 [R70], R8 ;  /* 0x0000000846007844 */ /* 0x0007e20000000200 */
[----:B------:R-:W-:Y:S02]  /*1d4e0*/  MOV R67, R12 ;  /* 0x0000000c00437202 */ /* 0x000fe40000000f00 */
[----:B------:R-:W-:Y:S02]  /*1d4f0*/  MOV R66, R14 ;  /* 0x0000000e00427202 */ /* 0x000fe40000000f00 */
[----:B------:R-:W-:-:S02]  /*1d500*/  MOV R28, R32 ;  /* 0x00000020001c7202 */ /* 0x000fc40000000f00 */
[----:B------:R-:W-:Y:S02]  /*1d510*/  MOV R63, R24 ;  /* 0x00000018003f7202 */ /* 0x000fe40000000f00 */
[----:B------:R-:W-:Y:S02]  /*1d520*/  MOV R62, R26 ;  /* 0x0000001a003e7202 */ /* 0x000fe40000000f00 */
[----:B------:R-:W-:Y:S02]  /*1d530*/  F2FP.BF16.F32.PACK_AB R12, R100, R91 ;  /* 0x0000005b640c723e */ /* 0x000fe400000010ff */
[----:B------:R-:W-:Y:S02]  /*1d540*/  F2FP.BF16.F32.PACK_AB R13, R69, R72 ;  /* 0x00000048450d723e */ /* 0x000fe400000010ff */
[----:B------:R-:W-:Y:S02]  /*1d550*/  F2FP.BF16.F32.PACK_AB R14, R97, R90 ;  /* 0x0000005a610e723e */ /* 0x000fe400000010ff */
[----:B---3--:R-:W-:-:S02]  /*1d560*/  IADD3 R10, P1, R112, UR4, RZ ;  /* 0x00000004700a7c10 */ /* 0x008fc4000ff3e0ff */
[----:B------:R-:W-:Y:S02]  /*1d570*/  F2FP.BF16.F32.PACK_AB R15, R65, R68 ;  /* 0x00000044410f723e */ /* 0x000fe400000010ff */
[----:B------:R-:W-:Y:S02]  /*1d580*/  F2FP.BF16.F32.PACK_AB R33, R34, R51 ;  /* 0x000000332221723e */ /* 0x000fe400000010ff */
[----:B------:R-:W-:Y:S02]  /*1d590*/  F2FP.BF16.F32.PACK_AB R24, R98, R89 ;  /* 0x000000596218723e */ /* 0x000fe400000010ff */
[----:B------:R-:W-:Y:S02]  /*1d5a0*/  F2FP.BF16.F32.PACK_AB R25, R59, R64 ;  /* 0x000000403b19723e */ /* 0x000fe400000010ff */
[----:B------:R-:W-:Y:S02]  /*1d5b0*/  F2FP.BF16.F32.PACK_AB R26, R61, R88 ;  /* 0x000000583d1a723e */ /* 0x000fe400000010ff */
[----:B------:R-:W-:-:S02]  /*1d5c0*/  F2FP.BF16.F32.PACK_AB R27, R55, R58 ;  /* 0x0000003a371b723e */ /* 0x000fc400000010ff */
[----:B------:R-:W-:Y:S02]  /*1d5d0*/  F2FP.BF16.F32.PACK_AB R34, R56, R37 ;  /* 0x000000253822723e */ /* 0x000fe400000010ff */
[----:B------:R-:W-:Y:S02]  /*1d5e0*/  ISETP.NE.U32.AND P0, PT, RZ, UR4, PT ;  /* 0x00000004ff007c0c */ /* 0x000fe4000bf05070 */
[----:B------:R-:W-:Y:S02]  /*1d5f0*/  F2FP.BF16.F32.PACK_AB R32, R60, R49 ;  /* 0x000000313c20723e */ /* 0x000fe400000010ff */
[----:B------:R-:W-:Y:S02]  /*1d600*/  F2FP.BF16.F32.PACK_AB R37, R38, R47 ;  /* 0x0000002f2625723e */ /* 0x000fe400000010ff */
[----:B------:R-:W-:Y:S02]  /*1d610*/  F2FP.BF16.F32.PACK_AB R38, R52, R45 ;  /* 0x0000002d3426723e */ /* 0x000fe400000010ff */
[----:B------:R-:W-:Y:S01]  /*1d620*/  IADD3.X R11, R74, UR5, RZ, P1, !PT ;  /* 0x000000054a0b7c10 */ /* 0x000fe20008ffe4ff */
[----:B------:R0:W-:Y:S01]  /*1d630*/  STSM.16.M88.4 [R67], R12 ;  /* 0x0000000c43007844 */ /* 0x0001e20000000200 */
[----:B------:R-:W-:-:S02]  /*1d640*/  F2FP.BF16.F32.PACK_AB R4, R53, R44 ;  /* 0x0000002c3504723e */ /* 0x000fc400000010ff */
[----:B------:R-:W-:Y:S02]  /*1d650*/  F2FP.BF16.F32.PACK_AB R5, R43, R46 ;  /* 0x0000002e2b05723e */ /* 0x000fe400000010ff */
[----:B------:R-:W-:Y:S02]  /*1d660*/  F2FP.BF16.F32.PACK_AB R6, R41, R40 ;  /* 0x000000282906723e */ /* 0x000fe400000010ff */
[----:B------:R-:W-:Y:S02]  /*1d670*/  F2FP.BF16.F32.PACK_AB R7, R87, R42 ;  /* 0x0000002a5707723e */ /* 0x000fe400000010ff */
[----:B-1----:R-:W-:Y:S01]  /*1d680*/  ISETP.NE.AND P1, PT, R57, 0x1, PT ;  /* 0x000000013900780c */ /* 0x002fe20003f25270 */
[----:B------:R-:W-:Y:S01]  /*1d690*/  STSM.16.M88.4 [R66], R24 ;  /* 0x0000001842007844 */ /* 0x000fe20000000200 */
[----:B------:R-:W-:Y:S01]  /*1d6a0*/  ISETP.NE.AND.EX P0, PT, RZ, UR5, PT, P0 ;  /* 0x00000005ff007c0c */ /* 0x000fe2000bf05300 */
[----:B------:R-:W-:Y:S02]  /*1d6b0*/  ULDC.64 UR4, c[0x0][0xc08] ;  /* 0x0003020000047ab9 */ /* 0x000fe40000000a00 */
[----:B------:R-:W-:Y:S01]  /*1d6c0*/  STSM.16.M88.4 [R63], R32 ;  /* 0x000000203f007844 */ /* 0x000fe20000000200 */
[----:B------:R-:W-:-:S03]  /*1d6d0*/  ISETP.NE.U32.AND P2, PT, RZ, UR4, PT ;  /* 0x00000004ff007c0c */ /* 0x000fc6000bf45070 */
[----:B------:R-:W-:Y:S01]  /*1d6e0*/  STSM.16.M88.4 [R62], R36 ;  /* 0x000000243e007844 */ /* 0x000fe20000000200 */
[----:B------:R-:W-:-:S03]  /*1d6f0*/  ISETP.NE.AND.EX P2, PT, RZ, UR5, PT, P2 ;  /* 0x00000005ff007c0c */ /* 0x000fc6000bf45320 */
[----:B------:R1:W-:Y:S01]  /*1d700*/  STSM.16.M88.4 [R28], R4 ;  /* 0x000000041c007844 */ /* 0x0003e20000000200 */
[----:B0-----:R-:W0:Y:S08]  /*1d710*/  @P1 LDC R12, c[0x0][0xbec] ;  /* 0x0002fb00ff0c1b82 */ /* 0x001e300000000800 */
[----:B------:R-:W-:Y:S08]  /*1d720*/  BAR.SYNC.DEFER_BLOCKING 0x1, 0x100 ;  /* 0x0044000000007b1d */ /* 0x000ff00000010000 */
[----:B------:R-:W2:Y:S01]  /*1d730*/  @P1 LDC R13, c[0x0][0xbf0] ;  /* 0x0002fc00ff0d1b82 */ /* 0x000ea20000000800 */
[----:B------:R-:W-:Y:S01]  /*1d740*/  @P2 IADD3 R8, P3, R112, UR4, RZ ;  /* 0x0000000470082c10 */ /* 0x000fe2000ff7e0ff */
[----:B------:R-:W-:-:S03]  /*1d750*/  ULDC UR4, c[0x0][0xa88] ;  /* 0x0002a20000047ab9 */ /* 0x000fc60000000800 */
[----:B------:R-:W-:Y:S01]  /*1d760*/  @P2 IADD3.X R9, R74, UR5, RZ, P3, !PT ;  /* 0x000000054a092c10 */ /* 0x000fe20009ffe4ff */
[----:B-1----:R-:W-:Y:S02]  /*1d770*/  IMAD.U32 R6, RZ, RZ, UR4 ;  /* 0x00000004ff067e24 */ /* 0x002fe4000f8e00ff */
[----:B----4-:R-:W-:Y:S01]  /*1d780*/  IMAD R15, R86, 0x80, R111 ;  /* 0x00000080560f7824 */ /* 0x010fe200078e026f */
[----:B------:R1:W5:Y:S04]  /*1d790*/  @P0 LDG.E R50, desc[UR6][R10.64] ;  /* 0x000000060a320981 */ /* 0x000368000c1e1900 */
[----:B------:R1:W5:Y:S01]  /*1d7a0*/  @P2 LDG.E R6, desc[UR6][R8.64] ;  /* 0x0000000608062981 */ /* 0x000362000c1e1900 */
[----:B------:R-:W-:Y:S05]  /*1d7b0*/  @P2 BRA `(.L_x_7487) ;  /* 0x0000000000142947 */ /* 0x000fea0003800000 */
[----:B------:R-:W-:Y:S05]  /*1d7c0*/  @!P0 BRA `(.L_x_7487) ;  /* 0x0000000000108947 */ /* 0x000fea0003800000 */
[----:B------:R-:W-:Y:S02]  /*1d7d0*/  ULDC.64 UR4, c[0x0][0x208] ;  /* 0x0000820000047ab9 */ /* 0x000fe40000000a00 */
[----:B------:R-:W3:Y:S04]  /*1d7e0*/  LDG.E R5, desc[UR4][R10.64] ;  /* 0x000000040a057981 */ /* 0x000ee8000c1e1900 */
[----:B-----5:R-:W3:Y:S02]  /*1d7f0*/  LDG.E R6, desc[UR4][R10.64+0x4] ;  /* 0x000004040a067981 */ /* 0x020ee4000c1e1900 */
[----:B---3--:R-:W-:-:S07]  /*1d800*/  IMAD.IADD R6, R6, 0x1, -R5 ;  /* 0x0000000106067824 */ /* 0x008fce00078e0a05 */
.L_x_7487:
[----:B------:R-:W3:Y:S01]  /*1d810*/  LDL.LU R56, [R1+0x50] ;  /* 0x0000500001387983 */ /* 0x000ee20000300800 */
[----:B0-----:R-:W-:Y:S01]  /*1d820*/  @P1 IMAD.HI.U32 R4, R15, R12, RZ ;  /* 0x0000000c0f041227 */ /* 0x001fe200078e00ff */
[----:B------:R-:W-:Y:S01]  /*1d830*/  ULDC.64 UR4, c[0x0][0xb90] ;  /* 0x0002e40000047ab9 */ /* 0x000fe20000000a00 */
[----:B-----5:R-:W-:Y:S01]  /*1d840*/  SHF.R.S32.HI R51, RZ, 0x1f, R50 ;  /* 0x0000001fff337819 */ /* 0x020fe20000011432 */
[----:B------:R-:W4:Y:S01]  /*1d850*/  LDL R14, [R1+0x80] ;  /* 0x00008000010e7983 */ /* 0x000f220000100800 */
[----:B------:R-:W-:Y:S01]  /*1d860*/  IMAD.MOV.U32 R7, RZ, RZ, R15 ;  /* 0x000000ffff077224 */ /* 0x000fe200078e000f */
[----:B--2---:R-:W-:Y:S01]  /*1d870*/  @P1 SHF.R.U32.HI R7, RZ, R13, R4 ;  /* 0x0000000dff071219 */ /* 0x004fe20000011604 */
[----:B-1----:R-:W-:Y:S01]  /*1d880*/  IMAD.SHL.U32 R10, R22, 0x40, RZ ;  /* 0x00000040160a7824 */ /* 0x002fe200078e00ff */
[----:B------:R-:W0:Y:S01]  /*1d890*/  S2R R27, SR_TID.X ;  /* 0x00000000001b7919 */ /* 0x000e220000002100 */
[----:B------:R-:W-:Y:S02]  /*1d8a0*/  SEL R28, R78, RZ, !P0 ;  /* 0x000000ff4e1c7207 */ /* 0x000fe40004000000 */
[----:B------:R-:W-:Y:S01]  /*1d8b0*/  SEL R59, R82, RZ, !P0 ;  /* 0x000000ff523b7207 */ /* 0x000fe20004000000 */
[----:B------:R-:W-:-:S04]  /*1d8c0*/  IMAD.IADD R11, R16, 0x1, R10 ;  /* 0x00000001100b7824 */ /* 0x000fc800078e020a */
[----:B------:R-:W-:Y:S01]  /*1d8d0*/  IMAD.WIDE R20, R11, 0x2, R20 ;  /* 0x000000020b147825 */ /* 0x000fe200078e0214 */
[----:B------:R-:W-:Y:S01]  /*1d8e0*/  SHF.R.S32.HI R11, RZ, 0x1f, R7 ;  /* 0x0000001fff0b7819 */ /* 0x000fe20000011407 */
[----:B------:R-:W1:Y:S02]  /*1d8f0*/  S2R R60, SR_TID.X ;  /* 0x00000000003c7919 */ /* 0x000e640000002100 */
[----:B0-----:R-:W-:-:S05]  /*1d900*/  VIADD R27, R27, 0xffffff80 ;  /* 0xffffff801b1b7836 */ /* 0x001fca0000000000 */
[----:B------:R-:W-:-:S04]  /*1d910*/  SHF.R.S32.HI R26, RZ, 0x1f, R27 ;  /* 0x0000001fff1a7819 */ /* 0x000fc8000001141b */
[----:B------:R-:W-:-:S04]  /*1d920*/  LEA.HI R26, R26, R27, RZ, 0x7 ;  /* 0x0000001b1a1a7211 */ /* 0x000fc800078f38ff */
[----:B------:R-:W-:Y:S01]  /*1d930*/  LOP3.LUT R26, R26, 0xffffff80, RZ, 0xc0, !PT ;  /* 0xffffff801a1a7812 */ /* 0x000fe200078ec0ff */
[----:B------:R-:W-:-:S04]  /*1d940*/  IMAD R61, R6, R57, RZ ;  /* 0x00000039063d7224 */ /* 0x000fc800078e02ff */
[----:B------:R-:W-:Y:S01]  /*1d950*/  IMAD.IADD R26, R27, 0x1, -R26 ;  /* 0x000000011b1a7824 */ /* 0x000fe200078e0a1a */
[C---:B------:R-:W-:Y:S02]  /*1d960*/  IADD3 R33, P3, R20.reuse, 0x4000, RZ ;  /* 0x0000400014217810 */ /* 0x040fe40007f7e0ff */
[----:B------:R-:W-:Y:S02]  /*1d970*/  IADD3 R13, P4, R20, 0x2000, RZ ;  /* 0x00002000140d7810 */ /* 0x000fe40007f9e0ff */
[----:B------:R-:W-:Y:S01]  /*1d980*/  LOP3.LUT R32, R33, 0x380, RZ, 0xc0, !PT ;  /* 0x0000038021207812 */ /* 0x000fe200078ec0ff */
[----:B-1----:R-:W-:-:S03]  /*1d990*/  VIADD R60, R60, 0xffffff80 ;  /* 0xffffff803c3c7836 */ /* 0x002fc60000000000 */
[----:B------:R-:W-:Y:S01]  /*1d9a0*/  SHF.R.U64 R32, R32, 0x3, RZ ;  /* 0x0000000320207819 */ /* 0x000fe200000012ff */
[----:B------:R-:W-:Y:S01]  /*1d9b0*/  ULDC.64 UR6, c[0x0][0x208] ;  /* 0x0000820000067ab9 */ /* 0x000fe20000000a00 */
[----:B------:R-:W-:Y:S02]  /*1d9c0*/  SHF.R.S32.HI R58, RZ, 0x1f, R60 ;  /* 0x0000001fff3a7819 */ /* 0x000fe4000001143c */
[----:B------:R-:W-:Y:S01]  /*1d9d0*/  LOP3.LUT R32, R32, R33, RZ, 0x3c, !PT ;  /* 0x0000002120207212 */ /* 0x000fe200078e3cff */
[----:B------:R-:W-:Y:S01]  /*1d9e0*/  IMAD.X R33, RZ, RZ, R21, P3 ;  /* 0x000000ffff217224 */ /* 0x000fe200018e0615 */
[----:B------:R-:W-:Y:S02]  /*1d9f0*/  IADD3 R37, P5, R20, 0x5000, RZ ;  /* 0x0000500014257810 */ /* 0x000fe40007fbe0ff */
[----:B------:R-:W-:Y:S02]  /*1da00*/  LEA.HI R58, R58, R60, RZ, 0x3 ;  /* 0x0000003c3a3a7211 */ /* 0x000fe400078f18ff */
[----:B------:R-:W-:-:S02]  /*1da10*/  LOP3.LUT R36, R37, 0x380, RZ, 0xc0, !PT ;  /* 0x0000038025247812 */ /* 0x000fc400078ec0ff */
[----:B------:R-:W-:Y:S02]  /*1da20*/  LOP3.LUT R58, R58, 0xfffffff8, RZ, 0xc0, !PT ;  /* 0xfffffff83a3a7812 */ /* 0x000fe400078ec0ff */
[----:B------:R-:W-:-:S03]  /*1da30*/  SHF.R.U64 R36, R36, 0x3, RZ ;  /* 0x0000000324247819 */ /* 0x000fc600000012ff */
[----:B------:R-:W-:Y:S01]  /*1da40*/  IMAD.IADD R58, R60, 0x1, -R58 ;  /* 0x000000013c3a7824 */ /* 0x000fe200078e0a3a */
[----:B------:R-:W-:Y:S01]  /*1da50*/  LOP3.LUT R36, R36, R37, RZ, 0x3c, !PT ;  /* 0x0000002524247212 */ /* 0x000fe200078e3cff */
[----:B------:R-:W-:Y:S01]  /*1da60*/  IMAD.X R37, RZ, RZ, R21, P5 ;  /* 0x000000ffff257224 */ /* 0x000fe200028e0615 */
[----:B------:R-:W-:Y:S01]  /*1da70*/  BSSY B1, `(.L_x_7488) ;  /* 0x0000088000017945 */ /* 0x000fe20003800000 */
[----:B---3--:R-:W-:Y:S01]  /*1da80*/  SHF.R.S32.HI R49, RZ, 0x1f, R56 ;  /* 0x0000001fff317819 */ /* 0x008fe20000011438 */
[----:B------:R-:W-:-:S04]  /*1da90*/  IMAD.WIDE.U32 R4, R56, UR4, R50 ;  /* 0x0000000438047c25 */ /* 0x000fc8000f8e0032 */
[----:B------:R-:W-:-:S04]  /*1daa0*/  IMAD R8, R49, UR4, RZ ;  /* 0x0000000431087c24 */ /* 0x000fc8000f8e02ff */
[----:B------:R-:W-:Y:S01]  /*1dab0*/  IMAD R9, R56, UR5, R8 ;  /* 0x0000000538097c24 */ /* 0x000fe2000f8e0208 */
[----:B------:R-:W-:Y:S01]  /*1dac0*/  ULDC.64 UR4, c[0x0][0xb98] ;  /* 0x0002e60000047ab9 */ /* 0x000fe20000000a00 */
[----:B------:R-:W-:Y:S02]  /*1dad0*/  IMAD.MOV R8, RZ, RZ, -R7 ;  /* 0x000000ffff087224 */ /* 0x000fe400078e0a07 */
[----:B------:R-:W-:Y:S02]  /*1dae0*/  IMAD.IADD R5, R5, 0x1, R9 ;  /* 0x0000000105057824 */ /* 0x000fe400078e0209 */
[----:B------:R-:W-:Y:S02]  /*1daf0*/  IMAD R9, R57, R8, R15 ;  /* 0x0000000839097224 */ /* 0x000fe400078e020f */
[----:B------:R-:W-:Y:S02]  /*1db00*/  IMAD R8, R28, UR4, RZ ;  /* 0x000000041c087c24 */ /* 0x000fe4000f8e02ff */
[----:B------:R-:W-:-:S04]  /*1db10*/  IMAD.WIDE.U32 R4, R59, UR4, R4 ;  /* 0x000000043b047c25 */ /* 0x000fc8000f8e0004 */
[----:B------:R-:W-:Y:S01]  /*1db20*/  IMAD R10, R59, UR5, R8 ;  /* 0x000000053b0a7c24 */ /* 0x000fe2000f8e0208 */
[----:B------:R-:W-:Y:S01]  /*1db30*/  SHF.R.S32.HI R8, RZ, 0x1f, R9 ;  /* 0x0000001fff087819 */ /* 0x000fe20000011409 */
[----:B------:R-:W-:Y:S01]  /*1db40*/  ULDC.64 UR4, c[0x0][0xb88] ;  /* 0x0002e20000047ab9 */ /* 0x000fe20000000a00 */
[----:B------:R-:W-:-:S03]  /*1db50*/  IADD3 R4, P2, R7, R4, RZ ;  /* 0x0000000407047210 */ /* 0x000fc60007f5e0ff */
[----:B------:R-:W-:Y:S01]  /*1db60*/  IMAD R12, R8, UR4, RZ ;  /* 0x00000004080c7c24 */ /* 0x000fe2000f8e02ff */
[----:B------:R-:W-:-:S03]  /*1db70*/  IADD3.X R5, R11, R5, R10, P2, !PT ;  /* 0x000000050b057210 */ /* 0x000fc600017fe40a */
[C---:B------:R-:W-:Y:S02]  /*1db80*/  IMAD R11, R9.reuse, UR5, R12 ;  /* 0x00000005090b7c24 */ /* 0x040fe4000f8e020c */
[----:B------:R-:W-:Y:S01]  /*1db90*/  IMAD.WIDE.U32 R4, R9, UR4, R4 ;  /* 0x0000000409047c25 */ /* 0x000fe2000f8e0004 */
[----:B------:R-:W-:-:S03]  /*1dba0*/  ULDC.64 UR4, c[0x0][0xb50] ;  /* 0x0002d40000047ab9 */ /* 0x000fc60000000a00 */
[----:B------:R-:W-:Y:S01]  /*1dbb0*/  IMAD.IADD R5, R5, 0x1, R11 ;  /* 0x0000000105057824 */ /* 0x000fe200078e020b */
[----:B------:R-:W-:-:S04]  /*1dbc0*/  LEA R10, P2, R4, UR4, 0x2 ;  /* 0x00000004040a7c11 */ /* 0x000fc8000f8410ff */
[----:B------:R-:W-:Y:S01]  /*1dbd0*/  LEA.HI.X R11, R4, UR5, R5, 0x2, P2 ;  /* 0x00000005040b7c11 */ /* 0x000fe200090f1405 */
[----:B------:R-:W-:Y:S01]  /*1dbe0*/  SHFL.IDX PT, R52, R10, RZ, 0x1c1f ;  /* 0x001c1fff0a347589 */ /* 0x000fe200000e0000 */
[C---:B------:R-:W-:Y:S02]  /*1dbf0*/  IADD3 R25, P2, R20.reuse, 0x3000, RZ ;  /* 0x0000300014197810 */ /* 0x040fe40007f5e0ff */
[----:B------:R-:W-:Y:S01]  /*1dc00*/  IADD3 R7, P0, R20, 0x1000, RZ ;  /* 0x0000100014077810 */ /* 0x000fe20007f1e0ff */
[----:B------:R-:W0:Y:S01]  /*1dc10*/  SHFL.IDX PT, R53, R11, RZ, 0x1c1f ;  /* 0x001c1fff0b357589 */ /* 0x000e2200000e0000 */
[----:B------:R-:W-:Y:S01]  /*1dc20*/  LOP3.LUT R24, R25, 0x380, RZ, 0xc0, !PT ;  /* 0x0000038019187812 */ /* 0x000fe200078ec0ff */
[----:B----4-:R-:W-:Y:S01]  /*1dc30*/  IMAD R4, R86, 0x80, R14 ;  /* 0x0000008056047824 */ /* 0x010fe200078e020e */
[----:B------:R-:W-:Y:S01]  /*1dc40*/  LOP3.LUT R12, R13, 0x380, RZ, 0xc0, !PT ;  /* 0x000003800d0c7812 */ /* 0x000fe200078ec0ff */
[--C-:B------:R-:W-:Y:S01]  /*1dc50*/  IMAD.X R9, RZ, RZ, R21.reuse, P0 ;  /* 0x000000ffff097224 */ /* 0x100fe200000e0615 */
[----:B------:R-:W-:Y:S01]  /*1dc60*/  SHF.R.U64 R24, R24, 0x3, RZ ;  /* 0x0000000318187819 */ /* 0x000fe200000012ff */
[----:B------:R-:W-:Y:S01]  /*1dc70*/  SHFL.IDX PT, R54, R10, 0x1, 0x1c1f ;  /* 0x003c1f000a367f89 */ /* 0x000fe200000e0000 */
[----:B------:R-:W-:Y:S01]  /*1dc80*/  LOP3.LUT P0, RZ, R26, 0x3, RZ, 0xc0, !PT ;  /* 0x000000031aff7812 */ /* 0x000fe2000780c0ff */
[----:B------:R-:W-:Y:S01]  /*1dc90*/  ULDC.64 UR4, c[0x0][0xaa0] ;  /* 0x0002a80000047ab9 */ /* 0x000fe20000000a00 */
[----:B------:R-:W-:Y:S01]  /*1dca0*/  LOP3.LUT R24, R24, R25, RZ, 0x3c, !PT ;  /* 0x0000001918187212 */ /* 0x000fe200078e3cff */
[----:B------:R-:W-:Y:S01]  /*1dcb0*/  IMAD.X R25, RZ, RZ, R21, P2 ;  /* 0x000000ffff197224 */ /* 0x000fe200010e0615 */
[C---:B------:R-:W-:Y:S01]  /*1dcc0*/  ISETP.GE.OR P2, PT, R4.reuse, R61, P0 ;  /* 0x0000003d0400720c */ /* 0x040fe20000746670 */
[----:B------:R-:W1:Y:S01]  /*1dcd0*/  SHFL.IDX PT, R55, R11, 0x1, 0x1c1f ;  /* 0x003c1f000b377f89 */ /* 0x000e6200000e0000 */
[----:B------:R-:W-:Y:S01]  /*1dce0*/  LOP3.LUT R8, R7, 0x380, RZ, 0xc0, !PT ;  /* 0x0000038007087812 */ /* 0x000fe200078ec0ff */
[----:B------:R-:W-:Y:S01]  /*1dcf0*/  VIADD R4, R4, 0x8 ;  /* 0x0000000804047836 */ /* 0x000fe20000000000 */
[----:B------:R-:W-:-:S02]  /*1dd00*/  SHF.R.U64 R12, R12, 0x3, RZ ;  /* 0x000000030c0c7819 */ /* 0x000fc400000012ff */
[----:B------:R-:W-:Y:S02]  /*1dd10*/  SHF.R.U64 R8, R8, 0x3, RZ ;  /* 0x0000000308087819 */ /* 0x000fe400000012ff */
[----:B------:R-:W-:Y:S01]  /*1dd20*/  LOP3.LUT R12, R12, R13, RZ, 0x3c, !PT ;  /* 0x0000000d0c0c7212 */ /* 0x000fe200078e3cff */
[----:B------:R-:W-:Y:S01]  /*1dd30*/  IMAD.X R13, RZ, RZ, R21, P4 ;  /* 0x000000ffff0d7224 */ /* 0x000fe200020e0615 */
[----:B------:R-:W-:Y:S02]  /*1dd40*/  LOP3.LUT R8, R8, R7, RZ, 0x3c, !PT ;  /* 0x0000000708087212 */ /* 0x000fe400078e3cff */
[----:B------:R-:W-:Y:S01]  /*1dd50*/  IADD3 R5, P3, R20, 0x7000, RZ ;  /* 0x0000700014057810 */ /* 0x000fe20007f7e0ff */
[----:B0-----:R0:W-:Y:S01]  /*1dd60*/  @!P2 ST.E desc[UR6][R52.64], R3 ;  /* 0x000000033400a985 */ /* 0x0011e2000c101906 */
[----:B------:R-:W-:Y:S02]  /*1dd70*/  ISETP.GE.OR P0, PT, R4, R61, P0 ;  /* 0x0000003d0400720c */ /* 0x000fe40000706670 */
[----:B------:R-:W-:-:S02]  /*1dd80*/  IADD3 R41, P4, R20, 0x6000, RZ ;  /* 0x0000600014297810 */ /* 0x000fc40007f9e0ff */
[----:B------:R-:W-:Y:S02]  /*1dd90*/  LOP3.LUT R7, R20, 0x380, RZ, 0xc0, !PT ;  /* 0x0000038014077812 */ /* 0x000fe400078ec0ff */
[----:B------:R-:W-:Y:S01]  /*1dda0*/  LOP3.LUT R4, R5, 0x380, RZ, 0xc0, !PT ;  /* 0x0000038005047812 */ /* 0x000fe200078ec0ff */
[----:B0-----:R-:W0:Y:S01]  /*1ddb0*/  @P1 LDC R53, c[0x0][0xbec] ;  /* 0x0002fb00ff351b82 */ /* 0x001e220000000800 */
[----:B------:R-:W-:Y:S01]  /*1ddc0*/  LOP3.LUT R40, R41, 0x380, RZ, 0xc0, !PT ;  /* 0x0000038029287812 */ /* 0x000fe200078ec0ff */
[----:B------:R-:W-:Y:S01]  /*1ddd0*/  IMAD R3, R51, UR4, RZ ;  /* 0x0000000433037c24 */ /* 0x000fe2000f8e02ff */
[----:B------:R-:W-:Y:S02]  /*1dde0*/  SHF.R.U64 R7, R7, 0x3, RZ ;  /* 0x0000000307077819 */ /* 0x000fe400000012ff */
[----:B------:R-:W-:-:S03]  /*1ddf0*/  SHF.R.U64 R4, R4, 0x3, RZ ;  /* 0x0000000304047819 */ /* 0x000fc600000012ff */
[----:B------:R-:W2:Y:S01]  /*1de00*/  @P1 LDC R51, c[0x0][0xbf0] ;  /* 0x0002fc00ff331b82 */ /* 0x000ea20000000800 */
[----:B------:R-:W-:Y:S02]  /*1de10*/  SHF.R.U64 R40, R40, 0x3, RZ ;  /* 0x0000000328287819 */ /* 0x000fe400000012ff */
[----:B------:R-:W-:Y:S01]  /*1de20*/  LOP3.LUT R20, R7, R20, RZ, 0x3c, !PT ;  /* 0x0000001407147212 */ /* 0x000fe200078e3cff */
[----:B-1----:R1:W-:Y:S01]  /*1de30*/  @!P0 ST.E desc[UR6][R54.64], R0 ;  /* 0x0000000036008985 */ /* 0x0023e2000c101906 */
[----:B------:R-:W-:Y:S01]  /*1de40*/  LOP3.LUT R40, R40, R41, RZ, 0x3c, !PT ;  /* 0x0000002928287212 */ /* 0x000fe200078e3cff */
[--C-:B------:R-:W-:Y:S01]  /*1de50*/  IMAD.X R41, RZ, RZ, R21.reuse, P4 ;  /* 0x000000ffff297224 */ /* 0x100fe200020e0615 */
[----:B------:R-:W-:Y:S01]  /*1de60*/  LOP3.LUT R44, R4, R5, RZ, 0x3c, !PT ;  /* 0x00000005042c7212 */ /* 0x000fe200078e3cff */
[----:B------:R-:W-:Y:S01]  /*1de70*/  IMAD.X R45, RZ, RZ, R21, P3 ;  /* 0x000000ffff2d7224 */ /* 0x000fe200018e0615 */
[----:B------:R3:W5:Y:S01]  /*1de80*/  LD.E.128 R4, desc[UR6][R20.64] ;  /* 0x0000000614047980 */ /* 0x000762000c101d00 */
[----:B------:R-:W-:-:S03]  /*1de90*/  IMAD R3, R50, UR5, R3 ;  /* 0x0000000532037c24 */ /* 0x000fc6000f8e0203 */
[----:B------:R-:W5:Y:S01]  /*1dea0*/  LD.E.128 R8, desc[UR6][R8.64] ;  /* 0x0000000608087980 */ /* 0x000f62000c101d00 */
[----:B-1----:R-:W-:-:S03]  /*1deb0*/  IMAD R0, R58, 0x20, R22 ;  /* 0x000000203a007824 */ /* 0x002fc600078e0216 */
[----:B------:R-:W5:Y:S01]  /*1dec0*/  LD.E.128 R12, desc[UR6][R12.64] ;  /* 0x000000060c0c7980 */ /* 0x000f62000c101d00 */
[----:B---3--:R-:W-:Y:S01]  /*1ded0*/  IMAD.WIDE.U32 R20, R50, UR4, RZ ;  /* 0x0000000432147c25 */ /* 0x008fe2000f8e00ff */
[----:B------:R-:W-:Y:S02]  /*1dee0*/  ULDC.64 UR4, c[0x0][0xae8] ;  /* 0x0002ba0000047ab9 */ /* 0x000fe40000000a00 */
        /* <DEDUP_REMOVED lines=10> */
[----:B0-----:R-:W-:-:S03]  /*1df90*/  @P1 IMAD.HI.U32 R0, R50, R53, RZ ;  /* 0x0000003532001227 */ /* 0x001fc600078e00ff */
[----:B------:R-:W5:Y:S01]  /*1dfa0*/  LD.E.128 R44, desc[UR6][R44.64] ;  /* 0x000000062c2c7980 */ /* 0x000f62000c101d00 */
        /* <DEDUP_REMOVED lines=9> */
[----:B0-----:R-:W0:Y:S01]  /*1e040*/  FENCE.VIEW.ASYNC.S ;  /* 0x00000000000073c6 */ /* 0x001e220000000000 */
        /* <DEDUP_REMOVED lines=12> */
[----:B------:R-:W-:Y:S02]  /*1e110*/  IMAD R52, R86, 0x80, R22 ;  /* 0x0000008056347824 */ /* 0x000fe400078e0216 */
[----:B------:R-:W-:Y:S02]  /*1e120*/  IMAD.IADD R21, R21, 0x1, R51 ;  /* 0x0000000115157824 */ /* 0x000fe400078e0233 */
[----:B------:R-:W-:Y:S02]  /*1e130*/  IMAD R28, R0, UR4, RZ ;  /* 0x00000004001c7c24 */ /* 0x000fe4000f8e02ff */
[----:B------:R-:W-:-:S02]  /*1e140*/  VIADD R0, R52, 0x20 ;  /* 0x0000002034007836 */ /* 0x000fc40000000000 */
[C---:B------:R-:W-:Y:S02]  /*1e150*/  IMAD R51, R49.reuse, UR5, R28 ;  /* 0x0000000531337c24 */ /* 0x040fe4000f8e021c */
[----:B------:R-:W-:Y:S01]  /*1e160*/  IMAD.WIDE.U32 R20, R49, UR4, R20 ;  /* 0x0000000431147c25 */ /* 0x000fe2000f8e0014 */
[-C--:B------:R-:W-:Y:S01]  /*1e170*/  ISETP.GE.AND P2, PT, R52, R61.reuse, PT ;  /* 0x0000003d3400720c */ /* 0x080fe20003f46270 */
[----:B------:R-:W-:Y:S01]  /*1e180*/  ULDC.64 UR4, c[0x0][0xa80] ;  /* 0x0002a00000047ab9 */ /* 0x000fe20000000a00 */
[-C--:B------:R-:W-:Y:S01]  /*1e190*/  ISETP.GE.AND P0, PT, R0, R61.reuse, PT ;  /* 0x0000003d0000720c */ /* 0x080fe20003f06270 */
[----:B------:R-:W-:Y:S01]  /*1e1a0*/  VIADD R3, R52, 0x40 ;  /* 0x0000004034037836 */ /* 0x000fe20000000000 */
[----:B------:R-:W-:Y:S01]  /*1e1b0*/  LEA R28, P3, R20, UR4, 0x1 ;  /* 0x00000004141c7c11 */ /* 0x000fe2000f8608ff */
[----:B------:R-:W-:Y:S02]  /*1e1c0*/  IMAD.IADD R21, R21, 0x1, R51 ;  /* 0x0000000115157824 */ /* 0x000fe400078e0233 */
[----:B------:R-:W-:Y:S01]  /*1e1d0*/  VIADD R0, R2, 0x34820 ;  /* 0x0003482002007836 */ /* 0x000fe20000000000 */
[----:B------:R-:W-:-:S02]  /*1e1e0*/  ISETP.GE.AND P1, PT, R3, R61, PT ;  /* 0x0000003d0300720c */ /* 0x000fc40003f26270 */
[----:B------:R-:W-:Y:S02]  /*1e1f0*/  LEA.HI.X R3, R20, UR5, R21, 0x1, P3 ;  /* 0x0000000514037c11 */ /* 0x000fe400098f0c15 */
[----:B------:R-:W-:Y:S01]  /*1e200*/  PRMT R0, RZ, 0x654, R0 ;  /* 0x00000654ff007816 */ /* 0x000fe20000000000 */
[----:B0-----:R0:W1:Y:S03]  /*1e210*/  SHFL.IDX PT, R50, R28, RZ, 0x181f ;  /* 0x00181fff1c327589 */ /* 0x00106600000e0000 */
[----:B------:R0:W-:Y:S01]  /*1e220*/  SYNCS.ARRIVE.TRANS64.RED.A1T0 RZ, [R0+URZ], RZ ;  /* 0x000000ff00ff79a7 */ /* 0x0001e2000810043f */
[----:B------:R0:W2:Y:S01]  /*1e230*/  SHFL.IDX PT, R49, R3, RZ, 0x181f ;  /* 0x00181fff03317589 */ /* 0x0000a200000e0000 */
[----:B------:R-:W-:Y:S05]  /*1e240*/  @P2 BRA `(.L_x_7489) ;  /* 0x0000000000282947 */ /* 0x000fea0003800000 */
[----:B------:R-:W-:Y:S01]  /*1e250*/  ULDC UR4, c[0x0][0xac8] ;  /* 0x0002b20000047ab9 */ /* 0x000fe20000000800 */
[----:B------:R-:W-:Y:S01]  /*1e260*/  ULDC.64 UR6, c[0x0][0x208] ;  /* 0x0000820000067ab9 */ /* 0x000fe20000000a00 */
        /* <DEDUP_REMOVED lines=8> */
.L_x_7489:
[----:B------:R-:W-:Y:S05]  /*1e2f0*/  BSYNC B1 ;  /* 0x0000000000017941 */ /* 0x000fea0003800000 */
.L_x_7488:
[----:B---3-5:R3:W4:Y:S01]  /*1e300*/  SHFL.IDX PT, R7, R3, 0x1, 0x181f ;  /* 0x00381f0003077f89 */ /* 0x02872200000e0000 */
[----:B------:R-:W-:Y:S03]  /*1e310*/  BSSY B1, `(.L_x_7490) ;  /* 0x000000d000017945 */ /* 0x000fe60003800000 */
[----:B------:R3:W0:Y:S01]  /*1e320*/  SHFL.IDX PT, R6, R28, 0x1, 0x181f ;  /* 0x00381f001c067f89 */ /* 0x00062200000e0000 */
        /* <DEDUP_REMOVED lines=8> */
[----:B------:R-:W-:-:S03]  /*1e3b0*/  @!P4 LEA.HI.X R7, R221, R7, R48, 0x1, P2 ;  /* 0x00000007dd07c211 */ /* 0x000fc600010f0c30 */
[----:B------:R0:W-:Y:S04]  /*1e3c0*/  @!P3 ST.E.128 desc[UR6][R4.64], R8 ;  /* 0x000000080400b985 */ /* 0x0001e8000c101d06 */
[----:B------:R0:W-:Y:S02]  /*1e3d0*/  @!P4 ST.E.128 desc[UR6][R6.64], R36 ;  /* 0x000000240600c985 */ /* 0x0001e4000c101d06 */
.L_x_7491:
[----:B------:R-:W-:Y:S05]  /*1e3e0*/  BSYNC B1 ;  /* 0x0000000000017941 */ /* 0x000fea0003800000 */
.L_x_7490:
[----:B0---4-:R0:W4:Y:S01]  /*1e3f0*/  SHFL.IDX PT, R7, R3, 0x2, 0x181f ;  /* 0x00581f0003077f89 */ /* 0x01112200000e0000 */
        /* <DEDUP_REMOVED lines=13> */
.L_x_7493:
[----:B------:R-:W-:Y:S05]  /*1e4d0*/  BSYNC B1 ;  /* 0x0000000000017941 */ /* 0x000fea0003800000 */
.L_x_7492:
[----:B------:R-:W-:Y:S01]  /*1e4e0*/  VIADD R0, R52, 0x60 ;  /* 0x0000006034007836 */ /* 0x000fe20000000000 */
[----:B0--3--:R-:W0:Y:S04]  /*1e4f0*/  SHFL.IDX PT, R3, R3, 0x3, 0x181f ;  /* 0x00781f0003037f89 */ /* 0x009e2800000e0000 */
[----:B------:R-:W-:Y:S01]  /*1e500*/  ISETP.GE.AND P0, PT, R0, R61, PT ;  /* 0x0000003d0000720c */ /* 0x000fe20003f06270 */
[----:B------:R-:W3:-:S12]  /*1e510*/  SHFL.IDX PT, R28, R28, 0x3, 0x181f ;  /* 0x00781f001c1c7f89 */ /* 0x000ed800000e0000 */
[----:B------:R-:W-:Y:S05]  /*1e520*/  @P0 BRA `(.L_x_7494) ;  /* 0x0000000c00440947 */ /* 0x000fea0003800000 */
[----:B------:R-:W-:Y:S01]  /*1e530*/  ULDC UR4, c[0x0][0xac8] ;  /* 0x0002b20000047ab9 */ /* 0x000fe20000000800 */
[----:B------:R-:W-:Y:S01]  /*1e540*/  ULDC.64 UR6, c[0x0][0x208] ;  /* 0x0000820000067ab9 */ /* 0x000fe20000000a00 */
[----:B------:R-:W-:-:S13]  /*1e550*/  ISETP.GE.AND P1, PT, R16, UR4, PT ;  /* 0x0000000410007c0c */ /* 0x000fda000bf26270 */
[----:B---3--:R-:W-:-:S04]  /*1e560*/  @!P1 LEA R4, P0, R16, R28, 0x1 ;  /* 0x0000001c10049211 */ /* 0x008fc800078008ff */
[----:B0-----:R-:W-:Y:S02]  /*1e570*/  @!P1 LEA.HI.X R5, R16, R3, R17, 0x1, P0 ;  /* 0x0000000310059211 */ /* 0x001fe400000f0c11 */
[----:B------:R-:W-:-:S03]  /*1e580*/  ISETP.GE.AND P0, PT, R221, UR4, PT ;  /* 0x00000004dd007c0c */ /* 0x000fc6000bf06270 */
[----:B------:R0:W-:Y:S10]  /*1e590*/  @!P1 ST.E.128 desc[UR6][R4.64], R24 ;  /* 0x0000001804009985 */ /* 0x0001f4000c101d06 */
[----:B------:R-:W-:Y:S05]  /*1e5a0*/  @P0 BRA `(.L_x_7494) ;  /* 0x0000000c00240947 */ /* 0x000fea0003800000 */
[----:B0-----:R-:W-:Y:S01]  /*1e5b0*/  LEA R4, P0, R221, R28, 0x1 ;  /* 0x0000001cdd047211 */ /* 0x001fe200078008ff */
[----:B------:R-:W-:-:S03]  /*1e5c0*/  ULDC.64 UR4, c[0x0][0x208] ;  /* 0x0000820000047ab9 */ /* 0x000fc60000000a00 */
[----:B------:R-:W-:-:S05]  /*1e5d0*/  LEA.HI.X R5, R221, R3, R48, 0x1, P0 ;  /* 0x00000003dd057211 */ /* 0x000fca00000f0c30 */
[----:B------:R0:W-:Y:S01]  /*1e5e0*/  ST.E.128 desc[UR4][R4.64], R44 ;  /* 0x0000002c04007985 */ /* 0x0001e2000c101d04 */
[----:B------:R-:W-:Y:S05]  /*1e5f0*/  BRA `(.L_x_7494) ;  /* 0x0000000c00107947 */ /* 0x000fea0003800000 */
.L_x_7486:
[----:B------:R-:W2:Y:S01]  /*1e600*/  LDL.LU R3, [R1+0x58] ;  /* 0x0000580001037983 */ /* 0x000ea20000300800 */
[----:B------:R-:W-:Y:S01]  /*1e610*/  ULDC.64 UR4, c[0x0][0xc00] ;  /* 0x0003000000047ab9 */ /* 0x000fe20000000a00 */
[----:B------:R-:W0:Y:S01]  /*1e620*/  LDC R21, c[0x0][0xbe8] ;  /* 0x0002fa00ff157b82 */ /* 0x000e220000000800 */
[----:B------:R-:W-:Y:S01]  /*1e630*/  ISETP.NE.U32.AND P0, PT, RZ, UR4, PT ;  /* 0x00000004ff007c0c */ /* 0x000fe2000bf05070 */
[----:B------:R-:W-:Y:S01]  /*1e640*/  IMAD.MOV.U32 R0, RZ, RZ, RZ ;  /* 0x000000ffff007224 */ /* 0x000fe200078e00ff */
[----:B------:R-:W-:Y:S02]  /*1e650*/  ULDC.64 UR6, c[0x0][0x208] ;  /* 0x0000820000067ab9 */ /* 0x000fe40000000a00 */
[----:B------:R-:W-:Y:S01]  /*1e660*/  ISETP.NE.AND.EX P0, PT, RZ, UR5, PT, P0 ;  /* 0x00000005ff007c0c */ /* 0x000fe2000bf05300 */
[----:B------:R-:W1:Y:S02]  /*1e670*/  S2R R26, SR_TID.X ;  /* 0x00000000001a7919 */ /* 0x000e640000002100 */
[----:B-1----:R-:W-:-:S05]  /*1e680*/  VIADD R26, R26, 0xffffff80 ;  /* 0xffffff801a1a7836 */ /* 0x002fca0000000000 */
[----:B------:R-:W-:Y:S02]  /*1e690*/  ISETP.GE.AND P3, PT, R26, 0x80, PT ;  /* 0x000000801a00780c */ /* 0x000fe40003f66270 */
[----:B--2---:R-:W-:-:S04]  /*1e6a0*/  IADD3 R4, P1, R3, UR4, RZ ;  /* 0x0000000403047c10 */ /* 0x004fc8000ff3e0ff */
[----:B------:R-:W-:Y:S01]  /*1e6b0*/  IADD3.X R5, R74, UR5, RZ, P1, !PT ;  /* 0x000000054a057c10 */ /* 0x000fe20008ffe4ff */
[----:B------:R-:W-:Y:S02]  /*1e6c0*/  ULDC.64 UR4, c[0x0][0xc08] ;  /* 0x0003020000047ab9 */ /* 0x000fe40000000a00 */
[----:B------:R-:W-:Y:S02]  /*1e6d0*/  ISETP.NE.U32.AND P1, PT, RZ, UR4, PT ;  /* 0x00000004ff007c0c */ /* 0x000fe4000bf25070 */
[----:B------:R1:W5:Y:S02]  /*1e6e0*/  @P0 LDG.E R0, desc[UR6][R4.64] ;  /* 0x0000000604000981 */ /* 0x000364000c1e1900 */
[----:B------:R-:W-:-:S13]  /*1e6f0*/  ISETP.NE.AND.EX P1, PT, RZ, UR5, PT, P1 ;  /* 0x00000005ff007c0c */ /* 0x000fda000bf25310 */
[----:B------:R-:W-:Y:S01]  /*1e700*/  @P1 IADD3 R6, P2, R3, UR4, RZ ;  /* 0x0000000403061c10 */ /* 0x000fe2000ff5e0ff */
[----:B------:R-:W-:Y:S02]  /*1e710*/  ULDC UR4, c[0x0][0xa88] ;  /* 0x0002a20000047ab9 */ /* 0x000fe40000000800 */
[----:B------:R-:W-:Y:S01]  /*1e720*/  IMAD.U32 R8, RZ, RZ, UR4 ;  /* 0x00000004ff087e24 */ /* 0x000fe2000f8e00ff */
[----:B------:R-:W-:Y:S02]  /*1e730*/  @P1 IADD3.X R7, R74, UR5, RZ, P2, !PT ;  /* 0x000000054a071c10 */ /* 0x000fe400097fe4ff */
[----:B0-----:R-:W-:-:S03]  /*1e740*/  ISETP.NE.AND P2, PT, R21, 0x1, PT ;  /* 0x000000011500780c */ /* 0x001fc60003f45270 */
[----:B------:R1:W5:Y:S10]  /*1e750*/  @P1 LDG.E R8, desc[UR6][R6.64] ;  /* 0x0000000606081981 */ /* 0x000374000c1e1900 */
[----:B------:R-:W0:Y:S01]  /*1e760*/  @P2 LDC R25, c[0x0][0xbec] ;  /* 0x0002fb00ff192b82 */ /* 0x000e220000000800 */
[----:B-1----:R-:W-:Y:S05]  /*1e770*/  @P1 BRA `(.L_x_7495) ;  /* 0x0000000000141947 */ /* 0x002fea0003800000 */
[----:B------:R-:W-:Y:S05]  /*1e780*/  @!P0 BRA `(.L_x_7495) ;  /* 0x0000000000108947 */ /* 0x000fea0003800000 */
[----:B------:R-:W-:Y:S02]  /*1e790*/  ULDC.64 UR4, c[0x0][0x208] ;  /* 0x0000820000047ab9 */ /* 0x000fe40000000a00 */
[----:B------:R-:W2:Y:S04]  /*1e7a0*/  LDG.E R3, desc[UR4][R4.64] ;  /* 0x0000000404037981 */ /* 0x000ea8000c1e1900 */
[----:B-----5:R-:W2:Y:S02]  /*1e7b0*/  LDG.E R8, desc[UR4][R4.64+0x4] ;  /* 0x0000040404087981 */ /* 0x020ea4000c1e1900 */
[----:B--2---:R-:W-:-:S07]  /*1e7c0*/  IMAD.IADD R8, R8, 0x1, -R3 ;  /* 0x0000000108087824 */ /* 0x004fce00078e0a03 */
.L_x_7495:
[----:B------:R-:W2:Y:S04]  /*1e7d0*/  LDL R24, [R1+0x50] ;  /* 0x0000500001187983 */ /* 0x000ea80000100800 */
[----:B------:R1:W5:Y:S01]  /*1e7e0*/  LDL R20, [R1+0x64] ;  /* 0x0000640001147983 */ /* 0x0003620000100800 */
[----:B------:R-:W-:Y:S01]  /*1e7f0*/  BSSY B1, `(.L_x_7496) ;  /* 0x000002f000017945 */ /* 0x000fe20003800000 */
[----:B------:R-:W-:Y:S02]  /*1e800*/  SEL R13, R82, RZ, !P0 ;  /* 0x000000ff520d7207 */ /* 0x000fe40004000000 */
[----:B------:R-:W-:Y:S02]  /*1e810*/  SEL R12, R78, RZ, !P0 ;  /* 0x000000ff4e0c7207 */ /* 0x000fe40004000000 */
[----:B-----5:R-:W-:-:S02]  /*1e820*/  SHF.R.S32.HI R11, RZ, 0x1f, R0 ;  /* 0x0000001fff0b7819 */ /* 0x020fc40000011400 */
[----:B--2---:R-:W-:Y:S01]  /*1e830*/  SHF.R.S32.HI R10, RZ, 0x1f, R24 ;  /* 0x0000001fff0a7819 */ /* 0x004fe20000011418 */
[----:B-1----:R-:W-:Y:S06]  /*1e840*/  @P3 BRA `(.L_x_7497) ;  /* 0x0000000000a43947 */ /* 0x002fec0003800000 */
[----:B------:R-:W1:Y:S01]  /*1e850*/  S2R R3, SR_TID.X ;  /* 0x0000000000037919 */ /* 0x000e620000002100 */
[----:B------:R-:W2:Y:S02]  /*1e860*/  LDC R14, c[0x0][0xbe8] ;  /* 0x0002fa00ff0e7b82 */ /* 0x000ea40000000800 */
[----:B--2---:R-:W-:Y:S02]  /*1e870*/  IMAD R4, R8, R14, RZ ;  /* 0x0000000e08047224 */ /* 0x004fe400078e02ff */
[----:B-1----:R-:W-:-:S04]  /*1e880*/  IMAD R3, R20, 0x80, R3 ;  /* 0x0000008014037824 */ /* 0x002fc800078e0203 */
        /* <DEDUP_REMOVED lines=11> */
[----:B------:R-:W1:Y:S01]  /*1e940*/  @P0 LDC R6, c[0x0][0xbec] ;  /* 0x0002fb00ff060b82 */ /* 0x000e620000000800 */
[----:B------:R-:W-:Y:S01]  /*1e950*/  IMAD R7, R24, UR5, R7 ;  /* 0x0000000518077c24 */ /* 0x000fe2000f8e0207 */
[----:B------:R-:W-:-:S03]  /*1e960*/  ULDC.64 UR4, c[0x0][0xb98] ;  /* 0x0002e60000047ab9 */ /* 0x000fc60000000a00 */
[----:B------:R-:W-:-:S03]  /*1e970*/  IMAD.IADD R5, R5, 0x1, R7 ;  /* 0x0000000105057824 */ /* 0x000fc600078e0207 */
[----:B------:R-:W2:Y:S01]  /*1e980*/  @P0 LDC R15, c[0x0][0xbf0] ;  /* 0x0002fc00ff0f0b82 */ /* 0x000ea20000000800 */
[----:B------:R-:W-:-:S04]  /*1e990*/  IMAD.WIDE.U32 R4, R13, UR4, R4 ;  /* 0x000000040d047c25 */ /* 0x000fc8000f8e0004 */
[----:B-1----:R-:W-:-:S05]  /*1e9a0*/  @P0 IMAD.HI.U32 R6, R9, R6, RZ ;  /* 0x0000000609060227 */ /* 0x002fca00078e00ff */
[----:B--2---:R-:W-:Y:S01]  /*1e9b0*/  @P0 SHF.R.U32.HI R3, RZ, R15, R6 ;  /* 0x0000000fff030219 */ /* 0x004fe20000011606 */
        /* <DEDUP_REMOVED lines=18> */
.L_x_7497:
[----:B------:R-:W-:Y:S05]  /*1eae0*/  BSYNC B1 ;  /* 0x0000000000017941 */ /* 0x000fea0003800000 */
.L_x_7496:
[----:B-1----:R-:W-:Y:S01]  /*1eaf0*/  SHF.R.S32.HI R6, RZ, 0x1f, R26 ;  /* 0x0000001fff067819 */ /* 0x002fe2000001141a */
[----:B------:R-:W1:Y:S01]  /*1eb00*/  @P2 LDC R9, c[0x0][0xbf0] ;  /* 0x0002fc00ff092b82 */ /* 0x000e620000000800 */
[----:B------:R-:W-:Y:S02]  /*1eb10*/  ULDC.64 UR4, c[0x0][0xaa0] ;  /* 0x0002a80000047ab9 */ /* 0x000fe40000000a00 */
[----:B------:R-:W-:Y:S01]  /*1eb20*/  LEA.HI R6, R6, R26, RZ, 0x3 ;  /* 0x0000001a06067211 */ /* 0x000fe200078f18ff */
[----:B------:R-:W-:Y:S02]  /*1eb30*/  IMAD R3, R11, UR4, RZ ;  /* 0x000000040b037c24 */ /* 0x000fe4000f8e02ff */
[----:B------:R-:W-:Y:S01]  /*1eb40*/  IMAD.WIDE.U32 R4, R0, UR4, RZ ;  /* 0x0000000400047c25 */ /* 0x000fe2000f8e00ff */
[----:B------:R-:W-:-:S03]  /*1eb50*/  LOP3.LUT R6, R6, 0xfffffff8, RZ, 0xc0, !PT ;  /* 0xfffffff806067812 */ /* 0x000fc600078ec0ff */
[----:B------:R-:W-:Y:S01]  /*1eb60*/  IMAD R3, R0, UR5, R3 ;  /* 0x0000000500037c24 */ /* 0x000fe2000f8e0203 */
[----:B------:R-:W-:Y:S01]  /*1eb70*/  ULDC.64 UR4, c[0x0][0xae8] ;  /* 0x0002ba0000047ab9 */ /* 0x000fe20000000a00 */
[----:B------:R-:W-:Y:S02]  /*1eb80*/  IMAD.IADD R6, R26, 0x1, -R6 ;  /* 0x000000011a067824 */ /* 0x000fe400078e0a06 */
[----:B------:R-:W-:Y:S02]  /*1eb90*/  IMAD R0, R10, UR4, RZ ;  /* 0x000000040a007c24 */ /* 0x000fe4000f8e02ff */
[----:B------:R-:W-:Y:S02]  /*1eba0*/  IMAD R6, R6, 0x20, R22 ;  /* 0x0000002006067824 */ /* 0x000fe400078e0216 */
[----:B------:R-:W-:Y:S02]  /*1ebb0*/  IMAD R7, R24, UR5, R0 ;  /* 0x0000000518077c24 */ /* 0x000fe4000f8e0200 */
[----:B------:R-:W-:-:S02]  /*1ebc0*/  IMAD R10, R20, 0x80, R6 ;  /* 0x00000080140a7824 */ /* 0x000fc400078e0206 */
[----:B------:R-:W-:Y:S02]  /*1ebd0*/  IMAD.IADD R5, R5, 0x1, R3 ;  /* 0x0000000105057824 */ /* 0x000fe400078e0203 */
[----:B0-----:R-:W-:-:S04]  /*1ebe0*/  @P2 IMAD.HI.U32 R0, R10, R25, RZ ;  /* 0x000000190a002227 */ /* 0x001fc800078e00ff */
[----:B------:R-:W-:Y:S01]  /*1ebf0*/  IMAD.WIDE.U32 R4, R24, UR4, R4 ;  /* 0x0000000418047c25 */ /* 0x000fe2000f8e0004 */
[----:B------:R-:W-:-:S03]  /*1ec00*/  ULDC.64 UR4, c[0x0][0xaf0] ;  /* 0x0002bc0000047ab9 */ /* 0x000fc60000000a00 */
[----:B------:R-:W-:Y:S01]  /*1ec10*/  IMAD.MOV.U32 R3, RZ, RZ, R10 ;  /* 0x000000ffff037224 */ /* 0x000fe200078e000a */
[----:B-1----:R-:W-:Y:S01]  /*1ec20*/  @P2 SHF.R.U32.HI R3, RZ, R9, R0 ;  /* 0x00000009ff032219 */ /* 0x002fe20000011600 */
[----:B------:R-:W-:Y:S02]  /*1ec30*/  IMAD.IADD R5, R5, 0x1, R7 ;  /* 0x0000000105057824 */ /* 0x000fe400078e0207 */
[----:B------:R-:W-:Y:S01]  /*1ec40*/  IMAD R6, R12, UR4, RZ ;  /* 0x000000040c067c24 */ /* 0x000fe2000f8e02ff */
[--C-:B------:R-:W-:Y:S01]  /*1ec50*/  SHF.R.S32.HI R0, RZ, 0x1f, R3.reuse ;  /* 0x0000001fff007819 */ /* 0x100fe20000011403 */
[----:B------:R-:W-:Y:S02]  /*1ec60*/  IMAD.MOV R7, RZ, RZ, -R3 ;  /* 0x000000ffff077224 */ /* 0x000fe400078e0a03 */
[C---:B------:R-:W-:Y:S02]  /*1ec70*/  IMAD R9, R13.reuse, UR5, R6 ;  /* 0x000000050d097c24 */ /* 0x040fe4000f8e0206 */
[----:B------:R-:W-:Y:S01]  /*1ec80*/  IMAD.WIDE.U32 R4, R13, UR4, R4 ;  /* 0x000000040d047c25 */ /* 0x000fe2000f8e0004 */
[----:B------:R-:W-:-:S03]  /*1ec90*/  ULDC.64 UR4, c[0x0][0xae0] ;  /* 0x0002b80000047ab9 */ /* 0x000fc60000000a00 */
[----:B------:R-:W-:Y:S02]  /*1eca0*/  IMAD R7, R21, R7, R10 ;  /* 0x0000000715077224 */ /* 0x000fe400078e020a */
[----:B------:R-:W-:Y:S02]  /*1ecb0*/  IMAD R6, R0, UR4, RZ ;  /* 0x0000000400067c24 */ /* 0x000fe4000f8e02ff */
[----:B------:R-:W-:Y:S01]  /*1ecc0*/  IMAD.IADD R5, R5, 0x1, R9 ;  /* 0x0000000105057824 */ /* 0x000fe200078e0209 */
[----:B------:R-:W-:Y:S01]  /*1ecd0*/  SHF.R.S32.HI R0, RZ, 0x1f, R7 ;  /* 0x0000001fff007819 */ /* 0x000fe20000011407 */
[C---:B------:R-:W-:Y:S02]  /*1ece0*/  IMAD R9, R3.reuse, UR5, R6 ;  /* 0x0000000503097c24 */ /* 0x040fe4000f8e0206 */
[----:B------:R-:W-:Y:S01]  /*1ecf0*/  IMAD.WIDE.U32 R4, R3, UR4, R4 ;  /* 0x0000000403047c25 */ /* 0x000fe2000f8e0004 */
[----:B------:R-:W-:-:S03]  /*1ed00*/  ULDC.64 UR4, c[0x0][0xad8] ;  /* 0x0002b60000047ab9 */ /* 0x000fc60000000a00 */
[----:B------:R-:W-:Y:S02]  /*1ed10*/  IMAD R0, R0, UR4, RZ ;  /* 0x0000000400007c24 */ /* 0x000fe4000f8e02ff */
[----:B------:R-:W-:Y:S02]  /*1ed20*/  IMAD.IADD R5, R5, 0x1, R9 ;  /* 0x0000000105057824 */ /* 0x000fe400078e0209 */
[C---:B------:R-:W-:Y:S02]  /*1ed30*/  IMAD R3, R7.reuse, UR5, R0 ;  /* 0x0000000507037c24 */ /* 0x040fe4000f8e0200 */
[----:B------:R-:W-:Y:S01]  /*1ed40*/  IMAD.WIDE.U32 R4, R7, UR4, R4 ;  /* 0x0000000407047c25 */ /* 0x000fe2000f8e0004 */
[----:B------:R-:W-:-:S03]  /*1ed50*/  ULDC.64 UR4, c[0x0][0xa80] ;  /* 0x0002a00000047ab9 */ /* 0x000fc60000000a00 */
[----:B------:R-:W-:Y:S01]  /*1ed60*/  IMAD.IADD R5, R5, 0x1, R3 ;  /* 0x0000000105057824 */ /* 0x000fe200078e0203 */
[----:B------:R-:W-:Y:S01]  /*1ed70*/  LEA R3, P0, R4, UR4, 0x1 ;  /* 0x0000000404037c11 */ /* 0x000fe2000f8008ff */
[----:B------:R-:W-:Y:S01]  /*1ed80*/  UMOV UR4, 0xffffffff ;  /* 0xffffffff00047882 */ /* 0x000fe20000000000 */
[----:B------:R-:W-:Y:S02]  /*1ed90*/  IMAD R6, R20, 0x80, R22 ;  /* 0x0000008014067824 */ /* 0x000fe400078e0216 */
[----:B------:R-:W-:Y:S01]  /*1eda0*/  LEA.HI.X R4, R4, UR5, R5, 0x1, P0 ;  /* 0x0000000504047c11 */ /* 0x000fe200080f0c05 */
[----:B------:R-:W-:Y:S08]  /*1edb0*/  BRA.DIV UR4, `(.L_x_7498) ;  /* 0x0000007e04cc7947 */ /* 0x000ff0000b800000 */
[----:B------:R0:W1:Y:S04]  /*1edc0*/  SHFL.IDX PT, R0, R4, RZ, 0x181f ;  /* 0x00181fff04007589 */ /* 0x00006800000e0000 */
[----:B------:R0:W2:Y:S02]  /*1edd0*/  SHFL.IDX PT, R14, R3, RZ, 0x181f ;  /* 0x00181fff030e7589 */ /* 0x0000a400000e0000 */
.L_x_7691:
[----:B------:R-:W-:Y:S01]  /*1ede0*/  IMAD R8, R8, R21, RZ ;  /* 0x0000001508087224 */ /* 0x000fe200078e02ff */
[----:B------:R-:W-:Y:S04]  /*1edf0*/  BSSY B1, `(.L_x_7499) ;  /* 0x000000d000017945 */ /* 0x000fe80003800000 */
[----:B------:R-:W-:-:S13]  /*1ee00*/  ISETP.GE.AND P0, PT, R6, R8, PT ;  /* 0x000000080600720c */ /* 0x000fda0003f06270 */
[----:B------:R-:W-:Y:S05]  /*1ee10*/  @P0 BRA `(.L_x_7500) ;  /* 0x0000000000280947 */ /* 0x000fea0003800000 */
[----:B------:R-:W-:Y:S01]  /*1ee20*/  ULDC UR4, c[0x0][0xac8] ;  /* 0x0002b20000047ab9 */ /* 0x000fe20000000800 */
[----:B------:R-:W-:Y:S01]  /*1ee30*/  ULDC.64 UR6, c[0x0][0x208] ;  /* 0x0000820000067ab9 */ /* 0x000fe20000000a00 */
[----:B------:R-:W-:Y:S02]  /*1ee40*/  ISETP.GE.AND P2, PT, R16, UR4, PT ;  /* 0x0000000410007c0c */ /* 0x000fe4000bf46270 */
[----:B------:R-:W-:-:S11]  /*1ee50*/  ISETP.GE.AND P3, PT, R221, UR4, PT ;  /* 0x00000004dd007c0c */ /* 0x000fd6000bf66270 */
[CC--:B--2---:R-:W-:Y:S02]  /*1ee60*/  @!P2 LEA R10, P0, R16.reuse, R14.reuse, 0x1 ;  /* 0x0000000e100aa211 */ /* 0x0c4fe400078008ff */
[C---:B------:R-:W-:Y:S02]  /*1ee70*/  @!P3 LEA R14, P1, R221.reuse, R14, 0x1 ;  /* 0x0000000edd0eb211 */ /* 0x040fe400078208ff */
[-C--:B-1----:R-:W-:Y:S02]  /*1ee80*/  @!P2 LEA.HI.X R11, R16, R0.reuse, R17, 0x1, P0 ;  /* 0x00000000100ba211 */ /* 0x082fe400000f0c11 */
[----:B------:R-:W-:-:S03]  /*1ee90*/  @!P3 LEA.HI.X R15, R221, R0, R48, 0x1, P1 ;  /* 0x00000000dd0fb211 */ /* 0x000fc600008f0c30 */
[----:B------:R3:W-:Y:S04]  /*1eea0*/  @!P2 ST.E.128 desc[UR6][R10.64], RZ ;  /* 0x000000ff0a00a985 */ /* 0x0007e8000c101d06 */
[----:B------:R3:W-:Y:S02]  /*1eeb0*/  @!P3 ST.E.128 desc[UR6][R14.64], RZ ;  /* 0x000000ff0e00b985 */ /* 0x0007e4000c101d06 */
.L_x_7500:
[----:B------:R-:W-:Y:S05]  /*1eec0*/  BSYNC B1 ;  /* 0x0000000000017941 */ /* 0x000fea0003800000 */
.L_x_7499:
[----:B------:R-:W-:-:S03]  /*1eed0*/  UMOV UR4, 0xffffffff ;  /* 0xffffffff00047882 */ /* 0x000fc60000000000 */
[----:B------:R-:W-:Y:S05]  /*1eee0*/  BRA.DIV UR4, `(.L_x_7501) ;  /* 0x0000007e04b47947 */ /* 0x000fea000b800000 */
[----:B-1----:R1:W4:Y:S04]  /*1eef0*/  SHFL.IDX PT, R0, R4, 0x1, 0x181f ;  /* 0x00381f0004007f89 */ /* 0x00232800000e0000 */
[----:B--23--:R1:W2:Y:S02]  /*1ef00*/  SHFL.IDX PT, R14, R3, 0x1, 0x181f ;  /* 0x00381f00030e7f89 */ /* 0x00c2a400000e0000 */
.L_x_7695:
[----:B------:R-:W-:Y:S01]  /*1ef10*/  VIADD R5, R6, 0x20 ;  /* 0x0000002006057836 */ /* 0x000fe20000000000 */
        /* <DEDUP_REMOVED lines=9> */
[-C--:B----4-:R-:W-:Y:S02]  /*1efb0*/  @!P2 LEA.HI.X R11, R16, R0.reuse, R17, 0x1, P0 ;  /* 0x00000000100ba211 */ /* 0x090fe400000f0c11 */
[----:B------:R-:W-:-:S03]  /*1efc0*/  @!P3 LEA.HI.X R15, R221, R0, R48, 0x1, P1 ;  /* 0x00000000dd0fb211 */ /* 0x000fc600008f0c30 */
[----:B------:R3:W-:Y:S04]  /*1efd0*/  @!P2 ST.E.128 desc[UR6][R10.64], RZ ;  /* 0x000000ff0a00a985 */ /* 0x0007e8000c101d06 */
[----:B------:R3:W-:Y:S02]  /*1efe0*/  @!P3 ST.E.128 desc[UR6][R14.64], RZ ;  /* 0x000000ff0e00b985 */ /* 0x0007e4000c101d06 */
.L_x_7503:
[----:B------:R-:W-:Y:S05]  /*1eff0*/  BSYNC B1 ;  /* 0x0000000000017941 */ /* 0x000fea0003800000 */
.L_x_7502:
[----:B------:R-:W-:-:S03]  /*1f000*/  UMOV UR4, 0xffffffff ;  /* 0xffffffff00047882 */ /* 0x000fc60000000000 */
[----:B------:R-:W-:Y:S05]  /*1f010*/  BRA.DIV UR4, `(.L_x_7504) ;  /* 0x0000007e04b07947 */ /* 0x000fea000b800000 */
[----:B----4-:R4:W0:Y:S04]  /*1f020*/  SHFL.IDX PT, R0, R4, 0x2, 0x181f ;  /* 0x00581f0004007f89 */ /* 0x01082800000e0000 */
[----:B--23--:R4:W2:Y:S02]  /*1f030*/  SHFL.IDX PT, R14, R3, 0x2, 0x181f ;  /* 0x00581f00030e7f89 */ /* 0x00c8a400000e0000 */
.L_x_7699:
        /* <DEDUP_REMOVED lines=10> */
[-C--:B0-----:R-:W-:Y:S02]  /*1f0e0*/  @!P2 LEA.HI.X R11, R16, R0.reuse, R17, 0x1, P0 ;  /* 0x00000000100ba211 */ /* 0x081fe400000f0c11 */
[----:B------:R-:W-:-:S03]  /*1f0f0*/  @!P3 LEA.HI.X R15, R221, R0, R48, 0x1, P1 ;  /* 0x00000000dd0fb211 */ /* 0x000fc600008f0c30 */
[----:B------:R3:W-:Y:S04]  /*1f100*/  @!P2 ST.E.128 desc[UR6][R10.64], RZ ;  /* 0x000000ff0a00a985 */ /* 0x0007e8000c101d06 */
[----:B------:R3:W-:Y:S02]  /*1f110*/  @!P3 ST.E.128 desc[UR6][R14.64], RZ ;  /* 0x000000ff0e00b985 */ /* 0x0007e4000c101d06 */
.L_x_7506:
[----:B------:R-:W-:Y:S05]  /*1f120*/  BSYNC B1 ;  /* 0x0000000000017941 */ /* 0x000fea0003800000 */
.L_x_7505:
[----:B------:R-:W-:-:S03]  /*1f130*/  UMOV UR4, 0xffffffff ;  /* 0xffffffff00047882 */ /* 0x000fc60000000000 */
[----:B------:R-:W-:Y:S05]  /*1f140*/  BRA.DIV UR4, `(.L_x_7507) ;  /* 0x0000007e04ac7947 */ /* 0x000fea000b800000 */
[----:B0-----:R0:W0:Y:S04]  /*1f150*/  SHFL.IDX PT, R0, R4, 0x3, 0x181f ;  /* 0x00781f0004007f89 */ /* 0x00102800000e0000 */
[----:B--23--:R2:W3:Y:S02]  /*1f160*/  SHFL.IDX PT, R14, R3, 0x3, 0x181f ;  /* 0x00781f00030e7f89 */ /* 0x00c4e400000e0000 */
.L_x_7703:
[----:B-12-4-:R-:W-:-:S05]  /*1f170*/  VIADD R3, R6, 0x60 ;  /* 0x0000006006037836 */ /* 0x016fca0000000000 */
[----:B------:R-:W-:-:S13]  /*1f180*/  ISETP.GE.AND P0, PT, R3, R8, PT ;  /* 0x000000080300720c */ /* 0x000fda0003f06270 */
[----:B------:R-:W-:Y:S05]  /*1f190*/  @P0 BRA `(.L_x_7494) ;  /* 0x0000000000280947 */ /* 0x000fea0003800000 */
[----:B------:R-:W-:Y:S01]  /*1f1a0*/  ULDC UR4, c[0x0][0xac8] ;  /* 0x0002b20000047ab9 */ /* 0x000fe20000000800 */
[----:B------:R-:W-:Y:S01]  /*1f1b0*/  ULDC.64 UR6, c[0x0][0x208] ;  /* 0x0000820000067ab9 */ /* 0x000fe20000000a00 */
[----:B------:R-:W-:Y:S02]  /*1f1c0*/  ISETP.GE.AND P2, PT, R16, UR4, PT ;  /* 0x0000000410007c0c */ /* 0x000fe4000bf46270 */
[----:B------:R-:W-:-:S11]  /*1f1d0*/  ISETP.GE.AND P3, PT, R221, UR4, PT ;  /* 0x00000004dd007c0c */ /* 0x000fd6000bf66270 */
[CC--:B0--3--:R-:W-:Y:S02]  /*1f1e0*/  @!P2 LEA R4, P0, R16.reuse, R14.reuse, 0x1 ;  /* 0x0000000e1004a211 */ /* 0x0c9fe400078008ff */
[C---:B------:R-:W-:Y:S02]  /*1f1f0*/  @!P3 LEA R14, P1, R221.reuse, R14, 0x1 ;  /* 0x0000000edd0eb211 */ /* 0x040fe400078208ff */
[-C--:B------:R-:W-:Y:S02]  /*1f200*/  @!P2 LEA.HI.X R5, R16, R0.reuse, R17, 0x1, P0 ;  /* 0x000000001005a211 */ /* 0x080fe400000f0c11 */
[----:B------:R-:W-:-:S03]  /*1f210*/  @!P3 LEA.HI.X R15, R221, R0, R48, 0x1, P1 ;  /* 0x00000000dd0fb211 */ /* 0x000fc600008f0c30 */
[----:B------:R1:W-:Y:S04]  /*1f220*/  @!P2 ST.E.128 desc[UR6][R4.64], RZ ;  /* 0x000000ff0400a985 */ /* 0x0003e8000c101d06 */
[----:B------:R1:W-:Y:S02]  /*1f230*/  @!P3 ST.E.128 desc[UR6][R14.64], RZ ;  /* 0x000000ff0e00b985 */ /* 0x0003e4000c101d06 */
.L_x_7494:
[----:B------:R-:W-:Y:S05]  /*1f240*/  BSYNC B0 ;  /* 0x0000000000007941 */ /* 0x000fea0003800000 */
.L_x_7485:
[----:B------:R-:W-:Y:S02]  /*1f250*/  ULDC UR4, c[0x0][0xc3c] ;  /* 0x00030f0000047ab9 */ /* 0x000fe40000000800 */
[----:B------:R-:W-:-:S13]  /*1f260*/  ISETP.GE.AND P0, PT, R31, UR4, PT ;  /* 0x000000041f007c0c */ /* 0x000fda000bf06270 */
[----:B------:R-:W-:Y:S05]  /*1f270*/  @!P0 BRA `(.L_x_7508) ;  /* 0xfffffe2000488947 */ /* 0x000fea000383ffff */
[----:B------:R-:W-:Y:S05]  /*1f280*/  BRA `(.L_x_7290) ;  /* 0x0000007000a87947 */ /* 0x000fea0003800000 */
.L_x_7288:
        /* <DEDUP_REMOVED lines=18> */
.L_x_7509:
        /* <DEDUP_REMOVED lines=42> */
.L_x_7515:
        /* <DEDUP_REMOVED lines=13> */
.L_x_7514:
[----:B------:R-:W-:Y:S05]  /*1f720*/  BSYNC B0 ;  /* 0x0000000000007941 */ /* 0x000fea0003800000 */
.L_x_7513:
        /* <DEDUP_REMOVED lines=21> */
.L_x_7511:
        /* <DEDUP_REMOVED lines=16> */
.L_x_7516:
        /* <DEDUP_REMOVED lines=25> */
.L_x_7512:
[----:B------:R-:W-:Y:S02]  /*1fb10*/  IMAD.MOV.U32 R17, RZ, RZ, RZ ;  /* 0x000000ffff117224 */ /* 0x000fe400078e00ff */
[----:B------:R-:W-:Y:S02]  /*1fb20*/  IMAD.U32 R16, RZ, RZ, UR6 ;  /* 0x00000006ff107e24 */ /* 0x000fe4000f8e00ff */
[----:B------:R-:W-:-:S07]  /*1fb30*/  IMAD.MOV.U32 R18, RZ, RZ, RZ ;  /* 0x000000ffff127224 */ /* 0x000fce00078e00ff */
.L_x_7517:
[----:B------:R-:W-:-:S13]  /*1fb40*/  ISETP.NE.AND P0, PT, R5, RZ, PT ;  /* 0x000000ff0500720c */ /* 0x000fda0003f05270 */
[----:B------:R-:W0:Y:S01]  /*1fb50*/  @!P0 S2R R3, SR_CgaCtaId ;  /* 0x0000000000038919 */ /* 0x000e220000008800 */
[----:B------:R-:W-:-:S04]  /*1fb60*/  @!P0 MOV R2, 0x400 ;  /* 0x0000040000028802 */ /* 0x000fc80000000f00 */
[----:B0-----:R-:W-:-:S05]  /*1fb70*/  @!P0 LEA R2, R3, R2, 0x18 ;  /* 0x0000000203028211 */ /* 0x001fca00078ec0ff */
[----:B------:R2:W-:Y:S01]  /*1fb80*/  @!P0 STS.128 [R2+0x348d0], R16 ;  /* 0x0348d01002008388 */ /* 0x0005e20000000c00 */
[----:B------:R-:W-:Y:S06]  /*1fb90*/  BAR.ARV 0x5, 0x180 ;  /* 0x0146000000007b1d */ /* 0x000fec0000002000 */
.L_x_7510:
        /* <DEDUP_REMOVED lines=30> */
[----:B------:R-:W-:Y:S04]  /*1fd80*/  STL [R1+0x8], R4 ;  /* 0x0000080401007387 */ /* 0x000fe80000100800 */
[----:B------:R0:W-:Y:S04]  /*1fd90*/  STL [R1+0x30], R0 ;  /* 0x0000300001007387 */ /* 0x0001e80000100800 */
[----:B------:R-:W-:Y:S01]  /*1fda0*/  STL [R1+0x20], RZ ;  /* 0x000020ff01007387 */ /* 0x000fe20000100800 */
[----:B0-----:R-:W-:Y:S01]  /*1fdb0*/  IMAD.MOV.U32 R0, RZ, RZ, 0x1 ;  /* 0x00000001ff007424 */ /* 0x001fe200078e00ff */
        /* <DEDUP_REMOVED lines=13> */
.L_x_7657:
[----:B0-----:R-:W0:Y:S01]  /*1fe90*/  LDC.64 R2, c[0x0][0xc88] ;  /* 0x00032200ff027b82 */ /* 0x001e220000000a00 */
        /* <DEDUP_REMOVED lines=25> */
[----:B-1----:R1:W5:Y:S01]  /*20030*/  @P0 LDG.E R0, desc[UR12][R2.64] ;  /* 0x0000000c02000981 */ /* 0x002362000c1e1900 */
        /* <DEDUP_REMOVED lines=35> */
[----:B------:R-:W-:Y:S02]  /*20270*/  ULDC.64 UR4, c[0x0][0x208] ;  /* 0x0000820000047ab9 */ /* 0x000fe40000000a00 */
[----:B0-----:R-:W2:Y:S04]  /*20280*/  LDG.E R12, desc[UR4][R2.64] ;  /* 0x00000004020c7981 */ /* 0x001ea8000c1e1900 */
[----:B------:R-:W2:Y:S02]  /*20290*/  LDG.E R2, desc[UR4][R2.64+0x4] ;  /* 0x0000040402027981 */ /* 0x000ea4000c1e1900 */
[----:B--2---:R-:W-:-:S05]  /*202a0*/  IMAD.IADD R2, R2, 0x1, -R12 ;  /* 0x0000000102027824 */ /* 0x004fca00078e0a0c */
[----:B------:R1:W-:Y:S02]  /*202b0*/  STL [R1+0x58], R2 ;  /* 0x0000580201007387 */ /* 0x0003e40000100800 */
.L_x_7519:
        /* <DEDUP_REMOVED lines=13> */
.L_x_7520:
[----:B------:R-:W-:Y:S05]  /*20390*/  @!P2 BRA `(.L_x_7521) ;  /* 0x000000000010a947 */ /* 0x000fea0003800000 */
[----:B------:R-:W-:Y:S02]  /*203a0*/  ULDC.64 UR4, c[0x0][0x208] ;  /* 0x0000820000047ab9 */ /* 0x000fe40000000a00 */
[----:B------:R-:W2:Y:S04]  /*203b0*/  LDG.E R8, desc[UR4][R6.64] ;  /* 0x0000000406087981 */ /* 0x000ea8000c1e1900 */
[----:B------:R-:W2:Y:S02]  /*203c0*/  LDG.E R6, desc[UR4][R6.64+0x4] ;  /* 0x0000040406067981 */ /* 0x000ea4000c1e1900 */
[----:B--2---:R-:W-:-:S07]  /*203d0*/  IMAD.IADD R8, R6, 0x1, -R8 ;  /* 0x0000000106087824 */ /* 0x004fce00078e0a08 */
.L_x_7521:
        /* <DEDUP_REMOVED lines=35> */
.L_x_7706:
[----:B-1----:R-:W-:Y:S02]  /*20610*/  ISETP.NE.AND P0, PT, R14, RZ, PT ;  /* 0x000000ff0e00720c */ /* 0x002fe40003f05270 */
[----:B------:R-:W-:-:S11]  /*20620*/  PLOP3.LUT P1, PT, PT, PT, PT, 0x8, 0x0 ;  /* 0x000000000000781c */ /* 0x000fd60003f2e170 */
[----:B------:R-:W-:Y:S05]  /*20630*/  @P0 BRA `(.L_x_7525) ;  /* 0x00000000000c0947 */ /* 0x000fea0003800000 */
[----:B------:R-:W-:-:S03]  /*20640*/  UMOV UR4, 0xffffffff ;  /* 0xffffffff00047882 */ /* 0x000fc60000000000 */
[----:B------:R-:W-:Y:S05]  /*20650*/  BRA.DIV UR4, `(.L_x_7526) ;  /* 0x0000006a04e47947 */ /* 0x000fea000b800000 */
[----:B------:R-:W-:-:S13]  /*20660*/  ELECT P1, URZ, PT ;  /* 0x00000000003f782f */ /* 0x000fda0003820000 */
.L_x_7525:
        /* <DEDUP_REMOVED lines=10> */
.L_x_7709:
[----:B------:R-:W-:Y:S05]  /*20710*/  BSYNC B1 ;  /* 0x0000000000017941 */ /* 0x000fea0003800000 */
.L_x_7527:
        /* <DEDUP_REMOVED lines=13> */
.L_x_7710:
[----:B------:R-:W-:Y:S05]  /*207f0*/  BSYNC B2 ;  /* 0x0000000000027941 */ /* 0x000fea0003800000 */
.L_x_7531:
        /* <DEDUP_REMOVED lines=8> */
.L_x_7534:
[----:B------:R-:W-:Y:S05]  /*20880*/  BSYNC B2 ;  /* 0x0000000000027941 */ /* 0x000fea0003800000 */
.L_x_7533:
        /* <DEDUP_REMOVED lines=14> */
.L_x_7535:
        /* <DEDUP_REMOVED lines=16> */
.L_x_7536:
        /* <DEDUP_REMOVED lines=13> */
.L_x_7711:
[----:B------:R-:W-:Y:S05]  /*20b40*/  BSYNC B2 ;  /* 0x0000000000027941 */ /* 0x000fea0003800000 */
.L_x_7537:
        /* <DEDUP_REMOVED lines=10> */
.L_x_7540:
[----:B------:R-:W-:Y:S05]  /*20bf0*/  BSYNC B2 ;  /* 0x0000000000027941 */ /* 0x000fea0003800000 */
.L_x_7539:
        /* <DEDUP_REMOVED lines=8> */
.L_x_7541:
        /* <DEDUP_REMOVED lines=15> */
.L_x_7542:
        /* <DEDUP_REMOVED lines=10> */
.L_x_7530:
[----:B------:R-:W-:Y:S05]  /*20e10*/  BSYNC B1 ;  /* 0x0000000000017941 */ /* 0x000fea0003800000 */
.L_x_7529:
[----:B------:R-:W0:Y:S04]  /*20e20*/  LDL.LU R7, [R1+0x20] ;  /* 0x0000200001077983 */ /* 0x000e280000300800 */
[----:B------:R-:W2:Y:S01]  /*20e30*/  LDL.LU R4, [R1+0x24] ;  /* 0x0000240001047983 */ /* 0x000ea20000300800 */
[----:B------:R-:W-:Y:S01]  /*20e40*/  PLOP3.LUT P5, PT, PT, PT, PT, 0x8, 0x0 ;  /* 0x000000000000781c */ /* 0x000fe20003fae170 */
[----:B0-----:R-:W-:Y:S02]  /*20e50*/  VIADD R2, R7, 0x1 ;  /* 0x0000000107027836 */ /* 0x001fe40000000000 */
[----:B------:R-:W-:-:S03]  /*20e60*/  VIADD R7, R6, 0xfffffffe ;  /* 0xfffffffe06077836 */ /* 0x000fc60000000000 */
[----:B------:R-:W-:-:S04]  /*20e70*/  ISETP.NE.AND P0, PT, R2, 0x2, PT ;  /* 0x000000020200780c */ /* 0x000fc80003f05270 */
[----:B------:R-:W-:Y:S02]  /*20e80*/  SEL R3, R2, RZ, P0 ;  /* 0x000000ff02037207 */ /* 0x000fe40000000000 */
[----:B------:R-:W-:Y:S02]  /*20e90*/  SEL R2, RZ, 0x1, P0 ;  /* 0x00000001ff027807 */ /* 0x000fe40000000000 */
[----:B------:R-:W-:Y:S01]  /*20ea0*/  ISETP.GE.AND P0, PT, R7, R9, PT ;  /* 0x000000090700720c */ /* 0x000fe20003f06270 */
[----:B------:R0:W-:Y:S01]  /*20eb0*/  STL [R1+0x20], R3 ;  /* 0x0000200301007387 */ /* 0x0001e20000100800 */
[----:B--2---:R-:W-:-:S05]  /*20ec0*/  LOP3.LUT R4, R4, R2, RZ, 0x3c, !PT ;  /* 0x0000000204047212 */ /* 0x004fca00078e3cff */
[----:B------:R0:W-:Y:S06]  /*20ed0*/  STL [R1+0x24], R4 ;  /* 0x0000240401007387 */ /* 0x0001ec0000100800 */
[----:B------:R-:W-:Y:S05]  /*20ee0*/  @!P0 BRA `(.L_x_7523) ;  /* 0x0000000400f08947 */ /* 0x000fea0003800000 */
.L_x_7557:
        /* <DEDUP_REMOVED lines=14> */
.L_x_7712:
[----:B------:R-:W-:Y:S05]  /*20fd0*/  BSYNC B2 ;  /* 0x0000000000027941 */ /* 0x000fea0003800000 */
.L_x_7545:
        /* <DEDUP_REMOVED lines=8> */
.L_x_7548:
[----:B------:R-:W-:Y:S05]  /*21060*/  BSYNC B2 ;  /* 0x0000000000027941 */ /* 0x000fea0003800000 */
.L_x_7547:
        /* <DEDUP_REMOVED lines=13> */
.L_x_7549:
        /* <DEDUP_REMOVED lines=16> */
.L_x_7550:
        /* <DEDUP_REMOVED lines=13> */
.L_x_7713:
[----:B------:R-:W-:Y:S05]  /*21310*/  BSYNC B2 ;  /* 0x0000000000027941 */ /* 0x000fea0003800000 */
.L_x_7551:
        /* <DEDUP_REMOVED lines=10> */
.L_x_7554:
[----:B------:R-:W-:Y:S05]  /*213c0*/  BSYNC B2 ;  /* 0x0000000000027941 */ /* 0x000fea0003800000 */
.L_x_7553:
        /* <DEDUP_REMOVED lines=8> */
.L_x_7555:
        /* <DEDUP_REMOVED lines=15> */
.L_x_7556:
        /* <DEDUP_REMOVED lines=10> */
.L_x_7544:
[----:B------:R-:W-:Y:S05]  /*215e0*/  BSYNC B1 ;  /* 0x0000000000017941 */ /* 0x000fea0003800000 */
.L_x_7543:
        /* <DEDUP_REMOVED lines=12> */
.L_x_7523:
[----:B------:R-:W-:Y:S05]  /*216b0*/  BSYNC B0 ;  /* 0x0000000000007941 */ /* 0x000fea0003800000 */
.L_x_7522:
        /* <DEDUP_REMOVED lines=22> */
[----:B0-----:R-:W-:Y:S01]  /*21820*/  IADD3 R16, R0, UR36, R7 ;  /* 0x0000002400107c10 */ /* 0x001fe2000fffe007 */
[----:B------:R-:W-:Y:S06]  /*21830*/  BRA `(.L_x_7560) ;  /* 0x0000003c00c07947 */ /* 0x000fec0003800000 */
.L_x_7559:
        /* <DEDUP_REMOVED lines=21> */
.L_x_7562:
[----:B------:R-:W-:Y:S05]  /*21990*/  BSYNC B6 ;  /* 0x0000000000067941 */ /* 0x000fea0003800000 */
.L_x_7561:
        /* <DEDUP_REMOVED lines=21> */
.L_x_7565:
        /* <DEDUP_REMOVED lines=16> */
.L_x_7564:
[----:B------:R-:W-:Y:S05]  /*21bf0*/  BSYNC B6 ;  /* 0x0000000000067941 */ /* 0x000fea0003800000 */
.L_x_7563:
        /* <DEDUP_REMOVED lines=27> */
.L_x_7716:
        /* <DEDUP_REMOVED lines=11> */
.L_x_7719:
        /* <DEDUP_REMOVED lines=26> */
.L_x_7569:
[----:B------:R-:W2:Y:S04]  /*22000*/  LDL R7, [R1+0x8] ;  /* 0x0000080001077983 */ /* 0x000ea80000100800 */
[----:B01----:R-:W2:Y:S04]  /*22010*/  LDL R0, [R1+0xc] ;  /* 0x00000c0001007983 */ /* 0x003ea80000100800 */
[----:B------:R-:W3:Y:S01]  /*22020*/  LDL R2, [R1+0x14] ;  /* 0x0000140001027983 */ /* 0x000ee20000100800 */
[----:B--2---:R-:W-:Y:S01]  /*22030*/  IMAD R0, R0, 0x8, R7 ;  /* 0x0000000800007824 */ /* 0x004fe200078e0207 */
[----:B---3--:R-:W-:-:S04]  /*22040*/  SHF.L.U32 R2, R2, 0x1f, RZ ;  /* 0x0000001f02027819 */ /* 0x008fc800000006ff */
[----:B------:R-:W0:Y:S02]  /*22050*/  SYNCS.PHASECHK.TRANS64.TRYWAIT P0, [R0+URZ+0x34840], R2 ;  /* 0x03484002000075a7 */ /* 0x000e24000800017f */
[----:B0-----:R-:W-:Y:S05]  /*22060*/  @!P0 BRA `(.L_x_7570) ;  /* 0x0000005400408947 */ /* 0x001fea0003800000 */
.L_x_7720:
        /* <DEDUP_REMOVED lines=10> */
.L_x_7571:
[----:B------:R-:W2:Y:S04]  /*22110*/  LDL R7, [R1+0x8] ;  /* 0x0000080001077983 */ /* 0x000ea80000100800 */
[----:B------:R-:W2:Y:S04]  /*22120*/  LDL R6, [R1+0xc] ;  /* 0x00000c0001067983 */ /* 0x000ea80000100800 */
[----:B------:R-:W3:Y:S04]  /*22130*/  LDL R5, [R1+0x18] ;  /* 0x0000180001057983 */ /* 0x000ee80000100800 */
[----:B------:R-:W4:Y:S04]  /*22140*/  LDL R4, [R1+0x1c] ;  /* 0x00001c0001047983 */ /* 0x000f280000100800 */
[----:B01----:R-:W4:Y:S01]  /*22150*/  LDL R2, [R1] ;  /* 0x0000000001027983 */ /* 0x003f220000100800 */
[----:B------:R-:W-:Y:S01]  /*22160*/  R2UR UR9, R0 ;  /* 0x00000000000972ca */ /* 0x000fe200000e0000 */
[----:B------:R-:W-:Y:S01]  /*22170*/  UIADD3 UR4, UP0, UR38, 0x370, URZ ;  /* 0x0000037026047890 */ /* 0x000fe2000ff1e03f */
[----:B------:R-:W-:Y:S01]  /*22180*/  PLOP3.LUT P0, PT, PT, PT, PT, 0x80, 0x0 ;  /* 0x000000000000781c */ /* 0x000fe20003f0f070 */
[----:B------:R-:W-:Y:S01]  /*22190*/  UMOV UR10, URZ ;  /* 0x0000003f000a7c82 */ /* 0x000fe20008000000 */
[----:B------:R-:W-:Y:S01]  /*221a0*/  R2UR UR12, R18 ;  /* 0x00000000120c72ca */ /* 0x000fe200000e0000 */
[----:B------:R-:W-:Y:S01]  /*221b0*/  UMOV UR7, 0x14f00000 ;  /* 0x14f0000000077882 */ /* 0x000fe20000000000 */
[----:B-----5:R-:W-:Y:S01]  /*221c0*/  LOP3.LUT R3, R3, 0xfffffffb, RZ, 0xc0, !PT ;  /* 0xfffffffb03037812 */ /* 0x020fe200078ec0ff */
[----:B------:R-:W-:-:S06]  /*221d0*/  UMOV UR15, 0x40 ;  /* 0x00000040000f7882 */ /* 0x000fcc0000000000 */
[----:B------:R-:W-:Y:S02]  /*221e0*/  UIADD3 UR9, UR9, 0x34830, URZ ;  /* 0x0003483009097890 */ /* 0x000fe4000fffe03f */
        /* <DEDUP_REMOVED lines=10> */
[----:B------:R-:W-:-:S03]  /*22290*/  UIADD3 UR14, UR6, 0x23c00, URZ ;  /* 0x00023c00060e7890 */ /* 0x000fc6000fffe03f */
[----:B------:R-:W-:-:S04]  /*222a0*/  UMOV UR6, 0x0 ;  /* 0x0000000000067882 */ /* 0x000fc80000000000 */
[----:B------:R0:W-:Y:S02]  /*222b0*/  UTMALDG.4D [UR8], [UR4], desc[UR6] ;  /* 0x00000608040075b4 */ /* 0x0001e40008019000 */
[----:B0-----:R-:W-:Y:S01]  /*222c0*/  UMOV UR8, UR14 ;  /* 0x0000000e00087c82 */ /* 0x001fe20008000000 */
[----:B------:R-:W-:Y:S02]  /*222d0*/  UMOV UR10, UR15 ;  /* 0x0000000f000a7c82 */ /* 0x000fe40008000000 */
[----:B------:R1:W-:Y:S02]  /*222e0*/  UTMALDG.4D [UR8], [UR4], desc[UR6] ;  /* 0x00000608040075b4 */ /* 0x0003e40008019000 */
[----:B-1----:R-:W-:Y:S01]  /*222f0*/  NOP ;  /* 0x0000000000007918 */ /* 0x002fe20000000000 */
.L_x_7567:
        /* <DEDUP_REMOVED lines=43> */
.L_x_7573:
[----:B------:R-:W-:Y:S05]  /*225b0*/  BSYNC B6 ;  /* 0x0000000000067941 */ /* 0x000fea0003800000 */
.L_x_7572:
[----:B------:R-:W2:Y:S01]  /*225c0*/  LDL.LU R6, [R1+0x40] ;  /* 0x0000400001067983 */ /* 0x000ea20000300800 */
[----:B------:R-:W-:Y:S01]  /*225d0*/  ULDC.64 UR4, c[0x0][0x2d8] ;  /* 0x0000b60000047ab9 */ /* 0x000fe20000000a00 */
[----:B------:R-:W0:Y:S02]  /*225e0*/  LDC R7, c[0x0][0x448] ;  /* 0x00011200ff077b82 */ /* 0x000e240000000800 */
[----:B-1----:R-:W2:Y:S04]  /*225f0*/  LDL.LU.64 R2, [R1+0x48] ;  /* 0x0000480001027983 */ /* 0x002ea80000300a00 */
[----:B------:R-:W3:Y:S04]  /*22600*/  LDL.LU R0, [R1+0x44] ;  /* 0x0000440001007983 */ /* 0x000ee80000300800 */
[----:B------:R-:W4:Y:S04]  /*22610*/  LDL.LU R5, [R1+0x5c] ;  /* 0x00005c0001057983 */ /* 0x000f280000300800 */
[----:B------:R-:W4:Y:S01]  /*22620*/  LDL.LU R4, [R1+0x34] ;  /* 0x0000340001047983 */ /* 0x000f220000300800 */
        /* <DEDUP_REMOVED lines=9> */
[----:B------:R-:W-:Y:S02]  /*226c0*/  LOP3.LUT R8, R8, 0x40, RZ, 0xfc, !PT ;  /* 0x0000004008087812 */ /* 0x000fe400078efcff */
[----:B------:R-:W-:Y:S01]  /*226d0*/  LOP3.LUT R9, R9, 0x38, RZ, 0xc0, !PT ;  /* 0x0000003809097812 */ /* 0x000fe200078ec0ff */
[----:B--2---:R-:W-:Y:S02]  /*226e0*/  IMAD.MOV.U32 R3, RZ, RZ, R6 ;  /* 0x000000ffff037224 */ /* 0x004fe400078e0006 */
[----:B------:R-:W0:Y:S01]  /*226f0*/  @P0 LDC R6, c[0x0][0x450] ;  /* 0x00011400ff060b82 */ /* 0x000e220000000800 */
[----:B---3--:R-:W-:-:S02]  /*22700*/  IMAD R0, R0, UR4, RZ ;  /* 0x0000000400007c24 */ /* 0x008fc4000f8e02ff */
[----:B------:R-:W-:-:S04]  /*22710*/  IMAD.WIDE.U32 R2, R18, UR4, R2 ;  /* 0x0000000412027c25 */ /* 0x000fc8000f8e0002 */
[----:B------:R-:W-:Y:S01]  /*22720*/  IMAD R0, R18, UR5, R0 ;  /* 0x0000000512007c24 */ /* 0x000fe2000f8e0200 */
[----:B------:R-:W-:-:S03]  /*22730*/  ULDC.64 UR4, c[0x0][0x2e0] ;  /* 0x0000b80000047ab9 */ /* 0x000fc60000000a00 */
[----:B------:R-:W-:Y:S02]  /*22740*/  IMAD.IADD R3, R3, 0x1, R0 ;  /* 0x0000000103037824 */ /* 0x000fe400078e0200 */
[----:B----4-:R-:W-:Y:S02]  /*22750*/  IMAD R0, R5, UR4, RZ ;  /* 0x0000000405007c24 */ /* 0x010fe4000f8e02ff */
[----:B------:R-:W-:-:S04]  /*22760*/  IMAD.WIDE.U32 R2, R4, UR4, R2 ;  /* 0x0000000404027c25 */ /* 0x000fc8000f8e0002 */
        /* <DEDUP_REMOVED lines=31> */
[----:B------:R0:W5:Y:S01]  /*22960*/  LDL R8, [R1+0x30] ;  /* 0x0000300001087983 */ /* 0x0001620000100800 */
[----:B------:R-:W-:Y:S02]  /*22970*/  LEA.HI.X R3, R2, UR5, R3, 0x1, P0 ;  /* 0x0000000502037c11 */ /* 0x000fe400080f0c03 */
[----:B------:R-:W-:Y:S01]  /*22980*/  ISETP.GE.AND P0, PT, R9, UR4, PT ;  /* 0x0000000409007c0c */ /* 0x000fe2000bf06270 */
[----:B------:R-:W-:Y:S01]  /*22990*/  UMOV UR4, 0xffffffff ;  /* 0xffffffff00047882 */ /* 0x000fe20000000000 */
[----:B------:R-:W-:-:S02]  /*229a0*/  SHF.R.U32.HI R10, RZ, 0x3, R10 ;  /* 0x00000003ff0a7819 */ /* 0x000fc4000001160a */
[----:B------:R-:W-:Y:S09]  /*229b0*/  BRA.DIV UR4, `(.L_x_7574) ;  /* 0x0000004e04007947 */ /* 0x000ff2000b800000 */
[----:B------:R-:W2:Y:S01]  /*229c0*/  LDL.LU R6, [R1+0x58] ;  /* 0x0000580001067983 */ /* 0x000ea20000300800 */
[----:B------:R-:W-:Y:S01]  /*229d0*/  IMAD.IADD R0, R10, 0x1, R17 ;  /* 0x000000010a007824 */ /* 0x000fe200078e0211 */
[----:B------:R-:W-:-:S03]  /*229e0*/  ULDC.64 UR4, c[0x0][0x208] ;  /* 0x0000820000047ab9 */ /* 0x000fc60000000a00 */
[----:B------:R-:W-:Y:S02]  /*229f0*/  VIADD R5, R0, 0x10 ;  /* 0x0000001000057836 */ /* 0x000fe40000000000 */
[----:B--2---:R-:W-:Y:S02]  /*22a00*/  IMAD R2, R6, R7, RZ ;  /* 0x0000000706027224 */ /* 0x004fe400078e02ff */
[----:B------:R-:W1:Y:S03]  /*22a10*/  SHFL.IDX PT, R7, R4, RZ, 0x181f ;  /* 0x00181fff04077589 */ /* 0x000e6600000e0000 */
[----:B------:R-:W-:Y:S01]  /*22a20*/  ISETP.GE.AND P2, PT, R0, R2, PT ;  /* 0x000000020000720c */ /* 0x000fe20003f46270 */
[----:B------:R-:W2:-:S12]  /*22a30*/  SHFL.IDX PT, R6, R3, RZ, 0x181f ;  /* 0x00181fff03067589 */ /* 0x000e9800000e0000 */
[----:B-1----:R-:W-:-:S05]  /*22a40*/  @!P2 LEA R7, P3, R9, R7, 0x1 ;  /* 0x000000070907a211 */ /* 0x002fca00078608ff */
[----:B--2---:R-:W-:-:S05]  /*22a50*/  @!P2 IMAD.X R6, RZ, RZ, R6, P3 ;  /* 0x000000ffff06a224 */ /* 0x004fca00018e0606 */
[----:B------:R-:W-:-:S04]  /*22a60*/  @!P2 LOP3.LUT R7, R7, R6, RZ, 0x3c, !PT ;  /* 0x000000060707a212 */ /* 0x000fc800078e3cff */
[----:B------:R-:W-:-:S04]  /*22a70*/  @!P2 LOP3.LUT R6, R7, R6, RZ, 0x3c, !PT ;  /* 0x000000060706a212 */ /* 0x000fc800078e3cff */
[----:B------:R-:W-:-:S05]  /*22a80*/  @!P2 LOP3.LUT R7, R7, R6, RZ, 0x3c, !PT ;  /* 0x000000060707a212 */ /* 0x000fca00078e3cff */
[----:B------:R-:W-:Y:S01]  /*22a90*/  @!PT LDS RZ, [RZ] ;  /* 0x00000000fffff984 */ /* 0x000fe20000000800 */
[----:B-----5:R-:W-:Y:S04]  /*22aa0*/  @!P2 LDGSTS.E.BYPASS.LTC128B.128 [R8+0x16400], desc[UR4][R6.64], !P0 ;  /* 0x164000000608afae */ /* 0x020fe8000c101d44 */
[----:B------:R1:W-:Y:S01]  /*22ab0*/  @!P2 LDGSTS.E.BYPASS.LTC128B.128 [R8+0x1a400], desc[UR4][R6.64+0x80], !P1 ;  /* 0x1a4000800608afae */ /* 0x0003e2000c901d44 */
[----:B------:R-:W-:-:S03]  /*22ac0*/  ISETP.GE.AND P2, PT, R5, R2, PT ;  /* 0x000000020500720c */ /* 0x000fc60003f46270 */
[----:B------:R-:W2:Y:S04]  /*22ad0*/  SHFL.IDX PT, R5, R4, 0x1, 0x181f ;  /* 0x00381f0004057f89 */ /* 0x000ea800000e0000 */
[----:B-1----:R-:W1:Y:S06]  /*22ae0*/  SHFL.IDX PT, R6, R3, 0x1, 0x181f ;  /* 0x00381f0003067f89 */ /* 0x002e6c00000e0000 */
[----:B--2---:R-:W-:-:S05]  /*22af0*/  @!P2 LEA R5, P3, R9, R5, 0x1 ;  /* 0x000000050905a211 */ /* 0x004fca00078608ff */
[----:B-1----:R-:W-:-:S04]  /*22b00*/  @!P2 IMAD.X R6, RZ, RZ, R6, P3 ;  /* 0x000000ffff06a224 */ /* 0x002fc800018e0606 */
[----:B------:R-:W-:Y:S02]  /*22b10*/  @!P2 IMAD.MOV.U32 R7, RZ, RZ, R6 ;  /* 0x000000ffff07a224 */ /* 0x000fe400078e0006 */
[----:B------:R-:W-:Y:S02]  /*22b20*/  @!P2 IMAD.MOV.U32 R6, RZ, RZ, R5 ;  /* 0x000000ffff06a224 */ /* 0x000fe400078e0005 */
[----:B------:R-:W-:-:S03]  /*22b30*/  VIADD R5, R0, 0x20 ;  /* 0x0000002000057836 */ /* 0x000fc60000000000 */
[----:B------:R-:W-:Y:S04]  /*22b40*/  @!P2 LDGSTS.E.BYPASS.LTC128B.128 [R8+0x16c00], desc[UR4][R6.64], !P0 ;  /* 0x16c000000608afae */ /* 0x000fe8000c101d44 */
        /* <DEDUP_REMOVED lines=48> */
[----:B------:R1:W2:Y:S04]  /*22e50*/  SHFL.IDX PT, R5, R3, 0x7, 0x181f ;  /* 0x00f81f0003057f89 */ /* 0x0002a800000e0000 */
[----:B------:R1:W-:Y:S04]  /*22e60*/  @!P2 LDGSTS.E.BYPASS.LTC128B.128 [R8+0x19400], desc[UR4][R6.64], !P0 ;  /* 0x194000000608afae */ /* 0x0003e8000c101d44 */
[----:B------:R1:W-:Y:S04]  /*22e70*/  @!P2 LDGSTS.E.BYPASS.LTC128B.128 [R8+0x1d400], desc[UR4][R6.64+0x80], !P1 ;  /* 0x1d4000800608afae */ /* 0x0003e8000c901d44 */
[----:B------:R1:W3:Y:S02]  /*22e80*/  SHFL.IDX PT, R3, R4, 0x7, 0x181f ;  /* 0x00f81f0004037f89 */ /* 0x0002e400000e0000 */
.L_x_7737:
[----:B------:R-:W-:Y:S01]  /*22e90*/  VIADD R0, R0, 0x70 ;  /* 0x0000007000007836 */ /* 0x000fe20000000000 */
[----:B------:R-:W-:Y:S04]  /*22ea0*/  BSSY B0, `(.L_x_7575) ;  /* 0x000000b000007945 */ /* 0x000fe80003800000 */
[----:B------:R-:W-:-:S13]  /*22eb0*/  ISETP.GE.AND P2, PT, R0, R2, PT ;  /* 0x000000020000720c */ /* 0x000fda0003f46270 */
[----:B------:R-:W-:Y:S05]  /*22ec0*/  @P2 BRA `(.L_x_7576) ;  /* 0x0000000000202947 */ /* 0x000fea0003800000 */
[----:B---3--:R-:W-:Y:S01]  /*22ed0*/  LEA R2, P2, R9, R3, 0x1 ;  /* 0x0000000309027211 */ /* 0x008fe200078408ff */
[----:B------:R-:W-:-:S04]  /*22ee0*/  ULDC.64 UR4, c[0x0][0x208] ;  /* 0x0000820000047ab9 */ /* 0x000fc80000000a00 */
[----:B-12---:R-:W-:-:S05]  /*22ef0*/  IMAD.X R3, RZ, RZ, R5, P2 ;  /* 0x000000ffff037224 */ /* 0x006fca00010e0605 */
[----:B------:R-:W-:Y:S01]  /*22f00*/  @!PT LDS RZ, [RZ] ;  /* 0x00000000fffff984 */ /* 0x000fe20000000800 */
[----:B------:R-:W-:Y:S01]  /*22f10*/  @!PT LDS RZ, [RZ] ;  /* 0x00000000fffff984 */ /* 0x000fe20000000800 */
[----:B------:R-:W-:Y:S01]  /*22f20*/  @!PT LDS RZ, [RZ] ;  /* 0x00000000fffff984 */ /* 0x000fe20000000800 */
[----:B------:R4:W-:Y:S04]  /*22f30*/  LDGSTS.E.BYPASS.LTC128B.128 [R8+0x19c00], desc[UR4][R2.64], !P0 ;  /* 0x19c0000002087fae */ /* 0x0009e8000c101d44 */
[----:B------:R4:W-:Y:S02]  /*22f40*/  LDGSTS.E.BYPASS.LTC128B.128 [R8+0x1dc00], desc[UR4][R2.64+0x80], !P1 ;  /* 0x1dc0008002087fae */ /* 0x0009e4000c901d44 */
.L_x_7576:
[----:B------:R-:W-:Y:S05]  /*22f50*/  BSYNC B0 ;  /* 0x0000000000007941 */ /* 0x000fea0003800000 */
.L_x_7575:
[----:B-1--4-:R1:W5:Y:S01]  /*22f60*/  LDL R8, [R1+0x8] ;  /* 0x0000080001087983 */ /* 0x0123620000100800 */
[----:B------:R-:W-:Y:S01]  /*22f70*/  PLOP3.LUT P0, PT, PT, PT, PT, 0x80, 0x0 ;  /* 0x000000000000781c */ /* 0x000fe20003f0f070 */
[----:B------:R-:W-:-:S12]  /*22f80*/  NOP ;  /* 0x0000000000007918 */ /* 0x000fd80000000000 */
.L_x_7577:
[----:B------:R-:W4:Y:S01]  /*22f90*/  LDL R2, [R1+0x8] ;  /* 0x0000080001027983 */ /* 0x000f220000100800 */
[----:B------:R-:W-:Y:S02]  /*22fa0*/  PLOP3.LUT P1, PT, P1, P0, PT, 0xa2, 0x0 ;  /* 0x000000000000781c */ /* 0x000fe40000f21472 */
[----:B----4-:R-:W-:-:S08]  /*22fb0*/  @P0 R2UR P1, UR4, R2 ;  /* 0x00000000020402ca */ /* 0x010fd00000020000 */
        /* <DEDUP_REMOVED lines=14> */
[----:B------:R-:W4:Y:S03]  /*230a0*/  SYNCS.PHASECHK.TRANS64.TRYWAIT P0, [R2+URZ+0x34820], R0 ;  /* 0x03482000020075a7 */ /* 0x000f26000800017f */
[----:B---34-:R-:W-:Y:S05]  /*230b0*/  @!P0 BRA `(.L_x_7579) ;  /* 0x0000005000088947 */ /* 0x018fea0003800000 */
.L_x_7738:
[----:B------:R-:W-:Y:S05]  /*230c0*/  BSYNC B0 ;  /* 0x0000000000007941 */ /* 0x000fea0003800000 */
.L_x_7578:
[----:B---3--:R-:W3:Y:S01]  /*230d0*/  LDL.LU R2, [R1+0x50] ;  /* 0x0000500001027983 */ /* 0x008ee20000300800 */
[----:B------:R-:W-:Y:S01]  /*230e0*/  BSSY B0, `(.L_x_7580) ;  /* 0x0000202000007945 */ /* 0x000fe20003800000 */
[----:B---3--:R-:W-:-:S13]  /*230f0*/  ISETP.GE.AND P0, PT, R2, 0xb1, PT ;  /* 0x000000b10200780c */ /* 0x008fda0003f06270 */
[----:B------:R-:W-:Y:S05]  /*23100*/  @!P0 BRA `(.L_x_7581) ;  /* 0x0000001c00fc8947 */ /* 0x000fea0003800000 */
[----:B------:R-:W3:Y:S01]  /*23110*/  LDL R2, [R1+0x38] ;  /* 0x0000380001027983 */ /* 0x000ee20000100800 */
[----:B------:R-:W-:Y:S01]  /*23120*/  IMAD.MOV.U32 R0, RZ, RZ, 0x1 ;  /* 0x00000001ff007424 */ /* 0x000fe200078e00ff */
[----:B------:R-:W-:Y:S01]  /*23130*/  BSSY B2, `(.L_x_7582) ;  /* 0x00000af000027945 */ /* 0x000fe20003800000 */
[----:B---3-5:R-:W-:-:S05]  /*23140*/  IMAD.MOV R8, RZ, RZ, -R2 ;  /* 0x000000ffff087224 */ /* 0x028fca00078e0a02 */
[----:B------:R-:W-:-:S05]  /*23150*/  VIADDMNMX R8, R8, R0, 0xffffffff, !PT ;  /* 0xffffffff08087446 */ /* 0x000fca0007800100 */
[----:B------:R-:W-:-:S05]  /*23160*/  IMAD.IADD R0, R2, 0x1, R8 ;  /* 0x0000000102007824 */ /* 0x000fca00078e0208 */
[----:B------:R-:W-:-:S04]  /*23170*/  LOP3.LUT R0, R0, 0x1, RZ, 0xc0, !PT ;  /* 0x0000000100007812 */ /* 0x000fc800078ec0ff */
[----:B------:R-:W-:Y:S01]  /*23180*/  ISETP.NE.U32.AND P0, PT, R0, 0x1, PT ;  /* 0x000000010000780c */ /* 0x000fe20003f05070 */
[----:B------:R-:W-:-:S12]  /*23190*/  VIADD R0, R2, 0xfffffffe ;  /* 0xfffffffe02007836 */ /* 0x000fd80000000000 */
[----:B------:R-:W-:Y:S05]  /*231a0*/  @P0 BRA `(.L_x_7583) ;  /* 0x00000008009c0947 */ /* 0x000fea0003800000 */
[----:B------:R-:W3:Y:S04]  /*231b0*/  LDL R4, [R1+0x4] ;  /* 0x0000040001047983 */ /* 0x000ee80000100800 */
[----:B------:R-:W4:Y:S04]  /*231c0*/  LDL R3, [R1+0xc] ;  /* 0x00000c0001037983 */ /* 0x000f280000100800 */
[----:B------:R-:W5:Y:S01]  /*231d0*/  LDL R2, [R1+0x14] ;  /* 0x0000140001027983 */ /* 0x000f620000100800 */
[----:B------:R-:W-:Y:S01]  /*231e0*/  BSSY B1, `(.L_x_7584) ;  /* 0x000009f000017945 */ /* 0x000fe20003800000 */
[----:B---3--:R-:W-:Y:S01]  /*231f0*/  LOP3.LUT P1, RZ, R4, 0x4, RZ, 0xc0, !PT ;  /* 0x0000000404ff7812 */ /* 0x008fe2000782c0ff */
[----:B----4-:R-:W-:-:S05]  /*23200*/  VIADD R6, R3, 0x1 ;  /* 0x0000000103067836 */ /* 0x010fca0000000000 */
        /* <DEDUP_REMOVED lines=9> */
[----:B---3--:R-:W-:Y:S05]  /*232a0*/  @!P0 BRA `(.L_x_7586) ;  /* 0x0000000000508947 */ /* 0x008fea0003800000 */
[----:B------:R-:W3:Y:S01]  /*232b0*/  LDL R10, [R1+0x28] ;  /* 0x00002800010a7983 */ /* 0x000ee20000100800 */
[----:B--2---:R-:W2:Y:S01]  /*232c0*/  LDC R5, c[0x0][0x43c] ;  /* 0x00010f00ff057b82 */ /* 0x004ea20000000800 */
[----:B------:R-:W-:Y:S02]  /*232d0*/  ULDC.64 UR6, c[0x0][0x428] ;  /* 0x00010a0000067ab9 */ /* 0x000fe40000000a00 */
[----:B------:R-:W4:Y:S01]  /*232e0*/  LDL R7, [R1+0x10] ;  /* 0x0000100001077983 */ /* 0x000f220000100800 */
[----:B------:R-:W-:Y:S01]  /*232f0*/  ULDC.64 UR8, c[0x0][0x208] ;  /* 0x0000820000087ab9 */ /* 0x000fe20000000a00 */
[----:B--2---:R-:W-:-:S13]  /*23300*/  ISETP.NE.AND P0, PT, R5, 0x1, PT ;  /* 0x000000010500780c */ /* 0x004fda0003f05270 */
[----:B------:R-:W2:Y:S02]  /*23310*/  @P0 LDC.64 R2, c[0x0][0x440] ;  /* 0x00011000ff020b82 */ /* 0x000ea40000000a00 */
[----:B--2--5:R-:W-:-:S04]  /*23320*/  @P0 IMAD.HI.U32 R4, R0, R2, RZ ;  /* 0x0000000200040227 */ /* 0x024fc800078e00ff */
        /* <DEDUP_REMOVED lines=12> */
.L_x_7586:
[----:B------:R-:W4:Y:S01]  /*233f0*/  LDL R2, [R1+0x8] ;  /* 0x0000080001027983 */ /* 0x000f220000100800 */
[----:B------:R-:W-:Y:S01]  /*23400*/  BSSY B3, `(.L_x_7587) ;  /* 0x0000005000037945 */ /* 0x000fe20003800000 */
[----:B----4-:R-:W-:Y:S01]  /*23410*/  IMAD R3, R6, 0x8, R2 ;  /* 0x0000000806037824 */ /* 0x010fe200078e0202 */
[----:B------:R-:W-:-:S04]  /*23420*/  SHF.L.U32 R2, R9, 0x1f, RZ ;  /* 0x0000001f09027819 */ /* 0x000fc800000006ff */
[----:B------:R-:W4:Y:S02]  /*23430*/  SYNCS.PHASECHK.TRANS64.TRYWAIT P0, [R3+URZ+0x34840], R2 ;  /* 0x03484002030075a7 */ /* 0x000f24000800017f */
[----:B----4-:R-:W-:Y:S05]  /*23440*/  @!P0 BRA `(.L_x_7588) ;  /* 0x0000004c003c8947 */ /* 0x010fea0003800000 */
.L_x_7739:
[----:B------:R-:W-:Y:S05]  /*23450*/  BSYNC B3 ;  /* 0x0000000000037941 */ /* 0x000fea0003800000 */
.L_x_7587:
[----:B--23--:R-:W2:Y:S01]  /*23460*/  S2R R5, SR_TID.X ;  /* 0x0000000000057919 */ /* 0x00cea20000002100 */
[----:B------:R-:W-:Y:S01]  /*23470*/  BSSY B3, `(.L_x_7589) ;  /* 0x000000a000037945 */ /* 0x000fe20003800000 */
[----:B--2---:R-:W-:-:S04]  /*23480*/  LOP3.LUT R5, R5, 0x7f, RZ, 0xc0, !PT ;  /* 0x0000007f05057812 */ /* 0x004fc800078ec0ff */
[----:B------:R-:W-:-:S13]  /*23490*/  ISETP.NE.AND P0, PT, R5, RZ, PT ;  /* 0x000000ff0500720c */ /* 0x000fda0003f05270 */
[----:B------:R-:W-:Y:S05]  /*234a0*/  @P0 BRA `(.L_x_7590) ;  /* 0x0000000000180947 */ /* 0x000fea0003800000 */
[----:B------:R-:W2:Y:S01]  /*234b0*/  LDL R5, [R1+0x4] ;  /* 0x0000040001057983 */ /* 0x000ea20000100800 */
[----:B----4-:R-:W-:-:S04]  /*234c0*/  IMAD.MOV.U32 R2, RZ, RZ, 0xb000 ;  /* 0x0000b000ff027424 */ /* 0x010fc800078e00ff */
[----:B------:R3:W-:Y:S01]  /*234d0*/  SYNCS.ARRIVE.TRANS64 RZ, [R3+URZ+0x34830], R2 ;  /* 0x0348300203ff79a7 */ /* 0x0007e2000800003f */
[----:B--2---:R-:W-:-:S13]  /*234e0*/  LOP3.LUT P1, RZ, R5, 0x1, RZ, 0xc0, !PT ;  /* 0x0000000105ff7812 */ /* 0x004fda000782c0ff */
[----:B---3--:R-:W-:Y:S05]  /*234f0*/  @!P1 BRA `(.L_x_7590) ;  /* 0x0000000000049947 */ /* 0x008fea0003800000 */
[----:B------:R-:W-:Y:S01]  /*23500*/  BPT.TRAP 0x1 ;  /* 0x000000040000795c */ /* 0x000fe20000300000 */
.L_x_7590:
[----:B------:R-:W-:Y:S05]  /*23510*/  BSYNC B3 ;  /* 0x0000000000037941 */ /* 0x000fea0003800000 */
.L_x_7589:
[----:B------:R-:W2:Y:S04]  /*23520*/  LDL R5, [R1+0x8] ;  /* 0x0000080001057983 */ /* 0x000ea80000100800 */
[----:B----4-:R-:W3:Y:S01]  /*23530*/  LDL R2, [R1+0x1c] ;  /* 0x00001c0001027983 */ /* 0x010ee20000100800 */
        /* <DEDUP_REMOVED lines=11> */
.L_x_7591:
        /* <DEDUP_REMOVED lines=16> */
.L_x_7592:
        /* <DEDUP_REMOVED lines=11> */
[----:B------:R-:W3:Y:S04]  /*237a0*/  LDL R12, [R1+0x8] ;  /* 0x00000800010c7983 */ /* 0x000ee80000100800 */
[----:B------:R-:W3:Y:S01]  /*237b0*/  LDL R7, [R1+0xc] ;  /* 0x00000c0001077983 */ /* 0x000ee20000100800 */
[----:B------:R-:W-:Y:S01]  /*237c0*/  BSSY B3, `(.L_x_7593) ;  /* 0x0000005000037945 */ /* 0x000fe20003800000 */
[----:B--2---:R-:W-:Y:S01]  /*237d0*/  SHF.L.U32 R3, R13, 0x1f, RZ ;  /* 0x0000001f0d037819 */ /* 0x004fe200000006ff */
[----:B---3--:R-:W-:-:S04]  /*237e0*/  IMAD R2, R7, 0x8, R12 ;  /* 0x0000000807027824 */ /* 0x008fc800078e020c */
[----:B------:R-:W2:Y:S02]  /*237f0*/  SYNCS.PHASECHK.TRANS64.TRYWAIT P0, [R2+URZ+0x34860], R3 ;  /* 0x03486003020075a7 */ /* 0x000ea4000800017f */
[----:B--2---:R-:W-:Y:S05]  /*23800*/  @!P0 BRA `(.L_x_7594) ;  /* 0x0000004800608947 */ /* 0x004fea0003800000 */
.L_x_7740:
[----:B------:R-:W-:Y:S05]  /*23810*/  BSYNC B3 ;  /* 0x0000000000037941 */ /* 0x000fea0003800000 */
.L_x_7593:
[----:B------:R-:W3:Y:S01]  /*23820*/  S2R R5, SR_TID.X ;  /* 0x0000000000057919 */ /* 0x000ee20000002100 */
[----:B------:R-:W-:-:S04]  /*23830*/  UPRMT UR4, UR37, 0x9910, URZ ;  /* 0x0000991025047896 */ /* 0x000fc8000800003f */
[----:B------:R-:W-:Y:S01]  /*23840*/  UISETP.NE.AND UP0, UPT, UR4, 0x2, UPT ;  /* 0x000000020400788c */ /* 0x000fe2000bf05270 */
[----:B---3--:R-:W-:-:S04]  /*23850*/  LOP3.LUT R5, R5, 0x7f, RZ, 0xc0, !PT ;  /* 0x0000007f05057812 */ /* 0x008fc800078ec0ff */
[----:B------:R-:W-:-:S13]  /*23860*/  ISETP.NE.AND P0, PT, R5, RZ, PT ;  /* 0x000000ff0500720c */ /* 0x000fda0003f05270 */
[----:B--2---:R-:W-:-:S04]  /*23870*/  @!P0 IMAD.MOV.U32 R3, RZ, RZ, 0xb000 ;  /* 0x0000b000ff038424 */ /* 0x004fc800078e00ff */
[----:B------:R2:W-:Y:S01]  /*23880*/  @!P0 SYNCS.ARRIVE.TRANS64 RZ, [R2+URZ+0x34850], R3 ;  /* 0x0348500302ff89a7 */ /* 0x0005e2000800003f */
[----:B------:R-:W-:-:S13]  /*23890*/  PLOP3.LUT P0, PT, PT, PT, UP0, 0x80, 0x0 ;  /* 0x000000000000781c */ /* 0x000fda0003f0f008 */
[----:B--2---:R-:W-:Y:S05]  /*238a0*/  @P0 BRA `(.L_x_7595) ;  /* 0x0000000000040947 */ /* 0x004fea0003800000 */
[----:B------:R-:W-:Y:S01]  /*238b0*/  BPT.TRAP 0x1 ;  /* 0x000000040000795c */ /* 0x000fe20000300000 */
.L_x_7595:
[----:B------:R-:W2:Y:S01]  /*238c0*/  LDL R3, [R1+0x4] ;  /* 0x0000040001037983 */ /* 0x000ea20000100800 */
[----:B------:R-:W-:Y:S01]  /*238d0*/  BSSY B3, `(.L_x_7596) ;  /* 0x0000004000037945 */ /* 0x000fe20003800000 */
[----:B--2---:R-:W-:-:S13]  /*238e0*/  LOP3.LUT P0, RZ, R3, 0x8, RZ, 0xc0, !PT ;  /* 0x0000000803ff7812 */ /* 0x004fda000780c0ff */
[----:B------:R-:W-:Y:S05]  /*238f0*/  @P0 BRA `(.L_x_7597) ;  /* 0x0000000000040947 */ /* 0x000fea0003800000 */
[----:B------:R-:W-:Y:S01]  /*23900*/  BPT.TRAP 0x1 ;  /* 0x000000040000795c */ /* 0x000fe20000300000 */
.L_x_7597:
[----:B------:R-:W-:Y:S05]  /*23910*/  BSYNC B3 ;  /* 0x0000000000037941 */ /* 0x000fea0003800000 */
.L_x_7596:
        /* <DEDUP_REMOVED lines=14> */
.L_x_7598:
        /* <DEDUP_REMOVED lines=13> */
[----:B------:R-:W-:Y:S01]  /*23ad0*/  PLOP3.LUT P0, PT, PT, PT, PT, 0x80, 0x0 ;  /* 0x000000000000781c */ /* 0x000fe20003f0f070 */
[----:B------:R-:W-:Y:S01]  /*23ae0*/  UMOV UR6, 0x0 ;  /* 0x0000000000067882 */ /* 0x000fe20000000000 */
[----:B------:R-:W-:-:S11]  /*23af0*/  UMOV UR7, 0x14f00000 ;  /* 0x14f0000000077882 */ /* 0x000fd60000000000 */
.L_x_7599:
        /* <DEDUP_REMOVED lines=11> */
[----:B------:R3:W-:Y:S04]  /*23bb0*/  STL [R1], R4 ;  /* 0x0000000401007387 */ /* 0x0007e80000100800 */
[----:B------:R3:W-:Y:S02]  /*23bc0*/  STL [R1+0x18], R0 ;  /* 0x0000180001007387 */ /* 0x0007e40000100800 */
.L_x_7585:
[----:B------:R-:W-:Y:S05]  /*23bd0*/  BSYNC B1 ;  /* 0x0000000000017941 */ /* 0x000fea0003800000 */
.L_x_7584:
[----:B---3--:R-:W3:Y:S04]  /*23be0*/  LDL.LU R0, [R1+0x38] ;  /* 0x0000380001007983 */ /* 0x008ee80000300800 */
[----:B------:R4:W-:Y:S04]  /*23bf0*/  STL [R1+0xc], R6 ;  /* 0x00000c0601007387 */ /* 0x0009e80000100800 */
[----:B------:R4:W-:Y:S02]  /*23c00*/  STL [R1+0x14], R9 ;  /* 0x0000140901007387 */ /* 0x0009e40000100800 */
[----:B---34-:R-:W-:-:S07]  /*23c10*/  VIADD R0, R0, 0xfffffffd ;  /* 0xfffffffd00007836 */ /* 0x018fce0000000000 */
.L_x_7583:
[----:B------:R-:W-:Y:S05]  /*23c20*/  BSYNC B2 ;  /* 0x0000000000027941 */ /* 0x000fea0003800000 */
.L_x_7582:
[----:B------:R-:W3:Y:S01]  /*23c30*/  LDL.LU R2, [R1+0x3c] ;  /* 0x00003c0001027983 */ /* 0x000ee20000300800 */
[----:B------:R-:W-:-:S05]  /*23c40*/  IMAD.MOV R8, RZ, RZ, -R8 ;  /* 0x000000ffff087224 */ /* 0x000fca00078e0a08 */
[----:B---3--:R-:W-:-:S13]  /*23c50*/  ISETP.NE.AND P0, PT, R2, R8, PT ;  /* 0x000000080200720c */ /* 0x008fda0003f05270 */
[----:B------:R-:W-:Y:S05]  /*23c60*/  @!P0 BRA `(.L_x_7581) ;  /* 0x0000001400248947 */ /* 0x000fea0003800000 */
[----:B------:R3:W5:Y:S02]  /*23c70*/  LDL R8, [R1] ;  /* 0x0000000001087983 */ /* 0x0007640000100800 */
.L_x_7632:
[----:B----4-:R-:W4:Y:S04]  /*23c80*/  LDL R4, [R1+0x4] ;  /* 0x0000040001047983 */ /* 0x010f280000100800 */
[----:B--2---:R-:W2:Y:S04]  /*23c90*/  LDL R3, [R1+0xc] ;  /* 0x00000c0001037983 */ /* 0x004ea80000100800 */
[----:B---3--:R-:W3:Y:S01]  /*23ca0*/  LDL R2, [R1+0x14] ;  /* 0x0000140001027983 */ /* 0x008ee20000100800 */
[----:B------:R-:W-:Y:S05]  /*23cb0*/  YIELD ;  /* 0x0000000000007946 */ /* 0x000fea0003800000 */
[----:B------:R-:W-:Y:S01]  /*23cc0*/  BSSY B1, `(.L_x_7600) ;  /* 0x000009f000017945 */ /* 0x000fe20003800000 */
[----:B----4-:R-:W-:Y:S01]  /*23cd0*/  LOP3.LUT P1, RZ, R4, 0x4, RZ, 0xc0, !PT ;  /* 0x0000000404ff7812 */ /* 0x010fe2000782c0ff */
[----:B--2---:R-:W-:-:S05]  /*23ce0*/  VIADD R4, R3, 0x1 ;  /* 0x0000000103047836 */ /* 0x004fca0000000000 */
        /* <DEDUP_REMOVED lines=11> */
[----:B------:R-:W3:Y:S01]  /*23da0*/  LDC R7, c[0x0][0x43c] ;  /* 0x00010f00ff077b82 */ /* 0x000ee20000000800 */
        /* <DEDUP_REMOVED lines=15> */
[----:B-----5:R-:W-:-:S04]  /*23ea0*/  LEA R8, P0, R2, UR4, 0x2 ;  /* 0x0000000402087c11 */ /* 0x020fc8000f8010ff */
[----:B------:R-:W-:-:S05]  /*23eb0*/  LEA.HI.X R9, R2, UR5, R3, 0x2, P0 ;  /* 0x0000000502097c11 */ /* 0x000fca00080f1403 */
[----:B------:R2:W5:Y:S04]  /*23ec0*/  LDG.E R8, desc[UR8][R8.64] ;  /* 0x0000000808087981 */ /* 0x000568000c1e1900 */
.L_x_7602:
[----:B------:R-:W3:Y:S01]  /*23ed0*/  LDL R2, [R1+0x8] ;  /* 0x0000080001027983 */ /* 0x000ee20000100800 */
[----:B------:R-:W-:Y:S01]  /*23ee0*/  BSSY B2, `(.L_x_7603) ;  /* 0x0000005000027945 */ /* 0x000fe20003800000 */
[----:B---3--:R-:W-:Y:S01]  /*23ef0*/  IMAD R3, R4, 0x8, R2 ;  /* 0x0000000804037824 */ /* 0x008fe200078e0202 */
[----:B------:R-:W-:-:S04]  /*23f00*/  SHF.L.U32 R2, R5, 0x1f, RZ ;  /* 0x0000001f05027819 */ /* 0x000fc800000006ff */
[----:B------:R-:W3:Y:S02]  /*23f10*/  SYNCS.PHASECHK.TRANS64.TRYWAIT P0, [R3+URZ+0x34840], R2 ;  /* 0x03484002030075a7 */ /* 0x000ee4000800017f */
[----:B---3--:R-:W-:Y:S05]  /*23f20*/  @!P0 BRA `(.L_x_7604) ;  /* 0x0000004000ac8947 */ /* 0x008fea0003800000 */
.L_x_7741:
[----:B------:R-:W-:Y:S05]  /*23f30*/  BSYNC B2 ;  /* 0x0000000000027941 */ /* 0x000fea0003800000 */
.L_x_7603:
        /* <DEDUP_REMOVED lines=11> */
.L_x_7606:
[----:B------:R-:W-:Y:S05]  /*23ff0*/  BSYNC B2 ;  /* 0x0000000000027941 */ /* 0x000fea0003800000 */
.L_x_7605:
[----:B---3--:R-:W3:Y:S04]  /*24000*/  LDL R2, [R1+0x8] ;  /* 0x0000080001027983 */ /* 0x008ee80000100800 */
[----:B------:R-:W4:Y:S01]  /*24010*/  LDL R7, [R1+0x1c] ;  /* 0x00001c0001077983 */ /* 0x000f220000100800 */
        /* <DEDUP_REMOVED lines=9> */
[----:B----4-:R-:W-:Y:S02]  /*240b0*/  IMAD R7, R6, 0xb0, R7 ;  /* 0x000000b006077824 */ /* 0x010fe400078e0207 */
[----:B--2---:R-:W-:-:S08]  /*240c0*/  VIADD R9, R2, 0x1e400 ;  /* 0x0001e40002097836 */ /* 0x004fd00000000000 */
.L_x_7607:
        /* <DEDUP_REMOVED lines=16> */
.L_x_7608:
        /* <DEDUP_REMOVED lines=18> */
.L_x_7742:
[----:B------:R-:W-:Y:S05]  /*242f0*/  BSYNC B2 ;  /* 0x0000000000027941 */ /* 0x000fea0003800000 */
.L_x_7609:
        /* <DEDUP_REMOVED lines=10> */
.L_x_7611:
[----:B------:R-:W2:Y:S01]  /*243a0*/  LDL R3, [R1+0x4] ;  /* 0x0000040001037983 */ /* 0x000ea20000100800 */
[----:B------:R-:W-:Y:S01]  /*243b0*/  BSSY B2, `(.L_x_7612) ;  /* 0x0000004000027945 */ /* 0x000fe20003800000 */
[----:B--2---:R-:W-:-:S13]  /*243c0*/  LOP3.LUT P0, RZ, R3, 0x8, RZ, 0xc0, !PT ;  /* 0x0000000803ff7812 */ /* 0x004fda000780c0ff */
[----:B------:R-:W-:Y:S05]  /*243d0*/  @P0 BRA `(.L_x_7613) ;  /* 0x0000000000040947 */ /* 0x000fea0003800000 */
[----:B------:R-:W-:Y:S01]  /*243e0*/  BPT.TRAP 0x1 ;  /* 0x000000040000795c */ /* 0x000fe20000300000 */
.L_x_7613:
[----:B------:R-:W-:Y:S05]  /*243f0*/  BSYNC B2 ;  /* 0x0000000000027941 */ /* 0x000fea0003800000 */
.L_x_7612:
        /* <DEDUP_REMOVED lines=14> */
.L_x_7614:
        /* <DEDUP_REMOVED lines=16> */
.L_x_7615:
        /* <DEDUP_REMOVED lines=13> */
.L_x_7601:
[----:B------:R-:W-:Y:S05]  /*246b0*/  BSYNC B1 ;  /* 0x0000000000017941 */ /* 0x000fea0003800000 */
.L_x_7600:
        /* <DEDUP_REMOVED lines=17> */
[----:B-----5:R-:W4:Y:S01]  /*247d0*/  LDC R8, c[0x0][0x43c] ;  /* 0x00010f00ff087b82 */ /* 0x020f220000000800 */
[----:B------:R-:W-:Y:S02]  /*247e0*/  ULDC.64 UR6, c[0x0][0x428] ;  /* 0x00010a0000067ab9 */ /* 0x000fe40000000a00 */
[----:B------:R-:W3:Y:S01]  /*247f0*/  LDL R9, [R1+0x10] ;  /* 0x0000100001097983 */ /* 0x000ee20000100800 */
[----:B------:R-:W-:Y:S01]  /*24800*/  ULDC.64 UR8, c[0x0][0x208] ;  /* 0x0000820000087ab9 */ /* 0x000fe20000000a00 */
[----:B----4-:R-:W-:-:S13]  /*24810*/  ISETP.NE.AND P0, PT, R8, 0x1, PT ;  /* 0x000000010800780c */ /* 0x010fda0003f05270 */
[----:B------:R-:W4:Y:S02]  /*24820*/  @P0 LDC.64 R2, c[0x0][0x440] ;  /* 0x00011000ff020b82 */ /* 0x000f240000000a00 */
[----:B----4-:R-:W-:-:S04]  /*24830*/  @P0 IMAD.HI.U32 R7, R6, R2, RZ ;  /* 0x0000000206070227 */ /* 0x010fc800078e00ff */
        /* <DEDUP_REMOVED lines=12> */
.L_x_7618:
[----:B------:R-:W4:Y:S01]  /*24900*/  LDL R2, [R1+0x8] ;  /* 0x0000080001027983 */ /* 0x000f220000100800 */
[----:B------:R-:W-:Y:S01]  /*24910*/  BSSY B2, `(.L_x_7619) ;  /* 0x0000005000027945 */ /* 0x000fe20003800000 */
[----:B----4-:R-:W-:Y:S01]  /*24920*/  IMAD R3, R11, 0x8, R2 ;  /* 0x000000080b037824 */ /* 0x010fe200078e0202 */
[----:B------:R-:W-:-:S04]  /*24930*/  SHF.L.U32 R2, R10, 0x1f, RZ ;  /* 0x0000001f0a027819 */ /* 0x000fc800000006ff */
[----:B------:R-:W4:Y:S02]  /*24940*/  SYNCS.PHASECHK.TRANS64.TRYWAIT P0, [R3+URZ+0x34840], R2 ;  /* 0x03484002030075a7 */ /* 0x000f24000800017f */
[----:B----4-:R-:W-:Y:S05]  /*24950*/  @!P0 BRA `(.L_x_7620) ;  /* 0x0000003800488947 */ /* 0x010fea0003800000 */
.L_x_7743:
[----:B------:R-:W-:Y:S05]  /*24960*/  BSYNC B2 ;  /* 0x0000000000027941 */ /* 0x000fea0003800000 */
.L_x_7619:
[----:B------:R-:W0:Y:S01]  /*24970*/  S2R R7, SR_TID.X ;  /* 0x0000000000077919 */ /* 0x000e220000002100 */
[----:B------:R-:W-:Y:S01]  /*24980*/  BSSY B2, `(.L_x_7621) ;  /* 0x000000a000027945 */ /* 0x000fe20003800000 */
[----:B0-----:R-:W-:-:S04]  /*24990*/  LOP3.LUT R7, R7, 0x7f, RZ, 0xc0, !PT ;  /* 0x0000007f07077812 */ /* 0x001fc800078ec0ff */
[----:B------:R-:W-:-:S13]  /*249a0*/  ISETP.NE.AND P0, PT, R7, RZ, PT ;  /* 0x000000ff0700720c */ /* 0x000fda0003f05270 */
[----:B------:R-:W-:Y:S05]  /*249b0*/  @P0 BRA `(.L_x_7622) ;  /* 0x0000000000180947 */ /* 0x000fea0003800000 */
[----:B------:R-:W2:Y:S01]  /*249c0*/  LDL R7, [R1+0x4] ;  /* 0x0000040001077983 */ /* 0x000ea20000100800 */
[----:B----4-:R-:W-:-:S04]  /*249d0*/  IMAD.MOV.U32 R2, RZ, RZ, 0xb000 ;  /* 0x0000b000ff027424 */ /* 0x010fc800078e00ff */
[----:B------:R0:W-:Y:S01]  /*249e0*/  SYNCS.ARRIVE.TRANS64 RZ, [R3+URZ+0x34830], R2 ;  /* 0x0348300203ff79a7 */ /* 0x0001e2000800003f */
[----:B--2---:R-:W-:-:S13]  /*249f0*/  LOP3.LUT P1, RZ, R7, 0x1, RZ, 0xc0, !PT ;  /* 0x0000000107ff7812 */ /* 0x004fda000782c0ff */
[----:B0-----:R-:W-:Y:S05]  /*24a00*/  @!P1 BRA `(.L_x_7622) ;  /* 0x0000000000049947 */ /* 0x001fea0003800000 */
[----:B------:R-:W-:Y:S01]  /*24a10*/  BPT.TRAP 0x1 ;  /* 0x000000040000795c */ /* 0x000fe20000300000 */
.L_x_7622:
[----:B------:R-:W-:Y:S05]  /*24a20*/  BSYNC B2 ;  /* 0x0000000000027941 */ /* 0x000fea0003800000 */
.L_x_7621:
[----:B--2---:R-:W2:Y:S04]  /*24a30*/  LDL R9, [R1+0x8] ;  /* 0x0000080001097983 */ /* 0x004ea80000100800 */
[----:B----4-:R-:W2:Y:S04]  /*24a40*/  LDL R2, [R1+0xc] ;  /* 0x00000c0001027983 */ /* 0x010ea80000100800 */
[----:B------:R-:W4:Y:S01]  /*24a50*/  LDL R7, [R1+0x1c] ;  /* 0x00001c0001077983 */ /* 0x000f220000100800 */
[----:B---3--:R-:W-:Y:S01]  /*24a60*/  IMAD.MOV.U32 R10, RZ, RZ, RZ ;  /* 0x000000ffff0a7224 */ /* 0x008fe200078e00ff */
        /* <DEDUP_REMOVED lines=8> */
[----:B----4-:R-:W-:Y:S02]  /*24af0*/  IMAD R7, R6, 0xb0, R7 ;  /* 0x000000b006077824 */ /* 0x010fe400078e0207 */
[----:B------:R-:W-:-:S08]  /*24b00*/  VIADD R9, R2, 0x1e400 ;  /* 0x0001e40002097836 */ /* 0x000fd00000000000 */
.L_x_7623:
        /* <DEDUP_REMOVED lines=16> */
.L_x_7624:
        /* <DEDUP_REMOVED lines=16> */
.L_x_7744:
[----:B------:R-:W-:Y:S05]  /*24d10*/  BSYNC B2 ;  /* 0x0000000000027941 */ /* 0x000fea0003800000 */
.L_x_7625:
        /* <DEDUP_REMOVED lines=10> */
.L_x_7627:
[----:B------:R-:W2:Y:S01]  /*24dc0*/  LDL R3, [R1+0x4] ;  /* 0x0000040001037983 */ /* 0x000ea20000100800 */
[----:B------:R-:W-:Y:S01]  /*24dd0*/  BSSY B2, `(.L_x_7628) ;  /* 0x0000004000027945 */ /* 0x000fe20003800000 */
[----:B--2---:R-:W-:-:S13]  /*24de0*/  LOP3.LUT P0, RZ, R3, 0x8, RZ, 0xc0, !PT ;  /* 0x0000000803ff7812 */ /* 0x004fda000780c0ff */
[----:B------:R-:W-:Y:S05]  /*24df0*/  @P0 BRA `(.L_x_7629) ;  /* 0x0000000000040947 */ /* 0x000fea0003800000 */
[----:B------:R-:W-:Y:S01]  /*24e00*/  BPT.TRAP 0x1 ;  /* 0x000000040000795c */ /* 0x000fe20000300000 */
.L_x_7629:
[----:B------:R-:W-:Y:S05]  /*24e10*/  BSYNC B2 ;  /* 0x0000000000027941 */ /* 0x000fea0003800000 */
.L_x_7628:
        /* <DEDUP_REMOVED lines=13> */
.L_x_7630:
        /* <DEDUP_REMOVED lines=16> */
.L_x_7631:
        /* <DEDUP_REMOVED lines=13> */
.L_x_7617:
[----:B------:R-:W-:Y:S05]  /*250c0*/  BSYNC B1 ;  /* 0x0000000000017941 */ /* 0x000fea0003800000 */
.L_x_7616:
[C---:B------:R-:W-:Y:S01]  /*250d0*/  ISETP.GT.AND P0, PT, R0.reuse, 0x1, PT ;  /* 0x000000010000780c */ /* 0x040fe20003f04270 */
[----:B------:R-:W-:-:S12]  /*250e0*/  VIADD R0, R0, 0xfffffffe ;  /* 0xfffffffe00007836 */ /* 0x000fd80000000000 */
[----:B------:R-:W-:Y:S05]  /*250f0*/  @P0 BRA `(.L_x_7632) ;  /* 0xffffffe800e00947 */ /* 0x000fea000383ffff */
.L_x_7581:
[----:B------:R-:W-:Y:S05]  /*25100*/  BSYNC B0 ;  /* 0x0000000000007941 */ /* 0x000fea0003800000 */
.L_x_7580:
[----:B------:R-:W0:Y:S01]  /*25110*/  S2R R2, SR_TID.X ;  /* 0x0000000000027919 */ /* 0x000e220000002100 */
[----:B------:R-:W-:Y:S01]  /*25120*/  BSSY B0, `(.L_x_7633) ;  /* 0x0000011000007945 */ /* 0x000fe20003800000 */
[----:B0-----:R-:W-:-:S04]  /*25130*/  LOP3.LUT R2, R2, 0x7f, RZ, 0xc0, !PT ;  /* 0x0000007f02027812 */ /* 0x001fc800078ec0ff */
[----:B------:R-:W-:-:S13]  /*25140*/  ISETP.NE.AND P0, PT, R2, RZ, PT ;  /* 0x000000ff0200720c */ /* 0x000fda0003f05270 */
[----:B------:R-:W-:Y:S05]  /*25150*/  @P0 BRA `(.L_x_7634) ;  /* 0x0000000000340947 */ /* 0x000fea0003800000 */
[----:B------:R-:W0:Y:S01]  /*25160*/  S2R R2, SR_LANEID ;  /* 0x0000000000027919 */ /* 0x000e220000000000 */
[----:B------:R-:W-:Y:S01]  /*25170*/  VOTEU.ANY UR4, UPT, PT ;  /* 0x0000000000047886 */ /* 0x000fe200038e0100 */
[----:B--2---:R-:W2:Y:S01]  /*25180*/  LDC.64 R4, c[0x0][0xc60] ;  /* 0x00031800ff047b82 */ /* 0x004ea20000000a00 */
[----:B------:R-:W0:Y:S01]  /*25190*/  FLO.U32 R0, UR4 ;  /* 0x0000000400007d00 */ /* 0x000e2200080e0000 */
[----:B------:R-:W-:Y:S01]  /*251a0*/  ULDC.64 UR6, c[0x0][0x208] ;  /* 0x0000820000067ab9 */ /* 0x000fe20000000a00 */
[----:B0-----:R-:W-:-:S06]  /*251b0*/  ISETP.EQ.U32.AND P0, PT, R0, R2, PT ;  /* 0x000000020000720c */ /* 0x001fcc0003f02070 */
[----:B------:R-:W2:Y:S07]  /*251c0*/  POPC R2, UR4 ;  /* 0x0000000400027d09 */ /* 0x000eae0008000000 */
[----:B--2---:R-:W2:Y:S04]  /*251d0*/  @P0 ATOMG.E.ADD.STRONG.GPU PT, R2, desc[UR6][R4.64], R2 ;  /* 0x00000002040209a8 */ /* 0x004ea800081ee1c6 */
[----:B--2---:R0:W2:Y:S02]  /*251e0*/  SHFL.IDX PT, R2, R2, R0, 0x1f ;  /* 0x00001f0002027589 */ /* 0x0040a400000e0000 */
[----:B0-----:R-:W0:Y:S02]  /*251f0*/  S2R R0, SR_LTMASK ;  /* 0x0000000000007919 */ /* 0x001e240000003900 */
[----:B0-----:R-:W-:-:S06]  /*25200*/  LOP3.LUT R0, R0, UR4, RZ, 0xc0, !PT ;  /* 0x0000000400007c12 */ /* 0x001fcc000f8ec0ff */
[----:B------:R-:W2:Y:S02]  /*25210*/  POPC R0, R0 ;  /* 0x0000000000007309 */ /* 0x000ea40000000000 */
[----:B--2---:R-:W-:-:S07]  /*25220*/  IADD3 R16, R2, UR36, R0 ;  /* 0x0000002402107c10 */ /* 0x004fce000fffe000 */
.L_x_7634:
[----:B------:R-:W-:Y:S05]  /*25230*/  BSYNC B0 ;  /* 0x0000000000007941 */ /* 0x000fea0003800000 */
.L_x_7633:
        /* <DEDUP_REMOVED lines=12> */
.L_x_7745:
[----:B------:R-:W-:Y:S05]  /*25300*/  BSYNC B1 ;  /* 0x0000000000017941 */ /* 0x000fea0003800000 */
.L_x_7637:
        /* <DEDUP_REMOVED lines=10> */
.L_x_7639:
[----:B------:R-:W2:Y:S01]  /*253b0*/  LDL R0, [R1+0x4] ;  /* 0x0000040001007983 */ /* 0x000ea20000100800 */
[----:B------:R-:W-:Y:S01]  /*253c0*/  BSSY B1, `(.L_x_7640) ;  /* 0x0000004000017945 */ /* 0x000fe20003800000 */
[----:B--2---:R-:W-:-:S13]  /*253d0*/  LOP3.LUT P0, RZ, R0, 0x8, RZ, 0xc0, !PT ;  /* 0x0000000800ff7812 */ /* 0x004fda000780c0ff */
[----:B------:R-:W-:Y:S05]  /*253e0*/  @P0 BRA `(.L_x_7641) ;  /* 0x0000000000040947 */ /* 0x000fea0003800000 */
[----:B------:R-:W-:Y:S01]  /*253f0*/  BPT.TRAP 0x1 ;  /* 0x000000040000795c */ /* 0x000fe20000300000 */
.L_x_7641:
[----:B------:R-:W-:Y:S05]  /*25400*/  BSYNC B1 ;  /* 0x0000000000017941 */ /* 0x000fea0003800000 */
.L_x_7640:
[----:B------:R-:W2:Y:S04]  /*25410*/  LDL R5, [R1+0x8] ;  /* 0x0000080001057983 */ /* 0x000ea80000100800 */
        /* <DEDUP_REMOVED lines=13> */
.L_x_7642:
        /* <DEDUP_REMOVED lines=16> */
.L_x_7643:
        /* <DEDUP_REMOVED lines=11> */
.L_x_7636:
[----:B------:R-:W-:Y:S05]  /*256a0*/  BSYNC B0 ;  /* 0x0000000000007941 */ /* 0x000fea0003800000 */
.L_x_7635:
        /* <DEDUP_REMOVED lines=9> */
.L_x_7560:
[----:B------:R-:W-:Y:S05]  /*25740*/  BSYNC B7 ;  /* 0x0000000000077941 */ /* 0x000fea0003800000 */
.L_x_7558:
[----:B----45:R-:W2:Y:S02]  /*25750*/  LDL R8, [R1+0x4] ;  /* 0x0000040001087983 */ /* 0x030ea40000100800 */
        /* <DEDUP_REMOVED lines=8> */
[----:B------:R2:W3:Y:S04]  /*257e0*/  LDS.128 R16, [R0+0x348d0] ;  /* 0x0348d00000107984 */ /* 0x0004e80000000c00 */
[----:B------:R2:W-:Y:S01]  /*257f0*/  STL [R1+0x8], R0 ;  /* 0x0000080001007387 */ /* 0x0005e20000100800 */
[----:B------:R-:W-:Y:S06]  /*25800*/  BAR.ARV 0x4, 0x180 ;  /* 0x0106000000007b1d */ /* 0x000fec0000002000 */
[----:B------:R-:W-:Y:S05]  /*25810*/  BRA `(.L_x_7645) ;  /* 0x00000008004c7947 */ /* 0x000fea0003800000 */
.L_x_7644:
[----:B------:R-:W2:Y:S01]  /*25820*/  LDL R7, [R1+0x2c] ;  /* 0x00002c0001077983 */ /* 0x000ea20000100800 */
[----:B------:R-:W-:Y:S01]  /*25830*/  UMOV UR4, 0xffffffff ;  /* 0xffffffff00047882 */ /* 0x000fe20000000000 */
[----:B--2---:R-:W-:Y:S02]  /*25840*/  ISETP.NE.AND P5, PT, R7, 0x1f, PT ;  /* 0x0000001f0700780c */ /* 0x004fe40003fa5270 */
[----:B------:R-:W-:Y:S11]  /*25850*/  BRA.DIV UR4, `(.L_x_7646) ;  /* 0x0000002a04c47947 */ /* 0x000ff6000b800000 */
[----:B------:R-:W-:Y:S01]  /*25860*/  IMAD.IADD R5, R19, 0x1, R7 ;  /* 0x0000000113057824 */ /* 0x000fe200078e0207 */
        /* <DEDUP_REMOVED lines=29> */
[----:B------:R0:W2:Y:S04]  /*25a40*/  SHFL.IDX PT, R0, R16, RZ, 0x1f ;  /* 0x00001fff10007589 */ /* 0x0000a800000e0000 */
[----:B------:R0:W3:Y:S02]  /*25a50*/  SHFL.IDX PT, R6, R5, 0x1f, 0x1f ;  /* 0x03e01f0005067f89 */ /* 0x0000e400000e0000 */
.L_x_7755:
[----:B------:R-:W-:Y:S02]  /*25a60*/  ULDC UR4, c[0x0][0xc38] ;  /* 0x00030e0000047ab9 */ /* 0x000fe40000000800 */
[----:B0-----:R-:W-:-:S04]  /*25a70*/  IMAD.U32 R16, RZ, RZ, UR4 ;  /* 0x00000004ff107e24 */ /* 0x001fc8000f8e00ff */
[----:B---3--:R-:W-:-:S04]  /*25a80*/  IMAD R6, R6, R16, RZ ;  /* 0x0000001006067224 */ /* 0x008fc800078e02ff */
[----:B------:R-:W-:-:S05]  /*25a90*/  IMAD.IADD R4, R4, 0x1, R6 ;  /* 0x0000000104047824 */ /* 0x000fca00078e0206 */
[----:B--2---:R-:W-:-:S13]  /*25aa0*/  ISETP.GT.AND P4, PT, R4, R0, PT ;  /* 0x000000000400720c */ /* 0x004fda0003f84270 */
[----:B------:R-:W-:Y:S05]  /*25ab0*/  @P4 BRA `(.L_x_7647) ;  /* 0x0000000000a44947 */ /* 0x000fea0003800000 */
.L_x_7652:
[----:B0-----:R-:W0:Y:S01]  /*25ac0*/  LDC R2, c[0x0][0xc3c] ;  /* 0x00030f00ff027b82 */ /* 0x001e220000000800 */
[----:B------:R-:W-:-:S05]  /*25ad0*/  VIADD R19, R19, 0x1f ;  /* 0x0000001f13137836 */ /* 0x000fca0000000000 */
[----:B0-----:R-:W-:-:S13]  /*25ae0*/  ISETP.GE.AND P4, PT, R19, R2, PT ;  /* 0x000000021300720c */ /* 0x001fda0003f86270 */
[----:B------:R-:W-:Y:S05]  /*25af0*/  @P4 BRA `(.L_x_7648) ;  /* 0x00000004004c4947 */ /* 0x000fea0003800000 */
[----:B------:R-:W2:Y:S01]  /*25b00*/  LDL R3, [R1+0x2c] ;  /* 0x00002c0001037983 */ /* 0x000ea20000100800 */
[----:B------:R-:W-:Y:S01]  /*25b10*/  BSSY B0, `(.L_x_7649) ;  /* 0x0000009000007945 */ /* 0x000fe20003800000 */
[----:B--2---:R-:W-:-:S05]  /*25b20*/  IMAD.IADD R5, R19, 0x1, R3 ;  /* 0x0000000113057824 */ /* 0x004fca00078e0203 */
[----:B------:R-:W-:Y:S01]  /*25b30*/  ISETP.GE.OR P4, PT, R5, R2, !P5 ;  /* 0x000000020500720c */ /* 0x000fe20006f86670 */
[----:B------:R-:W-:-:S12]  /*25b40*/  IMAD.MOV.U32 R2, RZ, RZ, RZ ;  /* 0x000000ffff027224 */ /* 0x000fd800078e00ff */
[----:B------:R-:W-:Y:S05]  /*25b50*/  @P4 BRA `(.L_x_7650) ;  /* 0x0000000000104947 */ /* 0x000fea0003800000 */
[----:B------:R-:W0:Y:S01]  /*25b60*/  LDC.64 R2, c[0x0][0xc80] ;  /* 0x00032000ff027b82 */ /* 0x000e220000000a00 */
[----:B------:R-:W-:Y:S01]  /*25b70*/  ULDC.64 UR4, c[0x0][0x208] ;  /* 0x0000820000047ab9 */ /* 0x000fe20000000a00 */
[----:B0-----:R-:W-:-:S06]  /*25b80*/  IMAD.WIDE R2, R5, 0x4, R2 ;  /* 0x0000000405027825 */ /* 0x001fcc00078e0202 */
[----:B------:R0:W5:Y:S02]  /*25b90*/  LDG.E R2, desc[UR4][R2.64] ;  /* 0x0000000402027981 */ /* 0x000164000c1e1900 */
.L_x_7650:
[----:B------:R-:W-:Y:S05]  /*25ba0*/  BSYNC B0 ;  /* 0x0000000000007941 */ /* 0x000fea0003800000 */
.L_x_7649:
[----:B------:R-:W-:-:S03]  /*25bb0*/  UMOV UR4, 0xffffffff ;  /* 0xffffffff00047882 */ /* 0x000fc60000000000 */
[----:B------:R-:W-:Y:S05]  /*25bc0*/  BRA.DIV UR4, `(.L_x_7651) ;  /* 0x0000002e04287947 */ /* 0x000fea000b800000 */
[----:B0-----:R-:W2:Y:S04]  /*25bd0*/  LDL R3, [R1+0x4] ;  /* 0x0000040001037983 */ /* 0x001ea80000100800 */
[----:B-----5:R-:W0:Y:S01]  /*25be0*/  SHFL.UP PT, R14, R2, 0x1, RZ ;  /* 0x04200000020e7989 */ /* 0x020e2200000e00ff */
        /* <DEDUP_REMOVED lines=16> */
.L_x_7763:
[----:B------:R-:W-:Y:S02]  /*25cf0*/  ULDC UR4, c[0x0][0xc38] ;  /* 0x00030e0000047ab9 */ /* 0x000fe40000000800 */
[----:B------:R-:W-:-:S04]  /*25d00*/  IMAD.U32 R16, RZ, RZ, UR4 ;  /* 0x00000004ff107e24 */ /* 0x000fc8000f8e00ff */
[----:B--2---:R-:W-:-:S04]  /*25d10*/  IMAD R6, R6, R16, RZ ;  /* 0x0000001006067224 */ /* 0x004fc800078e02ff */
[----:B------:R-:W-:-:S05]  /*25d20*/  IMAD.IADD R4, R6, 0x1, R4 ;  /* 0x0000000106047824 */ /* 0x000fca00078e0204 */
[----:B------:R-:W-:-:S13]  /*25d30*/  ISETP.GT.AND P4, PT, R4, R0, PT ;  /* 0x000000000400720c */ /* 0x000fda0003f84270 */
[----:B------:R-:W-:Y:S05]  /*25d40*/  @!P4 BRA `(.L_x_7652) ;  /* 0xfffffffc005cc947 */ /* 0x000fea000383ffff */
.L_x_7647:
        /* <DEDUP_REMOVED lines=8> */
.L_x_7767:
[----:B------:R-:W-:Y:S01]  /*25dd0*/  ISETP.NE.AND P0, PT, R3, RZ, PT ;  /* 0x000000ff0300720c */ /* 0x000fe20003f05270 */
[----:B--2---:R-:W-:-:S12]  /*25de0*/  IMAD.MOV.U32 R2, RZ, RZ, RZ ;  /* 0x000000ffff027224 */ /* 0x004fd800078e00ff */
[----:B------:R-:W-:Y:S05]  /*25df0*/  @!P0 BRA `(.L_x_7654) ;  /* 0x0000000000108947 */ /* 0x000fea0003800000 */
[----:B------:R-:W-:Y:S01]  /*25e00*/  UMOV UR4, 0xffffffff ;  /* 0xffffffff00047882 */ /* 0x000fe20000000000 */
[----:B------:R-:W-:Y:S02]  /*25e10*/  VIADD R12, R4, 0xffffffff ;  /* 0xffffffff040c7836 */ /* 0x000fe40000000000 */
[----:B------:R-:W-:Y:S05]  /*25e20*/  BRA.DIV UR4, `(.L_x_7655) ;  /* 0x0000002e04b47947 */ /* 0x000fea000b800000 */
[----:B------:R2:W4:Y:S02]  /*25e30*/  SHFL.IDX PT, R2, R5, R12, 0x1f ;  /* 0x00001f0c05027589 */ /* 0x00052400000e0000 */
.L_x_7654:
[----:B0-23--:R-:W-:Y:S01]  /*25e40*/  IABS R5, R17 ;  /* 0x0000001100057213 */ /* 0x00dfe20000000000 */
[----:B----4-:R-:W-:Y:S02]  /*25e50*/  IMAD R16, R2, R16, R6 ;  /* 0x0000001002107224 */ /* 0x010fe400078e0206 */
        /* <DEDUP_REMOVED lines=29> */
.L_x_7648:
[----:B------:R-:W-:Y:S01]  /*26030*/  UMOV UR4, URZ ;  /* 0x0000003f00047c82 */ /* 0x000fe20008000000 */
[----:B------:R-:W-:Y:S01]  /*26040*/  UMOV UR5, URZ ;  /* 0x0000003f00057c82 */ /* 0x000fe20008000000 */
[----:B------:R-:W-:Y:S01]  /*26050*/  ULDC UR6, c[0x0][0xc3c] ;  /* 0x00030f0000067ab9 */ /* 0x000fe20000000800 */
[----:B------:R-:W-:Y:S02]  /*26060*/  IMAD.MOV.U32 R16, RZ, RZ, R0 ;  /* 0x000000ffff107224 */ /* 0x000fe400078e0000 */
[----:B------:R-:W-:Y:S02]  /*26070*/  IMAD.U32 R17, RZ, RZ, UR4 ;  /* 0x00000004ff117e24 */ /* 0x000fe4000f8e00ff */
[----:B------:R-:W-:Y:S02]  /*26080*/  IMAD.U32 R18, RZ, RZ, UR5 ;  /* 0x00000005ff127e24 */ /* 0x000fe4000f8e00ff */
[----:B------:R-:W-:-:S07]  /*26090*/  IMAD.U32 R19, RZ, RZ, UR6 ;  /* 0x00000006ff137e24 */ /* 0x000fce000f8e00ff */
.L_x_7656:
        /* <DEDUP_REMOVED lines=11> */
.L_x_7645:
[----:B------:R-:W-:Y:S02]  /*26150*/  ULDC UR4, c[0x0][0xc3c] ;  /* 0x00030f0000047ab9 */ /* 0x000fe40000000800 */
[----:B---3--:R-:W-:-:S13]  /*26160*/  ISETP.GE.AND P0, PT, R19, UR4, PT ;  /* 0x0000000413007c0c */ /* 0x008fda000bf06270 */
[----:B------:R-:W-:Y:S05]  /*26170*/  @!P0 BRA `(.L_x_7657) ;  /* 0xffffff9c00448947 */ /* 0x000fea000383ffff */
[----:B------:R-:W-:Y:S05]  /*26180*/  BSYNC B8 ;  /* 0x0000000000087941 */ /* 0x000fea0003800000 */
.L_x_7518:
[----:B--2---:R-:W2:Y:S01]  /*26190*/  LDL.LU R0, [R1+0x54] ;  /* 0x0000540001007983 */ /* 0x004ea20000300800 */
[----:B------:R-:W-:Y:S01]  /*261a0*/  BSSY B0, `(.L_x_7658) ;  /* 0x000000b000007945 */ /* 0x000fe20003800000 */
[----:B------:R-:W3:Y:S01]  /*261b0*/  S2R R5, SR_CgaCtaId ;  /* 0x0000000000057919 */ /* 0x000ee20000008800 */
[----:B--2---:R-:W-:-:S05]  /*261c0*/  VIADD R0, R0, 0x1 ;  /* 0x0000000100007836 */ /* 0x004fca0000000000 */
[----:B------:R-:W-:-:S04]  /*261d0*/  LEA.HI R2, R0, R0, RZ, 0x1 ;  /* 0x0000000000027211 */ /* 0x000fc800078f08ff */
[----:B0-----:R-:W-:-:S05]  /*261e0*/  LOP3.LUT R3, R2, 0xfffffffe, RZ, 0xc0, !PT ;  /* 0xfffffffe02037812 */ /* 0x001fca00078ec0ff */
[----:B------:R-:W-:Y:S01]  /*261f0*/  IMAD.IADD R3, R0, 0x1, -R3 ;  /* 0x0000000100037824 */ /* 0x000fe200078e0a03 */
[----:B------:R-:W-:-:S04]  /*26200*/  MOV R0, 0x400 ;  /* 0x0000040000007802 */ /* 0x000fc80000000f00 */
[----:B---3--:R-:W-:Y:S02]  /*26210*/  LEA R0, R5, R0, 0x18 ;  /* 0x0000000005007211 */ /* 0x008fe400078ec0ff */
[----:B------:R-:W-:-:S04]  /*26220*/  SHF.L.U32 R3, R3, 0x1f, RZ ;  /* 0x0000001f03037819 */ /* 0x000fc800000006ff */
[----:B------:R-:W0:Y:S02]  /*26230*/  SYNCS.PHASECHK.TRANS64.TRYWAIT P0, [R0+URZ+0x34820], R3 ;  /* 0x03482003000075a7 */ /* 0x000e24000800017f */
[----:B0-----:R-:W-:Y:S05]  /*26240*/  @!P0 BRA `(.L_x_7659) ;  /* 0x0000002800d48947 */ /* 0x001fea0003800000 */
.L_x_7770:
[----:B------:R-:W-:Y:S05]  /*26250*/  BSYNC B0 ;  /* 0x0000000000007941 */ /* 0x000fea0003800000 */
.L_x_7658:
[----:B------:R-:W-:-:S03]  /*26260*/  UMOV UR4, 0xffffffff ;  /* 0xffffffff00047882 */ /* 0x000fc60000000000 */
[----:B------:R-:W-:Y:S05]  /*26270*/  BRA.DIV UR4, `(.L_x_7660) ;  /* 0x0000002a04dc7947 */ /* 0x000fea000b800000 */
[----:B------:R-:W2:Y:S02]  /*26280*/  S2R R2, SR_TID.X ;  /* 0x0000000000027919 */ /* 0x000ea40000002100 */
[----:B--2---:R-:W-:-:S04]  /*26290*/  SHF.R.U32.HI R2, RZ, 0x5, R2 ;  /* 0x00000005ff027819 */ /* 0x004fc80000011602 */
[----:B------:R-:W-:-:S05]  /*262a0*/  LOP3.LUT R2, R2, 0x3, RZ, 0xc0, !PT ;  /* 0x0000000302027812 */ /* 0x000fca00078ec0ff */
[----:B------:R2:W3:Y:S02]  /*262b0*/  SHFL.IDX PT, R14, R2, RZ, 0x1f ;  /* 0x00001fff020e7589 */ /* 0x0004e400000e0000 */
.L_x_7773:
[----:B---3--:R-:W-:-:S13]  /*262c0*/  ISETP.NE.AND P0, PT, R14, RZ, PT ;  /* 0x000000ff0e00720c */ /* 0x008fda0003f05270 */
[----:B------:R-:W-:Y:S05]  /*262d0*/  @P0 BRA `(.L_x_7290) ;  /* 0x0000000000940947 */ /* 0x000fea0003800000 */
[----:B------:R-:W-:-:S03]  /*262e0*/  UMOV UR4, 0xffffffff ;  /* 0xffffffff00047882 */ /* 0x000fc60000000000 */
[----:B------:R-:W-:Y:S05]  /*262f0*/  BRA.DIV UR4, `(.L_x_7661) ;  /* 0x0000002a04f07947 */ /* 0x000fea000b800000 */
[----:B------:R-:W-:-:S13]  /*26300*/  ELECT P6, URZ, PT ;  /* 0x00000000003f782f */ /* 0x000fda00038c0000 */
.L_x_7776:
[----:B------:R-:W-:Y:S05]  /*26310*/  @!P6 BRA `(.L_x_7290) ;  /* 0x000000000084e947 */ /* 0x000fea0003800000 */
[----:B------:R-:W-:-:S06]  /*26320*/  ULOP3.LUT UR4, UR60, 0x2, URZ, 0xfc, !UPT ;  /* 0x000000023c047892 */ /* 0x000fcc000f8efc3f */
[----:B--2---:R-:W-:-:S05]  /*26330*/  IMAD.U32 R2, RZ, RZ, UR4 ;  /* 0x00000004ff027e24 */ /* 0x004fca000f8e00ff */
[----:B------:R-:W-:-:S13]  /*26340*/  ISETP.NE.AND P2, PT, R2, 0x3, PT ;  /* 0x000000030200780c */ /* 0x000fda0003f45270 */
[----:B------:R-:W-:Y:S05]  /*26350*/  @!P2 BRA `(.L_x_7662) ;  /* 0x000000000004a947 */ /* 0x000fea0003800000 */
[----:B------:R-:W-:Y:S01]  /*26360*/  BPT.TRAP 0x1 ;  /* 0x000000040000795c */ /* 0x000fe20000300000 */
.L_x_7662:
        /* <DEDUP_REMOVED lines=14> */
.L_x_7777:
[----:B------:R-:W2:Y:S02]  /*26450*/  SYNCS.PHASECHK.TRANS64.TRYWAIT P0, [R7+URZ], R2 ;  /* 0x00000002070075a7 */ /* 0x000ea4000800017f */
[----:B--2---:R-:W-:Y:S05]  /*26460*/  @!P0 BRA `(.L_x_7664) ;  /* 0x0000002800c88947 */ /* 0x004fea0003800000 */
.L_x_7778:
[----:B------:R-:W-:Y:S05]  /*26470*/  @!P2 BRA `(.L_x_7665) ;  /* 0x000000000004a947 */ /* 0x000fea0003800000 */
[----:B------:R-:W-:Y:S01]  /*26480*/  BPT.TRAP 0x1 ;  /* 0x000000040000795c */ /* 0x000fe20000300000 */
.L_x_7665:
[----:B------:R-:W3:Y:S01]  /*26490*/  LDL.LU R4, [R1+0xc] ;  /* 0x00000c0001047983 */ /* 0x000ee20000300800 */
[----:B------:R-:W-:-:S04]  /*264a0*/  VIADD R0, R0, 0x34860 ;  /* 0x0003486000007836 */ /* 0x000fc80000000000 */
[----:B---3--:R-:W-:-:S04]  /*264b0*/  IMAD R4, R4, 0x8, R0 ;  /* 0x0000000804047824 */ /* 0x008fc800078e0200 */
[----:B------:R-:W3:Y:S02]  /*264c0*/  SYNCS.PHASECHK.TRANS64.TRYWAIT P0, [R4+URZ], R5 ;  /* 0x00000005040075a7 */ /* 0x000ee4000800017f */
[----:B---3--:R-:W-:Y:S05]  /*264d0*/  @!P0 BRA `(.L_x_7666) ;  /* 0x0000002800c08947 */ /* 0x008fea0003800000 */
.L_x_7779:
[----:B------:R-:W-:-:S07]  /*264e0*/  IMAD R3, R3, 0x8, R0 ;  /* 0x0000000803037824 */ /* 0x000fce00078e0200 */
.L_x_7667:
[----:B----4-:R4:W0:Y:S02]  /*264f0*/  SYNCS.PHASECHK.TRANS64.TRYWAIT P0, [R3+URZ], R2 ;  /* 0x00000002030075a7 */ /* 0x010824000800017f */
[----:B0-----:R-:W-:Y:S05]  /*26500*/  @!P0 NANOSLEEP.SYNCS 0x989680 ;  /* 0x009896800000895d */ /* 0x001fea0003900000 */
[----:B------:R-:W0:Y:S02]  /*26510*/  @!P0 SYNCS.PHASECHK.TRANS64 P0, [R3+URZ], R2 ;  /* 0x00000002030085a7 */ /* 0x000e24000800007f */
[----:B0-----:R-:W-:Y:S05]  /*26520*/  @!P0 BRA `(.L_x_7667) ;  /* 0xfffffffc00f08947 */ /* 0x001fea000383ffff */
.L_x_7290:
[----:B------:R-:W-:Y:S05]  /*26530*/  BSYNC B9 ;  /* 0x0000000000097941 */ /* 0x000fea0003800000 */
.L_x_7287:
[----:B------:R-:W-:Y:S05]  /*26540*/  EXIT ;  /* 0x000000000000794d */ /* 0x000fea0003800000 */
.L_x_7316:
[----:B0-----:R0:W1:Y:S02]  /*26550*/  SYNCS.PHASECHK.TRANS64.TRYWAIT P6, [R3+URZ+0x34890], R0 ;  /* 0x03489000030075a7 */ /* 0x00106400080c017f */
[----:B-1----:R-:W-:Y:S05]  /*26560*/  @!P6 NANOSLEEP.SYNCS 0x989680 ;  /* 0x009896800000e95d */ /* 0x002fea0003900000 */
[----:B------:R-:W1:Y:S02]  /*26570*/  @!P6 SYNCS.PHASECHK.TRANS64 P6, [R3+URZ+0x34890], R0 ;  /* 0x034890000300e5a7 */ /* 0x000e6400080c007f */
[----:B-1----:R-:W-:Y:S05]  /*26580*/  @!P6 BRA `(.L_x_7316) ;  /* 0xfffffffc00f0e947 */ /* 0x002fea000383ffff */
[----:B------:R-:W-:Y:S05]  /*26590*/  BRA `(.L_x_7668) ;  /* 0xfffffdd800b47947 */ /* 0x000fea000383ffff */
.L_x_7370:
[----:B-1----:R1:W3:Y:S02]  /*265a0*/  SYNCS.PHASECHK.TRANS64.TRYWAIT P4, [R3+URZ+0x34890], R0 ;  /* 0x03489000030075a7 */ /* 0x0022e4000808017f */
[----:B---3--:R-:W-:Y:S05]  /*265b0*/  @!P4 NANOSLEEP.SYNCS 0x989680 ;  /* 0x009896800000c95d */ /* 0x008fea0003900000 */
[----:B------:R-:W3:Y:S02]  /*265c0*/  @!P4 SYNCS.PHASECHK.TRANS64 P4, [R3+URZ+0x34890], R0 ;  /* 0x034890000300c5a7 */ /* 0x000ee4000808007f */
[----:B---3--:R-:W-:Y:S05]  /*265d0*/  @!P4 BRA `(.L_x_7370) ;  /* 0xfffffffc00f0c947 */ /* 0x008fea000383ffff */
[----:B------:R-:W-:Y:S05]  /*265e0*/  BRA `(.L_x_7669) ;  /* 0xfffffe1400e87947 */ /* 0x000fea000383ffff */
.L_x_7395:
[----:B-1----:R1:W2:Y:S02]  /*265f0*/  SYNCS.PHASECHK.TRANS64.TRYWAIT P3, [R3+URZ+0x34890], R0 ;  /* 0x03489000030075a7 */ /* 0x0022a4000806017f */
[----:B--2---:R-:W-:Y:S05]  /*26600*/  @!P3 NANOSLEEP.SYNCS 0x989680 ;  /* 0x009896800000b95d */ /* 0x004fea0003900000 */
[----:B------:R-:W2:Y:S02]  /*26610*/  @!P3 SYNCS.PHASECHK.TRANS64 P3, [R3+URZ+0x34890], R0 ;  /* 0x034890000300b5a7 */ /* 0x000ea4000806007f */
[----:B--2---:R-:W-:Y:S05]  /*26620*/  @!P3 BRA `(.L_x_7395) ;  /* 0xfffffffc00f0b947 */ /* 0x004fea000383ffff */
[----:B------:R-:W-:Y:S05]  /*26630*/  BRA `(.L_x_7670) ;  /* 0xfffffe4c00b87947 */ /* 0x000fea000383ffff */
.L_x_7409:
[----:B--2---:R2:W3:Y:S02]  /*26640*/  SYNCS.PHASECHK.TRANS64.TRYWAIT P2, [R3+URZ+0x348b0], R0 ;  /* 0x0348b000030075a7 */ /* 0x0044e4000804017f */
[----:B---3--:R-:W-:Y:S05]  /*26650*/  @!P2 NANOSLEEP.SYNCS 0x989680 ;  /* 0x009896800000a95d */ /* 0x008fea0003900000 */
[----:B------:R-:W3:Y:S02]  /*26660*/  @!P2 SYNCS.PHASECHK.TRANS64 P2, [R3+URZ+0x348b0], R0 ;  /* 0x0348b0000300a5a7 */ /* 0x000ee4000804007f */
[----:B---3--:R-:W-:Y:S05]  /*26670*/  @!P2 BRA `(.L_x_7409) ;  /* 0xfffffffc00f0a947 */ /* 0x008fea000383ffff */
[----:B------:R-:W-:Y:S05]  /*26680*/  BRA `(.L_x_7671) ;  /* 0xfffffe5800307947 */ /* 0x000fea000383ffff */
.L_x_7425:
[----:B------:R-:W0:Y:S01]  /*26690*/  S2R R5, SR_TID.X ;  /* 0x0000000000057919 */ /* 0x000e220000002100 */
[----:B------:R-:W-:Y:S01]  /*266a0*/  BSSY B0, `(.L_x_7672) ;  /* 0x000000c000007945 */ /* 0x000fe20003800000 */
[----:B------:R-:W-:Y:S02]  /*266b0*/  IMAD.MOV.U32 R12, RZ, RZ, RZ ;  /* 0x000000ffff0c7224 */ /* 0x000fe400078e00ff */
[----:B------:R-:W-:Y:S02]  /*266c0*/  IMAD.MOV.U32 R11, RZ, RZ, 0x1f ;  /* 0x0000001fff0b7424 */ /* 0x000fe400078e00ff */
[----:B------:R-:W-:Y:S02]  /*266d0*/  IMAD.MOV.U32 R15, RZ, RZ, -0x1 ;  /* 0xffffffffff0f7424 */ /* 0x000fe400078e00ff */
[----:B0-----:R-:W-:-:S05]  /*266e0*/  VIADD R5, R5, 0xffffff80 ;  /* 0xffffff8005057836 */ /* 0x001fca0000000000 */
[----:B------:R-:W-:-:S04]  /*266f0*/  SHF.R.S32.HI R4, RZ, 0x1f, R5 ;  /* 0x0000001fff047819 */ /* 0x000fc80000011405 */
[----:B------:R-:W-:-:S04]  /*26700*/  LEA.HI R4, R4, R5, RZ, 0x7 ;  /* 0x0000000504047211 */ /* 0x000fc800078f38ff */
[----:B------:R-:W-:-:S05]  /*26710*/  SHF.R.S32.HI R4, RZ, 0x7, R4 ;  /* 0x00000007ff047819 */ /* 0x000fca0000011404 */
[----:B------:R-:W-:-:S07]  /*26720*/  IMAD.MOV.U32 R13, RZ, RZ, R4 ;  /* 0x000000ffff0d7224 */ /* 0x000fce00078e0004 */
[----:B-----5:R-:W-:Y:S05]  /*26730*/  WARPSYNC.COLLECTIVE R15, `(.L_x_7673) ;  /* 0x000000000f087348 */ /* 0x020fea0003c00000 */
[----:B------:R0:W1:Y:S02]  /*26740*/  SHFL.IDX P6, R14, R13, R12, R11 ;  /* 0x0000000c0d0e7389 */ /* 0x00006400000c000b */
[----:B01---5:R-:W-:Y:S01]  /*26750*/  ENDCOLLECTIVE ;  /* 0x000000000000791b */ /* 0x023fe20003800000 */
.L_x_7673:
[----:B------:R-:W-:Y:S05]  /*26760*/  BSYNC B0 ;  /* 0x0000000000007941 */ /* 0x000fea0003800000 */
.L_x_7672:
[----:B------:R1:W-:Y:S01]  /*26770*/  STL [R1], R14 ;  /* 0x0000000e01007387 */ /* 0x0003e20000100800 */
[----:B------:R-:W-:Y:S05]  /*26780*/  BRA `(.L_x_7674) ;  /* 0xfffffe6400307947 */ /* 0x000fea000383ffff */
.L_x_7435:
[----:B------:R-:W-:Y:S01]  /*26790*/  BSSY B1, `(.L_x_7675) ;  /* 0x0000008000017945 */ /* 0x000fe20003800000 */
[----:B------:R-:W-:Y:S02]  /*267a0*/  IMAD.MOV.U32 R13, RZ, RZ, R25 ;  /* 0x000000ffff0d7224 */ /* 0x000fe400078e0019 */
[----:B------:R-:W-:Y:S02]  /*267b0*/  IMAD.MOV.U32 R12, RZ, RZ, RZ ;  /* 0x000000ffff0c7224 */ /* 0x000fe400078e00ff */
[----:B------:R-:W-:Y:S02]  /*267c0*/  IMAD.MOV.U32 R11, RZ, RZ, 0x181f ;  /* 0x0000181fff0b7424 */ /* 0x000fe400078e00ff */
[----:B------:R-:W-:-:S07]  /*267d0*/  IMAD.MOV.U32 R15, RZ, RZ, -0x1 ;  /* 0xffffffffff0f7424 */ /* 0x000fce00078e00ff */
[----:B-1----:R-:W-:Y:S05]  /*267e0*/  WARPSYNC.COLLECTIVE R15, `(.L_x_7676) ;  /* 0x000000000f087348 */ /* 0x002fea0003c00000 */
[----:B-1----:R0:W1:Y:S02]  /*267f0*/  SHFL.IDX P6, R14, R13, R12, R11 ;  /* 0x0000000c0d0e7389 */ /* 0x00206400000c000b */
[----:B01----:R-:W-:Y:S01]  /*26800*/  ENDCOLLECTIVE ;  /* 0x000000000000791b */ /* 0x003fe20003800000 */
.L_x_7676:
[----:B------:R-:W-:Y:S05]  /*26810*/  BSYNC B1 ;  /* 0x0000000000017941 */ /* 0x000fea0003800000 */
.L_x_7675:
        /* <DEDUP_REMOVED lines=8> */
.L_x_7677:
[----:B------:R-:W-:Y:S02]  /*268a0*/  IMAD.MOV.U32 R13, RZ, RZ, R27 ;  /* 0x000000ffff0d7224 */ /* 0x000fe400078e001b */
[----:B------:R-:W-:-:S07]  /*268b0*/  IMAD.MOV.U32 R3, RZ, RZ, R14 ;  /* 0x000000ffff037224 */ /* 0x000fce00078e000e */
[----:B------:R-:W-:Y:S05]  /*268c0*/  WARPSYNC.COLLECTIVE R15, `(.L_x_7678) ;  /* 0x000000000f087348 */ /* 0x000fea0003c00000 */
[----:B------:R0:W1:Y:S02]  /*268d0*/  SHFL.IDX P6, R14, R13, R12, R11 ;  /* 0x0000000c0d0e7389 */ /* 0x00006400000c000b */
[----:B01----:R-:W-:Y:S01]  /*268e0*/  ENDCOLLECTIVE ;  /* 0x000000000000791b */ /* 0x003fe20003800000 */
.L_x_7678:
[----:B------:R-:W-:Y:S02]  /*268f0*/  IMAD.MOV.U32 R13, RZ, RZ, R26 ;  /* 0x000000ffff0d7224 */ /* 0x000fe400078e001a */
[----:B------:R-:W-:-:S07]  /*26900*/  IMAD.MOV.U32 R4, RZ, RZ, R14 ;  /* 0x000000ffff047224 */ /* 0x000fce00078e000e */
[----:B------:R-:W-:Y:S05]  /*26910*/  WARPSYNC.COLLECTIVE R15, `(.L_x_7679) ;  /* 0x000000000f087348 */ /* 0x000fea0003c00000 */
[----:B------:R0:W1:Y:S02]  /*26920*/  SHFL.IDX P6, R14, R13, R12, R11 ;  /* 0x0000000c0d0e7389 */ /* 0x00006400000c000b */
[----:B01----:R-:W-:Y:S01]  /*26930*/  ENDCOLLECTIVE ;  /* 0x000000000000791b */ /* 0x003fe20003800000 */
.L_x_7679:
[----:B------:R-:W-:Y:S05]  /*26940*/  BRA `(.L_x_7680) ;  /* 0xfffffe68004c7947 */ /* 0x000fea000383ffff */
.L_x_7439:
[----:B0-----:R0:W1:Y:S02]  /*26950*/  SYNCS.PHASECHK.TRANS64.TRYWAIT P0, [R2+URZ+0x34800], R5 ;  /* 0x03480005020075a7 */ /* 0x001064000800017f */
[----:B-1----:R-:W-:Y:S05]  /*26960*/  @!P0 NANOSLEEP.SYNCS 0x989680 ;  /* 0x009896800000895d */ /* 0x002fea0003900000 */
[----:B------:R-:W1:Y:S02]  /*26970*/  @!P0 SYNCS.PHASECHK.TRANS64 P0, [R2+URZ+0x34800], R5 ;  /* 0x03480005020085a7 */ /* 0x000e64000800007f */
[----:B-1----:R-:W-:Y:S05]  /*26980*/  @!P0 BRA `(.L_x_7439) ;  /* 0xfffffffc00f08947 */ /* 0x002fea000383ffff */
[----:B------:R-:W-:Y:S05]  /*26990*/  BRA `(.L_x_7681) ;  /* 0xfffffe6c003c7947 */ /* 0x000fea000383ffff */
.L_x_7455:
        /* <DEDUP_REMOVED lines=8> */
.L_x_7683:
[----:B------:R-:W-:Y:S05]  /*26a20*/  BSYNC B1 ;  /* 0x0000000000017941 */ /* 0x000fea0003800000 */
.L_x_7682:
        /* <DEDUP_REMOVED lines=8> */
.L_x_7684:
[----:B------:R-:W-:Y:S02]  /*26ab0*/  IMAD.MOV.U32 R13, RZ, RZ, R27 ;  /* 0x000000ffff0d7224 */ /* 0x000fe400078e001b */
[----:B------:R-:W-:-:S07]  /*26ac0*/  IMAD.MOV.U32 R3, RZ, RZ, R14 ;  /* 0x000000ffff037224 */ /* 0x000fce00078e000e */
[----:B------:R-:W-:Y:S05]  /*26ad0*/  WARPSYNC.COLLECTIVE R15, `(.L_x_7685) ;  /* 0x000000000f087348 */ /* 0x000fea0003c00000 */
[----:B------:R0:W1:Y:S02]  /*26ae0*/  SHFL.IDX P6, R14, R13, R12, R11 ;  /* 0x0000000c0d0e7389 */ /* 0x00006400000c000b */
[----:B01----:R-:W-:Y:S01]  /*26af0*/  ENDCOLLECTIVE ;  /* 0x000000000000791b */ /* 0x003fe20003800000 */
.L_x_7685:
[----:B------:R-:W-:Y:S02]  /*26b00*/  IMAD.MOV.U32 R13, RZ, RZ, R26 ;  /* 0x000000ffff0d7224 */ /* 0x000fe400078e001a */
[----:B------:R-:W-:-:S07]  /*26b10*/  IMAD.MOV.U32 R20, RZ, RZ, R14 ;  /* 0x000000ffff147224 */ /* 0x000fce00078e000e */
[----:B------:R-:W-:Y:S05]  /*26b20*/  WARPSYNC.COLLECTIVE R15, `(.L_x_7686) ;  /* 0x000000000f087348 */ /* 0x000fea0003c00000 */
[----:B------:R0:W1:Y:S02]  /*26b30*/  SHFL.IDX P6, R14, R13, R12, R11 ;  /* 0x0000000c0d0e7389 */ /* 0x00006400000c000b */
[----:B01----:R-:W-:Y:S01]  /*26b40*/  ENDCOLLECTIVE ;  /* 0x000000000000791b */ /* 0x003fe20003800000 */
.L_x_7686:
[----:B------:R-:W-:Y:S05]  /*26b50*/  BRA `(.L_x_7687) ;  /* 0xfffffe80006c7947 */ /* 0x000fea000383ffff */
.L_x_7459:
[----:B0-----:R0:W1:Y:S02]  /*26b60*/  SYNCS.PHASECHK.TRANS64.TRYWAIT P4, [R2+URZ+0x34800], R27 ;  /* 0x0348001b020075a7 */ /* 0x001064000808017f */
[----:B-1----:R-:W-:Y:S05]  /*26b70*/  @!P4 NANOSLEEP.SYNCS 0x989680 ;  /* 0x009896800000c95d */ /* 0x002fea0003900000 */
[----:B------:R-:W1:Y:S02]  /*26b80*/  @!P4 SYNCS.PHASECHK.TRANS64 P4, [R2+URZ+0x34800], R27 ;  /* 0x0348001b0200c5a7 */ /* 0x000e64000808007f */
[----:B-1----:R-:W-:Y:S05]  /*26b90*/  @!P4 BRA `(.L_x_7459) ;  /* 0xfffffffc00f0c947 */ /* 0x002fea000383ffff */
[----:B------:R-:W-:Y:S05]  /*26ba0*/  BRA `(.L_x_7688) ;  /* 0xfffffe8400607947 */ /* 0x000fea000383ffff */
.L_x_7469:
[----:B-1----:R1:W2:Y:S02]  /*26bb0*/  SYNCS.PHASECHK.TRANS64.TRYWAIT P2, [R0+URZ+0x34830], R3 ;  /* 0x03483003000075a7 */ /* 0x0022a4000804017f */
[----:B--2---:R-:W-:Y:S05]  /*26bc0*/  @!P2 NANOSLEEP.SYNCS 0x989680 ;  /* 0x009896800000a95d */ /* 0x004fea0003900000 */
[----:B------:R-:W2:Y:S02]  /*26bd0*/  @!P2 SYNCS.PHASECHK.TRANS64 P2, [R0+URZ+0x34830], R3 ;  /* 0x034830030000a5a7 */ /* 0x000ea4000804007f */
[----:B--2---:R-:W-:Y:S05]  /*26be0*/  @!P2 BRA `(.L_x_7469) ;  /* 0xfffffffc00f0a947 */ /* 0x004fea000383ffff */
[----:B------:R-:W-:Y:S05]  /*26bf0*/  BRA `(.L_x_7468) ;  /* 0xfffffea000387947 */ /* 0x000fea000383ffff */
.L_x_7475:
[----:B-1----:R1:W2:Y:S02]  /*26c00*/  SYNCS.PHASECHK.TRANS64.TRYWAIT P3, [R8+URZ+0x34830], R9 ;  /* 0x03483009080075a7 */ /* 0x0022a4000806017f */
[----:B--2---:R-:W-:Y:S05]  /*26c10*/  @!P3 NANOSLEEP.SYNCS 0x989680 ;  /* 0x009896800000b95d */ /* 0x004fea0003900000 */
[----:B------:R-:W2:Y:S02]  /*26c20*/  @!P3 SYNCS.PHASECHK.TRANS64 P3, [R8+URZ+0x34830], R9 ;  /* 0x034830090800b5a7 */ /* 0x000ea4000806007f */
[----:B--2---:R-:W-:Y:S05]  /*26c30*/  @!P3 BRA `(.L_x_7475) ;  /* 0xfffffffc00f0b947 */ /* 0x004fea000383ffff */
[----:B------:R-:W-:Y:S05]  /*26c40*/  BRA `(.L_x_7474) ;  /* 0xfffffefc00687947 */ /* 0x000fea000383ffff */
.L_x_7479:
[----:B-1----:R1:W2:Y:S02]  /*26c50*/  SYNCS.PHASECHK.TRANS64.TRYWAIT P2, [R8+URZ+0x34850], R6 ;  /* 0x03485006080075a7 */ /* 0x0022a4000804017f */
[----:B--2---:R-:W-:Y:S05]  /*26c60*/  @!P2 NANOSLEEP.SYNCS 0x989680 ;  /* 0x009896800000a95d */ /* 0x004fea0003900000 */
[----:B------:R-:W2:Y:S02]  /*26c70*/  @!P2 SYNCS.PHASECHK.TRANS64 P2, [R8+URZ+0x34850], R6 ;  /* 0x034850060800a5a7 */ /* 0x000ea4000804007f */
[----:B--2---:R-:W-:Y:S05]  /*26c80*/  @!P2 BRA `(.L_x_7479) ;  /* 0xfffffffc00f0a947 */ /* 0x004fea000383ffff */
[----:B------:R-:W-:Y:S05]  /*26c90*/  BRA `(.L_x_7476) ;  /* 0xffffff3000a07947 */ /* 0x000fea000383ffff */
.L_x_7484:
[----:B-1----:R1:W2:Y:S02]  /*26ca0*/  SYNCS.PHASECHK.TRANS64.TRYWAIT P0, [R12+URZ+0x34850], R3 ;  /* 0x034850030c0075a7 */ /* 0x0022a4000800017f */
[----:B--2---:R-:W-:Y:S05]  /*26cb0*/  @!P0 NANOSLEEP.SYNCS 0x989680 ;  /* 0x009896800000895d */ /* 0x004fea0003900000 */
[----:B------:R-:W2:Y:S02]  /*26cc0*/  @!P0 SYNCS.PHASECHK.TRANS64 P0, [R12+URZ+0x34850], R3 ;  /* 0x034850030c0085a7 */ /* 0x000ea4000800007f */
[----:B--2---:R-:W-:Y:S05]  /*26cd0*/  @!P0 BRA `(.L_x_7484) ;  /* 0xfffffffc00f08947 */ /* 0x004fea000383ffff */
[----:B------:R-:W-:Y:S05]  /*26ce0*/  BRA `(.L_x_7483) ;  /* 0xffffff5400d87947 */ /* 0x000fea000383ffff */
.L_x_7498:
[----:B------:R-:W-:Y:S02]  /*26cf0*/  IMAD.MOV.U32 R13, RZ, RZ, R4 ;  /* 0x000000ffff0d7224 */ /* 0x000fe400078e0004 */
[----:B------:R-:W-:Y:S02]  /*26d00*/  IMAD.MOV.U32 R12, RZ, RZ, RZ ;  /* 0x000000ffff0c7224 */ /* 0x000fe400078e00ff */
[----:B------:R-:W-:Y:S02]  /*26d10*/  IMAD.MOV.U32 R11, RZ, RZ, 0x181f ;  /* 0x0000181fff0b7424 */ /* 0x000fe400078e00ff */
[----:B------:R-:W-:-:S07]  /*26d20*/  IMAD.MOV.U32 R15, RZ, RZ, -0x1 ;  /* 0xffffffffff0f7424 */ /* 0x000fce00078e00ff */
[----:B------:R-:W-:Y:S05]  /*26d30*/  WARPSYNC.COLLECTIVE R15, `(.L_x_7689) ;  /* 0x000000000f087348 */ /* 0x000fea0003c00000 */
[----:B------:R0:W1:Y:S02]  /*26d40*/  SHFL.IDX P6, R14, R13, R12, R11 ;  /* 0x0000000c0d0e7389 */ /* 0x00006400000c000b */
[----:B01----:R-:W-:Y:S01]  /*26d50*/  ENDCOLLECTIVE ;  /* 0x000000000000791b */ /* 0x003fe20003800000 */
.L_x_7689:
[----:B------:R-:W-:Y:S02]  /*26d60*/  IMAD.MOV.U32 R13, RZ, RZ, R3 ;  /* 0x000000ffff0d7224 */ /* 0x000fe400078e0003 */
[----:B------:R-:W-:-:S07]  /*26d70*/  IMAD.MOV.U32 R0, RZ, RZ, R14 ;  /* 0x000000ffff007224 */ /* 0x000fce00078e000e */
[----:B------:R-:W-:Y:S05]  /*26d80*/  WARPSYNC.COLLECTIVE R15, `(.L_x_7690) ;  /* 0x000000000f087348 */ /* 0x000fea0003c00000 */
[----:B------:R0:W1:Y:S02]  /*26d90*/  SHFL.IDX P6, R14, R13, R12, R11 ;  /* 0x0000000c0d0e7389 */ /* 0x00006400000c000b */
[----:B01----:R-:W-:Y:S01]  /*26da0*/  ENDCOLLECTIVE ;  /* 0x000000000000791b */ /* 0x003fe20003800000 */
.L_x_7690:
[----:B------:R-:W-:Y:S05]  /*26db0*/  BRA `(.L_x_7691) ;  /* 0xffffff8000087947 */ /* 0x000fea000383ffff */
.L_x_7501:
[----:B------:R-:W-:Y:S01]  /*26dc0*/  BSSY B1, `(.L_x_7692) ;  /* 0x0000008000017945 */ /* 0x000fe20003800000 */
[----:B------:R-:W-:Y:S02]  /*26dd0*/  IMAD.MOV.U32 R13, RZ, RZ, R4 ;  /* 0x000000ffff0d7224 */ /* 0x000fe400078e0004 */
[----:B------:R-:W-:Y:S02]  /*26de0*/  IMAD.MOV.U32 R12, RZ, RZ, 0x1 ;  /* 0x00000001ff0c7424 */ /* 0x000fe400078e00ff */
[----:B---3--:R-:W-:Y:S02]  /*26df0*/  IMAD.MOV.U32 R11, RZ, RZ, 0x181f ;  /* 0x0000181fff0b7424 */ /* 0x008fe400078e00ff */
[----:B------:R-:W-:-:S07]  /*26e00*/  IMAD.MOV.U32 R15, RZ, RZ, -0x1 ;  /* 0xffffffffff0f7424 */ /* 0x000fce00078e00ff */
[----:B012---:R-:W-:Y:S05]  /*26e10*/  WARPSYNC.COLLECTIVE R15, `(.L_x_7693) ;  /* 0x000000000f087348 */ /* 0x007fea0003c00000 */
[----:B--2---:R2:W3:Y:S02]  /*26e20*/  SHFL.IDX P6, R14, R13, R12, R11 ;  /* 0x0000000c0d0e7389 */ /* 0x0044e400000c000b */
[----:B0123--:R-:W-:Y:S01]  /*26e30*/  ENDCOLLECTIVE ;  /* 0x000000000000791b */ /* 0x00ffe20003800000 */
.L_x_7693:
[----:B------:R-:W-:Y:S05]  /*26e40*/  BSYNC B1 ;  /* 0x0000000000017941 */ /* 0x000fea0003800000 */
.L_x_7692:
        /* <DEDUP_REMOVED lines=8> */
.L_x_7694:
[----:B------:R-:W-:Y:S05]  /*26ed0*/  BRA `(.L_x_7695) ;  /* 0xffffff80000c7947 */ /* 0x000fea000383ffff */
.L_x_7504:
[----:B------:R-:W-:Y:S01]  /*26ee0*/  BSSY B1, `(.L_x_7696) ;  /* 0x0000008000017945 */ /* 0x000fe20003800000 */
[----:B------:R-:W-:Y:S02]  /*26ef0*/  IMAD.MOV.U32 R13, RZ, RZ, R4 ;  /* 0x000000ffff0d7224 */ /* 0x000fe400078e0004 */
[----:B------:R-:W-:Y:S02]  /*26f00*/  IMAD.MOV.U32 R12, RZ, RZ, 0x2 ;  /* 0x00000002ff0c7424 */ /* 0x000fe400078e00ff */
[----:B---3--:R-:W-:Y:S02]  /*26f10*/  IMAD.MOV.U32 R11, RZ, RZ, 0x181f ;  /* 0x0000181fff0b7424 */ /* 0x008fe400078e00ff */
[----:B------:R-:W-:-:S07]  /*26f20*/  IMAD.MOV.U32 R15, RZ, RZ, -0x1 ;  /* 0xffffffffff0f7424 */ /* 0x000fce00078e00ff */
[----:B012-4-:R-:W-:Y:S05]  /*26f30*/  WARPSYNC.COLLECTIVE R15, `(.L_x_7697) ;  /* 0x000000000f087348 */ /* 0x017fea0003c00000 */
[----:B--2---:R2:W3:Y:S02]  /*26f40*/  SHFL.IDX P6, R14, R13, R12, R11 ;  /* 0x0000000c0d0e7389 */ /* 0x0044e400000c000b */
[----:B01234-:R-:W-:Y:S01]  /*26f50*/  ENDCOLLECTIVE ;  /* 0x000000000000791b */ /* 0x01ffe20003800000 */
.L_x_7697:
[----:B------:R-:W-:Y:S05]  /*26f60*/  BSYNC B1 ;  /* 0x0000000000017941 */ /* 0x000fea0003800000 */
.L_x_7696:
        /* <DEDUP_REMOVED lines=8> */
.L_x_7698:
[----:B------:R-:W-:Y:S05]  /*26ff0*/  BRA `(.L_x_7699) ;  /* 0xffffff8000107947 */ /* 0x000fea000383ffff */
.L_x_7507:
        /* <DEDUP_REMOVED lines=8> */
.L_x_7701:
[----:B------:R-:W-:Y:S05]  /*27080*/  BSYNC B1 ;  /* 0x0000000000017941 */ /* 0x000fea0003800000 */
.L_x_7700:
        /* <DEDUP_REMOVED lines=8> */
.L_x_7702:
[----:B------:R-:W-:Y:S05]  /*27110*/  BRA `(.L_x_7703) ;  /* 0xffffff8000147947 */ /* 0x000fea000383ffff */
.L_x_7524:
        /* <DEDUP_REMOVED lines=11> */
.L_x_7705:
[----:B------:R-:W-:Y:S05]  /*271d0*/  BSYNC B1 ;  /* 0x0000000000017941 */ /* 0x000fea0003800000 */
.L_x_7704:
[----:B------:R-:W-:Y:S05]  /*271e0*/  BRA `(.L_x_7706) ;  /* 0xffffff9400087947 */ /* 0x000fea000383ffff */
.L_x_7526:
[----:B------:R-:W-:Y:S01]  /*271f0*/  BSSY B1, `(.L_x_7707) ;  /* 0x0000006000017945 */ /* 0x000fe20003800000 */
[----:B------:R-:W-:-:S07]  /*27200*/  IMAD.MOV.U32 R15, RZ, RZ, -0x1 ;  /* 0xffffffffff0f7424 */ /* 0x000fce00078e00ff */
[----:B0-----:R-:W-:Y:S05]  /*27210*/  WARPSYNC.COLLECTIVE R15, `(.L_x_7708) ;  /* 0x000000000f0c7348 */ /* 0x001fea0003c00000 */
[----:B------:R-:W-:Y:S02]  /*27220*/  ELECT P6, UR62, PT ;  /* 0x00000000003e782f */ /* 0x000fe400038c0000 */
[----:B------:R-:W-:Y:S01]  /*27230*/  MOV R14, UR62 ;  /* 0x0000003e000e7c02 */ /* 0x000fe20008000f00 */
[----:B0-----:R-:W-:Y:S10]  /*27240*/  ENDCOLLECTIVE ;  /* 0x000000000000791b */ /* 0x001ff40003800000 */
.L_x_7708:
[----:B------:R-:W-:Y:S05]  /*27250*/  BSYNC B1 ;  /* 0x0000000000017941 */ /* 0x000fea0003800000 */
.L_x_7707:
[----:B------:R-:W-:Y:S01]  /*27260*/  PLOP3.LUT P1, PT, P6, PT, PT, 0x80, 0x0 ;  /* 0x000000000000781c */ /* 0x000fe2000372f070 */
[----:B------:R-:W-:-:S12]  /*27270*/  BRA `(.L_x_7525) ;  /* 0xffffff9000fc7947 */ /* 0x000fd8000383ffff */
.L_x_7528:
[----:B0-----:R-:W2:Y:S02]  /*27280*/  LDL R3, [R1+0x8] ;  /* 0x0000080001037983 */ /* 0x001ea40000100800 */
[----:B--2---:R0:W1:Y:S02]  /*27290*/  SYNCS.PHASECHK.TRANS64.TRYWAIT P0, [R3+URZ+0x34820], R2 ;  /* 0x03482002030075a7 */ /* 0x004064000800017f */
[----:B-1----:R-:W-:Y:S05]  /*272a0*/  @!P0 NANOSLEEP.SYNCS 0x989680 ;  /* 0x009896800000895d */ /* 0x002fea0003900000 */
[----:B------:R-:W1:Y:S02]  /*272b0*/  @!P0 SYNCS.PHASECHK.TRANS64 P0, [R3+URZ+0x34820], R2 ;  /* 0x03482002030085a7 */ /* 0x000e64000800007f */
[----:B-1----:R-:W-:Y:S05]  /*272c0*/  @!P0 BRA `(.L_x_7528) ;  /* 0xfffffffc00ec8947 */ /* 0x002fea000383ffff */
[----:B------:R-:W-:Y:S05]  /*272d0*/  BRA `(.L_x_7709) ;  /* 0xffffff94000c7947 */ /* 0x000fea000383ffff */
.L_x_7532:
[----:B0-----:R0:W1:Y:S02]  /*272e0*/  SYNCS.PHASECHK.TRANS64.TRYWAIT P0, [R5+URZ+0x348a0], R8 ;  /* 0x0348a008050075a7 */ /* 0x001064000800017f */
[----:B-1----:R-:W-:Y:S05]  /*272f0*/  @!P0 NANOSLEEP.SYNCS 0x989680 ;  /* 0x009896800000895d */ /* 0x002fea0003900000 */
[----:B------:R-:W1:Y:S02]  /*27300*/  @!P0 SYNCS.PHASECHK.TRANS64 P0, [R5+URZ+0x348a0], R8 ;  /* 0x0348a008050085a7 */ /* 0x000e64000800007f */
[----:B-1----:R-:W-:Y:S05]  /*27310*/  @!P0 BRA `(.L_x_7532) ;  /* 0xfffffffc00f08947 */ /* 0x002fea000383ffff */
[----:B------:R-:W-:Y:S05]  /*27320*/  BRA `(.L_x_7710) ;  /* 0xffffff9400307947 */ /* 0x000fea000383ffff */
.L_x_7538:
[----:B-1----:R1:W2:Y:S02]  /*27330*/  SYNCS.PHASECHK.TRANS64.TRYWAIT P0, [R5+URZ+0x348c0], R8 ;  /* 0x0348c008050075a7 */ /* 0x0022a4000800017f */
[----:B--2---:R-:W-:Y:S05]  /*27340*/  @!P0 NANOSLEEP.SYNCS 0x989680 ;  /* 0x009896800000895d */ /* 0x004fea0003900000 */
[----:B------:R-:W2:Y:S02]  /*27350*/  @!P0 SYNCS.PHASECHK.TRANS64 P0, [R5+URZ+0x348c0], R8 ;  /* 0x0348c008050085a7 */ /* 0x000ea4000800007f */
[----:B--2---:R-:W-:Y:S05]  /*27360*/  @!P0 BRA `(.L_x_7538) ;  /* 0xfffffffc00f08947 */ /* 0x004fea000383ffff */
[----:B------:R-:W-:Y:S05]  /*27370*/  BRA `(.L_x_7711) ;  /* 0xffffff9400f07947 */ /* 0x000fea000383ffff */
.L_x_7546:
[----:B0-----:R0:W1:Y:S02]  /*27380*/  SYNCS.PHASECHK.TRANS64.TRYWAIT P0, [R6+URZ+0x348a0], R5 ;  /* 0x0348a005060075a7 */ /* 0x001064000800017f */
[----:B-1----:R-:W-:Y:S05]  /*27390*/  @!P0 NANOSLEEP.SYNCS 0x989680 ;  /* 0x009896800000895d */ /* 0x002fea0003900000 */
[----:B------:R-:W1:Y:S02]  /*273a0*/  @!P0 SYNCS.PHASECHK.TRANS64 P0, [R6+URZ+0x348a0], R5 ;  /* 0x0348a005060085a7 */ /* 0x000e64000800007f */
[----:B-1----:R-:W-:Y:S05]  /*273b0*/  @!P0 BRA `(.L_x_7546) ;  /* 0xfffffffc00f08947 */ /* 0x002fea000383ffff */
[----:B------:R-:W-:Y:S05]  /*273c0*/  BRA `(.L_x_7712) ;  /* 0xffffff9c00007947 */ /* 0x000fea000383ffff */
.L_x_7552:
[----:B-1----:R1:W2:Y:S02]  /*273d0*/  SYNCS.PHASECHK.TRANS64.TRYWAIT P0, [R6+URZ+0x348c0], R5 ;  /* 0x0348c005060075a7 */ /* 0x0022a4000800017f */
[----:B--2---:R-:W-:Y:S05]  /*273e0*/  @!P0 NANOSLEEP.SYNCS 0x989680 ;  /* 0x009896800000895d */ /* 0x004fea0003900000 */
[----:B------:R-:W2:Y:S02]  /*273f0*/  @!P0 SYNCS.PHASECHK.TRANS64 P0, [R6+URZ+0x348c0], R5 ;  /* 0x0348c005060085a7 */ /* 0x000ea4000800007f */
[----:B--2---:R-:W-:Y:S05]  /*27400*/  @!P0 BRA `(.L_x_7552) ;  /* 0xfffffffc00f08947 */ /* 0x004fea000383ffff */
[----:B------:R-:W-:Y:S05]  /*27410*/  BRA `(.L_x_7713) ;  /* 0xffffff9c00bc7947 */ /* 0x000fea000383ffff */
.L_x_7566:
        /* <DEDUP_REMOVED lines=11> */
.L_x_7715:
[----:B------:R-:W-:Y:S05]  /*274d0*/  BSYNC B0 ;  /* 0x0000000000007941 */ /* 0x000fea0003800000 */
.L_x_7714:
[----:B------:R-:W-:Y:S05]  /*274e0*/  BRA `(.L_x_7716) ;  /* 0xffffffa800307947 */ /* 0x000fea000383ffff */
.L_x_7568:
[----:B------:R-:W-:Y:S01]  /*274f0*/  BSSY B0, `(.L_x_7717) ;  /* 0x0000006000007945 */ /* 0x000fe20003800000 */
[----:B------:R-:W-:-:S07]  /*27500*/  IMAD.MOV.U32 R15, RZ, RZ, -0x1 ;  /* 0xffffffffff0f7424 */ /* 0x000fce00078e00ff */
[----:B0-----:R-:W-:Y:S05]  /*27510*/  WARPSYNC.COLLECTIVE R15, `(.L_x_7718) ;  /* 0x000000000f0c7348 */ /* 0x001fea0003c00000 */
[----:B------:R-:W-:Y:S02]  /*27520*/  ELECT P6, UR62, PT ;  /* 0x00000000003e782f */ /* 0x000fe400038c0000 */
[----:B------:R-:W-:Y:S01]  /*27530*/  MOV R14, UR62 ;  /* 0x0000003e000e7c02 */ /* 0x000fe20008000f00 */
[----:B0-----:R-:W-:Y:S10]  /*27540*/  ENDCOLLECTIVE ;  /* 0x000000000000791b */ /* 0x001ff40003800000 */
.L_x_7718:
[----:B------:R-:W-:Y:S05]  /*27550*/  BSYNC B0 ;  /* 0x0000000000007941 */ /* 0x000fea0003800000 */
.L_x_7717:
[----:B------:R-:W-:Y:S05]  /*27560*/  BRA `(.L_x_7719) ;  /* 0xffffffa8003c7947 */ /* 0x000fea000383ffff */
.L_x_7570:
[----:B0-----:R0:W1:Y:S02]  /*27570*/  SYNCS.PHASECHK.TRANS64.TRYWAIT P0, [R0+URZ+0x34840], R2 ;  /* 0x03484002000075a7 */ /* 0x001064000800017f */
[----:B-1----:R-:W-:Y:S05]  /*27580*/  @!P0 NANOSLEEP.SYNCS 0x989680 ;  /* 0x009896800000895d */ /* 0x002fea0003900000 */
[----:B------:R-:W1:Y:S02]  /*27590*/  @!P0 SYNCS.PHASECHK.TRANS64 P0, [R0+URZ+0x34840], R2 ;  /* 0x03484002000085a7 */ /* 0x000e64000800007f */
[----:B-1----:R-:W-:Y:S05]  /*275a0*/  @!P0 BRA `(.L_x_7570) ;  /* 0xfffffffc00f08947 */ /* 0x002fea000383ffff */
[----:B------:R-:W-:Y:S05]  /*275b0*/  BRA `(.L_x_7720) ;  /* 0xffffffa800ac7947 */ /* 0x000fea000383ffff */
.L_x_7574:
[----:B------:R-:W2:Y:S01]  /*275c0*/  LDL.LU R11, [R1+0x58] ;  /* 0x00005800010b7983 */ /* 0x000ea20000300800 */
[----:B------:R-:W-:Y:S02]  /*275d0*/  IMAD.MOV.U32 R13, RZ, RZ, R3 ;  /* 0x000000ffff0d7224 */ /* 0x000fe400078e0003 */
[----:B------:R-:W-:Y:S02]  /*275e0*/  IMAD.MOV.U32 R12, RZ, RZ, RZ ;  /* 0x000000ffff0c7224 */ /* 0x000fe400078e00ff */
[----:B------:R-:W-:Y:S02]  /*275f0*/  IMAD.MOV.U32 R15, RZ, RZ, -0x1 ;  /* 0xffffffffff0f7424 */ /* 0x000fe400078e00ff */
[----:B------:R-:W-:-:S04]  /*27600*/  IMAD.IADD R0, R10, 0x1, R17 ;  /* 0x000000010a007824 */ /* 0x000fc800078e0211 */
[----:B------:R-:W-:Y:S02]  /*27610*/  VIADD R5, R0, 0x10 ;  /* 0x0000001000057836 */ /* 0x000fe40000000000 */
[----:B--2---:R-:W-:Y:S02]  /*27620*/  IMAD R2, R11, R7, RZ ;  /* 0x000000070b027224 */ /* 0x004fe400078e02ff */
[----:B------:R-:W-:-:S03]  /*27630*/  IMAD.MOV.U32 R11, RZ, RZ, 0x181f ;  /* 0x0000181fff0b7424 */ /* 0x000fc600078e00ff */
[----:B------:R-:W-:-:S13]  /*27640*/  ISETP.GE.AND P2, PT, R0, R2, PT ;  /* 0x000000020000720c */ /* 0x000fda0003f46270 */
[----:B0----5:R-:W-:Y:S05]  /*27650*/  WARPSYNC.COLLECTIVE R15, `(.L_x_7721) ;  /* 0x000000000f087348 */ /* 0x021fea0003c00000 */
[----:B------:R1:W2:Y:S02]  /*27660*/  SHFL.IDX P6, R14, R13, R12, R11 ;  /* 0x0000000c0d0e7389 */ /* 0x0002a400000c000b */
[----:B012--5:R-:W-:Y:S01]  /*27670*/  ENDCOLLECTIVE ;  /* 0x000000000000791b */ /* 0x027fe20003800000 */
.L_x_7721:
[----:B------:R-:W-:Y:S02]  /*27680*/  IMAD.MOV.U32 R13, RZ, RZ, R4 ;  /* 0x000000ffff0d7224 */ /* 0x000fe400078e0004 */
[----:B------:R-:W-:-:S07]  /*27690*/  IMAD.MOV.U32 R6, RZ, RZ, R14 ;  /* 0x000000ffff067224 */ /* 0x000fce00078e000e */
[----:B------:R-:W-:Y:S05]  /*276a0*/  WARPSYNC.COLLECTIVE R15, `(.L_x_7722) ;  /* 0x000000000f087348 */ /* 0x000fea0003c00000 */
[----:B------:R0:W1:Y:S02]  /*276b0*/  SHFL.IDX P6, R14, R13, R12, R11 ;  /* 0x0000000c0d0e7389 */ /* 0x00006400000c000b */
[----:B01----:R-:W-:Y:S01]  /*276c0*/  ENDCOLLECTIVE ;  /* 0x000000000000791b */ /* 0x003fe20003800000 */
.L_x_7722:
        /* <DEDUP_REMOVED lines=18> */
.L_x_7723:
[----:B------:R-:W-:Y:S02]  /*277f0*/  IMAD.MOV.U32 R13, RZ, RZ, R4 ;  /* 0x000000ffff0d7224 */ /* 0x000fe400078e0004 */
[----:B------:R-:W-:-:S07]  /*27800*/  IMAD.MOV.U32 R6, RZ, RZ, R14 ;  /* 0x000000ffff067224 */ /* 0x000fce00078e000e */
[----:B------:R-:W-:Y:S05]  /*27810*/  WARPSYNC.COLLECTIVE R15, `(.L_x_7724) ;  /* 0x000000000f087348 */ /* 0x000fea0003c00000 */
[----:B------:R0:W1:Y:S02]  /*27820*/  SHFL.IDX P6, R14, R13, R12, R11 ;  /* 0x0000000c0d0e7389 */ /* 0x00006400000c000b */
[----:B01----:R-:W-:Y:S01]  /*27830*/  ENDCOLLECTIVE ;  /* 0x000000000000791b */ /* 0x003fe20003800000 */
.L_x_7724:
        /* <DEDUP_REMOVED lines=18> */
.L_x_7725:
[----:B------:R-:W-:Y:S02]  /*27960*/  IMAD.MOV.U32 R13, RZ, RZ, R4 ;  /* 0x000000ffff0d7224 */ /* 0x000fe400078e0004 */
[----:B------:R-:W-:-:S07]  /*27970*/  IMAD.MOV.U32 R6, RZ, RZ, R14 ;  /* 0x000000ffff067224 */ /* 0x000fce00078e000e */
[----:B------:R-:W-:Y:S05]  /*27980*/  WARPSYNC.COLLECTIVE R15, `(.L_x_7726) ;  /* 0x000000000f087348 */ /* 0x000fea0003c00000 */
[----:B------:R0:W1:Y:S02]  /*27990*/  SHFL.IDX P6, R14, R13, R12, R11 ;  /* 0x0000000c0d0e7389 */ /* 0x00006400000c000b */
[----:B01----:R-:W-:Y:S01]  /*279a0*/  ENDCOLLECTIVE ;  /* 0x000000000000791b */ /* 0x003fe20003800000 */
.L_x_7726:
        /* <DEDUP_REMOVED lines=18> */
.L_x_7727:
[----:B------:R-:W-:Y:S02]  /*27ad0*/  IMAD.MOV.U32 R13, RZ, RZ, R4 ;  /* 0x000000ffff0d7224 */ /* 0x000fe400078e0004 */
[----:B------:R-:W-:-:S07]  /*27ae0*/  IMAD.MOV.U32 R6, RZ, RZ, R14 ;  /* 0x000000ffff067224 */ /* 0x000fce00078e000e */
[----:B------:R-:W-:Y:S05]  /*27af0*/  WARPSYNC.COLLECTIVE R15, `(.L_x_7728) ;  /* 0x000000000f087348 */ /* 0x000fea0003c00000 */
[----:B------:R0:W1:Y:S02]  /*27b00*/  SHFL.IDX P6, R14, R13, R12, R11 ;  /* 0x0000000c0d0e7389 */ /* 0x00006400000c000b */
[----:B01----:R-:W-:Y:S01]  /*27b10*/  ENDCOLLECTIVE ;  /* 0x000000000000791b */ /* 0x003fe20003800000 */
.L_x_7728:
        /* <DEDUP_REMOVED lines=18> */
.L_x_7729:
[----:B------:R-:W-:Y:S02]  /*27c40*/  IMAD.MOV.U32 R13, RZ, RZ, R4 ;  /* 0x000000ffff0d7224 */ /* 0x000fe400078e0004 */
[----:B------:R-:W-:-:S07]  /*27c50*/  IMAD.MOV.U32 R6, RZ, RZ, R14 ;  /* 0x000000ffff067224 */ /* 0x000fce00078e000e */
[----:B------:R-:W-:Y:S05]  /*27c60*/  WARPSYNC.COLLECTIVE R15, `(.L_x_7730) ;  /* 0x000000000f087348 */ /* 0x000fea0003c00000 */
[----:B------:R0:W1:Y:S02]  /*27c70*/  SHFL.IDX P6, R14, R13, R12, R11 ;  /* 0x0000000c0d0e7389 */ /* 0x00006400000c000b */
[----:B01----:R-:W-:Y:S01]  /*27c80*/  ENDCOLLECTIVE ;  /* 0x000000000000791b */ /* 0x003fe20003800000 */
.L_x_7730:
        /* <DEDUP_REMOVED lines=18> */
.L_x_7731:
[----:B------:R-:W-:Y:S02]  /*27db0*/  IMAD.MOV.U32 R13, RZ, RZ, R4 ;  /* 0x000000ffff0d7224 */ /* 0x000fe400078e0004 */
[----:B------:R-:W-:-:S07]  /*27dc0*/  IMAD.MOV.U32 R6, RZ, RZ, R14 ;  /* 0x000000ffff067224 */ /* 0x000fce00078e000e */
[----:B------:R-:W-:Y:S05]  /*27dd0*/  WARPSYNC.COLLECTIVE R15, `(.L_x_7732) ;  /* 0x000000000f087348 */ /* 0x000fea0003c00000 */
[----:B------:R0:W1:Y:S02]  /*27de0*/  SHFL.IDX P6, R14, R13, R12, R11 ;  /* 0x0000000c0d0e7389 */ /* 0x00006400000c000b */
[----:B01----:R-:W-:Y:S01]  /*27df0*/  ENDCOLLECTIVE ;  /* 0x000000000000791b */ /* 0x003fe20003800000 */
.L_x_7732:
        /* <DEDUP_REMOVED lines=18> */
.L_x_7733:
[----:B------:R-:W-:Y:S02]  /*27f20*/  IMAD.MOV.U32 R13, RZ, RZ, R4 ;  /* 0x000000ffff0d7224 */ /* 0x000fe400078e0004 */
[----:B------:R-:W-:-:S07]  /*27f30*/  IMAD.MOV.U32 R6, RZ, RZ, R14 ;  /* 0x000000ffff067224 */ /* 0x000fce00078e000e */
[----:B------:R-:W-:Y:S05]  /*27f40*/  WARPSYNC.COLLECTIVE R15, `(.L_x_7734) ;  /* 0x000000000f087348 */ /* 0x000fea0003c00000 */
[----:B------:R0:W1:Y:S02]  /*27f50*/  SHFL.IDX P6, R14, R13, R12, R11 ;  /* 0x0000000c0d0e7389 */ /* 0x00006400000c000b */
[----:B01----:R-:W-:Y:S01]  /*27f60*/  ENDCOLLECTIVE ;  /* 0x000000000000791b */ /* 0x003fe20003800000 */
.L_x_7734:
        /* <DEDUP_REMOVED lines=16> */
.L_x_7735:
[----:B------:R-:W-:Y:S02]  /*28070*/  IMAD.MOV.U32 R13, RZ, RZ, R4 ;  /* 0x000000ffff0d7224 */ /* 0x000fe400078e0004 */
[----:B------:R-:W-:-:S07]  /*28080*/  IMAD.MOV.U32 R5, RZ, RZ, R14 ;  /* 0x000000ffff057224 */ /* 0x000fce00078e000e */
[----:B------:R-:W-:Y:S05]  /*28090*/  WARPSYNC.COLLECTIVE R15, `(.L_x_7736) ;  /* 0x000000000f087348 */ /* 0x000fea0003c00000 */
[----:B------:R0:W1:Y:S02]  /*280a0*/  SHFL.IDX P6, R14, R13, R12, R11 ;  /* 0x0000000c0d0e7389 */ /* 0x00006400000c000b */
[----:B01----:R-:W-:Y:S01]  /*280b0*/  ENDCOLLECTIVE ;  /* 0x000000000000791b */ /* 0x003fe20003800000 */
.L_x_7736:
[----:B------:R-:W-:Y:S01]  /*280c0*/  IMAD.MOV.U32 R3, RZ, RZ, R14 ;  /* 0x000000ffff037224 */ /* 0x000fe200078e000e */
[----:B------:R-:W-:Y:S06]  /*280d0*/  BRA `(.L_x_7737) ;  /* 0xffffffac006c7947 */ /* 0x000fec000383ffff */
.L_x_7579:
[----:B---3--:R-:W3:Y:S02]  /*280e0*/  LDL R2, [R1+0x8] ;  /* 0x0000080001027983 */ /* 0x008ee40000100800 */
[----:B---3--:R3:W4:Y:S02]  /*280f0*/  SYNCS.PHASECHK.TRANS64.TRYWAIT P0, [R2+URZ+0x34820], R0 ;  /* 0x03482000020075a7 */ /* 0x008724000800017f */
[----:B----4-:R-:W-:Y:S05]  /*28100*/  @!P0 NANOSLEEP.SYNCS 0x989680 ;  /* 0x009896800000895d */ /* 0x010fea0003900000 */
[----:B------:R-:W4:Y:S02]  /*28110*/  @!P0 SYNCS.PHASECHK.TRANS64 P0, [R2+URZ+0x34820], R0 ;  /* 0x03482000020085a7 */ /* 0x000f24000800007f */
[----:B----4-:R-:W-:Y:S05]  /*28120*/  @!P0 BRA `(.L_x_7579) ;  /* 0xfffffffc00ec8947 */ /* 0x010fea000383ffff */
[----:B------:R-:W-:Y:S05]  /*28130*/  BRA `(.L_x_7738) ;  /* 0xffffffac00e07947 */ /* 0x000fea000383ffff */
.L_x_7588:
[----:B----4-:R4:W0:Y:S02]  /*28140*/  SYNCS.PHASECHK.TRANS64.TRYWAIT P0, [R3+URZ+0x34840], R2 ;  /* 0x03484002030075a7 */ /* 0x010824000800017f */
[----:B0-----:R-:W-:Y:S05]  /*28150*/  @!P0 NANOSLEEP.SYNCS 0x989680 ;  /* 0x009896800000895d */ /* 0x001fea0003900000 */
[----:B------:R-:W0:Y:S02]  /*28160*/  @!P0 SYNCS.PHASECHK.TRANS64 P0, [R3+URZ+0x34840], R2 ;  /* 0x03484002030085a7 */ /* 0x000e24000800007f */
[----:B0-----:R-:W-:Y:S05]  /*28170*/  @!P0 BRA `(.L_x_7588) ;  /* 0xfffffffc00f08947 */ /* 0x001fea000383ffff */
[----:B------:R-:W-:Y:S05]  /*28180*/  BRA `(.L_x_7739) ;  /* 0xffffffb000b07947 */ /* 0x000fea000383ffff */
.L_x_7594:
[----:B--2---:R2:W3:Y:S02]  /*28190*/  SYNCS.PHASECHK.TRANS64.TRYWAIT P0, [R2+URZ+0x34860], R3 ;  /* 0x03486003020075a7 */ /* 0x0044e4000800017f */
[----:B---3--:R-:W-:Y:S05]  /*281a0*/  @!P0 NANOSLEEP.SYNCS 0x989680 ;  /* 0x009896800000895d */ /* 0x008fea0003900000 */
[----:B------:R-:W3:Y:S02]  /*281b0*/  @!P0 SYNCS.PHASECHK.TRANS64 P0, [R2+URZ+0x34860], R3 ;  /* 0x03486003020085a7 */ /* 0x000ee4000800007f */
[----:B---3--:R-:W-:Y:S05]  /*281c0*/  @!P0 BRA `(.L_x_7594) ;  /* 0xfffffffc00f08947 */ /* 0x008fea000383ffff */
[----:B------:R-:W-:Y:S05]  /*281d0*/  BRA `(.L_x_7740) ;  /* 0xffffffb4008c7947 */ /* 0x000fea000383ffff */
.L_x_7604:
[----:B---3--:R3:W4:Y:S02]  /*281e0*/  SYNCS.PHASECHK.TRANS64.TRYWAIT P0, [R3+URZ+0x34840], R2 ;  /* 0x03484002030075a7 */ /* 0x008724000800017f */
[----:B----4-:R-:W-:Y:S05]  /*281f0*/  @!P0 NANOSLEEP.SYNCS 0x989680 ;  /* 0x009896800000895d */ /* 0x010fea0003900000 */
[----:B------:R-:W4:Y:S02]  /*28200*/  @!P0 SYNCS.PHASECHK.TRANS64 P0, [R3+URZ+0x34840], R2 ;  /* 0x03484002030085a7 */ /* 0x000f24000800007f */
[----:B----4-:R-:W-:Y:S05]  /*28210*/  @!P0 BRA `(.L_x_7604) ;  /* 0xfffffffc00f08947 */ /* 0x010fea000383ffff */
[----:B------:R-:W-:Y:S05]  /*28220*/  BRA `(.L_x_7741) ;  /* 0xffffffbc00407947 */ /* 0x000fea000383ffff */
.L_x_7610:
[----:B--2---:R2:W3:Y:S02]  /*28230*/  SYNCS.PHASECHK.TRANS64.TRYWAIT P0, [R2+URZ+0x34860], R3 ;  /* 0x03486003020075a7 */ /* 0x0044e4000800017f */
[----:B---3--:R-:W-:Y:S05]  /*28240*/  @!P0 NANOSLEEP.SYNCS 0x989680 ;  /* 0x009896800000895d */ /* 0x008fea0003900000 */
[----:B------:R-:W3:Y:S02]  /*28250*/  @!P0 SYNCS.PHASECHK.TRANS64 P0, [R2+URZ+0x34860], R3 ;  /* 0x03486003020085a7 */ /* 0x000ee4000800007f */
[----:B---3--:R-:W-:Y:S05]  /*28260*/  @!P0 BRA `(.L_x_7610) ;  /* 0xfffffffc00f08947 */ /* 0x008fea000383ffff */
[----:B------:R-:W-:Y:S05]  /*28270*/  BRA `(.L_x_7742) ;  /* 0xffffffc0001c7947 */ /* 0x000fea000383ffff */
.L_x_7620:
[----:B----4-:R4:W0:Y:S02]  /*28280*/  SYNCS.PHASECHK.TRANS64.TRYWAIT P0, [R3+URZ+0x34840], R2 ;  /* 0x03484002030075a7 */ /* 0x010824000800017f */
[----:B0-----:R-:W-:Y:S05]  /*28290*/  @!P0 NANOSLEEP.SYNCS 0x989680 ;  /* 0x009896800000895d */ /* 0x001fea0003900000 */
[----:B------:R-:W0:Y:S02]  /*282a0*/  @!P0 SYNCS.PHASECHK.TRANS64 P0, [R3+URZ+0x34840], R2 ;  /* 0x03484002030085a7 */ /* 0x000e24000800007f */
[----:B0-----:R-:W-:Y:S05]  /*282b0*/  @!P0 BRA `(.L_x_7620) ;  /* 0xfffffffc00f08947 */ /* 0x001fea000383ffff */
[----:B------:R-:W-:Y:S05]  /*282c0*/  BRA `(.L_x_7743) ;  /* 0xffffffc400a47947 */ /* 0x000fea000383ffff */
.L_x_7626:
[----:B0-----:R0:W2:Y:S02]  /*282d0*/  SYNCS.PHASECHK.TRANS64.TRYWAIT P0, [R2+URZ+0x34860], R5 ;  /* 0x03486005020075a7 */ /* 0x0010a4000800017f */
[----:B--2---:R-:W-:Y:S05]  /*282e0*/  @!P0 NANOSLEEP.SYNCS 0x989680 ;  /* 0x009896800000895d */ /* 0x004fea0003900000 */
[----:B------:R-:W2:Y:S02]  /*282f0*/  @!P0 SYNCS.PHASECHK.TRANS64 P0, [R2+URZ+0x34860], R5 ;  /* 0x03486005020085a7 */ /* 0x000ea4000800007f */
[----:B--2---:R-:W-:Y:S05]  /*28300*/  @!P0 BRA `(.L_x_7626) ;  /* 0xfffffffc00f08947 */ /* 0x004fea000383ffff */
[----:B------:R-:W-:Y:S05]  /*28310*/  BRA `(.L_x_7744) ;  /* 0xffffffc8007c7947 */ /* 0x000fea000383ffff */
.L_x_7638:
[----:B0-----:R0:W2:Y:S02]  /*28320*/  SYNCS.PHASECHK.TRANS64.TRYWAIT P0, [R2+URZ+0x34860], R0 ;  /* 0x03486000020075a7 */ /* 0x0010a4000800017f */
[----:B--2---:R-:W-:Y:S05]  /*28330*/  @!P0 NANOSLEEP.SYNCS 0x989680 ;  /* 0x009896800000895d */ /* 0x004fea0003900000 */
[----:B------:R-:W2:Y:S02]  /*28340*/  @!P0 SYNCS.PHASECHK.TRANS64 P0, [R2+URZ+0x34860], R0 ;  /* 0x03486000020085a7 */ /* 0x000ea4000800007f */
[----:B--2---:R-:W-:Y:S05]  /*28350*/  @!P0 BRA `(.L_x_7638) ;  /* 0xfffffffc00f08947 */ /* 0x004fea000383ffff */
[----:B------:R-:W-:Y:S05]  /*28360*/  BRA `(.L_x_7745) ;  /* 0xffffffcc00e47947 */ /* 0x000fea000383ffff */
.L_x_7646:
        /* <DEDUP_REMOVED lines=8> */
.L_x_7747:
[----:B------:R-:W-:Y:S05]  /*283f0*/  BSYNC B0 ;  /* 0x0000000000007941 */ /* 0x000fea0003800000 */
.L_x_7746:
        /* <DEDUP_REMOVED lines=10> */
.L_x_7748:
        /* <DEDUP_REMOVED lines=17> */
.L_x_7749:
        /* <DEDUP_REMOVED lines=9> */
.L_x_7750:
        /* <DEDUP_REMOVED lines=8> */
.L_x_7751:
        /* <DEDUP_REMOVED lines=8> */
.L_x_7752:
        /* <DEDUP_REMOVED lines=8> */
.L_x_7753:
        /* <DEDUP_REMOVED lines=9> */
.L_x_7754:
[----:B------:R-:W-:Y:S01]  /*28850*/  IMAD.MOV.U32 R6, RZ, RZ, R14 ;  /* 0x000000ffff067224 */ /* 0x000fe200078e000e */
[----:B------:R-:W-:Y:S06]  /*28860*/  BRA `(.L_x_7755) ;  /* 0xffffffd0007c7947 */ /* 0x000fec000383ffff */
.L_x_7651:
        /* <DEDUP_REMOVED lines=8> */
.L_x_7757:
[----:B------:R-:W-:Y:S05]  /*288f0*/  BSYNC B0 ;  /* 0x0000000000007941 */ /* 0x000fea0003800000 */
.L_x_7756:
[----:B------:R-:W2:Y:S01]  /*28900*/  LDL R3, [R1+0x4] ;  /* 0x0000040001037983 */ /* 0x000ea20000100800 */
[----:B------:R-:W-:Y:S02]  /*28910*/  IMAD.MOV.U32 R12, RZ, RZ, 0x2 ;  /* 0x00000002ff0c7424 */ /* 0x000fe400078e00ff */
[----:B------:R-:W-:Y:S02]  /*28920*/  IMAD.MOV.U32 R11, RZ, RZ, RZ ;  /* 0x000000ffff0b7224 */ /* 0x000fe400078e00ff */
[----:B------:R-:W-:Y:S01]  /*28930*/  IMAD.MOV.U32 R15, RZ, RZ, -0x1 ;  /* 0xffffffffff0f7424 */ /* 0x000fe200078e00ff */
[----:B--2---:R-:W-:-:S04]  /*28940*/  LOP3.LUT P4, RZ, R3, 0x1, RZ, 0xc0, !PT ;  /* 0x0000000103ff7812 */ /* 0x004fc8000788c0ff */
[----:B------:R-:W-:-:S05]  /*28950*/  SEL R3, R14, RZ, P4 ;  /* 0x000000ff0e037207 */ /* 0x000fca0002000000 */
[----:B------:R-:W-:-:S04]  /*28960*/  IMAD.IADD R3, R2, 0x1, R3 ;  /* 0x0000000102037824 */ /* 0x000fc800078e0203 */
[----:B------:R-:W-:-:S07]  /*28970*/  IMAD.MOV.U32 R13, RZ, RZ, R3 ;  /* 0x000000ffff0d7224 */ /* 0x000fce00078e0003 */
[----:B------:R-:W-:Y:S05]  /*28980*/  WARPSYNC.COLLECTIVE R15, `(.L_x_7758) ;  /* 0x000000000f087348 */ /* 0x000fea0003c00000 */
[----:B------:R0:W1:Y:S02]  /*28990*/  SHFL.UP P6, R14, R13, R12, R11 ;  /* 0x0400000c0d0e7389 */ /* 0x00006400000c000b */
[----:B01----:R-:W-:Y:S01]  /*289a0*/  ENDCOLLECTIVE ;  /* 0x000000000000791b */ /* 0x003fe20003800000 */
.L_x_7758:
        /* <DEDUP_REMOVED lines=8> */
.L_x_7759:
        /* <DEDUP_REMOVED lines=8> */
.L_x_7760:
        /* <DEDUP_REMOVED lines=8> */
.L_x_7761:
        /* <DEDUP_REMOVED lines=9> */
.L_x_7762:
[----:B------:R-:W-:Y:S01]  /*28bc0*/  IMAD.MOV.U32 R6, RZ, RZ, R14 ;  /* 0x000000ffff067224 */ /* 0x000fe200078e000e */
[----:B------:R-:W-:Y:S06]  /*28bd0*/  BRA `(.L_x_7763) ;  /* 0xffffffd000447947 */ /* 0x000fec000383ffff */
.L_x_7653:
[----:B------:R-:W-:Y:S01]  /*28be0*/  BSSY B0, `(.L_x_7764) ;  /* 0x0000006000007945 */ /* 0x000fe20003800000 */
[----:B------:R-:W-:Y:S01]  /*28bf0*/  PLOP3.LUT P6, PT, P6, PT, PT, 0x8, 0x0 ;  /* 0x000000000000781c */ /* 0x000fe200037ce170 */
[----:B------:R-:W-:-:S12]  /*28c00*/  IMAD.MOV.U32 R15, RZ, RZ, -0x1 ;  /* 0xffffffffff0f7424 */ /* 0x000fd800078e00ff */
[----:B01----:R-:W-:Y:S05]  /*28c10*/  WARPSYNC.COLLECTIVE R15, `(.L_x_7765) ;  /* 0x000000000f087348 */ /* 0x003fea0003c00000 */
[----:B------:R-:W-:Y:S01]  /*28c20*/  VOTE.ANY R14, PT, P6 ;  /* 0x00000000000e7806 */ /* 0x000fe200030e0100 */
[----:B01----:R-:W-:Y:S06]  /*28c30*/  ENDCOLLECTIVE ;  /* 0x000000000000791b */ /* 0x003fec0003800000 */
.L_x_7765:
[----:B------:R-:W-:Y:S05]  /*28c40*/  BSYNC B0 ;  /* 0x0000000000007941 */ /* 0x000fea0003800000 */
.L_x_7764:
        /* <DEDUP_REMOVED lines=9> */
.L_x_7766:
[----:B------:R-:W-:Y:S01]  /*28ce0*/  IMAD.MOV.U32 R17, RZ, RZ, R14 ;  /* 0x000000ffff117224 */ /* 0x000fe200078e000e */
[----:B------:R-:W-:Y:S06]  /*28cf0*/  BRA `(.L_x_7767) ;  /* 0xffffffd000347947 */ /* 0x000fec000383ffff */
.L_x_7655:
[----:B------:R-:W-:Y:S01]  /*28d00*/  BSSY B0, `(.L_x_7768) ;  /* 0x0000007000007945 */ /* 0x000fe20003800000 */
[----:B------:R-:W-:Y:S02]  /*28d10*/  IMAD.MOV.U32 R13, RZ, RZ, R5 ;  /* 0x000000ffff0d7224 */ /* 0x000fe400078e0005 */
[----:B------:R-:W-:Y:S02]  /*28d20*/  IMAD.MOV.U32 R11, RZ, RZ, 0x1f ;  /* 0x0000001fff0b7424 */ /* 0x000fe400078e00ff */
[----:B------:R-:W-:-:S07]  /*28d30*/  IMAD.MOV.U32 R15, RZ, RZ, -0x1 ;  /* 0xffffffffff0f7424 */ /* 0x000fce00078e00ff */
[----:B01-3--:R-:W-:Y:S05]  /*28d40*/  WARPSYNC.COLLECTIVE R15, `(.L_x_7769) ;  /* 0x000000000f087348 */ /* 0x00bfea0003c00000 */
[----:B------:R2:W4:Y:S02]  /*28d50*/  SHFL.IDX P6, R14, R13, R12, R11 ;  /* 0x0000000c0d0e7389 */ /* 0x00052400000c000b */
[----:B01234-:R-:W-:Y:S01]  /*28d60*/  ENDCOLLECTIVE ;  /* 0x000000000000791b */ /* 0x01ffe20003800000 */
.L_x_7769:
[----:B------:R-:W-:Y:S05]  /*28d70*/  BSYNC B0 ;  /* 0x0000000000007941 */ /* 0x000fea0003800000 */
.L_x_7768:
[----:B------:R-:W-:Y:S01]  /*28d80*/  IMAD.MOV.U32 R2, RZ, RZ, R14 ;  /* 0x000000ffff027224 */ /* 0x000fe200078e000e */
[----:B------:R-:W-:Y:S06]  /*28d90*/  BRA `(.L_x_7654) ;  /* 0xffffffd000287947 */ /* 0x000fec000383ffff */
.L_x_7659:
[----:B0-----:R0:W2:Y:S02]  /*28da0*/  SYNCS.PHASECHK.TRANS64.TRYWAIT P0, [R0+URZ+0x34820], R3 ;  /* 0x03482003000075a7 */ /* 0x0010a4000800017f */
[----:B--2---:R-:W-:Y:S05]  /*28db0*/  @!P0 NANOSLEEP.SYNCS 0x989680 ;  /* 0x009896800000895d */ /* 0x004fea0003900000 */
[----:B------:R-:W2:Y:S02]  /*28dc0*/  @!P0 SYNCS.PHASECHK.TRANS64 P0, [R0+URZ+0x34820], R3 ;  /* 0x03482003000085a7 */ /* 0x000ea4000800007f */
[----:B--2---:R-:W-:Y:S05]  /*28dd0*/  @!P0 BRA `(.L_x_7659) ;  /* 0xfffffffc00f08947 */ /* 0x004fea000383ffff */
[----:B------:R-:W-:Y:S05]  /*28de0*/  BRA `(.L_x_7770) ;  /* 0xffffffd400187947 */ /* 0x000fea000383ffff */
.L_x_7660:
        /* <DEDUP_REMOVED lines=11> */
.L_x_7772:
[----:B------:R-:W-:Y:S05]  /*28ea0*/  BSYNC B0 ;  /* 0x0000000000007941 */ /* 0x000fea0003800000 */
.L_x_7771:
[----:B------:R-:W-:Y:S05]  /*28eb0*/  BRA `(.L_x_7773) ;  /* 0xffffffd400007947 */ /* 0x000fea000383ffff */
.L_x_7661:
[----:B------:R-:W-:Y:S01]  /*28ec0*/  BSSY B0, `(.L_x_7774) ;  /* 0x0000006000007945 */ /* 0x000fe20003800000 */
[----:B------:R-:W-:-:S07]  /*28ed0*/  IMAD.MOV.U32 R15, RZ, RZ, -0x1 ;  /* 0xffffffffff0f7424 */ /* 0x000fce00078e00ff */
[----:B012---:R-:W-:Y:S05]  /*28ee0*/  WARPSYNC.COLLECTIVE R15, `(.L_x_7775) ;  /* 0x000000000f0c7348 */ /* 0x007fea0003c00000 */
[----:B------:R-:W-:Y:S02]  /*28ef0*/  ELECT P6, UR62, PT ;  /* 0x00000000003e782f */ /* 0x000fe400038c0000 */
[----:B------:R-:W-:Y:S01]  /*28f00*/  MOV R14, UR62 ;  /* 0x0000003e000e7c02 */ /* 0x000fe20008000f00 */
[----:B012---:R-:W-:Y:S10]  /*28f10*/  ENDCOLLECTIVE ;  /* 0x000000000000791b */ /* 0x007ff40003800000 */
.L_x_7775:
[----:B------:R-:W-:Y:S05]  /*28f20*/  BSYNC B0 ;  /* 0x0000000000007941 */ /* 0x000fea0003800000 */
.L_x_7774:
[----:B------:R-:W-:Y:S05]  /*28f30*/  BRA `(.L_x_7776) ;  /* 0xffffffd000f47947 */ /* 0x000fea000383ffff */
.L_x_7663:
[----:B0-----:R0:W2:Y:S02]  /*28f40*/  SYNCS.PHASECHK.TRANS64.TRYWAIT P0, [R6+URZ], R5 ;  /* 0x00000005060075a7 */ /* 0x0010a4000800017f */
[----:B--2---:R-:W-:Y:S05]  /*28f50*/  @!P0 NANOSLEEP.SYNCS 0x989680 ;  /* 0x009896800000895d */ /* 0x004fea0003900000 */
[----:B------:R-:W2:Y:S02]  /*28f60*/  @!P0 SYNCS.PHASECHK.TRANS64 P0, [R6+URZ], R5 ;  /* 0x00000005060085a7 */ /* 0x000ea4000800007f */
[----:B--2---:R-:W-:Y:S05]  /*28f70*/  @!P0 BRA `(.L_x_7663) ;  /* 0xfffffffc00f08947 */ /* 0x004fea000383ffff */
[----:B------:R-:W-:Y:S05]  /*28f80*/  BRA `(.L_x_7777) ;  /* 0xffffffd400307947 */ /* 0x000fea000383ffff */
.L_x_7664:
[----:B--2---:R2:W3:Y:S02]  /*28f90*/  SYNCS.PHASECHK.TRANS64.TRYWAIT P0, [R7+URZ], R2 ;  /* 0x00000002070075a7 */ /* 0x0044e4000800017f */
[----:B---3--:R-:W-:Y:S05]  /*28fa0*/  @!P0 NANOSLEEP.SYNCS 0x989680 ;  /* 0x009896800000895d */ /* 0x008fea0003900000 */
[----:B------:R-:W3:Y:S02]  /*28fb0*/  @!P0 SYNCS.PHASECHK.TRANS64 P0, [R7+URZ], R2 ;  /* 0x00000002070085a7 */ /* 0x000ee4000800007f */
[----:B---3--:R-:W-:Y:S05]  /*28fc0*/  @!P0 BRA `(.L_x_7664) ;  /* 0xfffffffc00f08947 */ /* 0x008fea000383ffff */
[----:B------:R-:W-:Y:S05]  /*28fd0*/  BRA `(.L_x_7778) ;  /* 0xffffffd400247947 */ /* 0x000fea000383ffff */
.L_x_7666:
[----:B---3--:R3:W4:Y:S02]  /*28fe0*/  SYNCS.PHASECHK.TRANS64.TRYWAIT P0, [R4+URZ], R5 ;  /* 0x00000005040075a7 */ /* 0x008724000800017f */
[----:B----4-:R-:W-:Y:S05]  /*28ff0*/  @!P0 NANOSLEEP.SYNCS 0x989680 ;  /* 0x009896800000895d */ /* 0x010fea0003900000 */
[----:B------:R-:W4:Y:S02]  /*29000*/  @!P0 SYNCS.PHASECHK.TRANS64 P0, [R4+URZ], R5 ;  /* 0x00000005040085a7 */ /* 0x000f24000800007f */
[----:B----4-:R-:W-:Y:S05]  /*29010*/  @!P0 BRA `(.L_x_7666) ;  /* 0xfffffffc00f08947 */ /* 0x010fea000383ffff */
[----:B------:R-:W-:Y:S05]  /*29020*/  BRA `(.L_x_7779) ;  /* 0xffffffd4002c7947 */ /* 0x000fea000383ffff */
.L_x_7780:
        /* <DEDUP_REMOVED lines=13> */
.L_x_15316:


//--------------------- .text._ZN7cutlass13device_kernelIN5flash11enable_sm90INS1_16FlashAttnFwdSm90INS1_25CollectiveMainloopFwdSm90ILi2EN4cute5tupleIJNS5_1CILi1EEES8_S8_EEENS6_IJNS7_ILi128EEESA_SA_EEELi128ENS_10bfloat16_tEfNS_4arch4Sm90ELb0ELb1ELb0ELb0ELb0ELb0ELb0ELb1ELb1ELb1ELb0ELb0EEENS1_21CollectiveEpilogueFwdISB_S9_SC_SE_Li256ELb0ELb1ELb0ELb0EEENS1_30DynamicPersistentTileSchedulerILi256ELi128ELb0ELb1ELb1EEEEEEEEEvNT_6ParamsE --------------------------
	.section	.text._ZN7cutlass13device_kernelIN5flash11enable_sm90INS1_16FlashAttnFwdSm90INS1_25CollectiveMainloopFwdSm90ILi2EN4cute5tupleIJNS5_1CILi1EEES8_S8_EEENS6_IJNS7_ILi128EEESA_SA_EEELi128ENS_10bfloat16_tEfNS_4arch4Sm90ELb0ELb1ELb0ELb0ELb0ELb0ELb0ELb1ELb1ELb1ELb0ELb0EEENS1_21CollectiveEpilogueFwdISB_S9_SC_SE_Li256ELb0ELb1ELb0ELb0EEENS1_30DynamicPersistentTileSchedulerILi256ELi128ELb0ELb1ELb1EEEEEEEEEvNT_6ParamsE,"ax",@progbits
	.align	128
.text._ZN7cutlass13device_kernelIN5flash11enable_sm90INS1_16FlashAttnFwdSm90INS1_25CollectiveMainloopFwdSm90ILi2EN4cute5tupleIJNS5_1CILi1EEES8_S8_EEENS6_IJNS7_ILi128EEESA_SA_EEELi128ENS_10bfloat16_tEfNS_4arch4Sm90ELb0ELb1ELb0ELb0ELb0ELb0ELb0ELb1ELb1ELb1ELb0ELb0EEENS1_21CollectiveEpilogueFwdISB_S9_SC_SE_Li256ELb0ELb1ELb0ELb0EEENS1_30DynamicPersistentTileSchedulerILi256ELi128ELb0ELb1ELb1EEEEEEEEEvNT_6ParamsE:
        .type           _ZN7cutlass13device_kernelIN5flash11enable_sm90INS1_16FlashAttnFwdSm90INS1_25CollectiveMainloopFwdSm90ILi2EN4cute5tupleIJNS5_1CILi1EEES8_S8_EEENS6_IJNS7_ILi128EEESA_SA_EEELi128ENS_10bfloat16_tEfNS_4arch4Sm90ELb0ELb1ELb0ELb0ELb0ELb0ELb0ELb1ELb1ELb1ELb0ELb0EEENS1_21CollectiveEpilogueFwdISB_S9_SC_SE_Li256ELb0ELb1ELb0ELb0EEENS1_30DynamicPersistentTileSchedulerILi256ELi128ELb0ELb1ELb1EEEEEEEEEvNT_6ParamsE,@function
        .size           _ZN7cutlass13device_kernelIN5flash11enable_sm90INS1_16FlashAttnFwdSm90INS1_25CollectiveMainloopFwdSm90ILi2EN4cute5tupleIJNS5_1CILi1EEES8_S8_EEENS6_IJNS7_ILi128EEESA_SA_EEELi128ENS_10bfloat16_tEfNS_4arch4Sm90ELb0ELb1ELb0ELb0ELb0ELb0ELb0ELb1ELb1ELb1ELb0ELb0EEENS1_21CollectiveEpilogueFwdISB_S9_SC_SE_Li256ELb0ELb1ELb0ELb0EEENS1_30DynamicPersistentTileSchedulerILi256ELi128ELb0ELb1ELb1EEEEEEEEEvNT_6ParamsE,(.L_x_15317 - _ZN7cutlass13device_kernelIN5flash11enable_sm90INS1_16FlashAttnFwdSm90INS1_25CollectiveMainloopFwdSm90ILi2EN4cute5tupleIJNS5_1CILi1EEES8_S8_EEENS6_IJNS7_ILi128EEESA_SA_EEELi128ENS_10bfloat16_tEfNS_4arch4Sm90ELb0ELb1ELb0ELb0ELb0ELb0ELb0ELb1ELb1ELb1ELb0ELb0EEENS1_21CollectiveEpilogueFwdISB_S9_SC_SE_Li256ELb0ELb1ELb0ELb0EEENS1_30DynamicPersistentTileSchedulerILi256ELi128ELb0ELb1ELb1EEEEEEEEEvNT_6ParamsE)
        .other          _ZN7cutlass13device_kernelIN5flash11enable_sm90INS1_16FlashAttnFwdSm90INS1_25CollectiveMainloopFwdSm90ILi2EN4cute5tupleIJNS5_1CILi1EEES8_S8_EEENS6_IJNS7_ILi128EEESA_SA_EEELi128ENS_10bfloat16_tEfNS_4arch4Sm90ELb0ELb1ELb0ELb0ELb0ELb0ELb0ELb1ELb1ELb1ELb0ELb0EEENS1_21CollectiveEpilogueFwdISB_S9_SC_SE_Li256ELb0ELb1ELb0ELb0EEENS1_30DynamicPersistentTileSchedulerILi256ELi128ELb0ELb1ELb1EEEEEEEEEvNT_6ParamsE,@"STO_CUDA_ENTRY STV_DEFAULT"
_ZN7cutlass13device_kernelIN5flash11enable_sm90INS1_16FlashAttnFwdSm90INS1_25CollectiveMainloopFwdSm90ILi2EN4cute5tupleIJNS5_1CILi1EEES8_S8_EEENS6_IJNS7_ILi128EEESA_SA_EEELi128ENS_10bfloat16_tEfNS_4arch4Sm90ELb0ELb1ELb0ELb0ELb0ELb0ELb0ELb1ELb1ELb1ELb0ELb0EEENS1_21CollectiveEpilogueFwdISB_S9_SC_SE_Li256ELb0ELb1ELb0ELb0EEENS1_30DynamicPersistentTileSchedulerILi256ELi128ELb0ELb1ELb1EEEEEEEEEvNT_6ParamsE:
        /* <DEDUP_REMOVED lines=18> */
.L_x_7782:
[----:B------:R-:W-:Y:S05]  /*0120*/  BSYNC B0 ;  /* 0x0000000000007941 */ /* 0x000fea0003800000 */
.L_x_7781:
        /* <DEDUP_REMOVED lines=41> */
.L_x_7783:
        /* <DEDUP_REMOVED lines=22> */
.L_x_7784:
        /* <DEDUP_REMOVED lines=18> */
.L_x_7785:
        /* <DEDUP_REMOVED lines=22> */
.L_x_7786:
        /* <DEDUP_REMOVED lines=22> */
.L_x_7787:
[----:B------:R-:W-:Y:S01]  /*0900*/  PLOP3.LUT P0, PT, PT, PT, UP0, 0x80, 0x0 ;  /* 0x000000000000781c */ /* 0x000fe20003f0f008 */
[----:B------:R-:W-:Y:S01]  /*0910*/  UMOV UR38, 0x1 ;  /* 0x0000000100267882 */ /* 0x000fe20000000000 */
[----:B------:R-:W-:Y:S01]  /*0920*/  NOP ;  /* 0x0000000000007918 */ /* 0x000fe20000000000 */
[----:B------:R-:W-:Y:S01]  /*0930*/  USEL UR38, UR38, 0x2, !UP0 ;  /* 0x0000000226267887 */ /* 0x000fe2000c000000 */
[----:B------:R-:W-:Y:S01]  /*0940*/  ULDC.64 UR50, c[0x0][0x208] ;  /* 0x0000820000327ab9 */ /* 0x000fe20000000a00 */
[----:B012-4-:R-:W-:Y:S08]  /*0950*/  BAR.SYNC.DEFER_BLOCKING 0x0 ;  /* 0x0000000000007b1d */ /* 0x017ff00000010000 */
[----:B------:R-:W-:Y:S05]  /*0960*/  @!P0 BRA `(.L_x_7788) ;  /* 0x000000ec00808947 */ /* 0x000fea0003800000 */
.L_x_7789:
[----:B------:R-:W-:-:S08]  /*0970*/  NOP ;  /* 0x0000000000007918 */ /* 0x000fd00000000000 */
[----:B------:R-:W0:Y:S02]  /*0980*/  USETMAXREG.TRY_ALLOC.CTAPOOL UP0, 0xf0 ;  /* 0x000000f0000079c8 */ /* 0x000e240008000600 */
[----:B0-----:R-:W-:-:S13]  /*0990*/  PLOP3.LUT P0, PT, PT, PT, UP0, 0x80, 0x0 ;  /* 0x000000000000781c */ /* 0x001fda0003f0f008 */
[----:B------:R-:W-:Y:S05]  /*09a0*/  @!P0 BRA `(.L_x_7789) ;  /* 0xfffffffc00f08947 */ /* 0x000fea000383ffff */
[----:B------:R-:W0:Y:S01]  /*09b0*/  S2R R2, SR_TID.X ;  /* 0x0000000000027919 */ /* 0x000e220000002100 */
[----:B------:R-:W1:Y:S08]  /*09c0*/  S2UR UR4, SR_CTAID.X ;  /* 0x00000000000479c3 */ /* 0x000e700000002500 */
[----:B------:R-:W-:Y:S08]  /*09d0*/  BAR.ARV 0x4, 0x180 ;  /* 0x0106000000007b1d */ /* 0x000ff00000002000 */
[----:B------:R-:W-:Y:S06]  /*09e0*/  BAR.ARV 0x8, 0x180 ;  /* 0x0206000000007b1d */ /* 0x000fec0000002000 */
[----:B0-----:R-:W-:-:S04]  /*09f0*/  LOP3.LUT R0, R2, 0xffffff80, RZ, 0xc0, !PT ;  /* 0xffffff8002007812 */ /* 0x001fc800078ec0ff */
[----:B------:R-:W-:Y:S02]  /*0a00*/  ISETP.NE.AND P0, PT, R0, 0x80, PT ;  /* 0x000000800000780c */ /* 0x000fe40003f05270 */
[----:B------:R-:W1:Y:S11]  /*0a10*/  LDC R0, c[0x0][0xc38] ;  /* 0x00030e00ff007b82 */ /* 0x000e760000000800 */
[----:B------:R-:W-:Y:S06]  /*0a20*/  @!P0 BAR.ARV 0x9, 0x100 ;  /* 0x0244000000008b1d */ /* 0x000fec0000002000 */
[----:B-1----:R-:W-:-:S13]  /*0a30*/  ISETP.LE.AND P0, PT, R0, UR4, PT ;  /* 0x0000000400007c0c */ /* 0x002fda000bf03270 */
[----:B------:R-:W-:Y:S05]  /*0a40*/  @P0 EXIT ;  /* 0x000000000000094d */ /* 0x000fea0003800000 */
[----:B------:R-:W-:Y:S01]  /*0a50*/  VIADD R191, R2, 0xffffff80 ;  /* 0xffffff8002bf7836 */ /* 0x000fe20000000000 */
[----:B------:R-:W-:Y:S01]  /*0a60*/  ULOP3.LUT UR47, UR38, 0x1, URZ, 0xfc, !UPT ;  /* 0x00000001262f7892 */ /* 0x000fe2000f8efc3f */
[----:B------:R-:W-:Y:S01]  /*0a70*/  UMOV UR46, URZ ;  /* 0x0000003f002e7c82 */ /* 0x000fe20008000000 */
[----:B------:R-:W-:Y:S02]  /*0a80*/  UMOV UR45, URZ ;  /* 0x0000003f002d7c82 */ /* 0x000fe40008000000 */
[----:B------:R-:W-:Y:S01]  /*0a90*/  SHF.R.S32.HI R0, RZ, 0x1f, R191 ;  /* 0x0000001fff007819 */ /* 0x000fe200000114bf */
[----:B------:R-:W-:-:S03]  /*0aa0*/  UMOV UR44, URZ ;  /* 0x0000003f002c7c82 */ /* 0x000fc60008000000 */
[CC--:B------:R-:W-:Y:S02]  /*0ab0*/  LEA.HI R3, R0.reuse, R191.reuse, RZ, 0x7 ;  /* 0x000000bf00037211 */ /* 0x0c0fe400078f38ff */
[-C--:B------:R-:W-:Y:S02]  /*0ac0*/  LEA.HI R4, R0, R191.reuse, RZ, 0x5 ;  /* 0x000000bf00047211 */ /* 0x080fe400078f28ff */
[----:B------:R-:W-:Y:S02]  /*0ad0*/  LOP3.LUT R2, R3, 0xffffff80, RZ, 0xc0, !PT ;  /* 0xffffff8003027812 */ /* 0x000fe400078ec0ff */
[----:B------:R-:W-:Y:S01]  /*0ae0*/  SHF.R.S32.HI R186, RZ, 0x7, R3 ;  /* 0x00000007ffba7819 */ /* 0x000fe20000011403 */
[----:B------:R-:W-:Y:S02]  /*0af0*/  IMAD.SHL.U32 R6, R4, 0x20, RZ ;  /* 0x0000002004067824 */ /* 0x000fe400078e00ff */
[----:B------:R-:W-:Y:S01]  /*0b00*/  IMAD.IADD R185, R191, 0x1, -R2 ;  /* 0x00000001bfb97824 */ /* 0x000fe200078e0a02 */
[----:B------:R-:W-:-:S02]  /*0b10*/  LEA.HI R2, R0, R191, RZ, 0x4 ;  /* 0x000000bf00027211 */ /* 0x000fc400078f20ff */
[----:B------:R-:W-:Y:S02]  /*0b20*/  LOP3.LUT R7, R6, 0xfffffc00, RZ, 0xc0, !PT ;  /* 0xfffffc0006077812 */ /* 0x000fe400078ec0ff */
[----:B------:R-:W-:Y:S02]  /*0b30*/  LOP3.LUT R4, R2, 0x3fffff0, RZ, 0xc0, !PT ;  /* 0x03fffff002047812 */ /* 0x000fe400078ec0ff */
[----:B------:R-:W-:Y:S02]  /*0b40*/  SHF.R.S32.HI R8, RZ, 0x1f, R185 ;  /* 0x0000001fff087819 */ /* 0x000fe400000114b9 */
[----:B------:R-:W-:Y:S01]  /*0b50*/  SHF.R.S32.HI R5, RZ, 0x4, R2 ;  /* 0x00000004ff057819 */ /* 0x000fe20000011402 */
[----:B------:R-:W-:Y:S01]  /*0b60*/  IMAD.IADD R4, R191, 0x1, -R4 ;  /* 0x00000001bf047824 */ /* 0x000fe200078e0a04 */
[----:B------:R-:W-:Y:S02]  /*0b70*/  LEA.HI R9, R8, R185, RZ, 0x2 ;  /* 0x000000b908097211 */ /* 0x000fe400078f10ff */
[----:B------:R-:W-:Y:S01]  /*0b80*/  LEA.HI R2, R2, R5, RZ, 0x1 ;  /* 0x0000000502027211 */ /* 0x000fe200078f08ff */
[----:B------:R-:W-:Y:S01]  /*0b90*/  IMAD R7, R4, 0x40, R7 ;  /* 0x0000004004077824 */ /* 0x000fe200078e0207 */
[----:B------:R-:W-:-:S02]  /*0ba0*/  LEA.HI R4, R0, R191, RZ, 0x2 ;  /* 0x000000bf00047211 */ /* 0x000fc400078f10ff */
[--C-:B------:R-:W-:Y:S02]  /*0bb0*/  SHF.R.S32.HI R6, RZ, 0x2, R9.reuse ;  /* 0x00000002ff067819 */ /* 0x100fe40000011409 */
[----:B------:R-:W-:Y:S02]  /*0bc0*/  SHF.R.S32.HI R11, RZ, 0x1f, R9 ;  /* 0x0000001fff0b7819 */ /* 0x000fe40000011409 */
[----:B------:R-:W-:Y:S02]  /*0bd0*/  LOP3.LUT R2, R2, 0x1ffffffe, RZ, 0xc0, !PT ;  /* 0x1ffffffe02027812 */ /* 0x000fe400078ec0ff */
[----:B------:R-:W-:Y:S02]  /*0be0*/  LOP3.LUT R4, R4, 0xfffffffc, RZ, 0xc0, !PT ;  /* 0xfffffffc04047812 */ /* 0x000fe400078ec0ff */
[----:B------:R-:W-:Y:S01]  /*0bf0*/  LEA.HI R0, R0, R191, RZ, 0x3 ;  /* 0x000000bf00007211 */ /* 0x000fe200078f18ff */
[----:B------:R-:W-:Y:S01]  /*0c00*/  IMAD.IADD R2, R5, 0x1, -R2 ;  /* 0x0000000105027824 */ /* 0x000fe200078e0a02 */
[----:B------:R-:W-:Y:S01]  /*0c10*/  LEA.HI R11, R11, R6, RZ, 0x3 ;  /* 0x000000060b0b7211 */ /* 0x000fe200078f18ff */
[----:B------:R-:W-:Y:S01]  /*0c20*/  IMAD.IADD R4, R191, 0x1, -R4 ;  /* 0x00000001bf047824 */ /* 0x000fe200078e0a04 */
[----:B------:R-:W-:Y:S01]  /*0c30*/  LOP3.LUT R22, R0, 0xfffffff8, RZ, 0xc0, !PT ;  /* 0xfffffff800167812 */ /* 0x000fe200078ec0ff */
[----:B------:R-:W-:Y:S01]  /*0c40*/  IMAD R188, R2, 0x8, R7 ;  /* 0x0000000802bc7824 */ /* 0x000fe200078e0207 */
[----:B------:R-:W-:-:S02]  /*0c50*/  LOP3.LUT R11, R11, 0xfffffff8, RZ, 0xc0, !PT ;  /* 0xfffffff80b0b7812 */ /* 0x000fc400078ec0ff */
[----:B------:R-:W-:Y:S01]  /*0c60*/  LEA.HI R8, R8, R185, RZ, 0x5 ;  /* 0x000000b908087211 */ /* 0x000fe200078f28ff */
[----:B------:R-:W-:Y:S01]  /*0c70*/  IMAD.IADD R22, R191, 0x1, -R22 ;  /* 0x00000001bf167824 */ /* 0x000fe200078e0a16 */
[----:B------:R-:W-:Y:S01]  /*0c80*/  LEA.HI R3, R3, R186, RZ, 0x1 ;  /* 0x000000ba03037211 */ /* 0x000fe200078f08ff */
[----:B------:R-:W-:Y:S01]  /*0c90*/  IMAD.IADD R11, R6, 0x1, -R11 ;  /* 0x00000001060b7824 */ /* 0x000fe200078e0a0b */
[----:B------:R-:W-:Y:S01]  /*0ca0*/  LEA.HI R2, R4, R4, RZ, 0x1 ;  /* 0x0000000404027211 */ /* 0x000fe200078f08ff */
[----:B------:R-:W-:Y:S01]  /*0cb0*/  IMAD.SHL.U32 R18, R22, 0x8, RZ ;  /* 0x0000000816127824 */ /* 0x000fe200078e00ff */
[----:B------:R-:W-:Y:S02]  /*0cc0*/  SHF.R.S32.HI R8, RZ, 0x5, R8 ;  /* 0x00000005ff087819 */ /* 0x000fe40000011408 */
[----:B------:R-:W-:Y:S01]  /*0cd0*/  LOP3.LUT R3, R3, 0x3fffffe, RZ, 0xc0, !PT ;  /* 0x03fffffe03037812 */ /* 0x000fe200078ec0ff */
[----:B------:R-:W-:Y:S01]  /*0ce0*/  VIADD R19, R18, 0x40 ;  /* 0x0000004012137836 */ /* 0x000fe20000000000 */
[----:B------:R-:W-:Y:S01]  /*0cf0*/  LOP3.LUT R5, R2, 0x1ffffffe, RZ, 0xc0, !PT ;  /* 0x1ffffffe02057812 */ /* 0x000fe200078ec0ff */
[----:B------:R-:W-:Y:S01]  /*0d00*/  IMAD R8, R8, 0x10, R11 ;  /* 0x0000001008087824 */ /* 0x000fe200078e020b */
[----:B------:R-:W-:Y:S01]  /*0d10*/  LOP3.LUT R16, R9, 0x7ffffffc, RZ, 0xc0, !PT ;  /* 0x7ffffffc09107812 */ /* 0x000fe200078ec0ff */
[----:B------:R-:W-:Y:S01]  /*0d20*/  IMAD.IADD R3, R186, 0x1, -R3 ;  /* 0x00000001ba037824 */ /* 0x000fe200078e0a03 */
[----:B------:R-:W-:Y:S01]  /*0d30*/  SHF.R.S32.HI R184, RZ, 0x3, R0 ;  /* 0x00000003ffb87819 */ /* 0x000fe20000011400 */
[----:B------:R-:W-:Y:S01]  /*0d40*/  IMAD.IADD R4, R4, 0x1, -R5 ;  /* 0x0000000104047824 */ /* 0x000fe200078e0a05 */
[----:B------:R-:W-:Y:S01]  /*0d50*/  SHF.R.S32.HI R190, RZ, 0x1f, R18 ;  /* 0x0000001fffbe7819 */ /* 0x000fe20000011412 */
[----:B------:R-:W-:Y:S01]  /*0d60*/  IMAD R187, R3, 0x40, R8 ;  /* 0x0000004003bb7824 */ /* 0x000fe200078e0208 */
[----:B------:R-:W-:Y:S01]  /*0d70*/  SHF.R.S32.HI R189, RZ, 0x1f, R19 ;  /* 0x0000001fffbd7819 */ /* 0x000fe20000011413 */
[----:B------:R-:W-:-:S02]  /*0d80*/  IMAD.IADD R16, R185, 0x1, -R16 ;  /* 0x00000001b9107824 */ /* 0x000fc400078e0a10 */
[----:B------:R-:W-:-:S07]  /*0d90*/  IMAD R17, R4, 0x8, R187 ;  /* 0x0000000804117824 */ /* 0x000fce00078e02bb */
.L_x_7886:
        /* <DEDUP_REMOVED lines=21> */
.L_x_7790:
[----:B------:R-:W-:Y:S01]  /*0ef0*/  ULDC UR7, c[0x0][0xc54] ;  /* 0x0003150000077ab9 */ /* 0x000fe20000000800 */
[----:B------:R-:W-:Y:S01]  /*0f00*/  UMOV UR6, UR9 ;  /* 0x0000000900067c82 */ /* 0x000fe20008000000 */
[----:B------:R-:W-:-:S11]  /*0f10*/  UISETP.NE.AND UP0, UPT, UR7, 0x1, UPT ;  /* 0x000000010700788c */ /* 0x000fd6000bf05270 */
[----:B------:R-:W-:Y:S02]  /*0f20*/  @UP0 ULDC.64 UR10, c[0x0][0xc58] ;  /* 0x00031600000a0ab9 */ /* 0x000fe40000000a00 */
[----:B------:R-:W-:-:S04]  /*0f30*/  UIMAD.WIDE.U32 UR4, UR9, UR10, URZ ;  /* 0x0000000a090472a5 */ /* 0x000fc8000f8e003f */
[----:B------:R-:W-:-:S04]  /*0f40*/  @UP0 USHF.R.U32.HI UR6, URZ, UR11, UR5 ;  /* 0x0000000b3f060299 */ /* 0x000fc80008011605 */
[----:B------:R-:W-:-:S12]  /*0f50*/  UIMAD UR4, UR6, UR7, URZ ;  /* 0x00000007060472a4 */ /* 0x000fd8000f8e023f */
.L_x_7791:
[----:B------:R-:W-:Y:S01]  /*0f60*/  ULOP3.LUT UR6, URZ, UR6, URZ, 0x33, !UPT ;  /* 0x000000063f067292 */ /* 0x000fe2000f8e333f */
[----:B------:R-:W-:Y:S01]  /*0f70*/  ULDC UR7, c[0x0][0x448] ;  /* 0x0001120000077ab9 */ /* 0x000fe20000000800 */
[----:B------:R-:W-:Y:S01]  /*0f80*/  ULDC UR5, c[0x0][0xc3c] ;  /* 0x00030f0000057ab9 */ /* 0x000fe20000000800 */
[----:B------:R-:W-:Y:S02]  /*0f90*/  UISETP.NE.AND UP1, UPT, UR7, 0x1, UPT ;  /* 0x000000010700788c */ /* 0x000fe4000bf25270 */
[----:B------:R-:W-:Y:S01]  /*0fa0*/  UIADD3 UR6, UR6, UR5, URZ ;  /* 0x0000000506067290 */ /* 0x000fe2000fffe03f */
[----:B------:R-:W-:Y:S01]  /*0fb0*/  ULDC.64 UR10, c[0x0][0x418] ;  /* 0x00010600000a7ab9 */ /* 0x000fe20000000a00 */
[----:B------:R-:W-:Y:S01]  /*0fc0*/  UIADD3 UR4, UR9, -UR4, URZ ;  /* 0x8000000409047290 */ /* 0x000fe2000fffe03f */
[----:B------:R-:W-:Y:S01]  /*0fd0*/  ULDC UR37, c[0x0][0xc48] ;  /* 0x0003120000257ab9 */ /* 0x000fe20000000800 */
[----:B------:R-:W-:Y:S02]  /*0fe0*/  UISETP.NE.U32.AND UP0, UPT, UR10, URZ, UPT ;  /* 0x0000003f0a00728c */ /* 0x000fe4000bf05070 */
[----:B------:R-:W-:-:S02]  /*0ff0*/  USHF.L.U32 UR36, UR6, 0x7, URZ ;  /* 0x0000000706247899 */ /* 0x000fc4000800063f */
[----:B------:R-:W-:Y:S01]  /*1000*/  UISETP.NE.AND UP2, UPT, UR37, 0x1, UPT ;  /* 0x000000012500788c */ /* 0x000fe2000bf45270 */
[----:B------:R-:W-:Y:S01]  /*1010*/  ULDC UR13, c[0x0][0xc54] ;  /* 0x00031500000d7ab9 */ /* 0x000fe20000000800 */
[----:B------:R-:W-:Y:S02]  /*1020*/  UISETP.NE.AND.EX UP0, UPT, UR11, URZ, UPT, UP0 ;  /* 0x0000003f0b00728c */ /* 0x000fe4000bf05300 */
[----:B------:R-:W-:Y:S02]  /*1030*/  UIADD3 UR10, UR36, 0x7f, URZ ;  /* 0x0000007f240a7890 */ /* 0x000fe4000fffe03f */
[----:B------:R-:W-:Y:S01]  /*1040*/  UIMAD UR13, UR8, UR13, UR4 ;  /* 0x0000000d080d72a4 */ /* 0x000fe2000f8e0204 */
[----:B------:R-:W-:Y:S01]  /*1050*/  ULDC UR42, c[0x0][0x424] ;  /* 0x00010900002a7ab9 */ /* 0x000fe20000000800 */
[----:B------:R-:W-:Y:S01]  /*1060*/  ULDC UR49, c[0x0][0x288] ;  /* 0x0000a20000317ab9 */ /* 0x000fe20000000800 */
[----:B------:R-:W-:Y:S01]  /*1070*/  ULDC.64 UR4, c[0x0][0x9e0] ;  /* 0x0002780000047ab9 */ /* 0x000fe20000000a00 */
[----:B------:R-:W-:Y:S01]  /*1080*/  @UP1 ULDC UR8, c[0x0][0x44c] ;  /* 0x0001130000081ab9 */ /* 0x000fe20000000800 */
[----:B------:R-:W-:-:S02]  /*1090*/  UIADD3 UR11, -UR49, 0x1, URZ ;  /* 0x00000001310b7890 */ /* 0x000fc4000fffe13f */
[----:B------:R-:W-:Y:S02]  /*10a0*/  UISETP.GE.AND UP3, UPT, UR5, 0x1, UPT ;  /* 0x000000010500788c */ /* 0x000fe4000bf66270 */
[----:B------:R-:W-:Y:S02]  /*10b0*/  USEL UR42, UR42, 0x1, UP0 ;  /* 0x000000012a2a7887 */ /* 0x000fe40008000000 */
[----:B------:R-:W-:Y:S01]  /*10c0*/  UIMAD.WIDE.U32 UR8, UR10, UR8, URZ ;  /* 0x000000080a0872a5 */ /* 0x000fe2000f8e003f */
[----:B------:R-:W-:Y:S01]  /*10d0*/  ULDC UR12, c[0x0][0x2f0] ;  /* 0x0000bc00000c7ab9 */ /* 0x000fe20000000800 */
[----:B------:R-:W-:Y:S01]  /*10e0*/  @UP1 ULDC UR15, c[0x0][0x450] ;  /* 0x00011400000f1ab9 */ /* 0x000fe20000000800 */
[----:B------:R-:W-:Y:S01]  /*10f0*/  @UP2 ULDC UR6, c[0x0][0xc4c] ;  /* 0x0003130000062ab9 */ /* 0x000fe20000000800 */
[----:B------:R-:W-:Y:S01]  /*1100*/  UIMAD UR11, UR42, UR12, UR11 ;  /* 0x0000000c2a0b72a4 */ /* 0x000fe2000f8e020b */
[----:B------:R-:W-:Y:S01]  /*1110*/  PLOP3.LUT P1, PT, PT, PT, UP3, 0x80, 0x0 ;  /* 0x000000000000781c */ /* 0x000fe20003f2f038 */
[----:B------:R-:W-:-:S02]  /*1120*/  @UP1 USHF.R.U32.HI UR10, URZ, UR15, UR9 ;  /* 0x0000000f3f0a1299 */ /* 0x000fc40008011609 */
[----:B------:R-:W-:Y:S01]  /*1130*/  UIMAD.WIDE.U32 UR6, UR13, UR6, URZ ;  /* 0x000000060d0672a5 */ /* 0x000fe2000f8e003f */
[----:B------:R-:W-:Y:S01]  /*1140*/  @UP2 ULDC UR14, c[0x0][0xc50] ;  /* 0x00031400000e2ab9 */ /* 0x000fe20000000800 */
[----:B------:R-:W-:Y:S01]  /*1150*/  UIADD3 UR10, UR11, UR10, URZ ;  /* 0x0000000a0b0a7290 */ /* 0x000fe2000fffe03f */
[----:B------:R-:W-:Y:S01]  /*1160*/  UMOV UR43, UR13 ;  /* 0x0000000d002b7c82 */ /* 0x000fe20008000000 */
[----:B------:R-:W-:Y:S02]  /*1170*/  @UP2 USHF.R.U32.HI UR43, URZ, UR14, UR7 ;  /* 0x0000000e3f2b2299 */ /* 0x000fe40008011607 */
[----:B------:R-:W-:Y:S02]  /*1180*/  UIADD3 UR4, UR10, UR4, URZ ;  /* 0x000000040a047290 */ /* 0x000fe4000fffe03f */
[----:B------:R-:W-:-:S04]  /*1190*/  UIADD3 UR6, -UR43, URZ, URZ ;  /* 0x0000003f2b067290 */ /* 0x000fc8000fffe13f */
[----:B------:R-:W-:Y:S01]  /*11a0*/  UIMAD UR37, UR37, UR6, UR13 ;  /* 0x00000006252572a4 */ /* 0x000fe2000f8e020d */
[----:B------:R-:W-:Y:S01]  /*11b0*/  IMAD.U32 R0, RZ, RZ, UR4 ;  /* 0x00000004ff007e24 */ /* 0x000fe2000f8e00ff */
[----:B------:R-:W-:Y:S10]  /*11c0*/  @!P1 BRA `(.L_x_7792) ;  /* 0x0000000000409947 */ /* 0x000ff40003800000 */
        /* <DEDUP_REMOVED lines=10> */
.L_x_7793:
[----:B------:R-:W-:-:S11]  /*1270*/  UISETP.NE.AND UP0, UPT, UR5, 0x1, UPT ;  /* 0x000000010500788c */ /* 0x000fd6000bf05270 */
[----:B------:R-:W-:Y:S02]  /*1280*/  @UP0 ULDC.64 UR8, c[0x0][0x9e8] ;  /* 0x00027a0000080ab9 */ /* 0x000fe40000000a00 */
[----:B------:R-:W-:-:S04]  /*1290*/  UIMAD.WIDE.U32 UR6, UR4, UR8, URZ ;  /* 0x00000008040672a5 */ /* 0x000fc8000f8e003f */
[----:B------:R-:W-:-:S12]  /*12a0*/  @UP0 USHF.R.U32.HI UR4, URZ, UR9, UR7 ;  /* 0x000000093f040299 */ /* 0x000fd80008011607 */
.L_x_7794:
[----:B------:R-:W-:-:S06]  /*12b0*/  UIMAD UR4, UR4, UR5, UR5 ;  /* 0x00000005040472a4 */ /* 0x000fcc000f8e0205 */
[----:B------:R-:W-:-:S07]  /*12c0*/  VIMNMX R0, R0, UR4, PT ;  /* 0x0000000400007c48 */ /* 0x000fce000bfe0100 */
.L_x_7792:
        /* <DEDUP_REMOVED lines=29> */
.L_x_7796:
[----:B------:R-:W-:-:S11]  /*14a0*/  UISETP.NE.AND UP0, UPT, UR5, 0x1, UPT ;  /* 0x000000010500788c */ /* 0x000fd6000bf05270 */
[----:B------:R-:W-:Y:S02]  /*14b0*/  @UP0 ULDC.64 UR10, c[0x0][0x9e8] ;  /* 0x00027a00000a0ab9 */ /* 0x000fe40000000a00 */
[----:B------:R-:W-:-:S04]  /*14c0*/  UIMAD.WIDE.U32 UR6, UR4, UR10, URZ ;  /* 0x0000000a040672a5 */ /* 0x000fc8000f8e003f */
[----:B------:R-:W-:-:S12]  /*14d0*/  @UP0 USHF.R.U32.HI UR4, URZ, UR11, UR7 ;  /* 0x0000000b3f040299 */ /* 0x000fd80008011607 */
.L_x_7797:
[----:B------:R-:W-:-:S04]  /*14e0*/  UIMAD UR4, UR4, UR5, URZ ;  /* 0x00000005040472a4 */ /* 0x000fc8000f8e023f */
[----:B------:R-:W-:-:S04]  /*14f0*/  UISETP.LT.AND UP0, UPT, UR9, UR4, UPT ;  /* 0x000000040900728c */ /* 0x000fc8000bf01270 */
[----:B------:R-:W-:-:S12]  /*1500*/  USEL UR9, UR9, UR4, !UP0 ;  /* 0x0000000409097287 */ /* 0x000fd8000c000000 */
.L_x_7795:
[----:B------:R-:W-:Y:S01]  /*1510*/  USHF.R.S32.HI UR4, URZ, 0x1f, UR9 ;  /* 0x0000001f3f047899 */ /* 0x000fe20008011409 */
[----:B------:R-:W-:Y:S02]  /*1520*/  PLOP3.LUT P0, PT, PT, PT, PT, 0x80, 0x0 ;  /* 0x000000000000781c */ /* 0x000fe40003f0f070 */
[----:B------:R-:W-:Y:S02]  /*1530*/  CS2R R36, SRZ ;  /* 0x0000000000247805 */ /* 0x000fe4000001ff00 */
[----:B------:R-:W-:Y:S01]  /*1540*/  CS2R R150, SRZ ;  /* 0x0000000000967805 */ /* 0x000fe2000001ff00 */
        /* <DEDUP_REMOVED lines=69> */
.L_x_7799:
[----:B------:R-:W-:Y:S01]  /*19a0*/  ULEA.HI UR4, UR46, UR46, URZ, 0x1 ;  /* 0x0000002e2e047291 */ /* 0x000fe2000f8f083f */
[----:B------:R-:W-:-:S03]  /*19b0*/  IMAD.U32 R2, RZ, RZ, UR47 ;  /* 0x0000002fff027e24 */ /* 0x000fc6000f8e00ff */
[----:B------:R-:W-:Y:S02]  /*19c0*/  ULOP3.LUT UR4, UR4, 0xfffffffe, URZ, 0xc0, !UPT ;  /* 0xfffffffe04047892 */ /* 0x000fe4000f8ec03f */
[----:B------:R-:W-:Y:S02]  /*19d0*/  ISETP.NE.AND P0, PT, R2, 0x3, PT ;  /* 0x000000030200780c */ /* 0x000fe40003f05270 */
[----:B------:R-:W-:-:S06]  /*19e0*/  UIADD3 UR4, UR46, -UR4, URZ ;  /* 0x800000042e047290 */ /* 0x000fcc000fffe03f */
[----:B------:R-:W-:-:S05]  /*19f0*/  IMAD.U32 R0, RZ, RZ, UR4 ;  /* 0x00000004ff007e24 */ /* 0x000fca000f8e00ff */
[----:B------:R-:W-:-:S04]  /*1a00*/  SHF.L.U32 R0, R0, 0x1f, RZ ;  /* 0x0000001f00007819 */ /* 0x000fc800000006ff */
[----:B------:R-:W0:Y:S02]  /*1a10*/  SYNCS.PHASECHK.TRANS64.TRYWAIT P1, [UR41+0x28800], R0 ;  /* 0x02880000ff0075a7 */ /* 0x000e240008020169 */
[----:B0-----:R-:W-:Y:S05]  /*1a20*/  @!P1 BRA `(.L_x_7800) ;  /* 0x0000012400ac9947 */ /* 0x001fea0003800000 */
.L_x_7993:
[----:B------:R-:W-:Y:S05]  /*1a30*/  @!P0 BRA `(.L_x_7801) ;  /* 0x0000000000048947 */ /* 0x000fea0003800000 */
[----:B------:R-:W-:Y:S01]  /*1a40*/  BPT.TRAP 0x1 ;  /* 0x000000040000795c */ /* 0x000fe20000300000 */
.L_x_7801:
[----:B------:R-:W-:Y:S02]  /*1a50*/  IMAD.U32 R9, RZ, RZ, UR44 ;  /* 0x0000002cff097e24 */ /* 0x000fe4000f8e00ff */
[----:B0-----:R-:W-:-:S03]  /*1a60*/  IMAD.U32 R0, RZ, RZ, UR45 ;  /* 0x0000002dff007e24 */ /* 0x001fc6000f8e00ff */
[----:B------:R-:W-:Y:S02]  /*1a70*/  LEA R9, R9, UR41, 0x3 ;  /* 0x0000002909097c11 */ /* 0x000fe4000f8e18ff */
[----:B------:R-:W-:-:S04]  /*1a80*/  SHF.L.U32 R0, R0, 0x1f, RZ ;  /* 0x0000001f00007819 */ /* 0x000fc800000006ff */
[----:B------:R0:W1:Y:S01]  /*1a90*/  SYNCS.PHASECHK.TRANS64.TRYWAIT P2, [R9+URZ+0x28830], R0 ;  /* 0x02883000090075a7 */ /* 0x000062000804017f */
[----:B------:R-:W-:Y:S05]  /*1aa0*/  @!P0 BRA `(.L_x_7802) ;  /* 0x0000000000048947 */ /* 0x000fea0003800000 */
[----:B------:R-:W-:Y:S01]  /*1ab0*/  BPT.TRAP 0x1 ;  /* 0x000000040000795c */ /* 0x000fe20000300000 */
.L_x_7802:
[----:B------:R-:W2:Y:S02]  /*1ac0*/  S2R R2, SR_TID.X ;  /* 0x0000000000027919 */ /* 0x000ea40000002100 */
[----:B--2---:R-:W-:Y:S01]  /*1ad0*/  LOP3.LUT P1, RZ, R2, 0x7f, RZ, 0xc0, !PT ;  /* 0x0000007f02ff7812 */ /* 0x004fe2000782c0ff */
[----:B-1----:R-:W-:-:S12]  /*1ae0*/  @P2 BRA `(.L_x_7803) ;  /* 0x0000000000082947 */ /* 0x002fd80003800000 */
[----:B------:R-:W1:Y:S02]  /*1af0*/  SYNCS.PHASECHK.TRANS64.TRYWAIT P2, [R9+URZ+0x28830], R0 ;  /* 0x02883000090075a7 */ /* 0x000e64000804017f */
[----:B-1----:R-:W-:Y:S05]  /*1b00*/  @!P2 BRA `(.L_x_7804) ;  /* 0x00000124008ca947 */ /* 0x002fea0003800000 */
.L_x_7803:
[----:B------:R-:W-:Y:S05]  /*1b10*/  WARPSYNC.ALL ;  /* 0x0000000000007948 */ /* 0x000fea0003800000 */
[----:B------:R-:W-:Y:S01]  /*1b20*/  UIADD3 UR4, UR41, 0x18400, URZ ;  /* 0x0001840029047890 */ /* 0x000fe2000fffe03f */
[----:B------:R-:W-:Y:S01]  /*1b30*/  WARPGROUP.ARRIVE ;  /* 0x00000000000079c5 */ /* 0x000fe20000000000 */
[----:B------:R-:W-:Y:S01]  /*1b40*/  ULOP3.LUT UR32, UR52, 0x10000, URZ, 0xfc, !UPT ;  /* 0x0001000034207892 */ /* 0x000fe2000f8efc3f */
[----:B01----:R-:W-:Y:S01]  /*1b50*/  VIADD R0, R17, UR36 ;  /* 0x0000002411007c36 */ /* 0x003fe20008000000 */
[----:B------:R-:W-:Y:S01]  /*1b60*/  USHF.R.U32.HI UR4, URZ, 0x4, UR4 ;  /* 0x000000043f047899 */ /* 0x000fe20008011604 */
[----:B------:R-:W0:Y:S01]  /*1b70*/  LDC R4, c[0x0][0x2f0] ;  /* 0x0000bc00ff047b82 */ /* 0x000e220000000800 */
[----:B------:R-:W-:Y:S01]  /*1b80*/  UMOV UR33, 0x40000040 ;  /* 0x4000004000217882 */ /* 0x000fe20000000000 */
[----:B------:R-:W-:Y:S01]  /*1b90*/  UMOV UR35, 0x40000040 ;  /* 0x4000004000237882 */ /* 0x000fe20000000000 */
[----:B------:R-:W-:Y:S01]  /*1ba0*/  ULOP3.LUT UR4, UR4, 0x3fff, URZ, 0xc0, !UPT ;  /* 0x00003fff04047892 */ /* 0x000fe2000f8ec03f */
[----:B------:R-:W-:Y:S01]  /*1bb0*/  IMAD.MOV.U32 R7, RZ, RZ, R0 ;  /* 0x000000ffff077224 */ /* 0x000fe200078e0000 */
[----:B------:R-:W-:Y:S01]  /*1bc0*/  UMOV UR5, 0x40000040 ;  /* 0x4000004000057882 */ /* 0x000fe20000000000 */
[----:B------:R-:W-:Y:S01]  /*1bd0*/  UMOV UR7, 0x40000040 ;  /* 0x4000004000077882 */ /* 0x000fe20000000000 */
[----:B------:R-:W-:Y:S01]  /*1be0*/  ULOP3.LUT UR48, UR4, 0x10000, URZ, 0xfc, !UPT ;  /* 0x0001000004307892 */ /* 0x000fe2000f8efc3f */
[----:B------:R-:W1:Y:S01]  /*1bf0*/  LDC R5, c[0x0][0x288] ;  /* 0x0000a200ff057b82 */ /* 0x000e620000000800 */
[----:B------:R-:W-:Y:S01]  /*1c00*/  UIADD3 UR4, UR32, 0x2, URZ ;  /* 0x0000000220047890 */ /* 0x000fe2000fffe03f */
[----:B------:R-:W-:Y:S01]  /*1c10*/  IMAD.MOV.U32 R3, RZ, RZ, -0x80 ;  /* 0xffffff80ff037424 */ /* 0x000fe200078e00ff */
[----:B------:R-:W-:Y:S01]  /*1c20*/  ULEA UR34, UR44, UR48, 0xb ;  /* 0x000000302c227291 */ /* 0x000fe2000f8e583f */
[C---:B------:R-:W-:Y:S01]  /*1c30*/  LEA R11, R88.reuse, 0xffffff80, 0x7 ;  /* 0xffffff80580b7811 */ /* 0x040fe200078e38ff */
[----:B------:R-:W-:Y:S01]  /*1c40*/  UIADD3 UR8, UR32, 0x4, URZ ;  /* 0x0000000420087890 */ /* 0x000fe2000fffe03f */
[----:B------:R-:W-:Y:S01]  /*1c50*/  IMAD R13, R88, R3, 0x80 ;  /* 0x00000080580d7424 */ /* 0x000fe200078e0203 */
[----:B------:R-:W-:-:S02]  /*1c60*/  UIADD3 UR6, UR34, 0x2, URZ ;  /* 0x0000000222067890 */ /* 0x000fc4000fffe03f */
[----:B------:R-:W-:Y:S01]  /*1c70*/  UIADD3 UR10, UR34, 0x4, URZ ;  /* 0x00000004220a7890 */ /* 0x000fe2000fffe03f */
[----:B------:R-:W-:Y:S01]  /*1c80*/  VIADD R3, R13, 0x1 ;  /* 0x000000010d037836 */ /* 0x000fe20000000000 */
[----:B------:R-:W-:Y:S01]  /*1c90*/  UMOV UR9, 0x40000040 ;  /* 0x4000004000097882 */ /* 0x000fe20000000000 */
[----:B------:R-:W-:Y:S01]  /*1ca0*/  HGMMA.64x128x16.F32.BF16 R24, gdesc[UR32], RZ, !UPT, gsb0 ;  /* 0x01e00000201879f0 */ /* 0x000fe2000c0018ff */
[----:B------:R-:W-:Y:S01]  /*1cb0*/  UMOV UR11, 0x40000040 ;  /* 0x40000040000b7882 */ /* 0x000fe20000000000 */
[----:B------:R-:W-:Y:S01]  /*1cc0*/  UIADD3 UR12, UR32, 0x6, URZ ;  /* 0x00000006200c7890 */ /* 0x000fe2000fffe03f */
[----:B------:R-:W-:Y:S01]  /*1cd0*/  IMAD R3, R16, -0x2, R3 ;  /* 0xfffffffe10037824 */ /* 0x000fe200078e0203 */
        /* <DEDUP_REMOVED lines=19> */
[----:B------:R-:W-:Y:S01]  /*1e10*/  ULDC UR52, c[0x0][0x9dc] ;  /* 0x0002770000347ab9 */ /* 0x000fe20000000800 */
[----:B------:R-:W-:Y:S02]  /*1e20*/  WARPGROUP.DEPBAR.LE gsb0, 0x0 ;  /* 0x00008000000079c5 */ /* 0x000fe40000010000 */
[----:B------:R-:W-:-:S06]  /*1e30*/  WARPGROUP.ARRIVE ;  /* 0x00000000000079c5 */ /* 0x000fcc0000000000 */
[----:B------:R-:W-:Y:S01]  /*1e40*/  HGMMA.64x128x16.F32.BF16 R24, gdesc[UR4], R24, gsb0 ;  /* 0x01e00000041879f0 */ /* 0x000fe20008001818 */
[----:B------:R-:W-:Y:S02]  /*1e50*/  ULDC UR6, c[0x0][0x448] ;  /* 0x0001120000067ab9 */ /* 0x000fe40000000800 */
[----:B------:R-:W-:-:S06]  /*1e60*/  UISETP.NE.AND UP0, UPT, UR6, 0x1, UPT ;  /* 0x000000010600788c */ /* 0x000fcc000bf05270 */
[----:B------:R-:W-:Y:S02]  /*1e70*/  PLOP3.LUT P2, PT, PT, PT, UP0, 0x80, 0x0 ;  /* 0x000000000000781c */ /* 0x000fe40003f4f008 */
[----:B------:R-:W-:-:S03]  /*1e80*/  PLOP3.LUT P3, PT, PT, PT, UP0, 0x80, 0x0 ;  /* 0x000000000000781c */ /* 0x000fc60003f6f008 */
[----:B------:R-:W-:-:S08]  /*1e90*/  @UP0 ULDC UR6, c[0x0][0x44c] ;  /* 0x0001130000060ab9 */ /* 0x000fd00000000800 */
[----:B------:R-:W-:Y:S01]  /*1ea0*/  @P2 IMAD.HI.U32 R2, R0, UR6, RZ ;  /* 0x0000000600022c27 */ /* 0x000fe2000f8e00ff */
[----:B------:R-:W-:-:S03]  /*1eb0*/  @UP0 ULDC UR6, c[0x0][0x450] ;  /* 0x0001140000060ab9 */ /* 0x000fc60000000800 */
[----:B------:R-:W-:Y:S01]  /*1ec0*/  @!P1 VIADD R0, R9, 0x28840 ;  /* 0x0002884009009836 */ /* 0x000fe20000000000 */
[----:B------:R-:W-:Y:S01]  /*1ed0*/  @P3 SHF.R.U32.HI R7, RZ, UR6, R2 ;  /* 0x00000006ff073c19 */ /* 0x000fe20008011602 */
[----:B------:R-:W-:Y:S02]  /*1ee0*/  ULDC.64 UR6, c[0x0][0x9e0] ;  /* 0x0002780000067ab9 */ /* 0x000fe40000000a00 */
[----:B------:R-:W-:Y:S01]  /*1ef0*/  UISETP.GE.AND UP1, UPT, UR7, 0x1, UPT ;  /* 0x000000010700788c */ /* 0x000fe2000bf26270 */
[----:B------:R-:W-:Y:S01]  /*1f00*/  @!P1 PRMT R0, RZ, 0x654, R0 ;  /* 0x00000654ff009816 */ /* 0x000fe20000000000 */
[----:B------:R-:W2:Y:S04]  /*1f10*/  SHFL.IDX PT, R2, R7, RZ, 0x1c1f ;  /* 0x001c1fff07027589 */ /* 0x000ea800000e0000 */
[----:B------:R-:W-:Y:S01]  /*1f20*/  PLOP3.LUT P2, PT, PT, PT, UP1, 0x40, 0x0 ;  /* 0x000000000000781c */ /* 0x000fe20003f4e818 */
[----:B------:R-:W-:-:S02]  /*1f30*/  WARPGROUP.DEPBAR.LE gsb0, 0x0 ;  /* 0x00008000000079c5 */ /* 0x000fc40000010000 */
[----:B------:R-:W-:-:S06]  /*1f40*/  WARPGROUP.ARRIVE ;  /* 0x00000000000079c5 */ /* 0x000fcc0000000000 */
[----:B------:R-:W-:Y:S01]  /*1f50*/  HGMMA.64x128x16.F32.BF16 R24, gdesc[UR8], R24, gsb0 ;  /* 0x01e00000081879f0 */ /* 0x000fe20008001818 */
[----:B------:R-:W-:Y:S02]  /*1f60*/  ULOP3.LUT UR10, URZ, UR52, URZ, 0x33, !UPT ;  /* 0x000000343f0a7292 */ /* 0x000fe4000f8e333f */
[----:B------:R-:W-:Y:S02]  /*1f70*/  WARPGROUP.DEPBAR.LE gsb0, 0x0 ;  /* 0x00008000000079c5 */ /* 0x000fe40000010000 */
[----:B------:R-:W-:-:S07]  /*1f80*/  WARPGROUP.ARRIVE ;  /* 0x00000000000079c5 */ /* 0x000fce0000000000 */
[----:B------:R-:W-:Y:S03]  /*1f90*/  HGMMA.64x128x16.F32.BF16 R24, gdesc[UR12], R24, gsb0 ;  /* 0x01e000000c1879f0 */ /* 0x000fe60008001818 */
        /* <DEDUP_REMOVED lines=13> */
[----:B------:R0:W-:Y:S02]  /*2070*/  @!P1 SYNCS.ARRIVE.TRANS64.RED.A1T0 RZ, [R0+URZ], RZ ;  /* 0x000000ff00ff99a7 */ /* 0x0001e4000810043f */
[C---:B0-----:R-:W-:Y:S02]  /*2080*/  IMAD R0, R4.reuse, UR42, R3 ;  /* 0x0000002a04007c24 */ /* 0x041fe4000f8e0203 */
[----:B------:R-:W-:Y:S02]  /*2090*/  IMAD R3, R4, UR42, R13 ;  /* 0x0000002a04037c24 */ /* 0x000fe4000f8e020d */
[----:B-1----:R-:W-:-:S02]  /*20a0*/  IMAD.IADD R0, R0, 0x1, -R5 ;  /* 0x0000000100007824 */ /* 0x002fc400078e0a05 */
[----:B------:R-:W-:Y:S02]  /*20b0*/  IMAD R15, R16, -0x2, R3 ;  /* 0xfffffffe100f7824 */ /* 0x000fe400078e0203 */
[C---:B------:R-:W-:Y:S02]  /*20c0*/  VIADD R20, R0.reuse, UR6 ;  /* 0x0000000600147c36 */ /* 0x040fe40008000000 */
[----:B------:R-:W-:-:S03]  /*20d0*/  VIADD R21, R0, UR10 ;  /* 0x0000000a00157c36 */ /* 0x000fc60008000000 */
[----:B--2---:R-:W-:Y:S01]  /*20e0*/  VIADDMNMX R0, R2, R20, R15, PT ;  /* 0x0000001402007246 */ /* 0x004fe2000380010f */
[----:B------:R-:W-:Y:S01]  /*20f0*/  IMAD.IADD R3, R21, 0x1, R2 ;  /* 0x0000000115037824 */ /* 0x000fe200078e0202 */
        /* <DEDUP_REMOVED lines=14> */
.L_x_7807:
[----:B------:R-:W-:-:S06]  /*21e0*/  UISETP.NE.AND UP2, UPT, UR7, 0x1, UPT ;  /* 0x000000010700788c */ /* 0x000fcc000bf45270 */
[----:B------:R-:W-:-:S05]  /*21f0*/  PLOP3.LUT P2, PT, PT, PT, UP2, 0x80, 0x0 ;  /* 0x000000000000781c */ /* 0x000fca0003f4f028 */
[----:B------:R-:W-:-:S08]  /*2200*/  @UP2 ULDC.64 UR10, c[0x0][0x9e8] ;  /* 0x00027a00000a2ab9 */ /* 0x000fd00000000a00 */
[----:B------:R-:W-:-:S05]  /*2210*/  @P2 IMAD.HI.U32 R6, R2, UR10, RZ ;  /* 0x0000000a02062c27 */ /* 0x000fca000f8e00ff */
[----:B------:R-:W-:-:S07]  /*2220*/  @P2 SHF.R.U32.HI R2, RZ, UR11, R6 ;  /* 0x0000000bff022c19 */ /* 0x000fce0008011606 */
.L_x_7808:
[----:B------:R-:W-:Y:S05]  /*2230*/  BSYNC B0 ;  /* 0x0000000000007941 */ /* 0x000fea0003800000 */
.L_x_7806:
[----:B------:R-:W-:-:S04]  /*2240*/  IMAD R9, R2, UR7, -R11 ;  /* 0x0000000702097c24 */ /* 0x000fc8000f8e0a0b */
[----:B------:R-:W-:-:S05]  /*2250*/  IMAD R9, R16, -0x2, R9 ;  /* 0xfffffffe10097824 */ /* 0x000fca00078e0209 */
[----:B------:R-:W-:Y:S02]  /*2260*/  VIMNMX R3, R3, R9, !PT ;  /* 0x0000000903037248 */ /* 0x000fe40007fe0100 */
[----:B------:R-:W-:-:S07]  /*2270*/  VIADDMNMX R0, R9, UR7, R0, PT ;  /* 0x0000000709007c46 */ /* 0x000fce000b800100 */
.L_x_7805:
        /* <DEDUP_REMOVED lines=8> */
[----:B------:R-:W-:Y:S02]  /*2300*/  P2R R25, PR, RZ, 0x20 ;  /* 0x00000020ff197803 */ /* 0x000fe40000000000 */
[----:B------:R-:W-:Y:S02]  /*2310*/  ISETP.LT.OR P3, PT, R0, 0xa, P3 ;  /* 0x0000000a0000780c */ /* 0x000fe40001f61670 */
[----:B------:R-:W-:Y:S02]  /*2320*/  ISETP.GT.AND P4, PT, R3, 0x8, !P4 ;  /* 0x000000080300780c */ /* 0x000fe40006784270 */
[----:B------:R-:W-:-:S02]  /*2330*/  ISETP.GE.AND P5, PT, R13, 0x11, PT ;  /* 0x000000110d00780c */ /* 0x000fc40003fa6270 */
[----:B------:R-:W-:Y:S02]  /*2340*/  FSEL R122, R29, -INF , !P3 ;  /* 0xff8000001d7a7808 */ /* 0x000fe40005800000 */
[----:B------:R-:W-:Y:S02]  /*2350*/  ISETP.LT.OR P4, PT, R0, 0x9, P4 ;  /* 0x000000090000780c */ /* 0x000fe40002781670 */
[----:B------:R-:W-:Y:S02]  /*2360*/  ISETP.GT.AND P3, PT, R3, 0x10, !P5 ;  /* 0x000000100300780c */ /* 0x000fe40006f64270 */
[----:B------:R-:W-:Y:S02]  /*2370*/  FSEL R182, R28, -INF , !P4 ;  /* 0xff8000001cb67808 */ /* 0x000fe40006000000 */
        /* <DEDUP_REMOVED lines=159> */
.L_x_7811:
[----:B------:R-:W-:-:S06]  /*2d70*/  UISETP.NE.AND UP2, UPT, UR7, 0x1, UPT ;  /* 0x000000010700788c */ /* 0x000fcc000bf45270 */
[----:B------:R-:W-:-:S05]  /*2d80*/  PLOP3.LUT P6, PT, PT, PT, UP2, 0x80, 0x0 ;  /* 0x000000000000781c */ /* 0x000fca0003fcf028 */
[----:B------:R-:W-:-:S08]  /*2d90*/  @UP2 ULDC.64 UR10, c[0x0][0x9e8] ;  /* 0x00027a00000a2ab9 */ /* 0x000fd00000000a00 */
[----:B------:R-:W-:Y:S01]  /*2da0*/  @P6 IMAD.HI.U32 R3, R0, UR10, RZ ;  /* 0x0000000a00036c27 */ /* 0x000fe2000f8e00ff */
[----:B------:R-:W-:-:S13]  /*2db0*/  PLOP3.LUT P6, PT, PT, PT, UP2, 0x80, 0x0 ;  /* 0x000000000000781c */ /* 0x000fda0003fcf028 */
[----:B------:R-:W-:-:S07]  /*2dc0*/  @P6 SHF.R.U32.HI R0, RZ, UR11, R3 ;  /* 0x0000000bff006c19 */ /* 0x000fce0008011603 */
.L_x_7812:
[----:B------:R-:W-:Y:S05]  /*2dd0*/  BSYNC B0 ;  /* 0x0000000000007941 */ /* 0x000fea0003800000 */
.L_x_7810:
[----:B------:R-:W-:-:S04]  /*2de0*/  IMAD R3, R0, UR7, -R11 ;  /* 0x0000000700037c24 */ /* 0x000fc8000f8e0a0b */
[----:B------:R-:W-:-:S05]  /*2df0*/  IMAD R0, R16, -0x2, R3 ;  /* 0xfffffffe10007824 */ /* 0x000fca00078e0203 */
[----:B------:R-:W-:Y:S02]  /*2e00*/  VIMNMX R33, R33, R0, !PT ;  /* 0x0000000021217248 */ /* 0x000fe40007fe0100 */
[----:B------:R-:W-:-:S07]  /*2e10*/  VIADDMNMX R29, R0, UR7, R29, PT ;  /* 0x00000007001d7c46 */ /* 0x000fce000b80011d */
.L_x_7809:
[----:B------:R-:W-:Y:S01]  /*2e20*/  ISETP.GT.AND P2, PT, R33, 0x1, !P2 ;  /* 0x000000012100780c */ /* 0x000fe20005744270 */
[----:B------:R-:W-:Y:S01]  /*2e30*/  ULDC UR10, c[0x0][0x988] ;  /* 0x00026200000a7ab9 */ /* 0x000fe20000000800 */
[----:B------:R-:W-:Y:S01]  /*2e40*/  ISETP.NE.AND P6, PT, R28, RZ, PT ;  /* 0x000000ff1c00720c */ /* 0x000fe20003fc5270 */
[----:B------:R-:W-:Y:S01]  /*2e50*/  IMAD.U32 R7, RZ, RZ, UR10 ;  /* 0x0000000aff077e24 */ /* 0x000fe2000f8e00ff */
[----:B------:R-:W-:Y:S01]  /*2e60*/  ISETP.LT.OR P2, PT, R29, 0x2, P2 ;  /* 0x000000021d00780c */ /* 0x000fe20001741670 */
[----:B------:R-:W-:Y:S01]  /*2e70*/  @UP0 ULDC UR10, c[0x0][0x44c] ;  /* 0x00011300000a0ab9 */ /* 0x000fe20000000800 */
[----:B------:R-:W-:Y:S01]  /*2e80*/  FMNMX.FTZ R0, R180, R120, !PT ;  /* 0x00000078b4007209 */ /* 0x000fe20007810000 */
[----:B------:R-:W-:Y:S01]  /*2e90*/  UIMAD.WIDE.U32 UR10, UR36, UR10, URZ ;  /* 0x0000000a240a72a5 */ /* 0x000fe2000f8e003f */
[----:B------:R-:W-:Y:S01]  /*2ea0*/  FSEL R20, R27, -INF , !P2 ;  /* 0xff8000001b147808 */ /* 0x000fe20005000000 */
[----:B------:R-:W-:Y:S01]  /*2eb0*/  @UP0 ULDC UR15, c[0x0][0x450] ;  /* 0x00011400000f0ab9 */ /* 0x000fe20000000800 */
[----:B------:R-:W-:Y:S01]  /*2ec0*/  ISETP.NE.AND P2, PT, R89, RZ, PT ;  /* 0x000000ff5900720c */ /* 0x000fe20003f45270 */
[----:B------:R-:W-:Y:S01]  /*2ed0*/  UMOV UR14, UR36 ;  /* 0x00000024000e7c82 */ /* 0x000fe20008000000 */
[----:B------:R-:W-:Y:S01]  /*2ee0*/  FMNMX.FTZ R0, R182, R0, !PT ;  /* 0x00000000b6007209 */ /* 0x000fe20007810000 */
[----:B------:R-:W-:Y:S01]  /*2ef0*/  @UP0 USHF.R.U32.HI UR14, URZ, UR15, UR11 ;  /* 0x0000000f3f0e0299 */ /* 0x000fe2000801160b */
[----:B------:R-:W-:-:S02]  /*2f00*/  ISETP.GT.AND P2, PT, R33, 0x8, !P2 ;  /* 0x000000082100780c */ /* 0x000fc40005744270 */
[----:B------:R-:W-:Y:S01]  /*2f10*/  FMNMX.FTZ R0, R122, R0, !PT ;  /* 0x000000007a007209 */ /* 0x000fe20007810000 */
[----:B------:R-:W-:Y:S01]  /*2f20*/  UIADD3 UR49, UR49, UR14, URZ ;  /* 0x0000000e31317290 */ /* 0x000fe2000fffe03f */
[----:B------:R-:W-:Y:S02]  /*2f30*/  ISETP.LT.OR P2, PT, R29, 0x9, P2 ;  /* 0x000000091d00780c */ /* 0x000fe40001741670 */
[----:B------:R-:W-:Y:S01]  /*2f40*/  FMNMX.FTZ R0, R176, R0, !PT ;  /* 0x00000000b0007209 */ /* 0x000fe20007810000 */
[----:B------:R-:W-:Y:S01]  /*2f50*/  UIADD3 UR6, UR49, UR6, URZ ;  /* 0x0000000631067290 */ /* 0x000fe2000fffe03f */
        /* <DEDUP_REMOVED lines=8> */
[----:B------:R-:W-:-:S02]  /*2fe0*/  ISETP.GT.AND P2, PT, R33, 0x10, !P6 ;  /* 0x000000102100780c */ /* 0x000fc40007744270 */
[----:B------:R-:W-:Y:S02]  /*2ff0*/  ISETP.NE.AND P6, PT, R52, RZ, PT ;  /* 0x000000ff3400720c */ /* 0x000fe40003fc5270 */
        /* <DEDUP_REMOVED lines=57> */
[----:B------:R-:W-:Y:S01]  /*3390*/  ISETP.GT.AND P3, PT, R33, 0x70, !P3 ;  /* 0x000000702100780c */ /* 0x000fe20005f64270 */
[----:B------:R-:W0:Y:S01]  /*33a0*/  SHFL.BFLY PT, R0, R3, 0x2, 0x1f ;  /* 0x0c401f0003007f89 */ /* 0x000e2200000e0000 */
[----:B------:R-:W-:-:S02]  /*33b0*/  FSEL R50, R50, -INF , !P2 ;  /* 0xff80000032327808 */ /* 0x000fc40005000000 */
[----:B------:R-:W-:Y:S02]  /*33c0*/  ISETP.NE.AND P2, PT, R48, RZ, PT ;  /* 0x000000ff3000720c */ /* 0x000fe40003f45270 */
[C---:B------:R-:W-:Y:S02]  /*33d0*/  ISETP.GT.AND P4, PT, R33.reuse, 0x71, !P4 ;  /* 0x000000712100780c */ /* 0x040fe40006784270 */
[----:B------:R-:W-:Y:S02]  /*33e0*/  ISETP.GT.AND P2, PT, R33, 0x31, !P2 ;  /* 0x000000312100780c */ /* 0x000fe40005744270 */
[C---:B------:R-:W-:Y:S02]  /*33f0*/  ISETP.LT.OR P3, PT, R29.reuse, 0x71, P3 ;  /* 0x000000711d00780c */ /* 0x040fe40001f61670 */
[----:B------:R-:W-:Y:S02]  /*3400*/  ISETP.LT.OR P2, PT, R29, 0x32, P2 ;  /* 0x000000321d00780c */ /* 0x000fe40001741670 */
[----:B------:R-:W-:-:S02]  /*3410*/  ISETP.GT.AND P5, PT, R33, 0x78, !P5 ;  /* 0x000000782100780c */ /* 0x000fc40006fa4270 */
[----:B------:R-:W-:Y:S02]  /*3420*/  FSEL R44, R51, -INF , !P2 ;  /* 0xff800000332c7808 */ /* 0x000fe40005000000 */
[----:B------:R-:W-:Y:S02]  /*3430*/  ISETP.NE.AND P2, PT, R49, RZ, PT ;  /* 0x000000ff3100720c */ /* 0x000fe40003f45270 */
[----:B------:R-:W-:Y:S02]  /*3440*/  ISETP.LT.OR P4, PT, R29, 0x72, P4 ;  /* 0x000000721d00780c */ /* 0x000fe40002781670 */
[----:B------:R-:W-:Y:S02]  /*3450*/  ISETP.GT.AND P2, PT, R33, 0x38, !P2 ;  /* 0x000000382100780c */ /* 0x000fe40005744270 */
[----:B------:R-:W-:Y:S02]  /*3460*/  FSEL R82, R82, -INF , !P3 ;  /* 0xff80000052527808 */ /* 0x000fe40005800000 */
[----:B------:R-:W-:-:S02]  /*3470*/  ISETP.LT.OR P2, PT, R29, 0x39, P2 ;  /* 0x000000391d00780c */ /* 0x000fc40001741670 */
[----:B------:R-:W-:Y:S02]  /*3480*/  ISETP.LT.OR P5, PT, R29, 0x79, P5 ;  /* 0x000000791d00780c */ /* 0x000fe40002fa1670 */
[----:B------:R-:W-:Y:S02]  /*3490*/  FSEL R54, R54, -INF , !P2 ;  /* 0xff80000036367808 */ /* 0x000fe40005000000 */
[----:B------:R-:W-:Y:S02]  /*34a0*/  ISETP.GT.AND P2, PT, R33, 0x39, !P6 ;  /* 0x000000392100780c */ /* 0x000fe40007744270 */
[----:B------:R-:W-:Y:S02]  /*34b0*/  ISETP.NE.AND P6, PT, R73, RZ, PT ;  /* 0x000000ff4900720c */ /* 0x000fe40003fc5270 */
[----:B------:R-:W-:Y:S02]  /*34c0*/  ISETP.LT.OR P2, PT, R29, 0x3a, P2 ;  /* 0x0000003a1d00780c */ /* 0x000fe40001741670 */
[----:B------:R-:W-:-:S02]  /*34d0*/  FSEL R86, R86, -INF , !P5 ;  /* 0xff80000056567808 */ /* 0x000fc40006800000 */
        /* <DEDUP_REMOVED lines=41> */
[----:B------:R-:W-:Y:S02]  /*3770*/  ISETP.GT.AND P2, PT, R33, 0x68, !P6 ;  /* 0x000000682100780c */ /* 0x000fe40007744270 */
[----:B------:R-:W-:Y:S02]  /*3780*/  ISETP.NE.AND P6, PT, R9, RZ, PT ;  /* 0x000000ff0900720c */ /* 0x000fe40003fc5270 */
[----:B0-----:R-:W-:Y:S02]  /*3790*/  FMNMX.FTZ R9, R3, R0, !PT ;  /* 0x0000000003097209 */ /* 0x001fe40007810000 */
[----:B------:R-:W-:-:S03]  /*37a0*/  ISETP.LT.OR P2, PT, R29, 0x69, P2 ;  /* 0x000000691d00780c */ /* 0x000fc60001741670 */
[----:B------:R-:W0:Y:S01]  /*37b0*/  SHFL.BFLY PT, R0, R9, 0x1, 0x1f ;  /* 0x0c201f0009007f89 */ /* 0x000e2200000e0000 */
[----:B------:R-:W-:Y:S02]  /*37c0*/  FSEL R78, R78, -INF , !P2 ;  /* 0xff8000004e4e7808 */ /* 0x000fe40005000000 */
[----:B0-----:R-:W-:-:S04]  /*37d0*/  FMNMX.FTZ R0, R9, R0, !PT ;  /* 0x0000000009007209 */ /* 0x001fc80007810000 */
[C---:B------:R-:W-:Y:S01]  /*37e0*/  FSETP.NEU.FTZ.AND P2, PT, R0.reuse, -INF , PT ;  /* 0xff8000000000780b */ /* 0x040fe20003f5d000 */
[----:B------:R-:W-:-:S05]  /*37f0*/  FMUL.FTZ R11, R0, R7 ;  /* 0x00000007000b7220 */ /* 0x000fca0000410000 */
[----:B------:R-:W-:Y:S02]  /*3800*/  FSEL R35, R11, RZ, P2 ;  /* 0x000000ff0b237208 */ /* 0x000fe40001000000 */
[----:B------:R-:W-:Y:S02]  /*3810*/  ISETP.GT.AND P2, PT, R33, RZ, !P6 ;  /* 0x000000ff2100720c */ /* 0x000fe40007744270 */
[----:B------:R-:W-:Y:S01]  /*3820*/  ISETP.NE.AND P6, PT, R13, RZ, PT ;  /* 0x000000ff0d00720c */ /* 0x000fe20003fc5270 */
[-CC-:B------:R-:W-:Y:S01]  /*3830*/  FFMA.FTZ R21, R124, R7.reuse, -R35.reuse ;  /* 0x000000077c157223 */ /* 0x180fe20000010823 */
[----:B------:R-:W-:Y:S01]  /*3840*/  ISETP.LT.OR P2, PT, R29, 0x1, P2 ;  /* 0x000000011d00780c */ /* 0x000fe20001741670 */
[-CC-:B------:R-:W-:Y:S01]  /*3850*/  FFMA.FTZ R37, R102, R7.reuse, -R35.reuse ;  /* 0x0000000766257223 */ /* 0x180fe20000010823 */
[-CC-:B------:R-:W-:Y:S01]  /*3860*/  FFMA.FTZ R164, R100, R7.reuse, -R35.reuse ;  /* 0x0000000764a47223 */ /* 0x180fe20000010823 */
[----:B------:R-:W-:Y:S01]  /*3870*/  ISETP.GT.AND P6, PT, R33, 0x79, !P6 ;  /* 0x000000792100780c */ /* 0x000fe200077c4270 */
[-CC-:B------:R-:W-:Y:S01]  /*3880*/  FFMA.FTZ R180, R180, R7.reuse, -R35.reuse ;  /* 0x00000007b4b47223 */ /* 0x180fe20000010823 */
[----:B------:R-:W-:Y:S01]  /*3890*/  FSEL R26, R26, -INF , !P2 ;  /* 0xff8000001a1a7808 */ /* 0x000fe20005000000 */
[-CC-:B------:R-:W-:Y:S01]  /*38a0*/  FFMA.FTZ R3, R120, R7.reuse, -R35.reuse ;  /* 0x0000000778037223 */ /* 0x180fe20000010823 */
[----:B------:R-:W-:Y:S01]  /*38b0*/  ISETP.NE.AND P2, PT, R95, RZ, PT ;  /* 0x000000ff5f00720c */ /* 0x000fe20003f45270 */
[-CC-:B------:R-:W-:Y:S01]  /*38c0*/  FFMA.FTZ R182, R182, R7.reuse, -R35.reuse ;  /* 0x00000007b6b67223 */ /* 0x180fe20000010823 */
[----:B------:R-:W-:Y:S01]  /*38d0*/  FMNMX.FTZ R11, R26, R20, !PT ;  /* 0x000000141a0b7209 */ /* 0x000fe20007810000 */
[----:B------:R-:W-:Y:S01]  /*38e0*/  MUFU.EX2 R180, R180 ;  /* 0x000000b400b47308 */ /* 0x000fe20000000800 */
[----:B------:R-:W-:Y:S01]  /*38f0*/  ISETP.GT.AND P2, PT, R33, 0x69, !P2 ;  /* 0x000000692100780c */ /* 0x000fe20005744270 */
[--C-:B------:R-:W-:Y:S01]  /*3900*/  FFMA.FTZ R33, R98, R7, -R35.reuse ;  /* 0x0000000762217223 */ /* 0x100fe20000010823 */
[----:B------:R-:W-:Y:S01]  /*3910*/  FMNMX.FTZ R11, R30, R11, !PT ;  /* 0x0000000b1e0b7209 */ /* 0x000fe20007810000 */
[-CC-:B------:R-:W-:Y:S01]  /*3920*/  FFMA.FTZ R9, R122, R7.reuse, -R35.reuse ;  /* 0x000000077a097223 */ /* 0x180fe20000010823 */
[----:B------:R-:W-:Y:S01]  /*3930*/  ISETP.LT.OR P2, PT, R29, 0x6a, P2 ;  /* 0x0000006a1d00780c */ /* 0x000fe20001741670 */
[--C-:B------:R-:W-:Y:S01]  /*3940*/  FFMA.FTZ R176, R176, R7, -R35.reuse ;  /* 0x00000007b0b07223 */ /* 0x100fe20000010823 */
[----:B------:R-:W-:Y:S01]  /*3950*/  FMNMX.FTZ R11, R24, R11, !PT ;  /* 0x0000000b180b7209 */ /* 0x000fe20007810000 */
[----:B------:R-:W0:Y:S01]  /*3960*/  MUFU.EX2 R3, R3 ;  /* 0x0000000300037308 */ /* 0x000e220000000800 */
[----:B------:R-:W-:Y:S01]  /*3970*/  FSEL R102, R79, -INF , !P2 ;  /* 0xff8000004f667808 */ /* 0x000fe20005000000 */
[--C-:B------:R-:W-:Y:S01]  /*3980*/  FFMA.FTZ R2, R2, R7, -R35.reuse ;  /* 0x0000000702027223 */ /* 0x100fe20000010823 */
[----:B------:R-:W-:Y:S01]  /*3990*/  FMNMX.FTZ R13, R34, R11, !PT ;  /* 0x0000000b220d7209 */ /* 0x000fe20007810000 */
[-CC-:B------:R-:W-:Y:S01]  /*39a0*/  FFMA.FTZ R178, R178, R7.reuse, -R35.reuse ;  /* 0x00000007b2b27223 */ /* 0x180fe20000010823 */
[----:B------:R-:W-:Y:S01]  /*39b0*/  FSEL R100, R83, -INF , !P4 ;  /* 0xff80000053647808 */ /* 0x000fe20006000000 */
[--C-:B------:R-:W-:Y:S01]  /*39c0*/  FFMA.FTZ R118, R118, R7, -R35.reuse ;  /* 0x0000000776767223 */ /* 0x100fe20000010823 */
[----:B------:R-:W-:Y:S01]  /*39d0*/  FMNMX.FTZ R13, R28, R13, !PT ;  /* 0x0000000d1c0d7209 */ /* 0x000fe20007810000 */
[----:B------:R1:W-:Y:S01]  /*39e0*/  MUFU.EX2 R11, R21 ;  /* 0x00000015000b7308 */ /* 0x0003e20000000800 */
[----:B------:R-:W-:Y:S01]  /*39f0*/  ISETP.LT.OR P6, PT, R29, 0x7a, P6 ;  /* 0x0000007a1d00780c */ /* 0x000fe200037c1670 */
[--C-:B------:R-:W-:Y:S01]  /*3a00*/  FFMA.FTZ R29, R94, R7, -R35.reuse ;  /* 0x000000075e1d7223 */ /* 0x100fe20000010823 */
[----:B------:R-:W-:Y:S01]  /*3a10*/  FMNMX.FTZ R13, R38, R13, !PT ;  /* 0x0000000d260d7209 */ /* 0x000fe20007810000 */
[-CC-:B------:R-:W-:Y:S01]  /*3a20*/  FFMA.FTZ R172, R116, R7.reuse, -R35.reuse ;  /* 0x0000000774ac7223 */ /* 0x180fe20000010823 */
[----:B------:R-:W-:Y:S01]  /*3a30*/  FSEL R98, R87, -INF , !P6 ;  /* 0xff80000057627808 */ /* 0x000fe20007000000 */
[----:B------:R-:W-:Y:S01]  /*3a40*/  FFMA.FTZ R114, R114, R7, -R35 ;  /* 0x0000000772727223 */ /* 0x000fe20000010823 */
[----:B------:R-:W-:Y:S01]  /*3a50*/  FMNMX.FTZ R13, R32, R13, !PT ;  /* 0x0000000d200d7209 */ /* 0x000fe20007810000 */
[----:B------:R-:W-:Y:S01]  /*3a60*/  MUFU.EX2 R182, R182 ;  /* 0x000000b600b67308 */ /* 0x000fe20000000800 */
[----:B0-----:R-:W-:Y:S01]  /*3a70*/  FADD.FTZ R47, R180, R3 ;  /* 0x00000003b42f7221 */ /* 0x001fe20000010000 */
        /* <DEDUP_REMOVED lines=17> */
[----:B-1----:R-:W-:Y:S01]  /*3b90*/  FMNMX.FTZ R21, R50, R15, !PT ;  /* 0x0000000f32157209 */ /* 0x002fe20007810000 */
[-CC-:B------:R-:W-:Y:S01]  /*3ba0*/  FFMA.FTZ R10, R10, R7.reuse, -R35.reuse ;  /* 0x000000070a0a7223 */ /* 0x180fe20000010823 */
[-CC-:B------:R-:W-:Y:S01]  /*3bb0*/  FFMA.FTZ R80, R80, R7.reuse, -R35.reuse ;  /* 0x0000000750507223 */ /* 0x180fe20000010823 */
[--C-:B------:R-:W-:Y:S01]  /*3bc0*/  FFMA.FTZ R12, R12, R7, -R35.reuse ;  /* 0x000000070c0c7223 */ /* 0x100fe20000010823 */
[----:B------:R-:W-:Y:S01]  /*3bd0*/  FMNMX.FTZ R21, R44, R21, !PT ;  /* 0x000000152c157209 */ /* 0x000fe20007810000 */
[----:B------:R-:W-:Y:S01]  /*3be0*/  MUFU.EX2 R39, R2 ;  /* 0x0000000200277308 */ /* 0x000fe20000000800 */
[-CC-:B------:R-:W-:Y:S01]  /*3bf0*/  FFMA.FTZ R84, R84, R7.reuse, -R35.reuse ;  /* 0x0000000754547223 */ /* 0x180fe20000010823 */
[----:B------:R-:W-:Y:S01]  /*3c00*/  FFMA.FTZ R14, R14, R7, -R35 ;  /* 0x000000070e0e7223 */ /* 0x000fe20000010823 */
[----:B------:R-:W-:-:S02]  /*3c10*/  FMNMX.FTZ R21, R54, R21, !PT ;  /* 0x0000001536157209 */ /* 0x000fc40007810000 */
[----:B------:R-:W-:Y:S02]  /*3c20*/  F2FP.BF16.F32.PACK_AB R180, R3, R180 ;  /* 0x000000b403b4723e */ /* 0x000fe400000010ff */
        /* <DEDUP_REMOVED lines=19> */
[----:B------:R0:W-:Y:S03]  /*3d60*/  MUFU.EX2 R37, R29 ;  /* 0x0000001d00257308 */ /* 0x0001e60000000800 */
[----:B------:R-:W-:-:S04]  /*3d70*/  FMNMX.FTZ R31, R82, R31, !PT ;  /* 0x0000001f521f7209 */ /* 0x000fc80007810000 */
[----:B------:R-:W-:Y:S01]  /*3d80*/  FMNMX.FTZ R31, R100, R31, !PT ;  /* 0x0000001f641f7209 */ /* 0x000fe20007810000 */
[----:B------:R-:W-:Y:S03]  /*3d90*/  MUFU.EX2 R21, R110 ;  /* 0x0000006e00157308 */ /* 0x000fe60000000800 */
[----:B------:R-:W-:-:S04]  /*3da0*/  FMNMX.FTZ R31, R86, R31, !PT ;  /* 0x0000001f561f7209 */ /* 0x000fc80007810000 */
[----:B------:R-:W-:Y:S01]  /*3db0*/  FMNMX.FTZ R31, R98, R31, !PT ;  /* 0x0000001f621f7209 */ /* 0x000fe20007810000 */
[----:B------:R-:W-:Y:S04]  /*3dc0*/  MUFU.EX2 R168, R168 ;  /* 0x000000a800a87308 */ /* 0x000fe80000000800 */
[----:B------:R-:W1:Y:S04]  /*3dd0*/  SHFL.BFLY PT, R94, R31, 0x2, 0x1f ;  /* 0x0c401f001f5e7f89 */ /* 0x000e6800000e0000 */
[----:B------:R-:W-:Y:S08]  /*3de0*/  MUFU.EX2 R25, R106 ;  /* 0x0000006a00197308 */ /* 0x000ff00000000800 */
[----:B------:R-:W-:Y:S08]  /*3df0*/  MUFU.EX2 R170, R170 ;  /* 0x000000aa00aa7308 */ /* 0x000ff00000000800 */
[----:B------:R-:W-:Y:S01]  /*3e00*/  MUFU.EX2 R164, R164 ;  /* 0x000000a400a47308 */ /* 0x000fe20000000800 */
[----:B-1----:R-:W-:Y:S01]  /*3e10*/  FMNMX.FTZ R94, R31, R94, !PT ;  /* 0x0000005e1f5e7209 */ /* 0x002fe20007810000 */
[----:B------:R-:W-:-:S06]  /*3e20*/  FFMA.FTZ R31, R8, R7, -R35 ;  /* 0x00000007081f7223 */ /* 0x000fcc0000010823 */
[----:B------:R-:W-:Y:S01]  /*3e30*/  MUFU.EX2 R41, R6 ;  /* 0x0000000600297308 */ /* 0x000fe20000000800 */
[----:B0-----:R-:W0:Y:S07]  /*3e40*/  SHFL.BFLY PT, R29, R94, 0x1, 0x1f ;  /* 0x0c201f005e1d7f89 */ /* 0x001e2e00000e0000 */
[----:B------:R-:W-:Y:S08]  /*3e50*/  MUFU.EX2 R33, R33 ;  /* 0x0000002100217308 */ /* 0x000ff00000000800 */
[----:B------:R-:W1:Y:S08]  /*3e60*/  MUFU.EX2 R96, R96 ;  /* 0x0000006000607308 */ /* 0x000e700000000800 */
[----:B------:R-:W-:Y:S01]  /*3e70*/  MUFU.EX2 R64, R64 ;  /* 0x0000004000407308 */ /* 0x000fe20000000800 */
[----:B0-----:R-:W-:-:S04]  /*3e80*/  FMNMX.FTZ R8, R94, R29, !PT ;  /* 0x0000001d5e087209 */ /* 0x001fc80007810000 */
[C---:B------:R-:W-:Y:S01]  /*3e90*/  FSETP.NEU.FTZ.AND P2, PT, R8.reuse, -INF , PT ;  /* 0xff8000000800780b */ /* 0x040fe20003f5d000 */
[-C--:B------:R-:W-:Y:S02]  /*3ea0*/  FMUL.FTZ R2, R8, R7.reuse ;  /* 0x0000000708027220 */ /* 0x080fe40000410000 */
[----:B------:R-:W-:Y:S01]  /*3eb0*/  MUFU.EX2 R68, R68 ;  /* 0x0000004400447308 */ /* 0x000fe20000000800 */
[----:B-1----:R-:W-:Y:S02]  /*3ec0*/  F2FP.BF16.F32.PACK_AB R166, R37, R96 ;  /* 0x0000006025a6723e */ /* 0x002fe400000010ff */
[----:B------:R-:W-:Y:S01]  /*3ed0*/  FSEL R35, R2, RZ, P2 ;  /* 0x000000ff02237208 */ /* 0x000fe20001000000 */
[----:B------:R-:W-:Y:S01]  /*3ee0*/  FADD.FTZ R2, R182, R47 ;  /* 0x0000002fb6027221 */ /* 0x000fe20000010000 */
[C---:B------:R-:W-:Y:S02]  /*3ef0*/  F2FP.BF16.F32.PACK_AB R182, R9.reuse, R182 ;  /* 0x000000b609b6723e */ /* 0x040fe400000010ff */
[----:B------:R-:W-:Y:S01]  /*3f00*/  PLOP3.LUT P2, PT, PT, PT, UP1, 0x40, 0x0 ;  /* 0x000000000000781c */ /* 0x000fe20003f4e818 */
[----:B------:R-:W-:Y:S01]  /*3f10*/  FADD.FTZ R47, R9, R2 ;  /* 0x00000002092f7221 */ /* 0x000fe20000010000 */
[-CC-:B------:R-:W-:Y:S01]  /*3f20*/  FFMA.FTZ R26, R26, R7.reuse, -R35.reuse ;  /* 0x000000071a1a7223 */ /* 0x180fe20000010823 */
[-CC-:B------:R-:W-:Y:S01]  /*3f30*/  FFMA.FTZ R20, R20, R7.reuse, -R35.reuse ;  /* 0x0000000714147223 */ /* 0x180fe20000010823 */
[-C--:B------:R-:W-:Y:S01]  /*3f40*/  FFMA.FTZ R30, R30, R7.reuse, -R35 ;  /* 0x000000071e1e7223 */ /* 0x080fe20000010823 */
[----:B------:R-:W-:Y:S01]  /*3f50*/  FADD.FTZ R2, R176, R47 ;  /* 0x0000002fb0027221 */ /* 0x000fe20000010000 */
[-CC-:B------:R-:W-:Y:S01]  /*3f60*/  FFMA.FTZ R24, R24, R7.reuse, -R35.reuse ;  /* 0x0000000718187223 */ /* 0x180fe20000010823 */
[----:B------:R-:W-:Y:S01]  /*3f70*/  MUFU.EX2 R181, R20 ;  /* 0x0000001400b57308 */ /* 0x000fe20000000800 */
[-CC-:B------:R-:W-:Y:S01]  /*3f80*/  FFMA.FTZ R34, R34, R7.reuse, -R35.reuse ;  /* 0x0000000722227223 */ /* 0x180fe20000010823 */
[----:B------:R-:W-:Y:S01]  /*3f90*/  FADD.FTZ R47, R11, R2 ;  /* 0x000000020b2f7221 */ /* 0x000fe20000010000 */
[-CC-:B------:R-:W-:Y:S01]  /*3fa0*/  FFMA.FTZ R28, R28, R7.reuse, -R35.reuse ;  /* 0x000000071c1c7223 */ /* 0x180fe20000010823 */
[-CC-:B------:R-:W-:Y:S01]  /*3fb0*/  FFMA.FTZ R38, R38, R7.reuse, -R35.reuse ;  /* 0x0000000726267223 */ /* 0x180fe20000010823 */
[-C--:B------:R-:W-:Y:S01]  /*3fc0*/  FFMA.FTZ R32, R32, R7.reuse, -R35 ;  /* 0x0000000720207223 */ /* 0x080fe20000010823 */
[----:B------:R-:W-:Y:S01]  /*3fd0*/  FADD.FTZ R2, R178, R47 ;  /* 0x0000002fb2027221 */ /* 0x000fe20000010000 */
[-CC-:B------:R-:W-:Y:S01]  /*3fe0*/  FFMA.FTZ R42, R42, R7.reuse, -R35.reuse ;  /* 0x000000072a2a7223 */ /* 0x180fe20000010823 */
[----:B------:R-:W0:Y:S01]  /*3ff0*/  MUFU.EX2 R26, R26 ;  /* 0x0000001a001a7308 */ /* 0x000e220000000800 */
[-CC-:B------:R-:W-:Y:S01]  /*4000*/  FFMA.FTZ R36, R36, R7.reuse, -R35.reuse ;  /* 0x0000000724247223 */ /* 0x180fe20000010823 */
[----:B------:R-:W-:Y:S01]  /*4010*/  FADD.FTZ R47, R13, R2 ;  /* 0x000000020d2f7221 */ /* 0x000fe20000010000 */
[-CC-:B------:R-:W-:Y:S01]  /*4020*/  FFMA.FTZ R46, R46, R7.reuse, -R35.reuse ;  /* 0x000000072e2e7223 */ /* 0x180fe20000010823 */
[-CC-:B------:R-:W-:Y:S01]  /*4030*/  FFMA.FTZ R40, R40, R7.reuse, -R35.reuse ;  /* 0x0000000728287223 */ /* 0x180fe20000010823 */
[-C--:B------:R-:W-:Y:S01]  /*4040*/  FFMA.FTZ R50, R50, R7.reuse, -R35 ;  /* 0x0000000732327223 */ /* 0x080fe20000010823 */
[----:B------:R-:W-:Y:S01]  /*4050*/  FADD.FTZ R2, R172, R47 ;  /* 0x0000002fac027221 */ /* 0x000fe20000010000 */
[-CC-:B------:R-:W-:Y:S01]  /*4060*/  FFMA.FTZ R44, R44, R7.reuse, -R35.reuse ;  /* 0x000000072c2c7223 */ /* 0x180fe20000010823 */
[----:B------:R-:W1:Y:S01]  /*4070*/  MUFU.EX2 R30, R30 ;  /* 0x0000001e001e7308 */ /* 0x000e620000000800 */
[-CC-:B------:R-:W-:Y:S01]  /*4080*/  FFMA.FTZ R54, R54, R7.reuse, -R35.reuse ;  /* 0x0000000736367223 */ /* 0x180fe20000010823 */
        /* <DEDUP_REMOVED lines=15> */
[----:B-1----:R-:W-:Y:S01]  /*4180*/  FADD.FTZ R2, R30, R47 ;  /* 0x0000002f1e027221 */ /* 0x002fe20000010000 */
[----:B------:R-:W-:Y:S01]  /*4190*/  FADD.FTZ R49, R25, R6 ;  /* 0x0000000619317221 */ /* 0x000fe20000010000 */
[-CC-:B------:R-:W-:Y:S01]  /*41a0*/  FFMA.FTZ R90, R90, R7.reuse, -R35.reuse ;  /* 0x000000075a5a7223 */ /* 0x180fe20000010823 */
[-CC-:B------:R-:W-:Y:S01]  /*41b0*/  FFMA.FTZ R74, R74, R7.reuse, -R35.reuse ;  /* 0x000000074a4a7223 */ /* 0x180fe20000010823 */
[-C--:B------:R-:W-:Y:S01]  /*41c0*/  FFMA.FTZ R92, R92, R7.reuse, -R35 ;  /* 0x000000075c5c7223 */ /* 0x080fe20000010823 */
[----:B------:R-:W-:Y:S01]  /*41d0*/  FADD.FTZ R6, R170, R49 ;  /* 0x00000031aa067221 */ /* 0x000fe20000010000 */
[-CC-:B------:R-:W-:Y:S01]  /*41e0*/  FFMA.FTZ R78, R78, R7.reuse, -R35.reuse ;  /* 0x000000074e4e7223 */ /* 0x180fe20000010823 */
[----:B------:R-:W1:Y:S01]  /*41f0*/  MUFU.EX2 R177, R28 ;  /* 0x0000001c00b17308 */ /* 0x000e620000000800 */
        /* <DEDUP_REMOVED lines=15> */
[----:B-1----:R-:W-:Y:S01]  /*42f0*/  FADD.FTZ R47, R177, R2 ;  /* 0x00000002b12f7221 */ /* 0x002fe20000010000 */
[----:B------:R-:W-:Y:S01]  /*4300*/  FADD.FTZ R49, R37, R6 ;  /* 0x0000000625317221 */ /* 0x000fe20000010000 */
[----:B------:R-:W-:Y:S02]  /*4310*/  F2FP.BF16.F32.PACK_AB R172, R15, R172 ;  /* 0x000000ac0fac723e */ /* 0x000fe400000010ff */
[----:B------:R-:W-:Y:S01]  /*4320*/  F2FP.BF16.F32.PACK_AB R174, R21, R174 ;  /* 0x000000ae15ae723e */ /* 0x000fe200000010ff */
[----:B------:R-:W-:Y:S01]  /*4330*/  FADD.FTZ R6, R64, R49 ;  /* 0x0000003140067221 */ /* 0x000fe20000010000 */
[----:B------:R-:W-:Y:S01]  /*4340*/  F2FP.BF16.F32.PACK_AB R168, R25, R168 ;  /* 0x000000a819a8723e */ /* 0x000fe200000010ff */
[----:B------:R-:W1:Y:S01]  /*4350*/  MUFU.EX2 R42, R42 ;  /* 0x0000002a002a7308 */ /* 0x000e620000000800 */
[----:B--2---:R-:W-:Y:S01]  /*4360*/  FADD.FTZ R2, R38, R47 ;  /* 0x0000002f26027221 */ /* 0x004fe20000010000 */
[----:B------:R-:W-:Y:S01]  /*4370*/  FADD.FTZ R49, R39, R6 ;  /* 0x0000000627317221 */ /* 0x000fe20000010000 */
[----:B------:R-:W-:-:S02]  /*4380*/  F2FP.BF16.F32.PACK_AB R170, R27, R170 ;  /* 0x000000aa1baa723e */ /* 0x000fc400000010ff */
[----:B------:R-:W-:Y:S01]  /*4390*/  F2FP.BF16.F32.PACK_AB R164, R33, R164 ;  /* 0x000000a421a4723e */ /* 0x000fe200000010ff */
[----:B------:R-:W-:Y:S01]  /*43a0*/  FADD.FTZ R6, R68, R49 ;  /* 0x0000003144067221 */ /* 0x000fe20000010000 */
[----:B------:R-:W-:Y:S01]  /*43b0*/  F2FP.BF16.F32.PACK_AB R160, R39, R64 ;  /* 0x0000004027a0723e */ /* 0x000fe200000010ff */
[----:B------:R-:W2:Y:S01]  /*43c0*/  MUFU.EX2 R173, R36 ;  /* 0x0000002400ad7308 */ /* 0x000ea20000000800 */
[----:B0-----:R-:W-:Y:S01]  /*43d0*/  FADD.FTZ R47, R179, R2 ;  /* 0x00000002b32f7221 */ /* 0x001fe20000010000 */
[C---:B------:R-:W-:Y:S01]  /*43e0*/  FADD.FTZ R9, R41.reuse, R6 ;  /* 0x0000000629097221 */ /* 0x040fe20000010000 */
[----:B------:R-:W-:Y:S02]  /*43f0*/  F2FP.BF16.F32.PACK_AB R162, R41, R68 ;  /* 0x0000004429a2723e */ /* 0x000fe400000010ff */
[----:B------:R-:W-:Y:S02]  /*4400*/  F2FP.BF16.F32.PACK_AB R181, R181, R26 ;  /* 0x0000001ab5b5723e */ /* 0x000fe400000010ff */
[----:B------:R-:W-:Y:S01]  /*4410*/  F2FP.BF16.F32.PACK_AB R183, R183, R30 ;  /* 0x0000001eb7b7723e */ /* 0x000fe200000010ff */
[----:B------:R-:W0:Y:S01]  /*4420*/  MUFU.EX2 R46, R46 ;  /* 0x0000002e002e7308 */ /* 0x000e220000000800 */
[----:B-1----:R-:W-:Y:S01]  /*4430*/  FADD.FTZ R2, R42, R47 ;  /* 0x0000002f2a027221 */ /* 0x002fe20000010000 */
[----:B------:R-:W-:-:S02]  /*4440*/  F2FP.BF16.F32.PACK_AB R177, R177, R34 ;  /* 0x00000022b1b1723e */ /* 0x000fc400000010ff */
[----:B------:R-:W-:-:S04]  /*4450*/  F2FP.BF16.F32.PACK_AB R179, R179, R38 ;  /* 0x00000026b3b3723e */ /* 0x000fc800000010ff */
        /* <DEDUP_REMOVED lines=72> */
[C---:B-1----:R-:W-:Y:S01]  /*48e0*/  FADD.FTZ R3, R29.reuse, R6 ;  /* 0x000000061d037221 */ /* 0x042fe20000010000 */
[----:B------:R-:W-:Y:S01]  /*48f0*/  F2FP.BF16.F32.PACK_AB R154, R29, R84 ;  /* 0x000000541d9a723e */ /* 0x000fe200000010ff */
[----:B------:R-:W-:Y:S02]  /*4900*/  VIADD R6, R88, 0xfffffffe ;  /* 0xfffffffe58067836 */ /* 0x000fe40000000000 */
        /* <DEDUP_REMOVED lines=13> */
.L_x_7814:
[----:B------:R-:W-:-:S11]  /*49e0*/  UISETP.NE.AND UP2, UPT, UR7, 0x1, UPT ;  /* 0x000000010700788c */ /* 0x000fd6000bf45270 */
[----:B------:R-:W-:Y:S02]  /*49f0*/  @UP2 ULDC.64 UR18, c[0x0][0x9e8] ;  /* 0x00027a0000122ab9 */ /* 0x000fe40000000a00 */
[----:B------:R-:W-:-:S04]  /*4a00*/  UIMAD.WIDE.U32 UR10, UR14, UR18, URZ ;  /* 0x000000120e0a72a5 */ /* 0x000fc8000f8e003f */
[----:B------:R-:W-:-:S12]  /*4a10*/  @UP2 USHF.R.U32.HI UR14, URZ, UR19, UR11 ;  /* 0x000000133f0e2299 */ /* 0x000fd8000801160b */
.L_x_7815:
[----:B------:R-:W-:-:S04]  /*4a20*/  UIMAD UR7, UR14, UR7, UR7 ;  /* 0x000000070e0772a4 */ /* 0x000fc8000f8e0207 */
[----:B------:R-:W-:-:S04]  /*4a30*/  UISETP.LT.AND UP2, UPT, UR6, UR7, UPT ;  /* 0x000000070600728c */ /* 0x000fc8000bf41270 */
[----:B------:R-:W-:-:S12]  /*4a40*/  USEL UR6, UR6, UR7, UP2 ;  /* 0x0000000706067287 */ /* 0x000fd80009000000 */
.L_x_7813:
[----:B------:R-:W-:Y:S01]  /*4a50*/  USHF.R.S32.HI UR7, URZ, 0x1f, UR6 ;  /* 0x0000001f3f077899 */ /* 0x000fe20008011406 */
[----:B------:R-:W-:Y:S02]  /*4a60*/  CS2R R150, SRZ ;  /* 0x0000000000967805 */ /* 0x000fe4000001ff00 */
        /* <DEDUP_REMOVED lines=37> */
[----:B------:R-:W-:Y:S01]  /*4cc0*/  IMAD.MOV.U32 R151, RZ, RZ, RZ ;  /* 0x000000ffff977224 */ /* 0x000fe200078e00ff */
[----:B------:R-:W-:Y:S01]  /*4cd0*/  ULDC UR49, c[0x0][0x9e4] ;  /* 0x0002790000317ab9 */ /* 0x000fe20000000800 */
[----:B------:R-:W-:Y:S01]  /*4ce0*/  ULDC UR52, c[0x0][0x9dc] ;  /* 0x0002770000347ab9 */ /* 0x000fe20000000800 */
[----:B------:R-:W-:-:S05]  /*4cf0*/  ULDC UR53, c[0x0][0x9e0] ;  /* 0x0002780000357ab9 */ /* 0x000fca0000000800 */
.L_x_7833:
[----:B------:R-:W-:Y:S01]  /*4d00*/  UIADD3 UR55, UR44, 0x1, URZ ;  /* 0x000000012c377890 */ /* 0x000fe2000fffe03f */
[----:B------:R-:W-:-:S03]  /*4d10*/  ISETP.NE.AND P3, PT, RZ, UR40, PT ;  /* 0x00000028ff007c0c */ /* 0x000fc6000bf65270 */
[----:B------:R-:W-:-:S04]  /*4d20*/  UISETP.NE.AND UP2, UPT, UR55, 0x2, UPT ;  /* 0x000000023700788c */ /* 0x000fc8000bf45270 */
[----:B------:R-:W-:Y:S02]  /*4d30*/  USEL UR54, URZ, 0x1, UP2 ;  /* 0x000000013f367887 */ /* 0x000fe40009000000 */
[----:B------:R-:W-:Y:S02]  /*4d40*/  USEL UR55, UR55, URZ, UP2 ;  /* 0x0000003f37377287 */ /* 0x000fe40009000000 */
[----:B------:R-:W-:Y:S02]  /*4d50*/  ULOP3.LUT UR54, UR45, UR54, URZ, 0x3c, !UPT ;  /* 0x000000362d367292 */ /* 0x000fe4000f8e3c3f */
[----:B------:R-:W-:Y:S10]  /*4d60*/  @P3 BRA `(.L_x_7817) ;  /* 0x00000000002c3947 */ /* 0x000ff40003800000 */
[----:B------:R-:W-:Y:S05]  /*4d70*/  @!P0 BRA `(.L_x_7818) ;  /* 0x0000000000048947 */ /* 0x000fea0003800000 */
[----:B------:R-:W-:Y:S01]  /*4d80*/  BPT.TRAP 0x1 ;  /* 0x000000040000795c */ /* 0x000fe20000300000 */
.L_x_7818:
[----:B------:R-:W-:Y:S01]  /*4d90*/  ULEA UR6, UR55, UR41, 0x3 ;  /* 0x0000002937067291 */ /* 0x000fe2000f8e183f */
[----:B------:R-:W-:-:S05]  /*4da0*/  IMAD.U32 R4, RZ, RZ, UR54 ;  /* 0x00000036ff047e24 */ /* 0x000fca000f8e00ff */
[----:B------:R-:W-:-:S04]  /*4db0*/  SHF.L.U32 R4, R4, 0x1f, RZ ;  /* 0x0000001f04047819 */ /* 0x000fc800000006ff */
[----:B------:R0:W1:Y:S01]  /*4dc0*/  SYNCS.PHASECHK.TRANS64.TRYWAIT P2, [UR6+0x28830], R4 ;  /* 0x02883004ff0075a7 */ /* 0x0000620008040146 */
[----:B------:R-:W-:Y:S05]  /*4dd0*/  @!P0 BRA `(.L_x_7819) ;  /* 0x0000000000048947 */ /* 0x000fea0003800000 */
[----:B------:R-:W-:Y:S01]  /*4de0*/  BPT.TRAP 0x1 ;  /* 0x000000040000795c */ /* 0x000fe20000300000 */
.L_x_7819:
[----:B-1----:R-:W-:Y:S05]  /*4df0*/  @P2 BRA `(.L_x_7817) ;  /* 0x0000000000082947 */ /* 0x002fea0003800000 */
[----:B------:R-:W1:Y:S02]  /*4e00*/  SYNCS.PHASECHK.TRANS64.TRYWAIT P2, [UR6+0x28830], R4 ;  /* 0x02883004ff0075a7 */ /* 0x000e640008040146 */
[----:B-1----:R-:W-:Y:S05]  /*4e10*/  @!P2 BRA `(.L_x_7820) ;  /* 0x000000f000dca947 */ /* 0x002fea0003800000 */
.L_x_7817:
[----:B01----:R-:W-:Y:S01]  /*4e20*/  VIADD R4, R23, 0x8 ;  /* 0x0000000817047836 */ /* 0x003fe20000000000 */
[----:B------:R-:W-:Y:S01]  /*4e30*/  ULEA UR34, UR55, UR48, 0xb ;  /* 0x0000003037227291 */ /* 0x000fe2000f8e583f */
[----:B------:R-:W-:Y:S01]  /*4e40*/  UMOV UR35, 0x40000040 ;  /* 0x4000004000237882 */ /* 0x000fe20000000000 */
[----:B------:R-:W-:Y:S02]  /*4e50*/  UMOV UR7, 0x40000040 ;  /* 0x4000004000077882 */ /* 0x000fe40000000000 */
[----:B------:R0:W-:Y:S01]  /*4e60*/  BAR.SYNC.DEFER_BLOCKING R4, 0x100 ;  /* 0x000400040000751d */ /* 0x0001e20000010000 */
[----:B------:R-:W-:Y:S02]  /*4e70*/  UIADD3 UR6, UR34, 0x2, URZ ;  /* 0x0000000222067890 */ /* 0x000fe4000fffe03f */
[----:B------:R-:W-:Y:S02]  /*4e80*/  UIADD3 UR10, UR34, 0x4, URZ ;  /* 0x00000004220a7890 */ /* 0x000fe4000fffe03f */
[----:B------:R-:W-:Y:S01]  /*4e90*/  UIADD3 UR14, UR34, 0x6, URZ ;  /* 0x00000006220e7890 */ /* 0x000fe2000fffe03f */
        /* <DEDUP_REMOVED lines=10> */
[----:B------:R-:W-:-:S06]  /*4f40*/  WARPGROUP.ARRIVE ;  /* 0x00000000000079c5 */ /* 0x000fcc0000000000 */
[----:B------:R-:W-:Y:S03]  /*4f50*/  HGMMA.64x128x16.F32.BF16 R24, gdesc[UR32], RZ, !UPT, gsb0 ;  /* 0x01e00000201879f0 */ /* 0x000fe6000c0018ff */
        /* <DEDUP_REMOVED lines=22> */
[----:B0-----:R-:W-:Y:S05]  /*50c0*/  @P3 BRA `(.L_x_7821) ;  /* 0x00000000002c3947 */ /* 0x001fea0003800000 */
[----:B------:R-:W-:Y:S05]  /*50d0*/  @!P0 BRA `(.L_x_7822) ;  /* 0x0000000000048947 */ /* 0x000fea0003800000 */
[----:B------:R-:W-:Y:S01]  /*50e0*/  BPT.TRAP 0x1 ;  /* 0x000000040000795c */ /* 0x000fe20000300000 */
.L_x_7822:
[----:B------:R-:W-:Y:S01]  /*50f0*/  ULEA UR6, UR44, UR41, 0x3 ;  /* 0x000000292c067291 */ /* 0x000fe2000f8e183f */
[----:B------:R-:W-:-:S05]  /*5100*/  IMAD.U32 R4, RZ, RZ, UR45 ;  /* 0x0000002dff047e24 */ /* 0x000fca000f8e00ff */
[----:B------:R-:W-:-:S04]  /*5110*/  SHF.L.U32 R4, R4, 0x1f, RZ ;  /* 0x0000001f04047819 */ /* 0x000fc800000006ff */
[----:B------:R0:W1:Y:S01]  /*5120*/  SYNCS.PHASECHK.TRANS64.TRYWAIT P2, [UR6+0x28850], R4 ;  /* 0x02885004ff0075a7 */ /* 0x0000620008040146 */
[----:B------:R-:W-:Y:S05]  /*5130*/  @!P0 BRA `(.L_x_7823) ;  /* 0x0000000000048947 */ /* 0x000fea0003800000 */
[----:B------:R-:W-:Y:S01]  /*5140*/  BPT.TRAP 0x1 ;  /* 0x000000040000795c */ /* 0x000fe20000300000 */
.L_x_7823:
[----:B-1----:R-:W-:Y:S05]  /*5150*/  @P2 BRA `(.L_x_7821) ;  /* 0x0000000000082947 */ /* 0x002fea0003800000 */
[----:B------:R-:W1:Y:S02]  /*5160*/  SYNCS.PHASECHK.TRANS64.TRYWAIT P2, [UR6+0x28850], R4 ;  /* 0x02885004ff0075a7 */ /* 0x000e640008040146 */
[----:B-1----:R-:W-:Y:S05]  /*5170*/  @!P2 BRA `(.L_x_7824) ;  /* 0x000000f0001ca947 */ /* 0x002fea0003800000 */
.L_x_7821:
[----:B------:R-:W-:Y:S01]  /*5180*/  UIADD3 UR6, UR41, 0x400, URZ ;  /* 0x0000040029067890 */ /* 0x000fe2000fffe03f */
[----:B------:R-:W-:Y:S01]  /*5190*/  WARPGROUP.ARRIVE ;  /* 0x00000000000079c5 */ /* 0x000fe20000000000 */
[----:B------:R-:W-:Y:S01]  /*51a0*/  UMOV UR7, 0x40000040 ;  /* 0x4000004000077882 */ /* 0x000fe20000000000 */
[----:B------:R-:W-:Y:S01]  /*51b0*/  PLOP3.LUT P2, PT, PT, PT, UP0, 0x80, 0x0 ;  /* 0x000000000000781c */ /* 0x000fe20003f4f008 */
[----:B------:R-:W-:Y:S01]  /*51c0*/  USHF.R.U32.HI UR6, URZ, 0x4, UR6 ;  /* 0x000000043f067899 */ /* 0x000fe20008011606 */
[----:B------:R-:W-:Y:S01]  /*51d0*/  PLOP3.LUT P3, PT, PT, PT, UP0, 0x80, 0x0 ;  /* 0x000000000000781c */ /* 0x000fe20003f6f008 */
[----:B------:R-:W-:Y:S01]  /*51e0*/  VIADD R10, R17, UR36 ;  /* 0x00000024110a7c36 */ /* 0x000fe20008000000 */
[----:B01----:R-:W0:Y:S01]  /*51f0*/  LDC R4, c[0x0][0x2f0] ;  /* 0x0000bc00ff047b82 */ /* 0x003e220000000800 */
[----:B------:R-:W-:Y:S01]  /*5200*/  ULOP3.LUT UR6, UR6, 0x3fff, URZ, 0xc0, !UPT ;  /* 0x00003fff06067892 */ /* 0x000fe2000f8ec03f */
[----:B------:R-:W-:-:S03]  /*5210*/  IMAD.U32 R9, RZ, RZ, UR55 ;  /* 0x00000037ff097e24 */ /* 0x000fc6000f8e00ff */
[----:B------:R-:W-:Y:S02]  /*5220*/  ULOP3.LUT UR6, UR6, 0x4000000, URZ, 0xfc, !UPT ;  /* 0x0400000006067892 */ /* 0x000fe4000f8efc3f */
[----:B------:R-:W-:Y:S01]  /*5230*/  @!P1 LEA R9, R9, UR41, 0x3 ;  /* 0x0000002909099c11 */ /* 0x000fe2000f8e18ff */
[----:B------:R-:W1:Y:S01]  /*5240*/  LDC R5, c[0x0][0x288] ;  /* 0x0000a200ff057b82 */ /* 0x000e620000000800 */
[----:B------:R-:W-:-:S03]  /*5250*/  ULEA UR10, UR44, UR6, 0xb ;  /* 0x000000062c0a7291 */ /* 0x000fc6000f8e583f */
[----:B------:R-:W-:-:S04]  /*5260*/  @!P1 VIADD R9, R9, 0x28840 ;  /* 0x0002884009099836 */ /* 0x000fc80000000000 */
[----:B------:R-:W-:Y:S01]  /*5270*/  UMOV UR6, UR10 ;  /* 0x0000000a00067c82 */ /* 0x000fe20008000000 */
[----:B------:R-:W-:Y:S01]  /*5280*/  @!P1 PRMT R9, RZ, 0x654, R9 ;  /* 0x00000654ff099816 */ /* 0x000fe20000000009 */
        /* <DEDUP_REMOVED lines=29> */
[----:B------:R-:W-:Y:S01]  /*5460*/  WARPGROUP.ARRIVE ;  /* 0x00000000000079c5 */ /* 0x000fe20000000000 */
[----:B------:R-:W-:-:S06]  /*5470*/  IMAD.SHL.U32 R162, R6, 0x80, RZ ;  /* 0x0000008006a27824 */ /* 0x000fcc00078e00ff */
[----:B------:R-:W-:Y:S01]  /*5480*/  HGMMA.64x128x16.F32.BF16 R88, R156, gdesc[UR4].tnspB, R88, gsb0 ;  /* 0x41e000049c587df0 */ /* 0x000fe20008001858 */
[----:B------:R-:W-:Y:S01]  /*5490*/  UIADD3 UR6, UR10, 0x380, URZ ;  /* 0x000003800a067890 */ /* 0x000fe2000fffe03f */
[----:B------:R-:W-:Y:S01]  /*54a0*/  IADD3 R11, -R162, 0x1, RZ ;  /* 0x00000001a20b7810 */ /* 0x000fe20007ffe1ff */
[----:B------:R-:W-:-:S04]  /*54b0*/  UMOV UR7, 0x40000040 ;  /* 0x4000004000077882 */ /* 0x000fc80000000000 */
[----:B------:R-:W-:-:S04]  /*54c0*/  IMAD R11, R16, -0x2, R11 ;  /* 0xfffffffe100b7824 */ /* 0x000fc800078e020b */
[----:B0-----:R-:W-:-:S04]  /*54d0*/  IMAD R12, R4, UR42, R11 ;  /* 0x0000002a040c7c24 */ /* 0x001fc8000f8e020b */
[----:B-1----:R-:W-:-:S04]  /*54e0*/  IMAD.IADD R12, R12, 0x1, -R5 ;  /* 0x000000010c0c7824 */ /* 0x002fc800078e0a05 */
[----:B------:R-:W-:Y:S01]  /*54f0*/  VIADD R13, R12, UR53 ;  /* 0x000000350c0d7c36 */ /* 0x000fe20008000000 */
[----:B------:R-:W-:Y:S02]  /*5500*/  WARPGROUP.DEPBAR.LE gsb0, 0x0 ;  /* 0x00008000000079c5 */ /* 0x000fe40000010000 */
[----:B------:R-:W-:-:S06]  /*5510*/  WARPGROUP.ARRIVE ;  /* 0x00000000000079c5 */ /* 0x000fcc0000000000 */
[----:B------:R-:W-:Y:S01]  /*5520*/  HGMMA.64x128x16.F32.BF16 R88, R152, gdesc[UR4].tnspB, R88, gsb0 ;  /* 0x41e0000498587df0 */ /* 0x000fe20008001858 */
[----:B------:R-:W-:Y:S02]  /*5530*/  @UP0 ULDC UR6, c[0x0][0x44c] ;  /* 0x0001130000060ab9 */ /* 0x000fe40000000800 */
[----:B------:R-:W-:Y:S01]  /*5540*/  @P2 IMAD.HI.U32 R7, R10, UR6, RZ ;  /* 0x000000060a072c27 */ /* 0x000fe2000f8e00ff */
[----:B------:R-:W-:Y:S01]  /*5550*/  @UP0 ULDC UR6, c[0x0][0x450] ;  /* 0x0001140000060ab9 */ /* 0x000fe20000000800 */
[----:B------:R-:W-:-:S03]  /*5560*/  PLOP3.LUT P2, PT, PT, PT, UP1, 0x40, 0x0 ;  /* 0x000000000000781c */ /* 0x000fc60003f4e818 */
[----:B------:R-:W-:Y:S01]  /*5570*/  @P3 SHF.R.U32.HI R10, RZ, UR6, R7 ;  /* 0x00000006ff0a3c19 */ /* 0x000fe20008011607 */
[----:B------:R-:W-:Y:S01]  /*5580*/  ULOP3.LUT UR6, URZ, UR52, URZ, 0x33, !UPT ;  /* 0x000000343f067292 */ /* 0x000fe2000f8e333f */
[----:B------:R-:W-:-:S03]  /*5590*/  IADD3 R7, -R23, 0xb, RZ ;  /* 0x0000000b17077810 */ /* 0x000fc60007ffe1ff */
[----:B------:R-:W0:Y:S02]  /*55a0*/  SHFL.IDX PT, R14, R10, RZ, 0x1c1f ;  /* 0x001c1fff0a0e7589 */ /* 0x000e2400000e0000 */
[----:B------:R-:W-:Y:S01]  /*55b0*/  VIADD R15, R12, UR6 ;  /* 0x000000060c0f7c36 */ /* 0x000fe20008000000 */
[----:B------:R-:W-:Y:S02]  /*55c0*/  WARPGROUP.DEPBAR.LE gsb0, 0x0 ;  /* 0x00008000000079c5 */ /* 0x000fe40000010000 */
[----:B------:R0:W-:Y:S06]  /*55d0*/  BAR.ARV R7, 0x100 ;  /* 0x000400070000751d */ /* 0x0001ec0000002000 */
[----:B------:R1:W-:Y:S01]  /*55e0*/  @!P1 SYNCS.ARRIVE.TRANS64.RED.A1T0 RZ, [R9+URZ], RZ ;  /* 0x000000ff09ff99a7 */ /* 0x0003e2000810043f */
[----:B0-----:R-:W-:-:S02]  /*55f0*/  IMAD.IADD R7, R15, 0x1, R14 ;  /* 0x000000010f077824 */ /* 0x001fc400078e020e */
[----:B-1----:R-:W-:Y:S01]  /*5600*/  IMAD.IADD R9, R13, 0x1, R14 ;  /* 0x000000010d097824 */ /* 0x002fe200078e020e */
        /* <DEDUP_REMOVED lines=14> */
.L_x_7827:
[----:B------:R-:W-:-:S05]  /*56f0*/  IMAD.U32 R14, RZ, RZ, UR49 ;  /* 0x00000031ff0e7e24 */ /* 0x000fca000f8e00ff */
[----:B------:R-:W-:-:S13]  /*5700*/  ISETP.NE.AND P2, PT, R14, 0x1, PT ;  /* 0x000000010e00780c */ /* 0x000fda0003f45270 */
[----:B------:R-:W0:Y:S02]  /*5710*/  @P2 LDC.64 R20, c[0x0][0x9e8] ;  /* 0x00027a00ff142b82 */ /* 0x000e240000000a00 */
[----:B0-----:R-:W-:-:S05]  /*5720*/  @P2 IMAD.HI.U32 R12, R11, R20, RZ ;  /* 0x000000140b0c2227 */ /* 0x001fca00078e00ff */
[----:B------:R-:W-:-:S07]  /*5730*/  @P2 SHF.R.U32.HI R11, RZ, R21, R12 ;  /* 0x00000015ff0b2219 */ /* 0x000fce000001160c */
.L_x_7828:
[----:B------:R-:W-:Y:S05]  /*5740*/  BSYNC B0 ;  /* 0x0000000000007941 */ /* 0x000fea0003800000 */
.L_x_7826:
[----:B------:R-:W-:-:S04]  /*5750*/  IMAD R11, R11, R14, -R162 ;  /* 0x0000000e0b0b7224 */ /* 0x000fc800078e0aa2 */
[----:B------:R-:W-:-:S05]  /*5760*/  IMAD R12, R16, -0x2, R11 ;  /* 0xfffffffe100c7824 */ /* 0x000fca00078e020b */
[----:B------:R-:W-:Y:S02]  /*5770*/  VIADDMNMX R9, R12, R14, R9, PT ;  /* 0x0000000e0c097246 */ /* 0x000fe40003800109 */
[----:B------:R-:W-:-:S07]  /*5780*/  VIMNMX R7, R7, R12, !PT ;  /* 0x0000000c07077248 */ /* 0x000fce0007fe0100 */
.L_x_7825:
[----:B------:R-:W-:Y:S01]  /*5790*/  ISETP.GT.AND P2, PT, R6, -0x1, PT ;  /* 0xffffffff0600780c */ /* 0x000fe20003f44270 */
[----:B------:R-:W0:Y:S03]  /*57a0*/  SHFL.IDX PT, R10, R10, 0x1, 0x1c1f ;  /* 0x003c1f000a0a7f89 */ /* 0x000e2600000e0000 */
[C---:B------:R-:W-:Y:S02]  /*57b0*/  ISETP.GT.AND P5, PT, R7.reuse, RZ, P2 ;  /* 0x000000ff0700720c */ /* 0x040fe400017a4270 */
[----:B------:R-:W-:Y:S02]  /*57c0*/  ISETP.GT.AND P4, PT, R7, 0x1, P2 ;  /* 0x000000010700780c */ /* 0x000fe40001784270 */
        /* <DEDUP_REMOVED lines=111> */
.L_x_7831:
[----:B------:R-:W-:-:S05]  /*5ec0*/  IMAD.U32 R9, RZ, RZ, UR49 ;  /* 0x00000031ff097e24 */ /* 0x000fca000f8e00ff */
[----:B------:R-:W-:-:S13]  /*5ed0*/  ISETP.NE.AND P3, PT, R9, 0x1, PT ;  /* 0x000000010900780c */ /* 0x000fda0003f65270 */
[----:B------:R-:W0:Y:S02]  /*5ee0*/  @P3 LDC.64 R10, c[0x0][0x9e8] ;  /* 0x00027a00ff0a3b82 */ /* 0x000e240000000a00 */
[----:B0-----:R-:W-:-:S05]  /*5ef0*/  @P3 IMAD.HI.U32 R10, R7, R10, RZ ;  /* 0x0000000a070a3227 */ /* 0x001fca00078e00ff */
[----:B------:R-:W-:-:S07]  /*5f00*/  @P3 SHF.R.U32.HI R7, RZ, R11, R10 ;  /* 0x0000000bff073219 */ /* 0x000fce000001160a */
.L_x_7832:
[----:B------:R-:W-:Y:S05]  /*5f10*/  BSYNC B0 ;  /* 0x0000000000007941 */ /* 0x000fea0003800000 */
.L_x_7830:
[----:B------:R-:W-:-:S04]  /*5f20*/  IMAD R7, R7, R9, -R162 ;  /* 0x0000000907077224 */ /* 0x000fc800078e0aa2 */
[----:B------:R-:W-:-:S05]  /*5f30*/  IMAD R10, R16, -0x2, R7 ;  /* 0xfffffffe100a7824 */ /* 0x000fca00078e0207 */
[----:B------:R-:W-:Y:S02]  /*5f40*/  VIADDMNMX R13, R10, R9, R13, PT ;  /* 0x000000090a0d7246 */ /* 0x000fe4000380010d */
[----:B------:R-:W-:-:S07]  /*5f50*/  VIMNMX R15, R15, R10, !PT ;  /* 0x0000000a0f0f7248 */ /* 0x000fce0007fe0100 */
.L_x_7829:
[----:B------:R-:W-:Y:S01]  /*5f60*/  FMNMX.FTZ R7, R166, R0, !PT ;  /* 0x00000000a6077209 */ /* 0x000fe20007810000 */
[----:B------:R-:W-:Y:S01]  /*5f70*/  IMAD.U32 R53, RZ, RZ, UR44 ;  /* 0x0000002cff357e24 */ /* 0x000fe2000f8e00ff */
[C---:B------:R-:W-:Y:S01]  /*5f80*/  ISETP.GT.AND P6, PT, R15.reuse, 0x8, P2 ;  /* 0x000000080f00780c */ /* 0x040fe200017c4270 */
[----:B------:R-:W-:Y:S01]  /*5f90*/  UMOV UR45, UR54 ;  /* 0x00000036002d7c82 */ /* 0x000fe20008000000 */
[----:B------:R-:W-:Y:S01]  /*5fa0*/  FMNMX.FTZ R7, R168, R7, !PT ;  /* 0x00000007a8077209 */ /* 0x000fe20007810000 */
[----:B------:R-:W-:Y:S01]  /*5fb0*/  UMOV UR44, UR55 ;  /* 0x00000037002c7c82 */ /* 0x000fe20008000000 */
        /* <DEDUP_REMOVED lines=8> */
[----:B------:R-:W-:-:S02]  /*6040*/  FSEL R164, R27, -INF , !P4 ;  /* 0xff8000001ba47808 */ /* 0x000fc40006000000 */
[----:B------:R-:W-:Y:S02]  /*6050*/  FMNMX.FTZ R7, R174, R7, !PT ;  /* 0x00000007ae077209 */ /* 0x000fe40007810000 */
[----:B------:R-:W-:Y:S02]  /*6060*/  ISETP.GT.AND P4, PT, R15, 0x11, P2 ;  /* 0x000000110f00780c */ /* 0x000fe40001784270 */
[----:B------:R-:W-:Y:S02]  /*6070*/  FMNMX.FTZ R7, R170, R7, !PT ;  /* 0x00000007aa077209 */ /* 0x000fe40007810000 */
[----:B------:R-:W-:Y:S02]  /*6080*/  ISETP.LT.OR P4, PT, R13, 0x12, P4 ;  /* 0x000000120d00780c */ /* 0x000fe40002781670 */
[----:B------:R-:W-:Y:S02]  /*6090*/  FMNMX.FTZ R7, R160, R7, !PT ;  /* 0x00000007a0077209 */ /* 0x000fe40007810000 */
[----:B------:R-:W-:-:S02]  /*60a0*/  ISETP.GT.AND P3, PT, R15, 0x9, P2 ;  /* 0x000000090f00780c */ /* 0x000fc40001764270 */
[----:B------:R-:W-:Y:S02]  /*60b0*/  FMNMX.FTZ R7, R158, R7, !PT ;  /* 0x000000079e077209 */ /* 0x000fe40007810000 */
[----:B------:R-:W-:Y:S02]  /*60c0*/  ISETP.LT.OR P3, PT, R13, 0xa, P3 ;  /* 0x0000000a0d00780c */ /* 0x000fe40001f61670 */
[----:B------:R-:W-:Y:S02]  /*60d0*/  FMNMX.FTZ R7, R156, R7, !PT ;  /* 0x000000079c077209 */ /* 0x000fe40007810000 */
[----:B------:R-:W-:Y:S02]  /*60e0*/  FSEL R162, R31, -INF , !P3 ;  /* 0xff8000001fa27808 */ /* 0x000fe40005800000 */
[----:B------:R-:W-:Y:S02]  /*60f0*/  FMNMX.FTZ R7, R154, R7, !PT ;  /* 0x000000079a077209 */ /* 0x000fe40007810000 */
[----:B------:R-:W-:-:S02]  /*6100*/  ISETP.GT.AND P5, PT, R15, 0x10, P2 ;  /* 0x000000100f00780c */ /* 0x000fc400017a4270 */
[----:B------:R-:W-:Y:S02]  /*6110*/  FMNMX.FTZ R7, R152, R7, !PT ;  /* 0x0000000798077209 */ /* 0x000fe40007810000 */
[----:B------:R-:W-:Y:S02]  /*6120*/  ISETP.LT.OR P5, PT, R13, 0x11, P5 ;  /* 0x000000110d00780c */ /* 0x000fe40002fa1670 */
[----:B------:R-:W-:Y:S02]  /*6130*/  FMNMX.FTZ R7, R48, R7, !PT ;  /* 0x0000000730077209 */ /* 0x000fe40007810000 */
[----:B------:R-:W-:Y:S02]  /*6140*/  ISETP.GT.AND P3, PT, R15, 0x18, P2 ;  /* 0x000000180f00780c */ /* 0x000fe40001764270 */
[----:B------:R-:W-:Y:S02]  /*6150*/  FMNMX.FTZ R7, R52, R7, !PT ;  /* 0x0000000734077209 */ /* 0x000fe40007810000 */
[----:B------:R-:W-:-:S02]  /*6160*/  FSEL R34, R34, -INF , !P5 ;  /* 0xff80000022227808 */ /* 0x000fc40006800000 */
[----:B------:R-:W-:Y:S02]  /*6170*/  FMNMX.FTZ R7, R44, R7, !PT ;  /* 0x000000072c077209 */ /* 0x000fe40007810000 */
[----:B------:R-:W-:Y:S02]  /*6180*/  ISETP.GT.AND P5, PT, R15, 0x19, P2 ;  /* 0x000000190f00780c */ /* 0x000fe400017a4270 */
[----:B------:R-:W-:Y:S02]  /*6190*/  FMNMX.FTZ R7, R56, R7, !PT ;  /* 0x0000000738077209 */ /* 0x000fe40007810000 */
[C---:B------:R-:W-:Y:S02]  /*61a0*/  ISETP.LT.OR P3, PT, R13.reuse, 0x19, P3 ;  /* 0x000000190d00780c */ /* 0x040fe40001f61670 */
[----:B------:R-:W-:Y:S02]  /*61b0*/  FMNMX.FTZ R7, R40, R7, !PT ;  /* 0x0000000728077209 */ /* 0x000fe40007810000 */
[----:B------:R-:W-:-:S02]  /*61c0*/  ISETP.LT.OR P5, PT, R13, 0x1a, P5 ;  /* 0x0000001a0d00780c */ /* 0x000fc40002fa1670 */
[----:B------:R-:W-:Y:S02]  /*61d0*/  FMNMX.FTZ R7, R60, R7, !PT ;  /* 0x000000073c077209 */ /* 0x000fe40007810000 */
[----:B------:R-:W-:Y:S02]  /*61e0*/  FSEL R38, R38, -INF , !P3 ;  /* 0xff80000026267808 */ /* 0x000fe40005800000 */
[----:B------:R-:W-:Y:S02]  /*61f0*/  FMNMX.FTZ R7, R20, R7, !PT ;  /* 0x0000000714077209 */ /* 0x000fe40007810000 */
[----:B------:R-:W-:Y:S02]  /*6200*/  ISETP.GT.AND P3, PT, R15, 0x21, P2 ;  /* 0x000000210f00780c */ /* 0x000fe40001764270 */
[----:B------:R-:W-:Y:S02]  /*6210*/  FMNMX.FTZ R7, R64, R7, !PT ;  /* 0x0000000740077209 */ /* 0x000fe40007810000 */
[----:B------:R-:W-:-:S02]  /*6220*/  ISETP.LT.OR P3, PT, R13, 0x22, P3 ;  /* 0x000000220d00780c */ /* 0x000fc40001f61670 */
[----:B------:R-:W-:Y:S02]  /*6230*/  FMNMX.FTZ R7, R28, R7, !PT ;  /* 0x000000071c077209 */ /* 0x000fe40007810000 */
[----:B------:R-:W-:Y:S02]  /*6240*/  @!P1 LEA R53, R53, UR41, 0x3 ;  /* 0x0000002935359c11 */ /* 0x000fe4000f8e18ff */
        /* <DEDUP_REMOVED lines=26> */
[-CC-:B------:R-:W-:Y:S01]  /*63f0*/  FFMA.FTZ R11, R192, R7.reuse, -R25.reuse ;  /* 0x00000007c00b7223 */ /* 0x180fe20000010819 */
[C---:B------:R-:W-:Y:S01]  /*6400*/  ISETP.GT.AND P5, PT, R15.reuse, 0x28, P2 ;  /* 0x000000280f00780c */ /* 0x040fe200017a4270 */
[-CC-:B------:R-:W-:Y:S01]  /*6410*/  FFMA.FTZ R35, R160, R7.reuse, -R25.reuse ;  /* 0x00000007a0237223 */ /* 0x180fe20000010819 */
[----:B------:R-:W-:Y:S01]  /*6420*/  FSEL R42, R42, -INF , !P4 ;  /* 0xff8000002a2a7808 */ /* 0x000fe20006000000 */
[-CC-:B------:R-:W-:Y:S01]  /*6430*/  FFMA.FTZ R178, R174, R7.reuse, -R25.reuse ;  /* 0x00000007aeb27223 */ /* 0x180fe20000010819 */
[----:B------:R-:W-:Y:S01]  /*6440*/  ISETP.GT.AND P4, PT, R15, RZ, P2 ;  /* 0x000000ff0f00720c */ /* 0x000fe20001784270 */
        /* <DEDUP_REMOVED lines=11> */
[----:B------:R-:W-:Y:S01]  /*6500*/  FMNMX.FTZ R21, R31, R8, !PT ;  /* 0x000000081f157209 */ /* 0x000fe20007810000 */
[-CC-:B------:R-:W-:Y:S01]  /*6510*/  FFMA.FTZ R44, R44, R7.reuse, -R25.reuse ;  /* 0x000000072c2c7223 */ /* 0x180fe20000010819 */
[----:B------:R-:W-:Y:S01]  /*6520*/  FSEL R46, R46, -INF , !P5 ;  /* 0xff8000002e2e7808 */ /* 0x000fe20006800000 */
[--C-:B------:R-:W-:Y:S01]  /*6530*/  FFMA.FTZ R40, R40, R7, -R25.reuse ;  /* 0x0000000728287223 */ /* 0x100fe20000010819 */
[----:B------:R-:W-:Y:S01]  /*6540*/  FMNMX.FTZ R21, R164, R21, !PT ;  /* 0x00000015a4157209 */ /* 0x000fe20007810000 */
[-CC-:B------:R-:W-:Y:S01]  /*6550*/  FFMA.FTZ R20, R20, R7.reuse, -R25.reuse ;  /* 0x0000000714147223 */ /* 0x180fe20000010819 */
[----:B------:R-:W-:Y:S01]  /*6560*/  ISETP.GT.AND P5, PT, R15, 0x30, P2 ;  /* 0x000000300f00780c */ /* 0x000fe200017a4270 */
[--C-:B------:R-:W-:Y:S01]  /*6570*/  FFMA.FTZ R28, R28, R7, -R25.reuse ;  /* 0x000000071c1c7223 */ /* 0x100fe20000010819 */
[----:B------:R-:W-:Y:S01]  /*6580*/  FMNMX.FTZ R21, R30, R21, !PT ;  /* 0x000000151e157209 */ /* 0x000fe20007810000 */
[-CC-:B------:R-:W-:Y:S01]  /*6590*/  FFMA.FTZ R24, R24, R7.reuse, -R25.reuse ;  /* 0x0000000718187223 */ /* 0x180fe20000010819 */
[----:B------:R-:W-:Y:S01]  /*65a0*/  ISETP.LT.OR P4, PT, R13, 0x2a, P3 ;  /* 0x0000002a0d00780c */ /* 0x000fe20001f81670 */
[--C-:B------:R-:W-:Y:S01]  /*65b0*/  FFMA.FTZ R43, R72, R7, -R25.reuse ;  /* 0x00000007482b7223 */ /* 0x100fe20000010819 */
[----:B------:R-:W-:Y:S01]  /*65c0*/  FMNMX.FTZ R27, R162, R21, !PT ;  /* 0x00000015a21b7209 */ /* 0x000fe20007810000 */
[-CC-:B------:R-:W-:Y:S01]  /*65d0*/  FFMA.FTZ R14, R14, R7.reuse, -R25.reuse ;  /* 0x000000070e0e7223 */ /* 0x180fe20000010819 */
[----:B------:R0:W-:Y:S01]  /*65e0*/  MUFU.EX2 R21, R29 ;  /* 0x0000001d00157308 */ /* 0x0001e20000000800 */
[----:B------:R-:W-:Y:S01]  /*65f0*/  ISETP.GT.AND P3, PT, R15, 0x31, P2 ;  /* 0x000000310f00780c */ /* 0x000fe20001764270 */
[--C-:B------:R-:W-:Y:S01]  /*6600*/  FFMA.FTZ R36, R36, R7, -R25.reuse ;  /* 0x0000000724247223 */ /* 0x100fe20000010819 */
[----:B------:R-:W-:Y:S01]  /*6610*/  FMNMX.FTZ R27, R34, R27, !PT ;  /* 0x0000001b221b7209 */ /* 0x000fe20007810000 */
[-CC-:B------:R-:W-:Y:S01]  /*6620*/  FFMA.FTZ R84, R84, R7.reuse, -R25.reuse ;  /* 0x0000000754547223 */ /* 0x180fe20000010819 */
[----:B------:R-:W-:Y:S01]  /*6630*/  FSEL R26, R47, -INF , !P4 ;  /* 0xff8000002f1a7808 */ /* 0x000fe20006000000 */
[----:B------:R-:W-:Y:S01]  /*6640*/  FFMA.FTZ R47, R80, R7, -R25 ;  /* 0x00000007502f7223 */ /* 0x000fe20000010819 */
[----:B------:R-:W-:Y:S01]  /*6650*/  FMNMX.FTZ R27, R166, R27, !PT ;  /* 0x0000001ba61b7209 */ /* 0x000fe20007810000 */
[----:B------:R-:W-:Y:S01]  /*6660*/  MUFU.EX2 R180, R180 ;  /* 0x000000b400b47308 */ /* 0x000fe20000000800 */
[----:B------:R-:W-:-:S02]  /*6670*/  ISETP.LT.OR P5, PT, R13, 0x31, P5 ;  /* 0x000000310d00780c */ /* 0x000fc40002fa1670 */
[----:B------:R-:W-:Y:S02]  /*6680*/  FMNMX.FTZ R27, R38, R27, !PT ;  /* 0x0000001b261b7209 */ /* 0x000fe40007810000 */
[----:B------:R-:W-:Y:S02]  /*6690*/  ISETP.GT.AND P4, PT, R15, 0x38, P2 ;  /* 0x000000380f00780c */ /* 0x000fe40001784270 */
[----:B0-----:R-:W-:Y:S01]  /*66a0*/  FMNMX.FTZ R29, R168, R27, !PT ;  /* 0x0000001ba81d7209 */ /* 0x001fe20007810000 */
[----:B------:R-:W-:Y:S01]  /*66b0*/  MUFU.EX2 R9, R9 ;  /* 0x0000000900097308 */ /* 0x000fe20000000800 */
[----:B------:R-:W-:Y:S02]  /*66c0*/  ISETP.LT.OR P3, PT, R13, 0x32, P3 ;  /* 0x000000320d00780c */ /* 0x000fe40001f61670 */
[----:B------:R-:W-:Y:S02]  /*66d0*/  FMNMX.FTZ R29, R42, R29, !PT ;  /* 0x0000001d2a1d7209 */ /* 0x000fe40007810000 */
[----:B------:R-:W-:-:S02]  /*66e0*/  FSEL R50, R50, -INF , !P5 ;  /* 0xff80000032327808 */ /* 0x000fc40006800000 */
[----:B------:R-:W-:Y:S01]  /*66f0*/  FMNMX.FTZ R33, R172, R29, !PT ;  /* 0x0000001dac217209 */ /* 0x000fe20007810000 */
[----:B------:R-:W-:Y:S01]  /*6700*/  MUFU.EX2 R27, R170 ;  /* 0x000000aa001b7308 */ /* 0x000fe20000000800 */
[----:B------:R-:W-:Y:S02]  /*6710*/  ISETP.GT.AND P5, PT, R15, 0x39, P2 ;  /* 0x000000390f00780c */ /* 0x000fe400017a4270 */
[----:B------:R-:W-:Y:S02]  /*6720*/  FMNMX.FTZ R33, R46, R33, !PT ;  /* 0x000000212e217209 */ /* 0x000fe40007810000 */
[----:B------:R-:W-:Y:S02]  /*6730*/  FSEL R192, R51, -INF , !P3 ;  /* 0xff80000033c07808 */ /* 0x000fe40005800000 */
[----:B------:R-:W-:Y:S01]  /*6740*/  FMNMX.FTZ R33, R26, R33, !PT ;  /* 0x000000211a217209 */ /* 0x000fe20007810000 */
[----:B------:R0:W-:Y:S01]  /*6750*/  MUFU.EX2 R29, R35 ;  /* 0x00000023001d7308 */ /* 0x0001e20000000800 */
[----:B------:R-:W-:-:S02]  /*6760*/  ISETP.LT.OR P4, PT, R13, 0x39, P4 ;  /* 0x000000390d00780c */ /* 0x000fc40002781670 */
[----:B------:R-:W-:Y:S02]  /*6770*/  FMNMX.FTZ R33, R50, R33, !PT ;  /* 0x0000002132217209 */ /* 0x000fe40007810000 */
[----:B------:R-:W-:Y:S02]  /*6780*/  ISETP.GT.AND P3, PT, R15, 0x40, P2 ;  /* 0x000000400f00780c */ /* 0x000fe40001764270 */
[----:B------:R-:W-:Y:S01]  /*6790*/  ISETP.LT.OR P5, PT, R13, 0x3a, P5 ;  /* 0x0000003a0d00780c */ /* 0x000fe20002fa1670 */
[----:B------:R-:W-:Y:S01]  /*67a0*/  MUFU.EX2 R182, R182 ;  /* 0x000000b600b67308 */ /* 0x000fe20000000800 */
[----:B------:R-:W-:Y:S02]  /*67b0*/  FSEL R54, R54, -INF , !P4 ;  /* 0xff80000036367808 */ /* 0x000fe40006000000 */
[----:B0-----:R-:W-:Y:S02]  /*67c0*/  FMNMX.FTZ R35, R192, R33, !PT ;  /* 0x00000021c0237209 */ /* 0x001fe40007810000 */
[----:B------:R-:W-:-:S02]  /*67d0*/  ISETP.GT.AND P4, PT, R15, 0x41, P2 ;  /* 0x000000410f00780c */ /* 0x000fc40001784270 */
[----:B------:R-:W-:Y:S01]  /*67e0*/  FSEL R174, R55, -INF , !P5 ;  /* 0xff80000037ae7808 */ /* 0x000fe20006800000 */
[----:B------:R0:W-:Y:S01]  /*67f0*/  MUFU.EX2 R33, R39 ;  /* 0x0000002700217308 */ /* 0x0001e20000000800 */
[----:B------:R-:W-:Y:S02]  /*6800*/  ISETP.LT.OR P3, PT, R13, 0x41, P3 ;  /* 0x000000410d00780c */ /* 0x000fe40001f61670 */
[----:B------:R-:W-:Y:S02]  /*6810*/  FMNMX.FTZ R35, R54, R35, !PT ;  /* 0x0000002336237209 */ /* 0x000fe40007810000 */
[----:B------:R-:W-:Y:S02]  /*6820*/  ISETP.GT.AND P5, PT, R15, 0x48, P2 ;  /* 0x000000480f00780c */ /* 0x000fe400017a4270 */
[----:B------:R-:W-:Y:S01]  /*6830*/  ISETP.LT.OR P4, PT, R13, 0x42, P4 ;  /* 0x000000420d00780c */ /* 0x000fe20002781670 */
[----:B------:R-:W-:Y:S01]  /*6840*/  MUFU.EX2 R11, R11 ;  /* 0x0000000b000b7308 */ /* 0x000fe20000000800 */
[----:B------:R-:W-:Y:S01]  /*6850*/  FSEL R58, R58, -INF , !P3 ;  /* 0xff8000003a3a7808 */ /* 0x000fe20005800000 */
[----:B0-----:R-:W-:Y:S01]  /*6860*/  FFMA.FTZ R39, R152, R7, -R25 ;  /* 0x0000000798277223 */ /* 0x001fe20000010819 */
[----:B------:R-:W-:-:S02]  /*6870*/  FMNMX.FTZ R35, R174, R35, !PT ;  /* 0x00000023ae237209 */ /* 0x000fc40007810000 */
[----:B------:R-:W-:Y:S02]  /*6880*/  ISETP.LT.OR P5, PT, R13, 0x49, P5 ;  /* 0x000000490d00780c */ /* 0x000fe40002fa1670 */
[----:B------:R-:W-:Y:S01]  /*6890*/  ISETP.GT.AND P3, PT, R15, 0x49, P2 ;  /* 0x000000490f00780c */ /* 0x000fe20001764270 */
[----:B------:R-:W-:Y:S01]  /*68a0*/  MUFU.EX2 R176, R176 ;  /* 0x000000b000b07308 */ /* 0x000fe20000000800 */
[----:B------:R-:W-:Y:S02]  /*68b0*/  FSEL R160, R59, -INF , !P4 ;  /* 0xff8000003ba07808 */ /* 0x000fe40006000000 */
[----:B------:R-:W-:Y:S02]  /*68c0*/  FMNMX.FTZ R35, R58, R35, !PT ;  /* 0x000000233a237209 */ /* 0x000fe40007810000 */
[----:B------:R-:W-:Y:S02]  /*68d0*/  FSEL R158, R62, -INF , !P5 ;  /* 0xff8000003e9e7808 */ /* 0x000fe40006800000 */
[----:B------:R-:W-:Y:S01]  /*68e0*/  ISETP.GT.AND P4, PT, R15, 0x50, P2 ;  /* 0x000000500f00780c */ /* 0x000fe20001784270 */
[----:B------:R0:W-:Y:S01]  /*68f0*/  MUFU.EX2 R62, R37 ;  /* 0x00000025003e7308 */ /* 0x0001e20000000800 */
[----:B------:R-:W-:-:S02]  /*6900*/  ISETP.LT.OR P3, PT, R13, 0x4a, P3 ;  /* 0x0000004a0d00780c */ /* 0x000fc40001f61670 */
[----:B------:R-:W-:Y:S02]  /*6910*/  ISETP.GT.AND P5, PT, R15, 0x51, P2 ;  /* 0x000000510f00780c */ /* 0x000fe400017a4270 */
[----:B------:R-:W-:Y:S02]  /*6920*/  FSEL R170, R63, -INF , !P3 ;  /* 0xff8000003faa7808 */ /* 0x000fe40005800000 */
[----:B------:R-:W-:Y:S01]  /*6930*/  ISETP.LT.OR P4, PT, R13, 0x51, P4 ;  /* 0x000000510d00780c */ /* 0x000fe20002781670 */
[----:B------:R-:W-:Y:S01]  /*6940*/  MUFU.EX2 R178, R178 ;  /* 0x000000b200b27308 */ /* 0x000fe20000000800 */
[----:B0-----:R-:W-:Y:S02]  /*6950*/  FMNMX.FTZ R37, R160, R35, !PT ;  /* 0x00000023a0257209 */ /* 0x001fe40007810000 */
[----:B------:R-:W-:Y:S02]  /*6960*/  ISETP.GT.AND P3, PT, R15, 0x58, P2 ;  /* 0x000000580f00780c */ /* 0x000fe40001764270 */
[----:B------:R-:W-:-:S02]  /*6970*/  FMNMX.FTZ R37, R158, R37, !PT ;  /* 0x000000259e257209 */ /* 0x000fc40007810000 */
[----:B------:R-:W-:Y:S01]  /*6980*/  ISETP.LT.OR P5, PT, R13, 0x52, P5 ;  /* 0x000000520d00780c */ /* 0x000fe20002fa1670 */
[----:B------:R0:W-:Y:S01]  /*6990*/  MUFU.EX2 R35, R39 ;  /* 0x0000002700237308 */ /* 0x0001e20000000800 */
[----:B------:R-:W-:Y:S01]  /*69a0*/  FSEL R156, R66, -INF , !P4 ;  /* 0xff800000429c7808 */ /* 0x000fe20006000000 */
[----:B------:R-:W-:Y:S01]  /*69b0*/  FFMA.FTZ R66, R154, R7, -R25 ;  /* 0x000000079a427223 */ /* 0x000fe20000010819 */
[----:B------:R-:W-:Y:S02]  /*69c0*/  FMNMX.FTZ R37, R170, R37, !PT ;  /* 0x00000025aa257209 */ /* 0x000fe40007810000 */
[----:B------:R-:W-:Y:S02]  /*69d0*/  ISETP.GT.AND P4, PT, R15, 0x59, P2 ;  /* 0x000000590f00780c */ /* 0x000fe40001784270 */
[----:B------:R-:W-:Y:S01]  /*69e0*/  FSEL R154, R67, -INF , !P5 ;  /* 0xff800000439a7808 */ /* 0x000fe20006800000 */
[----:B------:R-:W-:Y:S01]  /*69f0*/  MUFU.EX2 R66, R66 ;  /* 0x0000004200427308 */ /* 0x000fe20000000800 */
        /* <DEDUP_REMOVED lines=18> */
[----:B------:R-:W-:Y:S02]  /*6b20*/  ISETP.GT.AND P5, PT, R15, 0x69, P2 ;  /* 0x000000690f00780c */ /* 0x000fe400017a4270 */
[----:B------:R-:W-:Y:S01]  /*6b30*/  FSEL R52, R75, -INF , !P3 ;  /* 0xff8000004b347808 */ /* 0x000fe20005800000 */
[----:B------:R-:W-:Y:S01]  /*6b40*/  MUFU.EX2 R40, R40 ;  /* 0x0000002800287308 */ /* 0x000fe20000000800 */
[----:B------:R-:W-:Y:S02]  /*6b50*/  ISETP.LT.OR P4, PT, R13, 0x69, P4 ;  /* 0x000000690d00780c */ /* 0x000fe40002781670 */
[----:B------:R-:W-:Y:S02]  /*6b60*/  FMNMX.FTZ R39, R74, R39, !PT ;  /* 0x000000274a277209 */ /* 0x000fe40007810000 */
[----:B------:R-:W-:Y:S02]  /*6b70*/  ISETP.GT.AND P3, PT, R15, 0x70, P2 ;  /* 0x000000700f00780c */ /* 0x000fe40001764270 */
[----:B------:R-:W-:Y:S01]  /*6b80*/  ISETP.LT.OR P5, PT, R13, 0x6a, P5 ;  /* 0x0000006a0d00780c */ /* 0x000fe20002fa1670 */
[----:B------:R-:W-:Y:S01]  /*6b90*/  MUFU.EX2 R20, R20 ;  /* 0x0000001400147308 */ /* 0x000fe20000000800 */
[----:B------:R-:W-:-:S02]  /*6ba0*/  FSEL R78, R78, -INF , !P4 ;  /* 0xff8000004e4e7808 */ /* 0x000fc40006000000 */
[----:B------:R-:W-:Y:S02]  /*6bb0*/  FMNMX.FTZ R39, R52, R39, !PT ;  /* 0x0000002734277209 */ /* 0x000fe40007810000 */
[----:B------:R-:W-:Y:S02]  /*6bc0*/  ISETP.GT.AND P4, PT, R15, 0x71, P2 ;  /* 0x000000710f00780c */ /* 0x000fe40001784270 */
[----:B------:R-:W-:Y:S01]  /*6bd0*/  FSEL R194, R79, -INF , !P5 ;  /* 0xff8000004fc27808 */ /* 0x000fe20006800000 */
[----:B------:R-:W-:Y:S01]  /*6be0*/  MUFU.EX2 R28, R28 ;  /* 0x0000001c001c7308 */ /* 0x000fe20000000800 */
[----:B------:R-:W-:Y:S02]  /*6bf0*/  ISETP.LT.OR P3, PT, R13, 0x71, P3 ;  /* 0x000000710d00780c */ /* 0x000fe40001f61670 */
[----:B------:R-:W-:Y:S02]  /*6c00*/  FMNMX.FTZ R39, R78, R39, !PT ;  /* 0x000000274e277209 */ /* 0x000fe40007810000 */
[----:B------:R-:W-:-:S02]  /*6c10*/  ISETP.GT.AND P5, PT, R15, 0x78, P2 ;  /* 0x000000780f00780c */ /* 0x000fc400017a4270 */
[----:B------:R-:W-:Y:S01]  /*6c20*/  ISETP.LT.OR P4, PT, R13, 0x72, P4 ;  /* 0x000000720d00780c */ /* 0x000fe20002781670 */
[----:B------:R-:W-:Y:S01]  /*6c30*/  MUFU.EX2 R24, R24 ;  /* 0x0000001800187308 */ /* 0x000fe20000000800 */
[----:B------:R-:W-:Y:S02]  /*6c40*/  FSEL R82, R82, -INF , !P3 ;  /* 0xff80000052527808 */ /* 0x000fe40005800000 */
[----:B------:R-:W-:Y:S02]  /*6c50*/  FMNMX.FTZ R39, R194, R39, !PT ;  /* 0x00000027c2277209 */ /* 0x000fe40007810000 */
[----:B------:R-:W-:Y:S02]  /*6c60*/  ISETP.GT.AND P2, PT, R15, 0x79, P2 ;  /* 0x000000790f00780c */ /* 0x000fe40001744270 */
[----:B------:R-:W-:Y:S01]  /*6c70*/  ISETP.LT.OR P5, PT, R13, 0x79, P5 ;  /* 0x000000790d00780c */ /* 0x000fe20002fa1670 */
[----:B------:R0:W-:Y:S01]  /*6c80*/  MUFU.EX2 R15, R41 ;  /* 0x00000029000f7308 */ /* 0x0001e20000000800 */
[----:B------:R-:W-:-:S02]  /*6c90*/  FSEL R56, R83, -INF , !P4 ;  /* 0xff80000053387808 */ /* 0x000fc40006000000 */
[----:B------:R-:W-:Y:S02]  /*6ca0*/  FMNMX.FTZ R39, R82, R39, !PT ;  /* 0x0000002752277209 */ /* 0x000fe40007810000 */
[----:B------:R-:W-:Y:S01]  /*6cb0*/  ISETP.LT.OR P2, PT, R13, 0x7a, P2 ;  /* 0x0000007a0d00780c */ /* 0x000fe20001741670 */
[--C-:B------:R-:W-:Y:S01]  /*6cc0*/  FFMA.FTZ R13, R60, R7, -R25.reuse ;  /* 0x000000073c0d7223 */ /* 0x100fe20000010819 */
[----:B------:R-:W-:Y:S01]  /*6cd0*/  FSEL R86, R86, -INF , !P5 ;  /* 0xff80000056567808 */ /* 0x000fe20006800000 */
[----:B------:R-:W-:Y:S01]  /*6ce0*/  MUFU.EX2 R43, R43 ;  /* 0x0000002b002b7308 */ /* 0x000fe20000000800 */
[----:B------:R-:W-:Y:S01]  /*6cf0*/  FMNMX.FTZ R39, R56, R39, !PT ;  /* 0x0000002738277209 */ /* 0x000fe20007810000 */
[----:B0-----:R-:W-:Y:S01]  /*6d00*/  FFMA.FTZ R41, R68, R7, -R25 ;  /* 0x0000000744297223 */ /* 0x001fe20000010819 */
[----:B------:R-:W-:Y:S02]  /*6d10*/  FSEL R60, R87, -INF , !P2 ;  /* 0xff800000573c7808 */ /* 0x000fe40005000000 */
[----:B------:R-:W-:-:S02]  /*6d20*/  FMNMX.FTZ R39, R86, R39, !PT ;  /* 0x0000002756277209 */ /* 0x000fc40007810000 */
[----:B------:R-:W-:Y:S01]  /*6d30*/  FSEL R51, R10, RZ, P6 ;  /* 0x000000ff0a337208 */ /* 0x000fe20003000000 */
[----:B------:R-:W-:Y:S01]  /*6d40*/  MUFU.EX2 R13, R13 ;  /* 0x0000000d000d7308 */ /* 0x000fe20000000800 */
[----:B------:R-:W-:Y:S01]  /*6d50*/  FMNMX.FTZ R45, R60, R39, !PT ;  /* 0x000000273c2d7209 */ /* 0x000fe20007810000 */
[-CC-:B------:R-:W-:Y:S02]  /*6d60*/  FFMA.FTZ R39, R64, R7.reuse, -R25.reuse ;  /* 0x0000000740277223 */ /* 0x180fe40000010819 */
[----:B------:R-:W-:Y:S01]  /*6d70*/  FADD.FTZ R68, -R51, R0 ;  /* 0x0000000033447221 */ /* 0x000fe20000010100 */
[-CC-:B------:R-:W-:Y:S01]  /*6d80*/  FFMA.FTZ R0, R32, R7.reuse, -R25.reuse ;  /* 0x0000000720007223 */ /* 0x180fe20000010819 */
[----:B------:R-:W0:Y:S02]  /*6d90*/  SHFL.BFLY PT, R64, R45, 0x2, 0x1f ;  /* 0x0c401f002d407f89 */ /* 0x000e2400000e0000 */
[----:B------:R-:W-:Y:S08]  /*6da0*/  MUFU.EX2 R39, R39 ;  /* 0x0000002700277308 */ /* 0x000ff00000000800 */
[----:B------:R-:W-:Y:S08]  /*6db0*/  MUFU.EX2 R41, R41 ;  /* 0x0000002900297308 */ /* 0x000ff00000000800 */
[----:B------:R-:W-:Y:S01]  /*6dc0*/  MUFU.EX2 R14, R14 ;  /* 0x0000000e000e7308 */ /* 0x000fe20000000800 */
[----:B0-----:R-:W-:Y:S01]  /*6dd0*/  FMNMX.FTZ R49, R45, R64, !PT ;  /* 0x000000402d317209 */ /* 0x001fe20007810000 */
[-CC-:B------:R-:W-:Y:S01]  /*6de0*/  FFMA.FTZ R64, R12, R7.reuse, -R25.reuse ;  /* 0x000000070c407223 */ /* 0x180fe20000010819 */
[-C--:B------:R-:W-:Y:S01]  /*6df0*/  FFMA.FTZ R45, R76, R7.reuse, -R25 ;  /* 0x000000074c2d7223 */ /* 0x080fe20000010819 */
[----:B------:R-:W-:-:S04]  /*6e00*/  FMUL.FTZ R25, R68, R7 ;  /* 0x0000000744197220 */ /* 0x000fc80000410000 */
[----:B------:R-:W-:Y:S01]  /*6e10*/  MUFU.EX2 R47, R47 ;  /* 0x0000002f002f7308 */ /* 0x000fe20000000800 */
[----:B------:R-:W0:Y:S07]  /*6e20*/  SHFL.BFLY PT, R12, R49, 0x1, 0x1f ;  /* 0x0c201f00310c7f89 */ /* 0x000e2e00000e0000 */
[----:B------:R-:W1:Y:S08]  /*6e30*/  MUFU.EX2 R25, R25 ;  /* 0x0000001900197308 */ /* 0x000e700000000800 */
[----:B------:R-:W-:Y:S08]  /*6e40*/  MUFU.EX2 R64, R64 ;  /* 0x0000004000407308 */ /* 0x000ff00000000800 */
[----:B------:R-:W-:Y:S01]  /*6e50*/  MUFU.EX2 R45, R45 ;  /* 0x0000002d002d7308 */ /* 0x000fe20000000800 */
[----:B0-----:R-:W-:Y:S01]  /*6e60*/  FMNMX.FTZ R12, R49, R12, !PT ;  /* 0x0000000c310c7209 */ /* 0x001fe20007810000 */
[----:B-1----:R-:W-:Y:S01]  /*6e70*/  FFMA.FTZ R68, R25, R3, R180 ;  /* 0x0000000319447223 */ /* 0x002fe200000100b4 */
[C---:B------:R-:W-:Y:S01]  /*6e80*/  F2FP.BF16.F32.PACK_AB R180, R9.reuse, R180 ;  /* 0x000000b409b4723e */ /* 0x040fe200000010ff */
[----:B------:R-:W-:Y:S01]  /*6e90*/  FMUL.FTZ R88, R88, R25 ;  /* 0x0000001958587220 */ /* 0x000fe20000410000 */
[C---:B------:R-:W-:Y:S01]  /*6ea0*/  FSETP.NEU.FTZ.AND P2, PT, R12.reuse, -INF , PT ;  /* 0xff8000000c00780b */ /* 0x040fe20003f5d000 */
[----:B------:R-:W-:Y:S01]  /*6eb0*/  FMUL.FTZ R32, R12, R7 ;  /* 0x000000070c207220 */ /* 0x000fe20000410000 */
[----:B------:R-:W-:Y:S01]  /*6ec0*/  FADD.FTZ R3, R9, R68 ;  /* 0x0000004409037221 */ /* 0x000fe20000010000 */
[----:B------:R-:W-:Y:S01]  /*6ed0*/  MUFU.EX2 R36, R36 ;  /* 0x0000002400247308 */ /* 0x000fe20000000800 */
[-C--:B------:R-:W-:Y:S01]  /*6ee0*/  FMUL.FTZ R89, R89, R25.reuse ;  /* 0x0000001959597220 */ /* 0x080fe20000410000 */
[-C--:B------:R-:W-:Y:S01]  /*6ef0*/  FMUL.FTZ R92, R92, R25.reuse ;  /* 0x000000195c5c7220 */ /* 0x080fe20000410000 */
[----:B------:R-:W-:Y:S01]  /*6f00*/  FSEL R51, R32, RZ, P2 ;  /* 0x000000ff20337208 */ /* 0x000fe20001000000 */
[-C--:B------:R-:W-:Y:S01]  /*6f10*/  FMUL.FTZ R93, R93, R25.reuse ;  /* 0x000000195d5d7220 */ /* 0x080fe20000410000 */
[-C--:B------:R-:W-:Y:S01]  /*6f20*/  FMUL.FTZ R96, R96, R25.reuse ;  /* 0x0000001960607220 */ /* 0x080fe20000410000 */
[-C--:B------:R-:W-:Y:S01]  /*6f30*/  FMUL.FTZ R97, R97, R25.reuse ;  /* 0x0000001961617220 */ /* 0x080fe20000410000 */
[----:B------:R-:W-:Y:S01]  /*6f40*/  FMUL.FTZ R100, R100, R25 ;  /* 0x0000001964647220 */ /* 0x000fe20000410000 */
[-C--:B------:R-:W-:Y:S01]  /*6f50*/  FFMA.FTZ R175, R46, R7.reuse, -R51 ;  /* 0x000000072eaf7223 */ /* 0x080fe20000010833 */
[----:B------:R-:W-:Y:S01]  /*6f60*/  FADD.FTZ R46, R182, R3 ;  /* 0x00000003b62e7221 */ /* 0x000fe20000010000 */
[-CC-:B------:R-:W-:Y:S01]  /*6f70*/  FFMA.FTZ R169, R50, R7.reuse, -R51.reuse ;  /* 0x0000000732a97223 */ /* 0x180fe20000010833 */
[-CC-:B------:R-:W-:Y:S01]  /*6f80*/  FFMA.FTZ R181, R31, R7.reuse, -R51.reuse ;  /* 0x000000071fb57223 */ /* 0x180fe20000010833 */
[-CC-:B------:R-:W-:Y:S01]  /*6f90*/  FFMA.FTZ R171, R54, R7.reuse, -R51.reuse ;  /* 0x0000000736ab7223 */ /* 0x180fe20000010833 */
[----:B------:R-:W-:Y:S01]  /*6fa0*/  FADD.FTZ R3, R11, R46 ;  /* 0x0000002e0b037221 */ /* 0x000fe20000010000 */
[-CC-:B------:R-:W-:Y:S01]  /*6fb0*/  FFMA.FTZ R32, R164, R7.reuse, -R51.reuse ;  /* 0x00000007a4207223 */ /* 0x180fe20000010833 */
[-CC-:B------:R-:W-:Y:S01]  /*6fc0*/  FFMA.FTZ R183, R30, R7.reuse, -R51.reuse ;  /* 0x000000071eb77223 */ /* 0x180fe20000010833 */
[-C--:B------:R-:W-:Y:S01]  /*6fd0*/  FFMA.FTZ R30, R162, R7.reuse, -R51 ;  /* 0x00000007a21e7223 */ /* 0x080fe20000010833 */
[----:B------:R-:W-:Y:S01]  /*6fe0*/  FADD.FTZ R46, R176, R3 ;  /* 0x00000003b02e7221 */ /* 0x000fe20000010000 */
[----:B------:R-:W-:Y:S01]  /*6ff0*/  MUFU.EX2 R181, R181 ;  /* 0x000000b500b57308 */ /* 0x000fe20000000800 */
        /* <DEDUP_REMOVED lines=11> */
[--C-:B------:R-:W-:Y:S01]  /*70b0*/  FFMA.FTZ R46, R192, R7, -R51.reuse ;  /* 0x00000007c02e7223 */ /* 0x100fe20000010833 */
[----:B------:R-:W-:Y:S01]  /*70c0*/  F2FP.BF16.F32.PACK_AB R164, R40, R15 ;  /* 0x0000000f28a4723e */ /* 0x000fe200000010ff */
[--C-:B------:R-:W-:Y:S01]  /*70d0*/  FFMA.FTZ R165, R58, R7, -R51.reuse ;  /* 0x000000073aa57223 */ /* 0x100fe20000010833 */
[----:B------:R-:W-:Y:S01]  /*70e0*/  FADD.FTZ R3, R29, R50 ;  /* 0x000000321d037221 */ /* 0x000fe20000010000 */
[----:B------:R-:W-:Y:S01]  /*70f0*/  MUFU.EX2 R183, R183 ;  /* 0x000000b700b77308 */ /* 0x000fe20000000800 */
[----:B------:R-:W-:Y:S01]  /*7100*/  F2FP.BF16.F32.PACK_AB R166, R20, R13 ;  /* 0x0000000d14a6723e */ /* 0x000fe200000010ff */
[-C--:B------:R-:W-:Y:S01]  /*7110*/  FFMA.FTZ R154, R154, R7.reuse, -R51 ;  /* 0x000000079a9a7223 */ /* 0x080fe20000010833 */
[----:B------:R-:W-:Y:S01]  /*7120*/  FADD.FTZ R50, R62, R3 ;  /* 0x000000033e327221 */ /* 0x000fe20000010000 */
[----:B------:R-:W-:Y:S01]  /*7130*/  FSEL R3, R12, RZ, P2 ;  /* 0x000000ff0c037208 */ /* 0x000fe20001000000 */
[-CC-:B------:R-:W-:Y:S01]  /*7140*/  FFMA.FTZ R160, R160, R7.reuse, -R51.reuse ;  /* 0x00000007a0a07223 */ /* 0x180fe20000010833 */
[-CC-:B------:R-:W-:Y:S01]  /*7150*/  FFMA.FTZ R158, R158, R7.reuse, -R51.reuse ;  /* 0x000000079e9e7223 */ /* 0x180fe20000010833 */
[----:B------:R-:W-:Y:S01]  /*7160*/  FADD.FTZ R31, R33, R50 ;  /* 0x00000032211f7221 */ /* 0x000fe20000010000 */
[----:B------:R-:W-:Y:S01]  /*7170*/  MUFU.EX2 R30, R30 ;  /* 0x0000001e001e7308 */ /* 0x000fe20000000800 */
[----:B------:R-:W-:Y:S01]  /*7180*/  FADD.FTZ R8, -R3, R8 ;  /* 0x0000000803087221 */ /* 0x000fe20000010100 */
[----:B------:R-:W-:Y:S01]  /*7190*/  FFMA.FTZ R50, R174, R7, -R51 ;  /* 0x00000007ae327223 */ /* 0x000fe20000010833 */
[----:B------:R-:W-:Y:S01]  /*71a0*/  FADD.FTZ R54, R66, R31 ;  /* 0x0000001f42367221 */ /* 0x000fe20000010000 */
[----:B------:R-:W-:-:S02]  /*71b0*/  @!P1 VIADD R31, R53, 0x28860 ;  /* 0x00028860351f9836 */ /* 0x000fc40000000000 */
[-C--:B------:R-:W-:Y:S01]  /*71c0*/  FMUL.FTZ R8, R8, R7.reuse ;  /* 0x0000000708087220 */ /* 0x080fe20000410000 */
[-CC-:B------:R-:W-:Y:S01]  /*71d0*/  FFMA.FTZ R53, R52, R7.reuse, -R51.reuse ;  /* 0x0000000734357223 */ /* 0x180fe20000010833 */
[----:B------:R-:W-:Y:S01]  /*71e0*/  FADD.FTZ R3, R35, R54 ;  /* 0x0000003623037221 */ /* 0x000fe20000010000 */
[----:B------:R-:W-:Y:S01]  /*71f0*/  MUFU.EX2 R177, R177 ;  /* 0x000000b100b17308 */ /* 0x000fe20000000800 */
[-C--:B------:R-:W-:Y:S01]  /*7200*/  FFMA.FTZ R170, R170, R7.reuse, -R51 ;  /* 0x00000007aaaa7223 */ /* 0x080fe20000010833 */
[----:B------:R-:W-:Y:S01]  /*7210*/  @!P1 PRMT R31, RZ, 0x654, R31 ;  /* 0x00000654ff1f9816 */ /* 0x000fe2000000001f */
[----:B------:R-:W-:Y:S01]  /*7220*/  FADD.FTZ R54, R48, R3 ;  /* 0x0000000330367221 */ /* 0x000fe20000010000 */
[-CC-:B------:R-:W-:Y:S01]  /*7230*/  FFMA.FTZ R156, R156, R7.reuse, -R51.reuse ;  /* 0x000000079c9c7223 */ /* 0x180fe20000010833 */
[-CC-:B------:R-:W-:Y:S01]  /*7240*/  FFMA.FTZ R70, R70, R7.reuse, -R51.reuse ;  /* 0x0000000746467223 */ /* 0x180fe20000010833 */
[----:B------:R0:W-:Y:S01]  /*7250*/  @!P1 SYNCS.ARRIVE.TRANS64.RED.A1T0 RZ, [R31+URZ], RZ ;  /* 0x000000ff1fff99a7 */ /* 0x0001e2000810043f */
[----:B------:R-:W-:Y:S01]  /*7260*/  FADD.FTZ R3, R37, R54 ;  /* 0x0000003625037221 */ /* 0x000fe20000010000 */
[----:B------:R-:W1:Y:S01]  /*7270*/  MUFU.EX2 R8, R8 ;  /* 0x0000000800087308 */ /* 0x000e620000000800 */
[-CC-:B------:R-:W-:Y:S01]  /*7280*/  FFMA.FTZ R74, R74, R7.reuse, -R51.reuse ;  /* 0x000000074a4a7223 */ /* 0x180fe20000010833 */
[-C--:B------:R-:W-:Y:S01]  /*7290*/  FFMA.FTZ R78, R78, R7.reuse, -R51 ;  /* 0x000000074e4e7223 */ /* 0x080fe20000010833 */
[----:B------:R-:W-:Y:S01]  /*72a0*/  FADD.FTZ R54, R44, R3 ;  /* 0x000000032c367221 */ /* 0x000fe20000010000 */
[-CC-:B------:R-:W-:Y:S01]  /*72b0*/  FFMA.FTZ R194, R194, R7.reuse, -R51.reuse ;  /* 0x00000007c2c27223 */ /* 0x180fe20000010833 */
[-CC-:B------:R-:W-:Y:S01]  /*72c0*/  FFMA.FTZ R82, R82, R7.reuse, -R51.reuse ;  /* 0x0000000752527223 */ /* 0x180fe20000010833 */
[-CC-:B0-----:R-:W-:Y:S01]  /*72d0*/  FFMA.FTZ R31, R152, R7.reuse, -R51.reuse ;  /* 0x00000007981f7223 */ /* 0x181fe20000010833 */
[----:B------:R-:W-:Y:S01]  /*72e0*/  FADD.FTZ R3, R15, R54 ;  /* 0x000000360f037221 */ /* 0x000fe20000010000 */
[----:B------:R-:W0:Y:S01]  /*72f0*/  MUFU.EX2 R34, R34 ;  /* 0x0000002200227308 */ /* 0x000e220000000800 */
[-CC-:B------:R-:W-:Y:S01]  /*7300*/  FFMA.FTZ R56, R56, R7.reuse, -R51.reuse ;  /* 0x0000000738387223 */ /* 0x180fe20000010833 */
[-C--:B------:R-:W-:Y:S01]  /*7310*/  FFMA.FTZ R86, R86, R7.reuse, -R51 ;  /* 0x0000000756567223 */ /* 0x080fe20000010833 */
[----:B------:R-:W-:Y:S01]  /*7320*/  FADD.FTZ R54, R40, R3 ;  /* 0x0000000328367221 */ /* 0x000fe20000010000 */
[----:B------:R-:W-:Y:S01]  /*7330*/  FFMA.FTZ R51, R60, R7, -R51 ;  /* 0x000000073c337223 */ /* 0x000fe20000010833 */
[----:B------:R-:W-:Y:S01]  /*7340*/  ISETP.GT.AND P2, PT, R6, UR56, PT ;  /* 0x0000003806007c0c */ /* 0x000fe2000bf44270 */
[-C--:B------:R-:W-:Y:S01]  /*7350*/  FMUL.FTZ R101, R101, R25.reuse ;  /* 0x0000001965657220 */ /* 0x080fe20000410000 */
[----:B------:R-:W-:Y:S01]  /*7360*/  FADD.FTZ R55, R13, R54 ;  /* 0x000000360d377221 */ /* 0x000fe20000010000 */
[----:B------:R-:W2:Y:S01]  /*7370*/  MUFU.EX2 R179, R179 ;  /* 0x000000b300b37308 */ /* 0x000ea20000000800 */
[----:B-1----:R-:W-:Y:S01]  /*7380*/  FFMA.FTZ R3, R8, R2, R181 ;  /* 0x0000000208037223 */ /* 0x002fe200000100b5 */
[-C--:B------:R-:W-:Y:S01]  /*7390*/  FMUL.FTZ R90, R90, R8.reuse ;  /* 0x000000085a5a7220 */ /* 0x080fe20000410000 */
[----:B------:R-:W-:Y:S01]  /*73a0*/  FADD.FTZ R54, R20, R55 ;  /* 0x0000003714367221 */ /* 0x000fe20000010000 */
[-C--:B------:R-:W-:Y:S01]  /*73b0*/  FMUL.FTZ R91, R91, R8.reuse ;  /* 0x000000085b5b7220 */ /* 0x080fe20000410000 */
[----:B------:R-:W-:Y:S01]  /*73c0*/  FADD.FTZ R2, R32, R3 ;  /* 0x0000000320027221 */ /* 0x000fe20000010000 */
[-C--:B------:R-:W-:Y:S01]  /*73d0*/  FMUL.FTZ R94, R94, R8.reuse ;  /* 0x000000085e5e7220 */ /* 0x080fe20000410000 */
[----:B------:R-:W-:Y:S01]  /*73e0*/  FADD.FTZ R55, R39, R54 ;  /* 0x0000003627377221 */ /* 0x000fe20000010000 */
[----:B------:R-:W1:Y:S01]  /*73f0*/  MUFU.EX2 R38, R38 ;  /* 0x0000002600267308 */ /* 0x000e620000000800 */
[----:B------:R-:W-:Y:S01]  /*7400*/  FADD.FTZ R3, R183, R2 ;  /* 0x00000002b7037221 */ /* 0x000fe20000010000 */
[-C--:B------:R-:W-:Y:S01]  /*7410*/  FMUL.FTZ R95, R95, R8.reuse ;  /* 0x000000085f5f7220 */ /* 0x080fe20000410000 */
[----:B------:R-:W-:Y:S01]  /*7420*/  FADD.FTZ R54, R28, R55 ;  /* 0x000000371c367221 */ /* 0x000fe20000010000 */
[-C--:B------:R-:W-:Y:S01]  /*7430*/  FMUL.FTZ R98, R98, R8.reuse ;  /* 0x0000000862627220 */ /* 0x080fe20000410000 */
[----:B------:R-:W-:Y:S01]  /*7440*/  FADD.FTZ R2, R30, R3 ;  /* 0x000000031e027221 */ /* 0x000fe20000010000 */
[-C--:B------:R-:W-:Y:S01]  /*7450*/  FMUL.FTZ R99, R99, R8.reuse ;  /* 0x0000000863637220 */ /* 0x080fe20000410000 */
[----:B------:R-:W-:Y:S01]  /*7460*/  FADD.FTZ R9, R41, R54 ;  /* 0x0000003629097221 */ /* 0x000fe20000010000 */
[----:B------:R-:W3:Y:S01]  /*7470*/  MUFU.EX2 R173, R173 ;  /* 0x000000ad00ad7308 */ /* 0x000ee20000000800 */
[----:B------:R-:W-:Y:S01]  /*7480*/  FADD.FTZ R3, R177, R2 ;  /* 0x00000002b1037221 */ /* 0x000fe20000010000 */
[-C--:B------:R-:W-:Y:S01]  /*7490*/  FMUL.FTZ R102, R102, R8.reuse ;  /* 0x0000000866667220 */ /* 0x080fe20000410000 */
[----:B------:R-:W-:Y:S01]  /*74a0*/  FADD.FTZ R54, R24, R9 ;  /* 0x0000000918367221 */ /* 0x000fe20000010000 */
[-C--:B------:R-:W-:Y:S01]  /*74b0*/  FMUL.FTZ R103, R103, R8.reuse ;  /* 0x0000000867677220 */ /* 0x080fe20000410000 */
[----:B0-----:R-:W-:Y:S01]  /*74c0*/  FADD.FTZ R2, R34, R3 ;  /* 0x0000000322027221 */ /* 0x001fe20000010000 */
[-C--:B------:R-:W-:Y:S01]  /*74d0*/  FMUL.FTZ R106, R106, R8.reuse ;  /* 0x000000086a6a7220 */ /* 0x080fe20000410000 */
[----:B------:R-:W-:Y:S01]  /*74e0*/  FADD.FTZ R9, R43, R54 ;  /* 0x000000362b097221 */ /* 0x000fe20000010000 */
[----:B------:R-:W0:Y:S01]  /*74f0*/  MUFU.EX2 R42, R42 ;  /* 0x0000002a002a7308 */ /* 0x000e220000000800 */
[----:B--2---:R-:W-:Y:S01]  /*7500*/  FADD.FTZ R3, R179, R2 ;  /* 0x00000002b3037221 */ /* 0x004fe20000010000 */
[-C--:B------:R-:W-:Y:S01]  /*7510*/  FMUL.FTZ R107, R107, R8.reuse ;  /* 0x000000086b6b7220 */ /* 0x080fe20000410000 */
[----:B------:R-:W-:Y:S01]  /*7520*/  FADD.FTZ R54, R64, R9 ;  /* 0x0000000940367221 */ /* 0x000fe20000010000 */
[-C--:B------:R-:W-:Y:S01]  /*7530*/  FMUL.FTZ R110, R110, R8.reuse ;  /* 0x000000086e6e7220 */ /* 0x080fe20000410000 */
[----:B-1----:R-:W-:Y:S01]  /*7540*/  FADD.FTZ R2, R38, R3 ;  /* 0x0000000326027221 */ /* 0x002fe20000010000 */
[-C--:B------:R-:W-:Y:S01]  /*7550*/  FMUL.FTZ R111, R111, R8.reuse ;  /* 0x000000086f6f7220 */ /* 0x080fe20000410000 */
[----:B------:R-:W-:Y:S01]  /*7560*/  FADD.FTZ R9, R45, R54 ;  /* 0x000000362d097221 */ /* 0x000fe20000010000 */
[----:B------:R-:W1:Y:S01]  /*7570*/  MUFU.EX2 R175, R175 ;  /* 0x000000af00af7308 */ /* 0x000e620000000800 */
[----:B---3--:R-:W-:Y:S01]  /*7580*/  FADD.FTZ R3, R173, R2 ;  /* 0x00000002ad037221 */ /* 0x008fe20000010000 */
[-C--:B------:R-:W-:Y:S01]  /*7590*/  FMUL.FTZ R114, R114, R8.reuse ;  /* 0x0000000872727220 */ /* 0x080fe20000410000 */
[----:B------:R-:W-:Y:S01]  /*75a0*/  FADD.FTZ R40, R14, R9 ;  /* 0x000000090e287221 */ /* 0x000fe20000010000 */
[-C--:B------:R-:W-:Y:S01]  /*75b0*/  FMUL.FTZ R115, R115, R8.reuse ;  /* 0x0000000873737220 */ /* 0x080fe20000410000 */
[-C--:B------:R-:W-:Y:S01]  /*75c0*/  FMUL.FTZ R118, R118, R8.reuse ;  /* 0x0000000876767220 */ /* 0x080fe20000410000 */
[-C--:B------:R-:W-:Y:S01]  /*75d0*/  FMUL.FTZ R119, R119, R8.reuse ;  /* 0x0000000877777220 */ /* 0x080fe20000410000 */
[----:B------:R-:W-:Y:S01]  /*75e0*/  FADD.FTZ R9, R47, R40 ;  /* 0x000000282f097221 */ /* 0x000fe20000010000 */
[----:B------:R-:W2:Y:S01]  /*75f0*/  MUFU.EX2 R26, R26 ;  /* 0x0000001a001a7308 */ /* 0x000ea20000000800 */
[----:B0-----:R-:W-:Y:S01]  /*7600*/  FADD.FTZ R2, R42, R3 ;  /* 0x000000032a027221 */ /* 0x001fe20000010000 */
[-C--:B------:R-:W-:Y:S01]  /*7610*/  FMUL.FTZ R122, R122, R8.reuse ;  /* 0x000000087a7a7220 */ /* 0x080fe20000410000 */
[----:B------:R-:W-:Y:S01]  /*7620*/  FADD.FTZ R20, R36, R9 ;  /* 0x0000000924147221 */ /* 0x000fe20000010000 */
[-C--:B------:R-:W-:Y:S01]  /*7630*/  FMUL.FTZ R123, R123, R8.reuse ;  /* 0x000000087b7b7220 */ /* 0x080fe20000410000 */
[-C--:B------:R-:W-:Y:S01]  /*7640*/  FMUL.FTZ R126, R126, R8.reuse ;  /* 0x000000087e7e7220 */ /* 0x080fe20000410000 */
[-C--:B------:R-:W-:Y:S01]  /*7650*/  FMUL.FTZ R127, R127, R8.reuse ;  /* 0x000000087f7f7220 */ /* 0x080fe20000410000 */
[-C--:B------:R-:W-:Y:S01]  /*7660*/  FMUL.FTZ R130, R130, R8.reuse ;  /* 0x0000000882827220 */ /* 0x080fe20000410000 */
[----:B------:R-:W0:Y:S01]  /*7670*/  MUFU.EX2 R49, R84 ;  /* 0x0000005400317308 */ /* 0x000e220000000800 */
[----:B-1----:R-:W-:Y:S01]  /*7680*/  FADD.FTZ R3, R175, R2 ;  /* 0x00000002af037221 */ /* 0x002fe20000010000 */
[-C--:B------:R-:W-:Y:S01]  /*7690*/  FMUL.FTZ R131, R131, R8.reuse ;  /* 0x0000000883837220 */ /* 0x080fe20000410000 */
[-C--:B------:R-:W-:Y:S01]  /*76a0*/  FMUL.FTZ R134, R134, R8.reuse ;  /* 0x0000000886867220 */ /* 0x080fe20000410000 */
[-C--:B------:R-:W-:Y:S01]  /*76b0*/  FMUL.FTZ R135, R135, R8.reuse ;  /* 0x0000000887877220 */ /* 0x080fe20000410000 */
[-C--:B------:R-:W-:Y:S01]  /*76c0*/  FMUL.FTZ R138, R138, R8.reuse ;  /* 0x000000088a8a7220 */ /* 0x080fe20000410000 */
[-C--:B------:R-:W-:Y:S01]  /*76d0*/  FMUL.FTZ R139, R139, R8.reuse ;  /* 0x000000088b8b7220 */ /* 0x080fe20000410000 */
[-C--:B------:R-:W-:Y:S01]  /*76e0*/  FMUL.FTZ R142, R142, R8.reuse ;  /* 0x000000088e8e7220 */ /* 0x080fe20000410000 */
[----:B------:R-:W1:Y:S01]  /*76f0*/  MUFU.EX2 R169, R169 ;  /* 0x000000a900a97308 */ /* 0x000e620000000800 */
[----:B--2---:R-:W-:Y:S01]  /*7700*/  FADD.FTZ R2, R26, R3 ;  /* 0x000000031a027221 */ /* 0x004fe20000010000 */
[-C--:B------:R-:W-:Y:S01]  /*7710*/  FMUL.FTZ R143, R143, R8.reuse ;  /* 0x000000088f8f7220 */ /* 0x080fe20000410000 */
[-C--:B------:R-:W-:Y:S01]  /*7720*/  FMUL.FTZ R146, R146, R8.reuse ;  /* 0x0000000892927220 */ /* 0x080fe20000410000 */
[-C--:B------:R-:W-:Y:S01]  /*7730*/  FMUL.FTZ R147, R147, R8.reuse ;  /* 0x0000000893937220 */ /* 0x080fe20000410000 */
[-C--:B------:R-:W-:Y:S01]  /*7740*/  FMUL.FTZ R150, R150, R8.reuse ;  /* 0x0000000896967220 */ /* 0x080fe20000410000 */
[----:B------:R-:W-:Y:S01]  /*7750*/  FMUL.FTZ R151, R151, R8 ;  /* 0x0000000897977220 */ /* 0x000fe20000410000 */
[----:B------:R-:W-:Y:S01]  /*7760*/  F2FP.BF16.F32.PACK_AB R182, R11, R182 ;  /* 0x000000b60bb6723e */ /* 0x000fe200000010ff */
[----:B------:R-:W2:Y:S01]  /*7770*/  MUFU.EX2 R0, R0 ;  /* 0x0000000000007308 */ /* 0x000ea20000000800 */
[----:B0-----:R-:W-:Y:S01]  /*7780*/  FADD.FTZ R3, R49, R20 ;  /* 0x0000001431037221 */ /* 0x001fe20000010000 */
[----:B------:R-:W-:Y:S01]  /*7790*/  F2FP.BF16.F32.PACK_AB R176, R21, R176 ;  /* 0x000000b015b0723e */ /* 0x000fe200000010ff */
[-C--:B------:R-:W-:Y:S01]  /*77a0*/  FMUL.FTZ R104, R104, R25.reuse ;  /* 0x0000001968687220 */ /* 0x080fe20000410000 */
[----:B------:R-:W-:Y:S01]  /*77b0*/  F2FP.BF16.F32.PACK_AB R178, R27, R178 ;  /* 0x000000b21bb2723e */ /* 0x000fe200000010ff */
[----:B------:R-:W-:Y:S01]  /*77c0*/  FMUL.FTZ R105, R105, R25 ;  /* 0x0000001969697220 */ /* 0x000fe20000410000 */
[----:B------:R-:W-:Y:S01]  /*77d0*/  F2FP.BF16.F32.PACK_AB R172, R62, R29 ;  /* 0x0000001d3eac723e */ /* 0x000fe200000010ff */
[----:B------:R-:W-:Y:S01]  /*77e0*/  FMUL.FTZ R108, R108, R25 ;  /* 0x000000196c6c7220 */ /* 0x000fe20000410000 */
[----:B------:R-:W0:Y:S01]  /*77f0*/  MUFU.EX2 R46, R46 ;  /* 0x0000002e002e7308 */ /* 0x000e220000000800 */
[----:B-1----:R-:W-:Y:S01]  /*7800*/  FADD.FTZ R9, R169, R2 ;  /* 0x00000002a9097221 */ /* 0x002fe20000010000 */
[----:B------:R-:W-:Y:S01]  /*7810*/  F2FP.BF16.F32.PACK_AB R174, R66, R33 ;  /* 0x0000002142ae723e */ /* 0x000fe200000010ff */
[----:B------:R-:W-:Y:S01]  /*7820*/  FMUL.FTZ R109, R109, R25 ;  /* 0x000000196d6d7220 */ /* 0x000fe20000410000 */
[----:B------:R-:W-:Y:S01]  /*7830*/  F2FP.BF16.F32.PACK_AB R168, R48, R35 ;  /* 0x0000002330a8723e */ /* 0x000fe200000010ff */
[----:B------:R-:W-:Y:S01]  /*7840*/  FMUL.FTZ R112, R112, R25 ;  /* 0x0000001970707220 */ /* 0x000fe20000410000 */
[----:B------:R-:W-:Y:S01]  /*7850*/  F2FP.BF16.F32.PACK_AB R162, R24, R41 ;  /* 0x0000002918a2723e */ /* 0x000fe200000010ff */
[----:B------:R-:W-:Y:S01]  /*7860*/  FMUL.FTZ R113, R113, R25 ;  /* 0x0000001971717220 */ /* 0x000fe20000410000 */
[----:B------:R-:W1:Y:S01]  /*7870*/  MUFU.EX2 R171, R171 ;  /* 0x000000ab00ab7308 */ /* 0x000e620000000800 */
[----:B--2---:R-:W-:Y:S01]  /*7880*/  FADD.FTZ R3, R0, R3 ;  /* 0x0000000300037221 */ /* 0x004fe20000010000 */
[----:B------:R-:W-:Y:S01]  /*7890*/  F2FP.BF16.F32.PACK_AB R152, R36, R47 ;  /* 0x0000002f2498723e */ /* 0x000fe200000010ff */
[-C--:B------:R-:W-:Y:S01]  /*78a0*/  FMUL.FTZ R116, R116, R25.reuse ;  /* 0x0000001974747220 */ /* 0x080fe20000410000 */
[-C--:B------:R-:W-:Y:S01]  /*78b0*/  FMUL.FTZ R117, R117, R25.reuse ;  /* 0x0000001975757220 */ /* 0x080fe20000410000 */
[-C--:B------:R-:W-:Y:S01]  /*78c0*/  FMUL.FTZ R120, R120, R25.reuse ;  /* 0x0000001978787220 */ /* 0x080fe20000410000 */
[-C--:B------:R-:W-:Y:S01]  /*78d0*/  FMUL.FTZ R121, R121, R25.reuse ;  /* 0x0000001979797220 */ /* 0x080fe20000410000 */
[-C--:B------:R-:W-:Y:S01]  /*78e0*/  FMUL.FTZ R124, R124, R25.reuse ;  /* 0x000000197c7c7220 */ /* 0x080fe20000410000 */
[----:B------:R-:W2:Y:S01]  /*78f0*/  MUFU.EX2 R50, R50 ;  /* 0x0000003200327308 */ /* 0x000ea20000000800 */
[-C--:B------:R-:W-:Y:S01]  /*7900*/  FMUL.FTZ R125, R125, R25.reuse ;  /* 0x000000197d7d7220 */ /* 0x080fe20000410000 */
[-C--:B------:R-:W-:Y:S01]  /*7910*/  FMUL.FTZ R128, R128, R25.reuse ;  /* 0x0000001980807220 */ /* 0x080fe20000410000 */
[-C--:B------:R-:W-:Y:S01]  /*7920*/  FMUL.FTZ R129, R129, R25.reuse ;  /* 0x0000001981817220 */ /* 0x080fe20000410000 */
[-C--:B------:R-:W-:Y:S01]  /*7930*/  FMUL.FTZ R132, R132, R25.reuse ;  /* 0x0000001984847220 */ /* 0x080fe20000410000 */
[-C--:B------:R-:W-:Y:S01]  /*7940*/  FMUL.FTZ R133, R133, R25.reuse ;  /* 0x0000001985857220 */ /* 0x080fe20000410000 */
[-C--:B------:R-:W-:Y:S01]  /*7950*/  FMUL.FTZ R136, R136, R25.reuse ;  /* 0x0000001988887220 */ /* 0x080fe20000410000 */
[-C--:B------:R-:W-:Y:S01]  /*7960*/  FMUL.FTZ R137, R137, R25.reuse ;  /* 0x0000001989897220 */ /* 0x080fe20000410000 */
[----:B------:R-:W3:Y:S01]  /*7970*/  MUFU.EX2 R165, R165 ;  /* 0x000000a500a57308 */ /* 0x000ee20000000800 */
[-C--:B------:R-:W-:Y:S01]  /*7980*/  FMUL.FTZ R140, R140, R25.reuse ;  /* 0x000000198c8c7220 */ /* 0x080fe20000410000 */
[-C--:B------:R-:W-:Y:S01]  /*7990*/  FMUL.FTZ R141, R141, R25.reuse ;  /* 0x000000198d8d7220 */ /* 0x080fe20000410000 */
[-C--:B------:R-:W-:Y:S01]  /*79a0*/  FMUL.FTZ R144, R144, R25.reuse ;  /* 0x0000001990907220 */ /* 0x080fe20000410000 */
[-C--:B------:R-:W-:Y:S01]  /*79b0*/  FMUL.FTZ R145, R145, R25.reuse ;  /* 0x0000001991917220 */ /* 0x080fe20000410000 */
[-C--:B------:R-:W-:Y:S01]  /*79c0*/  FMUL.FTZ R148, R148, R25.reuse ;  /* 0x0000001994947220 */ /* 0x080fe20000410000 */
[----:B------:R-:W-:Y:S01]  /*79d0*/  FMUL.FTZ R149, R149, R25 ;  /* 0x0000001995957220 */ /* 0x000fe20000410000 */
[----:B------:R-:W-:Y:S01]  /*79e0*/  F2FP.BF16.F32.PACK_AB R181, R32, R181 ;  /* 0x000000b520b5723e */ /* 0x000fe200000010ff */
[----:B------:R4:W-:Y:S01]  /*79f0*/  MUFU.EX2 R161, R154 ;  /* 0x0000009a00a17308 */ /* 0x0009e20000000800 */
[----:B------:R-:W-:Y:S01]  /*7a00*/  F2FP.BF16.F32.PACK_AB R183, R30, R183 ;  /* 0x000000b71eb7723e */ /* 0x000fe200000010ff */
[----:B------:R-:W-:Y:S01]  /*7a10*/  VIADD R6, R6, 0xffffffff ;  /* 0xffffffff06067836 */ /* 0x000fe20000000000 */
[----:B------:R-:W-:Y:S01]  /*7a20*/  F2FP.BF16.F32.PACK_AB R177, R34, R177 ;  /* 0x000000b122b1723e */ /* 0x000fe200000010ff */
[----:B------:R-:W-:Y:S01]  /*7a30*/  IMAD.MOV.U32 R8, RZ, RZ, R12 ;  /* 0x000000ffff087224 */ /* 0x000fe200078e000c */
[----:B------:R-:W-:-:S02]  /*7a40*/  F2FP.BF16.F32.PACK_AB R179, R38, R179 ;  /* 0x000000b326b3723e */ /* 0x000fc400000010ff */
[----:B------:R-:W-:Y:S01]  /*7a50*/  F2FP.BF16.F32.PACK_AB R173, R42, R173 ;  /* 0x000000ad2aad723e */ /* 0x000fe200000010ff */
[----:B------:R5:W3:Y:S01]  /*7a60*/  MUFU.EX2 R52, R160 ;  /* 0x000000a000347308 */ /* 0x000ae20000000800 */
[----:B----4-:R-:W-:Y:S01]  /*7a70*/  F2FP.BF16.F32.PACK_AB R154, R0, R49 ;  /* 0x00000031009a723e */ /* 0x010fe200000010ff */
[----:B0-----:R-:W-:Y:S01]  /*7a80*/  FADD.FTZ R0, R46, R9 ;  /* 0x000000092e007221 */ /* 0x001fe20000010000 */
[----:B------:R-:W-:Y:S02]  /*7a90*/  F2FP.BF16.F32.PACK_AB R175, R26, R175 ;  /* 0x000000af1aaf723e */ /* 0x000fe400000010ff */
[----:B------:R-:W-:Y:S01]  /*7aa0*/  F2FP.BF16.F32.PACK_AB R169, R46, R169 ;  /* 0x000000a92ea9723e */ /* 0x000fe200000010ff */
[----:B-1----:R-:W-:Y:S01]  /*7ab0*/  FADD.FTZ R9, R171, R0 ;  /* 0x00000000ab097221 */ /* 0x002fe20000010000 */
[----:B--2---:R-:W-:Y:S01]  /*7ac0*/  F2FP.BF16.F32.PACK_AB R171, R50, R171 ;  /* 0x000000ab32ab723e */ /* 0x004fe200000010ff */
[----:B------:R0:W1:Y:S01]  /*7ad0*/  MUFU.EX2 R58, R158 ;  /* 0x0000009e003a7308 */ /* 0x0000620000000800 */
[----:B-----5:R-:W-:Y:S01]  /*7ae0*/  F2FP.BF16.F32.PACK_AB R160, R28, R39 ;  /* 0x000000271ca0723e */ /* 0x020fe200000010ff */
[----:B------:R-:W-:-:S04]  /*7af0*/  FADD.FTZ R0, R50, R9 ;  /* 0x0000000932007221 */ /* 0x000fc80000010000 */
[----:B---3--:R-:W-:Y:S01]  /*7b00*/  FADD.FTZ R9, R165, R0 ;  /* 0x00000000a5097221 */ /* 0x008fe20000010000 */
[----:B------:R-:W-:Y:S01]  /*7b10*/  IMAD.MOV.U32 R0, RZ, RZ, R10 ;  /* 0x000000ffff007224 */ /* 0x000fe200078e000a */
[----:B------:R2:W3:Y:S01]  /*7b20*/  MUFU.EX2 R167, R170 ;  /* 0x000000aa00a77308 */ /* 0x0004e20000000800 */
[----:B0-----:R-:W-:Y:S01]  /*7b30*/  F2FP.BF16.F32.PACK_AB R158, R14, R45 ;  /* 0x0000002d0e9e723e */ /* 0x001fe200000010ff */
[C---:B------:R-:W-:Y:S01]  /*7b40*/  FADD.FTZ R9, R52.reuse, R9 ;  /* 0x0000000934097221 */ /* 0x040fe20000010000 */
[----:B------:R-:W-:-:S05]  /*7b50*/  F2FP.BF16.F32.PACK_AB R165, R52, R165 ;  /* 0x000000a534a5723e */ /* 0x000fca00000010ff */
[----:B------:R0:W4:Y:S01]  /*7b60*/  MUFU.EX2 R60, R156 ;  /* 0x0000009c003c7308 */ /* 0x0001220000000800 */
[----:B-1----:R-:W-:Y:S01]  /*7b70*/  FADD.FTZ R9, R58, R9 ;  /* 0x000000093a097221 */ /* 0x002fe20000010000 */
[----:B--2---:R-:W-:-:S06]  /*7b80*/  F2FP.BF16.F32.PACK_AB R170, R44, R37 ;  /* 0x000000252caa723e */ /* 0x004fcc00000010ff */
[----:B------:R-:W1:Y:S01]  /*7b90*/  MUFU.EX2 R70, R70 ;  /* 0x0000004600467308 */ /* 0x000e620000000800 */
[C---:B---3--:R-:W-:Y:S01]  /*7ba0*/  FADD.FTZ R9, R167.reuse, R9 ;  /* 0x00000009a7097221 */ /* 0x048fe20000010000 */
[----:B0-----:R-:W-:Y:S02]  /*7bb0*/  F2FP.BF16.F32.PACK_AB R156, R64, R43 ;  /* 0x0000002b409c723e */ /* 0x001fe400000010ff */
[----:B------:R-:W-:-:S04]  /*7bc0*/  F2FP.BF16.F32.PACK_AB R167, R167, R58 ;  /* 0x0000003aa7a7723e */ /* 0x000fc800000010ff */
[----:B------:R-:W0:Y:S01]  /*7bd0*/  MUFU.EX2 R31, R31 ;  /* 0x0000001f001f7308 */ /* 0x000e220000000800 */
[----:B----4-:R-:W-:-:S04]  /*7be0*/  FADD.FTZ R9, R60, R9 ;  /* 0x000000093c097221 */ /* 0x010fc80000010000 */
[C---:B------:R-:W-:Y:S01]  /*7bf0*/  FADD.FTZ R9, R161.reuse, R9 ;  /* 0x00000009a1097221 */ /* 0x040fe20000010000 */
[----:B------:R-:W-:Y:S02]  /*7c00*/  F2FP.BF16.F32.PACK_AB R161, R161, R60 ;  /* 0x0000003ca1a1723e */ /* 0x000fe400000010ff */
        /* <DEDUP_REMOVED lines=19> */
[----:B------:R-:W-:-:S03]  /*7d40*/  F2FP.BF16.F32.PACK_AB R153, R56, R82 ;  /* 0x000000523899723e */ /* 0x000fc600000010ff */
[----:B--2---:R-:W-:-:S04]  /*7d50*/  FADD.FTZ R9, R86, R9 ;  /* 0x0000000956097221 */ /* 0x004fc80000010000 */
[C---:B-1----:R-:W-:Y:S01]  /*7d60*/  FADD.FTZ R2, R51.reuse, R9 ;  /* 0x0000000933027221 */ /* 0x042fe20000010000 */
[----:B------:R-:W-:Y:S01]  /*7d70*/  F2FP.BF16.F32.PACK_AB R155, R51, R86 ;  /* 0x00000056339b723e */ /* 0x000fe200000010ff */
[----:B------:R-:W-:Y:S06]  /*7d80*/  @P2 BRA `(.L_x_7833) ;  /* 0xffffffcc00dc2947 */ /* 0x000fec000383ffff */
[----:B------:R-:W-:Y:S01]  /*7d90*/  IMAD.MOV.U32 R8, RZ, RZ, R12 ;  /* 0x000000ffff087224 */ /* 0x000fe200078e000c */
[----:B------:R-:W-:Y:S01]  /*7da0*/  UMOV UR44, UR55 ;  /* 0x00000037002c7c82 */ /* 0x000fe20008000000 */
[----:B------:R-:W-:Y:S01]  /*7db0*/  IMAD.MOV.U32 R0, RZ, RZ, R10 ;  /* 0x000000ffff007224 */ /* 0x000fe200078e000a */
[----:B------:R-:W-:-:S06]  /*7dc0*/  UMOV UR45, UR54 ;  /* 0x00000036002d7c82 */ /* 0x000fcc0008000000 */
.L_x_7816:
        /* <DEDUP_REMOVED lines=24> */
.L_x_7835:
[----:B------:R-:W-:-:S13]  /*7f50*/  ISETP.NE.AND P2, PT, R12, 0x1, PT ;  /* 0x000000010c00780c */ /* 0x000fda0003f45270 */
[----:B------:R-:W0:Y:S02]  /*7f60*/  @P2 LDC.64 R10, c[0x0][0x9e8] ;  /* 0x00027a00ff0a2b82 */ /* 0x000e240000000a00 */
[----:B0-----:R-:W-:-:S05]  /*7f70*/  @P2 IMAD.HI.U32 R10, R5, R10, RZ ;  /* 0x0000000a050a2227 */ /* 0x001fca00078e00ff */
[----:B------:R-:W-:-:S07]  /*7f80*/  @P2 SHF.R.U32.HI R5, RZ, R11, R10 ;  /* 0x0000000bff052219 */ /* 0x000fce000001160a */
.L_x_7836:
[----:B------:R-:W-:-:S05]  /*7f90*/  IMAD R5, R5, R12, RZ ;  /* 0x0000000c05057224 */ /* 0x000fca00078e02ff */
[----:B------:R-:W-:-:S07]  /*7fa0*/  VIMNMX R4, R4, R5, !PT ;  /* 0x0000000504047248 */ /* 0x000fce0007fe0100 */
.L_x_7834:
[----:B------:R-:W-:-:S05]  /*7fb0*/  VIADD R4, R4, 0x7f ;  /* 0x0000007f04047836 */ /* 0x000fca0000000000 */
        /* <DEDUP_REMOVED lines=9> */
[----:B------:R-:W-:-:S06]  /*8050*/  UMOV UR49, UR44 ;  /* 0x0000002c00317c82 */ /* 0x000fcc0008000000 */
.L_x_7846:
        /* <DEDUP_REMOVED lines=9> */
.L_x_7839:
[----:B------:R-:W-:Y:S01]  /*80f0*/  ULEA UR6, UR44, UR41, 0x3 ;  /* 0x000000292c067291 */ /* 0x000fe2000f8e183f */
[----:B------:R-:W-:-:S05]  /*8100*/  IMAD.U32 R0, RZ, RZ, UR45 ;  /* 0x0000002dff007e24 */ /* 0x000fca000f8e00ff */
[----:B------:R-:W-:-:S04]  /*8110*/  SHF.L.U32 R0, R0, 0x1f, RZ ;  /* 0x0000001f00007819 */ /* 0x000fc800000006ff */
[----:B------:R0:W1:Y:S01]  /*8120*/  SYNCS.PHASECHK.TRANS64.TRYWAIT P3, [UR6+0x28830], R0 ;  /* 0x02883000ff0075a7 */ /* 0x0000620008060146 */
[----:B------:R-:W-:Y:S05]  /*8130*/  @!P0 BRA `(.L_x_7840) ;  /* 0x0000000000048947 */ /* 0x000fea0003800000 */
[----:B------:R-:W-:Y:S01]  /*8140*/  BPT.TRAP 0x1 ;  /* 0x000000040000795c */ /* 0x000fe20000300000 */
.L_x_7840:
[----:B-1----:R-:W-:Y:S05]  /*8150*/  @P3 BRA `(.L_x_7838) ;  /* 0x0000000000083947 */ /* 0x002fea0003800000 */
[----:B------:R-:W1:Y:S02]  /*8160*/  SYNCS.PHASECHK.TRANS64.TRYWAIT P3, [UR6+0x28830], R0 ;  /* 0x02883000ff0075a7 */ /* 0x000e640008060146 */
[----:B-1----:R-:W-:Y:S05]  /*8170*/  @!P3 BRA `(.L_x_7841) ;  /* 0x000000c00034b947 */ /* 0x002fea0003800000 */
.L_x_7838:
        /* <DEDUP_REMOVED lines=45> */
.L_x_7843:
[----:B------:R-:W-:Y:S01]  /*8450*/  ULEA UR6, UR49, UR41, 0x3 ;  /* 0x0000002931067291 */ /* 0x000fe2000f8e183f */
[----:B------:R-:W-:-:S05]  /*8460*/  IMAD.U32 R0, RZ, RZ, UR52 ;  /* 0x00000034ff007e24 */ /* 0x000fca000f8e00ff */
[----:B------:R-:W-:-:S04]  /*8470*/  SHF.L.U32 R0, R0, 0x1f, RZ ;  /* 0x0000001f00007819 */ /* 0x000fc800000006ff */
[----:B------:R0:W1:Y:S01]  /*8480*/  SYNCS.PHASECHK.TRANS64.TRYWAIT P2, [UR6+0x28850], R0 ;  /* 0x02885000ff0075a7 */ /* 0x0000620008040146 */
[----:B------:R-:W-:Y:S05]  /*8490*/  @!P0 BRA `(.L_x_7844) ;  /* 0x0000000000048947 */ /* 0x000fea0003800000 */
[----:B------:R-:W-:Y:S01]  /*84a0*/  BPT.TRAP 0x1 ;  /* 0x000000040000795c */ /* 0x000fe20000300000 */
.L_x_7844:
[----:B-1----:R-:W-:Y:S05]  /*84b0*/  @P2 BRA `(.L_x_7842) ;  /* 0x0000000000082947 */ /* 0x002fea0003800000 */
[----:B------:R-:W1:Y:S02]  /*84c0*/  SYNCS.PHASECHK.TRANS64.TRYWAIT P2, [UR6+0x28850], R0 ;  /* 0x02885000ff0075a7 */ /* 0x000e640008040146 */
[----:B-1----:R-:W-:Y:S05]  /*84d0*/  @!P2 BRA `(.L_x_7845) ;  /* 0x000000bc0074a947 */ /* 0x002fea0003800000 */
.L_x_7842:
[----:B------:R-:W-:Y:S01]  /*84e0*/  UIADD3 UR6, UR41, 0x400, URZ ;  /* 0x0000040029067890 */ /* 0x000fe2000fffe03f */
[----:B------:R-:W-:Y:S01]  /*84f0*/  WARPGROUP.ARRIVE ;  /* 0x00000000000079c5 */ /* 0x000fe20000000000 */
[----:B------:R-:W-:Y:S01]  /*8500*/  UMOV UR7, 0x40000040 ;  /* 0x4000004000077882 */ /* 0x000fe20000000000 */
[----:B01----:R-:W-:Y:S01]  /*8510*/  FMNMX.FTZ R0, R24, R11, !PT ;  /* 0x0000000b18007209 */ /* 0x003fe20007810000 */
[----:B------:R-:W-:Y:S01]  /*8520*/  USHF.R.U32.HI UR6, URZ, 0x4, UR6 ;  /* 0x000000043f067899 */ /* 0x000fe20008011606 */
[C---:B------:R-:W-:Y:S01]  /*8530*/  ISETP.GT.AND P2, PT, R6.reuse, R5, PT ;  /* 0x000000050600720c */ /* 0x040fe20003f44270 */
[----:B------:R-:W-:Y:S01]  /*8540*/  UMOV UR52, UR45 ;  /* 0x0000002d00347c82 */ /* 0x000fe20008000000 */
[----:B------:R-:W-:Y:S01]  /*8550*/  FMNMX.FTZ R7, R25, R0, !PT ;  /* 0x0000000019077209 */ /* 0x000fe20007810000 */
[----:B------:R-:W-:Y:S01]  /*8560*/  ULOP3.LUT UR6, UR6, 0x3fff, URZ, 0xc0, !UPT ;  /* 0x00003fff06067892 */ /* 0x000fe2000f8ec03f */
[----:B------:R-:W-:Y:S02]  /*8570*/  VIADD R6, R6, 0xffffffff ;  /* 0xffffffff06067836 */ /* 0x000fe40000000000 */
[----:B------:R-:W-:Y:S01]  /*8580*/  FMNMX.FTZ R0, R28, R7, !PT ;  /* 0x000000071c007209 */ /* 0x000fe20007810000 */
[----:B------:R-:W-:-:S03]  /*8590*/  ULOP3.LUT UR6, UR6, 0x4000000, URZ, 0xfc, !UPT ;  /* 0x0400000006067892 */ /* 0x000fc6000f8efc3f */
[----:B------:R-:W-:Y:S01]  /*85a0*/  FMNMX.FTZ R7, R29, R0, !PT ;  /* 0x000000001d077209 */ /* 0x000fe20007810000 */
[----:B------:R-:W-:-:S03]  /*85b0*/  ULEA UR10, UR49, UR6, 0xb ;  /* 0x00000006310a7291 */ /* 0x000fc6000f8e583f */
[----:B------:R-:W-:-:S04]  /*85c0*/  FMNMX.FTZ R0, R32, R7, !PT ;  /* 0x0000000720007209 */ /* 0x000fc80007810000 */
[----:B------:R-:W-:Y:S01]  /*85d0*/  UMOV UR6, UR10 ;  /* 0x0000000a00067c82 */ /* 0x000fe20008000000 */
[----:B------:R-:W-:Y:S01]  /*85e0*/  FMNMX.FTZ R7, R33, R0, !PT ;  /* 0x0000000021077209 */ /* 0x000fe20007810000 */
[----:B------:R-:W-:Y:S01]  /*85f0*/  HGMMA.64x128x16.F32.BF16 R88, R180, gdesc[UR4].tnspB, R88, gsb0 ;  /* 0x41e00004b4587df0 */ /* 0x000fe20008001858 */
        /* <DEDUP_REMOVED lines=30> */
[----:B------:R-:W0:Y:S01]  /*87e0*/  LDC R7, c[0x0][0x988] ;  /* 0x00026200ff077b82 */ /* 0x000e220000000800 */
[----:B------:R-:W-:Y:S02]  /*87f0*/  FMNMX.FTZ R8, R26, R9, !PT ;  /* 0x000000091a087209 */ /* 0x000fe40007810000 */
[----:B------:R-:W1:Y:S02]  /*8800*/  SHFL.BFLY PT, R13, R12, 0x1, 0x1f ;  /* 0x0c201f000c0d7f89 */ /* 0x000e6400000e0000 */
[----:B------:R-:W-:Y:S01]  /*8810*/  FMNMX.FTZ R15, R27, R8, !PT ;  /* 0x000000081b0f7209 */ /* 0x000fe20007810000 */
[----:B------:R-:W-:-:S02]  /*8820*/  WARPGROUP.DEPBAR.LE gsb0, 0x0 ;  /* 0x00008000000079c5 */ /* 0x000fc40000010000 */
[----:B------:R-:W-:Y:S01]  /*8830*/  WARPGROUP.ARRIVE ;  /* 0x00000000000079c5 */ /* 0x000fe20000000000 */
[----:B------:R-:W-:-:S04]  /*8840*/  FMNMX.FTZ R8, R30, R15, !PT ;  /* 0x0000000f1e087209 */ /* 0x000fc80007810000 */
[----:B------:R-:W-:Y:S01]  /*8850*/  FMNMX.FTZ R21, R31, R8, !PT ;  /* 0x000000081f157209 */ /* 0x000fe20007810000 */
[----:B------:R-:W-:Y:S01]  /*8860*/  HGMMA.64x128x16.F32.BF16 R88, R176, gdesc[UR4].tnspB, R88, gsb0 ;  /* 0x41e00004b0587df0 */ /* 0x000fe20008001858 */
[----:B------:R-:W-:Y:S01]  /*8870*/  UIADD3 UR6, UR10, 0x100, URZ ;  /* 0x000001000a067890 */ /* 0x000fe2000fffe03f */
[----:B------:R-:W-:Y:S01]  /*8880*/  UMOV UR7, 0x40000040 ;  /* 0x4000004000077882 */ /* 0x000fe20000000000 */
[----:B------:R-:W-:-:S04]  /*8890*/  FMNMX.FTZ R8, R34, R21, !PT ;  /* 0x0000001522087209 */ /* 0x000fc80007810000 */
[----:B------:R-:W-:Y:S02]  /*88a0*/  FMNMX.FTZ R21, R35, R8, !PT ;  /* 0x0000000823157209 */ /* 0x000fe40007810000 */
[----:B-1----:R-:W-:Y:S02]  /*88b0*/  FMNMX.FTZ R0, R12, R13, !PT ;  /* 0x0000000d0c007209 */ /* 0x002fe40007810000 */
[----:B------:R-:W-:-:S03]  /*88c0*/  FMNMX.FTZ R8, R38, R21, !PT ;  /* 0x0000001526087209 */ /* 0x000fc60007810000 */
[C---:B0-----:R-:W-:Y:S01]  /*88d0*/  FMUL.FTZ R10, R0.reuse, R7 ;  /* 0x00000007000a7220 */ /* 0x041fe20000410000 */
[----:B------:R-:W-:-:S03]  /*88e0*/  FADD.FTZ R4, -R0, R11 ;  /* 0x0000000b00047221 */ /* 0x000fc60000010100 */
        /* <DEDUP_REMOVED lines=15> */
[-C--:B------:R-:W-:Y:S01]  /*89e0*/  FFMA.FTZ R85, R85, R7.reuse, -R10 ;  /* 0x0000000755557223 */ /* 0x080fe2000001080a */
[----:B------:R-:W-:Y:S01]  /*89f0*/  FMUL.FTZ R4, R4, R7 ;  /* 0x0000000704047220 */ /* 0x000fe20000410000 */
[----:B------:R-:W-:Y:S01]  /*8a00*/  FMNMX.FTZ R29, R47, R8, !PT ;  /* 0x000000082f1d7209 */ /* 0x000fe20007810000 */
[----:B------:R-:W-:Y:S03]  /*8a10*/  MUFU.EX2 R11, R11 ;  /* 0x0000000b000b7308 */ /* 0x000fe60000000800 */
[----:B------:R-:W-:-:S04]  /*8a20*/  FMNMX.FTZ R8, R50, R29, !PT ;  /* 0x0000001d32087209 */ /* 0x000fc80007810000 */
[----:B------:R-:W-:Y:S01]  /*8a30*/  FMNMX.FTZ R29, R51, R8, !PT ;  /* 0x00000008331d7209 */ /* 0x000fe20007810000 */
[----:B------:R-:W0:Y:S03]  /*8a40*/  MUFU.EX2 R4, R4 ;  /* 0x0000000400047308 */ /* 0x000e260000000800 */
[----:B------:R-:W-:Y:S01]  /*8a50*/  FMNMX.FTZ R8, R54, R29, !PT ;  /* 0x0000001d36087209 */ /* 0x000fe20007810000 */
[----:B------:R-:W-:-:S03]  /*8a60*/  FFMA.FTZ R29, R45, R7, -R10 ;  /* 0x000000072d1d7223 */ /* 0x000fc6000001080a */
[----:B------:R-:W-:Y:S01]  /*8a70*/  FMNMX.FTZ R33, R55, R8, !PT ;  /* 0x0000000837217209 */ /* 0x000fe20007810000 */
[----:B------:R-:W1:Y:S03]  /*8a80*/  MUFU.EX2 R180, R180 ;  /* 0x000000b400b47308 */ /* 0x000e660000000800 */
[----:B------:R-:W-:-:S04]  /*8a90*/  FMNMX.FTZ R8, R58, R33, !PT ;  /* 0x000000213a087209 */ /* 0x000fc80007810000 */
[----:B------:R-:W-:Y:S01]  /*8aa0*/  FMNMX.FTZ R33, R59, R8, !PT ;  /* 0x000000083b217209 */ /* 0x000fe20007810000 */
[----:B------:R-:W2:Y:S01]  /*8ab0*/  MUFU.EX2 R182, R182 ;  /* 0x000000b600b67308 */ /* 0x000ea20000000800 */
[----:B0-----:R-:W-:Y:S02]  /*8ac0*/  FFMA.FTZ R3, R4, R3, R11 ;  /* 0x0000000304037223 */ /* 0x001fe4000001000b */
[----:B------:R-:W-:Y:S01]  /*8ad0*/  FMNMX.FTZ R8, R62, R33, !PT ;  /* 0x000000213e087209 */ /* 0x000fe20007810000 */
[-CC-:B------:R-:W-:Y:S01]  /*8ae0*/  FFMA.FTZ R33, R49, R7.reuse, -R10.reuse ;  /* 0x0000000731217223 */ /* 0x180fe2000001080a */
[-CC-:B------:R-:W-:Y:S01]  /*8af0*/  FFMA.FTZ R49, R65, R7.reuse, -R10.reuse ;  /* 0x0000000741317223 */ /* 0x180fe2000001080a */
[----:B------:R-:W-:Y:S01]  /*8b00*/  FFMA.FTZ R65, R81, R7, -R10 ;  /* 0x0000000751417223 */ /* 0x000fe2000001080a */
[----:B------:R-:W-:Y:S01]  /*8b10*/  FMNMX.FTZ R37, R63, R8, !PT ;  /* 0x000000083f257209 */ /* 0x000fe20007810000 */
[----:B------:R-:W0:Y:S01]  /*8b20*/  MUFU.EX2 R13, R13 ;  /* 0x0000000d000d7308 */ /* 0x000e220000000800 */
[C---:B-1----:R-:W-:Y:S01]  /*8b30*/  FADD.FTZ R3, R180.reuse, R3 ;  /* 0x00000003b4037221 */ /* 0x042fe20000010000 */
[----:B------:R-:W-:-:S02]  /*8b40*/  F2FP.BF16.F32.PACK_AB R180, R180, R11 ;  /* 0x0000000bb4b4723e */ /* 0x000fc400000010ff */
[----:B------:R-:W-:-:S04]  /*8b50*/  FMNMX.FTZ R8, R66, R37, !PT ;  /* 0x0000002542087209 */ /* 0x000fc80007810000 */
[----:B------:R-:W-:Y:S01]  /*8b60*/  FMNMX.FTZ R37, R67, R8, !PT ;  /* 0x0000000843257209 */ /* 0x000fe20007810000 */
[----:B------:R-:W-:Y:S03]  /*8b70*/  MUFU.EX2 R15, R15 ;  /* 0x0000000f000f7308 */ /* 0x000fe60000000800 */
[----:B------:R-:W-:Y:S01]  /*8b80*/  FMNMX.FTZ R8, R70, R37, !PT ;  /* 0x0000002546087209 */ /* 0x000fe20007810000 */
[-CC-:B------:R-:W-:Y:S01]  /*8b90*/  FFMA.FTZ R37, R53, R7.reuse, -R10.reuse ;  /* 0x0000000735257223 */ /* 0x180fe2000001080a */
[----:B------:R-:W-:Y:S02]  /*8ba0*/  FFMA.FTZ R53, R69, R7, -R10 ;  /* 0x0000000745357223 */ /* 0x000fe4000001080a */
        /* <DEDUP_REMOVED lines=8> */
[----:B------:R-:W-:Y:S03]  /*8c30*/  MUFU.EX2 R29, R29 ;  /* 0x0000001d001d7308 */ /* 0x000fe60000000800 */
[----:B------:R-:W-:-:S04]  /*8c40*/  FMNMX.FTZ R8, R82, R45, !PT ;  /* 0x0000002d52087209 */ /* 0x000fc80007810000 */
[----:B------:R-:W-:Y:S01]  /*8c50*/  FMNMX.FTZ R45, R83, R8, !PT ;  /* 0x00000008532d7209 */ /* 0x000fe20007810000 */
[----:B------:R-:W-:Y:S03]  /*8c60*/  MUFU.EX2 R33, R33 ;  /* 0x0000002100217308 */ /* 0x000fe60000000800 */
[----:B------:R-:W-:Y:S01]  /*8c70*/  FMNMX.FTZ R8, R86, R45, !PT ;  /* 0x0000002d56087209 */ /* 0x000fe20007810000 */
[-CC-:B------:R-:W-:Y:S01]  /*8c80*/  FFMA.FTZ R45, R61, R7.reuse, -R10.reuse ;  /* 0x000000073d2d7223 */ /* 0x180fe2000001080a */
[----:B------:R-:W-:Y:S02]  /*8c90*/  FFMA.FTZ R61, R77, R7, -R10 ;  /* 0x000000074d3d7223 */ /* 0x000fe4000001080a */
[----:B------:R-:W-:Y:S01]  /*8ca0*/  FMNMX.FTZ R8, R87, R8, !PT ;  /* 0x0000000857087209 */ /* 0x000fe20007810000 */
[----:B------:R-:W-:Y:S04]  /*8cb0*/  MUFU.EX2 R37, R37 ;  /* 0x0000002500257308 */ /* 0x000fe80000000800 */
[----:B------:R-:W1:Y:S04]  /*8cc0*/  SHFL.BFLY PT, R57, R8, 0x2, 0x1f ;  /* 0x0c401f0008397f89 */ /* 0x000e6800000e0000 */
[----:B------:R-:W-:Y:S08]  /*8cd0*/  MUFU.EX2 R41, R41 ;  /* 0x0000002900297308 */ /* 0x000ff00000000800 */
[----:B------:R-:W-:Y:S01]  /*8ce0*/  MUFU.EX2 R45, R45 ;  /* 0x0000002d002d7308 */ /* 0x000fe20000000800 */
[----:B------:R-:W-:-:S02]  /*8cf0*/  WARPGROUP.DEPBAR.LE gsb0, 0x0 ;  /* 0x00008000000079c5 */ /* 0x000fc40000010000 */
[----:B------:R-:W-:Y:S01]  /*8d00*/  WARPGROUP.ARRIVE ;  /* 0x00000000000079c5 */ /* 0x000fe20000000000 */
[-CC-:B------:R-:W-:Y:S01]  /*8d10*/  FFMA.FTZ R176, R32, R7.reuse, -R10.reuse ;  /* 0x0000000720b07223 */ /* 0x180fe2000001080a */
[----:B------:R-:W-:-:S03]  /*8d20*/  FFMA.FTZ R178, R36, R7, -R10 ;  /* 0x0000000724b27223 */ /* 0x000fc6000001080a */
[----:B------:R-:W-:Y:S01]  /*8d30*/  MUFU.EX2 R49, R49 ;  /* 0x0000003100317308 */ /* 0x000fe20000000800 */
[----:B-1----:R-:W-:Y:S01]  /*8d40*/  FMNMX.FTZ R24, R8, R57, !PT ;  /* 0x0000003908187209 */ /* 0x002fe20007810000 */
[----:B------:R-:W-:Y:S01]  /*8d50*/  FFMA.FTZ R57, R73, R7, -R10 ;  /* 0x0000000749397223 */ /* 0x000fe2000001080a */
[----:B------:R-:W-:Y:S01]  /*8d60*/  HGMMA.64x128x16.F32.BF16 R88, R172, gdesc[UR4].tnspB, R88, gsb0 ;  /* 0x41e00004ac587df0 */ /* 0x000fe20008001858 */
[----:B------:R-:W-:Y:S01]  /*8d70*/  UIADD3 UR6, UR10, 0x180, URZ ;  /* 0x000001800a067890 */ /* 0x000fe2000fffe03f */
[----:B------:R-:W-:Y:S01]  /*8d80*/  UMOV UR7, 0x40000040 ;  /* 0x4000004000077882 */ /* 0x000fe20000000000 */
[----:B------:R-:W1:Y:S02]  /*8d90*/  SHFL.BFLY PT, R69, R24, 0x1, 0x1f ;  /* 0x0c201f0018457f89 */ /* 0x000e6400000e0000 */
[----:B------:R-:W-:Y:S08]  /*8da0*/  MUFU.EX2 R176, R176 ;  /* 0x000000b000b07308 */ /* 0x000ff00000000800 */
[----:B------:R-:W-:Y:S08]  /*8db0*/  MUFU.EX2 R178, R178 ;  /* 0x000000b200b27308 */ /* 0x000ff00000000800 */
[----:B------:R-:W-:Y:S01]  /*8dc0*/  MUFU.EX2 R53, R53 ;  /* 0x0000003500357308 */ /* 0x000fe20000000800 */
[----:B-1----:R-:W-:-:S07]  /*8dd0*/  FMNMX.FTZ R8, R24, R69, !PT ;  /* 0x0000004518087209 */ /* 0x002fce0007810000 */
        /* <DEDUP_REMOVED lines=10> */
[-C--:B------:R-:W-:Y:S01]  /*8e80*/  FMUL.FTZ R40, R8, R7.reuse ;  /* 0x0000000708287220 */ /* 0x080fe20000410000 */
[----:B------:R-:W-:-:S03]  /*8e90*/  FFMA.FTZ R174, R44, R7, -R10 ;  /* 0x000000072cae7223 */ /* 0x000fc6000001080a */
[----:B------:R-:W-:Y:S01]  /*8ea0*/  HGMMA.64x128x16.F32.BF16 R88, R168, gdesc[UR4].tnspB, R88, gsb0 ;  /* 0x41e00004a8587df0 */ /* 0x000fe20008001858 */
[----:B------:R-:W-:Y:S01]  /*8eb0*/  UIADD3 UR6, UR10, 0x200, URZ ;  /* 0x000002000a067890 */ /* 0x000fe2000fffe03f */
[-CC-:B------:R-:W-:Y:S01]  /*8ec0*/  FFMA.FTZ R181, R27, R7.reuse, -R40.reuse ;  /* 0x000000071bb57223 */ /* 0x180fe20000010828 */
[----:B------:R-:W-:Y:S01]  /*8ed0*/  UMOV UR7, 0x40000040 ;  /* 0x4000004000077882 */ /* 0x000fe20000000000 */
[----:B------:R-:W-:Y:S02]  /*8ee0*/  IMAD.U32 R27, RZ, RZ, UR44 ;  /* 0x0000002cff1b7e24 */ /* 0x000fe4000f8e00ff */
[-CC-:B------:R-:W-:Y:S01]  /*8ef0*/  FFMA.FTZ R183, R30, R7.reuse, -R40.reuse ;  /* 0x000000071eb77223 */ /* 0x180fe20000010828 */
[-CC-:B------:R-:W-:Y:S01]  /*8f00*/  FFMA.FTZ R36, R31, R7.reuse, -R40.reuse ;  /* 0x000000071f247223 */ /* 0x180fe20000010828 */
[----:B------:R-:W-:Y:S01]  /*8f10*/  IADD3 R31, -R23, 0xb, RZ ;  /* 0x0000000b171f7810 */ /* 0x000fe20007ffe1ff */
[----:B------:R-:W-:Y:S01]  /*8f20*/  MUFU.EX2 R181, R181 ;  /* 0x000000b500b57308 */ /* 0x000fe20000000800 */
[----:B------:R-:W-:Y:S01]  /*8f30*/  @!P1 LEA R27, R27, UR41, 0x3 ;  /* 0x000000291b1b9c11 */ /* 0x000fe2000f8e18ff */
[-CC-:B------:R-:W-:Y:S01]  /*8f40*/  FFMA.FTZ R177, R34, R7.reuse, -R40.reuse ;  /* 0x0000000722b17223 */ /* 0x180fe20000010828 */
[-CC-:B------:R-:W-:Y:S01]  /*8f50*/  FFMA.FTZ R34, R35, R7.reuse, -R40.reuse ;  /* 0x0000000723227223 */ /* 0x180fe20000010828 */
[-CC-:B------:R-:W-:Y:S01]  /*8f60*/  FFMA.FTZ R179, R38, R7.reuse, -R40.reuse ;  /* 0x0000000726b37223 */ /* 0x180fe20000010828 */
[----:B------:R-:W-:Y:S01]  /*8f70*/  FFMA.FTZ R38, R39, R7, -R40 ;  /* 0x0000000727267223 */ /* 0x000fe20000010828 */
[----:B------:R-:W-:-:S02]  /*8f80*/  @!P1 VIADD R27, R27, 0x28840 ;  /* 0x000288401b1b9836 */ /* 0x000fc40000000000 */
[-CC-:B------:R-:W-:Y:S01]  /*8f90*/  FFMA.FTZ R175, R46, R7.reuse, -R40.reuse ;  /* 0x000000072eaf7223 */ /* 0x180fe20000010828 */
[----:B------:R-:W-:Y:S01]  /*8fa0*/  MUFU.EX2 R183, R183 ;  /* 0x000000b700b77308 */ /* 0x000fe20000000800 */
[----:B--2---:R-:W-:Y:S01]  /*8fb0*/  FADD.FTZ R46, R182, R3 ;  /* 0x00000003b62e7221 */ /* 0x004fe20000010000 */
[-CC-:B------:R-:W-:Y:S01]  /*8fc0*/  FFMA.FTZ R173, R42, R7.reuse, -R40.reuse ;  /* 0x000000072aad7223 */ /* 0x180fe20000010828 */
[----:B------:R-:W-:Y:S01]  /*8fd0*/  @!P1 PRMT R27, RZ, 0x654, R27 ;  /* 0x00000654ff1b9816 */ /* 0x000fe2000000001b */
        /* <DEDUP_REMOVED lines=16> */
[----:B------:R-:W-:Y:S01]  /*90e0*/  FFMA.FTZ R86, R86, R7, -R40 ;  /* 0x0000000756567223 */ /* 0x000fe20000010828 */
[----:B0-----:R-:W-:-:S03]  /*90f0*/  F2FP.BF16.F32.PACK_AB R182, R13, R182 ;  /* 0x000000b60db6723e */ /* 0x001fc600000010ff */
        /* <DEDUP_REMOVED lines=14> */
[----:B------:R-:W-:Y:S01]  /*91e0*/  WARPGROUP.ARRIVE ;  /* 0x00000000000079c5 */ /* 0x000fe20000000000 */
[-CC-:B------:R-:W-:Y:S01]  /*91f0*/  FFMA.FTZ R168, R48, R7.reuse, -R10.reuse ;  /* 0x0000000730a87223 */ /* 0x180fe2000001080a */
[-C--:B------:R-:W-:Y:S01]  /*9200*/  FFMA.FTZ R170, R52, R7.reuse, -R10 ;  /* 0x0000000734aa7223 */ /* 0x080fe2000001080a */
[-CC-:B------:R-:W-:Y:S01]  /*9210*/  FFMA.FTZ R169, R50, R7.reuse, -R40.reuse ;  /* 0x0000000732a97223 */ /* 0x180fe20000010828 */
[----:B------:R-:W-:Y:S01]  /*9220*/  FFMA.FTZ R171, R54, R7, -R40 ;  /* 0x0000000736ab7223 */ /* 0x000fe20000010828 */
        /* <DEDUP_REMOVED lines=8> */
[----:B------:R-:W1:Y:S08]  /*92b0*/  MUFU.EX2 R71, R71 ;  /* 0x0000004700477308 */ /* 0x000e700000000800 */
        /* <DEDUP_REMOVED lines=13> */
[----:B------:R-:W-:Y:S01]  /*9390*/  HGMMA.64x128x16.F32.BF16 R88, R160, gdesc[UR4].tnspB, R88, gsb0 ;  /* 0x41e00004a0587df0 */ /* 0x000fe20008001858 */
        /* <DEDUP_REMOVED lines=11> */
[----:B0-----:R-:W-:Y:S01]  /*9450*/  F2FP.BF16.F32.PACK_AB R161, R67, R66 ;  /* 0x0000004243a1723e */ /* 0x001fe200000010ff */
[----:B------:R-:W-:Y:S01]  /*9460*/  MUFU.EX2 R9, R85 ;  /* 0x0000005500097308 */ /* 0x000fe20000000800 */
[----:B------:R-:W-:Y:S01]  /*9470*/  HGMMA.64x128x16.F32.BF16 R88, R156, gdesc[UR4].tnspB, R88, gsb0 ;  /* 0x41e000049c587df0 */ /* 0x000fe20008001858 */
[----:B------:R-:W-:Y:S01]  /*9480*/  UIADD3 UR6, UR10, 0x380, URZ ;  /* 0x000003800a067890 */ /* 0x000fe2000fffe03f */
[-C--:B------:R-:W-:Y:S01]  /*9490*/  FMUL.FTZ R69, R10, R7.reuse ;  /* 0x000000070a457220 */ /* 0x080fe20000410000 */
[----:B------:R-:W-:Y:S01]  /*94a0*/  UMOV UR7, 0x40000040 ;  /* 0x4000004000077882 */ /* 0x000fe20000000000 */
[-CC-:B------:R-:W-:Y:S01]  /*94b0*/  FFMA.FTZ R10, R26, R7.reuse, -R40.reuse ;  /* 0x000000071a0a7223 */ /* 0x180fe20000010828 */
[----:B------:R-:W-:Y:S01]  /*94c0*/  FFMA.FTZ R26, R47, R7, -R40 ;  /* 0x000000072f1a7223 */ /* 0x000fe20000010828 */
[----:B-1----:R-:W-:Y:S01]  /*94d0*/  F2FP.BF16.F32.PACK_AB R163, R71, R70 ;  /* 0x0000004647a3723e */ /* 0x002fe200000010ff */
[----:B------:R-:W-:Y:S08]  /*94e0*/  MUFU.EX2 R160, R160 ;  /* 0x000000a000a07308 */ /* 0x000ff00000000800 */
[----:B------:R-:W-:Y:S08]  /*94f0*/  MUFU.EX2 R69, R69 ;  /* 0x0000004500457308 */ /* 0x000ff00000000800 */
[----:B------:R-:W0:Y:S08]  /*9500*/  MUFU.EX2 R10, R10 ;  /* 0x0000000a000a7308 */ /* 0x000e300000000800 */
[----:B------:R-:W1:Y:S08]  /*9510*/  MUFU.EX2 R26, R26 ;  /* 0x0000001a001a7308 */ /* 0x000e700000000800 */
[----:B------:R-:W-:Y:S01]  /*9520*/  MUFU.EX2 R162, R162 ;  /* 0x000000a200a27308 */ /* 0x000fe20000000800 */
[----:B0-----:R-:W-:-:S04]  /*9530*/  FFMA.FTZ R2, R69, R2, R10 ;  /* 0x0000000245027223 */ /* 0x001fc8000001000a */
[----:B------:R-:W-:Y:S01]  /*9540*/  FADD.FTZ R44, R181, R2 ;  /* 0x00000002b52c7221 */ /* 0x000fe20000010000 */
[-CC-:B------:R-:W-:Y:S01]  /*9550*/  FFMA.FTZ R2, R63, R7.reuse, -R40.reuse ;  /* 0x000000073f027223 */ /* 0x180fe20000010828 */
[----:B------:R-:W-:Y:S01]  /*9560*/  F2FP.BF16.F32.PACK_AB R181, R181, R10 ;  /* 0x0000000ab5b5723e */ /* 0x000fe200000010ff */
[----:B------:R-:W-:Y:S01]  /*9570*/  FFMA.FTZ R40, R87, R7, -R40 ;  /* 0x0000000757287223 */ /* 0x000fe20000010828 */
[----:B------:R-:W-:Y:S01]  /*9580*/  FADD.FTZ R3, R183, R44 ;  /* 0x0000002cb7037221 */ /* 0x000fe20000010000 */
[C---:B------:R-:W-:Y:S02]  /*9590*/  F2FP.BF16.F32.PACK_AB R183, R36.reuse, R183 ;  /* 0x000000b724b7723e */ /* 0x040fe400000010ff */
[----:B------:R-:W0:Y:S01]  /*95a0*/  MUFU.EX2 R2, R2 ;  /* 0x0000000200027308 */ /* 0x000e220000000800 */
        /* <DEDUP_REMOVED lines=11> */
[----:B-1----:R-:W-:-:S03]  /*9660*/  F2FP.BF16.F32.PACK_AB R175, R26, R175 ;  /* 0x000000af1aaf723e */ /* 0x002fc600000010ff */
        /* <DEDUP_REMOVED lines=20> */
[----:B------:R-:W-:Y:S01]  /*97b0*/  WARPGROUP.ARRIVE ;  /* 0x00000000000079c5 */ /* 0x000fe20000000000 */
[----:B------:R-:W-:Y:S01]  /*97c0*/  FADD.FTZ R3, R78, R3 ;  /* 0x000000034e037221 */ /* 0x000fe20000010000 */
[----:B------:R-:W-:Y:S02]  /*97d0*/  F2FP.BF16.F32.PACK_AB R156, R57, R12 ;  /* 0x0000000c399c723e */ /* 0x000fe400000010ff */
[----:B------:R-:W-:Y:S01]  /*97e0*/  F2FP.BF16.F32.PACK_AB R157, R75, R74 ;  /* 0x0000004a4b9d723e */ /* 0x000fe200000010ff */
[----:B------:R-:W-:Y:S01]  /*97f0*/  FADD.FTZ R3, R79, R3 ;  /* 0x000000034f037221 */ /* 0x000fe20000010000 */
[----:B------:R-:W-:Y:S01]  /*9800*/  HGMMA.64x128x16.F32.BF16 R88, R152, gdesc[UR4].tnspB, R88, gsb0 ;  /* 0x41e0000498587df0 */ /* 0x000fe20008001858 */
[----:B------:R-:W-:-:S02]  /*9810*/  F2FP.BF16.F32.PACK_AB R158, R61, R14 ;  /* 0x0000000e3d9e723e */ /* 0x000fc400000010ff */
[----:B------:R-:W-:Y:S01]  /*9820*/  FADD.FTZ R3, R82, R3 ;  /* 0x0000000352037221 */ /* 0x000fe20000010000 */
[----:B------:R-:W-:-:S03]  /*9830*/  F2FP.BF16.F32.PACK_AB R159, R79, R78 ;  /* 0x0000004e4f9f723e */ /* 0x000fc600000010ff */
[----:B------:R-:W-:Y:S01]  /*9840*/  FADD.FTZ R3, R83, R3 ;  /* 0x0000000353037221 */ /* 0x000fe20000010000 */
[----:B------:R-:W-:Y:S02]  /*9850*/  WARPGROUP.DEPBAR.LE gsb0, 0x0 ;  /* 0x00008000000079c5 */ /* 0x000fe40000010000 */
[----:B------:R0:W-:Y:S06]  /*9860*/  BAR.ARV R31, 0x100 ;  /* 0x0004001f0000751d */ /* 0x0001ec0000002000 */
[----:B------:R1:W-:Y:S01]  /*9870*/  @!P1 SYNCS.ARRIVE.TRANS64.RED.A1T0 RZ, [R27+URZ], RZ ;  /* 0x000000ff1bff99a7 */ /* 0x0003e2000810043f */
[----:B------:R-:W2:Y:S01]  /*9880*/  MUFU.EX2 R155, R40 ;  /* 0x00000028009b7308 */ /* 0x000ea20000000800 */
[----:B------:R-:W-:Y:S01]  /*9890*/  F2FP.BF16.F32.PACK_AB R154, R9, R24 ;  /* 0x00000018099a723e */ /* 0x000fe200000010ff */
[----:B------:R-:W-:Y:S01]  /*98a0*/  FMUL.FTZ R88, R88, R4 ;  /* 0x0000000458587220 */ /* 0x000fe20000410000 */
[----:B------:R-:W-:Y:S01]  /*98b0*/  F2FP.BF16.F32.PACK_AB R152, R65, R20 ;  /* 0x000000144198723e */ /* 0x000fe200000010ff */
[----:B------:R-:W-:Y:S01]  /*98c0*/  FMUL.FTZ R89, R89, R4 ;  /* 0x0000000459597220 */ /* 0x000fe20000410000 */
[----:B------:R-:W-:Y:S01]  /*98d0*/  F2FP.BF16.F32.PACK_AB R153, R83, R82 ;  /* 0x000000525399723e */ /* 0x000fe200000010ff */
[-C--:B------:R-:W-:Y:S01]  /*98e0*/  FMUL.FTZ R92, R92, R4.reuse ;  /* 0x000000045c5c7220 */ /* 0x080fe20000410000 */
[----:B-1----:R-:W-:Y:S01]  /*98f0*/  IMAD.U32 R27, RZ, RZ, UR49 ;  /* 0x00000031ff1b7e24 */ /* 0x002fe2000f8e00ff */
[----:B------:R-:W-:Y:S01]  /*9900*/  UMOV UR49, UR44 ;  /* 0x0000002c00317c82 */ /* 0x000fe20008000000 */
[-C--:B------:R-:W-:Y:S01]  /*9910*/  FMUL.FTZ R93, R93, R4.reuse ;  /* 0x000000045d5d7220 */ /* 0x080fe20000410000 */
[-C--:B------:R-:W-:Y:S01]  /*9920*/  FMUL.FTZ R96, R96, R4.reuse ;  /* 0x0000000460607220 */ /* 0x080fe20000410000 */
[-C--:B------:R-:W-:Y:S01]  /*9930*/  FMUL.FTZ R97, R97, R4.reuse ;  /* 0x0000000461617220 */ /* 0x080fe20000410000 */
[----:B------:R-:W-:Y:S01]  /*9940*/  @!P1 LEA R27, R27, UR41, 0x3 ;  /* 0x000000291b1b9c11 */ /* 0x000fe2000f8e18ff */
[-C--:B------:R-:W-:Y:S01]  /*9950*/  FMUL.FTZ R100, R100, R4.reuse ;  /* 0x0000000464647220 */ /* 0x080fe20000410000 */
[-C--:B------:R-:W-:Y:S01]  /*9960*/  FMUL.FTZ R101, R101, R4.reuse ;  /* 0x0000000465657220 */ /* 0x080fe20000410000 */
[-C--:B------:R-:W-:Y:S01]  /*9970*/  FMUL.FTZ R104, R104, R4.reuse ;  /* 0x0000000468687220 */ /* 0x080fe20000410000 */
[----:B------:R-:W-:Y:S01]  /*9980*/  FMUL.FTZ R105, R105, R4 ;  /* 0x0000000469697220 */ /* 0x000fe20000410000 */
[----:B------:R-:W-:-:S02]  /*9990*/  @!P1 VIADD R27, R27, 0x28860 ;  /* 0x000288601b1b9836 */ /* 0x000fc40000000000 */
[-C--:B------:R-:W-:Y:S01]  /*99a0*/  FMUL.FTZ R108, R108, R4.reuse ;  /* 0x000000046c6c7220 */ /* 0x080fe20000410000 */
[-C--:B------:R-:W-:Y:S01]  /*99b0*/  FMUL.FTZ R109, R109, R4.reuse ;  /* 0x000000046d6d7220 */ /* 0x080fe20000410000 */
[-C--:B------:R-:W-:Y:S01]  /*99c0*/  FMUL.FTZ R112, R112, R4.reuse ;  /* 0x0000000470707220 */ /* 0x080fe20000410000 */
[-C--:B------:R-:W-:Y:S01]  /*99d0*/  FMUL.FTZ R113, R113, R4.reuse ;  /* 0x0000000471717220 */ /* 0x080fe20000410000 */
[----:B0-----:R-:W-:Y:S01]  /*99e0*/  @!P1 PRMT R31, RZ, 0x654, R27 ;  /* 0x00000654ff1f9816 */ /* 0x001fe2000000001b */
[----:B------:R-:W-:Y:S01]  /*99f0*/  FADD.FTZ R27, R13, R46 ;  /* 0x0000002e0d1b7221 */ /* 0x000fe20000010000 */
[-C--:B------:R-:W-:Y:S01]  /*9a00*/  FMUL.FTZ R116, R116, R4.reuse ;  /* 0x0000000474747220 */ /* 0x080fe20000410000 */
[----:B------:R-:W-:Y:S01]  /*9a10*/  FMUL.FTZ R117, R117, R4 ;  /* 0x0000000475757220 */ /* 0x000fe20000410000 */
[----:B------:R0:W-:Y:S01]  /*9a20*/  @!P1 SYNCS.ARRIVE.TRANS64.RED.A1T0 RZ, [R31+URZ], RZ ;  /* 0x000000ff1fff99a7 */ /* 0x0001e2000810043f */
[----:B------:R-:W-:Y:S01]  /*9a30*/  FADD.FTZ R46, R176, R27 ;  /* 0x0000001bb02e7221 */ /* 0x000fe20000010000 */
[----:B------:R-:W-:Y:S01]  /*9a40*/  F2FP.BF16.F32.PACK_AB R176, R15, R176 ;  /* 0x000000b00fb0723e */ /* 0x000fe200000010ff */
[-C--:B------:R-:W-:Y:S01]  /*9a50*/  FMUL.FTZ R120, R120, R4.reuse ;  /* 0x0000000478787220 */ /* 0x080fe20000410000 */
[-C--:B------:R-:W-:Y:S01]  /*9a60*/  FMUL.FTZ R121, R121, R4.reuse ;  /* 0x0000000479797220 */ /* 0x080fe20000410000 */
[----:B------:R-:W-:Y:S01]  /*9a70*/  FADD.FTZ R27, R15, R46 ;  /* 0x0000002e0f1b7221 */ /* 0x000fe20000010000 */
[-C--:B------:R-:W-:Y:S01]  /*9a80*/  FMUL.FTZ R124, R124, R4.reuse ;  /* 0x000000047c7c7220 */ /* 0x080fe20000410000 */
[-C--:B------:R-:W-:Y:S01]  /*9a90*/  FMUL.FTZ R125, R125, R4.reuse ;  /* 0x000000047d7d7220 */ /* 0x080fe20000410000 */
[----:B------:R-:W-:Y:S01]  /*9aa0*/  FMUL.FTZ R128, R128, R4 ;  /* 0x0000000480807220 */ /* 0x000fe20000410000 */
        /* <DEDUP_REMOVED lines=18> */
[----:B------:R-:W-:Y:S01]  /*9bd0*/  FMUL.FTZ R149, R149, R4 ;  /* 0x0000000495957220 */ /* 0x000fe20000410000 */
[-C--:B------:R-:W-:Y:S01]  /*9be0*/  FMUL.FTZ R90, R90, R69.reuse ;  /* 0x000000455a5a7220 */ /* 0x080fe20000410000 */
[----:B------:R-:W-:Y:S01]  /*9bf0*/  FADD.FTZ R27, R29, R46 ;  /* 0x0000002e1d1b7221 */ /* 0x000fe20000010000 */
[-C--:B------:R-:W-:Y:S01]  /*9c00*/  FMUL.FTZ R91, R91, R69.reuse ;  /* 0x000000455b5b7220 */ /* 0x080fe20000410000 */
[-C--:B------:R-:W-:Y:S01]  /*9c10*/  FMUL.FTZ R94, R94, R69.reuse ;  /* 0x000000455e5e7220 */ /* 0x080fe20000410000 */
[-C--:B------:R-:W-:Y:S01]  /*9c20*/  FMUL.FTZ R95, R95, R69.reuse ;  /* 0x000000455f5f7220 */ /* 0x080fe20000410000 */
[----:B------:R-:W-:Y:S01]  /*9c30*/  FADD.FTZ R46, R168, R27 ;  /* 0x0000001ba82e7221 */ /* 0x000fe20000010000 */
[----:B------:R-:W-:Y:S01]  /*9c40*/  F2FP.BF16.F32.PACK_AB R168, R33, R168 ;  /* 0x000000a821a8723e */ /* 0x000fe200000010ff */
[-C--:B------:R-:W-:Y:S01]  /*9c50*/  FMUL.FTZ R98, R98, R69.reuse ;  /* 0x0000004562627220 */ /* 0x080fe20000410000 */
        /* <DEDUP_REMOVED lines=42> */
[----:B------:R-:W-:-:S03]  /*9f00*/  FMUL.FTZ R151, R151, R69 ;  /* 0x0000004597977220 */ /* 0x000fc60000410000 */
[----:B------:R-:W-:-:S04]  /*9f10*/  FADD.FTZ R10, R12, R11 ;  /* 0x0000000b0c0a7221 */ /* 0x000fc80000010000 */
[----:B------:R-:W-:Y:S01]  /*9f20*/  FADD.FTZ R11, R57, R10 ;  /* 0x0000000a390b7221 */ /* 0x000fe20000010000 */
[----:B------:R-:W-:-:S03]  /*9f30*/  FADD.FTZ R10, R86, R3 ;  /* 0x00000003560a7221 */ /* 0x000fc60000010000 */
[----:B------:R-:W-:-:S04]  /*9f40*/  FADD.FTZ R2, R14, R11 ;  /* 0x0000000b0e027221 */ /* 0x000fc80000010000 */
[----:B------:R-:W-:-:S04]  /*9f50*/  FADD.FTZ R11, R61, R2 ;  /* 0x000000023d0b7221 */ /* 0x000fc80000010000 */
[----:B------:R-:W-:-:S04]  /*9f60*/  FADD.FTZ R2, R20, R11 ;  /* 0x0000000b14027221 */ /* 0x000fc80000010000 */
[----:B------:R-:W-:-:S04]  /*9f70*/  FADD.FTZ R11, R65, R2 ;  /* 0x00000002410b7221 */ /* 0x000fc80000010000 */
[----:B------:R-:W-:Y:S01]  /*9f80*/  FADD.FTZ R2, R24, R11 ;  /* 0x0000000b18027221 */ /* 0x000fe20000010000 */
[----:B------:R-:W-:-:S03]  /*9f90*/  IMAD.MOV.U32 R11, RZ, RZ, R0 ;  /* 0x000000ffff0b7224 */ /* 0x000fc600078e0000 */
[----:B------:R-:W-:Y:S01]  /*9fa0*/  FADD.FTZ R3, R9, R2 ;  /* 0x0000000209037221 */ /* 0x000fe20000010000 */
[C---:B--2---:R-:W-:Y:S01]  /*9fb0*/  FADD.FTZ R2, R155.reuse, R10 ;  /* 0x0000000a9b027221 */ /* 0x044fe20000010000 */
[----:B------:R-:W-:Y:S01]  /*9fc0*/  F2FP.BF16.F32.PACK_AB R155, R155, R86 ;  /* 0x000000569b9b723e */ /* 0x000fe200000010ff */
[----:B------:R-:W-:Y:S01]  /*9fd0*/  IMAD.MOV.U32 R9, RZ, RZ, R8 ;  /* 0x000000ffff097224 */ /* 0x000fe200078e0008 */
[----:B0-----:R-:W-:Y:S06]  /*9fe0*/  @P2 BRA `(.L_x_7846) ;  /* 0xffffffe0001c2947 */ /* 0x001fec000383ffff */
.L_x_7837:
[----:B------:R-:W-:-:S13]  /*9ff0*/  ISETP.GE.AND P2, PT, R6, UR39, PT ;  /* 0x0000002706007c0c */ /* 0x000fda000bf46270 */
[----:B------:R-:W-:Y:S05]  /*a000*/  @!P2 BRA `(.L_x_7847) ;  /* 0x000000300030a947 */ /* 0x000fea0003800000 */
[----:B------:R-:W-:Y:S01]  /*a010*/  IMAD.MOV.U32 R5, RZ, RZ, R8 ;  /* 0x000000ffff057224 */ /* 0x000fe200078e0008 */
[----:B------:R-:W-:Y:S01]  /*a020*/  UMOV UR56, UR45 ;  /* 0x0000002d00387c82 */ /* 0x000fe20008000000 */
[----:B------:R-:W-:Y:S01]  /*a030*/  IMAD.MOV.U32 R4, RZ, RZ, R0 ;  /* 0x000000ffff047224 */ /* 0x000fe200078e0000 */
[----:B------:R-:W-:Y:S01]  /*a040*/  UMOV UR55, UR44 ;  /* 0x0000002c00377c82 */ /* 0x000fe20008000000 */
[----:B------:R-:W-:Y:S01]  /*a050*/  ULDC UR49, c[0x0][0x9e4] ;  /* 0x0002790000317ab9 */ /* 0x000fe20000000800 */
[----:B------:R-:W-:Y:S01]  /*a060*/  ULDC UR53, c[0x0][0x288] ;  /* 0x0000a20000357ab9 */ /* 0x000fe20000000800 */
[----:B------:R-:W-:Y:S01]  /*a070*/  ULDC UR54, c[0x0][0x9dc] ;  /* 0x0002770000367ab9 */ /* 0x000fe20000000800 */
[----:B------:R-:W-:-:S05]  /*a080*/  ULDC UR52, c[0x0][0x9e0] ;  /* 0x0002780000347ab9 */ /* 0x000fca0000000800 */
.L_x_7864:
        /* <DEDUP_REMOVED lines=9> */
.L_x_7849:
[----:B------:R-:W-:Y:S01]  /*a120*/  ULEA UR6, UR44, UR41, 0x3 ;  /* 0x000000292c067291 */ /* 0x000fe2000f8e183f */
[----:B------:R-:W-:-:S05]  /*a130*/  IMAD.U32 R0, RZ, RZ, UR45 ;  /* 0x0000002dff007e24 */ /* 0x000fca000f8e00ff */
[----:B------:R-:W-:-:S04]  /*a140*/  SHF.L.U32 R0, R0, 0x1f, RZ ;  /* 0x0000001f00007819 */ /* 0x000fc800000006ff */
[----:B------:R0:W1:Y:S01]  /*a150*/  SYNCS.PHASECHK.TRANS64.TRYWAIT P3, [UR6+0x28830], R0 ;  /* 0x02883000ff0075a7 */ /* 0x0000620008060146 */
[----:B------:R-:W-:Y:S05]  /*a160*/  @!P0 BRA `(.L_x_7850) ;  /* 0x0000000000048947 */ /* 0x000fea0003800000 */
[----:B------:R-:W-:Y:S01]  /*a170*/  BPT.TRAP 0x1 ;  /* 0x000000040000795c */ /* 0x000fe20000300000 */
.L_x_7850:
[----:B-1----:R-:W-:Y:S05]  /*a180*/  @P3 BRA `(.L_x_7848) ;  /* 0x0000000000083947 */ /* 0x002fea0003800000 */
[----:B------:R-:W1:Y:S02]  /*a190*/  SYNCS.PHASECHK.TRANS64.TRYWAIT P3, [UR6+0x28830], R0 ;  /* 0x02883000ff0075a7 */ /* 0x000e640008060146 */
[----:B-1----:R-:W-:Y:S05]  /*a1a0*/  @!P3 BRA `(.L_x_7851) ;  /* 0x000000a00058b947 */ /* 0x002fea0003800000 */
.L_x_7848:
        /* <DEDUP_REMOVED lines=45> */
.L_x_7853:
[----:B------:R-:W-:Y:S01]  /*a480*/  ULEA UR6, UR55, UR41, 0x3 ;  /* 0x0000002937067291 */ /* 0x000fe2000f8e183f */
[----:B------:R-:W-:-:S05]  /*a490*/  IMAD.U32 R0, RZ, RZ, UR56 ;  /* 0x00000038ff007e24 */ /* 0x000fca000f8e00ff */
[----:B------:R-:W-:-:S04]  /*a4a0*/  SHF.L.U32 R0, R0, 0x1f, RZ ;  /* 0x0000001f00007819 */ /* 0x000fc800000006ff */
[----:B------:R0:W1:Y:S01]  /*a4b0*/  SYNCS.PHASECHK.TRANS64.TRYWAIT P2, [UR6+0x28850], R0 ;  /* 0x02885000ff0075a7 */ /* 0x0000620008040146 */
[----:B------:R-:W-:Y:S05]  /*a4c0*/  @!P0 BRA `(.L_x_7854) ;  /* 0x0000000000048947 */ /* 0x000fea0003800000 */
[----:B------:R-:W-:Y:S01]  /*a4d0*/  BPT.TRAP 0x1 ;  /* 0x000000040000795c */ /* 0x000fe20000300000 */
.L_x_7854:
[----:B-1----:R-:W-:Y:S05]  /*a4e0*/  @P2 BRA `(.L_x_7852) ;  /* 0x0000000000082947 */ /* 0x002fea0003800000 */
[----:B------:R-:W1:Y:S02]  /*a4f0*/  SYNCS.PHASECHK.TRANS64.TRYWAIT P2, [UR6+0x28850], R0 ;  /* 0x02885000ff0075a7 */ /* 0x000e640008040146 */
[----:B-1----:R-:W-:Y:S05]  /*a500*/  @!P2 BRA `(.L_x_7855) ;  /* 0x0000009c0098a947 */ /* 0x002fea0003800000 */
.L_x_7852:
[----:B------:R-:W-:Y:S01]  /*a510*/  UIADD3 UR6, UR41, 0x400, URZ ;  /* 0x0000040029067890 */ /* 0x000fe2000fffe03f */
[----:B------:R-:W-:Y:S01]  /*a520*/  WARPGROUP.ARRIVE ;  /* 0x00000000000079c5 */ /* 0x000fe20000000000 */
[----:B------:R-:W-:Y:S01]  /*a530*/  UMOV UR7, 0x40000040 ;  /* 0x4000004000077882 */ /* 0x000fe20000000000 */
[----:B-1----:R-:W1:Y:S01]  /*a540*/  @P5 LDC R7, c[0x0][0x44c] ;  /* 0x00011300ff075b82 */ /* 0x002e620000000800 */
[----:B------:R-:W-:Y:S01]  /*a550*/  USHF.R.U32.HI UR6, URZ, 0x4, UR6 ;  /* 0x000000043f067899 */ /* 0x000fe20008011606 */
[----:B0-----:R-:W-:Y:S02]  /*a560*/  VIADD R0, R17, UR36 ;  /* 0x0000002411007c36 */ /* 0x001fe40008000000 */
[----:B------:R-:W-:Y:S01]  /*a570*/  IMAD.U32 R10, RZ, RZ, UR44 ;  /* 0x0000002cff0a7e24 */ /* 0x000fe2000f8e00ff */
[----:B------:R-:W-:-:S03]  /*a580*/  ULOP3.LUT UR6, UR6, 0x3fff, URZ, 0xc0, !UPT ;  /* 0x00003fff06067892 */ /* 0x000fc6000f8ec03f */
[----:B------:R-:W0:Y:S01]  /*a590*/  @P5 LDC R9, c[0x0][0x450] ;  /* 0x00011400ff095b82 */ /* 0x000e220000000800 */
[----:B------:R-:W-:-:S04]  /*a5a0*/  ULOP3.LUT UR6, UR6, 0x4000000, URZ, 0xfc, !UPT ;  /* 0x0400000006067892 */ /* 0x000fc8000f8efc3f */
[----:B------:R-:W-:-:S07]  /*a5b0*/  ULEA UR10, UR55, UR6, 0xb ;  /* 0x00000006370a7291 */ /* 0x000fce000f8e583f */
[----:B------:R-:W-:Y:S02]  /*a5c0*/  UMOV UR6, UR10 ;  /* 0x0000000a00067c82 */ /* 0x000fe40008000000 */
[----:B------:R-:W-:Y:S01]  /*a5d0*/  HGMMA.64x128x16.F32.BF16 R88, R180, gdesc[UR4].tnspB, R88, gsb0 ;  /* 0x41e00004b4587df0 */ /* 0x000fe20008001858 */
[----:B------:R-:W-:Y:S01]  /*a5e0*/  UIADD3 UR6, UR10, 0x80, URZ ;  /* 0x000000800a067890 */ /* 0x000fe2000fffe03f */
[----:B-1----:R-:W-:Y:S01]  /*a5f0*/  @P5 IMAD.HI.U32 R8, R0, R7, RZ ;  /* 0x0000000700085227 */ /* 0x002fe200078e00ff */
[----:B------:R-:W-:Y:S01]  /*a600*/  UMOV UR7, 0x40000040 ;  /* 0x4000004000077882 */ /* 0x000fe20000000000 */
[----:B------:R-:W-:Y:S02]  /*a610*/  @!P1 LEA R7, R10, UR41, 0x3 ;  /* 0x000000290a079c11 */ /* 0x000fe4000f8e18ff */
[----:B------:R-:W-:Y:S02]  /*a620*/  IADD3 R10, -R23, 0xb, RZ ;  /* 0x0000000b170a7810 */ /* 0x000fe40007ffe1ff */
[----:B0-----:R-:W-:Y:S01]  /*a630*/  @P5 SHF.R.U32.HI R0, RZ, R9, R8 ;  /* 0x00000009ff005219 */ /* 0x001fe20000011608 */
[----:B------:R-:W-:-:S05]  /*a640*/  @!P1 VIADD R8, R7, 0x28840 ;  /* 0x0002884007089836 */ /* 0x000fca0000000000 */
[----:B------:R-:W-:Y:S02]  /*a650*/  @!P1 PRMT R9, RZ, 0x654, R8 ;  /* 0x00000654ff099816 */ /* 0x000fe40000000008 */
[----:B------:R-:W0:Y:S01]  /*a660*/  SHFL.IDX PT, R8, R0, RZ, 0x1c1f ;  /* 0x001c1fff00087589 */ /* 0x000e2200000e0000 */
        /* <DEDUP_REMOVED lines=32> */
[----:B------:R-:W-:Y:S01]  /*a870*/  IMAD R7, R16, -0x2, R7 ;  /* 0xfffffffe10077824 */ /* 0x000fe200078e0207 */
[----:B------:R-:W-:Y:S02]  /*a880*/  WARPGROUP.DEPBAR.LE gsb0, 0x0 ;  /* 0x00008000000079c5 */ /* 0x000fe40000010000 */
[----:B------:R-:W-:-:S06]  /*a890*/  WARPGROUP.ARRIVE ;  /* 0x00000000000079c5 */ /* 0x000fcc0000000000 */
[----:B------:R-:W-:Y:S01]  /*a8a0*/  HGMMA.64x128x16.F32.BF16 R88, R152, gdesc[UR4].tnspB, R88, gsb0 ;  /* 0x41e0000498587df0 */ /* 0x000fe20008001858 */
[----:B------:R-:W-:Y:S02]  /*a8b0*/  ULOP3.LUT UR6, URZ, UR54, URZ, 0x33, !UPT ;  /* 0x000000363f067292 */ /* 0x000fe4000f8e333f */
[----:B------:R-:W-:Y:S02]  /*a8c0*/  WARPGROUP.DEPBAR.LE gsb0, 0x0 ;  /* 0x00008000000079c5 */ /* 0x000fe40000010000 */
[----:B------:R-:W1:Y:S08]  /*a8d0*/  LDC R153, c[0x0][0x2f0] ;  /* 0x0000bc00ff997b82 */ /* 0x000e700000000800 */
[----:B------:R2:W-:Y:S06]  /*a8e0*/  BAR.ARV R10, 0x100 ;  /* 0x0004000a0000751d */ /* 0x0005ec0000002000 */
[----:B------:R3:W-:Y:S01]  /*a8f0*/  @!P1 SYNCS.ARRIVE.TRANS64.RED.A1T0 RZ, [R9+URZ], RZ ;  /* 0x000000ff09ff99a7 */ /* 0x0007e2000810043f */
[----:B-1----:R-:W-:-:S04]  /*a900*/  IMAD R7, R153, UR42, R7 ;  /* 0x0000002a99077c24 */ /* 0x002fc8000f8e0207 */
[----:B------:R-:W-:-:S04]  /*a910*/  VIADD R7, R7, -UR53 ;  /* 0x8000003507077c36 */ /* 0x000fc80008000000 */
[C---:B------:R-:W-:Y:S02]  /*a920*/  VIADD R15, R7.reuse, UR52 ;  /* 0x00000034070f7c36 */ /* 0x040fe40008000000 */
[----:B------:R-:W-:Y:S02]  /*a930*/  VIADD R21, R7, UR6 ;  /* 0x0000000607157c36 */ /* 0x000fe40008000000 */
[--C-:B0-----:R-:W-:Y:S02]  /*a940*/  IMAD.IADD R7, R15, 0x1, R8.reuse ;  /* 0x000000010f077824 */ /* 0x101fe400078e0208 */
[----:B---3--:R-:W-:Y:S01]  /*a950*/  IMAD.IADD R9, R21, 0x1, R8 ;  /* 0x0000000115097824 */ /* 0x008fe200078e0208 */
[----:B--2---:R-:W-:Y:S06]  /*a960*/  @!P6 BRA `(.L_x_7856) ;  /* 0x00000000005ce947 */ /* 0x004fec0003800000 */
        /* <DEDUP_REMOVED lines=13> */
.L_x_7858:
[----:B------:R-:W-:-:S05]  /*aa40*/  IMAD.U32 R10, RZ, RZ, UR49 ;  /* 0x00000031ff0a7e24 */ /* 0x000fca000f8e00ff */
[----:B------:R-:W-:-:S13]  /*aa50*/  ISETP.NE.AND P2, PT, R10, 0x1, PT ;  /* 0x000000010a00780c */ /* 0x000fda0003f45270 */
[----:B------:R-:W0:Y:S02]  /*aa60*/  @P2 LDC.64 R12, c[0x0][0x9e8] ;  /* 0x00027a00ff0c2b82 */ /* 0x000e240000000a00 */
[----:B0-----:R-:W-:-:S05]  /*aa70*/  @P2 IMAD.HI.U32 R8, R11, R12, RZ ;  /* 0x0000000c0b082227 */ /* 0x001fca00078e00ff */
[----:B------:R-:W-:-:S07]  /*aa80*/  @P2 SHF.R.U32.HI R11, RZ, R13, R8 ;  /* 0x0000000dff0b2219 */ /* 0x000fce0000011608 */
.L_x_7859:
[----:B------:R-:W-:Y:S05]  /*aa90*/  BSYNC B0 ;  /* 0x0000000000007941 */ /* 0x000fea0003800000 */
.L_x_7857:
[----:B------:R-:W-:-:S04]  /*aaa0*/  IMAD R11, R11, R10, -R162 ;  /* 0x0000000a0b0b7224 */ /* 0x000fc800078e0aa2 */
[----:B------:R-:W-:-:S05]  /*aab0*/  IMAD R8, R16, -0x2, R11 ;  /* 0xfffffffe10087824 */ /* 0x000fca00078e020b */
[----:B------:R-:W-:Y:S02]  /*aac0*/  VIADDMNMX R7, R8, R10, R7, PT ;  /* 0x0000000a08077246 */ /* 0x000fe40003800107 */
[----:B------:R-:W-:-:S07]  /*aad0*/  VIMNMX R9, R9, R8, !PT ;  /* 0x0000000809097248 */ /* 0x000fce0007fe0100 */
.L_x_7856:
[----:B------:R-:W-:Y:S01]  /*aae0*/  ISETP.GT.AND P2, PT, R6, -0x1, PT ;  /* 0xffffffff0600780c */ /* 0x000fe20003f44270 */
[----:B------:R-:W0:Y:S03]  /*aaf0*/  SHFL.IDX PT, R0, R0, 0x1, 0x1c1f ;  /* 0x003c1f0000007f89 */ /* 0x000e2600000e0000 */
[C---:B------:R-:W-:Y:S02]  /*ab00*/  ISETP.GT.AND P4, PT, R9.reuse, RZ, P2 ;  /* 0x000000ff0900720c */ /* 0x040fe40001784270 */
[----:B------:R-:W-:Y:S02]  /*ab10*/  ISETP.GT.AND P3, PT, R9, 0x1, P2 ;  /* 0x000000010900780c */ /* 0x000fe40001764270 */
[C---:B------:R-:W-:Y:S02]  /*ab20*/  ISETP.LT.OR P4, PT, R7.reuse, 0x1, P4 ;  /* 0x000000010700780c */ /* 0x040fe40002781670 */
[----:B------:R-:W-:-:S02]  /*ab30*/  ISETP.LT.OR P3, PT, R7, 0x2, P3 ;  /* 0x000000020700780c */ /* 0x000fc40001f61670 */
[----:B------:R-:W-:Y:S02]  /*ab40*/  FSEL R13, R24, -INF , !P4 ;  /* 0xff800000180d7808 */ /* 0x000fe40006000000 */
[----:B------:R-:W-:Y:S02]  /*ab50*/  ISETP.GT.AND P4, PT, R9, 0x8, P2 ;  /* 0x000000080900780c */ /* 0x000fe40001784270 */
[----:B------:R-:W-:Y:S02]  /*ab60*/  FSEL R198, R25, -INF , !P3 ;  /* 0xff80000019c67808 */ /* 0x000fe40005800000 */
[----:B------:R-:W-:Y:S02]  /*ab70*/  ISETP.GT.AND P3, PT, R9, 0x9, P2 ;  /* 0x000000090900780c */ /* 0x000fe40001764270 */
[C---:B------:R-:W-:Y:S02]  /*ab80*/  ISETP.LT.OR P4, PT, R7.reuse, 0x9, P4 ;  /* 0x000000090700780c */ /* 0x040fe40002781670 */
[----:B------:R-:W-:-:S02]  /*ab90*/  ISETP.LT.OR P3, PT, R7, 0xa, P3 ;  /* 0x0000000a0700780c */ /* 0x000fc40001f61670 */
[----:B------:R-:W-:Y:S01]  /*aba0*/  FSEL R182, R28, -INF , !P4 ;  /* 0xff8000001cb67808 */ /* 0x000fe20006000000 */
[----:B0-----:R-:W-:Y:S01]  /*abb0*/  IMAD.IADD R11, R21, 0x1, R0 ;  /* 0x00000001150b7824 */ /* 0x001fe200078e0200 */
[----:B------:R-:W-:Y:S02]  /*abc0*/  ISETP.GT.AND P4, PT, R9, 0x10, P2 ;  /* 0x000000100900780c */ /* 0x000fe40001784270 */
[----:B------:R-:W-:Y:S02]  /*abd0*/  FSEL R196, R29, -INF , !P3 ;  /* 0xff8000001dc47808 */ /* 0x000fe40005800000 */
        /* <DEDUP_REMOVED lines=78> */
[----:B------:R-:W-:Y:S01]  /*b0c0*/  ISETP.GT.AND P3, PT, R9, 0x79, P2 ;  /* 0x000000790900780c */ /* 0x000fe20001764270 */
[----:B------:R-:W-:Y:S01]  /*b0d0*/  IMAD.IADD R9, R15, 0x1, R0 ;  /* 0x000000010f097824 */ /* 0x000fe200078e0200 */
        /* <DEDUP_REMOVED lines=18> */
.L_x_7862:
[----:B------:R-:W-:-:S05]  /*b200*/  IMAD.U32 R15, RZ, RZ, UR49 ;  /* 0x00000031ff0f7e24 */ /* 0x000fca000f8e00ff */
[----:B------:R-:W-:-:S13]  /*b210*/  ISETP.NE.AND P3, PT, R15, 0x1, PT ;  /* 0x000000010f00780c */ /* 0x000fda0003f65270 */
[----:B------:R-:W0:Y:S02]  /*b220*/  @P3 LDC.64 R164, c[0x0][0x9e8] ;  /* 0x00027a00ffa43b82 */ /* 0x000e240000000a00 */
[----:B0-----:R-:W-:-:S05]  /*b230*/  @P3 IMAD.HI.U32 R0, R7, R164, RZ ;  /* 0x000000a407003227 */ /* 0x001fca00078e00ff */
[----:B------:R-:W-:-:S07]  /*b240*/  @P3 SHF.R.U32.HI R7, RZ, R165, R0 ;  /* 0x000000a5ff073219 */ /* 0x000fce0000011600 */
.L_x_7863:
[----:B------:R-:W-:Y:S05]  /*b250*/  BSYNC B0 ;  /* 0x0000000000007941 */ /* 0x000fea0003800000 */
.L_x_7861:
[----:B------:R-:W-:-:S04]  /*b260*/  IMAD R7, R7, R15, -R162 ;  /* 0x0000000f07077224 */ /* 0x000fc800078e0aa2 */
[----:B------:R-:W-:-:S05]  /*b270*/  IMAD R0, R16, -0x2, R7 ;  /* 0xfffffffe10007824 */ /* 0x000fca00078e0207 */
[----:B------:R-:W-:Y:S02]  /*b280*/  VIADDMNMX R9, R0, R15, R9, PT ;  /* 0x0000000f00097246 */ /* 0x000fe40003800109 */
[----:B------:R-:W-:-:S07]  /*b290*/  VIMNMX R11, R11, R0, !PT ;  /* 0x000000000b0b7248 */ /* 0x000fce0007fe0100 */
.L_x_7860:
[----:B------:R-:W-:Y:S01]  /*b2a0*/  FMNMX.FTZ R7, R13, R4, !PT ;  /* 0x000000040d077209 */ /* 0x000fe20007810000 */
[----:B------:R-:W-:Y:S01]  /*b2b0*/  IMAD.U32 R53, RZ, RZ, UR55 ;  /* 0x00000037ff357e24 */ /* 0x000fe2000f8e00ff */
        /* <DEDUP_REMOVED lines=65> */
[C---:B------:R-:W-:Y:S01]  /*b6d0*/  ISETP.LT.OR P4, PT, R9.reuse, 0x22, P4 ;  /* 0x000000220900780c */ /* 0x040fe20002781670 */
        /* <DEDUP_REMOVED lines=11> */
[----:B------:R-:W-:Y:S02]  /*b790*/  ISETP.GT.AND P3, PT, R11, 0x41, P2 ;  /* 0x000000410b00780c */ /* 0x000fe40001764270 */
[----:B------:R-:W-:Y:S02]  /*b7a0*/  ISETP.LT.OR P4, PT, R9, 0x32, P4 ;  /* 0x000000320900780c */ /* 0x000fe40002781670 */
[----:B0-----:R-:W-:-:S02]  /*b7b0*/  FMNMX.FTZ R0, R7, R0, !PT ;  /* 0x0000000007007209 */ /* 0x001fc40007810000 */
[----:B------:R-:W0:Y:S01]  /*b7c0*/  LDC R7, c[0x0][0x988] ;  /* 0x00026200ff077b82 */ /* 0x000e220000000800 */
[----:B------:R-:W-:Y:S02]  /*b7d0*/  ISETP.LT.OR P3, PT, R9, 0x42, P3 ;  /* 0x000000420900780c */ /* 0x000fe40001f61670 */
[----:B------:R-:W1:Y:S01]  /*b7e0*/  SHFL.BFLY PT, R15, R0, 0x1, 0x1f ;  /* 0x0c201f00000f7f89 */ /* 0x000e6200000e0000 */
[----:B------:R-:W-:Y:S02]  /*b7f0*/  FSEL R46, R51, -INF , !P4 ;  /* 0xff800000332e7808 */ /* 0x000fe40006000000 */
[----:B------:R-:W-:Y:S02]  /*b800*/  ISETP.GT.AND P4, PT, R11, 0x39, P2 ;  /* 0x000000390b00780c */ /* 0x000fe40001784270 */
[----:B------:R-:W-:Y:S02]  /*b810*/  FSEL R178, R59, -INF , !P3 ;  /* 0xff8000003bb27808 */ /* 0x000fe40005800000 */
[----:B------:R-:W-:-:S02]  /*b820*/  ISETP.GT.AND P3, PT, R11, 0x48, P2 ;  /* 0x000000480b00780c */ /* 0x000fc40001764270 */
[C---:B------:R-:W-:Y:S02]  /*b830*/  ISETP.LT.OR P4, PT, R9.reuse, 0x3a, P4 ;  /* 0x0000003a0900780c */ /* 0x040fe40002781670 */
[----:B------:R-:W-:Y:S02]  /*b840*/  ISETP.LT.OR P3, PT, R9, 0x49, P3 ;  /* 0x000000490900780c */ /* 0x000fe40001f61670 */
[----:B------:R-:W-:Y:S02]  /*b850*/  FSEL R30, R55, -INF , !P4 ;  /* 0xff800000371e7808 */ /* 0x000fe40006000000 */
[----:B------:R-:W-:Y:S02]  /*b860*/  FSEL R62, R62, -INF , !P3 ;  /* 0xff8000003e3e7808 */ /* 0x000fe40005800000 */
[----:B------:R-:W-:Y:S02]  /*b870*/  ISETP.GT.AND P3, PT, R11, RZ, P2 ;  /* 0x000000ff0b00720c */ /* 0x000fe40001764270 */
[----:B------:R-:W-:-:S02]  /*b880*/  @!P1 LEA R53, R53, UR41, 0x3 ;  /* 0x0000002935359c11 */ /* 0x000fc4000f8e18ff */
[----:B------:R-:W-:Y:S02]  /*b890*/  ISETP.LT.OR P3, PT, R9, 0x1, P3 ;  /* 0x000000010900780c */ /* 0x000fe40001f61670 */
[----:B-1----:R-:W-:-:S04]  /*b8a0*/  FMNMX.FTZ R0, R0, R15, !PT ;  /* 0x0000000f00007209 */ /* 0x002fc80007810000 */
[C---:B------:R-:W-:Y:S01]  /*b8b0*/  FSETP.NEU.FTZ.AND P4, PT, R0.reuse, -INF , PT ;  /* 0xff8000000000780b */ /* 0x040fe20003f9d000 */
[----:B0-----:R-:W-:-:S03]  /*b8c0*/  FMUL.FTZ R29, R0, R7 ;  /* 0x00000007001d7220 */ /* 0x001fc60000410000 */
[----:B------:R-:W-:Y:S02]  /*b8d0*/  FSEL R49, R0, RZ, P4 ;  /* 0x000000ff00317208 */ /* 0x000fe40002000000 */
[----:B------:R-:W-:-:S05]  /*b8e0*/  FSEL R29, R29, RZ, P4 ;  /* 0x000000ff1d1d7208 */ /* 0x000fca0002000000 */
[-CC-:B------:R-:W-:Y:S01]  /*b8f0*/  FFMA.FTZ R15, R196, R7.reuse, -R29.reuse ;  /* 0x00000007c40f7223 */ /* 0x180fe2000001081d */
[----:B------:R-:W-:Y:S01]  /*b900*/  FSEL R196, R26, -INF , !P3 ;  /* 0xff8000001ac47808 */ /* 0x000fe20005800000 */
        /* <DEDUP_REMOVED lines=8> */
[--C-:B------:R-:W-:Y:S01]  /*b990*/  FFMA.FTZ R48, R48, R7, -R29.reuse ;  /* 0x0000000730307223 */ /* 0x100fe2000001081d */
[----:B------:R-:W-:Y:S01]  /*b9a0*/  FSEL R194, R63, -INF , !P3 ;  /* 0xff8000003fc27808 */ /* 0x000fe20005800000 */
[----:B------:R0:W-:Y:S01]  /*b9b0*/  MUFU.EX2 R21, R31 ;  /* 0x0000001f00157308 */ /* 0x0001e20000000800 */
        /* <DEDUP_REMOVED lines=10> */
[----:B------:R-:W-:Y:S01]  /*ba60*/  FSEL R66, R66, -INF , !P3 ;  /* 0xff80000042427808 */ /* 0x000fe20005800000 */
[--C-:B------:R-:W-:Y:S01]  /*ba70*/  FFMA.FTZ R26, R192, R7, -R29.reuse ;  /* 0x00000007c01a7223 */ /* 0x100fe2000001081d */
[----:B------:R-:W-:Y:S01]  /*ba80*/  FMNMX.FTZ R27, R172, R25, !PT ;  /* 0x00000019ac1b7209 */ /* 0x000fe20007810000 */
[--C-:B------:R-:W-:Y:S01]  /*ba90*/  FFMA.FTZ R158, R158, R7, -R29.reuse ;  /* 0x000000079e9e7223 */ /* 0x100fe2000001081d */
[----:B------:R-:W-:Y:S01]  /*baa0*/  ISETP.GT.AND P3, PT, R11, 0x51, P2 ;  /* 0x000000510b00780c */ /* 0x000fe20001764270 */
[----:B------:R1:W-:Y:S01]  /*bab0*/  MUFU.EX2 R25, R33 ;  /* 0x0000002100197308 */ /* 0x0003e20000000800 */
        /* <DEDUP_REMOVED lines=12> */
[----:B0-----:R-:W-:Y:S01]  /*bb80*/  FMNMX.FTZ R31, R168, R27, !PT ;  /* 0x0000001ba81f7209 */ /* 0x001fe20007810000 */
[--C-:B------:R-:W-:Y:S01]  /*bb90*/  FFMA.FTZ R14, R14, R7, -R29.reuse ;  /* 0x000000070e0e7223 */ /* 0x100fe2000001081d */
[----:B------:R-:W-:Y:S01]  /*bba0*/  ISETP.LT.OR P3, PT, R9, 0x59, P3 ;  /* 0x000000590900780c */ /* 0x000fe20001f61670 */
[----:B------:R0:W-:Y:S01]  /*bbb0*/  MUFU.EX2 R27, R35 ;  /* 0x00000023001b7308 */ /* 0x0001e20000000800 */
        /* <DEDUP_REMOVED lines=11> */
[----:B------:R-:W-:Y:S01]  /*bc70*/  FFMA.FTZ R84, R84, R7, -R29 ;  /* 0x0000000754547223 */ /* 0x000fe2000001081d */
[----:B-1----:R-:W-:Y:S01]  /*bc80*/  FMNMX.FTZ R33, R46, R31, !PT ;  /* 0x0000001f2e217209 */ /* 0x002fe20007810000 */
[----:B------:R-:W-:Y:S01]  /*bc90*/  MUFU.EX2 R180, R180 ;  /* 0x000000b400b47308 */ /* 0x000fe20000000800 */
[----:B------:R-:W-:-:S02]  /*bca0*/  FSEL R156, R71, -INF , !P3 ;  /* 0xff800000479c7808 */ /* 0x000fc40005800000 */
[----:B------:R-:W-:Y:S02]  /*bcb0*/  ISETP.GT.AND P3, PT, R11, 0x60, P2 ;  /* 0x000000600b00780c */ /* 0x000fe40001764270 */
[----:B------:R-:W-:Y:S02]  /*bcc0*/  FMNMX.FTZ R33, R54, R33, !PT ;  /* 0x0000002136217209 */ /* 0x000fe40007810000 */
[----:B------:R-:W-:Y:S01]  /*bcd0*/  ISETP.LT.OR P3, PT, R9, 0x61, P3 ;  /* 0x000000610900780c */ /* 0x000fe20001f61670 */
[----:B------:R1:W-:Y:S01]  /*bce0*/  MUFU.EX2 R31, R37 ;  /* 0x00000025001f7308 */ /* 0x0003e20000000800 */
[----:B------:R-:W-:Y:S02]  /*bcf0*/  FMNMX.FTZ R33, R30, R33, !PT ;  /* 0x000000211e217209 */ /* 0x000fe40007810000 */
[----:B------:R-:W-:Y:S02]  /*bd00*/  FSEL R74, R74, -INF , !P3 ;  /* 0xff8000004a4a7808 */ /* 0x000fe40005800000 */
[----:B------:R-:W-:-:S02]  /*bd10*/  ISETP.GT.AND P3, PT, R11, 0x61, P2 ;  /* 0x000000610b00780c */ /* 0x000fc40001764270 */
[----:B------:R-:W-:Y:S01]  /*bd20*/  FMNMX.FTZ R33, R58, R33, !PT ;  /* 0x000000213a217209 */ /* 0x000fe20007810000 */
[----:B------:R-:W-:Y:S01]  /*bd30*/  MUFU.EX2 R13, R13 ;  /* 0x0000000d000d7308 */ /* 0x000fe20000000800 */
[----:B------:R-:W-:Y:S02]  /*bd40*/  ISETP.LT.OR P3, PT, R9, 0x62, P3 ;  /* 0x000000620900780c */ /* 0x000fe40001f61670 */
[----:B0-----:R-:W-:Y:S02]  /*bd50*/  FMNMX.FTZ R35, R178, R33, !PT ;  /* 0x00000021b2237209 */ /* 0x001fe40007810000 */
[----:B------:R-:W-:Y:S02]  /*bd60*/  FSEL R152, R75, -INF , !P3 ;  /* 0xff8000004b987808 */ /* 0x000fe40005800000 */
[----:B------:R-:W-:Y:S01]  /*bd70*/  ISETP.GT.AND P3, PT, R11, 0x68, P2 ;  /* 0x000000680b00780c */ /* 0x000fe20001764270 */
[----:B------:R0:W-:Y:S01]  /*bd80*/  MUFU.EX2 R33, R48 ;  /* 0x0000003000217308 */ /* 0x0001e20000000800 */
[----:B------:R-:W-:-:S02]  /*bd90*/  FMNMX.FTZ R35, R62, R35, !PT ;  /* 0x000000233e237209 */ /* 0x000fc40007810000 */
[----:B------:R-:W-:Y:S02]  /*bda0*/  ISETP.LT.OR P3, PT, R9, 0x69, P3 ;  /* 0x000000690900780c */ /* 0x000fe40001f61670 */
[----:B------:R-:W-:Y:S02]  /*bdb0*/  FMNMX.FTZ R35, R194, R35, !PT ;  /* 0x00000023c2237209 */ /* 0x000fe40007810000 */
[----:B------:R-:W-:Y:S01]  /*bdc0*/  FSEL R78, R78, -INF , !P3 ;  /* 0xff8000004e4e7808 */ /* 0x000fe20005800000 */
[----:B------:R-:W-:Y:S01]  /*bdd0*/  MUFU.EX2 R182, R182 ;  /* 0x000000b600b67308 */ /* 0x000fe20000000800 */
[----:B------:R-:W-:Y:S02]  /*bde0*/  FMNMX.FTZ R35, R66, R35, !PT ;  /* 0x0000002342237209 */ /* 0x000fe40007810000 */
[----:B------:R-:W-:Y:S02]  /*bdf0*/  ISETP.GT.AND P3, PT, R11, 0x69, P2 ;  /* 0x000000690b00780c */ /* 0x000fe40001764270 */
[----:B-1----:R-:W-:-:S02]  /*be00*/  FMNMX.FTZ R37, R160, R35, !PT ;  /* 0x00000023a0257209 */ /* 0x002fc40007810000 */
[----:B------:R-:W-:Y:S01]  /*be10*/  ISETP.LT.OR P3, PT, R9, 0x6a, P3 ;  /* 0x0000006a0900780c */ /* 0x000fe20001f61670 */
[----:B------:R1:W-:Y:S01]  /*be20*/  MUFU.EX2 R35, R52 ;  /* 0x0000003400237308 */ /* 0x0003e20000000800 */
[----:B------:R-:W-:Y:S02]  /*be30*/  FMNMX.FTZ R37, R70, R37, !PT ;  /* 0x0000002546257209 */ /* 0x000fe40007810000 */
[----:B0-----:R-:W-:Y:S02]  /*be40*/  FSEL R48, R79, -INF , !P3 ;  /* 0xff8000004f307808 */ /* 0x001fe40005800000 */
[----:B------:R-:W-:Y:S02]  /*be50*/  ISETP.GT.AND P3, PT, R11, 0x70, P2 ;  /* 0x000000700b00780c */ /* 0x000fe40001764270 */
[----:B------:R-:W-:Y:S01]  /*be60*/  FMNMX.FTZ R37, R156, R37, !PT ;  /* 0x000000259c257209 */ /* 0x000fe20007810000 */
[----:B------:R-:W-:Y:S01]  /*be70*/  MUFU.EX2 R15, R15 ;  /* 0x0000000f000f7308 */ /* 0x000fe20000000800 */
[----:B------:R-:W-:-:S02]  /*be80*/  ISETP.LT.OR P3, PT, R9, 0x71, P3 ;  /* 0x000000710900780c */ /* 0x000fc40001f61670 */
[----:B------:R-:W-:Y:S02]  /*be90*/  FMNMX.FTZ R37, R74, R37, !PT ;  /* 0x000000254a257209 */ /* 0x000fe40007810000 */
[----:B------:R-:W-:Y:S02]  /*bea0*/  FSEL R82, R82, -INF , !P3 ;  /* 0xff80000052527808 */ /* 0x000fe40005800000 */
[----:B------:R-:W-:Y:S01]  /*beb0*/  ISETP.GT.AND P3, PT, R11, 0x71, P2 ;  /* 0x000000710b00780c */ /* 0x000fe20001764270 */
[----:B------:R-:W-:Y:S01]  /*bec0*/  MUFU.EX2 R26, R26 ;  /* 0x0000001a001a7308 */ /* 0x000fe20000000800 */
[----:B------:R-:W-:Y:S02]  /*bed0*/  FMNMX.FTZ R39, R152, R37, !PT ;  /* 0x0000002598277209 */ /* 0x000fe40007810000 */
[----:B------:R-:W-:Y:S02]  /*bee0*/  ISETP.LT.OR P3, PT, R9, 0x72, P3 ;  /* 0x000000720900780c */ /* 0x000fe40001f61670 */
[----:B------:R-:W-:-:S02]  /*bef0*/  FMNMX.FTZ R39, R78, R39, !PT ;  /* 0x000000274e277209 */ /* 0x000fc40007810000 */
[----:B-1----:R-:W-:Y:S01]  /*bf00*/  FSEL R52, R83, -INF , !P3 ;  /* 0xff80000053347808 */ /* 0x002fe20005800000 */
[----:B------:R0:W-:Y:S01]  /*bf10*/  MUFU.EX2 R37, R56 ;  /* 0x0000003800257308 */ /* 0x0001e20000000800 */
[C---:B------:R-:W-:Y:S02]  /*bf20*/  ISETP.GT.AND P3, PT, R11.reuse, 0x78, P2 ;  /* 0x000000780b00780c */ /* 0x040fe40001764270 */
[----:B------:R-:W-:Y:S02]  /*bf30*/  FMNMX.FTZ R39, R48, R39, !PT ;  /* 0x0000002730277209 */ /* 0x000fe40007810000 */
[----:B------:R-:W-:Y:S01]  /*bf40*/  ISETP.GT.AND P2, PT, R11, 0x79, P2 ;  /* 0x000000790b00780c */ /* 0x000fe20001744270 */
[--C-:B------:R-:W-:Y:S01]  /*bf50*/  FFMA.FTZ R11, R64, R7, -R29.reuse ;  /* 0x00000007400b7223 */ /* 0x100fe2000001081d */
[----:B------:R-:W-:Y:S01]  /*bf60*/  ISETP.LT.OR P3, PT, R9, 0x79, P3 ;  /* 0x000000790900780c */ /* 0x000fe20001f61670 */
[----:B------:R-:W-:Y:S01]  /*bf70*/  FADD.FTZ R64, -R49, R4 ;  /* 0x0000000431407221 */ /* 0x000fe20000010100 */
[----:B------:R-:W-:Y:S01]  /*bf80*/  FMNMX.FTZ R39, R82, R39, !PT ;  /* 0x0000002752277209 */ /* 0x000fe20007810000 */
[-CC-:B------:R-:W-:Y:S01]  /*bf90*/  FFMA.FTZ R4, R32, R7.reuse, -R29.reuse ;  /* 0x0000000720047223 */ /* 0x180fe2000001081d */
[----:B------:R-:W-:Y:S01]  /*bfa0*/  ISETP.LT.OR P2, PT, R9, 0x7a, P2 ;  /* 0x0000007a0900780c */ /* 0x000fe20001741670 */
[----:B------:R-:W-:Y:S01]  /*bfb0*/  FFMA.FTZ R9, R60, R7, -R29 ;  /* 0x000000073c097223 */ /* 0x000fe2000001081d */
[----:B------:R-:W-:Y:S01]  /*bfc0*/  FSEL R86, R86, -INF , !P3 ;  /* 0xff80000056567808 */ /* 0x000fe20005800000 */
[----:B------:R-:W-:Y:S01]  /*bfd0*/  MUFU.EX2 R158, R158 ;  /* 0x0000009e009e7308 */ /* 0x000fe20000000800 */
[----:B------:R-:W-:-:S02]  /*bfe0*/  FMNMX.FTZ R39, R52, R39, !PT ;  /* 0x0000002734277209 */ /* 0x000fc40007810000 */
[----:B0-----:R-:W-:Y:S02]  /*bff0*/  FSEL R56, R87, -INF , !P2 ;  /* 0xff80000057387808 */ /* 0x001fe40005000000 */
[----:B------:R-:W-:-:S03]  /*c000*/  FMNMX.FTZ R39, R86, R39, !PT ;  /* 0x0000002756277209 */ /* 0x000fc60007810000 */
[----:B------:R-:W-:Y:S01]  /*c010*/  MUFU.EX2 R154, R154 ;  /* 0x0000009a009a7308 */ /* 0x000fe20000000800 */
[----:B------:R-:W-:Y:S01]  /*c020*/  FMNMX.FTZ R43, R56, R39, !PT ;  /* 0x00000027382b7209 */ /* 0x000fe20007810000 */
[----:B------:R-:W-:-:S04]  /*c030*/  FFMA.FTZ R39, R68, R7, -R29 ;  /* 0x0000000744277223 */ /* 0x000fc8000001081d */
        /* <DEDUP_REMOVED lines=11> */
[----:B------:R-:W2:Y:S08]  /*c0f0*/  MUFU.EX2 R9, R9 ;  /* 0x0000000900097308 */ /* 0x000eb00000000800 */
[----:B------:R-:W-:Y:S01]  /*c100*/  MUFU.EX2 R10, R10 ;  /* 0x0000000a000a7308 */ /* 0x000fe20000000800 */
[----:B-1----:R-:W-:Y:S01]  /*c110*/  FFMA.FTZ R72, R29, R3, R180 ;  /* 0x000000031d487223 */ /* 0x002fe200000100b4 */
[----:B0-----:R-:W-:Y:S01]  /*c120*/  FMNMX.FTZ R8, R47, R8, !PT ;  /* 0x000000082f087209 */ /* 0x001fe20007810000 */
[----:B------:R-:W-:Y:S01]  /*c130*/  FMUL.FTZ R88, R88, R29 ;  /* 0x0000001d58587220 */ /* 0x000fe20000410000 */
[C---:B------:R-:W-:Y:S01]  /*c140*/  F2FP.BF16.F32.PACK_AB R180, R13.reuse, R180 ;  /* 0x000000b40db4723e */ /* 0x040fe200000010ff */
[----:B------:R-:W-:Y:S01]  /*c150*/  FADD.FTZ R3, R13, R72 ;  /* 0x000000480d037221 */ /* 0x000fe20000010000 */
[C---:B------:R-:W-:Y:S01]  /*c160*/  FSETP.NEU.FTZ.AND P2, PT, R8.reuse, -INF , PT ;  /* 0xff8000000800780b */ /* 0x040fe20003f5d000 */
[----:B------:R-:W-:Y:S01]  /*c170*/  FMUL.FTZ R32, R8, R7 ;  /* 0x0000000708207220 */ /* 0x000fe20000410000 */
[----:B------:R-:W-:Y:S01]  /*c180*/  MUFU.EX2 R11, R11 ;  /* 0x0000000b000b7308 */ /* 0x000fe20000000800 */
[----:B------:R-:W-:Y:S01]  /*c190*/  FADD.FTZ R72, R182, R3 ;  /* 0x00000003b6487221 */ /* 0x000fe20000010000 */
[----:B------:R-:W-:Y:S01]  /*c1a0*/  F2FP.BF16.F32.PACK_AB R182, R15, R182 ;  /* 0x000000b60fb6723e */ /* 0x000fe200000010ff */
[-C--:B------:R-:W-:Y:S01]  /*c1b0*/  FMUL.FTZ R89, R89, R29.reuse ;  /* 0x0000001d59597220 */ /* 0x080fe20000410000 */
[----:B------:R-:W-:Y:S01]  /*c1c0*/  FSEL R49, R32, RZ, P2 ;  /* 0x000000ff20317208 */ /* 0x000fe20001000000 */
[----:B------:R-:W-:Y:S01]  /*c1d0*/  FADD.FTZ R72, R15, R72 ;  /* 0x000000480f487221 */ /* 0x000fe20000010000 */
[-C--:B------:R-:W-:Y:S01]  /*c1e0*/  FMUL.FTZ R92, R92, R29.reuse ;  /* 0x0000001d5c5c7220 */ /* 0x080fe20000410000 */
[----:B------:R-:W-:Y:S01]  /*c1f0*/  FMUL.FTZ R93, R93, R29 ;  /* 0x0000001d5d5d7220 */ /* 0x000fe20000410000 */
[----:B------:R-:W-:Y:S01]  /*c200*/  MUFU.EX2 R14, R14 ;  /* 0x0000000e000e7308 */ /* 0x000fe20000000800 */
[----:B------:R-:W-:Y:S01]  /*c210*/  FADD.FTZ R3, R21, R72 ;  /* 0x0000004815037221 */ /* 0x000fe20000010000 */
[-CC-:B------:R-:W-:Y:S01]  /*c220*/  FFMA.FTZ R169, R50, R7.reuse, -R49.reuse ;  /* 0x0000000732a97223 */ /* 0x180fe20000010831 */
[-CC-:B------:R-:W-:Y:S01]  /*c230*/  FFMA.FTZ R171, R54, R7.reuse, -R49.reuse ;  /* 0x0000000736ab7223 */ /* 0x180fe20000010831 */
[-C--:B------:R-:W-:Y:S01]  /*c240*/  FFMA.FTZ R181, R196, R7.reuse, -R49 ;  /* 0x00000007c4b57223 */ /* 0x080fe20000010831 */
[----:B------:R-:W-:Y:S01]  /*c250*/  FADD.FTZ R50, R26, R3 ;  /* 0x000000031a327221 */ /* 0x000fe20000010000 */
[-CC-:B------:R-:W-:Y:S01]  /*c260*/  FFMA.FTZ R32, R176, R7.reuse, -R49.reuse ;  /* 0x00000007b0207223 */ /* 0x180fe20000010831 */
[-CC-:B------:R-:W-:Y:S01]  /*c270*/  FFMA.FTZ R183, R164, R7.reuse, -R49.reuse ;  /* 0x00000007a4b77223 */ /* 0x180fe20000010831 */
[-CC-:B------:R-:W-:Y:S01]  /*c280*/  FFMA.FTZ R64, R174, R7.reuse, -R49.reuse ;  /* 0x00000007ae407223 */ /* 0x180fe20000010831 */
[----:B------:R-:W-:Y:S01]  /*c290*/  FADD.FTZ R3, R25, R50 ;  /* 0x0000003219037221 */ /* 0x000fe20000010000 */
[----:B------:R-:W-:Y:S01]  /*c2a0*/  MUFU.EX2 R181, R181 ;  /* 0x000000b500b57308 */ /* 0x000fe20000000800 */
        /* <DEDUP_REMOVED lines=15> */
[----:B------:R-:W-:Y:S01]  /*c3a0*/  FSEL R50, R8, RZ, P2 ;  /* 0x000000ff08327208 */ /* 0x000fe20001000000 */
[----:B------:R-:W-:Y:S01]  /*c3b0*/  MUFU.EX2 R183, R183 ;  /* 0x000000b700b77308 */ /* 0x000fe20000000800 */
[----:B------:R-:W-:Y:S01]  /*c3c0*/  FFMA.FTZ R46, R46, R7, -R49 ;  /* 0x000000072e2e7223 */ /* 0x000fe20000010831 */
[----:B------:R-:W-:Y:S01]  /*c3d0*/  FADD.FTZ R54, R44, R51 ;  /* 0x000000332c367221 */ /* 0x000fe20000010000 */
[----:B------:R-:W-:-:S02]  /*c3e0*/  @!P1 VIADD R51, R53, 0x28860 ;  /* 0x0002886035339836 */ /* 0x000fc40000000000 */
[----:B------:R-:W-:Y:S01]  /*c3f0*/  FADD.FTZ R30, -R50, R5 ;  /* 0x00000005321e7221 */ /* 0x000fe20000010100 */
[-CC-:B------:R-:W-:Y:S01]  /*c400*/  FFMA.FTZ R62, R62, R7.reuse, -R49.reuse ;  /* 0x000000073e3e7223 */ /* 0x180fe20000010831 */
[----:B------:R-:W-:Y:S01]  /*c410*/  FADD.FTZ R5, R33, R54 ;  /* 0x0000003621057221 */ /* 0x000fe20000010000 */
[-C--:B------:R-:W-:Y:S01]  /*c420*/  FFMA.FTZ R194, R194, R7.reuse, -R49 ;  /* 0x00000007c2c27223 */ /* 0x080fe20000010831 */
[-C--:B------:R-:W-:Y:S01]  /*c430*/  FMUL.FTZ R30, R30, R7.reuse ;  /* 0x000000071e1e7220 */ /* 0x080fe20000410000 */
[----:B------:R0:W-:Y:S01]  /*c440*/  MUFU.EX2 R50, R3 ;  /* 0x0000000300327308 */ /* 0x0001e20000000800 */
[----:B------:R-:W-:Y:S01]  /*c450*/  FADD.FTZ R54, R40, R5 ;  /* 0x0000000528367221 */ /* 0x000fe20000010000 */
[----:B------:R-:W-:Y:S01]  /*c460*/  @!P1 PRMT R51, RZ, 0x654, R51 ;  /* 0x00000654ff339816 */ /* 0x000fe20000000033 */
[-CC-:B------:R-:W-:Y:S01]  /*c470*/  FFMA.FTZ R66, R66, R7.reuse, -R49.reuse ;  /* 0x0000000742427223 */ /* 0x180fe20000010831 */
[-CC-:B------:R-:W-:Y:S01]  /*c480*/  FFMA.FTZ R160, R160, R7.reuse, -R49.reuse ;  /* 0x00000007a0a07223 */ /* 0x180fe20000010831 */
[----:B------:R-:W-:Y:S01]  /*c490*/  FADD.FTZ R5, R35, R54 ;  /* 0x0000003623057221 */ /* 0x000fe20000010000 */
[----:B------:R1:W-:Y:S01]  /*c4a0*/  @!P1 SYNCS.ARRIVE.TRANS64.RED.A1T0 RZ, [R51+URZ], RZ ;  /* 0x000000ff33ff99a7 */ /* 0x0003e2000810043f */
[-C--:B------:R-:W-:Y:S01]  /*c4b0*/  FFMA.FTZ R54, R178, R7.reuse, -R49 ;  /* 0x00000007b2367223 */ /* 0x080fe20000010831 */
[----:B------:R-:W3:Y:S01]  /*c4c0*/  MUFU.EX2 R30, R30 ;  /* 0x0000001e001e7308 */ /* 0x000ee20000000800 */
[----:B------:R-:W-:Y:S01]  /*c4d0*/  FADD.FTZ R58, R36, R5 ;  /* 0x00000005243a7221 */ /* 0x000fe20000010000 */
[-CC-:B------:R-:W-:Y:S01]  /*c4e0*/  FFMA.FTZ R70, R70, R7.reuse, -R49.reuse ;  /* 0x0000000746467223 */ /* 0x180fe20000010831 */
[-CC-:B------:R-:W-:Y:S01]  /*c4f0*/  FFMA.FTZ R5, R156, R7.reuse, -R49.reuse ;  /* 0x000000079c057223 */ /* 0x180fe20000010831 */
[-CC-:B------:R-:W-:Y:S01]  /*c500*/  FFMA.FTZ R74, R74, R7.reuse, -R49.reuse ;  /* 0x000000074a4a7223 */ /* 0x180fe20000010831 */
[----:B0-----:R-:W-:Y:S01]  /*c510*/  FADD.FTZ R3, R37, R58 ;  /* 0x0000003a25037221 */ /* 0x001fe20000010000 */
[-CC-:B-1----:R-:W-:Y:S01]  /*c520*/  FFMA.FTZ R51, R152, R7.reuse, -R49.reuse ;  /* 0x0000000798337223 */ /* 0x182fe20000010831 */
[-C--:B------:R-:W-:Y:S01]  /*c530*/  FFMA.FTZ R78, R78, R7.reuse, -R49 ;  /* 0x000000074e4e7223 */ /* 0x080fe20000010831 */
[----:B------:R-:W0:Y:S01]  /*c540*/  MUFU.EX2 R64, R64 ;  /* 0x0000004000407308 */ /* 0x000e220000000800 */
[----:B------:R-:W-:Y:S01]  /*c550*/  FADD.FTZ R58, R28, R3 ;  /* 0x000000031c3a7221 */ /* 0x000fe20000010000 */
[-CC-:B------:R-:W-:Y:S01]  /*c560*/  FFMA.FTZ R48, R48, R7.reuse, -R49.reuse ;  /* 0x0000000730307223 */ /* 0x180fe20000010831 */
[-CC-:B------:R-:W-:Y:S01]  /*c570*/  FFMA.FTZ R82, R82, R7.reuse, -R49.reuse ;  /* 0x0000000752527223 */ /* 0x180fe20000010831 */
[-CC-:B------:R-:W-:Y:S01]  /*c580*/  FFMA.FTZ R52, R52, R7.reuse, -R49.reuse ;  /* 0x0000000734347223 */ /* 0x180fe20000010831 */
[----:B--2---:R-:W-:Y:S01]  /*c590*/  FADD.FTZ R53, R9, R58 ;  /* 0x0000003a09357221 */ /* 0x004fe20000010000 */
[-CC-:B------:R-:W-:Y:S01]  /*c5a0*/  FFMA.FTZ R86, R86, R7.reuse, -R49.reuse ;  /* 0x0000000756567223 */ /* 0x180fe20000010831 */
[----:B------:R-:W-:Y:S01]  /*c5b0*/  FFMA.FTZ R49, R56, R7, -R49 ;  /* 0x0000000738317223 */ /* 0x000fe20000010831 */
[----:B------:R-:W1:Y:S01]  /*c5c0*/  MUFU.EX2 R177, R177 ;  /* 0x000000b100b17308 */ /* 0x000e620000000800 */
[----:B---3--:R-:W-:Y:S01]  /*c5d0*/  FFMA.FTZ R3, R30, R2, R181 ;  /* 0x000000021e037223 */ /* 0x008fe200000100b5 */
[----:B------:R-:W-:Y:S01]  /*c5e0*/  FADD.FTZ R58, R10, R53 ;  /* 0x000000350a3a7221 */ /* 0x000fe20000010000 */
[----:B------:R-:W-:Y:S01]  /*c5f0*/  F2FP.BF16.F32.PACK_AB R176, R26, R21 ;  /* 0x000000151ab0723e */ /* 0x000fe200000010ff */
[----:B------:R-:W-:Y:S01]  /*c600*/  FMUL.FTZ R96, R96, R29 ;  /* 0x0000001d60607220 */ /* 0x000fe20000410000 */
[----:B------:R-:W-:Y:S01]  /*c610*/  FADD.FTZ R2, R32, R3 ;  /* 0x0000000320027221 */ /* 0x000fe20000010000 */
[----:B------:R-:W-:Y:S01]  /*c620*/  FADD.FTZ R53, R11, R58 ;  /* 0x0000003a0b357221 */ /* 0x000fe20000010000 */
[----:B------:R-:W-:Y:S01]  /*c630*/  F2FP.BF16.F32.PACK_AB R166, R10, R9 ;  /* 0x000000090aa6723e */ /* 0x000fe200000010ff */
[----:B------:R-:W2:Y:S01]  /*c640*/  MUFU.EX2 R39, R39 ;  /* 0x0000002700277308 */ /* 0x000ea20000000800 */
[----:B------:R-:W-:Y:S01]  /*c650*/  FADD.FTZ R3, R183, R2 ;  /* 0x00000002b7037221 */ /* 0x000fe20000010000 */
[----:B------:R-:W-:Y:S01]  /*c660*/  FADD.FTZ R56, R14, R53 ;  /* 0x000000350e387221 */ /* 0x000fe20000010000 */
[----:B------:R-:W-:Y:S01]  /*c670*/  ISETP.GT.AND P2, PT, R6, UR39, PT ;  /* 0x0000002706007c0c */ /* 0x000fe2000bf44270 */
[----:B------:R-:W-:Y:S01]  /*c680*/  FMUL.FTZ R97, R97, R29 ;  /* 0x0000001d61617220 */ /* 0x000fe20000410000 */
[----:B0-----:R-:W-:Y:S01]  /*c690*/  FADD.FTZ R2, R64, R3 ;  /* 0x0000000340027221 */ /* 0x001fe20000010000 */
        /* <DEDUP_REMOVED lines=13> */
[----:B------:R-:W-:Y:S01]  /*c770*/  FMUL.FTZ R108, R108, R29 ;  /* 0x0000001d6c6c7220 */ /* 0x000fe20000410000 */
[----:B------:R-:W-:Y:S01]  /*c780*/  F2FP.BF16.F32.PACK_AB R164, R28, R37 ;  /* 0x000000251ca4723e */ /* 0x000fe200000010ff */
[-C--:B------:R-:W-:Y:S01]  /*c790*/  FMUL.FTZ R109, R109, R29.reuse ;  /* 0x0000001d6d6d7220 */ /* 0x080fe20000410000 */
[-C--:B------:R-:W-:Y:S01]  /*c7a0*/  FMUL.FTZ R112, R112, R29.reuse ;  /* 0x0000001d70707220 */ /* 0x080fe20000410000 */
[-C--:B------:R-:W-:Y:S01]  /*c7b0*/  FMUL.FTZ R113, R113, R29.reuse ;  /* 0x0000001d71717220 */ /* 0x080fe20000410000 */
[----:B------:R-:W2:Y:S01]  /*c7c0*/  MUFU.EX2 R179, R179 ;  /* 0x000000b300b37308 */ /* 0x000ea20000000800 */
[----:B0-----:R-:W-:Y:S01]  /*c7d0*/  FADD.FTZ R2, R68, R3 ;  /* 0x0000000344027221 */ /* 0x001fe20000010000 */
[-C--:B------:R-:W-:Y:S01]  /*c7e0*/  FMUL.FTZ R116, R116, R29.reuse ;  /* 0x0000001d74747220 */ /* 0x080fe20000410000 */
[-C--:B------:R-:W-:Y:S01]  /*c7f0*/  FMUL.FTZ R117, R117, R29.reuse ;  /* 0x0000001d75757220 */ /* 0x080fe20000410000 */
[-C--:B------:R-:W-:Y:S01]  /*c800*/  FMUL.FTZ R120, R120, R29.reuse ;  /* 0x0000001d78787220 */ /* 0x080fe20000410000 */
[-C--:B------:R-:W-:Y:S01]  /*c810*/  FMUL.FTZ R121, R121, R29.reuse ;  /* 0x0000001d79797220 */ /* 0x080fe20000410000 */
[-C--:B------:R-:W-:Y:S01]  /*c820*/  FMUL.FTZ R124, R124, R29.reuse ;  /* 0x0000001d7c7c7220 */ /* 0x080fe20000410000 */
[----:B------:R-:W-:Y:S01]  /*c830*/  FMUL.FTZ R125, R125, R29 ;  /* 0x0000001d7d7d7220 */ /* 0x000fe20000410000 */
[----:B------:R-:W0:Y:S01]  /*c840*/  MUFU.EX2 R41, R41 ;  /* 0x0000002900297308 */ /* 0x000e220000000800 */
[C---:B-1----:R-:W-:Y:S01]  /*c850*/  FADD.FTZ R26, R12.reuse, R13 ;  /* 0x0000000d0c1a7221 */ /* 0x042fe20000010000 */
[----:B------:R-:W-:Y:S01]  /*c860*/  F2FP.BF16.F32.PACK_AB R162, R12, R39 ;  /* 0x000000270ca2723e */ /* 0x000fe200000010ff */
        /* <DEDUP_REMOVED lines=11> */
[-C--:B------:R-:W-:Y:S01]  /*c920*/  FMUL.FTZ R145, R145, R29.reuse ;  /* 0x0000001d91917220 */ /* 0x080fe20000410000 */
[-C--:B------:R-:W-:Y:S01]  /*c930*/  FMUL.FTZ R148, R148, R29.reuse ;  /* 0x0000001d94947220 */ /* 0x080fe20000410000 */
[----:B------:R-:W2:Y:S01]  /*c940*/  MUFU.EX2 R60, R60 ;  /* 0x0000003c003c7308 */ /* 0x000ea20000000800 */
[----:B0-----:R-:W-:Y:S01]  /*c950*/  FADD.FTZ R13, R41, R26 ;  /* 0x0000001a290d7221 */ /* 0x001fe20000010000 */
[----:B------:R-:W-:Y:S01]  /*c960*/  FMUL.FTZ R149, R149, R29 ;  /* 0x0000001d95957220 */ /* 0x000fe20000410000 */
[----:B------:R-:W-:Y:S01]  /*c970*/  F2FP.BF16.F32.PACK_AB R181, R32, R181 ;  /* 0x000000b520b5723e */ /* 0x000fe200000010ff */
[----:B------:R-:W-:Y:S01]  /*c980*/  VIADD R6, R6, 0xffffffff ;  /* 0xffffffff06067836 */ /* 0x000fe20000000000 */
[----:B------:R-:W-:Y:S01]  /*c990*/  F2FP.BF16.F32.PACK_AB R183, R64, R183 ;  /* 0x000000b740b7723e */ /* 0x000fe200000010ff */
[-C--:B------:R-:W-:Y:S01]  /*c9a0*/  FMUL.FTZ R90, R90, R30.reuse ;  /* 0x0000001e5a5a7220 */ /* 0x080fe20000410000 */
[----:B------:R-:W-:Y:S01]  /*c9b0*/  F2FP.BF16.F32.PACK_AB R177, R68, R177 ;  /* 0x000000b144b1723e */ /* 0x000fe200000010ff */
        /* <DEDUP_REMOVED lines=9> */
[C---:B--2---:R-:W-:Y:S01]  /*ca50*/  FADD.FTZ R26, R60.reuse, R13 ;  /* 0x0000000d3c1a7221 */ /* 0x044fe20000010000 */
[----:B------:R-:W-:Y:S01]  /*ca60*/  F2FP.BF16.F32.PACK_AB R156, R60, R41 ;  /* 0x000000293c9c723e */ /* 0x000fe200000010ff */
[-C--:B------:R-:W-:Y:S01]  /*ca70*/  FMUL.FTZ R102, R102, R30.reuse ;  /* 0x0000001e66667220 */ /* 0x080fe20000410000 */
[-C--:B------:R-:W-:Y:S01]  /*ca80*/  FMUL.FTZ R103, R103, R30.reuse ;  /* 0x0000001e67677220 */ /* 0x080fe20000410000 */
        /* <DEDUP_REMOVED lines=28> */
[C---:B0-----:R-:W-:Y:S01]  /*cc50*/  FADD.FTZ R26, R24.reuse, R13 ;  /* 0x0000000d181a7221 */ /* 0x041fe20000010000 */
[----:B------:R-:W-:Y:S01]  /*cc60*/  F2FP.BF16.F32.PACK_AB R158, R24, R43 ;  /* 0x0000002b189e723e */ /* 0x000fe200000010ff */
[-C--:B------:R-:W-:Y:S01]  /*cc70*/  FMUL.FTZ R146, R146, R30.reuse ;  /* 0x0000001e92927220 */ /* 0x080fe20000410000 */
[-C--:B------:R-:W-:Y:S01]  /*cc80*/  FMUL.FTZ R147, R147, R30.reuse ;  /* 0x0000001e93937220 */ /* 0x080fe20000410000 */
[-C--:B------:R-:W-:Y:S01]  /*cc90*/  FMUL.FTZ R150, R150, R30.reuse ;  /* 0x0000001e96967220 */ /* 0x080fe20000410000 */
[----:B------:R-:W-:-:S02]  /*cca0*/  FMUL.FTZ R151, R151, R30 ;  /* 0x0000001e97977220 */ /* 0x000fc40000410000 */
        /* <DEDUP_REMOVED lines=15> */
[----:B------:R-:W0:Y:S08]  /*cda0*/  MUFU.EX2 R54, R54 ;  /* 0x0000003600367308 */ /* 0x000e300000000800 */
[----:B------:R-:W3:Y:S08]  /*cdb0*/  MUFU.EX2 R62, R62 ;  /* 0x0000003e003e7308 */ /* 0x000ef00000000800 */
[----:B------:R1:W-:Y:S08]  /*cdc0*/  MUFU.EX2 R163, R5 ;  /* 0x0000000500a37308 */ /* 0x0003f00000000800 */
[----:B------:R-:W4:Y:S01]  /*cdd0*/  MUFU.EX2 R167, R194 ;  /* 0x000000c200a77308 */ /* 0x000f220000000800 */
[----:B-1----:R-:W-:Y:S01]  /*cde0*/  FADD.FTZ R5, R171, R2 ;  /* 0x00000002ab057221 */ /* 0x002fe20000010000 */
[----:B------:R-:W-:-:S03]  /*cdf0*/  F2FP.BF16.F32.PACK_AB R171, R50, R171 ;  /* 0x000000ab32ab723e */ /* 0x000fc600000010ff */
[----:B------:R-:W-:-:S03]  /*ce00*/  FADD.FTZ R2, R50, R5 ;  /* 0x0000000532027221 */ /* 0x000fc60000010000 */
[----:B------:R-:W1:Y:S01]  /*ce10*/  MUFU.EX2 R66, R66 ;  /* 0x0000004200427308 */ /* 0x000e620000000800 */
[----:B--2---:R-:W-:Y:S01]  /*ce20*/  FADD.FTZ R5, R165, R2 ;  /* 0x00000002a5057221 */ /* 0x004fe20000010000 */
[----:B0-----:R-:W-:-:S03]  /*ce30*/  F2FP.BF16.F32.PACK_AB R165, R54, R165 ;  /* 0x000000a536a5723e */ /* 0x001fc600000010ff */
[----:B------:R-:W-:-:S03]  /*ce40*/  FADD.FTZ R5, R54, R5 ;  /* 0x0000000536057221 */ /* 0x000fc60000010000 */
[----:B------:R0:W2:Y:S01]  /*ce50*/  MUFU.EX2 R161, R160 ;  /* 0x000000a000a17308 */ /* 0x0000a20000000800 */
[----:B---3--:R-:W-:-:S04]  /*ce60*/  FADD.FTZ R5, R62, R5 ;  /* 0x000000053e057221 */ /* 0x008fc80000010000 */
[C---:B----4-:R-:W-:Y:S01]  /*ce70*/  FADD.FTZ R5, R167.reuse, R5 ;  /* 0x00000005a7057221 */ /* 0x050fe20000010000 */
[----:B------:R-:W-:Y:S02]  /*ce80*/  F2FP.BF16.F32.PACK_AB R167, R167, R62 ;  /* 0x0000003ea7a7723e */ /* 0x000fe400000010ff */
[----:B------:R-:W3:Y:S01]  /*ce90*/  MUFU.EX2 R70, R70 ;  /* 0x0000004600467308 */ /* 0x000ee20000000800 */
[----:B-1----:R-:W-:Y:S01]  /*cea0*/  FADD.FTZ R5, R66, R5 ;  /* 0x0000000542057221 */ /* 0x002fe20000010000 */
[----:B0-----:R-:W-:-:S06]  /*ceb0*/  F2FP.BF16.F32.PACK_AB R160, R14, R11 ;  /* 0x0000000b0ea0723e */ /* 0x001fcc00000010ff */
[----:B------:R-:W0:Y:S01]  /*cec0*/  MUFU.EX2 R74, R74 ;  /* 0x0000004a004a7308 */ /* 0x000e220000000800 */
[C---:B--2---:R-:W-:Y:S01]  /*ced0*/  FADD.FTZ R5, R161.reuse, R5 ;  /* 0x00000005a1057221 */ /* 0x044fe20000010000 */
[----:B------:R-:W-:-:S06]  /*cee0*/  F2FP.BF16.F32.PACK_AB R161, R161, R66 ;  /* 0x00000042a1a1723e */ /* 0x000fcc00000010ff */
[----:B------:R-:W1:Y:S01]  /*cef0*/  MUFU.EX2 R51, R51 ;  /* 0x0000003300337308 */ /* 0x000e620000000800 */
[----:B---3--:R-:W-:-:S04]  /*cf00*/  FADD.FTZ R5, R70, R5 ;  /* 0x0000000546057221 */ /* 0x008fc80000010000 */
[C---:B------:R-:W-:Y:S01]  /*cf10*/  FADD.FTZ R5, R163.reuse, R5 ;  /* 0x00000005a3057221 */ /* 0x040fe20000010000 */
[----:B------:R-:W-:Y:S02]  /*cf20*/  F2FP.BF16.F32.PACK_AB R163, R163, R70 ;  /* 0x00000046a3a3723e */ /* 0x000fe400000010ff */
        /* <DEDUP_REMOVED lines=20> */
[----:B------:R-:W-:Y:S01]  /*d070*/  F2FP.BF16.F32.PACK_AB R154, R4, R47 ;  /* 0x0000002f049a723e */ /* 0x000fe200000010ff */
[----:B------:R-:W-:Y:S02]  /*d080*/  IMAD.MOV.U32 R4, RZ, RZ, R0 ;  /* 0x000000ffff047224 */ /* 0x000fe400078e0000 */
[C---:B0-----:R-:W-:Y:S01]  /*d090*/  FADD.FTZ R2, R49.reuse, R5 ;  /* 0x0000000531027221 */ /* 0x041fe20000010000 */
[----:B------:R-:W-:Y:S01]  /*d0a0*/  F2FP.BF16.F32.PACK_AB R155, R49, R86 ;  /* 0x00000056319b723e */ /* 0x000fe200000010ff */
[----:B------:R-:W-:Y:S01]  /*d0b0*/  IMAD.MOV.U32 R5, RZ, RZ, R8 ;  /* 0x000000ffff057224 */ /* 0x000fe200078e0008 */
[----:B------:R-:W-:Y:S06]  /*d0c0*/  @P2 BRA `(.L_x_7864) ;  /* 0xffffffcc00f02947 */ /* 0x000fec000383ffff */
.L_x_7847:
[----:B------:R-:W-:Y:S06]  /*d0d0*/  BAR.ARV 0x8, 0x180 ;  /* 0x0206000000007b1d */ /* 0x000fec0000002000 */
[----:B------:R-:W-:Y:S05]  /*d0e0*/  @!P0 BRA `(.L_x_7865) ;  /* 0x0000000000048947 */ /* 0x000fea0003800000 */
[----:B------:R-:W-:Y:S01]  /*d0f0*/  BPT.TRAP 0x1 ;  /* 0x000000040000795c */ /* 0x000fe20000300000 */
.L_x_7865:
[----:B------:R-:W-:Y:S01]  /*d100*/  ULEA UR5, UR44, UR41, 0x3 ;  /* 0x000000292c057291 */ /* 0x000fe2000f8e183f */
[----:B------:R-:W-:-:S05]  /*d110*/  IMAD.U32 R4, RZ, RZ, UR45 ;  /* 0x0000002dff047e24 */ /* 0x000fca000f8e00ff */
[----:B------:R-:W-:-:S04]  /*d120*/  SHF.L.U32 R4, R4, 0x1f, RZ ;  /* 0x0000001f04047819 */ /* 0x000fc800000006ff */
[----:B------:R0:W1:Y:S01]  /*d130*/  SYNCS.PHASECHK.TRANS64.TRYWAIT P2, [UR5+0x28850], R4 ;  /* 0x02885004ff0075a7 */ /* 0x0000620008040145 */
[----:B------:R-:W-:Y:S05]  /*d140*/  @!P0 BRA `(.L_x_7866) ;  /* 0x0000000000048947 */ /* 0x000fea0003800000 */
[----:B------:R-:W-:Y:S01]  /*d150*/  BPT.TRAP 0x1 ;  /* 0x000000040000795c */ /* 0x000fe20000300000 */
.L_x_7866:
[----:B-1----:R-:W-:Y:S05]  /*d160*/  @P2 BRA `(.L_x_7867) ;  /* 0x0000000000082947 */ /* 0x002fea0003800000 */
[----:B------:R-:W1:Y:S02]  /*d170*/  SYNCS.PHASECHK.TRANS64.TRYWAIT P0, [UR5+0x28850], R4 ;  /* 0x02885004ff0075a7 */ /* 0x000e640008000145 */
[----:B-1----:R-:W-:Y:S05]  /*d180*/  @!P0 BRA `(.L_x_7868) ;  /* 0x0000007000908947 */ /* 0x002fea0003800000 */
.L_x_7867:
[----:B------:R-:W-:Y:S01]  /*d190*/  UIADD3 UR41, UR41, 0x400, URZ ;  /* 0x0000040029297890 */ /* 0x000fe2000fffe03f */
[----:B------:R-:W-:Y:S01]  /*d1a0*/  WARPGROUP.ARRIVE ;  /* 0x00000000000079c5 */ /* 0x000fe20000000000 */
[----:B------:R-:W-:Y:S01]  /*d1b0*/  UMOV UR7, 0x40000040 ;  /* 0x4000004000077882 */ /* 0x000fe20000000000 */
[----:B01----:R-:W0:Y:S01]  /*d1c0*/  SHFL.BFLY PT, R4, R3, 0x2, 0x1f ;  /* 0x0c401f0003047f89 */ /* 0x003e2200000e0000 */
[----:B------:R-:W-:Y:S01]  /*d1d0*/  USHF.R.U32.HI UR41, URZ, 0x4, UR41 ;  /* 0x000000043f297899 */ /* 0x000fe20008011629 */
[----:B------:R-:W-:Y:S01]  /*d1e0*/  IMAD.MOV.U32 R37, RZ, RZ, -0x800000 ;  /* 0xff800000ff257424 */ /* 0x000fe200078e00ff */
[----:B------:R-:W-:Y:S01]  /*d1f0*/  UIADD3 UR46, UR46, 0x1, URZ ;  /* 0x000000012e2e7890 */ /* 0x000fe2000fffe03f */
[----:B------:R-:W1:Y:S01]  /*d200*/  SHFL.BFLY PT, R5, R2, 0x2, 0x1f ;  /* 0x0c401f0002057f89 */ /* 0x000e6200000e0000 */
[----:B------:R-:W-:Y:S01]  /*d210*/  ULOP3.LUT UR41, UR41, 0x3fff, URZ, 0xc0, !UPT ;  /* 0x00003fff29297892 */ /* 0x000fe2000f8ec03f */
[----:B------:R-:W-:-:S03]  /*d220*/  IMAD.MOV.U32 R36, RZ, RZ, -0x800000 ;  /* 0xff800000ff247424 */ /* 0x000fc600078e00ff */
[----:B------:R-:W-:-:S04]  /*d230*/  ULOP3.LUT UR4, UR41, 0x4000000, URZ, 0xfc, !UPT ;  /* 0x0400000029047892 */ /* 0x000fc8000f8efc3f */
[----:B------:R-:W-:Y:S02]  /*d240*/  ULEA UR4, UR44, UR4, 0xb ;  /* 0x000000042c047291 */ /* 0x000fe4000f8e583f */
[----:B------:R-:W-:-:S04]  /*d250*/  UIADD3 UR44, UR44, 0x1, URZ ;  /* 0x000000012c2c7890 */ /* 0x000fc8000fffe03f */
[----:B------:R-:W-:Y:S01]  /*d260*/  UISETP.NE.AND UP0, UPT, UR44, 0x2, UPT ;  /* 0x000000022c00788c */ /* 0x000fe2000bf05270 */
[----:B------:R-:W-:Y:S02]  /*d270*/  UMOV UR6, UR4 ;  /* 0x0000000400067c82 */ /* 0x000fe40008000000 */
[----:B------:R-:W-:Y:S01]  /*d280*/  HGMMA.64x128x16.F32.BF16 R88, R180, gdesc[UR4].tnspB, R88, gsb0 ;  /* 0x41e00004b4587df0 */ /* 0x000fe20008001858 */
[----:B------:R-:W-:Y:S01]  /*d290*/  UIADD3 UR6, UR4, 0x80, URZ ;  /* 0x0000008004067890 */ /* 0x000fe2000fffe03f */
[----:B0-----:R-:W-:Y:S01]  /*d2a0*/  FADD.FTZ R4, R4, R3 ;  /* 0x0000000304047221 */ /* 0x001fe20000010000 */
[----:B------:R-:W-:Y:S01]  /*d2b0*/  UMOV UR7, 0x40000040 ;  /* 0x4000004000077882 */ /* 0x000fe20000000000 */
[----:B------:R-:W-:Y:S01]  /*d2c0*/  USEL UR44, UR44, URZ, UP0 ;  /* 0x0000003f2c2c7287 */ /* 0x000fe20008000000 */
[----:B-1----:R-:W-:Y:S01]  /*d2d0*/  FADD.FTZ R6, R5, R2 ;  /* 0x0000000205067221 */ /* 0x002fe20000010000 */
[----:B------:R-:W-:Y:S01]  /*d2e0*/  IMAD.MOV.U32 R2, RZ, RZ, RZ ;  /* 0x000000ffff027224 */ /* 0x000fe200078e00ff */
[----:B------:R-:W0:Y:S04]  /*d2f0*/  SHFL.BFLY PT, R5, R4, 0x1, 0x1f ;  /* 0x0c201f0004057f89 */ /* 0x000e2800000e0000 */
[----:B------:R-:W1:Y:S01]  /*d300*/  SHFL.BFLY PT, R9, R6, 0x1, 0x1f ;  /* 0x0c201f0006097f89 */ /* 0x000e6200000e0000 */
[----:B0-----:R-:W-:Y:S01]  /*d310*/  FADD.FTZ R11, R4, R5 ;  /* 0x00000005040b7221 */ /* 0x001fe20000010000 */
[----:B-1----:R-:W-:-:S04]  /*d320*/  FADD.FTZ R12, R6, R9 ;  /* 0x00000009060c7221 */ /* 0x002fc80000010000 */
[----:B------:R-:W-:Y:S01]  /*d330*/  FSETP.NE.FTZ.AND P0, PT, R11, RZ, PT ;  /* 0x000000ff0b00720b */ /* 0x000fe20003f15000 */
[----:B------:R-:W-:Y:S02]  /*d340*/  IMAD.U32 R6, RZ, RZ, UR5 ;  /* 0x00000005ff067e24 */ /* 0x000fe4000f8e00ff */
[----:B------:R-:W-:Y:S01]  /*d350*/  IMAD.MOV.U32 R9, RZ, RZ, RZ ;  /* 0x000000ffff097224 */ /* 0x000fe200078e00ff */
[----:B------:R-:W-:Y:S01]  /*d360*/  FSETP.NE.FTZ.AND P2, PT, R12, RZ, PT ;  /* 0x000000ff0c00720b */ /* 0x000fe20003f55000 */
[----:B------:R-:W-:-:S08]  /*d370*/  @!P1 VIADD R6, R6, 0x28860 ;  /* 0x0002886006069836 */ /* 0x000fd00000000000 */
[----:B------:R-:W0:Y:S01]  /*d380*/  @P0 MUFU.LG2 R5, R11 ;  /* 0x0000000b00050308 */ /* 0x000e220000000c00 */
[----:B------:R-:W-:-:S03]  /*d390*/  @P0 FMUL.FTZ R3, R7, 0.69314718246459960938 ;  /* 0x3f31721807030820 */ /* 0x000fc60000410000 */
[----:B------:R-:W-:-:S04]  /*d3a0*/  @P2 FMUL.FTZ R14, R7, 0.69314718246459960938 ;  /* 0x3f317218070e2820 */ /* 0x000fc80000410000 */
        /* <DEDUP_REMOVED lines=40> */
[----:B------:R-:W-:-:S04]  /*d630*/  USEL UR4, URZ, 0x1, UP0 ;  /* 0x000000013f047887 */ /* 0x000fc80008000000 */
[----:B------:R-:W-:Y:S01]  /*d640*/  ULOP3.LUT UR45, UR45, UR4, URZ, 0x3c, !UPT ;  /* 0x000000042d2d7292 */ /* 0x000fe2000f8e3c3f */
[----:B------:R-:W-:Y:S02]  /*d650*/  WARPGROUP.DEPBAR.LE gsb0, 0x0 ;  /* 0x00008000000079c5 */ /* 0x000fe40000010000 */
[----:B------:R-:W-:-:S06]  /*d660*/  WARPGROUP.ARRIVE ;  /* 0x00000000000079c5 */ /* 0x000fcc0000000000 */
[----:B------:R-:W-:Y:S03]  /*d670*/  HGMMA.64x128x16.F32.BF16 R88, R152, gdesc[UR4].tnspB, R88, gsb0 ;  /* 0x41e0000498587df0 */ /* 0x000fe60008001858 */
        /* <DEDUP_REMOVED lines=66> */
.L_x_7798:
        /* <DEDUP_REMOVED lines=12> */
[----:B------:R-:W-:Y:S01]  /*db60*/  USHF.R.S32.HI UR12, URZ, 0x1f, UR37 ;  /* 0x0000001f3f0c7899 */ /* 0x000fe20008011425 */
[----:B------:R-:W-:Y:S01]  /*db70*/  F2FP.BF16.F32.PACK_AB R136, R137, R136 ;  /* 0x000000888988723e */ /* 0x000fe200000010ff */
[----:B------:R-:W-:Y:S01]  /*db80*/  ULDC.64 UR8, c[0x0][0xb90] ;  /* 0x0002e40000087ab9 */ /* 0x000fe20000000a00 */
[----:B------:R-:W-:Y:S01]  /*db90*/  USHF.R.S32.HI UR13, URZ, 0x1f, UR43 ;  /* 0x0000001f3f0d7899 */ /* 0x000fe2000801142b */
[----:B------:R-:W-:Y:S01]  /*dba0*/  F2FP.BF16.F32.PACK_AB R137, R139, R138 ;  /* 0x0000008a8b89723e */ /* 0x000fe200000010ff */
[----:B------:R-:W-:Y:S01]  /*dbb0*/  UIMAD UR5, UR12, UR8, URZ ;  /* 0x000000080c0572a4 */ /* 0x000fe2000f8e023f */
[----:B------:R-:W-:Y:S01]  /*dbc0*/  F2FP.BF16.F32.PACK_AB R144, R145, R144 ;  /* 0x000000909190723e */ /* 0x000fe200000010ff */
[----:B------:R-:W-:Y:S01]  /*dbd0*/  UIMAD.WIDE.U32 UR6, UR37, UR8, URZ ;  /* 0x00000008250672a5 */ /* 0x000fe2000f8e003f */
[----:B------:R-:W-:Y:S01]  /*dbe0*/  F2FP.BF16.F32.PACK_AB R138, R141, R140 ;  /* 0x0000008c8d8a723e */ /* 0x000fe200000010ff */
[----:B------:R-:W-:Y:S01]  /*dbf0*/  UIMAD UR5, UR37, UR9, UR5 ;  /* 0x00000009250572a4 */ /* 0x000fe2000f8e0205 */
[----:B------:R-:W-:Y:S01]  /*dc00*/  F2FP.BF16.F32.PACK_AB R139, R143, R142 ;  /* 0x0000008e8f8b723e */ /* 0x000fe200000010ff */
[----:B------:R-:W-:Y:S01]  /*dc10*/  ULDC.64 UR10, c[0x0][0xb98] ;  /* 0x0002e600000a7ab9 */ /* 0x000fe20000000a00 */
[----:B------:R-:W-:Y:S01]  /*dc20*/  F2FP.BF16.F32.PACK_AB R145, R147, R146 ;  /* 0x000000929391723e */ /* 0x000fe200000010ff */
[----:B------:R-:W-:Y:S01]  /*dc30*/  UIMAD UR8, UR13, UR10, URZ ;  /* 0x0000000a0d0872a4 */ /* 0x000fe2000f8e023f */
[----:B------:R-:W-:Y:S01]  /*dc40*/  F2FP.BF16.F32.PACK_AB R146, R149, R148 ;  /* 0x000000949592723e */ /* 0x000fe200000010ff */
[----:B------:R-:W-:Y:S01]  /*dc50*/  UIADD3 UR7, UR7, UR5, URZ ;  /* 0x0000000507077290 */ /* 0x000fe2000fffe03f */
[----:B------:R-:W-:Y:S01]  /*dc60*/  F2FP.BF16.F32.PACK_AB R147, R151, R150 ;  /* 0x000000969793723e */ /* 0x000fe200000010ff */
[----:B------:R-:W-:-:S02]  /*dc70*/  UIMAD UR8, UR43, UR11, UR8 ;  /* 0x0000000b2b0872a4 */ /* 0x000fc4000f8e0208 */
[----:B------:R-:W-:Y:S01]  /*dc80*/  UIMAD.WIDE.U32 UR6, UR43, UR10, UR6 ;  /* 0x0000000a2b0672a5 */ /* 0x000fe2000f8e0006 */
[----:B------:R-:W-:Y:S02]  /*dc90*/  ULDC UR5, c[0x0][0xa88] ;  /* 0x0002a20000057ab9 */ /* 0x000fe40000000800 */
[----:B------:R-:W-:Y:S01]  /*dca0*/  ULDC.64 UR10, c[0x0][0xaf0] ;  /* 0x0002bc00000a7ab9 */ /* 0x000fe20000000a00 */
[----:B------:R-:W-:Y:S02]  /*dcb0*/  MOV R34, R0 ;  /* 0x0000000000227202 */ /* 0x000fe40000000f00 */
[----:B0-----:R-:W-:Y:S01]  /*dcc0*/  MOV R35, R3 ;  /* 0x0000000300237202 */ /* 0x001fe20000000f00 */
[----:B------:R-:W-:Y:S02]  /*dcd0*/  IMAD R3, R184, 0x40, R18 ;  /* 0x00000040b8037824 */ /* 0x000fe400078e0212 */
[----:B------:R-:W-:-:S04]  /*dce0*/  IMAD.WIDE R4, R188, 0x2, R34 ;  /* 0x00000002bc047825 */ /* 0x000fc800078e0222 */
[----:B------:R-:W-:Y:S01]  /*dcf0*/  IMAD.WIDE R34, R3, 0x2, R34 ;  /* 0x0000000203227825 */ /* 0x000fe200078e0222 */
[C---:B------:R-:W-:Y:S02]  /*dd00*/  LOP3.LUT R3, R4.reuse, 0x380, RZ, 0xc0, !PT ;  /* 0x0000038004037812 */ /* 0x040fe400078ec0ff */
[C---:B------:R-:W-:Y:S02]  /*dd10*/  IADD3 R29, P1, R4.reuse, 0x4040, RZ ;  /* 0x00004040041d7810 */ /* 0x040fe40007f3e0ff */
[C---:B------:R-:W-:Y:S02]  /*dd20*/  IADD3 R21, P6, R4.reuse, 0x20, RZ ;  /* 0x0000002004157810 */ /* 0x040fe40007fde0ff */
[----:B------:R-:W-:Y:S01]  /*dd30*/  SHF.R.U64 R3, R3, 0x3, RZ ;  /* 0x0000000303037819 */ /* 0x000fe200000012ff */
        /* <DEDUP_REMOVED lines=8> */
[----:B------:R-:W-:Y:S02]  /*ddc0*/  IADD3 R25, P5, R4, 0x40, RZ ;  /* 0x0000004004197810 */ /* 0x000fe40007fbe0ff */
[----:B------:R-:W-:Y:S01]  /*ddd0*/  LOP3.LUT R4, R3, R4, RZ, 0x3c, !PT ;  /* 0x0000000403047212 */ /* 0x000fe200078e3cff */
[--C-:B------:R-:W-:Y:S01]  /*dde0*/  IMAD.X R11, RZ, RZ, R5.reuse, P4 ;  /* 0x000000ffff0b7224 */ /* 0x100fe200020e0605 */
[----:B------:R-:W-:Y:S01]  /*ddf0*/  LOP3.LUT R14, R29, 0x380, RZ, 0xc0, !PT ;  /* 0x000003801d0e7812 */ /* 0x000fe200078ec0ff */
[----:B------:R-:W-:Y:S01]  /*de00*/  IMAD.X R9, RZ, RZ, R5, P5 ;  /* 0x000000ffff097224 */ /* 0x000fe200028e0605 */
[----:B------:R-:W-:-:S02]  /*de10*/  LOP3.LUT R12, R27, 0x380, RZ, 0xc0, !PT ;  /* 0x000003801b0c7812 */ /* 0x000fc400078ec0ff */
[----:B------:R-:W-:Y:S02]  /*de20*/  LOP3.LUT R3, R10, 0x380, RZ, 0xc0, !PT ;  /* 0x000003800a037812 */ /* 0x000fe400078ec0ff */
[----:B------:R-:W-:Y:S02]  /*de30*/  LOP3.LUT R2, R21, 0x380, RZ, 0xc0, !PT ;  /* 0x0000038015027812 */ /* 0x000fe400078ec0ff */
[----:B------:R-:W-:Y:S02]  /*de40*/  IADD3 R33, P6, R34, 0x1000, RZ ;  /* 0x0000100022217810 */ /* 0x000fe40007fde0ff */
[----:B------:R-:W-:Y:S02]  /*de50*/  SHF.R.U64 R14, R14, 0x3, RZ ;  /* 0x000000030e0e7819 */ /* 0x000fe400000012ff */
[----:B------:R-:W-:Y:S02]  /*de60*/  SHF.R.U64 R12, R12, 0x3, RZ ;  /* 0x000000030c0c7819 */ /* 0x000fe400000012ff */
[----:B------:R-:W-:-:S02]  /*de70*/  SHF.R.U64 R3, R3, 0x3, RZ ;  /* 0x0000000303037819 */ /* 0x000fc400000012ff */
[----:B------:R-:W-:Y:S02]  /*de80*/  SHF.R.U64 R2, R2, 0x3, RZ ;  /* 0x0000000302027819 */ /* 0x000fe400000012ff */
[----:B------:R-:W-:Y:S02]  /*de90*/  LOP3.LUT R32, R33, 0x380, RZ, 0xc0, !PT ;  /* 0x0000038021207812 */ /* 0x000fe400078ec0ff */
[----:B------:R-:W-:Y:S02]  /*dea0*/  LOP3.LUT R40, R14, R29, RZ, 0x3c, !PT ;  /* 0x0000001d0e287212 */ /* 0x000fe400078e3cff */
[----:B------:R-:W-:Y:S02]  /*deb0*/  LOP3.LUT R38, R12, R27, RZ, 0x3c, !PT ;  /* 0x0000001b0c267212 */ /* 0x000fe400078e3cff */
[----:B------:R-:W-:Y:S02]  /*dec0*/  LOP3.LUT R14, R3, R10, RZ, 0x3c, !PT ;  /* 0x0000000a030e7212 */ /* 0x000fe400078e3cff */
[----:B------:R-:W-:-:S02]  /*ded0*/  LOP3.LUT R12, R2, R21, RZ, 0x3c, !PT ;  /* 0x00000015020c7212 */ /* 0x000fc400078e3cff */
[----:B------:R-:W-:Y:S02]  /*dee0*/  LOP3.LUT R3, R8, 0x380, RZ, 0xc0, !PT ;  /* 0x0000038008037812 */ /* 0x000fe400078ec0ff */
[----:B------:R-:W-:Y:S02]  /*def0*/  SHF.R.U64 R32, R32, 0x3, RZ ;  /* 0x0000000320207819 */ /* 0x000fe400000012ff */
[----:B------:R-:W-:Y:S02]  /*df00*/  LOP3.LUT R2, R25, 0x380, RZ, 0xc0, !PT ;  /* 0x0000038019027812 */ /* 0x000fe400078ec0ff */
[----:B-1----:R-:W-:Y:S02]  /*df10*/  ISETP.NE.AND P1, PT, R44, 0x1, PT ;  /* 0x000000012c00780c */ /* 0x002fe40003f25270 */
[----:B------:R-:W-:Y:S02]  /*df20*/  SHF.R.U64 R3, R3, 0x3, RZ ;  /* 0x0000000303037819 */ /* 0x000fe400000012ff */
[----:B------:R-:W-:Y:S01]  /*df30*/  LOP3.LUT R32, R32, R33, RZ, 0x3c, !PT ;  /* 0x0000002120207212 */ /* 0x000fe200078e3cff */
[----:B------:R-:W-:Y:S01]  /*df40*/  IMAD.X R33, RZ, RZ, R35, P6 ;  /* 0x000000ffff217224 */ /* 0x000fe200030e0623 */
[----:B------:R-:W-:-:S02]  /*df50*/  SHF.R.U64 R2, R2, 0x3, RZ ;  /* 0x0000000302027819 */ /* 0x000fc400000012ff */
[----:B------:R-:W-:Y:S02]  /*df60*/  IADD3 R45, P6, R34, 0x7000, RZ ;  /* 0x00007000222d7810 */ /* 0x000fe40007fde0ff */
[----:B------:R-:W-:Y:S02]  /*df70*/  LOP3.LUT R10, R3, R8, RZ, 0x3c, !PT ;  /* 0x00000008030a7212 */ /* 0x000fe400078e3cff */
[----:B------:R-:W-:Y:S01]  /*df80*/  LOP3.LUT R8, R2, R25, RZ, 0x3c, !PT ;  /* 0x0000001902087212 */ /* 0x000fe200078e3cff */
[----:B------:R-:W0:Y:S01]  /*df90*/  @P1 LDC R47, c[0x0][0xbec] ;  /* 0x0002fb00ff2f1b82 */ /* 0x000e220000000800 */
[----:B------:R-:W-:Y:S02]  /*dfa0*/  LOP3.LUT R2, R45, 0x380, RZ, 0xc0, !PT ;  /* 0x000003802d027812 */ /* 0x000fe400078ec0ff */
[----:B------:R-:W-:Y:S02]  /*dfb0*/  LOP3.LUT R42, R43, 0x380, RZ, 0xc0, !PT ;  /* 0x000003802b2a7812 */ /* 0x000fe400078ec0ff */
[----:B------:R-:W-:-:S02]  /*dfc0*/  SHF.R.U64 R2, R2, 0x3, RZ ;  /* 0x0000000302027819 */ /* 0x000fc400000012ff */
[----:B------:R-:W-:Y:S02]  /*dfd0*/  SHF.R.U64 R42, R42, 0x3, RZ ;  /* 0x000000032a2a7819 */ /* 0x000fe400000012ff */
[----:B------:R-:W-:Y:S02]  /*dfe0*/  LOP3.LUT R2, R2, R45, RZ, 0x3c, !PT ;  /* 0x0000002d02027212 */ /* 0x000fe400078e3cff */
[----:B------:R-:W-:Y:S02]  /*dff0*/  MOV R45, R4 ;  /* 0x00000004002d7202 */ /* 0x000fe40000000f00 */
[----:B------:R-:W-:Y:S02]  /*e000*/  F2FP.BF16.F32.PACK_AB R4, R46, R7 ;  /* 0x000000072e04723e */ /* 0x000fe400000010ff */
[----:B------:R-:W1:Y:S01]  /*e010*/  @P1 LDC R46, c[0x0][0xbf0] ;  /* 0x0002fc00ff2e1b82 */ /* 0x000e620000000800 */
[----:B------:R-:W-:Y:S01]  /*e020*/  LOP3.LUT R42, R42, R43, RZ, 0x3c, !PT ;  /* 0x0000002b2a2a7212 */ /* 0x000fe200078e3cff */
[----:B------:R-:W-:Y:S01]  /*e030*/  IMAD.X R43, RZ, RZ, R5, P0 ;  /* 0x000000ffff2b7224 */ /* 0x000fe200000e0605 */
[----:B------:R-:W-:-:S02]  /*e040*/  F2FP.BF16.F32.PACK_AB R5, R91, R90 ;  /* 0x0000005a5b05723e */ /* 0x000fc400000010ff */
[----:B------:R-:W-:-:S03]  /*e050*/  F2FP.BF16.F32.PACK_AB R7, R95, R94 ;  /* 0x0000005e5f07723e */ /* 0x000fc600000010ff */
[----:B------:R-:W-:Y:S01]  /*e060*/  BAR.SYNC.DEFER_BLOCKING 0x1, 0x100 ;  /* 0x0044000000007b1d */ /* 0x000fe20000010000 */
[----:B------:R-:W-:Y:S01]  /*e070*/  MOV R65, R40 ;  /* 0x0000002800417202 */ /* 0x000fe20000000f00 */
[----:B------:R-:W-:Y:S01]  /*e080*/  VIADD R40, R17, UR36 ;  /* 0x0000002411287c36 */ /* 0x000fe20008000000 */
[----:B------:R-:W-:Y:S02]  /*e090*/  IADD3 R21, P0, R34, 0x6000, RZ ;  /* 0x0000600022157810 */ /* 0x000fe40007f1e0ff */
[----:B------:R-:W-:Y:S02]  /*e0a0*/  MOV R58, R10 ;  /* 0x0000000a003a7202 */ /* 0x000fe40000000f00 */
[----:B------:R-:W-:Y:S02]  /*e0b0*/  LOP3.LUT R20, R21, 0x380, RZ, 0xc0, !PT ;  /* 0x0000038015147812 */ /* 0x000fe400078ec0ff */
[----:B------:R-:W-:Y:S02]  /*e0c0*/  MOV R57, R14 ;  /* 0x0000000e00397202 */ /* 0x000fe40000000f00 */
[----:B------:R-:W-:-:S02]  /*e0d0*/  SHF.R.U64 R20, R20, 0x3, RZ ;  /* 0x0000000314147819 */ /* 0x000fc400000012ff */
[----:B------:R-:W-:Y:S02]  /*e0e0*/  MOV R15, R12 ;  /* 0x0000000c000f7202 */ /* 0x000fe40000000f00 */
[----:B------:R-:W-:Y:S01]  /*e0f0*/  LOP3.LUT R20, R20, R21, RZ, 0x3c, !PT ;  /* 0x0000001514147212 */ /* 0x000fe200078e3cff */
[----:B------:R-:W-:Y:S01]  /*e100*/  IMAD.X R21, RZ, RZ, R35, P0 ;  /* 0x000000ffff157224 */ /* 0x000fe200000e0623 */
[C---:B------:R-:W-:Y:S02]  /*e110*/  IADD3 R27, P3, R34.reuse, 0x4000, RZ ;  /* 0x00004000221b7810 */ /* 0x040fe40007f7e0ff */
[----:B------:R-:W-:Y:S02]  /*e120*/  IADD3 R25, P2, R34, 0x5000, RZ ;  /* 0x0000500022197810 */ /* 0x000fe40007f5e0ff */
[----:B------:R-:W-:Y:S02]  /*e130*/  LOP3.LUT R26, R27, 0x380, RZ, 0xc0, !PT ;  /* 0x000003801b1a7812 */ /* 0x000fe400078ec0ff */
[----:B------:R-:W-:Y:S01]  /*e140*/  LOP3.LUT R24, R25, 0x380, RZ, 0xc0, !PT ;  /* 0x0000038019187812 */ /* 0x000fe200078ec0ff */
[----:B------:R0:W-:Y:S01]  /*e150*/  STSM.16.M88.4 [R45], R4 ;  /* 0x000000042d007844 */ /* 0x0001e20000000200 */
[----:B------:R-:W-:-:S02]  /*e160*/  SHF.R.U64 R26, R26, 0x3, RZ ;  /* 0x000000031a1a7819 */ /* 0x000fc400000012ff */
[----:B------:R-:W-:Y:S01]  /*e170*/  MOV R56, R38 ;  /* 0x0000002600387202 */ /* 0x000fe20000000f00 */
[----:B------:R-:W-:Y:S01]  /*e180*/  VIADD R38, R187, UR36 ;  /* 0x00000024bb267c36 */ /* 0x000fe20008000000 */
[----:B------:R-:W-:Y:S02]  /*e190*/  SHF.R.U64 R24, R24, 0x3, RZ ;  /* 0x0000000318187819 */ /* 0x000fe400000012ff */
[----:B------:R-:W-:Y:S01]  /*e1a0*/  LOP3.LUT R26, R26, R27, RZ, 0x3c, !PT ;  /* 0x0000001b1a1a7212 */ /* 0x000fe200078e3cff */
[----:B------:R-:W-:Y:S01]  /*e1b0*/  IMAD.X R27, RZ, RZ, R35, P3 ;  /* 0x000000ffff1b7224 */ /* 0x000fe200018e0623 */
[----:B------:R-:W-:Y:S02]  /*e1c0*/  MOV R14, R8 ;  /* 0x00000008000e7202 */ /* 0x000fe40000000f00 */
[----:B------:R-:W-:Y:S02]  /*e1d0*/  F2FP.BF16.F32.PACK_AB R8, R105, R104 ;  /* 0x000000686908723e */ /* 0x000fe400000010ff */
[----:B------:R-:W-:-:S02]  /*e1e0*/  F2FP.BF16.F32.PACK_AB R9, R107, R106 ;  /* 0x0000006a6b09723e */ /* 0x000fc400000010ff */
[----:B------:R-:W-:Y:S01]  /*e1f0*/  LOP3.LUT R24, R24, R25, RZ, 0x3c, !PT ;  /* 0x0000001918187212 */ /* 0x000fe200078e3cff */
[----:B0-----:R-:W-:Y:S01]  /*e200*/  @P1 IMAD.HI.U32 R5, R40, R47, RZ ;  /* 0x0000002f28051227 */ /* 0x001fe200078e00ff */
[----:B------:R-:W-:Y:S02]  /*e210*/  MOV R64, R42 ;  /* 0x0000002a00407202 */ /* 0x000fe40000000f00 */
[----:B------:R-:W-:Y:S01]  /*e220*/  IADD3 R29, P4, R34, 0x3000, RZ ;  /* 0x00003000221d7810 */ /* 0x000fe20007f9e0ff */
[----:B------:R-:W-:Y:S01]  /*e230*/  IMAD.MOV.U32 R4, RZ, RZ, R40 ;  /* 0x000000ffff047224 */ /* 0x000fe200078e0028 */
[----:B-1----:R-:W-:Y:S01]  /*e240*/  @P1 SHF.R.U32.HI R4, RZ, R46, R5 ;  /* 0x0000002eff041219 */ /* 0x002fe20000011605 */
[----:B------:R-:W-:Y:S01]  /*e250*/  IMAD.U32 R6, RZ, RZ, UR8 ;  /* 0x00000008ff067e24 */ /* 0x000fe2000f8e00ff */
[----:B------:R-:W-:Y:S01]  /*e260*/  LOP3.LUT R28, R29, 0x380, RZ, 0xc0, !PT ;  /* 0x000003801d1c7812 */ /* 0x000fe200078ec0ff */
[----:B------:R-:W-:Y:S01]  /*e270*/  IMAD R45, R44, UR5, RZ ;  /* 0x000000052c2d7c24 */ /* 0x000fe2000f8e02ff */
[--C-:B------:R-:W-:Y:S01]  /*e280*/  SHF.R.S32.HI R5, RZ, 0x1f, R4.reuse ;  /* 0x0000001fff057819 */ /* 0x100fe20000011404 */
[----:B------:R-:W-:Y:S01]  /*e290*/  IMAD.MOV R7, RZ, RZ, -R4 ;  /* 0x000000ffff077224 */ /* 0x000fe200078e0a04 */
[----:B------:R-:W-:Y:S01]  /*e2a0*/  IADD3 R12, P0, R4, UR6, RZ ;  /* 0x00000006040c7c10 */ /* 0x000fe2000ff1e0ff */
[----:B------:R-:W-:Y:S01]  /*e2b0*/  IMAD.X R25, RZ, RZ, R35, P2 ;  /* 0x000000ffff197224 */ /* 0x000fe200010e0623 */
[----:B------:R-:W-:Y:S01]  /*e2c0*/  F2FP.BF16.F32.PACK_AB R4, R97, R96 ;  /* 0x000000606104723e */ /* 0x000fe200000010ff */
[----:B------:R-:W-:Y:S01]  /*e2d0*/  IMAD R11, R44, R7, R40 ;  /* 0x000000072c0b7224 */ /* 0x000fe200078e0228 */
[----:B------:R-:W-:Y:S01]  /*e2e0*/  IADD3.X R13, R5, UR7, R6, P0, !PT ;  /* 0x00000007050d7c10 */ /* 0x000fe200087fe406 */
[----:B------:R-:W-:Y:S01]  /*e2f0*/  ULDC.64 UR6, c[0x0][0xb88] ;  /* 0x0002e20000067ab9 */ /* 0x000fe20000000a00 */
[----:B------:R-:W-:Y:S01]  /*e300*/  F2FP.BF16.F32.PACK_AB R5, R99, R98 ;  /* 0x000000626305723e */ /* 0x000fe200000010ff */
[----:B------:R-:W-:Y:S01]  /*e310*/  ULDC.64 UR8, c[0x0][0xae8] ;  /* 0x0002ba0000087ab9 */ /* 0x000fe20000000a00 */
[----:B------:R-:W-:Y:S01]  /*e320*/  SHF.R.S32.HI R10, RZ, 0x1f, R11 ;  /* 0x0000001fff0a7819 */ /* 0x000fe2000001140b */
[----:B------:R-:W-:Y:S01]  /*e330*/  IMAD.WIDE.U32 R12, R11, UR6, R12 ;  /* 0x000000060b0c7c25 */ /* 0x000fe2000f8e000c */
[----:B------:R-:W-:-:S02]  /*e340*/  F2FP.BF16.F32.PACK_AB R6, R101, R100 ;  /* 0x000000646506723e */ /* 0x000fc400000010ff */
[----:B------:R-:W-:Y:S01]  /*e350*/  F2FP.BF16.F32.PACK_AB R7, R103, R102 ;  /* 0x000000666707723e */ /* 0x000fe200000010ff */
[----:B------:R-:W-:Y:S01]  /*e360*/  IMAD R10, R10, UR6, RZ ;  /* 0x000000060a0a7c24 */ /* 0x000fe2000f8e02ff */
[----:B------:R-:W-:Y:S02]  /*e370*/  LOP3.LUT P0, RZ, R185, 0x3, RZ, 0xc0, !PT ;  /* 0x00000003b9ff7812 */ /* 0x000fe4000780c0ff */
[----:B------:R-:W-:Y:S01]  /*e380*/  SHF.R.U64 R28, R28, 0x3, RZ ;  /* 0x000000031c1c7819 */ /* 0x000fe200000012ff */
[----:B------:R-:W-:Y:S01]  /*e390*/  IMAD R39, R11, UR7, R10 ;  /* 0x000000070b277c24 */ /* 0x000fe2000f8e020a */
[----:B------:R0:W-:Y:S01]  /*e3a0*/  STSM.16.M88.4 [R15], R4 ;  /* 0x000000040f007844 */ /* 0x0001e20000000200 */
[----:B------:R-:W-:Y:S01]  /*e3b0*/  ULDC.64 UR6, c[0x0][0xb50] ;  /* 0x0002d40000067ab9 */ /* 0x000fe20000000a00 */
[----:B------:R-:W-:Y:S02]  /*e3c0*/  F2FP.BF16.F32.PACK_AB R10, R109, R108 ;  /* 0x0000006c6d0a723e */ /* 0x000fe400000010ff */
[----:B------:R-:W-:-:S02]  /*e3d0*/  F2FP.BF16.F32.PACK_AB R11, R111, R110 ;  /* 0x0000006e6f0b723e */ /* 0x000fc400000010ff */
[----:B------:R-:W-:Y:S02]  /*e3e0*/  LEA R40, P3, R12, UR6, 0x2 ;  /* 0x000000060c287c11 */ /* 0x000fe4000f8610ff */
[----:B------:R-:W-:Y:S01]  /*e3f0*/  ISETP.GE.OR P2, PT, R38, R45, P0 ;  /* 0x0000002d2600720c */ /* 0x000fe20000746670 */
[----:B------:R1:W-:Y:S01]  /*e400*/  STSM.16.M88.4 [R14], R8 ;  /* 0x000000080e007844 */ /* 0x0003e20000000200 */
[----:B------:R-:W-:Y:S01]  /*e410*/  LOP3.LUT R28, R28, R29, RZ, 0x3c, !PT ;  /* 0x0000001d1c1c7212 */ /* 0x000fe200078e3cff */
[----:B------:R-:W-:Y:S01]  /*e420*/  IMAD.X R29, RZ, RZ, R35, P4 ;  /* 0x000000ffff1d7224 */ /* 0x000fe200020e0623 */
[C---:B------:R-:W-:Y:S01]  /*e430*/  LOP3.LUT R3, R34.reuse, 0x380, RZ, 0xc0, !PT ;  /* 0x0000038022037812 */ /* 0x040fe200078ec0ff */
[----:B------:R-:W-:Y:S01]  /*e440*/  SHFL.IDX PT, R46, R40, 0x1, 0x1c1f ;  /* 0x003c1f00282e7f89 */ /* 0x000fe200000e0000 */
[----:B------:R-:W-:Y:S01]  /*e450*/  IADD3 R31, P5, R34, 0x2000, RZ ;  /* 0x00002000221f7810 */ /* 0x000fe20007fbe0ff */
[----:B0-----:R-:W-:Y:S01]  /*e460*/  VIADD R4, R38, 0x8 ;  /* 0x0000000826047836 */ /* 0x001fe20000000000 */
[----:B------:R-:W-:Y:S01]  /*e470*/  F2FP.BF16.F32.PACK_AB R6, R117, R116 ;  /* 0x000000747506723e */ /* 0x000fe200000010ff */
[----:B------:R-:W-:Y:S01]  /*e480*/  IMAD.IADD R5, R13, 0x1, R39 ;  /* 0x000000010d057824 */ /* 0x000fe200078e0227 */
[----:B------:R-:W-:Y:S01]  /*e490*/  F2FP.BF16.F32.PACK_AB R7, R119, R118 ;  /* 0x000000767707723e */ /* 0x000fe200000010ff */
[----:B------:R-:W-:Y:S01]  /*e4a0*/  SHFL.IDX PT, R38, R40, RZ, 0x1c1f ;  /* 0x001c1fff28267589 */ /* 0x000fe200000e0000 */
[----:B------:R-:W-:-:S02]  /*e4b0*/  ISETP.GE.OR P0, PT, R4, R45, P0 ;  /* 0x0000002d0400720c */ /* 0x000fc40000706670 */
[----:B------:R-:W-:Y:S02]  /*e4c0*/  LEA.HI.X R41, R12, UR7, R5, 0x2, P3 ;  /* 0x000000070c297c11 */ /* 0x000fe400098f1405 */
[----:B------:R-:W-:Y:S02]  /*e4d0*/  F2FP.BF16.F32.PACK_AB R4, R113, R112 ;  /* 0x000000707104723e */ /* 0x000fe400000010ff */
[----:B------:R-:W-:Y:S01]  /*e4e0*/  F2FP.BF16.F32.PACK_AB R5, R115, R114 ;  /* 0x000000727305723e */ /* 0x000fe200000010ff */
[----:B------:R-:W0:Y:S01]  /*e4f0*/  SHFL.IDX PT, R39, R41, RZ, 0x1c1f ;  /* 0x001c1fff29277589 */ /* 0x000e2200000e0000 */
[----:B------:R-:W-:Y:S02]  /*e500*/  F2FP.BF16.F32.PACK_AB R12, R121, R120 ;  /* 0x00000078790c723e */ /* 0x000fe400000010ff */
[----:B------:R-:W-:Y:S01]  /*e510*/  F2FP.BF16.F32.PACK_AB R13, R123, R122 ;  /* 0x0000007a7b0d723e */ /* 0x000fe200000010ff */
[----:B------:R-:W-:Y:S01]  /*e520*/  STSM.16.M88.4 [R58], R4 ;  /* 0x000000043a007844 */ /* 0x000fe20000000200 */
[----:B-1----:R-:W-:-:S02]  /*e530*/  F2FP.BF16.F32.PACK_AB R14, R125, R124 ;  /* 0x0000007c7d0e723e */ /* 0x002fc400000010ff */
[----:B------:R-:W-:Y:S01]  /*e540*/  F2FP.BF16.F32.PACK_AB R15, R127, R126 ;  /* 0x0000007e7f0f723e */ /* 0x000fe200000010ff */
[----:B------:R-:W1:Y:S01]  /*e550*/  SHFL.IDX PT, R47, R41, 0x1, 0x1c1f ;  /* 0x003c1f00292f7f89 */ /* 0x000e6200000e0000 */
[----:B------:R-:W-:Y:S02]  /*e560*/  F2FP.BF16.F32.PACK_AB R8, R129, R128 ;  /* 0x000000808108723e */ /* 0x000fe400000010ff */
[----:B------:R-:W-:Y:S01]  /*e570*/  F2FP.BF16.F32.PACK_AB R9, R131, R130 ;  /* 0x000000828309723e */ /* 0x000fe200000010ff */
[----:B------:R-:W-:Y:S01]  /*e580*/  STSM.16.M88.4 [R57], R12 ;  /* 0x0000000c39007844 */ /* 0x000fe20000000200 */
[----:B------:R-:W-:Y:S02]  /*e590*/  F2FP.BF16.F32.PACK_AB R10, R133, R132 ;  /* 0x00000084850a723e */ /* 0x000fe400000010ff */
[----:B------:R-:W-:Y:S02]  /*e5a0*/  F2FP.BF16.F32.PACK_AB R11, R135, R134 ;  /* 0x00000086870b723e */ /* 0x000fe400000010ff */
[----:B------:R-:W-:Y:S01]  /*e5b0*/  SHF.R.U64 R3, R3, 0x3, RZ ;  /* 0x0000000303037819 */ /* 0x000fe200000012ff */
[----:B------:R-:W-:Y:S01]  /*e5c0*/  UIMAD UR5, UR12, UR8, URZ ;  /* 0x000000080c0572a4 */ /* 0x000fe2000f8e023f */
[----:B------:R-:W-:Y:S01]  /*e5d0*/  LOP3.LUT R30, R31, 0x380, RZ, 0xc0, !PT ;  /* 0x000003801f1e7812 */ /* 0x000fe200078ec0ff */
[----:B------:R-:W-:Y:S01]  /*e5e0*/  STSM.16.M88.4 [R56], R8 ;  /* 0x0000000838007844 */ /* 0x000fe20000000200 */
[----:B------:R-:W-:Y:S01]  /*e5f0*/  LOP3.LUT R34, R3, R34, RZ, 0x3c, !PT ;  /* 0x0000002203227212 */ /* 0x000fe200078e3cff */
[----:B------:R-:W-:Y:S01]  /*e600*/  IMAD.X R3, RZ, RZ, R35, P6 ;  /* 0x000000ffff037224 */ /* 0x000fe200030e0623 */
[----:B------:R-:W-:Y:S01]  /*e610*/  UIMAD.WIDE.U32 UR6, UR37, UR8, URZ ;  /* 0x00000008250672a5 */ /* 0x000fe2000f8e003f */
[----:B------:R2:W-:Y:S01]  /*e620*/  STSM.16.M88.4 [R65], R136 ;  /* 0x0000008841007844 */ /* 0x0005e20000000200 */
[----:B------:R-:W-:Y:S01]  /*e630*/  UIMAD UR5, UR37, UR9, UR5 ;  /* 0x00000009250572a4 */ /* 0x000fe2000f8e0205 */
[----:B------:R-:W-:-:S02]  /*e640*/  SHF.R.U64 R30, R30, 0x3, RZ ;  /* 0x000000031e1e7819 */ /* 0x000fc400000012ff */
[----:B------:R-:W-:Y:S01]  /*e650*/  STSM.16.M88.4 [R64], R144 ;  /* 0x0000009040007844 */ /* 0x000fe20000000200 */
[----:B--2---:R-:W2:Y:S08]  /*e660*/  @P1 LDC R65, c[0x0][0xbec] ;  /* 0x0002fb00ff411b82 */ /* 0x004eb00000000800 */
[----:B------:R-:W-:Y:S01]  /*e670*/  BAR.SYNC.DEFER_BLOCKING 0x1, 0x100 ;  /* 0x0044000000007b1d */ /* 0x000fe20000010000 */
[----:B------:R-:W-:Y:S01]  /*e680*/  UIMAD UR8, UR13, UR10, URZ ;  /* 0x0000000a0d0872a4 */ /* 0x000fe2000f8e023f */
[----:B------:R-:W-:Y:S01]  /*e690*/  LOP3.LUT R30, R30, R31, RZ, 0x3c, !PT ;  /* 0x0000001f1e1e7212 */ /* 0x000fe200078e3cff */
[----:B------:R-:W-:Y:S01]  /*e6a0*/  UIADD3 UR7, UR7, UR5, URZ ;  /* 0x0000000507077290 */ /* 0x000fe2000fffe03f */
[----:B------:R-:W-:-:S02]  /*e6b0*/  IMAD.X R31, RZ, RZ, R35, P5 ;  /* 0x000000ffff1f7224 */ /* 0x000fc400028e0623 */
[----:B0-----:R0:W-:Y:S04]  /*e6c0*/  @!P2 ST.E desc[UR50][R38.64], R37 ;  /* 0x000000252600a985 */ /* 0x0011e8000c101932 */
[----:B-1----:R1:W-:Y:S04]  /*e6d0*/  @!P0 ST.E desc[UR50][R46.64], R36 ;  /* 0x000000242e008985 */ /* 0x0023e8000c101932 */
[----:B------:R3:W5:Y:S01]  /*e6e0*/  LD.E.128 R4, desc[UR50][R28.64] ;  /* 0x000000321c047980 */ /* 0x000762000c101d00 */
[----:B0-----:R-:W0:Y:S03]  /*e6f0*/  @P1 LDC R37, c[0x0][0xbf0] ;  /* 0x0002fc00ff251b82 */ /* 0x001e260000000800 */
[----:B------:R2:W5:Y:S01]  /*e700*/  LD.E.128 R8, desc[UR50][R2.64] ;  /* 0x0000003202087980 */ /* 0x000562000c101d00 */
[----:B------:R-:W-:-:S03]  /*e710*/  UIMAD UR5, UR43, UR11, UR8 ;  /* 0x0000000b2b0572a4 */ /* 0x000fc6000f8e0208 */
[----:B------:R4:W5:Y:S01]  /*e720*/  LD.E.128 R12, desc[UR50][R20.64] ;  /* 0x00000032140c7980 */ /* 0x000962000c101d00 */
[----:B---3--:R-:W-:Y:S01]  /*e730*/  IMAD R28, R22, 0x20, R184 ;  /* 0x00000020161c7824 */ /* 0x008fe200078e02b8 */
[----:B------:R-:W-:Y:S02]  /*e740*/  UIMAD.WIDE.U32 UR6, UR43, UR10, UR6 ;  /* 0x0000000a2b0672a5 */ /* 0x000fe4000f8e0006 */
[----:B------:R3:W5:Y:S01]  /*e750*/  LD.E.128 R56, desc[UR50][R24.64] ;  /* 0x0000003218387980 */ /* 0x000762000c101d00 */
[----:B------:R-:W-:Y:S01]  /*e760*/  VIADD R28, R28, UR36 ;  /* 0x000000241c1c7c36 */ /* 0x000fe20008000000 */
[----:B------:R-:W-:Y:S02]  /*e770*/  ULDC.64 UR8, c[0x0][0xae0] ;  /* 0x0002b80000087ab9 */ /* 0x000fe40000000a00 */
[----:B------:R-:W5:Y:S01]  /*e780*/  LD.E.128 R52, desc[UR50][R34.64] ;  /* 0x0000003222347980 */ /* 0x000f62000c101d00 */
[----:B--2---:R-:W-:-:S03]  /*e790*/  @P1 IMAD.HI.U32 R2, R28, R65, RZ ;  /* 0x000000411c021227 */ /* 0x004fc600078e00ff */
[----:B------:R-:W5:Y:S01]  /*e7a0*/  LD.E.128 R48, desc[UR50][R32.64] ;  /* 0x0000003220307980 */ /* 0x000f62000c101d00 */
[----:B----4-:R-:W-:Y:S01]  /*e7b0*/  IMAD.MOV.U32 R21, RZ, RZ, R28 ;  /* 0x000000ffff157224 */ /* 0x010fe200078e001c */
[----:B------:R-:W-:Y:S02]  /*e7c0*/  UIADD3 UR5, UR7, UR5, URZ ;  /* 0x0000000507057290 */ /* 0x000fe4000fffe03f */
[----:B------:R-:W5:Y:S01]  /*e7d0*/  LD.E.128 R40, desc[UR50][R30.64] ;  /* 0x000000321e287980 */ /* 0x000f62000c101d00 */
[----:B0-----:R-:W-:-:S03]  /*e7e0*/  @P1 SHF.R.U32.HI R21, RZ, R37, R2 ;  /* 0x00000025ff151219 */ /* 0x001fc60000011602 */
[----:B------:R0:W5:Y:S01]  /*e7f0*/  LD.E.128 R60, desc[UR50][R26.64] ;  /* 0x000000321a3c7980 */ /* 0x000162000c101d00 */
[--C-:B------:R-:W-:Y:S01]  /*e800*/  SHF.R.S32.HI R20, RZ, 0x1f, R21.reuse ;  /* 0x0000001fff147819 */ /* 0x100fe20000011415 */
[----:B---3--:R-:W-:Y:S01]  /*e810*/  IMAD.MOV R25, RZ, RZ, -R21 ;  /* 0x000000ffff197224 */ /* 0x008fe200078e0a15 */
[----:B------:R-:W-:Y:S01]  /*e820*/  @!PT LDS RZ, [RZ] ;  /* 0x00000000fffff984 */ /* 0x000fe20000000800 */
[----:B------:R-:W-:Y:S01]  /*e830*/  @!PT LDS RZ, [RZ] ;  /* 0x00000000fffff984 */ /* 0x000fe20000000800 */
[----:B------:R-:W-:Y:S01]  /*e840*/  @!PT LDS RZ, [RZ] ;  /* 0x00000000fffff984 */ /* 0x000fe20000000800 */
[----:B------:R-:W-:Y:S01]  /*e850*/  @!PT LDS RZ, [RZ] ;  /* 0x00000000fffff984 */ /* 0x000fe20000000800 */
[----:B------:R2:W-:Y:S06]  /*e860*/  MEMBAR.ALL.CTA ;  /* 0x0000000000007992 */ /* 0x0005ec0000008000 */
[----:B--2---:R-:W2:Y:S01]  /*e870*/  FENCE.VIEW.ASYNC.S ;  /* 0x00000000000073c6 */ /* 0x004ea20000000000 */
[----:B------:R-:W-:-:S02]  /*e880*/  IMAD.U32 R3, RZ, RZ, UR7 ;  /* 0x00000007ff037e24 */ /* 0x000fc4000f8e00ff */
[----:B------:R-:W-:Y:S02]  /*e890*/  IMAD R20, R20, UR8, RZ ;  /* 0x0000000814147c24 */ /* 0x000fe4000f8e02ff */
[----:B------:R-:W-:Y:S02]  /*e8a0*/  IMAD R25, R44, R25, R28 ;  /* 0x000000192c197224 */ /* 0x000fe400078e021c */
[----:B------:R-:W-:Y:S01]  /*e8b0*/  IMAD.U32 R2, RZ, RZ, UR6 ;  /* 0x00000006ff027e24 */ /* 0x000fe2000f8e00ff */
[----:B------:R-:W-:Y:S01]  /*e8c0*/  ULDC.64 UR6, c[0x0][0xad8] ;  /* 0x0002b60000067ab9 */ /* 0x000fe20000000a00 */
[----:B------:R-:W-:Y:S02]  /*e8d0*/  IMAD.U32 R3, RZ, RZ, UR5 ;  /* 0x00000005ff037e24 */ /* 0x000fe4000f8e00ff */
[C---:B0-----:R-:W-:Y:S01]  /*e8e0*/  IMAD R27, R21.reuse, UR9, R20 ;  /* 0x00000009151b7c24 */ /* 0x041fe2000f8e0214 */
        /* <DEDUP_REMOVED lines=9> */
[----:B------:R-:W-:Y:S02]  /*e980*/  VIADD R20, R26, 0x20 ;  /* 0x000000201a147836 */ /* 0x000fe40000000000 */
[----:B------:R-:W-:Y:S01]  /*e990*/  VIADD R0, R0, 0x28820 ;  /* 0x0002882000007836 */ /* 0x000fe20000000000 */
[----:B------:R-:W-:Y:S01]  /*e9a0*/  LEA R24, P3, R2, UR6, 0x1 ;  /* 0x0000000602187c11 */ /* 0x000fe2000f8608ff */
[----:B------:R-:W-:Y:S01]  /*e9b0*/  IMAD.IADD R3, R3, 0x1, R21 ;  /* 0x0000000103037824 */ /* 0x000fe200078e0215 */
[-C--:B------:R-:W-:Y:S01]  /*e9c0*/  ISETP.GE.AND P0, PT, R20, R45.reuse, PT ;  /* 0x0000002d1400720c */ /* 0x080fe20003f06270 */
[----:B------:R-:W-:Y:S01]  /*e9d0*/  VIADD R20, R26, 0x40 ;  /* 0x000000401a147836 */ /* 0x000fe20000000000 */
[----:B------:R-:W-:Y:S02]  /*e9e0*/  PRMT R0, RZ, 0x654, R0 ;  /* 0x00000654ff007816 */ /* 0x000fe40000000000 */
[----:B------:R-:W-:Y:S01]  /*e9f0*/  LEA.HI.X R25, R2, UR7, R3, 0x1, P3 ;  /* 0x0000000702197c11 */ /* 0x000fe200098f0c03 */
[----:B------:R-:W-:Y:S01]  /*ea00*/  BSSY B1, `(.L_x_7871) ;  /* 0x000000f000017945 */ /* 0x000fe20003800000 */
[----:B------:R-:W-:Y:S01]  /*ea10*/  ISETP.GE.AND P1, PT, R20, R45, PT ;  /* 0x0000002d1400720c */ /* 0x000fe20003f26270 */
[----:B--2---:R0:W-:Y:S01]  /*ea20*/  SYNCS.ARRIVE.TRANS64.RED.A1T0 RZ, [R0+URZ], RZ ;  /* 0x000000ff00ff79a7 */ /* 0x0041e2000810043f */
[----:B------:R1:W2:Y:S04]  /*ea30*/  SHFL.IDX PT, R20, R24, RZ, 0x181f ;  /* 0x00181fff18147589 */ /* 0x0002a800000e0000 */
[----:B0-----:R1:W0:Y:S01]  /*ea40*/  SHFL.IDX PT, R0, R25, RZ, 0x181f ;  /* 0x00181fff19007589 */ /* 0x00122200000e0000 */
[----:B------:R-:W-:Y:S06]  /*ea50*/  @P2 BRA `(.L_x_7872) ;  /* 0x0000000000242947 */ /* 0x000fec0003800000 */
[----:B------:R-:W-:Y:S02]  /*ea60*/  ULDC UR5, c[0x0][0xac8] ;  /* 0x0002b20000057ab9 */ /* 0x000fe40000000800 */
[----:B------:R-:W-:Y:S02]  /*ea70*/  ISETP.GE.AND P2, PT, R18, UR5, PT ;  /* 0x0000000512007c0c */ /* 0x000fe4000bf46270 */
[----:B------:R-:W-:-:S11]  /*ea80*/  ISETP.GE.AND P3, PT, R19, UR5, PT ;  /* 0x0000000513007c0c */ /* 0x000fd6000bf66270 */
[CC--:B--2---:R-:W-:Y:S02]  /*ea90*/  @!P2 LEA R2, P4, R18.reuse, R20.reuse, 0x1 ;  /* 0x000000141202a211 */ /* 0x0c4fe400078808ff */
[C---:B------:R-:W-:Y:S02]  /*eaa0*/  @!P3 LEA R20, P5, R19.reuse, R20, 0x1 ;  /* 0x000000141314b211 */ /* 0x040fe400078a08ff */
[-C--:B0-----:R-:W-:Y:S02]  /*eab0*/  @!P2 LEA.HI.X R3, R18, R0.reuse, R190, 0x1, P4 ;  /* 0x000000001203a211 */ /* 0x081fe400020f0cbe */
[----:B------:R-:W-:-:S03]  /*eac0*/  @!P3 LEA.HI.X R21, R19, R0, R189, 0x1, P5 ;  /* 0x000000001315b211 */ /* 0x000fc600028f0cbd */
[----:B-----5:R3:W-:Y:S04]  /*ead0*/  @!P2 ST.E.128 desc[UR50][R2.64], R52 ;  /* 0x000000340200a985 */ /* 0x0207e8000c101d32 */
[----:B------:R3:W-:Y:S02]  /*eae0*/  @!P3 ST.E.128 desc[UR50][R20.64], R60 ;  /* 0x0000003c1400b985 */ /* 0x0007e4000c101d32 */
.L_x_7872:
[----:B------:R-:W-:Y:S05]  /*eaf0*/  BSYNC B1 ;  /* 0x0000000000017941 */ /* 0x000fea0003800000 */
.L_x_7871:
[----:B0-----:R0:W4:Y:S01]  /*eb00*/  SHFL.IDX PT, R0, R25, 0x1, 0x181f ;  /* 0x00381f0019007f89 */ /* 0x00112200000e0000 */
[----:B------:R-:W-:Y:S03]  /*eb10*/  BSSY B1, `(.L_x_7873) ;  /* 0x000000c000017945 */ /* 0x000fe60003800000 */
[----:B--23--:R0:W2:Y:S01]  /*eb20*/  SHFL.IDX PT, R20, R24, 0x1, 0x181f ;  /* 0x00381f0018147f89 */ /* 0x00c0a200000e0000 */
[----:B------:R-:W-:Y:S05]  /*eb30*/  @P0 BRA `(.L_x_7874) ;  /* 0x0000000000240947 */ /* 0x000fea0003800000 */
[----:B------:R-:W-:Y:S02]  /*eb40*/  ULDC UR5, c[0x0][0xac8] ;  /* 0x0002b20000057ab9 */ /* 0x000fe40000000800 */
[----:B------:R-:W-:Y:S02]  /*eb50*/  ISETP.GE.AND P3, PT, R18, UR5, PT ;  /* 0x0000000512007c0c */ /* 0x000fe4000bf66270 */
[----:B------:R-:W-:-:S11]  /*eb60*/  ISETP.GE.AND P4, PT, R19, UR5, PT ;  /* 0x0000000513007c0c */ /* 0x000fd6000bf86270 */
[CC--:B--2---:R-:W-:Y:S02]  /*eb70*/  @!P3 LEA R2, P0, R18.reuse, R20.reuse, 0x1 ;  /* 0x000000141202b211 */ /* 0x0c4fe400078008ff */
[C---:B------:R-:W-:Y:S02]  /*eb80*/  @!P4 LEA R20, P2, R19.reuse, R20, 0x1 ;  /* 0x000000141314c211 */ /* 0x040fe400078408ff */
[-C--:B----4-:R-:W-:Y:S02]  /*eb90*/  @!P3 LEA.HI.X R3, R18, R0.reuse, R190, 0x1, P0 ;  /* 0x000000001203b211 */ /* 0x090fe400000f0cbe */
[----:B------:R-:W-:-:S03]  /*eba0*/  @!P4 LEA.HI.X R21, R19, R0, R189, 0x1, P2 ;  /* 0x000000001315c211 */ /* 0x000fc600010f0cbd */
[----:B-----5:R3:W-:Y:S04]  /*ebb0*/  @!P3 ST.E.128 desc[UR50][R2.64], R48 ;  /* 0x000000300200b985 */ /* 0x0207e8000c101d32 */
[----:B------:R3:W-:Y:S02]  /*ebc0*/  @!P4 ST.E.128 desc[UR50][R20.64], R56 ;  /* 0x000000381400c985 */ /* 0x0007e4000c101d32 */
.L_x_7874:
[----:B------:R-:W-:Y:S05]  /*ebd0*/  BSYNC B1 ;  /* 0x0000000000017941 */ /* 0x000fea0003800000 */
.L_x_7873:
[----:B----4-:R4:W0:Y:S01]  /*ebe0*/  SHFL.IDX PT, R0, R25, 0x2, 0x181f ;  /* 0x00581f0019007f89 */ /* 0x01082200000e0000 */
        /* <DEDUP_REMOVED lines=12> */
.L_x_7876:
[----:B------:R-:W-:Y:S05]  /*ecb0*/  BSYNC B1 ;  /* 0x0000000000017941 */ /* 0x000fea0003800000 */
.L_x_7875:
[----:B0-----:R-:W-:Y:S01]  /*ecc0*/  VIADD R0, R26, 0x60 ;  /* 0x000000601a007836 */ /* 0x001fe20000000000 */
[----:B-1--4-:R-:W0:Y:S04]  /*ecd0*/  SHFL.IDX PT, R25, R25, 0x3, 0x181f ;  /* 0x00781f0019197f89 */ /* 0x012e2800000e0000 */
[----:B------:R-:W-:Y:S01]  /*ece0*/  ISETP.GE.AND P0, PT, R0, R45, PT ;  /* 0x0000002d0000720c */ /* 0x000fe20003f06270 */
[----:B------:R-:W1:-:S12]  /*ecf0*/  SHFL.IDX PT, R24, R24, 0x3, 0x181f ;  /* 0x00781f0018187f89 */ /* 0x000e5800000e0000 */
[----:B------:R-:W-:Y:S05]  /*ed00*/  @P0 BRA `(.L_x_7877) ;  /* 0x0000000800800947 */ /* 0x000fea0003800000 */
[----:B------:R-:W-:Y:S02]  /*ed10*/  ULDC UR5, c[0x0][0xac8] ;  /* 0x0002b20000057ab9 */ /* 0x000fe40000000800 */
[----:B------:R-:W-:-:S13]  /*ed20*/  ISETP.GE.AND P1, PT, R18, UR5, PT ;  /* 0x0000000512007c0c */ /* 0x000fda000bf26270 */
[----:B-1-3--:R-:W-:-:S04]  /*ed30*/  @!P1 LEA R2, P0, R18, R24, 0x1 ;  /* 0x0000001812029211 */ /* 0x00afc800078008ff */
[----:B0-----:R-:W-:Y:S02]  /*ed40*/  @!P1 LEA.HI.X R3, R18, R25, R190, 0x1, P0 ;  /* 0x0000001912039211 */ /* 0x001fe400000f0cbe */
[----:B------:R-:W-:-:S03]  /*ed50*/  ISETP.GE.AND P0, PT, R19, UR5, PT ;  /* 0x0000000513007c0c */ /* 0x000fc6000bf06270 */
[----:B-----5:R0:W-:Y:S10]  /*ed60*/  @!P1 ST.E.128 desc[UR50][R2.64], R4 ;  /* 0x0000000402009985 */ /* 0x0201f4000c101d32 */
[----:B------:R-:W-:Y:S05]  /*ed70*/  @P0 BRA `(.L_x_7877) ;  /* 0x0000000800640947 */ /* 0x000fea0003800000 */
[----:B0-----:R-:W-:-:S04]  /*ed80*/  LEA R2, P0, R19, R24, 0x1 ;  /* 0x0000001813027211 */ /* 0x001fc800078008ff */
[----:B------:R-:W-:-:S05]  /*ed90*/  LEA.HI.X R3, R19, R25, R189, 0x1, P0 ;  /* 0x0000001913037211 */ /* 0x000fca00000f0cbd */
[----:B------:R0:W-:Y:S01]  /*eda0*/  ST.E.128 desc[UR50][R2.64], R8 ;  /* 0x0000000802007985 */ /* 0x0001e2000c101d32 */
[----:B------:R-:W-:Y:S05]  /*edb0*/  BRA `(.L_x_7877) ;  /* 0x0000000800547947 */ /* 0x000fea0003800000 */
.L_x_7870:
[----:B------:R-:W0:Y:S01]  /*edc0*/  LDC R8, c[0x0][0xbe8] ;  /* 0x0002fa00ff087b82 */ /* 0x000e220000000800 */
[----:B------:R-:W-:Y:S01]  /*edd0*/  ISETP.GE.AND P0, PT, R191, 0x80, PT ;  /* 0x00000080bf00780c */ /* 0x000fe20003f06270 */
[----:B------:R-:W-:Y:S01]  /*ede0*/  USHF.R.S32.HI UR8, URZ, 0x1f, UR37 ;  /* 0x0000001f3f087899 */ /* 0x000fe20008011425 */
[----:B------:R-:W-:Y:S01]  /*edf0*/  BSSY B1, `(.L_x_7878) ;  /* 0x000002f000017945 */ /* 0x000fe20003800000 */
[----:B------:R-:W-:Y:S01]  /*ee00*/  USHF.R.S32.HI UR9, URZ, 0x1f, UR43 ;  /* 0x0000001f3f097899 */ /* 0x000fe2000801142b */
[----:B------:R-:W-:Y:S01]  /*ee10*/  IMAD R6, R22, 0x20, R184 ;  /* 0x0000002016067824 */ /* 0x000fe200078e02b8 */
        /* <DEDUP_REMOVED lines=14> */
[----:B------:R-:W-:Y:S01]  /*ef00*/  IMAD.MOV.U32 R2, RZ, RZ, R4 ;  /* 0x000000ffff027224 */ /* 0x000fe200078e0004 */
[----:B------:R-:W-:Y:S02]  /*ef10*/  UIMAD UR5, UR8, UR10, URZ ;  /* 0x0000000a080572a4 */ /* 0x000fe4000f8e023f */
[----:B------:R-:W-:Y:S02]  /*ef20*/  UIMAD.WIDE.U32 UR6, UR37, UR10, URZ ;  /* 0x0000000a250672a5 */ /* 0x000fe4000f8e003f */
[----:B------:R-:W-:-:S03]  /*ef30*/  UIMAD UR5, UR37, UR11, UR5 ;  /* 0x0000000b250572a4 */ /* 0x000fc6000f8e0205 */
[----:B------:R-:W-:Y:S01]  /*ef40*/  ULDC.64 UR10, c[0x0][0xb98] ;  /* 0x0002e600000a7ab9 */ /* 0x000fe20000000a00 */
[----:B------:R-:W-:Y:S02]  /*ef50*/  UIADD3 UR7, UR7, UR5, URZ ;  /* 0x0000000507077290 */ /* 0x000fe4000fffe03f */
[----:B------:R-:W2:Y:S01]  /*ef60*/  @P0 LDC R5, c[0x0][0xbec] ;  /* 0x0002fb00ff050b82 */ /* 0x000ea20000000800 */
[----:B------:R-:W-:Y:S02]  /*ef70*/  UIMAD UR5, UR9, UR10, URZ ;  /* 0x0000000a090572a4 */ /* 0x000fe4000f8e023f */
[----:B------:R-:W-:Y:S02]  /*ef80*/  UIMAD.WIDE.U32 UR6, UR43, UR10, UR6 ;  /* 0x0000000a2b0672a5 */ /* 0x000fe4000f8e0006 */
[----:B------:R-:W-:-:S03]  /*ef90*/  UIMAD UR5, UR43, UR11, UR5 ;  /* 0x0000000b2b0572a4 */ /* 0x000fc6000f8e0205 */
[----:B------:R-:W3:Y:S01]  /*efa0*/  @P0 LDC R7, c[0x0][0xbf0] ;  /* 0x0002fc00ff070b82 */ /* 0x000ee20000000800 */
        /* <DEDUP_REMOVED lines=19> */
.L_x_7879:
[----:B------:R-:W-:Y:S05]  /*f0e0*/  BSYNC B1 ;  /* 0x0000000000017941 */ /* 0x000fea0003800000 */
.L_x_7878:
[----:B------:R-:W-:Y:S01]  /*f0f0*/  ULDC.64 UR10, c[0x0][0xae8] ;  /* 0x0002ba00000a7ab9 */ /* 0x000fe20000000a00 */
[----:B------:R-:W-:Y:S01]  /*f100*/  VIADD R6, R6, UR36 ;  /* 0x0000002406067c36 */ /* 0x000fe20008000000 */
[----:B------:R-:W-:Y:S01]  /*f110*/  UIMAD UR5, UR8, UR10, URZ ;  /* 0x0000000a080572a4 */ /* 0x000fe2000f8e023f */
[----:B------:R-:W-:Y:S01]  /*f120*/  BSSY B1, `(.L_x_7880) ;  /* 0x0000034000017945 */ /* 0x000fe20003800000 */
[----:B------:R-:W-:Y:S01]  /*f130*/  UIMAD.WIDE.U32 UR6, UR37, UR10, URZ ;  /* 0x0000000a250672a5 */ /* 0x000fe2000f8e003f */
[----:B0-----:R-:W-:Y:S01]  /*f140*/  @P1 IMAD.HI.U32 R0, R6, R9, RZ ;  /* 0x0000000906001227 */ /* 0x001fe200078e00ff */
[----:B------:R-:W-:-:S03]  /*f150*/  UIMAD UR5, UR37, UR11, UR5 ;  /* 0x0000000b250572a4 */ /* 0x000fc6000f8e0205 */
[----:B------:R-:W-:Y:S01]  /*f160*/  ULDC.64 UR10, c[0x0][0xaf0] ;  /* 0x0002bc00000a7ab9 */ /* 0x000fe20000000a00 */
[----:B------:R-:W-:Y:S01]  /*f170*/  UIADD3 UR7, UR7, UR5, URZ ;  /* 0x0000000507077290 */ /* 0x000fe2000fffe03f */
[----:B--2---:R-:W-:Y:S01]  /*f180*/  IMAD.MOV.U32 R5, RZ, RZ, R6 ;  /* 0x000000ffff057224 */ /* 0x004fe200078e0006 */
[----:B------:R-:W-:Y:S01]  /*f190*/  UIMAD UR5, UR9, UR10, URZ ;  /* 0x0000000a090572a4 */ /* 0x000fe2000f8e023f */
[----:B-1----:R-:W-:Y:S01]  /*f1a0*/  @P1 SHF.R.U32.HI R5, RZ, R11, R0 ;  /* 0x0000000bff051219 */ /* 0x002fe20000011600 */
        /* <DEDUP_REMOVED lines=34> */
[----:B------:R-:W-:Y:S02]  /*f3d0*/  ULDC UR5, c[0x0][0xac8] ;  /* 0x0002b20000057ab9 */ /* 0x000fe40000000800 */
[----:B------:R-:W-:Y:S02]  /*f3e0*/  ISETP.GE.AND P4, PT, R18, UR5, PT ;  /* 0x0000000512007c0c */ /* 0x000fe4000bf86270 */
[----:B------:R-:W-:-:S11]  /*f3f0*/  ISETP.GE.AND P5, PT, R19, UR5, PT ;  /* 0x0000000513007c0c */ /* 0x000fd6000bfa6270 */
[CC--:B-1----:R-:W-:Y:S02]  /*f400*/  @!P4 LEA R10, P2, R18.reuse, R2.reuse, 0x1 ;  /* 0x00000002120ac211 */ /* 0x0c2fe400078408ff */
[C---:B------:R-:W-:Y:S02]  /*f410*/  @!P5 LEA R2, P3, R19.reuse, R2, 0x1 ;  /* 0x000000021302d211 */ /* 0x040fe400078608ff */
[-C--:B--2---:R-:W-:Y:S02]  /*f420*/  @!P4 LEA.HI.X R11, R18, R0.reuse, R190, 0x1, P2 ;  /* 0x00000000120bc211 */ /* 0x084fe400010f0cbe */
[----:B------:R-:W-:-:S03]  /*f430*/  @!P5 LEA.HI.X R3, R19, R0, R189, 0x1, P3 ;  /* 0x000000001303d211 */ /* 0x000fc600018f0cbd */
[----:B------:R3:W-:Y:S04]  /*f440*/  @!P4 ST.E.128 desc[UR50][R10.64], RZ ;  /* 0x000000ff0a00c985 */ /* 0x0007e8000c101d32 */
[----:B------:R3:W-:Y:S02]  /*f450*/  @!P5 ST.E.128 desc[UR50][R2.64], RZ ;  /* 0x000000ff0200d985 */ /* 0x0007e4000c101d32 */
.L_x_7881:
[----:B------:R-:W-:Y:S05]  /*f460*/  BSYNC B1 ;  /* 0x0000000000017941 */ /* 0x000fea0003800000 */
.L_x_7880:
[----:B--2---:R2:W4:Y:S01]  /*f470*/  SHFL.IDX PT, R0, R5, 0x1, 0x181f ;  /* 0x00381f0005007f89 */ /* 0x00452200000e0000 */
[----:B------:R-:W-:Y:S03]  /*f480*/  BSSY B1, `(.L_x_7882) ;  /* 0x000000c000017945 */ /* 0x000fe60003800000 */
[----:B-1-3--:R2:W1:Y:S01]  /*f490*/  SHFL.IDX PT, R2, R4, 0x1, 0x181f ;  /* 0x00381f0004027f89 */ /* 0x00a46200000e0000 */
[----:B------:R-:W-:Y:S05]  /*f4a0*/  @P1 BRA `(.L_x_7883) ;  /* 0x0000000000241947 */ /* 0x000fea0003800000 */
[----:B------:R-:W-:Y:S02]  /*f4b0*/  ULDC UR5, c[0x0][0xac8] ;  /* 0x0002b20000057ab9 */ /* 0x000fe40000000800 */
[----:B------:R-:W-:Y:S02]  /*f4c0*/  ISETP.GE.AND P3, PT, R18, UR5, PT ;  /* 0x0000000512007c0c */ /* 0x000fe4000bf66270 */
[----:B------:R-:W-:-:S11]  /*f4d0*/  ISETP.GE.AND P4, PT, R19, UR5, PT ;  /* 0x0000000513007c0c */ /* 0x000fd6000bf86270 */
[CC--:B-1----:R-:W-:Y:S02]  /*f4e0*/  @!P3 LEA R10, P1, R18.reuse, R2.reuse, 0x1 ;  /* 0x00000002120ab211 */ /* 0x0c2fe400078208ff */
[C---:B------:R-:W-:Y:S02]  /*f4f0*/  @!P4 LEA R2, P2, R19.reuse, R2, 0x1 ;  /* 0x000000021302c211 */ /* 0x040fe400078408ff */
[-C--:B----4-:R-:W-:Y:S02]  /*f500*/  @!P3 LEA.HI.X R11, R18, R0.reuse, R190, 0x1, P1 ;  /* 0x00000000120bb211 */ /* 0x090fe400008f0cbe */
[----:B------:R-:W-:-:S03]  /*f510*/  @!P4 LEA.HI.X R3, R19, R0, R189, 0x1, P2 ;  /* 0x000000001303c211 */ /* 0x000fc600010f0cbd */
[----:B------:R3:W-:Y:S04]  /*f520*/  @!P3 ST.E.128 desc[UR50][R10.64], RZ ;  /* 0x000000ff0a00b985 */ /* 0x0007e8000c101d32 */
[----:B------:R3:W-:Y:S02]  /*f530*/  @!P4 ST.E.128 desc[UR50][R2.64], RZ ;  /* 0x000000ff0200c985 */ /* 0x0007e4000c101d32 */
.L_x_7883:
[----:B------:R-:W-:Y:S05]  /*f540*/  BSYNC B1 ;  /* 0x0000000000017941 */ /* 0x000fea0003800000 */
.L_x_7882:
[----:B----4-:R4:W0:Y:S01]  /*f550*/  SHFL.IDX PT, R0, R5, 0x2, 0x181f ;  /* 0x00581f0005007f89 */ /* 0x01082200000e0000 */
        /* <DEDUP_REMOVED lines=8> */
[-C--:B0-----:R-:W-:Y:S02]  /*f5e0*/  @!P2 LEA.HI.X R11, R18, R0.reuse, R190, 0x1, P0 ;  /* 0x00000000120ba211 */ /* 0x081fe400000f0cbe */
[----:B------:R-:W-:-:S03]  /*f5f0*/  @!P3 LEA.HI.X R3, R19, R0, R189, 0x1, P1 ;  /* 0x000000001303b211 */ /* 0x000fc600008f0cbd */
[----:B------:R3:W-:Y:S04]  /*f600*/  @!P2 ST.E.128 desc[UR50][R10.64], RZ ;  /* 0x000000ff0a00a985 */ /* 0x0007e8000c101d32 */
[----:B------:R3:W-:Y:S02]  /*f610*/  @!P3 ST.E.128 desc[UR50][R2.64], RZ ;  /* 0x000000ff0200b985 */ /* 0x0007e4000c101d32 */
.L_x_7885:
[----:B------:R-:W-:Y:S05]  /*f620*/  BSYNC B1 ;  /* 0x0000000000017941 */ /* 0x000fea0003800000 */
.L_x_7884:
[----:B---3--:R-:W-:Y:S01]  /*f630*/  VIADD R3, R6, 0x60 ;  /* 0x0000006006037836 */ /* 0x008fe20000000000 */
[----:B0-----:R0:W3:Y:S04]  /*f640*/  SHFL.IDX PT, R0, R5, 0x3, 0x181f ;  /* 0x00781f0005007f89 */ /* 0x0010e800000e0000 */
[----:B------:R-:W-:Y:S01]  /*f650*/  ISETP.GE.AND P0, PT, R3, R9, PT ;  /* 0x000000090300720c */ /* 0x000fe20003f06270 */
[----:B-1----:R0:W1:-:S12]  /*f660*/  SHFL.IDX PT, R2, R4, 0x3, 0x181f ;  /* 0x00781f0004027f89 */ /* 0x00205800000e0000 */
[----:B0-----:R-:W-:Y:S05]  /*f670*/  @P0 BRA `(.L_x_7877) ;  /* 0x0000000000240947 */ /* 0x001fea0003800000 */
[----:B------:R-:W-:Y:S02]  /*f680*/  ULDC UR5, c[0x0][0xac8] ;  /* 0x0002b20000057ab9 */ /* 0x000fe40000000800 */
[----:B------:R-:W-:Y:S02]  /*f690*/  ISETP.GE.AND P2, PT, R18, UR5, PT ;  /* 0x0000000512007c0c */ /* 0x000fe4000bf46270 */
[----:B------:R-:W-:-:S11]  /*f6a0*/  ISETP.GE.AND P3, PT, R19, UR5, PT ;  /* 0x0000000513007c0c */ /* 0x000fd6000bf66270 */
[CC--:B-12-4-:R-:W-:Y:S02]  /*f6b0*/  @!P2 LEA R4, P0, R18.reuse, R2.reuse, 0x1 ;  /* 0x000000021204a211 */ /* 0x0d6fe400078008ff */
[C---:B------:R-:W-:Y:S02]  /*f6c0*/  @!P3 LEA R2, P1, R19.reuse, R2, 0x1 ;  /* 0x000000021302b211 */ /* 0x040fe400078208ff */
[-C--:B---3--:R-:W-:Y:S02]  /*f6d0*/  @!P2 LEA.HI.X R5, R18, R0.reuse, R190, 0x1, P0 ;  /* 0x000000001205a211 */ /* 0x088fe400000f0cbe */
[----:B------:R-:W-:-:S03]  /*f6e0*/  @!P3 LEA.HI.X R3, R19, R0, R189, 0x1, P1 ;  /* 0x000000001303b211 */ /* 0x000fc600008f0cbd */
[----:B------:R0:W-:Y:S04]  /*f6f0*/  @!P2 ST.E.128 desc[UR50][R4.64], RZ ;  /* 0x000000ff0400a985 */ /* 0x0001e8000c101d32 */
[----:B------:R0:W-:Y:S02]  /*f700*/  @!P3 ST.E.128 desc[UR50][R2.64], RZ ;  /* 0x000000ff0200b985 */ /* 0x0001e4000c101d32 */
.L_x_7877:
[----:B------:R-:W-:Y:S05]  /*f710*/  BSYNC B0 ;  /* 0x0000000000007941 */ /* 0x000fea0003800000 */
.L_x_7869:
[----:B------:R-:W-:Y:S02]  /*f720*/  ULDC UR5, c[0x0][0xc38] ;  /* 0x00030e0000057ab9 */ /* 0x000fe40000000800 */
[----:B------:R-:W-:-:S06]  /*f730*/  UISETP.GE.AND UP0, UPT, UR4, UR5, UPT ;  /* 0x000000050400728c */ /* 0x000fcc000bf06270 */
[----:B------:R-:W-:-:S13]  /*f740*/  PLOP3.LUT P0, PT, PT, PT, UP0, 0x80, 0x0 ;  /* 0x000000000000781c */ /* 0x000fda0003f0f008 */
[----:B------:R-:W-:Y:S05]  /*f750*/  @!P0 BRA `(.L_x_7886) ;  /* 0xffffff1400908947 */ /* 0x000fea000383ffff */
[----:B------:R-:W-:Y:S05]  /*f760*/  EXIT ;  /* 0x000000000000794d */ /* 0x000fea0003800000 */
.L_x_7788:
[----:B------:R-:W-:-:S08]  /*f770*/  NOP ;  /* 0x0000000000007918 */ /* 0x000fd00000000000 */
[----:B------:R-:W0:-:S00]  /*f780*/  USETMAXREG.DEALLOC.CTAPOOL 0x18 ;  /* 0x00000018000079c8 */ /* 0x000e0000080e0500 */
        /* <DEDUP_REMOVED lines=27> */
[----:B------:R-:W-:Y:S01]  /*f940*/  IMAD.SHL.U32 R2, R5, 0x8, RZ ;  /* 0x0000000805027824 */ /* 0x000fe200078e00ff */
[----:B------:R-:W-:-:S04]  /*f950*/  LOP3.LUT R0, R0, 0x40, RZ, 0xfc, !PT ;  /* 0x0000004000007812 */ /* 0x000fc800078efcff */
[----:B------:R-:W-:Y:S01]  /*f960*/  LOP3.LUT R4, R3, 0x200, R2, 0xf8, !PT ;  /* 0x0000020003047812 */ /* 0x000fe200078ef802 */
[----:B------:R-:W-:Y:S01]  /*f970*/  IMAD.SHL.U32 R2, R6, 0x10, RZ ;  /* 0x0000001006027824 */ /* 0x000fe200078e00ff */
[----:B------:R-:W-:-:S03]  /*f980*/  SHF.R.U32.HI R3, RZ, 0x3, R5 ;  /* 0x00000003ff037819 */ /* 0x000fc60000011605 */
[----:B------:R-:W-:Y:S01]  /*f990*/  IMAD R4, R4, 0x2, R17 ;  /* 0x0000000204047824 */ /* 0x000fe200078e0211 */
[----:B------:R-:W-:Y:S01]  /*f9a0*/  LOP3.LUT R2, R3, 0x70, R2, 0xf8, !PT ;  /* 0x0000007003027812 */ /* 0x000fe200078ef802 */
[----:B------:R-:W-:Y:S02]  /*f9b0*/  IMAD.U32 R3, RZ, RZ, UR6 ;  /* 0x00000006ff037e24 */ /* 0x000fe4000f8e00ff */
[----:B------:R-:W-:Y:S01]  /*f9c0*/  IMAD.MOV.U32 R2, RZ, RZ, 0x1 ;  /* 0x00000001ff027424 */ /* 0x000fe200078e00ff */
[----:B------:R0:W-:Y:S04]  /*f9d0*/  STL [R1+0x10], R4 ;  /* 0x0000100401007387 */ /* 0x0001e80000100800 */
[----:B------:R0:W-:Y:S04]  /*f9e0*/  STL [R1+0x14], R3 ;  /* 0x0000140301007387 */ /* 0x0001e80000100800 */
[----:B------:R0:W-:Y:S04]  /*f9f0*/  STL [R1+0x18], RZ ;  /* 0x000018ff01007387 */ /* 0x0001e80000100800 */
[----:B------:R0:W-:Y:S02]  /*fa00*/  STL [R1+0x8], R2 ;  /* 0x0000080201007387 */ /* 0x0001e40000100800 */
.L_x_7980:
        /* <DEDUP_REMOVED lines=14> */
[----:B---34-:R-:W-:Y:S05]  /*faf0*/  @!P0 BRA `(.L_x_7888) ;  /* 0x0000000000208947 */ /* 0x018fea0003800000 */
        /* <DEDUP_REMOVED lines=8> */
.L_x_7888:
[----:B------:R-:W-:Y:S01]  /*fb80*/  ULDC UR9, c[0x0][0xc54] ;  /* 0x0003150000097ab9 */ /* 0x000fe20000000800 */
[----:B------:R-:W-:Y:S01]  /*fb90*/  UMOV UR6, UR8 ;  /* 0x0000000800067c82 */ /* 0x000fe20008000000 */
[----:B------:R-:W-:-:S11]  /*fba0*/  UISETP.NE.AND UP0, UPT, UR9, 0x1, UPT ;  /* 0x000000010900788c */ /* 0x000fd6000bf05270 */
[----:B------:R-:W-:Y:S02]  /*fbb0*/  @UP0 ULDC.64 UR10, c[0x0][0xc58] ;  /* 0x00031600000a0ab9 */ /* 0x000fe40000000a00 */
[----:B------:R-:W-:-:S04]  /*fbc0*/  UIMAD.WIDE.U32 UR4, UR8, UR10, URZ ;  /* 0x0000000a080472a5 */ /* 0x000fc8000f8e003f */
[----:B------:R-:W-:-:S04]  /*fbd0*/  @UP0 USHF.R.U32.HI UR6, URZ, UR11, UR5 ;  /* 0x0000000b3f060299 */ /* 0x000fc80008011605 */
[----:B------:R-:W-:-:S12]  /*fbe0*/  UIMAD UR4, UR6, UR9, URZ ;  /* 0x00000009060472a4 */ /* 0x000fd8000f8e023f */
.L_x_7889:
        /* <DEDUP_REMOVED lines=48> */
.L_x_7891:
[----:B------:R-:W-:-:S11]  /*fef0*/  UISETP.NE.AND UP0, UPT, UR5, 0x1, UPT ;  /* 0x000000010500788c */ /* 0x000fd6000bf05270 */
[----:B------:R-:W-:Y:S02]  /*ff00*/  @UP0 ULDC.64 UR12, c[0x0][0x9e8] ;  /* 0x00027a00000c0ab9 */ /* 0x000fe40000000a00 */
[----:B------:R-:W-:-:S04]  /*ff10*/  UIMAD.WIDE.U32 UR8, UR10, UR12, URZ ;  /* 0x0000000c0a0872a5 */ /* 0x000fc8000f8e003f */
[----:B------:R-:W-:-:S12]  /*ff20*/  @UP0 USHF.R.U32.HI UR10, URZ, UR13, UR9 ;  /* 0x0000000d3f0a0299 */ /* 0x000fd80008011609 */
.L_x_7892:
[----:B------:R-:W-:-:S04]  /*ff30*/  UIMAD UR10, UR10, UR5, UR5 ;  /* 0x000000050a0a72a4 */ /* 0x000fc8000f8e0205 */
[----:B------:R-:W-:-:S04]  /*ff40*/  UISETP.LT.AND UP0, UPT, UR4, UR10, UPT ;  /* 0x0000000a0400728c */ /* 0x000fc8000bf01270 */
[----:B------:R-:W-:-:S12]  /*ff50*/  USEL UR4, UR4, UR10, UP0 ;  /* 0x0000000a04047287 */ /* 0x000fd80008000000 */
.L_x_7890:
        /* <DEDUP_REMOVED lines=30> */
.L_x_7894:
[----:B------:R-:W-:-:S11]  /*10140*/  UISETP.NE.AND UP0, UPT, UR5, 0x1, UPT ;  /* 0x000000010500788c */ /* 0x000fd6000bf05270 */
[----:B------:R-:W-:Y:S02]  /*10150*/  @UP0 ULDC.64 UR10, c[0x0][0x9e8] ;  /* 0x00027a00000a0ab9 */ /* 0x000fe40000000a00 */
[----:B------:R-:W-:-:S04]  /*10160*/  UIMAD.WIDE.U32 UR6, UR4, UR10, URZ ;  /* 0x0000000a040672a5 */ /* 0x000fc8000f8e003f */
[----:B------:R-:W-:-:S12]  /*10170*/  @UP0 USHF.R.U32.HI UR4, URZ, UR11, UR7 ;  /* 0x0000000b3f040299 */ /* 0x000fd80008011607 */
.L_x_7895:
[----:B------:R-:W-:-:S04]  /*10180*/  UIMAD UR4, UR4, UR5, URZ ;  /* 0x00000005040472a4 */ /* 0x000fc8000f8e023f */
[----:B------:R-:W-:-:S04]  /*10190*/  UISETP.LT.AND UP0, UPT, UR8, UR4, UPT ;  /* 0x000000040800728c */ /* 0x000fc8000bf01270 */
[----:B------:R-:W-:-:S12]  /*101a0*/  USEL UR8, UR8, UR4, !UP0 ;  /* 0x0000000408087287 */ /* 0x000fd8000c000000 */
.L_x_7893:
        /* <DEDUP_REMOVED lines=9> */
[----:B------:R-:W1:Y:S02]  /*10240*/  S2R R0, SR_TID.X ;  /* 0x0000000000007919 */ /* 0x000e640000002100 */
[----:B-1----:R-:W-:-:S04]  /*10250*/  LOP3.LUT R0, R0, 0x7f, RZ, 0xc0, !PT ;  /* 0x0000007f00007812 */ /* 0x002fc800078ec0ff */
[----:B------:R-:W-:-:S13]  /*10260*/  ISETP.NE.AND P1, PT, R0, RZ, PT ;  /* 0x000000ff0000720c */ /* 0x000fda0003f25270 */
[----:B------:R-:W-:Y:S05]  /*10270*/  @P1 BRA `(.L_x_7898) ;  /* 0x0000003800381947 */ /* 0x000fea0003800000 */
[----:B------:R-:W1:Y:S01]  /*10280*/  S2R R5, SR_LANEID ;  /* 0x0000000000057919 */ /* 0x000e620000000000 */
[----:B------:R-:W-:Y:S01]  /*10290*/  VOTEU.ANY UR4, UPT, PT ;  /* 0x0000000000047886 */ /* 0x000fe200038e0100 */
[----:B0-----:R-:W0:Y:S01]  /*102a0*/  LDC.64 R2, c[0x0][0xc80] ;  /* 0x00032000ff027b82 */ /* 0x001e220000000a00 */
[----:B------:R-:W1:Y:S02]  /*102b0*/  FLO.U32 R0, UR4 ;  /* 0x0000000400007d00 */ /* 0x000e6400080e0000 */
[----:B-1----:R-:W-:-:S06]  /*102c0*/  ISETP.EQ.U32.AND P0, PT, R0, R5, PT ;  /* 0x000000050000720c */ /* 0x002fcc0003f02070 */
[----:B------:R-:W0:Y:S07]  /*102d0*/  POPC R5, UR4 ;  /* 0x0000000400057d09 */ /* 0x000e2e0008000000 */
[----:B0-----:R-:W2:Y:S01]  /*102e0*/  @P0 ATOMG.E.ADD.STRONG.GPU PT, R3, desc[UR50][R2.64], R5 ;  /* 0x00000005020309a8 */ /* 0x001ea200081ee1f2 */
[----:B------:R-:W0:Y:S02]  /*102f0*/  S2R R4, SR_LTMASK ;  /* 0x0000000000047919 */ /* 0x000e240000003900 */
[----:B0-----:R-:W-:-:S04]  /*10300*/  LOP3.LUT R4, R4, UR4, RZ, 0xc0, !PT ;  /* 0x0000000404047c12 */ /* 0x001fc8000f8ec0ff */
[----:B------:R-:W0:Y:S01]  /*10310*/  POPC R7, R4 ;  /* 0x0000000400077309 */ /* 0x000e220000000000 */
[----:B--2---:R-:W0:Y:S02]  /*10320*/  SHFL.IDX PT, R0, R3, R0, 0x1f ;  /* 0x00001f0003007589 */ /* 0x004e2400000e0000 */
[----:B0-----:R-:W-:-:S05]  /*10330*/  IADD3 R0, R0, UR42, R7 ;  /* 0x0000002a00007c10 */ /* 0x001fca000fffe007 */
[----:B------:R1:W-:Y:S01]  /*10340*/  STL [R1+0x14], R0 ;  /* 0x0000140001007387 */ /* 0x0003e20000100800 */
[----:B------:R-:W-:Y:S05]  /*10350*/  BRA `(.L_x_7898) ;  /* 0x0000003800007947 */ /* 0x000fea0003800000 */
.L_x_7897:
[----:B------:R-:W-:Y:S01]  /*10360*/  VIADD R0, R17, 0x18400 ;  /* 0x0001840011007836 */ /* 0x000fe20000000000 */
[----:B------:R-:W-:Y:S04]  /*10370*/  BSSY B6, `(.L_x_7899) ;  /* 0x0000013000067945 */ /* 0x000fe80003800000 */
[----:B------:R-:W-:-:S13]  /*10380*/  LOP3.LUT P0, RZ, R0, 0x3ff, RZ, 0xc0, !PT ;  /* 0x000003ff00ff7812 */ /* 0x000fda000780c0ff */
[----:B------:R-:W-:Y:S05]  /*10390*/  @!P0 BRA `(.L_x_7900) ;  /* 0x0000000000408947 */ /* 0x000fea0003800000 */
[----:B0-----:R-:W-:Y:S01]  /*103a0*/  MOV R2, 0x0 ;  /* 0x0000000000027802 */ /* 0x001fe20000000f00 */
        /* <DEDUP_REMOVED lines=15> */
.L_x_7900:
[----:B------:R-:W-:Y:S05]  /*104a0*/  BSYNC B6 ;  /* 0x0000000000067941 */ /* 0x000fea0003800000 */
.L_x_7899:
        /* <DEDUP_REMOVED lines=20> */
.L_x_7903:
        /* <DEDUP_REMOVED lines=15> */
.L_x_7902:
[----:B------:R-:W-:Y:S05]  /*106e0*/  BSYNC B6 ;  /* 0x0000000000067941 */ /* 0x000fea0003800000 */
.L_x_7901:
[----:B------:R-:W-:Y:S01]  /*106f0*/  ULDC.64 UR4, c[0x0][0x9f8] ;  /* 0x00027e0000047ab9 */ /* 0x000fe20000000a00 */
[----:B------:R-:W-:Y:S01]  /*10700*/  IMAD.U32 R7, RZ, RZ, UR43 ;  /* 0x0000002bff077e24 */ /* 0x000fe2000f8e00ff */
[----:B------:R-:W-:-:S04]  /*10710*/  UISETP.NE.U32.AND UP0, UPT, UR4, URZ, UPT ;  /* 0x0000003f0400728c */ /* 0x000fc8000bf05070 */
[----:B------:R-:W-:-:S06]  /*10720*/  UISETP.NE.AND.EX UP0, UPT, UR5, URZ, UPT, UP0 ;  /* 0x0000003f0500728c */ /* 0x000fcc000bf05300 */
[----:B------:R-:W-:-:S05]  /*10730*/  PLOP3.LUT P0, PT, PT, PT, UP0, 0x80, 0x0 ;  /* 0x000000000000781c */ /* 0x000fca0003f0f008 */
[----:B------:R-:W-:Y:S02]  /*10740*/  @UP0 ULDC.64 UR4, c[0x0][0x9f8] ;  /* 0x00027e0000040ab9 */ /* 0x000fe40000000a00 */
[----:B------:R-:W-:-:S06]  /*10750*/  @UP0 UIMAD.WIDE UR4, UR43, 0x4, UR4 ;  /* 0x000000042b0408a5 */ /* 0x000fcc000f8e0204 */
[----:B0-----:R-:W-:Y:S02]  /*10760*/  IMAD.U32 R2, RZ, RZ, UR4 ;  /* 0x00000004ff027e24 */ /* 0x001fe4000f8e00ff */
        /* <DEDUP_REMOVED lines=19> */
.L_x_7995:
        /* <DEDUP_REMOVED lines=9> */
.L_x_7998:
[----:B------:R-:W-:Y:S05]  /*10930*/  @!P6 BRA `(.L_x_7905) ;  /* 0x0000000000fce947 */ /* 0x000fea0003800000 */
[----:B------:R-:W-:Y:S01]  /*10940*/  IMAD.MOV.U32 R16, RZ, RZ, R7 ;  /* 0x000000ffff107224 */ /* 0x000fe200078e0007 */
[----:B------:R-:W-:Y:S06]  /*10950*/  @!P1 BRA `(.L_x_7907) ;  /* 0x00000000004c9947 */ /* 0x000fec0003800000 */
[----:B------:R-:W2:Y:S01]  /*10960*/  LDC R6, c[0x0][0x43c] ;  /* 0x00010f00ff067b82 */ /* 0x000ea20000000800 */
[----:B------:R-:W-:Y:S01]  /*10970*/  IMAD.MOV.U32 R9, RZ, RZ, R0 ;  /* 0x000000ffff097224 */ /* 0x000fe200078e0000 */
        /* <DEDUP_REMOVED lines=17> */
.L_x_7907:
[----:B------:R-:W3:Y:S01]  /*10a90*/  LDL R0, [R1+0x8] ;  /* 0x0000080001007983 */ /* 0x000ee20000100800 */
[----:B--2---:R-:W-:Y:S01]  /*10aa0*/  IMAD R3, R18, 0x8, R17 ;  /* 0x0000000812037824 */ /* 0x004fe200078e0211 */
[----:B---3--:R-:W-:-:S04]  /*10ab0*/  SHF.L.U32 R0, R0, 0x1f, RZ ;  /* 0x0000001f00007819 */ /* 0x008fc800000006ff */
[----:B------:R-:W2:Y:S02]  /*10ac0*/  SYNCS.PHASECHK.TRANS64.TRYWAIT P0, [R3+URZ+0x28840], R0 ;  /* 0x02884000030075a7 */ /* 0x000ea4000800017f */
[----:B--2---:R-:W-:Y:S05]  /*10ad0*/  @!P0 BRA `(.L_x_7908) ;  /* 0x0000003800948947 */ /* 0x004fea0003800000 */
.L_x_7999:
        /* <DEDUP_REMOVED lines=11> */
.L_x_7909:
[----:B------:R-:W3:Y:S01]  /*10b90*/  LDL R2, [R1] ;  /* 0x0000000001027983 */ /* 0x000ee20000100800 */
[----:B--2---:R-:W-:Y:S01]  /*10ba0*/  IMAD R0, R18, 0x8000, R17 ;  /* 0x0000800012007824 */ /* 0x004fe200078e0211 */
        /* <DEDUP_REMOVED lines=10> */
[----:B------:R-:W-:Y:S01]  /*10c50*/  UMOV UR12, UR36 ;  /* 0x00000024000c7c82 */ /* 0x000fe20008000000 */
[----:B------:R-:W-:-:S02]  /*10c60*/  LOP3.LUT R19, R19, 0xfffffffd, RZ, 0xc0, !PT ;  /* 0xfffffffd13137812 */ /* 0x000fc400078ec0ff */
[----:B------:R-:W-:Y:S02]  /*10c70*/  UIADD3 UR33, UR33, 0x28830, URZ ;  /* 0x0002883021217890 */ /* 0x000fe4000fffe03f */
[----:B------:R-:W-:Y:S02]  /*10c80*/  UMOV UR13, UR37 ;  /* 0x00000025000d7c82 */ /* 0x000fe40008000000 */
[----:B------:R-:W-:Y:S02]  /*10c90*/  UIADD3 UR32, UR8, 0x18400, URZ ;  /* 0x0001840008207890 */ /* 0x000fe4000fffe03f */
[----:B------:R-:W-:Y:S01]  /*10ca0*/  UIADD3 UR8, UR8, 0x1c400, URZ ;  /* 0x0001c40008087890 */ /* 0x000fe2000fffe03f */
[----:B------:R-:W-:Y:S01]  /*10cb0*/  @P0 LOP3.LUT R19, R19, 0x2, RZ, 0xfc, !PT ;  /* 0x0000000213130812 */ /* 0x000fe200078efcff */
[----:B------:R-:W-:Y:S01]  /*10cc0*/  UMOV UR9, UR33 ;  /* 0x0000002100097c82 */ /* 0x000fe20008000000 */
[----:B---3--:R-:W-:-:S13]  /*10cd0*/  R2UR UR35, R2 ;  /* 0x00000000022372ca */ /* 0x008fda00000e0000 */
[----:B------:R-:W-:-:S07]  /*10ce0*/  USHF.L.U32 UR35, UR35, 0x7, URZ ;  /* 0x0000000723237899 */ /* 0x000fce000800063f */
[----:B------:R-:W-:Y:S02]  /*10cf0*/  UMOV UR11, UR35 ;  /* 0x00000023000b7c82 */ /* 0x000fe40008000000 */
[----:B------:R2:W-:Y:S01]  /*10d00*/  UTMALDG.4D [UR32], [UR4], desc[UR6] ;  /* 0x00000620040075b4 */ /* 0x0005e20008019000 */
[----:B------:R2:W-:Y:S02]  /*10d10*/  UTMALDG.4D [UR8], [UR4], desc[UR6] ;  /* 0x00000608040075b4 */ /* 0x0005e40008019000 */
[----:B--2---:R-:W-:Y:S01]  /*10d20*/  NOP ;  /* 0x0000000000007918 */ /* 0x004fe20000000000 */
.L_x_7905:
        /* <DEDUP_REMOVED lines=22> */
.L_x_7911:
[----:B------:R-:W-:Y:S05]  /*10e90*/  BSYNC B6 ;  /* 0x0000000000067941 */ /* 0x000fea0003800000 */
.L_x_7910:
        /* <DEDUP_REMOVED lines=30> */
[----:B------:R-:W-:Y:S02]  /*11080*/  LOP3.LUT R9, R9, 0x40, RZ, 0xfc, !PT ;  /* 0x0000004009097812 */ /* 0x000fe400078efcff */
[----:B------:R-:W-:Y:S01]  /*11090*/  IMAD.MOV.U32 R6, RZ, RZ, R2 ;  /* 0x000000ffff067224 */ /* 0x000fe200078e0002 */
        /* <DEDUP_REMOVED lines=28> */
[----:B------:R-:W-:Y:S02]  /*11260*/  ULDC UR4, c[0x0][0x288] ;  /* 0x0000a20000047ab9 */ /* 0x000fe40000000800 */
[----:B------:R-:W-:Y:S01]  /*11270*/  IMAD R3, R7, UR4, RZ ;  /* 0x0000000407037c24 */ /* 0x000fe2000f8e02ff */
[----:B------:R-:W1:Y:S04]  /*11280*/  SHFL.IDX PT, R6, R0, RZ, 0x181f ;  /* 0x00181fff00067589 */ /* 0x000e6800000e0000 */
[----:B------:R-:W-:Y:S01]  /*11290*/  SHFL.IDX PT, R8, R0, 0x1, 0x181f ;  /* 0x00381f0000087f89 */ /* 0x000fe200000e0000 */
[----:B0-----:R-:W-:-:S04]  /*112a0*/  LOP3.LUT R5, R5, 0x7f, RZ, 0xc0, !PT ;  /* 0x0000007f05057812 */ /* 0x001fc800078ec0ff */
[----:B------:R-:W-:-:S05]  /*112b0*/  SHF.R.U32.HI R5, RZ, 0x3, R5 ;  /* 0x00000003ff057819 */ /* 0x000fca0000011605 */
[----:B------:R-:W-:-:S04]  /*112c0*/  VIADD R2, R5, UR41 ;  /* 0x0000002905027c36 */ /* 0x000fc80008000000 */
[C---:B------:R-:W-:Y:S01]  /*112d0*/  VIADD R5, R2.reuse, 0x10 ;  /* 0x0000001002057836 */ /* 0x040fe20000000000 */
[----:B------:R-:W-:-:S04]  /*112e0*/  ISETP.GE.AND P3, PT, R2, R3, PT ;  /* 0x000000030200720c */ /* 0x000fc80003f66270 */
[----:B------:R-:W-:Y:S02]  /*112f0*/  ISETP.GE.AND P2, PT, R5, R3, PT ;  /* 0x000000030500720c */ /* 0x000fe40003f46270 */
[----:B------:R-:W0:Y:S07]  /*11300*/  SHFL.IDX PT, R5, R4, RZ, 0x181f ;  /* 0x00181fff04057589 */ /* 0x000e2e00000e0000 */
[----:B-1----:R-:W-:-:S05]  /*11310*/  @!P3 LEA R6, P4, R10, R6, 0x1 ;  /* 0x000000060a06b211 */ /* 0x002fca00078808ff */
[----:B0-----:R-:W-:Y:S01]  /*11320*/  @!P3 IMAD.X R7, RZ, RZ, R5, P4 ;  /* 0x000000ffff07b224 */ /* 0x001fe200020e0605 */
[----:B------:R-:W-:Y:S01]  /*11330*/  @!P2 LEA R8, P4, R10, R8, 0x1 ;  /* 0x000000080a08a211 */ /* 0x000fe200078808ff */
[----:B------:R-:W0:Y:S04]  /*11340*/  SHFL.IDX PT, R5, R4, 0x1, 0x181f ;  /* 0x00381f0004057f89 */ /* 0x000e2800000e0000 */
[----:B-----5:R-:W-:Y:S04]  /*11350*/  @!P3 LDGSTS.E.BYPASS.LTC128B.128 [R9+0x10400], desc[UR50][R6.64], !P1 ;  /* 0x104000000609bfae */ /* 0x020fe8000c901d72 */
[----:B------:R1:W-:Y:S02]  /*11360*/  @!P3 LDGSTS.E.BYPASS.LTC128B.128 [R9+0x14400], desc[UR50][R6.64+0x80], !P0 ;  /* 0x144000800609bfae */ /* 0x0003e4000c101d72 */
[----:B-1----:R-:W-:-:S02]  /*11370*/  @!P2 IMAD.MOV.U32 R6, RZ, RZ, R8 ;  /* 0x000000ffff06a224 */ /* 0x002fc400078e0008 */
[----:B0-----:R-:W-:-:S04]  /*11380*/  @!P2 IMAD.X R5, RZ, RZ, R5, P4 ;  /* 0x000000ffff05a224 */ /* 0x001fc800020e0605 */
        /* <DEDUP_REMOVED lines=49> */
[----:B-1----:R0:W-:Y:S02]  /*116a0*/  @!P3 LDGSTS.E.BYPASS.LTC128B.128 [R9+0x17400], desc[UR50][R6.64+0x80], !P0 ;  /* 0x174000800609bfae */ /* 0x0021e4000c101d72 */
.L_x_8016:
        /* <DEDUP_REMOVED lines=11> */
.L_x_7914:
[----:B------:R-:W-:Y:S05]  /*11760*/  BSYNC B0 ;  /* 0x0000000000007941 */ /* 0x000fea0003800000 */
.L_x_7913:
[----:B------:R-:W-:Y:S01]  /*11770*/  NOP ;  /* 0x0000000000007918 */ /* 0x000fe20000000000 */
[----:B------:R-:W-:Y:S01]  /*11780*/  PLOP3.LUT P0, PT, PT, PT, PT, 0x80, 0x0 ;  /* 0x000000000000781c */ /* 0x000fe20003f0f070 */
[----:B0-----:R-:W-:-:S12]  /*11790*/  VIADD R6, R17, 0x28800 ;  /* 0x0002880011067836 */ /* 0x001fd80000000000 */
.L_x_7915:
        /* <DEDUP_REMOVED lines=18> */
.L_x_8017:
[----:B------:R-:W-:Y:S05]  /*118c0*/  BSYNC B0 ;  /* 0x0000000000007941 */ /* 0x000fea0003800000 */
.L_x_7916:
        /* <DEDUP_REMOVED lines=45> */
.L_x_7922:
[----:B------:R-:W-:Y:S01]  /*11ba0*/  IMAD R7, R0, 0x8, R17 ;  /* 0x0000000800077824 */ /* 0x000fe200078e0211 */
[----:B0-----:R-:W-:Y:S01]  /*11bb0*/  SHF.L.U32 R3, R10, 0x1f, RZ ;  /* 0x0000001f0a037819 */ /* 0x001fe200000006ff */
[----:B------:R-:W-:Y:S03]  /*11bc0*/  BSSY B1, `(.L_x_7923) ;  /* 0x0000003000017945 */ /* 0x000fe60003800000 */
[----:B------:R-:W0:Y:S02]  /*11bd0*/  SYNCS.PHASECHK.TRANS64.TRYWAIT P0, [R7+URZ+0x28840], R3 ;  /* 0x02884003070075a7 */ /* 0x000e24000800017f */
[----:B0-----:R-:W-:Y:S05]  /*11be0*/  @!P0 BRA `(.L_x_7924) ;  /* 0x00000034000c8947 */ /* 0x001fea0003800000 */
.L_x_8018:
[----:B------:R-:W-:Y:S05]  /*11bf0*/  BSYNC B1 ;  /* 0x0000000000017941 */ /* 0x000fea0003800000 */
.L_x_7923:
        /* <DEDUP_REMOVED lines=12> */
.L_x_7926:
[----:B------:R-:W-:Y:S05]  /*11cc0*/  BSYNC B1 ;  /* 0x0000000000017941 */ /* 0x000fea0003800000 */
.L_x_7925:
[----:B------:R-:W-:Y:S01]  /*11cd0*/  IMAD.MOV.U32 R11, RZ, RZ, RZ ;  /* 0x000000ffff0b7224 */ /* 0x000fe200078e00ff */
[----:B------:R-:W-:Y:S01]  /*11ce0*/  UIADD3 UR4, UP0, UR44, 0x370, URZ ;  /* 0x000003702c047890 */ /* 0x000fe2000ff1e03f */
[----:B0-----:R-:W-:Y:S01]  /*11cf0*/  IMAD R3, R0, 0x8000, R17 ;  /* 0x0000800000037824 */ /* 0x001fe200078e0211 */
[----:B------:R-:W-:Y:S01]  /*11d00*/  PLOP3.LUT P0, PT, PT, PT, PT, 0x80, 0x0 ;  /* 0x000000000000781c */ /* 0x000fe20003f0f070 */
[----:B------:R-:W-:Y:S01]  /*11d10*/  VIADD R7, R7, 0x28830 ;  /* 0x0002883007077836 */ /* 0x000fe20000000000 */
[----:B------:R-:W-:Y:S01]  /*11d20*/  R2UR UR10, R11 ;  /* 0x000000000b0a72ca */ /* 0x000fe200000e0000 */
[----:B------:R-:W-:Y:S01]  /*11d30*/  IMAD.SHL.U32 R8, R4, 0x80, RZ ;  /* 0x0000008004087824 */ /* 0x000fe200078e00ff */
[----:B------:R-:W-:Y:S01]  /*11d40*/  UIADD3.X UR5, URZ, UR45, URZ, UP0, !UPT ;  /* 0x0000002d3f057290 */ /* 0x000fe200087fe43f */
[----:B------:R-:W-:Y:S01]  /*11d50*/  VIADD R9, R3, 0x18400 ;  /* 0x0001840003097836 */ /* 0x000fe20000000000 */
[----:B------:R-:W-:Y:S01]  /*11d60*/  UMOV UR6, 0x0 ;  /* 0x0000000000067882 */ /* 0x000fe20000000000 */
[----:B------:R-:W-:-:S10]  /*11d70*/  UMOV UR7, 0x14f00000 ;  /* 0x14f0000000077882 */ /* 0x000fd40000000000 */
.L_x_7927:
        /* <DEDUP_REMOVED lines=16> */
.L_x_7928:
        /* <DEDUP_REMOVED lines=16> */
.L_x_8019:
[----:B------:R-:W-:Y:S05]  /*11f80*/  BSYNC B1 ;  /* 0x0000000000017941 */ /* 0x000fea0003800000 */
.L_x_7929:
        /* <DEDUP_REMOVED lines=12> */
.L_x_7932:
[----:B------:R-:W-:Y:S05]  /*12050*/  BSYNC B1 ;  /* 0x0000000000017941 */ /* 0x000fea0003800000 */
.L_x_7931:
        /* <DEDUP_REMOVED lines=12> */
.L_x_7933:
        /* <DEDUP_REMOVED lines=15> */
.L_x_7934:
        /* <DEDUP_REMOVED lines=12> */
.L_x_7921:
[----:B------:R-:W-:Y:S05]  /*122d0*/  BSYNC B0 ;  /* 0x0000000000007941 */ /* 0x000fea0003800000 */
.L_x_7920:
[----:B------:R1:W-:Y:S01]  /*122e0*/  STL [R1+0x8], R10 ;  /* 0x0000080a01007387 */ /* 0x0003e20000100800 */
[----:B------:R-:W-:Y:S01]  /*122f0*/  UIADD3 UR4, UR40, -0x3, URZ ;  /* 0xfffffffd28047890 */ /* 0x000fe2000fffe03f */
[----:B------:R-:W-:-:S05]  /*12300*/  IMAD.MOV.U32 R18, RZ, RZ, R0 ;  /* 0x000000ffff127224 */ /* 0x000fca00078e0000 */
[----:B0-----:R-:W-:-:S07]  /*12310*/  IMAD.U32 R4, RZ, RZ, UR4 ;  /* 0x00000004ff047e24 */ /* 0x001fce000f8e00ff */
.L_x_7919:
[----:B------:R-:W-:Y:S01]  /*12320*/  ULOP3.LUT UR4, URZ, UR40, URZ, 0x33, !UPT ;  /* 0x000000283f047292 */ /* 0x000fe2000f8e333f */
[----:B------:R-:W-:Y:S01]  /*12330*/  VIADD R5, R5, 0xfffffffe ;  /* 0xfffffffe05057836 */ /* 0x000fe20000000000 */
[----:B------:R-:W-:Y:S04]  /*12340*/  BSSY B0, `(.L_x_7918) ;  /* 0x000012d000007945 */ /* 0x000fe80003800000 */
[----:B------:R-:W-:-:S13]  /*12350*/  ISETP.NE.AND P0, PT, R5, UR4, PT ;  /* 0x0000000405007c0c */ /* 0x000fda000bf05270 */
[----:B------:R-:W-:Y:S05]  /*12360*/  @!P0 BRA `(.L_x_7935) ;  /* 0x0000001000a88947 */ /* 0x000fea0003800000 */
[----:B------:R-:W-:-:S07]  /*12370*/  IMAD.MOV.U32 R8, RZ, RZ, R16 ;  /* 0x000000ffff087224 */ /* 0x000fce00078e0010 */
.L_x_7966:
        /* <DEDUP_REMOVED lines=33> */
.L_x_7938:
[----:B------:R-:W-:Y:S01]  /*12590*/  IMAD R3, R0, 0x8, R17 ;  /* 0x0000000800037824 */ /* 0x000fe200078e0211 */
[----:B------:R-:W-:Y:S01]  /*125a0*/  SHF.L.U32 R2, R5, 0x1f, RZ ;  /* 0x0000001f05027819 */ /* 0x000fe200000006ff */
[----:B------:R-:W-:Y:S03]  /*125b0*/  BSSY B2, `(.L_x_7939) ;  /* 0x0000003000027945 */ /* 0x000fe60003800000 */
[----:B------:R-:W2:Y:S02]  /*125c0*/  SYNCS.PHASECHK.TRANS64.TRYWAIT P0, [R3+URZ+0x28840], R2 ;  /* 0x02884002030075a7 */ /* 0x000ea4000800017f */
[----:B--2---:R-:W-:Y:S05]  /*125d0*/  @!P0 BRA `(.L_x_7940) ;  /* 0x0000002800b88947 */ /* 0x004fea0003800000 */
.L_x_8020:
[----:B------:R-:W-:Y:S05]  /*125e0*/  BSYNC B2 ;  /* 0x0000000000027941 */ /* 0x000fea0003800000 */
.L_x_7939:
        /* <DEDUP_REMOVED lines=12> */
.L_x_7942:
[----:B------:R-:W-:Y:S05]  /*126b0*/  BSYNC B2 ;  /* 0x0000000000027941 */ /* 0x000fea0003800000 */
.L_x_7941:
[----:B------:R-:W-:Y:S01]  /*126c0*/  IMAD.MOV.U32 R12, RZ, RZ, RZ ;  /* 0x000000ffff0c7224 */ /* 0x000fe200078e00ff */
[----:B------:R-:W-:Y:S01]  /*126d0*/  UIADD3 UR4, UP0, UR44, 0x370, URZ ;  /* 0x000003702c047890 */ /* 0x000fe2000ff1e03f */
[----:B--2---:R-:W-:Y:S01]  /*126e0*/  IMAD R2, R0, 0x8000, R17 ;  /* 0x0000800000027824 */ /* 0x004fe200078e0211 */
[----:B------:R-:W-:Y:S01]  /*126f0*/  PLOP3.LUT P0, PT, PT, PT, PT, 0x80, 0x0 ;  /* 0x000000000000781c */ /* 0x000fe20003f0f070 */
[----:B------:R-:W-:Y:S01]  /*12700*/  VIADD R3, R3, 0x28830 ;  /* 0x0002883003037836 */ /* 0x000fe20000000000 */
[----:B------:R-:W-:Y:S01]  /*12710*/  R2UR UR10, R12 ;  /* 0x000000000c0a72ca */ /* 0x000fe200000e0000 */
[----:B------:R-:W-:Y:S01]  /*12720*/  IMAD.SHL.U32 R9, R7, 0x80, RZ ;  /* 0x0000008007097824 */ /* 0x000fe200078e00ff */
[----:B------:R-:W-:Y:S01]  /*12730*/  UIADD3.X UR5, URZ, UR45, URZ, UP0, !UPT ;  /* 0x0000002d3f057290 */ /* 0x000fe200087fe43f */
[----:B-1----:R-:W-:Y:S01]  /*12740*/  VIADD R10, R2, 0x18400 ;  /* 0x00018400020a7836 */ /* 0x002fe20000000000 */
[----:B------:R-:W-:Y:S01]  /*12750*/  UMOV UR6, 0x0 ;  /* 0x0000000000067882 */ /* 0x000fe20000000000 */
[----:B------:R-:W-:-:S10]  /*12760*/  UMOV UR7, 0x14f00000 ;  /* 0x14f0000000077882 */ /* 0x000fd40000000000 */
.L_x_7943:
        /* <DEDUP_REMOVED lines=16> */
.L_x_7944:
        /* <DEDUP_REMOVED lines=16> */
.L_x_8021:
[----:B------:R-:W-:Y:S05]  /*12970*/  BSYNC B2 ;  /* 0x0000000000027941 */ /* 0x000fea0003800000 */
.L_x_7945:
        /* <DEDUP_REMOVED lines=11> */
.L_x_7948:
[----:B------:R-:W-:Y:S05]  /*12a30*/  BSYNC B2 ;  /* 0x0000000000027941 */ /* 0x000fea0003800000 */
.L_x_7947:
[----:B0-----:R-:W2:Y:S01]  /*12a40*/  LDL.LU R3, [R1] ;  /* 0x0000000001037983 */ /* 0x001ea20000300800 */
        /* <DEDUP_REMOVED lines=10> */
.L_x_7949:
        /* <DEDUP_REMOVED lines=15> */
.L_x_7950:
        /* <DEDUP_REMOVED lines=12> */
.L_x_7937:
[----:B------:R-:W-:Y:S05]  /*12ca0*/  BSYNC B1 ;  /* 0x0000000000017941 */ /* 0x000fea0003800000 */
.L_x_7936:
        /* <DEDUP_REMOVED lines=33> */
.L_x_7953:
[----:B------:R-:W-:Y:S01]  /*12ec0*/  IMAD R2, R18, 0x8, R17 ;  /* 0x0000000812027824 */ /* 0x000fe200078e0211 */
[----:B------:R-:W-:Y:S01]  /*12ed0*/  SHF.L.U32 R3, R11, 0x1f, RZ ;  /* 0x0000001f0b037819 */ /* 0x000fe200000006ff */
[----:B------:R-:W-:Y:S03]  /*12ee0*/  BSSY B2, `(.L_x_7954) ;  /* 0x0000003000027945 */ /* 0x000fe60003800000 */
[----:B------:R-:W2:Y:S02]  /*12ef0*/  SYNCS.PHASECHK.TRANS64.TRYWAIT P0, [R2+URZ+0x28840], R3 ;  /* 0x02884003020075a7 */ /* 0x000ea4000800017f */
[----:B--2---:R-:W-:Y:S05]  /*12f00*/  @!P0 BRA `(.L_x_7955) ;  /* 0x0000002000948947 */ /* 0x004fea0003800000 */
.L_x_8022:
[----:B------:R-:W-:Y:S05]  /*12f10*/  BSYNC B2 ;  /* 0x0000000000027941 */ /* 0x000fea0003800000 */
.L_x_7954:
        /* <DEDUP_REMOVED lines=12> */
.L_x_7957:
[----:B------:R-:W-:Y:S05]  /*12fe0*/  BSYNC B2 ;  /* 0x0000000000027941 */ /* 0x000fea0003800000 */
.L_x_7956:
        /* <DEDUP_REMOVED lines=12> */
.L_x_7958:
        /* <DEDUP_REMOVED lines=16> */
.L_x_7959:
        /* <DEDUP_REMOVED lines=15> */
.L_x_8023:
[----:B------:R-:W-:Y:S05]  /*132a0*/  BSYNC B2 ;  /* 0x0000000000027941 */ /* 0x000fea0003800000 */
.L_x_7960:
        /* <DEDUP_REMOVED lines=11> */
.L_x_7963:
[----:B------:R-:W-:Y:S05]  /*13360*/  BSYNC B2 ;  /* 0x0000000000027941 */ /* 0x000fea0003800000 */
.L_x_7962:
        /* <DEDUP_REMOVED lines=11> */
.L_x_7964:
        /* <DEDUP_REMOVED lines=15> */
.L_x_7965:
        /* <DEDUP_REMOVED lines=12> */
.L_x_7952:
[----:B------:R-:W-:Y:S05]  /*135d0*/  BSYNC B1 ;  /* 0x0000000000017941 */ /* 0x000fea0003800000 */
.L_x_7951:
[----:B------:R-:W-:Y:S01]  /*135e0*/  ISETP.GT.AND P0, PT, R7, UR39, PT ;  /* 0x0000002707007c0c */ /* 0x000fe2000bf04270 */
[----:B------:R-:W-:-:S12]  /*135f0*/  VIADD R4, R4, 0xfffffffe ;  /* 0xfffffffe04047836 */ /* 0x000fd80000000000 */
[----:B------:R-:W-:Y:S05]  /*13600*/  @P0 BRA `(.L_x_7966) ;  /* 0xffffffec005c0947 */ /* 0x000fea000383ffff */
.L_x_7935:
[----:B------:R-:W-:Y:S05]  /*13610*/  BSYNC B0 ;  /* 0x0000000000007941 */ /* 0x000fea0003800000 */
.L_x_7918:
        /* <DEDUP_REMOVED lines=8> */
[----:B------:R-:W0:Y:S02]  /*136a0*/  FLO.U32 R0, UR4 ;  /* 0x0000000400007d00 */ /* 0x000e2400080e0000 */
[----:B0-----:R-:W-:-:S06]  /*136b0*/  ISETP.EQ.U32.AND P0, PT, R0, R5, PT ;  /* 0x000000050000720c */ /* 0x001fcc0003f02070 */
[----:B------:R-:W3:Y:S07]  /*136c0*/  POPC R5, UR4 ;  /* 0x0000000400057d09 */ /* 0x000eee0008000000 */
[----:B---3--:R-:W3:Y:S01]  /*136d0*/  @P0 ATOMG.E.ADD.STRONG.GPU PT, R3, desc[UR50][R2.64], R5 ;  /* 0x00000005020309a8 */ /* 0x008ee200081ee1f2 */
[----:B------:R-:W0:Y:S02]  /*136e0*/  S2R R4, SR_LTMASK ;  /* 0x0000000000047919 */ /* 0x000e240000003900 */
[----:B0-----:R-:W-:-:S04]  /*136f0*/  LOP3.LUT R4, R4, UR4, RZ, 0xc0, !PT ;  /* 0x0000000404047c12 */ /* 0x001fc8000f8ec0ff */
[----:B------:R-:W0:Y:S01]  /*13700*/  POPC R7, R4 ;  /* 0x0000000400077309 */ /* 0x000e220000000000 */
[----:B---3--:R-:W0:Y:S02]  /*13710*/  SHFL.IDX PT, R0, R3, R0, 0x1f ;  /* 0x00001f0003007589 */ /* 0x008e2400000e0000 */
[----:B0-----:R-:W-:-:S05]  /*13720*/  IADD3 R0, R0, UR42, R7 ;  /* 0x0000002a00007c10 */ /* 0x001fca000fffe007 */
[----:B------:R0:W-:Y:S02]  /*13730*/  STL [R1+0x14], R0 ;  /* 0x0000140001007387 */ /* 0x0001e40000100800 */
.L_x_7968:
[----:B------:R-:W-:Y:S05]  /*13740*/  BSYNC B0 ;  /* 0x0000000000007941 */ /* 0x000fea0003800000 */
.L_x_7967:
[----:B------:R-:W-:Y:S01]  /*13750*/  LOP3.LUT P0, RZ, R19, 0x2, RZ, 0xc0, !PT ;  /* 0x0000000213ff7812 */ /* 0x000fe2000780c0ff */
[----:B------:R-:W-:-:S12]  /*13760*/  BSSY B0, `(.L_x_7969) ;  /* 0x0000038000007945 */ /* 0x000fd80003800000 */
[----:B------:R-:W-:Y:S05]  /*13770*/  @!P0 BRA `(.L_x_7970) ;  /* 0x0000000000d88947 */ /* 0x000fea0003800000 */
[----:B0-----:R-:W3:Y:S01]  /*13780*/  LDL R0, [R1+0x8] ;  /* 0x0000080001007983 */ /* 0x001ee20000100800 */
[----:B------:R-:W-:Y:S01]  /*13790*/  IMAD R3, R18, 0x8, R17 ;  /* 0x0000000812037824 */ /* 0x000fe200078e0211 */
[----:B------:R-:W-:Y:S01]  /*137a0*/  BSSY B1, `(.L_x_7971) ;  /* 0x0000005000017945 */ /* 0x000fe20003800000 */
[----:B------:R-:W-:Y:S02]  /*137b0*/  ISETP.NE.AND P2, PT, R6, RZ, PT ;  /* 0x000000ff0600720c */ /* 0x000fe40003f45270 */
[----:B---3--:R-:W-:-:S04]  /*137c0*/  SHF.L.U32 R0, R0, 0x1f, RZ ;  /* 0x0000001f00007819 */ /* 0x008fc800000006ff */
[----:B------:R-:W0:Y:S02]  /*137d0*/  SYNCS.PHASECHK.TRANS64.TRYWAIT P0, [R3+URZ+0x28860], R0 ;  /* 0x02886000030075a7 */ /* 0x000e24000800017f */
[----:B0-----:R-:W-:Y:S05]  /*137e0*/  @!P0 BRA `(.L_x_7972) ;  /* 0x0000001800848947 */ /* 0x001fea0003800000 */
.L_x_8024:
[----:B------:R-:W-:Y:S05]  /*137f0*/  BSYNC B1 ;  /* 0x0000000000017941 */ /* 0x000fea0003800000 */
.L_x_7971:
        /* <DEDUP_REMOVED lines=9> */
.L_x_7974:
[----:B------:R-:W-:Y:S05]  /*13890*/  BSYNC B1 ;  /* 0x0000000000017941 */ /* 0x000fea0003800000 */
.L_x_7973:
[----:B0-----:R-:W3:Y:S01]  /*138a0*/  LDL.LU R0, [R1] ;  /* 0x0000000001007983 */ /* 0x001ee20000300800 */
[----:B------:R-:W-:Y:S01]  /*138b0*/  UIADD3 UR4, UP0, UR44, 0x470, URZ ;  /* 0x000004702c047890 */ /* 0x000fe2000ff1e03f */
[----:B------:R-:W-:Y:S01]  /*138c0*/  PLOP3.LUT P0, PT, PT, PT, PT, 0x80, 0x0 ;  /* 0x000000000000781c */ /* 0x000fe20003f0f070 */
[----:B------:R-:W-:Y:S01]  /*138d0*/  VIADD R3, R3, 0x28850 ;  /* 0x0002885003037836 */ /* 0x000fe20000000000 */
[----:B------:R-:W-:Y:S01]  /*138e0*/  UMOV UR6, 0x0 ;  /* 0x0000000000067882 */ /* 0x000fe20000000000 */
[----:B------:R-:W-:Y:S01]  /*138f0*/  UIADD3.X UR5, URZ, UR45, URZ, UP0, !UPT ;  /* 0x0000002d3f057290 */ /* 0x000fe200087fe43f */
[----:B------:R-:W-:Y:S01]  /*13900*/  UMOV UR7, 0x14f00000 ;  /* 0x14f0000000077882 */ /* 0x000fe20000000000 */
[----:B------:R-:W-:Y:S01]  /*13910*/  UMOV UR10, URZ ;  /* 0x0000003f000a7c82 */ /* 0x000fe20008000000 */
[----:B---3--:R-:W-:Y:S02]  /*13920*/  IMAD.SHL.U32 R2, R0, 0x80, RZ ;  /* 0x0000008000027824 */ /* 0x008fe400078e00ff */
[----:B------:R-:W-:-:S04]  /*13930*/  IMAD R0, R18, 0x8000, R17 ;  /* 0x0000800012007824 */ /* 0x000fc800078e0211 */
[----:B------:R-:W-:-:S07]  /*13940*/  VIADD R4, R0, 0x400 ;  /* 0x0000040000047836 */ /* 0x000fce0000000000 */
.L_x_7975:
        /* <DEDUP_REMOVED lines=15> */
.L_x_7976:
        /* <DEDUP_REMOVED lines=10> */
.L_x_7970:
[----:B------:R-:W-:Y:S05]  /*13ae0*/  BSYNC B0 ;  /* 0x0000000000007941 */ /* 0x000fea0003800000 */
.L_x_7969:
[----:B------:R-:W3:Y:S01]  /*13af0*/  LDL.LU R4, [R1+0x8] ;  /* 0x0000080001047983 */ /* 0x000ee20000300800 */
[----:B------:R-:W-:-:S05]  /*13b00*/  VIADD R18, R18, 0x1 ;  /* 0x0000000112127836 */ /* 0x000fca0000000000 */
[----:B------:R-:W-:-:S04]  /*13b10*/  ISETP.NE.AND P0, PT, R18, 0x2, PT ;  /* 0x000000021200780c */ /* 0x000fc80003f05270 */
[----:B0-----:R-:W-:Y:S02]  /*13b20*/  SEL R0, RZ, 0x1, P0 ;  /* 0x00000001ff007807 */ /* 0x001fe40000000000 */
[----:B------:R-:W-:Y:S02]  /*13b30*/  SEL R18, R18, RZ, P0 ;  /* 0x000000ff12127207 */ /* 0x000fe40000000000 */
[----:B---3--:R-:W-:-:S05]  /*13b40*/  LOP3.LUT R4, R4, R0, RZ, 0x3c, !PT ;  /* 0x0000000004047212 */ /* 0x008fca00078e3cff */
[----:B------:R3:W-:Y:S02]  /*13b50*/  STL [R1+0x8], R4 ;  /* 0x0000080401007387 */ /* 0x0007e40000100800 */
.L_x_7898:
[----:B------:R-:W-:Y:S05]  /*13b60*/  BSYNC B7 ;  /* 0x0000000000077941 */ /* 0x000fea0003800000 */
.L_x_7896:
[----:B0-----:R0:W5:Y:S01]  /*13b70*/  LDL R2, [R1+0x14] ;  /* 0x0000140001027983 */ /* 0x0011620000100800 */
[----:B------:R-:W-:-:S13]  /*13b80*/  LOP3.LUT P0, RZ, R19, 0x4, RZ, 0xc0, !PT ;  /* 0x0000000413ff7812 */ /* 0x000fda000780c0ff */
        /* <DEDUP_REMOVED lines=11> */
.L_x_7977:
[----:B------:R-:W-:-:S03]  /*13c40*/  UMOV UR4, 0xffffffff ;  /* 0xffffffff00047882 */ /* 0x000fc60000000000 */
[----:B------:R-:W-:Y:S05]  /*13c50*/  BRA.DIV UR4, `(.L_x_7979) ;  /* 0x00000016047c7947 */ /* 0x000fea000b800000 */
[----:B-----5:R0:W4:Y:S02]  /*13c60*/  SHFL.IDX PT, R14, R2, RZ, 0x1f ;  /* 0x00001fff020e7589 */ /* 0x02012400000e0000 */
.L_x_8027:
[----:B------:R-:W5:Y:S01]  /*13c70*/  @!P1 S2R R3, SR_CgaCtaId ;  /* 0x0000000000039919 */ /* 0x000f620000008800 */
[----:B------:R-:W-:Y:S05]  /*13c80*/  WARPSYNC.ALL ;  /* 0x0000000000007948 */ /* 0x000fea0003800000 */
[----:B------:R-:W-:Y:S01]  /*13c90*/  BAR.SYNC.DEFER_BLOCKING 0x4, 0x180 ;  /* 0x0106000000007b1d */ /* 0x000fe20000010000 */
[----:B-1----:R-:W-:-:S05]  /*13ca0*/  @!P1 MOV R0, 0x400 ;  /* 0x0000040000009802 */ /* 0x002fca0000000f00 */
[----:B----4-:R1:W-:Y:S01]  /*13cb0*/  STL [R1+0x14], R14 ;  /* 0x0000140e01007387 */ /* 0x0103e20000100800 */
[----:B-----5:R-:W-:-:S05]  /*13cc0*/  @!P1 LEA R17, R3, R0, 0x18 ;  /* 0x0000000003119211 */ /* 0x020fca00078ec0ff */
[----:B------:R1:W-:Y:S01]  /*13cd0*/  @!P1 STS [R17+0x288d0], R2 ;  /* 0x0288d00211009388 */ /* 0x0003e20000000800 */
[----:B------:R-:W-:Y:S06]  /*13ce0*/  BAR.ARV 0x5, 0x180 ;  /* 0x0146000000007b1d */ /* 0x000fec0000002000 */
.L_x_7978:
[----:B-1----:R-:W5:Y:S01]  /*13cf0*/  LDL R0, [R1+0x14] ;  /* 0x0000140001007983 */ /* 0x002f620000100800 */
[----:B------:R-:W-:Y:S02]  /*13d00*/  ULDC UR4, c[0x0][0xc38] ;  /* 0x00030e0000047ab9 */ /* 0x000fe40000000800 */
[----:B-----5:R-:W-:-:S13]  /*13d10*/  ISETP.GE.AND P0, PT, R0, UR4, PT ;  /* 0x0000000400007c0c */ /* 0x020fda000bf06270 */
[----:B------:R-:W-:Y:S05]  /*13d20*/  @!P0 BRA `(.L_x_7980) ;  /* 0xffffffbc00388947 */ /* 0x000fea000383ffff */
.L_x_7887:
[----:B0-----:R-:W5:Y:S01]  /*13d30*/  LDL.LU R0, [R1+0x18] ;  /* 0x0000180001007983 */ /* 0x001f620000300800 */
[----:B------:R-:W-:Y:S01]  /*13d40*/  BSSY B0, `(.L_x_7981) ;  /* 0x000000b000007945 */ /* 0x000fe20003800000 */
[----:B------:R-:W0:Y:S01]  /*13d50*/  S2R R5, SR_CgaCtaId ;  /* 0x0000000000057919 */ /* 0x000e220000008800 */
[----:B-----5:R-:W-:-:S05]  /*13d60*/  VIADD R0, R0, 0x1 ;  /* 0x0000000100007836 */ /* 0x020fca0000000000 */
        /* <DEDUP_REMOVED lines=8> */
.L_x_8028:
[----:B------:R-:W-:Y:S05]  /*13df0*/  BSYNC B0 ;  /* 0x0000000000007941 */ /* 0x000fea0003800000 */
.L_x_7981:
[----:B------:R-:W-:-:S03]  /*13e00*/  UMOV UR4, 0xffffffff ;  /* 0xffffffff00047882 */ /* 0x000fc60000000000 */
[----:B------:R-:W-:Y:S05]  /*13e10*/  BRA.DIV UR4, `(.L_x_7983) ;  /* 0x0000001604487947 */ /* 0x000fea000b800000 */
[----:B------:R-:W1:Y:S02]  /*13e20*/  S2R R2, SR_TID.X ;  /* 0x0000000000027919 */ /* 0x000e640000002100 */
[----:B-1----:R-:W-:-:S04]  /*13e30*/  SHF.R.U32.HI R2, RZ, 0x5, R2 ;  /* 0x00000005ff027819 */ /* 0x002fc80000011602 */
[----:B------:R-:W-:-:S05]  /*13e40*/  LOP3.LUT R2, R2, 0x3, RZ, 0xc0, !PT ;  /* 0x0000000302027812 */ /* 0x000fca00078ec0ff */
[----:B------:R1:W4:Y:S02]  /*13e50*/  SHFL.IDX PT, R14, R2, RZ, 0x1f ;  /* 0x00001fff020e7589 */ /* 0x00032400000e0000 */
.L_x_8031:
[----:B----4-:R-:W-:Y:S01]  /*13e60*/  ISETP.NE.AND P0, PT, R14, RZ, PT ;  /* 0x000000ff0e00720c */ /* 0x010fe20003f05270 */
[----:B------:R-:W-:-:S12]  /*13e70*/  BSSY B0, `(.L_x_7984) ;  /* 0x0000025000007945 */ /* 0x000fd80003800000 */
[----:B------:R-:W-:Y:S05]  /*13e80*/  @P0 BRA `(.L_x_7985) ;  /* 0x00000000008c0947 */ /* 0x000fea0003800000 */
[----:B------:R-:W-:-:S03]  /*13e90*/  UMOV UR4, 0xffffffff ;  /* 0xffffffff00047882 */ /* 0x000fc60000000000 */
[----:B------:R-:W-:Y:S05]  /*13ea0*/  BRA.DIV UR4, `(.L_x_7986) ;  /* 0x0000001604587947 */ /* 0x000fea000b800000 */
[----:B------:R-:W-:-:S13]  /*13eb0*/  ELECT P6, URZ, PT ;  /* 0x00000000003f782f */ /* 0x000fda00038c0000 */
.L_x_8034:
[----:B------:R-:W-:Y:S05]  /*13ec0*/  @!P6 BRA `(.L_x_7985) ;  /* 0x00000000007ce947 */ /* 0x000fea0003800000 */
[----:B------:R-:W-:-:S06]  /*13ed0*/  ULOP3.LUT UR4, UR38, 0x2, URZ, 0xfc, !UPT ;  /* 0x0000000226047892 */ /* 0x000fcc000f8efc3f */
[----:B-1----:R-:W-:-:S05]  /*13ee0*/  IMAD.U32 R2, RZ, RZ, UR4 ;  /* 0x00000004ff027e24 */ /* 0x002fca000f8e00ff */
[----:B------:R-:W-:-:S13]  /*13ef0*/  ISETP.NE.AND P2, PT, R2, 0x3, PT ;  /* 0x000000030200780c */ /* 0x000fda0003f45270 */
[----:B------:R-:W-:Y:S05]  /*13f00*/  @!P2 BRA `(.L_x_7987) ;  /* 0x000000000004a947 */ /* 0x000fea0003800000 */
[----:B------:R-:W-:Y:S01]  /*13f10*/  BPT.TRAP 0x1 ;  /* 0x000000040000795c */ /* 0x000fe20000300000 */
.L_x_7987:
[----:B------:R-:W4:Y:S01]  /*13f20*/  LDL.LU R7, [R1+0x8] ;  /* 0x0000080001077983 */ /* 0x000f220000300800 */
[----:B0-----:R-:W-:Y:S02]  /*13f30*/  VIADD R3, R0, 0x28840 ;  /* 0x0002884000037836 */ /* 0x001fe40000000000 */
[C---:B------:R-:W-:Y:S02]  /*13f40*/  VIADD R2, R18.reuse, 0x1 ;  /* 0x0000000112027836 */ /* 0x040fe40000000000 */
[----:B------:R-:W-:-:S03]  /*13f50*/  IMAD R6, R18, 0x8, R3 ;  /* 0x0000000812067824 */ /* 0x000fc600078e0203 */
[----:B------:R-:W-:-:S04]  /*13f60*/  ISETP.NE.AND P1, PT, R2, 0x2, PT ;  /* 0x000000020200780c */ /* 0x000fc80003f25270 */
[----:B---3--:R-:W-:Y:S02]  /*13f70*/  SEL R4, RZ, 0x1, P1 ;  /* 0x00000001ff047807 */ /* 0x008fe40000800000 */
[C---:B----4-:R-:W-:Y:S02]  /*13f80*/  SHF.L.U32 R5, R7.reuse, 0x1f, RZ ;  /* 0x0000001f07057819 */ /* 0x050fe400000006ff */
[----:B------:R-:W-:Y:S02]  /*13f90*/  LOP3.LUT R7, R7, R4, RZ, 0x3c, !PT ;  /* 0x0000000407077212 */ /* 0x000fe400078e3cff */
[----:B------:R-:W0:Y:S01]  /*13fa0*/  SYNCS.PHASECHK.TRANS64.TRYWAIT P0, [R6+URZ], R5 ;  /* 0x00000005060075a7 */ /* 0x000e22000800017f */
[----:B------:R-:W-:Y:S02]  /*13fb0*/  SEL R4, R2, RZ, P1 ;  /* 0x000000ff02047207 */ /* 0x000fe40000800000 */
[----:B------:R-:W-:-:S03]  /*13fc0*/  SHF.L.U32 R2, R7, 0x1f, RZ ;  /* 0x0000001f07027819 */ /* 0x000fc600000006ff */
[----:B------:R-:W-:Y:S01]  /*13fd0*/  IMAD R3, R4, 0x8, R3 ;  /* 0x0000000804037824 */ /* 0x000fe200078e0203 */
[----:B0-----:R-:W-:Y:S06]  /*13fe0*/  @!P0 BRA `(.L_x_7988) ;  /* 0x0000001400288947 */ /* 0x001fec0003800000 */
.L_x_8035:
[----:B------:R-:W1:Y:S02]  /*13ff0*/  SYNCS.PHASECHK.TRANS64.TRYWAIT P0, [R3+URZ], R2 ;  /* 0x00000002030075a7 */ /* 0x000e64000800017f */
[----:B-1----:R-:W-:Y:S05]  /*14000*/  @!P0 BRA `(.L_x_7989) ;  /* 0x0000001400348947 */ /* 0x002fea0003800000 */
.L_x_8036:
[----:B------:R-:W-:Y:S05]  /*14010*/  @!P2 BRA `(.L_x_7990) ;  /* 0x000000000004a947 */ /* 0x000fea0003800000 */
[----:B------:R-:W-:Y:S01]  /*14020*/  BPT.TRAP 0x1 ;  /* 0x000000040000795c */ /* 0x000fe20000300000 */
.L_x_7990:
[----:B-1----:R-:W-:-:S04]  /*14030*/  VIADD R3, R0, 0x28860 ;  /* 0x0002886000037836 */ /* 0x002fc80000000000 */
[----:B------:R-:W-:-:S04]  /*14040*/  IMAD R18, R18, 0x8, R3 ;  /* 0x0000000812127824 */ /* 0x000fc800078e0203 */
[----:B------:R-:W1:Y:S02]  /*14050*/  SYNCS.PHASECHK.TRANS64.TRYWAIT P0, [R18+URZ], R5 ;  /* 0x00000005120075a7 */ /* 0x000e64000800017f */
[----:B-1----:R-:W-:Y:S05]  /*14060*/  @!P0 BRA `(.L_x_7991) ;  /* 0x0000001400308947 */ /* 0x002fea0003800000 */
.L_x_8037:
[----:B------:R-:W-:-:S07]  /*14070*/  IMAD R3, R4, 0x8, R3 ;  /* 0x0000000804037824 */ /* 0x000fce00078e0203 */
.L_x_7992:
[----:B---3--:R3:W4:Y:S02]  /*14080*/  SYNCS.PHASECHK.TRANS64.TRYWAIT P0, [R3+URZ], R2 ;  /* 0x00000002030075a7 */ /* 0x008724000800017f */
[----:B----4-:R-:W-:Y:S05]  /*14090*/  @!P0 NANOSLEEP.SYNCS 0x989680 ;  /* 0x009896800000895d */ /* 0x010fea0003900000 */
[----:B------:R-:W4:Y:S02]  /*140a0*/  @!P0 SYNCS.PHASECHK.TRANS64 P0, [R3+URZ], R2 ;  /* 0x00000002030085a7 */ /* 0x000f24000800007f */
[----:B----4-:R-:W-:Y:S05]  /*140b0*/  @!P0 BRA `(.L_x_7992) ;  /* 0xfffffffc00f08947 */ /* 0x010fea000383ffff */
.L_x_7985:
[----:B------:R-:W-:Y:S05]  /*140c0*/  BSYNC B0 ;  /* 0x0000000000007941 */ /* 0x000fea0003800000 */
.L_x_7984:
[----:B------:R-:W-:Y:S05]  /*140d0*/  EXIT ;  /* 0x000000000000794d */ /* 0x000fea0003800000 */
.L_x_7800:
[----:B0-----:R-:W-:-:S04]  /*140e0*/  IMAD.U32 R3, RZ, RZ, UR41 ;  /* 0x00000029ff037e24 */ /* 0x001fc8000f8e00ff */
[----:B------:R0:W1:Y:S03]  /*140f0*/  SYNCS.PHASECHK.TRANS64.TRYWAIT P1, [R3+URZ+0x28800], R0 ;  /* 0x02880000030075a7 */ /* 0x000066000802017f */
[----:B-1----:R-:W-:Y:S05]  /*14100*/  @!P1 NANOSLEEP.SYNCS 0x989680 ;  /* 0x009896800000995d */ /* 0x002fea0003900000 */
[----:B------:R-:W1:Y:S02]  /*14110*/  @!P1 SYNCS.PHASECHK.TRANS64 P1, [R3+URZ+0x28800], R0 ;  /* 0x02880000030095a7 */ /* 0x000e64000802007f */
[----:B-1----:R-:W-:Y:S05]  /*14120*/  @!P1 BRA `(.L_x_7800) ;  /* 0xfffffffc00ec9947 */ /* 0x002fea000383ffff */
[----:B------:R-:W-:Y:S05]  /*14130*/  BRA `(.L_x_7993) ;  /* 0xfffffed8003c7947 */ /* 0x000fea000383ffff */
.L_x_7804:
[----:B-1----:R1:W2:Y:S02]  /*14140*/  SYNCS.PHASECHK.TRANS64.TRYWAIT P2, [R9+URZ+0x28830], R0 ;  /* 0x02883000090075a7 */ /* 0x0022a4000804017f */
[----:B--2---:R-:W-:Y:S05]  /*14150*/  @!P2 NANOSLEEP.SYNCS 0x989680 ;  /* 0x009896800000a95d */ /* 0x004fea0003900000 */
[----:B------:R-:W2:Y:S02]  /*14160*/  @!P2 SYNCS.PHASECHK.TRANS64 P2, [R9+URZ+0x28830], R0 ;  /* 0x028830000900a5a7 */ /* 0x000ea4000804007f */
[----:B--2---:R-:W-:Y:S05]  /*14170*/  @!P2 BRA `(.L_x_7804) ;  /* 0xfffffffc00f0a947 */ /* 0x004fea000383ffff */
[----:B------:R-:W-:Y:S05]  /*14180*/  BRA `(.L_x_7803) ;  /* 0xfffffed800607947 */ /* 0x000fea000383ffff */
.L_x_7820:
[----:B-1----:R-:W-:-:S04]  /*14190*/  IMAD.U32 R5, RZ, RZ, UR6 ;  /* 0x00000006ff057e24 */ /* 0x002fc8000f8e00ff */
[----:B------:R1:W2:Y:S03]  /*141a0*/  SYNCS.PHASECHK.TRANS64.TRYWAIT P2, [R5+URZ+0x28830], R4 ;  /* 0x02883004050075a7 */ /* 0x0002a6000804017f */
[----:B--2---:R-:W-:Y:S05]  /*141b0*/  @!P2 NANOSLEEP.SYNCS 0x989680 ;  /* 0x009896800000a95d */ /* 0x004fea0003900000 */
[----:B------:R-:W2:Y:S02]  /*141c0*/  @!P2 SYNCS.PHASECHK.TRANS64 P2, [R5+URZ+0x28830], R4 ;  /* 0x028830040500a5a7 */ /* 0x000ea4000804007f */
[----:B--2---:R-:W-:Y:S05]  /*141d0*/  @!P2 BRA `(.L_x_7820) ;  /* 0xfffffffc00eca947 */ /* 0x004fea000383ffff */
[----:B------:R-:W-:Y:S05]  /*141e0*/  BRA `(.L_x_7817) ;  /* 0xffffff0c000c7947 */ /* 0x000fea000383ffff */
.L_x_7824:
[----:B-1----:R-:W-:-:S04]  /*141f0*/  IMAD.U32 R5, RZ, RZ, UR6 ;  /* 0x00000006ff057e24 */ /* 0x002fc8000f8e00ff */
[----:B------:R1:W2:Y:S03]  /*14200*/  SYNCS.PHASECHK.TRANS64.TRYWAIT P2, [R5+URZ+0x28850], R4 ;  /* 0x02885004050075a7 */ /* 0x0002a6000804017f */
[----:B--2---:R-:W-:Y:S05]  /*14210*/  @!P2 NANOSLEEP.SYNCS 0x989680 ;  /* 0x009896800000a95d */ /* 0x004fea0003900000 */
[----:B------:R-:W2:Y:S02]  /*14220*/  @!P2 SYNCS.PHASECHK.TRANS64 P2, [R5+URZ+0x28850], R4 ;  /* 0x028850040500a5a7 */ /* 0x000ea4000804007f */
[----:B--2---:R-:W-:Y:S05]  /*14230*/  @!P2 BRA `(.L_x_7824) ;  /* 0xfffffffc00eca947 */ /* 0x004fea000383ffff */
[----:B------:R-:W-:Y:S05]  /*14240*/  BRA `(.L_x_7821) ;  /* 0xffffff0c00cc7947 */ /* 0x000fea000383ffff */
.L_x_7841:
[----:B-1----:R-:W-:-:S04]  /*14250*/  IMAD.U32 R7, RZ, RZ, UR6 ;  /* 0x00000006ff077e24 */ /* 0x002fc8000f8e00ff */
[----:B------:R1:W2:Y:S03]  /*14260*/  SYNCS.PHASECHK.TRANS64.TRYWAIT P3, [R7+URZ+0x28830], R0 ;  /* 0x02883000070075a7 */ /* 0x0002a6000806017f */
[----:B--2---:R-:W-:Y:S05]  /*14270*/  @!P3 NANOSLEEP.SYNCS 0x989680 ;  /* 0x009896800000b95d */ /* 0x004fea0003900000 */
[----:B------:R-:W2:Y:S02]  /*14280*/  @!P3 SYNCS.PHASECHK.TRANS64 P3, [R7+URZ+0x28830], R0 ;  /* 0x028830000700b5a7 */ /* 0x000ea4000806007f */
[----:B--2---:R-:W-:Y:S05]  /*14290*/  @!P3 BRA `(.L_x_7841) ;  /* 0xfffffffc00ecb947 */ /* 0x004fea000383ffff */
[----:B------:R-:W-:Y:S05]  /*142a0*/  BRA `(.L_x_7838) ;  /* 0xffffff3c00b47947 */ /* 0x000fea000383ffff */
.L_x_7845:
[----:B-1----:R-:W-:-:S04]  /*142b0*/  IMAD.U32 R7, RZ, RZ, UR6 ;  /* 0x00000006ff077e24 */ /* 0x002fc8000f8e00ff */
[----:B------:R1:W2:Y:S03]  /*142c0*/  SYNCS.PHASECHK.TRANS64.TRYWAIT P2, [R7+URZ+0x28850], R0 ;  /* 0x02885000070075a7 */ /* 0x0002a6000804017f */
[----:B--2---:R-:W-:Y:S05]  /*142d0*/  @!P2 NANOSLEEP.SYNCS 0x989680 ;  /* 0x009896800000a95d */ /* 0x004fea0003900000 */
[----:B------:R-:W2:Y:S02]  /*142e0*/  @!P2 SYNCS.PHASECHK.TRANS64 P2, [R7+URZ+0x28850], R0 ;  /* 0x028850000700a5a7 */ /* 0x000ea4000804007f */
[----:B--2---:R-:W-:Y:S05]  /*142f0*/  @!P2 BRA `(.L_x_7845) ;  /* 0xfffffffc00eca947 */ /* 0x004fea000383ffff */
[----:B------:R-:W-:Y:S05]  /*14300*/  BRA `(.L_x_7842) ;  /* 0xffffff4000747947 */ /* 0x000fea000383ffff */
.L_x_7851:
[----:B-1----:R-:W-:-:S04]  /*14310*/  IMAD.U32 R7, RZ, RZ, UR6 ;  /* 0x00000006ff077e24 */ /* 0x002fc8000f8e00ff */
[----:B------:R1:W2:Y:S03]  /*14320*/  SYNCS.PHASECHK.TRANS64.TRYWAIT P3, [R7+URZ+0x28830], R0 ;  /* 0x02883000070075a7 */ /* 0x0002a6000806017f */
[----:B--2---:R-:W-:Y:S05]  /*14330*/  @!P3 NANOSLEEP.SYNCS 0x989680 ;  /* 0x009896800000b95d */ /* 0x004fea0003900000 */
[----:B------:R-:W2:Y:S02]  /*14340*/  @!P3 SYNCS.PHASECHK.TRANS64 P3, [R7+URZ+0x28830], R0 ;  /* 0x028830000700b5a7 */ /* 0x000ea4000806007f */
[----:B--2---:R-:W-:Y:S05]  /*14350*/  @!P3 BRA `(.L_x_7851) ;  /* 0xfffffffc00ecb947 */ /* 0x004fea000383ffff */
[----:B------:R-:W-:Y:S05]  /*14360*/  BRA `(.L_x_7848) ;  /* 0xffffff5c00907947 */ /* 0x000fea000383ffff */
.L_x_7855:
[----:B-1----:R-:W-:-:S04]  /*14370*/  IMAD.U32 R7, RZ, RZ, UR6 ;  /* 0x00000006ff077e24 */ /* 0x002fc8000f8e00ff */
[----:B------:R1:W2:Y:S03]  /*14380*/  SYNCS.PHASECHK.TRANS64.TRYWAIT P2, [R7+URZ+0x28850], R0 ;  /* 0x02885000070075a7 */ /* 0x0002a6000804017f */
[----:B--2---:R-:W-:Y:S05]  /*14390*/  @!P2 NANOSLEEP.SYNCS 0x989680 ;  /* 0x009896800000a95d */ /* 0x004fea0003900000 */
[----:B------:R-:W2:Y:S02]  /*143a0*/  @!P2 SYNCS.PHASECHK.TRANS64 P2, [R7+URZ+0x28850], R0 ;  /* 0x028850000700a5a7 */ /* 0x000ea4000804007f */
[----:B--2---:R-:W-:Y:S05]  /*143b0*/  @!P2 BRA `(.L_x_7855) ;  /* 0xfffffffc00eca947 */ /* 0x004fea000383ffff */
[----:B------:R-:W-:Y:S05]  /*143c0*/  BRA `(.L_x_7852) ;  /* 0xffffff6000507947 */ /* 0x000fea000383ffff */
.L_x_7868:
[----:B-1----:R-:W-:-:S04]  /*143d0*/  IMAD.U32 R5, RZ, RZ, UR5 ;  /* 0x00000005ff057e24 */ /* 0x002fc8000f8e00ff */
[----:B------:R1:W2:Y:S03]  /*143e0*/  SYNCS.PHASECHK.TRANS64.TRYWAIT P0, [R5+URZ+0x28850], R4 ;  /* 0x02885004050075a7 */ /* 0x0002a6000800017f */
[----:B--2---:R-:W-:Y:S05]  /*143f0*/  @!P0 NANOSLEEP.SYNCS 0x989680 ;  /* 0x009896800000895d */ /* 0x004fea0003900000 */
[----:B------:R-:W2:Y:S02]  /*14400*/  @!P0 SYNCS.PHASECHK.TRANS64 P0, [R5+URZ+0x28850], R4 ;  /* 0x02885004050085a7 */ /* 0x000ea4000800007f */
[----:B--2---:R-:W-:Y:S05]  /*14410*/  @!P0 BRA `(.L_x_7868) ;  /* 0xfffffffc00ec8947 */ /* 0x004fea000383ffff */
[----:B------:R-:W-:Y:S05]  /*14420*/  BRA `(.L_x_7867) ;  /* 0xffffff8c00587947 */ /* 0x000fea000383ffff */
.L_x_7904:
[----:B------:R-:W-:Y:S02]  /*14430*/  IMAD.MOV.U32 R13, RZ, RZ, R4 ;  /* 0x000000ffff0d7224 */ /* 0x000fe400078e0004 */
[----:B------:R-:W-:Y:S02]  /*14440*/  IMAD.MOV.U32 R12, RZ, RZ, RZ ;  /* 0x000000ffff0c7224 */ /* 0x000fe400078e00ff */
[----:B------:R-:W-:Y:S02]  /*14450*/  IMAD.MOV.U32 R11, RZ, RZ, 0x1f ;  /* 0x0000001fff0b7424 */ /* 0x000fe400078e00ff */
[----:B------:R-:W-:-:S07]  /*14460*/  IMAD.MOV.U32 R15, RZ, RZ, -0x1 ;  /* 0xffffffffff0f7424 */ /* 0x000fce00078e00ff */
[----:B0-----:R-:W-:Y:S05]  /*14470*/  WARPSYNC.COLLECTIVE R15, `(.L_x_7994) ;  /* 0x000000000f087348 */ /* 0x001fea0003c00000 */
[----:B------:R1:W2:Y:S02]  /*14480*/  SHFL.IDX P6, R14, R13, R12, R11 ;  /* 0x0000000c0d0e7389 */ /* 0x0002a400000c000b */
[----:B012---:R-:W-:Y:S01]  /*14490*/  ENDCOLLECTIVE ;  /* 0x000000000000791b */ /* 0x007fe20003800000 */
.L_x_7994:
[----:B------:R-:W-:Y:S05]  /*144a0*/  BRA `(.L_x_7995) ;  /* 0xffffffc000fc7947 */ /* 0x000fea000383ffff */
.L_x_7906:
[----:B------:R-:W-:Y:S01]  /*144b0*/  BSSY B0, `(.L_x_7996) ;  /* 0x0000006000007945 */ /* 0x000fe20003800000 */
[----:B------:R-:W-:-:S07]  /*144c0*/  IMAD.MOV.U32 R15, RZ, RZ, -0x1 ;  /* 0xffffffffff0f7424 */ /* 0x000fce00078e00ff */
[----:B01----:R-:W-:Y:S05]  /*144d0*/  WARPSYNC.COLLECTIVE R15, `(.L_x_7997) ;  /* 0x000000000f0c7348 */ /* 0x003fea0003c00000 */
[----:B------:R-:W-:Y:S02]  /*144e0*/  ELECT P6, UR62, PT ;  /* 0x00000000003e782f */ /* 0x000fe400038c0000 */
[----:B------:R-:W-:Y:S01]  /*144f0*/  MOV R14, UR62 ;  /* 0x0000003e000e7c02 */ /* 0x000fe20008000f00 */
[----:B01----:R-:W-:Y:S10]  /*14500*/  ENDCOLLECTIVE ;  /* 0x000000000000791b */ /* 0x003ff40003800000 */
.L_x_7997:
[----:B------:R-:W-:Y:S05]  /*14510*/  BSYNC B0 ;  /* 0x0000000000007941 */ /* 0x000fea0003800000 */
.L_x_7996:
[----:B------:R-:W-:Y:S05]  /*14520*/  BRA `(.L_x_7998) ;  /* 0xffffffc400007947 */ /* 0x000fea000383ffff */
.L_x_7908:
[----:B--2---:R2:W3:Y:S02]  /*14530*/  SYNCS.PHASECHK.TRANS64.TRYWAIT P0, [R3+URZ+0x28840], R0 ;  /* 0x02884000030075a7 */ /* 0x0044e4000800017f */
[----:B---3--:R-:W-:Y:S05]  /*14540*/  @!P0 NANOSLEEP.SYNCS 0x989680 ;  /* 0x009896800000895d */ /* 0x008fea0003900000 */
[----:B------:R-:W3:Y:S02]  /*14550*/  @!P0 SYNCS.PHASECHK.TRANS64 P0, [R3+URZ+0x28840], R0 ;  /* 0x02884000030085a7 */ /* 0x000ee4000800007f */
[----:B---3--:R-:W-:Y:S05]  /*14560*/  @!P0 BRA `(.L_x_7908) ;  /* 0xfffffffc00f08947 */ /* 0x008fea000383ffff */
[----:B------:R-:W-:Y:S05]  /*14570*/  BRA `(.L_x_7999) ;  /* 0xffffffc400587947 */ /* 0x000fea000383ffff */
.L_x_7912:
        /* <DEDUP_REMOVED lines=10> */
.L_x_8000:
[----:B------:R-:W-:Y:S02]  /*14620*/  IMAD.MOV.U32 R13, RZ, RZ, R0 ;  /* 0x000000ffff0d7224 */ /* 0x000fe400078e0000 */
[----:B------:R-:W-:-:S07]  /*14630*/  IMAD.MOV.U32 R5, RZ, RZ, R14 ;  /* 0x000000ffff057224 */ /* 0x000fce00078e000e */
[----:B------:R-:W-:Y:S05]  /*14640*/  WARPSYNC.COLLECTIVE R15, `(.L_x_8001) ;  /* 0x000000000f087348 */ /* 0x000fea0003c00000 */
[----:B------:R0:W1:Y:S02]  /*14650*/  SHFL.IDX P6, R14, R13, R12, R11 ;  /* 0x0000000c0d0e7389 */ /* 0x00006400000c000b */
[----:B01----:R-:W-:Y:S01]  /*14660*/  ENDCOLLECTIVE ;  /* 0x000000000000791b */ /* 0x003fe20003800000 */
.L_x_8001:
[----:B------:R-:W-:Y:S02]  /*14670*/  ULDC UR4, c[0x0][0x288] ;  /* 0x0000a20000047ab9 */ /* 0x000fe40000000800 */
[----:B------:R-:W-:-:S05]  /*14680*/  IMAD R3, R7, UR4, RZ ;  /* 0x0000000407037c24 */ /* 0x000fca000f8e02ff */
[----:B------:R-:W-:Y:S01]  /*14690*/  ISETP.GE.AND P2, PT, R2, R3, PT ;  /* 0x000000030200720c */ /* 0x000fe20003f46270 */
[----:B------:R-:W-:Y:S02]  /*146a0*/  IMAD.MOV.U32 R13, RZ, RZ, R4 ;  /* 0x000000ffff0d7224 */ /* 0x000fe400078e0004 */
[----:B------:R-:W-:Y:S02]  /*146b0*/  IMAD.MOV.U32 R12, RZ, RZ, 0x1 ;  /* 0x00000001ff0c7424 */ /* 0x000fe400078e00ff */
[----:B------:R-:W-:-:S08]  /*146c0*/  IMAD.MOV.U32 R6, RZ, RZ, R14 ;  /* 0x000000ffff067224 */ /* 0x000fd000078e000e */
[----:B------:R-:W-:Y:S05]  /*146d0*/  WARPSYNC.COLLECTIVE R15, `(.L_x_8002) ;  /* 0x000000000f087348 */ /* 0x000fea0003c00000 */
[----:B------:R0:W1:Y:S02]  /*146e0*/  SHFL.IDX P6, R14, R13, R12, R11 ;  /* 0x0000000c0d0e7389 */ /* 0x00006400000c000b */
[----:B01----:R-:W-:Y:S01]  /*146f0*/  ENDCOLLECTIVE ;  /* 0x000000000000791b */ /* 0x003fe20003800000 */
.L_x_8002:
[----:B------:R-:W-:-:S05]  /*14700*/  @!P2 LEA R6, P4, R10, R6, 0x1 ;  /* 0x000000060a06a211 */ /* 0x000fca00078808ff */
[----:B------:R-:W-:Y:S02]  /*14710*/  @!P2 IMAD.X R7, RZ, RZ, R5, P4 ;  /* 0x000000ffff07a224 */ /* 0x000fe400020e0605 */
[----:B------:R-:W-:-:S03]  /*14720*/  VIADD R5, R2, 0x10 ;  /* 0x0000001002057836 */ /* 0x000fc60000000000 */
[----:B------:R-:W-:Y:S01]  /*14730*/  @!PT LDS RZ, [RZ] ;  /* 0x00000000fffff984 */ /* 0x000fe20000000800 */
[----:B------:R-:W-:Y:S01]  /*14740*/  @!PT LDS RZ, [RZ] ;  /* 0x00000000fffff984 */ /* 0x000fe20000000800 */
[----:B------:R-:W-:Y:S01]  /*14750*/  @!PT LDS RZ, [RZ] ;  /* 0x00000000fffff984 */ /* 0x000fe20000000800 */
[----:B------:R0:W-:Y:S01]  /*14760*/  @!P2 LDGSTS.E.BYPASS.LTC128B.128 [R9+0x10400], desc[UR50][R6.64], !P1 ;  /* 0x104000000609afae */ /* 0x0001e2000c901d72 */
[----:B------:R-:W-:-:S03]  /*14770*/  IMAD.MOV.U32 R13, RZ, RZ, R0 ;  /* 0x000000ffff0d7224 */ /* 0x000fc600078e0000 */
[----:B------:R0:W-:Y:S01]  /*14780*/  @!P2 LDGSTS.E.BYPASS.LTC128B.128 [R9+0x14400], desc[UR50][R6.64+0x80], !P0 ;  /* 0x144000800609afae */ /* 0x0001e2000c101d72 */
[----:B------:R-:W-:Y:S01]  /*14790*/  ISETP.GE.AND P2, PT, R5, R3, PT ;  /* 0x000000030500720c */ /* 0x000fe20003f46270 */
[----:B------:R-:W-:-:S12]  /*147a0*/  IMAD.MOV.U32 R5, RZ, RZ, R14 ;  /* 0x000000ffff057224 */ /* 0x000fd800078e000e */
[----:B0-----:R-:W-:Y:S05]  /*147b0*/  WARPSYNC.COLLECTIVE R15, `(.L_x_8003) ;  /* 0x000000000f087348 */ /* 0x001fea0003c00000 */
[----:B------:R1:W2:Y:S02]  /*147c0*/  SHFL.IDX P6, R14, R13, R12, R11 ;  /* 0x0000000c0d0e7389 */ /* 0x0002a400000c000b */
[----:B012---:R-:W-:Y:S01]  /*147d0*/  ENDCOLLECTIVE ;  /* 0x000000000000791b */ /* 0x007fe20003800000 */
.L_x_8003:
[----:B------:R-:W-:Y:S02]  /*147e0*/  IMAD.MOV.U32 R13, RZ, RZ, R4 ;  /* 0x000000ffff0d7224 */ /* 0x000fe400078e0004 */
[----:B------:R-:W-:Y:S02]  /*147f0*/  IMAD.MOV.U32 R12, RZ, RZ, 0x2 ;  /* 0x00000002ff0c7424 */ /* 0x000fe400078e00ff */
[----:B------:R-:W-:-:S07]  /*14800*/  IMAD.MOV.U32 R8, RZ, RZ, R14 ;  /* 0x000000ffff087224 */ /* 0x000fce00078e000e */
[----:B------:R-:W-:Y:S05]  /*14810*/  WARPSYNC.COLLECTIVE R15, `(.L_x_8004) ;  /* 0x000000000f087348 */ /* 0x000fea0003c00000 */
[----:B------:R0:W1:Y:S02]  /*14820*/  SHFL.IDX P6, R14, R13, R12, R11 ;  /* 0x0000000c0d0e7389 */ /* 0x00006400000c000b */
[----:B01----:R-:W-:Y:S01]  /*14830*/  ENDCOLLECTIVE ;  /* 0x000000000000791b */ /* 0x003fe20003800000 */
.L_x_8004:
[----:B------:R-:W-:-:S05]  /*14840*/  @!P2 LEA R8, P4, R10, R8, 0x1 ;  /* 0x000000080a08a211 */ /* 0x000fca00078808ff */
[----:B------:R-:W-:Y:S02]  /*14850*/  @!P2 IMAD.X R5, RZ, RZ, R5, P4 ;  /* 0x000000ffff05a224 */ /* 0x000fe400020e0605 */
[----:B------:R-:W-:Y:S02]  /*14860*/  @!P2 IMAD.MOV.U32 R6, RZ, RZ, R8 ;  /* 0x000000ffff06a224 */ /* 0x000fe400078e0008 */
[----:B------:R-:W-:Y:S02]  /*14870*/  @!P2 IMAD.MOV.U32 R7, RZ, RZ, R5 ;  /* 0x000000ffff07a224 */ /* 0x000fe400078e0005 */
[C---:B------:R-:W-:Y:S02]  /*14880*/  VIADD R5, R2.reuse, 0x20 ;  /* 0x0000002002057836 */ /* 0x040fe40000000000 */
[----:B------:R-:W-:Y:S01]  /*14890*/  IMAD.MOV.U32 R13, RZ, RZ, R0 ;  /* 0x000000ffff0d7224 */ /* 0x000fe200078e0000 */
[----:B------:R-:W-:Y:S01]  /*148a0*/  @!PT LDS RZ, [RZ] ;  /* 0x00000000fffff984 */ /* 0x000fe20000000800 */
[----:B------:R-:W-:Y:S01]  /*148b0*/  @!PT LDS RZ, [RZ] ;  /* 0x00000000fffff984 */ /* 0x000fe20000000800 */
[----:B------:R-:W-:Y:S01]  /*148c0*/  @!PT LDS RZ, [RZ] ;  /* 0x00000000fffff984 */ /* 0x000fe20000000800 */
[----:B------:R0:W-:Y:S01]  /*148d0*/  @!P2 LDGSTS.E.BYPASS.LTC128B.128 [R9+0x10c00], desc[UR50][R6.64], !P1 ;  /* 0x10c000000609afae */ /* 0x0001e2000c901d72 */
[----:B------:R-:W-:-:S03]  /*148e0*/  VIADD R8, R2, 0x60 ;  /* 0x0000006002087836 */ /* 0x000fc60000000000 */
[----:B------:R0:W-:Y:S01]  /*148f0*/  @!P2 LDGSTS.E.BYPASS.LTC128B.128 [R9+0x14c00], desc[UR50][R6.64+0x80], !P0 ;  /* 0x14c000800609afae */ /* 0x0001e2000c101d72 */
[----:B------:R-:W-:Y:S01]  /*14900*/  ISETP.GE.AND P2, PT, R5, R3, PT ;  /* 0x000000030500720c */ /* 0x000fe20003f46270 */
[----:B------:R-:W-:-:S12]  /*14910*/  IMAD.MOV.U32 R5, RZ, RZ, R14 ;  /* 0x000000ffff057224 */ /* 0x000fd800078e000e */
[----:B0-----:R-:W-:Y:S05]  /*14920*/  WARPSYNC.COLLECTIVE R15, `(.L_x_8005) ;  /* 0x000000000f087348 */ /* 0x001fea0003c00000 */
[----:B------:R1:W2:Y:S02]  /*14930*/  SHFL.IDX P6, R14, R13, R12, R11 ;  /* 0x0000000c0d0e7389 */ /* 0x0002a400000c000b */
[----:B012---:R-:W-:Y:S01]  /*14940*/  ENDCOLLECTIVE ;  /* 0x000000000000791b */ /* 0x007fe20003800000 */
.L_x_8005:
[----:B------:R-:W-:Y:S02]  /*14950*/  IMAD.MOV.U32 R13, RZ, RZ, R4 ;  /* 0x000000ffff0d7224 */ /* 0x000fe400078e0004 */
[----:B------:R-:W-:Y:S02]  /*14960*/  IMAD.MOV.U32 R12, RZ, RZ, 0x3 ;  /* 0x00000003ff0c7424 */ /* 0x000fe400078e00ff */
[----:B------:R-:W-:-:S07]  /*14970*/  IMAD.MOV.U32 R6, RZ, RZ, R14 ;  /* 0x000000ffff067224 */ /* 0x000fce00078e000e */
[----:B------:R-:W-:Y:S05]  /*14980*/  WARPSYNC.COLLECTIVE R15, `(.L_x_8006) ;  /* 0x000000000f087348 */ /* 0x000fea0003c00000 */
[----:B------:R0:W1:Y:S02]  /*14990*/  SHFL.IDX P6, R14, R13, R12, R11 ;  /* 0x0000000c0d0e7389 */ /* 0x00006400000c000b */
[----:B01----:R-:W-:Y:S01]  /*149a0*/  ENDCOLLECTIVE ;  /* 0x000000000000791b */ /* 0x003fe20003800000 */
.L_x_8006:
[----:B------:R-:W-:-:S05]  /*149b0*/  @!P2 LEA R6, P3, R10, R6, 0x1 ;  /* 0x000000060a06a211 */ /* 0x000fca00078608ff */
[----:B------:R-:W-:-:S04]  /*149c0*/  @!P2 IMAD.X R5, RZ, RZ, R5, P3 ;  /* 0x000000ffff05a224 */ /* 0x000fc800018e0605 */
[----:B------:R-:W-:Y:S02]  /*149d0*/  @!P2 IMAD.MOV.U32 R7, RZ, RZ, R5 ;  /* 0x000000ffff07a224 */ /* 0x000fe400078e0005 */
[----:B------:R-:W-:Y:S02]  /*149e0*/  VIADD R5, R2, 0x30 ;  /* 0x0000003002057836 */ /* 0x000fe40000000000 */
[----:B------:R-:W-:Y:S01]  /*149f0*/  IMAD.MOV.U32 R13, RZ, RZ, R0 ;  /* 0x000000ffff0d7224 */ /* 0x000fe200078e0000 */
[----:B------:R-:W-:Y:S01]  /*14a00*/  @!PT LDS RZ, [RZ] ;  /* 0x00000000fffff984 */ /* 0x000fe20000000800 */
[----:B------:R-:W-:Y:S01]  /*14a10*/  @!PT LDS RZ, [RZ] ;  /* 0x00000000fffff984 */ /* 0x000fe20000000800 */
[----:B------:R-:W-:Y:S01]  /*14a20*/  @!PT LDS RZ, [RZ] ;  /* 0x00000000fffff984 */ /* 0x000fe20000000800 */
[----:B------:R0:W-:Y:S04]  /*14a30*/  @!P2 LDGSTS.E.BYPASS.LTC128B.128 [R9+0x11400], desc[UR50][R6.64], !P1 ;  /* 0x114000000609afae */ /* 0x0001e8000c901d72 */
[----:B------:R0:W-:Y:S01]  /*14a40*/  @!P2 LDGSTS.E.BYPASS.LTC128B.128 [R9+0x15400], desc[UR50][R6.64+0x80], !P0 ;  /* 0x154000800609afae */ /* 0x0001e2000c101d72 */
[----:B------:R-:W-:Y:S01]  /*14a50*/  ISETP.GE.AND P2, PT, R5, R3, PT ;  /* 0x000000030500720c */ /* 0x000fe20003f46270 */
[----:B------:R-:W-:-:S12]  /*14a60*/  IMAD.MOV.U32 R5, RZ, RZ, R14 ;  /* 0x000000ffff057224 */ /* 0x000fd800078e000e */
[----:B0-----:R-:W-:Y:S05]  /*14a70*/  WARPSYNC.COLLECTIVE R15, `(.L_x_8007) ;  /* 0x000000000f087348 */ /* 0x001fea0003c00000 */
[----:B------:R1:W2:Y:S02]  /*14a80*/  SHFL.IDX P6, R14, R13, R12, R11 ;  /* 0x0000000c0d0e7389 */ /* 0x0002a400000c000b */
[----:B012---:R-:W-:Y:S01]  /*14a90*/  ENDCOLLECTIVE ;  /* 0x000000000000791b */ /* 0x007fe20003800000 */
.L_x_8007:
[----:B------:R-:W-:Y:S02]  /*14aa0*/  IMAD.MOV.U32 R13, RZ, RZ, R4 ;  /* 0x000000ffff0d7224 */ /* 0x000fe400078e0004 */
[----:B------:R-:W-:Y:S02]  /*14ab0*/  IMAD.MOV.U32 R12, RZ, RZ, 0x4 ;  /* 0x00000004ff0c7424 */ /* 0x000fe400078e00ff */
[----:B------:R-:W-:-:S07]  /*14ac0*/  IMAD.MOV.U32 R6, RZ, RZ, R14 ;  /* 0x000000ffff067224 */ /* 0x000fce00078e000e */
[----:B------:R-:W-:Y:S05]  /*14ad0*/  WARPSYNC.COLLECTIVE R15, `(.L_x_8008) ;  /* 0x000000000f087348 */ /* 0x000fea0003c00000 */
[----:B------:R0:W1:Y:S02]  /*14ae0*/  SHFL.IDX P6, R14, R13, R12, R11 ;  /* 0x0000000c0d0e7389 */ /* 0x00006400000c000b */
[----:B01----:R-:W-:Y:S01]  /*14af0*/  ENDCOLLECTIVE ;  /* 0x000000000000791b */ /* 0x003fe20003800000 */
.L_x_8008:
        /* <DEDUP_REMOVED lines=15> */
.L_x_8009:
[----:B------:R-:W-:Y:S02]  /*14bf0*/  IMAD.MOV.U32 R13, RZ, RZ, R4 ;  /* 0x000000ffff0d7224 */ /* 0x000fe400078e0004 */
[----:B------:R-:W-:Y:S02]  /*14c00*/  IMAD.MOV.U32 R12, RZ, RZ, 0x5 ;  /* 0x00000005ff0c7424 */ /* 0x000fe400078e00ff */
[----:B------:R-:W-:-:S07]  /*14c10*/  IMAD.MOV.U32 R6, RZ, RZ, R14 ;  /* 0x000000ffff067224 */ /* 0x000fce00078e000e */
[----:B------:R-:W-:Y:S05]  /*14c20*/  WARPSYNC.COLLECTIVE R15, `(.L_x_8010) ;  /* 0x000000000f087348 */ /* 0x000fea0003c00000 */
[----:B------:R0:W1:Y:S02]  /*14c30*/  SHFL.IDX P6, R14, R13, R12, R11 ;  /* 0x0000000c0d0e7389 */ /* 0x00006400000c000b */
[----:B01----:R-:W-:Y:S01]  /*14c40*/  ENDCOLLECTIVE ;  /* 0x000000000000791b */ /* 0x003fe20003800000 */
.L_x_8010:
        /* <DEDUP_REMOVED lines=15> */
.L_x_8011:
[----:B------:R-:W-:Y:S02]  /*14d40*/  IMAD.MOV.U32 R13, RZ, RZ, R4 ;  /* 0x000000ffff0d7224 */ /* 0x000fe400078e0004 */
[----:B------:R-:W-:Y:S02]  /*14d50*/  IMAD.MOV.U32 R12, RZ, RZ, 0x6 ;  /* 0x00000006ff0c7424 */ /* 0x000fe400078e00ff */
[----:B------:R-:W-:-:S07]  /*14d60*/  IMAD.MOV.U32 R6, RZ, RZ, R14 ;  /* 0x000000ffff067224 */ /* 0x000fce00078e000e */
[----:B------:R-:W-:Y:S05]  /*14d70*/  WARPSYNC.COLLECTIVE R15, `(.L_x_8012) ;  /* 0x000000000f087348 */ /* 0x000fea0003c00000 */
[----:B------:R0:W1:Y:S02]  /*14d80*/  SHFL.IDX P6, R14, R13, R12, R11 ;  /* 0x0000000c0d0e7389 */ /* 0x00006400000c000b */
[----:B01----:R-:W-:Y:S01]  /*14d90*/  ENDCOLLECTIVE ;  /* 0x000000000000791b */ /* 0x003fe20003800000 */
.L_x_8012:
[----:B------:R-:W-:-:S05]  /*14da0*/  @!P2 LEA R6, P3, R10, R6, 0x1 ;  /* 0x000000060a06a211 */ /* 0x000fca00078608ff */
[----:B------:R-:W-:Y:S01]  /*14db0*/  @!P2 IMAD.X R5, RZ, RZ, R5, P3 ;  /* 0x000000ffff05a224 */ /* 0x000fe200018e0605 */
[----:B------:R-:W-:-:S03]  /*14dc0*/  ISETP.GE.AND P3, PT, R8, R3, PT ;  /* 0x000000030800720c */ /* 0x000fc60003f66270 */
[----:B------:R-:W-:Y:S02]  /*14dd0*/  @!P2 IMAD.MOV.U32 R7, RZ, RZ, R5 ;  /* 0x000000ffff07a224 */ /* 0x000fe400078e0005 */
[----:B------:R-:W-:-:S03]  /*14de0*/  IMAD.MOV.U32 R13, RZ, RZ, R0 ;  /* 0x000000ffff0d7224 */ /* 0x000fc600078e0000 */
[----:B------:R-:W-:Y:S01]  /*14df0*/  @!PT LDS RZ, [RZ] ;  /* 0x00000000fffff984 */ /* 0x000fe20000000800 */
[----:B------:R-:W-:Y:S01]  /*14e00*/  @!PT LDS RZ, [RZ] ;  /* 0x00000000fffff984 */ /* 0x000fe20000000800 */
[----:B------:R-:W-:Y:S01]  /*14e10*/  @!PT LDS RZ, [RZ] ;  /* 0x00000000fffff984 */ /* 0x000fe20000000800 */
[----:B------:R0:W-:Y:S04]  /*14e20*/  @!P2 LDGSTS.E.BYPASS.LTC128B.128 [R9+0x12c00], desc[UR50][R6.64], !P1 ;  /* 0x12c000000609afae */ /* 0x0001e8000c901d72 */
[----:B------:R0:W-:Y:S01]  /*14e30*/  @!P2 LDGSTS.E.BYPASS.LTC128B.128 [R9+0x16c00], desc[UR50][R6.64+0x80], !P0 ;  /* 0x16c000800609afae */ /* 0x0001e2000c101d72 */
[----:B------:R-:W-:-:S07]  /*14e40*/  IMAD.MOV.U32 R5, RZ, RZ, R14 ;  /* 0x000000ffff057224 */ /* 0x000fce00078e000e */
[----:B0-----:R-:W-:Y:S05]  /*14e50*/  WARPSYNC.COLLECTIVE R15, `(.L_x_8013) ;  /* 0x000000000f087348 */ /* 0x001fea0003c00000 */
[----:B------:R1:W2:Y:S02]  /*14e60*/  SHFL.IDX P6, R14, R13, R12, R11 ;  /* 0x0000000c0d0e7389 */ /* 0x0002a400000c000b */
[----:B012---:R-:W-:Y:S01]  /*14e70*/  ENDCOLLECTIVE ;  /* 0x000000000000791b */ /* 0x007fe20003800000 */
.L_x_8013:
[----:B------:R-:W-:Y:S02]  /*14e80*/  IMAD.MOV.U32 R13, RZ, RZ, R4 ;  /* 0x000000ffff0d7224 */ /* 0x000fe400078e0004 */
[----:B------:R-:W-:Y:S02]  /*14e90*/  IMAD.MOV.U32 R12, RZ, RZ, 0x7 ;  /* 0x00000007ff0c7424 */ /* 0x000fe400078e00ff */
[----:B------:R-:W-:-:S07]  /*14ea0*/  IMAD.MOV.U32 R6, RZ, RZ, R14 ;  /* 0x000000ffff067224 */ /* 0x000fce00078e000e */
[----:B------:R-:W-:Y:S05]  /*14eb0*/  WARPSYNC.COLLECTIVE R15, `(.L_x_8014) ;  /* 0x000000000f087348 */ /* 0x000fea0003c00000 */
[----:B------:R0:W1:Y:S02]  /*14ec0*/  SHFL.IDX P6, R14, R13, R12, R11 ;  /* 0x0000000c0d0e7389 */ /* 0x00006400000c000b */
[----:B01----:R-:W-:Y:S01]  /*14ed0*/  ENDCOLLECTIVE ;  /* 0x000000000000791b */ /* 0x003fe20003800000 */
.L_x_8014:
[----:B------:R-:W-:-:S05]  /*14ee0*/  @!P3 LEA R6, P2, R10, R6, 0x1 ;  /* 0x000000060a06b211 */ /* 0x000fca00078408ff */
[----:B------:R-:W-:-:S04]  /*14ef0*/  @!P3 IMAD.X R5, RZ, RZ, R5, P2 ;  /* 0x000000ffff05b224 */ /* 0x000fc800010e0605 */
        /* <DEDUP_REMOVED lines=11> */
.L_x_8015:
[----:B------:R-:W-:Y:S01]  /*14fb0*/  IMAD.MOV.U32 R0, RZ, RZ, R14 ;  /* 0x000000ffff007224 */ /* 0x000fe200078e000e */
[----:B------:R-:W-:Y:S06]  /*14fc0*/  BRA `(.L_x_8016) ;  /* 0xffffffc400b87947 */ /* 0x000fec000383ffff */
.L_x_7917:
[----:B0-----:R0:W1:Y:S02]  /*14fd0*/  SYNCS.PHASECHK.TRANS64.TRYWAIT P0, [R17+URZ+0x28820], R0 ;  /* 0x02882000110075a7 */ /* 0x001064000800017f */
[----:B-1----:R-:W-:Y:S05]  /*14fe0*/  @!P0 NANOSLEEP.SYNCS 0x989680 ;  /* 0x009896800000895d */ /* 0x002fea0003900000 */
[----:B------:R-:W1:Y:S02]  /*14ff0*/  @!P0 SYNCS.PHASECHK.TRANS64 P0, [R17+URZ+0x28820], R0 ;  /* 0x02882000110085a7 */ /* 0x000e64000800007f */
[----:B-1----:R-:W-:Y:S05]  /*15000*/  @!P0 BRA `(.L_x_7917) ;  /* 0xfffffffc00f08947 */ /* 0x002fea000383ffff */
[----:B------:R-:W-:Y:S05]  /*15010*/  BRA `(.L_x_8017) ;  /* 0xffffffc800287947 */ /* 0x000fea000383ffff */
.L_x_7924:
[----:B0-----:R0:W1:Y:S02]  /*15020*/  SYNCS.PHASECHK.TRANS64.TRYWAIT P0, [R7+URZ+0x28840], R3 ;  /* 0x02884003070075a7 */ /* 0x001064000800017f */
[----:B-1----:R-:W-:Y:S05]  /*15030*/  @!P0 NANOSLEEP.SYNCS 0x989680 ;  /* 0x009896800000895d */ /* 0x002fea0003900000 */
[----:B------:R-:W1:Y:S02]  /*15040*/  @!P0 SYNCS.PHASECHK.TRANS64 P0, [R7+URZ+0x28840], R3 ;  /* 0x02884003070085a7 */ /* 0x000e64000800007f */
[----:B-1----:R-:W-:Y:S05]  /*15050*/  @!P0 BRA `(.L_x_7924) ;  /* 0xfffffffc00f08947 */ /* 0x002fea000383ffff */
[----:B------:R-:W-:Y:S05]  /*15060*/  BRA `(.L_x_8018) ;  /* 0xffffffc800e07947 */ /* 0x000fea000383ffff */
.L_x_7930:
[----:B0-----:R0:W1:Y:S02]  /*15070*/  SYNCS.PHASECHK.TRANS64.TRYWAIT P0, [R7+URZ+0x60], R3 ;  /* 0x00006003070075a7 */ /* 0x001064000800017f */
[----:B-1----:R-:W-:Y:S05]  /*15080*/  @!P0 NANOSLEEP.SYNCS 0x989680 ;  /* 0x009896800000895d */ /* 0x002fea0003900000 */
[----:B------:R-:W1:Y:S02]  /*15090*/  @!P0 SYNCS.PHASECHK.TRANS64 P0, [R7+URZ+0x60], R3 ;  /* 0x00006003070085a7 */ /* 0x000e64000800007f */
[----:B-1----:R-:W-:Y:S05]  /*150a0*/  @!P0 BRA `(.L_x_7930) ;  /* 0xfffffffc00f08947 */ /* 0x002fea000383ffff */
[----:B------:R-:W-:Y:S05]  /*150b0*/  BRA `(.L_x_8019) ;  /* 0xffffffcc00b07947 */ /* 0x000fea000383ffff */
.L_x_7940:
[----:B--2---:R2:W3:Y:S02]  /*150c0*/  SYNCS.PHASECHK.TRANS64.TRYWAIT P0, [R3+URZ+0x28840], R2 ;  /* 0x02884002030075a7 */ /* 0x0044e4000800017f */
[----:B---3--:R-:W-:Y:S05]  /*150d0*/  @!P0 NANOSLEEP.SYNCS 0x989680 ;  /* 0x009896800000895d */ /* 0x008fea0003900000 */
[----:B------:R-:W3:Y:S02]  /*150e0*/  @!P0 SYNCS.PHASECHK.TRANS64 P0, [R3+URZ+0x28840], R2 ;  /* 0x02884002030085a7 */ /* 0x000ee4000800007f */
[----:B---3--:R-:W-:Y:S05]  /*150f0*/  @!P0 BRA `(.L_x_7940) ;  /* 0xfffffffc00f08947 */ /* 0x008fea000383ffff */
[----:B------:R-:W-:Y:S05]  /*15100*/  BRA `(.L_x_8020) ;  /* 0xffffffd400347947 */ /* 0x000fea000383ffff */
.L_x_7946:
[----:B0-----:R0:W1:Y:S02]  /*15110*/  SYNCS.PHASECHK.TRANS64.TRYWAIT P0, [R2+URZ+0x60], R3 ;  /* 0x00006003020075a7 */ /* 0x001064000800017f */
[----:B-1----:R-:W-:Y:S05]  /*15120*/  @!P0 NANOSLEEP.SYNCS 0x989680 ;  /* 0x009896800000895d */ /* 0x002fea0003900000 */
[----:B------:R-:W1:Y:S02]  /*15130*/  @!P0 SYNCS.PHASECHK.TRANS64 P0, [R2+URZ+0x60], R3 ;  /* 0x00006003020085a7 */ /* 0x000e64000800007f */
[----:B-1----:R-:W-:Y:S05]  /*15140*/  @!P0 BRA `(.L_x_7946) ;  /* 0xfffffffc00f08947 */ /* 0x002fea000383ffff */
[----:B------:R-:W-:Y:S05]  /*15150*/  BRA `(.L_x_8021) ;  /* 0xffffffd800047947 */ /* 0x000fea000383ffff */
.L_x_7955:
[----:B--2---:R2:W3:Y:S02]  /*15160*/  SYNCS.PHASECHK.TRANS64.TRYWAIT P0, [R2+URZ+0x28840], R3 ;  /* 0x02884003020075a7 */ /* 0x0044e4000800017f */
[----:B---3--:R-:W-:Y:S05]  /*15170*/  @!P0 NANOSLEEP.SYNCS 0x989680 ;  /* 0x009896800000895d */ /* 0x008fea0003900000 */
[----:B------:R-:W3:Y:S02]  /*15180*/  @!P0 SYNCS.PHASECHK.TRANS64 P0, [R2+URZ+0x28840], R3 ;  /* 0x02884003020085a7 */ /* 0x000ee4000800007f */
[----:B---3--:R-:W-:Y:S05]  /*15190*/  @!P0 BRA `(.L_x_7955) ;  /* 0xfffffffc00f08947 */ /* 0x008fea000383ffff */
[----:B------:R-:W-:Y:S05]  /*151a0*/  BRA `(.L_x_8022) ;  /* 0xffffffdc00587947 */ /* 0x000fea000383ffff */
.L_x_7961:
[----:B0-----:R0:W1:Y:S02]  /*151b0*/  SYNCS.PHASECHK.TRANS64.TRYWAIT P0, [R2+URZ+0x60], R5 ;  /* 0x00006005020075a7 */ /* 0x001064000800017f */
[----:B-1----:R-:W-:Y:S05]  /*151c0*/  @!P0 NANOSLEEP.SYNCS 0x989680 ;  /* 0x009896800000895d */ /* 0x002fea0003900000 */
[----:B------:R-:W1:Y:S02]  /*151d0*/  @!P0 SYNCS.PHASECHK.TRANS64 P0, [R2+URZ+0x60], R5 ;  /* 0x00006005020085a7 */ /* 0x000e64000800007f */
[----:B-1----:R-:W-:Y:S05]  /*151e0*/  @!P0 BRA `(.L_x_7961) ;  /* 0xfffffffc00f08947 */ /* 0x002fea000383ffff */
[----:B------:R-:W-:Y:S05]  /*151f0*/  BRA `(.L_x_8023) ;  /* 0xffffffe000287947 */ /* 0x000fea000383ffff */
.L_x_7972:
[----:B0-----:R0:W3:Y:S02]  /*15200*/  SYNCS.PHASECHK.TRANS64.TRYWAIT P0, [R3+URZ+0x28860], R0 ;  /* 0x02886000030075a7 */ /* 0x0010e4000800017f */
[----:B---3--:R-:W-:Y:S05]  /*15210*/  @!P0 NANOSLEEP.SYNCS 0x989680 ;  /* 0x009896800000895d */ /* 0x008fea0003900000 */
[----:B------:R-:W3:Y:S02]  /*15220*/  @!P0 SYNCS.PHASECHK.TRANS64 P0, [R3+URZ+0x28860], R0 ;  /* 0x02886000030085a7 */ /* 0x000ee4000800007f */
[----:B---3--:R-:W-:Y:S05]  /*15230*/  @!P0 BRA `(.L_x_7972) ;  /* 0xfffffffc00f08947 */ /* 0x008fea000383ffff */
[----:B------:R-:W-:Y:S05]  /*15240*/  BRA `(.L_x_8024) ;  /* 0xffffffe400687947 */ /* 0x000fea000383ffff */
.L_x_7979:
[----:B------:R-:W-:Y:S01]  /*15250*/  BSSY B0, `(.L_x_8025) ;  /* 0x0000008000007945 */ /* 0x000fe20003800000 */
[----:B-----5:R-:W-:Y:S02]  /*15260*/  IMAD.MOV.U32 R13, RZ, RZ, R2 ;  /* 0x000000ffff0d7224 */ /* 0x020fe400078e0002 */
[----:B------:R-:W-:Y:S02]  /*15270*/  IMAD.MOV.U32 R12, RZ, RZ, RZ ;  /* 0x000000ffff0c7224 */ /* 0x000fe400078e00ff */
[----:B------:R-:W-:Y:S02]  /*15280*/  IMAD.MOV.U32 R11, RZ, RZ, 0x1f ;  /* 0x0000001fff0b7424 */ /* 0x000fe400078e00ff */
[----:B------:R-:W-:-:S07]  /*15290*/  IMAD.MOV.U32 R15, RZ, RZ, -0x1 ;  /* 0xffffffffff0f7424 */ /* 0x000fce00078e00ff */
[----:B-123--:R-:W-:Y:S05]  /*152a0*/  WARPSYNC.COLLECTIVE R15, `(.L_x_8026) ;  /* 0x000000000f087348 */ /* 0x00efea0003c00000 */
[----:B------:R0:W4:Y:S02]  /*152b0*/  SHFL.IDX P6, R14, R13, R12, R11 ;  /* 0x0000000c0d0e7389 */ /* 0x00012400000c000b */
[----:B01234-:R-:W-:Y:S01]  /*152c0*/  ENDCOLLECTIVE ;  /* 0x000000000000791b */ /* 0x01ffe20003800000 */
.L_x_8026:
[----:B------:R-:W-:Y:S05]  /*152d0*/  BSYNC B0 ;  /* 0x0000000000007941 */ /* 0x000fea0003800000 */
.L_x_8025:
[----:B------:R-:W-:Y:S05]  /*152e0*/  BRA `(.L_x_8027) ;  /* 0xffffffe800607947 */ /* 0x000fea000383ffff */
.L_x_7982:
[----:B0-----:R0:W1:Y:S02]  /*152f0*/  SYNCS.PHASECHK.TRANS64.TRYWAIT P0, [R0+URZ+0x28820], R3 ;  /* 0x02882003000075a7 */ /* 0x001064000800017f */
[----:B-1----:R-:W-:Y:S05]  /*15300*/  @!P0 NANOSLEEP.SYNCS 0x989680 ;  /* 0x009896800000895d */ /* 0x002fea0003900000 */
[----:B------:R-:W1:Y:S02]  /*15310*/  @!P0 SYNCS.PHASECHK.TRANS64 P0, [R0+URZ+0x28820], R3 ;  /* 0x02882003000085a7 */ /* 0x000e64000800007f */
[----:B-1----:R-:W-:Y:S05]  /*15320*/  @!P0 BRA `(.L_x_7982) ;  /* 0xfffffffc00f08947 */ /* 0x002fea000383ffff */
[----:B------:R-:W-:Y:S05]  /*15330*/  BRA `(.L_x_8028) ;  /* 0xffffffe800ac7947 */ /* 0x000fea000383ffff */
.L_x_7983:
        /* <DEDUP_REMOVED lines=8> */
[----:B0-23--:R-:W-:Y:S05]  /*153c0*/  WARPSYNC.COLLECTIVE R15, `(.L_x_8030) ;  /* 0x000000000f087348 */ /* 0x00dfea0003c00000 */
[----:B------:R1:W4:Y:S02]  /*153d0*/  SHFL.IDX P6, R14, R13, R12, R11 ;  /* 0x0000000c0d0e7389 */ /* 0x00032400000c000b */
[----:B01234-:R-:W-:Y:S01]  /*153e0*/  ENDCOLLECTIVE ;  /* 0x000000000000791b */ /* 0x01ffe20003800000 */
.L_x_8030:
[----:B------:R-:W-:Y:S05]  /*153f0*/  BSYNC B0 ;  /* 0x0000000000007941 */ /* 0x000fea0003800000 */
.L_x_8029:
[----:B------:R-:W-:Y:S05]  /*15400*/  BRA `(.L_x_8031) ;  /* 0xffffffe800947947 */ /* 0x000fea000383ffff */
.L_x_7986:
[----:B------:R-:W-:Y:S01]  /*15410*/  BSSY B1, `(.L_x_8032) ;  /* 0x0000006000017945 */ /* 0x000fe20003800000 */
[----:B------:R-:W-:-:S07]  /*15420*/  IMAD.MOV.U32 R15, RZ, RZ, -0x1 ;  /* 0xffffffffff0f7424 */ /* 0x000fce00078e00ff */
[----:B0123--:R-:W-:Y:S05]  /*15430*/  WARPSYNC.COLLECTIVE R15, `(.L_x_8033) ;  /* 0x000000000f0c7348 */ /* 0x00ffea0003c00000 */
[----:B------:R-:W-:Y:S02]  /*15440*/  ELECT P6, UR62, PT ;  /* 0x00000000003e782f */ /* 0x000fe400038c0000 */
[----:B------:R-:W-:Y:S01]  /*15450*/  MOV R14, UR62 ;  /* 0x0000003e000e7c02 */ /* 0x000fe20008000f00 */
[----:B0123--:R-:W-:Y:S10]  /*15460*/  ENDCOLLECTIVE ;  /* 0x000000000000791b */ /* 0x00fff40003800000 */
.L_x_8033:
[----:B------:R-:W-:Y:S05]  /*15470*/  BSYNC B1 ;  /* 0x0000000000017941 */ /* 0x000fea0003800000 */
.L_x_8032:
[----:B------:R-:W-:Y:S05]  /*15480*/  BRA `(.L_x_8034) ;  /* 0xffffffe8008c7947 */ /* 0x000fea000383ffff */
.L_x_7988:
[----:B0-----:R0:W1:Y:S02]  /*15490*/  SYNCS.PHASECHK.TRANS64.TRYWAIT P0, [R6+URZ], R5 ;  /* 0x00000005060075a7 */ /* 0x001064000800017f */
[----:B-1----:R-:W-:Y:S05]  /*154a0*/  @!P0 NANOSLEEP.SYNCS 0x989680 ;  /* 0x009896800000895d */ /* 0x002fea0003900000 */
[----:B------:R-:W1:Y:S02]  /*154b0*/  @!P0 SYNCS.PHASECHK.TRANS64 P0, [R6+URZ], R5 ;  /* 0x00000005060085a7 */ /* 0x000e64000800007f */
[----:B-1----:R-:W-:Y:S05]  /*154c0*/  @!P0 BRA `(.L_x_7988) ;  /* 0xfffffffc00f08947 */ /* 0x002fea000383ffff */
[----:B------:R-:W-:Y:S05]  /*154d0*/  BRA `(.L_x_8035) ;  /* 0xffffffe800c47947 */ /* 0x000fea000383ffff */
.L_x_7989:
[----:B-1----:R1:W3:Y:S02]  /*154e0*/  SYNCS.PHASECHK.TRANS64.TRYWAIT P0, [R3+URZ], R2 ;  /* 0x00000002030075a7 */ /* 0x0022e4000800017f */
[----:B---3--:R-:W-:Y:S05]  /*154f0*/  @!P0 NANOSLEEP.SYNCS 0x989680 ;  /* 0x009896800000895d */ /* 0x008fea0003900000 */
[----:B------:R-:W3:Y:S02]  /*15500*/  @!P0 SYNCS.PHASECHK.TRANS64 P0, [R3+URZ], R2 ;  /* 0x00000002030085a7 */ /* 0x000ee4000800007f */
[----:B---3--:R-:W-:Y:S05]  /*15510*/  @!P0 BRA `(.L_x_7989) ;  /* 0xfffffffc00f08947 */ /* 0x008fea000383ffff */
[----:B------:R-:W-:Y:S05]  /*15520*/  BRA `(.L_x_8036) ;  /* 0xffffffe800b87947 */ /* 0x000fea000383ffff */
.L_x_7991:
[----:B-1----:R1:W3:Y:S02]  /*15530*/  SYNCS.PHASECHK.TRANS64.TRYWAIT P0, [R18+URZ], R5 ;  /* 0x00000005120075a7 */ /* 0x0022e4000800017f */
[----:B---3--:R-:W-:Y:S05]  /*15540*/  @!P0 NANOSLEEP.SYNCS 0x989680 ;  /* 0x009896800000895d */ /* 0x008fea0003900000 */
[----:B------:R-:W3:Y:S02]  /*15550*/  @!P0 SYNCS.PHASECHK.TRANS64 P0, [R18+URZ], R5 ;  /* 0x00000005120085a7 */ /* 0x000ee4000800007f */
[----:B---3--:R-:W-:Y:S05]  /*15560*/  @!P0 BRA `(.L_x_7991) ;  /* 0xfffffffc00f08947 */ /* 0x008fea000383ffff */
[----:B------:R-:W-:Y:S05]  /*15570*/  BRA `(.L_x_8037) ;  /* 0xffffffe800bc7947 */ /* 0x000fea000383ffff */
.L_x_8038:
        /* <DEDUP_REMOVED lines=16> */
.L_x_15317:


//--------------------- .text._ZN7cutlass13device_kernelIN5flash11enable_sm90INS1_16FlashAttnFwdSm90INS1_25CollectiveMainloopFwdSm90ILi2EN4cute5tupleIJNS5_1CILi1EEES8_S8_EEENS6_IJNS7_ILi128EEESA_SA_EEELi128ENS_10bfloat16_tEfNS_4arch4Sm90ELb0ELb1ELb0ELb1ELb0ELb0ELb0ELb1ELb1ELb1ELb0ELb0EEENS1_21CollectiveEpilogueFwdISB_S9_SC_SE_Li256ELb1ELb1ELb0ELb0EEENS1_36VarlenDynamicPersistentTileSchedulerILi128ELi128ELi256ELi128ELb0ELb1ELb1ELb1ELb0ELb1EEEEEEEEEvNT_6ParamsE --------------------------
	.section	.text._ZN7cutlass13device_kernelIN5flash11enable_sm90INS1_16FlashAttnFwdSm90INS1_25CollectiveMainloopFwdSm90ILi2EN4cute5tupleIJNS5_1CILi1EEES8_S8_EEENS6_IJNS7_ILi128EEESA_SA_EEELi128ENS_10bfloat16_tEfNS_4arch4Sm90ELb0ELb1ELb0ELb1ELb0ELb0ELb0ELb1ELb1ELb1ELb0ELb0EEENS1_21CollectiveEpilogueFwdISB_S9_SC_SE_Li256ELb1ELb1ELb0ELb0EEENS1_36VarlenDynamicPersistentTileSchedulerILi128ELi128ELi256ELi128ELb0ELb1ELb1ELb1ELb0ELb1EEEEEEEEEvNT_6ParamsE,"ax",@progbits
	.align	128
.text._ZN7cutlass13device_kernelIN5flash11enable_sm90INS1_16FlashAttnFwdSm90INS1_25CollectiveMainloopFwdSm90ILi2EN4cute5tupleIJNS5_1CILi1EEES8_S8_EEENS6_IJNS7_ILi128EEESA_SA_EEELi128ENS_10bfloat16_tEfNS_4arch4Sm90ELb0ELb1ELb0ELb1ELb0ELb0ELb0ELb1ELb1ELb1ELb0ELb0EEENS1_21CollectiveEpilogueFwdISB_S9_SC_SE_Li256ELb1ELb1ELb0ELb0EEENS1_36VarlenDynamicPersistentTileSchedulerILi128ELi128ELi256ELi128ELb0ELb1ELb1ELb1ELb0ELb1EEEEEEEEEvNT_6ParamsE:
        .type           _ZN7cutlass13device_kernelIN5flash11enable_sm90INS1_16FlashAttnFwdSm90INS1_25CollectiveMainloopFwdSm90ILi2EN4cute5tupleIJNS5_1CILi1EEES8_S8_EEENS6_IJNS7_ILi128EEESA_SA_EEELi128ENS_10bfloat16_tEfNS_4arch4Sm90ELb0ELb1ELb0ELb1ELb0ELb0ELb0ELb1ELb1ELb1ELb0ELb0EEENS1_21CollectiveEpilogueFwdISB_S9_SC_SE_Li256ELb1ELb1ELb0ELb0EEENS1_36VarlenDynamicPersistentTileSchedulerILi128ELi128ELi256ELi128ELb0ELb1ELb1ELb1ELb0ELb1EEEEEEEEEvNT_6ParamsE,@function
        .size           _ZN7cutlass13device_kernelIN5flash11enable_sm90INS1_16FlashAttnFwdSm90INS1_25CollectiveMainloopFwdSm90ILi2EN4cute5tupleIJNS5_1CILi1EEES8_S8_EEENS6_IJNS7_ILi128EEESA_SA_EEELi128ENS_10bfloat16_tEfNS_4arch4Sm90ELb0ELb1ELb0ELb1ELb0ELb0ELb0ELb1ELb1ELb1ELb0ELb0EEENS1_21CollectiveEpilogueFwdISB_S9_SC_SE_Li256ELb1ELb1ELb0ELb0EEENS1_36VarlenDynamicPersistentTileSchedulerILi128ELi128ELi256ELi128ELb0ELb1ELb1ELb1ELb0ELb1EEEEEEEEEvNT_6ParamsE,(.L_x_15318 - _ZN7cutlass13device_kernelIN5flash11enable_sm90INS1_16FlashAttnFwdSm90INS1_25CollectiveMainloopFwdSm90ILi2EN4cute5tupleIJNS5_1CILi1EEES8_S8_EEENS6_IJNS7_ILi128EEESA_SA_EEELi128ENS_10bfloat16_tEfNS_4arch4Sm90ELb0ELb1ELb0ELb1ELb0ELb0ELb0ELb1ELb1ELb1ELb0ELb0EEENS1_21CollectiveEpilogueFwdISB_S9_SC_SE_Li256ELb1ELb1ELb0ELb0EEENS1_36VarlenDynamicPersistentTileSchedulerILi128ELi128ELi256ELi128ELb0ELb1ELb1ELb1ELb0ELb1EEEEEEEEEvNT_6ParamsE)
        .other          _ZN7cutlass13device_kernelIN5flash11enable_sm90INS1_16FlashAttnFwdSm90INS1_25CollectiveMainloopFwdSm90ILi2EN4cute5tupleIJNS5_1CILi1EEES8_S8_EEENS6_IJNS7_ILi128EEESA_SA_EEELi128ENS_10bfloat16_tEfNS_4arch4Sm90ELb0ELb1ELb0ELb1ELb0ELb0ELb0ELb1ELb1ELb1ELb0ELb0EEENS1_21CollectiveEpilogueFwdISB_S9_SC_SE_Li256ELb1ELb1ELb0ELb0EEENS1_36VarlenDynamicPersistentTileSchedulerILi128ELi128ELi256ELi128ELb0ELb1ELb1ELb1ELb0ELb1EEEEEEEEEvNT_6ParamsE,@"STO_CUDA_ENTRY STV_DEFAULT"
_ZN7cutlass13device_kernelIN5flash11enable_sm90INS1_16FlashAttnFwdSm90INS1_25CollectiveMainloopFwdSm90ILi2EN4cute5tupleIJNS5_1CILi1EEES8_S8_EEENS6_IJNS7_ILi128EEESA_SA_EEELi128ENS_10bfloat16_tEfNS_4arch4Sm90ELb0ELb1ELb0ELb1ELb0ELb0ELb0ELb1ELb1ELb1ELb0ELb0EEENS1_21CollectiveEpilogueFwdISB_S9_SC_SE_Li256ELb1ELb1ELb0ELb0EEENS1_36VarlenDynamicPersistentTileSchedulerILi128ELi128ELi256ELi128ELb0ELb1ELb1ELb1ELb0ELb1EEEEEEEEEvNT_6ParamsE:
        /* <DEDUP_REMOVED lines=18> */
.L_x_8040:
[----:B------:R-:W-:Y:S05]  /*0120*/  BSYNC B0 ;  /* 0x0000000000007941 */ /* 0x000fea0003800000 */
.L_x_8039:
        /* <DEDUP_REMOVED lines=41> */
.L_x_8041:
        /* <DEDUP_REMOVED lines=22> */
.L_x_8042:
        /* <DEDUP_REMOVED lines=18> */
.L_x_8043:
        /* <DEDUP_REMOVED lines=22> */
.L_x_8044:
        /* <DEDUP_REMOVED lines=22> */
.L_x_8045:
[----:B------:R-:W-:Y:S01]  /*0900*/  PLOP3.LUT P0, PT, PT, PT, UP0, 0x80, 0x0 ;  /* 0x000000000000781c */ /* 0x000fe20003f0f008 */
[----:B------:R-:W-:Y:S01]  /*0910*/  UMOV UR36, 0x1 ;  /* 0x0000000100247882 */ /* 0x000fe20000000000 */
[----:B------:R-:W-:Y:S01]  /*0920*/  NOP ;  /* 0x0000000000007918 */ /* 0x000fe20000000000 */
[----:B------:R-:W-:Y:S01]  /*0930*/  USEL UR36, UR36, 0x2, !UP0 ;  /* 0x0000000224247887 */ /* 0x000fe2000c000000 */
[----:B------:R-:W-:Y:S01]  /*0940*/  ULDC.64 UR50, c[0x0][0x208] ;  /* 0x0000820000327ab9 */ /* 0x000fe20000000a00 */
[----:B012-4-:R-:W-:Y:S08]  /*0950*/  BAR.SYNC.DEFER_BLOCKING 0x0 ;  /* 0x0000000000007b1d */ /* 0x017ff00000010000 */
[----:B------:R-:W-:Y:S05]  /*0960*/  @!P0 BRA `(.L_x_8046) ;  /* 0x000000f000fc8947 */ /* 0x000fea0003800000 */
.L_x_8047:
[----:B------:R-:W-:-:S08]  /*0970*/  NOP ;  /* 0x0000000000007918 */ /* 0x000fd00000000000 */
[----:B------:R-:W0:Y:S02]  /*0980*/  USETMAXREG.TRY_ALLOC.CTAPOOL UP0, 0xf0 ;  /* 0x000000f0000079c8 */ /* 0x000e240008000600 */
[----:B0-----:R-:W-:-:S13]  /*0990*/  PLOP3.LUT P0, PT, PT, PT, UP0, 0x80, 0x0 ;  /* 0x000000000000781c */ /* 0x001fda0003f0f008 */
[----:B------:R-:W-:Y:S05]  /*09a0*/  @!P0 BRA `(.L_x_8047) ;  /* 0xfffffffc00f08947 */ /* 0x000fea000383ffff */
[----:B------:R-:W0:Y:S01]  /*09b0*/  S2R R2, SR_TID.X ;  /* 0x0000000000027919 */ /* 0x000e220000002100 */
        /* <DEDUP_REMOVED lines=13> */
[----:B------:R-:W-:Y:S01]  /*0a90*/  VIADD R191, R2, 0xffffff80 ;  /* 0xffffff8002bf7836 */ /* 0x000fe20000000000 */
[----:B------:R-:W-:Y:S01]  /*0aa0*/  R2UR UR7, R6 ;  /* 0x00000000060772ca */ /* 0x000fe200000e0000 */
[----:B------:R-:W-:Y:S01]  /*0ab0*/  ULOP3.LUT UR48, UR36, 0x1, URZ, 0xfc, !UPT ;  /* 0x0000000124307892 */ /* 0x000fe2000f8efc3f */
[----:B------:R-:W-:Y:S01]  /*0ac0*/  R2UR UR6, R7 ;  /* 0x00000000070672ca */ /* 0x000fe200000e0000 */
[----:B------:R-:W-:Y:S01]  /*0ad0*/  UMOV UR47, URZ ;  /* 0x0000003f002f7c82 */ /* 0x000fe20008000000 */
[----:B------:R-:W-:Y:S01]  /*0ae0*/  SHF.R.S32.HI R0, RZ, 0x1f, R191 ;  /* 0x0000001fff007819 */ /* 0x000fe200000114bf */
[----:B------:R-:W-:Y:S01]  /*0af0*/  UMOV UR46, URZ ;  /* 0x0000003f002e7c82 */ /* 0x000fe20008000000 */
[----:B------:R-:W-:Y:S01]  /*0b00*/  R2UR UR5, R5 ;  /* 0x00000000050572ca */ /* 0x000fe200000e0000 */
[----:B------:R-:W-:Y:S01]  /*0b10*/  UMOV UR45, URZ ;  /* 0x0000003f002d7c82 */ /* 0x000fe20008000000 */
[CC--:B------:R-:W-:Y:S02]  /*0b20*/  LEA.HI R3, R0.reuse, R191.reuse, RZ, 0x7 ;  /* 0x000000bf00037211 */ /* 0x0c0fe400078f38ff */
[----:B------:R-:W-:-:S02]  /*0b30*/  LEA.HI R4, R0, R191, RZ, 0x5 ;  /* 0x000000bf00047211 */ /* 0x000fc400078f28ff */
[----:B------:R-:W-:Y:S02]  /*0b40*/  LOP3.LUT R2, R3, 0xffffff80, RZ, 0xc0, !PT ;  /* 0xffffff8003027812 */ /* 0x000fe400078ec0ff */
[----:B------:R-:W-:Y:S01]  /*0b50*/  SHF.R.S32.HI R186, RZ, 0x7, R3 ;  /* 0x00000007ffba7819 */ /* 0x000fe20000011403 */
[----:B------:R-:W-:Y:S02]  /*0b60*/  IMAD.SHL.U32 R6, R4, 0x20, RZ ;  /* 0x0000002004067824 */ /* 0x000fe400078e00ff */
[----:B------:R-:W-:Y:S01]  /*0b70*/  IMAD.IADD R185, R191, 0x1, -R2 ;  /* 0x00000001bfb97824 */ /* 0x000fe200078e0a02 */
[----:B------:R-:W-:Y:S02]  /*0b80*/  LEA.HI R2, R0, R191, RZ, 0x4 ;  /* 0x000000bf00027211 */ /* 0x000fe400078f20ff */
[----:B------:R-:W-:Y:S02]  /*0b90*/  LOP3.LUT R7, R6, 0xfffffc00, RZ, 0xc0, !PT ;  /* 0xfffffc0006077812 */ /* 0x000fe400078ec0ff */
[----:B------:R-:W-:-:S02]  /*0ba0*/  SHF.R.S32.HI R8, RZ, 0x1f, R185 ;  /* 0x0000001fff087819 */ /* 0x000fc400000114b9 */
[----:B------:R-:W-:Y:S02]  /*0bb0*/  LEA.HI R6, R0, R191, RZ, 0x2 ;  /* 0x000000bf00067211 */ /* 0x000fe400078f10ff */
[----:B------:R-:W-:Y:S02]  /*0bc0*/  LEA.HI R9, R8, R185, RZ, 0x2 ;  /* 0x000000b908097211 */ /* 0x000fe400078f10ff */
[----:B------:R-:W-:Y:S02]  /*0bd0*/  SHF.R.S32.HI R5, RZ, 0x4, R2 ;  /* 0x00000004ff057819 */ /* 0x000fe40000011402 */
[--C-:B------:R-:W-:Y:S02]  /*0be0*/  SHF.R.S32.HI R10, RZ, 0x2, R9.reuse ;  /* 0x00000002ff0a7819 */ /* 0x100fe40000011409 */
[----:B------:R-:W-:Y:S02]  /*0bf0*/  SHF.R.S32.HI R11, RZ, 0x1f, R9 ;  /* 0x0000001fff0b7819 */ /* 0x000fe40000011409 */
[----:B------:R-:W-:-:S02]  /*0c00*/  LOP3.LUT R4, R2, 0x3fffff0, RZ, 0xc0, !PT ;  /* 0x03fffff002047812 */ /* 0x000fc400078ec0ff */
[----:B------:R-:W-:Y:S02]  /*0c10*/  LOP3.LUT R6, R6, 0xfffffffc, RZ, 0xc0, !PT ;  /* 0xfffffffc06067812 */ /* 0x000fe400078ec0ff */
[----:B------:R-:W-:Y:S01]  /*0c20*/  LEA.HI R0, R0, R191, RZ, 0x3 ;  /* 0x000000bf00007211 */ /* 0x000fe200078f18ff */
[----:B------:R-:W-:Y:S01]  /*0c30*/  IMAD.IADD R4, R191, 0x1, -R4 ;  /* 0x00000001bf047824 */ /* 0x000fe200078e0a04 */
[----:B------:R-:W-:Y:S01]  /*0c40*/  LEA.HI R11, R11, R10, RZ, 0x3 ;  /* 0x0000000a0b0b7211 */ /* 0x000fe200078f18ff */
[----:B------:R-:W-:Y:S01]  /*0c50*/  IMAD.IADD R6, R191, 0x1, -R6 ;  /* 0x00000001bf067824 */ /* 0x000fe200078e0a06 */
        /* <DEDUP_REMOVED lines=17> */
[----:B------:R-:W-:Y:S01]  /*0d70*/  LOP3.LUT R16, R9, 0x7ffffffc, RZ, 0xc0, !PT ;  /* 0x7ffffffc09107812 */ /* 0x000fe200078ec0ff */
[----:B------:R-:W-:Y:S01]  /*0d80*/  IMAD.IADD R3, R186, 0x1, -R3 ;  /* 0x00000001ba037824 */ /* 0x000fe200078e0a03 */
        /* <DEDUP_REMOVED lines=8> */
.L_x_8147:
[----:B------:R-:W-:Y:S01]  /*0e10*/  ULDC.64 UR8, c[0x0][0xa28] ;  /* 0x00028a0000087ab9 */ /* 0x000fe20000000a00 */
[----:B------:R-:W-:Y:S01]  /*0e20*/  ULDC UR4, c[0x0][0x424] ;  /* 0x0001090000047ab9 */ /* 0x000fe20000000800 */
[----:B------:R-:W-:-:S04]  /*0e30*/  UISETP.NE.U32.AND UP0, UPT, UR8, URZ, UPT ;  /* 0x0000003f0800728c */ /* 0x000fc8000bf05070 */
        /* <DEDUP_REMOVED lines=18> */
[----:B------:R-:W-:Y:S01]  /*0f60*/  UMOV UR39, URZ ;  /* 0x0000003f00277c82 */ /* 0x000fe20008000000 */
[----:B------:R-:W-:Y:S02]  /*0f70*/  ULDC UR44, c[0x0][0x288] ;  /* 0x0000a200002c7ab9 */ /* 0x000fe40000000800 */
[----:B------:R-:W-:Y:S01]  /*0f80*/  UISETP.NE.AND.EX UP0, UPT, UR9, URZ, UPT, UP0 ;  /* 0x0000003f0900728c */ /* 0x000fe2000bf05300 */
[----:B------:R-:W-:Y:S02]  /*0f90*/  UMOV UR42, UR7 ;  /* 0x00000007002a7c82 */ /* 0x000fe40008000000 */
[----:B------:R-:W-:Y:S01]  /*0fa0*/  ULDC.64 UR8, c[0x0][0xa20] ;  /* 0x0002880000087ab9 */ /* 0x000fe20000000a00 */
[----:B------:R-:W-:Y:S01]  /*0fb0*/  USEL UR4, UR4, 0x1, UP0 ;  /* 0x0000000104047887 */ /* 0x000fe20008000000 */
[----:B------:R-:W-:Y:S01]  /*0fc0*/  ISETP.NE.U32.AND P1, PT, RZ, UR8, PT ;  /* 0x00000008ff007c0c */ /* 0x000fe2000bf25070 */
[----:B------:R-:W-:-:S02]  /*0fd0*/  ULDC UR8, c[0x0][0x2f0] ;  /* 0x0000bc0000087ab9 */ /* 0x000fc40000000800 */
        /* <DEDUP_REMOVED lines=9> */
[----:B------:R-:W-:Y:S02]  /*1070*/  ULDC.64 UR8, c[0x0][0xa00] ;  /* 0x0002800000087ab9 */ /* 0x000fe40000000a00 */
        /* <DEDUP_REMOVED lines=8> */
.L_x_8048:
[----:B------:R-:W-:Y:S01]  /*1100*/  UMOV UR37, UR6 ;  /* 0x0000000600257c82 */ /* 0x000fe20008000000 */
[----:B------:R-:W-:Y:S05]  /*1110*/  @!P1 BRA `(.L_x_8049) ;  /* 0x00000000001c9947 */ /* 0x000fea0003800000 */
[----:B------:R-:W-:Y:S02]  /*1120*/  ULDC.64 UR8, c[0x0][0xa20] ;  /* 0x0002880000087ab9 */ /* 0x000fe40000000a00 */
[----:B------:R-:W-:-:S06]  /*1130*/  UIMAD.WIDE UR6, UR6, 0x4, UR8 ;  /* 0x00000004060678a5 */ /* 0x000fcc000f8e0208 */
[----:B------:R-:W-:Y:S02]  /*1140*/  IMAD.U32 R2, RZ, RZ, UR6 ;  /* 0x00000006ff027e24 */ /* 0x000fe4000f8e00ff */
[----:B------:R-:W-:-:S05]  /*1150*/  IMAD.U32 R3, RZ, RZ, UR7 ;  /* 0x00000007ff037e24 */ /* 0x000fca000f8e00ff */
[----:B------:R-:W2:Y:S02]  /*1160*/  LDG.E R2, desc[UR50][R2.64] ;  /* 0x0000003202027981 */ /* 0x000ea4000c1e1900 */
[----:B--2---:R-:W-:Y:S01]  /*1170*/  R2UR UR4, R2 ;  /* 0x00000000020472ca */ /* 0x004fe200000e0000 */
[----:B------:R-:W-:-:S14]  /*1180*/  BRA `(.L_x_8050) ;  /* 0x0000000000347947 */ /* 0x000fdc0003800000 */
.L_x_8049:
        /* <DEDUP_REMOVED lines=13> */
.L_x_8050:
        /* <DEDUP_REMOVED lines=27> */
.L_x_8052:
[----:B------:R-:W-:-:S11]  /*1410*/  UISETP.NE.AND UP1, UPT, UR5, 0x1, UPT ;  /* 0x000000010500788c */ /* 0x000fd6000bf25270 */
[----:B------:R-:W-:Y:S02]  /*1420*/  @UP1 ULDC.64 UR8, c[0x0][0x9e8] ;  /* 0x00027a0000081ab9 */ /* 0x000fe40000000a00 */
[----:B------:R-:W-:-:S04]  /*1430*/  UIMAD.WIDE.U32 UR6, UR4, UR8, URZ ;  /* 0x00000008040672a5 */ /* 0x000fc8000f8e003f */
[----:B------:R-:W-:-:S12]  /*1440*/  @UP1 USHF.R.U32.HI UR4, URZ, UR9, UR7 ;  /* 0x000000093f041299 */ /* 0x000fd80008011607 */
.L_x_8053:
[----:B------:R-:W-:-:S06]  /*1450*/  UIMAD UR4, UR4, UR5, UR5 ;  /* 0x00000005040472a4 */ /* 0x000fcc000f8e0205 */
[----:B------:R-:W-:-:S07]  /*1460*/  VIMNMX R0, R0, UR4, PT ;  /* 0x0000000400007c48 */ /* 0x000fce000bfe0100 */
.L_x_8051:
        /* <DEDUP_REMOVED lines=29> */
.L_x_8055:
[----:B------:R-:W-:-:S11]  /*1640*/  UISETP.NE.AND UP0, UPT, UR5, 0x1, UPT ;  /* 0x000000010500788c */ /* 0x000fd6000bf05270 */
[----:B------:R-:W-:Y:S02]  /*1650*/  @UP0 ULDC.64 UR10, c[0x0][0x9e8] ;  /* 0x00027a00000a0ab9 */ /* 0x000fe40000000a00 */
[----:B------:R-:W-:-:S04]  /*1660*/  UIMAD.WIDE.U32 UR6, UR4, UR10, URZ ;  /* 0x0000000a040672a5 */ /* 0x000fc8000f8e003f */
[----:B------:R-:W-:-:S12]  /*1670*/  @UP0 USHF.R.U32.HI UR4, URZ, UR11, UR7 ;  /* 0x0000000b3f040299 */ /* 0x000fd80008011607 */
.L_x_8056:
[----:B------:R-:W-:-:S04]  /*1680*/  UIMAD UR4, UR4, UR5, URZ ;  /* 0x00000005040472a4 */ /* 0x000fc8000f8e023f */
[----:B------:R-:W-:-:S04]  /*1690*/  UISETP.LT.AND UP0, UPT, UR9, UR4, UPT ;  /* 0x000000040900728c */ /* 0x000fc8000bf01270 */
[----:B------:R-:W-:-:S12]  /*16a0*/  USEL UR9, UR9, UR4, !UP0 ;  /* 0x0000000409097287 */ /* 0x000fd8000c000000 */
.L_x_8054:
        /* <DEDUP_REMOVED lines=73> */
.L_x_8058:
        /* <DEDUP_REMOVED lines=9> */
.L_x_8277:
[----:B------:R-:W-:Y:S05]  /*1bd0*/  @!P0 BRA `(.L_x_8060) ;  /* 0x0000000000048947 */ /* 0x000fea0003800000 */
[----:B------:R-:W-:Y:S01]  /*1be0*/  BPT.TRAP 0x1 ;  /* 0x000000040000795c */ /* 0x000fe20000300000 */
.L_x_8060:
[----:B------:R-:W-:Y:S02]  /*1bf0*/  IMAD.U32 R5, RZ, RZ, UR45 ;  /* 0x0000002dff057e24 */ /* 0x000fe4000f8e00ff */
[----:B0-----:R-:W-:-:S03]  /*1c00*/  IMAD.U32 R0, RZ, RZ, UR46 ;  /* 0x0000002eff007e24 */ /* 0x001fc6000f8e00ff */
[----:B------:R-:W-:Y:S02]  /*1c10*/  LEA R5, R5, UR41, 0x3 ;  /* 0x0000002905057c11 */ /* 0x000fe4000f8e18ff */
[----:B------:R-:W-:-:S04]  /*1c20*/  SHF.L.U32 R0, R0, 0x1f, RZ ;  /* 0x0000001f00007819 */ /* 0x000fc800000006ff */
[----:B------:R0:W1:Y:S01]  /*1c30*/  SYNCS.PHASECHK.TRANS64.TRYWAIT P2, [R5+URZ+0x28830], R0 ;  /* 0x02883000050075a7 */ /* 0x000062000804017f */
[----:B------:R-:W-:Y:S05]  /*1c40*/  @!P0 BRA `(.L_x_8061) ;  /* 0x0000000000048947 */ /* 0x000fea0003800000 */
[----:B------:R-:W-:Y:S01]  /*1c50*/  BPT.TRAP 0x1 ;  /* 0x000000040000795c */ /* 0x000fe20000300000 */
.L_x_8061:
[----:B------:R-:W2:Y:S02]  /*1c60*/  S2R R2, SR_TID.X ;  /* 0x0000000000027919 */ /* 0x000ea40000002100 */
[----:B--2---:R-:W-:Y:S01]  /*1c70*/  LOP3.LUT P1, RZ, R2, 0x7f, RZ, 0xc0, !PT ;  /* 0x0000007f02ff7812 */ /* 0x004fe2000782c0ff */
[----:B-1----:R-:W-:-:S12]  /*1c80*/  @P2 BRA `(.L_x_8062) ;  /* 0x0000000000082947 */ /* 0x002fd80003800000 */
[----:B------:R-:W1:Y:S02]  /*1c90*/  SYNCS.PHASECHK.TRANS64.TRYWAIT P2, [R5+URZ+0x28830], R0 ;  /* 0x02883000050075a7 */ /* 0x000e64000804017f */
[----:B-1----:R-:W-:Y:S05]  /*1ca0*/  @!P2 BRA `(.L_x_8063) ;  /* 0x000001440040a947 */ /* 0x002fea0003800000 */
.L_x_8062:
[----:B------:R-:W-:Y:S05]  /*1cb0*/  WARPSYNC.ALL ;  /* 0x0000000000007948 */ /* 0x000fea0003800000 */
[----:B------:R-:W-:Y:S01]  /*1cc0*/  UIADD3 UR4, UR41, 0x18400, URZ ;  /* 0x0001840029047890 */ /* 0x000fe2000fffe03f */
[----:B------:R-:W-:Y:S01]  /*1cd0*/  WARPGROUP.ARRIVE ;  /* 0x00000000000079c5 */ /* 0x000fe20000000000 */
[----:B------:R-:W-:Y:S01]  /*1ce0*/  ULOP3.LUT UR32, UR53, 0x10000, URZ, 0xfc, !UPT ;  /* 0x0001000035207892 */ /* 0x000fe2000f8efc3f */
[----:B01----:R-:W-:Y:S01]  /*1cf0*/  VIADD R0, R17, UR38 ;  /* 0x0000002611007c36 */ /* 0x003fe20008000000 */
[----:B------:R-:W-:Y:S01]  /*1d00*/  USHF.R.U32.HI UR4, URZ, 0x4, UR4 ;  /* 0x000000043f047899 */ /* 0x000fe20008011604 */
[----:B------:R-:W-:Y:S01]  /*1d10*/  IMAD.MOV.U32 R3, RZ, RZ, -0x80 ;  /* 0xffffff80ff037424 */ /* 0x000fe200078e00ff */
[----:B------:R-:W-:Y:S01]  /*1d20*/  UMOV UR33, 0x40000040 ;  /* 0x4000004000217882 */ /* 0x000fe20000000000 */
[----:B------:R-:W-:Y:S01]  /*1d30*/  UMOV UR35, 0x40000040 ;  /* 0x4000004000237882 */ /* 0x000fe20000000000 */
[----:B------:R-:W-:Y:S01]  /*1d40*/  ULOP3.LUT UR4, UR4, 0x3fff, URZ, 0xc0, !UPT ;  /* 0x00003fff04047892 */ /* 0x000fe2000f8ec03f */
[----:B------:R-:W-:Y:S01]  /*1d50*/  IMAD.MOV.U32 R4, RZ, RZ, R0 ;  /* 0x000000ffff047224 */ /* 0x000fe200078e0000 */
[----:B------:R-:W-:Y:S01]  /*1d60*/  UMOV UR5, 0x40000040 ;  /* 0x4000004000057882 */ /* 0x000fe20000000000 */
[----:B------:R-:W-:Y:S01]  /*1d70*/  UMOV UR7, 0x40000040 ;  /* 0x4000004000077882 */ /* 0x000fe20000000000 */
[----:B------:R-:W-:Y:S01]  /*1d80*/  ULOP3.LUT UR49, UR4, 0x10000, URZ, 0xfc, !UPT ;  /* 0x0001000004317892 */ /* 0x000fe2000f8efc3f */
[----:B------:R-:W-:Y:S01]  /*1d90*/  IMAD R6, R88, R3, 0x80 ;  /* 0x0000008058067424 */ /* 0x000fe200078e0203 */
[----:B------:R-:W-:Y:S01]  /*1da0*/  UIADD3 UR4, UR32, 0x2, URZ ;  /* 0x0000000220047890 */ /* 0x000fe2000fffe03f */
[----:B------:R-:W-:Y:S01]  /*1db0*/  IMAD.U32 R7, RZ, RZ, UR44 ;  /* 0x0000002cff077e24 */ /* 0x000fe2000f8e00ff */
[----:B------:R-:W-:Y:S01]  /*1dc0*/  ULEA UR34, UR45, UR49, 0xb ;  /* 0x000000312d227291 */ /* 0x000fe2000f8e583f */
[----:B------:R-:W-:Y:S01]  /*1dd0*/  VIADD R3, R6, 0x1 ;  /* 0x0000000106037836 */ /* 0x000fe20000000000 */
[----:B------:R-:W-:Y:S01]  /*1de0*/  UIADD3 UR8, UR32, 0x4, URZ ;  /* 0x0000000420087890 */ /* 0x000fe2000fffe03f */
[----:B------:R-:W-:Y:S01]  /*1df0*/  LEA R11, R88, 0xffffff80, 0x7 ;  /* 0xffffff80580b7811 */ /* 0x000fe200078e38ff */
[----:B------:R-:W-:-:S02]  /*1e00*/  UIADD3 UR6, UR34, 0x2, URZ ;  /* 0x0000000222067890 */ /* 0x000fc4000fffe03f */
[----:B------:R-:W-:Y:S01]  /*1e10*/  UIADD3 UR10, UR34, 0x4, URZ ;  /* 0x00000004220a7890 */ /* 0x000fe2000fffe03f */
[----:B------:R-:W-:Y:S02]  /*1e20*/  UMOV UR9, 0x40000040 ;  /* 0x4000004000097882 */ /* 0x000fe40000000000 */
[----:B------:R-:W-:Y:S01]  /*1e30*/  HGMMA.64x128x16.F32.BF16 R24, gdesc[UR32], RZ, !UPT, gsb0 ;  /* 0x01e00000201879f0 */ /* 0x000fe2000c0018ff */
        /* <DEDUP_REMOVED lines=37> */
[----:B------:R-:W0:Y:S04]  /*2090*/  SHFL.IDX PT, R5, R4, RZ, 0x1c1f ;  /* 0x001c1fff04057589 */ /* 0x000e2800000e0000 */
        /* <DEDUP_REMOVED lines=22> */
[----:B-1----:R-:W-:Y:S02]  /*2200*/  IMAD R0, R16, -0x2, R3 ;  /* 0xfffffffe10007824 */ /* 0x002fe400078e0203 */
[----:B------:R-:W-:-:S03]  /*2210*/  VIADD R3, R6, UR39 ;  /* 0x0000002706037c36 */ /* 0x000fc60008000000 */
[----:B------:R-:W-:Y:S01]  /*2220*/  IADD3 R0, -R7, UR39, R0 ;  /* 0x0000002707007c10 */ /* 0x000fe2000fffe100 */
[----:B------:R-:W-:-:S04]  /*2230*/  IMAD R8, R16, -0x2, R3 ;  /* 0xfffffffe10087824 */ /* 0x000fc800078e0203 */
[C---:B------:R-:W-:Y:S02]  /*2240*/  VIADD R13, R0.reuse, UR6 ;  /* 0x00000006000d7c36 */ /* 0x040fe40008000000 */
[----:B------:R-:W-:-:S03]  /*2250*/  VIADD R10, R0, UR10 ;  /* 0x0000000a000a7c36 */ /* 0x000fc60008000000 */
[----:B0-----:R-:W-:Y:S01]  /*2260*/  VIADDMNMX R0, R5, R13, R8, PT ;  /* 0x0000000d05007246 */ /* 0x001fe20003800108 */
[----:B------:R-:W-:Y:S01]  /*2270*/  IMAD.IADD R2, R10, 0x1, R5 ;  /* 0x000000010a027824 */ /* 0x000fe200078e0205 */
        /* <DEDUP_REMOVED lines=14> */
.L_x_8066:
[----:B------:R-:W-:-:S06]  /*2360*/  UISETP.NE.AND UP2, UPT, UR7, 0x1, UPT ;  /* 0x000000010700788c */ /* 0x000fcc000bf45270 */
[----:B------:R-:W-:-:S05]  /*2370*/  PLOP3.LUT P2, PT, PT, PT, UP2, 0x80, 0x0 ;  /* 0x000000000000781c */ /* 0x000fca0003f4f028 */
[----:B------:R-:W-:-:S08]  /*2380*/  @UP2 ULDC.64 UR10, c[0x0][0x9e8] ;  /* 0x00027a00000a2ab9 */ /* 0x000fd00000000a00 */
[----:B------:R-:W-:-:S05]  /*2390*/  @P2 IMAD.HI.U32 R5, R3, UR10, RZ ;  /* 0x0000000a03052c27 */ /* 0x000fca000f8e00ff */
[----:B------:R-:W-:-:S07]  /*23a0*/  @P2 SHF.R.U32.HI R3, RZ, UR11, R5 ;  /* 0x0000000bff032c19 */ /* 0x000fce0008011605 */
.L_x_8067:
[----:B------:R-:W-:Y:S05]  /*23b0*/  BSYNC B0 ;  /* 0x0000000000007941 */ /* 0x000fea0003800000 */
.L_x_8065:
[----:B------:R-:W-:-:S04]  /*23c0*/  IMAD R3, R3, UR7, -R11 ;  /* 0x0000000703037c24 */ /* 0x000fc8000f8e0a0b */
[----:B------:R-:W-:-:S05]  /*23d0*/  IMAD R3, R16, -0x2, R3 ;  /* 0xfffffffe10037824 */ /* 0x000fca00078e0203 */
[----:B------:R-:W-:Y:S02]  /*23e0*/  VIMNMX R2, R2, R3, !PT ;  /* 0x0000000302027248 */ /* 0x000fe40007fe0100 */
[----:B------:R-:W-:-:S07]  /*23f0*/  VIADDMNMX R0, R3, UR7, R0, PT ;  /* 0x0000000703007c46 */ /* 0x000fce000b800100 */
.L_x_8064:
        /* <DEDUP_REMOVED lines=8> */
[----:B------:R-:W-:Y:S02]  /*2480*/  ISETP.GT.AND P3, PT, R2, 0x9, !P5 ;  /* 0x000000090200780c */ /* 0x000fe40006f64270 */
        /* <DEDUP_REMOVED lines=143> */
[----:B------:R-:W-:Y:S01]  /*2d80*/  ISETP.GE.AND P6, PT, R6, 0x7a, PT ;  /* 0x0000007a0600780c */ /* 0x000fe20003fc6270 */
[----:B0-----:R-:W-:-:S03]  /*2d90*/  IMAD.IADD R6, R10, 0x1, R15 ;  /* 0x000000010a067824 */ /* 0x001fc600078e020f */
[----:B------:R-:W-:Y:S02]  /*2da0*/  P2R R24, PR, RZ, 0x40 ;  /* 0x00000040ff187803 */ /* 0x000fe40000000000 */
[----:B------:R-:W-:Y:S02]  /*2db0*/  ISETP.GT.AND P6, PT, R2, 0x79, !P6 ;  /* 0x000000790200780c */ /* 0x000fe400077c4270 */
[----:B------:R-:W-:Y:S02]  /*2dc0*/  VIADDMNMX R2, R15, R13, R8, PT ;  /* 0x0000000d0f027246 */ /* 0x000fe40003800108 */
[----:B------:R-:W-:-:S04]  /*2dd0*/  ISETP.LT.OR P6, PT, R0, 0x7a, P6 ;  /* 0x0000007a0000780c */ /* 0x000fc800037c1670 */
        /* <DEDUP_REMOVED lines=17> */
.L_x_8070:
[----:B------:R-:W-:-:S06]  /*2ef0*/  UISETP.NE.AND UP2, UPT, UR7, 0x1, UPT ;  /* 0x000000010700788c */ /* 0x000fcc000bf45270 */
[----:B------:R-:W-:-:S05]  /*2f00*/  PLOP3.LUT P6, PT, PT, PT, UP2, 0x80, 0x0 ;  /* 0x000000000000781c */ /* 0x000fca0003fcf028 */
[----:B------:R-:W-:-:S08]  /*2f10*/  @UP2 ULDC.64 UR10, c[0x0][0x9e8] ;  /* 0x00027a00000a2ab9 */ /* 0x000fd00000000a00 */
[----:B------:R-:W-:Y:S01]  /*2f20*/  @P6 IMAD.HI.U32 R4, R0, UR10, RZ ;  /* 0x0000000a00046c27 */ /* 0x000fe2000f8e00ff */
[----:B------:R-:W-:-:S13]  /*2f30*/  PLOP3.LUT P6, PT, PT, PT, UP2, 0x80, 0x0 ;  /* 0x000000000000781c */ /* 0x000fda0003fcf028 */
[----:B------:R-:W-:-:S07]  /*2f40*/  @P6 SHF.R.U32.HI R0, RZ, UR11, R4 ;  /* 0x0000000bff006c19 */ /* 0x000fce0008011604 */
.L_x_8071:
[----:B------:R-:W-:Y:S05]  /*2f50*/  BSYNC B0 ;  /* 0x0000000000007941 */ /* 0x000fea0003800000 */
.L_x_8069:
[----:B------:R-:W-:-:S04]  /*2f60*/  IMAD R11, R0, UR7, -R11 ;  /* 0x00000007000b7c24 */ /* 0x000fc8000f8e0a0b */
[----:B------:R-:W-:-:S05]  /*2f70*/  IMAD R11, R16, -0x2, R11 ;  /* 0xfffffffe100b7824 */ /* 0x000fca00078e020b */
[----:B------:R-:W-:Y:S02]  /*2f80*/  VIMNMX R6, R6, R11, !PT ;  /* 0x0000000b06067248 */ /* 0x000fe40007fe0100 */
[----:B------:R-:W-:-:S07]  /*2f90*/  VIADDMNMX R2, R11, UR7, R2, PT ;  /* 0x000000070b027c46 */ /* 0x000fce000b800102 */
.L_x_8068:
        /* <DEDUP_REMOVED lines=99> */
[C---:B------:R-:W-:Y:S02]  /*35d0*/  ISETP.LT.OR P5, PT, R2.reuse, 0x79, P5 ;  /* 0x000000790200780c */ /* 0x040fe40002fa1670 */
[----:B------:R-:W-:-:S02]  /*35e0*/  ISETP.LT.OR P2, PT, R2, 0x39, P2 ;  /* 0x000000390200780c */ /* 0x000fc40001741670 */
[----:B------:R-:W-:Y:S02]  /*35f0*/  FSEL R83, R83, -INF , !P4 ;  /* 0xff80000053537808 */ /* 0x000fe40006000000 */
[----:B------:R-:W-:Y:S02]  /*3600*/  FSEL R33, R54, -INF , !P2 ;  /* 0xff80000036217808 */ /* 0x000fe40005000000 */
[----:B------:R-:W-:Y:S02]  /*3610*/  ISETP.GT.AND P2, PT, R6, 0x39, !P6 ;  /* 0x000000390600780c */ /* 0x000fe40007744270 */
[----:B------:R-:W-:Y:S02]  /*3620*/  ISETP.NE.AND P6, PT, R72, RZ, PT ;  /* 0x000000ff4800720c */ /* 0x000fe40003fc5270 */
        /* <DEDUP_REMOVED lines=30> */
[----:B------:R-:W-:Y:S02]  /*3810*/  ISETP.NE.AND P2, PT, R61, RZ, PT ;  /* 0x000000ff3d00720c */ /* 0x000fe40003f45270 */
[----:B------:R-:W0:Y:S02]  /*3820*/  SHFL.BFLY PT, R61, R8, 0x2, 0x1f ;  /* 0x0c401f00083d7f89 */ /* 0x000e2400000e0000 */
        /* <DEDUP_REMOVED lines=13> */
[----:B------:R-:W-:Y:S02]  /*3900*/  ISETP.GT.AND P2, PT, R6, 0x68, !P6 ;  /* 0x000000680600780c */ /* 0x000fe40007744270 */
[----:B------:R-:W-:Y:S02]  /*3910*/  ISETP.NE.AND P6, PT, R12, RZ, PT ;  /* 0x000000ff0c00720c */ /* 0x000fe40003fc5270 */
[----:B------:R-:W-:-:S04]  /*3920*/  ISETP.LT.OR P2, PT, R2, 0x69, P2 ;  /* 0x000000690200780c */ /* 0x000fc80001741670 */
        /* <DEDUP_REMOVED lines=10> */
[----:B------:R-:W-:Y:S01]  /*39d0*/  FSEL R113, R82, -INF , !P3 ;  /* 0xff80000052717808 */ /* 0x000fe20005800000 */
        /* <DEDUP_REMOVED lines=19> */
[----:B------:R-:W-:Y:S01]  /*3b10*/  ISETP.GT.AND P6, PT, R6, 0x79, !P6 ;  /* 0x000000790600780c */ /* 0x000fe200077c4270 */
[--C-:B------:R-:W-:Y:S01]  /*3b20*/  FFMA.FTZ R6, R111, R4, -R10.reuse ;  /* 0x000000046f067223 */ /* 0x100fe2000001080a */
[----:B------:R-:W-:Y:S01]  /*3b30*/  FMNMX.FTZ R8, R35, R8, !PT ;  /* 0x0000000823087209 */ /* 0x000fe20007810000 */
[----:B------:R-:W1:Y:S01]  /*3b40*/  MUFU.EX2 R182, R182 ;  /* 0x000000b600b67308 */ /* 0x000e620000000800 */
[----:B------:R-:W-:Y:S01]  /*3b50*/  ISETP.LT.OR P6, PT, R2, 0x7a, P6 ;  /* 0x0000007a0200780c */ /* 0x000fe200037c1670 */
[--C-:B------:R-:W-:Y:S01]  /*3b60*/  FFMA.FTZ R2, R107, R4, -R10.reuse ;  /* 0x000000046b027223 */ /* 0x100fe2000001080a */
[----:B------:R-:W-:Y:S01]  /*3b70*/  FMNMX.FTZ R8, R15, R8, !PT ;  /* 0x000000080f087209 */ /* 0x000fe20007810000 */
[-CC-:B------:R-:W-:Y:S01]  /*3b80*/  FFMA.FTZ R172, R121, R4.reuse, -R10.reuse ;  /* 0x0000000479ac7223 */ /* 0x180fe2000001080a */
[----:B------:R-:W-:Y:S01]  /*3b90*/  FSEL R111, R86, -INF , !P5 ;  /* 0xff800000566f7808 */ /* 0x000fe20006800000 */
[--C-:B------:R-:W-:Y:S01]  /*3ba0*/  FFMA.FTZ R93, R93, R4, -R10.reuse ;  /* 0x000000045d5d7223 */ /* 0x100fe2000001080a */
[----:B------:R-:W-:Y:S01]  /*3bb0*/  FMNMX.FTZ R8, R39, R8, !PT ;  /* 0x0000000827087209 */ /* 0x000fe20007810000 */
[----:B------:R-:W-:Y:S01]  /*3bc0*/  MUFU.EX2 R166, R2 ;  /* 0x0000000200a67308 */ /* 0x000fe20000000800 */
[----:B------:R-:W-:Y:S01]  /*3bd0*/  FSEL R87, R87, -INF , !P6 ;  /* 0xff80000057577808 */ /* 0x000fe20007000000 */
[--C-:B------:R-:W-:Y:S01]  /*3be0*/  FFMA.FTZ R174, R119, R4, -R10.reuse ;  /* 0x0000000477ae7223 */ /* 0x100fe2000001080a */
[----:B------:R-:W-:Y:S01]  /*3bf0*/  FMNMX.FTZ R8, R21, R8, !PT ;  /* 0x0000000815087209 */ /* 0x000fe20007810000 */
[-CC-:B------:R-:W-:Y:S01]  /*3c00*/  FFMA.FTZ R95, R95, R4.reuse, -R10.reuse ;  /* 0x000000045f5f7223 */ /* 0x180fe2000001080a */
[-CC-:B------:R-:W-:Y:S01]  /*3c10*/  FFMA.FTZ R168, R117, R4.reuse, -R10.reuse ;  /* 0x0000000475a87223 */ /* 0x180fe2000001080a */
[--C-:B------:R-:W-:Y:S01]  /*3c20*/  FFMA.FTZ R97, R97, R4, -R10.reuse ;  /* 0x0000000461617223 */ /* 0x100fe2000001080a */
[----:B------:R-:W-:Y:S01]  /*3c30*/  FMNMX.FTZ R8, R43, R8, !PT ;  /* 0x000000082b087209 */ /* 0x000fe20007810000 */
[----:B------:R2:W-:Y:S01]  /*3c40*/  MUFU.EX2 R115, R6 ;  /* 0x0000000600737308 */ /* 0x0005e20000000800 */
        /* <DEDUP_REMOVED lines=8> */
[-CC-:B--2---:R-:W-:Y:S01]  /*3cd0*/  FFMA.FTZ R6, R7, R4.reuse, -R10.reuse ;  /* 0x0000000407067223 */ /* 0x184fe2000001080a */
        /* <DEDUP_REMOVED lines=11> */
[----:B------:R-:W-:-:S02]  /*3d90*/  FFMA.FTZ R10, R85, R4, -R10 ;  /* 0x00000004550a7223 */ /* 0x000fc4000001080a */
[----:B------:R-:W-:Y:S01]  /*3da0*/  FMNMX.FTZ R8, R55, R8, !PT ;  /* 0x0000000837087209 */ /* 0x000fe20007810000 */
[----:B------:R-:W4:Y:S03]  /*3db0*/  MUFU.EX2 R89, R89 ;  /* 0x0000005900597308 */ /* 0x000f260000000800 */
        /* <DEDUP_REMOVED lines=39> */
[----:B------:R-:W-:-:S03]  /*4030*/  PLOP3.LUT P2, PT, PT, PT, UP1, 0x40, 0x0 ;  /* 0x000000000000781c */ /* 0x000fc60003f4e818 */
        /* <DEDUP_REMOVED lines=17> */
[----:B-1----:R-:W-:Y:S01]  /*4150*/  FADD.FTZ R30, R182, R31 ;  /* 0x0000001fb61e7221 */ /* 0x002fe20000010000 */
[-CC-:B------:R-:W-:Y:S01]  /*4160*/  FFMA.FTZ R33, R33, R4.reuse, -R2.reuse ;  /* 0x0000000421217223 */ /* 0x180fe20000010802 */
[-C--:B------:R-:W-:Y:S01]  /*4170*/  FFMA.FTZ R55, R55, R4.reuse, -R2 ;  /* 0x0000000437377223 */ /* 0x080fe20000010802 */
[----:B------:R-:W0:Y:S01]  /*4180*/  MUFU.EX2 R27, R27 ;  /* 0x0000001b001b7308 */ /* 0x000e220000000800 */
[----:B---3--:R-:W-:Y:S01]  /*4190*/  FADD.FTZ R31, R65, R30 ;  /* 0x0000001e411f7221 */ /* 0x008fe20000010000 */
[-CC-:B------:R-:W-:Y:S01]  /*41a0*/  FFMA.FTZ R37, R37, R4.reuse, -R2.reuse ;  /* 0x0000000425257223 */ /* 0x180fe20000010802 */
[-CC-:B------:R-:W-:Y:S01]  /*41b0*/  FFMA.FTZ R59, R59, R4.reuse, -R2.reuse ;  /* 0x000000043b3b7223 */ /* 0x180fe20000010802 */
[-CC-:B------:R-:W-:Y:S01]  /*41c0*/  FFMA.FTZ R41, R41, R4.reuse, -R2.reuse ;  /* 0x0000000429297223 */ /* 0x180fe20000010802 */
[----:B--2---:R-:W-:Y:S01]  /*41d0*/  FADD.FTZ R32, R176, R31 ;  /* 0x0000001fb0207221 */ /* 0x004fe20000010000 */
[-CC-:B------:R-:W-:Y:S01]  /*41e0*/  FFMA.FTZ R63, R63, R4.reuse, -R2.reuse ;  /* 0x000000043f3f7223 */ /* 0x180fe20000010802 */
[-C--:B------:R-:W-:Y:S01]  /*41f0*/  FFMA.FTZ R45, R45, R4.reuse, -R2 ;  /* 0x000000042d2d7223 */ /* 0x080fe20000010802 */
[----:B------:R-:W1:Y:S01]  /*4200*/  MUFU.EX2 R11, R11 ;  /* 0x0000000b000b7308 */ /* 0x000e620000000800 */
[----:B----4-:R-:W-:Y:S01]  /*4210*/  FADD.FTZ R31, R89, R32 ;  /* 0x00000020591f7221 */ /* 0x010fe20000010000 */
[-CC-:B------:R-:W-:Y:S01]  /*4220*/  FFMA.FTZ R67, R67, R4.reuse, -R2.reuse ;  /* 0x0000000443437223 */ /* 0x180fe20000010802 */
[-CC-:B------:R-:W-:Y:S01]  /*4230*/  FFMA.FTZ R49, R49, R4.reuse, -R2.reuse ;  /* 0x0000000431317223 */ /* 0x180fe20000010802 */
[-CC-:B------:R-:W-:Y:S01]  /*4240*/  FFMA.FTZ R71, R71, R4.reuse, -R2.reuse ;  /* 0x0000000447477223 */ /* 0x180fe20000010802 */
[----:B-----5:R-:W-:Y:S01]  /*4250*/  FADD.FTZ R32, R178, R31 ;  /* 0x0000001fb2207221 */ /* 0x020fe20000010000 */
[-CC-:B------:R-:W-:Y:S01]  /*4260*/  FFMA.FTZ R53, R53, R4.reuse, -R2.reuse ;  /* 0x0000000435357223 */ /* 0x180fe20000010802 */
[-C--:B------:R-:W-:Y:S01]  /*4270*/  FFMA.FTZ R75, R75, R4.reuse, -R2 ;  /* 0x000000044b4b7223 */ /* 0x080fe20000010802 */
[----:B------:R-:W2:Y:S01]  /*4280*/  MUFU.EX2 R13, R13 ;  /* 0x0000000d000d7308 */ /* 0x000ea20000000800 */
[----:B------:R-:W-:Y:S01]  /*4290*/  FADD.FTZ R31, R91, R32 ;  /* 0x000000205b1f7221 */ /* 0x000fe20000010000 */
[-CC-:B------:R-:W-:Y:S01]  /*42a0*/  FFMA.FTZ R57, R57, R4.reuse, -R2.reuse ;  /* 0x0000000439397223 */ /* 0x180fe20000010802 */
[-CC-:B------:R-:W-:Y:S01]  /*42b0*/  FFMA.FTZ R79, R79, R4.reuse, -R2.reuse ;  /* 0x000000044f4f7223 */ /* 0x180fe20000010802 */
[-CC-:B------:R-:W-:Y:S01]  /*42c0*/  FFMA.FTZ R113, R113, R4.reuse, -R2.reuse ;  /* 0x0000000471717223 */ /* 0x180fe20000010802 */
[----:B------:R-:W-:Y:S01]  /*42d0*/  FADD.FTZ R34, R172, R31 ;  /* 0x0000001fac227221 */ /* 0x000fe20000010000 */
[-CC-:B------:R-:W-:Y:S01]  /*42e0*/  FFMA.FTZ R83, R83, R4.reuse, -R2.reuse ;  /* 0x0000000453537223 */ /* 0x180fe20000010802 */
[-C--:B------:R-:W-:Y:S01]  /*42f0*/  FFMA.FTZ R111, R111, R4.reuse, -R2 ;  /* 0x000000046f6f7223 */ /* 0x080fe20000010802 */
[----:B------:R3:W4:Y:S01]  /*4300*/  MUFU.EX2 R12, R35 ;  /* 0x00000023000c7308 */ /* 0x0007220000000800 */
[----:B------:R-:W-:Y:S01]  /*4310*/  FADD.FTZ R31, R93, R34 ;  /* 0x000000225d1f7221 */ /* 0x000fe20000010000 */
[----:B0-----:R-:W-:Y:S01]  /*4320*/  FADD.FTZ R34, R26, R27 ;  /* 0x0000001b1a227221 */ /* 0x001fe20000010000 */
[----:B------:R-:W-:Y:S01]  /*4330*/  FFMA.FTZ R87, R87, R4, -R2 ;  /* 0x0000000457577223 */ /* 0x000fe20000010802 */
[----:B-1----:R-:W-:Y:S01]  /*4340*/  F2FP.BF16.F32.PACK_AB R183, R8, R11 ;  /* 0x0000000b08b7723e */ /* 0x002fe200000010ff */
[----:B------:R-:W-:Y:S01]  /*4350*/  FADD.FTZ R36, R174, R31 ;  /* 0x0000001fae247221 */ /* 0x000fe20000010000 */
[----:B------:R-:W-:Y:S01]  /*4360*/  FADD.FTZ R31, R11, R34 ;  /* 0x000000220b1f7221 */ /* 0x000fe20000010000 */
[----:B------:R-:W-:Y:S01]  /*4370*/  F2FP.BF16.F32.PACK_AB R180, R61, R180 ;  /* 0x000000b43db4723e */ /* 0x000fe200000010ff */
[----:B------:R-:W0:Y:S01]  /*4380*/  MUFU.EX2 R15, R15 ;  /* 0x0000000f000f7308 */ /* 0x000e220000000800 */
[----:B---3--:R-:W-:Y:S01]  /*4390*/  FADD.FTZ R35, R95, R36 ;  /* 0x000000245f237221 */ /* 0x008fe20000010000 */
[----:B------:R-:W-:Y:S01]  /*43a0*/  FADD.FTZ R36, R8, R31 ;  /* 0x0000001f08247221 */ /* 0x000fe20000010000 */
[----:B------:R-:W-:-:S02]  /*43b0*/  F2FP.BF16.F32.PACK_AB R182, R65, R182 ;  /* 0x000000b641b6723e */ /* 0x000fc400000010ff */
[----:B------:R-:W-:Y:S01]  /*43c0*/  FADD.FTZ R38, R168, R35 ;  /* 0x00000023a8267221 */ /* 0x000fe20000010000 */
[----:B--2---:R-:W-:Y:S01]  /*43d0*/  FADD.FTZ R31, R13, R36 ;  /* 0x000000240d1f7221 */ /* 0x004fe20000010000 */
[----:B------:R-:W-:Y:S01]  /*43e0*/  F2FP.BF16.F32.PACK_AB R176, R89, R176 ;  /* 0x000000b059b0723e */ /* 0x000fe200000010ff */
[----:B------:R-:W1:Y:S01]  /*43f0*/  MUFU.EX2 R14, R39 ;  /* 0x00000027000e7308 */ /* 0x000e620000000800 */
[----:B------:R-:W-:Y:S01]  /*4400*/  FADD.FTZ R35, R97, R38 ;  /* 0x0000002661237221 */ /* 0x000fe20000010000 */
[----:B----4-:R-:W-:Y:S01]  /*4410*/  FADD.FTZ R36, R12, R31 ;  /* 0x0000001f0c247221 */ /* 0x010fe20000010000 */
[----:B------:R-:W-:Y:S02]  /*4420*/  F2FP.BF16.F32.PACK_AB R178, R91, R178 ;  /* 0x000000b25bb2723e */ /* 0x000fe400000010ff */
[----:B------:R-:W-:Y:S01]  /*4430*/  FADD.FTZ R38, R170, R35 ;  /* 0x00000023aa267221 */ /* 0x000fe20000010000 */
[----:B------:R-:W-:Y:S02]  /*4440*/  F2FP.BF16.F32.PACK_AB R172, R93, R172 ;  /* 0x000000ac5dac723e */ /* 0x000fe400000010ff */
[----:B------:R-:W2:Y:S01]  /*4450*/  MUFU.EX2 R21, R21 ;  /* 0x0000001500157308 */ /* 0x000ea20000000800 */
[----:B------:R-:W-:Y:S01]  /*4460*/  FADD.FTZ R35, R99, R38 ;  /* 0x0000002663237221 */ /* 0x000fe20000010000 */
[----:B0-----:R-:W-:Y:S01]  /*4470*/  FADD.FTZ R31, R15, R36 ;  /* 0x000000240f1f7221 */ /* 0x001fe20000010000 */
[----:B------:R-:W-:-:S02]  /*4480*/  F2FP.BF16.F32.PACK_AB R174, R95, R174 ;  /* 0x000000ae5fae723e */ /* 0x000fc400000010ff */
[----:B------:R-:W-:Y:S01]  /*4490*/  FADD.FTZ R40, R164, R35 ;  /* 0x00000023a4287221 */ /* 0x000fe20000010000 */
[----:B------:R-:W-:Y:S02]  /*44a0*/  F2FP.BF16.F32.PACK_AB R168, R97, R168 ;  /* 0x000000a861a8723e */ /* 0x000fe400000010ff */
        /* <DEDUP_REMOVED lines=9> */
[C---:B------:R-:W-:Y:S01]  /*4540*/  FADD.FTZ R40, R166.reuse, R35 ;  /* 0x00000023a6287221 */ /* 0x040fe20000010000 */
        /* <DEDUP_REMOVED lines=8> */
[----:B------:R-:W-:Y:S01]  /*45d0*/  F2FP.BF16.F32.PACK_AB R173, R20, R21 ;  /* 0x0000001514ad723e */ /* 0x000fe200000010ff */
[----:B------:R-:W-:Y:S02]  /*45e0*/  FADD.FTZ R35, R101, R2 ;  /* 0x0000000265237221 */ /* 0x000fe40000010000 */
[----:B------:R-:W0:Y:S01]  /*45f0*/  MUFU.EX2 R29, R29 ;  /* 0x0000001d001d7308 */ /* 0x000e220000000800 */
[----:B-1----:R-:W-:-:S07]  /*4600*/  FADD.FTZ R31, R25, R38 ;  /* 0x00000026191f7221 */ /* 0x002fce0000010000 */
[----:B------:R-:W1:Y:S01]  /*4610*/  MUFU.EX2 R28, R51 ;  /* 0x00000033001c7308 */ /* 0x000e620000000800 */
[C---:B--2---:R-:W-:Y:S01]  /*4620*/  FADD.FTZ R40, R24.reuse, R31 ;  /* 0x0000001f18287221 */ /* 0x044fe20000010000 */
[----:B------:R-:W-:-:S06]  /*4630*/  F2FP.BF16.F32.PACK_AB R175, R24, R25 ;  /* 0x0000001918af723e */ /* 0x000fcc00000010ff */
[----:B------:R-:W2:Y:S01]  /*4640*/  MUFU.EX2 R33, R33 ;  /* 0x0000002100217308 */ /* 0x000ea20000000800 */
[----:B0-----:R-:W-:Y:S01]  /*4650*/  FADD.FTZ R31, R29, R40 ;  /* 0x000000281d1f7221 */ /* 0x001fe20000010000 */
[C---:B------:R-:W-:Y:S01]  /*4660*/  FADD.FTZ R40, R162.reuse, R35 ;  /* 0x00000023a2287221 */ /* 0x040fe20000010000 */
[----:B------:R-:W-:-:S05]  /*4670*/  F2FP.BF16.F32.PACK_AB R162, R162, R101 ;  /* 0x00000065a2a2723e */ /* 0x000fca00000010ff */
        /* <DEDUP_REMOVED lines=78> */
.L_x_8073:
[----:B------:R-:W-:-:S11]  /*4b60*/  UISETP.NE.AND UP2, UPT, UR7, 0x1, UPT ;  /* 0x000000010700788c */ /* 0x000fd6000bf45270 */
[----:B------:R-:W-:Y:S02]  /*4b70*/  @UP2 ULDC.64 UR10, c[0x0][0x9e8] ;  /* 0x00027a00000a2ab9 */ /* 0x000fe40000000a00 */
[----:B------:R-:W-:-:S04]  /*4b80*/  UIMAD.WIDE.U32 UR14, UR18, UR10, URZ ;  /* 0x0000000a120e72a5 */ /* 0x000fc8000f8e003f */
[----:B------:R-:W-:-:S12]  /*4b90*/  @UP2 USHF.R.U32.HI UR18, URZ, UR11, UR15 ;  /* 0x0000000b3f122299 */ /* 0x000fd8000801160f */
.L_x_8074:
[----:B------:R-:W-:-:S04]  /*4ba0*/  UIMAD UR7, UR18, UR7, UR7 ;  /* 0x00000007120772a4 */ /* 0x000fc8000f8e0207 */
[----:B------:R-:W-:-:S04]  /*4bb0*/  UISETP.LT.AND UP2, UPT, UR6, UR7, UPT ;  /* 0x000000070600728c */ /* 0x000fc8000bf41270 */
[----:B------:R-:W-:-:S12]  /*4bc0*/  USEL UR6, UR6, UR7, UP2 ;  /* 0x0000000706067287 */ /* 0x000fd80009000000 */
.L_x_8072:
        /* <DEDUP_REMOVED lines=43> */
.L_x_8092:
        /* <DEDUP_REMOVED lines=9> */
.L_x_8077:
[----:B------:R-:W-:Y:S01]  /*4f10*/  ULEA UR6, UR56, UR41, 0x3 ;  /* 0x0000002938067291 */ /* 0x000fe2000f8e183f */
[----:B------:R-:W-:-:S05]  /*4f20*/  IMAD.U32 R4, RZ, RZ, UR55 ;  /* 0x00000037ff047e24 */ /* 0x000fca000f8e00ff */
[----:B------:R-:W-:-:S04]  /*4f30*/  SHF.L.U32 R4, R4, 0x1f, RZ ;  /* 0x0000001f04047819 */ /* 0x000fc800000006ff */
[----:B------:R0:W1:Y:S01]  /*4f40*/  SYNCS.PHASECHK.TRANS64.TRYWAIT P2, [UR6+0x28830], R4 ;  /* 0x02883004ff0075a7 */ /* 0x0000620008040146 */
[----:B------:R-:W-:Y:S05]  /*4f50*/  @!P0 BRA `(.L_x_8078) ;  /* 0x0000000000048947 */ /* 0x000fea0003800000 */
[----:B------:R-:W-:Y:S01]  /*4f60*/  BPT.TRAP 0x1 ;  /* 0x000000040000795c */ /* 0x000fe20000300000 */
.L_x_8078:
[----:B-1----:R-:W-:Y:S05]  /*4f70*/  @P2 BRA `(.L_x_8076) ;  /* 0x0000000000082947 */ /* 0x002fea0003800000 */
[----:B------:R-:W1:Y:S02]  /*4f80*/  SYNCS.PHASECHK.TRANS64.TRYWAIT P2, [UR6+0x28830], R4 ;  /* 0x02883004ff0075a7 */ /* 0x000e640008040146 */
[----:B-1----:R-:W-:Y:S05]  /*4f90*/  @!P2 BRA `(.L_x_8079) ;  /* 0x000001100098a947 */ /* 0x002fea0003800000 */
.L_x_8076:
        /* <DEDUP_REMOVED lines=45> */
.L_x_8081:
[----:B------:R-:W-:Y:S01]  /*5270*/  ULEA UR6, UR45, UR41, 0x3 ;  /* 0x000000292d067291 */ /* 0x000fe2000f8e183f */
[----:B------:R-:W-:-:S05]  /*5280*/  IMAD.U32 R4, RZ, RZ, UR46 ;  /* 0x0000002eff047e24 */ /* 0x000fca000f8e00ff */
[----:B------:R-:W-:-:S04]  /*5290*/  SHF.L.U32 R4, R4, 0x1f, RZ ;  /* 0x0000001f04047819 */ /* 0x000fc800000006ff */
[----:B------:R0:W1:Y:S01]  /*52a0*/  SYNCS.PHASECHK.TRANS64.TRYWAIT P2, [UR6+0x28850], R4 ;  /* 0x02885004ff0075a7 */ /* 0x0000620008040146 */
[----:B------:R-:W-:Y:S05]  /*52b0*/  @!P0 BRA `(.L_x_8082) ;  /* 0x0000000000048947 */ /* 0x000fea0003800000 */
[----:B------:R-:W-:Y:S01]  /*52c0*/  BPT.TRAP 0x1 ;  /* 0x000000040000795c */ /* 0x000fe20000300000 */
.L_x_8082:
[----:B-1----:R-:W-:Y:S05]  /*52d0*/  @P2 BRA `(.L_x_8080) ;  /* 0x0000000000082947 */ /* 0x002fea0003800000 */
[----:B------:R-:W1:Y:S02]  /*52e0*/  SYNCS.PHASECHK.TRANS64.TRYWAIT P2, [UR6+0x28850], R4 ;  /* 0x02885004ff0075a7 */ /* 0x000e640008040146 */
[----:B-1----:R-:W-:Y:S05]  /*52f0*/  @!P2 BRA `(.L_x_8083) ;  /* 0x0000010c00d8a947 */ /* 0x002fea0003800000 */
.L_x_8080:
[----:B------:R-:W-:Y:S01]  /*5300*/  UIADD3 UR6, UR41, 0x400, URZ ;  /* 0x0000040029067890 */ /* 0x000fe2000fffe03f */
[----:B------:R-:W-:Y:S01]  /*5310*/  WARPGROUP.ARRIVE ;  /* 0x00000000000079c5 */ /* 0x000fe20000000000 */
[----:B------:R-:W-:Y:S01]  /*5320*/  UMOV UR7, 0x40000040 ;  /* 0x4000004000077882 */ /* 0x000fe20000000000 */
[----:B------:R-:W-:Y:S01]  /*5330*/  PLOP3.LUT P2, PT, PT, PT, UP0, 0x80, 0x0 ;  /* 0x000000000000781c */ /* 0x000fe20003f4f008 */
[----:B------:R-:W-:Y:S01]  /*5340*/  USHF.R.U32.HI UR6, URZ, 0x4, UR6 ;  /* 0x000000043f067899 */ /* 0x000fe20008011606 */
[----:B------:R-:W-:Y:S01]  /*5350*/  PLOP3.LUT P3, PT, PT, PT, UP0, 0x80, 0x0 ;  /* 0x000000000000781c */ /* 0x000fe20003f6f008 */
[----:B------:R-:W-:Y:S02]  /*5360*/  VIADD R8, R17, UR38 ;  /* 0x0000002611087c36 */ /* 0x000fe40008000000 */
[----:B------:R-:W-:Y:S01]  /*5370*/  ULOP3.LUT UR6, UR6, 0x3fff, URZ, 0xc0, !UPT ;  /* 0x00003fff06067892 */ /* 0x000fe2000f8ec03f */
[----:B------:R-:W-:Y:S02]  /*5380*/  IMAD.U32 R6, RZ, RZ, UR56 ;  /* 0x00000038ff067e24 */ /* 0x000fe4000f8e00ff */
[----:B------:R-:W-:Y:S01]  /*5390*/  IMAD.SHL.U32 R12, R5, 0x80, RZ ;  /* 0x00000080050c7824 */ /* 0x000fe200078e00ff */
[----:B------:R-:W-:-:S02]  /*53a0*/  ULOP3.LUT UR6, UR6, 0x4000000, URZ, 0xfc, !UPT ;  /* 0x0400000006067892 */ /* 0x000fc4000f8efc3f */
[----:B------:R-:W-:Y:S02]  /*53b0*/  @!P1 LEA R6, R6, UR41, 0x3 ;  /* 0x0000002906069c11 */ /* 0x000fe4000f8e18ff */
[----:B------:R-:W-:Y:S01]  /*53c0*/  ULEA UR10, UR45, UR6, 0xb ;  /* 0x000000062d0a7291 */ /* 0x000fe2000f8e583f */
[----:B-1----:R-:W-:Y:S02]  /*53d0*/  IADD3 R9, -R12, 0x1, RZ ;  /* 0x000000010c097810 */ /* 0x002fe40007ffe1ff */
[----:B------:R-:W-:-:S03]  /*53e0*/  @!P1 VIADD R6, R6, 0x28840 ;  /* 0x0002884006069836 */ /* 0x000fc60000000000 */
[----:B------:R-:W-:Y:S01]  /*53f0*/  IMAD R9, R16, -0x2, R9 ;  /* 0xfffffffe10097824 */ /* 0x000fe200078e0209 */
        /* <DEDUP_REMOVED lines=38> */
[----:B------:R-:W-:Y:S02]  /*5660*/  @UP0 ULDC UR6, c[0x0][0x44c] ;  /* 0x0001130000060ab9 */ /* 0x000fe40000000800 */
[----:B0-----:R-:W-:Y:S01]  /*5670*/  @P2 IMAD.HI.U32 R4, R8, UR6, RZ ;  /* 0x0000000608042c27 */ /* 0x001fe2000f8e00ff */
[----:B------:R-:W-:Y:S01]  /*5680*/  @UP0 ULDC UR6, c[0x0][0x450] ;  /* 0x0001140000060ab9 */ /* 0x000fe20000000800 */
[----:B------:R-:W-:-:S03]  /*5690*/  PLOP3.LUT P2, PT, PT, PT, UP1, 0x40, 0x0 ;  /* 0x000000000000781c */ /* 0x000fc60003f4e818 */
[----:B------:R-:W-:Y:S01]  /*56a0*/  @P3 SHF.R.U32.HI R8, RZ, UR6, R4 ;  /* 0x00000006ff083c19 */ /* 0x000fe20008011604 */
[----:B------:R-:W-:Y:S01]  /*56b0*/  ULOP3.LUT UR6, URZ, UR53, URZ, 0x33, !UPT ;  /* 0x000000353f067292 */ /* 0x000fe2000f8e333f */
[----:B------:R-:W-:-:S03]  /*56c0*/  IADD3 R4, -R23, 0xb, RZ ;  /* 0x0000000b17047810 */ /* 0x000fc60007ffe1ff */
[----:B------:R-:W0:Y:S01]  /*56d0*/  SHFL.IDX PT, R11, R8, RZ, 0x1c1f ;  /* 0x001c1fff080b7589 */ /* 0x000e2200000e0000 */
[----:B------:R-:W-:Y:S02]  /*56e0*/  WARPGROUP.DEPBAR.LE gsb0, 0x0 ;  /* 0x00008000000079c5 */ /* 0x000fe40000010000 */
[----:B------:R1:W-:Y:S06]  /*56f0*/  BAR.ARV R4, 0x100 ;  /* 0x000400040000751d */ /* 0x0003ec0000002000 */
[----:B------:R2:W-:Y:S02]  /*5700*/  @!P1 SYNCS.ARRIVE.TRANS64.RED.A1T0 RZ, [R6+URZ], RZ ;  /* 0x000000ff06ff99a7 */ /* 0x0005e4000810043f */
[----:B--2---:R-:W-:-:S05]  /*5710*/  IMAD.U32 R6, RZ, RZ, UR44 ;  /* 0x0000002cff067e24 */ /* 0x004fca000f8e00ff */
[----:B------:R-:W-:-:S05]  /*5720*/  IADD3 R9, -R6, UR39, R9 ;  /* 0x0000002706097c10 */ /* 0x000fca000fffe109 */
[C---:B------:R-:W-:Y:S02]  /*5730*/  VIADD R14, R9.reuse, UR54 ;  /* 0x00000036090e7c36 */ /* 0x040fe40008000000 */
[----:B------:R-:W-:Y:S02]  /*5740*/  VIADD R20, R9, UR6 ;  /* 0x0000000609147c36 */ /* 0x000fe40008000000 */
[--C-:B0-----:R-:W-:Y:S02]  /*5750*/  IMAD.IADD R6, R14, 0x1, R11.reuse ;  /* 0x000000010e067824 */ /* 0x101fe400078e020b */
[----:B-1----:R-:W-:Y:S01]  /*5760*/  IMAD.IADD R4, R20, 0x1, R11 ;  /* 0x0000000114047824 */ /* 0x002fe200078e020b */
        /* <DEDUP_REMOVED lines=14> */
.L_x_8086:
[----:B------:R-:W-:-:S05]  /*5850*/  IMAD.U32 R11, RZ, RZ, UR52 ;  /* 0x00000034ff0b7e24 */ /* 0x000fca000f8e00ff */
[----:B------:R-:W-:-:S13]  /*5860*/  ISETP.NE.AND P2, PT, R11, 0x1, PT ;  /* 0x000000010b00780c */ /* 0x000fda0003f45270 */
[----:B------:R-:W0:Y:S02]  /*5870*/  @P2 LDC.64 R152, c[0x0][0x9e8] ;  /* 0x00027a00ff982b82 */ /* 0x000e240000000a00 */
[----:B0-----:R-:W-:-:S05]  /*5880*/  @P2 IMAD.HI.U32 R10, R9, R152, RZ ;  /* 0x00000098090a2227 */ /* 0x001fca00078e00ff */
[----:B------:R-:W-:-:S07]  /*5890*/  @P2 SHF.R.U32.HI R9, RZ, R153, R10 ;  /* 0x00000099ff092219 */ /* 0x000fce000001160a */
.L_x_8087:
[----:B------:R-:W-:Y:S05]  /*58a0*/  BSYNC B0 ;  /* 0x0000000000007941 */ /* 0x000fea0003800000 */
.L_x_8085:
[----:B------:R-:W-:-:S04]  /*58b0*/  IMAD R9, R9, R11, -R12 ;  /* 0x0000000b09097224 */ /* 0x000fc800078e0a0c */
[----:B------:R-:W-:-:S05]  /*58c0*/  IMAD R9, R16, -0x2, R9 ;  /* 0xfffffffe10097824 */ /* 0x000fca00078e0209 */
[----:B------:R-:W-:Y:S02]  /*58d0*/  VIADDMNMX R6, R9, R11, R6, PT ;  /* 0x0000000b09067246 */ /* 0x000fe40003800106 */
[----:B------:R-:W-:-:S07]  /*58e0*/  VIMNMX R4, R4, R9, !PT ;  /* 0x0000000904047248 */ /* 0x000fce0007fe0100 */
.L_x_8084:
[----:B------:R-:W-:Y:S01]  /*58f0*/  ISETP.GT.AND P2, PT, R5, -0x1, PT ;  /* 0xffffffff0500780c */ /* 0x000fe20003f44270 */
[----:B------:R-:W0:Y:S03]  /*5900*/  SHFL.IDX PT, R9, R8, 0x1, 0x1c1f ;  /* 0x003c1f0008097f89 */ /* 0x000e2600000e0000 */
[C---:B------:R-:W-:Y:S02]  /*5910*/  ISETP.GT.AND P5, PT, R4.reuse, RZ, P2 ;  /* 0x000000ff0400720c */ /* 0x040fe400017a4270 */
[----:B------:R-:W-:Y:S02]  /*5920*/  ISETP.GT.AND P3, PT, R4, 0x9, P2 ;  /* 0x000000090400780c */ /* 0x000fe40001764270 */
[C---:B------:R-:W-:Y:S02]  /*5930*/  ISETP.LT.OR P5, PT, R6.reuse, 0x1, P5 ;  /* 0x000000010600780c */ /* 0x040fe40002fa1670 */
[----:B------:R-:W-:-:S02]  /*5940*/  ISETP.LT.OR P3, PT, R6, 0xa, P3 ;  /* 0x0000000a0600780c */ /* 0x000fc40001f61670 */
[----:B------:R-:W-:Y:S02]  /*5950*/  FSEL R169, R24, -INF , !P5 ;  /* 0xff80000018a97808 */ /* 0x000fe40006800000 */
[C---:B------:R-:W-:Y:S02]  /*5960*/  ISETP.GT.AND P5, PT, R4.reuse, 0x10, P2 ;  /* 0x000000100400780c */ /* 0x040fe400017a4270 */
[----:B------:R-:W-:Y:S02]  /*5970*/  ISETP.GT.AND P4, PT, R4, 0x1, P2 ;  /* 0x000000010400780c */ /* 0x000fe40001784270 */
[----:B------:R-:W-:Y:S02]  /*5980*/  ISETP.LT.OR P5, PT, R6, 0x11, P5 ;  /* 0x000000110600780c */ /* 0x000fe40002fa1670 */
[----:B------:R-:W-:Y:S02]  /*5990*/  ISETP.GT.AND P6, PT, R4, 0x8, P2 ;  /* 0x000000080400780c */ /* 0x000fe400017c4270 */
[----:B------:R-:W-:-:S02]  /*59a0*/  FSEL R193, R29, -INF , !P3 ;  /* 0xff8000001dc17808 */ /* 0x000fc40005800000 */
[----:B------:R-:W-:Y:S01]  /*59b0*/  ISETP.GT.AND P3, PT, R4, 0x19, P2 ;  /* 0x000000190400780c */ /* 0x000fe20001764270 */
[----:B0-----:R-:W-:Y:S01]  /*59c0*/  IMAD.IADD R8, R20, 0x1, R9 ;  /* 0x0000000114087824 */ /* 0x001fe200078e0209 */
[----:B------:R-:W-:Y:S02]  /*59d0*/  FSEL R181, R32, -INF , !P5 ;  /* 0xff80000020b57808 */ /* 0x000fe40006800000 */
[----:B------:R-:W-:Y:S02]  /*59e0*/  ISETP.GT.AND P5, PT, R4, 0x20, P2 ;  /* 0x000000200400780c */ /* 0x000fe400017a4270 */
[C---:B------:R-:W-:Y:S02]  /*59f0*/  ISETP.LT.OR P4, PT, R6.reuse, 0x2, P4 ;  /* 0x000000020600780c */ /* 0x040fe40002781670 */
[C---:B------:R-:W-:Y:S02]  /*5a00*/  ISETP.LT.OR P6, PT, R6.reuse, 0x9, P6 ;  /* 0x000000090600780c */ /* 0x040fe400037c1670 */
[----:B------:R-:W-:-:S02]  /*5a10*/  ISETP.LT.OR P3, PT, R6, 0x1a, P3 ;  /* 0x0000001a0600780c */ /* 0x000fc40001f61670 */
[----:B------:R-:W-:Y:S02]  /*5a20*/  ISETP.LT.OR P5, PT, R6, 0x21, P5 ;  /* 0x000000210600780c */ /* 0x000fe40002fa1670 */
[----:B------:R-:W-:Y:S02]  /*5a30*/  FSEL R171, R25, -INF , !P4 ;  /* 0xff80000019ab7808 */ /* 0x000fe40006000000 */
[----:B------:R-:W-:Y:S02]  /*5a40*/  FSEL R175, R28, -INF , !P6 ;  /* 0xff8000001caf7808 */ /* 0x000fe40007000000 */
[C---:B------:R-:W-:Y:S02]  /*5a50*/  ISETP.GT.AND P4, PT, R4.reuse, 0x11, P2 ;  /* 0x000000110400780c */ /* 0x040fe40001784270 */
[----:B------:R-:W-:Y:S02]  /*5a60*/  ISETP.GT.AND P6, PT, R4, 0x18, P2 ;  /* 0x000000180400780c */ /* 0x000fe400017c4270 */
[----:B------:R-:W-:-:S02]  /*5a70*/  FSEL R177, R37, -INF , !P3 ;  /* 0xff80000025b17808 */ /* 0x000fc40005800000 */
[----:B------:R-:W-:Y:S02]  /*5a80*/  ISETP.GT.AND P3, PT, R4, 0x29, P2 ;  /* 0x000000290400780c */ /* 0x000fe40001764270 */
        /* <DEDUP_REMOVED lines=11> */
[----:B------:R-:W-:Y:S02]  /*5b40*/  FSEL R45, R48, -INF , !P5 ;  /* 0xff800000302d7808 */ /* 0x000fe40006800000 */
[----:B------:R-:W-:Y:S02]  /*5b50*/  ISETP.GT.AND P5, PT, R4, 0x40, P2 ;  /* 0x000000400400780c */ /* 0x000fe400017a4270 */
[C---:B------:R-:W-:Y:S02]  /*5b60*/  ISETP.LT.OR P4, PT, R6.reuse, 0x22, P4 ;  /* 0x000000220600780c */ /* 0x040fe40002781670 */
[C---:B------:R-:W-:Y:S02]  /*5b70*/  ISETP.LT.OR P6, PT, R6.reuse, 0x29, P6 ;  /* 0x000000290600780c */ /* 0x040fe400037c1670 */
[----:B------:R-:W-:Y:S02]  /*5b80*/  ISETP.LT.OR P5, PT, R6, 0x41, P5 ;  /* 0x000000410600780c */ /* 0x000fe40002fa1670 */
        /* <DEDUP_REMOVED lines=73> */
.L_x_8090:
[----:B------:R-:W-:-:S05]  /*6020*/  IMAD.U32 R10, RZ, RZ, UR52 ;  /* 0x00000034ff0a7e24 */ /* 0x000fca000f8e00ff */
[----:B------:R-:W-:-:S13]  /*6030*/  ISETP.NE.AND P3, PT, R10, 0x1, PT ;  /* 0x000000010a00780c */ /* 0x000fda0003f65270 */
[----:B------:R-:W0:Y:S02]  /*6040*/  @P3 LDC.64 R158, c[0x0][0x9e8] ;  /* 0x00027a00ff9e3b82 */ /* 0x000e240000000a00 */
[----:B0-----:R-:W-:-:S05]  /*6050*/  @P3 IMAD.HI.U32 R4, R9, R158, RZ ;  /* 0x0000009e09043227 */ /* 0x001fca00078e00ff */
[----:B------:R-:W-:-:S07]  /*6060*/  @P3 SHF.R.U32.HI R9, RZ, R159, R4 ;  /* 0x0000009fff093219 */ /* 0x000fce0000011604 */
.L_x_8091:
[----:B------:R-:W-:Y:S05]  /*6070*/  BSYNC B0 ;  /* 0x0000000000007941 */ /* 0x000fea0003800000 */
.L_x_8089:
[----:B------:R-:W-:-:S04]  /*6080*/  IMAD R9, R9, R10, -R12 ;  /* 0x0000000a09097224 */ /* 0x000fc800078e0a0c */
[----:B------:R-:W-:-:S05]  /*6090*/  IMAD R9, R16, -0x2, R9 ;  /* 0xfffffffe10097824 */ /* 0x000fca00078e0209 */
[----:B------:R-:W-:Y:S02]  /*60a0*/  VIADDMNMX R6, R9, R10, R6, PT ;  /* 0x0000000a09067246 */ /* 0x000fe40003800106 */
[----:B------:R-:W-:-:S07]  /*60b0*/  VIMNMX R8, R8, R9, !PT ;  /* 0x0000000908087248 */ /* 0x000fce0007fe0100 */
.L_x_8088:
        /* <DEDUP_REMOVED lines=74> */
[----:B------:R-:W-:Y:S01]  /*6560*/  ISETP.GT.AND P3, PT, R8, 0x21, P2 ;  /* 0x000000210800780c */ /* 0x000fe20001764270 */
        /* <DEDUP_REMOVED lines=29> */
[----:B------:R-:W-:Y:S01]  /*6740*/  ISETP.GT.AND P3, PT, R8, 0x31, P2 ;  /* 0x000000310800780c */ /* 0x000fe20001764270 */
[--C-:B------:R-:W-:Y:S01]  /*6750*/  FFMA.FTZ R162, R21, R4, -R10.reuse ;  /* 0x0000000415a27223 */ /* 0x100fe2000001080a */
[----:B------:R-:W-:Y:S01]  /*6760*/  FMNMX.FTZ R12, R159, R12, !PT ;  /* 0x0000000c9f0c7209 */ /* 0x000fe20007810000 */
[-CC-:B------:R-:W-:Y:S01]  /*6770*/  FFMA.FTZ R21, R69, R4.reuse, -R10.reuse ;  /* 0x0000000445157223 */ /* 0x180fe2000001080a */
[----:B------:R-:W-:Y:S01]  /*6780*/  FSEL R47, R47, -INF , !P4 ;  /* 0xff8000002f2f7808 */ /* 0x000fe20006000000 */
[--C-:B------:R-:W-:Y:S01]  /*6790*/  FFMA.FTZ R158, R11, R4, -R10.reuse ;  /* 0x000000040b9e7223 */ /* 0x100fe2000001080a */
[----:B------:R-:W-:Y:S01]  /*67a0*/  FMNMX.FTZ R12, R169, R12, !PT ;  /* 0x0000000ca90c7209 */ /* 0x000fe20007810000 */
[----:B------:R-:W-:Y:S01]  /*67b0*/  MUFU.EX2 R180, R180 ;  /* 0x000000b400b47308 */ /* 0x000fe20000000800 */
[----:B------:R-:W-:Y:S01]  /*67c0*/  ISETP.LT.OR P5, PT, R6, 0x31, P5 ;  /* 0x000000310600780c */ /* 0x000fe20002fa1670 */
[--C-:B------:R-:W-:Y:S01]  /*67d0*/  FFMA.FTZ R156, R13, R4, -R10.reuse ;  /* 0x000000040d9c7223 */ /* 0x100fe2000001080a */
[----:B------:R-:W-:Y:S01]  /*67e0*/  FMNMX.FTZ R12, R35, R12, !PT ;  /* 0x0000000c230c7209 */ /* 0x000fe20007810000 */
[-CC-:B------:R-:W-:Y:S01]  /*67f0*/  FFMA.FTZ R13, R73, R4.reuse, -R10.reuse ;  /* 0x00000004490d7223 */ /* 0x180fe2000001080a */
[----:B------:R-:W-:Y:S01]  /*6800*/  ISETP.GT.AND P4, PT, R8, 0x38, P2 ;  /* 0x000000380800780c */ /* 0x000fe20001784270 */
[--C-:B------:R-:W-:Y:S01]  /*6810*/  FFMA.FTZ R152, R33, R4, -R10.reuse ;  /* 0x0000000421987223 */ /* 0x100fe2000001080a */
[----:B------:R-:W-:Y:S01]  /*6820*/  FMNMX.FTZ R12, R173, R12, !PT ;  /* 0x0000000cad0c7209 */ /* 0x000fe20007810000 */
[----:B------:R-:W-:Y:S01]  /*6830*/  MUFU.EX2 R27, R27 ;  /* 0x0000001b001b7308 */ /* 0x000fe20000000800 */
        /* <DEDUP_REMOVED lines=8> */
[----:B------:R-:W-:-:S02]  /*68c0*/  ISETP.GT.AND P5, PT, R8, 0x39, P2 ;  /* 0x000000390800780c */ /* 0x000fc400017a4270 */
[----:B------:R-:W-:Y:S02]  /*68d0*/  FMNMX.FTZ R12, R43, R12, !PT ;  /* 0x0000000c2b0c7209 */ /* 0x000fe40007810000 */
[----:B------:R-:W-:Y:S01]  /*68e0*/  FSEL R183, R51, -INF , !P3 ;  /* 0xff80000033b77808 */ /* 0x000fe20005800000 */
[----:B------:R-:W-:Y:S01]  /*68f0*/  FFMA.FTZ R51, R177, R4, -R10 ;  /* 0x00000004b1337223 */ /* 0x000fe2000001080a */
[----:B------:R-:W-:Y:S01]  /*6900*/  FMNMX.FTZ R12, R47, R12, !PT ;  /* 0x0000000c2f0c7209 */ /* 0x000fe20007810000 */
        /* <DEDUP_REMOVED lines=17> */
[----:B------:R-:W-:Y:S02]  /*6a20*/  FMNMX.FTZ R12, R55, R12, !PT ;  /* 0x0000000c370c7209 */ /* 0x000fe40007810000 */
[----:B------:R-:W-:-:S02]  /*6a30*/  ISETP.GT.AND P3, PT, R8, 0x49, P2 ;  /* 0x000000490800780c */ /* 0x000fc40001764270 */
[----:B------:R-:W-:Y:S01]  /*6a40*/  FSEL R167, R59, -INF , !P4 ;  /* 0xff8000003ba77808 */ /* 0x000fe20006000000 */
[----:B------:R-:W-:Y:S01]  /*6a50*/  FFMA.FTZ R59, R157, R4, -R10 ;  /* 0x000000049d3b7223 */ /* 0x000fe2000001080a */
[----:B------:R-:W-:Y:S01]  /*6a60*/  ISETP.LT.OR P5, PT, R6, 0x49, P5 ;  /* 0x000000490600780c */ /* 0x000fe20002fa1670 */
[----:B------:R-:W-:Y:S01]  /*6a70*/  MUFU.EX2 R51, R51 ;  /* 0x0000003300337308 */ /* 0x000fe20000000800 */
[----:B------:R-:W-:Y:S02]  /*6a80*/  FMNMX.FTZ R12, R177, R12, !PT ;  /* 0x0000000cb10c7209 */ /* 0x000fe40007810000 */
[----:B------:R-:W-:Y:S02]  /*6a90*/  ISETP.GT.AND P4, PT, R8, 0x50, P2 ;  /* 0x000000500800780c */ /* 0x000fe40001784270 */
[----:B------:R-:W-:Y:S02]  /*6aa0*/  ISETP.LT.OR P3, PT, R6, 0x4a, P3 ;  /* 0x0000004a0600780c */ /* 0x000fe40001f61670 */
[----:B------:R-:W-:Y:S01]  /*6ab0*/  FSEL R157, R62, -INF , !P5 ;  /* 0xff8000003e9d7808 */ /* 0x000fe20006800000 */
[----:B------:R-:W-:Y:S01]  /*6ac0*/  MUFU.EX2 R172, R172 ;  /* 0x000000ac00ac7308 */ /* 0x000fe20000000800 */
[----:B------:R-:W-:-:S02]  /*6ad0*/  FMNMX.FTZ R12, R167, R12, !PT ;  /* 0x0000000ca70c7209 */ /* 0x000fc40007810000 */
[----:B------:R-:W-:Y:S02]  /*6ae0*/  ISETP.GT.AND P5, PT, R8, 0x51, P2 ;  /* 0x000000510800780c */ /* 0x000fe400017a4270 */
[----:B------:R-:W-:Y:S02]  /*6af0*/  FSEL R63, R63, -INF , !P3 ;  /* 0xff8000003f3f7808 */ /* 0x000fe40005800000 */
[----:B------:R-:W-:Y:S01]  /*6b00*/  ISETP.LT.OR P4, PT, R6, 0x51, P4 ;  /* 0x000000510600780c */ /* 0x000fe20002781670 */
[----:B------:R-:W-:Y:S01]  /*6b10*/  MUFU.EX2 R59, R59 ;  /* 0x0000003b003b7308 */ /* 0x000fe20000000800 */
[----:B------:R-:W-:Y:S02]  /*6b20*/  FMNMX.FTZ R12, R157, R12, !PT ;  /* 0x0000000c9d0c7209 */ /* 0x000fe40007810000 */
[----:B------:R-:W-:Y:S02]  /*6b30*/  ISETP.GT.AND P3, PT, R8, 0x58, P2 ;  /* 0x000000580800780c */ /* 0x000fe40001764270 */
[----:B------:R-:W-:-:S02]  /*6b40*/  ISETP.LT.OR P5, PT, R6, 0x52, P5 ;  /* 0x000000520600780c */ /* 0x000fc40002fa1670 */
[----:B------:R-:W-:Y:S01]  /*6b50*/  FSEL R155, R66, -INF , !P4 ;  /* 0xff800000429b7808 */ /* 0x000fe20006000000 */
[----:B------:R-:W-:Y:S01]  /*6b60*/  MUFU.EX2 R174, R174 ;  /* 0x000000ae00ae7308 */ /* 0x000fe20000000800 */
[----:B------:R-:W-:Y:S02]  /*6b70*/  FMNMX.FTZ R12, R63, R12, !PT ;  /* 0x0000000c3f0c7209 */ /* 0x000fe40007810000 */
[----:B------:R-:W-:Y:S02]  /*6b80*/  ISETP.GT.AND P4, PT, R8, 0x59, P2 ;  /* 0x000000590800780c */ /* 0x000fe40001784270 */
[----:B------:R-:W-:Y:S02]  /*6b90*/  FSEL R153, R67, -INF , !P5 ;  /* 0xff80000043997808 */ /* 0x000fe40006800000 */
[----:B------:R-:W-:Y:S01]  /*6ba0*/  ISETP.LT.OR P3, PT, R6, 0x59, P3 ;  /* 0x000000590600780c */ /* 0x000fe20001f61670 */
[----:B------:R-:W-:Y:S01]  /*6bb0*/  MUFU.EX2 R67, R14 ;  /* 0x0000000e00437308 */ /* 0x000fe20000000800 */
[----:B------:R-:W-:-:S02]  /*6bc0*/  FMNMX.FTZ R12, R155, R12, !PT ;  /* 0x0000000c9b0c7209 */ /* 0x000fc40007810000 */
[----:B------:R-:W-:Y:S02]  /*6bd0*/  ISETP.GT.AND P5, PT, R8, 0x60, P2 ;  /* 0x000000600800780c */ /* 0x000fe400017a4270 */
[----:B------:R-:W-:Y:S02]  /*6be0*/  ISETP.LT.OR P4, PT, R6, 0x5a, P4 ;  /* 0x0000005a0600780c */ /* 0x000fe40002781670 */
[----:B------:R-:W-:Y:S01]  /*6bf0*/  FSEL R193, R70, -INF , !P3 ;  /* 0xff80000046c17808 */ /* 0x000fe20005800000 */
[----:B------:R-:W-:Y:S01]  /*6c00*/  MUFU.EX2 R168, R168 ;  /* 0x000000a800a87308 */ /* 0x000fe20000000800 */
[----:B------:R-:W-:Y:S02]  /*6c10*/  FMNMX.FTZ R12, R153, R12, !PT ;  /* 0x0000000c990c7209 */ /* 0x000fe40007810000 */
[----:B------:R-:W-:Y:S02]  /*6c20*/  ISETP.GT.AND P3, PT, R8, 0x61, P2 ;  /* 0x000000610800780c */ /* 0x000fe40001764270 */
[----:B------:R-:W-:-:S02]  /*6c30*/  FSEL R71, R71, -INF , !P4 ;  /* 0xff80000047477808 */ /* 0x000fc40006000000 */
        /* <DEDUP_REMOVED lines=29> */
[----:B------:R-:W-:-:S02]  /*6e10*/  ISETP.LT.OR P5, PT, R6, 0x79, P5 ;  /* 0x000000790600780c */ /* 0x000fc40002fa1670 */
[----:B------:R-:W-:Y:S01]  /*6e20*/  FSEL R83, R83, -INF , !P4 ;  /* 0xff80000053537808 */ /* 0x000fe20006000000 */
[----:B------:R-:W-:Y:S01]  /*6e30*/  MUFU.EX2 R25, R25 ;  /* 0x0000001900197308 */ /* 0x000fe20000000800 */
[----:B------:R-:W-:Y:S02]  /*6e40*/  FMNMX.FTZ R12, R195, R12, !PT ;  /* 0x0000000cc30c7209 */ /* 0x000fe40007810000 */
[----:B------:R-:W-:Y:S02]  /*6e50*/  ISETP.LT.OR P2, PT, R6, 0x7a, P2 ;  /* 0x0000007a0600780c */ /* 0x000fe40001741670 */
[----:B------:R-:W-:Y:S02]  /*6e60*/  FSEL R57, R86, -INF , !P5 ;  /* 0xff80000056397808 */ /* 0x000fe40006800000 */
[----:B------:R-:W-:Y:S01]  /*6e70*/  FMNMX.FTZ R12, R83, R12, !PT ;  /* 0x0000000c530c7209 */ /* 0x000fe20007810000 */
[----:B------:R-:W-:Y:S01]  /*6e80*/  MUFU.EX2 R160, R160 ;  /* 0x000000a000a07308 */ /* 0x000fe20000000800 */
[----:B------:R-:W-:-:S02]  /*6e90*/  FSEL R87, R87, -INF , !P2 ;  /* 0xff80000057577808 */ /* 0x000fc40005000000 */
[----:B------:R-:W-:Y:S02]  /*6ea0*/  FMNMX.FTZ R12, R57, R12, !PT ;  /* 0x0000000c390c7209 */ /* 0x000fe40007810000 */
[----:B------:R-:W-:Y:S02]  /*6eb0*/  FSEL R69, R9, RZ, P6 ;  /* 0x000000ff09457208 */ /* 0x000fe40003000000 */
[----:B------:R-:W-:Y:S01]  /*6ec0*/  FMNMX.FTZ R12, R87, R12, !PT ;  /* 0x0000000c570c7209 */ /* 0x000fe20007810000 */
[----:B------:R-:W-:Y:S02]  /*6ed0*/  MUFU.EX2 R15, R15 ;  /* 0x0000000f000f7308 */ /* 0x000fe40000000800 */
[----:B------:R-:W-:Y:S02]  /*6ee0*/  FADD.FTZ R69, -R69, R0 ;  /* 0x0000000045457221 */ /* 0x000fe40000010100 */
        /* <DEDUP_REMOVED lines=15> */
[----:B------:R-:W0:Y:S03]  /*6fe0*/  MUFU.EX2 R65, R65 ;  /* 0x0000004100417308 */ /* 0x000e260000000800 */
        /* <DEDUP_REMOVED lines=10> */
[----:B0-----:R-:W-:Y:S01]  /*7090*/  FFMA.FTZ R14, R65, R3, R180 ;  /* 0x00000003410e7223 */ /* 0x001fe200000100b4 */
[-CC-:B------:R-:W-:Y:S01]  /*70a0*/  FFMA.FTZ R10, R35, R4.reuse, -R30.reuse ;  /* 0x00000004230a7223 */ /* 0x180fe2000001081e */
[-CC-:B------:R-:W-:Y:S01]  /*70b0*/  FFMA.FTZ R35, R173, R4.reuse, -R30.reuse ;  /* 0x00000004ad237223 */ /* 0x180fe2000001081e */
[-C--:B------:R-:W-:Y:S01]  /*70c0*/  FFMA.FTZ R173, R171, R4.reuse, -R30 ;  /* 0x00000004abad7223 */ /* 0x080fe2000001081e */
[----:B------:R-:W-:Y:S01]  /*70d0*/  FADD.FTZ R3, R27, R14 ;  /* 0x0000000e1b037221 */ /* 0x000fe20000010000 */
        /* <DEDUP_REMOVED lines=29> */
[----:B------:R-:W-:Y:S01]  /*72b0*/  FFMA.FTZ R57, R57, R4, -R30 ;  /* 0x0000000439397223 */ /* 0x000fe2000001081e */
[----:B0-----:R-:W-:Y:S01]  /*72c0*/  F2FP.BF16.F32.PACK_AB R181, R0, R69 ;  /* 0x0000004500b5723e */ /* 0x001fe200000010ff */
[----:B------:R-:W-:Y:S01]  /*72d0*/  FADD.FTZ R3, R59, R24 ;  /* 0x000000183b037221 */ /* 0x000fe20000010000 */
[----:B------:R-:W-:Y:S01]  /*72e0*/  FSEL R24, R11, RZ, P2 ;  /* 0x000000ff0b187208 */ /* 0x000fe20001000000 */
[----:B------:R-:W-:Y:S01]  /*72f0*/  FMUL.FTZ R88, R88, R65 ;  /* 0x0000004158587220 */ /* 0x000fe20000410000 */
[----:B------:R-:W-:Y:S01]  /*7300*/  MUFU.EX2 R77, R77 ;  /* 0x0000004d004d7308 */ /* 0x000fe20000000800 */
[----:B------:R-:W-:Y:S01]  /*7310*/  FADD.FTZ R28, R174, R3 ;  /* 0x00000003ae1c7221 */ /* 0x000fe20000010000 */
[----:B------:R-:W-:Y:S01]  /*7320*/  ISETP.GT.AND P2, PT, R5, UR57, PT ;  /* 0x0000003905007c0c */ /* 0x000fe2000bf44270 */
[----:B------:R-:W-:Y:S01]  /*7330*/  FADD.FTZ R3, -R24, R7 ;  /* 0x0000000718037221 */ /* 0x000fe20000010100 */
[----:B------:R-:W-:Y:S01]  /*7340*/  F2FP.BF16.F32.PACK_AB R180, R27, R180 ;  /* 0x000000b41bb4723e */ /* 0x000fe200000010ff */
[----:B------:R-:W-:Y:S01]  /*7350*/  FADD.FTZ R43, R67, R28 ;  /* 0x0000001c432b7221 */ /* 0x000fe20000010000 */
[----:B------:R-:W-:-:S02]  /*7360*/  @!P1 VIADD R28, R32, 0x28860 ;  /* 0x00028860201c9836 */ /* 0x000fc40000000000 */
[----:B------:R-:W-:Y:S01]  /*7370*/  FMUL.FTZ R3, R3, R4 ;  /* 0x0000000403037220 */ /* 0x000fe20000410000 */
[----:B------:R-:W-:Y:S01]  /*7380*/  MUFU.EX2 R10, R10 ;  /* 0x0000000a000a7308 */ /* 0x000fe20000000800 */
[----:B------:R-:W-:Y:S01]  /*7390*/  FADD.FTZ R24, R168, R43 ;  /* 0x0000002ba8187221 */ /* 0x000fe20000010000 */
[----:B------:R-:W-:Y:S01]  /*73a0*/  F2FP.BF16.F32.PACK_AB R182, R31, R182 ;  /* 0x000000b61fb6723e */ /* 0x000fe200000010ff */
[-C--:B------:R-:W-:Y:S01]  /*73b0*/  FMUL.FTZ R89, R89, R65.reuse ;  /* 0x0000004159597220 */ /* 0x080fe20000410000 */
[----:B------:R-:W-:Y:S01]  /*73c0*/  @!P1 PRMT R28, RZ, 0x654, R28 ;  /* 0x00000654ff1c9816 */ /* 0x000fe2000000001c */
[----:B------:R-:W-:Y:S01]  /*73d0*/  FADD.FTZ R7, R45, R24 ;  /* 0x000000182d077221 */ /* 0x000fe20000010000 */
[----:B------:R-:W-:Y:S01]  /*73e0*/  F2FP.BF16.F32.PACK_AB R176, R39, R176 ;  /* 0x000000b027b0723e */ /* 0x000fe200000010ff */
[-C--:B------:R-:W-:Y:S01]  /*73f0*/  FMUL.FTZ R92, R92, R65.reuse ;  /* 0x000000415c5c7220 */ /* 0x080fe20000410000 */
[----:B------:R0:W1:Y:S01]  /*7400*/  MUFU.EX2 R24, R3 ;  /* 0x0000000300187308 */ /* 0x0000620000000800 */
[----:B------:R-:W-:Y:S01]  /*7410*/  FADD.FTZ R32, R170, R7 ;  /* 0x00000007aa207221 */ /* 0x000fe20000010000 */
[----:B------:R2:W-:Y:S01]  /*7420*/  @!P1 SYNCS.ARRIVE.TRANS64.RED.A1T0 RZ, [R28+URZ], RZ ;  /* 0x000000ff1cff99a7 */ /* 0x0005e2000810043f */
[----:B------:R-:W-:Y:S01]  /*7430*/  F2FP.BF16.F32.PACK_AB R178, R51, R178 ;  /* 0x000000b233b2723e */ /* 0x000fe200000010ff */
[-C--:B------:R-:W-:Y:S01]  /*7440*/  FMUL.FTZ R93, R93, R65.reuse ;  /* 0x000000415d5d7220 */ /* 0x080fe20000410000 */
[----:B------:R-:W-:Y:S01]  /*7450*/  FADD.FTZ R7, R41, R32 ;  /* 0x0000002029077221 */ /* 0x000fe20000010000 */
[----:B------:R-:W-:Y:S01]  /*7460*/  F2FP.BF16.F32.PACK_AB R172, R59, R172 ;  /* 0x000000ac3bac723e */ /* 0x000fe200000010ff */
[-C--:B------:R-:W-:Y:S01]  /*7470*/  FMUL.FTZ R96, R96, R65.reuse ;  /* 0x0000004160607220 */ /* 0x080fe20000410000 */
[----:B------:R-:W3:Y:S01]  /*7480*/  MUFU.EX2 R35, R35 ;  /* 0x0000002300237308 */ /* 0x000ee20000000800 */
[----:B------:R-:W-:Y:S01]  /*7490*/  FADD.FTZ R32, R164, R7 ;  /* 0x00000007a4207221 */ /* 0x000fe20000010000 */
[-CC-:B--2---:R-:W-:Y:S01]  /*74a0*/  FFMA.FTZ R28, R167, R4.reuse, -R30.reuse ;  /* 0x00000004a71c7223 */ /* 0x184fe2000001081e */
[----:B------:R-:W-:Y:S01]  /*74b0*/  FFMA.FTZ R30, R87, R4, -R30 ;  /* 0x00000004571e7223 */ /* 0x000fe2000001081e */
[----:B------:R-:W-:Y:S01]  /*74c0*/  F2FP.BF16.F32.PACK_AB R174, R67, R174 ;  /* 0x000000ae43ae723e */ /* 0x000fe200000010ff */
[----:B0-----:R-:W-:Y:S01]  /*74d0*/  FADD.FTZ R3, R37, R32 ;  /* 0x0000002025037221 */ /* 0x001fe20000010000 */
[----:B------:R-:W-:Y:S01]  /*74e0*/  F2FP.BF16.F32.PACK_AB R168, R45, R168 ;  /* 0x000000a82da8723e */ /* 0x000fe200000010ff */
[-C--:B------:R-:W-:Y:S01]  /*74f0*/  FMUL.FTZ R97, R97, R65.reuse ;  /* 0x0000004161617220 */ /* 0x080fe20000410000 */
[----:B------:R-:W0:Y:S01]  /*7500*/  MUFU.EX2 R173, R173 ;  /* 0x000000ad00ad7308 */ /* 0x000e220000000800 */
[----:B------:R-:W-:Y:S01]  /*7510*/  FADD.FTZ R32, R166, R3 ;  /* 0x00000003a6207221 */ /* 0x000fe20000010000 */
[----:B-1----:R-:W-:Y:S01]  /*7520*/  FFMA.FTZ R3, R24, R2, R69 ;  /* 0x0000000218037223 */ /* 0x002fe20000010045 */
[----:B------:R-:W-:Y:S01]  /*7530*/  F2FP.BF16.F32.PACK_AB R170, R41, R170 ;  /* 0x000000aa29aa723e */ /* 0x000fe200000010ff */
[-C--:B------:R-:W-:Y:S01]  /*7540*/  FMUL.FTZ R100, R100, R65.reuse ;  /* 0x0000004164647220 */ /* 0x080fe20000410000 */
[----:B------:R-:W-:Y:S01]  /*7550*/  FADD.FTZ R7, R25, R32 ;  /* 0x0000002019077221 */ /* 0x000fe20000010000 */
[----:B------:R-:W-:Y:S01]  /*7560*/  FADD.FTZ R3, R0, R3 ;  /* 0x0000000300037221 */ /* 0x000fe20000010000 */
[----:B------:R-:W-:Y:S01]  /*7570*/  F2FP.BF16.F32.PACK_AB R164, R37, R164 ;  /* 0x000000a425a4723e */ /* 0x000fe200000010ff */
[----:B------:R-:W1:Y:S01]  /*7580*/  MUFU.EX2 R12, R12 ;  /* 0x0000000c000c7308 */ /* 0x000e620000000800 */
[----:B------:R-:W-:Y:S01]  /*7590*/  FADD.FTZ R32, R160, R7 ;  /* 0x00000007a0207221 */ /* 0x000fe20000010000 */
[----:B------:R-:W-:Y:S01]  /*75a0*/  FADD.FTZ R2, R6, R3 ;  /* 0x0000000306027221 */ /* 0x000fe20000010000 */
[----:B------:R-:W-:Y:S01]  /*75b0*/  F2FP.BF16.F32.PACK_AB R166, R25, R166 ;  /* 0x000000a619a6723e */ /* 0x000fe200000010ff */
[-C--:B------:R-:W-:Y:S01]  /*75c0*/  FMUL.FTZ R101, R101, R65.reuse ;  /* 0x0000004165657220 */ /* 0x080fe20000410000 */
[----:B------:R-:W-:Y:S01]  /*75d0*/  FADD.FTZ R7, R15, R32 ;  /* 0x000000200f077221 */ /* 0x000fe20000010000 */
[----:B------:R-:W-:Y:S01]  /*75e0*/  FADD.FTZ R3, R73, R2 ;  /* 0x0000000249037221 */ /* 0x000fe20000010000 */
[----:B------:R-:W-:Y:S01]  /*75f0*/  F2FP.BF16.F32.PACK_AB R160, R15, R160 ;  /* 0x000000a00fa0723e */ /* 0x000fe200000010ff */
[----:B------:R-:W2:Y:S01]  /*7600*/  MUFU.EX2 R175, R175 ;  /* 0x000000af00af7308 */ /* 0x000ea20000000800 */
[----:B------:R-:W-:Y:S01]  /*7610*/  FADD.FTZ R32, R162, R7 ;  /* 0x00000007a2207221 */ /* 0x000fe20000010000 */
[----:B------:R-:W-:Y:S01]  /*7620*/  FADD.FTZ R2, R8, R3 ;  /* 0x0000000308027221 */ /* 0x000fe20000010000 */
[C---:B------:R-:W-:Y:S01]  /*7630*/  F2FP.BF16.F32.PACK_AB R162, R21.reuse, R162 ;  /* 0x000000a215a2723e */ /* 0x040fe200000010ff */
[-C--:B------:R-:W-:Y:S01]  /*7640*/  FMUL.FTZ R104, R104, R65.reuse ;  /* 0x0000004168687220 */ /* 0x080fe20000410000 */
[----:B------:R-:W-:Y:S01]  /*7650*/  FADD.FTZ R7, R21, R32 ;  /* 0x0000002015077221 */ /* 0x000fe20000010000 */
[----:B------:R-:W-:Y:S01]  /*7660*/  FADD.FTZ R3, R77, R2 ;  /* 0x000000024d037221 */ /* 0x000fe20000010000 */
[-C--:B------:R-:W-:Y:S01]  /*7670*/  FMUL.FTZ R105, R105, R65.reuse ;  /* 0x0000004169697220 */ /* 0x080fe20000410000 */
[----:B------:R-:W4:Y:S01]  /*7680*/  MUFU.EX2 R33, R33 ;  /* 0x0000002100217308 */ /* 0x000f220000000800 */
[----:B------:R-:W-:Y:S01]  /*7690*/  FADD.FTZ R32, R156, R7 ;  /* 0x000000079c207221 */ /* 0x000fe20000010000 */
[----:B------:R-:W-:Y:S01]  /*76a0*/  FADD.FTZ R2, R10, R3 ;  /* 0x000000030a027221 */ /* 0x000fe20000010000 */
[C---:B------:R-:W-:Y:S01]  /*76b0*/  F2FP.BF16.F32.PACK_AB R156, R13.reuse, R156 ;  /* 0x0000009c0d9c723e */ /* 0x040fe200000010ff */
[-C--:B------:R-:W-:Y:S01]  /*76c0*/  FMUL.FTZ R108, R108, R65.reuse ;  /* 0x000000416c6c7220 */ /* 0x080fe20000410000 */
[----:B------:R-:W-:Y:S01]  /*76d0*/  FADD.FTZ R3, R13, R32 ;  /* 0x000000200d037221 */ /* 0x000fe20000010000 */
[----:B---3--:R-:W-:Y:S01]  /*76e0*/  FADD.FTZ R2, R35, R2 ;  /* 0x0000000223027221 */ /* 0x008fe20000010000 */
[-C--:B------:R-:W-:Y:S01]  /*76f0*/  FMUL.FTZ R109, R109, R65.reuse ;  /* 0x000000416d6d7220 */ /* 0x080fe20000410000 */
[----:B------:R-:W3:Y:S01]  /*7700*/  MUFU.EX2 R14, R14 ;  /* 0x0000000e000e7308 */ /* 0x000ee20000000800 */
[----:B------:R-:W-:Y:S01]  /*7710*/  FADD.FTZ R32, R158, R3 ;  /* 0x000000039e207221 */ /* 0x000fe20000010000 */
[----:B0-----:R-:W-:Y:S01]  /*7720*/  FADD.FTZ R3, R173, R2 ;  /* 0x00000002ad037221 */ /* 0x001fe20000010000 */
[C---:B------:R-:W-:Y:S01]  /*7730*/  F2FP.BF16.F32.PACK_AB R158, R61.reuse, R158 ;  /* 0x0000009e3d9e723e */ /* 0x040fe200000010ff */
[-C--:B------:R-:W-:Y:S01]  /*7740*/  FMUL.FTZ R112, R112, R65.reuse ;  /* 0x0000004170707220 */ /* 0x080fe20000410000 */
[----:B------:R-:W-:Y:S01]  /*7750*/  FADD.FTZ R7, R61, R32 ;  /* 0x000000203d077221 */ /* 0x000fe20000010000 */
[----:B-1----:R-:W-:Y:S01]  /*7760*/  FADD.FTZ R2, R12, R3 ;  /* 0x000000030c027221 */ /* 0x002fe20000010000 */
[-C--:B------:R-:W-:Y:S01]  /*7770*/  FMUL.FTZ R113, R113, R65.reuse ;  /* 0x0000004171717220 */ /* 0x080fe20000410000 */
[----:B------:R-:W0:Y:S01]  /*7780*/  MUFU.EX2 R154, R154 ;  /* 0x0000009a009a7308 */ /* 0x000e220000000800 */
[----:B------:R-:W-:Y:S01]  /*7790*/  FADD.FTZ R32, R152, R7 ;  /* 0x0000000798207221 */ /* 0x000fe20000010000 */
[----:B--2---:R-:W-:Y:S01]  /*77a0*/  FADD.FTZ R3, R175, R2 ;  /* 0x00000002af037221 */ /* 0x004fe20000010000 */
[C---:B----4-:R-:W-:Y:S01]  /*77b0*/  F2FP.BF16.F32.PACK_AB R152, R33.reuse, R152 ;  /* 0x000000982198723e */ /* 0x050fe200000010ff */
[-C--:B------:R-:W-:Y:S01]  /*77c0*/  FMUL.FTZ R116, R116, R65.reuse ;  /* 0x0000004174747220 */ /* 0x080fe20000410000 */
[----:B------:R-:W-:Y:S01]  /*77d0*/  FADD.FTZ R7, R33, R32 ;  /* 0x0000002021077221 */ /* 0x000fe20000010000 */
[-C--:B------:R-:W-:Y:S01]  /*77e0*/  FMUL.FTZ R117, R117, R65.reuse ;  /* 0x0000004175757220 */ /* 0x080fe20000410000 */
[-C--:B------:R-:W-:Y:S01]  /*77f0*/  FMUL.FTZ R120, R120, R65.reuse ;  /* 0x0000004178787220 */ /* 0x080fe20000410000 */
[----:B------:R-:W1:Y:S01]  /*7800*/  MUFU.EX2 R169, R169 ;  /* 0x000000a900a97308 */ /* 0x000e620000000800 */
[----:B---3--:R-:W-:Y:S01]  /*7810*/  FADD.FTZ R2, R14, R3 ;  /* 0x000000030e027221 */ /* 0x008fe20000010000 */
        /* <DEDUP_REMOVED lines=18> */
[----:B------:R-:W-:Y:S01]  /*7940*/  FMUL.FTZ R149, R149, R65 ;  /* 0x0000004195957220 */ /* 0x000fe20000410000 */
[----:B------:R-:W-:Y:S01]  /*7950*/  F2FP.BF16.F32.PACK_AB R183, R73, R6 ;  /* 0x0000000649b7723e */ /* 0x000fe200000010ff */
[----:B------:R-:W-:Y:S01]  /*7960*/  VIADD R5, R5, 0xffffffff ;  /* 0xffffffff05057836 */ /* 0x000fe20000000000 */
[----:B------:R-:W-:Y:S01]  /*7970*/  F2FP.BF16.F32.PACK_AB R177, R77, R8 ;  /* 0x000000084db1723e */ /* 0x000fe200000010ff */
[----:B------:R-:W1:Y:S01]  /*7980*/  MUFU.EX2 R26, R26 ;  /* 0x0000001a001a7308 */ /* 0x000e620000000800 */
[----:B--2---:R-:W-:Y:S01]  /*7990*/  FADD.FTZ R2, R20, R7 ;  /* 0x0000000714027221 */ /* 0x004fe20000010000 */
[----:B------:R-:W-:Y:S01]  /*79a0*/  F2FP.BF16.F32.PACK_AB R179, R35, R10 ;  /* 0x0000000a23b3723e */ /* 0x000fe200000010ff */
[-C--:B------:R-:W-:Y:S01]  /*79b0*/  FMUL.FTZ R90, R90, R24.reuse ;  /* 0x000000185a5a7220 */ /* 0x080fe20000410000 */
[----:B------:R-:W-:Y:S01]  /*79c0*/  F2FP.BF16.F32.PACK_AB R173, R12, R173 ;  /* 0x000000ad0cad723e */ /* 0x000fe200000010ff */
[-C--:B------:R-:W-:Y:S01]  /*79d0*/  FMUL.FTZ R91, R91, R24.reuse ;  /* 0x000000185b5b7220 */ /* 0x080fe20000410000 */
[----:B------:R-:W-:Y:S01]  /*79e0*/  F2FP.BF16.F32.PACK_AB R175, R14, R175 ;  /* 0x000000af0eaf723e */ /* 0x000fe200000010ff */
[-C--:B------:R-:W-:Y:S01]  /*79f0*/  FMUL.FTZ R94, R94, R24.reuse ;  /* 0x000000185e5e7220 */ /* 0x080fe20000410000 */
[----:B------:R-:W2:Y:S01]  /*7a00*/  MUFU.EX2 R165, R165 ;  /* 0x000000a500a57308 */ /* 0x000ea20000000800 */
[----:B0-----:R-:W-:Y:S01]  /*7a10*/  FADD.FTZ R7, R171, R2 ;  /* 0x00000002ab077221 */ /* 0x001fe20000010000 */
[----:B------:R-:W-:Y:S01]  /*7a20*/  F2FP.BF16.F32.PACK_AB R169, R20, R169 ;  /* 0x000000a914a9723e */ /* 0x000fe200000010ff */
[-C--:B------:R-:W-:Y:S01]  /*7a30*/  FMUL.FTZ R95, R95, R24.reuse ;  /* 0x000000185f5f7220 */ /* 0x080fe20000410000 */
[-C--:B------:R-:W-:Y:S01]  /*7a40*/  FMUL.FTZ R98, R98, R24.reuse ;  /* 0x0000001862627220 */ /* 0x080fe20000410000 */
[-C--:B------:R-:W-:Y:S01]  /*7a50*/  FMUL.FTZ R99, R99, R24.reuse ;  /* 0x0000001863637220 */ /* 0x080fe20000410000 */
[-C--:B------:R-:W-:Y:S01]  /*7a60*/  FMUL.FTZ R102, R102, R24.reuse ;  /* 0x0000001866667220 */ /* 0x080fe20000410000 */
[-C--:B------:R-:W-:Y:S01]  /*7a70*/  FMUL.FTZ R103, R103, R24.reuse ;  /* 0x0000001867677220 */ /* 0x080fe20000410000 */
        /* <DEDUP_REMOVED lines=31> */
[----:B------:R-:W-:Y:S01]  /*7c70*/  FMUL.FTZ R147, R147, R24 ;  /* 0x0000001893937220 */ /* 0x000fe20000410000 */
[----:B------:R-:W1:Y:S01]  /*7c80*/  MUFU.EX2 R36, R155 ;  /* 0x0000009b00247308 */ /* 0x000e620000000800 */
[C---:B--2---:R-:W-:Y:S01]  /*7c90*/  FADD.FTZ R7, R63.reuse, R7 ;  /* 0x000000073f077221 */ /* 0x044fe20000010000 */
[----:B------:R-:W-:Y:S01]  /*7ca0*/  F2FP.BF16.F32.PACK_AB R167, R63, R34 ;  /* 0x000000223fa7723e */ /* 0x000fe200000010ff */
[-C--:B------:R-:W-:Y:S01]  /*7cb0*/  FMUL.FTZ R150, R150, R24.reuse ;  /* 0x0000001896967220 */ /* 0x080fe20000410000 */
[----:B------:R-:W-:Y:S01]  /*7cc0*/  FMUL.FTZ R151, R151, R24 ;  /* 0x0000001897977220 */ /* 0x000fe20000410000 */
[----:B------:R-:W-:-:S03]  /*7cd0*/  IMAD.MOV.U32 R0, RZ, RZ, R9 ;  /* 0x000000ffff007224 */ /* 0x000fc600078e0009 */
        /* <DEDUP_REMOVED lines=31> */
[----:B------:R-:W-:Y:S01]  /*7ed0*/  IMAD.MOV.U32 R7, RZ, RZ, R11 ;  /* 0x000000ffff077224 */ /* 0x000fe200078e000b */
[----:B------:R-:W-:Y:S06]  /*7ee0*/  @P2 BRA `(.L_x_8092) ;  /* 0xffffffcc00e42947 */ /* 0x000fec000383ffff */
[----:B------:R-:W-:Y:S01]  /*7ef0*/  IMAD.MOV.U32 R7, RZ, RZ, R11 ;  /* 0x000000ffff077224 */ /* 0x000fe200078e000b */
[----:B------:R-:W-:Y:S01]  /*7f00*/  UMOV UR45, UR56 ;  /* 0x00000038002d7c82 */ /* 0x000fe20008000000 */
[----:B------:R-:W-:Y:S01]  /*7f10*/  IMAD.MOV.U32 R0, RZ, RZ, R9 ;  /* 0x000000ffff007224 */ /* 0x000fe200078e0009 */
[----:B------:R-:W-:-:S06]  /*7f20*/  UMOV UR46, UR55 ;  /* 0x00000037002e7c82 */ /* 0x000fcc0008000000 */
.L_x_8075:
[----:B------:R-:W-:Y:S01]  /*7f30*/  ULDC UR6, c[0x0][0x448] ;  /* 0x0001120000067ab9 */ /* 0x000fe20000000800 */
[----:B------:R-:W-:Y:S01]  /*7f40*/  ULDC UR14, c[0x0][0x9e4] ;  /* 0x00027900000e7ab9 */ /* 0x000fe20000000800 */
[----:B------:R-:W-:Y:S02]  /*7f50*/  UISETP.NE.AND UP0, UPT, UR6, 0x1, UPT ;  /* 0x000000010600788c */ /* 0x000fe4000bf05270 */
[----:B------:R-:W-:Y:S02]  /*7f60*/  UISETP.GE.AND UP1, UPT, UR14, 0x1, UPT ;  /* 0x000000010e00788c */ /* 0x000fe4000bf26270 */
[----:B------:R-:W-:Y:S02]  /*7f70*/  UIADD3 UR10, UR38, 0x7f, URZ ;  /* 0x0000007f260a7890 */ /* 0x000fe4000fffe03f */
[----:B------:R-:W-:Y:S02]  /*7f80*/  UIADD3 UR11, UR39, 0x1, -UR44 ;  /* 0x00000001270b7890 */ /* 0x000fe4000fffe82c */
[----:B------:R-:W-:-:S03]  /*7f90*/  PLOP3.LUT P6, PT, PT, PT, UP1, 0x80, 0x0 ;  /* 0x000000000000781c */ /* 0x000fc60003fcf018 */
[----:B------:R-:W-:Y:S01]  /*7fa0*/  @UP0 ULDC UR6, c[0x0][0x44c] ;  /* 0x0001130000060ab9 */ /* 0x000fe20000000800 */
[----:B------:R-:W-:Y:S01]  /*7fb0*/  @UP0 ULDC UR15, c[0x0][0x450] ;  /* 0x00011400000f0ab9 */ /* 0x000fe20000000800 */
[----:B------:R-:W-:-:S04]  /*7fc0*/  UIMAD.WIDE.U32 UR6, UR10, UR6, URZ ;  /* 0x000000060a0672a5 */ /* 0x000fc8000f8e003f */
[----:B------:R-:W-:-:S04]  /*7fd0*/  @UP0 USHF.R.U32.HI UR10, URZ, UR15, UR7 ;  /* 0x0000000f3f0a0299 */ /* 0x000fc80008011607 */
[----:B------:R-:W-:-:S04]  /*7fe0*/  UIADD3 UR10, UR11, UR10, URZ ;  /* 0x0000000a0b0a7290 */ /* 0x000fc8000fffe03f */
        /* <DEDUP_REMOVED lines=12> */
.L_x_8094:
[----:B------:R-:W-:-:S11]  /*80b0*/  UISETP.NE.AND UP1, UPT, UR14, 0x1, UPT ;  /* 0x000000010e00788c */ /* 0x000fd6000bf25270 */
[----:B------:R-:W-:Y:S02]  /*80c0*/  @UP1 ULDC.64 UR18, c[0x0][0x9e8] ;  /* 0x00027a0000121ab9 */ /* 0x000fe40000000a00 */
[----:B------:R-:W-:-:S04]  /*80d0*/  UIMAD.WIDE.U32 UR6, UR10, UR18, URZ ;  /* 0x000000120a0672a5 */ /* 0x000fc8000f8e003f */
[----:B------:R-:W-:-:S12]  /*80e0*/  @UP1 USHF.R.U32.HI UR10, URZ, UR19, UR7 ;  /* 0x000000133f0a1299 */ /* 0x000fd80008011607 */
.L_x_8095:
[----:B------:R-:W-:-:S04]  /*80f0*/  UIMAD UR10, UR10, UR14, URZ ;  /* 0x0000000e0a0a72a4 */ /* 0x000fc8000f8e023f */
[----:B------:R-:W-:-:S04]  /*8100*/  UISETP.LT.AND UP1, UPT, UR53, UR10, UPT ;  /* 0x0000000a3500728c */ /* 0x000fc8000bf21270 */
[----:B------:R-:W-:-:S12]  /*8110*/  USEL UR53, UR53, UR10, !UP1 ;  /* 0x0000000a35357287 */ /* 0x000fd8000c800000 */
.L_x_8093:
[----:B------:R-:W-:-:S04]  /*8120*/  UIADD3 UR53, UR53, 0x7f, URZ ;  /* 0x0000007f35357890 */ /* 0x000fc8000fffe03f */
        /* <DEDUP_REMOVED lines=11> */
.L_x_8105:
        /* <DEDUP_REMOVED lines=9> */
.L_x_8098:
[----:B------:R-:W-:Y:S01]  /*8270*/  ULEA UR6, UR45, UR41, 0x3 ;  /* 0x000000292d067291 */ /* 0x000fe2000f8e183f */
[----:B------:R-:W-:-:S05]  /*8280*/  IMAD.U32 R0, RZ, RZ, UR46 ;  /* 0x0000002eff007e24 */ /* 0x000fca000f8e00ff */
[----:B------:R-:W-:-:S04]  /*8290*/  SHF.L.U32 R0, R0, 0x1f, RZ ;  /* 0x0000001f00007819 */ /* 0x000fc800000006ff */
[----:B------:R0:W1:Y:S01]  /*82a0*/  SYNCS.PHASECHK.TRANS64.TRYWAIT P2, [UR6+0x28830], R0 ;  /* 0x02883000ff0075a7 */ /* 0x0000620008040146 */
[----:B------:R-:W-:Y:S05]  /*82b0*/  @!P0 BRA `(.L_x_8099) ;  /* 0x0000000000048947 */ /* 0x000fea0003800000 */
[----:B------:R-:W-:Y:S01]  /*82c0*/  BPT.TRAP 0x1 ;  /* 0x000000040000795c */ /* 0x000fe20000300000 */
.L_x_8099:
[----:B-1----:R-:W-:Y:S05]  /*82d0*/  @P2 BRA `(.L_x_8097) ;  /* 0x0000000000082947 */ /* 0x002fea0003800000 */
[----:B------:R-:W1:Y:S02]  /*82e0*/  SYNCS.PHASECHK.TRANS64.TRYWAIT P2, [UR6+0x28830], R0 ;  /* 0x02883000ff0075a7 */ /* 0x000e640008040146 */
[----:B-1----:R-:W-:Y:S05]  /*82f0*/  @!P2 BRA `(.L_x_8100) ;  /* 0x000000dc00f0a947 */ /* 0x002fea0003800000 */
.L_x_8097:
        /* <DEDUP_REMOVED lines=45> */
.L_x_8102:
[----:B------:R-:W-:Y:S01]  /*85d0*/  ULEA UR6, UR53, UR41, 0x3 ;  /* 0x0000002935067291 */ /* 0x000fe2000f8e183f */
[----:B------:R-:W-:-:S05]  /*85e0*/  IMAD.U32 R0, RZ, RZ, UR54 ;  /* 0x00000036ff007e24 */ /* 0x000fca000f8e00ff */
[----:B------:R-:W-:-:S04]  /*85f0*/  SHF.L.U32 R0, R0, 0x1f, RZ ;  /* 0x0000001f00007819 */ /* 0x000fc800000006ff */
[----:B------:R0:W1:Y:S01]  /*8600*/  SYNCS.PHASECHK.TRANS64.TRYWAIT P2, [UR6+0x28850], R0 ;  /* 0x02885000ff0075a7 */ /* 0x0000620008040146 */
[----:B------:R-:W-:Y:S05]  /*8610*/  @!P0 BRA `(.L_x_8103) ;  /* 0x0000000000048947 */ /* 0x000fea0003800000 */
[----:B------:R-:W-:Y:S01]  /*8620*/  BPT.TRAP 0x1 ;  /* 0x000000040000795c */ /* 0x000fe20000300000 */
.L_x_8103:
[----:B-1----:R-:W-:Y:S05]  /*8630*/  @P2 BRA `(.L_x_8101) ;  /* 0x0000000000082947 */ /* 0x002fea0003800000 */
[----:B------:R-:W1:Y:S02]  /*8640*/  SYNCS.PHASECHK.TRANS64.TRYWAIT P2, [UR6+0x28850], R0 ;  /* 0x02885000ff0075a7 */ /* 0x000e640008040146 */
[----:B-1----:R-:W-:Y:S05]  /*8650*/  @!P2 BRA `(.L_x_8104) ;  /* 0x000000dc0030a947 */ /* 0x002fea0003800000 */
.L_x_8101:
[----:B------:R-:W-:Y:S01]  /*8660*/  UIADD3 UR6, UR41, 0x400, URZ ;  /* 0x0000040029067890 */ /* 0x000fe2000fffe03f */
[----:B------:R-:W-:Y:S01]  /*8670*/  WARPGROUP.ARRIVE ;  /* 0x00000000000079c5 */ /* 0x000fe20000000000 */
[----:B------:R-:W-:Y:S01]  /*8680*/  UMOV UR7, 0x40000040 ;  /* 0x4000004000077882 */ /* 0x000fe20000000000 */
[----:B01----:R-:W-:Y:S01]  /*8690*/  FMNMX.FTZ R0, R24, R9, !PT ;  /* 0x0000000918007209 */ /* 0x003fe20007810000 */
[----:B------:R-:W-:Y:S01]  /*86a0*/  USHF.R.U32.HI UR6, URZ, 0x4, UR6 ;  /* 0x000000043f067899 */ /* 0x000fe20008011606 */
[----:B------:R-:W0:Y:S01]  /*86b0*/  LDC R4, c[0x0][0x988] ;  /* 0x00026200ff047b82 */ /* 0x000e220000000800 */
[----:B------:R-:W-:Y:S01]  /*86c0*/  ISETP.GT.AND P2, PT, R5, UR52, PT ;  /* 0x0000003405007c0c */ /* 0x000fe2000bf44270 */
[----:B------:R-:W-:Y:S01]  /*86d0*/  UMOV UR54, UR46 ;  /* 0x0000002e00367c82 */ /* 0x000fe20008000000 */
[----:B------:R-:W-:Y:S01]  /*86e0*/  ULOP3.LUT UR6, UR6, 0x3fff, URZ, 0xc0, !UPT ;  /* 0x00003fff06067892 */ /* 0x000fe2000f8ec03f */
[----:B------:R-:W-:Y:S01]  /*86f0*/  FMNMX.FTZ R7, R25, R0, !PT ;  /* 0x0000000019077209 */ /* 0x000fe20007810000 */
[----:B------:R-:W-:-:S02]  /*8700*/  VIADD R5, R5, 0xffffffff ;  /* 0xffffffff05057836 */ /* 0x000fc40000000000 */
[----:B------:R-:W-:Y:S01]  /*8710*/  ULOP3.LUT UR6, UR6, 0x4000000, URZ, 0xfc, !UPT ;  /* 0x0400000006067892 */ /* 0x000fe2000f8efc3f */
[----:B------:R-:W-:-:S03]  /*8720*/  FMNMX.FTZ R0, R28, R7, !PT ;  /* 0x000000071c007209 */ /* 0x000fc60007810000 */
[----:B------:R-:W-:Y:S01]  /*8730*/  ULEA UR10, UR53, UR6, 0xb ;  /* 0x00000006350a7291 */ /* 0x000fe2000f8e583f */
        /* <DEDUP_REMOVED lines=33> */
[----:B------:R-:W1:Y:S02]  /*8950*/  SHFL.BFLY PT, R0, R7, 0x2, 0x1f ;  /* 0x0c401f0007007f89 */ /* 0x000e6400000e0000 */
[----:B-1----:R-:W-:-:S05]  /*8960*/  FMNMX.FTZ R10, R7, R0, !PT ;  /* 0x00000000070a7209 */ /* 0x002fca0007810000 */
[----:B------:R-:W1:Y:S01]  /*8970*/  SHFL.BFLY PT, R11, R10, 0x1, 0x1f ;  /* 0x0c201f000a0b7f89 */ /* 0x000e6200000e0000 */
[----:B------:R-:W-:Y:S02]  /*8980*/  WARPGROUP.DEPBAR.LE gsb0, 0x0 ;  /* 0x00008000000079c5 */ /* 0x000fe40000010000 */
[----:B------:R-:W-:-:S06]  /*8990*/  WARPGROUP.ARRIVE ;  /* 0x00000000000079c5 */ /* 0x000fcc0000000000 */
[----:B------:R-:W-:Y:S01]  /*89a0*/  HGMMA.64x128x16.F32.BF16 R88, R176, gdesc[UR4].tnspB, R88, gsb0 ;  /* 0x41e00004b0587df0 */ /* 0x000fe20008001858 */
[----:B------:R-:W-:Y:S01]  /*89b0*/  UIADD3 UR6, UR10, 0x100, URZ ;  /* 0x000001000a067890 */ /* 0x000fe2000fffe03f */
[----:B------:R-:W-:Y:S01]  /*89c0*/  UMOV UR7, 0x40000040 ;  /* 0x4000004000077882 */ /* 0x000fe20000000000 */
        /* <DEDUP_REMOVED lines=37> */
[----:B------:R-:W-:Y:S02]  /*8c20*/  WARPGROUP.ARRIVE ;  /* 0x00000000000079c5 */ /* 0x000fe40000000000 */
[----:B------:R-:W0:Y:S04]  /*8c30*/  SHFL.BFLY PT, R12, R7, 0x2, 0x1f ;  /* 0x0c401f00070c7f89 */ /* 0x000e2800000e0000 */
[----:B------:R-:W-:Y:S01]  /*8c40*/  HGMMA.64x128x16.F32.BF16 R88, R172, gdesc[UR4].tnspB, R88, gsb0 ;  /* 0x41e00004ac587df0 */ /* 0x000fe20008001858 */
[----:B------:R-:W-:Y:S01]  /*8c50*/  UIADD3 UR6, UR10, 0x180, URZ ;  /* 0x000001800a067890 */ /* 0x000fe2000fffe03f */
[----:B------:R-:W-:Y:S01]  /*8c60*/  UMOV UR7, 0x40000040 ;  /* 0x4000004000077882 */ /* 0x000fe20000000000 */
[----:B0-----:R-:W-:-:S05]  /*8c70*/  FMNMX.FTZ R20, R7, R12, !PT ;  /* 0x0000000c07147209 */ /* 0x001fca0007810000 */
[----:B------:R-:W0:Y:S02]  /*8c80*/  SHFL.BFLY PT, R7, R20, 0x1, 0x1f ;  /* 0x0c201f0014077f89 */ /* 0x000e2400000e0000 */
[----:B0-----:R-:W-:Y:S01]  /*8c90*/  FMNMX.FTZ R7, R20, R7, !PT ;  /* 0x0000000714077209 */ /* 0x001fe20007810000 */
[----:B------:R-:W-:Y:S02]  /*8ca0*/  WARPGROUP.DEPBAR.LE gsb0, 0x0 ;  /* 0x00008000000079c5 */ /* 0x000fe40000010000 */
[----:B------:R-:W-:-:S06]  /*8cb0*/  WARPGROUP.ARRIVE ;  /* 0x00000000000079c5 */ /* 0x000fcc0000000000 */
[----:B------:R-:W-:Y:S01]  /*8cc0*/  HGMMA.64x128x16.F32.BF16 R88, R168, gdesc[UR4].tnspB, R88, gsb0 ;  /* 0x41e00004a8587df0 */ /* 0x000fe20008001858 */
[----:B------:R-:W-:Y:S01]  /*8cd0*/  UIADD3 UR6, UR10, 0x200, URZ ;  /* 0x000002000a067890 */ /* 0x000fe2000fffe03f */
[----:B------:R-:W-:Y:S01]  /*8ce0*/  UMOV UR7, 0x40000040 ;  /* 0x4000004000077882 */ /* 0x000fe20000000000 */
[----:B------:R-:W-:Y:S02]  /*8cf0*/  WARPGROUP.DEPBAR.LE gsb0, 0x0 ;  /* 0x00008000000079c5 */ /* 0x000fe40000010000 */
[----:B------:R-:W-:Y:S01]  /*8d00*/  WARPGROUP.ARRIVE ;  /* 0x00000000000079c5 */ /* 0x000fe20000000000 */
[----:B------:R-:W-:-:S04]  /*8d10*/  FMUL.FTZ R169, R0, R4 ;  /* 0x0000000400a97220 */ /* 0x000fc80000410000 */
[-CC-:B------:R-:W-:Y:S02]  /*8d20*/  FFMA.FTZ R13, R33, R4.reuse, -R169.reuse ;  /* 0x00000004210d7223 */ /* 0x180fe400000108a9 */
[----:B------:R-:W-:Y:S01]  /*8d30*/  HGMMA.64x128x16.F32.BF16 R88, R164, gdesc[UR4].tnspB, R88, gsb0 ;  /* 0x41e00004a4587df0 */ /* 0x000fe20008001858 */
[----:B------:R-:W-:Y:S01]  /*8d40*/  UIADD3 UR6, UR10, 0x280, URZ ;  /* 0x000002800a067890 */ /* 0x000fe2000fffe03f */
[-CC-:B------:R-:W-:Y:S01]  /*8d50*/  FFMA.FTZ R33, R53, R4.reuse, -R169.reuse ;  /* 0x0000000435217223 */ /* 0x180fe200000108a9 */
[----:B------:R-:W-:Y:S01]  /*8d60*/  UMOV UR7, 0x40000040 ;  /* 0x4000004000077882 */ /* 0x000fe20000000000 */
[-CC-:B------:R-:W-:Y:S01]  /*8d70*/  FFMA.FTZ R53, R73, R4.reuse, -R169.reuse ;  /* 0x0000000449357223 */ /* 0x180fe200000108a9 */
[-CC-:B------:R-:W-:Y:S01]  /*8d80*/  FFMA.FTZ R11, R29, R4.reuse, -R169.reuse ;  /* 0x000000041d0b7223 */ /* 0x180fe200000108a9 */
[-C--:B------:R-:W-:Y:S01]  /*8d90*/  FMUL.FTZ R73, R7, R4.reuse ;  /* 0x0000000407497220 */ /* 0x080fe20000410000 */
[-CC-:B------:R-:W-:Y:S01]  /*8da0*/  FFMA.FTZ R29, R49, R4.reuse, -R169.reuse ;  /* 0x00000004311d7223 */ /* 0x180fe200000108a9 */
[-C--:B------:R-:W-:Y:S01]  /*8db0*/  FFMA.FTZ R49, R69, R4.reuse, -R169 ;  /* 0x0000000445317223 */ /* 0x080fe200000108a9 */
[----:B------:R-:W-:Y:S01]  /*8dc0*/  FADD.FTZ R69, -R7, R8 ;  /* 0x0000000807457221 */ /* 0x000fe20000010100 */
[----:B------:R-:W-:Y:S01]  /*8dd0*/  FFMA.FTZ R181, R27, R4, -R73 ;  /* 0x000000041bb57223 */ /* 0x000fe20000010849 */
[----:B------:R-:W-:-:S02]  /*8de0*/  IMAD.U32 R27, RZ, RZ, UR45 ;  /* 0x0000002dff1b7e24 */ /* 0x000fc4000f8e00ff */
[-C--:B------:R-:W-:Y:S01]  /*8df0*/  FFMA.FTZ R9, R24, R4.reuse, -R169 ;  /* 0x0000000418097223 */ /* 0x080fe200000108a9 */
[-C--:B------:R-:W-:Y:S01]  /*8e00*/  FMUL.FTZ R69, R69, R4.reuse ;  /* 0x0000000445457220 */ /* 0x080fe20000410000 */
[-C--:B------:R-:W-:Y:S01]  /*8e10*/  FFMA.FTZ R8, R26, R4.reuse, -R73 ;  /* 0x000000041a087223 */ /* 0x080fe20000010849 */
[-CC-:B------:R-:W-:Y:S01]  /*8e20*/  FFMA.FTZ R180, R25, R4.reuse, -R169.reuse ;  /* 0x0000000419b47223 */ /* 0x180fe200000108a9 */
[----:B------:R-:W-:Y:S01]  /*8e30*/  @!P1 LEA R27, R27, UR41, 0x3 ;  /* 0x000000291b1b9c11 */ /* 0x000fe2000f8e18ff */
[-C--:B------:R-:W-:Y:S01]  /*8e40*/  FFMA.FTZ R182, R28, R4.reuse, -R169 ;  /* 0x000000041cb67223 */ /* 0x080fe200000108a9 */
[----:B------:R-:W0:Y:S01]  /*8e50*/  MUFU.EX2 R9, R9 ;  /* 0x0000000900097308 */ /* 0x000e220000000800 */
[-C--:B------:R-:W-:Y:S01]  /*8e60*/  FFMA.FTZ R183, R30, R4.reuse, -R73 ;  /* 0x000000041eb77223 */ /* 0x080fe20000010849 */
[-C--:B------:R-:W-:Y:S01]  /*8e70*/  FFMA.FTZ R176, R32, R4.reuse, -R169 ;  /* 0x0000000420b07223 */ /* 0x080fe200000108a9 */
[----:B------:R-:W-:Y:S02]  /*8e80*/  @!P1 VIADD R27, R27, 0x28840 ;  /* 0x000288401b1b9836 */ /* 0x000fe40000000000 */
[-CC-:B------:R-:W-:Y:S01]  /*8e90*/  FFMA.FTZ R32, R31, R4.reuse, -R73.reuse ;  /* 0x000000041f207223 */ /* 0x180fe20000010849 */
[----:B------:R-:W-:Y:S01]  /*8ea0*/  IADD3 R31, -R23, 0xb, RZ ;  /* 0x0000000b171f7810 */ /* 0x000fe20007ffe1ff */
[-CC-:B------:R-:W-:Y:S01]  /*8eb0*/  FFMA.FTZ R177, R34, R4.reuse, -R73.reuse ;  /* 0x0000000422b17223 */ /* 0x180fe20000010849 */
[-C--:B------:R-:W-:Y:S01]  /*8ec0*/  FFMA.FTZ R34, R35, R4.reuse, -R73 ;  /* 0x0000000423227223 */ /* 0x080fe20000010849 */
[----:B------:R-:W-:Y:S01]  /*8ed0*/  MUFU.EX2 R69, R69 ;  /* 0x0000004500457308 */ /* 0x000fe20000000800 */
[----:B------:R-:W-:Y:S01]  /*8ee0*/  @!P1 PRMT R27, RZ, 0x654, R27 ;  /* 0x00000654ff1b9816 */ /* 0x000fe2000000001b */
[-C--:B------:R-:W-:Y:S01]  /*8ef0*/  FFMA.FTZ R178, R36, R4.reuse, -R169 ;  /* 0x0000000424b27223 */ /* 0x080fe200000108a9 */
[-C--:B------:R-:W-:Y:S01]  /*8f00*/  FFMA.FTZ R179, R38, R4.reuse, -R73 ;  /* 0x0000000426b37223 */ /* 0x080fe20000010849 */
[-C--:B------:R-:W-:Y:S01]  /*8f10*/  FFMA.FTZ R15, R37, R4.reuse, -R169 ;  /* 0x00000004250f7223 */ /* 0x080fe200000108a9 */
[-C--:B------:R-:W-:Y:S01]  /*8f20*/  FFMA.FTZ R36, R39, R4.reuse, -R73 ;  /* 0x0000000427247223 */ /* 0x080fe20000010849 */
[-C--:B------:R-:W-:Y:S01]  /*8f30*/  FFMA.FTZ R172, R40, R4.reuse, -R169 ;  /* 0x0000000428ac7223 */ /* 0x080fe200000108a9 */
[-C--:B------:R-:W-:Y:S01]  /*8f40*/  FFMA.FTZ R173, R42, R4.reuse, -R73 ;  /* 0x000000042aad7223 */ /* 0x080fe20000010849 */
[----:B------:R-:W1:Y:S01]  /*8f50*/  MUFU.EX2 R8, R8 ;  /* 0x0000000800087308 */ /* 0x000e620000000800 */
[----:B0-----:R-:W-:Y:S01]  /*8f60*/  FFMA.FTZ R3, R6, R3, R9 ;  /* 0x0000000306037223 */ /* 0x001fe20000010009 */
[-C--:B------:R-:W-:Y:S01]  /*8f70*/  FFMA.FTZ R21, R41, R4.reuse, -R169 ;  /* 0x0000000429157223 */ /* 0x080fe200000108a9 */
[-C--:B------:R-:W-:Y:S01]  /*8f80*/  FFMA.FTZ R30, R43, R4.reuse, -R73 ;  /* 0x000000042b1e7223 */ /* 0x080fe20000010849 */
[-C--:B------:R-:W-:Y:S01]  /*8f90*/  FFMA.FTZ R174, R44, R4.reuse, -R169 ;  /* 0x000000042cae7223 */ /* 0x080fe200000108a9 */
[-C--:B------:R-:W-:Y:S01]  /*8fa0*/  FFMA.FTZ R175, R46, R4.reuse, -R73 ;  /* 0x000000042eaf7223 */ /* 0x080fe20000010849 */
[-C--:B------:R-:W-:Y:S01]  /*8fb0*/  FFMA.FTZ R25, R45, R4.reuse, -R169 ;  /* 0x000000042d197223 */ /* 0x080fe200000108a9 */
[-C--:B------:R-:W-:Y:S01]  /*8fc0*/  FFMA.FTZ R26, R47, R4.reuse, -R73 ;  /* 0x000000042f1a7223 */ /* 0x080fe20000010849 */
[----:B------:R-:W0:Y:S01]  /*8fd0*/  MUFU.EX2 R180, R180 ;  /* 0x000000b400b47308 */ /* 0x000e220000000800 */
        /* <DEDUP_REMOVED lines=8> */
[----:B-1----:R-:W-:Y:S01]  /*9060*/  FFMA.FTZ R2, R69, R2, R8 ;  /* 0x0000000245027223 */ /* 0x002fe20000010008 */
[-CC-:B------:R-:W-:Y:S01]  /*9070*/  FFMA.FTZ R57, R77, R4.reuse, -R169.reuse ;  /* 0x000000044d397223 */ /* 0x180fe200000108a9 */
[-CC-:B------:R-:W-:Y:S01]  /*9080*/  FFMA.FTZ R14, R80, R4.reuse, -R169.reuse ;  /* 0x00000004500e7223 */ /* 0x180fe200000108a9 */
[-CC-:B------:R-:W-:Y:S01]  /*9090*/  FFMA.FTZ R61, R81, R4.reuse, -R169.reuse ;  /* 0x00000004513d7223 */ /* 0x180fe200000108a9 */
[-CC-:B------:R-:W-:Y:S01]  /*90a0*/  FFMA.FTZ R84, R84, R4.reuse, -R169.reuse ;  /* 0x0000000454547223 */ /* 0x180fe200000108a9 */
[-C--:B------:R-:W-:Y:S01]  /*90b0*/  FFMA.FTZ R65, R85, R4.reuse, -R169 ;  /* 0x0000000455417223 */ /* 0x080fe200000108a9 */
[-C--:B------:R-:W-:Y:S01]  /*90c0*/  FFMA.FTZ R28, R51, R4.reuse, -R73 ;  /* 0x00000004331c7223 */ /* 0x080fe20000010849 */
[----:B------:R-:W1:Y:S01]  /*90d0*/  MUFU.EX2 R182, R182 ;  /* 0x000000b600b67308 */ /* 0x000e620000000800 */
[----:B0-----:R-:W-:Y:S01]  /*90e0*/  FADD.FTZ R3, R180, R3 ;  /* 0x00000003b4037221 */ /* 0x001fe20000010000 */
[-CC-:B------:R-:W-:Y:S01]  /*90f0*/  FFMA.FTZ R171, R54, R4.reuse, -R73.reuse ;  /* 0x0000000436ab7223 */ /* 0x180fe20000010849 */
[-CC-:B------:R-:W-:Y:S01]  /*9100*/  FFMA.FTZ R24, R55, R4.reuse, -R73.reuse ;  /* 0x0000000437187223 */ /* 0x180fe20000010849 */
[-CC-:B------:R-:W-:Y:S01]  /*9110*/  FFMA.FTZ R38, R59, R4.reuse, -R73.reuse ;  /* 0x000000043b267223 */ /* 0x180fe20000010849 */
[----:B------:R-:W-:Y:S01]  /*9120*/  F2FP.BF16.F32.PACK_AB R180, R180, R9 ;  /* 0x00000009b4b4723e */ /* 0x000fe200000010ff */
[-CC-:B------:R-:W-:Y:S01]  /*9130*/  FFMA.FTZ R63, R63, R4.reuse, -R73.reuse ;  /* 0x000000043f3f7223 */ /* 0x180fe20000010849 */
[-CC-:B------:R-:W-:Y:S01]  /*9140*/  FFMA.FTZ R66, R66, R4.reuse, -R73.reuse ;  /* 0x0000000442427223 */ /* 0x180fe20000010849 */
[----:B------:R-:W0:Y:S01]  /*9150*/  MUFU.EX2 R183, R183 ;  /* 0x000000b700b77308 */ /* 0x000e220000000800 */
[----:B--2---:R-:W-:Y:S01]  /*9160*/  FADD.FTZ R2, R181, R2 ;  /* 0x00000002b5027221 */ /* 0x004fe20000010000 */
[--C-:B------:R-:W-:Y:S01]  /*9170*/  FFMA.FTZ R67, R67, R4, -R73.reuse ;  /* 0x0000000443437223 */ /* 0x100fe20000010849 */
[----:B------:R-:W-:Y:S01]  /*9180*/  F2FP.BF16.F32.PACK_AB R181, R181, R8 ;  /* 0x00000008b5b5723e */ /* 0x000fe200000010ff */
[-CC-:B------:R-:W-:Y:S01]  /*9190*/  FFMA.FTZ R70, R70, R4.reuse, -R73.reuse ;  /* 0x0000000446467223 */ /* 0x180fe20000010849 */
[-CC-:B------:R-:W-:Y:S01]  /*91a0*/  FFMA.FTZ R71, R71, R4.reuse, -R73.reuse ;  /* 0x0000000447477223 */ /* 0x180fe20000010849 */
[-CC-:B------:R-:W-:Y:S01]  /*91b0*/  FFMA.FTZ R74, R74, R4.reuse, -R73.reuse ;  /* 0x000000044a4a7223 */ /* 0x180fe20000010849 */
[-C--:B------:R-:W-:Y:S01]  /*91c0*/  FFMA.FTZ R75, R75, R4.reuse, -R73 ;  /* 0x000000044b4b7223 */ /* 0x080fe20000010849 */
[----:B------:R-:W2:Y:S01]  /*91d0*/  MUFU.EX2 R11, R11 ;  /* 0x0000000b000b7308 */ /* 0x000ea20000000800 */
[----:B-1----:R-:W-:Y:S01]  /*91e0*/  FADD.FTZ R40, R182, R3 ;  /* 0x00000003b6287221 */ /* 0x002fe20000010000 */
[-CC-:B------:R-:W-:Y:S01]  /*91f0*/  FFMA.FTZ R78, R78, R4.reuse, -R73.reuse ;  /* 0x000000044e4e7223 */ /* 0x180fe20000010849 */
[-CC-:B------:R-:W-:Y:S01]  /*9200*/  FFMA.FTZ R79, R79, R4.reuse, -R73.reuse ;  /* 0x000000044f4f7223 */ /* 0x180fe20000010849 */
[-CC-:B------:R-:W-:Y:S01]  /*9210*/  FFMA.FTZ R82, R82, R4.reuse, -R73.reuse ;  /* 0x0000000452527223 */ /* 0x180fe20000010849 */
[-CC-:B------:R-:W-:Y:S01]  /*9220*/  FFMA.FTZ R83, R83, R4.reuse, -R73.reuse ;  /* 0x0000000453537223 */ /* 0x180fe20000010849 */
[----:B------:R-:W-:-:S02]  /*9230*/  FFMA.FTZ R86, R86, R4, -R73 ;  /* 0x0000000456567223 */ /* 0x000fc40000010849 */
[----:B------:R-:W1:Y:S01]  /*9240*/  MUFU.EX2 R32, R32 ;  /* 0x0000002000207308 */ /* 0x000e620000000800 */
[----:B0-----:R-:W-:-:S07]  /*9250*/  FADD.FTZ R3, R183, R2 ;  /* 0x00000002b7037221 */ /* 0x001fce0000010000 */
[----:B------:R-:W-:Y:S01]  /*9260*/  MUFU.EX2 R176, R176 ;  /* 0x000000b000b07308 */ /* 0x000fe20000000800 */
[----:B--2---:R-:W-:-:S07]  /*9270*/  F2FP.BF16.F32.PACK_AB R182, R11, R182 ;  /* 0x000000b60bb6723e */ /* 0x004fce00000010ff */
[----:B------:R-:W0:Y:S01]  /*9280*/  MUFU.EX2 R177, R177 ;  /* 0x000000b100b17308 */ /* 0x000e220000000800 */
[C---:B-1----:R-:W-:Y:S01]  /*9290*/  FADD.FTZ R2, R32.reuse, R3 ;  /* 0x0000000320027221 */ /* 0x042fe20000010000 */
[----:B------:R-:W-:-:S06]  /*92a0*/  F2FP.BF16.F32.PACK_AB R183, R32, R183 ;  /* 0x000000b720b7723e */ /* 0x000fcc00000010ff */
[----:B------:R-:W-:Y:S08]  /*92b0*/  MUFU.EX2 R13, R13 ;  /* 0x0000000d000d7308 */ /* 0x000ff00000000800 */
[----:B------:R-:W1:Y:S01]  /*92c0*/  MUFU.EX2 R34, R34 ;  /* 0x0000002200227308 */ /* 0x000e620000000800 */
[----:B0-----:R-:W-:-:S07]  /*92d0*/  FADD.FTZ R3, R177, R2 ;  /* 0x00000002b1037221 */ /* 0x001fce0000010000 */
[----:B------:R-:W-:Y:S08]  /*92e0*/  MUFU.EX2 R178, R178 ;  /* 0x000000b200b27308 */ /* 0x000ff00000000800 */
[----:B------:R-:W0:Y:S01]  /*92f0*/  MUFU.EX2 R179, R179 ;  /* 0x000000b300b37308 */ /* 0x000e220000000800 */
[C---:B-1----:R-:W-:Y:S01]  /*9300*/  FADD.FTZ R2, R34.reuse, R3 ;  /* 0x0000000322027221 */ /* 0x042fe20000010000 */
[----:B------:R-:W-:-:S06]  /*9310*/  F2FP.BF16.F32.PACK_AB R177, R34, R177 ;  /* 0x000000b122b1723e */ /* 0x000fcc00000010ff */
[----:B------:R-:W-:Y:S01]  /*9320*/  MUFU.EX2 R15, R15 ;  /* 0x0000000f000f7308 */ /* 0x000fe20000000800 */
[----:B------:R-:W-:Y:S02]  /*9330*/  WARPGROUP.DEPBAR.LE gsb0, 0x0 ;  /* 0x00008000000079c5 */ /* 0x000fe40000010000 */
[----:B------:R-:W-:Y:S01]  /*9340*/  WARPGROUP.ARRIVE ;  /* 0x00000000000079c5 */ /* 0x000fe20000000000 */
[----:B------:R-:W-:-:S04]  /*9350*/  FFMA.FTZ R164, R56, R4, -R169 ;  /* 0x0000000438a47223 */ /* 0x000fc800000108a9 */
[----:B------:R-:W1:Y:S01]  /*9360*/  MUFU.EX2 R36, R36 ;  /* 0x0000002400247308 */ /* 0x000e620000000800 */
[-C--:B------:R-:W-:Y:S01]  /*9370*/  FFMA.FTZ R166, R60, R4.reuse, -R169 ;  /* 0x000000043ca67223 */ /* 0x080fe200000108a9 */
[----:B0-----:R-:W-:Y:S01]  /*9380*/  FADD.FTZ R3, R179, R2 ;  /* 0x00000002b3037221 */ /* 0x001fe20000010000 */
[-CC-:B------:R-:W-:Y:S01]  /*9390*/  FFMA.FTZ R165, R58, R4.reuse, -R73.reuse ;  /* 0x000000043aa57223 */ /* 0x180fe20000010849 */
[----:B------:R-:W-:Y:S01]  /*93a0*/  HGMMA.64x128x16.F32.BF16 R88, R160, gdesc[UR4].tnspB, R88, gsb0 ;  /* 0x41e00004a0587df0 */ /* 0x000fe20008001858 */
[----:B------:R-:W-:Y:S01]  /*93b0*/  UIADD3 UR6, UR10, 0x300, URZ ;  /* 0x000003000a067890 */ /* 0x000fe2000fffe03f */
[----:B------:R-:W-:Y:S01]  /*93c0*/  FFMA.FTZ R167, R62, R4, -R73 ;  /* 0x000000043ea77223 */ /* 0x000fe20000010849 */
[----:B------:R-:W-:Y:S01]  /*93d0*/  UMOV UR7, 0x40000040 ;  /* 0x4000004000077882 */ /* 0x000fe20000000000 */
[----:B------:R-:W-:Y:S08]  /*93e0*/  MUFU.EX2 R172, R172 ;  /* 0x000000ac00ac7308 */ /* 0x000ff00000000800 */
        /* <DEDUP_REMOVED lines=14> */
[----:B------:R-:W-:Y:S01]  /*94d0*/  MUFU.EX2 R29, R29 ;  /* 0x0000001d001d7308 */ /* 0x000fe20000000800 */
[C---:B-1----:R-:W-:Y:S01]  /*94e0*/  FADD.FTZ R2, R26.reuse, R3 ;  /* 0x000000031a027221 */ /* 0x042fe20000010000 */
        /* <DEDUP_REMOVED lines=13> */
[-CC-:B------:R-:W-:Y:S02]  /*95c0*/  FFMA.FTZ R169, R50, R4.reuse, -R73.reuse ;  /* 0x0000000432a97223 */ /* 0x180fe40000010849 */
[----:B------:R-:W-:Y:S01]  /*95d0*/  MUFU.EX2 R38, R38 ;  /* 0x0000002600267308 */ /* 0x000fe20000000800 */
[----:B------:R-:W-:Y:S01]  /*95e0*/  FFMA.FTZ R73, R87, R4, -R73 ;  /* 0x0000000457497223 */ /* 0x000fe20000010849 */
[----:B------:R-:W-:Y:S01]  /*95f0*/  HGMMA.64x128x16.F32.BF16 R88, R156, gdesc[UR4].tnspB, R88, gsb0 ;  /* 0x41e000049c587df0 */ /* 0x000fe20008001858 */
[----:B------:R-:W-:Y:S01]  /*9600*/  UIADD3 UR6, UR10, 0x380, URZ ;  /* 0x000003800a067890 */ /* 0x000fe2000fffe03f */
[----:B------:R-:W-:-:S04]  /*9610*/  UMOV UR7, 0x40000040 ;  /* 0x4000004000077882 */ /* 0x000fc80000000000 */
[----:B------:R-:W0:Y:S08]  /*9620*/  MUFU.EX2 R169, R169 ;  /* 0x000000a900a97308 */ /* 0x000e300000000800 */
[----:B------:R-:W-:Y:S08]  /*9630*/  MUFU.EX2 R166, R166 ;  /* 0x000000a600a67308 */ /* 0x000ff00000000800 */
[----:B------:R-:W1:Y:S01]  /*9640*/  MUFU.EX2 R167, R167 ;  /* 0x000000a700a77308 */ /* 0x000e620000000800 */
[----:B0-----:R-:W-:Y:S01]  /*9650*/  FADD.FTZ R3, R169, R2 ;  /* 0x00000002a9037221 */ /* 0x001fe20000010000 */
[----:B------:R-:W-:-:S03]  /*9660*/  F2FP.BF16.F32.PACK_AB R169, R28, R169 ;  /* 0x000000a91ca9723e */ /* 0x000fc600000010ff */
[----:B------:R-:W-:-:S03]  /*9670*/  FADD.FTZ R2, R28, R3 ;  /* 0x000000031c027221 */ /* 0x000fc60000010000 */
[----:B------:R-:W-:Y:S01]  /*9680*/  MUFU.EX2 R41, R41 ;  /* 0x0000002900297308 */ /* 0x000fe20000000800 */
[----:B------:R-:W-:Y:S01]  /*9690*/  FADD.FTZ R3, R171, R2 ;  /* 0x00000002ab037221 */ /* 0x000fe20000010000 */
[----:B------:R-:W-:-:S03]  /*96a0*/  F2FP.BF16.F32.PACK_AB R171, R24, R171 ;  /* 0x000000ab18ab723e */ /* 0x000fc600000010ff */
[----:B------:R-:W-:-:S03]  /*96b0*/  FADD.FTZ R2, R24, R3 ;  /* 0x0000000318027221 */ /* 0x000fc60000010000 */
[----:B------:R-:W0:Y:S01]  /*96c0*/  MUFU.EX2 R63, R63 ;  /* 0x0000003f003f7308 */ /* 0x000e220000000800 */
[----:B------:R-:W-:Y:S01]  /*96d0*/  FADD.FTZ R3, R165, R2 ;  /* 0x00000002a5037221 */ /* 0x000fe20000010000 */
[----:B------:R-:W-:-:S03]  /*96e0*/  F2FP.BF16.F32.PACK_AB R165, R38, R165 ;  /* 0x000000a526a5723e */ /* 0x000fc600000010ff */
[----:B------:R-:W-:-:S03]  /*96f0*/  FADD.FTZ R2, R38, R3 ;  /* 0x0000000326027221 */ /* 0x000fc60000010000 */
[----:B------:R-:W-:Y:S01]  /*9700*/  MUFU.EX2 R160, R160 ;  /* 0x000000a000a07308 */ /* 0x000fe20000000800 */
[----:B-1----:R-:W-:-:S07]  /*9710*/  FADD.FTZ R2, R167, R2 ;  /* 0x00000002a7027221 */ /* 0x002fce0000010000 */
[----:B------:R-:W1:Y:S01]  /*9720*/  MUFU.EX2 R161, R66 ;  /* 0x0000004200a17308 */ /* 0x000e620000000800 */
[C---:B0-----:R-:W-:Y:S01]  /*9730*/  FADD.FTZ R2, R63.reuse, R2 ;  /* 0x000000023f027221 */ /* 0x041fe20000010000 */
[----:B------:R-:W-:-:S06]  /*9740*/  F2FP.BF16.F32.PACK_AB R167, R63, R167 ;  /* 0x000000a73fa7723e */ /* 0x000fcc00000010ff */
[----:B------:R-:W-:Y:S08]  /*9750*/  MUFU.EX2 R45, R45 ;  /* 0x0000002d002d7308 */ /* 0x000ff00000000800 */
[----:B------:R-:W0:Y:S01]  /*9760*/  MUFU.EX2 R67, R67 ;  /* 0x0000004300437308 */ /* 0x000e220000000800 */
[----:B-1----:R-:W-:-:S07]  /*9770*/  FADD.FTZ R2, R161, R2 ;  /* 0x00000002a1027221 */ /* 0x002fce0000010000 */
        /* <DEDUP_REMOVED lines=12> */
[----:B------:R-:W-:Y:S01]  /*9840*/  MUFU.EX2 R12, R12 ;  /* 0x0000000c000c7308 */ /* 0x000fe20000000800 */
[----:B------:R-:W-:Y:S02]  /*9850*/  WARPGROUP.DEPBAR.LE gsb0, 0x0 ;  /* 0x00008000000079c5 */ /* 0x000fe40000010000 */
[----:B------:R-:W-:-:S05]  /*9860*/  WARPGROUP.ARRIVE ;  /* 0x00000000000079c5 */ /* 0x000fca0000000000 */
[----:B------:R-:W0:Y:S01]  /*9870*/  MUFU.EX2 R157, R74 ;  /* 0x0000004a009d7308 */ /* 0x000e220000000800 */
[----:B-1----:R-:W-:Y:S01]  /*9880*/  F2FP.BF16.F32.PACK_AB R156, R53, R10 ;  /* 0x0000000a359c723e */ /* 0x002fe200000010ff */
[----:B------:R-:W-:Y:S06]  /*9890*/  HGMMA.64x128x16.F32.BF16 R88, R152, gdesc[UR4].tnspB, R88, gsb0 ;  /* 0x41e0000498587df0 */ /* 0x000fec0008001858 */
[----:B------:R-:W1:Y:S08]  /*98a0*/  MUFU.EX2 R159, R78 ;  /* 0x0000004e009f7308 */ /* 0x000e700000000800 */
[----:B------:R-:W2:Y:S01]  /*98b0*/  MUFU.EX2 R57, R57 ;  /* 0x0000003900397308 */ /* 0x000ea20000000800 */
[----:B0-----:R-:W-:Y:S01]  /*98c0*/  FADD.FTZ R2, R157, R2 ;  /* 0x000000029d027221 */ /* 0x001fe20000010000 */
[----:B------:R-:W-:-:S03]  /*98d0*/  F2FP.BF16.F32.PACK_AB R157, R75, R157 ;  /* 0x0000009d4b9d723e */ /* 0x000fc600000010ff */
[----:B------:R-:W-:-:S03]  /*98e0*/  FADD.FTZ R2, R75, R2 ;  /* 0x000000024b027221 */ /* 0x000fc60000010000 */
[----:B------:R-:W0:Y:S01]  /*98f0*/  MUFU.EX2 R79, R79 ;  /* 0x0000004f004f7308 */ /* 0x000e220000000800 */
[----:B-1----:R-:W-:-:S07]  /*9900*/  FADD.FTZ R2, R159, R2 ;  /* 0x000000029f027221 */ /* 0x002fce0000010000 */
[----:B------:R-:W-:Y:S01]  /*9910*/  MUFU.EX2 R14, R14 ;  /* 0x0000000e000e7308 */ /* 0x000fe20000000800 */
[----:B--2---:R-:W-:-:S07]  /*9920*/  F2FP.BF16.F32.PACK_AB R158, R57, R12 ;  /* 0x0000000c399e723e */ /* 0x004fce00000010ff */
[----:B------:R-:W1:Y:S01]  /*9930*/  MUFU.EX2 R61, R61 ;  /* 0x0000003d003d7308 */ /* 0x000e620000000800 */
[C---:B0-----:R-:W-:Y:S01]  /*9940*/  FADD.FTZ R2, R79.reuse, R2 ;  /* 0x000000024f027221 */ /* 0x041fe20000010000 */
[----:B------:R-:W-:-:S06]  /*9950*/  F2FP.BF16.F32.PACK_AB R159, R79, R159 ;  /* 0x0000009f4f9f723e */ /* 0x000fcc00000010ff */
[----:B------:R-:W-:Y:S08]  /*9960*/  MUFU.EX2 R83, R83 ;  /* 0x0000005300537308 */ /* 0x000ff00000000800 */
[----:B------:R-:W-:Y:S08]  /*9970*/  MUFU.EX2 R20, R84 ;  /* 0x0000005400147308 */ /* 0x000ff00000000800 */
[----:B------:R-:W0:Y:S08]  /*9980*/  MUFU.EX2 R65, R65 ;  /* 0x0000004100417308 */ /* 0x000e300000000800 */
[----:B------:R-:W-:Y:S01]  /*9990*/  MUFU.EX2 R73, R73 ;  /* 0x0000004900497308 */ /* 0x000fe20000000800 */
[----:B------:R-:W-:-:S02]  /*99a0*/  WARPGROUP.DEPBAR.LE gsb0, 0x0 ;  /* 0x00008000000079c5 */ /* 0x000fc40000010000 */
[----:B------:R2:W-:Y:S06]  /*99b0*/  BAR.ARV R31, 0x100 ;  /* 0x0004001f0000751d */ /* 0x0005ec0000002000 */
[----:B------:R3:W-:Y:S01]  /*99c0*/  @!P1 SYNCS.ARRIVE.TRANS64.RED.A1T0 RZ, [R27+URZ], RZ ;  /* 0x000000ff1bff99a7 */ /* 0x0007e2000810043f */
[----:B------:R-:W4:Y:S01]  /*99d0*/  MUFU.EX2 R153, R82 ;  /* 0x0000005200997308 */ /* 0x000f220000000800 */
[----:B-1----:R-:W-:Y:S01]  /*99e0*/  F2FP.BF16.F32.PACK_AB R152, R61, R14 ;  /* 0x0000000e3d98723e */ /* 0x002fe200000010ff */
[----:B------:R-:W-:Y:S01]  /*99f0*/  FMUL.FTZ R88, R88, R6 ;  /* 0x0000000658587220 */ /* 0x000fe20000410000 */
[----:B0-----:R-:W-:Y:S01]  /*9a00*/  F2FP.BF16.F32.PACK_AB R154, R65, R20 ;  /* 0x00000014419a723e */ /* 0x001fe200000010ff */
[-C--:B------:R-:W-:Y:S01]  /*9a10*/  FMUL.FTZ R89, R89, R6.reuse ;  /* 0x0000000659597220 */ /* 0x080fe20000410000 */
[-C--:B------:R-:W-:Y:S01]  /*9a20*/  FMUL.FTZ R92, R92, R6.reuse ;  /* 0x000000065c5c7220 */ /* 0x080fe20000410000 */
[-C--:B------:R-:W-:Y:S01]  /*9a30*/  FMUL.FTZ R93, R93, R6.reuse ;  /* 0x000000065d5d7220 */ /* 0x080fe20000410000 */
[----:B---3--:R-:W-:Y:S01]  /*9a40*/  IMAD.U32 R27, RZ, RZ, UR53 ;  /* 0x00000035ff1b7e24 */ /* 0x008fe2000f8e00ff */
[----:B------:R-:W0:Y:S01]  /*9a50*/  MUFU.EX2 R155, R86 ;  /* 0x00000056009b7308 */ /* 0x000e220000000800 */
[----:B------:R-:W-:Y:S01]  /*9a60*/  UMOV UR53, UR45 ;  /* 0x0000002d00357c82 */ /* 0x000fe20008000000 */
        /* <DEDUP_REMOVED lines=8> */
[----:B----4-:R-:W-:Y:S01]  /*9af0*/  FADD.FTZ R2, R153, R2 ;  /* 0x0000000299027221 */ /* 0x010fe20000010000 */
[----:B------:R-:W-:Y:S01]  /*9b00*/  F2FP.BF16.F32.PACK_AB R153, R83, R153 ;  /* 0x000000995399723e */ /* 0x000fe200000010ff */
[-C--:B------:R-:W-:Y:S01]  /*9b10*/  FMUL.FTZ R108, R108, R6.reuse ;  /* 0x000000066c6c7220 */ /* 0x080fe20000410000 */
[-C--:B------:R-:W-:Y:S01]  /*9b20*/  FMUL.FTZ R109, R109, R6.reuse ;  /* 0x000000066d6d7220 */ /* 0x080fe20000410000 */
[----:B--2---:R-:W-:Y:S01]  /*9b30*/  @!P1 PRMT R31, RZ, 0x654, R27 ;  /* 0x00000654ff1f9816 */ /* 0x004fe2000000001b */
[----:B------:R-:W-:Y:S01]  /*9b40*/  FADD.FTZ R27, R11, R40 ;  /* 0x000000280b1b7221 */ /* 0x000fe20000010000 */
[----:B------:R-:W-:Y:S01]  /*9b50*/  FADD.FTZ R2, R83, R2 ;  /* 0x0000000253027221 */ /* 0x000fe20000010000 */
[----:B------:R-:W-:Y:S01]  /*9b60*/  FMUL.FTZ R112, R112, R6 ;  /* 0x0000000670707220 */ /* 0x000fe20000410000 */
[----:B------:R1:W-:Y:S01]  /*9b70*/  @!P1 SYNCS.ARRIVE.TRANS64.RED.A1T0 RZ, [R31+URZ], RZ ;  /* 0x000000ff1fff99a7 */ /* 0x0003e2000810043f */
[----:B------:R-:W-:Y:S01]  /*9b80*/  FADD.FTZ R40, R176, R27 ;  /* 0x0000001bb0287221 */ /* 0x000fe20000010000 */
[----:B0-----:R-:W-:Y:S01]  /*9b90*/  FADD.FTZ R2, R155, R2 ;  /* 0x000000029b027221 */ /* 0x001fe20000010000 */
[----:B------:R-:W-:Y:S01]  /*9ba0*/  F2FP.BF16.F32.PACK_AB R176, R13, R176 ;  /* 0x000000b00db0723e */ /* 0x000fe200000010ff */
[-C--:B------:R-:W-:Y:S01]  /*9bb0*/  FMUL.FTZ R113, R113, R6.reuse ;  /* 0x0000000671717220 */ /* 0x080fe20000410000 */
[----:B------:R-:W-:Y:S01]  /*9bc0*/  FADD.FTZ R27, R13, R40 ;  /* 0x000000280d1b7221 */ /* 0x000fe20000010000 */
[C---:B------:R-:W-:Y:S01]  /*9bd0*/  FADD.FTZ R2, R73.reuse, R2 ;  /* 0x0000000249027221 */ /* 0x040fe20000010000 */
[----:B------:R-:W-:Y:S01]  /*9be0*/  F2FP.BF16.F32.PACK_AB R155, R73, R155 ;  /* 0x0000009b499b723e */ /* 0x000fe200000010ff */
        /* <DEDUP_REMOVED lines=28> */
[----:B------:R-:W-:Y:S01]  /*9db0*/  FMUL.FTZ R149, R149, R6 ;  /* 0x0000000695957220 */ /* 0x000fe20000410000 */
        /* <DEDUP_REMOVED lines=45> */
[-C--:B------:R-:W-:Y:S01]  /*a090*/  FMUL.FTZ R146, R146, R69.reuse ;  /* 0x0000004592927220 */ /* 0x080fe20000410000 */
[-C--:B------:R-:W-:Y:S01]  /*a0a0*/  FMUL.FTZ R147, R147, R69.reuse ;  /* 0x0000004593937220 */ /* 0x080fe20000410000 */
[-C--:B------:R-:W-:Y:S01]  /*a0b0*/  FMUL.FTZ R150, R150, R69.reuse ;  /* 0x0000004596967220 */ /* 0x080fe20000410000 */
[----:B------:R-:W-:Y:S01]  /*a0c0*/  FADD.FTZ R3, R53, R8 ;  /* 0x0000000835037221 */ /* 0x000fe20000010000 */
[----:B------:R-:W-:Y:S01]  /*a0d0*/  FMUL.FTZ R151, R151, R69 ;  /* 0x0000004597977220 */ /* 0x000fe20000410000 */
[----:B------:R-:W-:-:S02]  /*a0e0*/  IMAD.MOV.U32 R9, RZ, RZ, R0 ;  /* 0x000000ffff097224 */ /* 0x000fc400078e0000 */
[----:B------:R-:W-:-:S04]  /*a0f0*/  FADD.FTZ R8, R12, R3 ;  /* 0x000000030c087221 */ /* 0x000fc80000010000 */
[----:B------:R-:W-:-:S04]  /*a100*/  FADD.FTZ R3, R57, R8 ;  /* 0x0000000839037221 */ /* 0x000fc80000010000 */
[----:B------:R-:W-:-:S04]  /*a110*/  FADD.FTZ R8, R14, R3 ;  /* 0x000000030e087221 */ /* 0x000fc80000010000 */
[----:B------:R-:W-:-:S04]  /*a120*/  FADD.FTZ R3, R61, R8 ;  /* 0x000000083d037221 */ /* 0x000fc80000010000 */
[----:B------:R-:W-:-:S04]  /*a130*/  FADD.FTZ R8, R20, R3 ;  /* 0x0000000314087221 */ /* 0x000fc80000010000 */
[----:B------:R-:W-:Y:S01]  /*a140*/  FADD.FTZ R3, R65, R8 ;  /* 0x0000000841037221 */ /* 0x000fe20000010000 */
[----:B------:R-:W-:Y:S01]  /*a150*/  IMAD.MOV.U32 R8, RZ, RZ, R7 ;  /* 0x000000ffff087224 */ /* 0x000fe200078e0007 */
[----:B-1----:R-:W-:Y:S06]  /*a160*/  @P2 BRA `(.L_x_8105) ;  /* 0xffffffe0001c2947 */ /* 0x002fec000383ffff */
.L_x_8096:
        /* <DEDUP_REMOVED lines=8> */
[----:B------:R-:W-:-:S05]  /*a1f0*/  ULDC UR53, c[0x0][0x9e0] ;  /* 0x0002780000357ab9 */ /* 0x000fca0000000800 */
.L_x_8123:
        /* <DEDUP_REMOVED lines=9> */
.L_x_8108:
[----:B------:R-:W-:Y:S01]  /*a290*/  ULEA UR6, UR45, UR41, 0x3 ;  /* 0x000000292d067291 */ /* 0x000fe2000f8e183f */
[----:B------:R-:W-:-:S05]  /*a2a0*/  IMAD.U32 R0, RZ, RZ, UR46 ;  /* 0x0000002eff007e24 */ /* 0x000fca000f8e00ff */
[----:B------:R-:W-:-:S04]  /*a2b0*/  SHF.L.U32 R0, R0, 0x1f, RZ ;  /* 0x0000001f00007819 */ /* 0x000fc800000006ff */
[----:B------:R0:W1:Y:S01]  /*a2c0*/  SYNCS.PHASECHK.TRANS64.TRYWAIT P2, [UR6+0x28830], R0 ;  /* 0x02883000ff0075a7 */ /* 0x0000620008040146 */
[----:B------:R-:W-:Y:S05]  /*a2d0*/  @!P0 BRA `(.L_x_8109) ;  /* 0x0000000000048947 */ /* 0x000fea0003800000 */
[----:B------:R-:W-:Y:S01]  /*a2e0*/  BPT.TRAP 0x1 ;  /* 0x000000040000795c */ /* 0x000fe20000300000 */
.L_x_8109:
[----:B-1----:R-:W-:Y:S05]  /*a2f0*/  @P2 BRA `(.L_x_8107) ;  /* 0x0000000000082947 */ /* 0x002fea0003800000 */
[----:B------:R-:W1:Y:S02]  /*a300*/  SYNCS.PHASECHK.TRANS64.TRYWAIT P2, [UR6+0x28830], R0 ;  /* 0x02883000ff0075a7 */ /* 0x000e640008040146 */
[----:B-1----:R-:W-:Y:S05]  /*a310*/  @!P2 BRA `(.L_x_8110) ;  /* 0x000000c00018a947 */ /* 0x002fea0003800000 */
.L_x_8107:
        /* <DEDUP_REMOVED lines=45> */
.L_x_8112:
[----:B------:R-:W-:Y:S01]  /*a5f0*/  ULEA UR6, UR55, UR41, 0x3 ;  /* 0x0000002937067291 */ /* 0x000fe2000f8e183f */
[----:B------:R-:W-:-:S05]  /*a600*/  IMAD.U32 R0, RZ, RZ, UR56 ;  /* 0x00000038ff007e24 */ /* 0x000fca000f8e00ff */
[----:B------:R-:W-:-:S04]  /*a610*/  SHF.L.U32 R0, R0, 0x1f, RZ ;  /* 0x0000001f00007819 */ /* 0x000fc800000006ff */
[----:B------:R0:W1:Y:S01]  /*a620*/  SYNCS.PHASECHK.TRANS64.TRYWAIT P2, [UR6+0x28850], R0 ;  /* 0x02885000ff0075a7 */ /* 0x0000620008040146 */
[----:B------:R-:W-:Y:S05]  /*a630*/  @!P0 BRA `(.L_x_8113) ;  /* 0x0000000000048947 */ /* 0x000fea0003800000 */
[----:B------:R-:W-:Y:S01]  /*a640*/  BPT.TRAP 0x1 ;  /* 0x000000040000795c */ /* 0x000fe20000300000 */
.L_x_8113:
[----:B-1----:R-:W-:Y:S05]  /*a650*/  @P2 BRA `(.L_x_8111) ;  /* 0x0000000000082947 */ /* 0x002fea0003800000 */
[----:B------:R-:W1:Y:S02]  /*a660*/  SYNCS.PHASECHK.TRANS64.TRYWAIT P2, [UR6+0x28850], R0 ;  /* 0x02885000ff0075a7 */ /* 0x000e640008040146 */
[----:B-1----:R-:W-:Y:S05]  /*a670*/  @!P2 BRA `(.L_x_8114) ;  /* 0x000000bc0058a947 */ /* 0x002fea0003800000 */
.L_x_8111:
[----:B------:R-:W-:Y:S01]  /*a680*/  UIADD3 UR6, UR41, 0x400, URZ ;  /* 0x0000040029067890 */ /* 0x000fe2000fffe03f */
[----:B------:R-:W-:Y:S01]  /*a690*/  WARPGROUP.ARRIVE ;  /* 0x00000000000079c5 */ /* 0x000fe20000000000 */
[----:B------:R-:W-:Y:S01]  /*a6a0*/  UMOV UR7, 0x40000040 ;  /* 0x4000004000077882 */ /* 0x000fe20000000000 */
[----:B------:R-:W-:Y:S01]  /*a6b0*/  PLOP3.LUT P2, PT, PT, PT, UP0, 0x80, 0x0 ;  /* 0x000000000000781c */ /* 0x000fe20003f4f008 */
[----:B------:R-:W-:Y:S01]  /*a6c0*/  USHF.R.U32.HI UR6, URZ, 0x4, UR6 ;  /* 0x000000043f067899 */ /* 0x000fe20008011606 */
[----:B01----:R-:W-:Y:S01]  /*a6d0*/  VIADD R0, R17, UR38 ;  /* 0x0000002611007c36 */ /* 0x003fe20008000000 */
[----:B------:R-:W-:Y:S01]  /*a6e0*/  IADD3 R11, -R23, 0xb, RZ ;  /* 0x0000000b170b7810 */ /* 0x000fe20007ffe1ff */
[----:B------:R-:W-:Y:S01]  /*a6f0*/  IMAD.U32 R4, RZ, RZ, UR45 ;  /* 0x0000002dff047e24 */ /* 0x000fe2000f8e00ff */
[----:B------:R-:W-:Y:S01]  /*a700*/  ULOP3.LUT UR6, UR6, 0x3fff, URZ, 0xc0, !UPT ;  /* 0x00003fff06067892 */ /* 0x000fe2000f8ec03f */
[----:B------:R-:W-:-:S03]  /*a710*/  IMAD.SHL.U32 R14, R5, 0x80, RZ ;  /* 0x00000080050e7824 */ /* 0x000fc600078e00ff */
[----:B------:R-:W-:Y:S01]  /*a720*/  ULOP3.LUT UR6, UR6, 0x4000000, URZ, 0xfc, !UPT ;  /* 0x0400000006067892 */ /* 0x000fe2000f8efc3f */
[----:B------:R-:W-:-:S03]  /*a730*/  @!P1 LEA R4, R4, UR41, 0x3 ;  /* 0x0000002904049c11 */ /* 0x000fc6000f8e18ff */
[----:B------:R-:W-:Y:S02]  /*a740*/  ULEA UR10, UR55, UR6, 0xb ;  /* 0x00000006370a7291 */ /* 0x000fe4000f8e583f */
[----:B------:R-:W-:-:S05]  /*a750*/  @!P1 VIADD R4, R4, 0x28840 ;  /* 0x0002884004049836 */ /* 0x000fca0000000000 */
        /* <DEDUP_REMOVED lines=39> */
[----:B------:R-:W-:Y:S01]  /*a9d0*/  @P2 IMAD.HI.U32 R7, R0, UR6, RZ ;  /* 0x0000000600072c27 */ /* 0x000fe2000f8e00ff */
[----:B------:R-:W-:-:S04]  /*a9e0*/  @UP0 ULDC UR6, c[0x0][0x450] ;  /* 0x0001140000060ab9 */ /* 0x000fc80000000800 */
[----:B------:R-:W-:Y:S01]  /*a9f0*/  @P2 SHF.R.U32.HI R0, RZ, UR6, R7 ;  /* 0x00000006ff002c19 */ /* 0x000fe20008011607 */
[----:B------:R-:W-:Y:S01]  /*aa00*/  ULOP3.LUT UR6, URZ, UR54, URZ, 0x33, !UPT ;  /* 0x000000363f067292 */ /* 0x000fe2000f8e333f */
[----:B------:R-:W-:-:S03]  /*aa10*/  IADD3 R7, -R14, 0x1, RZ ;  /* 0x000000010e077810 */ /* 0x000fc60007ffe1ff */
[----:B------:R-:W0:Y:S02]  /*aa20*/  SHFL.IDX PT, R9, R0, RZ, 0x1c1f ;  /* 0x001c1fff00097589 */ /* 0x000e2400000e0000 */
[----:B------:R-:W-:Y:S01]  /*aa30*/  IMAD R7, R16, -0x2, R7 ;  /* 0xfffffffe10077824 */ /* 0x000fe200078e0207 */
        /* <DEDUP_REMOVED lines=8> */
[----:B------:R-:W-:Y:S01]  /*aac0*/  IMAD.IADD R10, R152, 0x1, R9 ;  /* 0x00000001980a7824 */ /* 0x000fe200078e0209 */
[----:B-1----:R-:W-:Y:S06]  /*aad0*/  @!P6 BRA `(.L_x_8115) ;  /* 0x00000000005ce947 */ /* 0x002fec0003800000 */
        /* <DEDUP_REMOVED lines=13> */
.L_x_8117:
[----:B------:R-:W-:-:S05]  /*abb0*/  IMAD.U32 R9, RZ, RZ, UR52 ;  /* 0x00000034ff097e24 */ /* 0x000fca000f8e00ff */
[----:B------:R-:W-:-:S13]  /*abc0*/  ISETP.NE.AND P2, PT, R9, 0x1, PT ;  /* 0x000000010900780c */ /* 0x000fda0003f45270 */
[----:B------:R-:W0:Y:S02]  /*abd0*/  @P2 LDC.64 R12, c[0x0][0x9e8] ;  /* 0x00027a00ff0c2b82 */ /* 0x000e240000000a00 */
[----:B0-----:R-:W-:-:S05]  /*abe0*/  @P2 IMAD.HI.U32 R12, R7, R12, RZ ;  /* 0x0000000c070c2227 */ /* 0x001fca00078e00ff */
[----:B------:R-:W-:-:S07]  /*abf0*/  @P2 SHF.R.U32.HI R7, RZ, R13, R12 ;  /* 0x0000000dff072219 */ /* 0x000fce000001160c */
.L_x_8118:
[----:B------:R-:W-:Y:S05]  /*ac00*/  BSYNC B0 ;  /* 0x0000000000007941 */ /* 0x000fea0003800000 */
.L_x_8116:
[----:B------:R-:W-:-:S04]  /*ac10*/  IMAD R7, R7, R9, -R14 ;  /* 0x0000000907077224 */ /* 0x000fc800078e0a0e */
[----:B------:R-:W-:-:S05]  /*ac20*/  IMAD R7, R16, -0x2, R7 ;  /* 0xfffffffe10077824 */ /* 0x000fca00078e0207 */
[----:B------:R-:W-:Y:S02]  /*ac30*/  VIADDMNMX R4, R7, R9, R4, PT ;  /* 0x0000000907047246 */ /* 0x000fe40003800104 */
[----:B------:R-:W-:-:S07]  /*ac40*/  VIMNMX R10, R10, R7, !PT ;  /* 0x000000070a0a7248 */ /* 0x000fce0007fe0100 */
.L_x_8115:
        /* <DEDUP_REMOVED lines=11> */
[----:B------:R-:W-:-:S02]  /*ad00*/  ISETP.LT.OR P4, PT, R4, 0xa, P4 ;  /* 0x0000000a0400780c */ /* 0x000fc40002781670 */
[----:B------:R-:W-:Y:S01]  /*ad10*/  ISETP.LT.OR P3, PT, R4, 0x9, P3 ;  /* 0x000000090400780c */ /* 0x000fe20001f61670 */
[----:B0-----:R-:W-:Y:S01]  /*ad20*/  IMAD.IADD R12, R152, 0x1, R157 ;  /* 0x00000001980c7824 */ /* 0x001fe200078e029d */
[----:B------:R-:W-:Y:S02]  /*ad30*/  ISETP.LT.OR P5, PT, R4, 0x11, P5 ;  /* 0x000000110400780c */ /* 0x000fe40002fa1670 */
[----:B------:R-:W-:Y:S02]  /*ad40*/  FSEL R181, R29, -INF , !P4 ;  /* 0xff8000001db57808 */ /* 0x000fe40006000000 */
[----:B------:R-:W-:Y:S02]  /*ad50*/  FSEL R173, R28, -INF , !P3 ;  /* 0xff8000001cad7808 */ /* 0x000fe40005800000 */
[----:B------:R-:W-:Y:S02]  /*ad60*/  ISETP.GT.AND P4, PT, R10, 0x18, P2 ;  /* 0x000000180a00780c */ /* 0x000fe40001784270 */
[----:B------:R-:W-:-:S02]  /*ad70*/  FSEL R177, R32, -INF , !P5 ;  /* 0xff80000020b17808 */ /* 0x000fc40006800000 */
[C---:B------:R-:W-:Y:S02]  /*ad80*/  ISETP.GT.AND P3, PT, R10.reuse, 0x11, P2 ;  /* 0x000000110a00780c */ /* 0x040fe40001764270 */
[----:B------:R-:W-:Y:S02]  /*ad90*/  ISETP.GT.AND P5, PT, R10, 0x19, P2 ;  /* 0x000000190a00780c */ /* 0x000fe400017a4270 */
[C---:B------:R-:W-:Y:S02]  /*ada0*/  ISETP.LT.OR P4, PT, R4.reuse, 0x19, P4 ;  /* 0x000000190400780c */ /* 0x040fe40002781670 */
[C---:B------:R-:W-:Y:S02]  /*adb0*/  ISETP.LT.OR P3, PT, R4.reuse, 0x12, P3 ;  /* 0x000000120400780c */ /* 0x040fe40001f61670 */
[----:B------:R-:W-:Y:S02]  /*adc0*/  ISETP.LT.OR P5, PT, R4, 0x1a, P5 ;  /* 0x0000001a0400780c */ /* 0x000fe40002fa1670 */
[----:B------:R-:W-:-:S02]  /*add0*/  FSEL R175, R36, -INF , !P4 ;  /* 0xff80000024af7808 */ /* 0x000fc40006000000 */
[----:B------:R-:W-:Y:S02]  /*ade0*/  FSEL R179, R33, -INF , !P3 ;  /* 0xff80000021b37808 */ /* 0x000fe40005800000 */
[C---:B------:R-:W-:Y:S02]  /*adf0*/  ISETP.GT.AND P4, PT, R10.reuse, 0x21, P2 ;  /* 0x000000210a00780c */ /* 0x040fe40001784270 */
[----:B------:R-:W-:Y:S02]  /*ae00*/  FSEL R171, R37, -INF , !P5 ;  /* 0xff80000025ab7808 */ /* 0x000fe40006800000 */
[C---:B------:R-:W-:Y:S02]  /*ae10*/  ISETP.GT.AND P3, PT, R10.reuse, 0x20, P2 ;  /* 0x000000200a00780c */ /* 0x040fe40001764270 */
[----:B------:R-:W-:Y:S02]  /*ae20*/  ISETP.GT.AND P5, PT, R10, 0x28, P2 ;  /* 0x000000280a00780c */ /* 0x000fe400017a4270 */
[----:B------:R-:W-:-:S02]  /*ae30*/  ISETP.LT.OR P4, PT, R4, 0x22, P4 ;  /* 0x000000220400780c */ /* 0x000fc40002781670 */
[C---:B------:R-:W-:Y:S02]  /*ae40*/  ISETP.LT.OR P3, PT, R4.reuse, 0x21, P3 ;  /* 0x000000210400780c */ /* 0x040fe40001f61670 */
[----:B------:R-:W-:Y:S02]  /*ae50*/  ISETP.LT.OR P5, PT, R4, 0x29, P5 ;  /* 0x000000290400780c */ /* 0x000fe40002fa1670 */
[----:B------:R-:W-:Y:S02]  /*ae60*/  FSEL R153, R41, -INF , !P4 ;  /* 0xff80000029997808 */ /* 0x000fe40006000000 */
[----:B------:R-:W-:Y:S02]  /*ae70*/  FSEL R155, R40, -INF , !P3 ;  /* 0xff800000289b7808 */ /* 0x000fe40005800000 */
[----:B------:R-:W-:Y:S02]  /*ae80*/  FSEL R41, R44, -INF , !P5 ;  /* 0xff8000002c297808 */ /* 0x000fe40006800000 */
[----:B------:R-:W-:-:S02]  /*ae90*/  ISETP.GT.AND P3, PT, R10, 0x29, P2 ;  /* 0x000000290a00780c */ /* 0x000fc40001764270 */
[C---:B------:R-:W-:Y:S02]  /*aea0*/  ISETP.GT.AND P4, PT, R10.reuse, 0x30, P2 ;  /* 0x000000300a00780c */ /* 0x040fe40001784270 */
[----:B------:R-:W-:Y:S02]  /*aeb0*/  ISETP.GT.AND P5, PT, R10, 0x31, P2 ;  /* 0x000000310a00780c */ /* 0x000fe400017a4270 */
[C---:B------:R-:W-:Y:S02]  /*aec0*/  ISETP.LT.OR P3, PT, R4.reuse, 0x2a, P3 ;  /* 0x0000002a0400780c */ /* 0x040fe40001f61670 */
[C---:B------:R-:W-:Y:S02]  /*aed0*/  ISETP.LT.OR P4, PT, R4.reuse, 0x31, P4 ;  /* 0x000000310400780c */ /* 0x040fe40002781670 */
[----:B------:R-:W-:Y:S02]  /*aee0*/  ISETP.LT.OR P5, PT, R4, 0x32, P5 ;  /* 0x000000320400780c */ /* 0x000fe40002fa1670 */
[----:B------:R-:W-:-:S02]  /*aef0*/  FSEL R45, R45, -INF , !P3 ;  /* 0xff8000002d2d7808 */ /* 0x000fc40005800000 */
[----:B------:R-:W-:Y:S02]  /*af00*/  FSEL R37, R48, -INF , !P4 ;  /* 0xff80000030257808 */ /* 0x000fe40006000000 */
[----:B------:R-:W-:Y:S02]  /*af10*/  FSEL R49, R49, -INF , !P5 ;  /* 0xff80000031317808 */ /* 0x000fe40006800000 */
[C---:B------:R-:W-:Y:S02]  /*af20*/  ISETP.GT.AND P3, PT, R10.reuse, 0x38, P2 ;  /* 0x000000380a00780c */ /* 0x040fe40001764270 */
        /* <DEDUP_REMOVED lines=46> */
[----:B------:R-:W-:Y:S01]  /*b210*/  ISETP.GT.AND P5, PT, R10, 0x79, P2 ;  /* 0x000000790a00780c */ /* 0x000fe200017a4270 */
[----:B------:R-:W-:Y:S01]  /*b220*/  IMAD.IADD R10, R20, 0x1, R157 ;  /* 0x00000001140a7824 */ /* 0x000fe200078e029d */
[C---:B------:R-:W-:Y:S02]  /*b230*/  ISETP.LT.OR P3, PT, R4.reuse, 0x72, P3 ;  /* 0x000000720400780c */ /* 0x040fe40001f61670 */
[C---:B------:R-:W-:Y:S02]  /*b240*/  ISETP.LT.OR P4, PT, R4.reuse, 0x79, P4 ;  /* 0x000000790400780c */ /* 0x040fe40002781670 */
[----:B------:R-:W-:Y:S02]  /*b250*/  ISETP.LT.OR P5, PT, R4, 0x7a, P5 ;  /* 0x0000007a0400780c */ /* 0x000fe40002fa1670 */
[----:B------:R-:W-:-:S02]  /*b260*/  FSEL R81, R81, -INF , !P3 ;  /* 0xff80000051517808 */ /* 0x000fc40005800000 */
        /* <DEDUP_REMOVED lines=16> */
.L_x_8121:
[----:B------:R-:W-:-:S05]  /*b370*/  IMAD.U32 R4, RZ, RZ, UR52 ;  /* 0x00000034ff047e24 */ /* 0x000fca000f8e00ff */
[----:B------:R-:W-:-:S13]  /*b380*/  ISETP.NE.AND P3, PT, R4, 0x1, PT ;  /* 0x000000010400780c */ /* 0x000fda0003f65270 */
[----:B------:R-:W0:Y:S02]  /*b390*/  @P3 LDC.64 R158, c[0x0][0x9e8] ;  /* 0x00027a00ff9e3b82 */ /* 0x000e240000000a00 */
[----:B0-----:R-:W-:-:S05]  /*b3a0*/  @P3 IMAD.HI.U32 R0, R157, R158, RZ ;  /* 0x0000009e9d003227 */ /* 0x001fca00078e00ff */
[----:B------:R-:W-:-:S07]  /*b3b0*/  @P3 SHF.R.U32.HI R157, RZ, R159, R0 ;  /* 0x0000009fff9d3219 */ /* 0x000fce0000011600 */
.L_x_8122:
[----:B------:R-:W-:Y:S05]  /*b3c0*/  BSYNC B0 ;  /* 0x0000000000007941 */ /* 0x000fea0003800000 */
.L_x_8120:
[----:B------:R-:W-:-:S04]  /*b3d0*/  IMAD R157, R157, R4, -R14 ;  /* 0x000000049d9d7224 */ /* 0x000fc800078e0a0e */
[----:B------:R-:W-:-:S05]  /*b3e0*/  IMAD R157, R16, -0x2, R157 ;  /* 0xfffffffe109d7824 */ /* 0x000fca00078e029d */
[----:B------:R-:W-:Y:S02]  /*b3f0*/  VIADDMNMX R10, R157, R4, R10, PT ;  /* 0x000000049d0a7246 */ /* 0x000fe4000380010a */
[----:B------:R-:W-:-:S07]  /*b400*/  VIMNMX R12, R12, R157, !PT ;  /* 0x0000009d0c0c7248 */ /* 0x000fce0007fe0100 */
.L_x_8119:
[----:B------:R-:W-:Y:S01]  /*b410*/  FMNMX.FTZ R0, R165, R6, !PT ;  /* 0x00000006a5007209 */ /* 0x000fe20007810000 */
[----:B------:R-:W0:Y:S01]  /*b420*/  LDC R4, c[0x0][0x988] ;  /* 0x00026200ff047b82 */ /* 0x000e220000000800 */
[----:B------:R-:W-:Y:S01]  /*b430*/  ISETP.GT.AND P4, PT, R12, 0x8, P2 ;  /* 0x000000080c00780c */ /* 0x000fe20001784270 */
[----:B------:R-:W-:Y:S01]  /*b440*/  UMOV UR56, UR46 ;  /* 0x0000002e00387c82 */ /* 0x000fe20008000000 */
        /* <DEDUP_REMOVED lines=29> */
[C---:B------:R-:W-:Y:S02]  /*b620*/  ISETP.GT.AND P3, PT, R12.reuse, 0x9, P2 ;  /* 0x000000090c00780c */ /* 0x040fe40001764270 */
[----:B------:R-:W-:Y:S02]  /*b630*/  FMNMX.FTZ R0, R29, R0, !PT ;  /* 0x000000001d007209 */ /* 0x000fe40007810000 */
[----:B------:R-:W-:Y:S02]  /*b640*/  FSEL R169, R43, -INF , !P4 ;  /* 0xff8000002ba97808 */ /* 0x000fe40006000000 */
[----:B------:R-:W-:Y:S02]  /*b650*/  FMNMX.FTZ R0, R57, R0, !PT ;  /* 0x0000000039007209 */ /* 0x000fe40007810000 */
[----:B------:R-:W-:-:S02]  /*b660*/  ISETP.GT.AND P4, PT, R12, RZ, P2 ;  /* 0x000000ff0c00720c */ /* 0x000fc40001784270 */
[----:B------:R-:W-:Y:S02]  /*b670*/  FMNMX.FTZ R0, R15, R0, !PT ;  /* 0x000000000f007209 */ /* 0x000fe40007810000 */
[C---:B------:R-:W-:Y:S02]  /*b680*/  ISETP.LT.OR P5, PT, R10.reuse, 0x11, P5 ;  /* 0x000000110a00780c */ /* 0x040fe40002fa1670 */
        /* <DEDUP_REMOVED lines=11> */
[----:B------:R-:W-:Y:S02]  /*b740*/  ISETP.LT.OR P3, PT, R10, 0x19, P3 ;  /* 0x000000190a00780c */ /* 0x000fe40001f61670 */
        /* <DEDUP_REMOVED lines=9> */
[----:B------:R-:W-:-:S02]  /*b7e0*/  ISETP.GT.AND P4, PT, R12, 0x30, P2 ;  /* 0x000000300c00780c */ /* 0x000fc40001784270 */
[----:B------:R-:W-:Y:S02]  /*b7f0*/  FMNMX.FTZ R0, R25, R0, !PT ;  /* 0x0000000019007209 */ /* 0x000fe40007810000 */
[----:B------:R-:W-:Y:S02]  /*b800*/  ISETP.LT.OR P4, PT, R10, 0x31, P4 ;  /* 0x000000310a00780c */ /* 0x000fe40002781670 */
[----:B------:R-:W-:-:S05]  /*b810*/  FMNMX.FTZ R14, R85, R0, !PT ;  /* 0x00000000550e7209 */ /* 0x000fca0007810000 */
[----:B------:R-:W1:Y:S02]  /*b820*/  SHFL.BFLY PT, R157, R14, 0x2, 0x1f ;  /* 0x0c401f000e9d7f89 */ /* 0x000e6400000e0000 */
[----:B-1----:R-:W-:-:S05]  /*b830*/  FMNMX.FTZ R157, R14, R157, !PT ;  /* 0x0000009d0e9d7209 */ /* 0x002fca0007810000 */
[----:B------:R-:W1:Y:S02]  /*b840*/  SHFL.BFLY PT, R0, R157, 0x1, 0x1f ;  /* 0x0c201f009d007f89 */ /* 0x000e6400000e0000 */
[----:B-1----:R-:W-:Y:S02]  /*b850*/  FMNMX.FTZ R0, R157, R0, !PT ;  /* 0x000000009d007209 */ /* 0x002fe40007810000 */
[----:B------:R-:W-:Y:S01]  /*b860*/  FSEL R157, R34, -INF , !P5 ;  /* 0xff800000229d7808 */ /* 0x000fe20006800000 */
[----:B------:R-:W-:Y:S01]  /*b870*/  IMAD.U32 R34, RZ, RZ, UR55 ;  /* 0x00000037ff227e24 */ /* 0x000fe2000f8e00ff */
[C---:B------:R-:W-:Y:S01]  /*b880*/  FSETP.NEU.FTZ.AND P5, PT, R0.reuse, -INF , PT ;  /* 0xff8000000000780b */ /* 0x040fe20003fbd000 */
[----:B0-----:R-:W-:Y:S01]  /*b890*/  FMUL.FTZ R14, R0, R4 ;  /* 0x00000004000e7220 */ /* 0x001fe20000410000 */
[----:B------:R-:W-:Y:S01]  /*b8a0*/  FMNMX.FTZ R20, R157, R20, !PT ;  /* 0x000000149d147209 */ /* 0x000fe20007810000 */
[----:B------:R-:W-:Y:S01]  /*b8b0*/  UMOV UR55, UR45 ;  /* 0x0000002d00377c82 */ /* 0x000fe20008000000 */
[----:B------:R-:W-:-:S02]  /*b8c0*/  @!P1 LEA R34, R34, UR41, 0x3 ;  /* 0x0000002922229c11 */ /* 0x000fc4000f8e18ff */
[----:B------:R-:W-:Y:S02]  /*b8d0*/  FSEL R14, R14, RZ, P5 ;  /* 0x000000ff0e0e7208 */ /* 0x000fe40002800000 */
[----:B------:R-:W-:-:S03]  /*b8e0*/  FMNMX.FTZ R20, R35, R20, !PT ;  /* 0x0000001423147209 */ /* 0x000fc60007810000 */
        /* <DEDUP_REMOVED lines=18> */
[-CC-:B------:R-:W-:Y:S01]  /*ba10*/  FFMA.FTZ R41, R45, R4.reuse, -R14.reuse ;  /* 0x000000042d297223 */ /* 0x180fe2000001080e */
[----:B------:R-:W-:Y:S01]  /*ba20*/  FSEL R177, R50, -INF , !P4 ;  /* 0xff80000032b17808 */ /* 0x000fe20006000000 */
[-CC-:B------:R-:W-:Y:S01]  /*ba30*/  FFMA.FTZ R168, R37, R4.reuse, -R14.reuse ;  /* 0x0000000425a87223 */ /* 0x180fe2000001080e */
[----:B------:R-:W-:Y:S01]  /*ba40*/  FSEL R173, R46, -INF , !P3 ;  /* 0xff8000002ead7808 */ /* 0x000fe20005800000 */
[-CC-:B------:R-:W-:Y:S01]  /*ba50*/  FFMA.FTZ R37, R49, R4.reuse, -R14.reuse ;  /* 0x0000000431257223 */ /* 0x180fe2000001080e */
[C---:B------:R-:W-:Y:S01]  /*ba60*/  ISETP.GT.AND P3, PT, R12.reuse, 0x29, P2 ;  /* 0x000000290c00780c */ /* 0x040fe20001764270 */
[-CC-:B------:R-:W-:Y:S01]  /*ba70*/  FFMA.FTZ R170, R33, R4.reuse, -R14.reuse ;  /* 0x0000000421aa7223 */ /* 0x180fe2000001080e */
[----:B------:R-:W-:Y:S01]  /*ba80*/  ISETP.GT.AND P4, PT, R12, 0x38, P2 ;  /* 0x000000380c00780c */ /* 0x000fe20001784270 */
        /* <DEDUP_REMOVED lines=8> */
[-CC-:B------:R-:W-:Y:S01]  /*bb10*/  FFMA.FTZ R29, R57, R4.reuse, -R14.reuse ;  /* 0x00000004391d7223 */ /* 0x180fe2000001080e */
[C---:B------:R-:W-:Y:S01]  /*bb20*/  ISETP.LT.OR P4, PT, R10.reuse, 0x39, P4 ;  /* 0x000000390a00780c */ /* 0x040fe20002781670 */
[-CC-:B------:R-:W-:Y:S01]  /*bb30*/  FFMA.FTZ R61, R65, R4.reuse, -R14.reuse ;  /* 0x00000004413d7223 */ /* 0x180fe2000001080e */
[----:B------:R-:W-:Y:S01]  /*bb40*/  ISETP.LT.OR P3, PT, R10, 0x32, P3 ;  /* 0x000000320a00780c */ /* 0x000fe20001f61670 */
[--C-:B------:R-:W-:Y:S01]  /*bb50*/  FFMA.FTZ R160, R7, R4, -R14.reuse ;  /* 0x0000000407a07223 */ /* 0x100fe2000001080e */
[----:B------:R-:W-:Y:S01]  /*bb60*/  FMNMX.FTZ R20, R173, R20, !PT ;  /* 0x00000014ad147209 */ /* 0x000fe20007810000 */
[----:B------:R-:W-:Y:S01]  /*bb70*/  MUFU.EX2 R180, R180 ;  /* 0x000000b400b47308 */ /* 0x000fe20000000800 */
[----:B------:R-:W-:Y:S01]  /*bb80*/  FSEL R179, R51, -INF , !P3 ;  /* 0xff80000033b37808 */ /* 0x000fe20005800000 */
[-CC-:B------:R-:W-:Y:S01]  /*bb90*/  FFMA.FTZ R51, R171, R4.reuse, -R14.reuse ;  /* 0x00000004ab337223 */ /* 0x180fe2000001080e */
[----:B------:R-:W-:Y:S01]  /*bba0*/  ISETP.GT.AND P3, PT, R12, 0x39, P2 ;  /* 0x000000390c00780c */ /* 0x000fe20001764270 */
[-CC-:B------:R-:W-:Y:S01]  /*bbb0*/  FFMA.FTZ R158, R11, R4.reuse, -R14.reuse ;  /* 0x000000040b9e7223 */ /* 0x180fe2000001080e */
[----:B------:R-:W-:Y:S01]  /*bbc0*/  FSEL R181, R54, -INF , !P4 ;  /* 0xff80000036b57808 */ /* 0x000fe20006000000 */
[--C-:B------:R-:W-:Y:S01]  /*bbd0*/  FFMA.FTZ R11, R77, R4, -R14.reuse ;  /* 0x000000044d0b7223 */ /* 0x100fe2000001080e */
[----:B------:R-:W-:Y:S01]  /*bbe0*/  FMNMX.FTZ R20, R47, R20, !PT ;  /* 0x000000142f147209 */ /* 0x000fe20007810000 */
[----:B------:R-:W-:Y:S01]  /*bbf0*/  MUFU.EX2 R27, R27 ;  /* 0x0000001b001b7308 */ /* 0x000fe20000000800 */
[----:B------:R-:W-:Y:S01]  /*bc00*/  ISETP.GT.AND P4, PT, R12, 0x40, P2 ;  /* 0x000000400c00780c */ /* 0x000fe20001784270 */
[-CC-:B------:R-:W-:Y:S01]  /*bc10*/  FFMA.FTZ R162, R9, R4.reuse, -R14.reuse ;  /* 0x0000000409a27223 */ /* 0x180fe2000001080e */
[C---:B------:R-:W-:Y:S01]  /*bc20*/  ISETP.LT.OR P3, PT, R10.reuse, 0x3a, P3 ;  /* 0x0000003a0a00780c */ /* 0x040fe20001f61670 */
[--C-:B------:R-:W-:Y:S01]  /*bc30*/  FFMA.FTZ R9, R69, R4, -R14.reuse ;  /* 0x0000000445097223 */ /* 0x100fe2000001080e */
[----:B------:R-:W-:Y:S01]  /*bc40*/  FMNMX.FTZ R20, R177, R20, !PT ;  /* 0x00000014b1147209 */ /* 0x000fe20007810000 */
[-CC-:B------:R-:W-:Y:S01]  /*bc50*/  FFMA.FTZ R156, R13, R4.reuse, -R14.reuse ;  /* 0x000000040d9c7223 */ /* 0x180fe2000001080e */
[----:B------:R-:W-:Y:S01]  /*bc60*/  ISETP.LT.OR P4, PT, R10, 0x41, P4 ;  /* 0x000000410a00780c */ /* 0x000fe20002781670 */
[----:B------:R-:W-:Y:S01]  /*bc70*/  MUFU.EX2 R182, R182 ;  /* 0x000000b600b67308 */ /* 0x000fe20000000800 */
[----:B------:R-:W-:Y:S01]  /*bc80*/  FSEL R55, R55, -INF , !P3 ;  /* 0xff80000037377808 */ /* 0x000fe20005800000 */
[-CC-:B------:R-:W-:Y:S01]  /*bc90*/  FFMA.FTZ R152, R21, R4.reuse, -R14.reuse ;  /* 0x0000000415987223 */ /* 0x180fe2000001080e */
[----:B------:R-:W-:Y:S01]  /*bca0*/  ISETP.GT.AND P3, PT, R12, 0x41, P2 ;  /* 0x000000410c00780c */ /* 0x000fe20001764270 */
[--C-:B------:R-:W-:Y:S01]  /*bcb0*/  FFMA.FTZ R154, R25, R4, -R14.reuse ;  /* 0x00000004199a7223 */ /* 0x100fe2000001080e */
[----:B------:R-:W-:Y:S01]  /*bcc0*/  FMNMX.FTZ R20, R179, R20, !PT ;  /* 0x00000014b3147209 */ /* 0x000fe20007810000 */
[-CC-:B------:R-:W-:Y:S01]  /*bcd0*/  FFMA.FTZ R13, R73, R4.reuse, -R14.reuse ;  /* 0x00000004490d7223 */ /* 0x180fe2000001080e */
[----:B------:R-:W-:Y:S01]  /*bce0*/  FSEL R171, R58, -INF , !P4 ;  /* 0xff8000003aab7808 */ /* 0x000fe20006000000 */
[----:B------:R-:W-:Y:S01]  /*bcf0*/  MUFU.EX2 R31, R31 ;  /* 0x0000001f001f7308 */ /* 0x000fe20000000800 */
[----:B------:R-:W-:Y:S01]  /*bd00*/  ISETP.GT.AND P4, PT, R12, 0x48, P2 ;  /* 0x000000480c00780c */ /* 0x000fe20001784270 */
[-CC-:B------:R-:W-:Y:S01]  /*bd10*/  FFMA.FTZ R21, R81, R4.reuse, -R14.reuse ;  /* 0x0000000451157223 */ /* 0x180fe2000001080e */
[----:B------:R-:W-:Y:S01]  /*bd20*/  ISETP.LT.OR P3, PT, R10, 0x42, P3 ;  /* 0x000000420a00780c */ /* 0x000fe20001f61670 */
[----:B------:R-:W-:Y:S01]  /*bd30*/  FFMA.FTZ R25, R85, R4, -R14 ;  /* 0x0000000455197223 */ /* 0x000fe2000001080e */
[----:B------:R-:W-:-:S02]  /*bd40*/  FMNMX.FTZ R20, R181, R20, !PT ;  /* 0x00000014b5147209 */ /* 0x000fc40007810000 */
[----:B------:R-:W-:Y:S01]  /*bd50*/  ISETP.LT.OR P4, PT, R10, 0x49, P4 ;  /* 0x000000490a00780c */ /* 0x000fe20002781670 */
[----:B------:R-:W-:Y:S01]  /*bd60*/  MUFU.EX2 R176, R176 ;  /* 0x000000b000b07308 */ /* 0x000fe20000000800 */
[----:B------:R-:W-:Y:S01]  /*bd70*/  FSEL R155, R59, -INF , !P3 ;  /* 0xff8000003b9b7808 */ /* 0x000fe20005800000 */
[----:B------:R-:W-:Y:S01]  /*bd80*/  FFMA.FTZ R59, R153, R4, -R14 ;  /* 0x00000004993b7223 */ /* 0x000fe2000001080e */
[----:B------:R-:W-:Y:S02]  /*bd90*/  ISETP.GT.AND P3, PT, R12, 0x49, P2 ;  /* 0x000000490c00780c */ /* 0x000fe40001764270 */
[----:B------:R-:W-:Y:S02]  /*bda0*/  FMNMX.FTZ R20, R55, R20, !PT ;  /* 0x0000001437147209 */ /* 0x000fe40007810000 */
[----:B------:R-:W-:Y:S01]  /*bdb0*/  FSEL R175, R62, -INF , !P4 ;  /* 0xff8000003eaf7808 */ /* 0x000fe20006000000 */
[----:B------:R-:W-:Y:S01]  /*bdc0*/  MUFU.EX2 R43, R43 ;  /* 0x0000002b002b7308 */ /* 0x000fe20000000800 */
[----:B------:R-:W-:-:S02]  /*bdd0*/  ISETP.GT.AND P4, PT, R12, 0x50, P2 ;  /* 0x000000500c00780c */ /* 0x000fc40001784270 */
[C---:B------:R-:W-:Y:S02]  /*bde0*/  ISETP.LT.OR P3, PT, R10.reuse, 0x4a, P3 ;  /* 0x0000004a0a00780c */ /* 0x040fe40001f61670 */
[----:B------:R-:W-:Y:S02]  /*bdf0*/  FMNMX.FTZ R20, R171, R20, !PT ;  /* 0x00000014ab147209 */ /* 0x000fe40007810000 */
[----:B------:R-:W-:Y:S01]  /*be00*/  ISETP.LT.OR P4, PT, R10, 0x51, P4 ;  /* 0x000000510a00780c */ /* 0x000fe20002781670 */
[----:B------:R-:W-:Y:S01]  /*be10*/  MUFU.EX2 R178, R178 ;  /* 0x000000b200b27308 */ /* 0x000fe20000000800 */
[----:B------:R-:W-:Y:S02]  /*be20*/  FSEL R63, R63, -INF , !P3 ;  /* 0xff8000003f3f7808 */ /* 0x000fe40005800000 */
[----:B------:R-:W-:Y:S02]  /*be30*/  ISETP.GT.AND P3, PT, R12, 0x51, P2 ;  /* 0x000000510c00780c */ /* 0x000fe40001764270 */
[----:B------:R-:W-:-:S02]  /*be40*/  FMNMX.FTZ R20, R155, R20, !PT ;  /* 0x000000149b147209 */ /* 0x000fc40007810000 */
[----:B------:R-:W-:Y:S01]  /*be50*/  FSEL R153, R66, -INF , !P4 ;  /* 0xff80000042997808 */ /* 0x000fe20006000000 */
[----:B------:R-:W-:Y:S01]  /*be60*/  MUFU.EX2 R51, R51 ;  /* 0x0000003300337308 */ /* 0x000fe20000000800 */
[----:B------:R-:W-:Y:S02]  /*be70*/  ISETP.GT.AND P4, PT, R12, 0x58, P2 ;  /* 0x000000580c00780c */ /* 0x000fe40001784270 */
[C---:B------:R-:W-:Y:S02]  /*be80*/  ISETP.LT.OR P3, PT, R10.reuse, 0x52, P3 ;  /* 0x000000520a00780c */ /* 0x040fe40001f61670 */
[----:B------:R-:W-:Y:S02]  /*be90*/  FMNMX.FTZ R20, R175, R20, !PT ;  /* 0x00000014af147209 */ /* 0x000fe40007810000 */
[----:B------:R-:W-:Y:S01]  /*bea0*/  ISETP.LT.OR P4, PT, R10, 0x59, P4 ;  /* 0x000000590a00780c */ /* 0x000fe20002781670 */
[----:B------:R-:W-:Y:S01]  /*beb0*/  MUFU.EX2 R172, R172 ;  /* 0x000000ac00ac7308 */ /* 0x000fe20000000800 */
[----:B------:R-:W-:-:S02]  /*bec0*/  FSEL R67, R67, -INF , !P3 ;  /* 0xff80000043437808 */ /* 0x000fc40005800000 */
[----:B------:R-:W-:Y:S02]  /*bed0*/  FMNMX.FTZ R20, R63, R20, !PT ;  /* 0x000000143f147209 */ /* 0x000fe40007810000 */
[----:B------:R-:W-:Y:S02]  /*bee0*/  ISETP.GT.AND P3, PT, R12, 0x59, P2 ;  /* 0x000000590c00780c */ /* 0x000fe40001764270 */
[----:B------:R-:W-:Y:S01]  /*bef0*/  FSEL R45, R70, -INF , !P4 ;  /* 0xff800000462d7808 */ /* 0x000fe20006000000 */
[----:B------:R-:W-:Y:S01]  /*bf00*/  MUFU.EX2 R59, R59 ;  /* 0x0000003b003b7308 */ /* 0x000fe20000000800 */
[----:B------:R-:W-:Y:S02]  /*bf10*/  FMNMX.FTZ R20, R153, R20, !PT ;  /* 0x0000001499147209 */ /* 0x000fe40007810000 */
[----:B------:R-:W-:Y:S02]  /*bf20*/  ISETP.GT.AND P4, PT, R12, 0x60, P2 ;  /* 0x000000600c00780c */ /* 0x000fe40001784270 */
[----:B------:R-:W-:-:S02]  /*bf30*/  ISETP.LT.OR P3, PT, R10, 0x5a, P3 ;  /* 0x0000005a0a00780c */ /* 0x000fc40001f61670 */
[----:B------:R-:W-:Y:S01]  /*bf40*/  FMNMX.FTZ R20, R67, R20, !PT ;  /* 0x0000001443147209 */ /* 0x000fe20007810000 */
[----:B------:R-:W-:Y:S01]  /*bf50*/  MUFU.EX2 R174, R174 ;  /* 0x000000ae00ae7308 */ /* 0x000fe20000000800 */
[----:B------:R-:W-:Y:S02]  /*bf60*/  ISETP.LT.OR P4, PT, R10, 0x61, P4 ;  /* 0x000000610a00780c */ /* 0x000fe40002781670 */
[----:B------:R-:W-:Y:S02]  /*bf70*/  FSEL R71, R71, -INF , !P3 ;  /* 0xff80000047477808 */ /* 0x000fe40005800000 */
[----:B------:R-:W-:Y:S02]  /*bf80*/  ISETP.GT.AND P3, PT, R12, 0x61, P2 ;  /* 0x000000610c00780c */ /* 0x000fe40001764270 */
[----:B------:R-:W-:Y:S01]  /*bf90*/  FMNMX.FTZ R20, R45, R20, !PT ;  /* 0x000000142d147209 */ /* 0x000fe20007810000 */
[----:B------:R-:W-:Y:S01]  /*bfa0*/  MUFU.EX2 R41, R41 ;  /* 0x0000002900297308 */ /* 0x000fe20000000800 */
[----:B------:R-:W-:-:S02]  /*bfb0*/  FSEL R49, R74, -INF , !P4 ;  /* 0xff8000004a317808 */ /* 0x000fc40006000000 */
[----:B------:R-:W-:Y:S02]  /*bfc0*/  ISETP.GT.AND P4, PT, R12, 0x68, P2 ;  /* 0x000000680c00780c */ /* 0x000fe40001784270 */
[C---:B------:R-:W-:Y:S02]  /*bfd0*/  ISETP.LT.OR P3, PT, R10.reuse, 0x62, P3 ;  /* 0x000000620a00780c */ /* 0x040fe40001f61670 */
[----:B------:R-:W-:Y:S01]  /*bfe0*/  FMNMX.FTZ R20, R71, R20, !PT ;  /* 0x0000001447147209 */ /* 0x000fe20007810000 */
[----:B------:R-:W-:Y:S01]  /*bff0*/  MUFU.EX2 R168, R168 ;  /* 0x000000a800a87308 */ /* 0x000fe20000000800 */
[----:B------:R-:W-:Y:S02]  /*c000*/  ISETP.LT.OR P4, PT, R10, 0x69, P4 ;  /* 0x000000690a00780c */ /* 0x000fe40002781670 */
[----:B------:R-:W-:Y:S02]  /*c010*/  FSEL R75, R75, -INF , !P3 ;  /* 0xff8000004b4b7808 */ /* 0x000fe40005800000 */
[----:B------:R-:W-:-:S02]  /*c020*/  ISETP.GT.AND P3, PT, R12, 0x69, P2 ;  /* 0x000000690c00780c */ /* 0x000fc40001764270 */
[----:B------:R-:W-:Y:S01]  /*c030*/  FMNMX.FTZ R20, R49, R20, !PT ;  /* 0x0000001431147209 */ /* 0x000fe20007810000 */
[----:B------:R-:W-:Y:S01]  /*c040*/  MUFU.EX2 R37, R37 ;  /* 0x0000002500257308 */ /* 0x000fe20000000800 */
[----:B------:R-:W-:Y:S02]  /*c050*/  FSEL R193, R78, -INF , !P4 ;  /* 0xff8000004ec17808 */ /* 0x000fe40006000000 */
[----:B------:R-:W-:Y:S02]  /*c060*/  ISETP.GT.AND P4, PT, R12, 0x70, P2 ;  /* 0x000000700c00780c */ /* 0x000fe40001784270 */
[C---:B------:R-:W-:Y:S02]  /*c070*/  ISETP.LT.OR P3, PT, R10.reuse, 0x6a, P3 ;  /* 0x0000006a0a00780c */ /* 0x040fe40001f61670 */
[----:B------:R-:W-:Y:S01]  /*c080*/  FMNMX.FTZ R20, R75, R20, !PT ;  /* 0x000000144b147209 */ /* 0x000fe20007810000 */
[----:B------:R-:W-:Y:S01]  /*c090*/  MUFU.EX2 R170, R170 ;  /* 0x000000aa00aa7308 */ /* 0x000fe20000000800 */
[----:B------:R-:W-:-:S02]  /*c0a0*/  ISETP.LT.OR P4, PT, R10, 0x71, P4 ;  /* 0x000000710a00780c */ /* 0x000fc40002781670 */
[----:B------:R-:W-:Y:S02]  /*c0b0*/  FSEL R79, R79, -INF , !P3 ;  /* 0xff8000004f4f7808 */ /* 0x000fe40005800000 */
[----:B------:R-:W-:Y:S02]  /*c0c0*/  ISETP.GT.AND P3, PT, R12, 0x71, P2 ;  /* 0x000000710c00780c */ /* 0x000fe40001764270 */
[----:B------:R-:W-:Y:S01]  /*c0d0*/  FMNMX.FTZ R20, R193, R20, !PT ;  /* 0x00000014c1147209 */ /* 0x000fe20007810000 */
[----:B------:R-:W-:Y:S01]  /*c0e0*/  MUFU.EX2 R33, R33 ;  /* 0x0000002100217308 */ /* 0x000fe20000000800 */
[----:B------:R-:W-:Y:S02]  /*c0f0*/  FSEL R53, R82, -INF , !P4 ;  /* 0xff80000052357808 */ /* 0x000fe40006000000 */
[----:B------:R-:W-:Y:S02]  /*c100*/  ISETP.GT.AND P4, PT, R12, 0x78, P2 ;  /* 0x000000780c00780c */ /* 0x000fe40001784270 */
[----:B------:R-:W-:-:S02]  /*c110*/  ISETP.LT.OR P3, PT, R10, 0x72, P3 ;  /* 0x000000720a00780c */ /* 0x000fc40001f61670 */
[----:B------:R-:W-:Y:S01]  /*c120*/  FMNMX.FTZ R20, R79, R20, !PT ;  /* 0x000000144f147209 */ /* 0x000fe20007810000 */
[----:B------:R-:W-:Y:S01]  /*c130*/  MUFU.EX2 R164, R164 ;  /* 0x000000a400a47308 */ /* 0x000fe20000000800 */
[----:B------:R-:W-:Y:S02]  /*c140*/  ISETP.GT.AND P2, PT, R12, 0x79, P2 ;  /* 0x000000790c00780c */ /* 0x000fe40001744270 */
[C---:B------:R-:W-:Y:S02]  /*c150*/  ISETP.LT.OR P4, PT, R10.reuse, 0x79, P4 ;  /* 0x000000790a00780c */ /* 0x040fe40002781670 */
[----:B------:R-:W-:Y:S02]  /*c160*/  FSEL R83, R83, -INF , !P3 ;  /* 0xff80000053537808 */ /* 0x000fe40005800000 */
[----:B------:R-:W-:Y:S01]  /*c170*/  FMNMX.FTZ R20, R53, R20, !PT ;  /* 0x0000001435147209 */ /* 0x000fe20007810000 */
[----:B------:R-:W-:Y:S01]  /*c180*/  MUFU.EX2 R29, R29 ;  /* 0x0000001d001d7308 */ /* 0x000fe20000000800 */
[----:B------:R-:W-:-:S02]  /*c190*/  ISETP.LT.OR P2, PT, R10, 0x7a, P2 ;  /* 0x0000007a0a00780c */ /* 0x000fc40001741670 */
[----:B------:R-:W-:Y:S02]  /*c1a0*/  FSEL R57, R86, -INF , !P4 ;  /* 0xff80000056397808 */ /* 0x000fe40006000000 */
[----:B------:R-:W-:Y:S02]  /*c1b0*/  FMNMX.FTZ R20, R83, R20, !PT ;  /* 0x0000001453147209 */ /* 0x000fe40007810000 */
[----:B------:R-:W-:Y:S01]  /*c1c0*/  FSEL R65, R0, RZ, P5 ;  /* 0x000000ff00417208 */ /* 0x000fe20002800000 */
[----:B------:R-:W-:Y:S01]  /*c1d0*/  MUFU.EX2 R166, R166 ;  /* 0x000000a600a67308 */ /* 0x000fe20000000800 */
[----:B------:R-:W-:Y:S02]  /*c1e0*/  FSEL R87, R87, -INF , !P2 ;  /* 0xff80000057577808 */ /* 0x000fe40005000000 */
[----:B------:R-:W-:Y:S01]  /*c1f0*/  FMNMX.FTZ R20, R57, R20, !PT ;  /* 0x0000001439147209 */ /* 0x000fe20007810000 */
[----:B------:R-:W-:-:S03]  /*c200*/  FADD.FTZ R65, -R65, R6 ;  /* 0x0000000641417221 */ /* 0x000fc60000010100 */
[----:B------:R-:W-:Y:S01]  /*c210*/  FMNMX.FTZ R20, R87, R20, !PT ;  /* 0x0000001457147209 */ /* 0x000fe20007810000 */
[----:B------:R-:W-:Y:S01]  /*c220*/  FMUL.FTZ R65, R65, R4 ;  /* 0x0000000441417220 */ /* 0x000fe20000410000 */
[----:B------:R-:W-:Y:S03]  /*c230*/  MUFU.EX2 R15, R15 ;  /* 0x0000000f000f7308 */ /* 0x000fe60000000800 */
[----:B------:R-:W0:Y:S05]  /*c240*/  SHFL.BFLY PT, R7, R20, 0x2, 0x1f ;  /* 0x0c401f0014077f89 */ /* 0x000e2a00000e0000 */
[----:B------:R-:W1:Y:S08]  /*c250*/  MUFU.EX2 R65, R65 ;  /* 0x0000004100417308 */ /* 0x000e700000000800 */
[----:B------:R-:W-:Y:S08]  /*c260*/  MUFU.EX2 R160, R160 ;  /* 0x000000a000a07308 */ /* 0x000ff00000000800 */
[----:B------:R-:W-:Y:S01]  /*c270*/  MUFU.EX2 R61, R61 ;  /* 0x0000003d003d7308 */ /* 0x000fe20000000800 */
[----:B-1----:R-:W-:Y:S01]  /*c280*/  FFMA.FTZ R26, R65, R3, R180 ;  /* 0x00000003411a7223 */ /* 0x002fe200000100b4 */
[C---:B------:R-:W-:Y:S01]  /*c290*/  F2FP.BF16.F32.PACK_AB R180, R27.reuse, R180 ;  /* 0x000000b41bb4723e */ /* 0x040fe200000010ff */
[----:B------:R-:W-:Y:S01]  /*c2a0*/  FMUL.FTZ R88, R88, R65 ;  /* 0x0000004158587220 */ /* 0x000fe20000410000 */
[----:B0-----:R-:W-:Y:S01]  /*c2b0*/  FMNMX.FTZ R7, R20, R7, !PT ;  /* 0x0000000714077209 */ /* 0x001fe20007810000 */
[----:B------:R-:W-:Y:S01]  /*c2c0*/  FADD.FTZ R3, R27, R26 ;  /* 0x0000001a1b037221 */ /* 0x000fe20000010000 */
[-C--:B------:R-:W-:Y:S01]  /*c2d0*/  FMUL.FTZ R89, R89, R65.reuse ;  /* 0x0000004159597220 */ /* 0x080fe20000410000 */
[-C--:B------:R-:W-:Y:S01]  /*c2e0*/  FMUL.FTZ R92, R92, R65.reuse ;  /* 0x000000415c5c7220 */ /* 0x080fe20000410000 */
[----:B------:R-:W-:Y:S01]  /*c2f0*/  MUFU.EX2 R162, R162 ;  /* 0x000000a200a27308 */ /* 0x000fe20000000800 */
[----:B------:R-:W-:Y:S01]  /*c300*/  FADD.FTZ R26, R182, R3 ;  /* 0x00000003b61a7221 */ /* 0x000fe20000010000 */
[----:B------:R-:W0:Y:S01]  /*c310*/  SHFL.BFLY PT, R10, R7, 0x1, 0x1f ;  /* 0x0c201f00070a7f89 */ /* 0x000e2200000e0000 */
[----:B------:R-:W-:Y:S01]  /*c320*/  F2FP.BF16.F32.PACK_AB R182, R31, R182 ;  /* 0x000000b61fb6723e */ /* 0x000fe200000010ff */
[-C--:B------:R-:W-:Y:S01]  /*c330*/  FMUL.FTZ R93, R93, R65.reuse ;  /* 0x000000415d5d7220 */ /* 0x080fe20000410000 */
[----:B------:R-:W-:Y:S01]  /*c340*/  FADD.FTZ R3, R31, R26 ;  /* 0x0000001a1f037221 */ /* 0x000fe20000010000 */
[-C--:B------:R-:W-:Y:S01]  /*c350*/  FMUL.FTZ R96, R96, R65.reuse ;  /* 0x0000004160607220 */ /* 0x080fe20000410000 */
[-C--:B------:R-:W-:Y:S01]  /*c360*/  FMUL.FTZ R97, R97, R65.reuse ;  /* 0x0000004161617220 */ /* 0x080fe20000410000 */
[----:B------:R-:W-:Y:S01]  /*c370*/  MUFU.EX2 R9, R9 ;  /* 0x0000000900097308 */ /* 0x000fe20000000800 */
[----:B------:R-:W-:Y:S01]  /*c380*/  FADD.FTZ R26, R176, R3 ;  /* 0x00000003b01a7221 */ /* 0x000fe20000010000 */
[----:B------:R-:W-:Y:S01]  /*c390*/  F2FP.BF16.F32.PACK_AB R176, R43, R176 ;  /* 0x000000b02bb0723e */ /* 0x000fe200000010ff */
[-C--:B------:R-:W-:Y:S01]  /*c3a0*/  FMUL.FTZ R100, R100, R65.reuse ;  /* 0x0000004164647220 */ /* 0x080fe20000410000 */
        /* <DEDUP_REMOVED lines=14> */
[----:B0-----:R-:W-:Y:S01]  /*c490*/  FMNMX.FTZ R7, R7, R10, !PT ;  /* 0x0000000a07077209 */ /* 0x001fe20007810000 */
[-C--:B------:R-:W-:Y:S01]  /*c4a0*/  FMUL.FTZ R116, R116, R65.reuse ;  /* 0x0000004174747220 */ /* 0x080fe20000410000 */
[C---:B------:R-:W-:Y:S01]  /*c4b0*/  F2FP.BF16.F32.PACK_AB R172, R59.reuse, R172 ;  /* 0x000000ac3bac723e */ /* 0x040fe200000010ff */
[----:B------:R-:W-:Y:S01]  /*c4c0*/  FADD.FTZ R3, R59, R30 ;  /* 0x0000001e3b037221 */ /* 0x000fe20000010000 */
[C---:B------:R-:W-:Y:S01]  /*c4d0*/  FSETP.NEU.FTZ.AND P2, PT, R7.reuse, -INF , PT ;  /* 0xff8000000700780b */ /* 0x040fe20003f5d000 */
[C---:B------:R-:W-:Y:S01]  /*c4e0*/  FMUL.FTZ R6, R7.reuse, R4 ;  /* 0x0000000407067220 */ /* 0x040fe20000410000 */
[----:B------:R-:W-:Y:S01]  /*c4f0*/  MUFU.EX2 R158, R158 ;  /* 0x0000009e009e7308 */ /* 0x000fe20000000800 */
[----:B------:R-:W-:Y:S01]  /*c500*/  FADD.FTZ R30, R174, R3 ;  /* 0x00000003ae1e7221 */ /* 0x000fe20000010000 */
[----:B------:R-:W-:Y:S01]  /*c510*/  FSEL R3, R7, RZ, P2 ;  /* 0x000000ff07037208 */ /* 0x000fe20001000000 */
[----:B------:R-:W-:Y:S01]  /*c520*/  FMUL.FTZ R117, R117, R65 ;  /* 0x0000004175757220 */ /* 0x000fe20000410000 */
[----:B------:R-:W-:Y:S01]  /*c530*/  FSEL R32, R6, RZ, P2 ;  /* 0x000000ff06207208 */ /* 0x000fe20001000000 */
[----:B------:R-:W-:Y:S01]  /*c540*/  FADD.FTZ R77, R41, R30 ;  /* 0x0000001e294d7221 */ /* 0x000fe20000010000 */
[----:B------:R-:W-:-:S02]  /*c550*/  @!P1 VIADD R30, R34, 0x28860 ;  /* 0x00028860221e9836 */ /* 0x000fc40000000000 */
[----:B------:R-:W-:Y:S01]  /*c560*/  FADD.FTZ R3, -R3, R8 ;  /* 0x0000000803037221 */ /* 0x000fe20000010100 */
[----:B------:R-:W-:Y:S01]  /*c570*/  MUFU.EX2 R11, R11 ;  /* 0x0000000b000b7308 */ /* 0x000fe20000000800 */
[----:B------:R-:W-:Y:S01]  /*c580*/  FADD.FTZ R8, R168, R77 ;  /* 0x0000004da8087221 */ /* 0x000fe20000010000 */
[-CC-:B------:R-:W-:Y:S01]  /*c590*/  FFMA.FTZ R69, R183, R4.reuse, -R32.reuse ;  /* 0x00000004b7457223 */ /* 0x180fe20000010820 */
[-C--:B------:R-:W-:Y:S01]  /*c5a0*/  FMUL.FTZ R3, R3, R4.reuse ;  /* 0x0000000403037220 */ /* 0x080fe20000410000 */
        /* <DEDUP_REMOVED lines=12> */
[----:B------:R0:W1:Y:S01]  /*c670*/  MUFU.EX2 R8, R3 ;  /* 0x0000000300087308 */ /* 0x0000620000000800 */
[----:B------:R-:W-:Y:S01]  /*c680*/  FADD.FTZ R34, R164, R77 ;  /* 0x0000004da4227221 */ /* 0x000fe20000010000 */
        /* <DEDUP_REMOVED lines=8> */
[-C--:B------:R-:W-:Y:S01]  /*c710*/  FFMA.FTZ R55, R55, R4.reuse, -R32 ;  /* 0x0000000437377223 */ /* 0x080fe20000010820 */
[----:B------:R-:W-:Y:S01]  /*c720*/  @!P1 PRMT R30, RZ, 0x654, R30 ;  /* 0x00000654ff1e9816 */ /* 0x000fe2000000001e */
[-CC-:B------:R-:W-:Y:S01]  /*c730*/  FFMA.FTZ R165, R171, R4.reuse, -R32.reuse ;  /* 0x00000004aba57223 */ /* 0x180fe20000010820 */
[----:B------:R-:W-:Y:S01]  /*c740*/  FADD.FTZ R34, R166, R3 ;  /* 0x00000003a6227221 */ /* 0x000fe20000010000 */
[----:B------:R-:W-:Y:S01]  /*c750*/  FFMA.FTZ R175, R175, R4, -R32 ;  /* 0x00000004afaf7223 */ /* 0x000fe20000010820 */
[----:B------:R0:W-:Y:S01]  /*c760*/  @!P1 SYNCS.ARRIVE.TRANS64.RED.A1T0 RZ, [R30+URZ], RZ ;  /* 0x000000ff1eff99a7 */ /* 0x0001e2000810043f */
[----:B------:R-:W3:Y:S01]  /*c770*/  MUFU.EX2 R183, R183 ;  /* 0x000000b700b77308 */ /* 0x000ee20000000800 */
[----:B-1----:R-:W-:Y:S01]  /*c780*/  FFMA.FTZ R3, R8, R2, R69 ;  /* 0x0000000208037223 */ /* 0x002fe20000010045 */
[----:B------:R-:W-:Y:S01]  /*c790*/  FADD.FTZ R77, R15, R34 ;  /* 0x000000220f4d7221 */ /* 0x000fe20000010000 */
[-CC-:B------:R-:W-:Y:S01]  /*c7a0*/  FFMA.FTZ R63, R63, R4.reuse, -R32.reuse ;  /* 0x000000043f3f7223 */ /* 0x180fe20000010820 */
[-CC-:B------:R-:W-:Y:S01]  /*c7b0*/  FFMA.FTZ R153, R153, R4.reuse, -R32.reuse ;  /* 0x0000000499997223 */ /* 0x180fe20000010820 */
[-CC-:B------:R-:W-:Y:S01]  /*c7c0*/  FFMA.FTZ R67, R67, R4.reuse, -R32.reuse ;  /* 0x0000000443437223 */ /* 0x180fe20000010820 */
[----:B------:R-:W-:Y:S01]  /*c7d0*/  FADD.FTZ R34, R160, R77 ;  /* 0x0000004da0227221 */ /* 0x000fe20000010000 */
[-C--:B0-----:R-:W-:Y:S01]  /*c7e0*/  FFMA.FTZ R30, R155, R4.reuse, -R32 ;  /* 0x000000049b1e7223 */ /* 0x081fe20000010820 */
[----:B------:R-:W0:Y:S01]  /*c7f0*/  MUFU.EX2 R10, R10 ;  /* 0x0000000a000a7308 */ /* 0x000e220000000800 */
[----:B--2---:R-:W-:Y:S01]  /*c800*/  FADD.FTZ R2, R6, R3 ;  /* 0x0000000306027221 */ /* 0x004fe20000010000 */
[----:B------:R-:W-:Y:S01]  /*c810*/  FADD.FTZ R77, R61, R34 ;  /* 0x000000223d4d7221 */ /* 0x000fe20000010000 */
[-CC-:B------:R-:W-:Y:S01]  /*c820*/  FFMA.FTZ R45, R45, R4.reuse, -R32.reuse ;  /* 0x000000042d2d7223 */ /* 0x180fe20000010820 */
[-CC-:B------:R-:W-:Y:S01]  /*c830*/  FFMA.FTZ R71, R71, R4.reuse, -R32.reuse ;  /* 0x0000000447477223 */ /* 0x180fe20000010820 */
[----:B------:R-:W-:Y:S01]  /*c840*/  FFMA.FTZ R49, R49, R4, -R32 ;  /* 0x0000000431317223 */ /* 0x000fe20000010820 */
[----:B------:R-:W-:Y:S01]  /*c850*/  FADD.FTZ R34, R162, R77 ;  /* 0x0000004da2227221 */ /* 0x000fe20000010000 */
[----:B------:R-:W-:Y:S01]  /*c860*/  F2FP.BF16.F32.PACK_AB R162, R9, R162 ;  /* 0x000000a209a2723e */ /* 0x000fe200000010ff */
[----:B------:R-:W1:Y:S01]  /*c870*/  MUFU.EX2 R12, R12 ;  /* 0x0000000c000c7308 */ /* 0x000e620000000800 */
[----:B---3--:R-:W-:Y:S01]  /*c880*/  FADD.FTZ R3, R183, R2 ;  /* 0x00000002b7037221 */ /* 0x008fe20000010000 */
[----:B------:R-:W-:Y:S01]  /*c890*/  FADD.FTZ R27, R9, R34 ;  /* 0x00000022091b7221 */ /* 0x000fe20000010000 */
[-CC-:B------:R-:W-:Y:S01]  /*c8a0*/  FFMA.FTZ R75, R75, R4.reuse, -R32.reuse ;  /* 0x000000044b4b7223 */ /* 0x180fe20000010820 */
        /* <DEDUP_REMOVED lines=9> */
[----:B------:R-:W-:Y:S01]  /*c940*/  FFMA.FTZ R32, R87, R4, -R32 ;  /* 0x0000000457207223 */ /* 0x000fe20000010820 */
[----:B------:R-:W-:Y:S01]  /*c950*/  FADD.FTZ R34, R158, R27 ;  /* 0x0000001b9e227221 */ /* 0x000fe20000010000 */
[----:B------:R-:W-:Y:S01]  /*c960*/  ISETP.GT.AND P2, PT, R5, UR40, PT ;  /* 0x0000002805007c0c */ /* 0x000fe2000bf44270 */
[----:B------:R-:W0:Y:S01]  /*c970*/  MUFU.EX2 R14, R14 ;  /* 0x0000000e000e7308 */ /* 0x000e220000000800 */
[----:B-1----:R-:W-:Y:S01]  /*c980*/  FADD.FTZ R2, R12, R3 ;  /* 0x000000030c027221 */ /* 0x002fe20000010000 */
[----:B------:R-:W-:Y:S01]  /*c990*/  FADD.FTZ R27, R11, R34 ;  /* 0x000000220b1b7221 */ /* 0x000fe20000010000 */
[----:B------:R-:W-:Y:S01]  /*c9a0*/  F2FP.BF16.F32.PACK_AB R181, R6, R69 ;  /* 0x0000004506b5723e */ /* 0x000fe200000010ff */
        /* <DEDUP_REMOVED lines=41> */
[----:B------:R-:W-:Y:S01]  /*cc40*/  FMUL.FTZ R151, R151, R8 ;  /* 0x0000000897977220 */ /* 0x000fe20000410000 */
[----:B------:R-:W-:Y:S01]  /*cc50*/  F2FP.BF16.F32.PACK_AB R174, R41, R174 ;  /* 0x000000ae29ae723e */ /* 0x000fe200000010ff */
[-C--:B------:R-:W-:Y:S01]  /*cc60*/  FMUL.FTZ R120, R120, R65.reuse ;  /* 0x0000004178787220 */ /* 0x080fe20000410000 */
[----:B------:R-:W0:Y:S01]  /*cc70*/  MUFU.EX2 R169, R169 ;  /* 0x000000a900a97308 */ /* 0x000e220000000800 */
[----:B-1----:R-:W-:Y:S01]  /*cc80*/  FADD.FTZ R2, R24, R3 ;  /* 0x0000000318027221 */ /* 0x002fe20000010000 */
[----:B------:R-:W-:Y:S01]  /*cc90*/  F2FP.BF16.F32.PACK_AB R168, R37, R168 ;  /* 0x000000a825a8723e */ /* 0x000fe200000010ff */
[-C--:B------:R-:W-:Y:S01]  /*cca0*/  FMUL.FTZ R121, R121, R65.reuse ;  /* 0x0000004179797220 */ /* 0x080fe20000410000 */
[----:B------:R-:W-:Y:S01]  /*ccb0*/  F2FP.BF16.F32.PACK_AB R170, R33, R170 ;  /* 0x000000aa21aa723e */ /* 0x000fe200000010ff */
[-C--:B------:R-:W-:Y:S01]  /*ccc0*/  FMUL.FTZ R124, R124, R65.reuse ;  /* 0x000000417c7c7220 */ /* 0x080fe20000410000 */
[----:B------:R-:W-:Y:S01]  /*ccd0*/  F2FP.BF16.F32.PACK_AB R164, R29, R164 ;  /* 0x000000a41da4723e */ /* 0x000fe200000010ff */
[-C--:B------:R-:W-:Y:S01]  /*cce0*/  FMUL.FTZ R125, R125, R65.reuse ;  /* 0x000000417d7d7220 */ /* 0x080fe20000410000 */
        /* <DEDUP_REMOVED lines=21> */
[----:B------:R-:W-:Y:S01]  /*ce40*/  FMUL.FTZ R149, R149, R65 ;  /* 0x0000004195957220 */ /* 0x000fe20000410000 */
[----:B------:R-:W-:Y:S01]  /*ce50*/  F2FP.BF16.F32.PACK_AB R183, R10, R183 ;  /* 0x000000b70ab7723e */ /* 0x000fe200000010ff */
[----:B------:R-:W-:Y:S01]  /*ce60*/  VIADD R5, R5, 0xffffffff ;  /* 0xffffffff05057836 */ /* 0x000fe20000000000 */
[----:B------:R-:W1:Y:S01]  /*ce70*/  MUFU.EX2 R165, R165 ;  /* 0x000000a500a57308 */ /* 0x000e620000000800 */
[----:B--2---:R-:W-:Y:S01]  /*ce80*/  FADD.FTZ R2, R28, R9 ;  /* 0x000000091c027221 */ /* 0x004fe20000010000 */
[----:B------:R-:W-:Y:S01]  /*ce90*/  F2FP.BF16.F32.PACK_AB R177, R35, R12 ;  /* 0x0000000c23b1723e */ /* 0x000fe200000010ff */
[----:B------:R-:W-:Y:S01]  /*cea0*/  IMAD.MOV.U32 R6, RZ, RZ, R0 ;  /* 0x000000ffff067224 */ /* 0x000fe200078e0000 */
[----:B------:R-:W-:Y:S01]  /*ceb0*/  F2FP.BF16.F32.PACK_AB R179, R39, R14 ;  /* 0x0000000e27b3723e */ /* 0x000fe200000010ff */
[----:B------:R-:W-:Y:S01]  /*cec0*/  IMAD.MOV.U32 R8, RZ, RZ, R7 ;  /* 0x000000ffff087224 */ /* 0x000fe200078e0007 */
[----:B------:R-:W-:-:S02]  /*ced0*/  F2FP.BF16.F32.PACK_AB R173, R73, R20 ;  /* 0x0000001449ad723e */ /* 0x000fc400000010ff */
[----:B------:R-:W2:Y:S01]  /*cee0*/  MUFU.EX2 R152, R152 ;  /* 0x0000009800987308 */ /* 0x000ea20000000800 */
[C---:B0-----:R-:W-:Y:S01]  /*cef0*/  FADD.FTZ R2, R55.reuse, R2 ;  /* 0x0000000237027221 */ /* 0x041fe20000010000 */
[----:B------:R-:W-:Y:S02]  /*cf00*/  F2FP.BF16.F32.PACK_AB R169, R26, R169 ;  /* 0x000000a91aa9723e */ /* 0x000fe400000010ff */
[----:B------:R-:W-:-:S04]  /*cf10*/  F2FP.BF16.F32.PACK_AB R171, R55, R28 ;  /* 0x0000001c37ab723e */ /* 0x000fc800000010ff */
[----:B------:R-:W0:Y:S01]  /*cf20*/  MUFU.EX2 R30, R30 ;  /* 0x0000001e001e7308 */ /* 0x000e220000000800 */
[----:B-1----:R-:W-:-:S07]  /*cf30*/  FADD.FTZ R9, R165, R2 ;  /* 0x00000002a5097221 */ /* 0x002fce0000010000 */
[----:B------:R-:W1:Y:S01]  /*cf40*/  MUFU.EX2 R21, R21 ;  /* 0x0000001500157308 */ /* 0x000e620000000800 */
[----:B--2---:R-:W-:-:S07]  /*cf50*/  FADD.FTZ R34, R152, R27 ;  /* 0x0000001b98227221 */ /* 0x004fce0000010000 */
[----:B------:R2:W3:Y:S01]  /*cf60*/  MUFU.EX2 R36, R175 ;  /* 0x000000af00247308 */ /* 0x0004e20000000800 */
[C---:B0-----:R-:W-:Y:S01]  /*cf70*/  FADD.FTZ R9, R30.reuse, R9 ;  /* 0x000000091e097221 */ /* 0x041fe20000010000 */
[----:B------:R-:W-:-:S06]  /*cf80*/  F2FP.BF16.F32.PACK_AB R165, R30, R165 ;  /* 0x000000a51ea5723e */ /* 0x000fcc00000010ff */
[----:B------:R-:W0:Y:S01]  /*cf90*/  MUFU.EX2 R154, R154 ;  /* 0x0000009a009a7308 */ /* 0x000e220000000800 */
[C---:B-1----:R-:W-:Y:S01]  /*cfa0*/  FADD.FTZ R3, R21.reuse, R34 ;  /* 0x0000002215037221 */ /* 0x042fe20000010000 */
[----:B------:R-:W-:Y:S02]  /*cfb0*/  F2FP.BF16.F32.PACK_AB R152, R21, R152 ;  /* 0x000000981598723e */ /* 0x000fe400000010ff */
[----:B--2---:R-:W-:-:S04]  /*cfc0*/  F2FP.BF16.F32.PACK_AB R175, R47, R24 ;  /* 0x000000182faf723e */ /* 0x004fc800000010ff */
[----:B------:R-:W1:Y:S01]  /*cfd0*/  MUFU.EX2 R63, R63 ;  /* 0x0000003f003f7308 */ /* 0x000e620000000800 */
[----:B---3--:R-:W-:-:S07]  /*cfe0*/  FADD.FTZ R9, R36, R9 ;  /* 0x0000000924097221 */ /* 0x008fce0000010000 */
        /* <DEDUP_REMOVED lines=32> */
[----:B------:R-:W-:-:S03]  /*d1f0*/  F2FP.BF16.F32.PACK_AB R153, R83, R42 ;  /* 0x0000002a5399723e */ /* 0x000fc600000010ff */
[----:B-1----:R-:W-:-:S04]  /*d200*/  FADD.FTZ R9, R44, R9 ;  /* 0x000000092c097221 */ /* 0x002fc80000010000 */
[C---:B--2---:R-:W-:Y:S01]  /*d210*/  FADD.FTZ R2, R32.reuse, R9 ;  /* 0x0000000920027221 */ /* 0x044fe20000010000 */
[----:B------:R-:W-:Y:S01]  /*d220*/  F2FP.BF16.F32.PACK_AB R155, R32, R44 ;  /* 0x0000002c209b723e */ /* 0x000fe200000010ff */
[----:B------:R-:W-:Y:S06]  /*d230*/  @P2 BRA `(.L_x_8123) ;  /* 0xffffffcc00f02947 */ /* 0x000fec000383ffff */
.L_x_8106:
[----:B------:R-:W-:Y:S06]  /*d240*/  BAR.ARV 0x8, 0x180 ;  /* 0x0206000000007b1d */ /* 0x000fec0000002000 */
[----:B------:R-:W-:Y:S05]  /*d250*/  @!P0 BRA `(.L_x_8124) ;  /* 0x0000000000048947 */ /* 0x000fea0003800000 */
[----:B------:R-:W-:Y:S01]  /*d260*/  BPT.TRAP 0x1 ;  /* 0x000000040000795c */ /* 0x000fe20000300000 */
.L_x_8124:
[----:B------:R-:W-:Y:S01]  /*d270*/  ULEA UR5, UR45, UR41, 0x3 ;  /* 0x000000292d057291 */ /* 0x000fe2000f8e183f */
[----:B------:R-:W-:-:S05]  /*d280*/  IMAD.U32 R5, RZ, RZ, UR46 ;  /* 0x0000002eff057e24 */ /* 0x000fca000f8e00ff */
[----:B------:R-:W-:-:S04]  /*d290*/  SHF.L.U32 R5, R5, 0x1f, RZ ;  /* 0x0000001f05057819 */ /* 0x000fc800000006ff */
[----:B------:R0:W1:Y:S01]  /*d2a0*/  SYNCS.PHASECHK.TRANS64.TRYWAIT P2, [UR5+0x28850], R5 ;  /* 0x02885005ff0075a7 */ /* 0x0000620008040145 */
[----:B------:R-:W-:Y:S05]  /*d2b0*/  @!P0 BRA `(.L_x_8125) ;  /* 0x0000000000048947 */ /* 0x000fea0003800000 */
[----:B------:R-:W-:Y:S01]  /*d2c0*/  BPT.TRAP 0x1 ;  /* 0x000000040000795c */ /* 0x000fe20000300000 */
.L_x_8125:
[----:B-1----:R-:W-:Y:S05]  /*d2d0*/  @P2 BRA `(.L_x_8126) ;  /* 0x0000000000082947 */ /* 0x002fea0003800000 */
[----:B------:R-:W1:Y:S02]  /*d2e0*/  SYNCS.PHASECHK.TRANS64.TRYWAIT P0, [UR5+0x28850], R5 ;  /* 0x02885005ff0075a7 */ /* 0x000e640008000145 */
[----:B-1----:R-:W-:Y:S05]  /*d2f0*/  @!P0 BRA `(.L_x_8127) ;  /* 0x0000009000508947 */ /* 0x002fea0003800000 */
.L_x_8126:
[----:B------:R-:W-:Y:S01]  /*d300*/  UIADD3 UR41, UR41, 0x400, URZ ;  /* 0x0000040029297890 */ /* 0x000fe2000fffe03f */
[----:B------:R-:W-:Y:S01]  /*d310*/  WARPGROUP.ARRIVE ;  /* 0x00000000000079c5 */ /* 0x000fe20000000000 */
[----:B------:R-:W-:Y:S01]  /*d320*/  UMOV UR7, 0x40000040 ;  /* 0x4000004000077882 */ /* 0x000fe20000000000 */
[----:B-1----:R-:W1:Y:S01]  /*d330*/  SHFL.BFLY PT, R6, R3, 0x2, 0x1f ;  /* 0x0c401f0003067f89 */ /* 0x002e6200000e0000 */
[----:B------:R-:W-:Y:S01]  /*d340*/  USHF.R.U32.HI UR41, URZ, 0x4, UR41 ;  /* 0x000000043f297899 */ /* 0x000fe20008011629 */
[----:B------:R-:W-:Y:S01]  /*d350*/  IMAD.MOV.U32 R11, RZ, RZ, RZ ;  /* 0x000000ffff0b7224 */ /* 0x000fe200078e00ff */
[----:B------:R-:W-:Y:S01]  /*d360*/  UIADD3 UR47, UR47, 0x1, URZ ;  /* 0x000000012f2f7890 */ /* 0x000fe2000fffe03f */
[----:B0-----:R-:W0:Y:S01]  /*d370*/  SHFL.BFLY PT, R5, R2, 0x2, 0x1f ;  /* 0x0c401f0002057f89 */ /* 0x001e2200000e0000 */
[----:B------:R-:W-:-:S04]  /*d380*/  ULOP3.LUT UR41, UR41, 0x3fff, URZ, 0xc0, !UPT ;  /* 0x00003fff29297892 */ /* 0x000fc8000f8ec03f */
[----:B------:R-:W-:-:S04]  /*d390*/  ULOP3.LUT UR4, UR41, 0x4000000, URZ, 0xfc, !UPT ;  /* 0x0400000029047892 */ /* 0x000fc8000f8efc3f */
[----:B------:R-:W-:Y:S02]  /*d3a0*/  ULEA UR4, UR45, UR4, 0xb ;  /* 0x000000042d047291 */ /* 0x000fe4000f8e583f */
[----:B------:R-:W-:-:S04]  /*d3b0*/  UIADD3 UR45, UR45, 0x1, URZ ;  /* 0x000000012d2d7890 */ /* 0x000fc8000fffe03f */
[----:B------:R-:W-:Y:S01]  /*d3c0*/  UISETP.NE.AND UP0, UPT, UR45, 0x2, UPT ;  /* 0x000000022d00788c */ /* 0x000fe2000bf05270 */
[----:B------:R-:W-:Y:S02]  /*d3d0*/  UMOV UR6, UR4 ;  /* 0x0000000400067c82 */ /* 0x000fe40008000000 */
[----:B------:R-:W-:Y:S01]  /*d3e0*/  HGMMA.64x128x16.F32.BF16 R88, R180, gdesc[UR4].tnspB, R88, gsb0 ;  /* 0x41e00004b4587df0 */ /* 0x000fe20008001858 */
[----:B------:R-:W-:Y:S01]  /*d3f0*/  UIADD3 UR6, UR4, 0x80, URZ ;  /* 0x0000008004067890 */ /* 0x000fe2000fffe03f */
[----:B-1----:R-:W-:Y:S01]  /*d400*/  FADD.FTZ R6, R6, R3 ;  /* 0x0000000306067221 */ /* 0x002fe20000010000 */
[----:B------:R-:W-:Y:S01]  /*d410*/  UMOV UR7, 0x40000040 ;  /* 0x4000004000077882 */ /* 0x000fe20000000000 */
[----:B------:R-:W-:Y:S02]  /*d420*/  IMAD.MOV.U32 R3, RZ, RZ, -0x800000 ;  /* 0xff800000ff037424 */ /* 0x000fe400078e00ff */
[----:B0-----:R-:W-:Y:S01]  /*d430*/  FADD.FTZ R8, R5, R2 ;  /* 0x0000000205087221 */ /* 0x001fe20000010000 */
[----:B------:R-:W-:Y:S01]  /*d440*/  IMAD.MOV.U32 R2, RZ, RZ, -0x800000 ;  /* 0xff800000ff027424 */ /* 0x000fe200078e00ff */
[----:B------:R-:W0:Y:S01]  /*d450*/  SHFL.BFLY PT, R5, R6, 0x1, 0x1f ;  /* 0x0c201f0006057f89 */ /* 0x000e2200000e0000 */
[----:B------:R-:W-:-:S03]  /*d460*/  USEL UR45, UR45, URZ, UP0 ;  /* 0x0000003f2d2d7287 */ /* 0x000fc60008000000 */
[----:B------:R-:W1:Y:S01]  /*d470*/  SHFL.BFLY PT, R9, R8, 0x1, 0x1f ;  /* 0x0c201f0008097f89 */ /* 0x000e6200000e0000 */
[----:B0-----:R-:W-:Y:S01]  /*d480*/  FADD.FTZ R13, R6, R5 ;  /* 0x00000005060d7221 */ /* 0x001fe20000010000 */
[----:B------:R-:W-:Y:S02]  /*d490*/  IMAD.U32 R6, RZ, RZ, UR5 ;  /* 0x00000005ff067e24 */ /* 0x000fe4000f8e00ff */
[----:B------:R-:W-:Y:S02]  /*d4a0*/  IMAD.MOV.U32 R5, RZ, RZ, RZ ;  /* 0x000000ffff057224 */ /* 0x000fe400078e00ff */
[----:B-1----:R-:W-:Y:S01]  /*d4b0*/  FADD.FTZ R14, R8, R9 ;  /* 0x00000009080e7221 */ /* 0x002fe20000010000 */
[----:B------:R-:W-:-:S04]  /*d4c0*/  FSETP.NE.FTZ.AND P0, PT, R13, RZ, PT ;  /* 0x000000ff0d00720b */ /* 0x000fc80003f15000 */
        /* <DEDUP_REMOVED lines=116> */
.L_x_8057:
        /* <DEDUP_REMOVED lines=17> */
[----:B------:R-:W1:Y:S01]  /*dd20*/  LDC R49, c[0x0][0xbe8] ;  /* 0x0002fa00ff317b82 */ /* 0x000e620000000800 */
[----:B------:R-:W-:Y:S01]  /*dd30*/  F2FP.BF16.F32.PACK_AB R122, R125, R124 ;  /* 0x0000007c7d7a723e */ /* 0x000fe200000010ff */
[----:B------:R-:W-:Y:S01]  /*dd40*/  UISETP.NE.AND.EX UP0, UPT, UR9, URZ, UPT, UP0 ;  /* 0x0000003f0900728c */ /* 0x000fe2000bf05300 */
[----:B------:R-:W-:Y:S02]  /*dd50*/  F2FP.BF16.F32.PACK_AB R123, R127, R126 ;  /* 0x0000007e7f7b723e */ /* 0x000fe400000010ff */
[----:B------:R-:W-:Y:S01]  /*dd60*/  F2FP.BF16.F32.PACK_AB R129, R131, R130 ;  /* 0x000000828381723e */ /* 0x000fe200000010ff */
[----:B------:R-:W-:Y:S01]  /*dd70*/  ULDC.64 UR8, c[0x0][0xc00] ;  /* 0x0003000000087ab9 */ /* 0x000fe20000000a00 */
[----:B------:R-:W-:Y:S01]  /*dd80*/  F2FP.BF16.F32.PACK_AB R136, R137, R136 ;  /* 0x000000888988723e */ /* 0x000fe200000010ff */
[----:B------:R-:W-:Y:S01]  /*dd90*/  UIMAD.WIDE UR8, UR37, 0x4, UR8 ;  /* 0x00000004250878a5 */ /* 0x000fe2000f8e0208 */
        /* <DEDUP_REMOVED lines=9> */
[----:B------:R-:W-:Y:S02]  /*de30*/  MOV R20, R0 ;  /* 0x0000000000147202 */ /* 0x000fe40000000f00 */
[----:B0-----:R-:W-:-:S03]  /*de40*/  MOV R21, R5 ;  /* 0x0000000500157202 */ /* 0x001fc60000000f00 */
[----:B------:R-:W-:-:S03]  /*de50*/  IMAD.WIDE R4, R188, 0x2, R20 ;  /* 0x00000002bc047825 */ /* 0x000fc600078e0214 */
[C---:B------:R-:W-:Y:S02]  /*de60*/  LOP3.LUT R7, R4.reuse, 0x380, RZ, 0xc0, !PT ;  /* 0x0000038004077812 */ /* 0x040fe400078ec0ff */
[C---:B------:R-:W-:Y:S02]  /*de70*/  IADD3 R31, P6, R4.reuse, 0x20, RZ ;  /* 0x00000020041f7810 */ /* 0x040fe40007fde0ff */
[----:B------:R-:W-:Y:S02]  /*de80*/  SHF.R.U64 R7, R7, 0x3, RZ ;  /* 0x0000000307077819 */ /* 0x000fe400000012ff */
[C---:B------:R-:W-:Y:S01]  /*de90*/  IADD3 R10, P5, R4.reuse, 0x40, RZ ;  /* 0x00000040040a7810 */ /* 0x040fe20007fbe0ff */
[--C-:B------:R-:W-:Y:S01]  /*dea0*/  IMAD.X R29, RZ, RZ, R5.reuse, P6 ;  /* 0x000000ffff1d7224 */ /* 0x100fe200030e0605 */
        /* <DEDUP_REMOVED lines=15> */
[----:B------:R-:W-:Y:S02]  /*dfa0*/  LOP3.LUT R6, R31, 0x380, RZ, 0xc0, !PT ;  /* 0x000003801f067812 */ /* 0x000fe400078ec0ff */
[----:B------:R-:W-:Y:S02]  /*dfb0*/  LOP3.LUT R8, R37, 0x380, RZ, 0xc0, !PT ;  /* 0x0000038025087812 */ /* 0x000fe400078ec0ff */
[----:B------:R-:W-:Y:S02]  /*dfc0*/  LOP3.LUT R24, R39, 0x380, RZ, 0xc0, !PT ;  /* 0x0000038027187812 */ /* 0x000fe400078ec0ff */
[----:B------:R-:W-:Y:S02]  /*dfd0*/  LOP3.LUT R12, R33, 0x380, RZ, 0xc0, !PT ;  /* 0x00000380210c7812 */ /* 0x000fe400078ec0ff */
[----:B------:R-:W-:-:S02]  /*dfe0*/  LOP3.LUT R14, R35, 0x380, RZ, 0xc0, !PT ;  /* 0x00000380230e7812 */ /* 0x000fc400078ec0ff */
[----:B------:R-:W-:Y:S02]  /*dff0*/  SHF.R.U64 R7, R7, 0x3, RZ ;  /* 0x0000000307077819 */ /* 0x000fe400000012ff */
[----:B------:R-:W-:Y:S02]  /*e000*/  LOP3.LUT R30, R41, 0x380, RZ, 0xc0, !PT ;  /* 0x00000380291e7812 */ /* 0x000fe400078ec0ff */
[----:B------:R-:W-:Y:S02]  /*e010*/  SHF.R.U64 R6, R6, 0x3, RZ ;  /* 0x0000000306067819 */ /* 0x000fe400000012ff */
[----:B------:R-:W-:Y:S02]  /*e020*/  SHF.R.U64 R8, R8, 0x3, RZ ;  /* 0x0000000308087819 */ /* 0x000fe400000012ff */
[----:B------:R-:W-:Y:S02]  /*e030*/  SHF.R.U64 R24, R24, 0x3, RZ ;  /* 0x0000000318187819 */ /* 0x000fe400000012ff */
[----:B------:R-:W-:-:S02]  /*e040*/  SHF.R.U64 R12, R12, 0x3, RZ ;  /* 0x000000030c0c7819 */ /* 0x000fc400000012ff */
[----:B------:R-:W-:Y:S02]  /*e050*/  SHF.R.U64 R14, R14, 0x3, RZ ;  /* 0x000000030e0e7819 */ /* 0x000fe400000012ff */
[----:B------:R-:W-:Y:S02]  /*e060*/  LOP3.LUT R26, R7, R10, RZ, 0x3c, !PT ;  /* 0x0000000a071a7212 */ /* 0x000fe400078e3cff */
[----:B------:R-:W-:Y:S02]  /*e070*/  SHF.R.U64 R30, R30, 0x3, RZ ;  /* 0x000000031e1e7819 */ /* 0x000fe400000012ff */
[----:B------:R-:W-:Y:S02]  /*e080*/  LOP3.LUT R28, R6, R31, RZ, 0x3c, !PT ;  /* 0x0000001f061c7212 */ /* 0x000fe400078e3cff */
[----:B------:R-:W-:Y:S02]  /*e090*/  LOP3.LUT R10, R8, R37, RZ, 0x3c, !PT ;  /* 0x00000025080a7212 */ /* 0x000fe400078e3cff */
[----:B------:R-:W-:-:S02]  /*e0a0*/  F2FP.BF16.F32.PACK_AB R5, R91, R90 ;  /* 0x0000005a5b05723e */ /* 0x000fc400000010ff */
[----:B------:R-:W-:Y:S02]  /*e0b0*/  F2FP.BF16.F32.PACK_AB R6, R93, R92 ;  /* 0x0000005c5d06723e */ /* 0x000fe400000010ff */
[----:B------:R-:W-:Y:S01]  /*e0c0*/  F2FP.BF16.F32.PACK_AB R7, R95, R94 ;  /* 0x0000005e5f07723e */ /* 0x000fe200000010ff */
[----:B------:R-:W-:Y:S01]  /*e0d0*/  BAR.SYNC.DEFER_BLOCKING 0x1, 0x100 ;  /* 0x0044000000007b1d */ /* 0x000fe20000010000 */
[----:B------:R-:W-:Y:S02]  /*e0e0*/  LOP3.LUT R8, R24, R39, RZ, 0x3c, !PT ;  /* 0x0000002718087212 */ /* 0x000fe400078e3cff */
[----:B------:R-:W-:Y:S02]  /*e0f0*/  LOP3.LUT R12, R12, R33, RZ, 0x3c, !PT ;  /* 0x000000210c0c7212 */ /* 0x000fe400078e3cff */
[----:B------:R-:W-:Y:S02]  /*e100*/  LOP3.LUT R14, R14, R35, RZ, 0x3c, !PT ;  /* 0x000000230e0e7212 */ /* 0x000fe400078e3cff */
[----:B------:R-:W-:-:S02]  /*e110*/  LOP3.LUT R24, R30, R41, RZ, 0x3c, !PT ;  /* 0x000000291e187212 */ /* 0x000fc400078e3cff */
[----:B------:R-:W-:Y:S02]  /*e120*/  MOV R30, R26 ;  /* 0x0000001a001e7202 */ /* 0x000fe40000000f00 */
[----:B------:R-:W-:Y:S02]  /*e130*/  MOV R27, R10 ;  /* 0x0000000a001b7202 */ /* 0x000fe40000000f00 */
[----:B------:R-:W-:Y:S02]  /*e140*/  MOV R26, R8 ;  /* 0x00000008001a7202 */ /* 0x000fe40000000f00 */
[----:B------:R-:W-:Y:S02]  /*e150*/  MOV R31, R28 ;  /* 0x0000001c001f7202 */ /* 0x000fe40000000f00 */
[----:B------:R-:W-:Y:S02]  /*e160*/  F2FP.BF16.F32.PACK_AB R8, R97, R96 ;  /* 0x000000606108723e */ /* 0x000fe400000010ff */
[----:B------:R-:W-:-:S02]  /*e170*/  F2FP.BF16.F32.PACK_AB R9, R99, R98 ;  /* 0x000000626309723e */ /* 0x000fc400000010ff */
[----:B------:R-:W-:Y:S02]  /*e180*/  F2FP.BF16.F32.PACK_AB R10, R101, R100 ;  /* 0x00000064650a723e */ /* 0x000fe400000010ff */
[----:B------:R-:W-:Y:S01]  /*e190*/  F2FP.BF16.F32.PACK_AB R11, R103, R102 ;  /* 0x00000066670b723e */ /* 0x000fe200000010ff */
[----:B------:R0:W-:Y:S01]  /*e1a0*/  STSM.16.M88.4 [R32], R4 ;  /* 0x0000000420007844 */ /* 0x0001e20000000200 */
[----:B------:R-:W-:Y:S02]  /*e1b0*/  MOV R29, R12 ;  /* 0x0000000c001d7202 */ /* 0x000fe40000000f00 */
[----:B------:R-:W-:Y:S01]  /*e1c0*/  MOV R28, R14 ;  /* 0x0000000e001c7202 */ /* 0x000fe20000000f00 */
[----:B------:R-:W-:Y:S01]  /*e1d0*/  STSM.16.M88.4 [R31], R8 ;  /* 0x000000081f007844 */ /* 0x000fe20000000200 */
[----:B------:R-:W-:Y:S02]  /*e1e0*/  F2FP.BF16.F32.PACK_AB R12, R113, R112 ;  /* 0x00000070710c723e */ /* 0x000fe400000010ff */
[----:B------:R-:W-:-:S02]  /*e1f0*/  F2FP.BF16.F32.PACK_AB R13, R115, R114 ;  /* 0x00000072730d723e */ /* 0x000fc400000010ff */
[----:B------:R-:W-:Y:S02]  /*e200*/  F2FP.BF16.F32.PACK_AB R14, R117, R116 ;  /* 0x00000074750e723e */ /* 0x000fe400000010ff */
[----:B------:R-:W-:Y:S02]  /*e210*/  F2FP.BF16.F32.PACK_AB R15, R119, R118 ;  /* 0x00000076770f723e */ /* 0x000fe400000010ff */
[----:B------:R-:W-:Y:S02]  /*e220*/  MOV R24, R24 ;  /* 0x0000001800187202 */ /* 0x000fe40000000f00 */
[----:B------:R-:W-:Y:S02]  /*e230*/  PLOP3.LUT P0, PT, PT, PT, UP0, 0x80, 0x0 ;  /* 0x000000000000781c */ /* 0x000fe40003f0f008 */
[----:B0-----:R-:W-:Y:S02]  /*e240*/  F2FP.BF16.F32.PACK_AB R4, R105, R104 ;  /* 0x000000686904723e */ /* 0x001fe400000010ff */
[----:B------:R-:W-:-:S02]  /*e250*/  F2FP.BF16.F32.PACK_AB R5, R107, R106 ;  /* 0x0000006a6b05723e */ /* 0x000fc400000010ff */
[----:B------:R-:W-:Y:S02]  /*e260*/  F2FP.BF16.F32.PACK_AB R6, R109, R108 ;  /* 0x0000006c6d06723e */ /* 0x000fe400000010ff */
[----:B------:R-:W-:-:S05]  /*e270*/  F2FP.BF16.F32.PACK_AB R7, R111, R110 ;  /* 0x0000006e6f07723e */ /* 0x000fca00000010ff */
[----:B------:R0:W-:Y:S04]  /*e280*/  STSM.16.M88.4 [R30], R4 ;  /* 0x000000041e007844 */ /* 0x0001e80000000200 */
[----:B------:R2:W-:Y:S04]  /*e290*/  STSM.16.M88.4 [R29], R12 ;  /* 0x0000000c1d007844 */ /* 0x0005e80000000200 */
[----:B------:R2:W-:Y:S04]  /*e2a0*/  STSM.16.M88.4 [R28], R120 ;  /* 0x000000781c007844 */ /* 0x0005e80000000200 */
[----:B------:R2:W-:Y:S04]  /*e2b0*/  STSM.16.M88.4 [R27], R128 ;  /* 0x000000801b007844 */ /* 0x0005e80000000200 */
[----:B------:R2:W-:Y:S01]  /*e2c0*/  STSM.16.M88.4 [R26], R136 ;  /* 0x000000881a007844 */ /* 0x0005e20000000200 */
[----:B0-----:R-:W-:-:S02]  /*e2d0*/  IMAD.U32 R4, RZ, RZ, UR8 ;  /* 0x00000008ff047e24 */ /* 0x001fc4000f8e00ff */
[----:B------:R-:W-:Y:S01]  /*e2e0*/  IMAD.U32 R5, RZ, RZ, UR9 ;  /* 0x00000009ff057e24 */ /* 0x000fe2000f8e00ff */
[----:B------:R2:W-:Y:S01]  /*e2f0*/  STSM.16.M88.4 [R24], R144 ;  /* 0x0000009018007844 */ /* 0x0005e20000000200 */
[----:B------:R-:W-:Y:S01]  /*e300*/  ULDC.64 UR8, c[0x0][0xc08] ;  /* 0x0003020000087ab9 */ /* 0x000fe20000000a00 */
[----:B------:R-:W-:Y:S06]  /*e310*/  BAR.SYNC.DEFER_BLOCKING 0x1, 0x100 ;  /* 0x0044000000007b1d */ /* 0x000fec0000010000 */
[----:B------:R-:W3:Y:S01]  /*e320*/  @P0 LDG.E R6, desc[UR50][R4.64] ;  /* 0x0000003204060981 */ /* 0x000ee2000c1e1900 */
[----:B------:R-:W-:Y:S01]  /*e330*/  UISETP.NE.U32.AND UP1, UPT, UR8, URZ, UPT ;  /* 0x0000003f0800728c */ /* 0x000fe2000bf25070 */
[----:B-1----:R-:W-:Y:S01]  /*e340*/  ISETP.NE.AND P1, PT, R49, 0x1, PT ;  /* 0x000000013100780c */ /* 0x002fe20003f25270 */
[----:B------:R-:W-:Y:S01]  /*e350*/  ULDC UR10, c[0x0][0xa88] ;  /* 0x0002a200000a7ab9 */ /* 0x000fe20000000800 */
[----:B------:R-:W-:Y:S01]  /*e360*/  UMOV UR4, URZ ;  /* 0x0000003f00047c82 */ /* 0x000fe20008000000 */
[----:B------:R-:W-:-:S06]  /*e370*/  UISETP.NE.AND.EX UP1, UPT, UR9, URZ, UPT, UP1 ;  /* 0x0000003f0900728c */ /* 0x000fcc000bf25310 */
[----:B------:R-:W-:-:S04]  /*e380*/  PLOP3.LUT P2, PT, PT, PT, UP1, 0x80, 0x0 ;  /* 0x000000000000781c */ /* 0x000fc80003f4f018 */
[----:B------:R-:W0:Y:S01]  /*e390*/  @P1 LDC R7, c[0x0][0xbec] ;  /* 0x0002fb00ff071b82 */ /* 0x000e220000000800 */
[----:B------:R-:W-:Y:S02]  /*e3a0*/  @UP1 ULDC.64 UR8, c[0x0][0xc08] ;  /* 0x0003020000081ab9 */ /* 0x000fe40000000a00 */
[----:B------:R-:W-:-:S05]  /*e3b0*/  @UP1 UIMAD.WIDE UR8, UR37, 0x4, UR8 ;  /* 0x00000004250818a5 */ /* 0x000fca000f8e0208 */
[----:B------:R-:W1:Y:S01]  /*e3c0*/  @P1 LDC R8, c[0x0][0xbf0] ;  /* 0x0002fc00ff081b82 */ /* 0x000e620000000800 */
[----:B------:R-:W-:Y:S02]  /*e3d0*/  IMAD.U32 R10, RZ, RZ, UR8 ;  /* 0x00000008ff0a7e24 */ /* 0x000fe4000f8e00ff */
[----:B------:R-:W-:Y:S01]  /*e3e0*/  IMAD.U32 R11, RZ, RZ, UR9 ;  /* 0x00000009ff0b7e24 */ /* 0x000fe2000f8e00ff */
[----:B---3--:R-:W-:Y:S01]  /*e3f0*/  @P0 R2UR UR4, R6 ;  /* 0x00000000060402ca */ /* 0x008fe200000e0000 */
[----:B------:R-:W-:-:S06]  /*e400*/  IMAD.U32 R6, RZ, RZ, UR10 ;  /* 0x0000000aff067e24 */ /* 0x000fcc000f8e00ff */
[----:B------:R2:W5:Y:S01]  /*e410*/  @P2 LDG.E R6, desc[UR50][R10.64] ;  /* 0x000000320a062981 */ /* 0x000562000c1e1900 */
[----:B01----:R-:W-:Y:S07]  /*e420*/  @P2 BRA `(.L_x_8130) ;  /* 0x0000000000102947 */ /* 0x003fee0003800000 */
[----:B------:R-:W-:Y:S05]  /*e430*/  @!P0 BRA `(.L_x_8130) ;  /* 0x00000000000c8947 */ /* 0x000fea0003800000 */
[----:B------:R-:W3:Y:S04]  /*e440*/  LDG.E R9, desc[UR50][R4.64] ;  /* 0x0000003204097981 */ /* 0x000ee8000c1e1900 */
[----:B-----5:R-:W3:Y:S02]  /*e450*/  LDG.E R6, desc[UR50][R4.64+0x4] ;  /* 0x0000043204067981 */ /* 0x020ee4000c1e1900 */
[----:B---3--:R-:W-:-:S07]  /*e460*/  IMAD.IADD R6, R6, 0x1, -R9 ;  /* 0x0000000106067824 */ /* 0x008fce00078e0a09 */
.L_x_8130:
[----:B------:R-:W-:Y:S01]  /*e470*/  USHF.R.S32.HI UR9, URZ, 0x1f, UR4 ;  /* 0x0000001f3f097899 */ /* 0x000fe20008011404 */
[----:B--2---:R-:W-:Y:S01]  /*e480*/  VIADD R10, R17, UR38 ;  /* 0x00000026110a7c36 */ /* 0x004fe20008000000 */
[----:B------:R-:W-:Y:S01]  /*e490*/  USHF.R.S32.HI UR16, URZ, 0x1f, UR42 ;  /* 0x0000001f3f107899 */ /* 0x000fe2000801142a */
[----:B------:R-:W-:Y:S01]  /*e4a0*/  VIADD R24, R187, UR38 ;  /* 0x00000026bb187c36 */ /* 0x000fe20008000000 */
[----:B------:R-:W-:Y:S01]  /*e4b0*/  ULDC.64 UR14, c[0x0][0xb90] ;  /* 0x0002e400000e7ab9 */ /* 0x000fe20000000a00 */
[----:B------:R-:W-:Y:S01]  /*e4c0*/  UMOV UR8, UR4 ;  /* 0x0000000400087c82 */ /* 0x000fe20008000000 */
[----:B------:R-:W-:Y:S01]  /*e4d0*/  UIMAD UR12, UR16, UR14, URZ ;  /* 0x0000000e100c72a4 */ /* 0x000fe2000f8e023f */
[----:B------:R-:W-:Y:S01]  /*e4e0*/  @P1 IMAD.HI.U32 R5, R10, R7, RZ ;  /* 0x000000070a051227 */ /* 0x000fe200078e00ff */
[----:B------:R-:W-:Y:S02]  /*e4f0*/  UIMAD.WIDE.U32 UR10, UR42, UR14, UR8 ;  /* 0x0000000e2a0a72a5 */ /* 0x000fe4000f8e0008 */
[----:B------:R-:W-:Y:S01]  /*e500*/  USHF.R.S32.HI UR8, URZ, 0x1f, UR37 ;  /* 0x0000001f3f087899 */ /* 0x000fe20008011425 */
[----:B------:R-:W-:Y:S01]  /*e510*/  IMAD.MOV.U32 R4, RZ, RZ, R10 ;  /* 0x000000ffff047224 */ /* 0x000fe200078e000a */
[----:B------:R-:W-:Y:S01]  /*e520*/  UIMAD UR12, UR42, UR15, UR12 ;  /* 0x0000000f2a0c72a4 */ /* 0x000fe2000f8e020c */
[----:B------:R-:W-:Y:S01]  /*e530*/  @P1 SHF.R.U32.HI R4, RZ, R8, R5 ;  /* 0x00000008ff041219 */ /* 0x000fe20000011605 */
[----:B------:R-:W-:Y:S01]  /*e540*/  USEL UR18, UR8, URZ, !UP0 ;  /* 0x0000003f08127287 */ /* 0x000fe2000c000000 */
[----:B------:R-:W-:Y:S01]  /*e550*/  IMAD R5, R184, 0x40, R18 ;  /* 0x00000040b8057824 */ /* 0x000fe200078e0212 */
[----:B------:R-:W-:Y:S01]  /*e560*/  ULDC.64 UR14, c[0x0][0xb98] ;  /* 0x0002e600000e7ab9 */ /* 0x000fe20000000a00 */
[----:B------:R-:W-:Y:S01]  /*e570*/  USEL UR17, UR37, URZ, !UP0 ;  /* 0x0000003f25117287 */ /* 0x000fe2000c000000 */
[----:B------:R-:W-:Y:S01]  /*e580*/  IMAD.MOV R8, RZ, RZ, -R4 ;  /* 0x000000ffff087224 */ /* 0x000fe200078e0a04 */
[----:B------:R-:W-:Y:S01]  /*e590*/  UIMAD UR8, UR18, UR14, URZ ;  /* 0x0000000e120872a4 */ /* 0x000fe2000f8e023f */
[----:B------:R-:W-:Y:S01]  /*e5a0*/  IMAD.WIDE R20, R5, 0x2, R20 ;  /* 0x0000000205147825 */ /* 0x000fe200078e0214 */
[----:B------:R-:W-:Y:S01]  /*e5b0*/  UIADD3 UR11, UR11, UR12, URZ ;  /* 0x0000000c0b0b7290 */ /* 0x000fe2000fffe03f */
[----:B------:R-:W-:Y:S01]  /*e5c0*/  SHF.R.S32.HI R5, RZ, 0x1f, R4 ;  /* 0x0000001fff057819 */ /* 0x000fe20000011404 */
[----:B------:R-:W-:Y:S01]  /*e5d0*/  UIMAD UR8, UR17, UR15, UR8 ;  /* 0x0000000f110872a4 */ /* 0x000fe2000f8e0208 */
[----:B------:R-:W-:Y:S01]  /*e5e0*/  IMAD R7, R49, R8, R10 ;  /* 0x0000000831077224 */ /* 0x000fe200078e020a */
[----:B------:R-:W-:Y:S01]  /*e5f0*/  UIMAD.WIDE.U32 UR10, UR17, UR14, UR10 ;  /* 0x0000000e110a72a5 */ /* 0x000fe2000f8e000a */
[----:B------:R-:W-:Y:S01]  /*e600*/  IADD3 R11, P3, R20, 0x2000, RZ ;  /* 0x00002000140b7810 */ /* 0x000fe20007f7e0ff */
[----:B-----5:R-:W-:Y:S01]  /*e610*/  IMAD R51, R6, R49, RZ ;  /* 0x0000003106337224 */ /* 0x020fe200078e02ff */
[----:B------:R-:W-:Y:S01]  /*e620*/  IADD3 R13, P0, R20, 0x1000, RZ ;  /* 0x00001000140d7810 */ /* 0x000fe20007f1e0ff */
[----:B------:R-:W-:Y:S01]  /*e630*/  IMAD.U32 R10, RZ, RZ, UR8 ;  /* 0x00000008ff0a7e24 */ /* 0x000fe2000f8e00ff */
[----:B------:R-:W-:Y:S01]  /*e640*/  SHF.R.S32.HI R8, RZ, 0x1f, R7 ;  /* 0x0000001fff087819 */ /* 0x000fe20000011407 */
[----:B------:R-:W-:Y:S01]  /*e650*/  ULDC.64 UR12, c[0x0][0xaa0] ;  /* 0x0002a800000c7ab9 */ /* 0x000fe20000000a00 */
[----:B------:R-:W-:-:S02]  /*e660*/  IADD3 R4, P2, R4, UR10, RZ ;  /* 0x0000000a04047c10 */ /* 0x000fc4000ff5e0ff */
[----:B------:R-:W-:Y:S02]  /*e670*/  LOP3.LUT R9, R11, 0x380, RZ, 0xc0, !PT ;  /* 0x000003800b097812 */ /* 0x000fe400078ec0ff */
[----:B------:R-:W-:Y:S01]  /*e680*/  IADD3.X R5, R5, UR11, R10, P2, !PT ;  /* 0x0000000b05057c10 */ /* 0x000fe200097fe40a */
[----:B------:R-:W-:Y:S01]  /*e690*/  ULDC.64 UR10, c[0x0][0xb88] ;  /* 0x0002e200000a7ab9 */ /* 0x000fe20000000a00 */
[----:B------:R-:W-:Y:S01]  /*e6a0*/  LOP3.LUT R12, R13, 0x380, RZ, 0xc0, !PT ;  /* 0x000003800d0c7812 */ /* 0x000fe200078ec0ff */
[----:B------:R-:W-:Y:S01]  /*e6b0*/  IMAD R10, R8, UR10, RZ ;  /* 0x0000000a080a7c24 */ /* 0x000fe2000f8e02ff */
[----:B------:R-:W-:Y:S01]  /*e6c0*/  SHF.R.U64 R8, R9, 0x3, RZ ;  /* 0x0000000309087819 */ /* 0x000fe200000012ff */
[C---:B------:R-:W-:Y:S01]  /*e6d0*/  IMAD.WIDE.U32 R4, R7.reuse, UR10, R4 ;  /* 0x0000000a07047c25 */ /* 0x040fe2000f8e0004 */
[----:B------:R-:W-:Y:S02]  /*e6e0*/  SHF.R.U64 R12, R12, 0x3, RZ ;  /* 0x000000030c0c7819 */ /* 0x000fe400000012ff */
[C---:B------:R-:W-:Y:S01]  /*e6f0*/  IADD3 R41, P6, R20.reuse, 0x4000, RZ ;  /* 0x0000400014297810 */ /* 0x040fe20007fde0ff */
[----:B------:R-:W-:Y:S01]  /*e700*/  IMAD R9, R7, UR11, R10 ;  /* 0x0000000b07097c24 */ /* 0x000fe2000f8e020a */
[----:B------:R-:W-:Y:S01]  /*e710*/  ULDC.64 UR10, c[0x0][0xb50] ;  /* 0x0002d400000a7ab9 */ /* 0x000fe20000000a00 */
[----:B------:R-:W-:-:S02]  /*e720*/  IADD3 R7, P2, R20, 0x3000, RZ ;  /* 0x0000300014077810 */ /* 0x000fc40007f5e0ff */
[----:B------:R-:W-:Y:S01]  /*e730*/  IMAD.IADD R9, R5, 0x1, R9 ;  /* 0x0000000105097824 */ /* 0x000fe200078e0209 */
[----:B------:R-:W-:Y:S02]  /*e740*/  LEA R10, P4, R4, UR10, 0x2 ;  /* 0x0000000a040a7c11 */ /* 0x000fe4000f8810ff */
[----:B------:R-:W-:Y:S01]  /*e750*/  LOP3.LUT R12, R12, R13, RZ, 0x3c, !PT ;  /* 0x0000000d0c0c7212 */ /* 0x000fe200078e3cff */
[----:B------:R-:W-:Y:S01]  /*e760*/  IMAD.X R13, RZ, RZ, R21, P0 ;  /* 0x000000ffff0d7224 */ /* 0x000fe200000e0615 */
[----:B------:R-:W-:Y:S01]  /*e770*/  LEA.HI.X R14, R4, UR11, R9, 0x2, P4 ;  /* 0x0000000b040e7c11 */ /* 0x000fe2000a0f1409 */
[----:B------:R-:W-:Y:S01]  /*e780*/  SHFL.IDX PT, R44, R10, RZ, 0x1c1f ;  /* 0x001c1fff0a2c7589 */ /* 0x000fe200000e0000 */
[----:B------:R-:W-:Y:S01]  /*e790*/  LOP3.LUT R5, R7, 0x380, RZ, 0xc0, !PT ;  /* 0x0000038007057812 */ /* 0x000fe200078ec0ff */
[----:B------:R-:W-:Y:S01]  /*e7a0*/  UIMAD UR10, UR9, UR12, URZ ;  /* 0x0000000c090a72a4 */ /* 0x000fe2000f8e023f */
[----:B------:R-:W-:Y:S01]  /*e7b0*/  LOP3.LUT P0, RZ, R185, 0x3, RZ, 0xc0, !PT ;  /* 0x00000003b9ff7812 */ /* 0x000fe2000780c0ff */
[----:B------:R-:W0:Y:S01]  /*e7c0*/  SHFL.IDX PT, R45, R14, RZ, 0x1c1f ;  /* 0x001c1fff0e2d7589 */ /* 0x000e2200000e0000 */
[----:B------:R-:W-:Y:S01]  /*e7d0*/  SHF.R.U64 R4, R5, 0x3, RZ ;  /* 0x0000000305047819 */ /* 0x000fe200000012ff */
[--C-:B------:R-:W-:Y:S01]  /*e7e0*/  IMAD.X R5, RZ, RZ, R21.reuse, P2 ;  /* 0x000000ffff057224 */ /* 0x100fe200010e0615 */
[----:B------:R-:W-:Y:S01]  /*e7f0*/  ISETP.GE.OR P2, PT, R24, R51, P0 ;  /* 0x000000331800720c */ /* 0x000fe20000746670 */
[----:B------:R-:W-:Y:S01]  /*e800*/  SHFL.IDX PT, R46, R10, 0x1, 0x1c1f ;  /* 0x003c1f000a2e7f89 */ /* 0x000fe200000e0000 */
[----:B------:R-:W-:Y:S01]  /*e810*/  LOP3.LUT R4, R4, R7, RZ, 0x3c, !PT ;  /* 0x0000000704047212 */ /* 0x000fe200078e3cff */
[----:B------:R-:W-:Y:S01]  /*e820*/  VIADD R7, R24, 0x8 ;  /* 0x0000000818077836 */ /* 0x000fe20000000000 */
[C---:B------:R-:W-:Y:S01]  /*e830*/  IADD3 R37, P5, R20.reuse, 0x5000, RZ ;  /* 0x0000500014257810 */ /* 0x040fe20007fbe0ff */
[----:B------:R-:W1:Y:S01]  /*e840*/  SHFL.IDX PT, R47, R14, 0x1, 0x1c1f ;  /* 0x003c1f000e2f7f89 */ /* 0x000e6200000e0000 */
[C---:B------:R-:W-:Y:S01]  /*e850*/  IADD3 R33, P4, R20.reuse, 0x6000, RZ ;  /* 0x0000600014217810 */ /* 0x040fe20007f9e0ff */
[----:B------:R-:W-:Y:S01]  /*e860*/  IMAD.X R9, RZ, RZ, R21, P3 ;  /* 0x000000ffff097224 */ /* 0x000fe200018e0615 */
[----:B------:R-:W-:Y:S01]  /*e870*/  ISETP.GE.OR P0, PT, R7, R51, P0 ;  /* 0x000000330700720c */ /* 0x000fe20000706670 */
[----:B------:R-:W-:Y:S01]  /*e880*/  UIMAD.WIDE.U32 UR8, UR4, UR12, URZ ;  /* 0x0000000c040872a5 */ /* 0x000fe2000f8e003f */
[----:B------:R-:W-:Y:S01]  /*e890*/  LOP3.LUT R15, R20, 0x380, RZ, 0xc0, !PT ;  /* 0x00000380140f7812 */ /* 0x000fe200078ec0ff */
[----:B------:R-:W-:Y:S01]  /*e8a0*/  UIMAD UR10, UR4, UR13, UR10 ;  /* 0x0000000d040a72a4 */ /* 0x000fe2000f8e020a */
[----:B------:R-:W-:-:S02]  /*e8b0*/  LOP3.LUT R40, R41, 0x380, RZ, 0xc0, !PT ;  /* 0x0000038029287812 */ /* 0x000fc400078ec0ff */
[----:B------:R-:W-:Y:S01]  /*e8c0*/  ULDC.64 UR12, c[0x0][0xae8] ;  /* 0x0002ba00000c7ab9 */ /* 0x000fe20000000a00 */
[----:B------:R-:W-:Y:S01]  /*e8d0*/  LOP3.LUT R8, R8, R11, RZ, 0x3c, !PT ;  /* 0x0000000b08087212 */ /* 0x000fe200078e3cff */
[----:B0-----:R0:W-:Y:S01]  /*e8e0*/  @!P2 ST.E desc[UR50][R44.64], R3 ;  /* 0x000000032c00a985 */ /* 0x0011e2000c101932 */
[----:B------:R-:W-:Y:S01]  /*e8f0*/  UIADD3 UR9, UR9, UR10, URZ ;  /* 0x0000000a09097290 */ /* 0x000fe2000fffe03f */
[----:B------:R-:W-:Y:S01]  /*e900*/  LOP3.LUT R36, R37, 0x380, RZ, 0xc0, !PT ;  /* 0x0000038025247812 */ /* 0x000fe200078ec0ff */
[----:B------:R-:W-:Y:S01]  /*e910*/  UIMAD UR4, UR16, UR12, URZ ;  /* 0x0000000c100472a4 */ /* 0x000fe2000f8e023f */
[----:B------:R-:W-:Y:S02]  /*e920*/  LOP3.LUT R32, R33, 0x380, RZ, 0xc0, !PT ;  /* 0x0000038021207812 */ /* 0x000fe400078ec0ff */
[----:B------:R-:W-:Y:S01]  /*e930*/  SHF.R.U64 R15, R15, 0x3, RZ ;  /* 0x000000030f0f7819 */ /* 0x000fe200000012ff */
[----:B-1----:R1:W-:Y:S01]  /*e940*/  @!P0 ST.E desc[UR50][R46.64], R2 ;  /* 0x000000022e008985 */ /* 0x0023e2000c101932 */
[----:B------:R-:W-:-:S02]  /*e950*/  IADD3 R11, P3, R20, 0x7000, RZ ;  /* 0x00007000140b7810 */ /* 0x000fc40007f7e0ff */
[----:B------:R-:W-:Y:S01]  /*e960*/  SHF.R.U64 R40, R40, 0x3, RZ ;  /* 0x0000000328287819 */ /* 0x000fe200000012ff */
[----:B0-----:R-:W0:Y:S08]  /*e970*/  @P1 LDC R44, c[0x0][0xbec] ;  /* 0x0002fb00ff2c1b82 */ /* 0x001e300000000800 */
[----:B------:R-:W2:Y:S01]  /*e980*/  @P1 LDC R3, c[0x0][0xbf0] ;  /* 0x0002fc00ff031b82 */ /* 0x000ea20000000800 */
[----:B-1----:R-:W-:Y:S01]  /*e990*/  IMAD R2, R22, 0x20, R184 ;  /* 0x0000002016027824 */ /* 0x002fe200078e02b8 */
[----:B------:R-:W-:Y:S01]  /*e9a0*/  UIMAD UR4, UR42, UR13, UR4 ;  /* 0x0000000d2a0472a4 */ /* 0x000fe2000f8e0204 */
[----:B------:R-:W-:Y:S01]  /*e9b0*/  SHF.R.U64 R36, R36, 0x3, RZ ;  /* 0x0000000324247819 */ /* 0x000fe200000012ff */
[----:B------:R-:W-:Y:S01]  /*e9c0*/  UIMAD.WIDE.U32 UR8, UR42, UR12, UR8 ;  /* 0x0000000c2a0872a5 */ /* 0x000fe2000f8e0008 */
[----:B------:R-:W-:Y:S01]  /*e9d0*/  VIADD R45, R2, UR38 ;  /* 0x00000026022d7c36 */ /* 0x000fe20008000000 */
[----:B------:R-:W-:Y:S01]  /*e9e0*/  SHF.R.U64 R32, R32, 0x3, RZ ;  /* 0x0000000320207819 */ /* 0x000fe200000012ff */
[----:B------:R-:W-:Y:S01]  /*e9f0*/  ULDC.64 UR10, c[0x0][0xaf0] ;  /* 0x0002bc00000a7ab9 */ /* 0x000fe20000000a00 */
[----:B------:R-:W-:Y:S01]  /*ea00*/  LOP3.LUT R20, R15, R20, RZ, 0x3c, !PT ;  /* 0x000000140f147212 */ /* 0x000fe200078e3cff */
[----:B------:R-:W-:Y:S01]  /*ea10*/  UIADD3 UR9, UR9, UR4, URZ ;  /* 0x0000000409097290 */ /* 0x000fe2000fffe03f */
[----:B------:R-:W-:Y:S01]  /*ea20*/  LOP3.LUT R40, R40, R41, RZ, 0x3c, !PT ;  /* 0x0000002928287212 */ /* 0x000fe200078e3cff */
[----:B------:R-:W-:Y:S01]  /*ea30*/  UIMAD UR4, UR18, UR10, URZ ;  /* 0x0000000a120472a4 */ /* 0x000fe2000f8e023f */
[----:B------:R-:W-:Y:S01]  /*ea40*/  LOP3.LUT R36, R36, R37, RZ, 0x3c, !PT ;  /* 0x0000002524247212 */ /* 0x000fe200078e3cff */
[--C-:B------:R-:W-:Y:S01]  /*ea50*/  IMAD.X R41, RZ, RZ, R21.reuse, P6 ;  /* 0x000000ffff297224 */ /* 0x100fe200030e0615 */
[----:B------:R-:W-:Y:S01]  /*ea60*/  LOP3.LUT R32, R32, R33, RZ, 0x3c, !PT ;  /* 0x0000002120207212 */ /* 0x000fe200078e3cff */
[--C-:B------:R-:W-:Y:S01]  /*ea70*/  IMAD.X R37, RZ, RZ, R21.reuse, P5 ;  /* 0x000000ffff257224 */ /* 0x100fe200028e0615 */
[----:B------:R-:W-:Y:S01]  /*ea80*/  LOP3.LUT R6, R11, 0x380, RZ, 0xc0, !PT ;  /* 0x000003800b067812 */ /* 0x000fe200078ec0ff */
[----:B0-----:R-:W-:Y:S01]  /*ea90*/  @P1 IMAD.HI.U32 R2, R45, R44, RZ ;  /* 0x0000002c2d021227 */ /* 0x001fe200078e00ff */
[----:B------:R0:W5:Y:S03]  /*eaa0*/  LD.E.128 R28, desc[UR50][R20.64] ;  /* 0x00000032141c7980 */ /* 0x000166000c101d00 */
[--C-:B------:R-:W-:Y:S01]  /*eab0*/  IMAD.X R25, RZ, RZ, R21.reuse, P3 ;  /* 0x000000ffff197224 */ /* 0x100fe200018e0615 */
[----:B------:R-:W-:Y:S01]  /*eac0*/  SHF.R.U64 R6, R6, 0x3, RZ ;  /* 0x0000000306067819 */ /* 0x000fe200000012ff */
[----:B------:R-:W-:Y:S01]  /*ead0*/  IMAD.X R33, RZ, RZ, R21, P4 ;  /* 0x000000ffff217224 */ /* 0x000fe200020e0615 */
[----:B------:R-:W-:Y:S01]  /*eae0*/  UIMAD UR4, UR17, UR11, UR4 ;  /* 0x0000000b110472a4 */ /* 0x000fe2000f8e0204 */
[----:B------:R-:W5:Y:S01]  /*eaf0*/  LD.E.128 R12, desc[UR50][R12.64] ;  /* 0x000000320c0c7980 */ /* 0x000f62000c101d00 */
[----:B------:R-:W-:Y:S01]  /*eb00*/  UIMAD.WIDE.U32 UR8, UR17, UR10, UR8 ;  /* 0x0000000a110872a5 */ /* 0x000fe2000f8e0008 */
[----:B------:R-:W-:Y:S01]  /*eb10*/  LOP3.LUT R24, R6, R11, RZ, 0x3c, !PT ;  /* 0x0000000b06187212 */ /* 0x000fe200078e3cff */
[----:B0-----:R-:W-:Y:S01]  /*eb20*/  IMAD.MOV.U32 R21, RZ, RZ, R45 ;  /* 0x000000ffff157224 */ /* 0x001fe200078e002d */
[----:B--2---:R-:W-:Y:S01]  /*eb30*/  @P1 SHF.R.U32.HI R21, RZ, R3, R2 ;  /* 0x00000003ff151219 */ /* 0x004fe20000011602 */
[----:B------:R-:W-:Y:S01]  /*eb40*/  UIADD3 UR4, UR9, UR4, URZ ;  /* 0x0000000409047290 */ /* 0x000fe2000fffe03f */
[----:B------:R-:W5:Y:S01]  /*eb50*/  LD.E.128 R8, desc[UR50][R8.64] ;  /* 0x0000003208087980 */ /* 0x000f62000c101d00 */
[----:B------:R-:W-:Y:S01]  /*eb60*/  ULDC.64 UR10, c[0x0][0xae0] ;  /* 0x0002b800000a7ab9 */ /* 0x000fe20000000a00 */
        /* <DEDUP_REMOVED lines=10> */
[----:B------:R-:W-:Y:S02]  /*ec10*/  ULDC.64 UR8, c[0x0][0xad8] ;  /* 0x0002b60000087ab9 */ /* 0x000fe40000000a00 */
[----:B------:R-:W5:Y:S01]  /*ec20*/  LD.E.128 R32, desc[UR50][R32.64] ;  /* 0x0000003220207980 */ /* 0x000f62000c101d00 */
[----:B------:R-:W-:-:S03]  /*ec30*/  IMAD R47, R21, UR11, R20 ;  /* 0x0000000b152f7c24 */ /* 0x000fc6000f8e0214 */
[----:B------:R-:W5:Y:S01]  /*ec40*/  LD.E.128 R24, desc[UR50][R24.64] ;  /* 0x0000003218187980 */ /* 0x000f62000c101d00 */
[----:B------:R-:W-:Y:S01]  /*ec50*/  SHF.R.S32.HI R20, RZ, 0x1f, R45 ;  /* 0x0000001fff147819 */ /* 0x000fe2000001142d */
[----:B------:R-:W-:Y:S01]  /*ec60*/  @!PT LDS RZ, [RZ] ;  /* 0x00000000fffff984 */ /* 0x000fe20000000800 */
[----:B------:R-:W-:Y:S01]  /*ec70*/  @!PT LDS RZ, [RZ] ;  /* 0x00000000fffff984 */ /* 0x000fe20000000800 */
[----:B------:R-:W-:Y:S01]  /*ec80*/  @!PT LDS RZ, [RZ] ;  /* 0x00000000fffff984 */ /* 0x000fe20000000800 */
[----:B------:R-:W-:Y:S01]  /*ec90*/  @!PT LDS RZ, [RZ] ;  /* 0x00000000fffff984 */ /* 0x000fe20000000800 */
[----:B------:R0:W-:Y:S06]  /*eca0*/  MEMBAR.ALL.CTA ;  /* 0x0000000000007992 */ /* 0x0001ec0000008000 */
[----:B0-----:R-:W0:Y:S01]  /*ecb0*/  FENCE.VIEW.ASYNC.S ;  /* 0x00000000000073c6 */ /* 0x001e220000000000 */
        /* <DEDUP_REMOVED lines=18> */
[----:B0-----:R0:W-:Y:S01]  /*ede0*/  SYNCS.ARRIVE.TRANS64.RED.A1T0 RZ, [R0+URZ], RZ ;  /* 0x000000ff00ff79a7 */ /* 0x0011e2000810043f */
        /* <DEDUP_REMOVED lines=12> */
.L_x_8132:
[----:B------:R-:W-:Y:S05]  /*eeb0*/  BSYNC B1 ;  /* 0x0000000000017941 */ /* 0x000fea0003800000 */
.L_x_8131:
        /* <DEDUP_REMOVED lines=13> */
.L_x_8134:
[----:B------:R-:W-:Y:S05]  /*ef90*/  BSYNC B1 ;  /* 0x0000000000017941 */ /* 0x000fea0003800000 */
.L_x_8133:
[----:B----4-:R4:W0:Y:S01]  /*efa0*/  SHFL.IDX PT, R0, R45, 0x2, 0x181f ;  /* 0x00581f002d007f89 */ /* 0x01082200000e0000 */
        /* <DEDUP_REMOVED lines=12> */
.L_x_8136:
[----:B------:R-:W-:Y:S05]  /*f070*/  BSYNC B1 ;  /* 0x0000000000017941 */ /* 0x000fea0003800000 */
.L_x_8135:
[----:B0-----:R-:W-:Y:S01]  /*f080*/  VIADD R0, R46, 0x60 ;  /* 0x000000602e007836 */ /* 0x001fe20000000000 */
[----:B-1--4-:R-:W0:Y:S04]  /*f090*/  SHFL.IDX PT, R45, R45, 0x3, 0x181f ;  /* 0x00781f002d2d7f89 */ /* 0x012e2800000e0000 */
[----:B------:R-:W-:Y:S01]  /*f0a0*/  ISETP.GE.AND P0, PT, R0, R51, PT ;  /* 0x000000330000720c */ /* 0x000fe20003f06270 */
[----:B------:R-:W1:-:S12]  /*f0b0*/  SHFL.IDX PT, R44, R44, 0x3, 0x181f ;  /* 0x00781f002c2c7f89 */ /* 0x000e5800000e0000 */
[----:B------:R-:W-:Y:S05]  /*f0c0*/  @P0 BRA `(.L_x_8137) ;  /* 0x0000000c000c0947 */ /* 0x000fea0003800000 */
[----:B------:R-:W-:Y:S02]  /*f0d0*/  ULDC UR4, c[0x0][0xac8] ;  /* 0x0002b20000047ab9 */ /* 0x000fe40000000800 */
[----:B------:R-:W-:-:S13]  /*f0e0*/  ISETP.GE.AND P1, PT, R18, UR4, PT ;  /* 0x0000000412007c0c */ /* 0x000fda000bf26270 */
[----:B-1----:R-:W-:-:S04]  /*f0f0*/  @!P1 LEA R2, P0, R18, R44, 0x1 ;  /* 0x0000002c12029211 */ /* 0x002fc800078008ff */
        /* <DEDUP_REMOVED lines=8> */
.L_x_8129:
[----:B------:R-:W-:Y:S01]  /*f180*/  ULDC.64 UR8, c[0x0][0xc00] ;  /* 0x0003000000087ab9 */ /* 0x000fe20000000a00 */
[----:B------:R-:W-:Y:S01]  /*f190*/  ULDC UR4, c[0x0][0xa88] ;  /* 0x0002a20000047ab9 */ /* 0x000fe20000000800 */
[----:B------:R-:W-:Y:S01]  /*f1a0*/  UISETP.NE.U32.AND UP0, UPT, UR8, URZ, UPT ;  /* 0x0000003f0800728c */ /* 0x000fe2000bf05070 */
[----:B------:R-:W0:Y:S03]  /*f1b0*/  LDC R11, c[0x0][0xbe8] ;  /* 0x0002fa00ff0b7b82 */ /* 0x000e260000000800 */
[----:B------:R-:W-:-:S03]  /*f1c0*/  UISETP.NE.AND.EX UP0, UPT, UR9, URZ, UPT, UP0 ;  /* 0x0000003f0900728c */ /* 0x000fc6000bf05300 */
[----:B------:R-:W-:Y:S02]  /*f1d0*/  ULDC.64 UR8, c[0x0][0xc00] ;  /* 0x0003000000087ab9 */ /* 0x000fe40000000a00 */
[----:B------:R-:W-:Y:S01]  /*f1e0*/  UIMAD.WIDE UR8, UR37, 0x4, UR8 ;  /* 0x00000004250878a5 */ /* 0x000fe2000f8e0208 */
[----:B------:R-:W-:-:S05]  /*f1f0*/  PLOP3.LUT P2, PT, PT, PT, UP0, 0x80, 0x0 ;  /* 0x000000000000781c */ /* 0x000fca0003f4f008 */
[----:B------:R-:W-:Y:S02]  /*f200*/  IMAD.U32 R2, RZ, RZ, UR8 ;  /* 0x00000008ff027e24 */ /* 0x000fe4000f8e00ff */
[----:B------:R-:W-:Y:S01]  /*f210*/  IMAD.U32 R3, RZ, RZ, UR9 ;  /* 0x00000009ff037e24 */ /* 0x000fe2000f8e00ff */
[----:B------:R-:W-:Y:S02]  /*f220*/  ULDC.64 UR8, c[0x0][0xc08] ;  /* 0x0003020000087ab9 */ /* 0x000fe40000000a00 */
[----:B------:R-:W-:Y:S01]  /*f230*/  UISETP.NE.U32.AND UP1, UPT, UR8, URZ, UPT ;  /* 0x0000003f0800728c */ /* 0x000fe2000bf25070 */
[----:B------:R-:W-:Y:S02]  /*f240*/  IMAD.U32 R0, RZ, RZ, UR4 ;  /* 0x00000004ff007e24 */ /* 0x000fe4000f8e00ff */
[----:B------:R-:W2:Y:S01]  /*f250*/  @P2 LDG.E R6, desc[UR50][R2.64] ;  /* 0x0000003202062981 */ /* 0x000ea2000c1e1900 */
[----:B------:R-:W-:-:S06]  /*f260*/  UISETP.NE.AND.EX UP1, UPT, UR9, URZ, UPT, UP1 ;  /* 0x0000003f0900728c */ /* 0x000fcc000bf25310 */
[----:B------:R-:W-:-:S05]  /*f270*/  PLOP3.LUT P3, PT, PT, PT, UP1, 0x80, 0x0 ;  /* 0x000000000000781c */ /* 0x000fca0003f6f018 */
[----:B------:R-:W-:Y:S02]  /*f280*/  @UP1 ULDC.64 UR8, c[0x0][0xc08] ;  /* 0x0003020000081ab9 */ /* 0x000fe40000000a00 */
[----:B------:R-:W-:-:S06]  /*f290*/  @UP1 UIMAD.WIDE UR8, UR37, 0x4, UR8 ;  /* 0x00000004250818a5 */ /* 0x000fcc000f8e0208 */
[----:B------:R-:W-:Y:S02]  /*f2a0*/  IMAD.U32 R4, RZ, RZ, UR8 ;  /* 0x00000008ff047e24 */ /* 0x000fe4000f8e00ff */
[----:B------:R-:W-:-:S05]  /*f2b0*/  IMAD.U32 R5, RZ, RZ, UR9 ;  /* 0x00000009ff057e24 */ /* 0x000fca000f8e00ff */
[----:B------:R1:W5:Y:S01]  /*f2c0*/  @P3 LDG.E R0, desc[UR50][R4.64] ;  /* 0x0000003204003981 */ /* 0x000362000c1e1900 */
[----:B0-----:R-:W-:Y:S01]  /*f2d0*/  ISETP.NE.AND P0, PT, R11, 0x1, PT ;  /* 0x000000010b00780c */ /* 0x001fe20003f05270 */
[----:B------:R-:W-:Y:S01]  /*f2e0*/  UMOV UR4, URZ ;  /* 0x0000003f00047c82 */ /* 0x000fe20008000000 */
[----:B------:R-:W-:Y:S01]  /*f2f0*/  USHF.R.S32.HI UR12, URZ, 0x1f, UR42 ;  /* 0x0000001f3f0c7899 */ /* 0x000fe2000801142a */
[----:B------:R-:W-:-:S10]  /*f300*/  ISETP.GE.AND P1, PT, R191, 0x80, PT ;  /* 0x00000080bf00780c */ /* 0x000fd40003f26270 */
[----:B------:R-:W0:Y:S01]  /*f310*/  @P0 LDC R9, c[0x0][0xbec] ;  /* 0x0002fb00ff090b82 */ /* 0x000e220000000800 */
[----:B--2---:R-:W-:Y:S01]  /*f320*/  @P2 R2UR UR4, R6 ;  /* 0x00000000060422ca */ /* 0x004fe200000e0000 */
[----:B01----:R-:W-:-:S14]  /*f330*/  @P3 BRA `(.L_x_8138) ;  /* 0x0000000000103947 */ /* 0x003fdc0003800000 */
[----:B------:R-:W-:Y:S05]  /*f340*/  @!P2 BRA `(.L_x_8138) ;  /* 0x00000000000ca947 */ /* 0x000fea0003800000 */
[----:B------:R-:W2:Y:S04]  /*f350*/  LDG.E R5, desc[UR50][R2.64] ;  /* 0x0000003202057981 */ /* 0x000ea8000c1e1900 */
[----:B-----5:R-:W2:Y:S02]  /*f360*/  LDG.E R0, desc[UR50][R2.64+0x4] ;  /* 0x0000043202007981 */ /* 0x020ea4000c1e1900 */
[----:B--2---:R-:W-:-:S07]  /*f370*/  IMAD.IADD R0, R0, 0x1, -R5 ;  /* 0x0000000100007824 */ /* 0x004fce00078e0a05 */
.L_x_8138:
[----:B------:R-:W-:Y:S01]  /*f380*/  USHF.R.S32.HI UR8, URZ, 0x1f, UR37 ;  /* 0x0000001f3f087899 */ /* 0x000fe20008011425 */
[----:B------:R-:W-:Y:S01]  /*f390*/  BSSY B1, `(.L_x_8139) ;  /* 0x000002e000017945 */ /* 0x000fe20003800000 */
[----:B------:R-:W-:Y:S02]  /*f3a0*/  USHF.R.S32.HI UR11, URZ, 0x1f, UR4 ;  /* 0x0000001f3f0b7899 */ /* 0x000fe40008011404 */
        /* <DEDUP_REMOVED lines=12> */
[----:B------:R-:W-:Y:S01]  /*f470*/  UMOV UR8, UR4 ;  /* 0x0000000400087c82 */ /* 0x000fe20008000000 */
[----:B------:R-:W-:Y:S01]  /*f480*/  UIMAD UR10, UR12, UR16, URZ ;  /* 0x000000100c0a72a4 */ /* 0x000fe2000f8e023f */
[----:B------:R-:W-:Y:S01]  /*f490*/  IMAD.MOV.U32 R2, RZ, RZ, R4 ;  /* 0x000000ffff027224 */ /* 0x000fe200078e0004 */
[----:B------:R-:W-:Y:S02]  /*f4a0*/  UMOV UR9, UR11 ;  /* 0x0000000b00097c82 */ /* 0x000fe40008000000 */
[----:B------:R-:W-:Y:S02]  /*f4b0*/  UIMAD.WIDE.U32 UR8, UR42, UR16, UR8 ;  /* 0x000000102a0872a5 */ /* 0x000fe4000f8e0008 */
[----:B------:R-:W-:-:S03]  /*f4c0*/  UIMAD UR10, UR42, UR17, UR10 ;  /* 0x000000112a0a72a4 */ /* 0x000fc6000f8e020a */
[----:B------:R-:W-:Y:S01]  /*f4d0*/  ULDC.64 UR16, c[0x0][0xb98] ;  /* 0x0002e60000107ab9 */ /* 0x000fe20000000a00 */
[----:B------:R-:W0:Y:S01]  /*f4e0*/  @P1 LDC R3, c[0x0][0xbec] ;  /* 0x0002fb00ff031b82 */ /* 0x000e220000000800 */
[----:B------:R-:W-:Y:S02]  /*f4f0*/  UIADD3 UR9, UR9, UR10, URZ ;  /* 0x0000000a09097290 */ /* 0x000fe4000fffe03f */
[----:B------:R-:W-:Y:S02]  /*f500*/  UIMAD UR10, UR14, UR16, URZ ;  /* 0x000000100e0a72a4 */ /* 0x000fe4000f8e023f */
[----:B------:R-:W-:Y:S02]  /*f510*/  UIMAD.WIDE.U32 UR8, UR13, UR16, UR8 ;  /* 0x000000100d0872a5 */ /* 0x000fe4000f8e0008 */
[----:B------:R-:W-:Y:S01]  /*f520*/  UIMAD UR10, UR13, UR17, UR10 ;  /* 0x000000110d0a72a4 */ /* 0x000fe2000f8e020a */
[----:B------:R-:W1:Y:S02]  /*f530*/  @P1 LDC R6, c[0x0][0xbf0] ;  /* 0x0002fc00ff061b82 */ /* 0x000e640000000800 */
        /* <DEDUP_REMOVED lines=19> */
.L_x_8140:
[----:B------:R-:W-:Y:S05]  /*f670*/  BSYNC B1 ;  /* 0x0000000000017941 */ /* 0x000fea0003800000 */
.L_x_8139:
[----:B0-----:R-:W0:Y:S01]  /*f680*/  @P0 LDC R3, c[0x0][0xbf0] ;  /* 0x0002fc00ff030b82 */ /* 0x001e220000000800 */
[----:B------:R-:W-:Y:S01]  /*f690*/  ULDC.64 UR16, c[0x0][0xaa0] ;  /* 0x0002a80000107ab9 */ /* 0x000fe20000000a00 */
[----:B------:R-:W-:Y:S01]  /*f6a0*/  IMAD R2, R22, 0x20, R184 ;  /* 0x0000002016027824 */ /* 0x000fe200078e02b8 */
[----:B------:R-:W-:Y:S01]  /*f6b0*/  UIMAD UR10, UR11, UR16, URZ ;  /* 0x000000100b0a72a4 */ /* 0x000fe2000f8e023f */
[----:B------:R-:W-:Y:S01]  /*f6c0*/  BSSY B1, `(.L_x_8141) ;  /* 0x0000039000017945 */ /* 0x000fe20003800000 */
[----:B------:R-:W-:Y:S01]  /*f6d0*/  UIMAD.WIDE.U32 UR8, UR4, UR16, URZ ;  /* 0x00000010040872a5 */ /* 0x000fe2000f8e003f */
[----:B------:R-:W-:Y:S01]  /*f6e0*/  VIADD R6, R2, UR38 ;  /* 0x0000002602067c36 */ /* 0x000fe20008000000 */
[----:B------:R-:W-:-:S03]  /*f6f0*/  UIMAD UR10, UR4, UR17, UR10 ;  /* 0x00000011040a72a4 */ /* 0x000fc6000f8e020a */
[----:B------:R-:W-:Y:S01]  /*f700*/  ULDC.64 UR16, c[0x0][0xae8] ;  /* 0x0002ba0000107ab9 */ /* 0x000fe20000000a00 */
[----:B------:R-:W-:Y:S01]  /*f710*/  UIADD3 UR9, UR9, UR10, URZ ;  /* 0x0000000a09097290 */ /* 0x000fe2000fffe03f */
[----:B------:R-:W-:Y:S01]  /*f720*/  @P0 IMAD.HI.U32 R2, R6, R9, RZ ;  /* 0x0000000906020227 */ /* 0x000fe200078e00ff */
[----:B------:R-:W-:Y:S02]  /*f730*/  UIMAD UR4, UR12, UR16, URZ ;  /* 0x000000100c0472a4 */ /* 0x000fe4000f8e023f */
        /* <DEDUP_REMOVED lines=49> */
.L_x_8142:
[----:B------:R-:W-:Y:S05]  /*fa50*/  BSYNC B1 ;  /* 0x0000000000017941 */ /* 0x000fea0003800000 */
.L_x_8141:
        /* <DEDUP_REMOVED lines=13> */
.L_x_8144:
[----:B------:R-:W-:Y:S05]  /*fb30*/  BSYNC B1 ;  /* 0x0000000000017941 */ /* 0x000fea0003800000 */
.L_x_8143:
        /* <DEDUP_REMOVED lines=13> */
.L_x_8146:
[----:B------:R-:W-:Y:S05]  /*fc10*/  BSYNC B1 ;  /* 0x0000000000017941 */ /* 0x000fea0003800000 */
.L_x_8145:
[----:B0-----:R-:W-:Y:S01]  /*fc20*/  VIADD R0, R6, 0x60 ;  /* 0x0000006006007836 */ /* 0x001fe20000000000 */
[----:B--2-4-:R-:W0:Y:S04]  /*fc30*/  SHFL.IDX PT, R5, R5, 0x3, 0x181f ;  /* 0x00781f0005057f89 */ /* 0x014e2800000e0000 */
[----:B------:R-:W-:Y:S01]  /*fc40*/  ISETP.GE.AND P0, PT, R0, R11, PT ;  /* 0x0000000b0000720c */ /* 0x000fe20003f06270 */
[----:B-1-3--:R1:W2:-:S12]  /*fc50*/  SHFL.IDX PT, R2, R4, 0x3, 0x181f ;  /* 0x00781f0004027f89 */ /* 0x00a29800000e0000 */
[----:B-1----:R-:W-:Y:S05]  /*fc60*/  @P0 BRA `(.L_x_8137) ;  /* 0x0000000000240947 */ /* 0x002fea0003800000 */
[----:B------:R-:W-:Y:S02]  /*fc70*/  ULDC UR4, c[0x0][0xac8] ;  /* 0x0002b20000047ab9 */ /* 0x000fe40000000800 */
        /* <DEDUP_REMOVED lines=8> */
.L_x_8137:
[----:B------:R-:W-:Y:S05]  /*fd00*/  BSYNC B0 ;  /* 0x0000000000007941 */ /* 0x000fea0003800000 */
.L_x_8128:
[----:B------:R-:W-:Y:S02]  /*fd10*/  ULDC UR4, c[0x0][0xc3c] ;  /* 0x00030f0000047ab9 */ /* 0x000fe40000000800 */
[----:B------:R-:W-:-:S06]  /*fd20*/  UISETP.GE.AND UP0, UPT, UR6, UR4, UPT ;  /* 0x000000040600728c */ /* 0x000fcc000bf06270 */
[----:B------:R-:W-:-:S13]  /*fd30*/  PLOP3.LUT P0, PT, PT, PT, UP0, 0x80, 0x0 ;  /* 0x000000000000781c */ /* 0x000fda0003f0f008 */
[----:B------:R-:W-:Y:S05]  /*fd40*/  @!P0 BRA `(.L_x_8147) ;  /* 0xffffff1000308947 */ /* 0x000fea000383ffff */
[----:B------:R-:W-:Y:S05]  /*fd50*/  EXIT ;  /* 0x000000000000794d */ /* 0x000fea0003800000 */
.L_x_8046:
        /* <DEDUP_REMOVED lines=18> */
.L_x_8148:
[----:B------:R-:W1:Y:S01]  /*fe80*/  S2R R0, SR_TID.X ;  /* 0x0000000000007919 */ /* 0x000e620000002100 */
[----:B------:R-:W-:Y:S01]  /*fe90*/  ULDC UR4, c[0x0][0xc3c] ;  /* 0x00030f0000047ab9 */ /* 0x000fe20000000800 */
[----:B------:R-:W2:Y:S01]  /*fea0*/  S2UR UR6, SR_CTAID.X ;  /* 0x00000000000679c3 */ /* 0x000ea20000002500 */
[----:B------:R-:W-:Y:S01]  /*feb0*/  ULDC UR5, c[0x0][0xc38] ;  /* 0x00030e0000057ab9 */ /* 0x000fe20000000800 */
[----:B-1----:R-:W-:-:S04]  /*fec0*/  LOP3.LUT R0, R0, 0x1f, RZ, 0xc0, !PT ;  /* 0x0000001f00007812 */ /* 0x002fc800078ec0ff */
[----:B------:R-:W-:-:S04]  /*fed0*/  ISETP.NE.AND P0, PT, R0, 0x1f, PT ;  /* 0x0000001f0000780c */ /* 0x000fc80003f05270 */
[----:B------:R-:W-:-:S13]  /*fee0*/  ISETP.GE.OR P1, PT, R0, UR4, !P0 ;  /* 0x0000000400007c0c */ /* 0x000fda000c726670 */
[----:B0-----:R-:W0:Y:S02]  /*fef0*/  @!P1 LDC.64 R2, c[0x0][0xc80] ;  /* 0x00032000ff029b82 */ /* 0x001e240000000a00 */
[----:B0-----:R-:W-:-:S05]  /*ff00*/  @!P1 IMAD.WIDE.U32 R2, R0, 0x4, R2 ;  /* 0x0000000400029825 */ /* 0x001fca00078e0002 */
[----:B------:R-:W3:Y:S01]  /*ff10*/  @!P1 LDG.E R4, desc[UR50][R2.64] ;  /* 0x0000003202049981 */ /* 0x000ee2000c1e1900 */
[C---:B------:R-:W-:Y:S01]  /*ff20*/  ISETP.NE.AND P1, PT, R0.reuse, RZ, PT ;  /* 0x000000ff0000720c */ /* 0x040fe20003f25270 */
[----:B------:R-:W-:Y:S01]  /*ff30*/  UMOV UR4, URZ ;  /* 0x0000003f00047c82 */ /* 0x000fe20008000000 */
[C---:B------:R-:W-:Y:S01]  /*ff40*/  ISETP.GE.U32.AND P2, PT, R0.reuse, 0x2, PT ;  /* 0x000000020000780c */ /* 0x040fe20003f46070 */
[----:B------:R-:W-:Y:S01]  /*ff50*/  IMAD.MOV.U32 R16, RZ, RZ, RZ ;  /* 0x000000ffff107224 */ /* 0x000fe200078e00ff */
[C---:B------:R-:W-:Y:S02]  /*ff60*/  ISETP.GE.U32.AND P3, PT, R0.reuse, 0x4, PT ;  /* 0x000000040000780c */ /* 0x040fe40003f66070 */
[C---:B------:R-:W-:Y:S02]  /*ff70*/  ISETP.GE.U32.AND P4, PT, R0.reuse, 0x8, PT ;  /* 0x000000080000780c */ /* 0x040fe40003f86070 */
[----:B------:R-:W-:Y:S01]  /*ff80*/  ISETP.GE.U32.AND P5, PT, R0, 0x10, PT ;  /* 0x000000100000780c */ /* 0x000fe20003fa6070 */
[----:B---3--:R-:W0:Y:S02]  /*ff90*/  SHFL.UP PT, R5, R4, 0x1, RZ ;  /* 0x0420000004057989 */ /* 0x008e2400000e00ff */
        /* <DEDUP_REMOVED lines=17> */
[----:B--2---:R-:W-:-:S13]  /*100b0*/  ISETP.GT.AND P6, PT, R6, UR6, PT ;  /* 0x0000000606007c0c */ /* 0x004fda000bfc4270 */
[----:B------:R-:W-:Y:S05]  /*100c0*/  @P6 BRA `(.L_x_8150) ;  /* 0x00000000009c6947 */ /* 0x000fea0003800000 */
[----:B------:R-:W0:Y:S01]  /*100d0*/  LDC R5, c[0x0][0xc3c] ;  /* 0x00030f00ff057b82 */ /* 0x000e220000000800 */
[----:B------:R-:W-:Y:S01]  /*100e0*/  IMAD.MOV.U32 R6, RZ, RZ, R3 ;  /* 0x000000ffff067224 */ /* 0x000fe200078e0003 */
[----:B------:R-:W-:Y:S01]  /*100f0*/  UMOV UR4, URZ ;  /* 0x0000003f00047c82 */ /* 0x000fe20008000000 */
[----:B------:R-:W-:Y:S01]  /*10100*/  ULDC UR7, c[0x0][0xc3c] ;  /* 0x00030f0000077ab9 */ /* 0x000fe20000000800 */
[----:B------:R-:W-:-:S05]  /*10110*/  ULDC UR5, c[0x0][0xc38] ;  /* 0x00030e0000057ab9 */ /* 0x000fca0000000800 */
.L_x_8154:
        /* <DEDUP_REMOVED lines=12> */
.L_x_8153:
[----:B------:R-:W-:Y:S05]  /*101e0*/  BSYNC B0 ;  /* 0x0000000000007941 */ /* 0x000fea0003800000 */
.L_x_8152:
        /* <DEDUP_REMOVED lines=21> */
.L_x_8150:
        /* <DEDUP_REMOVED lines=20> */
.L_x_8155:
[--C-:B-12---:R-:W-:Y:S02]  /*10480*/  IMAD.MOV R5, RZ, RZ, -R3.reuse ;  /* 0x000000ffff057224 */ /* 0x106fe400078e0a03 */
[----:B---3--:R-:W-:Y:S01]  /*10490*/  IMAD R16, R16, UR5, R6 ;  /* 0x0000000510107c24 */ /* 0x008fe2000f8e0206 */
[----:B------:R-:W-:Y:S01]  /*104a0*/  IABS R6, R8 ;  /* 0x0000000800067213 */ /* 0x000fe20000000000 */
        /* <DEDUP_REMOVED lines=22> */
[----:B------:R-:W-:-:S04]  /*10610*/  VIADDMNMX R9, R10, UR5, R9, PT ;  /* 0x000000050a097c46 */ /* 0x000fc8000b800109 */
[-C--:B------:R-:W-:Y:S02]  /*10620*/  IABS R7, R9.reuse ;  /* 0x0000000900077213 */ /* 0x080fe40000000000 */
[----:B------:R-:W-:Y:S02]  /*10630*/  IABS R8, R9 ;  /* 0x0000000900087213 */ /* 0x000fe40000000000 */
[----:B------:R-:W1:Y:S03]  /*10640*/  I2F.RP R10, R7 ;  /* 0x00000007000a7306 */ /* 0x000e660000209400 */
[----:B------:R-:W-:-:S05]  /*10650*/  IMAD.MOV R8, RZ, RZ, -R8 ;  /* 0x000000ffff087224 */ /* 0x000fca00078e0a08 */
[----:B-1----:R-:W1:Y:S02]  /*10660*/  MUFU.RCP R10, R10 ;  /* 0x0000000a000a7308 */ /* 0x002e640000001000 */
[----:B-1----:R-:W-:-:S06]  /*10670*/  VIADD R3, R10, 0xffffffe ;  /* 0x0ffffffe0a037836 */ /* 0x002fcc0000000000 */
[----:B------:R-:W1:Y:S02]  /*10680*/  F2I.FTZ.U32.TRUNC.NTZ R3, R3 ;  /* 0x0000000300037305 */ /* 0x000e64000021f000 */
[----:B-1----:R-:W-:-:S04]  /*10690*/  IMAD.MOV R2, RZ, RZ, -R3 ;  /* 0x000000ffff027224 */ /* 0x002fc800078e0a03 */
[----:B------:R-:W-:Y:S02]  /*106a0*/  IMAD R11, R2, R7, RZ ;  /* 0x00000007020b7224 */ /* 0x000fe400078e02ff */
[----:B------:R-:W-:-:S04]  /*106b0*/  IMAD.MOV.U32 R2, RZ, RZ, RZ ;  /* 0x000000ffff027224 */ /* 0x000fc800078e00ff */
[----:B------:R-:W-:Y:S01]  /*106c0*/  IMAD.HI.U32 R2, R3, R11, R2 ;  /* 0x0000000b03027227 */ /* 0x000fe200078e0002 */
[----:B------:R-:W-:Y:S02]  /*106d0*/  IABS R11, R5 ;  /* 0x00000005000b7213 */ /* 0x000fe40000000000 */
[C---:B------:R-:W-:Y:S01]  /*106e0*/  LOP3.LUT R3, R5.reuse, R9, RZ, 0x3c, !PT ;  /* 0x0000000905037212 */ /* 0x040fe200078e3cff */
[----:B------:R-:W-:Y:S02]  /*106f0*/  IMAD.IADD R5, R5, 0x1, R6 ;  /* 0x0000000105057824 */ /* 0x000fe400078e0206 */
        /* <DEDUP_REMOVED lines=16> */
.L_x_8151:
[----:B------:R-:W-:Y:S02]  /*10800*/  IMAD.MOV.U32 R17, RZ, RZ, RZ ;  /* 0x000000ffff117224 */ /* 0x000fe400078e00ff */
[----:B------:R-:W-:Y:S02]  /*10810*/  IMAD.U32 R16, RZ, RZ, UR6 ;  /* 0x00000006ff107e24 */ /* 0x000fe4000f8e00ff */
[----:B------:R-:W-:-:S07]  /*10820*/  IMAD.MOV.U32 R18, RZ, RZ, RZ ;  /* 0x000000ffff127224 */ /* 0x000fce00078e00ff */
.L_x_8156:
[----:B------:R-:W-:-:S13]  /*10830*/  ISETP.NE.AND P0, PT, R0, RZ, PT ;  /* 0x000000ff0000720c */ /* 0x000fda0003f05270 */
[----:B------:R-:W1:Y:S01]  /*10840*/  @!P0 S2R R3, SR_CgaCtaId ;  /* 0x0000000000038919 */ /* 0x000e620000008800 */
[----:B------:R-:W-:-:S04]  /*10850*/  @!P0 MOV R0, 0x400 ;  /* 0x0000040000008802 */ /* 0x000fc80000000f00 */
[----:B-1----:R-:W-:-:S05]  /*10860*/  @!P0 LEA R0, R3, R0, 0x18 ;  /* 0x0000000003008211 */ /* 0x002fca00078ec0ff */
[----:B------:R1:W-:Y:S01]  /*10870*/  @!P0 STS.128 [R0+0x288d0], R16 ;  /* 0x0288d01000008388 */ /* 0x0003e20000000c00 */
[----:B------:R-:W-:Y:S06]  /*10880*/  BAR.ARV 0x5, 0x180 ;  /* 0x0146000000007b1d */ /* 0x000fec0000002000 */
.L_x_8149:
        /* <DEDUP_REMOVED lines=27> */
[----:B------:R0:W-:Y:S01]  /*10a40*/  STL [R1], R4 ;  /* 0x0000000401007387 */ /* 0x0001e20000100800 */
[----:B------:R-:W-:-:S03]  /*10a50*/  IMAD.MOV.U32 R2, RZ, RZ, 0x1 ;  /* 0x00000001ff027424 */ /* 0x000fc600078e00ff */
[----:B------:R0:W-:Y:S04]  /*10a60*/  STL [R1+0x24], R3 ;  /* 0x0000240301007387 */ /* 0x0001e80000100800 */
[----:B------:R0:W-:Y:S04]  /*10a70*/  STL [R1+0x3c], RZ ;  /* 0x00003cff01007387 */ /* 0x0001e80000100800 */
[----:B------:R0:W-:Y:S04]  /*10a80*/  STL [R1+0x10], R2 ;  /* 0x0000100201007387 */ /* 0x0001e80000100800 */
[----:B------:R0:W-:Y:S02]  /*10a90*/  STL [R1+0x4], RZ ;  /* 0x000004ff01007387 */ /* 0x0001e40000100800 */
.L_x_8264:
[----:B------:R-:W-:Y:S05]  /*10aa0*/  YIELD ;  /* 0x0000000000007946 */ /* 0x000fea0003800000 */
[----:B------:R-:W-:Y:S01]  /*10ab0*/  ULDC.64 UR4, c[0x0][0xa28] ;  /* 0x00028a0000047ab9 */ /* 0x000fe20000000a00 */
[----:B--2---:R-:W-:Y:S01]  /*10ac0*/  IMAD.MOV.U32 R0, RZ, RZ, RZ ;  /* 0x000000ffff007224 */ /* 0x004fe200078e00ff */
[----:B------:R-:W-:Y:S01]  /*10ad0*/  ISETP.NE.U32.AND P0, PT, RZ, UR4, PT ;  /* 0x00000004ff007c0c */ /* 0x000fe2000bf05070 */
[----:B0-----:R-:W0:Y:S01]  /*10ae0*/  LDC.64 R4, c[0x0][0xa00] ;  /* 0x00028000ff047b82 */ /* 0x001e220000000a00 */
[----:B-1----:R-:W-:Y:S01]  /*10af0*/  CS2R R8, SRZ ;  /* 0x0000000000087805 */ /* 0x002fe2000001ff00 */
[----:B------:R-:W-:Y:S01]  /*10b00*/  ULDC.64 UR6, c[0x0][0xa08] ;  /* 0x0002820000067ab9 */ /* 0x000fe20000000a00 */
[----:B------:R-:W-:Y:S01]  /*10b10*/  ISETP.NE.AND.EX P0, PT, RZ, UR5, PT, P0 ;  /* 0x00000005ff007c0c */ /* 0x000fe2000bf05300 */
[----:B------:R-:W-:-:S12]  /*10b20*/  ULDC.64 UR4, c[0x0][0xa18] ;  /* 0x0002860000047ab9 */ /* 0x000fd80000000a00 */
        /* <DEDUP_REMOVED lines=12> */
[----:B---3--:R-:W1:Y:S08]  /*10bf0*/  @P2 LDC.64 R6, c[0x0][0xa18] ;  /* 0x00028600ff062b82 */ /* 0x008e700000000a00 */
        /* <DEDUP_REMOVED lines=19> */
[----:B------:R-:W0:Y:S04]  /*10d30*/  LDG.E R7, desc[UR50][R4.64] ;  /* 0x0000003204077981 */ /* 0x000e28000c1e1900 */
[----:B------:R-:W0:Y:S02]  /*10d40*/  LDG.E R4, desc[UR50][R4.64+0x4] ;  /* 0x0000043204047981 */ /* 0x000e24000c1e1900 */
[----:B0-----:R-:W-:-:S05]  /*10d50*/  IMAD.IADD R9, R4, 0x1, -R7 ;  /* 0x0000000104097824 */ /* 0x001fca00078e0a07 */
[----:B------:R1:W-:Y:S02]  /*10d60*/  STL [R1+0x30], R9 ;  /* 0x0000300901007387 */ /* 0x0003e40000100800 */
.L_x_8158:
[----:B-----5:R-:W-:Y:S01]  /*10d70*/  IMAD.IADD R4, R8, 0x1, R0 ;  /* 0x0000000108047824 */ /* 0x020fe200078e0200 */
[----:B------:R-:W-:Y:S02]  /*10d80*/  ULDC.64 UR4, c[0x0][0xa20] ;  /* 0x0002880000047ab9 */ /* 0x000fe40000000a00 */
[----:B------:R-:W-:Y:S02]  /*10d90*/  ISETP.NE.U32.AND P0, PT, RZ, UR4, PT ;  /* 0x00000004ff007c0c */ /* 0x000fe4000bf05070 */
[----:B------:R2:W-:Y:S02]  /*10da0*/  STL [R1+0x14], R4 ;  /* 0x0000140401007387 */ /* 0x0005e40000100800 */
[----:B------:R-:W-:-:S13]  /*10db0*/  ISETP.NE.AND.EX P0, PT, RZ, UR5, PT, P0 ;  /* 0x00000005ff007c0c */ /* 0x000fda000bf05300 */
[----:B--2---:R-:W-:Y:S05]  /*10dc0*/  @!P0 BRA `(.L_x_8159) ;  /* 0x0000000000108947 */ /* 0x004fea0003800000 */
[----:B------:R-:W2:Y:S02]  /*10dd0*/  LDC.64 R2, c[0x0][0xa20] ;  /* 0x00028800ff027b82 */ /* 0x000ea40000000a00 */
[----:B--2---:R-:W-:-:S05]  /*10de0*/  IMAD.WIDE R2, R19, 0x4, R2 ;  /* 0x0000000413027825 */ /* 0x004fca00078e0202 */
[----:B------:R2:W5:Y:S01]  /*10df0*/  LDG.E R6, desc[UR50][R2.64] ;  /* 0x0000003202067981 */ /* 0x000562000c1e1900 */
[----:B------:R-:W-:Y:S05]  /*10e00*/  BRA `(.L_x_8160) ;  /* 0x0000000000107947 */ /* 0x000fea0003800000 */
.L_x_8159:
[----:B------:R-:W-:Y:S05]  /*10e10*/  @!P1 BRA `(.L_x_8160) ;  /* 0x00000000000c9947 */ /* 0x000fea0003800000 */
[----:B------:R-:W2:Y:S04]  /*10e20*/  LDG.E R6, desc[UR50][R2.64] ;  /* 0x0000003202067981 */ /* 0x000ea8000c1e1900 */
[----:B------:R-:W2:Y:S02]  /*10e30*/  LDG.E R2, desc[UR50][R2.64+0x4] ;  /* 0x0000043202027981 */ /* 0x000ea4000c1e1900 */
[----:B--2---:R-:W-:-:S07]  /*10e40*/  IMAD.IADD R6, R2, 0x1, -R6 ;  /* 0x0000000102067824 */ /* 0x004fce00078e0a06 */
.L_x_8160:
        /* <DEDUP_REMOVED lines=28> */
.L_x_8163:
[----:B------:R-:W-:-:S13]  /*11010*/  ISETP.NE.AND P0, PT, R3, 0x1, PT ;  /* 0x000000010300780c */ /* 0x000fda0003f05270 */
[----:B------:R-:W2:Y:S02]  /*11020*/  @P0 LDC.64 R4, c[0x0][0x9e8] ;  /* 0x00027a00ff040b82 */ /* 0x000ea40000000a00 */
[----:B--2---:R-:W-:-:S05]  /*11030*/  @P0 IMAD.HI.U32 R4, R7, R4, RZ ;  /* 0x0000000407040227 */ /* 0x004fca00078e00ff */
[----:B------:R-:W-:-:S07]  /*11040*/  @P0 SHF.R.U32.HI R7, RZ, R5, R4 ;  /* 0x00000005ff070219 */ /* 0x000fce0000011604 */
.L_x_8164:
[----:B------:R-:W-:Y:S05]  /*11050*/  BSYNC B0 ;  /* 0x0000000000007941 */ /* 0x000fea0003800000 */
.L_x_8162:
[----:B------:R-:W-:-:S05]  /*11060*/  IMAD R7, R7, R3, R3 ;  /* 0x0000000307077224 */ /* 0x000fca00078e0203 */
[----:B------:R-:W-:-:S07]  /*11070*/  VIMNMX R2, R2, R7, PT ;  /* 0x0000000702027248 */ /* 0x000fce0003fe0100 */
.L_x_8161:
[----:B------:R-:W2:Y:S01]  /*11080*/  @P1 LDC R5, c[0x0][0x44c] ;  /* 0x00011300ff051b82 */ /* 0x000ea20000000800 */
[----:B------:R-:W-:Y:S01]  /*11090*/  IMAD.MOV.U32 R6, RZ, RZ, R8 ;  /* 0x000000ffff067224 */ /* 0x000fe200078e0008 */
[----:B------:R-:W-:-:S06]  /*110a0*/  ULDC UR4, c[0x0][0x9dc] ;  /* 0x0002770000047ab9 */ /* 0x000fcc0000000800 */
[----:B------:R-:W3:Y:S01]  /*110b0*/  @P1 LDC R4, c[0x0][0x450] ;  /* 0x00011400ff041b82 */ /* 0x000ee20000000800 */
[----:B--2---:R-:W-:-:S05]  /*110c0*/  @P1 IMAD.HI.U32 R5, R8, R5, RZ ;  /* 0x0000000508051227 */ /* 0x004fca00078e00ff */
        /* <DEDUP_REMOVED lines=24> */
.L_x_8167:
[----:B------:R-:W-:-:S13]  /*11250*/  ISETP.NE.AND P0, PT, R3, 0x1, PT ;  /* 0x000000010300780c */ /* 0x000fda0003f05270 */
[----:B------:R-:W3:Y:S02]  /*11260*/  @P0 LDC.64 R4, c[0x0][0x9e8] ;  /* 0x00027a00ff040b82 */ /* 0x000ee40000000a00 */
[----:B---3--:R-:W-:-:S05]  /*11270*/  @P0 IMAD.HI.U32 R4, R2, R4, RZ ;  /* 0x0000000402040227 */ /* 0x008fca00078e00ff */
[----:B------:R-:W-:-:S07]  /*11280*/  @P0 SHF.R.U32.HI R2, RZ, R5, R4 ;  /* 0x00000005ff020219 */ /* 0x000fce0000011604 */
.L_x_8168:
[----:B------:R-:W-:Y:S05]  /*11290*/  BSYNC B0 ;  /* 0x0000000000007941 */ /* 0x000fea0003800000 */
.L_x_8166:
[----:B------:R-:W-:-:S05]  /*112a0*/  IMAD R2, R2, R3, RZ ;  /* 0x0000000302027224 */ /* 0x000fca00078e02ff */
[----:B------:R-:W-:-:S07]  /*112b0*/  VIMNMX R0, R0, R2, !PT ;  /* 0x0000000200007248 */ /* 0x000fce0007fe0100 */
.L_x_8165:
        /* <DEDUP_REMOVED lines=15> */
[----:B------:R-:W3:Y:S02]  /*113b0*/  FLO.U32 R0, UR4 ;  /* 0x0000000400007d00 */ /* 0x000ee400080e0000 */
        /* <DEDUP_REMOVED lines=9> */
.L_x_8170:
        /* <DEDUP_REMOVED lines=21> */
.L_x_8173:
[----:B------:R-:W-:Y:S05]  /*115a0*/  BSYNC B6 ;  /* 0x0000000000067941 */ /* 0x000fea0003800000 */
.L_x_8172:
        /* <DEDUP_REMOVED lines=20> */
.L_x_8176:
        /* <DEDUP_REMOVED lines=15> */
.L_x_8175:
[----:B------:R-:W-:Y:S05]  /*117e0*/  BSYNC B6 ;  /* 0x0000000000067941 */ /* 0x000fea0003800000 */
.L_x_8174:
[----:B------:R-:W-:Y:S01]  /*117f0*/  ULDC.64 UR4, c[0x0][0x9f8] ;  /* 0x00027e0000047ab9 */ /* 0x000fe20000000a00 */
[----:B------:R-:W3:Y:S01]  /*11800*/  LDL R17, [R1+0x28] ;  /* 0x0000280001117983 */ /* 0x000ee20000100800 */
[----:B------:R-:W-:Y:S01]  /*11810*/  ISETP.NE.U32.AND P0, PT, RZ, UR4, PT ;  /* 0x00000004ff007c0c */ /* 0x000fe2000bf05070 */
[----:B--2---:R-:W-:-:S03]  /*11820*/  IMAD.MOV.U32 R7, RZ, RZ, R19 ;  /* 0x000000ffff077224 */ /* 0x004fc600078e0013 */
        /* <DEDUP_REMOVED lines=19> */
.L_x_8280:
        /* <DEDUP_REMOVED lines=11> */
.L_x_8283:
[----:B------:R-:W-:Y:S05]  /*11a10*/  @!P6 BRA `(.L_x_8178) ;  /* 0x000000040020e947 */ /* 0x000fea0003800000 */
[----:B------:R-:W-:-:S04]  /*11a20*/  ISETP.NE.U32.AND P0, PT, R2, RZ, PT ;  /* 0x000000ff0200720c */ /* 0x000fc80003f05070 */
[----:B------:R-:W-:-:S13]  /*11a30*/  ISETP.NE.AND.EX P0, PT, R3, RZ, PT, P0 ;  /* 0x000000ff0300720c */ /* 0x000fda0003f05300 */
[----:B------:R-:W-:Y:S05]  /*11a40*/  @!P0 BRA `(.L_x_8180) ;  /* 0x0000000000508947 */ /* 0x000fea0003800000 */
[----:B------:R-:W3:Y:S01]  /*11a50*/  LDC R6, c[0x0][0x43c] ;  /* 0x00010f00ff067b82 */ /* 0x000ee20000000800 */
[----:B01----:R-:W-:Y:S01]  /*11a60*/  IMAD.MOV.U32 R9, RZ, RZ, R0 ;  /* 0x000000ffff097224 */ /* 0x003fe200078e0000 */
[----:B------:R-:W-:-:S03]  /*11a70*/  ULDC.64 UR4, c[0x0][0x428] ;  /* 0x00010a0000047ab9 */ /* 0x000fc60000000a00 */
        /* <DEDUP_REMOVED lines=17> */
.L_x_8180:
[----:B--2---:R-:W2:Y:S04]  /*11b90*/  LDL R7, [R1] ;  /* 0x0000000001077983 */ /* 0x004ea80000100800 */
[----:B----4-:R-:W2:Y:S04]  /*11ba0*/  LDL R0, [R1+0x4] ;  /* 0x0000040001007983 */ /* 0x010ea80000100800 */
[----:B---3--:R-:W3:Y:S01]  /*11bb0*/  LDL R2, [R1+0x10] ;  /* 0x0000100001027983 */ /* 0x008ee20000100800 */
[----:B--2---:R-:W-:Y:S01]  /*11bc0*/  IMAD R0, R0, 0x8, R7 ;  /* 0x0000000800007824 */ /* 0x004fe200078e0207 */
[----:B---3--:R-:W-:-:S04]  /*11bd0*/  SHF.L.U32 R2, R2, 0x1f, RZ ;  /* 0x0000001f02027819 */ /* 0x008fc800000006ff */
[----:B------:R-:W2:Y:S02]  /*11be0*/  SYNCS.PHASECHK.TRANS64.TRYWAIT P0, [R0+URZ+0x28840], R2 ;  /* 0x02884002000075a7 */ /* 0x000ea4000800017f */
[----:B--2---:R-:W-:Y:S05]  /*11bf0*/  @!P0 BRA `(.L_x_8181) ;  /* 0x00000048007c8947 */ /* 0x004fea0003800000 */
.L_x_8284:
        /* <DEDUP_REMOVED lines=11> */
.L_x_8182:
[----:B------:R-:W3:Y:S04]  /*11cb0*/  LDL R5, [R1] ;  /* 0x0000000001057983 */ /* 0x000ee80000100800 */
[----:B------:R-:W3:Y:S04]  /*11cc0*/  LDL R4, [R1+0x4] ;  /* 0x0000040001047983 */ /* 0x000ee80000100800 */
[----:B------:R-:W4:Y:S04]  /*11cd0*/  LDL R6, [R1+0x8] ;  /* 0x0000080001067983 */ /* 0x000f280000100800 */
[----:B------:R-:W4:Y:S04]  /*11ce0*/  LDL R3, [R1+0x14] ;  /* 0x0000140001037983 */ /* 0x000f280000100800 */
[----:B--2---:R-:W2:Y:S01]  /*11cf0*/  LDL.LU R2, [R1+0x18] ;  /* 0x0000180001027983 */ /* 0x004ea20000300800 */
[----:B------:R-:W-:-:S02]  /*11d00*/  R2UR UR9, R0 ;  /* 0x00000000000972ca */ /* 0x000fc400000e0000 */
[----:B------:R-:W-:Y:S01]  /*11d10*/  PLOP3.LUT P0, PT, PT, PT, PT, 0x80, 0x0 ;  /* 0x000000000000781c */ /* 0x000fe20003f0f070 */
[----:B------:R-:W-:Y:S01]  /*11d20*/  UIADD3 UR4, UP0, UR38, 0x370, URZ ;  /* 0x0000037026047890 */ /* 0x000fe2000ff1e03f */
[----:B------:R-:W-:Y:S02]  /*11d30*/  R2UR UR12, R18 ;  /* 0x00000000120c72ca */ /* 0x000fe400000e0000 */
[----:B-----5:R-:W-:-:S07]  /*11d40*/  R2UR UR13, R17 ;  /* 0x00000000110d72ca */ /* 0x020fce00000e0000 */
[----:B------:R-:W-:Y:S01]  /*11d50*/  UIADD3 UR9, UR9, 0x28830, URZ ;  /* 0x0002883009097890 */ /* 0x000fe2000fffe03f */
[----:B------:R-:W-:Y:S01]  /*11d60*/  UMOV UR10, URZ ;  /* 0x0000003f000a7c82 */ /* 0x000fe20008000000 */
[----:B------:R-:W-:Y:S01]  /*11d70*/  UMOV UR7, 0x14f00000 ;  /* 0x14f0000000077882 */ /* 0x000fe20000000000 */
[----:B------:R-:W-:Y:S01]  /*11d80*/  UMOV UR15, 0x40 ;  /* 0x00000040000f7882 */ /* 0x000fe20000000000 */
[----:B---3--:R-:W-:Y:S01]  /*11d90*/  IMAD R0, R4, 0x8000, R5 ;  /* 0x0000800004007824 */ /* 0x008fe200078e0205 */
[----:B----4-:R-:W-:-:S04]  /*11da0*/  R2UR UR11, R6 ;  /* 0x00000000060b72ca */ /* 0x010fc800000e0000 */
[----:B------:R-:W-:Y:S02]  /*11db0*/  R2UR UR6, R0 ;  /* 0x00000000000672ca */ /* 0x000fe400000e0000 */
[----:B------:R-:W-:Y:S02]  /*11dc0*/  R2UR UR5, R3 ;  /* 0x00000000030572ca */ /* 0x000fe400000e0000 */
[----:B--2---:R-:W-:-:S09]  /*11dd0*/  LOP3.LUT R2, R2, 0xfffffffe, RZ, 0xc0, !PT ;  /* 0xfffffffe02027812 */ /* 0x004fd200078ec0ff */
[----:B------:R-:W-:Y:S02]  /*11de0*/  UIADD3 UR8, UR6, 0x18400, URZ ;  /* 0x0001840006087890 */ /* 0x000fe4000fffe03f */
[----:B------:R-:W-:Y:S02]  /*11df0*/  ULEA UR11, UR11, UR5, 0x7 ;  /* 0x000000050b0b7291 */ /* 0x000fe4000f8e383f */
[----:B------:R-:W-:Y:S02]  /*11e00*/  UIADD3.X UR5, URZ, UR39, URZ, UP0, !UPT ;  /* 0x000000273f057290 */ /* 0x000fe400087fe43f */
[----:B------:R-:W-:Y:S01]  /*11e10*/  UIADD3 UR14, UR6, 0x1c400, URZ ;  /* 0x0001c400060e7890 */ /* 0x000fe2000fffe03f */
[----:B------:R-:W-:Y:S02]  /*11e20*/  @P0 LOP3.LUT R2, R2, 0x1, RZ, 0xfc, !PT ;  /* 0x0000000102020812 */ /* 0x000fe400078efcff */
[----:B------:R-:W-:-:S04]  /*11e30*/  UMOV UR6, 0x0 ;  /* 0x0000000000067882 */ /* 0x000fc80000000000 */
[----:B------:R2:W-:Y:S01]  /*11e40*/  UTMALDG.4D [UR8], [UR4], desc[UR6] ;  /* 0x00000608040075b4 */ /* 0x0005e20008019000 */
[----:B------:R3:W-:Y:S01]  /*11e50*/  STL [R1+0x18], R2 ;  /* 0x0000180201007387 */ /* 0x0007e20000100800 */
[----:B--2---:R-:W-:Y:S01]  /*11e60*/  UMOV UR8, UR14 ;  /* 0x0000000e00087c82 */ /* 0x004fe20008000000 */
[----:B------:R-:W-:Y:S02]  /*11e70*/  UMOV UR10, UR15 ;  /* 0x0000000f000a7c82 */ /* 0x000fe40008000000 */
[----:B------:R3:W-:Y:S01]  /*11e80*/  UTMALDG.4D [UR8], [UR4], desc[UR6] ;  /* 0x00000608040075b4 */ /* 0x0007e20008019000 */
[----:B------:R-:W-:Y:S02]  /*11e90*/  NOP ;  /* 0x0000000000007918 */ /* 0x000fe40000000000 */
.L_x_8178:
[----:B----4-:R-:W4:Y:S04]  /*11ea0*/  LDL R0, [R1] ;  /* 0x0000000001007983 */ /* 0x010f280000100800 */
[----:B------:R-:W5:Y:S01]  /*11eb0*/  LDL.LU R3, [R1+0x34] ;  /* 0x0000340001037983 */ /* 0x000f620000300800 */
[----:B------:R-:W-:Y:S05]  /*11ec0*/  WARPSYNC.ALL ;  /* 0x0000000000007948 */ /* 0x000fea0003800000 */
[----:B---3--:R-:W-:Y:S01]  /*11ed0*/  ULDC.64 UR4, c[0x0][0x298] ;  /* 0x0000a60000047ab9 */ /* 0x008fe20000000a00 */
[----:B------:R-:W-:Y:S01]  /*11ee0*/  BSSY B6, `(.L_x_8183) ;  /* 0x000001c000067945 */ /* 0x000fe20003800000 */
[----:B------:R-:W-:Y:S01]  /*11ef0*/  BAR.SYNC.DEFER_BLOCKING 0x8, 0x180 ;  /* 0x0206000000007b1d */ /* 0x000fe20000010000 */
[----:B----4-:R-:W-:Y:S01]  /*11f00*/  VIADD R0, R0, 0x10400 ;  /* 0x0001040000007836 */ /* 0x010fe20000000000 */
[----:B-----5:R-:W-:Y:S01]  /*11f10*/  SHF.R.S32.HI R2, RZ, 0x1f, R3 ;  /* 0x0000001fff027819 */ /* 0x020fe20000011403 */
        /* <DEDUP_REMOVED lines=24> */
.L_x_8184:
[----:B------:R-:W-:Y:S05]  /*120a0*/  BSYNC B6 ;  /* 0x0000000000067941 */ /* 0x000fea0003800000 */
.L_x_8183:
[----:B---3--:R-:W3:Y:S01]  /*120b0*/  LDL.LU R0, [R1+0x34] ;  /* 0x0000340001007983 */ /* 0x008ee20000300800 */
[----:B--2---:R-:W2:Y:S01]  /*120c0*/  LDC R7, c[0x0][0x448] ;  /* 0x00011200ff077b82 */ /* 0x004ea20000000800 */
[----:B------:R-:W-:Y:S01]  /*120d0*/  ULDC.64 UR4, c[0x0][0x2d8] ;  /* 0x0000b60000047ab9 */ /* 0x000fe20000000a00 */
[----:B------:R-:W-:Y:S01]  /*120e0*/  ULDC.64 UR6, c[0x0][0x280] ;  /* 0x0000a00000067ab9 */ /* 0x000fe20000000a00 */
[----:B------:R-:W3:Y:S04]  /*120f0*/  LDL.LU.64 R2, [R1+0x40] ;  /* 0x0000400001027983 */ /* 0x000ee80000300a00 */
[----:B------:R-:W4:Y:S01]  /*12100*/  LDL R8, [R1+0x2c] ;  /* 0x00002c0001087983 */ /* 0x000f220000100800 */
[----:B------:R-:W0:Y:S01]  /*12110*/  S2R R5, SR_TID.X ;  /* 0x0000000000057919 */ /* 0x000e220000002100 */
[----:B------:R-:W1:Y:S01]  /*12120*/  S2R R6, SR_TID.X ;  /* 0x0000000000067919 */ /* 0x000e620000002100 */
[----:B0-----:R-:W-:-:S04]  /*12130*/  LOP3.LUT R5, R5, 0x7f, RZ, 0xc0, !PT ;  /* 0x0000007f05057812 */ /* 0x001fc800078ec0ff */
[----:B------:R-:W-:Y:S01]  /*12140*/  SHF.R.U32.HI R5, RZ, 0x3, R5 ;  /* 0x00000003ff057819 */ /* 0x000fe20000011605 */
[----:B-1----:R-:W-:-:S05]  /*12150*/  IMAD.SHL.U32 R9, R6, 0x10, RZ ;  /* 0x0000001006097824 */ /* 0x002fca00078e00ff */
        /* <DEDUP_REMOVED lines=16> */
[----:B------:R-:W0:Y:S01]  /*12260*/  @P0 LDC R5, c[0x0][0x44c] ;  /* 0x00011300ff050b82 */ /* 0x000e220000000800 */
[----:B------:R-:W-:-:S07]  /*12270*/  IMAD.WIDE.U32 R2, R0, UR4, R2 ;  /* 0x0000000400027c25 */ /* 0x000fce000f8e0002 */
[----:B------:R-:W1:Y:S01]  /*12280*/  @P0 LDC R6, c[0x0][0x450] ;  /* 0x00011400ff060b82 */ /* 0x000e620000000800 */
[----:B------:R-:W-:Y:S01]  /*12290*/  IMAD R0, R0, UR5, R4 ;  /* 0x0000000500007c24 */ /* 0x000fe2000f8e0204 */
[----:B------:R-:W-:Y:S01]  /*122a0*/  ULDC.64 UR4, c[0x0][0x2d0] ;  /* 0x0000b40000047ab9 */ /* 0x000fe20000000a00 */
[----:B----4-:R-:W-:Y:S02]  /*122b0*/  IMAD.IADD R4, R9, 0x1, R8 ;  /* 0x0000000109047824 */ /* 0x010fe400078e0208 */
[----:B------:R-:W2:Y:S01]  /*122c0*/  S2R R9, SR_TID.X ;  /* 0x0000000000097919 */ /* 0x000ea20000002100 */
[----:B------:R-:W-:Y:S02]  /*122d0*/  IMAD.IADD R3, R3, 0x1, R0 ;  /* 0x0000000103037824 */ /* 0x000fe400078e0200 */
[----:B------:R-:W-:Y:S02]  /*122e0*/  IMAD.MOV.U32 R0, RZ, RZ, R4 ;  /* 0x000000ffff007224 */ /* 0x000fe400078e0004 */
[----:B0-----:R-:W-:-:S05]  /*122f0*/  @P0 IMAD.HI.U32 R5, R4, R5, RZ ;  /* 0x0000000504050227 */ /* 0x001fca00078e00ff */
[----:B-1----:R-:W-:-:S05]  /*12300*/  @P0 SHF.R.U32.HI R0, RZ, R6, R5 ;  /* 0x00000006ff000219 */ /* 0x002fca0000011605 */
[----:B------:R-:W-:-:S04]  /*12310*/  IMAD.MOV R5, RZ, RZ, -R0 ;  /* 0x000000ffff057224 */ /* 0x000fc800078e0a00 */
[----:B------:R-:W-:Y:S01]  /*12320*/  IMAD R4, R7, R5, R4 ;  /* 0x0000000507047224 */ /* 0x000fe200078e0204 */
[----:B------:R-:W-:Y:S01]  /*12330*/  SHF.R.S32.HI R5, RZ, 0x1f, R0 ;  /* 0x0000001fff057819 */ /* 0x000fe20000011400 */
[----:B------:R-:W-:-:S04]  /*12340*/  IMAD.WIDE.U32 R2, R0, UR4, R2 ;  /* 0x0000000400027c25 */ /* 0x000fc8000f8e0002 */
[----:B------:R-:W-:Y:S02]  /*12350*/  IMAD R5, R5, UR4, RZ ;  /* 0x0000000405057c24 */ /* 0x000fe4000f8e02ff */
[----:B--2---:R-:W-:Y:S02]  /*12360*/  IMAD.SHL.U32 R9, R9, 0x8, RZ ;  /* 0x0000000809097824 */ /* 0x004fe400078e00ff */
        /* <DEDUP_REMOVED lines=14> */
[----:B------:R-:W-:-:S05]  /*12450*/  IMAD.IADD R0, R3, 0x1, R0 ;  /* 0x0000000103007824 */ /* 0x000fca00078e0200 */
        /* <DEDUP_REMOVED lines=10> */
[----:B------:R-:W3:Y:S03]  /*12500*/  LDL.LU R5, [R1+0x30] ;  /* 0x0000300001057983 */ /* 0x000ee60000300800 */
[----:B--2---:R-:W-:Y:S02]  /*12510*/  IMAD.IADD R0, R6, 0x1, R8 ;  /* 0x0000000106007824 */ /* 0x004fe400078e0208 */
[----:B------:R-:W-:Y:S01]  /*12520*/  SHFL.IDX PT, R6, R3, RZ, 0x181f ;  /* 0x00181fff03067589 */ /* 0x000fe200000e0000 */
[----:B---3--:R-:W-:-:S03]  /*12530*/  IMAD R2, R5, R7, RZ ;  /* 0x0000000705027224 */ /* 0x008fc600078e02ff */
[----:B------:R-:W0:Y:S02]  /*12540*/  SHFL.IDX PT, R7, R4, RZ, 0x181f ;  /* 0x00181fff04077589 */ /* 0x000e2400000e0000 */
[C---:B------:R-:W-:Y:S01]  /*12550*/  ISETP.GE.AND P4, PT, R0.reuse, R2, PT ;  /* 0x000000020000720c */ /* 0x040fe20003f86270 */
[----:B------:R-:W-:-:S05]  /*12560*/  VIADD R5, R0, 0x10 ;  /* 0x0000001000057836 */ /* 0x000fca0000000000 */
[----:B------:R-:W-:Y:S02]  /*12570*/  ISETP.GE.AND P2, PT, R5, R2, PT ;  /* 0x000000020500720c */ /* 0x000fe40003f46270 */
[----:B------:R-:W1:Y:S04]  /*12580*/  SHFL.IDX PT, R5, R4, 0x1, 0x181f ;  /* 0x00381f0004057f89 */ /* 0x000e6800000e0000 */
[----:B------:R-:W2:Y:S01]  /*12590*/  SHFL.IDX PT, R8, R3, 0x1, 0x181f ;  /* 0x00381f0003087f89 */ /* 0x000ea200000e0000 */
[----:B0-----:R-:W-:-:S05]  /*125a0*/  @!P4 LEA R7, P3, R10, R7, 0x1 ;  /* 0x000000070a07c211 */ /* 0x001fca00078608ff */
[----:B------:R-:W-:-:S05]  /*125b0*/  @!P4 IMAD.X R6, RZ, RZ, R6, P3 ;  /* 0x000000ffff06c224 */ /* 0x000fca00018e0606 */
[----:B------:R-:W-:-:S04]  /*125c0*/  @!P4 LOP3.LUT R7, R7, R6, RZ, 0x3c, !PT ;  /* 0x000000060707c212 */ /* 0x000fc800078e3cff */
[----:B------:R-:W-:-:S04]  /*125d0*/  @!P4 LOP3.LUT R6, R7, R6, RZ, 0x3c, !PT ;  /* 0x000000060706c212 */ /* 0x000fc800078e3cff */
[----:B------:R-:W-:-:S05]  /*125e0*/  @!P4 LOP3.LUT R7, R7, R6, RZ, 0x3c, !PT ;  /* 0x000000060707c212 */ /* 0x000fca00078e3cff */
[----:B-----5:R-:W-:Y:S04]  /*125f0*/  @!P4 LDGSTS.E.BYPASS.LTC128B.128 [R9+0x10400], desc[UR50][R6.64], !P0 ;  /* 0x104000000609cfae */ /* 0x020fe8000c101d72 */
[----:B------:R1:W-:Y:S02]  /*12600*/  @!P4 LDGSTS.E.BYPASS.LTC128B.128 [R9+0x14400], desc[UR50][R6.64+0x80], !P1 ;  /* 0x144000800609cfae */ /* 0x0003e4000c901d72 */
[----:B-1----:R-:W-:-:S05]  /*12610*/  @!P2 LEA R7, P3, R10, R5, 0x1 ;  /* 0x000000050a07a211 */ /* 0x002fca00078608ff */
[----:B--2---:R-:W-:-:S05]  /*12620*/  @!P2 IMAD.X R6, RZ, RZ, R8, P3 ;  /* 0x000000ffff06a224 */ /* 0x004fca00018e0608 */
[----:B------:R-:W-:-:S04]  /*12630*/  @!P2 LOP3.LUT R7, R7, R6, RZ, 0x3c, !PT ;  /* 0x000000060707a212 */ /* 0x000fc800078e3cff */
[----:B------:R-:W-:Y:S01]  /*12640*/  @!P2 LOP3.LUT R6, R7, R6, RZ, 0x3c, !PT ;  /* 0x000000060706a212 */ /* 0x000fe200078e3cff */
[----:B------:R-:W-:-:S03]  /*12650*/  VIADD R5, R0, 0x20 ;  /* 0x0000002000057836 */ /* 0x000fc60000000000 */
        /* <DEDUP_REMOVED lines=49> */
[----:B------:R-:W-:Y:S01]  /*12970*/  @!P2 IMAD.MOV.U32 R6, RZ, RZ, R5 ;  /* 0x000000ffff06a224 */ /* 0x000fe200078e0005 */
[----:B------:R-:W0:Y:S04]  /*12980*/  SHFL.IDX PT, R3, R3, 0x7, 0x181f ;  /* 0x00f81f0003037f89 */ /* 0x000e2800000e0000 */
[----:B------:R1:W-:Y:S04]  /*12990*/  @!P2 LDGSTS.E.BYPASS.LTC128B.128 [R9+0x13400], desc[UR50][R6.64], !P0 ;  /* 0x134000000609afae */ /* 0x0003e8000c101d72 */
[----:B------:R1:W-:Y:S04]  /*129a0*/  @!P2 LDGSTS.E.BYPASS.LTC128B.128 [R9+0x17400], desc[UR50][R6.64+0x80], !P1 ;  /* 0x174000800609afae */ /* 0x0003e8000c901d72 */
[----:B------:R-:W2:Y:S02]  /*129b0*/  SHFL.IDX PT, R4, R4, 0x7, 0x181f ;  /* 0x00f81f0004047f89 */ /* 0x000ea400000e0000 */
.L_x_8301:
[----:B------:R-:W-:Y:S01]  /*129c0*/  VIADD R0, R0, 0x70 ;  /* 0x0000007000007836 */ /* 0x000fe20000000000 */
[----:B------:R-:W-:Y:S04]  /*129d0*/  BSSY B0, `(.L_x_8186) ;  /* 0x000000a000007945 */ /* 0x000fe80003800000 */
[----:B------:R-:W-:-:S13]  /*129e0*/  ISETP.GE.AND P2, PT, R0, R2, PT ;  /* 0x000000020000720c */ /* 0x000fda0003f46270 */
[----:B------:R-:W-:Y:S05]  /*129f0*/  @P2 BRA `(.L_x_8187) ;  /* 0x00000000001c2947 */ /* 0x000fea0003800000 */
[----:B--2---:R-:W-:-:S05]  /*12a00*/  LEA R2, P2, R10, R4, 0x1 ;  /* 0x000000040a027211 */ /* 0x004fca00078408ff */
[----:B0-----:R-:W-:-:S05]  /*12a10*/  IMAD.X R3, RZ, RZ, R3, P2 ;  /* 0x000000ffff037224 */ /* 0x001fca00010e0603 */
[----:B------:R-:W-:Y:S01]  /*12a20*/  @!PT LDS RZ, [RZ] ;  /* 0x00000000fffff984 */ /* 0x000fe20000000800 */
[----:B------:R-:W-:Y:S01]  /*12a30*/  @!PT LDS RZ, [RZ] ;  /* 0x00000000fffff984 */ /* 0x000fe20000000800 */
[----:B------:R-:W-:Y:S01]  /*12a40*/  @!PT LDS RZ, [RZ] ;  /* 0x00000000fffff984 */ /* 0x000fe20000000800 */
[----:B------:R3:W-:Y:S04]  /*12a50*/  LDGSTS.E.BYPASS.LTC128B.128 [R9+0x13c00], desc[UR50][R2.64], !P0 ;  /* 0x13c0000002097fae */ /* 0x0007e8000c101d72 */
[----:B------:R3:W-:Y:S02]  /*12a60*/  LDGSTS.E.BYPASS.LTC128B.128 [R9+0x17c00], desc[UR50][R2.64+0x80], !P1 ;  /* 0x17c0008002097fae */ /* 0x0007e4000c901d72 */
.L_x_8187:
[----:B------:R-:W-:Y:S05]  /*12a70*/  BSYNC B0 ;  /* 0x0000000000007941 */ /* 0x000fea0003800000 */
.L_x_8186:
[----:B-1-3--:R-:W3:Y:S01]  /*12a80*/  LDL R9, [R1] ;  /* 0x0000000001097983 */ /* 0x00aee20000100800 */
[----:B------:R-:W-:Y:S01]  /*12a90*/  PLOP3.LUT P0, PT, PT, PT, PT, 0x80, 0x0 ;  /* 0x000000000000781c */ /* 0x000fe20003f0f070 */
[----:B------:R-:W-:Y:S01]  /*12aa0*/  NOP ;  /* 0x0000000000007918 */ /* 0x000fe20000000000 */
[----:B---3--:R-:W-:-:S11]  /*12ab0*/  VIADD R10, R9, 0x28800 ;  /* 0x00028800090a7836 */ /* 0x008fd60000000000 */
.L_x_8188:
[----:B------:R-:W3:Y:S01]  /*12ac0*/  LDL R2, [R1] ;  /* 0x0000000001027983 */ /* 0x000ee20000100800 */
[----:B------:R-:W-:Y:S02]  /*12ad0*/  PLOP3.LUT P1, PT, P1, P0, PT, 0xa2, 0x0 ;  /* 0x000000000000781c */ /* 0x000fe40000f21472 */
[----:B---3--:R-:W-:-:S08]  /*12ae0*/  @P0 R2UR P1, UR4, R2 ;  /* 0x00000000020402ca */ /* 0x008fd00000020000 */
[----:B------:R-:W-:-:S05]  /*12af0*/  @P0 PLOP3.LUT P0, PT, P1, PT, PT, 0x80, 0x0 ;  /* 0x000000000000081c */ /* 0x000fca0000f0f070 */
[----:B------:R-:W-:Y:S01]  /*12b00*/  @!P1 SYNCS.ARRIVE.TRANS64.RED.A0T1 RZ, [UR4+0x28800], RZ ;  /* 0x028800ffffff99a7 */ /* 0x000fe20008200404 */
[----:B------:R-:W-:Y:S07]  /*12b10*/  @!P1 ARRIVES.LDGSTSBAR.64.TRANSCNT [UR4+0x28800] ;  /* 0x02880000ff0099b0 */ /* 0x000fee0008000a84 */
[----:B------:R-:W-:Y:S05]  /*12b20*/  @P0 BRA.U.ANY `(.L_x_8188) ;  /* 0xfffffffd00e40947 */ /* 0x000fea000393ffff */
[----:B0-----:R-:W3:Y:S02]  /*12b30*/  LDL.LU R3, [R1+0x3c] ;  /* 0x00003c0001037983 */ /* 0x001ee40000300800 */
        /* <DEDUP_REMOVED lines=11> */
.L_x_8302:
[----:B------:R-:W-:Y:S05]  /*12bf0*/  BSYNC B0 ;  /* 0x0000000000007941 */ /* 0x000fea0003800000 */
.L_x_8189:
[----:B------:R-:W3:Y:S04]  /*12c00*/  LDL R3, [R1+0x28] ;  /* 0x0000280001037983 */ /* 0x000ee80000100800 */
[----:B0-----:R-:W4:Y:S01]  /*12c10*/  LDL R2, [R1+0x20] ;  /* 0x0000200001027983 */ /* 0x001f220000100800 */
[----:B------:R-:W-:Y:S01]  /*12c20*/  BSSY B0, `(.L_x_8191) ;  /* 0x00001f3000007945 */ /* 0x000fe20003800000 */
[----:B---3--:R-:W-:-:S05]  /*12c30*/  VIADD R0, R3, 0xfffffffe ;  /* 0xfffffffe03007836 */ /* 0x008fca0000000000 */
[----:B----4-:R-:W-:-:S13]  /*12c40*/  ISETP.GE.AND P0, PT, R0, R2, PT ;  /* 0x000000020000720c */ /* 0x010fda0003f06270 */
        /* <DEDUP_REMOVED lines=9> */
[----:B------:R-:W3:Y:S04]  /*12ce0*/  LDL R5, [R1+0x18] ;  /* 0x0000180001057983 */ /* 0x000ee80000100800 */
[----:B--2---:R-:W2:Y:S04]  /*12cf0*/  LDL R4, [R1+0x4] ;  /* 0x0000040001047983 */ /* 0x004ea80000100800 */
[----:B------:R-:W4:Y:S01]  /*12d00*/  LDL R3, [R1+0x10] ;  /* 0x0000100001037983 */ /* 0x000f220000100800 */
[----:B------:R-:W-:Y:S01]  /*12d10*/  BSSY B1, `(.L_x_8195) ;  /* 0x000009b000017945 */ /* 0x000fe20003800000 */
[----:B---3--:R-:W-:Y:S01]  /*12d20*/  LOP3.LUT P1, RZ, R5, 0x1, RZ, 0xc0, !PT ;  /* 0x0000000105ff7812 */ /* 0x008fe2000782c0ff */
[----:B--2---:R-:W-:-:S05]  /*12d30*/  VIADD R6, R4, 0x1 ;  /* 0x0000000104067836 */ /* 0x004fca0000000000 */
        /* <DEDUP_REMOVED lines=29> */
.L_x_8197:
[----:B------:R-:W2:Y:S01]  /*12f10*/  LDL R2, [R1] ;  /* 0x0000000001027983 */ /* 0x000ea20000100800 */
[----:B------:R-:W-:Y:S01]  /*12f20*/  BSSY B3, `(.L_x_8198) ;  /* 0x0000005000037945 */ /* 0x000fe20003800000 */
[----:B--2---:R-:W-:Y:S01]  /*12f30*/  IMAD R3, R6, 0x8, R2 ;  /* 0x0000000806037824 */ /* 0x004fe200078e0202 */
[----:B------:R-:W-:-:S04]  /*12f40*/  SHF.L.U32 R2, R9, 0x1f, RZ ;  /* 0x0000001f09027819 */ /* 0x000fc800000006ff */
[----:B------:R-:W1:Y:S02]  /*12f50*/  SYNCS.PHASECHK.TRANS64.TRYWAIT P0, [R3+URZ+0x28840], R2 ;  /* 0x02884002030075a7 */ /* 0x000e64000800017f */
[----:B-1----:R-:W-:Y:S05]  /*12f60*/  @!P0 BRA `(.L_x_8199) ;  /* 0x0000004000848947 */ /* 0x002fea0003800000 */
.L_x_8303:
[----:B------:R-:W-:Y:S05]  /*12f70*/  BSYNC B3 ;  /* 0x0000000000037941 */ /* 0x000fea0003800000 */
.L_x_8198:
        /* <DEDUP_REMOVED lines=12> */
.L_x_8201:
[----:B------:R-:W-:Y:S05]  /*13040*/  BSYNC B3 ;  /* 0x0000000000037941 */ /* 0x000fea0003800000 */
.L_x_8200:
        /* <DEDUP_REMOVED lines=13> */
.L_x_8202:
        /* <DEDUP_REMOVED lines=16> */
.L_x_8203:
        /* <DEDUP_REMOVED lines=17> */
.L_x_8304:
[----:B------:R-:W-:Y:S05]  /*13330*/  BSYNC B3 ;  /* 0x0000000000037941 */ /* 0x000fea0003800000 */
.L_x_8204:
[----:B------:R1:W5:Y:S01]  /*13340*/  LDL R15, [R1+0x4] ;  /* 0x00000400010f7983 */ /* 0x0003620000100800 */
[----:B------:R-:W-:Y:S01]  /*13350*/  BSSY B3, `(.L_x_8206) ;  /* 0x000000d000037945 */ /* 0x000fe20003800000 */
[----:B------:R-:W-:Y:S02]  /*13360*/  IMAD.MOV.U32 R12, RZ, RZ, 0x0 ;  /* 0x00000000ff0c7424 */ /* 0x000fe400078e00ff */
[----:B------:R-:W-:Y:S01]  /*13370*/  IMAD.MOV.U32 R13, RZ, RZ, 0x14f00000 ;  /* 0x14f00000ff0d7424 */ /* 0x000fe200078e00ff */
[----:B------:R-:W-:Y:S06]  /*13380*/  @P1 BRA `(.L_x_8207) ;  /* 0x0000000000241947 */ /* 0x000fec0003800000 */
[----:B------:R-:W2:Y:S01]  /*13390*/  LDL R7, [R1] ;  /* 0x0000000001077983 */ /* 0x000ea20000100800 */
        /* <DEDUP_REMOVED lines=8> */
.L_x_8207:
[----:B------:R-:W-:Y:S05]  /*13420*/  BSYNC B3 ;  /* 0x0000000000037941 */ /* 0x000fea0003800000 */
.L_x_8206:
[----:B0-2---:R-:W2:Y:S04]  /*13430*/  LDL R2, [R1] ;  /* 0x0000000001027983 */ /* 0x005ea80000100800 */
        /* <DEDUP_REMOVED lines=13> */
.L_x_8208:
        /* <DEDUP_REMOVED lines=15> */
.L_x_8209:
        /* <DEDUP_REMOVED lines=12> */
.L_x_8196:
[----:B------:R-:W-:Y:S05]  /*136c0*/  BSYNC B1 ;  /* 0x0000000000017941 */ /* 0x000fea0003800000 */
.L_x_8195:
[----:B0-----:R-:W2:Y:S04]  /*136d0*/  LDL R0, [R1+0x28] ;  /* 0x0000280001007983 */ /* 0x001ea80000100800 */
[----:B------:R0:W-:Y:S04]  /*136e0*/  STL [R1+0x4], R6 ;  /* 0x0000040601007387 */ /* 0x0001e80000100800 */
[----:B------:R0:W-:Y:S02]  /*136f0*/  STL [R1+0x10], R9 ;  /* 0x0000100901007387 */ /* 0x0001e40000100800 */
[----:B0-2---:R-:W-:-:S07]  /*13700*/  VIADD R0, R0, 0xfffffffd ;  /* 0xfffffffd00007836 */ /* 0x005fce0000000000 */
.L_x_8194:
[----:B------:R-:W-:Y:S05]  /*13710*/  BSYNC B2 ;  /* 0x0000000000027941 */ /* 0x000fea0003800000 */
.L_x_8193:
[----:B------:R-:W3:Y:S01]  /*13720*/  LDL.LU R2, [R1+0x28] ;  /* 0x0000280001027983 */ /* 0x000ee20000300800 */
[----:B------:R-:W-:Y:S01]  /*13730*/  VIADD R8, R8, 0xfffffffe ;  /* 0xfffffffe08087836 */ /* 0x000fe20000000000 */
[----:B---3--:R-:W-:-:S04]  /*13740*/  LOP3.LUT R2, RZ, R2, RZ, 0x33, !PT ;  /* 0x00000002ff027212 */ /* 0x008fc800078e33ff */
[----:B------:R-:W-:-:S13]  /*13750*/  ISETP.NE.AND P0, PT, R8, R2, PT ;  /* 0x000000020800720c */ /* 0x000fda0003f05270 */
[----:B------:R-:W-:Y:S05]  /*13760*/  @!P0 BRA `(.L_x_8192) ;  /* 0x0000001000f88947 */ /* 0x000fea0003800000 */
[----:B------:R-:W-:-:S07]  /*13770*/  IMAD.MOV.U32 R9, RZ, RZ, R17 ;  /* 0x000000ffff097224 */ /* 0x000fce00078e0011 */
.L_x_8240:
        /* <DEDUP_REMOVED lines=11> */
[----:B0-----:R-:W-:Y:S06]  /*13830*/  @!P1 BRA `(.L_x_8211) ;  /* 0x0000000800409947 */ /* 0x001fec0003800000 */
        /* <DEDUP_REMOVED lines=24> */
.L_x_8212:
[----:B------:R-:W2:Y:S01]  /*139c0*/  LDL R2, [R1] ;  /* 0x0000000001027983 */ /* 0x000ea20000100800 */
[----:B------:R-:W-:Y:S01]  /*139d0*/  BSSY B2, `(.L_x_8213) ;  /* 0x0000005000027945 */ /* 0x000fe20003800000 */
[----:B--2---:R-:W-:Y:S01]  /*139e0*/  IMAD R3, R4, 0x8, R2 ;  /* 0x0000000804037824 */ /* 0x004fe200078e0202 */
[----:B------:R-:W-:-:S04]  /*139f0*/  SHF.L.U32 R2, R5, 0x1f, RZ ;  /* 0x0000001f05027819 */ /* 0x000fc800000006ff */
[----:B------:R-:W2:Y:S02]  /*13a00*/  SYNCS.PHASECHK.TRANS64.TRYWAIT P0, [R3+URZ+0x28840], R2 ;  /* 0x02884002030075a7 */ /* 0x000ea4000800017f */
[----:B--2---:R-:W-:Y:S05]  /*13a10*/  @!P0 BRA `(.L_x_8214) ;  /* 0x0000003800008947 */ /* 0x004fea0003800000 */
.L_x_8305:
[----:B------:R-:W-:Y:S05]  /*13a20*/  BSYNC B2 ;  /* 0x0000000000027941 */ /* 0x000fea0003800000 */
.L_x_8213:
        /* <DEDUP_REMOVED lines=12> */
.L_x_8216:
[----:B------:R-:W-:Y:S05]  /*13af0*/  BSYNC B2 ;  /* 0x0000000000027941 */ /* 0x000fea0003800000 */
.L_x_8215:
[----:B--2---:R-:W2:Y:S04]  /*13b00*/  LDL R2, [R1] ;  /* 0x0000000001027983 */ /* 0x004ea80000100800 */
        /* <DEDUP_REMOVED lines=12> */
.L_x_8217:
        /* <DEDUP_REMOVED lines=16> */
.L_x_8218:
        /* <DEDUP_REMOVED lines=17> */
.L_x_8306:
[----:B------:R-:W-:Y:S05]  /*13de0*/  BSYNC B2 ;  /* 0x0000000000027941 */ /* 0x000fea0003800000 */
.L_x_8219:
[----:B------:R-:W-:Y:S01]  /*13df0*/  BSSY B2, `(.L_x_8221) ;  /* 0x000000b000027945 */ /* 0x000fe20003800000 */
[----:B------:R-:W-:Y:S02]  /*13e00*/  IMAD.MOV.U32 R12, RZ, RZ, 0x0 ;  /* 0x00000000ff0c7424 */ /* 0x000fe400078e00ff */
[----:B------:R-:W-:Y:S01]  /*13e10*/  IMAD.MOV.U32 R13, RZ, RZ, 0x14f00000 ;  /* 0x14f00000ff0d7424 */ /* 0x000fe200078e00ff */
[----:B------:R-:W-:Y:S06]  /*13e20*/  @P1 BRA `(.L_x_8222) ;  /* 0x00000000001c1947 */ /* 0x000fec0003800000 */
[----:B------:R-:W2:Y:S01]  /*13e30*/  S2R R6, SR_TID.X ;  /* 0x0000000000067919 */ /* 0x000ea20000002100 */
[----:B0-----:R-:W-:-:S04]  /*13e40*/  IMAD.MOV.U32 R3, RZ, RZ, 0x8000 ;  /* 0x00008000ff037424 */ /* 0x001fc800078e00ff */
[----:B------:R3:W-:Y:S01]  /*13e50*/  SYNCS.ARRIVE.TRANS64 RZ, [R2+URZ+0x50], R3 ;  /* 0x0000500302ff79a7 */ /* 0x0007e2000800003f */
[----:B--2---:R-:W-:-:S04]  /*13e60*/  LOP3.LUT R6, R6, 0x1f, RZ, 0xc0, !PT ;  /* 0x0000001f06067812 */ /* 0x004fc800078ec0ff */
[----:B------:R-:W-:-:S13]  /*13e70*/  ISETP.NE.AND P0, PT, R6, RZ, PT ;  /* 0x000000ff0600720c */ /* 0x000fda0003f05270 */
[----:B---3--:R-:W-:Y:S05]  /*13e80*/  @!P0 BRA `(.L_x_8222) ;  /* 0x0000000000048947 */ /* 0x008fea0003800000 */
[----:B------:R-:W-:Y:S01]  /*13e90*/  BPT.TRAP 0x1 ;  /* 0x000000040000795c */ /* 0x000fe20000300000 */
.L_x_8222:
[----:B------:R-:W-:Y:S05]  /*13ea0*/  BSYNC B2 ;  /* 0x0000000000027941 */ /* 0x000fea0003800000 */
.L_x_8221:
[----:B------:R-:W2:Y:S04]  /*13eb0*/  LDL R15, [R1] ;  /* 0x00000000010f7983 */ /* 0x000ea80000100800 */
[----:B0-----:R-:W2:Y:S04]  /*13ec0*/  LDL.LU R3, [R1+0x4] ;  /* 0x0000040001037983 */ /* 0x001ea80000300800 */
[----:B------:R-:W3:Y:S04]  /*13ed0*/  LDL R7, [R1+0x14] ;  /* 0x0000140001077983 */ /* 0x000ee80000100800 */
        /* <DEDUP_REMOVED lines=11> */
.L_x_8223:
        /* <DEDUP_REMOVED lines=15> */
.L_x_8224:
        /* <DEDUP_REMOVED lines=12> */
.L_x_8211:
[----:B------:R-:W-:Y:S05]  /*14140*/  BSYNC B1 ;  /* 0x0000000000017941 */ /* 0x000fea0003800000 */
.L_x_8210:
        /* <DEDUP_REMOVED lines=17> */
[----:B------:R-:W3:Y:S01]  /*14260*/  LDL R14, [R1+0x1c] ;  /* 0x00001c00010e7983 */ /* 0x000ee20000100800 */
[----:B0-----:R-:W0:Y:S01]  /*14270*/  LDC R8, c[0x0][0x43c] ;  /* 0x00010f00ff087b82 */ /* 0x001e220000000800 */
[----:B------:R-:W-:Y:S02]  /*14280*/  ULDC.64 UR6, c[0x0][0x428] ;  /* 0x00010a0000067ab9 */ /* 0x000fe40000000a00 */
[----:B------:R-:W4:Y:S01]  /*14290*/  LDL R13, [R1+0xc] ;  /* 0x00000c00010d7983 */ /* 0x000f220000100800 */
        /* <DEDUP_REMOVED lines=8> */
[----:B---3--:R-:W-:-:S04]  /*14320*/  IMAD R8, R14, UR6, RZ ;  /* 0x000000060e087c24 */ /* 0x008fc8000f8e02ff */
[C---:B----4-:R-:W-:Y:S02]  /*14330*/  IMAD R8, R13.reuse, UR7, R8 ;  /* 0x000000070d087c24 */ /* 0x050fe4000f8e0208 */
[----:B------:R-:W-:-:S04]  /*14340*/  IMAD.WIDE.U32 R2, R13, UR6, R2 ;  /* 0x000000060d027c25 */ /* 0x000fc8000f8e0002 */
[----:B------:R-:W-:Y:S01]  /*14350*/  IMAD.IADD R3, R8, 0x1, R3 ;  /* 0x0000000108037824 */ /* 0x000fe200078e0203 */
[----:B------:R-:W-:-:S04]  /*14360*/  LEA R8, P0, R2, UR4, 0x2 ;  /* 0x0000000402087c11 */ /* 0x000fc8000f8010ff */
[----:B------:R-:W-:-:S06]  /*14370*/  LEA.HI.X R9, R2, UR5, R3, 0x2, P0 ;  /* 0x0000000502097c11 */ /* 0x000fcc00080f1403 */
[----:B------:R3:W5:Y:S03]  /*14380*/  LDG.E R9, desc[UR50][R8.64] ;  /* 0x0000003208097981 */ /* 0x000766000c1e1900 */
.L_x_8227:
[----:B------:R-:W4:Y:S01]  /*14390*/  LDL R2, [R1] ;  /* 0x0000000001027983 */ /* 0x000f220000100800 */
[----:B------:R-:W-:Y:S01]  /*143a0*/  SHF.L.U32 R3, R11, 0x1f, RZ ;  /* 0x0000001f0b037819 */ /* 0x000fe200000006ff */
[----:B------:R-:W-:Y:S01]  /*143b0*/  BSSY B2, `(.L_x_8228) ;  /* 0x0000004000027945 */ /* 0x000fe20003800000 */
[----:B----4-:R-:W-:-:S04]  /*143c0*/  IMAD R2, R12, 0x8, R2 ;  /* 0x000000080c027824 */ /* 0x010fc800078e0202 */
[----:B------:R-:W4:Y:S02]  /*143d0*/  SYNCS.PHASECHK.TRANS64.TRYWAIT P0, [R2+URZ+0x28840], R3 ;  /* 0x02884003020075a7 */ /* 0x000f24000800017f */
[----:B----4-:R-:W-:Y:S05]  /*143e0*/  @!P0 BRA `(.L_x_8229) ;  /* 0x0000002c00b48947 */ /* 0x010fea0003800000 */
.L_x_8307:
[----:B------:R-:W-:Y:S05]  /*143f0*/  BSYNC B2 ;  /* 0x0000000000027941 */ /* 0x000fea0003800000 */
.L_x_8228:
[----:B0--3--:R-:W0:Y:S01]  /*14400*/  S2R R8, SR_TID.X ;  /* 0x0000000000087919 */ /* 0x009e220000002100 */
[----:B------:R-:W-:Y:S01]  /*14410*/  BSSY B2, `(.L_x_8230) ;  /* 0x000000b000027945 */ /* 0x000fe20003800000 */
[----:B0-----:R-:W-:-:S04]  /*14420*/  LOP3.LUT R8, R8, 0x7f, RZ, 0xc0, !PT ;  /* 0x0000007f08087812 */ /* 0x001fc800078ec0ff */
[----:B------:R-:W-:-:S13]  /*14430*/  ISETP.NE.AND P1, PT, R8, RZ, PT ;  /* 0x000000ff0800720c */ /* 0x000fda0003f25270 */
[----:B------:R-:W-:Y:S05]  /*14440*/  @P1 BRA `(.L_x_8231) ;  /* 0x00000000001c1947 */ /* 0x000fea0003800000 */
[----:B------:R-:W0:Y:S01]  /*14450*/  S2R R8, SR_TID.X ;  /* 0x0000000000087919 */ /* 0x000e220000002100 */
[----:B----4-:R-:W-:-:S04]  /*14460*/  IMAD.MOV.U32 R3, RZ, RZ, 0x8000 ;  /* 0x00008000ff037424 */ /* 0x010fc800078e00ff */
[----:B------:R3:W-:Y:S01]  /*14470*/  SYNCS.ARRIVE.TRANS64 RZ, [R2+URZ+0x28830], R3 ;  /* 0x0288300302ff79a7 */ /* 0x0007e2000800003f */
[----:B0-----:R-:W-:-:S04]  /*14480*/  LOP3.LUT R8, R8, 0x1f, RZ, 0xc0, !PT ;  /* 0x0000001f08087812 */ /* 0x001fc800078ec0ff */
[----:B------:R-:W-:-:S13]  /*14490*/  ISETP.NE.AND P0, PT, R8, RZ, PT ;  /* 0x000000ff0800720c */ /* 0x000fda0003f05270 */
[----:B---3--:R-:W-:Y:S05]  /*144a0*/  @!P0 BRA `(.L_x_8231) ;  /* 0x0000000000048947 */ /* 0x008fea0003800000 */
[----:B------:R-:W-:Y:S01]  /*144b0*/  BPT.TRAP 0x1 ;  /* 0x000000040000795c */ /* 0x000fe20000300000 */
.L_x_8231:
[----:B------:R-:W-:Y:S05]  /*144c0*/  BSYNC B2 ;  /* 0x0000000000027941 */ /* 0x000fea0003800000 */
.L_x_8230:
[----:B----4-:R-:W3:Y:S04]  /*144d0*/  LDL R2, [R1+0x4] ;  /* 0x0000040001027983 */ /* 0x010ee80000100800 */
[----:B--2---:R-:W2:Y:S04]  /*144e0*/  LDL R11, [R1] ;  /* 0x00000000010b7983 */ /* 0x004ea80000100800 */
        /* <DEDUP_REMOVED lines=8> */
[C---:B---3--:R-:W-:Y:S02]  /*14570*/  IMAD R3, R2.reuse, 0x8, R10 ;  /* 0x0000000802037824 */ /* 0x048fe400078e020a */
[----:B--2---:R-:W-:Y:S02]  /*14580*/  IMAD R2, R2, 0x8000, R11 ;  /* 0x0000800002027824 */ /* 0x004fe400078e020b */
[----:B------:R-:W-:-:S02]  /*14590*/  VIADD R3, R3, 0x30 ;  /* 0x0000003003037836 */ /* 0x000fc40000000000 */
[----:B----4-:R-:W-:Y:S02]  /*145a0*/  IMAD R8, R7, 0x80, R8 ;  /* 0x0000008007087824 */ /* 0x010fe400078e0208 */
[----:B------:R-:W-:-:S07]  /*145b0*/  VIADD R11, R2, 0x18400 ;  /* 0x00018400020b7836 */ /* 0x000fce0000000000 */
.L_x_8232:
        /* <DEDUP_REMOVED lines=16> */
.L_x_8233:
        /* <DEDUP_REMOVED lines=15> */
.L_x_8308:
[----:B------:R-:W-:Y:S05]  /*147b0*/  BSYNC B2 ;  /* 0x0000000000027941 */ /* 0x000fea0003800000 */
.L_x_8234:
        /* <DEDUP_REMOVED lines=11> */
.L_x_8237:
[----:B------:R-:W-:Y:S05]  /*14870*/  BSYNC B2 ;  /* 0x0000000000027941 */ /* 0x000fea0003800000 */
.L_x_8236:
        /* <DEDUP_REMOVED lines=13> */
.L_x_8238:
        /* <DEDUP_REMOVED lines=15> */
.L_x_8239:
        /* <DEDUP_REMOVED lines=12> */
.L_x_8226:
[----:B------:R-:W-:Y:S05]  /*14b00*/  BSYNC B1 ;  /* 0x0000000000017941 */ /* 0x000fea0003800000 */
.L_x_8225:
[----:B------:R-:W4:Y:S01]  /*14b10*/  LDL R2, [R1+0x20] ;  /* 0x0000200001027983 */ /* 0x000f220000100800 */
[----:B------:R-:W-:Y:S01]  /*14b20*/  VIADD R0, R0, 0xfffffffe ;  /* 0xfffffffe00007836 */ /* 0x000fe20000000000 */
[----:B----4-:R-:W-:-:S13]  /*14b30*/  ISETP.GT.AND P0, PT, R6, R2, PT ;  /* 0x000000020600720c */ /* 0x010fda0003f04270 */
[----:B------:R-:W-:Y:S05]  /*14b40*/  @P0 BRA `(.L_x_8240) ;  /* 0xffffffec000c0947 */ /* 0x000fea000383ffff */
.L_x_8192:
[----:B------:R-:W-:Y:S05]  /*14b50*/  BSYNC B0 ;  /* 0x0000000000007941 */ /* 0x000fea0003800000 */
.L_x_8191:
[----:B------:R-:W4:Y:S01]  /*14b60*/  S2R R2, SR_TID.X ;  /* 0x0000000000027919 */ /* 0x000f220000002100 */
[----:B------:R-:W-:Y:S01]  /*14b70*/  BSSY B0, `(.L_x_8241) ;  /* 0x0000010000007945 */ /* 0x000fe20003800000 */
[----:B----4-:R-:W-:-:S04]  /*14b80*/  LOP3.LUT R6, R2, 0x7f, RZ, 0xc0, !PT ;  /* 0x0000007f02067812 */ /* 0x010fc800078ec0ff */
[----:B------:R-:W-:-:S13]  /*14b90*/  ISETP.NE.AND P0, PT, R6, RZ, PT ;  /* 0x000000ff0600720c */ /* 0x000fda0003f05270 */
[----:B------:R-:W-:Y:S05]  /*14ba0*/  @P0 BRA `(.L_x_8242) ;  /* 0x0000000000300947 */ /* 0x000fea0003800000 */
[----:B------:R-:W4:Y:S01]  /*14bb0*/  S2R R3, SR_LANEID ;  /* 0x0000000000037919 */ /* 0x000f220000000000 */
[----:B------:R-:W-:Y:S01]  /*14bc0*/  VOTEU.ANY UR4, UPT, PT ;  /* 0x0000000000047886 */ /* 0x000fe200038e0100 */
[----:B--2---:R-:W2:Y:S01]  /*14bd0*/  LDC.64 R4, c[0x0][0xc60] ;  /* 0x00031800ff047b82 */ /* 0x004ea20000000a00 */
[----:B------:R-:W4:Y:S08]  /*14be0*/  FLO.U32 R0, UR4 ;  /* 0x0000000400007d00 */ /* 0x000f3000080e0000 */
[----:B------:R-:W2:Y:S01]  /*14bf0*/  POPC R2, UR4 ;  /* 0x0000000400027d09 */ /* 0x000ea20008000000 */
[----:B----4-:R-:W-:-:S13]  /*14c00*/  ISETP.EQ.U32.AND P0, PT, R0, R3, PT ;  /* 0x000000030000720c */ /* 0x010fda0003f02070 */
[----:B--2---:R-:W2:Y:S01]  /*14c10*/  @P0 ATOMG.E.ADD.STRONG.GPU PT, R5, desc[UR50][R4.64], R2 ;  /* 0x00000002040509a8 */ /* 0x004ea200081ee1f2 */
[----:B------:R-:W4:Y:S02]  /*14c20*/  S2R R3, SR_LTMASK ;  /* 0x0000000000037919 */ /* 0x000f240000003900 */
[----:B----4-:R-:W-:-:S06]  /*14c30*/  LOP3.LUT R3, R3, UR4, RZ, 0xc0, !PT ;  /* 0x0000000403037c12 */ /* 0x010fcc000f8ec0ff */
[----:B------:R-:W4:Y:S01]  /*14c40*/  POPC R3, R3 ;  /* 0x0000000300037309 */ /* 0x000f220000000000 */
[----:B--2---:R-:W4:Y:S02]  /*14c50*/  SHFL.IDX PT, R0, R5, R0, 0x1f ;  /* 0x00001f0005007589 */ /* 0x004f2400000e0000 */
[----:B----4-:R-:W-:-:S07]  /*14c60*/  IADD3 R16, R0, UR37, R3 ;  /* 0x0000002500107c10 */ /* 0x010fce000fffe003 */
.L_x_8242:
[----:B------:R-:W-:Y:S05]  /*14c70*/  BSYNC B0 ;  /* 0x0000000000007941 */ /* 0x000fea0003800000 */
.L_x_8241:
[----:B------:R-:W4:Y:S01]  /*14c80*/  LDL R0, [R1+0x18] ;  /* 0x0000180001007983 */ /* 0x000f220000100800 */
[----:B------:R-:W-:Y:S01]  /*14c90*/  BSSY B0, `(.L_x_8243) ;  /* 0x000003e000007945 */ /* 0x000fe20003800000 */
[----:B----4-:R-:W-:-:S13]  /*14ca0*/  LOP3.LUT P0, RZ, R0, 0x1, RZ, 0xc0, !PT ;  /* 0x0000000100ff7812 */ /* 0x010fda000780c0ff */
[----:B------:R-:W-:Y:S05]  /*14cb0*/  @!P0 BRA `(.L_x_8244) ;  /* 0x0000000000ec8947 */ /* 0x000fea0003800000 */
[----:B------:R-:W4:Y:S04]  /*14cc0*/  LDL R3, [R1] ;  /* 0x0000000001037983 */ /* 0x000f280000100800 */
[----:B------:R-:W4:Y:S04]  /*14cd0*/  LDL R0, [R1+0x4] ;  /* 0x0000040001007983 */ /* 0x000f280000100800 */
[----:B------:R-:W5:Y:S01]  /*14ce0*/  LDL R2, [R1+0x10] ;  /* 0x0000100001027983 */ /* 0x000f620000100800 */
[----:B------:R-:W-:Y:S01]  /*14cf0*/  BSSY B1, `(.L_x_8245) ;  /* 0x0000006000017945 */ /* 0x000fe20003800000 */
[----:B------:R-:W-:Y:S01]  /*14d00*/  ISETP.NE.AND P1, PT, R6, RZ, PT ;  /* 0x000000ff0600720c */ /* 0x000fe20003f25270 */
[----:B----4-:R-:W-:Y:S01]  /*14d10*/  IMAD R0, R0, 0x8, R3 ;  /* 0x0000000800007824 */ /* 0x010fe200078e0203 */
[----:B-----5:R-:W-:-:S04]  /*14d20*/  SHF.L.U32 R3, R2, 0x1f, RZ ;  /* 0x0000001f02037819 */ /* 0x020fc800000006ff */
[----:B------:R-:W4:Y:S02]  /*14d30*/  SYNCS.PHASECHK.TRANS64.TRYWAIT P0, [R0+URZ+0x28860], R3 ;  /* 0x02886003000075a7 */ /* 0x000f24000800017f */
[----:B----4-:R-:W-:Y:S05]  /*14d40*/  @!P0 BRA `(.L_x_8246) ;  /* 0x0000002400848947 */ /* 0x010fea0003800000 */
.L_x_8309:
[----:B------:R-:W-:Y:S05]  /*14d50*/  BSYNC B1 ;  /* 0x0000000000017941 */ /* 0x000fea0003800000 */
.L_x_8245:
[----:B------:R-:W-:Y:S04]  /*14d60*/  BSSY B1, `(.L_x_8247) ;  /* 0x0000009000017945 */ /* 0x000fe80003800000 */
[----:B------:R-:W-:Y:S05]  /*14d70*/  @P1 BRA `(.L_x_8248) ;  /* 0x00000000001c1947 */ /* 0x000fea0003800000 */
[----:B------:R-:W5:Y:S01]  /*14d80*/  S2R R2, SR_TID.X ;  /* 0x0000000000027919 */ /* 0x000f620000002100 */
[----:B----4-:R-:W-:-:S04]  /*14d90*/  IMAD.MOV.U32 R3, RZ, RZ, 0x8000 ;  /* 0x00008000ff037424 */ /* 0x010fc800078e00ff */
[----:B------:R4:W-:Y:S01]  /*14da0*/  SYNCS.ARRIVE.TRANS64 RZ, [R0+URZ+0x28850], R3 ;  /* 0x0288500300ff79a7 */ /* 0x0009e2000800003f */
[----:B-----5:R-:W-:-:S04]  /*14db0*/  LOP3.LUT R2, R2, 0x1f, RZ, 0xc0, !PT ;  /* 0x0000001f02027812 */ /* 0x020fc800078ec0ff */
[----:B------:R-:W-:-:S13]  /*14dc0*/  ISETP.NE.AND P0, PT, R2, RZ, PT ;  /* 0x000000ff0200720c */ /* 0x000fda0003f05270 */
[----:B----4-:R-:W-:Y:S05]  /*14dd0*/  @!P0 BRA `(.L_x_8248) ;  /* 0x0000000000048947 */ /* 0x010fea0003800000 */
[----:B------:R-:W-:Y:S01]  /*14de0*/  BPT.TRAP 0x1 ;  /* 0x000000040000795c */ /* 0x000fe20000300000 */
.L_x_8248:
[----:B------:R-:W-:Y:S05]  /*14df0*/  BSYNC B1 ;  /* 0x0000000000017941 */ /* 0x000fea0003800000 */
.L_x_8247:
[----:B------:R-:W5:Y:S04]  /*14e00*/  LDL.LU R5, [R1+0x14] ;  /* 0x0000140001057983 */ /* 0x000f680000300800 */
[----:B------:R-:W5:Y:S04]  /*14e10*/  LDL.LU R2, [R1+0x8] ;  /* 0x0000080001027983 */ /* 0x000f680000300800 */
[----:B--2---:R-:W2:Y:S04]  /*14e20*/  LDL R4, [R1] ;  /* 0x0000000001047983 */ /* 0x004ea80000100800 */
[----:B----4-:R-:W2:Y:S01]  /*14e30*/  LDL R3, [R1+0x4] ;  /* 0x0000040001037983 */ /* 0x010ea20000100800 */
[----:B------:R-:W-:Y:S01]  /*14e40*/  UIADD3 UR4, UP0, UR38, 0x470, URZ ;  /* 0x0000047026047890 */ /* 0x000fe2000ff1e03f */
[----:B------:R-:W-:Y:S01]  /*14e50*/  PLOP3.LUT P0, PT, PT, PT, PT, 0x80, 0x0 ;  /* 0x000000000000781c */ /* 0x000fe20003f0f070 */
[----:B------:R-:W-:Y:S01]  /*14e60*/  VIADD R0, R0, 0x28850 ;  /* 0x0002885000007836 */ /* 0x000fe20000000000 */
[----:B------:R-:W-:Y:S01]  /*14e70*/  UMOV UR6, 0x0 ;  /* 0x0000000000067882 */ /* 0x000fe20000000000 */
[----:B------:R-:W-:Y:S01]  /*14e80*/  UIADD3.X UR5, URZ, UR39, URZ, UP0, !UPT ;  /* 0x000000273f057290 */ /* 0x000fe200087fe43f */
[----:B------:R-:W-:Y:S01]  /*14e90*/  UMOV UR7, 0x14f00000 ;  /* 0x14f0000000077882 */ /* 0x000fe20000000000 */
[----:B------:R-:W-:Y:S01]  /*14ea0*/  UMOV UR10, URZ ;  /* 0x0000003f000a7c82 */ /* 0x000fe20008000000 */
[----:B-----5:R-:W-:-:S02]  /*14eb0*/  IMAD R2, R2, 0x80, R5 ;  /* 0x0000008002027824 */ /* 0x020fc400078e0205 */
[----:B--2---:R-:W-:-:S04]  /*14ec0*/  IMAD R3, R3, 0x8000, R4 ;  /* 0x0000800003037824 */ /* 0x004fc800078e0204 */
[----:B------:R-:W-:-:S07]  /*14ed0*/  VIADD R4, R3, 0x400 ;  /* 0x0000040003047836 */ /* 0x000fce0000000000 */
.L_x_8249:
        /* <DEDUP_REMOVED lines=15> */
.L_x_8250:
        /* <DEDUP_REMOVED lines=9> */
[----:B----4-:R-:W-:Y:S05]  /*15060*/  @P0 BRA.U.ANY `(.L_x_8250) ;  /* 0xfffffffd00d80947 */ /* 0x010fea000393ffff */
.L_x_8244:
[----:B------:R-:W-:Y:S05]  /*15070*/  BSYNC B0 ;  /* 0x0000000000007941 */ /* 0x000fea0003800000 */
.L_x_8243:
[----:B------:R-:W4:Y:S04]  /*15080*/  LDL.LU R5, [R1+0x4] ;  /* 0x0000040001057983 */ /* 0x000f280000300800 */
[----:B--2---:R-:W2:Y:S01]  /*15090*/  LDL.LU R4, [R1+0x10] ;  /* 0x0000100001047983 */ /* 0x004ea20000300800 */
[----:B----4-:R-:W-:-:S05]  /*150a0*/  VIADD R0, R5, 0x1 ;  /* 0x0000000105007836 */ /* 0x010fca0000000000 */
[----:B------:R-:W-:-:S04]  /*150b0*/  ISETP.NE.AND P0, PT, R0, 0x2, PT ;  /* 0x000000020000780c */ /* 0x000fc80003f05270 */
[----:B------:R-:W-:Y:S02]  /*150c0*/  SEL R2, RZ, 0x1, P0 ;  /* 0x00000001ff027807 */ /* 0x000fe40000000000 */
[----:B------:R-:W-:Y:S02]  /*150d0*/  SEL R0, R0, RZ, P0 ;  /* 0x000000ff00007207 */ /* 0x000fe40000000000 */
[----:B--2---:R-:W-:-:S03]  /*150e0*/  LOP3.LUT R4, R4, R2, RZ, 0x3c, !PT ;  /* 0x0000000204047212 */ /* 0x004fc600078e3cff */
[----:B------:R2:W-:Y:S04]  /*150f0*/  STL [R1+0x4], R0 ;  /* 0x0000040001007387 */ /* 0x0005e80000100800 */
[----:B------:R2:W-:Y:S02]  /*15100*/  STL [R1+0x10], R4 ;  /* 0x0000100401007387 */ /* 0x0005e40000100800 */
.L_x_8171:
[----:B------:R-:W-:Y:S05]  /*15110*/  BSYNC B7 ;  /* 0x0000000000077941 */ /* 0x000fea0003800000 */
.L_x_8169:
        /* <DEDUP_REMOVED lines=10> */
[----:B------:R2:W-:Y:S01]  /*151c0*/  STL [R1], R0 ;  /* 0x0000000001007387 */ /* 0x0005e20000100800 */
[----:B------:R-:W-:Y:S06]  /*151d0*/  BAR.ARV 0x4, 0x180 ;  /* 0x0106000000007b1d */ /* 0x000fec0000002000 */
[----:B------:R-:W-:Y:S05]  /*151e0*/  BRA `(.L_x_8252) ;  /* 0x0000000800d47947 */ /* 0x000fea0003800000 */
.L_x_8251:
[----:B------:R-:W2:Y:S01]  /*151f0*/  S2R R0, SR_TID.X ;  /* 0x0000000000007919 */ /* 0x000ea20000002100 */
[----:B------:R-:W-:Y:S01]  /*15200*/  UMOV UR4, 0xffffffff ;  /* 0xffffffff00047882 */ /* 0x000fe20000000000 */
[----:B--2---:R-:W-:-:S04]  /*15210*/  LOP3.LUT R4, R0, 0x1f, RZ, 0xc0, !PT ;  /* 0x0000001f00047812 */ /* 0x004fc800078ec0ff */
[----:B------:R-:W-:Y:S01]  /*15220*/  ISETP.NE.AND P0, PT, R4, 0x1f, PT ;  /* 0x0000001f0400780c */ /* 0x000fe20003f05270 */
[----:B------:R-:W-:-:S12]  /*15230*/  BRA.DIV UR4, `(.L_x_8253) ;  /* 0x00000022045c7947 */ /* 0x000fd8000b800000 */
[----:B------:R-:W-:Y:S01]  /*15240*/  IMAD.IADD R5, R19, 0x1, R4 ;  /* 0x0000000113057824 */ /* 0x000fe200078e0204 */
[----:B------:R-:W-:-:S04]  /*15250*/  ULDC UR4, c[0x0][0xc3c] ;  /* 0x00030f0000047ab9 */ /* 0x000fc80000000800 */
[----:B------:R-:W-:-:S13]  /*15260*/  ISETP.GE.OR P1, PT, R5, UR4, !P0 ;  /* 0x0000000405007c0c */ /* 0x000fda000c726670 */
[----:B------:R-:W2:Y:S02]  /*15270*/  @!P1 LDC.64 R2, c[0x0][0xc80] ;  /* 0x00032000ff029b82 */ /* 0x000ea40000000a00 */
[----:B--2---:R-:W-:-:S06]  /*15280*/  @!P1 IMAD.WIDE R2, R5, 0x4, R2 ;  /* 0x0000000405029825 */ /* 0x004fcc00078e0202 */
[----:B------:R2:W4:Y:S01]  /*15290*/  @!P1 LDG.E R3, desc[UR50][R2.64] ;  /* 0x0000003202039981 */ /* 0x000522000c1e1900 */
[C---:B------:R-:W-:Y:S02]  /*152a0*/  ISETP.GE.U32.AND P2, PT, R4.reuse, 0x2, PT ;  /* 0x000000020400780c */ /* 0x040fe40003f46070 */
[C---:B------:R-:W-:Y:S01]  /*152b0*/  ISETP.GE.U32.AND P3, PT, R4.reuse, 0x4, PT ;  /* 0x000000040400780c */ /* 0x040fe20003f66070 */
[----:B------:R-:W-:Y:S01]  /*152c0*/  SHFL.IDX PT, R0, R16, RZ, 0x1f ;  /* 0x00001fff10007589 */ /* 0x000fe200000e0000 */
[C---:B------:R-:W-:Y:S02]  /*152d0*/  ISETP.GE.U32.AND P4, PT, R4.reuse, 0x8, PT ;  /* 0x000000080400780c */ /* 0x040fe40003f86070 */
[C---:B------:R-:W-:Y:S01]  /*152e0*/  ISETP.GE.U32.AND P5, PT, R4.reuse, 0x10, PT ;  /* 0x000000100400780c */ /* 0x040fe20003fa6070 */
[----:B--2---:R-:W-:Y:S02]  /*152f0*/  IMAD.MOV.U32 R2, RZ, RZ, RZ ;  /* 0x000000ffff027224 */ /* 0x004fe400078e00ff */
[----:B----4-:R-:W-:Y:S01]  /*15300*/  @!P1 IMAD.MOV.U32 R2, RZ, RZ, R3 ;  /* 0x000000ffff029224 */ /* 0x010fe200078e0003 */
[----:B------:R-:W-:-:S04]  /*15310*/  ISETP.NE.AND P1, PT, R4, RZ, PT ;  /* 0x000000ff0400720c */ /* 0x000fc80003f25270 */
[----:B------:R-:W2:Y:S02]  /*15320*/  SHFL.UP PT, R14, R2, 0x1, RZ ;  /* 0x04200000020e7989 */ /* 0x000ea400000e00ff */
[----:B--2---:R-:W-:-:S05]  /*15330*/  SEL R5, R14, RZ, P1 ;  /* 0x000000ff0e057207 */ /* 0x004fca0000800000 */
[----:B------:R-:W-:Y:S02]  /*15340*/  IMAD.IADD R3, R2, 0x1, R5 ;  /* 0x0000000102037824 */ /* 0x000fe400078e0205 */
[----:B------:R-:W-:Y:S04]  /*15350*/  SHFL.IDX PT, R5, R16, 0x1, 0x1f ;  /* 0x00201f0010057f89 */ /* 0x000fe800000e0000 */
        /* <DEDUP_REMOVED lines=12> */
[----:B------:R2:W4:Y:S02]  /*15420*/  SHFL.IDX PT, R14, R3, 0x1f, 0x1f ;  /* 0x03e01f00030e7f89 */ /* 0x00052400000e0000 */
.L_x_8319:
[----:B------:R-:W-:Y:S02]  /*15430*/  ULDC UR4, c[0x0][0xc38] ;  /* 0x00030e0000047ab9 */ /* 0x000fe40000000800 */
[----:B------:R-:W-:-:S04]  /*15440*/  IMAD.U32 R4, RZ, RZ, UR4 ;  /* 0x00000004ff047e24 */ /* 0x000fc8000f8e00ff */
[----:B----4-:R-:W-:-:S04]  /*15450*/  IMAD R16, R14, R4, RZ ;  /* 0x000000040e107224 */ /* 0x010fc800078e02ff */
[----:B------:R-:W-:-:S05]  /*15460*/  IMAD.IADD R5, R5, 0x1, R16 ;  /* 0x0000000105057824 */ /* 0x000fca00078e0210 */
[----:B------:R-:W-:-:S13]  /*15470*/  ISETP.GT.AND P6, PT, R5, R0, PT ;  /* 0x000000000500720c */ /* 0x000fda0003fc4270 */
[----:B------:R-:W-:Y:S05]  /*15480*/  @P6 BRA `(.L_x_8254) ;  /* 0x00000000009c6947 */ /* 0x000fea0003800000 */
.L_x_8259:
[----:B------:R-:W4:Y:S01]  /*15490*/  LDC R4, c[0x0][0xc3c] ;  /* 0x00030f00ff047b82 */ /* 0x000f220000000800 */
[----:B------:R-:W-:-:S05]  /*154a0*/  VIADD R19, R19, 0x1f ;  /* 0x0000001f13137836 */ /* 0x000fca0000000000 */
[----:B----4-:R-:W-:-:S13]  /*154b0*/  ISETP.GE.AND P6, PT, R19, R4, PT ;  /* 0x000000041300720c */ /* 0x010fda0003fc6270 */
[----:B------:R-:W-:Y:S05]  /*154c0*/  @P6 BRA `(.L_x_8255) ;  /* 0x0000000400d06947 */ /* 0x000fea0003800000 */
[----:B------:R-:W4:Y:S01]  /*154d0*/  S2R R2, SR_TID.X ;  /* 0x0000000000027919 */ /* 0x000f220000002100 */
[----:B------:R-:W-:Y:S01]  /*154e0*/  BSSY B0, `(.L_x_8256) ;  /* 0x0000009000007945 */ /* 0x000fe20003800000 */
[----:B----4-:R-:W-:-:S05]  /*154f0*/  LOP3.LUT R2, R2, 0x1f, RZ, 0xc0, !PT ;  /* 0x0000001f02027812 */ /* 0x010fca00078ec0ff */
[----:B---3--:R-:W-:Y:S02]  /*15500*/  IMAD.IADD R7, R19, 0x1, R2 ;  /* 0x0000000113077824 */ /* 0x008fe400078e0202 */
[----:B------:R-:W-:-:S03]  /*15510*/  IMAD.MOV.U32 R2, RZ, RZ, RZ ;  /* 0x000000ffff027224 */ /* 0x000fc600078e00ff */
[----:B------:R-:W-:-:S13]  /*15520*/  ISETP.GE.OR P6, PT, R7, R4, !P0 ;  /* 0x000000040700720c */ /* 0x000fda00047c6670 */
[----:B------:R-:W-:Y:S05]  /*15530*/  @P6 BRA `(.L_x_8257) ;  /* 0x00000000000c6947 */ /* 0x000fea0003800000 */
[----:B--2---:R-:W2:Y:S02]  /*15540*/  LDC.64 R2, c[0x0][0xc80] ;  /* 0x00032000ff027b82 */ /* 0x004ea40000000a00 */
[----:B--2---:R-:W-:-:S06]  /*15550*/  IMAD.WIDE R2, R7, 0x4, R2 ;  /* 0x0000000407027825 */ /* 0x004fcc00078e0202 */
[----:B------:R3:W5:Y:S02]  /*15560*/  LDG.E R2, desc[UR50][R2.64] ;  /* 0x0000003202027981 */ /* 0x000764000c1e1900 */
.L_x_8257:
[----:B------:R-:W-:Y:S05]  /*15570*/  BSYNC B0 ;  /* 0x0000000000007941 */ /* 0x000fea0003800000 */
.L_x_8256:
[----:B------:R-:W-:-:S03]  /*15580*/  UMOV UR4, 0xffffffff ;  /* 0xffffffff00047882 */ /* 0x000fc60000000000 */
[----:B------:R-:W-:Y:S05]  /*15590*/  BRA.DIV UR4, `(.L_x_8258) ;  /* 0x0000002204a87947 */ /* 0x000fea000b800000 */
[----:B-----5:R-:W2:Y:S02]  /*155a0*/  SHFL.UP PT, R14, R2, 0x1, RZ ;  /* 0x04200000020e7989 */ /* 0x020ea400000e00ff */
[----:B--23--:R-:W-:-:S05]  /*155b0*/  SEL R3, R14, RZ, P1 ;  /* 0x000000ff0e037207 */ /* 0x00cfca0000800000 */
        /* <DEDUP_REMOVED lines=14> */
.L_x_8327:
[----:B------:R-:W-:Y:S02]  /*156a0*/  ULDC UR4, c[0x0][0xc38] ;  /* 0x00030e0000047ab9 */ /* 0x000fe40000000800 */
[----:B------:R-:W-:-:S04]  /*156b0*/  IMAD.U32 R4, RZ, RZ, UR4 ;  /* 0x00000004ff047e24 */ /* 0x000fc8000f8e00ff */
[----:B---3--:R-:W-:-:S04]  /*156c0*/  IMAD R16, R14, R4, RZ ;  /* 0x000000040e107224 */ /* 0x008fc800078e02ff */
[----:B------:R-:W-:-:S05]  /*156d0*/  IMAD.IADD R5, R16, 0x1, R5 ;  /* 0x0000000110057824 */ /* 0x000fca00078e0205 */
[----:B------:R-:W-:-:S13]  /*156e0*/  ISETP.GT.AND P6, PT, R5, R0, PT ;  /* 0x000000000500720c */ /* 0x000fda0003fc4270 */
[----:B------:R-:W-:Y:S05]  /*156f0*/  @!P6 BRA `(.L_x_8259) ;  /* 0xfffffffc0064e947 */ /* 0x000fea000383ffff */
.L_x_8254:
        /* <DEDUP_REMOVED lines=8> */
.L_x_8331:
[----:B------:R-:W-:Y:S01]  /*15780*/  ISETP.NE.AND P0, PT, R5, RZ, PT ;  /* 0x000000ff0500720c */ /* 0x000fe20003f05270 */
[----:B------:R-:W-:-:S12]  /*15790*/  IMAD.MOV.U32 R5, RZ, RZ, RZ ;  /* 0x000000ffff057224 */ /* 0x000fd800078e00ff */
[----:B------:R-:W-:Y:S05]  /*157a0*/  @!P0 BRA `(.L_x_8261) ;  /* 0x0000000000108947 */ /* 0x000fea0003800000 */
[----:B------:R-:W-:Y:S01]  /*157b0*/  UMOV UR4, 0xffffffff ;  /* 0xffffffff00047882 */ /* 0x000fe20000000000 */
[----:B------:R-:W-:Y:S02]  /*157c0*/  VIADD R12, R6, 0xffffffff ;  /* 0xffffffff060c7836 */ /* 0x000fe40000000000 */
[----:B------:R-:W-:Y:S05]  /*157d0*/  BRA.DIV UR4, `(.L_x_8262) ;  /* 0x0000002604207947 */ /* 0x000fea000b800000 */
[----:B------:R0:W0:Y:S02]  /*157e0*/  SHFL.IDX PT, R5, R3, R12, 0x1f ;  /* 0x00001f0c03057589 */ /* 0x00002400000e0000 */
.L_x_8261:
[----:B0-2-4-:R-:W0:Y:S01]  /*157f0*/  LDC.64 R2, c[0x0][0xc90] ;  /* 0x00032400ff027b82 */ /* 0x015e220000000a00 */
[----:B------:R-:W-:-:S04]  /*15800*/  IMAD.IADD R19, R6, 0x1, R19 ;  /* 0x0000000106137824 */ /* 0x000fc800078e0213 */
[----:B0-----:R-:W-:-:S05]  /*15810*/  IMAD.WIDE R2, R19, 0x4, R2 ;  /* 0x0000000413027825 */ /* 0x001fca00078e0202 */
[----:B---3--:R-:W2:Y:S01]  /*15820*/  LDG.E R7, desc[UR50][R2.64] ;  /* 0x0000003202077981 */ /* 0x008ea2000c1e1900 */
        /* <DEDUP_REMOVED lines=62> */
.L_x_8255:
[----:B------:R-:W-:Y:S01]  /*15c10*/  UMOV UR4, URZ ;  /* 0x0000003f00047c82 */ /* 0x000fe20008000000 */
[----:B------:R-:W-:Y:S01]  /*15c20*/  UMOV UR5, URZ ;  /* 0x0000003f00057c82 */ /* 0x000fe20008000000 */
[----:B------:R-:W-:Y:S01]  /*15c30*/  ULDC UR6, c[0x0][0xc3c] ;  /* 0x00030f0000067ab9 */ /* 0x000fe20000000800 */
[----:B------:R-:W-:Y:S02]  /*15c40*/  IMAD.MOV.U32 R16, RZ, RZ, R0 ;  /* 0x000000ffff107224 */ /* 0x000fe400078e0000 */
[----:B------:R-:W-:Y:S02]  /*15c50*/  IMAD.U32 R17, RZ, RZ, UR4 ;  /* 0x00000004ff117e24 */ /* 0x000fe4000f8e00ff */
[----:B------:R-:W-:Y:S02]  /*15c60*/  IMAD.U32 R18, RZ, RZ, UR5 ;  /* 0x00000005ff127e24 */ /* 0x000fe4000f8e00ff */
[----:B------:R-:W-:-:S07]  /*15c70*/  IMAD.U32 R19, RZ, RZ, UR6 ;  /* 0x00000006ff137e24 */ /* 0x000fce000f8e00ff */
.L_x_8263:
[----:B------:R4:W5:Y:S01]  /*15c80*/  LDL R2, [R1] ;  /* 0x0000000001027983 */ /* 0x0009620000100800 */
[----:B------:R-:W0:Y:S01]  /*15c90*/  S2R R0, SR_TID.X ;  /* 0x0000000000007919 */ /* 0x000e220000002100 */
[----:B------:R-:W-:Y:S05]  /*15ca0*/  WARPSYNC.ALL ;  /* 0x0000000000007948 */ /* 0x000fea0003800000 */
[----:B0-----:R-:W-:Y:S01]  /*15cb0*/  LOP3.LUT R0, R0, 0x1f, RZ, 0xc0, !PT ;  /* 0x0000001f00007812 */ /* 0x001fe200078ec0ff */
[----:B------:R-:W-:Y:S03]  /*15cc0*/  BAR.SYNC.DEFER_BLOCKING 0x4, 0x180 ;  /* 0x0106000000007b1d */ /* 0x000fe60000010000 */
[----:B------:R-:W-:-:S13]  /*15cd0*/  ISETP.NE.AND P0, PT, R0, RZ, PT ;  /* 0x000000ff0000720c */ /* 0x000fda0003f05270 */
[----:B--2---:R-:W5:Y:S01]  /*15ce0*/  @!P0 S2R R3, SR_CgaCtaId ;  /* 0x0000000000038919 */ /* 0x004f620000008800 */
[----:B------:R-:W-:-:S04]  /*15cf0*/  @!P0 MOV R0, 0x400 ;  /* 0x0000040000008802 */ /* 0x000fc80000000f00 */
[----:B-----5:R-:W-:-:S05]  /*15d00*/  @!P0 LEA R2, R3, R0, 0x18 ;  /* 0x0000000003028211 */ /* 0x020fca00078ec0ff */
[----:B------:R4:W-:Y:S04]  /*15d10*/  @!P0 STS.128 [R2+0x288d0], R16 ;  /* 0x0288d01002008388 */ /* 0x0009e80000000c00 */
[----:B------:R4:W-:Y:S01]  /*15d20*/  @!P0 STL [R1], R2 ;  /* 0x0000000201008387 */ /* 0x0009e20000100800 */
[----:B------:R-:W-:Y:S06]  /*15d30*/  BAR.ARV 0x5, 0x180 ;  /* 0x0146000000007b1d */ /* 0x000fec0000002000 */
.L_x_8252:
[----:B------:R-:W-:Y:S02]  /*15d40*/  ULDC UR4, c[0x0][0xc3c] ;  /* 0x00030f0000047ab9 */ /* 0x000fe40000000800 */
[----:B----4-:R-:W-:-:S13]  /*15d50*/  ISETP.GE.AND P0, PT, R19, UR4, PT ;  /* 0x0000000413007c0c */ /* 0x010fda000bf06270 */
[----:B------:R-:W-:Y:S05]  /*15d60*/  @!P0 BRA `(.L_x_8264) ;  /* 0xffffffac004c8947 */ /* 0x000fea000383ffff */
[----:B------:R-:W-:Y:S05]  /*15d70*/  BSYNC B8 ;  /* 0x0000000000087941 */ /* 0x000fea0003800000 */
.L_x_8157:
        /* <DEDUP_REMOVED lines=12> */
.L_x_8334:
[----:B------:R-:W-:Y:S05]  /*15e40*/  BSYNC B0 ;  /* 0x0000000000007941 */ /* 0x000fea0003800000 */
.L_x_8265:
[----:B------:R-:W-:-:S03]  /*15e50*/  UMOV UR4, 0xffffffff ;  /* 0xffffffff00047882 */ /* 0x000fc60000000000 */
[----:B------:R-:W-:Y:S05]  /*15e60*/  BRA.DIV UR4, `(.L_x_8267) ;  /* 0x0000001e04b87947 */ /* 0x000fea000b800000 */
[----:B------:R-:W2:Y:S02]  /*15e70*/  S2R R2, SR_TID.X ;  /* 0x0000000000027919 */ /* 0x000ea40000002100 */
[----:B--2---:R-:W-:-:S04]  /*15e80*/  SHF.R.U32.HI R2, RZ, 0x5, R2 ;  /* 0x00000005ff027819 */ /* 0x004fc80000011602 */
[----:B------:R-:W-:-:S05]  /*15e90*/  LOP3.LUT R2, R2, 0x3, RZ, 0xc0, !PT ;  /* 0x0000000302027812 */ /* 0x000fca00078ec0ff */
[----:B------:R2:W4:Y:S02]  /*15ea0*/  SHFL.IDX PT, R14, R2, RZ, 0x1f ;  /* 0x00001fff020e7589 */ /* 0x00052400000e0000 */
.L_x_8337:
[----:B----4-:R-:W-:Y:S01]  /*15eb0*/  ISETP.NE.AND P0, PT, R14, RZ, PT ;  /* 0x000000ff0e00720c */ /* 0x010fe20003f05270 */
[----:B------:R-:W-:-:S12]  /*15ec0*/  BSSY B0, `(.L_x_8268) ;  /* 0x0000027000007945 */ /* 0x000fd80003800000 */
[----:B------:R-:W-:Y:S05]  /*15ed0*/  @P0 BRA `(.L_x_8269) ;  /* 0x0000000000940947 */ /* 0x000fea0003800000 */
[----:B------:R-:W-:-:S03]  /*15ee0*/  UMOV UR4, 0xffffffff ;  /* 0xffffffff00047882 */ /* 0x000fc60000000000 */
[----:B------:R-:W-:Y:S05]  /*15ef0*/  BRA.DIV UR4, `(.L_x_8270) ;  /* 0x0000001e04c87947 */ /* 0x000fea000b800000 */
[----:B------:R-:W-:-:S13]  /*15f00*/  ELECT P6, URZ, PT ;  /* 0x00000000003f782f */ /* 0x000fda00038c0000 */
.L_x_8340:
[----:B------:R-:W-:Y:S05]  /*15f10*/  @!P6 BRA `(.L_x_8269) ;  /* 0x000000000084e947 */ /* 0x000fea0003800000 */
[----:B------:R-:W-:-:S06]  /*15f20*/  ULOP3.LUT UR4, UR36, 0x2, URZ, 0xfc, !UPT ;  /* 0x0000000224047892 */ /* 0x000fcc000f8efc3f */
[----:B--2---:R-:W-:-:S05]  /*15f30*/  IMAD.U32 R2, RZ, RZ, UR4 ;  /* 0x00000004ff027e24 */ /* 0x004fca000f8e00ff */
[----:B------:R-:W-:-:S13]  /*15f40*/  ISETP.NE.AND P2, PT, R2, 0x3, PT ;  /* 0x000000030200780c */ /* 0x000fda0003f45270 */
[----:B------:R-:W-:Y:S05]  /*15f50*/  @!P2 BRA `(.L_x_8271) ;  /* 0x000000000004a947 */ /* 0x000fea0003800000 */
[----:B------:R-:W-:Y:S01]  /*15f60*/  BPT.TRAP 0x1 ;  /* 0x000000040000795c */ /* 0x000fe20000300000 */
.L_x_8271:
[----:B0-----:R-:W2:Y:S04]  /*15f70*/  LDL R3, [R1+0x4] ;  /* 0x0000040001037983 */ /* 0x001ea80000100800 */
[----:B---3--:R-:W3:Y:S01]  /*15f80*/  LDL.LU R7, [R1+0x10] ;  /* 0x0000100001077983 */ /* 0x008ee20000300800 */
        /* <DEDUP_REMOVED lines=12> */
.L_x_8341:
[----:B------:R-:W2:Y:S02]  /*16050*/  SYNCS.PHASECHK.TRANS64.TRYWAIT P0, [R7+URZ], R2 ;  /* 0x00000002070075a7 */ /* 0x000ea4000800017f */
[----:B--2---:R-:W-:Y:S05]  /*16060*/  @!P0 BRA `(.L_x_8273) ;  /* 0x0000001c00a08947 */ /* 0x004fea0003800000 */
.L_x_8342:
[----:B------:R-:W-:Y:S05]  /*16070*/  @!P2 BRA `(.L_x_8274) ;  /* 0x000000000004a947 */ /* 0x000fea0003800000 */
[----:B------:R-:W-:Y:S01]  /*16080*/  BPT.TRAP 0x1 ;  /* 0x000000040000795c */ /* 0x000fe20000300000 */
.L_x_8274:
[----:B------:R-:W3:Y:S01]  /*16090*/  LDL.LU R4, [R1+0x4] ;  /* 0x0000040001047983 */ /* 0x000ee20000300800 */
[----:B------:R-:W-:-:S04]  /*160a0*/  VIADD R0, R0, 0x28860 ;  /* 0x0002886000007836 */ /* 0x000fc80000000000 */
[----:B---3--:R-:W-:-:S04]  /*160b0*/  IMAD R4, R4, 0x8, R0 ;  /* 0x0000000804047824 */ /* 0x008fc800078e0200 */
[----:B------:R-:W3:Y:S02]  /*160c0*/  SYNCS.PHASECHK.TRANS64.TRYWAIT P0, [R4+URZ], R5 ;  /* 0x00000005040075a7 */ /* 0x000ee4000800017f */
[----:B---3--:R-:W-:Y:S05]  /*160d0*/  @!P0 BRA `(.L_x_8275) ;  /* 0x0000001c00988947 */ /* 0x008fea0003800000 */
.L_x_8343:
[----:B------:R-:W-:-:S07]  /*160e0*/  IMAD R3, R3, 0x8, R0 ;  /* 0x0000000803037824 */ /* 0x000fce00078e0200 */
.L_x_8276:
[----:B----4-:R4:W0:Y:S02]  /*160f0*/  SYNCS.PHASECHK.TRANS64.TRYWAIT P0, [R3+URZ], R2 ;  /* 0x00000002030075a7 */ /* 0x010824000800017f */
[----:B0-----:R-:W-:Y:S05]  /*16100*/  @!P0 NANOSLEEP.SYNCS 0x989680 ;  /* 0x009896800000895d */ /* 0x001fea0003900000 */
[----:B------:R-:W0:Y:S02]  /*16110*/  @!P0 SYNCS.PHASECHK.TRANS64 P0, [R3+URZ], R2 ;  /* 0x00000002030085a7 */ /* 0x000e24000800007f */
[----:B0-----:R-:W-:Y:S05]  /*16120*/  @!P0 BRA `(.L_x_8276) ;  /* 0xfffffffc00f08947 */ /* 0x001fea000383ffff */
.L_x_8269:
[----:B------:R-:W-:Y:S05]  /*16130*/  BSYNC B0 ;  /* 0x0000000000007941 */ /* 0x000fea0003800000 */
.L_x_8268:
[----:B------:R-:W-:Y:S05]  /*16140*/  EXIT ;  /* 0x000000000000794d */ /* 0x000fea0003800000 */
.L_x_8059:
[----:B0-----:R-:W-:-:S04]  /*16150*/  IMAD.U32 R3, RZ, RZ, UR41 ;  /* 0x00000029ff037e24 */ /* 0x001fc8000f8e00ff */
[----:B------:R0:W1:Y:S03]  /*16160*/  SYNCS.PHASECHK.TRANS64.TRYWAIT P1, [R3+URZ+0x28800], R0 ;  /* 0x02880000030075a7 */ /* 0x000066000802017f */
[----:B-1----:R-:W-:Y:S05]  /*16170*/  @!P1 NANOSLEEP.SYNCS 0x989680 ;  /* 0x009896800000995d */ /* 0x002fea0003900000 */
[----:B------:R-:W1:Y:S02]  /*16180*/  @!P1 SYNCS.PHASECHK.TRANS64 P1, [R3+URZ+0x28800], R0 ;  /* 0x02880000030095a7 */ /* 0x000e64000802007f */
[----:B-1----:R-:W-:Y:S05]  /*16190*/  @!P1 BRA `(.L_x_8059) ;  /* 0xfffffffc00ec9947 */ /* 0x002fea000383ffff */
[----:B------:R-:W-:Y:S05]  /*161a0*/  BRA `(.L_x_8277) ;  /* 0xfffffeb800887947 */ /* 0x000fea000383ffff */
.L_x_8063:
[----:B-1----:R1:W2:Y:S02]  /*161b0*/  SYNCS.PHASECHK.TRANS64.TRYWAIT P2, [R5+URZ+0x28830], R0 ;  /* 0x02883000050075a7 */ /* 0x0022a4000804017f */
[----:B--2---:R-:W-:Y:S05]  /*161c0*/  @!P2 NANOSLEEP.SYNCS 0x989680 ;  /* 0x009896800000a95d */ /* 0x004fea0003900000 */
[----:B------:R-:W2:Y:S02]  /*161d0*/  @!P2 SYNCS.PHASECHK.TRANS64 P2, [R5+URZ+0x28830], R0 ;  /* 0x028830000500a5a7 */ /* 0x000ea4000804007f */
[----:B--2---:R-:W-:Y:S05]  /*161e0*/  @!P2 BRA `(.L_x_8063) ;  /* 0xfffffffc00f0a947 */ /* 0x004fea000383ffff */
[----:B------:R-:W-:Y:S05]  /*161f0*/  BRA `(.L_x_8062) ;  /* 0xfffffeb800ac7947 */ /* 0x000fea000383ffff */
.L_x_8079:
[----:B-1----:R-:W-:-:S04]  /*16200*/  IMAD.U32 R9, RZ, RZ, UR6 ;  /* 0x00000006ff097e24 */ /* 0x002fc8000f8e00ff */
[----:B------:R1:W2:Y:S03]  /*16210*/  SYNCS.PHASECHK.TRANS64.TRYWAIT P2, [R9+URZ+0x28830], R4 ;  /* 0x02883004090075a7 */ /* 0x0002a6000804017f */
[----:B--2---:R-:W-:Y:S05]  /*16220*/  @!P2 NANOSLEEP.SYNCS 0x989680 ;  /* 0x009896800000a95d */ /* 0x004fea0003900000 */
[----:B------:R-:W2:Y:S02]  /*16230*/  @!P2 SYNCS.PHASECHK.TRANS64 P2, [R9+URZ+0x28830], R4 ;  /* 0x028830040900a5a7 */ /* 0x000ea4000804007f */
[----:B--2---:R-:W-:Y:S05]  /*16240*/  @!P2 BRA `(.L_x_8079) ;  /* 0xfffffffc00eca947 */ /* 0x004fea000383ffff */
[----:B------:R-:W-:Y:S05]  /*16250*/  BRA `(.L_x_8076) ;  /* 0xfffffeec00507947 */ /* 0x000fea000383ffff */
.L_x_8083:
[----:B-1----:R-:W-:-:S04]  /*16260*/  IMAD.U32 R9, RZ, RZ, UR6 ;  /* 0x00000006ff097e24 */ /* 0x002fc8000f8e00ff */
[----:B------:R1:W2:Y:S03]  /*16270*/  SYNCS.PHASECHK.TRANS64.TRYWAIT P2, [R9+URZ+0x28850], R4 ;  /* 0x02885004090075a7 */ /* 0x0002a6000804017f */
[----:B--2---:R-:W-:Y:S05]  /*16280*/  @!P2 NANOSLEEP.SYNCS 0x989680 ;  /* 0x009896800000a95d */ /* 0x004fea0003900000 */
[----:B------:R-:W2:Y:S02]  /*16290*/  @!P2 SYNCS.PHASECHK.TRANS64 P2, [R9+URZ+0x28850], R4 ;  /* 0x028850040900a5a7 */ /* 0x000ea4000804007f */
[----:B--2---:R-:W-:Y:S05]  /*162a0*/  @!P2 BRA `(.L_x_8083) ;  /* 0xfffffffc00eca947 */ /* 0x004fea000383ffff */
[----:B------:R-:W-:Y:S05]  /*162b0*/  BRA `(.L_x_8080) ;  /* 0xfffffef000107947 */ /* 0x000fea000383ffff */
.L_x_8100:
[----:B-1----:R-:W-:-:S04]  /*162c0*/  IMAD.U32 R7, RZ, RZ, UR6 ;  /* 0x00000006ff077e24 */ /* 0x002fc8000f8e00ff */
[----:B------:R1:W2:Y:S03]  /*162d0*/  SYNCS.PHASECHK.TRANS64.TRYWAIT P2, [R7+URZ+0x28830], R0 ;  /* 0x02883000070075a7 */ /* 0x0002a6000804017f */
[----:B--2---:R-:W-:Y:S05]  /*162e0*/  @!P2 NANOSLEEP.SYNCS 0x989680 ;  /* 0x009896800000a95d */ /* 0x004fea0003900000 */
[----:B------:R-:W2:Y:S02]  /*162f0*/  @!P2 SYNCS.PHASECHK.TRANS64 P2, [R7+URZ+0x28830], R0 ;  /* 0x028830000700a5a7 */ /* 0x000ea4000804007f */
[----:B--2---:R-:W-:Y:S05]  /*16300*/  @!P2 BRA `(.L_x_8100) ;  /* 0xfffffffc00eca947 */ /* 0x004fea000383ffff */
[----:B------:R-:W-:Y:S05]  /*16310*/  BRA `(.L_x_8097) ;  /* 0xffffff1c00f87947 */ /* 0x000fea000383ffff */
.L_x_8104:
[----:B-1----:R-:W-:-:S04]  /*16320*/  IMAD.U32 R7, RZ, RZ, UR6 ;  /* 0x00000006ff077e24 */ /* 0x002fc8000f8e00ff */
[----:B------:R1:W2:Y:S03]  /*16330*/  SYNCS.PHASECHK.TRANS64.TRYWAIT P2, [R7+URZ+0x28850], R0 ;  /* 0x02885000070075a7 */ /* 0x0002a6000804017f */
[----:B--2---:R-:W-:Y:S05]  /*16340*/  @!P2 NANOSLEEP.SYNCS 0x989680 ;  /* 0x009896800000a95d */ /* 0x004fea0003900000 */
[----:B------:R-:W2:Y:S02]  /*16350*/  @!P2 SYNCS.PHASECHK.TRANS64 P2, [R7+URZ+0x28850], R0 ;  /* 0x028850000700a5a7 */ /* 0x000ea4000804007f */
[----:B--2---:R-:W-:Y:S05]  /*16360*/  @!P2 BRA `(.L_x_8104) ;  /* 0xfffffffc00eca947 */ /* 0x004fea000383ffff */
[----:B------:R-:W-:Y:S05]  /*16370*/  BRA `(.L_x_8101) ;  /* 0xffffff2000b87947 */ /* 0x000fea000383ffff */
.L_x_8110:
[----:B-1----:R-:W-:-:S04]  /*16380*/  IMAD.U32 R7, RZ, RZ, UR6 ;  /* 0x00000006ff077e24 */ /* 0x002fc8000f8e00ff */
[----:B------:R1:W2:Y:S03]  /*16390*/  SYNCS.PHASECHK.TRANS64.TRYWAIT P2, [R7+URZ+0x28830], R0 ;  /* 0x02883000070075a7 */ /* 0x0002a6000804017f */
[----:B--2---:R-:W-:Y:S05]  /*163a0*/  @!P2 NANOSLEEP.SYNCS 0x989680 ;  /* 0x009896800000a95d */ /* 0x004fea0003900000 */
[----:B------:R-:W2:Y:S02]  /*163b0*/  @!P2 SYNCS.PHASECHK.TRANS64 P2, [R7+URZ+0x28830], R0 ;  /* 0x028830000700a5a7 */ /* 0x000ea4000804007f */
[----:B--2---:R-:W-:Y:S05]  /*163c0*/  @!P2 BRA `(.L_x_8110) ;  /* 0xfffffffc00eca947 */ /* 0x004fea000383ffff */
[----:B------:R-:W-:Y:S05]  /*163d0*/  BRA `(.L_x_8107) ;  /* 0xffffff3c00d07947 */ /* 0x000fea000383ffff */
.L_x_8114:
[----:B-1----:R-:W-:-:S04]  /*163e0*/  IMAD.U32 R7, RZ, RZ, UR6 ;  /* 0x00000006ff077e24 */ /* 0x002fc8000f8e00ff */
[----:B------:R1:W2:Y:S03]  /*163f0*/  SYNCS.PHASECHK.TRANS64.TRYWAIT P2, [R7+URZ+0x28850], R0 ;  /* 0x02885000070075a7 */ /* 0x0002a6000804017f */
[----:B--2---:R-:W-:Y:S05]  /*16400*/  @!P2 NANOSLEEP.SYNCS 0x989680 ;  /* 0x009896800000a95d */ /* 0x004fea0003900000 */
[----:B------:R-:W2:Y:S02]  /*16410*/  @!P2 SYNCS.PHASECHK.TRANS64 P2, [R7+URZ+0x28850], R0 ;  /* 0x028850000700a5a7 */ /* 0x000ea4000804007f */
[----:B--2---:R-:W-:Y:S05]  /*16420*/  @!P2 BRA `(.L_x_8114) ;  /* 0xfffffffc00eca947 */ /* 0x004fea000383ffff */
[----:B------:R-:W-:Y:S05]  /*16430*/  BRA `(.L_x_8111) ;  /* 0xffffff4000907947 */ /* 0x000fea000383ffff */
.L_x_8127:
[----:B-1----:R-:W-:-:S04]  /*16440*/  IMAD.U32 R6, RZ, RZ, UR5 ;  /* 0x00000005ff067e24 */ /* 0x002fc8000f8e00ff */
[----:B------:R1:W2:Y:S03]  /*16450*/  SYNCS.PHASECHK.TRANS64.TRYWAIT P0, [R6+URZ+0x28850], R5 ;  /* 0x02885005060075a7 */ /* 0x0002a6000800017f */
[----:B--2---:R-:W-:Y:S05]  /*16460*/  @!P0 NANOSLEEP.SYNCS 0x989680 ;  /* 0x009896800000895d */ /* 0x004fea0003900000 */
[----:B------:R-:W2:Y:S02]  /*16470*/  @!P0 SYNCS.PHASECHK.TRANS64 P0, [R6+URZ+0x28850], R5 ;  /* 0x02885005060085a7 */ /* 0x000ea4000800007f */
[----:B--2---:R-:W-:Y:S05]  /*16480*/  @!P0 BRA `(.L_x_8127) ;  /* 0xfffffffc00ec8947 */ /* 0x004fea000383ffff */
[----:B------:R-:W-:Y:S05]  /*16490*/  BRA `(.L_x_8126) ;  /* 0xffffff6c00987947 */ /* 0x000fea000383ffff */
.L_x_8177:
        /* <DEDUP_REMOVED lines=11> */
.L_x_8279:
[----:B------:R-:W-:Y:S05]  /*16550*/  BSYNC B0 ;  /* 0x0000000000007941 */ /* 0x000fea0003800000 */
.L_x_8278:
[----:B------:R-:W-:Y:S05]  /*16560*/  BRA `(.L_x_8280) ;  /* 0xffffffb000fc7947 */ /* 0x000fea000383ffff */
.L_x_8179:
[----:B------:R-:W-:Y:S01]  /*16570*/  BSSY B0, `(.L_x_8281) ;  /* 0x0000006000007945 */ /* 0x000fe20003800000 */
[----:B------:R-:W-:-:S07]  /*16580*/  IMAD.MOV.U32 R15, RZ, RZ, -0x1 ;  /* 0xffffffffff0f7424 */ /* 0x000fce00078e00ff */
[----:B012-4-:R-:W-:Y:S05]  /*16590*/  WARPSYNC.COLLECTIVE R15, `(.L_x_8282) ;  /* 0x000000000f0c7348 */ /* 0x017fea0003c00000 */
[----:B------:R-:W-:Y:S02]  /*165a0*/  ELECT P6, UR62, PT ;  /* 0x00000000003e782f */ /* 0x000fe400038c0000 */
[----:B------:R-:W-:Y:S01]  /*165b0*/  MOV R14, UR62 ;  /* 0x0000003e000e7c02 */ /* 0x000fe20008000f00 */
[----:B012-4-:R-:W-:Y:S10]  /*165c0*/  ENDCOLLECTIVE ;  /* 0x000000000000791b */ /* 0x017ff40003800000 */
.L_x_8282:
[----:B------:R-:W-:Y:S05]  /*165d0*/  BSYNC B0 ;  /* 0x0000000000007941 */ /* 0x000fea0003800000 */
.L_x_8281:
[----:B------:R-:W-:Y:S05]  /*165e0*/  BRA `(.L_x_8283) ;  /* 0xffffffb400087947 */ /* 0x000fea000383ffff */
.L_x_8181:
[----:B--2---:R2:W3:Y:S02]  /*165f0*/  SYNCS.PHASECHK.TRANS64.TRYWAIT P0, [R0+URZ+0x28840], R2 ;  /* 0x02884002000075a7 */ /* 0x0044e4000800017f */
[----:B---3--:R-:W-:Y:S05]  /*16600*/  @!P0 NANOSLEEP.SYNCS 0x989680 ;  /* 0x009896800000895d */ /* 0x008fea0003900000 */
[----:B------:R-:W3:Y:S02]  /*16610*/  @!P0 SYNCS.PHASECHK.TRANS64 P0, [R0+URZ+0x28840], R2 ;  /* 0x02884002000085a7 */ /* 0x000ee4000800007f */
[----:B---3--:R-:W-:Y:S05]  /*16620*/  @!P0 BRA `(.L_x_8181) ;  /* 0xfffffffc00f08947 */ /* 0x008fea000383ffff */
[----:B------:R-:W-:Y:S05]  /*16630*/  BRA `(.L_x_8284) ;  /* 0xffffffb400707947 */ /* 0x000fea000383ffff */
.L_x_8185:
        /* <DEDUP_REMOVED lines=14> */
.L_x_8285:
[----:B------:R-:W-:Y:S02]  /*16720*/  IMAD.MOV.U32 R13, RZ, RZ, R4 ;  /* 0x000000ffff0d7224 */ /* 0x000fe400078e0004 */
[----:B------:R-:W-:-:S07]  /*16730*/  IMAD.MOV.U32 R6, RZ, RZ, R14 ;  /* 0x000000ffff067224 */ /* 0x000fce00078e000e */
[----:B------:R-:W-:Y:S05]  /*16740*/  WARPSYNC.COLLECTIVE R15, `(.L_x_8286) ;  /* 0x000000000f087348 */ /* 0x000fea0003c00000 */
[----:B------:R0:W1:Y:S02]  /*16750*/  SHFL.IDX P6, R14, R13, R12, R11 ;  /* 0x0000000c0d0e7389 */ /* 0x00006400000c000b */
[----:B01----:R-:W-:Y:S01]  /*16760*/  ENDCOLLECTIVE ;  /* 0x000000000000791b */ /* 0x003fe20003800000 */
.L_x_8286:
[----:B------:R-:W-:Y:S02]  /*16770*/  IMAD.MOV.U32 R13, RZ, RZ, R3 ;  /* 0x000000ffff0d7224 */ /* 0x000fe400078e0003 */
[----:B------:R-:W-:Y:S02]  /*16780*/  IMAD.MOV.U32 R12, RZ, RZ, 0x1 ;  /* 0x00000001ff0c7424 */ /* 0x000fe400078e00ff */
[----:B------:R-:W-:-:S07]  /*16790*/  IMAD.MOV.U32 R7, RZ, RZ, R14 ;  /* 0x000000ffff077224 */ /* 0x000fce00078e000e */
[----:B------:R-:W-:Y:S05]  /*167a0*/  WARPSYNC.COLLECTIVE R15, `(.L_x_8287) ;  /* 0x000000000f087348 */ /* 0x000fea0003c00000 */
[----:B------:R0:W1:Y:S02]  /*167b0*/  SHFL.IDX P6, R14, R13, R12, R11 ;  /* 0x0000000c0d0e7389 */ /* 0x00006400000c000b */
[----:B01----:R-:W-:Y:S01]  /*167c0*/  ENDCOLLECTIVE ;  /* 0x000000000000791b */ /* 0x003fe20003800000 */
.L_x_8287:
        /* <DEDUP_REMOVED lines=10> */
.L_x_8288:
        /* <DEDUP_REMOVED lines=12> */
.L_x_8289:
[----:B------:R-:W-:Y:S01]  /*16930*/  @!P2 LEA R7, P3, R10, R5, 0x1 ;  /* 0x000000050a07a211 */ /* 0x000fe200078608ff */
[----:B------:R-:W-:-:S04]  /*16940*/  VIADD R5, R0, 0x20 ;  /* 0x0000002000057836 */ /* 0x000fc80000000000 */
[----:B------:R-:W-:-:S05]  /*16950*/  @!P2 IMAD.X R6, RZ, RZ, R8, P3 ;  /* 0x000000ffff06a224 */ /* 0x000fca00018e0608 */
        /* <DEDUP_REMOVED lines=14> */
.L_x_8290:
[----:B------:R-:W-:Y:S02]  /*16a40*/  IMAD.MOV.U32 R13, RZ, RZ, R3 ;  /* 0x000000ffff0d7224 */ /* 0x000fe400078e0003 */
[----:B------:R-:W-:Y:S02]  /*16a50*/  IMAD.MOV.U32 R12, RZ, RZ, 0x3 ;  /* 0x00000003ff0c7424 */ /* 0x000fe400078e00ff */
[----:B------:R-:W-:-:S07]  /*16a60*/  IMAD.MOV.U32 R5, RZ, RZ, R14 ;  /* 0x000000ffff057224 */ /* 0x000fce00078e000e */
[----:B------:R-:W-:Y:S05]  /*16a70*/  WARPSYNC.COLLECTIVE R15, `(.L_x_8291) ;  /* 0x000000000f087348 */ /* 0x000fea0003c00000 */
[----:B------:R0:W1:Y:S02]  /*16a80*/  SHFL.IDX P6, R14, R13, R12, R11 ;  /* 0x0000000c0d0e7389 */ /* 0x00006400000c000b */
[----:B01----:R-:W-:Y:S01]  /*16a90*/  ENDCOLLECTIVE ;  /* 0x000000000000791b */ /* 0x003fe20003800000 */
.L_x_8291:
        /* <DEDUP_REMOVED lines=16> */
.L_x_8292:
[----:B------:R-:W-:Y:S02]  /*16ba0*/  IMAD.MOV.U32 R13, RZ, RZ, R3 ;  /* 0x000000ffff0d7224 */ /* 0x000fe400078e0003 */
[----:B------:R-:W-:Y:S02]  /*16bb0*/  IMAD.MOV.U32 R12, RZ, RZ, 0x4 ;  /* 0x00000004ff0c7424 */ /* 0x000fe400078e00ff */
[----:B------:R-:W-:-:S07]  /*16bc0*/  IMAD.MOV.U32 R5, RZ, RZ, R14 ;  /* 0x000000ffff057224 */ /* 0x000fce00078e000e */
[----:B------:R-:W-:Y:S05]  /*16bd0*/  WARPSYNC.COLLECTIVE R15, `(.L_x_8293) ;  /* 0x000000000f087348 */ /* 0x000fea0003c00000 */
[----:B------:R0:W1:Y:S02]  /*16be0*/  SHFL.IDX P6, R14, R13, R12, R11 ;  /* 0x0000000c0d0e7389 */ /* 0x00006400000c000b */
[----:B01----:R-:W-:Y:S01]  /*16bf0*/  ENDCOLLECTIVE ;  /* 0x000000000000791b */ /* 0x003fe20003800000 */
.L_x_8293:
        /* <DEDUP_REMOVED lines=16> */
.L_x_8294:
[----:B------:R-:W-:Y:S02]  /*16d00*/  IMAD.MOV.U32 R13, RZ, RZ, R3 ;  /* 0x000000ffff0d7224 */ /* 0x000fe400078e0003 */
[----:B------:R-:W-:Y:S02]  /*16d10*/  IMAD.MOV.U32 R12, RZ, RZ, 0x5 ;  /* 0x00000005ff0c7424 */ /* 0x000fe400078e00ff */
[----:B------:R-:W-:-:S07]  /*16d20*/  IMAD.MOV.U32 R5, RZ, RZ, R14 ;  /* 0x000000ffff057224 */ /* 0x000fce00078e000e */
[----:B------:R-:W-:Y:S05]  /*16d30*/  WARPSYNC.COLLECTIVE R15, `(.L_x_8295) ;  /* 0x000000000f087348 */ /* 0x000fea0003c00000 */
[----:B------:R0:W1:Y:S02]  /*16d40*/  SHFL.IDX P6, R14, R13, R12, R11 ;  /* 0x0000000c0d0e7389 */ /* 0x00006400000c000b */
[----:B01----:R-:W-:Y:S01]  /*16d50*/  ENDCOLLECTIVE ;  /* 0x000000000000791b */ /* 0x003fe20003800000 */
.L_x_8295:
        /* <DEDUP_REMOVED lines=16> */
.L_x_8296:
[----:B------:R-:W-:Y:S02]  /*16e60*/  IMAD.MOV.U32 R13, RZ, RZ, R3 ;  /* 0x000000ffff0d7224 */ /* 0x000fe400078e0003 */
[----:B------:R-:W-:Y:S02]  /*16e70*/  IMAD.MOV.U32 R12, RZ, RZ, 0x6 ;  /* 0x00000006ff0c7424 */ /* 0x000fe400078e00ff */
[----:B------:R-:W-:-:S07]  /*16e80*/  IMAD.MOV.U32 R5, RZ, RZ, R14 ;  /* 0x000000ffff057224 */ /* 0x000fce00078e000e */
[----:B------:R-:W-:Y:S05]  /*16e90*/  WARPSYNC.COLLECTIVE R15, `(.L_x_8297) ;  /* 0x000000000f087348 */ /* 0x000fea0003c00000 */
[----:B------:R0:W1:Y:S02]  /*16ea0*/  SHFL.IDX P6, R14, R13, R12, R11 ;  /* 0x0000000c0d0e7389 */ /* 0x00006400000c000b */
[----:B01----:R-:W-:Y:S01]  /*16eb0*/  ENDCOLLECTIVE ;  /* 0x000000000000791b */ /* 0x003fe20003800000 */
.L_x_8297:
        /* <DEDUP_REMOVED lines=9> */
[----:B------:R0:W-:Y:S02]  /*16f50*/  @!P2 LDGSTS.E.BYPASS.LTC128B.128 [R9+0x16c00], desc[UR50][R6.64+0x80], !P1 ;  /* 0x16c000800609afae */ /* 0x0001e4000c901d72 */
[----:B0-----:R-:W-:-:S07]  /*16f60*/  IMAD.MOV.U32 R6, RZ, RZ, R14 ;  /* 0x000000ffff067224 */ /* 0x001fce00078e000e */
[----:B------:R-:W-:Y:S05]  /*16f70*/  WARPSYNC.COLLECTIVE R15, `(.L_x_8298) ;  /* 0x000000000f087348 */ /* 0x000fea0003c00000 */
[----:B------:R0:W1:Y:S02]  /*16f80*/  SHFL.IDX P6, R14, R13, R12, R11 ;  /* 0x0000000c0d0e7389 */ /* 0x00006400000c000b */
[----:B01----:R-:W-:Y:S01]  /*16f90*/  ENDCOLLECTIVE ;  /* 0x000000000000791b */ /* 0x003fe20003800000 */
.L_x_8298:
[----:B------:R-:W-:-:S05]  /*16fa0*/  VIADD R7, R0, 0x60 ;  /* 0x0000006000077836 */ /* 0x000fca0000000000 */
[----:B------:R-:W-:Y:S01]  /*16fb0*/  ISETP.GE.AND P2, PT, R7, R2, PT ;  /* 0x000000020700720c */ /* 0x000fe20003f46270 */
[----:B------:R-:W-:Y:S02]  /*16fc0*/  IMAD.MOV.U32 R13, RZ, RZ, R3 ;  /* 0x000000ffff0d7224 */ /* 0x000fe400078e0003 */
[----:B------:R-:W-:Y:S02]  /*16fd0*/  IMAD.MOV.U32 R12, RZ, RZ, 0x7 ;  /* 0x00000007ff0c7424 */ /* 0x000fe400078e00ff */
[----:B------:R-:W-:-:S08]  /*16fe0*/  IMAD.MOV.U32 R5, RZ, RZ, R14 ;  /* 0x000000ffff057224 */ /* 0x000fd000078e000e */
[----:B------:R-:W-:Y:S05]  /*16ff0*/  WARPSYNC.COLLECTIVE R15, `(.L_x_8299) ;  /* 0x000000000f087348 */ /* 0x000fea0003c00000 */
[----:B------:R0:W1:Y:S02]  /*17000*/  SHFL.IDX P6, R14, R13, R12, R11 ;  /* 0x0000000c0d0e7389 */ /* 0x00006400000c000b */
[----:B01----:R-:W-:Y:S01]  /*17010*/  ENDCOLLECTIVE ;  /* 0x000000000000791b */ /* 0x003fe20003800000 */
.L_x_8299:
        /* <DEDUP_REMOVED lines=14> */
.L_x_8300:
[----:B------:R-:W-:Y:S01]  /*17100*/  IMAD.MOV.U32 R4, RZ, RZ, R14 ;  /* 0x000000ffff047224 */ /* 0x000fe200078e000e */
[----:B------:R-:W-:Y:S06]  /*17110*/  BRA `(.L_x_8301) ;  /* 0xffffffb800287947 */ /* 0x000fec000383ffff */
.L_x_8190:
[----:B0-----:R-:W3:Y:S02]  /*17120*/  LDL R2, [R1] ;  /* 0x0000000001027983 */ /* 0x001ee40000100800 */
[----:B---3--:R0:W1:Y:S02]  /*17130*/  SYNCS.PHASECHK.TRANS64.TRYWAIT P0, [R2+URZ+0x28820], R0 ;  /* 0x02882000020075a7 */ /* 0x008064000800017f */
[----:B-1----:R-:W-:Y:S05]  /*17140*/  @!P0 NANOSLEEP.SYNCS 0x989680 ;  /* 0x009896800000895d */ /* 0x002fea0003900000 */
[----:B------:R-:W1:Y:S02]  /*17150*/  @!P0 SYNCS.PHASECHK.TRANS64 P0, [R2+URZ+0x28820], R0 ;  /* 0x02882000020085a7 */ /* 0x000e64000800007f */
[----:B-1----:R-:W-:Y:S05]  /*17160*/  @!P0 BRA `(.L_x_8190) ;  /* 0xfffffffc00ec8947 */ /* 0x002fea000383ffff */
[----:B------:R-:W-:Y:S05]  /*17170*/  BRA `(.L_x_8302) ;  /* 0xffffffb8009c7947 */ /* 0x000fea000383ffff */
.L_x_8199:
[----:B-1----:R1:W2:Y:S02]  /*17180*/  SYNCS.PHASECHK.TRANS64.TRYWAIT P0, [R3+URZ+0x28840], R2 ;  /* 0x02884002030075a7 */ /* 0x0022a4000800017f */
[----:B--2---:R-:W-:Y:S05]  /*17190*/  @!P0 NANOSLEEP.SYNCS 0x989680 ;  /* 0x009896800000895d */ /* 0x004fea0003900000 */
[----:B------:R-:W2:Y:S02]  /*171a0*/  @!P0 SYNCS.PHASECHK.TRANS64 P0, [R3+URZ+0x28840], R2 ;  /* 0x02884002030085a7 */ /* 0x000ea4000800007f */
[----:B--2---:R-:W-:Y:S05]  /*171b0*/  @!P0 BRA `(.L_x_8199) ;  /* 0xfffffffc00f08947 */ /* 0x004fea000383ffff */
[----:B------:R-:W-:Y:S05]  /*171c0*/  BRA `(.L_x_8303) ;  /* 0xffffffbc00687947 */ /* 0x000fea000383ffff */
.L_x_8205:
[----:B0-----:R0:W1:Y:S02]  /*171d0*/  SYNCS.PHASECHK.TRANS64.TRYWAIT P0, [R3+URZ+0x60], R2 ;  /* 0x00006002030075a7 */ /* 0x001064000800017f */
[----:B-1----:R-:W-:Y:S05]  /*171e0*/  @!P0 NANOSLEEP.SYNCS 0x989680 ;  /* 0x009896800000895d */ /* 0x002fea0003900000 */
[----:B------:R-:W1:Y:S02]  /*171f0*/  @!P0 SYNCS.PHASECHK.TRANS64 P0, [R3+URZ+0x60], R2 ;  /* 0x00006002030085a7 */ /* 0x000e64000800007f */
[----:B-1----:R-:W-:Y:S05]  /*17200*/  @!P0 BRA `(.L_x_8205) ;  /* 0xfffffffc00f08947 */ /* 0x002fea000383ffff */
[----:B------:R-:W-:Y:S05]  /*17210*/  BRA `(.L_x_8304) ;  /* 0xffffffc000447947 */ /* 0x000fea000383ffff */
.L_x_8214:
[----:B--2---:R2:W3:Y:S02]  /*17220*/  SYNCS.PHASECHK.TRANS64.TRYWAIT P0, [R3+URZ+0x28840], R2 ;  /* 0x02884002030075a7 */ /* 0x0044e4000800017f */
[----:B---3--:R-:W-:Y:S05]  /*17230*/  @!P0 NANOSLEEP.SYNCS 0x989680 ;  /* 0x009896800000895d */ /* 0x008fea0003900000 */
[----:B------:R-:W3:Y:S02]  /*17240*/  @!P0 SYNCS.PHASECHK.TRANS64 P0, [R3+URZ+0x28840], R2 ;  /* 0x02884002030085a7 */ /* 0x000ee4000800007f */
[----:B---3--:R-:W-:Y:S05]  /*17250*/  @!P0 BRA `(.L_x_8214) ;  /* 0xfffffffc00f08947 */ /* 0x008fea000383ffff */
[----:B------:R-:W-:Y:S05]  /*17260*/  BRA `(.L_x_8305) ;  /* 0xffffffc400ec7947 */ /* 0x000fea000383ffff */
.L_x_8220:
[----:B0-----:R0:W2:Y:S02]  /*17270*/  SYNCS.PHASECHK.TRANS64.TRYWAIT P0, [R2+URZ+0x60], R3 ;  /* 0x00006003020075a7 */ /* 0x0010a4000800017f */
[----:B--2---:R-:W-:Y:S05]  /*17280*/  @!P0 NANOSLEEP.SYNCS 0x989680 ;  /* 0x009896800000895d */ /* 0x004fea0003900000 */
[----:B------:R-:W2:Y:S02]  /*17290*/  @!P0 SYNCS.PHASECHK.TRANS64 P0, [R2+URZ+0x60], R3 ;  /* 0x00006003020085a7 */ /* 0x000ea4000800007f */
[----:B--2---:R-:W-:Y:S05]  /*172a0*/  @!P0 BRA `(.L_x_8220) ;  /* 0xfffffffc00f08947 */ /* 0x004fea000383ffff */
[----:B------:R-:W-:Y:S05]  /*172b0*/  BRA `(.L_x_8306) ;  /* 0xffffffc800c87947 */ /* 0x000fea000383ffff */
.L_x_8229:
[----:B----4-:R4:W0:Y:S02]  /*172c0*/  SYNCS.PHASECHK.TRANS64.TRYWAIT P0, [R2+URZ+0x28840], R3 ;  /* 0x02884003020075a7 */ /* 0x010824000800017f */
[----:B0-----:R-:W-:Y:S05]  /*172d0*/  @!P0 NANOSLEEP.SYNCS 0x989680 ;  /* 0x009896800000895d */ /* 0x001fea0003900000 */
[----:B------:R-:W0:Y:S02]  /*172e0*/  @!P0 SYNCS.PHASECHK.TRANS64 P0, [R2+URZ+0x28840], R3 ;  /* 0x02884003020085a7 */ /* 0x000e24000800007f */
[----:B0-----:R-:W-:Y:S05]  /*172f0*/  @!P0 BRA `(.L_x_8229) ;  /* 0xfffffffc00f08947 */ /* 0x001fea000383ffff */
[----:B------:R-:W-:Y:S05]  /*17300*/  BRA `(.L_x_8307) ;  /* 0xffffffd000387947 */ /* 0x000fea000383ffff */
.L_x_8235:
[----:B0-----:R0:W2:Y:S02]  /*17310*/  SYNCS.PHASECHK.TRANS64.TRYWAIT P0, [R2+URZ+0x60], R5 ;  /* 0x00006005020075a7 */ /* 0x0010a4000800017f */
[----:B--2---:R-:W-:Y:S05]  /*17320*/  @!P0 NANOSLEEP.SYNCS 0x989680 ;  /* 0x009896800000895d */ /* 0x004fea0003900000 */
[----:B------:R-:W2:Y:S02]  /*17330*/  @!P0 SYNCS.PHASECHK.TRANS64 P0, [R2+URZ+0x60], R5 ;  /* 0x00006005020085a7 */ /* 0x000ea4000800007f */
[----:B--2---:R-:W-:Y:S05]  /*17340*/  @!P0 BRA `(.L_x_8235) ;  /* 0xfffffffc00f08947 */ /* 0x004fea000383ffff */
[----:B------:R-:W-:Y:S05]  /*17350*/  BRA `(.L_x_8308) ;  /* 0xffffffd400147947 */ /* 0x000fea000383ffff */
.L_x_8246:
[----:B----4-:R4:W0:Y:S02]  /*17360*/  SYNCS.PHASECHK.TRANS64.TRYWAIT P0, [R0+URZ+0x28860], R3 ;  /* 0x02886003000075a7 */ /* 0x010824000800017f */
[----:B0-----:R-:W-:Y:S05]  /*17370*/  @!P0 NANOSLEEP.SYNCS 0x989680 ;  /* 0x009896800000895d */ /* 0x001fea0003900000 */
[----:B------:R-:W0:Y:S02]  /*17380*/  @!P0 SYNCS.PHASECHK.TRANS64 P0, [R0+URZ+0x28860], R3 ;  /* 0x02886003000085a7 */ /* 0x000e24000800007f */
[----:B0-----:R-:W-:Y:S05]  /*17390*/  @!P0 BRA `(.L_x_8246) ;  /* 0xfffffffc00f08947 */ /* 0x001fea000383ffff */
[----:B------:R-:W-:Y:S05]  /*173a0*/  BRA `(.L_x_8309) ;  /* 0xffffffd800687947 */ /* 0x000fea000383ffff */
.L_x_8253:
[----:B------:R-:W-:Y:S01]  /*173b0*/  BSSY B0, `(.L_x_8310) ;  /* 0x0000008000007945 */ /* 0x000fe20003800000 */
[----:B------:R-:W-:Y:S02]  /*173c0*/  IMAD.MOV.U32 R13, RZ, RZ, R16 ;  /* 0x000000ffff0d7224 */ /* 0x000fe400078e0010 */
[----:B------:R-:W-:Y:S02]  /*173d0*/  IMAD.MOV.U32 R12, RZ, RZ, RZ ;  /* 0x000000ffff0c7224 */ /* 0x000fe400078e00ff */
[----:B------:R-:W-:Y:S02]  /*173e0*/  IMAD.MOV.U32 R11, RZ, RZ, 0x1f ;  /* 0x0000001fff0b7424 */ /* 0x000fe400078e00ff */
[----:B------:R-:W-:-:S07]  /*173f0*/  IMAD.MOV.U32 R15, RZ, RZ, -0x1 ;  /* 0xffffffffff0f7424 */ /* 0x000fce00078e00ff */
[----:B01-3--:R-:W-:Y:S05]  /*17400*/  WARPSYNC.COLLECTIVE R15, `(.L_x_8311) ;  /* 0x000000000f087348 */ /* 0x00bfea0003c00000 */
[----:B------:R2:W4:Y:S02]  /*17410*/  SHFL.IDX P6, R14, R13, R12, R11 ;  /* 0x0000000c0d0e7389 */ /* 0x00052400000c000b */
[----:B01234-:R-:W-:Y:S01]  /*17420*/  ENDCOLLECTIVE ;  /* 0x000000000000791b */ /* 0x01ffe20003800000 */
.L_x_8311:
[----:B------:R-:W-:Y:S05]  /*17430*/  BSYNC B0 ;  /* 0x0000000000007941 */ /* 0x000fea0003800000 */
.L_x_8310:
        /* <DEDUP_REMOVED lines=9> */
.L_x_8312:
        /* <DEDUP_REMOVED lines=18> */
.L_x_8313:
[----:B------:R-:W-:Y:S01]  /*175f0*/  IMAD.MOV.U32 R12, RZ, RZ, 0x2 ;  /* 0x00000002ff0c7424 */ /* 0x000fe200078e00ff */
[----:B------:R-:W-:-:S05]  /*17600*/  SEL R7, R14, RZ, P1 ;  /* 0x000000ff0e077207 */ /* 0x000fca0000800000 */
[----:B------:R-:W-:-:S04]  /*17610*/  IMAD.IADD R3, R2, 0x1, R7 ;  /* 0x0000000102037824 */ /* 0x000fc800078e0207 */
[----:B------:R-:W-:-:S07]  /*17620*/  IMAD.MOV.U32 R13, RZ, RZ, R3 ;  /* 0x000000ffff0d7224 */ /* 0x000fce00078e0003 */
[----:B------:R-:W-:Y:S05]  /*17630*/  WARPSYNC.COLLECTIVE R15, `(.L_x_8314) ;  /* 0x000000000f087348 */ /* 0x000fea0003c00000 */
[----:B------:R0:W1:Y:S02]  /*17640*/  SHFL.UP P6, R14, R13, R12, R11 ;  /* 0x0400000c0d0e7389 */ /* 0x00006400000c000b */
[----:B01----:R-:W-:Y:S01]  /*17650*/  ENDCOLLECTIVE ;  /* 0x000000000000791b */ /* 0x003fe20003800000 */
.L_x_8314:
[----:B------:R-:W-:Y:S01]  /*17660*/  IMAD.MOV.U32 R12, RZ, RZ, 0x4 ;  /* 0x00000004ff0c7424 */ /* 0x000fe200078e00ff */
[----:B------:R-:W-:-:S05]  /*17670*/  SEL R14, R14, RZ, P2 ;  /* 0x000000ff0e0e7207 */ /* 0x000fca0001000000 */
[----:B------:R-:W-:-:S04]  /*17680*/  IMAD.IADD R3, R3, 0x1, R14 ;  /* 0x0000000103037824 */ /* 0x000fc800078e020e */
[----:B------:R-:W-:-:S07]  /*17690*/  IMAD.MOV.U32 R13, RZ, RZ, R3 ;  /* 0x000000ffff0d7224 */ /* 0x000fce00078e0003 */
[----:B------:R-:W-:Y:S05]  /*176a0*/  WARPSYNC.COLLECTIVE R15, `(.L_x_8315) ;  /* 0x000000000f087348 */ /* 0x000fea0003c00000 */
[----:B------:R0:W1:Y:S02]  /*176b0*/  SHFL.UP P6, R14, R13, R12, R11 ;  /* 0x0400000c0d0e7389 */ /* 0x00006400000c000b */
[----:B01----:R-:W-:Y:S01]  /*176c0*/  ENDCOLLECTIVE ;  /* 0x000000000000791b */ /* 0x003fe20003800000 */
.L_x_8315:
[----:B------:R-:W-:Y:S01]  /*176d0*/  IMAD.MOV.U32 R12, RZ, RZ, 0x8 ;  /* 0x00000008ff0c7424 */ /* 0x000fe200078e00ff */
[----:B------:R-:W-:-:S05]  /*176e0*/  SEL R14, R14, RZ, P3 ;  /* 0x000000ff0e0e7207 */ /* 0x000fca0001800000 */
[----:B------:R-:W-:-:S04]  /*176f0*/  IMAD.IADD R3, R3, 0x1, R14 ;  /* 0x0000000103037824 */ /* 0x000fc800078e020e */
[----:B------:R-:W-:-:S07]  /*17700*/  IMAD.MOV.U32 R13, RZ, RZ, R3 ;  /* 0x000000ffff0d7224 */ /* 0x000fce00078e0003 */
[----:B------:R-:W-:Y:S05]  /*17710*/  WARPSYNC.COLLECTIVE R15, `(.L_x_8316) ;  /* 0x000000000f087348 */ /* 0x000fea0003c00000 */
[----:B------:R0:W1:Y:S02]  /*17720*/  SHFL.UP P6, R14, R13, R12, R11 ;  /* 0x0400000c0d0e7389 */ /* 0x00006400000c000b */
[----:B01----:R-:W-:Y:S01]  /*17730*/  ENDCOLLECTIVE ;  /* 0x000000000000791b */ /* 0x003fe20003800000 */
.L_x_8316:
[----:B------:R-:W-:Y:S01]  /*17740*/  IMAD.MOV.U32 R12, RZ, RZ, 0x10 ;  /* 0x00000010ff0c7424 */ /* 0x000fe200078e00ff */
[----:B------:R-:W-:-:S05]  /*17750*/  SEL R14, R14, RZ, P4 ;  /* 0x000000ff0e0e7207 */ /* 0x000fca0002000000 */
[----:B------:R-:W-:-:S04]  /*17760*/  IMAD.IADD R3, R3, 0x1, R14 ;  /* 0x0000000103037824 */ /* 0x000fc800078e020e */
[----:B------:R-:W-:-:S07]  /*17770*/  IMAD.MOV.U32 R13, RZ, RZ, R3 ;  /* 0x000000ffff0d7224 */ /* 0x000fce00078e0003 */
[----:B------:R-:W-:Y:S05]  /*17780*/  WARPSYNC.COLLECTIVE R15, `(.L_x_8317) ;  /* 0x000000000f087348 */ /* 0x000fea0003c00000 */
[----:B------:R0:W1:Y:S02]  /*17790*/  SHFL.UP P6, R14, R13, R12, R11 ;  /* 0x0400000c0d0e7389 */ /* 0x00006400000c000b */
[----:B01----:R-:W-:Y:S01]  /*177a0*/  ENDCOLLECTIVE ;  /* 0x000000000000791b */ /* 0x003fe20003800000 */
.L_x_8317:
        /* <DEDUP_REMOVED lines=8> */
.L_x_8318:
[----:B------:R-:W-:Y:S05]  /*17830*/  BRA `(.L_x_8319) ;  /* 0xffffffd800fc7947 */ /* 0x000fea000383ffff */
.L_x_8258:
        /* <DEDUP_REMOVED lines=8> */
.L_x_8321:
[----:B------:R-:W-:Y:S05]  /*178c0*/  BSYNC B0 ;  /* 0x0000000000007941 */ /* 0x000fea0003800000 */
.L_x_8320:
        /* <DEDUP_REMOVED lines=9> */
.L_x_8322:
[----:B------:R-:W-:Y:S01]  /*17960*/  IMAD.MOV.U32 R12, RZ, RZ, 0x4 ;  /* 0x00000004ff0c7424 */ /* 0x000fe200078e00ff */
[----:B------:R-:W-:-:S05]  /*17970*/  SEL R14, R14, RZ, P2 ;  /* 0x000000ff0e0e7207 */ /* 0x000fca0001000000 */
[----:B------:R-:W-:-:S04]  /*17980*/  IMAD.IADD R3, R3, 0x1, R14 ;  /* 0x0000000103037824 */ /* 0x000fc800078e020e */
[----:B------:R-:W-:-:S07]  /*17990*/  IMAD.MOV.U32 R13, RZ, RZ, R3 ;  /* 0x000000ffff0d7224 */ /* 0x000fce00078e0003 */
[----:B------:R-:W-:Y:S05]  /*179a0*/  WARPSYNC.COLLECTIVE R15, `(.L_x_8323) ;  /* 0x000000000f087348 */ /* 0x000fea0003c00000 */
[----:B------:R0:W1:Y:S02]  /*179b0*/  SHFL.UP P6, R14, R13, R12, R11 ;  /* 0x0400000c0d0e7389 */ /* 0x00006400000c000b */
[----:B01----:R-:W-:Y:S01]  /*179c0*/  ENDCOLLECTIVE ;  /* 0x000000000000791b */ /* 0x003fe20003800000 */
.L_x_8323:
[----:B------:R-:W-:Y:S01]  /*179d0*/  IMAD.MOV.U32 R12, RZ, RZ, 0x8 ;  /* 0x00000008ff0c7424 */ /* 0x000fe200078e00ff */
[----:B------:R-:W-:-:S05]  /*179e0*/  SEL R14, R14, RZ, P3 ;  /* 0x000000ff0e0e7207 */ /* 0x000fca0001800000 */
[----:B------:R-:W-:-:S04]  /*179f0*/  IMAD.IADD R3, R3, 0x1, R14 ;  /* 0x0000000103037824 */ /* 0x000fc800078e020e */
[----:B------:R-:W-:-:S07]  /*17a00*/  IMAD.MOV.U32 R13, RZ, RZ, R3 ;  /* 0x000000ffff0d7224 */ /* 0x000fce00078e0003 */
[----:B------:R-:W-:Y:S05]  /*17a10*/  WARPSYNC.COLLECTIVE R15, `(.L_x_8324) ;  /* 0x000000000f087348 */ /* 0x000fea0003c00000 */
[----:B------:R0:W1:Y:S02]  /*17a20*/  SHFL.UP P6, R14, R13, R12, R11 ;  /* 0x0400000c0d0e7389 */ /* 0x00006400000c000b */
[----:B01----:R-:W-:Y:S01]  /*17a30*/  ENDCOLLECTIVE ;  /* 0x000000000000791b */ /* 0x003fe20003800000 */
.L_x_8324:
[----:B------:R-:W-:Y:S01]  /*17a40*/  IMAD.MOV.U32 R12, RZ, RZ, 0x10 ;  /* 0x00000010ff0c7424 */ /* 0x000fe200078e00ff */
[----:B------:R-:W-:-:S05]  /*17a50*/  SEL R14, R14, RZ, P4 ;  /* 0x000000ff0e0e7207 */ /* 0x000fca0002000000 */
[----:B------:R-:W-:-:S04]  /*17a60*/  IMAD.IADD R3, R3, 0x1, R14 ;  /* 0x0000000103037824 */ /* 0x000fc800078e020e */
[----:B------:R-:W-:-:S07]  /*17a70*/  IMAD.MOV.U32 R13, RZ, RZ, R3 ;  /* 0x000000ffff0d7224 */ /* 0x000fce00078e0003 */
[----:B------:R-:W-:Y:S05]  /*17a80*/  WARPSYNC.COLLECTIVE R15, `(.L_x_8325) ;  /* 0x000000000f087348 */ /* 0x000fea0003c00000 */
[----:B------:R0:W1:Y:S02]  /*17a90*/  SHFL.UP P6, R14, R13, R12, R11 ;  /* 0x0400000c0d0e7389 */ /* 0x00006400000c000b */
[----:B01----:R-:W-:Y:S01]  /*17aa0*/  ENDCOLLECTIVE ;  /* 0x000000000000791b */ /* 0x003fe20003800000 */
.L_x_8325:
        /* <DEDUP_REMOVED lines=8> */
.L_x_8326:
[----:B------:R-:W-:Y:S05]  /*17b30*/  BRA `(.L_x_8327) ;  /* 0xffffffd800d87947 */ /* 0x000fea000383ffff */
.L_x_8260:
[----:B------:R-:W-:Y:S01]  /*17b40*/  BSSY B0, `(.L_x_8328) ;  /* 0x0000006000007945 */ /* 0x000fe20003800000 */
[----:B------:R-:W-:Y:S01]  /*17b50*/  PLOP3.LUT P6, PT, P6, PT, PT, 0x8, 0x0 ;  /* 0x000000000000781c */ /* 0x000fe200037ce170 */
[----:B------:R-:W-:-:S12]  /*17b60*/  IMAD.MOV.U32 R15, RZ, RZ, -0x1 ;  /* 0xffffffffff0f7424 */ /* 0x000fd800078e00ff */
[----:B0123--:R-:W-:Y:S05]  /*17b70*/  WARPSYNC.COLLECTIVE R15, `(.L_x_8329) ;  /* 0x000000000f087348 */ /* 0x00ffea0003c00000 */
[----:B------:R-:W-:Y:S01]  /*17b80*/  VOTE.ANY R14, PT, P6 ;  /* 0x00000000000e7806 */ /* 0x000fe200030e0100 */
[----:B0123--:R-:W-:Y:S06]  /*17b90*/  ENDCOLLECTIVE ;  /* 0x000000000000791b */ /* 0x00ffec0003800000 */
.L_x_8329:
[----:B------:R-:W-:Y:S05]  /*17ba0*/  BSYNC B0 ;  /* 0x0000000000007941 */ /* 0x000fea0003800000 */
.L_x_8328:
        /* <DEDUP_REMOVED lines=9> */
.L_x_8330:
[----:B------:R-:W-:Y:S01]  /*17c40*/  IMAD.MOV.U32 R17, RZ, RZ, R14 ;  /* 0x000000ffff117224 */ /* 0x000fe200078e000e */
[----:B------:R-:W-:Y:S06]  /*17c50*/  BRA `(.L_x_8331) ;  /* 0xffffffd800c87947 */ /* 0x000fec000383ffff */
.L_x_8262:
[----:B------:R-:W-:Y:S01]  /*17c60*/  BSSY B0, `(.L_x_8332) ;  /* 0x0000007000007945 */ /* 0x000fe20003800000 */
[----:B------:R-:W-:Y:S02]  /*17c70*/  IMAD.MOV.U32 R13, RZ, RZ, R3 ;  /* 0x000000ffff0d7224 */ /* 0x000fe400078e0003 */
[----:B------:R-:W-:Y:S02]  /*17c80*/  IMAD.MOV.U32 R11, RZ, RZ, 0x1f ;  /* 0x0000001fff0b7424 */ /* 0x000fe400078e00ff */
[----:B------:R-:W-:-:S07]  /*17c90*/  IMAD.MOV.U32 R15, RZ, RZ, -0x1 ;  /* 0xffffffffff0f7424 */ /* 0x000fce00078e00ff */
[----:B01234-:R-:W-:Y:S05]  /*17ca0*/  WARPSYNC.COLLECTIVE R15, `(.L_x_8333) ;  /* 0x000000000f087348 */ /* 0x01ffea0003c00000 */
[----:B------:R0:W0:Y:S02]  /*17cb0*/  SHFL.IDX P6, R14, R13, R12, R11 ;  /* 0x0000000c0d0e7389 */ /* 0x00002400000c000b */
[----:B01234-:R-:W-:Y:S01]  /*17cc0*/  ENDCOLLECTIVE ;  /* 0x000000000000791b */ /* 0x01ffe20003800000 */
.L_x_8333:
[----:B------:R-:W-:Y:S05]  /*17cd0*/  BSYNC B0 ;  /* 0x0000000000007941 */ /* 0x000fea0003800000 */
.L_x_8332:
[----:B------:R-:W-:Y:S01]  /*17ce0*/  IMAD.MOV.U32 R5, RZ, RZ, R14 ;  /* 0x000000ffff057224 */ /* 0x000fe200078e000e */
[----:B------:R-:W-:Y:S06]  /*17cf0*/  BRA `(.L_x_8261) ;  /* 0xffffffd800bc7947 */ /* 0x000fec000383ffff */
.L_x_8266:
[----:B0-----:R0:W2:Y:S02]  /*17d00*/  SYNCS.PHASECHK.TRANS64.TRYWAIT P0, [R0+URZ+0x28820], R3 ;  /* 0x02882003000075a7 */ /* 0x0010a4000800017f */
[----:B--2---:R-:W-:Y:S05]  /*17d10*/  @!P0 NANOSLEEP.SYNCS 0x989680 ;  /* 0x009896800000895d */ /* 0x004fea0003900000 */
[----:B------:R-:W2:Y:S02]  /*17d20*/  @!P0 SYNCS.PHASECHK.TRANS64 P0, [R0+URZ+0x28820], R3 ;  /* 0x02882003000085a7 */ /* 0x000ea4000800007f */
[----:B--2---:R-:W-:Y:S05]  /*17d30*/  @!P0 BRA `(.L_x_8266) ;  /* 0xfffffffc00f08947 */ /* 0x004fea000383ffff */
[----:B------:R-:W-:Y:S05]  /*17d40*/  BRA `(.L_x_8334) ;  /* 0xffffffe0003c7947 */ /* 0x000fea000383ffff */
.L_x_8267:
        /* <DEDUP_REMOVED lines=8> */
[----:B01-3--:R-:W-:Y:S05]  /*17dd0*/  WARPSYNC.COLLECTIVE R15, `(.L_x_8336) ;  /* 0x000000000f087348 */ /* 0x00bfea0003c00000 */
[----:B------:R2:W4:Y:S02]  /*17de0*/  SHFL.IDX P6, R14, R13, R12, R11 ;  /* 0x0000000c0d0e7389 */ /* 0x00052400000c000b */
[----:B01234-:R-:W-:Y:S01]  /*17df0*/  ENDCOLLECTIVE ;  /* 0x000000000000791b */ /* 0x01ffe20003800000 */
.L_x_8336:
[----:B------:R-:W-:Y:S05]  /*17e00*/  BSYNC B0 ;  /* 0x0000000000007941 */ /* 0x000fea0003800000 */
.L_x_8335:
[----:B------:R-:W-:Y:S05]  /*17e10*/  BRA `(.L_x_8337) ;  /* 0xffffffe000247947 */ /* 0x000fea000383ffff */
.L_x_8270:
[----:B------:R-:W-:Y:S01]  /*17e20*/  BSSY B1, `(.L_x_8338) ;  /* 0x0000006000017945 */ /* 0x000fe20003800000 */
[----:B------:R-:W-:-:S07]  /*17e30*/  IMAD.MOV.U32 R15, RZ, RZ, -0x1 ;  /* 0xffffffffff0f7424 */ /* 0x000fce00078e00ff */
[----:B0123--:R-:W-:Y:S05]  /*17e40*/  WARPSYNC.COLLECTIVE R15, `(.L_x_8339) ;  /* 0x000000000f0c7348 */ /* 0x00ffea0003c00000 */
[----:B------:R-:W-:Y:S02]  /*17e50*/  ELECT P6, UR62, PT ;  /* 0x00000000003e782f */ /* 0x000fe400038c0000 */
[----:B------:R-:W-:Y:S01]  /*17e60*/  MOV R14, UR62 ;  /* 0x0000003e000e7c02 */ /* 0x000fe20008000f00 */
[----:B0123--:R-:W-:Y:S10]  /*17e70*/  ENDCOLLECTIVE ;  /* 0x000000000000791b */ /* 0x00fff40003800000 */
.L_x_8339:
[----:B------:R-:W-:Y:S05]  /*17e80*/  BSYNC B1 ;  /* 0x0000000000017941 */ /* 0x000fea0003800000 */
.L_x_8338:
[----:B------:R-:W-:Y:S05]  /*17e90*/  BRA `(.L_x_8340) ;  /* 0xffffffe0001c7947 */ /* 0x000fea000383ffff */
.L_x_8272:
[----:B0-----:R0:W2:Y:S02]  /*17ea0*/  SYNCS.PHASECHK.TRANS64.TRYWAIT P0, [R6+URZ], R5 ;  /* 0x00000005060075a7 */ /* 0x0010a4000800017f */
[----:B--2---:R-:W-:Y:S05]  /*17eb0*/  @!P0 NANOSLEEP.SYNCS 0x989680 ;  /* 0x009896800000895d */ /* 0x004fea0003900000 */
[----:B------:R-:W2:Y:S02]  /*17ec0*/  @!P0 SYNCS.PHASECHK.TRANS64 P0, [R6+URZ], R5 ;  /* 0x00000005060085a7 */ /* 0x000ea4000800007f */
[----:B--2---:R-:W-:Y:S05]  /*17ed0*/  @!P0 BRA `(.L_x_8272) ;  /* 0xfffffffc00f08947 */ /* 0x004fea000383ffff */
[----:B------:R-:W-:Y:S05]  /*17ee0*/  BRA `(.L_x_8341) ;  /* 0xffffffe000587947 */ /* 0x000fea000383ffff */
.L_x_8273:
[----:B--2---:R2:W3:Y:S02]  /*17ef0*/  SYNCS.PHASECHK.TRANS64.TRYWAIT P0, [R7+URZ], R2 ;  /* 0x00000002070075a7 */ /* 0x0044e4000800017f */
[----:B---3--:R-:W-:Y:S05]  /*17f00*/  @!P0 NANOSLEEP.SYNCS 0x989680 ;  /* 0x009896800000895d */ /* 0x008fea0003900000 */
[----:B------:R-:W3:Y:S02]  /*17f10*/  @!P0 SYNCS.PHASECHK.TRANS64 P0, [R7+URZ], R2 ;  /* 0x00000002070085a7 */ /* 0x000ee4000800007f */
[----:B---3--:R-:W-:Y:S05]  /*17f20*/  @!P0 BRA `(.L_x_8273) ;  /* 0xfffffffc00f08947 */ /* 0x008fea000383ffff */
[----:B------:R-:W-:Y:S05]  /*17f30*/  BRA `(.L_x_8342) ;  /* 0xffffffe0004c7947 */ /* 0x000fea000383ffff */
.L_x_8275:
[----:B---3--:R3:W4:Y:S02]  /*17f40*/  SYNCS.PHASECHK.TRANS64.TRYWAIT P0, [R4+URZ], R5 ;  /* 0x00000005040075a7 */ /* 0x008724000800017f */
[----:B----4-:R-:W-:Y:S05]  /*17f50*/  @!P0 NANOSLEEP.SYNCS 0x989680 ;  /* 0x009896800000895d */ /* 0x010fea0003900000 */
[----:B------:R-:W4:Y:S02]  /*17f60*/  @!P0 SYNCS.PHASECHK.TRANS64 P0, [R4+URZ], R5 ;  /* 0x00000005040085a7 */ /* 0x000f24000800007f */
[----:B----4-:R-:W-:Y:S05]  /*17f70*/  @!P0 BRA `(.L_x_8275) ;  /* 0xfffffffc00f08947 */ /* 0x010fea000383ffff */
[----:B------:R-:W-:Y:S05]  /*17f80*/  BRA `(.L_x_8343) ;  /* 0xffffffe000547947 */ /* 0x000fea000383ffff */
.L_x_8344:
        /* <DEDUP_REMOVED lines=15> */
.L_x_15318:


//--------------------- .text._ZN7cutlass13device_kernelIN5flash11enable_sm90INS1_16FlashAttnFwdSm90INS1_25CollectiveMainloopFwdSm90ILi2EN4cute5tupleIJNS5_1CILi1EEES8_S8_EEENS6_IJNS7_ILi128EEESA_SA_EEELi128ENS_10bfloat16_tEfNS_4arch4Sm90ELb0ELb1ELb0ELb1ELb0ELb1ELb0ELb1ELb1ELb1ELb0ELb0EEENS1_21CollectiveEpilogueFwdISB_S9_SC_SE_Li256ELb1ELb1ELb0ELb0EEENS1_36VarlenDynamicPersistentTileSchedulerILi128ELi128ELi256ELi128ELb0ELb1ELb1ELb1ELb0ELb1EEEEEEEEEvNT_6ParamsE --------------------------
	.section	.text._ZN7cutlass13device_kernelIN5flash11enable_sm90INS1_16FlashAttnFwdSm90INS1_25CollectiveMainloopFwdSm90ILi2EN4cute5tupleIJNS5_1CILi1EEES8_S8_EEENS6_IJNS7_ILi128EEESA_SA_EEELi128ENS_10bfloat16_tEfNS_4arch4Sm90ELb0ELb1ELb0ELb1ELb0ELb1ELb0ELb1ELb1ELb1ELb0ELb0EEENS1_21CollectiveEpilogueFwdISB_S9_SC_SE_Li256ELb1ELb1ELb0ELb0EEENS1_36VarlenDynamicPersistentTileSchedulerILi128ELi128ELi256ELi128ELb0ELb1ELb1ELb1ELb0ELb1EEEEEEEEEvNT_6ParamsE,"ax",@progbits
	.align	128
.text._ZN7cutlass13device_kernelIN5flash11enable_sm90INS1_16FlashAttnFwdSm90INS1_25CollectiveMainloopFwdSm90ILi2EN4cute5tupleIJNS5_1CILi1EEES8_S8_EEENS6_IJNS7_ILi128EEESA_SA_EEELi128ENS_10bfloat16_tEfNS_4arch4Sm90ELb0ELb1ELb0ELb1ELb0ELb1ELb0ELb1ELb1ELb1ELb0ELb0EEENS1_21CollectiveEpilogueFwdISB_S9_SC_SE_Li256ELb1ELb1ELb0ELb0EEENS1_36VarlenDynamicPersistentTileSchedulerILi128ELi128ELi256ELi128ELb0ELb1ELb1ELb1ELb0ELb1EEEEEEEEEvNT_6ParamsE:
        .type           _ZN7cutlass13device_kernelIN5flash11enable_sm90INS1_16FlashAttnFwdSm90INS1_25CollectiveMainloopFwdSm90ILi2EN4cute5tupleIJNS5_1CILi1EEES8_S8_EEENS6_IJNS7_ILi128EEESA_SA_EEELi128ENS_10bfloat16_tEfNS_4arch4Sm90ELb0ELb1ELb0ELb1ELb0ELb1ELb0ELb1ELb1ELb1ELb0ELb0EEENS1_21CollectiveEpilogueFwdISB_S9_SC_SE_Li256ELb1ELb1ELb0ELb0EEENS1_36VarlenDynamicPersistentTileSchedulerILi128ELi128ELi256ELi128ELb0ELb1ELb1ELb1ELb0ELb1EEEEEEEEEvNT_6ParamsE,@function
        .size           _ZN7cutlass13device_kernelIN5flash11enable_sm90INS1_16FlashAttnFwdSm90INS1_25CollectiveMainloopFwdSm90ILi2EN4cute5tupleIJNS5_1CILi1EEES8_S8_EEENS6_IJNS7_ILi128EEESA_SA_EEELi128ENS_10bfloat16_tEfNS_4arch4Sm90ELb0ELb1ELb0ELb1ELb0ELb1ELb0ELb1ELb1ELb1ELb0ELb0EEENS1_21CollectiveEpilogueFwdISB_S9_SC_SE_Li256ELb1ELb1ELb0ELb0EEENS1_36VarlenDynamicPersistentTileSchedulerILi128ELi128ELi256ELi128ELb0ELb1ELb1ELb1ELb0ELb1EEEEEEEEEvNT_6ParamsE,(.L_x_15319 - _ZN7cutlass13device_kernelIN5flash11enable_sm90INS1_16FlashAttnFwdSm90INS1_25CollectiveMainloopFwdSm90ILi2EN4cute5tupleIJNS5_1CILi1EEES8_S8_EEENS6_IJNS7_ILi128EEESA_SA_EEELi128ENS_10bfloat16_tEfNS_4arch4Sm90ELb0ELb1ELb0ELb1ELb0ELb1ELb0ELb1ELb1ELb1ELb0ELb0EEENS1_21CollectiveEpilogueFwdISB_S9_SC_SE_Li256ELb1ELb1ELb0ELb0EEENS1_36VarlenDynamicPersistentTileSchedulerILi128ELi128ELi256ELi128ELb0ELb1ELb1ELb1ELb0ELb1EEEEEEEEEvNT_6ParamsE)
        .other          _ZN7cutlass13device_kernelIN5flash11enable_sm90INS1_16FlashAttnFwdSm90INS1_25CollectiveMainloopFwdSm90ILi2EN4cute5tupleIJNS5_1CILi1EEES8_S8_EEENS6_IJNS7_ILi128EEESA_SA_EEELi128ENS_10bfloat16_tEfNS_4arch4Sm90ELb0ELb1ELb0ELb1ELb0ELb1ELb0ELb1ELb1ELb1ELb0ELb0EEENS1_21CollectiveEpilogueFwdISB_S9_SC_SE_Li256ELb1ELb1ELb0ELb0EEENS1_36VarlenDynamicPersistentTileSchedulerILi128ELi128ELi256ELi128ELb0ELb1ELb1ELb1ELb0ELb1EEEEEEEEEvNT_6ParamsE,@"STO_CUDA_ENTRY STV_DEFAULT"
_ZN7cutlass13device_kernelIN5flash11enable_sm90INS1_16FlashAttnFwdSm90INS1_25CollectiveMainloopFwdSm90ILi2EN4cute5tupleIJNS5_1CILi1EEES8_S8_EEENS6_IJNS7_ILi128EEESA_SA_EEELi128ENS_10bfloat16_tEfNS_4arch4Sm90ELb0ELb1ELb0ELb1ELb0ELb1ELb0ELb1ELb1ELb1ELb0ELb0EEENS1_21CollectiveEpilogueFwdISB_S9_SC_SE_Li256ELb1ELb1ELb0ELb0EEENS1_36VarlenDynamicPersistentTileSchedulerILi128ELi128ELi256ELi128ELb0ELb1ELb1ELb1ELb0ELb1EEEEEEEEEvNT_6ParamsE:
        /* <DEDUP_REMOVED lines=23> */
.L_x_8346:
[----:B------:R-:W-:Y:S05]  /*0170*/  BSYNC B0 ;  /* 0x0000000000007941 */ /* 0x000fea0003800000 */
.L_x_8345:
        /* <DEDUP_REMOVED lines=40> */
.L_x_8347:
        /* <DEDUP_REMOVED lines=22> */
.L_x_8348:
        /* <DEDUP_REMOVED lines=18> */
.L_x_8349:
        /* <DEDUP_REMOVED lines=22> */
.L_x_8350:
        /* <DEDUP_REMOVED lines=22> */
.L_x_8351:
[----:B--2---:R-:W-:Y:S01]  /*0940*/  ISETP.NE.AND P0, PT, R2, RZ, PT ;  /* 0x000000ff0200720c */ /* 0x004fe20003f05270 */
[----:B------:R-:W-:Y:S01]  /*0950*/  IMAD.MOV.U32 R2, RZ, RZ, 0x1 ;  /* 0x00000001ff027424 */ /* 0x000fe200078e00ff */
[----:B------:R-:W-:Y:S01]  /*0960*/  NOP ;  /* 0x0000000000007918 */ /* 0x000fe20000000000 */
[----:B------:R-:W-:Y:S01]  /*0970*/  ULDC.64 UR38, c[0x0][0x208] ;  /* 0x0000820000267ab9 */ /* 0x000fe20000000a00 */
[----:B------:R-:W-:Y:S02]  /*0980*/  BSSY B9, `(.L_x_8352) ;  /* 0x000245d000097945 */ /* 0x000fe40003800000 */
[----:B------:R-:W-:-:S05]  /*0990*/  SEL R2, R2, 0x2, !P0 ;  /* 0x0000000202027807 */ /* 0x000fca0004000000 */
[----:B------:R2:W-:Y:S01]  /*09a0*/  STL [R1+0x50], R2 ;  /* 0x0000500201007387 */ /* 0x0005e20000100800 */
[----:B01-34-:R-:W-:Y:S06]  /*09b0*/  BAR.SYNC.DEFER_BLOCKING 0x0 ;  /* 0x0000000000007b1d */ /* 0x01bfec0000010000 */
[----:B------:R-:W-:Y:S05]  /*09c0*/  @!P0 BRA `(.L_x_8353) ;  /* 0x000001c800308947 */ /* 0x000fea0003800000 */
.L_x_8354:
[----:B------:R-:W-:-:S08]  /*09d0*/  NOP ;  /* 0x0000000000007918 */ /* 0x000fd00000000000 */
[----:B------:R-:W0:Y:S02]  /*09e0*/  USETMAXREG.TRY_ALLOC.CTAPOOL UP0, 0xf0 ;  /* 0x000000f0000079c8 */ /* 0x000e240008000600 */
[----:B0-----:R-:W-:-:S13]  /*09f0*/  PLOP3.LUT P0, PT, PT, PT, UP0, 0x80, 0x0 ;  /* 0x000000000000781c */ /* 0x001fda0003f0f008 */
[----:B------:R-:W-:Y:S05]  /*0a00*/  @!P0 BRA `(.L_x_8354) ;  /* 0xfffffffc00f08947 */ /* 0x000fea000383ffff */
[----:B------:R-:W-:Y:S01]  /*0a10*/  SHF.R.U32.HI R0, RZ, 0x7, R4 ;  /* 0x00000007ff007819 */ /* 0x000fe20000011604 */
[----:B------:R-:W0:Y:S08]  /*0a20*/  S2UR UR5, SR_CgaCtaId ;  /* 0x00000000000579c3 */ /* 0x000e300000008800 */
[----:B------:R-:W-:Y:S06]  /*0a30*/  BAR.ARV 0x8, 0x180 ;  /* 0x0206000000007b1d */ /* 0x000fec0000002000 */
[----:B------:R-:W-:Y:S01]  /*0a40*/  ISETP.NE.AND P0, PT, R0, 0x1, PT ;  /* 0x000000010000780c */ /* 0x000fe20003f05270 */
[----:B------:R-:W-:-:S12]  /*0a50*/  UMOV UR4, 0x400 ;  /* 0x0000040000047882 */ /* 0x000fd80000000000 */
[----:B------:R-:W-:Y:S06]  /*0a60*/  @!P0 BAR.ARV 0x9, 0x100 ;  /* 0x0244000000008b1d */ /* 0x000fec0000002000 */
[----:B0-----:R-:W-:Y:S02]  /*0a70*/  ULEA UR4, UR5, UR4, 0x18 ;  /* 0x0000000405047291 */ /* 0x001fe4000f8ec03f */
[----:B------:R-:W-:Y:S04]  /*0a80*/  BAR.SYNC.DEFER_BLOCKING 0x5, 0x180 ;  /* 0x0146000000007b1d */ /* 0x000fe80000010000 */
[----:B--2---:R-:W-:-:S02]  /*0a90*/  IMAD.U32 R2, RZ, RZ, UR4 ;  /* 0x00000004ff027e24 */ /* 0x004fc4000f8e00ff */
[----:B------:R-:W-:-:S03]  /*0aa0*/  ULDC UR4, c[0x0][0xc3c] ;  /* 0x00030f0000047ab9 */ /* 0x000fc60000000800 */
[----:B------:R-:W0:Y:S01]  /*0ab0*/  LDS.128 R28, [R2+0x288d0] ;  /* 0x0288d000021c7984 */ /* 0x000e220000000c00 */
[----:B------:R-:W-:Y:S06]  /*0ac0*/  BAR.ARV 0x4, 0x180 ;  /* 0x0106000000007b1d */ /* 0x000fec0000002000 */
[----:B0-----:R-:W-:-:S13]  /*0ad0*/  ISETP.GE.AND P0, PT, R31, UR4, PT ;  /* 0x000000041f007c0c */ /* 0x001fda000bf06270 */
[----:B------:R-:W-:Y:S05]  /*0ae0*/  @P0 BRA `(.L_x_8355) ;  /* 0x0000024400180947 */ /* 0x000fea0003800000 */
[----:B------:R-:W2:Y:S01]  /*0af0*/  LDL.LU R13, [R1+0x50] ;  /* 0x00005000010d7983 */ /* 0x000ea20000300800 */
[----:B------:R-:W-:Y:S02]  /*0b00*/  VIADD R229, R4, 0xffffff80 ;  /* 0xffffff8004e57836 */ /* 0x000fe40000000000 */
[----:B------:R-:W-:Y:S02]  /*0b10*/  VIADD R217, R2, 0x10400 ;  /* 0x0001040002d97836 */ /* 0x000fe40000000000 */
[----:B------:R-:W-:Y:S01]  /*0b20*/  IMAD.MOV.U32 R213, RZ, RZ, RZ ;  /* 0x000000ffffd57224 */ /* 0x000fe200078e00ff */
[----:B------:R-:W-:Y:S01]  /*0b30*/  SHF.R.S32.HI R0, RZ, 0x1f, R229 ;  /* 0x0000001fff007819 */ /* 0x000fe200000114e5 */
[----:B------:R-:W-:Y:S02]  /*0b40*/  IMAD.MOV.U32 R184, RZ, RZ, RZ ;  /* 0x000000ffffb87224 */ /* 0x000fe400078e00ff */
[----:B------:R-:W-:Y:S01]  /*0b50*/  IMAD.MOV.U32 R192, RZ, RZ, RZ ;  /* 0x000000ffffc07224 */ /* 0x000fe200078e00ff */
[CC--:B------:R-:W-:Y:S01]  /*0b60*/  LEA.HI R3, R0.reuse, R229.reuse, RZ, 0x7 ;  /* 0x000000e500037211 */ /* 0x0c0fe200078f38ff */
[----:B------:R-:W-:Y:S01]  /*0b70*/  IMAD.MOV.U32 R186, RZ, RZ, RZ ;  /* 0x000000ffffba7224 */ /* 0x000fe200078e00ff */
[----:B------:R-:W-:Y:S01]  /*0b80*/  LEA.HI R5, R0, R229, RZ, 0x5 ;  /* 0x000000e500057211 */ /* 0x000fe200078f28ff */
[----:B------:R-:W-:Y:S01]  /*0b90*/  IMAD.MOV.U32 R22, RZ, RZ, RZ ;  /* 0x000000ffff167224 */ /* 0x000fe200078e00ff */
[----:B------:R-:W-:-:S02]  /*0ba0*/  LOP3.LUT R218, R3, 0xffffff80, RZ, 0xc0, !PT ;  /* 0xffffff8003da7812 */ /* 0x000fc400078ec0ff */
[----:B------:R-:W-:Y:S01]  /*0bb0*/  LEA.HI R4, R0, R229, RZ, 0x4 ;  /* 0x000000e500047211 */ /* 0x000fe200078f20ff */
[----:B------:R-:W-:Y:S01]  /*0bc0*/  IMAD.SHL.U32 R5, R5, 0x20, RZ ;  /* 0x0000002005057824 */ /* 0x000fe200078e00ff */
[----:B------:R-:W-:Y:S01]  /*0bd0*/  SHF.R.S32.HI R222, RZ, 0x7, R3 ;  /* 0x00000007ffde7819 */ /* 0x000fe20000011403 */
[----:B------:R-:W-:Y:S01]  /*0be0*/  IMAD.IADD R218, R229, 0x1, -R218 ;  /* 0x00000001e5da7824 */ /* 0x000fe200078e0ada */
[----:B------:R-:W-:Y:S02]  /*0bf0*/  LOP3.LUT R6, R4, 0x3fffff0, RZ, 0xc0, !PT ;  /* 0x03fffff004067812 */ /* 0x000fe400078ec0ff */
[----:B------:R-:W-:Y:S02]  /*0c00*/  LOP3.LUT R5, R5, 0xfffffc00, RZ, 0xc0, !PT ;  /* 0xfffffc0005057812 */ /* 0x000fe400078ec0ff */
[----:B------:R-:W-:Y:S01]  /*0c10*/  SHF.R.S32.HI R9, RZ, 0x1f, R218 ;  /* 0x0000001fff097819 */ /* 0x000fe200000114da */
[----:B------:R-:W-:Y:S01]  /*0c20*/  IMAD.IADD R6, R229, 0x1, -R6 ;  /* 0x00000001e5067824 */ /* 0x000fe200078e0a06 */
[----:B------:R-:W-:-:S02]  /*0c30*/  LEA.HI R3, R3, R222, RZ, 0x1 ;  /* 0x000000de03037211 */ /* 0x000fc400078f08ff */
[CC--:B------:R-:W-:Y:S02]  /*0c40*/  LEA.HI R8, R9.reuse, R218.reuse, RZ, 0x2 ;  /* 0x000000da09087211 */ /* 0x0c0fe400078f10ff */
[----:B------:R-:W-:Y:S02]  /*0c50*/  LEA.HI R9, R9, R218, RZ, 0x5 ;  /* 0x000000da09097211 */ /* 0x000fe400078f28ff */
[--C-:B------:R-:W-:Y:S02]  /*0c60*/  SHF.R.S32.HI R10, RZ, 0x2, R8.reuse ;  /* 0x00000002ff0a7819 */ /* 0x100fe40000011408 */
[----:B------:R-:W-:Y:S02]  /*0c70*/  SHF.R.S32.HI R7, RZ, 0x1f, R8 ;  /* 0x0000001fff077819 */ /* 0x000fe40000011408 */
[----:B------:R-:W-:Y:S02]  /*0c80*/  LEA.HI R12, R0, R229, RZ, 0x2 ;  /* 0x000000e5000c7211 */ /* 0x000fe400078f10ff */
[----:B------:R-:W-:-:S02]  /*0c90*/  LEA.HI R7, R7, R10, RZ, 0x3 ;  /* 0x0000000a07077211 */ /* 0x000fc400078f18ff */
[----:B------:R-:W-:Y:S02]  /*0ca0*/  SHF.R.S32.HI R9, RZ, 0x5, R9 ;  /* 0x00000005ff097819 */ /* 0x000fe40000011409 */
[----:B------:R-:W-:Y:S01]  /*0cb0*/  LOP3.LUT R11, R7, 0xfffffff8, RZ, 0xc0, !PT ;  /* 0xfffffff8070b7812 */ /* 0x000fe200078ec0ff */
[----:B------:R-:W-:Y:S01]  /*0cc0*/  IMAD R7, R6, 0x40, R5 ;  /* 0x0000004006077824 */ /* 0x000fe200078e0205 */
[----:B------:R-:W-:Y:S02]  /*0cd0*/  LOP3.LUT R3, R3, 0x3fffffe, RZ, 0xc0, !PT ;  /* 0x03fffffe03037812 */ /* 0x000fe400078ec0ff */
[----:B------:R-:W-:Y:S01]  /*0ce0*/  SHF.R.S32.HI R5, RZ, 0x4, R4 ;  /* 0x00000004ff057819 */ /* 0x000fe20000011404 */
[----:B------:R-:W-:Y:S01]  /*0cf0*/  IMAD.IADD R10, R10, 0x1, -R11 ;  /* 0x000000010a0a7824 */ /* 0x000fe200078e0a0b */
[----:B------:R-:W-:Y:S01]  /*0d00*/  LOP3.LUT R12, R12, 0xfffffffc, RZ, 0xc0, !PT ;  /* 0xfffffffc0c0c7812 */ /* 0x000fe200078ec0ff */
[----:B------:R-:W-:Y:S01]  /*0d10*/  IMAD.IADD R3, R222, 0x1, -R3 ;  /* 0x00000001de037824 */ /* 0x000fe200078e0a03 */
[----:B------:R-:W-:Y:S01]  /*0d20*/  LEA.HI R4, R4, R5, RZ, 0x1 ;  /* 0x0000000504047211 */ /* 0x000fe200078f08ff */
[----:B------:R-:W-:Y:S01]  /*0d30*/  IMAD R10, R9, 0x10, R10 ;  /* 0x00000010090a7824 */ /* 0x000fe200078e020a */
[-C--:B------:R-:W-:Y:S01]  /*0d40*/  LEA.HI R23, R0, R229.reuse, RZ, 0x3 ;  /* 0x000000e500177211 */ /* 0x080fe200078f18ff */
[----:B------:R-:W-:Y:S01]  /*0d50*/  IMAD.IADD R12, R229, 0x1, -R12 ;  /* 0x00000001e50c7824 */ /* 0x000fe200078e0a0c */
[----:B------:R-:W-:Y:S01]  /*0d60*/  LOP3.LUT R4, R4, 0x1ffffffe, RZ, 0xc0, !PT ;  /* 0x1ffffffe04047812 */ /* 0x000fe200078ec0ff */
[----:B------:R-:W-:Y:S01]  /*0d70*/  IMAD R223, R3, 0x40, R10 ;  /* 0x0000004003df7824 */ /* 0x000fe200078e020a */
[----:B------:R-:W-:-:S02]  /*0d80*/  LEA.HI R3, R0, R229, RZ, 0x6 ;  /* 0x000000e500037211 */ /* 0x000fc400078f30ff */
[----:B------:R-:W-:Y:S01]  /*0d90*/  LOP3.LUT R0, R23, 0xfffffff8, RZ, 0xc0, !PT ;  /* 0xfffffff817007812 */ /* 0x000fe200078ec0ff */
[----:B------:R-:W-:Y:S01]  /*0da0*/  IMAD.IADD R4, R5, 0x1, -R4 ;  /* 0x0000000105047824 */ /* 0x000fe200078e0a04 */
[----:B------:R-:W-:Y:S01]  /*0db0*/  LEA.HI R6, R12, R12, RZ, 0x1 ;  /* 0x0000000c0c067211 */ /* 0x000fe200078f08ff */
[----:B------:R-:W-:Y:S01]  /*0dc0*/  IMAD.SHL.U32 R3, R3, 0x8, RZ ;  /* 0x0000000803037824 */ /* 0x000fe200078e00ff */
[----:B------:R-:W-:Y:S01]  /*0dd0*/  SHF.R.S32.HI R23, RZ, 0x3, R23 ;  /* 0x00000003ff177819 */ /* 0x000fe20000011417 */
[----:B------:R-:W-:Y:S01]  /*0de0*/  IMAD R224, R4, 0x8, R7 ;  /* 0x0000000804e07824 */ /* 0x000fe200078e0207 */
[----:B------:R-:W-:Y:S01]  /*0df0*/  LOP3.LUT R5, R6, 0x1ffffffe, RZ, 0xc0, !PT ;  /* 0x1ffffffe06057812 */ /* 0x000fe200078ec0ff */
[----:B------:R-:W-:Y:S01]  /*0e00*/  IMAD.IADD R207, R229, 0x1, -R0 ;  /* 0x00000001e5cf7824 */ /* 0x000fe200078e0a00 */
[----:B------:R-:W-:Y:S01]  /*0e10*/  LOP3.LUT R204, R3, 0xfffffe00, RZ, 0xc0, !PT ;  /* 0xfffffe0003cc7812 */ /* 0x000fe200078ec0ff */
[C---:B------:R-:W-:Y:S01]  /*0e20*/  VIADD R212, R23.reuse, 0x20 ;  /* 0x0000002017d47836 */ /* 0x040fe20000000000 */
[----:B------:R-:W-:Y:S01]  /*0e30*/  LOP3.LUT R189, R8, 0x7ffffffc, RZ, 0xc0, !PT ;  /* 0x7ffffffc08bd7812 */ /* 0x000fe200078ec0ff */
[C---:B------:R-:W-:Y:S01]  /*0e40*/  VIADD R211, R23.reuse, 0x40 ;  /* 0x0000004017d37836 */ /* 0x040fe20000000000 */
[----:B------:R-:W-:Y:S01]  /*0e50*/  SHF.R.S32.HI R215, RZ, 0x1f, R23 ;  /* 0x0000001fffd77819 */ /* 0x000fe20000011417 */
[----:B------:R-:W-:-:S02]  /*0e60*/  VIADD R210, R23, 0x60 ;  /* 0x0000006017d27836 */ /* 0x000fc40000000000 */
[----:B------:R-:W-:Y:S01]  /*0e70*/  IMAD.IADD R12, R12, 0x1, -R5 ;  /* 0x000000010c0c7824 */ /* 0x000fe200078e0a05 */
[----:B------:R-:W-:Y:S01]  /*0e80*/  SHF.R.S32.HI R5, RZ, 0x1f, R212 ;  /* 0x0000001fff057819 */ /* 0x000fe200000114d4 */
        /* <DEDUP_REMOVED lines=8> */
[----:B------:R-:W-:Y:S01]  /*0f10*/  IMAD.SHL.U32 R16, R207, 0x8, RZ ;  /* 0x00000008cf107824 */ /* 0x000fe200078e00ff */
[----:B------:R-:W-:Y:S01]  /*0f20*/  LEA.HI R7, R7, R210, RZ, 0x3 ;  /* 0x000000d207077211 */ /* 0x000fe200078f18ff */
[----:B------:R-:W-:Y:S01]  /*0f30*/  IMAD.SHL.U32 R5, R5, 0x40, RZ ;  /* 0x0000004005057824 */ /* 0x000fe200078e00ff */
[----:B------:R-:W-:Y:S01]  /*0f40*/  LOP3.LUT R3, R225, 0x1c0, RZ, 0xc0, !PT ;  /* 0x000001c0e1037812 */ /* 0x000fe200078ec0ff */
[----:B------:R-:W-:Y:S01]  /*0f50*/  IMAD.SHL.U32 R0, R0, 0x40, RZ ;  /* 0x0000004000007824 */ /* 0x000fe200078e00ff */
[----:B------:R-:W-:Y:S01]  /*0f60*/  LOP3.LUT R199, R199, 0x1c0, RZ, 0xc0, !PT ;  /* 0x000001c0c7c77812 */ /* 0x000fe200078ec0ff */
[----:B------:R-:W-:Y:S01]  /*0f70*/  IMAD.SHL.U32 R7, R7, 0x40, RZ ;  /* 0x0000004007077824 */ /* 0x000fe200078e00ff */
[----:B------:R-:W-:Y:S01]  /*0f80*/  LOP3.LUT R198, R198, 0x1c0, RZ, 0xc0, !PT ;  /* 0x000001c0c6c67812 */ /* 0x000fe200078ec0ff */
[----:B------:R-:W-:Y:S01]  /*0f90*/  IMAD.SHL.U32 R18, R207, 0x4, RZ ;  /* 0x00000004cf127824 */ /* 0x000fe200078e00ff */
[----:B------:R-:W-:Y:S01]  /*0fa0*/  LOP3.LUT R197, R197, 0x1c0, RZ, 0xc0, !PT ;  /* 0x000001c0c5c57812 */ /* 0x000fe200078ec0ff */
[----:B------:R-:W-:Y:S01]  /*0fb0*/  VIADD R190, R16, 0x40 ;  /* 0x0000004010be7836 */ /* 0x000fe20000000000 */
[----:B------:R-:W-:Y:S01]  /*0fc0*/  SHF.R.U32.HI R203, RZ, 0x3, R3 ;  /* 0x00000003ffcb7819 */ /* 0x000fe20000011603 */
[----:B------:R-:W-:Y:S01]  /*0fd0*/  VIADD R185, R18, 0x20 ;  /* 0x0000002012b97836 */ /* 0x000fe20000000000 */
[--C-:B------:R-:W-:Y:S01]  /*0fe0*/  LOP3.LUT R206, R3, 0x38, R16.reuse, 0xf8, !PT ;  /* 0x0000003803ce7812 */ /* 0x100fe200078ef810 */
[----:B------:R-:W-:Y:S01]  /*0ff0*/  IMAD.IADD R189, R218, 0x1, -R189 ;  /* 0x00000001dabd7824 */ /* 0x000fe200078e0abd */
[----:B------:R-:W-:Y:S01]  /*1000*/  SHF.R.U32.HI R228, RZ, 0x3, R199 ;  /* 0x00000003ffe47819 */ /* 0x000fe200000116c7 */
[----:B------:R-:W-:Y:S01]  /*1010*/  IMAD R195, R12, 0x8, R223 ;  /* 0x000000080cc37824 */ /* 0x000fe200078e02df */
[----:B------:R-:W-:-:S02]  /*1020*/  LOP3.LUT R3, R199, 0x38, R16, 0xf8, !PT ;  /* 0x00000038c7037812 */ /* 0x000fc400078ef810 */
[----:B------:R-:W-:Y:S02]  /*1030*/  SHF.R.U32.HI R227, RZ, 0x3, R198 ;  /* 0x00000003ffe37819 */ /* 0x000fe400000116c6 */
[--C-:B------:R-:W-:Y:S02]  /*1040*/  LOP3.LUT R4, R198, 0x38, R16.reuse, 0xf8, !PT ;  /* 0x00000038c6047812 */ /* 0x100fe400078ef810 */
[----:B------:R-:W-:Y:S02]  /*1050*/  SHF.R.U32.HI R226, RZ, 0x3, R197 ;  /* 0x00000003ffe27819 */ /* 0x000fe400000116c5 */
[----:B------:R-:W-:Y:S02]  /*1060*/  LOP3.LUT R9, R197, 0x38, R16, 0xf8, !PT ;  /* 0x00000038c5097812 */ /* 0x000fe400078ef810 */
[----:B------:R-:W-:Y:S02]  /*1070*/  LOP3.LUT R202, R5, 0xfffffe00, RZ, 0xc0, !PT ;  /* 0xfffffe0005ca7812 */ /* 0x000fe400078ec0ff */
[----:B------:R-:W-:-:S02]  /*1080*/  LOP3.LUT R201, R0, 0xfffffe00, RZ, 0xc0, !PT ;  /* 0xfffffe0000c97812 */ /* 0x000fc400078ec0ff */
[----:B------:R-:W-:Y:S02]  /*1090*/  LOP3.LUT R200, R7, 0xfffffe00, RZ, 0xc0, !PT ;  /* 0xfffffe0007c87812 */ /* 0x000fe400078ec0ff */
[----:B------:R-:W-:Y:S02]  /*10a0*/  LOP3.LUT R206, R204, R206, R203, 0xf6, !PT ;  /* 0x000000ceccce7212 */ /* 0x000fe400078ef6cb */
[----:B------:R-:W-:Y:S02]  /*10b0*/  LOP3.LUT R0, R202, R3, R228, 0xf6, !PT ;  /* 0x00000003ca007212 */ /* 0x000fe400078ef6e4 */
[----:B------:R-:W-:Y:S01]  /*10c0*/  LOP3.LUT R4, R201, R4, R227, 0xf6, !PT ;  /* 0x00000004c9047212 */ /* 0x000fe200078ef6e3 */
[--C-:B------:R-:W-:Y:S01]  /*10d0*/  IMAD R205, R206, 0x2, R217.reuse ;  /* 0x00000002cecd7824 */ /* 0x100fe200078e02d9 */
[----:B------:R-:W-:Y:S01]  /*10e0*/  LOP3.LUT R6, R200, R9, R226, 0xf6, !PT ;  /* 0x00000009c8067212 */ /* 0x000fe200078ef6e2 */
[--C-:B------:R-:W-:Y:S01]  /*10f0*/  IMAD R221, R0, 0x2, R217.reuse ;  /* 0x0000000200dd7824 */ /* 0x100fe200078e02d9 */
[----:B------:R-:W-:Y:S01]  /*1100*/  SHF.R.S32.HI R17, RZ, 0x1f, R16 ;  /* 0x0000001fff117819 */ /* 0x000fe20000011410 */
[--C-:B------:R-:W-:Y:S01]  /*1110*/  IMAD R220, R4, 0x2, R217.reuse ;  /* 0x0000000204dc7824 */ /* 0x100fe200078e02d9 */
[----:B------:R-:W-:Y:S01]  /*1120*/  SHF.R.S32.HI R19, RZ, 0x1f, R18 ;  /* 0x0000001fff137819 */ /* 0x000fe20000011412 */
[----:B------:R-:W-:Y:S01]  /*1130*/  IMAD R219, R6, 0x2, R217 ;  /* 0x0000000206db7824 */ /* 0x000fe200078e02d9 */
[----:B------:R-:W-:-:S02]  /*1140*/  SHF.R.S32.HI R216, RZ, 0x1f, R185 ;  /* 0x0000001fffd87819 */ /* 0x000fc400000114b9 */
[----:B------:R-:W-:Y:S02]  /*1150*/  SHF.R.S32.HI R214, RZ, 0x1f, R190 ;  /* 0x0000001fffd67819 */ /* 0x000fe400000114be */
[----:B--2---:R-:W-:-:S07]  /*1160*/  LOP3.LUT R191, R13, 0x1, RZ, 0xfc, !PT ;  /* 0x000000010dbf7812 */ /* 0x004fce00078efcff */
.L_x_8617:
[----:B------:R-:W-:Y:S05]  /*1170*/  YIELD ;  /* 0x0000000000007946 */ /* 0x000fea0003800000 */
[----:B------:R-:W-:Y:S01]  /*1180*/  ULDC.64 UR4, c[0x0][0xa28] ;  /* 0x00028a0000047ab9 */ /* 0x000fe20000000a00 */
[----:B0---4-:R-:W0:Y:S01]  /*1190*/  LDC.64 R6, c[0x0][0xa08] ;  /* 0x00028200ff067b82 */ /* 0x011e220000000a00 */
[----:B------:R-:W-:Y:S01]  /*11a0*/  ISETP.NE.U32.AND P1, PT, RZ, UR4, PT ;  /* 0x00000004ff007c0c */ /* 0x000fe2000bf25070 */
[----:B------:R-:W-:Y:S02]  /*11b0*/  IMAD.MOV.U32 R0, RZ, RZ, RZ ;  /* 0x000000ffff007224 */ /* 0x000fe400078e00ff */
[----:B------:R-:W-:Y:S01]  /*11c0*/  IMAD.MOV.U32 R28, RZ, RZ, RZ ;  /* 0x000000ffff1c7224 */ /* 0x000fe200078e00ff */
[----:B------:R-:W-:Y:S01]  /*11d0*/  ISETP.NE.AND.EX P1, PT, RZ, UR5, PT, P1 ;  /* 0x00000005ff007c0c */ /* 0x000fe2000bf25310 */
[----:B------:R-:W-:-:S02]  /*11e0*/  ULDC.64 UR4, c[0x0][0xa18] ;  /* 0x0002860000047ab9 */ /* 0x000fc40000000a00 */
[----:B------:R-:W-:-:S04]  /*11f0*/  ISETP.NE.U32.AND P2, PT, RZ, UR4, PT ;  /* 0x00000004ff007c0c */ /* 0x000fc8000bf45070 */
[----:B------:R-:W-:Y:S01]  /*1200*/  ISETP.NE.AND.EX P2, PT, RZ, UR5, PT, P2 ;  /* 0x00000005ff007c0c */ /* 0x000fe2000bf45320 */
[----:B------:R-:W-:Y:S02]  /*1210*/  ULDC.64 UR4, c[0x0][0xa08] ;  /* 0x0002820000047ab9 */ /* 0x000fe40000000a00 */
[----:B------:R-:W-:-:S03]  /*1220*/  ISETP.NE.U32.AND P0, PT, RZ, UR4, PT ;  /* 0x00000004ff007c0c */ /* 0x000fc6000bf05070 */
[----:B---3--:R-:W1:Y:S01]  /*1230*/  @P1 LDC.64 R4, c[0x0][0xa28] ;  /* 0x00028a00ff041b82 */ /* 0x008e620000000a00 */
[----:B------:R-:W-:Y:S01]  /*1240*/  ISETP.NE.AND.EX P0, PT, RZ, UR5, PT, P0 ;  /* 0x00000005ff007c0c */ /* 0x000fe2000bf05300 */
[----:B0-----:R-:W-:-:S06]  /*1250*/  IMAD.WIDE R10, R31, 0x4, R6 ;  /* 0x000000041f0a7825 */ /* 0x001fcc00078e0206 */
[----:B------:R-:W0:Y:S01]  /*1260*/  @P2 LDC.64 R8, c[0x0][0xa18] ;  /* 0x00028600ff082b82 */ /* 0x000e220000000a00 */
[----:B------:R-:W-:Y:S02]  /*1270*/  ULDC UR4, c[0x0][0x288] ;  /* 0x0000a20000047ab9 */ /* 0x000fe40000000800 */
[----:B------:R-:W-:Y:S01]  /*1280*/  IMAD.U32 R187, RZ, RZ, UR4 ;  /* 0x00000004ffbb7e24 */ /* 0x000fe2000f8e00ff */
[----:B------:R-:W-:Y:S02]  /*1290*/  ULDC.64 UR4, c[0x0][0x418] ;  /* 0x0001060000047ab9 */ /* 0x000fe40000000a00 */
[----:B--2---:R2:W5:Y:S01]  /*12a0*/  @P0 LDG.E R28, desc[UR38][R10.64] ;  /* 0x000000260a1c0981 */ /* 0x004562000c1e1900 */
[----:B-1----:R-:W-:-:S05]  /*12b0*/  @P1 IMAD.WIDE R4, R31, 0x4, R4 ;  /* 0x000000041f041825 */ /* 0x002fca00078e0204 */
[----:B------:R2:W5:Y:S01]  /*12c0*/  @P1 LDG.E R0, desc[UR38][R4.64] ;  /* 0x0000002604001981 */ /* 0x000562000c1e1900 */
[----:B0-----:R-:W-:-:S05]  /*12d0*/  @P2 IMAD.WIDE R6, R31, 0x4, R8 ;  /* 0x000000041f062825 */ /* 0x001fca00078e0208 */
[----:B------:R2:W5:Y:S01]  /*12e0*/  @P2 LDG.E R187, desc[UR38][R6.64] ;  /* 0x0000002606bb2981 */ /* 0x000562000c1e1900 */
[----:B------:R-:W-:-:S03]  /*12f0*/  UISETP.NE.U32.AND UP0, UPT, UR4, URZ, UPT ;  /* 0x0000003f0400728c */ /* 0x000fc6000bf05070 */
[----:B------:R-:W-:Y:S01]  /*1300*/  ULDC UR4, c[0x0][0x424] ;  /* 0x0001090000047ab9 */ /* 0x000fe20000000800 */
[----:B------:R-:W-:-:S03]  /*1310*/  UISETP.NE.AND.EX UP0, UPT, UR5, URZ, UPT, UP0 ;  /* 0x0000003f0500728c */ /* 0x000fc6000bf05300 */
[----:B------:R-:W-:Y:S01]  /*1320*/  ULDC UR5, c[0x0][0x2f0] ;  /* 0x0000bc0000057ab9 */ /* 0x000fe20000000800 */
[----:B------:R-:W-:-:S04]  /*1330*/  USEL UR4, UR4, 0x1, UP0 ;  /* 0x0000000104047887 */ /* 0x000fc80008000000 */
[----:B------:R-:W-:-:S03]  /*1340*/  UIMAD UR4, UR4, UR5, URZ ;  /* 0x00000005040472a4 */ /* 0x000fc6000f8e023f */
[----:B------:R-:W-:Y:S02]  /*1350*/  ULDC UR5, c[0x0][0x348] ;  /* 0x0000d20000057ab9 */ /* 0x000fe40000000800 */
[----:B------:R-:W-:Y:S02]  /*1360*/  IMAD.U32 R24, RZ, RZ, UR5 ;  /* 0x00000005ff187e24 */ /* 0x000fe4000f8e00ff */
[----:B------:R-:W-:Y:S01]  /*1370*/  IMAD.U32 R27, RZ, RZ, UR4 ;  /* 0x00000004ff1b7e24 */ /* 0x000fe2000f8e00ff */
[----:B--2---:R-:W-:Y:S06]  /*1380*/  @P2 BRA `(.L_x_8356) ;  /* 0x0000000000242947 */ /* 0x004fec0003800000 */
        /* <DEDUP_REMOVED lines=9> */
.L_x_8356:
[----:B------:R-:W-:Y:S01]  /*1420*/  ULDC.64 UR4, c[0x0][0xa20] ;  /* 0x0002880000047ab9 */ /* 0x000fe20000000a00 */
[----:B------:R-:W-:Y:S01]  /*1430*/  IMAD.MOV.U32 R208, RZ, RZ, R30 ;  /* 0x000000ffffd07224 */ /* 0x000fe200078e001e */
[----:B------:R-:W-:Y:S01]  /*1440*/  ISETP.NE.U32.AND P1, PT, RZ, UR4, PT ;  /* 0x00000004ff007c0c */ /* 0x000fe2000bf25070 */
[----:B------:R-:W-:-:S03]  /*1450*/  IMAD.MOV.U32 R209, RZ, RZ, R31 ;  /* 0x000000ffffd17224 */ /* 0x000fc600078e001f */
[----:B------:R-:W-:-:S13]  /*1460*/  ISETP.NE.AND.EX P1, PT, RZ, UR5, PT, P1 ;  /* 0x00000005ff007c0c */ /* 0x000fda000bf25310 */
[----:B------:R-:W-:Y:S05]  /*1470*/  @!P1 BRA `(.L_x_8357) ;  /* 0x0000000000109947 */ /* 0x000fea0003800000 */
[----:B------:R-:W0:Y:S02]  /*1480*/  LDC.64 R4, c[0x0][0xa20] ;  /* 0x00028800ff047b82 */ /* 0x000e240000000a00 */
[----:B0-----:R-:W-:-:S05]  /*1490*/  IMAD.WIDE R4, R31, 0x4, R4 ;  /* 0x000000041f047825 */ /* 0x001fca00078e0204 */
[----:B------:R0:W5:Y:S01]  /*14a0*/  LDG.E R27, desc[UR38][R4.64] ;  /* 0x00000026041b7981 */ /* 0x000162000c1e1900 */
[----:B------:R-:W-:Y:S05]  /*14b0*/  BRA `(.L_x_8358) ;  /* 0x0000000000107947 */ /* 0x000fea0003800000 */
.L_x_8357:
[----:B------:R-:W-:Y:S05]  /*14c0*/  @!P0 BRA `(.L_x_8358) ;  /* 0x00000000000c8947 */ /* 0x000fea0003800000 */
[----:B------:R-:W2:Y:S04]  /*14d0*/  LDG.E R4, desc[UR38][R10.64] ;  /* 0x000000260a047981 */ /* 0x000ea8000c1e1900 */
[----:B------:R-:W2:Y:S02]  /*14e0*/  LDG.E R27, desc[UR38][R10.64+0x4] ;  /* 0x000004260a1b7981 */ /* 0x000ea4000c1e1900 */
[----:B--2---:R-:W-:-:S07]  /*14f0*/  IMAD.IADD R27, R27, 0x1, -R4 ;  /* 0x000000011b1b7824 */ /* 0x004fce00078e0a04 */
.L_x_8358:
        /* <DEDUP_REMOVED lines=20> */
[----:B------:R-:W-:-:S04]  /*1640*/  VIADD R0, R193, 0x7f ;  /* 0x0000007fc1007836 */ /* 0x000fc80000000000 */
[----:B0-----:R-:W-:-:S04]  /*1650*/  IMAD.MOV.U32 R4, RZ, RZ, R0 ;  /* 0x000000ffff047224 */ /* 0x001fc800078e0000 */
[----:B------:R-:W0:Y:S08]  /*1660*/  @P1 LDC R9, c[0x0][0x44c] ;  /* 0x00011300ff091b82 */ /* 0x000e300000000800 */
[----:B------:R-:W1:Y:S01]  /*1670*/  @P1 LDC R10, c[0x0][0x450] ;  /* 0x00011400ff0a1b82 */ /* 0x000e620000000800 */
[----:B----4-:R-:W-:Y:S02]  /*1680*/  @P0 IMAD.IADD R24, R8, 0x1, -R3 ;  /* 0x0000000108180824 */ /* 0x010fe400078e0a03 */
[----:B0-----:R-:W-:-:S04]  /*1690*/  @P1 IMAD.HI.U32 R3, R0, R9, RZ ;  /* 0x0000000900031227 */ /* 0x001fc800078e00ff */
[----:B------:R-:W-:Y:S01]  /*16a0*/  IMAD.IADD R188, R11, 0x1, R24 ;  /* 0x000000010bbc7824 */ /* 0x000fe200078e0218 */
[----:B-1----:R-:W-:-:S03]  /*16b0*/  @P1 SHF.R.U32.HI R4, RZ, R10, R3 ;  /* 0x0000000aff041219 */ /* 0x002fc60000011603 */
[C---:B------:R-:W-:Y:S01]  /*16c0*/  VIADD R0, R188.reuse, 0x7f ;  /* 0x0000007fbc007836 */ /* 0x040fe20000000000 */
[----:B------:R-:W-:-:S04]  /*16d0*/  IADD3 R5, R188, 0x1, -R187 ;  /* 0x00000001bc057810 */ /* 0x000fc80007ffe8bb */
[----:B------:R-:W-:Y:S01]  /*16e0*/  SHF.R.S32.HI R3, RZ, 0x1f, R0 ;  /* 0x0000001fff037819 */ /* 0x000fe20000011400 */
[----:B---3--:R-:W-:-:S03]  /*16f0*/  IMAD.IADD R7, R5, 0x1, R4 ;  /* 0x0000000105077824 */ /* 0x008fc600078e0204 */
[----:B------:R-:W-:Y:S01]  /*1700*/  LEA.HI R3, R3, R0, RZ, 0x7 ;  /* 0x0000000003037211 */ /* 0x000fe200078f38ff */
[----:B------:R-:W-:-:S03]  /*1710*/  IMAD.IADD R0, R7, 0x1, R12 ;  /* 0x0000000107007824 */ /* 0x000fc600078e020c */
[----:B------:R-:W-:Y:S01]  /*1720*/  SHF.R.S32.HI R129, RZ, 0x7, R3 ;  /* 0x00000007ff817819 */ /* 0x000fe20000011403 */
        /* <DEDUP_REMOVED lines=12> */
.L_x_8361:
[----:B------:R-:W-:-:S13]  /*17f0*/  ISETP.NE.AND P0, PT, R13, 0x1, PT ;  /* 0x000000010d00780c */ /* 0x000fda0003f05270 */
[----:B------:R-:W0:Y:S02]  /*1800*/  @P0 LDC.64 R4, c[0x0][0x9e8] ;  /* 0x00027a00ff040b82 */ /* 0x000e240000000a00 */
[----:B0-----:R-:W-:-:S05]  /*1810*/  @P0 IMAD.HI.U32 R4, R3, R4, RZ ;  /* 0x0000000403040227 */ /* 0x001fca00078e00ff */
[----:B------:R-:W-:-:S07]  /*1820*/  @P0 SHF.R.U32.HI R3, RZ, R5, R4 ;  /* 0x00000005ff030219 */ /* 0x000fce0000011604 */
.L_x_8362:
[----:B------:R-:W-:Y:S05]  /*1830*/  BSYNC B0 ;  /* 0x0000000000007941 */ /* 0x000fea0003800000 */
.L_x_8360:
[----:B------:R-:W-:-:S05]  /*1840*/  IMAD R3, R3, R13, R13 ;  /* 0x0000000d03037224 */ /* 0x000fca00078e020d */
[----:B------:R-:W-:-:S07]  /*1850*/  VIMNMX R0, R0, R3, PT ;  /* 0x0000000300007248 */ /* 0x000fce0003fe0100 */
.L_x_8359:
        /* <DEDUP_REMOVED lines=20> */
.L_x_8365:
[----:B------:R-:W-:-:S13]  /*19a0*/  ISETP.NE.AND P0, PT, R13, 0x1, PT ;  /* 0x000000010d00780c */ /* 0x000fda0003f05270 */
[----:B------:R-:W0:Y:S02]  /*19b0*/  @P0 LDC.64 R6, c[0x0][0x9e8] ;  /* 0x00027a00ff060b82 */ /* 0x000e240000000a00 */
[----:B0-----:R-:W-:-:S05]  /*19c0*/  @P0 IMAD.HI.U32 R6, R3, R6, RZ ;  /* 0x0000000603060227 */ /* 0x001fca00078e00ff */
[----:B------:R-:W-:-:S07]  /*19d0*/  @P0 SHF.R.U32.HI R3, RZ, R7, R6 ;  /* 0x00000007ff030219 */ /* 0x000fce0000011606 */
.L_x_8366:
[----:B------:R-:W-:Y:S05]  /*19e0*/  BSYNC B0 ;  /* 0x0000000000007941 */ /* 0x000fea0003800000 */
.L_x_8364:
[----:B------:R-:W-:-:S05]  /*19f0*/  IMAD R3, R3, R13, RZ ;  /* 0x0000000d03037224 */ /* 0x000fca00078e02ff */
[----:B------:R-:W-:-:S07]  /*1a00*/  VIMNMX R4, R4, R3, !PT ;  /* 0x0000000304047248 */ /* 0x000fce0007fe0100 */
.L_x_8363:
        /* <DEDUP_REMOVED lines=43> */
.L_x_8369:
[----:B------:R-:W-:Y:S05]  /*1cc0*/  BSYNC B6 ;  /* 0x0000000000067941 */ /* 0x000fea0003800000 */
.L_x_8368:
        /* <DEDUP_REMOVED lines=20> */
.L_x_8371:
[----:B------:R-:W-:Y:S05]  /*1e10*/  BSYNC B6 ;  /* 0x0000000000067941 */ /* 0x000fea0003800000 */
.L_x_8370:
[----:B------:R-:W-:Y:S01]  /*1e20*/  ULDC.64 UR4, c[0x0][0x9f8] ;  /* 0x00027e0000047ab9 */ /* 0x000fe20000000a00 */
[----:B------:R-:W0:Y:S01]  /*1e30*/  S2R R29, SR_TID.X ;  /* 0x00000000001d7919 */ /* 0x000e220000002100 */
[----:B------:R-:W-:Y:S01]  /*1e40*/  ISETP.NE.U32.AND P0, PT, RZ, UR4, PT ;  /* 0x00000004ff007c0c */ /* 0x000fe2000bf05070 */
[----:B------:R-:W1:Y:S01]  /*1e50*/  LDC.64 R98, c[0x0][0x300] ;  /* 0x0000c000ff627b82 */ /* 0x000e620000000a00 */
[----:B------:R-:W-:Y:S01]  /*1e60*/  IMAD.IADD R42, R28, 0x1, R27 ;  /* 0x000000011c2a7824 */ /* 0x000fe200078e021b */
[----:B------:R-:W-:Y:S01]  /*1e70*/  ULDC.64 UR6, c[0x0][0xa08] ;  /* 0x0002820000067ab9 */ /* 0x000fe20000000a00 */
[----:B------:R-:W-:Y:S01]  /*1e80*/  ISETP.NE.AND.EX P0, PT, RZ, UR5, PT, P0 ;  /* 0x00000005ff007c0c */ /* 0x000fe2000bf05300 */
[----:B------:R-:W-:Y:S01]  /*1e90*/  ULDC.64 UR4, c[0x0][0x308] ;  /* 0x0000c20000047ab9 */ /* 0x000fe20000000a00 */
[----:B------:R-:W-:-:S03]  /*1ea0*/  SHF.R.S32.HI R8, RZ, 0x1f, R30 ;  /* 0x0000001fff087819 */ /* 0x000fc6000001141e */
[----:B------:R-:W2:Y:S08]  /*1eb0*/  LDC R113, c[0x0][0x3f4] ;  /* 0x0000fd00ff717b82 */ /* 0x000eb00000000800 */
[----:B------:R-:W3:Y:S08]  /*1ec0*/  @P0 LDC.64 R4, c[0x0][0x9f8] ;  /* 0x00027e00ff040b82 */ /* 0x000ef00000000a00 */
[----:B------:R-:W4:Y:S01]  /*1ed0*/  LDC.64 R12, c[0x0][0x3f8] ;  /* 0x0000fe00ff0c7b82 */ /* 0x000f220000000a00 */
[----:B---3--:R-:W-:-:S05]  /*1ee0*/  @P0 IMAD.WIDE R4, R31, 0x4, R4 ;  /* 0x000000041f040825 */ /* 0x008fca00078e0204 */
[----:B------:R3:W3:Y:S01]  /*1ef0*/  @P0 LDG.E R31, desc[UR38][R4.64] ;  /* 0x00000026041f0981 */ /* 0x0006e2000c1e1900 */
[----:B------:R-:W-:Y:S01]  /*1f00*/  SHF.R.S32.HI R32, RZ, 0x1f, R42 ;  /* 0x0000001fff207819 */ /* 0x000fe2000001142a */
[-C--:B-1----:R-:W-:Y:S01]  /*1f10*/  IMAD.WIDE.U32 R6, R42, R98.reuse, RZ ;  /* 0x000000622a067225 */ /* 0x082fe200078e00ff */
[----:B------:R-:W-:Y:S02]  /*1f20*/  ISETP.NE.U32.AND P0, PT, RZ, UR6, PT ;  /* 0x00000006ff007c0c */ /* 0x000fe4000bf05070 */
[----:B0-----:R-:W-:Y:S01]  /*1f30*/  SHF.R.U32.HI R29, RZ, 0x7, R29 ;  /* 0x00000007ff1d7819 */ /* 0x001fe2000001161d */
[----:B------:R-:W-:Y:S01]  /*1f40*/  IMAD R0, R32, R98, RZ ;  /* 0x0000006220007224 */ /* 0x000fe200078e02ff */
[----:B------:R-:W-:Y:S01]  /*1f50*/  ISETP.NE.AND.EX P0, PT, RZ, UR7, PT, P0 ;  /* 0x00000007ff007c0c */ /* 0x000fe2000bf05300 */
[-C--:B----4-:R-:W-:Y:S01]  /*1f60*/  IMAD.WIDE.U32 R10, R23, R12.reuse, R16 ;  /* 0x0000000c170a7225 */ /* 0x090fe200078e0010 */
[----:B------:R-:W-:Y:S02]  /*1f70*/  ISETP.NE.AND P6, PT, R29, 0x1, PT ;  /* 0x000000011d00780c */ /* 0x000fe40003fc5270 */
[----:B--2---:R-:W-:Y:S01]  /*1f80*/  ISETP.GE.AND P1, PT, R16, R113, PT ;  /* 0x000000711000720c */ /* 0x004fe20003f26270 */
[----:B------:R-:W-:Y:S01]  /*1f90*/  IMAD R3, R42, R99, R0 ;  /* 0x000000632a037224 */ /* 0x000fe200078e0200 */
[----:B-----5:R-:W-:Y:S01]  /*1fa0*/  SHF.R.S32.HI R27, RZ, 0x1f, R115 ;  /* 0x0000001fff1b7819 */ /* 0x020fe20000011473 */
[C---:B------:R-:W-:Y:S01]  /*1fb0*/  IMAD.SHL.U32 R88, R98.reuse, 0x20, RZ ;  /* 0x0000002062587824 */ /* 0x040fe200078e00ff */
[----:B------:R-:W-:Y:S01]  /*1fc0*/  SHF.L.U64.HI R89, R98, 0x5, R99 ;  /* 0x0000000562597819 */ /* 0x000fe20000010263 */
[----:B------:R-:W-:Y:S01]  /*1fd0*/  IMAD.IADD R7, R7, 0x1, R3 ;  /* 0x0000000107077824 */ /* 0x000fe200078e0203 */
[----:B------:R-:W-:Y:S01]  /*1fe0*/  SHF.L.U64.HI R21, R12, 0x5, R13 ;  /* 0x000000050c157819 */ /* 0x000fe2000001020d */
[----:B------:R-:W-:Y:S01]  /*1ff0*/  IMAD R3, R8, UR4, RZ ;  /* 0x0000000408037c24 */ /* 0x000fe2000f8e02ff */
[----:B------:R-:W-:Y:S01]  /*2000*/  SHF.R.S32.HI R118, RZ, 0x1f, R212 ;  /* 0x0000001fff767819 */ /* 0x000fe200000114d4 */
[C---:B---3--:R-:W-:Y:S01]  /*2010*/  IMAD.WIDE.U32 R4, R30.reuse, UR4, R6 ;  /* 0x000000041e047c25 */ /* 0x048fe2000f8e0006 */
[----:B------:R-:W-:Y:S01]  /*2020*/  SHF.R.S32.HI R117, RZ, 0x1f, R211 ;  /* 0x0000001fff757819 */ /* 0x000fe200000114d3 */
[----:B------:R-:W0:Y:S01]  /*2030*/  LDC.64 R6, c[0x0][0x408] ;  /* 0x00010200ff067b82 */ /* 0x000e220000000a00 */
[----:B------:R-:W-:Y:S01]  /*2040*/  SHF.R.S32.HI R116, RZ, 0x1f, R210 ;  /* 0x0000001fff747819 */ /* 0x000fe200000114d2 */
[----:B------:R-:W-:Y:S01]  /*2050*/  IMAD R3, R30, UR5, R3 ;  /* 0x000000051e037c24 */ /* 0x000fe2000f8e0203 */
[----:B------:R-:W-:Y:S01]  /*2060*/  ULDC.64 UR4, c[0x0][0x310] ;  /* 0x0000c40000047ab9 */ /* 0x000fe20000000a00 */
[----:B------:R-:W-:-:S02]  /*2070*/  IMAD R28, R27, R12, RZ ;  /* 0x0000000c1b1c7224 */ /* 0x000fc400078e02ff */
[----:B------:R-:W-:Y:S02]  /*2080*/  IMAD.IADD R5, R5, 0x1, R3 ;  /* 0x0000000105057824 */ /* 0x000fe400078e0203 */
[----:B------:R-:W-:Y:S02]  /*2090*/  IMAD R33, R115, R13, R28 ;  /* 0x0000000d73217224 */ /* 0x000fe400078e021c */
[-C--:B------:R-:W-:Y:S02]  /*20a0*/  IMAD R28, R215, R98.reuse, RZ ;  /* 0x00000062d71c7224 */ /* 0x080fe400078e02ff */
[----:B------:R-:W-:-:S04]  /*20b0*/  IMAD.WIDE.U32 R130, R23, R98, R88 ;  /* 0x0000006217827225 */ /* 0x000fc800078e0058 */
[----:B------:R-:W-:-:S04]  /*20c0*/  IMAD.WIDE.U32 R40, R23, R98, R16 ;  /* 0x0000006217287225 */ /* 0x000fc800078e0010 */
[----:B------:R-:W-:Y:S02]  /*20d0*/  VIADD R126, R29, 0x8 ;  /* 0x000000081d7e7836 */ /* 0x000fe40000000000 */
[----:B------:R-:W-:Y:S02]  /*20e0*/  IMAD.SHL.U32 R128, R98, 0x80, RZ ;  /* 0x0000008062807824 */ /* 0x000fe400078e00ff */
[----:B0-----:R-:W-:-:S04]  /*20f0*/  IMAD R14, R215, R6, RZ ;  /* 0x00000006d70e7224 */ /* 0x001fc800078e02ff */
[----:B------:R-:W-:Y:S01]  /*2100*/  IMAD R85, R23, R7, R14 ;  /* 0x0000000717557224 */ /* 0x000fe200078e020e */
[----:B------:R-:W-:Y:S02]  /*2110*/  SHF.R.S32.HI R0, RZ, 0x1f, R31 ;  /* 0x0000001fff007819 */ /* 0x000fe4000001141f */
[----:B------:R-:W-:Y:S02]  /*2120*/  SEL R31, R31, RZ, !P0 ;  /* 0x000000ff1f1f7207 */ /* 0x000fe40004000000 */
[----:B------:R-:W-:Y:S02]  /*2130*/  SEL R9, R0, RZ, !P0 ;  /* 0x000000ff00097207 */ /* 0x000fe40004000000 */
[----:B------:R-:W-:Y:S01]  /*2140*/  IADD3 R42, P0, R23, R42, RZ ;  /* 0x0000002a172a7210 */ /* 0x000fe20007f1e0ff */
[----:B------:R-:W-:-:S04]  /*2150*/  IMAD.WIDE.U32 R96, R31, UR4, R4 ;  /* 0x000000041f607c25 */ /* 0x000fc8000f8e0004 */
[----:B------:R-:W-:Y:S01]  /*2160*/  IMAD R0, R9, UR4, RZ ;  /* 0x0000000409007c24 */ /* 0x000fe2000f8e02ff */
[C---:B------:R-:W-:Y:S01]  /*2170*/  IADD3 R38, P3, R96.reuse, 0x40, RZ ;  /* 0x0000004060267810 */ /* 0x040fe20007f7e0ff */
[----:B------:R-:W-:Y:S01]  /*2180*/  IMAD.X R43, R215, 0x1, R32, P0 ;  /* 0x00000001d72b7824 */ /* 0x000fe200000e0620 */
[----:B------:R-:W-:Y:S01]  /*2190*/  IADD3 R36, P0, R96, R40, RZ ;  /* 0x0000002860247210 */ /* 0x000fe20007f1e0ff */
[----:B------:R-:W-:Y:S01]  /*21a0*/  IMAD R35, R31, UR5, R0 ;  /* 0x000000051f237c24 */ /* 0x000fe2000f8e0200 */
[----:B------:R-:W-:Y:S05]  /*21b0*/  @!P6 WARPSYNC.ALL ;  /* 0x000000000000e948 */ /* 0x000fea0003800000 */
[----:B------:R-:W-:Y:S01]  /*21c0*/  ULDC.64 UR4, c[0x0][0x330] ;  /* 0x0000cc0000047ab9 */ /* 0x000fe20000000a00 */
[----:B------:R-:W-:-:S02]  /*21d0*/  IMAD.IADD R35, R97, 0x1, R35 ;  /* 0x0000000161237824 */ /* 0x000fc400078e0223 */
[----:B------:R-:W-:Y:S02]  /*21e0*/  IMAD R3, R8, UR4, RZ ;  /* 0x0000000408037c24 */ /* 0x000fe4000f8e02ff */
[----:B------:R-:W-:-:S04]  /*21f0*/  IMAD.WIDE.U32 R4, R30, UR4, R16 ;  /* 0x000000041e047c25 */ /* 0x000fc8000f8e0010 */
[----:B------:R-:W-:Y:S01]  /*2200*/  IMAD R3, R30, UR5, R3 ;  /* 0x000000051e037c24 */ /* 0x000fe2000f8e0203 */
[----:B------:R-:W-:Y:S01]  /*2210*/  ULDC.64 UR4, c[0x0][0x338] ;  /* 0x0000ce0000047ab9 */ /* 0x000fe20000000a00 */
[----:B------:R-:W-:Y:S02]  /*2220*/  IMAD.X R103, RZ, RZ, R35, P3 ;  /* 0x000000ffff677224 */ /* 0x000fe400018e0623 */
[----:B------:R-:W-:Y:S01]  /*2230*/  IMAD.IADD R5, R5, 0x1, R3 ;  /* 0x0000000105057824 */ /* 0x000fe200078e0203 */
[----:B------:R-:W-:Y:S01]  /*2240*/  SEL R3, R113, RZ, P1 ;  /* 0x000000ff71037207 */ /* 0x000fe20000800000 */
[----:B------:R-:W-:Y:S02]  /*2250*/  IMAD R0, R9, UR4, RZ ;  /* 0x0000000409007c24 */ /* 0x000fe4000f8e02ff */
[----:B------:R-:W-:-:S04]  /*2260*/  IMAD.WIDE.U32 R8, R23, R6, R18 ;  /* 0x0000000617087225 */ /* 0x000fc800078e0012 */
[----:B------:R-:W-:Y:S02]  /*2270*/  IMAD.IADD R3, R16, 0x1, R3 ;  /* 0x0000000110037824 */ /* 0x000fe400078e0203 */
[----:B------:R-:W-:Y:S02]  /*2280*/  IMAD R105, R31, UR5, R0 ;  /* 0x000000051f697c24 */ /* 0x000fe4000f8e0200 */
[-C--:B------:R-:W-:Y:S01]  /*2290*/  IMAD R0, R215, R12.reuse, RZ ;  /* 0x0000000cd7007224 */ /* 0x080fe200078e02ff */
[----:B------:R-:W-:Y:S01]  /*22a0*/  SHF.R.S32.HI R20, RZ, 0x1f, R3 ;  /* 0x0000001fff147819 */ /* 0x000fe20000011403 */
[----:B------:R-:W-:Y:S01]  /*22b0*/  IMAD.WIDE.U32 R94, R31, UR4, R4 ;  /* 0x000000041f5e7c25 */ /* 0x000fe2000f8e0004 */
[----:B------:R-:W-:Y:S02]  /*22c0*/  ULDC UR4, c[0x0][0x2f4] ;  /* 0x0000bd0000047ab9 */ /* 0x000fe40000000800 */
[----:B------:R-:W-:Y:S01]  /*22d0*/  LEA.HI R44, R20, R3, RZ, 0x3 ;  /* 0x00000003142c7211 */ /* 0x000fe200078f18ff */
[----:B------:R-:W-:Y:S01]  /*22e0*/  IMAD.WIDE.U32 R4, R23, R12, R18 ;  /* 0x0000000c17047225 */ /* 0x000fe200078e0012 */
[----:B------:R-:W-:-:S02]  /*22f0*/  ISETP.GE.AND P2, PT, R16, UR4, PT ;  /* 0x0000000410007c0c */ /* 0x000fc4000bf46270 */
[----:B------:R-:W-:Y:S01]  /*2300*/  LOP3.LUT R37, R44, 0xfffffff8, RZ, 0xc0, !PT ;  /* 0xfffffff82c257812 */ /* 0x000fe200078ec0ff */
[----:B------:R-:W-:Y:S01]  /*2310*/  IMAD R15, R23, R13, R0 ;  /* 0x0000000d170f7224 */ /* 0x000fe200078e0200 */
[----:B------:R-:W-:Y:S01]  /*2320*/  P2R R0, PR, RZ, 0x2 ;  /* 0x00000002ff007803 */ /* 0x000fe20000000000 */
[----:B------:R-:W-:Y:S01]  /*2330*/  IMAD.MOV.U32 R86, RZ, RZ, R8 ;  /* 0x000000ffff567224 */ /* 0x000fe200078e0008 */
[----:B------:R-:W-:Y:S01]  /*2340*/  LEA.HI R8, R20, R3, RZ, 0x6 ;  /* 0x0000000314087211 */ /* 0x000fe200078f30ff */
[----:B------:R-:W-:Y:S01]  /*2350*/  IMAD.IADD R5, R5, 0x1, R15 ;  /* 0x0000000105057824 */ /* 0x000fe200078e020f */
[----:B------:R-:W-:Y:S01]  /*2360*/  SHF.L.U64.HI R20, R12, 0x6, R13 ;  /* 0x000000060c147819 */ /* 0x000fe2000001020d */
[----:B------:R-:W-:Y:S01]  /*2370*/  IMAD.IADD R11, R15, 0x1, R11 ;  /* 0x000000010f0b7824 */ /* 0x000fe200078e020b */
[----:B------:R-:W-:Y:S01]  /*2380*/  SHF.R.S32.HI R101, RZ, 0x3, R44 ;  /* 0x00000003ff657819 */ /* 0x000fe2000001142c */
[----:B------:R-:W-:Y:S01]  /*2390*/  IMAD.WIDE.U32 R14, R23, R6, R16 ;  /* 0x00000006170e7225 */ /* 0x000fe200078e0010 */
[----:B------:R-:W-:-:S03]  /*23a0*/  SHF.R.S32.HI R102, RZ, 0x1f, R37 ;  /* 0x0000001fff667819 */ /* 0x000fc60000011425 */
[----:B------:R-:W-:Y:S01]  /*23b0*/  IMAD.SHL.U32 R3, R8, 0x80, RZ ;  /* 0x0000008008037824 */ /* 0x000fe200078e00ff */
[----:B------:R-:W-:Y:S01]  /*23c0*/  LOP3.LUT R8, R44, 0x38, RZ, 0xc0, !PT ;  /* 0x000000382c087812 */ /* 0x000fe200078ec0ff */
[----:B------:R-:W-:-:S03]  /*23d0*/  IMAD.WIDE.U32 R92, R115, R12, R4 ;  /* 0x0000000c735c7225 */ /* 0x000fc600078e0004 */
[----:B------:R-:W-:Y:S01]  /*23e0*/  LOP3.LUT R8, R8, 0x1c0, R225, 0xf8, !PT ;  /* 0x000001c008087812 */ /* 0x000fe200078ef8e1 */
[----:B------:R-:W-:Y:S01]  /*23f0*/  IMAD.IADD R87, R9, 0x1, R85 ;  /* 0x0000000109577824 */ /* 0x000fe200078e0255 */
[--C-:B------:R-:W-:Y:S01]  /*2400*/  LOP3.LUT R9, R199, 0x38, R44.reuse, 0xf8, !PT ;  /* 0x00000038c7097812 */ /* 0x100fe200078ef82c */
[----:B------:R-:W-:Y:S01]  /*2410*/  IMAD R4, R27, R6, RZ ;  /* 0x000000061b047224 */ /* 0x000fe200078e02ff */
[----:B------:R-:W-:Y:S01]  /*2420*/  LOP3.LUT R3, R3, 0xffffe000, RZ, 0xc0, !PT ;  /* 0xffffe00003037812 */ /* 0x000fe200078ec0ff */
[----:B------:R-:W-:Y:S01]  /*2430*/  IMAD.IADD R85, R85, 0x1, R15 ;  /* 0x0000000155557824 */ /* 0x000fe200078e020f */
[----:B------:R-:W-:Y:S01]  /*2440*/  LOP3.LUT R15, R197, 0x38, R44, 0xf8, !PT ;  /* 0x00000038c50f7812 */ /* 0x000fe200078ef82c */
[----:B------:R-:W-:Y:S01]  /*2450*/  IMAD.MOV.U32 R84, RZ, RZ, R14 ;  /* 0x000000ffff547224 */ /* 0x000fe200078e000e */
[----:B------:R-:W-:Y:S01]  /*2460*/  LOP3.LUT R14, R198, 0x38, R44, 0xf8, !PT ;  /* 0x00000038c60e7812 */ /* 0x000fe200078ef82c */
[----:B------:R-:W-:Y:S01]  /*2470*/  IMAD R31, R23, R99, R28 ;  /* 0x00000063171f7224 */ /* 0x000fe200078e021c */
[----:B------:R-:W-:Y:S01]  /*2480*/  LOP3.LUT R9, R9, R228, RZ, 0x3c, !PT ;  /* 0x000000e409097212 */ /* 0x000fe200078e3cff */
[----:B------:R-:W-:Y:S01]  /*2490*/  IMAD R45, R115, R7, R4 ;  /* 0x00000007732d7224 */ /* 0x000fe200078e0204 */
[----:B------:R-:W-:Y:S01]  /*24a0*/  IADD3 R4, P1, R88, R130, RZ ;  /* 0x0000008258047210 */ /* 0x000fe20007f3e0ff */
[----:B------:R-:W-:Y:S01]  /*24b0*/  IMAD.IADD R5, R31, 0x1, R131 ;  /* 0x000000011f057824 */ /* 0x000fe200078e0283 */
[----:B------:R-:W-:Y:S01]  /*24c0*/  LOP3.LUT R14, R14, R227, RZ, 0x3c, !PT ;  /* 0x000000e30e0e7212 */ /* 0x000fe200078e3cff */
[----:B------:R-:W-:Y:S01]  /*24d0*/  IMAD.IADD R30, R41, 0x1, R31 ;  /* 0x00000001291e7824 */ /* 0x000fe200078e021f */
[----:B------:R-:W-:Y:S01]  /*24e0*/  LOP3.LUT R15, R15, R226, RZ, 0x3c, !PT ;  /* 0x000000e20f0f7212 */ /* 0x000fe200078e3cff */
[----:B------:R-:W-:Y:S01]  /*24f0*/  IMAD.X R28, R5, 0x1, R89, P1 ;  /* 0x00000001051c7824 */ /* 0x000fe200008e0659 */
[----:B------:R-:W-:Y:S01]  /*2500*/  LOP3.LUT R8, R8, R203, RZ, 0x3c, !PT ;  /* 0x000000cb08087212 */ /* 0x000fe200078e3cff */
[----:B------:R-:W-:Y:S01]  /*2510*/  IMAD.X R39, R30, 0x1, R35, P0 ;  /* 0x000000011e277824 */ /* 0x000fe200000e0623 */
[-C--:B------:R-:W-:Y:S01]  /*2520*/  IADD3 R110, R9, R3.reuse, R202 ;  /* 0x00000003096e7210 */ /* 0x080fe20007ffe0ca */
[----:B------:R-:W-:Y:S01]  /*2530*/  IMAD.WIDE.U32 R90, R115, R12, R10 ;  /* 0x0000000c735a7225 */ /* 0x000fe200078e000a */
[----:B------:R-:W-:-:S02]  /*2540*/  IADD3 R109, R14, R3, R201 ;  /* 0x000000030e6d7210 */ /* 0x000fc40007ffe0c9 */
[-C--:B------:R-:W-:Y:S01]  /*2550*/  IADD3 R108, R15, R3.reuse, R200 ;  /* 0x000000030f6c7210 */ /* 0x080fe20007ffe0c8 */
[CC--:B------:R-:W-:Y:S01]  /*2560*/  IMAD.WIDE.U32 R86, R115.reuse, R6.reuse, R86 ;  /* 0x0000000673567225 */ /* 0x0c0fe200078e0056 */
[----:B------:R-:W-:Y:S02]  /*2570*/  IADD3 R112, R8, R3, R204 ;  /* 0x0000000308707210 */ /* 0x000fe40007ffe0cc */
[C---:B------:R-:W-:Y:S01]  /*2580*/  SHF.L.U64.HI R3, R98.reuse, 0x7, R99 ;  /* 0x0000000762037819 */ /* 0x040fe20000010263 */
[----:B------:R-:W-:Y:S01]  /*2590*/  IMAD.WIDE.U32 R84, R115, R6, R84 ;  /* 0x0000000673547225 */ /* 0x000fe200078e0054 */
[----:B------:R-:W-:Y:S02]  /*25a0*/  SHF.L.U64.HI R27, R98, 0x6, R99 ;  /* 0x00000006621b7819 */ /* 0x000fe40000010263 */
[----:B------:R-:W-:Y:S01]  /*25b0*/  IADD3 R29, P1, R4, R88, RZ ;  /* 0x00000058041d7210 */ /* 0x000fe20007f3e0ff */
[----:B------:R-:W-:Y:S01]  /*25c0*/  IMAD.SHL.U32 R14, R12, 0x20, RZ ;  /* 0x000000200c0e7824 */ /* 0x000fe200078e00ff */
[----:B------:R-:W-:Y:S01]  /*25d0*/  IADD3 R99, P0, R36, 0x40, RZ ;  /* 0x0000004024637810 */ /* 0x000fe20007f1e0ff */
[----:B------:R-:W-:Y:S01]  /*25e0*/  IMAD.SHL.U32 R8, R6, 0x20, RZ ;  /* 0x0000002006087824 */ /* 0x000fe200078e00ff */
[C---:B------:R-:W-:Y:S01]  /*25f0*/  SHF.L.U64.HI R15, R12.reuse, 0x7, R13 ;  /* 0x000000070c0f7819 */ /* 0x040fe2000001020d */
[----:B------:R-:W-:Y:S01]  /*2600*/  IMAD.SHL.U32 R13, R12, 0x40, RZ ;  /* 0x000000400c0d7824 */ /* 0x000fe200078e00ff */
[----:B------:R-:W-:Y:S01]  /*2610*/  SHF.L.U64.HI R11, R6, 0x5, R7 ;  /* 0x00000005060b7819 */ /* 0x000fe20000010207 */
[----:B------:R-:W-:Y:S01]  /*2620*/  IMAD.X R31, R28, 0x1, R89, P1 ;  /* 0x000000011c1f7824 */ /* 0x000fe200008e0659 */
[C---:B------:R-:W-:Y:S01]  /*2630*/  SHF.L.U64.HI R10, R6.reuse, 0x6, R7 ;  /* 0x00000006060a7819 */ /* 0x040fe20000010207 */
[----:B------:R-:W-:Y:S01]  /*2640*/  IMAD.IADD R32, R93, 0x1, R33 ;  /* 0x000000015d207824 */ /* 0x000fe200078e0221 */
[C---:B------:R-:W-:Y:S01]  /*2650*/  SHF.L.U64.HI R9, R6.reuse, 0x7, R7 ;  /* 0x0000000706097819 */ /* 0x040fe20000010207 */
[----:B------:R-:W-:Y:S01]  /*2660*/  IMAD.SHL.U32 R7, R6, 0x40, RZ ;  /* 0x0000004006077824 */ /* 0x000fe200078e00ff */
[----:B------:R-:W-:Y:S01]  /*2670*/  ISETP.GE.AND P1, PT, R190, UR4, PT ;  /* 0x00000004be007c0c */ /* 0x000fe2000bf26270 */
[----:B------:R-:W-:-:S02]  /*2680*/  IMAD.SHL.U32 R12, R12, 0x80, RZ ;  /* 0x000000800c0c7824 */ /* 0x000fc400078e00ff */
[----:B------:R-:W-:Y:S02]  /*2690*/  IMAD.SHL.U32 R6, R6, 0x80, RZ ;  /* 0x0000008006067824 */ /* 0x000fe400078e00ff */
[----:B------:R-:W-:Y:S02]  /*26a0*/  IMAD.SHL.U32 R113, R113, 0x2, RZ ;  /* 0x0000000271717824 */ /* 0x000fe400078e00ff */
[----:B------:R-:W-:Y:S02]  /*26b0*/  IMAD.IADD R33, R33, 0x1, R91 ;  /* 0x0000000121217824 */ /* 0x000fe400078e025b */
[----:B------:R-:W-:Y:S02]  /*26c0*/  IMAD.IADD R34, R87, 0x1, R45 ;  /* 0x0000000157227824 */ /* 0x000fe400078e022d */
[----:B------:R-:W-:Y:S02]  /*26d0*/  IMAD.IADD R100, R45, 0x1, R85 ;  /* 0x000000012d647824 */ /* 0x000fe400078e0255 */
[----:B------:R-:W-:-:S02]  /*26e0*/  IMAD.X R104, RZ, RZ, R39, P0 ;  /* 0x000000ffff687224 */ /* 0x000fc400000e0627 */
[----:B------:R-:W-:Y:S01]  /*26f0*/  IMAD.IADD R105, R95, 0x1, R105 ;  /* 0x000000015f697824 */ /* 0x000fe200078e0269 */
[----:B------:R-:W-:Y:S06]  /*2700*/  @!P6 BAR.SYNC.DEFER_BLOCKING 0x9, 0x100 ;  /* 0x024400000000eb1d */ /* 0x000fec0000010000 */
.L_x_8457:
[----:B0-----:R-:W0:Y:S01]  /*2710*/  LDC R123, c[0x0][0x3f4] ;  /* 0x0000fd00ff7b7b82 */ /* 0x001e220000000800 */
[----:B------:R-:W-:Y:S01]  /*2720*/  VIADD R26, R26, 0xffffffff ;  /* 0xffffffff1a1a7836 */ /* 0x000fe20000000000 */
[----:B------:R-:W-:Y:S05]  /*2730*/  YIELD ;  /* 0x0000000000007946 */ /* 0x000fea0003800000 */
[----:B------:R-:W-:Y:S01]  /*2740*/  IMAD R111, R184, 0x4000, R206 ;  /* 0x00004000b86f7824 */ /* 0x000fe200078e02ce */
[----:B------:R-:W-:Y:S01]  /*2750*/  ISETP.GT.AND P3, PT, R26, R25, PT ;  /* 0x000000191a00720c */ /* 0x000fe20003f64270 */
[----:B------:R-:W-:Y:S02]  /*2760*/  BSSY B0, `(.L_x_8372) ;  /* 0x00005dd000007945 */ /* 0x000fe40003800000 */
[----:B------:R-:W-:Y:S01]  /*2770*/  IMAD R111, R111, 0x2, R2 ;  /* 0x000000026f6f7824 */ /* 0x000fe200078e0202 */
[----:B------:R-:W-:-:S02]  /*2780*/  P2R R107, PR, RZ, 0x8 ;  /* 0x00000008ff6b7803 */ /* 0x000fc40000000000 */
[----:B0-----:R-:W-:-:S13]  /*2790*/  ISETP.GE.AND P0, PT, R123, 0x1, PT ;  /* 0x000000017b00780c */ /* 0x001fda0003f06270 */
[----:B------:R-:W-:Y:S05]  /*27a0*/  @!P0 BRA `(.L_x_8373) ;  /* 0x0000005400e48947 */ /* 0x000fea0003800000 */
[----:B------:R-:W-:Y:S01]  /*27b0*/  ULDC.U8 UR4, c[0x0][0x410] ;  /* 0x0001040000047ab9 */ /* 0x000fe20000000000 */
[----:B------:R-:W-:Y:S01]  /*27c0*/  SHF.R.S32.HI R45, RZ, 0x1f, R26 ;  /* 0x0000001fff2d7819 */ /* 0x000fe2000001141a */
[-C--:B------:R-:W-:Y:S01]  /*27d0*/  IMAD R44, R3, R26.reuse, RZ ;  /* 0x0000001a032c7224 */ /* 0x080fe200078e02ff */
[----:B------:R-:W-:Y:S01]  /*27e0*/  ISETP.NE.AND P0, PT, RZ, UR4, PT ;  /* 0x00000004ff007c0c */ /* 0x000fe2000bf05270 */
[-C--:B------:R-:W-:Y:S02]  /*27f0*/  IMAD R46, R15, R26.reuse, RZ ;  /* 0x0000001a0f2e7224 */ /* 0x080fe400078e02ff */
[----:B------:R-:W-:Y:S02]  /*2800*/  IMAD R48, R9, R26, RZ ;  /* 0x0000001a09307224 */ /* 0x000fe400078e02ff */
[C---:B------:R-:W-:Y:S02]  /*2810*/  IMAD R47, R45.reuse, R128, R44 ;  /* 0x000000802d2f7224 */ /* 0x040fe400078e022c */
[----:B------:R-:W-:-:S02]  /*2820*/  IMAD R119, R45, R12, R46 ;  /* 0x0000000c2d777224 */ /* 0x000fc400078e022e */
[----:B------:R-:W-:Y:S02]  /*2830*/  IMAD R114, R26, -0x80, R24 ;  /* 0xffffff801a727824 */ /* 0x000fe400078e0218 */
[----:B------:R-:W-:Y:S02]  /*2840*/  IMAD R45, R45, R6, R48 ;  /* 0x000000062d2d7224 */ /* 0x000fe400078e0230 */
[----:B------:R-:W-:Y:S01]  /*2850*/  IMAD.WIDE.U32 R120, R128, R26, RZ ;  /* 0x0000001a80787225 */ /* 0x000fe200078e00ff */
[----:B------:R-:W-:-:S03]  /*2860*/  VIMNMX R114, R114, 0x80, PT ;  /* 0x0000008072727848 */ /* 0x000fc60003fe0100 */
        /* <DEDUP_REMOVED lines=34> */
.L_x_8376:
[----:B------:R-:W-:Y:S05]  /*2a90*/  BSYNC B1 ;  /* 0x0000000000017941 */ /* 0x000fea0003800000 */
.L_x_8375:
[----:B------:R-:W-:Y:S01]  /*2aa0*/  ISETP.GE.AND P4, PT, R212, R114, PT ;  /* 0x00000072d400720c */ /* 0x000fe20003f86270 */
        /* <DEDUP_REMOVED lines=19> */
[----:B------:R-:W-:Y:S01]  /*2be0*/  PRMT R159, R47, 0x7610, R159 ;  /* 0x000076102f9f7816 */ /* 0x000fe2000000009f */
[----:B------:R-:W-:Y:S06]  /*2bf0*/  @P4 BRA `(.L_x_8378) ;  /* 0x0000000000504947 */ /* 0x000fec0003800000 */
[----:B------:R-:W-:Y:S01]  /*2c00*/  IADD3 R45, P0, P5, R92, R78, R14 ;  /* 0x0000004e5c2d7210 */ /* 0x000fe20007d1e00e */
[----:B------:R-:W-:Y:S01]  /*2c10*/  ULDC.64 UR4, c[0x0][0x3e8] ;  /* 0x0000fa0000047ab9 */ /* 0x000fe20000000a00 */
[----:B------:R-:W-:Y:S02]  /*2c20*/  CS2R R68, SRZ ;  /* 0x0000000000447805 */ /* 0x000fe4000001ff00 */
[----:B------:R-:W-:Y:S02]  /*2c30*/  CS2R R70, SRZ ;  /* 0x0000000000467805 */ /* 0x000fe4000001ff00 */
[----:B------:R-:W-:Y:S02]  /*2c40*/  IADD3.X R46, R32, R119, R21, P0, P5 ;  /* 0x00000077202e7210 */ /* 0x000fe400007ea415 */
        /* <DEDUP_REMOVED lines=15> */
.L_x_8378:
[----:B------:R-:W-:Y:S05]  /*2d40*/  BSYNC B1 ;  /* 0x0000000000017941 */ /* 0x000fea0003800000 */
.L_x_8377:
        /* <DEDUP_REMOVED lines=24> */
[----:B------:R-:W-:Y:S02]  /*2ed0*/  CS2R R50, SRZ ;  /* 0x0000000000327805 */ /* 0x000fe4000001ff00 */
[----:B------:R-:W-:Y:S02]  /*2ee0*/  CS2R R54, SRZ ;  /* 0x0000000000367805 */ /* 0x000fe4000001ff00 */
[----:B------:R-:W-:Y:S01]  /*2ef0*/  P2R R147, PR, RZ, 0x1 ;  /* 0x00000001ff937803 */ /* 0x000fe20000000000 */
        /* <DEDUP_REMOVED lines=21> */
.L_x_8380:
[----:B------:R-:W-:Y:S05]  /*3050*/  BSYNC B1 ;  /* 0x0000000000017941 */ /* 0x000fea0003800000 */
.L_x_8379:
[----:B------:R-:W-:Y:S01]  /*3060*/  ISETP.GE.AND P5, PT, R210, R114, PT ;  /* 0x00000072d200720c */ /* 0x000fe20003fa6270 */
[----:B------:R-:W-:-:S12]  /*3070*/  BSSY B1, `(.L_x_8381) ;  /* 0x000001e000017945 */ /* 0x000fd80003800000 */
[----:B------:R-:W-:Y:S05]  /*3080*/  @P5 BRA `(.L_x_8382) ;  /* 0x0000000000705947 */ /* 0x000fea0003800000 */
[----:B0-----:R-:W0:Y:S01]  /*3090*/  LDC.64 R44, c[0x0][0x3f8] ;  /* 0x0000fe00ff2c7b82 */ /* 0x001e220000000a00 */
[----:B------:R-:W-:Y:S01]  /*30a0*/  IMAD.MOV.U32 R79, RZ, RZ, R119 ;  /* 0x000000ffff4f7224 */ /* 0x000fe200078e0077 */
[----:B------:R-:W-:Y:S01]  /*30b0*/  ULDC.64 UR4, c[0x0][0x3e8] ;  /* 0x0000fa0000047ab9 */ /* 0x000fe20000000a00 */
[----:B------:R-:W-:Y:S01]  /*30c0*/  IMAD.MOV.U32 R77, RZ, RZ, R106 ;  /* 0x000000ffff4d7224 */ /* 0x000fe200078e006a */
[----:B------:R-:W-:Y:S02]  /*30d0*/  CS2R R52, SRZ ;  /* 0x0000000000347805 */ /* 0x000fe4000001ff00 */
[----:B------:R-:W-:Y:S01]  /*30e0*/  CS2R R54, SRZ ;  /* 0x0000000000367805 */ /* 0x000fe2000001ff00 */
        /* <DEDUP_REMOVED lines=22> */
.L_x_8382:
[----:B------:R-:W-:Y:S05]  /*3250*/  BSYNC B1 ;  /* 0x0000000000017941 */ /* 0x000fea0003800000 */
.L_x_8381:
[----:B01---5:R-:W-:Y:S01]  /*3260*/  IMAD.MOV.U32 R44, RZ, RZ, R56 ;  /* 0x000000ffff2c7224 */ /* 0x023fe200078e0038 */
[----:B------:R-:W-:Y:S01]  /*3270*/  ISETP.NE.AND P0, PT, R191, 0x3, PT ;  /* 0x00000003bf00780c */ /* 0x000fe20003f05270 */
        /* <DEDUP_REMOVED lines=31> */
[----:B------:R-:W-:Y:S06]  /*3470*/  @!P0 BRA `(.L_x_8383) ;  /* 0x0000000000048947 */ /* 0x000fec0003800000 */
[----:B------:R-:W-:Y:S01]  /*3480*/  BPT.TRAP 0x1 ;  /* 0x000000040000795c */ /* 0x000fe20000300000 */
.L_x_8383:
[----:B------:R-:W-:Y:S01]  /*3490*/  IMAD R106, R184, 0x8, R2 ;  /* 0x00000008b86a7824 */ /* 0x000fe200078e0202 */
[----:B------:R-:W-:Y:S01]  /*34a0*/  SHF.L.U32 R119, R192, 0x1f, RZ ;  /* 0x0000001fc0777819 */ /* 0x000fe200000006ff */
[----:B------:R-:W-:Y:S03]  /*34b0*/  BSSY B1, `(.L_x_8384) ;  /* 0x0000003000017945 */ /* 0x000fe60003800000 */
[----:B------:R-:W0:Y:S02]  /*34c0*/  SYNCS.PHASECHK.TRANS64.TRYWAIT P6, [R106+URZ+0x28890], R119 ;  /* 0x028890776a0075a7 */ /* 0x000e2400080c017f */
[----:B0-----:R-:W-:Y:S05]  /*34d0*/  @!P6 BRA `(.L_x_8385) ;  /* 0x0000021800a4e947 */ /* 0x001fea0003800000 */
.L_x_8793:
[----:B------:R-:W-:Y:S05]  /*34e0*/  BSYNC B1 ;  /* 0x0000000000017941 */ /* 0x000fea0003800000 */
.L_x_8384:
[----:B------:R-:W-:Y:S04]  /*34f0*/  BSSY B1, `(.L_x_8386) ;  /* 0x0000079000017945 */ /* 0x000fe80003800000 */
[----:B------:R-:W-:Y:S05]  /*3500*/  @P3 BRA `(.L_x_8387) ;  /* 0x0000000400dc3947 */ /* 0x000fea0003800000 */
[----:B------:R-:W-:Y:S01]  /*3510*/  IADD3 R157, P3, R40, R120, RZ ;  /* 0x00000078289d7210 */ /* 0x000fe20007f7e0ff */
[----:B------:R-:W-:Y:S04]  /*3520*/  BSSY B2, `(.L_x_8388) ;  /* 0x000003b000027945 */ /* 0x000fe80003800000 */
[----:B------:R-:W-:Y:S01]  /*3530*/  IMAD.X R158, R122, 0x1, R30, P3 ;  /* 0x000000017a9e7824 */ /* 0x000fe200018e061e */
[----:B------:R-:W-:Y:S07]  /*3540*/  @P2 BRA `(.L_x_8389) ;  /* 0x0000000000e02947 */ /* 0x000fee0003800000 */
[----:B------:R1:W2:Y:S01]  /*3550*/  LDS.128 R44, [R111+0x18400] ;  /* 0x018400006f2c7984 */ /* 0x0002a20000000c00 */
        /* <DEDUP_REMOVED lines=24> */
[C---:B------:R-:W-:Y:S01]  /*36e0*/  FMUL.FTZ R168, R76.reuse, R164 ;  /* 0x000000a44ca87220 */ /* 0x040fe20000410000 */
[-C--:B------:R-:W-:Y:S01]  /*36f0*/  FMUL.FTZ R167, R76, R83.reuse ;  /* 0x000000534ca77220 */ /* 0x080fe20000410000 */
[C---:B------:R-:W-:Y:S01]  /*3700*/  IMAD.U32 R45, R44.reuse, 0x10000, RZ ;  /* 0x000100002c2d7824 */ /* 0x040fe200078e00ff */
[----:B------:R-:W-:Y:S01]  /*3710*/  LOP3.LUT R44, R44, 0xffff0000, RZ, 0xc0, !PT ;  /* 0xffff00002c2c7812 */ /* 0x000fe200078ec0ff */
[----:B------:R-:W-:Y:S01]  /*3720*/  FMUL.FTZ R169, R81, R166 ;  /* 0x000000a651a97220 */ /* 0x000fe20000410000 */
        /* <DEDUP_REMOVED lines=21> */
.L_x_8391:
[----:B------:R-:W-:Y:S05]  /*3880*/  BSYNC B3 ;  /* 0x0000000000037941 */ /* 0x000fea0003800000 */
.L_x_8390:
[----:B------:R-:W-:Y:S02]  /*3890*/  ULDC.64 UR4, c[0x0][0x2e8] ;  /* 0x0000ba0000047ab9 */ /* 0x000fe40000000a00 */
[----:B------:R-:W-:-:S04]  /*38a0*/  LEA R76, P3, R77, UR4, 0x1 ;  /* 0x000000044d4c7c11 */ /* 0x000fc8000f8608ff */
[----:B------:R-:W-:-:S05]  /*38b0*/  LEA.HI.X R77, R77, UR5, R160, 0x1, P3 ;  /* 0x000000054d4d7c11 */ /* 0x000fca00098f0ca0 */
[----:B--2---:R1:W-:Y:S04]  /*38c0*/  STG.E.128 desc[UR38][R76.64], R44 ;  /* 0x0000002c4c007986 */ /* 0x0043e8000c101d26 */
.L_x_8389:
[----:B------:R-:W-:Y:S05]  /*38d0*/  BSYNC B2 ;  /* 0x0000000000027941 */ /* 0x000fea0003800000 */
.L_x_8388:
[----:B------:R-:W-:Y:S05]  /*38e0*/  @P1 BRA `(.L_x_8387) ;  /* 0x0000000000e41947 */ /* 0x000fea0003800000 */
[----:B-1----:R1:W2:Y:S01]  /*38f0*/  LDS.128 R44, [R111+0x1c400] ;  /* 0x01c400006f2c7984 */ /* 0x0022a20000000c00 */
        /* <DEDUP_REMOVED lines=10> */
[----:B------:R-:W-:Y:S02]  /*39a0*/  PRMT R145, R145, 0x5410, R76 ;  /* 0x0000541091917816 */ /* 0x000fe4000000004c */
[----:B------:R-:W-:Y:S01]  /*39b0*/  SHF.R.U64 R83, R72, 0x10, R73 ;  /* 0x0000001048537819 */ /* 0x000fe20000001249 */
[C---:B------:R-:W-:Y:S01]  /*39c0*/  IMAD.U32 R72, R46.reuse, 0x10000, RZ ;  /* 0x000100002e487824 */ /* 0x040fe200078e00ff */
        /* <DEDUP_REMOVED lines=38> */
.L_x_8393:
[----:B------:R-:W-:Y:S05]  /*3c30*/  BSYNC B2 ;  /* 0x0000000000027941 */ /* 0x000fea0003800000 */
.L_x_8392:
[----:B------:R-:W-:Y:S02]  /*3c40*/  ULDC.64 UR4, c[0x0][0x2e8] ;  /* 0x0000ba0000047ab9 */ /* 0x000fe40000000a00 */
[----:B------:R-:W-:-:S04]  /*3c50*/  LEA R72, P3, R157, UR4, 0x1 ;  /* 0x000000049d487c11 */ /* 0x000fc8000f8608ff */
[----:B------:R-:W-:-:S05]  /*3c60*/  LEA.HI.X R73, R157, UR5, R158, 0x1, P3 ;  /* 0x000000059d497c11 */ /* 0x000fca00098f0c9e */
[----:B--2---:R2:W-:Y:S04]  /*3c70*/  STG.E.128 desc[UR38][R72.64], R44 ;  /* 0x0000002c48007986 */ /* 0x0045e8000c101d26 */
.L_x_8387:
[----:B------:R-:W-:Y:S05]  /*3c80*/  BSYNC B1 ;  /* 0x0000000000017941 */ /* 0x000fea0003800000 */
.L_x_8386:
        /* <DEDUP_REMOVED lines=58> */
.L_x_8399:
[----:B------:R-:W-:Y:S05]  /*4030*/  BSYNC B3 ;  /* 0x0000000000037941 */ /* 0x000fea0003800000 */
.L_x_8398:
[----:B------:R-:W-:Y:S02]  /*4040*/  ULDC.64 UR4, c[0x0][0x2e8] ;  /* 0x0000ba0000047ab9 */ /* 0x000fe40000000a00 */
[----:B------:R-:W-:-:S04]  /*4050*/  LEA R68, P3, R74, UR4, 0x1 ;  /* 0x000000044a447c11 */ /* 0x000fc8000f8608ff */
[----:B------:R-:W-:-:S05]  /*4060*/  LEA.HI.X R69, R74, UR5, R75, 0x1, P3 ;  /* 0x000000054a457c11 */ /* 0x000fca00098f0c4b */
[----:B--2---:R2:W-:Y:S04]  /*4070*/  STG.E.128 desc[UR38][R68.64], R44 ;  /* 0x0000002c44007986 */ /* 0x0045e8000c101d26 */
.L_x_8397:
[----:B------:R-:W-:Y:S05]  /*4080*/  BSYNC B2 ;  /* 0x0000000000027941 */ /* 0x000fea0003800000 */
.L_x_8396:
[----:B------:R-:W-:Y:S05]  /*4090*/  @P1 BRA `(.L_x_8395) ;  /* 0x0000000000e41947 */ /* 0x000fea0003800000 */
[----:B-12---:R1:W2:Y:S01]  /*40a0*/  LDS.128 R44, [R111+0x1d400] ;  /* 0x01d400006f2c7984 */ /* 0x0062a20000000c00 */
        /* <DEDUP_REMOVED lines=51> */
.L_x_8401:
[----:B------:R-:W-:Y:S05]  /*43e0*/  BSYNC B2 ;  /* 0x0000000000027941 */ /* 0x000fea0003800000 */
.L_x_8400:
[----:B------:R-:W-:Y:S02]  /*43f0*/  ULDC.64 UR4, c[0x0][0x2e8] ;  /* 0x0000ba0000047ab9 */ /* 0x000fe40000000a00 */
[----:B------:R-:W-:-:S04]  /*4400*/  LEA R64, P3, R74, UR4, 0x1 ;  /* 0x000000044a407c11 */ /* 0x000fc8000f8608ff */
[----:B------:R-:W-:-:S05]  /*4410*/  LEA.HI.X R65, R74, UR5, R77, 0x1, P3 ;  /* 0x000000054a417c11 */ /* 0x000fca00098f0c4d */
[----:B--2---:R3:W-:Y:S04]  /*4420*/  STG.E.128 desc[UR38][R64.64], R44 ;  /* 0x0000002c40007986 */ /* 0x0047e8000c101d26 */
.L_x_8395:
[----:B------:R-:W-:Y:S05]  /*4430*/  BSYNC B1 ;  /* 0x0000000000017941 */ /* 0x000fea0003800000 */
.L_x_8394:
[----:B------:R-:W-:Y:S01]  /*4440*/  ISETP.NE.AND P3, PT, R147, RZ, PT ;  /* 0x000000ff9300720c */ /* 0x000fe20003f65270 */
[----:B------:R-:W-:-:S12]  /*4450*/  BSSY B1, `(.L_x_8402) ;  /* 0x000007a000017945 */ /* 0x000fd80003800000 */
[----:B------:R-:W-:Y:S05]  /*4460*/  @P3 BRA `(.L_x_8403) ;  /* 0x0000000400e03947 */ /* 0x000fea0003800000 */
[----:B------:R-:W-:Y:S01]  /*4470*/  IADD3 R75, P3, P4, R4, R120, R16 ;  /* 0x00000078044b7210 */ /* 0x000fe20007c7e010 */
        /* <DEDUP_REMOVED lines=55> */
.L_x_8407:
[----:B------:R-:W-:Y:S05]  /*47f0*/  BSYNC B3 ;  /* 0x0000000000037941 */ /* 0x000fea0003800000 */
.L_x_8406:
[----:B------:R-:W-:Y:S02]  /*4800*/  ULDC.64 UR4, c[0x0][0x2e8] ;  /* 0x0000ba0000047ab9 */ /* 0x000fe40000000a00 */
[----:B------:R-:W-:-:S04]  /*4810*/  LEA R60, P3, R68, UR4, 0x1 ;  /* 0x00000004443c7c11 */ /* 0x000fc8000f8608ff */
[----:B------:R-:W-:-:S05]  /*4820*/  LEA.HI.X R61, R68, UR5, R73, 0x1, P3 ;  /* 0x00000005443d7c11 */ /* 0x000fca00098f0c49 */
[----:B--2---:R4:W-:Y:S04]  /*4830*/  STG.E.128 desc[UR38][R60.64], R44 ;  /* 0x0000002c3c007986 */ /* 0x0049e8000c101d26 */
.L_x_8405:
[----:B------:R-:W-:Y:S05]  /*4840*/  BSYNC B2 ;  /* 0x0000000000027941 */ /* 0x000fea0003800000 */
.L_x_8404:
        /* <DEDUP_REMOVED lines=53> */
.L_x_8409:
[----:B------:R-:W-:Y:S05]  /*4ba0*/  BSYNC B2 ;  /* 0x0000000000027941 */ /* 0x000fea0003800000 */
.L_x_8408:
[----:B------:R-:W-:Y:S02]  /*4bb0*/  ULDC.64 UR4, c[0x0][0x2e8] ;  /* 0x0000ba0000047ab9 */ /* 0x000fe40000000a00 */
[----:B------:R-:W-:-:S04]  /*4bc0*/  LEA R56, P3, R64, UR4, 0x1 ;  /* 0x0000000440387c11 */ /* 0x000fc8000f8608ff */
[----:B------:R-:W-:-:S05]  /*4bd0*/  LEA.HI.X R57, R64, UR5, R69, 0x1, P3 ;  /* 0x0000000540397c11 */ /* 0x000fca00098f0c45 */
[----:B--2---:R1:W-:Y:S04]  /*4be0*/  STG.E.128 desc[UR38][R56.64], R44 ;  /* 0x0000002c38007986 */ /* 0x0043e8000c101d26 */
.L_x_8403:
[----:B------:R-:W-:Y:S05]  /*4bf0*/  BSYNC B1 ;  /* 0x0000000000017941 */ /* 0x000fea0003800000 */
.L_x_8402:
[----:B------:R-:W-:Y:S05]  /*4c00*/  @P5 BRA `(.L_x_8410) ;  /* 0x0000003800485947 */ /* 0x000fea0003800000 */
[----:B------:R-:W-:Y:S01]  /*4c10*/  IADD3 R121, P3, P4, R29, R120, R16 ;  /* 0x000000781d797210 */ /* 0x000fe20007c7e010 */
[----:B------:R-:W-:Y:S03]  /*4c20*/  BSSY B1, `(.L_x_8411) ;  /* 0x000003c000017945 */ /* 0x000fe60003800000 */
[----:B------:R-:W-:Y:S01]  /*4c30*/  IADD3.X R122, R31, R122, R17, P3, P4 ;  /* 0x0000007a1f7a7210 */ /* 0x000fe20001fe8411 */
[----:B------:R-:W-:Y:S08]  /*4c40*/  @P2 BRA `(.L_x_8412) ;  /* 0x0000000000e42947 */ /* 0x000ff00003800000 */
        /* <DEDUP_REMOVED lines=51> */
.L_x_8414:
[----:B------:R-:W-:Y:S05]  /*4f80*/  BSYNC B2 ;  /* 0x0000000000027941 */ /* 0x000fea0003800000 */
.L_x_8413:
[----:B------:R-:W-:Y:S01]  /*4f90*/  ULDC.64 UR4, c[0x0][0x2e8] ;  /* 0x0000ba0000047ab9 */ /* 0x000fe20000000a00 */
[----:B------:R-:W-:Y:S01]  /*4fa0*/  IMAD.X R53, R122, 0x1, R35, P3 ;  /* 0x000000017a357824 */ /* 0x000fe200018e0623 */
[----:B------:R-:W-:-:S04]  /*4fb0*/  LEA R52, P3, R60, UR4, 0x1 ;  /* 0x000000043c347c11 */ /* 0x000fc8000f8608ff */
[----:B------:R-:W-:-:S05]  /*4fc0*/  LEA.HI.X R53, R60, UR5, R53, 0x1, P3 ;  /* 0x000000053c357c11 */ /* 0x000fca00098f0c35 */
[----:B--2---:R1:W-:Y:S04]  /*4fd0*/  STG.E.128 desc[UR38][R52.64], R44 ;  /* 0x0000002c34007986 */ /* 0x0043e8000c101d26 */
.L_x_8412:
[----:B------:R-:W-:Y:S05]  /*4fe0*/  BSYNC B1 ;  /* 0x0000000000017941 */ /* 0x000fea0003800000 */
.L_x_8411:
        /* <DEDUP_REMOVED lines=52> */
.L_x_8416:
[----:B------:R-:W-:Y:S05]  /*5330*/  BSYNC B1 ;  /* 0x0000000000017941 */ /* 0x000fea0003800000 */
.L_x_8415:
[----:B------:R-:W-:Y:S01]  /*5340*/  ULDC.64 UR4, c[0x0][0x2e8] ;  /* 0x0000ba0000047ab9 */ /* 0x000fe20000000a00 */
[----:B------:R-:W-:Y:S01]  /*5350*/  IMAD.X R49, R122, 0x1, R103, P3 ;  /* 0x000000017a317824 */ /* 0x000fe200018e0667 */
[----:B------:R-:W-:-:S04]  /*5360*/  LEA R48, P3, R56, UR4, 0x1 ;  /* 0x0000000438307c11 */ /* 0x000fc8000f8608ff */
[----:B------:R-:W-:-:S05]  /*5370*/  LEA.HI.X R49, R56, UR5, R49, 0x1, P3 ;  /* 0x0000000538317c11 */ /* 0x000fca00098f0c31 */
[----:B--2---:R1:W-:Y:S01]  /*5380*/  STG.E.128 desc[UR38][R48.64], R44 ;  /* 0x0000002c30007986 */ /* 0x0043e2000c101d26 */
[----:B------:R-:W-:Y:S05]  /*5390*/  BRA `(.L_x_8410) ;  /* 0x0000003000647947 */ /* 0x000fea0003800000 */
.L_x_8374:
[----:B------:R-:W-:Y:S02]  /*53a0*/  ISETP.GE.AND P3, PT, R212, R114, PT ;  /* 0x00000072d400720c */ /* 0x000fe40003f66270 */
[----:B------:R-:W-:Y:S02]  /*53b0*/  CS2R R50, SRZ ;  /* 0x0000000000327805 */ /* 0x000fe4000001ff00 */
[----:B------:R-:W-:-:S13]  /*53c0*/  ISETP.GE.OR P3, PT, R16, R123, P3 ;  /* 0x0000007b1000720c */ /* 0x000fda0001f66670 */
[----:B------:R-:W-:Y:S01]  /*53d0*/  @!P3 IADD3 R46, P0, P4, R90, R78, R14 ;  /* 0x0000004e5a2eb210 */ /* 0x000fe20007c1e00e */
[----:B------:R-:W0:Y:S03]  /*53e0*/  @!P3 LDC.64 R60, c[0x0][0x3e8] ;  /* 0x0000fa00ff3cbb82 */ /* 0x000e260000000a00 */
[----:B------:R-:W-:Y:S02]  /*53f0*/  @!P3 IADD3.X R47, R33, R119, R21, P0, P4 ;  /* 0x00000077212fb210 */ /* 0x000fe400007e8415 */
[----:B------:R-:W-:-:S03]  /*5400*/  @!P3 IADD3 R44, P0, P4, R84, R76, R8 ;  /* 0x0000004c542cb210 */ /* 0x000fc60007c1e008 */
[----:B------:R-:W1:Y:S01]  /*5410*/  @!P3 LDC.64 R62, c[0x0][0x400] ;  /* 0x00010000ff3ebb82 */ /* 0x000e620000000a00 */
        /* <DEDUP_REMOVED lines=11> */
[----:B------:R-:W4:Y:S01]  /*54d0*/  @!P4 LDC.64 R52, c[0x0][0x3e8] ;  /* 0x0000fa00ff34cb82 */ /* 0x000f220000000a00 */
[----:B------:R-:W-:-:S05]  /*54e0*/  @!P4 IADD3 R48, P5, R90, R78, RZ ;  /* 0x0000004e5a30c210 */ /* 0x000fca0007fbe0ff */
[----:B------:R-:W-:Y:S02]  /*54f0*/  @!P4 IMAD.X R49, R119, 0x1, R33, P5 ;  /* 0x000000017731c824 */ /* 0x000fe400028e0621 */
[----:B------:R-:W0:Y:S01]  /*5500*/  @!P4 LDC.64 R54, c[0x0][0x400] ;  /* 0x00010000ff36cb82 */ /* 0x000e220000000a00 */
[----:B----4-:R-:W-:-:S04]  /*5510*/  @!P4 LEA R52, P5, R48, R52, 0x1 ;  /* 0x000000343034c211 */ /* 0x010fc800078a08ff */
[----:B------:R-:W-:Y:S02]  /*5520*/  @!P4 LEA.HI.X R53, R48, R53, R49, 0x1, P5 ;  /* 0x000000353035c211 */ /* 0x000fe400028f0c31 */
[----:B------:R-:W-:-:S05]  /*5530*/  @!P4 IADD3 R48, P5, R84, R76, RZ ;  /* 0x0000004c5430c210 */ /* 0x000fca0007fbe0ff */
[----:B------:R-:W-:Y:S01]  /*5540*/  @!P4 IMAD.X R49, R106, 0x1, R100, P5 ;  /* 0x000000016a31c824 */ /* 0x000fe200028e0664 */
[----:B0-----:R-:W-:-:S04]  /*5550*/  @!P4 LEA R54, P5, R48, R54, 0x1 ;  /* 0x000000363036c211 */ /* 0x001fc800078a08ff */
[----:B------:R-:W-:Y:S02]  /*5560*/  @!P4 LEA.HI.X R55, R48, R55, R49, 0x1, P5 ;  /* 0x000000373037c211 */ /* 0x000fe400028f0c31 */
[----:B------:R-:W-:Y:S02]  /*5570*/  CS2R R48, SRZ ;  /* 0x0000000000307805 */ /* 0x000fe4000001ff00 */
[----:B------:R-:W-:-:S04]  /*5580*/  @!P3 LEA R60, P5, R46, R60, 0x1 ;  /* 0x0000003c2e3cb211 */ /* 0x000fc800078a08ff */
[----:B------:R-:W-:Y:S02]  /*5590*/  @!P3 LEA.HI.X R61, R46, R61, R47, 0x1, P5 ;  /* 0x0000003d2e3db211 */ /* 0x000fe400028f0c2f */
[----:B------:R-:W-:Y:S02]  /*55a0*/  CS2R R46, SRZ ;  /* 0x00000000002e7805 */ /* 0x000fe4000001ff00 */
[C---:B-1----:R-:W-:Y:S01]  /*55b0*/  @!P3 LEA R62, P5, R44.reuse, R62, 0x1 ;  /* 0x0000003e2c3eb211 */ /* 0x042fe200078a08ff */
[----:B------:R0:W5:Y:S03]  /*55c0*/  @!P4 LDG.E.128 R48, desc[UR38][R54.64] ;  /* 0x000000263630c981 */ /* 0x000166000c1e1d00 */
[----:B------:R-:W-:Y:S02]  /*55d0*/  @!P3 LEA.HI.X R63, R44, R63, R45, 0x1, P5 ;  /* 0x0000003f2c3fb211 */ /* 0x000fe400028f0c2d */
[----:B------:R-:W-:-:S02]  /*55e0*/  CS2R R44, SRZ ;  /* 0x00000000002c7805 */ /* 0x000fc4000001ff00 */
[----:B------:R-:W-:Y:S02]  /*55f0*/  CS2R R58, SRZ ;  /* 0x00000000003a7805 */ /* 0x000fe4000001ff00 */
[----:B------:R-:W-:Y:S02]  /*5600*/  CS2R R56, SRZ ;  /* 0x0000000000387805 */ /* 0x000fe4000001ff00 */
[----:B------:R1:W5:Y:S01]  /*5610*/  @!P4 LDG.E.128 R44, desc[UR38][R52.64] ;  /* 0x00000026342cc981 */ /* 0x000362000c1e1d00 */
[----:B0-----:R-:W-:-:S03]  /*5620*/  CS2R R54, SRZ ;  /* 0x0000000000367805 */ /* 0x001fc6000001ff00 */
[----:B------:R0:W5:Y:S01]  /*5630*/  @!P3 LDG.E.128 R56, desc[UR38][R62.64] ;  /* 0x000000263e38b981 */ /* 0x000162000c1e1d00 */
[----:B-1----:R-:W-:-:S06]  /*5640*/  CS2R R52, SRZ ;  /* 0x0000000000347805 */ /* 0x002fcc000001ff00 */
[----:B------:R1:W5:Y:S01]  /*5650*/  @!P3 LDG.E.128 R52, desc[UR38][R60.64] ;  /* 0x000000263c34b981 */ /* 0x000362000c1e1d00 */
[----:B--2---:R-:W-:-:S04]  /*5660*/  @!P0 LEA R68, P3, R66, R68, 0x1 ;  /* 0x0000004442448211 */ /* 0x004fc800078608ff */
[----:B------:R-:W-:Y:S02]  /*5670*/  @!P0 LEA.HI.X R69, R66, R69, R67, 0x1, P3 ;  /* 0x0000004542458211 */ /* 0x000fe400018f0c43 */
[C---:B---3--:R-:W-:Y:S02]  /*5680*/  @!P0 LEA R70, P3, R64.reuse, R70, 0x1 ;  /* 0x0000004640468211 */ /* 0x048fe400078608ff */
[----:B0-----:R-:W-:Y:S02]  /*5690*/  CS2R R62, SRZ ;  /* 0x00000000003e7805 */ /* 0x001fe4000001ff00 */
[----:B------:R-:W-:Y:S02]  /*56a0*/  CS2R R66, SRZ ;  /* 0x0000000000427805 */ /* 0x000fe4000001ff00 */
[----:B-1----:R-:W-:Y:S02]  /*56b0*/  CS2R R60, SRZ ;  /* 0x00000000003c7805 */ /* 0x002fe4000001ff00 */
[----:B------:R-:W-:-:S02]  /*56c0*/  @!P0 LEA.HI.X R71, R64, R71, R65, 0x1, P3 ;  /* 0x0000004740478211 */ /* 0x000fc400018f0c41 */
[----:B------:R-:W-:Y:S02]  /*56d0*/  CS2R R64, SRZ ;  /* 0x0000000000407805 */ /* 0x000fe4000001ff00 */
[----:B------:R0:W5:Y:S04]  /*56e0*/  @!P0 LDG.E.128 R60, desc[UR38][R68.64] ;  /* 0x00000026443c8981 */ /* 0x000168000c1e1d00 */
[----:B------:R1:W5:Y:S01]  /*56f0*/  @!P0 LDG.E.128 R64, desc[UR38][R70.64] ;  /* 0x0000002646408981 */ /* 0x000362000c1e1d00 */
[----:B------:R-:W-:-:S04]  /*5700*/  ISETP.GE.AND P0, PT, R210, R114, PT ;  /* 0x00000072d200720c */ /* 0x000fc80003f06270 */
[CC--:B------:R-:W-:Y:S01]  /*5710*/  ISETP.GE.OR P0, PT, R16.reuse, R123.reuse, P0 ;  /* 0x0000007b1000720c */ /* 0x0c0fe20000706670 */
[----:B------:R-:W-:Y:S01]  /*5720*/  BSSY B1, `(.L_x_8417) ;  /* 0x000001c000017945 */ /* 0x000fe20003800000 */
[----:B------:R-:W-:Y:S02]  /*5730*/  ISETP.GE.AND P3, PT, R16, R123, PT ;  /* 0x0000007b1000720c */ /* 0x000fe40003f66270 */
[----:B0-----:R-:W-:Y:S02]  /*5740*/  CS2R R68, SRZ ;  /* 0x0000000000447805 */ /* 0x001fe4000001ff00 */
[----:B------:R-:W-:Y:S02]  /*5750*/  CS2R R74, SRZ ;  /* 0x00000000004a7805 */ /* 0x000fe4000001ff00 */
[----:B-1----:R-:W-:Y:S02]  /*5760*/  CS2R R70, SRZ ;  /* 0x0000000000467805 */ /* 0x002fe4000001ff00 */
[----:B------:R-:W-:-:S03]  /*5770*/  CS2R R72, SRZ ;  /* 0x0000000000487805 */ /* 0x000fc6000001ff00 */
[----:B------:R-:W-:Y:S05]  /*5780*/  @P0 BRA `(.L_x_8418) ;  /* 0x0000000000540947 */ /* 0x000fea0003800000 */
[----:B------:R-:W0:Y:S01]  /*5790*/  LDC.64 R68, c[0x0][0x3f8] ;  /* 0x0000fe00ff447b82 */ /* 0x000e220000000a00 */
[----:B------:R-:W-:Y:S01]  /*57a0*/  IMAD.MOV.U32 R72, RZ, RZ, R78 ;  /* 0x000000ffff487224 */ /* 0x000fe200078e004e */
[----:B------:R-:W-:Y:S01]  /*57b0*/  ULDC.64 UR4, c[0x0][0x3e8] ;  /* 0x0000fa0000047ab9 */ /* 0x000fe20000000a00 */
[----:B------:R-:W-:Y:S01]  /*57c0*/  IMAD.MOV.U32 R73, RZ, RZ, R119 ;  /* 0x000000ffff497224 */ /* 0x000fe200078e0077 */
[----:B------:R-:W-:Y:S01]  /*57d0*/  ULDC.64 UR6, c[0x0][0x400] ;  /* 0x0001000000067ab9 */ /* 0x000fe20000000a00 */
[----:B------:R-:W-:-:S03]  /*57e0*/  IMAD.MOV.U32 R77, RZ, RZ, R106 ;  /* 0x000000ffff4d7224 */ /* 0x000fc600078e006a */
        /* <DEDUP_REMOVED lines=15> */
.L_x_8418:
[----:B------:R-:W-:Y:S05]  /*58e0*/  BSYNC B1 ;  /* 0x0000000000017941 */ /* 0x000fea0003800000 */
.L_x_8417:
[----:B-----5:R-:W-:Y:S01]  /*58f0*/  IMAD.MOV.U32 R76, RZ, RZ, R70 ;  /* 0x000000ffff4c7224 */ /* 0x020fe200078e0046 */
        /* <DEDUP_REMOVED lines=66> */
.L_x_8419:
[----:B------:R-:W-:Y:S01]  /*5d20*/  IMAD R106, R184, 0x8, R2 ;  /* 0x00000008b86a7824 */ /* 0x000fe200078e0202 */
[----:B------:R-:W-:Y:S01]  /*5d30*/  SHF.L.U32 R119, R192, 0x1f, RZ ;  /* 0x0000001fc0777819 */ /* 0x000fe200000006ff */
[----:B------:R-:W0:Y:S01]  /*5d40*/  LDC R132, c[0x0][0x2f4] ;  /* 0x0000bd00ff847b82 */ /* 0x000e220000000800 */
[----:B------:R-:W-:Y:S01]  /*5d50*/  IMAD.MOV.U32 R121, RZ, RZ, R122 ;  /* 0x000000ffff797224 */ /* 0x000fe200078e007a */
[----:B------:R-:W-:Y:S01]  /*5d60*/  BSSY B1, `(.L_x_8420) ;  /* 0x0000005000017945 */ /* 0x000fe20003800000 */
[----:B------:R-:W1:Y:S05]  /*5d70*/  SYNCS.PHASECHK.TRANS64.TRYWAIT P4, [R106+URZ+0x28890], R119 ;  /* 0x028890776a0075a7 */ /* 0x000e6a000808017f */
[----:B------:R-:W2:Y:S01]  /*5d80*/  LDC.64 R122, c[0x0][0x300] ;  /* 0x0000c000ff7a7b82 */ /* 0x000ea20000000a00 */
[----:B0-----:R-:W-:Y:S01]  /*5d90*/  IMAD.IADD R134, R132, 0x1, -R113 ;  /* 0x0000000184867824 */ /* 0x001fe200078e0a71 */
[----:B-1----:R-:W-:Y:S06]  /*5da0*/  @!P4 BRA `(.L_x_8421) ;  /* 0x000001f00084c947 */ /* 0x002fec0003800000 */
.L_x_8794:
[----:B------:R-:W-:Y:S05]  /*5db0*/  BSYNC B1 ;  /* 0x0000000000017941 */ /* 0x000fea0003800000 */
.L_x_8420:
[----:B------:R-:W-:Y:S01]  /*5dc0*/  ISETP.GE.OR P4, PT, R23, R114, P2 ;  /* 0x000000721700720c */ /* 0x000fe20001786670 */
[----:B------:R-:W-:-:S12]  /*5dd0*/  BSSY B1, `(.L_x_8422) ;  /* 0x0000087000017945 */ /* 0x000fd80003800000 */
[----:B------:R-:W-:Y:S05]  /*5de0*/  @P4 BRA `(.L_x_8423) ;  /* 0x0000000800144947 */ /* 0x000fea0003800000 */
[-C--:B--2---:R-:W-:Y:S01]  /*5df0*/  IMAD R76, R215, R122.reuse, RZ ;  /* 0x0000007ad74c7224 */ /* 0x084fe200078e02ff */
[----:B------:R-:W-:Y:S01]  /*5e00*/  ISETP.NE.AND P6, PT, R0, RZ, PT ;  /* 0x000000ff0000720c */ /* 0x000fe20003fc5270 */
[C---:B------:R-:W-:Y:S01]  /*5e10*/  IMAD.WIDE.U32 R124, R23.reuse, R122, R120 ;  /* 0x0000007a177c7225 */ /* 0x040fe200078e0078 */
[----:B------:R-:W-:Y:S03]  /*5e20*/  BSSY B2, `(.L_x_8424) ;  /* 0x0000076000027945 */ /* 0x000fe60003800000 */
[----:B------:R-:W-:Y:S01]  /*5e30*/  IMAD R77, R23, R123, R76 ;  /* 0x0000007b174d7224 */ /* 0x000fe200078e024c */
[----:B------:R-:W-:Y:S02]  /*5e40*/  SEL R76, R113, R134, !P6 ;  /* 0x00000086714c7207 */ /* 0x000fe40007000000 */
[----:B------:R-:W-:Y:S01]  /*5e50*/  IADD3 R150, P4, P5, R96, R124, R37 ;  /* 0x0000007c60967210 */ /* 0x000fe20007d9e025 */
[----:B------:R-:W-:Y:S01]  /*5e60*/  IMAD.IADD R152, R77, 0x1, R125 ;  /* 0x000000014d987824 */ /* 0x000fe200078e027d */
[----:B------:R-:W-:-:S04]  /*5e70*/  SHF.R.S32.HI R77, RZ, 0x1f, R76 ;  /* 0x0000001fff4d7819 */ /* 0x000fc8000001144c */
[----:B------:R-:W-:Y:S02]  /*5e80*/  LEA.HI R76, R77, R76, RZ, 0x4 ;  /* 0x0000004c4d4c7211 */ /* 0x000fe400078f20ff */
[----:B------:R-:W-:Y:S02]  /*5e90*/  IADD3.X R151, R35, R152, R102, P4, P5 ;  /* 0x0000009823977210 */ /* 0x000fe400027ea466 */
[----:B------:R-:W-:-:S04]  /*5ea0*/  LEA.HI.SX32 R76, R76, R101, 0x1c ;  /* 0x000000654c4c7211 */ /* 0x000fc800078fe2ff */
[----:B------:R-:W-:Y:S01]  /*5eb0*/  SHF.R.S32.HI R77, RZ, 0x1f, R76 ;  /* 0x0000001fff4d7819 */ /* 0x000fe2000001144c */
[----:B------:R-:W-:-:S03]  /*5ec0*/  IMAD.SHL.U32 R153, R76, 0x8, RZ ;  /* 0x000000084c997824 */ /* 0x000fc600078e00ff */
[----:B------:R-:W-:Y:S02]  /*5ed0*/  LEA.HI R77, R77, R76, RZ, 0x3 ;  /* 0x0000004c4d4d7211 */ /* 0x000fe400078f18ff */
[----:B------:R-:W-:-:S03]  /*5ee0*/  LOP3.LUT R76, R153, 0x38, RZ, 0xc0, !PT ;  /* 0x00000038994c7812 */ /* 0x000fc600078ec0ff */
[----:B------:R-:W-:Y:S01]  /*5ef0*/  IMAD.SHL.U32 R77, R77, 0x400, RZ ;  /* 0x000004004d4d7824 */ /* 0x000fe200078e00ff */
[----:B------:R-:W-:-:S04]  /*5f00*/  LOP3.LUT R76, R76, 0x1c0, R225, 0xf8, !PT ;  /* 0x000001c04c4c7812 */ /* 0x000fc800078ef8e1 */
[----:B------:R-:W-:Y:S02]  /*5f10*/  LOP3.LUT R77, R77, 0x7fffe000, RZ, 0xc0, !PT ;  /* 0x7fffe0004d4d7812 */ /* 0x000fe400078ec0ff */
[----:B------:R-:W-:-:S04]  /*5f20*/  LOP3.LUT R76, R76, R203, RZ, 0x3c, !PT ;  /* 0x000000cb4c4c7212 */ /* 0x000fc800078e3cff */
[----:B------:R-:W-:Y:S01]  /*5f30*/  IADD3 R79, R76, R77, R204 ;  /* 0x0000004d4c4f7210 */ /* 0x000fe20007ffe0cc */
[----:B------:R-:W-:-:S04]  /*5f40*/  IMAD R77, R184, 0x4000, R112 ;  /* 0x00004000b84d7824 */ /* 0x000fc800078e0270 */
[----:B------:R-:W-:Y:S02]  /*5f50*/  IMAD R79, R184, 0x4000, R79 ;  /* 0x00004000b84f7824 */ /* 0x000fe400078e024f */
[--C-:B------:R-:W-:Y:S02]  /*5f60*/  IMAD R77, R77, 0x2, R2.reuse ;  /* 0x000000024d4d7824 */ /* 0x100fe400078e0202 */
[----:B------:R-:W-:-:S04]  /*5f70*/  IMAD R80, R79, 0x2, R2 ;  /* 0x000000024f507824 */ /* 0x000fc800078e0202 */
[----:B------:R-:W1:Y:S04]  /*5f80*/  LDS.128 R76, [R77+0x18400] ;  /* 0x018400004d4c7984 */ /* 0x000e680000000c00 */
[----:B------:R-:W2:Y:S01]  /*5f90*/  LDS.128 R80, [R80+0x18400] ;  /* 0x0184000050507984 */ /* 0x000ea20000000c00 */
[----:B------:R-:W-:Y:S05]  /*5fa0*/  @P3 BRA `(.L_x_8425) ;  /* 0x0000000400743947 */ /* 0x000fea0003800000 */
[----:B------:R-:W-:Y:S01]  /*5fb0*/  SHF.R.U32.HI R174, RZ, 0x10, R49 ;  /* 0x00000010ffae7819 */ /* 0x000fe20000011631 */
[----:B--2---:R-:W-:Y:S01]  /*5fc0*/  IMAD.U32 R169, R81, 0x10000, RZ ;  /* 0x0001000051a97824 */ /* 0x004fe200078e00ff */
[----:B------:R-:W-:Y:S02]  /*5fd0*/  SHF.R.U32.HI R172, RZ, 0x10, R45 ;  /* 0x00000010ffac7819 */ /* 0x000fe4000001162d */
[----:B------:R-:W-:Y:S02]  /*5fe0*/  PRMT R173, R173, 0x5410, R174 ;  /* 0x00005410adad7816 */ /* 0x000fe400000000ae */
[----:B------:R-:W-:Y:S01]  /*5ff0*/  SHF.R.U64 R163, R48, 0x10, R49 ;  /* 0x0000001030a37819 */ /* 0x000fe20000001231 */
[----:B------:R-:W-:Y:S01]  /*6000*/  IMAD.U32 R49, R82, 0x10000, RZ ;  /* 0x0001000052317824 */ /* 0x000fe200078e00ff */
[----:B------:R-:W-:Y:S01]  /*6010*/  PRMT R172, R137, 0x5432, R172 ;  /* 0x0000543289ac7816 */ /* 0x000fe200000000ac */
[----:B------:R-:W-:Y:S01]  /*6020*/  IMAD.U32 R174, R173, 0x10000, RZ ;  /* 0x00010000adae7824 */ /* 0x000fe200078e00ff */
[--C-:B------:R-:W-:Y:S01]  /*6030*/  SHF.R.U64 R165, R50, 0x10, R51.reuse ;  /* 0x0000001032a57819 */ /* 0x100fe20000001233 */
[----:B-1----:R-:W-:Y:S01]  /*6040*/  IMAD.U32 R48, R78, 0x10000, RZ ;  /* 0x000100004e307824 */ /* 0x002fe200078e00ff */
[----:B------:R-:W-:Y:S01]  /*6050*/  SHF.R.U32.HI R166, RZ, 0x10, R51 ;  /* 0x00000010ffa67819 */ /* 0x000fe20000011633 */
[----:B------:R-:W-:Y:S01]  /*6060*/  IMAD.U32 R51, R77, 0x10000, RZ ;  /* 0x000100004d337824 */ /* 0x000fe200078e00ff */
[----:B------:R-:W-:Y:S01]  /*6070*/  PRMT R163, R170, 0x5410, R163 ;  /* 0x00005410aaa37816 */ /* 0x000fe200000000a3 */
[----:B------:R-:W-:Y:S01]  /*6080*/  IMAD.U32 R170, R172, 0x10000, RZ ;  /* 0x00010000acaa7824 */ /* 0x000fe200078e00ff */
[----:B------:R-:W-:Y:S01]  /*6090*/  SHF.R.U32.HI R167, RZ, 0x10, R47 ;  /* 0x00000010ffa77819 */ /* 0x000fe2000001162f */
[----:B------:R-:W-:Y:S01]  /*60a0*/  FMUL.FTZ R176, R169, R174 ;  /* 0x000000aea9b07220 */ /* 0x000fe20000410000 */
[----:B------:R-:W-:Y:S01]  /*60b0*/  LOP3.LUT R81, R81, 0xffff0000, RZ, 0xc0, !PT ;  /* 0xffff000051517812 */ /* 0x000fe200078ec0ff */
[----:B------:R-:W-:Y:S01]  /*60c0*/  FMUL.FTZ R178, R169, R170 ;  /* 0x000000aaa9b27220 */ /* 0x000fe20000410000 */
[----:B------:R-:W-:-:S02]  /*60d0*/  PRMT R168, R168, 0x5410, R165 ;  /* 0x00005410a8a87816 */ /* 0x000fc400000000a5 */
[----:B------:R-:W-:Y:S02]  /*60e0*/  LOP3.LUT R173, R173, 0xffff0000, RZ, 0xc0, !PT ;  /* 0xffff0000adad7812 */ /* 0x000fe400078ec0ff */
[----:B------:R-:W-:Y:S02]  /*60f0*/  PRMT R165, R133, 0x5432, R166 ;  /* 0x0000543285a57816 */ /* 0x000fe400000000a6 */
[----:B------:R-:W-:Y:S01]  /*6100*/  SHF.R.U64 R164, R46, 0x10, R47 ;  /* 0x000000102ea47819 */ /* 0x000fe2000000122f */
[----:B------:R-:W-:Y:S01]  /*6110*/  FMUL.FTZ R169, R81, R173 ;  /* 0x000000ad51a97220 */ /* 0x000fe20000410000 */
[----:B------:R-:W-:Y:S01]  /*6120*/  LOP3.LUT R166, R172, 0xffff0000, RZ, 0xc0, !PT ;  /* 0xffff0000aca67812 */ /* 0x000fe200078ec0ff */
[----:B------:R-:W-:Y:S01]  /*6130*/  IMAD.U32 R172, R165, 0x10000, RZ ;  /* 0x00010000a5ac7824 */ /* 0x000fe200078e00ff */
[----:B------:R-:W-:Y:S01]  /*6140*/  LOP3.LUT R46, R77, 0xffff0000, RZ, 0xc0, !PT ;  /* 0xffff00004d2e7812 */ /* 0x000fe200078ec0ff */
[----:B------:R-:W-:Y:S01]  /*6150*/  IMAD.U32 R77, R79, 0x10000, RZ ;  /* 0x000100004f4d7824 */ /* 0x000fe200078e00ff */
[----:B------:R-:W-:Y:S01]  /*6160*/  PRMT R167, R171, 0x5410, R167 ;  /* 0x00005410aba77816 */ /* 0x000fe200000000a7 */
[----:B------:R-:W-:Y:S01]  /*6170*/  FMUL.FTZ R81, R81, R166 ;  /* 0x000000a651517220 */ /* 0x000fe20000410000 */
[----:B------:R-:W-:Y:S01]  /*6180*/  LOP3.LUT R47, R79, 0xffff0000, RZ, 0xc0, !PT ;  /* 0xffff00004f2f7812 */ /* 0x000fe200078ec0ff */
[C---:B------:R-:W-:Y:S01]  /*6190*/  IMAD.U32 R79, R83.reuse, 0x10000, RZ ;  /* 0x00010000534f7824 */ /* 0x040fe200078e00ff */
[----:B------:R-:W-:Y:S01]  /*61a0*/  LOP3.LUT R50, R83, 0xffff0000, RZ, 0xc0, !PT ;  /* 0xffff000053327812 */ /* 0x000fe200078ec0ff */
[C---:B------:R-:W-:Y:S01]  /*61b0*/  FFMA.FTZ R83, R51.reuse, R170, -R176 ;  /* 0x000000aa33537223 */ /* 0x040fe200000108b0 */
[----:B------:R-:W-:Y:S01]  /*61c0*/  FFMA.FTZ R51, R51, R174, R178 ;  /* 0x000000ae33337223 */ /* 0x000fe200000100b2 */
[----:B------:R-:W-:-:S02]  /*61d0*/  IMAD.U32 R170, R167, 0x10000, RZ ;  /* 0x00010000a7aa7824 */ /* 0x000fc400078e00ff */
[----:B------:R-:W-:Y:S01]  /*61e0*/  FFMA.FTZ R166, R46, R166, -R169 ;  /* 0x000000a62ea67223 */ /* 0x000fe200000108a9 */
[----:B------:R-:W-:Y:S01]  /*61f0*/  SHF.R.U64 R162, R44, 0x10, R45 ;  /* 0x000000102ca27819 */ /* 0x000fe2000000122d */
[----:B------:R-:W-:Y:S01]  /*6200*/  FMUL.FTZ R174, R79, R172 ;  /* 0x000000ac4fae7220 */ /* 0x000fe20000410000 */
[----:B------:R-:W-:Y:S01]  /*6210*/  LOP3.LUT R169, R165, 0xffff0000, RZ, 0xc0, !PT ;  /* 0xffff0000a5a97812 */ /* 0x000fe200078ec0ff */
[-C--:B------:R-:W-:Y:S01]  /*6220*/  FMUL.FTZ R165, R79, R170.reuse ;  /* 0x000000aa4fa57220 */ /* 0x080fe20000410000 */
[----:B------:R-:W-:Y:S01]  /*6230*/  LOP3.LUT R167, R167, 0xffff0000, RZ, 0xc0, !PT ;  /* 0xffff0000a7a77812 */ /* 0x000fe200078ec0ff */
[C---:B------:R-:W-:Y:S01]  /*6240*/  FFMA.FTZ R79, R77.reuse, R170, -R174 ;  /* 0x000000aa4d4f7223 */ /* 0x040fe200000108ae */
[----:B------:R-:W-:Y:S01]  /*6250*/  PRMT R162, R136, 0x5432, R162 ;  /* 0x0000543288a27816 */ /* 0x000fe200000000a2 */
[----:B------:R-:W-:Y:S01]  /*6260*/  FMUL.FTZ R170, R50, R169 ;  /* 0x000000a932aa7220 */ /* 0x000fe20000410000 */
[----:B------:R-:W-:Y:S01]  /*6270*/  FFMA.FTZ R77, R77, R172, R165 ;  /* 0x000000ac4d4d7223 */ /* 0x000fe200000100a5 */
[----:B------:R-:W-:Y:S01]  /*6280*/  FFMA.FTZ R46, R46, R173, R81 ;  /* 0x000000ad2e2e7223 */ /* 0x000fe20000010051 */
[----:B------:R-:W-:Y:S01]  /*6290*/  FMUL.FTZ R172, R50, R167 ;  /* 0x000000a732ac7220 */ /* 0x000fe20000410000 */
[----:B------:R-:W-:-:S02]  /*62a0*/  IMAD.U32 R45, R80, 0x10000, RZ ;  /* 0x00010000502d7824 */ /* 0x000fc400078e00ff */
[----:B------:R-:W-:Y:S01]  /*62b0*/  FFMA.FTZ R50, R47, R167, -R170 ;  /* 0x000000a72f327223 */ /* 0x000fe200000108aa */
[----:B------:R-:W-:Y:S01]  /*62c0*/  IMAD.U32 R81, R162, 0x10000, RZ ;  /* 0x00010000a2517824 */ /* 0x000fe200078e00ff */
[----:B------:R-:W-:Y:S01]  /*62d0*/  LOP3.LUT R80, R80, 0xffff0000, RZ, 0xc0, !PT ;  /* 0xffff000050507812 */ /* 0x000fe200078ec0ff */
[C---:B------:R-:W-:Y:S01]  /*62e0*/  IMAD.U32 R165, R163.reuse, 0x10000, RZ ;  /* 0x00010000a3a57824 */ /* 0x040fe200078e00ff */
[----:B------:R-:W-:Y:S01]  /*62f0*/  LOP3.LUT R167, R163, 0xffff0000, RZ, 0xc0, !PT ;  /* 0xffff0000a3a77812 */ /* 0x000fe200078ec0ff */
[----:B------:R-:W-:Y:S01]  /*6300*/  IMAD.U32 R44, R76, 0x10000, RZ ;  /* 0x000100004c2c7824 */ /* 0x000fe200078e00ff */
[----:B------:R-:W-:Y:S01]  /*6310*/  LOP3.LUT R163, R162, 0xffff0000, RZ, 0xc0, !PT ;  /* 0xffff0000a2a37812 */ /* 0x000fe200078ec0ff */
[C---:B------:R-:W-:Y:S01]  /*6320*/  FMUL.FTZ R162, R45.reuse, R81 ;  /* 0x000000512da27220 */ /* 0x040fe20000410000 */
[----:B------:R-:W-:Y:S01]  /*6330*/  LOP3.LUT R76, R76, 0xffff0000, RZ, 0xc0, !PT ;  /* 0xffff00004c4c7812 */ /* 0x000fe200078ec0ff */
[----:B------:R-:W-:Y:S01]  /*6340*/  FMUL.FTZ R171, R45, R165 ;  /* 0x000000a52dab7220 */ /* 0x000fe20000410000 */
[----:B------:R-:W-:Y:S01]  /*6350*/  PRMT R164, R135, 0x5432, R164 ;  /* 0x0000543287a47816 */ /* 0x000fe200000000a4 */
[----:B------:R-:W-:Y:S01]  /*6360*/  FMUL.FTZ R45, R80, R167 ;  /* 0x000000a7502d7220 */ /* 0x000fe20000410000 */
[C---:B------:R-:W-:Y:S01]  /*6370*/  FFMA.FTZ R162, R44.reuse, R165, R162 ;  /* 0x000000a52ca27223 */ /* 0x040fe200000100a2 */
[----:B------:R-:W-:Y:S01]  /*6380*/  FFMA.FTZ R172, R47, R169, R172 ;  /* 0x000000a92fac7223 */ /* 0x000fe200000100ac */
[----:B------:R-:W-:Y:S01]  /*6390*/  FFMA.FTZ R171, R44, R81, -R171 ;  /* 0x000000512cab7223 */ /* 0x000fe200000108ab */
[-C--:B------:R-:W-:Y:S01]  /*63a0*/  FMUL.FTZ R165, R80, R163.reuse ;  /* 0x000000a350a57220 */ /* 0x080fe20000410000 */
[----:B------:R-:W-:Y:S01]  /*63b0*/  LOP3.LUT R82, R82, 0xffff0000, RZ, 0xc0, !PT ;  /* 0xffff000052527812 */ /* 0x000fe200078ec0ff */
[----:B------:R-:W-:Y:S01]  /*63c0*/  FFMA.FTZ R80, R76, R163, -R45 ;  /* 0x000000a34c507223 */ /* 0x000fe2000001082d */
[C---:B------:R-:W-:Y:S01]  /*63d0*/  IMAD.U32 R47, R168.reuse, 0x10000, RZ ;  /* 0x00010000a82f7824 */ /* 0x040fe200078e00ff */
[----:B------:R-:W-:Y:S01]  /*63e0*/  LOP3.LUT R81, R168, 0xffff0000, RZ, 0xc0, !PT ;  /* 0xffff0000a8517812 */ /* 0x000fe200078ec0ff */
[C---:B------:R-:W-:Y:S01]  /*63f0*/  IMAD.U32 R44, R164.reuse, 0x10000, RZ ;  /* 0x00010000a42c7824 */ /* 0x040fe200078e00ff */
[----:B------:R-:W-:Y:S01]  /*6400*/  LOP3.LUT R45, R164, 0xffff0000, RZ, 0xc0, !PT ;  /* 0xffff0000a42d7812 */ /* 0x000fe200078ec0ff */
[----:B------:R-:W-:Y:S01]  /*6410*/  FFMA.FTZ R165, R76, R167, R165 ;  /* 0x000000a74ca57223 */ /* 0x000fe200000100a5 */
[C---:B------:R-:W-:Y:S01]  /*6420*/  FMUL.FTZ R163, R49.reuse, R47 ;  /* 0x0000002f31a37220 */ /* 0x040fe20000410000 */
[-C--:B------:R-:W-:Y:S01]  /*6430*/  FMUL.FTZ R76, R49, R44.reuse ;  /* 0x0000002c314c7220 */ /* 0x080fe20000410000 */
[----:B------:R-:W-:Y:S01]  /*6440*/  LOP3.LUT R78, R78, 0xffff0000, RZ, 0xc0, !PT ;  /* 0xffff00004e4e7812 */ /* 0x000fe200078ec0ff */
        /* <DEDUP_REMOVED lines=19> */
.L_x_8425:
[----:B------:R-:W-:Y:S05]  /*6580*/  BSYNC B2 ;  /* 0x0000000000027941 */ /* 0x000fea0003800000 */
.L_x_8424:
[----:B------:R-:W-:Y:S01]  /*6590*/  ISETP.GE.AND P4, PT, R153, R132, PT ;  /* 0x000000849900720c */ /* 0x000fe20003f86270 */
[----:B------:R-:W-:-:S12]  /*65a0*/  ULDC.64 UR4, c[0x0][0x2e8] ;  /* 0x0000ba0000047ab9 */ /* 0x000fd80000000a00 */
[--C-:B------:R-:W-:Y:S02]  /*65b0*/  @!P4 SHF.R.S32.HI R44, RZ, 0x1f, R153.reuse ;  /* 0x0000001fff2cc819 */ /* 0x100fe40000011499 */
[----:B------:R-:W-:-:S04]  /*65c0*/  @!P4 IADD3 R124, P5, P6, R96, R124, R153 ;  /* 0x0000007c607cc210 */ /* 0x000fc80007ebe099 */
[----:B------:R-:W-:Y:S02]  /*65d0*/  @!P4 IADD3.X R47, R35, R152, R44, P5, P6 ;  /* 0x00000098232fc210 */ /* 0x000fe40002fec42c */
[----:B------:R-:W-:-:S04]  /*65e0*/  LEA R44, P5, R150, UR4, 0x1 ;  /* 0x00000004962c7c11 */ /* 0x000fc8000f8a08ff */
[----:B------:R-:W-:Y:S02]  /*65f0*/  LEA.HI.X R45, R150, UR5, R151, 0x1, P5 ;  /* 0x00000005962d7c11 */ /* 0x000fe4000a8f0c97 */
[----:B------:R-:W-:-:S03]  /*6600*/  @!P4 LEA R46, P5, R124, UR4, 0x1 ;  /* 0x000000047c2ecc11 */ /* 0x000fc6000f8a08ff */
[----:B-1----:R1:W-:Y:S01]  /*6610*/  STG.E.128 desc[UR38][R44.64], R76 ;  /* 0x0000004c2c007986 */ /* 0x0023e2000c101d26 */
[----:B------:R-:W-:-:S05]  /*6620*/  @!P4 LEA.HI.X R47, R124, UR5, R47, 0x1, P5 ;  /* 0x000000057c2fcc11 */ /* 0x000fca000a8f0c2f */
[----:B--2---:R1:W-:Y:S04]  /*6630*/  @!P4 STG.E.128 desc[UR38][R46.64], R80 ;  /* 0x000000502e00c986 */ /* 0x0043e8000c101d26 */
.L_x_8423:
[----:B------:R-:W-:Y:S05]  /*6640*/  BSYNC B1 ;  /* 0x0000000000017941 */ /* 0x000fea0003800000 */
.L_x_8422:
[----:B------:R-:W-:Y:S01]  /*6650*/  ISETP.GE.OR P4, PT, R212, R114, P2 ;  /* 0x00000072d400720c */ /* 0x000fe20001786670 */
[----:B------:R-:W-:-:S12]  /*6660*/  BSSY B1, `(.L_x_8426) ;  /* 0x0000082000017945 */ /* 0x000fd80003800000 */
[----:B------:R-:W-:Y:S05]  /*6670*/  @P4 BRA `(.L_x_8427) ;  /* 0x0000000800004947 */ /* 0x000fea0003800000 */
[-C--:B-12---:R-:W-:Y:S01]  /*6680*/  IMAD R44, R118, R122.reuse, RZ ;  /* 0x0000007a762c7224 */ /* 0x086fe200078e02ff */
        /* <DEDUP_REMOVED lines=14> */
[----:B------:R-:W-:-:S03]  /*6770*/  LOP3.LUT R45, R199, 0x38, R81, 0xf8, !PT ;  /* 0x00000038c72d7812 */ /* 0x000fc600078ef851 */
[----:B------:R-:W-:Y:S01]  /*6780*/  IMAD.SHL.U32 R44, R44, 0x400, RZ ;  /* 0x000004002c2c7824 */ /* 0x000fe200078e00ff */
[----:B------:R-:W-:-:S04]  /*6790*/  LOP3.LUT R45, R45, R228, RZ, 0x3c, !PT ;  /* 0x000000e42d2d7212 */ /* 0x000fc800078e3cff */
[----:B------:R-:W-:-:S04]  /*67a0*/  LOP3.LUT R44, R44, 0x7fffe000, RZ, 0xc0, !PT ;  /* 0x7fffe0002c2c7812 */ /* 0x000fc800078ec0ff */
        /* <DEDUP_REMOVED lines=12> */
[----:B------:R-:W-:Y:S02]  /*6870*/  PRMT R154, R154, 0x5410, R151 ;  /* 0x000054109a9a7816 */ /* 0x000fe40000000097 */
[--C-:B------:R-:W-:Y:S02]  /*6880*/  SHF.R.U64 R152, R54, 0x10, R55.reuse ;  /* 0x0000001036987819 */ /* 0x100fe40000001237 */
[----:B------:R-:W-:-:S02]  /*6890*/  SHF.R.U32.HI R153, RZ, 0x10, R55 ;  /* 0x00000010ff997819 */ /* 0x000fc40000011637 */
[--C-:B------:R-:W-:Y:S01]  /*68a0*/  SHF.R.U64 R124, R58, 0x10, R59.reuse ;  /* 0x000000103a7c7819 */ /* 0x100fe2000000123b */
[----:B-1----:R-:W-:Y:S01]  /*68b0*/  IMAD.U32 R58, R45, 0x10000, RZ ;  /* 0x000100002d3a7824 */ /* 0x002fe200078e00ff */
[----:B------:R-:W-:Y:S01]  /*68c0*/  SHF.R.U32.HI R125, RZ, 0x10, R59 ;  /* 0x00000010ff7d7819 */ /* 0x000fe2000001163b */
[C---:B------:R-:W-:Y:S01]  /*68d0*/  IMAD.U32 R59, R49.reuse, 0x10000, RZ ;  /* 0x00010000313b7824 */ /* 0x040fe200078e00ff */
[----:B------:R-:W-:Y:S01]  /*68e0*/  LOP3.LUT R82, R49, 0xffff0000, RZ, 0xc0, !PT ;  /* 0xffff000031527812 */ /* 0x000fe200078ec0ff */
[----:B------:R-:W-:Y:S01]  /*68f0*/  IMAD.U32 R49, R158, 0x10000, RZ ;  /* 0x000100009e317824 */ /* 0x000fe200078e00ff */
[----:B------:R-:W-:Y:S01]  /*6900*/  LOP3.LUT R55, R51, 0xffff0000, RZ, 0xc0, !PT ;  /* 0xffff000033377812 */ /* 0x000fe200078ec0ff */
[----:B------:R-:W-:Y:S01]  /*6910*/  IMAD.U32 R51, R154, 0x10000, RZ ;  /* 0x000100009a337824 */ /* 0x000fe200078e00ff */
[----:B------:R-:W-:Y:S01]  /*6920*/  PRMT R160, R160, 0x5410, R153 ;  /* 0x00005410a0a07816 */ /* 0x000fe20000000099 */
[C---:B------:R-:W-:Y:S01]  /*6930*/  FMUL.FTZ R153, R59.reuse, R49 ;  /* 0x000000313b997220 */ /* 0x040fe20000410000 */
[----:B------:R-:W-:Y:S01]  /*6940*/  PRMT R156, R156, 0x5410, R125 ;  /* 0x000054109c9c7816 */ /* 0x000fe2000000007d */
[-C--:B------:R-:W-:Y:S01]  /*6950*/  FMUL.FTZ R151, R59, R51.reuse ;  /* 0x000000333b977220 */ /* 0x080fe20000410000 */
[----:B------:R-:W-:Y:S01]  /*6960*/  PRMT R157, R157, 0x5410, R124 ;  /* 0x000054109d9d7816 */ /* 0x000fe2000000007c */
[----:B------:R-:W-:Y:S01]  /*6970*/  FFMA.FTZ R51, R58, R51, R153 ;  /* 0x000000333a337223 */ /* 0x000fe20000010099 */
[----:B------:R-:W-:Y:S01]  /*6980*/  LOP3.LUT R125, R154, 0xffff0000, RZ, 0xc0, !PT ;  /* 0xffff00009a7d7812 */ /* 0x000fe200078ec0ff */
[----:B------:R-:W-:Y:S01]  /*6990*/  FFMA.FTZ R49, R58, R49, -R151 ;  /* 0x000000313a317223 */ /* 0x000fe20000010897 */
[----:B------:R-:W-:Y:S01]  /*69a0*/  LOP3.LUT R59, R158, 0xffff0000, RZ, 0xc0, !PT ;  /* 0xffff00009e3b7812 */ /* 0x000fe200078ec0ff */
[----:B------:R-:W-:Y:S01]  /*69b0*/  IMAD.U32 R124, R156, 0x10000, RZ ;  /* 0x000100009c7c7824 */ /* 0x000fe200078e00ff */
[----:B------:R-:W-:Y:S01]  /*69c0*/  SHF.R.U64 R162, R52, 0x10, R53 ;  /* 0x0000001034a27819 */ /* 0x000fe20000001235 */
[----:B------:R-:W-:Y:S01]  /*69d0*/  IMAD.U32 R58, R160, 0x10000, RZ ;  /* 0x00010000a03a7824 */ /* 0x000fe200078e00ff */
[----:B------:R-:W-:Y:S01]  /*69e0*/  SHF.R.U64 R150, R56, 0x10, R57 ;  /* 0x0000001038967819 */ /* 0x000fe20000001239 */
[----:B------:R-:W-:Y:S01]  /*69f0*/  IMAD.U32 R57, R47, 0x10000, RZ ;  /* 0x000100002f397824 */ /* 0x000fe200078e00ff */
[----:B------:R-:W-:Y:S01]  /*6a00*/  PRMT R161, R161, 0x5410, R152 ;  /* 0x00005410a1a17816 */ /* 0x000fe20000000098 */
[----:B------:R-:W-:Y:S01]  /*6a10*/  FMUL.FTZ R152, R83, R124 ;  /* 0x0000007c53987220 */ /* 0x000fe20000410000 */
[----:B------:R-:W-:Y:S01]  /*6a20*/  LOP3.LUT R56, R45, 0xffff0000, RZ, 0xc0, !PT ;  /* 0xffff00002d387812 */ /* 0x000fe200078ec0ff */
[C---:B------:R-:W-:Y:S01]  /*6a30*/  FMUL.FTZ R151, R82.reuse, R125 ;  /* 0x0000007d52977220 */ /* 0x040fe20000410000 */
[----:B------:R-:W-:Y:S01]  /*6a40*/  PRMT R159, R159, 0x5410, R162 ;  /* 0x000054109f9f7816 */ /* 0x000fe200000000a2 */
[-C--:B------:R-:W-:Y:S01]  /*6a50*/  FMUL.FTZ R153, R82, R59.reuse ;  /* 0x0000003b52997220 */ /* 0x080fe20000410000 */
[----:B------:R-:W-:Y:S01]  /*6a60*/  PRMT R155, R155, 0x5410, R150 ;  /* 0x000054109b9b7816 */ /* 0x000fe20000000096 */
[-C--:B------:R-:W-:Y:S01]  /*6a70*/  FMUL.FTZ R83, R83, R58.reuse ;  /* 0x0000003a53537220 */ /* 0x080fe20000410000 */
[----:B------:R-:W-:Y:S01]  /*6a80*/  LOP3.LUT R156, R156, 0xffff0000, RZ, 0xc0, !PT ;  /* 0xffff00009c9c7812 */ /* 0x000fe200078ec0ff */
[----:B------:R-:W-:Y:S01]  /*6a90*/  FFMA.FTZ R82, R56, R59, -R151 ;  /* 0x0000003b38527223 */ /* 0x000fe20000010897 */
[----:B------:R-:W-:Y:S01]  /*6aa0*/  LOP3.LUT R160, R160, 0xffff0000, RZ, 0xc0, !PT ;  /* 0xffff0000a0a07812 */ /* 0x000fe200078ec0ff */
[----:B------:R-:W-:Y:S01]  /*6ab0*/  FFMA.FTZ R150, R56, R125, R153 ;  /* 0x0000007d38967223 */ /* 0x000fe20000010099 */
[C---:B------:R-:W-:Y:S01]  /*6ac0*/  FFMA.FTZ R152, R57.reuse, R58, -R152 ;  /* 0x0000003a39987223 */ /* 0x040fe20000010898 */
[----:B------:R-:W-:Y:S01]  /*6ad0*/  FFMA.FTZ R83, R57, R124, R83 ;  /* 0x0000007c39537223 */ /* 0x000fe20000010053 */
[----:B------:R-:W-:-:S02]  /*6ae0*/  IMAD.U32 R53, R48, 0x10000, RZ ;  /* 0x0001000030357824 */ /* 0x000fc400078e00ff */
[----:B------:R-:W-:Y:S01]  /*6af0*/  FMUL.FTZ R59, R55, R156 ;  /* 0x0000009c373b7220 */ /* 0x000fe20000410000 */
[----:B------:R-:W-:Y:S02]  /*6b00*/  IMAD.U32 R56, R159, 0x10000, RZ ;  /* 0x000100009f387824 */ /* 0x000fe400078e00ff */
[----:B------:R-:W-:Y:S01]  /*6b10*/  FMUL.FTZ R125, R55, R160 ;  /* 0x000000a0377d7220 */ /* 0x000fe20000410000 */
[C---:B------:R-:W-:Y:S01]  /*6b20*/  IMAD.U32 R57, R155.reuse, 0x10000, RZ ;  /* 0x000100009b397824 */ /* 0x040fe200078e00ff */
[----:B------:R-:W-:Y:S01]  /*6b30*/  LOP3.LUT R48, R48, 0xffff0000, RZ, 0xc0, !PT ;  /* 0xffff000030307812 */ /* 0x000fe200078ec0ff */
[----:B------:R-:W-:Y:S01]  /*6b40*/  IMAD.U32 R52, R44, 0x10000, RZ ;  /* 0x000100002c347824 */ /* 0x000fe200078e00ff */
[----:B------:R-:W-:Y:S01]  /*6b50*/  LOP3.LUT R155, R155, 0xffff0000, RZ, 0xc0, !PT ;  /* 0xffff00009b9b7812 */ /* 0x000fe200078ec0ff */
[-C--:B------:R-:W-:Y:S01]  /*6b60*/  FMUL.FTZ R55, R53, R57.reuse ;  /* 0x0000003935377220 */ /* 0x080fe20000410000 */
        /* <DEDUP_REMOVED lines=33> */
[----:B------:R-:W-:Y:S02]  /*6d80*/  F2FP.BF16.F32.PACK_AB R47, R59, R152 ;  /* 0x000000983b2f723e */ /* 0x000fe400000010ff */
[----:B------:R-:W-:Y:S02]  /*6d90*/  F2FP.BF16.F32.PACK_AB R51, R156, R83 ;  /* 0x000000539c33723e */ /* 0x000fe400000010ff */
[----:B------:R-:W-:-:S02]  /*6da0*/  F2FP.BF16.F32.PACK_AB R48, R57, R58 ;  /* 0x0000003a3930723e */ /* 0x000fc400000010ff */
[----:B------:R-:W-:-:S07]  /*6db0*/  F2FP.BF16.F32.PACK_AB R50, R50, R53 ;  /* 0x000000353232723e */ /* 0x000fce00000010ff */
.L_x_8429:
[----:B------:R-:W-:Y:S05]  /*6dc0*/  BSYNC B2 ;  /* 0x0000000000027941 */ /* 0x000fea0003800000 */
.L_x_8428:
        /* <DEDUP_REMOVED lines=11> */
.L_x_8427:
[----:B------:R-:W-:Y:S05]  /*6e80*/  BSYNC B1 ;  /* 0x0000000000017941 */ /* 0x000fea0003800000 */
.L_x_8426:
[----:B------:R-:W-:Y:S01]  /*6e90*/  ISETP.GE.OR P4, PT, R211, R114, P2 ;  /* 0x00000072d300720c */ /* 0x000fe20001786670 */
[----:B------:R-:W-:-:S12]  /*6ea0*/  BSSY B1, `(.L_x_8430) ;  /* 0x0000083000017945 */ /* 0x000fd80003800000 */
[----:B------:R-:W-:Y:S05]  /*6eb0*/  @P4 BRA `(.L_x_8431) ;  /* 0x0000000800044947 */ /* 0x000fea0003800000 */
[-C--:B-123--:R-:W-:Y:S01]  /*6ec0*/  IMAD R44, R117, R122.reuse, RZ ;  /* 0x0000007a752c7224 */ /* 0x08efe200078e02ff */
        /* <DEDUP_REMOVED lines=27> */
[----:B-1----:R-:W-:Y:S01]  /*7080*/  IMAD.U32 R59, R45, 0x10000, RZ ;  /* 0x000100002d3b7824 */ /* 0x002fe200078e00ff */
[----:B------:R-:W-:Y:S01]  /*7090*/  SHF.R.U32.HI R76, RZ, 0x10, R65 ;  /* 0x00000010ff4c7819 */ /* 0x000fe20000011641 */
[----:B------:R-:W-:Y:S01]  /*70a0*/  IMAD.U32 R58, R44, 0x10000, RZ ;  /* 0x000100002c3a7824 */ /* 0x000fe200078e00ff */
[----:B------:R-:W-:Y:S02]  /*70b0*/  PRMT R145, R145, 0x5410, R82 ;  /* 0x0000541091917816 */ /* 0x000fe40000000052 */
[----:B------:R-:W-:Y:S02]  /*70c0*/  PRMT R149, R149, 0x5410, R76 ;  /* 0x0000541095957816 */ /* 0x000fe4000000004c */
[--C-:B------:R-:W-:Y:S02]  /*70d0*/  SHF.R.U64 R81, R62, 0x10, R63.reuse ;  /* 0x000000103e517819 */ /* 0x100fe4000000123f */
[----:B------:R-:W-:Y:S01]  /*70e0*/  SHF.R.U32.HI R78, RZ, 0x10, R63 ;  /* 0x00000010ff4e7819 */ /* 0x000fe2000001163f */
[----:B--2---:R-:W-:Y:S01]  /*70f0*/  IMAD.U32 R63, R49, 0x10000, RZ ;  /* 0x00010000313f7824 */ /* 0x004fe200078e00ff */
[--C-:B------:R-:W-:Y:S01]  /*7100*/  SHF.R.U64 R77, R66, 0x10, R67.reuse ;  /* 0x00000010424d7819 */ /* 0x100fe20000001243 */
[----:B------:R-:W-:Y:S01]  /*7110*/  IMAD.U32 R76, R149, 0x10000, RZ ;  /* 0x00010000954c7824 */ /* 0x000fe200078e00ff */
[----:B------:R-:W-:Y:S01]  /*7120*/  SHF.R.U32.HI R80, RZ, 0x10, R67 ;  /* 0x00000010ff507819 */ /* 0x000fe20000011643 */
[----:B------:R-:W-:Y:S01]  /*7130*/  IMAD.U32 R66, R145, 0x10000, RZ ;  /* 0x0001000091427824 */ /* 0x000fe200078e00ff */
[----:B------:R-:W-:Y:S01]  /*7140*/  PRMT R143, R143, 0x5410, R78 ;  /* 0x000054108f8f7816 */ /* 0x000fe2000000004e */
[----:B------:R-:W-:Y:S01]  /*7150*/  FMUL.FTZ R78, R63, R76 ;  /* 0x0000004c3f4e7220 */ /* 0x000fe20000410000 */
[----:B------:R-:W-:Y:S01]  /*7160*/  PRMT R147, R147, 0x5410, R80 ;  /* 0x0000541093937816 */ /* 0x000fe20000000050 */
[-C--:B------:R-:W-:Y:S01]  /*7170*/  FMUL.FTZ R80, R63, R66.reuse ;  /* 0x000000423f507220 */ /* 0x080fe20000410000 */
[----:B------:R-:W-:Y:S01]  /*7180*/  SHF.R.U64 R79, R64, 0x10, R65 ;  /* 0x00000010404f7819 */ /* 0x000fe20000001241 */
[----:B------:R-:W-:Y:S01]  /*7190*/  FFMA.FTZ R78, R59, R66, -R78 ;  /* 0x000000423b4e7223 */ /* 0x000fe2000001084e */
[----:B------:R-:W-:Y:S01]  /*71a0*/  LOP3.LUT R64, R49, 0xffff0000, RZ, 0xc0, !PT ;  /* 0xffff000031407812 */ /* 0x000fe200078ec0ff */
[----:B------:R-:W-:Y:S01]  /*71b0*/  FFMA.FTZ R80, R59, R76, R80 ;  /* 0x0000004c3b507223 */ /* 0x000fe20000010050 */
[----:B------:R-:W-:Y:S01]  /*71c0*/  LOP3.LUT R149, R149, 0xffff0000, RZ, 0xc0, !PT ;  /* 0xffff000095957812 */ /* 0x000fe200078ec0ff */
[----:B------:R-:W-:Y:S01]  /*71d0*/  IMAD.U32 R65, R51, 0x10000, RZ ;  /* 0x0001000033417824 */ /* 0x000fe200078e00ff */
[----:B------:R-:W-:Y:S01]  /*71e0*/  LOP3.LUT R145, R145, 0xffff0000, RZ, 0xc0, !PT ;  /* 0xffff000091917812 */ /* 0x000fe200078ec0ff */
[----:B------:R-:W-:Y:S01]  /*71f0*/  IMAD.U32 R59, R143, 0x10000, RZ ;  /* 0x000100008f3b7824 */ /* 0x000fe200078e00ff */
[----:B------:R-:W-:Y:S01]  /*7200*/  SHF.R.U64 R83, R60, 0x10, R61 ;  /* 0x000000103c537819 */ /* 0x000fe2000000123d */
[----:B------:R-:W-:Y:S01]  /*7210*/  IMAD.U32 R63, R147, 0x10000, RZ ;  /* 0x00010000933f7824 */ /* 0x000fe200078e00ff */
[----:B------:R-:W-:Y:S01]  /*7220*/  LOP3.LUT R60, R45, 0xffff0000, RZ, 0xc0, !PT ;  /* 0xffff00002d3c7812 */ /* 0x000fe200078ec0ff */
[----:B------:R-:W-:Y:S01]  /*7230*/  IMAD.U32 R61, R48, 0x10000, RZ ;  /* 0x00010000303d7824 */ /* 0x000fe200078e00ff */
[----:B------:R-:W-:Y:S01]  /*7240*/  PRMT R146, R146, 0x5410, R77 ;  /* 0x0000541092927816 */ /* 0x000fe2000000004d */
[----:B------:R-:W-:Y:S01]  /*7250*/  FMUL.FTZ R67, R64, R149 ;  /* 0x0000009540437220 */ /* 0x000fe20000410000 */
[----:B------:R-:W-:Y:S01]  /*7260*/  LOP3.LUT R62, R48, 0xffff0000, RZ, 0xc0, !PT ;  /* 0xffff0000303e7812 */ /* 0x000fe200078ec0ff */
[----:B------:R-:W-:Y:S01]  /*7270*/  FMUL.FTZ R77, R64, R145 ;  /* 0x00000091404d7220 */ /* 0x000fe20000410000 */
[----:B------:R-:W-:Y:S01]  /*7280*/  IMAD.U32 R48, R47, 0x10000, RZ ;  /* 0x000100002f307824 */ /* 0x000fe200078e00ff */
[----:B------:R-:W-:Y:S01]  /*7290*/  LOP3.LUT R51, R51, 0xffff0000, RZ, 0xc0, !PT ;  /* 0xffff000033337812 */ /* 0x000fe200078ec0ff */
[C---:B------:R-:W-:Y:S01]  /*72a0*/  FMUL.FTZ R66, R65.reuse, R59 ;  /* 0x0000003b41427220 */ /* 0x040fe20000410000 */
[----:B------:R-:W-:Y:S01]  /*72b0*/  PRMT R148, R148, 0x5410, R79 ;  /* 0x0000541094947816 */ /* 0x000fe2000000004f */
[----:B------:R-:W-:Y:S01]  /*72c0*/  FMUL.FTZ R79, R65, R63 ;  /* 0x0000003f414f7220 */ /* 0x000fe20000410000 */
[----:B------:R-:W-:Y:S01]  /*72d0*/  LOP3.LUT R64, R147, 0xffff0000, RZ, 0xc0, !PT ;  /* 0xffff000093407812 */ /* 0x000fe200078ec0ff */
[----:B------:R-:W-:Y:S01]  /*72e0*/  FFMA.FTZ R67, R60, R145, -R67 ;  /* 0x000000913c437223 */ /* 0x000fe20000010843 */
[----:B------:R-:W-:Y:S01]  /*72f0*/  PRMT R144, R144, 0x5410, R83 ;  /* 0x0000541090907816 */ /* 0x000fe20000000053 */
[----:B------:R-:W-:Y:S01]  /*7300*/  FFMA.FTZ R77, R60, R149, R77 ;  /* 0x000000953c4d7223 */ /* 0x000fe2000001004d */
[----:B------:R-:W-:Y:S01]  /*7310*/  LOP3.LUT R49, R47, 0xffff0000, RZ, 0xc0, !PT ;  /* 0xffff00002f317812 */ /* 0x000fe200078ec0ff */
[C---:B------:R-:W-:Y:S01]  /*7320*/  FFMA.FTZ R65, R48.reuse, R63, R66 ;  /* 0x0000003f30417223 */ /* 0x040fe20000010042 */
[----:B------:R-:W-:Y:S01]  /*7330*/  LOP3.LUT R60, R143, 0xffff0000, RZ, 0xc0, !PT ;  /* 0xffff00008f3c7812 */ /* 0x000fe200078ec0ff */
[----:B------:R-:W-:Y:S01]  /*7340*/  FFMA.FTZ R79, R48, R59, -R79 ;  /* 0x0000003b304f7223 */ /* 0x000fe2000001084f */
[----:B------:R-:W-:Y:S01]  /*7350*/  FMUL.FTZ R66, R51, R64 ;  /* 0x0000004033427220 */ /* 0x000fe20000410000 */
[----:B------:R-:W-:Y:S01]  /*7360*/  IMAD.U32 R48, R144, 0x10000, RZ ;  /* 0x0001000090307824 */ /* 0x000fe200078e00ff */
[----:B------:R-:W-:Y:S01]  /*7370*/  PRMT R142, R142, 0x5410, R81 ;  /* 0x000054108e8e7816 */ /* 0x000fe20000000051 */
[----:B------:R-:W-:-:S02]  /*7380*/  IMAD.U32 R59, R148, 0x10000, RZ ;  /* 0x00010000943b7824 */ /* 0x000fc400078e00ff */
[-C--:B------:R-:W-:Y:S01]  /*7390*/  FMUL.FTZ R82, R51, R60.reuse ;  /* 0x0000003c33527220 */ /* 0x080fe20000410000 */
[----:B------:R-:W-:Y:S01]  /*73a0*/  FFMA.FTZ R76, R49, R60, -R66 ;  /* 0x0000003c314c7223 */ /* 0x000fe20000010842 */
[CC--:B------:R-:W-:Y:S01]  /*73b0*/  FMUL.FTZ R66, R61.reuse, R48.reuse ;  /* 0x000000303d427220 */ /* 0x0c0fe20000410000 */
[-C--:B------:R-:W-:Y:S01]  /*73c0*/  FMUL.FTZ R51, R61, R59.reuse ;  /* 0x0000003b3d337220 */ /* 0x080fe20000410000 */
[----:B------:R-:W-:Y:S01]  /*73d0*/  LOP3.LUT R148, R148, 0xffff0000, RZ, 0xc0, !PT ;  /* 0xffff000094947812 */ /* 0x000fe200078ec0ff */
[----:B------:R-:W-:Y:S02]  /*73e0*/  IMAD.U32 R47, R50, 0x10000, RZ ;  /* 0x00010000322f7824 */ /* 0x000fe400078e00ff */
[C---:B------:R-:W-:Y:S01]  /*73f0*/  FFMA.FTZ R66, R58.reuse, R59, R66 ;  /* 0x0000003b3a427223 */ /* 0x040fe20000010042 */
[----:B------:R-:W-:Y:S01]  /*7400*/  FFMA.FTZ R60, R58, R48, -R51 ;  /* 0x000000303a3c7223 */ /* 0x000fe20000010833 */
[----:B------:R-:W-:Y:S01]  /*7410*/  LOP3.LUT R45, R44, 0xffff0000, RZ, 0xc0, !PT ;  /* 0xffff00002c2d7812 */ /* 0x000fe200078ec0ff */
[----:B------:R-:W-:Y:S01]  /*7420*/  FFMA.FTZ R82, R49, R64, R82 ;  /* 0x0000004031527223 */ /* 0x000fe20000010052 */
[----:B------:R-:W-:Y:S01]  /*7430*/  LOP3.LUT R50, R50, 0xffff0000, RZ, 0xc0, !PT ;  /* 0xffff000032327812 */ /* 0x000fe200078ec0ff */
        /* <DEDUP_REMOVED lines=8> */
[C---:B------:R-:W-:Y:S01]  /*74c0*/  FMUL.FTZ R63, R47.reuse, R51 ;  /* 0x000000332f3f7220 */ /* 0x040fe20000410000 */
[----:B------:R-:W-:Y:S01]  /*74d0*/  FMUL.FTZ R58, R47, R48 ;  /* 0x000000302f3a7220 */ /* 0x000fe20000410000 */
[-C--:B------:R-:W-:Y:S01]  /*74e0*/  FMUL.FTZ R62, R62, R144.reuse ;  /* 0x000000903e3e7220 */ /* 0x080fe20000410000 */
[C---:B------:R-:W-:Y:S01]  /*74f0*/  FFMA.FTZ R61, R45.reuse, R144, -R64 ;  /* 0x000000902d3d7223 */ /* 0x040fe20000010840 */
        /* <DEDUP_REMOVED lines=17> */
.L_x_8433:
[----:B------:R-:W-:Y:S05]  /*7610*/  BSYNC B2 ;  /* 0x0000000000027941 */ /* 0x000fea0003800000 */
.L_x_8432:
        /* <DEDUP_REMOVED lines=11> */
.L_x_8431:
[----:B------:R-:W-:Y:S05]  /*76d0*/  BSYNC B1 ;  /* 0x0000000000017941 */ /* 0x000fea0003800000 */
.L_x_8430:
[----:B------:R-:W-:Y:S01]  /*76e0*/  ISETP.GE.OR P4, PT, R210, R114, P2 ;  /* 0x00000072d200720c */ /* 0x000fe20001786670 */
[-C--:B-1234-:R-:W-:Y:S02]  /*76f0*/  IMAD R44, R116, R122.reuse, RZ ;  /* 0x0000007a742c7224 */ /* 0x09efe400078e02ff */
[----:B------:R-:W-:-:S04]  /*7700*/  IMAD.WIDE.U32 R120, R210, R122, R120 ;  /* 0x0000007ad2787225 */ /* 0x000fc800078e0078 */
[----:B------:R-:W-:-:S06]  /*7710*/  IMAD R123, R210, R123, R44 ;  /* 0x0000007bd27b7224 */ /* 0x000fcc00078e022c */
[----:B------:R-:W-:Y:S05]  /*7720*/  @P4 BRA `(.L_x_8410) ;  /* 0x0000000c00804947 */ /* 0x000fea0003800000 */
[----:B------:R-:W1:Y:S01]  /*7730*/  LDC.64 R52, c[0x0][0x2e8] ;  /* 0x0000ba00ff347b82 */ /* 0x000e620000000a00 */
[----:B------:R-:W-:Y:S01]  /*7740*/  IMAD.IADD R56, R121, 0x1, R123 ;  /* 0x0000000179387824 */ /* 0x000fe200078e027b */
[----:B------:R-:W-:Y:S01]  /*7750*/  IADD3 R44, P4, P5, R96, R120, R37 ;  /* 0x00000078602c7210 */ /* 0x000fe20007d9e025 */
[----:B------:R-:W-:Y:S01]  /*7760*/  BSSY B1, `(.L_x_8434) ;  /* 0x0000073000017945 */ /* 0x000fe20003800000 */
[----:B------:R-:W-:Y:S02]  /*7770*/  ISETP.NE.AND P6, PT, R0, RZ, PT ;  /* 0x000000ff0000720c */ /* 0x000fe40003fc5270 */
[----:B------:R-:W-:Y:S02]  /*7780*/  IADD3.X R45, R35, R56, R102, P4, P5 ;  /* 0x00000038232d7210 */ /* 0x000fe400027ea466 */
[----:B------:R-:W-:Y:S02]  /*7790*/  SEL R134, R113, R134, !P6 ;  /* 0x0000008671867207 */ /* 0x000fe40007000000 */
[----:B-1----:R-:W-:-:S04]  /*77a0*/  LEA R54, P4, R44, R52, 0x1 ;  /* 0x000000342c367211 */ /* 0x002fc800078808ff */
[----:B------:R-:W-:Y:S02]  /*77b0*/  LEA.HI.X R55, R44, R53, R45, 0x1, P4 ;  /* 0x000000352c377211 */ /* 0x000fe400020f0c2d */
[----:B------:R-:W-:-:S04]  /*77c0*/  SHF.R.S32.HI R45, RZ, 0x1f, R134 ;  /* 0x0000001fff2d7819 */ /* 0x000fc80000011486 */
[----:B------:R-:W-:-:S04]  /*77d0*/  LEA.HI R134, R45, R134, RZ, 0x4 ;  /* 0x000000862d867211 */ /* 0x000fc800078f20ff */
        /* <DEDUP_REMOVED lines=16> */
[----:B------:R-:W-:Y:S01]  /*78e0*/  SHF.R.U64 R67, R72, 0x10, R73 ;  /* 0x0000001048437819 */ /* 0x000fe20000001249 */
[----:B--2---:R-:W-:Y:S01]  /*78f0*/  IMAD.U32 R62, R49, 0x10000, RZ ;  /* 0x00010000313e7824 */ /* 0x004fe200078e00ff */
[----:B------:R-:W-:Y:S01]  /*7900*/  SHF.R.U64 R77, R68, 0x10, R69 ;  /* 0x00000010444d7819 */ /* 0x000fe20000001245 */
[----:B-1----:R-:W-:Y:S01]  /*7910*/  IMAD.U32 R58, R45, 0x10000, RZ ;  /* 0x000100002d3a7824 */ /* 0x002fe200078e00ff */
        /* <DEDUP_REMOVED lines=8> */
[----:B------:R-:W-:Y:S02]  /*79a0*/  SHF.R.U32.HI R70, RZ, 0x10, R71 ;  /* 0x00000010ff467819 */ /* 0x000fe40000011647 */
[--C-:B------:R-:W-:Y:S02]  /*79b0*/  SHF.R.U64 R71, R74, 0x10, R75.reuse ;  /* 0x000000104a477819 */ /* 0x100fe4000000124b */
[----:B------:R-:W-:Y:S02]  /*79c0*/  SHF.R.U32.HI R74, RZ, 0x10, R75 ;  /* 0x00000010ff4a7819 */ /* 0x000fe4000001164b */
[----:B------:R-:W-:Y:S01]  /*79d0*/  PRMT R140, R140, 0x5410, R67 ;  /* 0x000054108c8c7816 */ /* 0x000fe20000000043 */
[----:B------:R-:W-:Y:S01]  /*79e0*/  IMAD.U32 R67, R137, 0x10000, RZ ;  /* 0x0001000089437824 */ /* 0x000fe200078e00ff */
[----:B------:R-:W-:-:S02]  /*79f0*/  PRMT R133, R133, 0x5410, R66 ;  /* 0x0000541085857816 */ /* 0x000fc40000000042 */
[----:B------:R-:W-:Y:S01]  /*7a00*/  LOP3.LUT R63, R49, 0xffff0000, RZ, 0xc0, !PT ;  /* 0xffff0000313f7812 */ /* 0x000fe200078ec0ff */
[----:B------:R-:W-:Y:S01]  /*7a10*/  FMUL.FTZ R73, R62, R67 ;  /* 0x000000433e497220 */ /* 0x000fe20000410000 */
[----:B------:R-:W-:Y:S02]  /*7a20*/  LOP3.LUT R66, R141, 0xffff0000, RZ, 0xc0, !PT ;  /* 0xffff00008d427812 */ /* 0x000fe400078ec0ff */
[----:B------:R-:W-:Y:S01]  /*7a30*/  PRMT R138, R138, 0x5410, R71 ;  /* 0x000054108a8a7816 */ /* 0x000fe20000000047 */
[-C--:B------:R-:W-:Y:S01]  /*7a40*/  FMUL.FTZ R71, R62, R69.reuse ;  /* 0x000000453e477220 */ /* 0x080fe20000410000 */
[----:B------:R-:W-:Y:S01]  /*7a50*/  PRMT R139, R139, 0x5410, R74 ;  /* 0x000054108b8b7816 */ /* 0x000fe2000000004a */
[C---:B------:R-:W-:Y:S01]  /*7a60*/  FFMA.FTZ R73, R58.reuse, R69, R73 ;  /* 0x000000453a497223 */ /* 0x040fe20000010049 */
[----:B------:R-:W-:Y:S01]  /*7a70*/  PRMT R135, R135, 0x5410, R70 ;  /* 0x0000541087877816 */ /* 0x000fe20000000046 */
[----:B------:R-:W-:Y:S01]  /*7a80*/  FMUL.FTZ R70, R63, R66 ;  /* 0x000000423f467220 */ /* 0x000fe20000410000 */
[----:B------:R-:W-:Y:S01]  /*7a90*/  LOP3.LUT R59, R45, 0xffff0000, RZ, 0xc0, !PT ;  /* 0xffff00002d3b7812 */ /* 0x000fe200078ec0ff */
[----:B------:R-:W-:Y:S01]  /*7aa0*/  FFMA.FTZ R68, R58, R67, -R71 ;  /* 0x000000433a447223 */ /* 0x000fe20000010847 */
[----:B------:R-:W-:Y:S01]  /*7ab0*/  LOP3.LUT R62, R137, 0xffff0000, RZ, 0xc0, !PT ;  /* 0xffff0000893e7812 */ /* 0x000fe200078ec0ff */
[----:B------:R-:W-:Y:S01]  /*7ac0*/  IMAD.U32 R71, R139, 0x10000, RZ ;  /* 0x000100008b477824 */ /* 0x000fe200078e00ff */
[----:B------:R-:W-:Y:S01]  /*7ad0*/  LOP3.LUT R65, R51, 0xffff0000, RZ, 0xc0, !PT ;  /* 0xffff000033417812 */ /* 0x000fe200078ec0ff */
[----:B------:R-:W-:Y:S01]  /*7ae0*/  IMAD.U32 R67, R135, 0x10000, RZ ;  /* 0x0001000087437824 */ /* 0x000fe200078e00ff */
[----:B------:R-:W-:Y:S01]  /*7af0*/  LOP3.LUT R61, R48, 0xffff0000, RZ, 0xc0, !PT ;  /* 0xffff0000303d7812 */ /* 0x000fe200078ec0ff */
[-C--:B------:R-:W-:Y:S01]  /*7b00*/  FMUL.FTZ R58, R63, R62.reuse ;  /* 0x0000003e3f3a7220 */ /* 0x080fe20000410000 */
[----:B------:R-:W-:Y:S01]  /*7b10*/  FFMA.FTZ R69, R59, R62, -R70 ;  /* 0x0000003e3b457223 */ /* 0x000fe20000010846 */
[----:B------:R-:W-:Y:S01]  /*7b20*/  LOP3.LUT R62, R139, 0xffff0000, RZ, 0xc0, !PT ;  /* 0xffff00008b3e7812 */ /* 0x000fe200078ec0ff */
[----:B------:R-:W-:Y:S01]  /*7b30*/  FMUL.FTZ R63, R64, R71 ;  /* 0x00000047403f7220 */ /* 0x000fe20000410000 */
[----:B------:R-:W-:Y:S01]  /*7b40*/  IMAD.U32 R48, R47, 0x10000, RZ ;  /* 0x000100002f307824 */ /* 0x000fe200078e00ff */
[----:B------:R-:W-:Y:S01]  /*7b50*/  PRMT R136, R136, 0x5410, R77 ;  /* 0x0000541088887816 */ /* 0x000fe2000000004d */
[-C--:B------:R-:W-:Y:S01]  /*7b60*/  FMUL.FTZ R64, R64, R67.reuse ;  /* 0x0000004340407220 */ /* 0x080fe20000410000 */
[----:B------:R-:W-:Y:S01]  /*7b70*/  FFMA.FTZ R66, R59, R66, R58 ;  /* 0x000000423b427223 */ /* 0x000fe2000001003a */
[----:B------:R-:W-:Y:S01]  /*7b80*/  LOP3.LUT R49, R47, 0xffff0000, RZ, 0xc0, !PT ;  /* 0xffff00002f317812 */ /* 0x000fe200078ec0ff */
[----:B------:R-:W-:Y:S01]  /*7b90*/  FMUL.FTZ R70, R65, R62 ;  /* 0x0000003e41467220 */ /* 0x000fe20000410000 */
[----:B------:R-:W-:Y:S01]  /*7ba0*/  LOP3.LUT R58, R135, 0xffff0000, RZ, 0xc0, !PT ;  /* 0xffff0000873a7812 */ /* 0x000fe200078ec0ff */
[C---:B------:R-:W-:Y:S01]  /*7bb0*/  FFMA.FTZ R67, R48.reuse, R67, -R63 ;  /* 0x0000004330437223 */ /* 0x040fe2000001083f */
[----:B------:R-:W-:Y:S01]  /*7bc0*/  FFMA.FTZ R64, R48, R71, R64 ;  /* 0x0000004730407223 */ /* 0x000fe20000010040 */
[C---:B------:R-:W-:Y:S01]  /*7bd0*/  IMAD.U32 R59, R140.reuse, 0x10000, RZ ;  /* 0x000100008c3b7824 */ /* 0x040fe200078e00ff */
[----:B------:R-:W-:Y:S01]  /*7be0*/  LOP3.LUT R140, R140, 0xffff0000, RZ, 0xc0, !PT ;  /* 0xffff00008c8c7812 */ /* 0x000fe200078ec0ff */
[----:B------:R-:W-:-:S02]  /*7bf0*/  IMAD.U32 R48, R136, 0x10000, RZ ;  /* 0x0001000088307824 */ /* 0x000fc400078e00ff */
[-C--:B------:R-:W-:Y:S01]  /*7c00*/  FMUL.FTZ R72, R65, R58.reuse ;  /* 0x0000003a41487220 */ /* 0x080fe20000410000 */
[C---:B------:R-:W-:Y:S01]  /*7c10*/  FFMA.FTZ R70, R49.reuse, R58, -R70 ;  /* 0x0000003a31467223 */ /* 0x040fe20000010846 */
[-C--:B------:R-:W-:Y:S01]  /*7c20*/  FMUL.FTZ R58, R60, R59.reuse ;  /* 0x0000003b3c3a7220 */ /* 0x080fe20000410000 */
[----:B------:R-:W-:Y:S01]  /*7c30*/  IMAD.U32 R45, R44, 0x10000, RZ ;  /* 0x000100002c2d7824 */ /* 0x000fe200078e00ff */
[----:B------:R-:W-:Y:S01]  /*7c40*/  LOP3.LUT R136, R136, 0xffff0000, RZ, 0xc0, !PT ;  /* 0xffff000088887812 */ /* 0x000fe200078ec0ff */
[----:B------:R-:W-:Y:S01]  /*7c50*/  FMUL.FTZ R60, R60, R48 ;  /* 0x000000303c3c7220 */ /* 0x000fe20000410000 */
[----:B------:R-:W-:Y:S01]  /*7c60*/  FFMA.FTZ R65, R49, R62, R72 ;  /* 0x0000003e31417223 */ /* 0x000fe20000010048 */
[----:B------:R-:W-:Y:S01]  /*7c70*/  LOP3.LUT R44, R44, 0xffff0000, RZ, 0xc0, !PT ;  /* 0xffff00002c2c7812 */ /* 0x000fe200078ec0ff */
[C---:B------:R-:W-:Y:S02]  /*7c80*/  IMAD.U32 R51, R50.reuse, 0x10000, RZ ;  /* 0x0001000032337824 */ /* 0x040fe400078e00ff */
[----:B------:R-:W-:Y:S01]  /*7c90*/  FMUL.FTZ R63, R61, R140 ;  /* 0x0000008c3d3f7220 */ /* 0x000fe20000410000 */
[C---:B------:R-:W-:Y:S01]  /*7ca0*/  FFMA.FTZ R49, R45.reuse, R48, -R58 ;  /* 0x000000302d317223 */ /* 0x040fe2000001083a */
[----:B------:R-:W-:Y:S01]  /*7cb0*/  FFMA.FTZ R60, R45, R59, R60 ;  /* 0x0000003b2d3c7223 */ /* 0x000fe2000001003c */
[----:B------:R-:W-:Y:S01]  /*7cc0*/  LOP3.LUT R50, R50, 0xffff0000, RZ, 0xc0, !PT ;  /* 0xffff000032327812 */ /* 0x000fe200078ec0ff */
[----:B------:R-:W-:Y:S01]  /*7cd0*/  FMUL.FTZ R61, R61, R136 ;  /* 0x000000883d3d7220 */ /* 0x000fe20000410000 */
[C---:B------:R-:W-:Y:S01]  /*7ce0*/  IMAD.U32 R48, R133.reuse, 0x10000, RZ ;  /* 0x0001000085307824 */ /* 0x040fe200078e00ff */
[C---:B------:R-:W-:Y:S01]  /*7cf0*/  LOP3.LUT R45, R138.reuse, 0xffff0000, RZ, 0xc0, !PT ;  /* 0xffff00008a2d7812 */ /* 0x040fe200078ec0ff */
[----:B------:R-:W-:Y:S01]  /*7d00*/  IMAD.U32 R58, R138, 0x10000, RZ ;  /* 0x000100008a3a7824 */ /* 0x000fe200078e00ff */
[----:B------:R-:W-:Y:S01]  /*7d10*/  LOP3.LUT R133, R133, 0xffff0000, RZ, 0xc0, !PT ;  /* 0xffff000085857812 */ /* 0x000fe200078ec0ff */
[----:B------:R-:W-:-:S02]  /*7d20*/  IMAD.U32 R47, R46, 0x10000, RZ ;  /* 0x000100002e2f7824 */ /* 0x000fc400078e00ff */
[C---:B------:R-:W-:Y:S01]  /*7d30*/  FFMA.FTZ R136, R44.reuse, R136, -R63 ;  /* 0x000000882c887223 */ /* 0x040fe2000001083f */
        /* <DEDUP_REMOVED lines=21> */
.L_x_8435:
[----:B------:R-:W-:Y:S05]  /*7e90*/  BSYNC B1 ;  /* 0x0000000000017941 */ /* 0x000fea0003800000 */
.L_x_8434:
[----:B-1----:R1:W-:Y:S01]  /*7ea0*/  STG.E.128 desc[UR38][R54.64], R44 ;  /* 0x0000002c36007986 */ /* 0x0023e2000c101d26 */
[----:B------:R-:W-:-:S13]  /*7eb0*/  ISETP.GE.AND P3, PT, R57, R132, PT ;  /* 0x000000843900720c */ /* 0x000fda0003f66270 */
[----:B------:R-:W-:Y:S05]  /*7ec0*/  @P3 BRA `(.L_x_8410) ;  /* 0x0000000400983947 */ /* 0x000fea0003800000 */
[--C-:B-1----:R-:W-:Y:S02]  /*7ed0*/  SHF.R.S32.HI R44, RZ, 0x1f, R57.reuse ;  /* 0x0000001fff2c7819 */ /* 0x102fe40000011439 */
[----:B------:R-:W-:-:S04]  /*7ee0*/  IADD3 R57, P3, P4, R96, R120, R57 ;  /* 0x0000007860397210 */ /* 0x000fc80007c7e039 */
[----:B------:R-:W-:Y:S02]  /*7ef0*/  IADD3.X R56, R35, R56, R44, P3, P4 ;  /* 0x0000003823387210 */ /* 0x000fe40001fe842c */
[----:B------:R-:W-:-:S04]  /*7f00*/  LEA R52, P3, R57, R52, 0x1 ;  /* 0x0000003439347211 */ /* 0x000fc800078608ff */
[----:B------:R-:W-:-:S05]  /*7f10*/  LEA.HI.X R53, R57, R53, R56, 0x1, P3 ;  /* 0x0000003539357211 */ /* 0x000fca00018f0c38 */
[----:B--2---:R1:W-:Y:S01]  /*7f20*/  STG.E.128 desc[UR38][R52.64], R48 ;  /* 0x0000003034007986 */ /* 0x0043e2000c101d26 */
[----:B------:R-:W-:Y:S05]  /*7f30*/  BRA `(.L_x_8410) ;  /* 0x00000004007c7947 */ /* 0x000fea0003800000 */
.L_x_8373:
[----:B------:R-:W-:-:S13]  /*7f40*/  ISETP.NE.AND P0, PT, R191, 0x3, PT ;  /* 0x00000003bf00780c */ /* 0x000fda0003f05270 */
[----:B------:R-:W-:Y:S05]  /*7f50*/  @!P0 BRA `(.L_x_8436) ;  /* 0x0000000000048947 */ /* 0x000fea0003800000 */
[----:B------:R-:W-:Y:S01]  /*7f60*/  BPT.TRAP 0x1 ;  /* 0x000000040000795c */ /* 0x000fe20000300000 */
.L_x_8436:
[----:B------:R-:W-:Y:S01]  /*7f70*/  IMAD R106, R184, 0x8, R2 ;  /* 0x00000008b86a7824 */ /* 0x000fe200078e0202 */
[----:B------:R-:W-:Y:S01]  /*7f80*/  SHF.L.U32 R119, R192, 0x1f, RZ ;  /* 0x0000001fc0777819 */ /* 0x000fe200000006ff */
[----:B------:R-:W-:Y:S01]  /*7f90*/  IMAD R114, R26, -0x80, R24 ;  /* 0xffffff801a727824 */ /* 0x000fe200078e0218 */
[----:B------:R-:W-:Y:S01]  /*7fa0*/  BSSY B1, `(.L_x_8437) ;  /* 0x0000006000017945 */ /* 0x000fe20003800000 */
[----:B------:R-:W-:Y:S01]  /*7fb0*/  SHF.R.S32.HI R45, RZ, 0x1f, R26 ;  /* 0x0000001fff2d7819 */ /* 0x000fe2000001141a */
[----:B------:R-:W0:Y:S01]  /*7fc0*/  SYNCS.PHASECHK.TRANS64.TRYWAIT P3, [R106+URZ+0x28890], R119 ;  /* 0x028890776a0075a7 */ /* 0x000e22000806017f */
[----:B------:R-:W-:Y:S01]  /*7fd0*/  IMAD R44, R3, R26, RZ ;  /* 0x0000001a032c7224 */ /* 0x000fe200078e02ff */
[----:B------:R-:W-:Y:S01]  /*7fe0*/  VIMNMX R114, R114, 0x80, PT ;  /* 0x0000008072727848 */ /* 0x000fe20003fe0100 */
[----:B0-----:R-:W-:Y:S06]  /*7ff0*/  @!P3 BRA `(.L_x_8438) ;  /* 0x000001d00004b947 */ /* 0x001fec0003800000 */
.L_x_8795:
[----:B------:R-:W-:Y:S05]  /*8000*/  BSYNC B1 ;  /* 0x0000000000017941 */ /* 0x000fea0003800000 */
.L_x_8437:
[----:B------:R-:W-:Y:S01]  /*8010*/  ISETP.GE.AND P3, PT, R23, R114, PT ;  /* 0x000000721700720c */ /* 0x000fe20003f66270 */
[----:B------:R-:W-:Y:S01]  /*8020*/  IMAD R45, R45, R128, R44 ;  /* 0x000000802d2d7224 */ /* 0x000fe200078e022c */
[----:B------:R-:W-:Y:S01]  /*8030*/  BSSY B1, `(.L_x_8439) ;  /* 0x0000012000017945 */ /* 0x000fe20003800000 */
[----:B------:R-:W-:-:S04]  /*8040*/  IMAD.WIDE.U32 R52, R128, R26, RZ ;  /* 0x0000001a80347225 */ /* 0x000fc800078e00ff */
[----:B------:R-:W-:-:S06]  /*8050*/  IMAD.IADD R61, R45, 0x1, R53 ;  /* 0x000000012d3d7824 */ /* 0x000fcc00078e0235 */
[----:B------:R-:W-:Y:S05]  /*8060*/  @P3 BRA `(.L_x_8440) ;  /* 0x0000000000383947 */ /* 0x000fea0003800000 */
[----:B------:R-:W1:Y:S01]  /*8070*/  @!P2 LDC.64 R54, c[0x0][0x2e8] ;  /* 0x0000ba00ff36ab82 */ /* 0x000e620000000a00 */
[----:B------:R-:W2:Y:S01]  /*8080*/  @!P2 LDS.128 R44, [R111+0x18400] ;  /* 0x018400006f2ca984 */ /* 0x000ea20000000c00 */
[----:B------:R-:W-:-:S03]  /*8090*/  @!P2 IADD3 R58, P3, R36, R52, RZ ;  /* 0x00000034243aa210 */ /* 0x000fc60007f7e0ff */
[----:B------:R-:W3:Y:S02]  /*80a0*/  @!P1 LDS.128 R48, [R111+0x1c400] ;  /* 0x01c400006f309984 */ /* 0x000ee40000000c00 */
[----:B------:R-:W-:Y:S01]  /*80b0*/  @!P2 IMAD.X R59, R61, 0x1, R39, P3 ;  /* 0x000000013d3ba824 */ /* 0x000fe200018e0627 */
[----:B------:R-:W4:Y:S01]  /*80c0*/  @!P1 LDC.64 R56, c[0x0][0x2e8] ;  /* 0x0000ba00ff389b82 */ /* 0x000f220000000a00 */
[----:B-1----:R-:W-:-:S04]  /*80d0*/  @!P2 LEA R54, P3, R58, R54, 0x1 ;  /* 0x000000363a36a211 */ /* 0x002fc800078608ff */
[----:B------:R-:W-:Y:S02]  /*80e0*/  @!P2 LEA.HI.X R55, R58, R55, R59, 0x1, P3 ;  /* 0x000000373a37a211 */ /* 0x000fe400018f0c3b */
[----:B------:R-:W-:-:S05]  /*80f0*/  @!P1 IADD3 R58, P3, R99, R52, RZ ;  /* 0x00000034633a9210 */ /* 0x000fca0007f7e0ff */
[----:B------:R-:W-:Y:S01]  /*8100*/  @!P1 IMAD.X R59, R61, 0x1, R104, P3 ;  /* 0x000000013d3b9824 */ /* 0x000fe200018e0668 */
[----:B----4-:R-:W-:-:S04]  /*8110*/  @!P1 LEA R56, P3, R58, R56, 0x1 ;  /* 0x000000383a389211 */ /* 0x010fc800078608ff */
[----:B------:R-:W-:Y:S01]  /*8120*/  @!P1 LEA.HI.X R57, R58, R57, R59, 0x1, P3 ;  /* 0x000000393a399211 */ /* 0x000fe200018f0c3b */
[----:B--2---:R1:W-:Y:S04]  /*8130*/  @!P2 STG.E.128 desc[UR38][R54.64], R44 ;  /* 0x0000002c3600a986 */ /* 0x0043e8000c101d26 */
[----:B---3--:R1:W-:Y:S04]  /*8140*/  @!P1 STG.E.128 desc[UR38][R56.64], R48 ;  /* 0x0000003038009986 */ /* 0x0083e8000c101d26 */
.L_x_8440:
[----:B------:R-:W-:Y:S05]  /*8150*/  BSYNC B1 ;  /* 0x0000000000017941 */ /* 0x000fea0003800000 */
.L_x_8439:
[----:B------:R-:W-:Y:S01]  /*8160*/  ISETP.GE.AND P3, PT, R212, R114, PT ;  /* 0x00000072d400720c */ /* 0x000fe20003f66270 */
[----:B------:R-:W-:-:S12]  /*8170*/  BSSY B1, `(.L_x_8441) ;  /* 0x0000012000017945 */ /* 0x000fd80003800000 */
[----:B------:R-:W-:Y:S05]  /*8180*/  @P3 BRA `(.L_x_8442) ;  /* 0x0000000000403947 */ /* 0x000fea0003800000 */
[----:B-1----:R-:W1:Y:S01]  /*8190*/  @!P2 LDC.64 R54, c[0x0][0x2e8] ;  /* 0x0000ba00ff36ab82 */ /* 0x002e620000000a00 */
[----:B------:R-:W2:Y:S01]  /*81a0*/  @!P2 LDS.128 R44, [R111+0x19400] ;  /* 0x019400006f2ca984 */ /* 0x000ea20000000c00 */
[----:B------:R-:W-:-:S03]  /*81b0*/  IADD3 R60, P3, R88, R52, RZ ;  /* 0x00000034583c7210 */ /* 0x000fc60007f7e0ff */
[----:B------:R-:W3:Y:S02]  /*81c0*/  @!P1 LDS.128 R48, [R111+0x1d400] ;  /* 0x01d400006f309984 */ /* 0x000ee40000000c00 */
[----:B------:R-:W-:Y:S01]  /*81d0*/  IMAD.X R62, R61, 0x1, R89, P3 ;  /* 0x000000013d3e7824 */ /* 0x000fe200018e0659 */
[----:B------:R-:W4:Y:S01]  /*81e0*/  @!P1 LDC.64 R56, c[0x0][0x2e8] ;  /* 0x0000ba00ff389b82 */ /* 0x000f220000000a00 */
[----:B------:R-:W-:-:S05]  /*81f0*/  @!P2 IADD3 R58, P3, R60, R36, RZ ;  /* 0x000000243c3aa210 */ /* 0x000fca0007f7e0ff */
[----:B------:R-:W-:Y:S01]  /*8200*/  @!P2 IMAD.X R59, R62, 0x1, R39, P3 ;  /* 0x000000013e3ba824 */ /* 0x000fe200018e0627 */
        /* <DEDUP_REMOVED lines=8> */
.L_x_8442:
[----:B------:R-:W-:Y:S05]  /*8290*/  BSYNC B1 ;  /* 0x0000000000017941 */ /* 0x000fea0003800000 */
.L_x_8441:
[----:B------:R-:W-:Y:S01]  /*82a0*/  ISETP.GE.AND P3, PT, R211, R114, PT ;  /* 0x00000072d300720c */ /* 0x000fe20003f66270 */
[----:B------:R-:W-:-:S12]  /*82b0*/  BSSY B1, `(.L_x_8443) ;  /* 0x0000012000017945 */ /* 0x000fd80003800000 */
[----:B------:R-:W-:Y:S05]  /*82c0*/  @P3 BRA `(.L_x_8444) ;  /* 0x0000000000403947 */ /* 0x000fea0003800000 */
[----:B-12---:R-:W1:Y:S01]  /*82d0*/  @!P2 LDC.64 R54, c[0x0][0x2e8] ;  /* 0x0000ba00ff36ab82 */ /* 0x006e620000000a00 */
[----:B------:R-:W2:Y:S01]  /*82e0*/  @!P2 LDS.128 R44, [R111+0x1a400] ;  /* 0x01a400006f2ca984 */ /* 0x000ea20000000c00 */
[----:B------:R-:W-:-:S03]  /*82f0*/  LEA R60, P3, R98, R52, 0x6 ;  /* 0x00000034623c7211 */ /* 0x000fc600078630ff */
        /* <DEDUP_REMOVED lines=13> */
.L_x_8444:
[----:B------:R-:W-:Y:S05]  /*83d0*/  BSYNC B1 ;  /* 0x0000000000017941 */ /* 0x000fea0003800000 */
.L_x_8443:
[----:B------:R-:W-:-:S13]  /*83e0*/  ISETP.GE.AND P3, PT, R210, R114, PT ;  /* 0x00000072d200720c */ /* 0x000fda0003f66270 */
[----:B------:R-:W-:Y:S05]  /*83f0*/  @P3 BRA `(.L_x_8410) ;  /* 0x00000000004c3947 */ /* 0x000fea0003800000 */
[----:B------:R-:W3:Y:S01]  /*8400*/  LDC.64 R58, c[0x0][0x300] ;  /* 0x0000c000ff3a7b82 */ /* 0x000ee20000000a00 */
[----:B-12-4-:R-:W1:Y:S01]  /*8410*/  @!P2 LDS.128 R44, [R111+0x1b400] ;  /* 0x01b400006f2ca984 */ /* 0x016e620000000c00 */
[----:B------:R-:W-:-:S03]  /*8420*/  IMAD.MOV.U32 R53, RZ, RZ, R61 ;  /* 0x000000ffff357224 */ /* 0x000fc600078e003d */
[----:B------:R-:W2:Y:S03]  /*8430*/  @!P1 LDS.128 R48, [R111+0x1f400] ;  /* 0x01f400006f309984 */ /* 0x000ea60000000c00 */
[----:B------:R-:W4:Y:S08]  /*8440*/  @!P2 LDC.64 R54, c[0x0][0x2e8] ;  /* 0x0000ba00ff36ab82 */ /* 0x000f300000000a00 */
[----:B------:R-:W5:Y:S01]  /*8450*/  @!P1 LDC.64 R56, c[0x0][0x2e8] ;  /* 0x0000ba00ff389b82 */ /* 0x000f620000000a00 */
[----:B---3--:R-:W-:-:S04]  /*8460*/  IMAD.WIDE.U32 R52, R58, 0x60, R52 ;  /* 0x000000603a347825 */ /* 0x008fc800078e0034 */
[----:B------:R-:W-:-:S04]  /*8470*/  IMAD R59, R59, 0x60, RZ ;  /* 0x000000603b3b7824 */ /* 0x000fc800078e02ff */
[----:B------:R-:W-:Y:S01]  /*8480*/  IMAD.IADD R59, R53, 0x1, R59 ;  /* 0x00000001353b7824 */ /* 0x000fe200078e023b */
[----:B------:R-:W-:-:S05]  /*8490*/  @!P2 IADD3 R53, P3, R36, R52, RZ ;  /* 0x000000342435a210 */ /* 0x000fca0007f7e0ff */
[----:B------:R-:W-:Y:S01]  /*84a0*/  @!P2 IMAD.X R58, R59, 0x1, R39, P3 ;  /* 0x000000013b3aa824 */ /* 0x000fe200018e0627 */
[----:B----4-:R-:W-:-:S04]  /*84b0*/  @!P2 LEA R54, P3, R53, R54, 0x1 ;  /* 0x000000363536a211 */ /* 0x010fc800078608ff */
[----:B------:R-:W-:Y:S02]  /*84c0*/  @!P2 LEA.HI.X R55, R53, R55, R58, 0x1, P3 ;  /* 0x000000373537a211 */ /* 0x000fe400018f0c3a */
[----:B------:R-:W-:-:S03]  /*84d0*/  @!P1 IADD3 R52, P3, R99, R52, RZ ;  /* 0x0000003463349210 */ /* 0x000fc60007f7e0ff */
[----:B-1----:R1:W-:Y:S02]  /*84e0*/  @!P2 STG.E.128 desc[UR38][R54.64], R44 ;  /* 0x0000002c3600a986 */ /* 0x0023e4000c101d26 */
[----:B------:R-:W-:Y:S01]  /*84f0*/  @!P1 IMAD.X R53, R59, 0x1, R104, P3 ;  /* 0x000000013b359824 */ /* 0x000fe200018e0668 */
[----:B-----5:R-:W-:-:S04]  /*8500*/  @!P1 LEA R56, P3, R52, R56, 0x1 ;  /* 0x0000003834389211 */ /* 0x020fc800078608ff */
[----:B------:R-:W-:-:S05]  /*8510*/  @!P1 LEA.HI.X R57, R52, R57, R53, 0x1, P3 ;  /* 0x0000003934399211 */ /* 0x000fca00018f0c35 */
[----:B--2---:R1:W-:Y:S04]  /*8520*/  @!P1 STG.E.128 desc[UR38][R56.64], R48 ;  /* 0x0000003038009986 */ /* 0x0043e8000c101d26 */
.L_x_8410:
[----:B------:R-:W-:Y:S05]  /*8530*/  BSYNC B0 ;  /* 0x0000000000007941 */ /* 0x000fea0003800000 */
.L_x_8372:
        /* <DEDUP_REMOVED lines=17> */
.L_x_8446:
[----:B------:R-:W-:Y:S05]  /*8650*/  BSYNC B0 ;  /* 0x0000000000007941 */ /* 0x000fea0003800000 */
.L_x_8445:
[----:B------:R-:W2:Y:S01]  /*8660*/  SYNCS.PHASECHK.TRANS64.TRYWAIT P0, [R106+URZ+0x288b0], R119 ;  /* 0x0288b0776a0075a7 */ /* 0x000ea2000800017f */
[----:B------:R-:W-:Y:S01]  /*8670*/  ULDC UR36, c[0x0][0x2f4] ;  /* 0x0000bd0000247ab9 */ /* 0x000fe20000000800 */
[----:B------:R-:W-:Y:S01]  /*8680*/  ULDC.64 UR40, c[0x0][0x328] ;  /* 0x0000ca0000287ab9 */ /* 0x000fe20000000a00 */
[----:B------:R-:W-:Y:S01]  /*8690*/  ULDC.64 UR42, c[0x0][0x318] ;  /* 0x0000c600002a7ab9 */ /* 0x000fe20000000a00 */
[----:B------:R-:W-:Y:S04]  /*86a0*/  BSSY B0, `(.L_x_8447) ;  /* 0x0000002000007945 */ /* 0x000fe80003800000 */
[----:B--2---:R-:W-:Y:S05]  /*86b0*/  @!P0 BRA `(.L_x_8448) ;  /* 0x000001c800688947 */ /* 0x004fea0003800000 */
.L_x_8796:
[----:B------:R-:W-:Y:S05]  /*86c0*/  BSYNC B0 ;  /* 0x0000000000007941 */ /* 0x000fea0003800000 */
.L_x_8447:
[----:B------:R-:W-:Y:S01]  /*86d0*/  ISETP.GE.AND P0, PT, R23, R114, PT ;  /* 0x000000721700720c */ /* 0x000fe20003f06270 */
[----:B------:R-:W-:Y:S01]  /*86e0*/  BSSY B0, `(.L_x_8449) ;  /* 0x0000011000007945 */ /* 0x000fe20003800000 */
[----:B------:R-:W-:-:S11]  /*86f0*/  IMAD.WIDE R48, R26, 0x80, R42 ;  /* 0x000000801a307825 */ /* 0x000fd600078e022a */
[----:B------:R-:W-:Y:S05]  /*8700*/  @P0 BRA `(.L_x_8450) ;  /* 0x0000000000380947 */ /* 0x000fea0003800000 */
[----:B------:R-:W-:Y:S02]  /*8710*/  IMAD R47, R49, UR40, RZ ;  /* 0x00000028312f7c24 */ /* 0x000fe4000f8e02ff */
[----:B-1----:R-:W-:Y:S02]  /*8720*/  IMAD.MOV.U32 R44, RZ, RZ, R94 ;  /* 0x000000ffff2c7224 */ /* 0x002fe400078e005e */
[----:B------:R-:W-:Y:S02]  /*8730*/  IMAD.MOV.U32 R45, RZ, RZ, R105 ;  /* 0x000000ffff2d7224 */ /* 0x000fe400078e0069 */
[C---:B------:R-:W-:Y:S02]  /*8740*/  IMAD R47, R48.reuse, UR41, R47 ;  /* 0x00000029302f7c24 */ /* 0x040fe4000f8e022f */
[----:B------:R-:W-:-:S04]  /*8750*/  IMAD.WIDE.U32 R44, R48, UR40, R44 ;  /* 0x00000028302c7c25 */ /* 0x000fc8000f8e002c */
[----:B------:R-:W-:Y:S01]  /*8760*/  IMAD.IADD R45, R45, 0x1, R47 ;  /* 0x000000012d2d7824 */ /* 0x000fe200078e022f */
[----:B------:R-:W-:-:S04]  /*8770*/  LEA R50, P0, R44, UR42, 0x1 ;  /* 0x0000002a2c327c11 */ /* 0x000fc8000f8008ff */
[----:B------:R-:W-:Y:S02]  /*8780*/  LEA.HI.X R51, R44, UR43, R45, 0x1, P0 ;  /* 0x0000002b2c337c11 */ /* 0x000fe400080f0c2d */
[----:B------:R-:W-:-:S13]  /*8790*/  ISETP.GE.AND P0, PT, R16, UR36, PT ;  /* 0x0000002410007c0c */ /* 0x000fda000bf06270 */
[----:B------:R-:W1:Y:S04]  /*87a0*/  @!P0 LDS.128 R44, [R111+0x400] ;  /* 0x000400006f2c8984 */ /* 0x000e680000000c00 */
[----:B-1----:R-:W-:Y:S01]  /*87b0*/  @!P0 STG.E.128 desc[UR38][R50.64], R44 ;  /* 0x0000002c32008986 */ /* 0x002fe2000c101d26 */
[----:B------:R-:W-:-:S13]  /*87c0*/  ISETP.GE.AND P0, PT, R190, UR36, PT ;  /* 0x00000024be007c0c */ /* 0x000fda000bf06270 */
[----:B------:R-:W1:Y:S04]  /*87d0*/  @!P0 LDS.128 R44, [R111+0x4400] ;  /* 0x004400006f2c8984 */ /* 0x000e680000000c00 */
[----:B-1----:R3:W-:Y:S02]  /*87e0*/  @!P0 STG.E.128 desc[UR38][R50.64+0x80], R44 ;  /* 0x0000802c32008986 */ /* 0x0027e4000c101d26 */
.L_x_8450:
[----:B------:R-:W-:Y:S05]  /*87f0*/  BSYNC B0 ;  /* 0x0000000000007941 */ /* 0x000fea0003800000 */
.L_x_8449:
[----:B------:R-:W-:Y:S01]  /*8800*/  ISETP.GE.AND P0, PT, R212, R114, PT ;  /* 0x00000072d400720c */ /* 0x000fe20003f06270 */
[----:B------:R-:W-:-:S12]  /*8810*/  BSSY B0, `(.L_x_8451) ;  /* 0x0000012000007945 */ /* 0x000fd80003800000 */
[----:B------:R-:W-:Y:S05]  /*8820*/  @P0 BRA `(.L_x_8452) ;  /* 0x0000000000400947 */ /* 0x000fea0003800000 */
[----:B---3--:R-:W-:Y:S01]  /*8830*/  IADD3 R47, P0, R48, 0x20, RZ ;  /* 0x00000020302f7810 */ /* 0x008fe20007f1e0ff */
[----:B------:R-:W-:-:S04]  /*8840*/  IMAD.MOV.U32 R45, RZ, RZ, R105 ;  /* 0x000000ffff2d7224 */ /* 0x000fc800078e0069 */
[----:B-1----:R-:W-:-:S04]  /*8850*/  IMAD.X R44, RZ, RZ, R49, P0 ;  /* 0x000000ffff2c7224 */ /* 0x002fc800000e0631 */
[----:B------:R-:W-:Y:S02]  /*8860*/  IMAD R46, R44, UR40, RZ ;  /* 0x000000282c2e7c24 */ /* 0x000fe4000f8e02ff */
[----:B------:R-:W-:-:S04]  /*8870*/  IMAD.MOV.U32 R44, RZ, RZ, R94 ;  /* 0x000000ffff2c7224 */ /* 0x000fc800078e005e */
[----:B------:R-:W-:-:S04]  /*8880*/  IMAD.WIDE.U32 R44, R47, UR40, R44 ;  /* 0x000000282f2c7c25 */ /* 0x000fc8000f8e002c */
[----:B------:R-:W-:Y:S01]  /*8890*/  IMAD R47, R47, UR41, R46 ;  /* 0x000000292f2f7c24 */ /* 0x000fe2000f8e022e */
[----:B------:R-:W-:-:S03]  /*88a0*/  LEA R50, P0, R44, UR42, 0x1 ;  /* 0x0000002a2c327c11 */ /* 0x000fc6000f8008ff */
[----:B------:R-:W-:-:S05]  /*88b0*/  IMAD.IADD R45, R45, 0x1, R47 ;  /* 0x000000012d2d7824 */ /* 0x000fca00078e022f */
[----:B------:R-:W-:Y:S02]  /*88c0*/  LEA.HI.X R51, R44, UR43, R45, 0x1, P0 ;  /* 0x0000002b2c337c11 */ /* 0x000fe400080f0c2d */
[----:B------:R-:W-:-:S13]  /*88d0*/  ISETP.GE.AND P0, PT, R16, UR36, PT ;  /* 0x0000002410007c0c */ /* 0x000fda000bf06270 */
[----:B------:R-:W1:Y:S04]  /*88e0*/  @!P0 LDS.128 R44, [R111+0x1400] ;  /* 0x001400006f2c8984 */ /* 0x000e680000000c00 */
[----:B-1----:R-:W-:Y:S01]  /*88f0*/  @!P0 STG.E.128 desc[UR38][R50.64], R44 ;  /* 0x0000002c32008986 */ /* 0x002fe2000c101d26 */
[----:B------:R-:W-:-:S13]  /*8900*/  ISETP.GE.AND P0, PT, R190, UR36, PT ;  /* 0x00000024be007c0c */ /* 0x000fda000bf06270 */
[----:B------:R-:W1:Y:S04]  /*8910*/  @!P0 LDS.128 R44, [R111+0x5400] ;  /* 0x005400006f2c8984 */ /* 0x000e680000000c00 */
[----:B-1----:R4:W-:Y:S02]  /*8920*/  @!P0 STG.E.128 desc[UR38][R50.64+0x80], R44 ;  /* 0x0000802c32008986 */ /* 0x0029e4000c101d26 */
.L_x_8452:
[----:B------:R-:W-:Y:S05]  /*8930*/  BSYNC B0 ;  /* 0x0000000000007941 */ /* 0x000fea0003800000 */
.L_x_8451:
[----:B------:R-:W-:Y:S01]  /*8940*/  ISETP.GE.AND P0, PT, R211, R114, PT ;  /* 0x00000072d300720c */ /* 0x000fe20003f06270 */
[----:B------:R-:W-:-:S12]  /*8950*/  BSSY B0, `(.L_x_8453) ;  /* 0x0000012000007945 */ /* 0x000fd80003800000 */
[----:B------:R-:W-:Y:S05]  /*8960*/  @P0 BRA `(.L_x_8454) ;  /* 0x0000000000400947 */ /* 0x000fea0003800000 */
[----:B---34-:R-:W-:Y:S01]  /*8970*/  IADD3 R47, P0, R48, 0x40, RZ ;  /* 0x00000040302f7810 */ /* 0x018fe20007f1e0ff */
        /* <DEDUP_REMOVED lines=15> */
.L_x_8454:
[----:B------:R-:W-:Y:S05]  /*8a70*/  BSYNC B0 ;  /* 0x0000000000007941 */ /* 0x000fea0003800000 */
.L_x_8453:
[----:B------:R-:W-:Y:S01]  /*8a80*/  ISETP.GE.AND P0, PT, R210, R114, PT ;  /* 0x00000072d200720c */ /* 0x000fe20003f06270 */
[----:B------:R-:W-:-:S12]  /*8a90*/  BSSY B0, `(.L_x_8455) ;  /* 0x0000012000007945 */ /* 0x000fd80003800000 */
[----:B------:R-:W-:Y:S05]  /*8aa0*/  @P0 BRA `(.L_x_8456) ;  /* 0x0000000000400947 */ /* 0x000fea0003800000 */
[----:B-1-34-:R-:W-:Y:S01]  /*8ab0*/  IADD3 R47, P0, R48, 0x60, RZ ;  /* 0x00000060302f7810 */ /* 0x01afe20007f1e0ff */
[----:B------:R-:W-:Y:S02]  /*8ac0*/  IMAD.MOV.U32 R44, RZ, RZ, R94 ;  /* 0x000000ffff2c7224 */ /* 0x000fe400078e005e */
        /* <DEDUP_REMOVED lines=14> */
.L_x_8456:
[----:B------:R-:W-:Y:S05]  /*8bb0*/  BSYNC B0 ;  /* 0x0000000000007941 */ /* 0x000fea0003800000 */
.L_x_8455:
[----:B------:R-:W-:Y:S01]  /*8bc0*/  @!PT LDS RZ, [RZ] ;  /* 0x00000000fffff984 */ /* 0x000fe20000000800 */
[----:B------:R-:W-:Y:S01]  /*8bd0*/  @!PT LDS RZ, [RZ] ;  /* 0x00000000fffff984 */ /* 0x000fe20000000800 */
[----:B------:R-:W-:Y:S01]  /*8be0*/  @!PT LDS RZ, [RZ] ;  /* 0x00000000fffff984 */ /* 0x000fe20000000800 */
[----:B------:R-:W-:Y:S01]  /*8bf0*/  @!PT LDS RZ, [RZ] ;  /* 0x00000000fffff984 */ /* 0x000fe20000000800 */
[----:B------:R5:W-:Y:S06]  /*8c00*/  MEMBAR.ALL.CTA ;  /* 0x0000000000007992 */ /* 0x000bec0000008000 */
[----:B-----5:R-:W5:Y:S02]  /*8c10*/  FENCE.VIEW.ASYNC.S ;  /* 0x00000000000073c6 */ /* 0x020f640000000000 */
[----:B-----5:R1:W-:Y:S01]  /*8c20*/  BAR.SYNC.DEFER_BLOCKING R126, 0x80 ;  /* 0x0002007e0000751d */ /* 0x0203e20000010000 */
[----:B------:R-:W-:Y:S01]  /*8c30*/  ISETP.NE.AND P4, PT, R107, RZ, PT ;  /* 0x000000ff6b00720c */ /* 0x000fe20003f85270 */
[----:B------:R-:W-:-:S02]  /*8c40*/  VIADD R184, R184, 0x1 ;  /* 0x00000001b8b87836 */ /* 0x000fc40000000000 */
[----:B0-2---:R-:W-:-:S03]  /*8c50*/  @!P3 VIADD R106, R106, 0x288c0 ;  /* 0x000288c06a6ab836 */ /* 0x005fc60000000000 */
[C---:B------:R-:W-:Y:S02]  /*8c60*/  ISETP.NE.AND P0, PT, R184.reuse, 0x2, PT ;  /* 0x00000002b800780c */ /* 0x040fe40003f05270 */
[----:B------:R-:W-:Y:S02]  /*8c70*/  @!P3 PRMT R106, RZ, 0x654, R106 ;  /* 0x00000654ff6ab816 */ /* 0x000fe4000000006a */
[----:B-1-34-:R-:W-:Y:S02]  /*8c80*/  SEL R45, RZ, 0x1, P0 ;  /* 0x00000001ff2d7807 */ /* 0x01afe40000000000 */
[----:B------:R-:W-:Y:S02]  /*8c90*/  SEL R184, R184, RZ, P0 ;  /* 0x000000ffb8b87207 */ /* 0x000fe40000000000 */
[----:B------:R-:W-:Y:S01]  /*8ca0*/  LOP3.LUT R192, R192, R45, RZ, 0x3c, !PT ;  /* 0x0000002dc0c07212 */ /* 0x000fe200078e3cff */
[----:B------:R0:W-:Y:S01]  /*8cb0*/  @!P3 SYNCS.ARRIVE.TRANS64.RED.A1T0 RZ, [R106+URZ], RZ ;  /* 0x000000ff6affb9a7 */ /* 0x0001e2000810043f */
[----:B------:R-:W-:Y:S05]  /*8cc0*/  @P4 BRA `(.L_x_8457) ;  /* 0xffffff9800904947 */ /* 0x000fea000383ffff */
[----:B------:R-:W1:Y:S01]  /*8cd0*/  S2R R44, SR_TID.X ;  /* 0x00000000002c7919 */ /* 0x000e620000002100 */
[----:B------:R-:W-:Y:S02]  /*8ce0*/  PLOP3.LUT P0, PT, PT, PT, PT, 0x8, 0x0 ;  /* 0x000000000000781c */ /* 0x000fe40003f0e170 */
[----:B-1----:R-:W-:-:S04]  /*8cf0*/  SHF.R.U32.HI R44, RZ, 0x7, R44 ;  /* 0x00000007ff2c7819 */ /* 0x002fc8000001162c */
[----:B------:R-:W-:-:S13]  /*8d00*/  ISETP.NE.AND P4, PT, R44, 0x1, PT ;  /* 0x000000012c00780c */ /* 0x000fda0003f85270 */
[----:B------:R-:W-:Y:S06]  /*8d10*/  @!P4 BAR.ARV 0x9, 0x100 ;  /* 0x024400000000cb1d */ /* 0x000fec0000002000 */
.L_x_8367:
[----:B------:R-:W1:Y:S01]  /*8d20*/  LDC R0, c[0x0][0x448] ;  /* 0x00011200ff007b82 */ /* 0x000e620000000800 */
[----:B------:R-:W-:-:S07]  /*8d30*/  IADD3 R5, R188, 0x1, -R187 ;  /* 0x00000001bc057810 */ /* 0x000fce0007ffe8bb */
[----:B------:R-:W2:Y:S01]  /*8d40*/  LDC.64 R6, c[0x0][0x9e0] ;  /* 0x00027800ff067b82 */ /* 0x000ea20000000a00 */
[----:B-1----:R-:W-:Y:S01]  /*8d50*/  ISETP.NE.AND P1, PT, R0, 0x1, PT ;  /* 0x000000010000780c */ /* 0x002fe20003f25270 */
[----:B------:R-:W-:Y:S01]  /*8d60*/  VIADD R0, R193, 0x7f ;  /* 0x0000007fc1007836 */ /* 0x000fe20000000000 */
[----:B--2---:R-:W-:-:S11]  /*8d70*/  ISETP.GE.AND P2, PT, R7, 0x1, PT ;  /* 0x000000010700780c */ /* 0x004fd60003f46270 */
[----:B------:R-:W1:Y:S08]  /*8d80*/  @P1 LDC R3, c[0x0][0x44c] ;  /* 0x00011300ff031b82 */ /* 0x000e700000000800 */
[----:B------:R-:W2:Y:S01]  /*8d90*/  @P1 LDC R4, c[0x0][0x450] ;  /* 0x00011400ff041b82 */ /* 0x000ea20000000800 */
[----:B-1----:R-:W-:-:S05]  /*8da0*/  @P1 IMAD.HI.U32 R3, R0, R3, RZ ;  /* 0x0000000300031227 */ /* 0x002fca00078e00ff */
[----:B--2---:R-:W-:-:S05]  /*8db0*/  @P1 SHF.R.U32.HI R0, RZ, R4, R3 ;  /* 0x00000004ff001219 */ /* 0x004fca0000011603 */
[----:B------:R-:W-:Y:S01]  /*8dc0*/  IMAD.IADD R5, R5, 0x1, R0 ;  /* 0x0000000105057824 */ /* 0x000fe200078e0200 */
[----:B------:R-:W-:Y:S06]  /*8dd0*/  @P0 BRA `(.L_x_8458) ;  /* 0x00000000000c0947 */ /* 0x000fec0003800000 */
[----:B------:R-:W1:Y:S01]  /*8de0*/  FENCE.VIEW.ASYNC.G ;  /* 0x00000000000073c6 */ /* 0x000e620000000100 */
[----:B------:R-:W-:Y:S05]  /*8df0*/  WARPSYNC.ALL ;  /* 0x0000000000007948 */ /* 0x000fea0003800000 */
[----:B-1----:R-:W-:Y:S06]  /*8e00*/  BAR.ARV 0xc, 0x180 ;  /* 0x0306000000007b1d */ /* 0x002fec0000002000 */
.L_x_8458:
        /* <DEDUP_REMOVED lines=13> */
.L_x_8461:
[----:B------:R-:W-:-:S13]  /*8ee0*/  ISETP.NE.AND P0, PT, R7, 0x1, PT ;  /* 0x000000010700780c */ /* 0x000fda0003f05270 */
[----:B------:R-:W1:Y:S02]  /*8ef0*/  @P0 LDC.64 R4, c[0x0][0x9e8] ;  /* 0x00027a00ff040b82 */ /* 0x000e640000000a00 */
[----:B-1----:R-:W-:-:S05]  /*8f00*/  @P0 IMAD.HI.U32 R4, R3, R4, RZ ;  /* 0x0000000403040227 */ /* 0x002fca00078e00ff */
[----:B------:R-:W-:-:S07]  /*8f10*/  @P0 SHF.R.U32.HI R3, RZ, R5, R4 ;  /* 0x00000005ff030219 */ /* 0x000fce0000011604 */
.L_x_8462:
[----:B------:R-:W-:Y:S05]  /*8f20*/  BSYNC B0 ;  /* 0x0000000000007941 */ /* 0x000fea0003800000 */
.L_x_8460:
[----:B------:R-:W-:-:S05]  /*8f30*/  IMAD R3, R3, R7, R7 ;  /* 0x0000000703037224 */ /* 0x000fca00078e0207 */
[----:B------:R-:W-:-:S07]  /*8f40*/  VIMNMX R0, R0, R3, PT ;  /* 0x0000000300007248 */ /* 0x000fce0003fe0100 */
.L_x_8459:
[----:B------:R-:W1:Y:S01]  /*8f50*/  @P1 LDC R4, c[0x0][0x44c] ;  /* 0x00011300ff041b82 */ /* 0x000e620000000800 */
[----:B------:R-:W-:Y:S01]  /*8f60*/  VIADD R0, R0, 0x7f ;  /* 0x0000007f00007836 */ /* 0x000fe20000000000 */
[----:B------:R-:W-:-:S04]  /*8f70*/  ULDC UR4, c[0x0][0x9dc] ;  /* 0x0002770000047ab9 */ /* 0x000fc80000000800 */
[----:B------:R-:W-:Y:S02]  /*8f80*/  SHF.R.S32.HI R3, RZ, 0x1f, R0 ;  /* 0x0000001fff037819 */ /* 0x000fe40000011400 */
[----:B------:R-:W2:Y:S02]  /*8f90*/  @P1 LDC R6, c[0x0][0x450] ;  /* 0x00011400ff061b82 */ /* 0x000ea40000000800 */
[----:B------:R-:W-:-:S04]  /*8fa0*/  LEA.HI R3, R3, R0, RZ, 0x7 ;  /* 0x0000000003037211 */ /* 0x000fc800078f38ff */
[----:B------:R-:W-:-:S04]  /*8fb0*/  SHF.R.S32.HI R0, RZ, 0x7, R3 ;  /* 0x00000007ff007819 */ /* 0x000fc80000011403 */
[----:B------:R-:W-:Y:S01]  /*8fc0*/  VIMNMX R129, R129, R0, PT ;  /* 0x0000000081817248 */ /* 0x000fe20003fe0100 */
[----:B-1----:R-:W-:-:S04]  /*8fd0*/  @P1 IMAD.HI.U32 R5, R193, R4, RZ ;  /* 0x00000004c1051227 */ /* 0x002fc800078e00ff */
[----:B------:R-:W-:Y:S01]  /*8fe0*/  IMAD.MOV.U32 R4, RZ, RZ, R193 ;  /* 0x000000ffff047224 */ /* 0x000fe200078e00c1 */
        /* <DEDUP_REMOVED lines=14> */
.L_x_8465:
[----:B------:R-:W-:-:S13]  /*90d0*/  ISETP.NE.AND P0, PT, R7, 0x1, PT ;  /* 0x000000010700780c */ /* 0x000fda0003f05270 */
[----:B------:R-:W1:Y:S02]  /*90e0*/  @P0 LDC.64 R4, c[0x0][0x9e8] ;  /* 0x00027a00ff040b82 */ /* 0x000e640000000a00 */
[----:B-1----:R-:W-:-:S05]  /*90f0*/  @P0 IMAD.HI.U32 R4, R3, R4, RZ ;  /* 0x0000000403040227 */ /* 0x002fca00078e00ff */
[----:B------:R-:W-:-:S07]  /*9100*/  @P0 SHF.R.U32.HI R3, RZ, R5, R4 ;  /* 0x00000005ff030219 */ /* 0x000fce0000011604 */
.L_x_8466:
[----:B------:R-:W-:Y:S05]  /*9110*/  BSYNC B0 ;  /* 0x0000000000007941 */ /* 0x000fea0003800000 */
.L_x_8464:
[----:B------:R-:W-:-:S05]  /*9120*/  IMAD R3, R3, R7, RZ ;  /* 0x0000000703037224 */ /* 0x000fca00078e02ff */
[----:B------:R-:W-:-:S07]  /*9130*/  VIMNMX R0, R0, R3, !PT ;  /* 0x0000000300007248 */ /* 0x000fce0007fe0100 */
.L_x_8463:
[----:B------:R-:W-:Y:S01]  /*9140*/  SHF.R.S32.HI R5, RZ, 0x1f, R0 ;  /* 0x0000001fff057819 */ /* 0x000fe20000011400 */
[----:B------:R-:W-:Y:S01]  /*9150*/  IMAD.MOV.U32 R3, RZ, RZ, RZ ;  /* 0x000000ffff037224 */ /* 0x000fe200078e00ff */
[----:B------:R-:W-:Y:S02]  /*9160*/  PLOP3.LUT P0, PT, PT, PT, PT, 0x80, 0x0 ;  /* 0x000000000000781c */ /* 0x000fe40003f0f070 */
[----:B------:R-:W-:Y:S02]  /*9170*/  CS2R R20, SRZ ;  /* 0x0000000000147805 */ /* 0x000fe4000001ff00 */
[----:B------:R-:W-:Y:S02]  /*9180*/  LEA.HI R5, R5, R0, RZ, 0x7 ;  /* 0x0000000005057211 */ /* 0x000fe400078f38ff */
[----:B------:R-:W-:Y:S02]  /*9190*/  CS2R R150, SRZ ;  /* 0x0000000000967805 */ /* 0x000fe4000001ff00 */
[----:B------:R-:W-:-:S02]  /*91a0*/  CS2R R148, SRZ ;  /* 0x0000000000947805 */ /* 0x000fc4000001ff00 */
[----:B------:R-:W-:Y:S02]  /*91b0*/  CS2R R146, SRZ ;  /* 0x0000000000927805 */ /* 0x000fe4000001ff00 */
[----:B------:R-:W-:Y:S02]  /*91c0*/  SHF.R.S32.HI R5, RZ, 0x7, R5 ;  /* 0x00000007ff057819 */ /* 0x000fe40000011405 */
[----:B------:R-:W-:Y:S02]  /*91d0*/  CS2R R144, SRZ ;  /* 0x0000000000907805 */ /* 0x000fe4000001ff00 */
[----:B------:R-:W-:Y:S01]  /*91e0*/  CS2R R38, SRZ ;  /* 0x0000000000267805 */ /* 0x000fe2000001ff00 */
[----:B------:R-:W-:Y:S01]  /*91f0*/  IMAD.MOV.U32 R142, RZ, RZ, RZ ;  /* 0x000000ffff8e7224 */ /* 0x000fe200078e00ff */
[----:B------:R-:W-:Y:S01]  /*9200*/  VIMNMX R196, RZ, R5, !PT ;  /* 0x00000005ffc47248 */ /* 0x000fe20007fe0100 */
[----:B------:R-:W-:Y:S01]  /*9210*/  IMAD.MOV.U32 R141, RZ, RZ, RZ ;  /* 0x000000ffff8d7224 */ /* 0x000fe200078e00ff */
[----:B------:R-:W-:Y:S01]  /*9220*/  CS2R R36, SRZ ;  /* 0x0000000000247805 */ /* 0x000fe2000001ff00 */
[----:B------:R-:W-:Y:S01]  /*9230*/  IMAD.MOV.U32 R138, RZ, RZ, RZ ;  /* 0x000000ffff8a7224 */ /* 0x000fe200078e00ff */
[----:B------:R-:W-:Y:S01]  /*9240*/  ISETP.GT.AND P1, PT, R129, R196, PT ;  /* 0x000000c48100720c */ /* 0x000fe20003f24270 */
[----:B------:R-:W-:Y:S01]  /*9250*/  IMAD.MOV.U32 R137, RZ, RZ, RZ ;  /* 0x000000ffff897224 */ /* 0x000fe200078e00ff */
        /* <DEDUP_REMOVED lines=16> */
[----:B0-----:R-:W-:-:S02]  /*9360*/  CS2R R106, SRZ ;  /* 0x00000000006a7805 */ /* 0x001fc4000001ff00 */
[----:B------:R-:W-:Y:S02]  /*9370*/  CS2R R104, SRZ ;  /* 0x0000000000687805 */ /* 0x000fe4000001ff00 */
        /* <DEDUP_REMOVED lines=10> */
[----:B------:R-:W-:-:S03]  /*9420*/  UMOV UR4, 0xffffffff ;  /* 0xffffffff00047882 */ /* 0x000fc60000000000 */
[----:B------:R-:W-:Y:S05]  /*9430*/  BRA.DIV UR4, `(.L_x_8468) ;  /* 0x000001be041c7947 */ /* 0x000fea000b800000 */
[----:B------:R0:W1:Y:S02]  /*9440*/  SHFL.IDX PT, R194, R222, RZ, 0x1f ;  /* 0x00001fffdec27589 */ /* 0x00006400000e0000 */
.L_x_8799:
[----:B-1----:R-:W-:Y:S02]  /*9450*/  LEA.HI R0, R194, R194, RZ, 0x1 ;  /* 0x000000c2c2007211 */ /* 0x002fe400078f08ff */
[----:B------:R-:W-:Y:S02]  /*9460*/  LOP3.LUT P0, RZ, R217, 0x3ff, RZ, 0xc0, !PT ;  /* 0x000003ffd9ff7812 */ /* 0x000fe4000780c0ff */
[----:B------:R-:W-:Y:S02]  /*9470*/  LOP3.LUT R3, R0, 0x1e, RZ, 0xc0, !PT ;  /* 0x0000001e00037812 */ /* 0x000fe400078ec0ff */
[----:B------:R-:W-:-:S03]  /*9480*/  P2R R24, PR, RZ, 0x1 ;  /* 0x00000001ff187803 */ /* 0x000fc60000000000 */
[----:B------:R-:W-:-:S04]  /*9490*/  IMAD.IADD R0, R194, 0x1, -R3 ;  /* 0x00000001c2007824 */ /* 0x000fc800078e0a03 */
[----:B------:R-:W-:-:S05]  /*94a0*/  IMAD R0, R0, 0x2000, R217 ;  /* 0x0000200000007824 */ /* 0x000fca00078e02d9 */
[----:B------:R-:W-:-:S04]  /*94b0*/  SHF.R.U32.HI R0, RZ, 0x4, R0 ;  /* 0x00000004ff007819 */ /* 0x000fc80000011600 */
[----:B------:R-:W-:Y:S01]  /*94c0*/  LOP3.LUT R42, R0, 0x3fff, RZ, 0xc0, !PT ;  /* 0x00003fff002a7812 */ /* 0x000fe200078ec0ff */
[----:B------:R-:W-:Y:S06]  /*94d0*/  @!P0 BRA `(.L_x_8469) ;  /* 0x0000000000408947 */ /* 0x000fec0003800000 */
[----:B------:R-:W-:Y:S01]  /*94e0*/  MOV R0, 0x0 ;  /* 0x0000000000007802 */ /* 0x000fe20000000f00 */
[----:B------:R-:W-:Y:S01]  /*94f0*/  ULDC.64 UR4, c[0x4][0x1b8] ;  /* 0x01006e0000047ab9 */ /* 0x000fe20000000a00 */
[----:B------:R-:W-:Y:S01]  /*9500*/  ULDC.64 UR6, c[0x4][0x1c0] ;  /* 0x0100700000067ab9 */ /* 0x000fe20000000a00 */
[----:B------:R-:W-:Y:S01]  /*9510*/  IMAD.U32 R4, RZ, RZ, UR4 ;  /* 0x00000004ff047e24 */ /* 0x000fe2000f8e00ff */
[----:B------:R1:W2:Y:S01]  /*9520*/  LDC.64 R14, c[0x4][R0] ;  /* 0x01000000000e7b82 */ /* 0x0002a20000000a00 */
        /* <DEDUP_REMOVED lines=8> */
[----:B-1----:R-:W-:-:S07]  /*95b0*/  IMAD.MOV.U32 R13, RZ, RZ, RZ ;  /* 0x000000ffff0d7224 */ /* 0x002fce00078e00ff */
[----:B------:R-:W-:-:S07]  /*95c0*/  LEPC R20, `(.L_x_8469) ;  /* 0x000000001014794e */ /* 0x000fce0000000000 */
[----:B0-2--5:R-:W-:Y:S05]  /*95d0*/  CALL.ABS.NOINC R14 ;  /* 0x000000000e007343 */ /* 0x025fea0003c00000 */
.L_x_8469:
[----:B------:R-:W-:Y:S02]  /*95e0*/  ULDC UR4, c[0x0][0x3f4] ;  /* 0x0000fd0000047ab9 */ /* 0x000fe40000000800 */
[----:B------:R-:W-:-:S13]  /*95f0*/  ISETP.LT.AND P0, PT, RZ, UR4, PT ;  /* 0x00000004ff007c0c */ /* 0x000fda000bf01270 */
[----:B------:R-:W-:Y:S05]  /*9600*/  @P0 BRA `(.L_x_8470) ;  /* 0x00000000003c0947 */ /* 0x000fea0003800000 */
[----:B------:R-:W-:-:S04]  /*9610*/  LEA.HI R0, R213, R213, RZ, 0x1 ;  /* 0x000000d5d5007211 */ /* 0x000fc800078f08ff */
        /* <DEDUP_REMOVED lines=8> */
.L_x_8473:
[----:B--2---:R2:W3:Y:S02]  /*96a0*/  SYNCS.PHASECHK.TRANS64.TRYWAIT P0, [R2+URZ+0x28800], R3 ;  /* 0x02880003020075a7 */ /* 0x0044e4000800017f */
[----:B---3--:R-:W-:Y:S05]  /*96b0*/  @!P0 NANOSLEEP.SYNCS 0x989680 ;  /* 0x009896800000895d */ /* 0x008fea0003900000 */
[----:B------:R-:W3:Y:S02]  /*96c0*/  @!P0 SYNCS.PHASECHK.TRANS64 P0, [R2+URZ+0x28800], R3 ;  /* 0x02880003020085a7 */ /* 0x000ee4000800007f */
[----:B---3--:R-:W-:Y:S05]  /*96d0*/  @!P0 BRA `(.L_x_8473) ;  /* 0xfffffffc00f08947 */ /* 0x008fea000383ffff */
.L_x_8472:
[----:B------:R-:W-:Y:S05]  /*96e0*/  BSYNC B0 ;  /* 0x0000000000007941 */ /* 0x000fea0003800000 */
.L_x_8471:
[----:B------:R-:W-:Y:S05]  /*96f0*/  BRA `(.L_x_8474) ;  /* 0x0000005000e87947 */ /* 0x000fea0003800000 */
.L_x_8470:
[----:B------:R-:W-:Y:S01]  /*9700*/  ISETP.NE.AND P0, PT, R24, RZ, PT ;  /* 0x000000ff1800720c */ /* 0x000fe20003f05270 */
[----:B------:R-:W-:Y:S01]  /*9710*/  ULDC.64 UR4, c[0x0][0x3f8] ;  /* 0x0000fe0000047ab9 */ /* 0x000fe20000000a00 */
[----:B-----5:R-:W-:Y:S01]  /*9720*/  SHF.R.S32.HI R0, RZ, 0x1f, R115 ;  /* 0x0000001fff007819 */ /* 0x020fe20000011473 */
[----:B------:R-:W-:Y:S01]  /*9730*/  ULDC.64 UR6, c[0x0][0x408] ;  /* 0x0001020000067ab9 */ /* 0x000fe20000000a00 */
[----:B------:R-:W-:-:S04]  /*9740*/  IMAD.WIDE.U32 R24, R115, UR4, RZ ;  /* 0x0000000473187c25 */ /* 0x000fc8000f8e00ff */
[C---:B------:R-:W-:Y:S02]  /*9750*/  IMAD R4, R0.reuse, UR4, RZ ;  /* 0x0000000400047c24 */ /* 0x040fe4000f8e02ff */
[----:B------:R-:W-:Y:S02]  /*9760*/  IMAD R0, R0, UR6, RZ ;  /* 0x0000000600007c24 */ /* 0x000fe4000f8e02ff */
        /* <DEDUP_REMOVED lines=21> */
[----:B0-2---:R-:W-:Y:S05]  /*98c0*/  CALL.ABS.NOINC R14 ;  /* 0x000000000e007343 */ /* 0x005fea0003c00000 */
.L_x_8475:
[----:B------:R-:W-:Y:S01]  /*98d0*/  ULDC.U8 UR4, c[0x0][0x410] ;  /* 0x0001040000047ab9 */ /* 0x000fe20000000000 */
[----:B------:R-:W-:Y:S01]  /*98e0*/  IMAD.IADD R57, R23, 0x1, R193 ;  /* 0x0000000117397824 */ /* 0x000fe200078e02c1 */
[----:B------:R-:W-:Y:S01]  /*98f0*/  ISETP.NE.AND P0, PT, RZ, UR4, PT ;  /* 0x00000004ff007c0c */ /* 0x000fe2000bf05270 */
[----:B------:R-:W-:Y:S02]  /*9900*/  BSSY B0, `(.L_x_8476) ;  /* 0x0000511000007945 */ /* 0x000fe40003800000 */
[----:B------:R-:W-:-:S10]  /*9910*/  IMAD R3, R207, 0x20, R57 ;  /* 0x00000020cf037824 */ /* 0x000fd400078e0239 */
[----:B------:R-:W-:Y:S05]  /*9920*/  @!P0 BRA `(.L_x_8477) ;  /* 0x0000002800588947 */ /* 0x000fea0003800000 */
[----:B------:R-:W1:Y:S01]  /*9930*/  LDC R74, c[0x0][0x448] ;  /* 0x00011200ff4a7b82 */ /* 0x000e620000000800 */
[----:B------:R-:W-:Y:S01]  /*9940*/  ULDC.64 UR4, c[0x0][0x3f8] ;  /* 0x0000fe0000047ab9 */ /* 0x000fe20000000a00 */
[----:B------:R-:W-:Y:S01]  /*9950*/  ULDC.64 UR6, c[0x0][0x408] ;  /* 0x0001020000067ab9 */ /* 0x000fe20000000a00 */
[----:B------:R-:W-:Y:S02]  /*9960*/  IMAD.MOV.U32 R6, RZ, RZ, R24 ;  /* 0x000000ffff067224 */ /* 0x000fe400078e0018 */
[----:B------:R-:W-:Y:S02]  /*9970*/  IMAD.MOV.U32 R7, RZ, RZ, R29 ;  /* 0x000000ffff077224 */ /* 0x000fe400078e001d */
[----:B------:R-:W-:Y:S02]  /*9980*/  IMAD.MOV.U32 R8, RZ, RZ, R26 ;  /* 0x000000ffff087224 */ /* 0x000fe400078e001a */
[----:B------:R-:W-:Y:S01]  /*9990*/  IMAD.MOV.U32 R9, RZ, RZ, R31 ;  /* 0x000000ffff097224 */ /* 0x000fe200078e001f */
[----:B-1----:R-:W-:-:S13]  /*99a0*/  ISETP.NE.AND P0, PT, R74, 0x1, PT ;  /* 0x000000014a00780c */ /* 0x002fda0003f05270 */
[----:B------:R-:W1:Y:S08]  /*99b0*/  @P0 LDC R0, c[0x0][0x44c] ;  /* 0x00011300ff000b82 */ /* 0x000e700000000800 */
[----:B------:R-:W2:Y:S01]  /*99c0*/  @P0 LDC R5, c[0x0][0x450] ;  /* 0x00011400ff050b82 */ /* 0x000ea20000000800 */
[----:B-1----:R-:W-:-:S05]  /*99d0*/  @P0 IMAD.HI.U32 R0, R3, R0, RZ ;  /* 0x0000000003000227 */ /* 0x002fca00078e00ff */
[----:B--2---:R-:W-:-:S04]  /*99e0*/  @P0 SHF.R.U32.HI R3, RZ, R5, R0 ;  /* 0x00000005ff030219 */ /* 0x004fc80000011600 */
        /* <DEDUP_REMOVED lines=17> */
[----:B------:R1:W2:Y:S04]  /*9b00*/  SHFL.IDX PT, R0, R6, RZ, 0x181f ;  /* 0x00181fff06007589 */ /* 0x0002a800000e0000 */
[----:B------:R1:W3:Y:S04]  /*9b10*/  SHFL.IDX PT, R3, R5, RZ, 0x181f ;  /* 0x00181fff05037589 */ /* 0x0002e800000e0000 */
[----:B------:R1:W4:Y:S04]  /*9b20*/  SHFL.IDX PT, R4, R8, RZ, 0x181f ;  /* 0x00181fff08047589 */ /* 0x00032800000e0000 */
[----:B------:R1:W0:Y:S02]  /*9b30*/  SHFL.IDX PT, R14, R7, RZ, 0x181f ;  /* 0x00181fff070e7589 */ /* 0x00022400000e0000 */
.L_x_8805:
[----:B------:R-:W-:Y:S01]  /*9b40*/  IMAD R74, R187, R74, RZ ;  /* 0x0000004abb4a7224 */ /* 0x000fe200078e02ff */
[----:B------:R-:W-:Y:S01]  /*9b50*/  BSSY B1, `(.L_x_8479) ;  /* 0x000001e000017945 */ /* 0x000fe20003800000 */
[----:B------:R-:W-:Y:S02]  /*9b60*/  CS2R R48, SRZ ;  /* 0x0000000000307805 */ /* 0x000fe4000001ff00 */
[----:B------:R-:W-:Y:S02]  /*9b70*/  CS2R R44, SRZ ;  /* 0x00000000002c7805 */ /* 0x000fe4000001ff00 */
[----:B------:R-:W-:Y:S02]  /*9b80*/  CS2R R46, SRZ ;  /* 0x00000000002e7805 */ /* 0x000fe4000001ff00 */
[----:B------:R-:W-:Y:S02]  /*9b90*/  ISETP.GE.AND P0, PT, R57, R74, PT ;  /* 0x0000004a3900720c */ /* 0x000fe40003f06270 */
[----:B------:R-:W-:-:S11]  /*9ba0*/  CS2R R40, SRZ ;  /* 0x0000000000287805 */ /* 0x000fd6000001ff00 */
[----:B------:R-:W-:Y:S05]  /*9bb0*/  @P0 BRA `(.L_x_8480) ;  /* 0x00000000005c0947 */ /* 0x000fea0003800000 */
[----:B------:R-:W-:Y:S01]  /*9bc0*/  ULDC UR4, c[0x0][0x3f4] ;  /* 0x0000fd0000047ab9 */ /* 0x000fe20000000800 */
[----:B------:R-:W-:Y:S02]  /*9bd0*/  CS2R R40, SRZ ;  /* 0x0000000000287805 */ /* 0x000fe4000001ff00 */
[----:B------:R-:W-:Y:S02]  /*9be0*/  ISETP.GE.AND P4, PT, R18, UR4, PT ;  /* 0x0000000412007c0c */ /* 0x000fe4000bf86270 */
[----:B------:R-:W-:Y:S02]  /*9bf0*/  CS2R R44, SRZ ;  /* 0x00000000002c7805 */ /* 0x000fe4000001ff00 */
[----:B------:R-:W-:-:S09]  /*9c00*/  ISETP.GE.AND P5, PT, R185, UR4, PT ;  /* 0x00000004b9007c0c */ /* 0x000fd2000bfa6270 */
[C---:B------:R-:W-:Y:S01]  /*9c10*/  @!P4 IMAD.SHL.U32 R12, R18.reuse, 0x2, RZ ;  /* 0x00000002120cc824 */ /* 0x040fe200078e00ff */
[----:B------:R-:W-:-:S03]  /*9c20*/  @!P4 SHF.L.U64.HI R13, R18, 0x1, R19 ;  /* 0x00000001120dc819 */ /* 0x000fc60000010213 */
[C---:B------:R-:W-:Y:S01]  /*9c30*/  @!P5 IMAD.SHL.U32 R15, R185.reuse, 0x2, RZ ;  /* 0x00000002b90fd824 */ /* 0x040fe200078e00ff */
[----:B------:R-:W-:Y:S02]  /*9c40*/  @!P5 SHF.L.U64.HI R9, R185, 0x1, R216 ;  /* 0x00000001b909d819 */ /* 0x000fe400000102d8 */
[CC--:B---3--:R-:W-:Y:S02]  /*9c50*/  @!P4 IADD3 R10, P0, R3.reuse, R12.reuse, RZ ;  /* 0x0000000c030ac210 */ /* 0x0c8fe40007f1e0ff */
[----:B0-----:R-:W-:Y:S02]  /*9c60*/  @!P4 IADD3 R12, P1, R14, R12, RZ ;  /* 0x0000000c0e0cc210 */ /* 0x001fe40007f3e0ff */
[-C--:B------:R-:W-:Y:S01]  /*9c70*/  @!P5 IADD3 R20, P2, R3, R15.reuse, RZ ;  /* 0x0000000f0314d210 */ /* 0x080fe20007f5e0ff */
[----:B--2---:R-:W-:Y:S01]  /*9c80*/  @!P4 IMAD.X R11, R0, 0x1, R13, P0 ;  /* 0x00000001000bc824 */ /* 0x004fe200000e060d */
[----:B------:R-:W-:Y:S02]  /*9c90*/  @!P5 IADD3 R14, P3, R14, R15, RZ ;  /* 0x0000000f0e0ed210 */ /* 0x000fe40007f7e0ff */
[----:B------:R-:W-:-:S02]  /*9ca0*/  CS2R R46, SRZ ;  /* 0x00000000002e7805 */ /* 0x000fc4000001ff00 */
[----:B------:R-:W-:Y:S01]  /*9cb0*/  CS2R R48, SRZ ;  /* 0x0000000000307805 */ /* 0x000fe2000001ff00 */
[----:B------:R-:W-:Y:S02]  /*9cc0*/  @!P5 IMAD.X R21, R0, 0x1, R9, P2 ;  /* 0x000000010015d824 */ /* 0x000fe400010e0609 */
[C---:B----4-:R-:W-:Y:S02]  /*9cd0*/  @!P4 IMAD.X R13, R4.reuse, 0x1, R13, P1 ;  /* 0x00000001040dc824 */ /* 0x050fe400008e060d */
[----:B------:R-:W-:Y:S01]  /*9ce0*/  @!P5 IMAD.X R15, R4, 0x1, R9, P3 ;  /* 0x00000001040fd824 */ /* 0x000fe200018e0609 */
[----:B------:R0:W5:Y:S04]  /*9cf0*/  @!P5 LD.E.64 R40, desc[UR38][R20.64] ;  /* 0x000000261428d980 */ /* 0x000168000c101b00 */
[----:B------:R0:W5:Y:S04]  /*9d00*/  @!P5 LD.E.64 R44, desc[UR38][R14.64] ;  /* 0x000000260e2cd980 */ /* 0x000168000c101b00 */
[----:B------:R0:W5:Y:S04]  /*9d10*/  @!P4 LD.E.64 R46, desc[UR38][R10.64] ;  /* 0x000000260a2ec980 */ /* 0x000168000c101b00 */
[----:B------:R0:W5:Y:S02]  /*9d20*/  @!P4 LD.E.64 R48, desc[UR38][R12.64] ;  /* 0x000000260c30c980 */ /* 0x000164000c101b00 */
.L_x_8480:
[----:B------:R-:W-:Y:S05]  /*9d30*/  BSYNC B1 ;  /* 0x0000000000017941 */ /* 0x000fea0003800000 */
.L_x_8479:
[----:B--2--5:R-:W-:Y:S01]  /*9d40*/  IMAD.MOV.U32 R0, RZ, RZ, R48 ;  /* 0x000000ffff007224 */ /* 0x024fe200078e0030 */
[----:B------:R-:W-:Y:S01]  /*9d50*/  UMOV UR4, 0xffffffff ;  /* 0xffffffff00047882 */ /* 0x000fe20000000000 */
[----:B---3--:R-:W-:Y:S01]  /*9d60*/  IMAD.MOV.U32 R3, RZ, RZ, R49 ;  /* 0x000000ffff037224 */ /* 0x008fe200078e0031 */
[----:B------:R-:W-:Y:S01]  /*9d70*/  CS2R R38, SRZ ;  /* 0x0000000000267805 */ /* 0x000fe2000001ff00 */
        /* <DEDUP_REMOVED lines=15> */
[----:B------:R2:W3:Y:S04]  /*9e70*/  SHFL.IDX PT, R0, R6, 0x1, 0x181f ;  /* 0x00381f0006007f89 */ /* 0x0004e800000e0000 */
[----:B------:R2:W4:Y:S04]  /*9e80*/  SHFL.IDX PT, R3, R5, 0x1, 0x181f ;  /* 0x00381f0005037f89 */ /* 0x00052800000e0000 */
[----:B------:R2:W1:Y:S04]  /*9e90*/  SHFL.IDX PT, R4, R8, 0x1, 0x181f ;  /* 0x00381f0008047f89 */ /* 0x00046800000e0000 */
[----:B0-----:R2:W0:Y:S02]  /*9ea0*/  SHFL.IDX PT, R14, R7, 0x1, 0x181f ;  /* 0x00381f00070e7f89 */ /* 0x00142400000e0000 */
.L_x_8811:
[----:B------:R-:W-:Y:S01]  /*9eb0*/  VIADD R9, R57, 0x20 ;  /* 0x0000002039097836 */ /* 0x000fe20000000000 */
[----:B------:R-:W-:Y:S01]  /*9ec0*/  BSSY B1, `(.L_x_8482) ;  /* 0x000001d000017945 */ /* 0x000fe20003800000 */
[----:B------:R-:W-:Y:S02]  /*9ed0*/  CS2R R34, SRZ ;  /* 0x0000000000227805 */ /* 0x000fe4000001ff00 */
[----:B------:R-:W-:Y:S02]  /*9ee0*/  CS2R R36, SRZ ;  /* 0x0000000000247805 */ /* 0x000fe4000001ff00 */
[----:B------:R-:W-:Y:S02]  /*9ef0*/  CS2R R32, SRZ ;  /* 0x0000000000207805 */ /* 0x000fe4000001ff00 */
[----:B------:R-:W-:-:S13]  /*9f00*/  ISETP.GE.AND P0, PT, R9, R74, PT ;  /* 0x0000004a0900720c */ /* 0x000fda0003f06270 */
        /* <DEDUP_REMOVED lines=10> */
[CC--:B----4-:R-:W-:Y:S02]  /*9fb0*/  @!P4 IADD3 R10, P0, R3.reuse, R12.reuse, RZ ;  /* 0x0000000c030ac210 */ /* 0x0d0fe40007f1e0ff */
[-C--:B------:R-:W-:Y:S02]  /*9fc0*/  @!P5 IADD3 R20, P2, R3, R11.reuse, RZ ;  /* 0x0000000b0314d210 */ /* 0x080fe40007f5e0ff */
[C---:B0-----:R-:W-:Y:S02]  /*9fd0*/  @!P4 IADD3 R12, P1, R14.reuse, R12, RZ ;  /* 0x0000000c0e0cc210 */ /* 0x041fe40007f3e0ff */
[----:B------:R-:W-:Y:S01]  /*9fe0*/  @!P5 IADD3 R14, P3, R14, R11, RZ ;  /* 0x0000000b0e0ed210 */ /* 0x000fe20007f7e0ff */
[----:B---3--:R-:W-:Y:S01]  /*9ff0*/  @!P5 IMAD.X R21, R0, 0x1, R15, P2 ;  /* 0x000000010015d824 */ /* 0x008fe200010e060f */
[----:B------:R-:W-:-:S02]  /*a000*/  CS2R R36, SRZ ;  /* 0x0000000000247805 */ /* 0x000fc4000001ff00 */
[----:B------:R-:W-:Y:S01]  /*a010*/  CS2R R38, SRZ ;  /* 0x0000000000267805 */ /* 0x000fe2000001ff00 */
[--C-:B------:R-:W-:Y:S02]  /*a020*/  @!P4 IMAD.X R11, R0, 0x1, R9.reuse, P0 ;  /* 0x00000001000bc824 */ /* 0x100fe400000e0609 */
[C---:B-1----:R-:W-:Y:S01]  /*a030*/  @!P4 IMAD.X R13, R4.reuse, 0x1, R9, P1 ;  /* 0x00000001040dc824 */ /* 0x042fe200008e0609 */
[----:B------:R0:W5:Y:S01]  /*a040*/  @!P5 LD.E.64 R32, desc[UR38][R20.64] ;  /* 0x000000261420d980 */ /* 0x000162000c101b00 */
[----:B------:R-:W-:-:S03]  /*a050*/  @!P5 IMAD.X R15, R4, 0x1, R15, P3 ;  /* 0x00000001040fd824 */ /* 0x000fc600018e060f */
[----:B------:R0:W5:Y:S04]  /*a060*/  @!P4 LD.E.64 R36, desc[UR38][R10.64] ;  /* 0x000000260a24c980 */ /* 0x000168000c101b00 */
[----:B------:R0:W5:Y:S04]  /*a070*/  @!P5 LD.E.64 R34, desc[UR38][R14.64] ;  /* 0x000000260e22d980 */ /* 0x000168000c101b00 */
[----:B------:R0:W5:Y:S02]  /*a080*/  @!P4 LD.E.64 R38, desc[UR38][R12.64] ;  /* 0x000000260c26c980 */ /* 0x000164000c101b00 */
.L_x_8483:
[----:B------:R-:W-:Y:S05]  /*a090*/  BSYNC B1 ;  /* 0x0000000000017941 */ /* 0x000fea0003800000 */
.L_x_8482:
[----:B---3-5:R-:W-:Y:S01]  /*a0a0*/  IMAD.MOV.U32 R0, RZ, RZ, R38 ;  /* 0x000000ffff007224 */ /* 0x028fe200078e0026 */
[----:B------:R-:W-:Y:S01]  /*a0b0*/  UMOV UR4, 0xffffffff ;  /* 0xffffffff00047882 */ /* 0x000fe20000000000 */
[----:B----4-:R-:W-:Y:S02]  /*a0c0*/  IMAD.MOV.U32 R3, RZ, RZ, R39 ;  /* 0x000000ffff037224 */ /* 0x010fe400078e0027 */
[----:B-1----:R-:W-:Y:S01]  /*a0d0*/  IMAD.MOV.U32 R4, RZ, RZ, R34 ;  /* 0x000000ffff047224 */ /* 0x002fe200078e0022 */
        /* <DEDUP_REMOVED lines=18> */
.L_x_8817:
[----:B------:R-:W-:Y:S01]  /*a200*/  VIADD R9, R57, 0x40 ;  /* 0x0000004039097836 */ /* 0x000fe20000000000 */
        /* <DEDUP_REMOVED lines=30> */
.L_x_8486:
[----:B------:R-:W-:Y:S05]  /*a3f0*/  BSYNC B1 ;  /* 0x0000000000017941 */ /* 0x000fea0003800000 */
.L_x_8485:
[----:B---3-5:R-:W-:Y:S01]  /*a400*/  IMAD.MOV.U32 R0, RZ, RZ, R30 ;  /* 0x000000ffff007224 */ /* 0x028fe200078e001e */
[----:B------:R-:W-:Y:S01]  /*a410*/  UMOV UR4, 0xffffffff ;  /* 0xffffffff00047882 */ /* 0x000fe20000000000 */
[----:B----4-:R-:W-:Y:S01]  /*a420*/  IMAD.MOV.U32 R3, RZ, RZ, R31 ;  /* 0x000000ffff037224 */ /* 0x010fe200078e001f */
[----:B0-----:R-:W-:Y:S01]  /*a430*/  CS2R R26, SRZ ;  /* 0x00000000001a7805 */ /* 0x001fe2000001ff00 */
        /* <DEDUP_REMOVED lines=15> */
[----:B------:R0:W1:Y:S04]  /*a530*/  SHFL.IDX PT, R0, R6, 0x3, 0x181f ;  /* 0x00781f0006007f89 */ /* 0x00006800000e0000 */
[----:B------:R0:W3:Y:S04]  /*a540*/  SHFL.IDX PT, R3, R5, 0x3, 0x181f ;  /* 0x00781f0005037f89 */ /* 0x0000e800000e0000 */
[----:B------:R0:W4:Y:S04]  /*a550*/  SHFL.IDX PT, R4, R8, 0x3, 0x181f ;  /* 0x00781f0008047f89 */ /* 0x00012800000e0000 */
[----:B------:R0:W0:Y:S02]  /*a560*/  SHFL.IDX PT, R14, R7, 0x3, 0x181f ;  /* 0x00781f00070e7f89 */ /* 0x00002400000e0000 */
.L_x_8823:
[----:B------:R-:W-:Y:S01]  /*a570*/  VIADD R57, R57, 0x60 ;  /* 0x0000006039397836 */ /* 0x000fe20000000000 */
[----:B0-2---:R-:W-:Y:S01]  /*a580*/  LEA.HI R5, R213, R213, RZ, 0x1 ;  /* 0x000000d5d5057211 */ /* 0x005fe200078f08ff */
[----:B------:R-:W-:Y:S01]  /*a590*/  BSSY B1, `(.L_x_8488) ;  /* 0x0000020000017945 */ /* 0x000fe20003800000 */
[----:B------:R-:W-:Y:S02]  /*a5a0*/  CS2R R10, SRZ ;  /* 0x00000000000a7805 */ /* 0x000fe4000001ff00 */
[----:B------:R-:W-:Y:S02]  /*a5b0*/  CS2R R12, SRZ ;  /* 0x00000000000c7805 */ /* 0x000fe4000001ff00 */
[----:B------:R-:W-:Y:S02]  /*a5c0*/  ISETP.GE.AND P0, PT, R57, R74, PT ;  /* 0x0000004a3900720c */ /* 0x000fe40003f06270 */
[----:B------:R-:W-:Y:S02]  /*a5d0*/  CS2R R8, SRZ ;  /* 0x0000000000087805 */ /* 0x000fe4000001ff00 */
[----:B------:R-:W-:-:S05]  /*a5e0*/  LOP3.LUT R6, R5, 0xfffffffe, RZ, 0xc0, !PT ;  /* 0xfffffffe05067812 */ /* 0x000fca00078ec0ff */
[----:B------:R-:W-:-:S05]  /*a5f0*/  IMAD.IADD R5, R213, 0x1, -R6 ;  /* 0x00000001d5057824 */ /* 0x000fca00078e0a06 */
[----:B------:R-:W-:Y:S01]  /*a600*/  SHF.L.U32 R5, R5, 0x1f, RZ ;  /* 0x0000001f05057819 */ /* 0x000fe200000006ff */
[----:B------:R-:W-:Y:S06]  /*a610*/  @P0 BRA `(.L_x_8489) ;  /* 0x00000000005c0947 */ /* 0x000fec0003800000 */
[----:B------:R-:W-:Y:S01]  /*a620*/  ULDC UR4, c[0x0][0x3f4] ;  /* 0x0000fd0000047ab9 */ /* 0x000fe20000000800 */
[----:B------:R-:W-:Y:S02]  /*a630*/  CS2R R8, SRZ ;  /* 0x0000000000087805 */ /* 0x000fe4000001ff00 */
[----:B------:R-:W-:Y:S02]  /*a640*/  ISETP.GE.AND P4, PT, R18, UR4, PT ;  /* 0x0000000412007c0c */ /* 0x000fe4000bf86270 */
[----:B------:R-:W-:-:S11]  /*a650*/  ISETP.GE.AND P5, PT, R185, UR4, PT ;  /* 0x00000004b9007c0c */ /* 0x000fd6000bfa6270 */
[C---:B------:R-:W-:Y:S01]  /*a660*/  @!P4 IMAD.SHL.U32 R62, R18.reuse, 0x2, RZ ;  /* 0x00000002123ec824 */ /* 0x040fe200078e00ff */
[----:B------:R-:W-:Y:S01]  /*a670*/  @!P4 SHF.L.U64.HI R11, R18, 0x1, R19 ;  /* 0x00000001120bc819 */ /* 0x000fe20000010213 */
[C---:B------:R-:W-:Y:S01]  /*a680*/  @!P5 IMAD.SHL.U32 R15, R185.reuse, 0x2, RZ ;  /* 0x00000002b90fd824 */ /* 0x040fe200078e00ff */
[----:B------:R-:W-:Y:S02]  /*a690*/  @!P5 SHF.L.U64.HI R13, R185, 0x1, R216 ;  /* 0x00000001b90dd819 */ /* 0x000fe400000102d8 */
[CC--:B---3--:R-:W-:Y:S02]  /*a6a0*/  @!P4 IADD3 R6, P0, R3.reuse, R62.reuse, RZ ;  /* 0x0000003e0306c210 */ /* 0x0c8fe40007f1e0ff */
[----:B------:R-:W-:Y:S02]  /*a6b0*/  @!P4 IADD3 R62, P1, R14, R62, RZ ;  /* 0x0000003e0e3ec210 */ /* 0x000fe40007f3e0ff */
[-C--:B------:R-:W-:Y:S01]  /*a6c0*/  @!P5 IADD3 R64, P2, R3, R15.reuse, RZ ;  /* 0x0000000f0340d210 */ /* 0x080fe20007f5e0ff */
[--C-:B-1----:R-:W-:Y:S01]  /*a6d0*/  @!P4 IMAD.X R7, R0, 0x1, R11.reuse, P0 ;  /* 0x000000010007c824 */ /* 0x102fe200000e060b */
[----:B------:R-:W-:Y:S01]  /*a6e0*/  @!P5 IADD3 R14, P3, R14, R15, RZ ;  /* 0x0000000f0e0ed210 */ /* 0x000fe20007f7e0ff */
[----:B----4-:R-:W-:Y:S01]  /*a6f0*/  @!P4 IMAD.X R63, R4, 0x1, R11, P1 ;  /* 0x00000001043fc824 */ /* 0x010fe200008e060b */
[----:B------:R-:W-:Y:S01]  /*a700*/  CS2R R10, SRZ ;  /* 0x00000000000a7805 */ /* 0x000fe2000001ff00 */
[--C-:B------:R-:W-:Y:S01]  /*a710*/  @!P5 IMAD.X R65, R0, 0x1, R13.reuse, P2 ;  /* 0x000000010041d824 */ /* 0x100fe200010e060d */
[----:B------:R-:W-:Y:S01]  /*a720*/  CS2R R26, SRZ ;  /* 0x00000000001a7805 */ /* 0x000fe2000001ff00 */
[----:B------:R-:W-:Y:S01]  /*a730*/  @!P5 IMAD.X R15, R4, 0x1, R13, P3 ;  /* 0x00000001040fd824 */ /* 0x000fe200018e060d */
[----:B------:R-:W-:-:S02]  /*a740*/  CS2R R12, SRZ ;  /* 0x00000000000c7805 */ /* 0x000fc4000001ff00 */
[----:B------:R0:W5:Y:S04]  /*a750*/  @!P5 LD.E.64 R8, desc[UR38][R64.64] ;  /* 0x000000264008d980 */ /* 0x000168000c101b00 */
[----:B------:R0:W5:Y:S04]  /*a760*/  @!P5 LD.E.64 R10, desc[UR38][R14.64] ;  /* 0x000000260e0ad980 */ /* 0x000168000c101b00 */
[----:B------:R0:W5:Y:S04]  /*a770*/  @!P4 LD.E.64 R12, desc[UR38][R6.64] ;  /* 0x00000026060cc980 */ /* 0x000168000c101b00 */
[----:B------:R0:W5:Y:S02]  /*a780*/  @!P4 LD.E.64 R26, desc[UR38][R62.64] ;  /* 0x000000263e1ac980 */ /* 0x000164000c101b00 */
.L_x_8489:
[----:B------:R-:W-:Y:S05]  /*a790*/  BSYNC B1 ;  /* 0x0000000000017941 */ /* 0x000fea0003800000 */
.L_x_8488:
[----:B------:R-:W2:Y:S01]  /*a7a0*/  SYNCS.PHASECHK.TRANS64.TRYWAIT P0, [R2+URZ+0x28800], R5 ;  /* 0x02880005020075a7 */ /* 0x000ea2000800017f */
[----:B----45:R-:W-:Y:S01]  /*a7b0*/  IMAD.MOV.U32 R4, RZ, RZ, R27 ;  /* 0x000000ffff047224 */ /* 0x030fe200078e001b */
[----:B-1----:R-:W-:Y:S01]  /*a7c0*/  VIADDMNMX R0, R74, -R193, 0x80, PT ;  /* 0x000000804a007446 */ /* 0x002fe200038009c1 */
[----:B---3--:R-:W-:Y:S01]  /*a7d0*/  IMAD.MOV.U32 R3, RZ, RZ, R26 ;  /* 0x000000ffff037224 */ /* 0x008fe200078e001a */
[----:B------:R-:W-:Y:S01]  /*a7e0*/  BSSY B1, `(.L_x_8490) ;  /* 0x000000e000017945 */ /* 0x000fe20003800000 */
        /* <DEDUP_REMOVED lines=12> */
[----:B--2---:R-:W-:Y:S10]  /*a8b0*/  @!P0 BRA `(.L_x_8491) ;  /* 0x000001ac00e88947 */ /* 0x004ff40003800000 */
.L_x_8824:
[----:B------:R-:W-:Y:S05]  /*a8c0*/  BSYNC B1 ;  /* 0x0000000000017941 */ /* 0x000fea0003800000 */
.L_x_8490:
[----:B------:R-:W-:Y:S01]  /*a8d0*/  BSSY B1, `(.L_x_8492) ;  /* 0x0000067000017945 */ /* 0x000fe20003800000 */
[----:B------:R-:W-:Y:S02]  /*a8e0*/  PRMT R15, R4, 0x7610, R15 ;  /* 0x00007610040f7816 */ /* 0x000fe4000000000f */
[----:B------:R-:W-:Y:S01]  /*a8f0*/  PRMT R57, R6, 0x7610, R57 ;  /* 0x0000761006397816 */ /* 0x000fe20000000039 */
[----:B------:R-:W-:Y:S06]  /*a900*/  @P1 BRA `(.L_x_8493) ;  /* 0x00000004008c1947 */ /* 0x000fec0003800000 */
[----:B------:R-:W1:Y:S01]  /*a910*/  LDC R4, c[0x0][0x3f4] ;  /* 0x0000fd00ff047b82 */ /* 0x000e620000000800 */
[----:B------:R-:W-:Y:S01]  /*a920*/  BSSY B2, `(.L_x_8494) ;  /* 0x0000032000027945 */ /* 0x000fe20003800000 */
[-C--:B-1----:R-:W-:Y:S02]  /*a930*/  ISETP.GE.AND P0, PT, R18, R4.reuse, PT ;  /* 0x000000041200720c */ /* 0x082fe40003f06270 */
[----:B------:R-:W-:-:S11]  /*a940*/  ISETP.GE.AND P1, PT, R185, R4, PT ;  /* 0x00000004b900720c */ /* 0x000fd60003f26270 */
[----:B------:R-:W-:Y:S05]  /*a950*/  @P0 BRA `(.L_x_8495) ;  /* 0x0000000000b80947 */ /* 0x000fea0003800000 */
[----:B0-----:R-:W0:Y:S01]  /*a960*/  LDS.128 R4, [R205] ;  /* 0x00000000cd047984 */ /* 0x001e220000000c00 */
[----:B------:R-:W-:Y:S02]  /*a970*/  SHF.R.U32.HI R78, RZ, 0x10, R49 ;  /* 0x00000010ff4e7819 */ /* 0x000fe40000011631 */
[----:B------:R-:W-:Y:S02]  /*a980*/  SHF.R.U32.HI R75, RZ, 0x10, R47 ;  /* 0x00000010ff4b7819 */ /* 0x000fe4000001162f */
[----:B------:R-:W-:Y:S02]  /*a990*/  PRMT R78, R43, 0x5432, R78 ;  /* 0x000054322b4e7816 */ /* 0x000fe4000000004e */
[----:B------:R-:W-:Y:S02]  /*a9a0*/  SHF.R.U64 R77, R48, 0x10, R49 ;  /* 0x00000010304d7819 */ /* 0x000fe40000001231 */
[----:B------:R-:W-:Y:S01]  /*a9b0*/  PRMT R75, R79, 0x5410, R75 ;  /* 0x000054104f4b7816 */ /* 0x000fe2000000004b */
[----:B------:R-:W-:Y:S01]  /*a9c0*/  IMAD.U32 R79, R78, 0x10000, RZ ;  /* 0x000100004e4f7824 */ /* 0x000fe200078e00ff */
[----:B------:R-:W-:-:S02]  /*a9d0*/  SHF.R.U64 R74, R46, 0x10, R47 ;  /* 0x000000102e4a7819 */ /* 0x000fc4000000122f */
[----:B------:R-:W-:Y:S01]  /*a9e0*/  PRMT R77, R76, 0x5410, R77 ;  /* 0x000054104c4d7816 */ /* 0x000fe2000000004d */
[C---:B------:R-:W-:Y:S01]  /*a9f0*/  IMAD.U32 R76, R75.reuse, 0x10000, RZ ;  /* 0x000100004b4c7824 */ /* 0x040fe200078e00ff */
[----:B------:R-:W-:Y:S02]  /*aa00*/  LOP3.LUT R78, R78, 0xffff0000, RZ, 0xc0, !PT ;  /* 0xffff00004e4e7812 */ /* 0x000fe400078ec0ff */
[----:B------:R-:W-:Y:S02]  /*aa10*/  LOP3.LUT R75, R75, 0xffff0000, RZ, 0xc0, !PT ;  /* 0xffff00004b4b7812 */ /* 0x000fe400078ec0ff */
[----:B------:R-:W-:Y:S02]  /*aa20*/  PRMT R74, R50, 0x5432, R74 ;  /* 0x00005432324a7816 */ /* 0x000fe4000000004a */
        /* <DEDUP_REMOVED lines=9> */
[----:B------:R-:W-:Y:S01]  /*aac0*/  FFMA.FTZ R80, R46, R79, R80 ;  /* 0x0000004f2e507223 */ /* 0x000fe20000010050 */
[-C--:B------:R-:W-:Y:S01]  /*aad0*/  FFMA.FTZ R79, R48, R75.reuse, -R47 ;  /* 0x0000004b304f7223 */ /* 0x080fe2000001082f */
[C---:B------:R-:W-:Y:S01]  /*aae0*/  IMAD.U32 R7, R5.reuse, 0x10000, RZ ;  /* 0x0001000005077824 */ /* 0x040fe200078e00ff */
[----:B------:R-:W-:Y:S01]  /*aaf0*/  LOP3.LUT R4, R4, 0xffff0000, RZ, 0xc0, !PT ;  /* 0xffff000004047812 */ /* 0x000fe200078ec0ff */
[C---:B------:R-:W-:Y:S01]  /*ab00*/  IMAD.U32 R47, R74.reuse, 0x10000, RZ ;  /* 0x000100004a2f7824 */ /* 0x040fe200078e00ff */
[----:B------:R-:W-:Y:S01]  /*ab10*/  LOP3.LUT R5, R5, 0xffff0000, RZ, 0xc0, !PT ;  /* 0xffff000005057812 */ /* 0x000fe200078ec0ff */
[----:B------:R-:W-:Y:S01]  /*ab20*/  FMUL.FTZ R83, R49, R75 ;  /* 0x0000004b31537220 */ /* 0x000fe20000410000 */
[C---:B------:R-:W-:Y:S01]  /*ab30*/  LOP3.LUT R46, R77.reuse, 0xffff0000, RZ, 0xc0, !PT ;  /* 0xffff00004d2e7812 */ /* 0x040fe200078ec0ff */
[----:B------:R-:W-:Y:S01]  /*ab40*/  IMAD.U32 R49, R77, 0x10000, RZ ;  /* 0x000100004d317824 */ /* 0x000fe200078e00ff */
[----:B------:R-:W-:Y:S01]  /*ab50*/  LOP3.LUT R74, R74, 0xffff0000, RZ, 0xc0, !PT ;  /* 0xffff00004a4a7812 */ /* 0x000fe200078ec0ff */
[----:B------:R-:W-:Y:S01]  /*ab60*/  FFMA.FTZ R78, R48, R78, R83 ;  /* 0x0000004e304e7223 */ /* 0x000fe20000010053 */
[C---:B------:R-:W-:Y:S01]  /*ab70*/  FMUL.FTZ R48, R4.reuse, R47 ;  /* 0x0000002f04307220 */ /* 0x040fe20000410000 */
[-C--:B------:R-:W-:Y:S01]  /*ab80*/  FMUL.FTZ R75, R4, R49.reuse ;  /* 0x00000031044b7220 */ /* 0x080fe20000410000 */
        /* <DEDUP_REMOVED lines=9> */
[----:B------:R-:W-:-:S05]  /*ac20*/  F2FP.BF16.F32.PACK_AB R5, R46, R5 ;  /* 0x000000052e05723e */ /* 0x000fca00000010ff */
[----:B------:R1:W-:Y:S02]  /*ac30*/  STS.128 [R205], R4 ;  /* 0x00000004cd007388 */ /* 0x0003e40000000c00 */
.L_x_8495:
[----:B------:R-:W-:Y:S05]  /*ac40*/  BSYNC B2 ;  /* 0x0000000000027941 */ /* 0x000fea0003800000 */
.L_x_8494:
        /* <DEDUP_REMOVED lines=47> */
.L_x_8493:
[----:B------:R-:W-:Y:S05]  /*af40*/  BSYNC B1 ;  /* 0x0000000000017941 */ /* 0x000fea0003800000 */
.L_x_8492:
[----:B------:R-:W-:Y:S01]  /*af50*/  ISETP.GE.AND P0, PT, R212, R0, PT ;  /* 0x00000000d400720c */ /* 0x000fe20003f06270 */
[----:B------:R-:W-:-:S12]  /*af60*/  BSSY B1, `(.L_x_8496) ;  /* 0x0000065000017945 */ /* 0x000fd80003800000 */
[----:B------:R-:W-:Y:S05]  /*af70*/  @P0 BRA `(.L_x_8497) ;  /* 0x00000004008c0947 */ /* 0x000fea0003800000 */
[----:B-12---:R-:W1:Y:S01]  /*af80*/  LDC R4, c[0x0][0x3f4] ;  /* 0x0000fd00ff047b82 */ /* 0x006e620000000800 */
[----:B------:R-:W-:Y:S01]  /*af90*/  BSSY B2, `(.L_x_8498) ;  /* 0x0000032000027945 */ /* 0x000fe20003800000 */
[-C--:B-1----:R-:W-:Y:S02]  /*afa0*/  ISETP.GE.AND P0, PT, R18, R4.reuse, PT ;  /* 0x000000041200720c */ /* 0x082fe40003f06270 */
[----:B------:R-:W-:-:S11]  /*afb0*/  ISETP.GE.AND P1, PT, R185, R4, PT ;  /* 0x00000004b900720c */ /* 0x000fd60003f26270 */
        /* <DEDUP_REMOVED lines=47> */
.L_x_8499:
[----:B------:R-:W-:Y:S05]  /*b2b0*/  BSYNC B2 ;  /* 0x0000000000027941 */ /* 0x000fea0003800000 */
.L_x_8498:
        /* <DEDUP_REMOVED lines=47> */
.L_x_8497:
[----:B------:R-:W-:Y:S05]  /*b5b0*/  BSYNC B1 ;  /* 0x0000000000017941 */ /* 0x000fea0003800000 */
.L_x_8496:
[----:B------:R-:W-:Y:S01]  /*b5c0*/  ISETP.GE.AND P0, PT, R211, R0, PT ;  /* 0x00000000d300720c */ /* 0x000fe20003f06270 */
[----:B------:R-:W-:-:S12]  /*b5d0*/  BSSY B1, `(.L_x_8500) ;  /* 0x0000065000017945 */ /* 0x000fd80003800000 */
[----:B------:R-:W-:Y:S05]  /*b5e0*/  @P0 BRA `(.L_x_8501) ;  /* 0x00000004008c0947 */ /* 0x000fea0003800000 */
[----:B-123--:R-:W1:Y:S01]  /*b5f0*/  LDC R4, c[0x0][0x3f4] ;  /* 0x0000fd00ff047b82 */ /* 0x00ee620000000800 */
[----:B------:R-:W-:Y:S01]  /*b600*/  BSSY B2, `(.L_x_8502) ;  /* 0x0000032000027945 */ /* 0x000fe20003800000 */
[-C--:B-1----:R-:W-:Y:S02]  /*b610*/  ISETP.GE.AND P0, PT, R18, R4.reuse, PT ;  /* 0x000000041200720c */ /* 0x082fe40003f06270 */
[----:B------:R-:W-:-:S11]  /*b620*/  ISETP.GE.AND P1, PT, R185, R4, PT ;  /* 0x00000004b900720c */ /* 0x000fd60003f26270 */
        /* <DEDUP_REMOVED lines=47> */
.L_x_8503:
[----:B------:R-:W-:Y:S05]  /*b920*/  BSYNC B2 ;  /* 0x0000000000027941 */ /* 0x000fea0003800000 */
.L_x_8502:
        /* <DEDUP_REMOVED lines=47> */
.L_x_8501:
[----:B------:R-:W-:Y:S05]  /*bc20*/  BSYNC B1 ;  /* 0x0000000000017941 */ /* 0x000fea0003800000 */
.L_x_8500:
[----:B------:R-:W-:-:S13]  /*bc30*/  ISETP.GE.AND P0, PT, R210, R0, PT ;  /* 0x00000000d200720c */ /* 0x000fda0003f06270 */
[----:B------:R-:W-:Y:S05]  /*bc40*/  @P0 BRA `(.L_x_8504) ;  /* 0x0000002c00700947 */ /* 0x000fea0003800000 */
[----:B------:R-:W5:Y:S01]  /*bc50*/  LDC R0, c[0x0][0x3f4] ;  /* 0x0000fd00ff007b82 */ /* 0x000f620000000800 */
[----:B------:R-:W-:Y:S01]  /*bc60*/  BSSY B1, `(.L_x_8505) ;  /* 0x0000032000017945 */ /* 0x000fe20003800000 */
[-C--:B-----5:R-:W-:Y:S02]  /*bc70*/  ISETP.GE.AND P0, PT, R18, R0.reuse, PT ;  /* 0x000000001200720c */ /* 0x0a0fe40003f06270 */
[----:B------:R-:W-:-:S11]  /*bc80*/  ISETP.GE.AND P1, PT, R185, R0, PT ;  /* 0x00000000b900720c */ /* 0x000fd60003f26270 */
[----:B------:R-:W-:Y:S05]  /*bc90*/  @P0 BRA `(.L_x_8506) ;  /* 0x0000000000b80947 */ /* 0x000fea0003800000 */
[----:B01234-:R-:W0:Y:S01]  /*bca0*/  LDS.128 R4, [R205+0x3000] ;  /* 0x00300000cd047984 */ /* 0x01fe220000000c00 */
        /* <DEDUP_REMOVED lines=45> */
.L_x_8506:
[----:B------:R-:W-:Y:S05]  /*bf80*/  BSYNC B1 ;  /* 0x0000000000017941 */ /* 0x000fea0003800000 */
.L_x_8505:
        /* <DEDUP_REMOVED lines=25> */
[----:B------:R-:W-:Y:S01]  /*c120*/  FFMA.FTZ R20, R8, R13, R6 ;  /* 0x0000000d08147223 */ /* 0x000fe20000010006 */
[-C--:B------:R-:W-:Y:S01]  /*c130*/  FMUL.FTZ R8, R7, R10.reuse ;  /* 0x0000000a07087220 */ /* 0x080fe20000410000 */
[C---:B------:R-:W-:Y:S01]  /*c140*/  IMAD.U32 R7, R12.reuse, 0x10000, RZ ;  /* 0x000100000c077824 */ /* 0x040fe200078e00ff */
        /* <DEDUP_REMOVED lines=20> */
.L_x_8477:
[----:B------:R-:W1:Y:S01]  /*c290*/  LDC R0, c[0x0][0x448] ;  /* 0x00011200ff007b82 */ /* 0x000e620000000800 */
[----:B------:R-:W-:Y:S01]  /*c2a0*/  ULDC.64 UR4, c[0x0][0x3f8] ;  /* 0x0000fe0000047ab9 */ /* 0x000fe20000000a00 */
[----:B------:R-:W-:Y:S01]  /*c2b0*/  ULDC.64 UR6, c[0x0][0x408] ;  /* 0x0001020000067ab9 */ /* 0x000fe20000000a00 */
        /* <DEDUP_REMOVED lines=24> */
[----:B------:R-:W1:Y:S01]  /*c440*/  LDC R56, c[0x0][0x3f4] ;  /* 0x0000fd00ff387b82 */ /* 0x000e620000000800 */
[----:B------:R-:W2:Y:S01]  /*c450*/  SHFL.IDX PT, R4, R32, RZ, 0x181f ;  /* 0x00181fff20047589 */ /* 0x000ea200000e0000 */
[----:B------:R-:W-:-:S03]  /*c460*/  IMAD R0, R187, R0, RZ ;  /* 0x00000000bb007224 */ /* 0x000fc600078e02ff */
[----:B------:R-:W3:Y:S04]  /*c470*/  SHFL.IDX PT, R3, R35, RZ, 0x181f ;  /* 0x00181fff23037589 */ /* 0x000ee800000e0000 */
[----:B------:R-:W4:Y:S04]  /*c480*/  SHFL.IDX PT, R14, R34, RZ, 0x181f ;  /* 0x00181fff220e7589 */ /* 0x000f2800000e0000 */
[----:B------:R-:W5:Y:S01]  /*c490*/  SHFL.IDX PT, R5, R33, RZ, 0x181f ;  /* 0x00181fff21057589 */ /* 0x000f6200000e0000 */
[----:B-1----:R-:W-:-:S04]  /*c4a0*/  ISETP.GE.AND P0, PT, R16, R56, PT ;  /* 0x000000381000720c */ /* 0x002fc80003f06270 */
[----:B------:R-:W-:-:S13]  /*c4b0*/  ISETP.GE.OR P1, PT, R57, R0, P0 ;  /* 0x000000003900720c */ /* 0x000fda0000726670 */
[C---:B------:R-:W-:Y:S01]  /*c4c0*/  @!P1 IMAD.SHL.U32 R7, R16.reuse, 0x2, RZ ;  /* 0x0000000210079824 */ /* 0x040fe200078e00ff */
[----:B------:R-:W-:-:S04]  /*c4d0*/  @!P1 SHF.L.U64.HI R6, R16, 0x1, R17 ;  /* 0x0000000110069819 */ /* 0x000fc80000010211 */
[----:B--2---:R-:W-:-:S05]  /*c4e0*/  @!P1 IADD3 R4, P2, R4, R7, RZ ;  /* 0x0000000704049210 */ /* 0x004fca0007f5e0ff */
[----:B---3--:R-:W-:Y:S02]  /*c4f0*/  @!P1 IMAD.X R3, R3, 0x1, R6, P2 ;  /* 0x0000000103039824 */ /* 0x008fe400010e0606 */
[----:B------:R-:W-:Y:S02]  /*c500*/  @!P1 IMAD.MOV.U32 R24, RZ, RZ, R4 ;  /* 0x000000ffff189224 */ /* 0x000fe400078e0004 */
[----:B------:R-:W-:-:S06]  /*c510*/  @!P1 IMAD.MOV.U32 R25, RZ, RZ, R3 ;  /* 0x000000ffff199224 */ /* 0x000fcc00078e0003 */
[----:B------:R-:W2:Y:S01]  /*c520*/  @!P1 LD.E.128 R24, desc[UR38][R24.64] ;  /* 0x0000002618189980 */ /* 0x000ea2000c101d00 */
[----:B----4-:R-:W-:-:S05]  /*c530*/  @!P1 IADD3 R14, P2, R14, R7, RZ ;  /* 0x000000070e0e9210 */ /* 0x010fca0007f5e0ff */
[----:B-----5:R-:W-:Y:S02]  /*c540*/  @!P1 IMAD.X R5, R5, 0x1, R6, P2 ;  /* 0x0000000105059824 */ /* 0x020fe400010e0606 */
[----:B------:R-:W-:-:S06]  /*c550*/  @!P1 IMAD.MOV.U32 R4, RZ, RZ, R14 ;  /* 0x000000ffff049224 */ /* 0x000fcc00078e000e */
[----:B------:R-:W3:Y:S01]  /*c560*/  @!P1 LD.E.128 R4, desc[UR38][R4.64] ;  /* 0x0000002604049980 */ /* 0x000ee2000c101d00 */
[----:B------:R-:W-:Y:S02]  /*c570*/  CS2R R48, SRZ ;  /* 0x0000000000307805 */ /* 0x000fe4000001ff00 */
[----:B------:R-:W-:Y:S02]  /*c580*/  CS2R R50, SRZ ;  /* 0x0000000000327805 */ /* 0x000fe4000001ff00 */
[----:B------:R-:W-:Y:S01]  /*c590*/  CS2R R20, SRZ ;  /* 0x0000000000147805 */ /* 0x000fe2000001ff00 */
[----:B------:R1:W4:Y:S01]  /*c5a0*/  SHFL.IDX PT, R9, R33, 0x1, 0x181f ;  /* 0x00381f0021097f89 */ /* 0x00032200000e0000 */
[----:B------:R-:W-:-:S03]  /*c5b0*/  CS2R R36, SRZ ;  /* 0x0000000000247805 */ /* 0x000fc6000001ff00 */
[----:B------:R1:W0:Y:S01]  /*c5c0*/  SHFL.IDX PT, R14, R34, 0x1, 0x181f ;  /* 0x00381f00220e7f89 */ /* 0x00022200000e0000 */
[----:B--2---:R-:W-:Y:S02]  /*c5d0*/  @!P1 IMAD.MOV.U32 R48, RZ, RZ, R24 ;  /* 0x000000ffff309224 */ /* 0x004fe400078e0018 */
[----:B------:R-:W-:Y:S01]  /*c5e0*/  @!P1 IMAD.MOV.U32 R49, RZ, RZ, R25 ;  /* 0x000000ffff319224 */ /* 0x000fe200078e0019 */
[----:B------:R-:W-:Y:S01]  /*c5f0*/  CS2R R24, SRZ ;  /* 0x0000000000187805 */ /* 0x000fe2000001ff00 */
[----:B------:R-:W-:Y:S02]  /*c600*/  IMAD.MOV.U32 R3, RZ, RZ, R48 ;  /* 0x000000ffff037224 */ /* 0x000fe400078e0030 */
[----:B------:R-:W-:Y:S02]  /*c610*/  IMAD.MOV.U32 R8, RZ, RZ, R49 ;  /* 0x000000ffff087224 */ /* 0x000fe400078e0031 */
[----:B------:R-:W-:Y:S01]  /*c620*/  @!P1 IMAD.MOV.U32 R50, RZ, RZ, R26 ;  /* 0x000000ffff329224 */ /* 0x000fe200078e001a */
[----:B------:R-:W-:Y:S01]  /*c630*/  PRMT R46, R46, 0x5410, R3 ;  /* 0x000054102e2e7816 */ /* 0x000fe20000000003 */
[----:B------:R-:W-:Y:S01]  /*c640*/  @!P1 IMAD.MOV.U32 R51, RZ, RZ, R27 ;  /* 0x000000ffff339224 */ /* 0x000fe200078e001b */
[----:B------:R-:W-:Y:S01]  /*c650*/  PRMT R83, R8, 0x7610, R83 ;  /* 0x0000761008537816 */ /* 0x000fe20000000053 */
[----:B------:R1:W2:Y:S01]  /*c660*/  SHFL.IDX PT, R3, R35, 0x1, 0x181f ;  /* 0x00381f0023037f89 */ /* 0x0002a200000e0000 */
[----:B------:R-:W-:-:S02]  /*c670*/  IMAD.MOV.U32 R10, RZ, RZ, R50 ;  /* 0x000000ffff0a7224 */ /* 0x000fc400078e0032 */
[----:B------:R-:W-:Y:S01]  /*c680*/  IMAD.MOV.U32 R11, RZ, RZ, R51 ;  /* 0x000000ffff0b7224 */ /* 0x000fe200078e0033 */
[----:B------:R1:W0:Y:S01]  /*c690*/  SHFL.IDX PT, R8, R32, 0x1, 0x181f ;  /* 0x00381f0020087f89 */ /* 0x00022200000e0000 */
[----:B---3--:R-:W-:Y:S01]  /*c6a0*/  @!P1 IMAD.MOV.U32 R20, RZ, RZ, R4 ;  /* 0x000000ffff149224 */ /* 0x008fe200078e0004 */
[----:B------:R-:W-:Y:S01]  /*c6b0*/  PRMT R43, R10, 0x7610, R43 ;  /* 0x000076100a2b7816 */ /* 0x000fe2000000002b */
[----:B------:R-:W-:Y:S01]  /*c6c0*/  @!P1 IMAD.MOV.U32 R21, RZ, RZ, R5 ;  /* 0x000000ffff159224 */ /* 0x000fe200078e0005 */
[----:B------:R-:W-:Y:S01]  /*c6d0*/  PRMT R44, R11, 0x7610, R44 ;  /* 0x000076100b2c7816 */ /* 0x000fe2000000002c */
[----:B------:R-:W-:Y:S02]  /*c6e0*/  @!P1 IMAD.MOV.U32 R36, RZ, RZ, R6 ;  /* 0x000000ffff249224 */ /* 0x000fe400078e0006 */
[----:B------:R-:W-:Y:S02]  /*c6f0*/  @!P1 IMAD.MOV.U32 R37, RZ, RZ, R7 ;  /* 0x000000ffff259224 */ /* 0x000fe400078e0007 */
[----:B------:R-:W-:-:S02]  /*c700*/  IMAD.MOV.U32 R4, RZ, RZ, R20 ;  /* 0x000000ffff047224 */ /* 0x000fc400078e0014 */
[----:B------:R-:W-:Y:S02]  /*c710*/  IMAD.MOV.U32 R5, RZ, RZ, R21 ;  /* 0x000000ffff057224 */ /* 0x000fe400078e0015 */
[----:B------:R-:W-:Y:S01]  /*c720*/  IMAD.MOV.U32 R6, RZ, RZ, R36 ;  /* 0x000000ffff067224 */ /* 0x000fe200078e0024 */
[----:B------:R-:W-:Y:S01]  /*c730*/  PRMT R43, R43, 0x5410, R4 ;  /* 0x000054102b2b7816 */ /* 0x000fe20000000004 */
[----:B------:R-:W-:Y:S01]  /*c740*/  IMAD.MOV.U32 R7, RZ, RZ, R37 ;  /* 0x000000ffff077224 */ /* 0x000fe200078e0025 */
[----:B------:R-:W-:Y:S02]  /*c750*/  PRMT R44, R44, 0x5410, R5 ;  /* 0x000054102c2c7816 */ /* 0x000fe40000000005 */
[----:B------:R-:W-:Y:S02]  /*c760*/  PRMT R45, R45, 0x5410, R6 ;  /* 0x000054102d2d7816 */ /* 0x000fe40000000006 */
[----:B-12-4-:R-:W-:-:S07]  /*c770*/  PRMT R81, R7, 0x7610, R81 ;  /* 0x0000761007517816 */ /* 0x016fce0000000051 */
.L_x_8834:
[----:B------:R-:W-:Y:S01]  /*c780*/  VIADD R5, R57, 0x20 ;  /* 0x0000002039057836 */ /* 0x000fe20000000000 */
[----:B------:R-:W-:Y:S01]  /*c790*/  BSSY B1, `(.L_x_8508) ;  /* 0x0000012000017945 */ /* 0x000fe20003800000 */
[----:B------:R-:W-:Y:S02]  /*c7a0*/  CS2R R26, SRZ ;  /* 0x00000000001a7805 */ /* 0x000fe4000001ff00 */
[----:B------:R-:W-:Y:S02]  /*c7b0*/  CS2R R6, SRZ ;  /* 0x0000000000067805 */ /* 0x000fe4000001ff00 */
[----:B------:R-:W-:Y:S02]  /*c7c0*/  ISETP.GE.AND P1, PT, R5, R0, PT ;  /* 0x000000000500720c */ /* 0x000fe40003f26270 */
[----:B------:R-:W-:-:S11]  /*c7d0*/  CS2R R4, SRZ ;  /* 0x0000000000047805 */ /* 0x000fd6000001ff00 */
[----:B------:R-:W-:Y:S05]  /*c7e0*/  @P1 BRA `(.L_x_8509) ;  /* 0x0000000000301947 */ /* 0x000fea0003800000 */
[----:B------:R-:W-:Y:S02]  /*c7f0*/  CS2R R26, SRZ ;  /* 0x00000000001a7805 */ /* 0x000fe4000001ff00 */
[----:B------:R-:W-:Y:S02]  /*c800*/  CS2R R4, SRZ ;  /* 0x0000000000047805 */ /* 0x000fe4000001ff00 */
[----:B------:R-:W-:Y:S01]  /*c810*/  CS2R R6, SRZ ;  /* 0x0000000000067805 */ /* 0x000fe2000001ff00 */
[----:B------:R-:W-:Y:S06]  /*c820*/  @P0 BRA `(.L_x_8509) ;  /* 0x0000000000200947 */ /* 0x000fec0003800000 */
[C---:B------:R-:W-:Y:S01]  /*c830*/  IMAD.SHL.U32 R15, R16.reuse, 0x2, RZ ;  /* 0x00000002100f7824 */ /* 0x040fe200078e00ff */
[----:B------:R-:W-:-:S04]  /*c840*/  SHF.L.U64.HI R6, R16, 0x1, R17 ;  /* 0x0000000110067819 */ /* 0x000fc80000010211 */
[-C--:B0-----:R-:W-:Y:S02]  /*c850*/  IADD3 R4, P1, R8, R15.reuse, RZ ;  /* 0x0000000f08047210 */ /* 0x081fe40007f3e0ff */
[----:B------:R-:W-:-:S03]  /*c860*/  IADD3 R14, P2, R14, R15, RZ ;  /* 0x0000000f0e0e7210 */ /* 0x000fc60007f5e0ff */
[--C-:B------:R-:W-:Y:S02]  /*c870*/  IMAD.X R5, R3, 0x1, R6.reuse, P1 ;  /* 0x0000000103057824 */ /* 0x100fe400008e0606 */
[----:B------:R-:W-:-:S04]  /*c880*/  IMAD.X R15, R9, 0x1, R6, P2 ;  /* 0x00000001090f7824 */ /* 0x000fc800010e0606 */
[----:B------:R-:W5:Y:S04]  /*c890*/  LD.E.128 R4, desc[UR38][R4.64] ;  /* 0x0000002604047980 */ /* 0x000f68000c101d00 */
[----:B------:R1:W5:Y:S02]  /*c8a0*/  LD.E.128 R24, desc[UR38][R14.64] ;  /* 0x000000260e187980 */ /* 0x000364000c101d00 */
.L_x_8509:
[----:B------:R-:W-:Y:S05]  /*c8b0*/  BSYNC B1 ;  /* 0x0000000000017941 */ /* 0x000fea0003800000 */
.L_x_8508:
[----:B-----5:R-:W-:Y:S01]  /*c8c0*/  IMAD.MOV.U32 R3, RZ, RZ, R24 ;  /* 0x000000ffff037224 */ /* 0x020fe200078e0018 */
[----:B------:R-:W-:Y:S01]  /*c8d0*/  UMOV UR4, 0xffffffff ;  /* 0xffffffff00047882 */ /* 0x000fe20000000000 */
[----:B0-----:R-:W-:Y:S02]  /*c8e0*/  IMAD.MOV.U32 R8, RZ, RZ, R25 ;  /* 0x000000ffff087224 */ /* 0x001fe400078e0019 */
        /* <DEDUP_REMOVED lines=15> */
[----:B------:R-:W0:Y:S01]  /*c9e0*/  SHFL.IDX PT, R8, R32, 0x2, 0x181f ;  /* 0x00581f0020087f89 */ /* 0x000e2200000e0000 */
[----:B------:R-:W-:-:S03]  /*c9f0*/  VIADD R9, R57, 0x40 ;  /* 0x0000004039097836 */ /* 0x000fc60000000000 */
[----:B------:R-:W2:Y:S02]  /*ca00*/  SHFL.IDX PT, R3, R35, 0x2, 0x181f ;  /* 0x00581f0023037f89 */ /* 0x000ea400000e0000 */
[----:B------:R-:W-:Y:S02]  /*ca10*/  ISETP.GE.OR P1, PT, R9, R0, P0 ;  /* 0x000000000900720c */ /* 0x000fe40000726670 */
[----:B-1----:R-:W1:Y:S04]  /*ca20*/  SHFL.IDX PT, R14, R34, 0x2, 0x181f ;  /* 0x00581f00220e7f89 */ /* 0x002e6800000e0000 */
[----:B------:R-:W3:Y:S07]  /*ca30*/  SHFL.IDX PT, R28, R33, 0x2, 0x181f ;  /* 0x00581f00211c7f89 */ /* 0x000eee00000e0000 */
[C---:B------:R-:W-:Y:S01]  /*ca40*/  @!P1 IMAD.SHL.U32 R31, R16.reuse, 0x2, RZ ;  /* 0x00000002101f9824 */ /* 0x040fe200078e00ff */
[----:B------:R-:W-:-:S04]  /*ca50*/  @!P1 SHF.L.U64.HI R29, R16, 0x1, R17 ;  /* 0x00000001101d9819 */ /* 0x000fc80000010211 */
[----:B0-----:R-:W-:-:S05]  /*ca60*/  @!P1 IADD3 R8, P2, R8, R31, RZ ;  /* 0x0000001f08089210 */ /* 0x001fca0007f5e0ff */
[----:B--2---:R-:W-:-:S06]  /*ca70*/  @!P1 IMAD.X R9, R3, 0x1, R29, P2 ;  /* 0x0000000103099824 */ /* 0x004fcc00010e061d */
[----:B------:R-:W2:Y:S01]  /*ca80*/  @!P1 LD.E.128 R8, desc[UR38][R8.64] ;  /* 0x0000002608089980 */ /* 0x000ea2000c101d00 */
[----:B-1----:R-:W-:-:S05]  /*ca90*/  @!P1 IADD3 R14, P2, R14, R31, RZ ;  /* 0x0000001f0e0e9210 */ /* 0x002fca0007f5e0ff */
[----:B---3--:R-:W-:-:S04]  /*caa0*/  @!P1 IMAD.X R3, R28, 0x1, R29, P2 ;  /* 0x000000011c039824 */ /* 0x008fc800010e061d */
[----:B------:R-:W-:-:S05]  /*cab0*/  @!P1 IMAD.MOV.U32 R15, RZ, RZ, R3 ;  /* 0x000000ffff0f9224 */ /* 0x000fca00078e0003 */
[----:B------:R-:W3:Y:S01]  /*cac0*/  @!P1 LD.E.128 R28, desc[UR38][R14.64] ;  /* 0x000000260e1c9980 */ /* 0x000ee2000c101d00 */
[----:B------:R-:W-:Y:S02]  /*cad0*/  CS2R R52, SRZ ;  /* 0x0000000000347805 */ /* 0x000fe4000001ff00 */
[----:B------:R-:W-:Y:S02]  /*cae0*/  CS2R R54, SRZ ;  /* 0x0000000000367805 */ /* 0x000fe4000001ff00 */
[----:B------:R-:W-:Y:S01]  /*caf0*/  CS2R R38, SRZ ;  /* 0x0000000000267805 */ /* 0x000fe2000001ff00 */
[----:B------:R-:W0:Y:S01]  /*cb00*/  SHFL.IDX PT, R32, R32, 0x3, 0x181f ;  /* 0x00781f0020207f89 */ /* 0x000e2200000e0000 */
[----:B------:R-:W-:-:S03]  /*cb10*/  CS2R R40, SRZ ;  /* 0x0000000000287805 */ /* 0x000fc6000001ff00 */
[----:B------:R-:W1:Y:S04]  /*cb20*/  SHFL.IDX PT, R34, R34, 0x3, 0x181f ;  /* 0x00781f0022227f89 */ /* 0x000e6800000e0000 */
[----:B------:R-:W4:Y:S01]  /*cb30*/  SHFL.IDX PT, R33, R33, 0x3, 0x181f ;  /* 0x00781f0021217f89 */ /* 0x000f2200000e0000 */
[----:B--2---:R-:W-:Y:S02]  /*cb40*/  @!P1 IMAD.MOV.U32 R52, RZ, RZ, R8 ;  /* 0x000000ffff349224 */ /* 0x004fe400078e0008 */
[----:B------:R-:W-:Y:S02]  /*cb50*/  @!P1 IMAD.MOV.U32 R54, RZ, RZ, R10 ;  /* 0x000000ffff369224 */ /* 0x000fe400078e000a */
[----:B------:R-:W-:Y:S02]  /*cb60*/  IMAD.MOV.U32 R3, RZ, RZ, R52 ;  /* 0x000000ffff037224 */ /* 0x000fe400078e0034 */
[----:B------:R-:W-:-:S02]  /*cb70*/  @!P1 IMAD.MOV.U32 R55, RZ, RZ, R11 ;  /* 0x000000ffff379224 */ /* 0x000fc400078e000b */
[----:B------:R-:W-:Y:S01]  /*cb80*/  @!P1 IMAD.MOV.U32 R53, RZ, RZ, R9 ;  /* 0x000000ffff359224 */ /* 0x000fe200078e0009 */
[----:B------:R-:W-:Y:S01]  /*cb90*/  PRMT R65, R3, 0x7610, R65 ;  /* 0x0000761003417816 */ /* 0x000fe20000000041 */
[----:B------:R-:W-:Y:S01]  /*cba0*/  IMAD.MOV.U32 R8, RZ, RZ, R54 ;  /* 0x000000ffff087224 */ /* 0x000fe200078e0036 */
[----:B------:R2:W0:Y:S01]  /*cbb0*/  SHFL.IDX PT, R3, R35, 0x3, 0x181f ;  /* 0x00781f0023037f89 */ /* 0x00042200000e0000 */
[----:B------:R-:W-:Y:S02]  /*cbc0*/  IMAD.MOV.U32 R9, RZ, RZ, R55 ;  /* 0x000000ffff097224 */ /* 0x000fe400078e0037 */
[----:B------:R-:W-:Y:S01]  /*cbd0*/  IMAD.MOV.U32 R12, RZ, RZ, R53 ;  /* 0x000000ffff0c7224 */ /* 0x000fe200078e0035 */
[----:B------:R-:W-:Y:S01]  /*cbe0*/  PRMT R45, R8, 0x7610, R45 ;  /* 0x00007610082d7816 */ /* 0x000fe2000000002d */
[----:B---3--:R-:W-:Y:S01]  /*cbf0*/  @!P1 IMAD.MOV.U32 R38, RZ, RZ, R28 ;  /* 0x000000ffff269224 */ /* 0x008fe200078e001c */
[----:B------:R-:W-:Y:S01]  /*cc00*/  PRMT R46, R9, 0x7610, R46 ;  /* 0x00007610092e7816 */ /* 0x000fe2000000002e */
[----:B------:R-:W-:Y:S01]  /*cc10*/  @!P1 IMAD.MOV.U32 R39, RZ, RZ, R29 ;  /* 0x000000ffff279224 */ /* 0x000fe200078e001d */
[----:B------:R-:W-:Y:S01]  /*cc20*/  PRMT R66, R12, 0x7610, R66 ;  /* 0x000076100c427816 */ /* 0x000fe20000000042 */
[----:B------:R-:W-:-:S02]  /*cc30*/  @!P1 IMAD.MOV.U32 R40, RZ, RZ, R30 ;  /* 0x000000ffff289224 */ /* 0x000fc400078e001e */
[----:B------:R-:W-:Y:S02]  /*cc40*/  @!P1 IMAD.MOV.U32 R41, RZ, RZ, R31 ;  /* 0x000000ffff299224 */ /* 0x000fe400078e001f */
[----:B------:R-:W-:Y:S02]  /*cc50*/  IMAD.MOV.U32 R8, RZ, RZ, R38 ;  /* 0x000000ffff087224 */ /* 0x000fe400078e0026 */
[----:B------:R-:W-:Y:S02]  /*cc60*/  IMAD.MOV.U32 R9, RZ, RZ, R39 ;  /* 0x000000ffff097224 */ /* 0x000fe400078e0027 */
[----:B------:R-:W-:Y:S01]  /*cc70*/  IMAD.MOV.U32 R10, RZ, RZ, R40 ;  /* 0x000000ffff0a7224 */ /* 0x000fe200078e0028 */
[----:B------:R-:W-:Y:S01]  /*cc80*/  PRMT R72, R8, 0x7610, R72 ;  /* 0x0000761008487816 */ /* 0x000fe20000000048 */
[----:B------:R-:W-:Y:S01]  /*cc90*/  IMAD.MOV.U32 R11, RZ, RZ, R41 ;  /* 0x000000ffff0b7224 */ /* 0x000fe200078e0029 */
[----:B------:R-:W-:Y:S02]  /*cca0*/  PRMT R73, R9, 0x7610, R73 ;  /* 0x0000761009497816 */ /* 0x000fe40000000049 */
[----:B------:R-:W-:-:S02]  /*ccb0*/  CS2R R8, SRZ ;  /* 0x0000000000087805 */ /* 0x000fc4000001ff00 */
[----:B------:R-:W-:Y:S02]  /*ccc0*/  PRMT R74, R10, 0x7610, R74 ;  /* 0x000076100a4a7816 */ /* 0x000fe4000000004a */
[----:B012-4-:R-:W-:-:S07]  /*ccd0*/  PRMT R75, R11, 0x7610, R75 ;  /* 0x000076100b4b7816 */ /* 0x017fce000000004b */
.L_x_8844:
[----:B------:R-:W-:Y:S01]  /*cce0*/  VIADD R57, R57, 0x60 ;  /* 0x0000006039397836 */ /* 0x000fe20000000000 */
[----:B------:R-:W-:Y:S01]  /*ccf0*/  LEA.HI R10, R213, R213, RZ, 0x1 ;  /* 0x000000d5d50a7211 */ /* 0x000fe200078f08ff */
[----:B------:R-:W-:Y:S01]  /*cd00*/  BSSY B1, `(.L_x_8511) ;  /* 0x0000015000017945 */ /* 0x000fe20003800000 */
[----:B------:R-:W-:Y:S02]  /*cd10*/  CS2R R12, SRZ ;  /* 0x00000000000c7805 */ /* 0x000fe4000001ff00 */
[----:B------:R-:W-:Y:S02]  /*cd20*/  CS2R R14, SRZ ;  /* 0x00000000000e7805 */ /* 0x000fe4000001ff00 */
[----:B------:R-:W-:Y:S02]  /*cd30*/  ISETP.GE.AND P1, PT, R57, R0, PT ;  /* 0x000000003900720c */ /* 0x000fe40003f26270 */
[----:B------:R-:W-:-:S05]  /*cd40*/  LOP3.LUT R10, R10, 0xfffffffe, RZ, 0xc0, !PT ;  /* 0xfffffffe0a0a7812 */ /* 0x000fca00078ec0ff */
[----:B------:R-:W-:Y:S01]  /*cd50*/  IMAD.IADD R29, R213, 0x1, -R10 ;  /* 0x00000001d51d7824 */ /* 0x000fe200078e0a0a */
[----:B------:R-:W-:-:S04]  /*cd60*/  CS2R R10, SRZ ;  /* 0x00000000000a7805 */ /* 0x000fc8000001ff00 */
[----:B------:R-:W-:Y:S01]  /*cd70*/  SHF.L.U32 R29, R29, 0x1f, RZ ;  /* 0x0000001f1d1d7819 */ /* 0x000fe200000006ff */
[----:B------:R-:W-:Y:S06]  /*cd80*/  @P1 BRA `(.L_x_8512) ;  /* 0x0000000000301947 */ /* 0x000fec0003800000 */
[----:B------:R-:W-:Y:S02]  /*cd90*/  CS2R R10, SRZ ;  /* 0x00000000000a7805 */ /* 0x000fe4000001ff00 */
[----:B------:R-:W-:Y:S02]  /*cda0*/  CS2R R12, SRZ ;  /* 0x00000000000c7805 */ /* 0x000fe4000001ff00 */
[----:B------:R-:W-:Y:S01]  /*cdb0*/  CS2R R14, SRZ ;  /* 0x00000000000e7805 */ /* 0x000fe2000001ff00 */
[----:B------:R-:W-:Y:S06]  /*cdc0*/  @P0 BRA `(.L_x_8512) ;  /* 0x0000000000200947 */ /* 0x000fec0003800000 */
[C---:B------:R-:W-:Y:S01]  /*cdd0*/  IMAD.SHL.U32 R9, R16.reuse, 0x2, RZ ;  /* 0x0000000210097824 */ /* 0x040fe200078e00ff */
[----:B------:R-:W-:-:S04]  /*cde0*/  SHF.L.U64.HI R10, R16, 0x1, R17 ;  /* 0x00000001100a7819 */ /* 0x000fc80000010211 */
[-C--:B------:R-:W-:Y:S02]  /*cdf0*/  IADD3 R12, P1, R32, R9.reuse, RZ ;  /* 0x00000009200c7210 */ /* 0x080fe40007f3e0ff */
[----:B------:R-:W-:-:S03]  /*ce00*/  IADD3 R8, P2, R34, R9, RZ ;  /* 0x0000000922087210 */ /* 0x000fc60007f5e0ff */
[--C-:B------:R-:W-:Y:S02]  /*ce10*/  IMAD.X R13, R3, 0x1, R10.reuse, P1 ;  /* 0x00000001030d7824 */ /* 0x100fe400008e060a */
[----:B------:R-:W-:-:S04]  /*ce20*/  IMAD.X R9, R33, 0x1, R10, P2 ;  /* 0x0000000121097824 */ /* 0x000fc800010e060a */
[----:B------:R-:W5:Y:S04]  /*ce30*/  LD.E.128 R12, desc[UR38][R12.64] ;  /* 0x000000260c0c7980 */ /* 0x000f68000c101d00 */
[----:B------:R-:W5:Y:S02]  /*ce40*/  LD.E.128 R8, desc[UR38][R8.64] ;  /* 0x0000002608087980 */ /* 0x000f64000c101d00 */
.L_x_8512:
[----:B------:R-:W-:Y:S05]  /*ce50*/  BSYNC B1 ;  /* 0x0000000000017941 */ /* 0x000fea0003800000 */
.L_x_8511:
[----:B------:R-:W0:Y:S01]  /*ce60*/  SYNCS.PHASECHK.TRANS64.TRYWAIT P4, [R2+URZ+0x28800], R29 ;  /* 0x0288001d020075a7 */ /* 0x000e22000808017f */
[----:B------:R-:W-:Y:S01]  /*ce70*/  VIADDMNMX R0, R0, -R193, 0x80, PT ;  /* 0x0000008000007446 */ /* 0x000fe200038009c1 */
[----:B-----5:R-:W-:Y:S01]  /*ce80*/  IMAD.MOV.U32 R3, RZ, RZ, R8 ;  /* 0x000000ffff037224 */ /* 0x020fe200078e0008 */
[----:B------:R-:W-:Y:S01]  /*ce90*/  BSSY B1, `(.L_x_8513) ;  /* 0x0000013000017945 */ /* 0x000fe20003800000 */
[----:B------:R-:W-:Y:S01]  /*cea0*/  IMAD.MOV.U32 R28, RZ, RZ, R9 ;  /* 0x000000ffff1c7224 */ /* 0x000fe200078e0009 */
[-C--:B------:R-:W-:Y:S01]  /*ceb0*/  ISETP.GE.OR P3, PT, R23, R0.reuse, P0 ;  /* 0x000000001700720c */ /* 0x080fe20000766670 */
[----:B------:R-:W-:Y:S01]  /*cec0*/  IMAD.MOV.U32 R30, RZ, RZ, R13 ;  /* 0x000000ffff1e7224 */ /* 0x000fe200078e000d */
[-C--:B------:R-:W-:Y:S02]  /*ced0*/  ISETP.GE.OR P2, PT, R212, R0.reuse, P0 ;  /* 0x00000000d400720c */ /* 0x080fe40000746670 */
[-C--:B------:R-:W-:Y:S02]  /*cee0*/  ISETP.GE.OR P1, PT, R211, R0.reuse, P0 ;  /* 0x00000000d300720c */ /* 0x080fe40000726670 */
[----:B------:R-:W-:Y:S01]  /*cef0*/  ISETP.GE.OR P0, PT, R210, R0, P0 ;  /* 0x00000000d200720c */ /* 0x000fe20000706670 */
        /* <DEDUP_REMOVED lines=11> */
[----:B0-----:R-:W-:Y:S06]  /*cfb0*/  @!P4 BRA `(.L_x_8514) ;  /* 0x000001940018c947 */ /* 0x001fec0003800000 */
.L_x_8845:
[----:B------:R-:W-:Y:S05]  /*cfc0*/  BSYNC B1 ;  /* 0x0000000000017941 */ /* 0x000fea0003800000 */
.L_x_8513:
[----:B------:R-:W-:Y:S04]  /*cfd0*/  BSSY B1, `(.L_x_8515) ;  /* 0x0000069000017945 */ /* 0x000fe80003800000 */
[----:B------:R-:W-:Y:S05]  /*cfe0*/  @P3 BRA `(.L_x_8516) ;  /* 0x00000004009c3947 */ /* 0x000fea0003800000 */
[----:B------:R-:W-:Y:S02]  /*cff0*/  LEA.HI R28, R56, R207, RZ, 0x1d ;  /* 0x000000cf381c7211 */ /* 0x000fe400078fe8ff */
[----:B------:R-:W-:Y:S02]  /*d000*/  SHF.R.U64 R48, R48, 0x10, R49 ;  /* 0x0000001030307819 */ /* 0x000fe40000001231 */
[----:B------:R-:W-:Y:S01]  /*d010*/  SHF.R.S32.HI R31, RZ, 0x1f, R28 ;  /* 0x0000001fff1f7819 */ /* 0x000fe2000001141c */
[----:B0-----:R-:W-:Y:S01]  /*d020*/  IMAD.SHL.U32 R29, R28, 0x8, RZ ;  /* 0x000000081c1d7824 */ /* 0x001fe200078e00ff */
[----:B------:R-:W-:Y:S02]  /*d030*/  SHF.R.U64 R80, R20, 0x10, R21 ;  /* 0x0000001014507819 */ /* 0x000fe40000001215 */
[----:B------:R-:W-:Y:S02]  /*d040*/  LEA.HI R31, R31, R28, RZ, 0x3 ;  /* 0x0000001c1f1f7211 */ /* 0x000fe400078f18ff */
[----:B------:R-:W-:-:S02]  /*d050*/  LOP3.LUT R30, R29, 0x38, RZ, 0xc0, !PT ;  /* 0x000000381d1e7812 */ /* 0x000fc400078ec0ff */
[----:B------:R-:W-:Y:S01]  /*d060*/  SHF.R.U64 R78, R50, 0x10, R51 ;  /* 0x00000010324e7819 */ /* 0x000fe20000001233 */
[----:B------:R-:W-:Y:S01]  /*d070*/  IMAD.SHL.U32 R31, R31, 0x400, RZ ;  /* 0x000004001f1f7824 */ /* 0x000fe200078e00ff */
[----:B------:R-:W-:Y:S02]  /*d080*/  LOP3.LUT R30, R30, 0x1c0, R225, 0xf8, !PT ;  /* 0x000001c01e1e7812 */ /* 0x000fe400078ef8e1 */
[----:B------:R-:W-:Y:S02]  /*d090*/  SHF.R.U32.HI R85, RZ, 0x10, R37 ;  /* 0x00000010ff557819 */ /* 0x000fe40000011625 */
[----:B------:R-:W-:Y:S02]  /*d0a0*/  LOP3.LUT R30, R30, R203, RZ, 0x3c, !PT ;  /* 0x000000cb1e1e7212 */ /* 0x000fe400078e3cff */
[----:B------:R-:W-:Y:S02]  /*d0b0*/  LOP3.LUT R31, R31, 0x7fffe000, RZ, 0xc0, !PT ;  /* 0x7fffe0001f1f7812 */ /* 0x000fe400078ec0ff */
[----:B------:R-:W-:-:S02]  /*d0c0*/  PRMT R50, R46, 0x5432, R48 ;  /* 0x000054322e327816 */ /* 0x000fc40000000030 */
[----:B------:R-:W-:Y:S02]  /*d0d0*/  IADD3 R33, R30, R31, R204 ;  /* 0x0000001f1e217210 */ /* 0x000fe40007ffe0cc */
[----:B------:R-:W0:Y:S01]  /*d0e0*/  LDS.128 R28, [R205] ;  /* 0x00000000cd1c7984 */ /* 0x000e220000000c00 */
[----:B------:R-:W-:Y:S02]  /*d0f0*/  PRMT R80, R43, 0x5432, R80 ;  /* 0x000054322b507816 */ /* 0x000fe40000000050 */
[----:B------:R-:W-:Y:S01]  /*d100*/  IMAD R76, R33, 0x2, R2 ;  /* 0x00000002214c7824 */ /* 0x000fe200078e0202 */
[----:B------:R-:W-:Y:S02]  /*d110*/  SHF.R.U32.HI R77, RZ, 0x10, R49 ;  /* 0x00000010ff4d7819 */ /* 0x000fe40000011631 */
[----:B------:R-:W-:Y:S02]  /*d120*/  SHF.R.U32.HI R82, RZ, 0x10, R21 ;  /* 0x00000010ff527819 */ /* 0x000fe40000011615 */
[----:B------:R-:W1:Y:S01]  /*d130*/  LDS.128 R32, [R76+0x10400] ;  /* 0x010400004c207984 */ /* 0x000e620000000c00 */
[----:B------:R-:W-:Y:S01]  /*d140*/  SHF.R.U32.HI R79, RZ, 0x10, R51 ;  /* 0x00000010ff4f7819 */ /* 0x000fe20000011633 */
[----:B------:R-:W-:Y:S01]  /*d150*/  IMAD.U32 R51, R50, 0x10000, RZ ;  /* 0x0001000032337824 */ /* 0x000fe200078e00ff */
[----:B------:R-:W-:-:S02]  /*d160*/  PRMT R78, R43, 0x5410, R78 ;  /* 0x000054102b4e7816 */ /* 0x000fc4000000004e */
[----:B------:R-:W-:Y:S01]  /*d170*/  PRMT R85, R81, 0x5410, R85 ;  /* 0x0000541051557816 */ /* 0x000fe20000000055 */
[----:B------:R-:W-:Y:S01]  /*d180*/  IMAD.U32 R81, R80, 0x10000, RZ ;  /* 0x0001000050517824 */ /* 0x000fe200078e00ff */
[----:B------:R-:W-:Y:S02]  /*d190*/  PRMT R77, R83, 0x5410, R77 ;  /* 0x00005410534d7816 */ /* 0x000fe4000000004d */
[C---:B------:R-:W-:Y:S01]  /*d1a0*/  PRMT R82, R44.reuse, 0x5432, R82 ;  /* 0x000054322c527816 */ /* 0x040fe20000000052 */
[----:B------:R-:W-:Y:S01]  /*d1b0*/  IMAD.U32 R86, R85, 0x10000, RZ ;  /* 0x0001000055567824 */ /* 0x000fe200078e00ff */
[----:B------:R-:W-:Y:S02]  /*d1c0*/  PRMT R79, R44, 0x5410, R79 ;  /* 0x000054102c4f7816 */ /* 0x000fe4000000004f */
[----:B------:R-:W-:Y:S01]  /*d1d0*/  SHF.R.U64 R84, R36, 0x10, R37 ;  /* 0x0000001024547819 */ /* 0x000fe20000001225 */
[----:B------:R-:W-:Y:S01]  /*d1e0*/  IMAD.U32 R83, R82, 0x10000, RZ ;  /* 0x0001000052537824 */ /* 0x000fe200078e00ff */
[----:B------:R-:W-:-:S02]  /*d1f0*/  LOP3.LUT R80, R80, 0xffff0000, RZ, 0xc0, !PT ;  /* 0xffff000050507812 */ /* 0x000fc400078ec0ff */
[----:B------:R-:W-:Y:S02]  /*d200*/  LOP3.LUT R50, R50, 0xffff0000, RZ, 0xc0, !PT ;  /* 0xffff000032327812 */ /* 0x000fe400078ec0ff */
        /* <DEDUP_REMOVED lines=16> */
[C---:B------:R-:W-:Y:S01]  /*d310*/  IMAD.U32 R43, R77.reuse, 0x10000, RZ ;  /* 0x000100004d2b7824 */ /* 0x040fe200078e00ff */
[----:B------:R-:W-:Y:S01]  /*d320*/  LOP3.LUT R77, R77, 0xffff0000, RZ, 0xc0, !PT ;  /* 0xffff00004d4d7812 */ /* 0x000fe200078ec0ff */
[----:B------:R-:W-:-:S02]  /*d330*/  IMAD.U32 R49, R35, 0x10000, RZ ;  /* 0x0001000023317824 */ /* 0x000fc400078e00ff */
[C---:B------:R-:W-:Y:S01]  /*d340*/  FFMA.FTZ R87, R20.reuse, R51, -R87 ;  /* 0x0000003314577223 */ /* 0x040fe20000010857 */
[----:B------:R-:W-:Y:S01]  /*d350*/  FFMA.FTZ R89, R20, R81, R89 ;  /* 0x0000005114597223 */ /* 0x000fe20000010059 */
[C---:B------:R-:W-:Y:S01]  /*d360*/  FMUL.FTZ R51, R44.reuse, R83 ;  /* 0x000000532c337220 */ /* 0x040fe20000410000 */
[----:B------:R-:W-:Y:S02]  /*d370*/  IMAD.U32 R20, R79, 0x10000, RZ ;  /* 0x000100004f147824 */ /* 0x000fe400078e00ff */
[-C--:B------:R-:W-:Y:S01]  /*d380*/  FMUL.FTZ R81, R44, R43.reuse ;  /* 0x0000002b2c517220 */ /* 0x080fe20000410000 */
[C---:B------:R-:W-:Y:S01]  /*d390*/  FMUL.FTZ R44, R49.reuse, R86 ;  /* 0x00000056312c7220 */ /* 0x040fe20000410000 */
[C---:B------:R-:W-:Y:S01]  /*d3a0*/  FFMA.FTZ R51, R36.reuse, R43, -R51 ;  /* 0x0000002b24337223 */ /* 0x040fe20000010833 */
[-C--:B------:R-:W-:Y:S01]  /*d3b0*/  FMUL.FTZ R49, R49, R20.reuse ;  /* 0x0000001431317220 */ /* 0x080fe20000410000 */
[----:B------:R-:W-:Y:S01]  /*d3c0*/  FFMA.FTZ R81, R36, R83, R81 ;  /* 0x0000005324517223 */ /* 0x000fe20000010051 */
[----:B------:R-:W-:Y:S01]  /*d3d0*/  FFMA.FTZ R43, R37, R20, -R44 ;  /* 0x00000014252b7223 */ /* 0x000fe2000001082c */
[C---:B------:R-:W-:Y:S01]  /*d3e0*/  FMUL.FTZ R20, R32.reuse, R80 ;  /* 0x0000005020147220 */ /* 0x040fe20000410000 */
        /* <DEDUP_REMOVED lines=39> */
.L_x_8516:
[----:B------:R-:W-:Y:S05]  /*d660*/  BSYNC B1 ;  /* 0x0000000000017941 */ /* 0x000fea0003800000 */
.L_x_8515:
[----:B------:R-:W-:Y:S04]  /*d670*/  BSSY B1, `(.L_x_8517) ;  /* 0x0000068000017945 */ /* 0x000fe80003800000 */
[----:B------:R-:W-:Y:S05]  /*d680*/  @P2 BRA `(.L_x_8518) ;  /* 0x0000000400982947 */ /* 0x000fea0003800000 */
[----:B------:R-:W-:Y:S02]  /*d690*/  LEA.HI R20, R56, R207, RZ, 0x1d ;  /* 0x000000cf38147211 */ /* 0x000fe400078fe8ff */
[--C-:B------:R-:W-:Y:S02]  /*d6a0*/  SHF.R.U64 R36, R4, 0x10, R5.reuse ;  /* 0x0000001004247819 */ /* 0x100fe40000001205 */
[----:B------:R-:W-:Y:S01]  /*d6b0*/  SHF.R.S32.HI R21, RZ, 0x1f, R20 ;  /* 0x0000001fff157819 */ /* 0x000fe20000011414 */
[----:B-1----:R-:W-:Y:S01]  /*d6c0*/  IMAD.SHL.U32 R28, R20, 0x8, RZ ;  /* 0x00000008141c7824 */ /* 0x002fe200078e00ff */
[----:B------:R-:W-:Y:S02]  /*d6d0*/  SHF.R.U32.HI R5, RZ, 0x10, R5 ;  /* 0x00000010ff057819 */ /* 0x000fe40000011605 */
[----:B------:R-:W-:Y:S02]  /*d6e0*/  LEA.HI R20, R21, R20, RZ, 0x3 ;  /* 0x0000001415147211 */ /* 0x000fe400078f18ff */
[----:B------:R-:W-:-:S02]  /*d6f0*/  LOP3.LUT R21, R199, 0x38, R28, 0xf8, !PT ;  /* 0x00000038c7157812 */ /* 0x000fc400078ef81c */
[----:B0-----:R-:W0:Y:S01]  /*d700*/  LDS.128 R28, [R221] ;  /* 0x00000000dd1c7984 */ /* 0x001e220000000c00 */
[----:B------:R-:W-:Y:S01]  /*d710*/  IMAD.SHL.U32 R20, R20, 0x400, RZ ;  /* 0x0000040014147824 */ /* 0x000fe200078e00ff */
[----:B------:R-:W-:Y:S02]  /*d720*/  LOP3.LUT R21, R21, R228, RZ, 0x3c, !PT ;  /* 0x000000e415157212 */ /* 0x000fe400078e3cff */
[--C-:B------:R-:W-:Y:S02]  /*d730*/  SHF.R.U64 R4, R26, 0x10, R27.reuse ;  /* 0x000000101a047819 */ /* 0x100fe4000000121b */
[----:B------:R-:W-:Y:S02]  /*d740*/  LOP3.LUT R20, R20, 0x7fffe000, RZ, 0xc0, !PT ;  /* 0x7fffe00014147812 */ /* 0x000fe400078ec0ff */
[----:B------:R-:W-:Y:S02]  /*d750*/  SHF.R.U32.HI R27, RZ, 0x10, R27 ;  /* 0x00000010ff1b7819 */ /* 0x000fe4000001161b */
[----:B------:R-:W-:-:S02]  /*d760*/  IADD3 R21, R21, R20, R202 ;  /* 0x0000001415157210 */ /* 0x000fc40007ffe0ca */
[----:B------:R-:W-:Y:S02]  /*d770*/  SHF.R.U64 R20, R6, 0x10, R7 ;  /* 0x0000001006147819 */ /* 0x000fe40000001207 */
[----:B------:R-:W-:Y:S01]  /*d780*/  SHF.R.U64 R6, R24, 0x10, R25 ;  /* 0x0000001018067819 */ /* 0x000fe20000001219 */
[----:B------:R-:W-:Y:S01]  /*d790*/  IMAD R21, R21, 0x2, R2 ;  /* 0x0000000215157824 */ /* 0x000fe200078e0202 */
[----:B------:R-:W-:Y:S02]  /*d7a0*/  SHF.R.U32.HI R7, RZ, 0x10, R7 ;  /* 0x00000010ff077819 */ /* 0x000fe40000011607 */
[----:B------:R-:W-:Y:S02]  /*d7b0*/  SHF.R.U32.HI R25, RZ, 0x10, R25 ;  /* 0x00000010ff197819 */ /* 0x000fe40000011619 */
[----:B------:R-:W1:Y:S01]  /*d7c0*/  LDS.128 R32, [R21+0x10400] ;  /* 0x0104000015207984 */ /* 0x000e620000000c00 */
[----:B------:R-:W-:Y:S02]  /*d7d0*/  PRMT R47, R47, 0x5410, R6 ;  /* 0x000054102f2f7816 */ /* 0x000fe40000000006 */
[----:B------:R-:W-:-:S02]  /*d7e0*/  PRMT R61, R61, 0x5410, R36 ;  /* 0x000054103d3d7816 */ /* 0x000fc40000000024 */
[----:B------:R-:W-:Y:S01]  /*d7f0*/  PRMT R62, R62, 0x5410, R5 ;  /* 0x000054103e3e7816 */ /* 0x000fe20000000005 */
[----:B------:R-:W-:Y:S01]  /*d800*/  IMAD.U32 R37, R47, 0x10000, RZ ;  /* 0x000100002f257824 */ /* 0x000fe200078e00ff */
[----:B------:R-:W-:Y:S01]  /*d810*/  PRMT R63, R63, 0x5410, R20 ;  /* 0x000054103f3f7816 */ /* 0x000fe20000000014 */
[----:B------:R-:W-:Y:S01]  /*d820*/  IMAD.U32 R36, R61, 0x10000, RZ ;  /* 0x000100003d247824 */ /* 0x000fe200078e00ff */
[----:B------:R-:W-:Y:S02]  /*d830*/  PRMT R64, R64, 0x5410, R7 ;  /* 0x0000541040407816 */ /* 0x000fe40000000007 */
[----:B------:R-:W-:Y:S02]  /*d840*/  PRMT R58, R58, 0x5410, R25 ;  /* 0x000054103a3a7816 */ /* 0x000fe40000000019 */
[----:B------:R-:W-:Y:S02]  /*d850*/  PRMT R59, R59, 0x5410, R4 ;  /* 0x000054103b3b7816 */ /* 0x000fe40000000004 */
[----:B------:R-:W-:-:S02]  /*d860*/  PRMT R60, R60, 0x5410, R27 ;  /* 0x000054103c3c7816 */ /* 0x000fc4000000001b */
        /* <DEDUP_REMOVED lines=22> */
[----:B------:R-:W-:Y:S01]  /*d9d0*/  FFMA.FTZ R43, R4, R36, -R43 ;  /* 0x00000024042b7223 */ /* 0x000fe2000001082b */
[C---:B------:R-:W-:Y:S01]  /*d9e0*/  FMUL.FTZ R51, R27.reuse, R35 ;  /* 0x000000231b337220 */ /* 0x040fe20000410000 */
[----:B------:R-:W-:Y:S02]  /*d9f0*/  IMAD.U32 R36, R60, 0x10000, RZ ;  /* 0x000100003c247824 */ /* 0x000fe400078e00ff */
[----:B------:R-:W-:Y:S01]  /*da00*/  FFMA.FTZ R49, R4, R37, R49 ;  /* 0x0000002504317223 */ /* 0x000fe20000010031 */
[-C--:B------:R-:W-:Y:S01]  /*da10*/  FMUL.FTZ R27, R27, R25.reuse ;  /* 0x000000191b1b7220 */ /* 0x080fe20000410000 */
[----:B------:R-:W-:Y:S01]  /*da20*/  FFMA.FTZ R51, R6, R25, -R51 ;  /* 0x0000001906337223 */ /* 0x000fe20000010833 */
[----:B------:R-:W-:-:S02]  /*da30*/  IMAD.U32 R4, R64, 0x10000, RZ ;  /* 0x0001000040047824 */ /* 0x000fc400078e00ff */
[C---:B------:R-:W-:Y:S01]  /*da40*/  FMUL.FTZ R25, R33.reuse, R36 ;  /* 0x0000002421197220 */ /* 0x040fe20000410000 */
[----:B------:R-:W-:Y:S01]  /*da50*/  FFMA.FTZ R35, R6, R35, R27 ;  /* 0x0000002306237223 */ /* 0x000fe2000001001b */
[----:B------:R-:W-:Y:S01]  /*da60*/  LOP3.LUT R27, R58, 0xffff0000, RZ, 0xc0, !PT ;  /* 0xffff00003a1b7812 */ /* 0x000fe200078ec0ff */
[-C--:B------:R-:W-:Y:S01]  /*da70*/  FMUL.FTZ R33, R33, R4.reuse ;  /* 0x0000000421217220 */ /* 0x080fe20000410000 */
[----:B------:R-:W-:Y:S01]  /*da80*/  FFMA.FTZ R37, R24, R4, -R25 ;  /* 0x0000000418257223 */ /* 0x000fe20000010819 */
[----:B------:R-:W-:Y:S01]  /*da90*/  LOP3.LUT R25, R62, 0xffff0000, RZ, 0xc0, !PT ;  /* 0xffff00003e197812 */ /* 0x000fe200078ec0ff */
[----:B------:R-:W-:Y:S01]  /*daa0*/  FMUL.FTZ R4, R26, R47 ;  /* 0x0000002f1a047220 */ /* 0x000fe20000410000 */
[----:B------:R-:W-:Y:S01]  /*dab0*/  FFMA.FTZ R48, R24, R36, R33 ;  /* 0x0000002418307223 */ /* 0x000fe20000010021 */
[C---:B------:R-:W-:Y:S01]  /*dac0*/  FMUL.FTZ R33, R32.reuse, R27 ;  /* 0x0000001b20217220 */ /* 0x040fe20000410000 */
[----:B------:R-:W-:Y:S02]  /*dad0*/  IMAD.U32 R6, R59, 0x10000, RZ ;  /* 0x000100003b067824 */ /* 0x000fe400078e00ff */
[----:B------:R-:W-:Y:S01]  /*dae0*/  FFMA.FTZ R24, R5, R61, -R4 ;  /* 0x0000003d05187223 */ /* 0x000fe20000010804 */
[----:B------:R-:W-:Y:S01]  /*daf0*/  FMUL.FTZ R36, R32, R25 ;  /* 0x0000001920247220 */ /* 0x000fe20000410000 */
[----:B------:R-:W-:-:S02]  /*db00*/  IMAD.U32 R4, R63, 0x10000, RZ ;  /* 0x000100003f047824 */ /* 0x000fc400078e00ff */
[----:B------:R-:W-:Y:S01]  /*db10*/  FMUL.FTZ R26, R26, R61 ;  /* 0x0000003d1a1a7220 */ /* 0x000fe20000410000 */
[C---:B------:R-:W-:Y:S01]  /*db20*/  FFMA.FTZ R32, R28.reuse, R25, -R33 ;  /* 0x000000191c207223 */ /* 0x040fe20000010821 */
[----:B------:R-:W-:Y:S01]  /*db30*/  FFMA.FTZ R36, R28, R27, R36 ;  /* 0x0000001b1c247223 */ /* 0x000fe20000010024 */
[C---:B------:R-:W-:Y:S01]  /*db40*/  FMUL.FTZ R44, R29.reuse, R6 ;  /* 0x000000061d2c7220 */ /* 0x040fe20000410000 */
[-C--:B------:R-:W-:Y:S01]  /*db50*/  FMUL.FTZ R28, R29, R4.reuse ;  /* 0x000000041d1c7220 */ /* 0x080fe20000410000 */
[----:B------:R-:W-:Y:S01]  /*db60*/  LOP3.LUT R59, R59, 0xffff0000, RZ, 0xc0, !PT ;  /* 0xffff00003b3b7812 */ /* 0x000fe200078ec0ff */
        /* <DEDUP_REMOVED lines=9> */
[----:B------:R-:W-:Y:S01]  /*dc00*/  FMUL.FTZ R34, R34, R5 ;  /* 0x0000000522227220 */ /* 0x000fe20000410000 */
[C---:B------:R-:W-:Y:S01]  /*dc10*/  FFMA.FTZ R7, R20.reuse, R63, -R7 ;  /* 0x0000003f14077223 */ /* 0x040fe20000010807 */
[----:B------:R-:W-:Y:S01]  /*dc20*/  FFMA.FTZ R59, R20, R59, R4 ;  /* 0x0000003b143b7223 */ /* 0x000fe20000010004 */
[C---:B------:R-:W-:Y:S01]  /*dc30*/  FFMA.FTZ R20, R30.reuse, R5, -R27 ;  /* 0x000000051e147223 */ /* 0x040fe2000001081b */
        /* <DEDUP_REMOVED lines=11> */
.L_x_8518:
[----:B------:R-:W-:Y:S05]  /*dcf0*/  BSYNC B1 ;  /* 0x0000000000017941 */ /* 0x000fea0003800000 */
.L_x_8517:
[----:B------:R-:W-:Y:S04]  /*dd00*/  BSSY B1, `(.L_x_8519) ;  /* 0x0000068000017945 */ /* 0x000fe80003800000 */
[----:B------:R-:W-:Y:S05]  /*dd10*/  @P1 BRA `(.L_x_8520) ;  /* 0x0000000400981947 */ /* 0x000fea0003800000 */
[----:B--2---:R-:W-:Y:S02]  /*dd20*/  LEA.HI R4, R56, R207, RZ, 0x1d ;  /* 0x000000cf38047211 */ /* 0x004fe400078fe8ff */
[----:B-1----:R-:W-:Y:S02]  /*dd30*/  SHF.R.U64 R31, R38, 0x10, R39 ;  /* 0x00000010261f7819 */ /* 0x002fe40000001227 */
[----:B------:R-:W-:Y:S01]  /*dd40*/  SHF.R.S32.HI R7, RZ, 0x1f, R4 ;  /* 0x0000001fff077819 */ /* 0x000fe20000011404 */
[----:B------:R-:W-:Y:S01]  /*dd50*/  IMAD.SHL.U32 R5, R4, 0x8, RZ ;  /* 0x0000000804057824 */ /* 0x000fe200078e00ff */
[----:B------:R-:W-:Y:S02]  /*dd60*/  SHF.R.U64 R28, R52, 0x10, R53 ;  /* 0x00000010341c7819 */ /* 0x000fe40000001235 */
        /* <DEDUP_REMOVED lines=15> */
[--C-:B0-----:R-:W-:Y:S02]  /*de60*/  SHF.R.U64 R29, R40, 0x10, R41.reuse ;  /* 0x00000010281d7819 */ /* 0x101fe40000001229 */
[----:B------:R-:W-:Y:S02]  /*de70*/  PRMT R73, R73, 0x5410, R38 ;  /* 0x0000541049497816 */ /* 0x000fe40000000026 */
[----:B------:R-:W0:Y:S01]  /*de80*/  LDS.128 R24, [R21+0x10400] ;  /* 0x0104000015187984 */ /* 0x000e220000000c00 */
[----:B------:R-:W-:-:S02]  /*de90*/  SHF.R.U32.HI R40, RZ, 0x10, R41 ;  /* 0x00000010ff287819 */ /* 0x000fc40000011629 */
[----:B------:R-:W-:Y:S01]  /*dea0*/  PRMT R66, R66, 0x5410, R53 ;  /* 0x0000541042427816 */ /* 0x000fe20000000035 */
[----:B------:R-:W-:Y:S01]  /*deb0*/  IMAD.U32 R37, R73, 0x10000, RZ ;  /* 0x0001000049257824 */ /* 0x000fe200078e00ff */
[----:B------:R-:W-:Y:S02]  /*dec0*/  PRMT R45, R45, 0x5410, R20 ;  /* 0x000054102d2d7816 */ /* 0x000fe40000000014 */
[----:B------:R-:W-:Y:S02]  /*ded0*/  SHF.R.U32.HI R55, RZ, 0x10, R55 ;  /* 0x00000010ff377819 */ /* 0x000fe40000011637 */
[----:B------:R-:W-:Y:S02]  /*dee0*/  PRMT R75, R75, 0x5410, R40 ;  /* 0x000054104b4b7816 */ /* 0x000fe40000000028 */
[----:B------:R-:W-:Y:S02]  /*def0*/  PRMT R46, R46, 0x5410, R55 ;  /* 0x000054102e2e7816 */ /* 0x000fe40000000037 */
[----:B------:R-:W-:-:S02]  /*df00*/  LOP3.LUT R65, R65, 0xffff0000, RZ, 0xc0, !PT ;  /* 0xffff000041417812 */ /* 0x000fc400078ec0ff */
[----:B------:R-:W-:Y:S01]  /*df10*/  PRMT R74, R74, 0x5410, R29 ;  /* 0x000054104a4a7816 */ /* 0x000fe2000000001d */
        /* <DEDUP_REMOVED lines=25> */
[----:B------:R-:W-:Y:S01]  /*e0b0*/  LOP3.LUT R28, R73, 0xffff0000, RZ, 0xc0, !PT ;  /* 0xffff0000491c7812 */ /* 0x000fe200078ec0ff */
        /* <DEDUP_REMOVED lines=8> */
[----:B------:R-:W-:Y:S01]  /*e140*/  FFMA.FTZ R39, R30, R39, R34 ;  /* 0x000000271e277223 */ /* 0x000fe20000010022 */
[----:B------:R-:W-:Y:S01]  /*e150*/  FMUL.FTZ R32, R25, R28 ;  /* 0x0000001c19207220 */ /* 0x000fe20000410000 */
[C---:B------:R-:W-:Y:S01]  /*e160*/  FFMA.FTZ R35, R4.reuse, R65, -R35 ;  /* 0x0000004104237223 */ /* 0x040fe20000010823 */
[----:B------:R-:W-:Y:S02]  /*e170*/  IMAD.U32 R20, R45, 0x10000, RZ ;  /* 0x000100002d147824 */ /* 0x000fe400078e00ff */
[----:B------:R-:W-:Y:S01]  /*e180*/  FMUL.FTZ R25, R25, R66 ;  /* 0x0000004219197220 */ /* 0x000fe20000410000 */
        /* <DEDUP_REMOVED lines=9> */
[----:B------:R-:W-:-:S02]  /*e220*/  LOP3.LUT R27, R27, 0xffff0000, RZ, 0xc0, !PT ;  /* 0xffff00001b1b7812 */ /* 0x000fc400078ec0ff */
[----:B------:R-:W-:Y:S01]  /*e230*/  LOP3.LUT R45, R45, 0xffff0000, RZ, 0xc0, !PT ;  /* 0xffff00002d2d7812 */ /* 0x000fe200078ec0ff */
[----:B------:R-:W-:Y:S01]  /*e240*/  FMUL.FTZ R25, R26, R5 ;  /* 0x000000051a197220 */ /* 0x000fe20000410000 */
        /* <DEDUP_REMOVED lines=19> */
.L_x_8520:
[----:B------:R-:W-:Y:S05]  /*e380*/  BSYNC B1 ;  /* 0x0000000000017941 */ /* 0x000fea0003800000 */
.L_x_8519:
[----:B------:R-:W-:Y:S01]  /*e390*/  PRMT R20, R3, 0x5410, R0 ;  /* 0x0000541003147816 */ /* 0x000fe20000000000 */
[----:B------:R-:W-:Y:S06]  /*e3a0*/  @P0 BRA `(.L_x_8504) ;  /* 0x0000000400980947 */ /* 0x000fec0003800000 */
[----:B------:R-:W-:Y:S01]  /*e3b0*/  LEA.HI R56, R56, R207, RZ, 0x1d ;  /* 0x000000cf38387211 */ /* 0x000fe200078fe8ff */
[----:B--23--:R-:W2:Y:S01]  /*e3c0*/  LDS.128 R4, [R219] ;  /* 0x00000000db047984 */ /* 0x00cea20000000c00 */
        /* <DEDUP_REMOVED lines=11> */
[----:B------:R-:W-:Y:S02]  /*e480*/  PRMT R57, R57, 0x5410, R0 ;  /* 0x0000541039397816 */ /* 0x000fe40000000000 */
[----:B------:R-:W-:-:S02]  /*e490*/  IADD3 R3, R3, R56, R200 ;  /* 0x0000003803037210 */ /* 0x000fc40007ffe0c8 */
[--C-:B------:R-:W-:Y:S02]  /*e4a0*/  SHF.R.U64 R9, R10, 0x10, R11.reuse ;  /* 0x000000100a097819 */ /* 0x100fe4000000120b */
[----:B------:R-:W-:Y:S01]  /*e4b0*/  SHF.R.U32.HI R10, RZ, 0x10, R11 ;  /* 0x00000010ff0a7819 */ /* 0x000fe2000001160b */
[----:B------:R-:W-:Y:S01]  /*e4c0*/  IMAD R3, R3, 0x2, R2 ;  /* 0x0000000203037824 */ /* 0x000fe200078e0202 */
[----:B------:R-:W-:Y:S02]  /*e4d0*/  PRMT R71, R71, 0x5410, R12 ;  /* 0x0000541047477816 */ /* 0x000fe4000000000c */
[--C-:B-1----:R-:W-:Y:S02]  /*e4e0*/  SHF.R.U64 R28, R14, 0x10, R15.reuse ;  /* 0x000000100e1c7819 */ /* 0x102fe4000000120f */
[----:B------:R-:W1:Y:S01]  /*e4f0*/  LDS.128 R24, [R3+0x10400] ;  /* 0x0104000003187984 */ /* 0x000e620000000c00 */
[----:B0-----:R-:W-:Y:S02]  /*e500*/  SHF.R.U32.HI R29, RZ, 0x10, R15 ;  /* 0x00000010ff1d7819 */ /* 0x001fe4000001160f */
[----:B------:R-:W-:-:S02]  /*e510*/  PRMT R70, R70, 0x5410, R21 ;  /* 0x0000541046467816 */ /* 0x000fc40000000015 */
[----:B------:R-:W-:Y:S02]  /*e520*/  PRMT R67, R67, 0x5410, R8 ;  /* 0x0000541043437816 */ /* 0x000fe40000000008 */
[----:B------:R-:W-:Y:S01]  /*e530*/  PRMT R28, R20, 0x5432, R28 ;  /* 0x00005432141c7816 */ /* 0x000fe2000000001c */
[----:B------:R-:W-:Y:S01]  /*e540*/  IMAD.U32 R21, R70, 0x10000, RZ ;  /* 0x0001000046157824 */ /* 0x000fe200078e00ff */
[----:B------:R-:W-:Y:S01]  /*e550*/  PRMT R29, R20, 0x5410, R29 ;  /* 0x00005410141d7816 */ /* 0x000fe2000000001d */
[----:B--2---:R-:W-:Y:S01]  /*e560*/  IMAD.U32 R0, R4, 0x10000, RZ ;  /* 0x0001000004007824 */ /* 0x004fe200078e00ff */
[----:B------:R-:W-:Y:S01]  /*e570*/  PRMT R69, R69, 0x5410, R10 ;  /* 0x0000541045457816 */ /* 0x000fe2000000000a */
[----:B------:R-:W-:Y:S01]  /*e580*/  IMAD.U32 R8, R5, 0x10000, RZ ;  /* 0x0001000005087824 */ /* 0x000fe200078e00ff */
[----:B------:R-:W-:Y:S01]  /*e590*/  PRMT R68, R68, 0x5410, R9 ;  /* 0x0000541044447816 */ /* 0x000fe20000000009 */
[----:B------:R-:W-:Y:S01]  /*e5a0*/  IMAD.U32 R10, R7, 0x10000, RZ ;  /* 0x00010000070a7824 */ /* 0x000fe200078e00ff */
[----:B------:R-:W-:Y:S01]  /*e5b0*/  LOP3.LUT R4, R4, 0xffff0000, RZ, 0xc0, !PT ;  /* 0xffff000004047812 */ /* 0x000fe200078ec0ff */
[----:B------:R-:W-:Y:S01]  /*e5c0*/  IMAD.U32 R9, R6, 0x10000, RZ ;  /* 0x0001000006097824 */ /* 0x000fe200078e00ff */
[----:B------:R-:W-:-:S02]  /*e5d0*/  LOP3.LUT R5, R5, 0xffff0000, RZ, 0xc0, !PT ;  /* 0xffff000005057812 */ /* 0x000fc400078ec0ff */
[----:B------:R-:W-:Y:S02]  /*e5e0*/  LOP3.LUT R6, R6, 0xffff0000, RZ, 0xc0, !PT ;  /* 0xffff000006067812 */ /* 0x000fe400078ec0ff */
[----:B------:R-:W-:Y:S01]  /*e5f0*/  LOP3.LUT R7, R7, 0xffff0000, RZ, 0xc0, !PT ;  /* 0xffff000007077812 */ /* 0x000fe200078ec0ff */
[C---:B-1----:R-:W-:Y:S01]  /*e600*/  IMAD.U32 R11, R24.reuse, 0x10000, RZ ;  /* 0x00010000180b7824 */ /* 0x042fe200078e00ff */
[----:B------:R-:W-:Y:S01]  /*e610*/  LOP3.LUT R12, R24, 0xffff0000, RZ, 0xc0, !PT ;  /* 0xffff0000180c7812 */ /* 0x000fe200078ec0ff */
[C---:B------:R-:W-:Y:S01]  /*e620*/  IMAD.U32 R13, R25.reuse, 0x10000, RZ ;  /* 0x00010000190d7824 */ /* 0x040fe200078e00ff */
[----:B------:R-:W-:Y:S01]  /*e630*/  LOP3.LUT R24, R25, 0xffff0000, RZ, 0xc0, !PT ;  /* 0xffff000019187812 */ /* 0x000fe200078ec0ff */
[----:B------:R-:W-:Y:S01]  /*e640*/  IMAD.U32 R25, R57, 0x10000, RZ ;  /* 0x0001000039197824 */ /* 0x000fe200078e00ff */
[C---:B------:R-:W-:Y:S01]  /*e650*/  LOP3.LUT R15, R26.reuse, 0xffff0000, RZ, 0xc0, !PT ;  /* 0xffff00001a0f7812 */ /* 0x040fe200078ec0ff */
[----:B------:R-:W-:Y:S01]  /*e660*/  IMAD.U32 R14, R26, 0x10000, RZ ;  /* 0x000100001a0e7824 */ /* 0x000fe200078e00ff */
[C---:B------:R-:W-:Y:S01]  /*e670*/  LOP3.LUT R26, R27.reuse, 0xffff0000, RZ, 0xc0, !PT ;  /* 0xffff00001b1a7812 */ /* 0x040fe200078ec0ff */
[----:B------:R-:W-:-:S02]  /*e680*/  IMAD.U32 R20, R27, 0x10000, RZ ;  /* 0x000100001b147824 */ /* 0x000fc400078e00ff */
[----:B------:R-:W-:Y:S01]  /*e690*/  FMUL.FTZ R31, R11, R25 ;  /* 0x000000190b1f7220 */ /* 0x000fe20000410000 */
[----:B------:R-:W-:Y:S02]  /*e6a0*/  IMAD.U32 R27, R67, 0x10000, RZ ;  /* 0x00010000431b7824 */ /* 0x000fe400078e00ff */
[-C--:B------:R-:W-:Y:S01]  /*e6b0*/  FMUL.FTZ R33, R11, R21.reuse ;  /* 0x000000150b217220 */ /* 0x080fe20000410000 */
[----:B------:R-:W-:Y:S02]  /*e6c0*/  IMAD.U32 R11, R71, 0x10000, RZ ;  /* 0x00010000470b7824 */ /* 0x000fe400078e00ff */
[----:B------:R-:W-:Y:S01]  /*e6d0*/  FFMA.FTZ R30, R0, R21, -R31 ;  /* 0x00000015001e7223 */ /* 0x000fe2000001081f */
[----:B------:R-:W-:Y:S01]  /*e6e0*/  FMUL.FTZ R35, R13, R27 ;  /* 0x0000001b0d237220 */ /* 0x000fe20000410000 */
[----:B------:R-:W-:Y:S02]  /*e6f0*/  IMAD.U32 R31, R69, 0x10000, RZ ;  /* 0x00010000451f7824 */ /* 0x000fe400078e00ff */
[----:B------:R-:W-:Y:S01]  /*e700*/  FMUL.FTZ R13, R13, R11 ;  /* 0x0000000b0d0d7220 */ /* 0x000fe20000410000 */
[----:B------:R-:W-:-:S02]  /*e710*/  IMAD.U32 R21, R29, 0x10000, RZ ;  /* 0x000100001d157824 */ /* 0x000fc400078e00ff */
[----:B------:R-:W-:Y:S01]  /*e720*/  FFMA.FTZ R35, R8, R11, -R35 ;  /* 0x0000000b08237223 */ /* 0x000fe20000010823 */
[----:B------:R-:W-:Y:S01]  /*e730*/  FMUL.FTZ R11, R20, R31 ;  /* 0x0000001f140b7220 */ /* 0x000fe20000410000 */
[----:B------:R-:W-:Y:S01]  /*e740*/  FFMA.FTZ R33, R0, R25, R33 ;  /* 0x0000001900217223 */ /* 0x000fe20000010021 */
[-C--:B------:R-:W-:Y:S01]  /*e750*/  FMUL.FTZ R0, R20, R21.reuse ;  /* 0x0000001514007220 */ /* 0x080fe20000410000 */
        /* <DEDUP_REMOVED lines=8> */
[----:B------:R-:W-:-:S02]  /*e7e0*/  IMAD.U32 R8, R68, 0x10000, RZ ;  /* 0x0001000044087824 */ /* 0x000fc400078e00ff */
[----:B------:R-:W-:Y:S01]  /*e7f0*/  FFMA.FTZ R31, R10, R31, R0 ;  /* 0x0000001f0a1f7223 */ /* 0x000fe20000010000 */
[----:B------:R-:W-:Y:S01]  /*e800*/  FFMA.FTZ R13, R4, R11, -R13 ;  /* 0x0000000b040d7223 */ /* 0x000fe2000001080d */
[----:B------:R-:W-:Y:S02]  /*e810*/  IMAD.U32 R0, R28, 0x10000, RZ ;  /* 0x000100001c007824 */ /* 0x000fe400078e00ff */
[----:B------:R-:W-:Y:S01]  /*e820*/  FMUL.FTZ R12, R24, R67 ;  /* 0x00000043180c7220 */ /* 0x000fe20000410000 */
[----:B------:R-:W-:Y:S01]  /*e830*/  FFMA.FTZ R10, R4, R57, R21 ;  /* 0x00000039040a7223 */ /* 0x000fe20000010015 */
[-C--:B------:R-:W-:Y:S01]  /*e840*/  FMUL.FTZ R24, R24, R71.reuse ;  /* 0x0000004718187220 */ /* 0x080fe20000410000 */
[----:B------:R-:W-:Y:S01]  /*e850*/  FMUL.FTZ R4, R14, R8 ;  /* 0x000000080e047220 */ /* 0x000fe20000410000 */
[----:B------:R-:W-:Y:S01]  /*e860*/  LOP3.LUT R68, R68, 0xffff0000, RZ, 0xc0, !PT ;  /* 0xffff000044447812 */ /* 0x000fe200078ec0ff */
[-C--:B------:R-:W-:Y:S01]  /*e870*/  FMUL.FTZ R14, R14, R0.reuse ;  /* 0x000000000e0e7220 */ /* 0x080fe20000410000 */
[----:B------:R-:W-:Y:S01]  /*e880*/  LOP3.LUT R69, R69, 0xffff0000, RZ, 0xc0, !PT ;  /* 0xffff000045457812 */ /* 0x000fe200078ec0ff */
[C---:B------:R-:W-:Y:S01]  /*e890*/  FFMA.FTZ R12, R5.reuse, R71, -R12 ;  /* 0x00000047050c7223 */ /* 0x040fe2000001080c */
        /* <DEDUP_REMOVED lines=23> */
.L_x_8504:
[----:B------:R-:W-:Y:S05]  /*ea10*/  BSYNC B0 ;  /* 0x0000000000007941 */ /* 0x000fea0003800000 */
.L_x_8476:
        /* <DEDUP_REMOVED lines=8> */
.L_x_8474:
[----:B------:R-:W-:-:S13]  /*eaa0*/  ISETP.NE.AND P0, PT, R191, 0x3, PT ;  /* 0x00000003bf00780c */ /* 0x000fda0003f05270 */
[----:B------:R-:W-:Y:S05]  /*eab0*/  @!P0 BRA `(.L_x_8521) ;  /* 0x0000000000048947 */ /* 0x000fea0003800000 */
[----:B------:R-:W-:Y:S01]  /*eac0*/  BPT.TRAP 0x1 ;  /* 0x000000040000795c */ /* 0x000fe20000300000 */
.L_x_8521:
[----:B----4-:R-:W-:Y:S01]  /*ead0*/  IMAD R11, R22, 0x8, R2 ;  /* 0x00000008160b7824 */ /* 0x010fe200078e0202 */
[----:B------:R-:W-:-:S04]  /*eae0*/  SHF.L.U32 R0, R186, 0x1f, RZ ;  /* 0x0000001fba007819 */ /* 0x000fc800000006ff */
[----:B------:R4:W0:Y:S01]  /*eaf0*/  SYNCS.PHASECHK.TRANS64.TRYWAIT P2, [R11+URZ+0x28830], R0 ;  /* 0x028830000b0075a7 */ /* 0x000822000804017f */
[----:B------:R-:W-:Y:S05]  /*eb00*/  @!P0 BRA `(.L_x_8522) ;  /* 0x0000000000048947 */ /* 0x000fea0003800000 */
[----:B------:R-:W-:Y:S01]  /*eb10*/  BPT.TRAP 0x1 ;  /* 0x000000040000795c */ /* 0x000fe20000300000 */
.L_x_8522:
[----:B-12---:R-:W1:Y:S02]  /*eb20*/  S2R R3, SR_TID.X ;  /* 0x0000000000037919 */ /* 0x006e640000002100 */
[----:B-1----:R-:W-:-:S04]  /*eb30*/  LOP3.LUT R3, R3, 0x7f, RZ, 0xc0, !PT ;  /* 0x0000007f03037812 */ /* 0x002fc800078ec0ff */
[----:B------:R-:W-:Y:S01]  /*eb40*/  ISETP.NE.AND P1, PT, R3, RZ, PT ;  /* 0x000000ff0300720c */ /* 0x000fe20003f25270 */
[----:B0-----:R-:W-:-:S12]  /*eb50*/  @P2 BRA `(.L_x_8523) ;  /* 0x0000000000082947 */ /* 0x001fd80003800000 */
[----:B------:R-:W0:Y:S02]  /*eb60*/  SYNCS.PHASECHK.TRANS64.TRYWAIT P2, [R11+URZ+0x28830], R0 ;  /* 0x028830000b0075a7 */ /* 0x000e24000804017f */
[----:B0-----:R-:W-:Y:S05]  /*eb70*/  @!P2 BRA `(.L_x_8524) ;  /* 0x00000178003ca947 */ /* 0x001fea0003800000 */
.L_x_8523:
[----:B------:R-:W-:Y:S05]  /*eb80*/  WARPSYNC.ALL ;  /* 0x0000000000007948 */ /* 0x000fea0003800000 */
[----:B0---4-:R-:W-:Y:S01]  /*eb90*/  VIADD R0, R2, 0x18400 ;  /* 0x0001840002007836 */ /* 0x011fe20000000000 */
[----:B------:R-:W-:Y:S01]  /*eba0*/  R2UR UR44, R42 ;  /* 0x000000002a2c72ca */ /* 0x000fe200000e0000 */
[----:B---3--:R-:W-:Y:S01]  /*ebb0*/  IMAD.MOV.U32 R5, RZ, RZ, 0x40000040 ;  /* 0x40000040ff057424 */ /* 0x008fe200078e00ff */
        /* <DEDUP_REMOVED lines=12> */
[----:B------:R-:W-:Y:S01]  /*ec80*/  IMAD.MOV.U32 R5, RZ, RZ, 0x40000040 ;  /* 0x40000040ff057424 */ /* 0x000fe200078e00ff */
        /* <DEDUP_REMOVED lines=8> */
[----:B------:R-:W-:Y:S01]  /*ed10*/  UIADD3 UR16, UR44, 0x6, URZ ;  /* 0x000000062c107890 */ /* 0x000fe2000fffe03f */
[----:B------:R-:W-:Y:S01]  /*ed20*/  R2UR UR19, R9 ;  /* 0x00000000091372ca */ /* 0x000fe200000e0000 */
[----:B------:R-:W-:Y:S01]  /*ed30*/  IMAD.MOV.U32 R9, RZ, RZ, 0x40000040 ;  /* 0x40000040ff097424 */ /* 0x000fe200078e00ff */
[----:B------:R-:W-:Y:S01]  /*ed40*/  R2UR UR10, R8 ;  /* 0x00000000080a72ca */ /* 0x000fe200000e0000 */
[----:B------:R-:W-:Y:S01]  /*ed50*/  VIADD R8, R4, 0x4 ;  /* 0x0000000404087836 */ /* 0x000fe20000000000 */
[----:B------:R-:W-:Y:S01]  /*ed60*/  UIADD3 UR20, UR44, 0x400, URZ ;  /* 0x000004002c147890 */ /* 0x000fe2000fffe03f */
[----:B------:R-:W-:Y:S01]  /*ed70*/  R2UR UR35, R5 ;  /* 0x00000000052372ca */ /* 0x000fe200000e0000 */
[----:B------:R-:W-:Y:S01]  /*ed80*/  UMOV UR21, 0x40000040 ;  /* 0x4000004000157882 */ /* 0x000fe20000000000 */
[----:B------:R-:W-:Y:S01]  /*ed90*/  R2UR UR23, R9 ;  /* 0x00000000091772ca */ /* 0x000fe200000e0000 */
[----:B------:R-:W-:Y:S01]  /*eda0*/  IMAD.MOV.U32 R9, RZ, RZ, 0x40000040 ;  /* 0x40000040ff097424 */ /* 0x000fe200078e00ff */
[----:B------:R-:W-:Y:S01]  /*edb0*/  R2UR UR14, R8 ;  /* 0x00000000080e72ca */ /* 0x000fe200000e0000 */
[----:B------:R-:W-:Y:S01]  /*edc0*/  VIADD R8, R4, 0x6 ;  /* 0x0000000604087836 */ /* 0x000fe20000000000 */
[----:B------:R-:W-:Y:S01]  /*edd0*/  HGMMA.64x128x16.F32.BF16 R24, gdesc[UR44], RZ, !UPT, gsb0 ;  /* 0x01e000002c1879f0 */ /* 0x000fe2000c0018ff */
[----:B------:R-:W-:Y:S01]  /*ede0*/  UIADD3 UR24, UR44, 0x402, URZ ;  /* 0x000004022c187890 */ /* 0x000fe2000fffe03f */
[----:B------:R-:W-:Y:S01]  /*edf0*/  R2UR UR27, R9 ;  /* 0x00000000091b72ca */ /* 0x000fe200000e0000 */
[----:B------:R-:W-:Y:S01]  /*ee00*/  UMOV UR25, 0x40000040 ;  /* 0x4000004000197882 */ /* 0x000fe20000000000 */
[----:B------:R-:W-:Y:S01]  /*ee10*/  R2UR UR18, R8 ;  /* 0x00000000081272ca */ /* 0x000fe200000e0000 */
[----:B------:R-:W-:Y:S01]  /*ee20*/  VIADD R8, R4, 0x400 ;  /* 0x0000040004087836 */ /* 0x000fe20000000000 */
[----:B------:R-:W-:Y:S01]  /*ee30*/  UIADD3 UR28, UR44, 0x404, URZ ;  /* 0x000004042c1c7890 */ /* 0x000fe2000fffe03f */
[----:B------:R-:W-:Y:S01]  /*ee40*/  IMAD.MOV.U32 R9, RZ, RZ, 0x40000040 ;  /* 0x40000040ff097424 */ /* 0x000fe200078e00ff */
[----:B------:R-:W-:Y:S01]  /*ee50*/  UMOV UR29, 0x40000040 ;  /* 0x40000040001d7882 */ /* 0x000fe20000000000 */
[----:B------:R-:W-:Y:S01]  /*ee60*/  UIADD3 UR32, UR44, 0x406, URZ ;  /* 0x000004062c207890 */ /* 0x000fe2000fffe03f */
[----:B------:R-:W-:Y:S01]  /*ee70*/  R2UR UR22, R8 ;  /* 0x00000000081672ca */ /* 0x000fe200000e0000 */
[----:B------:R-:W-:Y:S01]  /*ee80*/  VIADD R8, R4, 0x402 ;  /* 0x0000040204087836 */ /* 0x000fe20000000000 */
[----:B------:R-:W-:Y:S01]  /*ee90*/  R2UR UR31, R9 ;  /* 0x00000000091f72ca */ /* 0x000fe200000e0000 */
[----:B------:R-:W-:Y:S01]  /*eea0*/  UMOV UR33, 0x40000040 ;  /* 0x4000004000217882 */ /* 0x000fe20000000000 */
[----:B------:R-:W0:Y:S01]  /*eeb0*/  LDC R0, c[0x0][0x448] ;  /* 0x00011200ff007b82 */ /* 0x000e220000000800 */
[----:B------:R-:W-:Y:S01]  /*eec0*/  ULDC UR4, c[0x0][0x9dc] ;  /* 0x0002770000047ab9 */ /* 0x000fe20000000800 */
[----:B------:R-:W-:Y:S01]  /*eed0*/  R2UR UR26, R8 ;  /* 0x00000000081a72ca */ /* 0x000fe200000e0000 */
[----:B------:R-:W-:-:S02]  /*eee0*/  VIADD R8, R4, 0x404 ;  /* 0x0000040404087836 */ /* 0x000fc40000000000 */
[----:B------:R-:W-:Y:S02]  /*eef0*/  VIADD R4, R4, 0x406 ;  /* 0x0000040604047836 */ /* 0x000fe40000000000 */
[----:B------:R-:W-:Y:S01]  /*ef00*/  IMAD.U32 R6, RZ, RZ, UR4 ;  /* 0x00000004ff067e24 */ /* 0x000fe2000f8e00ff */
[----:B------:R-:W-:Y:S01]  /*ef10*/  R2UR UR30, R8 ;  /* 0x00000000081e72ca */ /* 0x000fe200000e0000 */
[----:B------:R-:W1:Y:S01]  /*ef20*/  LDC.64 R12, c[0x0][0x9e0] ;  /* 0x00027800ff0c7b82 */ /* 0x000e620000000a00 */
[----:B------:R-:W-:Y:S02]  /*ef30*/  R2UR UR34, R4 ;  /* 0x00000000042272ca */ /* 0x000fe400000e0000 */
[----:B------:R-:W-:Y:S02]  /*ef40*/  LOP3.LUT R8, RZ, R6, RZ, 0x33, !PT ;  /* 0x00000006ff087212 */ /* 0x000fe400078e33ff */
[----:B0-----:R-:W-:Y:S01]  /*ef50*/  ISETP.NE.AND P2, PT, R0, 0x1, PT ;  /* 0x000000010000780c */ /* 0x001fe20003f45270 */
[----:B------:R-:W-:-:S04]  /*ef60*/  IMAD.IADD R0, R195, 0x1, R193 ;  /* 0x00000001c3007824 */ /* 0x000fc800078e02c1 */
[----:B------:R-:W-:Y:S01]  /*ef70*/  IMAD.MOV.U32 R9, RZ, RZ, R0 ;  /* 0x000000ffff097224 */ /* 0x000fe200078e0000 */
[----:B-1----:R-:W-:-:S07]  /*ef80*/  ISETP.GE.AND P3, PT, R13, 0x1, PT ;  /* 0x000000010d00780c */ /* 0x002fce0003f66270 */
[----:B------:R-:W0:Y:S08]  /*ef90*/  @P2 LDC R3, c[0x0][0x44c] ;  /* 0x00011300ff032b82 */ /* 0x000e300000000800 */
[----:B------:R-:W1:Y:S01]  /*efa0*/  @P2 LDC R4, c[0x0][0x450] ;  /* 0x00011400ff042b82 */ /* 0x000e620000000800 */
[----:B0-----:R-:W-:-:S04]  /*efb0*/  @P2 IMAD.HI.U32 R3, R0, R3, RZ ;  /* 0x0000000300032227 */ /* 0x001fc800078e00ff */
[----:B------:R-:W-:Y:S01]  /*efc0*/  @!P1 VIADD R0, R11, 0x28840 ;  /* 0x000288400b009836 */ /* 0x000fe20000000000 */
[----:B------:R-:W-:Y:S02]  /*efd0*/  LEA R11, R129, 0xffffff80, 0x7 ;  /* 0xffffff80810b7811 */ /* 0x000fe400078e38ff */
[----:B-1----:R-:W-:Y:S01]  /*efe0*/  @P2 SHF.R.U32.HI R9, RZ, R4, R3 ;  /* 0x00000004ff092219 */ /* 0x002fe20000011603 */
[----:B------:R-:W-:Y:S01]  /*eff0*/  IMAD.MOV.U32 R4, RZ, RZ, -0x80 ;  /* 0xffffff80ff047424 */ /* 0x000fe200078e00ff */
[----:B------:R-:W-:-:S03]  /*f000*/  @!P1 PRMT R0, RZ, 0x654, R0 ;  /* 0x00000654ff009816 */ /* 0x000fc60000000000 */
[----:B------:R-:W0:Y:S01]  /*f010*/  SHFL.IDX PT, R10, R9, RZ, 0x1c1f ;  /* 0x001c1fff090a7589 */ /* 0x000e2200000e0000 */
[----:B------:R-:W-:-:S04]  /*f020*/  IMAD R15, R129, R4, 0x80 ;  /* 0x00000080810f7424 */ /* 0x000fc800078e0204 */
[----:B------:R-:W-:-:S04]  /*f030*/  VIADD R4, R15, 0x1 ;  /* 0x000000010f047836 */ /* 0x000fc80000000000 */
[----:B------:R-:W-:-:S05]  /*f040*/  IMAD R4, R189, -0x2, R4 ;  /* 0xfffffffebd047824 */ /* 0x000fca00078e0204 */
[----:B------:R-:W-:-:S05]  /*f050*/  IADD3 R3, -R187, R4, R188 ;  /* 0x00000004bb037210 */ /* 0x000fca0007ffe1bc */
[C---:B------:R-:W-:Y:S02]  /*f060*/  IMAD.IADD R21, R3.reuse, 0x1, R12 ;  /* 0x0000000103157824 */ /* 0x040fe400078e020c */
[----:B------:R-:W-:-:S04]  /*f070*/  IMAD.IADD R89, R3, 0x1, R8 ;  /* 0x0000000103597824 */ /* 0x000fc800078e0208 */
[----:B0-----:R-:W-:Y:S01]  /*f080*/  IMAD.IADD R3, R89, 0x1, R10 ;  /* 0x0000000159037824 */ /* 0x001fe200078e020a */
[----:B------:R-:W-:Y:S02]  /*f090*/  WARPGROUP.DEPBAR.LE gsb0, 0x0 ;  /* 0x00008000000079c5 */ /* 0x000fe40000010000 */
[----:B------:R-:W-:-:S06]  /*f0a0*/  WARPGROUP.ARRIVE ;  /* 0x00000000000079c5 */ /* 0x000fcc0000000000 */
        /* <DEDUP_REMOVED lines=36> */
.L_x_8527:
[----:B------:R-:W-:-:S13]  /*f2f0*/  ISETP.NE.AND P4, PT, R13, 0x1, PT ;  /* 0x000000010d00780c */ /* 0x000fda0003f85270 */
[----:B------:R-:W0:Y:S02]  /*f300*/  @P4 LDC.64 R90, c[0x0][0x9e8] ;  /* 0x00027a00ff5a4b82 */ /* 0x000e240000000a00 */
[----:B0-----:R-:W-:-:S05]  /*f310*/  @P4 IMAD.HI.U32 R8, R4, R90, RZ ;  /* 0x0000005a04084227 */ /* 0x001fca00078e00ff */
[----:B------:R-:W-:-:S07]  /*f320*/  @P4 SHF.R.U32.HI R4, RZ, R91, R8 ;  /* 0x0000005bff044219 */ /* 0x000fce0000011608 */
.L_x_8528:
[----:B------:R-:W-:Y:S05]  /*f330*/  BSYNC B0 ;  /* 0x0000000000007941 */ /* 0x000fea0003800000 */
.L_x_8526:
[----:B------:R-:W-:-:S04]  /*f340*/  IMAD R4, R4, R13, -R11 ;  /* 0x0000000d04047224 */ /* 0x000fc800078e0a0b */
[----:B------:R-:W-:-:S05]  /*f350*/  IMAD R4, R189, -0x2, R4 ;  /* 0xfffffffebd047824 */ /* 0x000fca00078e0204 */
[----:B------:R-:W-:Y:S02]  /*f360*/  VIMNMX R3, R3, R4, !PT ;  /* 0x0000000403037248 */ /* 0x000fe40007fe0100 */
[----:B------:R-:W-:-:S07]  /*f370*/  VIADDMNMX R0, R4, R13, R0, PT ;  /* 0x0000000d04007246 */ /* 0x000fce0003800100 */
.L_x_8525:
        /* <DEDUP_REMOVED lines=13> */
[----:B------:R-:W-:Y:S02]  /*f450*/  ISETP.LT.OR P5, PT, R0, 0xa, P5 ;  /* 0x0000000a0000780c */ /* 0x000fe40002fa1670 */
[----:B------:R-:W-:Y:S02]  /*f460*/  P2R R94, PR, RZ, 0x40 ;  /* 0x00000040ff5e7803 */ /* 0x000fe40000000000 */
[----:B------:R-:W-:Y:S02]  /*f470*/  FSEL R138, R29, -INF , !P5 ;  /* 0xff8000001d8a7808 */ /* 0x000fe40006800000 */
[----:B------:R-:W-:-:S02]  /*f480*/  ISETP.GT.AND P5, PT, R3, 0x10, !P6 ;  /* 0x000000100300780c */ /* 0x000fc400077a4270 */
[----:B------:R-:W-:Y:S02]  /*f490*/  ISETP.GE.AND P6, PT, R15, 0x12, PT ;  /* 0x000000120f00780c */ /* 0x000fe40003fc6270 */
[----:B------:R-:W-:Y:S02]  /*f4a0*/  ISETP.LT.OR P5, PT, R0, 0x11, P5 ;  /* 0x000000110000780c */ /* 0x000fe40002fa1670 */
[----:B------:R-:W-:Y:S02]  /*f4b0*/  P2R R95, PR, RZ, 0x40 ;  /* 0x00000040ff5f7803 */ /* 0x000fe40000000000 */
[----:B------:R-:W-:Y:S02]  /*f4c0*/  FSEL R132, R32, -INF , !P5 ;  /* 0xff80000020847808 */ /* 0x000fe40006800000 */
[----:B------:R-:W-:Y:S02]  /*f4d0*/  ISETP.GT.AND P5, PT, R3, 0x11, !P6 ;  /* 0x000000110300780c */ /* 0x000fe400077a4270 */
[----:B------:R-:W-:-:S02]  /*f4e0*/  ISETP.GE.AND P6, PT, R15, 0x19, PT ;  /* 0x000000190f00780c */ /* 0x000fc40003fc6270 */
        /* <DEDUP_REMOVED lines=150> */
.L_x_8531:
[----:B------:R-:W-:-:S13]  /*fe50*/  ISETP.NE.AND P6, PT, R13, 0x1, PT ;  /* 0x000000010d00780c */ /* 0x000fda0003fc5270 */
[----:B------:R-:W0:Y:S02]  /*fe60*/  @P6 LDC.64 R90, c[0x0][0x9e8] ;  /* 0x00027a00ff5a6b82 */ /* 0x000e240000000a00 */
[----:B0-----:R-:W-:-:S05]  /*fe70*/  @P6 IMAD.HI.U32 R90, R0, R90, RZ ;  /* 0x0000005a005a6227 */ /* 0x001fca00078e00ff */
[----:B------:R-:W-:-:S07]  /*fe80*/  @P6 SHF.R.U32.HI R0, RZ, R91, R90 ;  /* 0x0000005bff006219 */ /* 0x000fce000001165a */
.L_x_8532:
[----:B------:R-:W-:Y:S05]  /*fe90*/  BSYNC B0 ;  /* 0x0000000000007941 */ /* 0x000fea0003800000 */
.L_x_8530:
[----:B------:R-:W-:-:S04]  /*fea0*/  IMAD R0, R0, R13, -R11 ;  /* 0x0000000d00007224 */ /* 0x000fc800078e0a0b */
[----:B------:R-:W-:-:S05]  /*feb0*/  IMAD R0, R189, -0x2, R0 ;  /* 0xfffffffebd007824 */ /* 0x000fca00078e0200 */
[----:B------:R-:W-:Y:S02]  /*fec0*/  VIMNMX R3, R3, R0, !PT ;  /* 0x0000000003037248 */ /* 0x000fe40007fe0100 */
[----:B------:R-:W-:-:S07]  /*fed0*/  VIADDMNMX R120, R0, R13, R120, PT ;  /* 0x0000000d00787246 */ /* 0x000fce0003800178 */
.L_x_8529:
[----:B------:R-:W-:Y:S01]  /*fee0*/  ISETP.GT.AND P4, PT, R3, 0x1, !P4 ;  /* 0x000000010300780c */ /* 0x000fe20006784270 */
[----:B------:R-:W-:Y:S01]  /*fef0*/  ULDC UR4, c[0x0][0x988] ;  /* 0x0002620000047ab9 */ /* 0x000fe20000000800 */
[----:B------:R-:W-:Y:S01]  /*ff00*/  ISETP.NE.AND P6, PT, R96, RZ, PT ;  /* 0x000000ff6000720c */ /* 0x000fe20003fc5270 */
[----:B------:R-:W-:Y:S01]  /*ff10*/  IMAD.U32 R11, RZ, RZ, UR4 ;  /* 0x00000004ff0b7e24 */ /* 0x000fe2000f8e00ff */
        /* <DEDUP_REMOVED lines=39> */
[----:B------:R-:W-:-:S02]  /*10190*/  ISETP.NE.AND P6, PT, R57, RZ, PT ;  /* 0x000000ff3900720c */ /* 0x000fc40003fc5270 */
        /* <DEDUP_REMOVED lines=36> */
[----:B------:R-:W-:Y:S01]  /*103e0*/  ISETP.GT.AND P5, PT, R3, 0x78, !P5 ;  /* 0x000000780300780c */ /* 0x000fe20006fa4270 */
[----:B------:R-:W0:Y:S01]  /*103f0*/  SHFL.BFLY PT, R0, R9, 0x2, 0x1f ;  /* 0x0c401f0009007f89 */ /* 0x000e2200000e0000 */
[----:B------:R-:W-:Y:S02]  /*10400*/  FSEL R50, R50, -INF , !P4 ;  /* 0xff80000032327808 */ /* 0x000fe40006000000 */
[----:B------:R-:W-:Y:S02]  /*10410*/  ISETP.NE.AND P4, PT, R99, RZ, PT ;  /* 0x000000ff6300720c */ /* 0x000fe40003f85270 */
[----:B------:R-:W-:Y:S02]  /*10420*/  ISETP.LT.OR P5, PT, R120, 0x79, P5 ;  /* 0x000000797800780c */ /* 0x000fe40002fa1670 */
[----:B------:R-:W-:Y:S02]  /*10430*/  ISETP.GT.AND P4, PT, R3, 0x31, !P4 ;  /* 0x000000310300780c */ /* 0x000fe40006784270 */
[----:B------:R-:W-:-:S02]  /*10440*/  FSEL R86, R86, -INF , !P5 ;  /* 0xff80000056567808 */ /* 0x000fc40006800000 */
[----:B------:R-:W-:-:S04]  /*10450*/  ISETP.LT.OR P4, PT, R120, 0x32, P4 ;  /* 0x000000327800780c */ /* 0x000fc80002781670 */
[----:B------:R-:W-:Y:S02]  /*10460*/  FSEL R96, R51, -INF , !P4 ;  /* 0xff80000033607808 */ /* 0x000fe40006000000 */
[----:B------:R-:W-:-:S04]  /*10470*/  ISETP.NE.AND P4, PT, R49, RZ, PT ;  /* 0x000000ff3100720c */ /* 0x000fc80003f85270 */
[----:B------:R-:W-:Y:S02]  /*10480*/  ISETP.GT.AND P4, PT, R3, 0x38, !P4 ;  /* 0x000000380300780c */ /* 0x000fe40006784270 */
[----:B0-----:R-:W-:Y:S02]  /*10490*/  FMNMX.FTZ R15, R9, R0, !PT ;  /* 0x00000000090f7209 */ /* 0x001fe40007810000 */
[----:B------:R-:W-:-:S03]  /*104a0*/  ISETP.LT.OR P4, PT, R120, 0x39, P4 ;  /* 0x000000397800780c */ /* 0x000fc60002781670 */
[----:B------:R-:W0:Y:S01]  /*104b0*/  SHFL.BFLY PT, R0, R15, 0x1, 0x1f ;  /* 0x0c201f000f007f89 */ /* 0x000e2200000e0000 */
[----:B------:R-:W-:Y:S02]  /*104c0*/  FSEL R54, R54, -INF , !P4 ;  /* 0xff80000036367808 */ /* 0x000fe40006000000 */
[----:B------:R-:W-:-:S04]  /*104d0*/  ISETP.NE.AND P4, PT, R101, RZ, PT ;  /* 0x000000ff6500720c */ /* 0x000fc80003f85270 */
[----:B------:R-:W-:-:S04]  /*104e0*/  ISETP.GT.AND P4, PT, R3, 0x39, !P4 ;  /* 0x000000390300780c */ /* 0x000fc80006784270 */
[----:B------:R-:W-:-:S04]  /*104f0*/  ISETP.LT.OR P4, PT, R120, 0x3a, P4 ;  /* 0x0000003a7800780c */ /* 0x000fc80002781670 */
[----:B------:R-:W-:Y:S02]  /*10500*/  FSEL R94, R55, -INF , !P4 ;  /* 0xff800000375e7808 */ /* 0x000fe40006000000 */
[----:B------:R-:W-:Y:S02]  /*10510*/  ISETP.NE.AND P4, PT, R53, RZ, PT ;  /* 0x000000ff3500720c */ /* 0x000fe40003f85270 */
[----:B------:R-:W1:Y:S02]  /*10520*/  @P2 LDC R53, c[0x0][0x450] ;  /* 0x00011400ff352b82 */ /* 0x000e640000000800 */
[----:B------:R-:W-:Y:S02]  /*10530*/  ISETP.GT.AND P4, PT, R3, 0x40, !P4 ;  /* 0x000000400300780c */ /* 0x000fe40006784270 */
[----:B0-----:R-:W-:Y:S02]  /*10540*/  FMNMX.FTZ R0, R15, R0, !PT ;  /* 0x000000000f007209 */ /* 0x001fe40007810000 */
[----:B------:R-:W-:-:S03]  /*10550*/  ISETP.LT.OR P4, PT, R120, 0x41, P4 ;  /* 0x000000417800780c */ /* 0x000fc60002781670 */
[----:B------:R-:W-:Y:S01]  /*10560*/  FMUL.FTZ R21, R0, R11 ;  /* 0x0000000b00157220 */ /* 0x000fe20000410000 */
[----:B------:R-:W-:Y:S02]  /*10570*/  FSEL R92, R58, -INF , !P4 ;  /* 0xff8000003a5c7808 */ /* 0x000fe40006000000 */
[----:B------:R-:W-:-:S04]  /*10580*/  ISETP.NE.AND P4, PT, R103, RZ, PT ;  /* 0x000000ff6700720c */ /* 0x000fc80003f85270 */
[----:B------:R-:W-:-:S04]  /*10590*/  ISETP.GT.AND P4, PT, R3, 0x41, !P4 ;  /* 0x000000410300780c */ /* 0x000fc80006784270 */
[----:B------:R-:W-:-:S04]  /*105a0*/  ISETP.LT.OR P4, PT, R120, 0x42, P4 ;  /* 0x000000427800780c */ /* 0x000fc80002781670 */
        /* <DEDUP_REMOVED lines=49> */
[----:B------:R-:W-:-:S04]  /*108c0*/  FSETP.NEU.FTZ.AND P4, PT, R0, -INF , PT ;  /* 0xff8000000000780b */ /* 0x000fc80003f9d000 */
[----:B------:R-:W-:Y:S02]  /*108d0*/  FSEL R49, R21, RZ, P4 ;  /* 0x000000ff15317208 */ /* 0x000fe40002000000 */
[----:B------:R-:W-:Y:S02]  /*108e0*/  ISETP.GT.AND P4, PT, R3, RZ, !P6 ;  /* 0x000000ff0300720c */ /* 0x000fe40007784270 */
[----:B------:R-:W-:Y:S01]  /*108f0*/  ISETP.NE.AND P6, PT, R25, RZ, PT ;  /* 0x000000ff1900720c */ /* 0x000fe20003fc5270 */
[-CC-:B------:R-:W-:Y:S01]  /*10900*/  FFMA.FTZ R32, R32, R11.reuse, -R49.reuse ;  /* 0x0000000b20207223 */ /* 0x180fe20000010831 */
[----:B------:R-:W-:Y:S01]  /*10910*/  ISETP.LT.OR P4, PT, R120, 0x1, P4 ;  /* 0x000000017800780c */ /* 0x000fe20002781670 */
[-CC-:B------:R-:W-:Y:S01]  /*10920*/  FFMA.FTZ R180, R5, R11.reuse, -R49.reuse ;  /* 0x0000000b05b47223 */ /* 0x180fe20000010831 */
[-CC-:B------:R-:W-:Y:S01]  /*10930*/  FFMA.FTZ R5, R134, R11.reuse, -R49.reuse ;  /* 0x0000000b86057223 */ /* 0x180fe20000010831 */
[-CC-:B------:R-:W-:Y:S01]  /*10940*/  FFMA.FTZ R182, R136, R11.reuse, -R49.reuse ;  /* 0x0000000b88b67223 */ /* 0x180fe20000010831 */
[----:B------:R-:W-:Y:S01]  /*10950*/  FSEL R47, R26, -INF , !P4 ;  /* 0xff8000001a2f7808 */ /* 0x000fe20006000000 */
[-CC-:B------:R-:W-:Y:S01]  /*10960*/  FFMA.FTZ R43, R8, R11.reuse, -R49.reuse ;  /* 0x0000000b082b7223 */ /* 0x180fe20000010831 */
[----:B------:R-:W-:Y:S01]  /*10970*/  ISETP.GT.AND P4, PT, R3, 0x79, !P6 ;  /* 0x000000790300780c */ /* 0x000fe20007784270 */
[----:B------:R-:W-:Y:S01]  /*10980*/  MUFU.EX2 R180, R180 ;  /* 0x000000b400b47308 */ /* 0x000fe20000000800 */
[----:B------:R-:W-:Y:S01]  /*10990*/  FMNMX.FTZ R15, R47, R108, !PT ;  /* 0x0000006c2f0f7209 */ /* 0x000fe20007810000 */
[-CC-:B------:R-:W-:Y:S01]  /*109a0*/  FFMA.FTZ R9, R138, R11.reuse, -R49.reuse ;  /* 0x0000000b8a097223 */ /* 0x180fe20000010831 */
[----:B------:R-:W-:Y:S01]  /*109b0*/  ISETP.LT.OR P4, PT, R120, 0x7a, P4 ;  /* 0x0000007a7800780c */ /* 0x000fe20002781670 */
[--C-:B------:R-:W-:Y:S01]  /*109c0*/  FFMA.FTZ R176, R132, R11, -R49.reuse ;  /* 0x0000000b84b07223 */ /* 0x100fe20000010831 */
[----:B------:R-:W-:Y:S01]  /*109d0*/  FMNMX.FTZ R15, R30, R15, !PT ;  /* 0x0000000f1e0f7209 */ /* 0x000fe20007810000 */
[--C-:B------:R-:W-:Y:S01]  /*109e0*/  FFMA.FTZ R130, R130, R11, -R49.reuse ;  /* 0x0000000b82827223 */ /* 0x100fe20000010831 */
[----:B------:R-:W-:Y:S01]  /*109f0*/  FSEL R26, R87, -INF , !P4 ;  /* 0xff800000571a7808 */ /* 0x000fe20006000000 */
        /* <DEDUP_REMOVED lines=33> */
[----:B------:R-:W-:Y:S01]  /*10c10*/  FMNMX.FTZ R25, R98, R25, !PT ;  /* 0x0000001962197209 */ /* 0x000fe20007810000 */
[----:B------:R-:W1:Y:S03]  /*10c20*/  @P2 LDC R40, c[0x0][0x44c] ;  /* 0x00011300ff282b82 */ /* 0x000e660000000800 */
[----:B------:R-:W-:-:S03]  /*10c30*/  FMNMX.FTZ R27, R50, R25, !PT ;  /* 0x00000019321b7209 */ /* 0x000fc60007810000 */
[----:B------:R-:W4:Y:S01]  /*10c40*/  MUFU.EX2 R15, R130 ;  /* 0x00000082000f7308 */ /* 0x000f220000000800 */
[----:B------:R-:W-:-:S04]  /*10c50*/  FMNMX.FTZ R27, R96, R27, !PT ;  /* 0x0000001b601b7209 */ /* 0x000fc80007810000 */
[----:B------:R-:W-:-:S03]  /*10c60*/  FMNMX.FTZ R27, R54, R27, !PT ;  /* 0x0000001b361b7209 */ /* 0x000fc60007810000 */
[----:B------:R-:W4:Y:S01]  /*10c70*/  MUFU.EX2 R178, R178 ;  /* 0x000000b200b27308 */ /* 0x000f220000000800 */
[----:B------:R-:W-:-:S04]  /*10c80*/  FMNMX.FTZ R27, R94, R27, !PT ;  /* 0x0000001b5e1b7209 */ /* 0x000fc80007810000 */
[----:B------:R-:W-:-:S03]  /*10c90*/  FMNMX.FTZ R29, R92, R27, !PT ;  /* 0x0000001b5c1d7209 */ /* 0x000fc60007810000 */
[----:B------:R-:W1:Y:S01]  /*10ca0*/  MUFU.EX2 R21, R124 ;  /* 0x0000007c00157308 */ /* 0x000e620000000800 */
[----:B------:R-:W-:-:S04]  /*10cb0*/  FMNMX.FTZ R29, R34, R29, !PT ;  /* 0x0000001d221d7209 */ /* 0x000fc80007810000 */
[----:B------:R-:W-:-:S03]  /*10cc0*/  FMNMX.FTZ R29, R62, R29, !PT ;  /* 0x0000001d3e1d7209 */ /* 0x000fc60007810000 */
[----:B------:R-:W1:Y:S01]  /*10cd0*/  MUFU.EX2 R172, R172 ;  /* 0x000000ac00ac7308 */ /* 0x000e620000000800 */
        /* <DEDUP_REMOVED lines=8> */
[----:B------:R0:W-:Y:S01]  /*10d60*/  MUFU.EX2 R31, R32 ;  /* 0x00000020001f7308 */ /* 0x0001e20000000800 */
        /* <DEDUP_REMOVED lines=9> */
[----:B0-----:R-:W-:Y:S01]  /*10e00*/  FMNMX.FTZ R32, R26, R33, !PT ;  /* 0x000000211a207209 */ /* 0x001fe20007810000 */
[----:B------:R-:W-:-:S04]  /*10e10*/  FFMA.FTZ R33, R4, R11, -R49 ;  /* 0x0000000b04217223 */ /* 0x000fc80000010831 */
[----:B------:R-:W0:Y:S02]  /*10e20*/  SHFL.BFLY PT, R39, R32, 0x2, 0x1f ;  /* 0x0c401f0020277f89 */ /* 0x000e2400000e0000 */
        /* <DEDUP_REMOVED lines=11> */
[----:B------:R-:W-:-:S03]  /*10ee0*/  FFMA.FTZ R45, R24, R11, -R49 ;  /* 0x0000000b182d7223 */ /* 0x000fc60000010831 */
[C---:B------:R-:W-:Y:S01]  /*10ef0*/  FSETP.NEU.FTZ.AND P4, PT, R8.reuse, -INF , PT ;  /* 0xff8000000800780b */ /* 0x040fe20003f9d000 */
[----:B------:R-:W-:Y:S02]  /*10f00*/  FMUL.FTZ R4, R8, R11 ;  /* 0x0000000b08047220 */ /* 0x000fe40000410000 */
[----:B------:R-:W-:Y:S03]  /*10f10*/  MUFU.EX2 R162, R162 ;  /* 0x000000a200a27308 */ /* 0x000fe60000000800 */
[----:B------:R-:W-:-:S05]  /*10f20*/  FSEL R49, R4, RZ, P4 ;  /* 0x000000ff04317208 */ /* 0x000fca0002000000 */
[----:B------:R-:W-:Y:S01]  /*10f30*/  MUFU.EX2 R37, R37 ;  /* 0x0000002500257308 */ /* 0x000fe20000000800 */
[-CC-:B------:R-:W-:Y:S01]  /*10f40*/  FFMA.FTZ R181, R47, R11.reuse, -R49.reuse ;  /* 0x0000000b2fb57223 */ /* 0x180fe20000010831 */
[-C--:B------:R-:W-:Y:S01]  /*10f50*/  FFMA.FTZ R4, R108, R11.reuse, -R49 ;  /* 0x0000000b6c047223 */ /* 0x080fe20000010831 */
[----:B------:R-:W-:Y:S01]  /*10f60*/  FADD.FTZ R47, R180, R5 ;  /* 0x00000005b42f7221 */ /* 0x000fe20000010000 */
[-CC-:B------:R-:W-:Y:S01]  /*10f70*/  FFMA.FTZ R183, R30, R11.reuse, -R49.reuse ;  /* 0x0000000b1eb77223 */ /* 0x180fe20000010831 */
[-CC-:B------:R-:W-:Y:S01]  /*10f80*/  FFMA.FTZ R10, R106, R11.reuse, -R49.reuse ;  /* 0x0000000b6a0a7223 */ /* 0x180fe20000010831 */
[-C--:B------:R-:W-:Y:S01]  /*10f90*/  FFMA.FTZ R177, R90, R11.reuse, -R49 ;  /* 0x0000000b5ab17223 */ /* 0x080fe20000010831 */
[----:B--2---:R-:W-:Y:S01]  /*10fa0*/  FADD.FTZ R36, R182, R47 ;  /* 0x0000002fb6247221 */ /* 0x004fe20000010000 */
[----:B------:R-:W-:Y:S01]  /*10fb0*/  MUFU.EX2 R181, R181 ;  /* 0x000000b500b57308 */ /* 0x000fe20000000800 */
[-CC-:B------:R-:W-:Y:S01]  /*10fc0*/  FFMA.FTZ R14, R104, R11.reuse, -R49.reuse ;  /* 0x0000000b680e7223 */ /* 0x180fe20000010831 */
[-CC-:B------:R-:W-:Y:S01]  /*10fd0*/  FFMA.FTZ R179, R38, R11.reuse, -R49.reuse ;  /* 0x0000000b26b37223 */ /* 0x180fe20000010831 */
[----:B---3--:R-:W-:Y:S01]  /*10fe0*/  FADD.FTZ R47, R9, R36 ;  /* 0x00000024092f7221 */ /* 0x008fe20000010000 */
[-CC-:B------:R-:W-:Y:S01]  /*10ff0*/  FFMA.FTZ R20, R102, R11.reuse, -R49.reuse ;  /* 0x0000000b66147223 */ /* 0x180fe20000010831 */
[-CC-:B------:R-:W-:Y:S01]  /*11000*/  FFMA.FTZ R173, R42, R11.reuse, -R49.reuse ;  /* 0x0000000b2aad7223 */ /* 0x180fe20000010831 */
[-C--:B------:R-:W-:Y:S01]  /*11010*/  FFMA.FTZ R24, R100, R11.reuse, -R49 ;  /* 0x0000000b64187223 */ /* 0x080fe20000010831 */
[----:B----4-:R-:W-:Y:S01]  /*11020*/  FADD.FTZ R36, R176, R47 ;  /* 0x0000002fb0247221 */ /* 0x010fe20000010000 */
[----:B------:R-:W0:Y:S01]  /*11030*/  MUFU.EX2 R4, R4 ;  /* 0x0000000400047308 */ /* 0x000e220000000800 */
[-CC-:B------:R-:W-:Y:S01]  /*11040*/  FFMA.FTZ R175, R46, R11.reuse, -R49.reuse ;  /* 0x0000000b2eaf7223 */ /* 0x180fe20000010831 */
[-CC-:B------:R-:W-:Y:S01]  /*11050*/  FFMA.FTZ R28, R98, R11.reuse, -R49.reuse ;  /* 0x0000000b621c7223 */ /* 0x180fe20000010831 */
[----:B------:R-:W-:Y:S01]  /*11060*/  FADD.FTZ R47, R15, R36 ;  /* 0x000000240f2f7221 */ /* 0x000fe20000010000 */
[-CC-:B------:R-:W-:Y:S01]  /*11070*/  FFMA.FTZ R169, R50, R11.reuse, -R49.reuse ;  /* 0x0000000b32a97223 */ /* 0x180fe20000010831 */
[-CC-:B------:R-:W-:Y:S01]  /*11080*/  FFMA.FTZ R30, R96, R11.reuse, -R49.reuse ;  /* 0x0000000b601e7223 */ /* 0x180fe20000010831 */
[-C--:B------:R-:W-:Y:S01]  /*11090*/  FFMA.FTZ R171, R54, R11.reuse, -R49 ;  /* 0x0000000b36ab7223 */ /* 0x080fe20000010831 */
[----:B------:R-:W-:Y:S01]  /*110a0*/  FADD.FTZ R38, R178, R47 ;  /* 0x0000002fb2267221 */ /* 0x000fe20000010000 */
[----:B------:R-:W2:Y:S01]  /*110b0*/  MUFU.EX2 R183, R183 ;  /* 0x000000b700b77308 */ /* 0x000ea20000000800 */
[-CC-:B------:R-:W-:Y:S01]  /*110c0*/  FFMA.FTZ R32, R94, R11.reuse, -R49.reuse ;  /* 0x0000000b5e207223 */ /* 0x180fe20000010831 */
[-CC-:B------:R-:W-:Y:S01]  /*110d0*/  FFMA.FTZ R165, R92, R11.reuse, -R49.reuse ;  /* 0x0000000b5ca57223 */ /* 0x180fe20000010831 */
[----:B-1----:R-:W-:Y:S01]  /*110e0*/  FADD.FTZ R51, R21, R38 ;  /* 0x0000002615337221 */ /* 0x002fe20000010000 */
[-CC-:B------:R-:W-:Y:S01]  /*110f0*/  FFMA.FTZ R34, R34, R11.reuse, -R49.reuse ;  /* 0x0000000b22227223 */ /* 0x180fe20000010831 */
[-CC-:B------:R-:W-:Y:S01]  /*11100*/  FFMA.FTZ R167, R62, R11.reuse, -R49.reuse ;  /* 0x0000000b3ea77223 */ /* 0x180fe20000010831 */
[-C--:B------:R-:W-:Y:S01]  /*11110*/  FFMA.FTZ R58, R58, R11.reuse, -R49 ;  /* 0x0000000b3a3a7223 */ /* 0x080fe20000010831 */
[----:B------:R-:W-:Y:S01]  /*11120*/  FADD.FTZ R38, R172, R51 ;  /* 0x00000033ac267221 */ /* 0x000fe20000010000 */
[----:B------:R-:W1:Y:S01]  /*11130*/  MUFU.EX2 R10, R10 ;  /* 0x0000000a000a7308 */ /* 0x000e620000000800 */
[----:B0-----:R-:W-:Y:S01]  /*11140*/  FADD.FTZ R36, R181, R4 ;  /* 0x00000004b5247221 */ /* 0x001fe20000010000 */
[-CC-:B------:R-:W-:Y:S01]  /*11150*/  FFMA.FTZ R66, R66, R11.reuse, -R49.reuse ;  /* 0x0000000b42427223 */ /* 0x180fe20000010831 */
[----:B------:R-:W-:Y:S01]  /*11160*/  FADD.FTZ R51, R25, R38 ;  /* 0x0000002619337221 */ /* 0x000fe20000010000 */
[-CC-:B------:R-:W-:Y:S01]  /*11170*/  FFMA.FTZ R112, R112, R11.reuse, -R49.reuse ;  /* 0x0000000b70707223 */ /* 0x180fe20000010831 */
[----:B------:R-:W-:Y:S01]  /*11180*/  F2FP.BF16.F32.PACK_AB R180, R5, R180 ;  /* 0x000000b405b4723e */ /* 0x000fe200000010ff */
[-C--:B------:R-:W-:Y:S01]  /*11190*/  FFMA.FTZ R70, R70, R11.reuse, -R49 ;  /* 0x0000000b46467223 */ /* 0x080fe20000010831 */
[----:B------:R-:W-:Y:S01]  /*111a0*/  FADD.FTZ R38, R174, R51 ;  /* 0x00000033ae267221 */ /* 0x000fe20000010000 */
[----:B------:R-:W0:Y:S01]  /*111b0*/  MUFU.EX2 R177, R177 ;  /* 0x000000b100b17308 */ /* 0x000e220000000800 */
[----:B--2---:R-:W-:Y:S01]  /*111c0*/  FADD.FTZ R47, R183, R36 ;  /* 0x00000024b72f7221 */ /* 0x004fe20000010000 */
[----:B------:R-:W-:Y:S01]  /*111d0*/  F2FP.BF16.F32.PACK_AB R182, R9, R182 ;  /* 0x000000b609b6723e */ /* 0x000fe200000010ff */
[----:B------:R-:W-:Y:S01]  /*111e0*/  FADD.FTZ R51, R27, R38 ;  /* 0x000000261b337221 */ /* 0x000fe20000010000 */
[-CC-:B------:R-:W-:Y:S01]  /*111f0*/  FFMA.FTZ R114, R114, R11.reuse, -R49.reuse ;  /* 0x0000000b72727223 */ /* 0x180fe20000010831 */
[-CC-:B------:R-:W-:Y:S01]  /*11200*/  FFMA.FTZ R74, R74, R11.reuse, -R49.reuse ;  /* 0x0000000b4a4a7223 */ /* 0x180fe20000010831 */
[-C--:B------:R-:W-:Y:S01]  /*11210*/  FFMA.FTZ R118, R118, R11.reuse, -R49 ;  /* 0x0000000b76767223 */ /* 0x080fe20000010831 */
[----:B------:R-:W-:Y:S01]  /*11220*/  FADD.FTZ R38, R168, R51 ;  /* 0x00000033a8267221 */ /* 0x000fe20000010000 */
[----:B------:R-:W2:Y:S01]  /*11230*/  MUFU.EX2 R14, R14 ;  /* 0x0000000e000e7308 */ /* 0x000ea20000000800 */
[----:B-1----:R-:W-:Y:S01]  /*11240*/  FADD.FTZ R36, R10, R47 ;  /* 0x0000002f0a247221 */ /* 0x002fe20000010000 */
[-CC-:B------:R-:W-:Y:S01]  /*11250*/  FFMA.FTZ R78, R78, R11.reuse, -R49.reuse ;  /* 0x0000000b4e4e7223 */ /* 0x180fe20000010831 */
[----:B------:R-:W-:Y:S01]  /*11260*/  FADD.FTZ R51, R29, R38 ;  /* 0x000000261d337221 */ /* 0x000fe20000010000 */
        /* <DEDUP_REMOVED lines=8> */
[----:B------:R-:W-:Y:S01]  /*112f0*/  FFMA.FTZ R26, R26, R11, -R49 ;  /* 0x0000000b1a1a7223 */ /* 0x000fe20000010831 */
[----:B------:R-:W-:Y:S01]  /*11300*/  F2FP.BF16.F32.PACK_AB R181, R4, R181 ;  /* 0x000000b504b5723e */ /* 0x000fe200000010ff */
[----:B------:R-:W-:-:S04]  /*11310*/  @P2 IMAD.HI.U32 R42, R193, R40, RZ ;  /* 0x00000028c12a2227 */ /* 0x000fc800078e00ff */
[----:B------:R-:W-:Y:S01]  /*11320*/  FADD.FTZ R38, R164, R51 ;  /* 0x00000033a4267221 */ /* 0x000fe20000010000 */
[----:B------:R-:W0:Y:S01]  /*11330*/  MUFU.EX2 R20, R20 ;  /* 0x0000001400147308 */ /* 0x000e220000000800 */
[----:B--2---:R-:W-:Y:S01]  /*11340*/  FADD.FTZ R36, R14, R47 ;  /* 0x0000002f0e247221 */ /* 0x004fe20000010000 */
[C---:B------:R-:W-:Y:S01]  /*11350*/  F2FP.BF16.F32.PACK_AB R164, R3.reuse, R164 ;  /* 0x000000a403a4723e */ /* 0x040fe200000010ff */
[----:B------:R-:W-:Y:S01]  /*11360*/  FADD.FTZ R51, R3, R38 ;  /* 0x0000002603337221 */ /* 0x000fe20000010000 */
[----:B------:R-:W-:Y:S01]  /*11370*/  IMAD.MOV.U32 R40, RZ, RZ, R193 ;  /* 0x000000ffff287224 */ /* 0x000fe200078e00c1 */
[----:B------:R-:W-:Y:S02]  /*11380*/  @P2 SHF.R.U32.HI R40, RZ, R53, R42 ;  /* 0x00000035ff282219 */ /* 0x000fe4000001162a */
[----:B------:R-:W-:Y:S01]  /*11390*/  FADD.FTZ R38, R166, R51 ;  /* 0x00000033a6267221 */ /* 0x000fe20000010000 */
[----:B------:R-:W2:Y:S01]  /*113a0*/  MUFU.EX2 R173, R173 ;  /* 0x000000ad00ad7308 */ /* 0x000ea20000000800 */
[----:B-1----:R-:W-:Y:S01]  /*113b0*/  FADD.FTZ R47, R179, R36 ;  /* 0x00000024b32f7221 */ /* 0x002fe20000010000 */
[----:B------:R-:W-:-:S02]  /*113c0*/  IMAD.IADD R127, R127, 0x1, R40 ;  /* 0x000000017f7f7824 */ /* 0x000fc400078e0228 */
[----:B------:R-:W-:Y:S01]  /*113d0*/  FADD.FTZ R51, R33, R38 ;  /* 0x0000002621337221 */ /* 0x000fe20000010000 */
[----:B------:R-:W-:Y:S02]  /*113e0*/  F2FP.BF16.F32.PACK_AB R176, R15, R176 ;  /* 0x000000b00fb0723e */ /* 0x000fe400000010ff */
[----:B------:R-:W-:Y:S01]  /*113f0*/  F2FP.BF16.F32.PACK_AB R178, R21, R178 ;  /* 0x000000b215b2723e */ /* 0x000fe200000010ff */
[----:B------:R-:W-:Y:S01]  /*11400*/  FADD.FTZ R38, R160, R51 ;  /* 0x00000033a0267221 */ /* 0x000fe20000010000 */
[----:B------:R-:W1:Y:S01]  /*11410*/  MUFU.EX2 R24, R24 ;  /* 0x0000001800187308 */ /* 0x000e620000000800 */
[----:B0-----:R-:W-:Y:S01]  /*11420*/  FADD.FTZ R36, R20, R47 ;  /* 0x0000002f14247221 */ /* 0x001fe20000010000 */
[----:B------:R-:W-:Y:S01]  /*11430*/  F2FP.BF16.F32.PACK_AB R172, R25, R172 ;  /* 0x000000ac19ac723e */ /* 0x000fe200000010ff */
[----:B------:R-:W-:Y:S01]  /*11440*/  IMAD.IADD R12, R127, 0x1, R12 ;  /* 0x000000017f0c7824 */ /* 0x000fe200078e020c */
[----:B------:R-:W-:Y:S02]  /*11450*/  F2FP.BF16.F32.PACK_AB R174, R27, R174 ;  /* 0x000000ae1bae723e */ /* 0x000fe400000010ff */
[----:B------:R-:W-:-:S02]  /*11460*/  F2FP.BF16.F32.PACK_AB R168, R29, R168 ;  /* 0x000000a81da8723e */ /* 0x000fc400000010ff */
[----:B------:R-:W0:Y:S01]  /*11470*/  MUFU.EX2 R175, R175 ;  /* 0x000000af00af7308 */ /* 0x000e220000000800 */
[----:B--2---:R-:W-:Y:S01]  /*11480*/  FADD.FTZ R47, R173, R36 ;  /* 0x00000024ad2f7221 */ /* 0x004fe20000010000 */
[----:B------:R-:W-:Y:S02]  /*11490*/  F2FP.BF16.F32.PACK_AB R170, R31, R170 ;  /* 0x000000aa1faa723e */ /* 0x000fe400000010ff */
[----:B------:R-:W-:Y:S02]  /*114a0*/  F2FP.BF16.F32.PACK_AB R166, R33, R166 ;  /* 0x000000a621a6723e */ /* 0x000fe400000010ff */
[----:B------:R-:W-:Y:S02]  /*114b0*/  F2FP.BF16.F32.PACK_AB R160, R35, R160 ;  /* 0x000000a023a0723e */ /* 0x000fe400000010ff */
[----:B------:R-:W2:Y:S01]  /*114c0*/  MUFU.EX2 R28, R28 ;  /* 0x0000001c001c7308 */ /* 0x000ea20000000800 */
[----:B-1----:R-:W-:Y:S01]  /*114d0*/  FADD.FTZ R36, R24, R47 ;  /* 0x0000002f18247221 */ /* 0x002fe20000010000 */
[----:B------:R-:W-:-:S02]  /*114e0*/  F2FP.BF16.F32.PACK_AB R183, R10, R183 ;  /* 0x000000b70ab7723e */ /* 0x000fc400000010ff */
[----:B------:R-:W-:Y:S02]  /*114f0*/  F2FP.BF16.F32.PACK_AB R177, R14, R177 ;  /* 0x000000b10eb1723e */ /* 0x000fe400000010ff */
[----:B------:R-:W-:Y:S02]  /*11500*/  F2FP.BF16.F32.PACK_AB R179, R20, R179 ;  /* 0x000000b314b3723e */ /* 0x000fe400000010ff */
[----:B------:R-:W1:Y:S01]  /*11510*/  MUFU.EX2 R169, R169 ;  /* 0x000000a900a97308 */ /* 0x000e620000000800 */
[----:B0-----:R-:W-:Y:S01]  /*11520*/  FADD.FTZ R47, R175, R36 ;  /* 0x00000024af2f7221 */ /* 0x001fe20000010000 */
[----:B------:R-:W-:-:S06]  /*11530*/  F2FP.BF16.F32.PACK_AB R173, R24, R173 ;  /* 0x000000ad18ad723e */ /* 0x000fcc00000010ff */
        /* <DEDUP_REMOVED lines=12> */
[----:B------:R-:W-:Y:S01]  /*11600*/  FADD.FTZ R47, R35, R38 ;  /* 0x00000026232f7221 */ /* 0x000fe20000010000 */
[----:B------:R-:W-:-:S03]  /*11610*/  F2FP.BF16.F32.PACK_AB R171, R32, R171 ;  /* 0x000000ab20ab723e */ /* 0x000fc600000010ff */
[----:B------:R-:W-:Y:S01]  /*11620*/  FADD.FTZ R38, R162, R47 ;  /* 0x0000002fa2267221 */ /* 0x000fe20000010000 */
[----:B------:R-:W-:Y:S01]  /*11630*/  F2FP.BF16.F32.PACK_AB R162, R37, R162 ;  /* 0x000000a225a2723e */ /* 0x000fe200000010ff */
[----:B------:R-:W1:Y:S01]  /*11640*/  MUFU.EX2 R167, R167 ;  /* 0x000000a700a77308 */ /* 0x000e620000000800 */
[----:B0-----:R-:W-:Y:S01]  /*11650*/  FADD.FTZ R5, R165, R36 ;  /* 0x00000024a5057221 */ /* 0x001fe20000010000 */
[----:B------:R-:W-:-:S06]  /*11660*/  FADD.FTZ R9, R37, R38 ;  /* 0x0000002625097221 */ /* 0x000fcc0000010000 */
[----:B------:R-:W0:Y:S01]  /*11670*/  MUFU.EX2 R156, R156 ;  /* 0x0000009c009c7308 */ /* 0x000e220000000800 */
[C---:B--2---:R-:W-:Y:S01]  /*11680*/  FADD.FTZ R36, R34.reuse, R5 ;  /* 0x0000000522247221 */ /* 0x044fe20000010000 */
[----:B------:R-:W-:-:S06]  /*11690*/  F2FP.BF16.F32.PACK_AB R165, R34, R165 ;  /* 0x000000a522a5723e */ /* 0x000fcc00000010ff */
[----:B------:R-:W2:Y:S01]  /*116a0*/  MUFU.EX2 R58, R58 ;  /* 0x0000003a003a7308 */ /* 0x000ea20000000800 */
[----:B-1----:R-:W-:-:S07]  /*116b0*/  FADD.FTZ R5, R167, R36 ;  /* 0x00000024a7057221 */ /* 0x002fce0000010000 */
[----:B------:R-:W1:Y:S01]  /*116c0*/  MUFU.EX2 R39, R39 ;  /* 0x0000002700277308 */ /* 0x000e620000000800 */
[----:B0-----:R-:W-:-:S07]  /*116d0*/  FADD.FTZ R36, R156, R9 ;  /* 0x000000099c247221 */ /* 0x001fce0000010000 */
[----:B------:R-:W0:Y:S01]  /*116e0*/  MUFU.EX2 R66, R66 ;  /* 0x0000004200427308 */ /* 0x000e220000000800 */
[C---:B--2---:R-:W-:Y:S01]  /*116f0*/  FADD.FTZ R5, R58.reuse, R5 ;  /* 0x000000053a057221 */ /* 0x044fe20000010000 */
[----:B------:R-:W-:-:S06]  /*11700*/  F2FP.BF16.F32.PACK_AB R167, R58, R167 ;  /* 0x000000a73aa7723e */ /* 0x000fcc00000010ff */
        /* <DEDUP_REMOVED lines=27> */
[----:B------:R-:W-:-:S06]  /*118c0*/  F2FP.BF16.F32.PACK_AB R158, R41, R158 ;  /* 0x0000009e299e723e */ /* 0x000fcc00000010ff */
[----:B------:R-:W0:Y:S01]  /*118d0*/  MUFU.EX2 R153, R126 ;  /* 0x0000007e00997308 */ /* 0x000e220000000800 */
[----:B--2---:R-:W-:-:S07]  /*118e0*/  FADD.FTZ R4, R82, R3 ;  /* 0x0000000352047221 */ /* 0x004fce0000010000 */
[----:B------:R-:W2:Y:S01]  /*118f0*/  MUFU.EX2 R43, R43 ;  /* 0x0000002b002b7308 */ /* 0x000ea20000000800 */
[----:B-1----:R-:W-:-:S07]  /*11900*/  FADD.FTZ R38, R152, R5 ;  /* 0x0000000598267221 */ /* 0x002fce0000010000 */
[----:B------:R-:W1:Y:S01]  /*11910*/  MUFU.EX2 R86, R86 ;  /* 0x0000005600567308 */ /* 0x000e620000000800 */
[C---:B0-----:R-:W-:Y:S01]  /*11920*/  FADD.FTZ R3, R153.reuse, R4 ;  /* 0x0000000499037221 */ /* 0x041fe20000010000 */
[----:B------:R-:W-:-:S06]  /*11930*/  F2FP.BF16.F32.PACK_AB R153, R153, R82 ;  /* 0x000000529999723e */ /* 0x000fcc00000010ff */
[----:B------:R-:W0:Y:S01]  /*11940*/  MUFU.EX2 R154, R154 ;  /* 0x0000009a009a7308 */ /* 0x000e220000000800 */
[C---:B--2---:R-:W-:Y:S01]  /*11950*/  FADD.FTZ R5, R43.reuse, R38 ;  /* 0x000000262b057221 */ /* 0x044fe20000010000 */
[----:B------:R-:W-:-:S06]  /*11960*/  F2FP.BF16.F32.PACK_AB R152, R43, R152 ;  /* 0x000000982b98723e */ /* 0x000fcc00000010ff */
[----:B------:R-:W2:Y:S01]  /*11970*/  MUFU.EX2 R155, R26 ;  /* 0x0000001a009b7308 */ /* 0x000ea20000000800 */
[----:B-1----:R-:W-:-:S07]  /*11980*/  FADD.FTZ R4, R86, R3 ;  /* 0x0000000356047221 */ /* 0x002fce0000010000 */
[----:B------:R-:W1:Y:S01]  /*11990*/  MUFU.EX2 R45, R45 ;  /* 0x0000002d002d7308 */ /* 0x000e620000000800 */
[----:B0-----:R-:W-:Y:S01]  /*119a0*/  FADD.FTZ R38, R154, R5 ;  /* 0x000000059a267221 */ /* 0x001fe20000010000 */
[C---:B--2---:R-:W-:Y:S01]  /*119b0*/  FADD.FTZ R3, R155.reuse, R4 ;  /* 0x000000049b037221 */ /* 0x044fe20000010000 */
[----:B------:R-:W-:Y:S01]  /*119c0*/  F2FP.BF16.F32.PACK_AB R155, R155, R86 ;  /* 0x000000569b9b723e */ /* 0x000fe200000010ff */
[----:B------:R-:W-:Y:S02]  /*119d0*/  VIADD R4, R129, 0xfffffffe ;  /* 0xfffffffe81047836 */ /* 0x000fe40000000000 */
        /* <DEDUP_REMOVED lines=14> */
.L_x_8535:
[----:B------:R-:W-:-:S13]  /*11ac0*/  ISETP.NE.AND P4, PT, R13, 0x1, PT ;  /* 0x000000010d00780c */ /* 0x000fda0003f85270 */
[----:B------:R-:W0:Y:S02]  /*11ad0*/  @P4 LDC.64 R14, c[0x0][0x9e8] ;  /* 0x00027a00ff0e4b82 */ /* 0x000e240000000a00 */
[----:B0-----:R-:W-:-:S05]  /*11ae0*/  @P4 IMAD.HI.U32 R10, R9, R14, RZ ;  /* 0x0000000e090a4227 */ /* 0x001fca00078e00ff */
[----:B------:R-:W-:-:S07]  /*11af0*/  @P4 SHF.R.U32.HI R9, RZ, R15, R10 ;  /* 0x0000000fff094219 */ /* 0x000fce000001160a */
.L_x_8536:
[----:B------:R-:W-:Y:S05]  /*11b00*/  BSYNC B0 ;  /* 0x0000000000007941 */ /* 0x000fea0003800000 */
.L_x_8534:
[----:B------:R-:W-:-:S05]  /*11b10*/  IMAD R9, R9, R13, R13 ;  /* 0x0000000d09097224 */ /* 0x000fca00078e020d */
[----:B------:R-:W-:-:S07]  /*11b20*/  VIMNMX R12, R12, R9, PT ;  /* 0x000000090c0c7248 */ /* 0x000fce0003fe0100 */
.L_x_8533:
[----:B------:R-:W-:Y:S01]  /*11b30*/  SHF.R.S32.HI R9, RZ, 0x1f, R12 ;  /* 0x0000001fff097819 */ /* 0x000fe2000001140c */
[----:B------:R-:W-:Y:S01]  /*11b40*/  ULDC UR4, c[0x0][0x9e4] ;  /* 0x0002790000047ab9 */ /* 0x000fe20000000800 */
[----:B------:R-:W-:Y:S01]  /*11b50*/  ULDC UR5, c[0x0][0x9e4] ;  /* 0x0002790000057ab9 */ /* 0x000fe20000000800 */
[----:B------:R-:W-:Y:S01]  /*11b60*/  ULDC UR6, c[0x0][0x9dc] ;  /* 0x0002770000067ab9 */ /* 0x000fe20000000800 */
[----:B------:R-:W-:Y:S01]  /*11b70*/  LEA.HI R9, R9, R12, RZ, 0x7 ;  /* 0x0000000c09097211 */ /* 0x000fe200078f38ff */
[----:B------:R-:W-:Y:S01]  /*11b80*/  ULDC UR37, c[0x0][0x9dc] ;  /* 0x0002770000257ab9 */ /* 0x000fe20000000800 */
[----:B------:R-:W-:Y:S01]  /*11b90*/  ULDC UR48, c[0x0][0x9e0] ;  /* 0x0002780000307ab9 */ /* 0x000fe20000000800 */
[----:B------:R-:W-:Y:S01]  /*11ba0*/  ULDC UR7, c[0x0][0x9e0] ;  /* 0x0002780000077ab9 */ /* 0x000fe20000000800 */
[----:B------:R-:W-:Y:S02]  /*11bb0*/  SHF.R.S32.HI R9, RZ, 0x7, R9 ;  /* 0x00000007ff097819 */ /* 0x000fe40000011409 */
[----:B------:R-:W-:-:S02]  /*11bc0*/  CS2R R150, SRZ ;  /* 0x0000000000967805 */ /* 0x000fc4000001ff00 */
[----:B------:R-:W-:Y:S02]  /*11bd0*/  CS2R R148, SRZ ;  /* 0x0000000000947805 */ /* 0x000fe4000001ff00 */
[----:B------:R-:W-:Y:S02]  /*11be0*/  CS2R R146, SRZ ;  /* 0x0000000000927805 */ /* 0x000fe4000001ff00 */
[----:B------:R-:W-:Y:S02]  /*11bf0*/  VIMNMX R14, R196, R9, !PT ;  /* 0x00000009c40e7248 */ /* 0x000fe40007fe0100 */
[----:B------:R-:W-:Y:S02]  /*11c00*/  CS2R R144, SRZ ;  /* 0x0000000000907805 */ /* 0x000fe4000001ff00 */
[----:B------:R-:W-:Y:S02]  /*11c10*/  CS2R R142, SRZ ;  /* 0x00000000008e7805 */ /* 0x000fe4000001ff00 */
[----:B------:R-:W-:-:S02]  /*11c20*/  CS2R R140, SRZ ;  /* 0x00000000008c7805 */ /* 0x000fc4000001ff00 */
[----:B------:R-:W-:Y:S02]  /*11c30*/  ISETP.GE.AND P4, PT, R4, R14, PT ;  /* 0x0000000e0400720c */ /* 0x000fe40003f86270 */
        /* <DEDUP_REMOVED lines=12> */
[----:B-----5:R-:W-:Y:S02]  /*11d00*/  CS2R R114, SRZ ;  /* 0x0000000000727805 */ /* 0x020fe4000001ff00 */
        /* <DEDUP_REMOVED lines=13> */
[----:B------:R-:W-:Y:S06]  /*11de0*/  @!P4 BRA `(.L_x_8537) ;  /* 0x0000003000a8c947 */ /* 0x000fec0003800000 */
[----:B------:R-:W-:-:S07]  /*11df0*/  IMAD.MOV.U32 R151, RZ, RZ, RZ ;  /* 0x000000ffff977224 */ /* 0x000fce00078e00ff */
.L_x_8555:
[----:B------:R-:W-:Y:S01]  /*11e00*/  VIADD R15, R22, 0x1 ;  /* 0x00000001160f7836 */ /* 0x000fe20000000000 */
[----:B------:R-:W-:Y:S05]  /*11e10*/  YIELD ;  /* 0x0000000000007946 */ /* 0x000fea0003800000 */
[----:B------:R-:W-:-:S04]  /*11e20*/  ISETP.NE.AND P4, PT, R15, 0x2, PT ;  /* 0x000000020f00780c */ /* 0x000fc80003f85270 */
[----:B------:R-:W-:Y:S02]  /*11e30*/  SEL R9, RZ, 0x1, P4 ;  /* 0x00000001ff097807 */ /* 0x000fe40002000000 */
[----:B------:R-:W-:Y:S02]  /*11e40*/  SEL R15, R15, RZ, P4 ;  /* 0x000000ff0f0f7207 */ /* 0x000fe40002000000 */
[----:B------:R-:W-:Y:S02]  /*11e50*/  ISETP.NE.AND P4, PT, R194, RZ, PT ;  /* 0x000000ffc200720c */ /* 0x000fe40003f85270 */
[----:B------:R-:W-:-:S11]  /*11e60*/  LOP3.LUT R9, R186, R9, RZ, 0x3c, !PT ;  /* 0x00000009ba097212 */ /* 0x000fd600078e3cff */
[----:B------:R-:W-:Y:S05]  /*11e70*/  @P4 BRA `(.L_x_8538) ;  /* 0x0000000000304947 */ /* 0x000fea0003800000 */
[----:B------:R-:W-:Y:S05]  /*11e80*/  @!P0 BRA `(.L_x_8539) ;  /* 0x0000000000048947 */ /* 0x000fea0003800000 */
[----:B------:R-:W-:Y:S01]  /*11e90*/  BPT.TRAP 0x1 ;  /* 0x000000040000795c */ /* 0x000fe20000300000 */
.L_x_8539:
[----:B------:R-:W-:Y:S01]  /*11ea0*/  IMAD R11, R15, 0x8, R2 ;  /* 0x000000080f0b7824 */ /* 0x000fe200078e0202 */
[----:B------:R-:W-:-:S04]  /*11eb0*/  SHF.L.U32 R6, R9, 0x1f, RZ ;  /* 0x0000001f09067819 */ /* 0x000fc800000006ff */
[----:B------:R0:W1:Y:S01]  /*11ec0*/  SYNCS.PHASECHK.TRANS64.TRYWAIT P5, [R11+URZ+0x28830], R6 ;  /* 0x028830060b0075a7 */ /* 0x00006200080a017f */
[----:B------:R-:W-:Y:S05]  /*11ed0*/  @!P0 BRA `(.L_x_8540) ;  /* 0x0000000000048947 */ /* 0x000fea0003800000 */
[----:B------:R-:W-:Y:S01]  /*11ee0*/  BPT.TRAP 0x1 ;  /* 0x000000040000795c */ /* 0x000fe20000300000 */
.L_x_8540:
[----:B------:R-:W-:Y:S04]  /*11ef0*/  BSSY B0, `(.L_x_8538) ;  /* 0x0000004000007945 */ /* 0x000fe80003800000 */
[----:B-1----:R-:W-:Y:S05]  /*11f00*/  @P5 BRA `(.L_x_8541) ;  /* 0x0000000000085947 */ /* 0x002fea0003800000 */
[----:B------:R-:W1:Y:S02]  /*11f10*/  SYNCS.PHASECHK.TRANS64.TRYWAIT P5, [R11+URZ+0x28830], R6 ;  /* 0x028830060b0075a7 */ /* 0x000e6400080a017f */
[----:B-1----:R-:W-:Y:S05]  /*11f20*/  @!P5 BRA `(.L_x_8542) ;  /* 0x000001440064d947 */ /* 0x002fea0003800000 */
.L_x_8541:
[----:B------:R-:W-:Y:S05]  /*11f30*/  BSYNC B0 ;  /* 0x0000000000007941 */ /* 0x000fea0003800000 */
.L_x_8538:
[----:B01----:R-:W0:Y:S01]  /*11f40*/  S2R R6, SR_TID.X ;  /* 0x0000000000067919 */ /* 0x003e220000002100 */
[----:B------:R-:W-:Y:S05]  /*11f50*/  WARPSYNC.ALL ;  /* 0x0000000000007948 */ /* 0x000fea0003800000 */
[----:B------:R-:W-:Y:S02]  /*11f60*/  IMAD R10, R15, 0x800, R7 ;  /* 0x000008000f0a7824 */ /* 0x000fe400078e0207 */
[----:B------:R-:W-:Y:S02]  /*11f70*/  IMAD.MOV.U32 R11, RZ, RZ, 0x40000040 ;  /* 0x40000040ff0b7424 */ /* 0x000fe400078e00ff */
[C---:B------:R-:W-:Y:S01]  /*11f80*/  VIADD R12, R10.reuse, 0x2 ;  /* 0x000000020a0c7836 */ /* 0x040fe20000000000 */
[----:B------:R-:W-:Y:S01]  /*11f90*/  R2UR UR46, R10 ;  /* 0x000000000a2e72ca */ /* 0x000fe200000e0000 */
[----:B------:R-:W-:Y:S01]  /*11fa0*/  IMAD.MOV.U32 R13, RZ, RZ, 0x40000040 ;  /* 0x40000040ff0d7424 */ /* 0x000fe200078e00ff */
[----:B------:R-:W-:Y:S01]  /*11fb0*/  R2UR UR47, R11 ;  /* 0x000000000b2f72ca */ /* 0x000fe200000e0000 */
[----:B------:R-:W-:Y:S01]  /*11fc0*/  IMAD.MOV.U32 R11, RZ, RZ, 0x40000040 ;  /* 0x40000040ff0b7424 */ /* 0x000fe200078e00ff */
[----:B------:R-:W-:Y:S01]  /*11fd0*/  R2UR UR10, R12 ;  /* 0x000000000c0a72ca */ /* 0x000fe200000e0000 */
[----:B------:R-:W-:Y:S01]  /*11fe0*/  VIADD R12, R10, 0x4 ;  /* 0x000000040a0c7836 */ /* 0x000fe20000000000 */
[----:B------:R-:W-:Y:S01]  /*11ff0*/  R2UR UR11, R13 ;  /* 0x000000000d0b72ca */ /* 0x000fe200000e0000 */
[----:B------:R-:W-:Y:S01]  /*12000*/  IMAD.MOV.U32 R13, RZ, RZ, 0x40000040 ;  /* 0x40000040ff0d7424 */ /* 0x000fe200078e00ff */
[----:B------:R-:W-:-:S02]  /*12010*/  R2UR UR35, R11 ;  /* 0x000000000b2372ca */ /* 0x000fc400000e0000 */
        /* <DEDUP_REMOVED lines=8> */
[----:B0-----:R-:W-:Y:S02]  /*120a0*/  SHF.R.U32.HI R6, RZ, 0x7, R6 ;  /* 0x00000007ff067819 */ /* 0x001fe40000011606 */
[----:B------:R-:W-:Y:S01]  /*120b0*/  R2UR UR22, R12 ;  /* 0x000000000c1672ca */ /* 0x000fe200000e0000 */
[----:B------:R-:W-:Y:S01]  /*120c0*/  VIADD R12, R10, 0x402 ;  /* 0x000004020a0c7836 */ /* 0x000fe20000000000 */
[----:B------:R-:W-:Y:S01]  /*120d0*/  R2UR UR23, R13 ;  /* 0x000000000d1772ca */ /* 0x000fe200000e0000 */
[----:B------:R-:W-:Y:S02]  /*120e0*/  VIADD R6, R6, 0x8 ;  /* 0x0000000806067836 */ /* 0x000fe40000000000 */
[----:B------:R-:W-:Y:S01]  /*120f0*/  IMAD.MOV.U32 R13, RZ, RZ, 0x40000040 ;  /* 0x40000040ff0d7424 */ /* 0x000fe200078e00ff */
[----:B------:R-:W-:Y:S01]  /*12100*/  R2UR UR26, R12 ;  /* 0x000000000c1a72ca */ /* 0x000fe200000e0000 */
[C---:B------:R-:W-:Y:S01]  /*12110*/  VIADD R12, R10.reuse, 0x404 ;  /* 0x000004040a0c7836 */ /* 0x040fe20000000000 */
[----:B------:R0:W-:Y:S01]  /*12120*/  BAR.SYNC.DEFER_BLOCKING R6, 0x100 ;  /* 0x000400060000751d */ /* 0x0001e20000010000 */
[----:B------:R-:W-:Y:S01]  /*12130*/  VIADD R10, R10, 0x406 ;  /* 0x000004060a0a7836 */ /* 0x000fe20000000000 */
[----:B------:R-:W-:Y:S01]  /*12140*/  R2UR UR27, R13 ;  /* 0x000000000d1b72ca */ /* 0x000fe200000e0000 */
[----:B------:R-:W-:Y:S01]  /*12150*/  IMAD.MOV.U32 R13, RZ, RZ, 0x40000040 ;  /* 0x40000040ff0d7424 */ /* 0x000fe200078e00ff */
[----:B------:R-:W-:-:S02]  /*12160*/  R2UR UR30, R12 ;  /* 0x000000000c1e72ca */ /* 0x000fc400000e0000 */
[----:B------:R-:W-:Y:S02]  /*12170*/  R2UR UR34, R10 ;  /* 0x000000000a2272ca */ /* 0x000fe400000e0000 */
[----:B------:R-:W-:Y:S01]  /*12180*/  R2UR UR31, R13 ;  /* 0x000000000d1f72ca */ /* 0x000fe200000e0000 */
        /* <DEDUP_REMOVED lines=27> */
.L_x_8544:
[----:B------:R-:W-:Y:S01]  /*12340*/  SHF.L.U32 R6, R186, 0x1f, RZ ;  /* 0x0000001fba067819 */ /* 0x000fe200000006ff */
[----:B------:R-:W-:-:S04]  /*12350*/  IMAD R11, R22, 0x8, R2 ;  /* 0x00000008160b7824 */ /* 0x000fc800078e0202 */
[----:B------:R0:W1:Y:S01]  /*12360*/  SYNCS.PHASECHK.TRANS64.TRYWAIT P4, [R11+URZ+0x28850], R6 ;  /* 0x028850060b0075a7 */ /* 0x000062000808017f */
[----:B------:R-:W-:Y:S05]  /*12370*/  @!P0 BRA `(.L_x_8545) ;  /* 0x0000000000048947 */ /* 0x000fea0003800000 */
[----:B------:R-:W-:Y:S01]  /*12380*/  BPT.TRAP 0x1 ;  /* 0x000000040000795c */ /* 0x000fe20000300000 */
.L_x_8545:
[----:B-1----:R-:W-:Y:S05]  /*12390*/  @P4 BRA `(.L_x_8543) ;  /* 0x0000000000084947 */ /* 0x002fea0003800000 */
[----:B------:R-:W1:Y:S02]  /*123a0*/  SYNCS.PHASECHK.TRANS64.TRYWAIT P4, [R11+URZ+0x28850], R6 ;  /* 0x028850060b0075a7 */ /* 0x000e64000808017f */
[----:B-1----:R-:W-:Y:S05]  /*123b0*/  @!P4 BRA `(.L_x_8546) ;  /* 0x000001400054c947 */ /* 0x002fea0003800000 */
.L_x_8543:
[----:B01----:R-:W-:Y:S01]  /*123c0*/  VIADD R6, R2, 0x400 ;  /* 0x0000040002067836 */ /* 0x003fe20000000000 */
[----:B------:R-:W-:Y:S05]  /*123d0*/  WARPSYNC.ALL ;  /* 0x0000000000007948 */ /* 0x000fea0003800000 */
[----:B------:R-:W-:Y:S01]  /*123e0*/  SHF.R.U32.HI R6, RZ, 0x4, R6 ;  /* 0x00000004ff067819 */ /* 0x000fe20000011606 */
[----:B------:R-:W-:Y:S01]  /*123f0*/  WARPGROUP.ARRIVE ;  /* 0x00000000000079c5 */ /* 0x000fe20000000000 */
[----:B------:R-:W-:-:S05]  /*12400*/  IMAD.MOV.U32 R13, RZ, RZ, 0x40000040 ;  /* 0x40000040ff0d7424 */ /* 0x000fca00078e00ff */
[----:B------:R-:W0:Y:S01]  /*12410*/  S2R R20, SR_TID.X ;  /* 0x0000000000147919 */ /* 0x000e220000002100 */
[----:B------:R-:W-:-:S04]  /*12420*/  LOP3.LUT R6, R6, 0x3fff, RZ, 0xc0, !PT ;  /* 0x00003fff06067812 */ /* 0x000fc800078ec0ff */
[----:B------:R-:W-:Y:S02]  /*12430*/  LOP3.LUT R11, R6, 0x4000000, RZ, 0xfc, !PT ;  /* 0x04000000060b7812 */ /* 0x000fe400078efcff */
[----:B------:R-:W1:Y:S03]  /*12440*/  @P2 LDC R6, c[0x0][0x44c] ;  /* 0x00011300ff062b82 */ /* 0x000e660000000800 */
[----:B------:R-:W-:Y:S02]  /*12450*/  IMAD R10, R22, 0x800, R11 ;  /* 0x00000800160a7824 */ /* 0x000fe400078e020b */
[----:B------:R-:W-:Y:S02]  /*12460*/  IMAD.MOV.U32 R11, RZ, RZ, 0x40000040 ;  /* 0x40000040ff0b7424 */ /* 0x000fe400078e00ff */
[C---:B------:R-:W-:Y:S01]  /*12470*/  VIADD R12, R10.reuse, 0x80 ;  /* 0x000000800a0c7836 */ /* 0x040fe20000000000 */
[----:B------:R-:W-:-:S02]  /*12480*/  R2UR UR10, R10 ;  /* 0x000000000a0a72ca */ /* 0x000fc400000e0000 */
[----:B------:R-:W-:Y:S01]  /*12490*/  R2UR UR11, R11 ;  /* 0x000000000b0b72ca */ /* 0x000fe200000e0000 */
[----:B------:R-:W-:-:S12]  /*124a0*/  IMAD.MOV.U32 R11, RZ, RZ, 0x40000040 ;  /* 0x40000040ff0b7424 */ /* 0x000fd800078e00ff */
[----:B------:R-:W-:Y:S01]  /*124b0*/  HGMMA.64x128x16.F32.BF16 R88, R180, gdesc[UR8].tnspB, R88, gsb0 ;  /* 0x41e00008b4587df0 */ /* 0x000fe20008001858 */
[----:B------:R-:W-:Y:S01]  /*124c0*/  R2UR UR10, R12 ;  /* 0x000000000c0a72ca */ /* 0x000fe200000e0000 */
[----:B------:R-:W-:Y:S01]  /*124d0*/  VIADD R12, R10, 0x100 ;  /* 0x000001000a0c7836 */ /* 0x000fe20000000000 */
[----:B------:R-:W-:Y:S01]  /*124e0*/  R2UR UR11, R13 ;  /* 0x000000000d0b72ca */ /* 0x000fe200000e0000 */
[----:B------:R-:W-:Y:S01]  /*124f0*/  IMAD.MOV.U32 R13, RZ, RZ, 0x40000040 ;  /* 0x40000040ff0d7424 */ /* 0x000fe200078e00ff */
[----:B0-----:R-:W-:Y:S01]  /*12500*/  SHF.R.U32.HI R20, RZ, 0x7, R20 ;  /* 0x00000007ff147819 */ /* 0x001fe20000011614 */
[----:B------:R-:W-:Y:S02]  /*12510*/  WARPGROUP.DEPBAR.LE gsb0, 0x0 ;  /* 0x00008000000079c5 */ /* 0x000fe40000010000 */
[----:B------:R-:W-:-:S08]  /*12520*/  WARPGROUP.ARRIVE ;  /* 0x00000000000079c5 */ /* 0x000fd00000000000 */
        /* <DEDUP_REMOVED lines=35> */
[----:B------:R-:W-:Y:S02]  /*12760*/  R2UR UR10, R10 ;  /* 0x000000000a0a72ca */ /* 0x000fe400000e0000 */
[----:B------:R-:W-:Y:S02]  /*12770*/  R2UR UR11, R11 ;  /* 0x000000000b0b72ca */ /* 0x000fe400000e0000 */
[----:B------:R-:W0:Y:S01]  /*12780*/  @P2 LDC R11, c[0x0][0x450] ;  /* 0x00011400ff0b2b82 */ /* 0x000e220000000800 */
[----:B------:R-:W-:Y:S02]  /*12790*/  WARPGROUP.DEPBAR.LE gsb0, 0x0 ;  /* 0x00008000000079c5 */ /* 0x000fe40000010000 */
[----:B------:R-:W-:-:S08]  /*127a0*/  WARPGROUP.ARRIVE ;  /* 0x00000000000079c5 */ /* 0x000fd00000000000 */
[----:B------:R-:W-:Y:S03]  /*127b0*/  HGMMA.64x128x16.F32.BF16 R88, R152, gdesc[UR8].tnspB, R88, gsb0 ;  /* 0x41e0000898587df0 */ /* 0x000fe60008001858 */
[----:B------:R-:W-:Y:S02]  /*127c0*/  WARPGROUP.DEPBAR.LE gsb0, 0x0 ;  /* 0x00008000000079c5 */ /* 0x000fe40000010000 */
[----:B------:R-:W-:Y:S02]  /*127d0*/  IMAD.IADD R155, R195, 0x1, R193 ;  /* 0x00000001c39b7824 */ /* 0x000fe400078e02c1 */
[----:B------:R-:W-:Y:S02]  /*127e0*/  IMAD.SHL.U32 R153, R4, 0x80, RZ ;  /* 0x0000008004997824 */ /* 0x000fe400078e00ff */
[----:B-1----:R-:W-:-:S03]  /*127f0*/  @P2 IMAD.HI.U32 R10, R155, R6, RZ ;  /* 0x000000069b0a2227 */ /* 0x002fc600078e00ff */
[----:B------:R-:W-:Y:S01]  /*12800*/  IADD3 R12, -R153, 0x1, RZ ;  /* 0x00000001990c7810 */ /* 0x000fe20007ffe1ff */
[----:B------:R-:W-:Y:S01]  /*12810*/  @!P1 IMAD R6, R15, 0x8, R2 ;  /* 0x000000080f069824 */ /* 0x000fe200078e0202 */
[----:B0-----:R-:W-:Y:S02]  /*12820*/  @P2 SHF.R.U32.HI R155, RZ, R11, R10 ;  /* 0x0000000bff9b2219 */ /* 0x001fe4000001160a */
[----:B------:R-:W-:Y:S01]  /*12830*/  IADD3 R10, -R20, 0xb, RZ ;  /* 0x0000000b140a7810 */ /* 0x000fe20007ffe1ff */
[----:B------:R-:W-:Y:S02]  /*12840*/  @!P1 VIADD R6, R6, 0x28840 ;  /* 0x0002884006069836 */ /* 0x000fe40000000000 */
[----:B------:R-:W0:Y:S01]  /*12850*/  SHFL.IDX PT, R20, R155, RZ, 0x1c1f ;  /* 0x001c1fff9b147589 */ /* 0x000e2200000e0000 */
[----:B------:R-:W-:Y:S02]  /*12860*/  IMAD R12, R189, -0x2, R12 ;  /* 0xfffffffebd0c7824 */ /* 0x000fe400078e020c */
[----:B------:R-:W-:Y:S01]  /*12870*/  @!P1 PRMT R6, RZ, 0x654, R6 ;  /* 0x00000654ff069816 */ /* 0x000fe20000000006 */
[----:B------:R1:W-:Y:S06]  /*12880*/  BAR.ARV R10, 0x100 ;  /* 0x0004000a0000751d */ /* 0x0003ec0000002000 */
[----:B------:R2:W-:Y:S01]  /*12890*/  @!P1 SYNCS.ARRIVE.TRANS64.RED.A1T0 RZ, [R6+URZ], RZ ;  /* 0x000000ff06ff99a7 */ /* 0x0005e2000810043f */
[----:B------:R-:W-:-:S05]  /*128a0*/  IADD3 R12, -R187, R12, R188 ;  /* 0x0000000cbb0c7210 */ /* 0x000fca0007ffe1bc */
[----:B------:R-:W-:Y:S02]  /*128b0*/  VIADD R21, R12, UR48 ;  /* 0x000000300c157c36 */ /* 0x000fe40008000000 */
[----:B--2---:R-:W-:-:S05]  /*128c0*/  IMAD.U32 R6, RZ, RZ, UR6 ;  /* 0x00000006ff067e24 */ /* 0x004fca000f8e00ff */
[----:B------:R-:W-:Y:S01]  /*128d0*/  LOP3.LUT R13, RZ, R6, RZ, 0x33, !PT ;  /* 0x00000006ff0d7212 */ /* 0x000fe200078e33ff */
[----:B0-----:R-:W-:-:S04]  /*128e0*/  IMAD.IADD R157, R21, 0x1, R20 ;  /* 0x00000001159d7824 */ /* 0x001fc800078e0214 */
[----:B------:R-:W-:-:S04]  /*128f0*/  IMAD.IADD R13, R13, 0x1, R12 ;  /* 0x000000010d0d7824 */ /* 0x000fc800078e020c */
[----:B------:R-:W-:Y:S01]  /*12900*/  IMAD.IADD R159, R13, 0x1, R20 ;  /* 0x000000010d9f7824 */ /* 0x000fe200078e0214 */
[----:B-1----:R-:W-:Y:S06]  /*12910*/  @!P3 BRA `(.L_x_8547) ;  /* 0x000000000058b947 */ /* 0x002fec0003800000 */
        /* <DEDUP_REMOVED lines=12> */
.L_x_8549:
[----:B------:R-:W-:-:S05]  /*129e0*/  IMAD.U32 R20, RZ, RZ, UR4 ;  /* 0x00000004ff147e24 */ /* 0x000fca000f8e00ff */
[----:B------:R-:W-:-:S13]  /*129f0*/  ISETP.NE.AND P4, PT, R20, 0x1, PT ;  /* 0x000000011400780c */ /* 0x000fda0003f85270 */
[----:B------:R-:W0:Y:S02]  /*12a00*/  @P4 LDC.64 R10, c[0x0][0x9e8] ;  /* 0x00027a00ff0a4b82 */ /* 0x000e240000000a00 */
[----:B0-----:R-:W-:-:S05]  /*12a10*/  @P4 IMAD.HI.U32 R10, R12, R10, RZ ;  /* 0x0000000a0c0a4227 */ /* 0x001fca00078e00ff */
[----:B------:R-:W-:-:S07]  /*12a20*/  @P4 SHF.R.U32.HI R12, RZ, R11, R10 ;  /* 0x0000000bff0c4219 */ /* 0x000fce000001160a */
.L_x_8550:
[----:B------:R-:W-:Y:S05]  /*12a30*/  BSYNC B0 ;  /* 0x0000000000007941 */ /* 0x000fea0003800000 */
.L_x_8548:
[----:B------:R-:W-:-:S04]  /*12a40*/  IMAD R12, R12, R20, -R153 ;  /* 0x000000140c0c7224 */ /* 0x000fc800078e0a99 */
[----:B------:R-:W-:-:S05]  /*12a50*/  IMAD R12, R189, -0x2, R12 ;  /* 0xfffffffebd0c7824 */ /* 0x000fca00078e020c */
[----:B------:R-:W-:Y:S02]  /*12a60*/  VIADDMNMX R157, R12, R20, R157, PT ;  /* 0x000000140c9d7246 */ /* 0x000fe4000380019d */
[----:B------:R-:W-:-:S07]  /*12a70*/  VIMNMX R159, R159, R12, !PT ;  /* 0x0000000c9f9f7248 */ /* 0x000fce0007fe0100 */
.L_x_8547:
[----:B------:R-:W-:Y:S01]  /*12a80*/  ISETP.GT.AND P4, PT, R4, -0x1, PT ;  /* 0xffffffff0400780c */ /* 0x000fe20003f84270 */
[----:B------:R-:W0:Y:S03]  /*12a90*/  SHFL.IDX PT, R10, R155, 0x1, 0x1c1f ;  /* 0x003c1f009b0a7f89 */ /* 0x000e2600000e0000 */
[----:B------:R-:W-:-:S04]  /*12aa0*/  ISETP.GT.AND P5, PT, R159, RZ, P4 ;  /* 0x000000ff9f00720c */ /* 0x000fc800027a4270 */
[----:B------:R-:W-:-:S04]  /*12ab0*/  ISETP.LT.OR P5, PT, R157, 0x1, P5 ;  /* 0x000000019d00780c */ /* 0x000fc80002fa1670 */
[----:B------:R-:W-:Y:S02]  /*12ac0*/  FSEL R24, R24, -INF , !P5 ;  /* 0xff80000018187808 */ /* 0x000fe40006800000 */
[----:B------:R-:W-:-:S04]  /*12ad0*/  ISETP.GT.AND P5, PT, R159, 0x1, P4 ;  /* 0x000000019f00780c */ /* 0x000fc800027a4270 */
[----:B------:R-:W-:-:S04]  /*12ae0*/  ISETP.LT.OR P5, PT, R157, 0x2, P5 ;  /* 0x000000029d00780c */ /* 0x000fc80002fa1670 */
[----:B------:R-:W-:Y:S02]  /*12af0*/  FSEL R12, R25, -INF , !P5 ;  /* 0xff800000190c7808 */ /* 0x000fe40006800000 */
[----:B------:R-:W-:Y:S01]  /*12b00*/  ISETP.GT.AND P5, PT, R159, 0x8, P4 ;  /* 0x000000089f00780c */ /* 0x000fe200027a4270 */
[--C-:B0-----:R-:W-:Y:S02]  /*12b10*/  IMAD.IADD R21, R21, 0x1, R10.reuse ;  /* 0x0000000115157824 */ /* 0x101fe400078e020a */
[----:B------:R-:W-:Y:S01]  /*12b20*/  IMAD.IADD R13, R13, 0x1, R10 ;  /* 0x000000010d0d7824 */ /* 0x000fe200078e020a */
[----:B------:R-:W-:-:S04]  /*12b30*/  ISETP.LT.OR P5, PT, R157, 0x9, P5 ;  /* 0x000000099d00780c */ /* 0x000fc80002fa1670 */
[----:B------:R-:W-:Y:S02]  /*12b40*/  FSEL R28, R28, -INF , !P5 ;  /* 0xff8000001c1c7808 */ /* 0x000fe40006800000 */
[----:B------:R-:W-:-:S04]  /*12b50*/  ISETP.GT.AND P5, PT, R159, 0x9, P4 ;  /* 0x000000099f00780c */ /* 0x000fc800027a4270 */
        /* <DEDUP_REMOVED lines=85> */
[----:B------:R-:W-:Y:S01]  /*130b0*/  FSEL R178, R85, -INF , !P5 ;  /* 0xff80000055b27808 */ /* 0x000fe20006800000 */
[----:B------:R-:W-:Y:S08]  /*130c0*/  @!P3 BRA `(.L_x_8551) ;  /* 0x000000000058b947 */ /* 0x000ff00003800000 */
        /* <DEDUP_REMOVED lines=12> */
.L_x_8553:
[----:B------:R-:W-:-:S05]  /*13190*/  IMAD.U32 R180, RZ, RZ, UR4 ;  /* 0x00000004ffb47e24 */ /* 0x000fca000f8e00ff */
[----:B------:R-:W-:-:S13]  /*131a0*/  ISETP.NE.AND P5, PT, R180, 0x1, PT ;  /* 0x00000001b400780c */ /* 0x000fda0003fa5270 */
[----:B------:R-:W0:Y:S02]  /*131b0*/  @P5 LDC.64 R10, c[0x0][0x9e8] ;  /* 0x00027a00ff0a5b82 */ /* 0x000e240000000a00 */
[----:B0-----:R-:W-:-:S05]  /*131c0*/  @P5 IMAD.HI.U32 R10, R25, R10, RZ ;  /* 0x0000000a190a5227 */ /* 0x001fca00078e00ff */
[----:B------:R-:W-:-:S07]  /*131d0*/  @P5 SHF.R.U32.HI R25, RZ, R11, R10 ;  /* 0x0000000bff195219 */ /* 0x000fce000001160a */
.L_x_8554:
[----:B------:R-:W-:Y:S05]  /*131e0*/  BSYNC B0 ;  /* 0x0000000000007941 */ /* 0x000fea0003800000 */
.L_x_8552:
[----:B------:R-:W-:-:S04]  /*131f0*/  IMAD R10, R25, R180, -R153 ;  /* 0x000000b4190a7224 */ /* 0x000fc800078e0a99 */
[----:B------:R-:W-:-:S05]  /*13200*/  IMAD R10, R189, -0x2, R10 ;  /* 0xfffffffebd0a7824 */ /* 0x000fca00078e020a */
[----:B------:R-:W-:Y:S02]  /*13210*/  VIADDMNMX R21, R10, R180, R21, PT ;  /* 0x000000b40a157246 */ /* 0x000fe40003800115 */
[----:B------:R-:W-:-:S07]  /*13220*/  VIMNMX R13, R13, R10, !PT ;  /* 0x0000000a0d0d7248 */ /* 0x000fce0007fe0100 */
.L_x_8551:
[----:B------:R-:W-:Y:S01]  /*13230*/  ISETP.GT.AND P5, PT, R13, 0x1, P4 ;  /* 0x000000010d00780c */ /* 0x000fe200027a4270 */
[----:B------:R-:W-:Y:S01]  /*13240*/  @!P1 IMAD R22, R22, 0x8, R2 ;  /* 0x0000000816169824 */ /* 0x000fe200078e0202 */
[----:B------:R-:W-:Y:S02]  /*13250*/  FMNMX.FTZ R11, R24, R0, !PT ;  /* 0x00000000180b7209 */ /* 0x000fe40007810000 */
[----:B------:R-:W-:Y:S02]  /*13260*/  ISETP.LT.OR P5, PT, R21, 0x2, P5 ;  /* 0x000000021500780c */ /* 0x000fe40002fa1670 */
[----:B------:R-:W-:Y:S02]  /*13270*/  FMNMX.FTZ R11, R12, R11, !PT ;  /* 0x0000000b0c0b7209 */ /* 0x000fe40007810000 */
[----:B------:R-:W-:Y:S02]  /*13280*/  FSEL R180, R27, -INF , !P5 ;  /* 0xff8000001bb47808 */ /* 0x000fe40006800000 */
[----:B------:R-:W-:-:S02]  /*13290*/  ISETP.GT.AND P5, PT, R13, 0x8, P4 ;  /* 0x000000080d00780c */ /* 0x000fc400027a4270 */
[----:B------:R-:W-:Y:S02]  /*132a0*/  FMNMX.FTZ R11, R28, R11, !PT ;  /* 0x0000000b1c0b7209 */ /* 0x000fe40007810000 */
[----:B------:R-:W-:Y:S02]  /*132b0*/  ISETP.LT.OR P5, PT, R21, 0x9, P5 ;  /* 0x000000091500780c */ /* 0x000fe40002fa1670 */
[----:B------:R-:W-:Y:S02]  /*132c0*/  FMNMX.FTZ R11, R20, R11, !PT ;  /* 0x0000000b140b7209 */ /* 0x000fe40007810000 */
[----:B------:R-:W-:Y:S02]  /*132d0*/  FSEL R30, R30, -INF , !P5 ;  /* 0xff8000001e1e7808 */ /* 0x000fe40006800000 */
[----:B------:R-:W-:Y:S02]  /*132e0*/  ISETP.GT.AND P5, PT, R13, 0x9, P4 ;  /* 0x000000090d00780c */ /* 0x000fe400027a4270 */
[----:B------:R-:W-:-:S02]  /*132f0*/  FMNMX.FTZ R11, R32, R11, !PT ;  /* 0x0000000b200b7209 */ /* 0x000fc40007810000 */
[----:B------:R-:W-:Y:S02]  /*13300*/  ISETP.LT.OR P5, PT, R21, 0xa, P5 ;  /* 0x0000000a1500780c */ /* 0x000fe40002fa1670 */
[----:B------:R-:W-:Y:S02]  /*13310*/  FMNMX.FTZ R11, R152, R11, !PT ;  /* 0x0000000b980b7209 */ /* 0x000fe40007810000 */
[----:B------:R-:W-:Y:S02]  /*13320*/  FSEL R182, R31, -INF , !P5 ;  /* 0xff8000001fb67808 */ /* 0x000fe40006800000 */
[----:B------:R-:W-:Y:S02]  /*13330*/  ISETP.GT.AND P5, PT, R13, 0x10, P4 ;  /* 0x000000100d00780c */ /* 0x000fe400027a4270 */
[----:B------:R-:W-:Y:S02]  /*13340*/  FMNMX.FTZ R11, R36, R11, !PT ;  /* 0x0000000b240b7209 */ /* 0x000fe40007810000 */
[----:B------:R-:W-:-:S02]  /*13350*/  ISETP.LT.OR P5, PT, R21, 0x11, P5 ;  /* 0x000000111500780c */ /* 0x000fc40002fa1670 */
[----:B------:R-:W-:Y:S02]  /*13360*/  FMNMX.FTZ R11, R154, R11, !PT ;  /* 0x0000000b9a0b7209 */ /* 0x000fe40007810000 */
[----:B------:R-:W-:Y:S02]  /*13370*/  FSEL R34, R34, -INF , !P5 ;  /* 0xff80000022227808 */ /* 0x000fe40006800000 */
[----:B------:R-:W-:Y:S02]  /*13380*/  ISETP.GT.AND P5, PT, R13, 0x11, P4 ;  /* 0x000000110d00780c */ /* 0x000fe400027a4270 */
[----:B------:R-:W-:Y:S02]  /*13390*/  FMNMX.FTZ R11, R40, R11, !PT ;  /* 0x0000000b280b7209 */ /* 0x000fe40007810000 */
[----:B------:R-:W-:Y:S02]  /*133a0*/  ISETP.LT.OR P5, PT, R21, 0x12, P5 ;  /* 0x000000121500780c */ /* 0x000fe40002fa1670 */
[----:B------:R-:W-:-:S02]  /*133b0*/  FMNMX.FTZ R11, R156, R11, !PT ;  /* 0x0000000b9c0b7209 */ /* 0x000fc40007810000 */
[----:B------:R-:W-:Y:S02]  /*133c0*/  FSEL R186, R35, -INF , !P5 ;  /* 0xff80000023ba7808 */ /* 0x000fe40006800000 */
[----:B------:R-:W-:Y:S02]  /*133d0*/  ISETP.GT.AND P5, PT, R13, 0x18, P4 ;  /* 0x000000180d00780c */ /* 0x000fe400027a4270 */
[----:B------:R-:W-:Y:S02]  /*133e0*/  FMNMX.FTZ R11, R44, R11, !PT ;  /* 0x0000000b2c0b7209 */ /* 0x000fe40007810000 */
[----:B------:R-:W-:Y:S02]  /*133f0*/  ISETP.LT.OR P5, PT, R21, 0x19, P5 ;  /* 0x000000191500780c */ /* 0x000fe40002fa1670 */
[----:B------:R-:W-:Y:S02]  /*13400*/  FMNMX.FTZ R11, R158, R11, !PT ;  /* 0x0000000b9e0b7209 */ /* 0x000fe40007810000 */
[----:B------:R-:W-:-:S02]  /*13410*/  FSEL R38, R38, -INF , !P5 ;  /* 0xff80000026267808 */ /* 0x000fc40006800000 */
[----:B------:R-:W-:Y:S02]  /*13420*/  ISETP.GT.AND P5, PT, R13, 0x19, P4 ;  /* 0x000000190d00780c */ /* 0x000fe400027a4270 */
        /* <DEDUP_REMOVED lines=49> */
[----:B------:R-:W-:Y:S01]  /*13740*/  ISETP.GT.AND P5, PT, R13, 0x41, P4 ;  /* 0x000000410d00780c */ /* 0x000fe200027a4270 */
[----:B------:R-:W0:Y:S03]  /*13750*/  SHFL.BFLY PT, R10, R11, 0x2, 0x1f ;  /* 0x0c401f000b0a7f89 */ /* 0x000e2600000e0000 */
[----:B------:R-:W-:-:S04]  /*13760*/  ISETP.LT.OR P5, PT, R21, 0x42, P5 ;  /* 0x000000421500780c */ /* 0x000fc80002fa1670 */
[----:B------:R-:W-:Y:S02]  /*13770*/  FSEL R59, R59, -INF , !P5 ;  /* 0xff8000003b3b7808 */ /* 0x000fe40006800000 */
[----:B------:R-:W-:-:S04]  /*13780*/  ISETP.GT.AND P5, PT, R13, 0x48, P4 ;  /* 0x000000480d00780c */ /* 0x000fc800027a4270 */
[----:B------:R-:W-:-:S04]  /*13790*/  ISETP.LT.OR P5, PT, R21, 0x49, P5 ;  /* 0x000000491500780c */ /* 0x000fc80002fa1670 */
[----:B------:R-:W-:Y:S02]  /*137a0*/  FSEL R62, R62, -INF , !P5 ;  /* 0xff8000003e3e7808 */ /* 0x000fe40006800000 */
[----:B------:R-:W-:-:S04]  /*137b0*/  ISETP.GT.AND P5, PT, R13, 0x49, P4 ;  /* 0x000000490d00780c */ /* 0x000fc800027a4270 */
[----:B------:R-:W-:Y:S02]  /*137c0*/  ISETP.LT.OR P5, PT, R21, 0x4a, P5 ;  /* 0x0000004a1500780c */ /* 0x000fe40002fa1670 */
[----:B0-----:R-:W-:Y:S02]  /*137d0*/  FMNMX.FTZ R25, R11, R10, !PT ;  /* 0x0000000a0b197209 */ /* 0x001fe40007810000 */
[----:B------:R-:W-:Y:S01]  /*137e0*/  FSEL R63, R63, -INF , !P5 ;  /* 0xff8000003f3f7808 */ /* 0x000fe20006800000 */
[----:B------:R-:W0:Y:S01]  /*137f0*/  LDC R11, c[0x0][0x988] ;  /* 0x00026200ff0b7b82 */ /* 0x000e220000000800 */
[----:B------:R-:W-:Y:S01]  /*13800*/  ISETP.GT.AND P5, PT, R13, 0x50, P4 ;  /* 0x000000500d00780c */ /* 0x000fe200027a4270 */
[----:B------:R-:W1:Y:S03]  /*13810*/  SHFL.BFLY PT, R10, R25, 0x1, 0x1f ;  /* 0x0c201f00190a7f89 */ /* 0x000e6600000e0000 */
[----:B------:R-:W-:-:S04]  /*13820*/  ISETP.LT.OR P5, PT, R21, 0x51, P5 ;  /* 0x000000511500780c */ /* 0x000fc80002fa1670 */
[----:B------:R-:W-:Y:S02]  /*13830*/  FSEL R66, R66, -INF , !P5 ;  /* 0xff80000042427808 */ /* 0x000fe40006800000 */
[----:B------:R-:W-:-:S04]  /*13840*/  ISETP.GT.AND P5, PT, R13, 0x51, P4 ;  /* 0x000000510d00780c */ /* 0x000fc800027a4270 */
[----:B------:R-:W-:-:S04]  /*13850*/  ISETP.LT.OR P5, PT, R21, 0x52, P5 ;  /* 0x000000521500780c */ /* 0x000fc80002fa1670 */
[----:B------:R-:W-:Y:S02]  /*13860*/  FSEL R67, R67, -INF , !P5 ;  /* 0xff80000043437808 */ /* 0x000fe40006800000 */
[----:B------:R-:W-:-:S04]  /*13870*/  ISETP.GT.AND P5, PT, R13, 0x58, P4 ;  /* 0x000000580d00780c */ /* 0x000fc800027a4270 */
[----:B------:R-:W-:Y:S02]  /*13880*/  ISETP.LT.OR P5, PT, R21, 0x59, P5 ;  /* 0x000000591500780c */ /* 0x000fe40002fa1670 */
[----:B-1----:R-:W-:Y:S02]  /*13890*/  FMNMX.FTZ R10, R25, R10, !PT ;  /* 0x0000000a190a7209 */ /* 0x002fe40007810000 */
[----:B------:R-:W-:Y:S02]  /*138a0*/  FSEL R70, R70, -INF , !P5 ;  /* 0xff80000046467808 */ /* 0x000fe40006800000 */
[----:B------:R-:W-:Y:S01]  /*138b0*/  ISETP.GT.AND P5, PT, R13, 0x59, P4 ;  /* 0x000000590d00780c */ /* 0x000fe200027a4270 */
[----:B0-----:R-:W-:-:S03]  /*138c0*/  FMUL.FTZ R51, R10, R11 ;  /* 0x0000000b0a337220 */ /* 0x001fc60000410000 */
        /* <DEDUP_REMOVED lines=23> */
[C---:B------:R-:W-:Y:S02]  /*13a40*/  ISETP.GT.AND P5, PT, R13.reuse, RZ, P4 ;  /* 0x000000ff0d00720c */ /* 0x040fe400027a4270 */
[----:B------:R-:W-:Y:S02]  /*13a50*/  ISETP.GT.AND P4, PT, R13, 0x79, P4 ;  /* 0x000000790d00780c */ /* 0x000fe40002784270 */
[C---:B------:R-:W-:Y:S02]  /*13a60*/  ISETP.LT.OR P5, PT, R21.reuse, 0x1, P5 ;  /* 0x000000011500780c */ /* 0x040fe40002fa1670 */
[----:B------:R-:W-:Y:S02]  /*13a70*/  ISETP.LT.OR P4, PT, R21, 0x7a, P4 ;  /* 0x0000007a1500780c */ /* 0x000fe40002781670 */
[----:B------:R-:W-:-:S02]  /*13a80*/  FSEL R57, R26, -INF , !P5 ;  /* 0xff8000001a397808 */ /* 0x000fc40006800000 */
[----:B------:R-:W-:Y:S02]  /*13a90*/  FSETP.NEU.FTZ.AND P5, PT, R10, -INF , PT ;  /* 0xff8000000a00780b */ /* 0x000fe40003fbd000 */
[----:B------:R-:W-:Y:S02]  /*13aa0*/  FMNMX.FTZ R29, R57, R8, !PT ;  /* 0x00000008391d7209 */ /* 0x000fe40007810000 */
[----:B------:R-:W-:Y:S02]  /*13ab0*/  FSEL R51, R51, RZ, P5 ;  /* 0x000000ff33337208 */ /* 0x000fe40002800000 */
[----:B------:R-:W-:Y:S02]  /*13ac0*/  FMNMX.FTZ R29, R180, R29, !PT ;  /* 0x0000001db41d7209 */ /* 0x000fe40007810000 */
        /* <DEDUP_REMOVED lines=16> */
[----:B------:R0:W-:Y:S01]  /*13bd0*/  MUFU.EX2 R29, R152 ;  /* 0x00000098001d7308 */ /* 0x0001e20000000800 */
[--C-:B------:R-:W-:Y:S01]  /*13be0*/  FFMA.FTZ R36, R158, R11, -R51.reuse ;  /* 0x0000000b9e247223 */ /* 0x100fe20000010833 */
[----:B------:R-:W-:Y:S01]  /*13bf0*/  FMNMX.FTZ R31, R38, R31, !PT ;  /* 0x0000001f261f7209 */ /* 0x000fe20007810000 */
[-CC-:B------:R-:W-:Y:S01]  /*13c00*/  FFMA.FTZ R40, R160, R11.reuse, -R51.reuse ;  /* 0x0000000ba0287223 */ /* 0x180fe20000010833 */
[-CC-:B------:R-:W-:Y:S01]  /*13c10*/  FFMA.FTZ R24, R24, R11.reuse, -R51.reuse ;  /* 0x0000000b18187223 */ /* 0x180fe20000010833 */
        /* <DEDUP_REMOVED lines=10> */
[-CC-:B0-----:R-:W-:Y:S01]  /*13cc0*/  FFMA.FTZ R152, R80, R11.reuse, -R51.reuse ;  /* 0x0000000b50987223 */ /* 0x181fe20000010833 */
[-CC-:B------:R-:W-:Y:S01]  /*13cd0*/  FFMA.FTZ R49, R176, R11.reuse, -R51.reuse ;  /* 0x0000000bb0317223 */ /* 0x180fe20000010833 */
[----:B-1----:R-:W-:Y:S01]  /*13ce0*/  FFMA.FTZ R154, R84, R11, -R51 ;  /* 0x0000000b549a7223 */ /* 0x002fe20000010833 */
[----:B------:R-:W-:Y:S01]  /*13cf0*/  FMNMX.FTZ R33, R46, R33, !PT ;  /* 0x000000212e217209 */ /* 0x000fe20007810000 */
[----:B------:R-:W-:Y:S03]  /*13d00*/  MUFU.EX2 R24, R24 ;  /* 0x0000001800187308 */ /* 0x000fe60000000800 */
[----:B------:R-:W-:-:S04]  /*13d10*/  FMNMX.FTZ R35, R234, R33, !PT ;  /* 0x00000021ea237209 */ /* 0x000fc80007810000 */
[----:B------:R-:W-:Y:S01]  /*13d20*/  FMNMX.FTZ R35, R50, R35, !PT ;  /* 0x0000002332237209 */ /* 0x000fe20007810000 */
[----:B------:R0:W-:Y:S03]  /*13d30*/  MUFU.EX2 R33, R156 ;  /* 0x0000009c00217308 */ /* 0x0001e60000000800 */
[----:B------:R-:W-:-:S04]  /*13d40*/  FMNMX.FTZ R37, R236, R35, !PT ;  /* 0x00000023ec257209 */ /* 0x000fc80007810000 */
[----:B------:R-:W-:Y:S01]  /*13d50*/  FMNMX.FTZ R12, R54, R37, !PT ;  /* 0x00000025360c7209 */ /* 0x000fe20007810000 */
[----:B------:R1:W-:Y:S01]  /*13d60*/  MUFU.EX2 R35, R44 ;  /* 0x0000002c00237308 */ /* 0x0003e20000000800 */
[----:B0-----:R-:W-:Y:S02]  /*13d70*/  FFMA.FTZ R156, R72, R11, -R51 ;  /* 0x0000000b489c7223 */ /* 0x001fe40000010833 */
[----:B------:R-:W-:-:S04]  /*13d80*/  FMNMX.FTZ R37, R55, R12, !PT ;  /* 0x0000000c37257209 */ /* 0x000fc80007810000 */
[----:B------:R-:W-:Y:S01]  /*13d90*/  FMNMX.FTZ R12, R58, R37, !PT ;  /* 0x000000253a0c7209 */ /* 0x000fe20007810000 */
[-CC-:B------:R-:W-:Y:S01]  /*13da0*/  FFMA.FTZ R37, R48, R11.reuse, -R51.reuse ;  /* 0x0000000b30257223 */ /* 0x180fe20000010833 */
[----:B------:R-:W-:Y:S01]  /*13db0*/  FSEL R48, R87, -INF , !P4 ;  /* 0xff80000057307808 */ /* 0x000fe20006000000 */
[-CC-:B-1----:R-:W-:Y:S01]  /*13dc0*/  FFMA.FTZ R44, R162, R11.reuse, -R51.reuse ;  /* 0x0000000ba22c7223 */ /* 0x182fe20000010833 */
[----:B------:R-:W-:Y:S01]  /*13dd0*/  FMNMX.FTZ R39, R59, R12, !PT ;  /* 0x0000000c3b277209 */ /* 0x000fe20007810000 */
[----:B------:R-:W-:Y:S01]  /*13de0*/  FFMA.FTZ R162, R68, R11, -R51 ;  /* 0x0000000b44a27223 */ /* 0x000fe20000010833 */
        /* <DEDUP_REMOVED lines=10> */
[----:B------:R-:W0:Y:S02]  /*13e90*/  MUFU.EX2 R20, R20 ;  /* 0x0000001400147308 */ /* 0x000e240000000800 */
[----:B------:R-:W-:Y:S01]  /*13ea0*/  FMNMX.FTZ R12, R74, R41, !PT ;  /* 0x000000294a0c7209 */ /* 0x000fe20007810000 */
[----:B------:R-:W-:-:S03]  /*13eb0*/  FFMA.FTZ R41, R56, R11, -R51 ;  /* 0x0000000b38297223 */ /* 0x000fc60000010833 */
[----:B------:R-:W-:Y:S02]  /*13ec0*/  FMNMX.FTZ R43, R75, R12, !PT ;  /* 0x0000000c4b2b7209 */ /* 0x000fe40007810000 */
[----:B------:R-:W-:Y:S02]  /*13ed0*/  MUFU.EX2 R28, R28 ;  /* 0x0000001c001c7308 */ /* 0x000fe40000000800 */
[----:B------:R-:W-:-:S04]  /*13ee0*/  FMNMX.FTZ R12, R78, R43, !PT ;  /* 0x0000002b4e0c7209 */ /* 0x000fc80007810000 */
[----:B------:R-:W-:Y:S02]  /*13ef0*/  FMNMX.FTZ R43, R79, R12, !PT ;  /* 0x0000000c4f2b7209 */ /* 0x000fe40007810000 */
[----:B------:R-:W-:Y:S01]  /*13f00*/  MUFU.EX2 R32, R32 ;  /* 0x0000002000207308 */ /* 0x000fe20000000800 */
[----:B0-----:R-:W-:Y:S02]  /*13f10*/  F2FP.BF16.F32.PACK_AB R176, R29, R20 ;  /* 0x000000141db0723e */ /* 0x001fe400000010ff */
[----:B------:R-:W-:Y:S01]  /*13f20*/  FMNMX.FTZ R12, R82, R43, !PT ;  /* 0x0000002b520c7209 */ /* 0x000fe20007810000 */
[----:B------:R-:W-:-:S03]  /*13f30*/  FFMA.FTZ R43, R170, R11, -R51 ;  /* 0x0000000baa2b7223 */ /* 0x000fc60000010833 */
[----:B------:R-:W-:Y:S01]  /*13f40*/  FMNMX.FTZ R21, R83, R12, !PT ;  /* 0x0000000c53157209 */ /* 0x000fe20007810000 */
[----:B------:R-:W0:Y:S03]  /*13f50*/  MUFU.EX2 R36, R36 ;  /* 0x0000002400247308 */ /* 0x000e260000000800 */
[----:B------:R-:W-:-:S04]  /*13f60*/  FMNMX.FTZ R21, R86, R21, !PT ;  /* 0x0000001556157209 */ /* 0x000fc80007810000 */
[----:B------:R-:W-:Y:S01]  /*13f70*/  FMNMX.FTZ R12, R48, R21, !PT ;  /* 0x00000015300c7209 */ /* 0x000fe20007810000 */
[----:B------:R-:W-:Y:S01]  /*13f80*/  FFMA.FTZ R21, R168, R11, -R51 ;  /* 0x0000000ba8157223 */ /* 0x000fe20000010833 */
[----:B------:R-:W-:Y:S03]  /*13f90*/  MUFU.EX2 R37, R37 ;  /* 0x0000002500257308 */ /* 0x000fe60000000800 */
[----:B------:R-:W1:Y:S05]  /*13fa0*/  SHFL.BFLY PT, R45, R12, 0x2, 0x1f ;  /* 0x0c401f000c2d7f89 */ /* 0x000e6a00000e0000 */
[----:B------:R-:W2:Y:S01]  /*13fb0*/  MUFU.EX2 R40, R40 ;  /* 0x0000002800287308 */ /* 0x000ea20000000800 */
[----:B0-----:R-:W-:-:S07]  /*13fc0*/  F2FP.BF16.F32.PACK_AB R174, R36, R35 ;  /* 0x0000002324ae723e */ /* 0x001fce00000010ff */
[----:B------:R-:W-:Y:S08]  /*13fd0*/  MUFU.EX2 R39, R39 ;  /* 0x0000002700277308 */ /* 0x000ff00000000800 */
[----:B------:R-:W0:Y:S01]  /*13fe0*/  MUFU.EX2 R44, R44 ;  /* 0x0000002c002c7308 */ /* 0x000e220000000800 */
[----:B--2---:R-:W-:Y:S02]  /*13ff0*/  F2FP.BF16.F32.PACK_AB R168, R40, R37 ;  /* 0x0000002528a8723e */ /* 0x004fe400000010ff */
[----:B-1----:R-:W-:Y:S01]  /*14000*/  FMNMX.FTZ R52, R12, R45, !PT ;  /* 0x0000002d0c347209 */ /* 0x002fe20007810000 */
[----:B------:R-:W-:Y:S01]  /*14010*/  FFMA.FTZ R45, R172, R11, -R51 ;  /* 0x0000000bac2d7223 */ /* 0x000fe20000010833 */
[----:B------:R-:W-:-:S03]  /*14020*/  F2FP.BF16.F32.PACK_AB R172, R33, R32 ;  /* 0x0000002021ac723e */ /* 0x000fc600000010ff */
[----:B------:R-:W1:Y:S01]  /*14030*/  SHFL.BFLY PT, R53, R52, 0x1, 0x1f ;  /* 0x0c201f0034357f89 */ /* 0x000e6200000e0000 */
[----:B------:R-:W-:Y:S08]  /*14040*/  MUFU.EX2 R41, R41 ;  /* 0x0000002900297308 */ /* 0x000ff00000000800 */
[----:B------:R-:W-:Y:S01]  /*14050*/  MUFU.EX2 R164, R164 ;  /* 0x000000a400a47308 */ /* 0x000fe20000000800 */
[----:B0-----:R-:W-:-:S07]  /*14060*/  F2FP.BF16.F32.PACK_AB R170, R44, R39 ;  /* 0x000000272caa723e */ /* 0x001fce00000010ff */
[----:B------:R-:W-:Y:S01]  /*14070*/  MUFU.EX2 R13, R13 ;  /* 0x0000000d000d7308 */ /* 0x000fe20000000800 */
[----:B-1----:R-:W-:Y:S01]  /*14080*/  FMNMX.FTZ R12, R52, R53, !PT ;  /* 0x00000035340c7209 */ /* 0x002fe20007810000 */
[-C--:B------:R-:W-:Y:S01]  /*14090*/  FFMA.FTZ R53, R178, R11.reuse, -R51 ;  /* 0x0000000bb2357223 */ /* 0x080fe20000010833 */
[----:B------:R-:W-:-:S05]  /*140a0*/  FMUL.FTZ R51, R0, R11 ;  /* 0x0000000b00337220 */ /* 0x000fca0000410000 */
[----:B------:R-:W-:Y:S01]  /*140b0*/  MUFU.EX2 R166, R166 ;  /* 0x000000a600a67308 */ /* 0x000fe20000000800 */
[C---:B------:R-:W-:Y:S01]  /*140c0*/  FSETP.NEU.FTZ.AND P4, PT, R12.reuse, -INF , PT ;  /* 0xff8000000c00780b */ /* 0x040fe20003f9d000 */
[----:B------:R-:W-:Y:S01]  /*140d0*/  FMUL.FTZ R61, R12, R11 ;  /* 0x0000000b0c3d7220 */ /* 0x000fe20000410000 */
[----:B------:R-:W-:-:S04]  /*140e0*/  F2FP.BF16.F32.PACK_AB R178, R31, R28 ;  /* 0x0000001c1fb2723e */ /* 0x000fc800000010ff */
[----:B------:R-:W-:Y:S01]  /*140f0*/  FSEL R61, R61, RZ, P4 ;  /* 0x000000ff3d3d7208 */ /* 0x000fe20002000000 */
[----:B------:R-:W0:Y:S04]  /*14100*/  MUFU.EX2 R51, R51 ;  /* 0x0000003300337308 */ /* 0x000e280000000800 */
        /* <DEDUP_REMOVED lines=13> */
[----:B0-----:R-:W-:Y:S01]  /*141e0*/  FFMA.FTZ R52, R51, R5, R24 ;  /* 0x0000000533347223 */ /* 0x001fe20000010018 */
[----:B------:R-:W-:Y:S01]  /*141f0*/  MUFU.EX2 R0, R0 ;  /* 0x0000000000007308 */ /* 0x000fe20000000800 */
[-CC-:B------:R-:W-:Y:S01]  /*14200*/  FFMA.FTZ R46, R234, R11.reuse, -R61.reuse ;  /* 0x0000000bea2e7223 */ /* 0x180fe2000001083d */
[----:B------:R-:W-:Y:S01]  /*14210*/  F2FP.BF16.F32.PACK_AB R182, R27, R26 ;  /* 0x0000001a1bb6723e */ /* 0x000fe200000010ff */
        /* <DEDUP_REMOVED lines=10> */
[-C--:B------:R-:W-:Y:S01]  /*142c0*/  FFMA.FTZ R161, R66, R11.reuse, -R61 ;  /* 0x0000000b42a17223 */ /* 0x080fe2000001083d */
[----:B------:R-:W-:Y:S01]  /*142d0*/  F2FP.BF16.F32.PACK_AB R180, R25, R24 ;  /* 0x0000001819b4723e */ /* 0x000fe200000010ff */
        /* <DEDUP_REMOVED lines=17> */
[----:B------:R-:W-:Y:S01]  /*143f0*/  FSEL R5, R12, RZ, P4 ;  /* 0x000000ff0c057208 */ /* 0x000fe20002000000 */
[----:B------:R-:W-:Y:S01]  /*14400*/  MUFU.EX2 R30, R30 ;  /* 0x0000001e001e7308 */ /* 0x000fe20000000800 */
[--C-:B------:R-:W-:Y:S01]  /*14410*/  FFMA.FTZ R48, R48, R11, -R61.reuse ;  /* 0x0000000b30307223 */ /* 0x100fe2000001083d */
[----:B------:R-:W-:Y:S01]  /*14420*/  FADD.FTZ R52, R33, R52 ;  /* 0x0000003421347221 */ /* 0x000fe20000010000 */
[----:B------:R-:W-:Y:S01]  /*14430*/  ISETP.GT.AND P4, PT, R4, R14, PT ;  /* 0x0000000e0400720c */ /* 0x000fe20003f84270 */
[-C--:B------:R-:W-:Y:S01]  /*14440*/  FMUL.FTZ R88, R88, R51.reuse ;  /* 0x0000003358587220 */ /* 0x080fe20000410000 */
[----:B------:R-:W-:Y:S01]  /*14450*/  FMUL.FTZ R89, R89, R51 ;  /* 0x0000003359597220 */ /* 0x000fe20000410000 */
[----:B------:R-:W-:Y:S01]  /*14460*/  FADD.FTZ R57, R35, R52 ;  /* 0x0000003423397221 */ /* 0x000fe20000010000 */
[----:B------:R-:W-:Y:S01]  /*14470*/  FFMA.FTZ R52, R55, R11, -R61 ;  /* 0x0000000b37347223 */ /* 0x000fe2000001083d */
[----:B------:R-:W-:-:S02]  /*14480*/  @!P1 VIADD R55, R22, 0x28860 ;  /* 0x0002886016379836 */ /* 0x000fc40000000000 */
[----:B------:R-:W-:Y:S01]  /*14490*/  FADD.FTZ R22, -R5, R8 ;  /* 0x0000000805167221 */ /* 0x000fe20000010100 */
[----:B------:R-:W-:Y:S01]  /*144a0*/  FADD.FTZ R54, R36, R57 ;  /* 0x0000003924367221 */ /* 0x000fe20000010000 */
[----:B------:R0:W-:Y:S01]  /*144b0*/  MUFU.EX2 R8, R52 ;  /* 0x0000003400087308 */ /* 0x0001e20000000800 */
[----:B------:R-:W-:Y:S01]  /*144c0*/  FMUL.FTZ R92, R92, R51 ;  /* 0x000000335c5c7220 */ /* 0x000fe20000410000 */
[----:B------:R-:W-:Y:S01]  /*144d0*/  @!P1 PRMT R55, RZ, 0x654, R55 ;  /* 0x00000654ff379816 */ /* 0x000fe20000000037 */
[----:B------:R-:W-:Y:S01]  /*144e0*/  FADD.FTZ R5, R37, R54 ;  /* 0x0000003625057221 */ /* 0x000fe20000010000 */
[----:B------:R-:W-:Y:S01]  /*144f0*/  FMUL.FTZ R22, R22, R11 ;  /* 0x0000000b16167220 */ /* 0x000fe20000410000 */
[-C--:B------:R-:W-:Y:S01]  /*14500*/  FMUL.FTZ R93, R93, R51.reuse ;  /* 0x000000335d5d7220 */ /* 0x080fe20000410000 */
[----:B------:R1:W-:Y:S01]  /*14510*/  @!P1 SYNCS.ARRIVE.TRANS64.RED.A1T0 RZ, [R55+URZ], RZ ;  /* 0x000000ff37ff99a7 */ /* 0x0003e2000810043f */
[----:B------:R-:W-:Y:S01]  /*14520*/  FADD.FTZ R54, R40, R5 ;  /* 0x0000000528367221 */ /* 0x000fe20000010000 */
[----:B------:R-:W-:Y:S01]  /*14530*/  MUFU.EX2 R162, R162 ;  /* 0x000000a200a27308 */ /* 0x000fe20000000800 */
[-C--:B------:R-:W-:Y:S01]  /*14540*/  FMUL.FTZ R96, R96, R51.reuse ;  /* 0x0000003360607220 */ /* 0x080fe20000410000 */
[-C--:B------:R-:W-:Y:S01]  /*14550*/  FMUL.FTZ R97, R97, R51.reuse ;  /* 0x0000003361617220 */ /* 0x080fe20000410000 */
[----:B------:R-:W-:Y:S01]  /*14560*/  FADD.FTZ R5, R39, R54 ;  /* 0x0000003627057221 */ /* 0x000fe20000010000 */
[-C--:B------:R-:W-:Y:S01]  /*14570*/  FMUL.FTZ R100, R100, R51.reuse ;  /* 0x0000003364647220 */ /* 0x080fe20000410000 */
[-C--:B------:R-:W-:Y:S01]  /*14580*/  FMUL.FTZ R101, R101, R51.reuse ;  /* 0x0000003365657220 */ /* 0x080fe20000410000 */
[-C--:B------:R-:W-:Y:S01]  /*14590*/  FMUL.FTZ R104, R104, R51.reuse ;  /* 0x0000003368687220 */ /* 0x080fe20000410000 */
[----:B0-----:R-:W-:Y:S01]  /*145a0*/  FADD.FTZ R52, R44, R5 ;  /* 0x000000052c347221 */ /* 0x001fe20000010000 */
[----:B-1----:R-:W0:Y:S01]  /*145b0*/  MUFU.EX2 R55, R22 ;  /* 0x0000001600377308 */ /* 0x002e220000000800 */
[-C--:B------:R-:W-:Y:S01]  /*145c0*/  FMUL.FTZ R105, R105, R51.reuse ;  /* 0x0000003369697220 */ /* 0x080fe20000410000 */
[-C--:B------:R-:W-:Y:S01]  /*145d0*/  FMUL.FTZ R108, R108, R51.reuse ;  /* 0x000000336c6c7220 */ /* 0x080fe20000410000 */
[----:B------:R-:W-:Y:S01]  /*145e0*/  FADD.FTZ R5, R41, R52 ;  /* 0x0000003429057221 */ /* 0x000fe20000010000 */
[-C--:B------:R-:W-:Y:S01]  /*145f0*/  FMUL.FTZ R109, R109, R51.reuse ;  /* 0x000000336d6d7220 */ /* 0x080fe20000410000 */
[-C--:B------:R-:W-:Y:S01]  /*14600*/  FMUL.FTZ R112, R112, R51.reuse ;  /* 0x0000003370707220 */ /* 0x080fe20000410000 */
[----:B------:R-:W-:Y:S01]  /*14610*/  FMUL.FTZ R113, R113, R51 ;  /* 0x0000003371717220 */ /* 0x000fe20000410000 */
[C---:B------:R-:W-:Y:S01]  /*14620*/  FADD.FTZ R52, R164.reuse, R5 ;  /* 0x00000005a4347221 */ /* 0x040fe20000010000 */
[----:B------:R-:W1:Y:S01]  /*14630*/  MUFU.EX2 R177, R177 ;  /* 0x000000b100b17308 */ /* 0x000e620000000800 */
[----:B------:R-:W-:Y:S01]  /*14640*/  F2FP.BF16.F32.PACK_AB R164, R164, R41 ;  /* 0x00000029a4a4723e */ /* 0x000fe200000010ff */
[-C--:B------:R-:W-:Y:S01]  /*14650*/  FMUL.FTZ R116, R116, R51.reuse ;  /* 0x0000003374747220 */ /* 0x080fe20000410000 */
[----:B------:R-:W-:Y:S01]  /*14660*/  FADD.FTZ R5, R13, R52 ;  /* 0x000000340d057221 */ /* 0x000fe20000010000 */
[-C--:B------:R-:W-:Y:S01]  /*14670*/  FMUL.FTZ R117, R117, R51.reuse ;  /* 0x0000003375757220 */ /* 0x080fe20000410000 */
[-C--:B------:R-:W-:Y:S01]  /*14680*/  FMUL.FTZ R120, R120, R51.reuse ;  /* 0x0000003378787220 */ /* 0x080fe20000410000 */
[----:B------:R-:W-:Y:S01]  /*14690*/  FMUL.FTZ R121, R121, R51 ;  /* 0x0000003379797220 */ /* 0x000fe20000410000 */
[C---:B------:R-:W-:Y:S01]  /*146a0*/  FADD.FTZ R5, R166.reuse, R5 ;  /* 0x00000005a6057221 */ /* 0x040fe20000010000 */
[----:B------:R-:W2:Y:S01]  /*146b0*/  MUFU.EX2 R43, R43 ;  /* 0x0000002b002b7308 */ /* 0x000ea20000000800 */
[----:B0-----:R-:W-:Y:S01]  /*146c0*/  FFMA.FTZ R52, R55, R3, R0 ;  /* 0x0000000337347223 */ /* 0x001fe20000010000 */
[----:B------:R-:W-:Y:S01]  /*146d0*/  F2FP.BF16.F32.PACK_AB R166, R166, R13 ;  /* 0x0000000da6a6723e */ /* 0x000fe200000010ff */
[----:B------:R-:W-:Y:S01]  /*146e0*/  FADD.FTZ R54, R160, R5 ;  /* 0x00000005a0367221 */ /* 0x000fe20000010000 */
[----:B------:R-:W-:Y:S01]  /*146f0*/  F2FP.BF16.F32.PACK_AB R160, R21, R160 ;  /* 0x000000a015a0723e */ /* 0x000fe200000010ff */
[C---:B------:R-:W-:Y:S01]  /*14700*/  FADD.FTZ R52, R181.reuse, R52 ;  /* 0x00000034b5347221 */ /* 0x040fe20000010000 */
[----:B------:R-:W-:Y:S01]  /*14710*/  F2FP.BF16.F32.PACK_AB R181, R181, R0 ;  /* 0x00000000b5b5723e */ /* 0x000fe200000010ff */
[----:B------:R-:W-:Y:S01]  /*14720*/  FADD.FTZ R5, R21, R54 ;  /* 0x0000003615057221 */ /* 0x000fe20000010000 */
[----:B------:R-:W0:Y:S01]  /*14730*/  MUFU.EX2 R34, R34 ;  /* 0x0000002200227308 */ /* 0x000e220000000800 */
[----:B------:R-:W-:Y:S01]  /*14740*/  FADD.FTZ R3, R183, R52 ;  /* 0x00000034b7037221 */ /* 0x000fe20000010000 */
[-C--:B------:R-:W-:Y:S01]  /*14750*/  FMUL.FTZ R124, R124, R51.reuse ;  /* 0x000000337c7c7220 */ /* 0x080fe20000410000 */
[----:B------:R-:W-:Y:S01]  /*14760*/  FADD.FTZ R54, R162, R5 ;  /* 0x00000005a2367221 */ /* 0x000fe20000010000 */
[-C--:B------:R-:W-:Y:S01]  /*14770*/  FMUL.FTZ R125, R125, R51.reuse ;  /* 0x000000337d7d7220 */ /* 0x080fe20000410000 */
[----:B------:R-:W-:Y:S01]  /*14780*/  FADD.FTZ R52, R30, R3 ;  /* 0x000000031e347221 */ /* 0x000fe20000010000 */
[-C--:B------:R-:W-:Y:S01]  /*14790*/  FMUL.FTZ R128, R128, R51.reuse ;  /* 0x0000003380807220 */ /* 0x080fe20000410000 */
[-C--:B------:R-:W-:Y:S01]  /*147a0*/  FMUL.FTZ R129, R129, R51.reuse ;  /* 0x0000003381817220 */ /* 0x080fe20000410000 */
[----:B------:R-:W3:Y:S01]  /*147b0*/  MUFU.EX2 R156, R156 ;  /* 0x0000009c009c7308 */ /* 0x000ee20000000800 */
[----:B-1----:R-:W-:Y:S01]  /*147c0*/  FADD.FTZ R3, R177, R52 ;  /* 0x00000034b1037221 */ /* 0x002fe20000010000 */
[C---:B--2---:R-:W-:Y:S01]  /*147d0*/  FADD.FTZ R5, R43.reuse, R54 ;  /* 0x000000362b057221 */ /* 0x044fe20000010000 */
[----:B------:R-:W-:Y:S01]  /*147e0*/  F2FP.BF16.F32.PACK_AB R162, R43, R162 ;  /* 0x000000a22ba2723e */ /* 0x000fe200000010ff */
[-C--:B------:R-:W-:Y:S01]  /*147f0*/  FMUL.FTZ R132, R132, R51.reuse ;  /* 0x0000003384847220 */ /* 0x080fe20000410000 */
[-C--:B------:R-:W-:Y:S01]  /*14800*/  FMUL.FTZ R133, R133, R51.reuse ;  /* 0x0000003385857220 */ /* 0x080fe20000410000 */
[-C--:B------:R-:W-:Y:S01]  /*14810*/  FMUL.FTZ R136, R136, R51.reuse ;  /* 0x0000003388887220 */ /* 0x080fe20000410000 */
[-C--:B------:R-:W-:Y:S01]  /*14820*/  FMUL.FTZ R137, R137, R51.reuse ;  /* 0x0000003389897220 */ /* 0x080fe20000410000 */
[----:B------:R-:W1:Y:S01]  /*14830*/  MUFU.EX2 R179, R179 ;  /* 0x000000b300b37308 */ /* 0x000e620000000800 */
        /* <DEDUP_REMOVED lines=8> */
[----:B---3--:R-:W-:Y:S01]  /*148c0*/  FADD.FTZ R26, R156, R5 ;  /* 0x000000059c1a7221 */ /* 0x008fe20000010000 */
[----:B------:R-:W-:Y:S01]  /*148d0*/  F2FP.BF16.F32.PACK_AB R183, R30, R183 ;  /* 0x000000b71eb7723e */ /* 0x000fe200000010ff */
[----:B------:R-:W-:Y:S01]  /*148e0*/  VIADD R4, R4, 0xffffffff ;  /* 0xffffffff04047836 */ /* 0x000fe20000000000 */
[----:B------:R-:W-:Y:S01]  /*148f0*/  F2FP.BF16.F32.PACK_AB R177, R34, R177 ;  /* 0x000000b122b1723e */ /* 0x000fe200000010ff */
[-C--:B------:R-:W-:Y:S01]  /*14900*/  FMUL.FTZ R90, R90, R55.reuse ;  /* 0x000000375a5a7220 */ /* 0x080fe20000410000 */
[-C--:B------:R-:W-:Y:S01]  /*14910*/  FMUL.FTZ R91, R91, R55.reuse ;  /* 0x000000375b5b7220 */ /* 0x080fe20000410000 */
[-C--:B------:R-:W-:Y:S01]  /*14920*/  FMUL.FTZ R94, R94, R55.reuse ;  /* 0x000000375e5e7220 */ /* 0x080fe20000410000 */
[----:B------:R-:W2:Y:S01]  /*14930*/  MUFU.EX2 R38, R38 ;  /* 0x0000002600267308 */ /* 0x000ea20000000800 */
        /* <DEDUP_REMOVED lines=8> */
[C---:B0-----:R-:W-:Y:S01]  /*149c0*/  FADD.FTZ R5, R45.reuse, R26 ;  /* 0x0000001a2d057221 */ /* 0x041fe20000010000 */
[----:B------:R-:W-:Y:S01]  /*149d0*/  F2FP.BF16.F32.PACK_AB R156, R45, R156 ;  /* 0x0000009c2d9c723e */ /* 0x000fe200000010ff */
[-C--:B------:R-:W-:Y:S01]  /*149e0*/  FMUL.FTZ R107, R107, R55.reuse ;  /* 0x000000376b6b7220 */ /* 0x080fe20000410000 */
[-C--:B------:R-:W-:Y:S01]  /*149f0*/  FMUL.FTZ R110, R110, R55.reuse ;  /* 0x000000376e6e7220 */ /* 0x080fe20000410000 */
[-C--:B------:R-:W-:Y:S01]  /*14a00*/  FMUL.FTZ R111, R111, R55.reuse ;  /* 0x000000376f6f7220 */ /* 0x080fe20000410000 */
[-C--:B------:R-:W-:Y:S01]  /*14a10*/  FMUL.FTZ R114, R114, R55.reuse ;  /* 0x0000003772727220 */ /* 0x080fe20000410000 */
[----:B------:R-:W-:Y:S01]  /*14a20*/  FMUL.FTZ R115, R115, R55 ;  /* 0x0000003773737220 */ /* 0x000fe20000410000 */
[----:B------:R-:W0:Y:S01]  /*14a30*/  MUFU.EX2 R42, R42 ;  /* 0x0000002a002a7308 */ /* 0x000e220000000800 */
        /* <DEDUP_REMOVED lines=24> */
[----:B--2---:R-:W-:Y:S01]  /*14bc0*/  FADD.FTZ R3, R175, R26 ;  /* 0x0000001aaf037221 */ /* 0x004fe20000010000 */
[-C--:B------:R-:W-:Y:S01]  /*14bd0*/  FMUL.FTZ R150, R150, R55.reuse ;  /* 0x0000003796967220 */ /* 0x080fe20000410000 */
[----:B------:R-:W-:Y:S01]  /*14be0*/  FMUL.FTZ R151, R151, R55 ;  /* 0x0000003797977220 */ /* 0x000fe20000410000 */
[----:B------:R-:W-:-:S02]  /*14bf0*/  IMAD.MOV.U32 R186, RZ, RZ, R9 ;  /* 0x000000ffffba7224 */ /* 0x000fc400078e0009 */
[----:B------:R-:W-:Y:S02]  /*14c00*/  IMAD.MOV.U32 R0, RZ, RZ, R10 ;  /* 0x000000ffff007224 */ /* 0x000fe400078e000a */
        /* <DEDUP_REMOVED lines=9> */
[----:B-1----:R-:W-:Y:S01]  /*14ca0*/  FADD.FTZ R3, R171, R26 ;  /* 0x0000001aab037221 */ /* 0x002fe20000010000 */
[----:B------:R-:W-:-:S03]  /*14cb0*/  F2FP.BF16.F32.PACK_AB R171, R8, R171 ;  /* 0x000000ab08ab723e */ /* 0x000fc600000010ff */
[----:B------:R-:W-:Y:S01]  /*14cc0*/  FADD.FTZ R26, R8, R3 ;  /* 0x00000003081a7221 */ /* 0x000fe20000010000 */
[----:B------:R-:W-:Y:S02]  /*14cd0*/  IMAD.MOV.U32 R8, RZ, RZ, R12 ;  /* 0x000000ffff087224 */ /* 0x000fe400078e000c */
        /* <DEDUP_REMOVED lines=49> */
[----:B--2---:R-:W-:Y:S01]  /*14ff0*/  FADD.FTZ R3, R86, R3 ;  /* 0x0000000356037221 */ /* 0x004fe20000010000 */
[C---:B-1----:R-:W-:Y:S01]  /*15000*/  FADD.FTZ R5, R53.reuse, R28 ;  /* 0x0000001c35057221 */ /* 0x042fe20000010000 */
[----:B------:R-:W-:Y:S02]  /*15010*/  F2FP.BF16.F32.PACK_AB R154, R53, R154 ;  /* 0x0000009a359a723e */ /* 0x000fe400000010ff */
[C---:B0-----:R-:W-:Y:S01]  /*15020*/  FADD.FTZ R3, R48.reuse, R3 ;  /* 0x0000000330037221 */ /* 0x041fe20000010000 */
[----:B------:R-:W-:Y:S01]  /*15030*/  F2FP.BF16.F32.PACK_AB R155, R48, R86 ;  /* 0x00000056309b723e */ /* 0x000fe200000010ff */
[----:B------:R-:W-:Y:S06]  /*15040*/  @P4 BRA `(.L_x_8555) ;  /* 0xffffffcc006c4947 */ /* 0x000fec000383ffff */
[----:B------:R-:W-:Y:S02]  /*15050*/  IMAD.MOV.U32 R8, RZ, RZ, R12 ;  /* 0x000000ffff087224 */ /* 0x000fe400078e000c */
[----:B------:R-:W-:Y:S02]  /*15060*/  IMAD.MOV.U32 R0, RZ, RZ, R10 ;  /* 0x000000ffff007224 */ /* 0x000fe400078e000a */
[----:B------:R-:W-:Y:S02]  /*15070*/  IMAD.MOV.U32 R22, RZ, RZ, R15 ;  /* 0x000000ffff167224 */ /* 0x000fe400078e000f */
[----:B------:R-:W-:-:S07]  /*15080*/  IMAD.MOV.U32 R186, RZ, RZ, R9 ;  /* 0x000000ffffba7224 */ /* 0x000fce00078e0009 */
.L_x_8537:
[----:B------:R-:W0:Y:S01]  /*15090*/  LDC R9, c[0x0][0x448] ;  /* 0x00011200ff097b82 */ /* 0x000e220000000800 */
[----:B------:R-:W-:-:S07]  /*150a0*/  IADD3 R12, R188, 0x1, -R187 ;  /* 0x00000001bc0c7810 */ /* 0x000fce0007ffe8bb */
[----:B------:R-:W1:Y:S01]  /*150b0*/  LDC R14, c[0x0][0x9e4] ;  /* 0x00027900ff0e7b82 */ /* 0x000e620000000800 */
[----:B0-----:R-:W-:Y:S01]  /*150c0*/  ISETP.NE.AND P4, PT, R9, 0x1, PT ;  /* 0x000000010900780c */ /* 0x001fe20003f85270 */
[----:B------:R-:W-:Y:S01]  /*150d0*/  VIADD R9, R193, 0x7f ;  /* 0x0000007fc1097836 */ /* 0x000fe20000000000 */
[----:B-1----:R-:W-:-:S11]  /*150e0*/  ISETP.GE.AND P5, PT, R14, 0x1, PT ;  /* 0x000000010e00780c */ /* 0x002fd60003fa6270 */
[----:B------:R-:W0:Y:S08]  /*150f0*/  @P4 LDC R10, c[0x0][0x44c] ;  /* 0x00011300ff0a4b82 */ /* 0x000e300000000800 */
[----:B------:R-:W1:Y:S01]  /*15100*/  @P4 LDC R13, c[0x0][0x450] ;  /* 0x00011400ff0d4b82 */ /* 0x000e620000000800 */
[----:B0-----:R-:W-:-:S05]  /*15110*/  @P4 IMAD.HI.U32 R10, R9, R10, RZ ;  /* 0x0000000a090a4227 */ /* 0x001fca00078e00ff */
[----:B-1----:R-:W-:-:S05]  /*15120*/  @P4 SHF.R.U32.HI R9, RZ, R13, R10 ;  /* 0x0000000dff094219 */ /* 0x002fca000001160a */
[----:B------:R-:W-:-:S04]  /*15130*/  IMAD.IADD R9, R12, 0x1, R9 ;  /* 0x000000010c097824 */ /* 0x000fc800078e0209 */
[----:B------:R-:W-:Y:S01]  /*15140*/  IMAD.IADD R6, R9, 0x1, -R6 ;  /* 0x0000000109067824 */ /* 0x000fe200078e0a06 */
        /* <DEDUP_REMOVED lines=11> */
.L_x_8558:
[----:B------:R-:W-:-:S13]  /*15200*/  ISETP.NE.AND P2, PT, R14, 0x1, PT ;  /* 0x000000010e00780c */ /* 0x000fda0003f45270 */
[----:B------:R-:W0:Y:S02]  /*15210*/  @P2 LDC.64 R12, c[0x0][0x9e8] ;  /* 0x00027a00ff0c2b82 */ /* 0x000e240000000a00 */
[----:B0-----:R-:W-:-:S05]  /*15220*/  @P2 IMAD.HI.U32 R10, R9, R12, RZ ;  /* 0x0000000c090a2227 */ /* 0x001fca00078e00ff */
[----:B------:R-:W-:-:S07]  /*15230*/  @P2 SHF.R.U32.HI R9, RZ, R13, R10 ;  /* 0x0000000dff092219 */ /* 0x000fce000001160a */
.L_x_8559:
[----:B------:R-:W-:Y:S05]  /*15240*/  BSYNC B0 ;  /* 0x0000000000007941 */ /* 0x000fea0003800000 */
.L_x_8557:
[----:B------:R-:W-:-:S05]  /*15250*/  IMAD R9, R9, R14, RZ ;  /* 0x0000000e09097224 */ /* 0x000fca00078e02ff */
[----:B------:R-:W-:-:S07]  /*15260*/  VIMNMX R6, R6, R9, !PT ;  /* 0x0000000906067248 */ /* 0x000fce0007fe0100 */
.L_x_8556:
[----:B------:R-:W-:-:S05]  /*15270*/  VIADD R6, R6, 0x7f ;  /* 0x0000007f06067836 */ /* 0x000fca0000000000 */
[----:B------:R-:W-:-:S04]  /*15280*/  SHF.R.S32.HI R9, RZ, 0x1f, R6 ;  /* 0x0000001fff097819 */ /* 0x000fc80000011406 */
[----:B------:R-:W-:-:S04]  /*15290*/  LEA.HI R9, R9, R6, RZ, 0x7 ;  /* 0x0000000609097211 */ /* 0x000fc800078f38ff */
[----:B------:R-:W-:-:S04]  /*152a0*/  SHF.R.S32.HI R9, RZ, 0x7, R9 ;  /* 0x00000007ff097819 */ /* 0x000fc80000011409 */
[----:B------:R-:W-:-:S04]  /*152b0*/  VIMNMX R12, R196, R9, !PT ;  /* 0x00000009c40c7248 */ /* 0x000fc80007fe0100 */
[----:B------:R-:W-:-:S13]  /*152c0*/  ISETP.GE.AND P2, PT, R4, R12, PT ;  /* 0x0000000c0400720c */ /* 0x000fda0003f46270 */
[----:B------:R-:W-:Y:S05]  /*152d0*/  @!P2 BRA `(.L_x_8560) ;  /* 0x000000200084a947 */ /* 0x000fea0003800000 */
[----:B------:R-:W-:Y:S02]  /*152e0*/  IMAD.MOV.U32 R6, RZ, RZ, R8 ;  /* 0x000000ffff067224 */ /* 0x000fe400078e0008 */
[----:B------:R-:W-:Y:S02]  /*152f0*/  IMAD.MOV.U32 R14, RZ, RZ, R0 ;  /* 0x000000ffff0e7224 */ /* 0x000fe400078e0000 */
[----:B------:R-:W-:Y:S02]  /*15300*/  IMAD.MOV.U32 R15, RZ, RZ, R186 ;  /* 0x000000ffff0f7224 */ /* 0x000fe400078e00ba */
[----:B------:R-:W-:-:S07]  /*15310*/  IMAD.MOV.U32 R13, RZ, RZ, R22 ;  /* 0x000000ffff0d7224 */ /* 0x000fce00078e0016 */
.L_x_8570:
        /* <DEDUP_REMOVED lines=10> */
.L_x_8562:
[----:B------:R-:W-:Y:S01]  /*153c0*/  IMAD R0, R22, 0x8, R2 ;  /* 0x0000000816007824 */ /* 0x000fe200078e0202 */
[----:B------:R-:W-:-:S04]  /*153d0*/  SHF.L.U32 R9, R186, 0x1f, RZ ;  /* 0x0000001fba097819 */ /* 0x000fc800000006ff */
[----:B------:R0:W1:Y:S01]  /*153e0*/  SYNCS.PHASECHK.TRANS64.TRYWAIT P3, [R0+URZ+0x28830], R9 ;  /* 0x02883009000075a7 */ /* 0x000062000806017f */
[----:B------:R-:W-:Y:S05]  /*153f0*/  @!P0 BRA `(.L_x_8563) ;  /* 0x0000000000048947 */ /* 0x000fea0003800000 */
[----:B------:R-:W-:Y:S01]  /*15400*/  BPT.TRAP 0x1 ;  /* 0x000000040000795c */ /* 0x000fe20000300000 */
.L_x_8563:
[----:B------:R-:W-:Y:S04]  /*15410*/  BSSY B0, `(.L_x_8561) ;  /* 0x0000004000007945 */ /* 0x000fe80003800000 */
[----:B-1----:R-:W-:Y:S05]  /*15420*/  @P3 BRA `(.L_x_8564) ;  /* 0x0000000000083947 */ /* 0x002fea0003800000 */
[----:B------:R-:W1:Y:S02]  /*15430*/  SYNCS.PHASECHK.TRANS64.TRYWAIT P3, [R0+URZ+0x28830], R9 ;  /* 0x02883009000075a7 */ /* 0x000e64000806017f */
[----:B-1----:R-:W-:Y:S05]  /*15440*/  @!P3 BRA `(.L_x_8565) ;  /* 0x000001100044b947 */ /* 0x002fea0003800000 */
.L_x_8564:
[----:B------:R-:W-:Y:S05]  /*15450*/  BSYNC B0 ;  /* 0x0000000000007941 */ /* 0x000fea0003800000 */
.L_x_8561:
        /* <DEDUP_REMOVED lines=64> */
.L_x_8567:
[----:B------:R-:W-:Y:S01]  /*15860*/  SHF.L.U32 R0, R15, 0x1f, RZ ;  /* 0x0000001f0f007819 */ /* 0x000fe200000006ff */
[----:B------:R-:W-:-:S04]  /*15870*/  IMAD R9, R13, 0x8, R2 ;  /* 0x000000080d097824 */ /* 0x000fc800078e0202 */
[----:B------:R0:W1:Y:S01]  /*15880*/  SYNCS.PHASECHK.TRANS64.TRYWAIT P2, [R9+URZ+0x28850], R0 ;  /* 0x02885000090075a7 */ /* 0x000062000804017f */
[----:B------:R-:W-:Y:S05]  /*15890*/  @!P0 BRA `(.L_x_8568) ;  /* 0x0000000000048947 */ /* 0x000fea0003800000 */
[----:B------:R-:W-:Y:S01]  /*158a0*/  BPT.TRAP 0x1 ;  /* 0x000000040000795c */ /* 0x000fe20000300000 */
.L_x_8568:
[----:B-1----:R-:W-:Y:S05]  /*158b0*/  @P2 BRA `(.L_x_8566) ;  /* 0x0000000000082947 */ /* 0x002fea0003800000 */
[----:B------:R-:W1:Y:S02]  /*158c0*/  SYNCS.PHASECHK.TRANS64.TRYWAIT P2, [R9+URZ+0x28850], R0 ;  /* 0x02885000090075a7 */ /* 0x000e64000804017f */
[----:B-1----:R-:W-:Y:S05]  /*158d0*/  @!P2 BRA `(.L_x_8569) ;  /* 0x0000010c0034a947 */ /* 0x002fea0003800000 */
.L_x_8566:
[----:B01----:R-:W-:Y:S01]  /*158e0*/  VIADD R0, R2, 0x400 ;  /* 0x0000040002007836 */ /* 0x003fe20000000000 */
[----:B------:R-:W-:Y:S05]  /*158f0*/  WARPSYNC.ALL ;  /* 0x0000000000007948 */ /* 0x000fea0003800000 */
[----:B------:R-:W-:-:S04]  /*15900*/  SHF.R.U32.HI R0, RZ, 0x4, R0 ;  /* 0x00000004ff007819 */ /* 0x000fc80000011600 */
[----:B------:R-:W-:-:S04]  /*15910*/  LOP3.LUT R0, R0, 0x3fff, RZ, 0xc0, !PT ;  /* 0x00003fff00007812 */ /* 0x000fc800078ec0ff */
[----:B------:R-:W-:-:S05]  /*15920*/  LOP3.LUT R0, R0, 0x4000000, RZ, 0xfc, !PT ;  /* 0x0400000000007812 */ /* 0x000fca00078efcff */
[----:B------:R-:W-:Y:S01]  /*15930*/  IMAD R10, R13, 0x800, R0 ;  /* 0x000008000d0a7824 */ /* 0x000fe200078e0200 */
[----:B------:R-:W-:Y:S01]  /*15940*/  WARPGROUP.ARRIVE ;  /* 0x00000000000079c5 */ /* 0x000fe20000000000 */
[----:B------:R-:W-:Y:S01]  /*15950*/  IMAD.MOV.U32 R11, RZ, RZ, 0x40000040 ;  /* 0x40000040ff0b7424 */ /* 0x000fe200078e00ff */
[----:B------:R-:W-:Y:S01]  /*15960*/  FMNMX.FTZ R0, R24, R14, !PT ;  /* 0x0000000e18007209 */ /* 0x000fe20007810000 */
[C---:B------:R-:W-:Y:S01]  /*15970*/  VIADD R8, R10.reuse, 0x80 ;  /* 0x000000800a087836 */ /* 0x040fe20000000000 */
[----:B------:R-:W-:Y:S01]  /*15980*/  R2UR UR10, R10 ;  /* 0x000000000a0a72ca */ /* 0x000fe200000e0000 */
[----:B------:R-:W-:Y:S01]  /*15990*/  IMAD.MOV.U32 R9, RZ, RZ, 0x40000040 ;  /* 0x40000040ff097424 */ /* 0x000fe200078e00ff */
[----:B------:R-:W-:Y:S01]  /*159a0*/  R2UR UR11, R11 ;  /* 0x000000000b0b72ca */ /* 0x000fe200000e0000 */
[----:B------:R-:W0:Y:S01]  /*159b0*/  S2R R230, SR_TID.X ;  /* 0x0000000000e67919 */ /* 0x000e220000002100 */
[----:B------:R-:W-:Y:S01]  /*159c0*/  @!P1 IMAD R13, R13, 0x8, R2 ;  /* 0x000000080d0d9824 */ /* 0x000fe200078e0202 */
[C---:B------:R-:W-:Y:S01]  /*159d0*/  ISETP.GT.AND P2, PT, R4.reuse, R12, PT ;  /* 0x0000000c0400720c */ /* 0x040fe20003f44270 */
[----:B------:R-:W-:-:S02]  /*159e0*/  VIADD R4, R4, 0xffffffff ;  /* 0xffffffff04047836 */ /* 0x000fc40000000000 */
[----:B------:R-:W-:-:S05]  /*159f0*/  @!P1 VIADD R13, R13, 0x28860 ;  /* 0x000288600d0d9836 */ /* 0x000fca0000000000 */
[----:B------:R-:W-:Y:S02]  /*15a00*/  @!P1 PRMT R13, RZ, 0x654, R13 ;  /* 0x00000654ff0d9816 */ /* 0x000fe4000000000d */
[----:B------:R-:W-:Y:S01]  /*15a10*/  HGMMA.64x128x16.F32.BF16 R88, R180, gdesc[UR8].tnspB, R88, gsb0 ;  /* 0x41e00008b4587df0 */ /* 0x000fe20008001858 */
[----:B------:R-:W-:Y:S01]  /*15a20*/  R2UR UR10, R8 ;  /* 0x00000000080a72ca */ /* 0x000fe200000e0000 */
[----:B------:R-:W-:Y:S01]  /*15a30*/  VIADD R8, R10, 0x100 ;  /* 0x000001000a087836 */ /* 0x000fe20000000000 */
[----:B------:R-:W-:Y:S02]  /*15a40*/  R2UR UR11, R9 ;  /* 0x00000000090b72ca */ /* 0x000fe400000e0000 */
[----:B------:R-:W-:-:S04]  /*15a50*/  FMNMX.FTZ R9, R25, R0, !PT ;  /* 0x0000000019097209 */ /* 0x000fc80007810000 */
[----:B------:R-:W-:Y:S01]  /*15a60*/  FMNMX.FTZ R0, R28, R9, !PT ;  /* 0x000000091c007209 */ /* 0x000fe20007810000 */
[----:B------:R-:W-:Y:S01]  /*15a70*/  IMAD.MOV.U32 R9, RZ, RZ, 0x40000040 ;  /* 0x40000040ff097424 */ /* 0x000fe200078e00ff */
[----:B0-----:R-:W-:Y:S01]  /*15a80*/  SHF.R.U32.HI R230, RZ, 0x7, R230 ;  /* 0x00000007ffe67819 */ /* 0x001fe200000116e6 */
[----:B------:R-:W-:Y:S02]  /*15a90*/  WARPGROUP.DEPBAR.LE gsb0, 0x0 ;  /* 0x00008000000079c5 */ /* 0x000fe40000010000 */
[----:B------:R-:W-:-:S06]  /*15aa0*/  WARPGROUP.ARRIVE ;  /* 0x00000000000079c5 */ /* 0x000fcc0000000000 */
[----:B------:R-:W-:Y:S01]  /*15ab0*/  HGMMA.64x128x16.F32.BF16 R88, R176, gdesc[UR8].tnspB, R88, gsb0 ;  /* 0x41e00008b0587df0 */ /* 0x000fe20008001858 */
[----:B------:R-:W-:Y:S01]  /*15ac0*/  R2UR UR10, R8 ;  /* 0x00000000080a72ca */ /* 0x000fe200000e0000 */
[----:B------:R-:W-:Y:S01]  /*15ad0*/  VIADD R8, R10, 0x180 ;  /* 0x000001800a087836 */ /* 0x000fe20000000000 */
[----:B------:R-:W-:Y:S02]  /*15ae0*/  R2UR UR11, R9 ;  /* 0x00000000090b72ca */ /* 0x000fe400000e0000 */
        /* <DEDUP_REMOVED lines=24> */
[----:B------:R-:W-:-:S03]  /*15c70*/  IMAD.MOV.U32 R9, RZ, RZ, 0x40000040 ;  /* 0x40000040ff097424 */ /* 0x000fc600078e00ff */
[----:B------:R-:W-:-:S04]  /*15c80*/  FMNMX.FTZ R11, R77, R0, !PT ;  /* 0x000000004d0b7209 */ /* 0x000fc80007810000 */
[----:B------:R-:W-:Y:S02]  /*15c90*/  FMNMX.FTZ R0, R80, R11, !PT ;  /* 0x0000000b50007209 */ /* 0x000fe40007810000 */
[----:B------:R-:W0:Y:S01]  /*15ca0*/  LDC R11, c[0x0][0x988] ;  /* 0x00026200ff0b7b82 */ /* 0x000e220000000800 */
[----:B------:R-:W-:Y:S02]  /*15cb0*/  WARPGROUP.DEPBAR.LE gsb0, 0x0 ;  /* 0x00008000000079c5 */ /* 0x000fe40000010000 */
[----:B------:R-:W-:-:S06]  /*15cc0*/  WARPGROUP.ARRIVE ;  /* 0x00000000000079c5 */ /* 0x000fcc0000000000 */
[----:B------:R-:W-:Y:S01]  /*15cd0*/  HGMMA.64x128x16.F32.BF16 R88, R172, gdesc[UR8].tnspB, R88, gsb0 ;  /* 0x41e00008ac587df0 */ /* 0x000fe20008001858 */
[----:B------:R-:W-:Y:S02]  /*15ce0*/  R2UR UR10, R8 ;  /* 0x00000000080a72ca */ /* 0x000fe400000e0000 */
[----:B------:R-:W-:Y:S02]  /*15cf0*/  R2UR UR11, R9 ;  /* 0x00000000090b72ca */ /* 0x000fe400000e0000 */
[----:B------:R-:W-:-:S04]  /*15d00*/  FMNMX.FTZ R9, R81, R0, !PT ;  /* 0x0000000051097209 */ /* 0x000fc80007810000 */
[----:B------:R-:W-:-:S04]  /*15d10*/  FMNMX.FTZ R0, R84, R9, !PT ;  /* 0x0000000954007209 */ /* 0x000fc80007810000 */
[----:B------:R-:W-:-:S05]  /*15d20*/  FMNMX.FTZ R8, R85, R0, !PT ;  /* 0x0000000055087209 */ /* 0x000fca0007810000 */
[----:B------:R-:W1:Y:S02]  /*15d30*/  SHFL.BFLY PT, R9, R8, 0x2, 0x1f ;  /* 0x0c401f0008097f89 */ /* 0x000e6400000e0000 */
[----:B-1----:R-:W-:Y:S01]  /*15d40*/  FMNMX.FTZ R21, R8, R9, !PT ;  /* 0x0000000908157209 */ /* 0x002fe20007810000 */
[----:B------:R-:W-:Y:S02]  /*15d50*/  VIADD R8, R10, 0x200 ;  /* 0x000002000a087836 */ /* 0x000fe40000000000 */
[----:B------:R-:W-:Y:S02]  /*15d60*/  IMAD.MOV.U32 R9, RZ, RZ, 0x40000040 ;  /* 0x40000040ff097424 */ /* 0x000fe400078e00ff */
        /* <DEDUP_REMOVED lines=32> */
[----:B------:R-:W0:Y:S01]  /*15f70*/  MUFU.EX2 R25, R25 ;  /* 0x0000001900197308 */ /* 0x000e220000000800 */
[C---:B-1----:R-:W-:Y:S01]  /*15f80*/  FADD.FTZ R5, R180.reuse, R5 ;  /* 0x00000005b4057221 */ /* 0x042fe20000010000 */
[----:B------:R-:W-:Y:S01]  /*15f90*/  F2FP.BF16.F32.PACK_AB R180, R180, R15 ;  /* 0x0000000fb4b4723e */ /* 0x000fe200000010ff */
[----:B------:R-:W-:Y:S01]  /*15fa0*/  IMAD.MOV.U32 R15, RZ, RZ, R186 ;  /* 0x000000ffff0f7224 */ /* 0x000fe200078e00ba */
[----:B------:R-:W-:Y:S02]  /*15fb0*/  WARPGROUP.DEPBAR.LE gsb0, 0x0 ;  /* 0x00008000000079c5 */ /* 0x000fe40000010000 */
[----:B------:R-:W-:Y:S01]  /*15fc0*/  WARPGROUP.ARRIVE ;  /* 0x00000000000079c5 */ /* 0x000fe20000000000 */
[-CC-:B------:R-:W-:Y:S01]  /*15fd0*/  FFMA.FTZ R172, R40, R11.reuse, -R20.reuse ;  /* 0x0000000b28ac7223 */ /* 0x180fe20000010814 */
[----:B------:R-:W-:Y:S01]  /*15fe0*/  FFMA.FTZ R174, R44, R11, -R20 ;  /* 0x0000000b2cae7223 */ /* 0x000fe20000010814 */
[----:B------:R-:W1:Y:S03]  /*15ff0*/  MUFU.EX2 R176, R176 ;  /* 0x000000b000b07308 */ /* 0x000e660000000800 */
[----:B------:R-:W-:Y:S01]  /*16000*/  HGMMA.64x128x16.F32.BF16 R88, R168, gdesc[UR8].tnspB, R88, gsb0 ;  /* 0x41e00008a8587df0 */ /* 0x000fe20008001858 */
[----:B------:R-:W-:-:S02]  /*16010*/  R2UR UR10, R8 ;  /* 0x00000000080a72ca */ /* 0x000fc400000e0000 */
[----:B------:R-:W-:Y:S02]  /*16020*/  R2UR UR11, R9 ;  /* 0x00000000090b72ca */ /* 0x000fe400000e0000 */
[----:B------:R-:W-:Y:S01]  /*16030*/  FMNMX.FTZ R8, R26, R6, !PT ;  /* 0x000000061a087209 */ /* 0x000fe20007810000 */
[----:B------:R-:W3:Y:S03]  /*16040*/  MUFU.EX2 R29, R29 ;  /* 0x0000001d001d7308 */ /* 0x000ee60000000800 */
[----:B------:R-:W-:-:S04]  /*16050*/  FMNMX.FTZ R9, R27, R8, !PT ;  /* 0x000000081b097209 */ /* 0x000fc80007810000 */
        /* <DEDUP_REMOVED lines=23> */
[----:B------:R-:W-:Y:S01]  /*161d0*/  FMNMX.FTZ R9, R59, R8, !PT ;  /* 0x000000083b097209 */ /* 0x000fe20007810000 */
[----:B------:R-:W-:-:S03]  /*161e0*/  VIADD R8, R10, 0x280 ;  /* 0x000002800a087836 */ /* 0x000fc60000000000 */
[----:B------:R-:W-:Y:S01]  /*161f0*/  FMNMX.FTZ R24, R62, R9, !PT ;  /* 0x000000093e187209 */ /* 0x000fe20007810000 */
[----:B------:R-:W-:Y:S01]  /*16200*/  IMAD.MOV.U32 R9, RZ, RZ, 0x40000040 ;  /* 0x40000040ff097424 */ /* 0x000fe200078e00ff */
[----:B------:R-:W-:Y:S02]  /*16210*/  MUFU.EX2 R53, R53 ;  /* 0x0000003500357308 */ /* 0x000fe40000000800 */
[----:B------:R-:W-:Y:S01]  /*16220*/  FMNMX.FTZ R21, R63, R24, !PT ;  /* 0x000000183f157209 */ /* 0x000fe20007810000 */
[----:B------:R-:W-:-:S05]  /*16230*/  FFMA.FTZ R24, R72, R11, -R20 ;  /* 0x0000000b48187223 */ /* 0x000fca0000010814 */
        /* <DEDUP_REMOVED lines=10> */
[----:B------:R-:W-:Y:S01]  /*162e0*/  FFMA.FTZ R170, R52, R11, -R20 ;  /* 0x0000000b34aa7223 */ /* 0x000fe20000010814 */
[----:B--2---:R-:W-:Y:S02]  /*162f0*/  FADD.FTZ R52, R182, R5 ;  /* 0x00000005b6347221 */ /* 0x004fe40000010000 */
[----:B------:R-:W-:Y:S01]  /*16300*/  MUFU.EX2 R32, R32 ;  /* 0x0000002000207308 */ /* 0x000fe20000000800 */
[C---:B0-----:R-:W-:Y:S01]  /*16310*/  F2FP.BF16.F32.PACK_AB R182, R25.reuse, R182 ;  /* 0x000000b619b6723e */ /* 0x041fe200000010ff */
[----:B------:R-:W-:Y:S01]  /*16320*/  HGMMA.64x128x16.F32.BF16 R88, R164, gdesc[UR8].tnspB, R88, gsb0 ;  /* 0x41e00008a4587df0 */ /* 0x000fe20008001858 */
[----:B------:R-:W-:Y:S01]  /*16330*/  R2UR UR10, R8 ;  /* 0x00000000080a72ca */ /* 0x000fe200000e0000 */
[----:B------:R-:W-:Y:S01]  /*16340*/  FADD.FTZ R5, R25, R52 ;  /* 0x0000003419057221 */ /* 0x000fe20000010000 */
[----:B------:R-:W-:-:S02]  /*16350*/  R2UR UR11, R9 ;  /* 0x00000000090b72ca */ /* 0x000fc400000e0000 */
[----:B------:R-:W-:Y:S01]  /*16360*/  FMNMX.FTZ R8, R66, R21, !PT ;  /* 0x0000001542087209 */ /* 0x000fe20007810000 */
[----:B-1----:R-:W-:Y:S01]  /*16370*/  FADD.FTZ R52, R176, R5 ;  /* 0x00000005b0347221 */ /* 0x002fe20000010000 */
[----:B------:R-:W0:Y:S01]  /*16380*/  MUFU.EX2 R168, R168 ;  /* 0x000000a800a87308 */ /* 0x000e220000000800 */
[----:B---3--:R-:W-:Y:S02]  /*16390*/  F2FP.BF16.F32.PACK_AB R176, R29, R176 ;  /* 0x000000b01db0723e */ /* 0x008fe400000010ff */
[----:B------:R-:W-:Y:S01]  /*163a0*/  FMNMX.FTZ R9, R67, R8, !PT ;  /* 0x0000000843097209 */ /* 0x000fe20007810000 */
[----:B------:R-:W-:-:S03]  /*163b0*/  FADD.FTZ R5, R29, R52 ;  /* 0x000000341d057221 */ /* 0x000fc60000010000 */
        /* <DEDUP_REMOVED lines=13> */
[----:B-1----:R-:W-:Y:S01]  /*16490*/  FMNMX.FTZ R21, R8, R9, !PT ;  /* 0x0000000908157209 */ /* 0x002fe20007810000 */
[----:B------:R-:W-:Y:S02]  /*164a0*/  VIADD R8, R10, 0x300 ;  /* 0x000003000a087836 */ /* 0x000fe40000000000 */
[----:B------:R-:W-:Y:S02]  /*164b0*/  IMAD.MOV.U32 R9, RZ, RZ, 0x40000040 ;  /* 0x40000040ff097424 */ /* 0x000fe400078e00ff */
[----:B------:R-:W1:Y:S01]  /*164c0*/  SHFL.BFLY PT, R36, R21, 0x1, 0x1f ;  /* 0x0c201f0015247f89 */ /* 0x000e6200000e0000 */
[----:B------:R-:W-:Y:S02]  /*164d0*/  WARPGROUP.DEPBAR.LE gsb0, 0x0 ;  /* 0x00008000000079c5 */ /* 0x000fe40000010000 */
[----:B------:R-:W-:Y:S01]  /*164e0*/  WARPGROUP.ARRIVE ;  /* 0x00000000000079c5 */ /* 0x000fe20000000000 */
[-CC-:B------:R-:W-:Y:S01]  /*164f0*/  FFMA.FTZ R164, R56, R11.reuse, -R20.reuse ;  /* 0x0000000b38a47223 */ /* 0x180fe20000010814 */
[----:B------:R-:W-:Y:S01]  /*16500*/  FFMA.FTZ R166, R60, R11, -R20 ;  /* 0x0000000b3ca67223 */ /* 0x000fe20000010814 */
[----:B----4-:R-:W-:Y:S01]  /*16510*/  FADD.FTZ R56, R178, R5 ;  /* 0x00000005b2387221 */ /* 0x010fe20000010000 */
[----:B-----5:R-:W-:-:S02]  /*16520*/  F2FP.BF16.F32.PACK_AB R178, R37, R178 ;  /* 0x000000b225b2723e */ /* 0x020fc400000010ff */
[----:B------:R-:W-:Y:S01]  /*16530*/  HGMMA.64x128x16.F32.BF16 R88, R160, gdesc[UR8].tnspB, R88, gsb0 ;  /* 0x41e00008a0587df0 */ /* 0x000fe20008001858 */
[----:B------:R-:W-:Y:S01]  /*16540*/  R2UR UR10, R8 ;  /* 0x00000000080a72ca */ /* 0x000fe200000e0000 */
[----:B------:R-:W-:Y:S01]  /*16550*/  FADD.FTZ R5, R37, R56 ;  /* 0x0000003825057221 */ /* 0x000fe20000010000 */
[----:B------:R-:W-:Y:S01]  /*16560*/  R2UR UR11, R9 ;  /* 0x00000000090b72ca */ /* 0x000fe200000e0000 */
[-C--:B------:R-:W-:Y:S01]  /*16570*/  FFMA.FTZ R9, R84, R11.reuse, -R20 ;  /* 0x0000000b54097223 */ /* 0x080fe20000010814 */
[----:B-1----:R-:W-:Y:S01]  /*16580*/  FMNMX.FTZ R8, R21, R36, !PT ;  /* 0x0000002415087209 */ /* 0x002fe20007810000 */
[----:B------:R-:W-:Y:S02]  /*16590*/  IMAD.MOV.U32 R21, RZ, RZ, 0x40000040 ;  /* 0x40000040ff157424 */ /* 0x000fe400078e00ff */
[----:B------:R-:W-:Y:S01]  /*165a0*/  FADD.FTZ R56, R172, R5 ;  /* 0x00000005ac387221 */ /* 0x000fe20000010000 */
[----:B------:R-:W-:Y:S01]  /*165b0*/  MUFU.EX2 R164, R164 ;  /* 0x000000a400a47308 */ /* 0x000fe20000000800 */
[C---:B------:R-:W-:Y:S01]  /*165c0*/  F2FP.BF16.F32.PACK_AB R172, R41.reuse, R172 ;  /* 0x000000ac29ac723e */ /* 0x040fe200000010ff */
[----:B------:R-:W-:Y:S01]  /*165d0*/  FMUL.FTZ R40, R8, R11 ;  /* 0x0000000b08287220 */ /* 0x000fe20000410000 */
[----:B------:R-:W-:-:S03]  /*165e0*/  FADD.FTZ R5, R41, R56 ;  /* 0x0000003829057221 */ /* 0x000fc60000010000 */
        /* <DEDUP_REMOVED lines=25> */
[----:B0-----:R-:W-:Y:S01]  /*16780*/  FADD.FTZ R56, R168, R5 ;  /* 0x00000005a8387221 */ /* 0x001fe20000010000 */
[-CC-:B------:R-:W-:Y:S01]  /*16790*/  FFMA.FTZ R75, R75, R11.reuse, -R40.reuse ;  /* 0x0000000b4b4b7223 */ /* 0x180fe20000010828 */
[-CC-:B------:R-:W-:Y:S01]  /*167a0*/  FFMA.FTZ R78, R78, R11.reuse, -R40.reuse ;  /* 0x0000000b4e4e7223 */ /* 0x180fe20000010828 */
[-C--:B------:R-:W-:Y:S01]  /*167b0*/  FFMA.FTZ R79, R79, R11.reuse, -R40 ;  /* 0x0000000b4f4f7223 */ /* 0x080fe20000010828 */
[----:B------:R-:W-:Y:S01]  /*167c0*/  FADD.FTZ R5, R45, R56 ;  /* 0x000000382d057221 */ /* 0x000fe20000010000 */
[----:B------:R-:W-:Y:S01]  /*167d0*/  MUFU.EX2 R30, R30 ;  /* 0x0000001e001e7308 */ /* 0x000fe20000000800 */
[-CC-:B------:R-:W-:Y:S01]  /*167e0*/  FFMA.FTZ R82, R82, R11.reuse, -R40.reuse ;  /* 0x0000000b52527223 */ /* 0x180fe20000010828 */
[-CC-:B------:R-:W-:Y:S01]  /*167f0*/  FFMA.FTZ R83, R83, R11.reuse, -R40.reuse ;  /* 0x0000000b53537223 */ /* 0x180fe20000010828 */
[----:B------:R-:W-:Y:S01]  /*16800*/  FFMA.FTZ R86, R86, R11, -R40 ;  /* 0x0000000b56567223 */ /* 0x000fe20000010828 */
[----:B------:R-:W-:-:S02]  /*16810*/  IADD3 R27, -R230, 0xb, RZ ;  /* 0x0000000be61b7810 */ /* 0x000fc40007ffe1ff */
[----:B------:R-:W-:Y:S02]  /*16820*/  F2FP.BF16.F32.PACK_AB R174, R33, R174 ;  /* 0x000000ae21ae723e */ /* 0x000fe400000010ff */
        /* <DEDUP_REMOVED lines=19> */
[-CC-:B------:R-:W-:Y:S01]  /*16960*/  FFMA.FTZ R161, R66, R11.reuse, -R40.reuse ;  /* 0x0000000b42a17223 */ /* 0x180fe20000010828 */
[----:B------:R-:W-:Y:S01]  /*16970*/  HGMMA.64x128x16.F32.BF16 R88, R156, gdesc[UR8].tnspB, R88, gsb0 ;  /* 0x41e000089c587df0 */ /* 0x000fe20008001858 */
[-C--:B------:R-:W-:Y:S01]  /*16980*/  FMUL.FTZ R20, R20, R11.reuse ;  /* 0x0000000b14147220 */ /* 0x080fe20000410000 */
[----:B------:R-:W-:Y:S01]  /*16990*/  R2UR UR11, R21 ;  /* 0x00000000150b72ca */ /* 0x000fe200000e0000 */
[----:B------:R-:W-:-:S03]  /*169a0*/  FFMA.FTZ R163, R70, R11, -R40 ;  /* 0x0000000b46a37223 */ /* 0x000fc60000010828 */
[----:B------:R0:W1:Y:S08]  /*169b0*/  MUFU.EX2 R36, R20 ;  /* 0x0000001400247308 */ /* 0x0000700000000800 */
[----:B------:R-:W-:Y:S01]  /*169c0*/  MUFU.EX2 R167, R167 ;  /* 0x000000a700a77308 */ /* 0x000fe20000000800 */
[----:B0-----:R-:W-:Y:S02]  /*169d0*/  VIADD R20, R10, 0x380 ;  /* 0x000003800a147836 */ /* 0x001fe40000000000 */
[----:B------:R-:W-:-:S03]  /*169e0*/  FFMA.FTZ R10, R55, R11, -R40 ;  /* 0x0000000b370a7223 */ /* 0x000fc60000010828 */
[----:B------:R-:W-:Y:S01]  /*169f0*/  R2UR UR10, R20 ;  /* 0x00000000140a72ca */ /* 0x000fe200000e0000 */
[----:B------:R-:W-:Y:S02]  /*16a00*/  @!P1 IMAD R20, R22, 0x8, R2 ;  /* 0x0000000816149824 */ /* 0x000fe400078e0202 */
[----:B------:R-:W-:Y:S01]  /*16a10*/  MUFU.EX2 R10, R10 ;  /* 0x0000000a000a7308 */ /* 0x000fe20000000800 */
[----:B-1----:R-:W-:Y:S01]  /*16a20*/  FFMA.FTZ R3, R36, R3, R181 ;  /* 0x0000000324037223 */ /* 0x002fe200000100b5 */
[----:B------:R-:W-:Y:S01]  /*16a30*/  F2FP.BF16.F32.PACK_AB R181, R26, R181 ;  /* 0x000000b51ab5723e */ /* 0x000fe200000010ff */
[----:B------:R-:W-:Y:S02]  /*16a40*/  @!P1 VIADD R20, R20, 0x28840 ;  /* 0x0002884014149836 */ /* 0x000fe40000000000 */
[----:B------:R-:W-:Y:S01]  /*16a50*/  FADD.FTZ R50, R26, R3 ;  /* 0x000000031a327221 */ /* 0x000fe20000010000 */
[----:B------:R-:W-:Y:S01]  /*16a60*/  FADD.FTZ R26, R170, R5 ;  /* 0x00000005aa1a7221 */ /* 0x000fe20000010000 */
[----:B------:R-:W-:Y:S01]  /*16a70*/  F2FP.BF16.F32.PACK_AB R170, R49, R170 ;  /* 0x000000aa31aa723e */ /* 0x000fe200000010ff */
[----:B------:R-:W-:Y:S01]  /*16a80*/  MUFU.EX2 R48, R48 ;  /* 0x0000003000307308 */ /* 0x000fe20000000800 */
[----:B------:R-:W-:Y:S01]  /*16a90*/  FADD.FTZ R3, R183, R50 ;  /* 0x00000032b7037221 */ /* 0x000fe20000010000 */
[----:B------:R-:W-:Y:S01]  /*16aa0*/  @!P1 PRMT R21, RZ, 0x654, R20 ;  /* 0x00000654ff159816 */ /* 0x000fe20000000014 */
[----:B------:R-:W-:Y:S01]  /*16ab0*/  FADD.FTZ R5, R49, R26 ;  /* 0x0000001a31057221 */ /* 0x000fe20000010000 */
[C---:B------:R-:W-:Y:S01]  /*16ac0*/  F2FP.BF16.F32.PACK_AB R183, R30.reuse, R183 ;  /* 0x000000b71eb7723e */ /* 0x040fe200000010ff */
[----:B------:R-:W-:-:S03]  /*16ad0*/  FADD.FTZ R50, R30, R3 ;  /* 0x000000031e327221 */ /* 0x000fc60000010000 */
[----:B------:R-:W-:Y:S01]  /*16ae0*/  MUFU.EX2 R20, R59 ;  /* 0x0000003b00147308 */ /* 0x000fe20000000800 */
[----:B------:R-:W-:Y:S01]  /*16af0*/  FADD.FTZ R3, R177, R50 ;  /* 0x00000032b1037221 */ /* 0x000fe20000010000 */
[----:B------:R-:W-:Y:S01]  /*16b00*/  FFMA.FTZ R50, R67, R11, -R40 ;  /* 0x0000000b43327223 */ /* 0x000fe20000010828 */
[C---:B------:R-:W-:Y:S02]  /*16b10*/  F2FP.BF16.F32.PACK_AB R177, R34.reuse, R177 ;  /* 0x000000b122b1723e */ /* 0x040fe400000010ff */
[----:B------:R-:W-:Y:S01]  /*16b20*/  FADD.FTZ R54, R34, R3 ;  /* 0x0000000322367221 */ /* 0x000fe20000010000 */
[----:B------:R-:W-:Y:S01]  /*16b30*/  FADD.FTZ R34, R164, R5 ;  /* 0x00000005a4227221 */ /* 0x000fe20000010000 */
[----:B------:R-:W-:Y:S01]  /*16b40*/  F2FP.BF16.F32.PACK_AB R164, R53, R164 ;  /* 0x000000a435a4723e */ /* 0x000fe200000010ff */
[----:B------:R-:W0:Y:S01]  /*16b50*/  MUFU.EX2 R160, R160 ;  /* 0x000000a000a07308 */ /* 0x000e220000000800 */
[----:B------:R-:W-:Y:S01]  /*16b60*/  FADD.FTZ R3, R179, R54 ;  /* 0x00000036b3037221 */ /* 0x000fe20000010000 */
        /* <DEDUP_REMOVED lines=8> */
[C---:B------:R-:W-:Y:S02]  /*16bf0*/  F2FP.BF16.F32.PACK_AB R173, R42.reuse, R173 ;  /* 0x000000ad2aad723e */ /* 0x040fe400000010ff */
[----:B------:R-:W-:-:S03]  /*16c00*/  FADD.FTZ R54, R42, R3 ;  /* 0x000000032a367221 */ /* 0x000fc60000010000 */
[----:B------:R-:W-:Y:S01]  /*16c10*/  MUFU.EX2 R50, R50 ;  /* 0x0000003200327308 */ /* 0x000fe20000000800 */
[----:B------:R-:W-:Y:S01]  /*16c20*/  FADD.FTZ R3, R175, R54 ;  /* 0x00000036af037221 */ /* 0x000fe20000010000 */
[----:B0-----:R-:W-:Y:S01]  /*16c30*/  FADD.FTZ R34, R160, R5 ;  /* 0x00000005a0227221 */ /* 0x001fe20000010000 */
[C---:B------:R-:W-:Y:S02]  /*16c40*/  F2FP.BF16.F32.PACK_AB R175, R44.reuse, R175 ;  /* 0x000000af2caf723e */ /* 0x040fe400000010ff */
[----:B------:R-:W-:Y:S01]  /*16c50*/  FADD.FTZ R54, R44, R3 ;  /* 0x000000032c367221 */ /* 0x000fe20000010000 */
[C---:B------:R-:W-:Y:S01]  /*16c60*/  FADD.FTZ R5, R61.reuse, R34 ;  /* 0x000000223d057221 */ /* 0x040fe20000010000 */
[----:B------:R-:W-:Y:S01]  /*16c70*/  F2FP.BF16.F32.PACK_AB R160, R61, R160 ;  /* 0x000000a03da0723e */ /* 0x000fe200000010ff */
[----:B------:R-:W0:Y:S01]  /*16c80*/  MUFU.EX2 R162, R162 ;  /* 0x000000a200a27308 */ /* 0x000e220000000800 */
[----:B------:R-:W-:Y:S01]  /*16c90*/  FADD.FTZ R3, R169, R54 ;  /* 0x00000036a9037221 */ /* 0x000fe20000010000 */
[----:B------:R-:W-:-:S03]  /*16ca0*/  F2FP.BF16.F32.PACK_AB R169, R46, R169 ;  /* 0x000000a92ea9723e */ /* 0x000fc600000010ff */
[----:B------:R-:W-:-:S03]  /*16cb0*/  FADD.FTZ R54, R46, R3 ;  /* 0x000000032e367221 */ /* 0x000fc60000010000 */
[----:B------:R-:W1:Y:S01]  /*16cc0*/  MUFU.EX2 R163, R163 ;  /* 0x000000a300a37308 */ /* 0x000e620000000800 */
[----:B------:R-:W-:Y:S01]  /*16cd0*/  FADD.FTZ R3, R171, R54 ;  /* 0x00000036ab037221 */ /* 0x000fe20000010000 */
[----:B------:R-:W-:-:S03]  /*16ce0*/  F2FP.BF16.F32.PACK_AB R171, R10, R171 ;  /* 0x000000ab0aab723e */ /* 0x000fc600000010ff */
[----:B------:R-:W-:-:S03]  /*16cf0*/  FADD.FTZ R30, R10, R3 ;  /* 0x000000030a1e7221 */ /* 0x000fc60000010000 */
[----:B------:R-:W2:Y:S01]  /*16d00*/  MUFU.EX2 R52, R52 ;  /* 0x0000003400347308 */ /* 0x000ea20000000800 */
[----:B------:R-:W-:Y:S01]  /*16d10*/  FADD.FTZ R3, R165, R30 ;  /* 0x0000001ea5037221 */ /* 0x000fe20000010000 */
[----:B0-----:R-:W-:Y:S01]  /*16d20*/  FADD.FTZ R34, R162, R5 ;  /* 0x00000005a2227221 */ /* 0x001fe20000010000 */
[C---:B------:R-:W-:Y:S02]  /*16d30*/  F2FP.BF16.F32.PACK_AB R165, R20.reuse, R165 ;  /* 0x000000a514a5723e */ /* 0x040fe400000010ff */
[----:B------:R-:W-:Y:S01]  /*16d40*/  FADD.FTZ R30, R20, R3 ;  /* 0x00000003141e7221 */ /* 0x000fe20000010000 */
[C---:B------:R-:W-:Y:S01]  /*16d50*/  FADD.FTZ R5, R69.reuse, R34 ;  /* 0x0000002245057221 */ /* 0x040fe20000010000 */
[----:B------:R-:W-:Y:S01]  /*16d60*/  F2FP.BF16.F32.PACK_AB R162, R69, R162 ;  /* 0x000000a245a2723e */ /* 0x000fe200000010ff */
[----:B------:R-:W-:Y:S01]  /*16d70*/  MUFU.EX2 R26, R75 ;  /* 0x0000004b001a7308 */ /* 0x000fe20000000800 */
[----:B------:R-:W-:Y:S01]  /*16d80*/  FADD.FTZ R3, R167, R30 ;  /* 0x0000001ea7037221 */ /* 0x000fe20000010000 */
[----:B------:R-:W-:Y:S01]  /*16d90*/  FADD.FTZ R20, R24, R5 ;  /* 0x0000000518147221 */ /* 0x000fe20000010000 */
[----:B------:R-:W-:-:S02]  /*16da0*/  F2FP.BF16.F32.PACK_AB R167, R48, R167 ;  /* 0x000000a730a7723e */ /* 0x000fc400000010ff */
[----:B------:R-:W-:Y:S01]  /*16db0*/  FADD.FTZ R30, R48, R3 ;  /* 0x00000003301e7221 */ /* 0x000fe20000010000 */
[----:B------:R-:W-:Y:S02]  /*16dc0*/  FADD.FTZ R5, R65, R20 ;  /* 0x0000001441057221 */ /* 0x000fe40000010000 */
[----:B------:R-:W-:Y:S01]  /*16dd0*/  MUFU.EX2 R78, R78 ;  /* 0x0000004e004e7308 */ /* 0x000fe20000000800 */
[----:B------:R-:W-:Y:S01]  /*16de0*/  FADD.FTZ R3, R161, R30 ;  /* 0x0000001ea1037221 */ /* 0x000fe20000010000 */
[----:B------:R-:W-:-:S03]  /*16df0*/  F2FP.BF16.F32.PACK_AB R161, R50, R161 ;  /* 0x000000a132a1723e */ /* 0x000fc600000010ff */
[----:B------:R-:W-:-:S03]  /*16e00*/  FADD.FTZ R30, R50, R3 ;  /* 0x00000003321e7221 */ /* 0x000fc60000010000 */
[----:B------:R-:W0:Y:S01]  /*16e10*/  MUFU.EX2 R79, R79 ;  /* 0x0000004f004f7308 */ /* 0x000e220000000800 */
[----:B-1----:R-:W-:Y:S01]  /*16e20*/  FADD.FTZ R3, R163, R30 ;  /* 0x0000001ea3037221 */ /* 0x002fe20000010000 */
[----:B--2---:R-:W-:-:S03]  /*16e30*/  F2FP.BF16.F32.PACK_AB R163, R52, R163 ;  /* 0x000000a334a3723e */ /* 0x004fc600000010ff */
[----:B------:R-:W-:-:S03]  /*16e40*/  FADD.FTZ R10, R52, R3 ;  /* 0x00000003340a7221 */ /* 0x000fc60000010000 */
        /* <DEDUP_REMOVED lines=8> */
[----:B------:R-:W-:Y:S01]  /*16ed0*/  F2FP.BF16.F32.PACK_AB R156, R65, R24 ;  /* 0x00000018419c723e */ /* 0x000fe200000010ff */
[----:B------:R-:W-:Y:S01]  /*16ee0*/  HGMMA.64x128x16.F32.BF16 R88, R152, gdesc[UR8].tnspB, R88, gsb0 ;  /* 0x41e0000898587df0 */ /* 0x000fe20008001858 */
[----:B------:R-:W-:Y:S02]  /*16ef0*/  F2FP.BF16.F32.PACK_AB R158, R73, R28 ;  /* 0x0000001c499e723e */ /* 0x000fe400000010ff */
[----:B0-----:R-:W-:-:S03]  /*16f00*/  F2FP.BF16.F32.PACK_AB R159, R79, R78 ;  /* 0x0000004e4f9f723e */ /* 0x001fc600000010ff */
[----:B------:R-:W0:Y:S08]  /*16f10*/  MUFU.EX2 R157, R157 ;  /* 0x0000009d009d7308 */ /* 0x000e300000000800 */
[----:B------:R-:W1:Y:S08]  /*16f20*/  MUFU.EX2 R6, R85 ;  /* 0x0000005500067308 */ /* 0x000e700000000800 */
[----:B------:R-:W2:Y:S01]  /*16f30*/  MUFU.EX2 R40, R40 ;  /* 0x0000002800287308 */ /* 0x000ea20000000800 */
[----:B0-----:R-:W-:Y:S01]  /*16f40*/  FADD.FTZ R3, R157, R10 ;  /* 0x0000000a9d037221 */ /* 0x001fe20000010000 */
[----:B------:R-:W-:Y:S01]  /*16f50*/  FADD.FTZ R10, R28, R5 ;  /* 0x000000051c0a7221 */ /* 0x000fe20000010000 */
[----:B------:R-:W-:-:S02]  /*16f60*/  F2FP.BF16.F32.PACK_AB R157, R26, R157 ;  /* 0x0000009d1a9d723e */ /* 0x000fc400000010ff */
[----:B------:R-:W-:Y:S01]  /*16f70*/  FADD.FTZ R3, R26, R3 ;  /* 0x000000031a037221 */ /* 0x000fe20000010000 */
[----:B------:R-:W-:-:S03]  /*16f80*/  FADD.FTZ R5, R73, R10 ;  /* 0x0000000a49057221 */ /* 0x000fc60000010000 */
[----:B------:R-:W-:Y:S01]  /*16f90*/  FADD.FTZ R3, R78, R3 ;  /* 0x000000034e037221 */ /* 0x000fe20000010000 */
[----:B------:R-:W-:-:S03]  /*16fa0*/  FADD.FTZ R10, R32, R5 ;  /* 0x00000005200a7221 */ /* 0x000fc60000010000 */
[----:B------:R-:W-:Y:S01]  /*16fb0*/  FADD.FTZ R3, R79, R3 ;  /* 0x000000034f037221 */ /* 0x000fe20000010000 */
[----:B------:R-:W-:-:S03]  /*16fc0*/  FADD.FTZ R10, R77, R10 ;  /* 0x0000000a4d0a7221 */ /* 0x000fc60000010000 */
[----:B------:R-:W-:Y:S01]  /*16fd0*/  FADD.FTZ R3, R82, R3 ;  /* 0x0000000352037221 */ /* 0x000fe20000010000 */
[----:B------:R-:W-:-:S03]  /*16fe0*/  FADD.FTZ R5, R9, R10 ;  /* 0x0000000a09057221 */ /* 0x000fc60000010000 */
[----:B------:R-:W-:Y:S01]  /*16ff0*/  FADD.FTZ R3, R83, R3 ;  /* 0x0000000353037221 */ /* 0x000fe20000010000 */
[----:B-1----:R-:W-:-:S03]  /*17000*/  FADD.FTZ R5, R6, R5 ;  /* 0x0000000506057221 */ /* 0x002fc60000010000 */
[----:B------:R-:W-:-:S04]  /*17010*/  FADD.FTZ R3, R86, R3 ;  /* 0x0000000356037221 */ /* 0x000fc80000010000 */
[----:B--2---:R-:W-:Y:S01]  /*17020*/  FADD.FTZ R3, R40, R3 ;  /* 0x0000000328037221 */ /* 0x004fe20000010000 */
[----:B------:R-:W-:Y:S02]  /*17030*/  WARPGROUP.DEPBAR.LE gsb0, 0x0 ;  /* 0x00008000000079c5 */ /* 0x000fe40000010000 */
[----:B------:R0:W-:Y:S06]  /*17040*/  BAR.ARV R27, 0x100 ;  /* 0x0004001b0000751d */ /* 0x0001ec0000002000 */
[----:B------:R-:W-:Y:S01]  /*17050*/  @!P1 SYNCS.ARRIVE.TRANS64.RED.A1T0 RZ, [R21+URZ], RZ ;  /* 0x000000ff15ff99a7 */ /* 0x000fe2000810043f */
[----:B------:R-:W-:Y:S01]  /*17060*/  F2FP.BF16.F32.PACK_AB R154, R6, R9 ;  /* 0x00000009069a723e */ /* 0x000fe200000010ff */
        /* <DEDUP_REMOVED lines=68> */
[----:B-1----:R-:W-:-:S02]  /*174b0*/  IMAD.MOV.U32 R13, RZ, RZ, R22 ;  /* 0x000000ffff0d7224 */ /* 0x002fc400078e0016 */
[----:B------:R-:W-:Y:S02]  /*174c0*/  IMAD.MOV.U32 R6, RZ, RZ, R8 ;  /* 0x000000ffff067224 */ /* 0x000fe400078e0008 */
[----:B------:R-:W-:Y:S01]  /*174d0*/  IMAD.MOV.U32 R14, RZ, RZ, R0 ;  /* 0x000000ffff0e7224 */ /* 0x000fe200078e0000 */
[----:B0-----:R-:W-:Y:S06]  /*174e0*/  @P2 BRA `(.L_x_8570) ;  /* 0xffffffdc008c2947 */ /* 0x001fec000383ffff */
.L_x_8560:
[----:B------:R-:W-:-:S13]  /*174f0*/  ISETP.GE.AND P2, PT, R4, R196, PT ;  /* 0x000000c40400720c */ /* 0x000fda0003f46270 */
[----:B------:R-:W-:Y:S05]  /*17500*/  @!P2 BRA `(.L_x_8571) ;  /* 0x0000003000a0a947 */ /* 0x000fea0003800000 */
[----:B------:R-:W-:Y:S02]  /*17510*/  IMAD.MOV.U32 R6, RZ, RZ, R8 ;  /* 0x000000ffff067224 */ /* 0x000fe400078e0008 */
[----:B------:R-:W-:Y:S02]  /*17520*/  IMAD.MOV.U32 R12, RZ, RZ, R0 ;  /* 0x000000ffff0c7224 */ /* 0x000fe400078e0000 */
[----:B------:R-:W-:Y:S02]  /*17530*/  IMAD.MOV.U32 R14, RZ, RZ, R186 ;  /* 0x000000ffff0e7224 */ /* 0x000fe400078e00ba */
[----:B------:R-:W-:-:S07]  /*17540*/  IMAD.MOV.U32 R13, RZ, RZ, R22 ;  /* 0x000000ffff0d7224 */ /* 0x000fce00078e0016 */
.L_x_8589:
        /* <DEDUP_REMOVED lines=10> */
.L_x_8573:
[----:B------:R-:W-:Y:S01]  /*175f0*/  IMAD R0, R22, 0x8, R2 ;  /* 0x0000000816007824 */ /* 0x000fe200078e0202 */
[----:B------:R-:W-:-:S04]  /*17600*/  SHF.L.U32 R9, R186, 0x1f, RZ ;  /* 0x0000001fba097819 */ /* 0x000fc800000006ff */
[----:B------:R0:W1:Y:S01]  /*17610*/  SYNCS.PHASECHK.TRANS64.TRYWAIT P3, [R0+URZ+0x28830], R9 ;  /* 0x02883009000075a7 */ /* 0x000062000806017f */
[----:B------:R-:W-:Y:S05]  /*17620*/  @!P0 BRA `(.L_x_8574) ;  /* 0x0000000000048947 */ /* 0x000fea0003800000 */
[----:B------:R-:W-:Y:S01]  /*17630*/  BPT.TRAP 0x1 ;  /* 0x000000040000795c */ /* 0x000fe20000300000 */
.L_x_8574:
[----:B------:R-:W-:Y:S04]  /*17640*/  BSSY B0, `(.L_x_8572) ;  /* 0x0000004000007945 */ /* 0x000fe80003800000 */
[----:B-1----:R-:W-:Y:S05]  /*17650*/  @P3 BRA `(.L_x_8575) ;  /* 0x0000000000083947 */ /* 0x002fea0003800000 */
[----:B------:R-:W1:Y:S02]  /*17660*/  SYNCS.PHASECHK.TRANS64.TRYWAIT P3, [R0+URZ+0x28830], R9 ;  /* 0x02883009000075a7 */ /* 0x000e64000806017f */
[----:B-1----:R-:W-:Y:S05]  /*17670*/  @!P3 BRA `(.L_x_8576) ;  /* 0x000000ec00e0b947 */ /* 0x002fea0003800000 */
.L_x_8575:
[----:B------:R-:W-:Y:S05]  /*17680*/  BSYNC B0 ;  /* 0x0000000000007941 */ /* 0x000fea0003800000 */
.L_x_8572:
        /* <DEDUP_REMOVED lines=64> */
.L_x_8578:
[----:B------:R-:W-:Y:S01]  /*17a90*/  SHF.L.U32 R0, R14, 0x1f, RZ ;  /* 0x0000001f0e007819 */ /* 0x000fe200000006ff */
[----:B------:R-:W-:-:S04]  /*17aa0*/  IMAD R9, R13, 0x8, R2 ;  /* 0x000000080d097824 */ /* 0x000fc800078e0202 */
[----:B------:R0:W1:Y:S01]  /*17ab0*/  SYNCS.PHASECHK.TRANS64.TRYWAIT P2, [R9+URZ+0x28850], R0 ;  /* 0x02885000090075a7 */ /* 0x000062000804017f */
[----:B------:R-:W-:Y:S05]  /*17ac0*/  @!P0 BRA `(.L_x_8579) ;  /* 0x0000000000048947 */ /* 0x000fea0003800000 */
[----:B------:R-:W-:Y:S01]  /*17ad0*/  BPT.TRAP 0x1 ;  /* 0x000000040000795c */ /* 0x000fe20000300000 */
.L_x_8579:
[----:B-1----:R-:W-:Y:S05]  /*17ae0*/  @P2 BRA `(.L_x_8577) ;  /* 0x0000000000082947 */ /* 0x002fea0003800000 */
[----:B------:R-:W1:Y:S02]  /*17af0*/  SYNCS.PHASECHK.TRANS64.TRYWAIT P2, [R9+URZ+0x28850], R0 ;  /* 0x02885000090075a7 */ /* 0x000e64000804017f */
[----:B-1----:R-:W-:Y:S05]  /*17b00*/  @!P2 BRA `(.L_x_8580) ;  /* 0x000000e800d0a947 */ /* 0x002fea0003800000 */
.L_x_8577:
[----:B01----:R-:W-:Y:S01]  /*17b10*/  VIADD R0, R2, 0x400 ;  /* 0x0000040002007836 */ /* 0x003fe20000000000 */
[----:B------:R-:W-:Y:S05]  /*17b20*/  WARPSYNC.ALL ;  /* 0x0000000000007948 */ /* 0x000fea0003800000 */
[----:B------:R-:W-:Y:S01]  /*17b30*/  SHF.R.U32.HI R0, RZ, 0x4, R0 ;  /* 0x00000004ff007819 */ /* 0x000fe20000011600 */
[----:B------:R-:W-:Y:S01]  /*17b40*/  IMAD.MOV.U32 R9, RZ, RZ, 0x40000040 ;  /* 0x40000040ff097424 */ /* 0x000fe200078e00ff */
[----:B------:R-:W-:Y:S01]  /*17b50*/  WARPGROUP.ARRIVE ;  /* 0x00000000000079c5 */ /* 0x000fe20000000000 */
[----:B------:R-:W-:Y:S01]  /*17b60*/  IMAD.MOV.U32 R11, RZ, RZ, 0x40000040 ;  /* 0x40000040ff0b7424 */ /* 0x000fe200078e00ff */
[----:B------:R-:W-:-:S04]  /*17b70*/  LOP3.LUT R0, R0, 0x3fff, RZ, 0xc0, !PT ;  /* 0x00003fff00007812 */ /* 0x000fc800078ec0ff */
[----:B------:R-:W0:Y:S01]  /*17b80*/  S2R R15, SR_TID.X ;  /* 0x00000000000f7919 */ /* 0x000e220000002100 */
[----:B------:R-:W-:Y:S01]  /*17b90*/  R2UR UR11, R9 ;  /* 0x00000000090b72ca */ /* 0x000fe200000e0000 */
[----:B------:R-:W-:Y:S01]  /*17ba0*/  IMAD.MOV.U32 R9, RZ, RZ, 0x40000040 ;  /* 0x40000040ff097424 */ /* 0x000fe200078e00ff */
[----:B------:R-:W-:-:S05]  /*17bb0*/  LOP3.LUT R0, R0, 0x4000000, RZ, 0xfc, !PT ;  /* 0x0400000000007812 */ /* 0x000fca00078efcff */
[----:B------:R-:W-:Y:S02]  /*17bc0*/  IMAD R8, R13, 0x800, R0 ;  /* 0x000008000d087824 */ /* 0x000fe400078e0200 */
[----:B------:R-:W1:Y:S02]  /*17bd0*/  @P4 LDC R0, c[0x0][0x44c] ;  /* 0x00011300ff004b82 */ /* 0x000e640000000800 */
[C---:B------:R-:W-:Y:S01]  /*17be0*/  VIADD R10, R8.reuse, 0x80 ;  /* 0x00000080080a7836 */ /* 0x040fe20000000000 */
[----:B------:R-:W-:-:S13]  /*17bf0*/  R2UR UR10, R8 ;  /* 0x00000000080a72ca */ /* 0x000fda00000e0000 */
        /* <DEDUP_REMOVED lines=40> */
[----:B------:R-:W-:-:S04]  /*17e80*/  IMAD.IADD R11, R195, 0x1, R193 ;  /* 0x00000001c30b7824 */ /* 0x000fc800078e02c1 */
[----:B-1----:R-:W-:Y:S01]  /*17e90*/  @P4 IMAD.HI.U32 R0, R11, R0, RZ ;  /* 0x000000000b004227 */ /* 0x002fe200078e00ff */
[----:B------:R-:W-:Y:S02]  /*17ea0*/  WARPGROUP.DEPBAR.LE gsb0, 0x0 ;  /* 0x00008000000079c5 */ /* 0x000fe40000010000 */
[----:B------:R-:W-:-:S06]  /*17eb0*/  WARPGROUP.ARRIVE ;  /* 0x00000000000079c5 */ /* 0x000fcc0000000000 */
[----:B------:R-:W-:Y:S01]  /*17ec0*/  HGMMA.64x128x16.F32.BF16 R88, R156, gdesc[UR8].tnspB, R88, gsb0 ;  /* 0x41e000089c587df0 */ /* 0x000fe20008001858 */
[----:B------:R-:W-:Y:S01]  /*17ed0*/  R2UR UR10, R8 ;  /* 0x00000000080a72ca */ /* 0x000fe200000e0000 */
[----:B------:R-:W-:Y:S01]  /*17ee0*/  @!P1 IMAD R8, R22, 0x8, R2 ;  /* 0x0000000816089824 */ /* 0x000fe200078e0202 */
[----:B------:R-:W-:Y:S02]  /*17ef0*/  R2UR UR11, R9 ;  /* 0x00000000090b72ca */ /* 0x000fe400000e0000 */
[----:B------:R-:W0:Y:S01]  /*17f00*/  @P4 LDC R9, c[0x0][0x450] ;  /* 0x00011400ff094b82 */ /* 0x000e220000000800 */
[----:B------:R-:W-:-:S05]  /*17f10*/  @!P1 VIADD R14, R8, 0x28840 ;  /* 0x00028840080e9836 */ /* 0x000fca0000000000 */
[----:B------:R-:W-:Y:S02]  /*17f20*/  @!P1 PRMT R14, RZ, 0x654, R14 ;  /* 0x00000654ff0e9816 */ /* 0x000fe4000000000e */
[----:B0-----:R-:W-:Y:S01]  /*17f30*/  @P4 SHF.R.U32.HI R11, RZ, R9, R0 ;  /* 0x00000009ff0b4219 */ /* 0x001fe20000011600 */
[----:B------:R-:W-:Y:S01]  /*17f40*/  IMAD.SHL.U32 R0, R4, 0x80, RZ ;  /* 0x0000008004007824 */ /* 0x000fe200078e00ff */
[----:B------:R-:W-:-:S03]  /*17f50*/  IADD3 R9, -R15, 0xb, RZ ;  /* 0x0000000b0f097810 */ /* 0x000fc60007ffe1ff */
[----:B------:R-:W0:Y:S01]  /*17f60*/  SHFL.IDX PT, R10, R11, RZ, 0x1c1f ;  /* 0x001c1fff0b0a7589 */ /* 0x000e2200000e0000 */
[----:B------:R-:W-:-:S05]  /*17f70*/  IADD3 R8, -R0, 0x1, RZ ;  /* 0x0000000100087810 */ /* 0x000fca0007ffe1ff */
[----:B------:R-:W-:-:S05]  /*17f80*/  IMAD R8, R189, -0x2, R8 ;  /* 0xfffffffebd087824 */ /* 0x000fca00078e0208 */
[----:B------:R-:W-:-:S05]  /*17f90*/  IADD3 R8, -R187, R8, R188 ;  /* 0x00000008bb087210 */ /* 0x000fca0007ffe1bc */
[----:B------:R-:W-:Y:S01]  /*17fa0*/  VIADD R21, R8, UR7 ;  /* 0x0000000708157c36 */ /* 0x000fe20008000000 */
[----:B------:R-:W-:Y:S02]  /*17fb0*/  WARPGROUP.DEPBAR.LE gsb0, 0x0 ;  /* 0x00008000000079c5 */ /* 0x000fe40000010000 */
[----:B------:R-:W-:-:S06]  /*17fc0*/  WARPGROUP.ARRIVE ;  /* 0x00000000000079c5 */ /* 0x000fcc0000000000 */
[----:B------:R-:W-:Y:S01]  /*17fd0*/  HGMMA.64x128x16.F32.BF16 R88, R152, gdesc[UR8].tnspB, R88, gsb0 ;  /* 0x41e0000898587df0 */ /* 0x000fe20008001858 */
[----:B------:R-:W-:-:S06]  /*17fe0*/  ULOP3.LUT UR10, URZ, UR37, URZ, 0x33, !UPT ;  /* 0x000000253f0a7292 */ /* 0x000fcc000f8e333f */
[----:B------:R-:W-:Y:S01]  /*17ff0*/  VIADD R15, R8, UR10 ;  /* 0x0000000a080f7c36 */ /* 0x000fe20008000000 */
[----:B------:R-:W-:Y:S02]  /*18000*/  WARPGROUP.DEPBAR.LE gsb0, 0x0 ;  /* 0x00008000000079c5 */ /* 0x000fe40000010000 */
[----:B------:R1:W-:Y:S06]  /*18010*/  BAR.ARV R9, 0x100 ;  /* 0x000400090000751d */ /* 0x0003ec0000002000 */
[----:B------:R1:W-:Y:S01]  /*18020*/  @!P1 SYNCS.ARRIVE.TRANS64.RED.A1T0 RZ, [R14+URZ], RZ ;  /* 0x000000ff0eff99a7 */ /* 0x0003e2000810043f */
[----:B0-----:R-:W-:-:S02]  /*18030*/  IMAD.IADD R153, R21, 0x1, R10 ;  /* 0x0000000115997824 */ /* 0x001fc400078e020a */
        /* <DEDUP_REMOVED lines=9> */
[----:B-1----:R-:W0:Y:S02]  /*180d0*/  @P2 LDC.64 R8, c[0x0][0x9e8] ;  /* 0x00027a00ff082b82 */ /* 0x002e240000000a00 */
[----:B0-----:R-:W-:-:S05]  /*180e0*/  @P2 IMAD.HI.U32 R8, R157, R8, RZ ;  /* 0x000000089d082227 */ /* 0x001fca00078e00ff */
[----:B------:R-:W-:-:S04]  /*180f0*/  @P2 SHF.R.U32.HI R157, RZ, R9, R8 ;  /* 0x00000009ff9d2219 */ /* 0x000fc80000011608 */
[----:B------:R-:W-:Y:S01]  /*18100*/  LOP3.LUT R157, RZ, R157, RZ, 0x33, !PT ;  /* 0x0000009dff9d7212 */ /* 0x000fe200078e33ff */
[----:B------:R-:W-:Y:S06]  /*18110*/  BRA `(.L_x_8584) ;  /* 0x0000000000147947 */ /* 0x000fec0003800000 */
.L_x_8583:
[----:B------:R-:W-:-:S05]  /*18120*/  IMAD.U32 R10, RZ, RZ, UR5 ;  /* 0x00000005ff0a7e24 */ /* 0x000fca000f8e00ff */
[----:B------:R-:W-:-:S13]  /*18130*/  ISETP.NE.AND P2, PT, R10, 0x1, PT ;  /* 0x000000010a00780c */ /* 0x000fda0003f45270 */
[----:B-1----:R-:W0:Y:S02]  /*18140*/  @P2 LDC.64 R8, c[0x0][0x9e8] ;  /* 0x00027a00ff082b82 */ /* 0x002e240000000a00 */
[----:B0-----:R-:W-:-:S05]  /*18150*/  @P2 IMAD.HI.U32 R8, R157, R8, RZ ;  /* 0x000000089d082227 */ /* 0x001fca00078e00ff */
[----:B------:R-:W-:-:S07]  /*18160*/  @P2 SHF.R.U32.HI R157, RZ, R9, R8 ;  /* 0x00000009ff9d2219 */ /* 0x000fce0000011608 */
.L_x_8584:
[----:B------:R-:W-:Y:S05]  /*18170*/  BSYNC B0 ;  /* 0x0000000000007941 */ /* 0x000fea0003800000 */
.L_x_8582:
[----:B------:R-:W-:-:S04]  /*18180*/  IMAD R8, R157, R10, -R0 ;  /* 0x0000000a9d087224 */ /* 0x000fc800078e0a00 */
[----:B------:R-:W-:-:S05]  /*18190*/  IMAD R8, R189, -0x2, R8 ;  /* 0xfffffffebd087824 */ /* 0x000fca00078e0208 */
[----:B------:R-:W-:Y:S02]  /*181a0*/  VIADDMNMX R153, R8, R10, R153, PT ;  /* 0x0000000a08997246 */ /* 0x000fe40003800199 */
[----:B------:R-:W-:-:S07]  /*181b0*/  VIMNMX R155, R155, R8, !PT ;  /* 0x000000089b9b7248 */ /* 0x000fce0007fe0100 */
.L_x_8581:
        /* <DEDUP_REMOVED lines=15> */
[----:B-1----:R-:W-:Y:S02]  /*182b0*/  FSEL R14, R29, -INF , !P3 ;  /* 0xff8000001d0e7808 */ /* 0x002fe40005800000 */
        /* <DEDUP_REMOVED lines=97> */
.L_x_8587:
[----:B------:R-:W-:-:S05]  /*188d0*/  IMAD.U32 R25, RZ, RZ, UR5 ;  /* 0x00000005ff197e24 */ /* 0x000fca000f8e00ff */
[----:B------:R-:W-:-:S13]  /*188e0*/  ISETP.NE.AND P3, PT, R25, 0x1, PT ;  /* 0x000000011900780c */ /* 0x000fda0003f65270 */
[----:B------:R-:W0:Y:S02]  /*188f0*/  @P3 LDC.64 R8, c[0x0][0x9e8] ;  /* 0x00027a00ff083b82 */ /* 0x000e240000000a00 */
[----:B0-----:R-:W-:-:S05]  /*18900*/  @P3 IMAD.HI.U32 R8, R11, R8, RZ ;  /* 0x000000080b083227 */ /* 0x001fca00078e00ff */
[----:B------:R-:W-:-:S07]  /*18910*/  @P3 SHF.R.U32.HI R11, RZ, R9, R8 ;  /* 0x00000009ff0b3219 */ /* 0x000fce0000011608 */
.L_x_8588:
[----:B------:R-:W-:Y:S05]  /*18920*/  BSYNC B0 ;  /* 0x0000000000007941 */ /* 0x000fea0003800000 */
.L_x_8586:
[----:B------:R-:W-:-:S04]  /*18930*/  IMAD R0, R11, R25, -R0 ;  /* 0x000000190b007224 */ /* 0x000fc800078e0a00 */
[----:B------:R-:W-:-:S05]  /*18940*/  IMAD R0, R189, -0x2, R0 ;  /* 0xfffffffebd007824 */ /* 0x000fca00078e0200 */
[----:B------:R-:W-:Y:S02]  /*18950*/  VIADDMNMX R21, R0, R25, R21, PT ;  /* 0x0000001900157246 */ /* 0x000fe40003800115 */
[----:B------:R-:W-:-:S07]  /*18960*/  VIMNMX R15, R15, R0, !PT ;  /* 0x000000000f0f7248 */ /* 0x000fce0007fe0100 */
.L_x_8585:
[----:B------:R-:W-:Y:S01]  /*18970*/  ISETP.GT.AND P3, PT, R15, 0x1, P2 ;  /* 0x000000010f00780c */ /* 0x000fe20001764270 */
[----:B------:R-:W0:Y:S01]  /*18980*/  LDC R11, c[0x0][0x988] ;  /* 0x00026200ff0b7b82 */ /* 0x000e220000000800 */
        /* <DEDUP_REMOVED lines=143> */
[----:B------:R-:W-:Y:S01]  /*19280*/  MUFU.EX2 R27, R8 ;  /* 0x00000008001b7308 */ /* 0x000fe20000000800 */
[----:B------:R-:W-:Y:S01]  /*19290*/  FSEL R48, R87, -INF , !P2 ;  /* 0xff80000057307808 */ /* 0x000fe20005000000 */
        /* <DEDUP_REMOVED lines=20> */
[----:B------:R-:W-:Y:S01]  /*193e0*/  FFMA.FTZ R47, R174, R11, -R49 ;  /* 0x0000000bae2f7223 */ /* 0x000fe20000010831 */
[----:B------:R-:W-:-:S02]  /*193f0*/  FMNMX.FTZ R31, R232, R31, !PT ;  /* 0x0000001fe81f7209 */ /* 0x000fc40007810000 */
[----:B------:R-:W-:Y:S01]  /*19400*/  MUFU.EX2 R24, R24 ;  /* 0x0000001800187308 */ /* 0x000fe20000000800 */
[----:B0-----:R-:W-:Y:S01]  /*19410*/  FFMA.FTZ R152, R80, R11, -R49 ;  /* 0x0000000b50987223 */ /* 0x001fe20000010831 */
[----:B------:R-:W-:-:S04]  /*19420*/  FMNMX.FTZ R31, R46, R31, !PT ;  /* 0x0000001f2e1f7209 */ /* 0x000fc80007810000 */
[----:B------:R-:W-:Y:S02]  /*19430*/  FMNMX.FTZ R33, R234, R31, !PT ;  /* 0x0000001fea217209 */ /* 0x000fe40007810000 */
[----:B------:R0:W-:Y:S02]  /*19440*/  MUFU.EX2 R31, R154 ;  /* 0x0000009a001f7308 */ /* 0x0001e40000000800 */
[----:B------:R-:W-:-:S04]  /*19450*/  FMNMX.FTZ R33, R50, R33, !PT ;  /* 0x0000002132217209 */ /* 0x000fc80007810000 */
[----:B------:R-:W-:Y:S02]  /*19460*/  FMNMX.FTZ R33, R236, R33, !PT ;  /* 0x00000021ec217209 */ /* 0x000fe40007810000 */
[----:B------:R-:W-:Y:S01]  /*19470*/  MUFU.EX2 R9, R9 ;  /* 0x0000000900097308 */ /* 0x000fe20000000800 */
[--C-:B0-----:R-:W-:Y:S01]  /*19480*/  FFMA.FTZ R154, R84, R11, -R49.reuse ;  /* 0x0000000b549a7223 */ /* 0x101fe20000010831 */
[----:B------:R-:W-:Y:S01]  /*19490*/  FMNMX.FTZ R8, R54, R33, !PT ;  /* 0x0000002136087209 */ /* 0x000fe20007810000 */
[-CC-:B------:R-:W-:Y:S01]  /*194a0*/  FFMA.FTZ R33, R156, R11.reuse, -R49.reuse ;  /* 0x0000000b9c217223 */ /* 0x180fe20000010831 */
[----:B------:R-:W-:Y:S02]  /*194b0*/  FFMA.FTZ R156, R72, R11, -R49 ;  /* 0x0000000b489c7223 */ /* 0x000fe40000010831 */
[----:B------:R-:W-:Y:S02]  /*194c0*/  FMNMX.FTZ R35, R55, R8, !PT ;  /* 0x0000000837237209 */ /* 0x000fe40007810000 */
[----:B------:R-:W-:Y:S02]  /*194d0*/  MUFU.EX2 R10, R10 ;  /* 0x0000000a000a7308 */ /* 0x000fe40000000800 */
[----:B------:R-:W-:-:S04]  /*194e0*/  FMNMX.FTZ R8, R58, R35, !PT ;  /* 0x000000233a087209 */ /* 0x000fc80007810000 */
[----:B------:R-:W-:Y:S02]  /*194f0*/  FMNMX.FTZ R35, R59, R8, !PT ;  /* 0x000000083b237209 */ /* 0x000fe40007810000 */
[----:B------:R-:W-:Y:S02]  /*19500*/  MUFU.EX2 R25, R25 ;  /* 0x0000001900197308 */ /* 0x000fe40000000800 */
        /* <DEDUP_REMOVED lines=10> */
[--C-:B------:R-:W-:Y:S02]  /*195b0*/  FFMA.FTZ R160, R64, R11, -R49.reuse ;  /* 0x0000000b40a07223 */ /* 0x100fe40000010831 */
        /* <DEDUP_REMOVED lines=8> */
[----:B------:R-:W1:Y:S01]  /*19640*/  MUFU.EX2 R33, R33 ;  /* 0x0000002100217308 */ /* 0x000e620000000800 */
[----:B0-----:R-:W-:Y:S02]  /*19650*/  F2FP.BF16.F32.PACK_AB R172, R31, R26 ;  /* 0x0000001a1fac723e */ /* 0x001fe400000010ff */
[----:B------:R-:W-:Y:S01]  /*19660*/  FMNMX.FTZ R8, R82, R41, !PT ;  /* 0x0000002952087209 */ /* 0x000fe20007810000 */
[----:B------:R-:W-:-:S03]  /*19670*/  FFMA.FTZ R41, R168, R11, -R49 ;  /* 0x0000000ba8297223 */ /* 0x000fc60000010831 */
[----:B------:R-:W-:Y:S01]  /*19680*/  FMNMX.FTZ R21, R83, R8, !PT ;  /* 0x0000000853157209 */ /* 0x000fe20007810000 */
[----:B------:R-:W-:Y:S03]  /*19690*/  MUFU.EX2 R32, R32 ;  /* 0x0000002000207308 */ /* 0x000fe60000000800 */
[----:B------:R-:W-:-:S04]  /*196a0*/  FMNMX.FTZ R21, R86, R21, !PT ;  /* 0x0000001556157209 */ /* 0x000fc80007810000 */
[----:B------:R-:W-:Y:S01]  /*196b0*/  FMNMX.FTZ R8, R48, R21, !PT ;  /* 0x0000001530087209 */ /* 0x000fe20007810000 */
[----:B------:R-:W-:Y:S01]  /*196c0*/  FFMA.FTZ R21, R166, R11, -R49 ;  /* 0x0000000ba6157223 */ /* 0x000fe20000010831 */
[----:B------:R-:W0:Y:S01]  /*196d0*/  MUFU.EX2 R35, R35 ;  /* 0x0000002300237308 */ /* 0x000e220000000800 */
[----:B-1----:R-:W-:Y:S02]  /*196e0*/  F2FP.BF16.F32.PACK_AB R174, R33, R28 ;  /* 0x0000001c21ae723e */ /* 0x002fe400000010ff */
[----:B------:R-:W1:Y:S05]  /*196f0*/  SHFL.BFLY PT, R43, R8, 0x2, 0x1f ;  /* 0x0c401f00082b7f89 */ /* 0x000e6a00000e0000 */
[----:B------:R-:W-:Y:S08]  /*19700*/  MUFU.EX2 R36, R36 ;  /* 0x0000002400247308 */ /* 0x000ff00000000800 */
[----:B------:R-:W2:Y:S01]  /*19710*/  MUFU.EX2 R37, R37 ;  /* 0x0000002500257308 */ /* 0x000ea20000000800 */
[----:B0-----:R-:W-:-:S07]  /*19720*/  F2FP.BF16.F32.PACK_AB R168, R35, R32 ;  /* 0x0000002023a8723e */ /* 0x001fce00000010ff */
[----:B------:R-:W-:Y:S01]  /*19730*/  MUFU.EX2 R39, R39 ;  /* 0x0000002700277308 */ /* 0x000fe20000000800 */
[----:B-1----:R-:W-:Y:S01]  /*19740*/  FMNMX.FTZ R51, R8, R43, !PT ;  /* 0x0000002b08337209 */ /* 0x002fe20007810000 */
[----:B------:R-:W-:-:S04]  /*19750*/  FFMA.FTZ R43, R170, R11, -R49 ;  /* 0x0000000baa2b7223 */ /* 0x000fc80000010831 */
[----:B------:R-:W0:Y:S02]  /*19760*/  SHFL.BFLY PT, R8, R51, 0x1, 0x1f ;  /* 0x0c201f0033087f89 */ /* 0x000e2400000e0000 */
[----:B------:R-:W1:Y:S01]  /*19770*/  MUFU.EX2 R40, R40 ;  /* 0x0000002800287308 */ /* 0x000e620000000800 */
[----:B--2---:R-:W-:-:S07]  /*19780*/  F2FP.BF16.F32.PACK_AB R170, R37, R36 ;  /* 0x0000002425aa723e */ /* 0x004fce00000010ff */
[----:B------:R-:W-:Y:S08]  /*19790*/  MUFU.EX2 R15, R15 ;  /* 0x0000000f000f7308 */ /* 0x000ff00000000800 */
[----:B------:R-:W2:Y:S01]  /*197a0*/  MUFU.EX2 R44, R44 ;  /* 0x0000002c002c7308 */ /* 0x000ea20000000800 */
[----:B-1----:R-:W-:Y:S02]  /*197b0*/  F2FP.BF16.F32.PACK_AB R164, R40, R39 ;  /* 0x0000002728a4723e */ /* 0x002fe400000010ff */
[----:B0-----:R-:W-:Y:S01]  /*197c0*/  FMNMX.FTZ R8, R51, R8, !PT ;  /* 0x0000000833087209 */ /* 0x001fe20007810000 */
[-C--:B------:R-:W-:Y:S01]  /*197d0*/  FFMA.FTZ R51, R176, R11.reuse, -R49 ;  /* 0x0000000bb0337223 */ /* 0x080fe20000010831 */
[----:B------:R-:W-:-:S03]  /*197e0*/  FMUL.FTZ R49, R12, R11 ;  /* 0x0000000b0c317220 */ /* 0x000fc60000410000 */
[----:B------:R-:W-:Y:S01]  /*197f0*/  MUFU.EX2 R160, R160 ;  /* 0x000000a000a07308 */ /* 0x000fe20000000800 */
[C---:B------:R-:W-:Y:S01]  /*19800*/  FSETP.NEU.FTZ.AND P2, PT, R8.reuse, -INF , PT ;  /* 0xff8000000800780b */ /* 0x040fe20003f5d000 */
[----:B------:R-:W-:Y:S01]  /*19810*/  FMUL.FTZ R57, R8, R11 ;  /* 0x0000000b08397220 */ /* 0x000fe20000410000 */
[----:B------:R-:W-:-:S04]  /*19820*/  F2FP.BF16.F32.PACK_AB R176, R27, R14 ;  /* 0x0000000e1bb0723e */ /* 0x000fc800000010ff */
[----:B------:R-:W-:Y:S01]  /*19830*/  FSEL R57, R57, RZ, P2 ;  /* 0x000000ff39397208 */ /* 0x000fe20001000000 */
[----:B------:R-:W0:Y:S01]  /*19840*/  MUFU.EX2 R49, R49 ;  /* 0x0000003100317308 */ /* 0x000e220000000800 */
[----:B--2---:R-:W-:-:S03]  /*19850*/  F2FP.BF16.F32.PACK_AB R166, R44, R15 ;  /* 0x0000000f2ca6723e */ /* 0x004fc600000010ff */
[-CC-:B------:R-:W-:Y:S01]  /*19860*/  FFMA.FTZ R12, R53, R11.reuse, -R57.reuse ;  /* 0x0000000b350c7223 */ /* 0x180fe20000010839 */
[----:B------:R-:W-:Y:S02]  /*19870*/  @!P1 IMAD R53, R13, 0x8, R2 ;  /* 0x000000080d359824 */ /* 0x000fe400078e0202 */
        /* <DEDUP_REMOVED lines=29> */
[----:B------:R-:W-:Y:S01]  /*19a50*/  F2FP.BF16.F32.PACK_AB R180, R9, R24 ;  /* 0x0000001809b4723e */ /* 0x000fe200000010ff */
        /* <DEDUP_REMOVED lines=16> */
[----:B------:R-:W-:Y:S01]  /*19b60*/  FFMA.FTZ R48, R48, R11, -R57 ;  /* 0x0000000b30307223 */ /* 0x000fe20000010839 */
[----:B------:R-:W-:Y:S01]  /*19b70*/  FADD.FTZ R5, R31, R52 ;  /* 0x000000341f057221 */ /* 0x000fe20000010000 */
[----:B------:R-:W-:Y:S01]  /*19b80*/  F2FP.BF16.F32.PACK_AB R178, R29, R20 ;  /* 0x000000141db2723e */ /* 0x000fe200000010ff */
[----:B------:R-:W-:-:S02]  /*19b90*/  @!P1 VIADD R53, R53, 0x28860 ;  /* 0x0002886035359836 */ /* 0x000fc40000000000 */
[-C--:B------:R-:W-:Y:S01]  /*19ba0*/  FMUL.FTZ R88, R88, R49.reuse ;  /* 0x0000003158587220 */ /* 0x080fe20000410000 */
[----:B------:R-:W-:Y:S01]  /*19bb0*/  FADD.FTZ R52, R28, R5 ;  /* 0x000000051c347221 */ /* 0x000fe20000010000 */
[----:B------:R-:W-:Y:S01]  /*19bc0*/  FSEL R5, R8, RZ, P2 ;  /* 0x000000ff08057208 */ /* 0x000fe20001000000 */
[----:B------:R-:W-:Y:S01]  /*19bd0*/  MUFU.EX2 R177, R177 ;  /* 0x000000b100b17308 */ /* 0x000fe20000000800 */
[----:B------:R-:W-:Y:S01]  /*19be0*/  ISETP.GT.AND P2, PT, R4, R196, PT ;  /* 0x000000c40400720c */ /* 0x000fe20003f44270 */
[----:B------:R-:W-:Y:S01]  /*19bf0*/  FADD.FTZ R13, R33, R52 ;  /* 0x00000034210d7221 */ /* 0x000fe20000010000 */
[----:B------:R-:W-:Y:S01]  /*19c00*/  @!P1 PRMT R53, RZ, 0x654, R53 ;  /* 0x00000654ff359816 */ /* 0x000fe20000000035 */
[----:B------:R-:W-:Y:S01]  /*19c10*/  FADD.FTZ R52, -R5, R6 ;  /* 0x0000000605347221 */ /* 0x000fe20000010100 */
[----:B------:R-:W-:Y:S01]  /*19c20*/  FMUL.FTZ R89, R89, R49 ;  /* 0x0000003159597220 */ /* 0x000fe20000410000 */
[----:B------:R-:W-:Y:S01]  /*19c30*/  FADD.FTZ R54, R32, R13 ;  /* 0x0000000d20367221 */ /* 0x000fe20000010000 */
[----:B------:R0:W-:Y:S01]  /*19c40*/  @!P1 SYNCS.ARRIVE.TRANS64.RED.A1T0 RZ, [R53+URZ], RZ ;  /* 0x000000ff35ff99a7 */ /* 0x0001e2000810043f */
[-C--:B------:R-:W-:Y:S01]  /*19c50*/  FMUL.FTZ R13, R52, R11.reuse ;  /* 0x0000000b340d7220 */ /* 0x080fe20000410000 */
[----:B------:R-:W-:Y:S01]  /*19c60*/  MUFU.EX2 R41, R41 ;  /* 0x0000002900297308 */ /* 0x000fe20000000800 */
[----:B------:R-:W-:Y:S01]  /*19c70*/  FADD.FTZ R5, R35, R54 ;  /* 0x0000003623057221 */ /* 0x000fe20000010000 */
[----:B------:R-:W-:Y:S01]  /*19c80*/  FFMA.FTZ R52, R59, R11, -R57 ;  /* 0x0000000b3b347223 */ /* 0x000fe20000010839 */
[-C--:B------:R-:W-:Y:S01]  /*19c90*/  FMUL.FTZ R92, R92, R49.reuse ;  /* 0x000000315c5c7220 */ /* 0x080fe20000410000 */
[-C--:B------:R-:W-:Y:S01]  /*19ca0*/  FMUL.FTZ R93, R93, R49.reuse ;  /* 0x000000315d5d7220 */ /* 0x080fe20000410000 */
[----:B------:R-:W-:Y:S01]  /*19cb0*/  FADD.FTZ R54, R36, R5 ;  /* 0x0000000524367221 */ /* 0x000fe20000010000 */
[-C--:B------:R-:W-:Y:S01]  /*19cc0*/  FMUL.FTZ R96, R96, R49.reuse ;  /* 0x0000003160607220 */ /* 0x080fe20000410000 */
[-C--:B------:R-:W-:Y:S01]  /*19cd0*/  FMUL.FTZ R97, R97, R49.reuse ;  /* 0x0000003161617220 */ /* 0x080fe20000410000 */
[----:B------:R-:W1:Y:S01]  /*19ce0*/  MUFU.EX2 R13, R13 ;  /* 0x0000000d000d7308 */ /* 0x000e620000000800 */
        /* <DEDUP_REMOVED lines=14> */
[----:B------:R-:W-:Y:S01]  /*19dd0*/  FMUL.FTZ R117, R117, R49 ;  /* 0x0000003175757220 */ /* 0x000fe20000410000 */
[----:B------:R-:W3:Y:S01]  /*19de0*/  MUFU.EX2 R156, R156 ;  /* 0x0000009c009c7308 */ /* 0x000ee20000000800 */
[----:B-1----:R-:W-:Y:S01]  /*19df0*/  FFMA.FTZ R54, R13, R3, R12 ;  /* 0x000000030d367223 */ /* 0x002fe2000001000c */
[----:B------:R-:W-:Y:S01]  /*19e00*/  FADD.FTZ R5, R44, R5 ;  /* 0x000000052c057221 */ /* 0x000fe20000010000 */
[-C--:B------:R-:W-:Y:S01]  /*19e10*/  FMUL.FTZ R90, R90, R13.reuse ;  /* 0x0000000d5a5a7220 */ /* 0x080fe20000410000 */
[-C--:B------:R-:W-:Y:S01]  /*19e20*/  FMUL.FTZ R91, R91, R13.reuse ;  /* 0x0000000d5b5b7220 */ /* 0x080fe20000410000 */
[C---:B------:R-:W-:Y:S01]  /*19e30*/  FADD.FTZ R54, R181.reuse, R54 ;  /* 0x00000036b5367221 */ /* 0x040fe20000010000 */
[----:B------:R-:W-:Y:S01]  /*19e40*/  FADD.FTZ R56, R160, R5 ;  /* 0x00000005a0387221 */ /* 0x000fe20000010000 */
[----:B------:R-:W-:Y:S01]  /*19e50*/  F2FP.BF16.F32.PACK_AB R181, R181, R12 ;  /* 0x0000000cb5b5723e */ /* 0x000fe200000010ff */
[----:B------:R-:W1:Y:S01]  /*19e60*/  MUFU.EX2 R179, R179 ;  /* 0x000000b300b37308 */ /* 0x000e620000000800 */
[----:B------:R-:W-:Y:S01]  /*19e70*/  FADD.FTZ R3, R183, R54 ;  /* 0x00000036b7037221 */ /* 0x000fe20000010000 */
[----:B------:R-:W-:Y:S01]  /*19e80*/  FADD.FTZ R5, R21, R56 ;  /* 0x0000003815057221 */ /* 0x000fe20000010000 */
[-C--:B------:R-:W-:Y:S01]  /*19e90*/  FMUL.FTZ R94, R94, R13.reuse ;  /* 0x0000000d5e5e7220 */ /* 0x080fe20000410000 */
[-C--:B------:R-:W-:Y:S01]  /*19ea0*/  FMUL.FTZ R95, R95, R13.reuse ;  /* 0x0000000d5f5f7220 */ /* 0x080fe20000410000 */
[----:B------:R-:W-:Y:S01]  /*19eb0*/  FADD.FTZ R54, R30, R3 ;  /* 0x000000031e367221 */ /* 0x000fe20000010000 */
[----:B------:R-:W-:Y:S01]  /*19ec0*/  FADD.FTZ R56, R162, R5 ;  /* 0x00000005a2387221 */ /* 0x000fe20000010000 */
[-C--:B------:R-:W-:Y:S01]  /*19ed0*/  FMUL.FTZ R98, R98, R13.reuse ;  /* 0x0000000d62627220 */ /* 0x080fe20000410000 */
[----:B------:R-:W4:Y:S01]  /*19ee0*/  MUFU.EX2 R43, R43 ;  /* 0x0000002b002b7308 */ /* 0x000f220000000800 */
[----:B------:R-:W-:Y:S01]  /*19ef0*/  FADD.FTZ R3, R177, R54 ;  /* 0x00000036b1037221 */ /* 0x000fe20000010000 */
[----:B------:R-:W-:Y:S01]  /*19f00*/  FADD.FTZ R5, R41, R56 ;  /* 0x0000003829057221 */ /* 0x000fe20000010000 */
[-C--:B------:R-:W-:Y:S01]  /*19f10*/  FMUL.FTZ R99, R99, R13.reuse ;  /* 0x0000000d63637220 */ /* 0x080fe20000410000 */
[-C--:B------:R-:W-:Y:S01]  /*19f20*/  FMUL.FTZ R102, R102, R13.reuse ;  /* 0x0000000d66667220 */ /* 0x080fe20000410000 */
[----:B--2---:R-:W-:Y:S01]  /*19f30*/  FADD.FTZ R10, R34, R3 ;  /* 0x00000003220a7221 */ /* 0x004fe20000010000 */
[----:B---3--:R-:W-:Y:S01]  /*19f40*/  FADD.FTZ R14, R156, R5 ;  /* 0x000000059c0e7221 */ /* 0x008fe20000010000 */
        /* <DEDUP_REMOVED lines=10> */
[----:B----4-:R-:W-:Y:S01]  /*19ff0*/  FADD.FTZ R5, R43, R14 ;  /* 0x0000000e2b057221 */ /* 0x010fe20000010000 */
[-C--:B------:R-:W-:Y:S01]  /*1a000*/  FMUL.FTZ R118, R118, R13.reuse ;  /* 0x0000000d76767220 */ /* 0x080fe20000410000 */
[-C--:B------:R-:W-:Y:S01]  /*1a010*/  FMUL.FTZ R119, R119, R13.reuse ;  /* 0x0000000d77777220 */ /* 0x080fe20000410000 */
[-C--:B------:R-:W-:Y:S01]  /*1a020*/  FMUL.FTZ R122, R122, R13.reuse ;  /* 0x0000000d7a7a7220 */ /* 0x080fe20000410000 */
[-C--:B------:R-:W-:Y:S01]  /*1a030*/  FMUL.FTZ R123, R123, R13.reuse ;  /* 0x0000000d7b7b7220 */ /* 0x080fe20000410000 */
[-C--:B------:R-:W-:Y:S01]  /*1a040*/  FMUL.FTZ R126, R126, R13.reuse ;  /* 0x0000000d7e7e7220 */ /* 0x080fe20000410000 */
[-C--:B------:R-:W-:Y:S01]  /*1a050*/  FMUL.FTZ R127, R127, R13.reuse ;  /* 0x0000000d7f7f7220 */ /* 0x080fe20000410000 */
[----:B------:R-:W3:Y:S01]  /*1a060*/  MUFU.EX2 R42, R42 ;  /* 0x0000002a002a7308 */ /* 0x000ee20000000800 */
        /* <DEDUP_REMOVED lines=16> */
[----:B---3--:R-:W-:Y:S01]  /*1a170*/  FADD.FTZ R14, R42, R3 ;  /* 0x000000032a0e7221 */ /* 0x008fe20000010000 */
[----:B------:R-:W-:Y:S01]  /*1a180*/  F2FP.BF16.F32.PACK_AB R160, R21, R160 ;  /* 0x000000a015a0723e */ /* 0x000fe200000010ff */
[-C--:B------:R-:W-:Y:S01]  /*1a190*/  FMUL.FTZ R120, R120, R49.reuse ;  /* 0x0000003178787220 */ /* 0x080fe20000410000 */
[----:B------:R-:W-:Y:S01]  /*1a1a0*/  F2FP.BF16.F32.PACK_AB R162, R41, R162 ;  /* 0x000000a229a2723e */ /* 0x000fe200000010ff */
[-C--:B------:R-:W-:Y:S01]  /*1a1b0*/  FMUL.FTZ R121, R121, R49.reuse ;  /* 0x0000003179797220 */ /* 0x080fe20000410000 */
[----:B------:R-:W-:Y:S01]  /*1a1c0*/  F2FP.BF16.F32.PACK_AB R156, R43, R156 ;  /* 0x0000009c2b9c723e */ /* 0x000fe200000010ff */
        /* <DEDUP_REMOVED lines=18> */
[----:B---3--:R-:W-:Y:S01]  /*1a2f0*/  FADD.FTZ R3, R169, R14 ;  /* 0x0000000ea9037221 */ /* 0x008fe20000010000 */
[----:B------:R-:W-:Y:S01]  /*1a300*/  FMUL.FTZ R149, R149, R49 ;  /* 0x0000003195957220 */ /* 0x000fe20000410000 */
[----:B------:R-:W-:Y:S01]  /*1a310*/  F2FP.BF16.F32.PACK_AB R183, R30, R183 ;  /* 0x000000b71eb7723e */ /* 0x000fe200000010ff */
[----:B------:R-:W-:Y:S01]  /*1a320*/  VIADD R4, R4, 0xffffffff ;  /* 0xffffffff04047836 */ /* 0x000fe20000000000 */
[----:B------:R-:W-:Y:S01]  /*1a330*/  F2FP.BF16.F32.PACK_AB R177, R34, R177 ;  /* 0x000000b122b1723e */ /* 0x000fe200000010ff */
[----:B------:R-:W-:Y:S01]  /*1a340*/  IMAD.MOV.U32 R13, RZ, RZ, R22 ;  /* 0x000000ffff0d7224 */ /* 0x000fe200078e0016 */
[----:B------:R-:W-:Y:S01]  /*1a350*/  F2FP.BF16.F32.PACK_AB R179, R38, R179 ;  /* 0x000000b326b3723e */ /* 0x000fe200000010ff */
[----:B------:R-:W3:Y:S01]  /*1a360*/  MUFU.EX2 R6, R55 ;  /* 0x0000003700067308 */ /* 0x000ee20000000800 */
[----:B--2---:R-:W-:Y:S01]  /*1a370*/  FADD.FTZ R14, R50, R3 ;  /* 0x00000003320e7221 */ /* 0x004fe20000010000 */
[----:B------:R-:W-:Y:S01]  /*1a380*/  F2FP.BF16.F32.PACK_AB R173, R42, R173 ;  /* 0x000000ad2aad723e */ /* 0x000fe200000010ff */
[----:B------:R-:W-:Y:S01]  /*1a390*/  IMAD.MOV.U32 R12, RZ, RZ, R0 ;  /* 0x000000ffff0c7224 */ /* 0x000fe200078e0000 */
[----:B------:R-:W-:-:S02]  /*1a3a0*/  F2FP.BF16.F32.PACK_AB R175, R46, R175 ;  /* 0x000000af2eaf723e */ /* 0x000fc400000010ff */
[----:B------:R-:W-:Y:S02]  /*1a3b0*/  F2FP.BF16.F32.PACK_AB R169, R50, R169 ;  /* 0x000000a932a9723e */ /* 0x000fe400000010ff */
[----:B------:R-:W2:Y:S01]  /*1a3c0*/  MUFU.EX2 R165, R165 ;  /* 0x000000a500a57308 */ /* 0x000ea20000000800 */
[----:B-1----:R-:W-:-:S07]  /*1a3d0*/  FADD.FTZ R3, R171, R14 ;  /* 0x0000000eab037221 */ /* 0x002fce0000010000 */
[----:B------:R-:W1:Y:S01]  /*1a3e0*/  MUFU.EX2 R52, R52 ;  /* 0x0000003400347308 */ /* 0x000e620000000800 */
[C---:B---3--:R-:W-:Y:S01]  /*1a3f0*/  FADD.FTZ R14, R6.reuse, R3 ;  /* 0x00000003060e7221 */ /* 0x048fe20000010000 */
[----:B------:R-:W-:Y:S01]  /*1a400*/  F2FP.BF16.F32.PACK_AB R171, R6, R171 ;  /* 0x000000ab06ab723e */ /* 0x000fe200000010ff */
[----:B------:R-:W-:-:S05]  /*1a410*/  IMAD.MOV.U32 R6, RZ, RZ, R8 ;  /* 0x000000ffff067224 */ /* 0x000fca00078e0008 */
        /* <DEDUP_REMOVED lines=11> */
[----:B-1----:R-:W-:Y:S01]  /*1a4d0*/  FADD.FTZ R3, R161, R14 ;  /* 0x0000000ea1037221 */ /* 0x002fe20000010000 */
[----:B------:R-:W-:-:S06]  /*1a4e0*/  IMAD.MOV.U32 R14, RZ, RZ, R186 ;  /* 0x000000ffff0e7224 */ /* 0x000fcc00078e00ba */
[----:B------:R-:W1:Y:S01]  /*1a4f0*/  MUFU.EX2 R71, R71 ;  /* 0x0000004700477308 */ /* 0x000e620000000800 */
[C---:B---3--:R-:W-:Y:S01]  /*1a500*/  FADD.FTZ R3, R10.reuse, R3 ;  /* 0x000000030a037221 */ /* 0x048fe20000010000 */
[----:B------:R-:W-:-:S06]  /*1a510*/  F2FP.BF16.F32.PACK_AB R161, R10, R161 ;  /* 0x000000a10aa1723e */ /* 0x000fcc00000010ff */
        /* <DEDUP_REMOVED lines=14> */
[----:B------:R-:W3:Y:S01]  /*1a600*/  MUFU.EX2 R152, R152 ;  /* 0x0000009800987308 */ /* 0x000ee20000000800 */
[C---:B--2---:R-:W-:Y:S01]  /*1a610*/  FADD.FTZ R5, R45.reuse, R20 ;  /* 0x000000142d057221 */ /* 0x044fe20000010000 */
[----:B------:R-:W-:-:S06]  /*1a620*/  F2FP.BF16.F32.PACK_AB R158, R45, R158 ;  /* 0x0000009e2d9e723e */ /* 0x000fcc00000010ff */
[----:B------:R-:W2:Y:S01]  /*1a630*/  MUFU.EX2 R82, R82 ;  /* 0x0000005200527308 */ /* 0x000ea20000000800 */
[C---:B-1----:R-:W-:Y:S01]  /*1a640*/  FADD.FTZ R3, R79.reuse, R3 ;  /* 0x000000034f037221 */ /* 0x042fe20000010000 */
[----:B------:R-:W-:-:S06]  /*1a650*/  F2FP.BF16.F32.PACK_AB R159, R79, R78 ;  /* 0x0000004e4f9f723e */ /* 0x000fcc00000010ff */
[----:B------:R-:W1:Y:S01]  /*1a660*/  MUFU.EX2 R47, R47 ;  /* 0x0000002f002f7308 */ /* 0x000e620000000800 */
[----:B---3--:R-:W-:-:S07]  /*1a670*/  FADD.FTZ R20, R152, R5 ;  /* 0x0000000598147221 */ /* 0x008fce0000010000 */
[----:B------:R-:W3:Y:S01]  /*1a680*/  MUFU.EX2 R83, R83 ;  /* 0x0000005300537308 */ /* 0x000ee20000000800 */
[----:B--2---:R-:W-:-:S07]  /*1a690*/  FADD.FTZ R3, R82, R3 ;  /* 0x0000000352037221 */ /* 0x004fce0000010000 */
[----:B------:R-:W2:Y:S01]  /*1a6a0*/  MUFU.EX2 R154, R154 ;  /* 0x0000009a009a7308 */ /* 0x000ea20000000800 */
[C---:B-1----:R-:W-:Y:S01]  /*1a6b0*/  FADD.FTZ R5, R47.reuse, R20 ;  /* 0x000000142f057221 */ /* 0x042fe20000010000 */
[----:B------:R-:W-:-:S06]  /*1a6c0*/  F2FP.BF16.F32.PACK_AB R152, R47, R152 ;  /* 0x000000982f98723e */ /* 0x000fcc00000010ff */
[----:B------:R-:W1:Y:S01]  /*1a6d0*/  MUFU.EX2 R86, R86 ;  /* 0x0000005600567308 */ /* 0x000e620000000800 */
[C---:B---3--:R-:W-:Y:S01]  /*1a6e0*/  FADD.FTZ R3, R83.reuse, R3 ;  /* 0x0000000353037221 */ /* 0x048fe20000010000 */
[----:B------:R-:W-:-:S06]  /*1a6f0*/  F2FP.BF16.F32.PACK_AB R153, R83, R82 ;  /* 0x000000525399723e */ /* 0x000fcc00000010ff */
[----:B------:R-:W3:Y:S01]  /*1a700*/  MUFU.EX2 R51, R51 ;  /* 0x0000003300337308 */ /* 0x000ee20000000800 */
[----:B--2---:R-:W-:-:S07]  /*1a710*/  FADD.FTZ R20, R154, R5 ;  /* 0x000000059a147221 */ /* 0x004fce0000010000 */
[----:B------:R-:W2:Y:S01]  /*1a720*/  MUFU.EX2 R48, R48 ;  /* 0x0000003000307308 */ /* 0x000ea20000000800 */
[----:B-1----:R-:W-:Y:S01]  /*1a730*/  FADD.FTZ R3, R86, R3 ;  /* 0x0000000356037221 */ /* 0x002fe20000010000 */
[C---:B---3--:R-:W-:Y:S01]  /*1a740*/  FADD.FTZ R5, R51.reuse, R20 ;  /* 0x0000001433057221 */ /* 0x048fe20000010000 */
[----:B------:R-:W-:Y:S02]  /*1a750*/  F2FP.BF16.F32.PACK_AB R154, R51, R154 ;  /* 0x0000009a339a723e */ /* 0x000fe400000010ff */
[C---:B--2---:R-:W-:Y:S01]  /*1a760*/  FADD.FTZ R3, R48.reuse, R3 ;  /* 0x0000000330037221 */ /* 0x044fe20000010000 */
[----:B------:R-:W-:Y:S01]  /*1a770*/  F2FP.BF16.F32.PACK_AB R155, R48, R86 ;  /* 0x00000056309b723e */ /* 0x000fe200000010ff */
[----:B0-----:R-:W-:Y:S06]  /*1a780*/  @P2 BRA `(.L_x_8589) ;  /* 0xffffffcc00702947 */ /* 0x001fec000383ffff */
.L_x_8571:
[----:B------:R-:W-:Y:S05]  /*1a790*/  WARPSYNC.ALL ;  /* 0x0000000000007948 */ /* 0x000fea0003800000 */
[----:B------:R-:W-:Y:S06]  /*1a7a0*/  BAR.ARV 0x8, 0x180 ;  /* 0x0206000000007b1d */ /* 0x000fec0000002000 */
[----:B------:R-:W-:Y:S05]  /*1a7b0*/  @!P0 BRA `(.L_x_8590) ;  /* 0x0000000000048947 */ /* 0x000fea0003800000 */
[----:B------:R-:W-:Y:S01]  /*1a7c0*/  BPT.TRAP 0x1 ;  /* 0x000000040000795c */ /* 0x000fe20000300000 */
.L_x_8590:
[----:B------:R-:W-:Y:S01]  /*1a7d0*/  IMAD R13, R22, 0x8, R2 ;  /* 0x00000008160d7824 */ /* 0x000fe200078e0202 */
[----:B------:R-:W-:-:S04]  /*1a7e0*/  SHF.L.U32 R4, R186, 0x1f, RZ ;  /* 0x0000001fba047819 */ /* 0x000fc800000006ff */
[----:B------:R0:W1:Y:S01]  /*1a7f0*/  SYNCS.PHASECHK.TRANS64.TRYWAIT P2, [R13+URZ+0x28850], R4 ;  /* 0x028850040d0075a7 */ /* 0x000062000804017f */
[----:B------:R-:W-:Y:S05]  /*1a800*/  @!P0 BRA `(.L_x_8591) ;  /* 0x0000000000048947 */ /* 0x000fea0003800000 */
[----:B------:R-:W-:Y:S01]  /*1a810*/  BPT.TRAP 0x1 ;  /* 0x000000040000795c */ /* 0x000fe20000300000 */
.L_x_8591:
[----:B------:R-:W-:-:S05]  /*1a820*/  VIADD R2, R2, 0x400 ;  /* 0x0000040002027836 */ /* 0x000fca0000000000 */
[----:B------:R-:W-:-:S04]  /*1a830*/  SHF.R.U32.HI R2, RZ, 0x4, R2 ;  /* 0x00000004ff027819 */ /* 0x000fc80000011602 */
[----:B------:R-:W-:-:S04]  /*1a840*/  LOP3.LUT R2, R2, 0x3fff, RZ, 0xc0, !PT ;  /* 0x00003fff02027812 */ /* 0x000fc800078ec0ff */
[----:B------:R-:W-:Y:S01]  /*1a850*/  LOP3.LUT R7, R2, 0x4000000, RZ, 0xfc, !PT ;  /* 0x0400000002077812 */ /* 0x000fe200078efcff */
[----:B-1----:R-:W-:Y:S06]  /*1a860*/  @P2 BRA `(.L_x_8592) ;  /* 0x0000000000082947 */ /* 0x002fec0003800000 */
[----:B------:R-:W1:Y:S02]  /*1a870*/  SYNCS.PHASECHK.TRANS64.TRYWAIT P0, [R13+URZ+0x28850], R4 ;  /* 0x028850040d0075a7 */ /* 0x000e64000800017f */
[----:B-1----:R-:W-:Y:S05]  /*1a880*/  @!P0 BRA `(.L_x_8593) ;  /* 0x000000bc00848947 */ /* 0x002fea0003800000 */
.L_x_8592:
[----:B------:R-:W-:Y:S01]  /*1a890*/  IMAD R6, R22, 0x800, R7 ;  /* 0x0000080016067824 */ /* 0x000fe200078e0207 */
[----:B------:R-:W-:Y:S05]  /*1a8a0*/  WARPSYNC.ALL ;  /* 0x0000000000007948 */ /* 0x000fea0003800000 */
[----:B------:R-:W-:Y:S01]  /*1a8b0*/  IMAD.MOV.U32 R7, RZ, RZ, 0x40000040 ;  /* 0x40000040ff077424 */ /* 0x000fe200078e00ff */
[C---:B------:R-:W-:Y:S01]  /*1a8c0*/  R2UR UR6, R6.reuse ;  /* 0x00000000060672ca */ /* 0x040fe200000e0000 */
[----:B------:R-:W-:Y:S01]  /*1a8d0*/  WARPGROUP.ARRIVE ;  /* 0x00000000000079c5 */ /* 0x000fe20000000000 */
[----:B------:R-:W-:Y:S01]  /*1a8e0*/  VIADD R14, R6, 0x80 ;  /* 0x00000080060e7836 */ /* 0x000fe20000000000 */
[----:B------:R-:W2:Y:S01]  /*1a8f0*/  SHFL.BFLY PT, R2, R5, 0x2, 0x1f ;  /* 0x0c401f0005027f89 */ /* 0x000ea200000e0000 */
[----:B------:R-:W-:Y:S01]  /*1a900*/  R2UR UR7, R7 ;  /* 0x00000000070772ca */ /* 0x000fe200000e0000 */
[----:B------:R-:W-:-:S02]  /*1a910*/  IMAD.MOV.U32 R15, RZ, RZ, 0x40000040 ;  /* 0x40000040ff0f7424 */ /* 0x000fc400078e00ff */
[----:B------:R-:W-:Y:S01]  /*1a920*/  IMAD.MOV.U32 R7, RZ, RZ, 0x40000040 ;  /* 0x40000040ff077424 */ /* 0x000fe200078e00ff */
[----:B01----:R-:W0:Y:S01]  /*1a930*/  SHFL.BFLY PT, R4, R3, 0x2, 0x1f ;  /* 0x0c401f0003047f89 */ /* 0x003e2200000e0000 */
[----:B------:R-:W-:Y:S02]  /*1a940*/  VIADD R22, R22, 0x1 ;  /* 0x0000000116167836 */ /* 0x000fe40000000000 */
[----:B------:R-:W-:Y:S02]  /*1a950*/  IMAD.MOV.U32 R20, RZ, RZ, -0x800000 ;  /* 0xff800000ff147424 */ /* 0x000fe400078e00ff */
[----:B------:R-:W-:Y:S01]  /*1a960*/  VIADD R213, R213, 0x1 ;  /* 0x00000001d5d57836 */ /* 0x000fe20000000000 */
[----:B------:R-:W-:-:S03]  /*1a970*/  ISETP.NE.AND P2, PT, R22, 0x2, PT ;  /* 0x000000021600780c */ /* 0x000fc60003f45270 */
[----:B------:R-:W-:Y:S01]  /*1a980*/  HGMMA.64x128x16.F32.BF16 R88, R180, gdesc[UR4].tnspB, R88, gsb0 ;  /* 0x41e00004b4587df0 */ /* 0x000fe20008001858 */
[----:B------:R-:W-:Y:S01]  /*1a990*/  R2UR UR6, R14 ;  /* 0x000000000e0672ca */ /* 0x000fe200000e0000 */
[----:B------:R-:W-:Y:S01]  /*1a9a0*/  VIADD R14, R6, 0x100 ;  /* 0x00000100060e7836 */ /* 0x000fe20000000000 */
[----:B------:R-:W-:Y:S01]  /*1a9b0*/  R2UR UR7, R15 ;  /* 0x000000000f0772ca */ /* 0x000fe200000e0000 */
[----:B------:R-:W-:Y:S01]  /*1a9c0*/  IMAD.MOV.U32 R15, RZ, RZ, 0x40000040 ;  /* 0x40000040ff0f7424 */ /* 0x000fe200078e00ff */
[----:B------:R-:W-:Y:S01]  /*1a9d0*/  SEL R22, R22, RZ, P2 ;  /* 0x000000ff16167207 */ /* 0x000fe20001000000 */
[----:B--2---:R-:W-:Y:S01]  /*1a9e0*/  FADD.FTZ R2, R2, R5 ;  /* 0x0000000502027221 */ /* 0x004fe20000010000 */
[----:B------:R-:W-:Y:S02]  /*1a9f0*/  IMAD.MOV.U32 R5, RZ, RZ, RZ ;  /* 0x000000ffff057224 */ /* 0x000fe400078e00ff */
[----:B0-----:R-:W-:Y:S01]  /*1aa00*/  FADD.FTZ R4, R4, R3 ;  /* 0x0000000304047221 */ /* 0x001fe20000010000 */
[----:B------:R-:W-:-:S04]  /*1aa10*/  SEL R3, RZ, 0x1, P2 ;  /* 0x00000001ff037807 */ /* 0x000fc80001000000 */
[----:B------:R-:W0:Y:S01]  /*1aa20*/  SHFL.BFLY PT, R9, R4, 0x1, 0x1f ;  /* 0x0c201f0004097f89 */ /* 0x000e2200000e0000 */
[----:B------:R-:W-:Y:S01]  /*1aa30*/  LOP3.LUT R186, R186, R3, RZ, 0x3c, !PT ;  /* 0x00000003baba7212 */ /* 0x000fe200078e3cff */
[----:B------:R-:W-:Y:S02]  /*1aa40*/  IMAD.MOV.U32 R3, RZ, RZ, -0x800000 ;  /* 0xff800000ff037424 */ /* 0x000fe400078e00ff */
[----:B0-----:R-:W-:Y:S01]  /*1aa50*/  FADD.FTZ R12, R4, R9 ;  /* 0x00000009040c7221 */ /* 0x001fe20000010000 */
[----:B------:R-:W-:-:S04]  /*1aa60*/  @!P1 VIADD R4, R13, 0x28860 ;  /* 0x000288600d049836 */ /* 0x000fc80000000000 */
[----:B------:R-:W-:Y:S02]  /*1aa70*/  FSETP.NE.FTZ.AND P3, PT, R12, RZ, PT ;  /* 0x000000ff0c00720b */ /* 0x000fe40003f75000 */
[----:B------:R-:W-:-:S11]  /*1aa80*/  @!P1 PRMT R4, RZ, 0x654, R4 ;  /* 0x00000654ff049816 */ /* 0x000fd60000000004 */
[----:B------:R-:W0:Y:S02]  /*1aa90*/  @P3 MUFU.LG2 R9, R12 ;  /* 0x0000000c00093308 */ /* 0x000e240000000c00 */
[----:B0-----:R-:W-:Y:S01]  /*1aaa0*/  @P3 FMUL.FTZ R9, R9, 0.69314718246459960938 ;  /* 0x3f31721809093820 */ /* 0x001fe20000410000 */
        /* <DEDUP_REMOVED lines=32> */
[----:B------:R-:W-:Y:S01]  /*1acb0*/  R2UR UR6, R14 ;  /* 0x000000000e0672ca */ /* 0x000fe200000e0000 */
[----:B------:R-:W-:Y:S01]  /*1acc0*/  @P3 FMUL.FTZ R14, R11, 0.69314718246459960938 ;  /* 0x3f3172180b0e3820 */ /* 0x000fe20000410000 */
[----:B------:R-:W-:-:S03]  /*1acd0*/  R2UR UR7, R15 ;  /* 0x000000000f0772ca */ /* 0x000fc600000e0000 */
[----:B------:R-:W-:Y:S01]  /*1ace0*/  @P3 FFMA.FTZ R3, R14, R8, R9 ;  /* 0x000000080e033223 */ /* 0x000fe20000010009 */
[----:B------:R-:W-:Y:S02]  /*1acf0*/  WARPGROUP.DEPBAR.LE gsb0, 0x0 ;  /* 0x00008000000079c5 */ /* 0x000fe40000010000 */
[----:B------:R-:W-:-:S07]  /*1ad00*/  WARPGROUP.ARRIVE ;  /* 0x00000000000079c5 */ /* 0x000fce0000000000 */
[----:B------:R-:W-:Y:S01]  /*1ad10*/  HGMMA.64x128x16.F32.BF16 R88, R156, gdesc[UR4].tnspB, R88, gsb0 ;  /* 0x41e000049c587df0 */ /* 0x000fe20008001858 */
[----:B------:R-:W-:Y:S02]  /*1ad20*/  R2UR UR6, R6 ;  /* 0x00000000060672ca */ /* 0x000fe400000e0000 */
[----:B------:R-:W-:Y:S02]  /*1ad30*/  R2UR UR7, R7 ;  /* 0x00000000070772ca */ /* 0x000fe400000e0000 */
[----:B------:R-:W0:Y:S02]  /*1ad40*/  SHFL.BFLY PT, R7, R2, 0x1, 0x1f ;  /* 0x0c201f0002077f89 */ /* 0x000e2400000e0000 */
[----:B0-----:R-:W-:Y:S01]  /*1ad50*/  FADD.FTZ R10, R2, R7 ;  /* 0x00000007020a7221 */ /* 0x001fe20000010000 */
[----:B------:R-:W-:-:S04]  /*1ad60*/  IMAD.MOV.U32 R2, RZ, RZ, RZ ;  /* 0x000000ffff027224 */ /* 0x000fc800078e00ff */
[----:B------:R-:W-:Y:S02]  /*1ad70*/  FSETP.NE.FTZ.AND P0, PT, R10, RZ, PT ;  /* 0x000000ff0a00720b */ /* 0x000fe40003f15000 */
[----:B------:R-:W-:Y:S11]  /*1ad80*/  @P3 MUFU.RCP R2, R12 ;  /* 0x0000000c00023308 */ /* 0x000ff60000001000 */
[----:B------:R-:W0:Y:S01]  /*1ad90*/  @P0 MUFU.LG2 R6, R10 ;  /* 0x0000000a00060308 */ /* 0x000e220000000c00 */
[----:B------:R-:W-:-:S07]  /*1ada0*/  @P0 FMUL.FTZ R7, R11, 0.69314718246459960938 ;  /* 0x3f3172180b070820 */ /* 0x000fce0000410000 */
[----:B------:R-:W1:Y:S01]  /*1adb0*/  @P0 MUFU.RCP R5, R10 ;  /* 0x0000000a00050308 */ /* 0x000e620000001000 */
[----:B0-----:R-:W-:-:S04]  /*1adc0*/  @P0 FMUL.FTZ R6, R6, 0.69314718246459960938 ;  /* 0x3f31721806060820 */ /* 0x001fc80000410000 */
[----:B------:R-:W-:Y:S01]  /*1add0*/  @P0 FFMA.FTZ R20, R7, R0, R6 ;  /* 0x0000000007140223 */ /* 0x000fe20000010006 */
[----:B------:R-:W-:Y:S01]  /*1ade0*/  PLOP3.LUT P0, PT, PT, PT, PT, 0x8, 0x0 ;  /* 0x000000000000781c */ /* 0x000fe20003f0e170 */
[----:B------:R-:W-:Y:S02]  /*1adf0*/  WARPGROUP.DEPBAR.LE gsb0, 0x0 ;  /* 0x00008000000079c5 */ /* 0x000fe40000010000 */
[----:B------:R-:W-:-:S06]  /*1ae00*/  WARPGROUP.ARRIVE ;  /* 0x00000000000079c5 */ /* 0x000fcc0000000000 */
[----:B------:R-:W-:Y:S03]  /*1ae10*/  HGMMA.64x128x16.F32.BF16 R88, R152, gdesc[UR4].tnspB, R88, gsb0 ;  /* 0x41e0000498587df0 */ /* 0x000fe60008001858 */
        /* <DEDUP_REMOVED lines=66> */
.L_x_8467:
[----:B------:R-:W-:Y:S05]  /*1b240*/  WARPSYNC.ALL ;  /* 0x0000000000007948 */ /* 0x000fea0003800000 */
        /* <DEDUP_REMOVED lines=9> */
[----:B------:R-:W2:Y:S01]  /*1b2e0*/  S2R R5, SR_SWINHI ;  /* 0x0000000000057919 */ /* 0x000ea20000002f00 */
[----:B------:R-:W-:Y:S05]  /*1b2f0*/  WARPSYNC.ALL ;  /* 0x0000000000007948 */ /* 0x000fea0003800000 */
[----:B------:R-:W-:Y:S01]  /*1b300*/  BAR.SYNC.DEFER_BLOCKING 0x1, 0x100 ;  /* 0x0044000000007b1d */ /* 0x000fe20000010000 */
[----:B------:R-:W-:Y:S02]  /*1b310*/  F2FP.BF16.F32.PACK_AB R6, R93, R6 ;  /* 0x000000065d06723e */ /* 0x000fe400000010ff */
        /* <DEDUP_REMOVED lines=8> */
[----:B------:R-:W-:Y:S02]  /*1b3a0*/  MOV R40, R2 ;  /* 0x0000000200287202 */ /* 0x000fe40000000f00 */
[----:B--2---:R-:W-:-:S03]  /*1b3b0*/  MOV R41, R5 ;  /* 0x0000000500297202 */ /* 0x004fc60000000f00 */
[----:B------:R-:W-:-:S03]  /*1b3c0*/  IMAD.WIDE R4, R224, 0x2, R40 ;  /* 0x00000002e0047825 */ /* 0x000fc600078e0228 */
[C---:B------:R-:W-:Y:S02]  /*1b3d0*/  IADD3 R49, P0, R4.reuse, 0x40, RZ ;  /* 0x0000004004317810 */ /* 0x040fe40007f1e0ff */
[C---:B------:R-:W-:Y:S02]  /*1b3e0*/  IADD3 R51, P1, R4.reuse, 0x60, RZ ;  /* 0x0000006004337810 */ /* 0x040fe40007f3e0ff */
[C---:B------:R-:W-:Y:S01]  /*1b3f0*/  LOP3.LUT R33, R4.reuse, 0x380, RZ, 0xc0, !PT ;  /* 0x0000038004217812 */ /* 0x040fe200078ec0ff */
[--C-:B------:R-:W-:Y:S01]  /*1b400*/  IMAD.X R11, RZ, RZ, R5.reuse, P0 ;  /* 0x000000ffff0b7224 */ /* 0x100fe200000e0605 */
[C---:B------:R-:W-:Y:S01]  /*1b410*/  IADD3 R47, P5, R4.reuse, 0x20, RZ ;  /* 0x00000020042f7810 */ /* 0x040fe20007fbe0ff */
[--C-:B------:R-:W-:Y:S01]  /*1b420*/  IMAD.X R13, RZ, RZ, R5.reuse, P1 ;  /* 0x000000ffff0d7224 */ /* 0x100fe200008e0605 */
[----:B------:R-:W-:Y:S02]  /*1b430*/  ISETP.NE.U32.AND P0, PT, RZ, UR4, PT ;  /* 0x00000004ff007c0c */ /* 0x000fe4000bf05070 */
[----:B------:R-:W-:Y:S01]  /*1b440*/  IADD3 R53, P2, R4, 0x4000, RZ ;  /* 0x0000400004357810 */ /* 0x000fe20007f5e0ff */
[----:B------:R-:W-:Y:S01]  /*1b450*/  IMAD.X R9, RZ, RZ, R5, P5 ;  /* 0x000000ffff097224 */ /* 0x000fe200028e0605 */
[----:B------:R-:W-:-:S02]  /*1b460*/  LOP3.LUT R12, R51, 0x380, RZ, 0xc0, !PT ;  /* 0x00000380330c7812 */ /* 0x000fc400078ec0ff */
[----:B------:R-:W-:Y:S01]  /*1b470*/  SHF.R.U64 R33, R33, 0x3, RZ ;  /* 0x0000000321217819 */ /* 0x000fe200000012ff */
[--C-:B------:R-:W-:Y:S01]  /*1b480*/  IMAD.X R15, RZ, RZ, R5.reuse, P2 ;  /* 0x000000ffff0f7224 */ /* 0x100fe200010e0605 */
[C---:B------:R-:W-:Y:S02]  /*1b490*/  IADD3 R55, P3, R4.reuse, 0x4020, RZ ;  /* 0x0000402004377810 */ /* 0x040fe40007f7e0ff */
[C---:B------:R-:W-:Y:S02]  /*1b4a0*/  IADD3 R57, P4, R4.reuse, 0x4040, RZ ;  /* 0x0000404004397810 */ /* 0x040fe40007f9e0ff */
[----:B------:R-:W-:Y:S01]  /*1b4b0*/  LOP3.LUT R8, R47, 0x380, RZ, 0xc0, !PT ;  /* 0x000003802f087812 */ /* 0x000fe200078ec0ff */
[--C-:B------:R-:W-:Y:S01]  /*1b4c0*/  IMAD.X R25, RZ, RZ, R5.reuse, P3 ;  /* 0x000000ffff197224 */ /* 0x100fe200018e0605 */
[----:B------:R-:W-:Y:S01]  /*1b4d0*/  LOP3.LUT R10, R49, 0x380, RZ, 0xc0, !PT ;  /* 0x00000380310a7812 */ /* 0x000fe200078ec0ff */
[----:B------:R-:W-:Y:S01]  /*1b4e0*/  IMAD.X R27, RZ, RZ, R5, P4 ;  /* 0x000000ffff1b7224 */ /* 0x000fe200020e0605 */
[----:B------:R-:W-:-:S02]  /*1b4f0*/  IADD3 R59, P5, R4, 0x4060, RZ ;  /* 0x00004060043b7810 */ /* 0x000fc40007fbe0ff */
[----:B------:R-:W-:Y:S01]  /*1b500*/  ISETP.NE.AND.EX P0, PT, RZ, UR5, PT, P0 ;  /* 0x00000005ff007c0c */ /* 0x000fe2000bf05300 */
[----:B------:R-:W-:Y:S01]  /*1b510*/  ULDC.64 UR4, c[0x0][0xc08] ;  /* 0x0003020000047ab9 */ /* 0x000fe20000000a00 */
[----:B------:R-:W-:Y:S02]  /*1b520*/  SHF.R.U64 R12, R12, 0x3, RZ ;  /* 0x000000030c0c7819 */ /* 0x000fe400000012ff */
[----:B------:R-:W-:Y:S01]  /*1b530*/  LOP3.LUT R4, R33, R4, RZ, 0x3c, !PT ;  /* 0x0000000421047212 */ /* 0x000fe200078e3cff */
[----:B------:R-:W-:Y:S01]  /*1b540*/  IMAD.X R33, RZ, RZ, R5, P5 ;  /* 0x000000ffff217224 */ /* 0x000fe200028e0605 */
[----:B------:R-:W-:Y:S02]  /*1b550*/  LOP3.LUT R14, R53, 0x380, RZ, 0xc0, !PT ;  /* 0x00000380350e7812 */ /* 0x000fe400078ec0ff */
[----:B------:R-:W-:Y:S02]  /*1b560*/  SHF.R.U64 R8, R8, 0x3, RZ ;  /* 0x0000000308087819 */ /* 0x000fe400000012ff */
[----:B------:R-:W-:-:S02]  /*1b570*/  SHF.R.U64 R10, R10, 0x3, RZ ;  /* 0x000000030a0a7819 */ /* 0x000fc400000012ff */
[----:B------:R-:W-:Y:S02]  /*1b580*/  LOP3.LUT R24, R55, 0x380, RZ, 0xc0, !PT ;  /* 0x0000038037187812 */ /* 0x000fe400078ec0ff */
[----:B------:R-:W-:Y:S02]  /*1b590*/  LOP3.LUT R26, R57, 0x380, RZ, 0xc0, !PT ;  /* 0x00000380391a7812 */ /* 0x000fe400078ec0ff */
[----:B------:R-:W-:Y:S02]  /*1b5a0*/  ISETP.NE.U32.AND P2, PT, RZ, UR4, PT ;  /* 0x00000004ff007c0c */ /* 0x000fe4000bf45070 */
[----:B-1----:R-:W-:Y:S02]  /*1b5b0*/  LOP3.LUT R28, R59, 0x380, RZ, 0xc0, !PT ;  /* 0x000003803b1c7812 */ /* 0x002fe400078ec0ff */
[----:B------:R-:W-:Y:S02]  /*1b5c0*/  LOP3.LUT R12, R12, R51, RZ, 0x3c, !PT ;  /* 0x000000330c0c7212 */ /* 0x000fe400078e3cff */
[----:B------:R-:W-:-:S02]  /*1b5d0*/  SHF.R.U64 R14, R14, 0x3, RZ ;  /* 0x000000030e0e7819 */ /* 0x000fc400000012ff */
[----:B------:R-:W-:Y:S02]  /*1b5e0*/  MOV R51, R4 ;  /* 0x0000000400337202 */ /* 0x000fe40000000f00 */
[----:B------:R-:W-:Y:S02]  /*1b5f0*/  LOP3.LUT R8, R8, R47, RZ, 0x3c, !PT ;  /* 0x0000002f08087212 */ /* 0x000fe400078e3cff */
[----:B------:R-:W-:Y:S02]  /*1b600*/  LOP3.LUT R10, R10, R49, RZ, 0x3c, !PT ;  /* 0x000000310a0a7212 */ /* 0x000fe400078e3cff */
[----:B------:R-:W-:Y:S02]  /*1b610*/  SHF.R.U64 R24, R24, 0x3, RZ ;  /* 0x0000000318187819 */ /* 0x000fe400000012ff */
[----:B------:R-:W-:Y:S02]  /*1b620*/  SHF.R.U64 R26, R26, 0x3, RZ ;  /* 0x000000031a1a7819 */ /* 0x000fe400000012ff */
[----:B------:R-:W-:-:S02]  /*1b630*/  F2FP.BF16.F32.PACK_AB R4, R89, R88 ;  /* 0x000000585904723e */ /* 0x000fc400000010ff */
[----:B------:R-:W-:Y:S02]  /*1b640*/  F2FP.BF16.F32.PACK_AB R5, R91, R90 ;  /* 0x0000005a5b05723e */ /* 0x000fe400000010ff */
[----:B------:R-:W-:Y:S02]  /*1b650*/  ISETP.NE.AND.EX P2, PT, RZ, UR5, PT, P2 ;  /* 0x00000005ff007c0c */ /* 0x000fe4000bf45320 */
[----:B------:R-:W-:Y:S01]  /*1b660*/  SHF.R.U64 R28, R28, 0x3, RZ ;  /* 0x000000031c1c7819 */ /* 0x000fe200000012ff */
[----:B------:R1:W-:Y:S01]  /*1b670*/  STSM.16.M88.4 [R51], R4 ;  /* 0x0000000433007844 */ /* 0x0003e20000000200 */
[----:B------:R-:W-:Y:S02]  /*1b680*/  LOP3.LUT R14, R14, R53, RZ, 0x3c, !PT ;  /* 0x000000350e0e7212 */ /* 0x000fe400078e3cff */
[----:B------:R-:W-:Y:S02]  /*1b690*/  LOP3.LUT R24, R24, R55, RZ, 0x3c, !PT ;  /* 0x0000003718187212 */ /* 0x000fe400078e3cff */
[----:B------:R-:W-:Y:S01]  /*1b6a0*/  LOP3.LUT R26, R26, R57, RZ, 0x3c, !PT ;  /* 0x000000391a1a7212 */ /* 0x000fe200078e3cff */
[----:B------:R-:W-:Y:S01]  /*1b6b0*/  ULDC UR4, c[0x0][0xa88] ;  /* 0x0002a20000047ab9 */ /* 0x000fe20000000800 */
[----:B------:R-:W-:Y:S01]  /*1b6c0*/  MOV R50, R8 ;  /* 0x0000000800327202 */ /* 0x000fe20000000f00 */
[----:B------:R-:W2:Y:S01]  /*1b6d0*/  LDC R55, c[0x0][0xbe8] ;  /* 0x0002fa00ff377b82 */ /* 0x000ea20000000800 */
[----:B------:R-:W-:-:S02]  /*1b6e0*/  MOV R49, R10 ;  /* 0x0000000a00317202 */ /* 0x000fc40000000f00 */
[----:B------:R-:W-:Y:S02]  /*1b6f0*/  LOP3.LUT R32, R28, R59, RZ, 0x3c, !PT ;  /* 0x0000003b1c207212 */ /* 0x000fe400078e3cff */
[----:B------:R-:W-:Y:S02]  /*1b700*/  F2FP.BF16.F32.PACK_AB R8, R97, R96 ;  /* 0x000000606108723e */ /* 0x000fe400000010ff */
        /* <DEDUP_REMOVED lines=12> */
[----:B------:R-:W-:Y:S02]  /*1b7d0*/  MOV R44, R26 ;  /* 0x0000001a002c7202 */ /* 0x000fe40000000f00 */
[----:B------:R-:W-:Y:S02]  /*1b7e0*/  F2FP.BF16.F32.PACK_AB R12, R113, R112 ;  /* 0x00000070710c723e */ /* 0x000fe400000010ff */
[----:B------:R-:W-:Y:S01]  /*1b7f0*/  F2FP.BF16.F32.PACK_AB R13, R42, R43 ;  /* 0x0000002b2a0d723e */ /* 0x000fe200000010ff */
[----:B-1----:R-:W1:Y:S01]  /*1b800*/  @P2 LDC.64 R8, c[0x0][0xc08] ;  /* 0x00030200ff082b82 */ /* 0x002e620000000a00 */
[----:B------:R-:W-:Y:S02]  /*1b810*/  F2FP.BF16.F32.PACK_AB R14, R117, R116 ;  /* 0x00000074750e723e */ /* 0x000fe400000010ff */
[----:B------:R-:W-:Y:S02]  /*1b820*/  F2FP.BF16.F32.PACK_AB R15, R119, R118 ;  /* 0x00000076770f723e */ /* 0x000fe400000010ff */
[----:B------:R-:W-:-:S02]  /*1b830*/  MOV R28, R32 ;  /* 0x00000020001c7202 */ /* 0x000fc40000000f00 */
[----:B------:R-:W-:Y:S01]  /*1b840*/  F2FP.BF16.F32.PACK_AB R24, R121, R120 ;  /* 0x000000787918723e */ /* 0x000fe200000010ff */
[----:B------:R-:W4:Y:S01]  /*1b850*/  LDC.64 R42, c[0x0][0xc00] ;  /* 0x00030000ff2a7b82 */ /* 0x000f220000000a00 */
[----:B------:R-:W-:Y:S01]  /*1b860*/  F2FP.BF16.F32.PACK_AB R25, R123, R122 ;  /* 0x0000007a7b19723e */ /* 0x000fe200000010ff */
[----:B------:R0:W-:Y:S01]  /*1b870*/  STSM.16.M88.4 [R48], R12 ;  /* 0x0000000c30007844 */ /* 0x0001e20000000200 */
[----:B------:R-:W-:Y:S02]  /*1b880*/  F2FP.BF16.F32.PACK_AB R26, R125, R124 ;  /* 0x0000007c7d1a723e */ /* 0x000fe400000010ff */
[----:B------:R-:W-:Y:S02]  /*1b890*/  F2FP.BF16.F32.PACK_AB R27, R0, R45 ;  /* 0x0000002d001b723e */ /* 0x000fe400000010ff */
[----:B------:R-:W-:Y:S02]  /*1b8a0*/  F2FP.BF16.F32.PACK_AB R32, R21, R128 ;  /* 0x000000801520723e */ /* 0x000fe400000010ff */
[----:B------:R-:W-:Y:S01]  /*1b8b0*/  F2FP.BF16.F32.PACK_AB R33, R131, R130 ;  /* 0x000000828321723e */ /* 0x000fe200000010ff */
[----:B------:R-:W-:Y:S01]  /*1b8c0*/  STSM.16.M88.4 [R47], R24 ;  /* 0x000000182f007844 */ /* 0x000fe20000000200 */
[----:B---3--:R-:W-:-:S02]  /*1b8d0*/  F2FP.BF16.F32.PACK_AB R4, R145, R144 ;  /* 0x000000909104723e */ /* 0x008fc400000010ff */
[----:B------:R-:W-:Y:S01]  /*1b8e0*/  F2FP.BF16.F32.PACK_AB R5, R147, R146 ;  /* 0x000000929305723e */ /* 0x000fe200000010ff */
[----:B------:R-:W-:Y:S01]  /*1b8f0*/  STSM.16.M88.4 [R46], R32 ;  /* 0x000000202e007844 */ /* 0x000fe20000000200 */
[----:B------:R-:W-:Y:S02]  /*1b900*/  F2FP.BF16.F32.PACK_AB R6, R149, R148 ;  /* 0x000000949506723e */ /* 0x000fe400000010ff */
[----:B------:R-:W-:Y:S01]  /*1b910*/  F2FP.BF16.F32.PACK_AB R7, R151, R150 ;  /* 0x000000969707723e */ /* 0x000fe200000010ff */
[----:B------:R-:W-:Y:S01]  /*1b920*/  STSM.16.M88.4 [R44], R36 ;  /* 0x000000242c007844 */ /* 0x000fe20000000200 */
[----:B0-----:R-:W-:-:S03]  /*1b930*/  IMAD.MOV.U32 R48, RZ, RZ, RZ ;  /* 0x000000ffff307224 */ /* 0x001fc600078e00ff */
[----:B------:R1:W-:Y:S01]  /*1b940*/  STSM.16.M88.4 [R28], R4 ;  /* 0x000000041c007844 */ /* 0x0003e20000000200 */
[----:B------:R-:W-:Y:S02]  /*1b950*/  IMAD.U32 R0, RZ, RZ, UR4 ;  /* 0x00000004ff007e24 */ /* 0x000fe4000f8e00ff */
[C---:B----4-:R-:W-:Y:S01]  /*1b960*/  IMAD.WIDE R42, R209.reuse, 0x4, R42 ;  /* 0x00000004d12a7825 */ /* 0x050fe200078e022a */
[----:B------:R-:W-:Y:S03]  /*1b970*/  BAR.SYNC.DEFER_BLOCKING 0x1, 0x100 ;  /* 0x0044000000007b1d */ /* 0x000fe60000010000 */
[----:B-1----:R-:W-:-:S03]  /*1b980*/  @P2 IMAD.WIDE R4, R209, 0x4, R8 ;  /* 0x00000004d1042825 */ /* 0x002fc600078e0208 */
[----:B------:R0:W5:Y:S01]  /*1b990*/  @P0 LDG.E R48, desc[UR38][R42.64] ;  /* 0x000000262a300981 */ /* 0x000162000c1e1900 */
[----:B--2---:R-:W-:Y:S01]  /*1b9a0*/  ISETP.NE.AND P1, PT, R55, 0x1, PT ;  /* 0x000000013700780c */ /* 0x004fe20003f25270 */
[----:B------:R-:W-:Y:S02]  /*1b9b0*/  IMAD.IADD R13, R195, 0x1, R193 ;  /* 0x00000001c30d7824 */ /* 0x000fe400078e02c1 */
[----:B------:R0:W5:Y:S10]  /*1b9c0*/  @P2 LDG.E R0, desc[UR38][R4.64] ;  /* 0x0000002604002981 */ /* 0x000174000c1e1900 */
[----:B------:R-:W1:Y:S08]  /*1b9d0*/  @P1 LDC R10, c[0x0][0xbec] ;  /* 0x0002fb00ff0a1b82 */ /* 0x000e700000000800 */
[----:B------:R-:W2:Y:S01]  /*1b9e0*/  @P1 LDC R11, c[0x0][0xbf0] ;  /* 0x0002fc00ff0b1b82 */ /* 0x000ea20000000800 */
[----:B0-----:R-:W-:Y:S05]  /*1b9f0*/  @P2 BRA `(.L_x_8596) ;  /* 0x0000000000102947 */ /* 0x001fea0003800000 */
[----:B------:R-:W-:Y:S05]  /*1ba00*/  @!P0 BRA `(.L_x_8596) ;  /* 0x00000000000c8947 */ /* 0x000fea0003800000 */
[----:B------:R-:W3:Y:S04]  /*1ba10*/  LDG.E R5, desc[UR38][R42.64] ;  /* 0x000000262a057981 */ /* 0x000ee8000c1e1900 */
[----:B-----5:R-:W3:Y:S02]  /*1ba20*/  LDG.E R0, desc[UR38][R42.64+0x4] ;  /* 0x000004262a007981 */ /* 0x020ee4000c1e1900 */
[----:B---3--:R-:W-:-:S07]  /*1ba30*/  IMAD.IADD R0, R0, 0x1, -R5 ;  /* 0x0000000100007824 */ /* 0x008fce00078e0a05 */
.L_x_8596:
[----:B------:R-:W-:Y:S01]  /*1ba40*/  SHF.R.S32.HI R54, RZ, 0x1f, R208 ;  /* 0x0000001fff367819 */ /* 0x000fe200000114d0 */
[----:B-1----:R-:W-:Y:S01]  /*1ba50*/  @P1 IMAD.HI.U32 R4, R13, R10, RZ ;  /* 0x0000000a0d041227 */ /* 0x002fe200078e00ff */
[----:B------:R-:W-:Y:S01]  /*1ba60*/  ULDC.64 UR4, c[0x0][0xb90] ;  /* 0x0002e40000047ab9 */ /* 0x000fe20000000a00 */
[----:B-----5:R-:W-:Y:S02]  /*1ba70*/  SHF.R.S32.HI R49, RZ, 0x1f, R48 ;  /* 0x0000001fff317819 */ /* 0x020fe40000011430 */
[----:B------:R-:W-:Y:S01]  /*1ba80*/  IMAD R9, R54, UR4, RZ ;  /* 0x0000000436097c24 */ /* 0x000fe2000f8e02ff */
[----:B------:R-:W-:Y:S01]  /*1ba90*/  SHF.R.S32.HI R6, RZ, 0x1f, R209 ;  /* 0x0000001fff067819 */ /* 0x000fe200000114d1 */
[----:B------:R-:W-:Y:S01]  /*1baa0*/  IMAD.MOV.U32 R7, RZ, RZ, R13 ;  /* 0x000000ffff077224 */ /* 0x000fe200078e000d */
[----:B--2---:R-:W-:Y:S01]  /*1bab0*/  @P1 SHF.R.U32.HI R7, RZ, R11, R4 ;  /* 0x0000000bff071219 */ /* 0x004fe20000011604 */
[----:B------:R-:W-:Y:S01]  /*1bac0*/  IMAD.WIDE.U32 R4, R208, UR4, R48 ;  /* 0x00000004d0047c25 */ /* 0x000fe2000f8e0030 */
[----:B------:R-:W-:-:S02]  /*1bad0*/  SEL R28, R6, RZ, !P0 ;  /* 0x000000ff061c7207 */ /* 0x000fc40004000000 */
[----:B------:R-:W-:Y:S01]  /*1bae0*/  SEL R57, R209, RZ, !P0 ;  /* 0x000000ffd1397207 */ /* 0x000fe20004000000 */
[----:B------:R-:W-:Y:S01]  /*1baf0*/  IMAD R9, R208, UR5, R9 ;  /* 0x00000005d0097c24 */ /* 0x000fe2000f8e0209 */
[----:B------:R-:W-:Y:S01]  /*1bb00*/  ULDC.64 UR4, c[0x0][0xb98] ;  /* 0x0002e60000047ab9 */ /* 0x000fe20000000a00 */
[----:B------:R-:W-:Y:S02]  /*1bb10*/  IMAD.MOV R8, RZ, RZ, -R7 ;  /* 0x000000ffff087224 */ /* 0x000fe400078e0a07 */
[----:B------:R-:W-:Y:S02]  /*1bb20*/  IMAD.IADD R5, R5, 0x1, R9 ;  /* 0x0000000105057824 */ /* 0x000fe400078e0209 */
[----:B------:R-:W-:Y:S02]  /*1bb30*/  IMAD.IADD R11, R16, 0x1, R225 ;  /* 0x00000001100b7824 */ /* 0x000fe400078e02e1 */
[----:B------:R-:W-:Y:S02]  /*1bb40*/  IMAD R9, R55, R8, R13 ;  /* 0x0000000837097224 */ /* 0x000fe400078e020d */
[----:B------:R-:W-:-:S02]  /*1bb50*/  IMAD R6, R28, UR4, RZ ;  /* 0x000000041c067c24 */ /* 0x000fc4000f8e02ff */
[----:B------:R-:W-:-:S04]  /*1bb60*/  IMAD.WIDE.U32 R4, R57, UR4, R4 ;  /* 0x0000000439047c25 */ /* 0x000fc8000f8e0004 */
[----:B------:R-:W-:Y:S01]  /*1bb70*/  IMAD.WIDE R40, R11, 0x2, R40 ;  /* 0x000000020b287825 */ /* 0x000fe200078e0228 */
[----:B------:R-:W-:Y:S02]  /*1bb80*/  SHF.R.S32.HI R11, RZ, 0x1f, R7 ;  /* 0x0000001fff0b7819 */ /* 0x000fe40000011407 */
[----:B------:R-:W-:Y:S01]  /*1bb90*/  IADD3 R4, P2, R7, R4, RZ ;  /* 0x0000000407047210 */ /* 0x000fe20007f5e0ff */
[----:B------:R-:W-:Y:S01]  /*1bba0*/  IMAD R8, R57, UR5, R6 ;  /* 0x0000000539087c24 */ /* 0x000fe2000f8e0206 */
[----:B------:R-:W-:Y:S01]  /*1bbb0*/  SHF.R.S32.HI R6, RZ, 0x1f, R9 ;  /* 0x0000001fff067819 */ /* 0x000fe20000011409 */
[----:B------:R-:W-:Y:S01]  /*1bbc0*/  ULDC.64 UR4, c[0x0][0xb88] ;  /* 0x0002e20000047ab9 */ /* 0x000fe20000000a00 */
[----:B------:R-:W-:Y:S01]  /*1bbd0*/  IADD3 R7, P0, R40, 0x1000, RZ ;  /* 0x0000100028077810 */ /* 0x000fe20007f1e0ff */
[----:B------:R-:W-:Y:S01]  /*1bbe0*/  IMAD.IADD R10, R223, 0x1, R193 ;  /* 0x00000001df0a7824 */ /* 0x000fe200078e02c1 */
[----:B------:R-:W-:Y:S01]  /*1bbf0*/  IADD3.X R5, R11, R5, R8, P2, !PT ;  /* 0x000000050b057210 */ /* 0x000fe200017fe408 */
[----:B------:R-:W-:Y:S01]  /*1bc00*/  IMAD R6, R6, UR4, RZ ;  /* 0x0000000406067c24 */ /* 0x000fe2000f8e02ff */
[----:B------:R-:W-:Y:S01]  /*1bc10*/  IADD3 R33, P3, R40, 0x4000, RZ ;  /* 0x0000400028217810 */ /* 0x000fe20007f7e0ff */
[----:B------:R-:W-:Y:S01]  /*1bc20*/  IMAD R59, R0, R55, RZ ;  /* 0x00000037003b7224 */ /* 0x000fe200078e02ff */
[----:B------:R-:W-:Y:S01]  /*1bc30*/  LOP3.LUT R8, R7, 0x380, RZ, 0xc0, !PT ;  /* 0x0000038007087812 */ /* 0x000fe200078ec0ff */
[----:B------:R-:W-:Y:S01]  /*1bc40*/  IMAD R11, R9, UR5, R6 ;  /* 0x00000005090b7c24 */ /* 0x000fe2000f8e0206 */
[----:B------:R-:W-:Y:S01]  /*1bc50*/  LOP3.LUT R32, R33, 0x380, RZ, 0xc0, !PT ;  /* 0x0000038021207812 */ /* 0x000fe200078ec0ff */
[----:B------:R-:W-:Y:S01]  /*1bc60*/  IMAD.WIDE.U32 R4, R9, UR4, R4 ;  /* 0x0000000409047c25 */ /* 0x000fe2000f8e0004 */
[----:B------:R-:W-:Y:S01]  /*1bc70*/  ULDC.64 UR4, c[0x0][0xb50] ;  /* 0x0002d40000047ab9 */ /* 0x000fe20000000a00 */
[----:B------:R-:W-:-:S02]  /*1bc80*/  SHF.R.U64 R8, R8, 0x3, RZ ;  /* 0x0000000308087819 */ /* 0x000fc400000012ff */
[----:B------:R-:W-:Y:S01]  /*1bc90*/  IMAD.IADD R5, R5, 0x1, R11 ;  /* 0x0000000105057824 */ /* 0x000fe200078e020b */
[----:B------:R-:W-:Y:S01]  /*1bca0*/  LEA R6, P2, R4, UR4, 0x2 ;  /* 0x0000000404067c11 */ /* 0x000fe2000f8410ff */
[----:B------:R-:W-:Y:S01]  /*1bcb0*/  IMAD.X R9, RZ, RZ, R41, P0 ;  /* 0x000000ffff097224 */ /* 0x000fe200000e0629 */
[----:B------:R-:W-:Y:S01]  /*1bcc0*/  LOP3.LUT P0, RZ, R218, 0x3, RZ, 0xc0, !PT ;  /* 0x00000003daff7812 */ /* 0x000fe2000780c0ff */
[----:B------:R-:W-:Y:S01]  /*1bcd0*/  VIADD R0, R10, 0x8 ;  /* 0x000000080a007836 */ /* 0x000fe20000000000 */
[----:B------:R-:W-:Y:S01]  /*1bce0*/  LEA.HI.X R4, R4, UR5, R5, 0x2, P2 ;  /* 0x0000000504047c11 */ /* 0x000fe200090f1405 */
[----:B------:R-:W-:Y:S01]  /*1bcf0*/  SHFL.IDX PT, R50, R6, RZ, 0x1c1f ;  /* 0x001c1fff06327589 */ /* 0x000fe200000e0000 */
[----:B------:R-:W-:Y:S01]  /*1bd00*/  IADD3 R25, P2, R40, 0x3000, RZ ;  /* 0x0000300028197810 */ /* 0x000fe20007f5e0ff */
[----:B------:R-:W-:Y:S01]  /*1bd10*/  ULDC.64 UR4, c[0x0][0xaa0] ;  /* 0x0002a80000047ab9 */ /* 0x000fe20000000a00 */
[----:B------:R-:W-:Y:S01]  /*1bd20*/  SHF.R.U64 R32, R32, 0x3, RZ ;  /* 0x0000000320207819 */ /* 0x000fe200000012ff */
[----:B------:R-:W0:Y:S01]  /*1bd30*/  SHFL.IDX PT, R51, R4, RZ, 0x1c1f ;  /* 0x001c1fff04337589 */ /* 0x000e2200000e0000 */
[----:B------:R-:W-:-:S02]  /*1bd40*/  LOP3.LUT R24, R25, 0x380, RZ, 0xc0, !PT ;  /* 0x0000038019187812 */ /* 0x000fc400078ec0ff */
[----:B------:R-:W-:Y:S01]  /*1bd50*/  LOP3.LUT R32, R32, R33, RZ, 0x3c, !PT ;  /* 0x0000002120207212 */ /* 0x000fe200078e3cff */
[----:B------:R-:W-:Y:S01]  /*1bd60*/  SHFL.IDX PT, R52, R6, 0x1, 0x1c1f ;  /* 0x003c1f0006347f89 */ /* 0x000fe200000e0000 */
[----:B------:R-:W-:Y:S01]  /*1bd70*/  SHF.R.U64 R24, R24, 0x3, RZ ;  /* 0x0000000318187819 */ /* 0x000fe200000012ff */
[--C-:B------:R-:W-:Y:S01]  /*1bd80*/  IMAD.X R33, RZ, RZ, R41.reuse, P3 ;  /* 0x000000ffff217224 */ /* 0x100fe200018e0629 */
[----:B------:R-:W-:Y:S01]  /*1bd90*/  LOP3.LUT R8, R8, R7, RZ, 0x3c, !PT ;  /* 0x0000000708087212 */ /* 0x000fe200078e3cff */
[----:B------:R-:W1:Y:S01]  /*1bda0*/  SHFL.IDX PT, R53, R4, 0x1, 0x1c1f ;  /* 0x003c1f0004357f89 */ /* 0x000e6200000e0000 */
[----:B------:R-:W-:Y:S01]  /*1bdb0*/  LOP3.LUT R24, R24, R25, RZ, 0x3c, !PT ;  /* 0x0000001918187212 */ /* 0x000fe200078e3cff */
[----:B------:R-:W-:Y:S01]  /*1bdc0*/  IMAD.X R25, RZ, RZ, R41, P2 ;  /* 0x000000ffff197224 */ /* 0x000fe200010e0629 */
[-C--:B------:R-:W-:Y:S02]  /*1bdd0*/  ISETP.GE.OR P2, PT, R10, R59.reuse, P0 ;  /* 0x0000003b0a00720c */ /* 0x080fe40000746670 */
[----:B------:R-:W-:-:S02]  /*1bde0*/  ISETP.GE.OR P0, PT, R0, R59, P0 ;  /* 0x0000003b0000720c */ /* 0x000fc40000706670 */
[C---:B------:R-:W-:Y:S02]  /*1bdf0*/  IADD3 R7, P3, R40.reuse, 0x7000, RZ ;  /* 0x0000700028077810 */ /* 0x040fe40007f7e0ff */
[----:B------:R-:W-:Y:S02]  /*1be00*/  IADD3 R13, P4, R40, 0x2000, RZ ;  /* 0x00002000280d7810 */ /* 0x000fe40007f9e0ff */
[----:B------:R-:W-:Y:S01]  /*1be10*/  LOP3.LUT R0, R7, 0x380, RZ, 0xc0, !PT ;  /* 0x0000038007007812 */ /* 0x000fe200078ec0ff */
[----:B------:R-:W-:Y:S01]  /*1be20*/  IMAD.X R45, RZ, RZ, R41, P3 ;  /* 0x000000ffff2d7224 */ /* 0x000fe200018e0629 */
[----:B------:R-:W-:Y:S02]  /*1be30*/  LOP3.LUT R12, R13, 0x380, RZ, 0xc0, !PT ;  /* 0x000003800d0c7812 */ /* 0x000fe400078ec0ff */
[----:B------:R-:W-:Y:S01]  /*1be40*/  SHF.R.U64 R0, R0, 0x3, RZ ;  /* 0x0000000300007819 */ /* 0x000fe200000012ff */
[----:B0-----:R0:W-:Y:S01]  /*1be50*/  @!P2 ST.E desc[UR38][R50.64], R20 ;  /* 0x000000143200a985 */ /* 0x0011e2000c101926 */
[----:B------:R-:W-:-:S02]  /*1be60*/  SHF.R.U64 R12, R12, 0x3, RZ ;  /* 0x000000030c0c7819 */ /* 0x000fc400000012ff */
[----:B------:R-:W-:Y:S02]  /*1be70*/  LOP3.LUT R44, R0, R7, RZ, 0x3c, !PT ;  /* 0x00000007002c7212 */ /* 0x000fe400078e3cff */
[C---:B------:R-:W-:Y:S02]  /*1be80*/  IADD3 R37, P5, R40.reuse, 0x5000, RZ ;  /* 0x0000500028257810 */ /* 0x040fe40007fbe0ff */
[----:B------:R-:W-:Y:S01]  /*1be90*/  LOP3.LUT R5, R40, 0x380, RZ, 0xc0, !PT ;  /* 0x0000038028057812 */ /* 0x000fe200078ec0ff */
[----:B-1----:R1:W-:Y:S01]  /*1bea0*/  @!P0 ST.E desc[UR38][R52.64], R3 ;  /* 0x0000000334008985 */ /* 0x0023e2000c101926 */
[----:B0-----:R-:W0:Y:S01]  /*1beb0*/  @P1 LDC R51, c[0x0][0xbec] ;  /* 0x0002fb00ff331b82 */ /* 0x001e220000000800 */
[----:B------:R-:W-:Y:S01]  /*1bec0*/  IMAD.WIDE.U32 R20, R48, UR4, RZ ;  /* 0x0000000430147c25 */ /* 0x000fe2000f8e00ff */
[----:B------:R-:W-:Y:S01]  /*1bed0*/  LOP3.LUT R12, R12, R13, RZ, 0x3c, !PT ;  /* 0x0000000d0c0c7212 */ /* 0x000fe200078e3cff */
[----:B------:R-:W5:Y:S01]  /*1bee0*/  LD.E.128 R8, desc[UR38][R8.64] ;  /* 0x0000002608087980 */ /* 0x000f62000c101d00 */
[----:B------:R-:W-:Y:S01]  /*1bef0*/  LOP3.LUT R36, R37, 0x380, RZ, 0xc0, !PT ;  /* 0x0000038025247812 */ /* 0x000fe200078ec0ff */
[----:B------:R-:W-:Y:S01]  /*1bf00*/  IMAD R0, R207, 0x20, R23 ;  /* 0x00000020cf007824 */ /* 0x000fe200078e0217 */
[----:B------:R-:W-:Y:S01]  /*1bf10*/  SHF.R.U64 R5, R5, 0x3, RZ ;  /* 0x0000000305057819 */ /* 0x000fe200000012ff */
[----:B------:R-:W-:Y:S01]  /*1bf20*/  IMAD.X R13, RZ, RZ, R41, P4 ;  /* 0x000000ffff0d7224 */ /* 0x000fe200020e0629 */
[----:B------:R-:W-:Y:S01]  /*1bf30*/  IADD3 R43, P4, R40, 0x6000, RZ ;  /* 0x00006000282b7810 */ /* 0x000fe20007f9e0ff */
[----:B-1----:R-:W-:Y:S01]  /*1bf40*/  IMAD R3, R49, UR4, RZ ;  /* 0x0000000431037c24 */ /* 0x002fe2000f8e02ff */
[----:B------:R-:W-:Y:S01]  /*1bf50*/  SHF.R.U64 R36, R36, 0x3, RZ ;  /* 0x0000000324247819 */ /* 0x000fe200000012ff */
[----:B------:R-:W1:Y:S01]  /*1bf60*/  @P1 LDC R49, c[0x0][0xbf0] ;  /* 0x0002fc00ff311b82 */ /* 0x000e620000000800 */
[----:B------:R-:W-:Y:S01]  /*1bf70*/  LOP3.LUT R42, R43, 0x380, RZ, 0xc0, !PT ;  /* 0x000003802b2a7812 */ /* 0x000fe200078ec0ff */
[----:B------:R-:W-:Y:S01]  /*1bf80*/  IMAD R3, R48, UR5, R3 ;  /* 0x0000000530037c24 */ /* 0x000fe2000f8e0203 */
[----:B------:R-:W-:Y:S01]  /*1bf90*/  ULDC.64 UR4, c[0x0][0xae8] ;  /* 0x0002ba0000047ab9 */ /* 0x000fe20000000a00 */
[----:B------:R-:W-:Y:S01]  /*1bfa0*/  IMAD.IADD R48, R193, 0x1, R0 ;  /* 0x00000001c1307824 */ /* 0x000fe200078e0200 */
[----:B------:R-:W-:Y:S01]  /*1bfb0*/  SHF.R.U64 R42, R42, 0x3, RZ ;  /* 0x000000032a2a7819 */ /* 0x000fe200000012ff */
[----:B------:R-:W-:Y:S01]  /*1bfc0*/  IMAD.IADD R21, R21, 0x1, R3 ;  /* 0x0000000115157824 */ /* 0x000fe200078e0203 */
[----:B------:R-:W-:Y:S01]  /*1bfd0*/  LOP3.LUT R36, R36, R37, RZ, 0x3c, !PT ;  /* 0x0000002524247212 */ /* 0x000fe200078e3cff */
[----:B------:R-:W-:Y:S01]  /*1bfe0*/  IMAD R3, R54, UR4, RZ ;  /* 0x0000000436037c24 */ /* 0x000fe2000f8e02ff */
[----:B------:R-:W-:Y:S01]  /*1bff0*/  LOP3.LUT R42, R42, R43, RZ, 0x3c, !PT ;  /* 0x0000002b2a2a7212 */ /* 0x000fe200078e3cff */
[C---:B------:R-:W-:Y:S01]  /*1c000*/  IMAD.WIDE.U32 R20, R208.reuse, UR4, R20 ;  /* 0x00000004d0147c25 */ /* 0x040fe2000f8e0014 */
[----:B------:R-:W-:Y:S01]  /*1c010*/  LOP3.LUT R4, R5, R40, RZ, 0x3c, !PT ;  /* 0x0000002805047212 */ /* 0x000fe200078e3cff */
[----:B------:R-:W5:Y:S02]  /*1c020*/  LD.E.128 R12, desc[UR38][R12.64] ;  /* 0x000000260c0c7980 */ /* 0x000f64000c101d00 */
[----:B------:R-:W-:Y:S01]  /*1c030*/  IMAD R3, R208, UR5, R3 ;  /* 0x00000005d0037c24 */ /* 0x000fe2000f8e0203 */
[----:B------:R-:W-:Y:S01]  /*1c040*/  ULDC.64 UR4, c[0x0][0xaf0] ;  /* 0x0002bc0000047ab9 */ /* 0x000fe20000000a00 */
[----:B0-----:R-:W-:Y:S01]  /*1c050*/  @P1 IMAD.HI.U32 R0, R48, R51, RZ ;  /* 0x0000003330001227 */ /* 0x001fe200078e00ff */
[----:B------:R-:W5:Y:S03]  /*1c060*/  LD.E.128 R24, desc[UR38][R24.64] ;  /* 0x0000002618187980 */ /* 0x000f66000c101d00 */
[----:B------:R-:W-:Y:S01]  /*1c070*/  IMAD.IADD R21, R21, 0x1, R3 ;  /* 0x0000000115157824 */ /* 0x000fe200078e0203 */
[----:B------:R-:W5:Y:S01]  /*1c080*/  LD.E.128 R32, desc[UR38][R32.64] ;  /* 0x0000002620207980 */ /* 0x000f62000c101d00 */
[----:B------:R-:W-:-:S02]  /*1c090*/  IMAD.MOV.U32 R3, RZ, RZ, R48 ;  /* 0x000000ffff037224 */ /* 0x000fc400078e0030 */
[----:B------:R-:W-:Y:S01]  /*1c0a0*/  IMAD R28, R28, UR4, RZ ;  /* 0x000000041c1c7c24 */ /* 0x000fe2000f8e02ff */
[----:B-1----:R-:W-:Y:S01]  /*1c0b0*/  @P1 SHF.R.U32.HI R3, RZ, R49, R0 ;  /* 0x00000031ff031219 */ /* 0x002fe20000011600 */
[C---:B------:R-:W-:Y:S01]  /*1c0c0*/  IMAD.WIDE.U32 R20, R57.reuse, UR4, R20 ;  /* 0x0000000439147c25 */ /* 0x040fe2000f8e0014 */
[----:B------:R-:W5:Y:S02]  /*1c0d0*/  LD.E.128 R44, desc[UR38][R44.64] ;  /* 0x000000262c2c7980 */ /* 0x000f64000c101d00 */
[--C-:B------:R-:W-:Y:S01]  /*1c0e0*/  SHF.R.S32.HI R0, RZ, 0x1f, R3.reuse ;  /* 0x0000001fff007819 */ /* 0x100fe20000011403 */
[----:B------:R-:W-:Y:S01]  /*1c0f0*/  IMAD R49, R57, UR5, R28 ;  /* 0x0000000539317c24 */ /* 0x000fe2000f8e021c */
[----:B------:R-:W-:Y:S01]  /*1c100*/  ULDC.64 UR4, c[0x0][0xae0] ;  /* 0x0002b80000047ab9 */ /* 0x000fe20000000a00 */
[----:B------:R-:W-:Y:S02]  /*1c110*/  IMAD.MOV R28, RZ, RZ, -R3 ;  /* 0x000000ffff1c7224 */ /* 0x000fe400078e0a03 */
[----:B------:R-:W-:-:S02]  /*1c120*/  IMAD.X R37, RZ, RZ, R41, P5 ;  /* 0x000000ffff257224 */ /* 0x000fc400028e0629 */
[--C-:B------:R-:W-:Y:S02]  /*1c130*/  IMAD.X R43, RZ, RZ, R41.reuse, P4 ;  /* 0x000000ffff2b7224 */ /* 0x100fe400020e0629 */
[----:B------:R-:W-:Y:S02]  /*1c140*/  IMAD.MOV.U32 R5, RZ, RZ, R41 ;  /* 0x000000ffff057224 */ /* 0x000fe400078e0029 */
[----:B------:R-:W-:Y:S01]  /*1c150*/  IMAD.IADD R21, R21, 0x1, R49 ;  /* 0x0000000115157824 */ /* 0x000fe200078e0231 */
[----:B------:R-:W5:Y:S01]  /*1c160*/  LD.E.128 R36, desc[UR38][R36.64] ;  /* 0x0000002624247980 */ /* 0x000f62000c101d00 */
[----:B------:R-:W-:Y:S02]  /*1c170*/  IMAD R0, R0, UR4, RZ ;  /* 0x0000000400007c24 */ /* 0x000fe4000f8e02ff */
[----:B------:R-:W-:Y:S01]  /*1c180*/  IMAD R49, R55, R28, R48 ;  /* 0x0000001c37317224 */ /* 0x000fe200078e0230 */
[----:B------:R-:W5:Y:S01]  /*1c190*/  LD.E.128 R4, desc[UR38][R4.64] ;  /* 0x0000002604047980 */ /* 0x000f62000c101d00 */
[----:B------:R-:W-:-:S03]  /*1c1a0*/  IMAD R51, R3, UR5, R0 ;  /* 0x0000000503337c24 */ /* 0x000fc6000f8e0200 */
[----:B------:R-:W5:Y:S01]  /*1c1b0*/  LD.E.128 R40, desc[UR38][R42.64] ;  /* 0x000000262a287980 */ /* 0x000f62000c101d00 */
[----:B------:R-:W-:Y:S01]  /*1c1c0*/  SHF.R.S32.HI R0, RZ, 0x1f, R49 ;  /* 0x0000001fff007819 */ /* 0x000fe20000011431 */
        /* <DEDUP_REMOVED lines=17> */
[----:B------:R-:W-:Y:S01]  /*1c2e0*/  VIADD R3, R50, 0x40 ;  /* 0x0000004032037836 */ /* 0x000fe20000000000 */
[----:B------:R-:W-:Y:S01]  /*1c2f0*/  LEA R28, P3, R20, UR4, 0x1 ;  /* 0x00000004141c7c11 */ /* 0x000fe2000f8608ff */
[----:B------:R-:W-:-:S02]  /*1c300*/  IMAD.IADD R21, R21, 0x1, R51 ;  /* 0x0000000115157824 */ /* 0x000fc400078e0233 */
[----:B------:R-:W-:Y:S01]  /*1c310*/  VIADD R0, R2, 0x28820 ;  /* 0x0002882002007836 */ /* 0x000fe20000000000 */
[----:B------:R-:W-:Y:S02]  /*1c320*/  ISETP.GE.AND P1, PT, R3, R59, PT ;  /* 0x0000003b0300720c */ /* 0x000fe40003f26270 */
[----:B------:R-:W-:Y:S02]  /*1c330*/  LEA.HI.X R3, R20, UR5, R21, 0x1, P3 ;  /* 0x0000000514037c11 */ /* 0x000fe400098f0c15 */
[----:B------:R-:W-:Y:S01]  /*1c340*/  PRMT R0, RZ, 0x654, R0 ;  /* 0x00000654ff007816 */ /* 0x000fe20000000000 */
[----:B0-----:R0:W1:Y:S01]  /*1c350*/  SHFL.IDX PT, R21, R28, RZ, 0x181f ;  /* 0x00181fff1c157589 */ /* 0x00106200000e0000 */
[----:B------:R-:W-:Y:S02]  /*1c360*/  BSSY B1, `(.L_x_8597) ;  /* 0x000000d000017945 */ /* 0x000fe40003800000 */
[----:B------:R0:W-:Y:S01]  /*1c370*/  SYNCS.ARRIVE.TRANS64.RED.A1T0 RZ, [R0+URZ], RZ ;  /* 0x000000ff00ff79a7 */ /* 0x0001e2000810043f */
[----:B------:R0:W2:Y:S01]  /*1c380*/  SHFL.IDX PT, R49, R3, RZ, 0x181f ;  /* 0x00181fff03317589 */ /* 0x0000a200000e0000 */
[----:B------:R-:W-:Y:S05]  /*1c390*/  @P2 BRA `(.L_x_8598) ;  /* 0x0000000000242947 */ /* 0x000fea0003800000 */
[----:B------:R-:W-:Y:S02]  /*1c3a0*/  ULDC UR4, c[0x0][0xac8] ;  /* 0x0002b20000047ab9 */ /* 0x000fe40000000800 */
[----:B------:R-:W-:Y:S02]  /*1c3b0*/  ISETP.GE.AND P2, PT, R16, UR4, PT ;  /* 0x0000000410007c0c */ /* 0x000fe4000bf46270 */
[----:B------:R-:W-:-:S11]  /*1c3c0*/  ISETP.GE.AND P3, PT, R190, UR4, PT ;  /* 0x00000004be007c0c */ /* 0x000fd6000bf66270 */
[-C--:B-1----:R-:W-:Y:S02]  /*1c3d0*/  @!P2 LEA R20, P4, R16, R21.reuse, 0x1 ;  /* 0x000000151014a211 */ /* 0x082fe400078808ff */
[----:B------:R-:W-:Y:S02]  /*1c3e0*/  @!P3 LEA R48, P5, R190, R21, 0x1 ;  /* 0x00000015be30b211 */ /* 0x000fe400078a08ff */
[-C--:B--2---:R-:W-:Y:S02]  /*1c3f0*/  @!P2 LEA.HI.X R21, R16, R49.reuse, R17, 0x1, P4 ;  /* 0x000000311015a211 */ /* 0x084fe400020f0c11 */
[----:B------:R-:W-:-:S03]  /*1c400*/  @!P3 LEA.HI.X R49, R190, R49, R214, 0x1, P5 ;  /* 0x00000031be31b211 */ /* 0x000fc600028f0cd6 */
[----:B-----5:R3:W-:Y:S04]  /*1c410*/  @!P2 ST.E.128 desc[UR38][R20.64], R4 ;  /* 0x000000041400a985 */ /* 0x0207e8000c101d26 */
[----:B------:R3:W-:Y:S02]  /*1c420*/  @!P3 ST.E.128 desc[UR38][R48.64], R32 ;  /* 0x000000203000b985 */ /* 0x0007e4000c101d26 */
.L_x_8598:
[----:B------:R-:W-:Y:S05]  /*1c430*/  BSYNC B1 ;  /* 0x0000000000017941 */ /* 0x000fea0003800000 */
.L_x_8597:
[----:B---3-5:R3:W4:Y:S01]  /*1c440*/  SHFL.IDX PT, R7, R3, 0x1, 0x181f ;  /* 0x00381f0003077f89 */ /* 0x02872200000e0000 */
[----:B------:R-:W-:Y:S03]  /*1c450*/  BSSY B1, `(.L_x_8599) ;  /* 0x000000c000017945 */ /* 0x000fe60003800000 */
[----:B------:R3:W0:Y:S01]  /*1c460*/  SHFL.IDX PT, R5, R28, 0x1, 0x181f ;  /* 0x00381f001c057f89 */ /* 0x00062200000e0000 */
[----:B------:R-:W-:Y:S05]  /*1c470*/  @P0 BRA `(.L_x_8600) ;  /* 0x0000000000240947 */ /* 0x000fea0003800000 */
[----:B------:R-:W-:Y:S02]  /*1c480*/  ULDC UR4, c[0x0][0xac8] ;  /* 0x0002b20000047ab9 */ /* 0x000fe40000000800 */
[----:B------:R-:W-:Y:S02]  /*1c490*/  ISETP.GE.AND P3, PT, R16, UR4, PT ;  /* 0x0000000410007c0c */ /* 0x000fe4000bf66270 */
[----:B------:R-:W-:-:S11]  /*1c4a0*/  ISETP.GE.AND P4, PT, R190, UR4, PT ;  /* 0x00000004be007c0c */ /* 0x000fd6000bf86270 */
[-C--:B0-----:R-:W-:Y:S02]  /*1c4b0*/  @!P3 LEA R4, P0, R16, R5.reuse, 0x1 ;  /* 0x000000051004b211 */ /* 0x081fe400078008ff */
[----:B------:R-:W-:Y:S02]  /*1c4c0*/  @!P4 LEA R6, P2, R190, R5, 0x1 ;  /* 0x00000005be06c211 */ /* 0x000fe400078408ff */
[-C--:B----4-:R-:W-:Y:S02]  /*1c4d0*/  @!P3 LEA.HI.X R5, R16, R7.reuse, R17, 0x1, P0 ;  /* 0x000000071005b211 */ /* 0x090fe400000f0c11 */
[----:B------:R-:W-:-:S03]  /*1c4e0*/  @!P4 LEA.HI.X R7, R190, R7, R214, 0x1, P2 ;  /* 0x00000007be07c211 */ /* 0x000fc600010f0cd6 */
[----:B------:R0:W-:Y:S04]  /*1c4f0*/  @!P3 ST.E.128 desc[UR38][R4.64], R8 ;  /* 0x000000080400b985 */ /* 0x0001e8000c101d26 */
[----:B------:R0:W-:Y:S02]  /*1c500*/  @!P4 ST.E.128 desc[UR38][R6.64], R36 ;  /* 0x000000240600c985 */ /* 0x0001e4000c101d26 */
.L_x_8600:
[----:B------:R-:W-:Y:S05]  /*1c510*/  BSYNC B1 ;  /* 0x0000000000017941 */ /* 0x000fea0003800000 */
.L_x_8599:
[----:B0---4-:R0:W4:Y:S01]  /*1c520*/  SHFL.IDX PT, R7, R3, 0x2, 0x181f ;  /* 0x00581f0003077f89 */ /* 0x01112200000e0000 */
        /* <DEDUP_REMOVED lines=12> */
.L_x_8602:
[----:B------:R-:W-:Y:S05]  /*1c5f0*/  BSYNC B1 ;  /* 0x0000000000017941 */ /* 0x000fea0003800000 */
.L_x_8601:
[----:B------:R-:W-:Y:S01]  /*1c600*/  VIADD R0, R50, 0x60 ;  /* 0x0000006032007836 */ /* 0x000fe20000000000 */
[----:B0--3--:R-:W0:Y:S04]  /*1c610*/  SHFL.IDX PT, R3, R3, 0x3, 0x181f ;  /* 0x00781f0003037f89 */ /* 0x009e2800000e0000 */
[----:B------:R-:W-:Y:S01]  /*1c620*/  ISETP.GE.AND P0, PT, R0, R59, PT ;  /* 0x0000003b0000720c */ /* 0x000fe20003f06270 */
[----:B----4-:R3:W4:-:S12]  /*1c630*/  SHFL.IDX PT, R7, R28, 0x3, 0x181f ;  /* 0x00781f001c077f89 */ /* 0x01071800000e0000 */
[----:B---3--:R-:W-:Y:S05]  /*1c640*/  @P0 BRA `(.L_x_8603) ;  /* 0x0000000800fc0947 */ /* 0x008fea0003800000 */
[----:B------:R-:W-:Y:S02]  /*1c650*/  ULDC UR4, c[0x0][0xac8] ;  /* 0x0002b20000047ab9 */ /* 0x000fe40000000800 */
[----:B------:R-:W-:-:S13]  /*1c660*/  ISETP.GE.AND P1, PT, R16, UR4, PT ;  /* 0x0000000410007c0c */ /* 0x000fda000bf26270 */
[----:B----4-:R-:W-:-:S04]  /*1c670*/  @!P1 LEA R4, P0, R16, R7, 0x1 ;  /* 0x0000000710049211 */ /* 0x010fc800078008ff */
[----:B0-----:R-:W-:Y:S02]  /*1c680*/  @!P1 LEA.HI.X R5, R16, R3, R17, 0x1, P0 ;  /* 0x0000000310059211 */ /* 0x001fe400000f0c11 */
[----:B------:R-:W-:-:S03]  /*1c690*/  ISETP.GE.AND P0, PT, R190, UR4, PT ;  /* 0x00000004be007c0c */ /* 0x000fc6000bf06270 */
[----:B------:R3:W-:Y:S10]  /*1c6a0*/  @!P1 ST.E.128 desc[UR38][R4.64], R24 ;  /* 0x0000001804009985 */ /* 0x0007f4000c101d26 */
[----:B------:R-:W-:Y:S05]  /*1c6b0*/  @P0 BRA `(.L_x_8603) ;  /* 0x0000000800e00947 */ /* 0x000fea0003800000 */
[----:B---3--:R-:W-:-:S04]  /*1c6c0*/  LEA R4, P0, R190, R7, 0x1 ;  /* 0x00000007be047211 */ /* 0x008fc800078008ff */
[----:B------:R-:W-:-:S05]  /*1c6d0*/  LEA.HI.X R5, R190, R3, R214, 0x1, P0 ;  /* 0x00000003be057211 */ /* 0x000fca00000f0cd6 */
[----:B------:R0:W-:Y:S01]  /*1c6e0*/  ST.E.128 desc[UR38][R4.64], R44 ;  /* 0x0000002c04007985 */ /* 0x0001e2000c101d26 */
[----:B------:R-:W-:Y:S05]  /*1c6f0*/  BRA `(.L_x_8603) ;  /* 0x0000000800d07947 */ /* 0x000fea0003800000 */
.L_x_8595:
        /* <DEDUP_REMOVED lines=16> */
[----:B---3--:R-:W-:Y:S02]  /*1c800*/  ISETP.NE.AND P2, PT, R25, 0x1, PT ;  /* 0x000000011900780c */ /* 0x008fe40003f45270 */
[----:B------:R-:W-:Y:S02]  /*1c810*/  ISETP.GE.AND P3, PT, R229, 0x80, PT ;  /* 0x00000080e500780c */ /* 0x000fe40003f66270 */
[----:B------:R-:W-:-:S09]  /*1c820*/  SHF.R.S32.HI R9, RZ, 0x1f, R209 ;  /* 0x0000001fff097819 */ /* 0x000fd200000114d1 */
[----:B------:R-:W2:Y:S01]  /*1c830*/  @P2 LDC R27, c[0x0][0xbec] ;  /* 0x0002fb00ff1b2b82 */ /* 0x000ea20000000800 */
[----:B----4-:R-:W-:Y:S05]  /*1c840*/  @P1 BRA `(.L_x_8604) ;  /* 0x0000000000101947 */ /* 0x010fea0003800000 */
[----:B------:R-:W-:Y:S05]  /*1c850*/  @!P0 BRA `(.L_x_8604) ;  /* 0x00000000000c8947 */ /* 0x000fea0003800000 */
[----:B------:R-:W3:Y:S04]  /*1c860*/  LDG.E R3, desc[UR38][R4.64] ;  /* 0x0000002604037981 */ /* 0x000ee8000c1e1900 */
[----:B-----5:R-:W3:Y:S02]  /*1c870*/  LDG.E R8, desc[UR38][R4.64+0x4] ;  /* 0x0000042604087981 */ /* 0x020ee4000c1e1900 */
[----:B---3--:R-:W-:-:S07]  /*1c880*/  IMAD.IADD R8, R8, 0x1, -R3 ;  /* 0x0000000108087824 */ /* 0x008fce00078e0a03 */
.L_x_8604:
[----:B------:R-:W-:Y:S01]  /*1c890*/  BSSY B1, `(.L_x_8605) ;  /* 0x000002d000017945 */ /* 0x000fe20003800000 */
[----:B------:R-:W-:Y:S02]  /*1c8a0*/  SHF.R.S32.HI R12, RZ, 0x1f, R208 ;  /* 0x0000001fff0c7819 */ /* 0x000fe400000114d0 */
[----:B------:R-:W-:Y:S02]  /*1c8b0*/  SEL R13, R209, RZ, !P0 ;  /* 0x000000ffd10d7207 */ /* 0x000fe40004000000 */
[----:B------:R-:W-:Y:S02]  /*1c8c0*/  SEL R14, R9, RZ, !P0 ;  /* 0x000000ff090e7207 */ /* 0x000fe40004000000 */
[----:B-----5:R-:W-:Y:S01]  /*1c8d0*/  SHF.R.S32.HI R11, RZ, 0x1f, R0 ;  /* 0x0000001fff0b7819 */ /* 0x020fe20000011400 */
[----:B------:R-:W-:Y:S06]  /*1c8e0*/  @P3 BRA `(.L_x_8606) ;  /* 0x00000000009c3947 */ /* 0x000fec0003800000 */
[----:B------:R-:W3:Y:S01]  /*1c8f0*/  S2R R10, SR_TID.X ;  /* 0x00000000000a7919 */ /* 0x000ee20000002100 */
[----:B------:R-:W4:Y:S02]  /*1c900*/  LDC R9, c[0x0][0xbe8] ;  /* 0x0002fa00ff097b82 */ /* 0x000f240000000800 */
[----:B----4-:R-:W-:Y:S01]  /*1c910*/  IMAD R3, R8, R9, RZ ;  /* 0x0000000908037224 */ /* 0x010fe200078e02ff */
[----:B---3--:R-:W-:-:S04]  /*1c920*/  IADD3 R10, R193, -0x80, R10 ;  /* 0xffffff80c10a7810 */ /* 0x008fc80007ffe00a */
        /* <DEDUP_REMOVED lines=9> */
[----:B------:R-:W3:Y:S01]  /*1c9c0*/  @P0 LDC R15, c[0x0][0xbec] ;  /* 0x0002fb00ff0f0b82 */ /* 0x000ee20000000800 */
[----:B------:R-:W-:Y:S01]  /*1c9d0*/  IMAD R7, R208, UR5, R7 ;  /* 0x00000005d0077c24 */ /* 0x000fe2000f8e0207 */
[----:B------:R-:W-:-:S03]  /*1c9e0*/  ULDC.64 UR4, c[0x0][0xb98] ;  /* 0x0002e60000047ab9 */ /* 0x000fc60000000a00 */
[----:B------:R-:W-:-:S03]  /*1c9f0*/  IMAD.IADD R5, R5, 0x1, R7 ;  /* 0x0000000105057824 */ /* 0x000fc600078e0207 */
[----:B------:R-:W4:Y:S01]  /*1ca00*/  @P0 LDC R21, c[0x0][0xbf0] ;  /* 0x0002fc00ff150b82 */ /* 0x000f220000000800 */
[----:B------:R-:W-:-:S04]  /*1ca10*/  IMAD.WIDE.U32 R4, R13, UR4, R4 ;  /* 0x000000040d047c25 */ /* 0x000fc8000f8e0004 */
[----:B---3--:R-:W-:-:S05]  /*1ca20*/  @P0 IMAD.HI.U32 R6, R10, R15, RZ ;  /* 0x0000000f0a060227 */ /* 0x008fca00078e00ff */
[----:B----4-:R-:W-:Y:S01]  /*1ca30*/  @P0 SHF.R.U32.HI R3, RZ, R21, R6 ;  /* 0x00000015ff030219 */ /* 0x010fe20000011606 */
[----:B------:R-:W-:-:S03]  /*1ca40*/  IMAD R6, R14, UR4, RZ ;  /* 0x000000040e067c24 */ /* 0x000fc6000f8e02ff */
[----:B------:R-:W-:Y:S01]  /*1ca50*/  IADD3 R4, P0, R3, R4, RZ ;  /* 0x0000000403047210 */ /* 0x000fe20007f1e0ff */
[--C-:B------:R-:W-:Y:S02]  /*1ca60*/  IMAD.MOV R7, RZ, RZ, -R3.reuse ;  /* 0x000000ffff077224 */ /* 0x100fe400078e0a03 */
        /* <DEDUP_REMOVED lines=15> */
.L_x_8606:
[----:B------:R-:W-:Y:S05]  /*1cb60*/  BSYNC B1 ;  /* 0x0000000000017941 */ /* 0x000fea0003800000 */
.L_x_8605:
[----:B------:R-:W4:Y:S01]  /*1cb70*/  @P2 LDC R9, c[0x0][0xbf0] ;  /* 0x0002fc00ff092b82 */ /* 0x000f220000000800 */
[----:B------:R-:W-:Y:S02]  /*1cb80*/  ULDC.64 UR4, c[0x0][0xaa0] ;  /* 0x0002a80000047ab9 */ /* 0x000fe40000000a00 */
[----:B---3--:R-:W-:Y:S02]  /*1cb90*/  IMAD R3, R11, UR4, RZ ;  /* 0x000000040b037c24 */ /* 0x008fe4000f8e02ff */
[----:B------:R-:W-:-:S04]  /*1cba0*/  IMAD.WIDE.U32 R4, R0, UR4, RZ ;  /* 0x0000000400047c25 */ /* 0x000fc8000f8e00ff */
[----:B------:R-:W-:Y:S01]  /*1cbb0*/  IMAD R3, R0, UR5, R3 ;  /* 0x0000000500037c24 */ /* 0x000fe2000f8e0203 */
[----:B------:R-:W-:Y:S01]  /*1cbc0*/  ULDC.64 UR4, c[0x0][0xae8] ;  /* 0x0002ba0000047ab9 */ /* 0x000fe20000000a00 */
[----:B------:R-:W-:Y:S02]  /*1cbd0*/  IMAD R0, R207, 0x20, R23 ;  /* 0x00000020cf007824 */ /* 0x000fe400078e0217 */
[----:B------:R-:W-:Y:S02]  /*1cbe0*/  IMAD.IADD R5, R5, 0x1, R3 ;  /* 0x0000000105057824 */ /* 0x000fe400078e0203 */
[----:B------:R-:W-:Y:S02]  /*1cbf0*/  IMAD.IADD R10, R193, 0x1, R0 ;  /* 0x00000001c10a7824 */ /* 0x000fe400078e0200 */
[----:B------:R-:W-:Y:S02]  /*1cc00*/  IMAD R3, R12, UR4, RZ ;  /* 0x000000040c037c24 */ /* 0x000fe4000f8e02ff */
[----:B--2---:R-:W-:-:S04]  /*1cc10*/  @P2 IMAD.HI.U32 R0, R10, R27, RZ ;  /* 0x0000001b0a002227 */ /* 0x004fc800078e00ff */
[C---:B------:R-:W-:Y:S02]  /*1cc20*/  IMAD R7, R208.reuse, UR5, R3 ;  /* 0x00000005d0077c24 */ /* 0x040fe4000f8e0203 */
[----:B------:R-:W-:Y:S01]  /*1cc30*/  IMAD.WIDE.U32 R4, R208, UR4, R4 ;  /* 0x00000004d0047c25 */ /* 0x000fe2000f8e0004 */
[----:B------:R-:W-:-:S03]  /*1cc40*/  ULDC.64 UR4, c[0x0][0xaf0] ;  /* 0x0002bc0000047ab9 */ /* 0x000fc60000000a00 */
[----:B------:R-:W-:Y:S01]  /*1cc50*/  IMAD.MOV.U32 R3, RZ, RZ, R10 ;  /* 0x000000ffff037224 */ /* 0x000fe200078e000a */
[----:B----4-:R-:W-:Y:S01]  /*1cc60*/  @P2 SHF.R.U32.HI R3, RZ, R9, R0 ;  /* 0x00000009ff032219 */ /* 0x010fe20000011600 */
        /* <DEDUP_REMOVED lines=20> */
[C---:B------:R-:W-:Y:S01]  /*1cdb0*/  LEA R0, P0, R4.reuse, UR4, 0x1 ;  /* 0x0000000404007c11 */ /* 0x040fe2000f8008ff */
[----:B------:R-:W-:Y:S01]  /*1cdc0*/  UMOV UR4, 0xffffffff ;  /* 0xffffffff00047882 */ /* 0x000fe20000000000 */
[----:B------:R-:W-:Y:S02]  /*1cdd0*/  IMAD.IADD R193, R23, 0x1, R193 ;  /* 0x0000000117c17824 */ /* 0x000fe400078e02c1 */
[----:B------:R-:W-:Y:S01]  /*1cde0*/  LEA.HI.X R4, R4, UR5, R3, 0x1, P0 ;  /* 0x0000000504047c11 */ /* 0x000fe200080f0c03 */
[----:B------:R-:W-:Y:S08]  /*1cdf0*/  BRA.DIV UR4, `(.L_x_8607) ;  /* 0x0000009a043c7947 */ /* 0x000ff0000b800000 */
[----:B------:R2:W3:Y:S04]  /*1ce00*/  SHFL.IDX PT, R3, R4, RZ, 0x181f ;  /* 0x00181fff04037589 */ /* 0x0004e800000e0000 */
[----:B------:R2:W4:Y:S02]  /*1ce10*/  SHFL.IDX PT, R14, R0, RZ, 0x181f ;  /* 0x00181fff000e7589 */ /* 0x00052400000e0000 */
.L_x_8848:
[----:B------:R-:W-:Y:S01]  /*1ce20*/  IMAD R8, R8, R25, RZ ;  /* 0x0000001908087224 */ /* 0x000fe200078e02ff */
[----:B------:R-:W-:Y:S04]  /*1ce30*/  BSSY B1, `(.L_x_8608) ;  /* 0x000000c000017945 */ /* 0x000fe80003800000 */
[----:B------:R-:W-:-:S13]  /*1ce40*/  ISETP.GE.AND P0, PT, R193, R8, PT ;  /* 0x00000008c100720c */ /* 0x000fda0003f06270 */
[----:B------:R-:W-:Y:S05]  /*1ce50*/  @P0 BRA `(.L_x_8609) ;  /* 0x0000000000240947 */ /* 0x000fea0003800000 */
[----:B------:R-:W-:Y:S02]  /*1ce60*/  ULDC UR4, c[0x0][0xac8] ;  /* 0x0002b20000047ab9 */ /* 0x000fe40000000800 */
[----:B------:R-:W-:Y:S02]  /*1ce70*/  ISETP.GE.AND P2, PT, R16, UR4, PT ;  /* 0x0000000410007c0c */ /* 0x000fe4000bf46270 */
[----:B------:R-:W-:-:S11]  /*1ce80*/  ISETP.GE.AND P3, PT, R190, UR4, PT ;  /* 0x00000004be007c0c */ /* 0x000fd6000bf66270 */
[-C--:B----4-:R-:W-:Y:S02]  /*1ce90*/  @!P2 LEA R6, P0, R16, R14.reuse, 0x1 ;  /* 0x0000000e1006a211 */ /* 0x090fe400078008ff */
[----:B------:R-:W-:Y:S02]  /*1cea0*/  @!P3 LEA R14, P1, R190, R14, 0x1 ;  /* 0x0000000ebe0eb211 */ /* 0x000fe400078208ff */
[-C--:B---3--:R-:W-:Y:S02]  /*1ceb0*/  @!P2 LEA.HI.X R7, R16, R3.reuse, R17, 0x1, P0 ;  /* 0x000000031007a211 */ /* 0x088fe400000f0c11 */
[----:B------:R-:W-:-:S03]  /*1cec0*/  @!P3 LEA.HI.X R15, R190, R3, R214, 0x1, P1 ;  /* 0x00000003be0fb211 */ /* 0x000fc600008f0cd6 */
[----:B------:R3:W-:Y:S04]  /*1ced0*/  @!P2 ST.E.128 desc[UR38][R6.64], RZ ;  /* 0x000000ff0600a985 */ /* 0x0007e8000c101d26 */
[----:B------:R3:W-:Y:S02]  /*1cee0*/  @!P3 ST.E.128 desc[UR38][R14.64], RZ ;  /* 0x000000ff0e00b985 */ /* 0x0007e4000c101d26 */
.L_x_8609:
[----:B------:R-:W-:Y:S05]  /*1cef0*/  BSYNC B1 ;  /* 0x0000000000017941 */ /* 0x000fea0003800000 */
.L_x_8608:
[----:B------:R-:W-:-:S03]  /*1cf00*/  UMOV UR4, 0xffffffff ;  /* 0xffffffff00047882 */ /* 0x000fc60000000000 */
[----:B------:R-:W-:Y:S05]  /*1cf10*/  BRA.DIV UR4, `(.L_x_8610) ;  /* 0x0000009a04287947 */ /* 0x000fea000b800000 */
[----:B---3--:R3:W0:Y:S04]  /*1cf20*/  SHFL.IDX PT, R3, R4, 0x1, 0x181f ;  /* 0x00381f0004037f89 */ /* 0x00862800000e0000 */
[----:B----4-:R3:W4:Y:S02]  /*1cf30*/  SHFL.IDX PT, R14, R0, 0x1, 0x181f ;  /* 0x00381f00000e7f89 */ /* 0x01072400000e0000 */
.L_x_8852:
[----:B------:R-:W-:Y:S01]  /*1cf40*/  VIADD R5, R193, 0x20 ;  /* 0x00000020c1057836 */ /* 0x000fe20000000000 */
        /* <DEDUP_REMOVED lines=8> */
[-C--:B0-----:R-:W-:Y:S02]  /*1cfd0*/  @!P2 LEA.HI.X R7, R16, R3.reuse, R17, 0x1, P0 ;  /* 0x000000031007a211 */ /* 0x081fe400000f0c11 */
[----:B------:R-:W-:-:S03]  /*1cfe0*/  @!P3 LEA.HI.X R15, R190, R3, R214, 0x1, P1 ;  /* 0x00000003be0fb211 */ /* 0x000fc600008f0cd6 */
[----:B------:R0:W-:Y:S04]  /*1cff0*/  @!P2 ST.E.128 desc[UR38][R6.64], RZ ;  /* 0x000000ff0600a985 */ /* 0x0001e8000c101d26 */
[----:B------:R0:W-:Y:S02]  /*1d000*/  @!P3 ST.E.128 desc[UR38][R14.64], RZ ;  /* 0x000000ff0e00b985 */ /* 0x0001e4000c101d26 */
.L_x_8612:
[----:B------:R-:W-:Y:S05]  /*1d010*/  BSYNC B1 ;  /* 0x0000000000017941 */ /* 0x000fea0003800000 */
.L_x_8611:
[----:B------:R-:W-:-:S03]  /*1d020*/  UMOV UR4, 0xffffffff ;  /* 0xffffffff00047882 */ /* 0x000fc60000000000 */
[----:B------:R-:W-:Y:S05]  /*1d030*/  BRA.DIV UR4, `(.L_x_8613) ;  /* 0x0000009a04287947 */ /* 0x000fea000b800000 */
[----:B0-----:R0:W0:Y:S04]  /*1d040*/  SHFL.IDX PT, R3, R4, 0x2, 0x181f ;  /* 0x00581f0004037f89 */ /* 0x00102800000e0000 */
[----:B----4-:R4:W0:Y:S02]  /*1d050*/  SHFL.IDX PT, R14, R0, 0x2, 0x181f ;  /* 0x00581f00000e7f89 */ /* 0x01082400000e0000 */
.L_x_8856:
[----:B------:R-:W-:Y:S01]  /*1d060*/  VIADD R5, R193, 0x40 ;  /* 0x00000040c1057836 */ /* 0x000fe20000000000 */
[----:B------:R-:W-:Y:S04]  /*1d070*/  BSSY B1, `(.L_x_8614) ;  /* 0x000000c000017945 */ /* 0x000fe80003800000 */
[----:B------:R-:W-:-:S13]  /*1d080*/  ISETP.GE.AND P0, PT, R5, R8, PT ;  /* 0x000000080500720c */ /* 0x000fda0003f06270 */
[----:B------:R-:W-:Y:S05]  /*1d090*/  @P0 BRA `(.L_x_8615) ;  /* 0x0000000000240947 */ /* 0x000fea0003800000 */
[----:B------:R-:W-:Y:S02]  /*1d0a0*/  ULDC UR4, c[0x0][0xac8] ;  /* 0x0002b20000047ab9 */ /* 0x000fe40000000800 */
[----:B------:R-:W-:Y:S02]  /*1d0b0*/  ISETP.GE.AND P2, PT, R16, UR4, PT ;  /* 0x0000000410007c0c */ /* 0x000fe4000bf46270 */
[----:B------:R-:W-:-:S11]  /*1d0c0*/  ISETP.GE.AND P3, PT, R190, UR4, PT ;  /* 0x00000004be007c0c */ /* 0x000fd6000bf66270 */
[-C--:B0-----:R-:W-:Y:S02]  /*1d0d0*/  @!P2 LEA R6, P0, R16, R14.reuse, 0x1 ;  /* 0x0000000e1006a211 */ /* 0x081fe400078008ff */
[----:B------:R-:W-:Y:S02]  /*1d0e0*/  @!P3 LEA R14, P1, R190, R14, 0x1 ;  /* 0x0000000ebe0eb211 */ /* 0x000fe400078208ff */
[-C--:B------:R-:W-:Y:S02]  /*1d0f0*/  @!P2 LEA.HI.X R7, R16, R3.reuse, R17, 0x1, P0 ;  /* 0x000000031007a211 */ /* 0x080fe400000f0c11 */
[----:B------:R-:W-:-:S03]  /*1d100*/  @!P3 LEA.HI.X R15, R190, R3, R214, 0x1, P1 ;  /* 0x00000003be0fb211 */ /* 0x000fc600008f0cd6 */
[----:B------:R0:W-:Y:S04]  /*1d110*/  @!P2 ST.E.128 desc[UR38][R6.64], RZ ;  /* 0x000000ff0600a985 */ /* 0x0001e8000c101d26 */
[----:B------:R0:W-:Y:S02]  /*1d120*/  @!P3 ST.E.128 desc[UR38][R14.64], RZ ;  /* 0x000000ff0e00b985 */ /* 0x0001e4000c101d26 */
.L_x_8615:
[----:B------:R-:W-:Y:S05]  /*1d130*/  BSYNC B1 ;  /* 0x0000000000017941 */ /* 0x000fea0003800000 */
.L_x_8614:
[----:B------:R-:W-:-:S03]  /*1d140*/  UMOV UR4, 0xffffffff ;  /* 0xffffffff00047882 */ /* 0x000fc60000000000 */
[----:B------:R-:W-:Y:S05]  /*1d150*/  BRA.DIV UR4, `(.L_x_8616) ;  /* 0x0000009a04287947 */ /* 0x000fea000b800000 */
[----:B0-----:R0:W0:Y:S04]  /*1d160*/  SHFL.IDX PT, R3, R4, 0x3, 0x181f ;  /* 0x00781f0004037f89 */ /* 0x00102800000e0000 */
[----:B------:R0:W0:Y:S02]  /*1d170*/  SHFL.IDX PT, R14, R0, 0x3, 0x181f ;  /* 0x00781f00000e7f89 */ /* 0x00002400000e0000 */
.L_x_8860:
[----:B0-234-:R-:W-:-:S05]  /*1d180*/  VIADD R0, R193, 0x60 ;  /* 0x00000060c1007836 */ /* 0x01dfca0000000000 */
[----:B------:R-:W-:-:S13]  /*1d190*/  ISETP.GE.AND P0, PT, R0, R8, PT ;  /* 0x000000080000720c */ /* 0x000fda0003f06270 */
[----:B------:R-:W-:Y:S05]  /*1d1a0*/  @P0 BRA `(.L_x_8603) ;  /* 0x0000000000240947 */ /* 0x000fea0003800000 */
[----:B------:R-:W-:Y:S02]  /*1d1b0*/  ULDC UR4, c[0x0][0xac8] ;  /* 0x0002b20000047ab9 */ /* 0x000fe40000000800 */
[----:B------:R-:W-:Y:S02]  /*1d1c0*/  ISETP.GE.AND P2, PT, R16, UR4, PT ;  /* 0x0000000410007c0c */ /* 0x000fe4000bf46270 */
[----:B------:R-:W-:-:S11]  /*1d1d0*/  ISETP.GE.AND P3, PT, R190, UR4, PT ;  /* 0x00000004be007c0c */ /* 0x000fd6000bf66270 */
[-C--:B------:R-:W-:Y:S02]  /*1d1e0*/  @!P2 LEA R4, P0, R16, R14.reuse, 0x1 ;  /* 0x0000000e1004a211 */ /* 0x080fe400078008ff */
[----:B------:R-:W-:Y:S02]  /*1d1f0*/  @!P3 LEA R14, P1, R190, R14, 0x1 ;  /* 0x0000000ebe0eb211 */ /* 0x000fe400078208ff */
[-C--:B------:R-:W-:Y:S02]  /*1d200*/  @!P2 LEA.HI.X R5, R16, R3.reuse, R17, 0x1, P0 ;  /* 0x000000031005a211 */ /* 0x080fe400000f0c11 */
[----:B------:R-:W-:-:S03]  /*1d210*/  @!P3 LEA.HI.X R15, R190, R3, R214, 0x1, P1 ;  /* 0x00000003be0fb211 */ /* 0x000fc600008f0cd6 */
[----:B------:R0:W-:Y:S04]  /*1d220*/  @!P2 ST.E.128 desc[UR38][R4.64], RZ ;  /* 0x000000ff0400a985 */ /* 0x0001e8000c101d26 */
[----:B------:R0:W-:Y:S02]  /*1d230*/  @!P3 ST.E.128 desc[UR38][R14.64], RZ ;  /* 0x000000ff0e00b985 */ /* 0x0001e4000c101d26 */
.L_x_8603:
[----:B------:R-:W-:Y:S05]  /*1d240*/  BSYNC B0 ;  /* 0x0000000000007941 */ /* 0x000fea0003800000 */
.L_x_8594:
[----:B------:R-:W-:Y:S02]  /*1d250*/  ULDC UR4, c[0x0][0xc3c] ;  /* 0x00030f0000047ab9 */ /* 0x000fe40000000800 */
[----:B-1----:R-:W-:-:S13]  /*1d260*/  ISETP.GE.AND P0, PT, R31, UR4, PT ;  /* 0x000000041f007c0c */ /* 0x002fda000bf06270 */
[----:B------:R-:W-:Y:S05]  /*1d270*/  @!P0 BRA `(.L_x_8617) ;  /* 0xfffffe3c00bc8947 */ /* 0x000fea000383ffff */
[----:B------:R-:W-:Y:S05]  /*1d280*/  BRA `(.L_x_8355) ;  /* 0x0000007c00307947 */ /* 0x000fea0003800000 */
.L_x_8353:
[----:B------:R-:W-:-:S08]  /*1d290*/  NOP ;  /* 0x0000000000007918 */ /* 0x000fd00000000000 */
[----:B--2---:R-:W0:-:S00]  /*1d2a0*/  USETMAXREG.DEALLOC.CTAPOOL 0x18 ;  /* 0x00000018000079c8 */ /* 0x004e0000080e0500 */
        /* <DEDUP_REMOVED lines=16> */
.L_x_8618:
        /* <DEDUP_REMOVED lines=41> */
.L_x_8624:
        /* <DEDUP_REMOVED lines=12> */
.L_x_8623:
[----:B------:R-:W-:Y:S05]  /*1d700*/  BSYNC B0 ;  /* 0x0000000000007941 */ /* 0x000fea0003800000 */
.L_x_8622:
        /* <DEDUP_REMOVED lines=21> */
.L_x_8620:
        /* <DEDUP_REMOVED lines=20> */
.L_x_8625:
        /* <DEDUP_REMOVED lines=56> */
.L_x_8621:
[----:B------:R-:W-:Y:S02]  /*1dd20*/  IMAD.MOV.U32 R17, RZ, RZ, RZ ;  /* 0x000000ffff117224 */ /* 0x000fe400078e00ff */
[----:B------:R-:W-:Y:S02]  /*1dd30*/  IMAD.U32 R16, RZ, RZ, UR6 ;  /* 0x00000006ff107e24 */ /* 0x000fe4000f8e00ff */
[----:B------:R-:W-:-:S07]  /*1dd40*/  IMAD.MOV.U32 R18, RZ, RZ, RZ ;  /* 0x000000ffff127224 */ /* 0x000fce00078e00ff */
.L_x_8626:
[----:B------:R-:W-:-:S13]  /*1dd50*/  ISETP.NE.AND P0, PT, R0, RZ, PT ;  /* 0x000000ff0000720c */ /* 0x000fda0003f05270 */
[----:B------:R-:W1:Y:S01]  /*1dd60*/  @!P0 S2R R3, SR_CgaCtaId ;  /* 0x0000000000038919 */ /* 0x000e620000008800 */
[----:B------:R-:W-:-:S04]  /*1dd70*/  @!P0 MOV R0, 0x400 ;  /* 0x0000040000008802 */ /* 0x000fc80000000f00 */
[----:B-1----:R-:W-:-:S05]  /*1dd80*/  @!P0 LEA R0, R3, R0, 0x18 ;  /* 0x0000000003008211 */ /* 0x002fca00078ec0ff */
[----:B------:R1:W-:Y:S01]  /*1dd90*/  @!P0 STS.128 [R0+0x288d0], R16 ;  /* 0x0288d01000008388 */ /* 0x0003e20000000c00 */
[----:B------:R-:W-:Y:S06]  /*1dda0*/  BAR.ARV 0x5, 0x180 ;  /* 0x0146000000007b1d */ /* 0x000fec0000002000 */
.L_x_8619:
        /* <DEDUP_REMOVED lines=20> */
[----:B------:R-:W-:-:S02]  /*1def0*/  LOP3.LUT R0, R0, 0x38, RZ, 0xc0, !PT ;  /* 0x0000003800007812 */ /* 0x000fc400078ec0ff */
[----:B------:R-:W-:Y:S02]  /*1df00*/  LOP3.LUT R2, R3, 0x200, R2, 0xf8, !PT ;  /* 0x0000020003027812 */ /* 0x000fe400078ef802 */
[C---:B------:R-:W-:Y:S01]  /*1df10*/  LOP3.LUT P0, R3, R4.reuse, 0x1f, RZ, 0xc0, !PT ;  /* 0x0000001f04037812 */ /* 0x040fe2000780c0ff */
[----:B------:R-:W-:Y:S01]  /*1df20*/  IMAD.SHL.U32 R4, R4, 0x10, RZ ;  /* 0x0000001004047824 */ /* 0x000fe200078e00ff */
[----:B------:R-:W-:Y:S02]  /*1df30*/  SHF.R.U32.HI R7, RZ, 0x3, R8 ;  /* 0x00000003ff077819 */ /* 0x000fe40000011608 */
[----:B------:R-:W-:Y:S01]  /*1df40*/  LOP3.LUT R0, R0, 0x40, RZ, 0xfc, !PT ;  /* 0x0000004000007812 */ /* 0x000fe200078efcff */
[----:B------:R0:W-:Y:S01]  /*1df50*/  STL [R1+0x28], R3 ;  /* 0x0000280301007387 */ /* 0x0001e20000100800 */
[----:B------:R-:W-:Y:S01]  /*1df60*/  LOP3.LUT R4, R7, 0x70, R4, 0xf8, !PT ;  /* 0x0000007007047812 */ /* 0x000fe200078ef804 */
        /* <DEDUP_REMOVED lines=13> */
[----:B------:R-:W-:-:S11]  /*1e040*/  LOP3.LUT R6, R6, 0xfffffff7, RZ, 0xc0, !PT ;  /* 0xfffffff706067812 */ /* 0x000fd600078ec0ff */
[----:B------:R-:W-:-:S05]  /*1e050*/  @P0 LOP3.LUT R6, R6, 0x8, RZ, 0xfc, !PT ;  /* 0x0000000806060812 */ /* 0x000fca00078efcff */
[----:B------:R0:W-:Y:S04]  /*1e060*/  STL [R1+0x4], R6 ;  /* 0x0000040601007387 */ /* 0x0001e80000100800 */
[----:B------:R0:W-:Y:S04]  /*1e070*/  STL [R1+0x54], RZ ;  /* 0x000054ff01007387 */ /* 0x0001e80000100800 */
[----:B------:R0:W-:Y:S04]  /*1e080*/  STL [R1+0x20], R2 ;  /* 0x0000200201007387 */ /* 0x0001e80000100800 */
[----:B------:R0:W-:Y:S04]  /*1e090*/  STL [R1+0x1c], RZ ;  /* 0x00001cff01007387 */ /* 0x0001e80000100800 */
[----:B------:R0:W-:Y:S04]  /*1e0a0*/  STL [R1+0x8], RZ ;  /* 0x000008ff01007387 */ /* 0x0001e80000100800 */
[----:B------:R0:W-:Y:S02]  /*1e0b0*/  STL [R1+0x14], R2 ;  /* 0x0000140201007387 */ /* 0x0001e40000100800 */
.L_x_8782:
[----:B-1----:R-:W1:Y:S01]  /*1e0c0*/  LDC.64 R12, c[0x0][0xa00] ;  /* 0x00028000ff0c7b82 */ /* 0x002e620000000a00 */
[----:B------:R-:W-:Y:S05]  /*1e0d0*/  YIELD ;  /* 0x0000000000007946 */ /* 0x000fea0003800000 */
[----:B------:R-:W-:Y:S01]  /*1e0e0*/  ULDC.64 UR4, c[0x0][0xa28] ;  /* 0x00028a0000047ab9 */ /* 0x000fe20000000a00 */
[----:B0-----:R-:W-:Y:S02]  /*1e0f0*/  CS2R R6, SRZ ;  /* 0x0000000000067805 */ /* 0x001fe4000001ff00 */
[----:B------:R-:W-:Y:S01]  /*1e100*/  ISETP.NE.U32.AND P0, PT, RZ, UR4, PT ;  /* 0x00000004ff007c0c */ /* 0x000fe2000bf05070 */
[----:B------:R-:W-:Y:S01]  /*1e110*/  ULDC.64 UR8, c[0x0][0xa18] ;  /* 0x0002860000087ab9 */ /* 0x000fe20000000a00 */
[----:B------:R-:W0:Y:S01]  /*1e120*/  LDC.64 R4, c[0x0][0xa08] ;  /* 0x00028200ff047b82 */ /* 0x000e220000000a00 */
[----:B------:R-:W-:Y:S01]  /*1e130*/  ULDC.64 UR6, c[0x0][0xa08] ;  /* 0x0002820000067ab9 */ /* 0x000fe20000000a00 */
[----:B------:R-:W-:Y:S01]  /*1e140*/  ISETP.NE.AND.EX P0, PT, RZ, UR5, PT, P0 ;  /* 0x00000005ff007c0c */ /* 0x000fe2000bf05300 */
[----:B------:R-:W-:-:S02]  /*1e150*/  ULDC.64 UR4, c[0x0][0xa00] ;  /* 0x0002800000047ab9 */ /* 0x000fc40000000a00 */
[----:B------:R-:W-:-:S04]  /*1e160*/  ISETP.NE.U32.AND P1, PT, RZ, UR4, PT ;  /* 0x00000004ff007c0c */ /* 0x000fc8000bf25070 */
[----:B------:R-:W-:Y:S01]  /*1e170*/  ISETP.NE.AND.EX P1, PT, RZ, UR5, PT, P1 ;  /* 0x00000005ff007c0c */ /* 0x000fe2000bf25310 */
[----:B------:R-:W-:Y:S01]  /*1e180*/  ULDC.64 UR4, c[0x0][0xa10] ;  /* 0x0002840000047ab9 */ /* 0x000fe20000000a00 */
[----:B-1----:R-:W-:-:S04]  /*1e190*/  IMAD.WIDE R12, R19, 0x4, R12 ;  /* 0x00000004130c7825 */ /* 0x002fc800078e020c */
[----:B---3--:R-:W1:Y:S07]  /*1e1a0*/  @P0 LDC.64 R2, c[0x0][0xa28] ;  /* 0x00028a00ff020b82 */ /* 0x008e6e0000000a00 */
[----:B------:R-:W2:Y:S01]  /*1e1b0*/  @P1 LDG.E R7, desc[UR38][R12.64] ;  /* 0x000000260c071981 */ /* 0x000ea2000c1e1900 */
[----:B------:R-:W-:-:S04]  /*1e1c0*/  ISETP.NE.U32.AND P3, PT, RZ, UR8, PT ;  /* 0x00000008ff007c0c */ /* 0x000fc8000bf65070 */
[----:B------:R-:W-:Y:S01]  /*1e1d0*/  ISETP.NE.AND.EX P3, PT, RZ, UR9, PT, P3 ;  /* 0x00000009ff007c0c */ /* 0x000fe2000bf65330 */
[----:B-1----:R-:W-:-:S12]  /*1e1e0*/  @P0 IMAD.WIDE R2, R19, 0x4, R2 ;  /* 0x0000000413020825 */ /* 0x002fd800078e0202 */
[----:B------:R-:W1:Y:S01]  /*1e1f0*/  @P3 LDC.64 R10, c[0x0][0xa18] ;  /* 0x00028600ff0a3b82 */ /* 0x000e620000000a00 */
[----:B-----5:R3:W5:Y:S01]  /*1e200*/  @P0 LDG.E R6, desc[UR38][R2.64] ;  /* 0x0000002602060981 */ /* 0x020762000c1e1900 */
[----:B------:R-:W-:Y:S01]  /*1e210*/  ISETP.NE.U32.AND P2, PT, RZ, UR6, PT ;  /* 0x00000006ff007c0c */ /* 0x000fe2000bf45070 */
[----:B------:R-:W-:Y:S01]  /*1e220*/  IMAD.MOV.U32 R8, RZ, RZ, RZ ;  /* 0x000000ffff087224 */ /* 0x000fe200078e00ff */
[----:B------:R-:W-:Y:S01]  /*1e230*/  ISETP.NE.U32.AND P0, PT, RZ, UR4, PT ;  /* 0x00000004ff007c0c */ /* 0x000fe2000bf05070 */
[----:B------:R-:W-:Y:S02]  /*1e240*/  IMAD.MOV.U32 R0, RZ, RZ, RZ ;  /* 0x000000ffff007224 */ /* 0x000fe400078e00ff */
[----:B0-----:R-:W-:Y:S01]  /*1e250*/  IMAD.WIDE R4, R19, 0x4, R4 ;  /* 0x0000000413047825 */ /* 0x001fe200078e0204 */
[----:B---3--:R-:W0:Y:S01]  /*1e260*/  LDC.64 R2, c[0x0][0xa10] ;  /* 0x00028400ff027b82 */ /* 0x008e220000000a00 */
[----:B------:R-:W-:Y:S01]  /*1e270*/  ULDC UR4, c[0x0][0x288] ;  /* 0x0000a20000047ab9 */ /* 0x000fe20000000800 */
[----:B------:R-:W-:-:S02]  /*1e280*/  ISETP.NE.AND.EX P2, PT, RZ, UR7, PT, P2 ;  /* 0x00000007ff007c0c */ /* 0x000fc4000bf45320 */
[----:B------:R-:W-:Y:S01]  /*1e290*/  ISETP.NE.AND.EX P0, PT, RZ, UR5, PT, P0 ;  /* 0x00000005ff007c0c */ /* 0x000fe2000bf05300 */
[----:B-1----:R-:W-:-:S10]  /*1e2a0*/  @P3 IMAD.WIDE R10, R19, 0x4, R10 ;  /* 0x00000004130a3825 */ /* 0x002fd400078e020a */
[----:B------:R-:W5:Y:S01]  /*1e2b0*/  @P2 LDG.E R8, desc[UR38][R4.64] ;  /* 0x0000002604082981 */ /* 0x000f62000c1e1900 */
[----:B0-----:R-:W-:-:S05]  /*1e2c0*/  IMAD.WIDE R2, R19, 0x4, R2 ;  /* 0x0000000413027825 */ /* 0x001fca00078e0202 */
        /* <DEDUP_REMOVED lines=22> */
.L_x_8628:
        /* <DEDUP_REMOVED lines=10> */
.L_x_8629:
[----:B------:R-:W-:Y:S05]  /*1e4d0*/  @!P2 BRA `(.L_x_8630) ;  /* 0x00000000000ca947 */ /* 0x000fea0003800000 */
[----:B------:R-:W2:Y:S04]  /*1e4e0*/  LDG.E R7, desc[UR38][R4.64] ;  /* 0x0000002604077981 */ /* 0x000ea8000c1e1900 */
[----:B------:R-:W2:Y:S02]  /*1e4f0*/  LDG.E R4, desc[UR38][R4.64+0x4] ;  /* 0x0000042604047981 */ /* 0x000ea4000c1e1900 */
[----:B--2---:R-:W-:-:S07]  /*1e500*/  IMAD.IADD R7, R4, 0x1, -R7 ;  /* 0x0000000104077824 */ /* 0x004fce00078e0a07 */
.L_x_8630:
        /* <DEDUP_REMOVED lines=15> */
[----:B------:R-:W-:-:S04]  /*1e600*/  IADD3 R17, R7, 0x1, -R11 ;  /* 0x0000000107117810 */ /* 0x000fc80007ffe80b */
[----:B------:R-:W-:Y:S01]  /*1e610*/  SHF.R.S32.HI R3, RZ, 0x1f, R2 ;  /* 0x0000001fff037819 */ /* 0x000fe20000011402 */
[----:B------:R-:W-:-:S03]  /*1e620*/  IMAD.IADD R6, R17, 0x1, R6 ;  /* 0x0000000111067824 */ /* 0x000fc600078e0206 */
[----:B------:R-:W-:Y:S02]  /*1e630*/  LEA.HI R21, R3, R2, RZ, 0x7 ;  /* 0x0000000203157211 */ /* 0x000fe400078f38ff */
[----:B------:R-:W1:Y:S02]  /*1e640*/  LDC.64 R2, c[0x0][0x9e0] ;  /* 0x00027800ff027b82 */ /* 0x000e640000000a00 */
[----:B------:R-:W-:Y:S02]  /*1e650*/  SHF.R.S32.HI R21, RZ, 0x7, R21 ;  /* 0x00000007ff157819 */ /* 0x000fe40000011415 */
        /* <DEDUP_REMOVED lines=14> */
.L_x_8633:
[----:B------:R-:W-:-:S13]  /*1e740*/  ISETP.NE.AND P3, PT, R3, 0x1, PT ;  /* 0x000000010300780c */ /* 0x000fda0003f65270 */
[----:B------:R-:W1:Y:S02]  /*1e750*/  @P3 LDC.64 R4, c[0x0][0x9e8] ;  /* 0x00027a00ff043b82 */ /* 0x000e640000000a00 */
[----:B-1----:R-:W-:-:S05]  /*1e760*/  @P3 IMAD.HI.U32 R4, R2, R4, RZ ;  /* 0x0000000402043227 */ /* 0x002fca00078e00ff */
[----:B------:R-:W-:-:S07]  /*1e770*/  @P3 SHF.R.U32.HI R2, RZ, R5, R4 ;  /* 0x00000005ff023219 */ /* 0x000fce0000011604 */
.L_x_8634:
[----:B------:R-:W-:Y:S05]  /*1e780*/  BSYNC B0 ;  /* 0x0000000000007941 */ /* 0x000fea0003800000 */
.L_x_8632:
[----:B------:R-:W-:-:S05]  /*1e790*/  IMAD R2, R2, R3, R3 ;  /* 0x0000000302027224 */ /* 0x000fca00078e0203 */
[----:B------:R-:W-:-:S07]  /*1e7a0*/  VIMNMX R8, R8, R2, PT ;  /* 0x0000000208087248 */ /* 0x000fce0003fe0100 */
.L_x_8631:
        /* <DEDUP_REMOVED lines=20> */
.L_x_8637:
[----:B------:R-:W-:-:S13]  /*1e8f0*/  ISETP.NE.AND P1, PT, R3, 0x1, PT ;  /* 0x000000010300780c */ /* 0x000fda0003f25270 */
[----:B------:R-:W1:Y:S02]  /*1e900*/  @P1 LDC.64 R4, c[0x0][0x9e8] ;  /* 0x00027a00ff041b82 */ /* 0x000e640000000a00 */
[----:B-1----:R-:W-:-:S05]  /*1e910*/  @P1 IMAD.HI.U32 R4, R6, R4, RZ ;  /* 0x0000000406041227 */ /* 0x002fca00078e00ff */
[----:B------:R-:W-:-:S07]  /*1e920*/  @P1 SHF.R.U32.HI R6, RZ, R5, R4 ;  /* 0x00000005ff061219 */ /* 0x000fce0000011604 */
.L_x_8638:
[----:B------:R-:W-:Y:S05]  /*1e930*/  BSYNC B0 ;  /* 0x0000000000007941 */ /* 0x000fea0003800000 */
.L_x_8636:
[----:B------:R-:W-:-:S05]  /*1e940*/  IMAD R3, R6, R3, RZ ;  /* 0x0000000306037224 */ /* 0x000fca00078e02ff */
[----:B------:R-:W-:-:S07]  /*1e950*/  VIMNMX R2, R2, R3, !PT ;  /* 0x0000000302027248 */ /* 0x000fce0007fe0100 */
.L_x_8635:
        /* <DEDUP_REMOVED lines=31> */
.L_x_8863:
[----:B--2---:R-:W-:Y:S02]  /*1eb50*/  ISETP.NE.AND P0, PT, R14, RZ, PT ;  /* 0x000000ff0e00720c */ /* 0x004fe40003f05270 */
[----:B------:R-:W-:-:S11]  /*1eb60*/  PLOP3.LUT P1, PT, PT, PT, PT, 0x8, 0x0 ;  /* 0x000000000000781c */ /* 0x000fd60003f2e170 */
[----:B------:R-:W-:Y:S05]  /*1eb70*/  @P0 BRA `(.L_x_8642) ;  /* 0x00000000000c0947 */ /* 0x000fea0003800000 */
[----:B------:R-:W-:-:S03]  /*1eb80*/  UMOV UR4, 0xffffffff ;  /* 0xffffffff00047882 */ /* 0x000fc60000000000 */
[----:B------:R-:W-:Y:S05]  /*1eb90*/  BRA.DIV UR4, `(.L_x_8643) ;  /* 0x0000008204147947 */ /* 0x000fea000b800000 */
[----:B------:R-:W-:-:S13]  /*1eba0*/  ELECT P1, URZ, PT ;  /* 0x00000000003f782f */ /* 0x000fda0003820000 */
.L_x_8642:
[----:B-1----:R-:W2:Y:S04]  /*1ebb0*/  LDL R5, [R1+0x54] ;  /* 0x0000540001057983 */ /* 0x002ea80000100800 */
[----:B------:R-:W3:Y:S01]  /*1ebc0*/  LDL R7, [R1] ;  /* 0x0000000001077983 */ /* 0x000ee20000100800 */
        /* <DEDUP_REMOVED lines=8> */
.L_x_8866:
[----:B------:R-:W-:Y:S05]  /*1ec50*/  BSYNC B1 ;  /* 0x0000000000017941 */ /* 0x000fea0003800000 */
.L_x_8644:
[----:B------:R-:W-:Y:S04]  /*1ec60*/  BSSY B1, `(.L_x_8646) ;  /* 0x0000072000017945 */ /* 0x000fe80003800000 */
[----:B------:R-:W-:Y:S05]  /*1ec70*/  @!P1 BRA `(.L_x_8647) ;  /* 0x0000000400c09947 */ /* 0x000fea0003800000 */
[----:B------:R-:W2:Y:S04]  /*1ec80*/  LDL R9, [R1] ;  /* 0x0000000001097983 */ /* 0x000ea80000100800 */
        /* <DEDUP_REMOVED lines=10> */
.L_x_8867:
[----:B------:R-:W-:Y:S05]  /*1ed30*/  BSYNC B2 ;  /* 0x0000000000027941 */ /* 0x000fea0003800000 */
.L_x_8648:
        /* <DEDUP_REMOVED lines=8> */
.L_x_8651:
[----:B------:R-:W-:Y:S05]  /*1edc0*/  BSYNC B2 ;  /* 0x0000000000027941 */ /* 0x000fea0003800000 */
.L_x_8650:
[----:B------:R-:W3:Y:S04]  /*1edd0*/  LDL R8, [R1] ;  /* 0x0000000001087983 */ /* 0x000ee80000100800 */
        /* <DEDUP_REMOVED lines=11> */
[----:B0-----:R-:W-:Y:S02]  /*1ee90*/  IMAD.SHL.U32 R11, R5, 0x4000, RZ ;  /* 0x00004000050b7824 */ /* 0x001fe400078e00ff */
[----:B------:R-:W-:Y:S02]  /*1eea0*/  VIADD R5, R7, 0x28890 ;  /* 0x0002889007057836 */ /* 0x000fe40000000000 */
[----:B------:R-:W-:-:S07]  /*1eeb0*/  VIADD R8, R9, 0x18400 ;  /* 0x0001840009087836 */ /* 0x000fce0000000000 */
.L_x_8652:
        /* <DEDUP_REMOVED lines=16> */
.L_x_8653:
        /* <DEDUP_REMOVED lines=10> */
[----:B------:R-:W0:Y:S01]  /*1f060*/  SYNCS.PHASECHK.TRANS64.TRYWAIT P0, [R7+URZ+0x288c0], R10 ;  /* 0x0288c00a070075a7 */ /* 0x000e22000800017f */
[----:B------:R-:W-:Y:S04]  /*1f070*/  BSSY B2, `(.L_x_8654) ;  /* 0x0000002000027945 */ /* 0x000fe80003800000 */
[----:B0-----:R-:W-:Y:S05]  /*1f080*/  @!P0 BRA `(.L_x_8655) ;  /* 0x0000007c00288947 */ /* 0x001fea0003800000 */
.L_x_8868:
[----:B------:R-:W-:Y:S05]  /*1f090*/  BSYNC B2 ;  /* 0x0000000000027941 */ /* 0x000fea0003800000 */
.L_x_8654:
        /* <DEDUP_REMOVED lines=10> */
.L_x_8657:
[----:B------:R-:W-:Y:S05]  /*1f140*/  BSYNC B2 ;  /* 0x0000000000027941 */ /* 0x000fea0003800000 */
.L_x_8656:
[----:B--2---:R-:W2:Y:S01]  /*1f150*/  LDL R5, [R1] ;  /* 0x0000000001057983 */ /* 0x004ea20000100800 */
[----:B------:R-:W-:Y:S01]  /*1f160*/  R2UR UR10, R14 ;  /* 0x000000000e0a72ca */ /* 0x000fe200000e0000 */
[----:B------:R-:W-:Y:S01]  /*1f170*/  UIADD3 UR4, UP0, UR40, 0x670, URZ ;  /* 0x0000067028047890 */ /* 0x000fe2000ff1e03f */
[----:B------:R-:W-:Y:S01]  /*1f180*/  R2UR UR6, R12 ;  /* 0x000000000c0672ca */ /* 0x000fe200000e0000 */
[----:B01----:R-:W-:Y:S01]  /*1f190*/  VIADD R7, R7, 0x288b0 ;  /* 0x000288b007077836 */ /* 0x003fe20000000000 */
[----:B------:R-:W-:Y:S01]  /*1f1a0*/  R2UR UR7, R13 ;  /* 0x000000000d0772ca */ /* 0x000fe200000e0000 */
[----:B------:R-:W-:Y:S01]  /*1f1b0*/  UIADD3.X UR5, URZ, UR41, URZ, UP0, !UPT ;  /* 0x000000293f057290 */ /* 0x000fe200087fe43f */
[----:B------:R-:W-:Y:S01]  /*1f1c0*/  PLOP3.LUT P0, PT, PT, PT, PT, 0x80, 0x0 ;  /* 0x000000000000781c */ /* 0x000fe20003f0f070 */
[----:B--2---:R-:W-:-:S04]  /*1f1d0*/  IMAD R8, R11, 0x2, R5 ;  /* 0x000000020b087824 */ /* 0x004fc800078e0205 */
[----:B------:R-:W-:-:S08]  /*1f1e0*/  VIADD R5, R8, 0x400 ;  /* 0x0000040008057836 */ /* 0x000fd00000000000 */
.L_x_8658:
        /* <DEDUP_REMOVED lines=15> */
.L_x_8659:
        /* <DEDUP_REMOVED lines=10> */
.L_x_8647:
[----:B------:R-:W-:Y:S05]  /*1f380*/  BSYNC B1 ;  /* 0x0000000000017941 */ /* 0x000fea0003800000 */
.L_x_8646:
[----:B------:R-:W1:Y:S04]  /*1f390*/  LDL.LU R9, [R1+0x1c] ;  /* 0x00001c0001097983 */ /* 0x000e680000300800 */
[----:B------:R-:W2:Y:S01]  /*1f3a0*/  LDL.LU R8, [R1+0x20] ;  /* 0x0000200001087983 */ /* 0x000ea20000300800 */
[----:B------:R-:W-:Y:S01]  /*1f3b0*/  PLOP3.LUT P5, PT, PT, PT, PT, 0x8, 0x0 ;  /* 0x000000000000781c */ /* 0x000fe20003fae170 */
[----:B-1----:R-:W-:Y:S02]  /*1f3c0*/  VIADD R5, R9, 0x1 ;  /* 0x0000000109057836 */ /* 0x002fe40000000000 */
        /* <DEDUP_REMOVED lines=9> */
.L_x_8674:
[----:B------:R-:W-:Y:S05]  /*1f460*/  YIELD ;  /* 0x0000000000007946 */ /* 0x000fea0003800000 */
[----:B------:R-:W-:Y:S04]  /*1f470*/  BSSY B1, `(.L_x_8660) ;  /* 0x000006e000017945 */ /* 0x000fe80003800000 */
[----:B--2---:R-:W-:Y:S05]  /*1f480*/  @!P1 BRA `(.L_x_8661) ;  /* 0x0000000400b09947 */ /* 0x004fea0003800000 */
        /* <DEDUP_REMOVED lines=11> */
.L_x_8869:
[----:B------:R-:W-:Y:S05]  /*1f540*/  BSYNC B2 ;  /* 0x0000000000027941 */ /* 0x000fea0003800000 */
.L_x_8662:
        /* <DEDUP_REMOVED lines=8> */
.L_x_8665:
[----:B------:R-:W-:Y:S05]  /*1f5d0*/  BSYNC B2 ;  /* 0x0000000000027941 */ /* 0x000fea0003800000 */
.L_x_8664:
[----:B------:R-:W3:Y:S04]  /*1f5e0*/  LDL R5, [R1] ;  /* 0x0000000001057983 */ /* 0x000ee80000100800 */
        /* <DEDUP_REMOVED lines=12> */
.L_x_8666:
        /* <DEDUP_REMOVED lines=16> */
.L_x_8667:
        /* <DEDUP_REMOVED lines=13> */
.L_x_8870:
[----:B------:R-:W-:Y:S05]  /*1f880*/  BSYNC B2 ;  /* 0x0000000000027941 */ /* 0x000fea0003800000 */
.L_x_8668:
        /* <DEDUP_REMOVED lines=10> */
.L_x_8671:
[----:B------:R-:W-:Y:S05]  /*1f930*/  BSYNC B2 ;  /* 0x0000000000027941 */ /* 0x000fea0003800000 */
.L_x_8670:
        /* <DEDUP_REMOVED lines=8> */
.L_x_8672:
        /* <DEDUP_REMOVED lines=15> */
.L_x_8673:
        /* <DEDUP_REMOVED lines=10> */
.L_x_8661:
[----:B------:R-:W-:Y:S05]  /*1fb50*/  BSYNC B1 ;  /* 0x0000000000017941 */ /* 0x000fea0003800000 */
.L_x_8660:
        /* <DEDUP_REMOVED lines=12> */
.L_x_8640:
[----:B------:R-:W-:Y:S05]  /*1fc20*/  BSYNC B0 ;  /* 0x0000000000007941 */ /* 0x000fea0003800000 */
.L_x_8639:
        /* <DEDUP_REMOVED lines=26> */
.L_x_8677:
[----:B------:R-:W-:-:S13]  /*1fdd0*/  ISETP.NE.AND P2, PT, R3, 0x1, PT ;  /* 0x000000010300780c */ /* 0x000fda0003f45270 */
[----:B-1----:R-:W1:Y:S02]  /*1fde0*/  @P2 LDC.64 R4, c[0x0][0x9e8] ;  /* 0x00027a00ff042b82 */ /* 0x002e640000000a00 */
[----:B-1----:R-:W-:-:S05]  /*1fdf0*/  @P2 IMAD.HI.U32 R4, R6, R4, RZ ;  /* 0x0000000406042227 */ /* 0x002fca00078e00ff */
[----:B------:R-:W-:-:S07]  /*1fe00*/  @P2 SHF.R.U32.HI R6, RZ, R5, R4 ;  /* 0x00000005ff062219 */ /* 0x000fce0000011604 */
.L_x_8678:
[----:B------:R-:W-:Y:S05]  /*1fe10*/  BSYNC B0 ;  /* 0x0000000000007941 */ /* 0x000fea0003800000 */
.L_x_8676:
[----:B------:R-:W-:-:S05]  /*1fe20*/  IMAD R6, R6, R3, R3 ;  /* 0x0000000306067224 */ /* 0x000fca00078e0203 */
[----:B------:R-:W-:-:S07]  /*1fe30*/  VIMNMX R2, R2, R6, PT ;  /* 0x0000000602027248 */ /* 0x000fce0003fe0100 */
.L_x_8675:
[----:B------:R-:W-:Y:S01]  /*1fe40*/  VIADD R2, R2, 0x7f ;  /* 0x0000007f02027836 */ /* 0x000fe20000000000 */
[----:B-1----:R-:W1:Y:S01]  /*1fe50*/  @P0 LDC R4, c[0x0][0x450] ;  /* 0x00011400ff040b82 */ /* 0x002e620000000800 */
[----:B------:R-:W-:-:S03]  /*1fe60*/  ULDC UR4, c[0x0][0x9dc] ;  /* 0x0002770000047ab9 */ /* 0x000fc60000000800 */
[----:B------:R-:W-:-:S04]  /*1fe70*/  SHF.R.S32.HI R0, RZ, 0x1f, R2 ;  /* 0x0000001fff007819 */ /* 0x000fc80000011402 */
[----:B------:R-:W-:Y:S02]  /*1fe80*/  LEA.HI R0, R0, R2, RZ, 0x7 ;  /* 0x0000000200007211 */ /* 0x000fe400078f38ff */
[----:B------:R-:W2:Y:S02]  /*1fe90*/  @P0 LDC R2, c[0x0][0x44c] ;  /* 0x00011300ff020b82 */ /* 0x000ea40000000800 */
[----:B------:R-:W-:-:S04]  /*1fea0*/  SHF.R.S32.HI R0, RZ, 0x7, R0 ;  /* 0x00000007ff007819 */ /* 0x000fc80000011400 */
        /* <DEDUP_REMOVED lines=18> */
.L_x_8681:
[----:B------:R-:W-:-:S13]  /*1ffd0*/  ISETP.NE.AND P0, PT, R3, 0x1, PT ;  /* 0x000000010300780c */ /* 0x000fda0003f05270 */
[----:B------:R-:W1:Y:S02]  /*1ffe0*/  @P0 LDC.64 R4, c[0x0][0x9e8] ;  /* 0x00027a00ff040b82 */ /* 0x000e640000000a00 */
[----:B-1----:R-:W-:-:S05]  /*1fff0*/  @P0 IMAD.HI.U32 R4, R2, R4, RZ ;  /* 0x0000000402040227 */ /* 0x002fca00078e00ff */
[----:B------:R-:W-:-:S07]  /*20000*/  @P0 SHF.R.U32.HI R2, RZ, R5, R4 ;  /* 0x00000005ff020219 */ /* 0x000fce0000011604 */
.L_x_8682:
[----:B------:R-:W-:Y:S05]  /*20010*/  BSYNC B0 ;  /* 0x0000000000007941 */ /* 0x000fea0003800000 */
.L_x_8680:
[----:B------:R-:W-:-:S05]  /*20020*/  IMAD R2, R2, R3, RZ ;  /* 0x0000000302027224 */ /* 0x000fca00078e02ff */
[----:B------:R-:W-:-:S07]  /*20030*/  VIMNMX R0, R0, R2, !PT ;  /* 0x0000000200007248 */ /* 0x000fce0007fe0100 */
.L_x_8679:
[----:B------:R-:W-:Y:S01]  /*20040*/  SHF.R.S32.HI R2, RZ, 0x1f, R0 ;  /* 0x0000001fff027819 */ /* 0x000fe20000011400 */
[----:B------:R-:W-:Y:S03]  /*20050*/  BSSY B7, `(.L_x_8683) ;  /* 0x00003ee000077945 */ /* 0x000fe60003800000 */
[----:B------:R-:W-:-:S04]  /*20060*/  LEA.HI R2, R2, R0, RZ, 0x7 ;  /* 0x0000000002027211 */ /* 0x000fc800078f38ff */
[----:B------:R-:W-:-:S04]  /*20070*/  SHF.R.S32.HI R2, RZ, 0x7, R2 ;  /* 0x00000007ff027819 */ /* 0x000fc80000011402 */
        /* <DEDUP_REMOVED lines=11> */
[----:B------:R-:W1:Y:S08]  /*20130*/  FLO.U32 R0, UR4 ;  /* 0x0000000400007d00 */ /* 0x000e7000080e0000 */
        /* <DEDUP_REMOVED lines=9> */
.L_x_8684:
        /* <DEDUP_REMOVED lines=21> */
.L_x_8687:
[----:B------:R-:W-:Y:S05]  /*20320*/  BSYNC B6 ;  /* 0x0000000000067941 */ /* 0x000fea0003800000 */
.L_x_8686:
        /* <DEDUP_REMOVED lines=20> */
.L_x_8690:
        /* <DEDUP_REMOVED lines=15> */
.L_x_8689:
[----:B------:R-:W-:Y:S05]  /*20560*/  BSYNC B6 ;  /* 0x0000000000067941 */ /* 0x000fea0003800000 */
.L_x_8688:
        /* <DEDUP_REMOVED lines=23> */
.L_x_8873:
[----:B--2---:R-:W2:Y:S01]  /*206e0*/  LDL.LU R4, [R1+0x4] ;  /* 0x0000040001047983 */ /* 0x004ea20000300800 */
[----:B------:R-:W-:Y:S02]  /*206f0*/  PLOP3.LUT P1, PT, PT, PT, PT, 0x8, 0x0 ;  /* 0x000000000000781c */ /* 0x000fe40003f2e170 */
[----:B---3--:R-:W-:Y:S01]  /*20700*/  ISETP.NE.AND P0, PT, R14, RZ, PT ;  /* 0x000000ff0e00720c */ /* 0x008fe20003f05270 */
[----:B------:R3:W-:Y:S01]  /*20710*/  STL [R1+0xc], R0 ;  /* 0x00000c0001007387 */ /* 0x0007e20000100800 */
[----:B--2---:R-:W-:-:S09]  /*20720*/  LOP3.LUT R4, R4, 0xfffffffb, RZ, 0xc0, !PT ;  /* 0xfffffffb04047812 */ /* 0x004fd200078ec0ff */
[----:B------:R-:W-:-:S05]  /*20730*/  @P1 LOP3.LUT R4, R4, 0x4, RZ, 0xfc, !PT ;  /* 0x0000000404041812 */ /* 0x000fca00078efcff */
[----:B------:R3:W-:Y:S01]  /*20740*/  STL [R1+0x4], R4 ;  /* 0x0000040401007387 */ /* 0x0007e20000100800 */
[----:B------:R-:W-:Y:S05]  /*20750*/  @P0 BRA `(.L_x_8692) ;  /* 0x0000000400280947 */ /* 0x000fea0003800000 */
[----:B------:R-:W-:-:S03]  /*20760*/  UMOV UR4, 0xffffffff ;  /* 0xffffffff00047882 */ /* 0x000fc60000000000 */
[----:B------:R-:W-:Y:S05]  /*20770*/  BRA.DIV UR4, `(.L_x_8693) ;  /* 0x0000006604dc7947 */ /* 0x000fea000b800000 */
[----:B------:R-:W-:-:S13]  /*20780*/  ELECT P6, URZ, PT ;  /* 0x00000000003f782f */ /* 0x000fda00038c0000 */
.L_x_8876:
        /* <DEDUP_REMOVED lines=24> */
.L_x_8694:
[----:B-1----:R-:W4:Y:S04]  /*20910*/  LDL R7, [R1] ;  /* 0x0000000001077983 */ /* 0x002f280000100800 */
[----:B---3--:R-:W4:Y:S04]  /*20920*/  LDL R0, [R1+0x8] ;  /* 0x0000080001007983 */ /* 0x008f280000100800 */
[----:B--2---:R-:W2:Y:S01]  /*20930*/  LDL R2, [R1+0x14] ;  /* 0x0000140001027983 */ /* 0x004ea20000100800 */
[----:B----4-:R-:W-:Y:S01]  /*20940*/  IMAD R0, R0, 0x8, R7 ;  /* 0x0000000800007824 */ /* 0x010fe200078e0207 */
[----:B--2---:R-:W-:-:S04]  /*20950*/  SHF.L.U32 R2, R2, 0x1f, RZ ;  /* 0x0000001f02027819 */ /* 0x004fc800000006ff */
[----:B------:R-:W1:Y:S02]  /*20960*/  SYNCS.PHASECHK.TRANS64.TRYWAIT P0, [R0+URZ+0x28840], R2 ;  /* 0x02884002000075a7 */ /* 0x000e64000800017f */
[----:B-1----:R-:W-:Y:S05]  /*20970*/  @!P0 BRA `(.L_x_8695) ;  /* 0x00000064007c8947 */ /* 0x002fea0003800000 */
.L_x_8877:
        /* <DEDUP_REMOVED lines=10> */
.L_x_8696:
[----:B------:R-:W3:Y:S04]  /*20a20*/  LDL R5, [R1] ;  /* 0x0000000001057983 */ /* 0x000ee80000100800 */
[----:B------:R-:W3:Y:S04]  /*20a30*/  LDL R4, [R1+0x8] ;  /* 0x0000080001047983 */ /* 0x000ee80000100800 */
[----:B------:R-:W4:Y:S04]  /*20a40*/  LDL R6, [R1+0xc] ;  /* 0x00000c0001067983 */ /* 0x000f280000100800 */
[----:B-12---:R-:W2:Y:S01]  /*20a50*/  LDL R2, [R1+0x18] ;  /* 0x0000180001027983 */ /* 0x006ea20000100800 */
[----:B------:R-:W-:-:S02]  /*20a60*/  R2UR UR9, R0 ;  /* 0x00000000000972ca */ /* 0x000fc400000e0000 */
[----:B------:R-:W-:Y:S01]  /*20a70*/  PLOP3.LUT P0, PT, PT, PT, PT, 0x80, 0x0 ;  /* 0x000000000000781c */ /* 0x000fe20003f0f070 */
[----:B------:R-:W-:Y:S01]  /*20a80*/  UIADD3 UR4, UP0, UR40, 0x370, URZ ;  /* 0x0000037028047890 */ /* 0x000fe2000ff1e03f */
[----:B------:R-:W-:Y:S02]  /*20a90*/  R2UR UR12, R18 ;  /* 0x00000000120c72ca */ /* 0x000fe400000e0000 */
[----:B-----5:R-:W-:Y:S02]  /*20aa0*/  R2UR UR13, R17 ;  /* 0x00000000110d72ca */ /* 0x020fe400000e0000 */
[----:B------:R-:W-:-:S05]  /*20ab0*/  LOP3.LUT R3, R3, 0xfffffffb, RZ, 0xc0, !PT ;  /* 0xfffffffb03037812 */ /* 0x000fca00078ec0ff */
[----:B------:R-:W-:Y:S01]  /*20ac0*/  UIADD3 UR9, UR9, 0x28830, URZ ;  /* 0x0002883009097890 */ /* 0x000fe2000fffe03f */
[----:B------:R-:W-:Y:S01]  /*20ad0*/  UMOV UR10, URZ ;  /* 0x0000003f000a7c82 */ /* 0x000fe20008000000 */
[----:B------:R-:W-:Y:S01]  /*20ae0*/  UMOV UR7, 0x14f00000 ;  /* 0x14f0000000077882 */ /* 0x000fe20000000000 */
[----:B------:R-:W-:Y:S01]  /*20af0*/  @P0 LOP3.LUT R3, R3, 0x4, RZ, 0xfc, !PT ;  /* 0x0000000403030812 */ /* 0x000fe200078efcff */
[----:B------:R-:W-:-:S04]  /*20b00*/  UMOV UR15, 0x40 ;  /* 0x00000040000f7882 */ /* 0x000fc80000000000 */
[----:B------:R1:W-:Y:S01]  /*20b10*/  STL [R1+0x4], R3 ;  /* 0x0000040301007387 */ /* 0x0003e20000100800 */
[----:B---3--:R-:W-:Y:S01]  /*20b20*/  IMAD R0, R4, 0x8000, R5 ;  /* 0x0000800004007824 */ /* 0x008fe200078e0205 */
[----:B----4-:R-:W-:-:S04]  /*20b30*/  R2UR UR11, R6 ;  /* 0x00000000060b72ca */ /* 0x010fc800000e0000 */
[----:B------:R-:W-:Y:S02]  /*20b40*/  R2UR UR6, R0 ;  /* 0x00000000000672ca */ /* 0x000fe400000e0000 */
[----:B--2---:R-:W-:-:S11]  /*20b50*/  R2UR UR5, R2 ;  /* 0x00000000020572ca */ /* 0x004fd600000e0000 */
[----:B------:R-:W-:Y:S02]  /*20b60*/  UIADD3 UR8, UR6, 0x18400, URZ ;  /* 0x0001840006087890 */ /* 0x000fe4000fffe03f */
[----:B------:R-:W-:Y:S02]  /*20b70*/  ULEA UR11, UR11, UR5, 0x7 ;  /* 0x000000050b0b7291 */ /* 0x000fe4000f8e383f */
[----:B------:R-:W-:Y:S02]  /*20b80*/  UIADD3.X UR5, URZ, UR41, URZ, UP0, !UPT ;  /* 0x000000293f057290 */ /* 0x000fe400087fe43f */
[----:B------:R-:W-:-:S03]  /*20b90*/  UIADD3 UR14, UR6, 0x1c400, URZ ;  /* 0x0001c400060e7890 */ /* 0x000fc6000fffe03f */
[----:B------:R-:W-:-:S04]  /*20ba0*/  UMOV UR6, 0x0 ;  /* 0x0000000000067882 */ /* 0x000fc80000000000 */
[----:B------:R2:W-:Y:S02]  /*20bb0*/  UTMALDG.4D [UR8], [UR4], desc[UR6] ;  /* 0x00000608040075b4 */ /* 0x0005e40008019000 */
[----:B--2---:R-:W-:Y:S01]  /*20bc0*/  UMOV UR8, UR14 ;  /* 0x0000000e00087c82 */ /* 0x004fe20008000000 */
[----:B------:R-:W-:Y:S02]  /*20bd0*/  UMOV UR10, UR15 ;  /* 0x0000000f000a7c82 */ /* 0x000fe40008000000 */
[----:B------:R1:W-:Y:S02]  /*20be0*/  UTMALDG.4D [UR8], [UR4], desc[UR6] ;  /* 0x00000608040075b4 */ /* 0x0003e40008019000 */
[----:B-1----:R-:W-:Y:S01]  /*20bf0*/  NOP ;  /* 0x0000000000007918 */ /* 0x002fe20000000000 */
.L_x_8692:
[----:B---3--:R-:W2:Y:S04]  /*20c00*/  LDL R4, [R1] ;  /* 0x0000000001047983 */ /* 0x008ea80000100800 */
        /* <DEDUP_REMOVED lines=31> */
.L_x_8698:
[----:B------:R-:W-:Y:S05]  /*20e00*/  BSYNC B6 ;  /* 0x0000000000067941 */ /* 0x000fea0003800000 */
.L_x_8697:
[----:B--2---:R-:W2:Y:S01]  /*20e10*/  LDL.LU R0, [R1+0x44] ;  /* 0x0000440001007983 */ /* 0x004ea20000300800 */
[----:B-1----:R-:W1:Y:S01]  /*20e20*/  LDC R7, c[0x0][0x448] ;  /* 0x00011200ff077b82 */ /* 0x002e620000000800 */
[----:B------:R-:W-:Y:S02]  /*20e30*/  ULDC.64 UR4, c[0x0][0x2d8] ;  /* 0x0000b60000047ab9 */ /* 0x000fe40000000a00 */
[----:B------:R-:W2:Y:S04]  /*20e40*/  LDL.LU.64 R2, [R1+0x48] ;  /* 0x0000480001027983 */ /* 0x000ea80000300a00 */
[----:B------:R-:W3:Y:S01]  /*20e50*/  LDL R12, [R1+0x34] ;  /* 0x00003400010c7983 */ /* 0x000ee20000100800 */
[----:B------:R-:W4:Y:S01]  /*20e60*/  S2R R5, SR_TID.X ;  /* 0x0000000000057919 */ /* 0x000f220000002100 */
[----:B------:R-:W0:Y:S01]  /*20e70*/  S2R R8, SR_TID.X ;  /* 0x0000000000087919 */ /* 0x000e220000002100 */
[----:B----4-:R-:W-:-:S04]  /*20e80*/  LOP3.LUT R5, R5, 0x7f, RZ, 0xc0, !PT ;  /* 0x0000007f05057812 */ /* 0x010fc800078ec0ff */
[----:B------:R-:W-:Y:S01]  /*20e90*/  SHF.R.U32.HI R5, RZ, 0x3, R5 ;  /* 0x00000003ff057819 */ /* 0x000fe20000011605 */
[----:B0-----:R-:W-:-:S05]  /*20ea0*/  IMAD.SHL.U32 R8, R8, 0x10, RZ ;  /* 0x0000001008087824 */ /* 0x001fca00078e00ff */
[----:B------:R-:W-:Y:S01]  /*20eb0*/  LOP3.LUT R8, R5, 0x70, R8, 0xf8, !PT ;  /* 0x0000007005087812 */ /* 0x000fe200078ef808 */
        /* <DEDUP_REMOVED lines=40> */
[----:B------:R-:W-:Y:S01]  /*21140*/  ULDC.64 UR4, c[0x0][0x280] ;  /* 0x0000a00000047ab9 */ /* 0x000fe20000000a00 */
[----:B------:R-:W-:Y:S02]  /*21150*/  LOP3.LUT R8, R8, 0x40, RZ, 0xfc, !PT ;  /* 0x0000004008087812 */ /* 0x000fe400078efcff */
[----:B------:R-:W-:Y:S01]  /*21160*/  IMAD.IADD R3, R3, 0x1, R4 ;  /* 0x0000000103037824 */ /* 0x000fe200078e0204 */
[----:B------:R-:W-:Y:S01]  /*21170*/  LEA R4, P0, R2, UR4, 0x1 ;  /* 0x0000000402047c11 */ /* 0x000fe2000f8008ff */
[----:B------:R-:W-:Y:S02]  /*21180*/  ULDC UR4, c[0x0][0x2b8] ;  /* 0x0000ae0000047ab9 */ /* 0x000fe40000000800 */
[----:B------:R-:W-:Y:S02]  /*21190*/  ISETP.GE.AND P1, PT, R8, UR4, PT ;  /* 0x0000000408007c0c */ /* 0x000fe4000bf26270 */
[----:B------:R0:W5:Y:S01]  /*211a0*/  LDL R8, [R1+0x30] ;  /* 0x0000300001087983 */ /* 0x0001620000100800 */
[----:B------:R-:W1:Y:S01]  /*211b0*/  S2R R9, SR_TID.X ;  /* 0x0000000000097919 */ /* 0x000e620000002100 */
[----:B------:R-:W2:Y:S01]  /*211c0*/  S2R R10, SR_TID.X ;  /* 0x00000000000a7919 */ /* 0x000ea20000002100 */
[----:B------:R-:W-:Y:S01]  /*211d0*/  LEA.HI.X R3, R2, UR5, R3, 0x1, P0 ;  /* 0x0000000502037c11 */ /* 0x000fe200080f0c03 */
[----:B-1----:R-:W-:-:S05]  /*211e0*/  IMAD.SHL.U32 R9, R9, 0x8, RZ ;  /* 0x0000000809097824 */ /* 0x002fca00078e00ff */
[----:B------:R-:W-:Y:S02]  /*211f0*/  LOP3.LUT R9, R9, 0x38, RZ, 0xc0, !PT ;  /* 0x0000003809097812 */ /* 0x000fe400078ec0ff */
[----:B--2---:R-:W-:Y:S02]  /*21200*/  LOP3.LUT R10, R10, 0x7f, RZ, 0xc0, !PT ;  /* 0x0000007f0a0a7812 */ /* 0x004fe400078ec0ff */
[----:B------:R-:W-:Y:S01]  /*21210*/  ISETP.GE.AND P0, PT, R9, UR4, PT ;  /* 0x0000000409007c0c */ /* 0x000fe2000bf06270 */
[----:B------:R-:W-:Y:S01]  /*21220*/  UMOV UR4, 0xffffffff ;  /* 0xffffffff00047882 */ /* 0x000fe20000000000 */
[----:B------:R-:W-:Y:S02]  /*21230*/  SHF.R.U32.HI R10, RZ, 0x3, R10 ;  /* 0x00000003ff0a7819 */ /* 0x000fe4000001160a */
[----:B0-----:R-:W-:Y:S09]  /*21240*/  BRA.DIV UR4, `(.L_x_8699) ;  /* 0x0000005e045c7947 */ /* 0x001ff2000b800000 */
[----:B------:R-:W2:Y:S04]  /*21250*/  LDL.LU R6, [R1+0x40] ;  /* 0x0000400001067983 */ /* 0x000ea80000300800 */
[----:B------:R-:W3:Y:S01]  /*21260*/  LDL.LU R11, [R1+0x34] ;  /* 0x00003400010b7983 */ /* 0x000ee20000300800 */
        /* <DEDUP_REMOVED lines=74> */
[----:B------:R0:W2:Y:S02]  /*21710*/  SHFL.IDX PT, R3, R4, 0x7, 0x181f ;  /* 0x00f81f0004037f89 */ /* 0x0000a400000e0000 */
.L_x_8894:
[----:B------:R-:W-:Y:S01]  /*21720*/  VIADD R0, R0, 0x70 ;  /* 0x0000007000007836 */ /* 0x000fe20000000000 */
[----:B------:R-:W-:Y:S04]  /*21730*/  BSSY B0, `(.L_x_8700) ;  /* 0x000000a000007945 */ /* 0x000fe80003800000 */
[----:B------:R-:W-:-:S13]  /*21740*/  ISETP.GE.AND P2, PT, R0, R2, PT ;  /* 0x000000020000720c */ /* 0x000fda0003f46270 */
[----:B------:R-:W-:Y:S05]  /*21750*/  @P2 BRA `(.L_x_8701) ;  /* 0x00000000001c2947 */ /* 0x000fea0003800000 */
[----:B--2---:R-:W-:-:S05]  /*21760*/  LEA R2, P2, R9, R3, 0x1 ;  /* 0x0000000309027211 */ /* 0x004fca00078408ff */
[----:B01----:R-:W-:-:S05]  /*21770*/  IMAD.X R3, RZ, RZ, R5, P2 ;  /* 0x000000ffff037224 */ /* 0x003fca00010e0605 */
[----:B------:R-:W-:Y:S01]  /*21780*/  @!PT LDS RZ, [RZ] ;  /* 0x00000000fffff984 */ /* 0x000fe20000000800 */
[----:B------:R-:W-:Y:S01]  /*21790*/  @!PT LDS RZ, [RZ] ;  /* 0x00000000fffff984 */ /* 0x000fe20000000800 */
[----:B------:R-:W-:Y:S01]  /*217a0*/  @!PT LDS RZ, [RZ] ;  /* 0x00000000fffff984 */ /* 0x000fe20000000800 */
[----:B------:R3:W-:Y:S04]  /*217b0*/  LDGSTS.E.BYPASS.LTC128B.128 [R8+0x13c00], desc[UR38][R2.64], !P0 ;  /* 0x13c0000002087fae */ /* 0x0007e8000c101d66 */
[----:B------:R3:W-:Y:S02]  /*217c0*/  LDGSTS.E.BYPASS.LTC128B.128 [R8+0x17c00], desc[UR38][R2.64+0x80], !P1 ;  /* 0x17c0008002087fae */ /* 0x0007e4000c901d66 */
.L_x_8701:
[----:B------:R-:W-:Y:S05]  /*217d0*/  BSYNC B0 ;  /* 0x0000000000007941 */ /* 0x000fea0003800000 */
.L_x_8700:
[----:B0--3--:R0:W5:Y:S01]  /*217e0*/  LDL R8, [R1] ;  /* 0x0000000001087983 */ /* 0x0091620000100800 */
[----:B------:R-:W-:Y:S01]  /*217f0*/  PLOP3.LUT P0, PT, PT, PT, PT, 0x80, 0x0 ;  /* 0x000000000000781c */ /* 0x000fe20003f0f070 */
[----:B------:R-:W-:-:S12]  /*21800*/  NOP ;  /* 0x0000000000007918 */ /* 0x000fd80000000000 */
.L_x_8702:
[----:B------:R-:W3:Y:S01]  /*21810*/  LDL R2, [R1] ;  /* 0x0000000001027983 */ /* 0x000ee20000100800 */
[----:B------:R-:W-:Y:S02]  /*21820*/  PLOP3.LUT P1, PT, P1, P0, PT, 0xa2, 0x0 ;  /* 0x000000000000781c */ /* 0x000fe40000f21472 */
[----:B---3--:R-:W-:-:S08]  /*21830*/  @P0 R2UR P1, UR4, R2 ;  /* 0x00000000020402ca */ /* 0x008fd00000020000 */
[----:B------:R-:W-:-:S05]  /*21840*/  @P0 PLOP3.LUT P0, PT, P1, PT, PT, 0x80, 0x0 ;  /* 0x000000000000081c */ /* 0x000fca0000f0f070 */
[----:B------:R-:W-:Y:S01]  /*21850*/  @!P1 SYNCS.ARRIVE.TRANS64.RED.A0T1 RZ, [UR4+0x28800], RZ ;  /* 0x028800ffffff99a7 */ /* 0x000fe20008200404 */
[----:B------:R-:W-:Y:S07]  /*21860*/  @!P1 ARRIVES.LDGSTSBAR.64.TRANSCNT [UR4+0x28800] ;  /* 0x02880000ff0099b0 */ /* 0x000fee0008000a84 */
[----:B------:R-:W-:Y:S05]  /*21870*/  @P0 BRA.U.ANY `(.L_x_8702) ;  /* 0xfffffffd00e40947 */ /* 0x000fea000393ffff */
[----:B--2---:R-:W2:Y:S02]  /*21880*/  LDL.LU R3, [R1+0x54] ;  /* 0x0000540001037983 */ /* 0x004ea40000300800 */
        /* <DEDUP_REMOVED lines=10> */
[----:B--23--:R-:W-:Y:S05]  /*21930*/  @!P0 BRA `(.L_x_8704) ;  /* 0x0000006000508947 */ /* 0x00cfea0003800000 */
.L_x_8895:
[----:B------:R-:W-:Y:S05]  /*21940*/  BSYNC B0 ;  /* 0x0000000000007941 */ /* 0x000fea0003800000 */
.L_x_8703:
[----:B------:R-:W3:Y:S04]  /*21950*/  LDL R3, [R1+0x38] ;  /* 0x0000380001037983 */ /* 0x000ee80000100800 */
[----:B--2---:R-:W2:Y:S01]  /*21960*/  LDL R2, [R1+0x2c] ;  /* 0x00002c0001027983 */ /* 0x004ea20000100800 */
[----:B------:R-:W-:Y:S01]  /*21970*/  BSSY B0, `(.L_x_8705) ;  /* 0x00001fb000007945 */ /* 0x000fe20003800000 */
[----:B---3--:R-:W-:-:S05]  /*21980*/  VIADD R0, R3, 0xfffffffe ;  /* 0xfffffffe03007836 */ /* 0x008fca0000000000 */
[----:B--2---:R-:W-:-:S13]  /*21990*/  ISETP.GE.AND P0, PT, R0, R2, PT ;  /* 0x000000020000720c */ /* 0x004fda0003f06270 */
        /* <DEDUP_REMOVED lines=9> */
[----:B-1----:R-:W2:Y:S04]  /*21a30*/  LDL R5, [R1+0x4] ;  /* 0x0000040001057983 */ /* 0x002ea80000100800 */
        /* <DEDUP_REMOVED lines=34> */
.L_x_8711:
[----:B------:R-:W2:Y:S01]  /*21c60*/  LDL R2, [R1] ;  /* 0x0000000001027983 */ /* 0x000ea20000100800 */
[----:B------:R-:W-:Y:S01]  /*21c70*/  BSSY B3, `(.L_x_8712) ;  /* 0x0000005000037945 */ /* 0x000fe20003800000 */
[----:B--2---:R-:W-:Y:S01]  /*21c80*/  IMAD R3, R6, 0x8, R2 ;  /* 0x0000000806037824 */ /* 0x004fe200078e0202 */
[----:B------:R-:W-:-:S04]  /*21c90*/  SHF.L.U32 R2, R9, 0x1f, RZ ;  /* 0x0000001f09027819 */ /* 0x000fc800000006ff */
[----:B------:R-:W2:Y:S02]  /*21ca0*/  SYNCS.PHASECHK.TRANS64.TRYWAIT P0, [R3+URZ+0x28840], R2 ;  /* 0x02884002030075a7 */ /* 0x000ea4000800017f */
[----:B--2---:R-:W-:Y:S05]  /*21cb0*/  @!P0 BRA `(.L_x_8713) ;  /* 0x0000005c00888947 */ /* 0x004fea0003800000 */
.L_x_8896:
[----:B------:R-:W-:Y:S05]  /*21cc0*/  BSYNC B3 ;  /* 0x0000000000037941 */ /* 0x000fea0003800000 */
.L_x_8712:
        /* <DEDUP_REMOVED lines=11> */
.L_x_8715:
[----:B------:R-:W-:Y:S05]  /*21d80*/  BSYNC B3 ;  /* 0x0000000000037941 */ /* 0x000fea0003800000 */
.L_x_8714:
[----:B------:R-:W3:Y:S04]  /*21d90*/  LDL R5, [R1] ;  /* 0x0000000001057983 */ /* 0x000ee80000100800 */
        /* <DEDUP_REMOVED lines=12> */
.L_x_8716:
        /* <DEDUP_REMOVED lines=16> */
.L_x_8717:
        /* <DEDUP_REMOVED lines=11> */
[----:B------:R-:W3:Y:S04]  /*22010*/  LDL R12, [R1] ;  /* 0x00000000010c7983 */ /* 0x000ee80000100800 */
[----:B------:R-:W3:Y:S01]  /*22020*/  LDL R7, [R1+0x8] ;  /* 0x0000080001077983 */ /* 0x000ee20000100800 */
[----:B------:R-:W-:Y:S01]  /*22030*/  BSSY B3, `(.L_x_8718) ;  /* 0x0000005000037945 */ /* 0x000fe20003800000 */
[----:B--2---:R-:W-:Y:S01]  /*22040*/  SHF.L.U32 R3, R13, 0x1f, RZ ;  /* 0x0000001f0d037819 */ /* 0x004fe200000006ff */
[----:B---3--:R-:W-:-:S04]  /*22050*/  IMAD R2, R7, 0x8, R12 ;  /* 0x0000000807027824 */ /* 0x008fc800078e020c */
[----:B------:R-:W1:Y:S02]  /*22060*/  SYNCS.PHASECHK.TRANS64.TRYWAIT P0, [R2+URZ+0x28860], R3 ;  /* 0x02886003020075a7 */ /* 0x000e64000800017f */
[----:B-1----:R-:W-:Y:S05]  /*22070*/  @!P0 BRA `(.L_x_8719) ;  /* 0x0000005800ac8947 */ /* 0x002fea0003800000 */
.L_x_8897:
[----:B------:R-:W-:Y:S05]  /*22080*/  BSYNC B3 ;  /* 0x0000000000037941 */ /* 0x000fea0003800000 */
.L_x_8718:
[----:B------:R-:W2:Y:S01]  /*22090*/  LDL R5, [R1+0x3c] ;  /* 0x00003c0001057983 */ /* 0x000ea20000100800 */
[----:B------:R-:W3:Y:S02]  /*220a0*/  S2R R7, SR_TID.X ;  /* 0x0000000000077919 */ /* 0x000ee40000002100 */
[----:B---3--:R-:W-:-:S04]  /*220b0*/  LOP3.LUT R7, R7, 0x7f, RZ, 0xc0, !PT ;  /* 0x0000007f07077812 */ /* 0x008fc800078ec0ff */
[----:B------:R-:W-:-:S13]  /*220c0*/  ISETP.NE.AND P0, PT, R7, RZ, PT ;  /* 0x000000ff0700720c */ /* 0x000fda0003f05270 */
[----:B-1----:R-:W-:-:S04]  /*220d0*/  @!P0 IMAD.MOV.U32 R3, RZ, RZ, 0x8000 ;  /* 0x00008000ff038424 */ /* 0x002fc800078e00ff */
[----:B------:R2:W-:Y:S02]  /*220e0*/  @!P0 SYNCS.ARRIVE.TRANS64 RZ, [R2+URZ+0x28850], R3 ;  /* 0x0288500302ff89a7 */ /* 0x0005e4000800003f */
[----:B--2---:R-:W-:-:S04]  /*220f0*/  PRMT R3, R5, 0x9910, RZ ;  /* 0x0000991005037816 */ /* 0x004fc800000000ff */
[----:B------:R-:W-:-:S13]  /*22100*/  ISETP.NE.AND P0, PT, R3, 0x2, PT ;  /* 0x000000020300780c */ /* 0x000fda0003f05270 */
[----:B------:R-:W-:Y:S05]  /*22110*/  @P0 BRA `(.L_x_8720) ;  /* 0x0000000000040947 */ /* 0x000fea0003800000 */
[----:B------:R-:W-:Y:S01]  /*22120*/  BPT.TRAP 0x1 ;  /* 0x000000040000795c */ /* 0x000fe20000300000 */
.L_x_8720:
[----:B------:R-:W2:Y:S01]  /*22130*/  LDL R3, [R1+0x4] ;  /* 0x0000040001037983 */ /* 0x000ea20000100800 */
[----:B------:R-:W-:Y:S01]  /*22140*/  BSSY B3, `(.L_x_8721) ;  /* 0x0000004000037945 */ /* 0x000fe20003800000 */
[----:B--2---:R-:W-:-:S13]  /*22150*/  LOP3.LUT P0, RZ, R3, 0x8, RZ, 0xc0, !PT ;  /* 0x0000000803ff7812 */ /* 0x004fda000780c0ff */
[----:B------:R-:W-:Y:S05]  /*22160*/  @P0 BRA `(.L_x_8722) ;  /* 0x0000000000040947 */ /* 0x000fea0003800000 */
[----:B------:R-:W-:Y:S01]  /*22170*/  BPT.TRAP 0x1 ;  /* 0x000000040000795c */ /* 0x000fe20000300000 */
.L_x_8722:
[----:B------:R-:W-:Y:S05]  /*22180*/  BSYNC B3 ;  /* 0x0000000000037941 */ /* 0x000fea0003800000 */
.L_x_8721:
        /* <DEDUP_REMOVED lines=14> */
.L_x_8723:
        /* <DEDUP_REMOVED lines=10> */
[----:B------:R-:W-:Y:S01]  /*22310*/  R2UR UR10, R11 ;  /* 0x000000000b0a72ca */ /* 0x000fe200000e0000 */
[----:B------:R-:W-:Y:S01]  /*22320*/  VIADD R5, R7, 0x4400 ;  /* 0x0000440007057836 */ /* 0x000fe20000000000 */
[----:B------:R-:W-:Y:S01]  /*22330*/  PLOP3.LUT P0, PT, PT, PT, PT, 0x80, 0x0 ;  /* 0x000000000000781c */ /* 0x000fe20003f0f070 */
[----:B------:R-:W-:Y:S01]  /*22340*/  UMOV UR6, 0x0 ;  /* 0x0000000000067882 */ /* 0x000fe20000000000 */
[----:B------:R-:W-:-:S11]  /*22350*/  UMOV UR7, 0x14f00000 ;  /* 0x14f0000000077882 */ /* 0x000fd60000000000 */
.L_x_8724:
        /* <DEDUP_REMOVED lines=10> */
[----:B------:R1:W-:Y:S01]  /*22400*/  STL [R1+0xc], R0 ;  /* 0x00000c0001007387 */ /* 0x0003e20000100800 */
[----:B------:R-:W-:-:S07]  /*22410*/  IMAD.MOV.U32 R17, RZ, RZ, R4 ;  /* 0x000000ffff117224 */ /* 0x000fce00078e0004 */
.L_x_8710:
[----:B------:R-:W-:Y:S05]  /*22420*/  BSYNC B1 ;  /* 0x0000000000017941 */ /* 0x000fea0003800000 */
.L_x_8709:
[----:B-1----:R-:W2:Y:S04]  /*22430*/  LDL R0, [R1+0x38] ;  /* 0x0000380001007983 */ /* 0x002ea80000100800 */
[----:B------:R3:W-:Y:S04]  /*22440*/  STL [R1+0x8], R6 ;  /* 0x0000080601007387 */ /* 0x0007e80000100800 */
[----:B------:R3:W-:Y:S02]  /*22450*/  STL [R1+0x14], R9 ;  /* 0x0000140901007387 */ /* 0x0007e40000100800 */
[----:B--23--:R-:W-:-:S07]  /*22460*/  VIADD R0, R0, 0xfffffffd ;  /* 0xfffffffd00007836 */ /* 0x00cfce0000000000 */
.L_x_8708:
[----:B------:R-:W-:Y:S05]  /*22470*/  BSYNC B2 ;  /* 0x0000000000027941 */ /* 0x000fea0003800000 */
.L_x_8707:
[----:B------:R-:W2:Y:S01]  /*22480*/  LDL.LU R2, [R1+0x38] ;  /* 0x0000380001027983 */ /* 0x000ea20000300800 */
[----:B------:R-:W-:Y:S01]  /*22490*/  VIADD R8, R8, 0xfffffffe ;  /* 0xfffffffe08087836 */ /* 0x000fe20000000000 */
[----:B--2---:R-:W-:-:S04]  /*224a0*/  LOP3.LUT R2, RZ, R2, RZ, 0x33, !PT ;  /* 0x00000002ff027212 */ /* 0x004fc800078e33ff */
[----:B------:R-:W-:-:S13]  /*224b0*/  ISETP.NE.AND P0, PT, R8, R2, PT ;  /* 0x000000020800720c */ /* 0x000fda0003f05270 */
[----:B------:R-:W-:Y:S05]  /*224c0*/  @!P0 BRA `(.L_x_8706) ;  /* 0x0000001400148947 */ /* 0x000fea0003800000 */
[----:B------:R-:W-:-:S07]  /*224d0*/  IMAD.MOV.U32 R8, RZ, RZ, R17 ;  /* 0x000000ffff087224 */ /* 0x000fce00078e0011 */
.L_x_8757:
        /* <DEDUP_REMOVED lines=36> */
.L_x_8727:
[----:B------:R-:W2:Y:S01]  /*22720*/  LDL R2, [R1] ;  /* 0x0000000001027983 */ /* 0x000ea20000100800 */
[----:B------:R-:W-:Y:S01]  /*22730*/  BSSY B2, `(.L_x_8728) ;  /* 0x0000005000027945 */ /* 0x000fe20003800000 */
[----:B--2---:R-:W-:Y:S01]  /*22740*/  IMAD R3, R4, 0x8, R2 ;  /* 0x0000000804037824 */ /* 0x004fe200078e0202 */
[----:B------:R-:W-:-:S04]  /*22750*/  SHF.L.U32 R2, R5, 0x1f, RZ ;  /* 0x0000001f05027819 */ /* 0x000fc800000006ff */
[----:B------:R-:W2:Y:S02]  /*22760*/  SYNCS.PHASECHK.TRANS64.TRYWAIT P0, [R3+URZ+0x28840], R2 ;  /* 0x02884002030075a7 */ /* 0x000ea4000800017f */
[----:B--2---:R-:W-:Y:S05]  /*22770*/  @!P0 BRA `(.L_x_8729) ;  /* 0x0000005400008947 */ /* 0x004fea0003800000 */
.L_x_8898:
[----:B------:R-:W-:Y:S05]  /*22780*/  BSYNC B2 ;  /* 0x0000000000027941 */ /* 0x000fea0003800000 */
.L_x_8728:
        /* <DEDUP_REMOVED lines=11> */
.L_x_8731:
[----:B------:R-:W-:Y:S05]  /*22840*/  BSYNC B2 ;  /* 0x0000000000027941 */ /* 0x000fea0003800000 */
.L_x_8730:
        /* <DEDUP_REMOVED lines=12> */
[----:B-1----:R-:W-:-:S08]  /*22910*/  VIADD R9, R2, 0x18400 ;  /* 0x0001840002097836 */ /* 0x002fd00000000000 */
.L_x_8732:
        /* <DEDUP_REMOVED lines=16> */
.L_x_8733:
        /* <DEDUP_REMOVED lines=18> */
.L_x_8899:
[----:B------:R-:W-:Y:S05]  /*22b40*/  BSYNC B2 ;  /* 0x0000000000027941 */ /* 0x000fea0003800000 */
.L_x_8734:
        /* <DEDUP_REMOVED lines=10> */
.L_x_8736:
[----:B------:R-:W2:Y:S01]  /*22bf0*/  LDL R3, [R1+0x4] ;  /* 0x0000040001037983 */ /* 0x000ea20000100800 */
[----:B------:R-:W-:Y:S01]  /*22c00*/  BSSY B2, `(.L_x_8737) ;  /* 0x0000004000027945 */ /* 0x000fe20003800000 */
[----:B--2---:R-:W-:-:S13]  /*22c10*/  LOP3.LUT P0, RZ, R3, 0x8, RZ, 0xc0, !PT ;  /* 0x0000000803ff7812 */ /* 0x004fda000780c0ff */
[----:B------:R-:W-:Y:S05]  /*22c20*/  @P0 BRA `(.L_x_8738) ;  /* 0x0000000000040947 */ /* 0x000fea0003800000 */
[----:B------:R-:W-:Y:S01]  /*22c30*/  BPT.TRAP 0x1 ;  /* 0x000000040000795c */ /* 0x000fe20000300000 */
.L_x_8738:
[----:B------:R-:W-:Y:S05]  /*22c40*/  BSYNC B2 ;  /* 0x0000000000027941 */ /* 0x000fea0003800000 */
.L_x_8737:
        /* <DEDUP_REMOVED lines=14> */
.L_x_8739:
        /* <DEDUP_REMOVED lines=15> */
.L_x_8740:
        /* <DEDUP_REMOVED lines=12> */
.L_x_8726:
[----:B------:R-:W-:Y:S05]  /*22ee0*/  BSYNC B1 ;  /* 0x0000000000017941 */ /* 0x000fea0003800000 */
.L_x_8725:
[----:B------:R-:W2:Y:S01]  /*22ef0*/  LDL R2, [R1+0x4] ;  /* 0x0000040001027983 */ /* 0x000ea20000100800 */
[----:B------:R-:W-:Y:S01]  /*22f00*/  VIADD R3, R4, 0x1 ;  /* 0x0000000104037836 */ /* 0x000fe20000000000 */
[----:B------:R-:W-:Y:S01]  /*22f10*/  BSSY B1, `(.L_x_8741) ;  /* 0x000009c000017945 */ /* 0x000fe20003800000 */
[----:B-1----:R-:W-:-:S03]  /*22f20*/  VIADD R6, R0, 0xffffffff ;  /* 0xffffffff00067836 */ /* 0x002fc60000000000 */
        /* <DEDUP_REMOVED lines=32> */
.L_x_8743:
[----:B------:R-:W3:Y:S01]  /*23130*/  LDL R2, [R1] ;  /* 0x0000000001027983 */ /* 0x000ee20000100800 */
[----:B------:R-:W-:Y:S01]  /*23140*/  SHF.L.U32 R3, R10, 0x1f, RZ ;  /* 0x0000001f0a037819 */ /* 0x000fe200000006ff */
[----:B------:R-:W-:Y:S01]  /*23150*/  BSSY B2, `(.L_x_8744) ;  /* 0x0000004000027945 */ /* 0x000fe20003800000 */
[----:B---3--:R-:W-:-:S04]  /*23160*/  IMAD R2, R11, 0x8, R2 ;  /* 0x000000080b027824 */ /* 0x008fc800078e0202 */
[----:B------:R-:W3:Y:S02]  /*23170*/  SYNCS.PHASECHK.TRANS64.TRYWAIT P0, [R2+URZ+0x28840], R3 ;  /* 0x02884003020075a7 */ /* 0x000ee4000800017f */
[----:B---3--:R-:W-:Y:S05]  /*23180*/  @!P0 BRA `(.L_x_8745) ;  /* 0x0000004800a48947 */ /* 0x008fea0003800000 */
.L_x_8900:
[----:B------:R-:W-:Y:S05]  /*23190*/  BSYNC B2 ;  /* 0x0000000000027941 */ /* 0x000fea0003800000 */
.L_x_8744:
[----:B--2---:R-:W2:Y:S01]  /*231a0*/  S2R R9, SR_TID.X ;  /* 0x0000000000097919 */ /* 0x004ea20000002100 */
[----:B------:R-:W-:Y:S01]  /*231b0*/  BSSY B2, `(.L_x_8746) ;  /* 0x000000a000027945 */ /* 0x000fe20003800000 */
[----:B--2---:R-:W-:-:S04]  /*231c0*/  LOP3.LUT R9, R9, 0x7f, RZ, 0xc0, !PT ;  /* 0x0000007f09097812 */ /* 0x004fc800078ec0ff */
[----:B------:R-:W-:-:S13]  /*231d0*/  ISETP.NE.AND P0, PT, R9, RZ, PT ;  /* 0x000000ff0900720c */ /* 0x000fda0003f05270 */
[----:B------:R-:W-:Y:S05]  /*231e0*/  @P0 BRA `(.L_x_8747) ;  /* 0x0000000000180947 */ /* 0x000fea0003800000 */
[----:B------:R-:W2:Y:S01]  /*231f0*/  LDL R9, [R1+0x4] ;  /* 0x0000040001097983 */ /* 0x000ea20000100800 */
[----:B---3--:R-:W-:-:S04]  /*23200*/  IMAD.MOV.U32 R3, RZ, RZ, 0x8000 ;  /* 0x00008000ff037424 */ /* 0x008fc800078e00ff */
[----:B------:R4:W-:Y:S01]  /*23210*/  SYNCS.ARRIVE.TRANS64 RZ, [R2+URZ+0x28830], R3 ;  /* 0x0288300302ff79a7 */ /* 0x0009e2000800003f */
[----:B--2---:R-:W-:-:S13]  /*23220*/  LOP3.LUT P1, RZ, R9, 0x1, RZ, 0xc0, !PT ;  /* 0x0000000109ff7812 */ /* 0x004fda000782c0ff */
[----:B----4-:R-:W-:Y:S05]  /*23230*/  @!P1 BRA `(.L_x_8747) ;  /* 0x0000000000049947 */ /* 0x010fea0003800000 */
[----:B------:R-:W-:Y:S01]  /*23240*/  BPT.TRAP 0x1 ;  /* 0x000000040000795c */ /* 0x000fe20000300000 */
.L_x_8747:
[----:B------:R-:W-:Y:S05]  /*23250*/  BSYNC B2 ;  /* 0x0000000000027941 */ /* 0x000fea0003800000 */
.L_x_8746:
[----:B-1----:R-:W2:Y:S04]  /*23260*/  LDL R10, [R1] ;  /* 0x00000000010a7983 */ /* 0x002ea80000100800 */
        /* <DEDUP_REMOVED lines=13> */
.L_x_8748:
        /* <DEDUP_REMOVED lines=16> */
.L_x_8749:
        /* <DEDUP_REMOVED lines=10> */
[----:B------:R-:W2:Y:S01]  /*234e0*/  LDL R12, [R1] ;  /* 0x00000000010c7983 */ /* 0x000ea20000100800 */
[----:B------:R-:W-:Y:S01]  /*234f0*/  SHF.L.U32 R5, R5, 0x1f, RZ ;  /* 0x0000001f05057819 */ /* 0x000fe200000006ff */
[----:B------:R-:W-:Y:S01]  /*23500*/  BSSY B2, `(.L_x_8750) ;  /* 0x0000004000027945 */ /* 0x000fe20003800000 */
[----:B--2---:R-:W-:-:S04]  /*23510*/  IMAD R2, R4, 0x8, R12 ;  /* 0x0000000804027824 */ /* 0x004fc800078e020c */
[----:B------:R-:W1:Y:S02]  /*23520*/  SYNCS.PHASECHK.TRANS64.TRYWAIT P0, [R2+URZ+0x28860], R5 ;  /* 0x02886005020075a7 */ /* 0x000e64000800017f */
[----:B-1----:R-:W-:Y:S05]  /*23530*/  @!P0 BRA `(.L_x_8751) ;  /* 0x0000004400cc8947 */ /* 0x002fea0003800000 */
.L_x_8901:
[----:B------:R-:W-:Y:S05]  /*23540*/  BSYNC B2 ;  /* 0x0000000000027941 */ /* 0x000fea0003800000 */
.L_x_8750:
[----:B------:R-:W2:Y:S01]  /*23550*/  LDL R10, [R1+0x3c] ;  /* 0x00003c00010a7983 */ /* 0x000ea20000100800 */
[----:B------:R-:W3:Y:S02]  /*23560*/  S2R R3, SR_TID.X ;  /* 0x0000000000037919 */ /* 0x000ee40000002100 */
[----:B---3--:R-:W-:-:S04]  /*23570*/  LOP3.LUT R3, R3, 0x7f, RZ, 0xc0, !PT ;  /* 0x0000007f03037812 */ /* 0x008fc800078ec0ff */
[----:B------:R-:W-:-:S13]  /*23580*/  ISETP.NE.AND P0, PT, R3, RZ, PT ;  /* 0x000000ff0300720c */ /* 0x000fda0003f05270 */
[----:B------:R-:W-:-:S04]  /*23590*/  @!P0 IMAD.MOV.U32 R3, RZ, RZ, 0x8000 ;  /* 0x00008000ff038424 */ /* 0x000fc800078e00ff */
[----:B------:R2:W-:Y:S02]  /*235a0*/  @!P0 SYNCS.ARRIVE.TRANS64 RZ, [R2+URZ+0x28850], R3 ;  /* 0x0288500302ff89a7 */ /* 0x0005e4000800003f */
[----:B--2---:R-:W-:-:S04]  /*235b0*/  PRMT R3, R10, 0x9910, RZ ;  /* 0x000099100a037816 */ /* 0x004fc800000000ff */
[----:B------:R-:W-:-:S13]  /*235c0*/  ISETP.NE.AND P0, PT, R3, 0x2, PT ;  /* 0x000000020300780c */ /* 0x000fda0003f05270 */
[----:B------:R-:W-:Y:S05]  /*235d0*/  @P0 BRA `(.L_x_8752) ;  /* 0x0000000000040947 */ /* 0x000fea0003800000 */
[----:B------:R-:W-:Y:S01]  /*235e0*/  BPT.TRAP 0x1 ;  /* 0x000000040000795c */ /* 0x000fe20000300000 */
.L_x_8752:
[----:B------:R-:W2:Y:S01]  /*235f0*/  LDL R3, [R1+0x4] ;  /* 0x0000040001037983 */ /* 0x000ea20000100800 */
[----:B------:R-:W-:Y:S01]  /*23600*/  BSSY B2, `(.L_x_8753) ;  /* 0x0000004000027945 */ /* 0x000fe20003800000 */
[----:B--2---:R-:W-:-:S13]  /*23610*/  LOP3.LUT P0, RZ, R3, 0x8, RZ, 0xc0, !PT ;  /* 0x0000000803ff7812 */ /* 0x004fda000780c0ff */
[----:B------:R-:W-:Y:S05]  /*23620*/  @P0 BRA `(.L_x_8754) ;  /* 0x0000000000040947 */ /* 0x000fea0003800000 */
[----:B------:R-:W-:Y:S01]  /*23630*/  BPT.TRAP 0x1 ;  /* 0x000000040000795c */ /* 0x000fe20000300000 */
.L_x_8754:
[----:B------:R-:W-:Y:S05]  /*23640*/  BSYNC B2 ;  /* 0x0000000000027941 */ /* 0x000fea0003800000 */
.L_x_8753:
[----:B------:R-:W2:Y:S04]  /*23650*/  LDL R10, [R1] ;  /* 0x00000000010a7983 */ /* 0x000ea80000100800 */
        /* <DEDUP_REMOVED lines=12> */
.L_x_8755:
        /* <DEDUP_REMOVED lines=15> */
.L_x_8756:
        /* <DEDUP_REMOVED lines=12> */
.L_x_8742:
[----:B------:R-:W-:Y:S05]  /*238d0*/  BSYNC B1 ;  /* 0x0000000000017941 */ /* 0x000fea0003800000 */
.L_x_8741:
[----:B------:R-:W3:Y:S01]  /*238e0*/  LDL R2, [R1+0x2c] ;  /* 0x00002c0001027983 */ /* 0x000ee20000100800 */
[----:B------:R-:W-:Y:S01]  /*238f0*/  VIADD R0, R0, 0xfffffffe ;  /* 0xfffffffe00007836 */ /* 0x000fe20000000000 */
[----:B---3--:R-:W-:-:S13]  /*23900*/  ISETP.GT.AND P0, PT, R6, R2, PT ;  /* 0x000000020600720c */ /* 0x008fda0003f04270 */
[----:B------:R-:W-:Y:S05]  /*23910*/  @P0 BRA `(.L_x_8757) ;  /* 0xffffffe800f00947 */ /* 0x000fea000383ffff */
.L_x_8706:
[----:B------:R-:W-:Y:S05]  /*23920*/  BSYNC B0 ;  /* 0x0000000000007941 */ /* 0x000fea0003800000 */
.L_x_8705:
[----:B------:R-:W3:Y:S01]  /*23930*/  S2R R2, SR_TID.X ;  /* 0x0000000000027919 */ /* 0x000ee20000002100 */
[----:B------:R-:W-:Y:S01]  /*23940*/  BSSY B0, `(.L_x_8758) ;  /* 0x0000010000007945 */ /* 0x000fe20003800000 */
[----:B---3--:R-:W-:-:S04]  /*23950*/  LOP3.LUT R2, R2, 0x7f, RZ, 0xc0, !PT ;  /* 0x0000007f02027812 */ /* 0x008fc800078ec0ff */
[----:B------:R-:W-:-:S13]  /*23960*/  ISETP.NE.AND P0, PT, R2, RZ, PT ;  /* 0x000000ff0200720c */ /* 0x000fda0003f05270 */
[----:B------:R-:W-:Y:S05]  /*23970*/  @P0 BRA `(.L_x_8759) ;  /* 0x0000000000300947 */ /* 0x000fea0003800000 */
[----:B------:R-:W3:Y:S01]  /*23980*/  S2R R2, SR_LANEID ;  /* 0x0000000000027919 */ /* 0x000ee20000000000 */
[----:B------:R-:W-:Y:S01]  /*23990*/  VOTEU.ANY UR4, UPT, PT ;  /* 0x0000000000047886 */ /* 0x000fe200038e0100 */
[----:B-1----:R-:W1:Y:S01]  /*239a0*/  LDC.64 R4, c[0x0][0xc60] ;  /* 0x00031800ff047b82 */ /* 0x002e620000000a00 */
[----:B------:R-:W3:Y:S02]  /*239b0*/  FLO.U32 R0, UR4 ;  /* 0x0000000400007d00 */ /* 0x000ee400080e0000 */
[----:B---3--:R-:W-:-:S06]  /*239c0*/  ISETP.EQ.U32.AND P0, PT, R0, R2, PT ;  /* 0x000000020000720c */ /* 0x008fcc0003f02070 */
[----:B------:R-:W1:Y:S07]  /*239d0*/  POPC R2, UR4 ;  /* 0x0000000400027d09 */ /* 0x000e6e0008000000 */
[----:B-1----:R-:W3:Y:S04]  /*239e0*/  @P0 ATOMG.E.ADD.STRONG.GPU PT, R2, desc[UR38][R4.64], R2 ;  /* 0x00000002040209a8 */ /* 0x002ee800081ee1e6 */
[----:B---3--:R1:W3:Y:S02]  /*239f0*/  SHFL.IDX PT, R2, R2, R0, 0x1f ;  /* 0x00001f0002027589 */ /* 0x0082e400000e0000 */
[----:B-1----:R-:W1:Y:S02]  /*23a00*/  S2R R0, SR_LTMASK ;  /* 0x0000000000007919 */ /* 0x002e640000003900 */
[----:B-1----:R-:W-:-:S06]  /*23a10*/  LOP3.LUT R0, R0, UR4, RZ, 0xc0, !PT ;  /* 0x0000000400007c12 */ /* 0x002fcc000f8ec0ff */
[----:B------:R-:W3:Y:S02]  /*23a20*/  POPC R0, R0 ;  /* 0x0000000000007309 */ /* 0x000ee40000000000 */
[----:B---3--:R-:W-:-:S07]  /*23a30*/  IADD3 R16, R2, UR36, R0 ;  /* 0x0000002402107c10 */ /* 0x008fce000fffe000 */
.L_x_8759:
[----:B------:R-:W-:Y:S05]  /*23a40*/  BSYNC B0 ;  /* 0x0000000000007941 */ /* 0x000fea0003800000 */
.L_x_8758:
        /* <DEDUP_REMOVED lines=12> */
.L_x_8902:
[----:B------:R-:W-:Y:S05]  /*23b10*/  BSYNC B1 ;  /* 0x0000000000017941 */ /* 0x000fea0003800000 */
.L_x_8762:
        /* <DEDUP_REMOVED lines=10> */
.L_x_8764:
[----:B------:R-:W3:Y:S01]  /*23bc0*/  LDL R2, [R1+0x4] ;  /* 0x0000040001027983 */ /* 0x000ee20000100800 */
[----:B------:R-:W-:Y:S01]  /*23bd0*/  BSSY B1, `(.L_x_8765) ;  /* 0x0000004000017945 */ /* 0x000fe20003800000 */
[----:B---3--:R-:W-:-:S13]  /*23be0*/  LOP3.LUT P0, RZ, R2, 0x8, RZ, 0xc0, !PT ;  /* 0x0000000802ff7812 */ /* 0x008fda000780c0ff */
[----:B------:R-:W-:Y:S05]  /*23bf0*/  @P0 BRA `(.L_x_8766) ;  /* 0x0000000000040947 */ /* 0x000fea0003800000 */
[----:B------:R-:W-:Y:S01]  /*23c00*/  BPT.TRAP 0x1 ;  /* 0x000000040000795c */ /* 0x000fe20000300000 */
.L_x_8766:
[----:B------:R-:W-:Y:S05]  /*23c10*/  BSYNC B1 ;  /* 0x0000000000017941 */ /* 0x000fea0003800000 */
.L_x_8765:
[----:B-1----:R-:W3:Y:S04]  /*23c20*/  LDL.LU R5, [R1+0x18] ;  /* 0x0000180001057983 */ /* 0x002ee80000300800 */
[----:B------:R-:W3:Y:S04]  /*23c30*/  LDL.LU R3, [R1+0xc] ;  /* 0x00000c0001037983 */ /* 0x000ee80000300800 */
[----:B------:R-:W4:Y:S04]  /*23c40*/  LDL R4, [R1] ;  /* 0x0000000001047983 */ /* 0x000f280000100800 */
        /* <DEDUP_REMOVED lines=8> */
[----:B---3--:R-:W-:-:S02]  /*23cd0*/  IMAD R3, R3, 0x80, R5 ;  /* 0x0000008003037824 */ /* 0x008fc400078e0205 */
[----:B----4-:R-:W-:-:S04]  /*23ce0*/  IMAD R2, R2, 0x8000, R4 ;  /* 0x0000800002027824 */ /* 0x010fc800078e0204 */
[----:B------:R-:W-:-:S07]  /*23cf0*/  VIADD R4, R2, 0x400 ;  /* 0x0000040002047836 */ /* 0x000fce0000000000 */
.L_x_8767:
        /* <DEDUP_REMOVED lines=15> */
.L_x_8768:
        /* <DEDUP_REMOVED lines=10> */
.L_x_8761:
[----:B------:R-:W-:Y:S05]  /*23e90*/  BSYNC B0 ;  /* 0x0000000000007941 */ /* 0x000fea0003800000 */
.L_x_8760:
[----:B-1----:R-:W3:Y:S04]  /*23ea0*/  LDL.LU R5, [R1+0x8] ;  /* 0x0000080001057983 */ /* 0x002ee80000300800 */
        /* <DEDUP_REMOVED lines=8> */
.L_x_8685:
[----:B------:R-:W-:Y:S05]  /*23f30*/  BSYNC B7 ;  /* 0x0000000000077941 */ /* 0x000fea0003800000 */
.L_x_8683:
        /* <DEDUP_REMOVED lines=9> */
[----:B------:R1:W2:Y:S04]  /*23fd0*/  LDS.128 R16, [R0+0x288d0] ;  /* 0x0288d00000107984 */ /* 0x0002a80000000c00 */
[----:B------:R1:W-:Y:S01]  /*23fe0*/  STL [R1], R0 ;  /* 0x0000000001007387 */ /* 0x0003e20000100800 */
[----:B------:R-:W-:Y:S06]  /*23ff0*/  BAR.ARV 0x4, 0x180 ;  /* 0x0106000000007b1d */ /* 0x000fec0000002000 */
[----:B------:R-:W-:Y:S05]  /*24000*/  BRA `(.L_x_8770) ;  /* 0x0000000800d87947 */ /* 0x000fea0003800000 */
.L_x_8769:
        /* <DEDUP_REMOVED lines=8> */
[----:B------:R-:W1:Y:S02]  /*24090*/  @!P0 LDC.64 R2, c[0x0][0xc80] ;  /* 0x00032000ff028b82 */ /* 0x000e640000000a00 */
[----:B-1----:R-:W-:-:S06]  /*240a0*/  @!P0 IMAD.WIDE R2, R0, 0x4, R2 ;  /* 0x0000000400028825 */ /* 0x002fcc00078e0202 */
[----:B------:R1:W2:Y:S01]  /*240b0*/  @!P0 LDG.E R3, desc[UR38][R2.64] ;  /* 0x0000002602038981 */ /* 0x0002a2000c1e1900 */
[C---:B------:R-:W-:Y:S02]  /*240c0*/  ISETP.GE.U32.AND P1, PT, R6.reuse, 0x4, PT ;  /* 0x000000040600780c */ /* 0x040fe40003f26070 */
[C---:B------:R-:W-:Y:S01]  /*240d0*/  ISETP.GE.U32.AND P2, PT, R6.reuse, 0x8, PT ;  /* 0x000000080600780c */ /* 0x040fe20003f46070 */
[----:B------:R-:W-:Y:S01]  /*240e0*/  SHFL.IDX PT, R0, R16, RZ, 0x1f ;  /* 0x00001fff10007589 */ /* 0x000fe200000e0000 */
[C---:B------:R-:W-:Y:S01]  /*240f0*/  ISETP.GE.U32.AND P3, PT, R6.reuse, 0x10, PT ;  /* 0x000000100600780c */ /* 0x040fe20003f66070 */
[----:B-1----:R-:W-:Y:S02]  /*24100*/  IMAD.MOV.U32 R2, RZ, RZ, RZ ;  /* 0x000000ffff027224 */ /* 0x002fe400078e00ff */
[----:B--2---:R-:W-:Y:S01]  /*24110*/  @!P0 IMAD.MOV.U32 R2, RZ, RZ, R3 ;  /* 0x000000ffff028224 */ /* 0x004fe200078e0003 */
[----:B------:R-:W-:-:S04]  /*24120*/  ISETP.GE.U32.AND P0, PT, R6, 0x2, PT ;  /* 0x000000020600780c */ /* 0x000fc80003f06070 */
[----:B------:R-:W1:Y:S02]  /*24130*/  SHFL.UP PT, R3, R2, 0x1, RZ ;  /* 0x0420000002037989 */ /* 0x000e6400000e00ff */
[----:B-1----:R-:W-:-:S05]  /*24140*/  SEL R5, R3, RZ, P4 ;  /* 0x000000ff03057207 */ /* 0x002fca0002000000 */
[----:B------:R-:W-:Y:S02]  /*24150*/  IMAD.IADD R3, R2, 0x1, R5 ;  /* 0x0000000102037824 */ /* 0x000fe400078e0205 */
[----:B------:R-:W-:Y:S04]  /*24160*/  SHFL.IDX PT, R5, R16, 0x1, 0x1f ;  /* 0x00201f0010057f89 */ /* 0x000fe800000e0000 */
        /* <DEDUP_REMOVED lines=13> */
.L_x_8912:
[----:B------:R-:W-:Y:S02]  /*24240*/  ULDC UR4, c[0x0][0xc38] ;  /* 0x00030e0000047ab9 */ /* 0x000fe40000000800 */
[----:B------:R-:W-:-:S04]  /*24250*/  IMAD.U32 R4, RZ, RZ, UR4 ;  /* 0x00000004ff047e24 */ /* 0x000fc8000f8e00ff */
[----:B--2---:R-:W-:-:S04]  /*24260*/  IMAD R16, R16, R4, RZ ;  /* 0x0000000410107224 */ /* 0x004fc800078e02ff */
[----:B------:R-:W-:-:S05]  /*24270*/  IMAD.IADD R5, R5, 0x1, R16 ;  /* 0x0000000105057824 */ /* 0x000fca00078e0210 */
[----:B------:R-:W-:-:S13]  /*24280*/  ISETP.GT.AND P4, PT, R5, R0, PT ;  /* 0x000000000500720c */ /* 0x000fda0003f84270 */
[----:B------:R-:W-:Y:S05]  /*24290*/  @P4 BRA `(.L_x_8772) ;  /* 0x0000000000a04947 */ /* 0x000fea0003800000 */
.L_x_8777:
[----:B------:R-:W2:Y:S01]  /*242a0*/  LDC R2, c[0x0][0xc3c] ;  /* 0x00030f00ff027b82 */ /* 0x000ea20000000800 */
[----:B------:R-:W-:-:S05]  /*242b0*/  VIADD R19, R19, 0x1f ;  /* 0x0000001f13137836 */ /* 0x000fca0000000000 */
[----:B--2---:R-:W-:-:S13]  /*242c0*/  ISETP.GE.AND P4, PT, R19, R2, PT ;  /* 0x000000021300720c */ /* 0x004fda0003f86270 */
[----:B------:R-:W-:Y:S05]  /*242d0*/  @P4 BRA `(.L_x_8773) ;  /* 0x0000000400dc4947 */ /* 0x000fea0003800000 */
[----:B-1----:R-:W2:Y:S01]  /*242e0*/  LDL R3, [R1+0x28] ;  /* 0x0000280001037983 */ /* 0x002ea20000100800 */
[----:B------:R-:W-:Y:S01]  /*242f0*/  BSSY B0, `(.L_x_8774) ;  /* 0x0000008000007945 */ /* 0x000fe20003800000 */
[----:B--2---:R-:W-:-:S05]  /*24300*/  IMAD.IADD R4, R19, 0x1, R3 ;  /* 0x0000000113047824 */ /* 0x004fca00078e0203 */
[----:B------:R-:W-:Y:S01]  /*24310*/  ISETP.GE.OR P4, PT, R4, R2, !P5 ;  /* 0x000000020400720c */ /* 0x000fe20006f86670 */
[----:B------:R-:W-:-:S12]  /*24320*/  IMAD.MOV.U32 R2, RZ, RZ, RZ ;  /* 0x000000ffff027224 */ /* 0x000fd800078e00ff */
[----:B------:R-:W-:Y:S05]  /*24330*/  @P4 BRA `(.L_x_8775) ;  /* 0x00000000000c4947 */ /* 0x000fea0003800000 */
[----:B------:R-:W1:Y:S02]  /*24340*/  LDC.64 R2, c[0x0][0xc80] ;  /* 0x00032000ff027b82 */ /* 0x000e640000000a00 */
[----:B-1----:R-:W-:-:S06]  /*24350*/  IMAD.WIDE R2, R4, 0x4, R2 ;  /* 0x0000000404027825 */ /* 0x002fcc00078e0202 */
[----:B------:R1:W5:Y:S02]  /*24360*/  LDG.E R2, desc[UR38][R2.64] ;  /* 0x0000002602027981 */ /* 0x000364000c1e1900 */
.L_x_8775:
[----:B------:R-:W-:Y:S05]  /*24370*/  BSYNC B0 ;  /* 0x0000000000007941 */ /* 0x000fea0003800000 */
.L_x_8774:
[----:B------:R-:W-:-:S03]  /*24380*/  UMOV UR4, 0xffffffff ;  /* 0xffffffff00047882 */ /* 0x000fc60000000000 */
[----:B------:R-:W-:Y:S05]  /*24390*/  BRA.DIV UR4, `(.L_x_8776) ;  /* 0x0000003e04987947 */ /* 0x000fea000b800000 */
[----:B------:R-:W2:Y:S04]  /*243a0*/  LDL R4, [R1+0x4] ;  /* 0x0000040001047983 */ /* 0x000ea80000100800 */
[----:B-1---5:R-:W1:Y:S01]  /*243b0*/  SHFL.UP PT, R3, R2, 0x1, RZ ;  /* 0x0420000002037989 */ /* 0x022e6200000e00ff */
[----:B--2---:R-:W-:-:S04]  /*243c0*/  LOP3.LUT P4, RZ, R4, 0x1, RZ, 0xc0, !PT ;  /* 0x0000000104ff7812 */ /* 0x004fc8000788c0ff */
        /* <DEDUP_REMOVED lines=15> */
.L_x_8920:
[----:B------:R-:W-:Y:S02]  /*244c0*/  ULDC UR4, c[0x0][0xc38] ;  /* 0x00030e0000047ab9 */ /* 0x000fe40000000800 */
[----:B------:R-:W-:-:S04]  /*244d0*/  IMAD.U32 R4, RZ, RZ, UR4 ;  /* 0x00000004ff047e24 */ /* 0x000fc8000f8e00ff */
[----:B--2---:R-:W-:-:S04]  /*244e0*/  IMAD R16, R16, R4, RZ ;  /* 0x0000000410107224 */ /* 0x004fc800078e02ff */
[----:B------:R-:W-:-:S05]  /*244f0*/  IMAD.IADD R5, R16, 0x1, R5 ;  /* 0x0000000110057824 */ /* 0x000fca00078e0205 */
[----:B------:R-:W-:-:S13]  /*24500*/  ISETP.GT.AND P4, PT, R5, R0, PT ;  /* 0x000000000500720c */ /* 0x000fda0003f84270 */
[----:B------:R-:W-:Y:S05]  /*24510*/  @!P4 BRA `(.L_x_8777) ;  /* 0xfffffffc0060c947 */ /* 0x000fea000383ffff */
.L_x_8772:
        /* <DEDUP_REMOVED lines=8> */
.L_x_8924:
[----:B------:R-:W-:Y:S01]  /*245a0*/  ISETP.NE.AND P0, PT, R6, RZ, PT ;  /* 0x000000ff0600720c */ /* 0x000fe20003f05270 */
[----:B------:R-:W-:-:S12]  /*245b0*/  IMAD.MOV.U32 R6, RZ, RZ, RZ ;  /* 0x000000ffff067224 */ /* 0x000fd800078e00ff */
[----:B------:R-:W-:Y:S05]  /*245c0*/  @!P0 BRA `(.L_x_8779) ;  /* 0x0000000000148947 */ /* 0x000fea0003800000 */
[----:B------:R-:W-:Y:S01]  /*245d0*/  UMOV UR4, 0xffffffff ;  /* 0xffffffff00047882 */ /* 0x000fe20000000000 */
[----:B------:R-:W-:Y:S02]  /*245e0*/  VIADD R12, R5, 0xffffffff ;  /* 0xffffffff050c7836 */ /* 0x000fe40000000000 */
[----:B------:R-:W-:Y:S05]  /*245f0*/  BRA.DIV UR4, `(.L_x_8780) ;  /* 0x0000004204287947 */ /* 0x000fea000b800000 */
[----:B-1----:R1:W4:Y:S02]  /*24600*/  SHFL.IDX PT, R3, R3, R12, 0x1f ;  /* 0x00001f0c03037589 */ /* 0x00232400000e0000 */
.L_x_8927:
[----:B----4-:R-:W-:-:S07]  /*24610*/  IMAD.MOV.U32 R6, RZ, RZ, R3 ;  /* 0x000000ffff067224 */ /* 0x010fce00078e0003 */
.L_x_8779:
[----:B-12---:R-:W1:Y:S01]  /*24620*/  LDC.64 R2, c[0x0][0xc90] ;  /* 0x00032400ff027b82 */ /* 0x006e620000000a00 */
[----:B------:R-:W-:-:S04]  /*24630*/  IMAD.IADD R19, R5, 0x1, R19 ;  /* 0x0000000105137824 */ /* 0x000fc800078e0213 */
[----:B-1----:R-:W-:-:S05]  /*24640*/  IMAD.WIDE R2, R19, 0x4, R2 ;  /* 0x0000000413027825 */ /* 0x002fca00078e0202 */
[----:B------:R-:W3:Y:S01]  /*24650*/  LDG.E R7, desc[UR38][R2.64] ;  /* 0x0000002602077981 */ /* 0x000ee2000c1e1900 */
[----:B------:R-:W-:-:S04]  /*24660*/  IMAD R16, R6, R4, R16 ;  /* 0x0000000406107224 */ /* 0x000fc800078e0210 */
[----:B------:R-:W-:Y:S02]  /*24670*/  IMAD.IADD R0, R0, 0x1, -R16 ;  /* 0x0000000100007824 */ /* 0x000fe400078e0a10 */
[----:B---3--:R-:W-:-:S05]  /*24680*/  IMAD R5, R17, R7, RZ ;  /* 0x0000000711057224 */ /* 0x008fca00078e02ff */
[----:B-----5:R-:W-:-:S04]  /*24690*/  IABS R8, R5 ;  /* 0x0000000500087213 */ /* 0x020fc80000000000 */
[----:B------:R-:W1:Y:S08]  /*246a0*/  I2F.RP R2, R8 ;  /* 0x0000000800027306 */ /* 0x000e700000209400 */
        /* <DEDUP_REMOVED lines=58> */
.L_x_8773:
[----:B------:R-:W-:Y:S01]  /*24a50*/  UMOV UR4, URZ ;  /* 0x0000003f00047c82 */ /* 0x000fe20008000000 */
[----:B------:R-:W-:Y:S01]  /*24a60*/  UMOV UR5, URZ ;  /* 0x0000003f00057c82 */ /* 0x000fe20008000000 */
[----:B------:R-:W-:Y:S01]  /*24a70*/  ULDC UR6, c[0x0][0xc3c] ;  /* 0x00030f0000067ab9 */ /* 0x000fe20000000800 */
[----:B------:R-:W-:Y:S02]  /*24a80*/  IMAD.MOV.U32 R16, RZ, RZ, R0 ;  /* 0x000000ffff107224 */ /* 0x000fe400078e0000 */
[----:B------:R-:W-:Y:S02]  /*24a90*/  IMAD.U32 R17, RZ, RZ, UR4 ;  /* 0x00000004ff117e24 */ /* 0x000fe4000f8e00ff */
[----:B------:R-:W-:Y:S02]  /*24aa0*/  IMAD.U32 R18, RZ, RZ, UR5 ;  /* 0x00000005ff127e24 */ /* 0x000fe4000f8e00ff */
[----:B------:R-:W-:-:S07]  /*24ab0*/  IMAD.U32 R19, RZ, RZ, UR6 ;  /* 0x00000006ff137e24 */ /* 0x000fce000f8e00ff */
.L_x_8781:
[----:B------:R-:W2:Y:S04]  /*24ac0*/  LDL R0, [R1+0x28] ;  /* 0x0000280001007983 */ /* 0x000ea80000100800 */
[----:B-1----:R3:W4:Y:S01]  /*24ad0*/  LDL R3, [R1] ;  /* 0x0000000001037983 */ /* 0x0027220000100800 */
        /* <DEDUP_REMOVED lines=9> */
.L_x_8770:
[----:B------:R-:W-:Y:S02]  /*24b70*/  ULDC UR4, c[0x0][0xc3c] ;  /* 0x00030f0000047ab9 */ /* 0x000fe40000000800 */
[----:B--2---:R-:W-:-:S13]  /*24b80*/  ISETP.GE.AND P0, PT, R19, UR4, PT ;  /* 0x0000000413007c0c */ /* 0x004fda000bf06270 */
[----:B------:R-:W-:Y:S05]  /*24b90*/  @!P0 BRA `(.L_x_8782) ;  /* 0xffffff9400488947 */ /* 0x000fea000383ffff */
[----:B------:R-:W-:Y:S05]  /*24ba0*/  BSYNC B8 ;  /* 0x0000000000087941 */ /* 0x000fea0003800000 */
.L_x_8627:
[----:B-1----:R-:W2:Y:S01]  /*24bb0*/  LDL.LU R0, [R1+0x54] ;  /* 0x0000540001007983 */ /* 0x002ea20000300800 */
[----:B------:R-:W-:Y:S01]  /*24bc0*/  BSSY B0, `(.L_x_8783) ;  /* 0x000000b000007945 */ /* 0x000fe20003800000 */
[----:B------:R-:W1:Y:S01]  /*24bd0*/  S2R R5, SR_CgaCtaId ;  /* 0x0000000000057919 */ /* 0x000e620000008800 */
[----:B--2---:R-:W-:-:S05]  /*24be0*/  VIADD R0, R0, 0x1 ;  /* 0x0000000100007836 */ /* 0x004fca0000000000 */
[----:B0-----:R-:W-:-:S04]  /*24bf0*/  LEA.HI R2, R0, R0, RZ, 0x1 ;  /* 0x0000000000027211 */ /* 0x001fc800078f08ff */
[----:B---3--:R-:W-:-:S05]  /*24c00*/  LOP3.LUT R3, R2, 0xfffffffe, RZ, 0xc0, !PT ;  /* 0xfffffffe02037812 */ /* 0x008fca00078ec0ff */
[----:B------:R-:W-:Y:S01]  /*24c10*/  IMAD.IADD R3, R0, 0x1, -R3 ;  /* 0x0000000100037824 */ /* 0x000fe200078e0a03 */
[----:B------:R-:W-:-:S04]  /*24c20*/  MOV R0, 0x400 ;  /* 0x0000040000007802 */ /* 0x000fc80000000f00 */
[----:B-1----:R-:W-:Y:S02]  /*24c30*/  LEA R0, R5, R0, 0x18 ;  /* 0x0000000005007211 */ /* 0x002fe400078ec0ff */
[----:B------:R-:W-:-:S04]  /*24c40*/  SHF.L.U32 R3, R3, 0x1f, RZ ;  /* 0x0000001f03037819 */ /* 0x000fc800000006ff */
[----:B------:R-:W0:Y:S02]  /*24c50*/  SYNCS.PHASECHK.TRANS64.TRYWAIT P0, [R0+URZ+0x28820], R3 ;  /* 0x02882003000075a7 */ /* 0x000e24000800017f */
[----:B0-----:R-:W-:Y:S05]  /*24c60*/  @!P0 BRA `(.L_x_8784) ;  /* 0x0000003800b48947 */ /* 0x001fea0003800000 */
.L_x_8928:
[----:B------:R-:W-:Y:S05]  /*24c70*/  BSYNC B0 ;  /* 0x0000000000007941 */ /* 0x000fea0003800000 */
.L_x_8783:
[----:B------:R-:W-:-:S03]  /*24c80*/  UMOV UR4, 0xffffffff ;  /* 0xffffffff00047882 */ /* 0x000fc60000000000 */
[----:B------:R-:W-:Y:S05]  /*24c90*/  BRA.DIV UR4, `(.L_x_8785) ;  /* 0x0000003a04bc7947 */ /* 0x000fea000b800000 */
[----:B------:R-:W1:Y:S02]  /*24ca0*/  S2R R2, SR_TID.X ;  /* 0x0000000000027919 */ /* 0x000e640000002100 */
[----:B-1----:R-:W-:-:S04]  /*24cb0*/  SHF.R.U32.HI R2, RZ, 0x5, R2 ;  /* 0x00000005ff027819 */ /* 0x002fc80000011602 */
[----:B------:R-:W-:-:S05]  /*24cc0*/  LOP3.LUT R2, R2, 0x3, RZ, 0xc0, !PT ;  /* 0x0000000302027812 */ /* 0x000fca00078ec0ff */
[----:B------:R1:W2:Y:S02]  /*24cd0*/  SHFL.IDX PT, R14, R2, RZ, 0x1f ;  /* 0x00001fff020e7589 */ /* 0x0002a400000e0000 */
.L_x_8931:
[----:B--2---:R-:W-:-:S13]  /*24ce0*/  ISETP.NE.AND P0, PT, R14, RZ, PT ;  /* 0x000000ff0e00720c */ /* 0x004fda0003f05270 */
[----:B------:R-:W-:Y:S05]  /*24cf0*/  @P0 BRA `(.L_x_8355) ;  /* 0x0000000000940947 */ /* 0x000fea0003800000 */
[----:B------:R-:W-:-:S03]  /*24d00*/  UMOV UR4, 0xffffffff ;  /* 0xffffffff00047882 */ /* 0x000fc60000000000 */
[----:B------:R-:W-:Y:S05]  /*24d10*/  BRA.DIV UR4, `(.L_x_8786) ;  /* 0x0000003a04d07947 */ /* 0x000fea000b800000 */
[----:B------:R-:W-:-:S13]  /*24d20*/  ELECT P6, URZ, PT ;  /* 0x00000000003f782f */ /* 0x000fda00038c0000 */
.L_x_8934:
[----:B------:R-:W-:Y:S05]  /*24d30*/  @!P6 BRA `(.L_x_8355) ;  /* 0x000000000084e947 */ /* 0x000fea0003800000 */
[----:B-1----:R-:W2:Y:S02]  /*24d40*/  LDL.LU R2, [R1+0x50] ;  /* 0x0000500001027983 */ /* 0x002ea40000300800 */
[----:B--2---:R-:W-:-:S04]  /*24d50*/  LOP3.LUT R2, R2, 0x2, RZ, 0xfc, !PT ;  /* 0x0000000202027812 */ /* 0x004fc800078efcff */
[----:B------:R-:W-:-:S13]  /*24d60*/  ISETP.NE.AND P2, PT, R2, 0x3, PT ;  /* 0x000000030200780c */ /* 0x000fda0003f45270 */
[----:B------:R-:W-:Y:S05]  /*24d70*/  @!P2 BRA `(.L_x_8787) ;  /* 0x000000000004a947 */ /* 0x000fea0003800000 */
[----:B------:R-:W-:Y:S01]  /*24d80*/  BPT.TRAP 0x1 ;  /* 0x000000040000795c */ /* 0x000fe20000300000 */
.L_x_8787:
        /* <DEDUP_REMOVED lines=14> */
.L_x_8935:
[----:B------:R-:W1:Y:S02]  /*24e70*/  SYNCS.PHASECHK.TRANS64.TRYWAIT P0, [R7+URZ], R2 ;  /* 0x00000002070075a7 */ /* 0x000e64000800017f */
[----:B-1----:R-:W-:Y:S05]  /*24e80*/  @!P0 BRA `(.L_x_8789) ;  /* 0x0000003800a88947 */ /* 0x002fea0003800000 */
.L_x_8936:
[----:B------:R-:W-:Y:S05]  /*24e90*/  @!P2 BRA `(.L_x_8790) ;  /* 0x000000000004a947 */ /* 0x000fea0003800000 */
[----:B------:R-:W-:Y:S01]  /*24ea0*/  BPT.TRAP 0x1 ;  /* 0x000000040000795c */ /* 0x000fe20000300000 */
.L_x_8790:
[----:B------:R-:W2:Y:S01]  /*24eb0*/  LDL.LU R4, [R1+0x8] ;  /* 0x0000080001047983 */ /* 0x000ea20000300800 */
[----:B------:R-:W-:-:S04]  /*24ec0*/  VIADD R0, R0, 0x28860 ;  /* 0x0002886000007836 */ /* 0x000fc80000000000 */
[----:B--2---:R-:W-:-:S04]  /*24ed0*/  IMAD R4, R4, 0x8, R0 ;  /* 0x0000000804047824 */ /* 0x004fc800078e0200 */
[----:B------:R-:W2:Y:S02]  /*24ee0*/  SYNCS.PHASECHK.TRANS64.TRYWAIT P0, [R4+URZ], R5 ;  /* 0x00000005040075a7 */ /* 0x000ea4000800017f */
[----:B--2---:R-:W-:Y:S05]  /*24ef0*/  @!P0 BRA `(.L_x_8791) ;  /* 0x0000003800a08947 */ /* 0x004fea0003800000 */
.L_x_8937:
[----:B------:R-:W-:-:S07]  /*24f00*/  IMAD R3, R3, 0x8, R0 ;  /* 0x0000000803037824 */ /* 0x000fce00078e0200 */
.L_x_8792:
[----:B---3--:R3:W4:Y:S02]  /*24f10*/  SYNCS.PHASECHK.TRANS64.TRYWAIT P0, [R3+URZ], R2 ;  /* 0x00000002030075a7 */ /* 0x008724000800017f */
[----:B----4-:R-:W-:Y:S05]  /*24f20*/  @!P0 NANOSLEEP.SYNCS 0x989680 ;  /* 0x009896800000895d */ /* 0x010fea0003900000 */
[----:B------:R-:W4:Y:S02]  /*24f30*/  @!P0 SYNCS.PHASECHK.TRANS64 P0, [R3+URZ], R2 ;  /* 0x00000002030085a7 */ /* 0x000f24000800007f */
[----:B----4-:R-:W-:Y:S05]  /*24f40*/  @!P0 BRA `(.L_x_8792) ;  /* 0xfffffffc00f08947 */ /* 0x010fea000383ffff */
.L_x_8355:
[----:B------:R-:W-:Y:S05]  /*24f50*/  BSYNC B9 ;  /* 0x0000000000097941 */ /* 0x000fea0003800000 */
.L_x_8352:
[----:B------:R-:W-:Y:S05]  /*24f60*/  EXIT ;  /* 0x000000000000794d */ /* 0x000fea0003800000 */
.L_x_8385:
[----:B0-----:R0:W1:Y:S02]  /*24f70*/  SYNCS.PHASECHK.TRANS64.TRYWAIT P6, [R106+URZ+0x28890], R119 ;  /* 0x028890776a0075a7 */ /* 0x00106400080c017f */
[----:B-1----:R-:W-:Y:S05]  /*24f80*/  @!P6 NANOSLEEP.SYNCS 0x989680 ;  /* 0x009896800000e95d */ /* 0x002fea0003900000 */
[----:B------:R-:W1:Y:S02]  /*24f90*/  @!P6 SYNCS.PHASECHK.TRANS64 P6, [R106+URZ+0x28890], R119 ;  /* 0x028890776a00e5a7 */ /* 0x000e6400080c007f */
[----:B-1----:R-:W-:Y:S05]  /*24fa0*/  @!P6 BRA `(.L_x_8385) ;  /* 0xfffffffc00f0e947 */ /* 0x002fea000383ffff */
[----:B------:R-:W-:Y:S05]  /*24fb0*/  BRA `(.L_x_8793) ;  /* 0xfffffde400487947 */ /* 0x000fea000383ffff */
.L_x_8421:
[----:B0-----:R0:W1:Y:S02]  /*24fc0*/  SYNCS.PHASECHK.TRANS64.TRYWAIT P4, [R106+URZ+0x28890], R119 ;  /* 0x028890776a0075a7 */ /* 0x001064000808017f */
[----:B-1----:R-:W-:Y:S05]  /*24fd0*/  @!P4 NANOSLEEP.SYNCS 0x989680 ;  /* 0x009896800000c95d */ /* 0x002fea0003900000 */
[----:B------:R-:W1:Y:S02]  /*24fe0*/  @!P4 SYNCS.PHASECHK.TRANS64 P4, [R106+URZ+0x28890], R119 ;  /* 0x028890776a00c5a7 */ /* 0x000e64000808007f */
[----:B-1----:R-:W-:Y:S05]  /*24ff0*/  @!P4 BRA `(.L_x_8421) ;  /* 0xfffffffc00f0c947 */ /* 0x002fea000383ffff */
[----:B------:R-:W-:Y:S05]  /*25000*/  BRA `(.L_x_8794) ;  /* 0xfffffe0c00687947 */ /* 0x000fea000383ffff */
.L_x_8438:
[----:B0-----:R0:W1:Y:S02]  /*25010*/  SYNCS.PHASECHK.TRANS64.TRYWAIT P3, [R106+URZ+0x28890], R119 ;  /* 0x028890776a0075a7 */ /* 0x001064000806017f */
[----:B-1----:R-:W-:Y:S05]  /*25020*/  @!P3 NANOSLEEP.SYNCS 0x989680 ;  /* 0x009896800000b95d */ /* 0x002fea0003900000 */
[----:B------:R-:W1:Y:S02]  /*25030*/  @!P3 SYNCS.PHASECHK.TRANS64 P3, [R106+URZ+0x28890], R119 ;  /* 0x028890776a00b5a7 */ /* 0x000e64000806007f */
[----:B-1----:R-:W-:Y:S05]  /*25040*/  @!P3 BRA `(.L_x_8438) ;  /* 0xfffffffc00f0b947 */ /* 0x002fea000383ffff */
[----:B------:R-:W-:Y:S05]  /*25050*/  BRA `(.L_x_8795) ;  /* 0xfffffe2c00e87947 */ /* 0x000fea000383ffff */
.L_x_8448:
[----:B--2---:R2:W3:Y:S02]  /*25060*/  SYNCS.PHASECHK.TRANS64.TRYWAIT P0, [R106+URZ+0x288b0], R119 ;  /* 0x0288b0776a0075a7 */ /* 0x0044e4000800017f */
[----:B---3--:R-:W-:Y:S05]  /*25070*/  @!P0 NANOSLEEP.SYNCS 0x989680 ;  /* 0x009896800000895d */ /* 0x008fea0003900000 */
[----:B------:R-:W3:Y:S02]  /*25080*/  @!P0 SYNCS.PHASECHK.TRANS64 P0, [R106+URZ+0x288b0], R119 ;  /* 0x0288b0776a0085a7 */ /* 0x000ee4000800007f */
[----:B---3--:R-:W-:Y:S05]  /*25090*/  @!P0 BRA `(.L_x_8448) ;  /* 0xfffffffc00f08947 */ /* 0x008fea000383ffff */
[----:B------:R-:W-:Y:S05]  /*250a0*/  BRA `(.L_x_8796) ;  /* 0xfffffe3400847947 */ /* 0x000fea000383ffff */
.L_x_8468:
        /* <DEDUP_REMOVED lines=8> */
.L_x_8798:
[----:B------:R-:W-:Y:S05]  /*25130*/  BSYNC B0 ;  /* 0x0000000000007941 */ /* 0x000fea0003800000 */
.L_x_8797:
[----:B------:R-:W-:Y:S01]  /*25140*/  IMAD.MOV.U32 R194, RZ, RZ, R14 ;  /* 0x000000ffffc27224 */ /* 0x000fe200078e000e */
[----:B------:R-:W-:Y:S06]  /*25150*/  BRA `(.L_x_8799) ;  /* 0xfffffe4000bc7947 */ /* 0x000fec000383ffff */
.L_x_8478:
[----:B------:R-:W-:Y:S01]  /*25160*/  BSSY B1, `(.L_x_8800) ;  /* 0x0000008000017945 */ /* 0x000fe20003800000 */
[----:B------:R-:W-:Y:S02]  /*25170*/  IMAD.MOV.U32 R13, RZ, RZ, R6 ;  /* 0x000000ffff0d7224 */ /* 0x000fe400078e0006 */
[----:B------:R-:W-:Y:S02]  /*25180*/  IMAD.MOV.U32 R12, RZ, RZ, RZ ;  /* 0x000000ffff0c7224 */ /* 0x000fe400078e00ff */
[----:B------:R-:W-:Y:S02]  /*25190*/  IMAD.MOV.U32 R11, RZ, RZ, 0x181f ;  /* 0x0000181fff0b7424 */ /* 0x000fe400078e00ff */
[----:B------:R-:W-:-:S07]  /*251a0*/  IMAD.MOV.U32 R15, RZ, RZ, -0x1 ;  /* 0xffffffffff0f7424 */ /* 0x000fce00078e00ff */
[----:B0-----:R-:W-:Y:S05]  /*251b0*/  WARPSYNC.COLLECTIVE R15, `(.L_x_8801) ;  /* 0x000000000f087348 */ /* 0x001fea0003c00000 */
[----:B------:R1:W2:Y:S02]  /*251c0*/  SHFL.IDX P6, R14, R13, R12, R11 ;  /* 0x0000000c0d0e7389 */ /* 0x0002a400000c000b */
[----:B012---:R-:W-:Y:S01]  /*251d0*/  ENDCOLLECTIVE ;  /* 0x000000000000791b */ /* 0x007fe20003800000 */
.L_x_8801:
[----:B------:R-:W-:Y:S05]  /*251e0*/  BSYNC B1 ;  /* 0x0000000000017941 */ /* 0x000fea0003800000 */
.L_x_8800:
        /* <DEDUP_REMOVED lines=8> */
.L_x_8802:
[----:B------:R-:W-:Y:S02]  /*25270*/  IMAD.MOV.U32 R13, RZ, RZ, R8 ;  /* 0x000000ffff0d7224 */ /* 0x000fe400078e0008 */
[----:B------:R-:W-:-:S07]  /*25280*/  IMAD.MOV.U32 R3, RZ, RZ, R14 ;  /* 0x000000ffff037224 */ /* 0x000fce00078e000e */
[----:B------:R-:W-:Y:S05]  /*25290*/  WARPSYNC.COLLECTIVE R15, `(.L_x_8803) ;  /* 0x000000000f087348 */ /* 0x000fea0003c00000 */
[----:B------:R0:W1:Y:S02]  /*252a0*/  SHFL.IDX P6, R14, R13, R12, R11 ;  /* 0x0000000c0d0e7389 */ /* 0x00006400000c000b */
[----:B01----:R-:W-:Y:S01]  /*252b0*/  ENDCOLLECTIVE ;  /* 0x000000000000791b */ /* 0x003fe20003800000 */
.L_x_8803:
[----:B------:R-:W-:Y:S02]  /*252c0*/  IMAD.MOV.U32 R13, RZ, RZ, R7 ;  /* 0x000000ffff0d7224 */ /* 0x000fe400078e0007 */
[----:B------:R-:W-:-:S07]  /*252d0*/  IMAD.MOV.U32 R4, RZ, RZ, R14 ;  /* 0x000000ffff047224 */ /* 0x000fce00078e000e */
[----:B------:R-:W-:Y:S05]  /*252e0*/  WARPSYNC.COLLECTIVE R15, `(.L_x_8804) ;  /* 0x000000000f087348 */ /* 0x000fea0003c00000 */
[----:B------:R0:W1:Y:S02]  /*252f0*/  SHFL.IDX P6, R14, R13, R12, R11 ;  /* 0x0000000c0d0e7389 */ /* 0x00006400000c000b */
[----:B01----:R-:W-:Y:S01]  /*25300*/  ENDCOLLECTIVE ;  /* 0x000000000000791b */ /* 0x003fe20003800000 */
.L_x_8804:
[----:B------:R-:W-:Y:S05]  /*25310*/  BRA `(.L_x_8805) ;  /* 0xfffffe4800087947 */ /* 0x000fea000383ffff */
.L_x_8481:
[----:B------:R-:W-:Y:S01]  /*25320*/  BSSY B1, `(.L_x_8806) ;  /* 0x0000008000017945 */ /* 0x000fe20003800000 */
[----:B0-----:R-:W-:Y:S02]  /*25330*/  IMAD.MOV.U32 R13, RZ, RZ, R6 ;  /* 0x000000ffff0d7224 */ /* 0x001fe400078e0006 */
[----:B------:R-:W-:Y:S02]  /*25340*/  IMAD.MOV.U32 R12, RZ, RZ, 0x1 ;  /* 0x00000001ff0c7424 */ /* 0x000fe400078e00ff */
[----:B------:R-:W-:Y:S02]  /*25350*/  IMAD.MOV.U32 R11, RZ, RZ, 0x181f ;  /* 0x0000181fff0b7424 */ /* 0x000fe400078e00ff */
[----:B------:R-:W-:-:S07]  /*25360*/  IMAD.MOV.U32 R15, RZ, RZ, -0x1 ;  /* 0xffffffffff0f7424 */ /* 0x000fce00078e00ff */
[----:B-1----:R-:W-:Y:S05]  /*25370*/  WARPSYNC.COLLECTIVE R15, `(.L_x_8807) ;  /* 0x000000000f087348 */ /* 0x002fea0003c00000 */
[----:B------:R0:W2:Y:S02]  /*25380*/  SHFL.IDX P6, R14, R13, R12, R11 ;  /* 0x0000000c0d0e7389 */ /* 0x0000a400000c000b */
[----:B012---:R-:W-:Y:S01]  /*25390*/  ENDCOLLECTIVE ;  /* 0x000000000000791b */ /* 0x007fe20003800000 */
.L_x_8807:
[----:B------:R-:W-:Y:S05]  /*253a0*/  BSYNC B1 ;  /* 0x0000000000017941 */ /* 0x000fea0003800000 */
.L_x_8806:
        /* <DEDUP_REMOVED lines=8> */
.L_x_8808:
[----:B------:R-:W-:Y:S02]  /*25430*/  IMAD.MOV.U32 R13, RZ, RZ, R8 ;  /* 0x000000ffff0d7224 */ /* 0x000fe400078e0008 */
[----:B------:R-:W-:-:S07]  /*25440*/  IMAD.MOV.U32 R3, RZ, RZ, R14 ;  /* 0x000000ffff037224 */ /* 0x000fce00078e000e */
[----:B------:R-:W-:Y:S05]  /*25450*/  WARPSYNC.COLLECTIVE R15, `(.L_x_8809) ;  /* 0x000000000f087348 */ /* 0x000fea0003c00000 */
[----:B------:R0:W1:Y:S02]  /*25460*/  SHFL.IDX P6, R14, R13, R12, R11 ;  /* 0x0000000c0d0e7389 */ /* 0x00006400000c000b */
[----:B01----:R-:W-:Y:S01]  /*25470*/  ENDCOLLECTIVE ;  /* 0x000000000000791b */ /* 0x003fe20003800000 */
.L_x_8809:
[----:B------:R-:W-:Y:S02]  /*25480*/  IMAD.MOV.U32 R13, RZ, RZ, R7 ;  /* 0x000000ffff0d7224 */ /* 0x000fe400078e0007 */
[----:B------:R-:W-:-:S07]  /*25490*/  IMAD.MOV.U32 R4, RZ, RZ, R14 ;  /* 0x000000ffff047224 */ /* 0x000fce00078e000e */
[----:B------:R-:W-:Y:S05]  /*254a0*/  WARPSYNC.COLLECTIVE R15, `(.L_x_8810) ;  /* 0x000000000f087348 */ /* 0x000fea0003c00000 */
[----:B------:R0:W1:Y:S02]  /*254b0*/  SHFL.IDX P6, R14, R13, R12, R11 ;  /* 0x0000000c0d0e7389 */ /* 0x00006400000c000b */
[----:B01----:R-:W-:Y:S01]  /*254c0*/  ENDCOLLECTIVE ;  /* 0x000000000000791b */ /* 0x003fe20003800000 */
.L_x_8810:
[----:B------:R-:W-:Y:S05]  /*254d0*/  BRA `(.L_x_8811) ;  /* 0xfffffe4800747947 */ /* 0x000fea000383ffff */
.L_x_8484:
[----:B------:R-:W-:Y:S01]  /*254e0*/  BSSY B1, `(.L_x_8812) ;  /* 0x0000008000017945 */ /* 0x000fe20003800000 */
[----:B0-----:R-:W-:Y:S02]  /*254f0*/  IMAD.MOV.U32 R13, RZ, RZ, R6 ;  /* 0x000000ffff0d7224 */ /* 0x001fe400078e0006 */
[----:B------:R-:W-:Y:S02]  /*25500*/  IMAD.MOV.U32 R12, RZ, RZ, 0x2 ;  /* 0x00000002ff0c7424 */ /* 0x000fe400078e00ff */
[----:B------:R-:W-:Y:S02]  /*25510*/  IMAD.MOV.U32 R11, RZ, RZ, 0x181f ;  /* 0x0000181fff0b7424 */ /* 0x000fe400078e00ff */
[----:B------:R-:W-:-:S07]  /*25520*/  IMAD.MOV.U32 R15, RZ, RZ, -0x1 ;  /* 0xffffffffff0f7424 */ /* 0x000fce00078e00ff */
[----:B--2---:R-:W-:Y:S05]  /*25530*/  WARPSYNC.COLLECTIVE R15, `(.L_x_8813) ;  /* 0x000000000f087348 */ /* 0x004fea0003c00000 */
[----:B------:R0:W1:Y:S02]  /*25540*/  SHFL.IDX P6, R14, R13, R12, R11 ;  /* 0x0000000c0d0e7389 */ /* 0x00006400000c000b */
[----:B012---:R-:W-:Y:S01]  /*25550*/  ENDCOLLECTIVE ;  /* 0x000000000000791b */ /* 0x007fe20003800000 */
.L_x_8813:
[----:B------:R-:W-:Y:S05]  /*25560*/  BSYNC B1 ;  /* 0x0000000000017941 */ /* 0x000fea0003800000 */
.L_x_8812:
        /* <DEDUP_REMOVED lines=8> */
.L_x_8814:
[----:B------:R-:W-:Y:S02]  /*255f0*/  IMAD.MOV.U32 R13, RZ, RZ, R8 ;  /* 0x000000ffff0d7224 */ /* 0x000fe400078e0008 */
[----:B------:R-:W-:-:S07]  /*25600*/  IMAD.MOV.U32 R3, RZ, RZ, R14 ;  /* 0x000000ffff037224 */ /* 0x000fce00078e000e */
[----:B------:R-:W-:Y:S05]  /*25610*/  WARPSYNC.COLLECTIVE R15, `(.L_x_8815) ;  /* 0x000000000f087348 */ /* 0x000fea0003c00000 */
[----:B------:R0:W1:Y:S02]  /*25620*/  SHFL.IDX P6, R14, R13, R12, R11 ;  /* 0x0000000c0d0e7389 */ /* 0x00006400000c000b */
[----:B01----:R-:W-:Y:S01]  /*25630*/  ENDCOLLECTIVE ;  /* 0x000000000000791b */ /* 0x003fe20003800000 */
.L_x_8815:
[----:B------:R-:W-:Y:S02]  /*25640*/  IMAD.MOV.U32 R13, RZ, RZ, R7 ;  /* 0x000000ffff0d7224 */ /* 0x000fe400078e0007 */
[----:B------:R-:W-:-:S07]  /*25650*/  IMAD.MOV.U32 R4, RZ, RZ, R14 ;  /* 0x000000ffff047224 */ /* 0x000fce00078e000e */
[----:B------:R-:W-:Y:S05]  /*25660*/  WARPSYNC.COLLECTIVE R15, `(.L_x_8816) ;  /* 0x000000000f087348 */ /* 0x000fea0003c00000 */
[----:B------:R0:W1:Y:S02]  /*25670*/  SHFL.IDX P6, R14, R13, R12, R11 ;  /* 0x0000000c0d0e7389 */ /* 0x00006400000c000b */
[----:B01----:R-:W-:Y:S01]  /*25680*/  ENDCOLLECTIVE ;  /* 0x000000000000791b */ /* 0x003fe20003800000 */
.L_x_8816:
[----:B------:R-:W-:Y:S05]  /*25690*/  BRA `(.L_x_8817) ;  /* 0xfffffe4800d87947 */ /* 0x000fea000383ffff */
.L_x_8487:
[----:B------:R-:W-:Y:S01]  /*256a0*/  BSSY B1, `(.L_x_8818) ;  /* 0x0000008000017945 */ /* 0x000fe20003800000 */
[----:B------:R-:W-:Y:S02]  /*256b0*/  IMAD.MOV.U32 R13, RZ, RZ, R6 ;  /* 0x000000ffff0d7224 */ /* 0x000fe400078e0006 */
[----:B------:R-:W-:Y:S02]  /*256c0*/  IMAD.MOV.U32 R12, RZ, RZ, 0x3 ;  /* 0x00000003ff0c7424 */ /* 0x000fe400078e00ff */
[----:B------:R-:W-:Y:S02]  /*256d0*/  IMAD.MOV.U32 R11, RZ, RZ, 0x181f ;  /* 0x0000181fff0b7424 */ /* 0x000fe400078e00ff */
[----:B------:R-:W-:-:S07]  /*256e0*/  IMAD.MOV.U32 R15, RZ, RZ, -0x1 ;  /* 0xffffffffff0f7424 */ /* 0x000fce00078e00ff */
[----:B--2---:R-:W-:Y:S05]  /*256f0*/  WARPSYNC.COLLECTIVE R15, `(.L_x_8819) ;  /* 0x000000000f087348 */ /* 0x004fea0003c00000 */
[----:B------:R0:W1:Y:S02]  /*25700*/  SHFL.IDX P6, R14, R13, R12, R11 ;  /* 0x0000000c0d0e7389 */ /* 0x00006400000c000b */
[----:B012---:R-:W-:Y:S01]  /*25710*/  ENDCOLLECTIVE ;  /* 0x000000000000791b */ /* 0x007fe20003800000 */
.L_x_8819:
[----:B------:R-:W-:Y:S05]  /*25720*/  BSYNC B1 ;  /* 0x0000000000017941 */ /* 0x000fea0003800000 */
.L_x_8818:
        /* <DEDUP_REMOVED lines=8> */
.L_x_8820:
[----:B------:R-:W-:Y:S02]  /*257b0*/  IMAD.MOV.U32 R13, RZ, RZ, R8 ;  /* 0x000000ffff0d7224 */ /* 0x000fe400078e0008 */
[----:B------:R-:W-:-:S07]  /*257c0*/  IMAD.MOV.U32 R3, RZ, RZ, R14 ;  /* 0x000000ffff037224 */ /* 0x000fce00078e000e */
[----:B------:R-:W-:Y:S05]  /*257d0*/  WARPSYNC.COLLECTIVE R15, `(.L_x_8821) ;  /* 0x000000000f087348 */ /* 0x000fea0003c00000 */
[----:B------:R0:W1:Y:S02]  /*257e0*/  SHFL.IDX P6, R14, R13, R12, R11 ;  /* 0x0000000c0d0e7389 */ /* 0x00006400000c000b */
[----:B01----:R-:W-:Y:S01]  /*257f0*/  ENDCOLLECTIVE ;  /* 0x000000000000791b */ /* 0x003fe20003800000 */
.L_x_8821:
[----:B------:R-:W-:Y:S02]  /*25800*/  IMAD.MOV.U32 R13, RZ, RZ, R7 ;  /* 0x000000ffff0d7224 */ /* 0x000fe400078e0007 */
[----:B------:R-:W-:-:S07]  /*25810*/  IMAD.MOV.U32 R4, RZ, RZ, R14 ;  /* 0x000000ffff047224 */ /* 0x000fce00078e000e */
[----:B------:R-:W-:Y:S05]  /*25820*/  WARPSYNC.COLLECTIVE R15, `(.L_x_8822) ;  /* 0x000000000f087348 */ /* 0x000fea0003c00000 */
[----:B------:R0:W1:Y:S02]  /*25830*/  SHFL.IDX P6, R14, R13, R12, R11 ;  /* 0x0000000c0d0e7389 */ /* 0x00006400000c000b */
[----:B01----:R-:W-:Y:S01]  /*25840*/  ENDCOLLECTIVE ;  /* 0x000000000000791b */ /* 0x003fe20003800000 */
.L_x_8822:
[----:B------:R-:W-:Y:S05]  /*25850*/  BRA `(.L_x_8823) ;  /* 0xfffffe4c00447947 */ /* 0x000fea000383ffff */
.L_x_8491:
[----:B0-----:R0:W1:Y:S02]  /*25860*/  SYNCS.PHASECHK.TRANS64.TRYWAIT P0, [R2+URZ+0x28800], R5 ;  /* 0x02880005020075a7 */ /* 0x001064000800017f */
[----:B-1----:R-:W-:Y:S05]  /*25870*/  @!P0 NANOSLEEP.SYNCS 0x989680 ;  /* 0x009896800000895d */ /* 0x002fea0003900000 */
[----:B------:R-:W1:Y:S02]  /*25880*/  @!P0 SYNCS.PHASECHK.TRANS64 P0, [R2+URZ+0x28800], R5 ;  /* 0x02880005020085a7 */ /* 0x000e64000800007f */
[----:B-1----:R-:W-:Y:S05]  /*25890*/  @!P0 BRA `(.L_x_8491) ;  /* 0xfffffffc00f08947 */ /* 0x002fea000383ffff */
[----:B------:R-:W-:Y:S05]  /*258a0*/  BRA `(.L_x_8824) ;  /* 0xfffffe5000047947 */ /* 0x000fea000383ffff */
.L_x_8507:
[----:B------:R-:W1:Y:S01]  /*258b0*/  LDC R56, c[0x0][0x3f4] ;  /* 0x0000fd00ff387b82 */ /* 0x000e620000000800 */
        /* <DEDUP_REMOVED lines=8> */
.L_x_8826:
[----:B------:R-:W-:Y:S05]  /*25940*/  BSYNC B1 ;  /* 0x0000000000017941 */ /* 0x000fea0003800000 */
.L_x_8825:
[----:B------:R-:W-:Y:S01]  /*25950*/  IMAD.MOV.U32 R13, RZ, RZ, R32 ;  /* 0x000000ffff0d7224 */ /* 0x000fe200078e0020 */
[----:B------:R-:W-:Y:S01]  /*25960*/  ISETP.GE.AND P0, PT, R16, R56, PT ;  /* 0x000000381000720c */ /* 0x000fe20003f06270 */
[----:B------:R-:W-:Y:S02]  /*25970*/  IMAD.MOV.U32 R12, RZ, RZ, RZ ;  /* 0x000000ffff0c7224 */ /* 0x000fe400078e00ff */
[----:B------:R-:W-:Y:S02]  /*25980*/  IMAD.MOV.U32 R11, RZ, RZ, 0x181f ;  /* 0x0000181fff0b7424 */ /* 0x000fe400078e00ff */
[----:B------:R-:W-:Y:S02]  /*25990*/  IMAD.MOV.U32 R15, RZ, RZ, -0x1 ;  /* 0xffffffffff0f7424 */ /* 0x000fe400078e00ff */
[----:B------:R-:W-:Y:S02]  /*259a0*/  IMAD.MOV.U32 R3, RZ, RZ, R14 ;  /* 0x000000ffff037224 */ /* 0x000fe400078e000e */
[----:B------:R-:W-:-:S07]  /*259b0*/  IMAD R0, R187, R0, RZ ;  /* 0x00000000bb007224 */ /* 0x000fce00078e02ff */
[----:B------:R-:W-:Y:S05]  /*259c0*/  WARPSYNC.COLLECTIVE R15, `(.L_x_8827) ;  /* 0x000000000f087348 */ /* 0x000fea0003c00000 */
[----:B------:R0:W1:Y:S02]  /*259d0*/  SHFL.IDX P6, R14, R13, R12, R11 ;  /* 0x0000000c0d0e7389 */ /* 0x00006400000c000b */
[----:B01----:R-:W-:Y:S01]  /*259e0*/  ENDCOLLECTIVE ;  /* 0x000000000000791b */ /* 0x003fe20003800000 */
.L_x_8827:
[----:B------:R-:W-:Y:S01]  /*259f0*/  ISETP.GE.OR P1, PT, R57, R0, P0 ;  /* 0x000000003900720c */ /* 0x000fe20000726670 */
[----:B------:R-:W-:-:S12]  /*25a00*/  IMAD.MOV.U32 R13, RZ, RZ, R33 ;  /* 0x000000ffff0d7224 */ /* 0x000fd800078e0021 */
[C---:B------:R-:W-:Y:S01]  /*25a10*/  @!P1 IMAD.SHL.U32 R7, R16.reuse, 0x2, RZ ;  /* 0x0000000210079824 */ /* 0x040fe200078e00ff */
[----:B------:R-:W-:Y:S01]  /*25a20*/  @!P1 SHF.L.U64.HI R6, R16, 0x1, R17 ;  /* 0x0000000110069819 */ /* 0x000fe20000010211 */
[----:B------:R-:W-:-:S07]  /*25a30*/  IMAD.MOV.U32 R4, RZ, RZ, R14 ;  /* 0x000000ffff047224 */ /* 0x000fce00078e000e */
[----:B------:R-:W-:Y:S05]  /*25a40*/  WARPSYNC.COLLECTIVE R15, `(.L_x_8828) ;  /* 0x000000000f087348 */ /* 0x000fea0003c00000 */
[----:B------:R0:W1:Y:S02]  /*25a50*/  SHFL.IDX P6, R14, R13, R12, R11 ;  /* 0x0000000c0d0e7389 */ /* 0x00006400000c000b */
[----:B01----:R-:W-:Y:S01]  /*25a60*/  ENDCOLLECTIVE ;  /* 0x000000000000791b */ /* 0x003fe20003800000 */
.L_x_8828:
[----:B------:R-:W-:-:S05]  /*25a70*/  @!P1 IADD3 R4, P2, R4, R7, RZ ;  /* 0x0000000704049210 */ /* 0x000fca0007f5e0ff */
[----:B------:R-:W-:Y:S02]  /*25a80*/  @!P1 IMAD.X R3, R3, 0x1, R6, P2 ;  /* 0x0000000103039824 */ /* 0x000fe400010e0606 */
[----:B------:R-:W-:Y:S02]  /*25a90*/  @!P1 IMAD.MOV.U32 R24, RZ, RZ, R4 ;  /* 0x000000ffff189224 */ /* 0x000fe400078e0004 */
[----:B------:R-:W-:Y:S02]  /*25aa0*/  @!P1 IMAD.MOV.U32 R25, RZ, RZ, R3 ;  /* 0x000000ffff199224 */ /* 0x000fe400078e0003 */
[----:B------:R-:W-:-:S04]  /*25ab0*/  IMAD.MOV.U32 R13, RZ, RZ, R34 ;  /* 0x000000ffff0d7224 */ /* 0x000fc800078e0022 */
[----:B------:R-:W5:Y:S01]  /*25ac0*/  @!P1 LD.E.128 R24, desc[UR38][R24.64] ;  /* 0x0000002618189980 */ /* 0x000f62000c101d00 */
[----:B------:R-:W-:-:S07]  /*25ad0*/  IMAD.MOV.U32 R5, RZ, RZ, R14 ;  /* 0x000000ffff057224 */ /* 0x000fce00078e000e */
[----:B-----5:R-:W-:Y:S05]  /*25ae0*/  WARPSYNC.COLLECTIVE R15, `(.L_x_8829) ;  /* 0x000000000f087348 */ /* 0x020fea0003c00000 */
[----:B------:R0:W1:Y:S02]  /*25af0*/  SHFL.IDX P6, R14, R13, R12, R11 ;  /* 0x0000000c0d0e7389 */ /* 0x00006400000c000b */
[----:B01---5:R-:W-:Y:S01]  /*25b00*/  ENDCOLLECTIVE ;  /* 0x000000000000791b */ /* 0x023fe20003800000 */
.L_x_8829:
[----:B------:R-:W-:-:S05]  /*25b10*/  @!P1 IADD3 R14, P2, R14, R7, RZ ;  /* 0x000000070e0e9210 */ /* 0x000fca0007f5e0ff */
[----:B------:R-:W-:Y:S02]  /*25b20*/  @!P1 IMAD.X R5, R5, 0x1, R6, P2 ;  /* 0x0000000105059824 */ /* 0x000fe400010e0606 */
[----:B------:R-:W-:-:S06]  /*25b30*/  @!P1 IMAD.MOV.U32 R4, RZ, RZ, R14 ;  /* 0x000000ffff049224 */ /* 0x000fcc00078e000e */
[----:B------:R-:W5:Y:S01]  /*25b40*/  @!P1 LD.E.128 R4, desc[UR38][R4.64] ;  /* 0x0000002604049980 */ /* 0x000f62000c101d00 */
[----:B------:R-:W-:Y:S02]  /*25b50*/  IMAD.MOV.U32 R13, RZ, RZ, R35 ;  /* 0x000000ffff0d7224 */ /* 0x000fe400078e0023 */
[----:B------:R-:W-:-:S07]  /*25b60*/  IMAD.MOV.U32 R12, RZ, RZ, 0x1 ;  /* 0x00000001ff0c7424 */ /* 0x000fce00078e00ff */
[----:B-----5:R-:W-:Y:S05]  /*25b70*/  WARPSYNC.COLLECTIVE R15, `(.L_x_8830) ;  /* 0x000000000f087348 */ /* 0x020fea0003c00000 */
[----:B------:R0:W1:Y:S02]  /*25b80*/  SHFL.IDX P6, R14, R13, R12, R11 ;  /* 0x0000000c0d0e7389 */ /* 0x00006400000c000b */
[----:B01---5:R-:W-:Y:S01]  /*25b90*/  ENDCOLLECTIVE ;  /* 0x000000000000791b */ /* 0x023fe20003800000 */
.L_x_8830:
[----:B------:R-:W-:Y:S01]  /*25ba0*/  CS2R R48, SRZ ;  /* 0x0000000000307805 */ /* 0x000fe2000001ff00 */
[----:B------:R-:W-:Y:S01]  /*25bb0*/  IMAD.MOV.U32 R13, RZ, RZ, R32 ;  /* 0x000000ffff0d7224 */ /* 0x000fe200078e0020 */
[----:B------:R-:W-:Y:S02]  /*25bc0*/  CS2R R50, SRZ ;  /* 0x0000000000327805 */ /* 0x000fe4000001ff00 */
[----:B------:R-:W-:Y:S02]  /*25bd0*/  CS2R R20, SRZ ;  /* 0x0000000000147805 */ /* 0x000fe4000001ff00 */
[----:B------:R-:W-:Y:S01]  /*25be0*/  CS2R R36, SRZ ;  /* 0x0000000000247805 */ /* 0x000fe2000001ff00 */
[----:B------:R-:W-:-:S04]  /*25bf0*/  @!P1 IMAD.MOV.U32 R48, RZ, RZ, R24 ;  /* 0x000000ffff309224 */ /* 0x000fc800078e0018 */
[----:B------:R-:W-:-:S05]  /*25c00*/  IMAD.MOV.U32 R3, RZ, RZ, R48 ;  /* 0x000000ffff037224 */ /* 0x000fca00078e0030 */
[----:B------:R-:W-:Y:S01]  /*25c10*/  PRMT R46, R46, 0x5410, R3 ;  /* 0x000054102e2e7816 */ /* 0x000fe20000000003 */
[----:B------:R-:W-:-:S07]  /*25c20*/  IMAD.MOV.U32 R3, RZ, RZ, R14 ;  /* 0x000000ffff037224 */ /* 0x000fce00078e000e */
[----:B------:R-:W-:Y:S05]  /*25c30*/  WARPSYNC.COLLECTIVE R15, `(.L_x_8831) ;  /* 0x000000000f087348 */ /* 0x000fea0003c00000 */
[----:B------:R0:W1:Y:S02]  /*25c40*/  SHFL.IDX P6, R14, R13, R12, R11 ;  /* 0x0000000c0d0e7389 */ /* 0x00006400000c000b */
[----:B01----:R-:W-:Y:S01]  /*25c50*/  ENDCOLLECTIVE ;  /* 0x000000000000791b */ /* 0x003fe20003800000 */
.L_x_8831:
[----:B------:R-:W-:-:S04]  /*25c60*/  @!P1 IMAD.MOV.U32 R49, RZ, RZ, R25 ;  /* 0x000000ffff319224 */ /* 0x000fc800078e0019 */
[----:B------:R-:W-:-:S05]  /*25c70*/  IMAD.MOV.U32 R8, RZ, RZ, R49 ;  /* 0x000000ffff087224 */ /* 0x000fca00078e0031 */
[----:B------:R-:W-:Y:S01]  /*25c80*/  PRMT R83, R8, 0x7610, R83 ;  /* 0x0000761008537816 */ /* 0x000fe20000000053 */
[----:B------:R-:W-:Y:S02]  /*25c90*/  IMAD.MOV.U32 R13, RZ, RZ, R33 ;  /* 0x000000ffff0d7224 */ /* 0x000fe400078e0021 */
[----:B------:R-:W-:-:S07]  /*25ca0*/  IMAD.MOV.U32 R8, RZ, RZ, R14 ;  /* 0x000000ffff087224 */ /* 0x000fce00078e000e */
[----:B------:R-:W-:Y:S05]  /*25cb0*/  WARPSYNC.COLLECTIVE R15, `(.L_x_8832) ;  /* 0x000000000f087348 */ /* 0x000fea0003c00000 */
[----:B------:R0:W1:Y:S02]  /*25cc0*/  SHFL.IDX P6, R14, R13, R12, R11 ;  /* 0x0000000c0d0e7389 */ /* 0x00006400000c000b */
[----:B01----:R-:W-:Y:S01]  /*25cd0*/  ENDCOLLECTIVE ;  /* 0x000000000000791b */ /* 0x003fe20003800000 */
.L_x_8832:
[----:B------:R-:W-:Y:S02]  /*25ce0*/  @!P1 IMAD.MOV.U32 R50, RZ, RZ, R26 ;  /* 0x000000ffff329224 */ /* 0x000fe400078e001a */
[----:B------:R-:W-:Y:S02]  /*25cf0*/  IMAD.MOV.U32 R13, RZ, RZ, R34 ;  /* 0x000000ffff0d7224 */ /* 0x000fe400078e0022 */
[----:B------:R-:W-:Y:S02]  /*25d00*/  @!P1 IMAD.MOV.U32 R51, RZ, RZ, R27 ;  /* 0x000000ffff339224 */ /* 0x000fe400078e001b */
[----:B------:R-:W-:-:S07]  /*25d10*/  IMAD.MOV.U32 R9, RZ, RZ, R14 ;  /* 0x000000ffff097224 */ /* 0x000fce00078e000e */
[----:B------:R-:W-:Y:S05]  /*25d20*/  WARPSYNC.COLLECTIVE R15, `(.L_x_8833) ;  /* 0x000000000f087348 */ /* 0x000fea0003c00000 */
[----:B------:R0:W1:Y:S02]  /*25d30*/  SHFL.IDX P6, R14, R13, R12, R11 ;  /* 0x0000000c0d0e7389 */ /* 0x00006400000c000b */
[----:B01----:R-:W-:Y:S01]  /*25d40*/  ENDCOLLECTIVE ;  /* 0x000000000000791b */ /* 0x003fe20003800000 */
.L_x_8833:
[----:B------:R-:W-:Y:S02]  /*25d50*/  IMAD.MOV.U32 R10, RZ, RZ, R50 ;  /* 0x000000ffff0a7224 */ /* 0x000fe400078e0032 */
[----:B------:R-:W-:Y:S02]  /*25d60*/  IMAD.MOV.U32 R25, RZ, RZ, R51 ;  /* 0x000000ffff197224 */ /* 0x000fe400078e0033 */
[----:B------:R-:W-:Y:S02]  /*25d70*/  @!P1 IMAD.MOV.U32 R20, RZ, RZ, R4 ;  /* 0x000000ffff149224 */ /* 0x000fe400078e0004 */
[----:B------:R-:W-:Y:S02]  /*25d80*/  @!P1 IMAD.MOV.U32 R21, RZ, RZ, R5 ;  /* 0x000000ffff159224 */ /* 0x000fe400078e0005 */
[----:B------:R-:W-:Y:S02]  /*25d90*/  @!P1 IMAD.MOV.U32 R36, RZ, RZ, R6 ;  /* 0x000000ffff249224 */ /* 0x000fe400078e0006 */
[----:B------:R-:W-:Y:S01]  /*25da0*/  @!P1 IMAD.MOV.U32 R37, RZ, RZ, R7 ;  /* 0x000000ffff259224 */ /* 0x000fe200078e0007 */
[----:B------:R-:W-:Y:S01]  /*25db0*/  PRMT R43, R10, 0x7610, R43 ;  /* 0x000076100a2b7816 */ /* 0x000fe2000000002b */
[----:B------:R-:W-:Y:S01]  /*25dc0*/  IMAD.MOV.U32 R4, RZ, RZ, R20 ;  /* 0x000000ffff047224 */ /* 0x000fe200078e0014 */
[----:B------:R-:W-:Y:S01]  /*25dd0*/  PRMT R44, R25, 0x7610, R44 ;  /* 0x00007610192c7816 */ /* 0x000fe2000000002c */
[----:B------:R-:W-:-:S02]  /*25de0*/  IMAD.MOV.U32 R5, RZ, RZ, R21 ;  /* 0x000000ffff057224 */ /* 0x000fc400078e0015 */
[----:B------:R-:W-:Y:S02]  /*25df0*/  IMAD.MOV.U32 R6, RZ, RZ, R36 ;  /* 0x000000ffff067224 */ /* 0x000fe400078e0024 */
[----:B------:R-:W-:Y:S01]  /*25e00*/  IMAD.MOV.U32 R7, RZ, RZ, R37 ;  /* 0x000000ffff077224 */ /* 0x000fe200078e0025 */
[----:B------:R-:W-:Y:S02]  /*25e10*/  PRMT R43, R43, 0x5410, R4 ;  /* 0x000054102b2b7816 */ /* 0x000fe40000000004 */
[----:B------:R-:W-:Y:S02]  /*25e20*/  CS2R R24, SRZ ;  /* 0x0000000000187805 */ /* 0x000fe4000001ff00 */
[----:B------:R-:W-:Y:S02]  /*25e30*/  PRMT R44, R44, 0x5410, R5 ;  /* 0x000054102c2c7816 */ /* 0x000fe40000000005 */
[----:B------:R-:W-:Y:S02]  /*25e40*/  PRMT R45, R45, 0x5410, R6 ;  /* 0x000054102d2d7816 */ /* 0x000fe40000000006 */
[----:B------:R-:W-:Y:S01]  /*25e50*/  PRMT R81, R7, 0x7610, R81 ;  /* 0x0000761007517816 */ /* 0x000fe20000000051 */
[----:B------:R-:W-:Y:S06]  /*25e60*/  BRA `(.L_x_8834) ;  /* 0xfffffe6800447947 */ /* 0x000fec000383ffff */
.L_x_8510:
[----:B------:R-:W-:Y:S01]  /*25e70*/  BSSY B1, `(.L_x_8835) ;  /* 0x0000008000017945 */ /* 0x000fe20003800000 */
[----:B------:R-:W-:Y:S02]  /*25e80*/  IMAD.MOV.U32 R13, RZ, RZ, R35 ;  /* 0x000000ffff0d7224 */ /* 0x000fe400078e0023 */
[----:B------:R-:W-:Y:S02]  /*25e90*/  IMAD.MOV.U32 R12, RZ, RZ, 0x2 ;  /* 0x00000002ff0c7424 */ /* 0x000fe400078e00ff */
[----:B------:R-:W-:Y:S02]  /*25ea0*/  IMAD.MOV.U32 R11, RZ, RZ, 0x181f ;  /* 0x0000181fff0b7424 */ /* 0x000fe400078e00ff */
[----:B-1----:R-:W-:-:S07]  /*25eb0*/  IMAD.MOV.U32 R15, RZ, RZ, -0x1 ;  /* 0xffffffffff0f7424 */ /* 0x002fce00078e00ff */
[----:B------:R-:W-:Y:S05]  /*25ec0*/  WARPSYNC.COLLECTIVE R15, `(.L_x_8836) ;  /* 0x000000000f087348 */ /* 0x000fea0003c00000 */
[----:B------:R0:W1:Y:S02]  /*25ed0*/  SHFL.IDX P6, R14, R13, R12, R11 ;  /* 0x0000000c0d0e7389 */ /* 0x00006400000c000b */
[----:B01----:R-:W-:Y:S01]  /*25ee0*/  ENDCOLLECTIVE ;  /* 0x000000000000791b */ /* 0x003fe20003800000 */
.L_x_8836:
[----:B------:R-:W-:Y:S05]  /*25ef0*/  BSYNC B1 ;  /* 0x0000000000017941 */ /* 0x000fea0003800000 */
.L_x_8835:
[----:B------:R-:W-:Y:S02]  /*25f00*/  IMAD.MOV.U32 R13, RZ, RZ, R32 ;  /* 0x000000ffff0d7224 */ /* 0x000fe400078e0020 */
[----:B------:R-:W-:Y:S02]  /*25f10*/  IMAD.MOV.U32 R12, RZ, RZ, 0x2 ;  /* 0x00000002ff0c7424 */ /* 0x000fe400078e00ff */
[----:B------:R-:W-:Y:S02]  /*25f20*/  IMAD.MOV.U32 R11, RZ, RZ, 0x181f ;  /* 0x0000181fff0b7424 */ /* 0x000fe400078e00ff */
[----:B------:R-:W-:Y:S02]  /*25f30*/  IMAD.MOV.U32 R15, RZ, RZ, -0x1 ;  /* 0xffffffffff0f7424 */ /* 0x000fe400078e00ff */
[----:B------:R-:W-:Y:S02]  /*25f40*/  IMAD.MOV.U32 R3, RZ, RZ, R14 ;  /* 0x000000ffff037224 */ /* 0x000fe400078e000e */
[----:B------:R-:W-:-:S07]  /*25f50*/  VIADD R9, R57, 0x40 ;  /* 0x0000004039097836 */ /* 0x000fce0000000000 */
[----:B------:R-:W-:Y:S05]  /*25f60*/  WARPSYNC.COLLECTIVE R15, `(.L_x_8837) ;  /* 0x000000000f087348 */ /* 0x000fea0003c00000 */
[----:B------:R0:W1:Y:S02]  /*25f70*/  SHFL.IDX P6, R14, R13, R12, R11 ;  /* 0x0000000c0d0e7389 */ /* 0x00006400000c000b */
[----:B01----:R-:W-:Y:S01]  /*25f80*/  ENDCOLLECTIVE ;  /* 0x000000000000791b */ /* 0x003fe20003800000 */
.L_x_8837:
        /* <DEDUP_REMOVED lines=8> */
.L_x_8838:
[----:B------:R-:W-:-:S05]  /*26010*/  @!P1 IADD3 R8, P2, R8, R31, RZ ;  /* 0x0000001f08089210 */ /* 0x000fca0007f5e0ff */
[----:B------:R-:W-:Y:S02]  /*26020*/  @!P1 IMAD.X R9, R3, 0x1, R29, P2 ;  /* 0x0000000103099824 */ /* 0x000fe400010e061d */
[----:B------:R-:W-:Y:S02]  /*26030*/  IMAD.MOV.U32 R13, RZ, RZ, R34 ;  /* 0x000000ffff0d7224 */ /* 0x000fe400078e0022 */
[----:B------:R-:W-:-:S07]  /*26040*/  IMAD.MOV.U32 R28, RZ, RZ, R14 ;  /* 0x000000ffff1c7224 */ /* 0x000fce00078e000e */
[----:B------:R-:W-:Y:S05]  /*26050*/  WARPSYNC.COLLECTIVE R15, `(.L_x_8839) ;  /* 0x000000000f087348 */ /* 0x000fea0003c00000 */
[----:B------:R0:W1:Y:S02]  /*26060*/  SHFL.IDX P6, R14, R13, R12, R11 ;  /* 0x0000000c0d0e7389 */ /* 0x00006400000c000b */
[----:B01----:R-:W-:Y:S01]  /*26070*/  ENDCOLLECTIVE ;  /* 0x000000000000791b */ /* 0x003fe20003800000 */
.L_x_8839:
[----:B------:R-:W2:Y:S01]  /*26080*/  @!P1 LD.E.128 R8, desc[UR38][R8.64] ;  /* 0x0000002608089980 */ /* 0x000ea2000c101d00 */
[----:B------:R-:W-:-:S05]  /*26090*/  @!P1 IADD3 R14, P2, R14, R31, RZ ;  /* 0x0000001f0e0e9210 */ /* 0x000fca0007f5e0ff */
[----:B------:R-:W-:-:S04]  /*260a0*/  @!P1 IMAD.X R3, R28, 0x1, R29, P2 ;  /* 0x000000011c039824 */ /* 0x000fc800010e061d */
[----:B------:R-:W-:-:S05]  /*260b0*/  @!P1 IMAD.MOV.U32 R15, RZ, RZ, R3 ;  /* 0x000000ffff0f9224 */ /* 0x000fca00078e0003 */
[----:B------:R0:W5:Y:S01]  /*260c0*/  @!P1 LD.E.128 R28, desc[UR38][R14.64] ;  /* 0x000000260e1c9980 */ /* 0x000162000c101d00 */
[----:B------:R-:W-:Y:S02]  /*260d0*/  CS2R R52, SRZ ;  /* 0x0000000000347805 */ /* 0x000fe4000001ff00 */
[----:B------:R-:W-:Y:S01]  /*260e0*/  CS2R R54, SRZ ;  /* 0x0000000000367805 */ /* 0x000fe2000001ff00 */
[----:B------:R-:W-:Y:S01]  /*260f0*/  IMAD.MOV.U32 R13, RZ, RZ, R35 ;  /* 0x000000ffff0d7224 */ /* 0x000fe200078e0023 */
[----:B------:R-:W-:Y:S02]  /*26100*/  CS2R R38, SRZ ;  /* 0x0000000000267805 */ /* 0x000fe4000001ff00 */
[----:B------:R-:W-:Y:S01]  /*26110*/  CS2R R40, SRZ ;  /* 0x0000000000287805 */ /* 0x000fe2000001ff00 */
[----:B0-----:R-:W-:Y:S02]  /*26120*/  IMAD.MOV.U32 R15, RZ, RZ, -0x1 ;  /* 0xffffffffff0f7424 */ /* 0x001fe400078e00ff */
[----:B--2---:R-:W-:-:S02]  /*26130*/  @!P1 IMAD.MOV.U32 R53, RZ, RZ, R9 ;  /* 0x000000ffff359224 */ /* 0x004fc400078e0009 */
[----:B------:R-:W-:Y:S02]  /*26140*/  @!P1 IMAD.MOV.U32 R55, RZ, RZ, R11 ;  /* 0x000000ffff379224 */ /* 0x000fe400078e000b */
[----:B------:R-:W-:Y:S02]  /*26150*/  IMAD.MOV.U32 R12, RZ, RZ, R53 ;  /* 0x000000ffff0c7224 */ /* 0x000fe400078e0035 */
[----:B------:R-:W-:Y:S02]  /*26160*/  IMAD.MOV.U32 R11, RZ, RZ, 0x181f ;  /* 0x0000181fff0b7424 */ /* 0x000fe400078e00ff */
[----:B------:R-:W-:Y:S01]  /*26170*/  @!P1 IMAD.MOV.U32 R52, RZ, RZ, R8 ;  /* 0x000000ffff349224 */ /* 0x000fe200078e0008 */
[----:B------:R-:W-:Y:S01]  /*26180*/  PRMT R66, R12, 0x7610, R66 ;  /* 0x000076100c427816 */ /* 0x000fe20000000042 */
[----:B------:R-:W-:Y:S02]  /*26190*/  IMAD.MOV.U32 R12, RZ, RZ, 0x3 ;  /* 0x00000003ff0c7424 */ /* 0x000fe400078e00ff */
[----:B------:R-:W-:-:S02]  /*261a0*/  IMAD.MOV.U32 R3, RZ, RZ, R52 ;  /* 0x000000ffff037224 */ /* 0x000fc400078e0034 */
[----:B------:R-:W-:-:S07]  /*261b0*/  @!P1 IMAD.MOV.U32 R54, RZ, RZ, R10 ;  /* 0x000000ffff369224 */ /* 0x000fce00078e000a */
[----:B-----5:R-:W-:Y:S05]  /*261c0*/  WARPSYNC.COLLECTIVE R15, `(.L_x_8840) ;  /* 0x000000000f087348 */ /* 0x020fea0003c00000 */
[----:B------:R0:W1:Y:S02]  /*261d0*/  SHFL.IDX P6, R14, R13, R12, R11 ;  /* 0x0000000c0d0e7389 */ /* 0x00006400000c000b */
[----:B01---5:R-:W-:Y:S01]  /*261e0*/  ENDCOLLECTIVE ;  /* 0x000000000000791b */ /* 0x023fe20003800000 */
.L_x_8840:
[----:B------:R-:W-:Y:S01]  /*261f0*/  IMAD.MOV.U32 R9, RZ, RZ, R55 ;  /* 0x000000ffff097224 */ /* 0x000fe200078e0037 */
[----:B------:R-:W-:Y:S01]  /*26200*/  PRMT R65, R3, 0x7610, R65 ;  /* 0x0000761003417816 */ /* 0x000fe20000000041 */
[----:B------:R-:W-:-:S03]  /*26210*/  IMAD.MOV.U32 R8, RZ, RZ, R54 ;  /* 0x000000ffff087224 */ /* 0x000fc600078e0036 */
[----:B------:R-:W-:Y:S02]  /*26220*/  PRMT R46, R9, 0x7610, R46 ;  /* 0x00007610092e7816 */ /* 0x000fe4000000002e */
[----:B------:R-:W-:Y:S01]  /*26230*/  PRMT R45, R8, 0x7610, R45 ;  /* 0x00007610082d7816 */ /* 0x000fe2000000002d */
[----:B------:R-:W-:Y:S02]  /*26240*/  @!P1 IMAD.MOV.U32 R38, RZ, RZ, R28 ;  /* 0x000000ffff269224 */ /* 0x000fe400078e001c */
[----:B------:R-:W-:Y:S02]  /*26250*/  @!P1 IMAD.MOV.U32 R39, RZ, RZ, R29 ;  /* 0x000000ffff279224 */ /* 0x000fe400078e001d */
[----:B------:R-:W-:Y:S02]  /*26260*/  @!P1 IMAD.MOV.U32 R40, RZ, RZ, R30 ;  /* 0x000000ffff289224 */ /* 0x000fe400078e001e */
[----:B------:R-:W-:Y:S02]  /*26270*/  IMAD.MOV.U32 R13, RZ, RZ, R32 ;  /* 0x000000ffff0d7224 */ /* 0x000fe400078e0020 */
[----:B------:R-:W-:-:S02]  /*26280*/  @!P1 IMAD.MOV.U32 R41, RZ, RZ, R31 ;  /* 0x000000ffff299224 */ /* 0x000fc400078e001f */
[----:B------:R-:W-:Y:S02]  /*26290*/  IMAD.MOV.U32 R8, RZ, RZ, R38 ;  /* 0x000000ffff087224 */ /* 0x000fe400078e0026 */
[----:B------:R-:W-:Y:S02]  /*262a0*/  IMAD.MOV.U32 R9, RZ, RZ, R39 ;  /* 0x000000ffff097224 */ /* 0x000fe400078e0027 */
[----:B------:R-:W-:Y:S01]  /*262b0*/  IMAD.MOV.U32 R10, RZ, RZ, R40 ;  /* 0x000000ffff0a7224 */ /* 0x000fe200078e0028 */
[----:B------:R-:W-:Y:S01]  /*262c0*/  PRMT R72, R8, 0x7610, R72 ;  /* 0x0000761008487816 */ /* 0x000fe20000000048 */
[----:B------:R-:W-:Y:S01]  /*262d0*/  IMAD.MOV.U32 R3, RZ, RZ, R14 ;  /* 0x000000ffff037224 */ /* 0x000fe200078e000e */
[----:B------:R-:W-:-:S07]  /*262e0*/  PRMT R73, R9, 0x7610, R73 ;  /* 0x0000761009497816 */ /* 0x000fce0000000049 */
[----:B------:R-:W-:Y:S05]  /*262f0*/  WARPSYNC.COLLECTIVE R15, `(.L_x_8841) ;  /* 0x000000000f087348 */ /* 0x000fea0003c00000 */
[----:B------:R0:W1:Y:S02]  /*26300*/  SHFL.IDX P6, R14, R13, R12, R11 ;  /* 0x0000000c0d0e7389 */ /* 0x00006400000c000b */
[----:B01----:R-:W-:Y:S01]  /*26310*/  ENDCOLLECTIVE ;  /* 0x000000000000791b */ /* 0x003fe20003800000 */
.L_x_8841:
[----:B------:R-:W-:Y:S02]  /*26320*/  PRMT R74, R10, 0x7610, R74 ;  /* 0x000076100a4a7816 */ /* 0x000fe4000000004a */
[----:B------:R-:W-:Y:S01]  /*26330*/  CS2R R8, SRZ ;  /* 0x0000000000087805 */ /* 0x000fe2000001ff00 */
[----:B------:R-:W-:Y:S02]  /*26340*/  IMAD.MOV.U32 R13, RZ, RZ, R33 ;  /* 0x000000ffff0d7224 */ /* 0x000fe400078e0021 */
[----:B------:R-:W-:-:S07]  /*26350*/  IMAD.MOV.U32 R32, RZ, RZ, R14 ;  /* 0x000000ffff207224 */ /* 0x000fce00078e000e */
[----:B------:R-:W-:Y:S05]  /*26360*/  WARPSYNC.COLLECTIVE R15, `(.L_x_8842) ;  /* 0x000000000f087348 */ /* 0x000fea0003c00000 */
[----:B------:R0:W1:Y:S02]  /*26370*/  SHFL.IDX P6, R14, R13, R12, R11 ;  /* 0x0000000c0d0e7389 */ /* 0x00006400000c000b */
[----:B01----:R-:W-:Y:S01]  /*26380*/  ENDCOLLECTIVE ;  /* 0x000000000000791b */ /* 0x003fe20003800000 */
.L_x_8842:
[----:B------:R-:W-:Y:S02]  /*26390*/  IMAD.MOV.U32 R13, RZ, RZ, R34 ;  /* 0x000000ffff0d7224 */ /* 0x000fe400078e0022 */
[----:B------:R-:W-:-:S07]  /*263a0*/  IMAD.MOV.U32 R33, RZ, RZ, R14 ;  /* 0x000000ffff217224 */ /* 0x000fce00078e000e */
[----:B------:R-:W-:Y:S05]  /*263b0*/  WARPSYNC.COLLECTIVE R15, `(.L_x_8843) ;  /* 0x000000000f087348 */ /* 0x000fea0003c00000 */
[----:B------:R0:W1:Y:S02]  /*263c0*/  SHFL.IDX P6, R14, R13, R12, R11 ;  /* 0x0000000c0d0e7389 */ /* 0x00006400000c000b */
[----:B01----:R-:W-:Y:S01]  /*263d0*/  ENDCOLLECTIVE ;  /* 0x000000000000791b */ /* 0x003fe20003800000 */
.L_x_8843:
[----:B------:R-:W-:-:S05]  /*263e0*/  IMAD.MOV.U32 R11, RZ, RZ, R41 ;  /* 0x000000ffff0b7224 */ /* 0x000fca00078e0029 */
[----:B------:R-:W-:Y:S01]  /*263f0*/  PRMT R75, R11, 0x7610, R75 ;  /* 0x000076100b4b7816 */ /* 0x000fe2000000004b */
[----:B------:R-:W-:Y:S01]  /*26400*/  IMAD.MOV.U32 R34, RZ, RZ, R14 ;  /* 0x000000ffff227224 */ /* 0x000fe200078e000e */
[----:B------:R-:W-:Y:S06]  /*26410*/  BRA `(.L_x_8844) ;  /* 0xfffffe6800307947 */ /* 0x000fec000383ffff */
.L_x_8514:
[----:B0-----:R0:W1:Y:S02]  /*26420*/  SYNCS.PHASECHK.TRANS64.TRYWAIT P4, [R2+URZ+0x28800], R29 ;  /* 0x0288001d020075a7 */ /* 0x001064000808017f */
[----:B-1----:R-:W-:Y:S05]  /*26430*/  @!P4 NANOSLEEP.SYNCS 0x989680 ;  /* 0x009896800000c95d */ /* 0x002fea0003900000 */
[----:B------:R-:W1:Y:S02]  /*26440*/  @!P4 SYNCS.PHASECHK.TRANS64 P4, [R2+URZ+0x28800], R29 ;  /* 0x0288001d0200c5a7 */ /* 0x000e64000808007f */
[----:B-1----:R-:W-:Y:S05]  /*26450*/  @!P4 BRA `(.L_x_8514) ;  /* 0xfffffffc00f0c947 */ /* 0x002fea000383ffff */
[----:B------:R-:W-:Y:S05]  /*26460*/  BRA `(.L_x_8845) ;  /* 0xfffffe6800d47947 */ /* 0x000fea000383ffff */
.L_x_8524:
[----:B0-----:R0:W1:Y:S02]  /*26470*/  SYNCS.PHASECHK.TRANS64.TRYWAIT P2, [R11+URZ+0x28830], R0 ;  /* 0x028830000b0075a7 */ /* 0x001064000804017f */
[----:B-1----:R-:W-:Y:S05]  /*26480*/  @!P2 NANOSLEEP.SYNCS 0x989680 ;  /* 0x009896800000a95d */ /* 0x002fea0003900000 */
[----:B------:R-:W1:Y:S02]  /*26490*/  @!P2 SYNCS.PHASECHK.TRANS64 P2, [R11+URZ+0x28830], R0 ;  /* 0x028830000b00a5a7 */ /* 0x000e64000804007f */
[----:B-1----:R-:W-:Y:S05]  /*264a0*/  @!P2 BRA `(.L_x_8524) ;  /* 0xfffffffc00f0a947 */ /* 0x002fea000383ffff */
[----:B------:R-:W-:Y:S05]  /*264b0*/  BRA `(.L_x_8523) ;  /* 0xfffffe8400b07947 */ /* 0x000fea000383ffff */
.L_x_8542:
[----:B-1----:R1:W2:Y:S02]  /*264c0*/  SYNCS.PHASECHK.TRANS64.TRYWAIT P5, [R11+URZ+0x28830], R6 ;  /* 0x028830060b0075a7 */ /* 0x0022a400080a017f */
[----:B--2---:R-:W-:Y:S05]  /*264d0*/  @!P5 NANOSLEEP.SYNCS 0x989680 ;  /* 0x009896800000d95d */ /* 0x004fea0003900000 */
[----:B------:R-:W2:Y:S02]  /*264e0*/  @!P5 SYNCS.PHASECHK.TRANS64 P5, [R11+URZ+0x28830], R6 ;  /* 0x028830060b00d5a7 */ /* 0x000ea400080a007f */
[----:B--2---:R-:W-:Y:S05]  /*264f0*/  @!P5 BRA `(.L_x_8542) ;  /* 0xfffffffc00f0d947 */ /* 0x004fea000383ffff */
[----:B------:R-:W-:Y:S05]  /*26500*/  BRA `(.L_x_8541) ;  /* 0xfffffeb800887947 */ /* 0x000fea000383ffff */
.L_x_8546:
[----:B-1----:R1:W2:Y:S02]  /*26510*/  SYNCS.PHASECHK.TRANS64.TRYWAIT P4, [R11+URZ+0x28850], R6 ;  /* 0x028850060b0075a7 */ /* 0x0022a4000808017f */
[----:B--2---:R-:W-:Y:S05]  /*26520*/  @!P4 NANOSLEEP.SYNCS 0x989680 ;  /* 0x009896800000c95d */ /* 0x004fea0003900000 */
[----:B------:R-:W2:Y:S02]  /*26530*/  @!P4 SYNCS.PHASECHK.TRANS64 P4, [R11+URZ+0x28850], R6 ;  /* 0x028850060b00c5a7 */ /* 0x000ea4000808007f */
[----:B--2---:R-:W-:Y:S05]  /*26540*/  @!P4 BRA `(.L_x_8546) ;  /* 0xfffffffc00f0c947 */ /* 0x004fea000383ffff */
[----:B------:R-:W-:Y:S05]  /*26550*/  BRA `(.L_x_8543) ;  /* 0xfffffebc00987947 */ /* 0x000fea000383ffff */
.L_x_8565:
[----:B-1----:R1:W2:Y:S02]  /*26560*/  SYNCS.PHASECHK.TRANS64.TRYWAIT P3, [R0+URZ+0x28830], R9 ;  /* 0x02883009000075a7 */ /* 0x0022a4000806017f */
[----:B--2---:R-:W-:Y:S05]  /*26570*/  @!P3 NANOSLEEP.SYNCS 0x989680 ;  /* 0x009896800000b95d */ /* 0x004fea0003900000 */
[----:B------:R-:W2:Y:S02]  /*26580*/  @!P3 SYNCS.PHASECHK.TRANS64 P3, [R0+URZ+0x28830], R9 ;  /* 0x028830090000b5a7 */ /* 0x000ea4000806007f */
[----:B--2---:R-:W-:Y:S05]  /*26590*/  @!P3 BRA `(.L_x_8565) ;  /* 0xfffffffc00f0b947 */ /* 0x004fea000383ffff */
[----:B------:R-:W-:Y:S05]  /*265a0*/  BRA `(.L_x_8564) ;  /* 0xfffffeec00a87947 */ /* 0x000fea000383ffff */
.L_x_8569:
[----:B-1----:R1:W2:Y:S02]  /*265b0*/  SYNCS.PHASECHK.TRANS64.TRYWAIT P2, [R9+URZ+0x28850], R0 ;  /* 0x02885000090075a7 */ /* 0x0022a4000804017f */
[----:B--2---:R-:W-:Y:S05]  /*265c0*/  @!P2 NANOSLEEP.SYNCS 0x989680 ;  /* 0x009896800000a95d */ /* 0x004fea0003900000 */
[----:B------:R-:W2:Y:S02]  /*265d0*/  @!P2 SYNCS.PHASECHK.TRANS64 P2, [R9+URZ+0x28850], R0 ;  /* 0x028850000900a5a7 */ /* 0x000ea4000804007f */
[----:B--2---:R-:W-:Y:S05]  /*265e0*/  @!P2 BRA `(.L_x_8569) ;  /* 0xfffffffc00f0a947 */ /* 0x004fea000383ffff */
[----:B------:R-:W-:Y:S05]  /*265f0*/  BRA `(.L_x_8566) ;  /* 0xfffffef000b87947 */ /* 0x000fea000383ffff */
.L_x_8576:
[----:B-1----:R1:W2:Y:S02]  /*26600*/  SYNCS.PHASECHK.TRANS64.TRYWAIT P3, [R0+URZ+0x28830], R9 ;  /* 0x02883009000075a7 */ /* 0x0022a4000806017f */
[----:B--2---:R-:W-:Y:S05]  /*26610*/  @!P3 NANOSLEEP.SYNCS 0x989680 ;  /* 0x009896800000b95d */ /* 0x004fea0003900000 */
[----:B------:R-:W2:Y:S02]  /*26620*/  @!P3 SYNCS.PHASECHK.TRANS64 P3, [R0+URZ+0x28830], R9 ;  /* 0x028830090000b5a7 */ /* 0x000ea4000806007f */
[----:B--2---:R-:W-:Y:S05]  /*26630*/  @!P3 BRA `(.L_x_8576) ;  /* 0xfffffffc00f0b947 */ /* 0x004fea000383ffff */
[----:B------:R-:W-:Y:S05]  /*26640*/  BRA `(.L_x_8575) ;  /* 0xffffff10000c7947 */ /* 0x000fea000383ffff */
.L_x_8580:
[----:B-1----:R1:W2:Y:S02]  /*26650*/  SYNCS.PHASECHK.TRANS64.TRYWAIT P2, [R9+URZ+0x28850], R0 ;  /* 0x02885000090075a7 */ /* 0x0022a4000804017f */
[----:B--2---:R-:W-:Y:S05]  /*26660*/  @!P2 NANOSLEEP.SYNCS 0x989680 ;  /* 0x009896800000a95d */ /* 0x004fea0003900000 */
[----:B------:R-:W2:Y:S02]  /*26670*/  @!P2 SYNCS.PHASECHK.TRANS64 P2, [R9+URZ+0x28850], R0 ;  /* 0x028850000900a5a7 */ /* 0x000ea4000804007f */
[----:B--2---:R-:W-:Y:S05]  /*26680*/  @!P2 BRA `(.L_x_8580) ;  /* 0xfffffffc00f0a947 */ /* 0x004fea000383ffff */
[----:B------:R-:W-:Y:S05]  /*26690*/  BRA `(.L_x_8577) ;  /* 0xffffff14001c7947 */ /* 0x000fea000383ffff */
.L_x_8593:
[----:B-1----:R1:W2:Y:S02]  /*266a0*/  SYNCS.PHASECHK.TRANS64.TRYWAIT P0, [R13+URZ+0x28850], R4 ;  /* 0x028850040d0075a7 */ /* 0x0022a4000800017f */
[----:B--2---:R-:W-:Y:S05]  /*266b0*/  @!P0 NANOSLEEP.SYNCS 0x989680 ;  /* 0x009896800000895d */ /* 0x004fea0003900000 */
[----:B------:R-:W2:Y:S02]  /*266c0*/  @!P0 SYNCS.PHASECHK.TRANS64 P0, [R13+URZ+0x28850], R4 ;  /* 0x028850040d0085a7 */ /* 0x000ea4000800007f */
[----:B--2---:R-:W-:Y:S05]  /*266d0*/  @!P0 BRA `(.L_x_8593) ;  /* 0xfffffffc00f08947 */ /* 0x004fea000383ffff */
[----:B------:R-:W-:Y:S05]  /*266e0*/  BRA `(.L_x_8592) ;  /* 0xffffff4000687947 */ /* 0x000fea000383ffff */
.L_x_8607:
[----:B------:R-:W-:Y:S02]  /*266f0*/  IMAD.MOV.U32 R13, RZ, RZ, R4 ;  /* 0x000000ffff0d7224 */ /* 0x000fe400078e0004 */
[----:B------:R-:W-:Y:S02]  /*26700*/  IMAD.MOV.U32 R12, RZ, RZ, RZ ;  /* 0x000000ffff0c7224 */ /* 0x000fe400078e00ff */
[----:B------:R-:W-:Y:S02]  /*26710*/  IMAD.MOV.U32 R11, RZ, RZ, 0x181f ;  /* 0x0000181fff0b7424 */ /* 0x000fe400078e00ff */
[----:B------:R-:W-:-:S07]  /*26720*/  IMAD.MOV.U32 R15, RZ, RZ, -0x1 ;  /* 0xffffffffff0f7424 */ /* 0x000fce00078e00ff */
[----:B01----:R-:W-:Y:S05]  /*26730*/  WARPSYNC.COLLECTIVE R15, `(.L_x_8846) ;  /* 0x000000000f087348 */ /* 0x003fea0003c00000 */
[----:B------:R2:W3:Y:S02]  /*26740*/  SHFL.IDX P6, R14, R13, R12, R11 ;  /* 0x0000000c0d0e7389 */ /* 0x0004e400000c000b */
[----:B0123--:R-:W-:Y:S01]  /*26750*/  ENDCOLLECTIVE ;  /* 0x000000000000791b */ /* 0x00ffe20003800000 */
.L_x_8846:
[----:B------:R-:W-:Y:S02]  /*26760*/  IMAD.MOV.U32 R13, RZ, RZ, R0 ;  /* 0x000000ffff0d7224 */ /* 0x000fe400078e0000 */
[----:B------:R-:W-:-:S07]  /*26770*/  IMAD.MOV.U32 R3, RZ, RZ, R14 ;  /* 0x000000ffff037224 */ /* 0x000fce00078e000e */
[----:B------:R-:W-:Y:S05]  /*26780*/  WARPSYNC.COLLECTIVE R15, `(.L_x_8847) ;  /* 0x000000000f087348 */ /* 0x000fea0003c00000 */
[----:B------:R0:W1:Y:S02]  /*26790*/  SHFL.IDX P6, R14, R13, R12, R11 ;  /* 0x0000000c0d0e7389 */ /* 0x00006400000c000b */
[----:B01----:R-:W-:Y:S01]  /*267a0*/  ENDCOLLECTIVE ;  /* 0x000000000000791b */ /* 0x003fe20003800000 */
.L_x_8847:
[----:B------:R-:W-:Y:S05]  /*267b0*/  BRA `(.L_x_8848) ;  /* 0xffffff6400987947 */ /* 0x000fea000383ffff */
.L_x_8610:
[----:B------:R-:W-:Y:S01]  /*267c0*/  BSSY B1, `(.L_x_8849) ;  /* 0x0000008000017945 */ /* 0x000fe20003800000 */
[----:B------:R-:W-:Y:S02]  /*267d0*/  IMAD.MOV.U32 R13, RZ, RZ, R4 ;  /* 0x000000ffff0d7224 */ /* 0x000fe400078e0004 */
[----:B------:R-:W-:Y:S02]  /*267e0*/  IMAD.MOV.U32 R12, RZ, RZ, 0x1 ;  /* 0x00000001ff0c7424 */ /* 0x000fe400078e00ff */
[----:B------:R-:W-:Y:S02]  /*267f0*/  IMAD.MOV.U32 R11, RZ, RZ, 0x181f ;  /* 0x0000181fff0b7424 */ /* 0x000fe400078e00ff */
[----:B---3--:R-:W-:-:S07]  /*26800*/  IMAD.MOV.U32 R15, RZ, RZ, -0x1 ;  /* 0xffffffffff0f7424 */ /* 0x008fce00078e00ff */
[----:B012-4-:R-:W-:Y:S05]  /*26810*/  WARPSYNC.COLLECTIVE R15, `(.L_x_8850) ;  /* 0x000000000f087348 */ /* 0x017fea0003c00000 */
[----:B----4-:R3:W4:Y:S02]  /*26820*/  SHFL.IDX P6, R14, R13, R12, R11 ;  /* 0x0000000c0d0e7389 */ /* 0x01072400000c000b */
[----:B01234-:R-:W-:Y:S01]  /*26830*/  ENDCOLLECTIVE ;  /* 0x000000000000791b */ /* 0x01ffe20003800000 */
.L_x_8850:
[----:B------:R-:W-:Y:S05]  /*26840*/  BSYNC B1 ;  /* 0x0000000000017941 */ /* 0x000fea0003800000 */
.L_x_8849:
        /* <DEDUP_REMOVED lines=8> */
.L_x_8851:
[----:B------:R-:W-:Y:S05]  /*268d0*/  BRA `(.L_x_8852) ;  /* 0xffffff6400987947 */ /* 0x000fea000383ffff */
.L_x_8613:
[----:B------:R-:W-:Y:S01]  /*268e0*/  BSSY B1, `(.L_x_8853) ;  /* 0x0000008000017945 */ /* 0x000fe20003800000 */
[----:B------:R-:W-:Y:S02]  /*268f0*/  IMAD.MOV.U32 R13, RZ, RZ, R4 ;  /* 0x000000ffff0d7224 */ /* 0x000fe400078e0004 */
[----:B------:R-:W-:Y:S02]  /*26900*/  IMAD.MOV.U32 R12, RZ, RZ, 0x2 ;  /* 0x00000002ff0c7424 */ /* 0x000fe400078e00ff */
[----:B------:R-:W-:Y:S02]  /*26910*/  IMAD.MOV.U32 R11, RZ, RZ, 0x181f ;  /* 0x0000181fff0b7424 */ /* 0x000fe400078e00ff */
[----:B0-----:R-:W-:-:S07]  /*26920*/  IMAD.MOV.U32 R15, RZ, RZ, -0x1 ;  /* 0xffffffffff0f7424 */ /* 0x001fce00078e00ff */
[----:B-1234-:R-:W-:Y:S05]  /*26930*/  WARPSYNC.COLLECTIVE R15, `(.L_x_8854) ;  /* 0x000000000f087348 */ /* 0x01efea0003c00000 */
[----:B----4-:R0:W4:Y:S02]  /*26940*/  SHFL.IDX P6, R14, R13, R12, R11 ;  /* 0x0000000c0d0e7389 */ /* 0x01012400000c000b */
[----:B01234-:R-:W-:Y:S01]  /*26950*/  ENDCOLLECTIVE ;  /* 0x000000000000791b */ /* 0x01ffe20003800000 */
.L_x_8854:
[----:B------:R-:W-:Y:S05]  /*26960*/  BSYNC B1 ;  /* 0x0000000000017941 */ /* 0x000fea0003800000 */
.L_x_8853:
        /* <DEDUP_REMOVED lines=8> */
.L_x_8855:
[----:B------:R-:W-:Y:S05]  /*269f0*/  BRA `(.L_x_8856) ;  /* 0xffffff6400987947 */ /* 0x000fea000383ffff */
.L_x_8616:
[----:B------:R-:W-:Y:S01]  /*26a00*/  BSSY B1, `(.L_x_8857) ;  /* 0x0000008000017945 */ /* 0x000fe20003800000 */
[----:B------:R-:W-:Y:S02]  /*26a10*/  IMAD.MOV.U32 R13, RZ, RZ, R4 ;  /* 0x000000ffff0d7224 */ /* 0x000fe400078e0004 */
[----:B------:R-:W-:Y:S02]  /*26a20*/  IMAD.MOV.U32 R12, RZ, RZ, 0x3 ;  /* 0x00000003ff0c7424 */ /* 0x000fe400078e00ff */
[----:B------:R-:W-:Y:S02]  /*26a30*/  IMAD.MOV.U32 R11, RZ, RZ, 0x181f ;  /* 0x0000181fff0b7424 */ /* 0x000fe400078e00ff */
[----:B0-----:R-:W-:-:S07]  /*26a40*/  IMAD.MOV.U32 R15, RZ, RZ, -0x1 ;  /* 0xffffffffff0f7424 */ /* 0x001fce00078e00ff */
[----:B-1234-:R-:W-:Y:S05]  /*26a50*/  WARPSYNC.COLLECTIVE R15, `(.L_x_8858) ;  /* 0x000000000f087348 */ /* 0x01efea0003c00000 */
[----:B------:R0:W0:Y:S02]  /*26a60*/  SHFL.IDX P6, R14, R13, R12, R11 ;  /* 0x0000000c0d0e7389 */ /* 0x00002400000c000b */
[----:B01234-:R-:W-:Y:S01]  /*26a70*/  ENDCOLLECTIVE ;  /* 0x000000000000791b */ /* 0x01ffe20003800000 */
.L_x_8858:
[----:B------:R-:W-:Y:S05]  /*26a80*/  BSYNC B1 ;  /* 0x0000000000017941 */ /* 0x000fea0003800000 */
.L_x_8857:
        /* <DEDUP_REMOVED lines=8> */
.L_x_8859:
[----:B------:R-:W-:Y:S05]  /*26b10*/  BRA `(.L_x_8860) ;  /* 0xffffff6400987947 */ /* 0x000fea000383ffff */
.L_x_8641:
        /* <DEDUP_REMOVED lines=11> */
.L_x_8862:
[----:B------:R-:W-:Y:S05]  /*26bd0*/  BSYNC B1 ;  /* 0x0000000000017941 */ /* 0x000fea0003800000 */
.L_x_8861:
[----:B------:R-:W-:Y:S05]  /*26be0*/  BRA `(.L_x_8863) ;  /* 0xffffff7c00d87947 */ /* 0x000fea000383ffff */
.L_x_8643:
[----:B------:R-:W-:Y:S01]  /*26bf0*/  BSSY B1, `(.L_x_8864) ;  /* 0x0000006000017945 */ /* 0x000fe20003800000 */
[----:B------:R-:W-:-:S07]  /*26c00*/  IMAD.MOV.U32 R15, RZ, RZ, -0x1 ;  /* 0xffffffffff0f7424 */ /* 0x000fce00078e00ff */
[----:B01----:R-:W-:Y:S05]  /*26c10*/  WARPSYNC.COLLECTIVE R15, `(.L_x_8865) ;  /* 0x000000000f0c7348 */ /* 0x003fea0003c00000 */
[----:B------:R-:W-:Y:S02]  /*26c20*/  ELECT P6, UR62, PT ;  /* 0x00000000003e782f */ /* 0x000fe400038c0000 */
[----:B------:R-:W-:Y:S01]  /*26c30*/  MOV R14, UR62 ;  /* 0x0000003e000e7c02 */ /* 0x000fe20008000f00 */
[----:B01----:R-:W-:Y:S10]  /*26c40*/  ENDCOLLECTIVE ;  /* 0x000000000000791b */ /* 0x003ff40003800000 */
.L_x_8865:
[----:B------:R-:W-:Y:S05]  /*26c50*/  BSYNC B1 ;  /* 0x0000000000017941 */ /* 0x000fea0003800000 */
.L_x_8864:
[----:B------:R-:W-:Y:S01]  /*26c60*/  PLOP3.LUT P1, PT, P6, PT, PT, 0x80, 0x0 ;  /* 0x000000000000781c */ /* 0x000fe2000372f070 */
[----:B------:R-:W-:-:S12]  /*26c70*/  BRA `(.L_x_8642) ;  /* 0xffffff7c00cc7947 */ /* 0x000fd8000383ffff */
.L_x_8645:
[----:B-1----:R-:W2:Y:S02]  /*26c80*/  LDL R6, [R1] ;  /* 0x0000000001067983 */ /* 0x002ea40000100800 */
[----:B--2---:R1:W2:Y:S02]  /*26c90*/  SYNCS.PHASECHK.TRANS64.TRYWAIT P0, [R6+URZ+0x28820], R5 ;  /* 0x02882005060075a7 */ /* 0x0042a4000800017f */
[----:B--2---:R-:W-:Y:S05]  /*26ca0*/  @!P0 NANOSLEEP.SYNCS 0x989680 ;  /* 0x009896800000895d */ /* 0x004fea0003900000 */
[----:B------:R-:W2:Y:S02]  /*26cb0*/  @!P0 SYNCS.PHASECHK.TRANS64 P0, [R6+URZ+0x28820], R5 ;  /* 0x02882005060085a7 */ /* 0x000ea4000800007f */
[----:B--2---:R-:W-:Y:S05]  /*26cc0*/  @!P0 BRA `(.L_x_8645) ;  /* 0xfffffffc00ec8947 */ /* 0x004fea000383ffff */
[----:B------:R-:W-:Y:S05]  /*26cd0*/  BRA `(.L_x_8866) ;  /* 0xffffff7c00dc7947 */ /* 0x000fea000383ffff */
.L_x_8649:
[----:B-1----:R1:W2:Y:S02]  /*26ce0*/  SYNCS.PHASECHK.TRANS64.TRYWAIT P0, [R7+URZ+0x288a0], R10 ;  /* 0x0288a00a070075a7 */ /* 0x0022a4000800017f */
[----:B--2---:R-:W-:Y:S05]  /*26cf0*/  @!P0 NANOSLEEP.SYNCS 0x989680 ;  /* 0x009896800000895d */ /* 0x004fea0003900000 */
[----:B------:R-:W2:Y:S02]  /*26d00*/  @!P0 SYNCS.PHASECHK.TRANS64 P0, [R7+URZ+0x288a0], R10 ;  /* 0x0288a00a070085a7 */ /* 0x000ea4000800007f */
[----:B--2---:R-:W-:Y:S05]  /*26d10*/  @!P0 BRA `(.L_x_8649) ;  /* 0xfffffffc00f08947 */ /* 0x004fea000383ffff */
[----:B------:R-:W-:Y:S05]  /*26d20*/  BRA `(.L_x_8867) ;  /* 0xffffff8000007947 */ /* 0x000fea000383ffff */
.L_x_8655:
[----:B0-----:R0:W2:Y:S02]  /*26d30*/  SYNCS.PHASECHK.TRANS64.TRYWAIT P0, [R7+URZ+0x288c0], R10 ;  /* 0x0288c00a070075a7 */ /* 0x0010a4000800017f */
[----:B--2---:R-:W-:Y:S05]  /*26d40*/  @!P0 NANOSLEEP.SYNCS 0x989680 ;  /* 0x009896800000895d */ /* 0x004fea0003900000 */
[----:B------:R-:W2:Y:S02]  /*26d50*/  @!P0 SYNCS.PHASECHK.TRANS64 P0, [R7+URZ+0x288c0], R10 ;  /* 0x0288c00a070085a7 */ /* 0x000ea4000800007f */
[----:B--2---:R-:W-:Y:S05]  /*26d60*/  @!P0 BRA `(.L_x_8655) ;  /* 0xfffffffc00f08947 */ /* 0x004fea000383ffff */
[----:B------:R-:W-:Y:S05]  /*26d70*/  BRA `(.L_x_8868) ;  /* 0xffffff8000c47947 */ /* 0x000fea000383ffff */
.L_x_8663:
[----:B-1----:R1:W2:Y:S02]  /*26d80*/  SYNCS.PHASECHK.TRANS64.TRYWAIT P0, [R8+URZ+0x288a0], R7 ;  /* 0x0288a007080075a7 */ /* 0x0022a4000800017f */
[----:B--2---:R-:W-:Y:S05]  /*26d90*/  @!P0 NANOSLEEP.SYNCS 0x989680 ;  /* 0x009896800000895d */ /* 0x004fea0003900000 */
[----:B------:R-:W2:Y:S02]  /*26da0*/  @!P0 SYNCS.PHASECHK.TRANS64 P0, [R8+URZ+0x288a0], R7 ;  /* 0x0288a007080085a7 */ /* 0x000ea4000800007f */
[----:B--2---:R-:W-:Y:S05]  /*26db0*/  @!P0 BRA `(.L_x_8663) ;  /* 0xfffffffc00f08947 */ /* 0x004fea000383ffff */
[----:B------:R-:W-:Y:S05]  /*26dc0*/  BRA `(.L_x_8869) ;  /* 0xffffff8400dc7947 */ /* 0x000fea000383ffff */
.L_x_8669:
[----:B--2---:R2:W3:Y:S02]  /*26dd0*/  SYNCS.PHASECHK.TRANS64.TRYWAIT P0, [R8+URZ+0x288c0], R7 ;  /* 0x0288c007080075a7 */ /* 0x0044e4000800017f */
[----:B---3--:R-:W-:Y:S05]  /*26de0*/  @!P0 NANOSLEEP.SYNCS 0x989680 ;  /* 0x009896800000895d */ /* 0x008fea0003900000 */
[----:B------:R-:W3:Y:S02]  /*26df0*/  @!P0 SYNCS.PHASECHK.TRANS64 P0, [R8+URZ+0x288c0], R7 ;  /* 0x0288c007080085a7 */ /* 0x000ee4000800007f */
[----:B---3--:R-:W-:Y:S05]  /*26e00*/  @!P0 BRA `(.L_x_8669) ;  /* 0xfffffffc00f08947 */ /* 0x008fea000383ffff */
[----:B------:R-:W-:Y:S05]  /*26e10*/  BRA `(.L_x_8870) ;  /* 0xffffff8800987947 */ /* 0x000fea000383ffff */
.L_x_8691:
        /* <DEDUP_REMOVED lines=11> */
.L_x_8872:
[----:B------:R-:W-:Y:S05]  /*26ed0*/  BSYNC B0 ;  /* 0x0000000000007941 */ /* 0x000fea0003800000 */
.L_x_8871:
[----:B------:R-:W-:Y:S05]  /*26ee0*/  BRA `(.L_x_8873) ;  /* 0xffffff9400fc7947 */ /* 0x000fea000383ffff */
.L_x_8693:
[----:B------:R-:W-:Y:S01]  /*26ef0*/  BSSY B0, `(.L_x_8874) ;  /* 0x0000006000007945 */ /* 0x000fe20003800000 */
[----:B------:R-:W-:-:S07]  /*26f00*/  IMAD.MOV.U32 R15, RZ, RZ, -0x1 ;  /* 0xffffffffff0f7424 */ /* 0x000fce00078e00ff */
[----:B01-3--:R-:W-:Y:S05]  /*26f10*/  WARPSYNC.COLLECTIVE R15, `(.L_x_8875) ;  /* 0x000000000f0c7348 */ /* 0x00bfea0003c00000 */
[----:B------:R-:W-:Y:S02]  /*26f20*/  ELECT P6, UR62, PT ;  /* 0x00000000003e782f */ /* 0x000fe400038c0000 */
[----:B------:R-:W-:Y:S01]  /*26f30*/  MOV R14, UR62 ;  /* 0x0000003e000e7c02 */ /* 0x000fe20008000f00 */
[----:B01-3--:R-:W-:Y:S10]  /*26f40*/  ENDCOLLECTIVE ;  /* 0x000000000000791b */ /* 0x00bff40003800000 */
.L_x_8875:
[----:B------:R-:W-:Y:S05]  /*26f50*/  BSYNC B0 ;  /* 0x0000000000007941 */ /* 0x000fea0003800000 */
.L_x_8874:
[----:B------:R-:W-:Y:S05]  /*26f60*/  BRA `(.L_x_8876) ;  /* 0xffffff9800087947 */ /* 0x000fea000383ffff */
.L_x_8695:
[----:B-1----:R1:W2:Y:S02]  /*26f70*/  SYNCS.PHASECHK.TRANS64.TRYWAIT P0, [R0+URZ+0x28840], R2 ;  /* 0x02884002000075a7 */ /* 0x0022a4000800017f */
[----:B--2---:R-:W-:Y:S05]  /*26f80*/  @!P0 NANOSLEEP.SYNCS 0x989680 ;  /* 0x009896800000895d */ /* 0x004fea0003900000 */
[----:B------:R-:W2:Y:S02]  /*26f90*/  @!P0 SYNCS.PHASECHK.TRANS64 P0, [R0+URZ+0x28840], R2 ;  /* 0x02884002000085a7 */ /* 0x000ea4000800007f */
[----:B--2---:R-:W-:Y:S05]  /*26fa0*/  @!P0 BRA `(.L_x_8695) ;  /* 0xfffffffc00f08947 */ /* 0x004fea000383ffff */
[----:B------:R-:W-:Y:S05]  /*26fb0*/  BRA `(.L_x_8877) ;  /* 0xffffff9800707947 */ /* 0x000fea000383ffff */
.L_x_8699:
[----:B------:R-:W2:Y:S01]  /*26fc0*/  LDL.LU R11, [R1+0x40] ;  /* 0x00004000010b7983 */ /* 0x000ea20000300800 */
[----:B------:R-:W-:Y:S02]  /*26fd0*/  IMAD.MOV.U32 R5, RZ, RZ, R12 ;  /* 0x000000ffff057224 */ /* 0x000fe400078e000c */
        /* <DEDUP_REMOVED lines=11> */
.L_x_8878:
[----:B------:R-:W-:Y:S02]  /*27090*/  IMAD.MOV.U32 R13, RZ, RZ, R4 ;  /* 0x000000ffff0d7224 */ /* 0x000fe400078e0004 */
[----:B------:R-:W-:-:S07]  /*270a0*/  IMAD.MOV.U32 R6, RZ, RZ, R14 ;  /* 0x000000ffff067224 */ /* 0x000fce00078e000e */
[----:B------:R-:W-:Y:S05]  /*270b0*/  WARPSYNC.COLLECTIVE R15, `(.L_x_8879) ;  /* 0x000000000f087348 */ /* 0x000fea0003c00000 */
[----:B------:R0:W1:Y:S02]  /*270c0*/  SHFL.IDX P6, R14, R13, R12, R11 ;  /* 0x0000000c0d0e7389 */ /* 0x00006400000c000b */
[----:B01----:R-:W-:Y:S01]  /*270d0*/  ENDCOLLECTIVE ;  /* 0x000000000000791b */ /* 0x003fe20003800000 */
.L_x_8879:
[----:B------:R-:W-:Y:S02]  /*270e0*/  IMAD.MOV.U32 R13, RZ, RZ, R3 ;  /* 0x000000ffff0d7224 */ /* 0x000fe400078e0003 */
[----:B------:R-:W-:Y:S02]  /*270f0*/  IMAD.MOV.U32 R12, RZ, RZ, 0x1 ;  /* 0x00000001ff0c7424 */ /* 0x000fe400078e00ff */
[----:B------:R-:W-:-:S07]  /*27100*/  IMAD.MOV.U32 R7, RZ, RZ, R14 ;  /* 0x000000ffff077224 */ /* 0x000fce00078e000e */
[----:B------:R-:W-:Y:S05]  /*27110*/  WARPSYNC.COLLECTIVE R15, `(.L_x_8880) ;  /* 0x000000000f087348 */ /* 0x000fea0003c00000 */
[----:B------:R0:W1:Y:S02]  /*27120*/  SHFL.IDX P6, R14, R13, R12, R11 ;  /* 0x0000000c0d0e7389 */ /* 0x00006400000c000b */
[----:B01----:R-:W-:Y:S01]  /*27130*/  ENDCOLLECTIVE ;  /* 0x000000000000791b */ /* 0x003fe20003800000 */
.L_x_8880:
[----:B------:R-:W-:-:S05]  /*27140*/  @!P2 LEA R7, P3, R9, R7, 0x1 ;  /* 0x000000070907a211 */ /* 0x000fca00078608ff */
        /* <DEDUP_REMOVED lines=15> */
.L_x_8881:
[----:B------:R-:W-:Y:S02]  /*27240*/  IMAD.MOV.U32 R13, RZ, RZ, R3 ;  /* 0x000000ffff0d7224 */ /* 0x000fe400078e0003 */
[----:B------:R-:W-:Y:S02]  /*27250*/  IMAD.MOV.U32 R12, RZ, RZ, 0x2 ;  /* 0x00000002ff0c7424 */ /* 0x000fe400078e00ff */
[----:B------:R-:W-:-:S07]  /*27260*/  IMAD.MOV.U32 R5, RZ, RZ, R14 ;  /* 0x000000ffff057224 */ /* 0x000fce00078e000e */
[----:B------:R-:W-:Y:S05]  /*27270*/  WARPSYNC.COLLECTIVE R15, `(.L_x_8882) ;  /* 0x000000000f087348 */ /* 0x000fea0003c00000 */
[----:B------:R0:W1:Y:S02]  /*27280*/  SHFL.IDX P6, R14, R13, R12, R11 ;  /* 0x0000000c0d0e7389 */ /* 0x00006400000c000b */
[----:B01----:R-:W-:Y:S01]  /*27290*/  ENDCOLLECTIVE ;  /* 0x000000000000791b */ /* 0x003fe20003800000 */
.L_x_8882:
        /* <DEDUP_REMOVED lines=16> */
.L_x_8883:
[----:B------:R-:W-:Y:S02]  /*273a0*/  IMAD.MOV.U32 R13, RZ, RZ, R3 ;  /* 0x000000ffff0d7224 */ /* 0x000fe400078e0003 */
[----:B------:R-:W-:Y:S02]  /*273b0*/  IMAD.MOV.U32 R12, RZ, RZ, 0x3 ;  /* 0x00000003ff0c7424 */ /* 0x000fe400078e00ff */
[----:B------:R-:W-:-:S07]  /*273c0*/  IMAD.MOV.U32 R5, RZ, RZ, R14 ;  /* 0x000000ffff057224 */ /* 0x000fce00078e000e */
[----:B------:R-:W-:Y:S05]  /*273d0*/  WARPSYNC.COLLECTIVE R15, `(.L_x_8884) ;  /* 0x000000000f087348 */ /* 0x000fea0003c00000 */
[----:B------:R0:W1:Y:S02]  /*273e0*/  SHFL.IDX P6, R14, R13, R12, R11 ;  /* 0x0000000c0d0e7389 */ /* 0x00006400000c000b */
[----:B01----:R-:W-:Y:S01]  /*273f0*/  ENDCOLLECTIVE ;  /* 0x000000000000791b */ /* 0x003fe20003800000 */
.L_x_8884:
        /* <DEDUP_REMOVED lines=16> */
.L_x_8885:
[----:B------:R-:W-:Y:S02]  /*27500*/  IMAD.MOV.U32 R13, RZ, RZ, R3 ;  /* 0x000000ffff0d7224 */ /* 0x000fe400078e0003 */
[----:B------:R-:W-:Y:S02]  /*27510*/  IMAD.MOV.U32 R12, RZ, RZ, 0x4 ;  /* 0x00000004ff0c7424 */ /* 0x000fe400078e00ff */
[----:B------:R-:W-:-:S07]  /*27520*/  IMAD.MOV.U32 R5, RZ, RZ, R14 ;  /* 0x000000ffff057224 */ /* 0x000fce00078e000e */
[----:B------:R-:W-:Y:S05]  /*27530*/  WARPSYNC.COLLECTIVE R15, `(.L_x_8886) ;  /* 0x000000000f087348 */ /* 0x000fea0003c00000 */
[----:B------:R0:W1:Y:S02]  /*27540*/  SHFL.IDX P6, R14, R13, R12, R11 ;  /* 0x0000000c0d0e7389 */ /* 0x00006400000c000b */
[----:B01----:R-:W-:Y:S01]  /*27550*/  ENDCOLLECTIVE ;  /* 0x000000000000791b */ /* 0x003fe20003800000 */
.L_x_8886:
        /* <DEDUP_REMOVED lines=16> */
.L_x_8887:
[----:B------:R-:W-:Y:S02]  /*27660*/  IMAD.MOV.U32 R13, RZ, RZ, R3 ;  /* 0x000000ffff0d7224 */ /* 0x000fe400078e0003 */
[----:B------:R-:W-:Y:S02]  /*27670*/  IMAD.MOV.U32 R12, RZ, RZ, 0x5 ;  /* 0x00000005ff0c7424 */ /* 0x000fe400078e00ff */
[----:B------:R-:W-:-:S07]  /*27680*/  IMAD.MOV.U32 R5, RZ, RZ, R14 ;  /* 0x000000ffff057224 */ /* 0x000fce00078e000e */
[----:B------:R-:W-:Y:S05]  /*27690*/  WARPSYNC.COLLECTIVE R15, `(.L_x_8888) ;  /* 0x000000000f087348 */ /* 0x000fea0003c00000 */
[----:B------:R0:W1:Y:S02]  /*276a0*/  SHFL.IDX P6, R14, R13, R12, R11 ;  /* 0x0000000c0d0e7389 */ /* 0x00006400000c000b */
[----:B01----:R-:W-:Y:S01]  /*276b0*/  ENDCOLLECTIVE ;  /* 0x000000000000791b */ /* 0x003fe20003800000 */
.L_x_8888:
        /* <DEDUP_REMOVED lines=16> */
.L_x_8889:
[----:B------:R-:W-:Y:S02]  /*277c0*/  IMAD.MOV.U32 R13, RZ, RZ, R3 ;  /* 0x000000ffff0d7224 */ /* 0x000fe400078e0003 */
[----:B------:R-:W-:Y:S02]  /*277d0*/  IMAD.MOV.U32 R12, RZ, RZ, 0x6 ;  /* 0x00000006ff0c7424 */ /* 0x000fe400078e00ff */
[----:B------:R-:W-:-:S07]  /*277e0*/  IMAD.MOV.U32 R5, RZ, RZ, R14 ;  /* 0x000000ffff057224 */ /* 0x000fce00078e000e */
[----:B------:R-:W-:Y:S05]  /*277f0*/  WARPSYNC.COLLECTIVE R15, `(.L_x_8890) ;  /* 0x000000000f087348 */ /* 0x000fea0003c00000 */
[----:B------:R0:W1:Y:S02]  /*27800*/  SHFL.IDX P6, R14, R13, R12, R11 ;  /* 0x0000000c0d0e7389 */ /* 0x00006400000c000b */
[----:B01----:R-:W-:Y:S01]  /*27810*/  ENDCOLLECTIVE ;  /* 0x000000000000791b */ /* 0x003fe20003800000 */
.L_x_8890:
        /* <DEDUP_REMOVED lines=16> */
.L_x_8891:
[----:B------:R-:W-:Y:S02]  /*27920*/  IMAD.MOV.U32 R13, RZ, RZ, R3 ;  /* 0x000000ffff0d7224 */ /* 0x000fe400078e0003 */
[----:B------:R-:W-:Y:S02]  /*27930*/  IMAD.MOV.U32 R12, RZ, RZ, 0x7 ;  /* 0x00000007ff0c7424 */ /* 0x000fe400078e00ff */
[----:B------:R-:W-:-:S07]  /*27940*/  IMAD.MOV.U32 R5, RZ, RZ, R14 ;  /* 0x000000ffff057224 */ /* 0x000fce00078e000e */
[----:B------:R-:W-:Y:S05]  /*27950*/  WARPSYNC.COLLECTIVE R15, `(.L_x_8892) ;  /* 0x000000000f087348 */ /* 0x000fea0003c00000 */
[----:B------:R0:W1:Y:S02]  /*27960*/  SHFL.IDX P6, R14, R13, R12, R11 ;  /* 0x0000000c0d0e7389 */ /* 0x00006400000c000b */
[----:B01----:R-:W-:Y:S01]  /*27970*/  ENDCOLLECTIVE ;  /* 0x000000000000791b */ /* 0x003fe20003800000 */
.L_x_8892:
        /* <DEDUP_REMOVED lines=14> */
.L_x_8893:
[----:B------:R-:W-:Y:S01]  /*27a60*/  IMAD.MOV.U32 R3, RZ, RZ, R14 ;  /* 0x000000ffff037224 */ /* 0x000fe200078e000e */
[----:B------:R-:W-:Y:S06]  /*27a70*/  BRA `(.L_x_8894) ;  /* 0xffffff9c00287947 */ /* 0x000fec000383ffff */
.L_x_8704:
[----:B--2---:R-:W2:Y:S02]  /*27a80*/  LDL R2, [R1] ;  /* 0x0000000001027983 */ /* 0x004ea40000100800 */
[----:B--2---:R2:W3:Y:S02]  /*27a90*/  SYNCS.PHASECHK.TRANS64.TRYWAIT P0, [R2+URZ+0x28820], R0 ;  /* 0x02882000020075a7 */ /* 0x0044e4000800017f */
[----:B---3--:R-:W-:Y:S05]  /*27aa0*/  @!P0 NANOSLEEP.SYNCS 0x989680 ;  /* 0x009896800000895d */ /* 0x008fea0003900000 */
[----:B------:R-:W3:Y:S02]  /*27ab0*/  @!P0 SYNCS.PHASECHK.TRANS64 P0, [R2+URZ+0x28820], R0 ;  /* 0x02882000020085a7 */ /* 0x000ee4000800007f */
[----:B---3--:R-:W-:Y:S05]  /*27ac0*/  @!P0 BRA `(.L_x_8704) ;  /* 0xfffffffc00ec8947 */ /* 0x008fea000383ffff */
[----:B------:R-:W-:Y:S05]  /*27ad0*/  BRA `(.L_x_8895) ;  /* 0xffffff9c00987947 */ /* 0x000fea000383ffff */
.L_x_8713:
[----:B--2---:R2:W3:Y:S02]  /*27ae0*/  SYNCS.PHASECHK.TRANS64.TRYWAIT P0, [R3+URZ+0x28840], R2 ;  /* 0x02884002030075a7 */ /* 0x0044e4000800017f */
[----:B---3--:R-:W-:Y:S05]  /*27af0*/  @!P0 NANOSLEEP.SYNCS 0x989680 ;  /* 0x009896800000895d */ /* 0x008fea0003900000 */
[----:B------:R-:W3:Y:S02]  /*27b00*/  @!P0 SYNCS.PHASECHK.TRANS64 P0, [R3+URZ+0x28840], R2 ;  /* 0x02884002030085a7 */ /* 0x000ee4000800007f */
[----:B---3--:R-:W-:Y:S05]  /*27b10*/  @!P0 BRA `(.L_x_8713) ;  /* 0xfffffffc00f08947 */ /* 0x008fea000383ffff */
[----:B------:R-:W-:Y:S05]  /*27b20*/  BRA `(.L_x_8896) ;  /* 0xffffffa000647947 */ /* 0x000fea000383ffff */
.L_x_8719:
[----:B-1----:R1:W2:Y:S02]  /*27b30*/  SYNCS.PHASECHK.TRANS64.TRYWAIT P0, [R2+URZ+0x28860], R3 ;  /* 0x02886003020075a7 */ /* 0x0022a4000800017f */
[----:B--2---:R-:W-:Y:S05]  /*27b40*/  @!P0 NANOSLEEP.SYNCS 0x989680 ;  /* 0x009896800000895d */ /* 0x004fea0003900000 */
[----:B------:R-:W2:Y:S02]  /*27b50*/  @!P0 SYNCS.PHASECHK.TRANS64 P0, [R2+URZ+0x28860], R3 ;  /* 0x02886003020085a7 */ /* 0x000ea4000800007f */
[----:B--2---:R-:W-:Y:S05]  /*27b60*/  @!P0 BRA `(.L_x_8719) ;  /* 0xfffffffc00f08947 */ /* 0x004fea000383ffff */
[----:B------:R-:W-:Y:S05]  /*27b70*/  BRA `(.L_x_8897) ;  /* 0xffffffa400407947 */ /* 0x000fea000383ffff */
.L_x_8729:
[----:B--2---:R2:W3:Y:S02]  /*27b80*/  SYNCS.PHASECHK.TRANS64.TRYWAIT P0, [R3+URZ+0x28840], R2 ;  /* 0x02884002030075a7 */ /* 0x0044e4000800017f */
[----:B---3--:R-:W-:Y:S05]  /*27b90*/  @!P0 NANOSLEEP.SYNCS 0x989680 ;  /* 0x009896800000895d */ /* 0x008fea0003900000 */
[----:B------:R-:W3:Y:S02]  /*27ba0*/  @!P0 SYNCS.PHASECHK.TRANS64 P0, [R3+URZ+0x28840], R2 ;  /* 0x02884002030085a7 */ /* 0x000ee4000800007f */
[----:B---3--:R-:W-:Y:S05]  /*27bb0*/  @!P0 BRA `(.L_x_8729) ;  /* 0xfffffffc00f08947 */ /* 0x008fea000383ffff */
[----:B------:R-:W-:Y:S05]  /*27bc0*/  BRA `(.L_x_8898) ;  /* 0xffffffa800ec7947 */ /* 0x000fea000383ffff */
.L_x_8735:
[----:B-1----:R1:W2:Y:S02]  /*27bd0*/  SYNCS.PHASECHK.TRANS64.TRYWAIT P0, [R2+URZ+0x28860], R3 ;  /* 0x02886003020075a7 */ /* 0x0022a4000800017f */
[----:B--2---:R-:W-:Y:S05]  /*27be0*/  @!P0 NANOSLEEP.SYNCS 0x989680 ;  /* 0x009896800000895d */ /* 0x004fea0003900000 */
[----:B------:R-:W2:Y:S02]  /*27bf0*/  @!P0 SYNCS.PHASECHK.TRANS64 P0, [R2+URZ+0x28860], R3 ;  /* 0x02886003020085a7 */ /* 0x000ea4000800007f */
[----:B--2---:R-:W-:Y:S05]  /*27c00*/  @!P0 BRA `(.L_x_8735) ;  /* 0xfffffffc00f08947 */ /* 0x004fea000383ffff */
[----:B------:R-:W-:Y:S05]  /*27c10*/  BRA `(.L_x_8899) ;  /* 0xffffffac00c87947 */ /* 0x000fea000383ffff */
.L_x_8745:
[----:B---3--:R3:W4:Y:S02]  /*27c20*/  SYNCS.PHASECHK.TRANS64.TRYWAIT P0, [R2+URZ+0x28840], R3 ;  /* 0x02884003020075a7 */ /* 0x008724000800017f */
[----:B----4-:R-:W-:Y:S05]  /*27c30*/  @!P0 NANOSLEEP.SYNCS 0x989680 ;  /* 0x009896800000895d */ /* 0x010fea0003900000 */
[----:B------:R-:W4:Y:S02]  /*27c40*/  @!P0 SYNCS.PHASECHK.TRANS64 P0, [R2+URZ+0x28840], R3 ;  /* 0x02884003020085a7 */ /* 0x000f24000800007f */
[----:B----4-:R-:W-:Y:S05]  /*27c50*/  @!P0 BRA `(.L_x_8745) ;  /* 0xfffffffc00f08947 */ /* 0x010fea000383ffff */
[----:B------:R-:W-:Y:S05]  /*27c60*/  BRA `(.L_x_8900) ;  /* 0xffffffb400487947 */ /* 0x000fea000383ffff */
.L_x_8751:
[----:B-1----:R1:W2:Y:S02]  /*27c70*/  SYNCS.PHASECHK.TRANS64.TRYWAIT P0, [R2+URZ+0x28860], R5 ;  /* 0x02886005020075a7 */ /* 0x0022a4000800017f */
[----:B--2---:R-:W-:Y:S05]  /*27c80*/  @!P0 NANOSLEEP.SYNCS 0x989680 ;  /* 0x009896800000895d */ /* 0x004fea0003900000 */
[----:B------:R-:W2:Y:S02]  /*27c90*/  @!P0 SYNCS.PHASECHK.TRANS64 P0, [R2+URZ+0x28860], R5 ;  /* 0x02886005020085a7 */ /* 0x000ea4000800007f */
[----:B--2---:R-:W-:Y:S05]  /*27ca0*/  @!P0 BRA `(.L_x_8751) ;  /* 0xfffffffc00f08947 */ /* 0x004fea000383ffff */
[----:B------:R-:W-:Y:S05]  /*27cb0*/  BRA `(.L_x_8901) ;  /* 0xffffffb800207947 */ /* 0x000fea000383ffff */
.L_x_8763:
[----:B---3--:R3:W4:Y:S02]  /*27cc0*/  SYNCS.PHASECHK.TRANS64.TRYWAIT P0, [R0+URZ+0x28860], R2 ;  /* 0x02886002000075a7 */ /* 0x008724000800017f */
[----:B----4-:R-:W-:Y:S05]  /*27cd0*/  @!P0 NANOSLEEP.SYNCS 0x989680 ;  /* 0x009896800000895d */ /* 0x010fea0003900000 */
[----:B------:R-:W4:Y:S02]  /*27ce0*/  @!P0 SYNCS.PHASECHK.TRANS64 P0, [R0+URZ+0x28860], R2 ;  /* 0x02886002000085a7 */ /* 0x000f24000800007f */
[----:B----4-:R-:W-:Y:S05]  /*27cf0*/  @!P0 BRA `(.L_x_8763) ;  /* 0xfffffffc00f08947 */ /* 0x010fea000383ffff */
[----:B------:R-:W-:Y:S05]  /*27d00*/  BRA `(.L_x_8902) ;  /* 0xffffffbc00807947 */ /* 0x000fea000383ffff */
.L_x_8771:
[----:B------:R-:W-:Y:S01]  /*27d10*/  BSSY B0, `(.L_x_8903) ;  /* 0x0000008000007945 */ /* 0x000fe20003800000 */
[----:B------:R-:W-:Y:S02]  /*27d20*/  IMAD.MOV.U32 R13, RZ, RZ, R16 ;  /* 0x000000ffff0d7224 */ /* 0x000fe400078e0010 */
[----:B------:R-:W-:Y:S02]  /*27d30*/  IMAD.MOV.U32 R12, RZ, RZ, RZ ;  /* 0x000000ffff0c7224 */ /* 0x000fe400078e00ff */
[----:B0-----:R-:W-:Y:S02]  /*27d40*/  IMAD.MOV.U32 R11, RZ, RZ, 0x1f ;  /* 0x0000001fff0b7424 */ /* 0x001fe400078e00ff */
[----:B------:R-:W-:-:S07]  /*27d50*/  IMAD.MOV.U32 R15, RZ, RZ, -0x1 ;  /* 0xffffffffff0f7424 */ /* 0x000fce00078e00ff */
[----:B-1---5:R-:W-:Y:S05]  /*27d60*/  WARPSYNC.COLLECTIVE R15, `(.L_x_8904) ;  /* 0x000000000f087348 */ /* 0x022fea0003c00000 */
[----:B------:R0:W2:Y:S02]  /*27d70*/  SHFL.IDX P6, R14, R13, R12, R11 ;  /* 0x0000000c0d0e7389 */ /* 0x0000a400000c000b */
[----:B012--5:R-:W-:Y:S01]  /*27d80*/  ENDCOLLECTIVE ;  /* 0x000000000000791b */ /* 0x027fe20003800000 */
.L_x_8904:
[----:B------:R-:W-:Y:S05]  /*27d90*/  BSYNC B0 ;  /* 0x0000000000007941 */ /* 0x000fea0003800000 */
.L_x_8903:
        /* <DEDUP_REMOVED lines=10> */
.L_x_8905:
        /* <DEDUP_REMOVED lines=16> */
.L_x_8906:
        /* <DEDUP_REMOVED lines=9> */
.L_x_8907:
        /* <DEDUP_REMOVED lines=8> */
.L_x_8908:
        /* <DEDUP_REMOVED lines=8> */
.L_x_8909:
        /* <DEDUP_REMOVED lines=8> */
.L_x_8910:
        /* <DEDUP_REMOVED lines=9> */
.L_x_8911:
[----:B------:R-:W-:Y:S01]  /*281e0*/  IMAD.MOV.U32 R16, RZ, RZ, R14 ;  /* 0x000000ffff107224 */ /* 0x000fe200078e000e */
[----:B------:R-:W-:Y:S06]  /*281f0*/  BRA `(.L_x_8912) ;  /* 0xffffffc000107947 */ /* 0x000fec000383ffff */
.L_x_8776:
[----:B------:R-:W-:Y:S01]  /*28200*/  BSSY B0, `(.L_x_8913) ;  /* 0x0000008000007945 */ /* 0x000fe20003800000 */
[----:B-----5:R-:W-:Y:S02]  /*28210*/  IMAD.MOV.U32 R13, RZ, RZ, R2 ;  /* 0x000000ffff0d7224 */ /* 0x020fe400078e0002 */
[----:B------:R-:W-:Y:S02]  /*28220*/  IMAD.MOV.U32 R12, RZ, RZ, 0x1 ;  /* 0x00000001ff0c7424 */ /* 0x000fe400078e00ff */
[----:B0-----:R-:W-:Y:S02]  /*28230*/  IMAD.MOV.U32 R11, RZ, RZ, RZ ;  /* 0x000000ffff0b7224 */ /* 0x001fe400078e00ff */
[----:B------:R-:W-:-:S07]  /*28240*/  IMAD.MOV.U32 R15, RZ, RZ, -0x1 ;  /* 0xffffffffff0f7424 */ /* 0x000fce00078e00ff */
[----:B-1----:R-:W-:Y:S05]  /*28250*/  WARPSYNC.COLLECTIVE R15, `(.L_x_8914) ;  /* 0x000000000f087348 */ /* 0x002fea0003c00000 */
[----:B------:R0:W2:Y:S02]  /*28260*/  SHFL.UP P6, R14, R13, R12, R11 ;  /* 0x0400000c0d0e7389 */ /* 0x0000a400000c000b */
[----:B012---:R-:W-:Y:S01]  /*28270*/  ENDCOLLECTIVE ;  /* 0x000000000000791b */ /* 0x007fe20003800000 */
.L_x_8914:
[----:B------:R-:W-:Y:S05]  /*28280*/  BSYNC B0 ;  /* 0x0000000000007941 */ /* 0x000fea0003800000 */
.L_x_8913:
        /* <DEDUP_REMOVED lines=12> */
.L_x_8915:
        /* <DEDUP_REMOVED lines=8> */
.L_x_8916:
        /* <DEDUP_REMOVED lines=8> */
.L_x_8917:
        /* <DEDUP_REMOVED lines=8> */
.L_x_8918:
        /* <DEDUP_REMOVED lines=9> */
.L_x_8919:
[----:B------:R-:W-:Y:S01]  /*28560*/  IMAD.MOV.U32 R16, RZ, RZ, R14 ;  /* 0x000000ffff107224 */ /* 0x000fe200078e000e */
[----:B------:R-:W-:Y:S06]  /*28570*/  BRA `(.L_x_8920) ;  /* 0xffffffbc00d07947 */ /* 0x000fec000383ffff */
.L_x_8778:
[----:B------:R-:W-:Y:S01]  /*28580*/  BSSY B0, `(.L_x_8921) ;  /* 0x0000006000007945 */ /* 0x000fe20003800000 */
[----:B------:R-:W-:Y:S01]  /*28590*/  PLOP3.LUT P6, PT, P6, PT, PT, 0x8, 0x0 ;  /* 0x000000000000781c */ /* 0x000fe200037ce170 */
[----:B------:R-:W-:-:S12]  /*285a0*/  IMAD.MOV.U32 R15, RZ, RZ, -0x1 ;  /* 0xffffffffff0f7424 */ /* 0x000fd800078e00ff */
[----:B01---5:R-:W-:Y:S05]  /*285b0*/  WARPSYNC.COLLECTIVE R15, `(.L_x_8922) ;  /* 0x000000000f087348 */ /* 0x023fea0003c00000 */
[----:B------:R-:W-:Y:S01]  /*285c0*/  VOTE.ANY R14, PT, P6 ;  /* 0x00000000000e7806 */ /* 0x000fe200030e0100 */
[----:B01---5:R-:W-:Y:S06]  /*285d0*/  ENDCOLLECTIVE ;  /* 0x000000000000791b */ /* 0x023fec0003800000 */
.L_x_8922:
[----:B------:R-:W-:Y:S05]  /*285e0*/  BSYNC B0 ;  /* 0x0000000000007941 */ /* 0x000fea0003800000 */
.L_x_8921:
        /* <DEDUP_REMOVED lines=9> */
.L_x_8923:
[----:B------:R-:W-:Y:S01]  /*28680*/  IMAD.MOV.U32 R17, RZ, RZ, R14 ;  /* 0x000000ffff117224 */ /* 0x000fe200078e000e */
[----:B------:R-:W-:Y:S06]  /*28690*/  BRA `(.L_x_8924) ;  /* 0xffffffbc00c07947 */ /* 0x000fec000383ffff */
.L_x_8780:
[----:B------:R-:W-:Y:S01]  /*286a0*/  BSSY B0, `(.L_x_8925) ;  /* 0x0000007000007945 */ /* 0x000fe20003800000 */
[----:B------:R-:W-:Y:S02]  /*286b0*/  IMAD.MOV.U32 R13, RZ, RZ, R3 ;  /* 0x000000ffff0d7224 */ /* 0x000fe400078e0003 */
[----:B0-----:R-:W-:Y:S02]  /*286c0*/  IMAD.MOV.U32 R11, RZ, RZ, 0x1f ;  /* 0x0000001fff0b7424 */ /* 0x001fe400078e00ff */
[----:B------:R-:W-:-:S07]  /*286d0*/  IMAD.MOV.U32 R15, RZ, RZ, -0x1 ;  /* 0xffffffffff0f7424 */ /* 0x000fce00078e00ff */
[----:B-123-5:R-:W-:Y:S05]  /*286e0*/  WARPSYNC.COLLECTIVE R15, `(.L_x_8926) ;  /* 0x000000000f087348 */ /* 0x02efea0003c00000 */
[----:B------:R0:W4:Y:S02]  /*286f0*/  SHFL.IDX P6, R14, R13, R12, R11 ;  /* 0x0000000c0d0e7389 */ /* 0x00012400000c000b */
[----:B012345:R-:W-:Y:S01]  /*28700*/  ENDCOLLECTIVE ;  /* 0x000000000000791b */ /* 0x03ffe20003800000 */
.L_x_8926:
[----:B------:R-:W-:Y:S05]  /*28710*/  BSYNC B0 ;  /* 0x0000000000007941 */ /* 0x000fea0003800000 */
.L_x_8925:
[----:B------:R-:W-:Y:S01]  /*28720*/  IMAD.MOV.U32 R3, RZ, RZ, R14 ;  /* 0x000000ffff037224 */ /* 0x000fe200078e000e */
[----:B------:R-:W-:Y:S06]  /*28730*/  BRA `(.L_x_8927) ;  /* 0xffffffbc00b47947 */ /* 0x000fec000383ffff */
.L_x_8784:
[----:B0-----:R0:W1:Y:S02]  /*28740*/  SYNCS.PHASECHK.TRANS64.TRYWAIT P0, [R0+URZ+0x28820], R3 ;  /* 0x02882003000075a7 */ /* 0x001064000800017f */
[----:B-1----:R-:W-:Y:S05]  /*28750*/  @!P0 NANOSLEEP.SYNCS 0x989680 ;  /* 0x009896800000895d */ /* 0x002fea0003900000 */
[----:B------:R-:W1:Y:S02]  /*28760*/  @!P0 SYNCS.PHASECHK.TRANS64 P0, [R0+URZ+0x28820], R3 ;  /* 0x02882003000085a7 */ /* 0x000e64000800007f */
[----:B-1----:R-:W-:Y:S05]  /*28770*/  @!P0 BRA `(.L_x_8784) ;  /* 0xfffffffc00f08947 */ /* 0x002fea000383ffff */
[----:B------:R-:W-:Y:S05]  /*28780*/  BRA `(.L_x_8928) ;  /* 0xffffffc400387947 */ /* 0x000fea000383ffff */
.L_x_8785:
        /* <DEDUP_REMOVED lines=11> */
.L_x_8930:
[----:B------:R-:W-:Y:S05]  /*28840*/  BSYNC B0 ;  /* 0x0000000000007941 */ /* 0x000fea0003800000 */
.L_x_8929:
[----:B------:R-:W-:Y:S05]  /*28850*/  BRA `(.L_x_8931) ;  /* 0xffffffc400207947 */ /* 0x000fea000383ffff */
.L_x_8786:
[----:B------:R-:W-:Y:S01]  /*28860*/  BSSY B0, `(.L_x_8932) ;  /* 0x0000006000007945 */ /* 0x000fe20003800000 */
[----:B------:R-:W-:-:S07]  /*28870*/  IMAD.MOV.U32 R15, RZ, RZ, -0x1 ;  /* 0xffffffffff0f7424 */ /* 0x000fce00078e00ff */
[----:B01---5:R-:W-:Y:S05]  /*28880*/  WARPSYNC.COLLECTIVE R15, `(.L_x_8933) ;  /* 0x000000000f0c7348 */ /* 0x023fea0003c00000 */
[----:B------:R-:W-:Y:S02]  /*28890*/  ELECT P6, UR62, PT ;  /* 0x00000000003e782f */ /* 0x000fe400038c0000 */
[----:B------:R-:W-:Y:S01]  /*288a0*/  MOV R14, UR62 ;  /* 0x0000003e000e7c02 */ /* 0x000fe20008000f00 */
[----:B01---5:R-:W-:Y:S10]  /*288b0*/  ENDCOLLECTIVE ;  /* 0x000000000000791b */ /* 0x023ff40003800000 */
.L_x_8933:
[----:B------:R-:W-:Y:S05]  /*288c0*/  BSYNC B0 ;  /* 0x0000000000007941 */ /* 0x000fea0003800000 */
.L_x_8932:
[----:B------:R-:W-:Y:S05]  /*288d0*/  BRA `(.L_x_8934) ;  /* 0xffffffc400147947 */ /* 0x000fea000383ffff */
.L_x_8788:
[----:B0-----:R0:W1:Y:S02]  /*288e0*/  SYNCS.PHASECHK.TRANS64.TRYWAIT P0, [R6+URZ], R5 ;  /* 0x00000005060075a7 */ /* 0x001064000800017f */
[----:B-1----:R-:W-:Y:S05]  /*288f0*/  @!P0 NANOSLEEP.SYNCS 0x989680 ;  /* 0x009896800000895d */ /* 0x002fea0003900000 */
[----:B------:R-:W1:Y:S02]  /*28900*/  @!P0 SYNCS.PHASECHK.TRANS64 P0, [R6+URZ], R5 ;  /* 0x00000005060085a7 */ /* 0x000e64000800007f */
[----:B-1----:R-:W-:Y:S05]  /*28910*/  @!P0 BRA `(.L_x_8788) ;  /* 0xfffffffc00f08947 */ /* 0x002fea000383ffff */
[----:B------:R-:W-:Y:S05]  /*28920*/  BRA `(.L_x_8935) ;  /* 0xffffffc400507947 */ /* 0x000fea000383ffff */
.L_x_8789:
[----:B-1----:R1:W2:Y:S02]  /*28930*/  SYNCS.PHASECHK.TRANS64.TRYWAIT P0, [R7+URZ], R2 ;  /* 0x00000002070075a7 */ /* 0x0022a4000800017f */
[----:B--2---:R-:W-:Y:S05]  /*28940*/  @!P0 NANOSLEEP.SYNCS 0x989680 ;  /* 0x009896800000895d */ /* 0x004fea0003900000 */
[----:B------:R-:W2:Y:S02]  /*28950*/  @!P0 SYNCS.PHASECHK.TRANS64 P0, [R7+URZ], R2 ;  /* 0x00000002070085a7 */ /* 0x000ea4000800007f */
[----:B--2---:R-:W-:Y:S05]  /*28960*/  @!P0 BRA `(.L_x_8789) ;  /* 0xfffffffc00f08947 */ /* 0x004fea000383ffff */
[----:B------:R-:W-:Y:S05]  /*28970*/  BRA `(.L_x_8936) ;  /* 0xffffffc400447947 */ /* 0x000fea000383ffff */
.L_x_8791:
[----:B--2---:R2:W3:Y:S02]  /*28980*/  SYNCS.PHASECHK.TRANS64.TRYWAIT P0, [R4+URZ], R5 ;  /* 0x00000005040075a7 */ /* 0x0044e4000800017f */
[----:B---3--:R-:W-:Y:S05]  /*28990*/  @!P0 NANOSLEEP.SYNCS 0x989680 ;  /* 0x009896800000895d */ /* 0x008fea0003900000 */
[----:B------:R-:W3:Y:S02]  /*289a0*/  @!P0 SYNCS.PHASECHK.TRANS64 P0, [R4+URZ], R5 ;  /* 0x00000005040085a7 */ /* 0x000ee4000800007f */
[----:B---3--:R-:W-:Y:S05]  /*289b0*/  @!P0 BRA `(.L_x_8791) ;  /* 0xfffffffc00f08947 */ /* 0x008fea000383ffff */
[----:B------:R-:W-:Y:S05]  /*289c0*/  BRA `(.L_x_8937) ;  /* 0xffffffc4004c7947 */ /* 0x000fea000383ffff */
.L_x_8938:
        /* <DEDUP_REMOVED lines=11> */
.L_x_15319:


//--------------------- .text._ZN7cutlass13device_kernelIN5flash11enable_sm90INS1_16FlashAttnFwdSm90INS1_25CollectiveMainloopFwdSm90ILi2EN4cute5tupleIJNS5_1CILi1EEES8_S8_EEENS6_IJNS7_ILi128EEESA_SA_EEELi128ENS_10bfloat16_tEfNS_4arch4Sm90ELb1ELb0ELb0ELb0ELb0ELb0ELb0ELb1ELb1ELb1ELb0ELb0EEENS1_21CollectiveEpilogueFwdISB_S9_SC_SE_Li256ELb0ELb1ELb0ELb0EEENS1_30DynamicPersistentTileSchedulerILi256ELi128ELb0ELb1ELb1EEEEEEEEEvNT_6ParamsE --------------------------
	.section	.text._ZN7cutlass13device_kernelIN5flash11enable_sm90INS1_16FlashAttnFwdSm90INS1_25CollectiveMainloopFwdSm90ILi2EN4cute5tupleIJNS5_1CILi1EEES8_S8_EEENS6_IJNS7_ILi128EEESA_SA_EEELi128ENS_10bfloat16_tEfNS_4arch4Sm90ELb1ELb0ELb0ELb0ELb0ELb0ELb0ELb1ELb1ELb1ELb0ELb0EEENS1_21CollectiveEpilogueFwdISB_S9_SC_SE_Li256ELb0ELb1ELb0ELb0EEENS1_30DynamicPersistentTileSchedulerILi256ELi128ELb0ELb1ELb1EEEEEEEEEvNT_6ParamsE,"ax",@progbits
	.align	128
.text._ZN7cutlass13device_kernelIN5flash11enable_sm90INS1_16FlashAttnFwdSm90INS1_25CollectiveMainloopFwdSm90ILi2EN4cute5tupleIJNS5_1CILi1EEES8_S8_EEENS6_IJNS7_ILi128EEESA_SA_EEELi128ENS_10bfloat16_tEfNS_4arch4Sm90ELb1ELb0ELb0ELb0ELb0ELb0ELb0ELb1ELb1ELb1ELb0ELb0EEENS1_21CollectiveEpilogueFwdISB_S9_SC_SE_Li256ELb0ELb1ELb0ELb0EEENS1_30DynamicPersistentTileSchedulerILi256ELi128ELb0ELb1ELb1EEEEEEEEEvNT_6ParamsE:
        .type           _ZN7cutlass13device_kernelIN5flash11enable_sm90INS1_16FlashAttnFwdSm90INS1_25CollectiveMainloopFwdSm90ILi2EN4cute5tupleIJNS5_1CILi1EEES8_S8_EEENS6_IJNS7_ILi128EEESA_SA_EEELi128ENS_10bfloat16_tEfNS_4arch4Sm90ELb1ELb0ELb0ELb0ELb0ELb0ELb0ELb1ELb1ELb1ELb0ELb0EEENS1_21CollectiveEpilogueFwdISB_S9_SC_SE_Li256ELb0ELb1ELb0ELb0EEENS1_30DynamicPersistentTileSchedulerILi256ELi128ELb0ELb1ELb1EEEEEEEEEvNT_6ParamsE,@function
        .size           _ZN7cutlass13device_kernelIN5flash11enable_sm90INS1_16FlashAttnFwdSm90INS1_25CollectiveMainloopFwdSm90ILi2EN4cute5tupleIJNS5_1CILi1EEES8_S8_EEENS6_IJNS7_ILi128EEESA_SA_EEELi128ENS_10bfloat16_tEfNS_4arch4Sm90ELb1ELb0ELb0ELb0ELb0ELb0ELb0ELb1ELb1ELb1ELb0ELb0EEENS1_21CollectiveEpilogueFwdISB_S9_SC_SE_Li256ELb0ELb1ELb0ELb0EEENS1_30DynamicPersistentTileSchedulerILi256ELi128ELb0ELb1ELb1EEEEEEEEEvNT_6ParamsE,(.L_x_15320 - _ZN7cutlass13device_kernelIN5flash11enable_sm90INS1_16FlashAttnFwdSm90INS1_25CollectiveMainloopFwdSm90ILi2EN4cute5tupleIJNS5_1CILi1EEES8_S8_EEENS6_IJNS7_ILi128EEESA_SA_EEELi128ENS_10bfloat16_tEfNS_4arch4Sm90ELb1ELb0ELb0ELb0ELb0ELb0ELb0ELb1ELb1ELb1ELb0ELb0EEENS1_21CollectiveEpilogueFwdISB_S9_SC_SE_Li256ELb0ELb1ELb0ELb0EEENS1_30DynamicPersistentTileSchedulerILi256ELi128ELb0ELb1ELb1EEEEEEEEEvNT_6ParamsE)
        .other          _ZN7cutlass13device_kernelIN5flash11enable_sm90INS1_16FlashAttnFwdSm90INS1_25CollectiveMainloopFwdSm90ILi2EN4cute5tupleIJNS5_1CILi1EEES8_S8_EEENS6_IJNS7_ILi128EEESA_SA_EEELi128ENS_10bfloat16_tEfNS_4arch4Sm90ELb1ELb0ELb0ELb0ELb0ELb0ELb0ELb1ELb1ELb1ELb0ELb0EEENS1_21CollectiveEpilogueFwdISB_S9_SC_SE_Li256ELb0ELb1ELb0ELb0EEENS1_30DynamicPersistentTileSchedulerILi256ELi128ELb0ELb1ELb1EEEEEEEEEvNT_6ParamsE,@"STO_CUDA_ENTRY STV_DEFAULT"
_ZN7cutlass13device_kernelIN5flash11enable_sm90INS1_16FlashAttnFwdSm90INS1_25CollectiveMainloopFwdSm90ILi2EN4cute5tupleIJNS5_1CILi1EEES8_S8_EEENS6_IJNS7_ILi128EEESA_SA_EEELi128ENS_10bfloat16_tEfNS_4arch4Sm90ELb1ELb0ELb0ELb0ELb0ELb0ELb0ELb1ELb1ELb1ELb0ELb0EEENS1_21CollectiveEpilogueFwdISB_S9_SC_SE_Li256ELb0ELb1ELb0ELb0EEENS1_30DynamicPersistentTileSchedulerILi256ELi128ELb0ELb1ELb1EEEEEEEEEvNT_6ParamsE:
        /* <DEDUP_REMOVED lines=18> */
.L_x_8940:
[----:B------:R-:W-:Y:S05]  /*0120*/  BSYNC B0 ;  /* 0x0000000000007941 */ /* 0x000fea0003800000 */
.L_x_8939:
        /* <DEDUP_REMOVED lines=41> */
.L_x_8941:
        /* <DEDUP_REMOVED lines=22> */
.L_x_8942:
        /* <DEDUP_REMOVED lines=18> */
.L_x_8943:
        /* <DEDUP_REMOVED lines=22> */
.L_x_8944:
        /* <DEDUP_REMOVED lines=22> */
.L_x_8945:
[----:B------:R-:W-:Y:S01]  /*0900*/  PLOP3.LUT P0, PT, PT, PT, UP0, 0x80, 0x0 ;  /* 0x000000000000781c */ /* 0x000fe20003f0f008 */
[----:B------:R-:W-:Y:S01]  /*0910*/  UMOV UR38, 0x1 ;  /* 0x0000000100267882 */ /* 0x000fe20000000000 */
[----:B------:R-:W-:Y:S01]  /*0920*/  NOP ;  /* 0x0000000000007918 */ /* 0x000fe20000000000 */
[----:B------:R-:W-:Y:S01]  /*0930*/  USEL UR38, UR38, 0x2, !UP0 ;  /* 0x0000000226267887 */ /* 0x000fe2000c000000 */
[----:B------:R-:W-:Y:S01]  /*0940*/  ULDC.64 UR46, c[0x0][0x208] ;  /* 0x00008200002e7ab9 */ /* 0x000fe20000000a00 */
[----:B012-4-:R-:W-:Y:S08]  /*0950*/  BAR.SYNC.DEFER_BLOCKING 0x0 ;  /* 0x0000000000007b1d */ /* 0x017ff00000010000 */
[----:B------:R-:W-:Y:S05]  /*0960*/  @!P0 BRA `(.L_x_8946) ;  /* 0x000000a000708947 */ /* 0x000fea0003800000 */
.L_x_8947:
        /* <DEDUP_REMOVED lines=21> */
[CC--:B------:R-:W-:Y:S02]  /*0ac0*/  LEA.HI R4, R3.reuse, R190.reuse, RZ, 0x5 ;  /* 0x000000be03047211 */ /* 0x0c0fe400078f28ff */
[----:B------:R-:W-:Y:S02]  /*0ad0*/  LOP3.LUT R5, R0, 0xffffff80, RZ, 0xc0, !PT ;  /* 0xffffff8000057812 */ /* 0x000fe400078ec0ff */
[----:B------:R-:W-:Y:S01]  /*0ae0*/  LEA.HI R2, R3, R190, RZ, 0x4 ;  /* 0x000000be03027211 */ /* 0x000fe200078f20ff */
[----:B------:R-:W-:Y:S01]  /*0af0*/  IMAD.SHL.U32 R4, R4, 0x20, RZ ;  /* 0x0000002004047824 */ /* 0x000fe200078e00ff */
[----:B------:R-:W-:Y:S01]  /*0b00*/  SHF.R.S32.HI R185, RZ, 0x7, R0 ;  /* 0x00000007ffb97819 */ /* 0x000fe20000011400 */
[----:B------:R-:W-:Y:S01]  /*0b10*/  IMAD.IADD R184, R190, 0x1, -R5 ;  /* 0x00000001beb87824 */ /* 0x000fe200078e0a05 */
[----:B------:R-:W-:-:S02]  /*0b20*/  SHF.R.S32.HI R7, RZ, 0x4, R2 ;  /* 0x00000004ff077819 */ /* 0x000fc40000011402 */
[----:B------:R-:W-:Y:S02]  /*0b30*/  LOP3.LUT R5, R2, 0x3fffff0, RZ, 0xc0, !PT ;  /* 0x03fffff002057812 */ /* 0x000fe400078ec0ff */
[----:B------:R-:W-:Y:S02]  /*0b40*/  LOP3.LUT R4, R4, 0xfffffc00, RZ, 0xc0, !PT ;  /* 0xfffffc0004047812 */ /* 0x000fe400078ec0ff */
[----:B------:R-:W-:Y:S01]  /*0b50*/  LEA.HI R2, R2, R7, RZ, 0x1 ;  /* 0x0000000702027211 */ /* 0x000fe200078f08ff */
[----:B------:R-:W-:Y:S01]  /*0b60*/  IMAD.IADD R5, R190, 0x1, -R5 ;  /* 0x00000001be057824 */ /* 0x000fe200078e0a05 */
[----:B------:R-:W-:Y:S02]  /*0b70*/  SHF.R.S32.HI R9, RZ, 0x1f, R184 ;  /* 0x0000001fff097819 */ /* 0x000fe400000114b8 */
[----:B------:R-:W-:Y:S01]  /*0b80*/  LOP3.LUT R2, R2, 0x1ffffffe, RZ, 0xc0, !PT ;  /* 0x1ffffffe02027812 */ /* 0x000fe200078ec0ff */
[----:B------:R-:W-:Y:S01]  /*0b90*/  IMAD R5, R5, 0x40, R4 ;  /* 0x0000004005057824 */ /* 0x000fe200078e0204 */
[----:B------:R-:W-:-:S02]  /*0ba0*/  LEA.HI R4, R3, R190, RZ, 0x2 ;  /* 0x000000be03047211 */ /* 0x000fc400078f10ff */
[----:B------:R-:W-:Y:S01]  /*0bb0*/  LEA.HI R6, R9, R184, RZ, 0x2 ;  /* 0x000000b809067211 */ /* 0x000fe200078f10ff */
[----:B------:R-:W-:Y:S01]  /*0bc0*/  IMAD.IADD R2, R7, 0x1, -R2 ;  /* 0x0000000107027824 */ /* 0x000fe200078e0a02 */
[----:B------:R-:W-:Y:S02]  /*0bd0*/  LOP3.LUT R7, R4, 0xfffffffc, RZ, 0xc0, !PT ;  /* 0xfffffffc04077812 */ /* 0x000fe400078ec0ff */
[--C-:B------:R-:W-:Y:S01]  /*0be0*/  SHF.R.S32.HI R8, RZ, 0x2, R6.reuse ;  /* 0x00000002ff087819 */ /* 0x100fe20000011406 */
[----:B------:R-:W-:Y:S01]  /*0bf0*/  IMAD R187, R2, 0x8, R5 ;  /* 0x0000000802bb7824 */ /* 0x000fe200078e0205 */
[----:B------:R-:W-:Y:S01]  /*0c00*/  SHF.R.S32.HI R11, RZ, 0x1f, R6 ;  /* 0x0000001fff0b7819 */ /* 0x000fe20000011406 */
[----:B------:R-:W-:Y:S01]  /*0c10*/  IMAD.IADD R7, R190, 0x1, -R7 ;  /* 0x00000001be077824 */ /* 0x000fe200078e0a07 */
[----:B------:R-:W-:Y:S02]  /*0c20*/  LEA.HI R3, R3, R190, RZ, 0x3 ;  /* 0x000000be03037211 */ /* 0x000fe400078f18ff */
[----:B------:R-:W-:-:S02]  /*0c30*/  LEA.HI R11, R11, R8, RZ, 0x3 ;  /* 0x000000080b0b7211 */ /* 0x000fc400078f18ff */
[----:B------:R-:W-:Y:S02]  /*0c40*/  LEA.HI R2, R7, R7, RZ, 0x1 ;  /* 0x0000000707027211 */ /* 0x000fe400078f08ff */
[----:B------:R-:W-:Y:S02]  /*0c50*/  LOP3.LUT R19, R3, 0xfffffff8, RZ, 0xc0, !PT ;  /* 0xfffffff803137812 */ /* 0x000fe400078ec0ff */
[----:B------:R-:W-:Y:S02]  /*0c60*/  LOP3.LUT R11, R11, 0xfffffff8, RZ, 0xc0, !PT ;  /* 0xfffffff80b0b7812 */ /* 0x000fe400078ec0ff */
[----:B------:R-:W-:Y:S01]  /*0c70*/  LEA.HI R9, R9, R184, RZ, 0x5 ;  /* 0x000000b809097211 */ /* 0x000fe200078f28ff */
[----:B------:R-:W-:Y:S01]  /*0c80*/  IMAD.IADD R19, R190, 0x1, -R19 ;  /* 0x00000001be137824 */ /* 0x000fe200078e0a13 */
[----:B------:R-:W-:Y:S01]  /*0c90*/  LEA.HI R0, R0, R185, RZ, 0x1 ;  /* 0x000000b900007211 */ /* 0x000fe200078f08ff */
[----:B------:R-:W-:Y:S01]  /*0ca0*/  IMAD.IADD R8, R8, 0x1, -R11 ;  /* 0x0000000108087824 */ /* 0x000fe200078e0a0b */
[----:B------:R-:W-:-:S02]  /*0cb0*/  LOP3.LUT R2, R2, 0x1ffffffe, RZ, 0xc0, !PT ;  /* 0x1ffffffe02027812 */ /* 0x000fc400078ec0ff */
[----:B------:R-:W-:Y:S02]  /*0cc0*/  SHF.R.S32.HI R9, RZ, 0x5, R9 ;  /* 0x00000005ff097819 */ /* 0x000fe40000011409 */
[----:B------:R-:W-:Y:S01]  /*0cd0*/  LOP3.LUT R0, R0, 0x3fffffe, RZ, 0xc0, !PT ;  /* 0x03fffffe00007812 */ /* 0x000fe200078ec0ff */
[----:B------:R-:W-:Y:S01]  /*0ce0*/  IMAD.IADD R17, R7, 0x1, -R2 ;  /* 0x0000000107117824 */ /* 0x000fe200078e0a02 */
[----:B------:R-:W-:Y:S01]  /*0cf0*/  LOP3.LUT R5, R6, 0x7ffffffc, RZ, 0xc0, !PT ;  /* 0x7ffffffc06057812 */ /* 0x000fe200078ec0ff */
[----:B------:R-:W-:Y:S01]  /*0d00*/  IMAD.SHL.U32 R2, R19, 0x8, RZ ;  /* 0x0000000813027824 */ /* 0x000fe200078e00ff */
[----:B------:R-:W-:Y:S01]  /*0d10*/  SHF.R.S32.HI R22, RZ, 0x3, R3 ;  /* 0x00000003ff167819 */ /* 0x000fe20000011403 */
[----:B------:R-:W-:Y:S02]  /*0d20*/  IMAD R9, R9, 0x10, R8 ;  /* 0x0000001009097824 */ /* 0x000fe400078e0208 */
[----:B------:R-:W-:Y:S01]  /*0d30*/  IMAD.IADD R0, R185, 0x1, -R0 ;  /* 0x00000001b9007824 */ /* 0x000fe200078e0a00 */
[----:B------:R-:W-:Y:S01]  /*0d40*/  SHF.R.S32.HI R189, RZ, 0x1f, R2 ;  /* 0x0000001fffbd7819 */ /* 0x000fe20000011402 */
[----:B------:R-:W-:-:S02]  /*0d50*/  VIADD R18, R2, 0x40 ;  /* 0x0000004002127836 */ /* 0x000fc40000000000 */
[----:B------:R-:W-:Y:S02]  /*0d60*/  IMAD R186, R0, 0x40, R9 ;  /* 0x0000004000ba7824 */ /* 0x000fe400078e0209 */
[----:B------:R-:W-:Y:S01]  /*0d70*/  IMAD.IADD R16, R184, 0x1, -R5 ;  /* 0x00000001b8107824 */ /* 0x000fe200078e0a05 */
[----:B------:R-:W-:Y:S01]  /*0d80*/  SHF.R.S32.HI R188, RZ, 0x1f, R18 ;  /* 0x0000001fffbc7819 */ /* 0x000fe20000011412 */
[----:B------:R-:W-:-:S07]  /*0d90*/  IMAD R17, R17, 0x8, R186 ;  /* 0x0000000811117824 */ /* 0x000fce00078e02ba */
.L_x_8998:
        /* <DEDUP_REMOVED lines=21> */
.L_x_8948:
[----:B------:R-:W-:Y:S01]  /*0ef0*/  ULDC UR7, c[0x0][0xc54] ;  /* 0x0003150000077ab9 */ /* 0x000fe20000000800 */
[----:B------:R-:W-:Y:S01]  /*0f00*/  UMOV UR6, UR9 ;  /* 0x0000000900067c82 */ /* 0x000fe20008000000 */
[----:B------:R-:W-:-:S11]  /*0f10*/  UISETP.NE.AND UP0, UPT, UR7, 0x1, UPT ;  /* 0x000000010700788c */ /* 0x000fd6000bf05270 */
[----:B------:R-:W-:Y:S02]  /*0f20*/  @UP0 ULDC.64 UR10, c[0x0][0xc58] ;  /* 0x00031600000a0ab9 */ /* 0x000fe40000000a00 */
[----:B------:R-:W-:-:S04]  /*0f30*/  UIMAD.WIDE.U32 UR4, UR9, UR10, URZ ;  /* 0x0000000a090472a5 */ /* 0x000fc8000f8e003f */
[----:B------:R-:W-:-:S04]  /*0f40*/  @UP0 USHF.R.U32.HI UR6, URZ, UR11, UR5 ;  /* 0x0000000b3f060299 */ /* 0x000fc80008011605 */
[----:B------:R-:W-:-:S12]  /*0f50*/  UIMAD UR4, UR6, UR7, URZ ;  /* 0x00000007060472a4 */ /* 0x000fd8000f8e023f */
.L_x_8949:
[----:B------:R-:W-:Y:S01]  /*0f60*/  ULDC.64 UR10, c[0x0][0x418] ;  /* 0x00010600000a7ab9 */ /* 0x000fe20000000a00 */
[----:B------:R-:W-:Y:S01]  /*0f70*/  ULOP3.LUT UR6, URZ, UR6, URZ, 0x33, !UPT ;  /* 0x000000063f067292 */ /* 0x000fe2000f8e333f */
[----:B------:R-:W-:Y:S01]  /*0f80*/  PLOP3.LUT P0, PT, PT, PT, PT, 0x80, 0x0 ;  /* 0x000000000000781c */ /* 0x000fe20003f0f070 */
[----:B------:R-:W-:Y:S01]  /*0f90*/  UISETP.NE.U32.AND UP0, UPT, UR10, URZ, UPT ;  /* 0x0000003f0a00728c */ /* 0x000fe2000bf05070 */
[----:B------:R-:W-:Y:S01]  /*0fa0*/  IMAD.MOV.U32 R3, RZ, RZ, RZ ;  /* 0x000000ffff037224 */ /* 0x000fe200078e00ff */
[----:B------:R-:W-:Y:S01]  /*0fb0*/  ULDC UR5, c[0x0][0xc3c] ;  /* 0x00030f0000057ab9 */ /* 0x000fe20000000800 */
[----:B------:R-:W-:Y:S01]  /*0fc0*/  UIADD3 UR4, UR9, -UR4, URZ ;  /* 0x8000000409047290 */ /* 0x000fe2000fffe03f */
[----:B------:R-:W-:Y:S01]  /*0fd0*/  IMAD.MOV.U32 R38, RZ, RZ, RZ ;  /* 0x000000ffff267224 */ /* 0x000fe200078e00ff */
[----:B------:R-:W-:Y:S01]  /*0fe0*/  UISETP.NE.AND.EX UP0, UPT, UR11, URZ, UPT, UP0 ;  /* 0x0000003f0b00728c */ /* 0x000fe2000bf05300 */
[----:B------:R-:W-:Y:S01]  /*0ff0*/  CS2R R150, SRZ ;  /* 0x0000000000967805 */ /* 0x000fe2000001ff00 */
[----:B------:R-:W-:Y:S01]  /*1000*/  UIADD3 UR6, UR6, UR5, URZ ;  /* 0x0000000506067290 */ /* 0x000fe2000fffe03f */
[----:B------:R-:W-:Y:S01]  /*1010*/  CS2R R148, SRZ ;  /* 0x0000000000947805 */ /* 0x000fe2000001ff00 */
[----:B------:R-:W-:Y:S01]  /*1020*/  ULDC UR11, c[0x0][0x448] ;  /* 0x00011200000b7ab9 */ /* 0x000fe20000000800 */
[----:B------:R-:W-:Y:S01]  /*1030*/  ULDC UR10, c[0x0][0xc54] ;  /* 0x00031500000a7ab9 */ /* 0x000fe20000000800 */
[----:B------:R-:W-:Y:S01]  /*1040*/  UISETP.NE.AND UP2, UPT, UR11, 0x1, UPT ;  /* 0x000000010b00788c */ /* 0x000fe2000bf45270 */
[----:B------:R-:W-:Y:S01]  /*1050*/  CS2R R146, SRZ ;  /* 0x0000000000927805 */ /* 0x000fe2000001ff00 */
[----:B------:R-:W-:Y:S01]  /*1060*/  USHF.L.U32 UR36, UR6, 0x7, URZ ;  /* 0x0000000706247899 */ /* 0x000fe2000800063f */
[----:B------:R-:W-:Y:S01]  /*1070*/  CS2R R144, SRZ ;  /* 0x0000000000907805 */ /* 0x000fe2000001ff00 */
[----:B------:R-:W-:Y:S01]  /*1080*/  UIMAD UR10, UR8, UR10, UR4 ;  /* 0x0000000a080a72a4 */ /* 0x000fe2000f8e0204 */
[----:B------:R-:W-:Y:S01]  /*1090*/  CS2R R142, SRZ ;  /* 0x00000000008e7805 */ /* 0x000fe2000001ff00 */
[----:B------:R-:W-:Y:S01]  /*10a0*/  UIADD3 UR6, UR36, 0x7f, URZ ;  /* 0x0000007f24067890 */ /* 0x000fe2000fffe03f */
[----:B------:R-:W-:Y:S01]  /*10b0*/  CS2R R140, SRZ ;  /* 0x00000000008c7805 */ /* 0x000fe2000001ff00 */
[----:B------:R-:W-:Y:S01]  /*10c0*/  ULDC UR49, c[0x0][0x424] ;  /* 0x0001090000317ab9 */ /* 0x000fe20000000800 */
[----:B------:R-:W-:Y:S01]  /*10d0*/  ULDC UR7, c[0x0][0x288] ;  /* 0x0000a20000077ab9 */ /* 0x000fe20000000800 */
[----:B------:R-:W-:Y:S01]  /*10e0*/  USEL UR49, UR49, 0x1, UP0 ;  /* 0x0000000131317887 */ /* 0x000fe20008000000 */
[----:B------:R-:W-:Y:S01]  /*10f0*/  CS2R R138, SRZ ;  /* 0x00000000008a7805 */ /* 0x000fe2000001ff00 */
[----:B------:R-:W-:Y:S01]  /*1100*/  @UP2 ULDC UR4, c[0x0][0x44c] ;  /* 0x0001130000042ab9 */ /* 0x000fe20000000800 */
[----:B------:R-:W-:Y:S01]  /*1110*/  UIADD3 UR7, -UR7, 0x80, URZ ;  /* 0x0000008007077890 */ /* 0x000fe2000fffe13f */
[----:B------:R-:W-:Y:S01]  /*1120*/  CS2R R136, SRZ ;  /* 0x0000000000887805 */ /* 0x000fe2000001ff00 */
[----:B------:R-:W-:Y:S01]  /*1130*/  UIMAD.WIDE.U32 UR4, UR6, UR4, URZ ;  /* 0x00000004060472a5 */ /* 0x000fe2000f8e003f */
[----:B------:R-:W-:Y:S01]  /*1140*/  CS2R R134, SRZ ;  /* 0x0000000000867805 */ /* 0x000fe2000001ff00 */
[----:B------:R-:W-:Y:S01]  /*1150*/  ULDC UR9, c[0x0][0x2f0] ;  /* 0x0000bc0000097ab9 */ /* 0x000fe20000000800 */
[----:B------:R-:W-:Y:S01]  /*1160*/  @UP2 ULDC UR11, c[0x0][0x450] ;  /* 0x00011400000b2ab9 */ /* 0x000fe20000000800 */
[----:B------:R-:W-:Y:S01]  /*1170*/  UIMAD UR7, UR49, UR9, UR7 ;  /* 0x00000009310772a4 */ /* 0x000fe2000f8e0207 */
[----:B------:R-:W-:Y:S01]  /*1180*/  CS2R R132, SRZ ;  /* 0x0000000000847805 */ /* 0x000fe2000001ff00 */
[----:B------:R-:W-:Y:S01]  /*1190*/  @UP2 USHF.R.U32.HI UR6, URZ, UR11, UR5 ;  /* 0x0000000b3f062299 */ /* 0x000fe20008011605 */
[----:B------:R-:W-:Y:S01]  /*11a0*/  CS2R R130, SRZ ;  /* 0x0000000000827805 */ /* 0x000fe2000001ff00 */
[----:B------:R-:W-:Y:S01]  /*11b0*/  UIMAD UR4, UR49, UR9, 0x7f ;  /* 0x0000007f310474a4 */ /* 0x000fe2000f8e0209 */
[----:B------:R-:W-:Y:S01]  /*11c0*/  CS2R R128, SRZ ;  /* 0x0000000000807805 */ /* 0x000fe2000001ff00 */
[----:B------:R-:W-:Y:S01]  /*11d0*/  UIADD3 UR6, UR7, UR6, URZ ;  /* 0x0000000607067290 */ /* 0x000fe2000fffe03f */
[----:B------:R-:W-:Y:S01]  /*11e0*/  CS2R R126, SRZ ;  /* 0x00000000007e7805 */ /* 0x000fe2000001ff00 */
[----:B------:R-:W-:Y:S01]  /*11f0*/  USHF.R.S32.HI UR5, URZ, 0x1f, UR4 ;  /* 0x0000001f3f057899 */ /* 0x000fe20008011404 */
[----:B------:R-:W-:Y:S01]  /*1200*/  CS2R R124, SRZ ;  /* 0x00000000007c7805 */ /* 0x000fe2000001ff00 */
[----:B------:R-:W-:Y:S01]  /*1210*/  USHF.R.S32.HI UR7, URZ, 0x1f, UR6 ;  /* 0x0000001f3f077899 */ /* 0x000fe20008011406 */
[----:B------:R-:W-:Y:S01]  /*1220*/  CS2R R122, SRZ ;  /* 0x00000000007a7805 */ /* 0x000fe2000001ff00 */
[----:B------:R-:W-:Y:S01]  /*1230*/  ULEA.HI UR5, UR5, UR4, URZ, 0x7 ;  /* 0x0000000405057291 */ /* 0x000fe2000f8f383f */
[----:B------:R-:W-:Y:S01]  /*1240*/  CS2R R120, SRZ ;  /* 0x0000000000787805 */ /* 0x000fe2000001ff00 */
[----:B------:R-:W-:Y:S01]  /*1250*/  ULEA.HI UR7, UR7, UR6, URZ, 0x7 ;  /* 0x0000000607077291 */ /* 0x000fe2000f8f383f */
[----:B------:R-:W-:Y:S01]  /*1260*/  CS2R R118, SRZ ;  /* 0x0000000000767805 */ /* 0x000fe2000001ff00 */
[----:B------:R-:W-:Y:S01]  /*1270*/  USHF.R.S32.HI UR50, URZ, 0x7, UR5 ;  /* 0x000000073f327899 */ /* 0x000fe20008011405 */
[----:B------:R-:W-:Y:S01]  /*1280*/  CS2R R116, SRZ ;  /* 0x0000000000747805 */ /* 0x000fe2000001ff00 */
[----:B------:R-:W-:Y:S01]  /*1290*/  USHF.R.S32.HI UR7, URZ, 0x7, UR7 ;  /* 0x000000073f077899 */ /* 0x000fe20008011407 */
[----:B------:R-:W-:Y:S01]  /*12a0*/  CS2R R114, SRZ ;  /* 0x0000000000727805 */ /* 0x000fe2000001ff00 */
[----:B------:R-:W-:Y:S01]  /*12b0*/  ULDC UR39, c[0x0][0xc48] ;  /* 0x0003120000277ab9 */ /* 0x000fe20000000800 */
[----:B------:R-:W-:Y:S01]  /*12c0*/  UMOV UR37, UR10 ;  /* 0x0000000a00257c82 */ /* 0x000fe20008000000 */
[----:B------:R-:W-:Y:S01]  /*12d0*/  UISETP.LT.AND UP0, UPT, UR50, UR7, UPT ;  /* 0x000000073200728c */ /* 0x000fe2000bf01270 */
[----:B------:R-:W-:Y:S01]  /*12e0*/  CS2R R112, SRZ ;  /* 0x0000000000707805 */ /* 0x000fe2000001ff00 */
[----:B------:R-:W-:Y:S01]  /*12f0*/  UISETP.NE.AND UP1, UPT, UR39, 0x1, UPT ;  /* 0x000000012700788c */ /* 0x000fe2000bf25270 */
        /* <DEDUP_REMOVED lines=9> */
[----:B------:R-:W-:Y:S01]  /*1390*/  CS2R R96, SRZ ;  /* 0x0000000000607805 */ /* 0x000fe2000001ff00 */
[----:B------:R-:W-:Y:S01]  /*13a0*/  @UP1 ULDC UR8, c[0x0][0xc4c] ;  /* 0x0003130000081ab9 */ /* 0x000fe20000000800 */
[----:B------:R-:W-:Y:S01]  /*13b0*/  PLOP3.LUT P1, PT, PT, PT, UP0, 0x80, 0x0 ;  /* 0x000000000000781c */ /* 0x000fe20003f2f008 */
[----:B------:R-:W-:Y:S01]  /*13c0*/  UIMAD.WIDE.U32 UR4, UR10, UR8, URZ ;  /* 0x000000080a0472a5 */ /* 0x000fe2000f8e003f */
[----:B------:R-:W-:Y:S01]  /*13d0*/  CS2R R6, SRZ ;  /* 0x0000000000067805 */ /* 0x000fe2000001ff00 */
[----:B------:R-:W-:Y:S01]  /*13e0*/  @UP1 ULDC UR6, c[0x0][0xc50] ;  /* 0x0003140000061ab9 */ /* 0x000fe20000000800 */
[----:B------:R-:W-:Y:S01]  /*13f0*/  IMAD.MOV.U32 R94, RZ, RZ, RZ ;  /* 0x000000ffff5e7224 */ /* 0x000fe200078e00ff */
[----:B------:R-:W-:Y:S01]  /*1400*/  @UP1 USHF.R.U32.HI UR37, URZ, UR6, UR5 ;  /* 0x000000063f251299 */ /* 0x000fe20008011605 */
[----:B------:R-:W-:Y:S01]  /*1410*/  IMAD.MOV.U32 R93, RZ, RZ, RZ ;  /* 0x000000ffff5d7224 */ /* 0x000fe200078e00ff */
[----:B------:R-:W-:-:S02]  /*1420*/  CS2R R90, SRZ ;  /* 0x00000000005a7805 */ /* 0x000fc4000001ff00 */
[----:B------:R-:W-:Y:S01]  /*1430*/  CS2R R88, SRZ ;  /* 0x0000000000587805 */ /* 0x000fe2000001ff00 */
[----:B------:R-:W-:-:S04]  /*1440*/  UIADD3 UR4, -UR37, URZ, URZ ;  /* 0x0000003f25047290 */ /* 0x000fc8000fffe13f */
[----:B------:R-:W-:Y:S01]  /*1450*/  UIMAD UR39, UR39, UR4, UR10 ;  /* 0x00000004272772a4 */ /* 0x000fe2000f8e020a */
[----:B------:R-:W-:Y:S11]  /*1460*/  @!P1 BRA `(.L_x_8950) ;  /* 0x00000078007c9947 */ /* 0x000ff60003800000 */
        /* <DEDUP_REMOVED lines=31> */
.L_x_8951:
        /* <DEDUP_REMOVED lines=9> */
.L_x_9099:
[----:B------:R-:W-:Y:S05]  /*16f0*/  @!P0 BRA `(.L_x_8953) ;  /* 0x0000000000048947 */ /* 0x000fea0003800000 */
[----:B------:R-:W-:Y:S01]  /*1700*/  BPT.TRAP 0x1 ;  /* 0x000000040000795c */ /* 0x000fe20000300000 */
.L_x_8953:
[----:B0-----:R-:W-:Y:S02]  /*1710*/  IMAD.U32 R3, RZ, RZ, UR42 ;  /* 0x0000002aff037e24 */ /* 0x001fe4000f8e00ff */
[----:B------:R-:W-:-:S03]  /*1720*/  IMAD.U32 R0, RZ, RZ, UR43 ;  /* 0x0000002bff007e24 */ /* 0x000fc6000f8e00ff */
[----:B------:R-:W-:Y:S02]  /*1730*/  LEA R3, R3, UR41, 0x3 ;  /* 0x0000002903037c11 */ /* 0x000fe4000f8e18ff */
[----:B------:R-:W-:-:S04]  /*1740*/  SHF.L.U32 R0, R0, 0x1f, RZ ;  /* 0x0000001f00007819 */ /* 0x000fc800000006ff */
[----:B------:R0:W1:Y:S01]  /*1750*/  SYNCS.PHASECHK.TRANS64.TRYWAIT P2, [R3+URZ+0x28830], R0 ;  /* 0x02883000030075a7 */ /* 0x000062000804017f */
[----:B------:R-:W-:Y:S05]  /*1760*/  @!P0 BRA `(.L_x_8954) ;  /* 0x0000000000048947 */ /* 0x000fea0003800000 */
[----:B------:R-:W-:Y:S01]  /*1770*/  BPT.TRAP 0x1 ;  /* 0x000000040000795c */ /* 0x000fe20000300000 */
.L_x_8954:
[----:B------:R-:W2:Y:S02]  /*1780*/  S2R R4, SR_TID.X ;  /* 0x0000000000047919 */ /* 0x000ea40000002100 */
[----:B--2---:R-:W-:Y:S01]  /*1790*/  LOP3.LUT P1, RZ, R4, 0x7f, RZ, 0xc0, !PT ;  /* 0x0000007f04ff7812 */ /* 0x004fe2000782c0ff */
[----:B-1----:R-:W-:-:S12]  /*17a0*/  @P2 BRA `(.L_x_8955) ;  /* 0x0000000000082947 */ /* 0x002fd80003800000 */
[----:B------:R-:W1:Y:S02]  /*17b0*/  SYNCS.PHASECHK.TRANS64.TRYWAIT P2, [R3+URZ+0x28830], R0 ;  /* 0x02883000030075a7 */ /* 0x000e64000804017f */
[----:B-1----:R-:W-:Y:S05]  /*17c0*/  @!P2 BRA `(.L_x_8956) ;  /* 0x000000d80060a947 */ /* 0x002fea0003800000 */
.L_x_8955:
[----:B------:R-:W-:Y:S05]  /*17d0*/  WARPSYNC.ALL ;  /* 0x0000000000007948 */ /* 0x000fea0003800000 */
[----:B------:R-:W-:Y:S01]  /*17e0*/  UIADD3 UR4, UR41, 0x18400, URZ ;  /* 0x0001840029047890 */ /* 0x000fe2000fffe03f */
[----:B------:R-:W-:Y:S01]  /*17f0*/  WARPGROUP.ARRIVE ;  /* 0x00000000000079c5 */ /* 0x000fe20000000000 */
[----:B------:R-:W-:Y:S01]  /*1800*/  ULOP3.LUT UR32, UR51, 0x10000, URZ, 0xfc, !UPT ;  /* 0x0001000033207892 */ /* 0x000fe2000f8efc3f */
[----:B01----:R-:W-:Y:S01]  /*1810*/  VIADD R0, R17, UR36 ;  /* 0x0000002411007c36 */ /* 0x003fe20008000000 */
[----:B------:R-:W-:Y:S01]  /*1820*/  USHF.R.U32.HI UR4, URZ, 0x4, UR4 ;  /* 0x000000043f047899 */ /* 0x000fe20008011604 */
[----:B------:R-:W-:Y:S01]  /*1830*/  @!P1 VIADD R3, R3, 0x28840 ;  /* 0x0002884003039836 */ /* 0x000fe20000000000 */
[----:B------:R-:W-:Y:S01]  /*1840*/  UMOV UR33, 0x40000040 ;  /* 0x4000004000217882 */ /* 0x000fe20000000000 */
[----:B------:R-:W-:Y:S01]  /*1850*/  UMOV UR35, 0x40000040 ;  /* 0x4000004000237882 */ /* 0x000fe20000000000 */
[----:B------:R-:W-:Y:S01]  /*1860*/  ULOP3.LUT UR4, UR4, 0x3fff, URZ, 0xc0, !UPT ;  /* 0x00003fff04047892 */ /* 0x000fe2000f8ec03f */
[----:B------:R-:W-:Y:S01]  /*1870*/  IMAD.MOV.U32 R6, RZ, RZ, R0 ;  /* 0x000000ffff067224 */ /* 0x000fe200078e0000 */
[----:B------:R-:W-:Y:S01]  /*1880*/  UMOV UR5, 0x40000040 ;  /* 0x4000004000057882 */ /* 0x000fe20000000000 */
[----:B------:R-:W-:Y:S01]  /*1890*/  UMOV UR7, 0x40000040 ;  /* 0x4000004000077882 */ /* 0x000fe20000000000 */
[----:B------:R-:W-:Y:S01]  /*18a0*/  ULOP3.LUT UR48, UR4, 0x10000, URZ, 0xfc, !UPT ;  /* 0x0001000004307892 */ /* 0x000fe2000f8efc3f */
[----:B------:R-:W-:Y:S01]  /*18b0*/  @!P1 PRMT R3, RZ, 0x654, R3 ;  /* 0x00000654ff039816 */ /* 0x000fe20000000003 */
[----:B------:R-:W-:Y:S01]  /*18c0*/  UIADD3 UR4, UR32, 0x2, URZ ;  /* 0x0000000220047890 */ /* 0x000fe2000fffe03f */
[----:B------:R-:W-:Y:S01]  /*18d0*/  CS2R R150, SRZ ;  /* 0x0000000000967805 */ /* 0x000fe2000001ff00 */
[----:B------:R-:W-:Y:S01]  /*18e0*/  ULEA UR34, UR42, UR48, 0xb ;  /* 0x000000302a227291 */ /* 0x000fe2000f8e583f */
[----:B------:R-:W-:Y:S01]  /*18f0*/  CS2R R148, SRZ ;  /* 0x0000000000947805 */ /* 0x000fe2000001ff00 */
[----:B------:R-:W-:Y:S01]  /*1900*/  UIADD3 UR8, UR32, 0x4, URZ ;  /* 0x0000000420087890 */ /* 0x000fe2000fffe03f */
[----:B------:R-:W-:Y:S01]  /*1910*/  CS2R R146, SRZ ;  /* 0x0000000000927805 */ /* 0x000fe2000001ff00 */
[----:B------:R-:W-:Y:S01]  /*1920*/  UIADD3 UR6, UR34, 0x2, URZ ;  /* 0x0000000222067890 */ /* 0x000fe2000fffe03f */
[----:B------:R-:W-:Y:S01]  /*1930*/  CS2R R144, SRZ ;  /* 0x0000000000907805 */ /* 0x000fe2000001ff00 */
[----:B------:R-:W-:Y:S01]  /*1940*/  UIADD3 UR10, UR34, 0x4, URZ ;  /* 0x00000004220a7890 */ /* 0x000fe2000fffe03f */
[----:B------:R-:W-:Y:S01]  /*1950*/  CS2R R142, SRZ ;  /* 0x00000000008e7805 */ /* 0x000fe2000001ff00 */
[----:B------:R-:W-:Y:S01]  /*1960*/  UMOV UR9, 0x40000040 ;  /* 0x4000004000097882 */ /* 0x000fe20000000000 */
[----:B------:R-:W-:Y:S01]  /*1970*/  HGMMA.64x128x16.F32.BF16 R24, gdesc[UR32], RZ, !UPT, gsb0 ;  /* 0x01e00000201879f0 */ /* 0x000fe2000c0018ff */
        /* <DEDUP_REMOVED lines=25> */
[----:B------:R-:W-:-:S02]  /*1b10*/  UIADD3 UR28, UR32, 0x406, URZ ;  /* 0x00000406201c7890 */ /* 0x000fc4000fffe03f */
[----:B------:R-:W-:Y:S01]  /*1b20*/  UIADD3 UR30, UR34, 0x406, URZ ;  /* 0x00000406221e7890 */ /* 0x000fe2000fffe03f */
[----:B------:R-:W-:Y:S01]  /*1b30*/  UMOV UR29, 0x40000040 ;  /* 0x40000040001d7882 */ /* 0x000fe20000000000 */
[----:B------:R-:W-:Y:S01]  /*1b40*/  UMOV UR31, 0x40000040 ;  /* 0x40000040001f7882 */ /* 0x000fe20000000000 */
[----:B------:R-:W-:Y:S01]  /*1b50*/  UIADD3 UR53, UR50, -0x2, URZ ;  /* 0xfffffffe32357890 */ /* 0x000fe2000fffe03f */
[----:B------:R-:W-:Y:S02]  /*1b60*/  WARPGROUP.DEPBAR.LE gsb0, 0x0 ;  /* 0x00008000000079c5 */ /* 0x000fe40000010000 */
[----:B------:R-:W-:-:S06]  /*1b70*/  WARPGROUP.ARRIVE ;  /* 0x00000000000079c5 */ /* 0x000fcc0000000000 */
[----:B------:R-:W-:Y:S01]  /*1b80*/  HGMMA.64x128x16.F32.BF16 R24, gdesc[UR4], R24, gsb0 ;  /* 0x01e00000041879f0 */ /* 0x000fe20008001818 */
[----:B------:R-:W-:Y:S02]  /*1b90*/  ULDC UR6, c[0x0][0x448] ;  /* 0x0001120000067ab9 */ /* 0x000fe40000000800 */
[----:B------:R-:W-:-:S06]  /*1ba0*/  UISETP.NE.AND UP0, UPT, UR6, 0x1, UPT ;  /* 0x000000010600788c */ /* 0x000fcc000bf05270 */
[----:B------:R-:W-:-:S05]  /*1bb0*/  PLOP3.LUT P2, PT, PT, PT, UP0, 0x80, 0x0 ;  /* 0x000000000000781c */ /* 0x000fca0003f4f008 */
[----:B------:R-:W-:-:S08]  /*1bc0*/  @UP0 ULDC UR6, c[0x0][0x44c] ;  /* 0x0001130000060ab9 */ /* 0x000fd00000000800 */
[----:B------:R-:W-:Y:S01]  /*1bd0*/  @P2 IMAD.HI.U32 R4, R0, UR6, RZ ;  /* 0x0000000600042c27 */ /* 0x000fe2000f8e00ff */
[----:B------:R-:W-:-:S04]  /*1be0*/  @UP0 ULDC UR6, c[0x0][0x450] ;  /* 0x0001140000060ab9 */ /* 0x000fc80000000800 */
[----:B------:R-:W-:Y:S01]  /*1bf0*/  @P2 SHF.R.U32.HI R6, RZ, UR6, R4 ;  /* 0x00000006ff062c19 */ /* 0x000fe20008011604 */
[----:B------:R-:W-:Y:S02]  /*1c00*/  UMOV UR6, 0xffffff80 ;  /* 0xffffff8000067882 */ /* 0x000fe40000000000 */
[----:B------:R-:W-:Y:S02]  /*1c10*/  UIMAD UR6, UR50, UR6, 0x80 ;  /* 0x00000080320674a4 */ /* 0x000fe4000f8e0206 */
[----:B------:R-:W0:Y:S02]  /*1c20*/  SHFL.IDX PT, R8, R6, 0x1, 0x1c1f ;  /* 0x003c1f0006087f89 */ /* 0x000e2400000e0000 */
[----:B------:R-:W-:Y:S02]  /*1c30*/  UIADD3 UR7, UR6, 0x1, URZ ;  /* 0x0000000106077890 */ /* 0x000fe4000fffe03f */
[----:B------:R-:W1:Y:S04]  /*1c40*/  SHFL.IDX PT, R6, R6, RZ, 0x1c1f ;  /* 0x001c1fff06067589 */ /* 0x000e6800000e0000 */
[----:B------:R-:W-:-:S04]  /*1c50*/  IMAD.U32 R5, RZ, RZ, UR7 ;  /* 0x00000007ff057e24 */ /* 0x000fc8000f8e00ff */
[----:B------:R-:W-:Y:S01]  /*1c60*/  IMAD R0, R16, -0x2, R5 ;  /* 0xfffffffe10007824 */ /* 0x000fe200078e0205 */
[----:B------:R-:W-:Y:S02]  /*1c70*/  WARPGROUP.DEPBAR.LE gsb0, 0x0 ;  /* 0x00008000000079c5 */ /* 0x000fe40000010000 */
[----:B------:R-:W-:-:S06]  /*1c80*/  WARPGROUP.ARRIVE ;  /* 0x00000000000079c5 */ /* 0x000fcc0000000000 */
[----:B------:R-:W-:Y:S01]  /*1c90*/  HGMMA.64x128x16.F32.BF16 R24, gdesc[UR8], R24, gsb0 ;  /* 0x01e00000081879f0 */ /* 0x000fe20008001818 */
[----:B------:R-:W-:Y:S01]  /*1ca0*/  ULDC UR11, c[0x0][0x2f0] ;  /* 0x0000bc00000b7ab9 */ /* 0x000fe20000000800 */
[----:B------:R-:W-:Y:S01]  /*1cb0*/  UMOV UR10, UR36 ;  /* 0x00000024000a7c82 */ /* 0x000fe20008000000 */
[----:B------:R-:W-:Y:S02]  /*1cc0*/  UIMAD UR6, UR49, UR11, UR6 ;  /* 0x0000000b310672a4 */ /* 0x000fe4000f8e0206 */
[----:B------:R-:W-:-:S04]  /*1cd0*/  IMAD.U32 R7, RZ, RZ, UR11 ;  /* 0x0000000bff077e24 */ /* 0x000fc8000f8e00ff */
[----:B------:R-:W-:Y:S02]  /*1ce0*/  IMAD R7, R7, UR49, R0 ;  /* 0x0000003107077c24 */ /* 0x000fe4000f8e0200 */
[----:B------:R-:W-:Y:S01]  /*1cf0*/  IMAD.U32 R5, RZ, RZ, UR6 ;  /* 0x00000006ff057e24 */ /* 0x000fe2000f8e00ff */
[----:B------:R-:W-:-:S03]  /*1d00*/  ULDC UR6, c[0x0][0x988] ;  /* 0x0002620000067ab9 */ /* 0x000fc60000000800 */
[----:B------:R-:W-:Y:S01]  /*1d10*/  IMAD R4, R16, -0x2, R5 ;  /* 0xfffffffe10047824 */ /* 0x000fe200078e0205 */
[----:B------:R-:W-:Y:S02]  /*1d20*/  WARPGROUP.DEPBAR.LE gsb0, 0x0 ;  /* 0x00008000000079c5 */ /* 0x000fe40000010000 */
[----:B------:R-:W-:-:S06]  /*1d30*/  WARPGROUP.ARRIVE ;  /* 0x00000000000079c5 */ /* 0x000fcc0000000000 */
[----:B------:R-:W-:Y:S01]  /*1d40*/  HGMMA.64x128x16.F32.BF16 R24, gdesc[UR12], R24, gsb0 ;  /* 0x01e000000c1879f0 */ /* 0x000fe20008001818 */
[----:B------:R-:W-:Y:S02]  /*1d50*/  ULDC UR14, c[0x0][0x288] ;  /* 0x0000a200000e7ab9 */ /* 0x000fe40000000800 */
[----:B0-----:R-:W-:Y:S01]  /*1d60*/  IADD3 R5, R8, -UR14, R7 ;  /* 0x8000000e08057c10 */ /* 0x001fe2000fffe007 */
[----:B------:R-:W-:Y:S01]  /*1d70*/  VIADD R7, R7, -UR14 ;  /* 0x8000000e07077c36 */ /* 0x000fe20008000000 */
[----:B------:R-:W-:Y:S02]  /*1d80*/  UIMAD UR11, UR49, UR11, -UR14 ;  /* 0x0000000b310b72a4 */ /* 0x000fe4000f8e0a0e */
[----:B------:R-:W-:Y:S01]  /*1d90*/  VIMNMX R5, R4, R5, PT ;  /* 0x0000000504057248 */ /* 0x000fe20003fe0100 */
[----:B------:R-:W-:Y:S01]  /*1da0*/  @UP0 ULDC UR14, c[0x0][0x450] ;  /* 0x00011400000e0ab9 */ /* 0x000fe20000000800 */
[----:B-1----:R-:W-:Y:S02]  /*1db0*/  VIADDMNMX R7, R6, R7, R4, PT ;  /* 0x0000000706077246 */ /* 0x002fe40003800104 */
[----:B------:R-:W-:-:S02]  /*1dc0*/  ISETP.GT.AND P3, PT, R5, RZ, PT ;  /* 0x000000ff0500720c */ /* 0x000fc40003f64270 */
[C---:B------:R-:W-:Y:S02]  /*1dd0*/  ISETP.GT.AND P4, PT, R5.reuse, 0x1, PT ;  /* 0x000000010500780c */ /* 0x040fe40003f84270 */
[----:B------:R-:W-:Y:S01]  /*1de0*/  ISETP.GT.AND P5, PT, R5, 0x8, PT ;  /* 0x000000080500780c */ /* 0x000fe20003fa4270 */
        /* <DEDUP_REMOVED lines=13> */
[----:B------:R-:W-:Y:S01]  /*1ec0*/  FSEL R9, R26, -INF , P3 ;  /* 0xff8000001a097808 */ /* 0x000fe20001800000 */
[----:B------:R0:W-:Y:S01]  /*1ed0*/  @!P1 SYNCS.ARRIVE.TRANS64.RED.A1T0 RZ, [R3+URZ], RZ ;  /* 0x000000ff03ff99a7 */ /* 0x0001e2000810043f */
[----:B------:R-:W-:Y:S02]  /*1ee0*/  FSEL R27, R27, -INF , P4 ;  /* 0xff8000001b1b7808 */ /* 0x000fe40002000000 */
        /* <DEDUP_REMOVED lines=87> */
[----:B------:R-:W-:Y:S02]  /*2460*/  FSEL R87, R87, -INF , P3 ;  /* 0xff80000057577808 */ /* 0x000fe40001800000 */
[----:B------:R-:W-:Y:S02]  /*2470*/  FMNMX.FTZ R0, R125, R0, !PT ;  /* 0x000000007d007209 */ /* 0x000fe40007810000 */
[----:B------:R-:W-:Y:S02]  /*2480*/  ISETP.GT.AND P4, PT, R7, 0x1, PT ;  /* 0x000000010700780c */ /* 0x000fe40003f84270 */
[----:B------:R-:W-:Y:S01]  /*2490*/  FMNMX.FTZ R8, R87, R0, !PT ;  /* 0x0000000057087209 */ /* 0x000fe20007810000 */
[----:B------:R-:W-:Y:S01]  /*24a0*/  IMAD.U32 R0, RZ, RZ, UR6 ;  /* 0x00000006ff007e24 */ /* 0x000fe2000f8e00ff */
[----:B------:R-:W-:Y:S01]  /*24b0*/  ISETP.GT.AND P5, PT, R7, 0x8, PT ;  /* 0x000000080700780c */ /* 0x000fe20003fa4270 */
[----:B------:R-:W-:Y:S01]  /*24c0*/  @UP0 ULDC UR6, c[0x0][0x44c] ;  /* 0x0001130000060ab9 */ /* 0x000fe20000000800 */
[----:B------:R-:W-:Y:S01]  /*24d0*/  FSEL R25, R25, -INF , P4 ;  /* 0xff80000019197808 */ /* 0x000fe20002000000 */
[----:B------:R-:W1:Y:S01]  /*24e0*/  SHFL.BFLY PT, R5, R8, 0x2, 0x1f ;  /* 0x0c401f0008057f89 */ /* 0x000e6200000e0000 */
[----:B------:R-:W-:Y:S01]  /*24f0*/  FSEL R13, R28, -INF , P5 ;  /* 0xff8000001c0d7808 */ /* 0x000fe20002800000 */
[----:B------:R-:W-:Y:S01]  /*2500*/  UIMAD.WIDE.U32 UR6, UR36, UR6, URZ ;  /* 0x00000006240672a5 */ /* 0x000fe2000f8e003f */
[----:B------:R-:W-:-:S03]  /*2510*/  ISETP.GT.AND P4, PT, R7, 0x10, PT ;  /* 0x000000100700780c */ /* 0x000fc60003f84270 */
[----:B------:R-:W-:Y:S01]  /*2520*/  @UP0 USHF.R.U32.HI UR10, URZ, UR14, UR7 ;  /* 0x0000000e3f0a0299 */ /* 0x000fe20008011607 */
[----:B------:R-:W-:Y:S02]  /*2530*/  FSEL R15, R32, -INF , P4 ;  /* 0xff800000200f7808 */ /* 0x000fe40002000000 */
[----:B------:R-:W-:Y:S01]  /*2540*/  ISETP.GT.AND P4, PT, R7, 0x18, PT ;  /* 0x000000180700780c */ /* 0x000fe20003f84270 */
[----:B------:R-:W-:-:S04]  /*2550*/  UIADD3 UR11, UR11, UR10, URZ ;  /* 0x0000000a0b0b7290 */ /* 0x000fc8000fffe03f */
[----:B------:R-:W-:-:S04]  /*2560*/  USHF.R.S32.HI UR6, URZ, 0x1f, UR11 ;  /* 0x0000001f3f067899 */ /* 0x000fc8000801140b */
[----:B------:R-:W-:-:S04]  /*2570*/  ULEA.HI UR6, UR6, UR11, URZ, 0x7 ;  /* 0x0000000b06067291 */ /* 0x000fc8000f8f383f */
[----:B------:R-:W-:Y:S01]  /*2580*/  USHF.R.S32.HI UR6, URZ, 0x7, UR6 ;  /* 0x000000073f067899 */ /* 0x000fe20008011406 */
[----:B-1----:R-:W-:-:S03]  /*2590*/  FMNMX.FTZ R10, R8, R5, !PT ;  /* 0x00000005080a7209 */ /* 0x002fc60007810000 */
[----:B------:R-:W-:Y:S02]  /*25a0*/  UISETP.LT.AND UP1, UPT, URZ, UR6, UPT ;  /* 0x000000063f00728c */ /* 0x000fe4000bf21270 */
[----:B------:R-:W1:Y:S02]  /*25b0*/  SHFL.BFLY PT, R5, R10, 0x1, 0x1f ;  /* 0x0c201f000a057f89 */ /* 0x000e6400000e0000 */
[----:B------:R-:W-:-:S04]  /*25c0*/  USEL UR51, URZ, UR6, !UP1 ;  /* 0x000000063f337287 */ /* 0x000fc8000c800000 */
[----:B------:R-:W-:Y:S01]  /*25d0*/  UISETP.GE.AND UP1, UPT, UR53, UR51, UPT ;  /* 0x000000333500728c */ /* 0x000fe2000bf26270 */
[----:B-1----:R-:W-:-:S04]  /*25e0*/  FMNMX.FTZ R5, R10, R5, !PT ;  /* 0x000000050a057209 */ /* 0x002fc80007810000 */
[C---:B------:R-:W-:Y:S01]  /*25f0*/  FSETP.NEU.FTZ.AND P3, PT, R5.reuse, -INF , PT ;  /* 0xff8000000500780b */ /* 0x040fe20003f7d000 */
[----:B------:R-:W-:-:S05]  /*2600*/  FMUL.FTZ R12, R5, R0 ;  /* 0x00000000050c7220 */ /* 0x000fca0000410000 */
[----:B------:R-:W-:Y:S02]  /*2610*/  FSEL R30, R12, RZ, P3 ;  /* 0x000000ff0c1e7208 */ /* 0x000fe40001800000 */
[----:B------:R-:W-:-:S03]  /*2620*/  ISETP.GT.AND P3, PT, R7, RZ, PT ;  /* 0x000000ff0700720c */ /* 0x000fc60003f64270 */
[-CC-:B------:R-:W-:Y:S01]  /*2630*/  FFMA.FTZ R183, R11, R0.reuse, -R30.reuse ;  /* 0x000000000bb77223 */ /* 0x180fe2000001081e */
[----:B------:R-:W-:Y:S01]  /*2640*/  FSEL R11, R24, -INF , P3 ;  /* 0xff800000180b7808 */ /* 0x000fe20001800000 */
[-CC-:B------:R-:W-:Y:S01]  /*2650*/  FFMA.FTZ R177, R21, R0.reuse, -R30.reuse ;  /* 0x0000000015b17223 */ /* 0x180fe2000001081e */
[----:B------:R-:W-:Y:S01]  /*2660*/  ISETP.GT.AND P3, PT, R7, 0x9, PT ;  /* 0x000000090700780c */ /* 0x000fe20003f64270 */
[-CC-:B------:R-:W-:Y:S01]  /*2670*/  FFMA.FTZ R27, R27, R0.reuse, -R30.reuse ;  /* 0x000000001b1b7223 */ /* 0x180fe2000001081e */
[----:B------:R-:W-:Y:S01]  /*2680*/  FMNMX.FTZ R8, R11, R25, !PT ;  /* 0x000000190b087209 */ /* 0x000fe20007810000 */
[--C-:B------:R-:W-:Y:S01]  /*2690*/  FFMA.FTZ R6, R31, R0, -R30.reuse ;  /* 0x000000001f067223 */ /* 0x100fe2000001081e */
[----:B------:R-:W-:Y:S01]  /*26a0*/  FSEL R29, R29, -INF , P3 ;  /* 0xff8000001d1d7808 */ /* 0x000fe20001800000 */
[----:B------:R1:W-:Y:S01]  /*26b0*/  MUFU.EX2 R4, R27 ;  /* 0x0000001b00047308 */ /* 0x0003e20000000800 */
        /* <DEDUP_REMOVED lines=16> */
[----:B------:R-:W-:Y:S01]  /*27c0*/  ISETP.GT.AND P4, PT, R7, 0x20, PT ;  /* 0x000000200700780c */ /* 0x000fe20003f84270 */
[----:B------:R-:W-:Y:S01]  /*27d0*/  MUFU.EX2 R8, R35 ;  /* 0x0000002300087308 */ /* 0x000fe20000000800 */
[----:B------:R-:W-:Y:S01]  /*27e0*/  FSEL R37, R37, -INF , P3 ;  /* 0xff80000025257808 */ /* 0x000fe20001800000 */
[--C-:B------:R-:W-:Y:S01]  /*27f0*/  FFMA.FTZ R95, R95, R0, -R30.reuse ;  /* 0x000000005f5f7223 */ /* 0x100fe2000001081e */
[----:B------:R-:W-:Y:S01]  /*2800*/  FMNMX.FTZ R10, R21, R10, !PT ;  /* 0x0000000a150a7209 */ /* 0x000fe20007810000 */
[-CC-:B------:R-:W-:Y:S01]  /*2810*/  FFMA.FTZ R169, R97, R0.reuse, -R30.reuse ;  /* 0x0000000061a97223 */ /* 0x180fe2000001081e */
[----:B------:R-:W-:Y:S01]  /*2820*/  ISETP.GT.AND P3, PT, R7, 0x21, PT ;  /* 0x000000210700780c */ /* 0x000fe20003f64270 */
[--C-:B------:R-:W-:Y:S01]  /*2830*/  FFMA.FTZ R99, R99, R0, -R30.reuse ;  /* 0x0000000063637223 */ /* 0x100fe2000001081e */
[----:B-1----:R-:W-:Y:S01]  /*2840*/  FSEL R27, R40, -INF , P4 ;  /* 0xff800000281b7808 */ /* 0x002fe20002000000 */
        /* <DEDUP_REMOVED lines=14> */
[----:B------:R-:W-:Y:S01]  /*2930*/  FFMA.FTZ R111, R111, R0, -R30 ;  /* 0x000000006f6f7223 */ /* 0x000fe2000001081e */
[----:B------:R-:W-:Y:S01]  /*2940*/  ISETP.GT.AND P4, PT, R7, 0x30, PT ;  /* 0x000000300700780c */ /* 0x000fe20003f84270 */
[----:B------:R2:W-:Y:S01]  /*2950*/  MUFU.EX2 R10, R39 ;  /* 0x00000027000a7308 */ /* 0x0005e20000000800 */
[----:B------:R-:W-:Y:S01]  /*2960*/  FSEL R45, R45, -INF , P3 ;  /* 0xff8000002d2d7808 */ /* 0x000fe20001800000 */
[----:B-1----:R-:W-:Y:S01]  /*2970*/  FADD.FTZ R44, R181, R4 ;  /* 0x00000004b52c7221 */ /* 0x002fe20000010000 */
        /* <DEDUP_REMOVED lines=16> */
[----:B--2---:R-:W-:Y:S01]  /*2a80*/  FSEL R39, R52, -INF , P4 ;  /* 0xff80000034277808 */ /* 0x004fe20002000000 */
        /* <DEDUP_REMOVED lines=15> */
[----:B------:R-:W-:-:S02]  /*2b80*/  ISETP.GT.AND P4, PT, R7, 0x48, PT ;  /* 0x000000480700780c */ /* 0x000fc40003f84270 */
[----:B------:R-:W-:Y:S02]  /*2b90*/  CS2R R104, SRZ ;  /* 0x0000000000687805 */ /* 0x000fe4000001ff00 */
[----:B------:R-:W-:Y:S02]  /*2ba0*/  FSEL R57, R57, -INF , P3 ;  /* 0xff80000039397808 */ /* 0x000fe40001800000 */
[----:B------:R-:W-:Y:S02]  /*2bb0*/  CS2R R100, SRZ ;  /* 0x0000000000647805 */ /* 0x000fe4000001ff00 */
[----:B------:R-:W-:Y:S01]  /*2bc0*/  FMNMX.FTZ R14, R43, R14, !PT ;  /* 0x0000000e2b0e7209 */ /* 0x000fe20007810000 */
[----:B------:R-:W-:Y:S01]  /*2bd0*/  MUFU.EX2 R175, R175 ;  /* 0x000000af00af7308 */ /* 0x000fe20000000800 */
[----:B------:R-:W-:Y:S02]  /*2be0*/  ISETP.GT.AND P3, PT, R7, 0x49, PT ;  /* 0x000000490700780c */ /* 0x000fe40003f64270 */
[----:B------:R-:W-:-:S02]  /*2bf0*/  CS2R R96, SRZ ;  /* 0x0000000000607805 */ /* 0x000fc4000001ff00 */
[----:B------:R-:W-:Y:S02]  /*2c00*/  FSEL R47, R60, -INF , P4 ;  /* 0xff8000003c2f7808 */ /* 0x000fe40002000000 */
[----:B------:R-:W-:Y:S02]  /*2c10*/  CS2R R92, SRZ ;  /* 0x00000000005c7805 */ /* 0x000fe4000001ff00 */
[----:B------:R-:W-:Y:S02]  /*2c20*/  FMNMX.FTZ R20, R57, R14, !PT ;  /* 0x0000000e39147209 */ /* 0x000fe40007810000 */
[----:B------:R-:W-:Y:S02]  /*2c30*/  CS2R R90, SRZ ;  /* 0x00000000005a7805 */ /* 0x000fe4000001ff00 */
[----:B------:R-:W-:Y:S01]  /*2c40*/  ISETP.GT.AND P4, PT, R7, 0x50, PT ;  /* 0x000000500700780c */ /* 0x000fe20003f84270 */
[----:B------:R1:W-:Y:S01]  /*2c50*/  MUFU.EX2 R14, R95 ;  /* 0x0000005f000e7308 */ /* 0x0003e20000000800 */
[----:B------:R-:W-:-:S02]  /*2c60*/  FSEL R61, R61, -INF , P3 ;  /* 0xff8000003d3d7808 */ /* 0x000fc40001800000 */
[----:B------:R-:W-:Y:S02]  /*2c70*/  CS2R R88, SRZ ;  /* 0x0000000000587805 */ /* 0x000fe4000001ff00 */
[----:B------:R-:W-:Y:S02]  /*2c80*/  FMNMX.FTZ R20, R47, R20, !PT ;  /* 0x000000142f147209 */ /* 0x000fe40007810000 */
[----:B------:R-:W-:Y:S02]  /*2c90*/  ISETP.GT.AND P3, PT, R7, 0x51, PT ;  /* 0x000000510700780c */ /* 0x000fe40003f64270 */
[----:B------:R-:W-:Y:S01]  /*2ca0*/  FSEL R51, R64, -INF , P4 ;  /* 0xff80000040337808 */ /* 0x000fe20002000000 */
[----:B------:R-:W-:Y:S01]  /*2cb0*/  MUFU.EX2 R169, R169 ;  /* 0x000000a900a97308 */ /* 0x000fe20000000800 */
[----:B------:R-:W-:Y:S02]  /*2cc0*/  FMNMX.FTZ R20, R61, R20, !PT ;  /* 0x000000143d147209 */ /* 0x000fe40007810000 */
[----:B-1----:R-:W-:-:S02]  /*2cd0*/  CS2R R94, SRZ ;  /* 0x00000000005e7805 */ /* 0x002fc4000001ff00 */
[----:B------:R-:W-:Y:S02]  /*2ce0*/  ISETP.GT.AND P4, PT, R7, 0x58, PT ;  /* 0x000000580700780c */ /* 0x000fe40003f84270 */
[----:B------:R-:W-:Y:S02]  /*2cf0*/  FSEL R65, R65, -INF , P3 ;  /* 0xff80000041417808 */ /* 0x000fe40001800000 */
[----:B------:R-:W-:Y:S01]  /*2d00*/  FMNMX.FTZ R20, R51, R20, !PT ;  /* 0x0000001433147209 */ /* 0x000fe20007810000 */
[----:B------:R-:W-:Y:S01]  /*2d10*/  MUFU.EX2 R171, R171 ;  /* 0x000000ab00ab7308 */ /* 0x000fe20000000800 */
[----:B------:R-:W-:Y:S02]  /*2d20*/  ISETP.GT.AND P3, PT, R7, 0x59, PT ;  /* 0x000000590700780c */ /* 0x000fe40003f64270 */
[----:B------:R-:W-:Y:S02]  /*2d30*/  FSEL R55, R68, -INF , P4 ;  /* 0xff80000044377808 */ /* 0x000fe40002000000 */
[----:B------:R-:W-:-:S02]  /*2d40*/  FMNMX.FTZ R24, R65, R20, !PT ;  /* 0x0000001441187209 */ /* 0x000fc40007810000 */
[----:B------:R-:W-:Y:S01]  /*2d50*/  ISETP.GT.AND P4, PT, R7, 0x60, PT ;  /* 0x000000600700780c */ /* 0x000fe20003f84270 */
[----:B------:R1:W-:Y:S01]  /*2d60*/  MUFU.EX2 R20, R99 ;  /* 0x0000006300147308 */ /* 0x0003e20000000800 */
[----:B------:R-:W-:Y:S02]  /*2d70*/  FSEL R69, R69, -INF , P3 ;  /* 0xff80000045457808 */ /* 0x000fe40001800000 */
[----:B------:R-:W-:Y:S02]  /*2d80*/  FMNMX.FTZ R24, R55, R24, !PT ;  /* 0x0000001837187209 */ /* 0x000fe40007810000 */
[----:B------:R-:W-:Y:S02]  /*2d90*/  ISETP.GT.AND P3, PT, R7, 0x61, PT ;  /* 0x000000610700780c */ /* 0x000fe40003f64270 */
[----:B------:R-:W-:Y:S01]  /*2da0*/  FSEL R59, R72, -INF , P4 ;  /* 0xff800000483b7808 */ /* 0x000fe20002000000 */
[----:B------:R-:W-:Y:S01]  /*2db0*/  MUFU.EX2 R153, R153 ;  /* 0x0000009900997308 */ /* 0x000fe20000000800 */
[----:B------:R-:W-:-:S02]  /*2dc0*/  FMNMX.FTZ R24, R69, R24, !PT ;  /* 0x0000001845187209 */ /* 0x000fc40007810000 */
[----:B-1----:R-:W-:Y:S02]  /*2dd0*/  CS2R R98, SRZ ;  /* 0x0000000000627805 */ /* 0x002fe4000001ff00 */
[----:B------:R-:W-:Y:S02]  /*2de0*/  ISETP.GT.AND P4, PT, R7, 0x68, PT ;  /* 0x000000680700780c */ /* 0x000fe40003f84270 */
[----:B------:R-:W-:Y:S02]  /*2df0*/  FSEL R73, R73, -INF , P3 ;  /* 0xff80000049497808 */ /* 0x000fe40001800000 */
[----:B------:R-:W-:Y:S01]  /*2e00*/  FMNMX.FTZ R24, R59, R24, !PT ;  /* 0x000000183b187209 */ /* 0x000fe20007810000 */
[----:B------:R1:W-:Y:S01]  /*2e10*/  MUFU.EX2 R32, R107 ;  /* 0x0000006b00207308 */ /* 0x0003e20000000800 */
[----:B------:R-:W-:Y:S02]  /*2e20*/  ISETP.GT.AND P3, PT, R7, 0x69, PT ;  /* 0x000000690700780c */ /* 0x000fe40003f64270 */
[----:B------:R-:W-:-:S02]  /*2e30*/  FSEL R63, R76, -INF , P4 ;  /* 0xff8000004c3f7808 */ /* 0x000fc40002000000 */
[----:B------:R-:W-:Y:S02]  /*2e40*/  FMNMX.FTZ R26, R73, R24, !PT ;  /* 0x00000018491a7209 */ /* 0x000fe40007810000 */
[----:B------:R-:W-:Y:S01]  /*2e50*/  ISETP.GT.AND P4, PT, R7, 0x70, PT ;  /* 0x000000700700780c */ /* 0x000fe20003f84270 */
[----:B------:R2:W-:Y:S01]  /*2e60*/  MUFU.EX2 R24, R103 ;  /* 0x0000006700187308 */ /* 0x0005e20000000800 */
[----:B------:R-:W-:Y:S02]  /*2e70*/  FSEL R77, R77, -INF , P3 ;  /* 0xff8000004d4d7808 */ /* 0x000fe40001800000 */
[----:B-1----:R-:W-:Y:S02]  /*2e80*/  CS2R R106, SRZ ;  /* 0x00000000006a7805 */ /* 0x002fe4000001ff00 */
[----:B------:R-:W-:Y:S02]  /*2e90*/  FMNMX.FTZ R26, R63, R26, !PT ;  /* 0x0000001a3f1a7209 */ /* 0x000fe40007810000 */
[----:B------:R-:W-:-:S02]  /*2ea0*/  ISETP.GT.AND P3, PT, R7, 0x71, PT ;  /* 0x000000710700780c */ /* 0x000fc40003f64270 */
[----:B------:R-:W-:Y:S01]  /*2eb0*/  FSEL R67, R80, -INF , P4 ;  /* 0xff80000050437808 */ /* 0x000fe20002000000 */
[----:B------:R-:W-:Y:S01]  /*2ec0*/  MUFU.EX2 R109, R109 ;  /* 0x0000006d006d7308 */ /* 0x000fe20000000800 */
[----:B------:R-:W-:Y:S02]  /*2ed0*/  FMNMX.FTZ R26, R77, R26, !PT ;  /* 0x0000001a4d1a7209 */ /* 0x000fe40007810000 */
[----:B--2---:R-:W-:Y:S02]  /*2ee0*/  CS2R R102, SRZ ;  /* 0x0000000000667805 */ /* 0x004fe4000001ff00 */
[----:B------:R-:W-:Y:S02]  /*2ef0*/  ISETP.GT.AND P4, PT, R7, 0x78, PT ;  /* 0x000000780700780c */ /* 0x000fe40003f84270 */
[----:B------:R-:W-:Y:S02]  /*2f00*/  FSEL R81, R81, -INF , P3 ;  /* 0xff80000051517808 */ /* 0x000fe40001800000 */
[----:B------:R-:W-:Y:S01]  /*2f10*/  FMNMX.FTZ R26, R67, R26, !PT ;  /* 0x0000001a431a7209 */ /* 0x000fe20007810000 */
[----:B------:R1:W2:Y:S01]  /*2f20*/  MUFU.EX2 R34, R111 ;  /* 0x0000006f00227308 */ /* 0x0002a20000000800 */
[----:B------:R-:W-:-:S02]  /*2f30*/  ISETP.GT.AND P3, PT, R7, 0x79, PT ;  /* 0x000000790700780c */ /* 0x000fc40003f64270 */
[----:B------:R-:W-:Y:S02]  /*2f40*/  FSEL R7, R84, -INF , P4 ;  /* 0xff80000054077808 */ /* 0x000fe40002000000 */
[----:B------:R-:W-:Y:S02]  /*2f50*/  FMNMX.FTZ R26, R81, R26, !PT ;  /* 0x0000001a511a7209 */ /* 0x000fe40007810000 */
[----:B------:R-:W-:Y:S01]  /*2f60*/  FSEL R85, R85, -INF , P3 ;  /* 0xff80000055557808 */ /* 0x000fe20001800000 */
[----:B------:R-:W-:Y:S01]  /*2f70*/  MUFU.EX2 R113, R113 ;  /* 0x0000007100717308 */ /* 0x000fe20000000800 */
[----:B------:R-:W-:Y:S02]  /*2f80*/  FMNMX.FTZ R26, R7, R26, !PT ;  /* 0x0000001a071a7209 */ /* 0x000fe40007810000 */
[----:B-1----:R-:W-:Y:S02]  /*2f90*/  CS2R R110, SRZ ;  /* 0x00000000006e7805 */ /* 0x002fe4000001ff00 */
[----:B------:R-:W-:-:S02]  /*2fa0*/  F2FP.BF16.F32.PACK_AB R181, R4, R181 ;  /* 0x000000b504b5723e */ /* 0x000fc400000010ff */
[----:B------:R-:W-:Y:S01]  /*2fb0*/  FMNMX.FTZ R26, R85, R26, !PT ;  /* 0x0000001a551a7209 */ /* 0x000fe20007810000 */
[----:B------:R1:W3:Y:S01]  /*2fc0*/  MUFU.EX2 R36, R115 ;  /* 0x0000007300247308 */ /* 0x0002e20000000800 */
[----:B--2---:R-:W-:-:S03]  /*2fd0*/  F2FP.BF16.F32.PACK_AB R155, R34, R109 ;  /* 0x0000006d229b723e */ /* 0x004fc600000010ff */
[----:B------:R-:W2:Y:S04]  /*2fe0*/  SHFL.BFLY PT, R9, R26, 0x2, 0x1f ;  /* 0x0c401f001a097f89 */ /* 0x000ea800000e0000 */
[----:B------:R-:W-:Y:S01]  /*2ff0*/  MUFU.EX2 R117, R117 ;  /* 0x0000007500757308 */ /* 0x000fe20000000800 */
[----:B-1----:R-:W-:-:S07]  /*3000*/  CS2R R114, SRZ ;  /* 0x0000000000727805 */ /* 0x002fce000001ff00 */
[----:B------:R-:W1:Y:S01]  /*3010*/  MUFU.EX2 R38, R71 ;  /* 0x0000004700267308 */ /* 0x000e620000000800 */
[----:B---3--:R-:W-:-:S07]  /*3020*/  F2FP.BF16.F32.PACK_AB R157, R36, R113 ;  /* 0x00000071249d723e */ /* 0x008fce00000010ff */
[----:B------:R-:W-:Y:S01]  /*3030*/  MUFU.EX2 R119, R119 ;  /* 0x0000007700777308 */ /* 0x000fe20000000800 */
[----:B--2---:R-:W-:-:S05]  /*3040*/  FMNMX.FTZ R28, R26, R9, !PT ;  /* 0x000000091a1c7209 */ /* 0x004fca0007810000 */
[----:B------:R-:W2:Y:S02]  /*3050*/  SHFL.BFLY PT, R9, R28, 0x1, 0x1f ;  /* 0x0c201f001c097f89 */ /* 0x000ea400000e0000 */
[----:B------:R-:W3:Y:S01]  /*3060*/  MUFU.EX2 R40, R75 ;  /* 0x0000004b00287308 */ /* 0x000ee20000000800 */
[----:B-1----:R-:W-:-:S07]  /*3070*/  F2FP.BF16.F32.PACK_AB R159, R38, R117 ;  /* 0x00000075269f723e */ /* 0x002fce00000010ff */
[----:B------:R-:W-:Y:S08]  /*3080*/  MUFU.EX2 R121, R121 ;  /* 0x0000007900797308 */ /* 0x000ff00000000800 */
[----:B------:R-:W1:Y:S01]  /*3090*/  MUFU.EX2 R42, R79 ;  /* 0x0000004f002a7308 */ /* 0x000e620000000800 */
[----:B---3--:R-:W-:Y:S02]  /*30a0*/  F2FP.BF16.F32.PACK_AB R161, R40, R119 ;  /* 0x0000007728a1723e */ /* 0x008fe400000010ff */
[----:B--2---:R-:W-:-:S05]  /*30b0*/  FMNMX.FTZ R9, R28, R9, !PT ;  /* 0x000000091c097209 */ /* 0x004fca0007810000 */
[----:B------:R-:W-:Y:S01]  /*30c0*/  MUFU.EX2 R123, R123 ;  /* 0x0000007b007b7308 */ /* 0x000fe20000000800 */
[C---:B------:R-:W-:Y:S01]  /*30d0*/  FSETP.NEU.FTZ.AND P3, PT, R9.reuse, -INF , PT ;  /* 0xff8000000900780b */ /* 0x040fe20003f7d000 */
[----:B------:R-:W-:-:S06]  /*30e0*/  FMUL.FTZ R26, R9, R0 ;  /* 0x00000000091a7220 */ /* 0x000fcc0000410000 */
[----:B------:R-:W-:Y:S01]  /*30f0*/  MUFU.EX2 R28, R83 ;  /* 0x00000053001c7308 */ /* 0x000fe20000000800 */
[----:B------:R-:W-:Y:S02]  /*3100*/  FSEL R26, R26, RZ, P3 ;  /* 0x000000ff1a1a7208 */ /* 0x000fe40001800000 */
[----:B------:R-:W-:Y:S02]  /*3110*/  PLOP3.LUT P3, PT, PT, PT, UP1, 0x80, 0x0 ;  /* 0x000000000000781c */ /* 0x000fe40003f6f018 */
[----:B-1----:R-:W-:Y:S01]  /*3120*/  F2FP.BF16.F32.PACK_AB R163, R42, R121 ;  /* 0x000000792aa3723e */ /* 0x002fe200000010ff */
        /* <DEDUP_REMOVED lines=31> */
[----:B--2---:R-:W-:Y:S01]  /*3320*/  FADD.FTZ R44, R11, R180 ;  /* 0x000000b40b2c7221 */ /* 0x004fe20000010000 */
[-CC-:B------:R-:W-:Y:S01]  /*3330*/  FFMA.FTZ R55, R55, R0.reuse, -R26.reuse ;  /* 0x0000000037377223 */ /* 0x180fe2000001081a */
[-CC-:B------:R-:W-:Y:S01]  /*3340*/  FFMA.FTZ R69, R69, R0.reuse, -R26.reuse ;  /* 0x0000000045457223 */ /* 0x180fe2000001081a */
[----:B------:R-:W-:Y:S01]  /*3350*/  FADD.FTZ R46, R10, R25 ;  /* 0x000000190a2e7221 */ /* 0x000fe20000010000 */
[-CC-:B------:R-:W-:Y:S01]  /*3360*/  FFMA.FTZ R59, R59, R0.reuse, -R26.reuse ;  /* 0x000000003b3b7223 */ /* 0x180fe2000001081a */
[-C--:B------:R-:W-:Y:S01]  /*3370*/  FFMA.FTZ R73, R73, R0.reuse, -R26 ;  /* 0x0000000049497223 */ /* 0x080fe2000001081a */
[----:B------:R-:W2:Y:S01]  /*3380*/  MUFU.EX2 R15, R15 ;  /* 0x0000000f000f7308 */ /* 0x000ea20000000800 */
[----:B-1----:R-:W-:Y:S01]  /*3390*/  FADD.FTZ R25, R13, R44 ;  /* 0x0000002c0d197221 */ /* 0x002fe20000010000 */
[----:B---3--:R-:W-:Y:S01]  /*33a0*/  FADD.FTZ R29, R173, R46 ;  /* 0x0000002ead1d7221 */ /* 0x008fe20000010000 */
[-CC-:B------:R-:W-:Y:S01]  /*33b0*/  FFMA.FTZ R63, R63, R0.reuse, -R26.reuse ;  /* 0x000000003f3f7223 */ /* 0x180fe2000001081a */
[-CC-:B------:R-:W-:Y:S01]  /*33c0*/  FFMA.FTZ R77, R77, R0.reuse, -R26.reuse ;  /* 0x000000004d4d7223 */ /* 0x180fe2000001081a */
[-C--:B------:R-:W-:Y:S01]  /*33d0*/  FFMA.FTZ R67, R67, R0.reuse, -R26 ;  /* 0x0000000043437223 */ /* 0x080fe2000001081a */
[----:B------:R-:W-:Y:S01]  /*33e0*/  FADD.FTZ R46, R12, R29 ;  /* 0x0000001d0c2e7221 */ /* 0x000fe20000010000 */
[----:B------:R-:W-:Y:S01]  /*33f0*/  F2FP.BF16.F32.PACK_AB R183, R6, R183 ;  /* 0x000000b706b7723e */ /* 0x000fe200000010ff */
[----:B------:R-:W1:Y:S01]  /*3400*/  MUFU.EX2 R176, R33 ;  /* 0x0000002100b07308 */ /* 0x000e620000000800 */
[----:B----4-:R-:W-:Y:S01]  /*3410*/  FADD.FTZ R44, R182, R25 ;  /* 0x00000019b62c7221 */ /* 0x010fe20000010000 */
[----:B------:R-:W-:Y:S01]  /*3420*/  FADD.FTZ R29, R175, R46 ;  /* 0x0000002eaf1d7221 */ /* 0x000fe20000010000 */
[-CC-:B------:R-:W-:Y:S01]  /*3430*/  FFMA.FTZ R81, R81, R0.reuse, -R26.reuse ;  /* 0x0000000051517223 */ /* 0x180fe2000001081a */
[-CC-:B------:R-:W-:Y:S01]  /*3440*/  FFMA.FTZ R7, R7, R0.reuse, -R26.reuse ;  /* 0x0000000007077223 */ /* 0x180fe2000001081a */
[----:B------:R-:W-:Y:S01]  /*3450*/  FFMA.FTZ R26, R85, R0, -R26 ;  /* 0x00000000551a7223 */ /* 0x000fe2000001081a */
[----:B------:R-:W-:Y:S01]  /*3460*/  FADD.FTZ R46, R14, R29 ;  /* 0x0000001d0e2e7221 */ /* 0x000fe20000010000 */
[----:B------:R-:W-:Y:S01]  /*3470*/  F2FP.BF16.F32.PACK_AB R180, R180, R11 ;  /* 0x0000000bb4b4723e */ /* 0x000fe200000010ff */
[----:B------:R-:W3:Y:S01]  /*3480*/  MUFU.EX2 R21, R21 ;  /* 0x0000001500157308 */ /* 0x000ee20000000800 */
[----:B--2---:R-:W-:Y:S01]  /*3490*/  FADD.FTZ R25, R15, R44 ;  /* 0x0000002c0f197221 */ /* 0x004fe20000010000 */
[----:B------:R-:W-:Y:S01]  /*34a0*/  FADD.FTZ R29, R169, R46 ;  /* 0x0000002ea91d7221 */ /* 0x000fe20000010000 */
[----:B------:R-:W-:-:S02]  /*34b0*/  F2FP.BF16.F32.PACK_AB R165, R28, R123 ;  /* 0x0000007b1ca5723e */ /* 0x000fc400000010ff */
[----:B------:R-:W-:Y:S01]  /*34c0*/  F2FP.BF16.F32.PACK_AB R177, R8, R177 ;  /* 0x000000b108b1723e */ /* 0x000fe200000010ff */
[----:B------:R-:W-:Y:S01]  /*34d0*/  FADD.FTZ R46, R20, R29 ;  /* 0x0000001d142e7221 */ /* 0x000fe20000010000 */
[----:B------:R-:W-:Y:S01]  /*34e0*/  F2FP.BF16.F32.PACK_AB R179, R10, R179 ;  /* 0x000000b30ab3723e */ /* 0x000fe200000010ff */
[----:B------:R-:W2:Y:S01]  /*34f0*/  MUFU.EX2 R178, R37 ;  /* 0x0000002500b27308 */ /* 0x000ea20000000800 */
[----:B-1----:R-:W-:Y:S01]  /*3500*/  FADD.FTZ R44, R176, R25 ;  /* 0x00000019b02c7221 */ /* 0x002fe20000010000 */
[----:B------:R-:W-:Y:S01]  /*3510*/  FADD.FTZ R29, R171, R46 ;  /* 0x0000002eab1d7221 */ /* 0x000fe20000010000 */
[----:B------:R-:W-:Y:S02]  /*3520*/  F2FP.BF16.F32.PACK_AB R173, R12, R173 ;  /* 0x000000ad0cad723e */ /* 0x000fe400000010ff */
[----:B------:R-:W-:Y:S01]  /*3530*/  F2FP.BF16.F32.PACK_AB R175, R14, R175 ;  /* 0x000000af0eaf723e */ /* 0x000fe200000010ff */
[----:B------:R-:W-:Y:S01]  /*3540*/  FADD.FTZ R46, R24, R29 ;  /* 0x0000001d182e7221 */ /* 0x000fe20000010000 */
[----:B------:R-:W-:Y:S01]  /*3550*/  F2FP.BF16.F32.PACK_AB R169, R20, R169 ;  /* 0x000000a914a9723e */ /* 0x000fe200000010ff */
[----:B------:R-:W1:Y:S01]  /*3560*/  MUFU.EX2 R27, R27 ;  /* 0x0000001b001b7308 */ /* 0x000e620000000800 */
[----:B---3--:R-:W-:Y:S01]  /*3570*/  FADD.FTZ R25, R21, R44 ;  /* 0x0000002c15197221 */ /* 0x008fe20000010000 */
[----:B------:R-:W-:-:S02]  /*3580*/  F2FP.BF16.F32.PACK_AB R171, R24, R171 ;  /* 0x000000ab18ab723e */ /* 0x000fc400000010ff */
[----:B------:R-:W-:Y:S02]  /*3590*/  F2FP.BF16.F32.PACK_AB R182, R182, R13 ;  /* 0x0000000db6b6723e */ /* 0x000fe400000010ff */
[----:B------:R-:W-:Y:S02]  /*35a0*/  F2FP.BF16.F32.PACK_AB R176, R176, R15 ;  /* 0x0000000fb0b0723e */ /* 0x000fe400000010ff */
[----:B------:R-:W3:Y:S01]  /*35b0*/  MUFU.EX2 R172, R41 ;  /* 0x0000002900ac7308 */ /* 0x000ee20000000800 */
[C---:B--2---:R-:W-:Y:S01]  /*35c0*/  FADD.FTZ R44, R178.reuse, R25 ;  /* 0x00000019b22c7221 */ /* 0x044fe20000010000 */
[----:B------:R-:W-:-:S06]  /*35d0*/  F2FP.BF16.F32.PACK_AB R178, R178, R21 ;  /* 0x00000015b2b2723e */ /* 0x000fcc00000010ff */
[----:B------:R-:W0:Y:S01]  /*35e0*/  MUFU.EX2 R31, R31 ;  /* 0x0000001f001f7308 */ /* 0x000e220000000800 */
[----:B-1----:R-:W-:-:S07]  /*35f0*/  FADD.FTZ R25, R27, R44 ;  /* 0x0000002c1b197221 */ /* 0x002fce0000010000 */
[----:B------:R-:W1:Y:S01]  /*3600*/  MUFU.EX2 R174, R45 ;  /* 0x0000002d00ae7308 */ /* 0x000e620000000800 */
[----:B---3--:R-:W-:Y:S01]  /*3610*/  FADD.FTZ R44, R172, R25 ;  /* 0x00000019ac2c7221 */ /* 0x008fe20000010000 */
[----:B------:R-:W-:Y:S01]  /*3620*/  FADD.FTZ R25, R153, R46 ;  /* 0x0000002e99197221 */ /* 0x000fe20000010000 */
[----:B------:R-:W-:Y:S02]  /*3630*/  F2FP.BF16.F32.PACK_AB R153, R32, R153 ;  /* 0x000000992099723e */ /* 0x000fe400000010ff */
[----:B------:R-:W-:Y:S01]  /*3640*/  F2FP.BF16.F32.PACK_AB R172, R172, R27 ;  /* 0x0000001bacac723e */ /* 0x000fe200000010ff */
[----:B------:R-:W-:Y:S02]  /*3650*/  FADD.FTZ R46, R32, R25 ;  /* 0x00000019202e7221 */ /* 0x000fe40000010000 */
[----:B------:R-:W2:Y:S01]  /*3660*/  MUFU.EX2 R35, R35 ;  /* 0x0000002300237308 */ /* 0x000ea20000000800 */
[----:B0-----:R-:W-:Y:S01]  /*3670*/  FADD.FTZ R3, R31, R44 ;  /* 0x0000002c1f037221 */ /* 0x001fe20000010000 */
[----:B------:R-:W-:Y:S01]  /*3680*/  FADD.FTZ R25, R109, R46 ;  /* 0x0000002e6d197221 */ /* 0x000fe20000010000 */
[----:B------:R-:W-:-:S03]  /*3690*/  CS2R R108, SRZ ;  /* 0x00000000006c7805 */ /* 0x000fc6000001ff00 */
[----:B------:R-:W-:Y:S02]  /*36a0*/  FADD.FTZ R46, R34, R25 ;  /* 0x00000019222e7221 */ /* 0x000fe40000010000 */
[----:B------:R-:W0:Y:S01]  /*36b0*/  MUFU.EX2 R168, R49 ;  /* 0x0000003100a87308 */ /* 0x000e220000000800 */
[C---:B-1----:R-:W-:Y:S01]  /*36c0*/  FADD.FTZ R44, R174.reuse, R3 ;  /* 0x00000003ae2c7221 */ /* 0x042fe20000010000 */
[----:B------:R-:W-:Y:S01]  /*36d0*/  FADD.FTZ R25, R113, R46 ;  /* 0x0000002e71197221 */ /* 0x000fe20000010000 */
[----:B------:R-:W-:Y:S02]  /*36e0*/  F2FP.BF16.F32.PACK_AB R174, R174, R31 ;  /* 0x0000001faeae723e */ /* 0x000fe400000010ff */
[----:B------:R-:W-:Y:S01]  /*36f0*/  CS2R R112, SRZ ;  /* 0x0000000000707805 */ /* 0x000fe2000001ff00 */
[----:B------:R-:W-:Y:S02]  /*3700*/  FADD.FTZ R46, R36, R25 ;  /* 0x00000019242e7221 */ /* 0x000fe40000010000 */
[----:B------:R-:W1:Y:S01]  /*3710*/  MUFU.EX2 R39, R39 ;  /* 0x0000002700277308 */ /* 0x000e620000000800 */
[----:B--2---:R-:W-:Y:S01]  /*3720*/  FADD.FTZ R3, R35, R44 ;  /* 0x0000002c23037221 */ /* 0x004fe20000010000 */
[----:B------:R-:W-:Y:S01]  /*3730*/  FADD.FTZ R25, R117, R46 ;  /* 0x0000002e75197221 */ /* 0x000fe20000010000 */
[----:B------:R-:W-:-:S03]  /*3740*/  CS2R R116, SRZ ;  /* 0x0000000000747805 */ /* 0x000fc6000001ff00 */
[----:B------:R-:W-:Y:S02]  /*3750*/  FADD.FTZ R6, R38, R25 ;  /* 0x0000001926067221 */ /* 0x000fe40000010000 */
[----:B------:R-:W2:Y:S01]  /*3760*/  MUFU.EX2 R170, R53 ;  /* 0x0000003500aa7308 */ /* 0x000ea20000000800 */
[C---:B0-----:R-:W-:Y:S01]  /*3770*/  FADD.FTZ R44, R168.reuse, R3 ;  /* 0x00000003a82c7221 */ /* 0x041fe20000010000 */
[----:B------:R-:W-:Y:S01]  /*3780*/  FADD.FTZ R25, R119, R6 ;  /* 0x0000000677197221 */ /* 0x000fe20000010000 */
[----:B------:R-:W-:Y:S02]  /*3790*/  F2FP.BF16.F32.PACK_AB R168, R168, R35 ;  /* 0x00000023a8a8723e */ /* 0x000fe400000010ff */
[----:B------:R-:W-:Y:S01]  /*37a0*/  CS2R R118, SRZ ;  /* 0x0000000000767805 */ /* 0x000fe2000001ff00 */
[----:B------:R-:W-:Y:S02]  /*37b0*/  FADD.FTZ R6, R40, R25 ;  /* 0x0000001928067221 */ /* 0x000fe40000010000 */
[----:B------:R-:W0:Y:S01]  /*37c0*/  MUFU.EX2 R43, R43 ;  /* 0x0000002b002b7308 */ /* 0x000e220000000800 */
[----:B-1----:R-:W-:Y:S01]  /*37d0*/  FADD.FTZ R3, R39, R44 ;  /* 0x0000002c27037221 */ /* 0x002fe20000010000 */
[----:B------:R-:W-:Y:S01]  /*37e0*/  FADD.FTZ R25, R121, R6 ;  /* 0x0000000679197221 */ /* 0x000fe20000010000 */
[----:B------:R-:W-:-:S03]  /*37f0*/  CS2R R120, SRZ ;  /* 0x0000000000787805 */ /* 0x000fc6000001ff00 */
[----:B------:R-:W-:Y:S02]  /*3800*/  FADD.FTZ R6, R42, R25 ;  /* 0x000000192a067221 */ /* 0x000fe40000010000 */
[----:B------:R-:W1:Y:S01]  /*3810*/  MUFU.EX2 R152, R57 ;  /* 0x0000003900987308 */ /* 0x000e620000000800 */
[C---:B--2---:R-:W-:Y:S01]  /*3820*/  FADD.FTZ R44, R170.reuse, R3 ;  /* 0x00000003aa2c7221 */ /* 0x044fe20000010000 */
[----:B------:R-:W-:Y:S01]  /*3830*/  FADD.FTZ R25, R123, R6 ;  /* 0x000000067b197221 */ /* 0x000fe20000010000 */
[----:B------:R-:W-:Y:S02]  /*3840*/  F2FP.BF16.F32.PACK_AB R170, R170, R39 ;  /* 0x00000027aaaa723e */ /* 0x000fe400000010ff */
[----:B------:R-:W-:Y:S01]  /*3850*/  CS2R R122, SRZ ;  /* 0x00000000007a7805 */ /* 0x000fe2000001ff00 */
[----:B------:R-:W-:Y:S02]  /*3860*/  FADD.FTZ R6, R28, R25 ;  /* 0x000000191c067221 */ /* 0x000fe40000010000 */
        /* <DEDUP_REMOVED lines=39> */
[C---:B-1----:R-:W-:Y:S01]  /*3ae0*/  F2FP.BF16.F32.PACK_AB R167, R30.reuse, R125 ;  /* 0x0000007d1ea7723e */ /* 0x042fe200000010ff */
[----:B------:R-:W-:Y:S01]  /*3af0*/  FADD.FTZ R3, R30, R25 ;  /* 0x000000191e037221 */ /* 0x000fe20000010000 */
[----:B------:R-:W-:Y:S01]  /*3b00*/  CS2R R124, SRZ ;  /* 0x00000000007c7805 */ /* 0x000fe2000001ff00 */
[C---:B--2---:R-:W-:Y:S01]  /*3b10*/  FADD.FTZ R4, R26.reuse, R11 ;  /* 0x0000000b1a047221 */ /* 0x044fe20000010000 */
[----:B------:R-:W-:Y:S01]  /*3b20*/  F2FP.BF16.F32.PACK_AB R166, R26, R7 ;  /* 0x000000071aa6723e */ /* 0x000fe200000010ff */
[----:B------:R-:W-:Y:S06]  /*3b30*/  @!P3 BRA `(.L_x_8957) ;  /* 0x000000280054b947 */ /* 0x000fec0003800000 */
[----:B------:R-:W-:Y:S01]  /*3b40*/  IMAD.MOV.U32 R7, RZ, RZ, R5 ;  /* 0x000000ffff077224 */ /* 0x000fe200078e0005 */
[----:B------:R-:W-:Y:S01]  /*3b50*/  UMOV UR54, UR43 ;  /* 0x0000002b00367c82 */ /* 0x000fe20008000000 */
[----:B------:R-:W-:Y:S01]  /*3b60*/  IMAD.MOV.U32 R6, RZ, RZ, R9 ;  /* 0x000000ffff067224 */ /* 0x000fe200078e0009 */
[----:B------:R-:W-:Y:S01]  /*3b70*/  UMOV UR52, UR42 ;  /* 0x0000002a00347c82 */ /* 0x000fe20008000000 */
[----:B------:R-:W-:Y:S01]  /*3b80*/  IMAD.MOV.U32 R151, RZ, RZ, RZ ;  /* 0x000000ffff977224 */ /* 0x000fe200078e00ff */
[----:B------:R-:W-:-:S06]  /*3b90*/  ULDC UR50, c[0x0][0x288] ;  /* 0x0000a20000327ab9 */ /* 0x000fcc0000000800 */
.L_x_8966:
        /* <DEDUP_REMOVED lines=9> */
.L_x_8959:
[----:B------:R-:W-:Y:S01]  /*3c30*/  ULEA UR6, UR42, UR41, 0x3 ;  /* 0x000000292a067291 */ /* 0x000fe2000f8e183f */
[----:B------:R-:W-:-:S05]  /*3c40*/  IMAD.U32 R0, RZ, RZ, UR43 ;  /* 0x0000002bff007e24 */ /* 0x000fca000f8e00ff */
[----:B------:R-:W-:-:S04]  /*3c50*/  SHF.L.U32 R0, R0, 0x1f, RZ ;  /* 0x0000001f00007819 */ /* 0x000fc800000006ff */
[----:B------:R0:W1:Y:S01]  /*3c60*/  SYNCS.PHASECHK.TRANS64.TRYWAIT P3, [UR6+0x28830], R0 ;  /* 0x02883000ff0075a7 */ /* 0x0000620008060146 */
[----:B------:R-:W-:Y:S05]  /*3c70*/  @!P0 BRA `(.L_x_8960) ;  /* 0x0000000000048947 */ /* 0x000fea0003800000 */
[----:B------:R-:W-:Y:S01]  /*3c80*/  BPT.TRAP 0x1 ;  /* 0x000000040000795c */ /* 0x000fe20000300000 */
.L_x_8960:
[----:B-1----:R-:W-:Y:S05]  /*3c90*/  @P3 BRA `(.L_x_8958) ;  /* 0x0000000000083947 */ /* 0x002fea0003800000 */
[----:B------:R-:W1:Y:S02]  /*3ca0*/  SYNCS.PHASECHK.TRANS64.TRYWAIT P3, [UR6+0x28830], R0 ;  /* 0x02883000ff0075a7 */ /* 0x000e640008060146 */
[----:B-1----:R-:W-:Y:S05]  /*3cb0*/  @!P3 BRA `(.L_x_8961) ;  /* 0x000000b40038b947 */ /* 0x002fea0003800000 */
.L_x_8958:
        /* <DEDUP_REMOVED lines=45> */
.L_x_8963:
[----:B------:R-:W-:Y:S01]  /*3f90*/  ULEA UR6, UR52, UR41, 0x3 ;  /* 0x0000002934067291 */ /* 0x000fe2000f8e183f */
[----:B------:R-:W-:-:S05]  /*3fa0*/  IMAD.U32 R0, RZ, RZ, UR54 ;  /* 0x00000036ff007e24 */ /* 0x000fca000f8e00ff */
[----:B------:R-:W-:-:S04]  /*3fb0*/  SHF.L.U32 R0, R0, 0x1f, RZ ;  /* 0x0000001f00007819 */ /* 0x000fc800000006ff */
[----:B------:R0:W1:Y:S01]  /*3fc0*/  SYNCS.PHASECHK.TRANS64.TRYWAIT P3, [UR6+0x28850], R0 ;  /* 0x02885000ff0075a7 */ /* 0x0000620008060146 */
[----:B------:R-:W-:Y:S05]  /*3fd0*/  @!P0 BRA `(.L_x_8964) ;  /* 0x0000000000048947 */ /* 0x000fea0003800000 */
[----:B------:R-:W-:Y:S01]  /*3fe0*/  BPT.TRAP 0x1 ;  /* 0x000000040000795c */ /* 0x000fe20000300000 */
.L_x_8964:
[----:B-1----:R-:W-:Y:S05]  /*3ff0*/  @P3 BRA `(.L_x_8962) ;  /* 0x0000000000083947 */ /* 0x002fea0003800000 */
[----:B------:R-:W1:Y:S02]  /*4000*/  SYNCS.PHASECHK.TRANS64.TRYWAIT P3, [UR6+0x28850], R0 ;  /* 0x02885000ff0075a7 */ /* 0x000e640008060146 */
[----:B-1----:R-:W-:Y:S05]  /*4010*/  @!P3 BRA `(.L_x_8965) ;  /* 0x000000b00078b947 */ /* 0x002fea0003800000 */
.L_x_8962:
[----:B------:R-:W-:Y:S01]  /*4020*/  UIADD3 UR6, UR41, 0x400, URZ ;  /* 0x0000040029067890 */ /* 0x000fe2000fffe03f */
[----:B------:R-:W-:Y:S01]  /*4030*/  WARPGROUP.ARRIVE ;  /* 0x00000000000079c5 */ /* 0x000fe20000000000 */
[----:B------:R-:W-:Y:S01]  /*4040*/  UMOV UR7, 0x40000040 ;  /* 0x4000004000077882 */ /* 0x000fe20000000000 */
[----:B------:R-:W-:Y:S01]  /*4050*/  VIADD R13, R17, UR36 ;  /* 0x00000024110d7c36 */ /* 0x000fe20008000000 */
[----:B------:R-:W-:Y:S01]  /*4060*/  USHF.R.U32.HI UR6, URZ, 0x4, UR6 ;  /* 0x000000043f067899 */ /* 0x000fe20008011606 */
[----:B------:R-:W2:Y:S01]  /*4070*/  LDC R8, c[0x0][0x2f0] ;  /* 0x0000bc00ff087b82 */ /* 0x000ea20000000800 */
[----:B------:R-:W-:Y:S02]  /*4080*/  UISETP.GT.AND UP1, UPT, UR53, UR51, UPT ;  /* 0x000000333500728c */ /* 0x000fe4000bf24270 */
[----:B------:R-:W-:Y:S01]  /*4090*/  ULOP3.LUT UR6, UR6, 0x3fff, URZ, 0xc0, !UPT ;  /* 0x00003fff06067892 */ /* 0x000fe2000f8ec03f */
[----:B------:R-:W-:-:S03]  /*40a0*/  UMOV UR54, UR43 ;  /* 0x0000002b00367c82 */ /* 0x000fc60008000000 */
[----:B------:R-:W-:-:S04]  /*40b0*/  ULOP3.LUT UR6, UR6, 0x4000000, URZ, 0xfc, !UPT ;  /* 0x0400000006067892 */ /* 0x000fc8000f8efc3f */
[----:B------:R-:W-:-:S07]  /*40c0*/  ULEA UR10, UR52, UR6, 0xb ;  /* 0x00000006340a7291 */ /* 0x000fce000f8e583f */
[----:B------:R-:W-:Y:S02]  /*40d0*/  UMOV UR6, UR10 ;  /* 0x0000000a00067c82 */ /* 0x000fe40008000000 */
        /* <DEDUP_REMOVED lines=11> */
[----:B------:R-:W-:Y:S01]  /*4190*/  @UP0 ULDC UR6, c[0x0][0x44c] ;  /* 0x0001130000060ab9 */ /* 0x000fe20000000800 */
[----:B------:R-:W-:Y:S01]  /*41a0*/  UMOV UR7, 0x40000040 ;  /* 0x4000004000077882 */ /* 0x000fe20000000000 */
[----:B01----:R-:W-:Y:S01]  /*41b0*/  @P2 IMAD.HI.U32 R0, R13, UR6, RZ ;  /* 0x000000060d002c27 */ /* 0x003fe2000f8e00ff */
[----:B------:R-:W-:-:S04]  /*41c0*/  @UP0 ULDC UR6, c[0x0][0x450] ;  /* 0x0001140000060ab9 */ /* 0x000fc80000000800 */
[----:B------:R-:W-:Y:S01]  /*41d0*/  @P2 SHF.R.U32.HI R13, RZ, UR6, R0 ;  /* 0x00000006ff0d2c19 */ /* 0x000fe20008011600 */
[----:B------:R-:W-:Y:S02]  /*41e0*/  UMOV UR6, 0xffffff80 ;  /* 0xffffff8000067882 */ /* 0x000fe40000000000 */
[----:B------:R-:W-:Y:S02]  /*41f0*/  UIMAD UR6, UR53, UR6, 0x1 ;  /* 0x00000001350674a4 */ /* 0x000fe4000f8e0206 */
[----:B------:R-:W0:Y:S01]  /*4200*/  SHFL.IDX PT, R0, R13, 0x1, 0x1c1f ;  /* 0x003c1f000d007f89 */ /* 0x000e2200000e0000 */
[----:B------:R-:W-:-:S03]  /*4210*/  UIADD3 UR53, UR53, -0x1, URZ ;  /* 0xffffffff35357890 */ /* 0x000fc6000fffe03f */
[----:B------:R-:W-:Y:S01]  /*4220*/  IMAD.U32 R9, RZ, RZ, UR6 ;  /* 0x00000006ff097e24 */ /* 0x000fe2000f8e00ff */
[----:B------:R-:W-:-:S03]  /*4230*/  UIADD3 UR6, UR10, 0x180, URZ ;  /* 0x000001800a067890 */ /* 0x000fc6000fffe03f */
[----:B------:R-:W-:-:S04]  /*4240*/  IMAD R9, R16, -0x2, R9 ;  /* 0xfffffffe10097824 */ /* 0x000fc800078e0209 */
[----:B--2---:R-:W-:-:S05]  /*4250*/  IMAD R9, R8, UR49, R9 ;  /* 0x0000003108097c24 */ /* 0x004fca000f8e0209 */
[----:B0-----:R-:W-:-:S04]  /*4260*/  IADD3 R0, R0, -UR50, R9 ;  /* 0x8000003200007c10 */ /* 0x001fc8000fffe009 */
        /* <DEDUP_REMOVED lines=31> */
[----:B------:R-:W-:Y:S01]  /*4460*/  HGMMA.64x128x16.F32.BF16 R88, R168, gdesc[UR4].tnspB, R88, gsb0 ;  /* 0x41e00004a8587df0 */ /* 0x000fe20008001858 */
[----:B------:R-:W-:Y:S01]  /*4470*/  UIADD3 UR6, UR10, 0x200, URZ ;  /* 0x000002000a067890 */ /* 0x000fe2000fffe03f */
[----:B------:R-:W-:Y:S01]  /*4480*/  FMNMX.FTZ R5, R174, R5, !PT ;  /* 0x00000005ae057209 */ /* 0x000fe20007810000 */
[----:B------:R-:W-:Y:S01]  /*4490*/  UMOV UR7, 0x40000040 ;  /* 0x4000004000077882 */ /* 0x000fe20000000000 */
[----:B------:R-:W-:-:S02]  /*44a0*/  ISETP.GT.AND P4, PT, R0, 0x29, PT ;  /* 0x000000290000780c */ /* 0x000fc40003f84270 */
[----:B------:R-:W-:Y:S01]  /*44b0*/  FMNMX.FTZ R5, R172, R5, !PT ;  /* 0x00000005ac057209 */ /* 0x000fe20007810000 */
[----:B------:R-:W-:Y:S02]  /*44c0*/  WARPGROUP.DEPBAR.LE gsb0, 0x0 ;  /* 0x00008000000079c5 */ /* 0x000fe40000010000 */
[----:B------:R-:W-:Y:S01]  /*44d0*/  WARPGROUP.ARRIVE ;  /* 0x00000000000079c5 */ /* 0x000fe20000000000 */
[----:B------:R-:W-:Y:S02]  /*44e0*/  FSEL R170, R46, -INF , P3 ;  /* 0xff8000002eaa7808 */ /* 0x000fe40001800000 */
[----:B------:R-:W-:Y:S02]  /*44f0*/  ISETP.GT.AND P3, PT, R0, 0x30, PT ;  /* 0x000000300000780c */ /* 0x000fe40003f64270 */
[----:B------:R-:W-:Y:S01]  /*4500*/  FSEL R168, R47, -INF , P4 ;  /* 0xff8000002fa87808 */ /* 0x000fe20002000000 */
[----:B------:R-:W-:Y:S01]  /*4510*/  HGMMA.64x128x16.F32.BF16 R88, R152, gdesc[UR4].tnspB, R88, gsb0 ;  /* 0x41e0000498587df0 */ /* 0x000fe20008001858 */
[----:B------:R-:W-:Y:S01]  /*4520*/  FMNMX.FTZ R5, R170, R5, !PT ;  /* 0x00000005aa057209 */ /* 0x000fe20007810000 */
[----:B------:R-:W-:Y:S01]  /*4530*/  UIADD3 UR6, UR10, 0x280, URZ ;  /* 0x000002800a067890 */ /* 0x000fe2000fffe03f */
[----:B------:R-:W-:Y:S01]  /*4540*/  ISETP.GT.AND P4, PT, R0, 0x31, PT ;  /* 0x000000310000780c */ /* 0x000fe20003f84270 */
[----:B------:R-:W-:Y:S01]  /*4550*/  UMOV UR7, 0x40000040 ;  /* 0x4000004000077882 */ /* 0x000fe20000000000 */
        /* <DEDUP_REMOVED lines=57> */
[----:B------:R-:W-:-:S04]  /*48f0*/  FMNMX.FTZ R0, R86, R5, !PT ;  /* 0x0000000556007209 */ /* 0x000fc80007810000 */
[----:B------:R-:W-:-:S05]  /*4900*/  FMNMX.FTZ R15, R87, R0, !PT ;  /* 0x00000000570f7209 */ /* 0x000fca0007810000 */
[----:B------:R-:W0:Y:S01]  /*4910*/  SHFL.BFLY PT, R0, R15, 0x2, 0x1f ;  /* 0x0c401f000f007f89 */ /* 0x000e2200000e0000 */
[----:B------:R-:W-:Y:S02]  /*4920*/  WARPGROUP.DEPBAR.LE gsb0, 0x0 ;  /* 0x00008000000079c5 */ /* 0x000fe40000010000 */
[----:B------:R-:W-:Y:S01]  /*4930*/  WARPGROUP.ARRIVE ;  /* 0x00000000000079c5 */ /* 0x000fe20000000000 */
[----:B------:R-:W1:Y:S05]  /*4940*/  SHFL.IDX PT, R152, R13, RZ, 0x1c1f ;  /* 0x001c1fff0d987589 */ /* 0x000e6a00000e0000 */
[----:B------:R-:W-:Y:S01]  /*4950*/  HGMMA.64x128x16.F32.BF16 R88, R156, gdesc[UR4].tnspB, R88, gsb0 ;  /* 0x41e000049c587df0 */ /* 0x000fe20008001858 */
[----:B------:R-:W-:Y:S01]  /*4960*/  UIADD3 UR6, UR10, 0x300, URZ ;  /* 0x000003000a067890 */ /* 0x000fe2000fffe03f */
[----:B0-----:R-:W-:Y:S01]  /*4970*/  FMNMX.FTZ R21, R15, R0, !PT ;  /* 0x000000000f157209 */ /* 0x001fe20007810000 */
[----:B------:R-:W-:Y:S01]  /*4980*/  UMOV UR7, 0x40000040 ;  /* 0x4000004000077882 */ /* 0x000fe20000000000 */
[----:B------:R-:W0:Y:S03]  /*4990*/  LDC R0, c[0x0][0x988] ;  /* 0x00026200ff007b82 */ /* 0x000e260000000800 */
[----:B------:R-:W2:Y:S01]  /*49a0*/  SHFL.BFLY PT, R154, R21, 0x1, 0x1f ;  /* 0x0c201f00159a7f89 */ /* 0x000ea200000e0000 */
[----:B-1----:R-:W-:-:S04]  /*49b0*/  IADD3 R9, R152, -UR50, R9 ;  /* 0x8000003298097c10 */ /* 0x002fc8000fffe009 */
        /* <DEDUP_REMOVED lines=12> */
[----:B--2---:R-:W-:Y:S02]  /*4a80*/  FMNMX.FTZ R5, R21, R154, !PT ;  /* 0x0000009a15057209 */ /* 0x004fe40007810000 */
[----:B------:R-:W-:Y:S02]  /*4a90*/  ISETP.GT.AND P5, PT, R9, 0x11, PT ;  /* 0x000000110900780c */ /* 0x000fe40003fa4270 */
[----:B------:R-:W-:Y:S01]  /*4aa0*/  FSEL R21, R32, -INF , P4 ;  /* 0xff80000020157808 */ /* 0x000fe20002000000 */
[----:B0-----:R-:W-:Y:S01]  /*4ab0*/  FMUL.FTZ R11, R5, R0 ;  /* 0x00000000050b7220 */ /* 0x001fe20000410000 */
        /* <DEDUP_REMOVED lines=44> */
[----:B------:R-:W-:Y:S01]  /*4d80*/  FSEL R61, R61, -INF , P5 ;  /* 0xff8000003d3d7808 */ /* 0x000fe20002800000 */
[----:B------:R-:W-:-:S02]  /*4d90*/  WARPGROUP.DEPBAR.LE gsb0, 0x0 ;  /* 0x00008000000079c5 */ /* 0x000fc40000010000 */
[----:B------:R-:W-:Y:S01]  /*4da0*/  WARPGROUP.ARRIVE ;  /* 0x00000000000079c5 */ /* 0x000fe20000000000 */
[----:B------:R-:W-:Y:S02]  /*4db0*/  FMNMX.FTZ R36, R47, R36, !PT ;  /* 0x000000242f247209 */ /* 0x000fe40007810000 */
        /* <DEDUP_REMOVED lines=33> */
[----:B------:R-:W-:Y:S02]  /*4fd0*/  FSETP.NEU.FTZ.AND P3, PT, R5, -INF , PT ;  /* 0xff8000000500780b */ /* 0x000fe40003f7d000 */
[----:B------:R-:W-:Y:S02]  /*4fe0*/  ISETP.GT.AND P5, PT, R9, 0x79, PT ;  /* 0x000000790900780c */ /* 0x000fe40003fa4270 */
[----:B------:R-:W-:Y:S02]  /*4ff0*/  FSEL R191, R84, -INF , P4 ;  /* 0xff80000054bf7808 */ /* 0x000fe40002000000 */
[----:B------:R-:W-:Y:S02]  /*5000*/  FMNMX.FTZ R44, R81, R44, !PT ;  /* 0x0000002c512c7209 */ /* 0x000fe40007810000 */
[----:B------:R-:W-:-:S02]  /*5010*/  FSEL R11, R11, RZ, P3 ;  /* 0x000000ff0b0b7208 */ /* 0x000fc40001800000 */
[----:B------:R-:W-:Y:S02]  /*5020*/  FSEL R85, R85, -INF , P5 ;  /* 0xff80000055557808 */ /* 0x000fe40002800000 */
[----:B------:R-:W-:Y:S01]  /*5030*/  FMNMX.FTZ R44, R191, R44, !PT ;  /* 0x0000002cbf2c7209 */ /* 0x000fe20007810000 */
[-CC-:B------:R-:W-:Y:S01]  /*5040*/  FFMA.FTZ R46, R46, R0.reuse, -R11.reuse ;  /* 0x000000002e2e7223 */ /* 0x180fe2000001080b */
[----:B------:R-:W-:Y:S01]  /*5050*/  FSEL R48, R5, RZ, P3 ;  /* 0x000000ff05307208 */ /* 0x000fe20001800000 */
[--C-:B------:R-:W-:Y:S01]  /*5060*/  FFMA.FTZ R173, R174, R0, -R11.reuse ;  /* 0x00000000aead7223 */ /* 0x100fe2000001080b */
[----:B------:R-:W-:Y:S01]  /*5070*/  FMNMX.FTZ R9, R85, R44, !PT ;  /* 0x0000002c55097209 */ /* 0x000fe20007810000 */
        /* <DEDUP_REMOVED lines=9> */
[----:B0-----:R-:W0:Y:S01]  /*5110*/  SHFL.BFLY PT, R46, R9, 0x2, 0x1f ;  /* 0x0c401f00092e7f89 */ /* 0x001e2200000e0000 */
        /* <DEDUP_REMOVED lines=22> */
[----:B------:R-:W-:Y:S01]  /*5280*/  MUFU.EX2 R181, R181 ;  /* 0x000000b500b57308 */ /* 0x000fe20000000800 */
[----:B0-----:R-:W-:Y:S01]  /*5290*/  FMNMX.FTZ R46, R9, R46, !PT ;  /* 0x0000002e092e7209 */ /* 0x001fe20007810000 */
[-CC-:B------:R-:W-:Y:S01]  /*52a0*/  FFMA.FTZ R83, R38, R0.reuse, -R11.reuse ;  /* 0x0000000026537223 */ /* 0x180fe2000001080b */
[-CC-:B------:R-:W-:Y:S01]  /*52b0*/  FFMA.FTZ R38, R86, R0.reuse, -R11.reuse ;  /* 0x0000000056267223 */ /* 0x180fe2000001080b */
[----:B------:R-:W-:Y:S01]  /*52c0*/  FFMA.FTZ R11, R87, R0, -R11 ;  /* 0x00000000570b7223 */ /* 0x000fe2000001080b */
[----:B------:R-:W-:Y:S01]  /*52d0*/  PLOP3.LUT P3, PT, PT, PT, UP1, 0x80, 0x0 ;  /* 0x000000000000781c */ /* 0x000fe20003f6f018 */
[----:B------:R-:W0:Y:S02]  /*52e0*/  SHFL.BFLY PT, R9, R46, 0x1, 0x1f ;  /* 0x0c201f002e097f89 */ /* 0x000e2400000e0000 */
[----:B------:R-:W-:Y:S08]  /*52f0*/  MUFU.EX2 R183, R183 ;  /* 0x000000b700b77308 */ /* 0x000ff00000000800 */
[----:B------:R3:W-:Y:S08]  /*5300*/  MUFU.EX2 R28, R176 ;  /* 0x000000b0001c7308 */ /* 0x0007f00000000800 */
[----:B------:R-:W-:Y:S01]  /*5310*/  MUFU.EX2 R10, R10 ;  /* 0x0000000a000a7308 */ /* 0x000fe20000000800 */
[----:B0-----:R-:W-:-:S07]  /*5320*/  FMNMX.FTZ R9, R46, R9, !PT ;  /* 0x000000092e097209 */ /* 0x001fce0007810000 */
[----:B------:R-:W-:Y:S01]  /*5330*/  MUFU.EX2 R177, R177 ;  /* 0x000000b100b17308 */ /* 0x000fe20000000800 */
[C---:B------:R-:W-:Y:S01]  /*5340*/  FSETP.NEU.FTZ.AND P4, PT, R9.reuse, -INF , PT ;  /* 0xff8000000900780b */ /* 0x040fe20003f9d000 */
[-C--:B------:R-:W-:Y:S01]  /*5350*/  FMUL.FTZ R46, R9, R0.reuse ;  /* 0x00000000092e7220 */ /* 0x080fe20000410000 */
[----:B------:R-:W-:Y:S02]  /*5360*/  WARPGROUP.DEPBAR.LE gsb0, 0x0 ;  /* 0x00008000000079c5 */ /* 0x000fe40000010000 */
[----:B------:R-:W-:Y:S02]  /*5370*/  WARPGROUP.ARRIVE ;  /* 0x00000000000079c5 */ /* 0x000fe40000000000 */
[----:B------:R-:W-:Y:S01]  /*5380*/  FSEL R46, R46, RZ, P4 ;  /* 0x000000ff2e2e7208 */ /* 0x000fe20002000000 */
[----:B------:R-:W-:Y:S03]  /*5390*/  MUFU.EX2 R179, R179 ;  /* 0x000000b300b37308 */ /* 0x000fe60000000800 */
[----:B------:R-:W-:Y:S01]  /*53a0*/  HGMMA.64x128x16.F32.BF16 R88, R164, gdesc[UR4].tnspB, R88, gsb0 ;  /* 0x41e00004a4587df0 */ /* 0x000fe20008001858 */
[-CC-:B------:R-:W-:Y:S01]  /*53b0*/  FFMA.FTZ R174, R35, R0.reuse, -R46.reuse ;  /* 0x0000000023ae7223 */ /* 0x180fe2000001082e */
[----:B------:R-:W-:Y:S01]  /*53c0*/  FADD.FTZ R35, -R48, R7 ;  /* 0x0000000730237221 */ /* 0x000fe20000010100 */
[----:B------:R-:W-:Y:S01]  /*53d0*/  FSEL R7, R9, RZ, P4 ;  /* 0x000000ff09077208 */ /* 0x000fe20002000000 */
[-CC-:B-1----:R-:W-:Y:S01]  /*53e0*/  FFMA.FTZ R168, R39, R0.reuse, -R46.reuse ;  /* 0x0000000027a87223 */ /* 0x182fe2000001082e */
[-CC-:B------:R-:W-:Y:S01]  /*53f0*/  FFMA.FTZ R13, R13, R0.reuse, -R46.reuse ;  /* 0x000000000d0d7223 */ /* 0x180fe2000001082e */
[-C--:B------:R-:W-:Y:S01]  /*5400*/  FMUL.FTZ R39, R35, R0.reuse ;  /* 0x0000000023277220 */ /* 0x080fe20000410000 */
[-C--:B--2---:R-:W-:Y:S01]  /*5410*/  FFMA.FTZ R180, R25, R0.reuse, -R46 ;  /* 0x0000000019b47223 */ /* 0x084fe2000001082e */
[----:B------:R-:W-:Y:S01]  /*5420*/  FADD.FTZ R35, -R7, R6 ;  /* 0x0000000607237221 */ /* 0x000fe20000010100 */
[-CC-:B------:R-:W-:Y:S01]  /*5430*/  FFMA.FTZ R25, R37, R0.reuse, -R46.reuse ;  /* 0x0000000025197223 */ /* 0x180fe2000001082e */
[----:B------:R-:W-:Y:S01]  /*5440*/  IMAD.U32 R37, RZ, RZ, UR42 ;  /* 0x0000002aff257e24 */ /* 0x000fe2000f8e00ff */
[----:B------:R-:W-:Y:S01]  /*5450*/  MUFU.EX2 R13, R13 ;  /* 0x0000000d000d7308 */ /* 0x000fe20000000800 */
[-C--:B------:R-:W-:Y:S01]  /*5460*/  FMUL.FTZ R6, R35, R0.reuse ;  /* 0x0000000023067220 */ /* 0x080fe20000410000 */
[-CC-:B------:R-:W-:Y:S01]  /*5470*/  FFMA.FTZ R182, R15, R0.reuse, -R46.reuse ;  /* 0x000000000fb67223 */ /* 0x180fe2000001082e */
[-CC-:B------:R-:W-:Y:S01]  /*5480*/  FFMA.FTZ R15, R29, R0.reuse, -R46.reuse ;  /* 0x000000001d0f7223 */ /* 0x180fe2000001082e */
[----:B------:R-:W-:Y:S01]  /*5490*/  @!P1 LEA R35, R37, UR41, 0x3 ;  /* 0x0000002925239c11 */ /* 0x000fe2000f8e18ff */
[-CC-:B---3--:R-:W-:Y:S01]  /*54a0*/  FFMA.FTZ R176, R21, R0.reuse, -R46.reuse ;  /* 0x0000000015b07223 */ /* 0x188fe2000001082e */
[----:B------:R-:W-:Y:S01]  /*54b0*/  IADD3 R37, -R23, 0xb, RZ ;  /* 0x0000000b17257810 */ /* 0x000fe20007ffe1ff */
[----:B------:R-:W-:Y:S01]  /*54c0*/  FFMA.FTZ R21, R33, R0, -R46 ;  /* 0x0000000021157223 */ /* 0x000fe2000001082e */
[----:B------:R-:W0:Y:S01]  /*54d0*/  MUFU.EX2 R6, R6 ;  /* 0x0000000600067308 */ /* 0x000e220000000800 */
[----:B------:R-:W-:-:S02]  /*54e0*/  @!P1 VIADD R35, R35, 0x28840 ;  /* 0x0002884023239836 */ /* 0x000fc40000000000 */
        /* <DEDUP_REMOVED lines=15> */
[----:B-1----:R-:W-:Y:S01]  /*55e0*/  @!P1 PRMT R39, RZ, 0x654, R35 ;  /* 0x00000654ff279816 */ /* 0x002fe20000000023 */
[-CC-:B------:R-:W-:Y:S01]  /*55f0*/  FFMA.FTZ R63, R63, R0.reuse, -R46.reuse ;  /* 0x000000003f3f7223 */ /* 0x180fe2000001082e */
[-CC-:B------:R-:W-:Y:S01]  /*5600*/  FFMA.FTZ R73, R73, R0.reuse, -R46.reuse ;  /* 0x0000000049497223 */ /* 0x180fe2000001082e */
[-CC-:B------:R-:W-:Y:S01]  /*5610*/  FFMA.FTZ R67, R67, R0.reuse, -R46.reuse ;  /* 0x0000000043437223 */ /* 0x180fe2000001082e */
[-CC-:B------:R-:W-:Y:S01]  /*5620*/  FFMA.FTZ R77, R77, R0.reuse, -R46.reuse ;  /* 0x000000004d4d7223 */ /* 0x180fe2000001082e */
[-CC-:B------:R-:W-:Y:S01]  /*5630*/  FFMA.FTZ R75, R75, R0.reuse, -R46.reuse ;  /* 0x000000004b4b7223 */ /* 0x180fe2000001082e */
[-CC-:B------:R-:W-:Y:S01]  /*5640*/  FFMA.FTZ R81, R81, R0.reuse, -R46.reuse ;  /* 0x0000000051517223 */ /* 0x180fe2000001082e */
[----:B------:R-:W1:Y:S01]  /*5650*/  MUFU.EX2 R182, R182 ;  /* 0x000000b600b67308 */ /* 0x000e620000000800 */
[----:B------:R-:W-:Y:S01]  /*5660*/  FFMA.FTZ R191, R191, R0, -R46 ;  /* 0x00000000bfbf7223 */ /* 0x000fe2000001082e */
[----:B------:R-:W-:Y:S01]  /*5670*/  IMAD.U32 R41, RZ, RZ, UR52 ;  /* 0x00000034ff297e24 */ /* 0x000fe2000f8e00ff */
[----:B------:R-:W-:-:S04]  /*5680*/  UMOV UR52, UR42 ;  /* 0x0000002a00347c82 */ /* 0x000fc80008000000 */
[----:B------:R-:W-:Y:S01]  /*5690*/  @!P1 LEA R41, R41, UR41, 0x3 ;  /* 0x0000002929299c11 */ /* 0x000fe2000f8e18ff */
[----:B------:R-:W4:Y:S04]  /*56a0*/  MUFU.EX2 R15, R15 ;  /* 0x0000000f000f7308 */ /* 0x000f280000000800 */
[----:B------:R-:W-:-:S04]  /*56b0*/  @!P1 VIADD R41, R41, 0x28860 ;  /* 0x0002886029299836 */ /* 0x000fc80000000000 */
[----:B------:R-:W5:Y:S01]  /*56c0*/  MUFU.EX2 R176, R176 ;  /* 0x000000b000b07308 */ /* 0x000f620000000800 */
[----:B------:R-:W-:-:S07]  /*56d0*/  @!P1 PRMT R41, RZ, 0x654, R41 ;  /* 0x00000654ff299816 */ /* 0x000fce0000000029 */
[----:B------:R-:W5:Y:S08]  /*56e0*/  MUFU.EX2 R21, R21 ;  /* 0x0000001500157308 */ /* 0x000f700000000800 */
[----:B------:R-:W5:Y:S08]  /*56f0*/  MUFU.EX2 R178, R178 ;  /* 0x000000b200b27308 */ /* 0x000f700000000800 */
[----:B------:R0:W-:Y:S08]  /*5700*/  MUFU.EX2 R32, R172 ;  /* 0x000000ac00207308 */ /* 0x0001f00000000800 */
[----:B------:R-:W5:Y:S01]  /*5710*/  MUFU.EX2 R25, R25 ;  /* 0x0000001900197308 */ /* 0x000f620000000800 */
[-CC-:B0-----:R-:W-:Y:S01]  /*5720*/  FFMA.FTZ R172, R31, R0.reuse, -R46.reuse ;  /* 0x000000001fac7223 */ /* 0x181fe2000001082e */
[-CC-:B------:R-:W-:Y:S01]  /*5730*/  FFMA.FTZ R31, R49, R0.reuse, -R46.reuse ;  /* 0x00000000311f7223 */ /* 0x180fe2000001082e */
[----:B------:R-:W-:-:S05]  /*5740*/  FFMA.FTZ R46, R85, R0, -R46 ;  /* 0x00000000552e7223 */ /* 0x000fca000001082e */
[----:B------:R-:W-:Y:S08]  /*5750*/  MUFU.EX2 R173, R173 ;  /* 0x000000ad00ad7308 */ /* 0x000ff00000000800 */
[----:B------:R-:W0:Y:S08]  /*5760*/  MUFU.EX2 R172, R172 ;  /* 0x000000ac00ac7308 */ /* 0x000e300000000800 */
[----:B------:R-:W0:Y:S08]  /*5770*/  MUFU.EX2 R27, R27 ;  /* 0x0000001b001b7308 */ /* 0x000e300000000800 */
[----:B------:R-:W-:Y:S08]  /*5780*/  MUFU.EX2 R175, R175 ;  /* 0x000000af00af7308 */ /* 0x000ff00000000800 */
[----:B------:R-:W0:Y:S08]  /*5790*/  MUFU.EX2 R174, R174 ;  /* 0x000000ae00ae7308 */ /* 0x000e300000000800 */
[----:B------:R-:W0:Y:S01]  /*57a0*/  MUFU.EX2 R29, R29 ;  /* 0x0000001d001d7308 */ /* 0x000e220000000800 */
[----:B------:R-:W-:-:S02]  /*57b0*/  WARPGROUP.DEPBAR.LE gsb0, 0x0 ;  /* 0x00008000000079c5 */ /* 0x000fc40000010000 */
[----:B------:R4:W-:Y:S06]  /*57c0*/  BAR.ARV R37, 0x100 ;  /* 0x000400250000751d */ /* 0x0009ec0000002000 */
[----:B------:R2:W-:Y:S01]  /*57d0*/  @!P1 SYNCS.ARRIVE.TRANS64.RED.A1T0 RZ, [R39+URZ], RZ ;  /* 0x000000ff27ff99a7 */ /* 0x0005e2000810043f */
[----:B------:R-:W-:Y:S01]  /*57e0*/  MUFU.EX2 R169, R169 ;  /* 0x000000a900a97308 */ /* 0x000fe20000000800 */
[-C--:B------:R-:W-:Y:S01]  /*57f0*/  FMUL.FTZ R88, R88, R6.reuse ;  /* 0x0000000658587220 */ /* 0x080fe20000410000 */
[-C--:B------:R-:W-:Y:S01]  /*5800*/  FMUL.FTZ R89, R89, R6.reuse ;  /* 0x0000000659597220 */ /* 0x080fe20000410000 */
[-C--:B------:R-:W-:Y:S01]  /*5810*/  FMUL.FTZ R92, R92, R6.reuse ;  /* 0x000000065c5c7220 */ /* 0x080fe20000410000 */
[-C--:B------:R-:W-:Y:S01]  /*5820*/  FMUL.FTZ R93, R93, R6.reuse ;  /* 0x000000065d5d7220 */ /* 0x080fe20000410000 */
[-C--:B------:R-:W-:Y:S01]  /*5830*/  FMUL.FTZ R96, R96, R6.reuse ;  /* 0x0000000660607220 */ /* 0x080fe20000410000 */
[----:B------:R-:W-:Y:S01]  /*5840*/  FMUL.FTZ R97, R97, R6 ;  /* 0x0000000661617220 */ /* 0x000fe20000410000 */
[----:B--2---:R-:W-:Y:S01]  /*5850*/  FFMA.FTZ R39, R6, R4, R13 ;  /* 0x0000000406277223 */ /* 0x004fe2000001000d */
[----:B------:R-:W-:Y:S01]  /*5860*/  FFMA.FTZ R4, R7, R3, R8 ;  /* 0x0000000307047223 */ /* 0x000fe20000010008 */
[----:B------:R-:W2:Y:S01]  /*5870*/  MUFU.EX2 R168, R168 ;  /* 0x000000a800a87308 */ /* 0x000ea20000000800 */
[----:B------:R0:W-:Y:S01]  /*5880*/  @!P1 SYNCS.ARRIVE.TRANS64.RED.A1T0 RZ, [R41+URZ], RZ ;  /* 0x000000ff29ff99a7 */ /* 0x0001e2000810043f */
[----:B---3--:R-:W-:Y:S01]  /*5890*/  FADD.FTZ R39, R180, R39 ;  /* 0x00000027b4277221 */ /* 0x008fe20000010000 */
[C---:B------:R-:W-:Y:S01]  /*58a0*/  FADD.FTZ R4, R181.reuse, R4 ;  /* 0x00000004b5047221 */ /* 0x040fe20000010000 */
[----:B------:R-:W-:Y:S01]  /*58b0*/  F2FP.BF16.F32.PACK_AB R181, R181, R8 ;  /* 0x00000008b5b5723e */ /* 0x000fe200000010ff */
[----:B------:R-:W-:Y:S01]  /*58c0*/  FMUL.FTZ R100, R100, R6 ;  /* 0x0000000664647220 */ /* 0x000fe20000410000 */
[----:B-1----:R-:W-:Y:S01]  /*58d0*/  FADD.FTZ R48, R182, R39 ;  /* 0x00000027b6307221 */ /* 0x002fe20000010000 */
[----:B----4-:R-:W-:Y:S01]  /*58e0*/  FADD.FTZ R37, R183, R4 ;  /* 0x00000004b7257221 */ /* 0x010fe20000010000 */
[----:B------:R-:W1:Y:S01]  /*58f0*/  MUFU.EX2 R31, R31 ;  /* 0x0000001f001f7308 */ /* 0x000e620000000800 */
[----:B------:R-:W-:Y:S01]  /*5900*/  F2FP.BF16.F32.PACK_AB R180, R180, R13 ;  /* 0x0000000db4b4723e */ /* 0x000fe200000010ff */
[C---:B------:R-:W-:Y:S01]  /*5910*/  FADD.FTZ R39, R15.reuse, R48 ;  /* 0x000000300f277221 */ /* 0x040fe20000010000 */
[----:B------:R-:W-:Y:S01]  /*5920*/  FADD.FTZ R4, R10, R37 ;  /* 0x000000250a047221 */ /* 0x000fe20000010000 */
[----:B------:R-:W-:Y:S01]  /*5930*/  F2FP.BF16.F32.PACK_AB R182, R15, R182 ;  /* 0x000000b60fb6723e */ /* 0x000fe200000010ff */
[-C--:B------:R-:W-:Y:S01]  /*5940*/  FMUL.FTZ R101, R101, R6.reuse ;  /* 0x0000000665657220 */ /* 0x080fe20000410000 */
[----:B-----5:R-:W-:Y:S01]  /*5950*/  FADD.FTZ R48, R176, R39 ;  /* 0x00000027b0307221 */ /* 0x020fe20000010000 */
[----:B------:R-:W-:Y:S01]  /*5960*/  FADD.FTZ R37, R177, R4 ;  /* 0x00000004b1257221 */ /* 0x000fe20000010000 */
[----:B------:R-:W-:Y:S01]  /*5970*/  MUFU.EX2 R171, R171 ;  /* 0x000000ab00ab7308 */ /* 0x000fe20000000800 */
        /* <DEDUP_REMOVED lines=13> */
[----:B0-----:R-:W-:Y:S01]  /*5a50*/  FADD.FTZ R48, R172, R39 ;  /* 0x00000027ac307221 */ /* 0x001fe20000010000 */
        /* <DEDUP_REMOVED lines=9> */
[----:B------:R-:W0:Y:S01]  /*5af0*/  MUFU.EX2 R33, R33 ;  /* 0x0000002100217308 */ /* 0x000e220000000800 */
[-C--:B------:R-:W-:Y:S01]  /*5b00*/  FMUL.FTZ R121, R121, R6.reuse ;  /* 0x0000000679797220 */ /* 0x080fe20000410000 */
[----:B------:R-:W-:Y:S01]  /*5b10*/  FADD.FTZ R39, R29, R48 ;  /* 0x000000301d277221 */ /* 0x000fe20000010000 */
[----:B------:R-:W-:Y:S01]  /*5b20*/  FADD.FTZ R4, R36, R37 ;  /* 0x0000002524047221 */ /* 0x000fe20000010000 */
[-C--:B------:R-:W-:Y:S01]  /*5b30*/  FMUL.FTZ R124, R124, R6.reuse ;  /* 0x000000067c7c7220 */ /* 0x080fe20000410000 */
[-C--:B------:R-:W-:Y:S01]  /*5b40*/  FMUL.FTZ R125, R125, R6.reuse ;  /* 0x000000067d7d7220 */ /* 0x080fe20000410000 */
[----:B--2---:R-:W-:Y:S01]  /*5b50*/  FADD.FTZ R48, R168, R39 ;  /* 0x00000027a8307221 */ /* 0x004fe20000010000 */
[----:B------:R-:W-:Y:S01]  /*5b60*/  FADD.FTZ R37, R169, R4 ;  /* 0x00000004a9257221 */ /* 0x000fe20000010000 */
[----:B------:R-:W2:Y:S01]  /*5b70*/  MUFU.EX2 R153, R153 ;  /* 0x0000009900997308 */ /* 0x000ea20000000800 */
[-C--:B------:R-:W-:Y:S01]  /*5b80*/  FMUL.FTZ R128, R128, R6.reuse ;  /* 0x0000000680807220 */ /* 0x080fe20000410000 */
[----:B-1----:R-:W-:Y:S01]  /*5b90*/  FADD.FTZ R39, R31, R48 ;  /* 0x000000301f277221 */ /* 0x002fe20000010000 */
[----:B------:R-:W-:Y:S01]  /*5ba0*/  FADD.FTZ R4, R40, R37 ;  /* 0x0000002528047221 */ /* 0x000fe20000010000 */
[-C--:B------:R-:W-:Y:S01]  /*5bb0*/  FMUL.FTZ R129, R129, R6.reuse ;  /* 0x0000000681817220 */ /* 0x080fe20000410000 */
[-C--:B------:R-:W-:Y:S01]  /*5bc0*/  FMUL.FTZ R132, R132, R6.reuse ;  /* 0x0000000684847220 */ /* 0x080fe20000410000 */
[----:B---3--:R-:W-:Y:S01]  /*5bd0*/  FADD.FTZ R8, R170, R39 ;  /* 0x00000027aa087221 */ /* 0x008fe20000010000 */
[----:B------:R-:W-:Y:S01]  /*5be0*/  FADD.FTZ R13, R171, R4 ;  /* 0x00000004ab0d7221 */ /* 0x000fe20000010000 */
[----:B------:R-:W1:Y:S01]  /*5bf0*/  MUFU.EX2 R152, R152 ;  /* 0x0000009800987308 */ /* 0x000e620000000800 */
[-C--:B------:R-:W-:Y:S01]  /*5c00*/  FMUL.FTZ R133, R133, R6.reuse ;  /* 0x0000000685857220 */ /* 0x080fe20000410000 */
[----:B0-----:R-:W-:Y:S01]  /*5c10*/  FADD.FTZ R15, R33, R8 ;  /* 0x00000008210f7221 */ /* 0x001fe20000010000 */
[----:B------:R-:W-:Y:S01]  /*5c20*/  FADD.FTZ R4, R34, R13 ;  /* 0x0000000d22047221 */ /* 0x000fe20000010000 */
[-C--:B------:R-:W-:Y:S01]  /*5c30*/  FMUL.FTZ R136, R136, R6.reuse ;  /* 0x0000000688887220 */ /* 0x080fe20000410000 */
[-C--:B------:R-:W-:Y:S01]  /*5c40*/  FMUL.FTZ R137, R137, R6.reuse ;  /* 0x0000000689897220 */ /* 0x080fe20000410000 */
[-C--:B------:R-:W-:Y:S01]  /*5c50*/  FMUL.FTZ R140, R140, R6.reuse ;  /* 0x000000068c8c7220 */ /* 0x080fe20000410000 */
[-C--:B------:R-:W-:Y:S01]  /*5c60*/  FMUL.FTZ R141, R141, R6.reuse ;  /* 0x000000068d8d7220 */ /* 0x080fe20000410000 */
[----:B------:R-:W0:Y:S01]  /*5c70*/  MUFU.EX2 R12, R12 ;  /* 0x0000000c000c7308 */ /* 0x000e220000000800 */
[----:B--2---:R-:W-:Y:S01]  /*5c80*/  FADD.FTZ R13, R153, R4 ;  /* 0x00000004990d7221 */ /* 0x004fe20000010000 */
[-C--:B------:R-:W-:Y:S01]  /*5c90*/  FMUL.FTZ R144, R144, R6.reuse ;  /* 0x0000000690907220 */ /* 0x080fe20000410000 */
[-C--:B------:R-:W-:Y:S01]  /*5ca0*/  FMUL.FTZ R145, R145, R6.reuse ;  /* 0x0000000691917220 */ /* 0x080fe20000410000 */
[-C--:B------:R-:W-:Y:S01]  /*5cb0*/  FMUL.FTZ R148, R148, R6.reuse ;  /* 0x0000000694947220 */ /* 0x080fe20000410000 */
[----:B------:R-:W-:Y:S01]  /*5cc0*/  FMUL.FTZ R149, R149, R6 ;  /* 0x0000000695957220 */ /* 0x000fe20000410000 */
        /* <DEDUP_REMOVED lines=43> */
[----:B--2---:R-:W-:Y:S01]  /*5f80*/  FADD.FTZ R4, R44, R13 ;  /* 0x0000000d2c047221 */ /* 0x004fe20000010000 */
[----:B------:R-:W-:Y:S01]  /*5f90*/  F2FP.BF16.F32.PACK_AB R183, R10, R183 ;  /* 0x000000b70ab7723e */ /* 0x000fe200000010ff */
[----:B------:R-:W-:Y:S01]  /*5fa0*/  IMAD.MOV.U32 R7, RZ, RZ, R5 ;  /* 0x000000ffff077224 */ /* 0x000fe200078e0005 */
[----:B------:R-:W-:Y:S01]  /*5fb0*/  F2FP.BF16.F32.PACK_AB R177, R24, R177 ;  /* 0x000000b118b1723e */ /* 0x000fe200000010ff */
[----:B------:R-:W-:Y:S01]  /*5fc0*/  IMAD.MOV.U32 R6, RZ, RZ, R9 ;  /* 0x000000ffff067224 */ /* 0x000fe200078e0009 */
[----:B------:R-:W-:-:S02]  /*5fd0*/  F2FP.BF16.F32.PACK_AB R176, R21, R176 ;  /* 0x000000b015b0723e */ /* 0x000fc400000010ff */
[----:B------:R-:W2:Y:S01]  /*5fe0*/  MUFU.EX2 R156, R156 ;  /* 0x0000009c009c7308 */ /* 0x000ea20000000800 */
[C---:B-1----:R-:W-:Y:S01]  /*5ff0*/  FADD.FTZ R15, R3.reuse, R8 ;  /* 0x00000008030f7221 */ /* 0x042fe20000010000 */
[----:B------:R-:W-:Y:S02]  /*6000*/  F2FP.BF16.F32.PACK_AB R154, R3, R154 ;  /* 0x0000009a039a723e */ /* 0x000fe400000010ff */
[----:B------:R-:W-:Y:S02]  /*6010*/  F2FP.BF16.F32.PACK_AB R178, R25, R178 ;  /* 0x000000b219b2723e */ /* 0x000fe400000010ff */
[----:B------:R-:W-:Y:S02]  /*6020*/  F2FP.BF16.F32.PACK_AB R179, R28, R179 ;  /* 0x000000b31cb3723e */ /* 0x000fe400000010ff */
[----:B------:R-:W1:Y:S01]  /*6030*/  MUFU.EX2 R14, R14 ;  /* 0x0000000e000e7308 */ /* 0x000e620000000800 */
[----:B0-----:R-:W-:Y:S01]  /*6040*/  FADD.FTZ R13, R157, R4 ;  /* 0x000000049d0d7221 */ /* 0x001fe20000010000 */
[----:B------:R-:W-:-:S02]  /*6050*/  F2FP.BF16.F32.PACK_AB R172, R27, R172 ;  /* 0x000000ac1bac723e */ /* 0x000fc400000010ff */
[----:B------:R-:W-:Y:S02]  /*6060*/  F2FP.BF16.F32.PACK_AB R173, R32, R173 ;  /* 0x000000ad20ad723e */ /* 0x000fe400000010ff */
[----:B------:R-:W-:Y:S02]  /*6070*/  F2FP.BF16.F32.PACK_AB R174, R29, R174 ;  /* 0x000000ae1dae723e */ /* 0x000fe400000010ff */
[----:B------:R-:W0:Y:S01]  /*6080*/  MUFU.EX2 R65, R65 ;  /* 0x0000004100417308 */ /* 0x000e220000000800 */
[----:B--2---:R-:W-:Y:S01]  /*6090*/  FADD.FTZ R15, R156, R15 ;  /* 0x0000000f9c0f7221 */ /* 0x004fe20000010000 */
[----:B------:R-:W-:Y:S02]  /*60a0*/  F2FP.BF16.F32.PACK_AB R175, R36, R175 ;  /* 0x000000af24af723e */ /* 0x000fe400000010ff */
[----:B------:R-:W-:Y:S02]  /*60b0*/  F2FP.BF16.F32.PACK_AB R168, R31, R168 ;  /* 0x000000a81fa8723e */ /* 0x000fe400000010ff */
[----:B------:R-:W-:-:S02]  /*60c0*/  F2FP.BF16.F32.PACK_AB R169, R40, R169 ;  /* 0x000000a928a9723e */ /* 0x000fc400000010ff */
[----:B------:R-:W2:Y:S01]  /*60d0*/  MUFU.EX2 R159, R159 ;  /* 0x0000009f009f7308 */ /* 0x000ea20000000800 */
[----:B-1----:R-:W-:Y:S01]  /*60e0*/  FADD.FTZ R4, R14, R13 ;  /* 0x0000000d0e047221 */ /* 0x002fe20000010000 */
        /* <DEDUP_REMOVED lines=10> */
[----:B------:R-:W-:-:S06]  /*6190*/  F2FP.BF16.F32.PACK_AB R157, R14, R157 ;  /* 0x0000009d0e9d723e */ /* 0x000fcc00000010ff */
        /* <DEDUP_REMOVED lines=41> */
[----:B0-----:R-:W-:-:S04]  /*6430*/  FADD.FTZ R15, R166, R15 ;  /* 0x0000000fa60f7221 */ /* 0x001fc80000010000 */
[C---:B--2---:R-:W-:Y:S01]  /*6440*/  FADD.FTZ R4, R46.reuse, R15 ;  /* 0x0000000f2e047221 */ /* 0x044fe20000010000 */
[----:B------:R-:W-:Y:S01]  /*6450*/  F2FP.BF16.F32.PACK_AB R166, R46, R166 ;  /* 0x000000a62ea6723e */ /* 0x000fe200000010ff */
[C---:B-1----:R-:W-:Y:S01]  /*6460*/  FADD.FTZ R3, R11.reuse, R3 ;  /* 0x000000030b037221 */ /* 0x042fe20000010000 */
[----:B------:R-:W-:Y:S01]  /*6470*/  F2FP.BF16.F32.PACK_AB R167, R11, R38 ;  /* 0x000000260ba7723e */ /* 0x000fe200000010ff */
[----:B------:R-:W-:Y:S06]  /*6480*/  @P3 BRA `(.L_x_8966) ;  /* 0xffffffd400c43947 */ /* 0x000fec000383ffff */
.L_x_8957:
[----:B------:R-:W-:-:S13]  /*6490*/  ISETP.LE.AND P2, PT, RZ, UR53, PT ;  /* 0x00000035ff007c0c */ /* 0x000fda000bf43270 */
[----:B------:R-:W-:Y:S05]  /*64a0*/  @!P2 BRA `(.L_x_8967) ;  /* 0x0000001c00f8a947 */ /* 0x000fea0003800000 */
[----:B------:R-:W-:Y:S01]  /*64b0*/  IMAD.MOV.U32 R6, RZ, RZ, R5 ;  /* 0x000000ffff067224 */ /* 0x000fe200078e0005 */
[----:B------:R-:W-:Y:S01]  /*64c0*/  UMOV UR50, UR43 ;  /* 0x0000002b00327c82 */ /* 0x000fe20008000000 */
[----:B------:R-:W-:Y:S01]  /*64d0*/  IMAD.MOV.U32 R7, RZ, RZ, R9 ;  /* 0x000000ffff077224 */ /* 0x000fe200078e0009 */
[----:B------:R-:W-:-:S06]  /*64e0*/  UMOV UR49, UR42 ;  /* 0x0000002a00317c82 */ /* 0x000fcc0008000000 */
.L_x_8976:
        /* <DEDUP_REMOVED lines=9> */
.L_x_8969:
[----:B------:R-:W-:Y:S01]  /*6580*/  ULEA UR6, UR42, UR41, 0x3 ;  /* 0x000000292a067291 */ /* 0x000fe2000f8e183f */
[----:B------:R-:W-:-:S05]  /*6590*/  IMAD.U32 R0, RZ, RZ, UR43 ;  /* 0x0000002bff007e24 */ /* 0x000fca000f8e00ff */
[----:B------:R-:W-:-:S04]  /*65a0*/  SHF.L.U32 R0, R0, 0x1f, RZ ;  /* 0x0000001f00007819 */ /* 0x000fc800000006ff */
[----:B------:R0:W1:Y:S01]  /*65b0*/  SYNCS.PHASECHK.TRANS64.TRYWAIT P2, [UR6+0x28830], R0 ;  /* 0x02883000ff0075a7 */ /* 0x0000620008040146 */
[----:B------:R-:W-:Y:S05]  /*65c0*/  @!P0 BRA `(.L_x_8970) ;  /* 0x0000000000048947 */ /* 0x000fea0003800000 */
[----:B------:R-:W-:Y:S01]  /*65d0*/  BPT.TRAP 0x1 ;  /* 0x000000040000795c */ /* 0x000fe20000300000 */
.L_x_8970:
[----:B-1----:R-:W-:Y:S05]  /*65e0*/  @P2 BRA `(.L_x_8968) ;  /* 0x0000000000082947 */ /* 0x002fea0003800000 */
[----:B------:R-:W1:Y:S02]  /*65f0*/  SYNCS.PHASECHK.TRANS64.TRYWAIT P2, [UR6+0x28830], R0 ;  /* 0x02883000ff0075a7 */ /* 0x000e640008040146 */
[----:B-1----:R-:W-:Y:S05]  /*6600*/  @!P2 BRA `(.L_x_8971) ;  /* 0x0000008c0014a947 */ /* 0x002fea0003800000 */
.L_x_8968:
        /* <DEDUP_REMOVED lines=45> */
.L_x_8973:
[----:B------:R-:W-:Y:S01]  /*68e0*/  ULEA UR6, UR49, UR41, 0x3 ;  /* 0x0000002931067291 */ /* 0x000fe2000f8e183f */
[----:B------:R-:W-:-:S05]  /*68f0*/  IMAD.U32 R0, RZ, RZ, UR50 ;  /* 0x00000032ff007e24 */ /* 0x000fca000f8e00ff */
[----:B------:R-:W-:-:S04]  /*6900*/  SHF.L.U32 R0, R0, 0x1f, RZ ;  /* 0x0000001f00007819 */ /* 0x000fc800000006ff */
[----:B------:R0:W1:Y:S01]  /*6910*/  SYNCS.PHASECHK.TRANS64.TRYWAIT P2, [UR6+0x28850], R0 ;  /* 0x02885000ff0075a7 */ /* 0x0000620008040146 */
[----:B------:R-:W-:Y:S05]  /*6920*/  @!P0 BRA `(.L_x_8974) ;  /* 0x0000000000048947 */ /* 0x000fea0003800000 */
[----:B------:R-:W-:Y:S01]  /*6930*/  BPT.TRAP 0x1 ;  /* 0x000000040000795c */ /* 0x000fe20000300000 */
.L_x_8974:
[----:B-1----:R-:W-:Y:S05]  /*6940*/  @P2 BRA `(.L_x_8972) ;  /* 0x0000000000082947 */ /* 0x002fea0003800000 */
[----:B------:R-:W1:Y:S02]  /*6950*/  SYNCS.PHASECHK.TRANS64.TRYWAIT P2, [UR6+0x28850], R0 ;  /* 0x02885000ff0075a7 */ /* 0x000e640008040146 */
[----:B-1----:R-:W-:Y:S05]  /*6960*/  @!P2 BRA `(.L_x_8975) ;  /* 0x000000880054a947 */ /* 0x002fea0003800000 */
.L_x_8972:
        /* <DEDUP_REMOVED lines=114> */
[----:B------:R-:W-:Y:S01]  /*7090*/  FADD.FTZ R73, -R5, R6 ;  /* 0x0000000605497221 */ /* 0x000fe20000010100 */
[-CC-:B------:R-:W-:Y:S01]  /*70a0*/  FFMA.FTZ R180, R24, R0.reuse, -R169.reuse ;  /* 0x0000000018b47223 */ /* 0x180fe200000108a9 */
[-CC-:B------:R-:W-:Y:S01]  /*70b0*/  FFMA.FTZ R182, R28, R0.reuse, -R169.reuse ;  /* 0x000000001cb67223 */ /* 0x180fe200000108a9 */
[----:B------:R-:W-:Y:S01]  /*70c0*/  MUFU.EX2 R11, R11 ;  /* 0x0000000b000b7308 */ /* 0x000fe20000000800 */
[-C--:B------:R-:W-:Y:S01]  /*70d0*/  FMUL.FTZ R6, R73, R0.reuse ;  /* 0x0000000049067220 */ /* 0x080fe20000410000 */
[-C--:B------:R-:W-:Y:S01]  /*70e0*/  FMUL.FTZ R73, R5, R0.reuse ;  /* 0x0000000005497220 */ /* 0x080fe20000410000 */
[-CC-:B------:R-:W-:Y:S01]  /*70f0*/  FFMA.FTZ R13, R29, R0.reuse, -R169.reuse ;  /* 0x000000001d0d7223 */ /* 0x180fe200000108a9 */
[-CC-:B------:R-:W-:Y:S01]  /*7100*/  FFMA.FTZ R176, R32, R0.reuse, -R169.reuse ;  /* 0x0000000020b07223 */ /* 0x180fe200000108a9 */
[-C--:B------:R-:W-:Y:S01]  /*7110*/  FFMA.FTZ R15, R33, R0.reuse, -R169 ;  /* 0x00000000210f7223 */ /* 0x080fe200000108a9 */
[-CC-:B------:R-:W-:Y:S01]  /*7120*/  FFMA.FTZ R181, R26, R0.reuse, -R73.reuse ;  /* 0x000000001ab57223 */ /* 0x180fe20000010849 */
[----:B------:R-:W-:Y:S01]  /*7130*/  FFMA.FTZ R20, R27, R0, -R73 ;  /* 0x000000001b147223 */ /* 0x000fe20000010849 */
[----:B------:R-:W0:Y:S01]  /*7140*/  MUFU.EX2 R180, R180 ;  /* 0x000000b400b47308 */ /* 0x000e220000000800 */
[----:B------:R-:W-:-:S02]  /*7150*/  IMAD.U32 R27, RZ, RZ, UR42 ;  /* 0x0000002aff1b7e24 */ /* 0x000fc4000f8e00ff */
[-CC-:B------:R-:W-:Y:S01]  /*7160*/  FFMA.FTZ R183, R30, R0.reuse, -R73.reuse ;  /* 0x000000001eb77223 */ /* 0x180fe20000010849 */
[-CC-:B------:R-:W-:Y:S01]  /*7170*/  FFMA.FTZ R32, R31, R0.reuse, -R73.reuse ;  /* 0x000000001f207223 */ /* 0x180fe20000010849 */
[-CC-:B------:R-:W-:Y:S01]  /*7180*/  FFMA.FTZ R177, R34, R0.reuse, -R73.reuse ;  /* 0x0000000022b17223 */ /* 0x180fe20000010849 */
[----:B------:R-:W-:Y:S01]  /*7190*/  IADD3 R31, -R23, 0xb, RZ ;  /* 0x0000000b171f7810 */ /* 0x000fe20007ffe1ff */
[-C--:B------:R-:W-:Y:S01]  /*71a0*/  FFMA.FTZ R34, R35, R0.reuse, -R73 ;  /* 0x0000000023227223 */ /* 0x080fe20000010849 */
[----:B------:R-:W-:Y:S01]  /*71b0*/  @!P1 LEA R27, R27, UR41, 0x3 ;  /* 0x000000291b1b9c11 */ /* 0x000fe2000f8e18ff */
[----:B------:R-:W-:Y:S01]  /*71c0*/  MUFU.EX2 R6, R6 ;  /* 0x0000000600067308 */ /* 0x000fe20000000800 */
[-C--:B------:R-:W-:Y:S01]  /*71d0*/  FFMA.FTZ R178, R36, R0.reuse, -R169 ;  /* 0x0000000024b27223 */ /* 0x080fe200000108a9 */
[-C--:B------:R-:W-:Y:S01]  /*71e0*/  FFMA.FTZ R179, R38, R0.reuse, -R73 ;  /* 0x0000000026b37223 */ /* 0x080fe20000010849 */
[----:B------:R-:W-:Y:S01]  /*71f0*/  FFMA.FTZ R21, R37, R0, -R169 ;  /* 0x0000000025157223 */ /* 0x000fe200000108a9 */
[----:B------:R-:W-:-:S02]  /*7200*/  @!P1 VIADD R27, R27, 0x28840 ;  /* 0x000288401b1b9836 */ /* 0x000fc40000000000 */
[-C--:B------:R-:W-:Y:S01]  /*7210*/  FFMA.FTZ R38, R39, R0.reuse, -R73 ;  /* 0x0000000027267223 */ /* 0x080fe20000010849 */
[-C--:B------:R-:W-:Y:S01]  /*7220*/  FFMA.FTZ R172, R40, R0.reuse, -R169 ;  /* 0x0000000028ac7223 */ /* 0x080fe200000108a9 */
[----:B------:R-:W-:Y:S01]  /*7230*/  FFMA.FTZ R173, R42, R0, -R73 ;  /* 0x000000002aad7223 */ /* 0x000fe20000010849 */
[----:B------:R-:W1:Y:S01]  /*7240*/  MUFU.EX2 R181, R181 ;  /* 0x000000b500b57308 */ /* 0x000e620000000800 */
[----:B------:R-:W-:Y:S01]  /*7250*/  @!P1 PRMT R27, RZ, 0x654, R27 ;  /* 0x00000654ff1b9816 */ /* 0x000fe2000000001b */
[----:B0-----:R-:W-:Y:S01]  /*7260*/  FFMA.FTZ R4, R7, R4, R180 ;  /* 0x0000000407047223 */ /* 0x001fe200000100b4 */
        /* <DEDUP_REMOVED lines=14> */
[----:B-1----:R-:W-:Y:S01]  /*7350*/  FFMA.FTZ R3, R6, R3, R181 ;  /* 0x0000000306037223 */ /* 0x002fe200000100b5 */
        /* <DEDUP_REMOVED lines=8> */
[-CC-:B------:R-:W-:Y:S01]  /*73e0*/  FFMA.FTZ R28, R51, R0.reuse, -R73.reuse ;  /* 0x00000000331c7223 */ /* 0x180fe20000010849 */
[-CC-:B------:R-:W-:Y:S01]  /*73f0*/  FFMA.FTZ R171, R54, R0.reuse, -R73.reuse ;  /* 0x0000000036ab7223 */ /* 0x180fe20000010849 */
[-CC-:B------:R-:W-:Y:S01]  /*7400*/  FFMA.FTZ R24, R55, R0.reuse, -R73.reuse ;  /* 0x0000000037187223 */ /* 0x180fe20000010849 */
[--C-:B------:R-:W-:Y:S01]  /*7410*/  FFMA.FTZ R36, R59, R0, -R73.reuse ;  /* 0x000000003b247223 */ /* 0x100fe20000010849 */
[----:B------:R-:W-:Y:S01]  /*7420*/  F2FP.BF16.F32.PACK_AB R180, R11, R180 ;  /* 0x000000b40bb4723e */ /* 0x000fe200000010ff */
[-CC-:B------:R-:W-:Y:S01]  /*7430*/  FFMA.FTZ R63, R63, R0.reuse, -R73.reuse ;  /* 0x000000003f3f7223 */ /* 0x180fe20000010849 */
[----:B------:R-:W-:Y:S01]  /*7440*/  MUFU.EX2 R13, R13 ;  /* 0x0000000d000d7308 */ /* 0x000fe20000000800 */
[-CC-:B------:R-:W-:Y:S01]  /*7450*/  FFMA.FTZ R66, R66, R0.reuse, -R73.reuse ;  /* 0x0000000042427223 */ /* 0x180fe20000010849 */
[-CC-:B------:R-:W-:Y:S01]  /*7460*/  FFMA.FTZ R67, R67, R0.reuse, -R73.reuse ;  /* 0x0000000043437223 */ /* 0x180fe20000010849 */
[----:B0-----:R-:W-:Y:S01]  /*7470*/  F2FP.BF16.F32.PACK_AB R181, R20, R181 ;  /* 0x000000b514b5723e */ /* 0x001fe200000010ff */
        /* <DEDUP_REMOVED lines=9> */
[----:B------:R-:W-:Y:S01]  /*7510*/  FFMA.FTZ R86, R86, R0, -R73 ;  /* 0x0000000056567223 */ /* 0x000fe20000010849 */
[----:B------:R-:W-:Y:S01]  /*7520*/  IMAD.U32 R35, RZ, RZ, UR49 ;  /* 0x00000031ff237e24 */ /* 0x000fe2000f8e00ff */
[----:B------:R-:W-:Y:S01]  /*7530*/  UMOV UR49, UR42 ;  /* 0x0000002a00317c82 */ /* 0x000fe20008000000 */
[----:B------:R-:W-:Y:S03]  /*7540*/  MUFU.EX2 R176, R176 ;  /* 0x000000b000b07308 */ /* 0x000fe60000000800 */
[----:B------:R-:W-:-:S05]  /*7550*/  @!P1 LEA R35, R35, UR41, 0x3 ;  /* 0x0000002923239c11 */ /* 0x000fca000f8e18ff */
        /* <DEDUP_REMOVED lines=8> */
[----:B------:R-:W-:-:S05]  /*75e0*/  WARPGROUP.ARRIVE ;  /* 0x00000000000079c5 */ /* 0x000fca0000000000 */
[----:B------:R-:W-:Y:S01]  /*75f0*/  MUFU.EX2 R172, R172 ;  /* 0x000000ac00ac7308 */ /* 0x000fe20000000800 */
[-CC-:B------:R-:W-:Y:S01]  /*7600*/  FFMA.FTZ R152, R56, R0.reuse, -R169.reuse ;  /* 0x0000000038987223 */ /* 0x180fe200000108a9 */
[-C--:B------:R-:W-:Y:S01]  /*7610*/  FFMA.FTZ R154, R60, R0.reuse, -R169 ;  /* 0x000000003c9a7223 */ /* 0x080fe200000108a9 */
[-CC-:B------:R-:W-:Y:S01]  /*7620*/  FFMA.FTZ R153, R58, R0.reuse, -R73.reuse ;  /* 0x000000003a997223 */ /* 0x180fe20000010849 */
[----:B------:R-:W-:Y:S01]  /*7630*/  FFMA.FTZ R155, R62, R0, -R73 ;  /* 0x000000003e9b7223 */ /* 0x000fe20000010849 */
[----:B------:R-:W-:Y:S01]  /*7640*/  HGMMA.64x128x16.F32.BF16 R88, R156, gdesc[UR4].tnspB, R88, gsb0 ;  /* 0x41e000049c587df0 */ /* 0x000fe20008001858 */
[----:B------:R-:W-:Y:S01]  /*7650*/  UIADD3 UR6, UR10, 0x300, URZ ;  /* 0x000003000a067890 */ /* 0x000fe2000fffe03f */
[----:B------:R-:W-:Y:S01]  /*7660*/  UMOV UR7, 0x40000040 ;  /* 0x4000004000077882 */ /* 0x000fe20000000000 */
        /* <DEDUP_REMOVED lines=43> */
[----:B------:R-:W-:Y:S08]  /*7920*/  MUFU.EX2 R10, R10 ;  /* 0x0000000a000a7308 */ /* 0x000ff00000000800 */
[----:B------:R-:W1:Y:S01]  /*7930*/  MUFU.EX2 R61, R61 ;  /* 0x0000003d003d7308 */ /* 0x000e620000000800 */
[----:B------:R-:W-:-:S02]  /*7940*/  WARPGROUP.DEPBAR.LE gsb0, 0x0 ;  /* 0x00008000000079c5 */ /* 0x000fc40000010000 */
[----:B------:R-:W-:-:S05]  /*7950*/  WARPGROUP.ARRIVE ;  /* 0x00000000000079c5 */ /* 0x000fca0000000000 */
[----:B------:R-:W2:Y:S01]  /*7960*/  MUFU.EX2 R161, R74 ;  /* 0x0000004a00a17308 */ /* 0x000ea20000000800 */
[----:B0-----:R-:W-:Y:S01]  /*7970*/  F2FP.BF16.F32.PACK_AB R160, R57, R8 ;  /* 0x0000000839a0723e */ /* 0x001fe200000010ff */
[----:B------:R-:W-:Y:S01]  /*7980*/  HGMMA.64x128x16.F32.BF16 R88, R164, gdesc[UR4].tnspB, R88, gsb0 ;  /* 0x41e00004a4587df0 */ /* 0x000fe20008001858 */
[----:B------:R-:W-:Y:S01]  /*7990*/  UIADD3 UR6, UR53, -0x1, URZ ;  /* 0xffffffff35067890 */ /* 0x000fe2000fffe03f */
[----:B-1----:R-:W-:-:S04]  /*79a0*/  F2FP.BF16.F32.PACK_AB R162, R61, R10 ;  /* 0x0000000a3da2723e */ /* 0x002fc800000010ff */
[----:B------:R-:W0:Y:S02]  /*79b0*/  MUFU.EX2 R163, R78 ;  /* 0x0000004e00a37308 */ /* 0x000e240000000800 */
[----:B------:R-:W-:-:S06]  /*79c0*/  UMOV UR53, UR6 ;  /* 0x0000000600357c82 */ /* 0x000fcc0008000000 */
[----:B------:R-:W1:Y:S08]  /*79d0*/  MUFU.EX2 R79, R79 ;  /* 0x0000004f004f7308 */ /* 0x000e700000000800 */
[----:B------:R-:W3:Y:S08]  /*79e0*/  MUFU.EX2 R12, R12 ;  /* 0x0000000c000c7308 */ /* 0x000ef00000000800 */
[----:B------:R-:W-:Y:S08]  /*79f0*/  MUFU.EX2 R65, R65 ;  /* 0x0000004100417308 */ /* 0x000ff00000000800 */
[----:B------:R-:W-:Y:S08]  /*7a00*/  MUFU.EX2 R83, R83 ;  /* 0x0000005300537308 */ /* 0x000ff00000000800 */
[----:B------:R-:W-:Y:S08]  /*7a10*/  MUFU.EX2 R14, R84 ;  /* 0x00000054000e7308 */ /* 0x000ff00000000800 */
[----:B------:R-:W-:Y:S01]  /*7a20*/  MUFU.EX2 R69, R69 ;  /* 0x0000004500457308 */ /* 0x000fe20000000800 */
[----:B------:R-:W-:-:S02]  /*7a30*/  WARPGROUP.DEPBAR.LE gsb0, 0x0 ;  /* 0x00008000000079c5 */ /* 0x000fc40000010000 */
[----:B------:R4:W-:Y:S06]  /*7a40*/  BAR.ARV R31, 0x100 ;  /* 0x0004001f0000751d */ /* 0x0009ec0000002000 */
[----:B------:R5:W-:Y:S01]  /*7a50*/  @!P1 SYNCS.ARRIVE.TRANS64.RED.A1T0 RZ, [R27+URZ], RZ ;  /* 0x000000ff1bff99a7 */ /* 0x000be2000810043f */
[----:B------:R-:W3:Y:S01]  /*7a60*/  MUFU.EX2 R165, R82 ;  /* 0x0000005200a57308 */ /* 0x000ee20000000800 */
[----:B----4-:R-:W-:Y:S02]  /*7a70*/  @!P1 VIADD R31, R35, 0x28860 ;  /* 0x00028860231f9836 */ /* 0x010fe40000000000 */
[-C--:B------:R-:W-:Y:S01]  /*7a80*/  FMUL.FTZ R88, R88, R7.reuse ;  /* 0x0000000758587220 */ /* 0x080fe20000410000 */
[-C--:B------:R-:W-:Y:S01]  /*7a90*/  FMUL.FTZ R89, R89, R7.reuse ;  /* 0x0000000759597220 */ /* 0x080fe20000410000 */
[-C--:B------:R-:W-:Y:S01]  /*7aa0*/  FMUL.FTZ R92, R92, R7.reuse ;  /* 0x000000075c5c7220 */ /* 0x080fe20000410000 */
[-C--:B------:R-:W-:Y:S01]  /*7ab0*/  FMUL.FTZ R93, R93, R7.reuse ;  /* 0x000000075d5d7220 */ /* 0x080fe20000410000 */
[----:B------:R-:W-:Y:S01]  /*7ac0*/  @!P1 PRMT R31, RZ, 0x654, R31 ;  /* 0x00000654ff1f9816 */ /* 0x000fe2000000001f */
[----:B-----5:R-:W-:Y:S01]  /*7ad0*/  FADD.FTZ R27, R11, R4 ;  /* 0x000000040b1b7221 */ /* 0x020fe20000010000 */
[----:B------:R-:W-:Y:S01]  /*7ae0*/  FADD.FTZ R4, R20, R3 ;  /* 0x0000000314047221 */ /* 0x000fe20000010000 */
[----:B------:R-:W4:Y:S01]  /*7af0*/  MUFU.EX2 R167, R86 ;  /* 0x0000005600a77308 */ /* 0x000f220000000800 */
[----:B------:R0:W-:Y:S01]  /*7b00*/  @!P1 SYNCS.ARRIVE.TRANS64.RED.A1T0 RZ, [R31+URZ], RZ ;  /* 0x000000ff1fff99a7 */ /* 0x0001e2000810043f */
        /* <DEDUP_REMOVED lines=47> */
[----:B------:R-:W-:Y:S01]  /*7e00*/  FMUL.FTZ R141, R141, R7 ;  /* 0x000000078d8d7220 */ /* 0x000fe20000410000 */
[----:B------:R-:W-:Y:S01]  /*7e10*/  FADD.FTZ R40, R170, R11 ;  /* 0x0000000baa287221 */ /* 0x000fe20000010000 */
[----:B------:R-:W-:Y:S01]  /*7e20*/  FADD.FTZ R3, R171, R4 ;  /* 0x00000004ab037221 */ /* 0x000fe20000010000 */
[----:B------:R-:W-:Y:S01]  /*7e30*/  F2FP.BF16.F32.PACK_AB R171, R24, R171 ;  /* 0x000000ab18ab723e */ /* 0x000fe200000010ff */
[-C--:B------:R-:W-:Y:S01]  /*7e40*/  FMUL.FTZ R144, R144, R7.reuse ;  /* 0x0000000790907220 */ /* 0x080fe20000410000 */
[----:B------:R-:W-:Y:S01]  /*7e50*/  FADD.FTZ R11, R37, R40 ;  /* 0x00000028250b7221 */ /* 0x000fe20000010000 */
[----:B------:R-:W-:Y:S01]  /*7e60*/  FADD.FTZ R4, R24, R3 ;  /* 0x0000000318047221 */ /* 0x000fe20000010000 */
[-C--:B------:R-:W-:Y:S01]  /*7e70*/  FMUL.FTZ R145, R145, R7.reuse ;  /* 0x0000000791917220 */ /* 0x080fe20000410000 */
[----:B------:R-:W5:Y:S01]  /*7e80*/  MUFU.EX2 R24, R73 ;  /* 0x0000004900187308 */ /* 0x000f620000000800 */
[----:B------:R-:W-:Y:S01]  /*7e90*/  FADD.FTZ R20, R152, R11 ;  /* 0x0000000b98147221 */ /* 0x000fe20000010000 */
[----:B------:R-:W-:Y:S01]  /*7ea0*/  FADD.FTZ R3, R153, R4 ;  /* 0x0000000499037221 */ /* 0x000fe20000010000 */
[-C--:B------:R-:W-:Y:S01]  /*7eb0*/  FMUL.FTZ R148, R148, R7.reuse ;  /* 0x0000000794947220 */ /* 0x080fe20000410000 */
[----:B------:R-:W-:Y:S01]  /*7ec0*/  FMUL.FTZ R149, R149, R7 ;  /* 0x0000000795957220 */ /* 0x000fe20000410000 */
        /* <DEDUP_REMOVED lines=29> */
[----:B--2---:R-:W-:Y:S01]  /*80a0*/  FADD.FTZ R4, R161, R4 ;  /* 0x00000004a1047221 */ /* 0x004fe20000010000 */
        /* <DEDUP_REMOVED lines=10> */
[----:B------:R-:W-:Y:S01]  /*8150*/  FADD.FTZ R3, R61, R20 ;  /* 0x000000143d037221 */ /* 0x000fe20000010000 */
[----:B-1----:R-:W-:Y:S01]  /*8160*/  FADD.FTZ R4, R79, R4 ;  /* 0x000000044f047221 */ /* 0x002fe20000010000 */
[-C--:B------:R-:W-:Y:S01]  /*8170*/  FMUL.FTZ R130, R130, R6.reuse ;  /* 0x0000000682827220 */ /* 0x080fe20000410000 */
[-C--:B------:R-:W-:Y:S01]  /*8180*/  FMUL.FTZ R131, R131, R6.reuse ;  /* 0x0000000683837220 */ /* 0x080fe20000410000 */
[----:B---3--:R-:W-:Y:S01]  /*8190*/  FADD.FTZ R20, R12, R3 ;  /* 0x000000030c147221 */ /* 0x008fe20000010000 */
        /* <DEDUP_REMOVED lines=8> */
[----:B----4-:R-:W-:Y:S01]  /*8220*/  FADD.FTZ R3, R167, R4 ;  /* 0x00000004a7037221 */ /* 0x010fe20000010000 */
[-C--:B------:R-:W-:Y:S01]  /*8230*/  FMUL.FTZ R142, R142, R6.reuse ;  /* 0x000000068e8e7220 */ /* 0x080fe20000410000 */
[-C--:B------:R-:W-:Y:S01]  /*8240*/  FMUL.FTZ R143, R143, R6.reuse ;  /* 0x000000068f8f7220 */ /* 0x080fe20000410000 */
[-C--:B------:R-:W-:Y:S01]  /*8250*/  FMUL.FTZ R146, R146, R6.reuse ;  /* 0x0000000692927220 */ /* 0x080fe20000410000 */
[-C--:B------:R-:W-:Y:S01]  /*8260*/  FMUL.FTZ R147, R147, R6.reuse ;  /* 0x0000000693937220 */ /* 0x080fe20000410000 */
[-C--:B------:R-:W-:Y:S01]  /*8270*/  FMUL.FTZ R150, R150, R6.reuse ;  /* 0x0000000696967220 */ /* 0x080fe20000410000 */
[----:B------:R-:W-:Y:S01]  /*8280*/  FMUL.FTZ R151, R151, R6 ;  /* 0x0000000697977220 */ /* 0x000fe20000410000 */
[----:B------:R-:W-:Y:S01]  /*8290*/  F2FP.BF16.F32.PACK_AB R182, R13, R182 ;  /* 0x000000b60db6723e */ /* 0x000fe200000010ff */
[----:B------:R-:W-:Y:S01]  /*82a0*/  FADD.FTZ R4, R69, R8 ;  /* 0x0000000845047221 */ /* 0x000fe20000010000 */
[----:B------:R-:W-:Y:S01]  /*82b0*/  F2FP.BF16.F32.PACK_AB R176, R15, R176 ;  /* 0x000000b00fb0723e */ /* 0x000fe200000010ff */
[----:B-----5:R-:W-:Y:S01]  /*82c0*/  FADD.FTZ R3, R24, R3 ;  /* 0x0000000318037221 */ /* 0x020fe20000010000 */
        /* <DEDUP_REMOVED lines=26> */
[----:B------:R-:W-:Y:S01]  /*8470*/  F2FP.BF16.F32.PACK_AB R167, R24, R167 ;  /* 0x000000a718a7723e */ /* 0x000fe200000010ff */
[----:B------:R-:W-:Y:S06]  /*8480*/  @P2 BRA `(.L_x_8976) ;  /* 0xffffffe000182947 */ /* 0x000fec000383ffff */
.L_x_8967:
[----:B------:R-:W-:Y:S06]  /*8490*/  BAR.ARV 0x8, 0x180 ;  /* 0x0206000000007b1d */ /* 0x000fec0000002000 */
[----:B------:R-:W-:Y:S05]  /*84a0*/  @!P0 BRA `(.L_x_8977) ;  /* 0x0000000000048947 */ /* 0x000fea0003800000 */
[----:B------:R-:W-:Y:S01]  /*84b0*/  BPT.TRAP 0x1 ;  /* 0x000000040000795c */ /* 0x000fe20000300000 */
.L_x_8977:
[----:B------:R-:W-:Y:S01]  /*84c0*/  ULEA UR5, UR42, UR41, 0x3 ;  /* 0x000000292a057291 */ /* 0x000fe2000f8e183f */
[----:B------:R-:W-:-:S05]  /*84d0*/  IMAD.U32 R6, RZ, RZ, UR43 ;  /* 0x0000002bff067e24 */ /* 0x000fca000f8e00ff */
[----:B------:R-:W-:-:S04]  /*84e0*/  SHF.L.U32 R6, R6, 0x1f, RZ ;  /* 0x0000001f06067819 */ /* 0x000fc800000006ff */
[----:B------:R0:W1:Y:S01]  /*84f0*/  SYNCS.PHASECHK.TRANS64.TRYWAIT P2, [UR5+0x28850], R6 ;  /* 0x02885006ff0075a7 */ /* 0x0000620008040145 */
[----:B------:R-:W-:Y:S05]  /*8500*/  @!P0 BRA `(.L_x_8978) ;  /* 0x0000000000048947 */ /* 0x000fea0003800000 */
[----:B------:R-:W-:Y:S01]  /*8510*/  BPT.TRAP 0x1 ;  /* 0x000000040000795c */ /* 0x000fe20000300000 */
.L_x_8978:
[----:B-1----:R-:W-:Y:S05]  /*8520*/  @P2 BRA `(.L_x_8979) ;  /* 0x0000000000082947 */ /* 0x002fea0003800000 */
[----:B------:R-:W1:Y:S02]  /*8530*/  SYNCS.PHASECHK.TRANS64.TRYWAIT P0, [UR5+0x28850], R6 ;  /* 0x02885006ff0075a7 */ /* 0x000e640008000145 */
[----:B-1----:R-:W-:Y:S05]  /*8540*/  @!P0 BRA `(.L_x_8980) ;  /* 0x0000006c00748947 */ /* 0x002fea0003800000 */
.L_x_8979:
[----:B------:R-:W-:Y:S01]  /*8550*/  UIADD3 UR41, UR41, 0x400, URZ ;  /* 0x0000040029297890 */ /* 0x000fe2000fffe03f */
[----:B------:R-:W-:Y:S01]  /*8560*/  WARPGROUP.ARRIVE ;  /* 0x00000000000079c5 */ /* 0x000fe20000000000 */
[----:B------:R-:W-:Y:S01]  /*8570*/  UMOV UR7, 0x40000040 ;  /* 0x4000004000077882 */ /* 0x000fe20000000000 */
[----:B-1----:R-:W1:Y:S01]  /*8580*/  SHFL.BFLY PT, R7, R4, 0x2, 0x1f ;  /* 0x0c401f0004077f89 */ /* 0x002e6200000e0000 */
[----:B------:R-:W-:Y:S01]  /*8590*/  USHF.R.U32.HI UR41, URZ, 0x4, UR41 ;  /* 0x000000043f297899 */ /* 0x000fe20008011629 */
[----:B------:R-:W-:Y:S01]  /*85a0*/  IMAD.MOV.U32 R38, RZ, RZ, -0x800000 ;  /* 0xff800000ff267424 */ /* 0x000fe200078e00ff */
        /* <DEDUP_REMOVED lines=12> */
[----:B------:R-:W-:Y:S02]  /*8670*/  IMAD.MOV.U32 R4, RZ, RZ, RZ ;  /* 0x000000ffff047224 */ /* 0x000fe400078e00ff */
[----:B0-----:R-:W-:Y:S01]  /*8680*/  FADD.FTZ R8, R6, R3 ;  /* 0x0000000306087221 */ /* 0x001fe20000010000 */
[----:B------:R-:W-:Y:S01]  /*8690*/  IMAD.MOV.U32 R3, RZ, RZ, -0x800000 ;  /* 0xff800000ff037424 */ /* 0x000fe200078e00ff */
[----:B------:R-:W0:Y:S01]  /*86a0*/  SHFL.BFLY PT, R6, R7, 0x1, 0x1f ;  /* 0x0c201f0007067f89 */ /* 0x000e2200000e0000 */
[----:B------:R-:W-:-:S03]  /*86b0*/  USEL UR42, UR42, URZ, UP0 ;  /* 0x0000003f2a2a7287 */ /* 0x000fc60008000000 */
[----:B------:R-:W1:Y:S01]  /*86c0*/  SHFL.BFLY PT, R11, R8, 0x1, 0x1f ;  /* 0x0c201f00080b7f89 */ /* 0x000e6200000e0000 */
[----:B0-----:R-:W-:Y:S01]  /*86d0*/  FADD.FTZ R13, R7, R6 ;  /* 0x00000006070d7221 */ /* 0x001fe20000010000 */
[----:B-1----:R-:W-:-:S04]  /*86e0*/  FADD.FTZ R14, R8, R11 ;  /* 0x0000000b080e7221 */ /* 0x002fc80000010000 */
[----:B------:R-:W-:Y:S01]  /*86f0*/  FSETP.NE.FTZ.AND P0, PT, R13, RZ, PT ;  /* 0x000000ff0d00720b */ /* 0x000fe20003f15000 */
[----:B------:R-:W-:Y:S02]  /*8700*/  IMAD.U32 R8, RZ, RZ, UR5 ;  /* 0x00000005ff087e24 */ /* 0x000fe4000f8e00ff */
[----:B------:R-:W-:Y:S01]  /*8710*/  IMAD.MOV.U32 R11, RZ, RZ, RZ ;  /* 0x000000ffff0b7224 */ /* 0x000fe200078e00ff */
        /* <DEDUP_REMOVED lines=116> */
.L_x_8950:
        /* <DEDUP_REMOVED lines=11> */
[----:B------:R-:W-:Y:S01]  /*8f10*/  IMAD R9, R22, 0x40, R2 ;  /* 0x0000004016097824 */ /* 0x000fe200078e0202 */
        /* <DEDUP_REMOVED lines=18> */
[----:B------:R-:W-:Y:S01]  /*9040*/  UIMAD UR8, UR37, UR11, UR8 ;  /* 0x0000000b250872a4 */ /* 0x000fe2000f8e0208 */
[----:B------:R-:W-:Y:S01]  /*9050*/  F2FP.BF16.F32.PACK_AB R147, R151, R150 ;  /* 0x000000969793723e */ /* 0x000fe200000010ff */
[----:B------:R-:W-:Y:S01]  /*9060*/  UIMAD.WIDE.U32 UR6, UR37, UR10, UR6 ;  /* 0x0000000a250672a5 */ /* 0x000fe2000f8e0006 */
[----:B------:R-:W-:-:S02]  /*9070*/  ULDC UR5, c[0x0][0xa88] ;  /* 0x0002a20000057ab9 */ /* 0x000fc40000000800 */
[----:B------:R-:W-:Y:S01]  /*9080*/  ULDC.64 UR10, c[0x0][0xaf0] ;  /* 0x0002bc00000a7ab9 */ /* 0x000fe20000000a00 */
[----:B-1----:R-:W-:Y:S01]  /*9090*/  IMAD R64, R39, UR5, RZ ;  /* 0x0000000527407c24 */ /* 0x002fe2000f8e02ff */
[----:B------:R-:W-:Y:S02]  /*90a0*/  MOV R36, R0 ;  /* 0x0000000000247202 */ /* 0x000fe40000000f00 */
[----:B0-----:R-:W-:-:S03]  /*90b0*/  MOV R37, R5 ;  /* 0x0000000500257202 */ /* 0x001fc60000000f00 */
[----:B------:R-:W-:-:S04]  /*90c0*/  IMAD.WIDE R4, R187, 0x2, R36 ;  /* 0x00000002bb047825 */ /* 0x000fc800078e0224 */
[----:B------:R-:W-:Y:S01]  /*90d0*/  IMAD.WIDE R36, R9, 0x2, R36 ;  /* 0x0000000209247825 */ /* 0x000fe200078e0224 */
[C---:B------:R-:W-:Y:S02]  /*90e0*/  IADD3 R21, P6, R4.reuse, 0x20, RZ ;  /* 0x0000002004157810 */ /* 0x040fe40007fde0ff */
[C---:B------:R-:W-:Y:S02]  /*90f0*/  IADD3 R33, P1, R4.reuse, 0x4040, RZ ;  /* 0x0000404004217810 */ /* 0x040fe40007f3e0ff */
[----:B------:R-:W-:Y:S01]  /*9100*/  IADD3 R45, P0, R4, 0x4060, RZ ;  /* 0x00004060042d7810 */ /* 0x000fe20007f1e0ff */
[--C-:B------:R-:W-:Y:S01]  /*9110*/  IMAD.X R13, RZ, RZ, R5.reuse, P6 ;  /* 0x000000ffff0d7224 */ /* 0x100fe200030e0605 */
[----:B------:R-:W-:Y:S01]  /*9120*/  IADD3 R35, P6, R36, 0x1000, RZ ;  /* 0x0000100024237810 */ /* 0x000fe20007fde0ff */
[----:B------:R-:W-:Y:S01]  /*9130*/  IMAD.X R43, RZ, RZ, R5, P1 ;  /* 0x000000ffff2b7224 */ /* 0x000fe200008e0605 */
[----:B------:R-:W-:Y:S02]  /*9140*/  ISETP.NE.AND P1, PT, R39, 0x1, PT ;  /* 0x000000012700780c */ /* 0x000fe40003f25270 */
[----:B------:R-:W-:-:S02]  /*9150*/  LOP3.LUT R34, R35, 0x380, RZ, 0xc0, !PT ;  /* 0x0000038023227812 */ /* 0x000fc400078ec0ff */
[----:B------:R-:W-:Y:S02]  /*9160*/  IADD3 R31, P2, R4, 0x4020, RZ ;  /* 0x00004020041f7810 */ /* 0x000fe40007f5e0ff */
[----:B------:R-:W-:Y:S02]  /*9170*/  SHF.R.U64 R34, R34, 0x3, RZ ;  /* 0x0000000322227819 */ /* 0x000fe400000012ff */
[----:B------:R-:W-:Y:S01]  /*9180*/  LOP3.LUT R9, R4, 0x380, RZ, 0xc0, !PT ;  /* 0x0000038004097812 */ /* 0x000fe200078ec0ff */
[----:B------:R-:W-:Y:S01]  /*9190*/  IMAD.X R41, RZ, RZ, R5, P2 ;  /* 0x000000ffff297224 */ /* 0x000fe200010e0605 */
[----:B------:R-:W-:Y:S01]  /*91a0*/  LOP3.LUT R34, R34, R35, RZ, 0x3c, !PT ;  /* 0x0000002322227212 */ /* 0x000fe200078e3cff */
[----:B------:R-:W-:Y:S01]  /*91b0*/  IMAD.X R35, RZ, RZ, R37, P6 ;  /* 0x000000ffff237224 */ /* 0x000fe200030e0625 */
[----:B------:R-:W-:Y:S01]  /*91c0*/  IADD3 R47, P6, R36, 0x7000, RZ ;  /* 0x00007000242f7810 */ /* 0x000fe20007fde0ff */
[----:B------:R-:W0:Y:S01]  /*91d0*/  @P1 LDC R48, c[0x0][0xbf0] ;  /* 0x0002fc00ff301b82 */ /* 0x000e220000000800 */
[----:B------:R-:W-:-:S02]  /*91e0*/  LOP3.LUT R14, R33, 0x380, RZ, 0xc0, !PT ;  /* 0x00000380210e7812 */ /* 0x000fc400078ec0ff */
[----:B------:R-:W-:Y:S02]  /*91f0*/  LOP3.LUT R20, R47, 0x380, RZ, 0xc0, !PT ;  /* 0x000003802f147812 */ /* 0x000fe400078ec0ff */
[----:B------:R-:W-:Y:S02]  /*9200*/  LOP3.LUT R44, R45, 0x380, RZ, 0xc0, !PT ;  /* 0x000003802d2c7812 */ /* 0x000fe400078ec0ff */
[----:B------:R-:W-:Y:S02]  /*9210*/  SHF.R.U64 R20, R20, 0x3, RZ ;  /* 0x0000000314147819 */ /* 0x000fe400000012ff */
[----:B------:R-:W-:Y:S02]  /*9220*/  LOP3.LUT R12, R31, 0x380, RZ, 0xc0, !PT ;  /* 0x000003801f0c7812 */ /* 0x000fe400078ec0ff */
[----:B------:R-:W-:Y:S02]  /*9230*/  LOP3.LUT R20, R20, R47, RZ, 0x3c, !PT ;  /* 0x0000002f14147212 */ /* 0x000fe400078e3cff */
[----:B------:R-:W1:Y:S01]  /*9240*/  @P1 LDC R47, c[0x0][0xbec] ;  /* 0x0002fb00ff2f1b82 */ /* 0x000e620000000800 */
[----:B------:R-:W-:-:S02]  /*9250*/  SHF.R.U64 R9, R9, 0x3, RZ ;  /* 0x0000000309097819 */ /* 0x000fc400000012ff */
[----:B------:R-:W-:Y:S02]  /*9260*/  LOP3.LUT R8, R21, 0x380, RZ, 0xc0, !PT ;  /* 0x0000038015087812 */ /* 0x000fe400078ec0ff */
[----:B------:R-:W-:Y:S02]  /*9270*/  SHF.R.U64 R14, R14, 0x3, RZ ;  /* 0x000000030e0e7819 */ /* 0x000fe400000012ff */
[----:B------:R-:W-:Y:S02]  /*9280*/  SHF.R.U64 R44, R44, 0x3, RZ ;  /* 0x000000032c2c7819 */ /* 0x000fe400000012ff */
[C---:B------:R-:W-:Y:S02]  /*9290*/  IADD3 R29, P3, R4.reuse, 0x4000, RZ ;  /* 0x00004000041d7810 */ /* 0x040fe40007f7e0ff */
[C---:B------:R-:W-:Y:S02]  /*92a0*/  IADD3 R27, P4, R4.reuse, 0x60, RZ ;  /* 0x00000060041b7810 */ /* 0x040fe40007f9e0ff */
[----:B------:R-:W-:Y:S01]  /*92b0*/  IADD3 R25, P5, R4, 0x40, RZ ;  /* 0x0000004004197810 */ /* 0x000fe20007fbe0ff */
[--C-:B------:R-:W-:Y:S01]  /*92c0*/  IMAD.X R15, RZ, RZ, R5.reuse, P3 ;  /* 0x000000ffff0f7224 */ /* 0x100fe200018e0605 */
[----:B------:R-:W-:Y:S01]  /*92d0*/  SHF.R.U64 R12, R12, 0x3, RZ ;  /* 0x000000030c0c7819 */ /* 0x000fe200000012ff */
[--C-:B------:R-:W-:Y:S01]  /*92e0*/  IMAD.X R11, RZ, RZ, R5.reuse, P4 ;  /* 0x000000ffff0b7224 */ /* 0x100fe200020e0605 */
[----:B------:R-:W-:Y:S01]  /*92f0*/  LOP3.LUT R4, R9, R4, RZ, 0x3c, !PT ;  /* 0x0000000409047212 */ /* 0x000fe200078e3cff */
[----:B------:R-:W-:Y:S01]  /*9300*/  IMAD.X R9, RZ, RZ, R5, P5 ;  /* 0x000000ffff097224 */ /* 0x000fe200028e0605 */
[----:B------:R-:W-:-:S02]  /*9310*/  SHF.R.U64 R8, R8, 0x3, RZ ;  /* 0x0000000308087819 */ /* 0x000fc400000012ff */
[----:B------:R-:W-:Y:S02]  /*9320*/  LOP3.LUT R42, R14, R33, RZ, 0x3c, !PT ;  /* 0x000000210e2a7212 */ /* 0x000fe400078e3cff */
[----:B------:R-:W-:Y:S01]  /*9330*/  LOP3.LUT R44, R44, R45, RZ, 0x3c, !PT ;  /* 0x0000002d2c2c7212 */ /* 0x000fe200078e3cff */
[----:B------:R-:W-:Y:S01]  /*9340*/  IMAD.X R45, RZ, RZ, R5, P0 ;  /* 0x000000ffff2d7224 */ /* 0x000fe200000e0605 */
[----:B------:R-:W-:Y:S02]  /*9350*/  LOP3.LUT R10, R29, 0x380, RZ, 0xc0, !PT ;  /* 0x000003801d0a7812 */ /* 0x000fe400078ec0ff */
[----:B------:R-:W-:Y:S02]  /*9360*/  LOP3.LUT R40, R12, R31, RZ, 0x3c, !PT ;  /* 0x0000001f0c287212 */ /* 0x000fe400078e3cff */
[----:B------:R-:W-:Y:S02]  /*9370*/  LOP3.LUT R12, R8, R21, RZ, 0x3c, !PT ;  /* 0x00000015080c7212 */ /* 0x000fe400078e3cff */
[----:B------:R-:W-:-:S02]  /*9380*/  MOV R46, R4 ;  /* 0x00000004002e7202 */ /* 0x000fc40000000f00 */
[----:B------:R-:W-:Y:S02]  /*9390*/  LOP3.LUT R8, R25, 0x380, RZ, 0xc0, !PT ;  /* 0x0000038019087812 */ /* 0x000fe400078ec0ff */
[----:B------:R-:W-:Y:S02]  /*93a0*/  F2FP.BF16.F32.PACK_AB R4, R89, R88 ;  /* 0x000000585904723e */ /* 0x000fe400000010ff */
[----:B------:R-:W-:Y:S01]  /*93b0*/  F2FP.BF16.F32.PACK_AB R5, R91, R90 ;  /* 0x0000005a5b05723e */ /* 0x000fe200000010ff */
[----:B------:R-:W-:Y:S01]  /*93c0*/  BAR.SYNC.DEFER_BLOCKING 0x1, 0x100 ;  /* 0x0044000000007b1d */ /* 0x000fe20000010000 */
[----:B------:R-:W-:Y:S01]  /*93d0*/  MOV R66, R42 ;  /* 0x0000002a00427202 */ /* 0x000fe20000000f00 */
[----:B------:R-:W-:Y:S01]  /*93e0*/  VIADD R42, R17, UR36 ;  /* 0x00000024112a7c36 */ /* 0x000fe20008000000 */
[----:B------:R-:W-:Y:S01]  /*93f0*/  SHF.R.U64 R10, R10, 0x3, RZ ;  /* 0x000000030a0a7819 */ /* 0x000fe200000012ff */
[----:B------:R-:W-:Y:S01]  /*9400*/  VIADD R43, R186, UR36 ;  /* 0x00000024ba2b7c36 */ /* 0x000fe20008000000 */
[----:B------:R-:W-:-:S02]  /*9410*/  SHF.R.U64 R8, R8, 0x3, RZ ;  /* 0x0000000308087819 */ /* 0x000fc400000012ff */
[----:B------:R-:W-:Y:S02]  /*9420*/  LOP3.LUT R14, R10, R29, RZ, 0x3c, !PT ;  /* 0x0000001d0a0e7212 */ /* 0x000fe400078e3cff */
[----:B------:R-:W-:Y:S02]  /*9430*/  LOP3.LUT R10, R27, 0x380, RZ, 0xc0, !PT ;  /* 0x000003801b0a7812 */ /* 0x000fe400078ec0ff */
[----:B------:R-:W-:Y:S02]  /*9440*/  LOP3.LUT R8, R8, R25, RZ, 0x3c, !PT ;  /* 0x0000001908087212 */ /* 0x000fe400078e3cff */
[----:B------:R-:W-:Y:S02]  /*9450*/  IADD3 R25, P0, R36, 0x6000, RZ ;  /* 0x0000600024197810 */ /* 0x000fe40007f1e0ff */
[----:B------:R-:W-:Y:S02]  /*9460*/  SHF.R.U64 R10, R10, 0x3, RZ ;  /* 0x000000030a0a7819 */ /* 0x000fe400000012ff */
[----:B------:R-:W-:-:S02]  /*9470*/  LOP3.LUT R24, R25, 0x380, RZ, 0xc0, !PT ;  /* 0x0000038019187812 */ /* 0x000fc400078ec0ff */
[----:B------:R-:W-:Y:S02]  /*9480*/  LOP3.LUT R10, R10, R27, RZ, 0x3c, !PT ;  /* 0x0000001b0a0a7212 */ /* 0x000fe400078e3cff */
[----:B------:R-:W-:Y:S02]  /*9490*/  SHF.R.U64 R24, R24, 0x3, RZ ;  /* 0x0000000318187819 */ /* 0x000fe400000012ff */
[----:B------:R-:W-:Y:S01]  /*94a0*/  MOV R54, R10 ;  /* 0x0000000a00367202 */ /* 0x000fe20000000f00 */
[----:B------:R1:W-:Y:S01]  /*94b0*/  STSM.16.M88.4 [R46], R4 ;  /* 0x000000042e007844 */ /* 0x0003e20000000200 */
[----:B------:R-:W-:Y:S01]  /*94c0*/  LOP3.LUT R24, R24, R25, RZ, 0x3c, !PT ;  /* 0x0000001918187212 */ /* 0x000fe200078e3cff */
[----:B------:R-:W-:Y:S01]  /*94d0*/  IMAD.X R25, RZ, RZ, R37, P0 ;  /* 0x000000ffff197224 */ /* 0x000fe200000e0625 */
[----:B------:R-:W-:Y:S01]  /*94e0*/  MOV R53, R14 ;  /* 0x0000000e00357202 */ /* 0x000fe20000000f00 */
[----:B------:R-:W-:Y:S01]  /*94f0*/  IMAD.U32 R14, RZ, RZ, UR8 ;  /* 0x00000008ff0e7e24 */ /* 0x000fe2000f8e00ff */
[----:B------:R-:W-:Y:S01]  /*9500*/  MOV R15, R12 ;  /* 0x0000000c000f7202 */ /* 0x000fe20000000f00 */
[----:B------:R-:W-:Y:S01]  /*9510*/  ULDC.64 UR8, c[0x0][0xae8] ;  /* 0x0002ba0000087ab9 */ /* 0x000fe20000000a00 */
[----:B------:R-:W-:-:S02]  /*9520*/  IADD3 R29, P3, R36, 0x4000, RZ ;  /* 0x00004000241d7810 */ /* 0x000fc40007f7e0ff */
[----:B------:R-:W-:Y:S02]  /*9530*/  IADD3 R27, P2, R36, 0x5000, RZ ;  /* 0x00005000241b7810 */ /* 0x000fe40007f5e0ff */
[----:B------:R-:W-:Y:S02]  /*9540*/  LOP3.LUT R28, R29, 0x380, RZ, 0xc0, !PT ;  /* 0x000003801d1c7812 */ /* 0x000fe400078ec0ff */
[----:B------:R-:W-:Y:S02]  /*9550*/  LOP3.LUT R26, R27, 0x380, RZ, 0xc0, !PT ;  /* 0x000003801b1a7812 */ /* 0x000fe400078ec0ff */
[----:B------:R-:W-:Y:S01]  /*9560*/  SHF.R.U64 R28, R28, 0x3, RZ ;  /* 0x000000031c1c7819 */ /* 0x000fe200000012ff */
[----:B-1----:R-:W-:Y:S01]  /*9570*/  @P1 IMAD.HI.U32 R5, R42, R47, RZ ;  /* 0x0000002f2a051227 */ /* 0x002fe200078e00ff */
[----:B------:R-:W-:Y:S02]  /*9580*/  F2FP.BF16.F32.PACK_AB R7, R103, R102 ;  /* 0x000000666707723e */ /* 0x000fe400000010ff */
[----:B------:R-:W-:Y:S01]  /*9590*/  MOV R52, R40 ;  /* 0x0000002800347202 */ /* 0x000fe20000000f00 */
[----:B------:R-:W-:Y:S01]  /*95a0*/  IMAD.MOV.U32 R4, RZ, RZ, R42 ;  /* 0x000000ffff047224 */ /* 0x000fe200078e002a */
[----:B0-----:R-:W-:-:S02]  /*95b0*/  @P1 SHF.R.U32.HI R4, RZ, R48, R5 ;  /* 0x00000030ff041219 */ /* 0x001fc40000011605 */
[----:B------:R-:W-:Y:S02]  /*95c0*/  SHF.R.U64 R26, R26, 0x3, RZ ;  /* 0x000000031a1a7819 */ /* 0x000fe400000012ff */
[--C-:B------:R-:W-:Y:S01]  /*95d0*/  SHF.R.S32.HI R5, RZ, 0x1f, R4.reuse ;  /* 0x0000001fff057819 */ /* 0x100fe20000011404 */
[----:B------:R-:W-:Y:S01]  /*95e0*/  IMAD.MOV R6, RZ, RZ, -R4 ;  /* 0x000000ffff067224 */ /* 0x000fe200078e0a04 */
[----:B------:R-:W-:Y:S02]  /*95f0*/  IADD3 R12, P0, R4, UR6, RZ ;  /* 0x00000006040c7c10 */ /* 0x000fe4000ff1e0ff */
[----:B------:R-:W-:Y:S01]  /*9600*/  F2FP.BF16.F32.PACK_AB R4, R97, R96 ;  /* 0x000000606104723e */ /* 0x000fe200000010ff */
[----:B------:R-:W-:Y:S01]  /*9610*/  IMAD R11, R39, R6, R42 ;  /* 0x00000006270b7224 */ /* 0x000fe200078e022a */
[----:B------:R-:W-:Y:S01]  /*9620*/  IADD3.X R13, R5, UR7, R14, P0, !PT ;  /* 0x00000007050d7c10 */ /* 0x000fe200087fe40e */
[----:B------:R-:W-:Y:S01]  /*9630*/  ULDC.64 UR6, c[0x0][0xb88] ;  /* 0x0002e20000067ab9 */ /* 0x000fe20000000a00 */
[----:B------:R-:W-:-:S02]  /*9640*/  F2FP.BF16.F32.PACK_AB R5, R99, R98 ;  /* 0x000000626305723e */ /* 0x000fc400000010ff */
[----:B------:R-:W-:Y:S01]  /*9650*/  SHF.R.S32.HI R10, RZ, 0x1f, R11 ;  /* 0x0000001fff0a7819 */ /* 0x000fe2000001140b */
[----:B------:R-:W-:Y:S01]  /*9660*/  IMAD.WIDE.U32 R12, R11, UR6, R12 ;  /* 0x000000060b0c7c25 */ /* 0x000fe2000f8e000c */
[----:B------:R-:W-:Y:S02]  /*9670*/  F2FP.BF16.F32.PACK_AB R6, R101, R100 ;  /* 0x000000646506723e */ /* 0x000fe400000010ff */
[----:B------:R-:W-:Y:S01]  /*9680*/  LOP3.LUT R28, R28, R29, RZ, 0x3c, !PT ;  /* 0x0000001d1c1c7212 */ /* 0x000fe200078e3cff */
[----:B------:R-:W-:Y:S01]  /*9690*/  IMAD R10, R10, UR6, RZ ;  /* 0x000000060a0a7c24 */ /* 0x000fe2000f8e02ff */
[----:B------:R-:W-:Y:S01]  /*96a0*/  MOV R14, R8 ;  /* 0x00000008000e7202 */ /* 0x000fe20000000f00 */
[----:B------:R0:W-:Y:S01]  /*96b0*/  STSM.16.M88.4 [R15], R4 ;  /* 0x000000040f007844 */ /* 0x0001e20000000200 */
[----:B------:R-:W-:Y:S01]  /*96c0*/  IMAD.X R29, RZ, RZ, R37, P3 ;  /* 0x000000ffff1d7224 */ /* 0x000fe200018e0625 */
[----:B------:R-:W-:Y:S01]  /*96d0*/  LOP3.LUT P0, RZ, R184, 0x3, RZ, 0xc0, !PT ;  /* 0x00000003b8ff7812 */ /* 0x000fe2000780c0ff */
[----:B------:R-:W-:Y:S01]  /*96e0*/  IMAD R41, R11, UR7, R10 ;  /* 0x000000070b297c24 */ /* 0x000fe2000f8e020a */
[----:B------:R-:W-:Y:S01]  /*96f0*/  ULDC.64 UR6, c[0x0][0xb50] ;  /* 0x0002d40000067ab9 */ /* 0x000fe20000000a00 */
[----:B------:R-:W-:-:S02]  /*9700*/  F2FP.BF16.F32.PACK_AB R8, R105, R104 ;  /* 0x000000686908723e */ /* 0x000fc400000010ff */
[----:B------:R-:W-:Y:S02]  /*9710*/  F2FP.BF16.F32.PACK_AB R9, R107, R106 ;  /* 0x0000006a6b09723e */ /* 0x000fe400000010ff */
[----:B------:R-:W-:Y:S02]  /*9720*/  F2FP.BF16.F32.PACK_AB R10, R109, R108 ;  /* 0x0000006c6d0a723e */ /* 0x000fe400000010ff */
[----:B------:R-:W-:Y:S02]  /*9730*/  F2FP.BF16.F32.PACK_AB R11, R111, R110 ;  /* 0x0000006e6f0b723e */ /* 0x000fe400000010ff */
[----:B------:R-:W-:Y:S02]  /*9740*/  LEA R40, P3, R12, UR6, 0x2 ;  /* 0x000000060c287c11 */ /* 0x000fe4000f8610ff */
[----:B------:R-:W-:Y:S01]  /*9750*/  LOP3.LUT R26, R26, R27, RZ, 0x3c, !PT ;  /* 0x0000001b1a1a7212 */ /* 0x000fe200078e3cff */
[----:B0-----:R-:W-:Y:S01]  /*9760*/  VIADD R5, R43, 0x8 ;  /* 0x000000082b057836 */ /* 0x001fe20000000000 */
[----:B------:R0:W-:Y:S01]  /*9770*/  STSM.16.M88.4 [R14], R8 ;  /* 0x000000080e007844 */ /* 0x0001e20000000200 */
[----:B------:R-:W-:Y:S01]  /*9780*/  IMAD.IADD R7, R13, 0x1, R41 ;  /* 0x000000010d077824 */ /* 0x000fe200078e0229 */
[----:B------:R-:W-:Y:S01]  /*9790*/  F2FP.BF16.F32.PACK_AB R4, R113, R112 ;  /* 0x000000707104723e */ /* 0x000fe200000010ff */
[----:B------:R-:W-:Y:S01]  /*97a0*/  IMAD.X R27, RZ, RZ, R37, P2 ;  /* 0x000000ffff1b7224 */ /* 0x000fe200010e0625 */
[-C--:B------:R-:W-:Y:S01]  /*97b0*/  ISETP.GE.OR P2, PT, R43, R64.reuse, P0 ;  /* 0x000000402b00720c */ /* 0x080fe20000746670 */
[----:B------:R-:W-:Y:S01]  /*97c0*/  SHFL.IDX PT, R60, R40, RZ, 0x1c1f ;  /* 0x001c1fff283c7589 */ /* 0x000fe200000e0000 */
[----:B------:R-:W-:-:S02]  /*97d0*/  ISETP.GE.OR P0, PT, R5, R64, P0 ;  /* 0x000000400500720c */ /* 0x000fc40000706670 */
[----:B------:R-:W-:Y:S01]  /*97e0*/  LEA.HI.X R41, R12, UR7, R7, 0x2, P3 ;  /* 0x000000070c297c11 */ /* 0x000fe200098f1407 */
[----:B------:R-:W-:Y:S01]  /*97f0*/  SHFL.IDX PT, R62, R40, 0x1, 0x1c1f ;  /* 0x003c1f00283e7f89 */ /* 0x000fe200000e0000 */
[----:B------:R-:W-:Y:S02]  /*9800*/  F2FP.BF16.F32.PACK_AB R5, R115, R114 ;  /* 0x000000727305723e */ /* 0x000fe400000010ff */
[----:B------:R-:W-:Y:S01]  /*9810*/  F2FP.BF16.F32.PACK_AB R6, R117, R116 ;  /* 0x000000747506723e */ /* 0x000fe200000010ff */
[----:B------:R-:W1:Y:S01]  /*9820*/  SHFL.IDX PT, R61, R41, RZ, 0x1c1f ;  /* 0x001c1fff293d7589 */ /* 0x000e6200000e0000 */
[----:B------:R-:W-:Y:S02]  /*9830*/  F2FP.BF16.F32.PACK_AB R7, R119, R118 ;  /* 0x000000767707723e */ /* 0x000fe400000010ff */
[----:B------:R-:W-:Y:S01]  /*9840*/  F2FP.BF16.F32.PACK_AB R12, R121, R120 ;  /* 0x00000078790c723e */ /* 0x000fe200000010ff */
[----:B------:R-:W2:Y:S01]  /*9850*/  SHFL.IDX PT, R63, R41, 0x1, 0x1c1f ;  /* 0x003c1f00293f7f89 */ /* 0x000ea200000e0000 */
[----:B------:R-:W-:-:S02]  /*9860*/  F2FP.BF16.F32.PACK_AB R13, R123, R122 ;  /* 0x0000007a7b0d723e */ /* 0x000fc400000010ff */
[----:B0-----:R-:W-:Y:S01]  /*9870*/  F2FP.BF16.F32.PACK_AB R14, R125, R124 ;  /* 0x0000007c7d0e723e */ /* 0x001fe200000010ff */
[----:B------:R-:W-:Y:S01]  /*9880*/  STSM.16.M88.4 [R54], R4 ;  /* 0x0000000436007844 */ /* 0x000fe20000000200 */
[----:B------:R-:W-:Y:S02]  /*9890*/  F2FP.BF16.F32.PACK_AB R15, R127, R126 ;  /* 0x0000007e7f0f723e */ /* 0x000fe400000010ff */
[----:B------:R-:W-:Y:S02]  /*98a0*/  F2FP.BF16.F32.PACK_AB R8, R129, R128 ;  /* 0x000000808108723e */ /* 0x000fe400000010ff */
[----:B------:R-:W-:Y:S01]  /*98b0*/  F2FP.BF16.F32.PACK_AB R9, R131, R130 ;  /* 0x000000828309723e */ /* 0x000fe200000010ff */
[----:B------:R-:W-:Y:S01]  /*98c0*/  STSM.16.M88.4 [R53], R12 ;  /* 0x0000000c35007844 */ /* 0x000fe20000000200 */
[----:B------:R-:W-:Y:S02]  /*98d0*/  F2FP.BF16.F32.PACK_AB R10, R133, R132 ;  /* 0x00000084850a723e */ /* 0x000fe400000010ff */
[----:B------:R-:W-:-:S02]  /*98e0*/  F2FP.BF16.F32.PACK_AB R11, R135, R134 ;  /* 0x00000086870b723e */ /* 0x000fc400000010ff */
[----:B------:R-:W-:Y:S02]  /*98f0*/  MOV R65, R44 ;  /* 0x0000002c00417202 */ /* 0x000fe40000000f00 */
[C---:B------:R-:W-:Y:S01]  /*9900*/  LOP3.LUT R21, R36.reuse, 0x380, RZ, 0xc0, !PT ;  /* 0x0000038024157812 */ /* 0x040fe200078ec0ff */
[----:B------:R-:W-:Y:S01]  /*9910*/  STSM.16.M88.4 [R52], R8 ;  /* 0x0000000834007844 */ /* 0x000fe20000000200 */
[C---:B------:R-:W-:Y:S02]  /*9920*/  IADD3 R33, P5, R36.reuse, 0x2000, RZ ;  /* 0x0000200024217810 */ /* 0x040fe40007fbe0ff */
[----:B------:R-:W-:Y:S01]  /*9930*/  SHF.R.U64 R21, R21, 0x3, RZ ;  /* 0x0000000315157819 */ /* 0x000fe200000012ff */
[----:B------:R0:W-:Y:S01]  /*9940*/  STSM.16.M88.4 [R66], R136 ;  /* 0x0000008842007844 */ /* 0x0001e20000000200 */
[----:B------:R-:W-:Y:S01]  /*9950*/  IADD3 R31, P4, R36, 0x3000, RZ ;  /* 0x00003000241f7810 */ /* 0x000fe20007f9e0ff */
[----:B------:R-:W-:Y:S01]  /*9960*/  UIMAD UR5, UR12, UR8, URZ ;  /* 0x000000080c0572a4 */ /* 0x000fe2000f8e023f */
[----:B------:R-:W-:Y:S01]  /*9970*/  LOP3.LUT R36, R21, R36, RZ, 0x3c, !PT ;  /* 0x0000002415247212 */ /* 0x000fe200078e3cff */
[----:B------:R-:W-:Y:S01]  /*9980*/  STSM.16.M88.4 [R65], R144 ;  /* 0x0000009041007844 */ /* 0x000fe20000000200 */
[----:B------:R-:W-:Y:S01]  /*9990*/  IMAD.X R21, RZ, RZ, R37, P6 ;  /* 0x000000ffff157224 */ /* 0x000fe200030e0625 */
[----:B------:R-:W-:Y:S01]  /*99a0*/  UIMAD.WIDE.U32 UR6, UR39, UR8, URZ ;  /* 0x00000008270672a5 */ /* 0x000fe2000f8e003f */
[----:B------:R-:W-:Y:S01]  /*99b0*/  LOP3.LUT R32, R33, 0x380, RZ, 0xc0, !PT ;  /* 0x0000038021207812 */ /* 0x000fe200078ec0ff */
[----:B------:R-:W-:Y:S08]  /*99c0*/  BAR.SYNC.DEFER_BLOCKING 0x1, 0x100 ;  /* 0x0044000000007b1d */ /* 0x000ff00000010000 */
[----:B0-----:R-:W0:Y:S01]  /*99d0*/  @P1 LDC R66, c[0x0][0xbec] ;  /* 0x0002fb00ff421b82 */ /* 0x001e220000000800 */
[----:B------:R-:W-:Y:S01]  /*99e0*/  UIMAD UR5, UR39, UR9, UR5 ;  /* 0x00000009270572a4 */ /* 0x000fe2000f8e0205 */
[----:B------:R-:W-:Y:S01]  /*99f0*/  LOP3.LUT R30, R31, 0x380, RZ, 0xc0, !PT ;  /* 0x000003801f1e7812 */ /* 0x000fe200078ec0ff */
[----:B------:R-:W-:Y:S01]  /*9a00*/  UIMAD UR8, UR13, UR10, URZ ;  /* 0x0000000a0d0872a4 */ /* 0x000fe2000f8e023f */
[----:B------:R-:W-:Y:S01]  /*9a10*/  SHF.R.U64 R32, R32, 0x3, RZ ;  /* 0x0000000320207819 */ /* 0x000fe200000012ff */
[----:B-1----:R1:W-:Y:S01]  /*9a20*/  @!P2 ST.E desc[UR46][R60.64], R38 ;  /* 0x000000263c00a985 */ /* 0x0023e2000c10192e */
[----:B------:R-:W-:Y:S01]  /*9a30*/  UIADD3 UR7, UR7, UR5, URZ ;  /* 0x0000000507077290 */ /* 0x000fe2000fffe03f */
[----:B------:R-:W-:-:S02]  /*9a40*/  SHF.R.U64 R30, R30, 0x3, RZ ;  /* 0x000000031e1e7819 */ /* 0x000fc400000012ff */
[----:B--2---:R2:W-:Y:S01]  /*9a50*/  @!P0 ST.E desc[UR46][R62.64], R3 ;  /* 0x000000033e008985 */ /* 0x0045e2000c10192e */
[----:B------:R-:W-:Y:S01]  /*9a60*/  LOP3.LUT R32, R32, R33, RZ, 0x3c, !PT ;  /* 0x0000002120207212 */ /* 0x000fe200078e3cff */
[----:B-1----:R-:W1:Y:S02]  /*9a70*/  @P1 LDC R61, c[0x0][0xbf0] ;  /* 0x0002fc00ff3d1b82 */ /* 0x002e640000000800 */
[----:B------:R3:W5:Y:S01]  /*9a80*/  LD.E.128 R12, desc[UR46][R24.64] ;  /* 0x0000002e180c7980 */ /* 0x000762000c101d00 */
[----:B------:R-:W-:Y:S01]  /*9a90*/  UIMAD UR5, UR37, UR11, UR8 ;  /* 0x0000000b250572a4 */ /* 0x000fe2000f8e0208 */
[----:B------:R-:W-:Y:S01]  /*9aa0*/  LOP3.LUT R30, R30, R31, RZ, 0x3c, !PT ;  /* 0x0000001f1e1e7212 */ /* 0x000fe200078e3cff */
[----:B--2---:R-:W-:Y:S01]  /*9ab0*/  IMAD R3, R19, 0x20, R22 ;  /* 0x0000002013037824 */ /* 0x004fe200078e0216 */
[----:B------:R0:W5:Y:S01]  /*9ac0*/  LD.E.128 R8, desc[UR46][R20.64] ;  /* 0x0000002e14087980 */ /* 0x000162000c101d00 */
[----:B------:R-:W-:Y:S01]  /*9ad0*/  UIMAD.WIDE.U32 UR6, UR37, UR10, UR6 ;  /* 0x0000000a250672a5 */ /* 0x000fe2000f8e0006 */
[--C-:B------:R-:W-:Y:S01]  /*9ae0*/  IMAD.X R33, RZ, RZ, R37.reuse, P5 ;  /* 0x000000ffff217224 */ /* 0x100fe200028e0625 */
[----:B------:R-:W-:Y:S01]  /*9af0*/  ULDC.64 UR8, c[0x0][0xae0] ;  /* 0x0002b80000087ab9 */ /* 0x000fe20000000a00 */
[----:B------:R2:W5:Y:S01]  /*9b00*/  LD.E.128 R52, desc[UR46][R26.64] ;  /* 0x0000002e1a347980 */ /* 0x000562000c101d00 */
[----:B------:R-:W-:-:S02]  /*9b10*/  IMAD.X R31, RZ, RZ, R37, P4 ;  /* 0x000000ffff1f7224 */ /* 0x000fc400020e0625 */
[----:B---3--:R-:W-:Y:S01]  /*9b20*/  VIADD R25, R3, UR36 ;  /* 0x0000002403197c36 */ /* 0x008fe20008000000 */
[----:B------:R-:W-:Y:S01]  /*9b30*/  UIADD3 UR5, UR7, UR5, URZ ;  /* 0x0000000507057290 */ /* 0x000fe2000fffe03f */
[----:B------:R-:W5:Y:S02]  /*9b40*/  LD.E.128 R48, desc[UR46][R36.64] ;  /* 0x0000002e24307980 */ /* 0x000f64000c101d00 */
[----:B0-----:R-:W-:Y:S02]  /*9b50*/  @P1 IMAD.HI.U32 R20, R25, R66, RZ ;  /* 0x0000004219141227 */ /* 0x001fe400078e00ff */
[----:B------:R-:W5:Y:S02]  /*9b60*/  LD.E.128 R44, desc[UR46][R34.64] ;  /* 0x0000002e222c7980 */ /* 0x000f64000c101d00 */
[----:B------:R-:W-:Y:S02]  /*9b70*/  IMAD.MOV.U32 R3, RZ, RZ, R25 ;  /* 0x000000ffff037224 */ /* 0x000fe400078e0019 */
[----:B------:R-:W-:Y:S01]  /*9b80*/  IMAD.U32 R21, RZ, RZ, UR7 ;  /* 0x00000007ff157e24 */ /* 0x000fe2000f8e00ff */
[----:B------:R-:W5:Y:S01]  /*9b90*/  LD.E.128 R40, desc[UR46][R32.64] ;  /* 0x0000002e20287980 */ /* 0x000f62000c101d00 */
[----:B-1----:R-:W-:-:S03]  /*9ba0*/  @P1 SHF.R.U32.HI R3, RZ, R61, R20 ;  /* 0x0000003dff031219 */ /* 0x002fc60000011614 */
[----:B------:R-:W5:Y:S01]  /*9bb0*/  LD.E.128 R4, desc[UR46][R30.64] ;  /* 0x0000002e1e047980 */ /* 0x000f62000c101d00 */
[--C-:B------:R-:W-:Y:S01]  /*9bc0*/  SHF.R.S32.HI R24, RZ, 0x1f, R3.reuse ;  /* 0x0000001fff187819 */ /* 0x100fe20000011403 */
[----:B--2---:R-:W-:Y:S02]  /*9bd0*/  IMAD.MOV R26, RZ, RZ, -R3 ;  /* 0x000000ffff1a7224 */ /* 0x004fe400078e0a03 */
[----:B------:R-:W-:Y:S01]  /*9be0*/  IMAD.U32 R20, RZ, RZ, UR6 ;  /* 0x00000006ff147e24 */ /* 0x000fe2000f8e00ff */
[----:B------:R0:W5:Y:S01]  /*9bf0*/  LD.E.128 R56, desc[UR46][R28.64] ;  /* 0x0000002e1c387980 */ /* 0x000162000c101d00 */
[----:B------:R-:W-:Y:S01]  /*9c00*/  IMAD.U32 R21, RZ, RZ, UR5 ;  /* 0x00000005ff157e24 */ /* 0x000fe2000f8e00ff */
[----:B------:R-:W-:Y:S01]  /*9c10*/  ULDC.64 UR6, c[0x0][0xad8] ;  /* 0x0002b60000067ab9 */ /* 0x000fe20000000a00 */
[----:B------:R-:W-:Y:S01]  /*9c20*/  IMAD R24, R24, UR8, RZ ;  /* 0x0000000818187c24 */ /* 0x000fe2000f8e02ff */
[----:B------:R-:W-:Y:S01]  /*9c30*/  @!PT LDS RZ, [RZ] ;  /* 0x00000000fffff984 */ /* 0x000fe20000000800 */
[----:B------:R-:W-:Y:S01]  /*9c40*/  @!PT LDS RZ, [RZ] ;  /* 0x00000000fffff984 */ /* 0x000fe20000000800 */
[----:B------:R-:W-:Y:S01]  /*9c50*/  @!PT LDS RZ, [RZ] ;  /* 0x00000000fffff984 */ /* 0x000fe20000000800 */
[----:B------:R-:W-:Y:S01]  /*9c60*/  @!PT LDS RZ, [RZ] ;  /* 0x00000000fffff984 */ /* 0x000fe20000000800 */
[----:B------:R1:W-:Y:S06]  /*9c70*/  MEMBAR.ALL.CTA ;  /* 0x0000000000007992 */ /* 0x0003ec0000008000 */
[----:B-1----:R-:W1:Y:S01]  /*9c80*/  FENCE.VIEW.ASYNC.S ;  /* 0x00000000000073c6 */ /* 0x002e620000000000 */
[----:B------:R-:W-:-:S02]  /*9c90*/  IMAD R39, R39, R26, R25 ;  /* 0x0000001a27277224 */ /* 0x000fc400078e0219 */
[C---:B------:R-:W-:Y:S02]  /*9ca0*/  IMAD R25, R3.reuse, UR9, R24 ;  /* 0x0000000903197c24 */ /* 0x040fe4000f8e0218 */
[----:B------:R-:W-:Y:S01]  /*9cb0*/  IMAD.WIDE.U32 R20, R3, UR8, R20 ;  /* 0x0000000803147c25 */ /* 0x000fe2000f8e0014 */
[----:B------:R-:W-:-:S03]  /*9cc0*/  SHF.R.S32.HI R3, RZ, 0x1f, R39 ;  /* 0x0000001fff037819 */ /* 0x000fc60000011427 */
[----:B------:R-:W-:Y:S02]  /*9cd0*/  IMAD.IADD R21, R21, 0x1, R25 ;  /* 0x0000000115157824 */ /* 0x000fe400078e0219 */
[----:B------:R-:W-:Y:S02]  /*9ce0*/  IMAD R24, R3, UR6, RZ ;  /* 0x0000000603187c24 */ /* 0x000fe4000f8e02ff */
[----:B0-----:R-:W-:Y:S02]  /*9cf0*/  VIADD R29, R22, UR36 ;  /* 0x00000024161d7c36 */ /* 0x001fe40008000000 */
        /* <DEDUP_REMOVED lines=27> */
.L_x_8984:
[----:B------:R-:W-:Y:S05]  /*9eb0*/  BSYNC B1 ;  /* 0x0000000000017941 */ /* 0x000fea0003800000 */
.L_x_8983:
[----:B--2---:R2:W4:Y:S01]  /*9ec0*/  SHFL.IDX PT, R3, R27, 0x1, 0x181f ;  /* 0x00381f001b037f89 */ /* 0x00452200000e0000 */
[----:B------:R-:W-:Y:S03]  /*9ed0*/  BSSY B1, `(.L_x_8985) ;  /* 0x000000c000017945 */ /* 0x000fe60003800000 */
[----:B-1-3--:R2:W1:Y:S01]  /*9ee0*/  SHFL.IDX PT, R25, R26, 0x1, 0x181f ;  /* 0x00381f001a197f89 */ /* 0x00a46200000e0000 */
[----:B------:R-:W-:Y:S05]  /*9ef0*/  @P0 BRA `(.L_x_8986) ;  /* 0x0000000000240947 */ /* 0x000fea0003800000 */
[----:B------:R-:W-:Y:S02]  /*9f00*/  ULDC UR5, c[0x0][0xac8] ;  /* 0x0002b20000057ab9 */ /* 0x000fe40000000800 */
[----:B------:R-:W-:Y:S02]  /*9f10*/  ISETP.GE.AND P3, PT, R2, UR5, PT ;  /* 0x0000000502007c0c */ /* 0x000fe4000bf66270 */
[----:B------:R-:W-:-:S11]  /*9f20*/  ISETP.GE.AND P4, PT, R18, UR5, PT ;  /* 0x0000000512007c0c */ /* 0x000fd6000bf86270 */
[-C--:B-1----:R-:W-:Y:S02]  /*9f30*/  @!P3 LEA R20, P0, R2, R25.reuse, 0x1 ;  /* 0x000000190214b211 */ /* 0x082fe400078008ff */
[----:B------:R-:W-:Y:S02]  /*9f40*/  @!P4 LEA R24, P2, R18, R25, 0x1 ;  /* 0x000000191218c211 */ /* 0x000fe400078408ff */
[-C--:B----4-:R-:W-:Y:S02]  /*9f50*/  @!P3 LEA.HI.X R21, R2, R3.reuse, R189, 0x1, P0 ;  /* 0x000000030215b211 */ /* 0x090fe400000f0cbd */
[----:B------:R-:W-:-:S03]  /*9f60*/  @!P4 LEA.HI.X R25, R18, R3, R188, 0x1, P2 ;  /* 0x000000031219c211 */ /* 0x000fc600010f0cbc */
[----:B-----5:R3:W-:Y:S04]  /*9f70*/  @!P3 ST.E.128 desc[UR46][R20.64], R44 ;  /* 0x0000002c1400b985 */ /* 0x0207e8000c101d2e */
[----:B------:R3:W-:Y:S02]  /*9f80*/  @!P4 ST.E.128 desc[UR46][R24.64], R52 ;  /* 0x000000341800c985 */ /* 0x0007e4000c101d2e */
.L_x_8986:
[----:B------:R-:W-:Y:S05]  /*9f90*/  BSYNC B1 ;  /* 0x0000000000017941 */ /* 0x000fea0003800000 */
.L_x_8985:
[----:B----4-:R4:W0:Y:S01]  /*9fa0*/  SHFL.IDX PT, R3, R27, 0x2, 0x181f ;  /* 0x00581f001b037f89 */ /* 0x01082200000e0000 */
        /* <DEDUP_REMOVED lines=8> */
[-C--:B0-----:R-:W-:Y:S02]  /*a030*/  @!P2 LEA.HI.X R21, R2, R3.reuse, R189, 0x1, P0 ;  /* 0x000000030215a211 */ /* 0x081fe400000f0cbd */
[----:B------:R-:W-:-:S03]  /*a040*/  @!P3 LEA.HI.X R25, R18, R3, R188, 0x1, P1 ;  /* 0x000000031219b211 */ /* 0x000fc600008f0cbc */
[----:B-----5:R3:W-:Y:S04]  /*a050*/  @!P2 ST.E.128 desc[UR46][R20.64], R40 ;  /* 0x000000281400a985 */ /* 0x0207e8000c101d2e */
[----:B------:R3:W-:Y:S02]  /*a060*/  @!P3 ST.E.128 desc[UR46][R24.64], R12 ;  /* 0x0000000c1800b985 */ /* 0x0007e4000c101d2e */
.L_x_8988:
[----:B------:R-:W-:Y:S05]  /*a070*/  BSYNC B1 ;  /* 0x0000000000017941 */ /* 0x000fea0003800000 */
.L_x_8987:
[----:B0-----:R-:W-:Y:S01]  /*a080*/  VIADD R3, R29, 0x60 ;  /* 0x000000601d037836 */ /* 0x001fe20000000000 */
[----:B--2-4-:R-:W0:Y:S04]  /*a090*/  SHFL.IDX PT, R27, R27, 0x3, 0x181f ;  /* 0x00781f001b1b7f89 */ /* 0x014e2800000e0000 */
[----:B------:R-:W-:Y:S01]  /*a0a0*/  ISETP.GE.AND P0, PT, R3, R64, PT ;  /* 0x000000400300720c */ /* 0x000fe20003f06270 */
[----:B---3-5:R2:W3:-:S12]  /*a0b0*/  SHFL.IDX PT, R15, R26, 0x3, 0x181f ;  /* 0x00781f001a0f7f89 */ /* 0x0284d800000e0000 */
[----:B--2---:R-:W-:Y:S05]  /*a0c0*/  @P0 BRA `(.L_x_8989) ;  /* 0x0000000800800947 */ /* 0x004fea0003800000 */
[----:B------:R-:W-:Y:S02]  /*a0d0*/  ULDC UR5, c[0x0][0xac8] ;  /* 0x0002b20000057ab9 */ /* 0x000fe40000000800 */
[----:B------:R-:W-:-:S13]  /*a0e0*/  ISETP.GE.AND P1, PT, R2, UR5, PT ;  /* 0x0000000502007c0c */ /* 0x000fda000bf26270 */
[----:B---3--:R-:W-:-:S04]  /*a0f0*/  @!P1 LEA R12, P0, R2, R15, 0x1 ;  /* 0x0000000f020c9211 */ /* 0x008fc800078008ff */
[----:B0-----:R-:W-:Y:S02]  /*a100*/  @!P1 LEA.HI.X R13, R2, R27, R189, 0x1, P0 ;  /* 0x0000001b020d9211 */ /* 0x001fe400000f0cbd */
[----:B------:R-:W-:-:S03]  /*a110*/  ISETP.GE.AND P0, PT, R18, UR5, PT ;  /* 0x0000000512007c0c */ /* 0x000fc6000bf06270 */
[----:B------:R2:W-:Y:S10]  /*a120*/  @!P1 ST.E.128 desc[UR46][R12.64], R4 ;  /* 0x000000040c009985 */ /* 0x0005f4000c101d2e */
[----:B------:R-:W-:Y:S05]  /*a130*/  @P0 BRA `(.L_x_8989) ;  /* 0x0000000800640947 */ /* 0x000fea0003800000 */
[----:B--2---:R-:W-:-:S04]  /*a140*/  LEA R4, P0, R18, R15, 0x1 ;  /* 0x0000000f12047211 */ /* 0x004fc800078008ff */
[----:B------:R-:W-:-:S05]  /*a150*/  LEA.HI.X R5, R18, R27, R188, 0x1, P0 ;  /* 0x0000001b12057211 */ /* 0x000fca00000f0cbc */
[----:B------:R4:W-:Y:S01]  /*a160*/  ST.E.128 desc[UR46][R4.64], R8 ;  /* 0x0000000804007985 */ /* 0x0009e2000c101d2e */
[----:B------:R-:W-:Y:S05]  /*a170*/  BRA `(.L_x_8989) ;  /* 0x0000000800547947 */ /* 0x000fea0003800000 */
.L_x_8982:
        /* <DEDUP_REMOVED lines=50> */
.L_x_8991:
[----:B------:R-:W-:Y:S05]  /*a4a0*/  BSYNC B1 ;  /* 0x0000000000017941 */ /* 0x000fea0003800000 */
.L_x_8990:
        /* <DEDUP_REMOVED lines=48> */
[----:B------:R-:W-:-:S11]  /*a7b0*/  ISETP.GE.AND P5, PT, R18, UR5, PT ;  /* 0x0000000512007c0c */ /* 0x000fd6000bfa6270 */
[-C--:B-1----:R-:W-:Y:S02]  /*a7c0*/  @!P4 LEA R10, P2, R2, R5.reuse, 0x1 ;  /* 0x00000005020ac211 */ /* 0x082fe400078408ff */
[----:B------:R-:W-:Y:S02]  /*a7d0*/  @!P5 LEA R4, P3, R18, R5, 0x1 ;  /* 0x000000051204d211 */ /* 0x000fe400078608ff */
[-C--:B--2---:R-:W-:Y:S02]  /*a7e0*/  @!P4 LEA.HI.X R11, R2, R3.reuse, R189, 0x1, P2 ;  /* 0x00000003020bc211 */ /* 0x084fe400010f0cbd */
[----:B------:R-:W-:-:S03]  /*a7f0*/  @!P5 LEA.HI.X R5, R18, R3, R188, 0x1, P3 ;  /* 0x000000031205d211 */ /* 0x000fc600018f0cbc */
[----:B------:R3:W-:Y:S04]  /*a800*/  @!P4 ST.E.128 desc[UR46][R10.64], RZ ;  /* 0x000000ff0a00c985 */ /* 0x0007e8000c101d2e */
[----:B------:R3:W-:Y:S02]  /*a810*/  @!P5 ST.E.128 desc[UR46][R4.64], RZ ;  /* 0x000000ff0400d985 */ /* 0x0007e4000c101d2e */
.L_x_8993:
[----:B------:R-:W-:Y:S05]  /*a820*/  BSYNC B1 ;  /* 0x0000000000017941 */ /* 0x000fea0003800000 */
.L_x_8992:
        /* <DEDUP_REMOVED lines=11> */
[----:B------:R3:W-:Y:S04]  /*a8e0*/  @!P3 ST.E.128 desc[UR46][R10.64], RZ ;  /* 0x000000ff0a00b985 */ /* 0x0007e8000c101d2e */
[----:B------:R3:W-:Y:S02]  /*a8f0*/  @!P4 ST.E.128 desc[UR46][R4.64], RZ ;  /* 0x000000ff0400c985 */ /* 0x0007e4000c101d2e */
.L_x_8995:
[----:B------:R-:W-:Y:S05]  /*a900*/  BSYNC B1 ;  /* 0x0000000000017941 */ /* 0x000fea0003800000 */
.L_x_8994:
        /* <DEDUP_REMOVED lines=11> */
[----:B------:R3:W-:Y:S04]  /*a9c0*/  @!P2 ST.E.128 desc[UR46][R10.64], RZ ;  /* 0x000000ff0a00a985 */ /* 0x0007e8000c101d2e */
[----:B------:R3:W-:Y:S02]  /*a9d0*/  @!P3 ST.E.128 desc[UR46][R4.64], RZ ;  /* 0x000000ff0400b985 */ /* 0x0007e4000c101d2e */
.L_x_8997:
[----:B------:R-:W-:Y:S05]  /*a9e0*/  BSYNC B1 ;  /* 0x0000000000017941 */ /* 0x000fea0003800000 */
.L_x_8996:
[----:B------:R-:W-:Y:S01]  /*a9f0*/  VIADD R0, R8, 0x60 ;  /* 0x0000006008007836 */ /* 0x000fe20000000000 */
[----:B0-----:R0:W0:Y:S04]  /*aa00*/  SHFL.IDX PT, R3, R7, 0x3, 0x181f ;  /* 0x00781f0007037f89 */ /* 0x00102800000e0000 */
[----:B------:R-:W-:Y:S01]  /*aa10*/  ISETP.GE.AND P0, PT, R0, R9, PT ;  /* 0x000000090000720c */ /* 0x000fe20003f06270 */
[----:B-1-3--:R1:W3:-:S12]  /*aa20*/  SHFL.IDX PT, R5, R6, 0x3, 0x181f ;  /* 0x00781f0006057f89 */ /* 0x00a2d800000e0000 */
[----:B-1----:R-:W-:Y:S05]  /*aa30*/  @P0 BRA `(.L_x_8989) ;  /* 0x0000000000240947 */ /* 0x002fea0003800000 */
[----:B------:R-:W-:Y:S02]  /*aa40*/  ULDC UR5, c[0x0][0xac8] ;  /* 0x0002b20000057ab9 */ /* 0x000fe40000000800 */
[----:B------:R-:W-:Y:S02]  /*aa50*/  ISETP.GE.AND P2, PT, R2, UR5, PT ;  /* 0x0000000502007c0c */ /* 0x000fe4000bf46270 */
[----:B------:R-:W-:-:S11]  /*aa60*/  ISETP.GE.AND P3, PT, R18, UR5, PT ;  /* 0x0000000512007c0c */ /* 0x000fd6000bf66270 */
[-C--:B--234-:R-:W-:Y:S02]  /*aa70*/  @!P2 LEA R6, P0, R2, R5.reuse, 0x1 ;  /* 0x000000050206a211 */ /* 0x09cfe400078008ff */
[----:B------:R-:W-:Y:S02]  /*aa80*/  @!P3 LEA R4, P1, R18, R5, 0x1 ;  /* 0x000000051204b211 */ /* 0x000fe400078208ff */
[-C--:B0-----:R-:W-:Y:S02]  /*aa90*/  @!P2 LEA.HI.X R7, R2, R3.reuse, R189, 0x1, P0 ;  /* 0x000000030207a211 */ /* 0x081fe400000f0cbd */
[----:B------:R-:W-:-:S03]  /*aaa0*/  @!P3 LEA.HI.X R5, R18, R3, R188, 0x1, P1 ;  /* 0x000000031205b211 */ /* 0x000fc600008f0cbc */
[----:B------:R0:W-:Y:S04]  /*aab0*/  @!P2 ST.E.128 desc[UR46][R6.64], RZ ;  /* 0x000000ff0600a985 */ /* 0x0001e8000c101d2e */
[----:B------:R0:W-:Y:S02]  /*aac0*/  @!P3 ST.E.128 desc[UR46][R4.64], RZ ;  /* 0x000000ff0400b985 */ /* 0x0001e4000c101d2e */
.L_x_8989:
[----:B------:R-:W-:Y:S05]  /*aad0*/  BSYNC B0 ;  /* 0x0000000000007941 */ /* 0x000fea0003800000 */
.L_x_8981:
[----:B------:R-:W-:Y:S02]  /*aae0*/  ULDC UR5, c[0x0][0xc38] ;  /* 0x00030e0000057ab9 */ /* 0x000fe40000000800 */
[----:B------:R-:W-:-:S06]  /*aaf0*/  UISETP.GE.AND UP0, UPT, UR4, UR5, UPT ;  /* 0x000000050400728c */ /* 0x000fcc000bf06270 */
[----:B------:R-:W-:-:S13]  /*ab00*/  PLOP3.LUT P0, PT, PT, PT, UP0, 0x80, 0x0 ;  /* 0x000000000000781c */ /* 0x000fda0003f0f008 */
[----:B------:R-:W-:Y:S05]  /*ab10*/  @!P0 BRA `(.L_x_8998) ;  /* 0xffffff6000a08947 */ /* 0x000fea000383ffff */
[----:B------:R-:W-:Y:S05]  /*ab20*/  EXIT ;  /* 0x000000000000794d */ /* 0x000fea0003800000 */
.L_x_8946:
[----:B------:R-:W-:-:S08]  /*ab30*/  NOP ;  /* 0x0000000000007918 */ /* 0x000fd00000000000 */
[----:B------:R-:W0:-:S00]  /*ab40*/  USETMAXREG.DEALLOC.CTAPOOL 0x18 ;  /* 0x00000018000079c8 */ /* 0x000e0000080e0500 */
        /* <DEDUP_REMOVED lines=38> */
[----:B------:R0:W-:Y:S04]  /*adb0*/  STL [R1+0x4], R2 ;  /* 0x0000040201007387 */ /* 0x0001e80000100800 */
[----:B------:R0:W-:Y:S02]  /*adc0*/  STL [R1+0x1c], RZ ;  /* 0x00001cff01007387 */ /* 0x0001e40000100800 */
.L_x_9086:
        /* <DEDUP_REMOVED lines=14> */
[----:B-1----:R-:W-:Y:S05]  /*aeb0*/  @!P0 BRA `(.L_x_9000) ;  /* 0x0000000000208947 */ /* 0x002fea0003800000 */
        /* <DEDUP_REMOVED lines=8> */
.L_x_9000:
[----:B------:R-:W-:Y:S01]  /*af40*/  ULDC UR8, c[0x0][0xc54] ;  /* 0x0003150000087ab9 */ /* 0x000fe20000000800 */
[----:B------:R-:W-:Y:S01]  /*af50*/  UMOV UR7, UR9 ;  /* 0x0000000900077c82 */ /* 0x000fe20008000000 */
[----:B------:R-:W-:-:S11]  /*af60*/  UISETP.NE.AND UP0, UPT, UR8, 0x1, UPT ;  /* 0x000000010800788c */ /* 0x000fd6000bf05270 */
[----:B------:R-:W-:Y:S02]  /*af70*/  @UP0 ULDC.64 UR10, c[0x0][0xc58] ;  /* 0x00031600000a0ab9 */ /* 0x000fe40000000a00 */
[----:B------:R-:W-:-:S04]  /*af80*/  UIMAD.WIDE.U32 UR4, UR9, UR10, URZ ;  /* 0x0000000a090472a5 */ /* 0x000fc8000f8e003f */
[----:B------:R-:W-:-:S04]  /*af90*/  @UP0 USHF.R.U32.HI UR7, URZ, UR11, UR5 ;  /* 0x0000000b3f070299 */ /* 0x000fc80008011605 */
[----:B------:R-:W-:-:S12]  /*afa0*/  UIMAD UR8, UR7, UR8, URZ ;  /* 0x00000008070872a4 */ /* 0x000fd8000f8e023f */
.L_x_9001:
[----:B------:R-:W-:Y:S01]  /*afb0*/  ULOP3.LUT UR40, URZ, UR7, URZ, 0x33, !UPT ;  /* 0x000000073f287292 */ /* 0x000fe2000f8e333f */
[----:B------:R-:W-:Y:S01]  /*afc0*/  BSSY B7, `(.L_x_9002) ;  /* 0x00003ba000077945 */ /* 0x000fe20003800000 */
[----:B------:R-:W-:Y:S01]  /*afd0*/  ULDC UR5, c[0x0][0x448] ;  /* 0x0001120000057ab9 */ /* 0x000fe20000000800 */
[----:B------:R-:W-:Y:S01]  /*afe0*/  ULDC UR4, c[0x0][0xc3c] ;  /* 0x00030f0000047ab9 */ /* 0x000fe20000000800 */
[----:B------:R-:W-:Y:S02]  /*aff0*/  UISETP.NE.AND UP1, UPT, UR5, 0x1, UPT ;  /* 0x000000010500788c */ /* 0x000fe4000bf25270 */
[----:B------:R-:W-:Y:S01]  /*b000*/  UIADD3 UR40, UR40, UR4, URZ ;  /* 0x0000000428287290 */ /* 0x000fe2000fffe03f */
[----:B------:R-:W-:Y:S01]  /*b010*/  ULDC.64 UR10, c[0x0][0x418] ;  /* 0x00010600000a7ab9 */ /* 0x000fe20000000a00 */
[----:B------:R-:W-:Y:S01]  /*b020*/  ULDC UR5, c[0x0][0x288] ;  /* 0x0000a20000057ab9 */ /* 0x000fe20000000800 */
[----:B------:R-:W-:Y:S02]  /*b030*/  UISETP.NE.U32.AND UP0, UPT, UR10, URZ, UPT ;  /* 0x0000003f0a00728c */ /* 0x000fe4000bf05070 */
[----:B------:R-:W-:-:S02]  /*b040*/  USHF.L.U32 UR7, UR40, 0x7, URZ ;  /* 0x0000000728077899 */ /* 0x000fc4000800063f */
[----:B------:R-:W-:Y:S02]  /*b050*/  UISETP.NE.AND.EX UP0, UPT, UR11, URZ, UPT, UP0 ;  /* 0x0000003f0b00728c */ /* 0x000fe4000bf05300 */
        /* <DEDUP_REMOVED lines=12> */
[----:B------:R-:W-:Y:S02]  /*b120*/  UIADD3 UR8, UR9, -UR8, URZ ;  /* 0x8000000809087290 */ /* 0x000fe4000fffe03f */
[----:B------:R-:W-:Y:S02]  /*b130*/  USHF.R.S32.HI UR9, URZ, 0x1f, UR11 ;  /* 0x0000001f3f097899 */ /* 0x000fe4000801140b */
[----:B------:R-:W-:-:S02]  /*b140*/  USHF.R.S32.HI UR4, URZ, 0x1f, UR7 ;  /* 0x0000001f3f047899 */ /* 0x000fc40008011407 */
[----:B------:R-:W-:Y:S02]  /*b150*/  ULEA.HI UR9, UR9, UR11, URZ, 0x7 ;  /* 0x0000000b09097291 */ /* 0x000fe4000f8f383f */
[----:B------:R-:W-:Y:S01]  /*b160*/  ULEA.HI UR7, UR4, UR7, URZ, 0x7 ;  /* 0x0000000704077291 */ /* 0x000fe2000f8f383f */
[----:B------:R-:W-:Y:S01]  /*b170*/  ULDC UR10, c[0x0][0xc48] ;  /* 0x00031200000a7ab9 */ /* 0x000fe20000000800 */
[----:B------:R-:W-:Y:S02]  /*b180*/  USHF.R.S32.HI UR9, URZ, 0x7, UR9 ;  /* 0x000000073f097899 */ /* 0x000fe40008011409 */
[----:B------:R-:W-:Y:S02]  /*b190*/  USHF.R.S32.HI UR7, URZ, 0x7, UR7 ;  /* 0x000000073f077899 */ /* 0x000fe40008011407 */
        /* <DEDUP_REMOVED lines=32> */
.L_x_9003:
        /* <DEDUP_REMOVED lines=20> */
.L_x_9006:
[----:B------:R-:W-:Y:S05]  /*b4e0*/  BSYNC B6 ;  /* 0x0000000000067941 */ /* 0x000fea0003800000 */
.L_x_9005:
        /* <DEDUP_REMOVED lines=20> */
.L_x_9009:
        /* <DEDUP_REMOVED lines=15> */
.L_x_9008:
[----:B------:R-:W-:Y:S05]  /*b720*/  BSYNC B6 ;  /* 0x0000000000067941 */ /* 0x000fea0003800000 */
.L_x_9007:
        /* <DEDUP_REMOVED lines=27> */
.L_x_9101:
        /* <DEDUP_REMOVED lines=8> */
.L_x_9104:
[----:B------:R-:W-:Y:S05]  /*b960*/  @!P6 BRA `(.L_x_9011) ;  /* 0x0000000000f0e947 */ /* 0x000fea0003800000 */
[----:B------:R-:W-:Y:S01]  /*b970*/  IMAD.MOV.U32 R16, RZ, RZ, R7 ;  /* 0x000000ffff107224 */ /* 0x000fe200078e0007 */
[----:B------:R-:W-:Y:S06]  /*b980*/  @!P1 BRA `(.L_x_9013) ;  /* 0x0000000000449947 */ /* 0x000fec0003800000 */
[----:B------:R-:W2:Y:S01]  /*b990*/  LDC R6, c[0x0][0x43c] ;  /* 0x00010f00ff067b82 */ /* 0x000ea20000000800 */
        /* <DEDUP_REMOVED lines=16> */
.L_x_9013:
[----:B--2---:R-:W2:Y:S01]  /*baa0*/  LDL R2, [R1+0x4] ;  /* 0x0000040001027983 */ /* 0x004ea20000100800 */
[----:B-1----:R-:W-:Y:S01]  /*bab0*/  IMAD R0, R18, 0x8, R17 ;  /* 0x0000000812007824 */ /* 0x002fe200078e0211 */
[----:B--2---:R-:W-:-:S04]  /*bac0*/  SHF.L.U32 R3, R2, 0x1f, RZ ;  /* 0x0000001f02037819 */ /* 0x004fc800000006ff */
[----:B------:R-:W1:Y:S02]  /*bad0*/  SYNCS.PHASECHK.TRANS64.TRYWAIT P0, [R0+URZ+0x28840], R3 ;  /* 0x02884003000075a7 */ /* 0x000e64000800017f */
[----:B-1----:R-:W-:Y:S05]  /*bae0*/  @!P0 BRA `(.L_x_9014) ;  /* 0x0000003800648947 */ /* 0x002fea0003800000 */
.L_x_9105:
        /* <DEDUP_REMOVED lines=11> */
.L_x_9015:
        /* <DEDUP_REMOVED lines=14> */
[----:B------:R-:W-:Y:S01]  /*bc80*/  USHF.L.U32 UR35, UR35, 0x7, URZ ;  /* 0x0000000723237899 */ /* 0x000fe2000800063f */
[----:B------:R-:W-:Y:S01]  /*bc90*/  UMOV UR12, UR36 ;  /* 0x00000024000c7c82 */ /* 0x000fe20008000000 */
[----:B------:R-:W-:Y:S02]  /*bca0*/  UMOV UR13, UR37 ;  /* 0x00000025000d7c82 */ /* 0x000fe40008000000 */
[----:B------:R-:W-:Y:S01]  /*bcb0*/  UIADD3 UR32, UR8, 0x18400, URZ ;  /* 0x0001840008207890 */ /* 0x000fe2000fffe03f */
[----:B------:R2:W-:Y:S01]  /*bcc0*/  STL [R1+0xc], R0 ;  /* 0x00000c0001007387 */ /* 0x0005e20000100800 */
[----:B------:R-:W-:Y:S01]  /*bcd0*/  UIADD3 UR8, UR8, 0x1c400, URZ ;  /* 0x0001c40008087890 */ /* 0x000fe2000fffe03f */
[----:B------:R-:W-:Y:S01]  /*bce0*/  UMOV UR9, UR33 ;  /* 0x0000002100097c82 */ /* 0x000fe20008000000 */
[----:B------:R-:W-:-:S05]  /*bcf0*/  UMOV UR11, UR35 ;  /* 0x00000023000b7c82 */ /* 0x000fca0008000000 */
[----:B------:R2:W-:Y:S02]  /*bd00*/  UTMALDG.4D [UR32], [UR4], desc[UR6] ;  /* 0x00000620040075b4 */ /* 0x0005e40008019000 */
[----:B------:R2:W-:Y:S02]  /*bd10*/  UTMALDG.4D [UR8], [UR4], desc[UR6] ;  /* 0x00000608040075b4 */ /* 0x0005e40008019000 */
[----:B--2---:R-:W-:Y:S01]  /*bd20*/  NOP ;  /* 0x0000000000007918 */ /* 0x004fe20000000000 */
.L_x_9011:
        /* <DEDUP_REMOVED lines=22> */
.L_x_9017:
[----:B------:R-:W-:Y:S05]  /*be90*/  BSYNC B6 ;  /* 0x0000000000067941 */ /* 0x000fea0003800000 */
.L_x_9016:
        /* <DEDUP_REMOVED lines=30> */
[----:B------:R-:W-:Y:S01]  /*c080*/  LOP3.LUT R9, R9, 0x40, RZ, 0xfc, !PT ;  /* 0x0000004009097812 */ /* 0x000fe200078efcff */
[----:B------:R-:W-:Y:S01]  /*c090*/  IMAD.U32 R4, RZ, RZ, UR4 ;  /* 0x00000004ff047e24 */ /* 0x000fe2000f8e00ff */
[----:B------:R-:W-:Y:S01]  /*c0a0*/  ULDC.64 UR4, c[0x0][0x2d0] ;  /* 0x0000b40000047ab9 */ /* 0x000fe20000000a00 */
        /* <DEDUP_REMOVED lines=29> */
[----:B------:R-:W-:Y:S01]  /*c280*/  IMAD.U32 R2, RZ, RZ, UR40 ;  /* 0x00000028ff027e24 */ /* 0x000fe2000f8e00ff */
[----:B------:R-:W-:Y:S02]  /*c290*/  ULDC UR4, c[0x0][0x288] ;  /* 0x0000a20000047ab9 */ /* 0x000fe40000000800 */
[----:B------:R-:W-:Y:S01]  /*c2a0*/  IMAD R3, R7, UR4, RZ ;  /* 0x0000000407037c24 */ /* 0x000fe2000f8e02ff */
[----:B------:R-:W1:Y:S04]  /*c2b0*/  SHFL.IDX PT, R6, R0, RZ, 0x181f ;  /* 0x00181fff00067589 */ /* 0x000e6800000e0000 */
[----:B------:R-:W-:Y:S01]  /*c2c0*/  SHFL.IDX PT, R8, R4, 0x1, 0x181f ;  /* 0x00381f0004087f89 */ /* 0x000fe200000e0000 */
[----:B0-----:R-:W-:-:S04]  /*c2d0*/  LOP3.LUT R5, R5, 0x7f, RZ, 0xc0, !PT ;  /* 0x0000007f05057812 */ /* 0x001fc800078ec0ff */
[----:B------:R-:W-:-:S05]  /*c2e0*/  SHF.R.U32.HI R5, RZ, 0x3, R5 ;  /* 0x00000003ff057819 */ /* 0x000fca0000011605 */
[----:B------:R-:W-:-:S04]  /*c2f0*/  IMAD R2, R2, 0x80, R5 ;  /* 0x0000008002027824 */ /* 0x000fc800078e0205 */
[C---:B------:R-:W-:Y:S01]  /*c300*/  VIADD R5, R2.reuse, 0x10 ;  /* 0x0000001002057836 */ /* 0x040fe20000000000 */
[----:B------:R-:W-:-:S04]  /*c310*/  ISETP.GE.AND P3, PT, R2, R3, PT ;  /* 0x000000030200720c */ /* 0x000fc80003f66270 */
[----:B------:R-:W-:Y:S02]  /*c320*/  ISETP.GE.AND P2, PT, R5, R3, PT ;  /* 0x000000030500720c */ /* 0x000fe40003f46270 */
[----:B------:R-:W0:Y:S07]  /*c330*/  SHFL.IDX PT, R5, R4, RZ, 0x181f ;  /* 0x00181fff04057589 */ /* 0x000e2e00000e0000 */
[----:B-1----:R-:W-:-:S05]  /*c340*/  @!P3 LEA R6, P4, R10, R6, 0x1 ;  /* 0x000000060a06b211 */ /* 0x002fca00078808ff */
[----:B0-----:R-:W-:Y:S02]  /*c350*/  @!P3 IMAD.X R7, RZ, RZ, R5, P4 ;  /* 0x000000ffff07b224 */ /* 0x001fe400020e0605 */
[----:B------:R-:W0:Y:S04]  /*c360*/  SHFL.IDX PT, R5, R0, 0x1, 0x181f ;  /* 0x00381f0000057f89 */ /* 0x000e2800000e0000 */
[----:B-----5:R-:W-:Y:S04]  /*c370*/  @!P3 LDGSTS.E.BYPASS.LTC128B.128 [R9+0x10400], desc[UR46][R6.64], !P1 ;  /* 0x104000000609bfae */ /* 0x020fe8000c901d6e */
[----:B------:R1:W-:Y:S01]  /*c380*/  @!P3 LDGSTS.E.BYPASS.LTC128B.128 [R9+0x14400], desc[UR46][R6.64+0x80], !P0 ;  /* 0x144000800609bfae */ /* 0x0003e2000c101d6e */
[----:B0-----:R-:W-:-:S05]  /*c390*/  @!P2 LEA R5, P4, R10, R5, 0x1 ;  /* 0x000000050a05a211 */ /* 0x001fca00078808ff */
[----:B------:R-:W-:Y:S02]  /*c3a0*/  @!P2 IMAD.X R8, RZ, RZ, R8, P4 ;  /* 0x000000ffff08a224 */ /* 0x000fe400020e0608 */
[----:B-1----:R-:W-:Y:S02]  /*c3b0*/  @!P2 IMAD.MOV.U32 R6, RZ, RZ, R5 ;  /* 0x000000ffff06a224 */ /* 0x002fe400078e0005 */
        /* <DEDUP_REMOVED lines=50> */
.L_x_9122:
        /* <DEDUP_REMOVED lines=11> */
.L_x_9020:
[----:B------:R-:W-:Y:S05]  /*c790*/  BSYNC B0 ;  /* 0x0000000000007941 */ /* 0x000fea0003800000 */
.L_x_9019:
[----:B------:R-:W-:Y:S01]  /*c7a0*/  NOP ;  /* 0x0000000000007918 */ /* 0x000fe20000000000 */
[----:B------:R-:W-:Y:S01]  /*c7b0*/  PLOP3.LUT P0, PT, PT, PT, PT, 0x80, 0x0 ;  /* 0x000000000000781c */ /* 0x000fe20003f0f070 */
[----:B0-----:R-:W-:-:S12]  /*c7c0*/  VIADD R6, R17, 0x28800 ;  /* 0x0002880011067836 */ /* 0x001fd80000000000 */
.L_x_9021:
        /* <DEDUP_REMOVED lines=18> */
.L_x_9123:
[----:B------:R-:W-:Y:S05]  /*c8f0*/  BSYNC B0 ;  /* 0x0000000000007941 */ /* 0x000fea0003800000 */
.L_x_9022:
        /* <DEDUP_REMOVED lines=22> */
[----:B--2---:R-:W-:Y:S01]  /*ca60*/  ISETP.NE.AND P1, PT, R2, RZ, PT ;  /* 0x000000ff0200720c */ /* 0x004fe20003f25270 */
[----:B------:R-:W-:-:S12]  /*ca70*/  IMAD.MOV.U32 R2, RZ, RZ, R16 ;  /* 0x000000ffff027224 */ /* 0x000fd800078e0010 */
[----:B------:R-:W-:Y:S05]  /*ca80*/  @!P1 BRA `(.L_x_9028) ;  /* 0x0000000000509947 */ /* 0x000fea0003800000 */
[----:B------:R-:W2:Y:S01]  /*ca90*/  LDL R10, [R1+0x8] ;  /* 0x00000800010a7983 */ /* 0x000ea20000100800 */
[----:B------:R-:W0:Y:S03]  /*caa0*/  LDC R5, c[0x0][0x43c] ;  /* 0x00010f00ff057b82 */ /* 0x000e260000000800 */
[----:B------:R-:W3:Y:S01]  /*cab0*/  LDL R11, [R1] ;  /* 0x00000000010b7983 */ /* 0x000ee20000100800 */
[----:B------:R-:W-:Y:S01]  /*cac0*/  IMAD.MOV.U32 R4, RZ, RZ, R7 ;  /* 0x000000ffff047224 */ /* 0x000fe200078e0007 */
        /* <DEDUP_REMOVED lines=16> */
.L_x_9028:
[----:B------:R-:W-:Y:S01]  /*cbd0*/  IMAD R4, R0, 0x8, R17 ;  /* 0x0000000800047824 */ /* 0x000fe200078e0211 */
[----:B0-----:R-:W-:Y:S01]  /*cbe0*/  SHF.L.U32 R3, R9, 0x1f, RZ ;  /* 0x0000001f09037819 */ /* 0x001fe200000006ff */
[----:B------:R-:W-:Y:S03]  /*cbf0*/  BSSY B1, `(.L_x_9029) ;  /* 0x0000003000017945 */ /* 0x000fe60003800000 */
[----:B------:R-:W0:Y:S02]  /*cc00*/  SYNCS.PHASECHK.TRANS64.TRYWAIT P0, [R4+URZ+0x28840], R3 ;  /* 0x02884003040075a7 */ /* 0x000e24000800017f */
[----:B0-----:R-:W-:Y:S05]  /*cc10*/  @!P0 BRA `(.L_x_9030) ;  /* 0x0000003000d88947 */ /* 0x001fea0003800000 */
.L_x_9124:
[----:B------:R-:W-:Y:S05]  /*cc20*/  BSYNC B1 ;  /* 0x0000000000017941 */ /* 0x000fea0003800000 */
.L_x_9029:
        /* <DEDUP_REMOVED lines=12> */
.L_x_9032:
[----:B------:R-:W-:Y:S05]  /*ccf0*/  BSYNC B1 ;  /* 0x0000000000017941 */ /* 0x000fea0003800000 */
.L_x_9031:
        /* <DEDUP_REMOVED lines=11> */
[----:B------:R-:W-:-:S12]  /*cdb0*/  USHF.L.U32 UR11, UR11, 0x7, URZ ;  /* 0x000000070b0b7899 */ /* 0x000fd8000800063f */
.L_x_9033:
        /* <DEDUP_REMOVED lines=15> */
.L_x_9034:
        /* <DEDUP_REMOVED lines=15> */
.L_x_9125:
[----:B------:R-:W-:Y:S05]  /*cfa0*/  BSYNC B1 ;  /* 0x0000000000017941 */ /* 0x000fea0003800000 */
.L_x_9035:
        /* <DEDUP_REMOVED lines=12> */
.L_x_9038:
[----:B------:R-:W-:Y:S05]  /*d070*/  BSYNC B1 ;  /* 0x0000000000017941 */ /* 0x000fea0003800000 */
.L_x_9037:
[----:B------:R-:W-:Y:S01]  /*d080*/  R2UR UR6, R12 ;  /* 0x000000000c0672ca */ /* 0x000fe200000e0000 */
[C-C-:B0-----:R-:W-:Y:S01]  /*d090*/  IMAD R3, R18.reuse, 0x8, R17.reuse ;  /* 0x0000000812037824 */ /* 0x141fe200078e0211 */
[----:B------:R-:W-:Y:S01]  /*d0a0*/  R2UR UR7, R13 ;  /* 0x000000000d0772ca */ /* 0x000fe200000e0000 */
[----:B------:R-:W-:Y:S01]  /*d0b0*/  IMAD R4, R18, 0x8000, R17 ;  /* 0x0000800012047824 */ /* 0x000fe200078e0211 */
[----:B------:R-:W-:Y:S01]  /*d0c0*/  R2UR UR10, R10 ;  /* 0x000000000a0a72ca */ /* 0x000fe200000e0000 */
[----:B------:R-:W-:Y:S01]  /*d0d0*/  UIADD3 UR4, UP0, UR44, 0x470, URZ ;  /* 0x000004702c047890 */ /* 0x000fe2000ff1e03f */
[----:B------:R-:W-:Y:S01]  /*d0e0*/  PLOP3.LUT P0, PT, PT, PT, PT, 0x80, 0x0 ;  /* 0x000000000000781c */ /* 0x000fe20003f0f070 */
[----:B------:R-:W-:Y:S02]  /*d0f0*/  IMAD.SHL.U32 R5, R19, 0x80, RZ ;  /* 0x0000008013057824 */ /* 0x000fe400078e00ff */
[----:B------:R-:W-:Y:S01]  /*d100*/  VIADD R3, R3, 0x28850 ;  /* 0x0002885003037836 */ /* 0x000fe20000000000 */
[----:B------:R-:W-:Y:S01]  /*d110*/  UIADD3.X UR5, URZ, UR45, URZ, UP0, !UPT ;  /* 0x0000002d3f057290 */ /* 0x000fe200087fe43f */
[----:B------:R-:W-:-:S11]  /*d120*/  VIADD R10, R4, 0x400 ;  /* 0x00000400040a7836 */ /* 0x000fd60000000000 */
.L_x_9039:
        /* <DEDUP_REMOVED lines=15> */
.L_x_9040:
        /* <DEDUP_REMOVED lines=12> */
.L_x_9027:
[----:B------:R-:W-:Y:S05]  /*d2e0*/  BSYNC B0 ;  /* 0x0000000000007941 */ /* 0x000fea0003800000 */
.L_x_9026:
[----:B------:R0:W-:Y:S01]  /*d2f0*/  STL [R1+0x4], R9 ;  /* 0x0000040901007387 */ /* 0x0001e20000100800 */
[----:B------:R-:W-:Y:S01]  /*d300*/  UIADD3 UR4, UR39, -0x3, URZ ;  /* 0xfffffffd27047890 */ /* 0x000fe2000fffe03f */
[----:B------:R-:W-:-:S05]  /*d310*/  IMAD.MOV.U32 R18, RZ, RZ, R0 ;  /* 0x000000ffff127224 */ /* 0x000fca00078e0000 */
[----:B------:R-:W-:-:S07]  /*d320*/  IMAD.U32 R0, RZ, RZ, UR4 ;  /* 0x00000004ff007e24 */ /* 0x000fce000f8e00ff */
.L_x_9025:
[----:B------:R-:W-:Y:S01]  /*d330*/  ISETP.NE.AND P0, PT, R7, RZ, PT ;  /* 0x000000ff0700720c */ /* 0x000fe20003f05270 */
[----:B------:R-:W-:-:S12]  /*d340*/  BSSY B0, `(.L_x_9024) ;  /* 0x000012d000007945 */ /* 0x000fd80003800000 */
[----:B------:R-:W-:Y:S05]  /*d350*/  @!P0 BRA `(.L_x_9041) ;  /* 0x0000001000ac8947 */ /* 0x000fea0003800000 */
[----:B------:R-:W-:-:S07]  /*d360*/  IMAD.MOV.U32 R8, RZ, RZ, R16 ;  /* 0x000000ffff087224 */ /* 0x000fce00078e0010 */
.L_x_9072:
        /* <DEDUP_REMOVED lines=10> */
[----:B-1----:R-:W-:Y:S05]  /*d410*/  @!P1 BRA `(.L_x_9043) ;  /* 0x0000000800209947 */ /* 0x002fea0003800000 */
        /* <DEDUP_REMOVED lines=24> */
.L_x_9044:
[----:B------:R-:W-:Y:S01]  /*d5a0*/  IMAD R3, R4, 0x8, R17 ;  /* 0x0000000804037824 */ /* 0x000fe200078e0211 */
[----:B------:R-:W-:Y:S01]  /*d5b0*/  SHF.L.U32 R2, R5, 0x1f, RZ ;  /* 0x0000001f05027819 */ /* 0x000fe200000006ff */
[----:B------:R-:W-:Y:S03]  /*d5c0*/  BSSY B2, `(.L_x_9045) ;  /* 0x0000003000027945 */ /* 0x000fe60003800000 */
[----:B------:R-:W2:Y:S02]  /*d5d0*/  SYNCS.PHASECHK.TRANS64.TRYWAIT P0, [R3+URZ+0x28840], R2 ;  /* 0x02884002030075a7 */ /* 0x000ea4000800017f */
[----:B--2---:R-:W-:Y:S05]  /*d5e0*/  @!P0 BRA `(.L_x_9046) ;  /* 0x00000028008c8947 */ /* 0x004fea0003800000 */
.L_x_9126:
[----:B------:R-:W-:Y:S05]  /*d5f0*/  BSYNC B2 ;  /* 0x0000000000027941 */ /* 0x000fea0003800000 */
.L_x_9045:
        /* <DEDUP_REMOVED lines=12> */
.L_x_9048:
[----:B------:R-:W-:Y:S05]  /*d6c0*/  BSYNC B2 ;  /* 0x0000000000027941 */ /* 0x000fea0003800000 */
.L_x_9047:
        /* <DEDUP_REMOVED lines=11> */
.L_x_9049:
        /* <DEDUP_REMOVED lines=16> */
.L_x_9050:
        /* <DEDUP_REMOVED lines=16> */
.L_x_9127:
[----:B------:R-:W-:Y:S05]  /*d980*/  BSYNC B2 ;  /* 0x0000000000027941 */ /* 0x000fea0003800000 */
.L_x_9051:
        /* <DEDUP_REMOVED lines=11> */
.L_x_9054:
[----:B------:R-:W-:Y:S05]  /*da40*/  BSYNC B2 ;  /* 0x0000000000027941 */ /* 0x000fea0003800000 */
.L_x_9053:
[----:B------:R-:W-:Y:S01]  /*da50*/  R2UR UR10, R12 ;  /* 0x000000000c0a72ca */ /* 0x000fe200000e0000 */
[----:B------:R-:W-:Y:S01]  /*da60*/  IMAD R18, R18, 0x8000, R17 ;  /* 0x0000800012127824 */ /* 0x000fe200078e0211 */
[----:B------:R-:W-:Y:S01]  /*da70*/  R2UR UR6, R10 ;  /* 0x000000000a0672ca */ /* 0x000fe200000e0000 */
[----:B------:R-:W-:Y:S01]  /*da80*/  UIADD3 UR4, UP0, UR44, 0x470, URZ ;  /* 0x000004702c047890 */ /* 0x000fe2000ff1e03f */
[----:B------:R-:W-:Y:S01]  /*da90*/  R2UR UR7, R11 ;  /* 0x000000000b0772ca */ /* 0x000fe200000e0000 */
[----:B0-----:R-:W-:Y:S01]  /*daa0*/  IMAD.SHL.U32 R3, R19, 0x80, RZ ;  /* 0x0000008013037824 */ /* 0x001fe200078e00ff */
[----:B------:R-:W-:Y:S01]  /*dab0*/  PLOP3.LUT P0, PT, PT, PT, PT, 0x80, 0x0 ;  /* 0x000000000000781c */ /* 0x000fe20003f0f070 */
[----:B------:R-:W-:Y:S01]  /*dac0*/  VIADD R2, R2, 0x50 ;  /* 0x0000005002027836 */ /* 0x000fe20000000000 */
[----:B------:R-:W-:Y:S01]  /*dad0*/  UIADD3.X UR5, URZ, UR45, URZ, UP0, !UPT ;  /* 0x0000002d3f057290 */ /* 0x000fe200087fe43f */
[----:B------:R-:W-:-:S11]  /*dae0*/  VIADD R9, R18, 0x400 ;  /* 0x0000040012097836 */ /* 0x000fd60000000000 */
.L_x_9055:
        /* <DEDUP_REMOVED lines=15> */
.L_x_9056:
        /* <DEDUP_REMOVED lines=12> */
.L_x_9043:
[----:B------:R-:W-:Y:S05]  /*dca0*/  BSYNC B1 ;  /* 0x0000000000017941 */ /* 0x000fea0003800000 */
.L_x_9042:
        /* <DEDUP_REMOVED lines=34> */
.L_x_9059:
[----:B------:R-:W-:Y:S01]  /*ded0*/  IMAD R2, R18, 0x8, R17 ;  /* 0x0000000812027824 */ /* 0x000fe200078e0211 */
[----:B------:R-:W-:Y:S01]  /*dee0*/  SHF.L.U32 R3, R10, 0x1f, RZ ;  /* 0x0000001f0a037819 */ /* 0x000fe200000006ff */
[----:B------:R-:W-:Y:S03]  /*def0*/  BSSY B2, `(.L_x_9060) ;  /* 0x0000003000027945 */ /* 0x000fe60003800000 */
[----:B------:R-:W3:Y:S02]  /*df00*/  SYNCS.PHASECHK.TRANS64.TRYWAIT P0, [R2+URZ+0x28840], R3 ;  /* 0x02884003020075a7 */ /* 0x000ee4000800017f */
[----:B---3--:R-:W-:Y:S05]  /*df10*/  @!P0 BRA `(.L_x_9061) ;  /* 0x0000002000688947 */ /* 0x008fea0003800000 */
.L_x_9128:
[----:B------:R-:W-:Y:S05]  /*df20*/  BSYNC B2 ;  /* 0x0000000000027941 */ /* 0x000fea0003800000 */
.L_x_9060:
        /* <DEDUP_REMOVED lines=12> */
.L_x_9063:
[----:B------:R-:W-:Y:S05]  /*dff0*/  BSYNC B2 ;  /* 0x0000000000027941 */ /* 0x000fea0003800000 */
.L_x_9062:
        /* <DEDUP_REMOVED lines=8> */
[----:B------:R-:W-:Y:S01]  /*e080*/  IMAD.SHL.U32 R9, R7, 0x80, RZ ;  /* 0x0000008007097824 */ /* 0x000fe200078e00ff */
[----:B------:R-:W-:Y:S01]  /*e090*/  UMOV UR6, 0x0 ;  /* 0x0000000000067882 */ /* 0x000fe20000000000 */
[----:B-1----:R-:W-:Y:S01]  /*e0a0*/  VIADD R10, R2, 0x18400 ;  /* 0x00018400020a7836 */ /* 0x002fe20000000000 */
[----:B------:R-:W-:-:S09]  /*e0b0*/  UMOV UR7, 0x14f00000 ;  /* 0x14f0000000077882 */ /* 0x000fd20000000000 */
.L_x_9064:
        /* <DEDUP_REMOVED lines=16> */
.L_x_9065:
        /* <DEDUP_REMOVED lines=15> */
.L_x_9129:
[----:B------:R-:W-:Y:S05]  /*e2b0*/  BSYNC B2 ;  /* 0x0000000000027941 */ /* 0x000fea0003800000 */
.L_x_9066:
        /* <DEDUP_REMOVED lines=11> */
.L_x_9069:
[----:B------:R-:W-:Y:S05]  /*e370*/  BSYNC B2 ;  /* 0x0000000000027941 */ /* 0x000fea0003800000 */
.L_x_9068:
[----:B------:R-:W-:Y:S01]  /*e380*/  R2UR UR10, R12 ;  /* 0x000000000c0a72ca */ /* 0x000fe200000e0000 */
[----:B------:R-:W-:Y:S01]  /*e390*/  IMAD R4, R4, 0x8000, R17 ;  /* 0x0000800004047824 */ /* 0x000fe200078e0211 */
[----:B------:R-:W-:Y:S01]  /*e3a0*/  R2UR UR6, R10 ;  /* 0x000000000a0672ca */ /* 0x000fe200000e0000 */
[----:B------:R-:W-:Y:S01]  /*e3b0*/  UIADD3 UR4, UP0, UR44, 0x470, URZ ;  /* 0x000004702c047890 */ /* 0x000fe2000ff1e03f */
[----:B------:R-:W-:Y:S01]  /*e3c0*/  R2UR UR7, R11 ;  /* 0x000000000b0772ca */ /* 0x000fe200000e0000 */
[----:B------:R-:W-:Y:S01]  /*e3d0*/  IMAD.SHL.U32 R3, R19, 0x80, RZ ;  /* 0x0000008013037824 */ /* 0x000fe200078e00ff */
[----:B------:R-:W-:Y:S01]  /*e3e0*/  PLOP3.LUT P0, PT, PT, PT, PT, 0x80, 0x0 ;  /* 0x000000000000781c */ /* 0x000fe20003f0f070 */
[----:B0-----:R-:W-:Y:S01]  /*e3f0*/  VIADD R2, R2, 0x50 ;  /* 0x0000005002027836 */ /* 0x001fe20000000000 */
[----:B------:R-:W-:Y:S01]  /*e400*/  UIADD3.X UR5, URZ, UR45, URZ, UP0, !UPT ;  /* 0x0000002d3f057290 */ /* 0x000fe200087fe43f */
[----:B------:R-:W-:-:S11]  /*e410*/  VIADD R5, R4, 0x400 ;  /* 0x0000040004057836 */ /* 0x000fd60000000000 */
.L_x_9070:
        /* <DEDUP_REMOVED lines=15> */
.L_x_9071:
        /* <DEDUP_REMOVED lines=12> */
.L_x_9058:
[----:B------:R-:W-:Y:S05]  /*e5d0*/  BSYNC B1 ;  /* 0x0000000000017941 */ /* 0x000fea0003800000 */
.L_x_9057:
[C---:B------:R-:W-:Y:S01]  /*e5e0*/  ISETP.GT.AND P0, PT, R0.reuse, 0x1, PT ;  /* 0x000000010000780c */ /* 0x040fe20003f04270 */
[----:B------:R-:W-:-:S12]  /*e5f0*/  VIADD R0, R0, 0xfffffffe ;  /* 0xfffffffe00007836 */ /* 0x000fd80000000000 */
[----:B------:R-:W-:Y:S05]  /*e600*/  @P0 BRA `(.L_x_9072) ;  /* 0xffffffec00580947 */ /* 0x000fea000383ffff */
.L_x_9041:
[----:B------:R-:W-:Y:S05]  /*e610*/  BSYNC B0 ;  /* 0x0000000000007941 */ /* 0x000fea0003800000 */
.L_x_9024:
[----:B0-----:R-:W0:Y:S01]  /*e620*/  S2R R0, SR_TID.X ;  /* 0x0000000000007919 */ /* 0x001e220000002100 */
[----:B------:R-:W-:Y:S01]  /*e630*/  BSSY B0, `(.L_x_9073) ;  /* 0x0000011000007945 */ /* 0x000fe20003800000 */
[----:B0-----:R-:W-:-:S04]  /*e640*/  LOP3.LUT R6, R0, 0x7f, RZ, 0xc0, !PT ;  /* 0x0000007f00067812 */ /* 0x001fc800078ec0ff */
[----:B------:R-:W-:-:S13]  /*e650*/  ISETP.NE.AND P1, PT, R6, RZ, PT ;  /* 0x000000ff0600720c */ /* 0x000fda0003f25270 */
[----:B------:R-:W-:Y:S05]  /*e660*/  @P1 BRA `(.L_x_9074) ;  /* 0x0000000000341947 */ /* 0x000fea0003800000 */
[----:B------:R-:W0:Y:S01]  /*e670*/  S2R R5, SR_LANEID ;  /* 0x0000000000057919 */ /* 0x000e220000000000 */
[----:B------:R-:W-:Y:S01]  /*e680*/  VOTEU.ANY UR4, UPT, PT ;  /* 0x0000000000047886 */ /* 0x000fe200038e0100 */
[----:B------:R-:W2:Y:S01]  /*e690*/  LDC.64 R2, c[0x0][0xc80] ;  /* 0x00032000ff027b82 */ /* 0x000ea20000000a00 */
[----:B------:R-:W0:Y:S02]  /*e6a0*/  FLO.U32 R0, UR4 ;  /* 0x0000000400007d00 */ /* 0x000e2400080e0000 */
[----:B0-----:R-:W-:-:S06]  /*e6b0*/  ISETP.EQ.U32.AND P0, PT, R0, R5, PT ;  /* 0x000000050000720c */ /* 0x001fcc0003f02070 */
[----:B------:R-:W2:Y:S07]  /*e6c0*/  POPC R5, UR4 ;  /* 0x0000000400057d09 */ /* 0x000eae0008000000 */
[----:B--2---:R-:W2:Y:S01]  /*e6d0*/  @P0 ATOMG.E.ADD.STRONG.GPU PT, R3, desc[UR46][R2.64], R5 ;  /* 0x00000005020309a8 */ /* 0x004ea200081ee1ee */
[----:B------:R-:W0:Y:S02]  /*e6e0*/  S2R R4, SR_LTMASK ;  /* 0x0000000000047919 */ /* 0x000e240000003900 */
[----:B0-----:R-:W-:-:S04]  /*e6f0*/  LOP3.LUT R4, R4, UR4, RZ, 0xc0, !PT ;  /* 0x0000000404047c12 */ /* 0x001fc8000f8ec0ff */
[----:B------:R-:W0:Y:S01]  /*e700*/  POPC R7, R4 ;  /* 0x0000000400077309 */ /* 0x000e220000000000 */
[----:B--2---:R-:W0:Y:S02]  /*e710*/  SHFL.IDX PT, R0, R3, R0, 0x1f ;  /* 0x00001f0003007589 */ /* 0x004e2400000e0000 */
[----:B0-----:R-:W-:-:S05]  /*e720*/  IADD3 R0, R0, UR41, R7 ;  /* 0x0000002900007c10 */ /* 0x001fca000fffe007 */
[----:B------:R0:W-:Y:S02]  /*e730*/  STL [R1+0x18], R0 ;  /* 0x0000180001007387 */ /* 0x0001e40000100800 */
.L_x_9074:
[----:B------:R-:W-:Y:S05]  /*e740*/  BSYNC B0 ;  /* 0x0000000000007941 */ /* 0x000fea0003800000 */
.L_x_9073:
        /* <DEDUP_REMOVED lines=11> */
.L_x_9130:
[----:B------:R-:W-:Y:S05]  /*e800*/  BSYNC B1 ;  /* 0x0000000000017941 */ /* 0x000fea0003800000 */
.L_x_9077:
        /* <DEDUP_REMOVED lines=9> */
.L_x_9080:
[----:B------:R-:W-:Y:S05]  /*e8a0*/  BSYNC B1 ;  /* 0x0000000000017941 */ /* 0x000fea0003800000 */
.L_x_9079:
[----:B0-----:R-:W-:Y:S01]  /*e8b0*/  IMAD R0, R18, 0x8000, R17 ;  /* 0x0000800012007824 */ /* 0x001fe200078e0211 */
[----:B------:R-:W-:Y:S01]  /*e8c0*/  UIADD3 UR4, UP0, UR44, 0x470, URZ ;  /* 0x000004702c047890 */ /* 0x000fe2000ff1e03f */
[----:B------:R-:W-:Y:S01]  /*e8d0*/  VIADD R2, R3, 0x28850 ;  /* 0x0002885003027836 */ /* 0x000fe20000000000 */
[----:B------:R-:W-:Y:S01]  /*e8e0*/  PLOP3.LUT P0, PT, PT, PT, PT, 0x80, 0x0 ;  /* 0x000000000000781c */ /* 0x000fe20003f0f070 */
[----:B------:R-:W-:Y:S01]  /*e8f0*/  IMAD.SHL.U32 R19, R19, 0x80, RZ ;  /* 0x0000008013137824 */ /* 0x000fe200078e00ff */
[----:B------:R-:W-:Y:S01]  /*e900*/  UIADD3.X UR5, URZ, UR45, URZ, UP0, !UPT ;  /* 0x0000002d3f057290 */ /* 0x000fe200087fe43f */
[----:B------:R-:W-:Y:S01]  /*e910*/  VIADD R3, R0, 0x400 ;  /* 0x0000040000037836 */ /* 0x000fe20000000000 */
[----:B------:R-:W-:Y:S01]  /*e920*/  UMOV UR6, 0x0 ;  /* 0x0000000000067882 */ /* 0x000fe20000000000 */
[----:B------:R-:W-:Y:S01]  /*e930*/  UMOV UR7, 0x14f00000 ;  /* 0x14f0000000077882 */ /* 0x000fe20000000000 */
[----:B------:R-:W-:-:S08]  /*e940*/  UMOV UR10, URZ ;  /* 0x0000003f000a7c82 */ /* 0x000fd00008000000 */
.L_x_9081:
        /* <DEDUP_REMOVED lines=15> */
.L_x_9082:
        /* <DEDUP_REMOVED lines=10> */
.L_x_9076:
[----:B------:R-:W-:Y:S05]  /*eae0*/  BSYNC B0 ;  /* 0x0000000000007941 */ /* 0x000fea0003800000 */
.L_x_9075:
[----:B------:R-:W2:Y:S01]  /*eaf0*/  LDL.LU R3, [R1+0x4] ;  /* 0x0000040001037983 */ /* 0x000ea20000300800 */
[----:B------:R-:W-:-:S05]  /*eb00*/  VIADD R18, R18, 0x1 ;  /* 0x0000000112127836 */ /* 0x000fca0000000000 */
[----:B------:R-:W-:-:S04]  /*eb10*/  ISETP.NE.AND P0, PT, R18, 0x2, PT ;  /* 0x000000021200780c */ /* 0x000fc80003f05270 */
[----:B------:R-:W-:Y:S02]  /*eb20*/  SEL R0, RZ, 0x1, P0 ;  /* 0x00000001ff007807 */ /* 0x000fe40000000000 */
[----:B------:R-:W-:Y:S02]  /*eb30*/  SEL R18, R18, RZ, P0 ;  /* 0x000000ff12127207 */ /* 0x000fe40000000000 */
[----:B--2---:R-:W-:-:S05]  /*eb40*/  LOP3.LUT R3, R3, R0, RZ, 0x3c, !PT ;  /* 0x0000000003037212 */ /* 0x004fca00078e3cff */
[----:B------:R0:W-:Y:S02]  /*eb50*/  STL [R1+0x4], R3 ;  /* 0x0000040301007387 */ /* 0x0001e40000100800 */
.L_x_9004:
[----:B------:R-:W-:Y:S05]  /*eb60*/  BSYNC B7 ;  /* 0x0000000000077941 */ /* 0x000fea0003800000 */
.L_x_9002:
[----:B--2---:R-:W2:Y:S04]  /*eb70*/  LDL R0, [R1+0x20] ;  /* 0x0000200001007983 */ /* 0x004ea80000100800 */
[----:B0-----:R0:W5:Y:S01]  /*eb80*/  LDL R2, [R1+0x18] ;  /* 0x0000180001027983 */ /* 0x0011620000100800 */
        /* <DEDUP_REMOVED lines=12> */
.L_x_9083:
[----:B------:R-:W-:-:S03]  /*ec50*/  UMOV UR4, 0xffffffff ;  /* 0xffffffff00047882 */ /* 0x000fc60000000000 */
[----:B------:R-:W-:Y:S05]  /*ec60*/  BRA.DIV UR4, `(.L_x_9085) ;  /* 0x0000001604507947 */ /* 0x000fea000b800000 */
[----:B-----5:R0:W2:Y:S02]  /*ec70*/  SHFL.IDX PT, R14, R2, RZ, 0x1f ;  /* 0x00001fff020e7589 */ /* 0x0200a400000e0000 */
.L_x_9133:
[----:B------:R-:W3:Y:S01]  /*ec80*/  @!P1 S2R R3, SR_CgaCtaId ;  /* 0x0000000000039919 */ /* 0x000ee20000008800 */
[----:B------:R-:W-:Y:S05]  /*ec90*/  WARPSYNC.ALL ;  /* 0x0000000000007948 */ /* 0x000fea0003800000 */
[----:B------:R-:W-:Y:S01]  /*eca0*/  BAR.SYNC.DEFER_BLOCKING 0x4, 0x180 ;  /* 0x0106000000007b1d */ /* 0x000fe20000010000 */
[----:B------:R-:W-:-:S05]  /*ecb0*/  @!P1 MOV R0, 0x400 ;  /* 0x0000040000009802 */ /* 0x000fca0000000f00 */
[----:B--2---:R2:W-:Y:S01]  /*ecc0*/  STL [R1+0x18], R14 ;  /* 0x0000180e01007387 */ /* 0x0045e20000100800 */
[----:B---3--:R-:W-:-:S05]  /*ecd0*/  @!P1 LEA R17, R3, R0, 0x18 ;  /* 0x0000000003119211 */ /* 0x008fca00078ec0ff */
[----:B------:R2:W-:Y:S01]  /*ece0*/  @!P1 STS [R17+0x288d0], R2 ;  /* 0x0288d00211009388 */ /* 0x0005e20000000800 */
[----:B------:R-:W-:Y:S06]  /*ecf0*/  BAR.ARV 0x5, 0x180 ;  /* 0x0146000000007b1d */ /* 0x000fec0000002000 */
.L_x_9084:
[----:B------:R-:W3:Y:S01]  /*ed00*/  LDL R0, [R1+0x18] ;  /* 0x0000180001007983 */ /* 0x000ee20000100800 */
[----:B------:R-:W-:Y:S02]  /*ed10*/  ULDC UR4, c[0x0][0xc38] ;  /* 0x00030e0000047ab9 */ /* 0x000fe40000000800 */
[----:B---3--:R-:W-:-:S13]  /*ed20*/  ISETP.GE.AND P0, PT, R0, UR4, PT ;  /* 0x0000000400007c0c */ /* 0x008fda000bf06270 */
[----:B------:R-:W-:Y:S05]  /*ed30*/  @!P0 BRA `(.L_x_9086) ;  /* 0xffffffc000248947 */ /* 0x000fea000383ffff */
.L_x_8999:
[----:B-1----:R-:W3:Y:S01]  /*ed40*/  LDL.LU R0, [R1+0x1c] ;  /* 0x00001c0001007983 */ /* 0x002ee20000300800 */
[----:B------:R-:W-:Y:S01]  /*ed50*/  BSSY B0, `(.L_x_9087) ;  /* 0x000000b000007945 */ /* 0x000fe20003800000 */
[----:B------:R-:W1:Y:S01]  /*ed60*/  S2R R5, SR_CgaCtaId ;  /* 0x0000000000057919 */ /* 0x000e620000008800 */
[----:B---3--:R-:W-:-:S05]  /*ed70*/  VIADD R0, R0, 0x1 ;  /* 0x0000000100007836 */ /* 0x008fca0000000000 */
[----:B0-2---:R-:W-:-:S04]  /*ed80*/  LEA.HI R2, R0, R0, RZ, 0x1 ;  /* 0x0000000000027211 */ /* 0x005fc800078f08ff */
[----:B------:R-:W-:-:S05]  /*ed90*/  LOP3.LUT R3, R2, 0xfffffffe, RZ, 0xc0, !PT ;  /* 0xfffffffe02037812 */ /* 0x000fca00078ec0ff */
[----:B------:R-:W-:Y:S01]  /*eda0*/  IMAD.IADD R3, R0, 0x1, -R3 ;  /* 0x0000000100037824 */ /* 0x000fe200078e0a03 */
[----:B------:R-:W-:-:S04]  /*edb0*/  MOV R0, 0x400 ;  /* 0x0000040000007802 */ /* 0x000fc80000000f00 */
[----:B-1----:R-:W-:Y:S02]  /*edc0*/  LEA R0, R5, R0, 0x18 ;  /* 0x0000000005007211 */ /* 0x002fe400078ec0ff */
[----:B------:R-:W-:-:S04]  /*edd0*/  SHF.L.U32 R3, R3, 0x1f, RZ ;  /* 0x0000001f03037819 */ /* 0x000fc800000006ff */
[----:B------:R-:W0:Y:S02]  /*ede0*/  SYNCS.PHASECHK.TRANS64.TRYWAIT P0, [R0+URZ+0x28820], R3 ;  /* 0x02882003000075a7 */ /* 0x000e24000800017f */
[----:B0-----:R-:W-:Y:S05]  /*edf0*/  @!P0 BRA `(.L_x_9088) ;  /* 0x0000001400148947 */ /* 0x001fea0003800000 */
.L_x_9134:
[----:B------:R-:W-:Y:S05]  /*ee00*/  BSYNC B0 ;  /* 0x0000000000007941 */ /* 0x000fea0003800000 */
.L_x_9087:
[----:B------:R-:W-:-:S03]  /*ee10*/  UMOV UR4, 0xffffffff ;  /* 0xffffffff00047882 */ /* 0x000fc60000000000 */
[----:B------:R-:W-:Y:S05]  /*ee20*/  BRA.DIV UR4, `(.L_x_9089) ;  /* 0x00000016041c7947 */ /* 0x000fea000b800000 */
[----:B------:R-:W1:Y:S02]  /*ee30*/  S2R R2, SR_TID.X ;  /* 0x0000000000027919 */ /* 0x000e640000002100 */
[----:B-1----:R-:W-:-:S04]  /*ee40*/  SHF.R.U32.HI R2, RZ, 0x5, R2 ;  /* 0x00000005ff027819 */ /* 0x002fc80000011602 */
[----:B------:R-:W-:-:S05]  /*ee50*/  LOP3.LUT R2, R2, 0x3, RZ, 0xc0, !PT ;  /* 0x0000000302027812 */ /* 0x000fca00078ec0ff */
[----:B------:R1:W2:Y:S02]  /*ee60*/  SHFL.IDX PT, R14, R2, RZ, 0x1f ;  /* 0x00001fff020e7589 */ /* 0x0002a400000e0000 */
.L_x_9137:
[----:B--2---:R-:W-:Y:S01]  /*ee70*/  ISETP.NE.AND P0, PT, R14, RZ, PT ;  /* 0x000000ff0e00720c */ /* 0x004fe20003f05270 */
[----:B------:R-:W-:-:S12]  /*ee80*/  BSSY B0, `(.L_x_9090) ;  /* 0x0000025000007945 */ /* 0x000fd80003800000 */
[----:B------:R-:W-:Y:S05]  /*ee90*/  @P0 BRA `(.L_x_9091) ;  /* 0x00000000008c0947 */ /* 0x000fea0003800000 */
[----:B------:R-:W-:-:S03]  /*eea0*/  UMOV UR4, 0xffffffff ;  /* 0xffffffff00047882 */ /* 0x000fc60000000000 */
[----:B------:R-:W-:Y:S05]  /*eeb0*/  BRA.DIV UR4, `(.L_x_9092) ;  /* 0x00000016042c7947 */ /* 0x000fea000b800000 */
[----:B------:R-:W-:-:S13]  /*eec0*/  ELECT P6, URZ, PT ;  /* 0x00000000003f782f */ /* 0x000fda00038c0000 */
.L_x_9140:
[----:B------:R-:W-:Y:S05]  /*eed0*/  @!P6 BRA `(.L_x_9091) ;  /* 0x00000000007ce947 */ /* 0x000fea0003800000 */
[----:B------:R-:W-:-:S06]  /*eee0*/  ULOP3.LUT UR4, UR38, 0x2, URZ, 0xfc, !UPT ;  /* 0x0000000226047892 */ /* 0x000fcc000f8efc3f */
[----:B-1----:R-:W-:-:S05]  /*eef0*/  IMAD.U32 R2, RZ, RZ, UR4 ;  /* 0x00000004ff027e24 */ /* 0x002fca000f8e00ff */
[----:B------:R-:W-:-:S13]  /*ef00*/  ISETP.NE.AND P2, PT, R2, 0x3, PT ;  /* 0x000000030200780c */ /* 0x000fda0003f45270 */
[----:B------:R-:W-:Y:S05]  /*ef10*/  @!P2 BRA `(.L_x_9093) ;  /* 0x000000000004a947 */ /* 0x000fea0003800000 */
[----:B------:R-:W-:Y:S01]  /*ef20*/  BPT.TRAP 0x1 ;  /* 0x000000040000795c */ /* 0x000fe20000300000 */
.L_x_9093:
        /* <DEDUP_REMOVED lines=13> */
.L_x_9141:
[----:B------:R-:W1:Y:S02]  /*f000*/  SYNCS.PHASECHK.TRANS64.TRYWAIT P0, [R3+URZ], R2 ;  /* 0x00000002030075a7 */ /* 0x000e64000800017f */
[----:B-1----:R-:W-:Y:S05]  /*f010*/  @!P0 BRA `(.L_x_9095) ;  /* 0x0000001400088947 */ /* 0x002fea0003800000 */
.L_x_9142:
[----:B------:R-:W-:Y:S05]  /*f020*/  @!P2 BRA `(.L_x_9096) ;  /* 0x000000000004a947 */ /* 0x000fea0003800000 */
[----:B------:R-:W-:Y:S01]  /*f030*/  BPT.TRAP 0x1 ;  /* 0x000000040000795c */ /* 0x000fe20000300000 */
.L_x_9096:
[----:B-1----:R-:W-:-:S04]  /*f040*/  VIADD R3, R0, 0x28860 ;  /* 0x0002886000037836 */ /* 0x002fc80000000000 */
[----:B------:R-:W-:-:S04]  /*f050*/  IMAD R18, R18, 0x8, R3 ;  /* 0x0000000812127824 */ /* 0x000fc800078e0203 */
[----:B------:R-:W1:Y:S02]  /*f060*/  SYNCS.PHASECHK.TRANS64.TRYWAIT P0, [R18+URZ], R5 ;  /* 0x00000005120075a7 */ /* 0x000e64000800017f */
[----:B-1----:R-:W-:Y:S05]  /*f070*/  @!P0 BRA `(.L_x_9097) ;  /* 0x0000001400048947 */ /* 0x002fea0003800000 */
.L_x_9143:
[----:B------:R-:W-:-:S07]  /*f080*/  IMAD R3, R4, 0x8, R3 ;  /* 0x0000000804037824 */ /* 0x000fce00078e0203 */
.L_x_9098:
[----:B--2---:R2:W3:Y:S02]  /*f090*/  SYNCS.PHASECHK.TRANS64.TRYWAIT P0, [R3+URZ], R2 ;  /* 0x00000002030075a7 */ /* 0x0044e4000800017f */
[----:B---3--:R-:W-:Y:S05]  /*f0a0*/  @!P0 NANOSLEEP.SYNCS 0x989680 ;  /* 0x009896800000895d */ /* 0x008fea0003900000 */
[----:B------:R-:W3:Y:S02]  /*f0b0*/  @!P0 SYNCS.PHASECHK.TRANS64 P0, [R3+URZ], R2 ;  /* 0x00000002030085a7 */ /* 0x000ee4000800007f */
[----:B---3--:R-:W-:Y:S05]  /*f0c0*/  @!P0 BRA `(.L_x_9098) ;  /* 0xfffffffc00f08947 */ /* 0x008fea000383ffff */
.L_x_9091:
[----:B------:R-:W-:Y:S05]  /*f0d0*/  BSYNC B0 ;  /* 0x0000000000007941 */ /* 0x000fea0003800000 */
.L_x_9090:
[----:B------:R-:W-:Y:S05]  /*f0e0*/  EXIT ;  /* 0x000000000000794d */ /* 0x000fea0003800000 */
.L_x_8952:
[----:B0-----:R-:W-:-:S04]  /*f0f0*/  IMAD.U32 R3, RZ, RZ, UR41 ;  /* 0x00000029ff037e24 */ /* 0x001fc8000f8e00ff */
[----:B------:R0:W1:Y:S03]  /*f100*/  SYNCS.PHASECHK.TRANS64.TRYWAIT P1, [R3+URZ+0x28800], R0 ;  /* 0x02880000030075a7 */ /* 0x000066000802017f */
[----:B-1----:R-:W-:Y:S05]  /*f110*/  @!P1 NANOSLEEP.SYNCS 0x989680 ;  /* 0x009896800000995d */ /* 0x002fea0003900000 */
[----:B------:R-:W1:Y:S02]  /*f120*/  @!P1 SYNCS.PHASECHK.TRANS64 P1, [R3+URZ+0x28800], R0 ;  /* 0x02880000030095a7 */ /* 0x000e64000802007f */
[----:B-1----:R-:W-:Y:S05]  /*f130*/  @!P1 BRA `(.L_x_8952) ;  /* 0xfffffffc00ec9947 */ /* 0x002fea000383ffff */
[----:B------:R-:W-:Y:S05]  /*f140*/  BRA `(.L_x_9099) ;  /* 0xffffff2400687947 */ /* 0x000fea000383ffff */
.L_x_8956:
[----:B-1----:R1:W2:Y:S02]  /*f150*/  SYNCS.PHASECHK.TRANS64.TRYWAIT P2, [R3+URZ+0x28830], R0 ;  /* 0x02883000030075a7 */ /* 0x0022a4000804017f */
[----:B--2---:R-:W-:Y:S05]  /*f160*/  @!P2 NANOSLEEP.SYNCS 0x989680 ;  /* 0x009896800000a95d */ /* 0x004fea0003900000 */
[----:B------:R-:W2:Y:S02]  /*f170*/  @!P2 SYNCS.PHASECHK.TRANS64 P2, [R3+URZ+0x28830], R0 ;  /* 0x028830000300a5a7 */ /* 0x000ea4000804007f */
[----:B--2---:R-:W-:Y:S05]  /*f180*/  @!P2 BRA `(.L_x_8956) ;  /* 0xfffffffc00f0a947 */ /* 0x004fea000383ffff */
[----:B------:R-:W-:Y:S05]  /*f190*/  BRA `(.L_x_8955) ;  /* 0xffffff24008c7947 */ /* 0x000fea000383ffff */
.L_x_8961:
[----:B-1----:R-:W-:-:S04]  /*f1a0*/  IMAD.U32 R5, RZ, RZ, UR6 ;  /* 0x00000006ff057e24 */ /* 0x002fc8000f8e00ff */
[----:B------:R1:W2:Y:S03]  /*f1b0*/  SYNCS.PHASECHK.TRANS64.TRYWAIT P3, [R5+URZ+0x28830], R0 ;  /* 0x02883000050075a7 */ /* 0x0002a6000806017f */
[----:B--2---:R-:W-:Y:S05]  /*f1c0*/  @!P3 NANOSLEEP.SYNCS 0x989680 ;  /* 0x009896800000b95d */ /* 0x004fea0003900000 */
[----:B------:R-:W2:Y:S02]  /*f1d0*/  @!P3 SYNCS.PHASECHK.TRANS64 P3, [R5+URZ+0x28830], R0 ;  /* 0x028830000500b5a7 */ /* 0x000ea4000806007f */
[----:B--2---:R-:W-:Y:S05]  /*f1e0*/  @!P3 BRA `(.L_x_8961) ;  /* 0xfffffffc00ecb947 */ /* 0x004fea000383ffff */
[----:B------:R-:W-:Y:S05]  /*f1f0*/  BRA `(.L_x_8958) ;  /* 0xffffff4800b07947 */ /* 0x000fea000383ffff */
.L_x_8965:
[----:B-1----:R-:W-:-:S04]  /*f200*/  IMAD.U32 R5, RZ, RZ, UR6 ;  /* 0x00000006ff057e24 */ /* 0x002fc8000f8e00ff */
[----:B------:R1:W2:Y:S03]  /*f210*/  SYNCS.PHASECHK.TRANS64.TRYWAIT P3, [R5+URZ+0x28850], R0 ;  /* 0x02885000050075a7 */ /* 0x0002a6000806017f */
[----:B--2---:R-:W-:Y:S05]  /*f220*/  @!P3 NANOSLEEP.SYNCS 0x989680 ;  /* 0x009896800000b95d */ /* 0x004fea0003900000 */
[----:B------:R-:W2:Y:S02]  /*f230*/  @!P3 SYNCS.PHASECHK.TRANS64 P3, [R5+URZ+0x28850], R0 ;  /* 0x028850000500b5a7 */ /* 0x000ea4000806007f */
[----:B--2---:R-:W-:Y:S05]  /*f240*/  @!P3 BRA `(.L_x_8965) ;  /* 0xfffffffc00ecb947 */ /* 0x004fea000383ffff */
[----:B------:R-:W-:Y:S05]  /*f250*/  BRA `(.L_x_8962) ;  /* 0xffffff4c00707947 */ /* 0x000fea000383ffff */
.L_x_8971:
[----:B-1----:R-:W-:-:S04]  /*f260*/  IMAD.U32 R5, RZ, RZ, UR6 ;  /* 0x00000006ff057e24 */ /* 0x002fc8000f8e00ff */
[----:B------:R1:W2:Y:S03]  /*f270*/  SYNCS.PHASECHK.TRANS64.TRYWAIT P2, [R5+URZ+0x28830], R0 ;  /* 0x02883000050075a7 */ /* 0x0002a6000804017f */
[----:B--2---:R-:W-:Y:S05]  /*f280*/  @!P2 NANOSLEEP.SYNCS 0x989680 ;  /* 0x009896800000a95d */ /* 0x004fea0003900000 */
[----:B------:R-:W2:Y:S02]  /*f290*/  @!P2 SYNCS.PHASECHK.TRANS64 P2, [R5+URZ+0x28830], R0 ;  /* 0x028830000500a5a7 */ /* 0x000ea4000804007f */
[----:B--2---:R-:W-:Y:S05]  /*f2a0*/  @!P2 BRA `(.L_x_8971) ;  /* 0xfffffffc00eca947 */ /* 0x004fea000383ffff */
[----:B------:R-:W-:Y:S05]  /*f2b0*/  BRA `(.L_x_8968) ;  /* 0xffffff7000d47947 */ /* 0x000fea000383ffff */
.L_x_8975:
[----:B-1----:R-:W-:-:S04]  /*f2c0*/  IMAD.U32 R5, RZ, RZ, UR6 ;  /* 0x00000006ff057e24 */ /* 0x002fc8000f8e00ff */
[----:B------:R1:W2:Y:S03]  /*f2d0*/  SYNCS.PHASECHK.TRANS64.TRYWAIT P2, [R5+URZ+0x28850], R0 ;  /* 0x02885000050075a7 */ /* 0x0002a6000804017f */
[----:B--2---:R-:W-:Y:S05]  /*f2e0*/  @!P2 NANOSLEEP.SYNCS 0x989680 ;  /* 0x009896800000a95d */ /* 0x004fea0003900000 */
[----:B------:R-:W2:Y:S02]  /*f2f0*/  @!P2 SYNCS.PHASECHK.TRANS64 P2, [R5+URZ+0x28850], R0 ;  /* 0x028850000500a5a7 */ /* 0x000ea4000804007f */
[----:B--2---:R-:W-:Y:S05]  /*f300*/  @!P2 BRA `(.L_x_8975) ;  /* 0xfffffffc00eca947 */ /* 0x004fea000383ffff */
[----:B------:R-:W-:Y:S05]  /*f310*/  BRA `(.L_x_8972) ;  /* 0xffffff7400947947 */ /* 0x000fea000383ffff */
.L_x_8980:
[----:B-1----:R-:W-:-:S04]  /*f320*/  IMAD.U32 R7, RZ, RZ, UR5 ;  /* 0x00000005ff077e24 */ /* 0x002fc8000f8e00ff */
[----:B------:R1:W2:Y:S03]  /*f330*/  SYNCS.PHASECHK.TRANS64.TRYWAIT P0, [R7+URZ+0x28850], R6 ;  /* 0x02885006070075a7 */ /* 0x0002a6000800017f */
[----:B--2---:R-:W-:Y:S05]  /*f340*/  @!P0 NANOSLEEP.SYNCS 0x989680 ;  /* 0x009896800000895d */ /* 0x004fea0003900000 */
[----:B------:R-:W2:Y:S02]  /*f350*/  @!P0 SYNCS.PHASECHK.TRANS64 P0, [R7+URZ+0x28850], R6 ;  /* 0x02885006070085a7 */ /* 0x000ea4000800007f */
[----:B--2---:R-:W-:Y:S05]  /*f360*/  @!P0 BRA `(.L_x_8980) ;  /* 0xfffffffc00ec8947 */ /* 0x004fea000383ffff */
[----:B------:R-:W-:Y:S05]  /*f370*/  BRA `(.L_x_8979) ;  /* 0xffffff9000747947 */ /* 0x000fea000383ffff */
.L_x_9010:
[----:B------:R-:W-:Y:S02]  /*f380*/  IMAD.MOV.U32 R13, RZ, RZ, R0 ;  /* 0x000000ffff0d7224 */ /* 0x000fe400078e0000 */
[----:B------:R-:W-:Y:S02]  /*f390*/  IMAD.MOV.U32 R12, RZ, RZ, RZ ;  /* 0x000000ffff0c7224 */ /* 0x000fe400078e00ff */
[----:B------:R-:W-:Y:S02]  /*f3a0*/  IMAD.MOV.U32 R11, RZ, RZ, 0x1f ;  /* 0x0000001fff0b7424 */ /* 0x000fe400078e00ff */
[----:B------:R-:W-:-:S07]  /*f3b0*/  IMAD.MOV.U32 R15, RZ, RZ, -0x1 ;  /* 0xffffffffff0f7424 */ /* 0x000fce00078e00ff */
[----:B0-----:R-:W-:Y:S05]  /*f3c0*/  WARPSYNC.COLLECTIVE R15, `(.L_x_9100) ;  /* 0x000000000f087348 */ /* 0x001fea0003c00000 */
[----:B------:R1:W2:Y:S02]  /*f3d0*/  SHFL.IDX P6, R14, R13, R12, R11 ;  /* 0x0000000c0d0e7389 */ /* 0x0002a400000c000b */
[----:B012---:R-:W-:Y:S01]  /*f3e0*/  ENDCOLLECTIVE ;  /* 0x000000000000791b */ /* 0x007fe20003800000 */
.L_x_9100:
[----:B------:R-:W-:Y:S05]  /*f3f0*/  BRA `(.L_x_9101) ;  /* 0xffffffc400387947 */ /* 0x000fea000383ffff */
.L_x_9012:
[----:B------:R-:W-:Y:S01]  /*f400*/  BSSY B0, `(.L_x_9102) ;  /* 0x0000006000007945 */ /* 0x000fe20003800000 */
[----:B------:R-:W-:-:S07]  /*f410*/  IMAD.MOV.U32 R15, RZ, RZ, -0x1 ;  /* 0xffffffffff0f7424 */ /* 0x000fce00078e00ff */
[----:B01----:R-:W-:Y:S05]  /*f420*/  WARPSYNC.COLLECTIVE R15, `(.L_x_9103) ;  /* 0x000000000f0c7348 */ /* 0x003fea0003c00000 */
[----:B------:R-:W-:Y:S02]  /*f430*/  ELECT P6, UR62, PT ;  /* 0x00000000003e782f */ /* 0x000fe400038c0000 */
[----:B------:R-:W-:Y:S01]  /*f440*/  MOV R14, UR62 ;  /* 0x0000003e000e7c02 */ /* 0x000fe20008000f00 */
[----:B01----:R-:W-:Y:S10]  /*f450*/  ENDCOLLECTIVE ;  /* 0x000000000000791b */ /* 0x003ff40003800000 */
.L_x_9103:
[----:B------:R-:W-:Y:S05]  /*f460*/  BSYNC B0 ;  /* 0x0000000000007941 */ /* 0x000fea0003800000 */
.L_x_9102:
[----:B------:R-:W-:Y:S05]  /*f470*/  BRA `(.L_x_9104) ;  /* 0xffffffc400387947 */ /* 0x000fea000383ffff */
.L_x_9014:
[----:B-1----:R1:W2:Y:S02]  /*f480*/  SYNCS.PHASECHK.TRANS64.TRYWAIT P0, [R0+URZ+0x28840], R3 ;  /* 0x02884003000075a7 */ /* 0x0022a4000800017f */
[----:B--2---:R-:W-:Y:S05]  /*f490*/  @!P0 NANOSLEEP.SYNCS 0x989680 ;  /* 0x009896800000895d */ /* 0x004fea0003900000 */
[----:B------:R-:W2:Y:S02]  /*f4a0*/  @!P0 SYNCS.PHASECHK.TRANS64 P0, [R0+URZ+0x28840], R3 ;  /* 0x02884003000085a7 */ /* 0x000ea4000800007f */
[----:B--2---:R-:W-:Y:S05]  /*f4b0*/  @!P0 BRA `(.L_x_9014) ;  /* 0xfffffffc00f08947 */ /* 0x004fea000383ffff */
[----:B------:R-:W-:Y:S05]  /*f4c0*/  BRA `(.L_x_9105) ;  /* 0xffffffc400887947 */ /* 0x000fea000383ffff */
.L_x_9018:
[----:B------:R-:W-:Y:S01]  /*f4d0*/  IMAD.MOV.U32 R13, RZ, RZ, R4 ;  /* 0x000000ffff0d7224 */ /* 0x000fe200078e0004 */
[----:B------:R-:W-:Y:S01]  /*f4e0*/  LOP3.LUT R8, R8, 0x7f, RZ, 0xc0, !PT ;  /* 0x0000007f08087812 */ /* 0x000fe200078ec0ff */
[----:B------:R-:W-:Y:S02]  /*f4f0*/  IMAD.MOV.U32 R12, RZ, RZ, RZ ;  /* 0x000000ffff0c7224 */ /* 0x000fe400078e00ff */
[----:B------:R-:W-:Y:S01]  /*f500*/  IMAD.MOV.U32 R11, RZ, RZ, 0x181f ;  /* 0x0000181fff0b7424 */ /* 0x000fe200078e00ff */
[----:B------:R-:W-:Y:S01]  /*f510*/  SHF.R.U32.HI R8, RZ, 0x3, R8 ;  /* 0x00000003ff087819 */ /* 0x000fe20000011608 */
[----:B------:R-:W-:Y:S02]  /*f520*/  IMAD.MOV.U32 R15, RZ, RZ, -0x1 ;  /* 0xffffffffff0f7424 */ /* 0x000fe400078e00ff */
[----:B------:R-:W-:-:S07]  /*f530*/  IMAD.U32 R2, RZ, RZ, UR40 ;  /* 0x00000028ff027e24 */ /* 0x000fce000f8e00ff */
[----:B-----5:R-:W-:Y:S05]  /*f540*/  WARPSYNC.COLLECTIVE R15, `(.L_x_9106) ;  /* 0x000000000f087348 */ /* 0x020fea0003c00000 */
[----:B------:R0:W1:Y:S02]  /*f550*/  SHFL.IDX P6, R14, R13, R12, R11 ;  /* 0x0000000c0d0e7389 */ /* 0x00006400000c000b */
[----:B01---5:R-:W-:Y:S01]  /*f560*/  ENDCOLLECTIVE ;  /* 0x000000000000791b */ /* 0x023fe20003800000 */
.L_x_9106:
[----:B------:R-:W-:Y:S02]  /*f570*/  IMAD R2, R2, 0x80, R8 ;  /* 0x0000008002027824 */ /* 0x000fe400078e0208 */
[----:B------:R-:W-:Y:S02]  /*f580*/  IMAD.MOV.U32 R13, RZ, RZ, R0 ;  /* 0x000000ffff0d7224 */ /* 0x000fe400078e0000 */
[----:B------:R-:W-:-:S07]  /*f590*/  IMAD.MOV.U32 R5, RZ, RZ, R14 ;  /* 0x000000ffff057224 */ /* 0x000fce00078e000e */
[----:B------:R-:W-:Y:S05]  /*f5a0*/  WARPSYNC.COLLECTIVE R15, `(.L_x_9107) ;  /* 0x000000000f087348 */ /* 0x000fea0003c00000 */
[----:B------:R0:W1:Y:S02]  /*f5b0*/  SHFL.IDX P6, R14, R13, R12, R11 ;  /* 0x0000000c0d0e7389 */ /* 0x00006400000c000b */
[----:B01----:R-:W-:Y:S01]  /*f5c0*/  ENDCOLLECTIVE ;  /* 0x000000000000791b */ /* 0x003fe20003800000 */
.L_x_9107:
        /* <DEDUP_REMOVED lines=9> */
.L_x_9108:
        /* <DEDUP_REMOVED lines=14> */
.L_x_9109:
[----:B------:R-:W-:Y:S02]  /*f740*/  IMAD.MOV.U32 R13, RZ, RZ, R4 ;  /* 0x000000ffff0d7224 */ /* 0x000fe400078e0004 */
[----:B------:R-:W-:Y:S02]  /*f750*/  IMAD.MOV.U32 R12, RZ, RZ, 0x2 ;  /* 0x00000002ff0c7424 */ /* 0x000fe400078e00ff */
[----:B------:R-:W-:-:S07]  /*f760*/  IMAD.MOV.U32 R5, RZ, RZ, R14 ;  /* 0x000000ffff057224 */ /* 0x000fce00078e000e */
[----:B------:R-:W-:Y:S05]  /*f770*/  WARPSYNC.COLLECTIVE R15, `(.L_x_9110) ;  /* 0x000000000f087348 */ /* 0x000fea0003c00000 */
[----:B------:R0:W1:Y:S02]  /*f780*/  SHFL.IDX P6, R14, R13, R12, R11 ;  /* 0x0000000c0d0e7389 */ /* 0x00006400000c000b */
[----:B01----:R-:W-:Y:S01]  /*f790*/  ENDCOLLECTIVE ;  /* 0x000000000000791b */ /* 0x003fe20003800000 */
.L_x_9110:
        /* <DEDUP_REMOVED lines=17> */
.L_x_9111:
[----:B------:R-:W-:Y:S02]  /*f8b0*/  IMAD.MOV.U32 R13, RZ, RZ, R4 ;  /* 0x000000ffff0d7224 */ /* 0x000fe400078e0004 */
[----:B------:R-:W-:Y:S02]  /*f8c0*/  IMAD.MOV.U32 R12, RZ, RZ, 0x3 ;  /* 0x00000003ff0c7424 */ /* 0x000fe400078e00ff */
[----:B------:R-:W-:-:S07]  /*f8d0*/  IMAD.MOV.U32 R6, RZ, RZ, R14 ;  /* 0x000000ffff067224 */ /* 0x000fce00078e000e */
[----:B------:R-:W-:Y:S05]  /*f8e0*/  WARPSYNC.COLLECTIVE R15, `(.L_x_9112) ;  /* 0x000000000f087348 */ /* 0x000fea0003c00000 */
[----:B------:R0:W1:Y:S02]  /*f8f0*/  SHFL.IDX P6, R14, R13, R12, R11 ;  /* 0x0000000c0d0e7389 */ /* 0x00006400000c000b */
[----:B01----:R-:W-:Y:S01]  /*f900*/  ENDCOLLECTIVE ;  /* 0x000000000000791b */ /* 0x003fe20003800000 */
.L_x_9112:
        /* <DEDUP_REMOVED lines=15> */
.L_x_9113:
[----:B------:R-:W-:Y:S02]  /*fa00*/  IMAD.MOV.U32 R13, RZ, RZ, R4 ;  /* 0x000000ffff0d7224 */ /* 0x000fe400078e0004 */
[----:B------:R-:W-:Y:S02]  /*fa10*/  IMAD.MOV.U32 R12, RZ, RZ, 0x4 ;  /* 0x00000004ff0c7424 */ /* 0x000fe400078e00ff */
[----:B------:R-:W-:-:S07]  /*fa20*/  IMAD.MOV.U32 R6, RZ, RZ, R14 ;  /* 0x000000ffff067224 */ /* 0x000fce00078e000e */
[----:B------:R-:W-:Y:S05]  /*fa30*/  WARPSYNC.COLLECTIVE R15, `(.L_x_9114) ;  /* 0x000000000f087348 */ /* 0x000fea0003c00000 */
[----:B------:R0:W1:Y:S02]  /*fa40*/  SHFL.IDX P6, R14, R13, R12, R11 ;  /* 0x0000000c0d0e7389 */ /* 0x00006400000c000b */
[----:B01----:R-:W-:Y:S01]  /*fa50*/  ENDCOLLECTIVE ;  /* 0x000000000000791b */ /* 0x003fe20003800000 */
.L_x_9114:
        /* <DEDUP_REMOVED lines=15> */
.L_x_9115:
[----:B------:R-:W-:Y:S02]  /*fb50*/  IMAD.MOV.U32 R13, RZ, RZ, R4 ;  /* 0x000000ffff0d7224 */ /* 0x000fe400078e0004 */
[----:B------:R-:W-:Y:S02]  /*fb60*/  IMAD.MOV.U32 R12, RZ, RZ, 0x5 ;  /* 0x00000005ff0c7424 */ /* 0x000fe400078e00ff */
[----:B------:R-:W-:-:S07]  /*fb70*/  IMAD.MOV.U32 R6, RZ, RZ, R14 ;  /* 0x000000ffff067224 */ /* 0x000fce00078e000e */
[----:B------:R-:W-:Y:S05]  /*fb80*/  WARPSYNC.COLLECTIVE R15, `(.L_x_9116) ;  /* 0x000000000f087348 */ /* 0x000fea0003c00000 */
[----:B------:R0:W1:Y:S02]  /*fb90*/  SHFL.IDX P6, R14, R13, R12, R11 ;  /* 0x0000000c0d0e7389 */ /* 0x00006400000c000b */
[----:B01----:R-:W-:Y:S01]  /*fba0*/  ENDCOLLECTIVE ;  /* 0x000000000000791b */ /* 0x003fe20003800000 */
.L_x_9116:
        /* <DEDUP_REMOVED lines=15> */
.L_x_9117:
[----:B------:R-:W-:Y:S02]  /*fca0*/  IMAD.MOV.U32 R13, RZ, RZ, R4 ;  /* 0x000000ffff0d7224 */ /* 0x000fe400078e0004 */
[----:B------:R-:W-:Y:S02]  /*fcb0*/  IMAD.MOV.U32 R12, RZ, RZ, 0x6 ;  /* 0x00000006ff0c7424 */ /* 0x000fe400078e00ff */
[----:B------:R-:W-:-:S07]  /*fcc0*/  IMAD.MOV.U32 R6, RZ, RZ, R14 ;  /* 0x000000ffff067224 */ /* 0x000fce00078e000e */
[----:B------:R-:W-:Y:S05]  /*fcd0*/  WARPSYNC.COLLECTIVE R15, `(.L_x_9118) ;  /* 0x000000000f087348 */ /* 0x000fea0003c00000 */
[----:B------:R0:W1:Y:S02]  /*fce0*/  SHFL.IDX P6, R14, R13, R12, R11 ;  /* 0x0000000c0d0e7389 */ /* 0x00006400000c000b */
[----:B01----:R-:W-:Y:S01]  /*fcf0*/  ENDCOLLECTIVE ;  /* 0x000000000000791b */ /* 0x003fe20003800000 */
.L_x_9118:
        /* <DEDUP_REMOVED lines=14> */
.L_x_9119:
[----:B------:R-:W-:Y:S02]  /*fde0*/  IMAD.MOV.U32 R13, RZ, RZ, R4 ;  /* 0x000000ffff0d7224 */ /* 0x000fe400078e0004 */
[----:B------:R-:W-:Y:S02]  /*fdf0*/  IMAD.MOV.U32 R12, RZ, RZ, 0x7 ;  /* 0x00000007ff0c7424 */ /* 0x000fe400078e00ff */
[----:B------:R-:W-:-:S07]  /*fe00*/  IMAD.MOV.U32 R6, RZ, RZ, R14 ;  /* 0x000000ffff067224 */ /* 0x000fce00078e000e */
[----:B------:R-:W-:Y:S05]  /*fe10*/  WARPSYNC.COLLECTIVE R15, `(.L_x_9120) ;  /* 0x000000000f087348 */ /* 0x000fea0003c00000 */
[----:B------:R0:W1:Y:S02]  /*fe20*/  SHFL.IDX P6, R14, R13, R12, R11 ;  /* 0x0000000c0d0e7389 */ /* 0x00006400000c000b */
[----:B01----:R-:W-:Y:S01]  /*fe30*/  ENDCOLLECTIVE ;  /* 0x000000000000791b */ /* 0x003fe20003800000 */
.L_x_9120:
        /* <DEDUP_REMOVED lines=13> */
.L_x_9121:
[----:B------:R-:W-:Y:S01]  /*ff10*/  IMAD.MOV.U32 R0, RZ, RZ, R14 ;  /* 0x000000ffff007224 */ /* 0x000fe200078e000e */
[----:B------:R-:W-:Y:S06]  /*ff20*/  BRA `(.L_x_9122) ;  /* 0xffffffc400ec7947 */ /* 0x000fec000383ffff */
.L_x_9023:
[----:B0-----:R0:W1:Y:S02]  /*ff30*/  SYNCS.PHASECHK.TRANS64.TRYWAIT P0, [R17+URZ+0x28820], R0 ;  /* 0x02882000110075a7 */ /* 0x001064000800017f */
[----:B-1----:R-:W-:Y:S05]  /*ff40*/  @!P0 NANOSLEEP.SYNCS 0x989680 ;  /* 0x009896800000895d */ /* 0x002fea0003900000 */
[----:B------:R-:W1:Y:S02]  /*ff50*/  @!P0 SYNCS.PHASECHK.TRANS64 P0, [R17+URZ+0x28820], R0 ;  /* 0x02882000110085a7 */ /* 0x000e64000800007f */
[----:B-1----:R-:W-:Y:S05]  /*ff60*/  @!P0 BRA `(.L_x_9023) ;  /* 0xfffffffc00f08947 */ /* 0x002fea000383ffff */
[----:B------:R-:W-:Y:S05]  /*ff70*/  BRA `(.L_x_9123) ;  /* 0xffffffc8005c7947 */ /* 0x000fea000383ffff */
.L_x_9030:
[----:B0-----:R0:W1:Y:S02]  /*ff80*/  SYNCS.PHASECHK.TRANS64.TRYWAIT P0, [R4+URZ+0x28840], R3 ;  /* 0x02884003040075a7 */ /* 0x001064000800017f */
[----:B-1----:R-:W-:Y:S05]  /*ff90*/  @!P0 NANOSLEEP.SYNCS 0x989680 ;  /* 0x009896800000895d */ /* 0x002fea0003900000 */
[----:B------:R-:W1:Y:S02]  /*ffa0*/  @!P0 SYNCS.PHASECHK.TRANS64 P0, [R4+URZ+0x28840], R3 ;  /* 0x02884003040085a7 */ /* 0x000e64000800007f */
[----:B-1----:R-:W-:Y:S05]  /*ffb0*/  @!P0 BRA `(.L_x_9030) ;  /* 0xfffffffc00f08947 */ /* 0x002fea000383ffff */
[----:B------:R-:W-:Y:S05]  /*ffc0*/  BRA `(.L_x_9124) ;  /* 0xffffffcc00147947 */ /* 0x000fea000383ffff */
.L_x_9036:
[----:B0-----:R0:W1:Y:S02]  /*ffd0*/  SYNCS.PHASECHK.TRANS64.TRYWAIT P0, [R4+URZ+0x60], R3 ;  /* 0x00006003040075a7 */ /* 0x001064000800017f */
[----:B-1----:R-:W-:Y:S05]  /*ffe0*/  @!P0 NANOSLEEP.SYNCS 0x989680 ;  /* 0x009896800000895d */ /* 0x002fea0003900000 */
[----:B------:R-:W1:Y:S02]  /*fff0*/  @!P0 SYNCS.PHASECHK.TRANS64 P0, [R4+URZ+0x60], R3 ;  /* 0x00006003040085a7 */ /* 0x000e64000800007f */
[----:B-1----:R-:W-:Y:S05]  /*10000*/  @!P0 BRA `(.L_x_9036) ;  /* 0xfffffffc00f08947 */ /* 0x002fea000383ffff */
[----:B------:R-:W-:Y:S05]  /*10010*/  BRA `(.L_x_9125) ;  /* 0xffffffcc00e07947 */ /* 0x000fea000383ffff */
.L_x_9046:
[----:B--2---:R2:W3:Y:S02]  /*10020*/  SYNCS.PHASECHK.TRANS64.TRYWAIT P0, [R3+URZ+0x28840], R2 ;  /* 0x02884002030075a7 */ /* 0x0044e4000800017f */
[----:B---3--:R-:W-:Y:S05]  /*10030*/  @!P0 NANOSLEEP.SYNCS 0x989680 ;  /* 0x009896800000895d */ /* 0x008fea0003900000 */
[----:B------:R-:W3:Y:S02]  /*10040*/  @!P0 SYNCS.PHASECHK.TRANS64 P0, [R3+URZ+0x28840], R2 ;  /* 0x02884002030085a7 */ /* 0x000ee4000800007f */
[----:B---3--:R-:W-:Y:S05]  /*10050*/  @!P0 BRA `(.L_x_9046) ;  /* 0xfffffffc00f08947 */ /* 0x008fea000383ffff */
[----:B------:R-:W-:Y:S05]  /*10060*/  BRA `(.L_x_9126) ;  /* 0xffffffd400607947 */ /* 0x000fea000383ffff */
.L_x_9052:
[----:B0-----:R0:W1:Y:S02]  /*10070*/  SYNCS.PHASECHK.TRANS64.TRYWAIT P0, [R2+URZ+0x60], R3 ;  /* 0x00006003020075a7 */ /* 0x001064000800017f */
[----:B-1----:R-:W-:Y:S05]  /*10080*/  @!P0 NANOSLEEP.SYNCS 0x989680 ;  /* 0x009896800000895d */ /* 0x002fea0003900000 */
[----:B------:R-:W1:Y:S02]  /*10090*/  @!P0 SYNCS.PHASECHK.TRANS64 P0, [R2+URZ+0x60], R3 ;  /* 0x00006003020085a7 */ /* 0x000e64000800007f */
[----:B-1----:R-:W-:Y:S05]  /*100a0*/  @!P0 BRA `(.L_x_9052) ;  /* 0xfffffffc00f08947 */ /* 0x002fea000383ffff */
[----:B------:R-:W-:Y:S05]  /*100b0*/  BRA `(.L_x_9127) ;  /* 0xffffffd800307947 */ /* 0x000fea000383ffff */
.L_x_9061:
[----:B---3--:R3:W4:Y:S02]  /*100c0*/  SYNCS.PHASECHK.TRANS64.TRYWAIT P0, [R2+URZ+0x28840], R3 ;  /* 0x02884003020075a7 */ /* 0x008724000800017f */
[----:B----4-:R-:W-:Y:S05]  /*100d0*/  @!P0 NANOSLEEP.SYNCS 0x989680 ;  /* 0x009896800000895d */ /* 0x010fea0003900000 */
[----:B------:R-:W4:Y:S02]  /*100e0*/  @!P0 SYNCS.PHASECHK.TRANS64 P0, [R2+URZ+0x28840], R3 ;  /* 0x02884003020085a7 */ /* 0x000f24000800007f */
[----:B----4-:R-:W-:Y:S05]  /*100f0*/  @!P0 BRA `(.L_x_9061) ;  /* 0xfffffffc00f08947 */ /* 0x010fea000383ffff */
[----:B------:R-:W-:Y:S05]  /*10100*/  BRA `(.L_x_9128) ;  /* 0xffffffdc00847947 */ /* 0x000fea000383ffff */
.L_x_9067:
[----:B0-----:R0:W1:Y:S02]  /*10110*/  SYNCS.PHASECHK.TRANS64.TRYWAIT P0, [R2+URZ+0x60], R5 ;  /* 0x00006005020075a7 */ /* 0x001064000800017f */
[----:B-1----:R-:W-:Y:S05]  /*10120*/  @!P0 NANOSLEEP.SYNCS 0x989680 ;  /* 0x009896800000895d */ /* 0x002fea0003900000 */
[----:B------:R-:W1:Y:S02]  /*10130*/  @!P0 SYNCS.PHASECHK.TRANS64 P0, [R2+URZ+0x60], R5 ;  /* 0x00006005020085a7 */ /* 0x000e64000800007f */
[----:B-1----:R-:W-:Y:S05]  /*10140*/  @!P0 BRA `(.L_x_9067) ;  /* 0xfffffffc00f08947 */ /* 0x002fea000383ffff */
[----:B------:R-:W-:Y:S05]  /*10150*/  BRA `(.L_x_9129) ;  /* 0xffffffe000547947 */ /* 0x000fea000383ffff */
.L_x_9078:
[----:B0-----:R0:W2:Y:S02]  /*10160*/  SYNCS.PHASECHK.TRANS64.TRYWAIT P0, [R3+URZ+0x28860], R0 ;  /* 0x02886000030075a7 */ /* 0x0010a4000800017f */
[----:B--2---:R-:W-:Y:S05]  /*10170*/  @!P0 NANOSLEEP.SYNCS 0x989680 ;  /* 0x009896800000895d */ /* 0x004fea0003900000 */
[----:B------:R-:W2:Y:S02]  /*10180*/  @!P0 SYNCS.PHASECHK.TRANS64 P0, [R3+URZ+0x28860], R0 ;  /* 0x02886000030085a7 */ /* 0x000ea4000800007f */
[----:B--2---:R-:W-:Y:S05]  /*10190*/  @!P0 BRA `(.L_x_9078) ;  /* 0xfffffffc00f08947 */ /* 0x004fea000383ffff */
[----:B------:R-:W-:Y:S05]  /*101a0*/  BRA `(.L_x_9130) ;  /* 0xffffffe400947947 */ /* 0x000fea000383ffff */
.L_x_9085:
        /* <DEDUP_REMOVED lines=8> */
.L_x_9132:
[----:B------:R-:W-:Y:S05]  /*10230*/  BSYNC B0 ;  /* 0x0000000000007941 */ /* 0x000fea0003800000 */
.L_x_9131:
[----:B------:R-:W-:Y:S05]  /*10240*/  BRA `(.L_x_9133) ;  /* 0xffffffe8008c7947 */ /* 0x000fea000383ffff */
.L_x_9088:
[----:B0-----:R0:W1:Y:S02]  /*10250*/  SYNCS.PHASECHK.TRANS64.TRYWAIT P0, [R0+URZ+0x28820], R3 ;  /* 0x02882003000075a7 */ /* 0x001064000800017f */
[----:B-1----:R-:W-:Y:S05]  /*10260*/  @!P0 NANOSLEEP.SYNCS 0x989680 ;  /* 0x009896800000895d */ /* 0x002fea0003900000 */
[----:B------:R-:W1:Y:S02]  /*10270*/  @!P0 SYNCS.PHASECHK.TRANS64 P0, [R0+URZ+0x28820], R3 ;  /* 0x02882003000085a7 */ /* 0x000e64000800007f */
[----:B-1----:R-:W-:Y:S05]  /*10280*/  @!P0 BRA `(.L_x_9088) ;  /* 0xfffffffc00f08947 */ /* 0x002fea000383ffff */
[----:B------:R-:W-:Y:S05]  /*10290*/  BRA `(.L_x_9134) ;  /* 0xffffffe800d87947 */ /* 0x000fea000383ffff */
.L_x_9089:
        /* <DEDUP_REMOVED lines=11> */
.L_x_9136:
[----:B------:R-:W-:Y:S05]  /*10350*/  BSYNC B0 ;  /* 0x0000000000007941 */ /* 0x000fea0003800000 */
.L_x_9135:
[----:B------:R-:W-:Y:S05]  /*10360*/  BRA `(.L_x_9137) ;  /* 0xffffffe800c07947 */ /* 0x000fea000383ffff */
.L_x_9092:
[----:B------:R-:W-:Y:S01]  /*10370*/  BSSY B1, `(.L_x_9138) ;  /* 0x0000006000017945 */ /* 0x000fe20003800000 */
[----:B------:R-:W-:-:S07]  /*10380*/  IMAD.MOV.U32 R15, RZ, RZ, -0x1 ;  /* 0xffffffffff0f7424 */ /* 0x000fce00078e00ff */
[----:B01----:R-:W-:Y:S05]  /*10390*/  WARPSYNC.COLLECTIVE R15, `(.L_x_9139) ;  /* 0x000000000f0c7348 */ /* 0x003fea0003c00000 */
[----:B------:R-:W-:Y:S02]  /*103a0*/  ELECT P6, UR62, PT ;  /* 0x00000000003e782f */ /* 0x000fe400038c0000 */
[----:B------:R-:W-:Y:S01]  /*103b0*/  MOV R14, UR62 ;  /* 0x0000003e000e7c02 */ /* 0x000fe20008000f00 */
[----:B01----:R-:W-:Y:S10]  /*103c0*/  ENDCOLLECTIVE ;  /* 0x000000000000791b */ /* 0x003ff40003800000 */
.L_x_9139:
[----:B------:R-:W-:Y:S05]  /*103d0*/  BSYNC B1 ;  /* 0x0000000000017941 */ /* 0x000fea0003800000 */
.L_x_9138:
[----:B------:R-:W-:Y:S05]  /*103e0*/  BRA `(.L_x_9140) ;  /* 0xffffffe800b87947 */ /* 0x000fea000383ffff */
.L_x_9094:
[----:B0-----:R0:W1:Y:S02]  /*103f0*/  SYNCS.PHASECHK.TRANS64.TRYWAIT P0, [R6+URZ], R5 ;  /* 0x00000005060075a7 */ /* 0x001064000800017f */
[----:B-1----:R-:W-:Y:S05]  /*10400*/  @!P0 NANOSLEEP.SYNCS 0x989680 ;  /* 0x009896800000895d */ /* 0x002fea0003900000 */
[----:B------:R-:W1:Y:S02]  /*10410*/  @!P0 SYNCS.PHASECHK.TRANS64 P0, [R6+URZ], R5 ;  /* 0x00000005060085a7 */ /* 0x000e64000800007f */
[----:B-1----:R-:W-:Y:S05]  /*10420*/  @!P0 BRA `(.L_x_9094) ;  /* 0xfffffffc00f08947 */ /* 0x002fea000383ffff */
[----:B------:R-:W-:Y:S05]  /*10430*/  BRA `(.L_x_9141) ;  /* 0xffffffe800f07947 */ /* 0x000fea000383ffff */
.L_x_9095:
[----:B-1----:R1:W2:Y:S02]  /*10440*/  SYNCS.PHASECHK.TRANS64.TRYWAIT P0, [R3+URZ], R2 ;  /* 0x00000002030075a7 */ /* 0x0022a4000800017f */
[----:B--2---:R-:W-:Y:S05]  /*10450*/  @!P0 NANOSLEEP.SYNCS 0x989680 ;  /* 0x009896800000895d */ /* 0x004fea0003900000 */
[----:B------:R-:W2:Y:S02]  /*10460*/  @!P0 SYNCS.PHASECHK.TRANS64 P0, [R3+URZ], R2 ;  /* 0x00000002030085a7 */ /* 0x000ea4000800007f */
[----:B--2---:R-:W-:Y:S05]  /*10470*/  @!P0 BRA `(.L_x_9095) ;  /* 0xfffffffc00f08947 */ /* 0x004fea000383ffff */
[----:B------:R-:W-:Y:S05]  /*10480*/  BRA `(.L_x_9142) ;  /* 0xffffffe800e47947 */ /* 0x000fea000383ffff */
.L_x_9097:
[----:B-1----:R1:W2:Y:S02]  /*10490*/  SYNCS.PHASECHK.TRANS64.TRYWAIT P0, [R18+URZ], R5 ;  /* 0x00000005120075a7 */ /* 0x0022a4000800017f */
[----:B--2---:R-:W-:Y:S05]  /*104a0*/  @!P0 NANOSLEEP.SYNCS 0x989680 ;  /* 0x009896800000895d */ /* 0x004fea0003900000 */
[----:B------:R-:W2:Y:S02]  /*104b0*/  @!P0 SYNCS.PHASECHK.TRANS64 P0, [R18+URZ], R5 ;  /* 0x00000005120085a7 */ /* 0x000ea4000800007f */
[----:B--2---:R-:W-:Y:S05]  /*104c0*/  @!P0 BRA `(.L_x_9097) ;  /* 0xfffffffc00f08947 */ /* 0x004fea000383ffff */
[----:B------:R-:W-:Y:S05]  /*104d0*/  BRA `(.L_x_9143) ;  /* 0xffffffe800e87947 */ /* 0x000fea000383ffff */
.L_x_9144:
        /* <DEDUP_REMOVED lines=10> */
.L_x_15320:


//--------------------- .text._ZN7cutlass13device_kernelIN5flash11enable_sm90INS1_16FlashAttnFwdSm90INS1_25CollectiveMainloopFwdSm90ILi2EN4cute5tupleIJNS5_1CILi1EEES8_S8_EEENS6_IJNS7_ILi128EEESA_SA_EEELi128ENS_10bfloat16_tEfNS_4arch4Sm90ELb1ELb0ELb0ELb1ELb0ELb0ELb0ELb1ELb1ELb1ELb0ELb0EEENS1_21CollectiveEpilogueFwdISB_S9_SC_SE_Li256ELb1ELb1ELb0ELb0EEENS1_36VarlenDynamicPersistentTileSchedulerILi128ELi128ELi256ELi128ELb0ELb1ELb1ELb1ELb1ELb1EEEEEEEEEvNT_6ParamsE --------------------------
	.section	.text._ZN7cutlass13device_kernelIN5flash11enable_sm90INS1_16FlashAttnFwdSm90INS1_25CollectiveMainloopFwdSm90ILi2EN4cute5tupleIJNS5_1CILi1EEES8_S8_EEENS6_IJNS7_ILi128EEESA_SA_EEELi128ENS_10bfloat16_tEfNS_4arch4Sm90ELb1ELb0ELb0ELb1ELb0ELb0ELb0ELb1ELb1ELb1ELb0ELb0EEENS1_21CollectiveEpilogueFwdISB_S9_SC_SE_Li256ELb1ELb1ELb0ELb0EEENS1_36VarlenDynamicPersistentTileSchedulerILi128ELi128ELi256ELi128ELb0ELb1ELb1ELb1ELb1ELb1EEEEEEEEEvNT_6ParamsE,"ax",@progbits
	.align	128
.text._ZN7cutlass13device_kernelIN5flash11enable_sm90INS1_16FlashAttnFwdSm90INS1_25CollectiveMainloopFwdSm90ILi2EN4cute5tupleIJNS5_1CILi1EEES8_S8_EEENS6_IJNS7_ILi128EEESA_SA_EEELi128ENS_10bfloat16_tEfNS_4arch4Sm90ELb1ELb0ELb0ELb1ELb0ELb0ELb0ELb1ELb1ELb1ELb0ELb0EEENS1_21CollectiveEpilogueFwdISB_S9_SC_SE_Li256ELb1ELb1ELb0ELb0EEENS1_36VarlenDynamicPersistentTileSchedulerILi128ELi128ELi256ELi128ELb0ELb1ELb1ELb1ELb1ELb1EEEEEEEEEvNT_6ParamsE:
        .type           _ZN7cutlass13device_kernelIN5flash11enable_sm90INS1_16FlashAttnFwdSm90INS1_25CollectiveMainloopFwdSm90ILi2EN4cute5tupleIJNS5_1CILi1EEES8_S8_EEENS6_IJNS7_ILi128EEESA_SA_EEELi128ENS_10bfloat16_tEfNS_4arch4Sm90ELb1ELb0ELb0ELb1ELb0ELb0ELb0ELb1ELb1ELb1ELb0ELb0EEENS1_21CollectiveEpilogueFwdISB_S9_SC_SE_Li256ELb1ELb1ELb0ELb0EEENS1_36VarlenDynamicPersistentTileSchedulerILi128ELi128ELi256ELi128ELb0ELb1ELb1ELb1ELb1ELb1EEEEEEEEEvNT_6ParamsE,@function
        .size           _ZN7cutlass13device_kernelIN5flash11enable_sm90INS1_16FlashAttnFwdSm90INS1_25CollectiveMainloopFwdSm90ILi2EN4cute5tupleIJNS5_1CILi1EEES8_S8_EEENS6_IJNS7_ILi128EEESA_SA_EEELi128ENS_10bfloat16_tEfNS_4arch4Sm90ELb1ELb0ELb0ELb1ELb0ELb0ELb0ELb1ELb1ELb1ELb0ELb0EEENS1_21CollectiveEpilogueFwdISB_S9_SC_SE_Li256ELb1ELb1ELb0ELb0EEENS1_36VarlenDynamicPersistentTileSchedulerILi128ELi128ELi256ELi128ELb0ELb1ELb1ELb1ELb1ELb1EEEEEEEEEvNT_6ParamsE,(.L_x_15321 - _ZN7cutlass13device_kernelIN5flash11enable_sm90INS1_16FlashAttnFwdSm90INS1_25CollectiveMainloopFwdSm90ILi2EN4cute5tupleIJNS5_1CILi1EEES8_S8_EEENS6_IJNS7_ILi128EEESA_SA_EEELi128ENS_10bfloat16_tEfNS_4arch4Sm90ELb1ELb0ELb0ELb1ELb0ELb0ELb0ELb1ELb1ELb1ELb0ELb0EEENS1_21CollectiveEpilogueFwdISB_S9_SC_SE_Li256ELb1ELb1ELb0ELb0EEENS1_36VarlenDynamicPersistentTileSchedulerILi128ELi128ELi256ELi128ELb0ELb1ELb1ELb1ELb1ELb1EEEEEEEEEvNT_6ParamsE)
        .other          _ZN7cutlass13device_kernelIN5flash11enable_sm90INS1_16FlashAttnFwdSm90INS1_25CollectiveMainloopFwdSm90ILi2EN4cute5tupleIJNS5_1CILi1EEES8_S8_EEENS6_IJNS7_ILi128EEESA_SA_EEELi128ENS_10bfloat16_tEfNS_4arch4Sm90ELb1ELb0ELb0ELb1ELb0ELb0ELb0ELb1ELb1ELb1ELb0ELb0EEENS1_21CollectiveEpilogueFwdISB_S9_SC_SE_Li256ELb1ELb1ELb0ELb0EEENS1_36VarlenDynamicPersistentTileSchedulerILi128ELi128ELi256ELi128ELb0ELb1ELb1ELb1ELb1ELb1EEEEEEEEEvNT_6ParamsE,@"STO_CUDA_ENTRY STV_DEFAULT"
_ZN7cutlass13device_kernelIN5flash11enable_sm90INS1_16FlashAttnFwdSm90INS1_25CollectiveMainloopFwdSm90ILi2EN4cute5tupleIJNS5_1CILi1EEES8_S8_EEENS6_IJNS7_ILi128EEESA_SA_EEELi128ENS_10bfloat16_tEfNS_4arch4Sm90ELb1ELb0ELb0ELb1ELb0ELb0ELb0ELb1ELb1ELb1ELb0ELb0EEENS1_21CollectiveEpilogueFwdISB_S9_SC_SE_Li256ELb1ELb1ELb0ELb0EEENS1_36VarlenDynamicPersistentTileSchedulerILi128ELi128ELi256ELi128ELb0ELb1ELb1ELb1ELb1ELb1EEEEEEEEEvNT_6ParamsE:
        /* <DEDUP_REMOVED lines=17> */
.L_x_9146:
[----:B------:R-:W-:Y:S05]  /*0110*/  BSYNC B0 ;  /* 0x0000000000007941 */ /* 0x000fea0003800000 */
.L_x_9145:
        /* <DEDUP_REMOVED lines=40> */
.L_x_9147:
        /* <DEDUP_REMOVED lines=22> */
.L_x_9148:
        /* <DEDUP_REMOVED lines=18> */
.L_x_9149:
        /* <DEDUP_REMOVED lines=22> */
.L_x_9150:
        /* <DEDUP_REMOVED lines=22> */
.L_x_9151:
        /* <DEDUP_REMOVED lines=8> */
.L_x_9153:
        /* <DEDUP_REMOVED lines=21> */
[----:B------:R-:W-:-:S04]  /*0ab0*/  LEA.HI R3, R0, R197, RZ, 0x7 ;  /* 0x000000c500037211 */ /* 0x000fc800078f38ff */
[----:B------:R-:W-:Y:S02]  /*0ac0*/  LOP3.LUT R2, R3, 0xffffff80, RZ, 0xc0, !PT ;  /* 0xffffff8003027812 */ /* 0x000fe400078ec0ff */
[----:B------:R-:W-:-:S03]  /*0ad0*/  LEA.HI R4, R0, R197, RZ, 0x5 ;  /* 0x000000c500047211 */ /* 0x000fc600078f28ff */
[----:B------:R-:W-:Y:S02]  /*0ae0*/  IMAD.IADD R191, R197, 0x1, -R2 ;  /* 0x00000001c5bf7824 */ /* 0x000fe400078e0a02 */
[----:B------:R-:W-:-:S03]  /*0af0*/  IMAD.SHL.U32 R6, R4, 0x20, RZ ;  /* 0x0000002004067824 */ /* 0x000fc600078e00ff */
[----:B------:R-:W-:Y:S02]  /*0b00*/  SHF.R.S32.HI R8, RZ, 0x1f, R191 ;  /* 0x0000001fff087819 */ /* 0x000fe400000114bf */
[----:B------:R-:W-:Y:S02]  /*0b10*/  LEA.HI R2, R0, R197, RZ, 0x4 ;  /* 0x000000c500027211 */ /* 0x000fe400078f20ff */
[----:B------:R-:W-:Y:S02]  /*0b20*/  LEA.HI R9, R8, R191, RZ, 0x2 ;  /* 0x000000bf08097211 */ /* 0x000fe400078f10ff */
[----:B------:R-:W-:Y:S02]  /*0b30*/  LEA.HI R10, R0, R197, RZ, 0x2 ;  /* 0x000000c5000a7211 */ /* 0x000fe400078f10ff */
[----:B------:R-:W-:Y:S02]  /*0b40*/  LOP3.LUT R7, R6, 0xfffffc00, RZ, 0xc0, !PT ;  /* 0xfffffc0006077812 */ /* 0x000fe400078ec0ff */
[----:B------:R-:W-:-:S02]  /*0b50*/  SHF.R.S32.HI R6, RZ, 0x2, R9 ;  /* 0x00000002ff067819 */ /* 0x000fc40000011409 */
[----:B------:R-:W-:Y:S02]  /*0b60*/  SHF.R.S32.HI R11, RZ, 0x1f, R9 ;  /* 0x0000001fff0b7819 */ /* 0x000fe40000011409 */
[----:B------:R-:W-:Y:S02]  /*0b70*/  SHF.R.S32.HI R5, RZ, 0x4, R2 ;  /* 0x00000004ff057819 */ /* 0x000fe40000011402 */
[----:B------:R-:W-:Y:S02]  /*0b80*/  LOP3.LUT R4, R2, 0x3fffff0, RZ, 0xc0, !PT ;  /* 0x03fffff002047812 */ /* 0x000fe400078ec0ff */
[----:B------:R-:W-:Y:S02]  /*0b90*/  LOP3.LUT R10, R10, 0xfffffffc, RZ, 0xc0, !PT ;  /* 0xfffffffc0a0a7812 */ /* 0x000fe400078ec0ff */
[----:B------:R-:W-:Y:S02]  /*0ba0*/  LEA.HI R0, R0, R197, RZ, 0x3 ;  /* 0x000000c500007211 */ /* 0x000fe400078f18ff */
[----:B------:R-:W-:-:S02]  /*0bb0*/  LEA.HI R11, R11, R6, RZ, 0x3 ;  /* 0x000000060b0b7211 */ /* 0x000fc400078f18ff */
[----:B------:R-:W-:Y:S01]  /*0bc0*/  SHF.R.S32.HI R192, RZ, 0x7, R3 ;  /* 0x00000007ffc07819 */ /* 0x000fe20000011403 */
[C---:B------:R-:W-:Y:S01]  /*0bd0*/  IMAD.IADD R4, R197.reuse, 0x1, -R4 ;  /* 0x00000001c5047824 */ /* 0x040fe200078e0a04 */
[----:B------:R-:W-:Y:S01]  /*0be0*/  LEA.HI R2, R2, R5, RZ, 0x1 ;  /* 0x0000000502027211 */ /* 0x000fe200078f08ff */
[----:B------:R-:W-:Y:S01]  /*0bf0*/  IMAD.IADD R10, R197, 0x1, -R10 ;  /* 0x00000001c50a7824 */ /* 0x000fe200078e0a0a */
[----:B------:R-:W-:Y:S02]  /*0c00*/  LOP3.LUT R186, R0, 0xfffffff8, RZ, 0xc0, !PT ;  /* 0xfffffff800ba7812 */ /* 0x000fe400078ec0ff */
[----:B------:R-:W-:Y:S02]  /*0c10*/  LOP3.LUT R11, R11, 0xfffffff8, RZ, 0xc0, !PT ;  /* 0xfffffff80b0b7812 */ /* 0x000fe400078ec0ff */
[----:B------:R-:W-:Y:S02]  /*0c20*/  LEA.HI R8, R8, R191, RZ, 0x5 ;  /* 0x000000bf08087211 */ /* 0x000fe400078f28ff */
[----:B------:R-:W-:Y:S01]  /*0c30*/  LEA.HI R3, R3, R192, RZ, 0x1 ;  /* 0x000000c003037211 */ /* 0x000fe200078f08ff */
[----:B------:R-:W-:Y:S01]  /*0c40*/  IMAD R7, R4, 0x40, R7 ;  /* 0x0000004004077824 */ /* 0x000fe200078e0207 */
[----:B------:R-:W-:Y:S01]  /*0c50*/  LOP3.LUT R2, R2, 0x1ffffffe, RZ, 0xc0, !PT ;  /* 0x1ffffffe02027812 */ /* 0x000fe200078ec0ff */
[----:B------:R-:W-:Y:S01]  /*0c60*/  IMAD.IADD R186, R197, 0x1, -R186 ;  /* 0x00000001c5ba7824 */ /* 0x000fe200078e0aba */
[----:B------:R-:W-:Y:S01]  /*0c70*/  SHF.R.S32.HI R8, RZ, 0x5, R8 ;  /* 0x00000005ff087819 */ /* 0x000fe20000011408 */
[----:B------:R-:W-:Y:S01]  /*0c80*/  IMAD.IADD R11, R6, 0x1, -R11 ;  /* 0x00000001060b7824 */ /* 0x000fe200078e0a0b */
[----:B------:R-:W-:-:S02]  /*0c90*/  LEA.HI R4, R10, R10, RZ, 0x1 ;  /* 0x0000000a0a047211 */ /* 0x000fc400078f08ff */
[----:B------:R-:W-:Y:S01]  /*0ca0*/  LOP3.LUT R3, R3, 0x3fffffe, RZ, 0xc0, !PT ;  /* 0x03fffffe03037812 */ /* 0x000fe200078ec0ff */
[----:B------:R-:W-:Y:S01]  /*0cb0*/  IMAD.IADD R2, R5, 0x1, -R2 ;  /* 0x0000000105027824 */ /* 0x000fe200078e0a02 */
[----:B------:R-:W-:Y:S01]  /*0cc0*/  LOP3.LUT R5, R4, 0x1ffffffe, RZ, 0xc0, !PT ;  /* 0x1ffffffe04057812 */ /* 0x000fe200078ec0ff */
[----:B------:R-:W-:Y:S02]  /*0cd0*/  IMAD.SHL.U32 R19, R186, 0x8, RZ ;  /* 0x00000008ba137824 */ /* 0x000fe400078e00ff */
[----:B------:R-:W-:Y:S02]  /*0ce0*/  IMAD R8, R8, 0x10, R11 ;  /* 0x0000001008087824 */ /* 0x000fe400078e020b */
[----:B------:R-:W-:Y:S01]  /*0cf0*/  IMAD.IADD R3, R192, 0x1, -R3 ;  /* 0x00000001c0037824 */ /* 0x000fe200078e0a03 */
[----:B------:R-:W-:Y:S01]  /*0d00*/  LOP3.LUT R22, R9, 0x7ffffffc, RZ, 0xc0, !PT ;  /* 0x7ffffffc09167812 */ /* 0x000fe200078ec0ff */
[----:B------:R-:W-:Y:S02]  /*0d10*/  VIADD R185, R19, 0x40 ;  /* 0x0000004013b97836 */ /* 0x000fe40000000000 */
[----:B------:R-:W-:-:S02]  /*0d20*/  IMAD.IADD R10, R10, 0x1, -R5 ;  /* 0x000000010a0a7824 */ /* 0x000fc400078e0a05 */
[----:B------:R-:W-:Y:S01]  /*0d30*/  IMAD R193, R3, 0x40, R8 ;  /* 0x0000004003c17824 */ /* 0x000fe200078e0208 */
[----:B------:R-:W-:Y:S01]  /*0d40*/  SHF.R.S32.HI R189, RZ, 0x3, R0 ;  /* 0x00000003ffbd7819 */ /* 0x000fe20000011400 */
[----:B------:R-:W-:Y:S01]  /*0d50*/  IMAD R194, R2, 0x8, R7 ;  /* 0x0000000802c27824 */ /* 0x000fe200078e0207 */
[----:B------:R-:W-:Y:S01]  /*0d60*/  SHF.R.S32.HI R196, RZ, 0x1f, R19 ;  /* 0x0000001fffc47819 */ /* 0x000fe20000011413 */
[----:B------:R-:W-:Y:S01]  /*0d70*/  IMAD.MOV.U32 R190, RZ, RZ, RZ ;  /* 0x000000ffffbe7224 */ /* 0x000fe200078e00ff */
[----:B------:R-:W-:Y:S01]  /*0d80*/  SHF.R.S32.HI R195, RZ, 0x1f, R185 ;  /* 0x0000001fffc37819 */ /* 0x000fe200000114b9 */
[----:B------:R-:W-:Y:S02]  /*0d90*/  IMAD.IADD R22, R191, 0x1, -R22 ;  /* 0x00000001bf167824 */ /* 0x000fe400078e0a16 */
[----:B------:R-:W-:Y:S01]  /*0da0*/  IMAD R23, R10, 0x8, R193 ;  /* 0x000000080a177824 */ /* 0x000fe200078e02c1 */
[----:B------:R-:W-:Y:S01]  /*0db0*/  UMOV UR36, URZ ;  /* 0x0000003f00247c82 */ /* 0x000fe20008000000 */
[----:B------:R-:W-:Y:S01]  /*0dc0*/  UMOV UR37, URZ ;  /* 0x0000003f00257c82 */ /* 0x000fe20008000000 */
[----:B--2---:R-:W-:-:S07]  /*0dd0*/  LOP3.LUT R18, R12, 0x1, RZ, 0xfc, !PT ;  /* 0x000000010c127812 */ /* 0x004fce00078efcff */
.L_x_9207:
[----:B0---4-:R-:W0:Y:S01]  /*0de0*/  LDC.64 R2, c[0x0][0xc88] ;  /* 0x00032200ff027b82 */ /* 0x011e220000000a00 */
[----:B------:R-:W-:Y:S01]  /*0df0*/  ULDC.64 UR4, c[0x0][0xa28] ;  /* 0x00028a0000047ab9 */ /* 0x000fe20000000a00 */
[----:B------:R-:W-:Y:S01]  /*0e00*/  ULDC.64 UR6, c[0x0][0xa18] ;  /* 0x0002860000067ab9 */ /* 0x000fe20000000a00 */
[----:B------:R-:W-:Y:S01]  /*0e10*/  IMAD.MOV.U32 R7, RZ, RZ, RZ ;  /* 0x000000ffff077224 */ /* 0x000fe200078e00ff */
[----:B------:R-:W-:Y:S01]  /*0e20*/  ULDC.64 UR8, c[0x0][0xa20] ;  /* 0x0002880000087ab9 */ /* 0x000fe20000000a00 */
[----:B0-----:R-:W-:-:S05]  /*0e30*/  IMAD.WIDE R2, R47, 0x4, R2 ;  /* 0x000000042f027825 */ /* 0x001fca00078e0202 */
[----:B--2---:R-:W2:Y:S01]  /*0e40*/  LDG.E R184, desc[UR40][R2.64] ;  /* 0x0000002802b87981 */ /* 0x004ea2000c1e1900 */
[----:B------:R-:W-:Y:S02]  /*0e50*/  ISETP.NE.U32.AND P0, PT, RZ, UR4, PT ;  /* 0x00000004ff007c0c */ /* 0x000fe4000bf05070 */
[----:B------:R-:W-:Y:S02]  /*0e60*/  ISETP.NE.U32.AND P1, PT, RZ, UR6, PT ;  /* 0x00000006ff007c0c */ /* 0x000fe4000bf25070 */
[----:B------:R-:W-:Y:S02]  /*0e70*/  ISETP.NE.AND.EX P0, PT, RZ, UR5, PT, P0 ;  /* 0x00000005ff007c0c */ /* 0x000fe4000bf05300 */
[----:B------:R-:W-:Y:S02]  /*0e80*/  ISETP.NE.AND.EX P1, PT, RZ, UR7, PT, P1 ;  /* 0x00000007ff007c0c */ /* 0x000fe4000bf25310 */
[----:B--2---:R-:W-:-:S09]  /*0e90*/  SHF.R.S32.HI R188, RZ, 0x1f, R184 ;  /* 0x0000001fffbc7819 */ /* 0x004fd200000114b8 */
[----:B---3--:R-:W-:Y:S01]  /*0ea0*/  @P0 LEA R4, P2, R184, UR4, 0x2 ;  /* 0x00000004b8040c11 */ /* 0x008fe2000f8410ff */
[----:B------:R-:W-:-:S03]  /*0eb0*/  ULDC UR4, c[0x0][0x288] ;  /* 0x0000a20000047ab9 */ /* 0x000fc60000000800 */
[C-C-:B------:R-:W-:Y:S02]  /*0ec0*/  @P0 LEA.HI.X R5, R184.reuse, UR5, R188.reuse, 0x2, P2 ;  /* 0x00000005b8050c11 */ /* 0x140fe400090f14bc */
[C---:B------:R-:W-:Y:S01]  /*0ed0*/  @P1 LEA R2, P2, R184.reuse, UR6, 0x2 ;  /* 0x00000006b8021c11 */ /* 0x040fe2000f8410ff */
[----:B------:R-:W-:Y:S01]  /*0ee0*/  IMAD.U32 R17, RZ, RZ, UR4 ;  /* 0x00000004ff117e24 */ /* 0x000fe2000f8e00ff */
[----:B------:R-:W-:Y:S01]  /*0ef0*/  ULDC.64 UR4, c[0x0][0x418] ;  /* 0x0001060000047ab9 */ /* 0x000fe20000000a00 */
[----:B------:R0:W5:Y:S01]  /*0f00*/  @P0 LDG.E R7, desc[UR40][R4.64] ;  /* 0x0000002804070981 */ /* 0x000162000c1e1900 */
[----:B------:R-:W-:-:S05]  /*0f10*/  @P1 LEA.HI.X R3, R184, UR7, R188, 0x2, P2 ;  /* 0x00000007b8031c11 */ /* 0x000fca00090f14bc */
[----:B------:R0:W5:Y:S01]  /*0f20*/  @P1 LDG.E R17, desc[UR40][R2.64] ;  /* 0x0000002802111981 */ /* 0x000162000c1e1900 */
[----:B------:R-:W-:Y:S01]  /*0f30*/  UISETP.NE.U32.AND UP0, UPT, UR4, URZ, UPT ;  /* 0x0000003f0400728c */ /* 0x000fe2000bf05070 */
[----:B------:R-:W-:Y:S02]  /*0f40*/  ISETP.NE.U32.AND P2, PT, RZ, UR8, PT ;  /* 0x00000008ff007c0c */ /* 0x000fe4000bf45070 */
[----:B------:R-:W-:Y:S01]  /*0f50*/  ULDC UR4, c[0x0][0x424] ;  /* 0x0001090000047ab9 */ /* 0x000fe20000000800 */
[----:B------:R-:W-:Y:S01]  /*0f60*/  UISETP.NE.AND.EX UP0, UPT, UR5, URZ, UPT, UP0 ;  /* 0x0000003f0500728c */ /* 0x000fe2000bf05300 */
[----:B------:R-:W-:Y:S02]  /*0f70*/  ISETP.NE.AND.EX P2, PT, RZ, UR9, PT, P2 ;  /* 0x00000009ff007c0c */ /* 0x000fe4000bf45320 */
[----:B------:R-:W-:Y:S01]  /*0f80*/  ULDC UR5, c[0x0][0x2f0] ;  /* 0x0000bc0000057ab9 */ /* 0x000fe20000000800 */
[----:B------:R-:W-:-:S04]  /*0f90*/  USEL UR4, UR4, 0x1, UP0 ;  /* 0x0000000104047887 */ /* 0x000fc80008000000 */
[----:B------:R-:W-:Y:S01]  /*0fa0*/  UIMAD UR4, UR4, UR5, URZ ;  /* 0x00000005040472a4 */ /* 0x000fe2000f8e023f */
[----:B0-----:R-:W-:Y:S11]  /*0fb0*/  @P1 BRA `(.L_x_9154) ;  /* 0x0000000000241947 */ /* 0x001ff60003800000 */
        /* <DEDUP_REMOVED lines=9> */
.L_x_9154:
[----:B------:R-:W-:Y:S02]  /*1050*/  IMAD.U32 R16, RZ, RZ, UR4 ;  /* 0x00000004ff107e24 */ /* 0x000fe4000f8e00ff */
[----:B------:R-:W-:Y:S01]  /*1060*/  IMAD.MOV.U32 R187, RZ, RZ, R46 ;  /* 0x000000ffffbb7224 */ /* 0x000fe200078e002e */
[----:B------:R-:W-:Y:S06]  /*1070*/  @!P2 BRA `(.L_x_9155) ;  /* 0x000000000010a947 */ /* 0x000fec0003800000 */
[----:B------:R-:W-:-:S04]  /*1080*/  LEA R2, P0, R184, UR8, 0x2 ;  /* 0x00000008b8027c11 */ /* 0x000fc8000f8010ff */
[----:B------:R-:W-:-:S05]  /*1090*/  LEA.HI.X R3, R184, UR9, R188, 0x2, P0 ;  /* 0x00000009b8037c11 */ /* 0x000fca00080f14bc */
[----:B------:R0:W5:Y:S01]  /*10a0*/  LDG.E R16, desc[UR40][R2.64] ;  /* 0x0000002802107981 */ /* 0x000162000c1e1900 */
[----:B------:R-:W-:Y:S05]  /*10b0*/  BRA `(.L_x_9156) ;  /* 0x0000000000247947 */ /* 0x000fea0003800000 */
.L_x_9155:
[----:B------:R-:W-:Y:S02]  /*10c0*/  ULDC.64 UR4, c[0x0][0xa08] ;  /* 0x0002820000047ab9 */ /* 0x000fe40000000a00 */
[----:B------:R-:W-:-:S04]  /*10d0*/  ISETP.NE.U32.AND P0, PT, RZ, UR4, PT ;  /* 0x00000004ff007c0c */ /* 0x000fc8000bf05070 */
[----:B------:R-:W-:-:S13]  /*10e0*/  ISETP.NE.AND.EX P0, PT, RZ, UR5, PT, P0 ;  /* 0x00000005ff007c0c */ /* 0x000fda000bf05300 */
[----:B------:R-:W-:Y:S05]  /*10f0*/  @!P0 BRA `(.L_x_9156) ;  /* 0x0000000000148947 */ /* 0x000fea0003800000 */
[----:B------:R-:W0:Y:S02]  /*1100*/  LDC.64 R2, c[0x0][0xa08] ;  /* 0x00028200ff027b82 */ /* 0x000e240000000a00 */
[----:B0-----:R-:W-:-:S05]  /*1110*/  IMAD.WIDE R2, R184, 0x4, R2 ;  /* 0x00000004b8027825 */ /* 0x001fca00078e0202 */
[----:B------:R-:W2:Y:S04]  /*1120*/  LDG.E R16, desc[UR40][R2.64] ;  /* 0x0000002802107981 */ /* 0x000ea8000c1e1900 */
[----:B------:R-:W2:Y:S02]  /*1130*/  LDG.E R5, desc[UR40][R2.64+0x4] ;  /* 0x0000042802057981 */ /* 0x000ea4000c1e1900 */
[----:B--2---:R-:W-:-:S07]  /*1140*/  IMAD.IADD R16, R5, 0x1, -R16 ;  /* 0x0000000105107824 */ /* 0x004fce00078e0a10 */
.L_x_9156:
[----:B------:R-:W1:Y:S01]  /*1150*/  LDC R0, c[0x0][0x448] ;  /* 0x00011200ff007b82 */ /* 0x000e620000000800 */
[----:B0-----:R-:W-:Y:S01]  /*1160*/  IMAD.SHL.U32 R2, R45, 0x80, RZ ;  /* 0x000000802d027824 */ /* 0x001fe200078e00ff */
[----:B------:R-:W-:Y:S01]  /*1170*/  CS2R R20, SRZ ;  /* 0x0000000000147805 */ /* 0x000fe2000001ff00 */
[----:B-----5:R-:W-:Y:S01]  /*1180*/  IMAD.IADD R16, R16, 0x1, -R7 ;  /* 0x0000000110107824 */ /* 0x020fe200078e0a07 */
[----:B------:R-:W-:Y:S02]  /*1190*/  CS2R R150, SRZ ;  /* 0x0000000000967805 */ /* 0x000fe4000001ff00 */
[----:B------:R-:W-:Y:S02]  /*11a0*/  CS2R R148, SRZ ;  /* 0x0000000000947805 */ /* 0x000fe4000001ff00 */
[----:B------:R-:W-:Y:S02]  /*11b0*/  CS2R R146, SRZ ;  /* 0x0000000000927805 */ /* 0x000fe4000001ff00 */
[----:B------:R-:W-:-:S02]  /*11c0*/  CS2R R144, SRZ ;  /* 0x0000000000907805 */ /* 0x000fc4000001ff00 */
[----:B------:R-:W-:Y:S02]  /*11d0*/  IADD3 R5, R16, 0x80, -R17 ;  /* 0x0000008010057810 */ /* 0x000fe40007ffe811 */
        /* <DEDUP_REMOVED lines=15> */
[----:B-1----:R-:W-:Y:S01]  /*12d0*/  ISETP.NE.AND P0, PT, R0, 0x1, PT ;  /* 0x000000010000780c */ /* 0x002fe20003f05270 */
[----:B------:R-:W-:Y:S01]  /*12e0*/  VIADD R0, R2, 0x7f ;  /* 0x0000007f02007836 */ /* 0x000fe20000000000 */
        /* <DEDUP_REMOVED lines=11> */
[----:B------:R-:W0:Y:S01]  /*13a0*/  @P0 LDC R3, c[0x0][0x44c] ;  /* 0x00011300ff030b82 */ /* 0x000e220000000800 */
[----:B------:R-:W-:Y:S01]  /*13b0*/  CS2R R90, SRZ ;  /* 0x00000000005a7805 */ /* 0x000fe2000001ff00 */
[----:B------:R-:W-:Y:S02]  /*13c0*/  IMAD.MOV.U32 R89, RZ, RZ, RZ ;  /* 0x000000ffff597224 */ /* 0x000fe400078e00ff */
[----:B------:R-:W-:-:S04]  /*13d0*/  IMAD.MOV.U32 R8, RZ, RZ, RZ ;  /* 0x000000ffff087224 */ /* 0x000fc800078e00ff */
[----:B------:R-:W1:Y:S01]  /*13e0*/  @P0 LDC R4, c[0x0][0x450] ;  /* 0x00011400ff040b82 */ /* 0x000e620000000800 */
[----:B0-----:R-:W-:-:S05]  /*13f0*/  @P0 IMAD.HI.U32 R3, R0, R3, RZ ;  /* 0x0000000300030227 */ /* 0x001fca00078e00ff */
[----:B-1----:R-:W-:Y:S01]  /*1400*/  @P0 SHF.R.U32.HI R0, RZ, R4, R3 ;  /* 0x00000004ff000219 */ /* 0x002fe20000011603 */
[----:B------:R-:W-:Y:S01]  /*1410*/  VIADD R3, R16, 0x7f ;  /* 0x0000007f10037836 */ /* 0x000fe20000000000 */
[----:B------:R-:W-:-:S03]  /*1420*/  PLOP3.LUT P0, PT, PT, PT, PT, 0x80, 0x0 ;  /* 0x000000000000781c */ /* 0x000fc60003f0f070 */
[----:B------:R-:W-:Y:S01]  /*1430*/  IMAD.IADD R5, R5, 0x1, R0 ;  /* 0x0000000105057824 */ /* 0x000fe200078e0200 */
[----:B------:R-:W-:-:S04]  /*1440*/  SHF.R.S32.HI R0, RZ, 0x1f, R3 ;  /* 0x0000001fff007819 */ /* 0x000fc80000011403 */
[----:B------:R-:W-:Y:S02]  /*1450*/  SHF.R.S32.HI R4, RZ, 0x1f, R5 ;  /* 0x0000001fff047819 */ /* 0x000fe40000011405 */
[----:B------:R-:W-:Y:S01]  /*1460*/  LEA.HI R0, R0, R3, RZ, 0x7 ;  /* 0x0000000300007211 */ /* 0x000fe200078f38ff */
[----:B------:R-:W-:Y:S01]  /*1470*/  IMAD.MOV.U32 R3, RZ, RZ, RZ ;  /* 0x000000ffff037224 */ /* 0x000fe200078e00ff */
[----:B------:R-:W-:Y:S02]  /*1480*/  LEA.HI R4, R4, R5, RZ, 0x7 ;  /* 0x0000000504047211 */ /* 0x000fe400078f38ff */
[----:B------:R-:W-:Y:S02]  /*1490*/  SHF.R.S32.HI R0, RZ, 0x7, R0 ;  /* 0x00000007ff007819 */ /* 0x000fe40000011400 */
[----:B------:R-:W-:-:S04]  /*14a0*/  SHF.R.S32.HI R5, RZ, 0x7, R4 ;  /* 0x00000007ff057819 */ /* 0x000fc80000011404 */
[----:B------:R-:W-:-:S04]  /*14b0*/  VIMNMX R88, R0, R5, PT ;  /* 0x0000000500587248 */ /* 0x000fc80003fe0100 */
[----:B------:R-:W-:-:S13]  /*14c0*/  ISETP.GE.AND P1, PT, R88, 0x1, PT ;  /* 0x000000015800780c */ /* 0x000fda0003f26270 */
        /* <DEDUP_REMOVED lines=32> */
.L_x_9158:
[----:B------:R-:W-:Y:S02]  /*16d0*/  LEA.HI R0, R190, R190, RZ, 0x1 ;  /* 0x000000bebe007211 */ /* 0x000fe400078f08ff */
[----:B------:R-:W-:Y:S02]  /*16e0*/  ISETP.NE.AND P0, PT, R18, 0x3, PT ;  /* 0x000000031200780c */ /* 0x000fe40003f05270 */
[----:B------:R-:W-:-:S05]  /*16f0*/  LOP3.LUT R3, R0, 0xfffffffe, RZ, 0xc0, !PT ;  /* 0xfffffffe00037812 */ /* 0x000fca00078ec0ff */
[----:B------:R-:W-:-:S05]  /*1700*/  IMAD.IADD R0, R190, 0x1, -R3 ;  /* 0x00000001be007824 */ /* 0x000fca00078e0a03 */
[----:B------:R-:W-:-:S04]  /*1710*/  SHF.L.U32 R0, R0, 0x1f, RZ ;  /* 0x0000001f00007819 */ /* 0x000fc800000006ff */
[----:B------:R-:W0:Y:S02]  /*1720*/  SYNCS.PHASECHK.TRANS64.TRYWAIT P1, [UR38+0x28800], R0 ;  /* 0x02880000ff0075a7 */ /* 0x000e240008020166 */
[----:B0-----:R-:W-:Y:S05]  /*1730*/  @!P1 BRA `(.L_x_9159) ;  /* 0x000000f800109947 */ /* 0x001fea0003800000 */
.L_x_9329:
[----:B------:R-:W-:Y:S05]  /*1740*/  @!P0 BRA `(.L_x_9160) ;  /* 0x0000000000048947 */ /* 0x000fea0003800000 */
[----:B------:R-:W-:Y:S01]  /*1750*/  BPT.TRAP 0x1 ;  /* 0x000000040000795c */ /* 0x000fe20000300000 */
.L_x_9160:
[----:B0-----:R-:W-:Y:S02]  /*1760*/  IMAD.U32 R3, RZ, RZ, UR37 ;  /* 0x00000025ff037e24 */ /* 0x001fe4000f8e00ff */
[----:B------:R-:W-:-:S03]  /*1770*/  IMAD.U32 R0, RZ, RZ, UR36 ;  /* 0x00000024ff007e24 */ /* 0x000fc6000f8e00ff */
[----:B------:R-:W-:Y:S02]  /*1780*/  LEA R3, R3, UR38, 0x3 ;  /* 0x0000002603037c11 */ /* 0x000fe4000f8e18ff */
[----:B------:R-:W-:-:S04]  /*1790*/  SHF.L.U32 R0, R0, 0x1f, RZ ;  /* 0x0000001f00007819 */ /* 0x000fc800000006ff */
[----:B------:R0:W1:Y:S01]  /*17a0*/  SYNCS.PHASECHK.TRANS64.TRYWAIT P2, [R3+URZ+0x28830], R0 ;  /* 0x02883000030075a7 */ /* 0x000062000804017f */
[----:B------:R-:W-:Y:S05]  /*17b0*/  @!P0 BRA `(.L_x_9161) ;  /* 0x0000000000048947 */ /* 0x000fea0003800000 */
[----:B------:R-:W-:Y:S01]  /*17c0*/  BPT.TRAP 0x1 ;  /* 0x000000040000795c */ /* 0x000fe20000300000 */
.L_x_9161:
[----:B------:R-:W2:Y:S02]  /*17d0*/  S2R R4, SR_TID.X ;  /* 0x0000000000047919 */ /* 0x000ea40000002100 */
[----:B--2---:R-:W-:Y:S01]  /*17e0*/  LOP3.LUT P1, RZ, R4, 0x7f, RZ, 0xc0, !PT ;  /* 0x0000007f04ff7812 */ /* 0x004fe2000782c0ff */
[----:B-1----:R-:W-:-:S12]  /*17f0*/  @P2 BRA `(.L_x_9162) ;  /* 0x0000000000082947 */ /* 0x002fd80003800000 */
[----:B------:R-:W1:Y:S02]  /*1800*/  SYNCS.PHASECHK.TRANS64.TRYWAIT P2, [R3+URZ+0x28830], R0 ;  /* 0x02883000030075a7 */ /* 0x000e64000804017f */
[----:B-1----:R-:W-:Y:S05]  /*1810*/  @!P2 BRA `(.L_x_9163) ;  /* 0x000000f400f0a947 */ /* 0x002fea0003800000 */
.L_x_9162:
[----:B------:R-:W-:Y:S05]  /*1820*/  WARPSYNC.ALL ;  /* 0x0000000000007948 */ /* 0x000fea0003800000 */
[----:B------:R-:W-:Y:S01]  /*1830*/  UIADD3 UR4, UR38, 0x18400, URZ ;  /* 0x0001840026047890 */ /* 0x000fe2000fffe03f */
[----:B------:R-:W-:Y:S01]  /*1840*/  WARPGROUP.ARRIVE ;  /* 0x00000000000079c5 */ /* 0x000fe20000000000 */
[----:B------:R-:W-:Y:S01]  /*1850*/  ULOP3.LUT UR32, UR43, 0x10000, URZ, 0xfc, !UPT ;  /* 0x000100002b207892 */ /* 0x000fe2000f8efc3f */
[----:B01----:R-:W0:Y:S01]  /*1860*/  LDC R0, c[0x0][0x448] ;  /* 0x00011200ff007b82 */ /* 0x003e220000000800 */
[----:B------:R-:W-:Y:S01]  /*1870*/  USHF.R.U32.HI UR4, URZ, 0x4, UR4 ;  /* 0x000000043f047899 */ /* 0x000fe20008011604 */
[----:B------:R-:W-:Y:S01]  /*1880*/  @!P1 VIADD R3, R3, 0x28840 ;  /* 0x0002884003039836 */ /* 0x000fe20000000000 */
[----:B------:R-:W-:Y:S01]  /*1890*/  UMOV UR33, 0x40000040 ;  /* 0x4000004000217882 */ /* 0x000fe20000000000 */
[----:B------:R-:W-:Y:S01]  /*18a0*/  UMOV UR35, 0x40000040 ;  /* 0x4000004000237882 */ /* 0x000fe20000000000 */
[----:B------:R-:W-:Y:S01]  /*18b0*/  ULOP3.LUT UR4, UR4, 0x3fff, URZ, 0xc0, !UPT ;  /* 0x00003fff04047892 */ /* 0x000fe2000f8ec03f */
[----:B------:R-:W-:Y:S01]  /*18c0*/  CS2R R150, SRZ ;  /* 0x0000000000967805 */ /* 0x000fe2000001ff00 */
        /* <DEDUP_REMOVED lines=18> */
[----:B0-----:R-:W-:Y:S01]  /*19f0*/  ISETP.NE.AND P2, PT, R0, 0x1, PT ;  /* 0x000000010000780c */ /* 0x001fe20003f45270 */
[----:B------:R-:W-:Y:S01]  /*1a00*/  UIADD3 UR14, UR34, 0x6, URZ ;  /* 0x00000006220e7890 */ /* 0x000fe2000fffe03f */
[----:B------:R-:W-:Y:S01]  /*1a10*/  IMAD.IADD R0, R23, 0x1, R2 ;  /* 0x0000000117007824 */ /* 0x000fe200078e0202 */
        /* <DEDUP_REMOVED lines=11> */
[----:B------:R-:W0:Y:S01]  /*1ad0*/  @P2 LDC R5, c[0x0][0x44c] ;  /* 0x00011300ff052b82 */ /* 0x000e220000000800 */
        /* <DEDUP_REMOVED lines=9> */
[----:B------:R-:W1:Y:S01]  /*1b70*/  @P2 LDC R7, c[0x0][0x450] ;  /* 0x00011400ff072b82 */ /* 0x000e620000000800 */
[----:B------:R-:W-:Y:S01]  /*1b80*/  UIADD3 UR30, UR34, 0x406, URZ ;  /* 0x00000406221e7890 */ /* 0x000fe2000fffe03f */
[----:B------:R-:W-:Y:S01]  /*1b90*/  CS2R R128, SRZ ;  /* 0x0000000000807805 */ /* 0x000fe2000001ff00 */
[----:B------:R-:W-:Y:S01]  /*1ba0*/  UMOV UR29, 0x40000040 ;  /* 0x40000040001d7882 */ /* 0x000fe20000000000 */
[----:B------:R-:W-:Y:S01]  /*1bb0*/  UMOV UR31, 0x40000040 ;  /* 0x40000040001f7882 */ /* 0x000fe20000000000 */
[----:B------:R-:W-:-:S02]  /*1bc0*/  CS2R R126, SRZ ;  /* 0x00000000007e7805 */ /* 0x000fc4000001ff00 */
[----:B------:R-:W-:Y:S01]  /*1bd0*/  CS2R R124, SRZ ;  /* 0x00000000007c7805 */ /* 0x000fe2000001ff00 */
[----:B0-----:R-:W-:-:S04]  /*1be0*/  @P2 IMAD.HI.U32 R4, R0, R5, RZ ;  /* 0x0000000500042227 */ /* 0x001fc800078e00ff */
[----:B------:R-:W-:-:S04]  /*1bf0*/  IMAD.MOV.U32 R5, RZ, RZ, -0x80 ;  /* 0xffffff80ff057424 */ /* 0x000fc800078e00ff */
[----:B------:R-:W-:Y:S01]  /*1c00*/  IMAD R5, R88, R5, 0x80 ;  /* 0x0000008058057424 */ /* 0x000fe200078e0205 */
[----:B-1----:R-:W-:-:S03]  /*1c10*/  @P2 SHF.R.U32.HI R0, RZ, R7, R4 ;  /* 0x00000007ff002219 */ /* 0x002fc60000011604 */
[----:B------:R-:W-:Y:S02]  /*1c20*/  VIADD R7, R5, 0x1 ;  /* 0x0000000105077836 */ /* 0x000fe40000000000 */
[----:B------:R-:W-:Y:S01]  /*1c30*/  IMAD.IADD R5, R16, 0x1, R5 ;  /* 0x0000000110057824 */ /* 0x000fe200078e0205 */
[----:B------:R-:W0:Y:S01]  /*1c40*/  SHFL.IDX PT, R6, R0, 0x1, 0x1c1f ;  /* 0x003c1f0000067f89 */ /* 0x000e2200000e0000 */
[C---:B------:R-:W-:Y:S02]  /*1c50*/  IMAD R7, R22.reuse, -0x2, R7 ;  /* 0xfffffffe16077824 */ /* 0x040fe400078e0207 */
[----:B------:R-:W-:-:S03]  /*1c60*/  IMAD R4, R22, -0x2, R5 ;  /* 0xfffffffe16047824 */ /* 0x000fc600078e0205 */
[----:B------:R-:W-:-:S04]  /*1c70*/  IADD3 R7, -R17, R7, R16 ;  /* 0x0000000711077210 */ /* 0x000fc80007ffe110 */
[----:B0-----:R-:W-:-:S04]  /*1c80*/  VIADDMNMX R6, R6, R7, R4, PT ;  /* 0x0000000706067246 */ /* 0x001fc80003800104 */
[C---:B------:R-:W-:Y:S02]  /*1c90*/  ISETP.GT.AND P3, PT, R6.reuse, RZ, PT ;  /* 0x000000ff0600720c */ /* 0x040fe40003f64270 */
[C---:B------:R-:W-:Y:S02]  /*1ca0*/  ISETP.GT.AND P4, PT, R6.reuse, 0x1, PT ;  /* 0x000000010600780c */ /* 0x040fe40003f84270 */
[----:B------:R-:W-:Y:S01]  /*1cb0*/  ISETP.GT.AND P5, PT, R6, 0x8, PT ;  /* 0x000000080600780c */ /* 0x000fe20003fa4270 */
[----:B------:R-:W-:Y:S02]  /*1cc0*/  WARPGROUP.DEPBAR.LE gsb0, 0x0 ;  /* 0x00008000000079c5 */ /* 0x000fe40000010000 */
[----:B------:R-:W-:-:S06]  /*1cd0*/  WARPGROUP.ARRIVE ;  /* 0x00000000000079c5 */ /* 0x000fcc0000000000 */
[----:B------:R-:W-:Y:S01]  /*1ce0*/  HGMMA.64x128x16.F32.BF16 R24, gdesc[UR4], R24, gsb0 ;  /* 0x01e00000041879f0 */ /* 0x000fe20008001818 */
[----:B------:R-:W-:Y:S02]  /*1cf0*/  ULDC UR6, c[0x0][0x988] ;  /* 0x0002620000067ab9 */ /* 0x000fe40000000800 */
        /* <DEDUP_REMOVED lines=107> */
[----:B------:R-:W-:Y:S01]  /*23b0*/  FSEL R123, R86, -INF , P4 ;  /* 0xff800000567b7808 */ /* 0x000fe20002000000 */
[----:B------:R1:W2:Y:S01]  /*23c0*/  SHFL.IDX PT, R6, R0, RZ, 0x1c1f ;  /* 0x001c1fff00067589 */ /* 0x0002a200000e0000 */
[----:B------:R-:W-:-:S02]  /*23d0*/  FMNMX.FTZ R8, R83, R8, !PT ;  /* 0x0000000853087209 */ /* 0x000fc40007810000 */
[----:B------:R-:W-:Y:S02]  /*23e0*/  FSEL R87, R87, -INF , P3 ;  /* 0xff80000057577808 */ /* 0x000fe40001800000 */
[----:B------:R-:W-:Y:S01]  /*23f0*/  FMNMX.FTZ R8, R123, R8, !PT ;  /* 0x000000087b087209 */ /* 0x000fe20007810000 */
[----:B-1----:R-:W-:-:S03]  /*2400*/  IMAD.U32 R0, RZ, RZ, UR6 ;  /* 0x00000006ff007e24 */ /* 0x002fc6000f8e00ff */
[----:B------:R-:W-:-:S05]  /*2410*/  FMNMX.FTZ R8, R87, R8, !PT ;  /* 0x0000000857087209 */ /* 0x000fca0007810000 */
[----:B------:R-:W1:Y:S01]  /*2420*/  SHFL.BFLY PT, R5, R8, 0x2, 0x1f ;  /* 0x0c401f0008057f89 */ /* 0x000e6200000e0000 */
[----:B--2---:R-:W-:-:S04]  /*2430*/  VIADDMNMX R7, R6, R7, R4, PT ;  /* 0x0000000706077246 */ /* 0x004fc80003800104 */
[C---:B------:R-:W-:Y:S02]  /*2440*/  ISETP.GT.AND P4, PT, R7.reuse, 0x1, PT ;  /* 0x000000010700780c */ /* 0x040fe40003f84270 */
[----:B------:R-:W-:Y:S02]  /*2450*/  ISETP.GT.AND P5, PT, R7, 0x8, PT ;  /* 0x000000080700780c */ /* 0x000fe40003fa4270 */
[----:B------:R-:W-:Y:S02]  /*2460*/  FSEL R25, R25, -INF , P4 ;  /* 0xff80000019197808 */ /* 0x000fe40002000000 */
[----:B------:R-:W-:Y:S02]  /*2470*/  ISETP.GT.AND P4, PT, R7, 0x10, PT ;  /* 0x000000100700780c */ /* 0x000fe40003f84270 */
[----:B-1----:R-:W-:Y:S02]  /*2480*/  FMNMX.FTZ R10, R8, R5, !PT ;  /* 0x00000005080a7209 */ /* 0x002fe40007810000 */
[----:B------:R-:W-:-:S02]  /*2490*/  FSEL R13, R32, -INF , P4 ;  /* 0xff800000200d7808 */ /* 0x000fc40002000000 */
[----:B------:R-:W-:Y:S01]  /*24a0*/  ISETP.GT.AND P4, PT, R7, 0x18, PT ;  /* 0x000000180700780c */ /* 0x000fe20003f84270 */
[----:B------:R-:W1:Y:S02]  /*24b0*/  SHFL.BFLY PT, R5, R10, 0x1, 0x1f ;  /* 0x0c201f000a057f89 */ /* 0x000e6400000e0000 */
        /* <DEDUP_REMOVED lines=25> */
[----:B------:R-:W2:Y:S01]  /*2650*/  MUFU.EX2 R181, R181 ;  /* 0x000000b500b57308 */ /* 0x000ea20000000800 */
[----:B------:R-:W-:Y:S01]  /*2660*/  ISETP.GT.AND P3, PT, R7, 0x19, PT ;  /* 0x000000190700780c */ /* 0x000fe20003f64270 */
[-CC-:B------:R-:W-:Y:S01]  /*2670*/  FFMA.FTZ R179, R89, R0.reuse, -R42.reuse ;  /* 0x0000000059b37223 */ /* 0x180fe2000001082a */
[----:B------:R-:W-:Y:S01]  /*2680*/  FSEL R15, R36, -INF , P4 ;  /* 0xff800000240f7808 */ /* 0x000fe20002000000 */
[--C-:B------:R-:W-:Y:S01]  /*2690*/  FFMA.FTZ R173, R91, R0, -R42.reuse ;  /* 0x000000005bad7223 */ /* 0x100fe2000001082a */
[----:B------:R-:W-:Y:S01]  /*26a0*/  FMNMX.FTZ R10, R33, R8, !PT ;  /* 0x00000008210a7209 */ /* 0x000fe20007810000 */
[-CC-:B------:R-:W-:Y:S01]  /*26b0*/  FFMA.FTZ R175, R93, R0.reuse, -R42.reuse ;  /* 0x000000005daf7223 */ /* 0x180fe2000001082a */
[----:B------:R-:W-:Y:S01]  /*26c0*/  ISETP.GT.AND P4, PT, R7, 0x20, PT ;  /* 0x000000200700780c */ /* 0x000fe20003f84270 */
[----:B------:R3:W-:Y:S01]  /*26d0*/  MUFU.EX2 R8, R35 ;  /* 0x0000002300087308 */ /* 0x0007e20000000800 */
[----:B------:R-:W-:Y:S01]  /*26e0*/  FSEL R37, R37, -INF , P3 ;  /* 0xff80000025257808 */ /* 0x000fe20001800000 */
[--C-:B------:R-:W-:Y:S01]  /*26f0*/  FFMA.FTZ R169, R95, R0, -R42.reuse ;  /* 0x000000005fa97223 */ /* 0x100fe2000001082a */
[----:B------:R-:W-:Y:S01]  /*2700*/  FMNMX.FTZ R10, R15, R10, !PT ;  /* 0x0000000a0f0a7209 */ /* 0x000fe20007810000 */
[-CC-:B------:R-:W-:Y:S01]  /*2710*/  FFMA.FTZ R97, R97, R0.reuse, -R42.reuse ;  /* 0x0000000061617223 */ /* 0x180fe2000001082a */
[----:B------:R-:W-:Y:S01]  /*2720*/  ISETP.GT.AND P3, PT, R7, 0x21, PT ;  /* 0x000000210700780c */ /* 0x000fe20003f64270 */
[--C-:B------:R-:W-:Y:S01]  /*2730*/  FFMA.FTZ R171, R99, R0, -R42.reuse ;  /* 0x0000000063ab7223 */ /* 0x100fe2000001082a */
[----:B------:R-:W-:Y:S01]  /*2740*/  FSEL R21, R40, -INF , P4 ;  /* 0xff80000028157808 */ /* 0x000fe20002000000 */
[----:B------:R-:W4:Y:S01]  /*2750*/  MUFU.EX2 R183, R183 ;  /* 0x000000b700b77308 */ /* 0x000f220000000800 */
[----:B------:R-:W-:Y:S01]  /*2760*/  FMNMX.FTZ R10, R37, R10, !PT ;  /* 0x0000000a250a7209 */ /* 0x000fe20007810000 */
[-CC-:B------:R-:W-:Y:S01]  /*2770*/  FFMA.FTZ R101, R101, R0.reuse, -R42.reuse ;  /* 0x0000000065657223 */ /* 0x180fe2000001082a */
[----:B------:R-:W-:Y:S01]  /*2780*/  ISETP.GT.AND P4, PT, R7, 0x28, PT ;  /* 0x000000280700780c */ /* 0x000fe20003f84270 */
[-CC-:B------:R-:W-:Y:S01]  /*2790*/  FFMA.FTZ R153, R103, R0.reuse, -R42.reuse ;  /* 0x0000000067997223 */ /* 0x180fe2000001082a */
[----:B------:R-:W-:Y:S01]  /*27a0*/  FSEL R41, R41, -INF , P3 ;  /* 0xff80000029297808 */ /* 0x000fe20001800000 */
[--C-:B------:R-:W-:Y:S01]  /*27b0*/  FFMA.FTZ R105, R105, R0, -R42.reuse ;  /* 0x0000000069697223 */ /* 0x100fe2000001082a */
[----:B------:R-:W-:Y:S01]  /*27c0*/  FMNMX.FTZ R10, R21, R10, !PT ;  /* 0x0000000a150a7209 */ /* 0x000fe20007810000 */
[----:B------:R-:W5:Y:S01]  /*27d0*/  MUFU.EX2 R6, R6 ;  /* 0x0000000600067308 */ /* 0x000f620000000800 */
[----:B------:R-:W-:Y:S01]  /*27e0*/  ISETP.GT.AND P3, PT, R7, 0x29, PT ;  /* 0x000000290700780c */ /* 0x000fe20003f64270 */
[----:B------:R-:W-:Y:S01]  /*27f0*/  FFMA.FTZ R155, R107, R0, -R42 ;  /* 0x000000006b9b7223 */ /* 0x000fe2000001082a */
[----:B-1----:R-:W-:Y:S01]  /*2800*/  FSEL R27, R44, -INF , P4 ;  /* 0xff8000002c1b7808 */ /* 0x002fe20002000000 */
[----:B--2---:R-:W-:Y:S01]  /*2810*/  FADD.FTZ R44, R181, R4 ;  /* 0x00000004b52c7221 */ /* 0x004fe20000010000 */
        /* <DEDUP_REMOVED lines=11> */
[----:B------:R-:W2:Y:S01]  /*28d0*/  MUFU.EX2 R177, R177 ;  /* 0x000000b100b17308 */ /* 0x000ea20000000800 */
[----:B------:R-:W-:Y:S01]  /*28e0*/  FMNMX.FTZ R12, R45, R12, !PT ;  /* 0x0000000c2d0c7209 */ /* 0x000fe20007810000 */
[----:B------:R-:W0:Y:S01]  /*28f0*/  @P2 LDC R48, c[0x0][0x450] ;  /* 0x00011400ff302b82 */ /* 0x000e220000000800 */
[----:B------:R-:W-:Y:S01]  /*2900*/  ISETP.GT.AND P4, PT, R7, 0x38, PT ;  /* 0x000000380700780c */ /* 0x000fe20003f84270 */
[-CC-:B------:R-:W-:Y:S01]  /*2910*/  FFMA.FTZ R161, R117, R0.reuse, -R42.reuse ;  /* 0x0000000075a17223 */ /* 0x180fe2000001082a */
[----:B------:R-:W-:Y:S01]  /*2920*/  FSEL R49, R49, -INF , P3 ;  /* 0xff80000031317808 */ /* 0x000fe20001800000 */
[--C-:B------:R-:W-:Y:S01]  /*2930*/  FFMA.FTZ R163, R119, R0, -R42.reuse ;  /* 0x0000000077a37223 */ /* 0x100fe2000001082a */
[----:B------:R-:W-:Y:S01]  /*2940*/  FMNMX.FTZ R12, R31, R12, !PT ;  /* 0x0000000c1f0c7209 */ /* 0x000fe20007810000 */
[----:B------:R-:W2:Y:S01]  /*2950*/  MUFU.EX2 R179, R179 ;  /* 0x000000b300b37308 */ /* 0x000ea20000000800 */
[----:B------:R-:W-:Y:S01]  /*2960*/  ISETP.GT.AND P3, PT, R7, 0x39, PT ;  /* 0x000000390700780c */ /* 0x000fe20003f64270 */
[-CC-:B------:R-:W-:Y:S01]  /*2970*/  FFMA.FTZ R36, R79, R0.reuse, -R42.reuse ;  /* 0x000000004f247223 */ /* 0x180fe2000001082a */
[----:B---3--:R-:W-:Y:S01]  /*2980*/  FSEL R35, R52, -INF , P4 ;  /* 0xff80000034237808 */ /* 0x008fe20002000000 */
[--C-:B------:R-:W-:Y:S01]  /*2990*/  FFMA.FTZ R165, R121, R0, -R42.reuse ;  /* 0x0000000079a57223 */ /* 0x100fe2000001082a */
[----:B------:R-:W-:Y:S01]  /*29a0*/  FMNMX.FTZ R14, R49, R12, !PT ;  /* 0x0000000c310e7209 */ /* 0x000fe20007810000 */
[-CC-:B------:R-:W-:Y:S01]  /*29b0*/  FFMA.FTZ R83, R83, R0.reuse, -R42.reuse ;  /* 0x0000000053537223 */ /* 0x180fe2000001082a */
[----:B------:R-:W-:Y:S01]  /*29c0*/  ISETP.GT.AND P4, PT, R7, 0x40, PT ;  /* 0x000000400700780c */ /* 0x000fe20003f84270 */
[----:B------:R3:W-:Y:S01]  /*29d0*/  MUFU.EX2 R12, R43 ;  /* 0x0000002b000c7308 */ /* 0x0007e20000000800 */
[----:B------:R-:W-:Y:S01]  /*29e0*/  FSEL R53, R53, -INF , P3 ;  /* 0xff80000035357808 */ /* 0x000fe20001800000 */
[----:B------:R-:W-:Y:S01]  /*29f0*/  FFMA.FTZ R167, R123, R0, -R42 ;  /* 0x000000007ba77223 */ /* 0x000fe2000001082a */
[----:B------:R-:W-:-:S02]  /*2a00*/  FMNMX.FTZ R14, R35, R14, !PT ;  /* 0x0000000e230e7209 */ /* 0x000fc40007810000 */
[----:B------:R-:W-:Y:S02]  /*2a10*/  CS2R R122, SRZ ;  /* 0x00000000007a7805 */ /* 0x000fe4000001ff00 */
[----:B------:R-:W-:Y:S02]  /*2a20*/  ISETP.GT.AND P3, PT, R7, 0x41, PT ;  /* 0x000000410700780c */ /* 0x000fe40003f64270 */
[----:B------:R-:W-:Y:S02]  /*2a30*/  CS2R R120, SRZ ;  /* 0x0000000000787805 */ /* 0x000fe4000001ff00 */
[----:B-1----:R-:W-:Y:S01]  /*2a40*/  FSEL R39, R56, -INF , P4 ;  /* 0xff80000038277808 */ /* 0x002fe20002000000 */
[----:B------:R-:W-:Y:S01]  /*2a50*/  MUFU.EX2 R173, R173 ;  /* 0x000000ad00ad7308 */ /* 0x000fe20000000800 */
[----:B------:R-:W-:Y:S02]  /*2a60*/  FMNMX.FTZ R14, R53, R14, !PT ;  /* 0x0000000e350e7209 */ /* 0x000fe40007810000 */
[----:B------:R-:W-:-:S02]  /*2a70*/  CS2R R118, SRZ ;  /* 0x0000000000767805 */ /* 0x000fc4000001ff00 */
[----:B------:R-:W-:Y:S02]  /*2a80*/  ISETP.GT.AND P4, PT, R7, 0x48, PT ;  /* 0x000000480700780c */ /* 0x000fe40003f84270 */
[----:B------:R-:W-:Y:S02]  /*2a90*/  CS2R R116, SRZ ;  /* 0x0000000000747805 */ /* 0x000fe4000001ff00 */
[----:B------:R-:W-:Y:S02]  /*2aa0*/  FSEL R57, R57, -INF , P3 ;  /* 0xff80000039397808 */ /* 0x000fe40001800000 */
[----:B------:R-:W-:Y:S02]  /*2ab0*/  CS2R R114, SRZ ;  /* 0x0000000000727805 */ /* 0x000fe4000001ff00 */
[----:B------:R-:W-:Y:S01]  /*2ac0*/  FMNMX.FTZ R14, R39, R14, !PT ;  /* 0x0000000e270e7209 */ /* 0x000fe20007810000 */
[----:B------:R-:W-:Y:S01]  /*2ad0*/  MUFU.EX2 R175, R175 ;  /* 0x000000af00af7308 */ /* 0x000fe20000000800 */
[----:B------:R-:W-:-:S02]  /*2ae0*/  ISETP.GT.AND P3, PT, R7, 0x49, PT ;  /* 0x000000490700780c */ /* 0x000fc40003f64270 */
[----:B------:R-:W-:Y:S02]  /*2af0*/  CS2R R112, SRZ ;  /* 0x0000000000707805 */ /* 0x000fe4000001ff00 */
[----:B---3--:R-:W-:Y:S02]  /*2b00*/  FSEL R43, R60, -INF , P4 ;  /* 0xff8000003c2b7808 */ /* 0x008fe40002000000 */
        /* <DEDUP_REMOVED lines=8> */
[----:B------:R-:W-:Y:S02]  /*2b90*/  CS2R R98, SRZ ;  /* 0x0000000000627805 */ /* 0x000fe4000001ff00 */
[----:B------:R-:W-:Y:S02]  /*2ba0*/  ISETP.GT.AND P3, PT, R7, 0x51, PT ;  /* 0x000000510700780c */ /* 0x000fe40003f64270 */
[----:B------:R-:W-:Y:S02]  /*2bb0*/  CS2R R94, SRZ ;  /* 0x00000000005e7805 */ /* 0x000fe4000001ff00 */
[----:B------:R-:W-:Y:S01]  /*2bc0*/  FSEL R47, R64, -INF , P4 ;  /* 0xff800000402f7808 */ /* 0x000fe20002000000 */
[----:B------:R-:W-:Y:S01]  /*2bd0*/  MUFU.EX2 R169, R169 ;  /* 0x000000a900a97308 */ /* 0x000fe20000000800 */
[----:B------:R-:W-:-:S02]  /*2be0*/  FMNMX.FTZ R20, R61, R20, !PT ;  /* 0x000000143d147209 */ /* 0x000fc40007810000 */
[----:B------:R-:W-:Y:S02]  /*2bf0*/  CS2R R92, SRZ ;  /* 0x00000000005c7805 */ /* 0x000fe4000001ff00 */
[----:B------:R-:W-:Y:S02]  /*2c00*/  ISETP.GT.AND P4, PT, R7, 0x58, PT ;  /* 0x000000580700780c */ /* 0x000fe40003f84270 */
[----:B------:R-:W-:Y:S02]  /*2c10*/  CS2R R90, SRZ ;  /* 0x00000000005a7805 */ /* 0x000fe4000001ff00 */
[----:B------:R-:W-:Y:S02]  /*2c20*/  FSEL R65, R65, -INF , P3 ;  /* 0xff80000041417808 */ /* 0x000fe40001800000 */
[----:B------:R-:W-:Y:S01]  /*2c30*/  FMNMX.FTZ R20, R47, R20, !PT ;  /* 0x000000142f147209 */ /* 0x000fe20007810000 */
[----:B------:R-:W-:Y:S01]  /*2c40*/  MUFU.EX2 R171, R171 ;  /* 0x000000ab00ab7308 */ /* 0x000fe20000000800 */
[----:B------:R-:W-:-:S02]  /*2c50*/  ISETP.GT.AND P3, PT, R7, 0x59, PT ;  /* 0x000000590700780c */ /* 0x000fc40003f64270 */
[----:B------:R-:W-:Y:S02]  /*2c60*/  FSEL R51, R68, -INF , P4 ;  /* 0xff80000044337808 */ /* 0x000fe40002000000 */
[----:B-1----:R-:W-:Y:S02]  /*2c70*/  FMNMX.FTZ R24, R65, R20, !PT ;  /* 0x0000001441187209 */ /* 0x002fe40007810000 */
[----:B------:R-:W-:Y:S01]  /*2c80*/  ISETP.GT.AND P4, PT, R7, 0x60, PT ;  /* 0x000000600700780c */ /* 0x000fe20003f84270 */
[----:B------:R1:W-:Y:S01]  /*2c90*/  MUFU.EX2 R20, R97 ;  /* 0x0000006100147308 */ /* 0x0003e20000000800 */
[----:B------:R-:W-:Y:S02]  /*2ca0*/  FSEL R69, R69, -INF , P3 ;  /* 0xff80000045457808 */ /* 0x000fe40001800000 */
[----:B------:R-:W-:Y:S02]  /*2cb0*/  FMNMX.FTZ R24, R51, R24, !PT ;  /* 0x0000001833187209 */ /* 0x000fe40007810000 */
[----:B------:R-:W-:-:S02]  /*2cc0*/  ISETP.GT.AND P3, PT, R7, 0x61, PT ;  /* 0x000000610700780c */ /* 0x000fc40003f64270 */
[----:B------:R-:W-:Y:S01]  /*2cd0*/  FSEL R55, R72, -INF , P4 ;  /* 0xff80000048377808 */ /* 0x000fe20002000000 */
[----:B------:R-:W-:Y:S01]  /*2ce0*/  MUFU.EX2 R153, R153 ;  /* 0x0000009900997308 */ /* 0x000fe20000000800 */
[----:B------:R-:W-:Y:S02]  /*2cf0*/  FMNMX.FTZ R24, R69, R24, !PT ;  /* 0x0000001845187209 */ /* 0x000fe40007810000 */
[----:B-1----:R-:W-:Y:S02]  /*2d00*/  CS2R R96, SRZ ;  /* 0x0000000000607805 */ /* 0x002fe4000001ff00 */
[----:B------:R-:W-:Y:S02]  /*2d10*/  ISETP.GT.AND P4, PT, R7, 0x68, PT ;  /* 0x000000680700780c */ /* 0x000fe40003f84270 */
[----:B------:R-:W-:Y:S02]  /*2d20*/  FSEL R73, R73, -INF , P3 ;  /* 0xff80000049497808 */ /* 0x000fe40001800000 */
[----:B------:R-:W-:Y:S01]  /*2d30*/  FMNMX.FTZ R24, R55, R24, !PT ;  /* 0x0000001837187209 */ /* 0x000fe20007810000 */
[----:B------:R-:W-:Y:S01]  /*2d40*/  MUFU.EX2 R155, R155 ;  /* 0x0000009b009b7308 */ /* 0x000fe20000000800 */
[----:B------:R-:W-:-:S02]  /*2d50*/  ISETP.GT.AND P3, PT, R7, 0x69, PT ;  /* 0x000000690700780c */ /* 0x000fc40003f64270 */
[----:B------:R-:W-:Y:S02]  /*2d60*/  FSEL R59, R76, -INF , P4 ;  /* 0xff8000004c3b7808 */ /* 0x000fe40002000000 */
[----:B------:R-:W-:Y:S02]  /*2d70*/  FMNMX.FTZ R26, R73, R24, !PT ;  /* 0x00000018491a7209 */ /* 0x000fe40007810000 */
        /* <DEDUP_REMOVED lines=16> */
[----:B------:R-:W-:Y:S01]  /*2e80*/  FSEL R85, R85, -INF , P3 ;  /* 0xff80000055557808 */ /* 0x000fe20001800000 */
[----:B------:R1:W-:Y:S01]  /*2e90*/  MUFU.EX2 R26, R105 ;  /* 0x00000069001a7308 */ /* 0x0003e20000000800 */
[----:B------:R-:W-:Y:S02]  /*2ea0*/  FMNMX.FTZ R28, R67, R28, !PT ;  /* 0x0000001c431c7209 */ /* 0x000fe40007810000 */
[----:B------:R-:W-:Y:S02]  /*2eb0*/  F2FP.BF16.F32.PACK_AB R181, R4, R181 ;  /* 0x000000b504b5723e */ /* 0x000fe400000010ff */
[----:B------:R-:W-:Y:S01]  /*2ec0*/  FMNMX.FTZ R7, R85, R28, !PT ;  /* 0x0000001c55077209 */ /* 0x000fe20007810000 */
[--C-:B------:R-:W-:Y:S01]  /*2ed0*/  FFMA.FTZ R28, R109, R0, -R42.reuse ;  /* 0x000000006d1c7223 */ /* 0x100fe2000001082a */
[----:B------:R-:W-:Y:S01]  /*2ee0*/  CS2R R108, SRZ ;  /* 0x00000000006c7805 */ /* 0x000fe2000001ff00 */
[----:B------:R-:W-:Y:S01]  /*2ef0*/  MUFU.EX2 R159, R159 ;  /* 0x0000009f009f7308 */ /* 0x000fe20000000800 */
[----:B-1----:R-:W-:Y:S01]  /*2f00*/  CS2R R104, SRZ ;  /* 0x0000000000687805 */ /* 0x002fe2000001ff00 */
[----:B------:R-:W1:Y:S06]  /*2f10*/  SHFL.BFLY PT, R34, R7, 0x2, 0x1f ;  /* 0x0c401f0007227f89 */ /* 0x000e6c00000e0000 */
[----:B------:R-:W-:Y:S08]  /*2f20*/  MUFU.EX2 R28, R28 ;  /* 0x0000001c001c7308 */ /* 0x000ff00000000800 */
[----:B------:R-:W-:Y:S08]  /*2f30*/  MUFU.EX2 R32, R32 ;  /* 0x0000002000207308 */ /* 0x000ff00000000800 */
[----:B------:R-:W-:Y:S01]  /*2f40*/  MUFU.EX2 R161, R161 ;  /* 0x000000a100a17308 */ /* 0x000fe20000000800 */
[----:B-1----:R-:W-:Y:S01]  /*2f50*/  FMNMX.FTZ R38, R7, R34, !PT ;  /* 0x0000002207267209 */ /* 0x002fe20007810000 */
[-CC-:B------:R-:W-:Y:S01]  /*2f60*/  FFMA.FTZ R34, R75, R0.reuse, -R42.reuse ;  /* 0x000000004b227223 */ /* 0x180fe2000001082a */
[----:B------:R-:W-:-:S03]  /*2f70*/  FFMA.FTZ R42, R87, R0, -R42 ;  /* 0x00000000572a7223 */ /* 0x000fc6000001082a */
[----:B------:R-:W1:Y:S02]  /*2f80*/  SHFL.BFLY PT, R7, R38, 0x1, 0x1f ;  /* 0x0c201f0026077f89 */ /* 0x000e6400000e0000 */
[----:B------:R-:W-:Y:S08]  /*2f90*/  MUFU.EX2 R163, R163 ;  /* 0x000000a300a37308 */ /* 0x000ff00000000800 */
[----:B------:R-:W-:Y:S08]  /*2fa0*/  MUFU.EX2 R34, R34 ;  /* 0x0000002200227308 */ /* 0x000ff00000000800 */
[----:B------:R-:W-:Y:S01]  /*2fb0*/  MUFU.EX2 R36, R36 ;  /* 0x0000002400247308 */ /* 0x000fe20000000800 */
[----:B-1----:R-:W-:-:S07]  /*2fc0*/  FMNMX.FTZ R7, R38, R7, !PT ;  /* 0x0000000726077209 */ /* 0x002fce0007810000 */
[----:B------:R-:W-:Y:S01]  /*2fd0*/  MUFU.EX2 R165, R165 ;  /* 0x000000a500a57308 */ /* 0x000fe20000000800 */
[C---:B------:R-:W-:Y:S01]  /*2fe0*/  FSETP.NEU.FTZ.AND P3, PT, R7.reuse, -INF , PT ;  /* 0xff8000000700780b */ /* 0x040fe20003f7d000 */
[----:B------:R-:W-:-:S06]  /*2ff0*/  FMUL.FTZ R40, R7, R0 ;  /* 0x0000000007287220 */ /* 0x000fcc0000410000 */
[----:B------:R-:W-:Y:S01]  /*3000*/  MUFU.EX2 R38, R83 ;  /* 0x0000005300267308 */ /* 0x000fe20000000800 */
[----:B------:R-:W-:-:S05]  /*3010*/  FSEL R40, R40, RZ, P3 ;  /* 0x000000ff28287208 */ /* 0x000fca0001800000 */
        /* <DEDUP_REMOVED lines=21> */
[----:B------:R-:W3:Y:S01]  /*3170*/  MUFU.EX2 R11, R11 ;  /* 0x0000000b000b7308 */ /* 0x000ee20000000800 */
[----:B--2---:R-:W-:Y:S01]  /*3180*/  FADD.FTZ R25, R177, R44 ;  /* 0x0000002cb1197221 */ /* 0x004fe20000010000 */
        /* <DEDUP_REMOVED lines=8> */
[----:B-1----:R-:W-:Y:S01]  /*3210*/  FADD.FTZ R44, R9, R180 ;  /* 0x000000b4092c7221 */ /* 0x002fe20000010000 */
[-CC-:B------:R-:W-:Y:S01]  /*3220*/  FFMA.FTZ R51, R51, R0.reuse, -R40.reuse ;  /* 0x0000000033337223 */ /* 0x180fe20000010828 */
[-CC-:B------:R-:W-:Y:S01]  /*3230*/  FFMA.FTZ R69, R69, R0.reuse, -R40.reuse ;  /* 0x0000000045457223 */ /* 0x180fe20000010828 */
[----:B------:R-:W-:Y:S01]  /*3240*/  FADD.FTZ R46, R10, R25 ;  /* 0x000000190a2e7221 */ /* 0x000fe20000010000 */
[-CC-:B------:R-:W-:Y:S01]  /*3250*/  FFMA.FTZ R55, R55, R0.reuse, -R40.reuse ;  /* 0x0000000037377223 */ /* 0x180fe20000010828 */
[-C--:B------:R-:W-:Y:S01]  /*3260*/  FFMA.FTZ R73, R73, R0.reuse, -R40 ;  /* 0x0000000049497223 */ /* 0x080fe20000010828 */
[----:B------:R-:W0:Y:S01]  /*3270*/  MUFU.EX2 R13, R13 ;  /* 0x0000000d000d7308 */ /* 0x000e220000000800 */
[----:B---3--:R-:W-:Y:S01]  /*3280*/  FADD.FTZ R25, R11, R44 ;  /* 0x0000002c0b197221 */ /* 0x008fe20000010000 */
[----:B--2---:R-:W-:Y:S01]  /*3290*/  FADD.FTZ R29, R173, R46 ;  /* 0x0000002ead1d7221 */ /* 0x004fe20000010000 */
[-CC-:B------:R-:W-:Y:S01]  /*32a0*/  FFMA.FTZ R59, R59, R0.reuse, -R40.reuse ;  /* 0x000000003b3b7223 */ /* 0x180fe20000010828 */
[-CC-:B------:R-:W-:Y:S01]  /*32b0*/  FFMA.FTZ R77, R77, R0.reuse, -R40.reuse ;  /* 0x000000004d4d7223 */ /* 0x180fe20000010828 */
[-CC-:B------:R-:W-:Y:S01]  /*32c0*/  FFMA.FTZ R63, R63, R0.reuse, -R40.reuse ;  /* 0x000000003f3f7223 */ /* 0x180fe20000010828 */
[----:B------:R-:W-:Y:S01]  /*32d0*/  FADD.FTZ R46, R12, R29 ;  /* 0x0000001d0c2e7221 */ /* 0x000fe20000010000 */
[-C--:B------:R-:W-:Y:S01]  /*32e0*/  FFMA.FTZ R81, R81, R0.reuse, -R40 ;  /* 0x0000000051517223 */ /* 0x080fe20000010828 */
[----:B------:R1:W2:Y:S01]  /*32f0*/  MUFU.EX2 R176, R33 ;  /* 0x0000002100b07308 */ /* 0x0002a20000000800 */
[----:B----4-:R-:W-:Y:S01]  /*3300*/  FADD.FTZ R44, R182, R25 ;  /* 0x00000019b62c7221 */ /* 0x010fe20000010000 */
[----:B------:R-:W-:Y:S01]  /*3310*/  FADD.FTZ R25, R175, R46 ;  /* 0x0000002eaf197221 */ /* 0x000fe20000010000 */
[-CC-:B------:R-:W-:Y:S01]  /*3320*/  FFMA.FTZ R67, R67, R0.reuse, -R40.reuse ;  /* 0x0000000043437223 */ /* 0x180fe20000010828 */
[----:B------:R-:W-:Y:S01]  /*3330*/  FFMA.FTZ R40, R85, R0, -R40 ;  /* 0x0000000055287223 */ /* 0x000fe20000010828 */
[----:B------:R-:W-:Y:S01]  /*3340*/  F2FP.BF16.F32.PACK_AB R180, R180, R9 ;  /* 0x00000009b4b4723e */ /* 0x000fe200000010ff */
[----:B------:R-:W-:Y:S01]  /*3350*/  FADD.FTZ R46, R14, R25 ;  /* 0x000000190e2e7221 */ /* 0x000fe20000010000 */
[----:B------:R-:W-:Y:S01]  /*3360*/  IMAD.MOV.U32 R29, RZ, RZ, R2 ;  /* 0x000000ffff1d7224 */ /* 0x000fe200078e0002 */
[----:B------:R-:W3:Y:S01]  /*3370*/  MUFU.EX2 R15, R15 ;  /* 0x0000000f000f7308 */ /* 0x000ee20000000800 */
[----:B0-----:R-:W-:Y:S01]  /*3380*/  FADD.FTZ R3, R13, R44 ;  /* 0x0000002c0d037221 */ /* 0x001fe20000010000 */
[----:B------:R-:W-:Y:S01]  /*3390*/  FADD.FTZ R25, R169, R46 ;  /* 0x0000002ea9197221 */ /* 0x000fe20000010000 */
[----:B-1----:R-:W0:Y:S01]  /*33a0*/  @P2 LDC R33, c[0x0][0x44c] ;  /* 0x00011300ff212b82 */ /* 0x002e220000000800 */
[----:B------:R-:W-:-:S02]  /*33b0*/  F2FP.BF16.F32.PACK_AB R183, R6, R183 ;  /* 0x000000b706b7723e */ /* 0x000fc400000010ff */
[----:B------:R-:W-:Y:S01]  /*33c0*/  FADD.FTZ R46, R20, R25 ;  /* 0x00000019142e7221 */ /* 0x000fe20000010000 */
[----:B------:R-:W-:Y:S01]  /*33d0*/  F2FP.BF16.F32.PACK_AB R179, R10, R179 ;  /* 0x000000b30ab3723e */ /* 0x000fe200000010ff */
[----:B------:R-:W1:Y:S01]  /*33e0*/  MUFU.EX2 R178, R37 ;  /* 0x0000002500b27308 */ /* 0x000e620000000800 */
[----:B--2---:R-:W-:Y:S01]  /*33f0*/  FADD.FTZ R44, R176, R3 ;  /* 0x00000003b02c7221 */ /* 0x004fe20000010000 */
[----:B------:R-:W-:Y:S01]  /*3400*/  FADD.FTZ R25, R171, R46 ;  /* 0x0000002eab197221 */ /* 0x000fe20000010000 */
[----:B------:R-:W-:Y:S01]  /*3410*/  VIADD R10, R88, 0xfffffffe ;  /* 0xfffffffe580a7836 */ /* 0x000fe20000000000 */
[----:B------:R-:W-:Y:S02]  /*3420*/  F2FP.BF16.F32.PACK_AB R177, R8, R177 ;  /* 0x000000b108b1723e */ /* 0x000fe400000010ff */
[----:B------:R-:W-:Y:S01]  /*3430*/  CS2R R88, SRZ ;  /* 0x0000000000587805 */ /* 0x000fe2000001ff00 */
[----:B------:R-:W-:Y:S01]  /*3440*/  FADD.FTZ R46, R24, R25 ;  /* 0x00000019182e7221 */ /* 0x000fe20000010000 */
[----:B------:R-:W-:Y:S01]  /*3450*/  F2FP.BF16.F32.PACK_AB R173, R12, R173 ;  /* 0x000000ad0cad723e */ /* 0x000fe200000010ff */
[----:B------:R-:W2:Y:S01]  /*3460*/  MUFU.EX2 R21, R21 ;  /* 0x0000001500157308 */ /* 0x000ea20000000800 */
[----:B---3--:R-:W-:Y:S01]  /*3470*/  FADD.FTZ R3, R15, R44 ;  /* 0x0000002c0f037221 */ /* 0x008fe20000010000 */
[----:B------:R-:W-:Y:S01]  /*3480*/  FADD.FTZ R25, R153, R46 ;  /* 0x0000002e99197221 */ /* 0x000fe20000010000 */
[----:B------:R-:W-:-:S02]  /*3490*/  F2FP.BF16.F32.PACK_AB R175, R14, R175 ;  /* 0x000000af0eaf723e */ /* 0x000fc400000010ff */
[----:B------:R-:W-:Y:S01]  /*34a0*/  F2FP.BF16.F32.PACK_AB R169, R20, R169 ;  /* 0x000000a914a9723e */ /* 0x000fe200000010ff */
[----:B------:R-:W-:Y:S01]  /*34b0*/  FADD.FTZ R46, R26, R25 ;  /* 0x000000191a2e7221 */ /* 0x000fe20000010000 */
[----:B------:R-:W-:Y:S01]  /*34c0*/  F2FP.BF16.F32.PACK_AB R171, R24, R171 ;  /* 0x000000ab18ab723e */ /* 0x000fe200000010ff */
[----:B------:R-:W3:Y:S01]  /*34d0*/  MUFU.EX2 R172, R41 ;  /* 0x0000002900ac7308 */ /* 0x000ee20000000800 */
[----:B-1----:R-:W-:Y:S01]  /*34e0*/  FADD.FTZ R44, R178, R3 ;  /* 0x00000003b22c7221 */ /* 0x002fe20000010000 */
[----:B------:R-:W-:Y:S01]  /*34f0*/  FADD.FTZ R25, R155, R46 ;  /* 0x0000002e9b197221 */ /* 0x000fe20000010000 */
[----:B0-----:R-:W-:Y:S01]  /*3500*/  @P2 IMAD.HI.U32 R33, R2, R33, RZ ;  /* 0x0000002102212227 */ /* 0x001fe200078e00ff */
[----:B------:R-:W-:-:S03]  /*3510*/  F2FP.BF16.F32.PACK_AB R153, R26, R153 ;  /* 0x000000991a99723e */ /* 0x000fc600000010ff */
[C---:B------:R-:W-:Y:S01]  /*3520*/  FADD.FTZ R46, R28.reuse, R25 ;  /* 0x000000191c2e7221 */ /* 0x040fe20000010000 */
[----:B------:R-:W-:Y:S01]  /*3530*/  F2FP.BF16.F32.PACK_AB R155, R28, R155 ;  /* 0x0000009b1c9b723e */ /* 0x000fe200000010ff */
[----:B------:R-:W0:Y:S01]  /*3540*/  MUFU.EX2 R27, R27 ;  /* 0x0000001b001b7308 */ /* 0x000e220000000800 */
[----:B--2---:R-:W-:Y:S01]  /*3550*/  FADD.FTZ R3, R21, R44 ;  /* 0x0000002c15037221 */ /* 0x004fe20000010000 */
[----:B------:R-:W-:Y:S01]  /*3560*/  FADD.FTZ R25, R157, R46 ;  /* 0x0000002e9d197221 */ /* 0x000fe20000010000 */
[----:B------:R-:W-:Y:S02]  /*3570*/  @P2 SHF.R.U32.HI R29, RZ, R48, R33 ;  /* 0x00000030ff1d2219 */ /* 0x000fe40000011621 */
[C---:B------:R-:W-:Y:S01]  /*3580*/  F2FP.BF16.F32.PACK_AB R157, R30.reuse, R157 ;  /* 0x0000009d1e9d723e */ /* 0x040fe200000010ff */
[----:B------:R-:W-:Y:S01]  /*3590*/  FADD.FTZ R46, R30, R25 ;  /* 0x000000191e2e7221 */ /* 0x000fe20000010000 */
[----:B------:R-:W-:Y:S01]  /*35a0*/  IADD3 R29, R29, R16, -R17 ;  /* 0x000000101d1d7210 */ /* 0x000fe20007ffe811 */
[----:B------:R-:W1:Y:S01]  /*35b0*/  MUFU.EX2 R174, R45 ;  /* 0x0000002d00ae7308 */ /* 0x000e620000000800 */
[----:B---3--:R-:W-:Y:S01]  /*35c0*/  FADD.FTZ R44, R172, R3 ;  /* 0x00000003ac2c7221 */ /* 0x008fe20000010000 */
[----:B------:R-:W-:Y:S01]  /*35d0*/  FADD.FTZ R25, R159, R46 ;  /* 0x0000002e9f197221 */ /* 0x000fe20000010000 */
[----:B------:R-:W-:-:S02]  /*35e0*/  SHF.R.S32.HI R48, RZ, 0x1f, R29 ;  /* 0x0000001fff307819 */ /* 0x000fc4000001141d */
[C---:B------:R-:W-:Y:S01]  /*35f0*/  F2FP.BF16.F32.PACK_AB R159, R32.reuse, R159 ;  /* 0x0000009f209f723e */ /* 0x040fe200000010ff */
[----:B------:R-:W-:Y:S01]  /*3600*/  FADD.FTZ R6, R32, R25 ;  /* 0x0000001920067221 */ /* 0x000fe20000010000 */
[----:B------:R-:W-:Y:S01]  /*3610*/  LEA.HI R48, R48, R29, RZ, 0x7 ;  /* 0x0000001d30307211 */ /* 0x000fe200078f38ff */
[----:B------:R-:W2:Y:S01]  /*3620*/  MUFU.EX2 R31, R31 ;  /* 0x0000001f001f7308 */ /* 0x000ea20000000800 */
[----:B0-----:R-:W-:Y:S01]  /*3630*/  FADD.FTZ R3, R27, R44 ;  /* 0x0000002c1b037221 */ /* 0x001fe20000010000 */
[----:B------:R-:W-:Y:S01]  /*3640*/  FADD.FTZ R25, R161, R6 ;  /* 0x00000006a1197221 */ /* 0x000fe20000010000 */
[----:B------:R-:W-:Y:S02]  /*3650*/  F2FP.BF16.F32.PACK_AB R161, R34, R161 ;  /* 0x000000a122a1723e */ /* 0x000fe400000010ff */
[----:B------:R-:W-:Y:S01]  /*3660*/  F2FP.BF16.F32.PACK_AB R182, R182, R11 ;  /* 0x0000000bb6b6723e */ /* 0x000fe200000010ff */
[----:B------:R-:W-:Y:S01]  /*3670*/  FADD.FTZ R6, R34, R25 ;  /* 0x0000001922067221 */ /* 0x000fe20000010000 */
[----:B------:R-:W-:Y:S01]  /*3680*/  F2FP.BF16.F32.PACK_AB R176, R176, R13 ;  /* 0x0000000db0b0723e */ /* 0x000fe200000010ff */
[----:B------:R-:W0:Y:S01]  /*3690*/  MUFU.EX2 R168, R49 ;  /* 0x0000003100a87308 */ /* 0x000e220000000800 */
[----:B-1----:R-:W-:Y:S01]  /*36a0*/  FADD.FTZ R44, R174, R3 ;  /* 0x00000003ae2c7221 */ /* 0x002fe20000010000 */
[----:B------:R-:W-:Y:S01]  /*36b0*/  FADD.FTZ R25, R163, R6 ;  /* 0x00000006a3197221 */ /* 0x000fe20000010000 */
[----:B------:R-:W-:-:S02]  /*36c0*/  F2FP.BF16.F32.PACK_AB R163, R36, R163 ;  /* 0x000000a324a3723e */ /* 0x000fc400000010ff */
[----:B------:R-:W-:Y:S01]  /*36d0*/  F2FP.BF16.F32.PACK_AB R178, R178, R15 ;  /* 0x0000000fb2b2723e */ /* 0x000fe200000010ff */
[----:B------:R-:W-:Y:S01]  /*36e0*/  FADD.FTZ R6, R36, R25 ;  /* 0x0000001924067221 */ /* 0x000fe20000010000 */
[----:B------:R-:W-:Y:S01]  /*36f0*/  F2FP.BF16.F32.PACK_AB R172, R172, R21 ;  /* 0x00000015acac723e */ /* 0x000fe200000010ff */
[----:B------:R-:W1:Y:S01]  /*3700*/  MUFU.EX2 R35, R35 ;  /* 0x0000002300237308 */ /* 0x000e620000000800 */
[----:B--2---:R-:W-:Y:S01]  /*3710*/  FADD.FTZ R3, R31, R44 ;  /* 0x0000002c1f037221 */ /* 0x004fe20000010000 */
[----:B------:R-:W-:Y:S01]  /*3720*/  FADD.FTZ R25, R165, R6 ;  /* 0x00000006a5197221 */ /* 0x000fe20000010000 */
[----:B------:R-:W-:Y:S02]  /*3730*/  F2FP.BF16.F32.PACK_AB R165, R38, R165 ;  /* 0x000000a526a5723e */ /* 0x000fe400000010ff */
[----:B------:R-:W-:Y:S01]  /*3740*/  F2FP.BF16.F32.PACK_AB R174, R174, R27 ;  /* 0x0000001baeae723e */ /* 0x000fe200000010ff */
[----:B------:R-:W-:Y:S02]  /*3750*/  FADD.FTZ R6, R38, R25 ;  /* 0x0000001926067221 */ /* 0x000fe40000010000 */
        /* <DEDUP_REMOVED lines=47> */
[----:B------:R-:W-:Y:S02]  /*3a50*/  SHF.R.S32.HI R9, RZ, 0x7, R48 ;  /* 0x00000007ff097819 */ /* 0x000fe40000011430 */
[----:B------:R-:W-:Y:S02]  /*3a60*/  F2FP.BF16.F32.PACK_AB R166, R40, R67 ;  /* 0x0000004328a6723e */ /* 0x000fe400000010ff */
[----:B------:R-:W-:Y:S01]  /*3a70*/  VIMNMX R9, RZ, R9, !PT ;  /* 0x00000009ff097248 */ /* 0x000fe20007fe0100 */
[----:B-1----:R-:W-:-:S03]  /*3a80*/  FADD.FTZ R25, R167, R6 ;  /* 0x00000006a7197221 */ /* 0x002fc60000010000 */
[----:B------:R-:W-:Y:S01]  /*3a90*/  ISETP.GE.AND P3, PT, R10, R9, PT ;  /* 0x000000090a00720c */ /* 0x000fe20003f66270 */
[C---:B--2---:R-:W-:Y:S01]  /*3aa0*/  FADD.FTZ R3, R42.reuse, R25 ;  /* 0x000000192a037221 */ /* 0x044fe20000010000 */
[----:B------:R-:W-:-:S11]  /*3ab0*/  F2FP.BF16.F32.PACK_AB R167, R42, R167 ;  /* 0x000000a72aa7723e */ /* 0x000fd600000010ff */
[----:B------:R-:W-:Y:S05]  /*3ac0*/  @!P3 BRA `(.L_x_9164) ;  /* 0x000000280050b947 */ /* 0x000fea0003800000 */
[----:B------:R-:W-:Y:S01]  /*3ad0*/  IMAD.MOV.U32 R8, RZ, RZ, R5 ;  /* 0x000000ffff087224 */ /* 0x000fe200078e0005 */
[----:B------:R-:W-:Y:S01]  /*3ae0*/  UMOV UR44, UR36 ;  /* 0x00000024002c7c82 */ /* 0x000fe20008000000 */
[----:B------:R-:W-:Y:S01]  /*3af0*/  IMAD.MOV.U32 R6, RZ, RZ, R7 ;  /* 0x000000ffff067224 */ /* 0x000fe200078e0007 */
[----:B------:R-:W-:Y:S01]  /*3b00*/  UMOV UR43, UR37 ;  /* 0x00000025002b7c82 */ /* 0x000fe20008000000 */
[----:B------:R-:W-:-:S07]  /*3b10*/  IMAD.MOV.U32 R151, RZ, RZ, RZ ;  /* 0x000000ffff977224 */ /* 0x000fce00078e00ff */
.L_x_9173:
        /* <DEDUP_REMOVED lines=9> */
.L_x_9166:
[----:B------:R-:W-:Y:S01]  /*3bb0*/  ULEA UR6, UR37, UR38, 0x3 ;  /* 0x0000002625067291 */ /* 0x000fe2000f8e183f */
[----:B------:R-:W-:-:S05]  /*3bc0*/  IMAD.U32 R0, RZ, RZ, UR36 ;  /* 0x00000024ff007e24 */ /* 0x000fca000f8e00ff */
[----:B------:R-:W-:-:S04]  /*3bd0*/  SHF.L.U32 R0, R0, 0x1f, RZ ;  /* 0x0000001f00007819 */ /* 0x000fc800000006ff */
[----:B------:R0:W1:Y:S01]  /*3be0*/  SYNCS.PHASECHK.TRANS64.TRYWAIT P3, [UR6+0x28830], R0 ;  /* 0x02883000ff0075a7 */ /* 0x0000620008060146 */
[----:B------:R-:W-:Y:S05]  /*3bf0*/  @!P0 BRA `(.L_x_9167) ;  /* 0x0000000000048947 */ /* 0x000fea0003800000 */
[----:B------:R-:W-:Y:S01]  /*3c00*/  BPT.TRAP 0x1 ;  /* 0x000000040000795c */ /* 0x000fe20000300000 */
.L_x_9167:
[----:B-1----:R-:W-:Y:S05]  /*3c10*/  @P3 BRA `(.L_x_9165) ;  /* 0x0000000000083947 */ /* 0x002fea0003800000 */
[----:B------:R-:W1:Y:S02]  /*3c20*/  SYNCS.PHASECHK.TRANS64.TRYWAIT P3, [UR6+0x28830], R0 ;  /* 0x02883000ff0075a7 */ /* 0x000e640008060146 */
[----:B-1----:R-:W-:Y:S05]  /*3c30*/  @!P3 BRA `(.L_x_9168) ;  /* 0x000000d000fcb947 */ /* 0x002fea0003800000 */
.L_x_9165:
[----:B-1----:R-:W1:Y:S01]  /*3c40*/  S2R R5, SR_TID.X ;  /* 0x0000000000057919 */ /* 0x002e620000002100 */
[----:B------:R-:W-:Y:S01]  /*3c50*/  ULEA UR34, UR37, UR42, 0xb ;  /* 0x0000002a25227291 */ /* 0x000fe2000f8e583f */
[----:B------:R-:W-:Y:S01]  /*3c60*/  UMOV UR35, 0x40000040 ;  /* 0x4000004000237882 */ /* 0x000fe20000000000 */
[----:B------:R-:W-:Y:S02]  /*3c70*/  UMOV UR7, 0x40000040 ;  /* 0x4000004000077882 */ /* 0x000fe40000000000 */
        /* <DEDUP_REMOVED lines=13> */
[----:B-1----:R-:W-:-:S05]  /*3d50*/  SHF.R.U32.HI R5, RZ, 0x7, R5 ;  /* 0x00000007ff057819 */ /* 0x002fca0000011605 */
[----:B0-----:R-:W-:-:S05]  /*3d60*/  VIADD R0, R5, 0x8 ;  /* 0x0000000805007836 */ /* 0x001fca0000000000 */
[----:B------:R0:W-:Y:S06]  /*3d70*/  BAR.SYNC.DEFER_BLOCKING R0, 0x100 ;  /* 0x000400000000751d */ /* 0x0001ec0000010000 */
        /* <DEDUP_REMOVED lines=27> */
.L_x_9170:
[----:B------:R-:W-:Y:S01]  /*3f30*/  ULEA UR6, UR43, UR38, 0x3 ;  /* 0x000000262b067291 */ /* 0x000fe2000f8e183f */
[----:B------:R-:W-:-:S05]  /*3f40*/  IMAD.U32 R0, RZ, RZ, UR44 ;  /* 0x0000002cff007e24 */ /* 0x000fca000f8e00ff */
[----:B------:R-:W-:-:S04]  /*3f50*/  SHF.L.U32 R0, R0, 0x1f, RZ ;  /* 0x0000001f00007819 */ /* 0x000fc800000006ff */
[----:B------:R0:W1:Y:S01]  /*3f60*/  SYNCS.PHASECHK.TRANS64.TRYWAIT P3, [UR6+0x28850], R0 ;  /* 0x02885000ff0075a7 */ /* 0x0000620008060146 */
[----:B------:R-:W-:Y:S05]  /*3f70*/  @!P0 BRA `(.L_x_9171) ;  /* 0x0000000000048947 */ /* 0x000fea0003800000 */
[----:B------:R-:W-:Y:S01]  /*3f80*/  BPT.TRAP 0x1 ;  /* 0x000000040000795c */ /* 0x000fe20000300000 */
.L_x_9171:
[----:B-1----:R-:W-:Y:S05]  /*3f90*/  @P3 BRA `(.L_x_9169) ;  /* 0x0000000000083947 */ /* 0x002fea0003800000 */
[----:B------:R-:W1:Y:S02]  /*3fa0*/  SYNCS.PHASECHK.TRANS64.TRYWAIT P3, [UR6+0x28850], R0 ;  /* 0x02885000ff0075a7 */ /* 0x000e640008060146 */
[----:B-1----:R-:W-:Y:S05]  /*3fb0*/  @!P3 BRA `(.L_x_9172) ;  /* 0x000000d00034b947 */ /* 0x002fea0003800000 */
.L_x_9169:
[----:B------:R-:W-:Y:S01]  /*3fc0*/  UIADD3 UR6, UR38, 0x400, URZ ;  /* 0x0000040026067890 */ /* 0x000fe2000fffe03f */
[----:B------:R-:W-:Y:S01]  /*3fd0*/  WARPGROUP.ARRIVE ;  /* 0x00000000000079c5 */ /* 0x000fe20000000000 */
[----:B------:R-:W-:Y:S01]  /*3fe0*/  UMOV UR7, 0x40000040 ;  /* 0x4000004000077882 */ /* 0x000fe20000000000 */
[----:B------:R-:W-:Y:S01]  /*3ff0*/  UMOV UR11, 0x40000040 ;  /* 0x40000040000b7882 */ /* 0x000fe20000000000 */
[----:B------:R-:W-:Y:S01]  /*4000*/  USHF.R.U32.HI UR6, URZ, 0x4, UR6 ;  /* 0x000000043f067899 */ /* 0x000fe20008011606 */
[----:B-1----:R-:W1:Y:S01]  /*4010*/  @P2 LDC R5, c[0x0][0x44c] ;  /* 0x00011300ff052b82 */ /* 0x002e620000000800 */
[----:B------:R-:W-:Y:S01]  /*4020*/  IMAD.IADD R14, R23, 0x1, R2 ;  /* 0x00000001170e7824 */ /* 0x000fe200078e0202 */
[----:B------:R-:W2:Y:S01]  /*4030*/  S2R R198, SR_TID.X ;  /* 0x0000000000c67919 */ /* 0x000ea20000002100 */
[----:B------:R-:W-:Y:S01]  /*4040*/  ULOP3.LUT UR6, UR6, 0x3fff, URZ, 0xc0, !UPT ;  /* 0x00003fff06067892 */ /* 0x000fe2000f8ec03f */
[----:B------:R-:W-:-:S03]  /*4050*/  UMOV UR44, UR36 ;  /* 0x00000024002c7c82 */ /* 0x000fc60008000000 */
[----:B------:R-:W-:Y:S01]  /*4060*/  ULOP3.LUT UR6, UR6, 0x4000000, URZ, 0xfc, !UPT ;  /* 0x0400000006067892 */ /* 0x000fe2000f8efc3f */
[----:B0-----:R-:W0:Y:S03]  /*4070*/  @P2 LDC R0, c[0x0][0x450] ;  /* 0x00011400ff002b82 */ /* 0x001e260000000800 */
[----:B------:R-:W-:-:S04]  /*4080*/  ULEA UR6, UR43, UR6, 0xb ;  /* 0x000000062b067291 */ /* 0x000fc8000f8e583f */
[----:B------:R-:W-:-:S05]  /*4090*/  UIADD3 UR10, UR6, 0x80, URZ ;  /* 0x00000080060a7890 */ /* 0x000fca000fffe03f */
[----:B------:R-:W-:Y:S01]  /*40a0*/  HGMMA.64x128x16.F32.BF16 R88, R180, gdesc[UR4].tnspB, R88, gsb0 ;  /* 0x41e00004b4587df0 */ /* 0x000fe20008001858 */
[----:B------:R-:W-:Y:S01]  /*40b0*/  UMOV UR7, 0x40000040 ;  /* 0x4000004000077882 */ /* 0x000fe20000000000 */
[----:B-1----:R-:W-:-:S05]  /*40c0*/  @P2 IMAD.HI.U32 R5, R14, R5, RZ ;  /* 0x000000050e052227 */ /* 0x002fca00078e00ff */
[----:B0-----:R-:W-:Y:S01]  /*40d0*/  @P2 SHF.R.U32.HI R14, RZ, R0, R5 ;  /* 0x00000000ff0e2219 */ /* 0x001fe20000011605 */
[----:B------:R-:W-:Y:S01]  /*40e0*/  IMAD.MOV.U32 R5, RZ, RZ, -0x80 ;  /* 0xffffff80ff057424 */ /* 0x000fe200078e00ff */
[----:B--2---:R-:W-:-:S03]  /*40f0*/  SHF.R.U32.HI R198, RZ, 0x7, R198 ;  /* 0x00000007ffc67819 */ /* 0x004fc600000116c6 */
[----:B------:R-:W0:Y:S01]  /*4100*/  SHFL.IDX PT, R7, R14, 0x1, 0x1c1f ;  /* 0x003c1f000e077f89 */ /* 0x000e2200000e0000 */
[----:B------:R-:W-:-:S04]  /*4110*/  IMAD R5, R10, R5, 0x1 ;  /* 0x000000010a057424 */ /* 0x000fc800078e0205 */
[----:B------:R-:W-:-:S05]  /*4120*/  IMAD R5, R22, -0x2, R5 ;  /* 0xfffffffe16057824 */ /* 0x000fca00078e0205 */
[----:B------:R-:W-:-:S05]  /*4130*/  IADD3 R12, -R17, R5, R16 ;  /* 0x00000005110c7210 */ /* 0x000fca0007ffe110 */
[----:B0-----:R-:W-:-:S05]  /*4140*/  IMAD.IADD R0, R12, 0x1, R7 ;  /* 0x000000010c007824 */ /* 0x001fca00078e0207 */
        /* <DEDUP_REMOVED lines=10> */
[----:B------:R-:W-:Y:S01]  /*41f0*/  HGMMA.64x128x16.F32.BF16 R88, R176, gdesc[UR8].tnspB, R88, gsb0 ;  /* 0x41e00008b0587df0 */ /* 0x000fe20008001858 */
[----:B------:R-:W-:Y:S01]  /*4200*/  UIADD3 UR10, UR6, 0x100, URZ ;  /* 0x00000100060a7890 */ /* 0x000fe2000fffe03f */
[----:B------:R-:W-:Y:S01]  /*4210*/  FMNMX.FTZ R20, R181, R20, !PT ;  /* 0x00000014b5147209 */ /* 0x000fe20007810000 */
[----:B------:R-:W-:Y:S01]  /*4220*/  UMOV UR11, 0x40000040 ;  /* 0x40000040000b7882 */ /* 0x000fe20000000000 */
[----:B------:R-:W-:Y:S02]  /*4230*/  ISETP.GT.AND P3, PT, R0, 0x10, PT ;  /* 0x000000100000780c */ /* 0x000fe40003f64270 */
[----:B------:R-:W-:Y:S02]  /*4240*/  FSEL R201, R31, -INF , P4 ;  /* 0xff8000001fc97808 */ /* 0x000fe40002000000 */
[----:B------:R-:W-:-:S02]  /*4250*/  FMNMX.FTZ R20, R183, R20, !PT ;  /* 0x00000014b7147209 */ /* 0x000fc40007810000 */
[C---:B------:R-:W-:Y:S02]  /*4260*/  ISETP.GT.AND P4, PT, R0.reuse, 0x11, PT ;  /* 0x000000110000780c */ /* 0x040fe40003f84270 */
[----:B------:R-:W-:Y:S02]  /*4270*/  FMNMX.FTZ R20, R201, R20, !PT ;  /* 0x00000014c9147209 */ /* 0x000fe40007810000 */
[----:B------:R-:W-:Y:S02]  /*4280*/  FSEL R199, R35, -INF , P4 ;  /* 0xff80000023c77808 */ /* 0x000fe40002000000 */
[----:B------:R-:W-:Y:S01]  /*4290*/  ISETP.GT.AND P4, PT, R0, 0x19, PT ;  /* 0x000000190000780c */ /* 0x000fe20003f84270 */
[----:B------:R-:W-:Y:S02]  /*42a0*/  WARPGROUP.DEPBAR.LE gsb0, 0x0 ;  /* 0x00008000000079c5 */ /* 0x000fe40000010000 */
[----:B------:R-:W-:Y:S01]  /*42b0*/  WARPGROUP.ARRIVE ;  /* 0x00000000000079c5 */ /* 0x000fe20000000000 */
[----:B------:R-:W-:-:S02]  /*42c0*/  FSEL R177, R34, -INF , P3 ;  /* 0xff80000022b17808 */ /* 0x000fc40001800000 */
[----:B------:R-:W-:Y:S02]  /*42d0*/  ISETP.GT.AND P3, PT, R0, 0x18, PT ;  /* 0x000000180000780c */ /* 0x000fe40003f64270 */
[----:B------:R-:W-:Y:S01]  /*42e0*/  FMNMX.FTZ R20, R177, R20, !PT ;  /* 0x00000014b1147209 */ /* 0x000fe20007810000 */
[----:B------:R-:W-:Y:S01]  /*42f0*/  HGMMA.64x128x16.F32.BF16 R88, R172, gdesc[UR8].tnspB, R88, gsb0 ;  /* 0x41e00008ac587df0 */ /* 0x000fe20008001858 */
[----:B------:R-:W-:Y:S01]  /*4300*/  UIADD3 UR10, UR6, 0x180, URZ ;  /* 0x00000180060a7890 */ /* 0x000fe2000fffe03f */
[----:B------:R-:W-:Y:S01]  /*4310*/  FSEL R179, R38, -INF , P3 ;  /* 0xff80000026b37808 */ /* 0x000fe20001800000 */
[----:B------:R-:W-:Y:S01]  /*4320*/  UMOV UR11, 0x40000040 ;  /* 0x40000040000b7882 */ /* 0x000fe20000000000 */
[----:B------:R-:W-:Y:S02]  /*4330*/  FMNMX.FTZ R20, R199, R20, !PT ;  /* 0x00000014c7147209 */ /* 0x000fe40007810000 */
[----:B------:R-:W-:Y:S02]  /*4340*/  ISETP.GT.AND P3, PT, R0, 0x20, PT ;  /* 0x000000200000780c */ /* 0x000fe40003f64270 */
[----:B------:R-:W-:Y:S01]  /*4350*/  FMNMX.FTZ R20, R179, R20, !PT ;  /* 0x00000014b3147209 */ /* 0x000fe20007810000 */
[----:B------:R-:W-:-:S02]  /*4360*/  WARPGROUP.DEPBAR.LE gsb0, 0x0 ;  /* 0x00008000000079c5 */ /* 0x000fc40000010000 */
        /* <DEDUP_REMOVED lines=77> */
[----:B------:R-:W-:Y:S01]  /*4840*/  FSEL R39, R86, -INF , P3 ;  /* 0xff80000056277808 */ /* 0x000fe20001800000 */
[----:B------:R-:W0:Y:S01]  /*4850*/  LDC R0, c[0x0][0x988] ;  /* 0x00026200ff007b82 */ /* 0x000e220000000800 */
[----:B------:R-:W-:Y:S02]  /*4860*/  FMNMX.FTZ R20, R83, R20, !PT ;  /* 0x0000001453147209 */ /* 0x000fe40007810000 */
[----:B------:R-:W-:Y:S02]  /*4870*/  FSEL R87, R87, -INF , P4 ;  /* 0xff80000057577808 */ /* 0x000fe40002000000 */
[----:B------:R-:W-:-:S04]  /*4880*/  FMNMX.FTZ R20, R39, R20, !PT ;  /* 0x0000001427147209 */ /* 0x000fc80007810000 */
[----:B------:R-:W-:-:S05]  /*4890*/  FMNMX.FTZ R20, R87, R20, !PT ;  /* 0x0000001457147209 */ /* 0x000fca0007810000 */
[----:B------:R-:W1:Y:S01]  /*48a0*/  SHFL.BFLY PT, R5, R20, 0x2, 0x1f ;  /* 0x0c401f0014057f89 */ /* 0x000e6200000e0000 */
[----:B------:R-:W-:Y:S02]  /*48b0*/  WARPGROUP.DEPBAR.LE gsb0, 0x0 ;  /* 0x00008000000079c5 */ /* 0x000fe40000010000 */
[----:B------:R-:W-:Y:S01]  /*48c0*/  WARPGROUP.ARRIVE ;  /* 0x00000000000079c5 */ /* 0x000fe20000000000 */
[----:B------:R-:W2:Y:S05]  /*48d0*/  SHFL.IDX PT, R153, R14, RZ, 0x1c1f ;  /* 0x001c1fff0e997589 */ /* 0x000eaa00000e0000 */
[----:B------:R-:W-:Y:S01]  /*48e0*/  HGMMA.64x128x16.F32.BF16 R88, R156, gdesc[UR8].tnspB, R88, gsb0 ;  /* 0x41e000089c587df0 */ /* 0x000fe20008001858 */
[----:B------:R-:W-:Y:S01]  /*48f0*/  UIADD3 UR10, UR6, 0x300, URZ ;  /* 0x00000300060a7890 */ /* 0x000fe2000fffe03f */
[----:B------:R-:W-:Y:S01]  /*4900*/  UMOV UR11, 0x40000040 ;  /* 0x40000040000b7882 */ /* 0x000fe20000000000 */
[----:B------:R-:W-:Y:S01]  /*4910*/  UIADD3 UR6, UR6, 0x380, URZ ;  /* 0x0000038006067890 */ /* 0x000fe2000fffe03f */
[----:B-1----:R-:W-:-:S05]  /*4920*/  FMNMX.FTZ R26, R20, R5, !PT ;  /* 0x00000005141a7209 */ /* 0x002fca0007810000 */
[----:B------:R-:W1:Y:S01]  /*4930*/  SHFL.BFLY PT, R5, R26, 0x1, 0x1f ;  /* 0x0c201f001a057f89 */ /* 0x000e6200000e0000 */
[----:B--2---:R-:W-:-:S05]  /*4940*/  IMAD.IADD R34, R12, 0x1, R153 ;  /* 0x000000010c227824 */ /* 0x004fca00078e0299 */
        /* <DEDUP_REMOVED lines=12> */
[----:B-1----:R-:W-:Y:S02]  /*4a10*/  FMNMX.FTZ R5, R26, R5, !PT ;  /* 0x000000051a057209 */ /* 0x002fe40007810000 */
[C---:B------:R-:W-:Y:S02]  /*4a20*/  ISETP.GT.AND P5, PT, R34.reuse, 0x11, PT ;  /* 0x000000112200780c */ /* 0x040fe40003fa4270 */
[----:B------:R-:W-:Y:S01]  /*4a30*/  FMNMX.FTZ R20, R29, R20, !PT ;  /* 0x000000141d147209 */ /* 0x000fe20007810000 */
[----:B0-----:R-:W-:Y:S01]  /*4a40*/  FMUL.FTZ R30, R5, R0 ;  /* 0x00000000051e7220 */ /* 0x001fe20000410000 */
[----:B------:R-:W-:Y:S02]  /*4a50*/  FSEL R33, R33, -INF , P5 ;  /* 0xff80000021217808 */ /* 0x000fe40002800000 */
[----:B------:R-:W-:Y:S02]  /*4a60*/  FSETP.NEU.FTZ.AND P3, PT, R5, -INF , PT ;  /* 0xff8000000500780b */ /* 0x000fe40003f7d000 */
[----:B------:R-:W-:-:S02]  /*4a70*/  ISETP.GT.AND P5, PT, R34, 0x19, PT ;  /* 0x000000192200780c */ /* 0x000fc40003fa4270 */
        /* <DEDUP_REMOVED lines=19> */
[-CC-:B------:R-:W-:Y:S01]  /*4bb0*/  FFMA.FTZ R173, R173, R0.reuse, -R12.reuse ;  /* 0x00000000adad7223 */ /* 0x180fe2000001080c */
[C---:B------:R-:W-:Y:S01]  /*4bc0*/  ISETP.GT.AND P5, PT, R34.reuse, 0x39, PT ;  /* 0x000000392200780c */ /* 0x040fe20003fa4270 */
[-CC-:B------:R-:W-:Y:S01]  /*4bd0*/  FFMA.FTZ R11, R11, R0.reuse, -R12.reuse ;  /* 0x000000000b0b7223 */ /* 0x180fe2000001080c */
[-CC-:B------:R-:W-:Y:S01]  /*4be0*/  FFMA.FTZ R15, R15, R0.reuse, -R12.reuse ;  /* 0x000000000f0f7223 */ /* 0x180fe2000001080c */
[----:B------:R-:W-:Y:S01]  /*4bf0*/  FFMA.FTZ R46, R79, R0, -R12 ;  /* 0x000000004f2e7223 */ /* 0x000fe2000001080c */
[----:B------:R-:W-:Y:S01]  /*4c00*/  FSEL R53, R53, -INF , P5 ;  /* 0xff80000035357808 */ /* 0x000fe20002800000 */
[----:B------:R-:W-:Y:S01]  /*4c10*/  MUFU.EX2 R183, R183 ;  /* 0x000000b700b77308 */ /* 0x000fe20000000800 */
[----:B------:R-:W-:-:S04]  /*4c20*/  ISETP.GT.AND P5, PT, R34, 0x41, PT ;  /* 0x000000412200780c */ /* 0x000fc80003fa4270 */
[----:B------:R-:W-:Y:S02]  /*4c30*/  FSEL R57, R57, -INF , P5 ;  /* 0xff80000039397808 */ /* 0x000fe40002800000 */
[C---:B------:R-:W-:Y:S01]  /*4c40*/  ISETP.GT.AND P5, PT, R34.reuse, 0x49, PT ;  /* 0x000000492200780c */ /* 0x040fe20003fa4270 */
[----:B------:R-:W-:Y:S03]  /*4c50*/  MUFU.EX2 R177, R177 ;  /* 0x000000b100b17308 */ /* 0x000fe60000000800 */
[----:B------:R-:W-:Y:S02]  /*4c60*/  FSEL R61, R61, -INF , P5 ;  /* 0xff8000003d3d7808 */ /* 0x000fe40002800000 */
[----:B------:R-:W-:-:S03]  /*4c70*/  ISETP.GT.AND P5, PT, R34, 0x51, PT ;  /* 0x000000512200780c */ /* 0x000fc60003fa4270 */
[----:B------:R-:W-:Y:S01]  /*4c80*/  MUFU.EX2 R179, R179 ;  /* 0x000000b300b37308 */ /* 0x000fe20000000800 */
[----:B------:R-:W-:Y:S02]  /*4c90*/  FSEL R65, R65, -INF , P5 ;  /* 0xff80000041417808 */ /* 0x000fe40002800000 */
[----:B------:R-:W-:-:S04]  /*4ca0*/  ISETP.GT.AND P5, PT, R34, 0x59, PT ;  /* 0x000000592200780c */ /* 0x000fc80003fa4270 */
        /* <DEDUP_REMOVED lines=13> */
[----:B------:R-:W-:Y:S02]  /*4d80*/  WARPGROUP.DEPBAR.LE gsb0, 0x0 ;  /* 0x00008000000079c5 */ /* 0x000fe40000010000 */
[----:B------:R-:W-:Y:S01]  /*4d90*/  FSEL R157, R32, -INF , P4 ;  /* 0xff800000209d7808 */ /* 0x000fe20002000000 */
[----:B------:R-:W-:Y:S01]  /*4da0*/  WARPGROUP.ARRIVE ;  /* 0x00000000000079c5 */ /* 0x000fe20000000000 */
[----:B------:R-:W-:Y:S01]  /*4db0*/  ISETP.GT.AND P4, PT, R34, 0x18, PT ;  /* 0x000000182200780c */ /* 0x000fe20003f84270 */
[--C-:B------:R-:W-:Y:S01]  /*4dc0*/  FFMA.FTZ R32, R171, R0, -R12.reuse ;  /* 0x00000000ab207223 */ /* 0x100fe2000001080c */
[----:B------:R-:W-:Y:S02]  /*4dd0*/  FMNMX.FTZ R24, R157, R20, !PT ;  /* 0x000000149d187209 */ /* 0x000fe40007810000 */
[----:B------:R-:W-:Y:S01]  /*4de0*/  FSEL R159, R36, -INF , P4 ;  /* 0xff800000249f7808 */ /* 0x000fe20002000000 */
[----:B------:R0:W-:Y:S01]  /*4df0*/  MUFU.EX2 R20, R26 ;  /* 0x0000001a00147308 */ /* 0x0001e20000000800 */
[----:B------:R-:W-:Y:S01]  /*4e00*/  FMNMX.FTZ R24, R33, R24, !PT ;  /* 0x0000001821187209 */ /* 0x000fe20007810000 */
[----:B------:R-:W-:Y:S01]  /*4e10*/  HGMMA.64x128x16.F32.BF16 R88, R160, gdesc[UR8].tnspB, R88, gsb0 ;  /* 0x41e00008a0587df0 */ /* 0x000fe20008001858 */
[----:B------:R-:W-:Y:S01]  /*4e20*/  ISETP.GT.AND P4, PT, R34, 0x20, PT ;  /* 0x000000202200780c */ /* 0x000fe20003f84270 */
[----:B------:R-:W-:Y:S01]  /*4e30*/  FFMA.FTZ R36, R47, R0, -R12 ;  /* 0x000000002f247223 */ /* 0x000fe2000001080c */
[----:B------:R-:W-:-:S02]  /*4e40*/  FMNMX.FTZ R24, R159, R24, !PT ;  /* 0x000000189f187209 */ /* 0x000fc40007810000 */
[----:B------:R-:W-:Y:S01]  /*4e50*/  FSEL R201, R40, -INF , P4 ;  /* 0xff80000028c97808 */ /* 0x000fe20002000000 */
[--C-:B------:R-:W-:Y:S01]  /*4e60*/  FFMA.FTZ R40, R51, R0, -R12.reuse ;  /* 0x0000000033287223 */ /* 0x100fe2000001080c */
[----:B------:R-:W-:Y:S02]  /*4e70*/  FMNMX.FTZ R24, R37, R24, !PT ;  /* 0x0000001825187209 */ /* 0x000fe40007810000 */
[----:B------:R-:W-:Y:S02]  /*4e80*/  ISETP.GT.AND P4, PT, R34, 0x28, PT ;  /* 0x000000282200780c */ /* 0x000fe40003f84270 */
[----:B0-----:R-:W-:Y:S02]  /*4e90*/  FMNMX.FTZ R26, R201, R24, !PT ;  /* 0x00000018c91a7209 */ /* 0x001fe40007810000 */
[----:B------:R-:W-:Y:S01]  /*4ea0*/  FSEL R199, R44, -INF , P4 ;  /* 0xff8000002cc77808 */ /* 0x000fe20002000000 */
[----:B------:R0:W-:Y:S01]  /*4eb0*/  MUFU.EX2 R24, R28 ;  /* 0x0000001c00187308 */ /* 0x0001e20000000800 */
[----:B------:R-:W-:Y:S01]  /*4ec0*/  FMNMX.FTZ R26, R41, R26, !PT ;  /* 0x0000001a291a7209 */ /* 0x000fe20007810000 */
[----:B------:R-:W-:Y:S01]  /*4ed0*/  FFMA.FTZ R44, R75, R0, -R12 ;  /* 0x000000004b2c7223 */ /* 0x000fe2000001080c */
[----:B------:R-:W-:-:S02]  /*4ee0*/  ISETP.GT.AND P4, PT, R34, 0x30, PT ;  /* 0x000000302200780c */ /* 0x000fc40003f84270 */
[----:B------:R-:W-:Y:S02]  /*4ef0*/  FMNMX.FTZ R26, R199, R26, !PT ;  /* 0x0000001ac71a7209 */ /* 0x000fe40007810000 */
[----:B------:R-:W-:Y:S01]  /*4f00*/  FSEL R203, R48, -INF , P4 ;  /* 0xff80000030cb7808 */ /* 0x000fe20002000000 */
[----:B------:R-:W-:Y:S01]  /*4f10*/  MUFU.EX2 R44, R44 ;  /* 0x0000002c002c7308 */ /* 0x000fe20000000800 */
[----:B------:R-:W-:Y:S02]  /*4f20*/  FMNMX.FTZ R26, R45, R26, !PT ;  /* 0x0000001a2d1a7209 */ /* 0x000fe40007810000 */
[----:B------:R-:W-:Y:S02]  /*4f30*/  ISETP.GT.AND P4, PT, R34, 0x38, PT ;  /* 0x000000382200780c */ /* 0x000fe40003f84270 */
[----:B0-----:R-:W-:Y:S02]  /*4f40*/  FMNMX.FTZ R28, R203, R26, !PT ;  /* 0x0000001acb1c7209 */ /* 0x001fe40007810000 */
[----:B------:R-:W-:Y:S01]  /*4f50*/  FSEL R205, R52, -INF , P4 ;  /* 0xff80000034cd7808 */ /* 0x000fe20002000000 */
[----:B------:R0:W-:Y:S01]  /*4f60*/  MUFU.EX2 R26, R175 ;  /* 0x000000af001a7308 */ /* 0x0001e20000000800 */
[----:B------:R-:W-:Y:S01]  /*4f70*/  FMNMX.FTZ R28, R49, R28, !PT ;  /* 0x0000001c311c7209 */ /* 0x000fe20007810000 */
[----:B------:R-:W-:Y:S01]  /*4f80*/  IMAD.U32 R52, RZ, RZ, UR37 ;  /* 0x00000025ff347e24 */ /* 0x000fe2000f8e00ff */
[----:B------:R-:W-:-:S02]  /*4f90*/  ISETP.GT.AND P4, PT, R34, 0x40, PT ;  /* 0x000000402200780c */ /* 0x000fc40003f84270 */
[----:B------:R-:W-:Y:S02]  /*4fa0*/  FMNMX.FTZ R28, R205, R28, !PT ;  /* 0x0000001ccd1c7209 */ /* 0x000fe40007810000 */
[----:B------:R-:W-:Y:S02]  /*4fb0*/  FSEL R207, R56, -INF , P4 ;  /* 0xff80000038cf7808 */ /* 0x000fe40002000000 */
[----:B------:R-:W-:Y:S01]  /*4fc0*/  FMNMX.FTZ R28, R53, R28, !PT ;  /* 0x0000001c351c7209 */ /* 0x000fe20007810000 */
[-CC-:B0-----:R-:W-:Y:S01]  /*4fd0*/  FFMA.FTZ R175, R169, R0.reuse, -R12.reuse ;  /* 0x00000000a9af7223 */ /* 0x181fe2000001080c */
[----:B------:R-:W-:Y:S01]  /*4fe0*/  ISETP.GT.AND P4, PT, R34, 0x48, PT ;  /* 0x000000482200780c */ /* 0x000fe20003f84270 */
[--C-:B------:R-:W-:Y:S01]  /*4ff0*/  FFMA.FTZ R169, R43, R0, -R12.reuse ;  /* 0x000000002ba97223 */ /* 0x100fe2000001080c */
[----:B------:R-:W-:Y:S01]  /*5000*/  FMNMX.FTZ R30, R207, R28, !PT ;  /* 0x0000001ccf1e7209 */ /* 0x000fe20007810000 */
[--C-:B------:R-:W-:Y:S01]  /*5010*/  FFMA.FTZ R43, R55, R0, -R12.reuse ;  /* 0x00000000372b7223 */ /* 0x100fe2000001080c */
        /* <DEDUP_REMOVED lines=13> */
[----:B------:R-:W-:-:S02]  /*50f0*/  FMNMX.FTZ R32, R65, R32, !PT ;  /* 0x0000002041207209 */ /* 0x000fc40007810000 */
[----:B------:R-:W-:Y:S02]  /*5100*/  ISETP.GT.AND P4, PT, R34, 0x60, PT ;  /* 0x000000602200780c */ /* 0x000fe40003f84270 */
[----:B------:R-:W-:Y:S02]  /*5110*/  FMNMX.FTZ R32, R47, R32, !PT ;  /* 0x000000202f207209 */ /* 0x000fe40007810000 */
[----:B------:R-:W-:Y:S01]  /*5120*/  FSEL R211, R72, -INF , P4 ;  /* 0xff80000048d37808 */ /* 0x000fe20002000000 */
[----:B------:R-:W-:Y:S01]  /*5130*/  MUFU.EX2 R169, R169 ;  /* 0x000000a900a97308 */ /* 0x000fe20000000800 */
[----:B------:R-:W-:Y:S02]  /*5140*/  FMNMX.FTZ R32, R69, R32, !PT ;  /* 0x0000002045207209 */ /* 0x000fe40007810000 */
[----:B------:R-:W-:Y:S02]  /*5150*/  ISETP.GT.AND P4, PT, R34, 0x68, PT ;  /* 0x000000682200780c */ /* 0x000fe40003f84270 */
[----:B0-----:R-:W-:-:S02]  /*5160*/  FMNMX.FTZ R36, R211, R32, !PT ;  /* 0x00000020d3247209 */ /* 0x001fc40007810000 */
[----:B------:R-:W-:Y:S01]  /*5170*/  FSEL R51, R76, -INF , P4 ;  /* 0xff8000004c337808 */ /* 0x000fe20002000000 */
[----:B------:R0:W-:Y:S01]  /*5180*/  MUFU.EX2 R32, R40 ;  /* 0x0000002800207308 */ /* 0x0001e20000000800 */
[----:B------:R-:W-:Y:S02]  /*5190*/  FMNMX.FTZ R36, R73, R36, !PT ;  /* 0x0000002449247209 */ /* 0x000fe40007810000 */
[----:B------:R-:W-:Y:S02]  /*51a0*/  ISETP.GT.AND P4, PT, R34, 0x70, PT ;  /* 0x000000702200780c */ /* 0x000fe40003f84270 */
[----:B------:R-:W-:Y:S02]  /*51b0*/  FMNMX.FTZ R38, R51, R36, !PT ;  /* 0x0000002433267209 */ /* 0x000fe40007810000 */
[----:B------:R-:W-:Y:S01]  /*51c0*/  FSEL R213, R80, -INF , P4 ;  /* 0xff80000050d57808 */ /* 0x000fe20002000000 */
[----:B------:R1:W-:Y:S01]  /*51d0*/  MUFU.EX2 R36, R7 ;  /* 0x0000000700247308 */ /* 0x0003e20000000800 */
[----:B------:R-:W-:Y:S01]  /*51e0*/  FMNMX.FTZ R38, R77, R38, !PT ;  /* 0x000000264d267209 */ /* 0x000fe20007810000 */
[-CC-:B0-----:R-:W-:Y:S01]  /*51f0*/  FFMA.FTZ R40, R67, R0.reuse, -R12.reuse ;  /* 0x0000000043287223 */ /* 0x181fe2000001080c */
        /* <DEDUP_REMOVED lines=8> */
[-CC-:B------:R-:W-:Y:S01]  /*5280*/  FFMA.FTZ R31, R35, R0.reuse, -R12.reuse ;  /* 0x00000000231f7223 */ /* 0x180fe2000001080c */
[----:B------:R-:W-:Y:S01]  /*5290*/  FFMA.FTZ R35, R39, R0, -R12 ;  /* 0x0000000027237223 */ /* 0x000fe2000001080c */
[----:B------:R-:W-:Y:S01]  /*52a0*/  FMNMX.FTZ R38, R215, R38, !PT ;  /* 0x00000026d7267209 */ /* 0x000fe20007810000 */
[----:B------:R-:W-:Y:S01]  /*52b0*/  MUFU.EX2 R43, R43 ;  /* 0x0000002b002b7308 */ /* 0x000fe20000000800 */
[----:B------:R-:W-:-:S02]  /*52c0*/  @!P1 LEA R52, R52, UR38, 0x3 ;  /* 0x0000002634349c11 */ /* 0x000fc4000f8e18ff */
[----:B-1----:R-:W-:Y:S01]  /*52d0*/  FMNMX.FTZ R7, R85, R38, !PT ;  /* 0x0000002655077209 */ /* 0x002fe20007810000 */
[----:B------:R-:W-:Y:S02]  /*52e0*/  FFMA.FTZ R38, R59, R0, -R12 ;  /* 0x000000003b267223 */ /* 0x000fe4000001080c */
[----:B------:R-:W-:Y:S02]  /*52f0*/  @!P1 VIADD R52, R52, 0x28840 ;  /* 0x0002884034349836 */ /* 0x000fe40000000000 */
[----:B------:R-:W0:Y:S01]  /*5300*/  SHFL.BFLY PT, R42, R7, 0x2, 0x1f ;  /* 0x0c401f00072a7f89 */ /* 0x000e2200000e0000 */
[----:B------:R-:W-:Y:S02]  /*5310*/  MUFU.EX2 R34, R34 ;  /* 0x0000002200227308 */ /* 0x000fe40000000800 */
[----:B------:R-:W-:-:S06]  /*5320*/  @!P1 PRMT R52, RZ, 0x654, R52 ;  /* 0x00000654ff349816 */ /* 0x000fcc0000000034 */
[----:B------:R-:W-:Y:S08]  /*5330*/  MUFU.EX2 R38, R38 ;  /* 0x0000002600267308 */ /* 0x000ff00000000800 */
[----:B------:R-:W-:Y:S01]  /*5340*/  MUFU.EX2 R55, R55 ;  /* 0x0000003700377308 */ /* 0x000fe20000000800 */
[----:B0-----:R-:W-:-:S07]  /*5350*/  FMNMX.FTZ R48, R7, R42, !PT ;  /* 0x0000002a07307209 */ /* 0x001fce0007810000 */
[----:B------:R-:W-:Y:S01]  /*5360*/  MUFU.EX2 R13, R13 ;  /* 0x0000000d000d7308 */ /* 0x000fe20000000800 */
[----:B------:R-:W-:Y:S01]  /*5370*/  FFMA.FTZ R42, R71, R0, -R12 ;  /* 0x00000000472a7223 */ /* 0x000fe2000001080c */
[----:B------:R-:W0:Y:S06]  /*5380*/  SHFL.BFLY PT, R7, R48, 0x1, 0x1f ;  /* 0x0c201f0030077f89 */ /* 0x000e2c00000e0000 */
[----:B------:R-:W-:Y:S01]  /*5390*/  MUFU.EX2 R40, R40 ;  /* 0x0000002800287308 */ /* 0x000fe20000000800 */
[----:B------:R-:W-:Y:S02]  /*53a0*/  WARPGROUP.DEPBAR.LE gsb0, 0x0 ;  /* 0x00008000000079c5 */ /* 0x000fe40000010000 */
[----:B------:R-:W-:-:S05]  /*53b0*/  WARPGROUP.ARRIVE ;  /* 0x00000000000079c5 */ /* 0x000fca0000000000 */
[----:B------:R-:W-:Y:S01]  /*53c0*/  MUFU.EX2 R42, R42 ;  /* 0x0000002a002a7308 */ /* 0x000fe20000000800 */
[----:B------:R-:W-:Y:S07]  /*53d0*/  HGMMA.64x128x16.F32.BF16 R88, R164, gdesc[UR4].tnspB, R88, gsb0 ;  /* 0x41e00004a4587df0 */ /* 0x000fee0008001858 */
[----:B------:R-:W1:Y:S01]  /*53e0*/  MUFU.EX2 R21, R21 ;  /* 0x0000001500157308 */ /* 0x000e620000000800 */
[----:B0-----:R-:W-:Y:S01]  /*53f0*/  FMNMX.FTZ R7, R48, R7, !PT ;  /* 0x0000000730077209 */ /* 0x001fe20007810000 */
[-CC-:B------:R-:W-:Y:S01]  /*5400*/  FFMA.FTZ R48, R83, R0.reuse, -R12.reuse ;  /* 0x0000000053307223 */ /* 0x180fe2000001080c */
[----:B------:R-:W-:-:S02]  /*5410*/  FFMA.FTZ R12, R87, R0, -R12 ;  /* 0x00000000570c7223 */ /* 0x000fc4000001080c */
[C---:B------:R-:W-:Y:S01]  /*5420*/  FSETP.NEU.FTZ.AND P4, PT, R7.reuse, -INF , PT ;  /* 0xff8000000700780b */ /* 0x040fe20003f9d000 */
[----:B------:R-:W-:Y:S02]  /*5430*/  FMUL.FTZ R50, R7, R0 ;  /* 0x0000000007327220 */ /* 0x000fe40000410000 */
[----:B------:R-:W-:Y:S03]  /*5440*/  MUFU.EX2 R27, R27 ;  /* 0x0000001b001b7308 */ /* 0x000fe60000000800 */
[----:B------:R-:W-:Y:S02]  /*5450*/  FSEL R50, R50, RZ, P4 ;  /* 0x000000ff32327208 */ /* 0x000fe40002000000 */
[----:B-1----:R-:W-:-:S03]  /*5460*/  F2FP.BF16.F32.PACK_AB R161, R44, R21 ;  /* 0x000000152ca1723e */ /* 0x002fc600000010ff */
[----:B------:R-:W-:Y:S01]  /*5470*/  MUFU.EX2 R31, R31 ;  /* 0x0000001f001f7308 */ /* 0x000fe20000000800 */
[-CC-:B------:R-:W-:Y:S01]  /*5480*/  FFMA.FTZ R180, R25, R0.reuse, -R50.reuse ;  /* 0x0000000019b47223 */ /* 0x180fe20000010832 */
[-CC-:B------:R-:W-:Y:S01]  /*5490*/  FFMA.FTZ R25, R29, R0.reuse, -R50.reuse ;  /* 0x000000001d197223 */ /* 0x180fe20000010832 */
[-CC-:B------:R-:W-:Y:S01]  /*54a0*/  FFMA.FTZ R29, R33, R0.reuse, -R50.reuse ;  /* 0x00000000211d7223 */ /* 0x180fe20000010832 */
[-CC-:B------:R-:W-:Y:S01]  /*54b0*/  FFMA.FTZ R33, R37, R0.reuse, -R50.reuse ;  /* 0x0000000025217223 */ /* 0x180fe20000010832 */
[-CC-:B------:R-:W-:Y:S01]  /*54c0*/  FFMA.FTZ R37, R41, R0.reuse, -R50.reuse ;  /* 0x0000000029257223 */ /* 0x180fe20000010832 */
[----:B------:R-:W-:Y:S01]  /*54d0*/  FSEL R41, R5, RZ, P3 ;  /* 0x000000ff05297208 */ /* 0x000fe20001800000 */
[-CC-:B------:R-:W-:Y:S01]  /*54e0*/  FFMA.FTZ R39, R153, R0.reuse, -R50.reuse ;  /* 0x0000000099277223 */ /* 0x180fe20000010832 */
[-CC-:B------:R-:W-:Y:S01]  /*54f0*/  FFMA.FTZ R182, R155, R0.reuse, -R50.reuse ;  /* 0x000000009bb67223 */ /* 0x180fe20000010832 */
[----:B------:R-:W-:Y:S01]  /*5500*/  MUFU.EX2 R180, R180 ;  /* 0x000000b400b47308 */ /* 0x000fe20000000800 */
[-C--:B------:R-:W-:Y:S01]  /*5510*/  FFMA.FTZ R176, R157, R0.reuse, -R50 ;  /* 0x000000009db07223 */ /* 0x080fe20000010832 */
[----:B------:R-:W-:Y:S01]  /*5520*/  FADD.FTZ R59, -R41, R8 ;  /* 0x00000008293b7221 */ /* 0x000fe20000010100 */
[----:B------:R-:W-:Y:S01]  /*5530*/  FSEL R41, R7, RZ, P4 ;  /* 0x000000ff07297208 */ /* 0x000fe20002000000 */
[-CC-:B------:R-:W-:Y:S01]  /*5540*/  FFMA.FTZ R178, R159, R0.reuse, -R50.reuse ;  /* 0x000000009fb27223 */ /* 0x180fe20000010832 */
[----:B------:R-:W-:Y:S01]  /*5550*/  IADD3 R8, -R198, 0xb, RZ ;  /* 0x0000000bc6087810 */ /* 0x000fe20007ffe1ff */
[-C--:B------:R-:W-:Y:S01]  /*5560*/  FMUL.FTZ R54, R59, R0.reuse ;  /* 0x000000003b367220 */ /* 0x080fe20000410000 */
[-C--:B------:R-:W-:Y:S01]  /*5570*/  FFMA.FTZ R172, R201, R0.reuse, -R50 ;  /* 0x00000000c9ac7223 */ /* 0x080fe20000010832 */
[----:B------:R-:W-:Y:S01]  /*5580*/  FADD.FTZ R59, -R41, R6 ;  /* 0x00000006293b7221 */ /* 0x000fe20000010100 */
[----:B------:R-:W-:Y:S01]  /*5590*/  MUFU.EX2 R39, R39 ;  /* 0x0000002700277308 */ /* 0x000fe20000000800 */
[-CC-:B------:R-:W-:Y:S01]  /*55a0*/  FFMA.FTZ R61, R61, R0.reuse, -R50.reuse ;  /* 0x000000003d3d7223 */ /* 0x180fe20000010832 */
        /* <DEDUP_REMOVED lines=23> */
[C---:B------:R-:W-:Y:S01]  /*5720*/  ISETP.GT.AND P3, PT, R10.reuse, R9, PT ;  /* 0x000000090a00720c */ /* 0x040fe20003f64270 */
[----:B------:R-:W-:Y:S01]  /*5730*/  VIADD R10, R10, 0xffffffff ;  /* 0xffffffff0a0a7836 */ /* 0x000fe20000000000 */
[----:B------:R-:W-:-:S02]  /*5740*/  F2FP.BF16.F32.PACK_AB R171, R43, R36 ;  /* 0x000000242bab723e */ /* 0x000fc400000010ff */
[----:B------:R-:W-:Y:S02]  /*5750*/  F2FP.BF16.F32.PACK_AB R153, R38, R11 ;  /* 0x0000000b2699723e */ /* 0x000fe400000010ff */
[----:B------:R-:W-:Y:S01]  /*5760*/  F2FP.BF16.F32.PACK_AB R155, R55, R34 ;  /* 0x00000022379b723e */ /* 0x000fe200000010ff */
[----:B------:R-:W2:Y:S01]  /*5770*/  MUFU.EX2 R25, R25 ;  /* 0x0000001900197308 */ /* 0x000ea20000000800 */
[----:B0-----:R-:W-:Y:S01]  /*5780*/  FFMA.FTZ R59, R6, R4, R39 ;  /* 0x00000004063b7223 */ /* 0x001fe20000010027 */
[----:B------:R-:W-:Y:S01]  /*5790*/  FFMA.FTZ R4, R41, R3, R14 ;  /* 0x0000000329047223 */ /* 0x000fe2000001000e */
[----:B------:R-:W-:Y:S02]  /*57a0*/  F2FP.BF16.F32.PACK_AB R157, R40, R13 ;  /* 0x0000000d289d723e */ /* 0x000fe400000010ff */
[C---:B------:R-:W-:Y:S01]  /*57b0*/  FADD.FTZ R59, R180.reuse, R59 ;  /* 0x0000003bb43b7221 */ /* 0x040fe20000010000 */
[C---:B------:R-:W-:Y:S01]  /*57c0*/  FADD.FTZ R4, R181.reuse, R4 ;  /* 0x00000004b5047221 */ /* 0x040fe20000010000 */
[----:B------:R-:W-:Y:S01]  /*57d0*/  F2FP.BF16.F32.PACK_AB R181, R181, R14 ;  /* 0x0000000eb5b5723e */ /* 0x000fe200000010ff */
[----:B------:R-:W0:Y:S01]  /*57e0*/  MUFU.EX2 R176, R176 ;  /* 0x000000b000b07308 */ /* 0x000e220000000800 */
[----:B------:R-:W-:-:S02]  /*57f0*/  F2FP.BF16.F32.PACK_AB R180, R180, R39 ;  /* 0x00000027b4b4723e */ /* 0x000fc400000010ff */
[----:B------:R-:W-:Y:S02]  /*5800*/  F2FP.BF16.F32.PACK_AB R159, R42, R15 ;  /* 0x0000000f2a9f723e */ /* 0x000fe400000010ff */
[----:B------:R-:W-:-:S03]  /*5810*/  F2FP.BF16.F32.PACK_AB R163, R46, R27 ;  /* 0x0000001b2ea3723e */ /* 0x000fc600000010ff */
[----:B------:R-:W3:Y:S08]  /*5820*/  MUFU.EX2 R29, R29 ;  /* 0x0000001d001d7308 */ /* 0x000ef00000000800 */
[----:B------:R-:W4:Y:S08]  /*5830*/  MUFU.EX2 R178, R178 ;  /* 0x000000b200b27308 */ /* 0x000f300000000800 */
[----:B------:R-:W5:Y:S08]  /*5840*/  MUFU.EX2 R33, R33 ;  /* 0x0000002100217308 */ /* 0x000f700000000800 */
[----:B------:R-:W5:Y:S08]  /*5850*/  MUFU.EX2 R172, R172 ;  /* 0x000000ac00ac7308 */ /* 0x000f700000000800 */
[----:B------:R3:W-:Y:S08]  /*5860*/  MUFU.EX2 R3, R61 ;  /* 0x0000003d00037308 */ /* 0x0007f00000000800 */
[----:B------:R-:W5:Y:S08]  /*5870*/  MUFU.EX2 R37, R37 ;  /* 0x0000002500257308 */ /* 0x000f700000000800 */
[----:B------:R-:W5:Y:S01]  /*5880*/  MUFU.EX2 R174, R174 ;  /* 0x000000ae00ae7308 */ /* 0x000f620000000800 */
[----:B------:R-:W-:-:S02]  /*5890*/  WARPGROUP.DEPBAR.LE gsb0, 0x0 ;  /* 0x00008000000079c5 */ /* 0x000fc40000010000 */
[----:B------:R1:W-:Y:S06]  /*58a0*/  BAR.ARV R8, 0x100 ;  /* 0x000400080000751d */ /* 0x0003ec0000002000 */
[----:B------:R-:W5:Y:S01]  /*58b0*/  MUFU.EX2 R45, R45 ;  /* 0x0000002d002d7308 */ /* 0x000f620000000800 */
[----:B------:R4:W-:Y:S01]  /*58c0*/  @!P1 SYNCS.ARRIVE.TRANS64.RED.A1T0 RZ, [R52+URZ], RZ ;  /* 0x000000ff34ff99a7 */ /* 0x0009e2000810043f */
[----:B-1----:R-:W-:Y:S01]  /*58d0*/  FADD.FTZ R8, R182, R59 ;  /* 0x0000003bb6087221 */ /* 0x002fe20000010000 */
[----:B------:R-:W-:Y:S01]  /*58e0*/  FADD.FTZ R59, R183, R4 ;  /* 0x00000004b73b7221 */ /* 0x000fe20000010000 */
[C---:B--2---:R-:W-:Y:S01]  /*58f0*/  F2FP.BF16.F32.PACK_AB R182, R25.reuse, R182 ;  /* 0x000000b619b6723e */ /* 0x044fe200000010ff */
[----:B------:R-:W-:Y:S01]  /*5900*/  FMUL.FTZ R88, R88, R6 ;  /* 0x0000000658587220 */ /* 0x000fe20000410000 */
[----:B------:R-:W-:Y:S01]  /*5910*/  FADD.FTZ R63, R25, R8 ;  /* 0x00000008193f7221 */ /* 0x000fe20000010000 */
[----:B------:R-:W-:Y:S01]  /*5920*/  FADD.FTZ R4, R20, R59 ;  /* 0x0000003b14047221 */ /* 0x000fe20000010000 */
[----:B------:R-:W1:Y:S01]  /*5930*/  MUFU.EX2 R168, R168 ;  /* 0x000000a800a87308 */ /* 0x000e620000000800 */
[----:B------:R-:W-:Y:S01]  /*5940*/  FFMA.FTZ R59, R65, R0, -R50 ;  /* 0x00000000413b7223 */ /* 0x000fe20000010832 */
[----:B0-----:R-:W-:Y:S01]  /*5950*/  FADD.FTZ R8, R176, R63 ;  /* 0x0000003fb0087221 */ /* 0x001fe20000010000 */
[----:B---3--:R-:W-:Y:S01]  /*5960*/  FADD.FTZ R61, R177, R4 ;  /* 0x00000004b13d7221 */ /* 0x008fe20000010000 */
[----:B------:R-:W-:Y:S01]  /*5970*/  F2FP.BF16.F32.PACK_AB R176, R29, R176 ;  /* 0x000000b01db0723e */ /* 0x000fe200000010ff */
[----:B------:R-:W-:Y:S01]  /*5980*/  FFMA.FTZ R50, R85, R0, -R50 ;  /* 0x0000000055327223 */ /* 0x000fe20000010832 */
[----:B------:R-:W-:Y:S01]  /*5990*/  FADD.FTZ R63, R29, R8 ;  /* 0x000000081d3f7221 */ /* 0x000fe20000010000 */
[----:B------:R-:W-:Y:S01]  /*59a0*/  FADD.FTZ R4, R24, R61 ;  /* 0x0000003d18047221 */ /* 0x000fe20000010000 */
[----:B------:R-:W0:Y:S01]  /*59b0*/  MUFU.EX2 R49, R49 ;  /* 0x0000003100317308 */ /* 0x000e220000000800 */
[----:B----4-:R-:W-:-:S02]  /*59c0*/  IMAD.U32 R52, RZ, RZ, UR43 ;  /* 0x0000002bff347e24 */ /* 0x010fc4000f8e00ff */
[----:B------:R-:W-:Y:S01]  /*59d0*/  FADD.FTZ R8, R178, R63 ;  /* 0x0000003fb2087221 */ /* 0x000fe20000010000 */
[----:B------:R-:W-:Y:S01]  /*59e0*/  FADD.FTZ R47, R179, R4 ;  /* 0x00000004b32f7221 */ /* 0x000fe20000010000 */
[----:B------:R-:W-:Y:S01]  /*59f0*/  UMOV UR43, UR37 ;  /* 0x00000025002b7c82 */ /* 0x000fe20008000000 */
[-C--:B------:R-:W-:Y:S01]  /*5a00*/  FMUL.FTZ R89, R89, R6.reuse ;  /* 0x0000000659597220 */ /* 0x080fe20000410000 */
[----:B-----5:R-:W-:Y:S01]  /*5a10*/  FADD.FTZ R61, R33, R8 ;  /* 0x00000008213d7221 */ /* 0x020fe20000010000 */
[----:B------:R-:W-:Y:S01]  /*5a20*/  FADD.FTZ R4, R26, R47 ;  /* 0x0000002f1a047221 */ /* 0x000fe20000010000 */
[----:B------:R-:W2:Y:S01]  /*5a30*/  MUFU.EX2 R170, R170 ;  /* 0x000000aa00aa7308 */ /* 0x000ea20000000800 */
[----:B------:R-:W-:Y:S01]  /*5a40*/  @!P1 LEA R52, R52, UR38, 0x3 ;  /* 0x0000002634349c11 */ /* 0x000fe2000f8e18ff */
[----:B------:R-:W-:Y:S01]  /*5a50*/  FADD.FTZ R8, R172, R61 ;  /* 0x0000003dac087221 */ /* 0x000fe20000010000 */
[----:B------:R-:W-:Y:S01]  /*5a60*/  FADD.FTZ R47, R173, R4 ;  /* 0x00000004ad2f7221 */ /* 0x000fe20000010000 */
[-C--:B------:R-:W-:Y:S01]  /*5a70*/  FMUL.FTZ R92, R92, R6.reuse ;  /* 0x000000065c5c7220 */ /* 0x080fe20000410000 */
[----:B------:R-:W-:Y:S01]  /*5a80*/  FMUL.FTZ R93, R93, R6 ;  /* 0x000000065d5d7220 */ /* 0x000fe20000410000 */
[----:B------:R-:W-:Y:S01]  /*5a90*/  FADD.FTZ R61, R37, R8 ;  /* 0x00000008253d7221 */ /* 0x000fe20000010000 */
[----:B------:R-:W-:Y:S01]  /*5aa0*/  FADD.FTZ R4, R28, R47 ;  /* 0x0000002f1c047221 */ /* 0x000fe20000010000 */
[----:B------:R-:W3:Y:S01]  /*5ab0*/  MUFU.EX2 R53, R53 ;  /* 0x0000003500357308 */ /* 0x000ee20000000800 */
[----:B------:R-:W-:-:S02]  /*5ac0*/  @!P1 VIADD R52, R52, 0x28860 ;  /* 0x0002886034349836 */ /* 0x000fc40000000000 */
[----:B------:R-:W-:Y:S01]  /*5ad0*/  FADD.FTZ R8, R174, R61 ;  /* 0x0000003dae087221 */ /* 0x000fe20000010000 */
[----:B------:R-:W-:Y:S01]  /*5ae0*/  FADD.FTZ R47, R175, R4 ;  /* 0x00000004af2f7221 */ /* 0x000fe20000010000 */
[-C--:B------:R-:W-:Y:S01]  /*5af0*/  FMUL.FTZ R96, R96, R6.reuse ;  /* 0x0000000660607220 */ /* 0x080fe20000410000 */
[-C--:B------:R-:W-:Y:S01]  /*5b00*/  FMUL.FTZ R97, R97, R6.reuse ;  /* 0x0000000661617220 */ /* 0x080fe20000410000 */
[----:B------:R-:W-:Y:S01]  /*5b10*/  FADD.FTZ R61, R45, R8 ;  /* 0x000000082d3d7221 */ /* 0x000fe20000010000 */
[----:B------:R-:W-:Y:S01]  /*5b20*/  FADD.FTZ R4, R30, R47 ;  /* 0x0000002f1e047221 */ /* 0x000fe20000010000 */
[----:B------:R-:W4:Y:S01]  /*5b30*/  MUFU.EX2 R152, R152 ;  /* 0x0000009800987308 */ /* 0x000f220000000800 */
[----:B------:R-:W-:Y:S01]  /*5b40*/  @!P1 PRMT R52, RZ, 0x654, R52 ;  /* 0x00000654ff349816 */ /* 0x000fe20000000034 */
[----:B-1----:R-:W-:Y:S01]  /*5b50*/  FADD.FTZ R8, R168, R61 ;  /* 0x0000003da8087221 */ /* 0x002fe20000010000 */
[----:B------:R-:W-:Y:S01]  /*5b60*/  FADD.FTZ R47, R169, R4 ;  /* 0x00000004a92f7221 */ /* 0x000fe20000010000 */
[-C--:B------:R-:W-:Y:S01]  /*5b70*/  FMUL.FTZ R100, R100, R6.reuse ;  /* 0x0000000664647220 */ /* 0x080fe20000410000 */
[----:B------:R1:W-:Y:S01]  /*5b80*/  @!P1 SYNCS.ARRIVE.TRANS64.RED.A1T0 RZ, [R52+URZ], RZ ;  /* 0x000000ff34ff99a7 */ /* 0x0003e2000810043f */
[----:B0-----:R-:W-:Y:S01]  /*5b90*/  FADD.FTZ R61, R49, R8 ;  /* 0x00000008313d7221 */ /* 0x001fe20000010000 */
[----:B------:R-:W-:Y:S01]  /*5ba0*/  FADD.FTZ R47, R32, R47 ;  /* 0x0000002f202f7221 */ /* 0x000fe20000010000 */
[----:B------:R-:W0:Y:S01]  /*5bb0*/  MUFU.EX2 R57, R57 ;  /* 0x0000003900397308 */ /* 0x000e220000000800 */
[-C--:B------:R-:W-:Y:S01]  /*5bc0*/  FMUL.FTZ R101, R101, R6.reuse ;  /* 0x0000000665657220 */ /* 0x080fe20000410000 */
[----:B--2---:R-:W-:Y:S01]  /*5bd0*/  FADD.FTZ R4, R170, R61 ;  /* 0x0000003daa047221 */ /* 0x004fe20000010000 */
[----:B------:R-:W-:Y:S01]  /*5be0*/  FADD.FTZ R8, R36, R47 ;  /* 0x0000002f24087221 */ /* 0x000fe20000010000 */
[-C--:B------:R-:W-:Y:S01]  /*5bf0*/  FMUL.FTZ R104, R104, R6.reuse ;  /* 0x0000000668687220 */ /* 0x080fe20000410000 */
[-C--:B------:R-:W-:Y:S01]  /*5c00*/  FMUL.FTZ R105, R105, R6.reuse ;  /* 0x0000000669697220 */ /* 0x080fe20000410000 */
[----:B---3--:R-:W-:Y:S01]  /*5c10*/  FADD.FTZ R25, R53, R4 ;  /* 0x0000000435197221 */ /* 0x008fe20000010000 */
[----:B------:R-:W-:Y:S01]  /*5c20*/  FADD.FTZ R8, R43, R8 ;  /* 0x000000082b087221 */ /* 0x000fe20000010000 */
[----:B------:R-:W2:Y:S01]  /*5c30*/  MUFU.EX2 R154, R154 ;  /* 0x0000009a009a7308 */ /* 0x000ea20000000800 */
[-C--:B------:R-:W-:Y:S01]  /*5c40*/  FMUL.FTZ R108, R108, R6.reuse ;  /* 0x000000066c6c7220 */ /* 0x080fe20000410000 */
[----:B----4-:R-:W-:Y:S01]  /*5c50*/  FADD.FTZ R4, R152, R25 ;  /* 0x0000001998047221 */ /* 0x010fe20000010000 */
[----:B------:R-:W-:Y:S01]  /*5c60*/  FADD.FTZ R25, R11, R8 ;  /* 0x000000080b197221 */ /* 0x000fe20000010000 */
[-C--:B------:R-:W-:Y:S01]  /*5c70*/  FMUL.FTZ R109, R109, R6.reuse ;  /* 0x000000066d6d7220 */ /* 0x080fe20000410000 */
[-C--:B------:R-:W-:Y:S01]  /*5c80*/  FMUL.FTZ R112, R112, R6.reuse ;  /* 0x0000000670707220 */ /* 0x080fe20000410000 */
[-C--:B------:R-:W-:Y:S01]  /*5c90*/  FMUL.FTZ R113, R113, R6.reuse ;  /* 0x0000000671717220 */ /* 0x080fe20000410000 */
[----:B------:R-:W-:Y:S01]  /*5ca0*/  FADD.FTZ R25, R38, R25 ;  /* 0x0000001926197221 */ /* 0x000fe20000010000 */
[----:B------:R-:W3:Y:S01]  /*5cb0*/  MUFU.EX2 R156, R156 ;  /* 0x0000009c009c7308 */ /* 0x000ee20000000800 */
[----:B0-----:R-:W-:Y:S01]  /*5cc0*/  FADD.FTZ R29, R57, R4 ;  /* 0x00000004391d7221 */ /* 0x001fe20000010000 */
[-C--:B------:R-:W-:Y:S01]  /*5cd0*/  FMUL.FTZ R116, R116, R6.reuse ;  /* 0x0000000674747220 */ /* 0x080fe20000410000 */
[----:B------:R-:W-:Y:S01]  /*5ce0*/  FADD.FTZ R8, R34, R25 ;  /* 0x0000001922087221 */ /* 0x000fe20000010000 */
[-C--:B------:R-:W-:Y:S01]  /*5cf0*/  FMUL.FTZ R117, R117, R6.reuse ;  /* 0x0000000675757220 */ /* 0x080fe20000410000 */
[-C--:B------:R-:W-:Y:S01]  /*5d00*/  FMUL.FTZ R120, R120, R6.reuse ;  /* 0x0000000678787220 */ /* 0x080fe20000410000 */
[----:B------:R-:W-:Y:S01]  /*5d10*/  FMUL.FTZ R121, R121, R6 ;  /* 0x0000000679797220 */ /* 0x000fe20000410000 */
[----:B------:R-:W-:Y:S01]  /*5d20*/  FADD.FTZ R8, R55, R8 ;  /* 0x0000000837087221 */ /* 0x000fe20000010000 */
[----:B------:R-:W0:Y:S01]  /*5d30*/  MUFU.EX2 R59, R59 ;  /* 0x0000003b003b7308 */ /* 0x000e220000000800 */
[----:B--2---:R-:W-:Y:S01]  /*5d40*/  FADD.FTZ R4, R154, R29 ;  /* 0x0000001d9a047221 */ /* 0x004fe20000010000 */
[----:B------:R-:W-:Y:S01]  /*5d50*/  F2FP.BF16.F32.PACK_AB R154, R3, R154 ;  /* 0x0000009a039a723e */ /* 0x000fe200000010ff */
[-C--:B------:R-:W-:Y:S01]  /*5d60*/  FMUL.FTZ R124, R124, R6.reuse ;  /* 0x000000067c7c7220 */ /* 0x080fe20000410000 */
[-C--:B------:R-:W-:Y:S01]  /*5d70*/  FMUL.FTZ R125, R125, R6.reuse ;  /* 0x000000067d7d7220 */ /* 0x080fe20000410000 */
[----:B------:R-:W-:Y:S01]  /*5d80*/  FADD.FTZ R25, R3, R4 ;  /* 0x0000000403197221 */ /* 0x000fe20000010000 */
[-C--:B------:R-:W-:Y:S01]  /*5d90*/  FMUL.FTZ R128, R128, R6.reuse ;  /* 0x0000000680807220 */ /* 0x080fe20000410000 */
[-C--:B------:R-:W-:Y:S01]  /*5da0*/  FMUL.FTZ R129, R129, R6.reuse ;  /* 0x0000000681817220 */ /* 0x080fe20000410000 */
[----:B------:R-:W2:Y:S01]  /*5db0*/  MUFU.EX2 R158, R158 ;  /* 0x0000009e009e7308 */ /* 0x000ea20000000800 */
[----:B---3--:R-:W-:Y:S01]  /*5dc0*/  FADD.FTZ R4, R156, R25 ;  /* 0x000000199c047221 */ /* 0x008fe20000010000 */
[----:B------:R-:W-:Y:S01]  /*5dd0*/  FADD.FTZ R25, R13, R8 ;  /* 0x000000080d197221 */ /* 0x000fe20000010000 */
[-C--:B------:R-:W-:Y:S01]  /*5de0*/  FMUL.FTZ R132, R132, R6.reuse ;  /* 0x0000000684847220 */ /* 0x080fe20000410000 */
[-C--:B------:R-:W-:Y:S01]  /*5df0*/  FMUL.FTZ R133, R133, R6.reuse ;  /* 0x0000000685857220 */ /* 0x080fe20000410000 */
[-C--:B------:R-:W-:Y:S01]  /*5e00*/  FMUL.FTZ R136, R136, R6.reuse ;  /* 0x0000000688887220 */ /* 0x080fe20000410000 */
[-C--:B------:R-:W-:Y:S01]  /*5e10*/  FMUL.FTZ R137, R137, R6.reuse ;  /* 0x0000000689897220 */ /* 0x080fe20000410000 */
[-C--:B------:R-:W-:Y:S01]  /*5e20*/  FMUL.FTZ R140, R140, R6.reuse ;  /* 0x000000068c8c7220 */ /* 0x080fe20000410000 */
[----:B------:R-:W3:Y:S01]  /*5e30*/  MUFU.EX2 R69, R69 ;  /* 0x0000004500457308 */ /* 0x000ee20000000800 */
[----:B0-----:R-:W-:Y:S01]  /*5e40*/  FADD.FTZ R29, R59, R4 ;  /* 0x000000043b1d7221 */ /* 0x001fe20000010000 */
[----:B------:R-:W-:Y:S01]  /*5e50*/  FADD.FTZ R4, R40, R25 ;  /* 0x0000001928047221 */ /* 0x000fe20000010000 */
[-C--:B------:R-:W-:Y:S01]  /*5e60*/  FMUL.FTZ R141, R141, R6.reuse ;  /* 0x000000068d8d7220 */ /* 0x080fe20000410000 */
[-C--:B------:R-:W-:Y:S01]  /*5e70*/  FMUL.FTZ R144, R144, R6.reuse ;  /* 0x0000000690907220 */ /* 0x080fe20000410000 */
[-C--:B------:R-:W-:Y:S01]  /*5e80*/  FMUL.FTZ R145, R145, R6.reuse ;  /* 0x0000000691917220 */ /* 0x080fe20000410000 */
[----:B------:R-:W-:Y:S01]  /*5e90*/  FADD.FTZ R25, R15, R4 ;  /* 0x000000040f197221 */ /* 0x000fe20000010000 */
[-C--:B------:R-:W-:Y:S01]  /*5ea0*/  FMUL.FTZ R148, R148, R6.reuse ;  /* 0x0000000694947220 */ /* 0x080fe20000410000 */
[----:B------:R-:W0:Y:S01]  /*5eb0*/  MUFU.EX2 R160, R211 ;  /* 0x000000d300a07308 */ /* 0x000e220000000800 */
[----:B--2---:R-:W-:Y:S01]  /*5ec0*/  FADD.FTZ R29, R158, R29 ;  /* 0x0000001d9e1d7221 */ /* 0x004fe20000010000 */
[----:B------:R-:W-:Y:S01]  /*5ed0*/  FADD.FTZ R4, R42, R25 ;  /* 0x000000192a047221 */ /* 0x000fe20000010000 */
[----:B------:R-:W-:Y:S01]  /*5ee0*/  FMUL.FTZ R149, R149, R6 ;  /* 0x0000000695957220 */ /* 0x000fe20000410000 */
[----:B------:R-:W-:Y:S01]  /*5ef0*/  F2FP.BF16.F32.PACK_AB R183, R20, R183 ;  /* 0x000000b714b7723e */ /* 0x000fe200000010ff */
[----:B------:R-:W-:Y:S01]  /*5f00*/  FMUL.FTZ R90, R90, R41 ;  /* 0x000000295a5a7220 */ /* 0x000fe20000410000 */
[----:B------:R-:W-:Y:S01]  /*5f10*/  FADD.FTZ R3, R21, R4 ;  /* 0x0000000415037221 */ /* 0x000fe20000010000 */
[----:B------:R-:W-:Y:S01]  /*5f20*/  F2FP.BF16.F32.PACK_AB R177, R24, R177 ;  /* 0x000000b118b1723e */ /* 0x000fe200000010ff */
[----:B------:R-:W2:Y:S01]  /*5f30*/  MUFU.EX2 R73, R73 ;  /* 0x0000004900497308 */ /* 0x000ea20000000800 */
[----:B---3--:R-:W-:Y:S01]  /*5f40*/  FADD.FTZ R29, R69, R29 ;  /* 0x0000001d451d7221 */ /* 0x008fe20000010000 */
[----:B------:R-:W-:Y:S01]  /*5f50*/  FADD.FTZ R4, R44, R3 ;  /* 0x000000032c047221 */ /* 0x000fe20000010000 */
[----:B------:R-:W-:Y:S01]  /*5f60*/  F2FP.BF16.F32.PACK_AB R178, R33, R178 ;  /* 0x000000b221b2723e */ /* 0x000fe200000010ff */
[----:B------:R-:W-:Y:S01]  /*5f70*/  FMUL.FTZ R91, R91, R41 ;  /* 0x000000295b5b7220 */ /* 0x000fe20000410000 */
[----:B------:R-:W-:Y:S01]  /*5f80*/  F2FP.BF16.F32.PACK_AB R179, R26, R179 ;  /* 0x000000b31ab3723e */ /* 0x000fe200000010ff */
[----:B------:R-:W-:Y:S01]  /*5f90*/  FADD.FTZ R3, R27, R4 ;  /* 0x000000041b037221 */ /* 0x000fe20000010000 */
[----:B------:R-:W-:Y:S01]  /*5fa0*/  F2FP.BF16.F32.PACK_AB R172, R37, R172 ;  /* 0x000000ac25ac723e */ /* 0x000fe200000010ff */
[----:B------:R-:W3:Y:S01]  /*5fb0*/  MUFU.EX2 R162, R51 ;  /* 0x0000003300a27308 */ /* 0x000ee20000000800 */
[----:B0-----:R-:W-:Y:S01]  /*5fc0*/  FADD.FTZ R29, R160, R29 ;  /* 0x0000001da01d7221 */ /* 0x001fe20000010000 */
[----:B------:R-:W-:Y:S01]  /*5fd0*/  FADD.FTZ R4, R46, R3 ;  /* 0x000000032e047221 */ /* 0x000fe20000010000 */
[----:B------:R-:W-:Y:S01]  /*5fe0*/  F2FP.BF16.F32.PACK_AB R173, R28, R173 ;  /* 0x000000ad1cad723e */ /* 0x000fe200000010ff */
[----:B------:R-:W-:Y:S01]  /*5ff0*/  FMUL.FTZ R94, R94, R41 ;  /* 0x000000295e5e7220 */ /* 0x000fe20000410000 */
[----:B------:R-:W-:Y:S01]  /*6000*/  F2FP.BF16.F32.PACK_AB R174, R45, R174 ;  /* 0x000000ae2dae723e */ /* 0x000fe200000010ff */
[----:B------:R-:W-:Y:S01]  /*6010*/  FADD.FTZ R3, R31, R4 ;  /* 0x000000041f037221 */ /* 0x000fe20000010000 */
[----:B------:R-:W-:Y:S01]  /*6020*/  F2FP.BF16.F32.PACK_AB R175, R30, R175 ;  /* 0x000000af1eaf723e */ /* 0x000fe200000010ff */
[----:B------:R-:W0:Y:S01]  /*6030*/  MUFU.EX2 R77, R77 ;  /* 0x0000004d004d7308 */ /* 0x000e220000000800 */
[----:B--2---:R-:W-:Y:S01]  /*6040*/  FADD.FTZ R29, R73, R29 ;  /* 0x0000001d491d7221 */ /* 0x004fe20000010000 */
[----:B------:R-:W-:Y:S01]  /*6050*/  F2FP.BF16.F32.PACK_AB R168, R49, R168 ;  /* 0x000000a831a8723e */ /* 0x000fe200000010ff */
[----:B------:R-:W-:Y:S01]  /*6060*/  FMUL.FTZ R95, R95, R41 ;  /* 0x000000295f5f7220 */ /* 0x000fe20000410000 */
[----:B------:R-:W-:Y:S01]  /*6070*/  F2FP.BF16.F32.PACK_AB R169, R32, R169 ;  /* 0x000000a920a9723e */ /* 0x000fe200000010ff */
[-C--:B------:R-:W-:Y:S01]  /*6080*/  FMUL.FTZ R98, R98, R41.reuse ;  /* 0x0000002962627220 */ /* 0x080fe20000410000 */
[----:B------:R-:W-:Y:S01]  /*6090*/  F2FP.BF16.F32.PACK_AB R170, R53, R170 ;  /* 0x000000aa35aa723e */ /* 0x000fe200000010ff */
[-C--:B------:R-:W-:Y:S01]  /*60a0*/  FMUL.FTZ R99, R99, R41.reuse ;  /* 0x0000002963637220 */ /* 0x080fe20000410000 */
[----:B------:R-:W2:Y:S01]  /*60b0*/  MUFU.EX2 R164, R213 ;  /* 0x000000d500a47308 */ /* 0x000ea20000000800 */
        /* <DEDUP_REMOVED lines=8> */
[----:B0-----:R-:W-:Y:S01]  /*6140*/  FADD.FTZ R29, R77, R29 ;  /* 0x0000001d4d1d7221 */ /* 0x001fe20000010000 */
[----:B------:R-:W-:Y:S01]  /*6150*/  F2FP.BF16.F32.PACK_AB R160, R73, R160 ;  /* 0x000000a049a0723e */ /* 0x000fe200000010ff */
[-C--:B------:R-:W-:Y:S01]  /*6160*/  FMUL.FTZ R107, R107, R41.reuse ;  /* 0x000000296b6b7220 */ /* 0x080fe20000410000 */
[----:B------:R-:W-:Y:S01]  /*6170*/  F2FP.BF16.F32.PACK_AB R162, R77, R162 ;  /* 0x000000a24da2723e */ /* 0x000fe200000010ff */
        /* <DEDUP_REMOVED lines=10> */
[----:B------:R-:W-:Y:S01]  /*6220*/  FMUL.FTZ R126, R126, R41 ;  /* 0x000000297e7e7220 */ /* 0x000fe20000410000 */
[----:B------:R-:W2:Y:S01]  /*6230*/  MUFU.EX2 R35, R35 ;  /* 0x0000002300237308 */ /* 0x000ea20000000800 */
[C---:B---3--:R-:W-:Y:S01]  /*6240*/  FADD.FTZ R4, R48.reuse, R3 ;  /* 0x0000000330047221 */ /* 0x048fe20000010000 */
[----:B------:R-:W-:Y:S01]  /*6250*/  F2FP.BF16.F32.PACK_AB R165, R48, R31 ;  /* 0x0000001f30a5723e */ /* 0x000fe200000010ff */
[-C--:B------:R-:W-:Y:S01]  /*6260*/  FMUL.FTZ R127, R127, R41.reuse ;  /* 0x000000297f7f7220 */ /* 0x080fe20000410000 */
[-C--:B------:R-:W-:Y:S01]  /*6270*/  FMUL.FTZ R130, R130, R41.reuse ;  /* 0x0000002982827220 */ /* 0x080fe20000410000 */
[-C--:B------:R-:W-:Y:S01]  /*6280*/  FMUL.FTZ R131, R131, R41.reuse ;  /* 0x0000002983837220 */ /* 0x080fe20000410000 */
[-C--:B------:R-:W-:Y:S01]  /*6290*/  FMUL.FTZ R134, R134, R41.reuse ;  /* 0x0000002986867220 */ /* 0x080fe20000410000 */
[-C--:B------:R-:W-:Y:S01]  /*62a0*/  FMUL.FTZ R135, R135, R41.reuse ;  /* 0x0000002987877220 */ /* 0x080fe20000410000 */
[----:B------:R-:W3:Y:S01]  /*62b0*/  MUFU.EX2 R166, R215 ;  /* 0x000000d700a67308 */ /* 0x000ee20000000800 */
        /* <DEDUP_REMOVED lines=11> */
[----:B------:R-:W-:Y:S01]  /*6370*/  FMUL.FTZ R151, R151, R41 ;  /* 0x0000002997977220 */ /* 0x000fe20000410000 */
[----:B------:R-:W-:-:S02]  /*6380*/  IMAD.MOV.U32 R8, RZ, RZ, R5 ;  /* 0x000000ffff087224 */ /* 0x000fc400078e0005 */
[----:B------:R-:W-:Y:S01]  /*6390*/  IMAD.MOV.U32 R6, RZ, RZ, R7 ;  /* 0x000000ffff067224 */ /* 0x000fe200078e0007 */
[----:B------:R-:W2:Y:S01]  /*63a0*/  MUFU.EX2 R12, R12 ;  /* 0x0000000c000c7308 */ /* 0x000ea20000000800 */
[----:B---3--:R-:W-:-:S04]  /*63b0*/  FADD.FTZ R29, R166, R29 ;  /* 0x0000001da61d7221 */ /* 0x008fc80000010000 */
[C---:B0-----:R-:W-:Y:S01]  /*63c0*/  FADD.FTZ R4, R50.reuse, R29 ;  /* 0x0000001d32047221 */ /* 0x041fe20000010000 */
[----:B------:R-:W-:Y:S01]  /*63d0*/  F2FP.BF16.F32.PACK_AB R166, R50, R166 ;  /* 0x000000a632a6723e */ /* 0x000fe200000010ff */
[C---:B--2---:R-:W-:Y:S01]  /*63e0*/  FADD.FTZ R3, R12.reuse, R3 ;  /* 0x000000030c037221 */ /* 0x044fe20000010000 */
[----:B------:R-:W-:Y:S01]  /*63f0*/  F2FP.BF16.F32.PACK_AB R167, R12, R35 ;  /* 0x000000230ca7723e */ /* 0x000fe200000010ff */
[----:B-1----:R-:W-:Y:S06]  /*6400*/  @P3 BRA `(.L_x_9173) ;  /* 0xffffffd400c43947 */ /* 0x002fec000383ffff */
.L_x_9164:
[----:B------:R-:W-:-:S13]  /*6410*/  ISETP.GE.AND P2, PT, R10, RZ, PT ;  /* 0x000000ff0a00720c */ /* 0x000fda0003f46270 */
[----:B------:R-:W-:Y:S05]  /*6420*/  @!P2 BRA `(.L_x_9174) ;  /* 0x000000200000a947 */ /* 0x000fea0003800000 */
[----:B------:R-:W-:Y:S01]  /*6430*/  IMAD.MOV.U32 R6, RZ, RZ, R5 ;  /* 0x000000ffff067224 */ /* 0x000fe200078e0005 */
[----:B------:R-:W-:Y:S01]  /*6440*/  UMOV UR44, UR36 ;  /* 0x00000024002c7c82 */ /* 0x000fe20008000000 */
[----:B------:R-:W-:Y:S01]  /*6450*/  IMAD.MOV.U32 R8, RZ, RZ, R7 ;  /* 0x000000ffff087224 */ /* 0x000fe200078e0007 */
[----:B------:R-:W-:-:S06]  /*6460*/  UMOV UR43, UR37 ;  /* 0x00000025002b7c82 */ /* 0x000fcc0008000000 */
.L_x_9183:
        /* <DEDUP_REMOVED lines=9> */
.L_x_9176:
[----:B------:R-:W-:Y:S01]  /*6500*/  ULEA UR6, UR37, UR38, 0x3 ;  /* 0x0000002625067291 */ /* 0x000fe2000f8e183f */
[----:B------:R-:W-:-:S05]  /*6510*/  IMAD.U32 R0, RZ, RZ, UR36 ;  /* 0x00000024ff007e24 */ /* 0x000fca000f8e00ff */
[----:B------:R-:W-:-:S04]  /*6520*/  SHF.L.U32 R0, R0, 0x1f, RZ ;  /* 0x0000001f00007819 */ /* 0x000fc800000006ff */
[----:B------:R0:W1:Y:S01]  /*6530*/  SYNCS.PHASECHK.TRANS64.TRYWAIT P2, [UR6+0x28830], R0 ;  /* 0x02883000ff0075a7 */ /* 0x0000620008040146 */
[----:B------:R-:W-:Y:S05]  /*6540*/  @!P0 BRA `(.L_x_9177) ;  /* 0x0000000000048947 */ /* 0x000fea0003800000 */
[----:B------:R-:W-:Y:S01]  /*6550*/  BPT.TRAP 0x1 ;  /* 0x000000040000795c */ /* 0x000fe20000300000 */
.L_x_9177:
[----:B-1----:R-:W-:Y:S05]  /*6560*/  @P2 BRA `(.L_x_9175) ;  /* 0x0000000000082947 */ /* 0x002fea0003800000 */
[----:B------:R-:W1:Y:S02]  /*6570*/  SYNCS.PHASECHK.TRANS64.TRYWAIT P2, [UR6+0x28830], R0 ;  /* 0x02883000ff0075a7 */ /* 0x000e640008040146 */
[----:B-1----:R-:W-:Y:S05]  /*6580*/  @!P2 BRA `(.L_x_9178) ;  /* 0x000000a800d8a947 */ /* 0x002fea0003800000 */
.L_x_9175:
        /* <DEDUP_REMOVED lines=47> */
.L_x_9180:
[----:B------:R-:W-:Y:S01]  /*6880*/  ULEA UR6, UR43, UR38, 0x3 ;  /* 0x000000262b067291 */ /* 0x000fe2000f8e183f */
[----:B------:R-:W-:-:S05]  /*6890*/  IMAD.U32 R0, RZ, RZ, UR44 ;  /* 0x0000002cff007e24 */ /* 0x000fca000f8e00ff */
[----:B------:R-:W-:-:S04]  /*68a0*/  SHF.L.U32 R0, R0, 0x1f, RZ ;  /* 0x0000001f00007819 */ /* 0x000fc800000006ff */
[----:B------:R0:W1:Y:S01]  /*68b0*/  SYNCS.PHASECHK.TRANS64.TRYWAIT P2, [UR6+0x28850], R0 ;  /* 0x02885000ff0075a7 */ /* 0x0000620008040146 */
[----:B------:R-:W-:Y:S05]  /*68c0*/  @!P0 BRA `(.L_x_9181) ;  /* 0x0000000000048947 */ /* 0x000fea0003800000 */
[----:B------:R-:W-:Y:S01]  /*68d0*/  BPT.TRAP 0x1 ;  /* 0x000000040000795c */ /* 0x000fe20000300000 */
.L_x_9181:
[----:B-1----:R-:W-:Y:S05]  /*68e0*/  @P2 BRA `(.L_x_9179) ;  /* 0x0000000000082947 */ /* 0x002fea0003800000 */
[----:B------:R-:W1:Y:S02]  /*68f0*/  SYNCS.PHASECHK.TRANS64.TRYWAIT P2, [UR6+0x28850], R0 ;  /* 0x02885000ff0075a7 */ /* 0x000e640008040146 */
[----:B-1----:R-:W-:Y:S05]  /*6900*/  @!P2 BRA `(.L_x_9182) ;  /* 0x000000a80010a947 */ /* 0x002fea0003800000 */
.L_x_9179:
[----:B------:R-:W-:Y:S01]  /*6910*/  UIADD3 UR6, UR38, 0x400, URZ ;  /* 0x0000040026067890 */ /* 0x000fe2000fffe03f */
[----:B------:R-:W-:Y:S01]  /*6920*/  WARPGROUP.ARRIVE ;  /* 0x00000000000079c5 */ /* 0x000fe20000000000 */
[----:B------:R-:W-:Y:S01]  /*6930*/  UMOV UR7, 0x40000040 ;  /* 0x4000004000077882 */ /* 0x000fe20000000000 */
[----:B------:R-:W-:Y:S01]  /*6940*/  UMOV UR11, 0x40000040 ;  /* 0x40000040000b7882 */ /* 0x000fe20000000000 */
[----:B------:R-:W-:Y:S01]  /*6950*/  USHF.R.U32.HI UR6, URZ, 0x4, UR6 ;  /* 0x000000043f067899 */ /* 0x000fe20008011606 */
[----:B01----:R-:W-:Y:S02]  /*6960*/  FMNMX.FTZ R0, R24, R8, !PT ;  /* 0x0000000818007209 */ /* 0x003fe40007810000 */
[----:B------:R-:W0:Y:S01]  /*6970*/  S2R R198, SR_TID.X ;  /* 0x0000000000c67919 */ /* 0x000e220000002100 */
[C---:B------:R-:W-:Y:S01]  /*6980*/  ISETP.GT.AND P2, PT, R10.reuse, RZ, PT ;  /* 0x000000ff0a00720c */ /* 0x040fe20003f44270 */
[----:B------:R-:W-:Y:S01]  /*6990*/  ULOP3.LUT UR6, UR6, 0x3fff, URZ, 0xc0, !UPT ;  /* 0x00003fff06067892 */ /* 0x000fe2000f8ec03f */
[----:B------:R-:W-:Y:S01]  /*69a0*/  FMNMX.FTZ R5, R25, R0, !PT ;  /* 0x0000000019057209 */ /* 0x000fe20007810000 */
[----:B------:R-:W-:Y:S01]  /*69b0*/  UMOV UR44, UR36 ;  /* 0x00000024002c7c82 */ /* 0x000fe20008000000 */
[----:B------:R-:W-:Y:S01]  /*69c0*/  VIADD R10, R10, 0xffffffff ;  /* 0xffffffff0a0a7836 */ /* 0x000fe20000000000 */
[----:B------:R-:W-:Y:S01]  /*69d0*/  ULOP3.LUT UR6, UR6, 0x4000000, URZ, 0xfc, !UPT ;  /* 0x0400000006067892 */ /* 0x000fe2000f8efc3f */
[----:B------:R-:W-:-:S03]  /*69e0*/  FMNMX.FTZ R0, R28, R5, !PT ;  /* 0x000000051c007209 */ /* 0x000fc60007810000 */
[----:B------:R-:W-:Y:S01]  /*69f0*/  ULEA UR6, UR43, UR6, 0xb ;  /* 0x000000062b067291 */ /* 0x000fe2000f8e583f */
[----:B------:R-:W-:-:S03]  /*6a00*/  FMNMX.FTZ R5, R29, R0, !PT ;  /* 0x000000001d057209 */ /* 0x000fc60007810000 */
[----:B------:R-:W-:Y:S01]  /*6a10*/  UIADD3 UR10, UR6, 0x80, URZ ;  /* 0x00000080060a7890 */ /* 0x000fe2000fffe03f */
[----:B------:R-:W-:-:S04]  /*6a20*/  FMNMX.FTZ R0, R32, R5, !PT ;  /* 0x0000000520007209 */ /* 0x000fc80007810000 */
[----:B------:R-:W-:Y:S01]  /*6a30*/  HGMMA.64x128x16.F32.BF16 R88, R180, gdesc[UR4].tnspB, R88, gsb0 ;  /* 0x41e00004b4587df0 */ /* 0x000fe20008001858 */
[----:B------:R-:W-:Y:S01]  /*6a40*/  FMNMX.FTZ R5, R33, R0, !PT ;  /* 0x0000000021057209 */ /* 0x000fe20007810000 */
[----:B------:R-:W-:-:S03]  /*6a50*/  UMOV UR7, 0x40000040 ;  /* 0x4000004000077882 */ /* 0x000fc60000000000 */
[----:B------:R-:W-:-:S04]  /*6a60*/  FMNMX.FTZ R0, R36, R5, !PT ;  /* 0x0000000524007209 */ /* 0x000fc80007810000 */
        /* <DEDUP_REMOVED lines=35> */
[----:B-1----:R-:W-:-:S05]  /*6ca0*/  FMNMX.FTZ R7, R11, R12, !PT ;  /* 0x0000000c0b077209 */ /* 0x002fca0007810000 */
        /* <DEDUP_REMOVED lines=36> */
[----:B------:R-:W-:-:S05]  /*6ef0*/  FMNMX.FTZ R5, R87, R8, !PT ;  /* 0x0000000857057209 */ /* 0x000fca0007810000 */
[----:B------:R-:W-:Y:S01]  /*6f00*/  HGMMA.64x128x16.F32.BF16 R88, R172, gdesc[UR8].tnspB, R88, gsb0 ;  /* 0x41e00008ac587df0 */ /* 0x000fe20008001858 */
[----:B------:R-:W-:Y:S01]  /*6f10*/  UIADD3 UR10, UR6, 0x180, URZ ;  /* 0x00000180060a7890 */ /* 0x000fe2000fffe03f */
[----:B------:R-:W0:Y:S01]  /*6f20*/  SHFL.BFLY PT, R12, R5, 0x2, 0x1f ;  /* 0x0c401f00050c7f89 */ /* 0x000e2200000e0000 */
        /* <DEDUP_REMOVED lines=18> */
[----:B------:R-:W-:Y:S01]  /*7050*/  FADD.FTZ R69, -R5, R6 ;  /* 0x0000000605457221 */ /* 0x000fe20000010100 */
[-CC-:B------:R-:W-:Y:S01]  /*7060*/  FFMA.FTZ R180, R24, R0.reuse, -R169.reuse ;  /* 0x0000000018b47223 */ /* 0x180fe200000108a9 */
[-CC-:B------:R-:W-:Y:S01]  /*7070*/  FFMA.FTZ R25, R25, R0.reuse, -R169.reuse ;  /* 0x0000000019197223 */ /* 0x180fe200000108a9 */
[-CC-:B------:R-:W-:Y:S01]  /*7080*/  FFMA.FTZ R182, R28, R0.reuse, -R169.reuse ;  /* 0x000000001cb67223 */ /* 0x180fe200000108a9 */
[-C--:B------:R-:W-:Y:S01]  /*7090*/  FMUL.FTZ R6, R69, R0.reuse ;  /* 0x0000000045067220 */ /* 0x080fe20000410000 */
[-C--:B------:R-:W-:Y:S01]  /*70a0*/  FMUL.FTZ R69, R5, R0.reuse ;  /* 0x0000000005457220 */ /* 0x080fe20000410000 */
[----:B------:R-:W-:Y:S01]  /*70b0*/  MUFU.EX2 R11, R25 ;  /* 0x00000019000b7308 */ /* 0x000fe20000000800 */
[-CC-:B------:R-:W-:Y:S01]  /*70c0*/  FFMA.FTZ R176, R32, R0.reuse, -R169.reuse ;  /* 0x0000000020b07223 */ /* 0x180fe200000108a9 */
[-C--:B------:R-:W-:Y:S01]  /*70d0*/  FFMA.FTZ R15, R33, R0.reuse, -R169 ;  /* 0x00000000210f7223 */ /* 0x080fe200000108a9 */
[-CC-:B------:R-:W-:Y:S01]  /*70e0*/  FFMA.FTZ R181, R26, R0.reuse, -R69.reuse ;  /* 0x000000001ab57223 */ /* 0x180fe20000010845 */
[----:B------:R-:W-:Y:S01]  /*70f0*/  FFMA.FTZ R20, R27, R0, -R69 ;  /* 0x000000001b147223 */ /* 0x000fe20000010845 */
[----:B------:R-:W-:-:S02]  /*7100*/  IMAD.U32 R27, RZ, RZ, UR37 ;  /* 0x00000025ff1b7e24 */ /* 0x000fc4000f8e00ff */
[-CC-:B------:R-:W-:Y:S01]  /*7110*/  FFMA.FTZ R183, R30, R0.reuse, -R69.reuse ;  /* 0x000000001eb77223 */ /* 0x180fe20000010845 */
[-CC-:B------:R-:W-:Y:S01]  /*7120*/  FFMA.FTZ R24, R31, R0.reuse, -R69.reuse ;  /* 0x000000001f187223 */ /* 0x180fe20000010845 */
[----:B------:R-:W0:Y:S01]  /*7130*/  MUFU.EX2 R180, R180 ;  /* 0x000000b400b47308 */ /* 0x000e220000000800 */
[-CC-:B------:R-:W-:Y:S01]  /*7140*/  FFMA.FTZ R177, R34, R0.reuse, -R69.reuse ;  /* 0x0000000022b17223 */ /* 0x180fe20000010845 */
[----:B------:R-:W-:Y:S01]  /*7150*/  @!P1 LEA R27, R27, UR38, 0x3 ;  /* 0x000000261b1b9c11 */ /* 0x000fe2000f8e18ff */
[-C--:B------:R-:W-:Y:S01]  /*7160*/  FFMA.FTZ R26, R35, R0.reuse, -R69 ;  /* 0x00000000231a7223 */ /* 0x080fe20000010845 */
[----:B------:R-:W-:Y:S01]  /*7170*/  IADD3 R31, -R198, 0xb, RZ ;  /* 0x0000000bc61f7810 */ /* 0x000fe20007ffe1ff */
[-C--:B------:R-:W-:Y:S01]  /*7180*/  FFMA.FTZ R178, R36, R0.reuse, -R169 ;  /* 0x0000000024b27223 */ /* 0x080fe200000108a9 */
[-C--:B------:R-:W-:Y:S01]  /*7190*/  FFMA.FTZ R179, R38, R0.reuse, -R69 ;  /* 0x0000000026b37223 */ /* 0x080fe20000010845 */
[----:B------:R-:W-:Y:S01]  /*71a0*/  @!P1 VIADD R27, R27, 0x28840 ;  /* 0x000288401b1b9836 */ /* 0x000fe20000000000 */
[----:B------:R-:W-:Y:S01]  /*71b0*/  MUFU.EX2 R6, R6 ;  /* 0x0000000600067308 */ /* 0x000fe20000000800 */
[-CC-:B------:R-:W-:Y:S01]  /*71c0*/  FFMA.FTZ R172, R40, R0.reuse, -R169.reuse ;  /* 0x0000000028ac7223 */ /* 0x180fe200000108a9 */
[-C--:B------:R-:W-:Y:S01]  /*71d0*/  FFMA.FTZ R17, R37, R0.reuse, -R169 ;  /* 0x0000000025117223 */ /* 0x080fe200000108a9 */
[-C--:B------:R-:W-:Y:S01]  /*71e0*/  FFMA.FTZ R28, R39, R0.reuse, -R69 ;  /* 0x00000000271c7223 */ /* 0x080fe20000010845 */
[----:B------:R-:W-:Y:S01]  /*71f0*/  @!P1 PRMT R27, RZ, 0x654, R27 ;  /* 0x00000654ff1b9816 */ /* 0x000fe2000000001b */
[-C--:B------:R-:W-:Y:S01]  /*7200*/  FFMA.FTZ R173, R42, R0.reuse, -R69 ;  /* 0x000000002aad7223 */ /* 0x080fe20000010845 */
[-C--:B------:R-:W-:Y:S01]  /*7210*/  FFMA.FTZ R21, R41, R0.reuse, -R169 ;  /* 0x0000000029157223 */ /* 0x080fe200000108a9 */
[----:B------:R-:W-:Y:S01]  /*7220*/  FFMA.FTZ R30, R43, R0, -R69 ;  /* 0x000000002b1e7223 */ /* 0x000fe20000010845 */
[----:B------:R-:W1:Y:S01]  /*7230*/  MUFU.EX2 R181, R181 ;  /* 0x000000b500b57308 */ /* 0x000e620000000800 */
[----:B0-----:R-:W-:Y:S01]  /*7240*/  FFMA.FTZ R4, R9, R4, R180 ;  /* 0x0000000409047223 */ /* 0x001fe200000100b4 */
[-C--:B------:R-:W-:Y:S01]  /*7250*/  FFMA.FTZ R174, R44, R0.reuse, -R169 ;  /* 0x000000002cae7223 */ /* 0x080fe200000108a9 */
[-C--:B------:R-:W-:Y:S01]  /*7260*/  FFMA.FTZ R175, R46, R0.reuse, -R69 ;  /* 0x000000002eaf7223 */ /* 0x080fe20000010845 */
[-C--:B------:R-:W-:Y:S01]  /*7270*/  FFMA.FTZ R25, R45, R0.reuse, -R169 ;  /* 0x000000002d197223 */ /* 0x080fe200000108a9 */
[-C--:B------:R-:W-:Y:S01]  /*7280*/  FFMA.FTZ R32, R47, R0.reuse, -R69 ;  /* 0x000000002f207223 */ /* 0x080fe20000010845 */
        /* <DEDUP_REMOVED lines=22> */
[--C-:B------:R-:W-:Y:S01]  /*73f0*/  FFMA.FTZ R38, R59, R0, -R69.reuse ;  /* 0x000000003b267223 */ /* 0x100fe20000010845 */
[----:B------:R-:W-:Y:S01]  /*7400*/  F2FP.BF16.F32.PACK_AB R180, R11, R180 ;  /* 0x000000b40bb4723e */ /* 0x000fe200000010ff */
[-CC-:B------:R-:W-:Y:S01]  /*7410*/  FFMA.FTZ R67, R67, R0.reuse, -R69.reuse ;  /* 0x0000000043437223 */ /* 0x180fe20000010845 */
[----:B------:R-:W-:Y:S01]  /*7420*/  F2FP.BF16.F32.PACK_AB R181, R20, R181 ;  /* 0x000000b514b5723e */ /* 0x000fe200000010ff */
        /* <DEDUP_REMOVED lines=11> */
[----:B------:R-:W-:Y:S01]  /*74e0*/  FFMA.FTZ R86, R86, R0, -R69 ;  /* 0x0000000056567223 */ /* 0x000fe20000010845 */
[----:B------:R-:W-:Y:S01]  /*74f0*/  IMAD.U32 R35, RZ, RZ, UR43 ;  /* 0x0000002bff237e24 */ /* 0x000fe2000f8e00ff */
[----:B------:R-:W-:-:S03]  /*7500*/  UMOV UR43, UR37 ;  /* 0x00000025002b7c82 */ /* 0x000fc60008000000 */
[----:B------:R-:W-:Y:S01]  /*7510*/  MUFU.EX2 R176, R176 ;  /* 0x000000b000b07308 */ /* 0x000fe20000000800 */
[----:B------:R-:W-:-:S07]  /*7520*/  @!P1 LEA R35, R35, UR38, 0x3 ;  /* 0x0000002623239c11 */ /* 0x000fce000f8e18ff */
        /* <DEDUP_REMOVED lines=12> */
[----:B-1----:R-:W-:Y:S01]  /*75f0*/  FADD.FTZ R3, R179, R40 ;  /* 0x00000028b3037221 */ /* 0x002fe20000010000 */
[----:B------:R-:W-:-:S02]  /*7600*/  WARPGROUP.DEPBAR.LE gsb0, 0x0 ;  /* 0x00008000000079c5 */ /* 0x000fc40000010000 */
[----:B------:R-:W-:Y:S01]  /*7610*/  WARPGROUP.ARRIVE ;  /* 0x00000000000079c5 */ /* 0x000fe20000000000 */
[-CC-:B------:R-:W-:Y:S01]  /*7620*/  FFMA.FTZ R152, R56, R0.reuse, -R169.reuse ;  /* 0x0000000038987223 */ /* 0x180fe200000108a9 */
[-C--:B------:R-:W-:Y:S02]  /*7630*/  FFMA.FTZ R154, R60, R0.reuse, -R169 ;  /* 0x000000003c9a7223 */ /* 0x080fe400000108a9 */
[----:B------:R-:W-:Y:S01]  /*7640*/  MUFU.EX2 R172, R172 ;  /* 0x000000ac00ac7308 */ /* 0x000fe20000000800 */
[-CC-:B------:R-:W-:Y:S01]  /*7650*/  FFMA.FTZ R153, R58, R0.reuse, -R69.reuse ;  /* 0x000000003a997223 */ /* 0x180fe20000010845 */
[----:B------:R-:W-:Y:S01]  /*7660*/  FFMA.FTZ R155, R62, R0, -R69 ;  /* 0x000000003e9b7223 */ /* 0x000fe20000010845 */
[----:B------:R-:W-:Y:S01]  /*7670*/  HGMMA.64x128x16.F32.BF16 R88, R156, gdesc[UR8].tnspB, R88, gsb0 ;  /* 0x41e000089c587df0 */ /* 0x000fe20008001858 */
[----:B------:R-:W-:Y:S01]  /*7680*/  UIADD3 UR10, UR6, 0x300, URZ ;  /* 0x00000300060a7890 */ /* 0x000fe2000fffe03f */
[----:B------:R-:W-:Y:S01]  /*7690*/  UMOV UR11, 0x40000040 ;  /* 0x40000040000b7882 */ /* 0x000fe20000000000 */
[----:B------:R-:W-:-:S02]  /*76a0*/  UIADD3 UR6, UR6, 0x380, URZ ;  /* 0x0000038006067890 */ /* 0x000fc4000fffe03f */
        /* <DEDUP_REMOVED lines=31> */
[----:B------:R-:W-:Y:S01]  /*78a0*/  FFMA.FTZ R157, R66, R0, -R69 ;  /* 0x00000000429d7223 */ /* 0x000fe20000010845 */
[----:B------:R-:W-:Y:S01]  /*78b0*/  MUFU.EX2 R154, R154 ;  /* 0x0000009a009a7308 */ /* 0x000fe20000000800 */
[----:B------:R-:W-:Y:S07]  /*78c0*/  HGMMA.64x128x16.F32.BF16 R88, R160, gdesc[UR8].tnspB, R88, gsb0 ;  /* 0x41e00008a0587df0 */ /* 0x000fee0008001858 */
[----:B------:R-:W0:Y:S08]  /*78d0*/  MUFU.EX2 R169, R169 ;  /* 0x000000a900a97308 */ /* 0x000e300000000800 */
[----:B------:R-:W1:Y:S08]  /*78e0*/  MUFU.EX2 R155, R155 ;  /* 0x0000009b009b7308 */ /* 0x000e700000000800 */
[----:B------:R-:W-:Y:S01]  /*78f0*/  MUFU.EX2 R41, R41 ;  /* 0x0000002900297308 */ /* 0x000fe20000000800 */
[----:B0-----:R-:W-:Y:S01]  /*7900*/  FADD.FTZ R3, R169, R40 ;  /* 0x00000028a9037221 */ /* 0x001fe20000010000 */
[----:B------:R-:W-:-:S03]  /*7910*/  F2FP.BF16.F32.PACK_AB R169, R34, R169 ;  /* 0x000000a922a9723e */ /* 0x000fc600000010ff */
[----:B------:R-:W-:-:S03]  /*7920*/  FADD.FTZ R40, R34, R3 ;  /* 0x0000000322287221 */ /* 0x000fc60000010000 */
[----:B------:R-:W-:Y:S01]  /*7930*/  MUFU.EX2 R156, R156 ;  /* 0x0000009c009c7308 */ /* 0x000fe20000000800 */
[----:B------:R-:W-:Y:S01]  /*7940*/  FADD.FTZ R3, R171, R40 ;  /* 0x00000028ab037221 */ /* 0x000fe20000010000 */
[----:B------:R-:W-:-:S03]  /*7950*/  F2FP.BF16.F32.PACK_AB R171, R36, R171 ;  /* 0x000000ab24ab723e */ /* 0x000fc600000010ff */
[----:B------:R-:W-:-:S03]  /*7960*/  FADD.FTZ R20, R36, R3 ;  /* 0x0000000324147221 */ /* 0x000fc60000010000 */
[----:B------:R-:W-:Y:S01]  /*7970*/  MUFU.EX2 R157, R157 ;  /* 0x0000009d009d7308 */ /* 0x000fe20000000800 */
[----:B------:R-:W-:Y:S01]  /*7980*/  FADD.FTZ R3, R153, R20 ;  /* 0x0000001499037221 */ /* 0x000fe20000010000 */
[----:B------:R-:W-:-:S03]  /*7990*/  F2FP.BF16.F32.PACK_AB R153, R38, R153 ;  /* 0x000000992699723e */ /* 0x000fc600000010ff */
[----:B------:R-:W-:-:S03]  /*79a0*/  FADD.FTZ R20, R38, R3 ;  /* 0x0000000326147221 */ /* 0x000fc60000010000 */
[----:B------:R-:W-:Y:S01]  /*79b0*/  MUFU.EX2 R45, R45 ;  /* 0x0000002d002d7308 */ /* 0x000fe20000000800 */
[----:B-1----:R-:W-:-:S07]  /*79c0*/  FADD.FTZ R3, R155, R20 ;  /* 0x000000149b037221 */ /* 0x002fce0000010000 */
        /* <DEDUP_REMOVED lines=9> */
[----:B------:R-:W1:Y:S08]  /*7a60*/  MUFU.EX2 R57, R57 ;  /* 0x0000003900397308 */ /* 0x000e700000000800 */
[----:B------:R-:W-:Y:S01]  /*7a70*/  MUFU.EX2 R79, R79 ;  /* 0x0000004f004f7308 */ /* 0x000fe20000000800 */
[----:B------:R-:W-:-:S02]  /*7a80*/  WARPGROUP.DEPBAR.LE gsb0, 0x0 ;  /* 0x00008000000079c5 */ /* 0x000fc40000010000 */
[----:B------:R-:W-:-:S05]  /*7a90*/  WARPGROUP.ARRIVE ;  /* 0x00000000000079c5 */ /* 0x000fca0000000000 */
[----:B------:R-:W-:Y:S01]  /*7aa0*/  MUFU.EX2 R161, R74 ;  /* 0x0000004a00a17308 */ /* 0x000fe20000000800 */
[----:B0-----:R-:W-:Y:S02]  /*7ab0*/  F2FP.BF16.F32.PACK_AB R160, R53, R8 ;  /* 0x0000000835a0723e */ /* 0x001fe400000010ff */
[----:B-1----:R-:W-:Y:S01]  /*7ac0*/  F2FP.BF16.F32.PACK_AB R162, R57, R12 ;  /* 0x0000000c39a2723e */ /* 0x002fe200000010ff */
[----:B------:R-:W-:Y:S04]  /*7ad0*/  HGMMA.64x128x16.F32.BF16 R88, R164, gdesc[UR4].tnspB, R88, gsb0 ;  /* 0x41e00004a4587df0 */ /* 0x000fe80008001858 */
        /* <DEDUP_REMOVED lines=10> */
[----:B0-----:R-:W-:Y:S02]  /*7b80*/  @!P1 VIADD R31, R35, 0x28860 ;  /* 0x00028860231f9836 */ /* 0x001fe40000000000 */
[-C--:B------:R-:W-:Y:S01]  /*7b90*/  FMUL.FTZ R90, R90, R6.reuse ;  /* 0x000000065a5a7220 */ /* 0x080fe20000410000 */
[-C--:B------:R-:W-:Y:S01]  /*7ba0*/  FMUL.FTZ R91, R91, R6.reuse ;  /* 0x000000065b5b7220 */ /* 0x080fe20000410000 */
[-C--:B------:R-:W-:Y:S01]  /*7bb0*/  FMUL.FTZ R94, R94, R6.reuse ;  /* 0x000000065e5e7220 */ /* 0x080fe20000410000 */
[----:B------:R-:W-:Y:S01]  /*7bc0*/  FMUL.FTZ R95, R95, R6 ;  /* 0x000000065f5f7220 */ /* 0x000fe20000410000 */
[----:B------:R-:W-:Y:S01]  /*7bd0*/  @!P1 PRMT R31, RZ, 0x654, R31 ;  /* 0x00000654ff1f9816 */ /* 0x000fe2000000001f */
[----:B-1----:R-:W-:Y:S01]  /*7be0*/  FADD.FTZ R27, R11, R4 ;  /* 0x000000040b1b7221 */ /* 0x002fe20000010000 */
[-CC-:B------:R-:W-:Y:S01]  /*7bf0*/  FFMA.FTZ R4, R63, R0.reuse, -R69.reuse ;  /* 0x000000003f047223 */ /* 0x180fe20000010845 */
[----:B------:R-:W-:Y:S01]  /*7c00*/  FFMA.FTZ R69, R87, R0, -R69 ;  /* 0x0000000057457223 */ /* 0x000fe20000010845 */
[----:B------:R-:W-:Y:S01]  /*7c10*/  MUFU.EX2 R167, R86 ;  /* 0x0000005600a77308 */ /* 0x000fe20000000800 */
[----:B------:R-:W-:Y:S01]  /*7c20*/  FADD.FTZ R42, R182, R27 ;  /* 0x0000001bb62a7221 */ /* 0x000fe20000010000 */
[----:B------:R0:W-:Y:S01]  /*7c30*/  @!P1 SYNCS.ARRIVE.TRANS64.RED.A1T0 RZ, [R31+URZ], RZ ;  /* 0x000000ff1fff99a7 */ /* 0x0001e2000810043f */
        /* <DEDUP_REMOVED lines=23> */
[C---:B-1----:R-:W-:Y:S01]  /*7db0*/  FADD.FTZ R20, R4.reuse, R3 ;  /* 0x0000000304147221 */ /* 0x042fe20000010000 */
[----:B------:R-:W-:Y:S01]  /*7dc0*/  F2FP.BF16.F32.PACK_AB R155, R4, R155 ;  /* 0x0000009b049b723e */ /* 0x000fe200000010ff */
        /* <DEDUP_REMOVED lines=46> */
[----:B------:R-:W-:Y:S01]  /*80b0*/  F2FP.BF16.F32.PACK_AB R168, R29, R168 ;  /* 0x000000a81da8723e */ /* 0x000fe200000010ff */
[-C--:B------:R-:W-:Y:S01]  /*80c0*/  FMUL.FTZ R97, R97, R9.reuse ;  /* 0x0000000961617220 */ /* 0x080fe20000410000 */
[----:B------:R-:W-:Y:S01]  /*80d0*/  F2FP.BF16.F32.PACK_AB R170, R33, R170 ;  /* 0x000000aa21aa723e */ /* 0x000fe200000010ff */
[----:B------:R-:W-:Y:S01]  /*80e0*/  FADD.FTZ R3, R45, R24 ;  /* 0x000000182d037221 */ /* 0x000fe20000010000 */
[----:B------:R-:W-:Y:S01]  /*80f0*/  F2FP.BF16.F32.PACK_AB R152, R37, R152 ;  /* 0x000000982598723e */ /* 0x000fe200000010ff */
[-C--:B------:R-:W-:Y:S01]  /*8100*/  FMUL.FTZ R100, R100, R9.reuse ;  /* 0x0000000964647220 */ /* 0x080fe20000410000 */
[----:B------:R-:W-:Y:S01]  /*8110*/  F2FP.BF16.F32.PACK_AB R154, R41, R154 ;  /* 0x0000009a299a723e */ /* 0x000fe200000010ff */
[----:B------:R-:W-:Y:S01]  /*8120*/  FADD.FTZ R24, R158, R3 ;  /* 0x000000039e187221 */ /* 0x000fe20000010000 */
[----:B------:R-:W-:Y:S01]  /*8130*/  F2FP.BF16.F32.PACK_AB R156, R45, R156 ;  /* 0x0000009c2d9c723e */ /* 0x000fe200000010ff */
[----:B------:R-:W-:Y:S01]  /*8140*/  FMUL.FTZ R101, R101, R9 ;  /* 0x0000000965657220 */ /* 0x000fe20000410000 */
[----:B------:R-:W-:Y:S01]  /*8150*/  F2FP.BF16.F32.PACK_AB R157, R67, R157 ;  /* 0x0000009d439d723e */ /* 0x000fe200000010ff */
[C---:B------:R-:W-:Y:S01]  /*8160*/  FADD.FTZ R3, R49.reuse, R24 ;  /* 0x0000001831037221 */ /* 0x040fe20000010000 */
[----:B------:R-:W-:Y:S01]  /*8170*/  F2FP.BF16.F32.PACK_AB R158, R49, R158 ;  /* 0x0000009e319e723e */ /* 0x000fe200000010ff */
[----:B------:R-:W-:Y:S01]  /*8180*/  FMUL.FTZ R104, R104, R9 ;  /* 0x0000000968687220 */ /* 0x000fe20000410000 */
[----:B------:R-:W-:Y:S01]  /*8190*/  F2FP.BF16.F32.PACK_AB R159, R71, R159 ;  /* 0x0000009f479f723e */ /* 0x000fe200000010ff */
[----:B------:R-:W-:Y:S01]  /*81a0*/  FADD.FTZ R24, R8, R3 ;  /* 0x0000000308187221 */ /* 0x000fe20000010000 */
        /* <DEDUP_REMOVED lines=10> */
[----:B--2---:R-:W-:Y:S01]  /*8250*/  F2FP.BF16.F32.PACK_AB R167, R69, R167 ;  /* 0x000000a745a7723e */ /* 0x004fe200000010ff */
        /* <DEDUP_REMOVED lines=13> */
[----:B------:R-:W-:Y:S01]  /*8330*/  FADD.FTZ R3, R69, R20 ;  /* 0x0000001445037221 */ /* 0x000fe20000010000 */
[-C--:B------:R-:W-:Y:S01]  /*8340*/  FMUL.FTZ R129, R129, R9.reuse ;  /* 0x0000000981817220 */ /* 0x080fe20000410000 */
[-C--:B------:R-:W-:Y:S01]  /*8350*/  FMUL.FTZ R132, R132, R9.reuse ;  /* 0x0000000984847220 */ /* 0x080fe20000410000 */
[----:B------:R-:W-:Y:S01]  /*8360*/  FADD.FTZ R4, R65, R4 ;  /* 0x0000000441047221 */ /* 0x000fe20000010000 */
        /* <DEDUP_REMOVED lines=10> */
[----:B------:R-:W-:Y:S01]  /*8410*/  IMAD.MOV.U32 R8, RZ, RZ, R7 ;  /* 0x000000ffff087224 */ /* 0x000fe200078e0007 */
[----:B0-----:R-:W-:Y:S06]  /*8420*/  @P2 BRA `(.L_x_9183) ;  /* 0xffffffe000102947 */ /* 0x001fec000383ffff */
.L_x_9174:
[----:B------:R-:W-:Y:S06]  /*8430*/  BAR.ARV 0x8, 0x180 ;  /* 0x0206000000007b1d */ /* 0x000fec0000002000 */
[----:B------:R-:W-:Y:S05]  /*8440*/  @!P0 BRA `(.L_x_9184) ;  /* 0x0000000000048947 */ /* 0x000fea0003800000 */
[----:B------:R-:W-:Y:S01]  /*8450*/  BPT.TRAP 0x1 ;  /* 0x000000040000795c */ /* 0x000fe20000300000 */
.L_x_9184:
[----:B------:R-:W-:Y:S01]  /*8460*/  ULEA UR5, UR37, UR38, 0x3 ;  /* 0x0000002625057291 */ /* 0x000fe2000f8e183f */
[----:B------:R-:W-:-:S05]  /*8470*/  IMAD.U32 R6, RZ, RZ, UR36 ;  /* 0x00000024ff067e24 */ /* 0x000fca000f8e00ff */
[----:B------:R-:W-:-:S04]  /*8480*/  SHF.L.U32 R6, R6, 0x1f, RZ ;  /* 0x0000001f06067819 */ /* 0x000fc800000006ff */
[----:B------:R0:W1:Y:S01]  /*8490*/  SYNCS.PHASECHK.TRANS64.TRYWAIT P2, [UR5+0x28850], R6 ;  /* 0x02885006ff0075a7 */ /* 0x0000620008040145 */
[----:B------:R-:W-:Y:S05]  /*84a0*/  @!P0 BRA `(.L_x_9185) ;  /* 0x0000000000048947 */ /* 0x000fea0003800000 */
[----:B------:R-:W-:Y:S01]  /*84b0*/  BPT.TRAP 0x1 ;  /* 0x000000040000795c */ /* 0x000fe20000300000 */
.L_x_9185:
[----:B-1----:R-:W-:Y:S05]  /*84c0*/  @P2 BRA `(.L_x_9186) ;  /* 0x0000000000082947 */ /* 0x002fea0003800000 */
[----:B------:R-:W1:Y:S02]  /*84d0*/  SYNCS.PHASECHK.TRANS64.TRYWAIT P0, [UR5+0x28850], R6 ;  /* 0x02885006ff0075a7 */ /* 0x000e640008000145 */
[----:B-1----:R-:W-:Y:S05]  /*84e0*/  @!P0 BRA `(.L_x_9187) ;  /* 0x0000008c00308947 */ /* 0x002fea0003800000 */
.L_x_9186:
[----:B------:R-:W-:Y:S01]  /*84f0*/  UIADD3 UR38, UR38, 0x400, URZ ;  /* 0x0000040026267890 */ /* 0x000fe2000fffe03f */
[----:B------:R-:W-:Y:S01]  /*8500*/  WARPGROUP.ARRIVE ;  /* 0x00000000000079c5 */ /* 0x000fe20000000000 */
[----:B------:R-:W-:Y:S01]  /*8510*/  UMOV UR7, 0x40000040 ;  /* 0x4000004000077882 */ /* 0x000fe20000000000 */
[----:B-1----:R-:W1:Y:S01]  /*8520*/  SHFL.BFLY PT, R9, R4, 0x2, 0x1f ;  /* 0x0c401f0004097f89 */ /* 0x002e6200000e0000 */
[----:B------:R-:W-:Y:S01]  /*8530*/  USHF.R.U32.HI UR38, URZ, 0x4, UR38 ;  /* 0x000000043f267899 */ /* 0x000fe20008011626 */
[----:B------:R-:W-:Y:S02]  /*8540*/  IMAD.MOV.U32 R20, RZ, RZ, -0x800000 ;  /* 0xff800000ff147424 */ /* 0x000fe400078e00ff */
[----:B0-----:R-:W0:Y:S01]  /*8550*/  SHFL.BFLY PT, R6, R3, 0x2, 0x1f ;  /* 0x0c401f0003067f89 */ /* 0x001e2200000e0000 */
[----:B------:R-:W-:Y:S01]  /*8560*/  ULOP3.LUT UR38, UR38, 0x3fff, URZ, 0xc0, !UPT ;  /* 0x00003fff26267892 */ /* 0x000fe2000f8ec03f */
[----:B------:R-:W-:-:S03]  /*8570*/  VIADD R190, R190, 0x1 ;  /* 0x00000001bebe7836 */ /* 0x000fc60000000000 */
        /* <DEDUP_REMOVED lines=136> */
.L_x_9157:
        /* <DEDUP_REMOVED lines=11> */
[----:B------:R-:W-:Y:S01]  /*8eb0*/  F2FP.BF16.F32.PACK_AB R7, R7, R94 ;  /* 0x0000005e0707723e */ /* 0x000fe200000010ff */
[----:B------:R-:W-:Y:S01]  /*8ec0*/  IMAD.MOV.U32 R48, RZ, RZ, RZ ;  /* 0x000000ffff307224 */ /* 0x000fe200078e00ff */
[----:B------:R-:W-:Y:S01]  /*8ed0*/  F2FP.BF16.F32.PACK_AB R128, R129, R128 ;  /* 0x000000808180723e */ /* 0x000fe200000010ff */
[----:B-1----:R-:W1:Y:S01]  /*8ee0*/  LDC R44, c[0x0][0xbe8] ;  /* 0x0002fa00ff2c7b82 */ /* 0x002e620000000800 */
        /* <DEDUP_REMOVED lines=12> */
[----:B--2---:R-:W-:-:S03]  /*8fb0*/  MOV R17, R5 ;  /* 0x0000000500117202 */ /* 0x004fc60000000f00 */
[----:B------:R-:W-:-:S03]  /*8fc0*/  IMAD.WIDE R4, R194, 0x2, R16 ;  /* 0x00000002c2047825 */ /* 0x000fc600078e0210 */
[C---:B------:R-:W-:Y:S02]  /*8fd0*/  LOP3.LUT R9, R4.reuse, 0x380, RZ, 0xc0, !PT ;  /* 0x0000038004097812 */ /* 0x040fe400078ec0ff */
[C---:B------:R-:W-:Y:S02]  /*8fe0*/  IADD3 R31, P6, R4.reuse, 0x20, RZ ;  /* 0x00000020041f7810 */ /* 0x040fe40007fde0ff */
[C---:B------:R-:W-:Y:S02]  /*8ff0*/  IADD3 R33, P5, R4.reuse, 0x40, RZ ;  /* 0x0000004004217810 */ /* 0x040fe40007fbe0ff */
[----:B------:R-:W-:Y:S01]  /*9000*/  SHF.R.U64 R9, R9, 0x3, RZ ;  /* 0x0000000309097819 */ /* 0x000fe200000012ff */
[--C-:B------:R-:W-:Y:S01]  /*9010*/  IMAD.X R29, RZ, RZ, R5.reuse, P6 ;  /* 0x000000ffff1d7224 */ /* 0x100fe200030e0605 */
[----:B------:R-:W-:Y:S01]  /*9020*/  LOP3.LUT R10, R31, 0x380, RZ, 0xc0, !PT ;  /* 0x000003801f0a7812 */ /* 0x000fe200078ec0ff */
[----:B------:R-:W-:Y:S01]  /*9030*/  IMAD.X R27, RZ, RZ, R5, P5 ;  /* 0x000000ffff1b7224 */ /* 0x000fe200028e0605 */
[----:B------:R-:W-:Y:S01]  /*9040*/  LOP3.LUT R12, R33, 0x380, RZ, 0xc0, !PT ;  /* 0x00000380210c7812 */ /* 0x000fe200078ec0ff */
[----:B------:R-:W-:Y:S01]  /*9050*/  BAR.SYNC.DEFER_BLOCKING 0x1, 0x100 ;  /* 0x0044000000007b1d */ /* 0x000fe20000010000 */
[----:B------:R-:W-:-:S02]  /*9060*/  IADD3 R35, P4, R4, 0x60, RZ ;  /* 0x0000006004237810 */ /* 0x000fc40007f9e0ff */
[C---:B------:R-:W-:Y:S02]  /*9070*/  IADD3 R37, P3, R4.reuse, 0x4000, RZ ;  /* 0x0000400004257810 */ /* 0x040fe40007f7e0ff */
        /* <DEDUP_REMOVED lines=10> */
[----:B------:R-:W-:-:S02]  /*9120*/  SHF.R.U64 R12, R12, 0x3, RZ ;  /* 0x000000030c0c7819 */ /* 0x000fc400000012ff */
[----:B------:R-:W-:Y:S02]  /*9130*/  MOV R36, R4 ;  /* 0x0000000400247202 */ /* 0x000fe40000000f00 */
[----:B------:R-:W-:Y:S02]  /*9140*/  F2FP.BF16.F32.PACK_AB R4, R89, R8 ;  /* 0x000000085904723e */ /* 0x000fe400000010ff */
[----:B------:R-:W-:Y:S02]  /*9150*/  LOP3.LUT R28, R10, R31, RZ, 0x3c, !PT ;  /* 0x0000001f0a1c7212 */ /* 0x000fe400078e3cff */
[----:B------:R-:W-:Y:S02]  /*9160*/  LOP3.LUT R26, R12, R33, RZ, 0x3c, !PT ;  /* 0x000000210c1a7212 */ /* 0x000fe400078e3cff */
[----:B------:R-:W-:Y:S02]  /*9170*/  LOP3.LUT R8, R39, 0x380, RZ, 0xc0, !PT ;  /* 0x0000038027087812 */ /* 0x000fe400078ec0ff */
[----:B------:R-:W-:-:S02]  /*9180*/  LOP3.LUT R10, R41, 0x380, RZ, 0xc0, !PT ;  /* 0x00000380290a7812 */ /* 0x000fc400078ec0ff */
[----:B------:R-:W-:Y:S02]  /*9190*/  LOP3.LUT R12, R32, 0x380, RZ, 0xc0, !PT ;  /* 0x00000380200c7812 */ /* 0x000fe400078ec0ff */
[----:B------:R-:W-:Y:S02]  /*91a0*/  LOP3.LUT R14, R35, 0x380, RZ, 0xc0, !PT ;  /* 0x00000380230e7812 */ /* 0x000fe400078ec0ff */
[----:B------:R-:W-:Y:S02]  /*91b0*/  LOP3.LUT R30, R37, 0x380, RZ, 0xc0, !PT ;  /* 0x00000380251e7812 */ /* 0x000fe400078ec0ff */
[----:B------:R-:W-:Y:S02]  /*91c0*/  SHF.R.U64 R8, R8, 0x3, RZ ;  /* 0x0000000308087819 */ /* 0x000fe400000012ff */
[----:B------:R-:W-:Y:S02]  /*91d0*/  SHF.R.U64 R10, R10, 0x3, RZ ;  /* 0x000000030a0a7819 */ /* 0x000fe400000012ff */
[----:B------:R-:W-:-:S02]  /*91e0*/  SHF.R.U64 R21, R12, 0x3, RZ ;  /* 0x000000030c157819 */ /* 0x000fc400000012ff */
[----:B------:R-:W-:Y:S02]  /*91f0*/  SHF.R.U64 R14, R14, 0x3, RZ ;  /* 0x000000030e0e7819 */ /* 0x000fe400000012ff */
[----:B------:R-:W-:Y:S02]  /*9200*/  SHF.R.U64 R30, R30, 0x3, RZ ;  /* 0x000000031e1e7819 */ /* 0x000fe400000012ff */
[----:B------:R-:W-:Y:S02]  /*9210*/  LOP3.LUT R12, R8, R39, RZ, 0x3c, !PT ;  /* 0x00000027080c7212 */ /* 0x000fe400078e3cff */
[----:B------:R-:W-:Y:S01]  /*9220*/  F2FP.BF16.F32.PACK_AB R5, R91, R90 ;  /* 0x0000005a5b05723e */ /* 0x000fe200000010ff */
[----:B------:R-:W2:Y:S01]  /*9230*/  LDC.64 R38, c[0x0][0xc00] ;  /* 0x00030000ff267b82 */ /* 0x000ea20000000a00 */
[----:B------:R-:W-:Y:S02]  /*9240*/  LOP3.LUT R10, R10, R41, RZ, 0x3c, !PT ;  /* 0x000000290a0a7212 */ /* 0x000fe400078e3cff */
[----:B------:R-:W-:Y:S01]  /*9250*/  LOP3.LUT R8, R21, R32, RZ, 0x3c, !PT ;  /* 0x0000002015087212 */ /* 0x000fe200078e3cff */
[----:B------:R3:W-:Y:S01]  /*9260*/  STSM.16.M88.4 [R36], R4 ;  /* 0x0000000424007844 */ /* 0x0007e20000000200 */
[----:B------:R-:W-:-:S02]  /*9270*/  LOP3.LUT R24, R14, R35, RZ, 0x3c, !PT ;  /* 0x000000230e187212 */ /* 0x000fc400078e3cff */
[----:B------:R-:W-:Y:S02]  /*9280*/  LOP3.LUT R14, R30, R37, RZ, 0x3c, !PT ;  /* 0x000000251e0e7212 */ /* 0x000fe400078e3cff */
[----:B------:R-:W-:Y:S02]  /*9290*/  MOV R30, R10 ;  /* 0x0000000a001e7202 */ /* 0x000fe40000000f00 */
[----:B------:R-:W-:Y:S02]  /*92a0*/  MOV R21, R8 ;  /* 0x0000000800157202 */ /* 0x000fe40000000f00 */
[----:B------:R-:W-:Y:S02]  /*92b0*/  MOV R35, R28 ;  /* 0x0000001c00237202 */ /* 0x000fe40000000f00 */
[----:B------:R-:W-:Y:S01]  /*92c0*/  F2FP.BF16.F32.PACK_AB R8, R97, R96 ;  /* 0x000000606108723e */ /* 0x000fe200000010ff */
[----:B------:R-:W4:Y:S01]  /*92d0*/  LDC.64 R28, c[0x0][0xc00] ;  /* 0x00030000ff1c7b82 */ /* 0x000f220000000a00 */
[----:B------:R-:W-:-:S02]  /*92e0*/  F2FP.BF16.F32.PACK_AB R9, R99, R98 ;  /* 0x000000626309723e */ /* 0x000fc400000010ff */
[----:B------:R-:W-:Y:S02]  /*92f0*/  F2FP.BF16.F32.PACK_AB R10, R101, R100 ;  /* 0x00000064650a723e */ /* 0x000fe400000010ff */
[----:B------:R-:W-:Y:S02]  /*9300*/  F2FP.BF16.F32.PACK_AB R11, R103, R102 ;  /* 0x00000066670b723e */ /* 0x000fe400000010ff */
[----:B------:R-:W-:Y:S02]  /*9310*/  MOV R34, R26 ;  /* 0x0000001a00227202 */ /* 0x000fe40000000f00 */
[----:B------:R-:W-:Y:S01]  /*9320*/  MOV R32, R14 ;  /* 0x0000000e00207202 */ /* 0x000fe20000000f00 */
[----:B------:R-:W-:Y:S01]  /*9330*/  STSM.16.M88.4 [R35], R8 ;  /* 0x0000000823007844 */ /* 0x000fe20000000200 */
[----:B------:R-:W-:Y:S02]  /*9340*/  MOV R31, R12 ;  /* 0x0000000c001f7202 */ /* 0x000fe40000000f00 */
[----:B---3--:R-:W-:-:S02]  /*9350*/  F2FP.BF16.F32.PACK_AB R4, R105, R104 ;  /* 0x000000686904723e */ /* 0x008fc400000010ff */
[----:B------:R-:W-:Y:S02]  /*9360*/  F2FP.BF16.F32.PACK_AB R5, R107, R106 ;  /* 0x0000006a6b05723e */ /* 0x000fe400000010ff */
[----:B------:R-:W-:Y:S02]  /*9370*/  F2FP.BF16.F32.PACK_AB R6, R109, R108 ;  /* 0x0000006c6d06723e */ /* 0x000fe400000010ff */
[----:B------:R-:W-:Y:S02]  /*9380*/  F2FP.BF16.F32.PACK_AB R7, R111, R110 ;  /* 0x0000006e6f07723e */ /* 0x000fe400000010ff */
[----:B------:R-:W-:Y:S02]  /*9390*/  MOV R33, R24 ;  /* 0x0000001800217202 */ /* 0x000fe40000000f00 */
[----:B------:R-:W-:Y:S01]  /*93a0*/  F2FP.BF16.F32.PACK_AB R12, R113, R112 ;  /* 0x00000070710c723e */ /* 0x000fe200000010ff */
[----:B------:R3:W-:Y:S01]  /*93b0*/  STSM.16.M88.4 [R34], R4 ;  /* 0x0000000422007844 */ /* 0x0007e20000000200 */
[----:B------:R-:W-:Y:S01]  /*93c0*/  F2FP.BF16.F32.PACK_AB R13, R115, R114 ;  /* 0x00000072730d723e */ /* 0x000fe200000010ff */
[----:B----4-:R-:W-:Y:S01]  /*93d0*/  IMAD.WIDE R28, R184, 0x4, R28 ;  /* 0x00000004b81c7825 */ /* 0x010fe200078e021c */
[----:B------:R-:W-:-:S02]  /*93e0*/  F2FP.BF16.F32.PACK_AB R14, R117, R116 ;  /* 0x00000074750e723e */ /* 0x000fc400000010ff */
[----:B------:R-:W-:Y:S02]  /*93f0*/  F2FP.BF16.F32.PACK_AB R15, R119, R118 ;  /* 0x00000076770f723e */ /* 0x000fe400000010ff */
[----:B------:R-:W-:Y:S02]  /*9400*/  F2FP.BF16.F32.PACK_AB R24, R121, R120 ;  /* 0x000000787918723e */ /* 0x000fe400000010ff */
[----:B------:R-:W-:Y:S01]  /*9410*/  F2FP.BF16.F32.PACK_AB R25, R123, R122 ;  /* 0x0000007a7b19723e */ /* 0x000fe200000010ff */
[----:B------:R4:W-:Y:S01]  /*9420*/  STSM.16.M88.4 [R33], R12 ;  /* 0x0000000c21007844 */ /* 0x0009e20000000200 */
[----:B------:R-:W-:Y:S02]  /*9430*/  F2FP.BF16.F32.PACK_AB R26, R125, R124 ;  /* 0x0000007c7d1a723e */ /* 0x000fe400000010ff */
[----:B------:R-:W-:Y:S02]  /*9440*/  F2FP.BF16.F32.PACK_AB R27, R127, R126 ;  /* 0x0000007e7f1b723e */ /* 0x000fe400000010ff */
[----:B------:R-:W-:-:S02]  /*9450*/  ISETP.NE.U32.AND P2, PT, RZ, UR4, PT ;  /* 0x00000004ff007c0c */ /* 0x000fc4000bf45070 */
[----:B--2---:R-:W-:Y:S01]  /*9460*/  ISETP.NE.U32.AND P0, PT, R38, RZ, PT ;  /* 0x000000ff2600720c */ /* 0x004fe20003f05070 */
[----:B------:R4:W-:Y:S01]  /*9470*/  STSM.16.M88.4 [R32], R24 ;  /* 0x0000001820007844 */ /* 0x0009e20000000200 */
[----:B------:R-:W-:Y:S02]  /*9480*/  ISETP.NE.AND.EX P2, PT, RZ, UR5, PT, P2 ;  /* 0x00000005ff007c0c */ /* 0x000fe4000bf45320 */
[----:B------:R-:W-:Y:S01]  /*9490*/  ISETP.NE.AND.EX P0, PT, R39, RZ, PT, P0 ;  /* 0x000000ff2700720c */ /* 0x000fe20003f05300 */
[----:B------:R4:W-:Y:S04]  /*94a0*/  STSM.16.M88.4 [R31], R128 ;  /* 0x000000801f007844 */ /* 0x0009e80000000200 */
[----:B------:R4:W-:Y:S04]  /*94b0*/  STSM.16.M88.4 [R30], R136 ;  /* 0x000000881e007844 */ /* 0x0009e80000000200 */
[----:B------:R4:W-:Y:S01]  /*94c0*/  STSM.16.M88.4 [R21], R144 ;  /* 0x0000009015007844 */ /* 0x0009e20000000200 */
[----:B------:R-:W-:Y:S01]  /*94d0*/  BAR.SYNC.DEFER_BLOCKING 0x1, 0x100 ;  /* 0x0044000000007b1d */ /* 0x000fe20000010000 */
[----:B---3--:R-:W-:-:S05]  /*94e0*/  @P2 LEA R4, P3, R184, UR4, 0x2 ;  /* 0x00000004b8042c11 */ /* 0x008fca000f8610ff */
[----:B------:R-:W-:Y:S01]  /*94f0*/  ULDC UR4, c[0x0][0xa88] ;  /* 0x0002a20000047ab9 */ /* 0x000fe20000000800 */
[----:B------:R-:W-:Y:S01]  /*9500*/  @P2 LEA.HI.X R5, R184, UR5, R188, 0x2, P3 ;  /* 0x00000005b8052c11 */ /* 0x000fe200098f14bc */
[----:B------:R-:W-:Y:S01]  /*9510*/  IMAD.U32 R7, RZ, RZ, UR4 ;  /* 0x00000004ff077e24 */ /* 0x000fe2000f8e00ff */
[----:B------:R4:W5:Y:S01]  /*9520*/  @P0 LDG.E R48, desc[UR40][R28.64] ;  /* 0x000000281c300981 */ /* 0x000962000c1e1900 */
[----:B-1----:R-:W-:-:S04]  /*9530*/  ISETP.NE.AND P1, PT, R44, 0x1, PT ;  /* 0x000000012c00780c */ /* 0x002fc80003f25270 */
[----:B------:R4:W5:Y:S09]  /*9540*/  @P2 LDG.E R7, desc[UR40][R4.64] ;  /* 0x0000002804072981 */ /* 0x000972000c1e1900 */
[----:B------:R-:W1:Y:S08]  /*9550*/  @P1 LDC R6, c[0x0][0xbec] ;  /* 0x0002fb00ff061b82 */ /* 0x000e700000000800 */
[----:B------:R-:W2:Y:S01]  /*9560*/  @P1 LDC R11, c[0x0][0xbf0] ;  /* 0x0002fc00ff0b1b82 */ /* 0x000ea20000000800 */
[----:B----4-:R-:W-:Y:S05]  /*9570*/  @P2 BRA `(.L_x_9190) ;  /* 0x0000000000102947 */ /* 0x010fea0003800000 */
[----:B------:R-:W-:Y:S05]  /*9580*/  @!P0 BRA `(.L_x_9190) ;  /* 0x00000000000c8947 */ /* 0x000fea0003800000 */
[----:B------:R-:W3:Y:S04]  /*9590*/  LDG.E R4, desc[UR40][R28.64] ;  /* 0x000000281c047981 */ /* 0x000ee8000c1e1900 */
[----:B-----5:R-:W3:Y:S02]  /*95a0*/  LDG.E R7, desc[UR40][R28.64+0x4] ;  /* 0x000004281c077981 */ /* 0x020ee4000c1e1900 */
[----:B---3--:R-:W-:-:S07]  /*95b0*/  IMAD.IADD R7, R7, 0x1, -R4 ;  /* 0x0000000107077824 */ /* 0x008fce00078e0a04 */
.L_x_9190:
[----:B------:R-:W-:Y:S01]  /*95c0*/  SHF.R.S32.HI R21, RZ, 0x1f, R187 ;  /* 0x0000001fff157819 */ /* 0x000fe200000114bb */
[----:B------:R-:W-:Y:S01]  /*95d0*/  IMAD.IADD R15, R23, 0x1, R2 ;  /* 0x00000001170f7824 */ /* 0x000fe200078e0202 */
[----:B------:R-:W-:Y:S01]  /*95e0*/  ULDC.64 UR4, c[0x0][0xb90] ;  /* 0x0002e40000047ab9 */ /* 0x000fe20000000a00 */
[----:B-----5:R-:W-:Y:S01]  /*95f0*/  SHF.R.S32.HI R49, RZ, 0x1f, R48 ;  /* 0x0000001fff317819 */ /* 0x020fe20000011430 */
[----:B------:R-:W-:Y:S01]  /*9600*/  IMAD.IADD R24, R193, 0x1, R2 ;  /* 0x00000001c1187824 */ /* 0x000fe200078e0202 */
[----:B------:R-:W-:Y:S01]  /*9610*/  SEL R188, R188, RZ, !P0 ;  /* 0x000000ffbcbc7207 */ /* 0x000fe20004000000 */
[----:B------:R-:W-:Y:S01]  /*9620*/  IMAD R4, R21, UR4, RZ ;  /* 0x0000000415047c24 */ /* 0x000fe2000f8e02ff */
[----:B------:R-:W-:Y:S01]  /*9630*/  SEL R55, R184, RZ, !P0 ;  /* 0x000000ffb8377207 */ /* 0x000fe20004000000 */
[----:B-1----:R-:W-:-:S04]  /*9640*/  @P1 IMAD.HI.U32 R6, R15, R6, RZ ;  /* 0x000000060f061227 */ /* 0x002fc800078e00ff */
[----:B------:R-:W-:Y:S01]  /*9650*/  IMAD.MOV.U32 R9, RZ, RZ, R15 ;  /* 0x000000ffff097224 */ /* 0x000fe200078e000f */
[----:B--2---:R-:W-:Y:S01]  /*9660*/  @P1 SHF.R.U32.HI R9, RZ, R11, R6 ;  /* 0x0000000bff091219 */ /* 0x004fe20000011606 */
[C---:B------:R-:W-:Y:S02]  /*9670*/  IMAD R13, R187.reuse, UR5, R4 ;  /* 0x00000005bb0d7c24 */ /* 0x040fe4000f8e0204 */
        /* <DEDUP_REMOVED lines=42> */
[----:B------:R-:W1:Y:S01]  /*9920*/  SHFL.IDX PT, R51, R14, RZ, 0x1c1f ;  /* 0x001c1fff0e337589 */ /* 0x000e6200000e0000 */
[----:B------:R-:W-:-:S02]  /*9930*/  IADD3 R33, P4, R16, 0x6000, RZ ;  /* 0x0000600010217810 */ /* 0x000fc40007f9e0ff */
[----:B------:R-:W-:Y:S01]  /*9940*/  LOP3.LUT R8, R8, R9, RZ, 0x3c, !PT ;  /* 0x0000000908087212 */ /* 0x000fe200078e3cff */
[----:B------:R-:W2:Y:S01]  /*9950*/  SHFL.IDX PT, R53, R14, 0x1, 0x1c1f ;  /* 0x003c1f000e357f89 */ /* 0x000ea200000e0000 */
        /* <DEDUP_REMOVED lines=11> */
[----:B-1----:R1:W-:Y:S01]  /*9a10*/  @!P2 ST.E desc[UR40][R50.64], R20 ;  /* 0x000000143200a985 */ /* 0x0023e2000c101928 */
[----:B------:R-:W-:Y:S02]  /*9a20*/  LOP3.LUT R16, R11, R16, RZ, 0x3c, !PT ;  /* 0x000000100b107212 */ /* 0x000fe400078e3cff */
[----:B------:R-:W-:Y:S01]  /*9a30*/  LOP3.LUT R40, R40, R41, RZ, 0x3c, !PT ;  /* 0x0000002928287212 */ /* 0x000fe200078e3cff */
[----:B--2---:R2:W-:Y:S01]  /*9a40*/  @!P0 ST.E desc[UR40][R52.64], R3 ;  /* 0x0000000334008985 */ /* 0x0045e2000c101928 */
[----:B------:R-:W-:Y:S01]  /*9a50*/  LOP3.LUT R36, R36, R37, RZ, 0x3c, !PT ;  /* 0x0000002524247212 */ /* 0x000fe200078e3cff */
[--C-:B------:R-:W-:Y:S01]  /*9a60*/  IMAD.X R41, RZ, RZ, R17.reuse, P6 ;  /* 0x000000ffff297224 */ /* 0x100fe200030e0611 */
[----:B------:R-:W-:Y:S01]  /*9a70*/  LOP3.LUT R32, R32, R33, RZ, 0x3c, !PT ;  /* 0x0000002120207212 */ /* 0x000fe200078e3cff */
[--C-:B------:R-:W-:Y:S01]  /*9a80*/  IMAD.X R37, RZ, RZ, R17.reuse, P5 ;  /* 0x000000ffff257224 */ /* 0x100fe200028e0611 */
[----:B------:R3:W5:Y:S01]  /*9a90*/  LD.E.128 R24, desc[UR40][R16.64] ;  /* 0x0000002810187980 */ /* 0x000762000c101d00 */
[----:B------:R-:W-:Y:S01]  /*9aa0*/  IMAD.X R33, RZ, RZ, R17, P4 ;  /* 0x000000ffff217224 */ /* 0x000fe200020e0611 */
[----:B------:R-:W-:Y:S01]  /*9ab0*/  LOP3.LUT R12, R15, 0x380, RZ, 0xc0, !PT ;  /* 0x000003800f0c7812 */ /* 0x000fe200078ec0ff */
[----:B-1----:R-:W1:Y:S01]  /*9ac0*/  @P1 LDC R51, c[0x0][0xbec] ;  /* 0x0002fb00ff331b82 */ /* 0x002e620000000800 */
[----:B------:R-:W-:Y:S01]  /*9ad0*/  LOP3.LUT R4, R5, 0x380, RZ, 0xc0, !PT ;  /* 0x0000038005047812 */ /* 0x000fe200078ec0ff */
[----:B------:R-:W5:Y:S01]  /*9ae0*/  LD.E.128 R8, desc[UR40][R8.64] ;  /* 0x0000002808087980 */ /* 0x000f62000c101d00 */
[----:B------:R-:W-:Y:S01]  /*9af0*/  SHF.R.U64 R12, R12, 0x3, RZ ;  /* 0x000000030c0c7819 */ /* 0x000fe200000012ff */
[----:B--2---:R-:W-:Y:S01]  /*9b00*/  IMAD R3, R49, UR4, RZ ;  /* 0x0000000431037c24 */ /* 0x004fe2000f8e02ff */
[----:B------:R-:W-:Y:S01]  /*9b10*/  SHF.R.U64 R4, R4, 0x3, RZ ;  /* 0x0000000304047819 */ /* 0x000fe200000012ff */
[----:B------:R-:W5:Y:S01]  /*9b20*/  LD.E.128 R40, desc[UR40][R40.64] ;  /* 0x0000002828287980 */ /* 0x000f62000c101d00 */
[----:B---3--:R-:W-:Y:S01]  /*9b30*/  IMAD.WIDE.U32 R16, R48, UR4, RZ ;  /* 0x0000000430107c25 */ /* 0x008fe2000f8e00ff */
[----:B------:R-:W2:Y:S01]  /*9b40*/  @P1 LDC R49, c[0x0][0xbf0] ;  /* 0x0002fc00ff311b82 */ /* 0x000ea20000000800 */
[----:B------:R-:W-:Y:S01]  /*9b50*/  LOP3.LUT R12, R12, R15, RZ, 0x3c, !PT ;  /* 0x0000000f0c0c7212 */ /* 0x000fe200078e3cff */
[----:B------:R-:W5:Y:S01]  /*9b60*/  LD.E.128 R36, desc[UR40][R36.64] ;  /* 0x0000002824247980 */ /* 0x000f62000c101d00 */
[----:B------:R-:W-:Y:S01]  /*9b70*/  IMAD R3, R48, UR5, R3 ;  /* 0x0000000530037c24 */ /* 0x000fe2000f8e0203 */
[----:B------:R-:W-:Y:S01]  /*9b80*/  ULDC.64 UR4, c[0x0][0xae8] ;  /* 0x0002ba0000047ab9 */ /* 0x000fe20000000a00 */
[----:B------:R-:W-:Y:S01]  /*9b90*/  LOP3.LUT R28, R4, R5, RZ, 0x3c, !PT ;  /* 0x00000005041c7212 */ /* 0x000fe200078e3cff */
[----:B------:R-:W5:Y:S01]  /*9ba0*/  LD.E.128 R32, desc[UR40][R32.64] ;  /* 0x0000002820207980 */ /* 0x000f62000c101d00 */
[----:B------:R-:W-:-:S02]  /*9bb0*/  IMAD.IADD R17, R17, 0x1, R3 ;  /* 0x0000000111117824 */ /* 0x000fc400078e0203 */
[----:B------:R-:W-:Y:S01]  /*9bc0*/  IMAD R3, R186, 0x20, R189 ;  /* 0x00000020ba037824 */ /* 0x000fe200078e02bd */
[----:B------:R-:W5:Y:S01]  /*9bd0*/  LD.E.128 R12, desc[UR40][R12.64] ;  /* 0x000000280c0c7980 */ /* 0x000f62000c101d00 */
[----:B------:R-:W-:Y:S02]  /*9be0*/  IMAD R20, R21, UR4, RZ ;  /* 0x0000000415147c24 */ /* 0x000fe4000f8e02ff */
[----:B------:R-:W-:Y:S01]  /*9bf0*/  IMAD.IADD R48, R2, 0x1, R3 ;  /* 0x0000000102307824 */ /* 0x000fe200078e0203 */
[----:B------:R-:W5:Y:S01]  /*9c00*/  LD.E.128 R4, desc[UR40][R6.64] ;  /* 0x0000002806047980 */ /* 0x000f62000c101d00 */
[C---:B------:R-:W-:Y:S02]  /*9c10*/  IMAD R3, R187.reuse, UR5, R20 ;  /* 0x00000005bb037c24 */ /* 0x040fe4000f8e0214 */
[----:B------:R-:W-:Y:S01]  /*9c20*/  IMAD.WIDE.U32 R16, R187, UR4, R16 ;  /* 0x00000004bb107c25 */ /* 0x000fe2000f8e0010 */
[----:B------:R-:W-:Y:S01]  /*9c30*/  ULDC.64 UR4, c[0x0][0xaf0] ;  /* 0x0002bc0000047ab9 */ /* 0x000fe20000000a00 */
[----:B------:R-:W5:Y:S02]  /*9c40*/  LD.E.128 R28, desc[UR40][R28.64] ;  /* 0x000000281c1c7980 */ /* 0x000f64000c101d00 */
[----:B-1----:R-:W-:Y:S01]  /*9c50*/  @P1 IMAD.HI.U32 R20, R48, R51, RZ ;  /* 0x0000003330141227 */ /* 0x002fe200078e00ff */
[----:B------:R-:W-:Y:S01]  /*9c60*/  @!PT LDS RZ, [RZ] ;  /* 0x00000000fffff984 */ /* 0x000fe20000000800 */
[----:B------:R-:W-:Y:S01]  /*9c70*/  @!PT LDS RZ, [RZ] ;  /* 0x00000000fffff984 */ /* 0x000fe20000000800 */
[----:B------:R-:W-:Y:S01]  /*9c80*/  @!PT LDS RZ, [RZ] ;  /* 0x00000000fffff984 */ /* 0x000fe20000000800 */
[----:B------:R-:W-:Y:S01]  /*9c90*/  @!PT LDS RZ, [RZ] ;  /* 0x00000000fffff984 */ /* 0x000fe20000000800 */
[----:B------:R1:W-:Y:S06]  /*9ca0*/  MEMBAR.ALL.CTA ;  /* 0x0000000000007992 */ /* 0x0003ec0000008000 */
[----:B-1----:R-:W1:Y:S01]  /*9cb0*/  FENCE.VIEW.ASYNC.S ;  /* 0x00000000000073c6 */ /* 0x002e620000000000 */
[----:B------:R-:W-:-:S02]  /*9cc0*/  IMAD.IADD R17, R17, 0x1, R3 ;  /* 0x0000000111117824 */ /* 0x000fc400078e0203 */
[----:B------:R-:W-:Y:S01]  /*9cd0*/  IMAD.MOV.U32 R3, RZ, RZ, R48 ;  /* 0x000000ffff037224 */ /* 0x000fe200078e0030 */
[----:B--2---:R-:W-:Y:S01]  /*9ce0*/  @P1 SHF.R.U32.HI R3, RZ, R49, R20 ;  /* 0x00000031ff031219 */ /* 0x004fe20000011614 */
[----:B------:R-:W-:Y:S02]  /*9cf0*/  IMAD R21, R188, UR4, RZ ;  /* 0x00000004bc157c24 */ /* 0x000fe4000f8e02ff */
        /* <DEDUP_REMOVED lines=14> */
[----:B------:R-:W-:Y:S02]  /*9de0*/  IMAD.IADD R17, R17, 0x1, R49 ;  /* 0x0000000111117824 */ /* 0x000fe400078e0231 */
[----:B------:R-:W-:-:S02]  /*9df0*/  VIADD R20, R44, 0x20 ;  /* 0x000000202c147836 */ /* 0x000fc40000000000 */
[C---:B------:R-:W-:Y:S02]  /*9e00*/  IMAD R49, R21.reuse, UR5, R2 ;  /* 0x0000000515317c24 */ /* 0x040fe4000f8e0202 */
[----:B------:R-:W-:Y:S01]  /*9e10*/  IMAD.WIDE.U32 R2, R21, UR4, R16 ;  /* 0x0000000415027c25 */ /* 0x000fe2000f8e0010 */
[-C--:B------:R-:W-:Y:S01]  /*9e20*/  ISETP.GE.AND P2, PT, R44, R57.reuse, PT ;  /* 0x000000392c00720c */ /* 0x080fe20003f46270 */
[----:B------:R-:W-:Y:S01]  /*9e30*/  ULDC.64 UR4, c[0x0][0xa80] ;  /* 0x0002a00000047ab9 */ /* 0x000fe20000000a00 */
[----:B------:R-:W-:Y:S01]  /*9e40*/  ISETP.GE.AND P0, PT, R20, R57, PT ;  /* 0x000000391400720c */ /* 0x000fe20003f06270 */
[----:B0-----:R-:W-:Y:S01]  /*9e50*/  VIADD R0, R0, 0x28820 ;  /* 0x0002882000007836 */ /* 0x001fe20000000000 */
[----:B------:R-:W-:Y:S01]  /*9e60*/  LEA R20, P3, R2, UR4, 0x1 ;  /* 0x0000000402147c11 */ /* 0x000fe2000f8608ff */
[----:B------:R-:W-:Y:S02]  /*9e70*/  IMAD.IADD R3, R3, 0x1, R49 ;  /* 0x0000000103037824 */ /* 0x000fe400078e0231 */
[----:B------:R-:W-:Y:S01]  /*9e80*/  VIADD R16, R44, 0x40 ;  /* 0x000000402c107836 */ /* 0x000fe20000000000 */
[----:B------:R-:W-:-:S02]  /*9e90*/  PRMT R0, RZ, 0x654, R0 ;  /* 0x00000654ff007816 */ /* 0x000fc40000000000 */
[----:B------:R-:W-:Y:S01]  /*9ea0*/  LEA.HI.X R21, R2, UR5, R3, 0x1, P3 ;  /* 0x0000000502157c11 */ /* 0x000fe200098f0c03 */
[----:B------:R-:W-:Y:S01]  /*9eb0*/  BSSY B1, `(.L_x_9191) ;  /* 0x000000f000017945 */ /* 0x000fe20003800000 */
[----:B------:R-:W-:Y:S01]  /*9ec0*/  ISETP.GE.AND P1, PT, R16, R57, PT ;  /* 0x000000391000720c */ /* 0x000fe20003f26270 */
[----:B-1----:R0:W-:Y:S01]  /*9ed0*/  SYNCS.ARRIVE.TRANS64.RED.A1T0 RZ, [R0+URZ], RZ ;  /* 0x000000ff00ff79a7 */ /* 0x0021e2000810043f */
[----:B------:R1:W2:Y:S04]  /*9ee0*/  SHFL.IDX PT, R16, R20, RZ, 0x181f ;  /* 0x00181fff14107589 */ /* 0x0002a800000e0000 */
[----:B0-----:R1:W0:Y:S01]  /*9ef0*/  SHFL.IDX PT, R0, R21, RZ, 0x181f ;  /* 0x00181fff15007589 */ /* 0x00122200000e0000 */
[----:B------:R-:W-:Y:S06]  /*9f00*/  @P2 BRA `(.L_x_9192) ;  /* 0x0000000000242947 */ /* 0x000fec0003800000 */
[----:B------:R-:W-:Y:S02]  /*9f10*/  ULDC UR4, c[0x0][0xac8] ;  /* 0x0002b20000047ab9 */ /* 0x000fe40000000800 */
[----:B------:R-:W-:Y:S02]  /*9f20*/  ISETP.GE.AND P2, PT, R19, UR4, PT ;  /* 0x0000000413007c0c */ /* 0x000fe4000bf46270 */
[----:B------:R-:W-:-:S11]  /*9f30*/  ISETP.GE.AND P3, PT, R185, UR4, PT ;  /* 0x00000004b9007c0c */ /* 0x000fd6000bf66270 */
[-C--:B--2---:R-:W-:Y:S02]  /*9f40*/  @!P2 LEA R2, P4, R19, R16.reuse, 0x1 ;  /* 0x000000101302a211 */ /* 0x084fe400078808ff */
[----:B------:R-:W-:Y:S02]  /*9f50*/  @!P3 LEA R16, P5, R185, R16, 0x1 ;  /* 0x00000010b910b211 */ /* 0x000fe400078a08ff */
[-C--:B0-----:R-:W-:Y:S02]  /*9f60*/  @!P2 LEA.HI.X R3, R19, R0.reuse, R196, 0x1, P4 ;  /* 0x000000001303a211 */ /* 0x081fe400020f0cc4 */
[----:B------:R-:W-:-:S03]  /*9f70*/  @!P3 LEA.HI.X R17, R185, R0, R195, 0x1, P5 ;  /* 0x00000000b911b211 */ /* 0x000fc600028f0cc3 */
[----:B-----5:R3:W-:Y:S04]  /*9f80*/  @!P2 ST.E.128 desc[UR40][R2.64], R24 ;  /* 0x000000180200a985 */ /* 0x0207e8000c101d28 */
[----:B------:R3:W-:Y:S02]  /*9f90*/  @!P3 ST.E.128 desc[UR40][R16.64], R40 ;  /* 0x000000281000b985 */ /* 0x0007e4000c101d28 */
.L_x_9192:
[----:B------:R-:W-:Y:S05]  /*9fa0*/  BSYNC B1 ;  /* 0x0000000000017941 */ /* 0x000fea0003800000 */
.L_x_9191:
[----:B0-----:R0:W4:Y:S01]  /*9fb0*/  SHFL.IDX PT, R0, R21, 0x1, 0x181f ;  /* 0x00381f0015007f89 */ /* 0x00112200000e0000 */
[----:B------:R-:W-:Y:S03]  /*9fc0*/  BSSY B1, `(.L_x_9193) ;  /* 0x000000c000017945 */ /* 0x000fe60003800000 */
[----:B--23--:R0:W2:Y:S01]  /*9fd0*/  SHFL.IDX PT, R16, R20, 0x1, 0x181f ;  /* 0x00381f0014107f89 */ /* 0x00c0a200000e0000 */
[----:B------:R-:W-:Y:S05]  /*9fe0*/  @P0 BRA `(.L_x_9194) ;  /* 0x0000000000240947 */ /* 0x000fea0003800000 */
[----:B------:R-:W-:Y:S02]  /*9ff0*/  ULDC UR4, c[0x0][0xac8] ;  /* 0x0002b20000047ab9 */ /* 0x000fe40000000800 */
[----:B------:R-:W-:Y:S02]  /*a000*/  ISETP.GE.AND P3, PT, R19, UR4, PT ;  /* 0x0000000413007c0c */ /* 0x000fe4000bf66270 */
[----:B------:R-:W-:-:S11]  /*a010*/  ISETP.GE.AND P4, PT, R185, UR4, PT ;  /* 0x00000004b9007c0c */ /* 0x000fd6000bf86270 */
[-C--:B--2---:R-:W-:Y:S02]  /*a020*/  @!P3 LEA R2, P0, R19, R16.reuse, 0x1 ;  /* 0x000000101302b211 */ /* 0x084fe400078008ff */
[----:B------:R-:W-:Y:S02]  /*a030*/  @!P4 LEA R16, P2, R185, R16, 0x1 ;  /* 0x00000010b910c211 */ /* 0x000fe400078408ff */
[-C--:B----4-:R-:W-:Y:S02]  /*a040*/  @!P3 LEA.HI.X R3, R19, R0.reuse, R196, 0x1, P0 ;  /* 0x000000001303b211 */ /* 0x090fe400000f0cc4 */
[----:B------:R-:W-:-:S03]  /*a050*/  @!P4 LEA.HI.X R17, R185, R0, R195, 0x1, P2 ;  /* 0x00000000b911c211 */ /* 0x000fc600010f0cc3 */
[----:B-----5:R3:W-:Y:S04]  /*a060*/  @!P3 ST.E.128 desc[UR40][R2.64], R12 ;  /* 0x0000000c0200b985 */ /* 0x0207e8000c101d28 */
[----:B------:R3:W-:Y:S02]  /*a070*/  @!P4 ST.E.128 desc[UR40][R16.64], R36 ;  /* 0x000000241000c985 */ /* 0x0007e4000c101d28 */
.L_x_9194:
[----:B------:R-:W-:Y:S05]  /*a080*/  BSYNC B1 ;  /* 0x0000000000017941 */ /* 0x000fea0003800000 */
.L_x_9193:
[----:B----4-:R4:W0:Y:S01]  /*a090*/  SHFL.IDX PT, R0, R21, 0x2, 0x181f ;  /* 0x00581f0015007f89 */ /* 0x01082200000e0000 */
[----:B------:R-:W-:Y:S03]  /*a0a0*/  BSSY B1, `(.L_x_9195) ;  /* 0x000000c000017945 */ /* 0x000fe60003800000 */
[----:B---3-5:R4:W3:Y:S01]  /*a0b0*/  SHFL.IDX PT, R12, R20, 0x2, 0x181f ;  /* 0x00581f00140c7f89 */ /* 0x0288e200000e0000 */
[----:B------:R-:W-:Y:S05]  /*a0c0*/  @P1 BRA `(.L_x_9196) ;  /* 0x0000000000241947 */ /* 0x000fea0003800000 */
[----:B------:R-:W-:Y:S02]  /*a0d0*/  ULDC UR4, c[0x0][0xac8] ;  /* 0x0002b20000047ab9 */ /* 0x000fe40000000800 */
[----:B------:R-:W-:Y:S02]  /*a0e0*/  ISETP.GE.AND P2, PT, R19, UR4, PT ;  /* 0x0000000413007c0c */ /* 0x000fe4000bf46270 */
[----:B------:R-:W-:-:S11]  /*a0f0*/  ISETP.GE.AND P3, PT, R185, UR4, PT ;  /* 0x00000004b9007c0c */ /* 0x000fd6000bf66270 */
[-C--:B---3--:R-:W-:Y:S02]  /*a100*/  @!P2 LEA R2, P0, R19, R12.reuse, 0x1 ;  /* 0x0000000c1302a211 */ /* 0x088fe400078008ff */
[----:B------:R-:W-:Y:S02]  /*a110*/  @!P3 LEA R12, P1, R185, R12, 0x1 ;  /* 0x0000000cb90cb211 */ /* 0x000fe400078208ff */
[-C--:B0-----:R-:W-:Y:S02]  /*a120*/  @!P2 LEA.HI.X R3, R19, R0.reuse, R196, 0x1, P0 ;  /* 0x000000001303a211 */ /* 0x081fe400000f0cc4 */
[----:B------:R-:W-:-:S03]  /*a130*/  @!P3 LEA.HI.X R13, R185, R0, R195, 0x1, P1 ;  /* 0x00000000b90db211 */ /* 0x000fc600008f0cc3 */
[----:B------:R0:W-:Y:S04]  /*a140*/  @!P2 ST.E.128 desc[UR40][R2.64], R4 ;  /* 0x000000040200a985 */ /* 0x0001e8000c101d28 */
[----:B------:R0:W-:Y:S02]  /*a150*/  @!P3 ST.E.128 desc[UR40][R12.64], R32 ;  /* 0x000000200c00b985 */ /* 0x0001e4000c101d28 */
.L_x_9196:
[----:B------:R-:W-:Y:S05]  /*a160*/  BSYNC B1 ;  /* 0x0000000000017941 */ /* 0x000fea0003800000 */
.L_x_9195:
[----:B0-----:R-:W-:Y:S01]  /*a170*/  VIADD R0, R44, 0x60 ;  /* 0x000000602c007836 */ /* 0x001fe20000000000 */
[----:B------:R0:W0:Y:S04]  /*a180*/  SHFL.IDX PT, R4, R21, 0x3, 0x181f ;  /* 0x00781f0015047f89 */ /* 0x00002800000e0000 */
[----:B------:R-:W-:Y:S01]  /*a190*/  ISETP.GE.AND P0, PT, R0, R57, PT ;  /* 0x000000390000720c */ /* 0x000fe20003f06270 */
[----:B-1--4-:R-:W1:-:S12]  /*a1a0*/  SHFL.IDX PT, R20, R20, 0x3, 0x181f ;  /* 0x00781f0014147f89 */ /* 0x012e5800000e0000 */
        /* <DEDUP_REMOVED lines=12> */
.L_x_9189:
[----:B------:R-:W2:Y:S01]  /*a270*/  LDC.64 R6, c[0x0][0xc00] ;  /* 0x00030000ff067b82 */ /* 0x000ea20000000a00 */
[C---:B------:R-:W-:Y:S01]  /*a280*/  IMAD.SHL.U32 R5, R184.reuse, 0x4, RZ ;  /* 0x00000004b8057824 */ /* 0x040fe200078e00ff */
[----:B0-----:R-:W-:Y:S01]  /*a290*/  SHF.L.U64.HI R0, R184, 0x2, R188 ;  /* 0x00000002b8007819 */ /* 0x001fe200000102bc */
[----:B------:R-:W-:Y:S01]  /*a2a0*/  ULDC.64 UR4, c[0x0][0xc08] ;  /* 0x0003020000047ab9 */ /* 0x000fe20000000a00 */
[----:B------:R-:W-:-:S04]  /*a2b0*/  IMAD.MOV.U32 R3, RZ, RZ, RZ ;  /* 0x000000ffff037224 */ /* 0x000fc800078e00ff */
[----:B------:R-:W0:Y:S01]  /*a2c0*/  LDC R17, c[0x0][0xbe8] ;  /* 0x0002fa00ff117b82 */ /* 0x000e220000000800 */
        /* <DEDUP_REMOVED lines=12> */
[----:B0-----:R-:W-:Y:S02]  /*a390*/  ISETP.NE.AND P2, PT, R17, 0x1, PT ;  /* 0x000000011100780c */ /* 0x001fe40003f45270 */
[----:B------:R-:W-:-:S11]  /*a3a0*/  ISETP.GE.AND P3, PT, R197, 0x80, PT ;  /* 0x00000080c500780c */ /* 0x000fd60003f66270 */
[----:B------:R-:W0:Y:S08]  /*a3b0*/  @P2 LDC R16, c[0x0][0xbec] ;  /* 0x0002fb00ff102b82 */ /* 0x000e300000000800 */
[----:B------:R-:W3:Y:S01]  /*a3c0*/  @P2 LDC R21, c[0x0][0xbf0] ;  /* 0x0002fc00ff152b82 */ /* 0x000ee20000000800 */
[----:B--2---:R-:W-:Y:S05]  /*a3d0*/  @P1 BRA `(.L_x_9198) ;  /* 0x0000000000101947 */ /* 0x004fea0003800000 */
[----:B------:R-:W-:Y:S05]  /*a3e0*/  @!P0 BRA `(.L_x_9198) ;  /* 0x00000000000c8947 */ /* 0x000fea0003800000 */
[----:B------:R-:W2:Y:S04]  /*a3f0*/  LDG.E R5, desc[UR40][R6.64] ;  /* 0x0000002806057981 */ /* 0x000ea8000c1e1900 */
[----:B-----5:R-:W2:Y:S02]  /*a400*/  LDG.E R0, desc[UR40][R6.64+0x4] ;  /* 0x0000042806007981 */ /* 0x020ea4000c1e1900 */
[----:B--2---:R-:W-:-:S07]  /*a410*/  IMAD.IADD R0, R0, 0x1, -R5 ;  /* 0x0000000100007824 */ /* 0x004fce00078e0a05 */
.L_x_9198:
[----:B------:R-:W-:Y:S01]  /*a420*/  BSSY B1, `(.L_x_9199) ;  /* 0x000002d000017945 */ /* 0x000fe20003800000 */
[----:B------:R-:W-:Y:S02]  /*a430*/  SHF.R.S32.HI R12, RZ, 0x1f, R187 ;  /* 0x0000001fff0c7819 */ /* 0x000fe400000114bb */
[----:B------:R-:W-:Y:S02]  /*a440*/  SEL R13, R184, RZ, !P0 ;  /* 0x000000ffb80d7207 */ /* 0x000fe40004000000 */
[----:B------:R-:W-:Y:S02]  /*a450*/  SEL R188, R188, RZ, !P0 ;  /* 0x000000ffbcbc7207 */ /* 0x000fe40004000000 */
[----:B-----5:R-:W-:Y:S01]  /*a460*/  SHF.R.S32.HI R10, RZ, 0x1f, R3 ;  /* 0x0000001fff0a7819 */ /* 0x020fe20000011403 */
[----:B------:R-:W-:Y:S06]  /*a470*/  @P3 BRA `(.L_x_9200) ;  /* 0x00000000009c3947 */ /* 0x000fec0003800000 */
[----:B------:R-:W2:Y:S01]  /*a480*/  S2R R5, SR_TID.X ;  /* 0x0000000000057919 */ /* 0x000ea20000002100 */
[----:B------:R-:W4:Y:S02]  /*a490*/  LDC R14, c[0x0][0xbe8] ;  /* 0x0002fa00ff0e7b82 */ /* 0x000f240000000800 */
[----:B----4-:R-:W-:Y:S01]  /*a4a0*/  IMAD R4, R0, R14, RZ ;  /* 0x0000000e00047224 */ /* 0x010fe200078e02ff */
        /* <DEDUP_REMOVED lines=36> */
.L_x_9200:
[----:B------:R-:W-:Y:S05]  /*a6f0*/  BSYNC B1 ;  /* 0x0000000000017941 */ /* 0x000fea0003800000 */
.L_x_9199:
        /* <DEDUP_REMOVED lines=8> */
[----:B------:R-:W-:Y:S02]  /*a780*/  IMAD.IADD R9, R2, 0x1, R3 ;  /* 0x0000000102097824 */ /* 0x000fe400078e0203 */
[----:B------:R-:W-:Y:S02]  /*a790*/  IMAD R8, R12, UR4, RZ ;  /* 0x000000040c087c24 */ /* 0x000fe4000f8e02ff */
[----:B0-----:R-:W-:-:S04]  /*a7a0*/  @P2 IMAD.HI.U32 R6, R9, R16, RZ ;  /* 0x0000001009062227 */ /* 0x001fc800078e00ff */
[C---:B------:R-:W-:Y:S02]  /*a7b0*/  IMAD R7, R187.reuse, UR5, R8 ;  /* 0x00000005bb077c24 */ /* 0x040fe4000f8e0208 */
[----:B------:R-:W-:Y:S01]  /*a7c0*/  IMAD.WIDE.U32 R4, R187, UR4, R4 ;  /* 0x00000004bb047c25 */ /* 0x000fe2000f8e0004 */
[----:B------:R-:W-:-:S03]  /*a7d0*/  ULDC.64 UR4, c[0x0][0xaf0] ;  /* 0x0002bc0000047ab9 */ /* 0x000fc60000000a00 */
        /* <DEDUP_REMOVED lines=36> */
[----:B------:R-:W-:-:S11]  /*aa20*/  ISETP.GE.AND P5, PT, R185, UR4, PT ;  /* 0x00000004b9007c0c */ /* 0x000fd6000bfa6270 */
[-C--:B--2---:R-:W-:Y:S02]  /*aa30*/  @!P4 LEA R6, P2, R19, R2.reuse, 0x1 ;  /* 0x000000021306c211 */ /* 0x084fe400078408ff */
[----:B------:R-:W-:Y:S02]  /*aa40*/  @!P5 LEA R2, P3, R185, R2, 0x1 ;  /* 0x00000002b902d211 */ /* 0x000fe400078608ff */
[-C--:B---3--:R-:W-:Y:S02]  /*aa50*/  @!P4 LEA.HI.X R7, R19, R0.reuse, R196, 0x1, P2 ;  /* 0x000000001307c211 */ /* 0x088fe400010f0cc4 */
[----:B------:R-:W-:-:S03]  /*aa60*/  @!P5 LEA.HI.X R3, R185, R0, R195, 0x1, P3 ;  /* 0x00000000b903d211 */ /* 0x000fc600018f0cc3 */
[----:B------:R4:W-:Y:S04]  /*aa70*/  @!P4 ST.E.128 desc[UR40][R6.64], RZ ;  /* 0x000000ff0600c985 */ /* 0x0009e8000c101d28 */
[----:B------:R4:W-:Y:S02]  /*aa80*/  @!P5 ST.E.128 desc[UR40][R2.64], RZ ;  /* 0x000000ff0200d985 */ /* 0x0009e4000c101d28 */
.L_x_9202:
[----:B------:R-:W-:Y:S05]  /*aa90*/  BSYNC B1 ;  /* 0x0000000000017941 */ /* 0x000fea0003800000 */
.L_x_9201:
[----:B---3--:R3:W0:Y:S01]  /*aaa0*/  SHFL.IDX PT, R0, R5, 0x1, 0x181f ;  /* 0x00381f0005007f89 */ /* 0x00862200000e0000 */
[----:B------:R-:W-:Y:S03]  /*aab0*/  BSSY B1, `(.L_x_9203) ;  /* 0x000000c000017945 */ /* 0x000fe60003800000 */
[----:B--2-4-:R3:W2:Y:S01]  /*aac0*/  SHFL.IDX PT, R2, R4, 0x1, 0x181f ;  /* 0x00381f0004027f89 */ /* 0x0146a200000e0000 */
[----:B------:R-:W-:Y:S05]  /*aad0*/  @P1 BRA `(.L_x_9204) ;  /* 0x0000000000241947 */ /* 0x000fea0003800000 */
[----:B------:R-:W-:Y:S02]  /*aae0*/  ULDC UR4, c[0x0][0xac8] ;  /* 0x0002b20000047ab9 */ /* 0x000fe40000000800 */
[----:B------:R-:W-:Y:S02]  /*aaf0*/  ISETP.GE.AND P3, PT, R19, UR4, PT ;  /* 0x0000000413007c0c */ /* 0x000fe4000bf66270 */
[----:B------:R-:W-:-:S11]  /*ab00*/  ISETP.GE.AND P4, PT, R185, UR4, PT ;  /* 0x00000004b9007c0c */ /* 0x000fd6000bf86270 */
[-C--:B--2---:R-:W-:Y:S02]  /*ab10*/  @!P3 LEA R6, P1, R19, R2.reuse, 0x1 ;  /* 0x000000021306b211 */ /* 0x084fe400078208ff */
[----:B------:R-:W-:Y:S02]  /*ab20*/  @!P4 LEA R2, P2, R185, R2, 0x1 ;  /* 0x00000002b902c211 */ /* 0x000fe400078408ff */
[-C--:B0-----:R-:W-:Y:S02]  /*ab30*/  @!P3 LEA.HI.X R7, R19, R0.reuse, R196, 0x1, P1 ;  /* 0x000000001307b211 */ /* 0x081fe400008f0cc4 */
[----:B------:R-:W-:-:S03]  /*ab40*/  @!P4 LEA.HI.X R3, R185, R0, R195, 0x1, P2 ;  /* 0x00000000b903c211 */ /* 0x000fc600010f0cc3 */
[----:B------:R4:W-:Y:S04]  /*ab50*/  @!P3 ST.E.128 desc[UR40][R6.64], RZ ;  /* 0x000000ff0600b985 */ /* 0x0009e8000c101d28 */
[----:B------:R4:W-:Y:S02]  /*ab60*/  @!P4 ST.E.128 desc[UR40][R2.64], RZ ;  /* 0x000000ff0200c985 */ /* 0x0009e4000c101d28 */
.L_x_9204:
[----:B------:R-:W-:Y:S05]  /*ab70*/  BSYNC B1 ;  /* 0x0000000000017941 */ /* 0x000fea0003800000 */
.L_x_9203:
[----:B0-----:R0:W0:Y:S01]  /*ab80*/  SHFL.IDX PT, R0, R5, 0x2, 0x181f ;  /* 0x00581f0005007f89 */ /* 0x00102200000e0000 */
[----:B------:R-:W-:Y:S03]  /*ab90*/  BSSY B1, `(.L_x_9205) ;  /* 0x000000c000017945 */ /* 0x000fe60003800000 */
[----:B--2-4-:R2:W4:Y:S01]  /*aba0*/  SHFL.IDX PT, R2, R4, 0x2, 0x181f ;  /* 0x00581f0004027f89 */ /* 0x01452200000e0000 */
        /* <DEDUP_REMOVED lines=10> */
.L_x_9206:
[----:B------:R-:W-:Y:S05]  /*ac50*/  BSYNC B1 ;  /* 0x0000000000017941 */ /* 0x000fea0003800000 */
.L_x_9205:
[----:B0-----:R-:W-:Y:S01]  /*ac60*/  VIADD R0, R8, 0x60 ;  /* 0x0000006008007836 */ /* 0x001fe20000000000 */
[----:B------:R0:W0:Y:S04]  /*ac70*/  SHFL.IDX PT, R6, R5, 0x3, 0x181f ;  /* 0x00781f0005067f89 */ /* 0x00002800000e0000 */
[----:B------:R-:W-:Y:S01]  /*ac80*/  ISETP.GE.AND P0, PT, R0, R17, PT ;  /* 0x000000110000720c */ /* 0x000fe20003f06270 */
[----:B----4-:R4:W0:-:S12]  /*ac90*/  SHFL.IDX PT, R2, R4, 0x3, 0x181f ;  /* 0x00781f0004027f89 */ /* 0x01081800000e0000 */
[----:B----4-:R-:W-:Y:S05]  /*aca0*/  @P0 BRA `(.L_x_9197) ;  /* 0x0000000000240947 */ /* 0x010fea0003800000 */
[----:B------:R-:W-:Y:S02]  /*acb0*/  ULDC UR4, c[0x0][0xac8] ;  /* 0x0002b20000047ab9 */ /* 0x000fe40000000800 */
[----:B------:R-:W-:Y:S02]  /*acc0*/  ISETP.GE.AND P2, PT, R19, UR4, PT ;  /* 0x0000000413007c0c */ /* 0x000fe4000bf46270 */
[----:B------:R-:W-:-:S11]  /*acd0*/  ISETP.GE.AND P3, PT, R185, UR4, PT ;  /* 0x00000004b9007c0c */ /* 0x000fd6000bf66270 */
[-C--:B0-23--:R-:W-:Y:S02]  /*ace0*/  @!P2 LEA R4, P0, R19, R2.reuse, 0x1 ;  /* 0x000000021304a211 */ /* 0x08dfe400078008ff */
[----:B------:R-:W-:Y:S02]  /*acf0*/  @!P3 LEA R2, P1, R185, R2, 0x1 ;  /* 0x00000002b902b211 */ /* 0x000fe400078208ff */
[-C--:B------:R-:W-:Y:S02]  /*ad00*/  @!P2 LEA.HI.X R5, R19, R6.reuse, R196, 0x1, P0 ;  /* 0x000000061305a211 */ /* 0x080fe400000f0cc4 */
[----:B------:R-:W-:-:S03]  /*ad10*/  @!P3 LEA.HI.X R3, R185, R6, R195, 0x1, P1 ;  /* 0x00000006b903b211 */ /* 0x000fc600008f0cc3 */
[----:B------:R0:W-:Y:S04]  /*ad20*/  @!P2 ST.E.128 desc[UR40][R4.64], RZ ;  /* 0x000000ff0400a985 */ /* 0x0001e8000c101d28 */
[----:B------:R0:W-:Y:S02]  /*ad30*/  @!P3 ST.E.128 desc[UR40][R2.64], RZ ;  /* 0x000000ff0200b985 */ /* 0x0001e4000c101d28 */
.L_x_9197:
[----:B------:R-:W-:Y:S05]  /*ad40*/  BSYNC B0 ;  /* 0x0000000000007941 */ /* 0x000fea0003800000 */
.L_x_9188:
[----:B------:R-:W-:Y:S02]  /*ad50*/  ULDC UR4, c[0x0][0xc3c] ;  /* 0x00030f0000047ab9 */ /* 0x000fe40000000800 */
[----:B-1----:R-:W-:-:S13]  /*ad60*/  ISETP.GE.AND P0, PT, R47, UR4, PT ;  /* 0x000000042f007c0c */ /* 0x002fda000bf06270 */
[----:B------:R-:W-:Y:S05]  /*ad70*/  @!P0 BRA `(.L_x_9207) ;  /* 0xffffff6000188947 */ /* 0x000fea000383ffff */
[----:B------:R-:W-:Y:S05]  /*ad80*/  EXIT ;  /* 0x000000000000794d */ /* 0x000fea0003800000 */
.L_x_9152:
[----:B------:R-:W-:-:S08]  /*ad90*/  NOP ;  /* 0x0000000000007918 */ /* 0x000fd00000000000 */
[----:B--2---:R-:W0:-:S00]  /*ada0*/  USETMAXREG.DEALLOC.CTAPOOL 0x18 ;  /* 0x00000018000079c8 */ /* 0x004e0000080e0500 */
        /* <DEDUP_REMOVED lines=14> */
.L_x_9208:
        /* <DEDUP_REMOVED lines=42> */
.L_x_9214:
        /* <DEDUP_REMOVED lines=12> */
.L_x_9213:
[----:B------:R-:W-:Y:S05]  /*b1f0*/  BSYNC B0 ;  /* 0x0000000000007941 */ /* 0x000fea0003800000 */
.L_x_9212:
        /* <DEDUP_REMOVED lines=21> */
.L_x_9210:
        /* <DEDUP_REMOVED lines=20> */
.L_x_9215:
        /* <DEDUP_REMOVED lines=57> */
.L_x_9211:
[----:B------:R-:W-:Y:S02]  /*b820*/  IMAD.MOV.U32 R17, RZ, RZ, RZ ;  /* 0x000000ffff117224 */ /* 0x000fe400078e00ff */
[----:B------:R-:W-:Y:S02]  /*b830*/  IMAD.U32 R16, RZ, RZ, UR6 ;  /* 0x00000006ff107e24 */ /* 0x000fe4000f8e00ff */
[----:B------:R-:W-:-:S07]  /*b840*/  IMAD.MOV.U32 R18, RZ, RZ, RZ ;  /* 0x000000ffff127224 */ /* 0x000fce00078e00ff */
.L_x_9216:
[----:B------:R-:W-:-:S13]  /*b850*/  ISETP.NE.AND P0, PT, R0, RZ, PT ;  /* 0x000000ff0000720c */ /* 0x000fda0003f05270 */
[----:B------:R-:W1:Y:S01]  /*b860*/  @!P0 S2R R3, SR_CgaCtaId ;  /* 0x0000000000038919 */ /* 0x000e620000008800 */
[----:B------:R-:W-:-:S04]  /*b870*/  @!P0 MOV R0, 0x400 ;  /* 0x0000040000008802 */ /* 0x000fc80000000f00 */
[----:B-1----:R-:W-:-:S05]  /*b880*/  @!P0 LEA R0, R3, R0, 0x18 ;  /* 0x0000000003008211 */ /* 0x002fca00078ec0ff */
[----:B------:R2:W-:Y:S01]  /*b890*/  @!P0 STS.128 [R0+0x288d0], R16 ;  /* 0x0288d01000008388 */ /* 0x0005e20000000c00 */
[----:B------:R-:W-:Y:S06]  /*b8a0*/  BAR.ARV 0x5, 0x180 ;  /* 0x0146000000007b1d */ /* 0x000fec0000002000 */
.L_x_9209:
        /* <DEDUP_REMOVED lines=33> */
.L_x_9316:
[----:B0---4-:R-:W0:Y:S02]  /*bac0*/  LDC.64 R2, c[0x0][0xc88] ;  /* 0x00032200ff027b82 */ /* 0x011e240000000a00 */
[----:B0-----:R-:W-:-:S05]  /*bad0*/  IMAD.WIDE R2, R19, 0x4, R2 ;  /* 0x0000000413027825 */ /* 0x001fca00078e0202 */
[----:B--2---:R-:W2:Y:S01]  /*bae0*/  LDG.E R12, desc[UR40][R2.64] ;  /* 0x00000028020c7981 */ /* 0x004ea2000c1e1900 */
        /* <DEDUP_REMOVED lines=53> */
.L_x_9218:
        /* <DEDUP_REMOVED lines=8> */
[----:B------:R-:W-:-:S04]  /*bec0*/  IADD3 R6, P0, R11, UR4, RZ ;  /* 0x000000040b067c10 */ /* 0x000fc8000ff1e0ff */
[----:B------:R-:W-:-:S05]  /*bed0*/  IADD3.X R7, R10, UR5, RZ, P0, !PT ;  /* 0x000000050a077c10 */ /* 0x000fca00087fe4ff */
[----:B------:R2:W5:Y:S01]  /*bee0*/  LDG.E R6, desc[UR40][R6.64] ;  /* 0x0000002806067981 */ /* 0x000562000c1e1900 */
[----:B------:R-:W-:Y:S05]  /*bef0*/  BRA `(.L_x_9220) ;  /* 0x0000000000107947 */ /* 0x000fea0003800000 */
.L_x_9219:
[----:B------:R-:W-:Y:S05]  /*bf00*/  @!P0 BRA `(.L_x_9220) ;  /* 0x00000000000c8947 */ /* 0x000fea0003800000 */
[----:B------:R-:W2:Y:S04]  /*bf10*/  LDG.E R6, desc[UR40][R4.64] ;  /* 0x0000002804067981 */ /* 0x000ea8000c1e1900 */
[----:B------:R-:W2:Y:S02]  /*bf20*/  LDG.E R4, desc[UR40][R4.64+0x4] ;  /* 0x0000042804047981 */ /* 0x000ea4000c1e1900 */
[----:B--2---:R-:W-:-:S07]  /*bf30*/  IMAD.IADD R6, R4, 0x1, -R6 ;  /* 0x0000000104067824 */ /* 0x004fce00078e0a06 */
.L_x_9220:
[----:B-----5:R-:W-:Y:S01]  /*bf40*/  IMAD.IADD R6, R6, 0x1, -R0 ;  /* 0x0000000106067824 */ /* 0x020fe200078e0a00 */
[----:B------:R-:W-:Y:S01]  /*bf50*/  BSSY B7, `(.L_x_9221) ;  /* 0x00003ff000077945 */ /* 0x000fe20003800000 */
[----:B------:R-:W3:Y:S02]  /*bf60*/  LDC R0, c[0x0][0x448] ;  /* 0x00011200ff007b82 */ /* 0x000ee40000000800 */
[----:B---3--:R-:W-:Y:S01]  /*bf70*/  ISETP.NE.AND P0, PT, R0, 0x1, PT ;  /* 0x000000010000780c */ /* 0x008fe20003f05270 */
[----:B------:R-:W-:-:S04]  /*bf80*/  IMAD.SHL.U32 R0, R17, 0x80, RZ ;  /* 0x0000008011007824 */ /* 0x000fc800078e00ff */
[----:B------:R-:W-:-:S08]  /*bf90*/  VIADD R0, R0, 0x7f ;  /* 0x0000007f00007836 */ /* 0x000fd00000000000 */
[----:B------:R-:W3:Y:S08]  /*bfa0*/  @P0 LDC R2, c[0x0][0x44c] ;  /* 0x00011300ff020b82 */ /* 0x000ef00000000800 */
[----:B------:R-:W4:Y:S01]  /*bfb0*/  @P0 LDC R3, c[0x0][0x450] ;  /* 0x00011400ff030b82 */ /* 0x000f220000000800 */
[----:B---3--:R-:W-:-:S05]  /*bfc0*/  @P0 IMAD.HI.U32 R2, R0, R2, RZ ;  /* 0x0000000200020227 */ /* 0x008fca00078e00ff */
[----:B----4-:R-:W-:Y:S02]  /*bfd0*/  @P0 SHF.R.U32.HI R0, RZ, R3, R2 ;  /* 0x00000003ff000219 */ /* 0x010fe40000011602 */
[C---:B------:R-:W-:Y:S01]  /*bfe0*/  IADD3 R2, R6.reuse, 0x80, -R9 ;  /* 0x0000008006027810 */ /* 0x040fe20007ffe809 */
[----:B------:R-:W-:-:S04]  /*bff0*/  VIADD R6, R6, 0x7f ;  /* 0x0000007f06067836 */ /* 0x000fc80000000000 */
[----:B------:R-:W-:Y:S01]  /*c000*/  IMAD.IADD R0, R2, 0x1, R0 ;  /* 0x0000000102007824 */ /* 0x000fe200078e0200 */
[----:B------:R-:W-:-:S04]  /*c010*/  SHF.R.S32.HI R2, RZ, 0x1f, R6 ;  /* 0x0000001fff027819 */ /* 0x000fc80000011406 */
[----:B------:R-:W-:Y:S02]  /*c020*/  SHF.R.S32.HI R3, RZ, 0x1f, R0 ;  /* 0x0000001fff037819 */ /* 0x000fe40000011400 */
[----:B------:R-:W-:Y:S02]  /*c030*/  LEA.HI R2, R2, R6, RZ, 0x7 ;  /* 0x0000000602027211 */ /* 0x000fe400078f38ff */
[----:B------:R-:W-:Y:S02]  /*c040*/  LEA.HI R3, R3, R0, RZ, 0x7 ;  /* 0x0000000003037211 */ /* 0x000fe400078f38ff */
[----:B------:R-:W-:Y:S02]  /*c050*/  SHF.R.S32.HI R2, RZ, 0x7, R2 ;  /* 0x00000007ff027819 */ /* 0x000fe40000011402 */
[----:B------:R-:W-:-:S04]  /*c060*/  SHF.R.S32.HI R3, RZ, 0x7, R3 ;  /* 0x00000007ff037819 */ /* 0x000fc80000011403 */
[----:B------:R-:W-:-:S04]  /*c070*/  VIMNMX R4, R2, R3, PT ;  /* 0x0000000302047248 */ /* 0x000fc80003fe0100 */
[----:B------:R-:W-:Y:S01]  /*c080*/  ISETP.GT.AND P0, PT, R4, RZ, PT ;  /* 0x000000ff0400720c */ /* 0x000fe20003f04270 */
        /* <DEDUP_REMOVED lines=19> */
.L_x_9222:
        /* <DEDUP_REMOVED lines=21> */
.L_x_9225:
[----:B------:R-:W-:Y:S05]  /*c310*/  BSYNC B6 ;  /* 0x0000000000067941 */ /* 0x000fea0003800000 */
.L_x_9224:
        /* <DEDUP_REMOVED lines=21> */
.L_x_9228:
        /* <DEDUP_REMOVED lines=16> */
.L_x_9227:
[----:B------:R-:W-:Y:S05]  /*c570*/  BSYNC B6 ;  /* 0x0000000000067941 */ /* 0x000fea0003800000 */
.L_x_9226:
[----:B------:R-:W3:Y:S01]  /*c580*/  LDL.LU R2, [R1] ;  /* 0x0000000001027983 */ /* 0x000ee20000300800 */
[----:B------:R-:W-:-:S03]  /*c590*/  ULDC.64 UR4, c[0x0][0x9f8] ;  /* 0x00027e0000047ab9 */ /* 0x000fc60000000a00 */
[----:B------:R-:W4:Y:S04]  /*c5a0*/  LDL.LU R4, [R1+0xc] ;  /* 0x00000c0001047983 */ /* 0x000f280000300800 */
[----:B--2---:R-:W2:Y:S01]  /*c5b0*/  LDL R7, [R1+0x10] ;  /* 0x0000100001077983 */ /* 0x004ea20000100800 */
[----:B------:R-:W-:-:S03]  /*c5c0*/  ISETP.NE.U32.AND P0, PT, RZ, UR4, PT ;  /* 0x00000004ff007c0c */ /* 0x000fc6000bf05070 */
[----:B------:R-:W5:Y:S01]  /*c5d0*/  LDL R0, [R1+0x2c] ;  /* 0x00002c0001007983 */ /* 0x000f620000100800 */
[----:B------:R-:W-:-:S13]  /*c5e0*/  ISETP.NE.AND.EX P0, PT, RZ, UR5, PT, P0 ;  /* 0x00000005ff007c0c */ /* 0x000fda000bf05300 */
[----:B---3--:R-:W-:-:S04]  /*c5f0*/  @P0 IADD3 R2, P1, R2, UR4, RZ ;  /* 0x0000000402020c10 */ /* 0x008fc8000ff3e0ff */
[----:B----4-:R-:W-:Y:S01]  /*c600*/  @P0 IADD3.X R3, R4, UR5, RZ, P1, !PT ;  /* 0x0000000504030c10 */ /* 0x010fe20008ffe4ff */
[----:B------:R-:W-:-:S04]  /*c610*/  ULDC.64 UR4, c[0x0][0xa08] ;  /* 0x0002820000047ab9 */ /* 0x000fc80000000a00 */
[----:B--2---:R2:W3:Y:S02]  /*c620*/  @P0 LDG.E R7, desc[UR40][R2.64] ;  /* 0x0000002802070981 */ /* 0x0044e4000c1e1900 */
        /* <DEDUP_REMOVED lines=14> */
.L_x_9332:
        /* <DEDUP_REMOVED lines=10> */
.L_x_9335:
[----:B------:R-:W-:Y:S05]  /*c7b0*/  @!P6 BRA `(.L_x_9230) ;  /* 0x000000040020e947 */ /* 0x000fea0003800000 */
[----:B------:R-:W-:-:S04]  /*c7c0*/  ISETP.NE.U32.AND P0, PT, R2, RZ, PT ;  /* 0x000000ff0200720c */ /* 0x000fc80003f05070 */
[----:B------:R-:W-:-:S13]  /*c7d0*/  ISETP.NE.AND.EX P0, PT, R3, RZ, PT, P0 ;  /* 0x000000ff0300720c */ /* 0x000fda0003f05300 */
[----:B------:R-:W-:Y:S05]  /*c7e0*/  @!P0 BRA `(.L_x_9232) ;  /* 0x0000000000548947 */ /* 0x000fea0003800000 */
[----:B------:R-:W4:Y:S01]  /*c7f0*/  LDC R6, c[0x0][0x43c] ;  /* 0x00010f00ff067b82 */ /* 0x000f220000000800 */
[----:B01----:R-:W-:Y:S01]  /*c800*/  IMAD.MOV.U32 R9, RZ, RZ, R4 ;  /* 0x000000ffff097224 */ /* 0x003fe200078e0004 */
[----:B------:R-:W-:-:S03]  /*c810*/  ULDC.64 UR4, c[0x0][0x428] ;  /* 0x00010a0000047ab9 */ /* 0x000fc60000000a00 */
        /* <DEDUP_REMOVED lines=18> */
.L_x_9232:
[----:B------:R-:W5:Y:S04]  /*c940*/  LDL R7, [R1+0x4] ;  /* 0x0000040001077983 */ /* 0x000f680000100800 */
[----:B---34-:R-:W5:Y:S04]  /*c950*/  LDL R0, [R1+0x8] ;  /* 0x0000080001007983 */ /* 0x018f680000100800 */
[----:B------:R-:W3:Y:S01]  /*c960*/  LDL R2, [R1+0x14] ;  /* 0x0000140001027983 */ /* 0x000ee20000100800 */
[----:B-----5:R-:W-:Y:S01]  /*c970*/  IMAD R0, R0, 0x8, R7 ;  /* 0x0000000800007824 */ /* 0x020fe200078e0207 */
[----:B---3--:R-:W-:-:S04]  /*c980*/  SHF.L.U32 R2, R2, 0x1f, RZ ;  /* 0x0000001f02027819 */ /* 0x008fc800000006ff */
[----:B------:R-:W3:Y:S02]  /*c990*/  SYNCS.PHASECHK.TRANS64.TRYWAIT P0, [R0+URZ+0x28840], R2 ;  /* 0x02884002000075a7 */ /* 0x000ee4000800017f */
[----:B---3--:R-:W-:Y:S05]  /*c9a0*/  @!P0 BRA `(.L_x_9233) ;  /* 0x00000048006c8947 */ /* 0x008fea0003800000 */
.L_x_9336:
        /* <DEDUP_REMOVED lines=11> */
.L_x_9234:
[----:B--2---:R-:W2:Y:S04]  /*ca60*/  LDL R5, [R1+0x4] ;  /* 0x0000040001057983 */ /* 0x004ea80000100800 */
[----:B------:R-:W2:Y:S04]  /*ca70*/  LDL R4, [R1+0x8] ;  /* 0x0000080001047983 */ /* 0x000ea80000100800 */
[----:B------:R-:W4:Y:S04]  /*ca80*/  LDL R6, [R1+0xc] ;  /* 0x00000c0001067983 */ /* 0x000f280000100800 */
[----:B------:R-:W5:Y:S04]  /*ca90*/  LDL R3, [R1+0x18] ;  /* 0x0000180001037983 */ /* 0x000f680000100800 */
[----:B---3--:R-:W3:Y:S01]  /*caa0*/  LDL R2, [R1] ;  /* 0x0000000001027983 */ /* 0x008ee20000100800 */
[----:B------:R-:W-:Y:S01]  /*cab0*/  R2UR UR9, R0 ;  /* 0x00000000000972ca */ /* 0x000fe200000e0000 */
[----:B------:R-:W-:Y:S01]  /*cac0*/  UIADD3 UR4, UP0, UR38, 0x370, URZ ;  /* 0x0000037026047890 */ /* 0x000fe2000ff1e03f */
[----:B------:R-:W-:-:S02]  /*cad0*/  R2UR UR12, R18 ;  /* 0x00000000120c72ca */ /* 0x000fc400000e0000 */
[----:B------:R-:W-:Y:S01]  /*cae0*/  PLOP3.LUT P0, PT, PT, PT, PT, 0x80, 0x0 ;  /* 0x000000000000781c */ /* 0x000fe20003f0f070 */
[----:B------:R-:W-:Y:S01]  /*caf0*/  UMOV UR10, URZ ;  /* 0x0000003f000a7c82 */ /* 0x000fe20008000000 */
[----:B------:R-:W-:-:S07]  /*cb00*/  UMOV UR7, 0x14f00000 ;  /* 0x14f0000000077882 */ /* 0x000fce0000000000 */
[----:B------:R-:W-:Y:S01]  /*cb10*/  UIADD3 UR9, UR9, 0x28830, URZ ;  /* 0x0002883009097890 */ /* 0x000fe2000fffe03f */
[----:B------:R-:W-:Y:S01]  /*cb20*/  UMOV UR15, 0x40 ;  /* 0x00000040000f7882 */ /* 0x000fe20000000000 */
[----:B--2---:R-:W-:Y:S01]  /*cb30*/  IMAD R0, R4, 0x8000, R5 ;  /* 0x0000800004007824 */ /* 0x004fe200078e0205 */
[----:B----4-:R-:W-:-:S04]  /*cb40*/  R2UR UR11, R6 ;  /* 0x00000000060b72ca */ /* 0x010fc800000e0000 */
[----:B------:R-:W-:Y:S02]  /*cb50*/  R2UR UR6, R0 ;  /* 0x00000000000672ca */ /* 0x000fe400000e0000 */
[----:B-----5:R-:W-:Y:S02]  /*cb60*/  R2UR UR5, R3 ;  /* 0x00000000030572ca */ /* 0x020fe400000e0000 */
[----:B---3--:R-:W-:-:S09]  /*cb70*/  R2UR UR13, R2 ;  /* 0x00000000020d72ca */ /* 0x008fd200000e0000 */
[----:B------:R-:W-:Y:S02]  /*cb80*/  UIADD3 UR8, UR6, 0x18400, URZ ;  /* 0x0001840006087890 */ /* 0x000fe4000fffe03f */
[----:B------:R-:W-:Y:S02]  /*cb90*/  ULEA UR11, UR11, UR5, 0x7 ;  /* 0x000000050b0b7291 */ /* 0x000fe4000f8e383f */
[----:B------:R-:W-:Y:S02]  /*cba0*/  UIADD3.X UR5, URZ, UR39, URZ, UP0, !UPT ;  /* 0x000000273f057290 */ /* 0x000fe400087fe43f */
[----:B------:R-:W-:Y:S01]  /*cbb0*/  UIADD3 UR14, UR6, 0x1c400, URZ ;  /* 0x0001c400060e7890 */ /* 0x000fe2000fffe03f */
[----:B------:R-:W-:Y:S02]  /*cbc0*/  P2R R0, PR, RZ, 0x1 ;  /* 0x00000001ff007803 */ /* 0x000fe40000000000 */
[----:B------:R-:W-:-:S04]  /*cbd0*/  UMOV UR6, 0x0 ;  /* 0x0000000000067882 */ /* 0x000fc80000000000 */
[----:B------:R2:W-:Y:S01]  /*cbe0*/  UTMALDG.4D [UR8], [UR4], desc[UR6] ;  /* 0x00000608040075b4 */ /* 0x0005e20008019000 */
[----:B------:R4:W-:Y:S01]  /*cbf0*/  STL [R1+0x20], R0 ;  /* 0x0000200001007387 */ /* 0x0009e20000100800 */
[----:B--2---:R-:W-:Y:S01]  /*cc00*/  UMOV UR8, UR14 ;  /* 0x0000000e00087c82 */ /* 0x004fe20008000000 */
[----:B------:R-:W-:Y:S02]  /*cc10*/  UMOV UR10, UR15 ;  /* 0x0000000f000a7c82 */ /* 0x000fe40008000000 */
[----:B------:R4:W-:Y:S01]  /*cc20*/  UTMALDG.4D [UR8], [UR4], desc[UR6] ;  /* 0x00000608040075b4 */ /* 0x0009e20008019000 */
[----:B------:R-:W-:Y:S02]  /*cc30*/  NOP ;  /* 0x0000000000007918 */ /* 0x000fe40000000000 */
.L_x_9230:
[----:B------:R-:W5:Y:S04]  /*cc40*/  LDL R2, [R1+0x4] ;  /* 0x0000040001027983 */ /* 0x000f680000100800 */
[----:B------:R-:W5:Y:S04]  /*cc50*/  LDL.LU R3, [R1+0x30] ;  /* 0x0000300001037983 */ /* 0x000f680000300800 */
[----:B--2---:R-:W2:Y:S04]  /*cc60*/  LDL.LU R5, [R1+0x28] ;  /* 0x0000280001057983 */ /* 0x004ea80000300800 */
[----:B---3--:R-:W3:Y:S01]  /*cc70*/  LDL.LU R4, [R1+0x38] ;  /* 0x0000380001047983 */ /* 0x008ee20000300800 */
[----:B------:R-:W-:Y:S05]  /*cc80*/  WARPSYNC.ALL ;  /* 0x0000000000007948 */ /* 0x000fea0003800000 */
[----:B----4-:R-:W-:Y:S01]  /*cc90*/  ULDC.64 UR4, c[0x0][0x298] ;  /* 0x0000a60000047ab9 */ /* 0x010fe20000000a00 */
[----:B------:R-:W-:Y:S01]  /*cca0*/  ULDC.64 UR6, c[0x0][0xa00] ;  /* 0x0002800000067ab9 */ /* 0x000fe20000000a00 */
[----:B------:R-:W-:Y:S01]  /*ccb0*/  BSSY B6, `(.L_x_9235) ;  /* 0x0000024000067945 */ /* 0x000fe20003800000 */
[----:B------:R-:W-:Y:S01]  /*ccc0*/  BAR.SYNC.DEFER_BLOCKING 0x8, 0x180 ;  /* 0x0206000000007b1d */ /* 0x000fe20000010000 */
[----:B------:R-:W-:-:S04]  /*ccd0*/  ISETP.NE.U32.AND P0, PT, RZ, UR6, PT ;  /* 0x00000006ff007c0c */ /* 0x000fc8000bf05070 */
[----:B------:R-:W-:Y:S01]  /*cce0*/  ISETP.NE.AND.EX P0, PT, RZ, UR7, PT, P0 ;  /* 0x00000007ff007c0c */ /* 0x000fe2000bf05300 */
[----:B-----5:R-:W-:Y:S01]  /*ccf0*/  VIADD R2, R2, 0x10400 ;  /* 0x0001040002027836 */ /* 0x020fe20000000000 */
[----:B------:R-:W-:-:S04]  /*cd00*/  SHF.R.S32.HI R0, RZ, 0x1f, R3 ;  /* 0x0000001fff007819 */ /* 0x000fc80000011403 */
        /* <DEDUP_REMOVED lines=30> */
.L_x_9236:
[----:B------:R-:W-:Y:S05]  /*cef0*/  BSYNC B6 ;  /* 0x0000000000067941 */ /* 0x000fea0003800000 */
.L_x_9235:
        /* <DEDUP_REMOVED lines=8> */
[----:B01----:R-:W0:Y:S03]  /*cf80*/  S2R R9, SR_TID.X ;  /* 0x0000000000097919 */ /* 0x003e260000002100 */
[----:B------:R1:W5:Y:S01]  /*cf90*/  LDL R10, [R1+0x34] ;  /* 0x00003400010a7983 */ /* 0x0003620000100800 */
[----:B---3--:R-:W-:Y:S01]  /*cfa0*/  ISETP.NE.AND P0, PT, R7, 0x1, PT ;  /* 0x000000010700780c */ /* 0x008fe20003f05270 */
[----:B0-----:R-:W-:-:S05]  /*cfb0*/  IMAD.SHL.U32 R8, R9, 0x8, RZ ;  /* 0x0000000809087824 */ /* 0x001fca00078e00ff */
[----:B------:R-:W-:-:S04]  /*cfc0*/  LOP3.LUT R8, R8, 0x38, RZ, 0xc0, !PT ;  /* 0x0000003808087812 */ /* 0x000fc800078ec0ff */
        /* <DEDUP_REMOVED lines=10> */
[----:B------:R-:W2:Y:S03]  /*d070*/  @P0 LDC R6, c[0x0][0x450] ;  /* 0x00011400ff060b82 */ /* 0x000ea60000000800 */
[----:B------:R-:W-:Y:S01]  /*d080*/  IMAD R0, R4, UR5, R0 ;  /* 0x0000000504007c24 */ /* 0x000fe2000f8e0200 */
[----:B------:R-:W-:Y:S01]  /*d090*/  ULDC.64 UR4, c[0x0][0x2d0] ;  /* 0x0000b40000047ab9 */ /* 0x000fe20000000a00 */
[----:B------:R-:W3:Y:S02]  /*d0a0*/  S2R R4, SR_TID.X ;  /* 0x0000000000047919 */ /* 0x000ee40000002100 */
[----:B------:R-:W-:Y:S01]  /*d0b0*/  IMAD.IADD R3, R3, 0x1, R0 ;  /* 0x0000000103037824 */ /* 0x000fe200078e0200 */
[----:B0-----:R-:W-:-:S04]  /*d0c0*/  LOP3.LUT R5, R5, 0x7f, RZ, 0xc0, !PT ;  /* 0x0000007f05057812 */ /* 0x001fc800078ec0ff */
[----:B------:R-:W-:Y:S01]  /*d0d0*/  SHF.R.U32.HI R5, RZ, 0x3, R5 ;  /* 0x00000003ff057819 */ /* 0x000fe20000011605 */
[----:B---3--:R-:W-:-:S05]  /*d0e0*/  IMAD.SHL.U32 R4, R4, 0x10, RZ ;  /* 0x0000001004047824 */ /* 0x008fca00078e00ff */
[----:B------:R-:W-:Y:S02]  /*d0f0*/  LOP3.LUT R4, R5, 0x70, R4, 0xf8, !PT ;  /* 0x0000007005047812 */ /* 0x000fe400078ef804 */
[----:B------:R-:W0:Y:S03]  /*d100*/  @P0 LDC R5, c[0x0][0x44c] ;  /* 0x00011300ff050b82 */ /* 0x000e260000000800 */
[----:B------:R-:W-:-:S04]  /*d110*/  IMAD R0, R17, 0x80, R4 ;  /* 0x0000008011007824 */ /* 0x000fc800078e0204 */
[----:B------:R-:W-:Y:S02]  /*d120*/  IMAD.MOV.U32 R4, RZ, RZ, R0 ;  /* 0x000000ffff047224 */ /* 0x000fe400078e0000 */
[----:B0-----:R-:W-:-:S05]  /*d130*/  @P0 IMAD.HI.U32 R5, R0, R5, RZ ;  /* 0x0000000500050227 */ /* 0x001fca00078e00ff */
[----:B--2---:R-:W-:-:S05]  /*d140*/  @P0 SHF.R.U32.HI R4, RZ, R6, R5 ;  /* 0x00000006ff040219 */ /* 0x004fca0000011605 */
        /* <DEDUP_REMOVED lines=12> */
[----:B------:R-:W-:Y:S02]  /*d210*/  ISETP.GE.AND P1, PT, R8, UR4, PT ;  /* 0x0000000408007c0c */ /* 0x000fe4000bf26270 */
[----:B------:R1:W5:Y:S01]  /*d220*/  LDL R8, [R1+0x24] ;  /* 0x0000240001087983 */ /* 0x0003620000100800 */
[----:B------:R-:W-:Y:S02]  /*d230*/  IMAD.SHL.U32 R9, R9, 0x8, RZ ;  /* 0x0000000809097824 */ /* 0x000fe400078e00ff */
[----:B------:R-:W-:-:S03]  /*d240*/  IMAD R0, R0, UR5, R6 ;  /* 0x0000000500007c24 */ /* 0x000fc6000f8e0206 */
[----:B------:R-:W-:Y:S01]  /*d250*/  LOP3.LUT R9, R9, 0x38, RZ, 0xc0, !PT ;  /* 0x0000003809097812 */ /* 0x000fe200078ec0ff */
[----:B------:R-:W-:Y:S01]  /*d260*/  IMAD.IADD R0, R5, 0x1, R0 ;  /* 0x0000000105007824 */ /* 0x000fe200078e0200 */
[C---:B------:R-:W-:Y:S02]  /*d270*/  LEA R3, P2, R4.reuse, UR6, 0x1 ;  /* 0x0000000604037c11 */ /* 0x040fe4000f8408ff */
[----:B------:R-:W-:Y:S01]  /*d280*/  ISETP.GE.AND P0, PT, R9, UR4, PT ;  /* 0x0000000409007c0c */ /* 0x000fe2000bf06270 */
[----:B------:R-:W-:Y:S01]  /*d290*/  UMOV UR4, 0xffffffff ;  /* 0xffffffff00047882 */ /* 0x000fe20000000000 */
[----:B------:R-:W-:Y:S02]  /*d2a0*/  LEA.HI.X R0, R4, UR7, R0, 0x1, P2 ;  /* 0x0000000704007c11 */ /* 0x000fe400090f0c00 */
[----:B-1----:R-:W-:Y:S09]  /*d2b0*/  BRA.DIV UR4, `(.L_x_9237) ;  /* 0x00000042043c7947 */ /* 0x002ff2000b800000 */
[----:B------:R-:W0:Y:S01]  /*d2c0*/  S2R R4, SR_TID.X ;  /* 0x0000000000047919 */ /* 0x000e220000002100 */
[----:B-----5:R-:W-:Y:S01]  /*d2d0*/  IMAD R2, R10, R7, RZ ;  /* 0x000000070a027224 */ /* 0x020fe200078e02ff */
[----:B------:R-:W1:Y:S04]  /*d2e0*/  SHFL.IDX PT, R5, R3, RZ, 0x181f ;  /* 0x00181fff03057589 */ /* 0x000e6800000e0000 */
[----:B------:R-:W-:Y:S04]  /*d2f0*/  SHFL.IDX PT, R6, R3, 0x1, 0x181f ;  /* 0x00381f0003067f89 */ /* 0x000fe800000e0000 */
        /* <DEDUP_REMOVED lines=9> */
[----:B0-----:R-:W-:-:S05]  /*d390*/  @!P4 IMAD.X R4, RZ, RZ, R4, P3 ;  /* 0x000000ffff04c224 */ /* 0x001fca00018e0604 */
[----:B------:R-:W-:-:S04]  /*d3a0*/  @!P4 LOP3.LUT R5, R5, R4, RZ, 0x3c, !PT ;  /* 0x000000040505c212 */ /* 0x000fc800078e3cff */
[----:B------:R-:W-:-:S04]  /*d3b0*/  @!P4 LOP3.LUT R4, R5, R4, RZ, 0x3c, !PT ;  /* 0x000000040504c212 */ /* 0x000fc800078e3cff */
[----:B------:R-:W-:-:S05]  /*d3c0*/  @!P4 LOP3.LUT R5, R5, R4, RZ, 0x3c, !PT ;  /* 0x000000040505c212 */ /* 0x000fca00078e3cff */
[----:B------:R-:W-:Y:S04]  /*d3d0*/  @!P4 LDGSTS.E.BYPASS.LTC128B.128 [R8+0x10400], desc[UR40][R4.64], !P0 ;  /* 0x104000000408cfae */ /* 0x000fe8000c101d68 */
[----:B------:R0:W-:Y:S02]  /*d3e0*/  @!P4 LDGSTS.E.BYPASS.LTC128B.128 [R8+0x14400], desc[UR40][R4.64+0x80], !P1 ;  /* 0x144000800408cfae */ /* 0x0001e4000c901d68 */
[----:B0-----:R-:W-:-:S05]  /*d3f0*/  @!P2 LEA R5, P3, R9, R6, 0x1 ;  /* 0x000000060905a211 */ /* 0x001fca00078608ff */
[----:B------:R-:W-:-:S05]  /*d400*/  @!P2 IMAD.X R4, RZ, RZ, R7, P3 ;  /* 0x000000ffff04a224 */ /* 0x000fca00018e0607 */
[----:B------:R-:W-:-:S04]  /*d410*/  @!P2 LOP3.LUT R5, R5, R4, RZ, 0x3c, !PT ;  /* 0x000000040505a212 */ /* 0x000fc800078e3cff */
[----:B------:R-:W-:-:S04]  /*d420*/  @!P2 LOP3.LUT R4, R5, R4, RZ, 0x3c, !PT ;  /* 0x000000040504a212 */ /* 0x000fc800078e3cff */
[----:B------:R-:W-:-:S05]  /*d430*/  @!P2 LOP3.LUT R5, R5, R4, RZ, 0x3c, !PT ;  /* 0x000000040505a212 */ /* 0x000fca00078e3cff */
[----:B------:R-:W-:Y:S04]  /*d440*/  @!P2 LDGSTS.E.BYPASS.LTC128B.128 [R8+0x10c00], desc[UR40][R4.64], !P0 ;  /* 0x10c000000408afae */ /* 0x000fe8000c101d68 */
[----:B------:R0:W-:Y:S02]  /*d450*/  @!P2 LDGSTS.E.BYPASS.LTC128B.128 [R8+0x14c00], desc[UR40][R4.64+0x80], !P1 ;  /* 0x14c000800408afae */ /* 0x0001e4000c901d68 */
[----:B0-----:R-:W-:Y:S02]  /*d460*/  VIADD R4, R17, 0x20 ;  /* 0x0000002011047836 */ /* 0x001fe40000000000 */
[----:B------:R-:W0:Y:S03]  /*d470*/  SHFL.IDX PT, R5, R3, 0x2, 0x181f ;  /* 0x00581f0003057f89 */ /* 0x000e2600000e0000 */
[----:B------:R-:W-:-:S02]  /*d480*/  ISETP.GE.AND P2, PT, R4, R2, PT ;  /* 0x000000020400720c */ /* 0x000fc40003f46270 */
[----:B------:R-:W1:Y:S11]  /*d490*/  SHFL.IDX PT, R4, R0, 0x2, 0x181f ;  /* 0x00581f0000047f89 */ /* 0x000e7600000e0000 */
[----:B0-----:R-:W-:-:S05]  /*d4a0*/  @!P2 LEA R5, P3, R9, R5, 0x1 ;  /* 0x000000050905a211 */ /* 0x001fca00078608ff */
[----:B-1----:R-:W-:-:S05]  /*d4b0*/  @!P2 IMAD.X R4, RZ, RZ, R4, P3 ;  /* 0x000000ffff04a224 */ /* 0x002fca00018e0604 */
        /* <DEDUP_REMOVED lines=50> */
[----:B--2---:R1:W-:Y:S02]  /*d7e0*/  @!P2 LDGSTS.E.BYPASS.LTC128B.128 [R8+0x17400], desc[UR40][R4.64+0x80], !P1 ;  /* 0x174000800408afae */ /* 0x0043e4000c901d68 */
.L_x_9353:
        /* <DEDUP_REMOVED lines=11> */
.L_x_9239:
[----:B------:R-:W-:Y:S05]  /*d8a0*/  BSYNC B0 ;  /* 0x0000000000007941 */ /* 0x000fea0003800000 */
.L_x_9238:
[----:B012---:R-:W2:Y:S01]  /*d8b0*/  LDL R8, [R1+0x4] ;  /* 0x0000040001087983 */ /* 0x007ea20000100800 */
[----:B------:R-:W-:Y:S01]  /*d8c0*/  PLOP3.LUT P0, PT, PT, PT, PT, 0x80, 0x0 ;  /* 0x000000000000781c */ /* 0x000fe20003f0f070 */
[----:B------:R-:W-:Y:S01]  /*d8d0*/  NOP ;  /* 0x0000000000007918 */ /* 0x000fe20000000000 */
[----:B--2---:R-:W-:-:S11]  /*d8e0*/  VIADD R6, R8, 0x28800 ;  /* 0x0002880008067836 */ /* 0x004fd60000000000 */
.L_x_9240:
        /* <DEDUP_REMOVED lines=19> */
.L_x_9354:
[----:B------:R-:W-:Y:S05]  /*da20*/  BSYNC B0 ;  /* 0x0000000000007941 */ /* 0x000fea0003800000 */
.L_x_9241:
        /* <DEDUP_REMOVED lines=47> */
.L_x_9249:
[----:B------:R-:W2:Y:S01]  /*dd20*/  LDL R0, [R1+0x4] ;  /* 0x0000040001007983 */ /* 0x000ea20000100800 */
[----:B------:R-:W-:Y:S01]  /*dd30*/  BSSY B3, `(.L_x_9250) ;  /* 0x0000005000037945 */ /* 0x000fe20003800000 */
[----:B--2---:R-:W-:Y:S01]  /*dd40*/  IMAD R2, R8, 0x8, R0 ;  /* 0x0000000808027824 */ /* 0x004fe200078e0200 */
[----:B------:R-:W-:-:S04]  /*dd50*/  SHF.L.U32 R0, R12, 0x1f, RZ ;  /* 0x0000001f0c007819 */ /* 0x000fc800000006ff */
[----:B------:R-:W1:Y:S02]  /*dd60*/  SYNCS.PHASECHK.TRANS64.TRYWAIT P0, [R2+URZ+0x28840], R0 ;  /* 0x02884000020075a7 */ /* 0x000e64000800017f */
[----:B-1----:R-:W-:Y:S05]  /*dd70*/  @!P0 BRA `(.L_x_9251) ;  /* 0x0000004000708947 */ /* 0x002fea0003800000 */
.L_x_9355:
[----:B------:R-:W-:Y:S05]  /*dd80*/  BSYNC B3 ;  /* 0x0000000000037941 */ /* 0x000fea0003800000 */
.L_x_9250:
        /* <DEDUP_REMOVED lines=12> */
.L_x_9253:
[----:B------:R-:W-:Y:S05]  /*de50*/  BSYNC B3 ;  /* 0x0000000000037941 */ /* 0x000fea0003800000 */
.L_x_9252:
        /* <DEDUP_REMOVED lines=13> */
.L_x_9254:
        /* <DEDUP_REMOVED lines=16> */
.L_x_9255:
        /* <DEDUP_REMOVED lines=17> */
.L_x_9356:
[----:B------:R-:W-:Y:S05]  /*e140*/  BSYNC B3 ;  /* 0x0000000000037941 */ /* 0x000fea0003800000 */
.L_x_9256:
        /* <DEDUP_REMOVED lines=14> */
.L_x_9259:
[----:B------:R-:W-:Y:S05]  /*e230*/  BSYNC B3 ;  /* 0x0000000000037941 */ /* 0x000fea0003800000 */
.L_x_9258:
        /* <DEDUP_REMOVED lines=13> */
.L_x_9260:
        /* <DEDUP_REMOVED lines=16> */
.L_x_9261:
        /* <DEDUP_REMOVED lines=13> */
.L_x_9248:
[----:B------:R-:W-:Y:S05]  /*e4e0*/  BSYNC B1 ;  /* 0x0000000000017941 */ /* 0x000fea0003800000 */
.L_x_9247:
[----:B------:R-:W2:Y:S04]  /*e4f0*/  LDL.LU R0, [R1+0x2c] ;  /* 0x00002c0001007983 */ /* 0x000ea80000300800 */
[----:B------:R3:W-:Y:S04]  /*e500*/  STL [R1+0x8], R8 ;  /* 0x0000080801007387 */ /* 0x0007e80000100800 */
[----:B------:R3:W-:Y:S02]  /*e510*/  STL [R1+0x14], R12 ;  /* 0x0000140c01007387 */ /* 0x0007e40000100800 */
[----:B--23--:R-:W-:-:S07]  /*e520*/  VIADD R0, R0, 0xfffffffd ;  /* 0xfffffffd00007836 */ /* 0x00cfce0000000000 */
.L_x_9246:
[----:B------:R-:W-:Y:S05]  /*e530*/  BSYNC B2 ;  /* 0x0000000000027941 */ /* 0x000fea0003800000 */
.L_x_9245:
[----:B------:R-:W-:-:S13]  /*e540*/  ISETP.NE.AND P0, PT, R4, RZ, PT ;  /* 0x000000ff0400720c */ /* 0x000fda0003f05270 */
[----:B------:R-:W-:Y:S05]  /*e550*/  @!P0 BRA `(.L_x_9244) ;  /* 0x0000001400008947 */ /* 0x000fea0003800000 */
[----:B------:R2:W5:Y:S02]  /*e560*/  LDL R8, [R1] ;  /* 0x0000000001087983 */ /* 0x0005640000100800 */
.L_x_9292:
[----:B---3--:R-:W3:Y:S04]  /*e570*/  LDL R4, [R1+0x20] ;  /* 0x0000200001047983 */ /* 0x008ee80000100800 */
[----:B0-----:R-:W4:Y:S04]  /*e580*/  LDL R3, [R1+0x8] ;  /* 0x0000080001037983 */ /* 0x001f280000100800 */
[----:B--2---:R-:W2:Y:S01]  /*e590*/  LDL R2, [R1+0x14] ;  /* 0x0000140001027983 */ /* 0x004ea20000100800 */
[----:B------:R-:W-:Y:S05]  /*e5a0*/  YIELD ;  /* 0x0000000000007946 */ /* 0x000fea0003800000 */
[----:B------:R-:W-:Y:S01]  /*e5b0*/  BSSY B1, `(.L_x_9262) ;  /* 0x000009a000017945 */ /* 0x000fe20003800000 */
[----:B---3--:R-:W-:Y:S01]  /*e5c0*/  ISETP.NE.AND P1, PT, R4, RZ, PT ;  /* 0x000000ff0400720c */ /* 0x008fe20003f25270 */
        /* <DEDUP_REMOVED lines=12> */
[----:B-----5:R-:W0:Y:S01]  /*e690*/  LDC R8, c[0x0][0x43c] ;  /* 0x00010f00ff087b82 */ /* 0x020e220000000800 */
        /* <DEDUP_REMOVED lines=17> */
.L_x_9264:
[----:B------:R-:W2:Y:S01]  /*e7b0*/  LDL R2, [R1+0x4] ;  /* 0x0000040001027983 */ /* 0x000ea20000100800 */
[----:B------:R-:W-:Y:S01]  /*e7c0*/  BSSY B2, `(.L_x_9265) ;  /* 0x0000005000027945 */ /* 0x000fe20003800000 */
[----:B--2---:R-:W-:Y:S01]  /*e7d0*/  IMAD R3, R4, 0x8, R2 ;  /* 0x0000000804037824 */ /* 0x004fe200078e0202 */
[----:B------:R-:W-:-:S04]  /*e7e0*/  SHF.L.U32 R2, R5, 0x1f, RZ ;  /* 0x0000001f05027819 */ /* 0x000fc800000006ff */
[----:B------:R-:W2:Y:S02]  /*e7f0*/  SYNCS.PHASECHK.TRANS64.TRYWAIT P0, [R3+URZ+0x28840], R2 ;  /* 0x02884002030075a7 */ /* 0x000ea4000800017f */
[----:B--2---:R-:W-:Y:S05]  /*e800*/  @!P0 BRA `(.L_x_9266) ;  /* 0x0000003400f48947 */ /* 0x004fea0003800000 */
.L_x_9357:
[----:B------:R-:W-:Y:S05]  /*e810*/  BSYNC B2 ;  /* 0x0000000000027941 */ /* 0x000fea0003800000 */
.L_x_9265:
        /* <DEDUP_REMOVED lines=12> */
.L_x_9268:
[----:B------:R-:W-:Y:S05]  /*e8e0*/  BSYNC B2 ;  /* 0x0000000000027941 */ /* 0x000fea0003800000 */
.L_x_9267:
[----:B--2---:R-:W2:Y:S04]  /*e8f0*/  LDL R2, [R1+0x4] ;  /* 0x0000040001027983 */ /* 0x004ea80000100800 */
        /* <DEDUP_REMOVED lines=12> */
.L_x_9269:
        /* <DEDUP_REMOVED lines=16> */
.L_x_9270:
        /* <DEDUP_REMOVED lines=17> */
.L_x_9358:
[----:B------:R-:W-:Y:S05]  /*ebd0*/  BSYNC B2 ;  /* 0x0000000000027941 */ /* 0x000fea0003800000 */
.L_x_9271:
        /* <DEDUP_REMOVED lines=11> */
.L_x_9274:
[----:B------:R-:W-:Y:S05]  /*ec90*/  BSYNC B2 ;  /* 0x0000000000027941 */ /* 0x000fea0003800000 */
.L_x_9273:
[----:B------:R-:W2:Y:S04]  /*eca0*/  LDL R15, [R1+0x4] ;  /* 0x00000400010f7983 */ /* 0x000ea80000100800 */
        /* <DEDUP_REMOVED lines=13> */
.L_x_9275:
        /* <DEDUP_REMOVED lines=16> */
.L_x_9276:
        /* <DEDUP_REMOVED lines=13> */
.L_x_9263:
[----:B------:R-:W-:Y:S05]  /*ef50*/  BSYNC B1 ;  /* 0x0000000000017941 */ /* 0x000fea0003800000 */
.L_x_9262:
        /* <DEDUP_REMOVED lines=17> */
[----:B------:R-:W0:Y:S01]  /*f070*/  LDC R9, c[0x0][0x43c] ;  /* 0x00010f00ff097b82 */ /* 0x000e220000000800 */
[----:B------:R-:W-:Y:S02]  /*f080*/  ULDC.64 UR6, c[0x0][0x428] ;  /* 0x00010a0000067ab9 */ /* 0x000fe40000000a00 */
[----:B------:R-:W4:Y:S01]  /*f090*/  LDL R12, [R1+0x10] ;  /* 0x00001000010c7983 */ /* 0x000f220000100800 */
        /* <DEDUP_REMOVED lines=15> */
.L_x_9279:
[----:B------:R-:W3:Y:S01]  /*f190*/  LDL R2, [R1+0x4] ;  /* 0x0000040001027983 */ /* 0x000ee20000100800 */
[----:B------:R-:W-:Y:S01]  /*f1a0*/  SHF.L.U32 R3, R10, 0x1f, RZ ;  /* 0x0000001f0a037819 */ /* 0x000fe200000006ff */
[----:B------:R-:W-:Y:S01]  /*f1b0*/  BSSY B2, `(.L_x_9280) ;  /* 0x0000004000027945 */ /* 0x000fe20003800000 */
[----:B---3--:R-:W-:-:S04]  /*f1c0*/  IMAD R2, R11, 0x8, R2 ;  /* 0x000000080b027824 */ /* 0x008fc800078e0202 */
[----:B------:R-:W3:Y:S02]  /*f1d0*/  SYNCS.PHASECHK.TRANS64.TRYWAIT P0, [R2+URZ+0x28840], R3 ;  /* 0x02884003020075a7 */ /* 0x000ee4000800017f */
[----:B---3--:R-:W-:Y:S05]  /*f1e0*/  @!P0 BRA `(.L_x_9281) ;  /* 0x0000002c00a48947 */ /* 0x008fea0003800000 */
.L_x_9359:
[----:B------:R-:W-:Y:S05]  /*f1f0*/  BSYNC B2 ;  /* 0x0000000000027941 */ /* 0x000fea0003800000 */
.L_x_9280:
[----:B0-----:R-:W0:Y:S01]  /*f200*/  S2R R9, SR_TID.X ;  /* 0x0000000000097919 */ /* 0x001e220000002100 */
        /* <DEDUP_REMOVED lines=9> */
[----:B----4-:R-:W-:Y:S05]  /*f2a0*/  @!P0 BRA `(.L_x_9283) ;  /* 0x0000000000048947 */ /* 0x010fea0003800000 */
[----:B------:R-:W-:Y:S01]  /*f2b0*/  BPT.TRAP 0x1 ;  /* 0x000000040000795c */ /* 0x000fe20000300000 */
.L_x_9283:
[----:B------:R-:W-:Y:S05]  /*f2c0*/  BSYNC B2 ;  /* 0x0000000000027941 */ /* 0x000fea0003800000 */
.L_x_9282:
[----:B---3--:R-:W3:Y:S04]  /*f2d0*/  LDL R2, [R1+0x8] ;  /* 0x0000080001027983 */ /* 0x008ee80000100800 */
[----:B--2---:R-:W2:Y:S04]  /*f2e0*/  LDL R10, [R1+0x4] ;  /* 0x00000400010a7983 */ /* 0x004ea80000100800 */
        /* <DEDUP_REMOVED lines=13> */
.L_x_9284:
        /* <DEDUP_REMOVED lines=16> */
.L_x_9285:
        /* <DEDUP_REMOVED lines=15> */
.L_x_9360:
[----:B------:R-:W-:Y:S05]  /*f5b0*/  BSYNC B2 ;  /* 0x0000000000027941 */ /* 0x000fea0003800000 */
.L_x_9286:
        /* <DEDUP_REMOVED lines=11> */
.L_x_9289:
[----:B------:R-:W-:Y:S05]  /*f670*/  BSYNC B2 ;  /* 0x0000000000027941 */ /* 0x000fea0003800000 */
.L_x_9288:
[----:B------:R-:W2:Y:S04]  /*f680*/  LDL R9, [R1+0x4] ;  /* 0x0000040001097983 */ /* 0x000ea80000100800 */
        /* <DEDUP_REMOVED lines=12> */
.L_x_9290:
        /* <DEDUP_REMOVED lines=16> */
.L_x_9291:
        /* <DEDUP_REMOVED lines=13> */
.L_x_9278:
[----:B------:R-:W-:Y:S05]  /*f920*/  BSYNC B1 ;  /* 0x0000000000017941 */ /* 0x000fea0003800000 */
.L_x_9277:
[C---:B------:R-:W-:Y:S01]  /*f930*/  ISETP.GT.AND P0, PT, R0.reuse, 0x1, PT ;  /* 0x000000010000780c */ /* 0x040fe20003f04270 */
[----:B------:R-:W-:-:S12]  /*f940*/  VIADD R0, R0, 0xfffffffe ;  /* 0xfffffffe00007836 */ /* 0x000fd80000000000 */
[----:B------:R-:W-:Y:S05]  /*f950*/  @P0 BRA `(.L_x_9292) ;  /* 0xffffffec00040947 */ /* 0x000fea000383ffff */
.L_x_9244:
[----:B------:R-:W-:Y:S05]  /*f960*/  BSYNC B0 ;  /* 0x0000000000007941 */ /* 0x000fea0003800000 */
.L_x_9243:
[----:B------:R-:W0:Y:S01]  /*f970*/  S2R R2, SR_TID.X ;  /* 0x0000000000027919 */ /* 0x000e220000002100 */
[----:B------:R-:W-:Y:S01]  /*f980*/  BSSY B0, `(.L_x_9293) ;  /* 0x0000010000007945 */ /* 0x000fe20003800000 */
[----:B0-----:R-:W-:-:S04]  /*f990*/  LOP3.LUT R3, R2, 0x7f, RZ, 0xc0, !PT ;  /* 0x0000007f02037812 */ /* 0x001fc800078ec0ff */
[----:B------:R-:W-:-:S13]  /*f9a0*/  ISETP.NE.AND P0, PT, R3, RZ, PT ;  /* 0x000000ff0300720c */ /* 0x000fda0003f05270 */
[----:B------:R-:W-:Y:S05]  /*f9b0*/  @P0 BRA `(.L_x_9294) ;  /* 0x0000000000300947 */ /* 0x000fea0003800000 */
[----:B------:R-:W0:Y:S01]  /*f9c0*/  S2R R2, SR_LANEID ;  /* 0x0000000000027919 */ /* 0x000e220000000000 */
[----:B------:R-:W-:Y:S01]  /*f9d0*/  VOTEU.ANY UR4, UPT, PT ;  /* 0x0000000000047886 */ /* 0x000fe200038e0100 */
[----:B------:R-:W4:Y:S01]  /*f9e0*/  LDC.64 R4, c[0x0][0xc60] ;  /* 0x00031800ff047b82 */ /* 0x000f220000000a00 */
[----:B------:R-:W0:Y:S02]  /*f9f0*/  FLO.U32 R0, UR4 ;  /* 0x0000000400007d00 */ /* 0x000e2400080e0000 */
[----:B0-----:R-:W-:-:S06]  /*fa00*/  ISETP.EQ.U32.AND P0, PT, R0, R2, PT ;  /* 0x000000020000720c */ /* 0x001fcc0003f02070 */
[----:B------:R-:W4:Y:S07]  /*fa10*/  POPC R2, UR4 ;  /* 0x0000000400027d09 */ /* 0x000f2e0008000000 */
[----:B----4-:R-:W4:Y:S04]  /*fa20*/  @P0 ATOMG.E.ADD.STRONG.GPU PT, R2, desc[UR40][R4.64], R2 ;  /* 0x00000002040209a8 */ /* 0x010f2800081ee1e8 */
[----:B----4-:R0:W4:Y:S02]  /*fa30*/  SHFL.IDX PT, R2, R2, R0, 0x1f ;  /* 0x00001f0002027589 */ /* 0x01012400000e0000 */
[----:B0-----:R-:W0:Y:S02]  /*fa40*/  S2R R0, SR_LTMASK ;  /* 0x0000000000007919 */ /* 0x001e240000003900 */
[----:B0-----:R-:W-:-:S06]  /*fa50*/  LOP3.LUT R0, R0, UR4, RZ, 0xc0, !PT ;  /* 0x0000000400007c12 */ /* 0x001fcc000f8ec0ff */
[----:B------:R-:W4:Y:S02]  /*fa60*/  POPC R0, R0 ;  /* 0x0000000000007309 */ /* 0x000f240000000000 */
[----:B----4-:R-:W-:-:S07]  /*fa70*/  IADD3 R16, R2, UR36, R0 ;  /* 0x0000002402107c10 */ /* 0x010fce000fffe000 */
.L_x_9294:
[----:B------:R-:W-:Y:S05]  /*fa80*/  BSYNC B0 ;  /* 0x0000000000007941 */ /* 0x000fea0003800000 */
.L_x_9293:
        /* <DEDUP_REMOVED lines=11> */
[----:B------:R-:W0:Y:S02]  /*fb40*/  SYNCS.PHASECHK.TRANS64.TRYWAIT P0, [R0+URZ+0x28860], R2 ;  /* 0x02886002000075a7 */ /* 0x000e24000800017f */
[----:B0-----:R-:W-:Y:S05]  /*fb50*/  @!P0 BRA `(.L_x_9298) ;  /* 0x0000002400708947 */ /* 0x001fea0003800000 */
.L_x_9361:
[----:B------:R-:W-:Y:S05]  /*fb60*/  BSYNC B1 ;  /* 0x0000000000017941 */ /* 0x000fea0003800000 */
.L_x_9297:
[----:B------:R-:W-:Y:S04]  /*fb70*/  BSSY B1, `(.L_x_9299) ;  /* 0x0000009000017945 */ /* 0x000fe80003800000 */
[----:B------:R-:W-:Y:S05]  /*fb80*/  @P1 BRA `(.L_x_9300) ;  /* 0x00000000001c1947 */ /* 0x000fea0003800000 */
[----:B------:R-:W2:Y:S01]  /*fb90*/  S2R R3, SR_TID.X ;  /* 0x0000000000037919 */ /* 0x000ea20000002100 */
[----:B0-----:R-:W-:-:S04]  /*fba0*/  IMAD.MOV.U32 R2, RZ, RZ, 0x8000 ;  /* 0x00008000ff027424 */ /* 0x001fc800078e00ff */
[----:B------:R4:W-:Y:S01]  /*fbb0*/  SYNCS.ARRIVE.TRANS64 RZ, [R0+URZ+0x28850], R2 ;  /* 0x0288500200ff79a7 */ /* 0x0009e2000800003f */
[----:B--2---:R-:W-:-:S04]  /*fbc0*/  LOP3.LUT R3, R3, 0x1f, RZ, 0xc0, !PT ;  /* 0x0000001f03037812 */ /* 0x004fc800078ec0ff */
[----:B------:R-:W-:-:S13]  /*fbd0*/  ISETP.NE.AND P0, PT, R3, RZ, PT ;  /* 0x000000ff0300720c */ /* 0x000fda0003f05270 */
[----:B----4-:R-:W-:Y:S05]  /*fbe0*/  @!P0 BRA `(.L_x_9300) ;  /* 0x0000000000048947 */ /* 0x010fea0003800000 */
[----:B------:R-:W-:Y:S01]  /*fbf0*/  BPT.TRAP 0x1 ;  /* 0x000000040000795c */ /* 0x000fe20000300000 */
.L_x_9300:
[----:B------:R-:W-:Y:S05]  /*fc00*/  BSYNC B1 ;  /* 0x0000000000017941 */ /* 0x000fea0003800000 */
.L_x_9299:
[----:B------:R-:W2:Y:S04]  /*fc10*/  LDL.LU R5, [R1+0x18] ;  /* 0x0000180001057983 */ /* 0x000ea80000300800 */
[----:B------:R-:W2:Y:S04]  /*fc20*/  LDL.LU R3, [R1+0xc] ;  /* 0x00000c0001037983 */ /* 0x000ea80000300800 */
[----:B------:R-:W4:Y:S04]  /*fc30*/  LDL R4, [R1+0x4] ;  /* 0x0000040001047983 */ /* 0x000f280000100800 */
[----:B0-----:R-:W4:Y:S01]  /*fc40*/  LDL R2, [R1+0x8] ;  /* 0x0000080001027983 */ /* 0x001f220000100800 */
        /* <DEDUP_REMOVED lines=10> */
.L_x_9301:
        /* <DEDUP_REMOVED lines=16> */
.L_x_9302:
        /* <DEDUP_REMOVED lines=11> */
.L_x_9296:
[----:B------:R-:W-:Y:S05]  /*fea0*/  BSYNC B0 ;  /* 0x0000000000007941 */ /* 0x000fea0003800000 */
.L_x_9295:
[----:B------:R-:W4:Y:S04]  /*feb0*/  LDL.LU R5, [R1+0x8] ;  /* 0x0000080001057983 */ /* 0x000f280000300800 */
        /* <DEDUP_REMOVED lines=8> */
.L_x_9223:
[----:B------:R-:W-:Y:S05]  /*ff40*/  BSYNC B7 ;  /* 0x0000000000077941 */ /* 0x000fea0003800000 */
.L_x_9221:
[----:B----4-:R-:W4:Y:S02]  /*ff50*/  LDL R0, [R1+0x50] ;  /* 0x0000500001007983 */ /* 0x010f240000100800 */
[----:B----4-:R-:W-:-:S13]  /*ff60*/  ISETP.NE.AND P0, PT, R0, RZ, PT ;  /* 0x000000ff0000720c */ /* 0x010fda0003f05270 */
[----:B------:R-:W-:Y:S05]  /*ff70*/  @!P0 BRA `(.L_x_9303) ;  /* 0x0000000000288947 */ /* 0x000fea0003800000 */
[----:B------:R-:W-:Y:S05]  /*ff80*/  WARPSYNC.ALL ;  /* 0x0000000000007948 */ /* 0x000fea0003800000 */
[----:B------:R-:W4:Y:S08]  /*ff90*/  S2UR UR5, SR_CgaCtaId ;  /* 0x00000000000579c3 */ /* 0x000f300000008800 */
[----:B------:R-:W-:Y:S06]  /*ffa0*/  BAR.SYNC.DEFER_BLOCKING 0x5, 0x180 ;  /* 0x0146000000007b1d */ /* 0x000fec0000010000 */
[----:B------:R-:W-:-:S02]  /*ffb0*/  UMOV UR4, 0x400 ;  /* 0x0000040000047882 */ /* 0x000fc40000000000 */
[----:B----4-:R-:W-:-:S06]  /*ffc0*/  ULEA UR4, UR5, UR4, 0x18 ;  /* 0x0000000405047291 */ /* 0x010fcc000f8ec03f */
[----:B------:R-:W-:-:S05]  /*ffd0*/  IMAD.U32 R0, RZ, RZ, UR4 ;  /* 0x00000004ff007e24 */ /* 0x000fca000f8e00ff */
[----:B------:R4:W0:Y:S04]  /*ffe0*/  LDS.128 R16, [R0+0x288d0] ;  /* 0x0288d00000107984 */ /* 0x0008280000000c00 */
[----:B------:R4:W-:Y:S01]  /*fff0*/  STL [R1+0x4], R0 ;  /* 0x0000040001007387 */ /* 0x0009e20000100800 */
[----:B------:R-:W-:Y:S06]  /*10000*/  BAR.ARV 0x4, 0x180 ;  /* 0x0106000000007b1d */ /* 0x000fec0000002000 */
[----:B------:R-:W-:Y:S05]  /*10010*/  BRA `(.L_x_9304) ;  /* 0x0000000800d47947 */ /* 0x000fea0003800000 */
.L_x_9303:
[----:B------:R-:W4:Y:S01]  /*10020*/  S2R R0, SR_TID.X ;  /* 0x0000000000007919 */ /* 0x000f220000002100 */
[----:B------:R-:W-:Y:S01]  /*10030*/  UMOV UR4, 0xffffffff ;  /* 0xffffffff00047882 */ /* 0x000fe20000000000 */
[----:B----4-:R-:W-:-:S04]  /*10040*/  LOP3.LUT R4, R0, 0x1f, RZ, 0xc0, !PT ;  /* 0x0000001f00047812 */ /* 0x010fc800078ec0ff */
[----:B------:R-:W-:Y:S01]  /*10050*/  ISETP.NE.AND P0, PT, R4, 0x1f, PT ;  /* 0x0000001f0400780c */ /* 0x000fe20003f05270 */
[----:B------:R-:W-:-:S12]  /*10060*/  BRA.DIV UR4, `(.L_x_9305) ;  /* 0x0000002204407947 */ /* 0x000fd8000b800000 */
[----:B------:R-:W-:Y:S01]  /*10070*/  IMAD.IADD R5, R19, 0x1, R4 ;  /* 0x0000000113057824 */ /* 0x000fe200078e0204 */
[----:B------:R-:W-:-:S04]  /*10080*/  ULDC UR4, c[0x0][0xc3c] ;  /* 0x00030f0000047ab9 */ /* 0x000fc80000000800 */
[----:B------:R-:W-:-:S13]  /*10090*/  ISETP.GE.OR P1, PT, R5, UR4, !P0 ;  /* 0x0000000405007c0c */ /* 0x000fda000c726670 */
[----:B------:R-:W4:Y:S02]  /*100a0*/  @!P1 LDC.64 R2, c[0x0][0xc80] ;  /* 0x00032000ff029b82 */ /* 0x000f240000000a00 */
[----:B----4-:R-:W-:-:S06]  /*100b0*/  @!P1 IMAD.WIDE R2, R5, 0x4, R2 ;  /* 0x0000000405029825 */ /* 0x010fcc00078e0202 */
[----:B------:R4:W2:Y:S01]  /*100c0*/  @!P1 LDG.E R3, desc[UR40][R2.64] ;  /* 0x0000002802039981 */ /* 0x0008a2000c1e1900 */
[C---:B------:R-:W-:Y:S02]  /*100d0*/  ISETP.GE.U32.AND P2, PT, R4.reuse, 0x2, PT ;  /* 0x000000020400780c */ /* 0x040fe40003f46070 */
[C---:B------:R-:W-:Y:S01]  /*100e0*/  ISETP.GE.U32.AND P3, PT, R4.reuse, 0x4, PT ;  /* 0x000000040400780c */ /* 0x040fe20003f66070 */
[----:B------:R-:W-:Y:S01]  /*100f0*/  SHFL.IDX PT, R0, R16, RZ, 0x1f ;  /* 0x00001fff10007589 */ /* 0x000fe200000e0000 */
[C---:B------:R-:W-:Y:S02]  /*10100*/  ISETP.GE.U32.AND P4, PT, R4.reuse, 0x8, PT ;  /* 0x000000080400780c */ /* 0x040fe40003f86070 */
[C---:B------:R-:W-:Y:S01]  /*10110*/  ISETP.GE.U32.AND P5, PT, R4.reuse, 0x10, PT ;  /* 0x000000100400780c */ /* 0x040fe20003fa6070 */
[----:B----4-:R-:W-:Y:S02]  /*10120*/  IMAD.MOV.U32 R2, RZ, RZ, RZ ;  /* 0x000000ffff027224 */ /* 0x010fe400078e00ff */
[----:B--2---:R-:W-:Y:S01]  /*10130*/  @!P1 IMAD.MOV.U32 R2, RZ, RZ, R3 ;  /* 0x000000ffff029224 */ /* 0x004fe200078e0003 */
        /* <DEDUP_REMOVED lines=18> */
.L_x_9371:
[----:B------:R-:W-:Y:S02]  /*10260*/  ULDC UR4, c[0x0][0xc38] ;  /* 0x00030e0000047ab9 */ /* 0x000fe40000000800 */
[----:B------:R-:W-:-:S04]  /*10270*/  IMAD.U32 R4, RZ, RZ, UR4 ;  /* 0x00000004ff047e24 */ /* 0x000fc8000f8e00ff */
[----:B----4-:R-:W-:-:S04]  /*10280*/  IMAD R16, R14, R4, RZ ;  /* 0x000000040e107224 */ /* 0x010fc800078e02ff */
[----:B------:R-:W-:-:S05]  /*10290*/  IMAD.IADD R5, R5, 0x1, R16 ;  /* 0x0000000105057824 */ /* 0x000fca00078e0210 */
[----:B------:R-:W-:-:S13]  /*102a0*/  ISETP.GT.AND P6, PT, R5, R0, PT ;  /* 0x000000000500720c */ /* 0x000fda0003fc4270 */
[----:B------:R-:W-:Y:S05]  /*102b0*/  @P6 BRA `(.L_x_9306) ;  /* 0x00000000009c6947 */ /* 0x000fea0003800000 */
.L_x_9311:
[----:B------:R-:W4:Y:S01]  /*102c0*/  LDC R2, c[0x0][0xc3c] ;  /* 0x00030f00ff027b82 */ /* 0x000f220000000800 */
[----:B------:R-:W-:-:S05]  /*102d0*/  VIADD R19, R19, 0x1f ;  /* 0x0000001f13137836 */ /* 0x000fca0000000000 */
[----:B----4-:R-:W-:-:S13]  /*102e0*/  ISETP.GE.AND P6, PT, R19, R2, PT ;  /* 0x000000021300720c */ /* 0x010fda0003fc6270 */
[----:B------:R-:W-:Y:S05]  /*102f0*/  @P6 BRA `(.L_x_9307) ;  /* 0x0000000400d06947 */ /* 0x000fea0003800000 */
[----:B--2---:R-:W2:Y:S01]  /*10300*/  S2R R3, SR_TID.X ;  /* 0x0000000000037919 */ /* 0x004ea20000002100 */
[----:B------:R-:W-:Y:S01]  /*10310*/  BSSY B0, `(.L_x_9308) ;  /* 0x0000009000007945 */ /* 0x000fe20003800000 */
[----:B--2---:R-:W-:-:S05]  /*10320*/  LOP3.LUT R3, R3, 0x1f, RZ, 0xc0, !PT ;  /* 0x0000001f03037812 */ /* 0x004fca00078ec0ff */
[----:B---3--:R-:W-:-:S05]  /*10330*/  IMAD.IADD R7, R19, 0x1, R3 ;  /* 0x0000000113077824 */ /* 0x008fca00078e0203 */
[----:B------:R-:W-:Y:S01]  /*10340*/  ISETP.GE.OR P6, PT, R7, R2, !P0 ;  /* 0x000000020700720c */ /* 0x000fe200047c6670 */
[----:B------:R-:W-:-:S12]  /*10350*/  IMAD.MOV.U32 R2, RZ, RZ, RZ ;  /* 0x000000ffff027224 */ /* 0x000fd800078e00ff */
[----:B------:R-:W-:Y:S05]  /*10360*/  @P6 BRA `(.L_x_9309) ;  /* 0x00000000000c6947 */ /* 0x000fea0003800000 */
[----:B------:R-:W2:Y:S02]  /*10370*/  LDC.64 R2, c[0x0][0xc80] ;  /* 0x00032000ff027b82 */ /* 0x000ea40000000a00 */
[----:B--2---:R-:W-:-:S06]  /*10380*/  IMAD.WIDE R2, R7, 0x4, R2 ;  /* 0x0000000407027825 */ /* 0x004fcc00078e0202 */
[----:B------:R2:W5:Y:S02]  /*10390*/  LDG.E R2, desc[UR40][R2.64] ;  /* 0x0000002802027981 */ /* 0x000564000c1e1900 */
.L_x_9309:
[----:B------:R-:W-:Y:S05]  /*103a0*/  BSYNC B0 ;  /* 0x0000000000007941 */ /* 0x000fea0003800000 */
.L_x_9308:
[----:B------:R-:W-:-:S03]  /*103b0*/  UMOV UR4, 0xffffffff ;  /* 0xffffffff00047882 */ /* 0x000fc60000000000 */
[----:B------:R-:W-:Y:S05]  /*103c0*/  BRA.DIV UR4, `(.L_x_9310) ;  /* 0x00000022048c7947 */ /* 0x000fea000b800000 */
[----:B-----5:R-:W2:Y:S02]  /*103d0*/  SHFL.UP PT, R14, R2, 0x1, RZ ;  /* 0x04200000020e7989 */ /* 0x020ea400000e00ff */
        /* <DEDUP_REMOVED lines=15> */
.L_x_9379:
[----:B------:R-:W-:Y:S02]  /*104d0*/  ULDC UR4, c[0x0][0xc38] ;  /* 0x00030e0000047ab9 */ /* 0x000fe40000000800 */
[----:B------:R-:W-:-:S04]  /*104e0*/  IMAD.U32 R4, RZ, RZ, UR4 ;  /* 0x00000004ff047e24 */ /* 0x000fc8000f8e00ff */
[----:B---3--:R-:W-:-:S04]  /*104f0*/  IMAD R16, R14, R4, RZ ;  /* 0x000000040e107224 */ /* 0x008fc800078e02ff */
[----:B------:R-:W-:-:S05]  /*10500*/  IMAD.IADD R5, R16, 0x1, R5 ;  /* 0x0000000110057824 */ /* 0x000fca00078e0205 */
[----:B------:R-:W-:-:S13]  /*10510*/  ISETP.GT.AND P6, PT, R5, R0, PT ;  /* 0x000000000500720c */ /* 0x000fda0003fc4270 */
[----:B------:R-:W-:Y:S05]  /*10520*/  @!P6 BRA `(.L_x_9311) ;  /* 0xfffffffc0064e947 */ /* 0x000fea000383ffff */
.L_x_9306:
        /* <DEDUP_REMOVED lines=8> */
.L_x_9383:
[----:B------:R-:W-:Y:S01]  /*105b0*/  ISETP.NE.AND P0, PT, R5, RZ, PT ;  /* 0x000000ff0500720c */ /* 0x000fe20003f05270 */
[----:B------:R-:W-:-:S12]  /*105c0*/  IMAD.MOV.U32 R5, RZ, RZ, RZ ;  /* 0x000000ffff057224 */ /* 0x000fd800078e00ff */
[----:B------:R-:W-:Y:S05]  /*105d0*/  @!P0 BRA `(.L_x_9313) ;  /* 0x0000000000108947 */ /* 0x000fea0003800000 */
[----:B------:R-:W-:Y:S01]  /*105e0*/  UMOV UR4, 0xffffffff ;  /* 0xffffffff00047882 */ /* 0x000fe20000000000 */
[----:B------:R-:W-:Y:S02]  /*105f0*/  VIADD R12, R6, 0xffffffff ;  /* 0xffffffff060c7836 */ /* 0x000fe40000000000 */
[----:B------:R-:W-:Y:S05]  /*10600*/  BRA.DIV UR4, `(.L_x_9314) ;  /* 0x0000002604047947 */ /* 0x000fea000b800000 */
[----:B------:R0:W0:Y:S02]  /*10610*/  SHFL.IDX PT, R5, R3, R12, 0x1f ;  /* 0x00001f0c03057589 */ /* 0x00002400000e0000 */
.L_x_9313:
[----:B0-2-4-:R-:W0:Y:S01]  /*10620*/  LDC.64 R2, c[0x0][0xc90] ;  /* 0x00032400ff027b82 */ /* 0x015e220000000a00 */
[----:B------:R-:W-:-:S04]  /*10630*/  IMAD.IADD R19, R6, 0x1, R19 ;  /* 0x0000000106137824 */ /* 0x000fc800078e0213 */
[----:B0-----:R-:W-:-:S05]  /*10640*/  IMAD.WIDE R2, R19, 0x4, R2 ;  /* 0x0000000413027825 */ /* 0x001fca00078e0202 */
[----:B---3--:R-:W2:Y:S01]  /*10650*/  LDG.E R7, desc[UR40][R2.64] ;  /* 0x0000002802077981 */ /* 0x008ea2000c1e1900 */
        /* <DEDUP_REMOVED lines=62> */
.L_x_9307:
[----:B------:R-:W-:Y:S01]  /*10a40*/  UMOV UR4, URZ ;  /* 0x0000003f00047c82 */ /* 0x000fe20008000000 */
[----:B------:R-:W-:Y:S01]  /*10a50*/  UMOV UR5, URZ ;  /* 0x0000003f00057c82 */ /* 0x000fe20008000000 */
[----:B------:R-:W-:Y:S01]  /*10a60*/  ULDC UR6, c[0x0][0xc3c] ;  /* 0x00030f0000067ab9 */ /* 0x000fe20000000800 */
[----:B------:R-:W-:Y:S02]  /*10a70*/  IMAD.MOV.U32 R16, RZ, RZ, R0 ;  /* 0x000000ffff107224 */ /* 0x000fe400078e0000 */
[----:B------:R-:W-:Y:S02]  /*10a80*/  IMAD.U32 R17, RZ, RZ, UR4 ;  /* 0x00000004ff117e24 */ /* 0x000fe4000f8e00ff */
[----:B------:R-:W-:Y:S02]  /*10a90*/  IMAD.U32 R18, RZ, RZ, UR5 ;  /* 0x00000005ff127e24 */ /* 0x000fe4000f8e00ff */
[----:B------:R-:W-:-:S07]  /*10aa0*/  IMAD.U32 R19, RZ, RZ, UR6 ;  /* 0x00000006ff137e24 */ /* 0x000fce000f8e00ff */
.L_x_9315:
[----:B------:R4:W3:Y:S01]  /*10ab0*/  LDL R2, [R1+0x4] ;  /* 0x0000040001027983 */ /* 0x0008e20000100800 */
[----:B------:R-:W0:Y:S01]  /*10ac0*/  S2R R0, SR_TID.X ;  /* 0x0000000000007919 */ /* 0x000e220000002100 */
[----:B------:R-:W-:Y:S05]  /*10ad0*/  WARPSYNC.ALL ;  /* 0x0000000000007948 */ /* 0x000fea0003800000 */
[----:B0-----:R-:W-:Y:S01]  /*10ae0*/  LOP3.LUT R0, R0, 0x1f, RZ, 0xc0, !PT ;  /* 0x0000001f00007812 */ /* 0x001fe200078ec0ff */
[----:B------:R-:W-:Y:S03]  /*10af0*/  BAR.SYNC.DEFER_BLOCKING 0x4, 0x180 ;  /* 0x0106000000007b1d */ /* 0x000fe60000010000 */
[----:B------:R-:W-:-:S13]  /*10b00*/  ISETP.NE.AND P0, PT, R0, RZ, PT ;  /* 0x000000ff0000720c */ /* 0x000fda0003f05270 */
[----:B--2---:R-:W3:Y:S01]  /*10b10*/  @!P0 S2R R3, SR_CgaCtaId ;  /* 0x0000000000038919 */ /* 0x004ee20000008800 */
[----:B------:R-:W-:-:S04]  /*10b20*/  @!P0 MOV R0, 0x400 ;  /* 0x0000040000008802 */ /* 0x000fc80000000f00 */
[----:B---3--:R-:W-:-:S05]  /*10b30*/  @!P0 LEA R2, R3, R0, 0x18 ;  /* 0x0000000003028211 */ /* 0x008fca00078ec0ff */
[----:B------:R4:W-:Y:S04]  /*10b40*/  @!P0 STS.128 [R2+0x288d0], R16 ;  /* 0x0288d01002008388 */ /* 0x0009e80000000c00 */
[----:B------:R4:W-:Y:S01]  /*10b50*/  @!P0 STL [R1+0x4], R2 ;  /* 0x0000040201008387 */ /* 0x0009e20000100800 */
[----:B------:R-:W-:Y:S06]  /*10b60*/  BAR.ARV 0x5, 0x180 ;  /* 0x0146000000007b1d */ /* 0x000fec0000002000 */
.L_x_9304:
[----:B------:R-:W-:Y:S02]  /*10b70*/  ULDC UR4, c[0x0][0xc3c] ;  /* 0x00030f0000047ab9 */ /* 0x000fe40000000800 */
[----:B0-----:R-:W-:-:S13]  /*10b80*/  ISETP.GE.AND P0, PT, R19, UR4, PT ;  /* 0x0000000413007c0c */ /* 0x001fda000bf06270 */
[----:B------:R-:W-:Y:S05]  /*10b90*/  @!P0 BRA `(.L_x_9316) ;  /* 0xffffffac00c88947 */ /* 0x000fea000383ffff */
[----:B------:R-:W-:Y:S05]  /*10ba0*/  BSYNC B8 ;  /* 0x0000000000087941 */ /* 0x000fea0003800000 */
.L_x_9217:
        /* <DEDUP_REMOVED lines=12> */
.L_x_9386:
[----:B------:R-:W-:Y:S05]  /*10c70*/  BSYNC B0 ;  /* 0x0000000000007941 */ /* 0x000fea0003800000 */
.L_x_9317:
[----:B------:R-:W-:-:S03]  /*10c80*/  UMOV UR4, 0xffffffff ;  /* 0xffffffff00047882 */ /* 0x000fc60000000000 */
[----:B------:R-:W-:Y:S05]  /*10c90*/  BRA.DIV UR4, `(.L_x_9319) ;  /* 0x0000001e049c7947 */ /* 0x000fea000b800000 */
[----:B------:R-:W4:Y:S02]  /*10ca0*/  S2R R2, SR_TID.X ;  /* 0x0000000000027919 */ /* 0x000f240000002100 */
[----:B----4-:R-:W-:-:S04]  /*10cb0*/  SHF.R.U32.HI R2, RZ, 0x5, R2 ;  /* 0x00000005ff027819 */ /* 0x010fc80000011602 */
[----:B------:R-:W-:-:S05]  /*10cc0*/  LOP3.LUT R2, R2, 0x3, RZ, 0xc0, !PT ;  /* 0x0000000302027812 */ /* 0x000fca00078ec0ff */
[----:B------:R4:W0:Y:S02]  /*10cd0*/  SHFL.IDX PT, R14, R2, RZ, 0x1f ;  /* 0x00001fff020e7589 */ /* 0x00082400000e0000 */
.L_x_9389:
[----:B0-----:R-:W-:Y:S01]  /*10ce0*/  ISETP.NE.AND P0, PT, R14, RZ, PT ;  /* 0x000000ff0e00720c */ /* 0x001fe20003f05270 */
[----:B------:R-:W-:-:S12]  /*10cf0*/  BSSY B0, `(.L_x_9320) ;  /* 0x0000027000007945 */ /* 0x000fd80003800000 */
[----:B------:R-:W-:Y:S05]  /*10d00*/  @P0 BRA `(.L_x_9321) ;  /* 0x0000000000940947 */ /* 0x000fea0003800000 */
[----:B------:R-:W-:-:S03]  /*10d10*/  UMOV UR4, 0xffffffff ;  /* 0xffffffff00047882 */ /* 0x000fc60000000000 */
[----:B------:R-:W-:Y:S05]  /*10d20*/  BRA.DIV UR4, `(.L_x_9322) ;  /* 0x0000001e04ac7947 */ /* 0x000fea000b800000 */
[----:B------:R-:W-:-:S13]  /*10d30*/  ELECT P6, URZ, PT ;  /* 0x00000000003f782f */ /* 0x000fda00038c0000 */
.L_x_9392:
[----:B------:R-:W-:Y:S05]  /*10d40*/  @!P6 BRA `(.L_x_9321) ;  /* 0x000000000084e947 */ /* 0x000fea0003800000 */
[----:B----4-:R-:W4:Y:S02]  /*10d50*/  LDL.LU R2, [R1+0x54] ;  /* 0x0000540001027983 */ /* 0x010f240000300800 */
[----:B----4-:R-:W-:-:S04]  /*10d60*/  LOP3.LUT R2, R2, 0x2, RZ, 0xfc, !PT ;  /* 0x0000000202027812 */ /* 0x010fc800078efcff */
[----:B------:R-:W-:-:S13]  /*10d70*/  ISETP.NE.AND P2, PT, R2, 0x3, PT ;  /* 0x000000030200780c */ /* 0x000fda0003f45270 */
[----:B------:R-:W-:Y:S05]  /*10d80*/  @!P2 BRA `(.L_x_9323) ;  /* 0x000000000004a947 */ /* 0x000fea0003800000 */
[----:B------:R-:W-:Y:S01]  /*10d90*/  BPT.TRAP 0x1 ;  /* 0x000000040000795c */ /* 0x000fe20000300000 */
.L_x_9323:
[----:B------:R-:W4:Y:S04]  /*10da0*/  LDL R3, [R1+0x8] ;  /* 0x0000080001037983 */ /* 0x000f280000100800 */
[----:B--23--:R-:W2:Y:S01]  /*10db0*/  LDL.LU R7, [R1+0x14] ;  /* 0x0000140001077983 */ /* 0x00cea20000300800 */
[----:B------:R-:W-:-:S04]  /*10dc0*/  VIADD R2, R0, 0x28840 ;  /* 0x0002884000027836 */ /* 0x000fc80000000000 */
[C---:B----4-:R-:W-:Y:S02]  /*10dd0*/  IMAD R6, R3.reuse, 0x8, R2 ;  /* 0x0000000803067824 */ /* 0x050fe400078e0202 */
        /* <DEDUP_REMOVED lines=10> */
.L_x_9393:
[----:B------:R-:W2:Y:S02]  /*10e80*/  SYNCS.PHASECHK.TRANS64.TRYWAIT P0, [R7+URZ], R2 ;  /* 0x00000002070075a7 */ /* 0x000ea4000800017f */
[----:B--2---:R-:W-:Y:S05]  /*10e90*/  @!P0 BRA `(.L_x_9325) ;  /* 0x0000001c00848947 */ /* 0x004fea0003800000 */
.L_x_9394:
[----:B------:R-:W-:Y:S05]  /*10ea0*/  @!P2 BRA `(.L_x_9326) ;  /* 0x000000000004a947 */ /* 0x000fea0003800000 */
[----:B------:R-:W-:Y:S01]  /*10eb0*/  BPT.TRAP 0x1 ;  /* 0x000000040000795c */ /* 0x000fe20000300000 */
.L_x_9326:
[----:B------:R-:W3:Y:S01]  /*10ec0*/  LDL.LU R4, [R1+0x8] ;  /* 0x0000080001047983 */ /* 0x000ee20000300800 */
[----:B------:R-:W-:-:S04]  /*10ed0*/  VIADD R0, R0, 0x28860 ;  /* 0x0002886000007836 */ /* 0x000fc80000000000 */
[----:B---3--:R-:W-:-:S04]  /*10ee0*/  IMAD R4, R4, 0x8, R0 ;  /* 0x0000000804047824 */ /* 0x008fc800078e0200 */
[----:B------:R-:W3:Y:S02]  /*10ef0*/  SYNCS.PHASECHK.TRANS64.TRYWAIT P0, [R4+URZ], R5 ;  /* 0x00000005040075a7 */ /* 0x000ee4000800017f */
[----:B---3--:R-:W-:Y:S05]  /*10f00*/  @!P0 BRA `(.L_x_9327) ;  /* 0x0000001c007c8947 */ /* 0x008fea0003800000 */
.L_x_9395:
[----:B------:R-:W-:-:S07]  /*10f10*/  IMAD R3, R3, 0x8, R0 ;  /* 0x0000000803037824 */ /* 0x000fce00078e0200 */
.L_x_9328:
[----:B----4-:R4:W0:Y:S02]  /*10f20*/  SYNCS.PHASECHK.TRANS64.TRYWAIT P0, [R3+URZ], R2 ;  /* 0x00000002030075a7 */ /* 0x010824000800017f */
[----:B0-----:R-:W-:Y:S05]  /*10f30*/  @!P0 NANOSLEEP.SYNCS 0x989680 ;  /* 0x009896800000895d */ /* 0x001fea0003900000 */
[----:B------:R-:W0:Y:S02]  /*10f40*/  @!P0 SYNCS.PHASECHK.TRANS64 P0, [R3+URZ], R2 ;  /* 0x00000002030085a7 */ /* 0x000e24000800007f */
[----:B0-----:R-:W-:Y:S05]  /*10f50*/  @!P0 BRA `(.L_x_9328) ;  /* 0xfffffffc00f08947 */ /* 0x001fea000383ffff */
.L_x_9321:
[----:B------:R-:W-:Y:S05]  /*10f60*/  BSYNC B0 ;  /* 0x0000000000007941 */ /* 0x000fea0003800000 */
.L_x_9320:
[----:B------:R-:W-:Y:S05]  /*10f70*/  EXIT ;  /* 0x000000000000794d */ /* 0x000fea0003800000 */
.L_x_9159:
[----:B0-----:R-:W-:-:S04]  /*10f80*/  IMAD.U32 R3, RZ, RZ, UR38 ;  /* 0x00000026ff037e24 */ /* 0x001fc8000f8e00ff */
[----:B------:R0:W1:Y:S03]  /*10f90*/  SYNCS.PHASECHK.TRANS64.TRYWAIT P1, [R3+URZ+0x28800], R0 ;  /* 0x02880000030075a7 */ /* 0x000066000802017f */
[----:B-1----:R-:W-:Y:S05]  /*10fa0*/  @!P1 NANOSLEEP.SYNCS 0x989680 ;  /* 0x009896800000995d */ /* 0x002fea0003900000 */
[----:B------:R-:W1:Y:S02]  /*10fb0*/  @!P1 SYNCS.PHASECHK.TRANS64 P1, [R3+URZ+0x28800], R0 ;  /* 0x02880000030095a7 */ /* 0x000e64000802007f */
[----:B-1----:R-:W-:Y:S05]  /*10fc0*/  @!P1 BRA `(.L_x_9159) ;  /* 0xfffffffc00ec9947 */ /* 0x002fea000383ffff */
[----:B------:R-:W-:Y:S05]  /*10fd0*/  BRA `(.L_x_9329) ;  /* 0xffffff0400d87947 */ /* 0x000fea000383ffff */
.L_x_9163:
[----:B-1----:R1:W2:Y:S02]  /*10fe0*/  SYNCS.PHASECHK.TRANS64.TRYWAIT P2, [R3+URZ+0x28830], R0 ;  /* 0x02883000030075a7 */ /* 0x0022a4000804017f */
[----:B--2---:R-:W-:Y:S05]  /*10ff0*/  @!P2 NANOSLEEP.SYNCS 0x989680 ;  /* 0x009896800000a95d */ /* 0x004fea0003900000 */
[----:B------:R-:W2:Y:S02]  /*11000*/  @!P2 SYNCS.PHASECHK.TRANS64 P2, [R3+URZ+0x28830], R0 ;  /* 0x028830000300a5a7 */ /* 0x000ea4000804007f */
[----:B--2---:R-:W-:Y:S05]  /*11010*/  @!P2 BRA `(.L_x_9163) ;  /* 0xfffffffc00f0a947 */ /* 0x004fea000383ffff */
[----:B------:R-:W-:Y:S05]  /*11020*/  BRA `(.L_x_9162) ;  /* 0xffffff0400fc7947 */ /* 0x000fea000383ffff */
.L_x_9168:
[----:B-1----:R-:W-:-:S04]  /*11030*/  IMAD.U32 R5, RZ, RZ, UR6 ;  /* 0x00000006ff057e24 */ /* 0x002fc8000f8e00ff */
[----:B------:R1:W2:Y:S03]  /*11040*/  SYNCS.PHASECHK.TRANS64.TRYWAIT P3, [R5+URZ+0x28830], R0 ;  /* 0x02883000050075a7 */ /* 0x0002a6000806017f */
[----:B--2---:R-:W-:Y:S05]  /*11050*/  @!P3 NANOSLEEP.SYNCS 0x989680 ;  /* 0x009896800000b95d */ /* 0x004fea0003900000 */
[----:B------:R-:W2:Y:S02]  /*11060*/  @!P3 SYNCS.PHASECHK.TRANS64 P3, [R5+URZ+0x28830], R0 ;  /* 0x028830000500b5a7 */ /* 0x000ea4000806007f */
[----:B--2---:R-:W-:Y:S05]  /*11070*/  @!P3 BRA `(.L_x_9168) ;  /* 0xfffffffc00ecb947 */ /* 0x004fea000383ffff */
[----:B------:R-:W-:Y:S05]  /*11080*/  BRA `(.L_x_9165) ;  /* 0xffffff2800ec7947 */ /* 0x000fea000383ffff */
.L_x_9172:
[----:B-1----:R-:W-:-:S04]  /*11090*/  IMAD.U32 R5, RZ, RZ, UR6 ;  /* 0x00000006ff057e24 */ /* 0x002fc8000f8e00ff */
[----:B------:R1:W2:Y:S03]  /*110a0*/  SYNCS.PHASECHK.TRANS64.TRYWAIT P3, [R5+URZ+0x28850], R0 ;  /* 0x02885000050075a7 */ /* 0x0002a6000806017f */
[----:B--2---:R-:W-:Y:S05]  /*110b0*/  @!P3 NANOSLEEP.SYNCS 0x989680 ;  /* 0x009896800000b95d */ /* 0x004fea0003900000 */
[----:B------:R-:W2:Y:S02]  /*110c0*/  @!P3 SYNCS.PHASECHK.TRANS64 P3, [R5+URZ+0x28850], R0 ;  /* 0x028850000500b5a7 */ /* 0x000ea4000806007f */
[----:B--2---:R-:W-:Y:S05]  /*110d0*/  @!P3 BRA `(.L_x_9172) ;  /* 0xfffffffc00ecb947 */ /* 0x004fea000383ffff */
[----:B------:R-:W-:Y:S05]  /*110e0*/  BRA `(.L_x_9169) ;  /* 0xffffff2c00b47947 */ /* 0x000fea000383ffff */
.L_x_9178:
[----:B-1----:R-:W-:-:S04]  /*110f0*/  IMAD.U32 R5, RZ, RZ, UR6 ;  /* 0x00000006ff057e24 */ /* 0x002fc8000f8e00ff */
[----:B------:R1:W2:Y:S03]  /*11100*/  SYNCS.PHASECHK.TRANS64.TRYWAIT P2, [R5+URZ+0x28830], R0 ;  /* 0x02883000050075a7 */ /* 0x0002a6000804017f */
[----:B--2---:R-:W-:Y:S05]  /*11110*/  @!P2 NANOSLEEP.SYNCS 0x989680 ;  /* 0x009896800000a95d */ /* 0x004fea0003900000 */
[----:B------:R-:W2:Y:S02]  /*11120*/  @!P2 SYNCS.PHASECHK.TRANS64 P2, [R5+URZ+0x28830], R0 ;  /* 0x028830000500a5a7 */ /* 0x000ea4000804007f */
[----:B--2---:R-:W-:Y:S05]  /*11130*/  @!P2 BRA `(.L_x_9178) ;  /* 0xfffffffc00eca947 */ /* 0x004fea000383ffff */
[----:B------:R-:W-:Y:S05]  /*11140*/  BRA `(.L_x_9175) ;  /* 0xffffff5400107947 */ /* 0x000fea000383ffff */
.L_x_9182:
[----:B-1----:R-:W-:-:S04]  /*11150*/  IMAD.U32 R5, RZ, RZ, UR6 ;  /* 0x00000006ff057e24 */ /* 0x002fc8000f8e00ff */
[----:B------:R1:W2:Y:S03]  /*11160*/  SYNCS.PHASECHK.TRANS64.TRYWAIT P2, [R5+URZ+0x28850], R0 ;  /* 0x02885000050075a7 */ /* 0x0002a6000804017f */
[----:B--2---:R-:W-:Y:S05]  /*11170*/  @!P2 NANOSLEEP.SYNCS 0x989680 ;  /* 0x009896800000a95d */ /* 0x004fea0003900000 */
[----:B------:R-:W2:Y:S02]  /*11180*/  @!P2 SYNCS.PHASECHK.TRANS64 P2, [R5+URZ+0x28850], R0 ;  /* 0x028850000500a5a7 */ /* 0x000ea4000804007f */
[----:B--2---:R-:W-:Y:S05]  /*11190*/  @!P2 BRA `(.L_x_9182) ;  /* 0xfffffffc00eca947 */ /* 0x004fea000383ffff */
[----:B------:R-:W-:Y:S05]  /*111a0*/  BRA `(.L_x_9179) ;  /* 0xffffff5400d87947 */ /* 0x000fea000383ffff */
.L_x_9187:
[----:B-1----:R-:W-:-:S04]  /*111b0*/  IMAD.U32 R9, RZ, RZ, UR5 ;  /* 0x00000005ff097e24 */ /* 0x002fc8000f8e00ff */
[----:B------:R1:W2:Y:S03]  /*111c0*/  SYNCS.PHASECHK.TRANS64.TRYWAIT P0, [R9+URZ+0x28850], R6 ;  /* 0x02885006090075a7 */ /* 0x0002a6000800017f */
[----:B--2---:R-:W-:Y:S05]  /*111d0*/  @!P0 NANOSLEEP.SYNCS 0x989680 ;  /* 0x009896800000895d */ /* 0x004fea0003900000 */
[----:B------:R-:W2:Y:S02]  /*111e0*/  @!P0 SYNCS.PHASECHK.TRANS64 P0, [R9+URZ+0x28850], R6 ;  /* 0x02885006090085a7 */ /* 0x000ea4000800007f */
[----:B--2---:R-:W-:Y:S05]  /*111f0*/  @!P0 BRA `(.L_x_9187) ;  /* 0xfffffffc00ec8947 */ /* 0x004fea000383ffff */
[----:B------:R-:W-:Y:S05]  /*11200*/  BRA `(.L_x_9186) ;  /* 0xffffff7000b87947 */ /* 0x000fea000383ffff */
.L_x_9229:
        /* <DEDUP_REMOVED lines=11> */
.L_x_9331:
[----:B------:R-:W-:Y:S05]  /*112c0*/  BSYNC B0 ;  /* 0x0000000000007941 */ /* 0x000fea0003800000 */
.L_x_9330:
[----:B------:R-:W-:Y:S05]  /*112d0*/  BRA `(.L_x_9332) ;  /* 0xffffffb4000c7947 */ /* 0x000fea000383ffff */
.L_x_9231:
[----:B------:R-:W-:Y:S01]  /*112e0*/  BSSY B0, `(.L_x_9333) ;  /* 0x0000006000007945 */ /* 0x000fe20003800000 */
[----:B------:R-:W-:-:S07]  /*112f0*/  IMAD.MOV.U32 R15, RZ, RZ, -0x1 ;  /* 0xffffffffff0f7424 */ /* 0x000fce00078e00ff */
[----:B0123--:R-:W-:Y:S05]  /*11300*/  WARPSYNC.COLLECTIVE R15, `(.L_x_9334) ;  /* 0x000000000f0c7348 */ /* 0x00ffea0003c00000 */
[----:B------:R-:W-:Y:S02]  /*11310*/  ELECT P6, UR62, PT ;  /* 0x00000000003e782f */ /* 0x000fe400038c0000 */
[----:B------:R-:W-:Y:S01]  /*11320*/  MOV R14, UR62 ;  /* 0x0000003e000e7c02 */ /* 0x000fe20008000f00 */
[----:B0123--:R-:W-:Y:S10]  /*11330*/  ENDCOLLECTIVE ;  /* 0x000000000000791b */ /* 0x00fff40003800000 */
.L_x_9334:
[----:B------:R-:W-:Y:S05]  /*11340*/  BSYNC B0 ;  /* 0x0000000000007941 */ /* 0x000fea0003800000 */
.L_x_9333:
[----:B------:R-:W-:Y:S05]  /*11350*/  BRA `(.L_x_9335) ;  /* 0xffffffb400147947 */ /* 0x000fea000383ffff */
.L_x_9233:
[----:B---3--:R3:W4:Y:S02]  /*11360*/  SYNCS.PHASECHK.TRANS64.TRYWAIT P0, [R0+URZ+0x28840], R2 ;  /* 0x02884002000075a7 */ /* 0x008724000800017f */
[----:B----4-:R-:W-:Y:S05]  /*11370*/  @!P0 NANOSLEEP.SYNCS 0x989680 ;  /* 0x009896800000895d */ /* 0x010fea0003900000 */
[----:B------:R-:W4:Y:S02]  /*11380*/  @!P0 SYNCS.PHASECHK.TRANS64 P0, [R0+URZ+0x28840], R2 ;  /* 0x02884002000085a7 */ /* 0x000f24000800007f */
[----:B----4-:R-:W-:Y:S05]  /*11390*/  @!P0 BRA `(.L_x_9233) ;  /* 0xfffffffc00f08947 */ /* 0x010fea000383ffff */
[----:B------:R-:W-:Y:S05]  /*113a0*/  BRA `(.L_x_9336) ;  /* 0xffffffb400807947 */ /* 0x000fea000383ffff */
.L_x_9237:
[----:B------:R-:W-:Y:S01]  /*113b0*/  IMAD.MOV.U32 R13, RZ, RZ, R0 ;  /* 0x000000ffff0d7224 */ /* 0x000fe200078e0000 */
[----:B------:R-:W0:Y:S01]  /*113c0*/  S2R R6, SR_TID.X ;  /* 0x0000000000067919 */ /* 0x000e220000002100 */
[----:B------:R-:W-:Y:S02]  /*113d0*/  IMAD.MOV.U32 R12, RZ, RZ, RZ ;  /* 0x000000ffff0c7224 */ /* 0x000fe400078e00ff */
[----:B------:R-:W-:Y:S02]  /*113e0*/  IMAD.MOV.U32 R11, RZ, RZ, 0x181f ;  /* 0x0000181fff0b7424 */ /* 0x000fe400078e00ff */
[----:B------:R-:W-:Y:S02]  /*113f0*/  IMAD.MOV.U32 R15, RZ, RZ, -0x1 ;  /* 0xffffffffff0f7424 */ /* 0x000fe400078e00ff */
[----:B-----5:R-:W-:-:S07]  /*11400*/  IMAD R2, R10, R7, RZ ;  /* 0x000000070a027224 */ /* 0x020fce00078e02ff */
[----:B0-----:R-:W-:Y:S05]  /*11410*/  WARPSYNC.COLLECTIVE R15, `(.L_x_9337) ;  /* 0x000000000f087348 */ /* 0x001fea0003c00000 */
[----:B------:R1:W2:Y:S02]  /*11420*/  SHFL.IDX P6, R14, R13, R12, R11 ;  /* 0x0000000c0d0e7389 */ /* 0x0002a400000c000b */
[----:B012---:R-:W-:Y:S01]  /*11430*/  ENDCOLLECTIVE ;  /* 0x000000000000791b */ /* 0x007fe20003800000 */
.L_x_9337:
[----:B------:R-:W-:Y:S01]  /*11440*/  IMAD.MOV.U32 R13, RZ, RZ, R3 ;  /* 0x000000ffff0d7224 */ /* 0x000fe200078e0003 */
[----:B------:R-:W-:Y:S01]  /*11450*/  LOP3.LUT R6, R6, 0x7f, RZ, 0xc0, !PT ;  /* 0x0000007f06067812 */ /* 0x000fe200078ec0ff */
[----:B------:R-:W-:-:S07]  /*11460*/  IMAD.MOV.U32 R4, RZ, RZ, R14 ;  /* 0x000000ffff047224 */ /* 0x000fce00078e000e */
[----:B------:R-:W-:Y:S05]  /*11470*/  WARPSYNC.COLLECTIVE R15, `(.L_x_9338) ;  /* 0x000000000f087348 */ /* 0x000fea0003c00000 */
[----:B------:R0:W1:Y:S02]  /*11480*/  SHFL.IDX P6, R14, R13, R12, R11 ;  /* 0x0000000c0d0e7389 */ /* 0x00006400000c000b */
[----:B01----:R-:W-:Y:S01]  /*11490*/  ENDCOLLECTIVE ;  /* 0x000000000000791b */ /* 0x003fe20003800000 */
.L_x_9338:
[----:B------:R-:W-:-:S05]  /*114a0*/  SHF.R.U32.HI R6, RZ, 0x3, R6 ;  /* 0x00000003ff067819 */ /* 0x000fca0000011606 */
[----:B------:R-:W-:-:S05]  /*114b0*/  IMAD R17, R17, 0x80, R6 ;  /* 0x0000008011117824 */ /* 0x000fca00078e0206 */
[----:B------:R-:W-:Y:S01]  /*114c0*/  ISETP.GE.AND P2, PT, R17, R2, PT ;  /* 0x000000021100720c */ /* 0x000fe20003f46270 */
[----:B------:R-:W-:Y:S02]  /*114d0*/  IMAD.MOV.U32 R13, RZ, RZ, R0 ;  /* 0x000000ffff0d7224 */ /* 0x000fe400078e0000 */
[----:B------:R-:W-:Y:S02]  /*114e0*/  IMAD.MOV.U32 R12, RZ, RZ, 0x1 ;  /* 0x00000001ff0c7424 */ /* 0x000fe400078e00ff */
[----:B------:R-:W-:-:S08]  /*114f0*/  IMAD.MOV.U32 R5, RZ, RZ, R14 ;  /* 0x000000ffff057224 */ /* 0x000fd000078e000e */
[----:B------:R-:W-:Y:S05]  /*11500*/  WARPSYNC.COLLECTIVE R15, `(.L_x_9339) ;  /* 0x000000000f087348 */ /* 0x000fea0003c00000 */
[----:B------:R0:W1:Y:S02]  /*11510*/  SHFL.IDX P6, R14, R13, R12, R11 ;  /* 0x0000000c0d0e7389 */ /* 0x00006400000c000b */
[----:B01----:R-:W-:Y:S01]  /*11520*/  ENDCOLLECTIVE ;  /* 0x000000000000791b */ /* 0x003fe20003800000 */
.L_x_9339:
        /* <DEDUP_REMOVED lines=10> */
.L_x_9340:
[----:B------:R-:W-:Y:S01]  /*115d0*/  @!PT LDS RZ, [RZ] ;  /* 0x00000000fffff984 */ /* 0x000fe20000000800 */
[----:B------:R-:W-:Y:S01]  /*115e0*/  @!PT LDS RZ, [RZ] ;  /* 0x00000000fffff984 */ /* 0x000fe20000000800 */
[----:B------:R-:W-:Y:S01]  /*115f0*/  @!PT LDS RZ, [RZ] ;  /* 0x00000000fffff984 */ /* 0x000fe20000000800 */
[----:B------:R-:W-:Y:S04]  /*11600*/  @!P2 LDGSTS.E.BYPASS.LTC128B.128 [R8+0x10400], desc[UR40][R4.64], !P0 ;  /* 0x104000000408afae */ /* 0x000fe8000c101d68 */
[----:B------:R0:W-:Y:S01]  /*11610*/  @!P2 LDGSTS.E.BYPASS.LTC128B.128 [R8+0x14400], desc[UR40][R4.64+0x80], !P1 ;  /* 0x144000800408afae */ /* 0x0001e2000c901d68 */
[----:B------:R-:W-:Y:S02]  /*11620*/  IMAD.MOV.U32 R13, RZ, RZ, R0 ;  /* 0x000000ffff0d7224 */ /* 0x000fe400078e0000 */
[----:B------:R-:W-:Y:S02]  /*11630*/  IMAD.MOV.U32 R12, RZ, RZ, 0x2 ;  /* 0x00000002ff0c7424 */ /* 0x000fe400078e00ff */
[----:B0-----:R-:W-:Y:S02]  /*11640*/  VIADD R4, R17, 0x10 ;  /* 0x0000001011047836 */ /* 0x001fe40000000000 */
[----:B------:R-:W-:-:S03]  /*11650*/  IMAD.MOV.U32 R6, RZ, RZ, R14 ;  /* 0x000000ffff067224 */ /* 0x000fc600078e000e */
[----:B------:R-:W-:-:S13]  /*11660*/  ISETP.GE.AND P2, PT, R4, R2, PT ;  /* 0x000000020400720c */ /* 0x000fda0003f46270 */
[----:B------:R-:W-:Y:S05]  /*11670*/  WARPSYNC.COLLECTIVE R15, `(.L_x_9341) ;  /* 0x000000000f087348 */ /* 0x000fea0003c00000 */
[----:B------:R0:W1:Y:S02]  /*11680*/  SHFL.IDX P6, R14, R13, R12, R11 ;  /* 0x0000000c0d0e7389 */ /* 0x00006400000c000b */
[----:B01----:R-:W-:Y:S01]  /*11690*/  ENDCOLLECTIVE ;  /* 0x000000000000791b */ /* 0x003fe20003800000 */
.L_x_9341:
[----:B------:R-:W-:Y:S01]  /*116a0*/  @!P2 LEA R5, P3, R9, R6, 0x1 ;  /* 0x000000060905a211 */ /* 0x000fe200078608ff */
[----:B------:R-:W-:-:S04]  /*116b0*/  IMAD.MOV.U32 R13, RZ, RZ, R3 ;  /* 0x000000ffff0d7224 */ /* 0x000fc800078e0003 */
[----:B------:R-:W-:Y:S02]  /*116c0*/  @!P2 IMAD.X R4, RZ, RZ, R7, P3 ;  /* 0x000000ffff04a224 */ /* 0x000fe400018e0607 */
[----:B------:R-:W-:-:S03]  /*116d0*/  VIADD R7, R17, 0x60 ;  /* 0x0000006011077836 */ /* 0x000fc60000000000 */
[----:B------:R-:W-:-:S04]  /*116e0*/  @!P2 LOP3.LUT R5, R5, R4, RZ, 0x3c, !PT ;  /* 0x000000040505a212 */ /* 0x000fc800078e3cff */
[----:B------:R-:W-:-:S04]  /*116f0*/  @!P2 LOP3.LUT R4, R5, R4, RZ, 0x3c, !PT ;  /* 0x000000040504a212 */ /* 0x000fc800078e3cff */
[----:B------:R-:W-:-:S05]  /*11700*/  @!P2 LOP3.LUT R5, R5, R4, RZ, 0x3c, !PT ;  /* 0x000000040505a212 */ /* 0x000fca00078e3cff */
[----:B------:R-:W-:Y:S01]  /*11710*/  @!PT LDS RZ, [RZ] ;  /* 0x00000000fffff984 */ /* 0x000fe20000000800 */
[----:B------:R-:W-:Y:S01]  /*11720*/  @!PT LDS RZ, [RZ] ;  /* 0x00000000fffff984 */ /* 0x000fe20000000800 */
[----:B------:R-:W-:Y:S01]  /*11730*/  @!PT LDS RZ, [RZ] ;  /* 0x00000000fffff984 */ /* 0x000fe20000000800 */
[----:B------:R-:W-:Y:S04]  /*11740*/  @!P2 LDGSTS.E.BYPASS.LTC128B.128 [R8+0x10c00], desc[UR40][R4.64], !P0 ;  /* 0x10c000000408afae */ /* 0x000fe8000c101d68 */
[----:B------:R0:W-:Y:S02]  /*11750*/  @!P2 LDGSTS.E.BYPASS.LTC128B.128 [R8+0x14c00], desc[UR40][R4.64+0x80], !P1 ;  /* 0x14c000800408afae */ /* 0x0001e4000c901d68 */
[----:B0-----:R-:W-:-:S05]  /*11760*/  VIADD R4, R17, 0x20 ;  /* 0x0000002011047836 */ /* 0x001fca0000000000 */
[----:B------:R-:W-:Y:S01]  /*11770*/  ISETP.GE.AND P2, PT, R4, R2, PT ;  /* 0x000000020400720c */ /* 0x000fe20003f46270 */
[----:B------:R-:W-:-:S12]  /*11780*/  IMAD.MOV.U32 R4, RZ, RZ, R14 ;  /* 0x000000ffff047224 */ /* 0x000fd800078e000e */
[----:B------:R-:W-:Y:S05]  /*11790*/  WARPSYNC.COLLECTIVE R15, `(.L_x_9342) ;  /* 0x000000000f087348 */ /* 0x000fea0003c00000 */
[----:B------:R0:W1:Y:S02]  /*117a0*/  SHFL.IDX P6, R14, R13, R12, R11 ;  /* 0x0000000c0d0e7389 */ /* 0x00006400000c000b */
[----:B01----:R-:W-:Y:S01]  /*117b0*/  ENDCOLLECTIVE ;  /* 0x000000000000791b */ /* 0x003fe20003800000 */
.L_x_9342:
[----:B------:R-:W-:Y:S02]  /*117c0*/  IMAD.MOV.U32 R13, RZ, RZ, R0 ;  /* 0x000000ffff0d7224 */ /* 0x000fe400078e0000 */
[----:B------:R-:W-:Y:S02]  /*117d0*/  IMAD.MOV.U32 R12, RZ, RZ, 0x3 ;  /* 0x00000003ff0c7424 */ /* 0x000fe400078e00ff */
[----:B------:R-:W-:-:S07]  /*117e0*/  IMAD.MOV.U32 R5, RZ, RZ, R14 ;  /* 0x000000ffff057224 */ /* 0x000fce00078e000e */
[----:B------:R-:W-:Y:S05]  /*117f0*/  WARPSYNC.COLLECTIVE R15, `(.L_x_9343) ;  /* 0x000000000f087348 */ /* 0x000fea0003c00000 */
[----:B------:R0:W1:Y:S02]  /*11800*/  SHFL.IDX P6, R14, R13, R12, R11 ;  /* 0x0000000c0d0e7389 */ /* 0x00006400000c000b */
[----:B01----:R-:W-:Y:S01]  /*11810*/  ENDCOLLECTIVE ;  /* 0x000000000000791b */ /* 0x003fe20003800000 */
.L_x_9343:
        /* <DEDUP_REMOVED lines=17> */
.L_x_9344:
[----:B------:R-:W-:Y:S02]  /*11930*/  IMAD.MOV.U32 R13, RZ, RZ, R0 ;  /* 0x000000ffff0d7224 */ /* 0x000fe400078e0000 */
[----:B------:R-:W-:Y:S02]  /*11940*/  IMAD.MOV.U32 R12, RZ, RZ, 0x4 ;  /* 0x00000004ff0c7424 */ /* 0x000fe400078e00ff */
[----:B------:R-:W-:-:S07]  /*11950*/  IMAD.MOV.U32 R5, RZ, RZ, R14 ;  /* 0x000000ffff057224 */ /* 0x000fce00078e000e */
[----:B------:R-:W-:Y:S05]  /*11960*/  WARPSYNC.COLLECTIVE R15, `(.L_x_9345) ;  /* 0x000000000f087348 */ /* 0x000fea0003c00000 */
[----:B------:R0:W1:Y:S02]  /*11970*/  SHFL.IDX P6, R14, R13, R12, R11 ;  /* 0x0000000c0d0e7389 */ /* 0x00006400000c000b */
[----:B01----:R-:W-:Y:S01]  /*11980*/  ENDCOLLECTIVE ;  /* 0x000000000000791b */ /* 0x003fe20003800000 */
.L_x_9345:
        /* <DEDUP_REMOVED lines=17> */
.L_x_9346:
[----:B------:R-:W-:Y:S02]  /*11aa0*/  IMAD.MOV.U32 R13, RZ, RZ, R0 ;  /* 0x000000ffff0d7224 */ /* 0x000fe400078e0000 */
[----:B------:R-:W-:Y:S02]  /*11ab0*/  IMAD.MOV.U32 R12, RZ, RZ, 0x5 ;  /* 0x00000005ff0c7424 */ /* 0x000fe400078e00ff */
[----:B------:R-:W-:-:S07]  /*11ac0*/  IMAD.MOV.U32 R5, RZ, RZ, R14 ;  /* 0x000000ffff057224 */ /* 0x000fce00078e000e */
[----:B------:R-:W-:Y:S05]  /*11ad0*/  WARPSYNC.COLLECTIVE R15, `(.L_x_9347) ;  /* 0x000000000f087348 */ /* 0x000fea0003c00000 */
[----:B------:R0:W1:Y:S02]  /*11ae0*/  SHFL.IDX P6, R14, R13, R12, R11 ;  /* 0x0000000c0d0e7389 */ /* 0x00006400000c000b */
[----:B01----:R-:W-:Y:S01]  /*11af0*/  ENDCOLLECTIVE ;  /* 0x000000000000791b */ /* 0x003fe20003800000 */
.L_x_9347:
        /* <DEDUP_REMOVED lines=17> */
.L_x_9348:
[----:B------:R-:W-:Y:S02]  /*11c10*/  IMAD.MOV.U32 R13, RZ, RZ, R0 ;  /* 0x000000ffff0d7224 */ /* 0x000fe400078e0000 */
[----:B------:R-:W-:Y:S02]  /*11c20*/  IMAD.MOV.U32 R12, RZ, RZ, 0x6 ;  /* 0x00000006ff0c7424 */ /* 0x000fe400078e00ff */
[----:B------:R-:W-:-:S07]  /*11c30*/  IMAD.MOV.U32 R5, RZ, RZ, R14 ;  /* 0x000000ffff057224 */ /* 0x000fce00078e000e */
[----:B------:R-:W-:Y:S05]  /*11c40*/  WARPSYNC.COLLECTIVE R15, `(.L_x_9349) ;  /* 0x000000000f087348 */ /* 0x000fea0003c00000 */
[----:B------:R0:W1:Y:S02]  /*11c50*/  SHFL.IDX P6, R14, R13, R12, R11 ;  /* 0x0000000c0d0e7389 */ /* 0x00006400000c000b */
[----:B01----:R-:W-:Y:S01]  /*11c60*/  ENDCOLLECTIVE ;  /* 0x000000000000791b */ /* 0x003fe20003800000 */
.L_x_9349:
        /* <DEDUP_REMOVED lines=16> */
.L_x_9350:
[----:B------:R-:W-:Y:S02]  /*11d70*/  IMAD.MOV.U32 R13, RZ, RZ, R0 ;  /* 0x000000ffff0d7224 */ /* 0x000fe400078e0000 */
[----:B------:R-:W-:Y:S02]  /*11d80*/  IMAD.MOV.U32 R12, RZ, RZ, 0x7 ;  /* 0x00000007ff0c7424 */ /* 0x000fe400078e00ff */
[----:B------:R-:W-:-:S07]  /*11d90*/  IMAD.MOV.U32 R5, RZ, RZ, R14 ;  /* 0x000000ffff057224 */ /* 0x000fce00078e000e */
[----:B------:R-:W-:Y:S05]  /*11da0*/  WARPSYNC.COLLECTIVE R15, `(.L_x_9351) ;  /* 0x000000000f087348 */ /* 0x000fea0003c00000 */
[----:B------:R0:W1:Y:S02]  /*11db0*/  SHFL.IDX P6, R14, R13, R12, R11 ;  /* 0x0000000c0d0e7389 */ /* 0x00006400000c000b */
[----:B01----:R-:W-:Y:S01]  /*11dc0*/  ENDCOLLECTIVE ;  /* 0x000000000000791b */ /* 0x003fe20003800000 */
.L_x_9351:
        /* <DEDUP_REMOVED lines=10> */
.L_x_9352:
[----:B------:R-:W-:Y:S01]  /*11e70*/  @!PT LDS RZ, [RZ] ;  /* 0x00000000fffff984 */ /* 0x000fe20000000800 */
[----:B------:R-:W-:Y:S01]  /*11e80*/  @!PT LDS RZ, [RZ] ;  /* 0x00000000fffff984 */ /* 0x000fe20000000800 */
[----:B------:R-:W-:Y:S01]  /*11e90*/  @!PT LDS RZ, [RZ] ;  /* 0x00000000fffff984 */ /* 0x000fe20000000800 */
[----:B------:R0:W-:Y:S04]  /*11ea0*/  @!P2 LDGSTS.E.BYPASS.LTC128B.128 [R8+0x13400], desc[UR40][R4.64], !P0 ;  /* 0x134000000408afae */ /* 0x0001e8000c101d68 */
[----:B------:R0:W-:Y:S01]  /*11eb0*/  @!P2 LDGSTS.E.BYPASS.LTC128B.128 [R8+0x17400], desc[UR40][R4.64+0x80], !P1 ;  /* 0x174000800408afae */ /* 0x0001e2000c901d68 */
[----:B------:R-:W-:Y:S01]  /*11ec0*/  IMAD.MOV.U32 R3, RZ, RZ, R14 ;  /* 0x000000ffff037224 */ /* 0x000fe200078e000e */
[----:B------:R-:W-:Y:S06]  /*11ed0*/  BRA `(.L_x_9353) ;  /* 0xffffffb800447947 */ /* 0x000fec000383ffff */
.L_x_9242:
[----:B0-----:R-:W2:Y:S02]  /*11ee0*/  LDL R2, [R1+0x4] ;  /* 0x0000040001027983 */ /* 0x001ea40000100800 */
[----:B--2---:R0:W1:Y:S02]  /*11ef0*/  SYNCS.PHASECHK.TRANS64.TRYWAIT P0, [R2+URZ+0x28820], R0 ;  /* 0x02882000020075a7 */ /* 0x004064000800017f */
[----:B-1----:R-:W-:Y:S05]  /*11f00*/  @!P0 NANOSLEEP.SYNCS 0x989680 ;  /* 0x009896800000895d */ /* 0x002fea0003900000 */
[----:B------:R-:W1:Y:S02]  /*11f10*/  @!P0 SYNCS.PHASECHK.TRANS64 P0, [R2+URZ+0x28820], R0 ;  /* 0x02882000020085a7 */ /* 0x000e64000800007f */
[----:B-1----:R-:W-:Y:S05]  /*11f20*/  @!P0 BRA `(.L_x_9242) ;  /* 0xfffffffc00ec8947 */ /* 0x002fea000383ffff */
[----:B------:R-:W-:Y:S05]  /*11f30*/  BRA `(.L_x_9354) ;  /* 0xffffffb800b87947 */ /* 0x000fea000383ffff */
.L_x_9251:
[----:B-1----:R1:W2:Y:S02]  /*11f40*/  SYNCS.PHASECHK.TRANS64.TRYWAIT P0, [R2+URZ+0x28840], R0 ;  /* 0x02884000020075a7 */ /* 0x0022a4000800017f */
[----:B--2---:R-:W-:Y:S05]  /*11f50*/  @!P0 NANOSLEEP.SYNCS 0x989680 ;  /* 0x009896800000895d */ /* 0x004fea0003900000 */
[----:B------:R-:W2:Y:S02]  /*11f60*/  @!P0 SYNCS.PHASECHK.TRANS64 P0, [R2+URZ+0x28840], R0 ;  /* 0x02884000020085a7 */ /* 0x000ea4000800007f */
[----:B--2---:R-:W-:Y:S05]  /*11f70*/  @!P0 BRA `(.L_x_9251) ;  /* 0xfffffffc00f08947 */ /* 0x004fea000383ffff */
[----:B------:R-:W-:Y:S05]  /*11f80*/  BRA `(.L_x_9355) ;  /* 0xffffffbc007c7947 */ /* 0x000fea000383ffff */
.L_x_9257:
[----:B0-----:R0:W1:Y:S02]  /*11f90*/  SYNCS.PHASECHK.TRANS64.TRYWAIT P0, [R2+URZ+0x60], R0 ;  /* 0x00006000020075a7 */ /* 0x001064000800017f */
[----:B-1----:R-:W-:Y:S05]  /*11fa0*/  @!P0 NANOSLEEP.SYNCS 0x989680 ;  /* 0x009896800000895d */ /* 0x002fea0003900000 */
[----:B------:R-:W1:Y:S02]  /*11fb0*/  @!P0 SYNCS.PHASECHK.TRANS64 P0, [R2+URZ+0x60], R0 ;  /* 0x00006000020085a7 */ /* 0x000e64000800007f */
[----:B-1----:R-:W-:Y:S05]  /*11fc0*/  @!P0 BRA `(.L_x_9257) ;  /* 0xfffffffc00f08947 */ /* 0x002fea000383ffff */
[----:B------:R-:W-:Y:S05]  /*11fd0*/  BRA `(.L_x_9356) ;  /* 0xffffffc000587947 */ /* 0x000fea000383ffff */
.L_x_9266:
[----:B--2---:R2:W3:Y:S02]  /*11fe0*/  SYNCS.PHASECHK.TRANS64.TRYWAIT P0, [R3+URZ+0x28840], R2 ;  /* 0x02884002030075a7 */ /* 0x0044e4000800017f */
[----:B---3--:R-:W-:Y:S05]  /*11ff0*/  @!P0 NANOSLEEP.SYNCS 0x989680 ;  /* 0x009896800000895d */ /* 0x008fea0003900000 */
[----:B------:R-:W3:Y:S02]  /*12000*/  @!P0 SYNCS.PHASECHK.TRANS64 P0, [R3+URZ+0x28840], R2 ;  /* 0x02884002030085a7 */ /* 0x000ee4000800007f */
[----:B---3--:R-:W-:Y:S05]  /*12010*/  @!P0 BRA `(.L_x_9266) ;  /* 0xfffffffc00f08947 */ /* 0x008fea000383ffff */
[----:B------:R-:W-:Y:S05]  /*12020*/  BRA `(.L_x_9357) ;  /* 0xffffffc400f87947 */ /* 0x000fea000383ffff */
.L_x_9272:
[----:B0-----:R0:W2:Y:S02]  /*12030*/  SYNCS.PHASECHK.TRANS64.TRYWAIT P0, [R2+URZ+0x60], R3 ;  /* 0x00006003020075a7 */ /* 0x0010a4000800017f */
[----:B--2---:R-:W-:Y:S05]  /*12040*/  @!P0 NANOSLEEP.SYNCS 0x989680 ;  /* 0x009896800000895d */ /* 0x004fea0003900000 */
[----:B------:R-:W2:Y:S02]  /*12050*/  @!P0 SYNCS.PHASECHK.TRANS64 P0, [R2+URZ+0x60], R3 ;  /* 0x00006003020085a7 */ /* 0x000ea4000800007f */
[----:B--2---:R-:W-:Y:S05]  /*12060*/  @!P0 BRA `(.L_x_9272) ;  /* 0xfffffffc00f08947 */ /* 0x004fea000383ffff */
[----:B------:R-:W-:Y:S05]  /*12070*/  BRA `(.L_x_9358) ;  /* 0xffffffc800d47947 */ /* 0x000fea000383ffff */
.L_x_9281:
[----:B---3--:R3:W4:Y:S02]  /*12080*/  SYNCS.PHASECHK.TRANS64.TRYWAIT P0, [R2+URZ+0x28840], R3 ;  /* 0x02884003020075a7 */ /* 0x008724000800017f */
[----:B----4-:R-:W-:Y:S05]  /*12090*/  @!P0 NANOSLEEP.SYNCS 0x989680 ;  /* 0x009896800000895d */ /* 0x010fea0003900000 */
[----:B------:R-:W4:Y:S02]  /*120a0*/  @!P0 SYNCS.PHASECHK.TRANS64 P0, [R2+URZ+0x28840], R3 ;  /* 0x02884003020085a7 */ /* 0x000f24000800007f */
[----:B----4-:R-:W-:Y:S05]  /*120b0*/  @!P0 BRA `(.L_x_9281) ;  /* 0xfffffffc00f08947 */ /* 0x010fea000383ffff */
[----:B------:R-:W-:Y:S05]  /*120c0*/  BRA `(.L_x_9359) ;  /* 0xffffffd000487947 */ /* 0x000fea000383ffff */
.L_x_9287:
[----:B0-----:R0:W2:Y:S02]  /*120d0*/  SYNCS.PHASECHK.TRANS64.TRYWAIT P0, [R2+URZ+0x60], R5 ;  /* 0x00006005020075a7 */ /* 0x0010a4000800017f */
[----:B--2---:R-:W-:Y:S05]  /*120e0*/  @!P0 NANOSLEEP.SYNCS 0x989680 ;  /* 0x009896800000895d */ /* 0x004fea0003900000 */
[----:B------:R-:W2:Y:S02]  /*120f0*/  @!P0 SYNCS.PHASECHK.TRANS64 P0, [R2+URZ+0x60], R5 ;  /* 0x00006005020085a7 */ /* 0x000ea4000800007f */
[----:B--2---:R-:W-:Y:S05]  /*12100*/  @!P0 BRA `(.L_x_9287) ;  /* 0xfffffffc00f08947 */ /* 0x004fea000383ffff */
[----:B------:R-:W-:Y:S05]  /*12110*/  BRA `(.L_x_9360) ;  /* 0xffffffd400247947 */ /* 0x000fea000383ffff */
.L_x_9298:
[----:B0-----:R0:W2:Y:S02]  /*12120*/  SYNCS.PHASECHK.TRANS64.TRYWAIT P0, [R0+URZ+0x28860], R2 ;  /* 0x02886002000075a7 */ /* 0x0010a4000800017f */
[----:B--2---:R-:W-:Y:S05]  /*12130*/  @!P0 NANOSLEEP.SYNCS 0x989680 ;  /* 0x009896800000895d */ /* 0x004fea0003900000 */
[----:B------:R-:W2:Y:S02]  /*12140*/  @!P0 SYNCS.PHASECHK.TRANS64 P0, [R0+URZ+0x28860], R2 ;  /* 0x02886002000085a7 */ /* 0x000ea4000800007f */
[----:B--2---:R-:W-:Y:S05]  /*12150*/  @!P0 BRA `(.L_x_9298) ;  /* 0xfffffffc00f08947 */ /* 0x004fea000383ffff */
[----:B------:R-:W-:Y:S05]  /*12160*/  BRA `(.L_x_9361) ;  /* 0xffffffd8007c7947 */ /* 0x000fea000383ffff */
.L_x_9305:
[----:B------:R-:W-:Y:S01]  /*12170*/  BSSY B0, `(.L_x_9362) ;  /* 0x0000008000007945 */ /* 0x000fe20003800000 */
[----:B------:R-:W-:Y:S02]  /*12180*/  IMAD.MOV.U32 R13, RZ, RZ, R16 ;  /* 0x000000ffff0d7224 */ /* 0x000fe400078e0010 */
[----:B------:R-:W-:Y:S02]  /*12190*/  IMAD.MOV.U32 R12, RZ, RZ, RZ ;  /* 0x000000ffff0c7224 */ /* 0x000fe400078e00ff */
[----:B------:R-:W-:Y:S02]  /*121a0*/  IMAD.MOV.U32 R11, RZ, RZ, 0x1f ;  /* 0x0000001fff0b7424 */ /* 0x000fe400078e00ff */
[----:B------:R-:W-:-:S07]  /*121b0*/  IMAD.MOV.U32 R15, RZ, RZ, -0x1 ;  /* 0xffffffffff0f7424 */ /* 0x000fce00078e00ff */
[----:B0123-5:R-:W-:Y:S05]  /*121c0*/  WARPSYNC.COLLECTIVE R15, `(.L_x_9363) ;  /* 0x000000000f087348 */ /* 0x02ffea0003c00000 */
[----:B------:R4:W0:Y:S02]  /*121d0*/  SHFL.IDX P6, R14, R13, R12, R11 ;  /* 0x0000000c0d0e7389 */ /* 0x00082400000c000b */
[----:B012345:R-:W-:Y:S01]  /*121e0*/  ENDCOLLECTIVE ;  /* 0x000000000000791b */ /* 0x03ffe20003800000 */
.L_x_9363:
[----:B------:R-:W-:Y:S05]  /*121f0*/  BSYNC B0 ;  /* 0x0000000000007941 */ /* 0x000fea0003800000 */
.L_x_9362:
        /* <DEDUP_REMOVED lines=9> */
.L_x_9364:
        /* <DEDUP_REMOVED lines=18> */
.L_x_9365:
[----:B------:R-:W-:Y:S01]  /*123b0*/  IMAD.MOV.U32 R12, RZ, RZ, 0x2 ;  /* 0x00000002ff0c7424 */ /* 0x000fe200078e00ff */
[----:B------:R-:W-:-:S05]  /*123c0*/  SEL R7, R14, RZ, P1 ;  /* 0x000000ff0e077207 */ /* 0x000fca0000800000 */
[----:B------:R-:W-:-:S04]  /*123d0*/  IMAD.IADD R3, R2, 0x1, R7 ;  /* 0x0000000102037824 */ /* 0x000fc800078e0207 */
[----:B------:R-:W-:-:S07]  /*123e0*/  IMAD.MOV.U32 R13, RZ, RZ, R3 ;  /* 0x000000ffff0d7224 */ /* 0x000fce00078e0003 */
[----:B------:R-:W-:Y:S05]  /*123f0*/  WARPSYNC.COLLECTIVE R15, `(.L_x_9366) ;  /* 0x000000000f087348 */ /* 0x000fea0003c00000 */
[----:B------:R0:W1:Y:S02]  /*12400*/  SHFL.UP P6, R14, R13, R12, R11 ;  /* 0x0400000c0d0e7389 */ /* 0x00006400000c000b */
[----:B01----:R-:W-:Y:S01]  /*12410*/  ENDCOLLECTIVE ;  /* 0x000000000000791b */ /* 0x003fe20003800000 */
.L_x_9366:
[----:B------:R-:W-:Y:S01]  /*12420*/  IMAD.MOV.U32 R12, RZ, RZ, 0x4 ;  /* 0x00000004ff0c7424 */ /* 0x000fe200078e00ff */
[----:B------:R-:W-:-:S05]  /*12430*/  SEL R14, R14, RZ, P2 ;  /* 0x000000ff0e0e7207 */ /* 0x000fca0001000000 */
[----:B------:R-:W-:-:S04]  /*12440*/  IMAD.IADD R3, R3, 0x1, R14 ;  /* 0x0000000103037824 */ /* 0x000fc800078e020e */
[----:B------:R-:W-:-:S07]  /*12450*/  IMAD.MOV.U32 R13, RZ, RZ, R3 ;  /* 0x000000ffff0d7224 */ /* 0x000fce00078e0003 */
[----:B------:R-:W-:Y:S05]  /*12460*/  WARPSYNC.COLLECTIVE R15, `(.L_x_9367) ;  /* 0x000000000f087348 */ /* 0x000fea0003c00000 */
[----:B------:R0:W1:Y:S02]  /*12470*/  SHFL.UP P6, R14, R13, R12, R11 ;  /* 0x0400000c0d0e7389 */ /* 0x00006400000c000b */
[----:B01----:R-:W-:Y:S01]  /*12480*/  ENDCOLLECTIVE ;  /* 0x000000000000791b */ /* 0x003fe20003800000 */
.L_x_9367:
[----:B------:R-:W-:Y:S01]  /*12490*/  IMAD.MOV.U32 R12, RZ, RZ, 0x8 ;  /* 0x00000008ff0c7424 */ /* 0x000fe200078e00ff */
[----:B------:R-:W-:-:S05]  /*124a0*/  SEL R14, R14, RZ, P3 ;  /* 0x000000ff0e0e7207 */ /* 0x000fca0001800000 */
[----:B------:R-:W-:-:S04]  /*124b0*/  IMAD.IADD R3, R3, 0x1, R14 ;  /* 0x0000000103037824 */ /* 0x000fc800078e020e */
[----:B------:R-:W-:-:S07]  /*124c0*/  IMAD.MOV.U32 R13, RZ, RZ, R3 ;  /* 0x000000ffff0d7224 */ /* 0x000fce00078e0003 */
[----:B------:R-:W-:Y:S05]  /*124d0*/  WARPSYNC.COLLECTIVE R15, `(.L_x_9368) ;  /* 0x000000000f087348 */ /* 0x000fea0003c00000 */
[----:B------:R0:W1:Y:S02]  /*124e0*/  SHFL.UP P6, R14, R13, R12, R11 ;  /* 0x0400000c0d0e7389 */ /* 0x00006400000c000b */
[----:B01----:R-:W-:Y:S01]  /*124f0*/  ENDCOLLECTIVE ;  /* 0x000000000000791b */ /* 0x003fe20003800000 */
.L_x_9368:
[----:B------:R-:W-:Y:S01]  /*12500*/  IMAD.MOV.U32 R12, RZ, RZ, 0x10 ;  /* 0x00000010ff0c7424 */ /* 0x000fe200078e00ff */
[----:B------:R-:W-:-:S05]  /*12510*/  SEL R14, R14, RZ, P4 ;  /* 0x000000ff0e0e7207 */ /* 0x000fca0002000000 */
[----:B------:R-:W-:-:S04]  /*12520*/  IMAD.IADD R3, R3, 0x1, R14 ;  /* 0x0000000103037824 */ /* 0x000fc800078e020e */
[----:B------:R-:W-:-:S07]  /*12530*/  IMAD.MOV.U32 R13, RZ, RZ, R3 ;  /* 0x000000ffff0d7224 */ /* 0x000fce00078e0003 */
[----:B------:R-:W-:Y:S05]  /*12540*/  WARPSYNC.COLLECTIVE R15, `(.L_x_9369) ;  /* 0x000000000f087348 */ /* 0x000fea0003c00000 */
[----:B------:R0:W1:Y:S02]  /*12550*/  SHFL.UP P6, R14, R13, R12, R11 ;  /* 0x0400000c0d0e7389 */ /* 0x00006400000c000b */
[----:B01----:R-:W-:Y:S01]  /*12560*/  ENDCOLLECTIVE ;  /* 0x000000000000791b */ /* 0x003fe20003800000 */
.L_x_9369:
        /* <DEDUP_REMOVED lines=8> */
.L_x_9370:
[----:B------:R-:W-:Y:S05]  /*125f0*/  BRA `(.L_x_9371) ;  /* 0xffffffdc00187947 */ /* 0x000fea000383ffff */
.L_x_9310:
[----:B------:R-:W-:Y:S01]  /*12600*/  BSSY B0, `(.L_x_9372) ;  /* 0x0000008000007945 */ /* 0x000fe20003800000 */
[----:B-----5:R-:W-:Y:S02]  /*12610*/  IMAD.MOV.U32 R13, RZ, RZ, R2 ;  /* 0x000000ffff0d7224 */ /* 0x020fe400078e0002 */
[----:B------:R-:W-:Y:S02]  /*12620*/  IMAD.MOV.U32 R12, RZ, RZ, 0x1 ;  /* 0x00000001ff0c7424 */ /* 0x000fe400078e00ff */
[----:B------:R-:W-:Y:S02]  /*12630*/  IMAD.MOV.U32 R11, RZ, RZ, RZ ;  /* 0x000000ffff0b7224 */ /* 0x000fe400078e00ff */
[----:B------:R-:W-:-:S07]  /*12640*/  IMAD.MOV.U32 R15, RZ, RZ, -0x1 ;  /* 0xffffffffff0f7424 */ /* 0x000fce00078e00ff */
[----:B012---:R-:W-:Y:S05]  /*12650*/  WARPSYNC.COLLECTIVE R15, `(.L_x_9373) ;  /* 0x000000000f087348 */ /* 0x007fea0003c00000 */
[----:B------:R3:W4:Y:S02]  /*12660*/  SHFL.UP P6, R14, R13, R12, R11 ;  /* 0x0400000c0d0e7389 */ /* 0x00072400000c000b */
[----:B01234-:R-:W-:Y:S01]  /*12670*/  ENDCOLLECTIVE ;  /* 0x000000000000791b */ /* 0x01ffe20003800000 */
.L_x_9373:
[----:B------:R-:W-:Y:S05]  /*12680*/  BSYNC B0 ;  /* 0x0000000000007941 */ /* 0x000fea0003800000 */
.L_x_9372:
        /* <DEDUP_REMOVED lines=9> */
.L_x_9374:
[----:B------:R-:W-:Y:S01]  /*12720*/  IMAD.MOV.U32 R12, RZ, RZ, 0x4 ;  /* 0x00000004ff0c7424 */ /* 0x000fe200078e00ff */
[----:B------:R-:W-:-:S05]  /*12730*/  SEL R14, R14, RZ, P2 ;  /* 0x000000ff0e0e7207 */ /* 0x000fca0001000000 */
[----:B------:R-:W-:-:S04]  /*12740*/  IMAD.IADD R3, R3, 0x1, R14 ;  /* 0x0000000103037824 */ /* 0x000fc800078e020e */
[----:B------:R-:W-:-:S07]  /*12750*/  IMAD.MOV.U32 R13, RZ, RZ, R3 ;  /* 0x000000ffff0d7224 */ /* 0x000fce00078e0003 */
[----:B------:R-:W-:Y:S05]  /*12760*/  WARPSYNC.COLLECTIVE R15, `(.L_x_9375) ;  /* 0x000000000f087348 */ /* 0x000fea0003c00000 */
[----:B------:R0:W1:Y:S02]  /*12770*/  SHFL.UP P6, R14, R13, R12, R11 ;  /* 0x0400000c0d0e7389 */ /* 0x00006400000c000b */
[----:B01----:R-:W-:Y:S01]  /*12780*/  ENDCOLLECTIVE ;  /* 0x000000000000791b */ /* 0x003fe20003800000 */
.L_x_9375:
[----:B------:R-:W-:Y:S01]  /*12790*/  IMAD.MOV.U32 R12, RZ, RZ, 0x8 ;  /* 0x00000008ff0c7424 */ /* 0x000fe200078e00ff */
[----:B------:R-:W-:-:S05]  /*127a0*/  SEL R14, R14, RZ, P3 ;  /* 0x000000ff0e0e7207 */ /* 0x000fca0001800000 */
[----:B------:R-:W-:-:S04]  /*127b0*/  IMAD.IADD R3, R3, 0x1, R14 ;  /* 0x0000000103037824 */ /* 0x000fc800078e020e */
[----:B------:R-:W-:-:S07]  /*127c0*/  IMAD.MOV.U32 R13, RZ, RZ, R3 ;  /* 0x000000ffff0d7224 */ /* 0x000fce00078e0003 */
[----:B------:R-:W-:Y:S05]  /*127d0*/  WARPSYNC.COLLECTIVE R15, `(.L_x_9376) ;  /* 0x000000000f087348 */ /* 0x000fea0003c00000 */
[----:B------:R0:W1:Y:S02]  /*127e0*/  SHFL.UP P6, R14, R13, R12, R11 ;  /* 0x0400000c0d0e7389 */ /* 0x00006400000c000b */
[----:B01----:R-:W-:Y:S01]  /*127f0*/  ENDCOLLECTIVE ;  /* 0x000000000000791b */ /* 0x003fe20003800000 */
.L_x_9376:
[----:B------:R-:W-:Y:S01]  /*12800*/  IMAD.MOV.U32 R12, RZ, RZ, 0x10 ;  /* 0x00000010ff0c7424 */ /* 0x000fe200078e00ff */
[----:B------:R-:W-:-:S05]  /*12810*/  SEL R14, R14, RZ, P4 ;  /* 0x000000ff0e0e7207 */ /* 0x000fca0002000000 */
[----:B------:R-:W-:-:S04]  /*12820*/  IMAD.IADD R3, R3, 0x1, R14 ;  /* 0x0000000103037824 */ /* 0x000fc800078e020e */
[----:B------:R-:W-:-:S07]  /*12830*/  IMAD.MOV.U32 R13, RZ, RZ, R3 ;  /* 0x000000ffff0d7224 */ /* 0x000fce00078e0003 */
[----:B------:R-:W-:Y:S05]  /*12840*/  WARPSYNC.COLLECTIVE R15, `(.L_x_9377) ;  /* 0x000000000f087348 */ /* 0x000fea0003c00000 */
[----:B------:R0:W1:Y:S02]  /*12850*/  SHFL.UP P6, R14, R13, R12, R11 ;  /* 0x0400000c0d0e7389 */ /* 0x00006400000c000b */
[----:B01----:R-:W-:Y:S01]  /*12860*/  ENDCOLLECTIVE ;  /* 0x000000000000791b */ /* 0x003fe20003800000 */
.L_x_9377:
        /* <DEDUP_REMOVED lines=8> */
.L_x_9378:
[----:B------:R-:W-:Y:S05]  /*128f0*/  BRA `(.L_x_9379) ;  /* 0xffffffd800f47947 */ /* 0x000fea000383ffff */
.L_x_9312:
[----:B------:R-:W-:Y:S01]  /*12900*/  BSSY B0, `(.L_x_9380) ;  /* 0x0000006000007945 */ /* 0x000fe20003800000 */
[----:B------:R-:W-:Y:S01]  /*12910*/  PLOP3.LUT P6, PT, P6, PT, PT, 0x8, 0x0 ;  /* 0x000000000000781c */ /* 0x000fe200037ce170 */
[----:B------:R-:W-:-:S12]  /*12920*/  IMAD.MOV.U32 R15, RZ, RZ, -0x1 ;  /* 0xffffffffff0f7424 */ /* 0x000fd800078e00ff */
[----:B0123-5:R-:W-:Y:S05]  /*12930*/  WARPSYNC.COLLECTIVE R15, `(.L_x_9381) ;  /* 0x000000000f087348 */ /* 0x02ffea0003c00000 */
[----:B------:R-:W-:Y:S01]  /*12940*/  VOTE.ANY R14, PT, P6 ;  /* 0x00000000000e7806 */ /* 0x000fe200030e0100 */
[----:B0123-5:R-:W-:Y:S06]  /*12950*/  ENDCOLLECTIVE ;  /* 0x000000000000791b */ /* 0x02ffec0003800000 */
.L_x_9381:
[----:B------:R-:W-:Y:S05]  /*12960*/  BSYNC B0 ;  /* 0x0000000000007941 */ /* 0x000fea0003800000 */
.L_x_9380:
        /* <DEDUP_REMOVED lines=9> */
.L_x_9382:
[----:B------:R-:W-:Y:S01]  /*12a00*/  IMAD.MOV.U32 R17, RZ, RZ, R14 ;  /* 0x000000ffff117224 */ /* 0x000fe200078e000e */
[----:B------:R-:W-:Y:S06]  /*12a10*/  BRA `(.L_x_9383) ;  /* 0xffffffd800e47947 */ /* 0x000fec000383ffff */
.L_x_9314:
[----:B------:R-:W-:Y:S01]  /*12a20*/  BSSY B0, `(.L_x_9384) ;  /* 0x0000007000007945 */ /* 0x000fe20003800000 */
[----:B------:R-:W-:Y:S02]  /*12a30*/  IMAD.MOV.U32 R13, RZ, RZ, R3 ;  /* 0x000000ffff0d7224 */ /* 0x000fe400078e0003 */
[----:B------:R-:W-:Y:S02]  /*12a40*/  IMAD.MOV.U32 R11, RZ, RZ, 0x1f ;  /* 0x0000001fff0b7424 */ /* 0x000fe400078e00ff */
[----:B------:R-:W-:-:S07]  /*12a50*/  IMAD.MOV.U32 R15, RZ, RZ, -0x1 ;  /* 0xffffffffff0f7424 */ /* 0x000fce00078e00ff */
[----:B012345:R-:W-:Y:S05]  /*12a60*/  WARPSYNC.COLLECTIVE R15, `(.L_x_9385) ;  /* 0x000000000f087348 */ /* 0x03ffea0003c00000 */
[----:B------:R0:W0:Y:S02]  /*12a70*/  SHFL.IDX P6, R14, R13, R12, R11 ;  /* 0x0000000c0d0e7389 */ /* 0x00002400000c000b */
[----:B012345:R-:W-:Y:S01]  /*12a80*/  ENDCOLLECTIVE ;  /* 0x000000000000791b */ /* 0x03ffe20003800000 */
.L_x_9385:
[----:B------:R-:W-:Y:S05]  /*12a90*/  BSYNC B0 ;  /* 0x0000000000007941 */ /* 0x000fea0003800000 */
.L_x_9384:
[----:B------:R-:W-:Y:S01]  /*12aa0*/  IMAD.MOV.U32 R5, RZ, RZ, R14 ;  /* 0x000000ffff057224 */ /* 0x000fe200078e000e */
[----:B------:R-:W-:Y:S06]  /*12ab0*/  BRA `(.L_x_9313) ;  /* 0xffffffd800d87947 */ /* 0x000fec000383ffff */
.L_x_9318:
[----:B0-----:R0:W4:Y:S02]  /*12ac0*/  SYNCS.PHASECHK.TRANS64.TRYWAIT P0, [R0+URZ+0x28820], R3 ;  /* 0x02882003000075a7 */ /* 0x001124000800017f */
[----:B----4-:R-:W-:Y:S05]  /*12ad0*/  @!P0 NANOSLEEP.SYNCS 0x989680 ;  /* 0x009896800000895d */ /* 0x010fea0003900000 */
[----:B------:R-:W4:Y:S02]  /*12ae0*/  @!P0 SYNCS.PHASECHK.TRANS64 P0, [R0+URZ+0x28820], R3 ;  /* 0x02882003000085a7 */ /* 0x000f24000800007f */
[----:B----4-:R-:W-:Y:S05]  /*12af0*/  @!P0 BRA `(.L_x_9318) ;  /* 0xfffffffc00f08947 */ /* 0x010fea000383ffff */
[----:B------:R-:W-:Y:S05]  /*12b00*/  BRA `(.L_x_9386) ;  /* 0xffffffe000587947 */ /* 0x000fea000383ffff */
.L_x_9319:
        /* <DEDUP_REMOVED lines=11> */
.L_x_9388:
[----:B------:R-:W-:Y:S05]  /*12bc0*/  BSYNC B0 ;  /* 0x0000000000007941 */ /* 0x000fea0003800000 */
.L_x_9387:
[----:B------:R-:W-:Y:S05]  /*12bd0*/  BRA `(.L_x_9389) ;  /* 0xffffffe000407947 */ /* 0x000fea000383ffff */
.L_x_9322:
[----:B------:R-:W-:Y:S01]  /*12be0*/  BSSY B1, `(.L_x_9390) ;  /* 0x0000006000017945 */ /* 0x000fe20003800000 */
[----:B------:R-:W-:-:S07]  /*12bf0*/  IMAD.MOV.U32 R15, RZ, RZ, -0x1 ;  /* 0xffffffffff0f7424 */ /* 0x000fce00078e00ff */
[----:B-12345:R-:W-:Y:S05]  /*12c00*/  WARPSYNC.COLLECTIVE R15, `(.L_x_9391) ;  /* 0x000000000f0c7348 */ /* 0x03efea0003c00000 */
[----:B------:R-:W-:Y:S02]  /*12c10*/  ELECT P6, UR62, PT ;  /* 0x00000000003e782f */ /* 0x000fe400038c0000 */
[----:B------:R-:W-:Y:S01]  /*12c20*/  MOV R14, UR62 ;  /* 0x0000003e000e7c02 */ /* 0x000fe20008000f00 */
[----:B-12345:R-:W-:Y:S10]  /*12c30*/  ENDCOLLECTIVE ;  /* 0x000000000000791b */ /* 0x03eff40003800000 */
.L_x_9391:
[----:B------:R-:W-:Y:S05]  /*12c40*/  BSYNC B1 ;  /* 0x0000000000017941 */ /* 0x000fea0003800000 */
.L_x_9390:
[----:B------:R-:W-:Y:S05]  /*12c50*/  BRA `(.L_x_9392) ;  /* 0xffffffe000387947 */ /* 0x000fea000383ffff */
.L_x_9324:
[----:B0-----:R0:W2:Y:S02]  /*12c60*/  SYNCS.PHASECHK.TRANS64.TRYWAIT P0, [R6+URZ], R5 ;  /* 0x00000005060075a7 */ /* 0x0010a4000800017f */
[----:B--2---:R-:W-:Y:S05]  /*12c70*/  @!P0 NANOSLEEP.SYNCS 0x989680 ;  /* 0x009896800000895d */ /* 0x004fea0003900000 */
[----:B------:R-:W2:Y:S02]  /*12c80*/  @!P0 SYNCS.PHASECHK.TRANS64 P0, [R6+URZ], R5 ;  /* 0x00000005060085a7 */ /* 0x000ea4000800007f */
[----:B--2---:R-:W-:Y:S05]  /*12c90*/  @!P0 BRA `(.L_x_9324) ;  /* 0xfffffffc00f08947 */ /* 0x004fea000383ffff */
[----:B------:R-:W-:Y:S05]  /*12ca0*/  BRA `(.L_x_9393) ;  /* 0xffffffe000747947 */ /* 0x000fea000383ffff */
.L_x_9325:
[----:B--2---:R2:W3:Y:S02]  /*12cb0*/  SYNCS.PHASECHK.TRANS64.TRYWAIT P0, [R7+URZ], R2 ;  /* 0x00000002070075a7 */ /* 0x0044e4000800017f */
[----:B---3--:R-:W-:Y:S05]  /*12cc0*/  @!P0 NANOSLEEP.SYNCS 0x989680 ;  /* 0x009896800000895d */ /* 0x008fea0003900000 */
[----:B------:R-:W3:Y:S02]  /*12cd0*/  @!P0 SYNCS.PHASECHK.TRANS64 P0, [R7+URZ], R2 ;  /* 0x00000002070085a7 */ /* 0x000ee4000800007f */
[----:B---3--:R-:W-:Y:S05]  /*12ce0*/  @!P0 BRA `(.L_x_9325) ;  /* 0xfffffffc00f08947 */ /* 0x008fea000383ffff */
[----:B------:R-:W-:Y:S05]  /*12cf0*/  BRA `(.L_x_9394) ;  /* 0xffffffe000687947 */ /* 0x000fea000383ffff */
.L_x_9327:
[----:B---3--:R3:W4:Y:S02]  /*12d00*/  SYNCS.PHASECHK.TRANS64.TRYWAIT P0, [R4+URZ], R5 ;  /* 0x00000005040075a7 */ /* 0x008724000800017f */
[----:B----4-:R-:W-:Y:S05]  /*12d10*/  @!P0 NANOSLEEP.SYNCS 0x989680 ;  /* 0x009896800000895d */ /* 0x010fea0003900000 */
[----:B------:R-:W4:Y:S02]  /*12d20*/  @!P0 SYNCS.PHASECHK.TRANS64 P0, [R4+URZ], R5 ;  /* 0x00000005040085a7 */ /* 0x000f24000800007f */
[----:B----4-:R-:W-:Y:S05]  /*12d30*/  @!P0 BRA `(.L_x_9327) ;  /* 0xfffffffc00f08947 */ /* 0x010fea000383ffff */
[----:B------:R-:W-:Y:S05]  /*12d40*/  BRA `(.L_x_9395) ;  /* 0xffffffe000707947 */ /* 0x000fea000383ffff */
.L_x_9396:
        /* <DEDUP_REMOVED lines=11> */
.L_x_15321:


//--------------------- .text._ZN7cutlass13device_kernelIN5flash11enable_sm90INS1_16FlashAttnFwdSm90INS1_25CollectiveMainloopFwdSm90ILi2EN4cute5tupleIJNS5_1CILi1EEES8_S8_EEENS6_IJNS7_ILi128EEESA_SA_EEELi128ENS_10bfloat16_tEfNS_4arch4Sm90ELb1ELb0ELb0ELb1ELb0ELb1ELb0ELb1ELb1ELb1ELb0ELb0EEENS1_21CollectiveEpilogueFwdISB_S9_SC_SE_Li256ELb1ELb1ELb0ELb0EEENS1_36VarlenDynamicPersistentTileSchedulerILi128ELi128ELi256ELi128ELb0ELb1ELb1ELb1ELb1ELb1EEEEEEEEEvNT_6ParamsE --------------------------
	.section	.text._ZN7cutlass13device_kernelIN5flash11enable_sm90INS1_16FlashAttnFwdSm90INS1_25CollectiveMainloopFwdSm90ILi2EN4cute5tupleIJNS5_1CILi1EEES8_S8_EEENS6_IJNS7_ILi128EEESA_SA_EEELi128ENS_10bfloat16_tEfNS_4arch4Sm90ELb1ELb0ELb0ELb1ELb0ELb1ELb0ELb1ELb1ELb1ELb0ELb0EEENS1_21CollectiveEpilogueFwdISB_S9_SC_SE_Li256ELb1ELb1ELb0ELb0EEENS1_36VarlenDynamicPersistentTileSchedulerILi128ELi128ELi256ELi128ELb0ELb1ELb1ELb1ELb1ELb1EEEEEEEEEvNT_6ParamsE,"ax",@progbits
	.align	128
.text._ZN7cutlass13device_kernelIN5flash11enable_sm90INS1_16FlashAttnFwdSm90INS1_25CollectiveMainloopFwdSm90ILi2EN4cute5tupleIJNS5_1CILi1EEES8_S8_EEENS6_IJNS7_ILi128EEESA_SA_EEELi128ENS_10bfloat16_tEfNS_4arch4Sm90ELb1ELb0ELb0ELb1ELb0ELb1ELb0ELb1ELb1ELb1ELb0ELb0EEENS1_21CollectiveEpilogueFwdISB_S9_SC_SE_Li256ELb1ELb1ELb0ELb0EEENS1_36VarlenDynamicPersistentTileSchedulerILi128ELi128ELi256ELi128ELb0ELb1ELb1ELb1ELb1ELb1EEEEEEEEEvNT_6ParamsE:
        .type           _ZN7cutlass13device_kernelIN5flash11enable_sm90INS1_16FlashAttnFwdSm90INS1_25CollectiveMainloopFwdSm90ILi2EN4cute5tupleIJNS5_1CILi1EEES8_S8_EEENS6_IJNS7_ILi128EEESA_SA_EEELi128ENS_10bfloat16_tEfNS_4arch4Sm90ELb1ELb0ELb0ELb1ELb0ELb1ELb0ELb1ELb1ELb1ELb0ELb0EEENS1_21CollectiveEpilogueFwdISB_S9_SC_SE_Li256ELb1ELb1ELb0ELb0EEENS1_36VarlenDynamicPersistentTileSchedulerILi128ELi128ELi256ELi128ELb0ELb1ELb1ELb1ELb1ELb1EEEEEEEEEvNT_6ParamsE,@function
        .size           _ZN7cutlass13device_kernelIN5flash11enable_sm90INS1_16FlashAttnFwdSm90INS1_25CollectiveMainloopFwdSm90ILi2EN4cute5tupleIJNS5_1CILi1EEES8_S8_EEENS6_IJNS7_ILi128EEESA_SA_EEELi128ENS_10bfloat16_tEfNS_4arch4Sm90ELb1ELb0ELb0ELb1ELb0ELb1ELb0ELb1ELb1ELb1ELb0ELb0EEENS1_21CollectiveEpilogueFwdISB_S9_SC_SE_Li256ELb1ELb1ELb0ELb0EEENS1_36VarlenDynamicPersistentTileSchedulerILi128ELi128ELi256ELi128ELb0ELb1ELb1ELb1ELb1ELb1EEEEEEEEEvNT_6ParamsE,(.L_x_15322 - _ZN7cutlass13device_kernelIN5flash11enable_sm90INS1_16FlashAttnFwdSm90INS1_25CollectiveMainloopFwdSm90ILi2EN4cute5tupleIJNS5_1CILi1EEES8_S8_EEENS6_IJNS7_ILi128EEESA_SA_EEELi128ENS_10bfloat16_tEfNS_4arch4Sm90ELb1ELb0ELb0ELb1ELb0ELb1ELb0ELb1ELb1ELb1ELb0ELb0EEENS1_21CollectiveEpilogueFwdISB_S9_SC_SE_Li256ELb1ELb1ELb0ELb0EEENS1_36VarlenDynamicPersistentTileSchedulerILi128ELi128ELi256ELi128ELb0ELb1ELb1ELb1ELb1ELb1EEEEEEEEEvNT_6ParamsE)
        .other          _ZN7cutlass13device_kernelIN5flash11enable_sm90INS1_16FlashAttnFwdSm90INS1_25CollectiveMainloopFwdSm90ILi2EN4cute5tupleIJNS5_1CILi1EEES8_S8_EEENS6_IJNS7_ILi128EEESA_SA_EEELi128ENS_10bfloat16_tEfNS_4arch4Sm90ELb1ELb0ELb0ELb1ELb0ELb1ELb0ELb1ELb1ELb1ELb0ELb0EEENS1_21CollectiveEpilogueFwdISB_S9_SC_SE_Li256ELb1ELb1ELb0ELb0EEENS1_36VarlenDynamicPersistentTileSchedulerILi128ELi128ELi256ELi128ELb0ELb1ELb1ELb1ELb1ELb1EEEEEEEEEvNT_6ParamsE,@"STO_CUDA_ENTRY STV_DEFAULT"
_ZN7cutlass13device_kernelIN5flash11enable_sm90INS1_16FlashAttnFwdSm90INS1_25CollectiveMainloopFwdSm90ILi2EN4cute5tupleIJNS5_1CILi1EEES8_S8_EEENS6_IJNS7_ILi128EEESA_SA_EEELi128ENS_10bfloat16_tEfNS_4arch4Sm90ELb1ELb0ELb0ELb1ELb0ELb1ELb0ELb1ELb1ELb1ELb0ELb0EEENS1_21CollectiveEpilogueFwdISB_S9_SC_SE_Li256ELb1ELb1ELb0ELb0EEENS1_36VarlenDynamicPersistentTileSchedulerILi128ELi128ELi256ELi128ELb0ELb1ELb1ELb1ELb1ELb1EEEEEEEEEvNT_6ParamsE:
        /* <DEDUP_REMOVED lines=23> */
.L_x_9398:
[----:B------:R-:W-:Y:S05]  /*0170*/  BSYNC B0 ;  /* 0x0000000000007941 */ /* 0x000fea0003800000 */
.L_x_9397:
        /* <DEDUP_REMOVED lines=40> */
.L_x_9399:
        /* <DEDUP_REMOVED lines=22> */
.L_x_9400:
        /* <DEDUP_REMOVED lines=18> */
.L_x_9401:
        /* <DEDUP_REMOVED lines=22> */
.L_x_9402:
        /* <DEDUP_REMOVED lines=22> */
.L_x_9403:
        /* <DEDUP_REMOVED lines=9> */
.L_x_9406:
        /* <DEDUP_REMOVED lines=30> */
[CC--:B------:R-:W-:Y:S01]  /*0bb0*/  LEA.HI R4, R0.reuse, R231.reuse, RZ, 0x4 ;  /* 0x000000e700047211 */ /* 0x0c0fe200078f20ff */
[----:B------:R-:W-:Y:S01]  /*0bc0*/  IMAD.SHL.U32 R5, R5, 0x20, RZ ;  /* 0x0000002005057824 */ /* 0x000fe200078e00ff */
[----:B------:R-:W-:Y:S01]  /*0bd0*/  LEA.HI R12, R0, R231, RZ, 0x2 ;  /* 0x000000e7000c7211 */ /* 0x000fe200078f10ff */
[----:B------:R-:W-:Y:S01]  /*0be0*/  IMAD.IADD R220, R231, 0x1, -R220 ;  /* 0x00000001e7dc7824 */ /* 0x000fe200078e0adc */
[----:B------:R-:W-:Y:S02]  /*0bf0*/  LOP3.LUT R6, R4, 0x3fffff0, RZ, 0xc0, !PT ;  /* 0x03fffff004067812 */ /* 0x000fe400078ec0ff */
[----:B------:R-:W-:Y:S02]  /*0c00*/  LOP3.LUT R5, R5, 0xfffffc00, RZ, 0xc0, !PT ;  /* 0xfffffc0005057812 */ /* 0x000fe400078ec0ff */
[----:B------:R-:W-:Y:S01]  /*0c10*/  SHF.R.S32.HI R9, RZ, 0x1f, R220 ;  /* 0x0000001fff097819 */ /* 0x000fe200000114dc */
[----:B------:R-:W-:Y:S01]  /*0c20*/  IMAD.IADD R6, R231, 0x1, -R6 ;  /* 0x00000001e7067824 */ /* 0x000fe200078e0a06 */
[----:B------:R-:W-:-:S02]  /*0c30*/  LOP3.LUT R12, R12, 0xfffffffc, RZ, 0xc0, !PT ;  /* 0xfffffffc0c0c7812 */ /* 0x000fc400078ec0ff */
[----:B------:R-:W-:Y:S02]  /*0c40*/  LEA.HI R8, R9, R220, RZ, 0x2 ;  /* 0x000000dc09087211 */ /* 0x000fe400078f10ff */
[CC--:B------:R-:W-:Y:S01]  /*0c50*/  LEA.HI R22, R0.reuse, R231.reuse, RZ, 0x3 ;  /* 0x000000e700167211 */ /* 0x0c0fe200078f18ff */
[----:B------:R-:W-:Y:S01]  /*0c60*/  IMAD.IADD R12, R231, 0x1, -R12 ;  /* 0x00000001e70c7824 */ /* 0x000fe200078e0a0c */
[--C-:B------:R-:W-:Y:S02]  /*0c70*/  SHF.R.S32.HI R10, RZ, 0x2, R8.reuse ;  /* 0x00000002ff0a7819 */ /* 0x100fe40000011408 */
[----:B------:R-:W-:Y:S02]  /*0c80*/  SHF.R.S32.HI R7, RZ, 0x1f, R8 ;  /* 0x0000001fff077819 */ /* 0x000fe40000011408 */
[----:B------:R-:W-:Y:S02]  /*0c90*/  LEA.HI R0, R0, R231, RZ, 0x6 ;  /* 0x000000e700007211 */ /* 0x000fe400078f30ff */
[----:B------:R-:W-:-:S02]  /*0ca0*/  LEA.HI R7, R7, R10, RZ, 0x3 ;  /* 0x0000000a07077211 */ /* 0x000fc400078f18ff */
[----:B------:R-:W-:Y:S01]  /*0cb0*/  LOP3.LUT R206, R22, 0xfffffff8, RZ, 0xc0, !PT ;  /* 0xfffffff816ce7812 */ /* 0x000fe200078ec0ff */
[----:B------:R-:W-:Y:S01]  /*0cc0*/  IMAD.SHL.U32 R0, R0, 0x8, RZ ;  /* 0x0000000800007824 */ /* 0x000fe200078e00ff */
[----:B------:R-:W-:Y:S01]  /*0cd0*/  LOP3.LUT R11, R7, 0xfffffff8, RZ, 0xc0, !PT ;  /* 0xfffffff8070b7812 */ /* 0x000fe200078ec0ff */
[----:B------:R-:W-:Y:S01]  /*0ce0*/  IMAD R7, R6, 0x40, R5 ;  /* 0x0000004006077824 */ /* 0x000fe200078e0205 */
[----:B------:R-:W-:Y:S01]  /*0cf0*/  SHF.R.S32.HI R5, RZ, 0x4, R4 ;  /* 0x00000004ff057819 */ /* 0x000fe20000011404 */
[----:B------:R-:W-:Y:S01]  /*0d00*/  IMAD.IADD R206, R231, 0x1, -R206 ;  /* 0x00000001e7ce7824 */ /* 0x000fe200078e0ace */
[----:B------:R-:W-:Y:S01]  /*0d10*/  LEA.HI R6, R12, R12, RZ, 0x1 ;  /* 0x0000000c0c067211 */ /* 0x000fe200078f08ff */
[----:B------:R-:W-:Y:S01]  /*0d20*/  IMAD.IADD R10, R10, 0x1, -R11 ;  /* 0x000000010a0a7824 */ /* 0x000fe200078e0a0b */
[----:B------:R-:W-:Y:S01]  /*0d30*/  LEA.HI R4, R4, R5, RZ, 0x1 ;  /* 0x0000000504047211 */ /* 0x000fe200078f08ff */
[C---:B------:R-:W-:Y:S01]  /*0d40*/  IMAD.SHL.U32 R16, R206.reuse, 0x8, RZ ;  /* 0x00000008ce107824 */ /* 0x040fe200078e00ff */
[----:B------:R-:W-:Y:S01]  /*0d50*/  SHF.R.S32.HI R22, RZ, 0x3, R22 ;  /* 0x00000003ff167819 */ /* 0x000fe20000011416 */
[----:B------:R-:W-:Y:S01]  /*0d60*/  IMAD.SHL.U32 R18, R206, 0x4, RZ ;  /* 0x00000004ce127824 */ /* 0x000fe200078e00ff */
[----:B------:R-:W-:Y:S01]  /*0d70*/  LOP3.LUT R4, R4, 0x1ffffffe, RZ, 0xc0, !PT ;  /* 0x1ffffffe04047812 */ /* 0x000fe200078ec0ff */
[----:B------:R-:W-:Y:S01]  /*0d80*/  VIADD R187, R16, 0x40 ;  /* 0x0000004010bb7836 */ /* 0x000fe20000000000 */
[----:B------:R-:W-:Y:S01]  /*0d90*/  SHF.R.S32.HI R224, RZ, 0x7, R3 ;  /* 0x00000007ffe07819 */ /* 0x000fe20000011403 */
[----:B------:R-:W-:Y:S01]  /*0da0*/  VIADD R213, R22, 0x20 ;  /* 0x0000002016d57836 */ /* 0x000fe20000000000 */
[----:B------:R-:W-:Y:S01]  /*0db0*/  LEA.HI R9, R9, R220, RZ, 0x5 ;  /* 0x000000dc09097211 */ /* 0x000fe200078f28ff */
[----:B------:R-:W-:Y:S01]  /*0dc0*/  IMAD.IADD R4, R5, 0x1, -R4 ;  /* 0x0000000105047824 */ /* 0x000fe200078e0a04 */
[----:B------:R-:W-:Y:S01]  /*0dd0*/  LOP3.LUT R5, R6, 0x1ffffffe, RZ, 0xc0, !PT ;  /* 0x1ffffffe06057812 */ /* 0x000fe200078ec0ff */
[C---:B------:R-:W-:Y:S01]  /*0de0*/  VIADD R212, R22.reuse, 0x40 ;  /* 0x0000004016d47836 */ /* 0x040fe20000000000 */
[----:B------:R-:W-:Y:S01]  /*0df0*/  LEA.HI R3, R3, R224, RZ, 0x1 ;  /* 0x000000e003037211 */ /* 0x000fe200078f08ff */
[----:B------:R-:W-:Y:S01]  /*0e00*/  VIADD R211, R22, 0x60 ;  /* 0x0000006016d37836 */ /* 0x000fe20000000000 */
[----:B------:R-:W-:Y:S01]  /*0e10*/  SHF.R.S32.HI R9, RZ, 0x5, R9 ;  /* 0x00000005ff097819 */ /* 0x000fe20000011409 */
[----:B------:R-:W-:Y:S01]  /*0e20*/  IMAD R226, R4, 0x8, R7 ;  /* 0x0000000804e27824 */ /* 0x000fe200078e0207 */
[----:B------:R-:W-:Y:S01]  /*0e30*/  LOP3.LUT R3, R3, 0x3fffffe, RZ, 0xc0, !PT ;  /* 0x03fffffe03037812 */ /* 0x000fe200078ec0ff */
[----:B------:R-:W-:Y:S01]  /*0e40*/  IMAD.IADD R204, R12, 0x1, -R5 ;  /* 0x000000010ccc7824 */ /* 0x000fe200078e0a05 */
[----:B------:R-:W-:Y:S01]  /*0e50*/  LOP3.LUT R201, R0, 0xfffffe00, RZ, 0xc0, !PT ;  /* 0xfffffe0000c97812 */ /* 0x000fe200078ec0ff */
[----:B------:R-:W-:Y:S01]  /*0e60*/  IMAD R10, R9, 0x10, R10 ;  /* 0x00000010090a7824 */ /* 0x000fe200078e020a */
[----:B------:R-:W-:Y:S01]  /*0e70*/  SHF.R.S32.HI R0, RZ, 0x1f, R213 ;  /* 0x0000001fff007819 */ /* 0x000fe200000114d5 */
[----:B------:R-:W-:Y:S01]  /*0e80*/  IMAD.IADD R3, R224, 0x1, -R3 ;  /* 0x00000001e0037824 */ /* 0x000fe200078e0a03 */
        /* <DEDUP_REMOVED lines=9> */
[----:B------:R-:W-:Y:S01]  /*0f20*/  IMAD R225, R3, 0x40, R10 ;  /* 0x0000004003e17824 */ /* 0x000fe200078e020a */
        /* <DEDUP_REMOVED lines=9> */
[----:B------:R-:W-:Y:S01]  /*0fc0*/  IMAD R204, R204, 0x8, R225 ;  /* 0x00000008cccc7824 */ /* 0x000fe200078e02e1 */
[----:B------:R-:W-:-:S02]  /*0fd0*/  LOP3.LUT R205, R3, 0x38, R16, 0xf8, !PT ;  /* 0x0000003803cd7812 */ /* 0x000fc400078ef810 */
[----:B------:R-:W-:Y:S02]  /*0fe0*/  SHF.R.U32.HI R230, RZ, 0x3, R196 ;  /* 0x00000003ffe67819 */ /* 0x000fe400000116c4 */
[--C-:B------:R-:W-:Y:S02]  /*0ff0*/  LOP3.LUT R3, R196, 0x38, R16.reuse, 0xf8, !PT ;  /* 0x00000038c4037812 */ /* 0x100fe400078ef810 */
[----:B------:R-:W-:Y:S02]  /*1000*/  SHF.R.U32.HI R229, RZ, 0x3, R195 ;  /* 0x00000003ffe57819 */ /* 0x000fe400000116c3 */
[----:B------:R-:W-:Y:S02]  /*1010*/  LOP3.LUT R6, R195, 0x38, R16, 0xf8, !PT ;  /* 0x00000038c3067812 */ /* 0x000fe400078ef810 */
[----:B------:R-:W-:Y:S02]  /*1020*/  SHF.R.U32.HI R228, RZ, 0x3, R194 ;  /* 0x00000003ffe47819 */ /* 0x000fe400000116c2 */
[----:B------:R-:W-:-:S02]  /*1030*/  LOP3.LUT R7, R194, 0x38, R16, 0xf8, !PT ;  /* 0x00000038c2077812 */ /* 0x000fc400078ef810 */
[----:B------:R-:W-:Y:S02]  /*1040*/  LOP3.LUT R199, R0, 0xfffffe00, RZ, 0xc0, !PT ;  /* 0xfffffe0000c77812 */ /* 0x000fe400078ec0ff */
[----:B------:R-:W-:Y:S02]  /*1050*/  LOP3.LUT R198, R5, 0xfffffe00, RZ, 0xc0, !PT ;  /* 0xfffffe0005c67812 */ /* 0x000fe400078ec0ff */
[----:B------:R-:W-:Y:S02]  /*1060*/  LOP3.LUT R197, R4, 0xfffffe00, RZ, 0xc0, !PT ;  /* 0xfffffe0004c57812 */ /* 0x000fe400078ec0ff */
[----:B------:R-:W-:Y:S02]  /*1070*/  LOP3.LUT R203, R8, 0x7ffffffc, RZ, 0xc0, !PT ;  /* 0x7ffffffc08cb7812 */ /* 0x000fe400078ec0ff */
[----:B------:R-:W-:Y:S02]  /*1080*/  LOP3.LUT R205, R201, R205, R200, 0xf6, !PT ;  /* 0x000000cdc9cd7212 */ /* 0x000fe400078ef6c8 */
[----:B------:R-:W-:Y:S01]  /*1090*/  LOP3.LUT R0, R199, R3, R230, 0xf6, !PT ;  /* 0x00000003c7007212 */ /* 0x000fe200078ef6e6 */
[----:B------:R-:W-:Y:S01]  /*10a0*/  IMAD.IADD R203, R220, 0x1, -R203 ;  /* 0x00000001dccb7824 */ /* 0x000fe200078e0acb */
        /* <DEDUP_REMOVED lines=10> */
[----:B------:R-:W-:Y:S02]  /*1150*/  SHF.R.S32.HI R215, RZ, 0x1f, R187 ;  /* 0x0000001fffd77819 */ /* 0x000fe400000114bb */
[----:B--2---:R-:W-:-:S07]  /*1160*/  LOP3.LUT R189, R13, 0x1, RZ, 0xfc, !PT ;  /* 0x000000010dbd7812 */ /* 0x004fce00078efcff */
.L_x_9610:
[----:B0---4-:R-:W0:Y:S02]  /*1170*/  LDC.64 R4, c[0x0][0xc88] ;  /* 0x00032200ff047b82 */ /* 0x011e240000000a00 */
[----:B0-----:R-:W-:-:S05]  /*1180*/  IMAD.WIDE R4, R31, 0x4, R4 ;  /* 0x000000041f047825 */ /* 0x001fca00078e0204 */
[----:B--2---:R-:W2:Y:S01]  /*1190*/  LDG.E R210, desc[UR40][R4.64] ;  /* 0x0000002804d27981 */ /* 0x004ea2000c1e1900 */
[----:B------:R-:W-:Y:S05]  /*11a0*/  YIELD ;  /* 0x0000000000007946 */ /* 0x000fea0003800000 */
[----:B------:R-:W-:Y:S01]  /*11b0*/  ULDC.64 UR4, c[0x0][0xa28] ;  /* 0x00028a0000047ab9 */ /* 0x000fe20000000a00 */
[----:B------:R-:W-:Y:S01]  /*11c0*/  ULDC.64 UR8, c[0x0][0xa18] ;  /* 0x0002860000087ab9 */ /* 0x000fe20000000a00 */
[----:B------:R-:W-:Y:S01]  /*11d0*/  ISETP.NE.U32.AND P1, PT, RZ, UR4, PT ;  /* 0x00000004ff007c0c */ /* 0x000fe2000bf25070 */
[----:B------:R-:W-:Y:S01]  /*11e0*/  ULDC.64 UR6, c[0x0][0xa08] ;  /* 0x0002820000067ab9 */ /* 0x000fe20000000a00 */
[----:B------:R-:W-:Y:S01]  /*11f0*/  IMAD.MOV.U32 R3, RZ, RZ, RZ ;  /* 0x000000ffff037224 */ /* 0x000fe200078e00ff */
[----:B------:R-:W-:Y:S01]  /*1200*/  ISETP.NE.U32.AND P0, PT, RZ, UR6, PT ;  /* 0x00000006ff007c0c */ /* 0x000fe2000bf05070 */
[----:B------:R-:W-:Y:S01]  /*1210*/  IMAD.MOV.U32 R31, RZ, RZ, RZ ;  /* 0x000000ffff1f7224 */ /* 0x000fe200078e00ff */
[----:B------:R-:W-:-:S02]  /*1220*/  ISETP.NE.AND.EX P1, PT, RZ, UR5, PT, P1 ;  /* 0x00000005ff007c0c */ /* 0x000fc4000bf25310 */
[----:B------:R-:W-:Y:S02]  /*1230*/  ISETP.NE.AND.EX P0, PT, RZ, UR7, PT, P0 ;  /* 0x00000007ff007c0c */ /* 0x000fe4000bf05300 */
[----:B--2---:R-:W-:Y:S01]  /*1240*/  SHF.R.S32.HI R217, RZ, 0x1f, R210 ;  /* 0x0000001fffd97819 */ /* 0x004fe200000114d2 */
[----:B------:R-:W-:-:S08]  /*1250*/  IMAD.SHL.U32 R208, R210, 0x4, RZ ;  /* 0x00000004d2d07824 */ /* 0x000fd000078e00ff */
[C---:B------:R-:W-:Y:S02]  /*1260*/  @P1 LEA R6, P2, R210.reuse, UR4, 0x2 ;  /* 0x00000004d2061c11 */ /* 0x040fe4000f8410ff */
[C-C-:B------:R-:W-:Y:S02]  /*1270*/  SHF.L.U64.HI R209, R210.reuse, 0x2, R217.reuse ;  /* 0x00000002d2d17819 */ /* 0x140fe400000102d9 */
[----:B------:R-:W-:Y:S02]  /*1280*/  @P1 LEA.HI.X R7, R210, UR5, R217, 0x2, P2 ;  /* 0x00000005d2071c11 */ /* 0x000fe400090f14d9 */
[----:B------:R-:W-:Y:S01]  /*1290*/  ISETP.NE.U32.AND P2, PT, RZ, UR8, PT ;  /* 0x00000008ff007c0c */ /* 0x000fe2000bf45070 */
[----:B------:R-:W-:Y:S01]  /*12a0*/  ULDC UR4, c[0x0][0x288] ;  /* 0x0000a20000047ab9 */ /* 0x000fe20000000800 */
[----:B------:R-:W-:Y:S01]  /*12b0*/  IADD3 R8, P3, R208, UR6, RZ ;  /* 0x00000006d0087c10 */ /* 0x000fe2000ff7e0ff */
[----:B------:R0:W5:Y:S01]  /*12c0*/  @P1 LDG.E R3, desc[UR40][R6.64] ;  /* 0x0000002806031981 */ /* 0x000162000c1e1900 */
[----:B------:R-:W-:Y:S01]  /*12d0*/  ISETP.NE.AND.EX P2, PT, RZ, UR9, PT, P2 ;  /* 0x00000009ff007c0c */ /* 0x000fe2000bf45320 */
[----:B------:R-:W-:Y:S01]  /*12e0*/  IMAD.U32 R192, RZ, RZ, UR4 ;  /* 0x00000004ffc07e24 */ /* 0x000fe2000f8e00ff */
[----:B------:R-:W-:Y:S01]  /*12f0*/  IADD3.X R9, R209, UR7, RZ, P3, !PT ;  /* 0x00000007d1097c10 */ /* 0x000fe20009ffe4ff */
[----:B------:R-:W-:-:S04]  /*1300*/  ULDC.64 UR4, c[0x0][0x418] ;  /* 0x0001060000047ab9 */ /* 0x000fc80000000a00 */
[----:B------:R0:W5:Y:S06]  /*1310*/  @P0 LDG.E R31, desc[UR40][R8.64] ;  /* 0x00000028081f0981 */ /* 0x00016c000c1e1900 */
[----:B------:R-:W-:-:S04]  /*1320*/  @P2 IADD3 R4, P1, R208, UR8, RZ ;  /* 0x00000008d0042c10 */ /* 0x000fc8000ff3e0ff */
[----:B------:R-:W-:-:S05]  /*1330*/  @P2 IADD3.X R5, R209, UR9, RZ, P1, !PT ;  /* 0x00000009d1052c10 */ /* 0x000fca0008ffe4ff */
        /* <DEDUP_REMOVED lines=9> */
[----:B------:R-:W-:Y:S02]  /*13d0*/  IMAD.U32 R28, RZ, RZ, UR4 ;  /* 0x00000004ff1c7e24 */ /* 0x000fe4000f8e00ff */
[----:B------:R-:W-:Y:S01]  /*13e0*/  IMAD.MOV.U32 R27, RZ, RZ, R210 ;  /* 0x000000ffff1b7224 */ /* 0x000fe200078e00d2 */
[----:B0--3--:R-:W-:Y:S06]  /*13f0*/  @P2 BRA `(.L_x_9408) ;  /* 0x0000000000242947 */ /* 0x009fec0003800000 */
        /* <DEDUP_REMOVED lines=9> */
.L_x_9408:
[----:B------:R-:W-:Y:S01]  /*1490*/  ULDC.64 UR4, c[0x0][0xa20] ;  /* 0x0002880000047ab9 */ /* 0x000fe20000000a00 */
[----:B------:R-:W-:Y:S01]  /*14a0*/  IMAD.MOV.U32 R207, RZ, RZ, R30 ;  /* 0x000000ffffcf7224 */ /* 0x000fe200078e001e */
[----:B------:R-:W-:-:S04]  /*14b0*/  ISETP.NE.U32.AND P1, PT, RZ, UR4, PT ;  /* 0x00000004ff007c0c */ /* 0x000fc8000bf25070 */
[----:B------:R-:W-:-:S13]  /*14c0*/  ISETP.NE.AND.EX P1, PT, RZ, UR5, PT, P1 ;  /* 0x00000005ff007c0c */ /* 0x000fda000bf25310 */
[----:B------:R-:W-:Y:S05]  /*14d0*/  @!P1 BRA `(.L_x_9409) ;  /* 0x0000000000109947 */ /* 0x000fea0003800000 */
[----:B------:R-:W-:-:S04]  /*14e0*/  IADD3 R4, P0, R208, UR4, RZ ;  /* 0x00000004d0047c10 */ /* 0x000fc8000ff1e0ff */
[----:B------:R-:W-:-:S05]  /*14f0*/  IADD3.X R5, R209, UR5, RZ, P0, !PT ;  /* 0x00000005d1057c10 */ /* 0x000fca00087fe4ff */
[----:B------:R0:W5:Y:S01]  /*1500*/  LDG.E R28, desc[UR40][R4.64] ;  /* 0x00000028041c7981 */ /* 0x000162000c1e1900 */
[----:B------:R-:W-:Y:S05]  /*1510*/  BRA `(.L_x_9410) ;  /* 0x0000000000107947 */ /* 0x000fea0003800000 */
.L_x_9409:
[----:B------:R-:W-:Y:S05]  /*1520*/  @!P0 BRA `(.L_x_9410) ;  /* 0x00000000000c8947 */ /* 0x000fea0003800000 */
[----:B------:R-:W2:Y:S04]  /*1530*/  LDG.E R5, desc[UR40][R8.64] ;  /* 0x0000002808057981 */ /* 0x000ea8000c1e1900 */
[----:B------:R-:W2:Y:S02]  /*1540*/  LDG.E R28, desc[UR40][R8.64+0x4] ;  /* 0x00000428081c7981 */ /* 0x000ea4000c1e1900 */
[----:B--2---:R-:W-:-:S07]  /*1550*/  IMAD.IADD R28, R28, 0x1, -R5 ;  /* 0x000000011c1c7824 */ /* 0x004fce00078e0a05 */
.L_x_9410:
        /* <DEDUP_REMOVED lines=16> */
[----:B------:R-:W-:-:S04]  /*1660*/  IMAD.SHL.U32 R191, R29, 0x80, RZ ;  /* 0x000000801dbf7824 */ /* 0x000fc800078e00ff */
[----:B0-----:R-:W-:-:S08]  /*1670*/  VIADD R4, R191, 0x7f ;  /* 0x0000007fbf047836 */ /* 0x001fd00000000000 */
        /* <DEDUP_REMOVED lines=10> */
[----:B------:R-:W-:Y:S02]  /*1720*/  VIMNMX R25, RZ, R25, !PT ;  /* 0x00000019ff197248 */ /* 0x000fe40007fe0100 */
[----:B------:R-:W-:Y:S01]  /*1730*/  SHF.R.S32.HI R3, RZ, 0x1f, R0 ;  /* 0x0000001fff037819 */ /* 0x000fe20000011400 */
[----:B------:R-:W-:-:S03]  /*1740*/  IMAD.IADD R4, R128, 0x1, R4 ;  /* 0x0000000180047824 */ /* 0x000fc600078e0204 */
[----:B------:R-:W-:Y:S02]  /*1750*/  LEA.HI R3, R3, R0, RZ, 0x7 ;  /* 0x0000000003037211 */ /* 0x000fe400078f38ff */
[----:B------:R-:W-:Y:S02]  /*1760*/  SHF.R.S32.HI R5, RZ, 0x1f, R4 ;  /* 0x0000001fff057819 */ /* 0x000fe40000011404 */
[----:B------:R-:W-:Y:S02]  /*1770*/  SHF.R.S32.HI R129, RZ, 0x7, R3 ;  /* 0x00000007ff817819 */ /* 0x000fe40000011403 */
[----:B------:R-:W-:-:S04]  /*1780*/  LEA.HI R5, R5, R4, RZ, 0x7 ;  /* 0x0000000405057211 */ /* 0x000fc800078f38ff */
[----:B------:R-:W-:-:S04]  /*1790*/  SHF.R.S32.HI R0, RZ, 0x7, R5 ;  /* 0x00000007ff007819 */ /* 0x000fc80000011405 */
[----:B------:R-:W-:-:S05]  /*17a0*/  VIMNMX R0, R129, R0, PT ;  /* 0x0000000081007248 */ /* 0x000fca0003fe0100 */
[----:B------:R-:W-:-:S05]  /*17b0*/  IMAD R3, R0, 0x80, -R9 ;  /* 0x0000008000037824 */ /* 0x000fca00078e0a09 */
[----:B------:R-:W-:-:S04]  /*17c0*/  VIMNMX R0, R3, R24, PT ;  /* 0x0000001803007248 */ /* 0x000fc80003fe0100 */
[----:B------:R-:W-:Y:S02]  /*17d0*/  ISETP.GT.AND P0, PT, R0, R25, PT ;  /* 0x000000190000720c */ /* 0x000fe40003f04270 */
[----:B------:R-:W-:-:S05]  /*17e0*/  SHF.R.U32.HI R25, RZ, 0x7, R25 ;  /* 0x00000007ff197819 */ /* 0x000fca0000011619 */
[----:B------:R-:W-:-:S06]  /*17f0*/  IMAD.MOV.U32 R26, RZ, RZ, R25 ;  /* 0x000000ffff1a7224 */ /* 0x000fcc00078e0019 */
[----:B------:R-:W-:-:S05]  /*1800*/  @P0 VIADD R0, R0, 0x7f ;  /* 0x0000007f00000836 */ /* 0x000fca0000000000 */
[----:B------:R-:W-:-:S04]  /*1810*/  @P0 SHF.R.S32.HI R3, RZ, 0x1f, R0 ;  /* 0x0000001fff030819 */ /* 0x000fc80000011400 */
[----:B------:R-:W-:-:S04]  /*1820*/  @P0 LEA.HI R3, R3, R0, RZ, 0x7 ;  /* 0x0000000003030211 */ /* 0x000fc800078f38ff */
[----:B------:R-:W-:Y:S02]  /*1830*/  @P0 SHF.R.S32.HI R26, RZ, 0x7, R3 ;  /* 0x00000007ff1a0819 */ /* 0x000fe40000011403 */
[----:B------:R-:W-:Y:S02]  /*1840*/  PLOP3.LUT P0, PT, PT, PT, PT, 0x80, 0x0 ;  /* 0x000000000000781c */ /* 0x000fe40003f0f070 */
        /* <DEDUP_REMOVED lines=22> */
.L_x_9413:
[----:B------:R-:W-:Y:S05]  /*19b0*/  BSYNC B6 ;  /* 0x0000000000067941 */ /* 0x000fea0003800000 */
.L_x_9412:
        /* <DEDUP_REMOVED lines=20> */
.L_x_9415:
[----:B------:R-:W-:Y:S05]  /*1b00*/  BSYNC B6 ;  /* 0x0000000000067941 */ /* 0x000fea0003800000 */
.L_x_9414:
[----:B------:R-:W-:Y:S01]  /*1b10*/  ULDC.64 UR4, c[0x0][0x9f8] ;  /* 0x00027e0000047ab9 */ /* 0x000fe20000000a00 */
[----:B------:R-:W0:Y:S01]  /*1b20*/  S2R R33, SR_TID.X ;  /* 0x0000000000217919 */ /* 0x000e220000002100 */
[----:B------:R-:W-:Y:S01]  /*1b30*/  ISETP.NE.U32.AND P0, PT, RZ, UR4, PT ;  /* 0x00000004ff007c0c */ /* 0x000fe2000bf05070 */
[----:B------:R-:W1:Y:S01]  /*1b40*/  LDC.64 R102, c[0x0][0x300] ;  /* 0x0000c000ff667b82 */ /* 0x000e620000000a00 */
[----:B------:R-:W-:Y:S01]  /*1b50*/  IMAD.IADD R47, R31, 0x1, R28 ;  /* 0x000000011f2f7824 */ /* 0x000fe200078e021c */
[----:B------:R-:W-:Y:S01]  /*1b60*/  ULDC.64 UR6, c[0x0][0xa08] ;  /* 0x0002820000067ab9 */ /* 0x000fe20000000a00 */
[----:B------:R-:W-:Y:S02]  /*1b70*/  ISETP.NE.AND.EX P0, PT, RZ, UR5, PT, P0 ;  /* 0x00000005ff007c0c */ /* 0x000fe4000bf05300 */
[----:B------:R-:W-:-:S03]  /*1b80*/  SHF.R.S32.HI R8, RZ, 0x1f, R30 ;  /* 0x0000001fff087819 */ /* 0x000fc6000001141e */
[----:B------:R-:W2:Y:S08]  /*1b90*/  LDC R39, c[0x0][0x3f4] ;  /* 0x0000fd00ff277b82 */ /* 0x000eb00000000800 */
[----:B------:R-:W-:Y:S01]  /*1ba0*/  @P0 IADD3 R4, P1, R208, UR4, RZ ;  /* 0x00000004d0040c10 */ /* 0x000fe2000ff3e0ff */
[----:B------:R-:W3:Y:S03]  /*1bb0*/  LDC.64 R12, c[0x0][0x3f8] ;  /* 0x0000fe00ff0c7b82 */ /* 0x000ee60000000a00 */
[----:B------:R-:W-:Y:S01]  /*1bc0*/  @P0 IADD3.X R5, R209, UR5, RZ, P1, !PT ;  /* 0x00000005d1050c10 */ /* 0x000fe20008ffe4ff */
[----:B------:R-:W-:-:S04]  /*1bd0*/  ULDC.64 UR4, c[0x0][0x308] ;  /* 0x0000c20000047ab9 */ /* 0x000fc80000000a00 */
[----:B------:R4:W4:Y:S01]  /*1be0*/  @P0 LDG.E R27, desc[UR40][R4.64] ;  /* 0x00000028041b0981 */ /* 0x000922000c1e1900 */
[----:B------:R-:W-:Y:S01]  /*1bf0*/  SHF.R.S32.HI R43, RZ, 0x1f, R47 ;  /* 0x0000001fff2b7819 */ /* 0x000fe2000001142f */
[-C--:B-1----:R-:W-:Y:S01]  /*1c00*/  IMAD.WIDE.U32 R6, R47, R102.reuse, RZ ;  /* 0x000000662f067225 */ /* 0x082fe200078e00ff */
[----:B------:R-:W-:Y:S02]  /*1c10*/  ISETP.NE.U32.AND P0, PT, RZ, UR6, PT ;  /* 0x00000006ff007c0c */ /* 0x000fe4000bf05070 */
[----:B0-----:R-:W-:Y:S01]  /*1c20*/  SHF.R.U32.HI R33, RZ, 0x7, R33 ;  /* 0x00000007ff217819 */ /* 0x001fe20000011621 */
[-C--:B------:R-:W-:Y:S01]  /*1c30*/  IMAD R0, R43, R102.reuse, RZ ;  /* 0x000000662b007224 */ /* 0x080fe200078e02ff */
[----:B------:R-:W-:Y:S01]  /*1c40*/  ISETP.NE.AND.EX P0, PT, RZ, UR7, PT, P0 ;  /* 0x00000007ff007c0c */ /* 0x000fe2000bf05300 */
[----:B------:R-:W-:Y:S01]  /*1c50*/  IMAD.SHL.U32 R92, R102, 0x20, RZ ;  /* 0x00000020665c7824 */ /* 0x000fe200078e00ff */
[----:B------:R-:W-:Y:S01]  /*1c60*/  ISETP.NE.AND P6, PT, R33, 0x1, PT ;  /* 0x000000012100780c */ /* 0x000fe20003fc5270 */
[----:B------:R-:W-:Y:S01]  /*1c70*/  IMAD R3, R47, R103, R0 ;  /* 0x000000672f037224 */ /* 0x000fe200078e0200 */
[----:B--2---:R-:W-:Y:S01]  /*1c80*/  ISETP.GE.AND P2, PT, R16, R39, PT ;  /* 0x000000271000720c */ /* 0x004fe20003f46270 */
[----:B------:R-:W-:Y:S01]  /*1c90*/  IMAD.WIDE.U32 R44, R22, R102, R16 ;  /* 0x00000066162c7225 */ /* 0x000fe200078e0010 */
[----:B-----5:R-:W-:-:S02]  /*1ca0*/  SHF.R.S32.HI R31, RZ, 0x1f, R113 ;  /* 0x0000001fff1f7819 */ /* 0x020fc40000011471 */
[----:B------:R-:W-:Y:S01]  /*1cb0*/  SHF.L.U64.HI R93, R102, 0x5, R103 ;  /* 0x00000005665d7819 */ /* 0x000fe20000010267 */
[----:B------:R-:W-:Y:S01]  /*1cc0*/  IMAD.IADD R7, R7, 0x1, R3 ;  /* 0x0000000107077824 */ /* 0x000fe200078e0203 */
[----:B---3--:R-:W-:Y:S01]  /*1cd0*/  SHF.L.U64.HI R21, R12, 0x5, R13 ;  /* 0x000000050c157819 */ /* 0x008fe2000001020d */
[----:B------:R-:W-:Y:S01]  /*1ce0*/  IMAD R3, R8, UR4, RZ ;  /* 0x0000000408037c24 */ /* 0x000fe2000f8e02ff */
[----:B------:R-:W-:Y:S01]  /*1cf0*/  SHF.R.S32.HI R118, RZ, 0x1f, R213 ;  /* 0x0000001fff767819 */ /* 0x000fe200000114d5 */
[C---:B----4-:R-:W-:Y:S01]  /*1d00*/  IMAD.WIDE.U32 R4, R30.reuse, UR4, R6 ;  /* 0x000000041e047c25 */ /* 0x050fe2000f8e0006 */
[----:B------:R-:W-:Y:S01]  /*1d10*/  SHF.R.S32.HI R117, RZ, 0x1f, R212 ;  /* 0x0000001fff757819 */ /* 0x000fe200000114d4 */
[----:B------:R-:W0:Y:S01]  /*1d20*/  LDC.64 R6, c[0x0][0x408] ;  /* 0x00010200ff067b82 */ /* 0x000e220000000a00 */
[----:B------:R-:W-:Y:S01]  /*1d30*/  SHF.R.S32.HI R116, RZ, 0x1f, R211 ;  /* 0x0000001fff747819 */ /* 0x000fe200000114d3 */
[----:B------:R-:W-:Y:S01]  /*1d40*/  IMAD R3, R30, UR5, R3 ;  /* 0x000000051e037c24 */ /* 0x000fe2000f8e0203 */
[----:B------:R-:W-:Y:S01]  /*1d50*/  ULDC.64 UR4, c[0x0][0x310] ;  /* 0x0000c40000047ab9 */ /* 0x000fe20000000a00 */
[----:B------:R-:W-:-:S04]  /*1d60*/  IMAD.WIDE.U32 R10, R22, R12, R16 ;  /* 0x0000000c160a7225 */ /* 0x000fc800078e0010 */
[----:B------:R-:W-:Y:S02]  /*1d70*/  IMAD.IADD R5, R5, 0x1, R3 ;  /* 0x0000000105057824 */ /* 0x000fe400078e0203 */
[----:B------:R-:W-:-:S04]  /*1d80*/  IMAD.WIDE.U32 R130, R22, R102, R92 ;  /* 0x0000006616827225 */ /* 0x000fc800078e005c */
[----:B------:R-:W-:Y:S02]  /*1d90*/  IMAD R32, R31, R12, RZ ;  /* 0x0000000c1f207224 */ /* 0x000fe400078e02ff */
[----:B------:R-:W-:Y:S02]  /*1da0*/  IMAD.SHL.U32 R112, R39, 0x2, RZ ;  /* 0x0000000227707824 */ /* 0x000fe400078e00ff */
[----:B------:R-:W-:Y:S02]  /*1db0*/  IMAD R37, R113, R13, R32 ;  /* 0x0000000d71257224 */ /* 0x000fe400078e0220 */
        /* <DEDUP_REMOVED lines=10> */
[----:B------:R-:W-:Y:S01]  /*1e60*/  IADD3 R42, P4, R100, 0x40, RZ ;  /* 0x00000040642a7810 */ /* 0x000fe20007f9e0ff */
[----:B------:R-:W-:Y:S02]  /*1e70*/  IMAD.X R47, R216, 0x1, R43, P0 ;  /* 0x00000001d82f7824 */ /* 0x000fe400000e062b */
        /* <DEDUP_REMOVED lines=11> */
[----:B------:R-:W-:Y:S01]  /*1f30*/  IMAD R0, R9, UR4, RZ ;  /* 0x0000000409007c24 */ /* 0x000fe2000f8e02ff */
[----:B------:R-:W-:Y:S01]  /*1f40*/  @!P6 BAR.SYNC.DEFER_BLOCKING 0x9, 0x100 ;  /* 0x024400000000eb1d */ /* 0x000fe20000010000 */
[----:B------:R-:W-:Y:S01]  /*1f50*/  IMAD.WIDE.U32 R8, R22, R6, R18 ;  /* 0x0000000616087225 */ /* 0x000fe200078e0012 */
[----:B------:R-:W-:-:S03]  /*1f60*/  IADD3 R39, P0, R100, R44, RZ ;  /* 0x0000002c64277210 */ /* 0x000fc60007f1e0ff */
[----:B------:R-:W-:Y:S01]  /*1f70*/  IMAD.IADD R3, R16, 0x1, R3 ;  /* 0x0000000110037824 */ /* 0x000fe200078e0203 */
[----:B------:R-:W-:Y:S01]  /*1f80*/  IADD3 R43, P3, R39, 0x40, RZ ;  /* 0x00000040272b7810 */ /* 0x000fe20007f7e0ff */
[C---:B------:R-:W-:Y:S02]  /*1f90*/  IMAD R109, R99.reuse, UR5, R0 ;  /* 0x00000005636d7c24 */ /* 0x040fe4000f8e0200 */
[-C--:B------:R-:W-:Y:S01]  /*1fa0*/  IMAD R0, R216, R12.reuse, RZ ;  /* 0x0000000cd8007224 */ /* 0x080fe200078e02ff */
[----:B------:R-:W-:Y:S01]  /*1fb0*/  SHF.R.S32.HI R20, RZ, 0x1f, R3 ;  /* 0x0000001fff147819 */ /* 0x000fe20000011403 */
[----:B------:R-:W-:Y:S01]  /*1fc0*/  IMAD.WIDE.U32 R98, R99, UR4, R4 ;  /* 0x0000000463627c25 */ /* 0x000fe2000f8e0004 */
[----:B------:R-:W-:Y:S02]  /*1fd0*/  ULDC UR4, c[0x0][0x2f4] ;  /* 0x0000bd0000047ab9 */ /* 0x000fe40000000800 */
[CC--:B------:R-:W-:Y:S01]  /*1fe0*/  LEA.HI R105, R20.reuse, R3.reuse, RZ, 0x3 ;  /* 0x0000000314697211 */ /* 0x0c0fe200078f18ff */
[----:B------:R-:W-:Y:S01]  /*1ff0*/  IMAD.MOV.U32 R90, RZ, RZ, R8 ;  /* 0x000000ffff5a7224 */ /* 0x000fe200078e0008 */
[----:B------:R-:W-:Y:S01]  /*2000*/  LEA.HI R8, R20, R3, RZ, 0x6 ;  /* 0x0000000314087211 */ /* 0x000fe200078f30ff */
[----:B------:R-:W-:Y:S01]  /*2010*/  IMAD.WIDE.U32 R4, R22, R12, R18 ;  /* 0x0000000c16047225 */ /* 0x000fe200078e0012 */
[----:B------:R-:W-:-:S02]  /*2020*/  LOP3.LUT R20, R195, 0x38, R105, 0xf8, !PT ;  /* 0x00000038c3147812 */ /* 0x000fc400078ef869 */
[C---:B------:R-:W-:Y:S01]  /*2030*/  LOP3.LUT R40, R105.reuse, 0xfffffff8, RZ, 0xc0, !PT ;  /* 0xfffffff869287812 */ /* 0x040fe200078ec0ff */
[----:B------:R-:W-:Y:S01]  /*2040*/  IMAD R15, R22, R13, R0 ;  /* 0x0000000d160f7224 */ /* 0x000fe200078e0200 */
[----:B------:R-:W-:Y:S01]  /*2050*/  LOP3.LUT R29, R20, R229, RZ, 0x3c, !PT ;  /* 0x000000e5141d7212 */ /* 0x000fe200078e3cff */
[----:B------:R-:W-:Y:S01]  /*2060*/  IMAD.SHL.U32 R3, R8, 0x80, RZ ;  /* 0x0000008008037824 */ /* 0x000fe200078e00ff */
[----:B------:R-:W-:Y:S01]  /*2070*/  LOP3.LUT R8, R105, 0x38, RZ, 0xc0, !PT ;  /* 0x0000003869087812 */ /* 0x000fe200078ec0ff */
[----:B------:R-:W-:Y:S01]  /*2080*/  IMAD.IADD R5, R5, 0x1, R15 ;  /* 0x0000000105057824 */ /* 0x000fe200078e020f */
[----:B------:R-:W-:Y:S01]  /*2090*/  SHF.L.U64.HI R20, R12, 0x6, R13 ;  /* 0x000000060c147819 */ /* 0x000fe2000001020d */
[----:B------:R-:W-:Y:S01]  /*20a0*/  IMAD.IADD R11, R15, 0x1, R11 ;  /* 0x000000010f0b7824 */ /* 0x000fe200078e020b */
[----:B------:R-:W-:Y:S01]  /*20b0*/  P2R R0, PR, RZ, 0x4 ;  /* 0x00000004ff007803 */ /* 0x000fe20000000000 */
[----:B------:R-:W-:Y:S01]  /*20c0*/  IMAD.WIDE.U32 R14, R22, R6, R16 ;  /* 0x00000006160e7225 */ /* 0x000fe200078e0010 */
[----:B------:R-:W-:-:S02]  /*20d0*/  ISETP.GE.AND P2, PT, R16, UR4, PT ;  /* 0x0000000410007c0c */ /* 0x000fc4000bf46270 */
[----:B------:R-:W-:Y:S01]  /*20e0*/  SHF.R.S32.HI R106, RZ, 0x1f, R40 ;  /* 0x0000001fff6a7819 */ /* 0x000fe20000011428 */
[----:B------:R-:W-:Y:S01]  /*20f0*/  IMAD.MOV.U32 R88, RZ, RZ, R14 ;  /* 0x000000ffff587224 */ /* 0x000fe200078e000e */
[----:B------:R-:W-:Y:S01]  /*2100*/  LOP3.LUT R14, R3, 0xffffe000, RZ, 0xc0, !PT ;  /* 0xffffe000030e7812 */ /* 0x000fe200078ec0ff */
[----:B------:R-:W-:Y:S01]  /*2110*/  IMAD.WIDE.U32 R96, R113, R12, R4 ;  /* 0x0000000c71607225 */ /* 0x000fe200078e0004 */
[----:B------:R-:W-:Y:S02]  /*2120*/  LOP3.LUT R3, R8, 0x1c0, R227, 0xf8, !PT ;  /* 0x000001c008037812 */ /* 0x000fe400078ef8e3 */
[----:B------:R-:W-:Y:S01]  /*2130*/  IADD3 R29, R29, R14, R198 ;  /* 0x0000000e1d1d7210 */ /* 0x000fe20007ffe0c6 */
[----:B------:R-:W-:Y:S01]  /*2140*/  IMAD R4, R31, R6, RZ ;  /* 0x000000061f047224 */ /* 0x000fe200078e02ff */
[----:B------:R-:W-:Y:S01]  /*2150*/  LOP3.LUT R3, R3, R200, RZ, 0x3c, !PT ;  /* 0x000000c803037212 */ /* 0x000fe200078e3cff */
[----:B------:R-:W-:Y:S01]  /*2160*/  IMAD.IADD R91, R9, 0x1, R89 ;  /* 0x00000001095b7824 */ /* 0x000fe200078e0259 */
[----:B------:R-:W-:Y:S01]  /*2170*/  LOP3.LUT R9, R196, 0x38, R105, 0xf8, !PT ;  /* 0x00000038c4097812 */ /* 0x000fe200078ef869 */
[----:B------:R-:W-:Y:S01]  /*2180*/  IMAD R49, R113, R7, R4 ;  /* 0x0000000771317224 */ /* 0x000fe200078e0204 */
[----:B------:R-:W-:Y:S01]  /*2190*/  IADD3 R27, R3, R14, R201 ;  /* 0x0000000e031b7210 */ /* 0x000fe20007ffe0c9 */
[----:B------:R-:W-:Y:S01]  /*21a0*/  IMAD R3, R216, R102, RZ ;  /* 0x00000066d8037224 */ /* 0x000fe200078e02ff */
[----:B------:R-:W-:Y:S01]  /*21b0*/  IADD3 R4, P1, R92, R130, RZ ;  /* 0x000000825c047210 */ /* 0x000fe20007f3e0ff */
[----:B------:R-:W-:Y:S01]  /*21c0*/  IMAD.IADD R89, R89, 0x1, R15 ;  /* 0x0000000159597824 */ /* 0x000fe200078e020f */
[----:B------:R-:W-:Y:S01]  /*21d0*/  LOP3.LUT R15, R194, 0x38, R105, 0xf8, !PT ;  /* 0x00000038c20f7812 */ /* 0x000fe200078ef869 */
[----:B------:R-:W-:Y:S01]  /*21e0*/  IMAD R35, R22, R103, R3 ;  /* 0x0000006716237224 */ /* 0x000fe200078e0203 */
[----:B------:R-:W-:Y:S01]  /*21f0*/  LOP3.LUT R9, R9, R230, RZ, 0x3c, !PT ;  /* 0x000000e609097212 */ /* 0x000fe200078e3cff */
[----:B------:R-:W-:Y:S01]  /*2200*/  IMAD.WIDE.U32 R94, R113, R12, R10 ;  /* 0x0000000c715e7225 */ /* 0x000fe200078e000a */
[----:B------:R-:W-:-:S02]  /*2210*/  LOP3.LUT R15, R15, R228, RZ, 0x3c, !PT ;  /* 0x000000e40f0f7212 */ /* 0x000fc400078e3cff */
[C---:B------:R-:W-:Y:S01]  /*2220*/  SHF.L.U64.HI R3, R102.reuse, 0x7, R103 ;  /* 0x0000000766037819 */ /* 0x040fe20000010267 */
[----:B------:R-:W-:Y:S01]  /*2230*/  IMAD.IADD R5, R35, 0x1, R131 ;  /* 0x0000000123057824 */ /* 0x000fe200078e0283 */
[----:B------:R-:W-:Y:S01]  /*2240*/  SHF.L.U64.HI R31, R102, 0x6, R103 ;  /* 0x00000006661f7819 */ /* 0x000fe20000010267 */
[----:B------:R-:W-:Y:S01]  /*2250*/  IMAD.IADD R34, R45, 0x1, R35 ;  /* 0x000000012d227824 */ /* 0x000fe200078e0223 */
[----:B------:R-:W-:Y:S01]  /*2260*/  IADD3 R30, R9, R14, R199 ;  /* 0x0000000e091e7210 */ /* 0x000fe20007ffe0c7 */
[----:B------:R-:W-:Y:S01]  /*2270*/  IMAD.X R32, R5, 0x1, R93, P1 ;  /* 0x0000000105207824 */ /* 0x000fe200008e065d */
[----:B------:R-:W-:Y:S01]  /*2280*/  IADD3 R33, P1, R4, R92, RZ ;  /* 0x0000005c04217210 */ /* 0x000fe20007f3e0ff */
[----:B------:R-:W-:Y:S01]  /*2290*/  IMAD.WIDE.U32 R90, R113, R6, R90 ;  /* 0x00000006715a7225 */ /* 0x000fe200078e005a */
[----:B------:R-:W-:Y:S02]  /*22a0*/  IADD3 R28, R15, R14, R197 ;  /* 0x0000000e0f1c7210 */ /* 0x000fe40007ffe0c5 */
[----:B------:R-:W-:Y:S01]  /*22b0*/  SHF.L.U64.HI R15, R12, 0x7, R13 ;  /* 0x000000070c0f7819 */ /* 0x000fe2000001020d */
[----:B------:R-:W-:Y:S01]  /*22c0*/  IMAD.WIDE.U32 R88, R113, R6, R88 ;  /* 0x0000000671587225 */ /* 0x000fe200078e0058 */
[----:B------:R-:W-:-:S02]  /*22d0*/  SHF.L.U64.HI R11, R6, 0x5, R7 ;  /* 0x00000005060b7819 */ /* 0x000fc40000010207 */
[----:B------:R-:W-:Y:S01]  /*22e0*/  SHF.L.U64.HI R10, R6, 0x6, R7 ;  /* 0x00000006060a7819 */ /* 0x000fe20000010207 */
[----:B------:R-:W-:Y:S01]  /*22f0*/  IMAD.X R103, R34, 0x1, R41, P0 ;  /* 0x0000000122677824 */ /* 0x000fe200000e0629 */
[----:B------:R-:W-:Y:S01]  /*2300*/  SHF.L.U64.HI R9, R6, 0x7, R7 ;  /* 0x0000000706097819 */ /* 0x000fe20000010207 */
[C---:B------:R-:W-:Y:S01]  /*2310*/  IMAD.SHL.U32 R14, R12.reuse, 0x20, RZ ;  /* 0x000000200c0e7824 */ /* 0x040fe200078e00ff */
[----:B------:R-:W-:Y:S01]  /*2320*/  SHF.R.S32.HI R105, RZ, 0x3, R105 ;  /* 0x00000003ff697819 */ /* 0x000fe20000011469 */
[----:B------:R-:W-:Y:S02]  /*2330*/  IMAD.SHL.U32 R13, R12, 0x40, RZ ;  /* 0x000000400c0d7824 */ /* 0x000fe400078e00ff */
[C---:B------:R-:W-:Y:S02]  /*2340*/  IMAD.SHL.U32 R8, R6.reuse, 0x20, RZ ;  /* 0x0000002006087824 */ /* 0x040fe400078e00ff */
[----:B------:R-:W-:Y:S02]  /*2350*/  IMAD.SHL.U32 R7, R6, 0x40, RZ ;  /* 0x0000004006077824 */ /* 0x000fe400078e00ff */
[----:B------:R-:W-:Y:S01]  /*2360*/  IMAD.X R35, R32, 0x1, R93, P1 ;  /* 0x0000000120237824 */ /* 0x000fe200008e065d */
[----:B------:R-:W-:Y:S01]  /*2370*/  ISETP.GE.AND P1, PT, R187, UR4, PT ;  /* 0x00000004bb007c0c */ /* 0x000fe2000bf26270 */
[----:B------:R-:W-:-:S02]  /*2380*/  IMAD.IADD R36, R97, 0x1, R37 ;  /* 0x0000000161247824 */ /* 0x000fc400078e0225 */
[----:B------:R-:W-:Y:S02]  /*2390*/  IMAD.SHL.U32 R12, R12, 0x80, RZ ;  /* 0x000000800c0c7824 */ /* 0x000fe400078e00ff */
[----:B------:R-:W-:Y:S02]  /*23a0*/  IMAD.SHL.U32 R6, R6, 0x80, RZ ;  /* 0x0000008006067824 */ /* 0x000fe400078e00ff */
[----:B------:R-:W-:Y:S02]  /*23b0*/  IMAD.IADD R37, R37, 0x1, R95 ;  /* 0x0000000125257824 */ /* 0x000fe400078e025f */
[----:B------:R-:W-:Y:S02]  /*23c0*/  IMAD.IADD R38, R91, 0x1, R49 ;  /* 0x000000015b267824 */ /* 0x000fe400078e0231 */
[----:B------:R-:W-:Y:S02]  /*23d0*/  IMAD.IADD R104, R49, 0x1, R89 ;  /* 0x0000000131687824 */ /* 0x000fe400078e0259 */
[----:B------:R-:W-:-:S02]  /*23e0*/  IMAD.X R108, RZ, RZ, R103, P3 ;  /* 0x000000ffff6c7224 */ /* 0x000fc400018e0667 */
[----:B------:R-:W-:-:S07]  /*23f0*/  IMAD.IADD R109, R99, 0x1, R109 ;  /* 0x00000001636d7824 */ /* 0x000fce00078e026d */
.L_x_9501:
        /* <DEDUP_REMOVED lines=56> */
.L_x_9420:
[----:B------:R-:W-:Y:S05]  /*2780*/  BSYNC B1 ;  /* 0x0000000000017941 */ /* 0x000fea0003800000 */
.L_x_9419:
        /* <DEDUP_REMOVED lines=42> */
.L_x_9422:
[----:B------:R-:W-:Y:S05]  /*2a30*/  BSYNC B1 ;  /* 0x0000000000017941 */ /* 0x000fea0003800000 */
.L_x_9421:
        /* <DEDUP_REMOVED lines=48> */
.L_x_9424:
[----:B------:R-:W-:Y:S05]  /*2d40*/  BSYNC B1 ;  /* 0x0000000000017941 */ /* 0x000fea0003800000 */
.L_x_9423:
        /* <DEDUP_REMOVED lines=31> */
.L_x_9426:
[----:B------:R-:W-:Y:S05]  /*2f40*/  BSYNC B1 ;  /* 0x0000000000017941 */ /* 0x000fea0003800000 */
.L_x_9425:
        /* <DEDUP_REMOVED lines=35> */
.L_x_9427:
[----:B------:R-:W-:Y:S01]  /*3180*/  IMAD R110, R23, 0x8, R2 ;  /* 0x00000008176e7824 */ /* 0x000fe200078e0202 */
[----:B------:R-:W-:Y:S01]  /*3190*/  SHF.L.U32 R119, R188, 0x1f, RZ ;  /* 0x0000001fbc777819 */ /* 0x000fe200000006ff */
[----:B------:R-:W-:Y:S03]  /*31a0*/  BSSY B1, `(.L_x_9428) ;  /* 0x0000003000017945 */ /* 0x000fe60003800000 */
[----:B------:R-:W0:Y:S02]  /*31b0*/  SYNCS.PHASECHK.TRANS64.TRYWAIT P6, [R110+URZ+0x28890], R119 ;  /* 0x028890776e0075a7 */ /* 0x000e2400080c017f */
[----:B0-----:R-:W-:Y:S05]  /*31c0*/  @!P6 BRA `(.L_x_9429) ;  /* 0x000001c400e0e947 */ /* 0x001fea0003800000 */
.L_x_9770:
[----:B------:R-:W-:Y:S05]  /*31d0*/  BSYNC B1 ;  /* 0x0000000000017941 */ /* 0x000fea0003800000 */
.L_x_9428:
        /* <DEDUP_REMOVED lines=32> */
[----:B------:R-:W-:Y:S02]  /*33e0*/  IMAD.U32 R87, R163, 0x10000, RZ ;  /* 0x00010000a3577824 */ /* 0x000fe400078e00ff */
[----:B------:R-:W-:Y:S01]  /*33f0*/  FMUL.FTZ R167, R86, R165 ;  /* 0x000000a556a77220 */ /* 0x000fe20000410000 */
[C---:B------:R-:W-:Y:S01]  /*3400*/  FFMA.FTZ R168, R51.reuse, R164, -R168 ;  /* 0x000000a433a87223 */ /* 0x040fe200000108a8 */
[----:B------:R-:W-:Y:S01]  /*3410*/  FFMA.FTZ R85, R51, R166, R85 ;  /* 0x000000a633557223 */ /* 0x000fe20000010055 */
        /* <DEDUP_REMOVED lines=21> */
.L_x_9435:
[----:B------:R-:W-:Y:S05]  /*3570*/  BSYNC B3 ;  /* 0x0000000000037941 */ /* 0x000fea0003800000 */
.L_x_9434:
[----:B------:R-:W-:Y:S02]  /*3580*/  ULDC.64 UR4, c[0x0][0x2e8] ;  /* 0x0000ba0000047ab9 */ /* 0x000fe40000000a00 */
[----:B------:R-:W-:-:S04]  /*3590*/  LEA R80, P3, R81, UR4, 0x1 ;  /* 0x0000000451507c11 */ /* 0x000fc8000f8608ff */
[----:B------:R-:W-:-:S05]  /*35a0*/  LEA.HI.X R81, R81, UR5, R160, 0x1, P3 ;  /* 0x0000000551517c11 */ /* 0x000fca00098f0ca0 */
[----:B--2---:R1:W-:Y:S04]  /*35b0*/  STG.E.128 desc[UR40][R80.64], R48 ;  /* 0x0000003050007986 */ /* 0x0043e8000c101d28 */
.L_x_9433:
[----:B------:R-:W-:Y:S05]  /*35c0*/  BSYNC B2 ;  /* 0x0000000000027941 */ /* 0x000fea0003800000 */
.L_x_9432:
[----:B------:R-:W-:Y:S05]  /*35d0*/  @P1 BRA `(.L_x_9431) ;  /* 0x0000000000e41947 */ /* 0x000fea0003800000 */
        /* <DEDUP_REMOVED lines=52> */
.L_x_9437:
[----:B------:R-:W-:Y:S05]  /*3920*/  BSYNC B2 ;  /* 0x0000000000027941 */ /* 0x000fea0003800000 */
.L_x_9436:
[----:B------:R-:W-:Y:S02]  /*3930*/  ULDC.64 UR4, c[0x0][0x2e8] ;  /* 0x0000ba0000047ab9 */ /* 0x000fe40000000a00 */
[----:B------:R-:W-:-:S04]  /*3940*/  LEA R76, P3, R157, UR4, 0x1 ;  /* 0x000000049d4c7c11 */ /* 0x000fc8000f8608ff */
[----:B------:R-:W-:-:S05]  /*3950*/  LEA.HI.X R77, R157, UR5, R158, 0x1, P3 ;  /* 0x000000059d4d7c11 */ /* 0x000fca00098f0c9e */
[----:B--2---:R2:W-:Y:S04]  /*3960*/  STG.E.128 desc[UR40][R76.64], R48 ;  /* 0x000000304c007986 */ /* 0x0045e8000c101d28 */
.L_x_9431:
[----:B------:R-:W-:Y:S05]  /*3970*/  BSYNC B1 ;  /* 0x0000000000017941 */ /* 0x000fea0003800000 */
.L_x_9430:
        /* <DEDUP_REMOVED lines=58> */
.L_x_9443:
[----:B------:R-:W-:Y:S05]  /*3d20*/  BSYNC B3 ;  /* 0x0000000000037941 */ /* 0x000fea0003800000 */
.L_x_9442:
[----:B------:R-:W-:Y:S02]  /*3d30*/  ULDC.64 UR4, c[0x0][0x2e8] ;  /* 0x0000ba0000047ab9 */ /* 0x000fe40000000a00 */
[----:B------:R-:W-:-:S04]  /*3d40*/  LEA R72, P3, R78, UR4, 0x1 ;  /* 0x000000044e487c11 */ /* 0x000fc8000f8608ff */
[----:B------:R-:W-:-:S05]  /*3d50*/  LEA.HI.X R73, R78, UR5, R79, 0x1, P3 ;  /* 0x000000054e497c11 */ /* 0x000fca00098f0c4f */
[----:B--2---:R2:W-:Y:S04]  /*3d60*/  STG.E.128 desc[UR40][R72.64], R48 ;  /* 0x0000003048007986 */ /* 0x0045e8000c101d28 */
.L_x_9441:
[----:B------:R-:W-:Y:S05]  /*3d70*/  BSYNC B2 ;  /* 0x0000000000027941 */ /* 0x000fea0003800000 */
.L_x_9440:
        /* <DEDUP_REMOVED lines=53> */
.L_x_9445:
[----:B------:R-:W-:Y:S05]  /*40d0*/  BSYNC B2 ;  /* 0x0000000000027941 */ /* 0x000fea0003800000 */
.L_x_9444:
[----:B------:R-:W-:Y:S02]  /*40e0*/  ULDC.64 UR4, c[0x0][0x2e8] ;  /* 0x0000ba0000047ab9 */ /* 0x000fe40000000a00 */
[----:B------:R-:W-:-:S04]  /*40f0*/  LEA R68, P3, R78, UR4, 0x1 ;  /* 0x000000044e447c11 */ /* 0x000fc8000f8608ff */
[----:B------:R-:W-:-:S05]  /*4100*/  LEA.HI.X R69, R78, UR5, R81, 0x1, P3 ;  /* 0x000000054e457c11 */ /* 0x000fca00098f0c51 */
[----:B--2---:R3:W-:Y:S04]  /*4110*/  STG.E.128 desc[UR40][R68.64], R48 ;  /* 0x0000003044007986 */ /* 0x0047e8000c101d28 */
.L_x_9439:
[----:B------:R-:W-:Y:S05]  /*4120*/  BSYNC B1 ;  /* 0x0000000000017941 */ /* 0x000fea0003800000 */
.L_x_9438:
        /* <DEDUP_REMOVED lines=59> */
.L_x_9451:
[----:B------:R-:W-:Y:S05]  /*44e0*/  BSYNC B3 ;  /* 0x0000000000037941 */ /* 0x000fea0003800000 */
.L_x_9450:
[----:B------:R-:W-:Y:S02]  /*44f0*/  ULDC.64 UR4, c[0x0][0x2e8] ;  /* 0x0000ba0000047ab9 */ /* 0x000fe40000000a00 */
[----:B------:R-:W-:-:S04]  /*4500*/  LEA R64, P3, R72, UR4, 0x1 ;  /* 0x0000000448407c11 */ /* 0x000fc8000f8608ff */
[----:B------:R-:W-:-:S05]  /*4510*/  LEA.HI.X R65, R72, UR5, R77, 0x1, P3 ;  /* 0x0000000548417c11 */ /* 0x000fca00098f0c4d */
[----:B--2---:R4:W-:Y:S04]  /*4520*/  STG.E.128 desc[UR40][R64.64], R48 ;  /* 0x0000003040007986 */ /* 0x0049e8000c101d28 */
.L_x_9449:
[----:B------:R-:W-:Y:S05]  /*4530*/  BSYNC B2 ;  /* 0x0000000000027941 */ /* 0x000fea0003800000 */
.L_x_9448:
        /* <DEDUP_REMOVED lines=53> */
.L_x_9453:
[----:B------:R-:W-:Y:S05]  /*4890*/  BSYNC B2 ;  /* 0x0000000000027941 */ /* 0x000fea0003800000 */
.L_x_9452:
[----:B------:R-:W-:Y:S02]  /*48a0*/  ULDC.64 UR4, c[0x0][0x2e8] ;  /* 0x0000ba0000047ab9 */ /* 0x000fe40000000a00 */
[----:B------:R-:W-:-:S04]  /*48b0*/  LEA R60, P3, R68, UR4, 0x1 ;  /* 0x00000004443c7c11 */ /* 0x000fc8000f8608ff */
[----:B------:R-:W-:-:S05]  /*48c0*/  LEA.HI.X R61, R68, UR5, R73, 0x1, P3 ;  /* 0x00000005443d7c11 */ /* 0x000fca00098f0c49 */
[----:B--2---:R1:W-:Y:S04]  /*48d0*/  STG.E.128 desc[UR40][R60.64], R48 ;  /* 0x000000303c007986 */ /* 0x0043e8000c101d28 */
.L_x_9447:
[----:B------:R-:W-:Y:S05]  /*48e0*/  BSYNC B1 ;  /* 0x0000000000017941 */ /* 0x000fea0003800000 */
.L_x_9446:
        /* <DEDUP_REMOVED lines=56> */
.L_x_9458:
[----:B------:R-:W-:Y:S05]  /*4c70*/  BSYNC B2 ;  /* 0x0000000000027941 */ /* 0x000fea0003800000 */
.L_x_9457:
[----:B------:R-:W-:Y:S01]  /*4c80*/  ULDC.64 UR4, c[0x0][0x2e8] ;  /* 0x0000ba0000047ab9 */ /* 0x000fe20000000a00 */
[----:B------:R-:W-:Y:S01]  /*4c90*/  IMAD.X R57, R122, 0x1, R41, P3 ;  /* 0x000000017a397824 */ /* 0x000fe200018e0629 */
[----:B------:R-:W-:-:S04]  /*4ca0*/  LEA R56, P3, R64, UR4, 0x1 ;  /* 0x0000000440387c11 */ /* 0x000fc8000f8608ff */
[----:B------:R-:W-:-:S05]  /*4cb0*/  LEA.HI.X R57, R64, UR5, R57, 0x1, P3 ;  /* 0x0000000540397c11 */ /* 0x000fca00098f0c39 */
[----:B--2---:R1:W-:Y:S04]  /*4cc0*/  STG.E.128 desc[UR40][R56.64], R48 ;  /* 0x0000003038007986 */ /* 0x0043e8000c101d28 */
.L_x_9456:
[----:B------:R-:W-:Y:S05]  /*4cd0*/  BSYNC B1 ;  /* 0x0000000000017941 */ /* 0x000fea0003800000 */
.L_x_9455:
        /* <DEDUP_REMOVED lines=52> */
.L_x_9460:
[----:B------:R-:W-:Y:S05]  /*5020*/  BSYNC B1 ;  /* 0x0000000000017941 */ /* 0x000fea0003800000 */
.L_x_9459:
[----:B------:R-:W-:Y:S01]  /*5030*/  ULDC.64 UR4, c[0x0][0x2e8] ;  /* 0x0000ba0000047ab9 */ /* 0x000fe20000000a00 */
[----:B------:R-:W-:Y:S01]  /*5040*/  IMAD.X R53, R122, 0x1, R107, P3 ;  /* 0x000000017a357824 */ /* 0x000fe200018e066b */
[----:B------:R-:W-:-:S04]  /*5050*/  LEA R52, P3, R60, UR4, 0x1 ;  /* 0x000000043c347c11 */ /* 0x000fc8000f8608ff */
[----:B------:R-:W-:-:S05]  /*5060*/  LEA.HI.X R53, R60, UR5, R53, 0x1, P3 ;  /* 0x000000053c357c11 */ /* 0x000fca00098f0c35 */
[----:B--2---:R1:W-:Y:S01]  /*5070*/  STG.E.128 desc[UR40][R52.64], R48 ;  /* 0x0000003034007986 */ /* 0x0043e2000c101d28 */
[----:B------:R-:W-:Y:S05]  /*5080*/  BRA `(.L_x_9454) ;  /* 0x00000030006c7947 */ /* 0x000fea0003800000 */
.L_x_9418:
        /* <DEDUP_REMOVED lines=84> */
.L_x_9462:
[----:B------:R-:W-:Y:S05]  /*55d0*/  BSYNC B1 ;  /* 0x0000000000017941 */ /* 0x000fea0003800000 */
.L_x_9461:
        /* <DEDUP_REMOVED lines=67> */
.L_x_9463:
        /* <DEDUP_REMOVED lines=9> */
.L_x_9771:
[----:B------:R-:W-:Y:S05]  /*5aa0*/  BSYNC B1 ;  /* 0x0000000000017941 */ /* 0x000fea0003800000 */
.L_x_9464:
        /* <DEDUP_REMOVED lines=33> */
[----:B------:R-:W-:Y:S01]  /*5cc0*/  SHF.R.U32.HI R163, RZ, 0x10, R49 ;  /* 0x00000010ffa37819 */ /* 0x000fe20000011631 */
[----:B------:R-:W-:Y:S01]  /*5cd0*/  IMAD.U32 R171, R87, 0x10000, RZ ;  /* 0x0001000057ab7824 */ /* 0x000fe200078e00ff */
[----:B------:R-:W-:Y:S02]  /*5ce0*/  PRMT R168, R136, 0x5432, R168 ;  /* 0x0000543288a87816 */ /* 0x000fe400000000a8 */
[----:B------:R-:W-:Y:S02]  /*5cf0*/  SHF.R.U32.HI R166, RZ, 0x10, R51 ;  /* 0x00000010ffa67819 */ /* 0x000fe40000011633 */
[----:B------:R-:W-:Y:S01]  /*5d00*/  PRMT R173, R173, 0x5410, R163 ;  /* 0x00005410adad7816 */ /* 0x000fe200000000a3 */
[----:B------:R-:W-:Y:S01]  /*5d10*/  IMAD.U32 R174, R168, 0x10000, RZ ;  /* 0x00010000a8ae7824 */ /* 0x000fe200078e00ff */
[----:B------:R-:W-:-:S02]  /*5d20*/  SHF.R.U64 R54, R54, 0x10, R55 ;  /* 0x0000001036367819 */ /* 0x000fc40000001237 */
[----:B------:R-:W-:Y:S01]  /*5d30*/  SHF.R.U32.HI R167, RZ, 0x10, R55 ;  /* 0x00000010ffa77819 */ /* 0x000fe20000011637 */
[----:B-1----:R-:W-:Y:S01]  /*5d40*/  IMAD.U32 R55, R81, 0x10000, RZ ;  /* 0x0001000051377824 */ /* 0x002fe200078e00ff */
[----:B------:R-:W-:Y:S01]  /*5d50*/  PRMT R163, R134, 0x5432, R166 ;  /* 0x0000543286a37816 */ /* 0x000fe200000000a6 */
[----:B------:R-:W-:Y:S01]  /*5d60*/  IMAD.U32 R166, R173, 0x10000, RZ ;  /* 0x00010000ada67824 */ /* 0x000fe200078e00ff */
[----:B------:R-:W-:Y:S01]  /*5d70*/  SHF.R.U64 R164, R50, 0x10, R51 ;  /* 0x0000001032a47819 */ /* 0x000fe20000001233 */
[----:B------:R-:W-:Y:S01]  /*5d80*/  FMUL.FTZ R176, R169, R174 ;  /* 0x000000aea9b07220 */ /* 0x000fe20000410000 */
[----:B------:R-:W-:Y:S01]  /*5d90*/  SHF.R.U64 R165, R52, 0x10, R53 ;  /* 0x0000001034a57819 */ /* 0x000fe20000001235 */
[----:B------:R-:W-:Y:S01]  /*5da0*/  IMAD.U32 R53, R86, 0x10000, RZ ;  /* 0x0001000056357824 */ /* 0x000fe200078e00ff */
[----:B------:R-:W-:Y:S01]  /*5db0*/  LOP3.LUT R51, R81, 0xffff0000, RZ, 0xc0, !PT ;  /* 0xffff000051337812 */ /* 0x000fe200078ec0ff */
[----:B------:R-:W-:Y:S01]  /*5dc0*/  IMAD.U32 R81, R83, 0x10000, RZ ;  /* 0x0001000053517824 */ /* 0x000fe200078e00ff */
[----:B------:R-:W-:Y:S01]  /*5dd0*/  LOP3.LUT R85, R85, 0xffff0000, RZ, 0xc0, !PT ;  /* 0xffff000055557812 */ /* 0x000fe200078ec0ff */
[----:B------:R-:W-:Y:S01]  /*5de0*/  IMAD.U32 R50, R82, 0x10000, RZ ;  /* 0x0001000052327824 */ /* 0x000fe200078e00ff */
[----:B------:R-:W-:-:S02]  /*5df0*/  LOP3.LUT R52, R83, 0xffff0000, RZ, 0xc0, !PT ;  /* 0xffff000053347812 */ /* 0x000fc400078ec0ff */
[----:B------:R-:W-:Y:S02]  /*5e00*/  LOP3.LUT R168, R168, 0xffff0000, RZ, 0xc0, !PT ;  /* 0xffff0000a8a87812 */ /* 0x000fe400078ec0ff */
[----:B------:R-:W-:Y:S01]  /*5e10*/  LOP3.LUT R83, R87, 0xffff0000, RZ, 0xc0, !PT ;  /* 0xffff000057537812 */ /* 0x000fe200078ec0ff */
[-C--:B------:R-:W-:Y:S01]  /*5e20*/  FFMA.FTZ R87, R55, R166.reuse, -R176 ;  /* 0x000000a637577223 */ /* 0x080fe200000108b0 */
[----:B------:R-:W-:Y:S01]  /*5e30*/  PRMT R167, R170, 0x5410, R167 ;  /* 0x00005410aaa77816 */ /* 0x000fe200000000a7 */
[----:B------:R-:W-:Y:S01]  /*5e40*/  FMUL.FTZ R170, R169, R166 ;  /* 0x000000a6a9aa7220 */ /* 0x000fe20000410000 */
[----:B------:R-:W-:Y:S01]  /*5e50*/  LOP3.LUT R166, R173, 0xffff0000, RZ, 0xc0, !PT ;  /* 0xffff0000ada67812 */ /* 0x000fe200078ec0ff */
[----:B------:R-:W-:Y:S01]  /*5e60*/  FMUL.FTZ R178, R85, R168 ;  /* 0x000000a855b27220 */ /* 0x000fe20000410000 */
[----:B------:R-:W-:Y:S01]  /*5e70*/  SHF.R.U64 R162, R48, 0x10, R49 ;  /* 0x0000001030a27819 */ /* 0x000fe20000001231 */
[----:B------:R-:W-:Y:S02]  /*5e80*/  IMAD.U32 R176, R167, 0x10000, RZ ;  /* 0x00010000a7b07824 */ /* 0x000fe400078e00ff */
[----:B------:R-:W-:Y:S01]  /*5e90*/  FFMA.FTZ R55, R55, R174, R170 ;  /* 0x000000ae37377223 */ /* 0x000fe200000100aa */
[----:B------:R-:W-:Y:S01]  /*5ea0*/  IMAD.U32 R170, R163, 0x10000, RZ ;  /* 0x00010000a3aa7824 */ /* 0x000fe200078e00ff */
[----:B------:R-:W-:Y:S01]  /*5eb0*/  LOP3.LUT R167, R167, 0xffff0000, RZ, 0xc0, !PT ;  /* 0xffff0000a7a77812 */ /* 0x000fe200078ec0ff */
[-C--:B------:R-:W-:Y:S01]  /*5ec0*/  FMUL.FTZ R174, R85, R166.reuse ;  /* 0x000000a655ae7220 */ /* 0x080fe20000410000 */
[----:B------:R-:W-:Y:S01]  /*5ed0*/  FFMA.FTZ R166, R51, R166, -R178 ;  /* 0x000000a633a67223 */ /* 0x000fe200000108b2 */
[C---:B------:R-:W-:Y:S01]  /*5ee0*/  FMUL.FTZ R178, R171.reuse, R176 ;  /* 0x000000b0abb27220 */ /* 0x040fe20000410000 */
[----:B------:R-:W-:Y:S01]  /*5ef0*/  PRMT R162, R138, 0x5432, R162 ;  /* 0x000054328aa27816 */ /* 0x000fe200000000a2 */
[----:B------:R-:W-:Y:S01]  /*5f00*/  FMUL.FTZ R171, R171, R170 ;  /* 0x000000aaabab7220 */ /* 0x000fe20000410000 */
[----:B------:R-:W-:Y:S01]  /*5f10*/  LOP3.LUT R163, R163, 0xffff0000, RZ, 0xc0, !PT ;  /* 0xffff0000a3a37812 */ /* 0x000fe200078ec0ff */
[----:B------:R-:W-:Y:S01]  /*5f20*/  FMUL.FTZ R169, R83, R167 ;  /* 0x000000a753a97220 */ /* 0x000fe20000410000 */
[----:B------:R-:W-:Y:S01]  /*5f30*/  PRMT R172, R172, 0x5410, R165 ;  /* 0x00005410acac7816 */ /* 0x000fe200000000a5 */
[----:B------:R-:W-:Y:S01]  /*5f40*/  FFMA.FTZ R168, R51, R168, R174 ;  /* 0x000000a833a87223 */ /* 0x000fe200000100ae */
[C---:B------:R-:W-:Y:S01]  /*5f50*/  FFMA.FTZ R51, R81.reuse, R170, -R178 ;  /* 0x000000aa51337223 */ /* 0x040fe200000108b2 */
[----:B------:R-:W-:Y:S01]  /*5f60*/  FFMA.FTZ R81, R81, R176, R171 ;  /* 0x000000b051517223 */ /* 0x000fe200000100ab */
[----:B------:R-:W-:-:S02]  /*5f70*/  IMAD.U32 R49, R84, 0x10000, RZ ;  /* 0x0001000054317824 */ /* 0x000fc400078e00ff */
[-C--:B------:R-:W-:Y:S01]  /*5f80*/  FMUL.FTZ R171, R83, R163.reuse ;  /* 0x000000a353ab7220 */ /* 0x080fe20000410000 */
[----:B------:R-:W-:Y:S02]  /*5f90*/  IMAD.U32 R85, R162, 0x10000, RZ ;  /* 0x00010000a2557824 */ /* 0x000fe400078e00ff */
[----:B------:R-:W-:Y:S01]  /*5fa0*/  FFMA.FTZ R170, R52, R163, -R169 ;  /* 0x000000a334aa7223 */ /* 0x000fe200000108a9 */
        /* <DEDUP_REMOVED lines=10> */
[----:B------:R-:W-:Y:S01]  /*6050*/  PRMT R54, R132, 0x5432, R54 ;  /* 0x0000543284367816 */ /* 0x000fe20000000036 */
[----:B------:R-:W-:Y:S01]  /*6060*/  FFMA.FTZ R162, R48, R165, R162 ;  /* 0x000000a530a27223 */ /* 0x000fe200000100a2 */
[----:B------:R-:W-:Y:S01]  /*6070*/  FMUL.FTZ R165, R84, R83 ;  /* 0x0000005354a57220 */ /* 0x000fe20000410000 */
[----:B------:R-:W-:Y:S01]  /*6080*/  FFMA.FTZ R169, R48, R85, -R169 ;  /* 0x0000005530a97223 */ /* 0x000fe200000108a9 */
[----:B------:R-:W-:Y:S01]  /*6090*/  FFMA.FTZ R84, R80, R83, -R49 ;  /* 0x0000005350547223 */ /* 0x000fe20000010831 */
        /* <DEDUP_REMOVED lines=9> */
[----:B------:R-:W-:Y:S01]  /*6130*/  FMUL.FTZ R53, R86, R85 ;  /* 0x0000005556357220 */ /* 0x000fe20000410000 */
[----:B------:R-:W-:Y:S01]  /*6140*/  FFMA.FTZ R52, R52, R167, R171 ;  /* 0x000000a734347223 */ /* 0x000fe200000100ab */
[----:B------:R-:W-:Y:S01]  /*6150*/  FMUL.FTZ R86, R86, R49 ;  /* 0x0000003156567220 */ /* 0x000fe20000410000 */
[C---:B------:R-:W-:Y:S01]  /*6160*/  FFMA.FTZ R163, R50.reuse, R48, -R163 ;  /* 0x0000003032a37223 */ /* 0x040fe200000108a3 */
[----:B------:R-:W-:Y:S01]  /*6170*/  FFMA.FTZ R54, R50, R83, R54 ;  /* 0x0000005332367223 */ /* 0x000fe20000010036 */
[----:B------:R-:W-:Y:S01]  /*6180*/  F2FP.BF16.F32.PACK_AB R87, R166, R87 ;  /* 0x00000057a657723e */ /* 0x000fe200000010ff */
[C---:B------:R-:W-:Y:S01]  /*6190*/  FFMA.FTZ R85, R82.reuse, R85, R86 ;  /* 0x0000005552557223 */ /* 0x040fe20000010056 */
[----:B------:R-:W-:Y:S01]  /*61a0*/  FFMA.FTZ R48, R82, R49, -R53 ;  /* 0x0000003152307223 */ /* 0x000fe20000010835 */
[----:B------:R-:W-:-:S02]  /*61b0*/  F2FP.BF16.F32.PACK_AB R55, R168, R55 ;  /* 0x00000037a837723e */ /* 0x000fc400000010ff */
[----:B------:R-:W-:Y:S01]  /*61c0*/  F2FP.BF16.F32.PACK_AB R52, R52, R81 ;  /* 0x000000513434723e */ /* 0x000fe200000010ff */
[----:B------:R-:W-:Y:S01]  /*61d0*/  IMAD.MOV.U32 R81, RZ, RZ, R87 ;  /* 0x000000ffff517224 */ /* 0x000fe200078e0057 */
[----:B------:R-:W-:Y:S02]  /*61e0*/  F2FP.BF16.F32.PACK_AB R80, R84, R169 ;  /* 0x000000a95450723e */ /* 0x000fe400000010ff */
[----:B------:R-:W-:Y:S01]  /*61f0*/  F2FP.BF16.F32.PACK_AB R86, R85, R54 ;  /* 0x000000365556723e */ /* 0x000fe200000010ff */
[----:B------:R-:W-:Y:S01]  /*6200*/  IMAD.MOV.U32 R85, RZ, RZ, R55 ;  /* 0x000000ffff557224 */ /* 0x000fe200078e0037 */
[----:B------:R-:W-:Y:S01]  /*6210*/  F2FP.BF16.F32.PACK_AB R83, R170, R51 ;  /* 0x00000033aa53723e */ /* 0x000fe200000010ff */
[----:B------:R-:W-:Y:S01]  /*6220*/  IMAD.MOV.U32 R87, RZ, RZ, R52 ;  /* 0x000000ffff577224 */ /* 0x000fe200078e0034 */
[----:B------:R-:W-:Y:S02]  /*6230*/  F2FP.BF16.F32.PACK_AB R84, R165, R162 ;  /* 0x000000a2a554723e */ /* 0x000fe400000010ff */
[----:B------:R-:W-:-:S07]  /*6240*/  F2FP.BF16.F32.PACK_AB R82, R48, R163 ;  /* 0x000000a33052723e */ /* 0x000fce00000010ff */
.L_x_9469:
[----:B------:R-:W-:Y:S05]  /*6250*/  BSYNC B2 ;  /* 0x0000000000027941 */ /* 0x000fea0003800000 */
.L_x_9468:
        /* <DEDUP_REMOVED lines=11> */
.L_x_9467:
[----:B------:R-:W-:Y:S05]  /*6310*/  BSYNC B1 ;  /* 0x0000000000017941 */ /* 0x000fea0003800000 */
.L_x_9466:
        /* <DEDUP_REMOVED lines=20> */
[----:B------:R-:W-:Y:S01]  /*6460*/  LOP3.LUT R48, R49, R230, RZ, 0x3c, !PT ;  /* 0x000000e631307212 */ /* 0x000fe200078e3cff */
[----:B------:R-:W-:-:S03]  /*6470*/  IMAD R49, R23, 0x4000, R30 ;  /* 0x0000400017317824 */ /* 0x000fc600078e021e */
[----:B------:R-:W-:Y:S01]  /*6480*/  LOP3.LUT R50, R50, 0x7fffe000, RZ, 0xc0, !PT ;  /* 0x7fffe00032327812 */ /* 0x000fe200078ec0ff */
[----:B------:R-:W-:-:S03]  /*6490*/  IMAD R49, R49, 0x2, R2 ;  /* 0x0000000231317824 */ /* 0x000fc600078e0202 */
[----:B------:R-:W-:-:S05]  /*64a0*/  IADD3 R48, R48, R50, R199 ;  /* 0x0000003230307210 */ /* 0x000fca0007ffe0c7 */
[----:B------:R-:W-:-:S04]  /*64b0*/  IMAD R51, R23, 0x4000, R48 ;  /* 0x0000400017337824 */ /* 0x000fc800078e0230 */
[----:B------:R-:W-:Y:S02]  /*64c0*/  IMAD R52, R51, 0x2, R2 ;  /* 0x0000000233347824 */ /* 0x000fe400078e0202 */
        /* <DEDUP_REMOVED lines=13> */
[----:B------:R-:W-:Y:S01]  /*65a0*/  IMAD.U32 R63, R53, 0x10000, RZ ;  /* 0x00010000353f7824 */ /* 0x000fe200078e00ff */
[----:B------:R-:W-:Y:S01]  /*65b0*/  LOP3.LUT R59, R55, 0xffff0000, RZ, 0xc0, !PT ;  /* 0xffff0000373b7812 */ /* 0x000fe200078ec0ff */
[----:B------:R-:W-:Y:S01]  /*65c0*/  IMAD.U32 R55, R161, 0x10000, RZ ;  /* 0x00010000a1377824 */ /* 0x000fe200078e00ff */
[----:B------:R-:W-:Y:S01]  /*65d0*/  LOP3.LUT R86, R53, 0xffff0000, RZ, 0xc0, !PT ;  /* 0xffff000035567812 */ /* 0x000fe200078ec0ff */
[----:B------:R-:W-:Y:S01]  /*65e0*/  IMAD.U32 R53, R157, 0x10000, RZ ;  /* 0x000100009d357824 */ /* 0x000fe200078e00ff */
[----:B------:R-:W-:Y:S01]  /*65f0*/  PRMT R158, R158, 0x5410, R125 ;  /* 0x000054109e9e7816 */ /* 0x000fe2000000007d */
[----:B------:R-:W-:Y:S01]  /*6600*/  FMUL.FTZ R125, R63, R55 ;  /* 0x000000373f7d7220 */ /* 0x000fe20000410000 */
[----:B------:R-:W-:Y:S01]  /*6610*/  SHF.R.U64 R151, R60, 0x10, R61 ;  /* 0x000000103c977819 */ /* 0x000fe2000000123d */
[----:B------:R-:W-:Y:S01]  /*6620*/  IMAD.U32 R60, R49, 0x10000, RZ ;  /* 0x00010000313c7824 */ /* 0x000fe200078e00ff */
[----:B------:R-:W-:Y:S01]  /*6630*/  PRMT R159, R159, 0x5410, R124 ;  /* 0x000054109f9f7816 */ /* 0x000fe2000000007c */
[-C--:B------:R-:W-:Y:S01]  /*6640*/  FMUL.FTZ R63, R63, R53.reuse ;  /* 0x000000353f3f7220 */ /* 0x080fe20000410000 */
[----:B------:R-:W-:Y:S01]  /*6650*/  PRMT R155, R155, 0x5410, R152 ;  /* 0x000054109b9b7816 */ /* 0x000fe20000000098 */
[----:B------:R-:W-:Y:S01]  /*6660*/  FFMA.FTZ R53, R60, R53, -R125 ;  /* 0x000000353c357223 */ /* 0x000fe2000001087d */
[----:B------:R-:W-:Y:S01]  /*6670*/  LOP3.LUT R161, R161, 0xffff0000, RZ, 0xc0, !PT ;  /* 0xffff0000a1a17812 */ /* 0x000fe200078ec0ff */
[----:B------:R-:W-:-:S02]  /*6680*/  IMAD.U32 R124, R159, 0x10000, RZ ;  /* 0x000100009f7c7824 */ /* 0x000fc400078e00ff */
[----:B------:R-:W-:Y:S01]  /*6690*/  FFMA.FTZ R55, R60, R55, R63 ;  /* 0x000000373c377223 */ /* 0x000fe2000001003f */
[----:B------:R-:W-:Y:S01]  /*66a0*/  IMAD.U32 R63, R155, 0x10000, RZ ;  /* 0x000100009b3f7824 */ /* 0x000fe200078e00ff */
[----:B------:R-:W-:Y:S01]  /*66b0*/  LOP3.LUT R61, R49, 0xffff0000, RZ, 0xc0, !PT ;  /* 0xffff0000313d7812 */ /* 0x000fe200078ec0ff */
[----:B------:R-:W-:Y:S01]  /*66c0*/  FMUL.FTZ R150, R86, R161 ;  /* 0x000000a156967220 */ /* 0x000fe20000410000 */
[----:B------:R-:W-:Y:S01]  /*66d0*/  LOP3.LUT R157, R157, 0xffff0000, RZ, 0xc0, !PT ;  /* 0xffff00009d9d7812 */ /* 0x000fe200078ec0ff */
[CC--:B------:R-:W-:Y:S01]  /*66e0*/  FMUL.FTZ R125, R87.reuse, R124.reuse ;  /* 0x0000007c577d7220 */ /* 0x0c0fe20000410000 */
[----:B------:R-:W-:Y:S01]  /*66f0*/  SHF.R.U64 R163, R56, 0x10, R57 ;  /* 0x0000001038a37819 */ /* 0x000fe20000001239 */
[----:B------:R-:W-:Y:S01]  /*6700*/  FMUL.FTZ R87, R87, R63 ;  /* 0x0000003f57577220 */ /* 0x000fe20000410000 */
[----:B------:R-:W-:Y:S01]  /*6710*/  LOP3.LUT R159, R159, 0xffff0000, RZ, 0xc0, !PT ;  /* 0xffff00009f9f7812 */ /* 0x000fe200078ec0ff */
[-C--:B------:R-:W-:Y:S01]  /*6720*/  FFMA.FTZ R60, R61, R157.reuse, -R150 ;  /* 0x0000009d3d3c7223 */ /* 0x080fe20000010896 */
[----:B------:R-:W-:Y:S01]  /*6730*/  PRMT R160, R160, 0x5410, R151 ;  /* 0x00005410a0a07816 */ /* 0x000fe20000000097 */
[----:B------:R-:W-:Y:S01]  /*6740*/  FMUL.FTZ R86, R86, R157 ;  /* 0x0000009d56567220 */ /* 0x000fe20000410000 */
[----:B------:R-:W-:Y:S01]  /*6750*/  LOP3.LUT R155, R155, 0xffff0000, RZ, 0xc0, !PT ;  /* 0xffff00009b9b7812 */ /* 0x000fe200078ec0ff */
[C---:B------:R-:W-:Y:S01]  /*6760*/  FFMA.FTZ R150, R62.reuse, R63, -R125 ;  /* 0x0000003f3e967223 */ /* 0x040fe2000001087d */
[----:B------:R-:W-:Y:S01]  /*6770*/  LOP3.LUT R58, R51, 0xffff0000, RZ, 0xc0, !PT ;  /* 0xffff0000333a7812 */ /* 0x000fe200078ec0ff */
[----:B------:R-:W-:Y:S01]  /*6780*/  FFMA.FTZ R124, R62, R124, R87 ;  /* 0x0000007c3e7c7223 */ /* 0x000fe20000010057 */
[----:B------:R-:W-:Y:S01]  /*6790*/  PRMT R156, R156, 0x5410, R163 ;  /* 0x000054109c9c7816 */ /* 0x000fe200000000a3 */
[----:B------:R-:W-:Y:S01]  /*67a0*/  FMUL.FTZ R63, R59, R159 ;  /* 0x0000009f3b3f7220 */ /* 0x000fe20000410000 */
[----:B------:R-:W-:-:S02]  /*67b0*/  IMAD.U32 R57, R52, 0x10000, RZ ;  /* 0x0001000034397824 */ /* 0x000fc400078e00ff */
[----:B------:R-:W-:Y:S01]  /*67c0*/  FFMA.FTZ R86, R61, R161, R86 ;  /* 0x000000a13d567223 */ /* 0x000fe20000010056 */
[----:B------:R-:W-:Y:S02]  /*67d0*/  IMAD.U32 R62, R160, 0x10000, RZ ;  /* 0x00010000a03e7824 */ /* 0x000fe400078e00ff */
[-C--:B------:R-:W-:Y:S01]  /*67e0*/  FMUL.FTZ R125, R59, R155.reuse ;  /* 0x0000009b3b7d7220 */ /* 0x080fe20000410000 */
[----:B------:R-:W-:Y:S02]  /*67f0*/  IMAD.U32 R61, R156, 0x10000, RZ ;  /* 0x000100009c3d7824 */ /* 0x000fe400078e00ff */
[----:B------:R-:W-:Y:S01]  /*6800*/  FFMA.FTZ R155, R58, R155, -R63 ;  /* 0x0000009b3a9b7223 */ /* 0x000fe2000001083f */
[----:B------:R-:W-:Y:S01]  /*6810*/  IMAD.U32 R56, R48, 0x10000, RZ ;  /* 0x0001000030387824 */ /* 0x000fe200078e00ff */
[----:B------:R-:W-:Y:S01]  /*6820*/  LOP3.LUT R52, R52, 0xffff0000, RZ, 0xc0, !PT ;  /* 0xffff000034347812 */ /* 0x000fe200078ec0ff */
[C---:B------:R-:W-:Y:S01]  /*6830*/  FMUL.FTZ R87, R57.reuse, R62 ;  /* 0x0000003e39577220 */ /* 0x040fe20000410000 */
[----:B------:R-:W-:Y:S01]  /*6840*/  LOP3.LUT R63, R160, 0xffff0000, RZ, 0xc0, !PT ;  /* 0xffff0000a03f7812 */ /* 0x000fe200078ec0ff */
[----:B------:R-:W-:Y:S01]  /*6850*/  FMUL.FTZ R57, R57, R61 ;  /* 0x0000003d39397220 */ /* 0x000fe20000410000 */
[----:B------:R-:W-:Y:S01]  /*6860*/  LOP3.LUT R59, R156, 0xffff0000, RZ, 0xc0, !PT ;  /* 0xffff00009c3b7812 */ /* 0x000fe200078ec0ff */
[----:B------:R-:W-:Y:S01]  /*6870*/  FFMA.FTZ R159, R58, R159, R125 ;  /* 0x0000009f3a9f7223 */ /* 0x000fe2000001007d */
[----:B------:R-:W-:Y:S01]  /*6880*/  PRMT R154, R154, 0x5410, R153 ;  /* 0x000054109a9a7816 */ /* 0x000fe20000000099 */
[----:B------:R-:W-:Y:S01]  /*6890*/  FFMA.FTZ R87, R56, R61, -R87 ;  /* 0x0000003d38577223 */ /* 0x000fe20000010857 */
        /* <DEDUP_REMOVED lines=8> */
[----:B------:R-:W-:Y:S01]  /*6920*/  FFMA.FTZ R57, R56, R62, R57 ;  /* 0x0000003e38397223 */ /* 0x000fe20000010039 */
[----:B------:R-:W-:Y:S01]  /*6930*/  LOP3.LUT R154, R154, 0xffff0000, RZ, 0xc0, !PT ;  /* 0xffff00009a9a7812 */ /* 0x000fe200078ec0ff */
[C---:B------:R-:W-:Y:S01]  /*6940*/  IMAD.U32 R56, R158.reuse, 0x10000, RZ ;  /* 0x000100009e387824 */ /* 0x040fe200078e00ff */
[----:B------:R-:W-:Y:S01]  /*6950*/  LOP3.LUT R158, R158, 0xffff0000, RZ, 0xc0, !PT ;  /* 0xffff00009e9e7812 */ /* 0x000fe200078ec0ff */
[C---:B------:R-:W-:Y:S01]  /*6960*/  FFMA.FTZ R58, R48.reuse, R59, -R125 ;  /* 0x0000003b303a7223 */ /* 0x040fe2000001087d */
[----:B------:R-:W-:Y:S01]  /*6970*/  FFMA.FTZ R48, R48, R63, R61 ;  /* 0x0000003f30307223 */ /* 0x000fe2000001003d */
[----:B------:R-:W-:Y:S01]  /*6980*/  FMUL.FTZ R59, R50, R52 ;  /* 0x00000034323b7220 */ /* 0x000fe20000410000 */
[----:B------:R-:W-:Y:S01]  /*6990*/  FMUL.FTZ R61, R54, R154 ;  /* 0x0000009a363d7220 */ /* 0x000fe20000410000 */
[----:B------:R-:W-:Y:S01]  /*69a0*/  FMUL.FTZ R62, R50, R56 ;  /* 0x00000038323e7220 */ /* 0x000fe20000410000 */
[----:B------:R-:W-:Y:S01]  /*69b0*/  FMUL.FTZ R50, R54, R158 ;  /* 0x0000009e36327220 */ /* 0x000fe20000410000 */
[----:B------:R-:W-:Y:S01]  /*69c0*/  FFMA.FTZ R59, R49, R56, R59 ;  /* 0x00000038313b7223 */ /* 0x000fe2000001003b */
[----:B------:R-:W-:Y:S01]  /*69d0*/  FFMA.FTZ R158, R51, R158, R61 ;  /* 0x0000009e339e7223 */ /* 0x000fe2000001003d */
[----:B------:R-:W-:Y:S01]  /*69e0*/  FFMA.FTZ R62, R49, R52, -R62 ;  /* 0x00000034313e7223 */ /* 0x000fe2000001083e */
[----:B------:R-:W-:Y:S01]  /*69f0*/  FFMA.FTZ R49, R51, R154, -R50 ;  /* 0x0000009a33317223 */ /* 0x000fe20000010832 */
[----:B------:R-:W-:-:S02]  /*6a00*/  F2FP.BF16.F32.PACK_AB R53, R60, R53 ;  /* 0x000000353c35723e */ /* 0x000fc400000010ff */
[----:B------:R-:W-:Y:S02]  /*6a10*/  F2FP.BF16.F32.PACK_AB R52, R58, R87 ;  /* 0x000000573a34723e */ /* 0x000fe400000010ff */
        /* <DEDUP_REMOVED lines=12> */
.L_x_9473:
[----:B------:R-:W-:Y:S05]  /*6ae0*/  BSYNC B2 ;  /* 0x0000000000027941 */ /* 0x000fea0003800000 */
.L_x_9472:
        /* <DEDUP_REMOVED lines=11> */
.L_x_9471:
[----:B------:R-:W-:Y:S05]  /*6ba0*/  BSYNC B1 ;  /* 0x0000000000017941 */ /* 0x000fea0003800000 */
.L_x_9470:
        /* <DEDUP_REMOVED lines=36> */
[--C-:B------:R-:W-:Y:S01]  /*6df0*/  SHF.R.U64 R85, R66, 0x10, R67.reuse ;  /* 0x0000001042557819 */ /* 0x100fe20000001243 */
[----:B------:R-:W-:Y:S01]  /*6e00*/  IMAD.U32 R80, R149, 0x10000, RZ ;  /* 0x0001000095507824 */ /* 0x000fe200078e00ff */
[----:B------:R-:W-:Y:S01]  /*6e10*/  SHF.R.U32.HI R82, RZ, 0x10, R67 ;  /* 0x00000010ff527819 */ /* 0x000fe20000011643 */
[----:B--2---:R-:W-:Y:S01]  /*6e20*/  IMAD.U32 R67, R53, 0x10000, RZ ;  /* 0x0001000035437824 */ /* 0x004fe200078e00ff */
[--C-:B------:R-:W-:Y:S01]  /*6e30*/  SHF.R.U32.HI R84, RZ, 0x10, R71.reuse ;  /* 0x00000010ff547819 */ /* 0x100fe20000011647 */
[----:B------:R-:W-:Y:S01]  /*6e40*/  IMAD.U32 R66, R52, 0x10000, RZ ;  /* 0x0001000034427824 */ /* 0x000fe200078e00ff */
[----:B------:R-:W-:Y:S01]  /*6e50*/  SHF.R.U64 R81, R70, 0x10, R71 ;  /* 0x0000001046517819 */ /* 0x000fe20000001247 */
        /* <DEDUP_REMOVED lines=8> */
[----:B------:R-:W-:Y:S01]  /*6ee0*/  IMAD.U32 R69, R55, 0x10000, RZ ;  /* 0x0001000037457824 */ /* 0x000fe200078e00ff */
[----:B------:R-:W-:Y:S01]  /*6ef0*/  LOP3.LUT R149, R149, 0xffff0000, RZ, 0xc0, !PT ;  /* 0xffff000095957812 */ /* 0x000fe200078ec0ff */
[----:B------:R-:W-:Y:S01]  /*6f00*/  IMAD.U32 R82, R147, 0x10000, RZ ;  /* 0x0001000093527824 */ /* 0x000fe200078e00ff */
[----:B------:R-:W-:Y:S01]  /*6f10*/  LOP3.LUT R145, R145, 0xffff0000, RZ, 0xc0, !PT ;  /* 0xffff000091917812 */ /* 0x000fe200078ec0ff */
[----:B------:R-:W-:Y:S01]  /*6f20*/  FFMA.FTZ R84, R63, R80, R84 ;  /* 0x000000503f547223 */ /* 0x000fe20000010054 */
[----:B------:R-:W-:Y:S01]  /*6f30*/  SHF.R.U64 R87, R64, 0x10, R65 ;  /* 0x0000001040577819 */ /* 0x000fe20000001241 */
[----:B------:R-:W-:Y:S01]  /*6f40*/  IMAD.U32 R70, R143, 0x10000, RZ ;  /* 0x000100008f467824 */ /* 0x000fe200078e00ff */
[----:B------:R-:W-:Y:S01]  /*6f50*/  LOP3.LUT R64, R49, 0xffff0000, RZ, 0xc0, !PT ;  /* 0xffff000031407812 */ /* 0x000fe200078ec0ff */
[C---:B------:R-:W-:Y:S01]  /*6f60*/  FMUL.FTZ R71, R68.reuse, R149 ;  /* 0x0000009544477220 */ /* 0x040fe20000410000 */
[-C--:B------:R-:W-:Y:S01]  /*6f70*/  FMUL.FTZ R63, R68, R145.reuse ;  /* 0x00000091443f7220 */ /* 0x080fe20000410000 */
[----:B------:R-:W-:Y:S01]  /*6f80*/  PRMT R148, R148, 0x5410, R83 ;  /* 0x0000541094947816 */ /* 0x000fe20000000053 */
[----:B------:R-:W-:Y:S01]  /*6f90*/  FMUL.FTZ R86, R69, R82 ;  /* 0x0000005245567220 */ /* 0x000fe20000410000 */
[----:B------:R-:W-:Y:S01]  /*6fa0*/  IMAD.U32 R53, R51, 0x10000, RZ ;  /* 0x0001000033357824 */ /* 0x000fe200078e00ff */
[----:B------:R-:W-:Y:S01]  /*6fb0*/  PRMT R144, R144, 0x5410, R87 ;  /* 0x0000541090907816 */ /* 0x000fe20000000057 */
[-C--:B------:R-:W-:Y:S01]  /*6fc0*/  FMUL.FTZ R69, R69, R70.reuse ;  /* 0x0000004645457220 */ /* 0x080fe20000410000 */
[C---:B------:R-:W-:Y:S01]  /*6fd0*/  FFMA.FTZ R80, R64.reuse, R145, -R71 ;  /* 0x0000009140507223 */ /* 0x040fe20000010847 */
[----:B------:R-:W-:Y:S01]  /*6fe0*/  FFMA.FTZ R149, R64, R149, R63 ;  /* 0x0000009540957223 */ /* 0x000fe2000001003f */
[----:B------:R-:W-:Y:S01]  /*6ff0*/  LOP3.LUT R55, R55, 0xffff0000, RZ, 0xc0, !PT ;  /* 0xffff000037377812 */ /* 0x000fe200078ec0ff */
[----:B------:R-:W-:Y:S01]  /*7000*/  FFMA.FTZ R86, R53, R70, -R86 ;  /* 0x0000004635567223 */ /* 0x000fe20000010856 */
[----:B------:R-:W-:Y:S01]  /*7010*/  LOP3.LUT R68, R147, 0xffff0000, RZ, 0xc0, !PT ;  /* 0xffff000093447812 */ /* 0x000fe200078ec0ff */
[----:B------:R-:W-:Y:S01]  /*7020*/  FFMA.FTZ R82, R53, R82, R69 ;  /* 0x0000005235527223 */ /* 0x000fe20000010045 */
[----:B------:R-:W-:Y:S01]  /*7030*/  LOP3.LUT R64, R143, 0xffff0000, RZ, 0xc0, !PT ;  /* 0xffff00008f407812 */ /* 0x000fe200078ec0ff */
[----:B------:R-:W-:Y:S01]  /*7040*/  IMAD.U32 R63, R148, 0x10000, RZ ;  /* 0x00010000943f7824 */ /* 0x000fe200078e00ff */
[----:B------:R-:W-:Y:S01]  /*7050*/  LOP3.LUT R65, R51, 0xffff0000, RZ, 0xc0, !PT ;  /* 0xffff000033417812 */ /* 0x000fe200078ec0ff */
[----:B------:R-:W-:-:S02]  /*7060*/  IMAD.U32 R53, R144, 0x10000, RZ ;  /* 0x0001000090357824 */ /* 0x000fc400078e00ff */
        /* <DEDUP_REMOVED lines=8> */
[----:B------:R-:W-:Y:S01]  /*70f0*/  PRMT R142, R142, 0x5410, R85 ;  /* 0x000054108e8e7816 */ /* 0x000fe20000000055 */
[----:B------:R-:W-:Y:S01]  /*7100*/  FFMA.FTZ R64, R62, R53, -R55 ;  /* 0x000000353e407223 */ /* 0x000fe20000010837 */
[----:B------:R-:W-:Y:S01]  /*7110*/  PRMT R146, R146, 0x5410, R81 ;  /* 0x0000541092927816 */ /* 0x000fe20000000051 */
[----:B------:R-:W-:Y:S01]  /*7120*/  FFMA.FTZ R81, R65, R68, R124 ;  /* 0x0000004441517223 */ /* 0x000fe2000001007c */
[----:B------:R-:W-:Y:S01]  /*7130*/  LOP3.LUT R49, R48, 0xffff0000, RZ, 0xc0, !PT ;  /* 0xffff000030317812 */ /* 0x000fe200078ec0ff */
[----:B------:R-:W-:Y:S01]  /*7140*/  FMUL.FTZ R68, R52, R148 ;  /* 0x0000009434447220 */ /* 0x000fe20000410000 */
[----:B------:R-:W-:Y:S01]  /*7150*/  FFMA.FTZ R66, R62, R63, R66 ;  /* 0x0000003f3e427223 */ /* 0x000fe20000010042 */
[----:B------:R-:W-:-:S02]  /*7160*/  IMAD.U32 R51, R54, 0x10000, RZ ;  /* 0x0001000036337824 */ /* 0x000fc400078e00ff */
[-C--:B------:R-:W-:Y:S01]  /*7170*/  FMUL.FTZ R62, R52, R144.reuse ;  /* 0x00000090343e7220 */ /* 0x080fe20000410000 */
[----:B------:R-:W-:Y:S01]  /*7180*/  LOP3.LUT R54, R54, 0xffff0000, RZ, 0xc0, !PT ;  /* 0xffff000036367812 */ /* 0x000fe200078ec0ff */
[C---:B------:R-:W-:Y:S01]  /*7190*/  IMAD.U32 R55, R146.reuse, 0x10000, RZ ;  /* 0x0001000092377824 */ /* 0x040fe200078e00ff */
[----:B------:R-:W-:Y:S01]  /*71a0*/  LOP3.LUT R63, R146, 0xffff0000, RZ, 0xc0, !PT ;  /* 0xffff0000923f7812 */ /* 0x000fe200078ec0ff */
[C---:B------:R-:W-:Y:S01]  /*71b0*/  IMAD.U32 R52, R142.reuse, 0x10000, RZ ;  /* 0x000100008e347824 */ /* 0x040fe200078e00ff */
        /* <DEDUP_REMOVED lines=23> */
.L_x_9477:
[----:B------:R-:W-:Y:S05]  /*7330*/  BSYNC B2 ;  /* 0x0000000000027941 */ /* 0x000fea0003800000 */
.L_x_9476:
        /* <DEDUP_REMOVED lines=11> */
.L_x_9475:
[----:B------:R-:W-:Y:S05]  /*73f0*/  BSYNC B1 ;  /* 0x0000000000017941 */ /* 0x000fea0003800000 */
.L_x_9474:
[C---:B------:R-:W-:Y:S01]  /*7400*/  ISETP.GE.OR P4, PT, R211.reuse, R115, P2 ;  /* 0x00000073d300720c */ /* 0x040fe20001786670 */
        /* <DEDUP_REMOVED lines=31> */
[--C-:B------:R-:W-:Y:S01]  /*7600*/  SHF.R.U64 R71, R76, 0x10, R77.reuse ;  /* 0x000000104c477819 */ /* 0x100fe2000000124d */
[----:B--2---:R-:W-:Y:S01]  /*7610*/  IMAD.U32 R66, R53, 0x10000, RZ ;  /* 0x0001000035427824 */ /* 0x004fe200078e00ff */
[----:B------:R-:W-:Y:S01]  /*7620*/  SHF.R.U32.HI R76, RZ, 0x10, R77 ;  /* 0x00000010ff4c7819 */ /* 0x000fe2000001164d */
[----:B-1----:R-:W-:Y:S01]  /*7630*/  IMAD.U32 R62, R49, 0x10000, RZ ;  /* 0x00010000313e7824 */ /* 0x002fe200078e00ff */
[--C-:B------:R-:W-:Y:S01]  /*7640*/  SHF.R.U64 R83, R72, 0x10, R73.reuse ;  /* 0x0000001048537819 */ /* 0x100fe20000001249 */
[----:B------:R-:W-:Y:S01]  /*7650*/  IMAD.U32 R68, R55, 0x10000, RZ ;  /* 0x0001000037447824 */ /* 0x000fe200078e00ff */
[----:B------:R-:W-:Y:S01]  /*7660*/  SHF.R.U32.HI R72, RZ, 0x10, R73 ;  /* 0x00000010ff487819 */ /* 0x000fe20000011649 */
[----:B------:R-:W-:Y:S01]  /*7670*/  IMAD.U32 R64, R52, 0x10000, RZ ;  /* 0x0001000034407824 */ /* 0x000fe200078e00ff */
[----:B------:R-:W-:Y:S02]  /*7680*/  SHF.R.U64 R73, R74, 0x10, R75 ;  /* 0x000000104a497819 */ /* 0x000fe4000000124b */
[----:B------:R-:W-:-:S02]  /*7690*/  PRMT R141, R141, 0x5410, R76 ;  /* 0x000054108d8d7816 */ /* 0x000fc4000000004c */
[----:B------:R-:W-:Y:S02]  /*76a0*/  PRMT R137, R137, 0x5410, R72 ;  /* 0x0000541089897816 */ /* 0x000fe40000000048 */
[----:B------:R-:W-:Y:S02]  /*76b0*/  SHF.R.U32.HI R81, RZ, 0x10, R75 ;  /* 0x00000010ff517819 */ /* 0x000fe4000001164b */
[----:B------:R-:W-:Y:S02]  /*76c0*/  SHF.R.U64 R75, R78, 0x10, R79 ;  /* 0x000000104e4b7819 */ /* 0x000fe4000000124f */
[----:B------:R-:W-:Y:S01]  /*76d0*/  PRMT R132, R132, 0x5410, R73 ;  /* 0x0000541084847816 */ /* 0x000fe20000000049 */
[----:B------:R-:W-:Y:S01]  /*76e0*/  IMAD.U32 R73, R141, 0x10000, RZ ;  /* 0x000100008d497824 */ /* 0x000fe200078e00ff */
[----:B------:R-:W-:Y:S02]  /*76f0*/  SHF.R.U32.HI R78, RZ, 0x10, R79 ;  /* 0x00000010ff4e7819 */ /* 0x000fe4000001164f */
[----:B------:R-:W-:Y:S01]  /*7700*/  PRMT R140, R140, 0x5410, R71 ;  /* 0x000054108c8c7816 */ /* 0x000fe20000000047 */
[----:B------:R-:W-:Y:S01]  /*7710*/  IMAD.U32 R71, R137, 0x10000, RZ ;  /* 0x0001000089477824 */ /* 0x000fe200078e00ff */
[----:B------:R-:W-:Y:S01]  /*7720*/  PRMT R138, R138, 0x5410, R75 ;  /* 0x000054108a8a7816 */ /* 0x000fe2000000004b */
[C---:B------:R-:W-:Y:S01]  /*7730*/  FMUL.FTZ R75, R66.reuse, R73 ;  /* 0x00000049424b7220 */ /* 0x040fe20000410000 */
[----:B------:R-:W-:Y:S01]  /*7740*/  LOP3.LUT R67, R53, 0xffff0000, RZ, 0xc0, !PT ;  /* 0xffff000035437812 */ /* 0x000fe200078ec0ff */
[-C--:B------:R-:W-:Y:S01]  /*7750*/  FMUL.FTZ R77, R66, R71.reuse ;  /* 0x00000047424d7220 */ /* 0x080fe20000410000 */
[----:B------:R-:W-:Y:S01]  /*7760*/  PRMT R139, R139, 0x5410, R78 ;  /* 0x000054108b8b7816 */ /* 0x000fe2000000004e */
[C---:B------:R-:W-:Y:S01]  /*7770*/  FFMA.FTZ R72, R62.reuse, R71, -R75 ;  /* 0x000000473e487223 */ /* 0x040fe2000001084b */
[----:B------:R-:W-:Y:S01]  /*7780*/  LOP3.LUT R70, R141, 0xffff0000, RZ, 0xc0, !PT ;  /* 0xffff00008d467812 */ /* 0x000fe200078ec0ff */
[----:B------:R-:W-:Y:S01]  /*7790*/  FFMA.FTZ R77, R62, R73, R77 ;  /* 0x000000493e4d7223 */ /* 0x000fe2000001004d */
        /* <DEDUP_REMOVED lines=8> */
[C---:B------:R-:W-:Y:S01]  /*7820*/  FMUL.FTZ R67, R68.reuse, R75 ;  /* 0x0000004b44437220 */ /* 0x040fe20000410000 */
[----:B------:R-:W-:Y:S01]  /*7830*/  FFMA.FTZ R73, R63, R66, -R74 ;  /* 0x000000423f497223 */ /* 0x000fe2000001084a */
[----:B------:R-:W-:Y:S01]  /*7840*/  IMAD.U32 R52, R51, 0x10000, RZ ;  /* 0x0001000033347824 */ /* 0x000fe200078e00ff */
[----:B------:R-:W-:Y:S01]  /*7850*/  LOP3.LUT R69, R55, 0xffff0000, RZ, 0xc0, !PT ;  /* 0xffff000037457812 */ /* 0x000fe200078ec0ff */
[----:B------:R-:W-:Y:S01]  /*7860*/  FMUL.FTZ R68, R68, R71 ;  /* 0x0000004744447220 */ /* 0x000fe20000410000 */
[----:B------:R-:W-:Y:S01]  /*7870*/  LOP3.LUT R66, R139, 0xffff0000, RZ, 0xc0, !PT ;  /* 0xffff00008b427812 */ /* 0x000fe200078ec0ff */
[----:B------:R-:W-:Y:S01]  /*7880*/  FFMA.FTZ R70, R63, R70, R62 ;  /* 0x000000463f467223 */ /* 0x000fe2000001003e */
[----:B------:R-:W-:Y:S01]  /*7890*/  LOP3.LUT R134, R134, 0xffff0000, RZ, 0xc0, !PT ;  /* 0xffff000086867812 */ /* 0x000fe200078ec0ff */
[----:B------:R-:W-:Y:S01]  /*78a0*/  FFMA.FTZ R75, R52, R75, R68 ;  /* 0x0000004b344b7223 */ /* 0x000fe20000010044 */
[----:B------:R-:W-:Y:S01]  /*78b0*/  PRMT R136, R136, 0x5410, R83 ;  /* 0x0000541088887816 */ /* 0x000fe20000000053 */
[C---:B------:R-:W-:Y:S01]  /*78c0*/  IMAD.U32 R62, R140.reuse, 0x10000, RZ ;  /* 0x000100008c3e7824 */ /* 0x040fe200078e00ff */
[----:B------:R-:W-:Y:S01]  /*78d0*/  LOP3.LUT R53, R51, 0xffff0000, RZ, 0xc0, !PT ;  /* 0xffff000033357812 */ /* 0x000fe200078ec0ff */
[C---:B------:R-:W-:Y:S01]  /*78e0*/  FMUL.FTZ R68, R69.reuse, R66 ;  /* 0x0000004245447220 */ /* 0x040fe20000410000 */
[-C--:B------:R-:W-:Y:S01]  /*78f0*/  FMUL.FTZ R74, R69, R134.reuse ;  /* 0x00000086454a7220 */ /* 0x080fe20000410000 */
[----:B------:R-:W-:Y:S01]  /*7900*/  LOP3.LUT R140, R140, 0xffff0000, RZ, 0xc0, !PT ;  /* 0xffff00008c8c7812 */ /* 0x000fe200078ec0ff */
[----:B------:R-:W-:Y:S01]  /*7910*/  FFMA.FTZ R71, R52, R71, -R67 ;  /* 0x0000004734477223 */ /* 0x000fe20000010843 */
[C---:B------:R-:W-:Y:S01]  /*7920*/  IMAD.U32 R52, R136.reuse, 0x10000, RZ ;  /* 0x0001000088347824 */ /* 0x040fe200078e00ff */
[----:B------:R-:W-:Y:S01]  /*7930*/  LOP3.LUT R136, R136, 0xffff0000, RZ, 0xc0, !PT ;  /* 0xffff000088887812 */ /* 0x000fe200078ec0ff */
[C---:B------:R-:W-:Y:S01]  /*7940*/  IMAD.U32 R49, R48.reuse, 0x10000, RZ ;  /* 0x0001000030317824 */ /* 0x040fe200078e00ff */
[----:B------:R-:W-:Y:S01]  /*7950*/  LOP3.LUT R48, R48, 0xffff0000, RZ, 0xc0, !PT ;  /* 0xffff000030307812 */ /* 0x000fe200078ec0ff */
[C---:B------:R-:W-:Y:S01]  /*7960*/  FFMA.FTZ R134, R53.reuse, R134, -R68 ;  /* 0x0000008635867223 */ /* 0x040fe20000010844 */
[----:B------:R-:W-:Y:S01]  /*7970*/  FFMA.FTZ R74, R53, R66, R74 ;  /* 0x00000042354a7223 */ /* 0x000fe2000001004a */
[C---:B------:R-:W-:Y:S01]  /*7980*/  FMUL.FTZ R53, R65.reuse, R140 ;  /* 0x0000008c41357220 */ /* 0x040fe20000410000 */
[C---:B------:R-:W-:Y:S01]  /*7990*/  FMUL.FTZ R68, R64.reuse, R62 ;  /* 0x0000003e40447220 */ /* 0x040fe20000410000 */
[----:B------:R-:W-:Y:S01]  /*79a0*/  FMUL.FTZ R63, R64, R52 ;  /* 0x00000034403f7220 */ /* 0x000fe20000410000 */
[----:B------:R-:W-:Y:S01]  /*79b0*/  FMUL.FTZ R67, R65, R136 ;  /* 0x0000008841437220 */ /* 0x000fe20000410000 */
[----:B------:R-:W-:-:S02]  /*79c0*/  IMAD.U32 R55, R54, 0x10000, RZ ;  /* 0x0001000036377824 */ /* 0x000fc400078e00ff */
[----:B------:R-:W-:Y:S01]  /*79d0*/  FFMA.FTZ R65, R48, R136, -R53 ;  /* 0x0000008830417223 */ /* 0x000fe20000010835 */
[----:B------:R-:W-:Y:S01]  /*79e0*/  LOP3.LUT R54, R54, 0xffff0000, RZ, 0xc0, !PT ;  /* 0xffff000036367812 */ /* 0x000fe200078ec0ff */
[C---:B------:R-:W-:Y:S01]  /*79f0*/  FFMA.FTZ R68, R49.reuse, R52, -R68 ;  /* 0x0000003431447223 */ /* 0x040fe20000010844 */
[----:B------:R-:W-:Y:S01]  /*7a00*/  FFMA.FTZ R63, R49, R62, R63 ;  /* 0x0000003e313f7223 */ /* 0x000fe2000001003f */
[C---:B------:R-:W-:Y:S01]  /*7a10*/  LOP3.LUT R53, R138.reuse, 0xffff0000, RZ, 0xc0, !PT ;  /* 0xffff00008a357812 */ /* 0x040fe200078ec0ff */
[----:B------:R-:W-:Y:S01]  /*7a20*/  IMAD.U32 R62, R138, 0x10000, RZ ;  /* 0x000100008a3e7824 */ /* 0x000fe200078e00ff */
[C---:B------:R-:W-:Y:S01]  /*7a30*/  LOP3.LUT R49, R132.reuse, 0xffff0000, RZ, 0xc0, !PT ;  /* 0xffff000084317812 */ /* 0x040fe200078ec0ff */
[----:B------:R-:W-:Y:S02]  /*7a40*/  IMAD.U32 R52, R132, 0x10000, RZ ;  /* 0x0001000084347824 */ /* 0x000fe400078e00ff */
[----:B------:R-:W-:Y:S01]  /*7a50*/  FFMA.FTZ R48, R48, R140, R67 ;  /* 0x0000008c30307223 */ /* 0x000fe20000010043 */
[C---:B------:R-:W-:Y:S01]  /*7a60*/  IMAD.U32 R51, R50.reuse, 0x10000, RZ ;  /* 0x0001000032337824 */ /* 0x040fe200078e00ff */
        /* <DEDUP_REMOVED lines=19> */
.L_x_9479:
[----:B------:R-:W-:Y:S05]  /*7ba0*/  BSYNC B1 ;  /* 0x0000000000017941 */ /* 0x000fea0003800000 */
.L_x_9478:
        /* <DEDUP_REMOVED lines=10> */
.L_x_9417:
[----:B------:R-:W-:-:S13]  /*7c50*/  ISETP.NE.AND P0, PT, R189, 0x3, PT ;  /* 0x00000003bd00780c */ /* 0x000fda0003f05270 */
[----:B------:R-:W-:Y:S05]  /*7c60*/  @!P0 BRA `(.L_x_9480) ;  /* 0x0000000000048947 */ /* 0x000fea0003800000 */
[----:B------:R-:W-:Y:S01]  /*7c70*/  BPT.TRAP 0x1 ;  /* 0x000000040000795c */ /* 0x000fe20000300000 */
.L_x_9480:
        /* <DEDUP_REMOVED lines=9> */
.L_x_9772:
[----:B------:R-:W-:Y:S05]  /*7d10*/  BSYNC B1 ;  /* 0x0000000000017941 */ /* 0x000fea0003800000 */
.L_x_9481:
        /* <DEDUP_REMOVED lines=20> */
.L_x_9484:
[----:B------:R-:W-:Y:S05]  /*7e60*/  BSYNC B1 ;  /* 0x0000000000017941 */ /* 0x000fea0003800000 */
.L_x_9483:
        /* <DEDUP_REMOVED lines=19> */
.L_x_9486:
[----:B------:R-:W-:Y:S05]  /*7fa0*/  BSYNC B1 ;  /* 0x0000000000017941 */ /* 0x000fea0003800000 */
.L_x_9485:
        /* <DEDUP_REMOVED lines=19> */
.L_x_9488:
[----:B------:R-:W-:Y:S05]  /*80e0*/  BSYNC B1 ;  /* 0x0000000000017941 */ /* 0x000fea0003800000 */
.L_x_9487:
        /* <DEDUP_REMOVED lines=21> */
.L_x_9454:
[----:B------:R-:W-:Y:S05]  /*8240*/  BSYNC B0 ;  /* 0x0000000000007941 */ /* 0x000fea0003800000 */
.L_x_9416:
        /* <DEDUP_REMOVED lines=17> */
.L_x_9490:
[----:B------:R-:W-:Y:S05]  /*8360*/  BSYNC B0 ;  /* 0x0000000000007941 */ /* 0x000fea0003800000 */
.L_x_9489:
[----:B------:R-:W2:Y:S01]  /*8370*/  SYNCS.PHASECHK.TRANS64.TRYWAIT P0, [R110+URZ+0x288b0], R119 ;  /* 0x0288b0776e0075a7 */ /* 0x000ea2000800017f */
[----:B------:R-:W-:Y:S01]  /*8380*/  ULDC UR42, c[0x0][0x2f4] ;  /* 0x0000bd00002a7ab9 */ /* 0x000fe20000000800 */
[----:B------:R-:W-:Y:S01]  /*8390*/  ULDC.64 UR36, c[0x0][0x328] ;  /* 0x0000ca0000247ab9 */ /* 0x000fe20000000a00 */
[----:B------:R-:W-:Y:S01]  /*83a0*/  ULDC.64 UR38, c[0x0][0x318] ;  /* 0x0000c60000267ab9 */ /* 0x000fe20000000a00 */
[----:B------:R-:W-:Y:S04]  /*83b0*/  BSSY B0, `(.L_x_9491) ;  /* 0x0000002000007945 */ /* 0x000fe80003800000 */
[----:B--2---:R-:W-:Y:S05]  /*83c0*/  @!P0 BRA `(.L_x_9492) ;  /* 0x00000174009c8947 */ /* 0x004fea0003800000 */
.L_x_9773:
[----:B------:R-:W-:Y:S05]  /*83d0*/  BSYNC B0 ;  /* 0x0000000000007941 */ /* 0x000fea0003800000 */
.L_x_9491:
        /* <DEDUP_REMOVED lines=18> */
.L_x_9494:
[----:B------:R-:W-:Y:S05]  /*8500*/  BSYNC B0 ;  /* 0x0000000000007941 */ /* 0x000fea0003800000 */
.L_x_9493:
        /* <DEDUP_REMOVED lines=19> */
.L_x_9496:
[----:B------:R-:W-:Y:S05]  /*8640*/  BSYNC B0 ;  /* 0x0000000000007941 */ /* 0x000fea0003800000 */
.L_x_9495:
        /* <DEDUP_REMOVED lines=19> */
.L_x_9498:
[----:B------:R-:W-:Y:S05]  /*8780*/  BSYNC B0 ;  /* 0x0000000000007941 */ /* 0x000fea0003800000 */
.L_x_9497:
        /* <DEDUP_REMOVED lines=19> */
.L_x_9500:
[----:B------:R-:W-:Y:S05]  /*88c0*/  BSYNC B0 ;  /* 0x0000000000007941 */ /* 0x000fea0003800000 */
.L_x_9499:
        /* <DEDUP_REMOVED lines=22> */
.L_x_9411:
[----:B------:R-:W1:Y:S01]  /*8a30*/  LDC R0, c[0x0][0x448] ;  /* 0x00011200ff007b82 */ /* 0x000e620000000800 */
[----:B------:R-:W-:Y:S01]  /*8a40*/  VIADD R3, R191, 0x7f ;  /* 0x0000007fbf037836 */ /* 0x000fe20000000000 */
        /* <DEDUP_REMOVED lines=22> */
[----:B-1----:R-:W-:Y:S01]  /*8bb0*/  ISETP.NE.AND P1, PT, R0, 0x1, PT ;  /* 0x000000010000780c */ /* 0x002fe20003f25270 */
[----:B------:R-:W-:Y:S01]  /*8bc0*/  IMAD.MOV.U32 R112, RZ, RZ, RZ ;  /* 0x000000ffff707224 */ /* 0x000fe200078e00ff */
        /* <DEDUP_REMOVED lines=11> */
[----:B------:R-:W0:Y:S01]  /*8c80*/  @P1 LDC R0, c[0x0][0x44c] ;  /* 0x00011300ff001b82 */ /* 0x000e220000000800 */
[----:B------:R-:W-:-:S07]  /*8c90*/  IMAD.MOV.U32 R93, RZ, RZ, RZ ;  /* 0x000000ffff5d7224 */ /* 0x000fce00078e00ff */
[----:B------:R-:W1:Y:S01]  /*8ca0*/  @P1 LDC R5, c[0x0][0x450] ;  /* 0x00011400ff051b82 */ /* 0x000e620000000800 */
[----:B0-----:R-:W-:-:S05]  /*8cb0*/  @P1 IMAD.HI.U32 R0, R3, R0, RZ ;  /* 0x0000000003001227 */ /* 0x001fca00078e00ff */
[----:B-1----:R-:W-:Y:S02]  /*8cc0*/  @P1 SHF.R.U32.HI R3, RZ, R5, R0 ;  /* 0x00000005ff031219 */ /* 0x002fe40000011600 */
[----:B------:R-:W-:-:S03]  /*8cd0*/  PLOP3.LUT P1, PT, PT, PT, PT, 0x80, 0x0 ;  /* 0x000000000000781c */ /* 0x000fc60003f2f070 */
[----:B------:R-:W-:Y:S02]  /*8ce0*/  IMAD.IADD R3, R128, 0x1, R3 ;  /* 0x0000000180037824 */ /* 0x000fe400078e0203 */
[----:B------:R-:W-:-:S03]  /*8cf0*/  IMAD.MOV.U32 R128, RZ, RZ, RZ ;  /* 0x000000ffff807224 */ /* 0x000fc600078e00ff */
[----:B------:R-:W-:-:S04]  /*8d00*/  SHF.R.S32.HI R0, RZ, 0x1f, R3 ;  /* 0x0000001fff007819 */ /* 0x000fc80000011403 */
[----:B------:R-:W-:Y:S01]  /*8d10*/  LEA.HI R0, R0, R3, RZ, 0x7 ;  /* 0x0000000300007211 */ /* 0x000fe200078f38ff */
[----:B------:R-:W-:-:S03]  /*8d20*/  IMAD.MOV.U32 R3, RZ, RZ, RZ ;  /* 0x000000ffff037224 */ /* 0x000fc600078e00ff */
[----:B------:R-:W-:Y:S01]  /*8d30*/  SHF.R.S32.HI R4, RZ, 0x7, R0 ;  /* 0x00000007ff047819 */ /* 0x000fe20000011400 */
[----:B------:R-:W-:-:S03]  /*8d40*/  IMAD.MOV.U32 R0, RZ, RZ, RZ ;  /* 0x000000ffff007224 */ /* 0x000fc600078e00ff */
[----:B------:R-:W-:-:S04]  /*8d50*/  VIMNMX R129, R129, R4, PT ;  /* 0x0000000481817248 */ /* 0x000fc80003fe0100 */
[----:B------:R-:W-:Y:S01]  /*8d60*/  ISETP.GE.AND P2, PT, R129, 0x1, PT ;  /* 0x000000018100780c */ /* 0x000fe20003f46270 */
[----:B------:R-:W-:-:S12]  /*8d70*/  @P0 BRA `(.L_x_9502) ;  /* 0x00000000000c0947 */ /* 0x000fd80003800000 */
[----:B------:R-:W0:Y:S01]  /*8d80*/  FENCE.VIEW.ASYNC.G ;  /* 0x00000000000073c6 */ /* 0x000e220000000100 */
[----:B------:R-:W-:Y:S05]  /*8d90*/  WARPSYNC.ALL ;  /* 0x0000000000007948 */ /* 0x000fea0003800000 */
[----:B0-----:R-:W-:Y:S06]  /*8da0*/  BAR.ARV 0xc, 0x180 ;  /* 0x0306000000007b1d */ /* 0x001fec0000002000 */
.L_x_9502:
[----:B------:R-:W-:Y:S01]  /*8db0*/  CS2R R88, SRZ ;  /* 0x0000000000587805 */ /* 0x000fe2000001ff00 */
[----:B------:R-:W-:Y:S06]  /*8dc0*/  @!P2 BRA `(.L_x_9503) ;  /* 0x000000d000dca947 */ /* 0x000fec0003800000 */
[----:B------:R-:W-:-:S03]  /*8dd0*/  UMOV UR4, 0xffffffff ;  /* 0xffffffff00047882 */ /* 0x000fc60000000000 */
[----:B------:R-:W-:Y:S05]  /*8de0*/  BRA.DIV UR4, `(.L_x_9504) ;  /* 0x0000016e04287947 */ /* 0x000fea000b800000 */
[----:B------:R0:W1:Y:S02]  /*8df0*/  SHFL.IDX PT, R190, R224, RZ, 0x1f ;  /* 0x00001fffe0be7589 */ /* 0x00006400000e0000 */
.L_x_9776:
        /* <DEDUP_REMOVED lines=25> */
.L_x_9505:
        /* <DEDUP_REMOVED lines=12> */
.L_x_9509:
[----:B--2---:R2:W3:Y:S02]  /*9050*/  SYNCS.PHASECHK.TRANS64.TRYWAIT P0, [R2+URZ+0x28800], R3 ;  /* 0x02880003020075a7 */ /* 0x0044e4000800017f */
[----:B---3--:R-:W-:Y:S05]  /*9060*/  @!P0 NANOSLEEP.SYNCS 0x989680 ;  /* 0x009896800000895d */ /* 0x008fea0003900000 */
[----:B------:R-:W3:Y:S02]  /*9070*/  @!P0 SYNCS.PHASECHK.TRANS64 P0, [R2+URZ+0x28800], R3 ;  /* 0x02880003020085a7 */ /* 0x000ee4000800007f */
[----:B---3--:R-:W-:Y:S05]  /*9080*/  @!P0 BRA `(.L_x_9509) ;  /* 0xfffffffc00f08947 */ /* 0x008fea000383ffff */
.L_x_9508:
[----:B------:R-:W-:Y:S05]  /*9090*/  BSYNC B0 ;  /* 0x0000000000007941 */ /* 0x000fea0003800000 */
.L_x_9507:
[----:B------:R-:W-:Y:S05]  /*90a0*/  BRA `(.L_x_9510) ;  /* 0x0000005000e87947 */ /* 0x000fea0003800000 */
.L_x_9506:
        /* <DEDUP_REMOVED lines=29> */
.L_x_9511:
        /* <DEDUP_REMOVED lines=39> */
.L_x_9782:
        /* <DEDUP_REMOVED lines=31> */
.L_x_9516:
[----:B------:R-:W-:Y:S05]  /*96e0*/  BSYNC B1 ;  /* 0x0000000000017941 */ /* 0x000fea0003800000 */
.L_x_9515:
        /* <DEDUP_REMOVED lines=23> */
.L_x_9788:
        /* <DEDUP_REMOVED lines=30> */
.L_x_9519:
[----:B------:R-:W-:Y:S05]  /*9a40*/  BSYNC B1 ;  /* 0x0000000000017941 */ /* 0x000fea0003800000 */
.L_x_9518:
        /* <DEDUP_REMOVED lines=22> */
.L_x_9794:
        /* <DEDUP_REMOVED lines=31> */
.L_x_9522:
[----:B------:R-:W-:Y:S05]  /*9da0*/  BSYNC B1 ;  /* 0x0000000000017941 */ /* 0x000fea0003800000 */
.L_x_9521:
        /* <DEDUP_REMOVED lines=23> */
.L_x_9800:
        /* <DEDUP_REMOVED lines=34> */
.L_x_9525:
[----:B------:R-:W-:Y:S05]  /*a140*/  BSYNC B1 ;  /* 0x0000000000017941 */ /* 0x000fea0003800000 */
.L_x_9524:
        /* <DEDUP_REMOVED lines=18> */
.L_x_9801:
[----:B------:R-:W-:Y:S05]  /*a270*/  BSYNC B1 ;  /* 0x0000000000017941 */ /* 0x000fea0003800000 */
.L_x_9526:
        /* <DEDUP_REMOVED lines=55> */
.L_x_9531:
[----:B------:R-:W-:Y:S05]  /*a5f0*/  BSYNC B2 ;  /* 0x0000000000027941 */ /* 0x000fea0003800000 */
.L_x_9530:
        /* <DEDUP_REMOVED lines=47> */
.L_x_9529:
[----:B------:R-:W-:Y:S05]  /*a8f0*/  BSYNC B1 ;  /* 0x0000000000017941 */ /* 0x000fea0003800000 */
.L_x_9528:
        /* <DEDUP_REMOVED lines=54> */
.L_x_9535:
[----:B------:R-:W-:Y:S05]  /*ac60*/  BSYNC B2 ;  /* 0x0000000000027941 */ /* 0x000fea0003800000 */
.L_x_9534:
        /* <DEDUP_REMOVED lines=47> */
.L_x_9533:
[----:B------:R-:W-:Y:S05]  /*af60*/  BSYNC B1 ;  /* 0x0000000000017941 */ /* 0x000fea0003800000 */
.L_x_9532:
        /* <DEDUP_REMOVED lines=54> */
.L_x_9539:
[----:B------:R-:W-:Y:S05]  /*b2d0*/  BSYNC B2 ;  /* 0x0000000000027941 */ /* 0x000fea0003800000 */
.L_x_9538:
        /* <DEDUP_REMOVED lines=47> */
.L_x_9537:
[----:B------:R-:W-:Y:S05]  /*b5d0*/  BSYNC B1 ;  /* 0x0000000000017941 */ /* 0x000fea0003800000 */
.L_x_9536:
        /* <DEDUP_REMOVED lines=53> */
.L_x_9542:
[----:B------:R-:W-:Y:S05]  /*b930*/  BSYNC B1 ;  /* 0x0000000000017941 */ /* 0x000fea0003800000 */
.L_x_9541:
        /* <DEDUP_REMOVED lines=48> */
.L_x_9513:
        /* <DEDUP_REMOVED lines=79> */
.L_x_9811:
        /* <DEDUP_REMOVED lines=19> */
.L_x_9545:
[----:B------:R-:W-:Y:S05]  /*c260*/  BSYNC B1 ;  /* 0x0000000000017941 */ /* 0x000fea0003800000 */
.L_x_9544:
        /* <DEDUP_REMOVED lines=66> */
.L_x_9821:
        /* <DEDUP_REMOVED lines=23> */
.L_x_9548:
[----:B------:R-:W-:Y:S05]  /*c800*/  BSYNC B1 ;  /* 0x0000000000017941 */ /* 0x000fea0003800000 */
.L_x_9547:
        /* <DEDUP_REMOVED lines=22> */
.L_x_9822:
[----:B------:R-:W-:Y:S05]  /*c970*/  BSYNC B1 ;  /* 0x0000000000017941 */ /* 0x000fea0003800000 */
.L_x_9549:
        /* <DEDUP_REMOVED lines=105> */
.L_x_9552:
[----:B------:R-:W-:Y:S05]  /*d010*/  BSYNC B1 ;  /* 0x0000000000017941 */ /* 0x000fea0003800000 */
.L_x_9551:
[----:B------:R-:W-:Y:S04]  /*d020*/  BSSY B1, `(.L_x_9553) ;  /* 0x0000068000017945 */ /* 0x000fe80003800000 */
[----:B------:R-:W-:Y:S05]  /*d030*/  @P2 BRA `(.L_x_9554) ;  /* 0x0000000400982947 */ /* 0x000fea0003800000 */
[----:B------:R-:W-:Y:S02]  /*d040*/  LEA.HI R20, R47, R206, RZ, 0x1d ;  /* 0x000000ce2f147211 */ /* 0x000fe400078fe8ff */
[----:B------:R-:W-:Y:S02]  /*d050*/  SHF.R.U32.HI R37, RZ, 0x10, R5 ;  /* 0x00000010ff257819 */ /* 0x000fe40000011605 */
[----:B01----:R-:W-:Y:S01]  /*d060*/  SHF.R.S32.HI R29, RZ, 0x1f, R20 ;  /* 0x0000001fff1d7819 */ /* 0x003fe20000011414 */
        /* <DEDUP_REMOVED lines=9> */
[----:B------:R-:W0:Y:S01]  /*d100*/  LDS.128 R28, [R223] ;  /* 0x00000000df1c7984 */ /* 0x000e220000000c00 */
[----:B------:R-:W-:Y:S02]  /*d110*/  PRMT R64, R64, 0x5410, R7 ;  /* 0x0000541040407816 */ /* 0x000fe40000000007 */
[----:B------:R-:W-:-:S02]  /*d120*/  IADD3 R21, R20, R21, R199 ;  /* 0x0000001514157210 */ /* 0x000fc40007ffe0c7 */
[----:B------:R-:W-:Y:S02]  /*d130*/  SHF.R.U64 R20, R4, 0x10, R5 ;  /* 0x0000001004147819 */ /* 0x000fe40000001205 */
[--C-:B------:R-:W-:Y:S01]  /*d140*/  SHF.R.U64 R5, R24, 0x10, R25.reuse ;  /* 0x0000001018057819 */ /* 0x100fe20000001219 */
[----:B------:R-:W-:Y:S01]  /*d150*/  IMAD R21, R21, 0x2, R2 ;  /* 0x0000000215157824 */ /* 0x000fe200078e0202 */
[----:B------:R-:W-:Y:S02]  /*d160*/  SHF.R.U32.HI R25, RZ, 0x10, R25 ;  /* 0x00000010ff197819 */ /* 0x000fe40000011619 */
[----:B------:R-:W-:Y:S02]  /*d170*/  SHF.R.U64 R4, R26, 0x10, R27 ;  /* 0x000000101a047819 */ /* 0x000fe4000000121b */
[----:B------:R-:W1:Y:S01]  /*d180*/  LDS.128 R32, [R21+0x10400] ;  /* 0x0104000015207984 */ /* 0x000e620000000c00 */
[----:B------:R-:W-:Y:S02]  /*d190*/  PRMT R56, R56, 0x5410, R5 ;  /* 0x0000541038387816 */ /* 0x000fe40000000005 */
[----:B------:R-:W-:-:S02]  /*d1a0*/  SHF.R.U32.HI R27, RZ, 0x10, R27 ;  /* 0x00000010ff1b7819 */ /* 0x000fc4000001161b */
[----:B------:R-:W-:Y:S01]  /*d1b0*/  PRMT R61, R61, 0x5410, R20 ;  /* 0x000054103d3d7816 */ /* 0x000fe20000000014 */
[----:B------:R-:W-:Y:S01]  /*d1c0*/  IMAD.U32 R37, R56, 0x10000, RZ ;  /* 0x0001000038257824 */ /* 0x000fe200078e00ff */
[----:B------:R-:W-:Y:S02]  /*d1d0*/  PRMT R58, R58, 0x5410, R25 ;  /* 0x000054103a3a7816 */ /* 0x000fe40000000019 */
[----:B------:R-:W-:Y:S01]  /*d1e0*/  PRMT R59, R59, 0x5410, R4 ;  /* 0x000054103b3b7816 */ /* 0x000fe20000000004 */
[----:B------:R-:W-:Y:S01]  /*d1f0*/  IMAD.U32 R36, R61, 0x10000, RZ ;  /* 0x000100003d247824 */ /* 0x000fe200078e00ff */
[----:B------:R-:W-:Y:S02]  /*d200*/  PRMT R63, R63, 0x5410, R6 ;  /* 0x000054103f3f7816 */ /* 0x000fe40000000006 */
[----:B------:R-:W-:Y:S02]  /*d210*/  PRMT R60, R60, 0x5410, R27 ;  /* 0x000054103c3c7816 */ /* 0x000fe4000000001b */
[----:B------:R-:W-:-:S02]  /*d220*/  LOP3.LUT R56, R56, 0xffff0000, RZ, 0xc0, !PT ;  /* 0xffff000038387812 */ /* 0x000fc400078ec0ff */
        /* <DEDUP_REMOVED lines=45> */
[----:B------:R-:W-:Y:S01]  /*d500*/  FMUL.FTZ R28, R29, R4 ;  /* 0x000000041d1c7220 */ /* 0x000fe20000410000 */
        /* <DEDUP_REMOVED lines=25> */
.L_x_9554:
[----:B------:R-:W-:Y:S05]  /*d6a0*/  BSYNC B1 ;  /* 0x0000000000017941 */ /* 0x000fea0003800000 */
.L_x_9553:
        /* <DEDUP_REMOVED lines=104> */
.L_x_9556:
[----:B------:R-:W-:Y:S05]  /*dd30*/  BSYNC B1 ;  /* 0x0000000000017941 */ /* 0x000fea0003800000 */
.L_x_9555:
[----:B------:R-:W-:Y:S01]  /*dd40*/  PRMT R20, R3, 0x5410, R0 ;  /* 0x0000541003147816 */ /* 0x000fe20000000000 */
[----:B------:R-:W-:Y:S06]  /*dd50*/  @P0 BRA `(.L_x_9540) ;  /* 0x0000000400980947 */ /* 0x000fec0003800000 */
[----:B------:R-:W-:Y:S02]  /*dd60*/  LEA.HI R47, R47, R206, RZ, 0x1d ;  /* 0x000000ce2f2f7211 */ /* 0x000fe400078fe8ff */
[----:B--23--:R-:W-:Y:S02]  /*dd70*/  SHF.R.U64 R21, R12, 0x10, R13 ;  /* 0x000000100c157819 */ /* 0x00cfe4000000120d */
[----:B------:R-:W-:Y:S01]  /*dd80*/  SHF.R.S32.HI R0, RZ, 0x1f, R47 ;  /* 0x0000001fff007819 */ /* 0x000fe2000001142f */
[----:B------:R-:W-:Y:S01]  /*dd90*/  IMAD.SHL.U32 R3, R47, 0x8, RZ ;  /* 0x000000082f037824 */ /* 0x000fe200078e00ff */
[----:B------:R-:W-:Y:S02]  /*dda0*/  SHF.R.U32.HI R12, RZ, 0x10, R13 ;  /* 0x00000010ff0c7819 */ /* 0x000fe4000001160d */
[----:B------:R-:W-:Y:S02]  /*ddb0*/  LEA.HI R0, R0, R47, RZ, 0x3 ;  /* 0x0000002f00007211 */ /* 0x000fe400078f18ff */
[----:B------:R-:W-:-:S02]  /*ddc0*/  LOP3.LUT R3, R194, 0x38, R3, 0xf8, !PT ;  /* 0x00000038c2037812 */ /* 0x000fc400078ef803 */
[----:B------:R-:W-:Y:S01]  /*ddd0*/  PRMT R71, R71, 0x5410, R12 ;  /* 0x0000541047477816 */ /* 0x000fe2000000000c */
[----:B------:R-:W-:Y:S01]  /*dde0*/  IMAD.SHL.U32 R4, R0, 0x400, RZ ;  /* 0x0000040000047824 */ /* 0x000fe200078e00ff */
[----:B------:R-:W-:Y:S02]  /*ddf0*/  LOP3.LUT R0, R3, R228, RZ, 0x3c, !PT ;  /* 0x000000e403007212 */ /* 0x000fe400078e3cff */
[--C-:B-1----:R-:W-:Y:S02]  /*de00*/  SHF.R.U64 R28, R14, 0x10, R15.reuse ;  /* 0x000000100e1c7819 */ /* 0x102fe4000000120f */
[----:B------:R-:W-:Y:S02]  /*de10*/  LOP3.LUT R3, R4, 0x7fffe000, RZ, 0xc0, !PT ;  /* 0x7fffe00004037812 */ /* 0x000fe400078ec0ff */
[----:B------:R-:W1:Y:S01]  /*de20*/  LDS.128 R4, [R221] ;  /* 0x00000000dd047984 */ /* 0x000e620000000c00 */
[----:B0-----:R-:W-:Y:S02]  /*de30*/  SHF.R.U32.HI R29, RZ, 0x10, R15 ;  /* 0x00000010ff1d7819 */ /* 0x001fe4000001160f */
[----:B------:R-:W-:-:S02]  /*de40*/  IADD3 R3, R0, R3, R197 ;  /* 0x0000000300037210 */ /* 0x000fc40007ffe0c5 */
[--C-:B------:R-:W-:Y:S02]  /*de50*/  SHF.R.U64 R0, R8, 0x10, R9.reuse ;  /* 0x0000001008007819 */ /* 0x100fe40000001209 */
[----:B------:R-:W-:Y:S01]  /*de60*/  SHF.R.U32.HI R8, RZ, 0x10, R9 ;  /* 0x00000010ff087819 */ /* 0x000fe20000011609 */
[----:B------:R-:W-:Y:S01]  /*de70*/  IMAD R3, R3, 0x2, R2 ;  /* 0x0000000203037824 */ /* 0x000fe200078e0202 */
[----:B------:R-:W-:Y:S02]  /*de80*/  PRMT R57, R57, 0x5410, R0 ;  /* 0x0000541039397816 */ /* 0x000fe40000000000 */
[--C-:B------:R-:W-:Y:S02]  /*de90*/  SHF.R.U64 R9, R10, 0x10, R11.reuse ;  /* 0x000000100a097819 */ /* 0x100fe4000000120b */
[----:B------:R-:W0:Y:S01]  /*dea0*/  LDS.128 R24, [R3+0x10400] ;  /* 0x0104000003187984 */ /* 0x000e220000000c00 */
[----:B------:R-:W-:Y:S02]  /*deb0*/  SHF.R.U32.HI R10, RZ, 0x10, R11 ;  /* 0x00000010ff0a7819 */ /* 0x000fe4000001160b */
[----:B------:R-:W-:-:S02]  /*dec0*/  PRMT R70, R70, 0x5410, R21 ;  /* 0x0000541046467816 */ /* 0x000fc40000000015 */
[----:B------:R-:W-:Y:S02]  /*ded0*/  PRMT R67, R67, 0x5410, R8 ;  /* 0x0000541043437816 */ /* 0x000fe40000000008 */
[----:B------:R-:W-:Y:S01]  /*dee0*/  PRMT R28, R20, 0x5432, R28 ;  /* 0x00005432141c7816 */ /* 0x000fe2000000001c */
[----:B------:R-:W-:Y:S01]  /*def0*/  IMAD.U32 R21, R70, 0x10000, RZ ;  /* 0x0001000046157824 */ /* 0x000fe200078e00ff */
[----:B------:R-:W-:Y:S02]  /*df00*/  PRMT R29, R20, 0x5410, R29 ;  /* 0x00005410141d7816 */ /* 0x000fe4000000001d */
[----:B------:R-:W-:Y:S02]  /*df10*/  PRMT R69, R69, 0x5410, R10 ;  /* 0x0000541045457816 */ /* 0x000fe4000000000a */
        /* <DEDUP_REMOVED lines=74> */
.L_x_9540:
[----:B------:R-:W-:Y:S05]  /*e3c0*/  BSYNC B0 ;  /* 0x0000000000007941 */ /* 0x000fea0003800000 */
.L_x_9512:
        /* <DEDUP_REMOVED lines=8> */
.L_x_9510:
[----:B------:R-:W-:-:S13]  /*e450*/  ISETP.NE.AND P0, PT, R189, 0x3, PT ;  /* 0x00000003bd00780c */ /* 0x000fda0003f05270 */
[----:B------:R-:W-:Y:S05]  /*e460*/  @!P0 BRA `(.L_x_9557) ;  /* 0x0000000000048947 */ /* 0x000fea0003800000 */
[----:B------:R-:W-:Y:S01]  /*e470*/  BPT.TRAP 0x1 ;  /* 0x000000040000795c */ /* 0x000fe20000300000 */
.L_x_9557:
[----:B------:R-:W-:Y:S01]  /*e480*/  IMAD R0, R184, 0x8, R2 ;  /* 0x00000008b8007824 */ /* 0x000fe200078e0202 */
[----:B012---:R-:W-:-:S04]  /*e490*/  SHF.L.U32 R3, R186, 0x1f, RZ ;  /* 0x0000001fba037819 */ /* 0x007fc800000006ff */
[----:B------:R0:W1:Y:S01]  /*e4a0*/  SYNCS.PHASECHK.TRANS64.TRYWAIT P2, [R0+URZ+0x28830], R3 ;  /* 0x02883003000075a7 */ /* 0x000062000804017f */
[----:B------:R-:W-:Y:S05]  /*e4b0*/  @!P0 BRA `(.L_x_9558) ;  /* 0x0000000000048947 */ /* 0x000fea0003800000 */
[----:B------:R-:W-:Y:S01]  /*e4c0*/  BPT.TRAP 0x1 ;  /* 0x000000040000795c */ /* 0x000fe20000300000 */
.L_x_9558:
[----:B---34-:R-:W2:Y:S02]  /*e4d0*/  S2R R4, SR_TID.X ;  /* 0x0000000000047919 */ /* 0x018ea40000002100 */
[----:B--2---:R-:W-:-:S04]  /*e4e0*/  LOP3.LUT R4, R4, 0x7f, RZ, 0xc0, !PT ;  /* 0x0000007f04047812 */ /* 0x004fc800078ec0ff */
[----:B------:R-:W-:Y:S01]  /*e4f0*/  ISETP.NE.AND P1, PT, R4, RZ, PT ;  /* 0x000000ff0400720c */ /* 0x000fe20003f25270 */
[----:B-1----:R-:W-:-:S12]  /*e500*/  @P2 BRA `(.L_x_9559) ;  /* 0x0000000000082947 */ /* 0x002fd80003800000 */
[----:B------:R-:W1:Y:S02]  /*e510*/  SYNCS.PHASECHK.TRANS64.TRYWAIT P2, [R0+URZ+0x28830], R3 ;  /* 0x02883003000075a7 */ /* 0x000e64000804017f */
[----:B-1----:R-:W-:Y:S05]  /*e520*/  @!P2 BRA `(.L_x_9560) ;  /* 0x000001280048a947 */ /* 0x002fea0003800000 */
.L_x_9559:
        /* <DEDUP_REMOVED lines=52> */
[----:B------:R-:W-:Y:S01]  /*e870*/  @!P1 VIADD R0, R0, 0x28840 ;  /* 0x0002884000009836 */ /* 0x000fe20000000000 */
[----:B------:R-:W-:Y:S01]  /*e880*/  R2UR UR14, R8 ;  /* 0x00000000080e72ca */ /* 0x000fe200000e0000 */
[C---:B------:R-:W-:Y:S01]  /*e890*/  VIADD R8, R6.reuse, 0x404 ;  /* 0x0000040406087836 */ /* 0x040fe20000000000 */
[----:B------:R-:W-:Y:S01]  /*e8a0*/  ULDC UR43, c[0x0][0x988] ;  /* 0x00026200002b7ab9 */ /* 0x000fe20000000800 */
[----:B------:R-:W-:Y:S01]  /*e8b0*/  VIADD R6, R6, 0x406 ;  /* 0x0000040606067836 */ /* 0x000fe20000000000 */
[----:B------:R-:W-:Y:S01]  /*e8c0*/  @!P1 PRMT R0, RZ, 0x654, R0 ;  /* 0x00000654ff009816 */ /* 0x000fe20000000000 */
[----:B------:R-:W-:Y:S01]  /*e8d0*/  ULDC UR44, c[0x0][0x988] ;  /* 0x00026200002c7ab9 */ /* 0x000fe20000000800 */
[----:B------:R-:W-:-:S02]  /*e8e0*/  R2UR UR18, R8 ;  /* 0x00000000081272ca */ /* 0x000fc400000e0000 */
[----:B------:R-:W-:Y:S02]  /*e8f0*/  CS2R R150, SRZ ;  /* 0x0000000000967805 */ /* 0x000fe4000001ff00 */
[----:B------:R-:W-:Y:S02]  /*e900*/  R2UR UR22, R6 ;  /* 0x00000000061672ca */ /* 0x000fe400000e0000 */
        /* <DEDUP_REMOVED lines=13> */
[----:B0-----:R-:W-:Y:S01]  /*e9e0*/  ISETP.NE.AND P2, PT, R3, 0x1, PT ;  /* 0x000000010300780c */ /* 0x001fe20003f45270 */
[----:B------:R-:W-:Y:S01]  /*e9f0*/  IMAD.IADD R3, R204, 0x1, R191 ;  /* 0x00000001cc037824 */ /* 0x000fe200078e02bf */
[----:B------:R-:W-:-:S11]  /*ea00*/  CS2R R120, SRZ ;  /* 0x0000000000787805 */ /* 0x000fd6000001ff00 */
[----:B------:R-:W0:Y:S08]  /*ea10*/  @P2 LDC R4, c[0x0][0x44c] ;  /* 0x00011300ff042b82 */ /* 0x000e300000000800 */
[----:B------:R-:W1:Y:S01]  /*ea20*/  @P2 LDC R7, c[0x0][0x450] ;  /* 0x00011400ff072b82 */ /* 0x000e620000000800 */
[----:B0-----:R-:W-:-:S05]  /*ea30*/  @P2 IMAD.HI.U32 R4, R3, R4, RZ ;  /* 0x0000000403042227 */ /* 0x001fca00078e00ff */
[----:B-1----:R-:W-:Y:S01]  /*ea40*/  @P2 SHF.R.U32.HI R3, RZ, R7, R4 ;  /* 0x00000007ff032219 */ /* 0x002fe20000011604 */
[----:B------:R-:W-:-:S04]  /*ea50*/  IMAD.MOV.U32 R4, RZ, RZ, -0x80 ;  /* 0xffffff80ff047424 */ /* 0x000fc800078e00ff */
[----:B------:R-:W0:Y:S01]  /*ea60*/  SHFL.IDX PT, R8, R3, 0x1, 0x1c1f ;  /* 0x003c1f0003087f89 */ /* 0x000e2200000e0000 */
[----:B------:R-:W-:-:S03]  /*ea70*/  IMAD R4, R129, R4, 0x80 ;  /* 0x0000008081047424 */ /* 0x000fc600078e0204 */
[----:B------:R-:W1:Y:S01]  /*ea80*/  SHFL.IDX PT, R11, R3, RZ, 0x1c1f ;  /* 0x001c1fff030b7589 */ /* 0x000e6200000e0000 */
[----:B------:R-:W-:Y:S02]  /*ea90*/  VIADD R6, R4, 0x1 ;  /* 0x0000000104067836 */ /* 0x000fe40000000000 */
[----:B------:R-:W-:Y:S02]  /*eaa0*/  IMAD.IADD R4, R193, 0x1, R4 ;  /* 0x00000001c1047824 */ /* 0x000fe400078e0204 */
[C---:B------:R-:W-:Y:S02]  /*eab0*/  IMAD R6, R203.reuse, -0x2, R6 ;  /* 0xfffffffecb067824 */ /* 0x040fe400078e0206 */
[----:B------:R-:W-:-:S03]  /*eac0*/  IMAD R4, R203, -0x2, R4 ;  /* 0xfffffffecb047824 */ /* 0x000fc600078e0204 */
[----:B------:R-:W-:-:S04]  /*ead0*/  IADD3 R7, -R192, R6, R193 ;  /* 0x00000006c0077210 */ /* 0x000fc80007ffe1c1 */
[----:B0-----:R-:W-:-:S04]  /*eae0*/  VIADDMNMX R8, R8, R7, R4, PT ;  /* 0x0000000708087246 */ /* 0x001fc80003800104 */
[C---:B------:R-:W-:Y:S02]  /*eaf0*/  ISETP.GT.AND P4, PT, R8.reuse, RZ, PT ;  /* 0x000000ff0800720c */ /* 0x040fe40003f84270 */
[C---:B------:R-:W-:Y:S02]  /*eb00*/  ISETP.GT.AND P5, PT, R8.reuse, 0x1, PT ;  /* 0x000000010800780c */ /* 0x040fe40003fa4270 */
[----:B------:R-:W-:Y:S02]  /*eb10*/  ISETP.GT.AND P3, PT, R8, 0x8, PT ;  /* 0x000000080800780c */ /* 0x000fe40003f64270 */
[----:B-1----:R-:W-:Y:S01]  /*eb20*/  VIADDMNMX R11, R11, R7, R4, PT ;  /* 0x000000070b0b7246 */ /* 0x002fe20003800104 */
        /* <DEDUP_REMOVED lines=8> */
[----:B------:R-:W-:Y:S01]  /*ebb0*/  HGMMA.64x128x16.F32.BF16 R24, gdesc[UR4], R24, gsb0 ;  /* 0x01e00000041879f0 */ /* 0x000fe20008001818 */
[----:B------:R-:W-:Y:S02]  /*ebc0*/  ULDC UR6, c[0x0][0x988] ;  /* 0x0002620000067ab9 */ /* 0x000fe40000000800 */
[----:B------:R-:W-:Y:S01]  /*ebd0*/  IMAD.U32 R3, RZ, RZ, UR6 ;  /* 0x00000006ff037e24 */ /* 0x000fe2000f8e00ff */
        /* <DEDUP_REMOVED lines=39> */
[----:B------:R-:W-:Y:S01]  /*ee50*/  IMAD.MOV.U32 R43, RZ, RZ, R191 ;  /* 0x000000ffff2b7224 */ /* 0x000fe200078e00bf */
        /* <DEDUP_REMOVED lines=70> */
[----:B------:R-:W1:Y:S01]  /*f2c0*/  SHFL.BFLY PT, R8, R13, 0x2, 0x1f ;  /* 0x0c401f000d087f89 */ /* 0x000e6200000e0000 */
[----:B------:R-:W-:Y:S02]  /*f2d0*/  FSEL R25, R25, -INF , P5 ;  /* 0xff80000019197808 */ /* 0x000fe40002800000 */
[----:B------:R-:W-:Y:S02]  /*f2e0*/  ISETP.GT.AND P4, PT, R11, 0x9, PT ;  /* 0x000000090b00780c */ /* 0x000fe40003f84270 */
[----:B------:R-:W-:Y:S02]  /*f2f0*/  FMNMX.FTZ R7, R92, R25, !PT ;  /* 0x000000195c077209 */ /* 0x000fe40007810000 */
[----:B-1----:R-:W-:-:S05]  /*f300*/  FMNMX.FTZ R15, R13, R8, !PT ;  /* 0x000000080d0f7209 */ /* 0x002fca0007810000 */
[----:B------:R-:W1:Y:S02]  /*f310*/  SHFL.BFLY PT, R8, R15, 0x1, 0x1f ;  /* 0x0c201f000f087f89 */ /* 0x000e6400000e0000 */
[----:B-1----:R-:W-:-:S04]  /*f320*/  FMNMX.FTZ R8, R15, R8, !PT ;  /* 0x000000080f087209 */ /* 0x002fc80007810000 */
[C---:B------:R-:W-:Y:S01]  /*f330*/  FSETP.NEU.FTZ.AND P3, PT, R8.reuse, -INF , PT ;  /* 0xff8000000800780b */ /* 0x040fe20003f7d000 */
[----:B------:R-:W-:-:S05]  /*f340*/  FMUL.FTZ R9, R8, R3 ;  /* 0x0000000308097220 */ /* 0x000fca0000410000 */
[----:B------:R-:W-:Y:S02]  /*f350*/  FSEL R9, R9, RZ, P3 ;  /* 0x000000ff09097208 */ /* 0x000fe40001800000 */
[----:B------:R-:W-:-:S03]  /*f360*/  ISETP.GT.AND P3, PT, R11, 0x8, PT ;  /* 0x000000080b00780c */ /* 0x000fc60003f64270 */
[-CC-:B------:R-:W-:Y:S01]  /*f370*/  FFMA.FTZ R181, R12, R3.reuse, -R9.reuse ;  /* 0x000000030cb57223 */ /* 0x180fe20000010809 */
[-CC-:B------:R-:W-:Y:S01]  /*f380*/  FFMA.FTZ R12, R88, R3.reuse, -R9.reuse ;  /* 0x00000003580c7223 */ /* 0x180fe20000010809 */
[----:B------:R-:W-:Y:S01]  /*f390*/  FSEL R88, R28, -INF , P3 ;  /* 0xff8000001c587808 */ /* 0x000fe20001800000 */
[-CC-:B------:R-:W-:Y:S01]  /*f3a0*/  FFMA.FTZ R183, R90, R3.reuse, -R9.reuse ;  /* 0x000000035ab77223 */ /* 0x180fe20000010809 */
[----:B------:R-:W-:Y:S01]  /*f3b0*/  ISETP.GT.AND P3, PT, R11, 0x10, PT ;  /* 0x000000100b00780c */ /* 0x000fe20003f64270 */
[-CC-:B------:R-:W-:Y:S01]  /*f3c0*/  FFMA.FTZ R13, R94, R3.reuse, -R9.reuse ;  /* 0x000000035e0d7223 */ /* 0x180fe20000010809 */
[----:B------:R-:W-:Y:S01]  /*f3d0*/  FSEL R90, R29, -INF , P4 ;  /* 0xff8000001d5a7808 */ /* 0x000fe20002000000 */
[--C-:B------:R-:W-:Y:S01]  /*f3e0*/  FFMA.FTZ R177, R96, R3, -R9.reuse ;  /* 0x0000000360b17223 */ /* 0x100fe20000010809 */
[----:B------:R-:W-:Y:S01]  /*f3f0*/  FMNMX.FTZ R7, R88, R7, !PT ;  /* 0x0000000758077209 */ /* 0x000fe20007810000 */
[-CC-:B------:R-:W-:Y:S01]  /*f400*/  FFMA.FTZ R24, R100, R3.reuse, -R9.reuse ;  /* 0x0000000364187223 */ /* 0x180fe20000010809 */
[C---:B------:R-:W-:Y:S01]  /*f410*/  ISETP.GT.AND P4, PT, R11.reuse, 0x11, PT ;  /* 0x000000110b00780c */ /* 0x040fe20003f84270 */
[-CC-:B------:R-:W-:Y:S01]  /*f420*/  FFMA.FTZ R179, R102, R3.reuse, -R9.reuse ;  /* 0x0000000366b37223 */ /* 0x180fe20000010809 */
[----:B------:R-:W-:Y:S01]  /*f430*/  FSEL R94, R32, -INF , P3 ;  /* 0xff800000205e7808 */ /* 0x000fe20001800000 */
[--C-:B------:R-:W-:Y:S01]  /*f440*/  FFMA.FTZ R28, R104, R3, -R9.reuse ;  /* 0x00000003681c7223 */ /* 0x100fe20000010809 */
[----:B------:R-:W-:Y:S01]  /*f450*/  FMNMX.FTZ R7, R90, R7, !PT ;  /* 0x000000075a077209 */ /* 0x000fe20007810000 */
        /* <DEDUP_REMOVED lines=19> */
[C---:B------:R-:W-:Y:S01]  /*f590*/  ISETP.GT.AND P4, PT, R11.reuse, 0x21, PT ;  /* 0x000000210b00780c */ /* 0x040fe20003f84270 */
[-CC-:B------:R-:W-:Y:S01]  /*f5a0*/  FFMA.FTZ R42, R42, R3.reuse, -R9.reuse ;  /* 0x000000032a2a7223 */ /* 0x180fe20000010809 */
[----:B------:R-:W-:Y:S01]  /*f5b0*/  FSEL R40, R40, -INF , P3 ;  /* 0xff80000028287808 */ /* 0x000fe20001800000 */
[--C-:B------:R-:W-:Y:S01]  /*f5c0*/  FFMA.FTZ R6, R6, R3, -R9.reuse ;  /* 0x0000000306067223 */ /* 0x100fe20000010809 */
[----:B------:R-:W-:Y:S01]  /*f5d0*/  FMNMX.FTZ R7, R100, R7, !PT ;  /* 0x0000000764077209 */ /* 0x000fe20007810000 */
[----:B------:R-:W1:Y:S01]  /*f5e0*/  MUFU.EX2 R4, R12 ;  /* 0x0000000c00047308 */ /* 0x000e620000000800 */
[----:B------:R-:W-:Y:S01]  /*f5f0*/  ISETP.GT.AND P3, PT, R11, 0x28, PT ;  /* 0x000000280b00780c */ /* 0x000fe20003f64270 */
[-CC-:B------:R-:W-:Y:S01]  /*f600*/  FFMA.FTZ R10, R10, R3.reuse, -R9.reuse ;  /* 0x000000030a0a7223 */ /* 0x180fe20000010809 */
[----:B------:R-:W-:Y:S01]  /*f610*/  FSEL R102, R41, -INF , P4 ;  /* 0xff80000029667808 */ /* 0x000fe20002000000 */
[--C-:B------:R-:W-:Y:S01]  /*f620*/  FFMA.FTZ R157, R66, R3, -R9.reuse ;  /* 0x00000003429d7223 */ /* 0x100fe20000010809 */
[----:B------:R-:W-:Y:S01]  /*f630*/  FMNMX.FTZ R7, R40, R7, !PT ;  /* 0x0000000728077209 */ /* 0x000fe20007810000 */
[-CC-:B------:R-:W-:Y:S01]  /*f640*/  FFMA.FTZ R14, R14, R3.reuse, -R9.reuse ;  /* 0x000000030e0e7223 */ /* 0x180fe20000010809 */
[C---:B------:R-:W-:Y:S01]  /*f650*/  ISETP.GT.AND P4, PT, R11.reuse, 0x29, PT ;  /* 0x000000290b00780c */ /* 0x040fe20003f84270 */
[----:B------:R-:W2:Y:S01]  /*f660*/  MUFU.EX2 R183, R183 ;  /* 0x000000b700b77308 */ /* 0x000ea20000000800 */
[----:B------:R-:W-:Y:S01]  /*f670*/  FSEL R44, R44, -INF , P3 ;  /* 0xff8000002c2c7808 */ /* 0x000fe20001800000 */
[--C-:B------:R-:W-:Y:S01]  /*f680*/  FFMA.FTZ R159, R70, R3, -R9.reuse ;  /* 0x00000003469f7223 */ /* 0x100fe20000010809 */
[----:B------:R-:W-:Y:S01]  /*f690*/  FMNMX.FTZ R7, R102, R7, !PT ;  /* 0x0000000766077209 */ /* 0x000fe20007810000 */
[-CC-:B------:R-:W-:Y:S01]  /*f6a0*/  FFMA.FTZ R20, R20, R3.reuse, -R9.reuse ;  /* 0x0000000314147223 */ /* 0x180fe20000010809 */
[----:B------:R-:W-:Y:S01]  /*f6b0*/  ISETP.GT.AND P3, PT, R11, 0x30, PT ;  /* 0x000000300b00780c */ /* 0x000fe20003f64270 */
[--C-:B------:R-:W-:Y:S01]  /*f6c0*/  FFMA.FTZ R161, R74, R3, -R9.reuse ;  /* 0x000000034aa17223 */ /* 0x100fe20000010809 */
[----:B------:R-:W-:Y:S01]  /*f6d0*/  FSEL R104, R45, -INF , P4 ;  /* 0xff8000002d687808 */ /* 0x000fe20002000000 */
[----:B------:R3:W4:Y:S01]  /*f6e0*/  MUFU.EX2 R12, R13 ;  /* 0x0000000d000c7308 */ /* 0x0007220000000800 */
        /* <DEDUP_REMOVED lines=13> */
[----:B------:R-:W-:Y:S01]  /*f7c0*/  FFMA.FTZ R46, R46, R3, -R9 ;  /* 0x000000032e2e7223 */ /* 0x000fe20000010809 */
[----:B------:R-:W-:Y:S01]  /*f7d0*/  ISETP.GT.AND P4, PT, R11, 0x39, PT ;  /* 0x000000390b00780c */ /* 0x000fe20003f84270 */
[----:B------:R-:W0:Y:S01]  /*f7e0*/  MUFU.EX2 R177, R177 ;  /* 0x000000b100b17308 */ /* 0x000e220000000800 */
[----:B------:R-:W-:-:S02]  /*f7f0*/  FSEL R52, R52, -INF , P3 ;  /* 0xff80000034347808 */ /* 0x000fc40001800000 */
[----:B------:R-:W-:Y:S02]  /*f800*/  FMNMX.FTZ R7, R106, R7, !PT ;  /* 0x000000076a077209 */ /* 0x000fe40007810000 */
[----:B------:R-:W-:Y:S02]  /*f810*/  ISETP.GT.AND P3, PT, R11, 0x40, PT ;  /* 0x000000400b00780c */ /* 0x000fe40003f64270 */
[----:B------:R-:W-:Y:S01]  /*f820*/  FSEL R108, R53, -INF , P4 ;  /* 0xff800000356c7808 */ /* 0x000fe20002000000 */
[----:B------:R-:W0:Y:S01]  /*f830*/  MUFU.EX2 R24, R24 ;  /* 0x0000001800187308 */ /* 0x000e220000000800 */
[----:B------:R-:W-:Y:S02]  /*f840*/  FMNMX.FTZ R7, R52, R7, !PT ;  /* 0x0000000734077209 */ /* 0x000fe40007810000 */
[----:B------:R-:W-:Y:S02]  /*f850*/  ISETP.GT.AND P4, PT, R11, 0x41, PT ;  /* 0x000000410b00780c */ /* 0x000fe40003f84270 */
[----:B------:R-:W-:-:S02]  /*f860*/  FSEL R56, R56, -INF , P3 ;  /* 0xff80000038387808 */ /* 0x000fc40001800000 */
[----:B------:R-:W-:Y:S01]  /*f870*/  FMNMX.FTZ R7, R108, R7, !PT ;  /* 0x000000076c077209 */ /* 0x000fe20007810000 */
[----:B------:R-:W0:Y:S01]  /*f880*/  MUFU.EX2 R179, R179 ;  /* 0x000000b300b37308 */ /* 0x000e220000000800 */
[----:B------:R-:W-:Y:S02]  /*f890*/  ISETP.GT.AND P3, PT, R11, 0x48, PT ;  /* 0x000000480b00780c */ /* 0x000fe40003f64270 */
[----:B------:R-:W-:Y:S02]  /*f8a0*/  FSEL R110, R57, -INF , P4 ;  /* 0xff800000396e7808 */ /* 0x000fe40002000000 */
[----:B------:R-:W-:Y:S02]  /*f8b0*/  FMNMX.FTZ R7, R56, R7, !PT ;  /* 0x0000000738077209 */ /* 0x000fe40007810000 */
[----:B------:R-:W-:Y:S01]  /*f8c0*/  ISETP.GT.AND P4, PT, R11, 0x49, PT ;  /* 0x000000490b00780c */ /* 0x000fe20003f84270 */
[----:B------:R-:W0:Y:S01]  /*f8d0*/  MUFU.EX2 R28, R28 ;  /* 0x0000001c001c7308 */ /* 0x000e220000000800 */
[----:B------:R-:W-:-:S02]  /*f8e0*/  FSEL R112, R60, -INF , P3 ;  /* 0xff8000003c707808 */ /* 0x000fc40001800000 */
[----:B------:R-:W-:Y:S02]  /*f8f0*/  FMNMX.FTZ R7, R110, R7, !PT ;  /* 0x000000076e077209 */ /* 0x000fe40007810000 */
[----:B------:R-:W-:Y:S02]  /*f900*/  ISETP.GT.AND P3, PT, R11, 0x50, PT ;  /* 0x000000500b00780c */ /* 0x000fe40003f64270 */
[----:B------:R-:W-:Y:S01]  /*f910*/  FSEL R60, R61, -INF , P4 ;  /* 0xff8000003d3c7808 */ /* 0x000fe20002000000 */
[----:B------:R-:W-:Y:S01]  /*f920*/  MUFU.EX2 R173, R173 ;  /* 0x000000ad00ad7308 */ /* 0x000fe20000000800 */
[----:B------:R-:W-:Y:S02]  /*f930*/  FMNMX.FTZ R7, R112, R7, !PT ;  /* 0x0000000770077209 */ /* 0x000fe40007810000 */
[----:B------:R-:W-:Y:S02]  /*f940*/  ISETP.GT.AND P4, PT, R11, 0x51, PT ;  /* 0x000000510b00780c */ /* 0x000fe40003f84270 */
[----:B------:R-:W-:-:S02]  /*f950*/  FSEL R64, R64, -INF , P3 ;  /* 0xff80000040407808 */ /* 0x000fc40001800000 */
[----:B------:R-:W-:Y:S01]  /*f960*/  FMNMX.FTZ R7, R60, R7, !PT ;  /* 0x000000073c077209 */ /* 0x000fe20007810000 */
[----:B------:R-:W-:Y:S01]  /*f970*/  MUFU.EX2 R32, R32 ;  /* 0x0000002000207308 */ /* 0x000fe20000000800 */
[----:B------:R-:W-:Y:S02]  /*f980*/  ISETP.GT.AND P3, PT, R11, 0x58, PT ;  /* 0x000000580b00780c */ /* 0x000fe40003f64270 */
[----:B------:R-:W-:Y:S02]  /*f990*/  FSEL R50, R65, -INF , P4 ;  /* 0xff80000041327808 */ /* 0x000fe40002000000 */
[----:B------:R-:W-:Y:S02]  /*f9a0*/  FMNMX.FTZ R7, R64, R7, !PT ;  /* 0x0000000740077209 */ /* 0x000fe40007810000 */
        /* <DEDUP_REMOVED lines=34> */
[----:B------:R-:W-:Y:S02]  /*fbd0*/  FSEL R118, R85, -INF , P4 ;  /* 0xff80000055767808 */ /* 0x000fe40002000000 */
[----:B------:R-:W-:Y:S01]  /*fbe0*/  FMNMX.FTZ R7, R84, R7, !PT ;  /* 0x0000000754077209 */ /* 0x000fe20007810000 */
[----:B------:R-:W-:Y:S03]  /*fbf0*/  MUFU.EX2 R6, R6 ;  /* 0x0000000600067308 */ /* 0x000fe60000000800 */
[----:B------:R-:W-:-:S05]  /*fc00*/  FMNMX.FTZ R7, R118, R7, !PT ;  /* 0x0000000776077209 */ /* 0x000fca0007810000 */
[----:B------:R-:W1:Y:S01]  /*fc10*/  SHFL.BFLY PT, R62, R7, 0x2, 0x1f ;  /* 0x0c401f00073e7f89 */ /* 0x000e6200000e0000 */
[----:B------:R-:W-:Y:S08]  /*fc20*/  MUFU.EX2 R155, R155 ;  /* 0x0000009b009b7308 */ /* 0x000ff00000000800 */
[----:B------:R-:W-:Y:S08]  /*fc30*/  MUFU.EX2 R10, R10 ;  /* 0x0000000a000a7308 */ /* 0x000ff00000000800 */
[----:B------:R-:W-:Y:S01]  /*fc40*/  MUFU.EX2 R157, R157 ;  /* 0x0000009d009d7308 */ /* 0x000fe20000000800 */
        /* <DEDUP_REMOVED lines=20> */
[----:B--2---:R-:W-:Y:S01]  /*fd90*/  FADD.FTZ R33, R183, R40 ;  /* 0x00000028b7217221 */ /* 0x004fe20000010000 */
[-CC-:B---3--:R-:W-:Y:S01]  /*fda0*/  FFMA.FTZ R13, R96, R3.reuse, -R29.reuse ;  /* 0x00000003600d7223 */ /* 0x188fe2000001081d */
[-CC-:B------:R-:W-:Y:S01]  /*fdb0*/  FFMA.FTZ R168, R48, R3.reuse, -R29.reuse ;  /* 0x0000000330a87223 */ /* 0x180fe2000001081d */
[-C--:B------:R-:W-:Y:S01]  /*fdc0*/  FFMA.FTZ R178, R98, R3.reuse, -R29 ;  /* 0x0000000362b27223 */ /* 0x080fe2000001081d */
[----:B----4-:R-:W-:Y:S01]  /*fdd0*/  FADD.FTZ R40, R12, R33 ;  /* 0x000000210c287221 */ /* 0x010fe20000010000 */
[----:B------:R-:W1:Y:S01]  /*fde0*/  @P2 LDC R48, c[0x0][0x44c] ;  /* 0x00011300ff302b82 */ /* 0x000e620000000800 */
[-CC-:B------:R-:W-:Y:S01]  /*fdf0*/  FFMA.FTZ R15, R100, R3.reuse, -R29.reuse ;  /* 0x00000003640f7223 */ /* 0x180fe2000001081d */
[----:B------:R-:W2:Y:S01]  /*fe00*/  MUFU.EX2 R9, R9 ;  /* 0x0000000900097308 */ /* 0x000ea20000000800 */
[----:B0-----:R-:W-:Y:S01]  /*fe10*/  FADD.FTZ R35, R177, R40 ;  /* 0x00000028b1237221 */ /* 0x001fe20000010000 */
[-CC-:B------:R-:W-:Y:S01]  /*fe20*/  FFMA.FTZ R170, R52, R3.reuse, -R29.reuse ;  /* 0x0000000334aa7223 */ /* 0x180fe2000001081d */
[-CC-:B------:R-:W-:Y:S01]  /*fe30*/  FFMA.FTZ R174, R44, R3.reuse, -R29.reuse ;  /* 0x000000032cae7223 */ /* 0x180fe2000001081d */
[-C--:B------:R-:W-:Y:S01]  /*fe40*/  FFMA.FTZ R21, R102, R3.reuse, -R29 ;  /* 0x0000000366157223 */ /* 0x080fe2000001081d */
[----:B------:R-:W-:Y:S01]  /*fe50*/  FADD.FTZ R40, R24, R35 ;  /* 0x0000002318287221 */ /* 0x000fe20000010000 */
[----:B------:R-:W0:Y:S01]  /*fe60*/  @P2 LDC R52, c[0x0][0x450] ;  /* 0x00011400ff342b82 */ /* 0x000e220000000800 */
[-CC-:B------:R-:W-:Y:S01]  /*fe70*/  FFMA.FTZ R25, R104, R3.reuse, -R29.reuse ;  /* 0x0000000368197223 */ /* 0x180fe2000001081d */
[----:B------:R-:W3:Y:S01]  /*fe80*/  MUFU.EX2 R182, R182 ;  /* 0x000000b600b67308 */ /* 0x000ee20000000800 */
[----:B------:R-:W-:Y:S01]  /*fe90*/  FADD.FTZ R37, R179, R40 ;  /* 0x00000028b3257221 */ /* 0x000fe20000010000 */
[-CC-:B------:R-:W-:Y:S01]  /*fea0*/  FFMA.FTZ R27, R106, R3.reuse, -R29.reuse ;  /* 0x000000036a1b7223 */ /* 0x180fe2000001081d */
[-CC-:B------:R-:W-:Y:S01]  /*feb0*/  FFMA.FTZ R31, R108, R3.reuse, -R29.reuse ;  /* 0x000000036c1f7223 */ /* 0x180fe2000001081d */
[-C--:B------:R-:W-:Y:S01]  /*fec0*/  FFMA.FTZ R152, R56, R3.reuse, -R29 ;  /* 0x0000000338987223 */ /* 0x080fe2000001081d */
[----:B------:R-:W-:Y:S01]  /*fed0*/  FADD.FTZ R44, R28, R37 ;  /* 0x000000251c2c7221 */ /* 0x000fe20000010000 */
[-CC-:B------:R-:W-:Y:S01]  /*fee0*/  FFMA.FTZ R33, R110, R3.reuse, -R29.reuse ;  /* 0x000000036e217223 */ /* 0x180fe2000001081d */
[-C--:B------:R-:W-:Y:S01]  /*fef0*/  FFMA.FTZ R154, R112, R3.reuse, -R29 ;  /* 0x00000003709a7223 */ /* 0x080fe2000001081d */
[----:B------:R-:W4:Y:S01]  /*ff00*/  MUFU.EX2 R11, R11 ;  /* 0x0000000b000b7308 */ /* 0x000f220000000800 */
[----:B--2---:R-:W-:Y:S01]  /*ff10*/  FADD.FTZ R35, R180, R9 ;  /* 0x00000009b4237221 */ /* 0x004fe20000010000 */
[----:B------:R-:W-:Y:S01]  /*ff20*/  FADD.FTZ R39, R173, R44 ;  /* 0x0000002cad277221 */ /* 0x000fe20000010000 */
[-CC-:B------:R-:W-:Y:S01]  /*ff30*/  FFMA.FTZ R60, R60, R3.reuse, -R29.reuse ;  /* 0x000000033c3c7223 */ /* 0x180fe2000001081d */
[-CC-:B------:R-:W-:Y:S01]  /*ff40*/  FFMA.FTZ R64, R64, R3.reuse, -R29.reuse ;  /* 0x0000000340407223 */ /* 0x180fe2000001081d */
[----:B------:R-:W-:Y:S01]  /*ff50*/  FFMA.FTZ R50, R50, R3, -R29 ;  /* 0x0000000332327223 */ /* 0x000fe2000001081d */
[----:B-1----:R-:W-:-:S04]  /*ff60*/  @P2 IMAD.HI.U32 R41, R191, R48, RZ ;  /* 0x00000030bf292227 */ /* 0x002fc800078e00ff */
[-C--:B------:R-:W-:Y:S01]  /*ff70*/  FFMA.FTZ R68, R68, R3.reuse, -R29 ;  /* 0x0000000344447223 */ /* 0x080fe2000001081d */
[----:B------:R-:W1:Y:S01]  /*ff80*/  MUFU.EX2 R176, R176 ;  /* 0x000000b000b07308 */ /* 0x000e620000000800 */
[----:B---3--:R-:W-:Y:S01]  /*ff90*/  FADD.FTZ R40, R182, R35 ;  /* 0x00000023b6287221 */ /* 0x008fe20000010000 */
[-CC-:B------:R-:W-:Y:S01]  /*ffa0*/  FFMA.FTZ R114, R114, R3.reuse, -R29.reuse ;  /* 0x0000000372727223 */ /* 0x180fe2000001081d */
[--C-:B------:R-:W-:Y:S01]  /*ffb0*/  FFMA.FTZ R72, R72, R3, -R29.reuse ;  /* 0x0000000348487223 */ /* 0x100fe2000001081d */
[----:B------:R-:W-:Y:S01]  /*ffc0*/  F2FP.BF16.F32.PACK_AB R181, R4, R181 ;  /* 0x000000b504b5723e */ /* 0x000fe200000010ff */
[-C--:B------:R-:W-:Y:S01]  /*ffd0*/  FFMA.FTZ R54, R54, R3.reuse, -R29 ;  /* 0x0000000336367223 */ /* 0x080fe2000001081d */
[----:B0-----:R-:W-:Y:S01]  /*ffe0*/  @P2 SHF.R.U32.HI R43, RZ, R52, R41 ;  /* 0x00000034ff2b2219 */ /* 0x001fe20000011629 */
[----:B------:R-:W-:Y:S01]  /*fff0*/  FFMA.FTZ R76, R76, R3, -R29 ;  /* 0x000000034c4c7223 */ /* 0x000fe2000001081d */
[----:B------:R-:W0:Y:S01]  /*10000*/  MUFU.EX2 R13, R13 ;  /* 0x0000000d000d7308 */ /* 0x000e220000000800 */
[----:B----4-:R-:W-:Y:S01]  /*10010*/  FADD.FTZ R37, R11, R40 ;  /* 0x000000280b257221 */ /* 0x010fe20000010000 */
[----:B------:R-:W-:Y:S01]  /*10020*/  FADD.FTZ R40, R32, R39 ;  /* 0x0000002720287221 */ /* 0x000fe20000010000 */
[----:B------:R-:W-:Y:S01]  /*10030*/  IADD3 R44, R43, R193, -R192 ;  /* 0x000000c12b2c7210 */ /* 0x000fe20007ffe8c0 */
[-CC-:B------:R-:W-:Y:S01]  /*10040*/  FFMA.FTZ R116, R116, R3.reuse, -R29.reuse ;  /* 0x0000000374747223 */ /* 0x180fe2000001081d */
[-C--:B------:R-:W-:Y:S01]  /*10050*/  FFMA.FTZ R80, R80, R3.reuse, -R29 ;  /* 0x0000000350507223 */ /* 0x080fe2000001081d */
[----:B------:R-:W-:Y:S01]  /*10060*/  FADD.FTZ R39, R175, R40 ;  /* 0x00000028af277221 */ /* 0x000fe20000010000 */
[----:B------:R-:W-:Y:S01]  /*10070*/  SHF.R.S32.HI R47, RZ, 0x1f, R44 ;  /* 0x0000001fff2f7819 */ /* 0x000fe2000001142c */
[----:B------:R-:W2:Y:S01]  /*10080*/  MUFU.EX2 R178, R178 ;  /* 0x000000b200b27308 */ /* 0x000ea20000000800 */
[----:B-1----:R-:W-:Y:S01]  /*10090*/  FADD.FTZ R0, R176, R37 ;  /* 0x00000025b0007221 */ /* 0x002fe20000010000 */
[----:B------:R-:W-:Y:S01]  /*100a0*/  FADD.FTZ R40, R36, R39 ;  /* 0x0000002724287221 */ /* 0x000fe20000010000 */
[-CC-:B------:R-:W-:Y:S01]  /*100b0*/  FFMA.FTZ R58, R58, R3.reuse, -R29.reuse ;  /* 0x000000033a3a7223 */ /* 0x180fe2000001081d */
[-CC-:B------:R-:W-:Y:S01]  /*100c0*/  FFMA.FTZ R84, R84, R3.reuse, -R29.reuse ;  /* 0x0000000354547223 */ /* 0x180fe2000001081d */
[----:B------:R-:W-:Y:S01]  /*100d0*/  FFMA.FTZ R118, R118, R3, -R29 ;  /* 0x0000000376767223 */ /* 0x000fe2000001081d */
[----:B------:R-:W-:Y:S01]  /*100e0*/  FADD.FTZ R41, R169, R40 ;  /* 0x00000028a9297221 */ /* 0x000fe20000010000 */
[----:B------:R-:W-:Y:S01]  /*100f0*/  LEA.HI R29, R47, R44, RZ, 0x7 ;  /* 0x0000002c2f1d7211 */ /* 0x000fe200078f38ff */
[----:B------:R-:W1:Y:S01]  /*10100*/  MUFU.EX2 R15, R15 ;  /* 0x0000000f000f7308 */ /* 0x000e620000000800 */
[C---:B0-----:R-:W-:Y:S01]  /*10110*/  FADD.FTZ R37, R13.reuse, R0 ;  /* 0x000000000d257221 */ /* 0x041fe20000010000 */
[----:B------:R-:W-:Y:S01]  /*10120*/  FADD.FTZ R40, R38, R41 ;  /* 0x0000002926287221 */ /* 0x000fe20000010000 */
[----:B------:R-:W-:-:S02]  /*10130*/  F2FP.BF16.F32.PACK_AB R176, R13, R176 ;  /* 0x000000b00db0723e */ /* 0x000fc400000010ff */
[----:B-----5:R-:W-:Y:S02]  /*10140*/  CS2R R112, SRZ ;  /* 0x0000000000707805 */ /* 0x020fe4000001ff00 */
[----:B------:R-:W-:Y:S01]  /*10150*/  SHF.R.S32.HI R13, RZ, 0x7, R29 ;  /* 0x00000007ff0d7819 */ /* 0x000fe2000001141d */
[----:B------:R-:W-:Y:S01]  /*10160*/  FADD.FTZ R41, R171, R40 ;  /* 0x00000028ab297221 */ /* 0x000fe20000010000 */
[----:B------:R-:W-:Y:S01]  /*10170*/  F2FP.BF16.F32.PACK_AB R180, R9, R180 ;  /* 0x000000b409b4723e */ /* 0x000fe200000010ff */
[----:B------:R-:W0:Y:S01]  /*10180*/  MUFU.EX2 R172, R172 ;  /* 0x000000ac00ac7308 */ /* 0x000e220000000800 */
[----:B--2---:R-:W-:Y:S01]  /*10190*/  FADD.FTZ R0, R178, R37 ;  /* 0x00000025b2007221 */ /* 0x004fe20000010000 */
[----:B------:R-:W-:Y:S01]  /*101a0*/  FADD.FTZ R40, R42, R41 ;  /* 0x000000292a287221 */ /* 0x000fe20000010000 */
[----:B------:R-:W-:Y:S02]  /*101b0*/  VIMNMX R13, RZ, R13, !PT ;  /* 0x0000000dff0d7248 */ /* 0x000fe40007fe0100 */
[----:B------:R-:W-:-:S02]  /*101c0*/  CS2R R110, SRZ ;  /* 0x00000000006e7805 */ /* 0x000fc4000001ff00 */
[----:B------:R-:W-:Y:S01]  /*101d0*/  F2FP.BF16.F32.PACK_AB R182, R11, R182 ;  /* 0x000000b60bb6723e */ /* 0x000fe200000010ff */
[----:B------:R-:W-:Y:S01]  /*101e0*/  FADD.FTZ R43, R153, R40 ;  /* 0x00000028992b7221 */ /* 0x000fe20000010000 */
[----:B------:R-:W-:Y:S01]  /*101f0*/  F2FP.BF16.F32.PACK_AB R183, R12, R183 ;  /* 0x000000b70cb7723e */ /* 0x000fe200000010ff */
[----:B------:R-:W2:Y:S01]  /*10200*/  MUFU.EX2 R21, R21 ;  /* 0x0000001500157308 */ /* 0x000ea20000000800 */
[----:B-1----:R-:W-:Y:S01]  /*10210*/  FADD.FTZ R39, R15, R0 ;  /* 0x000000000f277221 */ /* 0x002fe20000010000 */
[----:B------:R-:W-:Y:S01]  /*10220*/  FADD.FTZ R40, R6, R43 ;  /* 0x0000002b06287221 */ /* 0x000fe20000010000 */
[----:B------:R-:W-:Y:S02]  /*10230*/  F2FP.BF16.F32.PACK_AB R177, R24, R177 ;  /* 0x000000b118b1723e */ /* 0x000fe400000010ff */
[----:B------:R-:W-:Y:S02]  /*10240*/  CS2R R108, SRZ ;  /* 0x00000000006c7805 */ /* 0x000fe4000001ff00 */
[----:B------:R-:W-:Y:S01]  /*10250*/  F2FP.BF16.F32.PACK_AB R179, R28, R179 ;  /* 0x000000b31cb3723e */ /* 0x000fe200000010ff */
[----:B------:R-:W-:Y:S01]  /*10260*/  FADD.FTZ R43, R155, R40 ;  /* 0x000000289b2b7221 */ /* 0x000fe20000010000 */
[----:B------:R-:W-:Y:S01]  /*10270*/  F2FP.BF16.F32.PACK_AB R155, R10, R155 ;  /* 0x0000009b0a9b723e */ /* 0x000fe200000010ff */
[----:B------:R-:W1:Y:S01]  /*10280*/  MUFU.EX2 R174, R174 ;  /* 0x000000ae00ae7308 */ /* 0x000e620000000800 */
[----:B0-----:R-:W-:Y:S01]  /*10290*/  FADD.FTZ R0, R172, R39 ;  /* 0x00000027ac007221 */ /* 0x001fe20000010000 */
[----:B------:R-:W-:Y:S01]  /*102a0*/  FADD.FTZ R40, R10, R43 ;  /* 0x0000002b0a287221 */ /* 0x000fe20000010000 */
[----:B------:R-:W-:Y:S01]  /*102b0*/  VIADD R10, R129, 0xfffffffe ;  /* 0xfffffffe810a7836 */ /* 0x000fe20000000000 */
[----:B------:R-:W-:-:S02]  /*102c0*/  F2FP.BF16.F32.PACK_AB R173, R32, R173 ;  /* 0x000000ad20ad723e */ /* 0x000fc400000010ff */
[----:B------:R-:W-:Y:S01]  /*102d0*/  CS2R R128, SRZ ;  /* 0x0000000000807805 */ /* 0x000fe2000001ff00 */
[----:B------:R-:W-:Y:S01]  /*102e0*/  FADD.FTZ R45, R157, R40 ;  /* 0x000000289d2d7221 */ /* 0x000fe20000010000 */
[----:B------:R-:W-:Y:S01]  /*102f0*/  F2FP.BF16.F32.PACK_AB R175, R36, R175 ;  /* 0x000000af24af723e */ /* 0x000fe200000010ff */
[----:B------:R-:W0:Y:S01]  /*10300*/  MUFU.EX2 R25, R25 ;  /* 0x0000001900197308 */ /* 0x000e220000000800 */
[----:B--2---:R-:W-:Y:S01]  /*10310*/  FADD.FTZ R39, R21, R0 ;  /* 0x0000000015277221 */ /* 0x004fe20000010000 */
[----:B------:R-:W-:Y:S01]  /*10320*/  FADD.FTZ R40, R14, R45 ;  /* 0x0000002d0e287221 */ /* 0x000fe20000010000 */
[----:B------:R-:W-:Y:S02]  /*10330*/  ISETP.GE.AND P3, PT, R10, R13, PT ;  /* 0x0000000d0a00720c */ /* 0x000fe40003f66270 */
[----:B------:R-:W-:Y:S02]  /*10340*/  CS2R R106, SRZ ;  /* 0x00000000006a7805 */ /* 0x000fe4000001ff00 */
[----:B------:R-:W-:Y:S01]  /*10350*/  F2FP.BF16.F32.PACK_AB R169, R38, R169 ;  /* 0x000000a926a9723e */ /* 0x000fe200000010ff */
[----:B------:R-:W-:Y:S01]  /*10360*/  FADD.FTZ R45, R159, R40 ;  /* 0x000000289f2d7221 */ /* 0x000fe20000010000 */
[----:B------:R-:W-:Y:S01]  /*10370*/  F2FP.BF16.F32.PACK_AB R171, R42, R171 ;  /* 0x000000ab2aab723e */ /* 0x000fe200000010ff */
[----:B------:R-:W2:Y:S01]  /*10380*/  MUFU.EX2 R168, R168 ;  /* 0x000000a800a87308 */ /* 0x000ea20000000800 */
[----:B-1----:R-:W-:Y:S01]  /*10390*/  FADD.FTZ R0, R174, R39 ;  /* 0x00000027ae007221 */ /* 0x002fe20000010000 */
[----:B------:R-:W-:Y:S01]  /*103a0*/  FADD.FTZ R4, R20, R45 ;  /* 0x0000002d14047221 */ /* 0x000fe20000010000 */
[----:B------:R-:W-:-:S02]  /*103b0*/  F2FP.BF16.F32.PACK_AB R153, R6, R153 ;  /* 0x000000990699723e */ /* 0x000fc400000010ff */
[----:B------:R-:W-:Y:S02]  /*103c0*/  CS2R R104, SRZ ;  /* 0x0000000000687805 */ /* 0x000fe4000001ff00 */
[----:B------:R-:W-:Y:S01]  /*103d0*/  F2FP.BF16.F32.PACK_AB R157, R14, R157 ;  /* 0x0000009d0e9d723e */ /* 0x000fe200000010ff */
[----:B------:R-:W-:Y:S01]  /*103e0*/  FADD.FTZ R47, R161, R4 ;  /* 0x00000004a12f7221 */ /* 0x000fe20000010000 */
[----:B------:R-:W-:Y:S01]  /*103f0*/  F2FP.BF16.F32.PACK_AB R159, R20, R159 ;  /* 0x0000009f149f723e */ /* 0x000fe200000010ff */
[----:B------:R-:W1:Y:S01]  /*10400*/  MUFU.EX2 R27, R27 ;  /* 0x0000001b001b7308 */ /* 0x000e620000000800 */
[----:B0-----:R-:W-:Y:S01]  /*10410*/  FADD.FTZ R41, R25, R0 ;  /* 0x0000000019297221 */ /* 0x001fe20000010000 */
[C---:B------:R-:W-:Y:S01]  /*10420*/  FADD.FTZ R4, R26.reuse, R47 ;  /* 0x0000002f1a047221 */ /* 0x040fe20000010000 */
[----:B------:R-:W-:Y:S02]  /*10430*/  F2FP.BF16.F32.PACK_AB R161, R26, R161 ;  /* 0x000000a11aa1723e */ /* 0x000fe400000010ff */
[----:B------:R-:W-:-:S02]  /*10440*/  CS2R R102, SRZ ;  /* 0x0000000000667805 */ /* 0x000fc4000001ff00 */
[----:B------:R-:W-:Y:S01]  /*10450*/  F2FP.BF16.F32.PACK_AB R178, R15, R178 ;  /* 0x000000b20fb2723e */ /* 0x000fe200000010ff */
[----:B------:R-:W-:Y:S01]  /*10460*/  FADD.FTZ R47, R163, R4 ;  /* 0x00000004a32f7221 */ /* 0x000fe20000010000 */
[----:B------:R-:W-:Y:S01]  /*10470*/  F2FP.BF16.F32.PACK_AB R172, R21, R172 ;  /* 0x000000ac15ac723e */ /* 0x000fe200000010ff */
[----:B------:R-:W0:Y:S01]  /*10480*/  MUFU.EX2 R170, R170 ;  /* 0x000000aa00aa7308 */ /* 0x000e220000000800 */
[----:B--2---:R-:W-:Y:S01]  /*10490*/  FADD.FTZ R0, R168, R41 ;  /* 0x00000029a8007221 */ /* 0x004fe20000010000 */
[----:B------:R-:W-:Y:S02]  /*104a0*/  F2FP.BF16.F32.PACK_AB R174, R25, R174 ;  /* 0x000000ae19ae723e */ /* 0x000fe400000010ff */
[----:B------:R-:W-:Y:S02]  /*104b0*/  CS2R R100, SRZ ;  /* 0x0000000000647805 */ /* 0x000fe4000001ff00 */
[----:B------:R-:W-:Y:S02]  /*104c0*/  CS2R R98, SRZ ;  /* 0x0000000000627805 */ /* 0x000fe4000001ff00 */
[----:B------:R-:W-:-:S02]  /*104d0*/  CS2R R96, SRZ ;  /* 0x0000000000607805 */ /* 0x000fc4000001ff00 */
[----:B------:R-:W-:Y:S02]  /*104e0*/  CS2R R94, SRZ ;  /* 0x00000000005e7805 */ /* 0x000fe4000001ff00 */
[----:B------:R-:W-:Y:S01]  /*104f0*/  CS2R R92, SRZ ;  /* 0x00000000005c7805 */ /* 0x000fe2000001ff00 */
[----:B------:R-:W2:Y:S01]  /*10500*/  MUFU.EX2 R31, R31 ;  /* 0x0000001f001f7308 */ /* 0x000ea20000000800 */
[C---:B-1----:R-:W-:Y:S01]  /*10510*/  FADD.FTZ R41, R27.reuse, R0 ;  /* 0x000000001b297221 */ /* 0x042fe20000010000 */
[----:B------:R-:W-:Y:S02]  /*10520*/  F2FP.BF16.F32.PACK_AB R168, R27, R168 ;  /* 0x000000a81ba8723e */ /* 0x000fe400000010ff */
[----:B------:R-:W-:Y:S02]  /*10530*/  CS2R R90, SRZ ;  /* 0x00000000005a7805 */ /* 0x000fe4000001ff00 */
[----:B------:R-:W-:Y:S02]  /*10540*/  CS2R R88, SRZ ;  /* 0x0000000000587805 */ /* 0x000fe4000001ff00 */
        /* <DEDUP_REMOVED lines=20> */
[----:B------:R2:W3:Y:S01]  /*10690*/  MUFU.EX2 R39, R114 ;  /* 0x0000007200277308 */ /* 0x0004e20000000800 */
[----:B-1----:R-:W-:-:S07]  /*106a0*/  FADD.FTZ R0, R68, R45 ;  /* 0x0000002d44007221 */ /* 0x002fce0000010000 */
[----:B------:R-:W1:Y:S01]  /*106b0*/  MUFU.EX2 R165, R165 ;  /* 0x000000a500a57308 */ /* 0x000e620000000800 */
[C---:B0-----:R-:W-:Y:S01]  /*106c0*/  FADD.FTZ R4, R30.reuse, R47 ;  /* 0x0000002f1e047221 */ /* 0x041fe20000010000 */
[----:B------:R-:W-:Y:S02]  /*106d0*/  F2FP.BF16.F32.PACK_AB R163, R30, R163 ;  /* 0x000000a31ea3723e */ /* 0x000fe400000010ff */
[----:B--2---:R-:W-:-:S04]  /*106e0*/  CS2R R114, SRZ ;  /* 0x0000000000727805 */ /* 0x004fc8000001ff00 */
[----:B------:R-:W0:Y:S01]  /*106f0*/  MUFU.EX2 R72, R72 ;  /* 0x0000004800487308 */ /* 0x000e220000000800 */
[C---:B---3--:R-:W-:Y:S01]  /*10700*/  FADD.FTZ R47, R39.reuse, R0 ;  /* 0x00000000272f7221 */ /* 0x048fe20000010000 */
        /* <DEDUP_REMOVED lines=11> */
[----:B------:R1:W3:Y:S01]  /*107c0*/  MUFU.EX2 R43, R116 ;  /* 0x00000074002b7308 */ /* 0x0002e20000000800 */
[----:B0-----:R-:W-:-:S07]  /*107d0*/  FADD.FTZ R49, R167, R4 ;  /* 0x00000004a7317221 */ /* 0x001fce0000010000 */
[----:B------:R-:W0:Y:S01]  /*107e0*/  MUFU.EX2 R80, R80 ;  /* 0x0000005000507308 */ /* 0x000e220000000800 */
[----:B--2---:R-:W-:Y:S01]  /*107f0*/  FADD.FTZ R4, R76, R47 ;  /* 0x0000002f4c047221 */ /* 0x004fe20000010000 */
[----:B-1----:R-:W-:-:S06]  /*10800*/  CS2R R116, SRZ ;  /* 0x0000000000747805 */ /* 0x002fcc000001ff00 */
[----:B------:R-:W1:Y:S01]  /*10810*/  MUFU.EX2 R45, R58 ;  /* 0x0000003a002d7308 */ /* 0x000e620000000800 */
[C---:B---3--:R-:W-:Y:S01]  /*10820*/  FADD.FTZ R11, R43.reuse, R4 ;  /* 0x000000042b0b7221 */ /* 0x048fe20000010000 */
[----:B------:R-:W-:-:S06]  /*10830*/  F2FP.BF16.F32.PACK_AB R162, R43, R76 ;  /* 0x0000004c2ba2723e */ /* 0x000fcc00000010ff */
[----:B------:R-:W2:Y:S01]  /*10840*/  MUFU.EX2 R84, R84 ;  /* 0x0000005400547308 */ /* 0x000ea20000000800 */
[----:B0-----:R-:W-:-:S07]  /*10850*/  FADD.FTZ R4, R80, R11 ;  /* 0x0000000b50047221 */ /* 0x001fce0000010000 */
[----:B------:R-:W0:Y:S01]  /*10860*/  MUFU.EX2 R46, R46 ;  /* 0x0000002e002e7308 */ /* 0x000e220000000800 */
[C---:B-1----:R-:W-:Y:S01]  /*10870*/  FADD.FTZ R11, R45.reuse, R4 ;  /* 0x000000042d0b7221 */ /* 0x042fe20000010000 */
[----:B------:R-:W-:-:S06]  /*10880*/  F2FP.BF16.F32.PACK_AB R164, R45, R80 ;  /* 0x000000502da4723e */ /* 0x000fcc00000010ff */
[----:B------:R1:W3:Y:S01]  /*10890*/  MUFU.EX2 R9, R118 ;  /* 0x0000007600097308 */ /* 0x0002e20000000800 */
[----:B--2---:R-:W-:Y:S01]  /*108a0*/  FADD.FTZ R4, R84, R11 ;  /* 0x0000000b54047221 */ /* 0x004fe20000010000 */
[C---:B0-----:R-:W-:Y:S01]  /*108b0*/  FADD.FTZ R0, R46.reuse, R49 ;  /* 0x000000312e007221 */ /* 0x041fe20000010000 */
[----:B------:R-:W-:Y:S02]  /*108c0*/  F2FP.BF16.F32.PACK_AB R167, R46, R167 ;  /* 0x000000a72ea7723e */ /* 0x000fe400000010ff */
[----:B-1----:R-:W-:Y:S01]  /*108d0*/  CS2R R118, SRZ ;  /* 0x0000000000767805 */ /* 0x002fe2000001ff00 */
[C---:B---3--:R-:W-:Y:S01]  /*108e0*/  FADD.FTZ R4, R9.reuse, R4 ;  /* 0x0000000409047221 */ /* 0x048fe20000010000 */
[----:B------:R-:W-:Y:S01]  /*108f0*/  F2FP.BF16.F32.PACK_AB R166, R9, R84 ;  /* 0x0000005409a6723e */ /* 0x000fe200000010ff */
[----:B------:R-:W-:Y:S06]  /*10900*/  @!P3 BRA `(.L_x_9561) ;  /* 0x0000002800d4b947 */ /* 0x000fec0003800000 */
[----:B------:R-:W-:Y:S02]  /*10910*/  IMAD.MOV.U32 R12, RZ, RZ, R8 ;  /* 0x000000ffff0c7224 */ /* 0x000fe400078e0008 */
[----:B------:R-:W-:Y:S02]  /*10920*/  IMAD.MOV.U32 R11, RZ, RZ, R7 ;  /* 0x000000ffff0b7224 */ /* 0x000fe400078e0007 */
[----:B------:R-:W-:Y:S02]  /*10930*/  IMAD.MOV.U32 R15, RZ, RZ, R186 ;  /* 0x000000ffff0f7224 */ /* 0x000fe400078e00ba */
[----:B------:R-:W-:Y:S02]  /*10940*/  IMAD.MOV.U32 R14, RZ, RZ, R184 ;  /* 0x000000ffff0e7224 */ /* 0x000fe400078e00b8 */
[----:B------:R-:W-:-:S07]  /*10950*/  IMAD.MOV.U32 R151, RZ, RZ, RZ ;  /* 0x000000ffff977224 */ /* 0x000fce00078e00ff */
.L_x_9571:
[----:B------:R-:W-:Y:S01]  /*10960*/  ISETP.NE.AND P3, PT, R190, RZ, PT ;  /* 0x000000ffbe00720c */ /* 0x000fe20003f65270 */
[----:B------:R-:W-:Y:S01]  /*10970*/  VIADD R184, R14, 0x1 ;  /* 0x000000010eb87836 */ /* 0x000fe20000000000 */
[----:B------:R-:W-:Y:S05]  /*10980*/  YIELD ;  /* 0x0000000000007946 */ /* 0x000fea0003800000 */
[----:B------:R-:W-:-:S04]  /*10990*/  ISETP.NE.AND P4, PT, R184, 0x2, PT ;  /* 0x00000002b800780c */ /* 0x000fc80003f85270 */
[----:B------:R-:W-:Y:S02]  /*109a0*/  SEL R186, RZ, 0x1, P4 ;  /* 0x00000001ffba7807 */ /* 0x000fe40002000000 */
[----:B------:R-:W-:Y:S02]  /*109b0*/  SEL R184, R184, RZ, P4 ;  /* 0x000000ffb8b87207 */ /* 0x000fe40002000000 */
[----:B------:R-:W-:Y:S01]  /*109c0*/  LOP3.LUT R186, R15, R186, RZ, 0x3c, !PT ;  /* 0x000000ba0fba7212 */ /* 0x000fe200078e3cff */
[----:B------:R-:W-:Y:S06]  /*109d0*/  @P3 BRA `(.L_x_9562) ;  /* 0x0000000000303947 */ /* 0x000fec0003800000 */
[----:B------:R-:W-:Y:S05]  /*109e0*/  @!P0 BRA `(.L_x_9563) ;  /* 0x0000000000048947 */ /* 0x000fea0003800000 */
[----:B------:R-:W-:Y:S01]  /*109f0*/  BPT.TRAP 0x1 ;  /* 0x000000040000795c */ /* 0x000fe20000300000 */
.L_x_9563:
[----:B------:R-:W-:Y:S01]  /*10a00*/  IMAD R3, R184, 0x8, R2 ;  /* 0x00000008b8037824 */ /* 0x000fe200078e0202 */
[----:B------:R-:W-:-:S04]  /*10a10*/  SHF.L.U32 R6, R186, 0x1f, RZ ;  /* 0x0000001fba067819 */ /* 0x000fc800000006ff */
[----:B------:R0:W1:Y:S01]  /*10a20*/  SYNCS.PHASECHK.TRANS64.TRYWAIT P4, [R3+URZ+0x28830], R6 ;  /* 0x02883006030075a7 */ /* 0x000062000808017f */
[----:B------:R-:W-:Y:S05]  /*10a30*/  @!P0 BRA `(.L_x_9564) ;  /* 0x0000000000048947 */ /* 0x000fea0003800000 */
[----:B------:R-:W-:Y:S01]  /*10a40*/  BPT.TRAP 0x1 ;  /* 0x000000040000795c */ /* 0x000fe20000300000 */
.L_x_9564:
[----:B------:R-:W-:Y:S04]  /*10a50*/  BSSY B0, `(.L_x_9562) ;  /* 0x0000004000007945 */ /* 0x000fe80003800000 */
[----:B-1----:R-:W-:Y:S05]  /*10a60*/  @P4 BRA `(.L_x_9565) ;  /* 0x0000000000084947 */ /* 0x002fea0003800000 */
[----:B------:R-:W1:Y:S02]  /*10a70*/  SYNCS.PHASECHK.TRANS64.TRYWAIT P4, [R3+URZ+0x28830], R6 ;  /* 0x02883006030075a7 */ /* 0x000e64000808017f */
[----:B-1----:R-:W-:Y:S05]  /*10a80*/  @!P4 BRA `(.L_x_9566) ;  /* 0x000001040004c947 */ /* 0x002fea0003800000 */
.L_x_9565:
[----:B------:R-:W-:Y:S05]  /*10a90*/  BSYNC B0 ;  /* 0x0000000000007941 */ /* 0x000fea0003800000 */
.L_x_9562:
        /* <DEDUP_REMOVED lines=64> */
.L_x_9568:
[----:B------:R-:W-:Y:S01]  /*10ea0*/  SHF.L.U32 R3, R15, 0x1f, RZ ;  /* 0x0000001f0f037819 */ /* 0x000fe200000006ff */
[----:B------:R-:W-:-:S04]  /*10eb0*/  IMAD R6, R14, 0x8, R2 ;  /* 0x000000080e067824 */ /* 0x000fc800078e0202 */
[----:B------:R0:W1:Y:S01]  /*10ec0*/  SYNCS.PHASECHK.TRANS64.TRYWAIT P3, [R6+URZ+0x28850], R3 ;  /* 0x02885003060075a7 */ /* 0x000062000806017f */
[----:B------:R-:W-:Y:S05]  /*10ed0*/  @!P0 BRA `(.L_x_9569) ;  /* 0x0000000000048947 */ /* 0x000fea0003800000 */
[----:B------:R-:W-:Y:S01]  /*10ee0*/  BPT.TRAP 0x1 ;  /* 0x000000040000795c */ /* 0x000fe20000300000 */
.L_x_9569:
[----:B-1----:R-:W-:Y:S05]  /*10ef0*/  @P3 BRA `(.L_x_9567) ;  /* 0x0000000000083947 */ /* 0x002fea0003800000 */
[----:B------:R-:W1:Y:S02]  /*10f00*/  SYNCS.PHASECHK.TRANS64.TRYWAIT P3, [R6+URZ+0x28850], R3 ;  /* 0x02885003060075a7 */ /* 0x000e64000806017f */
[----:B-1----:R-:W-:Y:S05]  /*10f10*/  @!P3 BRA `(.L_x_9570) ;  /* 0x000000fc00f4b947 */ /* 0x002fea0003800000 */
.L_x_9567:
[----:B01----:R-:W-:Y:S01]  /*10f20*/  VIADD R3, R2, 0x400 ;  /* 0x0000040002037836 */ /* 0x003fe20000000000 */
[----:B------:R-:W-:Y:S05]  /*10f30*/  WARPSYNC.ALL ;  /* 0x0000000000007948 */ /* 0x000fea0003800000 */
[----:B------:R-:W-:Y:S01]  /*10f40*/  SHF.R.U32.HI R3, RZ, 0x4, R3 ;  /* 0x00000004ff037819 */ /* 0x000fe20000011603 */
[----:B------:R-:W-:Y:S01]  /*10f50*/  IMAD.MOV.U32 R7, RZ, RZ, 0x40000040 ;  /* 0x40000040ff077424 */ /* 0x000fe200078e00ff */
[----:B------:R-:W-:Y:S01]  /*10f60*/  WARPGROUP.ARRIVE ;  /* 0x00000000000079c5 */ /* 0x000fe20000000000 */
[----:B------:R-:W-:Y:S01]  /*10f70*/  IMAD.MOV.U32 R9, RZ, RZ, 0x40000040 ;  /* 0x40000040ff097424 */ /* 0x000fe200078e00ff */
[----:B------:R-:W-:Y:S01]  /*10f80*/  LOP3.LUT R3, R3, 0x3fff, RZ, 0xc0, !PT ;  /* 0x00003fff03037812 */ /* 0x000fe200078ec0ff */
[----:B------:R-:W-:Y:S01]  /*10f90*/  IMAD.IADD R20, R204, 0x1, R191 ;  /* 0x00000001cc147824 */ /* 0x000fe200078e02bf */
[----:B------:R-:W-:-:S02]  /*10fa0*/  R2UR UR7, R7 ;  /* 0x00000000070772ca */ /* 0x000fc400000e0000 */
[----:B------:R-:W0:Y:S01]  /*10fb0*/  S2R R233, SR_TID.X ;  /* 0x0000000000e97919 */ /* 0x000e220000002100 */
        /* <DEDUP_REMOVED lines=9> */
[----:B------:R-:W-:Y:S02]  /*11050*/  IMAD.MOV.U32 R9, RZ, RZ, 0x40000040 ;  /* 0x40000040ff097424 */ /* 0x000fe400078e00ff */
[----:B-1----:R-:W-:Y:S01]  /*11060*/  @P2 IMAD.HI.U32 R3, R20, R3, RZ ;  /* 0x0000000314032227 */ /* 0x002fe200078e00ff */
[----:B0-----:R-:W-:Y:S01]  /*11070*/  SHF.R.U32.HI R233, RZ, 0x7, R233 ;  /* 0x00000007ffe97819 */ /* 0x001fe200000116e9 */
[----:B------:R-:W-:Y:S02]  /*11080*/  WARPGROUP.DEPBAR.LE gsb0, 0x0 ;  /* 0x00008000000079c5 */ /* 0x000fe40000010000 */
[----:B------:R-:W-:-:S06]  /*11090*/  WARPGROUP.ARRIVE ;  /* 0x00000000000079c5 */ /* 0x000fcc0000000000 */
[----:B------:R-:W-:Y:S01]  /*110a0*/  HGMMA.64x128x16.F32.BF16 R88, R176, gdesc[UR4].tnspB, R88, gsb0 ;  /* 0x41e00004b0587df0 */ /* 0x000fe20008001858 */
[----:B------:R-:W-:Y:S02]  /*110b0*/  R2UR UR6, R8 ;  /* 0x00000000080672ca */ /* 0x000fe400000e0000 */
[----:B------:R-:W-:Y:S01]  /*110c0*/  R2UR UR7, R9 ;  /* 0x00000000090772ca */ /* 0x000fe200000e0000 */
[----:B------:R-:W0:Y:S01]  /*110d0*/  @P2 LDC R8, c[0x0][0x450] ;  /* 0x00011400ff082b82 */ /* 0x000e220000000800 */
[----:B------:R-:W-:Y:S01]  /*110e0*/  IMAD.MOV.U32 R9, RZ, RZ, 0x40000040 ;  /* 0x40000040ff097424 */ /* 0x000fe200078e00ff */
[----:B0-----:R-:W-:Y:S01]  /*110f0*/  @P2 SHF.R.U32.HI R20, RZ, R8, R3 ;  /* 0x00000008ff142219 */ /* 0x001fe20000011603 */
[----:B------:R-:W-:-:S04]  /*11100*/  IMAD.MOV.U32 R3, RZ, RZ, -0x80 ;  /* 0xffffff80ff037424 */ /* 0x000fc800078e00ff */
[----:B------:R-:W-:-:S04]  /*11110*/  IMAD R8, R10, R3, 0x1 ;  /* 0x000000010a087424 */ /* 0x000fc800078e0203 */
[----:B------:R-:W-:-:S05]  /*11120*/  IMAD R8, R203, -0x2, R8 ;  /* 0xfffffffecb087824 */ /* 0x000fca00078e0208 */
[----:B------:R-:W-:Y:S01]  /*11130*/  IADD3 R15, -R192, R8, R193 ;  /* 0x00000008c00f7210 */ /* 0x000fe20007ffe1c1 */
[----:B------:R-:W-:Y:S01]  /*11140*/  VIADD R8, R6, 0x180 ;  /* 0x0000018006087836 */ /* 0x000fe20000000000 */
[----:B------:R-:W-:Y:S02]  /*11150*/  WARPGROUP.DEPBAR.LE gsb0, 0x0 ;  /* 0x00008000000079c5 */ /* 0x000fe40000010000 */
[----:B------:R-:W-:-:S06]  /*11160*/  WARPGROUP.ARRIVE ;  /* 0x00000000000079c5 */ /* 0x000fcc0000000000 */
[----:B------:R-:W-:Y:S01]  /*11170*/  HGMMA.64x128x16.F32.BF16 R88, R172, gdesc[UR4].tnspB, R88, gsb0 ;  /* 0x41e00004ac587df0 */ /* 0x000fe20008001858 */
[----:B------:R-:W-:Y:S02]  /*11180*/  R2UR UR6, R8 ;  /* 0x00000000080672ca */ /* 0x000fe400000e0000 */
[----:B------:R-:W-:Y:S01]  /*11190*/  R2UR UR7, R9 ;  /* 0x00000000090772ca */ /* 0x000fe200000e0000 */
[----:B------:R-:W-:Y:S01]  /*111a0*/  IMAD.MOV.U32 R9, RZ, RZ, 0x40000040 ;  /* 0x40000040ff097424 */ /* 0x000fe200078e00ff */
[----:B------:R-:W-:Y:S02]  /*111b0*/  WARPGROUP.DEPBAR.LE gsb0, 0x0 ;  /* 0x00008000000079c5 */ /* 0x000fe40000010000 */
[----:B------:R-:W-:Y:S01]  /*111c0*/  WARPGROUP.ARRIVE ;  /* 0x00000000000079c5 */ /* 0x000fe20000000000 */
[----:B------:R-:W0:Y:S04]  /*111d0*/  SHFL.IDX PT, R172, R20, RZ, 0x1c1f ;  /* 0x001c1fff14ac7589 */ /* 0x000e2800000e0000 */
[----:B------:R-:W1:Y:S04]  /*111e0*/  SHFL.IDX PT, R20, R20, 0x1, 0x1c1f ;  /* 0x003c1f0014147f89 */ /* 0x000e6800000e0000 */
[----:B------:R-:W-:Y:S01]  /*111f0*/  HGMMA.64x128x16.F32.BF16 R88, R168, gdesc[UR4].tnspB, R88, gsb0 ;  /* 0x41e00004a8587df0 */ /* 0x000fe20008001858 */
[----:B------:R-:W-:Y:S01]  /*11200*/  R2UR UR7, R9 ;  /* 0x00000000090772ca */ /* 0x000fe200000e0000 */
[----:B------:R-:W-:-:S02]  /*11210*/  IMAD.MOV.U32 R9, RZ, RZ, 0x40000040 ;  /* 0x40000040ff097424 */ /* 0x000fc400078e00ff */
[C---:B0-----:R-:W-:Y:S02]  /*11220*/  IMAD.IADD R3, R15.reuse, 0x1, R172 ;  /* 0x000000010f037824 */ /* 0x041fe400078e02ac */
[----:B-1----:R-:W-:-:S03]  /*11230*/  IMAD.IADD R15, R15, 0x1, R20 ;  /* 0x000000010f0f7824 */ /* 0x002fc600078e0214 */
[C---:B------:R-:W-:Y:S01]  /*11240*/  ISETP.GT.AND P3, PT, R3.reuse, RZ, PT ;  /* 0x000000ff0300720c */ /* 0x040fe20003f64270 */
[----:B------:R-:W-:Y:S01]  /*11250*/  VIADD R20, R6, 0x300 ;  /* 0x0000030006147836 */ /* 0x000fe20000000000 */
[C---:B------:R-:W-:Y:S02]  /*11260*/  ISETP.GT.AND P4, PT, R3.reuse, 0x1, PT ;  /* 0x000000010300780c */ /* 0x040fe40003f84270 */
[----:B------:R-:W-:Y:S02]  /*11270*/  FSEL R24, R24, -INF , P3 ;  /* 0xff80000018187808 */ /* 0x000fe40001800000 */
[----:B------:R-:W-:Y:S02]  /*11280*/  ISETP.GT.AND P3, PT, R3, 0x8, PT ;  /* 0x000000080300780c */ /* 0x000fe40003f64270 */
[----:B------:R-:W-:Y:S02]  /*11290*/  FSEL R172, R25, -INF , P4 ;  /* 0xff80000019ac7808 */ /* 0x000fe40002000000 */
[----:B------:R-:W-:-:S02]  /*112a0*/  FMNMX.FTZ R7, R24, R11, !PT ;  /* 0x0000000b18077209 */ /* 0x000fc40007810000 */
[C---:B------:R-:W-:Y:S02]  /*112b0*/  ISETP.GT.AND P4, PT, R3.reuse, 0x9, PT ;  /* 0x000000090300780c */ /* 0x040fe40003f84270 */
[----:B------:R-:W-:Y:S02]  /*112c0*/  FSEL R28, R28, -INF , P3 ;  /* 0xff8000001c1c7808 */ /* 0x000fe40001800000 */
[----:B------:R-:W-:Y:S02]  /*112d0*/  FMNMX.FTZ R7, R172, R7, !PT ;  /* 0x00000007ac077209 */ /* 0x000fe40007810000 */
        /* <DEDUP_REMOVED lines=13> */
[----:B------:R-:W-:Y:S02]  /*113b0*/  FMNMX.FTZ R7, R36, R7, !PT ;  /* 0x0000000724077209 */ /* 0x000fe40007810000 */
[----:B------:R-:W-:-:S02]  /*113c0*/  FSEL R40, R40, -INF , P3 ;  /* 0xff80000028287808 */ /* 0x000fc40001800000 */
[----:B------:R-:W-:Y:S02]  /*113d0*/  ISETP.GT.AND P3, PT, R3, 0x28, PT ;  /* 0x000000280300780c */ /* 0x000fe40003f64270 */
[----:B------:R-:W-:Y:S02]  /*113e0*/  ISETP.GT.AND P5, PT, R15, RZ, PT ;  /* 0x000000ff0f00720c */ /* 0x000fe40003fa4270 */
[----:B------:R-:W-:Y:S02]  /*113f0*/  FSEL R44, R44, -INF , P3 ;  /* 0xff8000002c2c7808 */ /* 0x000fe40001800000 */
[----:B------:R-:W-:Y:S02]  /*11400*/  ISETP.GT.AND P3, PT, R3, 0x30, PT ;  /* 0x000000300300780c */ /* 0x000fe40003f64270 */
[----:B------:R-:W-:Y:S02]  /*11410*/  FSEL R26, R26, -INF , P5 ;  /* 0xff8000001a1a7808 */ /* 0x000fe40002800000 */
[----:B------:R-:W-:-:S02]  /*11420*/  FSEL R48, R48, -INF , P3 ;  /* 0xff80000030307808 */ /* 0x000fc40001800000 */
[----:B------:R-:W-:Y:S02]  /*11430*/  ISETP.GT.AND P3, PT, R3, 0x38, PT ;  /* 0x000000380300780c */ /* 0x000fe40003f64270 */
[----:B------:R-:W-:Y:S02]  /*11440*/  ISETP.GT.AND P5, PT, R15, 0x8, PT ;  /* 0x000000080f00780c */ /* 0x000fe40003fa4270 */
        /* <DEDUP_REMOVED lines=23> */
[C---:B------:R-:W-:Y:S02]  /*115c0*/  ISETP.GT.AND P5, PT, R15.reuse, 0x28, PT ;  /* 0x000000280f00780c */ /* 0x040fe40003fa4270 */
[----:B------:R-:W-:Y:S02]  /*115d0*/  FSEL R84, R84, -INF , P3 ;  /* 0xff80000054547808 */ /* 0x000fe40001800000 */
[----:B------:R-:W-:Y:S02]  /*115e0*/  FSEL R46, R46, -INF , P5 ;  /* 0xff8000002e2e7808 */ /* 0x000fe40002800000 */
[----:B------:R-:W-:Y:S01]  /*115f0*/  ISETP.GT.AND P5, PT, R15, 0x30, PT ;  /* 0x000000300f00780c */ /* 0x000fe20003fa4270 */
[----:B------:R-:W-:Y:S02]  /*11600*/  WARPGROUP.DEPBAR.LE gsb0, 0x0 ;  /* 0x00008000000079c5 */ /* 0x000fe40000010000 */
[----:B------:R-:W-:Y:S01]  /*11610*/  FSEL R168, R37, -INF , P4 ;  /* 0xff80000025a87808 */ /* 0x000fe20002000000 */
[----:B------:R-:W-:Y:S01]  /*11620*/  WARPGROUP.ARRIVE ;  /* 0x00000000000079c5 */ /* 0x000fe20000000000 */
        /* <DEDUP_REMOVED lines=33> */
[----:B------:R-:W-:Y:S01]  /*11840*/  FMNMX.FTZ R7, R69, R8, !PT ;  /* 0x0000000845077209 */ /* 0x000fe20007810000 */
[----:B------:R-:W-:Y:S01]  /*11850*/  VIADD R8, R6, 0x200 ;  /* 0x0000020006087836 */ /* 0x000fe20000000000 */
[----:B------:R-:W-:Y:S02]  /*11860*/  FSEL R73, R73, -INF , P4 ;  /* 0xff80000049497808 */ /* 0x000fe40002000000 */
[----:B------:R-:W-:Y:S02]  /*11870*/  FMNMX.FTZ R7, R72, R7, !PT ;  /* 0x0000000748077209 */ /* 0x000fe40007810000 */
[----:B------:R-:W-:-:S02]  /*11880*/  R2UR UR6, R8 ;  /* 0x00000000080672ca */ /* 0x000fc400000e0000 */
[----:B------:R-:W-:Y:S02]  /*11890*/  ISETP.GT.AND P4, PT, R3, 0x69, PT ;  /* 0x000000690300780c */ /* 0x000fe40003f84270 */
[----:B------:R-:W-:Y:S02]  /*118a0*/  FMNMX.FTZ R7, R73, R7, !PT ;  /* 0x0000000749077209 */ /* 0x000fe40007810000 */
[----:B------:R-:W-:Y:S02]  /*118b0*/  FSEL R77, R77, -INF , P4 ;  /* 0xff8000004d4d7808 */ /* 0x000fe40002000000 */
[----:B------:R-:W-:Y:S02]  /*118c0*/  FMNMX.FTZ R8, R76, R7, !PT ;  /* 0x000000074c087209 */ /* 0x000fe40007810000 */
[----:B------:R-:W-:Y:S02]  /*118d0*/  ISETP.GT.AND P4, PT, R3, 0x71, PT ;  /* 0x000000710300780c */ /* 0x000fe40003f84270 */
[----:B------:R-:W-:Y:S01]  /*118e0*/  FMNMX.FTZ R7, R77, R8, !PT ;  /* 0x000000084d077209 */ /* 0x000fe20007810000 */
[----:B------:R-:W-:Y:S01]  /*118f0*/  HGMMA.64x128x16.F32.BF16 R88, R152, gdesc[UR4].tnspB, R88, gsb0 ;  /* 0x41e0000498587df0 */ /* 0x000fe20008001858 */
[----:B------:R-:W-:-:S02]  /*11900*/  FSEL R81, R81, -INF , P4 ;  /* 0xff80000051517808 */ /* 0x000fc40002000000 */
[----:B------:R-:W-:Y:S02]  /*11910*/  FMNMX.FTZ R8, R80, R7, !PT ;  /* 0x0000000750087209 */ /* 0x000fe40007810000 */
[----:B------:R-:W-:Y:S02]  /*11920*/  ISETP.GT.AND P4, PT, R3, 0x79, PT ;  /* 0x000000790300780c */ /* 0x000fe40003f84270 */
[----:B------:R-:W-:Y:S02]  /*11930*/  FMNMX.FTZ R3, R81, R8, !PT ;  /* 0x0000000851037209 */ /* 0x000fe40007810000 */
[----:B------:R-:W-:Y:S02]  /*11940*/  R2UR UR7, R9 ;  /* 0x00000000090772ca */ /* 0x000fe400000e0000 */
[----:B------:R-:W-:Y:S02]  /*11950*/  FMNMX.FTZ R3, R84, R3, !PT ;  /* 0x0000000354037209 */ /* 0x000fe40007810000 */
[----:B------:R-:W-:-:S02]  /*11960*/  FSEL R50, R50, -INF , P5 ;  /* 0xff80000032327808 */ /* 0x000fc40002800000 */
        /* <DEDUP_REMOVED lines=19> */
[----:B------:R-:W-:Y:S01]  /*11aa0*/  FSEL R152, R85, -INF , P4 ;  /* 0xff80000055987808 */ /* 0x000fe20002000000 */
[----:B------:R-:W-:Y:S01]  /*11ab0*/  WARPGROUP.ARRIVE ;  /* 0x00000000000079c5 */ /* 0x000fe20000000000 */
[----:B------:R-:W-:Y:S02]  /*11ac0*/  ISETP.GT.AND P4, PT, R15, 0x1, PT ;  /* 0x000000010f00780c */ /* 0x000fe40003f84270 */
[----:B------:R-:W-:Y:S01]  /*11ad0*/  FMNMX.FTZ R21, R152, R3, !PT ;  /* 0x0000000398157209 */ /* 0x000fe20007810000 */
[----:B------:R-:W-:Y:S01]  /*11ae0*/  IMAD.U32 R3, RZ, RZ, UR44 ;  /* 0x0000002cff037e24 */ /* 0x000fe2000f8e00ff */
[----:B------:R-:W-:Y:S02]  /*11af0*/  FSEL R154, R27, -INF , P4 ;  /* 0xff8000001b9a7808 */ /* 0x000fe40002000000 */
[----:B------:R-:W-:Y:S01]  /*11b00*/  ISETP.GT.AND P4, PT, R15, 0x9, PT ;  /* 0x000000090f00780c */ /* 0x000fe20003f84270 */
[----:B------:R-:W0:Y:S02]  /*11b10*/  SHFL.BFLY PT, R8, R21, 0x2, 0x1f ;  /* 0x0c401f0015087f89 */ /* 0x000e2400000e0000 */
[----:B0-----:R-:W-:-:S02]  /*11b20*/  FMNMX.FTZ R33, R21, R8, !PT ;  /* 0x0000000815217209 */ /* 0x001fc40007810000 */
[----:B------:R-:W-:-:S03]  /*11b30*/  FMNMX.FTZ R21, R26, R12, !PT ;  /* 0x0000000c1a157209 */ /* 0x000fc60007810000 */
[----:B------:R-:W0:Y:S01]  /*11b40*/  SHFL.BFLY PT, R8, R33, 0x1, 0x1f ;  /* 0x0c201f0021087f89 */ /* 0x000e2200000e0000 */
[----:B------:R-:W-:-:S04]  /*11b50*/  FMNMX.FTZ R21, R154, R21, !PT ;  /* 0x000000159a157209 */ /* 0x000fc80007810000 */
[----:B------:R-:W-:Y:S02]  /*11b60*/  FMNMX.FTZ R21, R30, R21, !PT ;  /* 0x000000151e157209 */ /* 0x000fe40007810000 */
[----:B0-----:R-:W-:Y:S01]  /*11b70*/  FMNMX.FTZ R7, R33, R8, !PT ;  /* 0x0000000821077209 */ /* 0x001fe20007810000 */
[----:B------:R-:W-:-:S03]  /*11b80*/  VIADD R8, R6, 0x280 ;  /* 0x0000028006087836 */ /* 0x000fc60000000000 */
[C---:B------:R-:W-:Y:S01]  /*11b90*/  FSETP.NEU.FTZ.AND P3, PT, R7.reuse, -INF , PT ;  /* 0xff8000000700780b */ /* 0x040fe20003f7d000 */
[----:B------:R-:W-:Y:S01]  /*11ba0*/  FMUL.FTZ R29, R7, R3 ;  /* 0x00000003071d7220 */ /* 0x000fe20000410000 */
[----:B------:R-:W-:-:S04]  /*11bb0*/  R2UR UR6, R8 ;  /* 0x00000000080672ca */ /* 0x000fc800000e0000 */
[----:B------:R-:W-:-:S05]  /*11bc0*/  FSEL R29, R29, RZ, P3 ;  /* 0x000000ff1d1d7208 */ /* 0x000fca0001800000 */
[-CC-:B------:R-:W-:Y:S01]  /*11bd0*/  FFMA.FTZ R9, R28, R3.reuse, -R29.reuse ;  /* 0x000000031c097223 */ /* 0x180fe2000001081d */
[-CC-:B------:R-:W-:Y:S01]  /*11be0*/  FFMA.FTZ R28, R174, R3.reuse, -R29.reuse ;  /* 0x00000003ae1c7223 */ /* 0x180fe2000001081d */
[-CC-:B------:R-:W-:Y:S01]  /*11bf0*/  FFMA.FTZ R27, R32, R3.reuse, -R29.reuse ;  /* 0x00000003201b7223 */ /* 0x180fe2000001081d */
[-CC-:B------:R-:W-:Y:S01]  /*11c00*/  FFMA.FTZ R32, R168, R3.reuse, -R29.reuse ;  /* 0x00000003a8207223 */ /* 0x180fe2000001081d */
[----:B------:R-:W-:Y:S01]  /*11c10*/  HGMMA.64x128x16.F32.BF16 R88, R156, gdesc[UR4].tnspB, R88, gsb0 ;  /* 0x41e000049c587df0 */ /* 0x000fe20008001858 */
[-CC-:B------:R-:W-:Y:S01]  /*11c20*/  FFMA.FTZ R25, R24, R3.reuse, -R29.reuse ;  /* 0x0000000318197223 */ /* 0x180fe2000001081d */
[-CC-:B------:R-:W-:Y:S01]  /*11c30*/  FFMA.FTZ R24, R172, R3.reuse, -R29.reuse ;  /* 0x00000003ac187223 */ /* 0x180fe2000001081d */
[-CC-:B------:R-:W-:Y:S01]  /*11c40*/  FFMA.FTZ R172, R40, R3.reuse, -R29.reuse ;  /* 0x0000000328ac7223 */ /* 0x180fe2000001081d */
[-CC-:B------:R-:W-:Y:S01]  /*11c50*/  FFMA.FTZ R40, R178, R3.reuse, -R29.reuse ;  /* 0x00000003b2287223 */ /* 0x180fe2000001081d */
[-CC-:B------:R-:W-:Y:S01]  /*11c60*/  FFMA.FTZ R37, R48, R3.reuse, -R29.reuse ;  /* 0x0000000330257223 */ /* 0x180fe2000001081d */
[----:B------:R-:W-:Y:S01]  /*11c70*/  FFMA.FTZ R48, R232, R3, -R29 ;  /* 0x00000003e8307223 */ /* 0x000fe2000001081d */
[----:B------:R-:W-:Y:S01]  /*11c80*/  R2UR UR6, R20 ;  /* 0x00000000140672ca */ /* 0x000fe200000e0000 */
[----:B------:R-:W-:-:S02]  /*11c90*/  VIADD R20, R6, 0x380 ;  /* 0x0000038006147836 */ /* 0x000fc40000000000 */
        /* <DEDUP_REMOVED lines=29> */
[----:B------:R-:W-:Y:S01]  /*11e70*/  FSEL R156, R31, -INF , P4 ;  /* 0xff8000001f9c7808 */ /* 0x000fe20002000000 */
[--C-:B------:R-:W-:Y:S01]  /*11e80*/  FFMA.FTZ R31, R36, R3, -R29.reuse ;  /* 0x00000003241f7223 */ /* 0x100fe2000001081d */
[----:B------:R-:W-:Y:S01]  /*11e90*/  ISETP.GT.AND P4, PT, R15, 0x11, PT ;  /* 0x000000110f00780c */ /* 0x000fe20003f84270 */
[----:B------:R-:W-:Y:S01]  /*11ea0*/  WARPGROUP.ARRIVE ;  /* 0x00000000000079c5 */ /* 0x000fe20000000000 */
[----:B------:R-:W-:Y:S01]  /*11eb0*/  FMNMX.FTZ R21, R156, R21, !PT ;  /* 0x000000159c157209 */ /* 0x000fe20007810000 */
[----:B------:R-:W-:Y:S01]  /*11ec0*/  MUFU.EX2 R56, R56 ;  /* 0x0000003800387308 */ /* 0x000fe20000000800 */
[----:B------:R-:W-:Y:S01]  /*11ed0*/  FSEL R158, R35, -INF , P4 ;  /* 0xff800000239e7808 */ /* 0x000fe20002000000 */
[--C-:B------:R-:W-:Y:S01]  /*11ee0*/  FFMA.FTZ R35, R44, R3, -R29.reuse ;  /* 0x000000032c237223 */ /* 0x100fe2000001081d */
[----:B------:R-:W-:Y:S01]  /*11ef0*/  FMNMX.FTZ R21, R34, R21, !PT ;  /* 0x0000001522157209 */ /* 0x000fe20007810000 */
[----:B------:R-:W-:Y:S01]  /*11f00*/  FFMA.FTZ R44, R180, R3, -R29 ;  /* 0x00000003b42c7223 */ /* 0x000fe2000001081d */
[----:B------:R-:W-:-:S02]  /*11f10*/  ISETP.GT.AND P4, PT, R15, 0x19, PT ;  /* 0x000000190f00780c */ /* 0x000fc40003f84270 */
[----:B------:R-:W-:Y:S01]  /*11f20*/  FMNMX.FTZ R21, R158, R21, !PT ;  /* 0x000000159e157209 */ /* 0x000fe20007810000 */
[----:B------:R-:W-:Y:S01]  /*11f30*/  MUFU.EX2 R31, R31 ;  /* 0x0000001f001f7308 */ /* 0x000fe20000000800 */
[----:B------:R-:W-:Y:S01]  /*11f40*/  FSEL R174, R39, -INF , P4 ;  /* 0xff80000027ae7808 */ /* 0x000fe20002000000 */
[--C-:B------:R-:W-:Y:S01]  /*11f50*/  FFMA.FTZ R39, R182, R3, -R29.reuse ;  /* 0x00000003b6277223 */ /* 0x100fe2000001081d */
[----:B------:R-:W-:Y:S02]  /*11f60*/  FMNMX.FTZ R21, R38, R21, !PT ;  /* 0x0000001526157209 */ /* 0x000fe40007810000 */
[----:B------:R-:W-:Y:S02]  /*11f70*/  ISETP.GT.AND P4, PT, R15, 0x21, PT ;  /* 0x000000210f00780c */ /* 0x000fe40003f84270 */
        /* <DEDUP_REMOVED lines=11> */
[----:B------:R-:W-:Y:S01]  /*12030*/  FMNMX.FTZ R21, R46, R21, !PT ;  /* 0x000000152e157209 */ /* 0x000fe20007810000 */
[----:B------:R-:W-:Y:S01]  /*12040*/  FFMA.FTZ R72, R81, R3, -R29 ;  /* 0x0000000351487223 */ /* 0x000fe2000001081d */
[----:B------:R-:W-:Y:S02]  /*12050*/  ISETP.GT.AND P4, PT, R15, 0x31, PT ;  /* 0x000000310f00780c */ /* 0x000fe40003f84270 */
[----:B------:R-:W-:Y:S01]  /*12060*/  FMNMX.FTZ R21, R168, R21, !PT ;  /* 0x00000015a8157209 */ /* 0x000fe20007810000 */
[----:B------:R-:W-:Y:S01]  /*12070*/  MUFU.EX2 R39, R39 ;  /* 0x0000002700277308 */ /* 0x000fe20000000800 */
[----:B------:R-:W-:-:S02]  /*12080*/  FSEL R51, R51, -INF , P4 ;  /* 0xff80000033337808 */ /* 0x000fc40002000000 */
[----:B------:R-:W-:Y:S02]  /*12090*/  FMNMX.FTZ R8, R50, R21, !PT ;  /* 0x0000001532087209 */ /* 0x000fe40007810000 */
[----:B------:R-:W-:Y:S02]  /*120a0*/  ISETP.GT.AND P4, PT, R15, 0x39, PT ;  /* 0x000000390f00780c */ /* 0x000fe40003f84270 */
[----:B------:R-:W-:Y:S01]  /*120b0*/  FMNMX.FTZ R21, R51, R8, !PT ;  /* 0x0000000833157209 */ /* 0x000fe20007810000 */
[----:B------:R-:W-:Y:S01]  /*120c0*/  MUFU.EX2 R43, R43 ;  /* 0x0000002b002b7308 */ /* 0x000fe20000000800 */
[----:B------:R-:W-:Y:S02]  /*120d0*/  FSEL R55, R55, -INF , P4 ;  /* 0xff80000037377808 */ /* 0x000fe40002000000 */
[----:B------:R-:W-:Y:S02]  /*120e0*/  FMNMX.FTZ R8, R54, R21, !PT ;  /* 0x0000001536087209 */ /* 0x000fe40007810000 */
[----:B------:R-:W-:-:S02]  /*120f0*/  ISETP.GT.AND P4, PT, R15, 0x41, PT ;  /* 0x000000410f00780c */ /* 0x000fc40003f84270 */
[----:B------:R-:W-:Y:S01]  /*12100*/  FMNMX.FTZ R21, R55, R8, !PT ;  /* 0x0000000837157209 */ /* 0x000fe20007810000 */
[----:B------:R-:W-:Y:S01]  /*12110*/  MUFU.EX2 R45, R45 ;  /* 0x0000002d002d7308 */ /* 0x000fe20000000800 */
[----:B------:R-:W-:Y:S02]  /*12120*/  FSEL R59, R59, -INF , P4 ;  /* 0xff8000003b3b7808 */ /* 0x000fe40002000000 */
        /* <DEDUP_REMOVED lines=36> */
[----:B0-----:R-:W-:Y:S02]  /*12370*/  F2FP.BF16.F32.PACK_AB R152, R48, R41 ;  /* 0x000000293098723e */ /* 0x001fe400000010ff */
[----:B------:R-:W-:Y:S01]  /*12380*/  FMNMX.FTZ R21, R232, R21, !PT ;  /* 0x00000015e8157209 */ /* 0x000fe20007810000 */
[----:B------:R0:W-:Y:S04]  /*12390*/  MUFU.EX2 R15, R60 ;  /* 0x0000003c000f7308 */ /* 0x0001e80000000800 */
[----:B------:R-:W1:Y:S04]  /*123a0*/  SHFL.BFLY PT, R8, R21, 0x2, 0x1f ;  /* 0x0c401f0015087f89 */ /* 0x000e6800000e0000 */
[----:B------:R-:W-:Y:S01]  /*123b0*/  MUFU.EX2 R76, R76 ;  /* 0x0000004c004c7308 */ /* 0x000fe20000000800 */
[----:B0-----:R-:W-:-:S07]  /*123c0*/  FFMA.FTZ R60, R69, R3, -R29 ;  /* 0x00000003453c7223 */ /* 0x001fce000001081d */
[----:B------:R-:W-:Y:S01]  /*123d0*/  MUFU.EX2 R60, R60 ;  /* 0x0000003c003c7308 */ /* 0x000fe20000000800 */
[----:B-1----:R-:W-:-:S05]  /*123e0*/  FMNMX.FTZ R8, R21, R8, !PT ;  /* 0x0000000815087209 */ /* 0x002fca0007810000 */
[----:B------:R-:W0:Y:S02]  /*123f0*/  SHFL.BFLY PT, R21, R8, 0x1, 0x1f ;  /* 0x0c201f0008157f89 */ /* 0x000e2400000e0000 */
[----:B0-----:R-:W-:Y:S01]  /*12400*/  FMNMX.FTZ R8, R8, R21, !PT ;  /* 0x0000001508087209 */ /* 0x001fe20007810000 */
[----:B------:R-:W-:-:S03]  /*12410*/  IMAD.MOV.U32 R21, RZ, RZ, 0x40000040 ;  /* 0x40000040ff157424 */ /* 0x000fc600078e00ff */
[C---:B------:R-:W-:Y:S01]  /*12420*/  FSETP.NEU.FTZ.AND P4, PT, R8.reuse, -INF , PT ;  /* 0xff8000000800780b */ /* 0x040fe20003f9d000 */
[----:B------:R-:W-:Y:S01]  /*12430*/  FMUL.FTZ R61, R8, R3 ;  /* 0x00000003083d7220 */ /* 0x000fe20000410000 */
[----:B------:R-:W-:Y:S01]  /*12440*/  R2UR UR7, R21 ;  /* 0x00000000150772ca */ /* 0x000fe200000e0000 */
[----:B------:R-:W-:-:S03]  /*12450*/  IMAD.MOV.U32 R21, RZ, RZ, 0x40000040 ;  /* 0x40000040ff157424 */ /* 0x000fc600078e00ff */
[----:B------:R-:W-:-:S05]  /*12460*/  FSEL R29, R61, RZ, P4 ;  /* 0x000000ff3d1d7208 */ /* 0x000fca0002000000 */
[-CC-:B------:R-:W-:Y:S01]  /*12470*/  FFMA.FTZ R175, R46, R3.reuse, -R29.reuse ;  /* 0x000000032eaf7223 */ /* 0x180fe2000001081d */
[----:B------:R-:W-:Y:S01]  /*12480*/  FSEL R46, R7, RZ, P3 ;  /* 0x000000ff072e7208 */ /* 0x000fe20001800000 */
[-CC-:B------:R-:W-:Y:S01]  /*12490*/  FFMA.FTZ R26, R26, R3.reuse, -R29.reuse ;  /* 0x000000031a1a7223 */ /* 0x180fe2000001081d */
[-C--:B------:R-:W-:Y:S01]  /*124a0*/  FFMA.FTZ R181, R154, R3.reuse, -R29 ;  /* 0x000000039ab57223 */ /* 0x080fe2000001081d */
[----:B------:R-:W-:Y:S01]  /*124b0*/  HGMMA.64x128x16.F32.BF16 R88, R160, gdesc[UR4].tnspB, R88, gsb0 ;  /* 0x41e00004a0587df0 */ /* 0x000fe20008001858 */
[----:B------:R-:W-:Y:S01]  /*124c0*/  R2UR UR6, R20 ;  /* 0x00000000140672ca */ /* 0x000fe200000e0000 */
[----:B------:R-:W-:Y:S01]  /*124d0*/  FADD.FTZ R46, -R46, R11 ;  /* 0x0000000b2e2e7221 */ /* 0x000fe20000010100 */
[----:B------:R-:W-:Y:S01]  /*124e0*/  R2UR UR7, R21 ;  /* 0x00000000150772ca */ /* 0x000fe200000e0000 */
[----:B------:R-:W-:Y:S01]  /*124f0*/  MUFU.EX2 R26, R26 ;  /* 0x0000001a001a7308 */ /* 0x000fe20000000800 */
[----:B------:R-:W-:Y:S01]  /*12500*/  FSEL R11, R8, RZ, P4 ;  /* 0x000000ff080b7208 */ /* 0x000fe20002000000 */
[-C--:B------:R-:W-:Y:S01]  /*12510*/  FMUL.FTZ R6, R46, R3.reuse ;  /* 0x000000032e067220 */ /* 0x080fe20000410000 */
[-CC-:B------:R-:W-:Y:S01]  /*12520*/  FFMA.FTZ R183, R30, R3.reuse, -R29.reuse ;  /* 0x000000031eb77223 */ /* 0x180fe2000001081d */
[-CC-:B------:R-:W-:Y:S01]  /*12530*/  FFMA.FTZ R84, R156, R3.reuse, -R29.reuse ;  /* 0x000000039c547223 */ /* 0x180fe2000001081d */
[-CC-:B------:R-:W-:Y:S01]  /*12540*/  FFMA.FTZ R177, R34, R3.reuse, -R29.reuse ;  /* 0x0000000322b17223 */ /* 0x180fe2000001081d */
[----:B------:R-:W-:Y:S01]  /*12550*/  FADD.FTZ R12, -R11, R12 ;  /* 0x0000000c0b0c7221 */ /* 0x000fe20000010100 */
[----:B------:R-:W-:Y:S01]  /*12560*/  IADD3 R20, -R233, 0xb, RZ ;  /* 0x0000000be9147810 */ /* 0x000fe20007ffe1ff */
[----:B------:R-:W-:Y:S01]  /*12570*/  MUFU.EX2 R6, R6 ;  /* 0x0000000600067308 */ /* 0x000fe20000000800 */
[-C--:B------:R-:W-:Y:S01]  /*12580*/  FFMA.FTZ R30, R158, R3.reuse, -R29 ;  /* 0x000000039e1e7223 */ /* 0x080fe2000001081d */
[----:B------:R-:W-:Y:S01]  /*12590*/  FMUL.FTZ R11, R12, R3 ;  /* 0x000000030c0b7220 */ /* 0x000fe20000410000 */
[----:B------:R-:W-:-:S02]  /*125a0*/  @!P1 IMAD R12, R184, 0x8, R2 ;  /* 0x00000008b80c9824 */ /* 0x000fc400078e0202 */
[-CC-:B------:R-:W-:Y:S01]  /*125b0*/  FFMA.FTZ R179, R38, R3.reuse, -R29.reuse ;  /* 0x0000000326b37223 */ /* 0x180fe2000001081d */
[----:B------:R-:W-:Y:S02]  /*125c0*/  @!P1 IMAD R46, R14, 0x8, R2 ;  /* 0x000000080e2e9824 */ /* 0x000fe400078e0202 */
[-CC-:B------:R-:W-:Y:S01]  /*125d0*/  FFMA.FTZ R80, R174, R3.reuse, -R29.reuse ;  /* 0x00000003ae507223 */ /* 0x180fe2000001081d */
[----:B------:R-:W-:Y:S01]  /*125e0*/  @!P1 VIADD R12, R12, 0x28840 ;  /* 0x000288400c0c9836 */ /* 0x000fe20000000000 */
[----:B------:R-:W0:Y:S01]  /*125f0*/  MUFU.EX2 R11, R11 ;  /* 0x0000000b000b7308 */ /* 0x000e220000000800 */
[-CC-:B------:R-:W-:Y:S01]  /*12600*/  FFMA.FTZ R173, R42, R3.reuse, -R29.reuse ;  /* 0x000000032aad7223 */ /* 0x180fe2000001081d */
[-CC-:B------:R-:W-:Y:S01]  /*12610*/  FFMA.FTZ R42, R51, R3.reuse, -R29.reuse ;  /* 0x00000003332a7223 */ /* 0x180fe2000001081d */
[----:B------:R-:W-:Y:S01]  /*12620*/  FFMA.FTZ R34, R36, R3, -R29 ;  /* 0x0000000324227223 */ /* 0x000fe2000001081d */
[----:B------:R-:W-:Y:S01]  /*12630*/  @!P1 PRMT R21, RZ, 0x654, R12 ;  /* 0x00000654ff159816 */ /* 0x000fe2000000000c */
[----:B------:R-:W-:-:S02]  /*12640*/  @!P1 VIADD R46, R46, 0x28860 ;  /* 0x000288602e2e9836 */ /* 0x000fc40000000000 */
[-CC-:B------:R-:W-:Y:S01]  /*12650*/  FFMA.FTZ R36, R168, R3.reuse, -R29.reuse ;  /* 0x00000003a8247223 */ /* 0x180fe2000001081d */
[-CC-:B------:R-:W-:Y:S01]  /*12660*/  FFMA.FTZ R169, R50, R3.reuse, -R29.reuse ;  /* 0x0000000332a97223 */ /* 0x180fe2000001081d */
[----:B------:R-:W1:Y:S01]  /*12670*/  MUFU.EX2 R181, R181 ;  /* 0x000000b500b57308 */ /* 0x000e620000000800 */
[-CC-:B------:R-:W-:Y:S01]  /*12680*/  FFMA.FTZ R171, R54, R3.reuse, -R29.reuse ;  /* 0x0000000336ab7223 */ /* 0x180fe2000001081d */
[----:B------:R-:W-:Y:S01]  /*12690*/  @!P1 PRMT R46, RZ, 0x654, R46 ;  /* 0x00000654ff2e9816 */ /* 0x000fe2000000002e */
[-CC-:B------:R-:W-:Y:S01]  /*126a0*/  FFMA.FTZ R38, R55, R3.reuse, -R29.reuse ;  /* 0x0000000337267223 */ /* 0x180fe2000001081d */
[-CC-:B------:R-:W-:Y:S01]  /*126b0*/  FFMA.FTZ R153, R58, R3.reuse, -R29.reuse ;  /* 0x000000033a997223 */ /* 0x180fe2000001081d */
[-CC-:B------:R-:W-:Y:S01]  /*126c0*/  FFMA.FTZ R59, R59, R3.reuse, -R29.reuse ;  /* 0x000000033b3b7223 */ /* 0x180fe2000001081d */
[-CC-:B------:R-:W-:Y:S01]  /*126d0*/  FFMA.FTZ R155, R62, R3.reuse, -R29.reuse ;  /* 0x000000033e9b7223 */ /* 0x180fe2000001081d */
[-CC-:B------:R-:W-:Y:S01]  /*126e0*/  FFMA.FTZ R157, R66, R3.reuse, -R29.reuse ;  /* 0x00000003429d7223 */ /* 0x180fe2000001081d */
[----:B------:R-:W2:Y:S01]  /*126f0*/  MUFU.EX2 R183, R183 ;  /* 0x000000b700b77308 */ /* 0x000ea20000000800 */
[----:B0-----:R-:W-:Y:S01]  /*12700*/  FFMA.FTZ R0, R11, R0, R26 ;  /* 0x000000000b007223 */ /* 0x001fe2000001001a */
[-CC-:B------:R-:W-:Y:S01]  /*12710*/  FFMA.FTZ R159, R70, R3.reuse, -R29.reuse ;  /* 0x00000003469f7223 */ /* 0x180fe2000001081d */
[-CC-:B------:R-:W-:Y:S01]  /*12720*/  FFMA.FTZ R78, R78, R3.reuse, -R29.reuse ;  /* 0x000000034e4e7223 */ /* 0x180fe2000001081d */
[-CC-:B------:R-:W-:Y:S01]  /*12730*/  FFMA.FTZ R82, R82, R3.reuse, -R29.reuse ;  /* 0x0000000352527223 */ /* 0x180fe2000001081d */
[--C-:B------:R-:W-:Y:S01]  /*12740*/  FFMA.FTZ R83, R83, R3, -R29.reuse ;  /* 0x0000000353537223 */ /* 0x100fe2000001081d */
[----:B------:R-:W-:Y:S01]  /*12750*/  F2FP.BF16.F32.PACK_AB R154, R52, R15 ;  /* 0x0000000f349a723e */ /* 0x000fe200000010ff */
[-CC-:B------:R-:W-:Y:S01]  /*12760*/  FFMA.FTZ R86, R86, R3.reuse, -R29.reuse ;  /* 0x0000000356567223 */ /* 0x180fe2000001081d */
[----:B------:R-:W0:Y:S01]  /*12770*/  MUFU.EX2 R84, R84 ;  /* 0x0000005400547308 */ /* 0x000e220000000800 */
[C---:B-1----:R-:W-:Y:S01]  /*12780*/  FADD.FTZ R14, R181.reuse, R0 ;  /* 0x00000000b50e7221 */ /* 0x042fe20000010000 */
[----:B------:R-:W-:Y:S01]  /*12790*/  FFMA.FTZ R0, R178, R3, -R29 ;  /* 0x00000003b2007223 */ /* 0x000fe2000001081d */
[----:B------:R-:W-:-:S02]  /*127a0*/  F2FP.BF16.F32.PACK_AB R181, R181, R26 ;  /* 0x0000001ab5b5723e */ /* 0x000fc400000010ff */
[C---:B------:R-:W-:Y:S01]  /*127b0*/  ISETP.GT.AND P3, PT, R10.reuse, R13, PT ;  /* 0x0000000d0a00720c */ /* 0x040fe20003f64270 */
[----:B------:R-:W-:Y:S01]  /*127c0*/  VIADD R10, R10, 0xffffffff ;  /* 0xffffffff0a0a7836 */ /* 0x000fe20000000000 */
[----:B------:R-:W-:Y:S01]  /*127d0*/  F2FP.BF16.F32.PACK_AB R178, R32, R31 ;  /* 0x0000001f20b2723e */ /* 0x000fe200000010ff */
[----:B------:R-:W1:Y:S01]  /*127e0*/  MUFU.EX2 R177, R177 ;  /* 0x000000b100b17308 */ /* 0x000e620000000800 */
[----:B--2---:R-:W-:Y:S01]  /*127f0*/  FADD.FTZ R51, R183, R14 ;  /* 0x0000000eb7337221 */ /* 0x004fe20000010000 */
[----:B------:R-:W-:Y:S02]  /*12800*/  F2FP.BF16.F32.PACK_AB R174, R40, R35 ;  /* 0x0000002328ae723e */ /* 0x000fe400000010ff */
[----:B------:R-:W-:Y:S02]  /*12810*/  F2FP.BF16.F32.PACK_AB R168, R44, R37 ;  /* 0x000000252ca8723e */ /* 0x000fe400000010ff */
[----:B------:R-:W-:Y:S02]  /*12820*/  F2FP.BF16.F32.PACK_AB R156, R56, R43 ;  /* 0x0000002b389c723e */ /* 0x000fe400000010ff */
[----:B------:R-:W2:Y:S01]  /*12830*/  MUFU.EX2 R30, R30 ;  /* 0x0000001e001e7308 */ /* 0x000ea20000000800 */
[C---:B0-----:R-:W-:Y:S01]  /*12840*/  FADD.FTZ R14, R84.reuse, R51 ;  /* 0x00000033540e7221 */ /* 0x041fe20000010000 */
[----:B------:R-:W-:-:S02]  /*12850*/  F2FP.BF16.F32.PACK_AB R183, R84, R183 ;  /* 0x000000b754b7723e */ /* 0x000fc400000010ff */
[----:B------:R-:W-:-:S04]  /*12860*/  F2FP.BF16.F32.PACK_AB R158, R60, R45 ;  /* 0x0000002d3c9e723e */ /* 0x000fc800000010ff */
        /* <DEDUP_REMOVED lines=9> */
[----:B------:R-:W5:Y:S08]  /*12900*/  MUFU.EX2 R42, R42 ;  /* 0x0000002a002a7308 */ /* 0x000f700000000800 */
[----:B------:R-:W5:Y:S08]  /*12910*/  MUFU.EX2 R171, R171 ;  /* 0x000000ab00ab7308 */ /* 0x000f700000000800 */
[----:B------:R-:W5:Y:S01]  /*12920*/  MUFU.EX2 R38, R38 ;  /* 0x0000002600267308 */ /* 0x000f620000000800 */
[----:B------:R-:W-:-:S02]  /*12930*/  WARPGROUP.DEPBAR.LE gsb0, 0x0 ;  /* 0x00008000000079c5 */ /* 0x000fc40000010000 */
[----:B------:R-:W-:Y:S01]  /*12940*/  WARPGROUP.ARRIVE ;  /* 0x00000000000079c5 */ /* 0x000fe20000000000 */
[----:B------:R-:W-:Y:S01]  /*12950*/  FFMA.FTZ R161, R74, R3, -R29 ;  /* 0x000000034aa17223 */ /* 0x000fe2000001081d */
[----:B------:R-:W-:-:S03]  /*12960*/  F2FP.BF16.F32.PACK_AB R160, R64, R47 ;  /* 0x0000002f40a0723e */ /* 0x000fc600000010ff */
[----:B------:R-:W5:Y:S01]  /*12970*/  MUFU.EX2 R153, R153 ;  /* 0x0000009900997308 */ /* 0x000f620000000800 */
[----:B------:R-:W-:Y:S01]  /*12980*/  F2FP.BF16.F32.PACK_AB R162, R68, R49 ;  /* 0x0000003144a2723e */ /* 0x000fe200000010ff */
[----:B------:R-:W-:Y:S06]  /*12990*/  HGMMA.64x128x16.F32.BF16 R88, R164, gdesc[UR4].tnspB, R88, gsb0 ;  /* 0x41e00004a4587df0 */ /* 0x000fec0008001858 */
        /* <DEDUP_REMOVED lines=13> */
[-C--:B------:R-:W-:Y:S01]  /*12a70*/  FMUL.FTZ R90, R90, R11.reuse ;  /* 0x0000000b5a5a7220 */ /* 0x080fe20000410000 */
[----:B0-----:R-:W-:Y:S01]  /*12a80*/  FADD.FTZ R20, R30, R51 ;  /* 0x000000331e147221 */ /* 0x001fe20000010000 */
[-C--:B------:R-:W-:Y:S01]  /*12a90*/  FMUL.FTZ R91, R91, R11.reuse ;  /* 0x0000000b5b5b7220 */ /* 0x080fe20000410000 */
[-C--:B------:R-:W-:Y:S01]  /*12aa0*/  FMUL.FTZ R94, R94, R11.reuse ;  /* 0x0000000b5e5e7220 */ /* 0x080fe20000410000 */
[----:B------:R-:W-:Y:S01]  /*12ab0*/  FMUL.FTZ R95, R95, R11 ;  /* 0x0000000b5f5f7220 */ /* 0x000fe20000410000 */
[----:B------:R-:W-:Y:S01]  /*12ac0*/  FADD.FTZ R51, R179, R20 ;  /* 0x00000014b3337221 */ /* 0x000fe20000010000 */
[----:B------:R-:W-:Y:S01]  /*12ad0*/  FFMA.FTZ R20, R75, R3, -R29 ;  /* 0x000000034b147223 */ /* 0x000fe2000001081d */
[----:B-1----:R-:W-:Y:S01]  /*12ae0*/  FFMA.FTZ R21, R6, R4, R25 ;  /* 0x0000000406157223 */ /* 0x002fe20000010019 */
[----:B------:R0:W-:Y:S01]  /*12af0*/  @!P1 SYNCS.ARRIVE.TRANS64.RED.A1T0 RZ, [R46+URZ], RZ ;  /* 0x000000ff2eff99a7 */ /* 0x0001e2000810043f */
[-C--:B------:R-:W-:Y:S01]  /*12b00*/  FMUL.FTZ R98, R98, R11.reuse ;  /* 0x0000000b62627220 */ /* 0x080fe20000410000 */
[-C--:B------:R-:W-:Y:S01]  /*12b10*/  FMUL.FTZ R99, R99, R11.reuse ;  /* 0x0000000b63637220 */ /* 0x080fe20000410000 */
[----:B------:R-:W-:Y:S01]  /*12b20*/  FADD.FTZ R4, R24, R21 ;  /* 0x0000001518047221 */ /* 0x000fe20000010000 */
[----:B------:R-:W-:Y:S01]  /*12b30*/  MUFU.EX2 R20, R20 ;  /* 0x0000001400147308 */ /* 0x000fe20000000800 */
[-C--:B------:R-:W-:Y:S01]  /*12b40*/  FMUL.FTZ R102, R102, R11.reuse ;  /* 0x0000000b66667220 */ /* 0x080fe20000410000 */
[-C--:B------:R-:W-:Y:S01]  /*12b50*/  FMUL.FTZ R103, R103, R11.reuse ;  /* 0x0000000b67677220 */ /* 0x080fe20000410000 */
[----:B------:R-:W-:Y:S01]  /*12b60*/  FADD.FTZ R21, R9, R4 ;  /* 0x0000000409157221 */ /* 0x000fe20000010000 */
[----:B0-----:R-:W-:Y:S01]  /*12b70*/  FADD.FTZ R46, R80, R51 ;  /* 0x00000033502e7221 */ /* 0x001fe20000010000 */
[-C--:B------:R-:W-:Y:S01]  /*12b80*/  FMUL.FTZ R106, R106, R11.reuse ;  /* 0x0000000b6a6a7220 */ /* 0x080fe20000410000 */
[-C--:B------:R-:W-:Y:S01]  /*12b90*/  FMUL.FTZ R107, R107, R11.reuse ;  /* 0x0000000b6b6b7220 */ /* 0x080fe20000410000 */
[----:B------:R-:W-:Y:S01]  /*12ba0*/  FADD.FTZ R4, R28, R21 ;  /* 0x000000151c047221 */ /* 0x000fe20000010000 */
[----:B--2---:R-:W-:Y:S01]  /*12bb0*/  FADD.FTZ R51, R173, R46 ;  /* 0x0000002ead337221 */ /* 0x004fe20000010000 */
[-C--:B------:R-:W-:Y:S01]  /*12bc0*/  FMUL.FTZ R110, R110, R11.reuse ;  /* 0x0000000b6e6e7220 */ /* 0x080fe20000410000 */
[----:B------:R-:W-:Y:S01]  /*12bd0*/  FMUL.FTZ R111, R111, R11 ;  /* 0x0000000b6f6f7220 */ /* 0x000fe20000410000 */
[----:B------:R-:W-:Y:S01]  /*12be0*/  FADD.FTZ R21, R27, R4 ;  /* 0x000000041b157221 */ /* 0x000fe20000010000 */
[----:B---3--:R-:W-:Y:S01]  /*12bf0*/  FADD.FTZ R46, R34, R51 ;  /* 0x00000033222e7221 */ /* 0x008fe20000010000 */
[----:B------:R-:W-:Y:S01]  /*12c00*/  FFMA.FTZ R4, R67, R3, -R29 ;  /* 0x0000000343047223 */ /* 0x000fe2000001081d */
[-C--:B------:R-:W-:Y:S01]  /*12c10*/  FMUL.FTZ R114, R114, R11.reuse ;  /* 0x0000000b72727220 */ /* 0x080fe20000410000 */
[----:B------:R-:W-:Y:S01]  /*12c20*/  FADD.FTZ R14, R176, R21 ;  /* 0x00000015b00e7221 */ /* 0x000fe20000010000 */
[----:B----4-:R-:W-:Y:S01]  /*12c30*/  FADD.FTZ R55, R175, R46 ;  /* 0x0000002eaf377221 */ /* 0x010fe20000010000 */
[-C--:B------:R-:W-:Y:S01]  /*12c40*/  FMUL.FTZ R115, R115, R11.reuse ;  /* 0x0000000b73737220 */ /* 0x080fe20000410000 */
[----:B------:R-:W-:Y:S01]  /*12c50*/  FMUL.FTZ R118, R118, R11 ;  /* 0x0000000b76767220 */ /* 0x000fe20000410000 */
[----:B------:R-:W-:Y:S01]  /*12c60*/  FADD.FTZ R21, R31, R14 ;  /* 0x0000000e1f157221 */ /* 0x000fe20000010000 */
[----:B------:R-:W-:Y:S01]  /*12c70*/  FFMA.FTZ R14, R180, R3, -R29 ;  /* 0x00000003b40e7223 */ /* 0x000fe2000001081d */
[----:B------:R-:W-:Y:S01]  /*12c80*/  F2FP.BF16.F32.PACK_AB R180, R24, R25 ;  /* 0x0000001918b4723e */ /* 0x000fe200000010ff */
[----:B------:R-:W0:Y:S01]  /*12c90*/  MUFU.EX2 R4, R4 ;  /* 0x0000000400047308 */ /* 0x000e220000000800 */
[----:B------:R-:W-:Y:S01]  /*12ca0*/  FADD.FTZ R21, R32, R21 ;  /* 0x0000001520157221 */ /* 0x000fe20000010000 */
[-C--:B------:R-:W-:Y:S01]  /*12cb0*/  FMUL.FTZ R119, R119, R11.reuse ;  /* 0x0000000b77777220 */ /* 0x080fe20000410000 */
[-C--:B------:R-:W-:Y:S01]  /*12cc0*/  FMUL.FTZ R122, R122, R11.reuse ;  /* 0x0000000b7a7a7220 */ /* 0x080fe20000410000 */
[----:B------:R-:W-:Y:S01]  /*12cd0*/  FMUL.FTZ R123, R123, R11 ;  /* 0x0000000b7b7b7220 */ /* 0x000fe20000410000 */
[----:B------:R-:W-:Y:S01]  /*12ce0*/  FADD.FTZ R50, R172, R21 ;  /* 0x00000015ac327221 */ /* 0x000fe20000010000 */
[--C-:B------:R-:W-:Y:S01]  /*12cf0*/  FFMA.FTZ R21, R182, R3, -R29.reuse ;  /* 0x00000003b6157223 */ /* 0x100fe2000001081d */
[----:B------:R-:W-:Y:S01]  /*12d00*/  F2FP.BF16.F32.PACK_AB R182, R28, R9 ;  /* 0x000000091cb6723e */ /* 0x000fe200000010ff */
[----:B------:R-:W1:Y:S01]  /*12d10*/  MUFU.EX2 R14, R14 ;  /* 0x0000000e000e7308 */ /* 0x000e620000000800 */
[----:B------:R-:W-:Y:S01]  /*12d20*/  FADD.FTZ R50, R33, R50 ;  /* 0x0000003221327221 */ /* 0x000fe20000010000 */
[----:B------:R-:W-:Y:S01]  /*12d30*/  FFMA.FTZ R29, R232, R3, -R29 ;  /* 0x00000003e81d7223 */ /* 0x000fe2000001081d */
[-C--:B------:R-:W-:Y:S01]  /*12d40*/  FMUL.FTZ R126, R126, R11.reuse ;  /* 0x0000000b7e7e7220 */ /* 0x080fe20000410000 */
[-C--:B------:R-:W-:Y:S01]  /*12d50*/  FMUL.FTZ R127, R127, R11.reuse ;  /* 0x0000000b7f7f7220 */ /* 0x080fe20000410000 */
[----:B------:R-:W-:Y:S01]  /*12d60*/  FADD.FTZ R51, R35, R50 ;  /* 0x0000003223337221 */ /* 0x000fe20000010000 */
[----:B-----5:R-:W-:Y:S01]  /*12d70*/  FADD.FTZ R50, R36, R55 ;  /* 0x0000003724327221 */ /* 0x020fe20000010000 */
[-C--:B------:R-:W-:Y:S01]  /*12d80*/  FMUL.FTZ R130, R130, R11.reuse ;  /* 0x0000000b82827220 */ /* 0x080fe20000410000 */
[----:B------:R2:W3:Y:S01]  /*12d90*/  MUFU.EX2 R163, R21 ;  /* 0x0000001500a37308 */ /* 0x0004e20000000800 */
        /* <DEDUP_REMOVED lines=23> */
[----:B------:R-:W-:Y:S01]  /*12f10*/  FMUL.FTZ R150, R150, R11 ;  /* 0x0000000b96967220 */ /* 0x000fe20000410000 */
[----:B------:R-:W-:Y:S01]  /*12f20*/  FADD.FTZ R24, R48, R9 ;  /* 0x0000000930187221 */ /* 0x000fe20000010000 */
[----:B------:R-:W-:Y:S01]  /*12f30*/  FADD.FTZ R25, R155, R26 ;  /* 0x0000001a9b197221 */ /* 0x000fe20000010000 */
[C---:B------:R-:W-:Y:S01]  /*12f40*/  F2FP.BF16.F32.PACK_AB R155, R0.reuse, R155 ;  /* 0x0000009b009b723e */ /* 0x040fe200000010ff */
[----:B------:R-:W-:Y:S01]  /*12f50*/  FMUL.FTZ R151, R151, R11 ;  /* 0x0000000b97977220 */ /* 0x000fe20000410000 */
[----:B------:R-:W-:Y:S01]  /*12f60*/  FADD.FTZ R9, R15, R24 ;  /* 0x000000180f097221 */ /* 0x000fe20000010000 */
[----:B------:R-:W-:Y:S01]  /*12f70*/  FADD.FTZ R26, R0, R25 ;  /* 0x00000019001a7221 */ /* 0x000fe20000010000 */
[----:B------:R-:W-:Y:S01]  /*12f80*/  F2FP.BF16.F32.PACK_AB R176, R176, R27 ;  /* 0x0000001bb0b0723e */ /* 0x000fe200000010ff */
[-C--:B------:R-:W-:Y:S01]  /*12f90*/  FMUL.FTZ R88, R88, R6.reuse ;  /* 0x0000000658587220 */ /* 0x080fe20000410000 */
[----:B------:R-:W-:Y:S01]  /*12fa0*/  FADD.FTZ R24, R52, R9 ;  /* 0x0000000934187221 */ /* 0x000fe20000010000 */
[----:B------:R-:W-:Y:S01]  /*12fb0*/  FADD.FTZ R25, R157, R26 ;  /* 0x0000001a9d197221 */ /* 0x000fe20000010000 */
[C---:B0-----:R-:W-:Y:S01]  /*12fc0*/  F2FP.BF16.F32.PACK_AB R157, R4.reuse, R157 ;  /* 0x0000009d049d723e */ /* 0x041fe200000010ff */
[-C--:B------:R-:W-:Y:S01]  /*12fd0*/  FMUL.FTZ R89, R89, R6.reuse ;  /* 0x0000000659597220 */ /* 0x080fe20000410000 */
[----:B------:R-:W-:Y:S01]  /*12fe0*/  FADD.FTZ R9, R43, R24 ;  /* 0x000000182b097221 */ /* 0x000fe20000010000 */
[----:B------:R-:W-:Y:S01]  /*12ff0*/  FADD.FTZ R26, R4, R25 ;  /* 0x00000019041a7221 */ /* 0x000fe20000010000 */
[----:B------:R-:W-:Y:S01]  /*13000*/  F2FP.BF16.F32.PACK_AB R179, R80, R179 ;  /* 0x000000b350b3723e */ /* 0x000fe200000010ff */
[-C--:B------:R-:W-:Y:S01]  /*13010*/  FMUL.FTZ R92, R92, R6.reuse ;  /* 0x000000065c5c7220 */ /* 0x080fe20000410000 */
[----:B------:R-:W-:Y:S01]  /*13020*/  FADD.FTZ R24, R56, R9 ;  /* 0x0000000938187221 */ /* 0x000fe20000010000 */
[----:B--2---:R-:W-:Y:S01]  /*13030*/  FADD.FTZ R21, R159, R26 ;  /* 0x0000001a9f157221 */ /* 0x004fe20000010000 */
[C---:B-1----:R-:W-:Y:S01]  /*13040*/  F2FP.BF16.F32.PACK_AB R159, R14.reuse, R159 ;  /* 0x0000009f0e9f723e */ /* 0x042fe200000010ff */
        /* <DEDUP_REMOVED lines=18> */
[----:B---3--:R-:W-:Y:S01]  /*13170*/  FADD.FTZ R15, R163, R15 ;  /* 0x0000000fa30f7221 */ /* 0x008fe20000010000 */
        /* <DEDUP_REMOVED lines=15> */
[----:B----4-:R-:W-:Y:S01]  /*13270*/  FADD.FTZ R0, R29, R15 ;  /* 0x0000000f1d007221 */ /* 0x010fe20000010000 */
[----:B------:R-:W-:Y:S01]  /*13280*/  F2FP.BF16.F32.PACK_AB R164, R72, R53 ;  /* 0x0000003548a4723e */ /* 0x000fe200000010ff */
[----:B------:R-:W-:Y:S01]  /*13290*/  FMUL.FTZ R112, R112, R6 ;  /* 0x0000000670707220 */ /* 0x000fe20000410000 */
[----:B------:R-:W-:Y:S01]  /*132a0*/  F2FP.BF16.F32.PACK_AB R165, R83, R82 ;  /* 0x0000005253a5723e */ /* 0x000fe200000010ff */
[C---:B------:R-:W-:Y:S01]  /*132b0*/  FADD.FTZ R4, R76.reuse, R9 ;  /* 0x000000094c047221 */ /* 0x040fe20000010000 */
        /* <DEDUP_REMOVED lines=23> */
[----:B------:R-:W-:Y:S02]  /*13430*/  IMAD.MOV.U32 R12, RZ, RZ, R8 ;  /* 0x000000ffff0c7224 */ /* 0x000fe400078e0008 */
[----:B------:R-:W-:Y:S01]  /*13440*/  IMAD.MOV.U32 R11, RZ, RZ, R7 ;  /* 0x000000ffff0b7224 */ /* 0x000fe200078e0007 */
[----:B------:R-:W-:Y:S06]  /*13450*/  @P3 BRA `(.L_x_9571) ;  /* 0xffffffd400403947 */ /* 0x000fec000383ffff */
.L_x_9561:
[----:B------:R-:W-:-:S13]  /*13460*/  ISETP.GE.AND P2, PT, R10, RZ, PT ;  /* 0x000000ff0a00720c */ /* 0x000fda0003f46270 */
[----:B------:R-:W-:Y:S05]  /*13470*/  @!P2 BRA `(.L_x_9572) ;  /* 0x000000200084a947 */ /* 0x000fea0003800000 */
[----:B------:R-:W-:Y:S02]  /*13480*/  IMAD.MOV.U32 R11, RZ, RZ, R8 ;  /* 0x000000ffff0b7224 */ /* 0x000fe400078e0008 */
[----:B------:R-:W-:Y:S02]  /*13490*/  IMAD.MOV.U32 R13, RZ, RZ, R7 ;  /* 0x000000ffff0d7224 */ /* 0x000fe400078e0007 */
[----:B------:R-:W-:Y:S02]  /*134a0*/  IMAD.MOV.U32 R14, RZ, RZ, R186 ;  /* 0x000000ffff0e7224 */ /* 0x000fe400078e00ba */
[----:B------:R-:W-:-:S07]  /*134b0*/  IMAD.MOV.U32 R12, RZ, RZ, R184 ;  /* 0x000000ffff0c7224 */ /* 0x000fce00078e00b8 */
.L_x_9582:
        /* <DEDUP_REMOVED lines=10> */
.L_x_9574:
[----:B------:R-:W-:Y:S01]  /*13560*/  IMAD R3, R184, 0x8, R2 ;  /* 0x00000008b8037824 */ /* 0x000fe200078e0202 */
[----:B------:R-:W-:-:S04]  /*13570*/  SHF.L.U32 R6, R186, 0x1f, RZ ;  /* 0x0000001fba067819 */ /* 0x000fc800000006ff */
[----:B------:R0:W1:Y:S01]  /*13580*/  SYNCS.PHASECHK.TRANS64.TRYWAIT P3, [R3+URZ+0x28830], R6 ;  /* 0x02883006030075a7 */ /* 0x000062000806017f */
[----:B------:R-:W-:Y:S05]  /*13590*/  @!P0 BRA `(.L_x_9575) ;  /* 0x0000000000048947 */ /* 0x000fea0003800000 */
[----:B------:R-:W-:Y:S01]  /*135a0*/  BPT.TRAP 0x1 ;  /* 0x000000040000795c */ /* 0x000fe20000300000 */
.L_x_9575:
[----:B------:R-:W-:Y:S04]  /*135b0*/  BSSY B0, `(.L_x_9573) ;  /* 0x0000004000007945 */ /* 0x000fe80003800000 */
[----:B-1----:R-:W-:Y:S05]  /*135c0*/  @P3 BRA `(.L_x_9576) ;  /* 0x0000000000083947 */ /* 0x002fea0003800000 */
[----:B------:R-:W1:Y:S02]  /*135d0*/  SYNCS.PHASECHK.TRANS64.TRYWAIT P3, [R3+URZ+0x28830], R6 ;  /* 0x02883006030075a7 */ /* 0x000e64000806017f */
[----:B-1----:R-:W-:Y:S05]  /*135e0*/  @!P3 BRA `(.L_x_9577) ;  /* 0x000000d80054b947 */ /* 0x002fea0003800000 */
.L_x_9576:
[----:B------:R-:W-:Y:S05]  /*135f0*/  BSYNC B0 ;  /* 0x0000000000007941 */ /* 0x000fea0003800000 */
.L_x_9573:
        /* <DEDUP_REMOVED lines=64> */
.L_x_9579:
[----:B------:R-:W-:Y:S01]  /*13a00*/  SHF.L.U32 R3, R14, 0x1f, RZ ;  /* 0x0000001f0e037819 */ /* 0x000fe200000006ff */
[----:B------:R-:W-:-:S04]  /*13a10*/  IMAD R6, R12, 0x8, R2 ;  /* 0x000000080c067824 */ /* 0x000fc800078e0202 */
[----:B------:R0:W1:Y:S01]  /*13a20*/  SYNCS.PHASECHK.TRANS64.TRYWAIT P2, [R6+URZ+0x28850], R3 ;  /* 0x02885003060075a7 */ /* 0x000062000804017f */
[----:B------:R-:W-:Y:S05]  /*13a30*/  @!P0 BRA `(.L_x_9580) ;  /* 0x0000000000048947 */ /* 0x000fea0003800000 */
[----:B------:R-:W-:Y:S01]  /*13a40*/  BPT.TRAP 0x1 ;  /* 0x000000040000795c */ /* 0x000fe20000300000 */
.L_x_9580:
[----:B-1----:R-:W-:Y:S05]  /*13a50*/  @P2 BRA `(.L_x_9578) ;  /* 0x0000000000082947 */ /* 0x002fea0003800000 */
[----:B------:R-:W1:Y:S02]  /*13a60*/  SYNCS.PHASECHK.TRANS64.TRYWAIT P2, [R6+URZ+0x28850], R3 ;  /* 0x02885003060075a7 */ /* 0x000e64000804017f */
[----:B-1----:R-:W-:Y:S05]  /*13a70*/  @!P2 BRA `(.L_x_9581) ;  /* 0x000000d40044a947 */ /* 0x002fea0003800000 */
.L_x_9578:
        /* <DEDUP_REMOVED lines=8> */
[----:B------:R-:W-:Y:S02]  /*13b00*/  R2UR UR7, R7 ;  /* 0x00000000070772ca */ /* 0x000fe400000e0000 */
[----:B------:R-:W-:Y:S02]  /*13b10*/  LOP3.LUT R3, R3, 0x4000000, RZ, 0xfc, !PT ;  /* 0x0400000003037812 */ /* 0x000fe400078efcff */
[C---:B------:R-:W-:Y:S01]  /*13b20*/  ISETP.GT.AND P2, PT, R10.reuse, RZ, PT ;  /* 0x000000ff0a00720c */ /* 0x040fe20003f44270 */
[----:B------:R-:W-:Y:S02]  /*13b30*/  VIADD R10, R10, 0xffffffff ;  /* 0xffffffff0a0a7836 */ /* 0x000fe40000000000 */
[C---:B------:R-:W-:Y:S02]  /*13b40*/  IMAD R6, R12.reuse, 0x800, R3 ;  /* 0x000008000c067824 */ /* 0x040fe400078e0203 */
[----:B------:R-:W-:-:S02]  /*13b50*/  @!P1 IMAD R12, R12, 0x8, R2 ;  /* 0x000000080c0c9824 */ /* 0x000fc400078e0202 */
[C---:B------:R-:W-:Y:S01]  /*13b60*/  VIADD R8, R6.reuse, 0x80 ;  /* 0x0000008006087836 */ /* 0x040fe20000000000 */
[----:B------:R-:W-:Y:S01]  /*13b70*/  R2UR UR6, R6 ;  /* 0x00000000060672ca */ /* 0x000fe200000e0000 */
[----:B------:R-:W-:-:S05]  /*13b80*/  @!P1 VIADD R12, R12, 0x28860 ;  /* 0x000288600c0c9836 */ /* 0x000fca0000000000 */
[----:B------:R-:W-:-:S07]  /*13b90*/  @!P1 PRMT R12, RZ, 0x654, R12 ;  /* 0x00000654ff0c9816 */ /* 0x000fce000000000c */
[----:B------:R-:W-:Y:S01]  /*13ba0*/  HGMMA.64x128x16.F32.BF16 R88, R180, gdesc[UR4].tnspB, R88, gsb0 ;  /* 0x41e00004b4587df0 */ /* 0x000fe20008001858 */
[----:B------:R-:W-:Y:S02]  /*13bb0*/  R2UR UR6, R8 ;  /* 0x00000000080672ca */ /* 0x000fe400000e0000 */
[----:B------:R-:W-:Y:S01]  /*13bc0*/  R2UR UR7, R9 ;  /* 0x00000000090772ca */ /* 0x000fe200000e0000 */
[----:B------:R-:W-:Y:S01]  /*13bd0*/  IMAD.MOV.U32 R9, RZ, RZ, 0x40000040 ;  /* 0x40000040ff097424 */ /* 0x000fe200078e00ff */
[----:B------:R-:W-:Y:S02]  /*13be0*/  FMNMX.FTZ R8, R24, R13, !PT ;  /* 0x0000000d18087209 */ /* 0x000fe40007810000 */
[----:B0-----:R-:W-:Y:S02]  /*13bf0*/  SHF.R.U32.HI R192, RZ, 0x7, R192 ;  /* 0x00000007ffc07819 */ /* 0x001fe400000116c0 */
[----:B------:R-:W-:Y:S01]  /*13c00*/  FMNMX.FTZ R3, R25, R8, !PT ;  /* 0x0000000819037209 */ /* 0x000fe20007810000 */
[----:B------:R-:W-:-:S03]  /*13c10*/  VIADD R8, R6, 0x100 ;  /* 0x0000010006087836 */ /* 0x000fc60000000000 */
[----:B------:R-:W-:-:S04]  /*13c20*/  FMNMX.FTZ R14, R28, R3, !PT ;  /* 0x000000031c0e7209 */ /* 0x000fc80007810000 */
[----:B------:R-:W-:Y:S01]  /*13c30*/  FMNMX.FTZ R3, R29, R14, !PT ;  /* 0x0000000e1d037209 */ /* 0x000fe20007810000 */
[----:B------:R-:W-:Y:S02]  /*13c40*/  WARPGROUP.DEPBAR.LE gsb0, 0x0 ;  /* 0x00008000000079c5 */ /* 0x000fe40000010000 */
[----:B------:R-:W-:-:S06]  /*13c50*/  WARPGROUP.ARRIVE ;  /* 0x00000000000079c5 */ /* 0x000fcc0000000000 */
[----:B------:R-:W-:Y:S01]  /*13c60*/  HGMMA.64x128x16.F32.BF16 R88, R176, gdesc[UR4].tnspB, R88, gsb0 ;  /* 0x41e00004b0587df0 */ /* 0x000fe20008001858 */
[----:B------:R-:W-:Y:S02]  /*13c70*/  R2UR UR6, R8 ;  /* 0x00000000080672ca */ /* 0x000fe400000e0000 */
        /* <DEDUP_REMOVED lines=36> */
[----:B------:R-:W-:-:S05]  /*13ec0*/  FMNMX.FTZ R8, R85, R8, !PT ;  /* 0x0000000855087209 */ /* 0x000fca0007810000 */
[----:B------:R-:W0:Y:S02]  /*13ed0*/  SHFL.BFLY PT, R3, R8, 0x2, 0x1f ;  /* 0x0c401f0008037f89 */ /* 0x000e2400000e0000 */
[----:B0-----:R-:W-:Y:S01]  /*13ee0*/  FMNMX.FTZ R15, R8, R3, !PT ;  /* 0x00000003080f7209 */ /* 0x001fe20007810000 */
[----:B------:R-:W-:Y:S02]  /*13ef0*/  VIADD R8, R6, 0x200 ;  /* 0x0000020006087836 */ /* 0x000fe40000000000 */
[----:B------:R-:W-:Y:S02]  /*13f00*/  IMAD.U32 R3, RZ, RZ, UR43 ;  /* 0x0000002bff037e24 */ /* 0x000fe4000f8e00ff */
[----:B------:R-:W0:Y:S02]  /*13f10*/  SHFL.BFLY PT, R14, R15, 0x1, 0x1f ;  /* 0x0c201f000f0e7f89 */ /* 0x000e2400000e0000 */
[----:B0-----:R-:W-:-:S05]  /*13f20*/  FMNMX.FTZ R7, R15, R14, !PT ;  /* 0x0000000e0f077209 */ /* 0x001fca0007810000 */
[----:B------:R-:W-:-:S04]  /*13f30*/  FADD.FTZ R14, -R7, R13 ;  /* 0x0000000d070e7221 */ /* 0x000fc80000010100 */
[-C--:B------:R-:W-:Y:S01]  /*13f40*/  FMUL.FTZ R13, R14, R3.reuse ;  /* 0x000000030e0d7220 */ /* 0x080fe20000410000 */
        /* <DEDUP_REMOVED lines=27> */
[----:B------:R-:W-:-:S02]  /*14100*/  R2UR UR6, R8 ;  /* 0x00000000080672ca */ /* 0x000fc400000e0000 */
[----:B------:R-:W-:Y:S02]  /*14110*/  R2UR UR7, R9 ;  /* 0x00000000090772ca */ /* 0x000fe400000e0000 */
        /* <DEDUP_REMOVED lines=32> */
[----:B------:R-:W-:-:S06]  /*14320*/  FFMA.FTZ R20, R72, R3, -R14 ;  /* 0x0000000348147223 */ /* 0x000fcc000001080e */
[----:B------:R-:W-:Y:S01]  /*14330*/  MUFU.EX2 R20, R20 ;  /* 0x0000001400147308 */ /* 0x000fe20000000800 */
[----:B------:R-:W-:Y:S02]  /*14340*/  WARPGROUP.DEPBAR.LE gsb0, 0x0 ;  /* 0x00008000000079c5 */ /* 0x000fe40000010000 */
[----:B------:R-:W-:Y:S01]  /*14350*/  WARPGROUP.ARRIVE ;  /* 0x00000000000079c5 */ /* 0x000fe20000000000 */
[-CC-:B------:R-:W-:Y:S01]  /*14360*/  FFMA.FTZ R168, R48, R3.reuse, -R14.reuse ;  /* 0x0000000330a87223 */ /* 0x180fe2000001080e */
[----:B------:R-:W-:-:S04]  /*14370*/  FFMA.FTZ R170, R52, R3, -R14 ;  /* 0x0000000334aa7223 */ /* 0x000fc8000001080e */
        /* <DEDUP_REMOVED lines=19> */
[----:B------:R-:W-:Y:S02]  /*144b0*/  VIADD R8, R6, 0x300 ;  /* 0x0000030006087836 */ /* 0x000fe40000000000 */
[----:B------:R-:W-:Y:S02]  /*144c0*/  IMAD.MOV.U32 R9, RZ, RZ, 0x40000040 ;  /* 0x40000040ff097424 */ /* 0x000fe400078e00ff */
[----:B------:R-:W0:Y:S01]  /*144d0*/  SHFL.BFLY PT, R32, R15, 0x1, 0x1f ;  /* 0x0c201f000f207f89 */ /* 0x000e2200000e0000 */
[----:B------:R-:W-:Y:S02]  /*144e0*/  WARPGROUP.DEPBAR.LE gsb0, 0x0 ;  /* 0x00008000000079c5 */ /* 0x000fe40000010000 */
[----:B------:R-:W-:Y:S01]  /*144f0*/  WARPGROUP.ARRIVE ;  /* 0x00000000000079c5 */ /* 0x000fe20000000000 */
[-CC-:B------:R-:W-:Y:S01]  /*14500*/  FFMA.FTZ R153, R33, R3.reuse, -R14.reuse ;  /* 0x0000000321997223 */ /* 0x180fe2000001080e */
[-CC-:B------:R-:W-:Y:S01]  /*14510*/  FFMA.FTZ R33, R41, R3.reuse, -R14.reuse ;  /* 0x0000000329217223 */ /* 0x180fe2000001080e */
[-CC-:B------:R-:W-:Y:S01]  /*14520*/  FFMA.FTZ R41, R45, R3.reuse, -R14.reuse ;  /* 0x000000032d297223 */ /* 0x180fe2000001080e */
[-CC-:B------:R-:W-:Y:S01]  /*14530*/  FFMA.FTZ R45, R53, R3.reuse, -R14.reuse ;  /* 0x00000003352d7223 */ /* 0x180fe2000001080e */
[-CC-:B------:R-:W-:Y:S01]  /*14540*/  FFMA.FTZ R155, R57, R3.reuse, -R14.reuse ;  /* 0x00000003399b7223 */ /* 0x180fe2000001080e */
[----:B------:R-:W-:Y:S01]  /*14550*/  HGMMA.64x128x16.F32.BF16 R88, R156, gdesc[UR4].tnspB, R88, gsb0 ;  /* 0x41e000049c587df0 */ /* 0x000fe20008001858 */
[----:B------:R-:W-:Y:S01]  /*14560*/  R2UR UR6, R8 ;  /* 0x00000000080672ca */ /* 0x000fe200000e0000 */
[-CC-:B------:R-:W-:Y:S01]  /*14570*/  FFMA.FTZ R53, R65, R3.reuse, -R14.reuse ;  /* 0x0000000341357223 */ /* 0x180fe2000001080e */
[----:B------:R-:W-:Y:S01]  /*14580*/  R2UR UR7, R9 ;  /* 0x00000000090772ca */ /* 0x000fe200000e0000 */
[-CC-:B------:R-:W-:Y:S01]  /*14590*/  FFMA.FTZ R152, R56, R3.reuse, -R14.reuse ;  /* 0x0000000338987223 */ /* 0x180fe2000001080e */
[----:B0-----:R-:W-:Y:S01]  /*145a0*/  FMNMX.FTZ R8, R15, R32, !PT ;  /* 0x000000200f087209 */ /* 0x001fe20007810000 */
[-CC-:B------:R-:W-:Y:S01]  /*145b0*/  FFMA.FTZ R154, R60, R3.reuse, -R14.reuse ;  /* 0x000000033c9a7223 */ /* 0x180fe2000001080e */
[-CC-:B------:R-:W-:Y:S01]  /*145c0*/  FFMA.FTZ R57, R73, R3.reuse, -R14.reuse ;  /* 0x0000000349397223 */ /* 0x180fe2000001080e */
[-CC-:B------:R-:W-:Y:S01]  /*145d0*/  FFMA.FTZ R65, R77, R3.reuse, -R14.reuse ;  /* 0x000000034d417223 */ /* 0x180fe2000001080e */
[-CC-:B------:R-:W-:Y:S01]  /*145e0*/  FFMA.FTZ R9, R84, R3.reuse, -R14.reuse ;  /* 0x0000000354097223 */ /* 0x180fe2000001080e */
[----:B------:R-:W-:Y:S01]  /*145f0*/  FFMA.FTZ R32, R85, R3, -R14 ;  /* 0x0000000355207223 */ /* 0x000fe2000001080e */
[----:B------:R-:W-:-:S02]  /*14600*/  IMAD.MOV.U32 R15, RZ, RZ, 0x40000040 ;  /* 0x40000040ff0f7424 */ /* 0x000fc400078e00ff */
[-C--:B------:R-:W-:Y:S01]  /*14610*/  FMUL.FTZ R36, R8, R3.reuse ;  /* 0x0000000308247220 */ /* 0x080fe20000410000 */
[----:B------:R-:W-:Y:S03]  /*14620*/  MUFU.EX2 R153, R153 ;  /* 0x0000009900997308 */ /* 0x000fe60000000800 */
[-CC-:B------:R-:W-:Y:S01]  /*14630*/  FFMA.FTZ R26, R26, R3.reuse, -R36.reuse ;  /* 0x000000031a1a7223 */ /* 0x180fe20000010824 */
[-CC-:B------:R-:W-:Y:S01]  /*14640*/  FFMA.FTZ R181, R27, R3.reuse, -R36.reuse ;  /* 0x000000031bb57223 */ /* 0x180fe20000010824 */
[-CC-:B------:R-:W-:Y:S01]  /*14650*/  FFMA.FTZ R183, R30, R3.reuse, -R36.reuse ;  /* 0x000000031eb77223 */ /* 0x180fe20000010824 */
[-CC-:B------:R-:W-:Y:S01]  /*14660*/  FFMA.FTZ R30, R31, R3.reuse, -R36.reuse ;  /* 0x000000031f1e7223 */ /* 0x180fe20000010824 */
[-CC-:B------:R-:W-:Y:S01]  /*14670*/  FFMA.FTZ R177, R34, R3.reuse, -R36.reuse ;  /* 0x0000000322b17223 */ /* 0x180fe20000010824 */
[----:B------:R-:W-:Y:S01]  /*14680*/  IADD3 R31, -R192, 0xb, RZ ;  /* 0x0000000bc01f7810 */ /* 0x000fe20007ffe1ff */
        /* <DEDUP_REMOVED lines=38> */
[-C--:B------:R-:W-:Y:S01]  /*148f0*/  FFMA.FTZ R157, R66, R3.reuse, -R36 ;  /* 0x00000003429d7223 */ /* 0x080fe20000010824 */
[----:B------:R-:W-:Y:S01]  /*14900*/  HGMMA.64x128x16.F32.BF16 R88, R160, gdesc[UR4].tnspB, R88, gsb0 ;  /* 0x41e00004a0587df0 */ /* 0x000fe20008001858 */
[----:B------:R-:W-:Y:S01]  /*14910*/  FMUL.FTZ R11, R14, R3 ;  /* 0x000000030e0b7220 */ /* 0x000fe20000410000 */
[----:B------:R-:W-:Y:S01]  /*14920*/  VIADD R14, R6, 0x380 ;  /* 0x00000380060e7836 */ /* 0x000fe20000000000 */
[----:B------:R-:W-:Y:S01]  /*14930*/  R2UR UR7, R15 ;  /* 0x000000000f0772ca */ /* 0x000fe200000e0000 */
[----:B------:R-:W-:-:S02]  /*14940*/  @!P1 IMAD R15, R184, 0x8, R2 ;  /* 0x00000008b80f9824 */ /* 0x000fc400078e0202 */
[-CC-:B------:R-:W-:Y:S01]  /*14950*/  FFMA.FTZ R6, R55, R3.reuse, -R36.reuse ;  /* 0x0000000337067223 */ /* 0x180fe20000010824 */
[----:B------:R-:W-:Y:S01]  /*14960*/  MUFU.EX2 R171, R171 ;  /* 0x000000ab00ab7308 */ /* 0x000fe20000000800 */
[----:B------:R-:W-:Y:S01]  /*14970*/  R2UR UR6, R14 ;  /* 0x000000000e0672ca */ /* 0x000fe200000e0000 */
[----:B------:R-:W-:Y:S02]  /*14980*/  @!P1 VIADD R27, R15, 0x28840 ;  /* 0x000288400f1b9836 */ /* 0x000fe40000000000 */
[-CC-:B------:R-:W-:Y:S01]  /*14990*/  FFMA.FTZ R14, R58, R3.reuse, -R36.reuse ;  /* 0x000000033a0e7223 */ /* 0x180fe20000010824 */
[-CC-:B------:R-:W-:Y:S01]  /*149a0*/  FFMA.FTZ R15, R59, R3.reuse, -R36.reuse ;  /* 0x000000033b0f7223 */ /* 0x180fe20000010824 */
[----:B------:R-:W-:Y:S01]  /*149b0*/  FFMA.FTZ R159, R70, R3, -R36 ;  /* 0x00000003469f7223 */ /* 0x000fe20000010824 */
[----:B------:R-:W-:Y:S01]  /*149c0*/  @!P1 PRMT R27, RZ, 0x654, R27 ;  /* 0x00000654ff1b9816 */ /* 0x000fe2000000001b */
[----:B------:R-:W0:Y:S08]  /*149d0*/  MUFU.EX2 R11, R11 ;  /* 0x0000000b000b7308 */ /* 0x000e300000000800 */
[----:B------:R-:W-:Y:S08]  /*149e0*/  MUFU.EX2 R45, R45 ;  /* 0x0000002d002d7308 */ /* 0x000ff00000000800 */
[----:B------:R-:W-:Y:S01]  /*149f0*/  MUFU.EX2 R6, R6 ;  /* 0x0000000600067308 */ /* 0x000fe20000000800 */
[----:B0-----:R-:W-:-:S04]  /*14a00*/  FFMA.FTZ R46, R11, R0, R26 ;  /* 0x000000000b2e7223 */ /* 0x001fc8000001001a */
[C---:B------:R-:W-:Y:S01]  /*14a10*/  FADD.FTZ R46, R181.reuse, R46 ;  /* 0x0000002eb52e7221 */ /* 0x040fe20000010000 */
[----:B------:R-:W-:Y:S02]  /*14a20*/  F2FP.BF16.F32.PACK_AB R181, R181, R26 ;  /* 0x0000001ab5b5723e */ /* 0x000fe400000010ff */
        /* <DEDUP_REMOVED lines=14> */
[----:B------:R-:W-:Y:S01]  /*14b10*/  WARPGROUP.ARRIVE ;  /* 0x00000000000079c5 */ /* 0x000fe20000000000 */
[----:B------:R-:W-:-:S04]  /*14b20*/  FFMA.FTZ R161, R74, R3, -R36 ;  /* 0x000000034aa17223 */ /* 0x000fc80000010824 */
[----:B------:R-:W1:Y:S01]  /*14b30*/  MUFU.EX2 R65, R65 ;  /* 0x0000004100417308 */ /* 0x000e620000000800 */
[----:B0-----:R-:W-:Y:S01]  /*14b40*/  F2FP.BF16.F32.PACK_AB R160, R57, R20 ;  /* 0x0000001439a0723e */ /* 0x001fe200000010ff */
[----:B------:R-:W-:Y:S06]  /*14b50*/  HGMMA.64x128x16.F32.BF16 R88, R164, gdesc[UR4].tnspB, R88, gsb0 ;  /* 0x41e00004a4587df0 */ /* 0x000fec0008001858 */
[----:B------:R-:W-:Y:S08]  /*14b60*/  MUFU.EX2 R161, R161 ;  /* 0x000000a100a17308 */ /* 0x000ff00000000800 */
[----:B------:R-:W0:Y:S01]  /*14b70*/  MUFU.EX2 R79, R79 ;  /* 0x0000004f004f7308 */ /* 0x000e220000000800 */
[----:B-1----:R-:W-:-:S07]  /*14b80*/  F2FP.BF16.F32.PACK_AB R162, R65, R24 ;  /* 0x0000001841a2723e */ /* 0x002fce00000010ff */
[----:B------:R-:W-:Y:S08]  /*14b90*/  MUFU.EX2 R82, R82 ;  /* 0x0000005200527308 */ /* 0x000ff00000000800 */
[----:B------:R-:W-:Y:S01]  /*14ba0*/  MUFU.EX2 R83, R83 ;  /* 0x0000005300537308 */ /* 0x000fe20000000800 */
[----:B0-----:R-:W-:-:S07]  /*14bb0*/  F2FP.BF16.F32.PACK_AB R163, R79, R78 ;  /* 0x0000004e4fa3723e */ /* 0x001fce00000010ff */
[----:B------:R-:W-:Y:S08]  /*14bc0*/  MUFU.EX2 R9, R9 ;  /* 0x0000000900097308 */ /* 0x000ff00000000800 */
[----:B------:R-:W-:Y:S08]  /*14bd0*/  MUFU.EX2 R86, R86 ;  /* 0x0000005600567308 */ /* 0x000ff00000000800 */
[----:B------:R-:W-:Y:S01]  /*14be0*/  MUFU.EX2 R32, R32 ;  /* 0x0000002000207308 */ /* 0x000fe20000000800 */
[----:B------:R-:W-:-:S02]  /*14bf0*/  WARPGROUP.DEPBAR.LE gsb0, 0x0 ;  /* 0x00008000000079c5 */ /* 0x000fc40000010000 */
[----:B------:R0:W-:Y:S06]  /*14c00*/  BAR.ARV R31, 0x100 ;  /* 0x0004001f0000751d */ /* 0x0001ec0000002000 */
[----:B------:R1:W-:Y:S01]  /*14c10*/  @!P1 SYNCS.ARRIVE.TRANS64.RED.A1T0 RZ, [R27+URZ], RZ ;  /* 0x000000ff1bff99a7 */ /* 0x0003e2000810043f */
[----:B------:R-:W-:Y:S01]  /*14c20*/  FMUL.FTZ R88, R88, R13 ;  /* 0x0000000d58587220 */ /* 0x000fe20000410000 */
[----:B0-----:R-:W-:Y:S01]  /*14c30*/  FADD.FTZ R31, R183, R46 ;  /* 0x0000002eb71f7221 */ /* 0x001fe20000010000 */
[----:B------:R-:W-:Y:S01]  /*14c40*/  F2FP.BF16.F32.PACK_AB R183, R30, R183 ;  /* 0x000000b71eb7723e */ /* 0x000fe200000010ff */
[-C--:B------:R-:W-:Y:S01]  /*14c50*/  FMUL.FTZ R89, R89, R13.reuse ;  /* 0x0000000d59597220 */ /* 0x080fe20000410000 */
[-C--:B------:R-:W-:Y:S01]  /*14c60*/  FMUL.FTZ R92, R92, R13.reuse ;  /* 0x0000000d5c5c7220 */ /* 0x080fe20000410000 */
[-C--:B------:R-:W-:Y:S01]  /*14c70*/  FMUL.FTZ R93, R93, R13.reuse ;  /* 0x0000000d5d5d7220 */ /* 0x080fe20000410000 */
[-C--:B------:R-:W-:Y:S01]  /*14c80*/  FMUL.FTZ R96, R96, R13.reuse ;  /* 0x0000000d60607220 */ /* 0x080fe20000410000 */
[----:B-1----:R-:W-:Y:S01]  /*14c90*/  FADD.FTZ R27, R21, R4 ;  /* 0x00000004151b7221 */ /* 0x002fe20000010000 */
[----:B------:R0:W-:Y:S01]  /*14ca0*/  @!P1 SYNCS.ARRIVE.TRANS64.RED.A1T0 RZ, [R12+URZ], RZ ;  /* 0x000000ff0cff99a7 */ /* 0x0001e2000810043f */
[-C--:B------:R-:W-:Y:S01]  /*14cb0*/  FMUL.FTZ R97, R97, R13.reuse ;  /* 0x0000000d61617220 */ /* 0x080fe20000410000 */
[----:B------:R-:W-:Y:S01]  /*14cc0*/  FMUL.FTZ R100, R100, R13 ;  /* 0x0000000d64647220 */ /* 0x000fe20000410000 */
[----:B------:R-:W-:Y:S01]  /*14cd0*/  FADD.FTZ R4, R182, R27 ;  /* 0x0000001bb6047221 */ /* 0x000fe20000010000 */
[----:B------:R-:W-:Y:S01]  /*14ce0*/  F2FP.BF16.F32.PACK_AB R182, R25, R182 ;  /* 0x000000b619b6723e */ /* 0x000fe200000010ff */
[----:B------:R-:W-:Y:S01]  /*14cf0*/  FFMA.FTZ R27, R63, R3, -R36 ;  /* 0x000000033f1b7223 */ /* 0x000fe20000010824 */
[-C--:B------:R-:W-:Y:S01]  /*14d00*/  FMUL.FTZ R101, R101, R13.reuse ;  /* 0x0000000d65657220 */ /* 0x080fe20000410000 */
[----:B------:R-:W-:Y:S01]  /*14d10*/  FADD.FTZ R35, R25, R4 ;  /* 0x0000000419237221 */ /* 0x000fe20000010000 */
[----:B------:R-:W-:Y:S01]  /*14d20*/  FADD.FTZ R4, R30, R31 ;  /* 0x0000001f1e047221 */ /* 0x000fe20000010000 */
[-C--:B------:R-:W-:Y:S01]  /*14d30*/  FMUL.FTZ R104, R104, R13.reuse ;  /* 0x0000000d68687220 */ /* 0x080fe20000410000 */
[----:B------:R-:W-:Y:S01]  /*14d40*/  FMUL.FTZ R105, R105, R13 ;  /* 0x0000000d69697220 */ /* 0x000fe20000410000 */
[----:B0-----:R-:W-:Y:S01]  /*14d50*/  FADD.FTZ R12, R176, R35 ;  /* 0x00000023b00c7221 */ /* 0x001fe20000010000 */
[----:B------:R-:W-:Y:S01]  /*14d60*/  FADD.FTZ R31, R177, R4 ;  /* 0x00000004b11f7221 */ /* 0x000fe20000010000 */
[----:B------:R-:W0:Y:S01]  /*14d70*/  MUFU.EX2 R27, R27 ;  /* 0x0000001b001b7308 */ /* 0x000e220000000800 */
[----:B------:R-:W-:Y:S01]  /*14d80*/  FFMA.FTZ R4, R67, R3, -R36 ;  /* 0x0000000343047223 */ /* 0x000fe20000010824 */
[----:B------:R-:W-:Y:S01]  /*14d90*/  FADD.FTZ R35, R153, R12 ;  /* 0x0000000c99237221 */ /* 0x000fe20000010000 */
[C---:B------:R-:W-:Y:S01]  /*14da0*/  FADD.FTZ R46, R34.reuse, R31 ;  /* 0x0000001f222e7221 */ /* 0x040fe20000010000 */
[----:B------:R-:W-:Y:S01]  /*14db0*/  F2FP.BF16.F32.PACK_AB R177, R34, R177 ;  /* 0x000000b122b1723e */ /* 0x000fe200000010ff */
[-C--:B------:R-:W-:Y:S01]  /*14dc0*/  FFMA.FTZ R12, R71, R3.reuse, -R36 ;  /* 0x00000003470c7223 */ /* 0x080fe20000010824 */
[----:B------:R-:W-:Y:S01]  /*14dd0*/  FADD.FTZ R48, R178, R35 ;  /* 0x00000023b2307221 */ /* 0x000fe20000010000 */
[----:B------:R-:W-:Y:S01]  /*14de0*/  FADD.FTZ R31, R179, R46 ;  /* 0x0000002eb31f7221 */ /* 0x000fe20000010000 */
[----:B------:R-:W1:Y:S01]  /*14df0*/  MUFU.EX2 R4, R4 ;  /* 0x0000000400047308 */ /* 0x000e620000000800 */
[----:B------:R-:W-:Y:S01]  /*14e00*/  F2FP.BF16.F32.PACK_AB R176, R153, R176 ;  /* 0x000000b099b0723e */ /* 0x000fe200000010ff */
[----:B------:R-:W-:Y:S01]  /*14e10*/  FADD.FTZ R35, R29, R48 ;  /* 0x000000301d237221 */ /* 0x000fe20000010000 */
[----:B------:R-:W-:Y:S01]  /*14e20*/  FADD.FTZ R46, R38, R31 ;  /* 0x0000001f262e7221 */ /* 0x000fe20000010000 */
[----:B------:R-:W-:Y:S01]  /*14e30*/  F2FP.BF16.F32.PACK_AB R153, R15, R14 ;  /* 0x0000000e0f99723e */ /* 0x000fe200000010ff */
[----:B------:R-:W-:Y:S01]  /*14e40*/  FFMA.FTZ R36, R87, R3, -R36 ;  /* 0x0000000357247223 */ /* 0x000fe20000010824 */
[----:B------:R-:W-:Y:S01]  /*14e50*/  FADD.FTZ R48, R172, R35 ;  /* 0x00000023ac307221 */ /* 0x000fe20000010000 */
[----:B------:R-:W-:Y:S01]  /*14e60*/  FADD.FTZ R31, R173, R46 ;  /* 0x0000002ead1f7221 */ /* 0x000fe20000010000 */
        /* <DEDUP_REMOVED lines=28> */
[----:B------:R-:W3:Y:S01]  /*15030*/  MUFU.EX2 R26, R75 ;  /* 0x0000004b001a7308 */ /* 0x000ee20000000800 */
[-C--:B------:R-:W-:Y:S01]  /*15040*/  FMUL.FTZ R129, R129, R13.reuse ;  /* 0x0000000d81817220 */ /* 0x080fe20000410000 */
[----:B------:R-:W-:Y:S01]  /*15050*/  FADD.FTZ R30, R152, R25 ;  /* 0x00000019981e7221 */ /* 0x000fe20000010000 */
[----:B------:R-:W-:Y:S01]  /*15060*/  FADD.FTZ R34, R14, R21 ;  /* 0x000000150e227221 */ /* 0x000fe20000010000 */
[C---:B------:R-:W-:Y:S01]  /*15070*/  F2FP.BF16.F32.PACK_AB R152, R155.reuse, R152 ;  /* 0x000000989b98723e */ /* 0x040fe200000010ff */
[-C--:B------:R-:W-:Y:S01]  /*15080*/  FMUL.FTZ R132, R132, R13.reuse ;  /* 0x0000000d84847220 */ /* 0x080fe20000410000 */
[----:B------:R-:W-:Y:S01]  /*15090*/  FADD.FTZ R21, R155, R30 ;  /* 0x0000001e9b157221 */ /* 0x000fe20000010000 */
[----:B------:R-:W-:Y:S01]  /*150a0*/  FADD.FTZ R25, R15, R34 ;  /* 0x000000220f197221 */ /* 0x000fe20000010000 */
[----:B0-----:R-:W-:Y:S01]  /*150b0*/  F2FP.BF16.F32.PACK_AB R155, R27, R0 ;  /* 0x000000001b9b723e */ /* 0x001fe200000010ff */
        /* <DEDUP_REMOVED lines=11> */
[----:B-1----:R-:W-:Y:S01]  /*15170*/  F2FP.BF16.F32.PACK_AB R157, R4, R157 ;  /* 0x0000009d049d723e */ /* 0x002fe200000010ff */
[-C--:B------:R-:W-:Y:S01]  /*15180*/  FMUL.FTZ R144, R144, R13.reuse ;  /* 0x0000000d90907220 */ /* 0x080fe20000410000 */
[----:B------:R-:W-:Y:S01]  /*15190*/  FADD.FTZ R25, R53, R30 ;  /* 0x0000001e35197221 */ /* 0x000fe20000010000 */
[----:B------:R-:W-:Y:S01]  /*151a0*/  FADD.FTZ R30, R4, R21 ;  /* 0x00000015041e7221 */ /* 0x000fe20000010000 */
[-C--:B------:R-:W-:Y:S01]  /*151b0*/  FMUL.FTZ R145, R145, R13.reuse ;  /* 0x0000000d91917220 */ /* 0x080fe20000410000 */
[----:B------:R-:W-:Y:S01]  /*151c0*/  FMUL.FTZ R148, R148, R13 ;  /* 0x0000000d94947220 */ /* 0x000fe20000410000 */
[----:B------:R-:W-:Y:S01]  /*151d0*/  FADD.FTZ R34, R158, R25 ;  /* 0x000000199e227221 */ /* 0x000fe20000010000 */
[----:B------:R-:W-:Y:S01]  /*151e0*/  FADD.FTZ R21, R159, R30 ;  /* 0x0000001e9f157221 */ /* 0x000fe20000010000 */
[C---:B--2---:R-:W-:Y:S01]  /*151f0*/  F2FP.BF16.F32.PACK_AB R159, R12.reuse, R159 ;  /* 0x0000009f0c9f723e */ /* 0x044fe200000010ff */
        /* <DEDUP_REMOVED lines=52> */
[----:B------:R-:W-:Y:S01]  /*15540*/  FADD.FTZ R0, R36, R15 ;  /* 0x0000000f24007221 */ /* 0x000fe20000010000 */
        /* <DEDUP_REMOVED lines=20> */
.L_x_9572:
[----:B------:R-:W-:Y:S05]  /*15690*/  WARPSYNC.ALL ;  /* 0x0000000000007948 */ /* 0x000fea0003800000 */
[----:B------:R-:W-:Y:S06]  /*156a0*/  BAR.ARV 0x8, 0x180 ;  /* 0x0206000000007b1d */ /* 0x000fec0000002000 */
[----:B------:R-:W-:Y:S05]  /*156b0*/  @!P0 BRA `(.L_x_9583) ;  /* 0x0000000000048947 */ /* 0x000fea0003800000 */
[----:B------:R-:W-:Y:S01]  /*156c0*/  BPT.TRAP 0x1 ;  /* 0x000000040000795c */ /* 0x000fe20000300000 */
.L_x_9583:
[----:B------:R-:W-:Y:S01]  /*156d0*/  IMAD R12, R184, 0x8, R2 ;  /* 0x00000008b80c7824 */ /* 0x000fe200078e0202 */
[----:B------:R-:W-:-:S04]  /*156e0*/  SHF.L.U32 R5, R186, 0x1f, RZ ;  /* 0x0000001fba057819 */ /* 0x000fc800000006ff */
[----:B------:R0:W1:Y:S01]  /*156f0*/  SYNCS.PHASECHK.TRANS64.TRYWAIT P2, [R12+URZ+0x28850], R5 ;  /* 0x028850050c0075a7 */ /* 0x000062000804017f */
[----:B------:R-:W-:Y:S05]  /*15700*/  @!P0 BRA `(.L_x_9584) ;  /* 0x0000000000048947 */ /* 0x000fea0003800000 */
[----:B------:R-:W-:Y:S01]  /*15710*/  BPT.TRAP 0x1 ;  /* 0x000000040000795c */ /* 0x000fe20000300000 */
.L_x_9584:
[----:B------:R-:W-:-:S05]  /*15720*/  VIADD R2, R2, 0x400 ;  /* 0x0000040002027836 */ /* 0x000fca0000000000 */
[----:B------:R-:W-:-:S04]  /*15730*/  SHF.R.U32.HI R2, RZ, 0x4, R2 ;  /* 0x00000004ff027819 */ /* 0x000fc80000011602 */
[----:B------:R-:W-:-:S04]  /*15740*/  LOP3.LUT R2, R2, 0x3fff, RZ, 0xc0, !PT ;  /* 0x00003fff02027812 */ /* 0x000fc800078ec0ff */
[----:B------:R-:W-:Y:S01]  /*15750*/  LOP3.LUT R11, R2, 0x4000000, RZ, 0xfc, !PT ;  /* 0x04000000020b7812 */ /* 0x000fe200078efcff */
[----:B-1----:R-:W-:Y:S06]  /*15760*/  @P2 BRA `(.L_x_9585) ;  /* 0x0000000000082947 */ /* 0x002fec0003800000 */
[----:B------:R-:W1:Y:S02]  /*15770*/  SYNCS.PHASECHK.TRANS64.TRYWAIT P0, [R12+URZ+0x28850], R5 ;  /* 0x028850050c0075a7 */ /* 0x000e64000800017f */
[----:B-1----:R-:W-:Y:S05]  /*15780*/  @!P0 BRA `(.L_x_9586) ;  /* 0x000000b800148947 */ /* 0x002fea0003800000 */
.L_x_9585:
[----:B------:R-:W-:Y:S01]  /*15790*/  IMAD R10, R184, 0x800, R11 ;  /* 0x00000800b80a7824 */ /* 0x000fe200078e020b */
[----:B------:R-:W-:Y:S05]  /*157a0*/  WARPSYNC.ALL ;  /* 0x0000000000007948 */ /* 0x000fea0003800000 */
[----:B------:R-:W-:Y:S01]  /*157b0*/  IMAD.MOV.U32 R11, RZ, RZ, 0x40000040 ;  /* 0x40000040ff0b7424 */ /* 0x000fe200078e00ff */
[C---:B------:R-:W-:Y:S01]  /*157c0*/  R2UR UR6, R10.reuse ;  /* 0x000000000a0672ca */ /* 0x040fe200000e0000 */
[----:B------:R-:W-:Y:S01]  /*157d0*/  WARPGROUP.ARRIVE ;  /* 0x00000000000079c5 */ /* 0x000fe20000000000 */
[----:B------:R-:W-:Y:S01]  /*157e0*/  VIADD R14, R10, 0x80 ;  /* 0x000000800a0e7836 */ /* 0x000fe20000000000 */
[----:B01----:R-:W0:Y:S01]  /*157f0*/  SHFL.BFLY PT, R5, R4, 0x2, 0x1f ;  /* 0x0c401f0004057f89 */ /* 0x003e2200000e0000 */
[----:B------:R-:W-:Y:S01]  /*15800*/  R2UR UR7, R11 ;  /* 0x000000000b0772ca */ /* 0x000fe200000e0000 */
[----:B------:R-:W-:-:S02]  /*15810*/  IMAD.MOV.U32 R15, RZ, RZ, 0x40000040 ;  /* 0x40000040ff0f7424 */ /* 0x000fc400078e00ff */
[----:B------:R-:W-:Y:S01]  /*15820*/  IMAD.MOV.U32 R11, RZ, RZ, 0x40000040 ;  /* 0x40000040ff0b7424 */ /* 0x000fe200078e00ff */
[----:B------:R-:W1:Y:S01]  /*15830*/  SHFL.BFLY PT, R9, R0, 0x2, 0x1f ;  /* 0x0c401f0000097f89 */ /* 0x000e6200000e0000 */
        /* <DEDUP_REMOVED lines=10> */
[----:B0-----:R-:W-:Y:S01]  /*158e0*/  FADD.FTZ R5, R5, R4 ;  /* 0x0000000405057221 */ /* 0x001fe20000010000 */
[----:B-1----:R-:W-:-:S04]  /*158f0*/  FADD.FTZ R9, R9, R0 ;  /* 0x0000000009097221 */ /* 0x002fc80000010000 */
[----:B------:R-:W0:Y:S01]  /*15900*/  SHFL.BFLY PT, R2, R5, 0x1, 0x1f ;  /* 0x0c201f0005027f89 */ /* 0x000e2200000e0000 */
[----:B------:R-:W-:-:S03]  /*15910*/  IMAD.MOV.U32 R0, RZ, RZ, -0x800000 ;  /* 0xff800000ff007424 */ /* 0x000fc600078e00ff */
[----:B------:R-:W1:Y:S01]  /*15920*/  SHFL.BFLY PT, R6, R9, 0x1, 0x1f ;  /* 0x0c201f0009067f89 */ /* 0x000e6200000e0000 */
[----:B0-----:R-:W-:Y:S01]  /*15930*/  FADD.FTZ R13, R5, R2 ;  /* 0x00000002050d7221 */ /* 0x001fe20000010000 */
[----:B------:R-:W-:Y:S01]  /*15940*/  SEL R5, RZ, 0x1, P0 ;  /* 0x00000001ff057807 */ /* 0x000fe20000000000 */
[----:B------:R-:W-:-:S03]  /*15950*/  IMAD.MOV.U32 R2, RZ, RZ, RZ ;  /* 0x000000ffff027224 */ /* 0x000fc600078e00ff */
[----:B------:R-:W-:Y:S02]  /*15960*/  FSETP.NE.FTZ.AND P2, PT, R13, RZ, PT ;  /* 0x000000ff0d00720b */ /* 0x000fe40003f55000 */
[----:B------:R-:W-:Y:S01]  /*15970*/  LOP3.LUT R186, R186, R5, RZ, 0x3c, !PT ;  /* 0x00000005baba7212 */ /* 0x000fe200078e3cff */
[----:B------:R-:W-:-:S10]  /*15980*/  IMAD.MOV.U32 R5, RZ, RZ, RZ ;  /* 0x000000ffff057224 */ /* 0x000fd400078e00ff */
[----:B------:R-:W-:Y:S01]  /*15990*/  @P2 MUFU.RCP R2, R13 ;  /* 0x0000000d00022308 */ /* 0x000fe20000001000 */
[----:B------:R-:W-:Y:S01]  /*159a0*/  @P2 FMUL.FTZ R4, R3, 0.69314718246459960938 ;  /* 0x3f31721803042820 */ /* 0x000fe20000410000 */
        /* <DEDUP_REMOVED lines=33> */
[----:B-1----:R-:W-:Y:S01]  /*15bc0*/  FADD.FTZ R14, R9, R6 ;  /* 0x00000006090e7221 */ /* 0x002fe20000010000 */
[----:B------:R-:W-:Y:S01]  /*15bd0*/  R2UR UR7, R15 ;  /* 0x000000000f0772ca */ /* 0x000fe200000e0000 */
[----:B------:R-:W0:Y:S03]  /*15be0*/  @P2 MUFU.LG2 R6, R13 ;  /* 0x0000000d00062308 */ /* 0x000e260000000c00 */
[----:B------:R-:W-:-:S13]  /*15bf0*/  FSETP.NE.FTZ.AND P3, PT, R14, RZ, PT ;  /* 0x000000ff0e00720b */ /* 0x000fda0003f75000 */
[----:B------:R-:W-:Y:S01]  /*15c00*/  @P3 MUFU.RCP R5, R14 ;  /* 0x0000000e00053308 */ /* 0x000fe20000001000 */
[----:B------:R-:W-:Y:S02]  /*15c10*/  WARPGROUP.DEPBAR.LE gsb0, 0x0 ;  /* 0x00008000000079c5 */ /* 0x000fe40000010000 */
[----:B------:R-:W-:-:S06]  /*15c20*/  WARPGROUP.ARRIVE ;  /* 0x00000000000079c5 */ /* 0x000fcc0000000000 */
[----:B------:R-:W-:Y:S01]  /*15c30*/  HGMMA.64x128x16.F32.BF16 R88, R160, gdesc[UR4].tnspB, R88, gsb0 ;  /* 0x41e00004a0587df0 */ /* 0x000fe20008001858 */
[----:B------:R-:W-:Y:S02]  /*15c40*/  R2UR UR6, R10 ;  /* 0x000000000a0672ca */ /* 0x000fe400000e0000 */
[----:B------:R-:W-:Y:S01]  /*15c50*/  R2UR UR7, R11 ;  /* 0x000000000b0772ca */ /* 0x000fe200000e0000 */
[----:B------:R-:W1:Y:S01]  /*15c60*/  @P3 MUFU.LG2 R10, R14 ;  /* 0x0000000e000a3308 */ /* 0x000e620000000c00 */
[----:B------:R-:W-:Y:S02]  /*15c70*/  @!P1 VIADD R11, R12, 0x28860 ;  /* 0x000288600c0b9836 */ /* 0x000fe40000000000 */
[----:B------:R-:W-:Y:S01]  /*15c80*/  @P3 FMUL.FTZ R12, R3, 0.69314718246459960938 ;  /* 0x3f317218030c3820 */ /* 0x000fe20000410000 */
[----:B0-----:R-:W-:Y:S02]  /*15c90*/  @P2 FMUL.FTZ R3, R6, 0.69314718246459960938 ;  /* 0x3f31721806032820 */ /* 0x001fe40000410000 */
[----:B------:R-:W-:-:S02]  /*15ca0*/  @!P1 PRMT R11, RZ, 0x654, R11 ;  /* 0x00000654ff0b9816 */ /* 0x000fc4000000000b */
[----:B------:R-:W-:Y:S01]  /*15cb0*/  @P2 FFMA.FTZ R40, R4, R7, R3 ;  /* 0x0000000704282223 */ /* 0x000fe20000010003 */
[----:B-1----:R-:W-:-:S04]  /*15cc0*/  @P3 FMUL.FTZ R9, R10, 0.69314718246459960938 ;  /* 0x3f3172180a093820 */ /* 0x002fc80000410000 */
[----:B------:R-:W-:Y:S01]  /*15cd0*/  @P3 FFMA.FTZ R0, R12, R8, R9 ;  /* 0x000000080c003223 */ /* 0x000fe20000010009 */
[----:B------:R-:W-:Y:S02]  /*15ce0*/  WARPGROUP.DEPBAR.LE gsb0, 0x0 ;  /* 0x00008000000079c5 */ /* 0x000fe40000010000 */
[----:B------:R-:W-:-:S06]  /*15cf0*/  WARPGROUP.ARRIVE ;  /* 0x00000000000079c5 */ /* 0x000fcc0000000000 */
[----:B------:R-:W-:Y:S03]  /*15d00*/  HGMMA.64x128x16.F32.BF16 R88, R164, gdesc[UR4].tnspB, R88, gsb0 ;  /* 0x41e00004a4587df0 */ /* 0x000fe60008001858 */
        /* <DEDUP_REMOVED lines=67> */
.L_x_9503:
        /* <DEDUP_REMOVED lines=17> */
[----:B------:R-:W-:Y:S01]  /*16250*/  F2FP.BF16.F32.PACK_AB R36, R137, R36 ;  /* 0x000000248924723e */ /* 0x000fe200000010ff */
[----:B------:R-:W3:Y:S01]  /*16260*/  LDC R56, c[0x0][0xbe8] ;  /* 0x0002fa00ff387b82 */ /* 0x000ee20000000800 */
[----:B------:R-:W-:-:S02]  /*16270*/  F2FP.BF16.F32.PACK_AB R37, R37, R138 ;  /* 0x0000008a2525723e */ /* 0x000fc400000010ff */
[----:B------:R-:W-:Y:S02]  /*16280*/  F2FP.BF16.F32.PACK_AB R38, R141, R38 ;  /* 0x000000268d26723e */ /* 0x000fe400000010ff */
        /* <DEDUP_REMOVED lines=10> */
[----:B------:R-:W-:Y:S01]  /*16330*/  IMAD.X R7, RZ, RZ, R9, P0 ;  /* 0x000000ffff077224 */ /* 0x000fe200000e0609 */
[----:B-1----:R-:W-:-:S02]  /*16340*/  LOP3.LUT R28, R53, 0x380, RZ, 0xc0, !PT ;  /* 0x00000380351c7812 */ /* 0x002fc400078ec0ff */
[----:B------:R-:W-:Y:S01]  /*16350*/  SHF.R.U64 R33, R33, 0x3, RZ ;  /* 0x0000000321217819 */ /* 0x000fe200000012ff */
[--C-:B------:R-:W-:Y:S01]  /*16360*/  IMAD.X R13, RZ, RZ, R9.reuse, P1 ;  /* 0x000000ffff0d7224 */ /* 0x100fe200008e0609 */
[----:B------:R-:W-:Y:S02]  /*16370*/  LOP3.LUT R4, R41, 0x380, RZ, 0xc0, !PT ;  /* 0x0000038029047812 */ /* 0x000fe400078ec0ff */
[----:B------:R-:W-:Y:S02]  /*16380*/  LOP3.LUT R6, R43, 0x380, RZ, 0xc0, !PT ;  /* 0x000003802b067812 */ /* 0x000fe400078ec0ff */
[C---:B------:R-:W-:Y:S02]  /*16390*/  IADD3 R47, P2, R8.reuse, 0x4000, RZ ;  /* 0x00004000082f7810 */ /* 0x040fe40007f5e0ff */
[C---:B------:R-:W-:Y:S02]  /*163a0*/  IADD3 R49, P3, R8.reuse, 0x4020, RZ ;  /* 0x0000402008317810 */ /* 0x040fe40007f7e0ff */
[----:B------:R-:W-:Y:S01]  /*163b0*/  IADD3 R51, P4, R8, 0x4040, RZ ;  /* 0x0000404008337810 */ /* 0x000fe20007f9e0ff */
[--C-:B------:R-:W-:Y:S01]  /*163c0*/  IMAD.X R15, RZ, RZ, R9.reuse, P2 ;  /* 0x000000ffff0f7224 */ /* 0x100fe200010e0609 */
[----:B------:R-:W-:Y:S01]  /*163d0*/  SHF.R.U64 R28, R28, 0x3, RZ ;  /* 0x000000031c1c7819 */ /* 0x000fe200000012ff */
[--C-:B------:R-:W-:Y:S01]  /*163e0*/  IMAD.X R25, RZ, RZ, R9.reuse, P3 ;  /* 0x000000ffff197224 */ /* 0x100fe200018e0609 */
[----:B------:R-:W-:Y:S01]  /*163f0*/  LOP3.LUT R12, R45, 0x380, RZ, 0xc0, !PT ;  /* 0x000003802d0c7812 */ /* 0x000fe200078ec0ff */
[--C-:B------:R-:W-:Y:S01]  /*16400*/  IMAD.X R27, RZ, RZ, R9.reuse, P4 ;  /* 0x000000ffff1b7224 */ /* 0x100fe200020e0609 */
[----:B------:R-:W-:Y:S01]  /*16410*/  LOP3.LUT R8, R33, R8, RZ, 0x3c, !PT ;  /* 0x0000000821087212 */ /* 0x000fe200078e3cff */
[----:B------:R-:W-:Y:S01]  /*16420*/  IMAD.X R33, RZ, RZ, R9, P5 ;  /* 0x000000ffff217224 */ /* 0x000fe200028e0609 */
[----:B------:R-:W-:-:S02]  /*16430*/  SHF.R.U64 R4, R4, 0x3, RZ ;  /* 0x0000000304047819 */ /* 0x000fc400000012ff */
[----:B------:R-:W-:Y:S02]  /*16440*/  SHF.R.U64 R6, R6, 0x3, RZ ;  /* 0x0000000306067819 */ /* 0x000fe400000012ff */
[----:B------:R-:W-:Y:S02]  /*16450*/  LOP3.LUT R14, R47, 0x380, RZ, 0xc0, !PT ;  /* 0x000003802f0e7812 */ /* 0x000fe400078ec0ff */
[----:B------:R-:W-:Y:S02]  /*16460*/  LOP3.LUT R32, R28, R53, RZ, 0x3c, !PT ;  /* 0x000000351c207212 */ /* 0x000fe400078e3cff */
[----:B------:R-:W-:Y:S02]  /*16470*/  SHF.R.U64 R12, R12, 0x3, RZ ;  /* 0x000000030c0c7819 */ /* 0x000fe400000012ff */
[----:B------:R-:W-:Y:S02]  /*16480*/  LOP3.LUT R24, R49, 0x380, RZ, 0xc0, !PT ;  /* 0x0000038031187812 */ /* 0x000fe400078ec0ff */
[----:B------:R-:W-:-:S02]  /*16490*/  LOP3.LUT R26, R51, 0x380, RZ, 0xc0, !PT ;  /* 0x00000380331a7812 */ /* 0x000fc400078ec0ff */
[----:B------:R-:W-:Y:S02]  /*164a0*/  MOV R28, R8 ;  /* 0x00000008001c7202 */ /* 0x000fe40000000f00 */
[----:B------:R-:W-:Y:S02]  /*164b0*/  LOP3.LUT R4, R4, R41, RZ, 0x3c, !PT ;  /* 0x0000002904047212 */ /* 0x000fe400078e3cff */
[----:B------:R-:W-:Y:S02]  /*164c0*/  LOP3.LUT R6, R6, R43, RZ, 0x3c, !PT ;  /* 0x0000002b06067212 */ /* 0x000fe400078e3cff */
[----:B------:R-:W-:Y:S02]  /*164d0*/  F2FP.BF16.F32.PACK_AB R8, R89, R88 ;  /* 0x000000585908723e */ /* 0x000fe400000010ff */
[----:B------:R-:W-:Y:S02]  /*164e0*/  F2FP.BF16.F32.PACK_AB R9, R91, R90 ;  /* 0x0000005a5b09723e */ /* 0x000fe400000010ff */
[----:B------:R-:W-:-:S02]  /*164f0*/  SHF.R.U64 R14, R14, 0x3, RZ ;  /* 0x000000030e0e7819 */ /* 0x000fc400000012ff */
[----:B------:R-:W-:Y:S01]  /*16500*/  LOP3.LUT R12, R12, R45, RZ, 0x3c, !PT ;  /* 0x0000002d0c0c7212 */ /* 0x000fe200078e3cff */
[----:B------:R1:W-:Y:S01]  /*16510*/  STSM.16.M88.4 [R28], R8 ;  /* 0x000000081c007844 */ /* 0x0003e20000000200 */
[----:B------:R-:W-:Y:S02]  /*16520*/  SHF.R.U64 R24, R24, 0x3, RZ ;  /* 0x0000000318187819 */ /* 0x000fe400000012ff */
[----:B------:R-:W-:Y:S02]  /*16530*/  SHF.R.U64 R26, R26, 0x3, RZ ;  /* 0x000000031a1a7819 */ /* 0x000fe400000012ff */
[----:B------:R-:W-:Y:S02]  /*16540*/  MOV R46, R4 ;  /* 0x00000004002e7202 */ /* 0x000fe40000000f00 */
[----:B------:R-:W-:Y:S02]  /*16550*/  MOV R45, R6 ;  /* 0x00000006002d7202 */ /* 0x000fe40000000f00 */
[----:B------:R-:W-:-:S02]  /*16560*/  F2FP.BF16.F32.PACK_AB R4, R97, R96 ;  /* 0x000000606104723e */ /* 0x000fc400000010ff */
[----:B------:R-:W-:Y:S02]  /*16570*/  F2FP.BF16.F32.PACK_AB R5, R99, R98 ;  /* 0x000000626305723e */ /* 0x000fe400000010ff */
[----:B------:R-:W-:Y:S02]  /*16580*/  F2FP.BF16.F32.PACK_AB R6, R101, R100 ;  /* 0x000000646506723e */ /* 0x000fe400000010ff */
[----:B------:R-:W-:Y:S02]  /*16590*/  F2FP.BF16.F32.PACK_AB R7, R103, R102 ;  /* 0x000000666707723e */ /* 0x000fe400000010ff */
[----:B------:R-:W-:Y:S02]  /*165a0*/  LOP3.LUT R14, R14, R47, RZ, 0x3c, !PT ;  /* 0x0000002f0e0e7212 */ /* 0x000fe400078e3cff */
[----:B-1----:R-:W-:Y:S01]  /*165b0*/  F2FP.BF16.F32.PACK_AB R8, R105, R104 ;  /* 0x000000686908723e */ /* 0x002fe200000010ff */
[----:B------:R-:W-:Y:S01]  /*165c0*/  STSM.16.M88.4 [R46], R4 ;  /* 0x000000042e007844 */ /* 0x000fe20000000200 */
[----:B------:R-:W-:-:S02]  /*165d0*/  F2FP.BF16.F32.PACK_AB R9, R107, R106 ;  /* 0x0000006a6b09723e */ /* 0x000fc400000010ff */
[----:B------:R-:W-:Y:S02]  /*165e0*/  F2FP.BF16.F32.PACK_AB R10, R109, R108 ;  /* 0x0000006c6d0a723e */ /* 0x000fe400000010ff */
[----:B------:R-:W-:Y:S02]  /*165f0*/  F2FP.BF16.F32.PACK_AB R11, R111, R110 ;  /* 0x0000006e6f0b723e */ /* 0x000fe400000010ff */
[----:B------:R-:W-:Y:S02]  /*16600*/  LOP3.LUT R24, R24, R49, RZ, 0x3c, !PT ;  /* 0x0000003118187212 */ /* 0x000fe400078e3cff */
[----:B------:R-:W-:Y:S01]  /*16610*/  LOP3.LUT R26, R26, R51, RZ, 0x3c, !PT ;  /* 0x000000331a1a7212 */ /* 0x000fe200078e3cff */
[----:B------:R1:W-:Y:S01]  /*16620*/  STSM.16.M88.4 [R45], R8 ;  /* 0x000000082d007844 */ /* 0x0003e20000000200 */
[----:B------:R-:W-:Y:S02]  /*16630*/  MOV R44, R12 ;  /* 0x0000000c002c7202 */ /* 0x000fe40000000f00 */
[----:B------:R-:W-:-:S02]  /*16640*/  MOV R42, R14 ;  /* 0x0000000e002a7202 */ /* 0x000fc40000000f00 */
[----:B------:R-:W-:Y:S02]  /*16650*/  MOV R43, R24 ;  /* 0x00000018002b7202 */ /* 0x000fe40000000f00 */
[----:B------:R-:W-:Y:S02]  /*16660*/  MOV R41, R26 ;  /* 0x0000001a00297202 */ /* 0x000fe40000000f00 */
[----:B------:R-:W-:Y:S02]  /*16670*/  F2FP.BF16.F32.PACK_AB R12, R35, R112 ;  /* 0x00000070230c723e */ /* 0x000fe400000010ff */
[----:B------:R-:W-:Y:S02]  /*16680*/  F2FP.BF16.F32.PACK_AB R13, R115, R114 ;  /* 0x00000072730d723e */ /* 0x000fe400000010ff */
[----:B------:R-:W-:Y:S02]  /*16690*/  F2FP.BF16.F32.PACK_AB R14, R117, R116 ;  /* 0x00000074750e723e */ /* 0x000fe400000010ff */
[----:B------:R-:W-:-:S02]  /*166a0*/  F2FP.BF16.F32.PACK_AB R15, R119, R118 ;  /* 0x00000076770f723e */ /* 0x000fc400000010ff */
[----:B------:R-:W-:Y:S02]  /*166b0*/  F2FP.BF16.F32.PACK_AB R24, R121, R120 ;  /* 0x000000787918723e */ /* 0x000fe400000010ff */
[----:B------:R-:W-:Y:S01]  /*166c0*/  F2FP.BF16.F32.PACK_AB R25, R123, R122 ;  /* 0x0000007a7b19723e */ /* 0x000fe200000010ff */
[----:B------:R-:W-:Y:S01]  /*166d0*/  STSM.16.M88.4 [R44], R12 ;  /* 0x0000000c2c007844 */ /* 0x000fe20000000200 */
[----:B------:R-:W-:Y:S02]  /*166e0*/  F2FP.BF16.F32.PACK_AB R26, R125, R124 ;  /* 0x0000007c7d1a723e */ /* 0x000fe400000010ff */
[----:B------:R-:W-:Y:S02]  /*166f0*/  F2FP.BF16.F32.PACK_AB R27, R127, R126 ;  /* 0x0000007e7f1b723e */ /* 0x000fe400000010ff */
[----:B------:R-:W-:Y:S02]  /*16700*/  MOV R28, R32 ;  /* 0x00000020001c7202 */ /* 0x000fe40000000f00 */
[----:B------:R-:W-:Y:S01]  /*16710*/  ISETP.NE.U32.AND P0, PT, RZ, UR4, PT ;  /* 0x00000004ff007c0c */ /* 0x000fe2000bf05070 */
[----:B------:R2:W-:Y:S01]  /*16720*/  STSM.16.M88.4 [R42], R24 ;  /* 0x000000182a007844 */ /* 0x0005e20000000200 */
[----:B-1----:R-:W-:-:S02]  /*16730*/  IADD3 R8, P1, R208, UR4, RZ ;  /* 0x00000004d0087c10 */ /* 0x002fc4000ff3e0ff */
[----:B------:R-:W-:Y:S02]  /*16740*/  F2FP.BF16.F32.PACK_AB R32, R3, R128 ;  /* 0x000000800320723e */ /* 0x000fe400000010ff */
[----:B------:R-:W-:Y:S02]  /*16750*/  F2FP.BF16.F32.PACK_AB R33, R131, R130 ;  /* 0x000000828321723e */ /* 0x000fe400000010ff */
[----:B------:R-:W-:Y:S02]  /*16760*/  F2FP.BF16.F32.PACK_AB R35, R135, R134 ;  /* 0x000000868723723e */ /* 0x000fe400000010ff */
[----:B------:R-:W-:Y:S02]  /*16770*/  F2FP.BF16.F32.PACK_AB R4, R145, R144 ;  /* 0x000000909104723e */ /* 0x000fe400000010ff */
[----:B------:R-:W-:Y:S01]  /*16780*/  F2FP.BF16.F32.PACK_AB R5, R147, R146 ;  /* 0x000000929305723e */ /* 0x000fe200000010ff */
[----:B------:R1:W-:Y:S01]  /*16790*/  STSM.16.M88.4 [R43], R32 ;  /* 0x000000202b007844 */ /* 0x0003e20000000200 */
[----:B------:R-:W-:-:S02]  /*167a0*/  F2FP.BF16.F32.PACK_AB R6, R149, R148 ;  /* 0x000000949506723e */ /* 0x000fc400000010ff */
[----:B------:R-:W-:Y:S01]  /*167b0*/  F2FP.BF16.F32.PACK_AB R7, R151, R150 ;  /* 0x000000969707723e */ /* 0x000fe200000010ff */
[----:B------:R1:W-:Y:S01]  /*167c0*/  STSM.16.M88.4 [R41], R36 ;  /* 0x0000002429007844 */ /* 0x0003e20000000200 */
[----:B------:R-:W-:Y:S01]  /*167d0*/  ISETP.NE.AND.EX P0, PT, RZ, UR5, PT, P0 ;  /* 0x00000005ff007c0c */ /* 0x000fe2000bf05300 */
[----:B--2---:R-:W-:Y:S01]  /*167e0*/  IMAD.MOV.U32 R42, RZ, RZ, RZ ;  /* 0x000000ffff2a7224 */ /* 0x004fe200078e00ff */
[----:B------:R-:W-:Y:S01]  /*167f0*/  IADD3.X R9, R209, UR5, RZ, P1, !PT ;  /* 0x00000005d1097c10 */ /* 0x000fe20008ffe4ff */
[----:B------:R-:W-:Y:S01]  /*16800*/  ULDC.64 UR4, c[0x0][0xc08] ;  /* 0x0003020000047ab9 */ /* 0x000fe20000000a00 */
[----:B------:R1:W-:Y:S01]  /*16810*/  STSM.16.M88.4 [R28], R4 ;  /* 0x000000041c007844 */ /* 0x0003e20000000200 */
        /* <DEDUP_REMOVED lines=8> */
[----:B---3--:R-:W-:Y:S01]  /*168a0*/  ISETP.NE.AND P1, PT, R56, 0x1, PT ;  /* 0x000000013800780c */ /* 0x008fe20003f25270 */
[----:B------:R-:W-:Y:S02]  /*168b0*/  IMAD.IADD R15, R204, 0x1, R191 ;  /* 0x00000001cc0f7824 */ /* 0x000fe400078e02bf */
[----:B------:R1:W5:Y:S10]  /*168c0*/  @P2 LDG.E R3, desc[UR40][R208.64] ;  /* 0x00000028d0032981 */ /* 0x000374000c1e1900 */
[----:B------:R-:W2:Y:S08]  /*168d0*/  @P1 LDC R10, c[0x0][0xbec] ;  /* 0x0002fb00ff0a1b82 */ /* 0x000eb00000000800 */
[----:B------:R-:W3:Y:S01]  /*168e0*/  @P1 LDC R11, c[0x0][0xbf0] ;  /* 0x0002fc00ff0b1b82 */ /* 0x000ee20000000800 */
[----:B-1----:R-:W-:Y:S05]  /*168f0*/  @P2 BRA `(.L_x_9589) ;  /* 0x0000000000102947 */ /* 0x002fea0003800000 */
[----:B------:R-:W-:Y:S05]  /*16900*/  @!P0 BRA `(.L_x_9589) ;  /* 0x00000000000c8947 */ /* 0x000fea0003800000 */
[----:B------:R-:W4:Y:S04]  /*16910*/  LDG.E R4, desc[UR40][R8.64] ;  /* 0x0000002808047981 */ /* 0x000f28000c1e1900 */
[----:B-----5:R-:W4:Y:S02]  /*16920*/  LDG.E R3, desc[UR40][R8.64+0x4] ;  /* 0x0000042808037981 */ /* 0x020f24000c1e1900 */
[----:B----4-:R-:W-:-:S07]  /*16930*/  IMAD.IADD R3, R3, 0x1, -R4 ;  /* 0x0000000103037824 */ /* 0x010fce00078e0a04 */
.L_x_9589:
[----:B------:R-:W-:Y:S01]  /*16940*/  SHF.R.S32.HI R28, RZ, 0x1f, R207 ;  /* 0x0000001fff1c7819 */ /* 0x000fe200000114cf */
[----:B--2---:R-:W-:Y:S01]  /*16950*/  @P1 IMAD.HI.U32 R4, R15, R10, RZ ;  /* 0x0000000a0f041227 */ /* 0x004fe200078e00ff */
[----:B------:R-:W-:Y:S01]  /*16960*/  ULDC.64 UR4, c[0x0][0xb90] ;  /* 0x0002e40000047ab9 */ /* 0x000fe20000000a00 */
[----:B-----5:R-:W-:Y:S01]  /*16970*/  SHF.R.S32.HI R43, RZ, 0x1f, R42 ;  /* 0x0000001fff2b7819 */ /* 0x020fe2000001142a */
[----:B------:R-:W1:Y:S01]  /*16980*/  @P1 LDC R41, c[0x0][0xbec] ;  /* 0x0002fb00ff291b82 */ /* 0x000e620000000800 */
[----:B------:R-:W-:Y:S01]  /*16990*/  IMAD R6, R28, UR4, RZ ;  /* 0x000000041c067c24 */ /* 0x000fe2000f8e02ff */
[----:B------:R-:W-:Y:S01]  /*169a0*/  SEL R217, R217, RZ, !P0 ;  /* 0x000000ffd9d97207 */ /* 0x000fe20004000000 */
[----:B------:R-:W-:Y:S01]  /*169b0*/  IMAD.MOV.U32 R7, RZ, RZ, R15 ;  /* 0x000000ffff077224 */ /* 0x000fe200078e000f */
[----:B---3--:R-:W-:Y:S01]  /*169c0*/  @P1 SHF.R.U32.HI R7, RZ, R11, R4 ;  /* 0x0000000bff071219 */ /* 0x008fe20000011604 */
[----:B------:R-:W-:Y:S01]  /*169d0*/  IMAD.WIDE.U32 R4, R207, UR4, R42 ;  /* 0x00000004cf047c25 */ /* 0x000fe2000f8e002a */
[----:B------:R-:W-:-:S03]  /*169e0*/  SEL R57, R210, RZ, !P0 ;  /* 0x000000ffd2397207 */ /* 0x000fc60004000000 */
        /* <DEDUP_REMOVED lines=15> */
[----:B------:R-:W-:Y:S01]  /*16ae0*/  IMAD R58, R3, R56, RZ ;  /* 0x00000038033a7224 */ /* 0x000fe200078e02ff */
[----:B------:R-:W-:Y:S01]  /*16af0*/  IADD3.X R5, R11, R5, R8, P2, !PT ;  /* 0x000000050b057210 */ /* 0x000fe200017fe408 */
[----:B------:R-:W-:Y:S01]  /*16b00*/  IMAD R6, R6, UR4, RZ ;  /* 0x0000000406067c24 */ /* 0x000fe2000f8e02ff */
[----:B------:R-:W-:-:S02]  /*16b10*/  LOP3.LUT R8, R7, 0x380, RZ, 0xc0, !PT ;  /* 0x0000038007087812 */ /* 0x000fc400078ec0ff */
[----:B------:R-:W-:Y:S01]  /*16b20*/  IADD3 R33, P3, R20, 0x4000, RZ ;  /* 0x0000400014217810 */ /* 0x000fe20007f7e0ff */
[C---:B------:R-:W-:Y:S01]  /*16b30*/  IMAD R11, R9.reuse, UR5, R6 ;  /* 0x00000005090b7c24 */ /* 0x040fe2000f8e0206 */
[----:B------:R-:W-:Y:S01]  /*16b40*/  SHF.R.U64 R8, R8, 0x3, RZ ;  /* 0x0000000308087819 */ /* 0x000fe200000012ff */
[----:B------:R-:W-:Y:S01]  /*16b50*/  IMAD.WIDE.U32 R4, R9, UR4, R4 ;  /* 0x0000000409047c25 */ /* 0x000fe2000f8e0004 */
[----:B------:R-:W-:Y:S01]  /*16b60*/  ULDC.64 UR4, c[0x0][0xb50] ;  /* 0x0002d40000047ab9 */ /* 0x000fe20000000a00 */
[----:B------:R-:W-:Y:S02]  /*16b70*/  LOP3.LUT R32, R33, 0x380, RZ, 0xc0, !PT ;  /* 0x0000038021207812 */ /* 0x000fe400078ec0ff */
[----:B------:R-:W-:Y:S01]  /*16b80*/  IMAD.IADD R5, R5, 0x1, R11 ;  /* 0x0000000105057824 */ /* 0x000fe200078e020b */
[----:B------:R-:W-:Y:S01]  /*16b90*/  LEA R6, P2, R4, UR4, 0x2 ;  /* 0x0000000404067c11 */ /* 0x000fe2000f8410ff */
[----:B------:R-:W-:Y:S01]  /*16ba0*/  IMAD.X R9, RZ, RZ, R21, P0 ;  /* 0x000000ffff097224 */ /* 0x000fe200000e0615 */
[----:B------:R-:W-:-:S02]  /*16bb0*/  LOP3.LUT R8, R8, R7, RZ, 0x3c, !PT ;  /* 0x0000000708087212 */ /* 0x000fc400078e3cff */
[----:B------:R-:W-:Y:S01]  /*16bc0*/  LEA.HI.X R7, R4, UR5, R5, 0x2, P2 ;  /* 0x0000000504077c11 */ /* 0x000fe200090f1405 */
[----:B------:R-:W-:Y:S01]  /*16bd0*/  IMAD.IADD R5, R225, 0x1, R191 ;  /* 0x00000001e1057824 */ /* 0x000fe200078e02bf */
[----:B------:R-:W-:Y:S01]  /*16be0*/  IADD3 R25, P2, R20, 0x3000, RZ ;  /* 0x0000300014197810 */ /* 0x000fe20007f5e0ff */
[----:B------:R-:W-:Y:S01]  /*16bf0*/  SHFL.IDX PT, R52, R6, RZ, 0x1c1f ;  /* 0x001c1fff06347589 */ /* 0x000fe200000e0000 */
[----:B------:R-:W-:Y:S01]  /*16c00*/  SHF.R.U64 R32, R32, 0x3, RZ ;  /* 0x0000000320207819 */ /* 0x000fe200000012ff */
[----:B------:R-:W-:Y:S01]  /*16c10*/  VIADD R3, R5, 0x8 ;  /* 0x0000000805037836 */ /* 0x000fe20000000000 */
[----:B------:R-:W-:Y:S01]  /*16c20*/  LOP3.LUT R24, R25, 0x380, RZ, 0xc0, !PT ;  /* 0x0000038019187812 */ /* 0x000fe200078ec0ff */
[----:B------:R-:W2:Y:S01]  /*16c30*/  SHFL.IDX PT, R53, R7, RZ, 0x1c1f ;  /* 0x001c1fff07357589 */ /* 0x000ea200000e0000 */
[----:B------:R-:W-:Y:S01]  /*16c40*/  IADD3 R13, P4, R20, 0x2000, RZ ;  /* 0x00002000140d7810 */ /* 0x000fe20007f9e0ff */
[----:B------:R-:W-:Y:S01]  /*16c50*/  ULDC.64 UR4, c[0x0][0xaa0] ;  /* 0x0002a80000047ab9 */ /* 0x000fe20000000a00 */
[----:B------:R-:W-:Y:S01]  /*16c60*/  SHF.R.U64 R24, R24, 0x3, RZ ;  /* 0x0000000318187819 */ /* 0x000fe200000012ff */
[----:B------:R-:W-:Y:S01]  /*16c70*/  SHFL.IDX PT, R54, R6, 0x1, 0x1c1f ;  /* 0x003c1f0006367f89 */ /* 0x000fe200000e0000 */
[----:B------:R-:W-:Y:S01]  /*16c80*/  LOP3.LUT R32, R32, R33, RZ, 0x3c, !PT ;  /* 0x0000002120207212 */ /* 0x000fe200078e3cff */
[----:B------:R-:W-:Y:S01]  /*16c90*/  IMAD.X R33, RZ, RZ, R21, P3 ;  /* 0x000000ffff217224 */ /* 0x000fe200018e0615 */
[----:B------:R-:W-:Y:S01]  /*16ca0*/  LOP3.LUT P0, RZ, R220, 0x3, RZ, 0xc0, !PT ;  /* 0x00000003dcff7812 */ /* 0x000fe2000780c0ff */
[----:B------:R-:W3:Y:S01]  /*16cb0*/  SHFL.IDX PT, R55, R7, 0x1, 0x1c1f ;  /* 0x003c1f0007377f89 */ /* 0x000ee200000e0000 */
[----:B------:R-:W-:-:S02]  /*16cc0*/  LOP3.LUT R12, R13, 0x380, RZ, 0xc0, !PT ;  /* 0x000003800d0c7812 */ /* 0x000fc400078ec0ff */
[----:B------:R-:W-:Y:S01]  /*16cd0*/  LOP3.LUT R24, R24, R25, RZ, 0x3c, !PT ;  /* 0x0000001918187212 */ /* 0x000fe200078e3cff */
[--C-:B------:R-:W-:Y:S01]  /*16ce0*/  IMAD.X R25, RZ, RZ, R21.reuse, P2 ;  /* 0x000000ffff197224 */ /* 0x100fe200010e0615 */
[----:B------:R-:W-:Y:S02]  /*16cf0*/  IADD3 R4, P3, R20, 0x7000, RZ ;  /* 0x0000700014047810 */ /* 0x000fe40007f7e0ff */
[-C--:B------:R-:W-:Y:S02]  /*16d00*/  ISETP.GE.OR P2, PT, R5, R58.reuse, P0 ;  /* 0x0000003a0500720c */ /* 0x080fe40000746670 */
[----:B------:R-:W-:Y:S01]  /*16d10*/  ISETP.GE.OR P0, PT, R3, R58, P0 ;  /* 0x0000003a0300720c */ /* 0x000fe20000706670 */
[----:B------:R-:W-:Y:S01]  /*16d20*/  IMAD.X R49, RZ, RZ, R21, P3 ;  /* 0x000000ffff317224 */ /* 0x000fe200018e0615 */
[----:B------:R-:W-:Y:S02]  /*16d30*/  SHF.R.U64 R12, R12, 0x3, RZ ;  /* 0x000000030c0c7819 */ /* 0x000fe400000012ff */
[----:B------:R-:W-:-:S02]  /*16d40*/  LOP3.LUT R3, R4, 0x380, RZ, 0xc0, !PT ;  /* 0x0000038004037812 */ /* 0x000fc400078ec0ff */
[----:B------:R-:W-:Y:S01]  /*16d50*/  LOP3.LUT R12, R12, R13, RZ, 0x3c, !PT ;  /* 0x0000000d0c0c7212 */ /* 0x000fe200078e3cff */
[----:B------:R-:W-:Y:S01]  /*16d60*/  IMAD.X R13, RZ, RZ, R21, P4 ;  /* 0x000000ffff0d7224 */ /* 0x000fe200020e0615 */
[----:B------:R-:W-:Y:S02]  /*16d70*/  SHF.R.U64 R3, R3, 0x3, RZ ;  /* 0x0000000303037819 */ /* 0x000fe400000012ff */
[C---:B------:R-:W-:Y:S01]  /*16d80*/  IADD3 R37, P5, R20.reuse, 0x5000, RZ ;  /* 0x0000500014257810 */ /* 0x040fe20007fbe0ff */
[----:B--2---:R-:W-:Y:S01]  /*16d90*/  @!P2 ST.E desc[UR40][R52.64], R40 ;  /* 0x000000283400a985 */ /* 0x004fe2000c101928 */
[C---:B------:R-:W-:Y:S02]  /*16da0*/  IADD3 R45, P4, R20.reuse, 0x6000, RZ ;  /* 0x00006000142d7810 */ /* 0x040fe40007f9e0ff */
[----:B------:R-:W-:Y:S01]  /*16db0*/  LOP3.LUT R5, R20, 0x380, RZ, 0xc0, !PT ;  /* 0x0000038014057812 */ /* 0x000fe200078ec0ff */
[----:B---3--:R2:W-:Y:S01]  /*16dc0*/  @!P0 ST.E desc[UR40][R54.64], R0 ;  /* 0x0000000036008985 */ /* 0x0085e2000c101928 */
[----:B------:R-:W-:Y:S01]  /*16dd0*/  LOP3.LUT R48, R3, R4, RZ, 0x3c, !PT ;  /* 0x0000000403307212 */ /* 0x000fe200078e3cff */
[----:B------:R-:W-:Y:S01]  /*16de0*/  IMAD R3, R43, UR4, RZ ;  /* 0x000000042b037c24 */ /* 0x000fe2000f8e02ff */
[----:B------:R-:W-:Y:S01]  /*16df0*/  LOP3.LUT R36, R37, 0x380, RZ, 0xc0, !PT ;  /* 0x0000038025247812 */ /* 0x000fe200078ec0ff */
[----:B------:R-:W3:Y:S01]  /*16e00*/  @P1 LDC R43, c[0x0][0xbf0] ;  /* 0x0002fc00ff2b1b82 */ /* 0x000ee20000000800 */
[----:B------:R-:W-:Y:S01]  /*16e10*/  LOP3.LUT R44, R45, 0x380, RZ, 0xc0, !PT ;  /* 0x000003802d2c7812 */ /* 0x000fe200078ec0ff */
[----:B------:R-:W5:Y:S01]  /*16e20*/  LD.E.128 R8, desc[UR40][R8.64] ;  /* 0x0000002808087980 */ /* 0x000f62000c101d00 */
[----:B------:R-:W-:-:S02]  /*16e30*/  SHF.R.U64 R5, R5, 0x3, RZ ;  /* 0x0000000305057819 */ /* 0x000fc400000012ff */
[----:B------:R-:W-:Y:S01]  /*16e40*/  SHF.R.U64 R36, R36, 0x3, RZ ;  /* 0x0000000324247819 */ /* 0x000fe200000012ff */
[----:B------:R-:W5:Y:S01]  /*16e50*/  LD.E.128 R12, desc[UR40][R12.64] ;  /* 0x000000280c0c7980 */ /* 0x000f62000c101d00 */
[----:B------:R-:W-:Y:S02]  /*16e60*/  SHF.R.U64 R44, R44, 0x3, RZ ;  /* 0x000000032c2c7819 */ /* 0x000fe400000012ff */
[----:B------:R-:W-:Y:S01]  /*16e70*/  LOP3.LUT R20, R5, R20, RZ, 0x3c, !PT ;  /* 0x0000001405147212 */ /* 0x000fe200078e3cff */
[----:B--2---:R-:W-:Y:S01]  /*16e80*/  IMAD R0, R206, 0x20, R22 ;  /* 0x00000020ce007824 */ /* 0x004fe200078e0216 */
[----:B------:R-:W-:Y:S01]  /*16e90*/  LOP3.LUT R36, R36, R37, RZ, 0x3c, !PT ;  /* 0x0000002524247212 */ /* 0x000fe200078e3cff */
[--C-:B------:R-:W-:Y:S01]  /*16ea0*/  IMAD.X R37, RZ, RZ, R21.reuse, P5 ;  /* 0x000000ffff257224 */ /* 0x100fe200028e0615 */
[----:B------:R-:W-:Y:S01]  /*16eb0*/  LOP3.LUT R44, R44, R45, RZ, 0x3c, !PT ;  /* 0x0000002d2c2c7212 */ /* 0x000fe200078e3cff */
[----:B------:R-:W-:Y:S01]  /*16ec0*/  IMAD.X R45, RZ, RZ, R21, P4 ;  /* 0x000000ffff2d7224 */ /* 0x000fe200020e0615 */
[----:B------:R2:W5:Y:S01]  /*16ed0*/  LD.E.128 R4, desc[UR40][R20.64] ;  /* 0x0000002814047980 */ /* 0x000562000c101d00 */
[----:B------:R-:W-:-:S02]  /*16ee0*/  IMAD R3, R42, UR5, R3 ;  /* 0x000000052a037c24 */ /* 0x000fc4000f8e0203 */
[----:B------:R-:W-:Y:S01]  /*16ef0*/  IMAD.IADD R40, R191, 0x1, R0 ;  /* 0x00000001bf287824 */ /* 0x000fe200078e0200 */
[----:B------:R-:W5:Y:S04]  /*16f00*/  LD.E.128 R24, desc[UR40][R24.64] ;  /* 0x0000002818187980 */ /* 0x000f68000c101d00 */
[----:B------:R-:W5:Y:S01]  /*16f10*/  LD.E.128 R32, desc[UR40][R32.64] ;  /* 0x0000002820207980 */ /* 0x000f62000c101d00 */
[----:B--2---:R-:W-:Y:S01]  /*16f20*/  IMAD.WIDE.U32 R20, R42, UR4, RZ ;  /* 0x000000042a147c25 */ /* 0x004fe2000f8e00ff */
[----:B------:R-:W-:Y:S02]  /*16f30*/  ULDC.64 UR4, c[0x0][0xae8] ;  /* 0x0002ba0000047ab9 */ /* 0x000fe40000000a00 */
[----:B------:R-:W5:Y:S01]  /*16f40*/  LD.E.128 R36, desc[UR40][R36.64] ;  /* 0x0000002824247980 */ /* 0x000f62000c101d00 */
[----:B------:R-:W-:-:S02]  /*16f50*/  IMAD.IADD R21, R21, 0x1, R3 ;  /* 0x0000000115157824 */ /* 0x000fc400078e0203 */
[----:B------:R-:W-:Y:S01]  /*16f60*/  IMAD R28, R28, UR4, RZ ;  /* 0x000000041c1c7c24 */ /* 0x000fe2000f8e02ff */
[----:B------:R-:W5:Y:S01]  /*16f70*/  LD.E.128 R44, desc[UR40][R44.64] ;  /* 0x000000282c2c7980 */ /* 0x000f62000c101d00 */
[----:B------:R-:W-:-:S03]  /*16f80*/  IMAD.WIDE.U32 R20, R207, UR4, R20 ;  /* 0x00000004cf147c25 */ /* 0x000fc6000f8e0014 */
[----:B------:R-:W5:Y:S01]  /*16f90*/  LD.E.128 R48, desc[UR40][R48.64] ;  /* 0x0000002830307980 */ /* 0x000f62000c101d00 */
[----:B------:R-:W-:Y:S01]  /*16fa0*/  IMAD R3, R207, UR5, R28 ;  /* 0x00000005cf037c24 */ /* 0x000fe2000f8e021c */
[----:B------:R-:W-:Y:S01]  /*16fb0*/  ULDC.64 UR4, c[0x0][0xaf0] ;  /* 0x0002bc0000047ab9 */ /* 0x000fe20000000a00 */
        /* <DEDUP_REMOVED lines=9> */
[----:B---3--:R-:W-:Y:S01]  /*17050*/  @P1 SHF.R.U32.HI R3, RZ, R43, R0 ;  /* 0x0000002bff031219 */ /* 0x008fe20000011600 */
        /* <DEDUP_REMOVED lines=14> */
[----:B------:R-:W-:Y:S02]  /*17140*/  IMAD.IADD R21, R21, 0x1, R43 ;  /* 0x0000000115157824 */ /* 0x000fe400078e022b */
[----:B------:R-:W-:Y:S02]  /*17150*/  IMAD R28, R0, UR4, RZ ;  /* 0x00000004001c7c24 */ /* 0x000fe4000f8e02ff */
[----:B------:R-:W-:-:S02]  /*17160*/  VIADD R0, R191, 0x20 ;  /* 0x00000020bf007836 */ /* 0x000fc40000000000 */
[C---:B------:R-:W-:Y:S02]  /*17170*/  IMAD R43, R41.reuse, UR5, R28 ;  /* 0x00000005292b7c24 */ /* 0x040fe4000f8e021c */
[----:B------:R-:W-:Y:S01]  /*17180*/  IMAD.WIDE.U32 R20, R41, UR4, R20 ;  /* 0x0000000429147c25 */ /* 0x000fe2000f8e0014 */
[-C--:B------:R-:W-:Y:S01]  /*17190*/  ISETP.GE.AND P0, PT, R0, R58.reuse, PT ;  /* 0x0000003a0000720c */ /* 0x080fe20003f06270 */
[----:B------:R-:W-:Y:S01]  /*171a0*/  ULDC.64 UR4, c[0x0][0xa80] ;  /* 0x0002a00000047ab9 */ /* 0x000fe20000000a00 */
[C---:B------:R-:W-:Y:S01]  /*171b0*/  ISETP.GE.AND P2, PT, R191.reuse, R58, PT ;  /* 0x0000003abf00720c */ /* 0x040fe20003f46270 */
[----:B------:R-:W-:Y:S02]  /*171c0*/  VIADD R0, R2, 0x28820 ;  /* 0x0002882002007836 */ /* 0x000fe40000000000 */
[----:B------:R-:W-:Y:S01]  /*171d0*/  VIADD R3, R191, 0x40 ;  /* 0x00000040bf037836 */ /* 0x000fe20000000000 */
[----:B------:R-:W-:Y:S01]  /*171e0*/  LEA R28, P3, R20, UR4, 0x1 ;  /* 0x00000004141c7c11 */ /* 0x000fe2000f8608ff */
[----:B------:R-:W-:Y:S01]  /*171f0*/  IMAD.IADD R21, R21, 0x1, R43 ;  /* 0x0000000115157824 */ /* 0x000fe200078e022b */
[----:B------:R-:W-:-:S02]  /*17200*/  PRMT R0, RZ, 0x654, R0 ;  /* 0x00000654ff007816 */ /* 0x000fc40000000000 */
[----:B------:R-:W-:Y:S02]  /*17210*/  ISETP.GE.AND P1, PT, R3, R58, PT ;  /* 0x0000003a0300720c */ /* 0x000fe40003f26270 */
[----:B------:R-:W-:Y:S01]  /*17220*/  LEA.HI.X R3, R20, UR5, R21, 0x1, P3 ;  /* 0x0000000514037c11 */ /* 0x000fe200098f0c15 */
[----:B-1----:R1:W-:Y:S01]  /*17230*/  SYNCS.ARRIVE.TRANS64.RED.A1T0 RZ, [R0+URZ], RZ ;  /* 0x000000ff00ff79a7 */ /* 0x0023e2000810043f */
[----:B------:R2:W3:Y:S01]  /*17240*/  SHFL.IDX PT, R40, R28, RZ, 0x181f ;  /* 0x00181fff1c287589 */ /* 0x0004e200000e0000 */
[----:B------:R-:W-:Y:S03]  /*17250*/  BSSY B1, `(.L_x_9590) ;  /* 0x000000c000017945 */ /* 0x000fe60003800000 */
[----:B-1----:R2:W1:Y:S01]  /*17260*/  SHFL.IDX PT, R0, R3, RZ, 0x181f ;  /* 0x00181fff03007589 */ /* 0x00246200000e0000 */
[----:B------:R-:W-:Y:S05]  /*17270*/  @P2 BRA `(.L_x_9591) ;  /* 0x0000000000242947 */ /* 0x000fea0003800000 */
[----:B------:R-:W-:Y:S02]  /*17280*/  ULDC UR4, c[0x0][0xac8] ;  /* 0x0002b20000047ab9 */ /* 0x000fe40000000800 */
[----:B------:R-:W-:Y:S02]  /*17290*/  ISETP.GE.AND P2, PT, R16, UR4, PT ;  /* 0x0000000410007c0c */ /* 0x000fe4000bf46270 */
[----:B------:R-:W-:-:S11]  /*172a0*/  ISETP.GE.AND P3, PT, R187, UR4, PT ;  /* 0x00000004bb007c0c */ /* 0x000fd6000bf66270 */
[CC--:B---3--:R-:W-:Y:S02]  /*172b0*/  @!P2 LEA R20, P4, R16.reuse, R40.reuse, 0x1 ;  /* 0x000000281014a211 */ /* 0x0c8fe400078808ff */
[C---:B------:R-:W-:Y:S02]  /*172c0*/  @!P3 LEA R40, P5, R187.reuse, R40, 0x1 ;  /* 0x00000028bb28b211 */ /* 0x040fe400078a08ff */
[-C--:B-1----:R-:W-:Y:S02]  /*172d0*/  @!P2 LEA.HI.X R21, R16, R0.reuse, R17, 0x1, P4 ;  /* 0x000000001015a211 */ /* 0x082fe400020f0c11 */
[----:B------:R-:W-:-:S03]  /*172e0*/  @!P3 LEA.HI.X R41, R187, R0, R215, 0x1, P5 ;  /* 0x00000000bb29b211 */ /* 0x000fc600028f0cd7 */
[----:B-----5:R4:W-:Y:S04]  /*172f0*/  @!P2 ST.E.128 desc[UR40][R20.64], R4 ;  /* 0x000000041400a985 */ /* 0x0209e8000c101d28 */
[----:B------:R4:W-:Y:S02]  /*17300*/  @!P3 ST.E.128 desc[UR40][R40.64], R32 ;  /* 0x000000202800b985 */ /* 0x0009e4000c101d28 */
.L_x_9591:
[----:B------:R-:W-:Y:S05]  /*17310*/  BSYNC B1 ;  /* 0x0000000000017941 */ /* 0x000fea0003800000 */
.L_x_9590:
[----:B-1----:R1:W0:Y:S01]  /*17320*/  SHFL.IDX PT, R0, R3, 0x1, 0x181f ;  /* 0x00381f0003007f89 */ /* 0x00222200000e0000 */
[----:B------:R-:W-:Y:S03]  /*17330*/  BSSY B1, `(.L_x_9592) ;  /* 0x000000c000017945 */ /* 0x000fe60003800000 */
[----:B----45:R1:W4:Y:S01]  /*17340*/  SHFL.IDX PT, R6, R28, 0x1, 0x181f ;  /* 0x00381f001c067f89 */ /* 0x03032200000e0000 */
[----:B------:R-:W-:Y:S05]  /*17350*/  @P0 BRA `(.L_x_9593) ;  /* 0x0000000000240947 */ /* 0x000fea0003800000 */
[----:B------:R-:W-:Y:S02]  /*17360*/  ULDC UR4, c[0x0][0xac8] ;  /* 0x0002b20000047ab9 */ /* 0x000fe40000000800 */
[----:B------:R-:W-:Y:S02]  /*17370*/  ISETP.GE.AND P3, PT, R16, UR4, PT ;  /* 0x0000000410007c0c */ /* 0x000fe4000bf66270 */
[----:B------:R-:W-:-:S11]  /*17380*/  ISETP.GE.AND P4, PT, R187, UR4, PT ;  /* 0x00000004bb007c0c */ /* 0x000fd6000bf86270 */
[CC--:B----4-:R-:W-:Y:S02]  /*17390*/  @!P3 LEA R4, P0, R16.reuse, R6.reuse, 0x1 ;  /* 0x000000061004b211 */ /* 0x0d0fe400078008ff */
[C---:B------:R-:W-:Y:S02]  /*173a0*/  @!P4 LEA R6, P2, R187.reuse, R6, 0x1 ;  /* 0x00000006bb06c211 */ /* 0x040fe400078408ff */
[-C--:B0-----:R-:W-:Y:S02]  /*173b0*/  @!P3 LEA.HI.X R5, R16, R0.reuse, R17, 0x1, P0 ;  /* 0x000000001005b211 */ /* 0x081fe400000f0c11 */
[----:B------:R-:W-:-:S03]  /*173c0*/  @!P4 LEA.HI.X R7, R187, R0, R215, 0x1, P2 ;  /* 0x00000000bb07c211 */ /* 0x000fc600010f0cd7 */
[----:B------:R0:W-:Y:S04]  /*173d0*/  @!P3 ST.E.128 desc[UR40][R4.64], R8 ;  /* 0x000000080400b985 */ /* 0x0001e8000c101d28 */
[----:B------:R0:W-:Y:S02]  /*173e0*/  @!P4 ST.E.128 desc[UR40][R6.64], R36 ;  /* 0x000000240600c985 */ /* 0x0001e4000c101d28 */
.L_x_9593:
[----:B------:R-:W-:Y:S05]  /*173f0*/  BSYNC B1 ;  /* 0x0000000000017941 */ /* 0x000fea0003800000 */
.L_x_9592:
[----:B0-----:R0:W0:Y:S01]  /*17400*/  SHFL.IDX PT, R0, R3, 0x2, 0x181f ;  /* 0x00581f0003007f89 */ /* 0x00102200000e0000 */
[----:B------:R-:W-:Y:S03]  /*17410*/  BSSY B1, `(.L_x_9594) ;  /* 0x000000c000017945 */ /* 0x000fe60003800000 */
[----:B----4-:R4:W0:Y:S01]  /*17420*/  SHFL.IDX PT, R6, R28, 0x2, 0x181f ;  /* 0x00581f001c067f89 */ /* 0x01082200000e0000 */
        /* <DEDUP_REMOVED lines=8> */
[----:B------:R0:W-:Y:S04]  /*174b0*/  @!P2 ST.E.128 desc[UR40][R4.64], R12 ;  /* 0x0000000c0400a985 */ /* 0x0001e8000c101d28 */
[----:B------:R0:W-:Y:S02]  /*174c0*/  @!P3 ST.E.128 desc[UR40][R6.64], R44 ;  /* 0x0000002c0600b985 */ /* 0x0001e4000c101d28 */
.L_x_9595:
[----:B------:R-:W-:Y:S05]  /*174d0*/  BSYNC B1 ;  /* 0x0000000000017941 */ /* 0x000fea0003800000 */
.L_x_9594:
[----:B0-----:R-:W-:Y:S01]  /*174e0*/  VIADD R0, R191, 0x60 ;  /* 0x00000060bf007836 */ /* 0x001fe20000000000 */
[----:B------:R0:W0:Y:S04]  /*174f0*/  SHFL.IDX PT, R6, R3, 0x3, 0x181f ;  /* 0x00781f0003067f89 */ /* 0x00002800000e0000 */
[----:B------:R-:W-:Y:S01]  /*17500*/  ISETP.GE.AND P0, PT, R0, R58, PT ;  /* 0x0000003a0000720c */ /* 0x000fe20003f06270 */
[----:B-12-4-:R-:W2:-:S12]  /*17510*/  SHFL.IDX PT, R28, R28, 0x3, 0x181f ;  /* 0x00781f001c1c7f89 */ /* 0x016e9800000e0000 */
        /* <DEDUP_REMOVED lines=12> */
.L_x_9588:
        /* <DEDUP_REMOVED lines=16> */
[----:B--2---:R-:W-:Y:S02]  /*176e0*/  ISETP.NE.AND P2, PT, R25, 0x1, PT ;  /* 0x000000011900780c */ /* 0x004fe40003f45270 */
[----:B------:R-:W-:-:S11]  /*176f0*/  ISETP.GE.AND P3, PT, R231, 0x80, PT ;  /* 0x00000080e700780c */ /* 0x000fd60003f66270 */
[----:B------:R-:W2:Y:S01]  /*17700*/  @P2 LDC R27, c[0x0][0xbec] ;  /* 0x0002fb00ff1b2b82 */ /* 0x000ea20000000800 */
[----:B---3--:R-:W-:Y:S05]  /*17710*/  @P1 BRA `(.L_x_9597) ;  /* 0x0000000000101947 */ /* 0x008fea0003800000 */
[----:B------:R-:W-:Y:S05]  /*17720*/  @!P0 BRA `(.L_x_9597) ;  /* 0x00000000000c8947 */ /* 0x000fea0003800000 */
[----:B------:R-:W3:Y:S04]  /*17730*/  LDG.E R3, desc[UR40][R4.64] ;  /* 0x0000002804037981 */ /* 0x000ee8000c1e1900 */
[----:B-----5:R-:W3:Y:S02]  /*17740*/  LDG.E R8, desc[UR40][R4.64+0x4] ;  /* 0x0000042804087981 */ /* 0x020ee4000c1e1900 */
[----:B---3--:R-:W-:-:S07]  /*17750*/  IMAD.IADD R8, R8, 0x1, -R3 ;  /* 0x0000000108087824 */ /* 0x008fce00078e0a03 */
.L_x_9597:
        /* <DEDUP_REMOVED lines=19> */
[----:B------:R-:W3:Y:S08]  /*17890*/  @P0 LDC R7, c[0x0][0xbec] ;  /* 0x0002fb00ff070b82 */ /* 0x000ef00000000800 */
[----:B------:R-:W4:Y:S01]  /*178a0*/  @P0 LDC R21, c[0x0][0xbf0] ;  /* 0x0002fc00ff150b82 */ /* 0x000f220000000800 */
[----:B---3--:R-:W-:-:S04]  /*178b0*/  @P0 IMAD.HI.U32 R6, R12, R7, RZ ;  /* 0x000000070c060227 */ /* 0x008fc800078e00ff */
[----:B------:R-:W-:Y:S01]  /*178c0*/  IMAD R7, R207, UR5, R10 ;  /* 0x00000005cf077c24 */ /* 0x000fe2000f8e020a */
[----:B------:R-:W-:Y:S01]  /*178d0*/  ULDC.64 UR4, c[0x0][0xb98] ;  /* 0x0002e60000047ab9 */ /* 0x000fe20000000a00 */
[----:B----4-:R-:W-:Y:S02]  /*178e0*/  @P0 SHF.R.U32.HI R3, RZ, R21, R6 ;  /* 0x00000015ff030219 */ /* 0x010fe40000011606 */
        /* <DEDUP_REMOVED lines=20> */
.L_x_9599:
[----:B------:R-:W-:Y:S05]  /*17a30*/  BSYNC B1 ;  /* 0x0000000000017941 */ /* 0x000fea0003800000 */
.L_x_9598:
[----:B------:R-:W4:Y:S01]  /*17a40*/  @P2 LDC R9, c[0x0][0xbf0] ;  /* 0x0002fc00ff092b82 */ /* 0x000f220000000800 */
[----:B------:R-:W-:Y:S01]  /*17a50*/  ULDC.64 UR4, c[0x0][0xaa0] ;  /* 0x0002a80000047ab9 */ /* 0x000fe20000000a00 */
[----:B---3--:R-:W-:Y:S02]  /*17a60*/  IMAD R6, R206, 0x20, R22 ;  /* 0x00000020ce067824 */ /* 0x008fe400078e0216 */
[----:B------:R-:W-:Y:S02]  /*17a70*/  IMAD R3, R11, UR4, RZ ;  /* 0x000000040b037c24 */ /* 0x000fe4000f8e02ff */
[----:B------:R-:W-:-:S04]  /*17a80*/  IMAD.WIDE.U32 R4, R0, UR4, RZ ;  /* 0x0000000400047c25 */ /* 0x000fc8000f8e00ff */
[----:B------:R-:W-:Y:S01]  /*17a90*/  IMAD R3, R0, UR5, R3 ;  /* 0x0000000500037c24 */ /* 0x000fe2000f8e0203 */
[----:B------:R-:W-:Y:S01]  /*17aa0*/  ULDC.64 UR4, c[0x0][0xae8] ;  /* 0x0002ba0000047ab9 */ /* 0x000fe20000000a00 */
[----:B------:R-:W-:Y:S02]  /*17ab0*/  IMAD.IADD R10, R191, 0x1, R6 ;  /* 0x00000001bf0a7824 */ /* 0x000fe400078e0206 */
[----:B------:R-:W-:Y:S02]  /*17ac0*/  IMAD R0, R13, UR4, RZ ;  /* 0x000000040d007c24 */ /* 0x000fe4000f8e02ff */
[----:B------:R-:W-:Y:S02]  /*17ad0*/  IMAD.IADD R5, R5, 0x1, R3 ;  /* 0x0000000105057824 */ /* 0x000fe400078e0203 */
[----:B------:R-:W-:Y:S02]  /*17ae0*/  IMAD R7, R207, UR5, R0 ;  /* 0x00000005cf077c24 */ /* 0x000fe4000f8e0200 */
[----:B--2---:R-:W-:-:S04]  /*17af0*/  @P2 IMAD.HI.U32 R0, R10, R27, RZ ;  /* 0x0000001b0a002227 */ /* 0x004fc800078e00ff */
        /* <DEDUP_REMOVED lines=26> */
[----:B------:R-:W-:Y:S02]  /*17ca0*/  IMAD.IADD R191, R22, 0x1, R191 ;  /* 0x0000000116bf7824 */ /* 0x000fe400078e02bf */
[----:B------:R-:W-:Y:S01]  /*17cb0*/  LEA.HI.X R4, R4, UR5, R5, 0x1, P0 ;  /* 0x0000000504047c11 */ /* 0x000fe200080f0c05 */
[----:B------:R-:W-:Y:S08]  /*17cc0*/  BRA.DIV UR4, `(.L_x_9600) ;  /* 0x0000009204d87947 */ /* 0x000ff0000b800000 */
[----:B------:R2:W3:Y:S04]  /*17cd0*/  SHFL.IDX PT, R0, R4, RZ, 0x181f ;  /* 0x00181fff04007589 */ /* 0x0004e800000e0000 */
[----:B------:R2:W4:Y:S02]  /*17ce0*/  SHFL.IDX PT, R14, R3, RZ, 0x181f ;  /* 0x00181fff030e7589 */ /* 0x00052400000e0000 */
.L_x_9825:
[----:B------:R-:W-:Y:S01]  /*17cf0*/  IMAD R8, R8, R25, RZ ;  /* 0x0000001908087224 */ /* 0x000fe200078e02ff */
[----:B------:R-:W-:Y:S04]  /*17d00*/  BSSY B1, `(.L_x_9601) ;  /* 0x000000c000017945 */ /* 0x000fe80003800000 */
[----:B------:R-:W-:-:S13]  /*17d10*/  ISETP.GE.AND P0, PT, R191, R8, PT ;  /* 0x00000008bf00720c */ /* 0x000fda0003f06270 */
[----:B------:R-:W-:Y:S05]  /*17d20*/  @P0 BRA `(.L_x_9602) ;  /* 0x0000000000240947 */ /* 0x000fea0003800000 */
[----:B------:R-:W-:Y:S02]  /*17d30*/  ULDC UR4, c[0x0][0xac8] ;  /* 0x0002b20000047ab9 */ /* 0x000fe40000000800 */
[----:B------:R-:W-:Y:S02]  /*17d40*/  ISETP.GE.AND P2, PT, R16, UR4, PT ;  /* 0x0000000410007c0c */ /* 0x000fe4000bf46270 */
[----:B------:R-:W-:-:S11]  /*17d50*/  ISETP.GE.AND P3, PT, R187, UR4, PT ;  /* 0x00000004bb007c0c */ /* 0x000fd6000bf66270 */
[CC--:B----4-:R-:W-:Y:S02]  /*17d60*/  @!P2 LEA R6, P0, R16.reuse, R14.reuse, 0x1 ;  /* 0x0000000e1006a211 */ /* 0x0d0fe400078008ff */
[C---:B------:R-:W-:Y:S02]  /*17d70*/  @!P3 LEA R14, P1, R187.reuse, R14, 0x1 ;  /* 0x0000000ebb0eb211 */ /* 0x040fe400078208ff */
[-C--:B---3--:R-:W-:Y:S02]  /*17d80*/  @!P2 LEA.HI.X R7, R16, R0.reuse, R17, 0x1, P0 ;  /* 0x000000001007a211 */ /* 0x088fe400000f0c11 */
[----:B------:R-:W-:-:S03]  /*17d90*/  @!P3 LEA.HI.X R15, R187, R0, R215, 0x1, P1 ;  /* 0x00000000bb0fb211 */ /* 0x000fc600008f0cd7 */
[----:B------:R3:W-:Y:S04]  /*17da0*/  @!P2 ST.E.128 desc[UR40][R6.64], RZ ;  /* 0x000000ff0600a985 */ /* 0x0007e8000c101d28 */
[----:B------:R3:W-:Y:S02]  /*17db0*/  @!P3 ST.E.128 desc[UR40][R14.64], RZ ;  /* 0x000000ff0e00b985 */ /* 0x0007e4000c101d28 */
.L_x_9602:
[----:B------:R-:W-:Y:S05]  /*17dc0*/  BSYNC B1 ;  /* 0x0000000000017941 */ /* 0x000fea0003800000 */
.L_x_9601:
[----:B------:R-:W-:-:S03]  /*17dd0*/  UMOV UR4, 0xffffffff ;  /* 0xffffffff00047882 */ /* 0x000fc60000000000 */
[----:B------:R-:W-:Y:S05]  /*17de0*/  BRA.DIV UR4, `(.L_x_9603) ;  /* 0x0000009204c47947 */ /* 0x000fea000b800000 */
[----:B---3--:R3:W0:Y:S04]  /*17df0*/  SHFL.IDX PT, R0, R4, 0x1, 0x181f ;  /* 0x00381f0004007f89 */ /* 0x00862800000e0000 */
[----:B----4-:R3:W4:Y:S02]  /*17e00*/  SHFL.IDX PT, R14, R3, 0x1, 0x181f ;  /* 0x00381f00030e7f89 */ /* 0x01072400000e0000 */
.L_x_9829:
[----:B------:R-:W-:Y:S01]  /*17e10*/  VIADD R5, R191, 0x20 ;  /* 0x00000020bf057836 */ /* 0x000fe20000000000 */
        /* <DEDUP_REMOVED lines=10> */
[----:B------:R0:W-:Y:S04]  /*17ec0*/  @!P2 ST.E.128 desc[UR40][R6.64], RZ ;  /* 0x000000ff0600a985 */ /* 0x0001e8000c101d28 */
[----:B------:R0:W-:Y:S02]  /*17ed0*/  @!P3 ST.E.128 desc[UR40][R14.64], RZ ;  /* 0x000000ff0e00b985 */ /* 0x0001e4000c101d28 */
.L_x_9605:
[----:B------:R-:W-:Y:S05]  /*17ee0*/  BSYNC B1 ;  /* 0x0000000000017941 */ /* 0x000fea0003800000 */
.L_x_9604:
[----:B------:R-:W-:-:S03]  /*17ef0*/  UMOV UR4, 0xffffffff ;  /* 0xffffffff00047882 */ /* 0x000fc60000000000 */
[----:B------:R-:W-:Y:S05]  /*17f00*/  BRA.DIV UR4, `(.L_x_9606) ;  /* 0x0000009204c47947 */ /* 0x000fea000b800000 */
[----:B0-----:R0:W0:Y:S04]  /*17f10*/  SHFL.IDX PT, R0, R4, 0x2, 0x181f ;  /* 0x00581f0004007f89 */ /* 0x00102800000e0000 */
[----:B----4-:R4:W0:Y:S02]  /*17f20*/  SHFL.IDX PT, R14, R3, 0x2, 0x181f ;  /* 0x00581f00030e7f89 */ /* 0x01082400000e0000 */
.L_x_9833:
[----:B------:R-:W-:Y:S01]  /*17f30*/  VIADD R5, R191, 0x40 ;  /* 0x00000040bf057836 */ /* 0x000fe20000000000 */
[----:B------:R-:W-:Y:S04]  /*17f40*/  BSSY B1, `(.L_x_9607) ;  /* 0x000000c000017945 */ /* 0x000fe80003800000 */
[----:B------:R-:W-:-:S13]  /*17f50*/  ISETP.GE.AND P0, PT, R5, R8, PT ;  /* 0x000000080500720c */ /* 0x000fda0003f06270 */
        /* <DEDUP_REMOVED lines=10> */
.L_x_9608:
[----:B------:R-:W-:Y:S05]  /*18000*/  BSYNC B1 ;  /* 0x0000000000017941 */ /* 0x000fea0003800000 */
.L_x_9607:
[----:B------:R-:W-:-:S03]  /*18010*/  UMOV UR4, 0xffffffff ;  /* 0xffffffff00047882 */ /* 0x000fc60000000000 */
[----:B------:R-:W-:Y:S05]  /*18020*/  BRA.DIV UR4, `(.L_x_9609) ;  /* 0x0000009204c47947 */ /* 0x000fea000b800000 */
[----:B0-----:R0:W0:Y:S04]  /*18030*/  SHFL.IDX PT, R0, R4, 0x3, 0x181f ;  /* 0x00781f0004007f89 */ /* 0x00102800000e0000 */
[----:B------:R0:W0:Y:S02]  /*18040*/  SHFL.IDX PT, R14, R3, 0x3, 0x181f ;  /* 0x00781f00030e7f89 */ /* 0x00002400000e0000 */
.L_x_9837:
[----:B0-234-:R-:W-:-:S05]  /*18050*/  VIADD R3, R191, 0x60 ;  /* 0x00000060bf037836 */ /* 0x01dfca0000000000 */
[----:B------:R-:W-:-:S13]  /*18060*/  ISETP.GE.AND P0, PT, R3, R8, PT ;  /* 0x000000080300720c */ /* 0x000fda0003f06270 */
[----:B------:R-:W-:Y:S05]  /*18070*/  @P0 BRA `(.L_x_9596) ;  /* 0x0000000000240947 */ /* 0x000fea0003800000 */
[----:B------:R-:W-:Y:S02]  /*18080*/  ULDC UR4, c[0x0][0xac8] ;  /* 0x0002b20000047ab9 */ /* 0x000fe40000000800 */
[----:B------:R-:W-:Y:S02]  /*18090*/  ISETP.GE.AND P2, PT, R16, UR4, PT ;  /* 0x0000000410007c0c */ /* 0x000fe4000bf46270 */
[----:B------:R-:W-:-:S11]  /*180a0*/  ISETP.GE.AND P3, PT, R187, UR4, PT ;  /* 0x00000004bb007c0c */ /* 0x000fd6000bf66270 */
[CC--:B------:R-:W-:Y:S02]  /*180b0*/  @!P2 LEA R4, P0, R16.reuse, R14.reuse, 0x1 ;  /* 0x0000000e1004a211 */ /* 0x0c0fe400078008ff */
[C---:B------:R-:W-:Y:S02]  /*180c0*/  @!P3 LEA R14, P1, R187.reuse, R14, 0x1 ;  /* 0x0000000ebb0eb211 */ /* 0x040fe400078208ff */
[-C--:B------:R-:W-:Y:S02]  /*180d0*/  @!P2 LEA.HI.X R5, R16, R0.reuse, R17, 0x1, P0 ;  /* 0x000000001005a211 */ /* 0x080fe400000f0c11 */
[----:B------:R-:W-:-:S03]  /*180e0*/  @!P3 LEA.HI.X R15, R187, R0, R215, 0x1, P1 ;  /* 0x00000000bb0fb211 */ /* 0x000fc600008f0cd7 */
[----:B------:R0:W-:Y:S04]  /*180f0*/  @!P2 ST.E.128 desc[UR40][R4.64], RZ ;  /* 0x000000ff0400a985 */ /* 0x0001e8000c101d28 */
[----:B------:R0:W-:Y:S02]  /*18100*/  @!P3 ST.E.128 desc[UR40][R14.64], RZ ;  /* 0x000000ff0e00b985 */ /* 0x0001e4000c101d28 */
.L_x_9596:
[----:B------:R-:W-:Y:S05]  /*18110*/  BSYNC B0 ;  /* 0x0000000000007941 */ /* 0x000fea0003800000 */
.L_x_9587:
[----:B------:R-:W-:Y:S02]  /*18120*/  ULDC UR4, c[0x0][0xc3c] ;  /* 0x00030f0000047ab9 */ /* 0x000fe40000000800 */
[----:B-1----:R-:W-:-:S13]  /*18130*/  ISETP.GE.AND P0, PT, R31, UR4, PT ;  /* 0x000000041f007c0c */ /* 0x002fda000bf06270 */
[----:B------:R-:W-:Y:S05]  /*18140*/  @!P0 BRA `(.L_x_9610) ;  /* 0xfffffe9000088947 */ /* 0x000fea000383ffff */
[----:B------:R-:W-:Y:S05]  /*18150*/  BRA `(.L_x_9407) ;  /* 0x0000007400f47947 */ /* 0x000fea0003800000 */
.L_x_9405:
        /* <DEDUP_REMOVED lines=18> */
.L_x_9611:
        /* <DEDUP_REMOVED lines=41> */
.L_x_9617:
        /* <DEDUP_REMOVED lines=12> */
.L_x_9616:
[----:B------:R-:W-:Y:S05]  /*185d0*/  BSYNC B0 ;  /* 0x0000000000007941 */ /* 0x000fea0003800000 */
.L_x_9615:
        /* <DEDUP_REMOVED lines=21> */
.L_x_9613:
        /* <DEDUP_REMOVED lines=20> */
.L_x_9618:
        /* <DEDUP_REMOVED lines=56> */
.L_x_9614:
[----:B------:R-:W-:Y:S02]  /*18bf0*/  IMAD.MOV.U32 R17, RZ, RZ, RZ ;  /* 0x000000ffff117224 */ /* 0x000fe400078e00ff */
[----:B------:R-:W-:Y:S02]  /*18c00*/  IMAD.U32 R16, RZ, RZ, UR6 ;  /* 0x00000006ff107e24 */ /* 0x000fe4000f8e00ff */
[----:B------:R-:W-:-:S07]  /*18c10*/  IMAD.MOV.U32 R18, RZ, RZ, RZ ;  /* 0x000000ffff127224 */ /* 0x000fce00078e00ff */
.L_x_9619:
[----:B------:R-:W-:-:S13]  /*18c20*/  ISETP.NE.AND P0, PT, R0, RZ, PT ;  /* 0x000000ff0000720c */ /* 0x000fda0003f05270 */
[----:B------:R-:W1:Y:S01]  /*18c30*/  @!P0 S2R R3, SR_CgaCtaId ;  /* 0x0000000000038919 */ /* 0x000e620000008800 */
[----:B------:R-:W-:-:S04]  /*18c40*/  @!P0 MOV R0, 0x400 ;  /* 0x0000040000008802 */ /* 0x000fc80000000f00 */
[----:B-1----:R-:W-:-:S05]  /*18c50*/  @!P0 LEA R0, R3, R0, 0x18 ;  /* 0x0000000003008211 */ /* 0x002fca00078ec0ff */
[----:B------:R1:W-:Y:S01]  /*18c60*/  @!P0 STS.128 [R0+0x288d0], R16 ;  /* 0x0288d01000008388 */ /* 0x0003e20000000c00 */
[----:B------:R-:W-:Y:S06]  /*18c70*/  BAR.ARV 0x5, 0x180 ;  /* 0x0146000000007b1d */ /* 0x000fec0000002000 */
.L_x_9612:
        /* <DEDUP_REMOVED lines=31> */
[----:B------:R-:W-:Y:S04]  /*18e70*/  STL [R1+0x4], R3 ;  /* 0x0000040301007387 */ /* 0x000fe80000100800 */
        /* <DEDUP_REMOVED lines=17> */
.L_x_9759:
        /* <DEDUP_REMOVED lines=9> */
[----:B-1----:R-:W-:Y:S01]  /*19020*/  IMAD.MOV.U32 R0, RZ, RZ, RZ ;  /* 0x000000ffff007224 */ /* 0x002fe200078e00ff */
        /* <DEDUP_REMOVED lines=55> */
.L_x_9621:
        /* <DEDUP_REMOVED lines=12> */
.L_x_9622:
[----:B------:R-:W-:Y:S05]  /*19460*/  @!P2 BRA `(.L_x_9623) ;  /* 0x00000000000ca947 */ /* 0x000fea0003800000 */
[----:B------:R-:W2:Y:S04]  /*19470*/  LDG.E R9, desc[UR40][R6.64] ;  /* 0x0000002806097981 */ /* 0x000ea8000c1e1900 */
[----:B------:R-:W2:Y:S02]  /*19480*/  LDG.E R6, desc[UR40][R6.64+0x4] ;  /* 0x0000042806067981 */ /* 0x000ea4000c1e1900 */
[----:B--2---:R-:W-:-:S07]  /*19490*/  IMAD.IADD R9, R6, 0x1, -R9 ;  /* 0x0000000106097824 */ /* 0x004fce00078e0a09 */
.L_x_9623:
[----:B-1----:R-:W2:Y:S01]  /*194a0*/  @P0 LDG.E R2, desc[UR40][R4.64] ;  /* 0x0000002804020981 */ /* 0x002ea2000c1e1900 */
[----:B------:R-:W1:Y:S01]  /*194b0*/  LDC R3, c[0x0][0x448] ;  /* 0x00011200ff037b82 */ /* 0x000e620000000800 */
[----:B-----5:R-:W-:Y:S02]  /*194c0*/  IMAD.IADD R0, R9, 0x1, -R0 ;  /* 0x0000000109007824 */ /* 0x020fe400078e0a00 */
[----:B------:R3:W2:Y:S01]  /*194d0*/  @P0 LDG.E R4, desc[UR40][R4.64+0x4] ;  /* 0x0000042804040981 */ /* 0x0006a2000c1e1900 */
[----:B-1----:R-:W-:-:S13]  /*194e0*/  ISETP.NE.AND P1, PT, R3, 0x1, PT ;  /* 0x000000010300780c */ /* 0x002fda0003f25270 */
[----:B---3--:R-:W1:Y:S01]  /*194f0*/  @P1 LDC R5, c[0x0][0x450] ;  /* 0x00011400ff051b82 */ /* 0x008e620000000800 */
[----:B------:R-:W-:-:S05]  /*19500*/  IMAD.MOV R9, RZ, RZ, -R0 ;  /* 0x000000ffff097224 */ /* 0x000fca00078e0a00 */
[----:B------:R-:W-:Y:S01]  /*19510*/  VIMNMX R9, RZ, R9, !PT ;  /* 0x00000009ff097248 */ /* 0x000fe20007fe0100 */
[----:B------:R-:W-:Y:S01]  /*19520*/  BSSY B0, `(.L_x_9624) ;  /* 0x0000133000007945 */ /* 0x000fe20003800000 */
[----:B------:R-:W-:Y:S01]  /*19530*/  PLOP3.LUT P5, PT, PT, PT, PT, 0x80, 0x0 ;  /* 0x000000000000781c */ /* 0x000fe20003faf070 */
[----:B--2---:R-:W-:Y:S02]  /*19540*/  @P0 IMAD.IADD R8, R4, 0x1, -R2 ;  /* 0x0000000104080824 */ /* 0x004fe400078e0a02 */
        /* <DEDUP_REMOVED lines=8> */
[----:B------:R-:W-:-:S05]  /*195d0*/  IADD3 R21, R2, 0x80, -R13 ;  /* 0x0000008002157810 */ /* 0x000fca0007ffe80d */
[----:B------:R-:W-:Y:S01]  /*195e0*/  IMAD.IADD R2, R21, 0x1, R3 ;  /* 0x0000000115027824 */ /* 0x000fe200078e0203 */
[----:B------:R-:W-:-:S04]  /*195f0*/  SHF.R.S32.HI R3, RZ, 0x1f, R4 ;  /* 0x0000001fff037819 */ /* 0x000fc80000011404 */
[----:B------:R-:W-:Y:S02]  /*19600*/  LEA.HI R20, R3, R4, RZ, 0x7 ;  /* 0x0000000403147211 */ /* 0x000fe400078f38ff */
[----:B------:R-:W-:-:S04]  /*19610*/  SHF.R.S32.HI R3, RZ, 0x1f, R2 ;  /* 0x0000001fff037819 */ /* 0x000fc80000011402 */
[----:B------:R-:W-:Y:S02]  /*19620*/  LEA.HI R2, R3, R2, RZ, 0x7 ;  /* 0x0000000203027211 */ /* 0x000fe400078f38ff */
[----:B------:R-:W-:Y:S02]  /*19630*/  SHF.R.S32.HI R20, RZ, 0x7, R20 ;  /* 0x00000007ff147819 */ /* 0x000fe40000011414 */
[----:B------:R-:W-:-:S04]  /*19640*/  SHF.R.S32.HI R2, RZ, 0x7, R2 ;  /* 0x00000007ff027819 */ /* 0x000fc80000011402 */
[----:B------:R-:W-:-:S05]  /*19650*/  VIMNMX R2, R20, R2, PT ;  /* 0x0000000214027248 */ /* 0x000fca0003fe0100 */
[----:B------:R-:W-:-:S05]  /*19660*/  IMAD R2, R2, 0x80, -R0 ;  /* 0x0000008002027824 */ /* 0x000fca00078e0a00 */
[----:B------:R-:W-:-:S04]  /*19670*/  VIMNMX R8, R2, R8, PT ;  /* 0x0000000802087248 */ /* 0x000fc80003fe0100 */
[----:B------:R-:W-:Y:S02]  /*19680*/  ISETP.GT.AND P1, PT, R8, R9, PT ;  /* 0x000000090800720c */ /* 0x000fe40003f24270 */
[----:B------:R-:W-:-:S11]  /*19690*/  SHF.R.U32.HI R9, RZ, 0x7, R9 ;  /* 0x00000007ff097819 */ /* 0x000fd60000011609 */
[----:B------:R-:W-:-:S05]  /*196a0*/  @P1 VIADD R8, R8, 0x7f ;  /* 0x0000007f08081836 */ /* 0x000fca0000000000 */
[----:B------:R-:W-:Y:S01]  /*196b0*/  @P1 SHF.R.S32.HI R0, RZ, 0x1f, R8 ;  /* 0x0000001fff001819 */ /* 0x000fe20000011408 */
[----:B------:R-:W-:-:S03]  /*196c0*/  IMAD.MOV.U32 R6, RZ, RZ, R9 ;  /* 0x000000ffff067224 */ /* 0x000fc600078e0009 */
[----:B------:R-:W-:-:S04]  /*196d0*/  @P1 LEA.HI R8, R0, R8, RZ, 0x7 ;  /* 0x0000000800081211 */ /* 0x000fc800078f38ff */
        /* <DEDUP_REMOVED lines=10> */
.L_x_9840:
[----:B--2---:R-:W-:Y:S02]  /*19780*/  ISETP.NE.AND P0, PT, R14, RZ, PT ;  /* 0x000000ff0e00720c */ /* 0x004fe40003f05270 */
[----:B------:R-:W-:-:S11]  /*19790*/  PLOP3.LUT P1, PT, PT, PT, PT, 0x8, 0x0 ;  /* 0x000000000000781c */ /* 0x000fd60003f2e170 */
[----:B------:R-:W-:Y:S05]  /*197a0*/  @P0 BRA `(.L_x_9627) ;  /* 0x00000000000c0947 */ /* 0x000fea0003800000 */
[----:B------:R-:W-:-:S03]  /*197b0*/  UMOV UR4, 0xffffffff ;  /* 0xffffffff00047882 */ /* 0x000fc60000000000 */
[----:B------:R-:W-:Y:S05]  /*197c0*/  BRA.DIV UR4, `(.L_x_9628) ;  /* 0x0000007e04587947 */ /* 0x000fea000b800000 */
[----:B------:R-:W-:-:S13]  /*197d0*/  ELECT P1, URZ, PT ;  /* 0x00000000003f782f */ /* 0x000fda0003820000 */
.L_x_9627:
        /* <DEDUP_REMOVED lines=10> */
.L_x_9843:
[----:B------:R-:W-:Y:S05]  /*19880*/  BSYNC B1 ;  /* 0x0000000000017941 */ /* 0x000fea0003800000 */
.L_x_9629:
        /* <DEDUP_REMOVED lines=13> */
.L_x_9844:
[----:B------:R-:W-:Y:S05]  /*19960*/  BSYNC B2 ;  /* 0x0000000000027941 */ /* 0x000fea0003800000 */
.L_x_9633:
        /* <DEDUP_REMOVED lines=8> */
.L_x_9636:
[----:B------:R-:W-:Y:S05]  /*199f0*/  BSYNC B2 ;  /* 0x0000000000027941 */ /* 0x000fea0003800000 */
.L_x_9635:
        /* <DEDUP_REMOVED lines=12> */
[----:B------:R-:W-:Y:S02]  /*19ac0*/  IMAD.SHL.U32 R11, R2, 0x4000, RZ ;  /* 0x00004000020b7824 */ /* 0x000fe400078e00ff */
[----:B------:R-:W-:Y:S02]  /*19ad0*/  VIADD R2, R4, 0x28890 ;  /* 0x0002889004027836 */ /* 0x000fe40000000000 */
[----:B------:R-:W-:-:S07]  /*19ae0*/  VIADD R5, R7, 0x18400 ;  /* 0x0001840007057836 */ /* 0x000fce0000000000 */
.L_x_9637:
        /* <DEDUP_REMOVED lines=16> */
.L_x_9638:
        /* <DEDUP_REMOVED lines=13> */
.L_x_9845:
[----:B------:R-:W-:Y:S05]  /*19cc0*/  BSYNC B2 ;  /* 0x0000000000027941 */ /* 0x000fea0003800000 */
.L_x_9639:
        /* <DEDUP_REMOVED lines=10> */
.L_x_9642:
[----:B------:R-:W-:Y:S05]  /*19d70*/  BSYNC B2 ;  /* 0x0000000000027941 */ /* 0x000fea0003800000 */
.L_x_9641:
[----:B0-----:R-:W3:Y:S01]  /*19d80*/  LDL R2, [R1+0x4] ;  /* 0x0000040001027983 */ /* 0x001ee20000100800 */
[----:B------:R-:W-:Y:S01]  /*19d90*/  R2UR UR10, R14 ;  /* 0x000000000e0a72ca */ /* 0x000fe200000e0000 */
[----:B------:R-:W-:Y:S01]  /*19da0*/  UIADD3 UR4, UP0, UR38, 0x670, URZ ;  /* 0x0000067026047890 */ /* 0x000fe2000ff1e03f */
[----:B------:R-:W-:Y:S01]  /*19db0*/  R2UR UR6, R12 ;  /* 0x000000000c0672ca */ /* 0x000fe200000e0000 */
[----:B-12---:R-:W-:Y:S01]  /*19dc0*/  VIADD R4, R4, 0x288b0 ;  /* 0x000288b004047836 */ /* 0x006fe20000000000 */
[----:B------:R-:W-:Y:S01]  /*19dd0*/  R2UR UR7, R13 ;  /* 0x000000000d0772ca */ /* 0x000fe200000e0000 */
[----:B------:R-:W-:Y:S01]  /*19de0*/  UIADD3.X UR5, URZ, UR39, URZ, UP0, !UPT ;  /* 0x000000273f057290 */ /* 0x000fe200087fe43f */
[----:B------:R-:W-:Y:S01]  /*19df0*/  PLOP3.LUT P0, PT, PT, PT, PT, 0x80, 0x0 ;  /* 0x000000000000781c */ /* 0x000fe20003f0f070 */
[----:B---3--:R-:W-:-:S04]  /*19e00*/  IMAD R5, R11, 0x2, R2 ;  /* 0x000000020b057824 */ /* 0x008fc800078e0202 */
[----:B------:R-:W-:-:S08]  /*19e10*/  VIADD R2, R5, 0x400 ;  /* 0x0000040005027836 */ /* 0x000fd00000000000 */
.L_x_9643:
        /* <DEDUP_REMOVED lines=15> */
.L_x_9644:
        /* <DEDUP_REMOVED lines=10> */
.L_x_9632:
[----:B------:R-:W-:Y:S05]  /*19fb0*/  BSYNC B1 ;  /* 0x0000000000017941 */ /* 0x000fea0003800000 */
.L_x_9631:
[----:B------:R-:W1:Y:S04]  /*19fc0*/  LDL.LU R7, [R1+0x20] ;  /* 0x0000200001077983 */ /* 0x000e680000300800 */
[----:B------:R-:W2:Y:S01]  /*19fd0*/  LDL.LU R5, [R1+0x24] ;  /* 0x0000240001057983 */ /* 0x000ea20000300800 */
[----:B------:R-:W-:Y:S01]  /*19fe0*/  PLOP3.LUT P5, PT, PT, PT, PT, 0x8, 0x0 ;  /* 0x000000000000781c */ /* 0x000fe20003fae170 */
[----:B-1----:R-:W-:Y:S02]  /*19ff0*/  VIADD R2, R7, 0x1 ;  /* 0x0000000107027836 */ /* 0x002fe40000000000 */
        /* <DEDUP_REMOVED lines=9> */
.L_x_9659:
        /* <DEDUP_REMOVED lines=14> */
.L_x_9846:
[----:B------:R-:W-:Y:S05]  /*1a170*/  BSYNC B2 ;  /* 0x0000000000027941 */ /* 0x000fea0003800000 */
.L_x_9647:
        /* <DEDUP_REMOVED lines=8> */
.L_x_9650:
[----:B------:R-:W-:Y:S05]  /*1a200*/  BSYNC B2 ;  /* 0x0000000000027941 */ /* 0x000fea0003800000 */
.L_x_9649:
        /* <DEDUP_REMOVED lines=13> */
.L_x_9651:
        /* <DEDUP_REMOVED lines=16> */
.L_x_9652:
        /* <DEDUP_REMOVED lines=13> */
.L_x_9847:
[----:B------:R-:W-:Y:S05]  /*1a4b0*/  BSYNC B2 ;  /* 0x0000000000027941 */ /* 0x000fea0003800000 */
.L_x_9653:
        /* <DEDUP_REMOVED lines=10> */
.L_x_9656:
[----:B------:R-:W-:Y:S05]  /*1a560*/  BSYNC B2 ;  /* 0x0000000000027941 */ /* 0x000fea0003800000 */
.L_x_9655:
        /* <DEDUP_REMOVED lines=8> */
.L_x_9657:
        /* <DEDUP_REMOVED lines=15> */
.L_x_9658:
        /* <DEDUP_REMOVED lines=10> */
.L_x_9646:
[----:B------:R-:W-:Y:S05]  /*1a780*/  BSYNC B1 ;  /* 0x0000000000017941 */ /* 0x000fea0003800000 */
.L_x_9645:
        /* <DEDUP_REMOVED lines=12> */
.L_x_9625:
[----:B------:R-:W-:Y:S05]  /*1a850*/  BSYNC B0 ;  /* 0x0000000000007941 */ /* 0x000fea0003800000 */
.L_x_9624:
        /* <DEDUP_REMOVED lines=10> */
[----:B------:R-:W-:-:S05]  /*1a900*/  IMAD.IADD R0, R21, 0x1, R0 ;  /* 0x0000000115007824 */ /* 0x000fca00078e0200 */
[----:B------:R-:W-:-:S04]  /*1a910*/  SHF.R.S32.HI R2, RZ, 0x1f, R0 ;  /* 0x0000001fff027819 */ /* 0x000fc80000011400 */
[----:B------:R-:W-:-:S04]  /*1a920*/  LEA.HI R0, R2, R0, RZ, 0x7 ;  /* 0x0000000002007211 */ /* 0x000fc800078f38ff */
[----:B------:R-:W-:-:S04]  /*1a930*/  SHF.R.S32.HI R0, RZ, 0x7, R0 ;  /* 0x00000007ff007819 */ /* 0x000fc80000011400 */
        /* <DEDUP_REMOVED lines=21> */
.L_x_9661:
        /* <DEDUP_REMOVED lines=21> */
.L_x_9664:
[----:B------:R-:W-:Y:S05]  /*1abe0*/  BSYNC B6 ;  /* 0x0000000000067941 */ /* 0x000fea0003800000 */
.L_x_9663:
        /* <DEDUP_REMOVED lines=21> */
.L_x_9667:
        /* <DEDUP_REMOVED lines=16> */
.L_x_9666:
[----:B------:R-:W-:Y:S05]  /*1ae40*/  BSYNC B6 ;  /* 0x0000000000067941 */ /* 0x000fea0003800000 */
.L_x_9665:
        /* <DEDUP_REMOVED lines=25> */
.L_x_9850:
        /* <DEDUP_REMOVED lines=12> */
.L_x_9853:
        /* <DEDUP_REMOVED lines=25> */
.L_x_9671:
[----:B------:R-:W3:Y:S04]  /*1b230*/  LDL R7, [R1+0x4] ;  /* 0x0000040001077983 */ /* 0x000ee80000100800 */
[----:B-12---:R-:W3:Y:S04]  /*1b240*/  LDL R0, [R1+0xc] ;  /* 0x00000c0001007983 */ /* 0x006ee80000100800 */
[----:B------:R-:W2:Y:S01]  /*1b250*/  LDL R2, [R1+0x18] ;  /* 0x0000180001027983 */ /* 0x000ea20000100800 */
[----:B---3--:R-:W-:Y:S01]  /*1b260*/  IMAD R0, R0, 0x8, R7 ;  /* 0x0000000800007824 */ /* 0x008fe200078e0207 */
[----:B--2---:R-:W-:-:S04]  /*1b270*/  SHF.L.U32 R2, R2, 0x1f, RZ ;  /* 0x0000001f02027819 */ /* 0x004fc800000006ff */
[----:B------:R-:W1:Y:S02]  /*1b280*/  SYNCS.PHASECHK.TRANS64.TRYWAIT P0, [R0+URZ+0x28840], R2 ;  /* 0x02884002000075a7 */ /* 0x000e64000800017f */
[----:B-1----:R-:W-:Y:S05]  /*1b290*/  @!P0 BRA `(.L_x_9672) ;  /* 0x0000006400848947 */ /* 0x002fea0003800000 */
.L_x_9854:
        /* <DEDUP_REMOVED lines=10> */
.L_x_9673:
[----:B------:R-:W3:Y:S04]  /*1b340*/  LDL R6, [R1+0x4] ;  /* 0x0000040001067983 */ /* 0x000ee80000100800 */
[----:B------:R-:W3:Y:S04]  /*1b350*/  LDL R5, [R1+0xc] ;  /* 0x00000c0001057983 */ /* 0x000ee80000100800 */
[----:B------:R-:W4:Y:S04]  /*1b360*/  LDL R7, [R1+0x10] ;  /* 0x0000100001077983 */ /* 0x000f280000100800 */
[----:B------:R-:W4:Y:S04]  /*1b370*/  LDL R4, [R1+0x1c] ;  /* 0x00001c0001047983 */ /* 0x000f280000100800 */
[----:B-12---:R-:W2:Y:S01]  /*1b380*/  LDL R2, [R1] ;  /* 0x0000000001027983 */ /* 0x006ea20000100800 */
[----:B------:R-:W-:-:S02]  /*1b390*/  R2UR UR9, R0 ;  /* 0x00000000000972ca */ /* 0x000fc400000e0000 */
[----:B------:R-:W-:Y:S01]  /*1b3a0*/  PLOP3.LUT P0, PT, PT, PT, PT, 0x80, 0x0 ;  /* 0x000000000000781c */ /* 0x000fe20003f0f070 */
[----:B------:R-:W-:Y:S01]  /*1b3b0*/  UIADD3 UR4, UP0, UR38, 0x370, URZ ;  /* 0x0000037026047890 */ /* 0x000fe2000ff1e03f */
[----:B------:R-:W-:Y:S02]  /*1b3c0*/  R2UR UR12, R18 ;  /* 0x00000000120c72ca */ /* 0x000fe400000e0000 */
[----:B-----5:R-:W-:-:S07]  /*1b3d0*/  LOP3.LUT R3, R3, 0xfffffffb, RZ, 0xc0, !PT ;  /* 0xfffffffb03037812 */ /* 0x020fce00078ec0ff */
        /* <DEDUP_REMOVED lines=9> */
[----:B------:R-:W-:Y:S02]  /*1b470*/  R2UR UR5, R4 ;  /* 0x00000000040572ca */ /* 0x000fe400000e0000 */
[----:B--2---:R-:W-:-:S09]  /*1b480*/  R2UR UR13, R2 ;  /* 0x00000000020d72ca */ /* 0x004fd200000e0000 */
        /* <DEDUP_REMOVED lines=10> */
.L_x_9669:
        /* <DEDUP_REMOVED lines=43> */
.L_x_9675:
[----:B------:R-:W-:Y:S05]  /*1b7e0*/  BSYNC B6 ;  /* 0x0000000000067941 */ /* 0x000fea0003800000 */
.L_x_9674:
[----:B------:R-:W3:Y:S01]  /*1b7f0*/  LDL.LU R6, [R1+0x40] ;  /* 0x0000400001067983 */ /* 0x000ee20000300800 */
[----:B------:R-:W-:Y:S01]  /*1b800*/  ULDC.64 UR4, c[0x0][0x2d8] ;  /* 0x0000b60000047ab9 */ /* 0x000fe20000000a00 */
[----:B------:R-:W1:Y:S02]  /*1b810*/  LDC R7, c[0x0][0x448] ;  /* 0x00011200ff077b82 */ /* 0x000e640000000800 */
[----:B--2---:R-:W3:Y:S04]  /*1b820*/  LDL.LU.64 R2, [R1+0x50] ;  /* 0x0000500001027983 */ /* 0x004ee80000300a00 */
[----:B------:R-:W2:Y:S04]  /*1b830*/  LDL.LU R0, [R1+0x4c] ;  /* 0x00004c0001007983 */ /* 0x000ea80000300800 */
[----:B------:R-:W4:Y:S04]  /*1b840*/  LDL.LU R4, [R1+0x5c] ;  /* 0x00005c0001047983 */ /* 0x000f280000300800 */
[----:B------:R-:W4:Y:S01]  /*1b850*/  LDL.LU R5, [R1+0x34] ;  /* 0x0000340001057983 */ /* 0x000f220000300800 */
        /* <DEDUP_REMOVED lines=8> */
[----:B------:R-:W-:Y:S02]  /*1b8e0*/  LOP3.LUT R8, R8, 0x40, RZ, 0xfc, !PT ;  /* 0x0000004008087812 */ /* 0x000fe400078efcff */
[----:B------:R-:W-:Y:S01]  /*1b8f0*/  LOP3.LUT R9, R9, 0x38, RZ, 0xc0, !PT ;  /* 0x0000003809097812 */ /* 0x000fe200078ec0ff */
[----:B---3--:R-:W-:Y:S02]  /*1b900*/  IMAD.MOV.U32 R3, RZ, RZ, R6 ;  /* 0x000000ffff037224 */ /* 0x008fe400078e0006 */
[----:B------:R-:W0:Y:S01]  /*1b910*/  @P0 LDC R6, c[0x0][0x450] ;  /* 0x00011400ff060b82 */ /* 0x000e220000000800 */
[----:B--2---:R-:W-:-:S02]  /*1b920*/  IMAD R0, R0, UR4, RZ ;  /* 0x0000000400007c24 */ /* 0x004fc4000f8e02ff */
[----:B------:R-:W-:-:S04]  /*1b930*/  IMAD.WIDE.U32 R2, R18, UR4, R2 ;  /* 0x0000000412027c25 */ /* 0x000fc8000f8e0002 */
[----:B------:R-:W-:Y:S01]  /*1b940*/  IMAD R0, R18, UR5, R0 ;  /* 0x0000000512007c24 */ /* 0x000fe2000f8e0200 */
[----:B------:R-:W-:-:S03]  /*1b950*/  ULDC.64 UR4, c[0x0][0x2e0] ;  /* 0x0000b80000047ab9 */ /* 0x000fc60000000a00 */
[----:B------:R-:W-:Y:S02]  /*1b960*/  IMAD.IADD R3, R3, 0x1, R0 ;  /* 0x0000000103037824 */ /* 0x000fe400078e0200 */
[----:B----4-:R-:W-:Y:S02]  /*1b970*/  IMAD R0, R4, UR4, RZ ;  /* 0x0000000404007c24 */ /* 0x010fe4000f8e02ff */
[----:B------:R-:W1:Y:S01]  /*1b980*/  S2R R4, SR_TID.X ;  /* 0x0000000000047919 */ /* 0x000e620000002100 */
[----:B------:R-:W-:-:S04]  /*1b990*/  IMAD.WIDE.U32 R2, R5, UR4, R2 ;  /* 0x0000000405027c25 */ /* 0x000fc8000f8e0002 */
        /* <DEDUP_REMOVED lines=37> */
[----:B------:R-:W-:-:S03]  /*1bbf0*/  IMAD R17, R17, 0x80, R10 ;  /* 0x0000008011117824 */ /* 0x000fc600078e020a */
[----:B------:R-:W-:Y:S04]  /*1bc00*/  SHFL.IDX PT, R4, R2, RZ, 0x181f ;  /* 0x00181fff02047589 */ /* 0x000fe800000e0000 */
[----:B------:R-:W-:Y:S01]  /*1bc10*/  SHFL.IDX PT, R6, R2, 0x1, 0x181f ;  /* 0x00381f0002067f89 */ /* 0x000fe200000e0000 */
[----:B--2---:R-:W-:-:S03]  /*1bc20*/  IMAD R0, R5, R7, RZ ;  /* 0x0000000705007224 */ /* 0x004fc600078e02ff */
[----:B------:R-:W1:Y:S02]  /*1bc30*/  SHFL.IDX PT, R5, R3, RZ, 0x181f ;  /* 0x00181fff03057589 */ /* 0x000e6400000e0000 */
[----:B------:R-:W-:-:S13]  /*1bc40*/  ISETP.GE.AND P2, PT, R17, R0, PT ;  /* 0x000000001100720c */ /* 0x000fda0003f46270 */
[----:B-1----:R-:W-:-:S05]  /*1bc50*/  @!P2 LEA R5, P3, R9, R5, 0x1 ;  /* 0x000000050905a211 */ /* 0x002fca00078608ff */
[----:B------:R-:W-:-:S05]  /*1bc60*/  @!P2 IMAD.X R4, RZ, RZ, R4, P3 ;  /* 0x000000ffff04a224 */ /* 0x000fca00018e0604 */
[----:B------:R-:W-:-:S04]  /*1bc70*/  @!P2 LOP3.LUT R5, R5, R4, RZ, 0x3c, !PT ;  /* 0x000000040505a212 */ /* 0x000fc800078e3cff */
[----:B------:R-:W-:-:S04]  /*1bc80*/  @!P2 LOP3.LUT R4, R5, R4, RZ, 0x3c, !PT ;  /* 0x000000040504a212 */ /* 0x000fc800078e3cff */
[----:B------:R-:W-:-:S05]  /*1bc90*/  @!P2 LOP3.LUT R5, R5, R4, RZ, 0x3c, !PT ;  /* 0x000000040505a212 */ /* 0x000fca00078e3cff */
[----:B-----5:R-:W-:Y:S04]  /*1bca0*/  @!P2 LDGSTS.E.BYPASS.LTC128B.128 [R8+0x10400], desc[UR40][R4.64], !P0 ;  /* 0x104000000408afae */ /* 0x020fe8000c101d68 */
[----:B------:R1:W-:Y:S02]  /*1bcb0*/  @!P2 LDGSTS.E.BYPASS.LTC128B.128 [R8+0x14400], desc[UR40][R4.64+0x80], !P1 ;  /* 0x144000800408afae */ /* 0x0003e4000c901d68 */
[----:B-1----:R-:W-:-:S05]  /*1bcc0*/  VIADD R4, R17, 0x10 ;  /* 0x0000001011047836 */ /* 0x002fca0000000000 */
[----:B------:R-:W-:Y:S02]  /*1bcd0*/  ISETP.GE.AND P2, PT, R4, R0, PT ;  /* 0x000000000400720c */ /* 0x000fe40003f46270 */
[----:B------:R-:W1:Y:S11]  /*1bce0*/  SHFL.IDX PT, R4, R3, 0x1, 0x181f ;  /* 0x00381f0003047f89 */ /* 0x000e7600000e0000 */
[----:B-1----:R-:W-:-:S05]  /*1bcf0*/  @!P2 LEA R5, P3, R9, R4, 0x1 ;  /* 0x000000040905a211 */ /* 0x002fca00078608ff */
[----:B------:R-:W-:Y:S02]  /*1bd00*/  @!P2 IMAD.X R4, RZ, RZ, R6, P3 ;  /* 0x000000ffff04a224 */ /* 0x000fe400018e0606 */
[----:B------:R-:W-:Y:S03]  /*1bd10*/  SHFL.IDX PT, R6, R2, 0x2, 0x181f ;  /* 0x00581f0002067f89 */ /* 0x000fe600000e0000 */
[----:B------:R-:W-:-:S04]  /*1bd20*/  @!P2 LOP3.LUT R5, R5, R4, RZ, 0x3c, !PT ;  /* 0x000000040505a212 */ /* 0x000fc800078e3cff */
[----:B------:R-:W-:-:S04]  /*1bd30*/  @!P2 LOP3.LUT R4, R5, R4, RZ, 0x3c, !PT ;  /* 0x000000040504a212 */ /* 0x000fc800078e3cff */
[----:B------:R-:W-:-:S05]  /*1bd40*/  @!P2 LOP3.LUT R5, R5, R4, RZ, 0x3c, !PT ;  /* 0x000000040505a212 */ /* 0x000fca00078e3cff */
[----:B------:R-:W-:Y:S04]  /*1bd50*/  @!P2 LDGSTS.E.BYPASS.LTC128B.128 [R8+0x10c00], desc[UR40][R4.64], !P0 ;  /* 0x10c000000408afae */ /* 0x000fe8000c101d68 */
        /* <DEDUP_REMOVED lines=47> */
[----:B------:R-:W1:Y:S04]  /*1c050*/  SHFL.IDX PT, R4, R3, 0x6, 0x181f ;  /* 0x00d81f0003047f89 */ /* 0x000e6800000e0000 */
[----:B------:R-:W2:Y:S07]  /*1c060*/  SHFL.IDX PT, R3, R3, 0x7, 0x181f ;  /* 0x00f81f0003037f89 */ /* 0x000eae00000e0000 */
[----:B-1----:R-:W-:-:S05]  /*1c070*/  @!P2 LEA R5, P3, R9, R4, 0x1 ;  /* 0x000000040905a211 */ /* 0x002fca00078608ff */
[----:B------:R-:W-:-:S05]  /*1c080*/  @!P2 IMAD.X R4, RZ, RZ, R6, P3 ;  /* 0x000000ffff04a224 */ /* 0x000fca00018e0606 */
[----:B------:R-:W-:-:S04]  /*1c090*/  @!P2 LOP3.LUT R5, R5, R4, RZ, 0x3c, !PT ;  /* 0x000000040505a212 */ /* 0x000fc800078e3cff */
[----:B------:R-:W-:-:S04]  /*1c0a0*/  @!P2 LOP3.LUT R4, R5, R4, RZ, 0x3c, !PT ;  /* 0x000000040504a212 */ /* 0x000fc800078e3cff */
[----:B------:R-:W-:-:S05]  /*1c0b0*/  @!P2 LOP3.LUT R5, R5, R4, RZ, 0x3c, !PT ;  /* 0x000000040505a212 */ /* 0x000fca00078e3cff */
[----:B------:R-:W-:Y:S04]  /*1c0c0*/  @!P2 LDGSTS.E.BYPASS.LTC128B.128 [R8+0x13400], desc[UR40][R4.64], !P0 ;  /* 0x134000000408afae */ /* 0x000fe8000c101d68 */
[----:B------:R1:W-:Y:S04]  /*1c0d0*/  @!P2 LDGSTS.E.BYPASS.LTC128B.128 [R8+0x17400], desc[UR40][R4.64+0x80], !P1 ;  /* 0x174000800408afae */ /* 0x0003e8000c901d68 */
[----:B-12---:R1:W3:Y:S02]  /*1c0e0*/  SHFL.IDX PT, R4, R2, 0x7, 0x181f ;  /* 0x00f81f0002047f89 */ /* 0x0062e400000e0000 */
.L_x_9871:
[----:B------:R-:W-:Y:S01]  /*1c0f0*/  VIADD R17, R17, 0x70 ;  /* 0x0000007011117836 */ /* 0x000fe20000000000 */
[----:B------:R-:W-:Y:S04]  /*1c100*/  BSSY B0, `(.L_x_9677) ;  /* 0x000000a000007945 */ /* 0x000fe80003800000 */
[----:B------:R-:W-:-:S13]  /*1c110*/  ISETP.GE.AND P2, PT, R17, R0, PT ;  /* 0x000000001100720c */ /* 0x000fda0003f46270 */
[----:B------:R-:W-:Y:S05]  /*1c120*/  @P2 BRA `(.L_x_9678) ;  /* 0x00000000001c2947 */ /* 0x000fea0003800000 */
[----:B-1----:R-:W-:-:S05]  /*1c130*/  LEA R2, P2, R9, R3, 0x1 ;  /* 0x0000000309027211 */ /* 0x002fca00078408ff */
[----:B---3--:R-:W-:-:S05]  /*1c140*/  IMAD.X R3, RZ, RZ, R4, P2 ;  /* 0x000000ffff037224 */ /* 0x008fca00010e0604 */
[----:B------:R-:W-:Y:S01]  /*1c150*/  @!PT LDS RZ, [RZ] ;  /* 0x00000000fffff984 */ /* 0x000fe20000000800 */
[----:B------:R-:W-:Y:S01]  /*1c160*/  @!PT LDS RZ, [RZ] ;  /* 0x00000000fffff984 */ /* 0x000fe20000000800 */
[----:B------:R-:W-:Y:S01]  /*1c170*/  @!PT LDS RZ, [RZ] ;  /* 0x00000000fffff984 */ /* 0x000fe20000000800 */
[----:B------:R2:W-:Y:S04]  /*1c180*/  LDGSTS.E.BYPASS.LTC128B.128 [R8+0x13c00], desc[UR40][R2.64], !P0 ;  /* 0x13c0000002087fae */ /* 0x0005e8000c101d68 */
[----:B------:R2:W-:Y:S02]  /*1c190*/  LDGSTS.E.BYPASS.LTC128B.128 [R8+0x17c00], desc[UR40][R2.64+0x80], !P1 ;  /* 0x17c0008002087fae */ /* 0x0005e4000c901d68 */
.L_x_9678:
[----:B------:R-:W-:Y:S05]  /*1c1a0*/  BSYNC B0 ;  /* 0x0000000000007941 */ /* 0x000fea0003800000 */
.L_x_9677:
[----:B--2---:R2:W5:Y:S01]  /*1c1b0*/  LDL R8, [R1+0x4] ;  /* 0x0000040001087983 */ /* 0x0045620000100800 */
[----:B------:R-:W-:Y:S01]  /*1c1c0*/  PLOP3.LUT P0, PT, PT, PT, PT, 0x80, 0x0 ;  /* 0x000000000000781c */ /* 0x000fe20003f0f070 */
[----:B------:R-:W-:-:S12]  /*1c1d0*/  NOP ;  /* 0x0000000000007918 */ /* 0x000fd80000000000 */
.L_x_9679:
[----:B-1----:R-:W4:Y:S01]  /*1c1e0*/  LDL R2, [R1+0x4] ;  /* 0x0000040001027983 */ /* 0x002f220000100800 */
        /* <DEDUP_REMOVED lines=17> */
[----:B-1--4-:R-:W-:Y:S05]  /*1c300*/  @!P0 BRA `(.L_x_9681) ;  /* 0x0000006000408947 */ /* 0x012fea0003800000 */
.L_x_9872:
[----:B------:R-:W-:Y:S05]  /*1c310*/  BSYNC B0 ;  /* 0x0000000000007941 */ /* 0x000fea0003800000 */
.L_x_9680:
[----:B-1----:R-:W4:Y:S01]  /*1c320*/  LDL R2, [R1+0x38] ;  /* 0x0000380001027983 */ /* 0x002f220000100800 */
        /* <DEDUP_REMOVED lines=10> */
[----:B---3--:R-:W3:Y:S04]  /*1c3d0*/  LDL R4, [R1+0xc] ;  /* 0x00000c0001047983 */ /* 0x008ee80000100800 */
[----:B------:R-:W2:Y:S01]  /*1c3e0*/  LDL R3, [R1+0x18] ;  /* 0x0000180001037983 */ /* 0x000ea20000100800 */
[----:B------:R-:W-:Y:S01]  /*1c3f0*/  BSSY B1, `(.L_x_9686) ;  /* 0x00000a0000017945 */ /* 0x000fe20003800000 */
[----:B----4-:R-:W-:Y:S01]  /*1c400*/  LOP3.LUT P1, RZ, R5, 0x4, RZ, 0xc0, !PT ;  /* 0x0000000405ff7812 */ /* 0x010fe2000782c0ff */
[----:B---3--:R-:W-:-:S05]  /*1c410*/  VIADD R7, R4, 0x1 ;  /* 0x0000000104077836 */ /* 0x008fca0000000000 */
        /* <DEDUP_REMOVED lines=10> */
[----:B-1----:R-:W-:Y:S05]  /*1c4c0*/  @!P0 BRA `(.L_x_9688) ;  /* 0x0000000000508947 */ /* 0x002fea0003800000 */
[----:B------:R-:W2:Y:S01]  /*1c4d0*/  LDL R9, [R1+0x28] ;  /* 0x0000280001097983 */ /* 0x000ea20000100800 */
[----:B------:R-:W1:Y:S03]  /*1c4e0*/  LDC R3, c[0x0][0x43c] ;  /* 0x00010f00ff037b82 */ /* 0x000e660000000800 */
[----:B-----5:R-:W3:Y:S01]  /*1c4f0*/  LDL R8, [R1+0x14] ;  /* 0x0000140001087983 */ /* 0x020ee20000100800 */
[----:B------:R-:W-:Y:S01]  /*1c500*/  IMAD.MOV.U32 R0, RZ, RZ, R2 ;  /* 0x000000ffff007224 */ /* 0x000fe200078e0002 */
[----:B------:R-:W-:Y:S01]  /*1c510*/  ULDC.64 UR6, c[0x0][0x428] ;  /* 0x00010a0000067ab9 */ /* 0x000fe20000000a00 */
[----:B-1----:R-:W-:-:S13]  /*1c520*/  ISETP.NE.AND P0, PT, R3, 0x1, PT ;  /* 0x000000010300780c */ /* 0x002fda0003f05270 */
[----:B------:R-:W1:Y:S02]  /*1c530*/  @P0 LDC.64 R4, c[0x0][0x440] ;  /* 0x00011000ff040b82 */ /* 0x000e640000000a00 */
[----:B-1----:R-:W-:-:S05]  /*1c540*/  @P0 IMAD.HI.U32 R4, R2, R4, RZ ;  /* 0x0000000402040227 */ /* 0x002fca00078e00ff */
        /* <DEDUP_REMOVED lines=12> */
.L_x_9688:
[----:B------:R-:W2:Y:S01]  /*1c610*/  LDL R0, [R1+0x4] ;  /* 0x0000040001007983 */ /* 0x000ea20000100800 */
[----:B------:R-:W-:Y:S01]  /*1c620*/  BSSY B3, `(.L_x_9689) ;  /* 0x0000005000037945 */ /* 0x000fe20003800000 */
[----:B--2---:R-:W-:Y:S01]  /*1c630*/  IMAD R3, R7, 0x8, R0 ;  /* 0x0000000807037824 */ /* 0x004fe200078e0200 */
[----:B------:R-:W-:-:S04]  /*1c640*/  SHF.L.U32 R0, R10, 0x1f, RZ ;  /* 0x0000001f0a007819 */ /* 0x000fc800000006ff */
[----:B------:R-:W2:Y:S02]  /*1c650*/  SYNCS.PHASECHK.TRANS64.TRYWAIT P0, [R3+URZ+0x28840], R0 ;  /* 0x02884000030075a7 */ /* 0x000ea4000800017f */
[----:B--2---:R-:W-:Y:S05]  /*1c660*/  @!P0 BRA `(.L_x_9690) ;  /* 0x0000005c00808947 */ /* 0x004fea0003800000 */
.L_x_9873:
[----:B------:R-:W-:Y:S05]  /*1c670*/  BSYNC B3 ;  /* 0x0000000000037941 */ /* 0x000fea0003800000 */
.L_x_9689:
        /* <DEDUP_REMOVED lines=11> */
.L_x_9692:
[----:B------:R-:W-:Y:S05]  /*1c730*/  BSYNC B3 ;  /* 0x0000000000037941 */ /* 0x000fea0003800000 */
.L_x_9691:
[----:B------:R-:W3:Y:S04]  /*1c740*/  LDL R5, [R1+0x4] ;  /* 0x0000040001057983 */ /* 0x000ee80000100800 */
[----:B--2---:R-:W2:Y:S01]  /*1c750*/  LDL R0, [R1+0x1c] ;  /* 0x00001c0001007983 */ /* 0x004ea20000100800 */
[----:B-1----:R-:W-:Y:S01]  /*1c760*/  IMAD.MOV.U32 R9, RZ, RZ, RZ ;  /* 0x000000ffff097224 */ /* 0x002fe200078e00ff */
[----:B------:R-:W-:Y:S01]  /*1c770*/  UIADD3 UR4, UP0, UR38, 0x370, URZ ;  /* 0x0000037026047890 */ /* 0x000fe2000ff1e03f */
[----:B------:R-:W-:Y:S01]  /*1c780*/  PLOP3.LUT P0, PT, PT, PT, PT, 0x80, 0x0 ;  /* 0x000000000000781c */ /* 0x000fe20003f0f070 */
[----:B------:R-:W-:Y:S01]  /*1c790*/  VIADD R3, R3, 0x28830 ;  /* 0x0002883003037836 */ /* 0x000fe20000000000 */
[----:B------:R-:W-:Y:S01]  /*1c7a0*/  UMOV UR6, 0x0 ;  /* 0x0000000000067882 */ /* 0x000fe20000000000 */
[----:B------:R-:W-:Y:S01]  /*1c7b0*/  R2UR UR10, R9 ;  /* 0x00000000090a72ca */ /* 0x000fe200000e0000 */
[----:B------:R-:W-:Y:S01]  /*1c7c0*/  UIADD3.X UR5, URZ, UR39, URZ, UP0, !UPT ;  /* 0x000000273f057290 */ /* 0x000fe200087fe43f */
[----:B------:R-:W-:Y:S01]  /*1c7d0*/  UMOV UR7, 0x14f00000 ;  /* 0x14f0000000077882 */ /* 0x000fe20000000000 */
[----:B---3-5:R-:W-:-:S02]  /*1c7e0*/  IMAD R8, R7, 0x8000, R5 ;  /* 0x0000800007087824 */ /* 0x028fc400078e0205 */
[----:B--2---:R-:W-:Y:S02]  /*1c7f0*/  IMAD R0, R6, 0x80, R0 ;  /* 0x0000008006007824 */ /* 0x004fe400078e0200 */
[----:B------:R-:W-:-:S08]  /*1c800*/  VIADD R5, R8, 0x18400 ;  /* 0x0001840008057836 */ /* 0x000fd00000000000 */
.L_x_9693:
        /* <DEDUP_REMOVED lines=16> */
.L_x_9694:
        /* <DEDUP_REMOVED lines=18> */
.L_x_9874:
[----:B------:R-:W-:Y:S05]  /*1ca30*/  BSYNC B3 ;  /* 0x0000000000037941 */ /* 0x000fea0003800000 */
.L_x_9695:
        /* <DEDUP_REMOVED lines=10> */
.L_x_9697:
[----:B------:R-:W2:Y:S01]  /*1cae0*/  LDL R3, [R1+0x8] ;  /* 0x0000080001037983 */ /* 0x000ea20000100800 */
[----:B------:R-:W-:Y:S01]  /*1caf0*/  BSSY B3, `(.L_x_9698) ;  /* 0x0000004000037945 */ /* 0x000fe20003800000 */
[----:B--2---:R-:W-:-:S13]  /*1cb00*/  LOP3.LUT P0, RZ, R3, 0x8, RZ, 0xc0, !PT ;  /* 0x0000000803ff7812 */ /* 0x004fda000780c0ff */
[----:B------:R-:W-:Y:S05]  /*1cb10*/  @P0 BRA `(.L_x_9699) ;  /* 0x0000000000040947 */ /* 0x000fea0003800000 */
[----:B------:R-:W-:Y:S01]  /*1cb20*/  BPT.TRAP 0x1 ;  /* 0x000000040000795c */ /* 0x000fe20000300000 */
.L_x_9699:
[----:B------:R-:W-:Y:S05]  /*1cb30*/  BSYNC B3 ;  /* 0x0000000000037941 */ /* 0x000fea0003800000 */
.L_x_9698:
        /* <DEDUP_REMOVED lines=14> */
.L_x_9700:
        /* <DEDUP_REMOVED lines=16> */
.L_x_9701:
        /* <DEDUP_REMOVED lines=11> */
[----:B------:R1:W-:Y:S04]  /*1cdd0*/  STL [R1], R4 ;  /* 0x0000000401007387 */ /* 0x0003e80000100800 */
[----:B------:R1:W-:Y:S02]  /*1cde0*/  STL [R1+0x10], R6 ;  /* 0x0000100601007387 */ /* 0x0003e40000100800 */
.L_x_9687:
[----:B------:R-:W-:Y:S05]  /*1cdf0*/  BSYNC B1 ;  /* 0x0000000000017941 */ /* 0x000fea0003800000 */
.L_x_9686:
[----:B------:R-:W2:Y:S04]  /*1ce00*/  LDL.LU R0, [R1+0x38] ;  /* 0x0000380001007983 */ /* 0x000ea80000300800 */
[----:B------:R4:W-:Y:S04]  /*1ce10*/  STL [R1+0x18], R10 ;  /* 0x0000180a01007387 */ /* 0x0009e80000100800 */
[----:B------:R4:W-:Y:S02]  /*1ce20*/  STL [R1+0xc], R7 ;  /* 0x00000c0701007387 */ /* 0x0009e40000100800 */
[----:B--2-4-:R-:W-:-:S07]  /*1ce30*/  VIADD R0, R0, 0xfffffffd ;  /* 0xfffffffd00007836 */ /* 0x014fce0000000000 */
.L_x_9685:
[----:B------:R-:W-:Y:S05]  /*1ce40*/  BSYNC B2 ;  /* 0x0000000000027941 */ /* 0x000fea0003800000 */
.L_x_9684:
[----:B------:R-:W-:-:S13]  /*1ce50*/  ISETP.NE.AND P0, PT, R2, RZ, PT ;  /* 0x000000ff0200720c */ /* 0x000fda0003f05270 */
[----:B------:R-:W-:Y:S05]  /*1ce60*/  @!P0 BRA `(.L_x_9683) ;  /* 0x00000014001c8947 */ /* 0x000fea0003800000 */
[----:B-----5:R4:W5:Y:S02]  /*1ce70*/  LDL R8, [R1] ;  /* 0x0000000001087983 */ /* 0x0209640000100800 */
.L_x_9734:
[----:B-1-3--:R-:W3:Y:S04]  /*1ce80*/  LDL R4, [R1+0x8] ;  /* 0x0000080001047983 */ /* 0x00aee80000100800 */
[----:B--2---:R-:W2:Y:S04]  /*1ce90*/  LDL R3, [R1+0xc] ;  /* 0x00000c0001037983 */ /* 0x004ea80000100800 */
[----:B------:R-:W4:Y:S01]  /*1cea0*/  LDL R2, [R1+0x18] ;  /* 0x0000180001027983 */ /* 0x000f220000100800 */
[----:B------:R-:W-:Y:S05]  /*1ceb0*/  YIELD ;  /* 0x0000000000007946 */ /* 0x000fea0003800000 */
        /* <DEDUP_REMOVED lines=32> */
.L_x_9704:
[----:B------:R-:W2:Y:S01]  /*1d0c0*/  LDL R2, [R1+0x4] ;  /* 0x0000040001027983 */ /* 0x000ea20000100800 */
[----:B------:R-:W-:Y:S01]  /*1d0d0*/  BSSY B2, `(.L_x_9705) ;  /* 0x0000005000027945 */ /* 0x000fe20003800000 */
[----:B--2---:R-:W-:Y:S01]  /*1d0e0*/  IMAD R3, R4, 0x8, R2 ;  /* 0x0000000804037824 */ /* 0x004fe200078e0202 */
[----:B------:R-:W-:-:S04]  /*1d0f0*/  SHF.L.U32 R2, R5, 0x1f, RZ ;  /* 0x0000001f05027819 */ /* 0x000fc800000006ff */
[----:B------:R-:W2:Y:S02]  /*1d100*/  SYNCS.PHASECHK.TRANS64.TRYWAIT P0, [R3+URZ+0x28840], R2 ;  /* 0x02884002030075a7 */ /* 0x000ea4000800017f */
[----:B--2---:R-:W-:Y:S05]  /*1d110*/  @!P0 BRA `(.L_x_9706) ;  /* 0x0000005000fc8947 */ /* 0x004fea0003800000 */
.L_x_9875:
[----:B------:R-:W-:Y:S05]  /*1d120*/  BSYNC B2 ;  /* 0x0000000000027941 */ /* 0x000fea0003800000 */
.L_x_9705:
        /* <DEDUP_REMOVED lines=11> */
.L_x_9708:
[----:B------:R-:W-:Y:S05]  /*1d1e0*/  BSYNC B2 ;  /* 0x0000000000027941 */ /* 0x000fea0003800000 */
.L_x_9707:
        /* <DEDUP_REMOVED lines=13> */
.L_x_9709:
        /* <DEDUP_REMOVED lines=16> */
.L_x_9710:
        /* <DEDUP_REMOVED lines=18> */
.L_x_9876:
[----:B------:R-:W-:Y:S05]  /*1d4e0*/  BSYNC B2 ;  /* 0x0000000000027941 */ /* 0x000fea0003800000 */
.L_x_9711:
        /* <DEDUP_REMOVED lines=10> */
.L_x_9713:
[----:B------:R-:W2:Y:S01]  /*1d590*/  LDL R3, [R1+0x8] ;  /* 0x0000080001037983 */ /* 0x000ea20000100800 */
[----:B------:R-:W-:Y:S01]  /*1d5a0*/  BSSY B2, `(.L_x_9714) ;  /* 0x0000004000027945 */ /* 0x000fe20003800000 */
[----:B--2---:R-:W-:-:S13]  /*1d5b0*/  LOP3.LUT P0, RZ, R3, 0x8, RZ, 0xc0, !PT ;  /* 0x0000000803ff7812 */ /* 0x004fda000780c0ff */
[----:B------:R-:W-:Y:S05]  /*1d5c0*/  @P0 BRA `(.L_x_9715) ;  /* 0x0000000000040947 */ /* 0x000fea0003800000 */
[----:B------:R-:W-:Y:S01]  /*1d5d0*/  BPT.TRAP 0x1 ;  /* 0x000000040000795c */ /* 0x000fe20000300000 */
.L_x_9715:
[----:B------:R-:W-:Y:S05]  /*1d5e0*/  BSYNC B2 ;  /* 0x0000000000027941 */ /* 0x000fea0003800000 */
.L_x_9714:
        /* <DEDUP_REMOVED lines=14> */
.L_x_9716:
        /* <DEDUP_REMOVED lines=16> */
.L_x_9717:
        /* <DEDUP_REMOVED lines=13> */
.L_x_9703:
[----:B------:R-:W-:Y:S05]  /*1d8a0*/  BSYNC B1 ;  /* 0x0000000000017941 */ /* 0x000fea0003800000 */
.L_x_9702:
        /* <DEDUP_REMOVED lines=35> */
.L_x_9720:
[----:B------:R-:W3:Y:S01]  /*1dae0*/  LDL R2, [R1+0x4] ;  /* 0x0000040001027983 */ /* 0x000ee20000100800 */
[----:B------:R-:W-:Y:S01]  /*1daf0*/  BSSY B2, `(.L_x_9721) ;  /* 0x0000005000027945 */ /* 0x000fe20003800000 */
[----:B---3--:R-:W-:Y:S01]  /*1db00*/  IMAD R3, R11, 0x8, R2 ;  /* 0x000000080b037824 */ /* 0x008fe200078e0202 */
[----:B------:R-:W-:-:S04]  /*1db10*/  SHF.L.U32 R2, R10, 0x1f, RZ ;  /* 0x0000001f0a027819 */ /* 0x000fc800000006ff */
[----:B------:R-:W3:Y:S02]  /*1db20*/  SYNCS.PHASECHK.TRANS64.TRYWAIT P0, [R3+URZ+0x28840], R2 ;  /* 0x02884002030075a7 */ /* 0x000ee4000800017f */
[----:B---3--:R-:W-:Y:S05]  /*1db30*/  @!P0 BRA `(.L_x_9722) ;  /* 0x00000048009c8947 */ /* 0x008fea0003800000 */
.L_x_9877:
[----:B------:R-:W-:Y:S05]  /*1db40*/  BSYNC B2 ;  /* 0x0000000000027941 */ /* 0x000fea0003800000 */
.L_x_9721:
        /* <DEDUP_REMOVED lines=11> */
.L_x_9724:
[----:B------:R-:W-:Y:S05]  /*1dc00*/  BSYNC B2 ;  /* 0x0000000000027941 */ /* 0x000fea0003800000 */
.L_x_9723:
[----:B-1----:R-:W4:Y:S04]  /*1dc10*/  LDL R9, [R1+0x4] ;  /* 0x0000040001097983 */ /* 0x002f280000100800 */
[----:B---3--:R-:W4:Y:S04]  /*1dc20*/  LDL R2, [R1+0xc] ;  /* 0x00000c0001027983 */ /* 0x008f280000100800 */
[----:B------:R-:W3:Y:S01]  /*1dc30*/  LDL R7, [R1+0x1c] ;  /* 0x00001c0001077983 */ /* 0x000ee20000100800 */
        /* <DEDUP_REMOVED lines=11> */
.L_x_9725:
        /* <DEDUP_REMOVED lines=16> */
.L_x_9726:
        /* <DEDUP_REMOVED lines=16> */
.L_x_9878:
[----:B------:R-:W-:Y:S05]  /*1def0*/  BSYNC B2 ;  /* 0x0000000000027941 */ /* 0x000fea0003800000 */
.L_x_9727:
        /* <DEDUP_REMOVED lines=10> */
.L_x_9729:
[----:B------:R-:W2:Y:S01]  /*1dfa0*/  LDL R3, [R1+0x8] ;  /* 0x0000080001037983 */ /* 0x000ea20000100800 */
[----:B------:R-:W-:Y:S01]  /*1dfb0*/  BSSY B2, `(.L_x_9730) ;  /* 0x0000004000027945 */ /* 0x000fe20003800000 */
[----:B--2---:R-:W-:-:S13]  /*1dfc0*/  LOP3.LUT P0, RZ, R3, 0x8, RZ, 0xc0, !PT ;  /* 0x0000000803ff7812 */ /* 0x004fda000780c0ff */
[----:B------:R-:W-:Y:S05]  /*1dfd0*/  @P0 BRA `(.L_x_9731) ;  /* 0x0000000000040947 */ /* 0x000fea0003800000 */
[----:B------:R-:W-:Y:S01]  /*1dfe0*/  BPT.TRAP 0x1 ;  /* 0x000000040000795c */ /* 0x000fe20000300000 */
.L_x_9731:
[----:B------:R-:W-:Y:S05]  /*1dff0*/  BSYNC B2 ;  /* 0x0000000000027941 */ /* 0x000fea0003800000 */
.L_x_9730:
        /* <DEDUP_REMOVED lines=13> */
.L_x_9732:
        /* <DEDUP_REMOVED lines=16> */
.L_x_9733:
        /* <DEDUP_REMOVED lines=13> */
.L_x_9719:
[----:B------:R-:W-:Y:S05]  /*1e2a0*/  BSYNC B1 ;  /* 0x0000000000017941 */ /* 0x000fea0003800000 */
.L_x_9718:
[C---:B------:R-:W-:Y:S01]  /*1e2b0*/  ISETP.GT.AND P0, PT, R0.reuse, 0x1, PT ;  /* 0x000000010000780c */ /* 0x040fe20003f04270 */
[----:B------:R-:W-:-:S12]  /*1e2c0*/  VIADD R0, R0, 0xfffffffe ;  /* 0xfffffffe00007836 */ /* 0x000fd80000000000 */
[----:B------:R-:W-:Y:S05]  /*1e2d0*/  @P0 BRA `(.L_x_9734) ;  /* 0xffffffe800e80947 */ /* 0x000fea000383ffff */
.L_x_9683:
[----:B------:R-:W-:Y:S05]  /*1e2e0*/  BSYNC B0 ;  /* 0x0000000000007941 */ /* 0x000fea0003800000 */
.L_x_9682:
[----:B------:R-:W4:Y:S01]  /*1e2f0*/  S2R R2, SR_TID.X ;  /* 0x0000000000027919 */ /* 0x000f220000002100 */
[----:B------:R-:W-:Y:S01]  /*1e300*/  BSSY B0, `(.L_x_9735) ;  /* 0x0000010000007945 */ /* 0x000fe20003800000 */
[----:B----4-:R-:W-:-:S04]  /*1e310*/  LOP3.LUT R2, R2, 0x7f, RZ, 0xc0, !PT ;  /* 0x0000007f02027812 */ /* 0x010fc800078ec0ff */
[----:B------:R-:W-:-:S13]  /*1e320*/  ISETP.NE.AND P0, PT, R2, RZ, PT ;  /* 0x000000ff0200720c */ /* 0x000fda0003f05270 */
[----:B------:R-:W-:Y:S05]  /*1e330*/  @P0 BRA `(.L_x_9736) ;  /* 0x0000000000300947 */ /* 0x000fea0003800000 */
[----:B------:R-:W4:Y:S01]  /*1e340*/  S2R R2, SR_LANEID ;  /* 0x0000000000027919 */ /* 0x000f220000000000 */
[----:B------:R-:W-:Y:S01]  /*1e350*/  VOTEU.ANY UR4, UPT, PT ;  /* 0x0000000000047886 */ /* 0x000fe200038e0100 */
[----:B-1-3--:R-:W1:Y:S01]  /*1e360*/  LDC.64 R4, c[0x0][0xc60] ;  /* 0x00031800ff047b82 */ /* 0x00ae620000000a00 */
[----:B------:R-:W4:Y:S02]  /*1e370*/  FLO.U32 R0, UR4 ;  /* 0x0000000400007d00 */ /* 0x000f2400080e0000 */
[----:B----4-:R-:W-:-:S06]  /*1e380*/  ISETP.EQ.U32.AND P0, PT, R0, R2, PT ;  /* 0x000000020000720c */ /* 0x010fcc0003f02070 */
[----:B------:R-:W1:Y:S07]  /*1e390*/  POPC R2, UR4 ;  /* 0x0000000400027d09 */ /* 0x000e6e0008000000 */
[----:B-1----:R-:W3:Y:S04]  /*1e3a0*/  @P0 ATOMG.E.ADD.STRONG.GPU PT, R2, desc[UR40][R4.64], R2 ;  /* 0x00000002040209a8 */ /* 0x002ee800081ee1e8 */
[----:B---3--:R1:W3:Y:S02]  /*1e3b0*/  SHFL.IDX PT, R2, R2, R0, 0x1f ;  /* 0x00001f0002027589 */ /* 0x0082e400000e0000 */
[----:B-1----:R-:W1:Y:S02]  /*1e3c0*/  S2R R0, SR_LTMASK ;  /* 0x0000000000007919 */ /* 0x002e640000003900 */
[----:B-1----:R-:W-:-:S06]  /*1e3d0*/  LOP3.LUT R0, R0, UR4, RZ, 0xc0, !PT ;  /* 0x0000000400007c12 */ /* 0x002fcc000f8ec0ff */
[----:B------:R-:W3:Y:S02]  /*1e3e0*/  POPC R0, R0 ;  /* 0x0000000000007309 */ /* 0x000ee40000000000 */
[----:B---3--:R-:W-:-:S07]  /*1e3f0*/  IADD3 R16, R2, UR36, R0 ;  /* 0x0000002402107c10 */ /* 0x008fce000fffe000 */
.L_x_9736:
[----:B------:R-:W-:Y:S05]  /*1e400*/  BSYNC B0 ;  /* 0x0000000000007941 */ /* 0x000fea0003800000 */
.L_x_9735:
        /* <DEDUP_REMOVED lines=12> */
.L_x_9879:
[----:B------:R-:W-:Y:S05]  /*1e4d0*/  BSYNC B1 ;  /* 0x0000000000017941 */ /* 0x000fea0003800000 */
.L_x_9739:
[----:B------:R-:W4:Y:S01]  /*1e4e0*/  LDL R3, [R1+0x3c] ;  /* 0x00003c0001037983 */ /* 0x000f220000100800 */
[----:B-1-3--:R-:W1:Y:S02]  /*1e4f0*/  S2R R4, SR_TID.X ;  /* 0x0000000000047919 */ /* 0x00ae640000002100 */
[----:B-1----:R-:W-:-:S04]  /*1e500*/  LOP3.LUT R4, R4, 0x7f, RZ, 0xc0, !PT ;  /* 0x0000007f04047812 */ /* 0x002fc800078ec0ff */
[----:B------:R-:W-:-:S13]  /*1e510*/  ISETP.NE.AND P0, PT, R4, RZ, PT ;  /* 0x000000ff0400720c */ /* 0x000fda0003f05270 */
[----:B--2---:R-:W-:-:S04]  /*1e520*/  @!P0 IMAD.MOV.U32 R2, RZ, RZ, 0x8000 ;  /* 0x00008000ff028424 */ /* 0x004fc800078e00ff */
[----:B------:R4:W-:Y:S02]  /*1e530*/  @!P0 SYNCS.ARRIVE.TRANS64 RZ, [R0+URZ+0x28850], R2 ;  /* 0x0288500200ff89a7 */ /* 0x0009e4000800003f */
[----:B----4-:R-:W-:-:S04]  /*1e540*/  PRMT R2, R3, 0x9910, RZ ;  /* 0x0000991003027816 */ /* 0x010fc800000000ff */
[----:B------:R-:W-:-:S13]  /*1e550*/  ISETP.NE.AND P0, PT, R2, 0x2, PT ;  /* 0x000000020200780c */ /* 0x000fda0003f05270 */
[----:B------:R-:W-:Y:S05]  /*1e560*/  @P0 BRA `(.L_x_9741) ;  /* 0x0000000000040947 */ /* 0x000fea0003800000 */
[----:B------:R-:W-:Y:S01]  /*1e570*/  BPT.TRAP 0x1 ;  /* 0x000000040000795c */ /* 0x000fe20000300000 */
.L_x_9741:
[----:B------:R-:W2:Y:S01]  /*1e580*/  LDL R2, [R1+0x8] ;  /* 0x0000080001027983 */ /* 0x000ea20000100800 */
[----:B------:R-:W-:Y:S01]  /*1e590*/  BSSY B1, `(.L_x_9742) ;  /* 0x0000004000017945 */ /* 0x000fe20003800000 */
[----:B--2---:R-:W-:-:S13]  /*1e5a0*/  LOP3.LUT P0, RZ, R2, 0x8, RZ, 0xc0, !PT ;  /* 0x0000000802ff7812 */ /* 0x004fda000780c0ff */
[----:B------:R-:W-:Y:S05]  /*1e5b0*/  @P0 BRA `(.L_x_9743) ;  /* 0x0000000000040947 */ /* 0x000fea0003800000 */
[----:B------:R-:W-:Y:S01]  /*1e5c0*/  BPT.TRAP 0x1 ;  /* 0x000000040000795c */ /* 0x000fe20000300000 */
.L_x_9743:
[----:B------:R-:W-:Y:S05]  /*1e5d0*/  BSYNC B1 ;  /* 0x0000000000017941 */ /* 0x000fea0003800000 */
.L_x_9742:
[----:B------:R-:W2:Y:S04]  /*1e5e0*/  LDL.LU R5, [R1+0x1c] ;  /* 0x00001c0001057983 */ /* 0x000ea80000300800 */
        /* <DEDUP_REMOVED lines=13> */
.L_x_9744:
        /* <DEDUP_REMOVED lines=16> */
.L_x_9745:
        /* <DEDUP_REMOVED lines=11> */
.L_x_9738:
[----:B------:R-:W-:Y:S05]  /*1e870*/  BSYNC B0 ;  /* 0x0000000000007941 */ /* 0x000fea0003800000 */
.L_x_9737:
[----:B------:R-:W4:Y:S04]  /*1e880*/  LDL.LU R5, [R1+0xc] ;  /* 0x00000c0001057983 */ /* 0x000f280000300800 */
[----:B-1-3--:R-:W3:Y:S01]  /*1e890*/  LDL.LU R4, [R1+0x18] ;  /* 0x0000180001047983 */ /* 0x00aee20000300800 */
[----:B----4-:R-:W-:-:S05]  /*1e8a0*/  VIADD R0, R5, 0x1 ;  /* 0x0000000105007836 */ /* 0x010fca0000000000 */
[----:B------:R-:W-:-:S04]  /*1e8b0*/  ISETP.NE.AND P0, PT, R0, 0x2, PT ;  /* 0x000000020000780c */ /* 0x000fc80003f05270 */
[----:B------:R-:W-:Y:S02]  /*1e8c0*/  SEL R2, RZ, 0x1, P0 ;  /* 0x00000001ff027807 */ /* 0x000fe40000000000 */
[----:B------:R-:W-:Y:S02]  /*1e8d0*/  SEL R0, R0, RZ, P0 ;  /* 0x000000ff00007207 */ /* 0x000fe40000000000 */
[----:B---3--:R-:W-:-:S03]  /*1e8e0*/  LOP3.LUT R4, R4, R2, RZ, 0x3c, !PT ;  /* 0x0000000204047212 */ /* 0x008fc600078e3cff */
[----:B------:R1:W-:Y:S04]  /*1e8f0*/  STL [R1+0xc], R0 ;  /* 0x00000c0001007387 */ /* 0x0003e80000100800 */
[----:B------:R1:W-:Y:S02]  /*1e900*/  STL [R1+0x18], R4 ;  /* 0x0000180401007387 */ /* 0x0003e40000100800 */
.L_x_9662:
[----:B------:R-:W-:Y:S05]  /*1e910*/  BSYNC B7 ;  /* 0x0000000000077941 */ /* 0x000fea0003800000 */
.L_x_9660:
[----:B------:R-:W3:Y:S02]  /*1e920*/  LDL R7, [R1+0x8] ;  /* 0x0000080001077983 */ /* 0x000ee40000100800 */
[----:B---3--:R-:W-:-:S13]  /*1e930*/  LOP3.LUT P0, RZ, R7, 0x10, RZ, 0xc0, !PT ;  /* 0x0000001007ff7812 */ /* 0x008fda000780c0ff */
[----:B------:R-:W-:Y:S05]  /*1e940*/  @!P0 BRA `(.L_x_9746) ;  /* 0x0000000000288947 */ /* 0x000fea0003800000 */
[----:B------:R-:W-:Y:S05]  /*1e950*/  WARPSYNC.ALL ;  /* 0x0000000000007948 */ /* 0x000fea0003800000 */
[----:B------:R-:W3:Y:S08]  /*1e960*/  S2UR UR5, SR_CgaCtaId ;  /* 0x00000000000579c3 */ /* 0x000ef00000008800 */
[----:B------:R-:W-:Y:S06]  /*1e970*/  BAR.SYNC.DEFER_BLOCKING 0x5, 0x180 ;  /* 0x0146000000007b1d */ /* 0x000fec0000010000 */
[----:B------:R-:W-:-:S02]  /*1e980*/  UMOV UR4, 0x400 ;  /* 0x0000040000047882 */ /* 0x000fc40000000000 */
[----:B---3--:R-:W-:-:S06]  /*1e990*/  ULEA UR4, UR5, UR4, 0x18 ;  /* 0x0000000405047291 */ /* 0x008fcc000f8ec03f */
[----:B-1----:R-:W-:-:S05]  /*1e9a0*/  IMAD.U32 R0, RZ, RZ, UR4 ;  /* 0x00000004ff007e24 */ /* 0x002fca000f8e00ff */
[----:B------:R1:W3:Y:S04]  /*1e9b0*/  LDS.128 R16, [R0+0x288d0] ;  /* 0x0288d00000107984 */ /* 0x0002e80000000c00 */
[----:B------:R1:W-:Y:S01]  /*1e9c0*/  STL [R1+0x4], R0 ;  /* 0x0000040001007387 */ /* 0x0003e20000100800 */
[----:B------:R-:W-:Y:S06]  /*1e9d0*/  BAR.ARV 0x4, 0x180 ;  /* 0x0106000000007b1d */ /* 0x000fec0000002000 */
[----:B------:R-:W-:Y:S05]  /*1e9e0*/  BRA `(.L_x_9747) ;  /* 0x0000000800d87947 */ /* 0x000fea0003800000 */
.L_x_9746:
[----:B------:R-:W3:Y:S01]  /*1e9f0*/  LDL R6, [R1+0x2c] ;  /* 0x00002c0001067983 */ /* 0x000ee20000100800 */
[----:B------:R-:W-:Y:S01]  /*1ea00*/  UMOV UR4, 0xffffffff ;  /* 0xffffffff00047882 */ /* 0x000fe20000000000 */
[----:B---3--:R-:W-:Y:S02]  /*1ea10*/  ISETP.NE.AND P5, PT, R6, 0x1f, PT ;  /* 0x0000001f0600780c */ /* 0x008fe40003fa5270 */
[----:B------:R-:W-:Y:S11]  /*1ea20*/  BRA.DIV UR4, `(.L_x_9748) ;  /* 0x0000003e041c7947 */ /* 0x000ff6000b800000 */
[----:B-1----:R-:W-:Y:S01]  /*1ea30*/  IMAD.IADD R0, R19, 0x1, R6 ;  /* 0x0000000113007824 */ /* 0x002fe200078e0206 */
[----:B------:R-:W-:Y:S01]  /*1ea40*/  ULDC UR4, c[0x0][0xc3c] ;  /* 0x00030f0000047ab9 */ /* 0x000fe20000000800 */
[----:B------:R-:W-:-:S03]  /*1ea50*/  LOP3.LUT P4, RZ, R7, 0x1, RZ, 0xc0, !PT ;  /* 0x0000000107ff7812 */ /* 0x000fc6000788c0ff */
[----:B------:R-:W-:-:S13]  /*1ea60*/  ISETP.GE.OR P0, PT, R0, UR4, !P5 ;  /* 0x0000000400007c0c */ /* 0x000fda000ef06670 */
[----:B------:R-:W1:Y:S02]  /*1ea70*/  @!P0 LDC.64 R2, c[0x0][0xc80] ;  /* 0x00032000ff028b82 */ /* 0x000e640000000a00 */
[----:B-1----:R-:W-:-:S06]  /*1ea80*/  @!P0 IMAD.WIDE R2, R0, 0x4, R2 ;  /* 0x0000000400028825 */ /* 0x002fcc00078e0202 */
[----:B------:R1:W3:Y:S01]  /*1ea90*/  @!P0 LDG.E R3, desc[UR40][R2.64] ;  /* 0x0000002802038981 */ /* 0x0002e2000c1e1900 */
[C---:B------:R-:W-:Y:S02]  /*1eaa0*/  ISETP.GE.U32.AND P1, PT, R6.reuse, 0x4, PT ;  /* 0x000000040600780c */ /* 0x040fe40003f26070 */
[C---:B------:R-:W-:Y:S01]  /*1eab0*/  ISETP.GE.U32.AND P2, PT, R6.reuse, 0x8, PT ;  /* 0x000000080600780c */ /* 0x040fe20003f46070 */
[----:B------:R-:W-:Y:S01]  /*1eac0*/  SHFL.IDX PT, R0, R16, RZ, 0x1f ;  /* 0x00001fff10007589 */ /* 0x000fe200000e0000 */
[C---:B------:R-:W-:Y:S01]  /*1ead0*/  ISETP.GE.U32.AND P3, PT, R6.reuse, 0x10, PT ;  /* 0x000000100600780c */ /* 0x040fe20003f66070 */
[----:B-1----:R-:W-:Y:S02]  /*1eae0*/  IMAD.MOV.U32 R2, RZ, RZ, RZ ;  /* 0x000000ffff027224 */ /* 0x002fe400078e00ff */
[----:B---3--:R-:W-:Y:S01]  /*1eaf0*/  @!P0 IMAD.MOV.U32 R2, RZ, RZ, R3 ;  /* 0x000000ffff028224 */ /* 0x008fe200078e0003 */
        /* <DEDUP_REMOVED lines=17> */
[----:B------:R1:W3:Y:S02]  /*1ec10*/  SHFL.IDX PT, R16, R3, 0x1f, 0x1f ;  /* 0x03e01f0003107f89 */ /* 0x0002e400000e0000 */
.L_x_9889:
[----:B------:R-:W-:Y:S02]  /*1ec20*/  ULDC UR4, c[0x0][0xc38] ;  /* 0x00030e0000047ab9 */ /* 0x000fe40000000800 */
[----:B------:R-:W-:-:S04]  /*1ec30*/  IMAD.U32 R4, RZ, RZ, UR4 ;  /* 0x00000004ff047e24 */ /* 0x000fc8000f8e00ff */
[----:B---3--:R-:W-:-:S04]  /*1ec40*/  IMAD R16, R16, R4, RZ ;  /* 0x0000000410107224 */ /* 0x008fc800078e02ff */
[----:B------:R-:W-:-:S05]  /*1ec50*/  IMAD.IADD R5, R5, 0x1, R16 ;  /* 0x0000000105057824 */ /* 0x000fca00078e0210 */
[----:B------:R-:W-:-:S13]  /*1ec60*/  ISETP.GT.AND P4, PT, R5, R0, PT ;  /* 0x000000000500720c */ /* 0x000fda0003f84270 */
[----:B------:R-:W-:Y:S05]  /*1ec70*/  @P4 BRA `(.L_x_9749) ;  /* 0x0000000000a04947 */ /* 0x000fea0003800000 */
.L_x_9754:
[----:B------:R-:W3:Y:S01]  /*1ec80*/  LDC R2, c[0x0][0xc3c] ;  /* 0x00030f00ff027b82 */ /* 0x000ee20000000800 */
[----:B------:R-:W-:-:S05]  /*1ec90*/  VIADD R19, R19, 0x1f ;  /* 0x0000001f13137836 */ /* 0x000fca0000000000 */
[----:B---3--:R-:W-:-:S13]  /*1eca0*/  ISETP.GE.AND P4, PT, R19, R2, PT ;  /* 0x000000021300720c */ /* 0x008fda0003f86270 */
[----:B------:R-:W-:Y:S05]  /*1ecb0*/  @P4 BRA `(.L_x_9750) ;  /* 0x0000000400dc4947 */ /* 0x000fea0003800000 */
[----:B-1----:R-:W3:Y:S01]  /*1ecc0*/  LDL R3, [R1+0x2c] ;  /* 0x00002c0001037983 */ /* 0x002ee20000100800 */
[----:B------:R-:W-:Y:S01]  /*1ecd0*/  BSSY B0, `(.L_x_9751) ;  /* 0x0000008000007945 */ /* 0x000fe20003800000 */
[----:B---3--:R-:W-:-:S05]  /*1ece0*/  IMAD.IADD R4, R19, 0x1, R3 ;  /* 0x0000000113047824 */ /* 0x008fca00078e0203 */
[----:B------:R-:W-:Y:S01]  /*1ecf0*/  ISETP.GE.OR P4, PT, R4, R2, !P5 ;  /* 0x000000020400720c */ /* 0x000fe20006f86670 */
[----:B------:R-:W-:-:S12]  /*1ed00*/  IMAD.MOV.U32 R2, RZ, RZ, RZ ;  /* 0x000000ffff027224 */ /* 0x000fd800078e00ff */
[----:B------:R-:W-:Y:S05]  /*1ed10*/  @P4 BRA `(.L_x_9752) ;  /* 0x00000000000c4947 */ /* 0x000fea0003800000 */
[----:B------:R-:W1:Y:S02]  /*1ed20*/  LDC.64 R2, c[0x0][0xc80] ;  /* 0x00032000ff027b82 */ /* 0x000e640000000a00 */
[----:B-1----:R-:W-:-:S06]  /*1ed30*/  IMAD.WIDE R2, R4, 0x4, R2 ;  /* 0x0000000404027825 */ /* 0x002fcc00078e0202 */
[----:B------:R1:W5:Y:S02]  /*1ed40*/  LDG.E R2, desc[UR40][R2.64] ;  /* 0x0000002802027981 */ /* 0x000364000c1e1900 */
.L_x_9752:
[----:B------:R-:W-:Y:S05]  /*1ed50*/  BSYNC B0 ;  /* 0x0000000000007941 */ /* 0x000fea0003800000 */
.L_x_9751:
[----:B------:R-:W-:-:S03]  /*1ed60*/  UMOV UR4, 0xffffffff ;  /* 0xffffffff00047882 */ /* 0x000fc60000000000 */
[----:B------:R-:W-:Y:S05]  /*1ed70*/  BRA.DIV UR4, `(.L_x_9753) ;  /* 0x0000003e04847947 */ /* 0x000fea000b800000 */
[----:B------:R-:W3:Y:S04]  /*1ed80*/  LDL R4, [R1+0x8] ;  /* 0x0000080001047983 */ /* 0x000ee80000100800 */
[----:B-1---5:R-:W1:Y:S01]  /*1ed90*/  SHFL.UP PT, R3, R2, 0x1, RZ ;  /* 0x0420000002037989 */ /* 0x022e6200000e00ff */
[----:B---3--:R-:W-:-:S04]  /*1eda0*/  LOP3.LUT P4, RZ, R4, 0x1, RZ, 0xc0, !PT ;  /* 0x0000000104ff7812 */ /* 0x008fc8000788c0ff */
        /* <DEDUP_REMOVED lines=15> */
.L_x_9897:
[----:B------:R-:W-:Y:S02]  /*1eea0*/  ULDC UR4, c[0x0][0xc38] ;  /* 0x00030e0000047ab9 */ /* 0x000fe40000000800 */
[----:B------:R-:W-:-:S04]  /*1eeb0*/  IMAD.U32 R4, RZ, RZ, UR4 ;  /* 0x00000004ff047e24 */ /* 0x000fc8000f8e00ff */
[----:B---3--:R-:W-:-:S04]  /*1eec0*/  IMAD R16, R16, R4, RZ ;  /* 0x0000000410107224 */ /* 0x008fc800078e02ff */
[----:B------:R-:W-:-:S05]  /*1eed0*/  IMAD.IADD R5, R16, 0x1, R5 ;  /* 0x0000000110057824 */ /* 0x000fca00078e0205 */
[----:B------:R-:W-:-:S13]  /*1eee0*/  ISETP.GT.AND P4, PT, R5, R0, PT ;  /* 0x000000000500720c */ /* 0x000fda0003f84270 */
[----:B------:R-:W-:Y:S05]  /*1eef0*/  @!P4 BRA `(.L_x_9754) ;  /* 0xfffffffc0060c947 */ /* 0x000fea000383ffff */
.L_x_9749:
        /* <DEDUP_REMOVED lines=8> */
.L_x_9901:
[----:B------:R-:W-:Y:S01]  /*1ef80*/  ISETP.NE.AND P0, PT, R6, RZ, PT ;  /* 0x000000ff0600720c */ /* 0x000fe20003f05270 */
[----:B------:R-:W-:-:S12]  /*1ef90*/  IMAD.MOV.U32 R6, RZ, RZ, RZ ;  /* 0x000000ffff067224 */ /* 0x000fd800078e00ff */
[----:B------:R-:W-:Y:S05]  /*1efa0*/  @!P0 BRA `(.L_x_9756) ;  /* 0x0000000000148947 */ /* 0x000fea0003800000 */
[----:B------:R-:W-:Y:S01]  /*1efb0*/  UMOV UR4, 0xffffffff ;  /* 0xffffffff00047882 */ /* 0x000fe20000000000 */
[----:B------:R-:W-:Y:S02]  /*1efc0*/  VIADD R12, R5, 0xffffffff ;  /* 0xffffffff050c7836 */ /* 0x000fe40000000000 */
[----:B------:R-:W-:Y:S05]  /*1efd0*/  BRA.DIV UR4, `(.L_x_9757) ;  /* 0x0000004204147947 */ /* 0x000fea000b800000 */
[----:B-1----:R1:W0:Y:S02]  /*1efe0*/  SHFL.IDX PT, R3, R3, R12, 0x1f ;  /* 0x00001f0c03037589 */ /* 0x00222400000e0000 */
.L_x_9904:
[----:B0-----:R-:W-:-:S07]  /*1eff0*/  IMAD.MOV.U32 R6, RZ, RZ, R3 ;  /* 0x000000ffff067224 */ /* 0x001fce00078e0003 */
.L_x_9756:
[----:B-1-3--:R-:W1:Y:S01]  /*1f000*/  LDC.64 R2, c[0x0][0xc90] ;  /* 0x00032400ff027b82 */ /* 0x00ae620000000a00 */
[----:B------:R-:W-:-:S04]  /*1f010*/  IMAD.IADD R19, R5, 0x1, R19 ;  /* 0x0000000105137824 */ /* 0x000fc800078e0213 */
[----:B-1----:R-:W-:-:S05]  /*1f020*/  IMAD.WIDE R2, R19, 0x4, R2 ;  /* 0x0000000413027825 */ /* 0x002fca00078e0202 */
[----:B------:R-:W4:Y:S01]  /*1f030*/  LDG.E R7, desc[UR40][R2.64] ;  /* 0x0000002802077981 */ /* 0x000f22000c1e1900 */
[----:B------:R-:W-:-:S04]  /*1f040*/  IMAD R16, R6, R4, R16 ;  /* 0x0000000406107224 */ /* 0x000fc800078e0210 */
[----:B------:R-:W-:Y:S02]  /*1f050*/  IMAD.IADD R0, R0, 0x1, -R16 ;  /* 0x0000000100007824 */ /* 0x000fe400078e0a10 */
[----:B----4-:R-:W-:-:S05]  /*1f060*/  IMAD R5, R17, R7, RZ ;  /* 0x0000000711057224 */ /* 0x010fca00078e02ff */
        /* <DEDUP_REMOVED lines=60> */
.L_x_9750:
[----:B------:R-:W-:Y:S01]  /*1f430*/  UMOV UR4, URZ ;  /* 0x0000003f00047c82 */ /* 0x000fe20008000000 */
[----:B------:R-:W-:Y:S01]  /*1f440*/  UMOV UR5, URZ ;  /* 0x0000003f00057c82 */ /* 0x000fe20008000000 */
[----:B------:R-:W-:Y:S01]  /*1f450*/  ULDC UR6, c[0x0][0xc3c] ;  /* 0x00030f0000067ab9 */ /* 0x000fe20000000800 */
[----:B------:R-:W-:Y:S02]  /*1f460*/  IMAD.MOV.U32 R16, RZ, RZ, R0 ;  /* 0x000000ffff107224 */ /* 0x000fe400078e0000 */
[----:B------:R-:W-:Y:S02]  /*1f470*/  IMAD.U32 R17, RZ, RZ, UR4 ;  /* 0x00000004ff117e24 */ /* 0x000fe4000f8e00ff */
[----:B------:R-:W-:Y:S02]  /*1f480*/  IMAD.U32 R18, RZ, RZ, UR5 ;  /* 0x00000005ff127e24 */ /* 0x000fe4000f8e00ff */
[----:B------:R-:W-:-:S07]  /*1f490*/  IMAD.U32 R19, RZ, RZ, UR6 ;  /* 0x00000006ff137e24 */ /* 0x000fce000f8e00ff */
.L_x_9758:
[----:B------:R-:W3:Y:S04]  /*1f4a0*/  LDL R0, [R1+0x2c] ;  /* 0x00002c0001007983 */ /* 0x000ee80000100800 */
[----:B-1----:R4:W2:Y:S01]  /*1f4b0*/  LDL R3, [R1+0x4] ;  /* 0x0000040001037983 */ /* 0x0028a20000100800 */
[----:B------:R-:W-:Y:S05]  /*1f4c0*/  WARPSYNC.ALL ;  /* 0x0000000000007948 */ /* 0x000fea0003800000 */
[----:B------:R-:W-:Y:S01]  /*1f4d0*/  BAR.SYNC.DEFER_BLOCKING 0x4, 0x180 ;  /* 0x0106000000007b1d */ /* 0x000fe20000010000 */
[----:B---3--:R-:W-:-:S13]  /*1f4e0*/  ISETP.NE.AND P0, PT, R0, RZ, PT ;  /* 0x000000ff0000720c */ /* 0x008fda0003f05270 */
[----:B------:R-:W2:Y:S01]  /*1f4f0*/  @!P0 S2R R0, SR_CgaCtaId ;  /* 0x0000000000008919 */ /* 0x000ea20000008800 */
[----:B------:R-:W-:-:S04]  /*1f500*/  @!P0 MOV R2, 0x400 ;  /* 0x0000040000028802 */ /* 0x000fc80000000f00 */
[----:B--2---:R-:W-:-:S05]  /*1f510*/  @!P0 LEA R3, R0, R2, 0x18 ;  /* 0x0000000200038211 */ /* 0x004fca00078ec0ff */
[----:B------:R4:W-:Y:S04]  /*1f520*/  @!P0 STS.128 [R3+0x288d0], R16 ;  /* 0x0288d01003008388 */ /* 0x0009e80000000c00 */
[----:B------:R4:W-:Y:S01]  /*1f530*/  @!P0 STL [R1+0x4], R3 ;  /* 0x0000040301008387 */ /* 0x0009e20000100800 */
[----:B------:R-:W-:Y:S06]  /*1f540*/  BAR.ARV 0x5, 0x180 ;  /* 0x0146000000007b1d */ /* 0x000fec0000002000 */
.L_x_9747:
[----:B------:R-:W-:Y:S02]  /*1f550*/  ULDC UR4, c[0x0][0xc3c] ;  /* 0x00030f0000047ab9 */ /* 0x000fe40000000800 */
[----:B---3--:R-:W-:-:S13]  /*1f560*/  ISETP.GE.AND P0, PT, R19, UR4, PT ;  /* 0x0000000413007c0c */ /* 0x008fda000bf06270 */
[----:B------:R-:W-:Y:S05]  /*1f570*/  @!P0 BRA `(.L_x_9759) ;  /* 0xffffff9800848947 */ /* 0x000fea000383ffff */
[----:B------:R-:W-:Y:S05]  /*1f580*/  BSYNC B8 ;  /* 0x0000000000087941 */ /* 0x000fea0003800000 */
.L_x_9620:
[----:B-1----:R-:W3:Y:S01]  /*1f590*/  LDL.LU R0, [R1+0x58] ;  /* 0x0000580001007983 */ /* 0x002ee20000300800 */
[----:B------:R-:W-:Y:S01]  /*1f5a0*/  BSSY B0, `(.L_x_9760) ;  /* 0x000000b000007945 */ /* 0x000fe20003800000 */
[----:B------:R-:W1:Y:S01]  /*1f5b0*/  S2R R5, SR_CgaCtaId ;  /* 0x0000000000057919 */ /* 0x000e620000008800 */
[----:B---3--:R-:W-:-:S05]  /*1f5c0*/  VIADD R0, R0, 0x1 ;  /* 0x0000000100007836 */ /* 0x008fca0000000000 */
[----:B0-----:R-:W-:-:S04]  /*1f5d0*/  LEA.HI R2, R0, R0, RZ, 0x1 ;  /* 0x0000000000027211 */ /* 0x001fc800078f08ff */
[----:B----4-:R-:W-:-:S05]  /*1f5e0*/  LOP3.LUT R3, R2, 0xfffffffe, RZ, 0xc0, !PT ;  /* 0xfffffffe02037812 */ /* 0x010fca00078ec0ff */
[----:B------:R-:W-:Y:S01]  /*1f5f0*/  IMAD.IADD R3, R0, 0x1, -R3 ;  /* 0x0000000100037824 */ /* 0x000fe200078e0a03 */
[----:B------:R-:W-:-:S04]  /*1f600*/  MOV R0, 0x400 ;  /* 0x0000040000007802 */ /* 0x000fc80000000f00 */
[----:B-1----:R-:W-:Y:S02]  /*1f610*/  LEA R0, R5, R0, 0x18 ;  /* 0x0000000005007211 */ /* 0x002fe400078ec0ff */
[----:B------:R-:W-:-:S04]  /*1f620*/  SHF.L.U32 R3, R3, 0x1f, RZ ;  /* 0x0000001f03037819 */ /* 0x000fc800000006ff */
[----:B------:R-:W0:Y:S02]  /*1f630*/  SYNCS.PHASECHK.TRANS64.TRYWAIT P0, [R0+URZ+0x28820], R3 ;  /* 0x02882003000075a7 */ /* 0x000e24000800017f */
[----:B0-----:R-:W-:Y:S05]  /*1f640*/  @!P0 BRA `(.L_x_9761) ;  /* 0x0000003800a08947 */ /* 0x001fea0003800000 */
.L_x_9905:
[----:B------:R-:W-:Y:S05]  /*1f650*/  BSYNC B0 ;  /* 0x0000000000007941 */ /* 0x000fea0003800000 */
.L_x_9760:
[----:B------:R-:W-:-:S03]  /*1f660*/  UMOV UR4, 0xffffffff ;  /* 0xffffffff00047882 */ /* 0x000fc60000000000 */
[----:B------:R-:W-:Y:S05]  /*1f670*/  BRA.DIV UR4, `(.L_x_9762) ;  /* 0x0000003a04a87947 */ /* 0x000fea000b800000 */
[----:B------:R-:W1:Y:S02]  /*1f680*/  S2R R2, SR_TID.X ;  /* 0x0000000000027919 */ /* 0x000e640000002100 */
[----:B-1----:R-:W-:-:S04]  /*1f690*/  SHF.R.U32.HI R2, RZ, 0x5, R2 ;  /* 0x00000005ff027819 */ /* 0x002fc80000011602 */
[----:B------:R-:W-:-:S05]  /*1f6a0*/  LOP3.LUT R2, R2, 0x3, RZ, 0xc0, !PT ;  /* 0x0000000302027812 */ /* 0x000fca00078ec0ff */
[----:B------:R1:W3:Y:S02]  /*1f6b0*/  SHFL.IDX PT, R14, R2, RZ, 0x1f ;  /* 0x00001fff020e7589 */ /* 0x0002e400000e0000 */
.L_x_9908:
[----:B---3--:R-:W-:-:S13]  /*1f6c0*/  ISETP.NE.AND P0, PT, R14, RZ, PT ;  /* 0x000000ff0e00720c */ /* 0x008fda0003f05270 */
[----:B------:R-:W-:Y:S05]  /*1f6d0*/  @P0 BRA `(.L_x_9407) ;  /* 0x0000000000940947 */ /* 0x000fea0003800000 */
[----:B------:R-:W-:-:S03]  /*1f6e0*/  UMOV UR4, 0xffffffff ;  /* 0xffffffff00047882 */ /* 0x000fc60000000000 */
[----:B------:R-:W-:Y:S05]  /*1f6f0*/  BRA.DIV UR4, `(.L_x_9763) ;  /* 0x0000003a04bc7947 */ /* 0x000fea000b800000 */
[----:B------:R-:W-:-:S13]  /*1f700*/  ELECT P6, URZ, PT ;  /* 0x00000000003f782f */ /* 0x000fda00038c0000 */
.L_x_9911:
[----:B------:R-:W-:Y:S05]  /*1f710*/  @!P6 BRA `(.L_x_9407) ;  /* 0x000000000084e947 */ /* 0x000fea0003800000 */
[----:B-1----:R-:W3:Y:S02]  /*1f720*/  LDL.LU R2, [R1+0x48] ;  /* 0x0000480001027983 */ /* 0x002ee40000300800 */
[----:B---3--:R-:W-:-:S04]  /*1f730*/  LOP3.LUT R2, R2, 0x2, RZ, 0xfc, !PT ;  /* 0x0000000202027812 */ /* 0x008fc800078efcff */
[----:B------:R-:W-:-:S13]  /*1f740*/  ISETP.NE.AND P2, PT, R2, 0x3, PT ;  /* 0x000000030200780c */ /* 0x000fda0003f45270 */
[----:B------:R-:W-:Y:S05]  /*1f750*/  @!P2 BRA `(.L_x_9764) ;  /* 0x000000000004a947 */ /* 0x000fea0003800000 */
[----:B------:R-:W-:Y:S01]  /*1f760*/  BPT.TRAP 0x1 ;  /* 0x000000040000795c */ /* 0x000fe20000300000 */
.L_x_9764:
[----:B0-----:R-:W3:Y:S04]  /*1f770*/  LDL R3, [R1+0xc] ;  /* 0x00000c0001037983 */ /* 0x001ee80000100800 */
[----:B------:R-:W4:Y:S01]  /*1f780*/  LDL.LU R7, [R1+0x18] ;  /* 0x0000180001077983 */ /* 0x000f220000300800 */
[----:B------:R-:W-:-:S04]  /*1f790*/  VIADD R2, R0, 0x28840 ;  /* 0x0002884000027836 */ /* 0x000fc80000000000 */
[C---:B---3--:R-:W-:Y:S02]  /*1f7a0*/  IMAD R6, R3.reuse, 0x8, R2 ;  /* 0x0000000803067824 */ /* 0x048fe400078e0202 */
[----:B------:R-:W-:Y:S01]  /*1f7b0*/  VIADD R3, R3, 0x1 ;  /* 0x0000000103037836 */ /* 0x000fe20000000000 */
[----:B----4-:R-:W-:-:S04]  /*1f7c0*/  SHF.L.U32 R5, R7, 0x1f, RZ ;  /* 0x0000001f07057819 */ /* 0x010fc800000006ff */
        /* <DEDUP_REMOVED lines=8> */
.L_x_9912:
[----:B------:R-:W1:Y:S02]  /*1f850*/  SYNCS.PHASECHK.TRANS64.TRYWAIT P0, [R7+URZ], R2 ;  /* 0x00000002070075a7 */ /* 0x000e64000800017f */
[----:B-1----:R-:W-:Y:S05]  /*1f860*/  @!P0 BRA `(.L_x_9766) ;  /* 0x0000003800948947 */ /* 0x002fea0003800000 */
.L_x_9913:
[----:B------:R-:W-:Y:S05]  /*1f870*/  @!P2 BRA `(.L_x_9767) ;  /* 0x000000000004a947 */ /* 0x000fea0003800000 */
[----:B------:R-:W-:Y:S01]  /*1f880*/  BPT.TRAP 0x1 ;  /* 0x000000040000795c */ /* 0x000fe20000300000 */
.L_x_9767:
[----:B------:R-:W3:Y:S01]  /*1f890*/  LDL.LU R4, [R1+0xc] ;  /* 0x00000c0001047983 */ /* 0x000ee20000300800 */
[----:B------:R-:W-:-:S04]  /*1f8a0*/  VIADD R0, R0, 0x28860 ;  /* 0x0002886000007836 */ /* 0x000fc80000000000 */
[----:B---3--:R-:W-:-:S04]  /*1f8b0*/  IMAD R4, R4, 0x8, R0 ;  /* 0x0000000804047824 */ /* 0x008fc800078e0200 */
[----:B------:R-:W3:Y:S02]  /*1f8c0*/  SYNCS.PHASECHK.TRANS64.TRYWAIT P0, [R4+URZ], R5 ;  /* 0x00000005040075a7 */ /* 0x000ee4000800017f */
[----:B---3--:R-:W-:Y:S05]  /*1f8d0*/  @!P0 BRA `(.L_x_9768) ;  /* 0x00000038008c8947 */ /* 0x008fea0003800000 */
.L_x_9914:
[----:B------:R-:W-:-:S07]  /*1f8e0*/  IMAD R3, R3, 0x8, R0 ;  /* 0x0000000803037824 */ /* 0x000fce00078e0200 */
.L_x_9769:
[----:B----4-:R4:W0:Y:S02]  /*1f8f0*/  SYNCS.PHASECHK.TRANS64.TRYWAIT P0, [R3+URZ], R2 ;  /* 0x00000002030075a7 */ /* 0x010824000800017f */
[----:B0-----:R-:W-:Y:S05]  /*1f900*/  @!P0 NANOSLEEP.SYNCS 0x989680 ;  /* 0x009896800000895d */ /* 0x001fea0003900000 */
[----:B------:R-:W0:Y:S02]  /*1f910*/  @!P0 SYNCS.PHASECHK.TRANS64 P0, [R3+URZ], R2 ;  /* 0x00000002030085a7 */ /* 0x000e24000800007f */
[----:B0-----:R-:W-:Y:S05]  /*1f920*/  @!P0 BRA `(.L_x_9769) ;  /* 0xfffffffc00f08947 */ /* 0x001fea000383ffff */
.L_x_9407:
[----:B------:R-:W-:Y:S05]  /*1f930*/  BSYNC B9 ;  /* 0x0000000000097941 */ /* 0x000fea0003800000 */
.L_x_9404:
[----:B------:R-:W-:Y:S05]  /*1f940*/  EXIT ;  /* 0x000000000000794d */ /* 0x000fea0003800000 */
.L_x_9429:
[----:B0-----:R0:W1:Y:S02]  /*1f950*/  SYNCS.PHASECHK.TRANS64.TRYWAIT P6, [R110+URZ+0x28890], R119 ;  /* 0x028890776e0075a7 */ /* 0x00106400080c017f */
[----:B-1----:R-:W-:Y:S05]  /*1f960*/  @!P6 NANOSLEEP.SYNCS 0x989680 ;  /* 0x009896800000e95d */ /* 0x002fea0003900000 */
[----:B------:R-:W1:Y:S02]  /*1f970*/  @!P6 SYNCS.PHASECHK.TRANS64 P6, [R110+URZ+0x28890], R119 ;  /* 0x028890776e00e5a7 */ /* 0x000e6400080c007f */
[----:B-1----:R-:W-:Y:S05]  /*1f980*/  @!P6 BRA `(.L_x_9429) ;  /* 0xfffffffc00f0e947 */ /* 0x002fea000383ffff */
[----:B------:R-:W-:Y:S05]  /*1f990*/  BRA `(.L_x_9770) ;  /* 0xfffffe38000c7947 */ /* 0x000fea000383ffff */
.L_x_9465:
[----:B0-----:R0:W1:Y:S02]  /*1f9a0*/  SYNCS.PHASECHK.TRANS64.TRYWAIT P4, [R110+URZ+0x28890], R119 ;  /* 0x028890776e0075a7 */ /* 0x001064000808017f */
[----:B-1----:R-:W-:Y:S05]  /*1f9b0*/  @!P4 NANOSLEEP.SYNCS 0x989680 ;  /* 0x009896800000c95d */ /* 0x002fea0003900000 */
[----:B------:R-:W1:Y:S02]  /*1f9c0*/  @!P4 SYNCS.PHASECHK.TRANS64 P4, [R110+URZ+0x28890], R119 ;  /* 0x028890776e00c5a7 */ /* 0x000e64000808007f */
[----:B-1----:R-:W-:Y:S05]  /*1f9d0*/  @!P4 BRA `(.L_x_9465) ;  /* 0xfffffffc00f0c947 */ /* 0x002fea000383ffff */
[----:B------:R-:W-:Y:S05]  /*1f9e0*/  BRA `(.L_x_9771) ;  /* 0xfffffe60002c7947 */ /* 0x000fea000383ffff */
.L_x_9482:
[----:B0-----:R0:W1:Y:S02]  /*1f9f0*/  SYNCS.PHASECHK.TRANS64.TRYWAIT P3, [R110+URZ+0x28890], R119 ;  /* 0x028890776e0075a7 */ /* 0x001064000806017f */
[----:B-1----:R-:W-:Y:S05]  /*1fa00*/  @!P3 NANOSLEEP.SYNCS 0x989680 ;  /* 0x009896800000b95d */ /* 0x002fea0003900000 */
[----:B------:R-:W1:Y:S02]  /*1fa10*/  @!P3 SYNCS.PHASECHK.TRANS64 P3, [R110+URZ+0x28890], R119 ;  /* 0x028890776e00b5a7 */ /* 0x000e64000806007f */
[----:B-1----:R-:W-:Y:S05]  /*1fa20*/  @!P3 BRA `(.L_x_9482) ;  /* 0xfffffffc00f0b947 */ /* 0x002fea000383ffff */
[----:B------:R-:W-:Y:S05]  /*1fa30*/  BRA `(.L_x_9772) ;  /* 0xfffffe8000b47947 */ /* 0x000fea000383ffff */
.L_x_9492:
[----:B--2---:R2:W3:Y:S02]  /*1fa40*/  SYNCS.PHASECHK.TRANS64.TRYWAIT P0, [R110+URZ+0x288b0], R119 ;  /* 0x0288b0776e0075a7 */ /* 0x0044e4000800017f */
[----:B---3--:R-:W-:Y:S05]  /*1fa50*/  @!P0 NANOSLEEP.SYNCS 0x989680 ;  /* 0x009896800000895d */ /* 0x008fea0003900000 */
[----:B------:R-:W3:Y:S02]  /*1fa60*/  @!P0 SYNCS.PHASECHK.TRANS64 P0, [R110+URZ+0x288b0], R119 ;  /* 0x0288b0776e0085a7 */ /* 0x000ee4000800007f */
[----:B---3--:R-:W-:Y:S05]  /*1fa70*/  @!P0 BRA `(.L_x_9492) ;  /* 0xfffffffc00f08947 */ /* 0x008fea000383ffff */
[----:B------:R-:W-:Y:S05]  /*1fa80*/  BRA `(.L_x_9773) ;  /* 0xfffffe8800507947 */ /* 0x000fea000383ffff */
.L_x_9504:
        /* <DEDUP_REMOVED lines=8> */
.L_x_9775:
[----:B------:R-:W-:Y:S05]  /*1fb10*/  BSYNC B0 ;  /* 0x0000000000007941 */ /* 0x000fea0003800000 */
.L_x_9774:
[----:B------:R-:W-:Y:S01]  /*1fb20*/  IMAD.MOV.U32 R190, RZ, RZ, R14 ;  /* 0x000000ffffbe7224 */ /* 0x000fe200078e000e */
[----:B------:R-:W-:Y:S06]  /*1fb30*/  BRA `(.L_x_9776) ;  /* 0xfffffe9000b07947 */ /* 0x000fec000383ffff */
.L_x_9514:
        /* <DEDUP_REMOVED lines=8> */
.L_x_9778:
[----:B------:R-:W-:Y:S05]  /*1fbc0*/  BSYNC B1 ;  /* 0x0000000000017941 */ /* 0x000fea0003800000 */
.L_x_9777:
        /* <DEDUP_REMOVED lines=8> */
.L_x_9779:
[----:B------:R-:W-:Y:S02]  /*1fc50*/  IMAD.MOV.U32 R13, RZ, RZ, R8 ;  /* 0x000000ffff0d7224 */ /* 0x000fe400078e0008 */
[----:B------:R-:W-:-:S07]  /*1fc60*/  IMAD.MOV.U32 R3, RZ, RZ, R14 ;  /* 0x000000ffff037224 */ /* 0x000fce00078e000e */
[----:B------:R-:W-:Y:S05]  /*1fc70*/  WARPSYNC.COLLECTIVE R15, `(.L_x_9780) ;  /* 0x000000000f087348 */ /* 0x000fea0003c00000 */
[----:B------:R0:W1:Y:S02]  /*1fc80*/  SHFL.IDX P6, R14, R13, R12, R11 ;  /* 0x0000000c0d0e7389 */ /* 0x00006400000c000b */
[----:B01----:R-:W-:Y:S01]  /*1fc90*/  ENDCOLLECTIVE ;  /* 0x000000000000791b */ /* 0x003fe20003800000 */
.L_x_9780:
[----:B------:R-:W-:Y:S02]  /*1fca0*/  IMAD.MOV.U32 R13, RZ, RZ, R7 ;  /* 0x000000ffff0d7224 */ /* 0x000fe400078e0007 */
[----:B------:R-:W-:-:S07]  /*1fcb0*/  IMAD.MOV.U32 R4, RZ, RZ, R14 ;  /* 0x000000ffff047224 */ /* 0x000fce00078e000e */
[----:B------:R-:W-:Y:S05]  /*1fcc0*/  WARPSYNC.COLLECTIVE R15, `(.L_x_9781) ;  /* 0x000000000f087348 */ /* 0x000fea0003c00000 */
[----:B------:R0:W1:Y:S02]  /*1fcd0*/  SHFL.IDX P6, R14, R13, R12, R11 ;  /* 0x0000000c0d0e7389 */ /* 0x00006400000c000b */
[----:B01----:R-:W-:Y:S01]  /*1fce0*/  ENDCOLLECTIVE ;  /* 0x000000000000791b */ /* 0x003fe20003800000 */
.L_x_9781:
[----:B------:R-:W-:Y:S05]  /*1fcf0*/  BRA `(.L_x_9782) ;  /* 0xfffffe9400fc7947 */ /* 0x000fea000383ffff */
.L_x_9517:
        /* <DEDUP_REMOVED lines=8> */
.L_x_9784:
[----:B------:R-:W-:Y:S05]  /*1fd80*/  BSYNC B1 ;  /* 0x0000000000017941 */ /* 0x000fea0003800000 */
.L_x_9783:
        /* <DEDUP_REMOVED lines=8> */
.L_x_9785:
[----:B------:R-:W-:Y:S02]  /*1fe10*/  IMAD.MOV.U32 R13, RZ, RZ, R8 ;  /* 0x000000ffff0d7224 */ /* 0x000fe400078e0008 */
[----:B------:R-:W-:-:S07]  /*1fe20*/  IMAD.MOV.U32 R3, RZ, RZ, R14 ;  /* 0x000000ffff037224 */ /* 0x000fce00078e000e */
[----:B------:R-:W-:Y:S05]  /*1fe30*/  WARPSYNC.COLLECTIVE R15, `(.L_x_9786) ;  /* 0x000000000f087348 */ /* 0x000fea0003c00000 */
[----:B------:R0:W1:Y:S02]  /*1fe40*/  SHFL.IDX P6, R14, R13, R12, R11 ;  /* 0x0000000c0d0e7389 */ /* 0x00006400000c000b */
[----:B01----:R-:W-:Y:S01]  /*1fe50*/  ENDCOLLECTIVE ;  /* 0x000000000000791b */ /* 0x003fe20003800000 */
.L_x_9786:
[----:B------:R-:W-:Y:S02]  /*1fe60*/  IMAD.MOV.U32 R13, RZ, RZ, R7 ;  /* 0x000000ffff0d7224 */ /* 0x000fe400078e0007 */
[----:B------:R-:W-:-:S07]  /*1fe70*/  IMAD.MOV.U32 R4, RZ, RZ, R14 ;  /* 0x000000ffff047224 */ /* 0x000fce00078e000e */
[----:B------:R-:W-:Y:S05]  /*1fe80*/  WARPSYNC.COLLECTIVE R15, `(.L_x_9787) ;  /* 0x000000000f087348 */ /* 0x000fea0003c00000 */
[----:B------:R0:W1:Y:S02]  /*1fe90*/  SHFL.IDX P6, R14, R13, R12, R11 ;  /* 0x0000000c0d0e7389 */ /* 0x00006400000c000b */
[----:B01----:R-:W-:Y:S01]  /*1fea0*/  ENDCOLLECTIVE ;  /* 0x000000000000791b */ /* 0x003fe20003800000 */
.L_x_9787:
[----:B------:R-:W-:Y:S05]  /*1feb0*/  BRA `(.L_x_9788) ;  /* 0xfffffe9800687947 */ /* 0x000fea000383ffff */
.L_x_9520:
        /* <DEDUP_REMOVED lines=8> */
.L_x_9790:
[----:B------:R-:W-:Y:S05]  /*1ff40*/  BSYNC B1 ;  /* 0x0000000000017941 */ /* 0x000fea0003800000 */
.L_x_9789:
        /* <DEDUP_REMOVED lines=8> */
.L_x_9791:
[----:B------:R-:W-:Y:S02]  /*1ffd0*/  IMAD.MOV.U32 R13, RZ, RZ, R8 ;  /* 0x000000ffff0d7224 */ /* 0x000fe400078e0008 */
[----:B------:R-:W-:-:S07]  /*1ffe0*/  IMAD.MOV.U32 R3, RZ, RZ, R14 ;  /* 0x000000ffff037224 */ /* 0x000fce00078e000e */
[----:B------:R-:W-:Y:S05]  /*1fff0*/  WARPSYNC.COLLECTIVE R15, `(.L_x_9792) ;  /* 0x000000000f087348 */ /* 0x000fea0003c00000 */
[----:B------:R0:W1:Y:S02]  /*20000*/  SHFL.IDX P6, R14, R13, R12, R11 ;  /* 0x0000000c0d0e7389 */ /* 0x00006400000c000b */
[----:B01----:R-:W-:Y:S01]  /*20010*/  ENDCOLLECTIVE ;  /* 0x000000000000791b */ /* 0x003fe20003800000 */
.L_x_9792:
[----:B------:R-:W-:Y:S02]  /*20020*/  IMAD.MOV.U32 R13, RZ, RZ, R7 ;  /* 0x000000ffff0d7224 */ /* 0x000fe400078e0007 */
[----:B------:R-:W-:-:S07]  /*20030*/  IMAD.MOV.U32 R4, RZ, RZ, R14 ;  /* 0x000000ffff047224 */ /* 0x000fce00078e000e */
[----:B------:R-:W-:Y:S05]  /*20040*/  WARPSYNC.COLLECTIVE R15, `(.L_x_9793) ;  /* 0x000000000f087348 */ /* 0x000fea0003c00000 */
[----:B------:R0:W1:Y:S02]  /*20050*/  SHFL.IDX P6, R14, R13, R12, R11 ;  /* 0x0000000c0d0e7389 */ /* 0x00006400000c000b */
[----:B01----:R-:W-:Y:S01]  /*20060*/  ENDCOLLECTIVE ;  /* 0x000000000000791b */ /* 0x003fe20003800000 */
.L_x_9793:
[----:B------:R-:W-:Y:S05]  /*20070*/  BRA `(.L_x_9794) ;  /* 0xfffffe9800cc7947 */ /* 0x000fea000383ffff */
.L_x_9523:
        /* <DEDUP_REMOVED lines=8> */
.L_x_9796:
[----:B------:R-:W-:Y:S05]  /*20100*/  BSYNC B1 ;  /* 0x0000000000017941 */ /* 0x000fea0003800000 */
.L_x_9795:
        /* <DEDUP_REMOVED lines=8> */
.L_x_9797:
[----:B------:R-:W-:Y:S02]  /*20190*/  IMAD.MOV.U32 R13, RZ, RZ, R8 ;  /* 0x000000ffff0d7224 */ /* 0x000fe400078e0008 */
[----:B------:R-:W-:-:S07]  /*201a0*/  IMAD.MOV.U32 R3, RZ, RZ, R14 ;  /* 0x000000ffff037224 */ /* 0x000fce00078e000e */
[----:B------:R-:W-:Y:S05]  /*201b0*/  WARPSYNC.COLLECTIVE R15, `(.L_x_9798) ;  /* 0x000000000f087348 */ /* 0x000fea0003c00000 */
[----:B------:R0:W1:Y:S02]  /*201c0*/  SHFL.IDX P6, R14, R13, R12, R11 ;  /* 0x0000000c0d0e7389 */ /* 0x00006400000c000b */
[----:B01----:R-:W-:Y:S01]  /*201d0*/  ENDCOLLECTIVE ;  /* 0x000000000000791b */ /* 0x003fe20003800000 */
.L_x_9798:
[----:B------:R-:W-:Y:S02]  /*201e0*/  IMAD.MOV.U32 R13, RZ, RZ, R7 ;  /* 0x000000ffff0d7224 */ /* 0x000fe400078e0007 */
[----:B------:R-:W-:-:S07]  /*201f0*/  IMAD.MOV.U32 R4, RZ, RZ, R14 ;  /* 0x000000ffff047224 */ /* 0x000fce00078e000e */
[----:B------:R-:W-:Y:S05]  /*20200*/  WARPSYNC.COLLECTIVE R15, `(.L_x_9799) ;  /* 0x000000000f087348 */ /* 0x000fea0003c00000 */
[----:B------:R0:W1:Y:S02]  /*20210*/  SHFL.IDX P6, R14, R13, R12, R11 ;  /* 0x0000000c0d0e7389 */ /* 0x00006400000c000b */
[----:B01----:R-:W-:Y:S01]  /*20220*/  ENDCOLLECTIVE ;  /* 0x000000000000791b */ /* 0x003fe20003800000 */
.L_x_9799:
[----:B------:R-:W-:Y:S05]  /*20230*/  BRA `(.L_x_9800) ;  /* 0xfffffe9c00387947 */ /* 0x000fea000383ffff */
.L_x_9527:
[----:B0-----:R0:W1:Y:S02]  /*20240*/  SYNCS.PHASECHK.TRANS64.TRYWAIT P0, [R2+URZ+0x28800], R5 ;  /* 0x02880005020075a7 */ /* 0x001064000800017f */
[----:B-1----:R-:W-:Y:S05]  /*20250*/  @!P0 NANOSLEEP.SYNCS 0x989680 ;  /* 0x009896800000895d */ /* 0x002fea0003900000 */
[----:B------:R-:W1:Y:S02]  /*20260*/  @!P0 SYNCS.PHASECHK.TRANS64 P0, [R2+URZ+0x28800], R5 ;  /* 0x02880005020085a7 */ /* 0x000e64000800007f */
[----:B-1----:R-:W-:Y:S05]  /*20270*/  @!P0 BRA `(.L_x_9527) ;  /* 0xfffffffc00f08947 */ /* 0x002fea000383ffff */
[----:B------:R-:W-:Y:S05]  /*20280*/  BRA `(.L_x_9801) ;  /* 0xfffffe9c00f87947 */ /* 0x000fea000383ffff */
.L_x_9543:
        /* <DEDUP_REMOVED lines=9> */
.L_x_9803:
[----:B------:R-:W-:Y:S05]  /*20320*/  BSYNC B1 ;  /* 0x0000000000017941 */ /* 0x000fea0003800000 */
.L_x_9802:
        /* <DEDUP_REMOVED lines=10> */
.L_x_9804:
        /* <DEDUP_REMOVED lines=8> */
.L_x_9805:
        /* <DEDUP_REMOVED lines=10> */
.L_x_9806:
        /* <DEDUP_REMOVED lines=9> */
.L_x_9807:
        /* <DEDUP_REMOVED lines=12> */
.L_x_9808:
        /* <DEDUP_REMOVED lines=8> */
.L_x_9809:
[----:B------:R-:W-:Y:S02]  /*206c0*/  @!P1 IMAD.MOV.U32 R50, RZ, RZ, R26 ;  /* 0x000000ffff329224 */ /* 0x000fe400078e001a */
[----:B------:R-:W-:Y:S02]  /*206d0*/  IMAD.MOV.U32 R13, RZ, RZ, R34 ;  /* 0x000000ffff0d7224 */ /* 0x000fe400078e0022 */
[----:B------:R-:W-:Y:S02]  /*206e0*/  @!P1 IMAD.MOV.U32 R51, RZ, RZ, R27 ;  /* 0x000000ffff339224 */ /* 0x000fe400078e001b */
[----:B------:R-:W-:-:S07]  /*206f0*/  IMAD.MOV.U32 R9, RZ, RZ, R14 ;  /* 0x000000ffff097224 */ /* 0x000fce00078e000e */
[----:B------:R-:W-:Y:S05]  /*20700*/  WARPSYNC.COLLECTIVE R15, `(.L_x_9810) ;  /* 0x000000000f087348 */ /* 0x000fea0003c00000 */
[----:B------:R0:W1:Y:S02]  /*20710*/  SHFL.IDX P6, R14, R13, R12, R11 ;  /* 0x0000000c0d0e7389 */ /* 0x00006400000c000b */
[----:B01----:R-:W-:Y:S01]  /*20720*/  ENDCOLLECTIVE ;  /* 0x000000000000791b */ /* 0x003fe20003800000 */
.L_x_9810:
        /* <DEDUP_REMOVED lines=18> */
.L_x_9546:
        /* <DEDUP_REMOVED lines=8> */
.L_x_9813:
[----:B------:R-:W-:Y:S05]  /*208d0*/  BSYNC B1 ;  /* 0x0000000000017941 */ /* 0x000fea0003800000 */
.L_x_9812:
        /* <DEDUP_REMOVED lines=9> */
.L_x_9814:
        /* <DEDUP_REMOVED lines=8> */
.L_x_9815:
[----:B------:R-:W-:-:S05]  /*209f0*/  @!P1 IADD3 R8, P2, R8, R31, RZ ;  /* 0x0000001f08089210 */ /* 0x000fca0007f5e0ff */
[----:B------:R-:W-:Y:S02]  /*20a00*/  @!P1 IMAD.X R9, R3, 0x1, R29, P2 ;  /* 0x0000000103099824 */ /* 0x000fe400010e061d */
[----:B------:R-:W-:Y:S02]  /*20a10*/  IMAD.MOV.U32 R13, RZ, RZ, R34 ;  /* 0x000000ffff0d7224 */ /* 0x000fe400078e0022 */
[----:B------:R-:W-:-:S07]  /*20a20*/  IMAD.MOV.U32 R28, RZ, RZ, R14 ;  /* 0x000000ffff1c7224 */ /* 0x000fce00078e000e */
[----:B------:R-:W-:Y:S05]  /*20a30*/  WARPSYNC.COLLECTIVE R15, `(.L_x_9816) ;  /* 0x000000000f087348 */ /* 0x000fea0003c00000 */
[----:B------:R0:W1:Y:S02]  /*20a40*/  SHFL.IDX P6, R14, R13, R12, R11 ;  /* 0x0000000c0d0e7389 */ /* 0x00006400000c000b */
[----:B01----:R-:W-:Y:S01]  /*20a50*/  ENDCOLLECTIVE ;  /* 0x000000000000791b */ /* 0x003fe20003800000 */
.L_x_9816:
        /* <DEDUP_REMOVED lines=23> */
.L_x_9817:
        /* <DEDUP_REMOVED lines=19> */
.L_x_9818:
[----:B------:R-:W-:Y:S02]  /*20d00*/  PRMT R74, R10, 0x7610, R74 ;  /* 0x000076100a4a7816 */ /* 0x000fe4000000004a */
[----:B------:R-:W-:Y:S01]  /*20d10*/  CS2R R8, SRZ ;  /* 0x0000000000087805 */ /* 0x000fe2000001ff00 */
[----:B------:R-:W-:Y:S02]  /*20d20*/  IMAD.MOV.U32 R13, RZ, RZ, R33 ;  /* 0x000000ffff0d7224 */ /* 0x000fe400078e0021 */
[----:B------:R-:W-:-:S07]  /*20d30*/  IMAD.MOV.U32 R32, RZ, RZ, R14 ;  /* 0x000000ffff207224 */ /* 0x000fce00078e000e */
[----:B------:R-:W-:Y:S05]  /*20d40*/  WARPSYNC.COLLECTIVE R15, `(.L_x_9819) ;  /* 0x000000000f087348 */ /* 0x000fea0003c00000 */
[----:B------:R0:W1:Y:S02]  /*20d50*/  SHFL.IDX P6, R14, R13, R12, R11 ;  /* 0x0000000c0d0e7389 */ /* 0x00006400000c000b */
[----:B01----:R-:W-:Y:S01]  /*20d60*/  ENDCOLLECTIVE ;  /* 0x000000000000791b */ /* 0x003fe20003800000 */
.L_x_9819:
[----:B------:R-:W-:Y:S02]  /*20d70*/  IMAD.MOV.U32 R13, RZ, RZ, R34 ;  /* 0x000000ffff0d7224 */ /* 0x000fe400078e0022 */
[----:B------:R-:W-:-:S07]  /*20d80*/  IMAD.MOV.U32 R33, RZ, RZ, R14 ;  /* 0x000000ffff217224 */ /* 0x000fce00078e000e */
[----:B------:R-:W-:Y:S05]  /*20d90*/  WARPSYNC.COLLECTIVE R15, `(.L_x_9820) ;  /* 0x000000000f087348 */ /* 0x000fea0003c00000 */
[----:B------:R0:W1:Y:S02]  /*20da0*/  SHFL.IDX P6, R14, R13, R12, R11 ;  /* 0x0000000c0d0e7389 */ /* 0x00006400000c000b */
[----:B01----:R-:W-:Y:S01]  /*20db0*/  ENDCOLLECTIVE ;  /* 0x000000000000791b */ /* 0x003fe20003800000 */
.L_x_9820:
[----:B------:R-:W-:-:S05]  /*20dc0*/  IMAD.MOV.U32 R11, RZ, RZ, R41 ;  /* 0x000000ffff0b7224 */ /* 0x000fca00078e0029 */
[----:B------:R-:W-:Y:S01]  /*20dd0*/  PRMT R75, R11, 0x7610, R75 ;  /* 0x000076100b4b7816 */ /* 0x000fe2000000004b */
[----:B------:R-:W-:Y:S01]  /*20de0*/  IMAD.MOV.U32 R34, RZ, RZ, R14 ;  /* 0x000000ffff227224 */ /* 0x000fe200078e000e */
[----:B------:R-:W-:Y:S06]  /*20df0*/  BRA `(.L_x_9821) ;  /* 0xfffffeb800247947 */ /* 0x000fec000383ffff */
.L_x_9550:
[----:B0-----:R0:W1:Y:S02]  /*20e00*/  SYNCS.PHASECHK.TRANS64.TRYWAIT P4, [R2+URZ+0x28800], R29 ;  /* 0x0288001d020075a7 */ /* 0x001064000808017f */
[----:B-1----:R-:W-:Y:S05]  /*20e10*/  @!P4 NANOSLEEP.SYNCS 0x989680 ;  /* 0x009896800000c95d */ /* 0x002fea0003900000 */
[----:B------:R-:W1:Y:S02]  /*20e20*/  @!P4 SYNCS.PHASECHK.TRANS64 P4, [R2+URZ+0x28800], R29 ;  /* 0x0288001d0200c5a7 */ /* 0x000e64000808007f */
[----:B-1----:R-:W-:Y:S05]  /*20e30*/  @!P4 BRA `(.L_x_9550) ;  /* 0xfffffffc00f0c947 */ /* 0x002fea000383ffff */
[----:B------:R-:W-:Y:S05]  /*20e40*/  BRA `(.L_x_9822) ;  /* 0xfffffeb800c87947 */ /* 0x000fea000383ffff */
.L_x_9560:
[----:B-1----:R1:W2:Y:S02]  /*20e50*/  SYNCS.PHASECHK.TRANS64.TRYWAIT P2, [R0+URZ+0x28830], R3 ;  /* 0x02883003000075a7 */ /* 0x0022a4000804017f */
[----:B--2---:R-:W-:Y:S05]  /*20e60*/  @!P2 NANOSLEEP.SYNCS 0x989680 ;  /* 0x009896800000a95d */ /* 0x004fea0003900000 */
[----:B------:R-:W2:Y:S02]  /*20e70*/  @!P2 SYNCS.PHASECHK.TRANS64 P2, [R0+URZ+0x28830], R3 ;  /* 0x028830030000a5a7 */ /* 0x000ea4000804007f */
[----:B--2---:R-:W-:Y:S05]  /*20e80*/  @!P2 BRA `(.L_x_9560) ;  /* 0xfffffffc00f0a947 */ /* 0x004fea000383ffff */
[----:B------:R-:W-:Y:S05]  /*20e90*/  BRA `(.L_x_9559) ;  /* 0xfffffed400a47947 */ /* 0x000fea000383ffff */
.L_x_9566:
[----:B-1----:R1:W2:Y:S02]  /*20ea0*/  SYNCS.PHASECHK.TRANS64.TRYWAIT P4, [R3+URZ+0x28830], R6 ;  /* 0x02883006030075a7 */ /* 0x0022a4000808017f */
[----:B--2---:R-:W-:Y:S05]  /*20eb0*/  @!P4 NANOSLEEP.SYNCS 0x989680 ;  /* 0x009896800000c95d */ /* 0x004fea0003900000 */
[----:B------:R-:W2:Y:S02]  /*20ec0*/  @!P4 SYNCS.PHASECHK.TRANS64 P4, [R3+URZ+0x28830], R6 ;  /* 0x028830060300c5a7 */ /* 0x000ea4000808007f */
[----:B--2---:R-:W-:Y:S05]  /*20ed0*/  @!P4 BRA `(.L_x_9566) ;  /* 0xfffffffc00f0c947 */ /* 0x004fea000383ffff */
[----:B------:R-:W-:Y:S05]  /*20ee0*/  BRA `(.L_x_9565) ;  /* 0xfffffef800e87947 */ /* 0x000fea000383ffff */
.L_x_9570:
[----:B-1----:R1:W2:Y:S02]  /*20ef0*/  SYNCS.PHASECHK.TRANS64.TRYWAIT P3, [R6+URZ+0x28850], R3 ;  /* 0x02885003060075a7 */ /* 0x0022a4000806017f */
[----:B--2---:R-:W-:Y:S05]  /*20f00*/  @!P3 NANOSLEEP.SYNCS 0x989680 ;  /* 0x009896800000b95d */ /* 0x004fea0003900000 */
[----:B------:R-:W2:Y:S02]  /*20f10*/  @!P3 SYNCS.PHASECHK.TRANS64 P3, [R6+URZ+0x28850], R3 ;  /* 0x028850030600b5a7 */ /* 0x000ea4000806007f */
[----:B--2---:R-:W-:Y:S05]  /*20f20*/  @!P3 BRA `(.L_x_9570) ;  /* 0xfffffffc00f0b947 */ /* 0x004fea000383ffff */
[----:B------:R-:W-:Y:S05]  /*20f30*/  BRA `(.L_x_9567) ;  /* 0xfffffefc00f87947 */ /* 0x000fea000383ffff */
.L_x_9577:
[----:B-1----:R1:W2:Y:S02]  /*20f40*/  SYNCS.PHASECHK.TRANS64.TRYWAIT P3, [R3+URZ+0x28830], R6 ;  /* 0x02883006030075a7 */ /* 0x0022a4000806017f */
[----:B--2---:R-:W-:Y:S05]  /*20f50*/  @!P3 NANOSLEEP.SYNCS 0x989680 ;  /* 0x009896800000b95d */ /* 0x004fea0003900000 */
[----:B------:R-:W2:Y:S02]  /*20f60*/  @!P3 SYNCS.PHASECHK.TRANS64 P3, [R3+URZ+0x28830], R6 ;  /* 0x028830060300b5a7 */ /* 0x000ea4000806007f */
[----:B--2---:R-:W-:Y:S05]  /*20f70*/  @!P3 BRA `(.L_x_9577) ;  /* 0xfffffffc00f0b947 */ /* 0x004fea000383ffff */
[----:B------:R-:W-:Y:S05]  /*20f80*/  BRA `(.L_x_9576) ;  /* 0xffffff2400987947 */ /* 0x000fea000383ffff */
.L_x_9581:
[----:B-1----:R1:W2:Y:S02]  /*20f90*/  SYNCS.PHASECHK.TRANS64.TRYWAIT P2, [R6+URZ+0x28850], R3 ;  /* 0x02885003060075a7 */ /* 0x0022a4000804017f */
[----:B--2---:R-:W-:Y:S05]  /*20fa0*/  @!P2 NANOSLEEP.SYNCS 0x989680 ;  /* 0x009896800000a95d */ /* 0x004fea0003900000 */
[----:B------:R-:W2:Y:S02]  /*20fb0*/  @!P2 SYNCS.PHASECHK.TRANS64 P2, [R6+URZ+0x28850], R3 ;  /* 0x028850030600a5a7 */ /* 0x000ea4000804007f */
[----:B--2---:R-:W-:Y:S05]  /*20fc0*/  @!P2 BRA `(.L_x_9581) ;  /* 0xfffffffc00f0a947 */ /* 0x004fea000383ffff */
[----:B------:R-:W-:Y:S05]  /*20fd0*/  BRA `(.L_x_9578) ;  /* 0xffffff2800a87947 */ /* 0x000fea000383ffff */
.L_x_9586:
[----:B-1----:R1:W2:Y:S02]  /*20fe0*/  SYNCS.PHASECHK.TRANS64.TRYWAIT P0, [R12+URZ+0x28850], R5 ;  /* 0x028850050c0075a7 */ /* 0x0022a4000800017f */
[----:B--2---:R-:W-:Y:S05]  /*20ff0*/  @!P0 NANOSLEEP.SYNCS 0x989680 ;  /* 0x009896800000895d */ /* 0x004fea0003900000 */
[----:B------:R-:W2:Y:S02]  /*21000*/  @!P0 SYNCS.PHASECHK.TRANS64 P0, [R12+URZ+0x28850], R5 ;  /* 0x028850050c0085a7 */ /* 0x000ea4000800007f */
[----:B--2---:R-:W-:Y:S05]  /*21010*/  @!P0 BRA `(.L_x_9586) ;  /* 0xfffffffc00f08947 */ /* 0x004fea000383ffff */
[----:B------:R-:W-:Y:S05]  /*21020*/  BRA `(.L_x_9585) ;  /* 0xffffff4400d87947 */ /* 0x000fea000383ffff */
.L_x_9600:
[----:B------:R-:W-:Y:S02]  /*21030*/  IMAD.MOV.U32 R13, RZ, RZ, R4 ;  /* 0x000000ffff0d7224 */ /* 0x000fe400078e0004 */
[----:B------:R-:W-:Y:S02]  /*21040*/  IMAD.MOV.U32 R12, RZ, RZ, RZ ;  /* 0x000000ffff0c7224 */ /* 0x000fe400078e00ff */
[----:B------:R-:W-:Y:S02]  /*21050*/  IMAD.MOV.U32 R11, RZ, RZ, 0x181f ;  /* 0x0000181fff0b7424 */ /* 0x000fe400078e00ff */
[----:B------:R-:W-:-:S07]  /*21060*/  IMAD.MOV.U32 R15, RZ, RZ, -0x1 ;  /* 0xffffffffff0f7424 */ /* 0x000fce00078e00ff */
[----:B01----:R-:W-:Y:S05]  /*21070*/  WARPSYNC.COLLECTIVE R15, `(.L_x_9823) ;  /* 0x000000000f087348 */ /* 0x003fea0003c00000 */
[----:B------:R2:W3:Y:S02]  /*21080*/  SHFL.IDX P6, R14, R13, R12, R11 ;  /* 0x0000000c0d0e7389 */ /* 0x0004e400000c000b */
[----:B0123--:R-:W-:Y:S01]  /*21090*/  ENDCOLLECTIVE ;  /* 0x000000000000791b */ /* 0x00ffe20003800000 */
.L_x_9823:
[----:B------:R-:W-:Y:S02]  /*210a0*/  IMAD.MOV.U32 R13, RZ, RZ, R3 ;  /* 0x000000ffff0d7224 */ /* 0x000fe400078e0003 */
[----:B------:R-:W-:-:S07]  /*210b0*/  IMAD.MOV.U32 R0, RZ, RZ, R14 ;  /* 0x000000ffff007224 */ /* 0x000fce00078e000e */
[----:B------:R-:W-:Y:S05]  /*210c0*/  WARPSYNC.COLLECTIVE R15, `(.L_x_9824) ;  /* 0x000000000f087348 */ /* 0x000fea0003c00000 */
[----:B------:R0:W1:Y:S02]  /*210d0*/  SHFL.IDX P6, R14, R13, R12, R11 ;  /* 0x0000000c0d0e7389 */ /* 0x00006400000c000b */
[----:B01----:R-:W-:Y:S01]  /*210e0*/  ENDCOLLECTIVE ;  /* 0x000000000000791b */ /* 0x003fe20003800000 */
.L_x_9824:
[----:B------:R-:W-:Y:S05]  /*210f0*/  BRA `(.L_x_9825) ;  /* 0xffffff6800fc7947 */ /* 0x000fea000383ffff */
.L_x_9603:
        /* <DEDUP_REMOVED lines=8> */
.L_x_9827:
[----:B------:R-:W-:Y:S05]  /*21180*/  BSYNC B1 ;  /* 0x0000000000017941 */ /* 0x000fea0003800000 */
.L_x_9826:
        /* <DEDUP_REMOVED lines=8> */
.L_x_9828:
[----:B------:R-:W-:Y:S05]  /*21210*/  BRA `(.L_x_9829) ;  /* 0xffffff6800fc7947 */ /* 0x000fea000383ffff */
.L_x_9606:
        /* <DEDUP_REMOVED lines=8> */
.L_x_9831:
[----:B------:R-:W-:Y:S05]  /*212a0*/  BSYNC B1 ;  /* 0x0000000000017941 */ /* 0x000fea0003800000 */
.L_x_9830:
        /* <DEDUP_REMOVED lines=8> */
.L_x_9832:
[----:B------:R-:W-:Y:S05]  /*21330*/  BRA `(.L_x_9833) ;  /* 0xffffff6800fc7947 */ /* 0x000fea000383ffff */
.L_x_9609:
        /* <DEDUP_REMOVED lines=8> */
.L_x_9835:
[----:B------:R-:W-:Y:S05]  /*213c0*/  BSYNC B1 ;  /* 0x0000000000017941 */ /* 0x000fea0003800000 */
.L_x_9834:
        /* <DEDUP_REMOVED lines=8> */
.L_x_9836:
[----:B------:R-:W-:Y:S05]  /*21450*/  BRA `(.L_x_9837) ;  /* 0xffffff6800fc7947 */ /* 0x000fea000383ffff */
.L_x_9626:
        /* <DEDUP_REMOVED lines=11> */
.L_x_9839:
[----:B------:R-:W-:Y:S05]  /*21510*/  BSYNC B1 ;  /* 0x0000000000017941 */ /* 0x000fea0003800000 */
.L_x_9838:
[----:B------:R-:W-:Y:S05]  /*21520*/  BRA `(.L_x_9840) ;  /* 0xffffff8000947947 */ /* 0x000fea000383ffff */
.L_x_9628:
[----:B------:R-:W-:Y:S01]  /*21530*/  BSSY B1, `(.L_x_9841) ;  /* 0x0000006000017945 */ /* 0x000fe20003800000 */
[----:B------:R-:W-:-:S07]  /*21540*/  IMAD.MOV.U32 R15, RZ, RZ, -0x1 ;  /* 0xffffffffff0f7424 */ /* 0x000fce00078e00ff */
[----:B01----:R-:W-:Y:S05]  /*21550*/  WARPSYNC.COLLECTIVE R15, `(.L_x_9842) ;  /* 0x000000000f0c7348 */ /* 0x003fea0003c00000 */
[----:B------:R-:W-:Y:S02]  /*21560*/  ELECT P6, UR62, PT ;  /* 0x00000000003e782f */ /* 0x000fe400038c0000 */
[----:B------:R-:W-:Y:S01]  /*21570*/  MOV R14, UR62 ;  /* 0x0000003e000e7c02 */ /* 0x000fe20008000f00 */
[----:B01----:R-:W-:Y:S10]  /*21580*/  ENDCOLLECTIVE ;  /* 0x000000000000791b */ /* 0x003ff40003800000 */
.L_x_9842:
[----:B------:R-:W-:Y:S05]  /*21590*/  BSYNC B1 ;  /* 0x0000000000017941 */ /* 0x000fea0003800000 */
.L_x_9841:
[----:B------:R-:W-:Y:S01]  /*215a0*/  PLOP3.LUT P1, PT, P6, PT, PT, 0x80, 0x0 ;  /* 0x000000000000781c */ /* 0x000fe2000372f070 */
[----:B------:R-:W-:-:S12]  /*215b0*/  BRA `(.L_x_9627) ;  /* 0xffffff8000887947 */ /* 0x000fd8000383ffff */
.L_x_9630:
[----:B-1----:R-:W2:Y:S02]  /*215c0*/  LDL R3, [R1+0x4] ;  /* 0x0000040001037983 */ /* 0x002ea40000100800 */
[----:B--2---:R1:W2:Y:S02]  /*215d0*/  SYNCS.PHASECHK.TRANS64.TRYWAIT P0, [R3+URZ+0x28820], R2 ;  /* 0x02882002030075a7 */ /* 0x0042a4000800017f */
[----:B--2---:R-:W-:Y:S05]  /*215e0*/  @!P0 NANOSLEEP.SYNCS 0x989680 ;  /* 0x009896800000895d */ /* 0x004fea0003900000 */
[----:B------:R-:W2:Y:S02]  /*215f0*/  @!P0 SYNCS.PHASECHK.TRANS64 P0, [R3+URZ+0x28820], R2 ;  /* 0x02882002030085a7 */ /* 0x000ea4000800007f */
[----:B--2---:R-:W-:Y:S05]  /*21600*/  @!P0 BRA `(.L_x_9630) ;  /* 0xfffffffc00ec8947 */ /* 0x004fea000383ffff */
[----:B------:R-:W-:Y:S05]  /*21610*/  BRA `(.L_x_9843) ;  /* 0xffffff8000987947 */ /* 0x000fea000383ffff */
.L_x_9634:
[----:B-1----:R1:W2:Y:S02]  /*21620*/  SYNCS.PHASECHK.TRANS64.TRYWAIT P0, [R4+URZ+0x288a0], R8 ;  /* 0x0288a008040075a7 */ /* 0x0022a4000800017f */
[----:B--2---:R-:W-:Y:S05]  /*21630*/  @!P0 NANOSLEEP.SYNCS 0x989680 ;  /* 0x009896800000895d */ /* 0x004fea0003900000 */
[----:B------:R-:W2:Y:S02]  /*21640*/  @!P0 SYNCS.PHASECHK.TRANS64 P0, [R4+URZ+0x288a0], R8 ;  /* 0x0288a008040085a7 */ /* 0x000ea4000800007f */
[----:B--2---:R-:W-:Y:S05]  /*21650*/  @!P0 BRA `(.L_x_9634) ;  /* 0xfffffffc00f08947 */ /* 0x004fea000383ffff */
[----:B------:R-:W-:Y:S05]  /*21660*/  BRA `(.L_x_9844) ;  /* 0xffffff8000bc7947 */ /* 0x000fea000383ffff */
.L_x_9640:
[----:B--2---:R2:W3:Y:S02]  /*21670*/  SYNCS.PHASECHK.TRANS64.TRYWAIT P0, [R4+URZ+0x288c0], R8 ;  /* 0x0288c008040075a7 */ /* 0x0044e4000800017f */
[----:B---3--:R-:W-:Y:S05]  /*21680*/  @!P0 NANOSLEEP.SYNCS 0x989680 ;  /* 0x009896800000895d */ /* 0x008fea0003900000 */
[----:B------:R-:W3:Y:S02]  /*21690*/  @!P0 SYNCS.PHASECHK.TRANS64 P0, [R4+URZ+0x288c0], R8 ;  /* 0x0288c008040085a7 */ /* 0x000ee4000800007f */
[----:B---3--:R-:W-:Y:S05]  /*216a0*/  @!P0 BRA `(.L_x_9640) ;  /* 0xfffffffc00f08947 */ /* 0x008fea000383ffff */
[----:B------:R-:W-:Y:S05]  /*216b0*/  BRA `(.L_x_9845) ;  /* 0xffffff8400807947 */ /* 0x000fea000383ffff */
.L_x_9648:
[----:B-1----:R1:W2:Y:S02]  /*216c0*/  SYNCS.PHASECHK.TRANS64.TRYWAIT P0, [R6+URZ+0x288a0], R5 ;  /* 0x0288a005060075a7 */ /* 0x0022a4000800017f */
[----:B--2---:R-:W-:Y:S05]  /*216d0*/  @!P0 NANOSLEEP.SYNCS 0x989680 ;  /* 0x009896800000895d */ /* 0x004fea0003900000 */
[----:B------:R-:W2:Y:S02]  /*216e0*/  @!P0 SYNCS.PHASECHK.TRANS64 P0, [R6+URZ+0x288a0], R5 ;  /* 0x0288a005060085a7 */ /* 0x000ea4000800007f */
[----:B--2---:R-:W-:Y:S05]  /*216f0*/  @!P0 BRA `(.L_x_9648) ;  /* 0xfffffffc00f08947 */ /* 0x004fea000383ffff */
[----:B------:R-:W-:Y:S05]  /*21700*/  BRA `(.L_x_9846) ;  /* 0xffffff8800987947 */ /* 0x000fea000383ffff */
.L_x_9654:
[----:B--2---:R2:W3:Y:S02]  /*21710*/  SYNCS.PHASECHK.TRANS64.TRYWAIT P0, [R6+URZ+0x288c0], R5 ;  /* 0x0288c005060075a7 */ /* 0x0044e4000800017f */
[----:B---3--:R-:W-:Y:S05]  /*21720*/  @!P0 NANOSLEEP.SYNCS 0x989680 ;  /* 0x009896800000895d */ /* 0x008fea0003900000 */
[----:B------:R-:W3:Y:S02]  /*21730*/  @!P0 SYNCS.PHASECHK.TRANS64 P0, [R6+URZ+0x288c0], R5 ;  /* 0x0288c005060085a7 */ /* 0x000ee4000800007f */
[----:B---3--:R-:W-:Y:S05]  /*21740*/  @!P0 BRA `(.L_x_9654) ;  /* 0xfffffffc00f08947 */ /* 0x008fea000383ffff */
[----:B------:R-:W-:Y:S05]  /*21750*/  BRA `(.L_x_9847) ;  /* 0xffffff8c00547947 */ /* 0x000fea000383ffff */
.L_x_9668:
        /* <DEDUP_REMOVED lines=11> */
.L_x_9849:
[----:B------:R-:W-:Y:S05]  /*21810*/  BSYNC B0 ;  /* 0x0000000000007941 */ /* 0x000fea0003800000 */
.L_x_9848:
[----:B------:R-:W-:Y:S05]  /*21820*/  BRA `(.L_x_9850) ;  /* 0xffffff9400ec7947 */ /* 0x000fea000383ffff */
.L_x_9670:
[----:B------:R-:W-:Y:S01]  /*21830*/  BSSY B0, `(.L_x_9851) ;  /* 0x0000006000007945 */ /* 0x000fe20003800000 */
[----:B------:R-:W-:-:S07]  /*21840*/  IMAD.MOV.U32 R15, RZ, RZ, -0x1 ;  /* 0xffffffffff0f7424 */ /* 0x000fce00078e00ff */
[----:B01----:R-:W-:Y:S05]  /*21850*/  WARPSYNC.COLLECTIVE R15, `(.L_x_9852) ;  /* 0x000000000f0c7348 */ /* 0x003fea0003c00000 */
[----:B------:R-:W-:Y:S02]  /*21860*/  ELECT P6, UR62, PT ;  /* 0x00000000003e782f */ /* 0x000fe400038c0000 */
[----:B------:R-:W-:Y:S01]  /*21870*/  MOV R14, UR62 ;  /* 0x0000003e000e7c02 */ /* 0x000fe20008000f00 */
[----:B01----:R-:W-:Y:S10]  /*21880*/  ENDCOLLECTIVE ;  /* 0x000000000000791b */ /* 0x003ff40003800000 */
.L_x_9852:
[----:B------:R-:W-:Y:S05]  /*21890*/  BSYNC B0 ;  /* 0x0000000000007941 */ /* 0x000fea0003800000 */
.L_x_9851:
[----:B------:R-:W-:Y:S05]  /*218a0*/  BRA `(.L_x_9853) ;  /* 0xffffff9400fc7947 */ /* 0x000fea000383ffff */
.L_x_9672:
[----:B-1----:R1:W2:Y:S02]  /*218b0*/  SYNCS.PHASECHK.TRANS64.TRYWAIT P0, [R0+URZ+0x28840], R2 ;  /* 0x02884002000075a7 */ /* 0x0022a4000800017f */
[----:B--2---:R-:W-:Y:S05]  /*218c0*/  @!P0 NANOSLEEP.SYNCS 0x989680 ;  /* 0x009896800000895d */ /* 0x004fea0003900000 */
[----:B------:R-:W2:Y:S02]  /*218d0*/  @!P0 SYNCS.PHASECHK.TRANS64 P0, [R0+URZ+0x28840], R2 ;  /* 0x02884002000085a7 */ /* 0x000ea4000800007f */
[----:B--2---:R-:W-:Y:S05]  /*218e0*/  @!P0 BRA `(.L_x_9672) ;  /* 0xfffffffc00f08947 */ /* 0x004fea000383ffff */
[----:B------:R-:W-:Y:S05]  /*218f0*/  BRA `(.L_x_9854) ;  /* 0xffffff9800687947 */ /* 0x000fea000383ffff */
.L_x_9676:
        /* <DEDUP_REMOVED lines=9> */
[----:B0----5:R-:W-:Y:S05]  /*21990*/  WARPSYNC.COLLECTIVE R15, `(.L_x_9855) ;  /* 0x000000000f087348 */ /* 0x021fea0003c00000 */
[----:B------:R1:W2:Y:S02]  /*219a0*/  SHFL.IDX P6, R14, R13, R12, R11 ;  /* 0x0000000c0d0e7389 */ /* 0x0002a400000c000b */
[----:B012--5:R-:W-:Y:S01]  /*219b0*/  ENDCOLLECTIVE ;  /* 0x000000000000791b */ /* 0x027fe20003800000 */
.L_x_9855:
[----:B------:R-:W-:Y:S02]  /*219c0*/  IMAD.MOV.U32 R13, RZ, RZ, R3 ;  /* 0x000000ffff0d7224 */ /* 0x000fe400078e0003 */
[----:B------:R-:W-:-:S07]  /*219d0*/  IMAD.MOV.U32 R4, RZ, RZ, R14 ;  /* 0x000000ffff047224 */ /* 0x000fce00078e000e */
[----:B------:R-:W-:Y:S05]  /*219e0*/  WARPSYNC.COLLECTIVE R15, `(.L_x_9856) ;  /* 0x000000000f087348 */ /* 0x000fea0003c00000 */
[----:B------:R0:W1:Y:S02]  /*219f0*/  SHFL.IDX P6, R14, R13, R12, R11 ;  /* 0x0000000c0d0e7389 */ /* 0x00006400000c000b */
[----:B01----:R-:W-:Y:S01]  /*21a00*/  ENDCOLLECTIVE ;  /* 0x000000000000791b */ /* 0x003fe20003800000 */
.L_x_9856:
[----:B------:R-:W-:Y:S02]  /*21a10*/  IMAD.MOV.U32 R13, RZ, RZ, R2 ;  /* 0x000000ffff0d7224 */ /* 0x000fe400078e0002 */
[----:B------:R-:W-:Y:S02]  /*21a20*/  IMAD.MOV.U32 R12, RZ, RZ, 0x1 ;  /* 0x00000001ff0c7424 */ /* 0x000fe400078e00ff */
[----:B------:R-:W-:-:S07]  /*21a30*/  IMAD.MOV.U32 R5, RZ, RZ, R14 ;  /* 0x000000ffff057224 */ /* 0x000fce00078e000e */
[----:B------:R-:W-:Y:S05]  /*21a40*/  WARPSYNC.COLLECTIVE R15, `(.L_x_9857) ;  /* 0x000000000f087348 */ /* 0x000fea0003c00000 */
[----:B------:R0:W1:Y:S02]  /*21a50*/  SHFL.IDX P6, R14, R13, R12, R11 ;  /* 0x0000000c0d0e7389 */ /* 0x00006400000c000b */
[----:B01----:R-:W-:Y:S01]  /*21a60*/  ENDCOLLECTIVE ;  /* 0x000000000000791b */ /* 0x003fe20003800000 */
.L_x_9857:
        /* <DEDUP_REMOVED lines=10> */
.L_x_9858:
[----:B------:R-:W-:Y:S01]  /*21b10*/  @!PT LDS RZ, [RZ] ;  /* 0x00000000fffff984 */ /* 0x000fe20000000800 */
[----:B------:R-:W-:Y:S01]  /*21b20*/  @!PT LDS RZ, [RZ] ;  /* 0x00000000fffff984 */ /* 0x000fe20000000800 */
[----:B------:R-:W-:Y:S01]  /*21b30*/  @!PT LDS RZ, [RZ] ;  /* 0x00000000fffff984 */ /* 0x000fe20000000800 */
[----:B------:R-:W-:Y:S04]  /*21b40*/  @!P2 LDGSTS.E.BYPASS.LTC128B.128 [R8+0x10400], desc[UR40][R4.64], !P0 ;  /* 0x104000000408afae */ /* 0x000fe8000c101d68 */
[----:B------:R0:W-:Y:S01]  /*21b50*/  @!P2 LDGSTS.E.BYPASS.LTC128B.128 [R8+0x14400], desc[UR40][R4.64+0x80], !P1 ;  /* 0x144000800408afae */ /* 0x0001e2000c901d68 */
[----:B------:R-:W-:Y:S01]  /*21b60*/  ISETP.GE.AND P2, PT, R7, R0, PT ;  /* 0x000000000700720c */ /* 0x000fe20003f46270 */
[----:B------:R-:W-:Y:S02]  /*21b70*/  IMAD.MOV.U32 R13, RZ, RZ, R2 ;  /* 0x000000ffff0d7224 */ /* 0x000fe400078e0002 */
[----:B------:R-:W-:Y:S02]  /*21b80*/  IMAD.MOV.U32 R12, RZ, RZ, 0x2 ;  /* 0x00000002ff0c7424 */ /* 0x000fe400078e00ff */
[----:B0-----:R-:W-:-:S08]  /*21b90*/  IMAD.MOV.U32 R4, RZ, RZ, R14 ;  /* 0x000000ffff047224 */ /* 0x001fd000078e000e */
[----:B------:R-:W-:Y:S05]  /*21ba0*/  WARPSYNC.COLLECTIVE R15, `(.L_x_9859) ;  /* 0x000000000f087348 */ /* 0x000fea0003c00000 */
[----:B------:R0:W1:Y:S02]  /*21bb0*/  SHFL.IDX P6, R14, R13, R12, R11 ;  /* 0x0000000c0d0e7389 */ /* 0x00006400000c000b */
[----:B01----:R-:W-:Y:S01]  /*21bc0*/  ENDCOLLECTIVE ;  /* 0x000000000000791b */ /* 0x003fe20003800000 */
.L_x_9859:
        /* <DEDUP_REMOVED lines=10> */
.L_x_9860:
[----:B------:R-:W-:Y:S01]  /*21c70*/  @!PT LDS RZ, [RZ] ;  /* 0x00000000fffff984 */ /* 0x000fe20000000800 */
[----:B------:R-:W-:Y:S01]  /*21c80*/  @!PT LDS RZ, [RZ] ;  /* 0x00000000fffff984 */ /* 0x000fe20000000800 */
[----:B------:R-:W-:Y:S01]  /*21c90*/  @!PT LDS RZ, [RZ] ;  /* 0x00000000fffff984 */ /* 0x000fe20000000800 */
[----:B------:R-:W-:Y:S04]  /*21ca0*/  @!P2 LDGSTS.E.BYPASS.LTC128B.128 [R8+0x10c00], desc[UR40][R4.64], !P0 ;  /* 0x10c000000408afae */ /* 0x000fe8000c101d68 */
[----:B------:R0:W-:Y:S01]  /*21cb0*/  @!P2 LDGSTS.E.BYPASS.LTC128B.128 [R8+0x14c00], desc[UR40][R4.64+0x80], !P1 ;  /* 0x14c000800408afae */ /* 0x0001e2000c901d68 */
[----:B------:R-:W-:Y:S02]  /*21cc0*/  IMAD.MOV.U32 R13, RZ, RZ, R2 ;  /* 0x000000ffff0d7224 */ /* 0x000fe400078e0002 */
[----:B------:R-:W-:Y:S02]  /*21cd0*/  IMAD.MOV.U32 R12, RZ, RZ, 0x3 ;  /* 0x00000003ff0c7424 */ /* 0x000fe400078e00ff */
[----:B0-----:R-:W-:-:S05]  /*21ce0*/  VIADD R4, R17, 0x20 ;  /* 0x0000002011047836 */ /* 0x001fca0000000000 */
[----:B------:R-:W-:Y:S01]  /*21cf0*/  ISETP.GE.AND P2, PT, R4, R0, PT ;  /* 0x000000000400720c */ /* 0x000fe20003f46270 */
[----:B------:R-:W-:-:S12]  /*21d00*/  IMAD.MOV.U32 R4, RZ, RZ, R14 ;  /* 0x000000ffff047224 */ /* 0x000fd800078e000e */
[----:B------:R-:W-:Y:S05]  /*21d10*/  WARPSYNC.COLLECTIVE R15, `(.L_x_9861) ;  /* 0x000000000f087348 */ /* 0x000fea0003c00000 */
[----:B------:R0:W1:Y:S02]  /*21d20*/  SHFL.IDX P6, R14, R13, R12, R11 ;  /* 0x0000000c0d0e7389 */ /* 0x00006400000c000b */
[----:B01----:R-:W-:Y:S01]  /*21d30*/  ENDCOLLECTIVE ;  /* 0x000000000000791b */ /* 0x003fe20003800000 */
.L_x_9861:
        /* <DEDUP_REMOVED lines=9> */
.L_x_9862:
[----:B------:R-:W-:-:S05]  /*21dd0*/  @!P2 LOP3.LUT R5, R5, R4, RZ, 0x3c, !PT ;  /* 0x000000040505a212 */ /* 0x000fca00078e3cff */
        /* <DEDUP_REMOVED lines=13> */
.L_x_9863:
        /* <DEDUP_REMOVED lines=9> */
.L_x_9864:
        /* <DEDUP_REMOVED lines=14> */
.L_x_9865:
        /* <DEDUP_REMOVED lines=9> */
.L_x_9866:
        /* <DEDUP_REMOVED lines=14> */
.L_x_9867:
        /* <DEDUP_REMOVED lines=9> */
.L_x_9868:
        /* <DEDUP_REMOVED lines=14> */
.L_x_9869:
        /* <DEDUP_REMOVED lines=15> */
.L_x_9870:
[----:B------:R-:W-:Y:S01]  /*223f0*/  IMAD.MOV.U32 R3, RZ, RZ, R14 ;  /* 0x000000ffff037224 */ /* 0x000fe200078e000e */
[----:B------:R-:W-:Y:S06]  /*22400*/  BRA `(.L_x_9871) ;  /* 0xffffff9c00387947 */ /* 0x000fec000383ffff */
.L_x_9681:
[----:B-1----:R-:W4:Y:S02]  /*22410*/  LDL R2, [R1+0x4] ;  /* 0x0000040001027983 */ /* 0x002f240000100800 */
[----:B----4-:R1:W4:Y:S02]  /*22420*/  SYNCS.PHASECHK.TRANS64.TRYWAIT P0, [R2+URZ+0x28820], R0 ;  /* 0x02882000020075a7 */ /* 0x010324000800017f */
[----:B----4-:R-:W-:Y:S05]  /*22430*/  @!P0 NANOSLEEP.SYNCS 0x989680 ;  /* 0x009896800000895d */ /* 0x010fea0003900000 */
[----:B------:R-:W4:Y:S02]  /*22440*/  @!P0 SYNCS.PHASECHK.TRANS64 P0, [R2+URZ+0x28820], R0 ;  /* 0x02882000020085a7 */ /* 0x000f24000800007f */
[----:B----4-:R-:W-:Y:S05]  /*22450*/  @!P0 BRA `(.L_x_9681) ;  /* 0xfffffffc00ec8947 */ /* 0x010fea000383ffff */
[----:B------:R-:W-:Y:S05]  /*22460*/  BRA `(.L_x_9872) ;  /* 0xffffff9c00a87947 */ /* 0x000fea000383ffff */
.L_x_9690:
[----:B--2---:R2:W3:Y:S02]  /*22470*/  SYNCS.PHASECHK.TRANS64.TRYWAIT P0, [R3+URZ+0x28840], R0 ;  /* 0x02884000030075a7 */ /* 0x0044e4000800017f */
[----:B---3--:R-:W-:Y:S05]  /*22480*/  @!P0 NANOSLEEP.SYNCS 0x989680 ;  /* 0x009896800000895d */ /* 0x008fea0003900000 */
[----:B------:R-:W3:Y:S02]  /*22490*/  @!P0 SYNCS.PHASECHK.TRANS64 P0, [R3+URZ+0x28840], R0 ;  /* 0x02884000030085a7 */ /* 0x000ee4000800007f */
[----:B---3--:R-:W-:Y:S05]  /*224a0*/  @!P0 BRA `(.L_x_9690) ;  /* 0xfffffffc00f08947 */ /* 0x008fea000383ffff */
[----:B------:R-:W-:Y:S05]  /*224b0*/  BRA `(.L_x_9873) ;  /* 0xffffffa0006c7947 */ /* 0x000fea000383ffff */
.L_x_9696:
[----:B-1----:R1:W2:Y:S02]  /*224c0*/  SYNCS.PHASECHK.TRANS64.TRYWAIT P0, [R0+URZ+0x28860], R3 ;  /* 0x02886003000075a7 */ /* 0x0022a4000800017f */
[----:B--2---:R-:W-:Y:S05]  /*224d0*/  @!P0 NANOSLEEP.SYNCS 0x989680 ;  /* 0x009896800000895d */ /* 0x004fea0003900000 */
[----:B------:R-:W2:Y:S02]  /*224e0*/  @!P0 SYNCS.PHASECHK.TRANS64 P0, [R0+URZ+0x28860], R3 ;  /* 0x02886003000085a7 */ /* 0x000ea4000800007f */
[----:B--2---:R-:W-:Y:S05]  /*224f0*/  @!P0 BRA `(.L_x_9696) ;  /* 0xfffffffc00f08947 */ /* 0x004fea000383ffff */
[----:B------:R-:W-:Y:S05]  /*22500*/  BRA `(.L_x_9874) ;  /* 0xffffffa400487947 */ /* 0x000fea000383ffff */
.L_x_9706:
[----:B--2---:R2:W3:Y:S02]  /*22510*/  SYNCS.PHASECHK.TRANS64.TRYWAIT P0, [R3+URZ+0x28840], R2 ;  /* 0x02884002030075a7 */ /* 0x0044e4000800017f */
[----:B---3--:R-:W-:Y:S05]  /*22520*/  @!P0 NANOSLEEP.SYNCS 0x989680 ;  /* 0x009896800000895d */ /* 0x008fea0003900000 */
[----:B------:R-:W3:Y:S02]  /*22530*/  @!P0 SYNCS.PHASECHK.TRANS64 P0, [R3+URZ+0x28840], R2 ;  /* 0x02884002030085a7 */ /* 0x000ee4000800007f */
[----:B---3--:R-:W-:Y:S05]  /*22540*/  @!P0 BRA `(.L_x_9706) ;  /* 0xfffffffc00f08947 */ /* 0x008fea000383ffff */
[----:B------:R-:W-:Y:S05]  /*22550*/  BRA `(.L_x_9875) ;  /* 0xffffffa800f07947 */ /* 0x000fea000383ffff */
.L_x_9712:
[----:B-1----:R1:W2:Y:S02]  /*22560*/  SYNCS.PHASECHK.TRANS64.TRYWAIT P0, [R2+URZ+0x28860], R3 ;  /* 0x02886003020075a7 */ /* 0x0022a4000800017f */
[----:B--2---:R-:W-:Y:S05]  /*22570*/  @!P0 NANOSLEEP.SYNCS 0x989680 ;  /* 0x009896800000895d */ /* 0x004fea0003900000 */
[----:B------:R-:W2:Y:S02]  /*22580*/  @!P0 SYNCS.PHASECHK.TRANS64 P0, [R2+URZ+0x28860], R3 ;  /* 0x02886003020085a7 */ /* 0x000ea4000800007f */
[----:B--2---:R-:W-:Y:S05]  /*22590*/  @!P0 BRA `(.L_x_9712) ;  /* 0xfffffffc00f08947 */ /* 0x004fea000383ffff */
[----:B------:R-:W-:Y:S05]  /*225a0*/  BRA `(.L_x_9876) ;  /* 0xffffffac00cc7947 */ /* 0x000fea000383ffff */
.L_x_9722:
[----:B---3--:R3:W4:Y:S02]  /*225b0*/  SYNCS.PHASECHK.TRANS64.TRYWAIT P0, [R3+URZ+0x28840], R2 ;  /* 0x02884002030075a7 */ /* 0x008724000800017f */
[----:B----4-:R-:W-:Y:S05]  /*225c0*/  @!P0 NANOSLEEP.SYNCS 0x989680 ;  /* 0x009896800000895d */ /* 0x010fea0003900000 */
[----:B------:R-:W4:Y:S02]  /*225d0*/  @!P0 SYNCS.PHASECHK.TRANS64 P0, [R3+URZ+0x28840], R2 ;  /* 0x02884002030085a7 */ /* 0x000f24000800007f */
[----:B----4-:R-:W-:Y:S05]  /*225e0*/  @!P0 BRA `(.L_x_9722) ;  /* 0xfffffffc00f08947 */ /* 0x010fea000383ffff */
[----:B------:R-:W-:Y:S05]  /*225f0*/  BRA `(.L_x_9877) ;  /* 0xffffffb400507947 */ /* 0x000fea000383ffff */
.L_x_9728:
[----:B-1----:R1:W2:Y:S02]  /*22600*/  SYNCS.PHASECHK.TRANS64.TRYWAIT P0, [R2+URZ+0x28860], R5 ;  /* 0x02886005020075a7 */ /* 0x0022a4000800017f */
[----:B--2---:R-:W-:Y:S05]  /*22610*/  @!P0 NANOSLEEP.SYNCS 0x989680 ;  /* 0x009896800000895d */ /* 0x004fea0003900000 */
[----:B------:R-:W2:Y:S02]  /*22620*/  @!P0 SYNCS.PHASECHK.TRANS64 P0, [R2+URZ+0x28860], R5 ;  /* 0x02886005020085a7 */ /* 0x000ea4000800007f */
[----:B--2---:R-:W-:Y:S05]  /*22630*/  @!P0 BRA `(.L_x_9728) ;  /* 0xfffffffc00f08947 */ /* 0x004fea000383ffff */
[----:B------:R-:W-:Y:S05]  /*22640*/  BRA `(.L_x_9878) ;  /* 0xffffffb800287947 */ /* 0x000fea000383ffff */
.L_x_9740:
[----:B--2---:R2:W4:Y:S02]  /*22650*/  SYNCS.PHASECHK.TRANS64.TRYWAIT P0, [R0+URZ+0x28860], R2 ;  /* 0x02886002000075a7 */ /* 0x004524000800017f */
[----:B----4-:R-:W-:Y:S05]  /*22660*/  @!P0 NANOSLEEP.SYNCS 0x989680 ;  /* 0x009896800000895d */ /* 0x010fea0003900000 */
[----:B------:R-:W4:Y:S02]  /*22670*/  @!P0 SYNCS.PHASECHK.TRANS64 P0, [R0+URZ+0x28860], R2 ;  /* 0x02886002000085a7 */ /* 0x000f24000800007f */
[----:B----4-:R-:W-:Y:S05]  /*22680*/  @!P0 BRA `(.L_x_9740) ;  /* 0xfffffffc00f08947 */ /* 0x010fea000383ffff */
[----:B------:R-:W-:Y:S05]  /*22690*/  BRA `(.L_x_9879) ;  /* 0xffffffbc008c7947 */ /* 0x000fea000383ffff */
.L_x_9748:
[----:B------:R-:W-:Y:S01]  /*226a0*/  BSSY B0, `(.L_x_9880) ;  /* 0x0000008000007945 */ /* 0x000fe20003800000 */
[----:B0-----:R-:W-:Y:S02]  /*226b0*/  IMAD.MOV.U32 R13, RZ, RZ, R16 ;  /* 0x000000ffff0d7224 */ /* 0x001fe400078e0010 */
[----:B------:R-:W-:Y:S02]  /*226c0*/  IMAD.MOV.U32 R12, RZ, RZ, RZ ;  /* 0x000000ffff0c7224 */ /* 0x000fe400078e00ff */
[----:B--2---:R-:W-:Y:S02]  /*226d0*/  IMAD.MOV.U32 R11, RZ, RZ, 0x1f ;  /* 0x0000001fff0b7424 */ /* 0x004fe400078e00ff */
[----:B------:R-:W-:-:S07]  /*226e0*/  IMAD.MOV.U32 R15, RZ, RZ, -0x1 ;  /* 0xffffffffff0f7424 */ /* 0x000fce00078e00ff */
[----:B-1---5:R-:W-:Y:S05]  /*226f0*/  WARPSYNC.COLLECTIVE R15, `(.L_x_9881) ;  /* 0x000000000f087348 */ /* 0x022fea0003c00000 */
[----:B------:R0:W2:Y:S02]  /*22700*/  SHFL.IDX P6, R14, R13, R12, R11 ;  /* 0x0000000c0d0e7389 */ /* 0x0000a400000c000b */
[----:B012--5:R-:W-:Y:S01]  /*22710*/  ENDCOLLECTIVE ;  /* 0x000000000000791b */ /* 0x027fe20003800000 */
.L_x_9881:
[----:B------:R-:W-:Y:S05]  /*22720*/  BSYNC B0 ;  /* 0x0000000000007941 */ /* 0x000fea0003800000 */
.L_x_9880:
        /* <DEDUP_REMOVED lines=10> */
.L_x_9882:
        /* <DEDUP_REMOVED lines=16> */
.L_x_9883:
        /* <DEDUP_REMOVED lines=9> */
.L_x_9884:
        /* <DEDUP_REMOVED lines=8> */
.L_x_9885:
        /* <DEDUP_REMOVED lines=8> */
.L_x_9886:
        /* <DEDUP_REMOVED lines=8> */
.L_x_9887:
        /* <DEDUP_REMOVED lines=9> */
.L_x_9888:
[----:B------:R-:W-:Y:S01]  /*22b70*/  IMAD.MOV.U32 R16, RZ, RZ, R14 ;  /* 0x000000ffff107224 */ /* 0x000fe200078e000e */
[----:B------:R-:W-:Y:S06]  /*22b80*/  BRA `(.L_x_9889) ;  /* 0xffffffc000247947 */ /* 0x000fec000383ffff */
.L_x_9753:
[----:B------:R-:W-:Y:S01]  /*22b90*/  BSSY B0, `(.L_x_9890) ;  /* 0x0000008000007945 */ /* 0x000fe20003800000 */
[----:B0----5:R-:W-:Y:S02]  /*22ba0*/  IMAD.MOV.U32 R13, RZ, RZ, R2 ;  /* 0x000000ffff0d7224 */ /* 0x021fe400078e0002 */
[----:B------:R-:W-:Y:S02]  /*22bb0*/  IMAD.MOV.U32 R12, RZ, RZ, 0x1 ;  /* 0x00000001ff0c7424 */ /* 0x000fe400078e00ff */
[----:B--2---:R-:W-:Y:S02]  /*22bc0*/  IMAD.MOV.U32 R11, RZ, RZ, RZ ;  /* 0x000000ffff0b7224 */ /* 0x004fe400078e00ff */
[----:B------:R-:W-:-:S07]  /*22bd0*/  IMAD.MOV.U32 R15, RZ, RZ, -0x1 ;  /* 0xffffffffff0f7424 */ /* 0x000fce00078e00ff */
[----:B-1----:R-:W-:Y:S05]  /*22be0*/  WARPSYNC.COLLECTIVE R15, `(.L_x_9891) ;  /* 0x000000000f087348 */ /* 0x002fea0003c00000 */
[----:B------:R0:W2:Y:S02]  /*22bf0*/  SHFL.UP P6, R14, R13, R12, R11 ;  /* 0x0400000c0d0e7389 */ /* 0x0000a400000c000b */
[----:B012---:R-:W-:Y:S01]  /*22c00*/  ENDCOLLECTIVE ;  /* 0x000000000000791b */ /* 0x007fe20003800000 */
.L_x_9891:
[----:B------:R-:W-:Y:S05]  /*22c10*/  BSYNC B0 ;  /* 0x0000000000007941 */ /* 0x000fea0003800000 */
.L_x_9890:
        /* <DEDUP_REMOVED lines=12> */
.L_x_9892:
        /* <DEDUP_REMOVED lines=8> */
.L_x_9893:
        /* <DEDUP_REMOVED lines=8> */
.L_x_9894:
        /* <DEDUP_REMOVED lines=8> */
.L_x_9895:
        /* <DEDUP_REMOVED lines=9> */
.L_x_9896:
[----:B------:R-:W-:Y:S01]  /*22ef0*/  IMAD.MOV.U32 R16, RZ, RZ, R14 ;  /* 0x000000ffff107224 */ /* 0x000fe200078e000e */
[----:B------:R-:W-:Y:S06]  /*22f00*/  BRA `(.L_x_9897) ;  /* 0xffffffbc00e47947 */ /* 0x000fec000383ffff */
.L_x_9755:
[----:B------:R-:W-:Y:S01]  /*22f10*/  BSSY B0, `(.L_x_9898) ;  /* 0x0000006000007945 */ /* 0x000fe20003800000 */
[----:B------:R-:W-:Y:S01]  /*22f20*/  PLOP3.LUT P6, PT, P6, PT, PT, 0x8, 0x0 ;  /* 0x000000000000781c */ /* 0x000fe200037ce170 */
[----:B------:R-:W-:-:S12]  /*22f30*/  IMAD.MOV.U32 R15, RZ, RZ, -0x1 ;  /* 0xffffffffff0f7424 */ /* 0x000fd800078e00ff */
[----:B012--5:R-:W-:Y:S05]  /*22f40*/  WARPSYNC.COLLECTIVE R15, `(.L_x_9899) ;  /* 0x000000000f087348 */ /* 0x027fea0003c00000 */
[----:B------:R-:W-:Y:S01]  /*22f50*/  VOTE.ANY R14, PT, P6 ;  /* 0x00000000000e7806 */ /* 0x000fe200030e0100 */
[----:B012--5:R-:W-:Y:S06]  /*22f60*/  ENDCOLLECTIVE ;  /* 0x000000000000791b */ /* 0x027fec0003800000 */
.L_x_9899:
[----:B------:R-:W-:Y:S05]  /*22f70*/  BSYNC B0 ;  /* 0x0000000000007941 */ /* 0x000fea0003800000 */
.L_x_9898:
        /* <DEDUP_REMOVED lines=9> */
.L_x_9900:
[----:B------:R-:W-:Y:S01]  /*23010*/  IMAD.MOV.U32 R17, RZ, RZ, R14 ;  /* 0x000000ffff117224 */ /* 0x000fe200078e000e */
[----:B------:R-:W-:Y:S06]  /*23020*/  BRA `(.L_x_9901) ;  /* 0xffffffbc00d47947 */ /* 0x000fec000383ffff */
.L_x_9757:
[----:B------:R-:W-:Y:S01]  /*23030*/  BSSY B0, `(.L_x_9902) ;  /* 0x0000007000007945 */ /* 0x000fe20003800000 */
[----:B0-----:R-:W-:Y:S02]  /*23040*/  IMAD.MOV.U32 R13, RZ, RZ, R3 ;  /* 0x000000ffff0d7224 */ /* 0x001fe400078e0003 */
[----:B--2---:R-:W-:Y:S02]  /*23050*/  IMAD.MOV.U32 R11, RZ, RZ, 0x1f ;  /* 0x0000001fff0b7424 */ /* 0x004fe400078e00ff */
[----:B------:R-:W-:-:S07]  /*23060*/  IMAD.MOV.U32 R15, RZ, RZ, -0x1 ;  /* 0xffffffffff0f7424 */ /* 0x000fce00078e00ff */
[----:B-1-345:R-:W-:Y:S05]  /*23070*/  WARPSYNC.COLLECTIVE R15, `(.L_x_9903) ;  /* 0x000000000f087348 */ /* 0x03afea0003c00000 */
[----:B------:R0:W2:Y:S02]  /*23080*/  SHFL.IDX P6, R14, R13, R12, R11 ;  /* 0x0000000c0d0e7389 */ /* 0x0000a400000c000b */
[----:B012345:R-:W-:Y:S01]  /*23090*/  ENDCOLLECTIVE ;  /* 0x000000000000791b */ /* 0x03ffe20003800000 */
.L_x_9903:
[----:B------:R-:W-:Y:S05]  /*230a0*/  BSYNC B0 ;  /* 0x0000000000007941 */ /* 0x000fea0003800000 */
.L_x_9902:
[----:B------:R-:W-:Y:S01]  /*230b0*/  IMAD.MOV.U32 R3, RZ, RZ, R14 ;  /* 0x000000ffff037224 */ /* 0x000fe200078e000e */
[----:B------:R-:W-:Y:S06]  /*230c0*/  BRA `(.L_x_9904) ;  /* 0xffffffbc00c87947 */ /* 0x000fec000383ffff */
.L_x_9761:
[----:B0-----:R0:W1:Y:S02]  /*230d0*/  SYNCS.PHASECHK.TRANS64.TRYWAIT P0, [R0+URZ+0x28820], R3 ;  /* 0x02882003000075a7 */ /* 0x001064000800017f */
[----:B-1----:R-:W-:Y:S05]  /*230e0*/  @!P0 NANOSLEEP.SYNCS 0x989680 ;  /* 0x009896800000895d */ /* 0x002fea0003900000 */
[----:B------:R-:W1:Y:S02]  /*230f0*/  @!P0 SYNCS.PHASECHK.TRANS64 P0, [R0+URZ+0x28820], R3 ;  /* 0x02882003000085a7 */ /* 0x000e64000800007f */
[----:B-1----:R-:W-:Y:S05]  /*23100*/  @!P0 BRA `(.L_x_9761) ;  /* 0xfffffffc00f08947 */ /* 0x002fea000383ffff */
[----:B------:R-:W-:Y:S05]  /*23110*/  BRA `(.L_x_9905) ;  /* 0xffffffc4004c7947 */ /* 0x000fea000383ffff */
.L_x_9762:
[----:B------:R-:W1:Y:S01]  /*23120*/  S2R R2, SR_TID.X ;  /* 0x0000000000027919 */ /* 0x000e620000002100 */
[----:B------:R-:W-:Y:S01]  /*23130*/  BSSY B0, `(.L_x_9906) ;  /* 0x000000a000007945 */ /* 0x000fe20003800000 */
[----:B------:R-:W-:Y:S02]  /*23140*/  IMAD.MOV.U32 R12, RZ, RZ, RZ ;  /* 0x000000ffff0c7224 */ /* 0x000fe400078e00ff */
[----:B--2---:R-:W-:Y:S02]  /*23150*/  IMAD.MOV.U32 R11, RZ, RZ, 0x1f ;  /* 0x0000001fff0b7424 */ /* 0x004fe400078e00ff */
[----:B------:R-:W-:Y:S01]  /*23160*/  IMAD.MOV.U32 R15, RZ, RZ, -0x1 ;  /* 0xffffffffff0f7424 */ /* 0x000fe200078e00ff */
[----:B-1----:R-:W-:-:S04]  /*23170*/  SHF.R.U32.HI R2, RZ, 0x5, R2 ;  /* 0x00000005ff027819 */ /* 0x002fc80000011602 */
[----:B------:R-:W-:-:S05]  /*23180*/  LOP3.LUT R2, R2, 0x3, RZ, 0xc0, !PT ;  /* 0x0000000302027812 */ /* 0x000fca00078ec0ff */
[----:B------:R-:W-:-:S07]  /*23190*/  IMAD.MOV.U32 R13, RZ, RZ, R2 ;  /* 0x000000ffff0d7224 */ /* 0x000fce00078e0002 */
[----:B0----5:R-:W-:Y:S05]  /*231a0*/  WARPSYNC.COLLECTIVE R15, `(.L_x_9907) ;  /* 0x000000000f087348 */ /* 0x021fea0003c00000 */
[----:B------:R1:W2:Y:S02]  /*231b0*/  SHFL.IDX P6, R14, R13, R12, R11 ;  /* 0x0000000c0d0e7389 */ /* 0x0002a400000c000b */
[----:B012--5:R-:W-:Y:S01]  /*231c0*/  ENDCOLLECTIVE ;  /* 0x000000000000791b */ /* 0x027fe20003800000 */
.L_x_9907:
[----:B------:R-:W-:Y:S05]  /*231d0*/  BSYNC B0 ;  /* 0x0000000000007941 */ /* 0x000fea0003800000 */
.L_x_9906:
[----:B------:R-:W-:Y:S05]  /*231e0*/  BRA `(.L_x_9908) ;  /* 0xffffffc400347947 */ /* 0x000fea000383ffff */
.L_x_9763:
[----:B------:R-:W-:Y:S01]  /*231f0*/  BSSY B0, `(.L_x_9909) ;  /* 0x0000006000007945 */ /* 0x000fe20003800000 */
[----:B------:R-:W-:-:S07]  /*23200*/  IMAD.MOV.U32 R15, RZ, RZ, -0x1 ;  /* 0xffffffffff0f7424 */ /* 0x000fce00078e00ff */
[----:B012--5:R-:W-:Y:S05]  /*23210*/  WARPSYNC.COLLECTIVE R15, `(.L_x_9910) ;  /* 0x000000000f0c7348 */ /* 0x027fea0003c00000 */
[----:B------:R-:W-:Y:S02]  /*23220*/  ELECT P6, UR62, PT ;  /* 0x00000000003e782f */ /* 0x000fe400038c0000 */
[----:B------:R-:W-:Y:S01]  /*23230*/  MOV R14, UR62 ;  /* 0x0000003e000e7c02 */ /* 0x000fe20008000f00 */
[----:B012--5:R-:W-:Y:S10]  /*23240*/  ENDCOLLECTIVE ;  /* 0x000000000000791b */ /* 0x027ff40003800000 */
.L_x_9910:
[----:B------:R-:W-:Y:S05]  /*23250*/  BSYNC B0 ;  /* 0x0000000000007941 */ /* 0x000fea0003800000 */
.L_x_9909:
[----:B------:R-:W-:Y:S05]  /*23260*/  BRA `(.L_x_9911) ;  /* 0xffffffc400287947 */ /* 0x000fea000383ffff */
.L_x_9765:
[----:B0-----:R0:W1:Y:S02]  /*23270*/  SYNCS.PHASECHK.TRANS64.TRYWAIT P0, [R6+URZ], R5 ;  /* 0x00000005060075a7 */ /* 0x001064000800017f */
[----:B-1----:R-:W-:Y:S05]  /*23280*/  @!P0 NANOSLEEP.SYNCS 0x989680 ;  /* 0x009896800000895d */ /* 0x002fea0003900000 */
[----:B------:R-:W1:Y:S02]  /*23290*/  @!P0 SYNCS.PHASECHK.TRANS64 P0, [R6+URZ], R5 ;  /* 0x00000005060085a7 */ /* 0x000e64000800007f */
[----:B-1----:R-:W-:Y:S05]  /*232a0*/  @!P0 BRA `(.L_x_9765) ;  /* 0xfffffffc00f08947 */ /* 0x002fea000383ffff */
[----:B------:R-:W-:Y:S05]  /*232b0*/  BRA `(.L_x_9912) ;  /* 0xffffffc400647947 */ /* 0x000fea000383ffff */
.L_x_9766:
[----:B-1----:R1:W3:Y:S02]  /*232c0*/  SYNCS.PHASECHK.TRANS64.TRYWAIT P0, [R7+URZ], R2 ;  /* 0x00000002070075a7 */ /* 0x0022e4000800017f */
[----:B---3--:R-:W-:Y:S05]  /*232d0*/  @!P0 NANOSLEEP.SYNCS 0x989680 ;  /* 0x009896800000895d */ /* 0x008fea0003900000 */
[----:B------:R-:W3:Y:S02]  /*232e0*/  @!P0 SYNCS.PHASECHK.TRANS64 P0, [R7+URZ], R2 ;  /* 0x00000002070085a7 */ /* 0x000ee4000800007f */
[----:B---3--:R-:W-:Y:S05]  /*232f0*/  @!P0 BRA `(.L_x_9766) ;  /* 0xfffffffc00f08947 */ /* 0x008fea000383ffff */
[----:B------:R-:W-:Y:S05]  /*23300*/  BRA `(.L_x_9913) ;  /* 0xffffffc400587947 */ /* 0x000fea000383ffff */
.L_x_9768:
[----:B---3--:R3:W4:Y:S02]  /*23310*/  SYNCS.PHASECHK.TRANS64.TRYWAIT P0, [R4+URZ], R5 ;  /* 0x00000005040075a7 */ /* 0x008724000800017f */
[----:B----4-:R-:W-:Y:S05]  /*23320*/  @!P0 NANOSLEEP.SYNCS 0x989680 ;  /* 0x009896800000895d */ /* 0x010fea0003900000 */
[----:B------:R-:W4:Y:S02]  /*23330*/  @!P0 SYNCS.PHASECHK.TRANS64 P0, [R4+URZ], R5 ;  /* 0x00000005040085a7 */ /* 0x000f24000800007f */
[----:B----4-:R-:W-:Y:S05]  /*23340*/  @!P0 BRA `(.L_x_9768) ;  /* 0xfffffffc00f08947 */ /* 0x010fea000383ffff */
[----:B------:R-:W-:Y:S05]  /*23350*/  BRA `(.L_x_9914) ;  /* 0xffffffc400607947 */ /* 0x000fea000383ffff */
.L_x_9915:
        /* <DEDUP_REMOVED lines=10> */
.L_x_15322:


//--------------------- .text._ZN7cutlass13device_kernelIN5flash11enable_sm90INS1_16FlashAttnFwdSm90INS1_25CollectiveMainloopFwdSm90ILi2EN4cute5tupleIJNS5_1CILi1EEES8_S8_EEENS6_IJNS7_ILi192EEENS7_ILi144EEENS7_ILi96EEEEEELi96ENS_10bfloat16_tEfNS_4arch4Sm90ELb0ELb0ELb0ELb0ELb0ELb0ELb0ELb0ELb1ELb1ELb0ELb0EEENS1_21CollectiveEpilogueFwdINS6_IJSA_SC_SB_EEES9_SE_SG_Li384ELb0ELb1ELb0ELb0EEENS1_29StaticPersistentTileSchedulerILb0EEEEEEEEEvNT_6ParamsE --------------------------
	.section	.text._ZN7cutlass13device_kernelIN5flash11enable_sm90INS1_16FlashAttnFwdSm90INS1_25CollectiveMainloopFwdSm90ILi2EN4cute5tupleIJNS5_1CILi1EEES8_S8_EEENS6_IJNS7_ILi192EEENS7_ILi144EEENS7_ILi96EEEEEELi96ENS_10bfloat16_tEfNS_4arch4Sm90ELb0ELb0ELb0ELb0ELb0ELb0ELb0ELb0ELb1ELb1ELb0ELb0EEENS1_21CollectiveEpilogueFwdINS6_IJSA_SC_SB_EEES9_SE_SG_Li384ELb0ELb1ELb0ELb0EEENS1_29StaticPersistentTileSchedulerILb0EEEEEEEEEvNT_6ParamsE,"ax",@progbits
	.align	128
.text._ZN7cutlass13device_kernelIN5flash11enable_sm90INS1_16FlashAttnFwdSm90INS1_25CollectiveMainloopFwdSm90ILi2EN4cute5tupleIJNS5_1CILi1EEES8_S8_EEENS6_IJNS7_ILi192EEENS7_ILi144EEENS7_ILi96EEEEEELi96ENS_10bfloat16_tEfNS_4arch4Sm90ELb0ELb0ELb0ELb0ELb0ELb0ELb0ELb0ELb1ELb1ELb0ELb0EEENS1_21CollectiveEpilogueFwdINS6_IJSA_SC_SB_EEES9_SE_SG_Li384ELb0ELb1ELb0ELb0EEENS1_29StaticPersistentTileSchedulerILb0EEEEEEEEEvNT_6ParamsE:
        .type           _ZN7cutlass13device_kernelIN5flash11enable_sm90INS1_16FlashAttnFwdSm90INS1_25CollectiveMainloopFwdSm90ILi2EN4cute5tupleIJNS5_1CILi1EEES8_S8_EEENS6_IJNS7_ILi192EEENS7_ILi144EEENS7_ILi96EEEEEELi96ENS_10bfloat16_tEfNS_4arch4Sm90ELb0ELb0ELb0ELb0ELb0ELb0ELb0ELb0ELb1ELb1ELb0ELb0EEENS1_21CollectiveEpilogueFwdINS6_IJSA_SC_SB_EEES9_SE_SG_Li384ELb0ELb1ELb0ELb0EEENS1_29StaticPersistentTileSchedulerILb0EEEEEEEEEvNT_6ParamsE,@function
        .size           _ZN7cutlass13device_kernelIN5flash11enable_sm90INS1_16FlashAttnFwdSm90INS1_25CollectiveMainloopFwdSm90ILi2EN4cute5tupleIJNS5_1CILi1EEES8_S8_EEENS6_IJNS7_ILi192EEENS7_ILi144EEENS7_ILi96EEEEEELi96ENS_10bfloat16_tEfNS_4arch4Sm90ELb0ELb0ELb0ELb0ELb0ELb0ELb0ELb0ELb1ELb1ELb0ELb0EEENS1_21CollectiveEpilogueFwdINS6_IJSA_SC_SB_EEES9_SE_SG_Li384ELb0ELb1ELb0ELb0EEENS1_29StaticPersistentTileSchedulerILb0EEEEEEEEEvNT_6ParamsE,(.L_x_15323 - _ZN7cutlass13device_kernelIN5flash11enable_sm90INS1_16FlashAttnFwdSm90INS1_25CollectiveMainloopFwdSm90ILi2EN4cute5tupleIJNS5_1CILi1EEES8_S8_EEENS6_IJNS7_ILi192EEENS7_ILi144EEENS7_ILi96EEEEEELi96ENS_10bfloat16_tEfNS_4arch4Sm90ELb0ELb0ELb0ELb0ELb0ELb0ELb0ELb0ELb1ELb1ELb0ELb0EEENS1_21CollectiveEpilogueFwdINS6_IJSA_SC_SB_EEES9_SE_SG_Li384ELb0ELb1ELb0ELb0EEENS1_29StaticPersistentTileSchedulerILb0EEEEEEEEEvNT_6ParamsE)
        .other          _ZN7cutlass13device_kernelIN5flash11enable_sm90INS1_16FlashAttnFwdSm90INS1_25CollectiveMainloopFwdSm90ILi2EN4cute5tupleIJNS5_1CILi1EEES8_S8_EEENS6_IJNS7_ILi192EEENS7_ILi144EEENS7_ILi96EEEEEELi96ENS_10bfloat16_tEfNS_4arch4Sm90ELb0ELb0ELb0ELb0ELb0ELb0ELb0ELb0ELb1ELb1ELb0ELb0EEENS1_21CollectiveEpilogueFwdINS6_IJSA_SC_SB_EEES9_SE_SG_Li384ELb0ELb1ELb0ELb0EEENS1_29StaticPersistentTileSchedulerILb0EEEEEEEEEvNT_6ParamsE,@"STO_CUDA_ENTRY STV_DEFAULT"
_ZN7cutlass13device_kernelIN5flash11enable_sm90INS1_16FlashAttnFwdSm90INS1_25CollectiveMainloopFwdSm90ILi2EN4cute5tupleIJNS5_1CILi1EEES8_S8_EEENS6_IJNS7_ILi192EEENS7_ILi144EEENS7_ILi96EEEEEELi96ENS_10bfloat16_tEfNS_4arch4Sm90ELb0ELb0ELb0ELb0ELb0ELb0ELb0ELb0ELb1ELb1ELb0ELb0EEENS1_21CollectiveEpilogueFwdINS6_IJSA_SC_SB_EEES9_SE_SG_Li384ELb0ELb1ELb0ELb0EEENS1_29StaticPersistentTileSchedulerILb0EEEEEEEEEvNT_6ParamsE:
        /* <DEDUP_REMOVED lines=17> */
.L_x_9917:
[----:B------:R-:W-:Y:S05]  /*0110*/  BSYNC B0 ;  /* 0x0000000000007941 */ /* 0x000fea0003800000 */
.L_x_9916:
        /* <DEDUP_REMOVED lines=40> */
.L_x_9918:
        /* <DEDUP_REMOVED lines=22> */
.L_x_9919:
        /* <DEDUP_REMOVED lines=18> */
.L_x_9920:
        /* <DEDUP_REMOVED lines=22> */
.L_x_9921:
        /* <DEDUP_REMOVED lines=22> */
.L_x_9922:
        /* <DEDUP_REMOVED lines=8> */
.L_x_9924:
[----:B------:R-:W-:-:S08]  /*0960*/  NOP ;  /* 0x0000000000007918 */ /* 0x000fd00000000000 */
[----:B------:R-:W0:Y:S02]  /*0970*/  USETMAXREG.TRY_ALLOC.CTAPOOL UP0, 0xa0 ;  /* 0x000000a0000079c8 */ /* 0x000e240008000600 */
[----:B0-----:R-:W-:-:S13]  /*0980*/  PLOP3.LUT P0, PT, PT, PT, UP0, 0x80, 0x0 ;  /* 0x000000000000781c */ /* 0x001fda0003f0f008 */
[----:B------:R-:W-:Y:S05]  /*0990*/  @!P0 BRA `(.L_x_9924) ;  /* 0xfffffffc00f08947 */ /* 0x000fea000383ffff */
[----:B--2---:R-:W0:Y:S01]  /*09a0*/  S2R R2, SR_TID.X ;  /* 0x0000000000027919 */ /* 0x004e220000002100 */
[----:B------:R-:W1:Y:S08]  /*09b0*/  S2UR UR4, SR_CTAID.X ;  /* 0x00000000000479c3 */ /* 0x000e700000002500 */
[----:B------:R-:W-:Y:S06]  /*09c0*/  BAR.ARV 0x8, 0x200 ;  /* 0x0208000000007b1d */ /* 0x000fec0000002000 */
[----:B0-----:R-:W-:-:S04]  /*09d0*/  LOP3.LUT R0, R2, 0xffffff80, RZ, 0xc0, !PT ;  /* 0xffffff8002007812 */ /* 0x001fc800078ec0ff */
[----:B------:R-:W-:Y:S02]  /*09e0*/  ISETP.NE.AND P0, PT, R0, 0x80, PT ;  /* 0x000000800000780c */ /* 0x000fe40003f05270 */
[----:B------:R-:W1:Y:S11]  /*09f0*/  LDC R0, c[0x0][0xc34] ;  /* 0x00030d00ff007b82 */ /* 0x000e760000000800 */
[----:B------:R-:W-:Y:S06]  /*0a00*/  @!P0 BAR.ARV 0x9, 0x100 ;  /* 0x0244000000008b1d */ /* 0x000fec0000002000 */
[----:B-1----:R-:W-:-:S13]  /*0a10*/  ISETP.LE.AND P0, PT, R0, UR4, PT ;  /* 0x0000000400007c0c */ /* 0x002fda000bf03270 */
[----:B------:R-:W-:Y:S05]  /*0a20*/  @P0 EXIT ;  /* 0x000000000000094d */ /* 0x000fea0003800000 */
[----:B------:R-:W2:Y:S01]  /*0a30*/  LDL.LU R12, [R1+0x24] ;  /* 0x00002400010c7983 */ /* 0x000ea20000300800 */
[----:B------:R-:W-:-:S05]  /*0a40*/  VIADD R147, R2, 0xffffff80 ;  /* 0xffffff8002937836 */ /* 0x000fca0000000000 */
[----:B------:R-:W-:-:S04]  /*0a50*/  SHF.R.S32.HI R0, RZ, 0x1f, R147 ;  /* 0x0000001fff007819 */ /* 0x000fc80000011493 */
[----:B------:R-:W-:-:S04]  /*0a60*/  LEA.HI R2, R0, R147, RZ, 0x4 ;  /* 0x0000009300027211 */ /* 0x000fc800078f20ff */
[----:B------:R-:W-:Y:S02]  /*0a70*/  LOP3.LUT R4, R2, 0xfffffff0, RZ, 0xc0, !PT ;  /* 0xfffffff002047812 */ /* 0x000fe400078ec0ff */
[----:B------:R-:W-:-:S03]  /*0a80*/  LEA.HI R153, R0, R147, RZ, 0x7 ;  /* 0x0000009300997211 */ /* 0x000fc600078f38ff */
[----:B------:R-:W-:Y:S01]  /*0a90*/  IMAD.IADD R4, R147, 0x1, -R4 ;  /* 0x0000000193047824 */ /* 0x000fe200078e0a04 */
[CC--:B------:R-:W-:Y:S02]  /*0aa0*/  LEA.HI R148, R0.reuse, R147.reuse, RZ, 0x2 ;  /* 0x0000009300947211 */ /* 0x0c0fe400078f10ff */
[----:B------:R-:W-:Y:S02]  /*0ab0*/  LEA.HI R0, R0, R147, RZ, 0x5 ;  /* 0x0000009300007211 */ /* 0x000fe400078f28ff */
[----:B------:R-:W-:Y:S02]  /*0ac0*/  SHF.R.S32.HI R3, RZ, 0x1f, R4 ;  /* 0x0000001fff037819 */ /* 0x000fe40000011404 */
[----:B------:R-:W-:Y:S02]  /*0ad0*/  LOP3.LUT R6, R153, 0xffffff80, RZ, 0xc0, !PT ;  /* 0xffffff8099067812 */ /* 0x000fe400078ec0ff */
[----:B------:R-:W-:Y:S02]  /*0ae0*/  SHF.R.S32.HI R9, RZ, 0x5, R0 ;  /* 0x00000005ff097819 */ /* 0x000fe40000011400 */
[----:B------:R-:W-:Y:S01]  /*0af0*/  LEA.HI R0, R3, R4, RZ, 0x3 ;  /* 0x0000000403007211 */ /* 0x000fe200078f18ff */
[----:B------:R-:W-:Y:S01]  /*0b00*/  IMAD.IADD R149, R147, 0x1, -R6 ;  /* 0x0000000193957824 */ /* 0x000fe200078e0a06 */
[----:B------:R-:W-:-:S02]  /*0b10*/  SHF.R.S32.HI R5, RZ, 0x4, R2 ;  /* 0x00000004ff057819 */ /* 0x000fc40000011402 */
[----:B------:R-:W-:Y:S01]  /*0b20*/  LOP3.LUT R8, R148, 0xfffffffc, RZ, 0xc0, !PT ;  /* 0xfffffffc94087812 */ /* 0x000fe200078ec0ff */
[----:B------:R-:W-:Y:S01]  /*0b30*/  IMAD.SHL.U32 R0, R0, 0x10, RZ ;  /* 0x0000001000007824 */ /* 0x000fe200078e00ff */
[----:B------:R-:W-:Y:S02]  /*0b40*/  LEA.HI R3, R3, R4, RZ, 0x2 ;  /* 0x0000000403037211 */ /* 0x000fe400078f10ff */
[----:B------:R-:W-:Y:S02]  /*0b50*/  SHF.R.S32.HI R6, RZ, 0x1f, R149 ;  /* 0x0000001fff067819 */ /* 0x000fe40000011495 */
[----:B------:R-:W-:Y:S01]  /*0b60*/  LEA.HI R2, R2, R5, RZ, 0x1 ;  /* 0x0000000502027211 */ /* 0x000fe200078f08ff */
[----:B------:R-:W-:Y:S01]  /*0b70*/  IMAD.IADD R147, R147, 0x1, -R8 ;  /* 0x0000000193937824 */ /* 0x000fe200078e0a08 */
[----:B------:R-:W-:Y:S01]  /*0b80*/  LOP3.LUT R7, R3, 0x7fffffc, RZ, 0xc0, !PT ;  /* 0x07fffffc03077812 */ /* 0x000fe200078ec0ff */
[----:B------:R-:W0:Y:S01]  /*0b90*/  S2UR UR5, SR_CgaCtaId ;  /* 0x00000000000579c3 */ /* 0x000e220000008800 */
[----:B------:R-:W-:-:S02]  /*0ba0*/  LOP3.LUT R0, R0, 0x7fffff80, RZ, 0xc0, !PT ;  /* 0x7fffff8000007812 */ /* 0x000fc400078ec0ff */
[----:B------:R-:W-:Y:S02]  /*0bb0*/  LEA.HI R8, R6, R149, RZ, 0x2 ;  /* 0x0000009506087211 */ /* 0x000fe400078f10ff */
[----:B------:R-:W-:Y:S02]  /*0bc0*/  LOP3.LUT R2, R2, 0x1ffffffe, RZ, 0xc0, !PT ;  /* 0x1ffffffe02027812 */ /* 0x000fe400078ec0ff */
[----:B------:R-:W-:Y:S01]  /*0bd0*/  SHF.R.S32.HI R3, RZ, 0x2, R3 ;  /* 0x00000002ff037819 */ /* 0x000fe20000011403 */
[----:B------:R-:W-:Y:S01]  /*0be0*/  IMAD.IADD R7, R4, 0x1, -R7 ;  /* 0x0000000104077824 */ /* 0x000fe200078e0a07 */
[----:B------:R-:W-:Y:S01]  /*0bf0*/  SHF.R.S32.HI R153, RZ, 0x7, R153 ;  /* 0x00000007ff997819 */ /* 0x000fe20000011499 */
[----:B------:R-:W-:Y:S01]  /*0c00*/  IMAD R0, R9, 0x100, R0 ;  /* 0x0000010009007824 */ /* 0x000fe200078e0200 */
[----:B------:R-:W-:Y:S01]  /*0c10*/  SHF.R.S32.HI R10, RZ, 0x2, R8 ;  /* 0x00000002ff0a7819 */ /* 0x000fe20000011408 */
[----:B------:R-:W-:Y:S01]  /*0c20*/  IMAD.IADD R2, R5, 0x1, -R2 ;  /* 0x0000000105027824 */ /* 0x000fe200078e0a02 */
[----:B------:R-:W-:Y:S01]  /*0c30*/  SHF.R.S32.HI R11, RZ, 0x1f, R8 ;  /* 0x0000001fff0b7819 */ /* 0x000fe20000011408 */
[----:B------:R-:W-:-:S02]  /*0c40*/  IMAD.SHL.U32 R3, R3, 0x40, RZ ;  /* 0x0000004003037824 */ /* 0x000fc400078e00ff */
[----:B------:R-:W-:Y:S01]  /*0c50*/  IMAD R7, R7, 0x10, R0 ;  /* 0x0000001007077824 */ /* 0x000fe200078e0200 */
[----:B------:R-:W-:Y:S01]  /*0c60*/  LEA.HI R11, R11, R10, RZ, 0x3 ;  /* 0x0000000a0b0b7211 */ /* 0x000fe200078f18ff */
[----:B------:R-:W-:Y:S01]  /*0c70*/  IMAD.HI R0, R153, 0x55555556, RZ ;  /* 0x5555555699007827 */ /* 0x000fe200078e02ff */
[----:B------:R-:W-:-:S03]  /*0c80*/  LOP3.LUT R3, R3, 0x40, RZ, 0xc0, !PT ;  /* 0x0000004003037812 */ /* 0x000fc600078ec0ff */
[----:B------:R-:W-:Y:S01]  /*0c90*/  IMAD.SHL.U32 R2, R2, 0x8, RZ ;  /* 0x0000000802027824 */ /* 0x000fe200078e00ff */
[----:B------:R-:W-:Y:S01]  /*0ca0*/  LOP3.LUT R11, R11, 0xfffffff8, RZ, 0xc0, !PT ;  /* 0xfffffff80b0b7812 */ /* 0x000fe200078ec0ff */
[----:B------:R-:W-:Y:S01]  /*0cb0*/  IMAD R13, R9, 0x10, R4 ;  /* 0x00000010090d7824 */ /* 0x000fe200078e0204 */
[----:B------:R-:W-:Y:S02]  /*0cc0*/  LEA.HI R6, R6, R149, RZ, 0x5 ;  /* 0x0000009506067211 */ /* 0x000fe400078f28ff */
[----:B------:R-:W-:Y:S01]  /*0cd0*/  LEA.HI R4, R0, R0, RZ, 0x1 ;  /* 0x0000000000047211 */ /* 0x000fe200078f08ff */
[--C-:B------:R-:W-:Y:S01]  /*0ce0*/  IMAD.U32 R156, R13, 0x20, R2.reuse ;  /* 0x000000200d9c7824 */ /* 0x100fe200078e0002 */
[----:B------:R-:W-:Y:S02]  /*0cf0*/  LOP3.LUT R0, R3, 0x8, R2, 0xf8, !PT ;  /* 0x0000000803007812 */ /* 0x000fe400078ef802 */
[----:B------:R-:W-:Y:S01]  /*0d00*/  SHF.R.U32.HI R3, RZ, 0x3, R3 ;  /* 0x00000003ff037819 */ /* 0x000fe20000011603 */
[----:B------:R-:W-:Y:S01]  /*0d10*/  IMAD.IADD R11, R10, 0x1, -R11 ;  /* 0x000000010a0b7824 */ /* 0x000fe200078e0a0b */
[----:B------:R-:W-:-:S02]  /*0d20*/  SHF.R.S32.HI R6, RZ, 0x5, R6 ;  /* 0x00000005ff067819 */ /* 0x000fc40000011406 */
[C---:B------:R-:W-:Y:S01]  /*0d30*/  LEA.HI R2, R147.reuse, R147, RZ, 0x1 ;  /* 0x0000009393027211 */ /* 0x040fe200078f08ff */
[----:B------:R-:W-:Y:S01]  /*0d40*/  IMAD.SHL.U32 R18, R147, 0x8, RZ ;  /* 0x0000000893127824 */ /* 0x000fe200078e00ff */
[----:B------:R-:W-:Y:S01]  /*0d50*/  LOP3.LUT R0, R0, R3, RZ, 0x3c, !PT ;  /* 0x0000000300007212 */ /* 0x000fe200078e3cff */
[----:B------:R-:W-:Y:S01]  /*0d60*/  IMAD R4, R4, -0x3, R153 ;  /* 0xfffffffd04047824 */ /* 0x000fe200078e0299 */
[----:B------:R-:W-:Y:S01]  /*0d70*/  LOP3.LUT R8, R8, 0x7ffffffc, RZ, 0xc0, !PT ;  /* 0x7ffffffc08087812 */ /* 0x000fe200078ec0ff */
[----:B------:R-:W-:Y:S01]  /*0d80*/  IMAD R11, R6, 0x10, R11 ;  /* 0x00000010060b7824 */ /* 0x000fe200078e020b */
[----:B------:R-:W-:Y:S01]  /*0d90*/  LOP3.LUT R2, R2, 0x1ffffffe, RZ, 0xc0, !PT ;  /* 0x1ffffffe02027812 */ /* 0x000fe200078ec0ff */
[----:B------:R-:W-:Y:S01]  /*0da0*/  UMOV UR37, 0x400 ;  /* 0x0000040000257882 */ /* 0x000fe20000000000 */
[----:B------:R-:W-:Y:S01]  /*0db0*/  IMAD.IADD R0, R0, 0x1, R7 ;  /* 0x0000000100007824 */ /* 0x000fe200078e0207 */
[----:B0-----:R-:W-:Y:S01]  /*0dc0*/  ULEA UR37, UR5, UR37, 0x18 ;  /* 0x0000002505257291 */ /* 0x001fe2000f8ec03f */
[----:B------:R-:W-:-:S02]  /*0dd0*/  VIADD R145, R18, 0x20 ;  /* 0x0000002012917836 */ /* 0x000fc40000000000 */
[----:B------:R-:W-:Y:S02]  /*0de0*/  VIADD R144, R18, 0x40 ;  /* 0x0000004012907836 */ /* 0x000fe40000000000 */
[----:B------:R-:W-:Y:S02]  /*0df0*/  IMAD.MOV.U32 R157, RZ, RZ, -0x2 ;  /* 0xfffffffeff9d7424 */ /* 0x000fe400078e00ff */
[----:B------:R-:W-:Y:S02]  /*0e00*/  IMAD.IADD R8, R149, 0x1, -R8 ;  /* 0x0000000195087824 */ /* 0x000fe400078e0a08 */
[----:B------:R-:W-:Y:S02]  /*0e10*/  IMAD R154, R4, 0x40, R11 ;  /* 0x00000040049a7824 */ /* 0x000fe400078e020b */
[----:B------:R-:W-:Y:S01]  /*0e20*/  IMAD.IADD R155, R147, 0x1, -R2 ;  /* 0x00000001939b7824 */ /* 0x000fe200078e0a02 */
[----:B------:R-:W-:Y:S01]  /*0e30*/  SHF.R.S32.HI R148, RZ, 0x2, R148 ;  /* 0x00000002ff947819 */ /* 0x000fe20000011494 */
[----:B------:R-:W-:Y:S01]  /*0e40*/  IMAD R157, R8, R157, 0x90 ;  /* 0x00000090089d7424 */ /* 0x000fe200078e029d */
[----:B------:R-:W-:Y:S01]  /*0e50*/  SHF.R.S32.HI R4, RZ, 0x1f, R145 ;  /* 0x0000001fff047819 */ /* 0x000fe20000011491 */
[----:B------:R-:W-:Y:S01]  /*0e60*/  IMAD.MOV.U32 R146, RZ, RZ, RZ ;  /* 0x000000ffff927224 */ /* 0x000fe200078e00ff */
[----:B------:R-:W-:Y:S01]  /*0e70*/  SHF.R.S32.HI R3, RZ, 0x1f, R144 ;  /* 0x0000001fff037819 */ /* 0x000fe20000011490 */
[----:B------:R-:W-:Y:S01]  /*0e80*/  IMAD.MOV.U32 R16, RZ, RZ, RZ ;  /* 0x000000ffff107224 */ /* 0x000fe200078e00ff */
[----:B------:R-:W-:Y:S01]  /*0e90*/  LEA R2, R0, UR37, 0x1 ;  /* 0x0000002500027c11 */ /* 0x000fe2000f8e08ff */
[----:B------:R-:W-:-:S02]  /*0ea0*/  IMAD R155, R155, 0x8, R154 ;  /* 0x000000089b9b7824 */ /* 0x000fc400078e029a */
[----:B------:R-:W-:Y:S01]  /*0eb0*/  IMAD.U32 R19, RZ, RZ, UR4 ;  /* 0x00000004ff137e24 */ /* 0x000fe2000f8e00ff */
[----:B------:R-:W-:Y:S01]  /*0ec0*/  UMOV UR36, URZ ;  /* 0x0000003f00247c82 */ /* 0x000fe20008000000 */
[----:B--2---:R-:W-:-:S07]  /*0ed0*/  LOP3.LUT R17, R12, 0x1, RZ, 0xfc, !PT ;  /* 0x000000010c117812 */ /* 0x004fce00078efcff */
.L_x_9949:
[----:B0-----:R-:W0:Y:S01]  /*0ee0*/  SHFL.IDX PT, R0, R153, RZ, 0x1f ;  /* 0x00001fff99007589 */ /* 0x001e2200000e0000 */
[----:B-1----:R-:W1:Y:S01]  /*0ef0*/  LDC R64, c[0x0][0x2f0] ;  /* 0x0000bc00ff407b82 */ /* 0x002e620000000800 */
[----:B------:R-:W-:Y:S01]  /*0f00*/  ULDC UR4, c[0x0][0xc38] ;  /* 0x00030e0000047ab9 */ /* 0x000fe20000000800 */
[----:B------:R-:W-:Y:S01]  /*0f10*/  R2UR UR11, R19 ;  /* 0x00000000130b72ca */ /* 0x000fe200000e0000 */
[----:B------:R-:W-:Y:S01]  /*0f20*/  UISETP.NE.AND UP1, UPT, UR4, 0x1, UPT ;  /* 0x000000010400788c */ /* 0x000fe2000bf25270 */
[----:B------:R-:W-:Y:S02]  /*0f30*/  ULDC.64 UR6, c[0x0][0x418] ;  /* 0x0001060000067ab9 */ /* 0x000fe40000000a00 */
[----:B------:R-:W-:Y:S01]  /*0f40*/  ULDC UR4, c[0x0][0xc44] ;  /* 0x0003110000047ab9 */ /* 0x000fe20000000800 */
[----:B------:R-:W-:Y:S02]  /*0f50*/  UISETP.NE.U32.AND UP0, UPT, UR6, URZ, UPT ;  /* 0x0000003f0600728c */ /* 0x000fe4000bf05070 */
[----:B------:R-:W-:-:S02]  /*0f60*/  UISETP.NE.AND UP2, UPT, UR4, 0x1, UPT ;  /* 0x000000010400788c */ /* 0x000fc4000bf45270 */
[----:B------:R-:W-:Y:S01]  /*0f70*/  UISETP.NE.AND.EX UP0, UPT, UR7, URZ, UPT, UP0 ;  /* 0x0000003f0700728c */ /* 0x000fe2000bf05300 */
[----:B------:R-:W-:Y:S01]  /*0f80*/  ULDC UR8, c[0x0][0x424] ;  /* 0x0001090000087ab9 */ /* 0x000fe20000000800 */
[----:B------:R-:W-:Y:S01]  /*0f90*/  UIADD3 UR9, UR37, 0x24300, URZ ;  /* 0x0002430025097890 */ /* 0x000fe2000fffe03f */
[----:B------:R-:W-:Y:S01]  /*0fa0*/  @UP1 ULDC UR4, c[0x0][0xc3c] ;  /* 0x00030f0000041ab9 */ /* 0x000fe20000000800 */
[----:B------:R-:W-:Y:S02]  /*0fb0*/  USEL UR8, UR8, 0x1, UP0 ;  /* 0x0000000108087887 */ /* 0x000fe40008000000 */
[----:B------:R-:W-:Y:S02]  /*0fc0*/  UIMAD.WIDE.U32 UR4, UR11, UR4, URZ ;  /* 0x000000040b0472a5 */ /* 0x000fe4000f8e003f */
[----:B------:R-:W-:Y:S01]  /*0fd0*/  ULOP3.LUT UP0, URZ, UR9, 0x9f, URZ, 0xc0, !UPT ;  /* 0x0000009f093f7892 */ /* 0x000fe2000f80c03f */
[----:B0-----:R-:W-:Y:S01]  /*0fe0*/  R2UR UR38, R0 ;  /* 0x00000000002672ca */ /* 0x001fe200000e0000 */
[----:B------:R-:W-:Y:S01]  /*0ff0*/  @UP1 ULDC UR10, c[0x0][0xc40] ;  /* 0x00031000000a1ab9 */ /* 0x000fe20000000800 */
[----:B------:R-:W-:Y:S01]  /*1000*/  UMOV UR12, UR11 ;  /* 0x0000000b000c7c82 */ /* 0x000fe20008000000 */
[----:B-1----:R-:W-:Y:S01]  /*1010*/  IMAD R64, R64, UR8, RZ ;  /* 0x0000000840407c24 */ /* 0x002fe2000f8e02ff */
[----:B------:R-:W-:Y:S01]  /*1020*/  @UP1 USHF.R.U32.HI UR12, URZ, UR10, UR5 ;  /* 0x0000000a3f0c1299 */ /* 0x000fe20008011605 */
[----:B------:R-:W-:-:S02]  /*1030*/  PLOP3.LUT P0, PT, PT, PT, UP0, 0x80, 0x0 ;  /* 0x000000000000781c */ /* 0x000fc40003f0f008 */
[----:B------:R-:W-:-:S03]  /*1040*/  VIADD R0, R64, 0x8f ;  /* 0x0000008f40007836 */ /* 0x000fc60000000000 */
[----:B------:R-:W-:Y:S01]  /*1050*/  IMAD.U32 R152, RZ, RZ, UR12 ;  /* 0x0000000cff987e24 */ /* 0x000fe2000f8e00ff */
[----:B------:R-:W-:Y:S01]  /*1060*/  UMOV UR8, UR12 ;  /* 0x0000000c00087c82 */ /* 0x000fe20008000000 */
[----:B------:R-:W-:Y:S01]  /*1070*/  IMAD.HI R0, R0, 0x38e38e39, RZ ;  /* 0x38e38e3900007827 */ /* 0x000fe200078e02ff */
[----:B------:R-:W-:-:S04]  /*1080*/  UIMAD.WIDE UR6, UR38, 0x55555556, URZ ;  /* 0x55555556260678a5 */ /* 0x000fc8000f8e023f */
[----:B------:R-:W-:Y:S01]  /*1090*/  ULEA.HI UR7, UR7, UR7, URZ, 0x1 ;  /* 0x0000000707077291 */ /* 0x000fe2000f8f083f */
[----:B------:R-:W-:-:S03]  /*10a0*/  SHF.R.U32.HI R3, RZ, 0x1f, R0 ;  /* 0x0000001fff037819 */ /* 0x000fc60000011600 */
[----:B------:R-:W-:Y:S01]  /*10b0*/  UIMAD UR40, UR7, -0x3, UR38 ;  /* 0xfffffffd072878a4 */ /* 0x000fe2000f8e0226 */
[----:B-----5:R-:W-:Y:S02]  /*10c0*/  LEA.HI.SX32 R22, R0, R3, 0x1b ;  /* 0x0000000300167211 */ /* 0x020fe400078fdaff */
[----:B------:R-:W-:Y:S02]  /*10d0*/  @UP2 ULDC.64 UR6, c[0x0][0xc48] ;  /* 0x0003120000062ab9 */ /* 0x000fe40000000a00 */
[----:B------:R-:W-:Y:S02]  /*10e0*/  UIMAD.WIDE.U32 UR4, UR12, UR6, URZ ;  /* 0x000000060c0472a5 */ /* 0x000fe4000f8e003f */
[----:B------:R-:W-:Y:S02]  /*10f0*/  ULEA UR6, UR40, UR9, 0xb ;  /* 0x0000000928067291 */ /* 0x000fe4000f8e583f */
[----:B------:R-:W-:Y:S02]  /*1100*/  @UP2 USHF.R.U32.HI UR8, URZ, UR7, UR5 ;  /* 0x000000073f082299 */ /* 0x000fe40008011605 */
[----:B------:R-:W-:Y:S01]  /*1110*/  USHF.R.U32.HI UR6, URZ, 0x4, UR6 ;  /* 0x000000043f067899 */ /* 0x000fe20008011606 */
[----:B------:R-:W-:-:S03]  /*1120*/  UMOV UR4, UR11 ;  /* 0x0000000b00047c82 */ /* 0x000fc60008000000 */
[----:B------:R-:W-:Y:S01]  /*1130*/  ULOP3.LUT UR39, UR6, 0x3fff, URZ, 0xc0, !UPT ;  /* 0x00003fff06277892 */ /* 0x000fe2000f8ec03f */
[----:B------:R-:W-:Y:S02]  /*1140*/  IMAD.U32 R151, RZ, RZ, UR8 ;  /* 0x00000008ff977e24 */ /* 0x000fe4000f8e00ff */
[----:B------:R-:W-:Y:S01]  /*1150*/  IMAD.U32 R150, RZ, RZ, UR4 ;  /* 0x00000004ff967e24 */ /* 0x000fe2000f8e00ff */
[----:B---34-:R-:W-:Y:S08]  /*1160*/  @!P0 BRA `(.L_x_9925) ;  /* 0x0000000000408947 */ /* 0x018ff00003800000 */
        /* <DEDUP_REMOVED lines=16> */
.L_x_9925:
[----:B------:R-:W-:Y:S02]  /*1270*/  LOP3.LUT R0, R146, 0x1, RZ, 0xc0, !PT ;  /* 0x0000000192007812 */ /* 0x000fe400078ec0ff */
[----:B------:R-:W-:Y:S02]  /*1280*/  ISETP.NE.AND P0, PT, R17, 0x3, PT ;  /* 0x000000031100780c */ /* 0x000fe40003f05270 */
[----:B------:R-:W-:-:S04]  /*1290*/  SHF.L.U32 R0, R0, 0x1f, RZ ;  /* 0x0000001f00007819 */ /* 0x000fc800000006ff */
[----:B------:R-:W0:Y:S02]  /*12a0*/  SYNCS.PHASECHK.TRANS64.TRYWAIT P1, [UR37+0x31c00], R0 ;  /* 0x031c0000ff0075a7 */ /* 0x000e240008020165 */
[----:B0-----:R-:W-:Y:S05]  /*12b0*/  @!P1 BRA `(.L_x_9926) ;  /* 0x000000cc00589947 */ /* 0x001fea0003800000 */
.L_x_10041:
[----:B------:R-:W-:Y:S05]  /*12c0*/  @!P0 BRA `(.L_x_9927) ;  /* 0x0000000000048947 */ /* 0x000fea0003800000 */
[----:B------:R-:W-:Y:S01]  /*12d0*/  BPT.TRAP 0x1 ;  /* 0x000000040000795c */ /* 0x000fe20000300000 */
.L_x_9927:
[----:B------:R-:W-:Y:S01]  /*12e0*/  IMAD.U32 R4, RZ, RZ, UR36 ;  /* 0x00000024ff047e24 */ /* 0x000fe2000f8e00ff */
[----:B0-----:R-:W-:-:S04]  /*12f0*/  SHF.L.U32 R3, R16, 0x1f, RZ ;  /* 0x0000001f10037819 */ /* 0x001fc800000006ff */
[----:B------:R-:W-:-:S04]  /*1300*/  LEA R4, R4, UR37, 0x3 ;  /* 0x0000002504047c11 */ /* 0x000fc8000f8e18ff */
[----:B------:R0:W1:Y:S01]  /*1310*/  SYNCS.PHASECHK.TRANS64.TRYWAIT P2, [R4+URZ+0x31c30], R3 ;  /* 0x031c3003040075a7 */ /* 0x000062000804017f */
[----:B------:R-:W-:Y:S05]  /*1320*/  @!P0 BRA `(.L_x_9928) ;  /* 0x0000000000048947 */ /* 0x000fea0003800000 */
[----:B------:R-:W-:Y:S01]  /*1330*/  BPT.TRAP 0x1 ;  /* 0x000000040000795c */ /* 0x000fe20000300000 */
.L_x_9928:
[----:B------:R-:W2:Y:S01]  /*1340*/  S2R R0, SR_TID.X ;  /* 0x0000000000007919 */ /* 0x000ea20000002100 */
[----:B------:R-:W-:Y:S01]  /*1350*/  IMAD.MOV.U32 R71, RZ, RZ, RZ ;  /* 0x000000ffff477224 */ /* 0x000fe200078e00ff */
[----:B--2---:R-:W-:Y:S01]  /*1360*/  LOP3.LUT P1, RZ, R0, 0x7f, RZ, 0xc0, !PT ;  /* 0x0000007f00ff7812 */ /* 0x004fe2000782c0ff */
[----:B-1----:R-:W-:-:S12]  /*1370*/  @P2 BRA `(.L_x_9929) ;  /* 0x0000000000082947 */ /* 0x002fd80003800000 */
[----:B------:R-:W1:Y:S02]  /*1380*/  SYNCS.PHASECHK.TRANS64.TRYWAIT P2, [R4+URZ+0x31c30], R3 ;  /* 0x031c3003040075a7 */ /* 0x000e64000804017f */
[----:B-1----:R-:W-:Y:S05]  /*1390*/  @!P2 BRA `(.L_x_9930) ;  /* 0x000000cc0038a947 */ /* 0x002fea0003800000 */
.L_x_9929:
[----:B------:R-:W-:Y:S05]  /*13a0*/  WARPSYNC.ALL ;  /* 0x0000000000007948 */ /* 0x000fea0003800000 */
[----:B------:R-:W-:Y:S01]  /*13b0*/  UIADD3 UR4, UR37, 0x16a00, URZ ;  /* 0x00016a0025047890 */ /* 0x000fe2000fffe03f */
[----:B------:R-:W-:Y:S01]  /*13c0*/  WARPGROUP.ARRIVE ;  /* 0x00000000000079c5 */ /* 0x000fe20000000000 */
[----:B------:R-:W-:Y:S01]  /*13d0*/  ULEA UR40, UR40, UR37, 0xc ;  /* 0x0000002528287291 */ /* 0x000fe2000f8e603f */
[----:B------:R-:W-:Y:S01]  /*13e0*/  IMAD.IADD R5, R157, 0x1, R64 ;  /* 0x000000019d057824 */ /* 0x000fe200078e0240 */
[----:B------:R-:W-:Y:S01]  /*13f0*/  USHF.R.U32.HI UR4, URZ, 0x4, UR4 ;  /* 0x000000043f047899 */ /* 0x000fe20008011604 */
[----:B------:R-:W-:Y:S01]  /*1400*/  P2R R9, PR, RZ, 0x2 ;  /* 0x00000002ff097803 */ /* 0x000fe20000000000 */
[----:B------:R-:W-:Y:S01]  /*1410*/  UIADD3 UR40, UR40, 0xda00, URZ ;  /* 0x0000da0028287890 */ /* 0x000fe2000fffe03f */
[----:B------:R-:W-:Y:S01]  /*1420*/  IMAD R5, R22, -0x90, R5 ;  /* 0xffffff7016057824 */ /* 0x000fe200078e0205 */
[----:B------:R-:W-:Y:S01]  /*1430*/  ULOP3.LUT UR4, UR4, 0x3fff, URZ, 0xc0, !UPT ;  /* 0x00003fff04047892 */ /* 0x000fe2000f8ec03f */
[----:B------:R-:W-:Y:S01]  /*1440*/  P2R R7, PR, RZ, 0x1 ;  /* 0x00000001ff077803 */ /* 0x000fe20000000000 */
[----:B------:R-:W-:-:S02]  /*1450*/  USHF.R.U32.HI UR40, URZ, 0x4, UR40 ;  /* 0x000000043f287899 */ /* 0x000fc40008011628 */
[----:B------:R-:W-:Y:S01]  /*1460*/  ULOP3.LUT UR6, UR4, 0x10000, URZ, 0xfc, !UPT ;  /* 0x0001000004067892 */ /* 0x000fe2000f8efc3f */
[C---:B------:R-:W-:Y:S01]  /*1470*/  ISETP.GT.AND P2, PT, R5.reuse, RZ, PT ;  /* 0x000000ff0500720c */ /* 0x040fe20003f44270 */
[----:B------:R-:W-:Y:S01]  /*1480*/  ULOP3.LUT UR5, UR40, 0x3fff, URZ, 0xc0, !UPT ;  /* 0x00003fff28057892 */ /* 0x000fe2000f8ec03f */
[C---:B------:R-:W-:Y:S01]  /*1490*/  ISETP.GT.AND P3, PT, R5.reuse, 0x1, PT ;  /* 0x000000010500780c */ /* 0x040fe20003f64270 */
[----:B------:R-:W-:Y:S01]  /*14a0*/  UIMAD UR4, UR36, 0x6c0, UR6 ;  /* 0x000006c0240478a4 */ /* 0x000fe2000f8e0206 */
[C---:B------:R-:W-:Y:S01]  /*14b0*/  ISETP.GT.AND P4, PT, R5.reuse, 0x8, PT ;  /* 0x000000080500780c */ /* 0x040fe20003f84270 */
[----:B------:R-:W-:Y:S01]  /*14c0*/  ULOP3.LUT UR5, UR5, 0x10000, URZ, 0xfc, !UPT ;  /* 0x0001000005057892 */ /* 0x000fe2000f8efc3f */
[C---:B------:R-:W-:Y:S01]  /*14d0*/  ISETP.GT.AND P5, PT, R5.reuse, 0x9, PT ;  /* 0x000000090500780c */ /* 0x040fe20003fa4270 */
[----:B------:R-:W-:Y:S01]  /*14e0*/  UMOV UR31, 0x80000020 ;  /* 0x80000020001f7882 */ /* 0x000fe20000000000 */
[----:B------:R-:W-:Y:S01]  /*14f0*/  UMOV UR29, 0x80000020 ;  /* 0x80000020001d7882 */ /* 0x000fe20000000000 */
[----:B------:R-:W-:Y:S01]  /*1500*/  UIADD3 UR7, UR4, 0xc0, URZ ;  /* 0x000000c004077890 */ /* 0x000fe2000fffe03f */
[C---:B------:R-:W-:Y:S01]  /*1510*/  ISETP.GT.AND P6, PT, R5.reuse, 0x41, PT ;  /* 0x000000410500780c */ /* 0x040fe20003fc4270 */
[----:B------:R-:W-:Y:S01]  /*1520*/  UMOV UR30, UR4 ;  /* 0x00000004001e7c82 */ /* 0x000fe20008000000 */
[----:B------:R-:W-:Y:S01]  /*1530*/  UMOV UR28, UR5 ;  /* 0x00000005001c7c82 */ /* 0x000fe20008000000 */
[----:B------:R-:W-:Y:S01]  /*1540*/  UIADD3 UR8, UR4, 0x100, URZ ;  /* 0x0000010004087890 */ /* 0x000fe2000fffe03f */
[----:B------:R-:W-:Y:S01]  /*1550*/  HGMMA.64x16x16.F32.BF16 R96, gdesc[UR28], RZ, !UPT, gsb0 ;  /* 0x002000001c6079f0 */ /* 0x000fe2000c0018ff */
[----:B------:R-:W-:Y:S01]  /*1560*/  UIADD3 UR30, UR4, 0x40, URZ ;  /* 0x00000040041e7890 */ /* 0x000fe2000fffe03f */
[C---:B------:R-:W-:Y:S01]  /*1570*/  ISETP.GT.AND P1, PT, R5.reuse, 0x69, PT ;  /* 0x000000690500780c */ /* 0x040fe20003f24270 */
[----:B------:R-:W-:Y:S01]  /*1580*/  UMOV UR31, 0x80000020 ;  /* 0x80000020001f7882 */ /* 0x000fe20000000000 */
[----:B------:R-:W-:Y:S01]  /*1590*/  UIADD3 UR9, UR4, 0x140, URZ ;  /* 0x0000014004097890 */ /* 0x000fe2000fffe03f */
[----:B------:R-:W-:Y:S01]  /*15a0*/  ISETP.GT.AND P0, PT, R5, 0x70, PT ;  /* 0x000000700500780c */ /* 0x000fe20003f04270 */
[----:B------:R-:W-:-:S02]  /*15b0*/  UIADD3 UR10, UR4, 0x180, URZ ;  /* 0x00000180040a7890 */ /* 0x000fc4000fffe03f */
[----:B------:R-:W-:Y:S02]  /*15c0*/  UIADD3 UR11, UR5, 0x2, URZ ;  /* 0x00000002050b7890 */ /* 0x000fe4000fffe03f */
[----:B------:R-:W-:Y:S02]  /*15d0*/  UIADD3 UR12, UR4, 0x102, URZ ;  /* 0x00000102040c7890 */ /* 0x000fe4000fffe03f */
[----:B------:R-:W-:Y:S02]  /*15e0*/  UIADD3 UR13, UR4, 0x142, URZ ;  /* 0x00000142040d7890 */ /* 0x000fe4000fffe03f */
[----:B------:R-:W-:Y:S02]  /*15f0*/  UIADD3 UR14, UR4, 0x182, URZ ;  /* 0x00000182040e7890 */ /* 0x000fe4000fffe03f */
[----:B------:R-:W-:Y:S02]  /*1600*/  UIADD3 UR15, UR5, 0x300, URZ ;  /* 0x00000300050f7890 */ /* 0x000fe4000fffe03f */
        /* <DEDUP_REMOVED lines=52> */
[----:B------:R-:W-:Y:S01]  /*1950*/  UMOV UR8, UR11 ;  /* 0x0000000b00087c82 */ /* 0x000fe20008000000 */
[----:B------:R-:W-:Y:S01]  /*1960*/  UMOV UR11, 0x80000020 ;  /* 0x80000020000b7882 */ /* 0x000fe20000000000 */
        /* <DEDUP_REMOVED lines=89> */
[----:B------:R-:W-:Y:S01]  /*1f00*/  UMOV UR16, UR11 ;  /* 0x0000000b00107c82 */ /* 0x000fe20008000000 */
        /* <DEDUP_REMOVED lines=123> */
[----:B01----:R-:W-:Y:S01]  /*26c0*/  FMNMX.FTZ R3, R96, R97, !PT ;  /* 0x0000006160037209 */ /* 0x003fe20007810000 */
        /* <DEDUP_REMOVED lines=60> */
[----:B------:R-:W-:Y:S01]  /*2a90*/  UMOV UR26, UR5 ;  /* 0x00000005001a7c82 */ /* 0x000fe20008000000 */
[----:B------:R-:W-:Y:S01]  /*2aa0*/  UMOV UR27, 0x80000020 ;  /* 0x80000020001b7882 */ /* 0x000fe20000000000 */
[----:B------:R-:W-:Y:S01]  /*2ab0*/  UIADD3 UR5, UR4, 0x642, URZ ;  /* 0x0000064204057890 */ /* 0x000fe2000fffe03f */
[----:B------:R-:W-:-:S02]  /*2ac0*/  FSEL R120, R76, -INF , P4 ;  /* 0xff8000004c787808 */ /* 0x000fc40002000000 */
[----:B------:R-:W-:Y:S02]  /*2ad0*/  FMNMX.FTZ R3, R114, R3, !PT ;  /* 0x0000000372037209 */ /* 0x000fe40007810000 */
[----:B------:R-:W-:Y:S02]  /*2ae0*/  FSEL R74, R74, -INF , P2 ;  /* 0xff8000004a4a7808 */ /* 0x000fe40001000000 */
[----:B------:R-:W-:Y:S02]  /*2af0*/  FSEL R122, R77, -INF , P5 ;  /* 0xff8000004d7a7808 */ /* 0x000fe40002800000 */
[----:B------:R-:W-:Y:S02]  /*2b00*/  ISETP.GT.AND P2, PT, R5, 0x40, PT ;  /* 0x000000400500780c */ /* 0x000fe40003f44270 */
[----:B------:R-:W-:Y:S02]  /*2b10*/  FMNMX.FTZ R3, R120, R3, !PT ;  /* 0x0000000378037209 */ /* 0x000fe40007810000 */
[----:B------:R-:W-:-:S02]  /*2b20*/  FSEL R66, R79, -INF , P5 ;  /* 0xff8000004f427808 */ /* 0x000fc40002800000 */
[----:B------:R-:W-:Y:S02]  /*2b30*/  FMNMX.FTZ R3, R122, R3, !PT ;  /* 0x000000037a037209 */ /* 0x000fe40007810000 */
[C---:B------:R-:W-:Y:S02]  /*2b40*/  ISETP.GT.AND P5, PT, R5.reuse, 0x48, PT ;  /* 0x000000480500780c */ /* 0x040fe40003fa4270 */
[----:B------:R-:W-:Y:S02]  /*2b50*/  FSEL R78, R78, -INF , P4 ;  /* 0xff8000004e4e7808 */ /* 0x000fe40002000000 */
[----:B------:R-:W-:Y:S02]  /*2b60*/  ISETP.GT.AND P4, PT, R5, 0x49, PT ;  /* 0x000000490500780c */ /* 0x000fe40003f84270 */
[----:B------:R-:W-:Y:S02]  /*2b70*/  FSEL R20, R75, -INF , P3 ;  /* 0xff8000004b147808 */ /* 0x000fe40001800000 */
[----:B------:R-:W-:Y:S01]  /*2b80*/  ISETP.GT.AND P3, PT, R5, 0x50, PT ;  /* 0x000000500500780c */ /* 0x000fe20003f64270 */
[----:B------:R-:W-:-:S02]  /*2b90*/  WARPGROUP.DEPBAR.LE gsb0, 0x0 ;  /* 0x00008000000079c5 */ /* 0x000fc40000010000 */
        /* <DEDUP_REMOVED lines=10> */
[----:B------:R-:W-:Y:S02]  /*2c40*/  FMNMX.FTZ R3, R128, R3, !PT ;  /* 0x0000000380037209 */ /* 0x000fe40007810000 */
[----:B------:R-:W-:Y:S02]  /*2c50*/  FSEL R58, R58, -INF , P2 ;  /* 0xff8000003a3a7808 */ /* 0x000fe40001000000 */
[----:B------:R-:W-:Y:S02]  /*2c60*/  ISETP.GT.AND P2, PT, R5, 0x51, PT ;  /* 0x000000510500780c */ /* 0x000fe40003f44270 */
[----:B------:R-:W-:Y:S02]  /*2c70*/  FMNMX.FTZ R3, R132, R3, !PT ;  /* 0x0000000384037209 */ /* 0x000fe40007810000 */
[----:B------:R-:W-:-:S02]  /*2c80*/  FSEL R62, R62, -INF , P5 ;  /* 0xff8000003e3e7808 */ /* 0x000fc40002800000 */
[----:B------:R-:W-:Y:S01]  /*2c90*/  ISETP.GT.AND P5, PT, R5, 0x59, PT ;  /* 0x000000590500780c */ /* 0x000fe20003fa4270 */
[----:B------:R-:W-:Y:S02]  /*2ca0*/  WARPGROUP.DEPBAR.LE gsb0, 0x0 ;  /* 0x00008000000079c5 */ /* 0x000fe40000010000 */
[----:B------:R-:W-:Y:S01]  /*2cb0*/  WARPGROUP.ARRIVE ;  /* 0x00000000000079c5 */ /* 0x000fe20000000000 */
[----:B------:R-:W-:Y:S02]  /*2cc0*/  FSEL R116, R48, -INF , P3 ;  /* 0xff80000030747808 */ /* 0x000fe40001800000 */
[----:B------:R-:W-:Y:S02]  /*2cd0*/  FSEL R48, R59, -INF , P6 ;  /* 0xff8000003b307808 */ /* 0x000fe40003000000 */
[----:B------:R-:W-:Y:S01]  /*2ce0*/  ISETP.GT.AND P6, PT, R5, 0x58, PT ;  /* 0x000000580500780c */ /* 0x000fe20003fc4270 */
[----:B------:R-:W-:Y:S01]  /*2cf0*/  HGMMA.64x16x16.F32.BF16 R40, gdesc[UR24], R40, gsb0 ;  /* 0x00200000182879f0 */ /* 0x000fe20008001828 */
[----:B------:R-:W-:Y:S01]  /*2d00*/  UMOV UR26, UR5 ;  /* 0x00000005001a7c82 */ /* 0x000fe20008000000 */
[----:B------:R-:W-:Y:S01]  /*2d10*/  UMOV UR27, 0x80000020 ;  /* 0x80000020001b7882 */ /* 0x000fe20000000000 */
[----:B------:R-:W-:-:S02]  /*2d20*/  FSEL R110, R49, -INF , P2 ;  /* 0xff800000316e7808 */ /* 0x000fc40001000000 */
[----:B------:R-:W-:Y:S02]  /*2d30*/  FMNMX.FTZ R3, R116, R3, !PT ;  /* 0x0000000374037209 */ /* 0x000fe40007810000 */
        /* <DEDUP_REMOVED lines=26> */
[C---:B------:R-:W-:Y:S02]  /*2ee0*/  ISETP.GT.AND P1, PT, R5.reuse, 0x71, PT ;  /* 0x000000710500780c */ /* 0x040fe40003f24270 */
[----:B------:R-:W-:Y:S02]  /*2ef0*/  FMNMX.FTZ R3, R138, R3, !PT ;  /* 0x000000038a037209 */ /* 0x000fe40007810000 */
[----:B------:R-:W-:Y:S02]  /*2f00*/  FSEL R46, R46, -INF , P2 ;  /* 0xff8000002e2e7808 */ /* 0x000fe40001000000 */
[----:B------:R-:W-:Y:S02]  /*2f10*/  ISETP.GT.AND P2, PT, R5, 0x79, PT ;  /* 0x000000790500780c */ /* 0x000fe40003f44270 */
[----:B------:R-:W-:-:S02]  /*2f20*/  FSEL R42, R42, -INF , P4 ;  /* 0xff8000002a2a7808 */ /* 0x000fc40002000000 */
[----:B------:R-:W-:Y:S02]  /*2f30*/  ISETP.GT.AND P4, PT, R5, 0x81, PT ;  /* 0x000000810500780c */ /* 0x000fe40003f84270 */
[----:B------:R-:W-:Y:S02]  /*2f40*/  FSEL R40, R55, -INF , P5 ;  /* 0xff80000037287808 */ /* 0x000fe40002800000 */
[----:B------:R-:W-:Y:S02]  /*2f50*/  ISETP.GT.AND P5, PT, R5, 0x88, PT ;  /* 0x000000880500780c */ /* 0x000fe40003fa4270 */
[----:B------:R-:W-:Y:S02]  /*2f60*/  P2R R15, PR, RZ, 0x4 ;  /* 0x00000004ff0f7803 */ /* 0x000fe40000000000 */
        /* <DEDUP_REMOVED lines=9> */
[----:B------:R-:W-:Y:S01]  /*3000*/  FMNMX.FTZ R0, R142, R3, !PT ;  /* 0x000000038e007209 */ /* 0x000fe20007810000 */
[----:B------:R-:W-:Y:S01]  /*3010*/  IMAD.U32 R3, RZ, RZ, UR4 ;  /* 0x00000004ff037e24 */ /* 0x000fe2000f8e00ff */
[----:B------:R-:W-:-:S02]  /*3020*/  FSEL R32, R43, -INF , P3 ;  /* 0xff8000002b207808 */ /* 0x000fc40001800000 */
[----:B------:R-:W-:Y:S02]  /*3030*/  FSEL R57, R37, -INF , P2 ;  /* 0xff80000025397808 */ /* 0x000fe40001000000 */
[----:B------:R-:W-:Y:S02]  /*3040*/  FMNMX.FTZ R0, R51, R0, !PT ;  /* 0x0000000033007209 */ /* 0x000fe40007810000 */
[----:B------:R-:W-:Y:S02]  /*3050*/  ISETP.GT.AND P3, PT, R5, 0x80, PT ;  /* 0x000000800500780c */ /* 0x000fe40003f64270 */
[----:B------:R-:W-:Y:S02]  /*3060*/  FMNMX.FTZ R0, R57, R0, !PT ;  /* 0x0000000039007209 */ /* 0x000fe40007810000 */
[----:B------:R-:W-:Y:S02]  /*3070*/  P2R R21, PR, RZ, 0x1 ;  /* 0x00000001ff157803 */ /* 0x000fe40000000000 */
[----:B------:R-:W-:-:S02]  /*3080*/  ISETP.GT.AND P0, PT, R5, 0x69, PT ;  /* 0x000000690500780c */ /* 0x000fc40003f04270 */
[----:B------:R-:W-:-:S04]  /*3090*/  ISETP.GT.AND P1, PT, R5, 0x70, PT ;  /* 0x000000700500780c */ /* 0x000fc80003f24270 */
[----:B------:R-:W-:Y:S02]  /*30a0*/  FSEL R34, R34, -INF , P1 ;  /* 0xff80000022227808 */ /* 0x000fe40000800000 */
[----:B------:R-:W-:Y:S01]  /*30b0*/  ISETP.NE.AND P1, PT, R23, RZ, PT ;  /* 0x000000ff1700720c */ /* 0x000fe20003f25270 */
[----:B------:R-:W-:Y:S02]  /*30c0*/  WARPGROUP.DEPBAR.LE gsb0, 0x0 ;  /* 0x00008000000079c5 */ /* 0x000fe40000010000 */
[----:B------:R-:W-:Y:S02]  /*30d0*/  FSEL R43, R24, -INF , P3 ;  /* 0xff800000182b7808 */ /* 0x000fe40001800000 */
[----:B------:R-:W-:Y:S02]  /*30e0*/  FSEL R55, R25, -INF , P4 ;  /* 0xff80000019377808 */ /* 0x000fe40002000000 */
[----:B------:R-:W-:Y:S02]  /*30f0*/  FMNMX.FTZ R0, R43, R0, !PT ;  /* 0x000000002b007209 */ /* 0x000fe40007810000 */
[----:B------:R-:W-:-:S02]  /*3100*/  FSEL R45, R28, -INF , P5 ;  /* 0xff8000001c2d7808 */ /* 0x000fc40002800000 */
[----:B------:R-:W-:Y:S02]  /*3110*/  FMNMX.FTZ R0, R55, R0, !PT ;  /* 0x0000000037007209 */ /* 0x000fe40007810000 */
[----:B------:R-:W-:Y:S02]  /*3120*/  FSEL R49, R29, -INF , P6 ;  /* 0xff8000001d317808 */ /* 0x000fe40003000000 */
[----:B------:R-:W-:Y:S02]  /*3130*/  FMNMX.FTZ R0, R45, R0, !PT ;  /* 0x000000002d007209 */ /* 0x000fe40007810000 */
[----:B------:R-:W-:Y:S02]  /*3140*/  FSEL R24, R47, -INF , P0 ;  /* 0xff8000002f187808 */ /* 0x000fe40000000000 */
[----:B------:R-:W-:Y:S02]  /*3150*/  FMNMX.FTZ R11, R49, R0, !PT ;  /* 0x00000000310b7209 */ /* 0x000fe40007810000 */
[----:B------:R-:W-:-:S02]  /*3160*/  ISETP.NE.AND P0, PT, R21, RZ, PT ;  /* 0x000000ff1500720c */ /* 0x000fc40003f05270 */
[----:B------:R-:W-:Y:S01]  /*3170*/  FSEL R28, R35, -INF , P1 ;  /* 0xff800000231c7808 */ /* 0x000fe20000800000 */
[----:B------:R-:W0:Y:S01]  /*3180*/  SHFL.BFLY PT, R0, R11, 0x2, 0x1f ;  /* 0x0c401f000b007f89 */ /* 0x000e2200000e0000 */
[----:B------:R-:W-:Y:S02]  /*3190*/  FSEL R38, R38, -INF , P0 ;  /* 0xff80000026267808 */ /* 0x000fe40000000000 */
[----:B------:R-:W-:Y:S02]  /*31a0*/  FSEL R26, R26, -INF , P3 ;  /* 0xff8000001a1a7808 */ /* 0x000fe40001800000 */
[----:B------:R-:W-:Y:S02]  /*31b0*/  ISETP.NE.AND P1, PT, R9, RZ, PT ;  /* 0x000000ff0900720c */ /* 0x000fe40003f25270 */
[----:B------:R-:W-:-:S11]  /*31c0*/  ISETP.NE.AND P0, PT, R7, RZ, PT ;  /* 0x000000ff0700720c */ /* 0x000fd60003f05270 */
[----:B------:R-:W-:-:S05]  /*31d0*/  @!P1 VIADD R4, R4, 0x31c40 ;  /* 0x00031c4004049836 */ /* 0x000fca0000000000 */
[----:B------:R-:W-:Y:S02]  /*31e0*/  @!P1 PRMT R4, RZ, 0x654, R4 ;  /* 0x00000654ff049816 */ /* 0x000fe40000000004 */
[----:B0-----:R-:W-:Y:S02]  /*31f0*/  FMNMX.FTZ R13, R11, R0, !PT ;  /* 0x000000000b0d7209 */ /* 0x001fe40007810000 */
[----:B------:R-:W-:Y:S01]  /*3200*/  FMNMX.FTZ R11, R98, R99, !PT ;  /* 0x00000063620b7209 */ /* 0x000fe20007810000 */
[----:B------:R0:W-:Y:S02]  /*3210*/  @!P1 SYNCS.ARRIVE.TRANS64.RED.A1T0 RZ, [R4+URZ], RZ ;  /* 0x000000ff04ff99a7 */ /* 0x0001e4000810043f */
[----:B------:R-:W1:Y:S01]  /*3220*/  SHFL.BFLY PT, R0, R13, 0x1, 0x1f ;  /* 0x0c201f000d007f89 */ /* 0x000e6200000e0000 */
[----:B------:R-:W-:Y:S02]  /*3230*/  FMNMX.FTZ R11, R102, R11, !PT ;  /* 0x0000000b660b7209 */ /* 0x000fe40007810000 */
[----:B-1----:R-:W-:-:S02]  /*3240*/  FMNMX.FTZ R0, R13, R0, !PT ;  /* 0x000000000d007209 */ /* 0x002fc40007810000 */
        /* <DEDUP_REMOVED lines=55> */
[----:B------:R-:W-:-:S02]  /*35c0*/  FFMA.FTZ R45, R45, R3, -R53 ;  /* 0x000000032d2d7223 */ /* 0x000fc40000010835 */
[----:B------:R-:W-:-:S03]  /*35d0*/  FMNMX.FTZ R21, R52, R15, !PT ;  /* 0x0000000f34157209 */ /* 0x000fc60007810000 */
[----:B------:R1:W-:Y:S01]  /*35e0*/  MUFU.EX2 R15, R120 ;  /* 0x00000078000f7308 */ /* 0x0003e20000000800 */
[----:B------:R-:W-:Y:S02]  /*35f0*/  FMNMX.FTZ R21, R50, R21, !PT ;  /* 0x0000001532157209 */ /* 0x000fe40007810000 */
[----:B0-----:R-:W-:Y:S02]  /*3600*/  F2FP.BF16.F32.PACK_AB R4, R76, R5 ;  /* 0x000000054c04723e */ /* 0x001fe400000010ff */
[----:B------:R-:W-:-:S03]  /*3610*/  FMNMX.FTZ R21, R56, R21, !PT ;  /* 0x0000001538157209 */ /* 0x000fc60007810000 */
[----:B------:R-:W-:Y:S01]  /*3620*/  MUFU.EX2 R96, R96 ;  /* 0x0000006000607308 */ /* 0x000fe20000000800 */
[----:B------:R-:W-:Y:S02]  /*3630*/  FMNMX.FTZ R21, R54, R21, !PT ;  /* 0x0000001536157209 */ /* 0x000fe40007810000 */
[----:B-1----:R-:W-:Y:S02]  /*3640*/  FSEL R120, R30, -INF , P5 ;  /* 0xff8000001e787808 */ /* 0x002fe40002800000 */
        /* <DEDUP_REMOVED lines=8> */
[----:B------:R-:W-:Y:S01]  /*36d0*/  FMNMX.FTZ R33, R34, R33, !PT ;  /* 0x0000002122217209 */ /* 0x000fe20007810000 */
[----:B0-----:R-:W-:-:S03]  /*36e0*/  FFMA.FTZ R92, R134, R3, -R53 ;  /* 0x00000003865c7223 */ /* 0x001fc60000010835 */
        /* <DEDUP_REMOVED lines=10> */
[----:B------:R1:W-:Y:S01]  /*3790*/  MUFU.EX2 R33, R37 ;  /* 0x0000002500217308 */ /* 0x0003e20000000800 */
[-CC-:B0-----:R-:W-:Y:S01]  /*37a0*/  FFMA.FTZ R72, R132, R3.reuse, -R53.reuse ;  /* 0x0000000384487223 */ /* 0x181fe20000010835 */
[----:B------:R-:W0:Y:S06]  /*37b0*/  SHFL.BFLY PT, R30, R35, 0x2, 0x1f ;  /* 0x0c401f00231e7f89 */ /* 0x000e2c00000e0000 */
[----:B------:R-:W-:Y:S01]  /*37c0*/  MUFU.EX2 R25, R25 ;  /* 0x0000001900197308 */ /* 0x000fe20000000800 */
[----:B-1----:R-:W-:-:S07]  /*37d0*/  FFMA.FTZ R37, R136, R3, -R53 ;  /* 0x0000000388257223 */ /* 0x002fce0000010835 */
[----:B------:R-:W-:Y:S08]  /*37e0*/  MUFU.EX2 R70, R70 ;  /* 0x0000004600467308 */ /* 0x000ff00000000800 */
[----:B------:R-:W-:Y:S01]  /*37f0*/  MUFU.EX2 R60, R60 ;  /* 0x0000003c003c7308 */ /* 0x000fe20000000800 */
[----:B0-----:R-:W-:Y:S01]  /*3800*/  FMNMX.FTZ R27, R35, R30, !PT ;  /* 0x0000001e231b7209 */ /* 0x001fe20007810000 */
[-CC-:B------:R-:W-:Y:S01]  /*3810*/  FFMA.FTZ R30, R43, R3.reuse, -R53.reuse ;  /* 0x000000032b1e7223 */ /* 0x180fe20000010835 */
[-CC-:B------:R-:W-:Y:S01]  /*3820*/  FFMA.FTZ R35, R140, R3.reuse, -R53.reuse ;  /* 0x000000038c237223 */ /* 0x180fe20000010835 */
[----:B------:R-:W-:-:S02]  /*3830*/  FFMA.FTZ R43, R55, R3, -R53 ;  /* 0x00000003372b7223 */ /* 0x000fc40000010835 */
[----:B------:R-:W0:Y:S02]  /*3840*/  SHFL.BFLY PT, R110, R27, 0x1, 0x1f ;  /* 0x0c201f001b6e7f89 */ /* 0x000e2400000e0000 */
[----:B------:R-:W-:Y:S08]  /*3850*/  MUFU.EX2 R36, R36 ;  /* 0x0000002400247308 */ /* 0x000ff00000000800 */
[----:B------:R-:W-:Y:S08]  /*3860*/  MUFU.EX2 R23, R23 ;  /* 0x0000001700177308 */ /* 0x000ff00000000800 */
[----:B------:R-:W-:Y:S01]  /*3870*/  MUFU.EX2 R68, R68 ;  /* 0x0000004400447308 */ /* 0x000fe20000000800 */
[----:B0-----:R-:W-:Y:S01]  /*3880*/  FMNMX.FTZ R73, R27, R110, !PT ;  /* 0x0000006e1b497209 */ /* 0x001fe20007810000 */
[----:B------:R-:W-:-:S06]  /*3890*/  FFMA.FTZ R110, R49, R3, -R53 ;  /* 0x00000003316e7223 */ /* 0x000fcc0000010835 */
[----:B------:R-:W-:Y:S01]  /*38a0*/  MUFU.EX2 R21, R128 ;  /* 0x0000008000157308 */ /* 0x000fe20000000800 */
[C---:B------:R-:W-:Y:S01]  /*38b0*/  FSETP.NEU.FTZ.AND P2, PT, R73.reuse, -INF , PT ;  /* 0xff8000004900780b */ /* 0x040fe20003f5d000 */
[----:B------:R-:W-:-:S05]  /*38c0*/  FMUL.FTZ R27, R73, R3 ;  /* 0x00000003491b7220 */ /* 0x000fca0000410000 */
[----:B------:R-:W-:Y:S01]  /*38d0*/  FSEL R27, R27, RZ, P2 ;  /* 0x000000ff1b1b7208 */ /* 0x000fe20001000000 */
[----:B------:R-:W-:Y:S01]  /*38e0*/  MUFU.EX2 R72, R72 ;  /* 0x0000004800487308 */ /* 0x000fe20000000800 */
[----:B------:R-:W-:Y:S01]  /*38f0*/  ISETP.GE.AND P2, PT, R64, 0x91, PT ;  /* 0x000000914000780c */ /* 0x000fe20003f46270 */
[----:B------:R-:W-:Y:S02]  /*3900*/  IMAD.MOV.U32 R64, RZ, RZ, R71 ;  /* 0x000000ffff407224 */ /* 0x000fe400078e0047 */
        /* <DEDUP_REMOVED lines=36> */
[-C--:B------:R-:W-:Y:S01]  /*3b50*/  FFMA.FTZ R122, R122, R3.reuse, -R27 ;  /* 0x000000037a7a7223 */ /* 0x080fe2000001081b */
[----:B------:R-:W-:Y:S01]  /*3b60*/  IMAD.MOV.U32 R62, RZ, RZ, R71 ;  /* 0x000000ffff3e7224 */ /* 0x000fe200078e0047 */
[----:B------:R-:W0:Y:S01]  /*3b70*/  MUFU.EX2 R47, R47 ;  /* 0x0000002f002f7308 */ /* 0x000e220000000800 */
[----:B--2---:R-:W-:Y:S01]  /*3b80*/  FADD.FTZ R6, R5, R76 ;  /* 0x0000004c05067221 */ /* 0x004fe20000010000 */
[----:B-1----:R-:W-:Y:S01]  /*3b90*/  FADD.FTZ R8, R102, R67 ;  /* 0x0000004366087221 */ /* 0x002fe20000010000 */
[-CC-:B------:R-:W-:Y:S01]  /*3ba0*/  FFMA.FTZ R67, R32, R3.reuse, -R27.reuse ;  /* 0x0000000320437223 */ /* 0x180fe2000001081b */
[--C-:B------:R-:W-:Y:S01]  /*3bb0*/  FFMA.FTZ R32, R46, R3, -R27.reuse ;  /* 0x000000032e207223 */ /* 0x100fe2000001081b */
[----:B------:R-:W-:Y:S01]  /*3bc0*/  FADD.FTZ R69, R7, R6 ;  /* 0x0000000607457221 */ /* 0x000fe20000010000 */
[----:B------:R-:W-:Y:S01]  /*3bd0*/  F2FP.BF16.F32.PACK_AB R6, R96, R7 ;  /* 0x000000076006723e */ /* 0x000fe200000010ff */
[-C--:B------:R-:W-:Y:S01]  /*3be0*/  FFMA.FTZ R46, R28, R3.reuse, -R27 ;  /* 0x000000031c2e7223 */ /* 0x080fe2000001081b */
[----:B------:R-:W1:Y:S01]  /*3bf0*/  MUFU.EX2 R90, R90 ;  /* 0x0000005a005a7308 */ /* 0x000e620000000800 */
[----:B------:R-:W-:Y:S01]  /*3c00*/  FADD.FTZ R10, R96, R69 ;  /* 0x00000045600a7221 */ /* 0x000fe20000010000 */
[C---:B---3--:R-:W-:Y:S01]  /*3c10*/  FADD.FTZ R8, R65.reuse, R8 ;  /* 0x0000000841087221 */ /* 0x048fe20000010000 */
[----:B------:R-:W-:Y:S01]  /*3c20*/  F2FP.BF16.F32.PACK_AB R7, R65, R102 ;  /* 0x000000664107723e */ /* 0x000fe200000010ff */
[----:B------:R-:W-:Y:S01]  /*3c30*/  FFMA.FTZ R65, R40, R3, -R27 ;  /* 0x0000000328417223 */ /* 0x000fe2000001081b */
[----:B------:R-:W-:Y:S01]  /*3c40*/  FADD.FTZ R69, R9, R10 ;  /* 0x0000000a09457221 */ /* 0x000fe20000010000 */
[----:B------:R-:W-:Y:S01]  /*3c50*/  F2FP.BF16.F32.PACK_AB R5, R99, R98 ;  /* 0x000000626305723e */ /* 0x000fe200000010ff */
[----:B------:R-:W-:Y:S01]  /*3c60*/  IMAD.MOV.U32 R58, RZ, RZ, R71 ;  /* 0x000000ffff3a7224 */ /* 0x000fe200078e0047 */
[----:B------:R-:W2:Y:S01]  /*3c70*/  MUFU.EX2 R49, R49 ;  /* 0x0000003100317308 */ /* 0x000ea20000000800 */
[----:B0-----:R-:W-:Y:S01]  /*3c80*/  FADD.FTZ R75, R47, R8 ;  /* 0x000000082f4b7221 */ /* 0x001fe20000010000 */
[----:B------:R-:W-:Y:S01]  /*3c90*/  FADD.FTZ R8, R88, R69 ;  /* 0x0000004558087221 */ /* 0x000fe20000010000 */
[----:B------:R0:W-:Y:S01]  /*3ca0*/  STSM.16.M88.4 [R2+0x24300], R4 ;  /* 0x0243000402007844 */ /* 0x0001e20000000200 */
[----:B------:R-:W-:-:S02]  /*3cb0*/  IMAD.MOV.U32 R56, RZ, RZ, R71 ;  /* 0x000000ffff387224 */ /* 0x000fc400078e0047 */
[----:B------:R-:W-:Y:S02]  /*3cc0*/  FADD.FTZ R69, R11, R8 ;  /* 0x000000080b457221 */ /* 0x000fe40000010000 */
[----:B------:R-:W3:Y:S01]  /*3cd0*/  MUFU.EX2 R94, R94 ;  /* 0x0000005e005e7308 */ /* 0x000ee20000000800 */
[----:B-1----:R-:W-:Y:S01]  /*3ce0*/  FADD.FTZ R10, R90, R75 ;  /* 0x0000004b5a0a7221 */ /* 0x002fe20000010000 */
[----:B------:R-:W-:-:S04]  /*3cf0*/  FADD.FTZ R8, R44, R69 ;  /* 0x000000452c087221 */ /* 0x000fc80000010000 */
[----:B------:R-:W-:Y:S02]  /*3d00*/  FADD.FTZ R69, R29, R8 ;  /* 0x000000081d457221 */ /* 0x000fe40000010000 */
[----:B------:R-:W1:Y:S01]  /*3d10*/  MUFU.EX2 R51, R51 ;  /* 0x0000003300337308 */ /* 0x000e620000000800 */
[----:B--2---:R-:W-:Y:S01]  /*3d20*/  FADD.FTZ R75, R49, R10 ;  /* 0x0000000a314b7221 */ /* 0x004fe20000010000 */
[C---:B------:R-:W-:Y:S01]  /*3d30*/  FADD.FTZ R8, R80.reuse, R69 ;  /* 0x0000004550087221 */ /* 0x040fe20000010000 */
[----:B0-----:R-:W-:Y:S01]  /*3d40*/  F2FP.BF16.F32.PACK_AB R4, R80, R29 ;  /* 0x0000001d5004723e */ /* 0x001fe200000010ff */
[----:B------:R-:W-:Y:S02]  /*3d50*/  IMAD.MOV.U32 R29, RZ, RZ, R71 ;  /* 0x000000ffff1d7224 */ /* 0x000fe400078e0047 */
[----:B------:R-:W-:Y:S02]  /*3d60*/  FADD.FTZ R69, R25, R8 ;  /* 0x0000000819457221 */ /* 0x000fe40000010000 */
[----:B------:R-:W0:Y:S01]  /*3d70*/  MUFU.EX2 R82, R82 ;  /* 0x0000005200527308 */ /* 0x000e220000000800 */
[----:B---3--:R-:W-:-:S07]  /*3d80*/  FADD.FTZ R10, R94, R75 ;  /* 0x0000004b5e0a7221 */ /* 0x008fce0000010000 */
[----:B------:R-:W2:Y:S01]  /*3d90*/  MUFU.EX2 R12, R12 ;  /* 0x0000000c000c7308 */ /* 0x000ea20000000800 */
[----:B-1----:R-:W-:Y:S01]  /*3da0*/  FADD.FTZ R75, R51, R10 ;  /* 0x0000000a334b7221 */ /* 0x002fe20000010000 */
[----:B------:R-:W-:-:S04]  /*3db0*/  FADD.FTZ R10, R70, R69 ;  /* 0x00000045460a7221 */ /* 0x000fc80000010000 */
[----:B------:R-:W-:Y:S01]  /*3dc0*/  FADD.FTZ R69, R13, R10 ;  /* 0x0000000a0d457221 */ /* 0x000fe20000010000 */
[----:B------:R-:W-:Y:S01]  /*3dd0*/  F2FP.BF16.F32.PACK_AB R10, R44, R11 ;  /* 0x0000000b2c0a723e */ /* 0x000fe200000010ff */
[----:B------:R-:W1:Y:S01]  /*3de0*/  MUFU.EX2 R53, R53 ;  /* 0x0000003500357308 */ /* 0x000e620000000800 */
[----:B0-----:R-:W-:Y:S01]  /*3df0*/  FADD.FTZ R75, R82, R75 ;  /* 0x0000004b524b7221 */ /* 0x001fe20000010000 */
[----:B------:R-:W-:Y:S01]  /*3e00*/  F2FP.BF16.F32.PACK_AB R11, R94, R49 ;  /* 0x000000315e0b723e */ /* 0x000fe200000010ff */
[--C-:B------:R-:W-:Y:S02]  /*3e10*/  IMAD.MOV.U32 R49, RZ, RZ, R71.reuse ;  /* 0x000000ffff317224 */ /* 0x100fe400078e0047 */
[----:B------:R-:W-:-:S03]  /*3e20*/  IMAD.MOV.U32 R44, RZ, RZ, R71 ;  /* 0x000000ffff2c7224 */ /* 0x000fc600078e0047 */
[----:B------:R-:W0:Y:S01]  /*3e30*/  MUFU.EX2 R14, R14 ;  /* 0x0000000e000e7308 */ /* 0x000e220000000800 */
[----:B--2---:R-:W-:-:S07]  /*3e40*/  FADD.FTZ R8, R12, R75 ;  /* 0x0000004b0c087221 */ /* 0x004fce0000010000 */
[----:B------:R-:W2:Y:S01]  /*3e50*/  MUFU.EX2 R55, R55 ;  /* 0x0000003700377308 */ /* 0x000ea20000000800 */
[----:B-1----:R-:W-:Y:S01]  /*3e60*/  FADD.FTZ R27, R53, R8 ;  /* 0x00000008351b7221 */ /* 0x002fe20000010000 */
[----:B------:R-:W-:Y:S02]  /*3e70*/  F2FP.BF16.F32.PACK_AB R8, R88, R9 ;  /* 0x000000095808723e */ /* 0x000fe400000010ff */
[----:B------:R-:W-:-:S04]  /*3e80*/  F2FP.BF16.F32.PACK_AB R9, R90, R47 ;  /* 0x0000002f5a09723e */ /* 0x000fc800000010ff */
[----:B------:R-:W1:Y:S01]  /*3e90*/  MUFU.EX2 R57, R57 ;  /* 0x0000003900397308 */ /* 0x000e620000000800 */
[----:B0-----:R-:W-:Y:S01]  /*3ea0*/  FADD.FTZ R26, R14, R27 ;  /* 0x0000001b0e1a7221 */ /* 0x001fe20000010000 */
[----:B------:R-:W-:Y:S06]  /*3eb0*/  STSM.16.M88.4 [R2+0x25b00], R8 ;  /* 0x025b000802007844 */ /* 0x000fec0000000200 */
[----:B------:R-:W0:Y:S01]  /*3ec0*/  MUFU.EX2 R66, R66 ;  /* 0x0000004200427308 */ /* 0x000e220000000800 */
[----:B--2---:R-:W-:-:S07]  /*3ed0*/  FADD.FTZ R26, R55, R26 ;  /* 0x0000001a371a7221 */ /* 0x004fce0000010000 */
[----:B------:R-:W2:Y:S01]  /*3ee0*/  MUFU.EX2 R20, R20 ;  /* 0x0000001400147308 */ /* 0x000ea20000000800 */
[----:B-1----:R-:W-:-:S07]  /*3ef0*/  FADD.FTZ R7, R57, R26 ;  /* 0x0000001a39077221 */ /* 0x002fce0000010000 */
[----:B------:R1:W-:Y:S01]  /*3f00*/  MUFU.EX2 R28, R42 ;  /* 0x0000002a001c7308 */ /* 0x0003e20000000800 */
[----:B0-----:R-:W-:-:S07]  /*3f10*/  FADD.FTZ R7, R66, R7 ;  /* 0x0000000742077221 */ /* 0x001fce0000010000 */
[----:B------:R-:W0:Y:S01]  /*3f20*/  MUFU.EX2 R59, R59 ;  /* 0x0000003b003b7308 */ /* 0x000e220000000800 */
[----:B-1----:R-:W-:Y:S01]  /*3f30*/  FADD.FTZ R42, R60, R69 ;  /* 0x000000453c2a7221 */ /* 0x002fe20000010000 */
[----:B------:R-:W-:-:S03]  /*3f40*/  IMAD.MOV.U32 R69, RZ, RZ, R71 ;  /* 0x000000ffff457224 */ /* 0x000fc600078e0047 */
[----:B------:R-:W-:Y:S01]  /*3f50*/  FADD.FTZ R5, R15, R42 ;  /* 0x0000002a0f057221 */ /* 0x000fe20000010000 */
[----:B------:R-:W-:Y:S02]  /*3f60*/  IMAD.MOV.U32 R42, RZ, RZ, R71 ;  /* 0x000000ffff2a7224 */ /* 0x000fe400078e0047 */
[----:B------:R-:W1:Y:S01]  /*3f70*/  MUFU.EX2 R48, R48 ;  /* 0x0000003000307308 */ /* 0x000e620000000800 */
[----:B------:R-:W-:Y:S01]  /*3f80*/  FADD.FTZ R6, R36, R5 ;  /* 0x0000000524067221 */ /* 0x000fe20000010000 */
[----:B------:R-:W-:Y:S01]  /*3f90*/  F2FP.BF16.F32.PACK_AB R5, R82, R51 ;  /* 0x000000335205723e */ /* 0x000fe200000010ff */
[--C-:B------:R-:W-:Y:S02]  /*3fa0*/  IMAD.MOV.U32 R51, RZ, RZ, R71.reuse ;  /* 0x000000ffff337224 */ /* 0x100fe400078e0047 */
[----:B------:R-:W-:Y:S01]  /*3fb0*/  FADD.FTZ R27, R23, R6 ;  /* 0x00000006171b7221 */ /* 0x000fe20000010000 */
[----:B------:R-:W-:Y:S01]  /*3fc0*/  F2FP.BF16.F32.PACK_AB R6, R70, R25 ;  /* 0x000000194606723e */ /* 0x000fe200000010ff */
[----:B------:R-:W-:Y:S01]  /*3fd0*/  IMAD.MOV.U32 R70, RZ, RZ, R71 ;  /* 0x000000ffff467224 */ /* 0x000fe200078e0047 */
[----:B------:R-:W3:Y:S01]  /*3fe0*/  MUFU.EX2 R61, R61 ;  /* 0x0000003d003d7308 */ /* 0x000ee20000000800 */
[----:B------:R-:W-:-:S04]  /*3ff0*/  FADD.FTZ R26, R68, R27 ;  /* 0x0000001b441a7221 */ /* 0x000fc80000010000 */
[----:B------:R-:W-:-:S03]  /*4000*/  FADD.FTZ R27, R21, R26 ;  /* 0x0000001a151b7221 */ /* 0x000fc60000010000 */
[----:B------:R-:W4:Y:S01]  /*4010*/  MUFU.EX2 R50, R50 ;  /* 0x0000003200327308 */ /* 0x000f220000000800 */
[----:B------:R-:W-:-:S04]  /*4020*/  FADD.FTZ R26, R72, R27 ;  /* 0x0000001b481a7221 */ /* 0x000fc80000010000 */
[----:B------:R-:W-:-:S03]  /*4030*/  FADD.FTZ R27, R33, R26 ;  /* 0x0000001a211b7221 */ /* 0x000fc60000010000 */
[----:B------:R2:W-:Y:S08]  /*4040*/  MUFU.EX2 R47, R24 ;  /* 0x00000018002f7308 */ /* 0x0005f00000000800 */
[----:B------:R-:W5:Y:S01]  /*4050*/  MUFU.EX2 R108, R108 ;  /* 0x0000006c006c7308 */ /* 0x000f620000000800 */
[----:B--2---:R-:W-:Y:S01]  /*4060*/  FADD.FTZ R24, R20, R7 ;  /* 0x0000000714187221 */ /* 0x004fe20000010000 */
[----:B------:R-:W-:Y:S01]  /*4070*/  F2FP.BF16.F32.PACK_AB R7, R53, R12 ;  /* 0x0000000c3507723e */ /* 0x000fe200000010ff */
[----:B------:R-:W-:Y:S01]  /*4080*/  IMAD.MOV.U32 R53, RZ, RZ, R71 ;  /* 0x000000ffff357224 */ /* 0x000fe200078e0047 */
[----:B------:R-:W-:Y:S01]  /*4090*/  F2FP.BF16.F32.PACK_AB R12, R60, R13 ;  /* 0x0000000d3c0c723e */ /* 0x000fe200000010ff */
[----:B0-----:R-:W-:Y:S01]  /*40a0*/  FADD.FTZ R25, R59, R24 ;  /* 0x000000183b197221 */ /* 0x001fe20000010000 */
[----:B------:R-:W-:Y:S01]  /*40b0*/  F2FP.BF16.F32.PACK_AB R13, R55, R14 ;  /* 0x0000000e370d723e */ /* 0x000fe200000010ff */
[----:B------:R0:W-:Y:S01]  /*40c0*/  STSM.16.M88.4 [R2+0x27300], R4 ;  /* 0x0273000402007844 */ /* 0x0001e20000000200 */
[----:B------:R-:W2:Y:S01]  /*40d0*/  MUFU.EX2 R63, R63 ;  /* 0x0000003f003f7308 */ /* 0x000ea20000000800 */
[----:B-1----:R-:W-:Y:S01]  /*40e0*/  FADD.FTZ R24, R48, R25 ;  /* 0x0000001930187221 */ /* 0x002fe20000010000 */
[----:B------:R-:W-:Y:S01]  /*40f0*/  F2FP.BF16.F32.PACK_AB R14, R36, R15 ;  /* 0x0000000f240e723e */ /* 0x000fe200000010ff */
[--C-:B------:R-:W-:Y:S01]  /*4100*/  IMAD.MOV.U32 R60, RZ, RZ, R71.reuse ;  /* 0x000000ffff3c7224 */ /* 0x100fe200078e0047 */
[----:B------:R-:W-:Y:S01]  /*4110*/  F2FP.BF16.F32.PACK_AB R15, R66, R57 ;  /* 0x00000039420f723e */ /* 0x000fe200000010ff */
[----:B---3--:R-:W-:Y:S01]  /*4120*/  FADD.FTZ R25, R61, R24 ;  /* 0x000000183d197221 */ /* 0x008fe20000010000 */
[----:B------:R-:W-:-:S02]  /*4130*/  IMAD.MOV.U32 R66, RZ, RZ, R71 ;  /* 0x000000ffff427224 */ /* 0x000fc400078e0047 */
[----:B------:R-:W1:Y:S01]  /*4140*/  MUFU.EX2 R41, R41 ;  /* 0x0000002900297308 */ /* 0x000e620000000800 */
[----:B----4-:R-:W-:Y:S01]  /*4150*/  FADD.FTZ R24, R50, R25 ;  /* 0x0000001932187221 */ /* 0x010fe20000010000 */
[C---:B-----5:R-:W-:Y:S01]  /*4160*/  FADD.FTZ R26, R108.reuse, R27 ;  /* 0x0000001b6c1a7221 */ /* 0x060fe20000010000 */
[----:B------:R-:W-:Y:S01]  /*4170*/  STSM.16.M88.4 [R2+0x28b00], R12 ;  /* 0x028b000c02007844 */ /* 0x000fe20000000200 */
[--C-:B------:R-:W-:Y:S02]  /*4180*/  IMAD.MOV.U32 R57, RZ, RZ, R71.reuse ;  /* 0x000000ffff397224 */ /* 0x100fe400078e0047 */
[--C-:B------:R-:W-:Y:S01]  /*4190*/  IMAD.MOV.U32 R55, RZ, RZ, R71.reuse ;  /* 0x000000ffff377224 */ /* 0x100fe200078e0047 */
[----:B0-----:R-:W-:Y:S01]  /*41a0*/  F2FP.BF16.F32.PACK_AB R4, R108, R33 ;  /* 0x000000216c04723e */ /* 0x001fe200000010ff */
[----:B------:R0:W3:Y:S01]  /*41b0*/  MUFU.EX2 R40, R54 ;  /* 0x0000003600287308 */ /* 0x0000e20000000800 */
[----:B--2---:R-:W-:Y:S01]  /*41c0*/  FADD.FTZ R25, R63, R24 ;  /* 0x000000183f197221 */ /* 0x004fe20000010000 */
[----:B------:R-:W-:Y:S01]  /*41d0*/  F2FP.BF16.F32.PACK_AB R24, R68, R23 ;  /* 0x000000174418723e */ /* 0x000fe200000010ff */
[----:B------:R-:W-:-:S02]  /*41e0*/  IMAD.MOV.U32 R68, RZ, RZ, R71 ;  /* 0x000000ffff447224 */ /* 0x000fc400078e0047 */
[----:B------:R-:W-:-:S03]  /*41f0*/  IMAD.MOV.U32 R33, RZ, RZ, R71 ;  /* 0x000000ffff217224 */ /* 0x000fc600078e0047 */
[----:B------:R-:W2:Y:S01]  /*4200*/  MUFU.EX2 R106, R106 ;  /* 0x0000006a006a7308 */ /* 0x000ea20000000800 */
[----:B-1----:R-:W-:Y:S01]  /*4210*/  FADD.FTZ R27, R41, R26 ;  /* 0x0000001a291b7221 */ /* 0x002fe20000010000 */
[----:B------:R-:W-:Y:S01]  /*4220*/  F2FP.BF16.F32.PACK_AB R26, R72, R21 ;  /* 0x00000015481a723e */ /* 0x000fe200000010ff */
[----:B0-----:R-:W-:-:S05]  /*4230*/  IMAD.MOV.U32 R54, RZ, RZ, R71 ;  /* 0x000000ffff367224 */ /* 0x001fca00078e0047 */
[----:B------:R-:W0:Y:S01]  /*4240*/  MUFU.EX2 R65, R65 ;  /* 0x0000004100417308 */ /* 0x000e220000000800 */
[----:B---3--:R-:W-:Y:S01]  /*4250*/  FADD.FTZ R36, R40, R25 ;  /* 0x0000001928247221 */ /* 0x008fe20000010000 */
[----:B------:R-:W-:Y:S01]  /*4260*/  F2FP.BF16.F32.PACK_AB R25, R59, R20 ;  /* 0x000000143b19723e */ /* 0x000fe200000010ff */
[----:B------:R-:W-:-:S05]  /*4270*/  IMAD.MOV.U32 R59, RZ, RZ, R71 ;  /* 0x000000ffff3b7224 */ /* 0x000fca00078e0047 */
[----:B------:R-:W1:Y:S01]  /*4280*/  MUFU.EX2 R39, R39 ;  /* 0x0000002700277308 */ /* 0x000e620000000800 */
[----:B--2---:R-:W-:Y:S01]  /*4290*/  FADD.FTZ R8, R106, R27 ;  /* 0x0000001b6a087221 */ /* 0x004fe20000010000 */
[----:B------:R-:W-:Y:S01]  /*42a0*/  F2FP.BF16.F32.PACK_AB R27, R61, R48 ;  /* 0x000000303d1b723e */ /* 0x000fe200000010ff */
[--C-:B------:R-:W-:Y:S02]  /*42b0*/  IMAD.MOV.U32 R61, RZ, RZ, R71.reuse ;  /* 0x000000ffff3d7224 */ /* 0x100fe400078e0047 */
[--C-:B------:R-:W-:Y:S02]  /*42c0*/  IMAD.MOV.U32 R48, RZ, RZ, R71.reuse ;  /* 0x000000ffff307224 */ /* 0x100fe400078e0047 */
[----:B------:R2:W-:Y:S01]  /*42d0*/  STSM.16.M88.4 [R2+0x2a300], R24 ;  /* 0x02a3001802007844 */ /* 0x0005e20000000200 */
[----:B------:R-:W3:Y:S01]  /*42e0*/  MUFU.EX2 R92, R92 ;  /* 0x0000005c005c7308 */ /* 0x000ee20000000800 */
[----:B0-----:R-:W-:Y:S01]  /*42f0*/  FADD.FTZ R5, R65, R36 ;  /* 0x0000002441057221 */ /* 0x001fe20000010000 */
[----:B------:R-:W-:-:S03]  /*4300*/  IMAD.MOV.U32 R36, RZ, RZ, R71 ;  /* 0x000000ffff247224 */ /* 0x000fc600078e0047 */
[----:B------:R-:W-:Y:S01]  /*4310*/  FADD.FTZ R6, R28, R5 ;  /* 0x000000051c067221 */ /* 0x000fe20000010000 */
[----:B------:R-:W-:Y:S01]  /*4320*/  F2FP.BF16.F32.PACK_AB R5, R63, R50 ;  /* 0x000000323f05723e */ /* 0x000fe200000010ff */
[--C-:B------:R-:W-:Y:S01]  /*4330*/  IMAD.MOV.U32 R63, RZ, RZ, R71.reuse ;  /* 0x000000ffff3f7224 */ /* 0x100fe200078e0047 */
[----:B------:R-:W0:Y:S01]  /*4340*/  MUFU.EX2 R67, R67 ;  /* 0x0000004300437308 */ /* 0x000e220000000800 */
[----:B-1----:R-:W-:Y:S01]  /*4350*/  FADD.FTZ R7, R39, R8 ;  /* 0x0000000827077221 */ /* 0x002fe20000010000 */
[--C-:B------:R-:W-:Y:S02]  /*4360*/  IMAD.MOV.U32 R50, RZ, RZ, R71.reuse ;  /* 0x000000ffff327224 */ /* 0x100fe400078e0047 */
[----:B--2---:R-:W-:-:S04]  /*4370*/  IMAD.MOV.U32 R27, RZ, RZ, R71 ;  /* 0x000000ffff1b7224 */ /* 0x004fc800078e0047 */
[----:B------:R-:W1:Y:S01]  /*4380*/  MUFU.EX2 R37, R37 ;  /* 0x0000002500257308 */ /* 0x000e620000000800 */
[----:B---3--:R-:W-:Y:S01]  /*4390*/  FADD.FTZ R8, R92, R7 ;  /* 0x000000075c087221 */ /* 0x008fe20000010000 */
[--C-:B------:R-:W-:Y:S02]  /*43a0*/  IMAD.MOV.U32 R26, RZ, RZ, R71.reuse ;  /* 0x000000ffff1a7224 */ /* 0x100fe400078e0047 */
[--C-:B------:R-:W-:Y:S02]  /*43b0*/  IMAD.MOV.U32 R25, RZ, RZ, R71.reuse ;  /* 0x000000ffff197224 */ /* 0x100fe400078e0047 */
[--C-:B------:R-:W-:Y:S02]  /*43c0*/  IMAD.MOV.U32 R24, RZ, RZ, R71.reuse ;  /* 0x000000ffff187224 */ /* 0x100fe400078e0047 */
[----:B------:R-:W2:Y:S01]  /*43d0*/  MUFU.EX2 R32, R32 ;  /* 0x0000002000207308 */ /* 0x000ea20000000800 */
[----:B0-----:R-:W-:Y:S01]  /*43e0*/  FADD.FTZ R7, R67, R6 ;  /* 0x0000000643077221 */ /* 0x001fe20000010000 */
[----:B------:R-:W-:Y:S01]  /*43f0*/  F2FP.BF16.F32.PACK_AB R6, R106, R41 ;  /* 0x000000296a06723e */ /* 0x000fe200000010ff */
[----:B------:R-:W-:-:S05]  /*4400*/  IMAD.MOV.U32 R41, RZ, RZ, R71 ;  /* 0x000000ffff297224 */ /* 0x000fca00078e0047 */
[----:B------:R-:W0:Y:S01]  /*4410*/  MUFU.EX2 R100, R100 ;  /* 0x0000006400647308 */ /* 0x000e220000000800 */
[----:B-1----:R-:W-:-:S07]  /*4420*/  FADD.FTZ R9, R37, R8 ;  /* 0x0000000825097221 */ /* 0x002fce0000010000 */
[----:B------:R-:W1:Y:S01]  /*4430*/  MUFU.EX2 R35, R35 ;  /* 0x0000002300237308 */ /* 0x000e620000000800 */
[----:B--2---:R-:W-:Y:S01]  /*4440*/  FADD.FTZ R8, R32, R7 ;  /* 0x0000000720087221 */ /* 0x004fe20000010000 */
[----:B------:R-:W-:Y:S01]  /*4450*/  F2FP.BF16.F32.PACK_AB R7, R65, R40 ;  /* 0x000000284107723e */ /* 0x000fe200000010ff */
[--C-:B------:R-:W-:Y:S02]  /*4460*/  IMAD.MOV.U32 R65, RZ, RZ, R71.reuse ;  /* 0x000000ffff417224 */ /* 0x100fe400078e0047 */
[----:B------:R-:W-:Y:S02]  /*4470*/  IMAD.MOV.U32 R40, RZ, RZ, R71 ;  /* 0x000000ffff287224 */ /* 0x000fe400078e0047 */
[----:B------:R2:W-:Y:S01]  /*4480*/  STSM.16.M88.4 [R2+0x2bb00], R4 ;  /* 0x02bb000402007844 */ /* 0x0005e20000000200 */
[----:B------:R-:W3:Y:S01]  /*4490*/  MUFU.EX2 R34, R34 ;  /* 0x0000002200227308 */ /* 0x000ee20000000800 */
[----:B0-----:R-:W-:Y:S01]  /*44a0*/  FADD.FTZ R10, R100, R9 ;  /* 0x00000009640a7221 */ /* 0x001fe20000010000 */
[----:B------:R-:W-:Y:S01]  /*44b0*/  FADD.FTZ R9, R47, R8 ;  /* 0x000000082f097221 */ /* 0x000fe20000010000 */
[----:B------:R-:W-:Y:S01]  /*44c0*/  F2FP.BF16.F32.PACK_AB R8, R92, R39 ;  /* 0x000000275c08723e */ /* 0x000fe200000010ff */
[----:B------:R-:W-:-:S04]  /*44d0*/  IMAD.MOV.U32 R39, RZ, RZ, R71 ;  /* 0x000000ffff277224 */ /* 0x000fc800078e0047 */
[----:B------:R-:W0:Y:S01]  /*44e0*/  MUFU.EX2 R104, R104 ;  /* 0x0000006800687308 */ /* 0x000e220000000800 */
[----:B-1----:R-:W-:-:S07]  /*44f0*/  FADD.FTZ R11, R35, R10 ;  /* 0x0000000a230b7221 */ /* 0x002fce0000010000 */
[----:B------:R1:W4:Y:S01]  /*4500*/  MUFU.EX2 R105, R46 ;  /* 0x0000002e00697308 */ /* 0x0003220000000800 */
[----:B---3--:R-:W-:Y:S01]  /*4510*/  FADD.FTZ R10, R34, R9 ;  /* 0x00000009220a7221 */ /* 0x008fe20000010000 */
[----:B------:R-:W-:Y:S01]  /*4520*/  F2FP.BF16.F32.PACK_AB R9, R67, R28 ;  /* 0x0000001c4309723e */ /* 0x000fe200000010ff */
[--C-:B------:R-:W-:Y:S02]  /*4530*/  IMAD.MOV.U32 R67, RZ, RZ, R71.reuse ;  /* 0x000000ffff437224 */ /* 0x100fe400078e0047 */
[----:B------:R-:W-:-:S03]  /*4540*/  IMAD.MOV.U32 R28, RZ, RZ, R71 ;  /* 0x000000ffff1c7224 */ /* 0x000fc600078e0047 */
[----:B------:R-:W3:Y:S01]  /*4550*/  MUFU.EX2 R31, R31 ;  /* 0x0000001f001f7308 */ /* 0x000ee20000000800 */
[C---:B0-----:R-:W-:Y:S01]  /*4560*/  FADD.FTZ R12, R104.reuse, R11 ;  /* 0x0000000b680c7221 */ /* 0x041fe20000010000 */
[----:B------:R-:W-:Y:S01]  /*4570*/  F2FP.BF16.F32.PACK_AB R104, R104, R35 ;  /* 0x000000236868723e */ /* 0x000fe200000010ff */
[--C-:B-1----:R-:W-:Y:S02]  /*4580*/  IMAD.MOV.U32 R46, RZ, RZ, R71.reuse ;  /* 0x000000ffff2e7224 */ /* 0x102fe400078e0047 */
[----:B------:R-:W-:-:S03]  /*4590*/  IMAD.MOV.U32 R35, RZ, RZ, R71 ;  /* 0x000000ffff237224 */ /* 0x000fc600078e0047 */
[----:B------:R-:W0:Y:S01]  /*45a0*/  MUFU.EX2 R38, R38 ;  /* 0x0000002600267308 */ /* 0x000e220000000800 */
[C---:B----4-:R-:W-:Y:S01]  /*45b0*/  FADD.FTZ R11, R105.reuse, R10 ;  /* 0x0000000a690b7221 */ /* 0x050fe20000010000 */
[----:B------:R-:W-:Y:S01]  /*45c0*/  F2FP.BF16.F32.PACK_AB R10, R100, R37 ;  /* 0x00000025640a723e */ /* 0x000fe200000010ff */
[--C-:B------:R-:W-:Y:S01]  /*45d0*/  IMAD.MOV.U32 R37, RZ, RZ, R71.reuse ;  /* 0x000000ffff257224 */ /* 0x100fe200078e0047 */
[----:B------:R-:W-:Y:S01]  /*45e0*/  F2FP.BF16.F32.PACK_AB R105, R105, R34 ;  /* 0x000000226969723e */ /* 0x000fe200000010ff */
[----:B------:R-:W-:-:S03]  /*45f0*/  IMAD.MOV.U32 R34, RZ, RZ, R71 ;  /* 0x000000ffff227224 */ /* 0x000fc600078e0047 */
[----:B------:R-:W2:Y:S01]  /*4600*/  MUFU.EX2 R107, R114 ;  /* 0x00000072006b7308 */ /* 0x000ea20000000800 */
[----:B---3--:R-:W-:-:S07]  /*4610*/  FADD.FTZ R15, R31, R12 ;  /* 0x0000000c1f0f7221 */ /* 0x008fce0000010000 */
[----:B------:R-:W1:Y:S01]  /*4620*/  MUFU.EX2 R84, R84 ;  /* 0x0000005400547308 */ /* 0x000e620000000800 */
[----:B0-----:R-:W-:Y:S01]  /*4630*/  FADD.FTZ R12, R38, R11 ;  /* 0x0000000b260c7221 */ /* 0x001fe20000010000 */
[----:B------:R-:W-:Y:S01]  /*4640*/  F2FP.BF16.F32.PACK_AB R11, R47, R32 ;  /* 0x000000202f0b723e */ /* 0x000fe200000010ff */
[--C-:B------:R-:W-:Y:S02]  /*4650*/  IMAD.MOV.U32 R47, RZ, RZ, R71.reuse ;  /* 0x000000ffff2f7224 */ /* 0x100fe400078e0047 */
[--C-:B------:R-:W-:Y:S02]  /*4660*/  IMAD.MOV.U32 R32, RZ, RZ, R71.reuse ;  /* 0x000000ffff207224 */ /* 0x100fe400078e0047 */
[----:B------:R0:W-:Y:S01]  /*4670*/  STSM.16.M88.4 [R2+0x2d300], R8 ;  /* 0x02d3000802007844 */ /* 0x0001e20000000200 */
[----:B------:R-:W3:Y:S01]  /*4680*/  MUFU.EX2 R52, R52 ;  /* 0x0000003400347308 */ /* 0x000ee20000000800 */
[C---:B--2---:R-:W-:Y:S01]  /*4690*/  FADD.FTZ R5, R107.reuse, R12 ;  /* 0x0000000c6b057221 */ /* 0x044fe20000010000 */
[----:B------:R-:W-:Y:S01]  /*46a0*/  F2FP.BF16.F32.PACK_AB R107, R107, R38 ;  /* 0x000000266b6b723e */ /* 0x000fe200000010ff */
[----:B------:R-:W-:-:S05]  /*46b0*/  IMAD.MOV.U32 R38, RZ, RZ, R71 ;  /* 0x000000ffff267224 */ /* 0x000fca00078e0047 */
[----:B------:R-:W2:Y:S01]  /*46c0*/  MUFU.EX2 R30, R30 ;  /* 0x0000001e001e7308 */ /* 0x000ea20000000800 */
[C---:B-1----:R-:W-:Y:S01]  /*46d0*/  FADD.FTZ R15, R84.reuse, R15 ;  /* 0x0000000f540f7221 */ /* 0x042fe20000010000 */
[----:B------:R-:W-:Y:S01]  /*46e0*/  F2FP.BF16.F32.PACK_AB R106, R84, R31 ;  /* 0x0000001f546a723e */ /* 0x000fe200000010ff */
[----:B------:R-:W-:-:S04]  /*46f0*/  IMAD.MOV.U32 R31, RZ, RZ, R71 ;  /* 0x000000ffff1f7224 */ /* 0x000fc800078e0047 */
[----:B------:R0:W-:Y:S01]  /*4700*/  STSM.16.M88.4 [R2+0x2eb00], R104 ;  /* 0x02eb006802007844 */ /* 0x0001e20000000200 */
[----:B------:R-:W1:Y:S01]  /*4710*/  MUFU.EX2 R13, R116 ;  /* 0x00000074000d7308 */ /* 0x000e620000000800 */
[----:B---3--:R-:W-:-:S07]  /*4720*/  FADD.FTZ R6, R52, R5 ;  /* 0x0000000534067221 */ /* 0x008fce0000010000 */
[----:B------:R-:W3:Y:S01]  /*4730*/  MUFU.EX2 R43, R43 ;  /* 0x0000002b002b7308 */ /* 0x000ee20000000800 */
[----:B--2---:R-:W-:-:S07]  /*4740*/  FADD.FTZ R4, R30, R15 ;  /* 0x0000000f1e047221 */ /* 0x004fce0000010000 */
[----:B------:R-:W2:Y:S01]  /*4750*/  MUFU.EX2 R45, R45 ;  /* 0x0000002d002d7308 */ /* 0x000ea20000000800 */
[C---:B-1----:R-:W-:Y:S01]  /*4760*/  FADD.FTZ R5, R13.reuse, R6 ;  /* 0x000000060d057221 */ /* 0x042fe20000010000 */
[----:B------:R-:W-:Y:S01]  /*4770*/  F2FP.BF16.F32.PACK_AB R13, R13, R52 ;  /* 0x000000340d0d723e */ /* 0x000fe200000010ff */
[----:B------:R-:W-:-:S05]  /*4780*/  IMAD.MOV.U32 R52, RZ, RZ, R71 ;  /* 0x000000ffff347224 */ /* 0x000fca00078e0047 */
[----:B------:R-:W1:Y:S01]  /*4790*/  MUFU.EX2 R110, R110 ;  /* 0x0000006e006e7308 */ /* 0x000e620000000800 */
[C---:B---3--:R-:W-:Y:S01]  /*47a0*/  F2FP.BF16.F32.PACK_AB R12, R43.reuse, R30 ;  /* 0x0000001e2b0c723e */ /* 0x048fe200000010ff */
[----:B------:R-:W-:Y:S01]  /*47b0*/  FADD.FTZ R4, R43, R4 ;  /* 0x000000042b047221 */ /* 0x000fe20000010000 */
[--C-:B------:R-:W-:Y:S02]  /*47c0*/  IMAD.MOV.U32 R43, RZ, RZ, R71.reuse ;  /* 0x000000ffff2b7224 */ /* 0x100fe400078e0047 */
[----:B------:R-:W-:-:S03]  /*47d0*/  IMAD.MOV.U32 R30, RZ, RZ, R71 ;  /* 0x000000ffff1e7224 */ /* 0x000fc600078e0047 */
[----:B------:R-:W3:Y:S01]  /*47e0*/  MUFU.EX2 R120, R120 ;  /* 0x0000007800787308 */ /* 0x000ee20000000800 */
[----:B--2---:R-:W-:-:S07]  /*47f0*/  FADD.FTZ R7, R45, R4 ;  /* 0x000000042d077221 */ /* 0x004fce0000010000 */
[----:B------:R-:W2:Y:S01]  /*4800*/  MUFU.EX2 R21, R122 ;  /* 0x0000007a00157308 */ /* 0x000ea20000000800 */
[C---:B-1----:R-:W-:Y:S01]  /*4810*/  F2FP.BF16.F32.PACK_AB R14, R110.reuse, R45 ;  /* 0x0000002d6e0e723e */ /* 0x042fe200000010ff */
[----:B------:R-:W-:Y:S01]  /*4820*/  FADD.FTZ R7, R110, R7 ;  /* 0x000000076e077221 */ /* 0x000fe20000010000 */
[----:B------:R-:W-:Y:S02]  /*4830*/  IMAD.MOV.U32 R45, RZ, RZ, R71 ;  /* 0x000000ffff2d7224 */ /* 0x000fe400078e0047 */
[----:B---3--:R-:W-:Y:S01]  /*4840*/  FADD.FTZ R6, R120, R5 ;  /* 0x0000000578067221 */ /* 0x008fe20000010000 */
[----:B--2---:R-:W-:-:S03]  /*4850*/  F2FP.BF16.F32.PACK_AB R15, R21, R120 ;  /* 0x00000078150f723e */ /* 0x004fc600000010ff */
[----:B------:R-:W-:Y:S02]  /*4860*/  FADD.FTZ R6, R21, R6 ;  /* 0x0000000615067221 */ /* 0x000fe40000010000 */
[----:B------:R0:W-:Y:S01]  /*4870*/  STSM.16.M88.4 [R2+0x30300], R12 ;  /* 0x0303000c02007844 */ /* 0x0001e20000000200 */
[----:B------:R1:W-:Y:S06]  /*4880*/  MEMBAR.ALL.CTA ;  /* 0x0000000000007992 */ /* 0x0003ec0000008000 */
[----:B-1----:R-:W1:Y:S02]  /*4890*/  FENCE.VIEW.ASYNC.S ;  /* 0x00000000000073c6 */ /* 0x002e640000000000 */
[----:B-1----:R-:W-:Y:S01]  /*48a0*/  NOP ;  /* 0x0000000000007918 */ /* 0x002fe20000000000 */
[----:B------:R-:W-:Y:S05]  /*48b0*/  @!P2 BRA `(.L_x_9931) ;  /* 0x00000038002ca947 */ /* 0x000fea0003800000 */
[----:B------:R-:W-:Y:S01]  /*48c0*/  VIADD R4, R22, 0xfffffffe ;  /* 0xfffffffe16047836 */ /* 0x000fe20000000000 */
[----:B------:R-:W-:Y:S01]  /*48d0*/  CS2R R70, SRZ ;  /* 0x0000000000467805 */ /* 0x000fe2000001ff00 */
[----:B0-----:R-:W-:Y:S01]  /*48e0*/  IMAD.MOV.U32 R8, RZ, RZ, R73 ;  /* 0x000000ffff087224 */ /* 0x001fe200078e0049 */
        /* <DEDUP_REMOVED lines=25> */
[----:B------:R-:W-:-:S06]  /*4a80*/  UMOV UR5, UR36 ;  /* 0x0000002400057c82 */ /* 0x000fcc0008000000 */
.L_x_9940:
[----:B------:R-:W-:Y:S01]  /*4a90*/  UIADD3 UR36, UR5, 0x1, URZ ;  /* 0x0000000105247890 */ /* 0x000fe2000fffe03f */
[----:B------:R-:W-:-:S03]  /*4aa0*/  ISETP.NE.AND P3, PT, RZ, UR38, PT ;  /* 0x00000026ff007c0c */ /* 0x000fc6000bf65270 */
[----:B------:R-:W-:-:S04]  /*4ab0*/  UISETP.NE.AND UP0, UPT, UR36, 0x2, UPT ;  /* 0x000000022400788c */ /* 0x000fc8000bf05270 */
[----:B------:R-:W-:Y:S02]  /*4ac0*/  USEL UR4, URZ, 0x1, UP0 ;  /* 0x000000013f047887 */ /* 0x000fe40008000000 */
[----:B------:R-:W-:-:S04]  /*4ad0*/  USEL UR36, UR36, URZ, UP0 ;  /* 0x0000003f24247287 */ /* 0x000fc80008000000 */
[----:B------:R-:W-:Y:S01]  /*4ae0*/  LOP3.LUT R16, R9, UR4, RZ, 0x3c, !PT ;  /* 0x0000000409107c12 */ /* 0x000fe2000f8e3cff */
[----:B------:R-:W-:Y:S07]  /*4af0*/  @P3 BRA `(.L_x_9932) ;  /* 0x0000000000283947 */ /* 0x000fee0003800000 */
[----:B------:R-:W-:Y:S05]  /*4b00*/  @!P0 BRA `(.L_x_9933) ;  /* 0x0000000000048947 */ /* 0x000fea0003800000 */
[----:B------:R-:W-:Y:S01]  /*4b10*/  BPT.TRAP 0x1 ;  /* 0x000000040000795c */ /* 0x000fe20000300000 */
.L_x_9933:
[----:B------:R-:W-:Y:S01]  /*4b20*/  ULEA UR4, UR36, UR37, 0x3 ;  /* 0x0000002524047291 */ /* 0x000fe2000f8e183f */
[----:B------:R-:W-:-:S08]  /*4b30*/  SHF.L.U32 R0, R16, 0x1f, RZ ;  /* 0x0000001f10007819 */ /* 0x000fd000000006ff */
[----:B------:R0:W1:Y:S01]  /*4b40*/  SYNCS.PHASECHK.TRANS64.TRYWAIT P2, [UR4+0x31c30], R0 ;  /* 0x031c3000ff0075a7 */ /* 0x0000620008040144 */
[----:B------:R-:W-:Y:S05]  /*4b50*/  @!P0 BRA `(.L_x_9934) ;  /* 0x0000000000048947 */ /* 0x000fea0003800000 */
[----:B------:R-:W-:Y:S01]  /*4b60*/  BPT.TRAP 0x1 ;  /* 0x000000040000795c */ /* 0x000fe20000300000 */
.L_x_9934:
[----:B-1----:R-:W-:Y:S05]  /*4b70*/  @P2 BRA `(.L_x_9932) ;  /* 0x0000000000082947 */ /* 0x002fea0003800000 */
[----:B------:R-:W1:Y:S02]  /*4b80*/  SYNCS.PHASECHK.TRANS64.TRYWAIT P2, [UR4+0x31c30], R0 ;  /* 0x031c3000ff0075a7 */ /* 0x000e640008040144 */
[----:B-1----:R-:W-:Y:S05]  /*4b90*/  @!P2 BRA `(.L_x_9935) ;  /* 0x00000094004ca947 */ /* 0x002fea0003800000 */
.L_x_9932:
[----:B-1----:R-:W1:Y:S01]  /*4ba0*/  S2R R3, SR_TID.X ;  /* 0x0000000000037919 */ /* 0x002e620000002100 */
[----:B------:R-:W-:Y:S01]  /*4bb0*/  UIMAD UR4, UR36, 0x6c0, UR6 ;  /* 0x000006c0240478a4 */ /* 0x000fe2000f8e0206 */
[----:B------:R-:W-:Y:S01]  /*4bc0*/  UMOV UR31, 0x80000020 ;  /* 0x80000020001f7882 */ /* 0x000fe20000000000 */
[----:B------:R-:W-:Y:S02]  /*4bd0*/  UMOV UR32, UR28 ;  /* 0x0000001c00207c82 */ /* 0x000fe40008000000 */
[----:B------:R-:W-:Y:S01]  /*4be0*/  UIADD3 UR34, UR4, 0x40, URZ ;  /* 0x0000004004227890 */ /* 0x000fe2000fffe03f */
[----:B------:R-:W-:Y:S02]  /*4bf0*/  UMOV UR33, UR29 ;  /* 0x0000001d00217c82 */ /* 0x000fe40008000000 */
        /* <DEDUP_REMOVED lines=19> */
[----:B-1----:R-:W-:Y:S01]  /*4d30*/  SHF.R.U32.HI R3, RZ, 0x7, R3 ;  /* 0x00000007ff037819 */ /* 0x002fe20000011603 */
[----:B------:R-:W-:Y:S01]  /*4d40*/  UMOV UR56, UR28 ;  /* 0x0000001c00387c82 */ /* 0x000fe20008000000 */
[----:B------:R-:W-:Y:S01]  /*4d50*/  UMOV UR57, UR29 ;  /* 0x0000001d00397c82 */ /* 0x000fe20008000000 */
[----:B------:R-:W-:Y:S01]  /*4d60*/  UMOV UR59, 0x80000020 ;  /* 0x80000020003b7882 */ /* 0x000fe20000000000 */
[----:B------:R-:W-:Y:S01]  /*4d70*/  UIADD3 UR7, UR4, 0x200, URZ ;  /* 0x0000020004077890 */ /* 0x000fe2000fffe03f */
[----:B0-----:R-:W-:Y:S01]  /*4d80*/  VIADD R0, R3, 0x8 ;  /* 0x0000000803007836 */ /* 0x001fe20000000000 */
[----:B------:R-:W-:Y:S01]  /*4d90*/  UIADD3 UR10, UR4, 0x2, URZ ;  /* 0x00000002040a7890 */ /* 0x000fe2000fffe03f */
[----:B------:R-:W-:Y:S01]  /*4da0*/  UMOV UR11, 0x80000020 ;  /* 0x80000020000b7882 */ /* 0x000fe20000000000 */
[----:B------:R-:W-:-:S02]  /*4db0*/  UIADD3 UR14, UR4, 0x240, URZ ;  /* 0x00000240040e7890 */ /* 0x000fc4000fffe03f */
[----:B------:R0:W-:Y:S01]  /*4dc0*/  BAR.SYNC.DEFER_BLOCKING R0, 0x100 ;  /* 0x000400000000751d */ /* 0x0001e20000010000 */
[----:B------:R-:W-:Y:S02]  /*4dd0*/  UIADD3 UR18, UR4, 0x242, URZ ;  /* 0x0000024204127890 */ /* 0x000fe4000fffe03f */
[----:B------:R-:W-:Y:S02]  /*4de0*/  UIADD3 UR22, UR4, 0x480, URZ ;  /* 0x0000048004167890 */ /* 0x000fe4000fffe03f */
[----:B------:R-:W-:Y:S01]  /*4df0*/  UIADD3 UR26, UR4, 0x482, URZ ;  /* 0x00000482041a7890 */ /* 0x000fe2000fffe03f */
[----:B------:R-:W-:Y:S01]  /*4e00*/  UMOV UR15, 0x80000020 ;  /* 0x80000020000f7882 */ /* 0x000fe20000000000 */
[----:B------:R-:W-:Y:S01]  /*4e10*/  UMOV UR19, 0x80000020 ;  /* 0x8000002000137882 */ /* 0x000fe20000000000 */
[----:B------:R-:W-:Y:S01]  /*4e20*/  UMOV UR23, 0x80000020 ;  /* 0x8000002000177882 */ /* 0x000fe20000000000 */
[----:B------:R-:W-:Y:S01]  /*4e30*/  UMOV UR27, 0x80000020 ;  /* 0x80000020001b7882 */ /* 0x000fe20000000000 */
        /* <DEDUP_REMOVED lines=314> */
.L_x_9937:
[----:B------:R-:W-:Y:S01]  /*61e0*/  ULEA UR4, UR5, UR37, 0x3 ;  /* 0x0000002505047291 */ /* 0x000fe2000f8e183f */
[----:B------:R-:W-:-:S08]  /*61f0*/  SHF.L.U32 R0, R9, 0x1f, RZ ;  /* 0x0000001f09007819 */ /* 0x000fd000000006ff */
[----:B------:R0:W1:Y:S01]  /*6200*/  SYNCS.PHASECHK.TRANS64.TRYWAIT P2, [UR4+0x31c50], R0 ;  /* 0x031c5000ff0075a7 */ /* 0x0000620008040144 */
[----:B------:R-:W-:Y:S05]  /*6210*/  @!P0 BRA `(.L_x_9938) ;  /* 0x0000000000048947 */ /* 0x000fea0003800000 */
[----:B------:R-:W-:Y:S01]  /*6220*/  BPT.TRAP 0x1 ;  /* 0x000000040000795c */ /* 0x000fe20000300000 */
.L_x_9938:
[----:B-1----:R-:W-:Y:S05]  /*6230*/  @P2 BRA `(.L_x_9936) ;  /* 0x0000000000082947 */ /* 0x002fea0003800000 */
[----:B------:R-:W1:Y:S02]  /*6240*/  SYNCS.PHASECHK.TRANS64.TRYWAIT P2, [UR4+0x31c50], R0 ;  /* 0x031c5000ff0075a7 */ /* 0x000e640008040144 */
[----:B-1----:R-:W-:Y:S05]  /*6250*/  @!P2 BRA `(.L_x_9939) ;  /* 0x0000007c00b4a947 */ /* 0x002fea0003800000 */
.L_x_9936:
[----:B------:R-:W-:Y:S01]  /*6260*/  UIADD3 UR4, UR37, 0x200, URZ ;  /* 0x0000020025047890 */ /* 0x000fe2000fffe03f */
[----:B------:R-:W-:Y:S01]  /*6270*/  WARPGROUP.ARRIVE ;  /* 0x00000000000079c5 */ /* 0x000fe20000000000 */
[----:B------:R-:W-:Y:S01]  /*6280*/  ULOP3.LUT UR7, UR39, 0x10000, URZ, 0xfc, !UPT ;  /* 0x0001000027077892 */ /* 0x000fe2000f8efc3f */
[----:B01----:R-:W-:Y:S01]  /*6290*/  FMNMX.FTZ R0, R136, R5, !PT ;  /* 0x0000000588007209 */ /* 0x003fe20007810000 */
[----:B------:R-:W-:Y:S01]  /*62a0*/  USHF.R.U32.HI UR4, URZ, 0x4, UR4 ;  /* 0x000000043f047899 */ /* 0x000fe20008011604 */
[----:B------:R-:W-:Y:S01]  /*62b0*/  FMNMX.FTZ R22, R138, R8, !PT ;  /* 0x000000088a167209 */ /* 0x000fe20007810000 */
[----:B------:R-:W-:Y:S01]  /*62c0*/  UMOV UR33, 0xc0000010 ;  /* 0xc000001000217882 */ /* 0x000fe20000000000 */
[----:B------:R-:W-:Y:S01]  /*62d0*/  UMOV UR35, 0x80000020 ;  /* 0x8000002000237882 */ /* 0x000fe20000000000 */
[----:B------:R-:W-:Y:S01]  /*62e0*/  ULOP3.LUT UR4, UR4, 0x3fff, URZ, 0xc0, !UPT ;  /* 0x00003fff04047892 */ /* 0x000fe2000f8ec03f */
[----:B------:R-:W-:Y:S01]  /*62f0*/  FMNMX.FTZ R3, R137, R0, !PT ;  /* 0x0000000089037209 */ /* 0x000fe20007810000 */
[----:B------:R-:W-:Y:S01]  /*6300*/  UMOV UR32, UR7 ;  /* 0x0000000700207c82 */ /* 0x000fe20008000000 */
[----:B------:R-:W-:Y:S01]  /*6310*/  FMNMX.FTZ R23, R139, R22, !PT ;  /* 0x000000168b177209 */ /* 0x000fe20007810000 */
[----:B------:R-:W-:Y:S01]  /*6320*/  ULOP3.LUT UR4, UR4, 0x2400000, URZ, 0xfc, !UPT ;  /* 0x0240000004047892 */ /* 0x000fe2000f8efc3f */
[----:B------:R-:W-:-:S03]  /*6330*/  FMNMX.FTZ R0, R140, R3, !PT ;  /* 0x000000038c007209 */ /* 0x000fc60007810000 */
[----:B------:R-:W-:Y:S01]  /*6340*/  UIMAD UR4, UR5, 0x6c0, UR4 ;  /* 0x000006c0050478a4 */ /* 0x000fe2000f8e0204 */
[----:B------:R-:W-:-:S04]  /*6350*/  FMNMX.FTZ R3, R141, R0, !PT ;  /* 0x000000008d037209 */ /* 0x000fc80007810000 */
[----:B------:R-:W-:Y:S02]  /*6360*/  FMNMX.FTZ R0, R128, R3, !PT ;  /* 0x0000000380007209 */ /* 0x000fe40007810000 */
[----:B------:R-:W-:Y:S02]  /*6370*/  UMOV UR34, UR4 ;  /* 0x0000000400227c82 */ /* 0x000fe40008000000 */
[----:B------:R-:W-:Y:S01]  /*6380*/  HGMMA.64x96x16.F32.BF16 R24, gdesc[UR32].tnspB, R24, gsb0 ;  /* 0x41600000201879f0 */ /* 0x000fe20008001818 */
[----:B------:R-:W-:Y:S01]  /*6390*/  UIADD3 UR32, UR7, 0x180, URZ ;  /* 0x0000018007207890 */ /* 0x000fe2000fffe03f */
[----:B------:R-:W-:Y:S01]  /*63a0*/  FMNMX.FTZ R3, R129, R0, !PT ;  /* 0x0000000081037209 */ /* 0x000fe20007810000 */
[----:B------:R-:W-:Y:S01]  /*63b0*/  UIADD3 UR34, UR4, 0x40, URZ ;  /* 0x0000004004227890 */ /* 0x000fe2000fffe03f */
[----:B------:R-:W-:Y:S01]  /*63c0*/  UMOV UR33, 0xc0000010 ;  /* 0xc000001000217882 */ /* 0x000fe20000000000 */
        /* <DEDUP_REMOVED lines=29> */
[----:B------:R-:W-:Y:S01]  /*65a0*/  HGMMA.64x96x16.F32.BF16 R24, gdesc[UR32].tnspB, R24, gsb0 ;  /* 0x41600000201879f0 */ /* 0x000fe20008001818 */
[----:B------:R-:W-:Y:S02]  /*65b0*/  UIADD3 UR32, UR7, 0x300, URZ ;  /* 0x0000030007207890 */ /* 0x000fe4000fffe03f */
[----:B------:R-:W-:Y:S01]  /*65c0*/  UIADD3 UR34, UR4, 0x80, URZ ;  /* 0x0000008004227890 */ /* 0x000fe2000fffe03f */
[----:B------:R-:W-:Y:S01]  /*65d0*/  FMNMX.FTZ R0, R72, R3, !PT ;  /* 0x0000000348007209 */ /* 0x000fe20007810000 */
[----:B------:R-:W-:Y:S01]  /*65e0*/  UMOV UR33, 0xc0000010 ;  /* 0xc000001000217882 */ /* 0x000fe20000000000 */
[----:B------:R-:W-:Y:S02]  /*65f0*/  UMOV UR35, 0x80000020 ;  /* 0x8000002000237882 */ /* 0x000fe40000000000 */
[----:B------:R-:W-:-:S04]  /*6600*/  FMNMX.FTZ R3, R73, R0, !PT ;  /* 0x0000000049037209 */ /* 0x000fc80007810000 */
        /* <DEDUP_REMOVED lines=20> */
[----:B------:R-:W0:Y:S01]  /*6750*/  S2R R141, SR_TID.X ;  /* 0x00000000008d7919 */ /* 0x000e220000002100 */
[----:B------:R1:W-:Y:S01]  /*6760*/  MUFU.EX2 R23, R128 ;  /* 0x0000008000177308 */ /* 0x0003e20000000800 */
[----:B------:R-:W-:Y:S01]  /*6770*/  FFMA.FTZ R9, R136, R3, -R10 ;  /* 0x0000000388097223 */ /* 0x000fe2000001080a */
[----:B------:R-:W-:Y:S01]  /*6780*/  FMNMX.FTZ R121, R131, R120, !PT ;  /* 0x0000007883797209 */ /* 0x000fe20007810000 */
[----:B------:R-:W-:-:S02]  /*6790*/  WARPGROUP.DEPBAR.LE gsb0, 0x0 ;  /* 0x00008000000079c5 */ /* 0x000fc40000010000 */
[----:B------:R-:W-:Y:S01]  /*67a0*/  WARPGROUP.ARRIVE ;  /* 0x00000000000079c5 */ /* 0x000fe20000000000 */
[--C-:B------:R-:W-:Y:S01]  /*67b0*/  FFMA.FTZ R120, R124, R3, -R10.reuse ;  /* 0x000000037c787223 */ /* 0x100fe2000001080a */
[----:B------:R-:W-:Y:S01]  /*67c0*/  FMNMX.FTZ R124, R134, R121, !PT ;  /* 0x00000079867c7209 */ /* 0x000fe20007810000 */
[-CC-:B------:R-:W-:Y:S01]  /*67d0*/  FFMA.FTZ R11, R137, R3.reuse, -R10.reuse ;  /* 0x00000003890b7223 */ /* 0x180fe2000001080a */
[-CC-:B------:R-:W-:Y:S01]  /*67e0*/  FFMA.FTZ R20, R132, R3.reuse, -R10.reuse ;  /* 0x0000000384147223 */ /* 0x180fe2000001080a */
[-CC-:B------:R-:W-:Y:S01]  /*67f0*/  FFMA.FTZ R21, R133, R3.reuse, -R10.reuse ;  /* 0x0000000385157223 */ /* 0x180fe2000001080a */
[----:B------:R-:W-:Y:S01]  /*6800*/  HGMMA.64x96x16.F32.BF16 R24, gdesc[UR32].tnspB, R24, gsb0 ;  /* 0x41600000201879f0 */ /* 0x000fe20008001818 */
[----:B------:R-:W-:Y:S01]  /*6810*/  UIADD3 UR32, UR7, 0x480, URZ ;  /* 0x0000048007207890 */ /* 0x000fe2000fffe03f */
[----:B------:R-:W-:Y:S01]  /*6820*/  FMNMX.FTZ R121, R135, R124, !PT ;  /* 0x0000007c87797209 */ /* 0x000fe20007810000 */
[----:B------:R-:W-:Y:S01]  /*6830*/  UIADD3 UR34, UR4, 0xc0, URZ ;  /* 0x000000c004227890 */ /* 0x000fe2000fffe03f */
[--C-:B------:R-:W-:Y:S01]  /*6840*/  FFMA.FTZ R112, R112, R3, -R10.reuse ;  /* 0x0000000370707223 */ /* 0x100fe2000001080a */
[----:B------:R-:W-:Y:S01]  /*6850*/  UMOV UR33, 0xc0000010 ;  /* 0xc000001000217882 */ /* 0x000fe20000000000 */
[----:B------:R-:W-:Y:S01]  /*6860*/  UMOV UR35, 0x80000020 ;  /* 0x8000002000237882 */ /* 0x000fe20000000000 */
        /* <DEDUP_REMOVED lines=14> */
[----:B0-----:R-:W-:Y:S01]  /*6950*/  SHF.R.U32.HI R140, RZ, 0x7, R141 ;  /* 0x00000007ff8c7819 */ /* 0x001fe2000001168d */
[--C-:B------:R-:W-:Y:S01]  /*6960*/  FFMA.FTZ R101, R101, R3, -R10.reuse ;  /* 0x0000000365657223 */ /* 0x100fe2000001080a */
[----:B------:R-:W-:Y:S01]  /*6970*/  FMNMX.FTZ R124, R114, R125, !PT ;  /* 0x0000007d727c7209 */ /* 0x000fe20007810000 */
[-CC-:B------:R-:W-:Y:S01]  /*6980*/  FFMA.FTZ R88, R88, R3.reuse, -R10.reuse ;  /* 0x0000000358587223 */ /* 0x180fe2000001080a */
[----:B------:R-:W-:Y:S01]  /*6990*/  ISETP.GE.U32.AND P2, PT, R141, 0x180, PT ;  /* 0x000001808d00780c */ /* 0x000fe20003f46070 */
        /* <DEDUP_REMOVED lines=12> */
[----:B------:R-:W-:Y:S01]  /*6a60*/  FFMA.FTZ R77, R77, R3, -R10 ;  /* 0x000000034d4d7223 */ /* 0x000fe2000001080a */
[----:B------:R-:W-:Y:S01]  /*6a70*/  FMNMX.FTZ R124, R106, R125, !PT ;  /* 0x0000007d6a7c7209 */ /* 0x000fe20007810000 */
[----:B------:R0:W-:Y:S03]  /*6a80*/  MUFU.EX2 R121, R129 ;  /* 0x0000008100797308 */ /* 0x0001e60000000800 */
[----:B------:R-:W-:-:S04]  /*6a90*/  FMNMX.FTZ R125, R107, R124, !PT ;  /* 0x0000007c6b7d7209 */ /* 0x000fc80007810000 */
[----:B------:R-:W-:Y:S01]  /*6aa0*/  FMNMX.FTZ R124, R110, R125, !PT ;  /* 0x0000007d6e7c7209 */ /* 0x000fe20007810000 */
[----:B------:R-:W2:Y:S03]  /*6ab0*/  MUFU.EX2 R5, R5 ;  /* 0x0000000500057308 */ /* 0x000ea60000000800 */
[----:B------:R-:W-:-:S04]  /*6ac0*/  FMNMX.FTZ R125, R111, R124, !PT ;  /* 0x0000007c6f7d7209 */ /* 0x000fc80007810000 */
[----:B------:R-:W-:Y:S01]  /*6ad0*/  FMNMX.FTZ R124, R98, R125, !PT ;  /* 0x0000007d627c7209 */ /* 0x000fe20007810000 */
[----:B------:R-:W3:Y:S03]  /*6ae0*/  MUFU.EX2 R9, R9 ;  /* 0x0000000900097308 */ /* 0x000ee60000000800 */
[----:B------:R-:W-:-:S04]  /*6af0*/  FMNMX.FTZ R125, R99, R124, !PT ;  /* 0x0000007c637d7209 */ /* 0x000fc80007810000 */
[----:B------:R-:W-:Y:S01]  /*6b00*/  FMNMX.FTZ R124, R102, R125, !PT ;  /* 0x0000007d667c7209 */ /* 0x000fe20007810000 */
[----:B------:R-:W4:Y:S03]  /*6b10*/  MUFU.EX2 R11, R11 ;  /* 0x0000000b000b7308 */ /* 0x000f260000000800 */
        /* <DEDUP_REMOVED lines=13> */
[----:B------:R-:W-:Y:S02]  /*6bf0*/  WARPGROUP.DEPBAR.LE gsb0, 0x0 ;  /* 0x00008000000079c5 */ /* 0x000fe40000010000 */
[----:B------:R-:W-:Y:S01]  /*6c00*/  WARPGROUP.ARRIVE ;  /* 0x00000000000079c5 */ /* 0x000fe20000000000 */
[----:B------:R-:W-:Y:S01]  /*6c10*/  FMNMX.FTZ R124, R74, R125, !PT ;  /* 0x0000007d4a7c7209 */ /* 0x000fe20007810000 */
[----:B------:R-:W-:Y:S03]  /*6c20*/  MUFU.EX2 R20, R20 ;  /* 0x0000001400147308 */ /* 0x000fe60000000800 */
[----:B------:R-:W-:Y:S01]  /*6c30*/  FMNMX.FTZ R125, R75, R124, !PT ;  /* 0x0000007c4b7d7209 */ /* 0x000fe20007810000 */
[----:B------:R-:W-:Y:S01]  /*6c40*/  HGMMA.64x96x16.F32.BF16 R24, gdesc[UR32].tnspB, R24, gsb0 ;  /* 0x41600000201879f0 */ /* 0x000fe20008001818 */
[----:B------:R-:W-:-:S02]  /*6c50*/  UIADD3 UR32, UR7, 0x600, URZ ;  /* 0x0000060007207890 */ /* 0x000fc4000fffe03f */
[----:B------:R-:W-:Y:S01]  /*6c60*/  UIADD3 UR34, UR4, 0x100, URZ ;  /* 0x0000010004227890 */ /* 0x000fe2000fffe03f */
[----:B------:R-:W-:Y:S01]  /*6c70*/  FMNMX.FTZ R124, R78, R125, !PT ;  /* 0x0000007d4e7c7209 */ /* 0x000fe20007810000 */
[----:B------:R-:W-:Y:S01]  /*6c80*/  UMOV UR33, 0xc0000010 ;  /* 0xc000001000217882 */ /* 0x000fe20000000000 */
[----:B------:R-:W-:Y:S01]  /*6c90*/  UMOV UR35, 0x80000020 ;  /* 0x8000002000237882 */ /* 0x000fe20000000000 */
[----:B------:R-:W-:Y:S01]  /*6ca0*/  MUFU.EX2 R21, R21 ;  /* 0x0000001500157308 */ /* 0x000fe20000000800 */
[----:B------:R-:W-:-:S05]  /*6cb0*/  FMNMX.FTZ R124, R79, R124, !PT ;  /* 0x0000007c4f7c7209 */ /* 0x000fca0007810000 */
[----:B------:R-:W5:Y:S02]  /*6cc0*/  SHFL.BFLY PT, R125, R124, 0x2, 0x1f ;  /* 0x0c401f007c7d7f89 */ /* 0x000f6400000e0000 */
[----:B------:R-:W-:Y:S08]  /*6cd0*/  MUFU.EX2 R22, R22 ;  /* 0x0000001600167308 */ /* 0x000ff00000000800 */
[----:B------:R-:W-:Y:S08]  /*6ce0*/  MUFU.EX2 R120, R120 ;  /* 0x0000007800787308 */ /* 0x000ff00000000800 */
[----:B------:R-:W-:Y:S01]  /*6cf0*/  MUFU.EX2 R112, R112 ;  /* 0x0000007000707308 */ /* 0x000fe20000000800 */
[----:B-----5:R-:W-:Y:S01]  /*6d00*/  FMNMX.FTZ R125, R124, R125, !PT ;  /* 0x0000007d7c7d7209 */ /* 0x020fe20007810000 */
[----:B------:R-:W-:Y:S01]  /*6d10*/  FFMA.FTZ R124, R73, R3, -R10 ;  /* 0x00000003497c7223 */ /* 0x000fe2000001080a */
[----:B------:R-:W-:-:S05]  /*6d20*/  IMAD.U32 R10, RZ, RZ, UR36 ;  /* 0x00000024ff0a7e24 */ /* 0x000fca000f8e00ff */
[----:B------:R-:W-:Y:S01]  /*6d30*/  MUFU.EX2 R113, R113 ;  /* 0x0000007100717308 */ /* 0x000fe20000000800 */
[----:B-1----:R-:W1:Y:S01]  /*6d40*/  SHFL.BFLY PT, R128, R125, 0x1, 0x1f ;  /* 0x0c201f007d807f89 */ /* 0x002e6200000e0000 */
[----:B------:R-:W-:-:S06]  /*6d50*/  @!P1 LEA R10, R10, UR37, 0x3 ;  /* 0x000000250a0a9c11 */ /* 0x000fcc000f8e18ff */
[----:B------:R-:W-:Y:S01]  /*6d60*/  MUFU.EX2 R116, R116 ;  /* 0x0000007400747308 */ /* 0x000fe20000000800 */
[----:B------:R-:W-:-:S05]  /*6d70*/  @!P1 VIADD R10, R10, 0x31c40 ;  /* 0x00031c400a0a9836 */ /* 0x000fca0000000000 */
[----:B------:R-:W-:Y:S02]  /*6d80*/  @!P1 PRMT R10, RZ, 0x654, R10 ;  /* 0x00000654ff0a9816 */ /* 0x000fe4000000000a */
[----:B------:R-:W-:Y:S08]  /*6d90*/  MUFU.EX2 R117, R117 ;  /* 0x0000007500757308 */ /* 0x000ff00000000800 */
[----:B------:R-:W-:Y:S01]  /*6da0*/  MUFU.EX2 R104, R104 ;  /* 0x0000006800687308 */ /* 0x000fe20000000800 */
[----:B-1----:R-:W-:-:S05]  /*6db0*/  FMNMX.FTZ R73, R125, R128, !PT ;  /* 0x000000807d497209 */ /* 0x002fca0007810000 */
[C---:B------:R-:W-:Y:S01]  /*6dc0*/  FADD.FTZ R8, -R73.reuse, R8 ;  /* 0x0000000849087221 */ /* 0x040fe20000010100 */
[-C--:B------:R-:W-:Y:S01]  /*6dd0*/  FMUL.FTZ R128, R73, R3.reuse ;  /* 0x0000000349807220 */ /* 0x080fe20000410000 */
[----:B------:R-:W-:Y:S02]  /*6de0*/  MUFU.EX2 R105, R105 ;  /* 0x0000006900697308 */ /* 0x000fe40000000800 */
[-C--:B------:R-:W-:Y:S01]  /*6df0*/  FMUL.FTZ R8, R8, R3.reuse ;  /* 0x0000000308087220 */ /* 0x080fe20000410000 */
[-CC-:B0-----:R-:W-:Y:S01]  /*6e00*/  FFMA.FTZ R129, R138, R3.reuse, -R128.reuse ;  /* 0x000000038a817223 */ /* 0x181fe20000010880 */
        /* <DEDUP_REMOVED lines=18> */
[----:B------:R-:W-:Y:S01]  /*6f30*/  SEL R8, R8, 0x9, !P2 ;  /* 0x0000000908087807 */ /* 0x000fe20005000000 */
[-CC-:B------:R-:W-:Y:S01]  /*6f40*/  FFMA.FTZ R123, R123, R3.reuse, -R128.reuse ;  /* 0x000000037b7b7223 */ /* 0x180fe20000010880 */
[----:B------:R-:W0:Y:S01]  /*6f50*/  MUFU.EX2 R132, R132 ;  /* 0x0000008400847308 */ /* 0x000e220000000800 */
[-CC-:B------:R-:W-:Y:S01]  /*6f60*/  FFMA.FTZ R114, R114, R3.reuse, -R128.reuse ;  /* 0x0000000372727223 */ /* 0x180fe20000010880 */
[-CC-:B------:R-:W-:Y:S01]  /*6f70*/  FFMA.FTZ R103, R103, R3.reuse, -R128.reuse ;  /* 0x0000000367677223 */ /* 0x180fe20000010880 */
[-CC-:B------:R-:W-:Y:S01]  /*6f80*/  FFMA.FTZ R106, R106, R3.reuse, -R128.reuse ;  /* 0x000000036a6a7223 */ /* 0x180fe20000010880 */
[----:B------:R-:W-:Y:S01]  /*6f90*/  FFMA.FTZ R107, R107, R3, -R128 ;  /* 0x000000036b6b7223 */ /* 0x000fe20000010880 */
[----:B------:R-:W-:-:S02]  /*6fa0*/  WARPGROUP.DEPBAR.LE gsb0, 0x0 ;  /* 0x00008000000079c5 */ /* 0x000fc40000010000 */
[----:B------:R-:W-:Y:S01]  /*6fb0*/  WARPGROUP.ARRIVE ;  /* 0x00000000000079c5 */ /* 0x000fe20000000000 */
[----:B------:R-:W5:Y:S01]  /*6fc0*/  MUFU.EX2 R136, R136 ;  /* 0x0000008800887308 */ /* 0x000f620000000800 */
[-CC-:B------:R-:W-:Y:S01]  /*6fd0*/  FFMA.FTZ R86, R86, R3.reuse, -R128.reuse ;  /* 0x0000000356567223 */ /* 0x180fe20000010880 */
[-CC-:B------:R-:W-:Y:S01]  /*6fe0*/  FFMA.FTZ R87, R87, R3.reuse, -R128.reuse ;  /* 0x0000000357577223 */ /* 0x180fe20000010880 */
[-CC-:B------:R-:W-:Y:S01]  /*6ff0*/  FFMA.FTZ R75, R75, R3.reuse, -R128.reuse ;  /* 0x000000034b4b7223 */ /* 0x180fe20000010880 */
[-CC-:B------:R-:W-:Y:S01]  /*7000*/  FFMA.FTZ R78, R78, R3.reuse, -R128.reuse ;  /* 0x000000034e4e7223 */ /* 0x180fe20000010880 */
[----:B------:R-:W-:Y:S01]  /*7010*/  HGMMA.64x96x16.F32.BF16 R24, gdesc[UR32].tnspB, R24, gsb0 ;  /* 0x41600000201879f0 */ /* 0x000fe20008001818 */
[----:B------:R-:W-:Y:S01]  /*7020*/  UIADD3 UR32, UR7, 0x780, URZ ;  /* 0x0000078007207890 */ /* 0x000fe2000fffe03f */
[----:B------:R-:W-:Y:S01]  /*7030*/  FFMA.FTZ R79, R79, R3, -R128 ;  /* 0x000000034f4f7223 */ /* 0x000fe20000010880 */
[----:B------:R-:W-:Y:S01]  /*7040*/  UIADD3 UR34, UR4, 0x140, URZ ;  /* 0x0000014004227890 */ /* 0x000fe2000fffe03f */
[----:B------:R-:W5:Y:S01]  /*7050*/  MUFU.EX2 R137, R137 ;  /* 0x0000008900897308 */ /* 0x000f620000000800 */
[----:B------:R-:W-:Y:S01]  /*7060*/  UMOV UR33, 0xc0000010 ;  /* 0xc000001000217882 */ /* 0x000fe20000000000 */
[----:B------:R-:W-:Y:S01]  /*7070*/  UMOV UR35, 0x80000020 ;  /* 0x8000002000237882 */ /* 0x000fe20000000000 */
[C---:B------:R-:W-:Y:S01]  /*7080*/  ISETP.GT.AND P2, PT, R4.reuse, RZ, PT ;  /* 0x000000ff0400720c */ /* 0x040fe20003f44270 */
[----:B------:R-:W-:-:S04]  /*7090*/  VIADD R4, R4, 0xffffffff ;  /* 0xffffffff04047836 */ /* 0x000fc80000000000 */
        /* <DEDUP_REMOVED lines=13> */
[----:B------:R-:W-:-:S05]  /*7170*/  WARPGROUP.ARRIVE ;  /* 0x00000000000079c5 */ /* 0x000fca0000000000 */
[----:B------:R-:W5:Y:S01]  /*7180*/  MUFU.EX2 R106, R106 ;  /* 0x0000006a006a7308 */ /* 0x000f620000000800 */
[----:B------:R-:W-:Y:S01]  /*7190*/  HGMMA.64x96x16.F32.BF16 R24, gdesc[UR32].tnspB, R24, gsb0 ;  /* 0x41600000201879f0 */ /* 0x000fe20008001818 */
[----:B------:R-:W-:Y:S02]  /*71a0*/  UIADD3 UR32, UR7, 0x900, URZ ;  /* 0x0000090007207890 */ /* 0x000fe4000fffe03f */
[----:B------:R-:W-:Y:S01]  /*71b0*/  UIADD3 UR34, UR4, 0x180, URZ ;  /* 0x0000018004227890 */ /* 0x000fe2000fffe03f */
[----:B------:R-:W-:Y:S01]  /*71c0*/  UMOV UR33, 0xc0000010 ;  /* 0xc000001000217882 */ /* 0x000fe20000000000 */
[----:B------:R-:W-:Y:S02]  /*71d0*/  UMOV UR35, 0x80000020 ;  /* 0x8000002000237882 */ /* 0x000fe40000000000 */
        /* <DEDUP_REMOVED lines=15> */
[----:B------:R-:W-:Y:S01]  /*72d0*/  HGMMA.64x96x16.F32.BF16 R24, gdesc[UR32].tnspB, R24, gsb0 ;  /* 0x41600000201879f0 */ /* 0x000fe20008001818 */
[----:B------:R-:W-:Y:S02]  /*72e0*/  UIADD3 UR32, UR7, 0xa80, URZ ;  /* 0x00000a8007207890 */ /* 0x000fe4000fffe03f */
[----:B------:R-:W-:-:S04]  /*72f0*/  UIADD3 UR34, UR4, 0x1c0, URZ ;  /* 0x000001c004227890 */ /* 0x000fc8000fffe03f */
[----:B------:R-:W-:Y:S01]  /*7300*/  MUFU.EX2 R81, R81 ;  /* 0x0000005100517308 */ /* 0x000fe20000000800 */
[----:B------:R-:W-:Y:S01]  /*7310*/  UMOV UR33, 0xc0000010 ;  /* 0xc000001000217882 */ /* 0x000fe20000000000 */
[----:B------:R-:W-:-:S06]  /*7320*/  UMOV UR35, 0x80000020 ;  /* 0x8000002000237882 */ /* 0x000fcc0000000000 */
        /* <DEDUP_REMOVED lines=11> */
[----:B------:R-:W-:-:S06]  /*73e0*/  WARPGROUP.ARRIVE ;  /* 0x00000000000079c5 */ /* 0x000fcc0000000000 */
[----:B------:R-:W-:Y:S01]  /*73f0*/  HGMMA.64x96x16.F32.BF16 R24, gdesc[UR32].tnspB, R24, gsb0 ;  /* 0x41600000201879f0 */ /* 0x000fe20008001818 */
[----:B------:R-:W-:Y:S02]  /*7400*/  UIADD3 UR32, UR7, 0xc00, URZ ;  /* 0x00000c0007207890 */ /* 0x000fe4000fffe03f */
[----:B------:R-:W-:Y:S01]  /*7410*/  UIADD3 UR34, UR4, 0x200, URZ ;  /* 0x0000020004227890 */ /* 0x000fe2000fffe03f */
[----:B------:R-:W-:Y:S01]  /*7420*/  UMOV UR33, 0xc0000010 ;  /* 0xc000001000217882 */ /* 0x000fe20000000000 */
[----:B------:R-:W-:Y:S01]  /*7430*/  UMOV UR35, 0x80000020 ;  /* 0x8000002000237882 */ /* 0x000fe20000000000 */
[----:B------:R-:W-:Y:S02]  /*7440*/  WARPGROUP.DEPBAR.LE gsb0, 0x0 ;  /* 0x00008000000079c5 */ /* 0x000fe40000010000 */
[----:B------:R-:W-:-:S06]  /*7450*/  WARPGROUP.ARRIVE ;  /* 0x00000000000079c5 */ /* 0x000fcc0000000000 */
[----:B------:R-:W-:Y:S03]  /*7460*/  HGMMA.64x96x16.F32.BF16 R24, gdesc[UR32].tnspB, R24, gsb0 ;  /* 0x41600000201879f0 */ /* 0x000fe60008001818 */
[----:B------:R-:W-:Y:S02]  /*7470*/  WARPGROUP.DEPBAR.LE gsb0, 0x0 ;  /* 0x00008000000079c5 */ /* 0x000fe40000010000 */
[----:B------:R3:W-:Y:S06]  /*7480*/  BAR.ARV R8, 0x100 ;  /* 0x000400080000751d */ /* 0x0007ec0000002000 */
[----:B------:R-:W-:Y:S01]  /*7490*/  @!P1 SYNCS.ARRIVE.TRANS64.RED.A1T0 RZ, [R10+URZ], RZ ;  /* 0x000000ff0aff99a7 */ /* 0x000fe2000810043f */
[-C--:B--2---:R-:W-:Y:S01]  /*74a0*/  FMUL.FTZ R24, R24, R5.reuse ;  /* 0x0000000518187220 */ /* 0x084fe20000410000 */
[----:B---3--:R-:W-:Y:S01]  /*74b0*/  IMAD.U32 R8, RZ, RZ, UR5 ;  /* 0x00000005ff087e24 */ /* 0x008fe2000f8e00ff */
        /* <DEDUP_REMOVED lines=14> */
[----:B------:R-:W-:Y:S01]  /*75a0*/  @!P1 PRMT R8, RZ, 0x654, R8 ;  /* 0x00000654ff089816 */ /* 0x000fe20000000008 */
        /* <DEDUP_REMOVED lines=10> */
[----:B------:R-:W-:Y:S01]  /*7650*/  FMUL.FTZ R65, R65, R5 ;  /* 0x0000000541417220 */ /* 0x000fe20000410000 */
[----:B--2---:R-:W-:Y:S01]  /*7660*/  FFMA.FTZ R8, R5, R7, R9 ;  /* 0x0000000705087223 */ /* 0x004fe20000010009 */
[-C--:B------:R-:W-:Y:S01]  /*7670*/  FMUL.FTZ R68, R68, R5.reuse ;  /* 0x0000000544447220 */ /* 0x080fe20000410000 */
[----:B------:R2:W3:Y:S01]  /*7680*/  MUFU.EX2 R7, R119 ;  /* 0x0000007700077308 */ /* 0x0004e20000000800 */
[----:B------:R-:W-:Y:S01]  /*7690*/  FMUL.FTZ R69, R69, R5 ;  /* 0x0000000545457220 */ /* 0x000fe20000410000 */
[C---:B----4-:R-:W-:Y:S01]  /*76a0*/  FADD.FTZ R135, R11.reuse, R8 ;  /* 0x000000080b877221 */ /* 0x050fe20000010000 */
[----:B------:R-:W-:Y:S01]  /*76b0*/  F2FP.BF16.F32.PACK_AB R8, R11, R9 ;  /* 0x000000090b08723e */ /* 0x000fe200000010ff */
[----:B-1----:R-:W-:Y:S01]  /*76c0*/  FFMA.FTZ R9, R125, R6, R129 ;  /* 0x000000067d097223 */ /* 0x002fe20000010081 */
[-C--:B------:R-:W-:Y:S01]  /*76d0*/  FMUL.FTZ R26, R26, R125.reuse ;  /* 0x0000007d1a1a7220 */ /* 0x080fe20000410000 */
[----:B------:R-:W-:Y:S01]  /*76e0*/  FADD.FTZ R10, R12, R135 ;  /* 0x000000870c0a7221 */ /* 0x000fe20000010000 */
[----:B------:R-:W-:Y:S01]  /*76f0*/  FMUL.FTZ R27, R27, R125 ;  /* 0x0000007d1b1b7220 */ /* 0x000fe20000410000 */
[C---:B0-----:R-:W-:Y:S01]  /*7700*/  FADD.FTZ R11, R132.reuse, R9 ;  /* 0x00000009840b7221 */ /* 0x041fe20000010000 */
[----:B------:R-:W-:Y:S01]  /*7710*/  F2FP.BF16.F32.PACK_AB R9, R132, R129 ;  /* 0x000000818409723e */ /* 0x000fe200000010ff */
[C---:B------:R-:W-:Y:S01]  /*7720*/  FADD.FTZ R111, R13.reuse, R10 ;  /* 0x0000000a0d6f7221 */ /* 0x040fe20000010000 */
[----:B------:R-:W-:Y:S01]  /*7730*/  F2FP.BF16.F32.PACK_AB R10, R13, R12 ;  /* 0x0000000c0d0a723e */ /* 0x000fe200000010ff */
[----:B-----5:R-:W-:Y:S01]  /*7740*/  FADD.FTZ R132, R136, R11 ;  /* 0x0000000b88847221 */ /* 0x020fe20000010000 */
[-CC-:B------:R-:W-:Y:S01]  /*7750*/  FFMA.FTZ R12, R98, R3.reuse, -R128.reuse ;  /* 0x00000003620c7223 */ /* 0x180fe20000010880 */
[-C--:B------:R-:W-:Y:S01]  /*7760*/  FFMA.FTZ R13, R90, R3.reuse, -R128 ;  /* 0x000000035a0d7223 */ /* 0x080fe20000010880 */
[----:B------:R-:W-:Y:S01]  /*7770*/  FADD.FTZ R90, R14, R111 ;  /* 0x0000006f0e5a7221 */ /* 0x000fe20000010000 */
[C---:B------:R-:W-:Y:S01]  /*7780*/  FADD.FTZ R132, R137.reuse, R132 ;  /* 0x0000008489847221 */ /* 0x040fe20000010000 */
[----:B------:R0:W1:Y:S01]  /*7790*/  MUFU.EX2 R6, R12 ;  /* 0x0000000c00067308 */ /* 0x0000620000000800 */
[----:B------:R-:W-:Y:S01]  /*77a0*/  F2FP.BF16.F32.PACK_AB R11, R137, R136 ;  /* 0x00000088890b723e */ /* 0x000fe200000010ff */
[----:B--2---:R-:W-:Y:S01]  /*77b0*/  FADD.FTZ R119, R15, R90 ;  /* 0x0000005a0f777221 */ /* 0x004fe20000010000 */
[----:B------:R-:W-:Y:S01]  /*77c0*/  FADD.FTZ R111, R133, R132 ;  /* 0x00000084856f7221 */ /* 0x000fe20000010000 */
[-CC-:B------:R-:W-:Y:S01]  /*77d0*/  FFMA.FTZ R98, R99, R3.reuse, -R128.reuse ;  /* 0x0000000363627223 */ /* 0x180fe20000010880 */
[-CC-:B------:R-:W-:Y:S01]  /*77e0*/  FFMA.FTZ R99, R102, R3.reuse, -R128.reuse ;  /* 0x0000000366637223 */ /* 0x180fe20000010880 */
[----:B------:R-:W-:Y:S01]  /*77f0*/  FADD.FTZ R132, R20, R119 ;  /* 0x0000007714847221 */ /* 0x000fe20000010000 */
[-CC-:B------:R-:W-:Y:S01]  /*7800*/  FFMA.FTZ R102, R95, R3.reuse, -R128.reuse ;  /* 0x000000035f667223 */ /* 0x180fe20000010880 */
[----:B------:R2:W-:Y:S01]  /*7810*/  MUFU.EX2 R90, R103 ;  /* 0x00000067005a7308 */ /* 0x0005e20000000800 */
[-CC-:B0-----:R-:W-:Y:S01]  /*7820*/  FFMA.FTZ R12, R91, R3.reuse, -R128.reuse ;  /* 0x000000035b0c7223 */ /* 0x181fe20000010880 */
[-CC-:B------:R-:W-:Y:S01]  /*7830*/  FFMA.FTZ R91, R94, R3.reuse, -R128.reuse ;  /* 0x000000035e5b7223 */ /* 0x180fe20000010880 */
[----:B------:R-:W-:Y:S01]  /*7840*/  FADD.FTZ R94, R138, R111 ;  /* 0x0000006f8a5e7221 */ /* 0x000fe20000010000 */
[----:B------:R-:W-:Y:S01]  /*7850*/  FFMA.FTZ R95, R82, R3, -R128 ;  /* 0x00000003525f7223 */ /* 0x000fe20000010880 */
[----:B------:R0:W-:Y:S01]  /*7860*/  STSM.16.M88.4 [R2+0x24300], R8 ;  /* 0x0243000802007844 */ /* 0x0001e20000000200 */
[----:B------:R-:W-:Y:S01]  /*7870*/  FMUL.FTZ R30, R30, R125 ;  /* 0x0000007d1e1e7220 */ /* 0x000fe20000410000 */
[----:B------:R-:W-:Y:S01]  /*7880*/  FADD.FTZ R111, R131, R94 ;  /* 0x0000005e836f7221 */ /* 0x000fe20000010000 */
[----:B------:R-:W-:Y:S01]  /*7890*/  FFMA.FTZ R94, R83, R3, -R128 ;  /* 0x00000003535e7223 */ /* 0x000fe20000010880 */
[----:B------:R-:W-:Y:S01]  /*78a0*/  FADD.FTZ R83, R21, R132 ;  /* 0x0000008415537221 */ /* 0x000fe20000010000 */
[----:B------:R4:W-:Y:S01]  /*78b0*/  MUFU.EX2 R82, R13 ;  /* 0x0000000d00527308 */ /* 0x0009e20000000800 */
[----:B------:R-:W-:Y:S01]  /*78c0*/  FADD.FTZ R111, R134, R111 ;  /* 0x0000006f866f7221 */ /* 0x000fe20000010000 */
[----:B------:R-:W-:Y:S01]  /*78d0*/  FMUL.FTZ R31, R31, R125 ;  /* 0x0000007d1f1f7220 */ /* 0x000fe20000410000 */
[----:B------:R-:W-:Y:S01]  /*78e0*/  FADD.FTZ R132, R22, R83 ;  /* 0x0000005316847221 */ /* 0x000fe20000010000 */
[----:B------:R-:W-:Y:S01]  /*78f0*/  FFMA.FTZ R83, R74, R3, -R128 ;  /* 0x000000034a537223 */ /* 0x000fe20000010880 */
[----:B------:R-:W-:Y:S01]  /*7900*/  FADD.FTZ R136, R130, R111 ;  /* 0x0000006f82887221 */ /* 0x000fe20000010000 */
[-C--:B------:R-:W-:Y:S01]  /*7910*/  FMUL.FTZ R34, R34, R125.reuse ;  /* 0x0000007d22227220 */ /* 0x080fe20000410000 */
[----:B--2---:R-:W-:Y:S01]  /*7920*/  FADD.FTZ R103, R23, R132 ;  /* 0x0000008417677221 */ /* 0x004fe20000010000 */
[----:B------:R2:W-:Y:S01]  /*7930*/  MUFU.EX2 R74, R12 ;  /* 0x0000000c004a7308 */ /* 0x0005e20000000800 */
[----:B------:R-:W-:Y:S01]  /*7940*/  FADD.FTZ R111, R123, R136 ;  /* 0x000000887b6f7221 */ /* 0x000fe20000010000 */
[----:B------:R-:W-:Y:S01]  /*7950*/  FMUL.FTZ R35, R35, R125 ;  /* 0x0000007d23237220 */ /* 0x000fe20000410000 */
[----:B------:R-:W-:Y:S01]  /*7960*/  FADD.FTZ R132, R120, R103 ;  /* 0x0000006778847221 */ /* 0x000fe20000010000 */
[----:B0-----:R-:W-:Y:S01]  /*7970*/  F2FP.BF16.F32.PACK_AB R8, R15, R14 ;  /* 0x0000000e0f08723e */ /* 0x001fe200000010ff */
[----:B------:R-:W-:Y:S01]  /*7980*/  FADD.FTZ R111, R122, R111 ;  /* 0x0000006f7a6f7221 */ /* 0x000fe20000010000 */
[----:B------:R-:W-:Y:S01]  /*7990*/  F2FP.BF16.F32.PACK_AB R10, R21, R20 ;  /* 0x00000014150a723e */ /* 0x000fe200000010ff */
[----:B----4-:R-:W-:Y:S01]  /*79a0*/  FADD.FTZ R13, R121, R132 ;  /* 0x00000084790d7221 */ /* 0x010fe20000010000 */
[----:B------:R0:W-:Y:S01]  /*79b0*/  MUFU.EX2 R20, R102 ;  /* 0x0000006600147308 */ /* 0x0001e20000000800 */
[----:B------:R-:W-:Y:S01]  /*79c0*/  FADD.FTZ R111, R126, R111 ;  /* 0x0000006f7e6f7221 */ /* 0x000fe20000010000 */
[----:B------:R-:W-:Y:S01]  /*79d0*/  F2FP.BF16.F32.PACK_AB R9, R138, R133 ;  /* 0x000000858a09723e */ /* 0x000fe200000010ff */
[----:B------:R-:W-:Y:S01]  /*79e0*/  FADD.FTZ R128, R112, R13 ;  /* 0x0000000d70807221 */ /* 0x000fe20000010000 */
[----:B------:R-:W-:Y:S01]  /*79f0*/  F2FP.BF16.F32.PACK_AB R11, R134, R131 ;  /* 0x00000083860b723e */ /* 0x000fe200000010ff */
[----:B--2---:R-:W-:Y:S01]  /*7a00*/  FADD.FTZ R12, R114, R111 ;  /* 0x0000006f720c7221 */ /* 0x004fe20000010000 */
[C---:B------:R-:W-:Y:S01]  /*7a10*/  F2FP.BF16.F32.PACK_AB R112, R113.reuse, R112 ;  /* 0x000000707170723e */ /* 0x040fe200000010ff */
[----:B------:R-:W-:Y:S01]  /*7a20*/  FADD.FTZ R13, R113, R128 ;  /* 0x00000080710d7221 */ /* 0x000fe20000010000 */
[----:B------:R-:W2:Y:S01]  /*7a30*/  MUFU.EX2 R98, R98 ;  /* 0x0000006200627308 */ /* 0x000ea20000000800 */
[----:B------:R-:W-:Y:S01]  /*7a40*/  FADD.FTZ R12, R127, R12 ;  /* 0x0000000c7f0c7221 */ /* 0x000fe20000010000 */
[----:B------:R4:W-:Y:S01]  /*7a50*/  STSM.16.M88.4 [R2+0x25b00], R8 ;  /* 0x025b000802007844 */ /* 0x0009e20000000200 */
[----:B------:R-:W-:Y:S01]  /*7a60*/  FADD.FTZ R14, R116, R13 ;  /* 0x0000000d740e7221 */ /* 0x000fe20000010000 */
[----:B------:R-:W-:Y:S01]  /*7a70*/  F2FP.BF16.F32.PACK_AB R13, R123, R130 ;  /* 0x000000827b0d723e */ /* 0x000fe200000010ff */
[----:B------:R-:W-:Y:S01]  /*7a80*/  FADD.FTZ R15, R115, R12 ;  /* 0x0000000c730f7221 */ /* 0x000fe20000010000 */
[----:B------:R-:W-:Y:S01]  /*7a90*/  F2FP.BF16.F32.PACK_AB R12, R23, R22 ;  /* 0x00000016170c723e */ /* 0x000fe200000010ff */
[----:B------:R-:W-:Y:S01]  /*7aa0*/  FADD.FTZ R21, R117, R14 ;  /* 0x0000000e75157221 */ /* 0x000fe20000010000 */
[----:B------:R-:W5:Y:S01]  /*7ab0*/  MUFU.EX2 R99, R99 ;  /* 0x0000006300637308 */ /* 0x000f620000000800 */
[----:B------:R-:W-:Y:S01]  /*7ac0*/  FADD.FTZ R15, R118, R15 ;  /* 0x0000000f760f7221 */ /* 0x000fe20000010000 */
[----:B------:R-:W-:Y:S01]  /*7ad0*/  F2FP.BF16.F32.PACK_AB R14, R121, R120 ;  /* 0x00000078790e723e */ /* 0x000fe200000010ff */
[----:B------:R-:W-:Y:S01]  /*7ae0*/  FADD.FTZ R22, R104, R21 ;  /* 0x0000001568167221 */ /* 0x000fe20000010000 */
[C---:B------:R-:W-:Y:S01]  /*7af0*/  F2FP.BF16.F32.PACK_AB R104, R105.reuse, R104 ;  /* 0x000000686968723e */ /* 0x040fe200000010ff */
[----:B0-----:R-:W-:Y:S01]  /*7b00*/  FADD.FTZ R102, R106, R15 ;  /* 0x0000000f6a667221 */ /* 0x001fe20000010000 */
[----:B------:R-:W-:Y:S01]  /*7b10*/  F2FP.BF16.F32.PACK_AB R15, R126, R122 ;  /* 0x0000007a7e0f723e */ /* 0x000fe200000010ff */
[----:B------:R-:W-:Y:S01]  /*7b20*/  FADD.FTZ R21, R105, R22 ;  /* 0x0000001669157221 */ /* 0x000fe20000010000 */
[----:B------:R-:W0:Y:S01]  /*7b30*/  MUFU.EX2 R91, R91 ;  /* 0x0000005b005b7308 */ /* 0x000e220000000800 */
[C---:B------:R-:W-:Y:S01]  /*7b40*/  FADD.FTZ R102, R107.reuse, R102 ;  /* 0x000000666b667221 */ /* 0x040fe20000010000 */
[----:B------:R-:W-:Y:S01]  /*7b50*/  F2FP.BF16.F32.PACK_AB R105, R107, R106 ;  /* 0x0000006a6b69723e */ /* 0x000fe200000010ff */
[----:B------:R-:W-:Y:S01]  /*7b60*/  FADD.FTZ R22, R108, R21 ;  /* 0x000000156c167221 */ /* 0x000fe20000010000 */
[C---:B---3--:R-:W-:Y:S01]  /*7b70*/  F2FP.BF16.F32.PACK_AB R107, R110.reuse, R7 ;  /* 0x000000076e6b723e */ /* 0x048fe200000010ff */
[----:B------:R-:W-:Y:S01]  /*7b80*/  FADD.FTZ R21, R7, R102 ;  /* 0x0000006607157221 */ /* 0x000fe20000010000 */
[----:B------:R3:W-:Y:S01]  /*7b90*/  STSM.16.M88.4 [R2+0x27300], R12 ;  /* 0x0273000c02007844 */ /* 0x0007e20000000200 */
[----:B------:R-:W-:Y:S01]  /*7ba0*/  FADD.FTZ R23, R109, R22 ;  /* 0x000000166d177221 */ /* 0x000fe20000010000 */
[----:B------:R-:W0:Y:S01]  /*7bb0*/  MUFU.EX2 R95, R95 ;  /* 0x0000005f005f7308 */ /* 0x000e220000000800 */
[----:B------:R-:W-:Y:S01]  /*7bc0*/  FADD.FTZ R21, R110, R21 ;  /* 0x000000156e157221 */ /* 0x000fe20000010000 */
[----:B------:R-:W-:Y:S01]  /*7bd0*/  F2FP.BF16.F32.PACK_AB R113, R127, R114 ;  /* 0x000000727f71723e */ /* 0x000fe200000010ff */
[----:B------:R-:W-:Y:S01]  /*7be0*/  FADD.FTZ R22, R96, R23 ;  /* 0x0000001760167221 */ /* 0x000fe20000010000 */
[----:B------:R-:W-:Y:S01]  /*7bf0*/  F2FP.BF16.F32.PACK_AB R96, R97, R96 ;  /* 0x000000606160723e */ /* 0x000fe200000010ff */
[----:B-1----:R-:W-:Y:S01]  /*7c00*/  FADD.FTZ R21, R6, R21 ;  /* 0x0000001506157221 */ /* 0x002fe20000010000 */
[----:B------:R-:W-:Y:S01]  /*7c10*/  F2FP.BF16.F32.PACK_AB R114, R117, R116 ;  /* 0x000000747572723e */ /* 0x000fe200000010ff */
[----:B------:R-:W-:Y:S01]  /*7c20*/  FADD.FTZ R23, R97, R22 ;  /* 0x0000001661177221 */ /* 0x000fe20000010000 */
[----:B------:R-:W1:Y:S01]  /*7c30*/  MUFU.EX2 R94, R94 ;  /* 0x0000005e005e7308 */ /* 0x000e620000000800 */
[C---:B--2---:R-:W-:Y:S01]  /*7c40*/  FADD.FTZ R22, R98.reuse, R21 ;  /* 0x0000001562167221 */ /* 0x044fe20000010000 */
[----:B------:R-:W-:Y:S01]  /*7c50*/  F2FP.BF16.F32.PACK_AB R97, R98, R6 ;  /* 0x000000066261723e */ /* 0x000fe200000010ff */
[----:B------:R-:W-:Y:S01]  /*7c60*/  FADD.FTZ R102, R100, R23 ;  /* 0x0000001764667221 */ /* 0x000fe20000010000 */
[----:B------:R-:W-:Y:S01]  /*7c70*/  F2FP.BF16.F32.PACK_AB R115, R118, R115 ;  /* 0x000000737673723e */ /* 0x000fe200000010ff */
[----:B-----5:R-:W-:Y:S01]  /*7c80*/  FADD.FTZ R21, R99, R22 ;  /* 0x0000001663157221 */ /* 0x020fe20000010000 */
[----:B------:R-:W-:Y:S01]  /*7c90*/  F2FP.BF16.F32.PACK_AB R106, R109, R108 ;  /* 0x0000006c6d6a723e */ /* 0x000fe200000010ff */
[C---:B----4-:R-:W-:Y:S01]  /*7ca0*/  FADD.FTZ R9, R101.reuse, R102 ;  /* 0x0000006665097221 */ /* 0x050fe20000010000 */
[----:B------:R2:W4:Y:S01]  /*7cb0*/  MUFU.EX2 R11, R83 ;  /* 0x00000053000b7308 */ /* 0x0005220000000800 */
[----:B------:R-:W-:Y:S01]  /*7cc0*/  FADD.FTZ R21, R90, R21 ;  /* 0x000000155a157221 */ /* 0x000fe20000010000 */
[----:B------:R-:W-:Y:S01]  /*7cd0*/  F2FP.BF16.F32.PACK_AB R98, R101, R100 ;  /* 0x000000646562723e */ /* 0x000fe200000010ff */
[----:B------:R-:W-:Y:S01]  /*7ce0*/  FADD.FTZ R8, R88, R9 ;  /* 0x0000000958087221 */ /* 0x000fe20000010000 */
[----:B------:R-:W-:Y:S01]  /*7cf0*/  F2FP.BF16.F32.PACK_AB R99, R90, R99 ;  /* 0x000000635a63723e */ /* 0x000fe200000010ff */
[----:B------:R-:W-:Y:S01]  /*7d00*/  FADD.FTZ R21, R82, R21 ;  /* 0x0000001552157221 */ /* 0x000fe20000010000 */
[C---:B------:R-:W-:Y:S01]  /*7d10*/  F2FP.BF16.F32.PACK_AB R88, R89.reuse, R88 ;  /* 0x000000585958723e */ /* 0x040fe200000010ff */
[----:B------:R-:W-:Y:S01]  /*7d20*/  FADD.FTZ R7, R89, R8 ;  /* 0x0000000859077221 */ /* 0x000fe20000010000 */
[----:B---3--:R-:W3:Y:S01]  /*7d30*/  MUFU.EX2 R13, R78 ;  /* 0x0000004e000d7308 */ /* 0x008ee20000000800 */
[C---:B------:R-:W-:Y:S01]  /*7d40*/  FADD.FTZ R6, R74.reuse, R21 ;  /* 0x000000154a067221 */ /* 0x040fe20000010000 */
[----:B------:R-:W-:Y:S01]  /*7d50*/  F2FP.BF16.F32.PACK_AB R89, R74, R82 ;  /* 0x000000524a59723e */ /* 0x000fe200000010ff */
[----:B------:R-:W-:Y:S01]  /*7d60*/  FADD.FTZ R8, R92, R7 ;  /* 0x000000075c087221 */ /* 0x000fe20000010000 */
[----:B------:R-:W-:Y:S01]  /*7d70*/  F2FP.BF16.F32.PACK_AB R90, R93, R92 ;  /* 0x0000005c5d5a723e */ /* 0x000fe200000010ff */
[----:B0-----:R-:W-:Y:S01]  /*7d80*/  FADD.FTZ R7, R91, R6 ;  /* 0x000000065b077221 */ /* 0x001fe20000010000 */
[C---:B------:R-:W-:Y:S01]  /*7d90*/  F2FP.BF16.F32.PACK_AB R91, R20.reuse, R91 ;  /* 0x0000005b145b723e */ /* 0x040fe200000010ff */
[----:B------:R-:W-:Y:S01]  /*7da0*/  FADD.FTZ R9, R93, R8 ;  /* 0x000000085d097221 */ /* 0x000fe20000010000 */
[----:B------:R-:W-:Y:S01]  /*7db0*/  F2FP.BF16.F32.PACK_AB R82, R85, R84 ;  /* 0x000000545552723e */ /* 0x000fe200000010ff */
[----:B------:R-:W-:Y:S01]  /*7dc0*/  FADD.FTZ R6, R20, R7 ;  /* 0x0000000714067221 */ /* 0x000fe20000010000 */
[----:B--2---:R-:W-:Y:S01]  /*7dd0*/  F2FP.BF16.F32.PACK_AB R83, R87, R86 ;  /* 0x000000565753723e */ /* 0x004fe200000010ff */
[----:B------:R-:W-:Y:S01]  /*7de0*/  FADD.FTZ R8, R80, R9 ;  /* 0x0000000950087221 */ /* 0x000fe20000010000 */
[----:B------:R-:W-:Y:S01]  /*7df0*/  F2FP.BF16.F32.PACK_AB R80, R81, R80 ;  /* 0x000000505150723e */ /* 0x000fe200000010ff */
[----:B------:R-:W-:Y:S01]  /*7e00*/  FADD.FTZ R7, R95, R6 ;  /* 0x000000065f077221 */ /* 0x000fe20000010000 */
[----:B------:R-:W-:Y:S01]  /*7e10*/  STSM.16.M88.4 [R2+0x28b00], R112 ;  /* 0x028b007002007844 */ /* 0x000fe20000000200 */
[----:B------:R-:W-:Y:S01]  /*7e20*/  FADD.FTZ R9, R81, R8 ;  /* 0x0000000851097221 */ /* 0x000fe20000010000 */
[C---:B-1----:R-:W-:Y:S01]  /*7e30*/  F2FP.BF16.F32.PACK_AB R81, R94.reuse, R95 ;  /* 0x0000005f5e51723e */ /* 0x042fe200000010ff */
[----:B------:R-:W-:Y:S01]  /*7e40*/  FADD.FTZ R7, R94, R7 ;  /* 0x000000075e077221 */ /* 0x000fe20000010000 */
[----:B------:R-:W-:Y:S01]  /*7e50*/  F2FP.BF16.F32.PACK_AB R10, R77, R76 ;  /* 0x0000004c4d0a723e */ /* 0x000fe200000010ff */
[----:B------:R-:W-:Y:S01]  /*7e60*/  FADD.FTZ R6, R84, R9 ;  /* 0x0000000954067221 */ /* 0x000fe20000010000 */
[----:B----4-:R-:W-:Y:S01]  /*7e70*/  F2FP.BF16.F32.PACK_AB R9, R75, R11 ;  /* 0x0000000b4b09723e */ /* 0x010fe200000010ff */
[----:B------:R-:W-:Y:S01]  /*7e80*/  FADD.FTZ R8, R86, R7 ;  /* 0x0000000756087221 */ /* 0x000fe20000010000 */
[----:B------:R-:W-:Y:S01]  /*7e90*/  STSM.16.M88.4 [R2+0x2a300], R104 ;  /* 0x02a3006802007844 */ /* 0x000fe20000000200 */
[----:B------:R-:W-:Y:S01]  /*7ea0*/  FADD.FTZ R7, R85, R6 ;  /* 0x0000000655077221 */ /* 0x000fe20000010000 */
[-C--:B------:R-:W-:Y:S01]  /*7eb0*/  FMUL.FTZ R38, R38, R125.reuse ;  /* 0x0000007d26267220 */ /* 0x080fe20000410000 */
[----:B------:R-:W-:Y:S01]  /*7ec0*/  FADD.FTZ R8, R87, R8 ;  /* 0x0000000857087221 */ /* 0x000fe20000010000 */
[----:B------:R-:W-:Y:S01]  /*7ed0*/  STSM.16.M88.4 [R2+0x2bb00], R96 ;  /* 0x02bb006002007844 */ /* 0x000fe20000000200 */
[----:B------:R-:W-:Y:S01]  /*7ee0*/  FADD.FTZ R7, R72, R7 ;  /* 0x0000000748077221 */ /* 0x000fe20000010000 */
[----:B------:R-:W-:Y:S01]  /*7ef0*/  FMUL.FTZ R39, R39, R125 ;  /* 0x0000007d27277220 */ /* 0x000fe20000410000 */
[----:B------:R-:W-:Y:S01]  /*7f00*/  FADD.FTZ R6, R11, R8 ;  /* 0x000000080b067221 */ /* 0x000fe20000010000 */
[C---:B------:R-:W-:Y:S01]  /*7f10*/  F2FP.BF16.F32.PACK_AB R8, R124.reuse, R72 ;  /* 0x000000487c08723e */ /* 0x040fe200000010ff */
[----:B------:R-:W-:Y:S01]  /*7f20*/  STSM.16.M88.4 [R2+0x2d300], R88 ;  /* 0x02d3005802007844 */ /* 0x000fe20000000200 */
[----:B---3--:R-:W-:Y:S01]  /*7f30*/  F2FP.BF16.F32.PACK_AB R11, R79, R13 ;  /* 0x0000000d4f0b723e */ /* 0x008fe200000010ff */
[----:B------:R-:W-:Y:S01]  /*7f40*/  FADD.FTZ R7, R124, R7 ;  /* 0x000000077c077221 */ /* 0x000fe20000010000 */
[----:B------:R-:W-:Y:S01]  /*7f50*/  FADD.FTZ R6, R75, R6 ;  /* 0x000000064b067221 */ /* 0x000fe20000010000 */
[----:B------:R-:W-:Y:S01]  /*7f60*/  STSM.16.M88.4 [R2+0x2eb00], R80 ;  /* 0x02eb005002007844 */ /* 0x000fe20000000200 */
[-C--:B------:R-:W-:Y:S01]  /*7f70*/  FMUL.FTZ R42, R42, R125.reuse ;  /* 0x0000007d2a2a7220 */ /* 0x080fe20000410000 */
[----:B------:R-:W-:Y:S01]  /*7f80*/  FADD.FTZ R76, R76, R7 ;  /* 0x000000074c4c7221 */ /* 0x000fe20000010000 */
[----:B------:R-:W-:Y:S01]  /*7f90*/  FADD.FTZ R6, R13, R6 ;  /* 0x000000060d067221 */ /* 0x000fe20000010000 */
[----:B------:R0:W-:Y:S01]  /*7fa0*/  STSM.16.M88.4 [R2+0x30300], R8 ;  /* 0x0303000802007844 */ /* 0x0001e20000000200 */
[-C--:B------:R-:W-:Y:S01]  /*7fb0*/  FMUL.FTZ R43, R43, R125.reuse ;  /* 0x0000007d2b2b7220 */ /* 0x080fe20000410000 */
[----:B------:R-:W-:Y:S01]  /*7fc0*/  FADD.FTZ R7, R77, R76 ;  /* 0x0000004c4d077221 */ /* 0x000fe20000010000 */
[----:B------:R-:W-:Y:S01]  /*7fd0*/  FADD.FTZ R6, R79, R6 ;  /* 0x000000064f067221 */ /* 0x000fe20000010000 */
[----:B------:R-:W-:Y:S01]  /*7fe0*/  @!PT LDS RZ, [RZ] ;  /* 0x00000000fffff984 */ /* 0x000fe20000000800 */
[----:B------:R-:W-:Y:S01]  /*7ff0*/  @!PT LDS RZ, [RZ] ;  /* 0x00000000fffff984 */ /* 0x000fe20000000800 */
[----:B------:R-:W-:Y:S01]  /*8000*/  @!PT LDS RZ, [RZ] ;  /* 0x00000000fffff984 */ /* 0x000fe20000000800 */
[----:B------:R-:W-:Y:S01]  /*8010*/  @!PT LDS RZ, [RZ] ;  /* 0x00000000fffff984 */ /* 0x000fe20000000800 */
[----:B------:R1:W-:Y:S06]  /*8020*/  MEMBAR.ALL.CTA ;  /* 0x0000000000007992 */ /* 0x0003ec0000008000 */
[----:B-1----:R-:W1:Y:S01]  /*8030*/  FENCE.VIEW.ASYNC.S ;  /* 0x00000000000073c6 */ /* 0x002e620000000000 */
        /* <DEDUP_REMOVED lines=14> */
[----:B0-----:R-:W-:-:S02]  /*8120*/  IMAD.MOV.U32 R9, RZ, RZ, R16 ;  /* 0x000000ffff097224 */ /* 0x001fc400078e0010 */
[----:B------:R-:W-:Y:S02]  /*8130*/  IMAD.MOV.U32 R8, RZ, RZ, R73 ;  /* 0x000000ffff087224 */ /* 0x000fe400078e0049 */
[----:B------:R-:W-:Y:S01]  /*8140*/  IMAD.MOV.U32 R5, RZ, RZ, R0 ;  /* 0x000000ffff057224 */ /* 0x000fe200078e0000 */
[----:B-1----:R-:W-:Y:S01]  /*8150*/  NOP ;  /* 0x0000000000007918 */ /* 0x002fe20000000000 */
[----:B------:R-:W-:Y:S05]  /*8160*/  @P2 BRA `(.L_x_9940) ;  /* 0xffffffc800482947 */ /* 0x000fea000383ffff */
.L_x_9931:
[----:B------:R-:W-:Y:S06]  /*8170*/  BAR.ARV 0x8, 0x200 ;  /* 0x0208000000007b1d */ /* 0x000fec0000002000 */
[----:B------:R-:W-:Y:S05]  /*8180*/  @!P0 BRA `(.L_x_9941) ;  /* 0x0000000000048947 */ /* 0x000fea0003800000 */
[----:B------:R-:W-:Y:S01]  /*8190*/  BPT.TRAP 0x1 ;  /* 0x000000040000795c */ /* 0x000fe20000300000 */
.L_x_9941:
[----:B------:R-:W-:Y:S01]  /*81a0*/  ULEA UR12, UR36, UR37, 0x3 ;  /* 0x00000025240c7291 */ /* 0x000fe2000f8e183f */
[----:B------:R-:W-:-:S08]  /*81b0*/  SHF.L.U32 R4, R16, 0x1f, RZ ;  /* 0x0000001f10047819 */ /* 0x000fd000000006ff */
[----:B------:R1:W2:Y:S01]  /*81c0*/  SYNCS.PHASECHK.TRANS64.TRYWAIT P2, [UR12+0x31c50], R4 ;  /* 0x031c5004ff0075a7 */ /* 0x0002a2000804014c */
[----:B------:R-:W-:Y:S05]  /*81d0*/  @!P0 BRA `(.L_x_9942) ;  /* 0x0000000000048947 */ /* 0x000fea0003800000 */
[----:B------:R-:W-:Y:S01]  /*81e0*/  BPT.TRAP 0x1 ;  /* 0x000000040000795c */ /* 0x000fe20000300000 */
.L_x_9942:
[----:B--2---:R-:W-:Y:S05]  /*81f0*/  @P2 BRA `(.L_x_9943) ;  /* 0x0000000000082947 */ /* 0x004fea0003800000 */
[----:B------:R-:W2:Y:S02]  /*8200*/  SYNCS.PHASECHK.TRANS64.TRYWAIT P0, [UR12+0x31c50], R4 ;  /* 0x031c5004ff0075a7 */ /* 0x000ea4000800014c */
[----:B--2---:R-:W-:Y:S05]  /*8210*/  @!P0 BRA `(.L_x_9944) ;  /* 0x0000005c00dc8947 */ /* 0x004fea0003800000 */
.L_x_9943:
[----:B------:R-:W-:Y:S01]  /*8220*/  UIADD3 UR4, UR37, 0x200, URZ ;  /* 0x0000020025047890 */ /* 0x000fe2000fffe03f */
[----:B------:R-:W-:Y:S01]  /*8230*/  WARPGROUP.ARRIVE ;  /* 0x00000000000079c5 */ /* 0x000fe20000000000 */
[----:B------:R-:W-:Y:S01]  /*8240*/  ULOP3.LUT UR6, UR39, 0x10000, URZ, 0xfc, !UPT ;  /* 0x0001000027067892 */ /* 0x000fe2000f8efc3f */
[----:B-12---:R-:W1:Y:S01]  /*8250*/  SHFL.BFLY PT, R4, R7, 0x2, 0x1f ;  /* 0x0c401f0007047f89 */ /* 0x006e6200000e0000 */
[----:B------:R-:W-:-:S03]  /*8260*/  USHF.R.U32.HI UR4, URZ, 0x4, UR4 ;  /* 0x000000043f047899 */ /* 0x000fc60008011604 */
[----:B------:R-:W2:Y:S01]  /*8270*/  S2UR UR5, SR_SWINHI ;  /* 0x00000000000579c3 */ /* 0x000ea20000002f00 */
[----:B------:R-:W-:Y:S01]  /*8280*/  UMOV UR9, 0xc0000010 ;  /* 0xc000001000097882 */ /* 0x000fe20000000000 */
[----:B------:R-:W-:Y:S01]  /*8290*/  UMOV UR11, 0x80000020 ;  /* 0x80000020000b7882 */ /* 0x000fe20000000000 */
[----:B------:R-:W-:Y:S01]  /*82a0*/  ULOP3.LUT UR4, UR4, 0x3fff, URZ, 0xc0, !UPT ;  /* 0x00003fff04047892 */ /* 0x000fe2000f8ec03f */
[----:B0-----:R-:W0:Y:S01]  /*82b0*/  SHFL.BFLY PT, R9, R6, 0x2, 0x1f ;  /* 0x0c401f0006097f89 */ /* 0x001e2200000e0000 */
[----:B------:R-:W-:Y:S01]  /*82c0*/  UMOV UR8, UR6 ;  /* 0x0000000600087c82 */ /* 0x000fe20008000000 */
[----:B------:R-:W-:Y:S01]  /*82d0*/  R2UR UR15, R151 ;  /* 0x00000000970f72ca */ /* 0x000fe200000e0000 */
[----:B------:R-:W-:Y:S01]  /*82e0*/  ULOP3.LUT UR4, UR4, 0x2400000, URZ, 0xfc, !UPT ;  /* 0x0240000004047892 */ /* 0x000fe2000f8efc3f */
[----:B------:R-:W-:Y:S01]  /*82f0*/  R2UR UR17, R152 ;  /* 0x00000000981172ca */ /* 0x000fe200000e0000 */
[----:B------:R-:W-:Y:S01]  /*8300*/  UIADD3 UR7, UR6, 0xc00, URZ ;  /* 0x00000c0006077890 */ /* 0x000fe2000fffe03f */
[----:B------:R-:W-:Y:S01]  /*8310*/  IMAD.MOV.U32 R76, RZ, RZ, -0x800000 ;  /* 0xff800000ff4c7424 */ /* 0x000fe200078e00ff */
[----:B------:R-:W-:Y:S01]  /*8320*/  UIMAD UR4, UR36, 0x6c0, UR4 ;  /* 0x000006c0240478a4 */ /* 0x000fe2000f8e0204 */
[----:B------:R-:W-:Y:S01]  /*8330*/  CS2R R14, SRZ ;  /* 0x00000000000e7805 */ /* 0x000fe2000001ff00 */
[----:B------:R-:W-:Y:S01]  /*8340*/  ULDC UR13, c[0x0][0xc44] ;  /* 0x00031100000d7ab9 */ /* 0x000fe20000000800 */
[----:B------:R-:W-:Y:S01]  /*8350*/  IMAD.MOV.U32 R77, RZ, RZ, -0x800000 ;  /* 0xff800000ff4d7424 */ /* 0x000fe200078e00ff */
[----:B------:R-:W3:Y:S01]  /*8360*/  LDC R22, c[0x0][0xc38] ;  /* 0x00030e00ff167b82 */ /* 0x000ee20000000800 */
[----:B------:R-:W-:-:S02]  /*8370*/  R2UR UR16, R150 ;  /* 0x00000000961072ca */ /* 0x000fc400000e0000 */
[----:B------:R-:W-:Y:S02]  /*8380*/  UMOV UR10, UR4 ;  /* 0x00000004000a7c82 */ /* 0x000fe40008000000 */
[----:B------:R-:W-:Y:S01]  /*8390*/  HGMMA.64x96x16.F32.BF16 R24, gdesc[UR8].tnspB, R24, gsb0 ;  /* 0x41600000081879f0 */ /* 0x000fe20008001818 */
[----:B------:R-:W-:Y:S01]  /*83a0*/  UIADD3 UR8, UR6, 0x180, URZ ;  /* 0x0000018006087890 */ /* 0x000fe2000fffe03f */
[----:B-1----:R-:W-:Y:S01]  /*83b0*/  FADD.FTZ R4, R4, R7 ;  /* 0x0000000704047221 */ /* 0x002fe20000010000 */
[----:B------:R-:W-:Y:S01]  /*83c0*/  UIADD3 UR10, UR4, 0x40, URZ ;  /* 0x00000040040a7890 */ /* 0x000fe2000fffe03f */
[----:B------:R-:W-:Y:S01]  /*83d0*/  IMAD R7, R148, 0x20, R18 ;  /* 0x0000002094077824 */ /* 0x000fe200078e0212 */
[----:B------:R-:W-:Y:S01]  /*83e0*/  UMOV UR9, 0xc0000010 ;  /* 0xc000001000097882 */ /* 0x000fe20000000000 */
[----:B------:R-:W-:Y:S01]  /*83f0*/  UMOV UR11, 0x80000020 ;  /* 0x80000020000b7882 */ /* 0x000fe20000000000 */
[----:B------:R-:W1:Y:S01]  /*8400*/  SHFL.BFLY PT, R5, R4, 0x1, 0x1f ;  /* 0x0c201f0004057f89 */ /* 0x000e6200000e0000 */
[----:B0-----:R-:W-:-:S05]  /*8410*/  FADD.FTZ R9, R9, R6 ;  /* 0x0000000609097221 */ /* 0x001fca0000010000 */
[----:B------:R-:W0:Y:S01]  /*8420*/  SHFL.BFLY PT, R8, R9, 0x1, 0x1f ;  /* 0x0c201f0009087f89 */ /* 0x000e2200000e0000 */
[----:B-1----:R-:W-:-:S05]  /*8430*/  FADD.FTZ R10, R4, R5 ;  /* 0x00000005040a7221 */ /* 0x002fca0000010000 */
[----:B------:R-:W-:Y:S01]  /*8440*/  FSETP.NE.FTZ.AND P0, PT, R10, RZ, PT ;  /* 0x000000ff0a00720b */ /* 0x000fe20003f15000 */
[----:B0-----:R-:W-:-:S05]  /*8450*/  FADD.FTZ R8, R9, R8 ;  /* 0x0000000809087221 */ /* 0x001fca0000010000 */
[----:B------:R-:W-:-:S07]  /*8460*/  FSETP.NE.FTZ.AND P2, PT, R8, RZ, PT ;  /* 0x000000ff0800720b */ /* 0x000fce0003f55000 */
[----:B------:R-:W0:Y:S01]  /*8470*/  @P0 MUFU.LG2 R6, R10 ;  /* 0x0000000a00060308 */ /* 0x000e220000000c00 */
[----:B------:R-:W-:-:S05]  /*8480*/  @P0 FMUL.FTZ R5, R3, 0.69314718246459960938 ;  /* 0x3f31721803050820 */ /* 0x000fca0000410000 */
[----:B------:R-:W-:Y:S02]  /*8490*/  @P2 FMUL.FTZ R3, R3, 0.69314718246459960938 ;  /* 0x3f31721803032820 */ /* 0x000fe40000410000 */
[----:B------:R-:W1:Y:S08]  /*84a0*/  @P2 MUFU.LG2 R4, R8 ;  /* 0x0000000800042308 */ /* 0x000e700000000c00 */
[----:B------:R4:W3:Y:S01]  /*84b0*/  @P0 MUFU.RCP R15, R10 ;  /* 0x0000000a000f0308 */ /* 0x0008e20000001000 */
[----:B0-----:R-:W-:-:S04]  /*84c0*/  @P0 FMUL.FTZ R6, R6, 0.69314718246459960938 ;  /* 0x3f31721806060820 */ /* 0x001fc80000410000 */
[----:B------:R-:W-:Y:S02]  /*84d0*/  @P0 FFMA.FTZ R76, R5, R0, R6 ;  /* 0x00000000054c0223 */ /* 0x000fe40000010006 */
[----:B------:R-:W0:Y:S01]  /*84e0*/  LDC R0, c[0x0][0xbe8] ;  /* 0x0002fa00ff007b82 */ /* 0x000e220000000800 */
[----:B------:R3:W3:Y:S01]  /*84f0*/  @P2 MUFU.RCP R14, R8 ;  /* 0x00000008000e2308 */ /* 0x0006e20000001000 */
[----:B-1----:R-:W-:-:S04]  /*8500*/  @P2 FMUL.FTZ R4, R4, 0.69314718246459960938 ;  /* 0x3f31721804042820 */ /* 0x002fc80000410000 */
[----:B------:R-:W-:Y:S01]  /*8510*/  @P2 FFMA.FTZ R77, R3, R73, R4 ;  /* 0x00000049034d2223 */ /* 0x000fe20000010004 */
[----:B------:R-:W-:Y:S02]  /*8520*/  WARPGROUP.DEPBAR.LE gsb0, 0x0 ;  /* 0x00008000000079c5 */ /* 0x000fe40000010000 */
        /* <DEDUP_REMOVED lines=41> */
[----:B------:R-:W-:-:S03]  /*87c0*/  UIADD3 UR6, UR4, 0x200, URZ ;  /* 0x0000020004067890 */ /* 0x000fc6000fffe03f */
[----:B------:R-:W-:Y:S01]  /*87d0*/  UMOV UR4, UR7 ;  /* 0x0000000700047c82 */ /* 0x000fe20008000000 */
[----:B------:R-:W-:Y:S01]  /*87e0*/  UMOV UR7, 0x80000020 ;  /* 0x8000002000077882 */ /* 0x000fe20000000000 */
[----:B------:R-:W-:Y:S02]  /*87f0*/  WARPGROUP.DEPBAR.LE gsb0, 0x0 ;  /* 0x00008000000079c5 */ /* 0x000fe40000010000 */
[----:B------:R-:W-:-:S06]  /*8800*/  WARPGROUP.ARRIVE ;  /* 0x00000000000079c5 */ /* 0x000fcc0000000000 */
[----:B------:R-:W-:Y:S01]  /*8810*/  HGMMA.64x96x16.F32.BF16 R24, gdesc[UR8].tnspB, R24, gsb0 ;  /* 0x41600000081879f0 */ /* 0x000fe20008001818 */
[----:B------:R-:W-:Y:S01]  /*8820*/  UMOV UR8, UR37 ;  /* 0x0000002500087c82 */ /* 0x000fe20008000000 */
[----:B--2---:R-:W-:Y:S01]  /*8830*/  UMOV UR9, UR5 ;  /* 0x0000000500097c82 */ /* 0x004fe20008000000 */
[----:B------:R-:W-:Y:S01]  /*8840*/  UIADD3 UR5, -UR15, URZ, URZ ;  /* 0x0000003f0f057290 */ /* 0x000fe2000fffe13f */
[----:B------:R-:W-:Y:S01]  /*8850*/  IMAD.U32 R74, RZ, RZ, UR8 ;  /* 0x00000008ff4a7e24 */ /* 0x000fe2000f8e00ff */
[----:B------:R-:W-:Y:S01]  /*8860*/  ULDC.64 UR10, c[0x0][0xb90] ;  /* 0x0002e400000a7ab9 */ /* 0x000fe20000000a00 */
[----:B------:R-:W-:Y:S01]  /*8870*/  IMAD.U32 R75, RZ, RZ, UR9 ;  /* 0x00000009ff4b7e24 */ /* 0x000fe2000f8e00ff */
[----:B------:R-:W-:-:S03]  /*8880*/  UIMAD UR13, UR13, UR5, UR17 ;  /* 0x000000050d0d72a4 */ /* 0x000fc6000f8e0211 */
[----:B------:R-:W-:Y:S01]  /*8890*/  UMOV UR5, 0xc0000010 ;  /* 0xc000001000057882 */ /* 0x000fe20000000000 */
[--C-:B------:R-:W-:Y:S01]  /*88a0*/  IMAD.WIDE R20, R156, 0x2, R74.reuse ;  /* 0x000000029c147825 */ /* 0x100fe200078e024a */
[----:B------:R-:W-:Y:S02]  /*88b0*/  USHF.R.S32.HI UR14, URZ, 0x1f, UR13 ;  /* 0x0000001f3f0e7899 */ /* 0x000fe4000801140d */
[----:B------:R-:W-:Y:S01]  /*88c0*/  UIMAD.WIDE.U32 UR8, UR13, UR10, URZ ;  /* 0x0000000a0d0872a5 */ /* 0x000fe2000f8e003f */
[----:B------:R-:W-:Y:S01]  /*88d0*/  IMAD.WIDE R74, R7, 0x2, R74 ;  /* 0x00000002074a7825 */ /* 0x000fe200078e024a */
[C---:B----4-:R-:W-:Y:S01]  /*88e0*/  IADD3 R10, P2, R20.reuse, 0x6000, RZ ;  /* 0x00006000140a7810 */ /* 0x050fe20007f5e0ff */
[----:B------:R-:W-:Y:S01]  /*88f0*/  UIMAD UR10, UR14, UR10, URZ ;  /* 0x0000000a0e0a72a4 */ /* 0x000fe2000f8e023f */
[----:B------:R-:W-:Y:S02]  /*8900*/  LOP3.LUT R3, R20, 0x180, RZ, 0xc0, !PT ;  /* 0x0000018014037812 */ /* 0x000fe400078ec0ff */
[----:B------:R-:W-:Y:S01]  /*8910*/  LOP3.LUT R5, R10, 0x180, RZ, 0xc0, !PT ;  /* 0x000001800a057812 */ /* 0x000fe200078ec0ff */
[----:B------:R-:W-:Y:S01]  /*8920*/  IMAD.X R79, RZ, RZ, R21, P2 ;  /* 0x000000ffff4f7224 */ /* 0x000fe200010e0615 */
[----:B0-----:R-:W-:Y:S01]  /*8930*/  ISETP.NE.AND P2, PT, R0, 0x1, PT ;  /* 0x000000010000780c */ /* 0x001fe20003f45270 */
[----:B------:R-:W-:Y:S01]  /*8940*/  UIMAD UR10, UR13, UR11, UR10 ;  /* 0x0000000b0d0a72a4 */ /* 0x000fe2000f8e020a */
[----:B------:R-:W-:Y:S01]  /*8950*/  SHF.R.U64 R3, R3, 0x3, RZ ;  /* 0x0000000303037819 */ /* 0x000fe200000012ff */
[----:B------:R-:W-:Y:S01]  /*8960*/  IMAD.U32 R12, RZ, RZ, UR8 ;  /* 0x00000008ff0c7e24 */ /* 0x000fe2000f8e00ff */
[C---:B------:R-:W-:Y:S01]  /*8970*/  IADD3 R87, P0, R20.reuse, 0x6020, RZ ;  /* 0x0000602014577810 */ /* 0x040fe20007f1e0ff */
[----:B------:R-:W-:Y:S01]  /*8980*/  UIADD3 UR8, UR9, UR10, URZ ;  /* 0x0000000a09087290 */ /* 0x000fe2000fffe03f */
[C---:B---3--:R-:W-:Y:S01]  /*8990*/  IADD3 R8, P3, R20.reuse, 0x3020, RZ ;  /* 0x0000302014087810 */ /* 0x048fe20007f7e0ff */
[----:B------:R-:W-:Y:S01]  /*89a0*/  IMAD.U32 R13, RZ, RZ, UR9 ;  /* 0x00000009ff0d7e24 */ /* 0x000fe2000f8e00ff */
[----:B------:R-:W-:-:S02]  /*89b0*/  IADD3 R6, P4, R20, 0x3000, RZ ;  /* 0x0000300014067810 */ /* 0x000fc40007f9e0ff */
[----:B------:R-:W-:Y:S01]  /*89c0*/  IADD3 R4, P5, R20, 0x20, RZ ;  /* 0x0000002014047810 */ /* 0x000fe20007fbe0ff */
[--C-:B------:R-:W-:Y:S01]  /*89d0*/  IMAD.X R85, RZ, RZ, R21.reuse, P3 ;  /* 0x000000ffff557224 */ /* 0x100fe200018e0615 */
[----:B------:R-:W-:Y:S01]  /*89e0*/  LOP3.LUT R20, R3, R20, RZ, 0x3c, !PT ;  /* 0x0000001403147212 */ /* 0x000fe200078e3cff */
[----:B------:R-:W0:Y:S01]  /*89f0*/  @P2 LDC R88, c[0x0][0xbec] ;  /* 0x0002fb00ff582b82 */ /* 0x000e220000000800 */
[----:B------:R-:W-:Y:S01]  /*8a00*/  SHF.R.U64 R3, R5, 0x3, RZ ;  /* 0x0000000305037819 */ /* 0x000fe200000012ff */
[--C-:B------:R-:W-:Y:S01]  /*8a10*/  IMAD.X R81, RZ, RZ, R21.reuse, P4 ;  /* 0x000000ffff517224 */ /* 0x100fe200020e0615 */
[----:B------:R-:W-:Y:S01]  /*8a20*/  LOP3.LUT R5, R6, 0x180, RZ, 0xc0, !PT ;  /* 0x0000018006057812 */ /* 0x000fe200078ec0ff */
[----:B------:R-:W-:Y:S01]  /*8a30*/  IMAD.X R83, RZ, RZ, R21, P5 ;  /* 0x000000ffff537224 */ /* 0x000fe200028e0615 */
[----:B------:R-:W-:Y:S01]  /*8a40*/  LOP3.LUT R78, R3, R10, RZ, 0x3c, !PT ;  /* 0x0000000a034e7212 */ /* 0x000fe200078e3cff */
[----:B------:R-:W-:Y:S01]  /*8a50*/  IMAD.U32 R13, RZ, RZ, UR8 ;  /* 0x00000008ff0d7e24 */ /* 0x000fe2000f8e00ff */
[----:B------:R-:W-:Y:S01]  /*8a60*/  LOP3.LUT R3, R4, 0x180, RZ, 0xc0, !PT ;  /* 0x0000018004037812 */ /* 0x000fe200078ec0ff */
[----:B------:R-:W1:Y:S01]  /*8a70*/  @P2 LDC R89, c[0x0][0xbf0] ;  /* 0x0002fc00ff592b82 */ /* 0x000e620000000800 */
[----:B------:R-:W-:Y:S01]  /*8a80*/  LOP3.LUT R86, R87, 0x180, RZ, 0xc0, !PT ;  /* 0x0000018057567812 */ /* 0x000fe200078ec0ff */
[----:B------:R-:W-:Y:S01]  /*8a90*/  ULDC.64 UR8, c[0x0][0xae8] ;  /* 0x0002ba0000087ab9 */ /* 0x000fe20000000a00 */
[----:B------:R-:W-:-:S02]  /*8aa0*/  SHF.R.U64 R3, R3, 0x3, RZ ;  /* 0x0000000303037819 */ /* 0x000fc400000012ff */
[----:B------:R-:W-:Y:S02]  /*8ab0*/  SHF.R.U64 R5, R5, 0x3, RZ ;  /* 0x0000000305057819 */ /* 0x000fe400000012ff */
[----:B------:R-:W-:Y:S01]  /*8ac0*/  LOP3.LUT R82, R3, R4, RZ, 0x3c, !PT ;  /* 0x0000000403527212 */ /* 0x000fe200078e3cff */
[----:B------:R-:W-:Y:S01]  /*8ad0*/  IMAD R3, RZ, RZ, -UR17 ;  /* 0x80000011ff037e24 */ /* 0x000fe2000f8e02ff */
[----:B------:R-:W-:Y:S02]  /*8ae0*/  R2UR UR10, R19 ;  /* 0x00000000130a72ca */ /* 0x000fe400000e0000 */
[----:B------:R-:W-:Y:S01]  /*8af0*/  IADD3 R19, P6, R74, 0x7800, RZ ;  /* 0x000078004a137810 */ /* 0x000fe20007fde0ff */
[----:B------:R-:W-:Y:S01]  /*8b00*/  IMAD R3, R22, R3, UR16 ;  /* 0x0000001016037e24 */ /* 0x000fe2000f8e0203 */
[----:B------:R-:W-:Y:S01]  /*8b10*/  SHF.R.U64 R86, R86, 0x3, RZ ;  /* 0x0000000356567819 */ /* 0x000fe200000012ff */
[----:B------:R-:W2:Y:S01]  /*8b20*/  LDC.64 R22, c[0x0][0xb98] ;  /* 0x0002e600ff167b82 */ /* 0x000ea20000000a00 */
[----:B------:R-:W-:Y:S01]  /*8b30*/  LOP3.LUT R80, R5, R6, RZ, 0x3c, !PT ;  /* 0x0000000605507212 */ /* 0x000fe200078e3cff */
[----:B------:R-:W-:Y:S01]  /*8b40*/  IMAD R93, R3, 0xc0, R155 ;  /* 0x000000c0035d7824 */ /* 0x000fe200078e029b */
[----:B------:R-:W-:-:S02]  /*8b50*/  LOP3.LUT R6, R19, 0x180, RZ, 0xc0, !PT ;  /* 0x0000018013067812 */ /* 0x000fc400078ec0ff */
[----:B------:R-:W-:Y:S01]  /*8b60*/  LOP3.LUT R86, R86, R87, RZ, 0x3c, !PT ;  /* 0x0000005756567212 */ /* 0x000fe200078e3cff */
[----:B------:R-:W-:Y:S01]  /*8b70*/  IMAD.X R87, RZ, RZ, R21, P0 ;  /* 0x000000ffff577224 */ /* 0x000fe200000e0615 */
[----:B------:R-:W-:Y:S02]  /*8b80*/  SHF.R.U64 R6, R6, 0x3, RZ ;  /* 0x0000000306067819 */ /* 0x000fe400000012ff */
[----:B------:R-:W-:Y:S01]  /*8b90*/  MOV R21, R20 ;  /* 0x0000001400157202 */ /* 0x000fe20000000f00 */
[----:B0-----:R-:W-:Y:S01]  /*8ba0*/  @P2 IMAD.HI.U32 R20, R93, R88, RZ ;  /* 0x000000585d142227 */ /* 0x001fe200078e00ff */
[----:B------:R-:W-:Y:S02]  /*8bb0*/  LOP3.LUT R6, R6, R19, RZ, 0x3c, !PT ;  /* 0x0000001306067212 */ /* 0x000fe400078e3cff */
[----:B------:R-:W-:Y:S01]  /*8bc0*/  MOV R19, R86 ;  /* 0x0000005600137202 */ /* 0x000fe20000000f00 */
[----:B------:R-:W-:Y:S01]  /*8bd0*/  IMAD.MOV.U32 R87, RZ, RZ, R93 ;  /* 0x000000ffff577224 */ /* 0x000fe200078e005d */
[----:B-1----:R-:W-:Y:S01]  /*8be0*/  @P2 SHF.R.U32.HI R87, RZ, R89, R20 ;  /* 0x00000059ff572219 */ /* 0x002fe20000011614 */
[----:B------:R-:W-:Y:S01]  /*8bf0*/  IMAD.U32 R20, RZ, RZ, UR12 ;  /* 0x0000000cff147e24 */ /* 0x000fe2000f8e00ff */
[----:B------:R-:W-:-:S02]  /*8c00*/  IADD3 R73, P0, R74, 0x1800, RZ ;  /* 0x000018004a497810 */ /* 0x000fc40007f1e0ff */
[----:B------:R-:W-:Y:S01]  /*8c10*/  LOP3.LUT R7, R8, 0x180, RZ, 0xc0, !PT ;  /* 0x0000018008077812 */ /* 0x000fe200078ec0ff */
[----:B------:R-:W-:Y:S01]  /*8c20*/  @!P1 VIADD R20, R20, 0x31c60 ;  /* 0x00031c6014149836 */ /* 0x000fe20000000000 */
[----:B------:R-:W-:Y:S01]  /*8c30*/  LOP3.LUT R72, R73, 0x180, RZ, 0xc0, !PT ;  /* 0x0000018049487812 */ /* 0x000fe200078ec0ff */
[----:B------:R-:W-:Y:S01]  /*8c40*/  IMAD.MOV R91, RZ, RZ, -R87 ;  /* 0x000000ffff5b7224 */ /* 0x000fe200078e0a57 */
[----:B------:R-:W-:Y:S01]  /*8c50*/  MOV R80, R80 ;  /* 0x0000005000507202 */ /* 0x000fe20000000f00 */
[----:B--2---:R-:W-:Y:S01]  /*8c60*/  IMAD.WIDE.U32 R12, R22, UR15, R12 ;  /* 0x0000000f160c7c25 */ /* 0x004fe2000f8e000c */
[----:B------:R-:W-:Y:S02]  /*8c70*/  @!P1 PRMT R20, RZ, 0x654, R20 ;  /* 0x00000654ff149816 */ /* 0x000fe40000000014 */
[----:B------:R-:W-:Y:S01]  /*8c80*/  SHF.R.U64 R72, R72, 0x3, RZ ;  /* 0x0000000348487819 */ /* 0x000fe200000012ff */
[----:B------:R-:W-:Y:S01]  /*8c90*/  IMAD R91, R0, R91, R93 ;  /* 0x0000005b005b7224 */ /* 0x000fe200078e025d */
[----:B------:R-:W-:-:S02]  /*8ca0*/  MOV R81, R82 ;  /* 0x0000005200517202 */ /* 0x000fc40000000f00 */
[----:B------:R-:W-:Y:S02]  /*8cb0*/  SHF.R.U64 R7, R7, 0x3, RZ ;  /* 0x0000000307077819 */ /* 0x000fe400000012ff */
[----:B------:R-:W-:Y:S01]  /*8cc0*/  LOP3.LUT R72, R72, R73, RZ, 0x3c, !PT ;  /* 0x0000004948487212 */ /* 0x000fe200078e3cff */
[--C-:B------:R-:W-:Y:S01]  /*8cd0*/  IMAD.X R73, RZ, RZ, R75.reuse, P0 ;  /* 0x000000ffff497224 */ /* 0x100fe200000e064b */
[----:B------:R-:W-:Y:S01]  /*8ce0*/  LOP3.LUT R84, R7, R8, RZ, 0x3c, !PT ;  /* 0x0000000807547212 */ /* 0x000fe200078e3cff */
[----:B------:R-:W-:Y:S01]  /*8cf0*/  IMAD.X R7, RZ, RZ, R75, P6 ;  /* 0x000000ffff077224 */ /* 0x000fe200030e064b */
[----:B------:R-:W-:Y:S02]  /*8d00*/  IADD3 R11, P3, R74, 0x3000, RZ ;  /* 0x000030004a0b7810 */ /* 0x000fe40007f7e0ff */
[----:B------:R-:W-:Y:S02]  /*8d10*/  SHF.R.S32.HI R93, RZ, 0x1f, R87 ;  /* 0x0000001fff5d7819 */ /* 0x000fe40000011457 */
[----:B------:R-:W-:-:S02]  /*8d20*/  SHF.R.S32.HI R90, RZ, 0x1f, R91 ;  /* 0x0000001fff5a7819 */ /* 0x000fc4000001145b */
[----:B------:R-:W-:Y:S02]  /*8d30*/  IADD3 R12, P0, R87, R12, RZ ;  /* 0x0000000c570c7210 */ /* 0x000fe40007f1e0ff */
[----:B------:R-:W-:Y:S01]  /*8d40*/  MOV R78, R78 ;  /* 0x0000004e004e7202 */ /* 0x000fe20000000f00 */
[----:B------:R-:W-:Y:S02]  /*8d50*/  WARPGROUP.DEPBAR.LE gsb0, 0x0 ;  /* 0x00008000000079c5 */ /* 0x000fe40000010000 */
[----:B------:R-:W-:Y:S01]  /*8d60*/  WARPGROUP.ARRIVE ;  /* 0x00000000000079c5 */ /* 0x000fe20000000000 */
[----:B------:R-:W-:Y:S02]  /*8d70*/  MOV R79, R84 ;  /* 0x00000054004f7202 */ /* 0x000fe40000000f00 */
[----:B------:R-:W-:Y:S02]  /*8d80*/  LOP3.LUT R10, R11, 0x180, RZ, 0xc0, !PT ;  /* 0x000001800b0a7812 */ /* 0x000fe400078ec0ff */
[----:B------:R-:W-:Y:S01]  /*8d90*/  IADD3 R5, P5, R74, 0x6000, RZ ;  /* 0x000060004a057810 */ /* 0x000fe20007fbe0ff */
[----:B------:R-:W-:Y:S01]  /*8da0*/  HGMMA.64x96x16.F32.BF16 R24, gdesc[UR4].tnspB, R24, gsb0 ;  /* 0x41600000041879f0 */ /* 0x000fe20008001818 */
[----:B------:R-:W-:Y:S01]  /*8db0*/  USHF.R.S32.HI UR7, URZ, 0x1f, UR15 ;  /* 0x0000001f3f077899 */ /* 0x000fe2000801140f */
[----:B------:R-:W-:Y:S01]  /*8dc0*/  SHF.R.U64 R10, R10, 0x3, RZ ;  /* 0x000000030a0a7819 */ /* 0x000fe200000012ff */
[----:B------:R-:W-:Y:S01]  /*8dd0*/  ULDC.64 UR4, c[0x0][0xb88] ;  /* 0x0002e20000047ab9 */ /* 0x000fe20000000a00 */
[----:B------:R-:W-:Y:S01]  /*8de0*/  ULDC UR6, c[0x0][0xa88] ;  /* 0x0002a20000067ab9 */ /* 0x000fe20000000800 */
[----:B------:R-:W-:Y:S01]  /*8df0*/  IMAD R90, R90, UR4, RZ ;  /* 0x000000045a5a7c24 */ /* 0x000fe2000f8e02ff */
[----:B------:R-:W-:Y:S01]  /*8e00*/  LOP3.LUT R10, R10, R11, RZ, 0x3c, !PT ;  /* 0x0000000b0a0a7212 */ /* 0x000fe200078e3cff */
[----:B------:R-:W-:Y:S01]  /*8e10*/  IMAD R82, R22, UR7, RZ ;  /* 0x0000000716527c24 */ /* 0x000fe2000f8e02ff */
[----:B------:R-:W-:Y:S01]  /*8e20*/  LOP3.LUT R4, R5, 0x180, RZ, 0xc0, !PT ;  /* 0x0000018005047812 */ /* 0x000fe200078ec0ff */
[----:B------:R-:W-:Y:S01]  /*8e30*/  IMAD.X R11, RZ, RZ, R75, P3 ;  /* 0x000000ffff0b7224 */ /* 0x000fe200018e064b */
[----:B------:R-:W-:Y:S01]  /*8e40*/  IADD3 R9, P4, R74, 0x4800, RZ ;  /* 0x000048004a097810 */ /* 0x000fe20007f9e0ff */
[----:B------:R-:W-:Y:S01]  /*8e50*/  IMAD R92, R23, UR15, R82 ;  /* 0x0000000f175c7c24 */ /* 0x000fe2000f8e0252 */
[----:B------:R-:W-:-:S02]  /*8e60*/  SHF.R.U64 R4, R4, 0x3, RZ ;  /* 0x0000000304047819 */ /* 0x000fc400000012ff */
[----:B------:R-:W-:Y:S02]  /*8e70*/  LOP3.LUT R8, R9, 0x180, RZ, 0xc0, !PT ;  /* 0x0000018009087812 */ /* 0x000fe400078ec0ff */
[----:B------:R-:W-:Y:S02]  /*8e80*/  IADD3.X R13, R93, R13, R92, P0, !PT ;  /* 0x0000000d5d0d7210 */ /* 0x000fe400007fe45c */
[----:B------:R-:W-:Y:S02]  /*8e90*/  LOP3.LUT P0, RZ, R149, 0x3, RZ, 0xc0, !PT ;  /* 0x0000000395ff7812 */ /* 0x000fe4000780c0ff */
[----:B------:R-:W-:Y:S01]  /*8ea0*/  LOP3.LUT R4, R4, R5, RZ, 0x3c, !PT ;  /* 0x0000000504047212 */ /* 0x000fe200078e3cff */
[----:B------:R-:W-:Y:S01]  /*8eb0*/  IMAD.WIDE.U32 R12, R91, UR4, R12 ;  /* 0x000000045b0c7c25 */ /* 0x000fe2000f8e000c */
[----:B------:R-:W-:Y:S02]  /*8ec0*/  LOP3.LUT R5, R74, 0x180, RZ, 0xc0, !PT ;  /* 0x000001804a057812 */ /* 0x000fe400078ec0ff */
[----:B------:R-:W-:-:S02]  /*8ed0*/  SHF.R.U64 R8, R8, 0x3, RZ ;  /* 0x0000000308087819 */ /* 0x000fc400000012ff */
[----:B------:R-:W-:Y:S02]  /*8ee0*/  SHF.R.U64 R5, R5, 0x3, RZ ;  /* 0x0000000305057819 */ /* 0x000fe400000012ff */
[----:B------:R-:W-:Y:S01]  /*8ef0*/  LOP3.LUT R8, R8, R9, RZ, 0x3c, !PT ;  /* 0x0000000908087212 */ /* 0x000fe200078e3cff */
[--C-:B------:R-:W-:Y:S01]  /*8f00*/  IMAD.X R9, RZ, RZ, R75.reuse, P4 ;  /* 0x000000ffff097224 */ /* 0x100fe200020e064b */
[----:B------:R-:W-:Y:S01]  /*8f10*/  LOP3.LUT R74, R5, R74, RZ, 0x3c, !PT ;  /* 0x0000004a054a7212 */ /* 0x000fe200078e3cff */
[----:B------:R-:W-:Y:S01]  /*8f20*/  IMAD.X R5, RZ, RZ, R75, P5 ;  /* 0x000000ffff057224 */ /* 0x000fe200028e064b */
        /* <DEDUP_REMOVED lines=29> */
[----:B------:R-:W-:Y:S01]  /*9100*/  FMUL.FTZ R30, R30, R14 ;  /* 0x0000000e1e1e7220 */ /* 0x000fe20000410000 */
[----:B------:R-:W-:-:S02]  /*9110*/  IMAD R49, R91, UR5, R90 ;  /* 0x000000055b317c24 */ /* 0x000fc4000f8e025a */
[-C--:B------:R-:W-:Y:S01]  /*9120*/  FMUL.FTZ R31, R35, R14.reuse ;  /* 0x0000000e231f7220 */ /* 0x080fe20000410000 */
[----:B------:R-:W-:Y:S02]  /*9130*/  IMAD R57, R3, 0xc0, R154 ;  /* 0x000000c003397824 */ /* 0x000fe400078e029a */
[-C--:B------:R-:W-:Y:S01]  /*9140*/  FMUL.FTZ R35, R39, R14.reuse ;  /* 0x0000000e27237220 */ /* 0x080fe20000410000 */
[----:B------:R-:W-:Y:S01]  /*9150*/  FMUL.FTZ R52, R50, R14 ;  /* 0x0000000e32347220 */ /* 0x000fe20000410000 */
[----:B------:R-:W-:Y:S01]  /*9160*/  F2FP.BF16.F32.PACK_AB R24, R25, R24 ;  /* 0x000000181918723e */ /* 0x000fe200000010ff */
[----:B------:R-:W-:Y:S01]  /*9170*/  FMUL.FTZ R39, R43, R14 ;  /* 0x0000000e2b277220 */ /* 0x000fe20000410000 */
[----:B------:R-:W-:Y:S01]  /*9180*/  F2FP.BF16.F32.PACK_AB R25, R15, R26 ;  /* 0x0000001a0f19723e */ /* 0x000fe200000010ff */
[----:B------:R-:W-:Y:S01]  /*9190*/  ULDC.64 UR4, c[0x0][0xb50] ;  /* 0x0002d40000047ab9 */ /* 0x000fe20000000a00 */
[----:B------:R-:W-:Y:S02]  /*91a0*/  IMAD R50, R0, UR6, RZ ;  /* 0x0000000600327c24 */ /* 0x000fe4000f8e02ff */
[----:B------:R-:W-:Y:S01]  /*91b0*/  FMUL.FTZ R43, R47, R14 ;  /* 0x0000000e2f2b7220 */ /* 0x000fe20000410000 */
[----:B------:R-:W-:Y:S01]  /*91c0*/  F2FP.BF16.F32.PACK_AB R27, R27, R30 ;  /* 0x0000001e1b1b723e */ /* 0x000fe200000010ff */
[----:B------:R-:W-:-:S02]  /*91d0*/  VIADD R15, R57, 0x8 ;  /* 0x00000008390f7836 */ /* 0x000fc40000000000 */
[-C--:B------:R-:W-:Y:S01]  /*91e0*/  FMUL.FTZ R34, R34, R14.reuse ;  /* 0x0000000e22227220 */ /* 0x080fe20000410000 */
[----:B------:R-:W-:Y:S02]  /*91f0*/  IMAD.IADD R13, R13, 0x1, R49 ;  /* 0x000000010d0d7824 */ /* 0x000fe400078e0231 */
[-C--:B------:R-:W-:Y:S01]  /*9200*/  FMUL.FTZ R38, R38, R14.reuse ;  /* 0x0000000e26267220 */ /* 0x080fe20000410000 */
[----:B------:R-:W-:Y:S01]  /*9210*/  FMUL.FTZ R47, R51, R14 ;  /* 0x0000000e332f7220 */ /* 0x000fe20000410000 */
[----:B------:R-:W-:Y:S01]  /*9220*/  F2FP.BF16.F32.PACK_AB R26, R83, R84 ;  /* 0x00000054531a723e */ /* 0x000fe200000010ff */
[----:B------:R-:W-:Y:S01]  /*9230*/  BAR.SYNC.DEFER_BLOCKING 0x1, 0x180 ;  /* 0x0046000000007b1d */ /* 0x000fe20000010000 */
[----:B------:R-:W-:Y:S01]  /*9240*/  LEA R30, P3, R12, UR4, 0x2 ;  /* 0x000000040c1e7c11 */ /* 0x000fe2000f8610ff */
        /* <DEDUP_REMOVED lines=8> */
[----:B------:R-:W-:Y:S01]  /*92d0*/  ISETP.GE.OR P1, PT, R57, R50, P0 ;  /* 0x000000323900720c */ /* 0x000fe20000726670 */
[-C--:B------:R-:W-:Y:S01]  /*92e0*/  FMUL.FTZ R61, R67, R14.reuse ;  /* 0x0000000e433d7220 */ /* 0x080fe20000410000 */
[-C--:B------:R-:W-:Y:S01]  /*92f0*/  FMUL.FTZ R62, R66, R14.reuse ;  /* 0x0000000e423e7220 */ /* 0x080fe20000410000 */
[-C--:B------:R-:W-:Y:S01]  /*9300*/  FMUL.FTZ R63, R71, R14.reuse ;  /* 0x0000000e473f7220 */ /* 0x080fe20000410000 */
[----:B------:R-:W-:Y:S01]  /*9310*/  FMUL.FTZ R70, R70, R14 ;  /* 0x0000000e46467220 */ /* 0x000fe20000410000 */
[----:B------:R-:W-:Y:S01]  /*9320*/  ISETP.GE.OR P0, PT, R15, R50, P0 ;  /* 0x000000320f00720c */ /* 0x000fe20000706670 */
[----:B------:R-:W-:Y:S01]  /*9330*/  SHFL.IDX PT, R48, R30, RZ, 0x1c1f ;  /* 0x001c1fff1e307589 */ /* 0x000fe200000e0000 */
[----:B------:R-:W-:-:S02]  /*9340*/  LEA.HI.X R64, R12, UR5, R13, 0x2, P3 ;  /* 0x000000050c407c11 */ /* 0x000fc400098f140d */
[----:B------:R-:W-:Y:S01]  /*9350*/  F2FP.BF16.F32.PACK_AB R12, R85, R86 ;  /* 0x00000056550c723e */ /* 0x000fe200000010ff */
[----:B------:R0:W-:Y:S01]  /*9360*/  SHFL.IDX PT, R56, R30, 0x1, 0x1c1f ;  /* 0x003c1f001e387f89 */ /* 0x0001e200000e0000 */
[----:B------:R-:W-:Y:S02]  /*9370*/  F2FP.BF16.F32.PACK_AB R13, R31, R34 ;  /* 0x000000221f0d723e */ /* 0x000fe400000010ff */
[----:B------:R-:W-:Y:S01]  /*9380*/  F2FP.BF16.F32.PACK_AB R14, R87, R88 ;  /* 0x00000058570e723e */ /* 0x000fe200000010ff */
[----:B------:R1:W-:Y:S01]  /*9390*/  STSM.16.M88.4 [R21], R24 ;  /* 0x0000001815007844 */ /* 0x0003e20000000200 */
[----:B------:R-:W-:Y:S02]  /*93a0*/  F2FP.BF16.F32.PACK_AB R15, R35, R38 ;  /* 0x00000026230f723e */ /* 0x000fe400000010ff */
[----:B------:R-:W-:Y:S01]  /*93b0*/  F2FP.BF16.F32.PACK_AB R22, R22, R23 ;  /* 0x000000171616723e */ /* 0x000fe200000010ff */
[----:B------:R-:W2:Y:S01]  /*93c0*/  SHFL.IDX PT, R49, R64, RZ, 0x1c1f ;  /* 0x001c1fff40317589 */ /* 0x000ea200000e0000 */
[----:B------:R-:W-:-:S02]  /*93d0*/  F2FP.BF16.F32.PACK_AB R20, R20, R89 ;  /* 0x000000591414723e */ /* 0x000fc400000010ff */
[----:B------:R-:W-:Y:S01]  /*93e0*/  F2FP.BF16.F32.PACK_AB R23, R43, R46 ;  /* 0x0000002e2b17723e */ /* 0x000fe200000010ff */
[----:B------:R-:W-:Y:S01]  /*93f0*/  STSM.16.M88.4 [R81], R12 ;  /* 0x0000000c51007844 */ /* 0x000fe20000000200 */
[----:B0-----:R-:W-:Y:S02]  /*9400*/  F2FP.BF16.F32.PACK_AB R30, R32, R41 ;  /* 0x00000029201e723e */ /* 0x001fe400000010ff */
[----:B------:R-:W-:Y:S01]  /*9410*/  F2FP.BF16.F32.PACK_AB R31, R59, R60 ;  /* 0x0000003c3b1f723e */ /* 0x000fe200000010ff */
[----:B------:R-:W0:Y:S01]  /*9420*/  SHFL.IDX PT, R57, R64, 0x1, 0x1c1f ;  /* 0x003c1f0040397f89 */ /* 0x000e2200000e0000 */
[----:B------:R-:W-:Y:S02]  /*9430*/  F2FP.BF16.F32.PACK_AB R32, R33, R40 ;  /* 0x000000282120723e */ /* 0x000fe400000010ff */
[----:B------:R-:W-:Y:S02]  /*9440*/  F2FP.BF16.F32.PACK_AB R33, R61, R62 ;  /* 0x0000003e3d21723e */ /* 0x000fe400000010ff */
[----:B-1----:R-:W-:-:S02]  /*9450*/  F2FP.BF16.F32.PACK_AB R21, R39, R42 ;  /* 0x0000002a2715723e */ /* 0x002fc400000010ff */
[----:B------:R-:W-:Y:S02]  /*9460*/  F2FP.BF16.F32.PACK_AB R26, R28, R45 ;  /* 0x0000002d1c1a723e */ /* 0x000fe400000010ff */
[----:B------:R-:W-:Y:S01]  /*9470*/  F2FP.BF16.F32.PACK_AB R24, R37, R82 ;  /* 0x000000522518723e */ /* 0x000fe200000010ff */
[----:B------:R-:W-:Y:S01]  /*9480*/  STSM.16.M88.4 [R80], R20 ;  /* 0x0000001450007844 */ /* 0x000fe20000000200 */
[----:B------:R-:W-:Y:S02]  /*9490*/  F2FP.BF16.F32.PACK_AB R25, R47, R52 ;  /* 0x000000342f19723e */ /* 0x000fe400000010ff */
[----:B------:R-:W-:Y:S02]  /*94a0*/  F2FP.BF16.F32.PACK_AB R27, R51, R54 ;  /* 0x00000036331b723e */ /* 0x000fe400000010ff */
[----:B------:R-:W-:Y:S02]  /*94b0*/  F2FP.BF16.F32.PACK_AB R28, R29, R44 ;  /* 0x0000002c1d1c723e */ /* 0x000fe400000010ff */
[----:B------:R-:W-:Y:S01]  /*94c0*/  F2FP.BF16.F32.PACK_AB R29, R55, R58 ;  /* 0x0000003a371d723e */ /* 0x000fe200000010ff */
[----:B------:R1:W-:Y:S01]  /*94d0*/  STSM.16.M88.4 [R79], R24 ;  /* 0x000000184f007844 */ /* 0x0003e20000000200 */
[----:B------:R-:W-:-:S02]  /*94e0*/  F2FP.BF16.F32.PACK_AB R34, R36, R53 ;  /* 0x000000352422723e */ /* 0x000fc400000010ff */
[----:B------:R-:W-:Y:S01]  /*94f0*/  F2FP.BF16.F32.PACK_AB R35, R63, R70 ;  /* 0x000000463f23723e */ /* 0x000fe200000010ff */
[----:B------:R3:W-:Y:S04]  /*9500*/  STSM.16.M88.4 [R78], R28 ;  /* 0x0000001c4e007844 */ /* 0x0007e80000000200 */
[----:B------:R4:W-:Y:S01]  /*9510*/  STSM.16.M88.4 [R19], R32 ;  /* 0x0000002013007844 */ /* 0x0009e20000000200 */
[----:B------:R-:W-:Y:S08]  /*9520*/  BAR.SYNC.DEFER_BLOCKING 0x1, 0x180 ;  /* 0x0046000000007b1d */ /* 0x000ff00000010000 */
[----:B-1----:R-:W1:Y:S08]  /*9530*/  @P2 LDC R25, c[0x0][0xbec] ;  /* 0x0002fb00ff192b82 */ /* 0x002e700000000800 */
[----:B---3--:R-:W3:Y:S01]  /*9540*/  @P2 LDC R28, c[0x0][0xbf0] ;  /* 0x0002fc00ff1c2b82 */ /* 0x008ee20000000800 */
[----:B------:R-:W-:Y:S01]  /*9550*/  IMAD R24, R147, 0x60, R148 ;  /* 0x0000006093187824 */ /* 0x000fe200078e0294 */
[----:B------:R-:W-:-:S06]  /*9560*/  UIMAD UR6, UR14, UR8, URZ ;  /* 0x000000080e0672a4 */ /* 0x000fcc000f8e023f */
[----:B------:R-:W4:Y:S01]  /*9570*/  LDC.64 R26, c[0x0][0xae0] ;  /* 0x0002b800ff1a7b82 */ /* 0x000f220000000a00 */
[----:B------:R-:W-:Y:S01]  /*9580*/  IMAD R24, R3, 0xc0, R24 ;  /* 0x000000c003187824 */ /* 0x000fe200078e0218 */
[----:B--2---:R2:W-:Y:S01]  /*9590*/  @!P1 ST.E desc[UR60][R48.64], R76 ;  /* 0x0000004c30009985 */ /* 0x0045e2000c10193c */
[----:B------:R-:W-:-:S03]  /*95a0*/  UIMAD.WIDE.U32 UR4, UR13, UR8, URZ ;  /* 0x000000080d0472a5 */ /* 0x000fc6000f8e003f */
[----:B0-----:R2:W-:Y:S01]  /*95b0*/  @!P0 ST.E desc[UR60][R56.64], R77 ;  /* 0x0000004d38008985 */ /* 0x0015e2000c10193c */
[----:B------:R-:W-:-:S03]  /*95c0*/  UIMAD UR6, UR13, UR9, UR6 ;  /* 0x000000090d0672a4 */ /* 0x000fc6000f8e0206 */
[----:B------:R1:W5:Y:S01]  /*95d0*/  LD.E.128 R52, desc[UR60][R4.64] ;  /* 0x0000003c04347980 */ /* 0x000362000c101d00 */
[----:B------:R-:W-:Y:S01]  /*95e0*/  ULDC.64 UR8, c[0x0][0xaf0] ;  /* 0x0002bc0000087ab9 */ /* 0x000fe20000000a00 */
[----:B------:R-:W-:Y:S02]  /*95f0*/  UIADD3 UR5, UR5, UR6, URZ ;  /* 0x0000000605057290 */ /* 0x000fe4000fffe03f */
[----:B------:R-:W-:Y:S01]  /*9600*/  UIMAD UR6, UR7, UR8, URZ ;  /* 0x00000008070672a4 */ /* 0x000fe2000f8e023f */
[----:B------:R0:W5:Y:S04]  /*9610*/  LD.E.128 R20, desc[UR60][R6.64] ;  /* 0x0000003c06147980 */ /* 0x000168000c101d00 */
[----:B------:R-:W5:Y:S01]  /*9620*/  LD.E.128 R40, desc[UR60][R74.64] ;  /* 0x0000003c4a287980 */ /* 0x000f62000c101d00 */
[----:B-1----:R-:W-:-:S03]  /*9630*/  @P2 IMAD.HI.U32 R5, R24, R25, RZ ;  /* 0x0000001918052227 */ /* 0x002fc600078e00ff */
[----:B------:R-:W5:Y:S01]  /*9640*/  LD.E.128 R36, desc[UR60][R72.64] ;  /* 0x0000003c48247980 */ /* 0x000f62000c101d00 */
[----:B------:R-:W-:Y:S01]  /*9650*/  IMAD.MOV.U32 R4, RZ, RZ, R24 ;  /* 0x000000ffff047224 */ /* 0x000fe200078e0018 */
[----:B---3--:R-:W-:Y:S01]  /*9660*/  @P2 SHF.R.U32.HI R4, RZ, R28, R5 ;  /* 0x0000001cff042219 */ /* 0x008fe20000011605 */
[----:B------:R-:W-:Y:S01]  /*9670*/  UIMAD UR6, UR15, UR9, UR6 ;  /* 0x000000090f0672a4 */ /* 0x000fe2000f8e0206 */
[----:B------:R-:W5:Y:S01]  /*9680*/  LD.E.128 R44, desc[UR60][R10.64] ;  /* 0x0000003c0a2c7980 */ /* 0x000f62000c101d00 */
[----:B------:R-:W-:Y:S01]  /*9690*/  UIMAD.WIDE.U32 UR4, UR15, UR8, UR4 ;  /* 0x000000080f0472a5 */ /* 0x000fe2000f8e0004 */
[--C-:B------:R-:W-:Y:S01]  /*96a0*/  SHF.R.S32.HI R5, RZ, 0x1f, R4.reuse ;  /* 0x0000001fff057819 */ /* 0x100fe20000011404 */
[----:B0-----:R-:W-:Y:S01]  /*96b0*/  IMAD.MOV R7, RZ, RZ, -R4 ;  /* 0x000000ffff077224 */ /* 0x001fe200078e0a04 */
[----:B------:R0:W5:Y:S01]  /*96c0*/  LD.E.128 R12, desc[UR60][R8.64] ;  /* 0x0000003c080c7980 */ /* 0x000162000c101d00 */
[----:B------:R-:W-:Y:S02]  /*96d0*/  UIADD3 UR5, UR5, UR6, URZ ;  /* 0x0000000605057290 */ /* 0x000fe4000fffe03f */
[----:B------:R-:W-:Y:S01]  /*96e0*/  IMAD R7, R0, R7, R24 ;  /* 0x0000000700077224 */ /* 0x000fe200078e0218 */
[----:B------:R-:W-:Y:S01]  /*96f0*/  @!PT LDS RZ, [RZ] ;  /* 0x00000000fffff984 */ /* 0x000fe20000000800 */
[----:B------:R-:W-:Y:S01]  /*9700*/  @!PT LDS RZ, [RZ] ;  /* 0x00000000fffff984 */ /* 0x000fe20000000800 */
[----:B------:R-:W-:Y:S01]  /*9710*/  @!PT LDS RZ, [RZ] ;  /* 0x00000000fffff984 */ /* 0x000fe20000000800 */
[----:B------:R-:W-:Y:S01]  /*9720*/  @!PT LDS RZ, [RZ] ;  /* 0x00000000fffff984 */ /* 0x000fe20000000800 */
[----:B------:R1:W-:Y:S06]  /*9730*/  MEMBAR.ALL.CTA ;  /* 0x0000000000007992 */ /* 0x0003ec0000008000 */
[----:B-1----:R-:W1:Y:S01]  /*9740*/  FENCE.VIEW.ASYNC.S ;  /* 0x00000000000073c6 */ /* 0x002e620000000000 */
[-C--:B----4-:R-:W-:Y:S01]  /*9750*/  IMAD R5, R5, R26.reuse, RZ ;  /* 0x0000001a05057224 */ /* 0x090fe200078e02ff */
[----:B------:R-:W-:Y:S01]  /*9760*/  ULDC.64 UR6, c[0x0][0xad8] ;  /* 0x0002b60000067ab9 */ /* 0x000fe20000000a00 */
[----:B------:R-:W-:Y:S01]  /*9770*/  IMAD R25, R3, 0xc0, R148 ;  /* 0x000000c003197824 */ /* 0x000fe200078e0294 */
[----:B------:R-:W-:Y:S01]  /*9780*/  SHF.R.S32.HI R0, RZ, 0x1f, R7 ;  /* 0x0000001fff007819 */ /* 0x000fe20000011407 */
[----:B------:R-:W-:Y:S01]  /*9790*/  UIADD3 UR36, UR36, 0x1, URZ ;  /* 0x0000000124247890 */ /* 0x000fe2000fffe03f */
[C---:B0-----:R-:W-:Y:S01]  /*97a0*/  IMAD R9, R4.reuse, R27, R5 ;  /* 0x0000001b04097224 */ /* 0x041fe200078e0205 */
[----:B------:R-:W-:Y:S01]  /*97b0*/  ULDC.64 UR8, c[0x0][0xa80] ;  /* 0x0002a00000087ab9 */ /* 0x000fe20000000a00 */
[----:B------:R-:W-:-:S04]  /*97c0*/  IMAD.WIDE.U32 R4, R4, R26, UR4 ;  /* 0x0000000404047e25 */ /* 0x000fc8000f8e001a */
[----:B------:R-:W-:Y:S02]  /*97d0*/  IMAD.IADD R5, R5, 0x1, R9 ;  /* 0x0000000105057824 */ /* 0x000fe400078e0209 */
[----:B------:R-:W-:Y:S01]  /*97e0*/  IMAD R0, R0, UR6, RZ ;  /* 0x0000000600007c24 */ /* 0x000fe2000f8e02ff */
[----:B------:R-:W-:Y:S01]  /*97f0*/  UIADD3 UR4, UR37, 0x31c20, URZ ;  /* 0x00031c2025047890 */ /* 0x000fe2000fffe03f */
[----:B------:R-:W-:Y:S01]  /*9800*/  IMAD.WIDE.U32 R4, R7, UR6, R4 ;  /* 0x0000000607047c25 */ /* 0x000fe2000f8e0004 */
[----:B------:R-:W-:-:S03]  /*9810*/  ISETP.GE.AND P0, PT, R25, R50, PT ;  /* 0x000000321900720c */ /* 0x000fc60003f06270 */
[----:B------:R-:W-:Y:S01]  /*9820*/  IMAD R9, R7, UR7, R0 ;  /* 0x0000000707097c24 */ /* 0x000fe2000f8e0200 */
[----:B------:R-:W-:Y:S01]  /*9830*/  UISETP.NE.AND UP0, UPT, UR36, 0x2, UPT ;  /* 0x000000022400788c */ /* 0x000fe2000bf05270 */
[C---:B------:R-:W-:Y:S01]  /*9840*/  LEA R0, P1, R4.reuse, UR8, 0x1 ;  /* 0x0000000804007c11 */ /* 0x040fe2000f8208ff */
[----:B------:R-:W-:Y:S01]  /*9850*/  UPRMT UR4, URZ, 0x654, UR4 ;  /* 0x000006543f047896 */ /* 0x000fe20008000004 */
[----:B------:R-:W-:Y:S01]  /*9860*/  IMAD.IADD R3, R5, 0x1, R9 ;  /* 0x0000000105037824 */ /* 0x000fe200078e0209 */
[----:B------:R-:W-:Y:S01]  /*9870*/  ULDC UR5, c[0x0][0xc] ;  /* 0x0000030000057ab9 */ /* 0x000fe20000000800 */
[----:B------:R-:W-:Y:S02]  /*9880*/  USEL UR6, URZ, 0x1, UP0 ;  /* 0x000000013f067887 */ /* 0x000fe40008000000 */
[----:B------:R-:W-:Y:S01]  /*9890*/  UIADD3 UR10, UR5, UR10, URZ ;  /* 0x0000000a050a7290 */ /* 0x000fe2000fffe03f */
[----:B------:R-:W-:Y:S01]  /*98a0*/  LEA.HI.X R24, R4, UR9, R3, 0x1, P1 ;  /* 0x0000000904187c11 */ /* 0x000fe200088f0c03 */
[----:B------:R-:W-:Y:S01]  /*98b0*/  USEL UR36, UR36, URZ, UP0 ;  /* 0x0000003f24247287 */ /* 0x000fe20008000000 */
[----:B-1----:R2:W0:Y:S01]  /*98c0*/  SHFL.IDX PT, R6, R0, RZ, 0x1c1f ;  /* 0x001c1fff00067589 */ /* 0x00242200000e0000 */
[----:B------:R-:W-:Y:S01]  /*98d0*/  LOP3.LUT R16, R16, UR6, RZ, 0x3c, !PT ;  /* 0x0000000610107c12 */ /* 0x000fe2000f8e3cff */
[----:B------:R-:W-:Y:S01]  /*98e0*/  SYNCS.ARRIVE.TRANS64.RED.A1T0 RZ, [UR4], RZ ;  /* 0x000000ffffff79a7 */ /* 0x000fe20008100404 */
[----:B------:R-:W-:Y:S01]  /*98f0*/  IMAD.U32 R19, RZ, RZ, UR10 ;  /* 0x0000000aff137e24 */ /* 0x000fe2000f8e00ff */
[----:B------:R2:W1:Y:S01]  /*9900*/  SHFL.IDX PT, R7, R24, RZ, 0x1c1f ;  /* 0x001c1fff18077589 */ /* 0x00046200000e0000 */
[----:B------:R-:W-:Y:S01]  /*9910*/  BSSY B0, `(.L_x_9945) ;  /* 0x0000010000007945 */ /* 0x000fe20003800000 */
[----:B------:R-:W-:-:S02]  /*9920*/  SHF.R.S32.HI R94, RZ, 0x1f, R144 ;  /* 0x0000001fff5e7819 */ /* 0x000fc40000011490 */
[----:B------:R-:W-:Y:S01]  /*9930*/  SHF.R.S32.HI R95, RZ, 0x1f, R145 ;  /* 0x0000001fff5f7819 */ /* 0x000fe20000011491 */
[----:B------:R-:W-:Y:S06]  /*9940*/  @P0 BRA `(.L_x_9946) ;  /* 0x0000000000300947 */ /* 0x000fec0003800000 */
[----:B------:R-:W-:Y:S02]  /*9950*/  ULDC UR4, c[0x0][0xac8] ;  /* 0x0002b20000047ab9 */ /* 0x000fe40000000800 */
[----:B------:R-:W-:Y:S02]  /*9960*/  ISETP.GE.AND P1, PT, R145, UR4, PT ;  /* 0x0000000491007c0c */ /* 0x000fe4000bf26270 */
[----:B------:R-:W-:Y:S02]  /*9970*/  ISETP.GE.AND P2, PT, R144, UR4, PT ;  /* 0x0000000490007c0c */ /* 0x000fe4000bf46270 */
[----:B------:R-:W-:-:S09]  /*9980*/  ISETP.GE.AND P0, PT, R18, UR4, PT ;  /* 0x0000000412007c0c */ /* 0x000fd2000bf06270 */
[CC--:B0-----:R-:W-:Y:S02]  /*9990*/  @!P1 LEA R8, P3, R145.reuse, R6.reuse, 0x1 ;  /* 0x0000000691089211 */ /* 0x0c1fe400078608ff */
[----:B------:R-:W-:Y:S02]  /*99a0*/  @!P2 LEA R10, P4, R144, R6, 0x1 ;  /* 0x00000006900aa211 */ /* 0x000fe400078808ff */
[----:B-1----:R-:W-:Y:S01]  /*99b0*/  @!P0 IMAD.WIDE R4, R18, 0x2, R6 ;  /* 0x0000000212048825 */ /* 0x002fe200078e0206 */
[-C--:B------:R-:W-:Y:S02]  /*99c0*/  @!P1 LEA.HI.X R9, R145, R7.reuse, R95, 0x1, P3 ;  /* 0x0000000791099211 */ /* 0x080fe400018f0c5f */
[----:B------:R-:W-:Y:S02]  /*99d0*/  @!P2 LEA.HI.X R11, R144, R7, R94, 0x1, P4 ;  /* 0x00000007900ba211 */ /* 0x000fe400020f0c5e */
[----:B-----5:R3:W-:Y:S04]  /*99e0*/  @!P0 ST.E.128 desc[UR60][R4.64], R40 ;  /* 0x0000002804008985 */ /* 0x0207e8000c101d3c */
[----:B------:R3:W-:Y:S04]  /*99f0*/  @!P1 ST.E.128 desc[UR60][R8.64], R44 ;  /* 0x0000002c08009985 */ /* 0x0007e8000c101d3c */
[----:B------:R3:W-:Y:S02]  /*9a00*/  @!P2 ST.E.128 desc[UR60][R10.64], R52 ;  /* 0x000000340a00a985 */ /* 0x0007e4000c101d3c */
.L_x_9946:
[----:B------:R-:W-:Y:S05]  /*9a10*/  BSYNC B0 ;  /* 0x0000000000007941 */ /* 0x000fea0003800000 */
.L_x_9945:
[----:B------:R-:W-:Y:S01]  /*9a20*/  VIADD R3, R25, 0x60 ;  /* 0x0000006019037836 */ /* 0x000fe20000000000 */
[----:B-1----:R1:W4:Y:S01]  /*9a30*/  SHFL.IDX PT, R7, R24, 0x1, 0x1c1f ;  /* 0x003c1f0018077f89 */ /* 0x00232200000e0000 */
[----:B------:R-:W-:Y:S01]  /*9a40*/  BSSY B0, `(.L_x_9947) ;  /* 0x0000011000007945 */ /* 0x000fe20003800000 */
[----:B------:R-:W-:Y:S02]  /*9a50*/  VIADD R146, R146, 0x1 ;  /* 0x0000000192927836 */ /* 0x000fe40000000000 */
[----:B------:R-:W-:Y:S01]  /*9a60*/  ISETP.GE.AND P0, PT, R3, R50, PT ;  /* 0x000000320300720c */ /* 0x000fe20003f06270 */
[----:B0-----:R1:W0:-:S12]  /*9a70*/  SHFL.IDX PT, R6, R0, 0x1, 0x1c1f ;  /* 0x003c1f0000067f89 */ /* 0x00121800000e0000 */
[----:B-1----:R-:W-:Y:S05]  /*9a80*/  @P0 BRA `(.L_x_9948) ;  /* 0x0000000000300947 */ /* 0x002fea0003800000 */
[----:B------:R-:W-:Y:S02]  /*9a90*/  ULDC UR4, c[0x0][0xac8] ;  /* 0x0002b20000047ab9 */ /* 0x000fe40000000800 */
[----:B------:R-:W-:Y:S02]  /*9aa0*/  ISETP.GE.AND P3, PT, R145, UR4, PT ;  /* 0x0000000491007c0c */ /* 0x000fe4000bf66270 */
[----:B------:R-:W-:Y:S02]  /*9ab0*/  ISETP.GE.AND P4, PT, R144, UR4, PT ;  /* 0x0000000490007c0c */ /* 0x000fe4000bf86270 */
[----:B------:R-:W-:-:S09]  /*9ac0*/  ISETP.GE.AND P2, PT, R18, UR4, PT ;  /* 0x0000000412007c0c */ /* 0x000fd2000bf46270 */
[CC--:B0--3--:R-:W-:Y:S02]  /*9ad0*/  @!P3 LEA R8, P0, R145.reuse, R6.reuse, 0x1 ;  /* 0x000000069108b211 */ /* 0x0c9fe400078008ff */
[----:B------:R-:W-:Y:S02]  /*9ae0*/  @!P4 LEA R10, P1, R144, R6, 0x1 ;  /* 0x00000006900ac211 */ /* 0x000fe400078208ff */
[----:B----4-:R-:W-:Y:S01]  /*9af0*/  @!P2 IMAD.WIDE R4, R18, 0x2, R6 ;  /* 0x000000021204a825 */ /* 0x010fe200078e0206 */
[-C--:B------:R-:W-:Y:S02]  /*9b00*/  @!P3 LEA.HI.X R9, R145, R7.reuse, R95, 0x1, P0 ;  /* 0x000000079109b211 */ /* 0x080fe400000f0c5f */
[----:B------:R-:W-:Y:S02]  /*9b10*/  @!P4 LEA.HI.X R11, R144, R7, R94, 0x1, P1 ;  /* 0x00000007900bc211 */ /* 0x000fe400008f0c5e */
[----:B-----5:R1:W-:Y:S04]  /*9b20*/  @!P2 ST.E.128 desc[UR60][R4.64], R36 ;  /* 0x000000240400a985 */ /* 0x0203e8000c101d3c */
[----:B------:R1:W-:Y:S04]  /*9b30*/  @!P3 ST.E.128 desc[UR60][R8.64], R12 ;  /* 0x0000000c0800b985 */ /* 0x0003e8000c101d3c */
[----:B------:R1:W-:Y:S02]  /*9b40*/  @!P4 ST.E.128 desc[UR60][R10.64], R20 ;  /* 0x000000140a00c985 */ /* 0x0003e4000c101d3c */
.L_x_9948:
[----:B------:R-:W-:Y:S05]  /*9b50*/  BSYNC B0 ;  /* 0x0000000000007941 */ /* 0x000fea0003800000 */
.L_x_9947:
[----:B--2---:R-:W2:Y:S01]  /*9b60*/  LDC R0, c[0x0][0xc34] ;  /* 0x00030d00ff007b82 */ /* 0x004ea20000000800 */
[----:B------:R-:W-:-:S13]  /*9b70*/  R2UR UR4, R19 ;  /* 0x00000000130472ca */ /* 0x000fda00000e0000 */
[----:B--2---:R-:W-:-:S13]  /*9b80*/  ISETP.LE.AND P0, PT, R0, UR4, PT ;  /* 0x0000000400007c0c */ /* 0x004fda000bf03270 */
[----:B------:R-:W-:Y:S05]  /*9b90*/  @!P0 BRA `(.L_x_9949) ;  /* 0xffffff7000d08947 */ /* 0x000fea000383ffff */
[----:B------:R-:W-:Y:S05]  /*9ba0*/  EXIT ;  /* 0x000000000000794d */ /* 0x000fea0003800000 */
.L_x_9923:
[----:B------:R-:W-:-:S08]  /*9bb0*/  NOP ;  /* 0x0000000000007918 */ /* 0x000fd00000000000 */
[----:B--2---:R-:W0:-:S00]  /*9bc0*/  USETMAXREG.DEALLOC.CTAPOOL 0x20 ;  /* 0x00000020000079c8 */ /* 0x004e0000080e0500 */
[----:B------:R-:W1:Y:S01]  /*9bd0*/  S2UR UR5, SR_CTAID.X ;  /* 0x00000000000579c3 */ /* 0x000e620000002500 */
[----:B0-----:R-:W-:Y:S02]  /*9be0*/  IMAD.MOV.U32 R0, RZ, RZ, 0x1 ;  /* 0x00000001ff007424 */ /* 0x001fe400078e00ff */
[----:B------:R-:W-:Y:S02]  /*9bf0*/  IMAD.MOV.U32 R16, RZ, RZ, RZ ;  /* 0x000000ffff107224 */ /* 0x000fe400078e00ff */
[----:B------:R-:W-:-:S03]  /*9c00*/  IMAD.MOV.U32 R23, RZ, RZ, 0x1 ;  /* 0x00000001ff177424 */ /* 0x000fc600078e00ff */
[----:B------:R-:W1:Y:S02]  /*9c10*/  LDC R2, c[0x0][0xc34] ;  /* 0x00030d00ff027b82 */ /* 0x000e640000000800 */
[----:B-1----:R-:W-:-:S13]  /*9c20*/  ISETP.LE.AND P0, PT, R2, UR5, PT ;  /* 0x0000000502007c0c */ /* 0x002fda000bf03270 */
[----:B------:R-:W-:Y:S05]  /*9c30*/  @P0 BRA `(.L_x_9950) ;  /* 0x0000004000240947 */ /* 0x000fea0003800000 */
[----:B------:R-:W0:Y:S01]  /*9c40*/  S2R R6, SR_TID.X ;  /* 0x0000000000067919 */ /* 0x000e220000002100 */
[----:B------:R-:W1:Y:S01]  /*9c50*/  S2UR UR4, SR_CgaCtaId ;  /* 0x00000000000479c3 */ /* 0x000e620000008800 */
[----:B------:R-:W-:Y:S01]  /*9c60*/  UMOV UR36, 0x400 ;  /* 0x0000040000247882 */ /* 0x000fe20000000000 */
[----:B------:R-:W-:Y:S01]  /*9c70*/  IMAD.MOV.U32 R23, RZ, RZ, 0x1 ;  /* 0x00000001ff177424 */ /* 0x000fe200078e00ff */
[----:B------:R-:W-:Y:S01]  /*9c80*/  ULDC.64 UR38, c[0x0][0x198] ;  /* 0x0000660000267ab9 */ /* 0x000fe20000000a00 */
[----:B------:R-:W-:Y:S01]  /*9c90*/  IMAD.MOV.U32 R16, RZ, RZ, RZ ;  /* 0x000000ffff107224 */ /* 0x000fe200078e00ff */
[----:B------:R-:W-:Y:S01]  /*9ca0*/  ULDC UR37, c[0x0][0xc] ;  /* 0x0000030000257ab9 */ /* 0x000fe20000000800 */
[----:B-1----:R-:W-:Y:S01]  /*9cb0*/  ULEA UR36, UR4, UR36, 0x18 ;  /* 0x0000002404247291 */ /* 0x002fe2000f8ec03f */
[C---:B0-----:R-:W-:Y:S01]  /*9cc0*/  LOP3.LUT R5, R6.reuse, 0x7f, RZ, 0xc0, !PT ;  /* 0x0000007f06057812 */ /* 0x041fe200078ec0ff */
[----:B------:R-:W-:-:S04]  /*9cd0*/  IMAD.SHL.U32 R0, R6, 0x8, RZ ;  /* 0x0000000806007824 */ /* 0x000fc800078e00ff */
[----:B------:R-:W-:Y:S01]  /*9ce0*/  IMAD.SHL.U32 R4, R5, 0x8, RZ ;  /* 0x0000000805047824 */ /* 0x000fe200078e00ff */
[C---:B------:R-:W-:Y:S02]  /*9cf0*/  LOP3.LUT R3, R0.reuse, 0x20, RZ, 0xc0, !PT ;  /* 0x0000002000037812 */ /* 0x040fe400078ec0ff */
[----:B------:R-:W-:Y:S02]  /*9d00*/  LOP3.LUT R2, R0, 0xd8, RZ, 0xc0, !PT ;  /* 0x000000d800027812 */ /* 0x000fe400078ec0ff */
[----:B------:R-:W-:Y:S02]  /*9d10*/  LOP3.LUT R3, R3, 0x300, R4, 0xf8, !PT ;  /* 0x0000030003037812 */ /* 0x000fe400078ef804 */
[----:B------:R-:W-:Y:S01]  /*9d20*/  SHF.R.U32.HI R4, RZ, 0x2, R5 ;  /* 0x00000002ff047819 */ /* 0x000fe20000011605 */
[----:B------:R-:W-:Y:S01]  /*9d30*/  IMAD.U32 R5, RZ, RZ, UR5 ;  /* 0x00000005ff057e24 */ /* 0x000fe2000f8e00ff */
[----:B------:R-:W-:Y:S02]  /*9d40*/  LOP3.LUT R2, R2, 0x18, R6, 0x78, !PT ;  /* 0x0000001802027812 */ /* 0x000fe400078e7806 */
[----:B------:R-:W-:-:S02]  /*9d50*/  LOP3.LUT R0, R0, 0x18, RZ, 0xc0, !PT ;  /* 0x0000001800007812 */ /* 0x000fc400078ec0ff */
[----:B------:R0:W-:Y:S01]  /*9d60*/  STL [R1+0x4], R5 ;  /* 0x0000040501007387 */ /* 0x0001e20000100800 */
[----:B------:R-:W-:Y:S01]  /*9d70*/  LOP3.LUT R3, R3, R2, RZ, 0xfc, !PT ;  /* 0x0000000203037212 */ /* 0x000fe200078efcff */
[----:B------:R-:W-:Y:S02]  /*9d80*/  IMAD.SHL.U32 R2, R6, 0x20, RZ ;  /* 0x0000002006027824 */ /* 0x000fe400078e00ff */
[----:B------:R0:W-:Y:S01]  /*9d90*/  STL [R1+0x18], RZ ;  /* 0x000018ff01007387 */ /* 0x0001e20000100800 */
[----:B------:R-:W-:Y:S02]  /*9da0*/  LEA R26, R3, UR36, 0x1 ;  /* 0x00000024031a7c11 */ /* 0x000fe4000f8e08ff */
[----:B------:R-:W-:Y:S02]  /*9db0*/  LOP3.LUT R4, R4, 0x60, R2, 0xf8, !PT ;  /* 0x0000006004047812 */ /* 0x000fe400078ef802 */
[C---:B------:R-:W-:Y:S02]  /*9dc0*/  LOP3.LUT R2, R0.reuse, 0x20, RZ, 0xfc, !PT ;  /* 0x0000002000027812 */ /* 0x040fe400078efcff */
[----:B------:R-:W-:-:S07]  /*9dd0*/  LOP3.LUT R0, R0, 0x40, RZ, 0xfc, !PT ;  /* 0x0000004000007812 */ /* 0x000fce00078efcff */
.L_x_10028:
[----:B------:R-:W2:Y:S01]  /*9de0*/  LDL R6, [R1+0x4] ;  /* 0x0000040001067983 */ /* 0x000ea20000100800 */
[----:B------:R-:W1:Y:S01]  /*9df0*/  LDC R2, c[0x0][0xc38] ;  /* 0x00030e00ff027b82 */ /* 0x000e620000000800 */
[----:B------:R-:W-:Y:S05]  /*9e00*/  YIELD ;  /* 0x0000000000007946 */ /* 0x000fea0003800000 */
[----:B------:R-:W-:Y:S02]  /*9e10*/  ULDC.64 UR4, c[0x0][0x418] ;  /* 0x0001060000047ab9 */ /* 0x000fe40000000a00 */
[----:B------:R-:W3:Y:S01]  /*9e20*/  LDC R0, c[0x0][0xc44] ;  /* 0x00031100ff007b82 */ /* 0x000ee20000000800 */
[----:B------:R-:W-:-:S03]  /*9e30*/  UISETP.NE.U32.AND UP0, UPT, UR4, URZ, UPT ;  /* 0x0000003f0400728c */ /* 0x000fc6000bf05070 */
[----:B------:R-:W-:Y:S01]  /*9e40*/  ULDC UR4, c[0x0][0x424] ;  /* 0x0001090000047ab9 */ /* 0x000fe20000000800 */
[----:B------:R-:W-:Y:S02]  /*9e50*/  UISETP.NE.AND.EX UP0, UPT, UR5, URZ, UPT, UP0 ;  /* 0x0000003f0500728c */ /* 0x000fe4000bf05300 */
[----:B------:R-:W-:Y:S02]  /*9e60*/  UIADD3 UR5, UR36, 0x16a00, URZ ;  /* 0x00016a0024057890 */ /* 0x000fe4000fffe03f */
[----:B------:R-:W-:Y:S02]  /*9e70*/  USEL UR4, UR4, 0x1, UP0 ;  /* 0x0000000104047887 */ /* 0x000fe40008000000 */
[----:B------:R-:W-:Y:S01]  /*9e80*/  ULOP3.LUT UP0, URZ, UR5, 0x1bf, URZ, 0xc0, !UPT ;  /* 0x000001bf053f7892 */ /* 0x000fe2000f80c03f */
[----:B-1----:R-:W-:Y:S02]  /*9e90*/  ISETP.NE.AND P0, PT, R2, 0x1, PT ;  /* 0x000000010200780c */ /* 0x002fe40003f05270 */
[----:B---3--:R-:W-:-:S11]  /*9ea0*/  ISETP.NE.AND P1, PT, R0, 0x1, PT ;  /* 0x000000010000780c */ /* 0x008fd60003f25270 */
[----:B------:R-:W2:Y:S08]  /*9eb0*/  @P0 LDC R4, c[0x0][0xc3c] ;  /* 0x00030f00ff040b82 */ /* 0x000eb00000000800 */
[----:B0-----:R-:W0:Y:S08]  /*9ec0*/  @P0 LDC R5, c[0x0][0xc40] ;  /* 0x00031000ff050b82 */ /* 0x001e300000000800 */
[----:B------:R-:W1:Y:S01]  /*9ed0*/  @P1 LDC.64 R2, c[0x0][0xc48] ;  /* 0x00031200ff021b82 */ /* 0x000e620000000a00 */
[----:B--2---:R-:W-:-:S04]  /*9ee0*/  @P0 IMAD.HI.U32 R4, R6, R4, RZ ;  /* 0x0000000406040227 */ /* 0x004fc800078e00ff */
[----:B------:R-:W-:Y:S01]  /*9ef0*/  IMAD.MOV.U32 R29, RZ, RZ, R6 ;  /* 0x000000ffff1d7224 */ /* 0x000fe200078e0006 */
[----:B0-----:R-:W-:Y:S02]  /*9f00*/  @P0 SHF.R.U32.HI R29, RZ, R5, R4 ;  /* 0x00000005ff1d0219 */ /* 0x001fe40000011604 */
[----:B------:R-:W-:-:S03]  /*9f10*/  PLOP3.LUT P0, PT, PT, PT, UP0, 0x80, 0x0 ;  /* 0x000000000000781c */ /* 0x000fc60003f0f008 */
[----:B-1----:R-:W-:-:S04]  /*9f20*/  @P1 IMAD.HI.U32 R2, R29, R2, RZ ;  /* 0x000000021d021227 */ /* 0x002fc800078e00ff */
[----:B------:R-:W-:Y:S01]  /*9f30*/  IMAD.MOV.U32 R27, RZ, RZ, R29 ;  /* 0x000000ffff1b7224 */ /* 0x000fe200078e001d */
[----:B------:R-:W-:Y:S02]  /*9f40*/  @P1 SHF.R.U32.HI R27, RZ, R3, R2 ;  /* 0x00000003ff1b1219 */ /* 0x000fe40000011602 */
[----:B------:R-:W0:Y:S03]  /*9f50*/  LDC R2, c[0x0][0x2f0] ;  /* 0x0000bc00ff027b82 */ /* 0x000e260000000800 */
[----:B------:R-:W-:-:S04]  /*9f60*/  IMAD.MOV R17, RZ, RZ, -R27 ;  /* 0x000000ffff117224 */ /* 0x000fc800078e0a1b */
[----:B------:R-:W-:Y:S02]  /*9f70*/  IMAD R17, R0, R17, R29 ;  /* 0x0000001100117224 */ /* 0x000fe400078e021d */
[----:B0-----:R-:W-:-:S04]  /*9f80*/  IMAD R6, R2, UR4, RZ ;  /* 0x0000000402067c24 */ /* 0x001fc8000f8e02ff */
[----:B------:R-:W-:Y:S01]  /*9f90*/  VIADD R2, R6, 0x8f ;  /* 0x0000008f06027836 */ /* 0x000fe20000000000 */
[----:B------:R0:W-:Y:S03]  /*9fa0*/  STL [R1+0x8], R6 ;  /* 0x0000080601007387 */ /* 0x0001e60000100800 */
[----:B------:R-:W-:-:S05]  /*9fb0*/  IMAD.HI R2, R2, 0x38e38e39, RZ ;  /* 0x38e38e3902027827 */ /* 0x000fca00078e02ff */
[----:B------:R-:W-:-:S04]  /*9fc0*/  SHF.R.U32.HI R3, RZ, 0x1f, R2 ;  /* 0x0000001fff037819 */ /* 0x000fc80000011602 */
[----:B------:R-:W-:-:S05]  /*9fd0*/  LEA.HI.SX32 R25, R2, R3, 0x1b ;  /* 0x0000000302197211 */ /* 0x000fca00078fdaff */
[----:B------:R0:W-:Y:S01]  /*9fe0*/  STL [R1], R25 ;  /* 0x0000001901007387 */ /* 0x0001e20000100800 */
        /* <DEDUP_REMOVED lines=8> */
[----:B0-----:R-:W-:Y:S02]  /*a070*/  IMAD.U32 R6, RZ, RZ, UR8 ;  /* 0x00000008ff067e24 */ /* 0x001fe4000f8e00ff */
[----:B------:R-:W-:-:S02]  /*a080*/  IMAD.U32 R7, RZ, RZ, UR9 ;  /* 0x00000009ff077e24 */ /* 0x000fc4000f8e00ff */
[----:B------:R-:W-:Y:S02]  /*a090*/  IMAD.U32 R10, RZ, RZ, UR4 ;  /* 0x00000004ff0a7e24 */ /* 0x000fe4000f8e00ff */
[----:B------:R-:W-:Y:S02]  /*a0a0*/  IMAD.U32 R11, RZ, RZ, UR5 ;  /* 0x00000005ff0b7e24 */ /* 0x000fe4000f8e00ff */
[----:B------:R-:W-:Y:S02]  /*a0b0*/  IMAD.MOV.U32 R8, RZ, RZ, 0x70 ;  /* 0x00000070ff087424 */ /* 0x000fe400078e00ff */
[----:B------:R-:W-:Y:S02]  /*a0c0*/  IMAD.MOV.U32 R12, RZ, RZ, 0x1 ;  /* 0x00000001ff0c7424 */ /* 0x000fe400078e00ff */
[----:B------:R-:W-:-:S07]  /*a0d0*/  IMAD.MOV.U32 R13, RZ, RZ, RZ ;  /* 0x000000ffff0d7224 */ /* 0x000fce00078e00ff */
[----:B------:R-:W-:-:S07]  /*a0e0*/  LEPC R20, `(.L_x_9951) ;  /* 0x000000001014794e */ /* 0x000fce0000000000 */
[----:B-1----:R-:W-:Y:S05]  /*a0f0*/  CALL.ABS.NOINC R2 ;  /* 0x0000000002007343 */ /* 0x002fea0003c00000 */
.L_x_9951:
        /* <DEDUP_REMOVED lines=11> */
[----:B0-----:R-:W-:Y:S02]  /*a1b0*/  IMAD.U32 R6, RZ, RZ, UR8 ;  /* 0x00000008ff067e24 */ /* 0x001fe4000f8e00ff */
[----:B------:R-:W-:-:S02]  /*a1c0*/  IMAD.U32 R7, RZ, RZ, UR9 ;  /* 0x00000009ff077e24 */ /* 0x000fc4000f8e00ff */
[----:B------:R-:W-:Y:S02]  /*a1d0*/  IMAD.U32 R10, RZ, RZ, UR4 ;  /* 0x00000004ff0a7e24 */ /* 0x000fe4000f8e00ff */
[----:B------:R-:W-:Y:S02]  /*a1e0*/  IMAD.U32 R11, RZ, RZ, UR5 ;  /* 0x00000005ff0b7e24 */ /* 0x000fe4000f8e00ff */
[----:B------:R-:W-:Y:S02]  /*a1f0*/  IMAD.MOV.U32 R8, RZ, RZ, 0x70 ;  /* 0x00000070ff087424 */ /* 0x000fe400078e00ff */
[----:B------:R-:W-:Y:S02]  /*a200*/  IMAD.MOV.U32 R12, RZ, RZ, 0x1 ;  /* 0x00000001ff0c7424 */ /* 0x000fe400078e00ff */
[----:B-1----:R-:W-:-:S07]  /*a210*/  IMAD.MOV.U32 R13, RZ, RZ, RZ ;  /* 0x000000ffff0d7224 */ /* 0x002fce00078e00ff */
[----:B------:R-:W-:-:S07]  /*a220*/  LEPC R20, `(.L_x_9953) ;  /* 0x000000001014794e */ /* 0x000fce0000000000 */
[----:B--2---:R-:W-:Y:S05]  /*a230*/  CALL.ABS.NOINC R2 ;  /* 0x0000000002007343 */ /* 0x004fea0003c00000 */
.L_x_9953:
        /* <DEDUP_REMOVED lines=15> */
.L_x_9952:
[----:B------:R-:W-:Y:S01]  /*a330*/  ULDC.64 UR4, c[0x0][0x9f8] ;  /* 0x00027e0000047ab9 */ /* 0x000fe20000000a00 */
[----:B------:R-:W-:Y:S01]  /*a340*/  IMAD.MOV.U32 R22, RZ, RZ, R27 ;  /* 0x000000ffff167224 */ /* 0x000fe200078e001b */
[----:B------:R-:W-:-:S04]  /*a350*/  ISETP.NE.U32.AND P0, PT, RZ, UR4, PT ;  /* 0x00000004ff007c0c */ /* 0x000fc8000bf05070 */
[----:B------:R-:W-:-:S13]  /*a360*/  ISETP.NE.AND.EX P0, PT, RZ, UR5, PT, P0 ;  /* 0x00000005ff007c0c */ /* 0x000fda000bf05300 */
[----:B------:R-:W1:Y:S02]  /*a370*/  @P0 LDC.64 R2, c[0x0][0x9f8] ;  /* 0x00027e00ff020b82 */ /* 0x000e640000000a00 */
[----:B-1----:R-:W-:-:S05]  /*a380*/  @P0 IMAD.WIDE R2, R27, 0x4, R2 ;  /* 0x000000041b020825 */ /* 0x002fca00078e0202 */
[----:B------:R1:W0:Y:S01]  /*a390*/  @P0 LDG.E R22, desc[UR60][R2.64] ;  /* 0x0000003c02160981 */ /* 0x000222000c1e1900 */
[----:B------:R-:W-:Y:S01]  /*a3a0*/  UMOV UR4, 0xffffffff ;  /* 0xffffffff00047882 */ /* 0x000fe20000000000 */
[----:B------:R-:W-:Y:S01]  /*a3b0*/  LOP3.LUT R19, R19, 0xfffffffe, RZ, 0xc0, !PT ;  /* 0xfffffffe13137812 */ /* 0x000fe200078ec0ff */
[----:B------:R-:W-:Y:S01]  /*a3c0*/  VIADD R28, R25, 0xffffffff ;  /* 0xffffffff191c7836 */ /* 0x000fe20000000000 */
[----:B-1----:R-:W1:Y:S02]  /*a3d0*/  LDC.64 R2, c[0x0][0x418] ;  /* 0x00010600ff027b82 */ /* 0x002e640000000a00 */
[----:B-1----:R-:W-:-:S04]  /*a3e0*/  ISETP.NE.U32.AND P0, PT, R2, RZ, PT ;  /* 0x000000ff0200720c */ /* 0x002fc80003f05070 */
[----:B------:R-:W-:-:S13]  /*a3f0*/  ISETP.NE.AND.EX P1, PT, R3, RZ, PT, P0 ;  /* 0x000000ff0300720c */ /* 0x000fda0003f25300 */
[----:B------:R-:W-:Y:S02]  /*a400*/  @P1 LOP3.LUT R19, R19, 0x1, RZ, 0xfc, !PT ;  /* 0x0000000113131812 */ /* 0x000fe400078efcff */
[----:B0-----:R-:W-:Y:S02]  /*a410*/  SHF.R.S32.HI R25, RZ, 0x1f, R22 ;  /* 0x0000001fff197819 */ /* 0x001fe40000011416 */
[----:B------:R-:W-:Y:S01]  /*a420*/  SEL R18, R22, RZ, !P1 ;  /* 0x000000ff16127207 */ /* 0x000fe20004800000 */
[----:B------:R-:W-:Y:S06]  /*a430*/  BRA.DIV UR4, `(.L_x_9954) ;  /* 0x0000003e046c7947 */ /* 0x000fec000b800000 */
[----:B------:R-:W0:Y:S02]  /*a440*/  S2R R0, SR_TID.X ;  /* 0x0000000000007919 */ /* 0x000e240000002100 */
[----:B0-----:R-:W-:-:S04]  /*a450*/  SHF.R.U32.HI R0, RZ, 0x5, R0 ;  /* 0x00000005ff007819 */ /* 0x001fc80000011600 */
[----:B------:R-:W-:-:S05]  /*a460*/  LOP3.LUT R0, R0, 0x3, RZ, 0xc0, !PT ;  /* 0x0000000300007812 */ /* 0x000fca00078ec0ff */
[----:B------:R0:W1:Y:S02]  /*a470*/  SHFL.IDX PT, R14, R0, RZ, 0x1f ;  /* 0x00001fff000e7589 */ /* 0x00006400000e0000 */
.L_x_10044:
[----:B-1----:R-:W-:Y:S02]  /*a480*/  ISETP.NE.AND P0, PT, R14, RZ, PT ;  /* 0x000000ff0e00720c */ /* 0x002fe40003f05270 */
[----:B------:R-:W-:Y:S02]  /*a490*/  PLOP3.LUT P2, PT, PT, PT, PT, 0x8, 0x0 ;  /* 0x000000000000781c */ /* 0x000fe40003f4e170 */
[----:B------:R-:W-:-:S11]  /*a4a0*/  LOP3.LUT R19, R19, 0xfffffffd, RZ, 0xc0, !PT ;  /* 0xfffffffd13137812 */ /* 0x000fd600078ec0ff */
[----:B------:R-:W-:Y:S01]  /*a4b0*/  @P2 LOP3.LUT R19, R19, 0x2, RZ, 0xfc, !PT ;  /* 0x0000000213132812 */ /* 0x000fe200078efcff */
[----:B------:R-:W-:Y:S06]  /*a4c0*/  @P0 BRA `(.L_x_9955) ;  /* 0x0000000400140947 */ /* 0x000fec0003800000 */
[----:B------:R-:W-:-:S03]  /*a4d0*/  UMOV UR4, 0xffffffff ;  /* 0xffffffff00047882 */ /* 0x000fc60000000000 */
[----:B------:R-:W-:Y:S05]  /*a4e0*/  BRA.DIV UR4, `(.L_x_9956) ;  /* 0x0000003e04747947 */ /* 0x000fea000b800000 */
[----:B------:R-:W-:-:S13]  /*a4f0*/  ELECT P6, URZ, PT ;  /* 0x00000000003f782f */ /* 0x000fda00038c0000 */
.L_x_10047:
[----:B------:R-:W-:Y:S05]  /*a500*/  @!P6 BRA `(.L_x_9955) ;  /* 0x000000040004e947 */ /* 0x000fea0003800000 */
[----:B------:R-:W-:Y:S02]  /*a510*/  IMAD.MOV.U32 R24, RZ, RZ, R28 ;  /* 0x000000ffff187224 */ /* 0x000fe400078e001c */
[----:B------:R-:W-:Y:S01]  /*a520*/  IMAD.MOV.U32 R18, RZ, RZ, R22 ;  /* 0x000000ffff127224 */ /* 0x000fe200078e0016 */
[----:B------:R-:W-:Y:S06]  /*a530*/  @!P1 BRA `(.L_x_9957) ;  /* 0x0000000000449947 */ /* 0x000fec0003800000 */
[----:B------:R-:W1:Y:S01]  /*a540*/  LDC R7, c[0x0][0x43c] ;  /* 0x00010f00ff077b82 */ /* 0x000e620000000800 */
[----:B------:R-:W-:Y:S01]  /*a550*/  ULDC.64 UR4, c[0x0][0x428] ;  /* 0x00010a0000047ab9 */ /* 0x000fe20000000a00 */
[----:B-1----:R-:W-:-:S13]  /*a560*/  ISETP.NE.AND P0, PT, R7, 0x1, PT ;  /* 0x000000010700780c */ /* 0x002fda0003f05270 */
[----:B------:R-:W0:Y:S02]  /*a570*/  @P0 LDC.64 R4, c[0x0][0x440] ;  /* 0x00011000ff040b82 */ /* 0x000e240000000a00 */
[----:B0-----:R-:W-:-:S04]  /*a580*/  @P0 IMAD.HI.U32 R0, R28, R4, RZ ;  /* 0x000000041c000227 */ /* 0x001fc800078e00ff */
[----:B------:R-:W-:Y:S01]  /*a590*/  IMAD.MOV.U32 R4, RZ, RZ, R28 ;  /* 0x000000ffff047224 */ /* 0x000fe200078e001c */
[----:B------:R-:W-:Y:S01]  /*a5a0*/  @P0 SHF.R.U32.HI R4, RZ, R5, R0 ;  /* 0x00000005ff040219 */ /* 0x000fe20000011600 */
[----:B------:R-:W-:-:S03]  /*a5b0*/  IMAD R0, R25, UR4, RZ ;  /* 0x0000000419007c24 */ /* 0x000fc6000f8e02ff */
[--C-:B------:R-:W-:Y:S01]  /*a5c0*/  SHF.R.S32.HI R5, RZ, 0x1f, R4.reuse ;  /* 0x0000001fff057819 */ /* 0x100fe20000011404 */
[----:B------:R-:W-:Y:S02]  /*a5d0*/  IMAD.MOV R24, RZ, RZ, -R4 ;  /* 0x000000ffff187224 */ /* 0x000fe400078e0a04 */
[C---:B------:R-:W-:Y:S02]  /*a5e0*/  IMAD R0, R22.reuse, UR5, R0 ;  /* 0x0000000516007c24 */ /* 0x040fe4000f8e0200 */
[----:B------:R-:W-:-:S04]  /*a5f0*/  IMAD.WIDE.U32 R4, R22, UR4, R4 ;  /* 0x0000000416047c25 */ /* 0x000fc8000f8e0004 */
[----:B------:R-:W-:Y:S01]  /*a600*/  IMAD.IADD R0, R5, 0x1, R0 ;  /* 0x0000000105007824 */ /* 0x000fe200078e0200 */
[----:B------:R-:W-:Y:S01]  /*a610*/  LEA R2, P0, R4, R2, 0x2 ;  /* 0x0000000204027211 */ /* 0x000fe200078010ff */
[----:B------:R-:W-:-:S03]  /*a620*/  IMAD R24, R7, R24, R28 ;  /* 0x0000001807187224 */ /* 0x000fc600078e021c */
[----:B------:R-:W-:-:S05]  /*a630*/  LEA.HI.X R3, R4, R3, R0, 0x2, P0 ;  /* 0x0000000304037211 */ /* 0x000fca00000f1400 */
[----:B------:R1:W5:Y:S04]  /*a640*/  LDG.E R18, desc[UR60][R2.64] ;  /* 0x0000003c02127981 */ /* 0x000368000c1e1900 */
.L_x_9957:
[----:B0-----:R-:W0:Y:S01]  /*a650*/  S2R R0, SR_TID.X ;  /* 0x0000000000007919 */ /* 0x001e220000002100 */
[----:B-1----:R-:W-:Y:S02]  /*a660*/  LEA R3, R16, UR36, 0x3 ;  /* 0x0000002410037c11 */ /* 0x002fe4000f8e18ff */
[----:B0-----:R-:W-:Y:S02]  /*a670*/  LOP3.LUT R2, R0, 0x7f, RZ, 0xc0, !PT ;  /* 0x0000007f00027812 */ /* 0x001fe400078ec0ff */
[----:B------:R-:W-:Y:S02]  /*a680*/  SHF.L.U32 R0, R23, 0x1f, RZ ;  /* 0x0000001f17007819 */ /* 0x000fe400000006ff */
[----:B------:R-:W-:Y:S02]  /*a690*/  ISETP.NE.AND P1, PT, R2, RZ, PT ;  /* 0x000000ff0200720c */ /* 0x000fe40003f25270 */
[----:B------:R-:W0:Y:S02]  /*a6a0*/  SYNCS.PHASECHK.TRANS64.TRYWAIT P0, [R3+URZ+0x31c40], R0 ;  /* 0x031c4000030075a7 */ /* 0x000e24000800017f */
[----:B0-----:R-:W-:Y:S09]  /*a6b0*/  @!P0 BRA `(.L_x_9958) ;  /* 0x0000003c00208947 */ /* 0x001ff20003800000 */
.L_x_10048:
        /* <DEDUP_REMOVED lines=8> */
.L_x_9959:
[----:B------:R-:W-:Y:S01]  /*a740*/  R2UR UR8, R16 ;  /* 0x00000000100872ca */ /* 0x000fe200000e0000 */
[----:B------:R-:W-:Y:S01]  /*a750*/  UIADD3 UR4, UP0, UR38, 0x370, URZ ;  /* 0x0000037026047890 */ /* 0x000fe2000ff1e03f */
[----:B------:R-:W-:Y:S01]  /*a760*/  R2UR UR9, R3 ;  /* 0x00000000030972ca */ /* 0x000fe200000e0000 */
[----:B------:R-:W-:Y:S01]  /*a770*/  UMOV UR10, URZ ;  /* 0x0000003f000a7c82 */ /* 0x000fe20008000000 */
[----:B------:R-:W-:Y:S01]  /*a780*/  R2UR UR11, R24 ;  /* 0x00000000180b72ca */ /* 0x000fe200000e0000 */
[----:B------:R-:W-:Y:S01]  /*a790*/  UIADD3.X UR5, URZ, UR39, URZ, UP0, !UPT ;  /* 0x000000273f057290 */ /* 0x000fe200087fe43f */
[----:B------:R-:W-:Y:S01]  /*a7a0*/  R2UR UR12, R17 ;  /* 0x00000000110c72ca */ /* 0x000fe200000e0000 */
[----:B------:R-:W-:Y:S01]  /*a7b0*/  UMOV UR6, 0x0 ;  /* 0x0000000000067882 */ /* 0x000fe20000000000 */
[----:B-----5:R-:W-:Y:S01]  /*a7c0*/  R2UR UR13, R18 ;  /* 0x00000000120d72ca */ /* 0x020fe200000e0000 */
[----:B------:R-:W-:Y:S01]  /*a7d0*/  UMOV UR7, 0x14f00000 ;  /* 0x14f0000000077882 */ /* 0x000fe20000000000 */
[----:B------:R-:W-:Y:S01]  /*a7e0*/  UMOV UR16, 0x20 ;  /* 0x0000002000107882 */ /* 0x000fe20000000000 */
[----:B------:R-:W-:-:S02]  /*a7f0*/  PLOP3.LUT P0, PT, PT, PT, PT, 0x80, 0x0 ;  /* 0x000000000000781c */ /* 0x000fc40003f0f070 */
[----:B------:R-:W-:Y:S01]  /*a800*/  UIMAD UR8, UR8, 0x6c00, UR36 ;  /* 0x00006c00080878a4 */ /* 0x000fe2000f8e0224 */
[----:B------:R-:W-:Y:S01]  /*a810*/  LOP3.LUT R19, R19, 0xfffffffd, RZ, 0xc0, !PT ;  /* 0xfffffffd13137812 */ /* 0x000fe200078ec0ff */
[----:B------:R-:W-:Y:S02]  /*a820*/  UIADD3 UR9, UR9, 0x31c30, URZ ;  /* 0x00031c3009097890 */ /* 0x000fe4000fffe03f */
[----:B------:R-:W-:Y:S02]  /*a830*/  UIMAD UR11, UR11, 0x90, URZ ;  /* 0x000000900b0b78a4 */ /* 0x000fe4000f8e023f */
[----:B------:R-:W-:Y:S02]  /*a840*/  UIADD3 UR14, UR8, 0x16a00, URZ ;  /* 0x00016a00080e7890 */ /* 0x000fe4000fffe03f */
[----:B------:R-:W-:Y:S02]  /*a850*/  UIADD3 UR15, UR8, 0x18e00, URZ ;  /* 0x00018e00080f7890 */ /* 0x000fe4000fffe03f */
[----:B------:R-:W-:Y:S01]  /*a860*/  UIADD3 UR17, UR8, 0x1b200, URZ ;  /* 0x0001b20008117890 */ /* 0x000fe2000fffe03f */
[----:B------:R-:W-:-:S02]  /*a870*/  @P0 LOP3.LUT R19, R19, 0x2, RZ, 0xfc, !PT ;  /* 0x0000000213130812 */ /* 0x000fc400078efcff */
        /* <DEDUP_REMOVED lines=9> */
[----:B-1----:R-:W-:Y:S01]  /*a910*/  NOP ;  /* 0x0000000000007918 */ /* 0x002fe20000000000 */
.L_x_9955:
[----:B------:R-:W-:Y:S05]  /*a920*/  WARPSYNC.ALL ;  /* 0x0000000000007948 */ /* 0x000fea0003800000 */
[----:B------:R-:W-:Y:S01]  /*a930*/  UIADD3 UR4, UR36, 0xda00, URZ ;  /* 0x0000da0024047890 */ /* 0x000fe2000fffe03f */
[----:B0-----:R-:W-:Y:S01]  /*a940*/  SHF.R.S32.HI R0, RZ, 0x1f, R17 ;  /* 0x0000001fff007819 */ /* 0x001fe20000011411 */
[----:B------:R-:W-:Y:S02]  /*a950*/  BAR.SYNC.DEFER_BLOCKING 0x8, 0x200 ;  /* 0x0208000000007b1d */ /* 0x000fe40000010000 */
[----:B------:R-:W-:-:S04]  /*a960*/  ULOP3.LUT UP0, URZ, UR4, 0x1bf, URZ, 0xc0, !UPT ;  /* 0x000001bf043f7892 */ /* 0x000fc8000f80c03f */
[----:B------:R-:W-:Y:S02]  /*a970*/  ULDC.64 UR4, c[0x0][0x2d8] ;  /* 0x0000b60000047ab9 */ /* 0x000fe40000000a00 */
[----:B------:R-:W-:Y:S01]  /*a980*/  IMAD R0, R0, UR4, RZ ;  /* 0x0000000400007c24 */ /* 0x000fe2000f8e02ff */
[----:B------:R-:W-:Y:S01]  /*a990*/  PLOP3.LUT P0, PT, PT, PT, UP0, 0x80, 0x0 ;  /* 0x000000000000781c */ /* 0x000fe20003f0f008 */
[----:B------:R-:W-:-:S04]  /*a9a0*/  IMAD.WIDE.U32 R2, R17, UR4, RZ ;  /* 0x0000000411027c25 */ /* 0x000fc8000f8e00ff */
[----:B------:R-:W-:Y:S01]  /*a9b0*/  IMAD R0, R17, UR5, R0 ;  /* 0x0000000511007c24 */ /* 0x000fe2000f8e0200 */
[----:B------:R0:W-:Y:S03]  /*a9c0*/  STL.64 [R1+0x10], R2 ;  /* 0x0000100201007387 */ /* 0x0001e60000100a00 */
[----:B0-----:R-:W-:Y:S01]  /*a9d0*/  IMAD.IADD R2, R3, 0x1, R0 ;  /* 0x0000000103027824 */ /* 0x001fe200078e0200 */
[----:B------:R-:W-:-:S05]  /*a9e0*/  SHF.R.S32.HI R0, RZ, 0x1f, R27 ;  /* 0x0000001fff007819 */ /* 0x000fca000001141b */
[----:B------:R0:W-:Y:S04]  /*a9f0*/  STL [R1+0x20], R0 ;  /* 0x0000200001007387 */ /* 0x0001e80000100800 */
[----:B------:R0:W-:Y:S01]  /*aa00*/  STL [R1+0x1c], R2 ;  /* 0x00001c0201007387 */ /* 0x0001e20000100800 */
        /* <DEDUP_REMOVED lines=17> */
.L_x_9960:
[----:B------:R-:W2:Y:S01]  /*ab20*/  LDL.LU R20, [R1+0x1c] ;  /* 0x00001c0001147983 */ /* 0x000ea20000300800 */
[----:B------:R-:W1:Y:S01]  /*ab30*/  LDC R10, c[0x0][0x448] ;  /* 0x00011200ff0a7b82 */ /* 0x000e620000000800 */
[----:B------:R-:W-:Y:S01]  /*ab40*/  ULDC.64 UR4, c[0x0][0x2e0] ;  /* 0x0000b80000047ab9 */ /* 0x000fe20000000a00 */
[----:B------:R-:W-:Y:S01]  /*ab50*/  ULDC.64 UR6, c[0x0][0x2c8] ;  /* 0x0000b20000067ab9 */ /* 0x000fe20000000a00 */
[----:B0-----:R-:W2:Y:S01]  /*ab60*/  LDL.LU.64 R2, [R1+0x10] ;  /* 0x0000100001027983 */ /* 0x001ea20000300a00 */
[----:B------:R-:W-:-:S03]  /*ab70*/  ULDC.64 UR8, c[0x0][0x280] ;  /* 0x0000a00000087ab9 */ /* 0x000fc60000000a00 */
[----:B------:R-:W3:Y:S04]  /*ab80*/  LDL.LU R0, [R1+0x20] ;  /* 0x0000200001007983 */ /* 0x000ee80000300800 */
[----:B------:R-:W4:Y:S01]  /*ab90*/  LDL R21, [R1+0x4] ;  /* 0x0000040001157983 */ /* 0x000f220000100800 */
[----:B------:R-:W0:Y:S01]  /*aba0*/  S2R R12, SR_TID.X ;  /* 0x00000000000c7919 */ /* 0x000e220000002100 */
[----:B------:R-:W5:Y:S01]  /*abb0*/  S2R R11, SR_TID.X ;  /* 0x00000000000b7919 */ /* 0x000f620000002100 */
[----:B-1----:R-:W-:-:S13]  /*abc0*/  ISETP.NE.AND P0, PT, R10, 0x1, PT ;  /* 0x000000010a00780c */ /* 0x002fda0003f05270 */
[----:B------:R-:W1:Y:S08]  /*abd0*/  @P0 LDC R4, c[0x0][0x450] ;  /* 0x00011400ff040b82 */ /* 0x000e700000000800 */
[----:B------:R-:W1:Y:S01]  /*abe0*/  @P0 LDC R9, c[0x0][0x44c] ;  /* 0x00011300ff090b82 */ /* 0x000e620000000800 */
[----:B--2---:R-:W-:Y:S02]  /*abf0*/  IMAD.MOV.U32 R3, RZ, RZ, R20 ;  /* 0x000000ffff037224 */ /* 0x004fe400078e0014 */
[----:B------:R-:W2:Y:S01]  /*ac00*/  S2R R20, SR_TID.X ;  /* 0x0000000000147919 */ /* 0x000ea20000002100 */
[----:B---3--:R-:W-:-:S02]  /*ac10*/  IMAD R0, R0, UR4, RZ ;  /* 0x0000000400007c24 */ /* 0x008fc4000f8e02ff */
[----:B------:R-:W-:Y:S01]  /*ac20*/  IMAD.WIDE.U32 R2, R27, UR4, R2 ;  /* 0x000000041b027c25 */ /* 0x000fe2000f8e0002 */
[----:B------:R-:W-:-:S03]  /*ac30*/  ULDC UR4, c[0x0][0xc38] ;  /* 0x00030e0000047ab9 */ /* 0x000fc60000000800 */
[----:B------:R-:W-:Y:S02]  /*ac40*/  IMAD R5, R27, UR5, R0 ;  /* 0x000000051b057c24 */ /* 0x000fe4000f8e0200 */
[----:B------:R-:W3:Y:S02]  /*ac50*/  @P0 LDC R0, c[0x0][0x44c] ;  /* 0x00011300ff000b82 */ /* 0x000ee40000000800 */
[----:B------:R-:W-:Y:S01]  /*ac60*/  IMAD.IADD R3, R3, 0x1, R5 ;  /* 0x0000000103037824 */ /* 0x000fe200078e0205 */
[C---:B--2---:R-:W-:Y:S01]  /*ac70*/  LOP3.LUT R6, R20.reuse, 0x7f, RZ, 0xc0, !PT ;  /* 0x0000007f14067812 */ /* 0x044fe200078ec0ff */
[----:B------:R-:W-:-:S03]  /*ac80*/  IMAD.SHL.U32 R20, R20, 0x20, RZ ;  /* 0x0000002014147824 */ /* 0x000fc600078e00ff */
[----:B------:R-:W-:Y:S01]  /*ac90*/  SHF.R.U32.HI R7, RZ, 0x2, R6 ;  /* 0x00000002ff077819 */ /* 0x000fe20000011606 */
[----:B------:R-:W-:-:S03]  /*aca0*/  IMAD.MOV R6, RZ, RZ, -R29 ;  /* 0x000000ffff067224 */ /* 0x000fc600078e0a1d */
[----:B------:R-:W-:Y:S01]  /*acb0*/  LOP3.LUT R20, R7, 0x60, R20, 0xf8, !PT ;  /* 0x0000006007147812 */ /* 0x000fe200078ef814 */
[----:B----4-:R-:W-:Y:S01]  /*acc0*/  IMAD R6, R6, UR4, R21 ;  /* 0x0000000406067c24 */ /* 0x010fe2000f8e0215 */
[----:B------:R-:W-:Y:S01]  /*acd0*/  ULDC.64 UR4, c[0x0][0x2d0] ;  /* 0x0000b40000047ab9 */ /* 0x000fe20000000a00 */
[----:B0-----:R-:W-:Y:S02]  /*ace0*/  IMAD.SHL.U32 R21, R12, 0x8, RZ ;  /* 0x000000080c157824 */ /* 0x001fe400078e00ff */
[----:B------:R-:W-:Y:S02]  /*acf0*/  IMAD R7, R6, 0xc0, R20 ;  /* 0x000000c006077824 */ /* 0x000fe400078e0214 */
[----:B-----5:R-:W-:Y:S01]  /*ad00*/  IMAD.SHL.U32 R20, R11, 0x8, RZ ;  /* 0x000000080b147824 */ /* 0x020fe200078e00ff */
[----:B------:R-:W-:Y:S01]  /*ad10*/  LOP3.LUT R21, R21, 0x18, RZ, 0xc0, !PT ;  /* 0x0000001815157812 */ /* 0x000fe200078ec0ff */
[----:B---3--:R-:W-:-:S03]  /*ad20*/  @P0 IMAD.HI.U32 R0, R7, R0, RZ ;  /* 0x0000000007000227 */ /* 0x008fc600078e00ff */
[----:B------:R-:W-:Y:S01]  /*ad30*/  LOP3.LUT R20, R20, 0x18, RZ, 0xc0, !PT ;  /* 0x0000001814147812 */ /* 0x000fe200078ec0ff */
[----:B------:R-:W-:Y:S01]  /*ad40*/  IMAD.MOV.U32 R5, RZ, RZ, R7 ;  /* 0x000000ffff057224 */ /* 0x000fe200078e0007 */
[----:B-1----:R-:W-:Y:S02]  /*ad50*/  @P0 SHF.R.U32.HI R5, RZ, R4, R0 ;  /* 0x00000004ff050219 */ /* 0x002fe40000011600 */
[C---:B------:R-:W-:Y:S02]  /*ad60*/  LOP3.LUT R13, R21.reuse, 0x20, RZ, 0xfc, !PT ;  /* 0x00000020150d7812 */ /* 0x040fe400078efcff */
[----:B------:R-:W-:Y:S02]  /*ad70*/  SHF.R.S32.HI R0, RZ, 0x1f, R5 ;  /* 0x0000001fff007819 */ /* 0x000fe40000011405 */
[----:B------:R-:W-:Y:S02]  /*ad80*/  LOP3.LUT R12, R21, 0x40, RZ, 0xfc, !PT ;  /* 0x00000040150c7812 */ /* 0x000fe400078efcff */
[----:B------:R-:W-:Y:S01]  /*ad90*/  LOP3.LUT R21, R11, 0x7f, RZ, 0xc0, !PT ;  /* 0x0000007f0b157812 */ /* 0x000fe200078ec0ff */
[----:B------:R-:W-:-:S04]  /*ada0*/  IMAD R0, R0, UR4, RZ ;  /* 0x0000000400007c24 */ /* 0x000fc8000f8e02ff */
[C---:B------:R-:W-:Y:S02]  /*adb0*/  IMAD R8, R5.reuse, UR5, R0 ;  /* 0x0000000505087c24 */ /* 0x040fe4000f8e0200 */
[----:B------:R-:W-:Y:S02]  /*adc0*/  IMAD.MOV R0, RZ, RZ, -R5 ;  /* 0x000000ffff007224 */ /* 0x000fe400078e0a05 */
[----:B------:R-:W-:-:S04]  /*add0*/  IMAD.WIDE.U32 R4, R5, UR4, R2 ;  /* 0x0000000405047c25 */ /* 0x000fc8000f8e0002 */
[----:B------:R-:W-:Y:S02]  /*ade0*/  IMAD R0, R10, R0, R7 ;  /* 0x000000000a007224 */ /* 0x000fe400078e0207 */
[----:B------:R-:W-:-:S03]  /*adf0*/  IMAD.IADD R5, R5, 0x1, R8 ;  /* 0x0000000105057824 */ /* 0x000fc600078e0208 */
[----:B------:R-:W-:Y:S01]  /*ae00*/  SHF.R.S32.HI R8, RZ, 0x1f, R0 ;  /* 0x0000001fff087819 */ /* 0x000fe20000011400 */
[----:B------:R-:W-:-:S04]  /*ae10*/  IMAD.WIDE.U32 R4, R0, UR6, R4 ;  /* 0x0000000600047c25 */ /* 0x000fc8000f8e0004 */
[----:B------:R-:W-:-:S04]  /*ae20*/  IMAD R8, R8, UR6, RZ ;  /* 0x0000000608087c24 */ /* 0x000fc8000f8e02ff */
[----:B------:R-:W-:Y:S01]  /*ae30*/  IMAD R8, R0, UR7, R8 ;  /* 0x0000000700087c24 */ /* 0x000fe2000f8e0208 */
[----:B------:R-:W-:-:S03]  /*ae40*/  LEA R0, P1, R4, UR8, 0x1 ;  /* 0x0000000804007c11 */ /* 0x000fc6000f8208ff */
[----:B------:R-:W-:Y:S02]  /*ae50*/  IMAD.IADD R5, R5, 0x1, R8 ;  /* 0x0000000105057824 */ /* 0x000fe400078e0208 */
[----:B------:R-:W-:-:S03]  /*ae60*/  VIADD R8, R7, 0x80 ;  /* 0x0000008007087836 */ /* 0x000fc60000000000 */
[----:B------:R-:W-:Y:S01]  /*ae70*/  LEA.HI.X R4, R4, UR9, R5, 0x1, P1 ;  /* 0x0000000904047c11 */ /* 0x000fe200088f0c05 */
[----:B------:R-:W-:Y:S01]  /*ae80*/  @P0 IMAD.HI.U32 R9, R8, R9, RZ ;  /* 0x0000000908090227 */ /* 0x000fe200078e00ff */
[----:B------:R-:W0:Y:S03]  /*ae90*/  @P0 LDC R5, c[0x0][0x450] ;  /* 0x00011400ff050b82 */ /* 0x000e260000000800 */
[----:B------:R-:W-:Y:S01]  /*aea0*/  IMAD.MOV.U32 R7, RZ, RZ, R8 ;  /* 0x000000ffff077224 */ /* 0x000fe200078e0008 */
[----:B0-----:R-:W-:Y:S02]  /*aeb0*/  @P0 SHF.R.U32.HI R7, RZ, R5, R9 ;  /* 0x00000005ff070219 */ /* 0x001fe40000011609 */
[----:B------:R-:W-:-:S03]  /*aec0*/  SHF.R.U32.HI R9, RZ, 0x2, R21 ;  /* 0x00000002ff097819 */ /* 0x000fc60000011615 */
[----:B------:R-:W-:Y:S02]  /*aed0*/  IMAD.MOV R5, RZ, RZ, -R7 ;  /* 0x000000ffff057224 */ /* 0x000fe400078e0a07 */
[----:B------:R-:W-:-:S04]  /*aee0*/  IMAD.WIDE.U32 R2, R7, UR4, R2 ;  /* 0x0000000407027c25 */ /* 0x000fc8000f8e0002 */
[----:B------:R-:W-:Y:S01]  /*aef0*/  IMAD R5, R10, R5, R8 ;  /* 0x000000050a057224 */ /* 0x000fe200078e0208 */
[----:B------:R-:W-:-:S05]  /*af00*/  SHF.R.S32.HI R8, RZ, 0x1f, R7 ;  /* 0x0000001fff087819 */ /* 0x000fca0000011407 */
[----:B------:R-:W-:Y:S01]  /*af10*/  IMAD R8, R8, UR4, RZ ;  /* 0x0000000408087c24 */ /* 0x000fe2000f8e02ff */
[----:B------:R-:W-:Y:S02]  /*af20*/  ULDC UR4, c[0x0][0x2b8] ;  /* 0x0000ae0000047ab9 */ /* 0x000fe40000000800 */
[----:B------:R-:W-:Y:S01]  /*af30*/  ISETP.GE.AND P0, PT, R20, UR4, PT ;  /* 0x0000000414007c0c */ /* 0x000fe2000bf06270 */
[----:B------:R-:W-:Y:S01]  /*af40*/  IMAD R8, R7, UR5, R8 ;  /* 0x0000000507087c24 */ /* 0x000fe2000f8e0208 */
[----:B------:R-:W-:Y:S02]  /*af50*/  SHF.R.S32.HI R7, RZ, 0x1f, R5 ;  /* 0x0000001fff077819 */ /* 0x000fe40000011405 */
[----:B------:R-:W-:Y:S01]  /*af60*/  ISETP.GE.AND P1, PT, R13, UR4, PT ;  /* 0x000000040d007c0c */ /* 0x000fe2000bf26270 */
[----:B------:R-:W-:Y:S01]  /*af70*/  IMAD.IADD R3, R3, 0x1, R8 ;  /* 0x0000000103037824 */ /* 0x000fe200078e0208 */
[----:B------:R-:W-:Y:S01]  /*af80*/  ISETP.GE.AND P2, PT, R12, UR4, PT ;  /* 0x000000040c007c0c */ /* 0x000fe2000bf46270 */
[----:B------:R-:W-:Y:S01]  /*af90*/  IMAD R7, R7, UR6, RZ ;  /* 0x0000000607077c24 */ /* 0x000fe2000f8e02ff */
[----:B------:R-:W-:Y:S01]  /*afa0*/  UMOV UR4, 0xffffffff ;  /* 0xffffffff00047882 */ /* 0x000fe20000000000 */
[----:B------:R-:W-:-:S04]  /*afb0*/  IMAD.WIDE.U32 R2, R5, UR6, R2 ;  /* 0x0000000605027c25 */ /* 0x000fc8000f8e0002 */
[----:B------:R-:W-:Y:S01]  /*afc0*/  IMAD R7, R5, UR7, R7 ;  /* 0x0000000705077c24 */ /* 0x000fe2000f8e0207 */
[----:B------:R-:W-:-:S03]  /*afd0*/  LEA R8, P3, R2, UR8, 0x1 ;  /* 0x0000000802087c11 */ /* 0x000fc6000f8608ff */
[----:B------:R-:W-:-:S05]  /*afe0*/  IMAD.IADD R7, R3, 0x1, R7 ;  /* 0x0000000103077824 */ /* 0x000fca00078e0207 */
[----:B------:R-:W-:Y:S01]  /*aff0*/  LEA.HI.X R7, R2, UR9, R7, 0x1, P3 ;  /* 0x0000000902077c11 */ /* 0x000fe200098f0c07 */
[----:B------:R-:W-:Y:S06]  /*b000*/  BRA.DIV UR4, `(.L_x_9961) ;  /* 0x0000003204e07947 */ /* 0x000fec000b800000 */
[----:B------:R-:W0:Y:S01]  /*b010*/  SHFL.IDX PT, R3, R0, RZ, 0x1c1f ;  /* 0x001c1fff00037589 */ /* 0x000e2200000e0000 */
[----:B------:R-:W-:Y:S01]  /*b020*/  ULDC UR4, c[0x0][0x288] ;  /* 0x0000a20000047ab9 */ /* 0x000fe20000000800 */
[----:B------:R-:W-:Y:S02]  /*b030*/  IMAD R6, R6, 0xc0, R9 ;  /* 0x000000c006067824 */ /* 0x000fe400078e0209 */
        /* <DEDUP_REMOVED lines=27> */
[----:B------:R-:W1:Y:S04]  /*b1f0*/  SHFL.IDX PT, R2, R4, 0x2, 0x1c1f ;  /* 0x005c1f0004027f89 */ /* 0x000e6800000e0000 */
[----:B------:R-:W-:Y:S07]  /*b200*/  SHFL.IDX PT, R4, R4, 0x3, 0x1c1f ;  /* 0x007c1f0004047f89 */ /* 0x000fee00000e0000 */
[----:B0-----:R-:W-:-:S05]  /*b210*/  @!P3 LEA R3, P4, R20, R3, 0x1 ;  /* 0x000000031403b211 */ /* 0x001fca00078808ff */
[----:B-1----:R-:W-:-:S05]  /*b220*/  @!P3 IMAD.X R2, RZ, RZ, R2, P4 ;  /* 0x000000ffff02b224 */ /* 0x002fca00020e0602 */
[----:B------:R-:W-:-:S04]  /*b230*/  @!P3 LOP3.LUT R3, R3, R2, RZ, 0x3c, !PT ;  /* 0x000000020303b212 */ /* 0x000fc800078e3cff */
[----:B------:R-:W-:-:S04]  /*b240*/  @!P3 LOP3.LUT R2, R3, R2, RZ, 0x3c, !PT ;  /* 0x000000020302b212 */ /* 0x000fc800078e3cff */
[----:B------:R-:W-:-:S05]  /*b250*/  @!P3 LOP3.LUT R3, R3, R2, RZ, 0x3c, !PT ;  /* 0x000000020303b212 */ /* 0x000fca00078e3cff */
[----:B------:R-:W-:Y:S04]  /*b260*/  @!P3 LDGSTS.E.BYPASS.LTC128B.128 [R26+0xea00], desc[UR60][R2.64], !P0 ;  /* 0x0ea00000021abfae */ /* 0x000fe8000c101d7c */
[----:B------:R-:W-:Y:S04]  /*b270*/  @!P3 LDGSTS.E.BYPASS.LTC128B.128 [R26+0x11a00], desc[UR60][R2.64+0x40], !P1 ;  /* 0x11a00040021abfae */ /* 0x000fe8000c901d7c */
[----:B------:R0:W-:Y:S04]  /*b280*/  @!P3 LDGSTS.E.BYPASS.LTC128B.128 [R26+0x14a00], desc[UR60][R2.64+0x80], !P2 ;  /* 0x14a00080021abfae */ /* 0x0001e8000d101d7c */
[----:B0-----:R0:W1:Y:S02]  /*b290*/  SHFL.IDX PT, R2, R0, 0x3, 0x1c1f ;  /* 0x007c1f0000027f89 */ /* 0x00106400000e0000 */
[----:B0-----:R-:W-:-:S05]  /*b2a0*/  VIADD R0, R6, 0x80 ;  /* 0x0000008006007836 */ /* 0x001fca0000000000 */
[----:B------:R-:W-:Y:S01]  /*b2b0*/  ISETP.GE.AND P3, PT, R0, R5, PT ;  /* 0x000000050000720c */ /* 0x000fe20003f66270 */
[----:B------:R-:W-:-:S05]  /*b2c0*/  VIADD R0, R6, 0x60 ;  /* 0x0000006006007836 */ /* 0x000fca0000000000 */
[----:B------:R-:W-:Y:S02]  /*b2d0*/  ISETP.GE.AND P4, PT, R0, R5, PT ;  /* 0x000000050000720c */ /* 0x000fe40003f86270 */
[----:B------:R-:W-:Y:S04]  /*b2e0*/  SHFL.IDX PT, R0, R7, RZ, 0x1c1f ;  /* 0x001c1fff07007589 */ /* 0x000fe800000e0000 */
[----:B------:R-:W-:Y:S07]  /*b2f0*/  SHFL.IDX PT, R7, R7, 0x1, 0x1c1f ;  /* 0x003c1f0007077f89 */ /* 0x000fee00000e0000 */
[----:B-1----:R-:W-:-:S05]  /*b300*/  @!P4 LEA R2, P5, R20, R2, 0x1 ;  /* 0x000000021402c211 */ /* 0x002fca00078a08ff */
[----:B------:R-:W-:Y:S02]  /*b310*/  @!P4 IMAD.X R3, RZ, RZ, R4, P5 ;  /* 0x000000ffff03c224 */ /* 0x000fe400028e0604 */
[----:B------:R-:W0:Y:S04]  /*b320*/  SHFL.IDX PT, R4, R8, RZ, 0x1c1f ;  /* 0x001c1fff08047589 */ /* 0x000e2800000e0000 */
[----:B------:R-:W-:Y:S04]  /*b330*/  @!P4 LDGSTS.E.BYPASS.LTC128B.128 [R26+0xf200], desc[UR60][R2.64], !P0 ;  /* 0x0f200000021acfae */ /* 0x000fe8000c101d7c */
[----:B------:R-:W-:Y:S04]  /*b340*/  @!P4 LDGSTS.E.BYPASS.LTC128B.128 [R26+0x12200], desc[UR60][R2.64+0x40], !P1 ;  /* 0x12200040021acfae */ /* 0x000fe8000c901d7c */
[----:B------:R1:W-:Y:S01]  /*b350*/  @!P4 LDGSTS.E.BYPASS.LTC128B.128 [R26+0x15200], desc[UR60][R2.64+0x80], !P2 ;  /* 0x15200080021acfae */ /* 0x0003e2000d101d7c */
[----:B0-----:R-:W-:-:S05]  /*b360*/  @!P3 LEA R4, P5, R20, R4, 0x1 ;  /* 0x000000041404b211 */ /* 0x001fca00078a08ff */
[----:B------:R-:W-:Y:S02]  /*b370*/  @!P3 IMAD.X R0, RZ, RZ, R0, P5 ;  /* 0x000000ffff00b224 */ /* 0x000fe400028e0600 */
[----:B-1----:R-:W-:Y:S02]  /*b380*/  @!P3 IMAD.MOV.U32 R2, RZ, RZ, R4 ;  /* 0x000000ffff02b224 */ /* 0x002fe400078e0004 */
[----:B------:R-:W-:-:S05]  /*b390*/  @!P3 IMAD.MOV.U32 R3, RZ, RZ, R0 ;  /* 0x000000ffff03b224 */ /* 0x000fca00078e0000 */
[----:B------:R0:W-:Y:S04]  /*b3a0*/  @!P3 LDGSTS.E.BYPASS.LTC128B.128 [R26+0xfa00], desc[UR60][R2.64], !P0 ;  /* 0x0fa00000021abfae */ /* 0x0001e8000c101d7c */
[----:B------:R0:W-:Y:S04]  /*b3b0*/  @!P3 LDGSTS.E.BYPASS.LTC128B.128 [R26+0x12a00], desc[UR60][R2.64+0x40], !P1 ;  /* 0x12a00040021abfae */ /* 0x0001e8000c901d7c */
[----:B------:R0:W-:Y:S02]  /*b3c0*/  @!P3 LDGSTS.E.BYPASS.LTC128B.128 [R26+0x15a00], desc[UR60][R2.64+0x80], !P2 ;  /* 0x15a00080021abfae */ /* 0x0001e4000d101d7c */
.L_x_10061:
[----:B------:R-:W2:Y:S01]  /*b3d0*/  LDL R0, [R1+0x18] ;  /* 0x0000180001007983 */ /* 0x000ea20000100800 */
[----:B------:R-:W-:-:S05]  /*b3e0*/  VIADD R6, R6, 0xa0 ;  /* 0x000000a006067836 */ /* 0x000fca0000000000 */
[----:B------:R-:W-:-:S13]  /*b3f0*/  ISETP.GE.AND P3, PT, R6, R5, PT ;  /* 0x000000050600720c */ /* 0x000fda0003f66270 */
[----:B0-----:R-:W-:-:S05]  /*b400*/  @!P3 LEA R2, P4, R20, R14, 0x1 ;  /* 0x0000000e1402b211 */ /* 0x001fca00078808ff */
[----:B------:R-:W-:-:S05]  /*b410*/  @!P3 IMAD.X R3, RZ, RZ, R7, P4 ;  /* 0x000000ffff03b224 */ /* 0x000fca00020e0607 */
[----:B------:R-:W-:Y:S01]  /*b420*/  @!PT LDS RZ, [RZ] ;  /* 0x00000000fffff984 */ /* 0x000fe20000000800 */
[----:B------:R-:W-:Y:S01]  /*b430*/  @!PT LDS RZ, [RZ] ;  /* 0x00000000fffff984 */ /* 0x000fe20000000800 */
[----:B------:R-:W-:Y:S01]  /*b440*/  @!PT LDS RZ, [RZ] ;  /* 0x00000000fffff984 */ /* 0x000fe20000000800 */
[----:B------:R0:W-:Y:S04]  /*b450*/  @!P3 LDGSTS.E.BYPASS.LTC128B.128 [R26+0x10200], desc[UR60][R2.64], !P0 ;  /* 0x10200000021abfae */ /* 0x0001e8000c101d7c */
[----:B------:R0:W-:Y:S04]  /*b460*/  @!P3 LDGSTS.E.BYPASS.LTC128B.128 [R26+0x13200], desc[UR60][R2.64+0x40], !P1 ;  /* 0x13200040021abfae */ /* 0x0001e8000c901d7c */
[----:B------:R0:W-:Y:S01]  /*b470*/  @!P3 LDGSTS.E.BYPASS.LTC128B.128 [R26+0x16200], desc[UR60][R2.64+0x80], !P2 ;  /* 0x16200080021abfae */ /* 0x0001e2000d101d7c */
        /* <DEDUP_REMOVED lines=12> */
[----:B01----:R-:W-:-:S12]  /*b540*/  @!P0 BRA `(.L_x_9963) ;  /* 0x00000034009c8947 */ /* 0x003fd80003800000 */
.L_x_10062:
[----:B------:R-:W-:Y:S05]  /*b550*/  BSYNC B0 ;  /* 0x0000000000007941 */ /* 0x000fea0003800000 */
.L_x_9962:
[----:B------:R-:W-:Y:S01]  /*b560*/  VIADD R8, R9, 0x31c00 ;  /* 0x00031c0009087836 */ /* 0x000fe20000000000 */
[----:B------:R-:W-:Y:S06]  /*b570*/  @!P1 BRA `(.L_x_9964) ;  /* 0x0000002000749947 */ /* 0x000fec0003800000 */
[----:B------:R-:W2:Y:S01]  /*b580*/  LDL R2, [R1] ;  /* 0x0000000001027983 */ /* 0x000ea20000100800 */
[----:B------:R-:W-:Y:S02]  /*b590*/  IMAD.MOV.U32 R3, RZ, RZ, 0x1 ;  /* 0x00000001ff037424 */ /* 0x000fe400078e00ff */
[----:B--2---:R-:W-:-:S05]  /*b5a0*/  IMAD.MOV R6, RZ, RZ, -R2 ;  /* 0x000000ffff067224 */ /* 0x004fca00078e0a02 */
[----:B------:R-:W-:-:S05]  /*b5b0*/  VIADDMNMX R6, R6, R3, 0xffffffff, !PT ;  /* 0xffffffff06067446 */ /* 0x000fca0007800103 */
[----:B0-----:R-:W-:-:S05]  /*b5c0*/  IMAD.IADD R0, R2, 0x1, R6 ;  /* 0x0000000102007824 */ /* 0x001fca00078e0206 */
[----:B------:R-:W-:-:S04]  /*b5d0*/  LOP3.LUT R0, R0, 0x1, RZ, 0xc0, !PT ;  /* 0x0000000100007812 */ /* 0x000fc800078ec0ff */
[----:B------:R-:W-:Y:S01]  /*b5e0*/  ISETP.NE.U32.AND P0, PT, R0, 0x1, PT ;  /* 0x000000010000780c */ /* 0x000fe20003f05070 */
[----:B------:R-:W-:-:S12]  /*b5f0*/  VIADD R0, R2, 0xfffffffe ;  /* 0xfffffffe02007836 */ /* 0x000fd80000000000 */
[----:B------:R-:W-:Y:S05]  /*b600*/  @P0 BRA `(.L_x_9965) ;  /* 0x0000000800c80947 */ /* 0x000fea0003800000 */
[----:B------:R-:W-:Y:S01]  /*b610*/  LOP3.LUT P2, RZ, R19, 0x2, RZ, 0xc0, !PT ;  /* 0x0000000213ff7812 */ /* 0x000fe2000784c0ff */
[----:B------:R-:W-:Y:S01]  /*b620*/  VIADD R7, R16, 0x1 ;  /* 0x0000000110077836 */ /* 0x000fe20000000000 */
[----:B------:R-:W-:Y:S04]  /*b630*/  BSSY B0, `(.L_x_9966) ;  /* 0x00000ab000007945 */ /* 0x000fe80003800000 */
[----:B------:R-:W-:-:S04]  /*b640*/  ISETP.NE.AND P0, PT, R7, 0x2, PT ;  /* 0x000000020700780c */ /* 0x000fc80003f05270 */
[----:B------:R-:W-:Y:S02]  /*b650*/  SEL R10, RZ, 0x1, P0 ;  /* 0x00000001ff0a7807 */ /* 0x000fe40000000000 */
[----:B------:R-:W-:Y:S02]  /*b660*/  SEL R7, R7, RZ, P0 ;  /* 0x000000ff07077207 */ /* 0x000fe40000000000 */
[----:B------:R-:W-:Y:S01]  /*b670*/  LOP3.LUT R10, R23, R10, RZ, 0x3c, !PT ;  /* 0x0000000a170a7212 */ /* 0x000fe200078e3cff */
[----:B------:R-:W-:Y:S06]  /*b680*/  @!P2 BRA `(.L_x_9967) ;  /* 0x000000080094a947 */ /* 0x000fec0003800000 */
[----:B------:R-:W-:Y:S01]  /*b690*/  LOP3.LUT P2, RZ, R19, 0x1, RZ, 0xc0, !PT ;  /* 0x0000000113ff7812 */ /* 0x000fe2000784c0ff */
[----:B------:R-:W-:-:S12]  /*b6a0*/  IMAD.MOV.U32 R5, RZ, RZ, R18 ;  /* 0x000000ffff057224 */ /* 0x000fd800078e0012 */
[----:B------:R-:W-:Y:S05]  /*b6b0*/  @!P2 BRA `(.L_x_9968) ;  /* 0x000000000048a947 */ /* 0x000fea0003800000 */
[----:B------:R-:W0:Y:S01]  /*b6c0*/  LDC R5, c[0x0][0x43c] ;  /* 0x00010f00ff057b82 */ /* 0x000e220000000800 */
[----:B------:R-:W-:Y:S01]  /*b6d0*/  ULDC.64 UR4, c[0x0][0x428] ;  /* 0x00010a0000047ab9 */ /* 0x000fe20000000a00 */
[----:B0-----:R-:W-:-:S13]  /*b6e0*/  ISETP.NE.AND P0, PT, R5, 0x1, PT ;  /* 0x000000010500780c */ /* 0x001fda0003f05270 */
[----:B------:R-:W0:Y:S02]  /*b6f0*/  @P0 LDC.64 R2, c[0x0][0x440] ;  /* 0x00011000ff020b82 */ /* 0x000e240000000a00 */
[----:B0-----:R-:W-:-:S04]  /*b700*/  @P0 IMAD.HI.U32 R4, R0, R2, RZ ;  /* 0x0000000200040227 */ /* 0x001fc800078e00ff */
[----:B------:R-:W-:Y:S01]  /*b710*/  IMAD.MOV.U32 R2, RZ, RZ, R0 ;  /* 0x000000ffff027224 */ /* 0x000fe200078e0000 */
[----:B------:R-:W-:Y:S01]  /*b720*/  @P0 SHF.R.U32.HI R2, RZ, R3, R4 ;  /* 0x00000003ff020219 */ /* 0x000fe20000011604 */
[----:B------:R-:W-:-:S04]  /*b730*/  IMAD R4, R25, UR4, RZ ;  /* 0x0000000419047c24 */ /* 0x000fc8000f8e02ff */
[----:B------:R-:W-:Y:S02]  /*b740*/  IMAD.MOV R3, RZ, RZ, -R2 ;  /* 0x000000ffff037224 */ /* 0x000fe400078e0a02 */
[----:B------:R-:W-:Y:S02]  /*b750*/  IMAD R4, R22, UR5, R4 ;  /* 0x0000000516047c24 */ /* 0x000fe4000f8e0204 */
[----:B------:R-:W-:Y:S01]  /*b760*/  IMAD R0, R5, R3, R0 ;  /* 0x0000000305007224 */ /* 0x000fe200078e0200 */
[----:B------:R-:W-:-:S03]  /*b770*/  SHF.R.S32.HI R3, RZ, 0x1f, R2 ;  /* 0x0000001fff037819 */ /* 0x000fc60000011402 */
[----:B------:R-:W-:Y:S01]  /*b780*/  IMAD.WIDE.U32 R2, R22, UR4, R2 ;  /* 0x0000000416027c25 */ /* 0x000fe2000f8e0002 */
[----:B------:R-:W-:-:S03]  /*b790*/  ULDC.64 UR4, c[0x0][0x418] ;  /* 0x0001060000047ab9 */ /* 0x000fc60000000a00 */
[----:B------:R-:W-:Y:S01]  /*b7a0*/  IMAD.IADD R3, R4, 0x1, R3 ;  /* 0x0000000104037824 */ /* 0x000fe200078e0203 */
[----:B------:R-:W-:-:S04]  /*b7b0*/  LEA R4, P0, R2, UR4, 0x2 ;  /* 0x0000000402047c11 */ /* 0x000fc8000f8010ff */
[----:B------:R-:W-:-:S06]  /*b7c0*/  LEA.HI.X R5, R2, UR5, R3, 0x2, P0 ;  /* 0x0000000502057c11 */ /* 0x000fcc00080f1403 */
[----:B------:R0:W5:Y:S03]  /*b7d0*/  LDG.E R5, desc[UR60][R4.64] ;  /* 0x0000003c04057981 */ /* 0x000166000c1e1900 */
.L_x_9968:
[----:B------:R-:W-:Y:S01]  /*b7e0*/  LEA R3, R7, UR36, 0x3 ;  /* 0x0000002407037c11 */ /* 0x000fe2000f8e18ff */
[----:B------:R-:W-:Y:S01]  /*b7f0*/  BSSY B1, `(.L_x_9969) ;  /* 0x0000004000017945 */ /* 0x000fe20003800000 */
[----:B------:R-:W-:-:S04]  /*b800*/  SHF.L.U32 R2, R10, 0x1f, RZ ;  /* 0x0000001f0a027819 */ /* 0x000fc800000006ff */
[----:B------:R-:W1:Y:S02]  /*b810*/  SYNCS.PHASECHK.TRANS64.TRYWAIT P0, [R3+URZ+0x31c40], R2 ;  /* 0x031c4002030075a7 */ /* 0x000e64000800017f */
[----:B-1----:R-:W-:Y:S05]  /*b820*/  @!P0 BRA `(.L_x_9970) ;  /* 0x0000003000f88947 */ /* 0x002fea0003800000 */
.L_x_10063:
[----:B------:R-:W-:Y:S05]  /*b830*/  BSYNC B1 ;  /* 0x0000000000017941 */ /* 0x000fea0003800000 */
.L_x_9969:
        /* <DEDUP_REMOVED lines=12> */
.L_x_9972:
[----:B------:R-:W-:Y:S05]  /*b900*/  BSYNC B1 ;  /* 0x0000000000017941 */ /* 0x000fea0003800000 */
.L_x_9971:
        /* <DEDUP_REMOVED lines=11> */
.L_x_9973:
        /* <DEDUP_REMOVED lines=16> */
.L_x_9974:
        /* <DEDUP_REMOVED lines=16> */
.L_x_9975:
        /* <DEDUP_REMOVED lines=15> */
.L_x_10064:
[----:B------:R-:W-:Y:S05]  /*bcb0*/  BSYNC B1 ;  /* 0x0000000000017941 */ /* 0x000fea0003800000 */
.L_x_9976:
[----:B------:R-:W-:Y:S01]  /*bcc0*/  BSSY B1, `(.L_x_9978) ;  /* 0x000000c000017945 */ /* 0x000fe20003800000 */
[----:B0-----:R-:W-:Y:S02]  /*bcd0*/  IMAD.MOV.U32 R2, RZ, RZ, 0x0 ;  /* 0x00000000ff027424 */ /* 0x001fe400078e00ff */
[----:B------:R-:W-:Y:S01]  /*bce0*/  IMAD.MOV.U32 R3, RZ, RZ, 0x14f00000 ;  /* 0x14f00000ff037424 */ /* 0x000fe200078e00ff */
[----:B------:R-:W-:Y:S06]  /*bcf0*/  @P1 BRA `(.L_x_9979) ;  /* 0x0000000000201947 */ /* 0x000fec0003800000 */
[----:B------:R-:W0:Y:S01]  /*bd00*/  S2R R4, SR_TID.X ;  /* 0x0000000000047919 */ /* 0x000e220000002100 */
[----:B------:R-:W-:Y:S01]  /*bd10*/  IMAD.MOV.U32 R11, RZ, RZ, 0x6c00 ;  /* 0x00006c00ff0b7424 */ /* 0x000fe200078e00ff */
[----:B0-----:R-:W-:Y:S02]  /*bd20*/  LOP3.LUT R13, R4, 0x1f, RZ, 0xc0, !PT ;  /* 0x0000001f040d7812 */ /* 0x001fe400078ec0ff */
[----:B------:R-:W-:Y:S02]  /*bd30*/  LEA R4, R16, UR36, 0x3 ;  /* 0x0000002410047c11 */ /* 0x000fe4000f8e18ff */
[----:B------:R-:W-:Y:S02]  /*bd40*/  ISETP.NE.AND P0, PT, R13, RZ, PT ;  /* 0x000000ff0d00720c */ /* 0x000fe40003f05270 */
[----:B------:R0:W-:Y:S11]  /*bd50*/  SYNCS.ARRIVE.TRANS64 RZ, [R4+URZ+0x31c50], R11 ;  /* 0x031c500b04ff79a7 */ /* 0x0001f6000800003f */
[----:B0-----:R-:W-:Y:S05]  /*bd60*/  @!P0 BRA `(.L_x_9979) ;  /* 0x0000000000048947 */ /* 0x001fea0003800000 */
[----:B------:R-:W-:Y:S01]  /*bd70*/  BPT.TRAP 0x1 ;  /* 0x000000040000795c */ /* 0x000fe20000300000 */
.L_x_9979:
[----:B------:R-:W-:Y:S05]  /*bd80*/  BSYNC B1 ;  /* 0x0000000000017941 */ /* 0x000fea0003800000 */
.L_x_9978:
[----:B------:R-:W-:Y:S01]  /*bd90*/  R2UR UR6, R2 ;  /* 0x00000000020672ca */ /* 0x000fe200000e0000 */
[C---:B------:R-:W-:Y:S01]  /*bda0*/  IMAD R11, R16.reuse, 0x6c00, R9 ;  /* 0x00006c00100b7824 */ /* 0x040fe200078e0209 */
[----:B------:R-:W-:Y:S01]  /*bdb0*/  R2UR UR7, R3 ;  /* 0x00000000030772ca */ /* 0x000fe200000e0000 */
[----:B------:R-:W-:Y:S01]  /*bdc0*/  UIADD3 UR4, UP0, UR38, 0x470, URZ ;  /* 0x0000047026047890 */ /* 0x000fe2000ff1e03f */
[----:B------:R-:W-:Y:S01]  /*bdd0*/  LEA R4, R16, UR36, 0x3 ;  /* 0x0000002410047c11 */ /* 0x000fe2000f8e18ff */
[----:B------:R-:W-:Y:S01]  /*bde0*/  VIADD R13, R11, 0x200 ;  /* 0x000002000b0d7836 */ /* 0x000fe20000000000 */
[----:B------:R-:W-:Y:S01]  /*bdf0*/  R2UR UR10, R12 ;  /* 0x000000000c0a72ca */ /* 0x000fe200000e0000 */
[----:B------:R-:W-:Y:S01]  /*be00*/  IMAD R12, R24, 0x90, RZ ;  /* 0x00000090180c7824 */ /* 0x000fe200078e02ff */
[----:B------:R-:W-:Y:S01]  /*be10*/  PLOP3.LUT P0, PT, PT, PT, PT, 0x80, 0x0 ;  /* 0x000000000000781c */ /* 0x000fe20003f0f070 */
[----:B------:R-:W-:Y:S01]  /*be20*/  VIADD R4, R4, 0x31c50 ;  /* 0x00031c5004047836 */ /* 0x000fe20000000000 */
[----:B------:R-:W-:-:S12]  /*be30*/  UIADD3.X UR5, URZ, UR39, URZ, UP0, !UPT ;  /* 0x000000273f057290 */ /* 0x000fd800087fe43f */
.L_x_9980:
        /* <DEDUP_REMOVED lines=15> */
.L_x_9981:
        /* <DEDUP_REMOVED lines=15> */
.L_x_9982:
        /* <DEDUP_REMOVED lines=10> */
[----:B------:R-:W-:Y:S02]  /*c0c0*/  IMAD.MOV.U32 R18, RZ, RZ, R5 ;  /* 0x000000ffff127224 */ /* 0x000fe400078e0005 */
[----:B------:R-:W-:-:S07]  /*c0d0*/  IMAD.MOV.U32 R24, RZ, RZ, R0 ;  /* 0x000000ffff187224 */ /* 0x000fce00078e0000 */
.L_x_9967:
[----:B------:R-:W-:Y:S05]  /*c0e0*/  BSYNC B0 ;  /* 0x0000000000007941 */ /* 0x000fea0003800000 */
.L_x_9966:
[----:B------:R-:W2:Y:S01]  /*c0f0*/  LDL.LU R0, [R1] ;  /* 0x0000000001007983 */ /* 0x000ea20000300800 */
[----:B------:R-:W-:Y:S02]  /*c100*/  IMAD.MOV.U32 R16, RZ, RZ, R7 ;  /* 0x000000ffff107224 */ /* 0x000fe400078e0007 */
[----:B------:R-:W-:Y:S02]  /*c110*/  IMAD.MOV.U32 R23, RZ, RZ, R10 ;  /* 0x000000ffff177224 */ /* 0x000fe400078e000a */
[----:B--2---:R-:W-:-:S07]  /*c120*/  VIADD R0, R0, 0xfffffffd ;  /* 0xfffffffd00007836 */ /* 0x004fce0000000000 */
.L_x_9965:
[----:B------:R-:W-:Y:S01]  /*c130*/  IMAD.MOV R3, RZ, RZ, -R6 ;  /* 0x000000ffff037224 */ /* 0x000fe200078e0a06 */
[----:B------:R-:W-:Y:S04]  /*c140*/  BSSY B0, `(.L_x_9964) ;  /* 0x0000160000007945 */ /* 0x000fe80003800000 */
[----:B------:R-:W-:-:S13]  /*c150*/  ISETP.NE.AND P0, PT, R28, R3, PT ;  /* 0x000000031c00720c */ /* 0x000fda0003f05270 */
[----:B------:R-:W-:Y:S05]  /*c160*/  @!P0 BRA `(.L_x_9983) ;  /* 0x0000001400748947 */ /* 0x000fea0003800000 */
[----:B------:R-:W-:-:S07]  /*c170*/  IMAD.MOV.U32 R4, RZ, RZ, R18 ;  /* 0x000000ffff047224 */ /* 0x000fce00078e0012 */
.L_x_10018:
        /* <DEDUP_REMOVED lines=22> */
[----:B------:R-:W-:Y:S01]  /*c2e0*/  IMAD.WIDE.U32 R2, R22, UR4, R2 ;  /* 0x0000000416027c25 */ /* 0x000fe2000f8e0002 */
[----:B------:R-:W-:-:S03]  /*c2f0*/  ULDC.64 UR4, c[0x0][0x418] ;  /* 0x0001060000047ab9 */ /* 0x000fc60000000a00 */
[----:B------:R-:W-:Y:S01]  /*c300*/  IMAD.IADD R3, R4, 0x1, R3 ;  /* 0x0000000104037824 */ /* 0x000fe200078e0203 */
[----:B------:R-:W-:Y:S01]  /*c310*/  LEA R4, P0, R2, UR4, 0x2 ;  /* 0x0000000402047c11 */ /* 0x000fe2000f8010ff */
[----:B------:R-:W-:-:S03]  /*c320*/  IMAD R10, R5, R10, R0 ;  /* 0x0000000a050a7224 */ /* 0x000fc600078e0200 */
[----:B------:R-:W-:-:S05]  /*c330*/  LEA.HI.X R5, R2, UR5, R3, 0x2, P0 ;  /* 0x0000000502057c11 */ /* 0x000fca00080f1403 */
[----:B------:R0:W5:Y:S04]  /*c340*/  LDG.E R4, desc[UR60][R4.64] ;  /* 0x0000003c04047981 */ /* 0x000168000c1e1900 */
.L_x_9986:
[----:B------:R-:W-:Y:S01]  /*c350*/  LEA R3, R6, UR36, 0x3 ;  /* 0x0000002406037c11 */ /* 0x000fe2000f8e18ff */
[----:B------:R-:W-:Y:S01]  /*c360*/  BSSY B2, `(.L_x_9987) ;  /* 0x0000004000027945 */ /* 0x000fe20003800000 */
[----:B------:R-:W-:-:S04]  /*c370*/  SHF.L.U32 R2, R7, 0x1f, RZ ;  /* 0x0000001f07027819 */ /* 0x000fc800000006ff */
[----:B------:R-:W1:Y:S02]  /*c380*/  SYNCS.PHASECHK.TRANS64.TRYWAIT P0, [R3+URZ+0x31c40], R2 ;  /* 0x031c4002030075a7 */ /* 0x000e64000800017f */
[----:B-1----:R-:W-:Y:S05]  /*c390*/  @!P0 BRA `(.L_x_9988) ;  /* 0x0000002800448947 */ /* 0x002fea0003800000 */
.L_x_10065:
[----:B------:R-:W-:Y:S05]  /*c3a0*/  BSYNC B2 ;  /* 0x0000000000027941 */ /* 0x000fea0003800000 */
.L_x_9987:
        /* <DEDUP_REMOVED lines=12> */
.L_x_9990:
[----:B------:R-:W-:Y:S05]  /*c470*/  BSYNC B2 ;  /* 0x0000000000027941 */ /* 0x000fea0003800000 */
.L_x_9989:
        /* <DEDUP_REMOVED lines=11> */
.L_x_9991:
        /* <DEDUP_REMOVED lines=16> */
.L_x_9992:
        /* <DEDUP_REMOVED lines=16> */
.L_x_9993:
        /* <DEDUP_REMOVED lines=15> */
.L_x_10066:
[----:B------:R-:W-:Y:S05]  /*c820*/  BSYNC B2 ;  /* 0x0000000000027941 */ /* 0x000fea0003800000 */
.L_x_9994:
        /* <DEDUP_REMOVED lines=11> */
.L_x_9997:
[----:B------:R-:W-:Y:S05]  /*c8e0*/  BSYNC B2 ;  /* 0x0000000000027941 */ /* 0x000fea0003800000 */
.L_x_9996:
        /* <DEDUP_REMOVED lines=10> */
.L_x_9998:
        /* <DEDUP_REMOVED lines=10> */
[----:B------:R-:W-:Y:S02]  /*ca30*/  R2UR UR6, R2 ;  /* 0x00000000020672ca */ /* 0x000fe400000e0000 */
[----:B------:R-:W-:Y:S02]  /*ca40*/  R2UR UR7, R3 ;  /* 0x00000000030772ca */ /* 0x000fe400000e0000 */
[----:B------:R-:W-:Y:S01]  /*ca50*/  R2UR UR10, R11 ;  /* 0x000000000b0a72ca */ /* 0x000fe200000e0000 */
[----:B------:R-:W-:Y:S01]  /*ca60*/  VIADD R11, R16, 0x2600 ;  /* 0x00002600100b7836 */ /* 0x000fe20000000000 */
[----:B------:R-:W-:-:S13]  /*ca70*/  PLOP3.LUT P0, PT, PT, PT, PT, 0x80, 0x0 ;  /* 0x000000000000781c */ /* 0x000fda0003f0f070 */
.L_x_9999:
        /* <DEDUP_REMOVED lines=15> */
.L_x_10000:
        /* <DEDUP_REMOVED lines=12> */
.L_x_9985:
[----:B------:R-:W-:Y:S05]  /*cc30*/  BSYNC B1 ;  /* 0x0000000000017941 */ /* 0x000fea0003800000 */
.L_x_9984:
        /* <DEDUP_REMOVED lines=9> */
[----:B------:R-:W-:-:S12]  /*ccd0*/  VIADD R10, R0, 0xffffffff ;  /* 0xffffffff000a7836 */ /* 0x000fd80000000000 */
[----:B------:R-:W-:Y:S05]  /*cce0*/  @!P1 BRA `(.L_x_10003) ;  /* 0x0000000000489947 */ /* 0x000fea0003800000 */
[----:B------:R-:W0:Y:S01]  /*ccf0*/  LDC R4, c[0x0][0x43c] ;  /* 0x00010f00ff047b82 */ /* 0x000e220000000800 */
        /* <DEDUP_REMOVED lines=9> */
[----:B------:R-:W-:-:S04]  /*cd90*/  IMAD R4, R25, UR4, RZ ;  /* 0x0000000419047c24 */ /* 0x000fc8000f8e02ff */
[C---:B------:R-:W-:Y:S02]  /*cda0*/  IMAD R4, R22.reuse, UR5, R4 ;  /* 0x0000000516047c24 */ /* 0x040fe4000f8e0204 */
[----:B------:R-:W-:Y:S01]  /*cdb0*/  IMAD.WIDE.U32 R2, R22, UR4, R2 ;  /* 0x0000000416027c25 */ /* 0x000fe2000f8e0002 */
[----:B------:R-:W-:-:S03]  /*cdc0*/  ULDC.64 UR4, c[0x0][0x418] ;  /* 0x0001060000047ab9 */ /* 0x000fc60000000a00 */
[----:B------:R-:W-:Y:S01]  /*cdd0*/  IMAD.IADD R3, R4, 0x1, R3 ;  /* 0x0000000104037824 */ /* 0x000fe200078e0203 */
[----:B------:R-:W-:-:S04]  /*cde0*/  LEA R4, P0, R2, UR4, 0x2 ;  /* 0x0000000402047c11 */ /* 0x000fc8000f8010ff */
[----:B------:R-:W-:-:S05]  /*cdf0*/  LEA.HI.X R5, R2, UR5, R3, 0x2, P0 ;  /* 0x0000000502057c11 */ /* 0x000fca00080f1403 */
[----:B------:R0:W5:Y:S04]  /*ce00*/  LDG.E R4, desc[UR60][R4.64] ;  /* 0x0000003c04047981 */ /* 0x000168000c1e1900 */
.L_x_10003:
[----:B------:R-:W-:Y:S01]  /*ce10*/  LEA R2, R16, UR36, 0x3 ;  /* 0x0000002410027c11 */ /* 0x000fe2000f8e18ff */
[----:B------:R-:W-:Y:S01]  /*ce20*/  BSSY B2, `(.L_x_10004) ;  /* 0x0000004000027945 */ /* 0x000fe20003800000 */
[----:B------:R-:W-:-:S04]  /*ce30*/  SHF.L.U32 R3, R23, 0x1f, RZ ;  /* 0x0000001f17037819 */ /* 0x000fc800000006ff */
[----:B------:R-:W1:Y:S02]  /*ce40*/  SYNCS.PHASECHK.TRANS64.TRYWAIT P0, [R2+URZ+0x31c40], R3 ;  /* 0x031c4003020075a7 */ /* 0x000e64000800017f */
[----:B-1----:R-:W-:Y:S05]  /*ce50*/  @!P0 BRA `(.L_x_10005) ;  /* 0x0000001c00bc8947 */ /* 0x002fea0003800000 */
.L_x_10067:
[----:B------:R-:W-:Y:S05]  /*ce60*/  BSYNC B2 ;  /* 0x0000000000027941 */ /* 0x000fea0003800000 */
.L_x_10004:
        /* <DEDUP_REMOVED lines=12> */
.L_x_10007:
[----:B------:R-:W-:Y:S05]  /*cf30*/  BSYNC B2 ;  /* 0x0000000000027941 */ /* 0x000fea0003800000 */
.L_x_10006:
        /* <DEDUP_REMOVED lines=12> */
.L_x_10008:
        /* <DEDUP_REMOVED lines=16> */
.L_x_10009:
        /* <DEDUP_REMOVED lines=16> */
.L_x_10010:
        /* <DEDUP_REMOVED lines=15> */
.L_x_10068:
[----:B------:R-:W-:Y:S05]  /*d2f0*/  BSYNC B2 ;  /* 0x0000000000027941 */ /* 0x000fea0003800000 */
.L_x_10011:
        /* <DEDUP_REMOVED lines=11> */
.L_x_10014:
[----:B------:R-:W-:Y:S05]  /*d3b0*/  BSYNC B2 ;  /* 0x0000000000027941 */ /* 0x000fea0003800000 */
.L_x_10013:
        /* <DEDUP_REMOVED lines=10> */
.L_x_10015:
        /* <DEDUP_REMOVED lines=15> */
.L_x_10016:
        /* <DEDUP_REMOVED lines=15> */
.L_x_10017:
        /* <DEDUP_REMOVED lines=12> */
.L_x_10002:
[----:B------:R-:W-:Y:S05]  /*d700*/  BSYNC B1 ;  /* 0x0000000000017941 */ /* 0x000fea0003800000 */
.L_x_10001:
[C---:B------:R-:W-:Y:S01]  /*d710*/  ISETP.GT.AND P0, PT, R0.reuse, 0x1, PT ;  /* 0x000000010000780c */ /* 0x040fe20003f04270 */
[----:B------:R-:W-:-:S12]  /*d720*/  VIADD R0, R0, 0xfffffffe ;  /* 0xfffffffe00007836 */ /* 0x000fd80000000000 */
[----:B------:R-:W-:Y:S05]  /*d730*/  @P0 BRA `(.L_x_10018) ;  /* 0xffffffe800900947 */ /* 0x000fea000383ffff */
.L_x_9983:
[----:B------:R-:W-:Y:S05]  /*d740*/  BSYNC B0 ;  /* 0x0000000000007941 */ /* 0x000fea0003800000 */
.L_x_9964:
[----:B------:R-:W-:Y:S01]  /*d750*/  LOP3.LUT P0, RZ, R19, 0x2, RZ, 0xc0, !PT ;  /* 0x0000000213ff7812 */ /* 0x000fe2000780c0ff */
[----:B------:R-:W-:-:S12]  /*d760*/  BSSY B0, `(.L_x_10019) ;  /* 0x0000047000007945 */ /* 0x000fd80003800000 */
[----:B------:R-:W-:Y:S05]  /*d770*/  @!P0 BRA `(.L_x_10020) ;  /* 0x0000000400148947 */ /* 0x000fea0003800000 */
[----:B0-----:R-:W0:Y:S01]  /*d780*/  S2R R0, SR_TID.X ;  /* 0x0000000000007919 */ /* 0x001e220000002100 */
[----:B------:R-:W-:Y:S01]  /*d790*/  LEA R3, R16, UR36, 0x3 ;  /* 0x0000002410037c11 */ /* 0x000fe2000f8e18ff */
[----:B------:R-:W-:Y:S01]  /*d7a0*/  BSSY B1, `(.L_x_10021) ;  /* 0x0000006000017945 */ /* 0x000fe20003800000 */
[----:B0-----:R-:W-:Y:S02]  /*d7b0*/  LOP3.LUT R2, R0, 0x7f, RZ, 0xc0, !PT ;  /* 0x0000007f00027812 */ /* 0x001fe400078ec0ff */
[----:B------:R-:W-:Y:S02]  /*d7c0*/  SHF.L.U32 R0, R23, 0x1f, RZ ;  /* 0x0000001f17007819 */ /* 0x000fe400000006ff */
[----:B------:R-:W-:Y:S02]  /*d7d0*/  ISETP.NE.AND P1, PT, R2, RZ, PT ;  /* 0x000000ff0200720c */ /* 0x000fe40003f25270 */
[----:B------:R-:W0:Y:S02]  /*d7e0*/  SYNCS.PHASECHK.TRANS64.TRYWAIT P0, [R3+URZ+0x31c60], R0 ;  /* 0x031c6000030075a7 */ /* 0x000e24000800017f */
[----:B0-----:R-:W-:Y:S09]  /*d7f0*/  @!P0 BRA `(.L_x_10022) ;  /* 0x00000014007c8947 */ /* 0x001ff20003800000 */
.L_x_10069:
[----:B------:R-:W-:Y:S05]  /*d800*/  BSYNC B1 ;  /* 0x0000000000017941 */ /* 0x000fea0003800000 */
.L_x_10021:
        /* <DEDUP_REMOVED lines=9> */
.L_x_10024:
[----:B------:R-:W-:Y:S05]  /*d8a0*/  BSYNC B1 ;  /* 0x0000000000017941 */ /* 0x000fea0003800000 */
.L_x_10023:
[----:B------:R-:W-:Y:S01]  /*d8b0*/  IMAD R9, R16, 0x6c00, R9 ;  /* 0x00006c0010097824 */ /* 0x000fe200078e0209 */
[----:B------:R-:W-:Y:S01]  /*d8c0*/  UIADD3 UR4, UP0, UR38, 0x470, URZ ;  /* 0x0000047026047890 */ /* 0x000fe2000ff1e03f */
[----:B0-----:R-:W-:Y:S01]  /*d8d0*/  VIADD R0, R3, 0x31c50 ;  /* 0x00031c5003007836 */ /* 0x001fe20000000000 */
[----:B------:R-:W-:Y:S01]  /*d8e0*/  PLOP3.LUT P0, PT, PT, PT, PT, 0x80, 0x0 ;  /* 0x000000000000781c */ /* 0x000fe20003f0f070 */
[----:B------:R-:W-:Y:S01]  /*d8f0*/  IMAD R3, R24, 0x90, RZ ;  /* 0x0000009018037824 */ /* 0x000fe200078e02ff */
[----:B------:R-:W-:Y:S01]  /*d900*/  UIADD3.X UR5, URZ, UR39, URZ, UP0, !UPT ;  /* 0x000000273f057290 */ /* 0x000fe200087fe43f */
[----:B------:R-:W-:Y:S01]  /*d910*/  VIADD R2, R9, 0x200 ;  /* 0x0000020009027836 */ /* 0x000fe20000000000 */
[----:B------:R-:W-:Y:S01]  /*d920*/  UMOV UR6, 0x0 ;  /* 0x0000000000067882 */ /* 0x000fe20000000000 */
[----:B------:R-:W-:Y:S01]  /*d930*/  UMOV UR7, 0x14f00000 ;  /* 0x14f0000000077882 */ /* 0x000fe20000000000 */
[----:B------:R-:W-:-:S08]  /*d940*/  UMOV UR10, URZ ;  /* 0x0000003f000a7c82 */ /* 0x000fd00008000000 */
.L_x_10025:
        /* <DEDUP_REMOVED lines=15> */
.L_x_10026:
        /* <DEDUP_REMOVED lines=15> */
.L_x_10027:
        /* <DEDUP_REMOVED lines=10> */
.L_x_10020:
[----:B------:R-:W-:Y:S05]  /*dbd0*/  BSYNC B0 ;  /* 0x0000000000007941 */ /* 0x000fea0003800000 */
.L_x_10019:
[----:B------:R-:W2:Y:S01]  /*dbe0*/  LDL.LU R4, [R1+0x4] ;  /* 0x0000040001047983 */ /* 0x000ea20000300800 */
[----:B------:R-:W-:-:S03]  /*dbf0*/  ULDC UR4, c[0x0][0xc34] ;  /* 0x00030d0000047ab9 */ /* 0x000fc60000000800 */
[----:B------:R-:W3:Y:S01]  /*dc00*/  LDL.LU R2, [R1+0x18] ;  /* 0x0000180001027983 */ /* 0x000ee20000300800 */
[----:B------:R-:W-:-:S05]  /*dc10*/  VIADD R16, R16, 0x1 ;  /* 0x0000000110107836 */ /* 0x000fca0000000000 */
[----:B------:R-:W-:-:S04]  /*dc20*/  ISETP.NE.AND P0, PT, R16, 0x2, PT ;  /* 0x000000021000780c */ /* 0x000fc80003f05270 */
[----:B0-----:R-:W-:Y:S02]  /*dc30*/  SEL R0, RZ, 0x1, P0 ;  /* 0x00000001ff007807 */ /* 0x001fe40000000000 */
[----:B------:R-:W-:Y:S02]  /*dc40*/  SEL R16, R16, RZ, P0 ;  /* 0x000000ff10107207 */ /* 0x000fe40000000000 */
[----:B------:R-:W-:Y:S01]  /*dc50*/  LOP3.LUT R23, R23, R0, RZ, 0x3c, !PT ;  /* 0x0000000017177212 */ /* 0x000fe200078e3cff */
[----:B--2---:R-:W-:Y:S02]  /*dc60*/  VIADD R4, R4, UR37 ;  /* 0x0000002504047c36 */ /* 0x004fe40008000000 */
[----:B---3--:R-:W-:-:S03]  /*dc70*/  VIADD R2, R2, 0x1 ;  /* 0x0000000102027836 */ /* 0x008fc60000000000 */
[----:B------:R1:W-:Y:S01]  /*dc80*/  STL [R1+0x4], R4 ;  /* 0x0000040401007387 */ /* 0x0003e20000100800 */
[----:B------:R-:W-:-:S03]  /*dc90*/  ISETP.GE.AND P1, PT, R4, UR4, PT ;  /* 0x0000000404007c0c */ /* 0x000fc6000bf26270 */
[----:B------:R1:W-:Y:S10]  /*dca0*/  STL [R1+0x18], R2 ;  /* 0x0000180201007387 */ /* 0x0003f40000100800 */
[----:B-1----:R-:W-:Y:S05]  /*dcb0*/  @!P1 BRA `(.L_x_10028) ;  /* 0xffffffc000489947 */ /* 0x002fea000383ffff */
[----:B------:R-:W-:-:S07]  /*dcc0*/  LOP3.LUT R0, R2, 0x1, RZ, 0xc, !PT ;  /* 0x0000000102007812 */ /* 0x000fce00078e0cff */
.L_x_9950:
[----:B------:R-:W0:Y:S01]  /*dcd0*/  S2R R3, SR_CgaCtaId ;  /* 0x0000000000037919 */ /* 0x000e220000008800 */
[----:B------:R-:W-:Y:S01]  /*dce0*/  MOV R2, 0x400 ;  /* 0x0000040000027802 */ /* 0x000fe20000000f00 */
[----:B------:R-:W-:Y:S01]  /*dcf0*/  BSSY B0, `(.L_x_10029) ;  /* 0x0000005000007945 */ /* 0x000fe20003800000 */
[----:B------:R-:W-:Y:S02]  /*dd00*/  SHF.L.U32 R0, R0, 0x1f, RZ ;  /* 0x0000001f00007819 */ /* 0x000fe400000006ff */
[----:B0-----:R-:W-:-:S04]  /*dd10*/  LEA R7, R3, R2, 0x18 ;  /* 0x0000000203077211 */ /* 0x001fc800078ec0ff */
[----:B------:R-:W0:Y:S02]  /*dd20*/  SYNCS.PHASECHK.TRANS64.TRYWAIT P0, [R7+URZ+0x31c20], R0 ;  /* 0x031c2000070075a7 */ /* 0x000e24000800017f */
[----:B0-----:R-:W-:Y:S05]  /*dd30*/  @!P0 BRA `(.L_x_10030) ;  /* 0x0000001000408947 */ /* 0x001fea0003800000 */
.L_x_10070:
[----:B------:R-:W-:Y:S05]  /*dd40*/  BSYNC B0 ;  /* 0x0000000000007941 */ /* 0x000fea0003800000 */
.L_x_10029:
[----:B------:R-:W-:-:S03]  /*dd50*/  UMOV UR4, 0xffffffff ;  /* 0xffffffff00047882 */ /* 0x000fc60000000000 */
[----:B------:R-:W-:Y:S05]  /*dd60*/  BRA.DIV UR4, `(.L_x_10031) ;  /* 0x0000001204487947 */ /* 0x000fea000b800000 */
[----:B0-----:R-:W0:Y:S02]  /*dd70*/  S2R R0, SR_TID.X ;  /* 0x0000000000007919 */ /* 0x001e240000002100 */
[----:B0-----:R-:W-:-:S04]  /*dd80*/  SHF.R.U32.HI R0, RZ, 0x5, R0 ;  /* 0x00000005ff007819 */ /* 0x001fc80000011600 */
[----:B------:R-:W-:-:S05]  /*dd90*/  LOP3.LUT R0, R0, 0x3, RZ, 0xc0, !PT ;  /* 0x0000000300007812 */ /* 0x000fca00078ec0ff */
[----:B------:R0:W1:Y:S02]  /*dda0*/  SHFL.IDX PT, R14, R0, RZ, 0x1f ;  /* 0x00001fff000e7589 */ /* 0x00006400000e0000 */
.L_x_10073:
[----:B-1----:R-:W-:Y:S01]  /*ddb0*/  ISETP.NE.AND P0, PT, R14, RZ, PT ;  /* 0x000000ff0e00720c */ /* 0x002fe20003f05270 */
[----:B------:R-:W-:-:S12]  /*ddc0*/  BSSY B0, `(.L_x_10032) ;  /* 0x0000024000007945 */ /* 0x000fd80003800000 */
[----:B------:R-:W-:Y:S05]  /*ddd0*/  @P0 BRA `(.L_x_10033) ;  /* 0x0000000000880947 */ /* 0x000fea0003800000 */
[----:B------:R-:W-:-:S03]  /*dde0*/  UMOV UR4, 0xffffffff ;  /* 0xffffffff00047882 */ /* 0x000fc60000000000 */
[----:B------:R-:W-:Y:S05]  /*ddf0*/  BRA.DIV UR4, `(.L_x_10034) ;  /* 0x0000001204587947 */ /* 0x000fea000b800000 */
[----:B------:R-:W-:-:S13]  /*de00*/  ELECT P6, URZ, PT ;  /* 0x00000000003f782f */ /* 0x000fda00038c0000 */
.L_x_10076:
[----:B------:R-:W-:Y:S05]  /*de10*/  @!P6 BRA `(.L_x_10033) ;  /* 0x000000000078e947 */ /* 0x000fea0003800000 */
[----:B0-----:R-:W2:Y:S02]  /*de20*/  LDL.LU R0, [R1+0x24] ;  /* 0x0000240001007983 */ /* 0x001ea40000300800 */
[----:B--2---:R-:W-:-:S04]  /*de30*/  LOP3.LUT R0, R0, 0x2, RZ, 0xfc, !PT ;  /* 0x0000000200007812 */ /* 0x004fc800078efcff */
[----:B------:R-:W-:-:S13]  /*de40*/  ISETP.NE.AND P2, PT, R0, 0x3, PT ;  /* 0x000000030000780c */ /* 0x000fda0003f45270 */
[----:B------:R-:W-:Y:S05]  /*de50*/  @!P2 BRA `(.L_x_10035) ;  /* 0x000000000004a947 */ /* 0x000fea0003800000 */
[----:B------:R-:W-:Y:S01]  /*de60*/  BPT.TRAP 0x1 ;  /* 0x000000040000795c */ /* 0x000fe20000300000 */
.L_x_10035:
[----:B------:R-:W-:Y:S01]  /*de70*/  VIADD R3, R7, 0x31c40 ;  /* 0x00031c4007037836 */ /* 0x000fe20000000000 */
[----:B------:R-:W-:Y:S01]  /*de80*/  SHF.L.U32 R4, R23, 0x1f, RZ ;  /* 0x0000001f17047819 */ /* 0x000fe200000006ff */
[C---:B------:R-:W-:Y:S02]  /*de90*/  VIADD R0, R16.reuse, 0x1 ;  /* 0x0000000110007836 */ /* 0x040fe40000000000 */
[----:B------:R-:W-:-:S03]  /*dea0*/  IMAD R5, R16, 0x8, R3 ;  /* 0x0000000810057824 */ /* 0x000fc600078e0203 */
        /* <DEDUP_REMOVED lines=8> */
.L_x_10077:
[----:B------:R-:W1:Y:S02]  /*df30*/  SYNCS.PHASECHK.TRANS64.TRYWAIT P0, [R3+URZ], R0 ;  /* 0x00000000030075a7 */ /* 0x000e64000800017f */
[----:B-1----:R-:W-:Y:S05]  /*df40*/  @!P0 BRA `(.L_x_10037) ;  /* 0x0000001000388947 */ /* 0x002fea0003800000 */
.L_x_10078:
[----:B------:R-:W-:Y:S05]  /*df50*/  @!P2 BRA `(.L_x_10038) ;  /* 0x000000000004a947 */ /* 0x000fea0003800000 */
[----:B------:R-:W-:Y:S01]  /*df60*/  BPT.TRAP 0x1 ;  /* 0x000000040000795c */ /* 0x000fe20000300000 */
.L_x_10038:
[----:B-1----:R-:W-:-:S04]  /*df70*/  VIADD R3, R7, 0x31c60 ;  /* 0x00031c6007037836 */ /* 0x002fc80000000000 */
[----:B0-----:R-:W-:-:S04]  /*df80*/  IMAD R5, R16, 0x8, R3 ;  /* 0x0000000810057824 */ /* 0x001fc800078e0203 */
[----:B------:R-:W0:Y:S02]  /*df90*/  SYNCS.PHASECHK.TRANS64.TRYWAIT P0, [R5+URZ], R4 ;  /* 0x00000004050075a7 */ /* 0x000e24000800017f */
[----:B0-----:R-:W-:Y:S05]  /*dfa0*/  @!P0 BRA `(.L_x_10039) ;  /* 0x0000001000348947 */ /* 0x001fea0003800000 */
.L_x_10079:
[----:B------:R-:W-:-:S07]  /*dfb0*/  IMAD R3, R6, 0x8, R3 ;  /* 0x0000000806037824 */ /* 0x000fce00078e0203 */
.L_x_10040:
[----:B-1----:R1:W2:Y:S02]  /*dfc0*/  SYNCS.PHASECHK.TRANS64.TRYWAIT P0, [R3+URZ], R0 ;  /* 0x00000000030075a7 */ /* 0x0022a4000800017f */
[----:B--2---:R-:W-:Y:S05]  /*dfd0*/  @!P0 NANOSLEEP.SYNCS 0x989680 ;  /* 0x009896800000895d */ /* 0x004fea0003900000 */
[----:B------:R-:W2:Y:S02]  /*dfe0*/  @!P0 SYNCS.PHASECHK.TRANS64 P0, [R3+URZ], R0 ;  /* 0x00000000030085a7 */ /* 0x000ea4000800007f */
[----:B--2---:R-:W-:Y:S05]  /*dff0*/  @!P0 BRA `(.L_x_10040) ;  /* 0xfffffffc00f08947 */ /* 0x004fea000383ffff */
.L_x_10033:
[----:B------:R-:W-:Y:S05]  /*e000*/  BSYNC B0 ;  /* 0x0000000000007941 */ /* 0x000fea0003800000 */
.L_x_10032:
[----:B------:R-:W-:Y:S05]  /*e010*/  EXIT ;  /* 0x000000000000794d */ /* 0x000fea0003800000 */
.L_x_9926:
[----:B0-----:R-:W-:-:S04]  /*e020*/  IMAD.U32 R3, RZ, RZ, UR37 ;  /* 0x00000025ff037e24 */ /* 0x001fc8000f8e00ff */
[----:B------:R0:W1:Y:S03]  /*e030*/  SYNCS.PHASECHK.TRANS64.TRYWAIT P1, [R3+URZ+0x31c00], R0 ;  /* 0x031c0000030075a7 */ /* 0x000066000802017f */
[----:B-1----:R-:W-:Y:S05]  /*e040*/  @!P1 NANOSLEEP.SYNCS 0x989680 ;  /* 0x009896800000995d */ /* 0x002fea0003900000 */
[----:B------:R-:W1:Y:S02]  /*e050*/  @!P1 SYNCS.PHASECHK.TRANS64 P1, [R3+URZ+0x31c00], R0 ;  /* 0x031c0000030095a7 */ /* 0x000e64000802007f */
[----:B-1----:R-:W-:Y:S05]  /*e060*/  @!P1 BRA `(.L_x_9926) ;  /* 0xfffffffc00ec9947 */ /* 0x002fea000383ffff */
[----:B------:R-:W-:Y:S05]  /*e070*/  BRA `(.L_x_10041) ;  /* 0xffffff3000907947 */ /* 0x000fea000383ffff */
.L_x_9930:
[----:B-1----:R1:W2:Y:S02]  /*e080*/  SYNCS.PHASECHK.TRANS64.TRYWAIT P2, [R4+URZ+0x31c30], R3 ;  /* 0x031c3003040075a7 */ /* 0x0022a4000804017f */
[----:B--2---:R-:W-:Y:S05]  /*e090*/  @!P2 NANOSLEEP.SYNCS 0x989680 ;  /* 0x009896800000a95d */ /* 0x004fea0003900000 */
[----:B------:R-:W2:Y:S02]  /*e0a0*/  @!P2 SYNCS.PHASECHK.TRANS64 P2, [R4+URZ+0x31c30], R3 ;  /* 0x031c30030400a5a7 */ /* 0x000ea4000804007f */
[----:B--2---:R-:W-:Y:S05]  /*e0b0*/  @!P2 BRA `(.L_x_9930) ;  /* 0xfffffffc00f0a947 */ /* 0x004fea000383ffff */
[----:B------:R-:W-:Y:S05]  /*e0c0*/  BRA `(.L_x_9929) ;  /* 0xffffff3000b47947 */ /* 0x000fea000383ffff */
.L_x_9935:
[----:B-1----:R-:W-:-:S04]  /*e0d0*/  IMAD.U32 R3, RZ, RZ, UR4 ;  /* 0x00000004ff037e24 */ /* 0x002fc8000f8e00ff */
[----:B------:R1:W2:Y:S03]  /*e0e0*/  SYNCS.PHASECHK.TRANS64.TRYWAIT P2, [R3+URZ+0x31c30], R0 ;  /* 0x031c3000030075a7 */ /* 0x0002a6000804017f */
[----:B--2---:R-:W-:Y:S05]  /*e0f0*/  @!P2 NANOSLEEP.SYNCS 0x989680 ;  /* 0x009896800000a95d */ /* 0x004fea0003900000 */
[----:B------:R-:W2:Y:S02]  /*e100*/  @!P2 SYNCS.PHASECHK.TRANS64 P2, [R3+URZ+0x31c30], R0 ;  /* 0x031c30000300a5a7 */ /* 0x000ea4000804007f */
[----:B--2---:R-:W-:Y:S05]  /*e110*/  @!P2 BRA `(.L_x_9935) ;  /* 0xfffffffc00eca947 */ /* 0x004fea000383ffff */
[----:B------:R-:W-:Y:S05]  /*e120*/  BRA `(.L_x_9932) ;  /* 0xffffff68009c7947 */ /* 0x000fea000383ffff */
.L_x_9939:
[----:B-1----:R-:W-:-:S04]  /*e130*/  IMAD.U32 R3, RZ, RZ, UR4 ;  /* 0x00000004ff037e24 */ /* 0x002fc8000f8e00ff */
[----:B------:R1:W2:Y:S03]  /*e140*/  SYNCS.PHASECHK.TRANS64.TRYWAIT P2, [R3+URZ+0x31c50], R0 ;  /* 0x031c5000030075a7 */ /* 0x0002a6000804017f */
[----:B--2---:R-:W-:Y:S05]  /*e150*/  @!P2 NANOSLEEP.SYNCS 0x989680 ;  /* 0x009896800000a95d */ /* 0x004fea0003900000 */
[----:B------:R-:W2:Y:S02]  /*e160*/  @!P2 SYNCS.PHASECHK.TRANS64 P2, [R3+URZ+0x31c50], R0 ;  /* 0x031c50000300a5a7 */ /* 0x000ea4000804007f */
[----:B--2---:R-:W-:Y:S05]  /*e170*/  @!P2 BRA `(.L_x_9939) ;  /* 0xfffffffc00eca947 */ /* 0x004fea000383ffff */
[----:B------:R-:W-:Y:S05]  /*e180*/  BRA `(.L_x_9936) ;  /* 0xffffff8000347947 */ /* 0x000fea000383ffff */
.L_x_9944:
[----:B--2---:R-:W-:-:S04]  /*e190*/  IMAD.U32 R5, RZ, RZ, UR12 ;  /* 0x0000000cff057e24 */ /* 0x004fc8000f8e00ff */
[----:B------:R2:W3:Y:S03]  /*e1a0*/  SYNCS.PHASECHK.TRANS64.TRYWAIT P0, [R5+URZ+0x31c50], R4 ;  /* 0x031c5004050075a7 */ /* 0x0004e6000800017f */
[----:B---3--:R-:W-:Y:S05]  /*e1b0*/  @!P0 NANOSLEEP.SYNCS 0x989680 ;  /* 0x009896800000895d */ /* 0x008fea0003900000 */
[----:B------:R-:W3:Y:S02]  /*e1c0*/  @!P0 SYNCS.PHASECHK.TRANS64 P0, [R5+URZ+0x31c50], R4 ;  /* 0x031c5004050085a7 */ /* 0x000ee4000800007f */
[----:B---3--:R-:W-:Y:S05]  /*e1d0*/  @!P0 BRA `(.L_x_9944) ;  /* 0xfffffffc00ec8947 */ /* 0x008fea000383ffff */
[----:B------:R-:W-:Y:S05]  /*e1e0*/  BRA `(.L_x_9943) ;  /* 0xffffffa0000c7947 */ /* 0x000fea000383ffff */
.L_x_9954:
        /* <DEDUP_REMOVED lines=11> */
.L_x_10043:
[----:B------:R-:W-:Y:S05]  /*e2a0*/  BSYNC B0 ;  /* 0x0000000000007941 */ /* 0x000fea0003800000 */
.L_x_10042:
[----:B------:R-:W-:Y:S05]  /*e2b0*/  BRA `(.L_x_10044) ;  /* 0xffffffc000707947 */ /* 0x000fea000383ffff */
.L_x_9956:
[----:B------:R-:W-:Y:S01]  /*e2c0*/  BSSY B0, `(.L_x_10045) ;  /* 0x0000006000007945 */ /* 0x000fe20003800000 */
[----:B------:R-:W-:-:S07]  /*e2d0*/  IMAD.MOV.U32 R15, RZ, RZ, -0x1 ;  /* 0xffffffffff0f7424 */ /* 0x000fce00078e00ff */
[----:B0-----:R-:W-:Y:S05]  /*e2e0*/  WARPSYNC.COLLECTIVE R15, `(.L_x_10046) ;  /* 0x000000000f0c7348 */ /* 0x001fea0003c00000 */
[----:B------:R-:W-:Y:S02]  /*e2f0*/  ELECT P6, UR62, PT ;  /* 0x00000000003e782f */ /* 0x000fe400038c0000 */
[----:B------:R-:W-:Y:S01]  /*e300*/  MOV R14, UR62 ;  /* 0x0000003e000e7c02 */ /* 0x000fe20008000f00 */
[----:B0-----:R-:W-:Y:S10]  /*e310*/  ENDCOLLECTIVE ;  /* 0x000000000000791b */ /* 0x001ff40003800000 */
.L_x_10046:
[----:B------:R-:W-:Y:S05]  /*e320*/  BSYNC B0 ;  /* 0x0000000000007941 */ /* 0x000fea0003800000 */
.L_x_10045:
[----:B------:R-:W-:Y:S05]  /*e330*/  BRA `(.L_x_10047) ;  /* 0xffffffc000707947 */ /* 0x000fea000383ffff */
.L_x_9958:
[----:B0-----:R0:W1:Y:S02]  /*e340*/  SYNCS.PHASECHK.TRANS64.TRYWAIT P0, [R3+URZ+0x31c40], R0 ;  /* 0x031c4000030075a7 */ /* 0x001064000800017f */
[----:B-1----:R-:W-:Y:S05]  /*e350*/  @!P0 NANOSLEEP.SYNCS 0x989680 ;  /* 0x009896800000895d */ /* 0x002fea0003900000 */
[----:B------:R-:W1:Y:S02]  /*e360*/  @!P0 SYNCS.PHASECHK.TRANS64 P0, [R3+URZ+0x31c40], R0 ;  /* 0x031c4000030085a7 */ /* 0x000e64000800007f */
[----:B-1----:R-:W-:Y:S05]  /*e370*/  @!P0 BRA `(.L_x_9958) ;  /* 0xfffffffc00f08947 */ /* 0x002fea000383ffff */
[----:B------:R-:W-:Y:S05]  /*e380*/  BRA `(.L_x_10048) ;  /* 0xffffffc000cc7947 */ /* 0x000fea000383ffff */
.L_x_9961:
[----:B------:R-:W-:Y:S02]  /*e390*/  IMAD.MOV.U32 R13, RZ, RZ, R4 ;  /* 0x000000ffff0d7224 */ /* 0x000fe400078e0004 */
[----:B------:R-:W-:Y:S02]  /*e3a0*/  IMAD.MOV.U32 R12, RZ, RZ, RZ ;  /* 0x000000ffff0c7224 */ /* 0x000fe400078e00ff */
[----:B------:R-:W-:Y:S02]  /*e3b0*/  IMAD.MOV.U32 R11, RZ, RZ, 0x1c1f ;  /* 0x00001c1fff0b7424 */ /* 0x000fe400078e00ff */
[----:B------:R-:W-:Y:S02]  /*e3c0*/  IMAD.MOV.U32 R15, RZ, RZ, -0x1 ;  /* 0xffffffffff0f7424 */ /* 0x000fe400078e00ff */
[----:B------:R-:W-:-:S07]  /*e3d0*/  IMAD R6, R6, 0xc0, R9 ;  /* 0x000000c006067824 */ /* 0x000fce00078e0209 */
[----:B------:R-:W-:Y:S05]  /*e3e0*/  WARPSYNC.COLLECTIVE R15, `(.L_x_10049) ;  /* 0x000000000f087348 */ /* 0x000fea0003c00000 */
[----:B------:R0:W1:Y:S02]  /*e3f0*/  SHFL.IDX P6, R14, R13, R12, R11 ;  /* 0x0000000c0d0e7389 */ /* 0x00006400000c000b */
[----:B01----:R-:W-:Y:S01]  /*e400*/  ENDCOLLECTIVE ;  /* 0x000000000000791b */ /* 0x003fe20003800000 */
.L_x_10049:
[----:B------:R-:W-:Y:S02]  /*e410*/  IMAD.MOV.U32 R13, RZ, RZ, R0 ;  /* 0x000000ffff0d7224 */ /* 0x000fe400078e0000 */
[----:B------:R-:W-:-:S07]  /*e420*/  IMAD.MOV.U32 R2, RZ, RZ, R14 ;  /* 0x000000ffff027224 */ /* 0x000fce00078e000e */
[----:B------:R-:W-:Y:S05]  /*e430*/  WARPSYNC.COLLECTIVE R15, `(.L_x_10050) ;  /* 0x000000000f087348 */ /* 0x000fea0003c00000 */
[----:B------:R0:W1:Y:S02]  /*e440*/  SHFL.IDX P6, R14, R13, R12, R11 ;  /* 0x0000000c0d0e7389 */ /* 0x00006400000c000b */
[----:B01----:R-:W-:Y:S01]  /*e450*/  ENDCOLLECTIVE ;  /* 0x000000000000791b */ /* 0x003fe20003800000 */
.L_x_10050:
[----:B------:R-:W-:Y:S02]  /*e460*/  ULDC UR4, c[0x0][0x288] ;  /* 0x0000a20000047ab9 */ /* 0x000fe40000000800 */
[----:B------:R-:W-:Y:S02]  /*e470*/  IMAD R5, R10, UR4, RZ ;  /* 0x000000040a057c24 */ /* 0x000fe4000f8e02ff */
[----:B------:R-:W-:-:S03]  /*e480*/  VIADD R10, R6, 0x20 ;  /* 0x00000020060a7836 */ /* 0x000fc60000000000 */
[----:B------:R-:W-:Y:S01]  /*e490*/  ISETP.GE.AND P4, PT, R6, R5, PT ;  /* 0x000000050600720c */ /* 0x000fe20003f86270 */
[----:B------:R-:W-:Y:S02]  /*e4a0*/  IMAD.MOV.U32 R13, RZ, RZ, R4 ;  /* 0x000000ffff0d7224 */ /* 0x000fe400078e0004 */
[----:B------:R-:W-:Y:S02]  /*e4b0*/  IMAD.MOV.U32 R12, RZ, RZ, 0x1 ;  /* 0x00000001ff0c7424 */ /* 0x000fe400078e00ff */
[----:B------:R-:W-:-:S08]  /*e4c0*/  IMAD.MOV.U32 R3, RZ, RZ, R14 ;  /* 0x000000ffff037224 */ /* 0x000fd000078e000e */
[----:B------:R-:W-:Y:S05]  /*e4d0*/  WARPSYNC.COLLECTIVE R15, `(.L_x_10051) ;  /* 0x000000000f087348 */ /* 0x000fea0003c00000 */
[----:B------:R0:W1:Y:S02]  /*e4e0*/  SHFL.IDX P6, R14, R13, R12, R11 ;  /* 0x0000000c0d0e7389 */ /* 0x00006400000c000b */
[----:B01----:R-:W-:Y:S01]  /*e4f0*/  ENDCOLLECTIVE ;  /* 0x000000000000791b */ /* 0x003fe20003800000 */
.L_x_10051:
[----:B------:R-:W-:-:S05]  /*e500*/  @!P4 LEA R3, P3, R20, R3, 0x1 ;  /* 0x000000031403c211 */ /* 0x000fca00078608ff */
[----:B------:R-:W-:Y:S01]  /*e510*/  @!P4 IMAD.X R2, RZ, RZ, R2, P3 ;  /* 0x000000ffff02c224 */ /* 0x000fe200018e0602 */
[----:B------:R-:W-:-:S04]  /*e520*/  ISETP.GE.AND P3, PT, R10, R5, PT ;  /* 0x000000050a00720c */ /* 0x000fc80003f66270 */
        /* <DEDUP_REMOVED lines=14> */
.L_x_10052:
[----:B------:R-:W-:Y:S02]  /*e610*/  IMAD.MOV.U32 R13, RZ, RZ, R4 ;  /* 0x000000ffff0d7224 */ /* 0x000fe400078e0004 */
[----:B------:R-:W-:Y:S02]  /*e620*/  IMAD.MOV.U32 R12, RZ, RZ, 0x2 ;  /* 0x00000002ff0c7424 */ /* 0x000fe400078e00ff */
[----:B------:R-:W-:-:S07]  /*e630*/  IMAD.MOV.U32 R3, RZ, RZ, R14 ;  /* 0x000000ffff037224 */ /* 0x000fce00078e000e */
[----:B------:R-:W-:Y:S05]  /*e640*/  WARPSYNC.COLLECTIVE R15, `(.L_x_10053) ;  /* 0x000000000f087348 */ /* 0x000fea0003c00000 */
[----:B------:R0:W1:Y:S02]  /*e650*/  SHFL.IDX P6, R14, R13, R12, R11 ;  /* 0x0000000c0d0e7389 */ /* 0x00006400000c000b */
[----:B01----:R-:W-:Y:S01]  /*e660*/  ENDCOLLECTIVE ;  /* 0x000000000000791b */ /* 0x003fe20003800000 */
.L_x_10053:
        /* <DEDUP_REMOVED lines=18> */
.L_x_10054:
[----:B------:R-:W-:Y:S02]  /*e790*/  IMAD.MOV.U32 R13, RZ, RZ, R4 ;  /* 0x000000ffff0d7224 */ /* 0x000fe400078e0004 */
[----:B------:R-:W-:Y:S02]  /*e7a0*/  IMAD.MOV.U32 R12, RZ, RZ, 0x3 ;  /* 0x00000003ff0c7424 */ /* 0x000fe400078e00ff */
[----:B------:R-:W-:-:S07]  /*e7b0*/  IMAD.MOV.U32 R3, RZ, RZ, R14 ;  /* 0x000000ffff037224 */ /* 0x000fce00078e000e */
[----:B------:R-:W-:Y:S05]  /*e7c0*/  WARPSYNC.COLLECTIVE R15, `(.L_x_10055) ;  /* 0x000000000f087348 */ /* 0x000fea0003c00000 */
[----:B------:R0:W1:Y:S02]  /*e7d0*/  SHFL.IDX P6, R14, R13, R12, R11 ;  /* 0x0000000c0d0e7389 */ /* 0x00006400000c000b */
[----:B01----:R-:W-:Y:S01]  /*e7e0*/  ENDCOLLECTIVE ;  /* 0x000000000000791b */ /* 0x003fe20003800000 */
.L_x_10055:
[----:B------:R-:W-:-:S05]  /*e7f0*/  @!P3 LEA R3, P4, R20, R3, 0x1 ;  /* 0x000000031403b211 */ /* 0x000fca00078808ff */
[----:B------:R-:W-:-:S05]  /*e800*/  @!P3 IMAD.X R2, RZ, RZ, R2, P4 ;  /* 0x000000ffff02b224 */ /* 0x000fca00020e0602 */
[-C--:B------:R-:W-:Y:S01]  /*e810*/  @!P3 LOP3.LUT R3, R3, R2.reuse, RZ, 0x3c, !PT ;  /* 0x000000020303b212 */ /* 0x080fe200078e3cff */
[----:B------:R-:W-:Y:S02]  /*e820*/  IMAD.MOV.U32 R13, RZ, RZ, R0 ;  /* 0x000000ffff0d7224 */ /* 0x000fe400078e0000 */
[----:B------:R-:W-:Y:S01]  /*e830*/  VIADD R0, R6, 0x60 ;  /* 0x0000006006007836 */ /* 0x000fe20000000000 */
[----:B------:R-:W-:-:S04]  /*e840*/  @!P3 LOP3.LUT R2, R3, R2, RZ, 0x3c, !PT ;  /* 0x000000020302b212 */ /* 0x000fc800078e3cff */
[----:B------:R-:W-:Y:S01]  /*e850*/  @!P3 LOP3.LUT R3, R3, R2, RZ, 0x3c, !PT ;  /* 0x000000020303b212 */ /* 0x000fe200078e3cff */
[----:B------:R-:W-:-:S07]  /*e860*/  IMAD.MOV.U32 R4, RZ, RZ, R14 ;  /* 0x000000ffff047224 */ /* 0x000fce00078e000e */
[----:B------:R-:W-:Y:S05]  /*e870*/  WARPSYNC.COLLECTIVE R15, `(.L_x_10056) ;  /* 0x000000000f087348 */ /* 0x000fea0003c00000 */
[----:B------:R0:W1:Y:S02]  /*e880*/  SHFL.IDX P6, R14, R13, R12, R11 ;  /* 0x0000000c0d0e7389 */ /* 0x00006400000c000b */
[----:B01----:R-:W-:Y:S01]  /*e890*/  ENDCOLLECTIVE ;  /* 0x000000000000791b */ /* 0x003fe20003800000 */
.L_x_10056:
[----:B------:R-:W-:Y:S01]  /*e8a0*/  @!PT LDS RZ, [RZ] ;  /* 0x00000000fffff984 */ /* 0x000fe20000000800 */
[----:B------:R-:W-:Y:S01]  /*e8b0*/  @!PT LDS RZ, [RZ] ;  /* 0x00000000fffff984 */ /* 0x000fe20000000800 */
[----:B------:R-:W-:Y:S01]  /*e8c0*/  @!PT LDS RZ, [RZ] ;  /* 0x00000000fffff984 */ /* 0x000fe20000000800 */
[----:B------:R-:W-:Y:S04]  /*e8d0*/  @!P3 LDGSTS.E.BYPASS.LTC128B.128 [R26+0xea00], desc[UR60][R2.64], !P0 ;  /* 0x0ea00000021abfae */ /* 0x000fe8000c101d7c */
[----:B------:R-:W-:Y:S04]  /*e8e0*/  @!P3 LDGSTS.E.BYPASS.LTC128B.128 [R26+0x11a00], desc[UR60][R2.64+0x40], !P1 ;  /* 0x11a00040021abfae */ /* 0x000fe8000c901d7c */
[----:B------:R0:W-:Y:S01]  /*e8f0*/  @!P3 LDGSTS.E.BYPASS.LTC128B.128 [R26+0x14a00], desc[UR60][R2.64+0x80], !P2 ;  /* 0x14a00080021abfae */ /* 0x0001e2000d101d7c */
[----:B------:R-:W-:Y:S01]  /*e900*/  ISETP.GE.AND P3, PT, R0, R5, PT ;  /* 0x000000050000720c */ /* 0x000fe20003f66270 */
[----:B------:R-:W-:-:S02]  /*e910*/  IMAD.MOV.U32 R13, RZ, RZ, R7 ;  /* 0x000000ffff0d7224 */ /* 0x000fc400078e0007 */
[----:B------:R-:W-:Y:S02]  /*e920*/  IMAD.MOV.U32 R12, RZ, RZ, RZ ;  /* 0x000000ffff0c7224 */ /* 0x000fe400078e00ff */
[----:B0-----:R-:W-:-:S08]  /*e930*/  IMAD.MOV.U32 R2, RZ, RZ, R14 ;  /* 0x000000ffff027224 */ /* 0x001fd000078e000e */
[----:B------:R-:W-:Y:S05]  /*e940*/  WARPSYNC.COLLECTIVE R15, `(.L_x_10057) ;  /* 0x000000000f087348 */ /* 0x000fea0003c00000 */
[----:B------:R0:W1:Y:S02]  /*e950*/  SHFL.IDX P6, R14, R13, R12, R11 ;  /* 0x0000000c0d0e7389 */ /* 0x00006400000c000b */
[----:B01----:R-:W-:Y:S01]  /*e960*/  ENDCOLLECTIVE ;  /* 0x000000000000791b */ /* 0x003fe20003800000 */
.L_x_10057:
[----:B------:R-:W-:-:S05]  /*e970*/  @!P3 LEA R2, P5, R20, R2, 0x1 ;  /* 0x000000021402b211 */ /* 0x000fca00078a08ff */
[----:B------:R-:W-:-:S05]  /*e980*/  @!P3 IMAD.X R3, RZ, RZ, R4, P5 ;  /* 0x000000ffff03b224 */ /* 0x000fca00028e0604 */
[----:B------:R-:W-:Y:S01]  /*e990*/  @!PT LDS RZ, [RZ] ;  /* 0x00000000fffff984 */ /* 0x000fe20000000800 */
[----:B------:R-:W-:Y:S01]  /*e9a0*/  @!PT LDS RZ, [RZ] ;  /* 0x00000000fffff984 */ /* 0x000fe20000000800 */
[----:B------:R-:W-:Y:S01]  /*e9b0*/  @!PT LDS RZ, [RZ] ;  /* 0x00000000fffff984 */ /* 0x000fe20000000800 */
[----:B------:R0:W-:Y:S01]  /*e9c0*/  @!P3 LDGSTS.E.BYPASS.LTC128B.128 [R26+0xf200], desc[UR60][R2.64], !P0 ;  /* 0x0f200000021abfae */ /* 0x0001e2000c101d7c */
[----:B------:R-:W-:-:S03]  /*e9d0*/  IMAD.MOV.U32 R13, RZ, RZ, R8 ;  /* 0x000000ffff0d7224 */ /* 0x000fc600078e0008 */
[----:B------:R0:W-:Y:S04]  /*e9e0*/  @!P3 LDGSTS.E.BYPASS.LTC128B.128 [R26+0x12200], desc[UR60][R2.64+0x40], !P1 ;  /* 0x12200040021abfae */ /* 0x0001e8000c901d7c */
[----:B------:R0:W-:Y:S01]  /*e9f0*/  @!P3 LDGSTS.E.BYPASS.LTC128B.128 [R26+0x15200], desc[UR60][R2.64+0x80], !P2 ;  /* 0x15200080021abfae */ /* 0x0001e2000d101d7c */
[----:B------:R-:W-:-:S07]  /*ea00*/  IMAD.MOV.U32 R0, RZ, RZ, R14 ;  /* 0x000000ffff007224 */ /* 0x000fce00078e000e */
[----:B0-----:R-:W-:Y:S05]  /*ea10*/  WARPSYNC.COLLECTIVE R15, `(.L_x_10058) ;  /* 0x000000000f087348 */ /* 0x001fea0003c00000 */
[----:B------:R1:W2:Y:S02]  /*ea20*/  SHFL.IDX P6, R14, R13, R12, R11 ;  /* 0x0000000c0d0e7389 */ /* 0x0002a400000c000b */
[----:B012---:R-:W-:Y:S01]  /*ea30*/  ENDCOLLECTIVE ;  /* 0x000000000000791b */ /* 0x007fe20003800000 */
.L_x_10058:
        /* <DEDUP_REMOVED lines=8> */
.L_x_10059:
[----:B------:R-:W-:-:S05]  /*eac0*/  @!P3 LEA R4, P5, R20, R4, 0x1 ;  /* 0x000000041404b211 */ /* 0x000fca00078a08ff */
[----:B------:R-:W-:Y:S02]  /*ead0*/  @!P3 IMAD.X R0, RZ, RZ, R0, P5 ;  /* 0x000000ffff00b224 */ /* 0x000fe400028e0600 */
[----:B------:R-:W-:Y:S02]  /*eae0*/  @!P3 IMAD.MOV.U32 R2, RZ, RZ, R4 ;  /* 0x000000ffff02b224 */ /* 0x000fe400078e0004 */
[----:B------:R-:W-:Y:S02]  /*eaf0*/  @!P3 IMAD.MOV.U32 R3, RZ, RZ, R0 ;  /* 0x000000ffff03b224 */ /* 0x000fe400078e0000 */
[----:B------:R-:W-:-:S03]  /*eb00*/  IMAD.MOV.U32 R13, RZ, RZ, R8 ;  /* 0x000000ffff0d7224 */ /* 0x000fc600078e0008 */
[----:B------:R-:W-:Y:S01]  /*eb10*/  @!PT LDS RZ, [RZ] ;  /* 0x00000000fffff984 */ /* 0x000fe20000000800 */
[----:B------:R-:W-:Y:S01]  /*eb20*/  @!PT LDS RZ, [RZ] ;  /* 0x00000000fffff984 */ /* 0x000fe20000000800 */
[----:B------:R-:W-:Y:S01]  /*eb30*/  @!PT LDS RZ, [RZ] ;  /* 0x00000000fffff984 */ /* 0x000fe20000000800 */
[----:B------:R0:W-:Y:S04]  /*eb40*/  @!P3 LDGSTS.E.BYPASS.LTC128B.128 [R26+0xfa00], desc[UR60][R2.64], !P0 ;  /* 0x0fa00000021abfae */ /* 0x0001e8000c101d7c */
[----:B------:R0:W-:Y:S01]  /*eb50*/  @!P3 LDGSTS.E.BYPASS.LTC128B.128 [R26+0x12a00], desc[UR60][R2.64+0x40], !P1 ;  /* 0x12a00040021abfae */ /* 0x0001e2000c901d7c */
[----:B------:R-:W-:-:S03]  /*eb60*/  IMAD.MOV.U32 R7, RZ, RZ, R14 ;  /* 0x000000ffff077224 */ /* 0x000fc600078e000e */
[----:B------:R0:W-:Y:S04]  /*eb70*/  @!P3 LDGSTS.E.BYPASS.LTC128B.128 [R26+0x15a00], desc[UR60][R2.64+0x80], !P2 ;  /* 0x15a00080021abfae */ /* 0x0001e8000d101d7c */
[----:B0-----:R-:W-:Y:S05]  /*eb80*/  WARPSYNC.COLLECTIVE R15, `(.L_x_10060) ;  /* 0x000000000f087348 */ /* 0x001fea0003c00000 */
[----:B------:R1:W2:Y:S02]  /*eb90*/  SHFL.IDX P6, R14, R13, R12, R11 ;  /* 0x0000000c0d0e7389 */ /* 0x0002a400000c000b */
[----:B012---:R-:W-:Y:S01]  /*eba0*/  ENDCOLLECTIVE ;  /* 0x000000000000791b */ /* 0x007fe20003800000 */
.L_x_10060:
[----:B------:R-:W-:Y:S05]  /*ebb0*/  BRA `(.L_x_10061) ;  /* 0xffffffc800047947 */ /* 0x000fea000383ffff */
.L_x_9963:
[----:B0-----:R0:W1:Y:S02]  /*ebc0*/  SYNCS.PHASECHK.TRANS64.TRYWAIT P0, [R9+URZ+0x31c20], R0 ;  /* 0x031c2000090075a7 */ /* 0x001064000800017f */
[----:B-1----:R-:W-:Y:S05]  /*ebd0*/  @!P0 NANOSLEEP.SYNCS 0x989680 ;  /* 0x009896800000895d */ /* 0x002fea0003900000 */
[----:B------:R-:W1:Y:S02]  /*ebe0*/  @!P0 SYNCS.PHASECHK.TRANS64 P0, [R9+URZ+0x31c20], R0 ;  /* 0x031c2000090085a7 */ /* 0x000e64000800007f */
[----:B-1----:R-:W-:Y:S05]  /*ebf0*/  @!P0 BRA `(.L_x_9963) ;  /* 0xfffffffc00f08947 */ /* 0x002fea000383ffff */
[----:B------:R-:W-:Y:S05]  /*ec00*/  BRA `(.L_x_10062) ;  /* 0xffffffc800507947 */ /* 0x000fea000383ffff */
.L_x_9970:
[----:B-1----:R1:W2:Y:S02]  /*ec10*/  SYNCS.PHASECHK.TRANS64.TRYWAIT P0, [R3+URZ+0x31c40], R2 ;  /* 0x031c4002030075a7 */ /* 0x0022a4000800017f */
[----:B--2---:R-:W-:Y:S05]  /*ec20*/  @!P0 NANOSLEEP.SYNCS 0x989680 ;  /* 0x009896800000895d */ /* 0x004fea0003900000 */
[----:B------:R-:W2:Y:S02]  /*ec30*/  @!P0 SYNCS.PHASECHK.TRANS64 P0, [R3+URZ+0x31c40], R2 ;  /* 0x031c4002030085a7 */ /* 0x000ea4000800007f */
[----:B--2---:R-:W-:Y:S05]  /*ec40*/  @!P0 BRA `(.L_x_9970) ;  /* 0xfffffffc00f08947 */ /* 0x004fea000383ffff */
[----:B------:R-:W-:Y:S05]  /*ec50*/  BRA `(.L_x_10063) ;  /* 0xffffffc800f47947 */ /* 0x000fea000383ffff */
.L_x_9977:
[----:B0-----:R0:W1:Y:S02]  /*ec60*/  SYNCS.PHASECHK.TRANS64.TRYWAIT P0, [R3+URZ+0x60], R2 ;  /* 0x00006002030075a7 */ /* 0x001064000800017f */
[----:B-1----:R-:W-:Y:S05]  /*ec70*/  @!P0 NANOSLEEP.SYNCS 0x989680 ;  /* 0x009896800000895d */ /* 0x002fea0003900000 */
[----:B------:R-:W1:Y:S02]  /*ec80*/  @!P0 SYNCS.PHASECHK.TRANS64 P0, [R3+URZ+0x60], R2 ;  /* 0x00006002030085a7 */ /* 0x000e64000800007f */
[----:B-1----:R-:W-:Y:S05]  /*ec90*/  @!P0 BRA `(.L_x_9977) ;  /* 0xfffffffc00f08947 */ /* 0x002fea000383ffff */
[----:B------:R-:W-:Y:S05]  /*eca0*/  BRA `(.L_x_10064) ;  /* 0xffffffd000007947 */ /* 0x000fea000383ffff */
.L_x_9988:
[----:B-1----:R1:W2:Y:S02]  /*ecb0*/  SYNCS.PHASECHK.TRANS64.TRYWAIT P0, [R3+URZ+0x31c40], R2 ;  /* 0x031c4002030075a7 */ /* 0x0022a4000800017f */
[----:B--2---:R-:W-:Y:S05]  /*ecc0*/  @!P0 NANOSLEEP.SYNCS 0x989680 ;  /* 0x009896800000895d */ /* 0x004fea0003900000 */
[----:B------:R-:W2:Y:S02]  /*ecd0*/  @!P0 SYNCS.PHASECHK.TRANS64 P0, [R3+URZ+0x31c40], R2 ;  /* 0x031c4002030085a7 */ /* 0x000ea4000800007f */
[----:B--2---:R-:W-:Y:S05]  /*ece0*/  @!P0 BRA `(.L_x_9988) ;  /* 0xfffffffc00f08947 */ /* 0x004fea000383ffff */
[----:B------:R-:W-:Y:S05]  /*ecf0*/  BRA `(.L_x_10065) ;  /* 0xffffffd400a87947 */ /* 0x000fea000383ffff */
.L_x_9995:
[----:B0-----:R0:W1:Y:S02]  /*ed00*/  SYNCS.PHASECHK.TRANS64.TRYWAIT P0, [R13+URZ+0x60], R23 ;  /* 0x000060170d0075a7 */ /* 0x001064000800017f */
[----:B-1----:R-:W-:Y:S05]  /*ed10*/  @!P0 NANOSLEEP.SYNCS 0x989680 ;  /* 0x009896800000895d */ /* 0x002fea0003900000 */
[----:B------:R-:W1:Y:S02]  /*ed20*/  @!P0 SYNCS.PHASECHK.TRANS64 P0, [R13+URZ+0x60], R23 ;  /* 0x000060170d0085a7 */ /* 0x000e64000800007f */
[----:B-1----:R-:W-:Y:S05]  /*ed30*/  @!P0 BRA `(.L_x_9995) ;  /* 0xfffffffc00f08947 */ /* 0x002fea000383ffff */
[----:B------:R-:W-:Y:S05]  /*ed40*/  BRA `(.L_x_10066) ;  /* 0xffffffd800b47947 */ /* 0x000fea000383ffff */
.L_x_10005:
[----:B-1----:R1:W2:Y:S02]  /*ed50*/  SYNCS.PHASECHK.TRANS64.TRYWAIT P0, [R2+URZ+0x31c40], R3 ;  /* 0x031c4003020075a7 */ /* 0x0022a4000800017f */
[----:B--2---:R-:W-:Y:S05]  /*ed60*/  @!P0 NANOSLEEP.SYNCS 0x989680 ;  /* 0x009896800000895d */ /* 0x004fea0003900000 */
[----:B------:R-:W2:Y:S02]  /*ed70*/  @!P0 SYNCS.PHASECHK.TRANS64 P0, [R2+URZ+0x31c40], R3 ;  /* 0x031c4003020085a7 */ /* 0x000ea4000800007f */
[----:B--2---:R-:W-:Y:S05]  /*ed80*/  @!P0 BRA `(.L_x_10005) ;  /* 0xfffffffc00f08947 */ /* 0x004fea000383ffff */
[----:B------:R-:W-:Y:S05]  /*ed90*/  BRA `(.L_x_10067) ;  /* 0xffffffe000307947 */ /* 0x000fea000383ffff */
.L_x_10012:
[----:B0-----:R0:W1:Y:S02]  /*eda0*/  SYNCS.PHASECHK.TRANS64.TRYWAIT P0, [R7+URZ+0x60], R2 ;  /* 0x00006002070075a7 */ /* 0x001064000800017f */
[----:B-1----:R-:W-:Y:S05]  /*edb0*/  @!P0 NANOSLEEP.SYNCS 0x989680 ;  /* 0x009896800000895d */ /* 0x002fea0003900000 */
[----:B------:R-:W1:Y:S02]  /*edc0*/  @!P0 SYNCS.PHASECHK.TRANS64 P0, [R7+URZ+0x60], R2 ;  /* 0x00006002070085a7 */ /* 0x000e64000800007f */
[----:B-1----:R-:W-:Y:S05]  /*edd0*/  @!P0 BRA `(.L_x_10012) ;  /* 0xfffffffc00f08947 */ /* 0x002fea000383ffff */
[----:B------:R-:W-:Y:S05]  /*ede0*/  BRA `(.L_x_10068) ;  /* 0xffffffe400407947 */ /* 0x000fea000383ffff */
.L_x_10022:
[----:B0-----:R0:W1:Y:S02]  /*edf0*/  SYNCS.PHASECHK.TRANS64.TRYWAIT P0, [R3+URZ+0x31c60], R0 ;  /* 0x031c6000030075a7 */ /* 0x001064000800017f */
[----:B-1----:R-:W-:Y:S05]  /*ee00*/  @!P0 NANOSLEEP.SYNCS 0x989680 ;  /* 0x009896800000895d */ /* 0x002fea0003900000 */
[----:B------:R-:W1:Y:S02]  /*ee10*/  @!P0 SYNCS.PHASECHK.TRANS64 P0, [R3+URZ+0x31c60], R0 ;  /* 0x031c6000030085a7 */ /* 0x000e64000800007f */
[----:B-1----:R-:W-:Y:S05]  /*ee20*/  @!P0 BRA `(.L_x_10022) ;  /* 0xfffffffc00f08947 */ /* 0x002fea000383ffff */
[----:B------:R-:W-:Y:S05]  /*ee30*/  BRA `(.L_x_10069) ;  /* 0xffffffe800707947 */ /* 0x000fea000383ffff */
.L_x_10030:
[----:B0-----:R0:W1:Y:S02]  /*ee40*/  SYNCS.PHASECHK.TRANS64.TRYWAIT P0, [R7+URZ+0x31c20], R0 ;  /* 0x031c2000070075a7 */ /* 0x001064000800017f */
[----:B-1----:R-:W-:Y:S05]  /*ee50*/  @!P0 NANOSLEEP.SYNCS 0x989680 ;  /* 0x009896800000895d */ /* 0x002fea0003900000 */
[----:B------:R-:W1:Y:S02]  /*ee60*/  @!P0 SYNCS.PHASECHK.TRANS64 P0, [R7+URZ+0x31c20], R0 ;  /* 0x031c2000070085a7 */ /* 0x000e64000800007f */
[----:B-1----:R-:W-:Y:S05]  /*ee70*/  @!P0 BRA `(.L_x_10030) ;  /* 0xfffffffc00f08947 */ /* 0x002fea000383ffff */
[----:B------:R-:W-:Y:S05]  /*ee80*/  BRA `(.L_x_10070) ;  /* 0xffffffec00ac7947 */ /* 0x000fea000383ffff */
.L_x_10031:
        /* <DEDUP_REMOVED lines=11> */
.L_x_10072:
[----:B------:R-:W-:Y:S05]  /*ef40*/  BSYNC B0 ;  /* 0x0000000000007941 */ /* 0x000fea0003800000 */
.L_x_10071:
[----:B------:R-:W-:Y:S05]  /*ef50*/  BRA `(.L_x_10073) ;  /* 0xffffffec00947947 */ /* 0x000fea000383ffff */
.L_x_10034:
[----:B------:R-:W-:Y:S01]  /*ef60*/  BSSY B1, `(.L_x_10074) ;  /* 0x0000006000017945 */ /* 0x000fe20003800000 */
[----:B------:R-:W-:-:S07]  /*ef70*/  IMAD.MOV.U32 R15, RZ, RZ, -0x1 ;  /* 0xffffffffff0f7424 */ /* 0x000fce00078e00ff */
[----:B0-----:R-:W-:Y:S05]  /*ef80*/  WARPSYNC.COLLECTIVE R15, `(.L_x_10075) ;  /* 0x000000000f0c7348 */ /* 0x001fea0003c00000 */
[----:B------:R-:W-:Y:S02]  /*ef90*/  ELECT P6, UR62, PT ;  /* 0x00000000003e782f */ /* 0x000fe400038c0000 */
[----:B------:R-:W-:Y:S01]  /*efa0*/  MOV R14, UR62 ;  /* 0x0000003e000e7c02 */ /* 0x000fe20008000f00 */
[----:B0-----:R-:W-:Y:S10]  /*efb0*/  ENDCOLLECTIVE ;  /* 0x000000000000791b */ /* 0x001ff40003800000 */
.L_x_10075:
[----:B------:R-:W-:Y:S05]  /*efc0*/  BSYNC B1 ;  /* 0x0000000000017941 */ /* 0x000fea0003800000 */
.L_x_10074:
[----:B------:R-:W-:Y:S05]  /*efd0*/  BRA `(.L_x_10076) ;  /* 0xffffffec008c7947 */ /* 0x000fea000383ffff */
.L_x_10036:
[----:B0-----:R0:W1:Y:S02]  /*efe0*/  SYNCS.PHASECHK.TRANS64.TRYWAIT P0, [R5+URZ], R4 ;  /* 0x00000004050075a7 */ /* 0x001064000800017f */
[----:B-1----:R-:W-:Y:S05]  /*eff0*/  @!P0 NANOSLEEP.SYNCS 0x989680 ;  /* 0x009896800000895d */ /* 0x002fea0003900000 */
[----:B------:R-:W1:Y:S02]  /*f000*/  @!P0 SYNCS.PHASECHK.TRANS64 P0, [R5+URZ], R4 ;  /* 0x00000004050085a7 */ /* 0x000e64000800007f */
[----:B-1----:R-:W-:Y:S05]  /*f010*/  @!P0 BRA `(.L_x_10036) ;  /* 0xfffffffc00f08947 */ /* 0x002fea000383ffff */
[----:B------:R-:W-:Y:S05]  /*f020*/  BRA `(.L_x_10077) ;  /* 0xffffffec00c07947 */ /* 0x000fea000383ffff */
.L_x_10037:
[----:B-1----:R1:W2:Y:S02]  /*f030*/  SYNCS.PHASECHK.TRANS64.TRYWAIT P0, [R3+URZ], R0 ;  /* 0x00000000030075a7 */ /* 0x0022a4000800017f */
[----:B--2---:R-:W-:Y:S05]  /*f040*/  @!P0 NANOSLEEP.SYNCS 0x989680 ;  /* 0x009896800000895d */ /* 0x004fea0003900000 */
[----:B------:R-:W2:Y:S02]  /*f050*/  @!P0 SYNCS.PHASECHK.TRANS64 P0, [R3+URZ], R0 ;  /* 0x00000000030085a7 */ /* 0x000ea4000800007f */
[----:B--2---:R-:W-:Y:S05]  /*f060*/  @!P0 BRA `(.L_x_10037) ;  /* 0xfffffffc00f08947 */ /* 0x004fea000383ffff */
[----:B------:R-:W-:Y:S05]  /*f070*/  BRA `(.L_x_10078) ;  /* 0xffffffec00b47947 */ /* 0x000fea000383ffff */
.L_x_10039:
[----:B0-----:R0:W1:Y:S02]  /*f080*/  SYNCS.PHASECHK.TRANS64.TRYWAIT P0, [R5+URZ], R4 ;  /* 0x00000004050075a7 */ /* 0x001064000800017f */
[----:B-1----:R-:W-:Y:S05]  /*f090*/  @!P0 NANOSLEEP.SYNCS 0x989680 ;  /* 0x009896800000895d */ /* 0x002fea0003900000 */
[----:B------:R-:W1:Y:S02]  /*f0a0*/  @!P0 SYNCS.PHASECHK.TRANS64 P0, [R5+URZ], R4 ;  /* 0x00000004050085a7 */ /* 0x000e64000800007f */
[----:B-1----:R-:W-:Y:S05]  /*f0b0*/  @!P0 BRA `(.L_x_10039) ;  /* 0xfffffffc00f08947 */ /* 0x002fea000383ffff */
[----:B------:R-:W-:Y:S05]  /*f0c0*/  BRA `(.L_x_10079) ;  /* 0xffffffec00b87947 */ /* 0x000fea000383ffff */
.L_x_10080:
        /* <DEDUP_REMOVED lines=11> */
.L_x_15323:


//--------------------- .text._ZN7cutlass13device_kernelIN5flash11enable_sm90INS1_16FlashAttnFwdSm90INS1_25CollectiveMainloopFwdSm90ILi2EN4cute5tupleIJNS5_1CILi1EEES8_S8_EEENS6_IJNS7_ILi192EEENS7_ILi144EEENS7_ILi96EEEEEELi96ENS_10bfloat16_tEfNS_4arch4Sm90ELb0ELb0ELb0ELb1ELb0ELb0ELb0ELb0ELb1ELb1ELb0ELb0EEENS1_21CollectiveEpilogueFwdINS6_IJSA_SC_SB_EEES9_SE_SG_Li384ELb1ELb1ELb0ELb0EEENS1_36VarlenDynamicPersistentTileSchedulerILi192ELi144ELi384ELi128ELb0ELb1ELb1ELb0ELb1ELb1EEEEEEEEEvNT_6ParamsE --------------------------
	.section	.text._ZN7cutlass13device_kernelIN5flash11enable_sm90INS1_16FlashAttnFwdSm90INS1_25CollectiveMainloopFwdSm90ILi2EN4cute5tupleIJNS5_1CILi1EEES8_S8_EEENS6_IJNS7_ILi192EEENS7_ILi144EEENS7_ILi96EEEEEELi96ENS_10bfloat16_tEfNS_4arch4Sm90ELb0ELb0ELb0ELb1ELb0ELb0ELb0ELb0ELb1ELb1ELb0ELb0EEENS1_21CollectiveEpilogueFwdINS6_IJSA_SC_SB_EEES9_SE_SG_Li384ELb1ELb1ELb0ELb0EEENS1_36VarlenDynamicPersistentTileSchedulerILi192ELi144ELi384ELi128ELb0ELb1ELb1ELb0ELb1ELb1EEEEEEEEEvNT_6ParamsE,"ax",@progbits
	.align	128
.text._ZN7cutlass13device_kernelIN5flash11enable_sm90INS1_16FlashAttnFwdSm90INS1_25CollectiveMainloopFwdSm90ILi2EN4cute5tupleIJNS5_1CILi1EEES8_S8_EEENS6_IJNS7_ILi192EEENS7_ILi144EEENS7_ILi96EEEEEELi96ENS_10bfloat16_tEfNS_4arch4Sm90ELb0ELb0ELb0ELb1ELb0ELb0ELb0ELb0ELb1ELb1ELb0ELb0EEENS1_21CollectiveEpilogueFwdINS6_IJSA_SC_SB_EEES9_SE_SG_Li384ELb1ELb1ELb0ELb0EEENS1_36VarlenDynamicPersistentTileSchedulerILi192ELi144ELi384ELi128ELb0ELb1ELb1ELb0ELb1ELb1EEEEEEEEEvNT_6ParamsE:
        .type           _ZN7cutlass13device_kernelIN5flash11enable_sm90INS1_16FlashAttnFwdSm90INS1_25CollectiveMainloopFwdSm90ILi2EN4cute5tupleIJNS5_1CILi1EEES8_S8_EEENS6_IJNS7_ILi192EEENS7_ILi144EEENS7_ILi96EEEEEELi96ENS_10bfloat16_tEfNS_4arch4Sm90ELb0ELb0ELb0ELb1ELb0ELb0ELb0ELb0ELb1ELb1ELb0ELb0EEENS1_21CollectiveEpilogueFwdINS6_IJSA_SC_SB_EEES9_SE_SG_Li384ELb1ELb1ELb0ELb0EEENS1_36VarlenDynamicPersistentTileSchedulerILi192ELi144ELi384ELi128ELb0ELb1ELb1ELb0ELb1ELb1EEEEEEEEEvNT_6ParamsE,@function
        .size           _ZN7cutlass13device_kernelIN5flash11enable_sm90INS1_16FlashAttnFwdSm90INS1_25CollectiveMainloopFwdSm90ILi2EN4cute5tupleIJNS5_1CILi1EEES8_S8_EEENS6_IJNS7_ILi192EEENS7_ILi144EEENS7_ILi96EEEEEELi96ENS_10bfloat16_tEfNS_4arch4Sm90ELb0ELb0ELb0ELb1ELb0ELb0ELb0ELb0ELb1ELb1ELb0ELb0EEENS1_21CollectiveEpilogueFwdINS6_IJSA_SC_SB_EEES9_SE_SG_Li384ELb1ELb1ELb0ELb0EEENS1_36VarlenDynamicPersistentTileSchedulerILi192ELi144ELi384ELi128ELb0ELb1ELb1ELb0ELb1ELb1EEEEEEEEEvNT_6ParamsE,(.L_x_15324 - _ZN7cutlass13device_kernelIN5flash11enable_sm90INS1_16FlashAttnFwdSm90INS1_25CollectiveMainloopFwdSm90ILi2EN4cute5tupleIJNS5_1CILi1EEES8_S8_EEENS6_IJNS7_ILi192EEENS7_ILi144EEENS7_ILi96EEEEEELi96ENS_10bfloat16_tEfNS_4arch4Sm90ELb0ELb0ELb0ELb1ELb0ELb0ELb0ELb0ELb1ELb1ELb0ELb0EEENS1_21CollectiveEpilogueFwdINS6_IJSA_SC_SB_EEES9_SE_SG_Li384ELb1ELb1ELb0ELb0EEENS1_36VarlenDynamicPersistentTileSchedulerILi192ELi144ELi384ELi128ELb0ELb1ELb1ELb0ELb1ELb1EEEEEEEEEvNT_6ParamsE)
        .other          _ZN7cutlass13device_kernelIN5flash11enable_sm90INS1_16FlashAttnFwdSm90INS1_25CollectiveMainloopFwdSm90ILi2EN4cute5tupleIJNS5_1CILi1EEES8_S8_EEENS6_IJNS7_ILi192EEENS7_ILi144EEENS7_ILi96EEEEEELi96ENS_10bfloat16_tEfNS_4arch4Sm90ELb0ELb0ELb0ELb1ELb0ELb0ELb0ELb0ELb1ELb1ELb0ELb0EEENS1_21CollectiveEpilogueFwdINS6_IJSA_SC_SB_EEES9_SE_SG_Li384ELb1ELb1ELb0ELb0EEENS1_36VarlenDynamicPersistentTileSchedulerILi192ELi144ELi384ELi128ELb0ELb1ELb1ELb0ELb1ELb1EEEEEEEEEvNT_6ParamsE,@"STO_CUDA_ENTRY STV_DEFAULT"
_ZN7cutlass13device_kernelIN5flash11enable_sm90INS1_16FlashAttnFwdSm90INS1_25CollectiveMainloopFwdSm90ILi2EN4cute5tupleIJNS5_1CILi1EEES8_S8_EEENS6_IJNS7_ILi192EEENS7_ILi144EEENS7_ILi96EEEEEELi96ENS_10bfloat16_tEfNS_4arch4Sm90ELb0ELb0ELb0ELb1ELb0ELb0ELb0ELb0ELb1ELb1ELb0ELb0EEENS1_21CollectiveEpilogueFwdINS6_IJSA_SC_SB_EEES9_SE_SG_Li384ELb1ELb1ELb0ELb0EEENS1_36VarlenDynamicPersistentTileSchedulerILi192ELi144ELi384ELi128ELb0ELb1ELb1ELb0ELb1ELb1EEEEEEEEEvNT_6ParamsE:
        /* <DEDUP_REMOVED lines=17> */
.L_x_10082:
[----:B------:R-:W-:Y:S05]  /*0110*/  BSYNC B0 ;  /* 0x0000000000007941 */ /* 0x000fea0003800000 */
.L_x_10081:
        /* <DEDUP_REMOVED lines=40> */
.L_x_10083:
        /* <DEDUP_REMOVED lines=22> */
.L_x_10084:
        /* <DEDUP_REMOVED lines=18> */
.L_x_10085:
        /* <DEDUP_REMOVED lines=22> */
.L_x_10086:
        /* <DEDUP_REMOVED lines=22> */
.L_x_10087:
        /* <DEDUP_REMOVED lines=8> */
.L_x_10089:
        /* <DEDUP_REMOVED lines=8> */
[----:B-1----:R-:W-:-:S03]  /*09e0*/  ULEA UR36, UR4, UR36, 0x18 ;  /* 0x0000002404247291 */ /* 0x002fc6000f8ec03f */
[----:B------:R-:W-:Y:S01]  /*09f0*/  ULDC UR4, c[0x0][0xc3c] ;  /* 0x00030f0000047ab9 */ /* 0x000fe20000000800 */
[----:B0-----:R-:W-:-:S04]  /*0a00*/  LOP3.LUT R0, R2, 0xffffff80, RZ, 0xc0, !PT ;  /* 0xffffff8002007812 */ /* 0x001fc800078ec0ff */
[----:B------:R-:W-:-:S13]  /*0a10*/  ISETP.NE.AND P0, PT, R0, 0x80, PT ;  /* 0x000000800000780c */ /* 0x000fda0003f05270 */
[----:B------:R-:W-:Y:S08]  /*0a20*/  @!P0 BAR.ARV 0x9, 0x100 ;  /* 0x0244000000008b1d */ /* 0x000ff00000002000 */
[----:B------:R-:W-:Y:S06]  /*0a30*/  BAR.SYNC.DEFER_BLOCKING 0x5, 0x200 ;  /* 0x0148000000007b1d */ /* 0x000fec0000010000 */
[----:B------:R-:W0:Y:S02]  /*0a40*/  LDS.128 R32, [UR36+0x31cd0] ;  /* 0x031cd024ff207984 */ /* 0x000e240008000c00 */
[----:B------:R-:W-:Y:S06]  /*0a50*/  BAR.ARV 0x4, 0x200 ;  /* 0x0108000000007b1d */ /* 0x000fec0000002000 */
[----:B0-----:R-:W-:-:S13]  /*0a60*/  ISETP.GE.AND P0, PT, R35, UR4, PT ;  /* 0x0000000423007c0c */ /* 0x001fda000bf06270 */
[----:B------:R-:W-:Y:S05]  /*0a70*/  @P0 EXIT ;  /* 0x000000000000094d */ /* 0x000fea0003800000 */
[----:B------:R-:W2:Y:S01]  /*0a80*/  LDL.LU R13, [R1+0x38] ;  /* 0x00003800010d7983 */ /* 0x000ea20000300800 */
[----:B------:R-:W-:-:S05]  /*0a90*/  VIADD R15, R2, 0xffffff80 ;  /* 0xffffff80020f7836 */ /* 0x000fca0000000000 */
[----:B------:R-:W-:-:S04]  /*0aa0*/  SHF.R.S32.HI R0, RZ, 0x1f, R15 ;  /* 0x0000001fff007819 */ /* 0x000fc8000001140f */
[----:B------:R-:W-:-:S04]  /*0ab0*/  LEA.HI R2, R0, R15, RZ, 0x4 ;  /* 0x0000000f00027211 */ /* 0x000fc800078f20ff */
[----:B------:R-:W-:Y:S02]  /*0ac0*/  SHF.R.S32.HI R5, RZ, 0x4, R2 ;  /* 0x00000004ff057819 */ /* 0x000fe40000011402 */
[C---:B------:R-:W-:Y:S02]  /*0ad0*/  LOP3.LUT R3, R2.reuse, 0xfffffff0, RZ, 0xc0, !PT ;  /* 0xfffffff002037812 */ /* 0x040fe400078ec0ff */
[----:B------:R-:W-:Y:S02]  /*0ae0*/  LEA.HI R2, R2, R5, RZ, 0x1 ;  /* 0x0000000502027211 */ /* 0x000fe400078f08ff */
[----:B------:R-:W-:Y:S01]  /*0af0*/  LEA.HI R151, R0, R15, RZ, 0x7 ;  /* 0x0000000f00977211 */ /* 0x000fe200078f38ff */
[----:B------:R-:W-:Y:S01]  /*0b00*/  IMAD.IADD R3, R15, 0x1, -R3 ;  /* 0x000000010f037824 */ /* 0x000fe200078e0a03 */
[----:B------:R-:W-:Y:S02]  /*0b10*/  LOP3.LUT R4, R2, 0x1ffffffe, RZ, 0xc0, !PT ;  /* 0x1ffffffe02047812 */ /* 0x000fe400078ec0ff */
[----:B------:R-:W-:-:S02]  /*0b20*/  LOP3.LUT R150, R151, 0xffffff80, RZ, 0xc0, !PT ;  /* 0xffffff8097967812 */ /* 0x000fc400078ec0ff */
[----:B------:R-:W-:Y:S01]  /*0b30*/  SHF.R.S32.HI R2, RZ, 0x1f, R3 ;  /* 0x0000001fff027819 */ /* 0x000fe20000011403 */
[----:B------:R-:W-:Y:S02]  /*0b40*/  IMAD.IADD R4, R5, 0x1, -R4 ;  /* 0x0000000105047824 */ /* 0x000fe400078e0a04 */
[----:B------:R-:W-:Y:S01]  /*0b50*/  IMAD.IADD R150, R15, 0x1, -R150 ;  /* 0x000000010f967824 */ /* 0x000fe200078e0a96 */
[CC--:B------:R-:W-:Y:S02]  /*0b60*/  LEA.HI R5, R2.reuse, R3.reuse, RZ, 0x3 ;  /* 0x0000000302057211 */ /* 0x0c0fe400078f18ff */
[----:B------:R-:W-:Y:S02]  /*0b70*/  LEA.HI R2, R2, R3, RZ, 0x2 ;  /* 0x0000000302027211 */ /* 0x000fe400078f10ff */
[----:B------:R-:W-:Y:S01]  /*0b80*/  LEA.HI R7, R0, R15, RZ, 0x5 ;  /* 0x0000000f00077211 */ /* 0x000fe200078f28ff */
[----:B------:R-:W-:Y:S01]  /*0b90*/  IMAD.SHL.U32 R5, R5, 0x10, RZ ;  /* 0x0000001005057824 */ /* 0x000fe200078e00ff */
[----:B------:R-:W-:-:S02]  /*0ba0*/  LOP3.LUT R6, R2, 0x7fffffc, RZ, 0xc0, !PT ;  /* 0x07fffffc02067812 */ /* 0x000fc400078ec0ff */
[----:B------:R-:W-:Y:S02]  /*0bb0*/  SHF.R.S32.HI R9, RZ, 0x1f, R150 ;  /* 0x0000001fff097819 */ /* 0x000fe40000011496 */
[----:B------:R-:W-:Y:S02]  /*0bc0*/  SHF.R.S32.HI R2, RZ, 0x2, R2 ;  /* 0x00000002ff027819 */ /* 0x000fe40000011402 */
[----:B------:R-:W-:Y:S02]  /*0bd0*/  SHF.R.S32.HI R8, RZ, 0x5, R7 ;  /* 0x00000005ff087819 */ /* 0x000fe40000011407 */
[----:B------:R-:W-:Y:S01]  /*0be0*/  LEA.HI R10, R9, R150, RZ, 0x2 ;  /* 0x00000096090a7211 */ /* 0x000fe200078f10ff */
[----:B------:R-:W-:Y:S01]  /*0bf0*/  IMAD.SHL.U32 R2, R2, 0x40, RZ ;  /* 0x0000004002027824 */ /* 0x000fe200078e00ff */
[----:B------:R-:W-:Y:S02]  /*0c00*/  LOP3.LUT R5, R5, 0x7fffff80, RZ, 0xc0, !PT ;  /* 0x7fffff8005057812 */ /* 0x000fe400078ec0ff */
[----:B------:R-:W-:Y:S01]  /*0c10*/  LEA.HI R0, R0, R15, RZ, 0x2 ;  /* 0x0000000f00007211 */ /* 0x000fe200078f10ff */
[----:B------:R-:W-:Y:S01]  /*0c20*/  IMAD.IADD R6, R3, 0x1, -R6 ;  /* 0x0000000103067824 */ /* 0x000fe200078e0a06 */
[--C-:B------:R-:W-:Y:S01]  /*0c30*/  SHF.R.S32.HI R11, RZ, 0x2, R10.reuse ;  /* 0x00000002ff0b7819 */ /* 0x100fe2000001140a */
[----:B------:R-:W-:Y:S01]  /*0c40*/  IMAD R14, R8, 0x10, R3 ;  /* 0x00000010080e7824 */ /* 0x000fe200078e0203 */
[----:B------:R-:W-:Y:S01]  /*0c50*/  SHF.R.S32.HI R12, RZ, 0x1f, R10 ;  /* 0x0000001fff0c7819 */ /* 0x000fe2000001140a */
[----:B------:R-:W-:Y:S01]  /*0c60*/  IMAD.SHL.U32 R3, R4, 0x8, RZ ;  /* 0x0000000804037824 */ /* 0x000fe200078e00ff */
[----:B------:R-:W-:Y:S01]  /*0c70*/  SHF.R.S32.HI R151, RZ, 0x7, R151 ;  /* 0x00000007ff977819 */ /* 0x000fe20000011497 */
[----:B------:R-:W-:Y:S01]  /*0c80*/  IMAD R5, R8, 0x100, R5 ;  /* 0x0000010008057824 */ /* 0x000fe200078e0205 */
[----:B------:R-:W-:-:S02]  /*0c90*/  LOP3.LUT R2, R2, 0x40, RZ, 0xc0, !PT ;  /* 0x0000004002027812 */ /* 0x000fc400078ec0ff */
[----:B------:R-:W-:Y:S01]  /*0ca0*/  LOP3.LUT R147, R0, 0xfffffffc, RZ, 0xc0, !PT ;  /* 0xfffffffc00937812 */ /* 0x000fe200078ec0ff */
[----:B------:R-:W-:Y:S01]  /*0cb0*/  IMAD.U32 R155, R14, 0x20, R3 ;  /* 0x000000200e9b7824 */ /* 0x000fe200078e0003 */
[----:B------:R-:W-:Y:S01]  /*0cc0*/  LEA.HI R12, R12, R11, RZ, 0x3 ;  /* 0x0000000b0c0c7211 */ /* 0x000fe200078f18ff */
[----:B------:R-:W-:Y:S01]  /*0cd0*/  IMAD R5, R6, 0x10, R5 ;  /* 0x0000001006057824 */ /* 0x000fe200078e0205 */
[----:B------:R-:W-:Y:S01]  /*0ce0*/  LOP3.LUT R3, R2, 0x8, R3, 0xf8, !PT ;  /* 0x0000000802037812 */ /* 0x000fe200078ef803 */
[----:B------:R-:W-:Y:S01]  /*0cf0*/  IMAD.HI R6, R151, 0x55555556, RZ ;  /* 0x5555555697067827 */ /* 0x000fe200078e02ff */
[----:B------:R-:W-:Y:S02]  /*0d00*/  SHF.R.U32.HI R2, RZ, 0x3, R2 ;  /* 0x00000003ff027819 */ /* 0x000fe40000011602 */
[----:B------:R-:W-:Y:S01]  /*0d10*/  LOP3.LUT R12, R12, 0xfffffff8, RZ, 0xc0, !PT ;  /* 0xfffffff80c0c7812 */ /* 0x000fe200078ec0ff */
[----:B------:R-:W-:Y:S01]  /*0d20*/  IMAD.IADD R147, R15, 0x1, -R147 ;  /* 0x000000010f937824 */ /* 0x000fe200078e0a93 */
[----:B------:R-:W-:-:S02]  /*0d30*/  LEA.HI R9, R9, R150, RZ, 0x5 ;  /* 0x0000009609097211 */ /* 0x000fc400078f28ff */
[----:B------:R-:W-:Y:S01]  /*0d40*/  LOP3.LUT R2, R3, R2, RZ, 0x3c, !PT ;  /* 0x0000000203027212 */ /* 0x000fe200078e3cff */
[----:B------:R-:W-:Y:S01]  /*0d50*/  IMAD.IADD R12, R11, 0x1, -R12 ;  /* 0x000000010b0c7824 */ /* 0x000fe200078e0a0c */
[----:B------:R-:W-:Y:S02]  /*0d60*/  LEA.HI R6, R6, R6, RZ, 0x1 ;  /* 0x0000000606067211 */ /* 0x000fe400078f08ff */
[----:B------:R-:W-:Y:S02]  /*0d70*/  SHF.R.S32.HI R9, RZ, 0x5, R9 ;  /* 0x00000005ff097819 */ /* 0x000fe40000011409 */
[C---:B------:R-:W-:Y:S01]  /*0d80*/  LEA.HI R3, R147.reuse, R147, RZ, 0x1 ;  /* 0x0000009393037211 */ /* 0x040fe200078f08ff */
[----:B------:R-:W-:Y:S01]  /*0d90*/  IMAD.SHL.U32 R19, R147, 0x8, RZ ;  /* 0x0000000893137824 */ /* 0x000fe200078e00ff */
[----:B------:R-:W-:Y:S01]  /*0da0*/  LOP3.LUT R7, R10, 0x7ffffffc, RZ, 0xc0, !PT ;  /* 0x7ffffffc0a077812 */ /* 0x000fe200078ec0ff */
[----:B------:R-:W-:Y:S01]  /*0db0*/  IMAD R6, R6, -0x3, R151 ;  /* 0xfffffffd06067824 */ /* 0x000fe200078e0297 */
[----:B------:R-:W-:Y:S01]  /*0dc0*/  LOP3.LUT R4, R3, 0x1ffffffe, RZ, 0xc0, !PT ;  /* 0x1ffffffe03047812 */ /* 0x000fe200078ec0ff */
[----:B------:R-:W-:-:S02]  /*0dd0*/  IMAD R9, R9, 0x10, R12 ;  /* 0x0000001009097824 */ /* 0x000fc400078e020c */
[----:B------:R-:W-:Y:S02]  /*0de0*/  IMAD.IADD R2, R2, 0x1, R5 ;  /* 0x0000000102027824 */ /* 0x000fe400078e0205 */
[C---:B------:R-:W-:Y:S02]  /*0df0*/  VIADD R144, R19.reuse, 0x20 ;  /* 0x0000002013907836 */ /* 0x040fe40000000000 */
[----:B------:R-:W-:Y:S02]  /*0e00*/  VIADD R146, R19, 0x40 ;  /* 0x0000004013927836 */ /* 0x000fe40000000000 */
[----:B------:R-:W-:Y:S02]  /*0e10*/  IMAD.MOV.U32 R8, RZ, RZ, -0x2 ;  /* 0xfffffffeff087424 */ /* 0x000fe400078e00ff */
[----:B------:R-:W-:Y:S02]  /*0e20*/  IMAD.IADD R7, R150, 0x1, -R7 ;  /* 0x0000000196077824 */ /* 0x000fe400078e0a07 */
[----:B------:R-:W-:-:S02]  /*0e30*/  IMAD R152, R6, 0x40, R9 ;  /* 0x0000004006987824 */ /* 0x000fc400078e0209 */
        /* <DEDUP_REMOVED lines=8> */
[----:B------:R-:W-:Y:S01]  /*0ec0*/  IMAD R154, R3, 0x8, R152 ;  /* 0x00000008039a7824 */ /* 0x000fe200078e0298 */
[----:B------:R-:W-:Y:S01]  /*0ed0*/  UMOV UR39, URZ ;  /* 0x0000003f00277c82 */ /* 0x000fe20008000000 */
[----:B--2---:R-:W-:-:S07]  /*0ee0*/  LOP3.LUT R17, R13, 0x1, RZ, 0xfc, !PT ;  /* 0x000000010d117812 */ /* 0x004fce00078efcff */
.L_x_10123:
[----:B0--3--:R-:W0:Y:S01]  /*0ef0*/  LDC.64 R4, c[0x0][0xc88] ;  /* 0x00032200ff047b82 */ /* 0x009e220000000a00 */
[----:B------:R-:W-:Y:S01]  /*0f00*/  ULDC.64 UR4, c[0x0][0xa28] ;  /* 0x00028a0000047ab9 */ /* 0x000fe20000000a00 */
[----:B--2---:R-:W-:Y:S01]  /*0f10*/  IMAD.MOV.U32 R3, RZ, RZ, RZ ;  /* 0x000000ffff037224 */ /* 0x004fe200078e00ff */
[----:B------:R-:W-:Y:S01]  /*0f20*/  ULDC.64 UR6, c[0x0][0xa20] ;  /* 0x0002880000067ab9 */ /* 0x000fe20000000a00 */
[----:B0-----:R-:W-:-:S05]  /*0f30*/  IMAD.WIDE R4, R35, 0x4, R4 ;  /* 0x0000000423047825 */ /* 0x001fca00078e0204 */
[----:B------:R-:W2:Y:S01]  /*0f40*/  LDG.E R18, desc[UR56][R4.64] ;  /* 0x0000003804127981 */ /* 0x000ea2000c1e1900 */
[----:B------:R-:W-:-:S04]  /*0f50*/  ISETP.NE.U32.AND P0, PT, RZ, UR4, PT ;  /* 0x00000004ff007c0c */ /* 0x000fc8000bf05070 */
[----:B------:R-:W-:Y:S02]  /*0f60*/  ISETP.NE.AND.EX P0, PT, RZ, UR5, PT, P0 ;  /* 0x00000005ff007c0c */ /* 0x000fe4000bf05300 */
[----:B--2---:R-:W-:-:S11]  /*0f70*/  SHF.R.S32.HI R145, RZ, 0x1f, R18 ;  /* 0x0000001fff917819 */ /* 0x004fd60000011412 */
[----:B----4-:R-:W-:-:S04]  /*0f80*/  @P0 LEA R6, P1, R18, UR4, 0x2 ;  /* 0x0000000412060c11 */ /* 0x010fc8000f8210ff */
        /* <DEDUP_REMOVED lines=25> */
.L_x_10090:
        /* <DEDUP_REMOVED lines=32> */
[----:B------:R-:W-:Y:S01]  /*1320*/  CS2R R78, SRZ ;  /* 0x00000000004e7805 */ /* 0x000fe2000001ff00 */
[----:B------:R-:W-:Y:S01]  /*1330*/  IMAD.MOV.U32 R12, RZ, RZ, RZ ;  /* 0x000000ffff0c7224 */ /* 0x000fe200078e00ff */
[----:B0-----:R-:W-:Y:S01]  /*1340*/  CS2R R6, SRZ ;  /* 0x0000000000067805 */ /* 0x001fe2000001ff00 */
[----:B------:R-:W-:Y:S02]  /*1350*/  IMAD.MOV.U32 R14, RZ, RZ, RZ ;  /* 0x000000ffff0e7224 */ /* 0x000fe400078e00ff */
[----:B------:R-:W-:-:S02]  /*1360*/  IMAD.MOV.U32 R24, RZ, RZ, RZ ;  /* 0x000000ffff187224 */ /* 0x000fc400078e00ff */
[----:B------:R-:W-:Y:S01]  /*1370*/  IMAD.MOV.U32 R83, RZ, RZ, RZ ;  /* 0x000000ffff537224 */ /* 0x000fe200078e00ff */
[----:B------:R-:W-:Y:S06]  /*1380*/  @!P1 BRA `(.L_x_10091) ;  /* 0x0000007c000c9947 */ /* 0x000fec0003800000 */
[----:B------:R-:W0:Y:S01]  /*1390*/  SHFL.IDX PT, R0, R151, RZ, 0x1f ;  /* 0x00001fff97007589 */ /* 0x000e2200000e0000 */
[----:B------:R-:W-:-:S04]  /*13a0*/  UIADD3 UR6, UR36, 0x24300, URZ ;  /* 0x0002430024067890 */ /* 0x000fc8000fffe03f */
[----:B------:R-:W-:-:S06]  /*13b0*/  ULOP3.LUT UP0, URZ, UR6, 0x9f, URZ, 0xc0, !UPT ;  /* 0x0000009f063f7892 */ /* 0x000fcc000f80c03f */
[----:B------:R-:W-:Y:S02]  /*13c0*/  PLOP3.LUT P0, PT, PT, PT, UP0, 0x80, 0x0 ;  /* 0x000000000000781c */ /* 0x000fe40003f0f008 */
[----:B0-----:R-:W-:-:S13]  /*13d0*/  R2UR UR38, R0 ;  /* 0x00000000002672ca */ /* 0x001fda00000e0000 */
[----:B------:R-:W-:-:S04]  /*13e0*/  UIMAD.WIDE UR4, UR38, 0x55555556, URZ ;  /* 0x55555556260478a5 */ /* 0x000fc8000f8e023f */
[----:B------:R-:W-:-:S04]  /*13f0*/  ULEA.HI UR5, UR5, UR5, URZ, 0x1 ;  /* 0x0000000505057291 */ /* 0x000fc8000f8f083f */
[----:B------:R-:W-:-:S04]  /*1400*/  UIMAD UR40, UR5, -0x3, UR38 ;  /* 0xfffffffd052878a4 */ /* 0x000fc8000f8e0226 */
        /* <DEDUP_REMOVED lines=20> */
.L_x_10092:
[----:B------:R-:W-:Y:S02]  /*1550*/  LEA.HI R0, R149, R149, RZ, 0x1 ;  /* 0x0000009595007211 */ /* 0x000fe400078f08ff */
[----:B------:R-:W-:Y:S02]  /*1560*/  ISETP.NE.AND P0, PT, R17, 0x3, PT ;  /* 0x000000031100780c */ /* 0x000fe40003f05270 */
[----:B------:R-:W-:-:S05]  /*1570*/  LOP3.LUT R0, R0, 0xfffffffe, RZ, 0xc0, !PT ;  /* 0xfffffffe00007812 */ /* 0x000fca00078ec0ff */
[----:B------:R-:W-:-:S05]  /*1580*/  IMAD.IADD R0, R149, 0x1, -R0 ;  /* 0x0000000195007824 */ /* 0x000fca00078e0a00 */
[----:B------:R-:W-:-:S04]  /*1590*/  SHF.L.U32 R0, R0, 0x1f, RZ ;  /* 0x0000001f00007819 */ /* 0x000fc800000006ff */
[----:B------:R-:W0:Y:S02]  /*15a0*/  SYNCS.PHASECHK.TRANS64.TRYWAIT P1, [UR36+0x31c00], R0 ;  /* 0x031c0000ff0075a7 */ /* 0x000e240008020164 */
[----:B0-----:R-:W-:Y:S05]  /*15b0*/  @!P1 BRA `(.L_x_10093) ;  /* 0x000000f000d49947 */ /* 0x001fea0003800000 */
.L_x_10250:
[----:B------:R-:W-:Y:S05]  /*15c0*/  @!P0 BRA `(.L_x_10094) ;  /* 0x0000000000048947 */ /* 0x000fea0003800000 */
[----:B------:R-:W-:Y:S01]  /*15d0*/  BPT.TRAP 0x1 ;  /* 0x000000040000795c */ /* 0x000fe20000300000 */
.L_x_10094:
[----:B------:R-:W-:Y:S01]  /*15e0*/  IMAD.U32 R4, RZ, RZ, UR39 ;  /* 0x00000027ff047e24 */ /* 0x000fe2000f8e00ff */
[----:B0-----:R-:W-:-:S04]  /*15f0*/  SHF.L.U32 R3, R16, 0x1f, RZ ;  /* 0x0000001f10037819 */ /* 0x001fc800000006ff */
[----:B------:R-:W-:-:S04]  /*1600*/  LEA R4, R4, UR36, 0x3 ;  /* 0x0000002404047c11 */ /* 0x000fc8000f8e18ff */
[----:B------:R0:W1:Y:S01]  /*1610*/  SYNCS.PHASECHK.TRANS64.TRYWAIT P2, [R4+URZ+0x31c30], R3 ;  /* 0x031c3003040075a7 */ /* 0x000062000804017f */
[----:B------:R-:W-:Y:S05]  /*1620*/  @!P0 BRA `(.L_x_10095) ;  /* 0x0000000000048947 */ /* 0x000fea0003800000 */
[----:B------:R-:W-:Y:S01]  /*1630*/  BPT.TRAP 0x1 ;  /* 0x000000040000795c */ /* 0x000fe20000300000 */
.L_x_10095:
[----:B------:R-:W2:Y:S01]  /*1640*/  S2R R0, SR_TID.X ;  /* 0x0000000000007919 */ /* 0x000ea20000002100 */
[----:B------:R-:W-:Y:S01]  /*1650*/  IMAD.MOV.U32 R71, RZ, RZ, RZ ;  /* 0x000000ffff477224 */ /* 0x000fe200078e00ff */
[----:B--2---:R-:W-:Y:S01]  /*1660*/  LOP3.LUT P1, RZ, R0, 0x7f, RZ, 0xc0, !PT ;  /* 0x0000007f00ff7812 */ /* 0x004fe2000782c0ff */
[----:B-1----:R-:W-:-:S12]  /*1670*/  @P2 BRA `(.L_x_10096) ;  /* 0x0000000000082947 */ /* 0x002fd80003800000 */
[----:B------:R-:W1:Y:S02]  /*1680*/  SYNCS.PHASECHK.TRANS64.TRYWAIT P2, [R4+URZ+0x31c30], R3 ;  /* 0x031c3003040075a7 */ /* 0x000e64000804017f */
[----:B-1----:R-:W-:Y:S05]  /*1690*/  @!P2 BRA `(.L_x_10097) ;  /* 0x000000f000b4a947 */ /* 0x002fea0003800000 */
.L_x_10096:
        /* <DEDUP_REMOVED lines=26> */
[----:B------:R-:W-:Y:S01]  /*1840*/  UMOV UR7, 0x80000020 ;  /* 0x8000002000077882 */ /* 0x000fe20000000000 */
[----:B------:R-:W-:Y:S01]  /*1850*/  HGMMA.64x16x16.F32.BF16 R96, gdesc[UR24], RZ, !UPT, gsb0 ;  /* 0x00200000186079f0 */ /* 0x000fe2000c0018ff */
[----:B------:R-:W-:Y:S01]  /*1860*/  UIADD3 UR8, UR26, 0xc0, URZ ;  /* 0x000000c01a087890 */ /* 0x000fe2000fffe03f */
[C---:B------:R-:W-:Y:S01]  /*1870*/  ISETP.GT.AND P1, PT, R5.reuse, 0x69, PT ;  /* 0x000000690500780c */ /* 0x040fe20003f24270 */
[----:B------:R-:W-:Y:S01]  /*1880*/  UIADD3 UR9, UR26, 0x100, URZ ;  /* 0x000001001a097890 */ /* 0x000fe2000fffe03f */
[----:B------:R-:W-:Y:S01]  /*1890*/  ISETP.GT.AND P0, PT, R5, 0x70, PT ;  /* 0x000000700500780c */ /* 0x000fe20003f04270 */
[----:B------:R-:W-:-:S02]  /*18a0*/  UIADD3 UR10, UR26, 0x140, URZ ;  /* 0x000001401a0a7890 */ /* 0x000fc4000fffe03f */
[----:B------:R-:W-:Y:S02]  /*18b0*/  UIADD3 UR11, UR26, 0x180, URZ ;  /* 0x000001801a0b7890 */ /* 0x000fe4000fffe03f */
[----:B------:R-:W-:Y:S02]  /*18c0*/  UIADD3 UR12, UR26, 0x240, URZ ;  /* 0x000002401a0c7890 */ /* 0x000fe4000fffe03f */
[----:B------:R-:W-:Y:S02]  /*18d0*/  UIADD3 UR13, UR26, 0x3c0, URZ ;  /* 0x000003c01a0d7890 */ /* 0x000fe4000fffe03f */
[----:B------:R-:W-:Y:S01]  /*18e0*/  UIADD3 UR14, UR26, 0x242, URZ ;  /* 0x000002421a0e7890 */ /* 0x000fe2000fffe03f */
        /* <DEDUP_REMOVED lines=386> */
[----:B------:R-:W-:Y:S01]  /*3110*/  FSEL R60, R49, -INF , P2 ;  /* 0xff800000313c7808 */ /* 0x000fe20001000000 */
[----:B------:R-:W-:Y:S01]  /*3120*/  ULDC UR6, c[0x0][0x988] ;  /* 0x0002620000067ab9 */ /* 0x000fe20000000800 */
[----:B------:R-:W-:-:S02]  /*3130*/  FMNMX.FTZ R3, R116, R3, !PT ;  /* 0x0000000374037209 */ /* 0x000fc40007810000 */
        /* <DEDUP_REMOVED lines=20> */
[----:B------:R-:W-:Y:S01]  /*3280*/  FSEL R40, R55, -INF , P5 ;  /* 0xff80000037287808 */ /* 0x000fe20002800000 */
[----:B------:R-:W-:Y:S01]  /*3290*/  UMOV UR23, 0x80000020 ;  /* 0x8000002000177882 */ /* 0x000fe20000000000 */
[----:B------:R-:W-:-:S02]  /*32a0*/  ISETP.GT.AND P5, PT, R5, 0x88, PT ;  /* 0x000000880500780c */ /* 0x000fc40003fa4270 */
[----:B------:R-:W-:Y:S02]  /*32b0*/  FSEL R134, R41, -INF , P3 ;  /* 0xff80000029867808 */ /* 0x000fe40001800000 */
[----:B------:R-:W-:Y:S02]  /*32c0*/  FMNMX.FTZ R3, R124, R3, !PT ;  /* 0x000000037c037209 */ /* 0x000fe40007810000 */
[----:B------:R-:W-:Y:S02]  /*32d0*/  FSEL R136, R44, -INF , P2 ;  /* 0xff8000002c887808 */ /* 0x000fe40001000000 */
[----:B------:R-:W-:Y:S02]  /*32e0*/  FMNMX.FTZ R3, R134, R3, !PT ;  /* 0x0000000386037209 */ /* 0x000fe40007810000 */
[----:B------:R-:W-:Y:S02]  /*32f0*/  FSEL R46, R46, -INF , P2 ;  /* 0xff8000002e2e7808 */ /* 0x000fe40001000000 */
[----:B------:R-:W-:-:S02]  /*3300*/  FMNMX.FTZ R3, R136, R3, !PT ;  /* 0x0000000388037209 */ /* 0x000fc40007810000 */
[C---:B------:R-:W-:Y:S02]  /*3310*/  ISETP.GT.AND P2, PT, R5.reuse, 0x79, PT ;  /* 0x000000790500780c */ /* 0x040fe40003f44270 */
[----:B------:R-:W-:Y:S02]  /*3320*/  FMNMX.FTZ R3, R138, R3, !PT ;  /* 0x000000038a037209 */ /* 0x000fe40007810000 */
[----:B------:R-:W-:Y:S02]  /*3330*/  FSEL R42, R42, -INF , P4 ;  /* 0xff8000002a2a7808 */ /* 0x000fe40002000000 */
[----:B------:R-:W-:Y:S02]  /*3340*/  ISETP.GT.AND P4, PT, R5, 0x81, PT ;  /* 0x000000810500780c */ /* 0x000fe40003f84270 */
[----:B------:R-:W-:Y:S01]  /*3350*/  P2R R15, PR, RZ, 0x4 ;  /* 0x00000004ff0f7803 */ /* 0x000fe20000000000 */
[----:B------:R-:W-:Y:S02]  /*3360*/  WARPGROUP.DEPBAR.LE gsb0, 0x0 ;  /* 0x00008000000079c5 */ /* 0x000fe40000010000 */
[----:B------:R-:W-:Y:S01]  /*3370*/  WARPGROUP.ARRIVE ;  /* 0x00000000000079c5 */ /* 0x000fe20000000000 */
[----:B------:R-:W-:-:S02]  /*3380*/  FSEL R142, R33, -INF , P1 ;  /* 0xff800000218e7808 */ /* 0x000fc40000800000 */
[----:B------:R-:W-:Y:S02]  /*3390*/  P2R R33, PR, RZ, 0x2 ;  /* 0x00000002ff217803 */ /* 0x000fe40000000000 */
[----:B------:R-:W-:Y:S01]  /*33a0*/  ISETP.GT.AND P1, PT, R5, 0x70, PT ;  /* 0x000000700500780c */ /* 0x000fe20003f24270 */
[----:B------:R-:W-:Y:S01]  /*33b0*/  HGMMA.64x16x16.F32.BF16 R24, gdesc[UR20], R24, gsb0 ;  /* 0x00200000141879f0 */ /* 0x000fe20008001818 */
[----:B------:R-:W-:Y:S02]  /*33c0*/  FSEL R140, R32, -INF , P0 ;  /* 0xff800000208c7808 */ /* 0x000fe40000000000 */
[----:B------:R-:W-:Y:S02]  /*33d0*/  FSEL R34, R34, -INF , P1 ;  /* 0xff80000022227808 */ /* 0x000fe40000800000 */
[----:B------:R-:W-:Y:S02]  /*33e0*/  ISETP.NE.AND P1, PT, R33, RZ, PT ;  /* 0x000000ff2100720c */ /* 0x000fe40003f25270 */
[----:B------:R-:W-:-:S02]  /*33f0*/  ISETP.GT.AND P0, PT, R5, 0x78, PT ;  /* 0x000000780500780c */ /* 0x000fc40003f04270 */
[----:B------:R-:W-:Y:S02]  /*3400*/  FMNMX.FTZ R3, R140, R3, !PT ;  /* 0x000000038c037209 */ /* 0x000fe40007810000 */
[----:B------:R-:W-:Y:S02]  /*3410*/  FSEL R53, R36, -INF , P0 ;  /* 0xff80000024357808 */ /* 0x000fe40000000000 */
[----:B------:R-:W-:Y:S01]  /*3420*/  FMNMX.FTZ R0, R142, R3, !PT ;  /* 0x000000038e007209 */ /* 0x000fe20007810000 */
[----:B------:R-:W-:Y:S01]  /*3430*/  IMAD.U32 R3, RZ, RZ, UR6 ;  /* 0x00000006ff037e24 */ /* 0x000fe2000f8e00ff */
[----:B------:R-:W-:Y:S02]  /*3440*/  FSEL R32, R43, -INF , P3 ;  /* 0xff8000002b207808 */ /* 0x000fe40001800000 */
[----:B------:R-:W-:Y:S02]  /*3450*/  FSEL R59, R37, -INF , P2 ;  /* 0xff800000253b7808 */ /* 0x000fe40001000000 */
[----:B------:R-:W-:-:S02]  /*3460*/  FMNMX.FTZ R0, R53, R0, !PT ;  /* 0x0000000035007209 */ /* 0x000fc40007810000 */
[----:B------:R-:W-:Y:S02]  /*3470*/  ISETP.GT.AND P3, PT, R5, 0x80, PT ;  /* 0x000000800500780c */ /* 0x000fe40003f64270 */
[----:B------:R-:W-:Y:S02]  /*3480*/  FMNMX.FTZ R0, R59, R0, !PT ;  /* 0x000000003b007209 */ /* 0x000fe40007810000 */
[----:B------:R-:W-:Y:S02]  /*3490*/  P2R R21, PR, RZ, 0x1 ;  /* 0x00000001ff157803 */ /* 0x000fe40000000000 */
[----:B------:R-:W-:Y:S01]  /*34a0*/  ISETP.GT.AND P0, PT, R5, 0x69, PT ;  /* 0x000000690500780c */ /* 0x000fe20003f04270 */
[----:B------:R-:W-:Y:S02]  /*34b0*/  WARPGROUP.DEPBAR.LE gsb0, 0x0 ;  /* 0x00008000000079c5 */ /* 0x000fe40000010000 */
[----:B------:R-:W-:Y:S02]  /*34c0*/  FSEL R49, R28, -INF , P5 ;  /* 0xff8000001c317808 */ /* 0x000fe40002800000 */
[----:B------:R-:W-:-:S02]  /*34d0*/  FSEL R28, R35, -INF , P1 ;  /* 0xff800000231c7808 */ /* 0x000fc40000800000 */
[----:B------:R-:W-:Y:S02]  /*34e0*/  ISETP.NE.AND P1, PT, R9, RZ, PT ;  /* 0x000000ff0900720c */ /* 0x000fe40003f25270 */
[----:B------:R-:W-:Y:S02]  /*34f0*/  FMNMX.FTZ R9, R98, R99, !PT ;  /* 0x0000006362097209 */ /* 0x000fe40007810000 */
[----:B------:R-:W-:Y:S02]  /*3500*/  FSEL R37, R24, -INF , P3 ;  /* 0xff80000018257808 */ /* 0x000fe40001800000 */
[----:B------:R-:W-:Y:S02]  /*3510*/  FMNMX.FTZ R9, R102, R9, !PT ;  /* 0x0000000966097209 */ /* 0x000fe40007810000 */
[----:B------:R-:W-:Y:S02]  /*3520*/  FSEL R57, R25, -INF , P4 ;  /* 0xff80000019397808 */ /* 0x000fe40002000000 */
[----:B------:R-:W-:-:S02]  /*3530*/  FMNMX.FTZ R9, R6, R9, !PT ;  /* 0x0000000906097209 */ /* 0x000fc40007810000 */
[----:B------:R-:W-:Y:S01]  /*3540*/  FMNMX.FTZ R0, R37, R0, !PT ;  /* 0x0000000025007209 */ /* 0x000fe20007810000 */
[----:B------:R-:W-:Y:S01]  /*3550*/  @!P1 VIADD R4, R4, 0x31c40 ;  /* 0x00031c4004049836 */ /* 0x000fe20000000000 */
[----:B------:R-:W-:Y:S02]  /*3560*/  FMNMX.FTZ R9, R90, R9, !PT ;  /* 0x000000095a097209 */ /* 0x000fe40007810000 */
[----:B------:R-:W-:Y:S02]  /*3570*/  FMNMX.FTZ R0, R57, R0, !PT ;  /* 0x0000000039007209 */ /* 0x000fe40007810000 */
[----:B------:R-:W-:Y:S02]  /*3580*/  FMNMX.FTZ R9, R8, R9, !PT ;  /* 0x0000000908097209 */ /* 0x000fe40007810000 */
[----:B------:R-:W-:Y:S02]  /*3590*/  FSEL R51, R29, -INF , P6 ;  /* 0xff8000001d337808 */ /* 0x000fe40003000000 */
[----:B------:R-:W-:-:S02]  /*35a0*/  FMNMX.FTZ R9, R94, R9, !PT ;  /* 0x000000095e097209 */ /* 0x000fc40007810000 */
[----:B------:R-:W-:Y:S02]  /*35b0*/  FMNMX.FTZ R0, R49, R0, !PT ;  /* 0x0000000031007209 */ /* 0x000fe40007810000 */
[----:B------:R-:W-:Y:S02]  /*35c0*/  FMNMX.FTZ R9, R12, R9, !PT ;  /* 0x000000090c097209 */ /* 0x000fe40007810000 */
[----:B------:R-:W-:Y:S02]  /*35d0*/  FMNMX.FTZ R11, R51, R0, !PT ;  /* 0x00000000330b7209 */ /* 0x000fe40007810000 */
[----:B------:R-:W-:Y:S02]  /*35e0*/  FMNMX.FTZ R9, R82, R9, !PT ;  /* 0x0000000952097209 */ /* 0x000fe40007810000 */
[----:B------:R-:W-:Y:S01]  /*35f0*/  FSEL R24, R47, -INF , P0 ;  /* 0xff8000002f187808 */ /* 0x000fe20000000000 */
[----:B------:R-:W0:Y:S01]  /*3600*/  SHFL.BFLY PT, R0, R11, 0x2, 0x1f ;  /* 0x0c401f000b007f89 */ /* 0x000e2200000e0000 */
[----:B------:R-:W-:-:S02]  /*3610*/  FMNMX.FTZ R9, R14, R9, !PT ;  /* 0x000000090e097209 */ /* 0x000fc40007810000 */
[----:B------:R-:W-:Y:S02]  /*3620*/  ISETP.NE.AND P0, PT, R21, RZ, PT ;  /* 0x000000ff1500720c */ /* 0x000fe40003f05270 */
[----:B------:R-:W-:Y:S02]  /*3630*/  FMNMX.FTZ R9, R86, R9, !PT ;  /* 0x0000000956097209 */ /* 0x000fe40007810000 */
[----:B------:R-:W-:Y:S02]  /*3640*/  FSEL R38, R38, -INF , P0 ;  /* 0xff80000026267808 */ /* 0x000fe40000000000 */
[----:B------:R-:W-:Y:S02]  /*3650*/  FMNMX.FTZ R9, R20, R9, !PT ;  /* 0x0000000914097209 */ /* 0x000fe40007810000 */
[----:B------:R-:W-:Y:S02]  /*3660*/  FSEL R26, R26, -INF , P3 ;  /* 0xff8000001a1a7808 */ /* 0x000fe40001800000 */
[----:B------:R-:W-:-:S02]  /*3670*/  FMNMX.FTZ R9, R74, R9, !PT ;  /* 0x000000094a097209 */ /* 0x000fc40007810000 */
[----:B------:R-:W-:Y:S02]  /*3680*/  FSEL R30, R30, -INF , P5 ;  /* 0xff8000001e1e7808 */ /* 0x000fe40002800000 */
[----:B------:R-:W-:Y:S02]  /*3690*/  FMNMX.FTZ R9, R66, R9, !PT ;  /* 0x0000000942097209 */ /* 0x000fe40007810000 */
[----:B------:R-:W-:Y:S02]  /*36a0*/  ISETP.NE.AND P0, PT, R7, RZ, PT ;  /* 0x000000ff0700720c */ /* 0x000fe40003f05270 */
[----:B------:R-:W-:Y:S02]  /*36b0*/  FMNMX.FTZ R9, R78, R9, !PT ;  /* 0x000000094e097209 */ /* 0x000fe40007810000 */
[----:B------:R-:W-:Y:S02]  /*36c0*/  @!P1 PRMT R4, RZ, 0x654, R4 ;  /* 0x00000654ff049816 */ /* 0x000fe40000000004 */
[----:B------:R-:W-:-:S02]  /*36d0*/  FMNMX.FTZ R9, R68, R9, !PT ;  /* 0x0000000944097209 */ /* 0x000fc40007810000 */
[----:B0-----:R-:W-:Y:S01]  /*36e0*/  FMNMX.FTZ R13, R11, R0, !PT ;  /* 0x000000000b0d7209 */ /* 0x001fe20007810000 */
[----:B------:R0:W-:Y:S01]  /*36f0*/  @!P1 SYNCS.ARRIVE.TRANS64.RED.A1T0 RZ, [R4+URZ], RZ ;  /* 0x000000ff04ff99a7 */ /* 0x0001e2000810043f */
[----:B------:R-:W-:-:S03]  /*3700*/  FMNMX.FTZ R9, R58, R9, !PT ;  /* 0x000000093a097209 */ /* 0x000fc60007810000 */
[----:B------:R-:W1:Y:S01]  /*3710*/  SHFL.BFLY PT, R0, R13, 0x1, 0x1f ;  /* 0x0c201f000d007f89 */ /* 0x000e6200000e0000 */
[----:B------:R-:W-:-:S04]  /*3720*/  FMNMX.FTZ R9, R48, R9, !PT ;  /* 0x0000000930097209 */ /* 0x000fc80007810000 */
[----:B------:R-:W-:-:S04]  /*3730*/  FMNMX.FTZ R9, R62, R9, !PT ;  /* 0x000000093e097209 */ /* 0x000fc80007810000 */
[----:B------:R-:W-:-:S04]  /*3740*/  FMNMX.FTZ R9, R52, R9, !PT ;  /* 0x0000000934097209 */ /* 0x000fc80007810000 */
[----:B------:R-:W-:-:S04]  /*3750*/  FMNMX.FTZ R9, R50, R9, !PT ;  /* 0x0000000932097209 */ /* 0x000fc80007810000 */
[----:B------:R-:W-:-:S04]  /*3760*/  FMNMX.FTZ R9, R56, R9, !PT ;  /* 0x0000000938097209 */ /* 0x000fc80007810000 */
[----:B------:R-:W-:Y:S02]  /*3770*/  FMNMX.FTZ R9, R54, R9, !PT ;  /* 0x0000000936097209 */ /* 0x000fe40007810000 */
[----:B-1----:R-:W-:Y:S02]  /*3780*/  FMNMX.FTZ R0, R13, R0, !PT ;  /* 0x000000000d007209 */ /* 0x002fe40007810000 */
        /* <DEDUP_REMOVED lines=44> */
[-CC-:B------:R-:W-:Y:S01]  /*3a50*/  FFMA.FTZ R128, R128, R3.reuse, -R55.reuse ;  /* 0x0000000380807223 */ /* 0x180fe20000010837 */
[-CC-:B------:R-:W-:Y:S01]  /*3a60*/  FFMA.FTZ R84, R132, R3.reuse, -R55.reuse ;  /* 0x0000000384547223 */ /* 0x180fe20000010837 */
[----:B------:R-:W1:Y:S01]  /*3a70*/  SHFL.BFLY PT, R10, R39, 0x2, 0x1f ;  /* 0x0c401f00270a7f89 */ /* 0x000e6200000e0000 */
        /* <DEDUP_REMOVED lines=13> */
[----:B0-----:R-:W-:-:S04]  /*3b50*/  F2FP.BF16.F32.PACK_AB R4, R96, R5 ;  /* 0x000000056004723e */ /* 0x001fc800000010ff */
[----:B------:R-:W-:Y:S01]  /*3b60*/  MUFU.EX2 R100, R100 ;  /* 0x0000006400647308 */ /* 0x000fe20000000800 */
[----:B-1----:R-:W-:Y:S01]  /*3b70*/  FMNMX.FTZ R27, R39, R10, !PT ;  /* 0x0000000a271b7209 */ /* 0x002fe20007810000 */
[----:B------:R-:W-:-:S06]  /*3b80*/  FFMA.FTZ R39, R53, R3, -R55 ;  /* 0x0000000335277223 */ /* 0x000fcc0000010837 */
[----:B------:R0:W-:Y:S01]  /*3b90*/  MUFU.EX2 R35, R116 ;  /* 0x0000007400237308 */ /* 0x0001e20000000800 */
[----:B------:R-:W1:Y:S07]  /*3ba0*/  SHFL.BFLY PT, R10, R27, 0x1, 0x1f ;  /* 0x0c201f001b0a7f89 */ /* 0x000e6e00000e0000 */
[----:B------:R-:W-:Y:S01]  /*3bb0*/  MUFU.EX2 R15, R15 ;  /* 0x0000000f000f7308 */ /* 0x000fe20000000800 */
[----:B0-----:R-:W-:-:S07]  /*3bc0*/  FFMA.FTZ R116, R51, R3, -R55 ;  /* 0x0000000333747223 */ /* 0x001fce0000010837 */
[----:B------:R-:W-:Y:S08]  /*3bd0*/  MUFU.EX2 R44, R44 ;  /* 0x0000002c002c7308 */ /* 0x000ff00000000800 */
        /* <DEDUP_REMOVED lines=51> */
[----:B------:R-:W-:Y:S01]  /*3f10*/  FFMA.FTZ R69, R32, R3, -R27 ;  /* 0x0000000320457223 */ /* 0x000fe2000001081b */
[----:B------:R-:W-:Y:S01]  /*3f20*/  F2FP.BF16.F32.PACK_AB R5, R99, R98 ;  /* 0x000000626305723e */ /* 0x000fe200000010ff */
[----:B------:R-:W-:Y:S01]  /*3f30*/  FADD.FTZ R73, R7, R6 ;  /* 0x0000000607497221 */ /* 0x000fe20000010000 */
[C---:B------:R-:W-:Y:S01]  /*3f40*/  F2FP.BF16.F32.PACK_AB R6, R114.reuse, R7 ;  /* 0x000000077206723e */ /* 0x040fe200000010ff */
[----:B------:R-:W-:Y:S01]  /*3f50*/  IMAD.MOV.U32 R62, RZ, RZ, R71 ;  /* 0x000000ffff3e7224 */ /* 0x000fe200078e0047 */
[----:B------:R-:W1:Y:S01]  /*3f60*/  MUFU.EX2 R90, R90 ;  /* 0x0000005a005a7308 */ /* 0x000e620000000800 */
[----:B------:R-:W-:Y:S01]  /*3f70*/  FADD.FTZ R14, R114, R73 ;  /* 0x00000049720e7221 */ /* 0x000fe20000010000 */
[C---:B---3--:R-:W-:Y:S01]  /*3f80*/  FADD.FTZ R12, R67.reuse, R12 ;  /* 0x0000000c430c7221 */ /* 0x048fe20000010000 */
[----:B------:R-:W-:Y:S01]  /*3f90*/  F2FP.BF16.F32.PACK_AB R7, R67, R102 ;  /* 0x000000664307723e */ /* 0x000fe200000010ff */
[----:B------:R-:W-:Y:S01]  /*3fa0*/  FFMA.FTZ R67, R40, R3, -R27 ;  /* 0x0000000328437223 */ /* 0x000fe2000001081b */
[----:B------:R-:W-:-:S03]  /*3fb0*/  FADD.FTZ R73, R13, R14 ;  /* 0x0000000e0d497221 */ /* 0x000fc60000010000 */
[----:B------:R-:W2:Y:S01]  /*3fc0*/  MUFU.EX2 R8, R8 ;  /* 0x0000000800087308 */ /* 0x000ea20000000800 */
[----:B0-----:R-:W-:Y:S01]  /*3fd0*/  FADD.FTZ R75, R31, R12 ;  /* 0x0000000c1f4b7221 */ /* 0x001fe20000010000 */
[----:B------:R-:W-:Y:S01]  /*3fe0*/  FADD.FTZ R12, R100, R73 ;  /* 0x00000049640c7221 */ /* 0x000fe20000010000 */
[----:B------:R0:W-:Y:S03]  /*3ff0*/  STSM.16.M88.4 [R2+0x24300], R4 ;  /* 0x0243000402007844 */ /* 0x0001e60000000200 */
[----:B------:R-:W-:Y:S02]  /*4000*/  FADD.FTZ R73, R15, R12 ;  /* 0x0000000c0f497221 */ /* 0x000fe40000010000 */
[----:B------:R-:W3:Y:S01]  /*4010*/  MUFU.EX2 R51, R51 ;  /* 0x0000003300337308 */ /* 0x000ee20000000800 */
[----:B-1----:R-:W-:Y:S01]  /*4020*/  FADD.FTZ R75, R90, R75 ;  /* 0x0000004b5a4b7221 */ /* 0x002fe20000010000 */
[----:B------:R-:W-:-:S04]  /*4030*/  FADD.FTZ R14, R44, R73 ;  /* 0x000000492c0e7221 */ /* 0x000fc80000010000 */
[----:B------:R-:W-:Y:S02]  /*4040*/  FADD.FTZ R73, R33, R14 ;  /* 0x0000000e21497221 */ /* 0x000fe40000010000 */
[----:B------:R-:W1:Y:S01]  /*4050*/  MUFU.EX2 R53, R53 ;  /* 0x0000003500357308 */ /* 0x000e620000000800 */
[----:B--2---:R-:W-:Y:S01]  /*4060*/  FADD.FTZ R12, R8, R75 ;  /* 0x0000004b080c7221 */ /* 0x004fe20000010000 */
[----:B0-----:R-:W-:-:S06]  /*4070*/  F2FP.BF16.F32.PACK_AB R4, R88, R33 ;  /* 0x000000215804723e */ /* 0x001fcc00000010ff */
[----:B------:R-:W0:Y:S01]  /*4080*/  MUFU.EX2 R82, R82 ;  /* 0x0000005200527308 */ /* 0x000e220000000800 */
[----:B---3--:R-:W-:-:S07]  /*4090*/  FADD.FTZ R12, R51, R12 ;  /* 0x0000000c330c7221 */ /* 0x008fce0000010000 */
[----:B------:R-:W2:Y:S01]  /*40a0*/  MUFU.EX2 R55, R55 ;  /* 0x0000003700377308 */ /* 0x000ea20000000800 */
[----:B-1----:R-:W-:Y:S01]  /*40b0*/  FADD.FTZ R75, R53, R12 ;  /* 0x0000000c354b7221 */ /* 0x002fe20000010000 */
[----:B------:R-:W-:-:S04]  /*40c0*/  FADD.FTZ R12, R88, R73 ;  /* 0x00000049580c7221 */ /* 0x000fc80000010000 */
[----:B------:R-:W-:Y:S02]  /*40d0*/  FADD.FTZ R73, R29, R12 ;  /* 0x0000000c1d497221 */ /* 0x000fe40000010000 */
[----:B------:R-:W1:Y:S01]  /*40e0*/  MUFU.EX2 R80, R80 ;  /* 0x0000005000507308 */ /* 0x000e620000000800 */
[----:B0-----:R-:W-:-:S07]  /*40f0*/  FADD.FTZ R14, R82, R75 ;  /* 0x0000004b520e7221 */ /* 0x001fce0000010000 */
[----:B------:R-:W0:Y:S01]  /*4100*/  MUFU.EX2 R86, R86 ;  /* 0x0000005600567308 */ /* 0x000e220000000800 */
[----:B--2---:R-:W-:Y:S01]  /*4110*/  FADD.FTZ R75, R55, R14 ;  /* 0x0000000e374b7221 */ /* 0x004fe20000010000 */
[----:B------:R-:W-:Y:S01]  /*4120*/  F2FP.BF16.F32.PACK_AB R14, R44, R15 ;  /* 0x0000000f2c0e723e */ /* 0x000fe200000010ff */
[--C-:B------:R-:W-:Y:S01]  /*4130*/  IMAD.MOV.U32 R44, RZ, RZ, R71.reuse ;  /* 0x000000ffff2c7224 */ /* 0x100fe200078e0047 */
[----:B------:R-:W-:Y:S01]  /*4140*/  F2FP.BF16.F32.PACK_AB R15, R51, R8 ;  /* 0x00000008330f723e */ /* 0x000fe200000010ff */
[----:B------:R-:W-:-:S03]  /*4150*/  IMAD.MOV.U32 R51, RZ, RZ, R71 ;  /* 0x000000ffff337224 */ /* 0x000fc600078e0047 */
[----:B------:R-:W-:Y:S01]  /*4160*/  MUFU.EX2 R25, R25 ;  /* 0x0000001900197308 */ /* 0x000fe20000000800 */
[----:B-1----:R-:W-:-:S07]  /*4170*/  FADD.FTZ R12, R80, R73 ;  /* 0x00000049500c7221 */ /* 0x002fce0000010000 */
[----:B------:R-:W1:Y:S01]  /*4180*/  MUFU.EX2 R20, R20 ;  /* 0x0000001400147308 */ /* 0x000e620000000800 */
[----:B0-----:R-:W-:-:S07]  /*4190*/  FADD.FTZ R75, R86, R75 ;  /* 0x0000004b564b7221 */ /* 0x001fce0000010000 */
[----:B------:R-:W-:Y:S08]  /*41a0*/  MUFU.EX2 R70, R70 ;  /* 0x0000004600467308 */ /* 0x000ff00000000800 */
[----:B------:R-:W0:Y:S01]  /*41b0*/  MUFU.EX2 R59, R59 ;  /* 0x0000003b003b7308 */ /* 0x000e220000000800 */
[----:B-1----:R-:W-:-:S07]  /*41c0*/  FADD.FTZ R26, R20, R75 ;  /* 0x0000004b141a7221 */ /* 0x002fce0000010000 */
[----:B------:R-:W-:Y:S08]  /*41d0*/  MUFU.EX2 R21, R21 ;  /* 0x0000001500157308 */ /* 0x000ff00000000800 */
[----:B------:R-:W1:Y:S01]  /*41e0*/  MUFU.EX2 R61, R61 ;  /* 0x0000003d003d7308 */ /* 0x000e620000000800 */
[----:B0-----:R-:W-:-:S07]  /*41f0*/  FADD.FTZ R26, R59, R26 ;  /* 0x0000001a3b1a7221 */ /* 0x001fce0000010000 */
[----:B------:R-:W0:Y:S08]  /*4200*/  MUFU.EX2 R36, R36 ;  /* 0x0000002400247308 */ /* 0x000e300000000800 */
[----:B------:R-:W2:Y:S01]  /*4210*/  MUFU.EX2 R66, R66 ;  /* 0x0000004200427308 */ /* 0x000ea20000000800 */
[----:B-1----:R-:W-:-:S07]  /*4220*/  FADD.FTZ R7, R61, R26 ;  /* 0x0000001a3d077221 */ /* 0x002fce0000010000 */
[----:B------:R1:W-:Y:S01]  /*4230*/  MUFU.EX2 R40, R54 ;  /* 0x0000003600287308 */ /* 0x0003e20000000800 */
[----:B0-----:R-:W-:-:S07]  /*4240*/  F2FP.BF16.F32.PACK_AB R26, R36, R21 ;  /* 0x00000015241a723e */ /* 0x001fce00000010ff */
[----:B------:R-:W0:Y:S01]  /*4250*/  MUFU.EX2 R11, R11 ;  /* 0x0000000b000b7308 */ /* 0x000e220000000800 */
[----:B-1----:R-:W-:Y:S01]  /*4260*/  FFMA.FTZ R54, R38, R3, -R27 ;  /* 0x0000000326367223 */ /* 0x002fe2000001081b */
[----:B------:R-:W-:Y:S01]  /*4270*/  FADD.FTZ R27, R25, R12 ;  /* 0x0000000c191b7221 */ /* 0x000fe20000010000 */
[----:B--2---:R-:W-:Y:S01]  /*4280*/  FADD.FTZ R8, R66, R7 ;  /* 0x0000000742087221 */ /* 0x004fe20000010000 */
[----:B------:R-:W-:Y:S02]  /*4290*/  F2FP.BF16.F32.PACK_AB R12, R100, R13 ;  /* 0x0000000d640c723e */ /* 0x000fe400000010ff */
[----:B------:R-:W-:Y:S01]  /*42a0*/  FADD.FTZ R30, R70, R27 ;  /* 0x0000001b461e7221 */ /* 0x000fe20000010000 */
[----:B------:R-:W-:Y:S01]  /*42b0*/  F2FP.BF16.F32.PACK_AB R13, R90, R31 ;  /* 0x0000001f5a0d723e */ /* 0x000fe200000010ff */
[----:B------:R-:W1:Y:S01]  /*42c0*/  MUFU.EX2 R57, R57 ;  /* 0x0000003900397308 */ /* 0x000e620000000800 */
[----:B------:R-:W-:Y:S01]  /*42d0*/  F2FP.BF16.F32.PACK_AB R7, R86, R55 ;  /* 0x000000375607723e */ /* 0x000fe200000010ff */
[----:B------:R-:W-:Y:S01]  /*42e0*/  FADD.FTZ R5, R21, R30 ;  /* 0x0000001e15057221 */ /* 0x000fe20000010000 */
[----:B------:R-:W-:Y:S01]  /*42f0*/  IMAD.MOV.U32 R55, RZ, RZ, R71 ;  /* 0x000000ffff377224 */ /* 0x000fe200078e0047 */
[----:B------:R-:W-:Y:S02]  /*4300*/  STSM.16.M88.4 [R2+0x25b00], R12 ;  /* 0x025b000c02007844 */ /* 0x000fe40000000200 */
[----:B------:R-:W-:Y:S01]  /*4310*/  FADD.FTZ R6, R36, R5 ;  /* 0x0000000524067221 */ /* 0x000fe20000010000 */
[----:B------:R-:W-:Y:S01]  /*4320*/  F2FP.BF16.F32.PACK_AB R5, R82, R53 ;  /* 0x000000355205723e */ /* 0x000fe200000010ff */
[----:B------:R-:W2:Y:S01]  /*4330*/  MUFU.EX2 R72, R72 ;  /* 0x0000004800487308 */ /* 0x000ea20000000800 */
[----:B------:R-:W-:-:S02]  /*4340*/  IMAD.MOV.U32 R53, RZ, RZ, R71 ;  /* 0x000000ffff357224 */ /* 0x000fc400078e0047 */
[----:B0-----:R-:W-:Y:S01]  /*4350*/  FADD.FTZ R27, R11, R6 ;  /* 0x000000060b1b7221 */ /* 0x001fe20000010000 */
[----:B------:R-:W-:Y:S01]  /*4360*/  F2FP.BF16.F32.PACK_AB R6, R80, R29 ;  /* 0x0000001d5006723e */ /* 0x000fe200000010ff */
[----:B------:R-:W-:-:S03]  /*4370*/  IMAD.MOV.U32 R36, RZ, RZ, R71 ;  /* 0x000000ffff247224 */ /* 0x000fc600078e0047 */
[----:B------:R-:W0:Y:S01]  /*4380*/  MUFU.EX2 R58, R58 ;  /* 0x0000003a003a7308 */ /* 0x000e220000000800 */
[----:B-1----:R-:W-:Y:S01]  /*4390*/  FADD.FTZ R29, R57, R8 ;  /* 0x00000008391d7221 */ /* 0x002fe20000010000 */
[----:B------:R1:W-:Y:S06]  /*43a0*/  STSM.16.M88.4 [R2+0x27300], R4 ;  /* 0x0273000402007844 */ /* 0x0003ec0000000200 */
[----:B------:R-:W3:Y:S01]  /*43b0*/  MUFU.EX2 R9, R128 ;  /* 0x0000008000097308 */ /* 0x000ee20000000800 */
[----:B--2---:R-:W-:-:S07]  /*43c0*/  FADD.FTZ R8, R72, R27 ;  /* 0x0000001b48087221 */ /* 0x004fce0000010000 */
[----:B------:R-:W2:Y:S01]  /*43d0*/  MUFU.EX2 R48, R48 ;  /* 0x0000003000307308 */ /* 0x000ea20000000800 */
[----:B0-----:R-:W-:-:S07]  /*43e0*/  FADD.FTZ R29, R58, R29 ;  /* 0x0000001d3a1d7221 */ /* 0x001fce0000010000 */
[----:B------:R-:W0:Y:S01]  /*43f0*/  MUFU.EX2 R84, R84 ;  /* 0x0000005400547308 */ /* 0x000e220000000800 */
[----:B---3--:R-:W-:-:S07]  /*4400*/  FADD.FTZ R27, R9, R8 ;  /* 0x00000008091b7221 */ /* 0x008fce0000010000 */
[----:B------:R-:W3:Y:S01]  /*4410*/  MUFU.EX2 R63, R63 ;  /* 0x0000003f003f7308 */ /* 0x000ee20000000800 */
[----:B--2---:R-:W-:-:S07]  /*4420*/  FADD.FTZ R8, R48, R29 ;  /* 0x0000001d30087221 */ /* 0x004fce0000010000 */
[----:B------:R-:W2:Y:S01]  /*4430*/  MUFU.EX2 R50, R50 ;  /* 0x0000003200327308 */ /* 0x000ea20000000800 */
[----:B0-----:R-:W-:-:S07]  /*4440*/  F2FP.BF16.F32.PACK_AB R30, R84, R9 ;  /* 0x00000009541e723e */ /* 0x001fce00000010ff */
[----:B------:R-:W1:Y:S01]  /*4450*/  MUFU.EX2 R112, R112 ;  /* 0x0000007000707308 */ /* 0x000e620000000800 */
[----:B---3--:R-:W-:-:S07]  /*4460*/  FADD.FTZ R21, R63, R8 ;  /* 0x000000083f157221 */ /* 0x008fce0000010000 */
[----:B------:R-:W0:Y:S01]  /*4470*/  MUFU.EX2 R65, R65 ;  /* 0x0000004100417308 */ /* 0x000e220000000800 */
[----:B--2---:R-:W-:-:S07]  /*4480*/  FADD.FTZ R8, R50, R21 ;  /* 0x0000001532087221 */ /* 0x004fce0000010000 */
[----:B------:R-:W2:Y:S01]  /*4490*/  MUFU.EX2 R47, R47 ;  /* 0x0000002f002f7308 */ /* 0x000ea20000000800 */
[----:B-1----:R-:W-:-:S07]  /*44a0*/  F2FP.BF16.F32.PACK_AB R4, R112, R35 ;  /* 0x000000237004723e */ /* 0x002fce00000010ff */
[----:B------:R1:W-:Y:S08]  /*44b0*/  MUFU.EX2 R73, R24 ;  /* 0x0000001800497308 */ /* 0x0003f00000000800 */
[----:B------:R-:W3:Y:S01]  /*44c0*/  MUFU.EX2 R110, R110 ;  /* 0x0000006e006e7308 */ /* 0x000ee20000000800 */
[----:B-1----:R-:W-:Y:S01]  /*44d0*/  F2FP.BF16.F32.PACK_AB R24, R70, R25 ;  /* 0x000000194618723e */ /* 0x002fe200000010ff */
[----:B------:R-:W-:Y:S01]  /*44e0*/  IMAD.MOV.U32 R70, RZ, RZ, R71 ;  /* 0x000000ffff467224 */ /* 0x000fe200078e0047 */
[----:B------:R-:W-:Y:S01]  /*44f0*/  F2FP.BF16.F32.PACK_AB R25, R59, R20 ;  /* 0x000000143b19723e */ /* 0x000fe200000010ff */
[----:B------:R-:W-:Y:S01]  /*4500*/  FADD.FTZ R20, R84, R27 ;  /* 0x0000001b54147221 */ /* 0x000fe20000010000 */
[----:B------:R-:W-:Y:S01]  /*4510*/  F2FP.BF16.F32.PACK_AB R27, R66, R61 ;  /* 0x0000003d421b723e */ /* 0x000fe200000010ff */
[----:B------:R-:W-:-:S02]  /*4520*/  IMAD.MOV.U32 R66, RZ, RZ, R71 ;  /* 0x000000ffff427224 */ /* 0x000fc400078e0047 */
[----:B------:R-:W1:Y:S01]  /*4530*/  MUFU.EX2 R67, R67 ;  /* 0x0000004300437308 */ /* 0x000e620000000800 */
[----:B------:R-:W-:Y:S01]  /*4540*/  FADD.FTZ R29, R35, R20 ;  /* 0x00000014231d7221 */ /* 0x000fe20000010000 */
[----:B------:R4:W-:Y:S01]  /*4550*/  STSM.16.M88.4 [R2+0x28b00], R24 ;  /* 0x028b001802007844 */ /* 0x0009e20000000200 */
[----:B------:R-:W-:Y:S02]  /*4560*/  IMAD.MOV.U32 R61, RZ, RZ, R71 ;  /* 0x000000ffff3d7224 */ /* 0x000fe400078e0047 */
[----:B------:R-:W-:Y:S01]  /*4570*/  FADD.FTZ R20, R112, R29 ;  /* 0x0000001d70147221 */ /* 0x000fe20000010000 */
[----:B0-----:R-:W-:Y:S01]  /*4580*/  FADD.FTZ R29, R65, R8 ;  /* 0x00000008411d7221 */ /* 0x001fe20000010000 */
[----:B------:R-:W-:Y:S01]  /*4590*/  IMAD.MOV.U32 R59, RZ, RZ, R71 ;  /* 0x000000ffff3b7224 */ /* 0x000fe200078e0047 */
[----:B------:R-:W0:Y:S01]  /*45a0*/  MUFU.EX2 R45, R45 ;  /* 0x0000002d002d7308 */ /* 0x000e220000000800 */
[----:B--2---:R-:W-:Y:S01]  /*45b0*/  FADD.FTZ R31, R47, R20 ;  /* 0x000000142f1f7221 */ /* 0x004fe20000010000 */
[----:B------:R-:W-:Y:S01]  /*45c0*/  FADD.FTZ R8, R40, R29 ;  /* 0x0000001d28087221 */ /* 0x000fe20000010000 */
[----:B------:R-:W-:Y:S01]  /*45d0*/  F2FP.BF16.F32.PACK_AB R29, R58, R57 ;  /* 0x000000393a1d723e */ /* 0x000fe200000010ff */
[----:B------:R-:W-:-:S02]  /*45e0*/  IMAD.MOV.U32 R58, RZ, RZ, R71 ;  /* 0x000000ffff3a7224 */ /* 0x000fc400078e0047 */
[----:B---3--:R-:W-:Y:S01]  /*45f0*/  FADD.FTZ R12, R110, R31 ;  /* 0x0000001f6e0c7221 */ /* 0x008fe20000010000 */
[----:B------:R-:W-:Y:S01]  /*4600*/  F2FP.BF16.F32.PACK_AB R31, R63, R48 ;  /* 0x000000303f1f723e */ /* 0x000fe200000010ff */
[--C-:B------:R-:W-:Y:S01]  /*4610*/  IMAD.MOV.U32 R63, RZ, RZ, R71.reuse ;  /* 0x000000ffff3f7224 */ /* 0x100fe200078e0047 */
[----:B------:R2:W3:Y:S01]  /*4620*/  MUFU.EX2 R32, R42 ;  /* 0x0000002a00207308 */ /* 0x0004e20000000800 */
[----:B-1----:R-:W-:Y:S01]  /*4630*/  FADD.FTZ R5, R67, R8 ;  /* 0x0000000843057221 */ /* 0x002fe20000010000 */
[--C-:B------:R-:W-:Y:S02]  /*4640*/  IMAD.MOV.U32 R57, RZ, RZ, R71.reuse ;  /* 0x000000ffff397224 */ /* 0x100fe400078e0047 */
[--C-:B------:R-:W-:Y:S02]  /*4650*/  IMAD.MOV.U32 R48, RZ, RZ, R71.reuse ;  /* 0x000000ffff307224 */ /* 0x100fe400078e0047 */
[--C-:B------:R-:W-:Y:S02]  /*4660*/  IMAD.MOV.U32 R35, RZ, RZ, R71.reuse ;  /* 0x000000ffff237224 */ /* 0x100fe400078e0047 */
[----:B------:R-:W1:Y:S01]  /*4670*/  MUFU.EX2 R76, R76 ;  /* 0x0000004c004c7308 */ /* 0x000e620000000800 */
[----:B0-----:R-:W-:Y:S01]  /*4680*/  FADD.FTZ R7, R45, R12 ;  /* 0x0000000c2d077221 */ /* 0x001fe20000010000 */
[----:B--2---:R-:W-:-:S06]  /*4690*/  IMAD.MOV.U32 R42, RZ, RZ, R71 ;  /* 0x000000ffff2a7224 */ /* 0x004fcc00078e0047 */
[----:B------:R-:W0:Y:S01]  /*46a0*/  MUFU.EX2 R69, R69 ;  /* 0x0000004500457308 */ /* 0x000e220000000800 */
[----:B---3--:R-:W-:Y:S01]  /*46b0*/  FADD.FTZ R6, R32, R5 ;  /* 0x0000000520067221 */ /* 0x008fe20000010000 */
[----:B------:R-:W-:Y:S01]  /*46c0*/  F2FP.BF16.F32.PACK_AB R5, R65, R50 ;  /* 0x000000324105723e */ /* 0x000fe200000010ff */
[--C-:B------:R-:W-:Y:S02]  /*46d0*/  IMAD.MOV.U32 R65, RZ, RZ, R71.reuse ;  /* 0x000000ffff417224 */ /* 0x100fe400078e0047 */
[----:B------:R-:W-:-:S03]  /*46e0*/  IMAD.MOV.U32 R50, RZ, RZ, R71 ;  /* 0x000000ffff327224 */ /* 0x000fc600078e0047 */
[----:B------:R-:W2:Y:S01]  /*46f0*/  MUFU.EX2 R43, R43 ;  /* 0x0000002b002b7308 */ /* 0x000ea20000000800 */
[----:B-1----:R-:W-:-:S07]  /*4700*/  FADD.FTZ R8, R76, R7 ;  /* 0x000000074c087221 */ /* 0x002fce0000010000 */
[----:B------:R1:W3:Y:S01]  /*4710*/  MUFU.EX2 R38, R46 ;  /* 0x0000002e00267308 */ /* 0x0002e20000000800 */
[C---:B0-----:R-:W-:Y:S01]  /*4720*/  FADD.FTZ R7, R69.reuse, R6 ;  /* 0x0000000645077221 */ /* 0x041fe20000010000 */
[----:B------:R-:W-:Y:S01]  /*4730*/  F2FP.BF16.F32.PACK_AB R6, R110, R47 ;  /* 0x0000002f6e06723e */ /* 0x000fe200000010ff */
[--C-:B------:R-:W-:Y:S01]  /*4740*/  IMAD.MOV.U32 R47, RZ, RZ, R71.reuse ;  /* 0x000000ffff2f7224 */ /* 0x100fe200078e0047 */
[----:B------:R-:W-:Y:S01]  /*4750*/  F2FP.BF16.F32.PACK_AB R13, R69, R32 ;  /* 0x00000020450d723e */ /* 0x000fe200000010ff */
[--C-:B------:R-:W-:Y:S02]  /*4760*/  IMAD.MOV.U32 R69, RZ, RZ, R71.reuse ;  /* 0x000000ffff457224 */ /* 0x100fe400078e0047 */
[--C-:B------:R-:W-:Y:S01]  /*4770*/  IMAD.MOV.U32 R32, RZ, RZ, R71.reuse ;  /* 0x000000ffff207224 */ /* 0x100fe200078e0047 */
[----:B------:R-:W0:Y:S01]  /*4780*/  MUFU.EX2 R92, R92 ;  /* 0x0000005c005c7308 */ /* 0x000e220000000800 */
[----:B--2---:R-:W-:Y:S01]  /*4790*/  FADD.FTZ R9, R43, R8 ;  /* 0x000000082b097221 */ /* 0x004fe20000010000 */
[----:B-1----:R-:W-:-:S06]  /*47a0*/  IMAD.MOV.U32 R46, RZ, RZ, R71 ;  /* 0x000000ffff2e7224 */ /* 0x002fcc00078e0047 */
[----:B------:R-:W-:Y:S01]  /*47b0*/  MUFU.EX2 R41, R41 ;  /* 0x0000002900297308 */ /* 0x000fe20000000800 */
[----:B---3--:R-:W-:Y:S01]  /*47c0*/  FADD.FTZ R8, R38, R7 ;  /* 0x0000000726087221 */ /* 0x008fe20000010000 */
[----:B------:R-:W-:Y:S01]  /*47d0*/  F2FP.BF16.F32.PACK_AB R7, R67, R40 ;  /* 0x000000284307723e */ /* 0x000fe200000010ff */
[--C-:B------:R-:W-:Y:S01]  /*47e0*/  IMAD.MOV.U32 R67, RZ, RZ, R71.reuse ;  /* 0x000000ffff437224 */ /* 0x100fe200078e0047 */
[C---:B------:R-:W-:Y:S01]  /*47f0*/  F2FP.BF16.F32.PACK_AB R15, R73.reuse, R38 ;  /* 0x00000026490f723e */ /* 0x040fe200000010ff */
[--C-:B------:R-:W-:Y:S02]  /*4800*/  IMAD.MOV.U32 R40, RZ, RZ, R71.reuse ;  /* 0x000000ffff287224 */ /* 0x100fe400078e0047 */
[----:B------:R-:W-:Y:S01]  /*4810*/  IMAD.MOV.U32 R38, RZ, RZ, R71 ;  /* 0x000000ffff267224 */ /* 0x000fe200078e0047 */
[----:B------:R-:W1:Y:S01]  /*4820*/  MUFU.EX2 R52, R52 ;  /* 0x0000003400347308 */ /* 0x000e620000000800 */
[----:B0-----:R-:W-:Y:S01]  /*4830*/  FADD.FTZ R12, R92, R9 ;  /* 0x000000095c0c7221 */ /* 0x001fe20000010000 */
[----:B------:R-:W-:-:S06]  /*4840*/  FADD.FTZ R9, R73, R8 ;  /* 0x0000000849097221 */ /* 0x000fcc0000010000 */
[----:B------:R-:W4:Y:S08]  /*4850*/  MUFU.EX2 R106, R106 ;  /* 0x0000006a006a7308 */ /* 0x000f300000000800 */
[----:B------:R0:W2:Y:S01]  /*4860*/  MUFU.EX2 R33, R28 ;  /* 0x0000001c00217308 */ /* 0x0000a20000000800 */
[----:B-1----:R-:W-:-:S07]  /*4870*/  FADD.FTZ R8, R52, R9 ;  /* 0x0000000934087221 */ /* 0x002fce0000010000 */
[----:B------:R-:W1:Y:S01]  /*4880*/  MUFU.EX2 R39, R39 ;  /* 0x0000002700277308 */ /* 0x000e620000000800 */
[----:B0-----:R-:W-:Y:S01]  /*4890*/  F2FP.BF16.F32.PACK_AB R28, R72, R11 ;  /* 0x0000000b481c723e */ /* 0x001fe200000010ff */
[----:B------:R-:W-:Y:S01]  /*48a0*/  FADD.FTZ R11, R41, R12 ;  /* 0x0000000c290b7221 */ /* 0x000fe20000010000 */
[----:B------:R-:W-:Y:S01]  /*48b0*/  F2FP.BF16.F32.PACK_AB R12, R76, R45 ;  /* 0x0000002d4c0c723e */ /* 0x000fe200000010ff */
[----:B------:R-:W-:Y:S01]  /*48c0*/  IMAD.MOV.U32 R45, RZ, RZ, R71 ;  /* 0x000000ffff2d7224 */ /* 0x000fe200078e0047 */
[C---:B----4-:R-:W-:Y:S01]  /*48d0*/  F2FP.BF16.F32.PACK_AB R24, R106.reuse, R41 ;  /* 0x000000296a18723e */ /* 0x050fe200000010ff */
[----:B------:R-:W-:Y:S01]  /*48e0*/  FADD.FTZ R14, R106, R11 ;  /* 0x0000000b6a0e7221 */ /* 0x000fe20000010000 */
[----:B------:R0:W-:Y:S01]  /*48f0*/  STSM.16.M88.4 [R2+0x2a300], R28 ;  /* 0x02a3001c02007844 */ /* 0x0001e20000000200 */
[----:B------:R-:W3:Y:S01]  /*4900*/  MUFU.EX2 R54, R54 ;  /* 0x0000003600367308 */ /* 0x000ee20000000800 */
[----:B--2---:R-:W-:Y:S01]  /*4910*/  FADD.FTZ R11, R33, R8 ;  /* 0x00000008210b7221 */ /* 0x004fe20000010000 */
[--C-:B------:R-:W-:Y:S01]  /*4920*/  IMAD.MOV.U32 R41, RZ, RZ, R71.reuse ;  /* 0x000000ffff297224 */ /* 0x100fe200078e0047 */
[----:B------:R2:W-:Y:S05]  /*4930*/  STSM.16.M88.4 [R2+0x2bb00], R4 ;  /* 0x02bb000402007844 */ /* 0x0005ea0000000200 */
[----:B------:R-:W2:Y:S01]  /*4940*/  MUFU.EX2 R60, R60 ;  /* 0x0000003c003c7308 */ /* 0x000ea20000000800 */
[----:B-1----:R-:W-:Y:S01]  /*4950*/  FADD.FTZ R25, R39, R14 ;  /* 0x0000000e27197221 */ /* 0x002fe20000010000 */
[----:B------:R-:W-:Y:S01]  /*4960*/  F2FP.BF16.F32.PACK_AB R14, R92, R43 ;  /* 0x0000002b5c0e723e */ /* 0x000fe200000010ff */
[----:B------:R-:W-:-:S04]  /*4970*/  IMAD.MOV.U32 R43, RZ, RZ, R71 ;  /* 0x000000ffff2b7224 */ /* 0x000fc800078e0047 */
[----:B------:R-:W-:Y:S01]  /*4980*/  STSM.16.M88.4 [R2+0x2d300], R12 ;  /* 0x02d3000c02007844 */ /* 0x000fe20000000200 */
[----:B------:R-:W1:Y:S01]  /*4990*/  MUFU.EX2 R21, R120 ;  /* 0x0000007800157308 */ /* 0x000e620000000800 */
[----:B---3--:R-:W-:Y:S01]  /*49a0*/  FADD.FTZ R8, R54, R11 ;  /* 0x0000000b36087221 */ /* 0x008fe20000010000 */
[--C-:B0-----:R-:W-:Y:S02]  /*49b0*/  IMAD.MOV.U32 R31, RZ, RZ, R71.reuse ;  /* 0x000000ffff1f7224 */ /* 0x101fe400078e0047 */
[--C-:B------:R-:W-:Y:S02]  /*49c0*/  IMAD.MOV.U32 R30, RZ, RZ, R71.reuse ;  /* 0x000000ffff1e7224 */ /* 0x100fe400078e0047 */
[----:B------:R-:W-:Y:S02]  /*49d0*/  IMAD.MOV.U32 R29, RZ, RZ, R71 ;  /* 0x000000ffff1d7224 */ /* 0x000fe400078e0047 */
[----:B------:R-:W0:Y:S01]  /*49e0*/  MUFU.EX2 R37, R37 ;  /* 0x0000002500257308 */ /* 0x000e220000000800 */
[C---:B--2---:R-:W-:Y:S01]  /*49f0*/  FADD.FTZ R4, R60.reuse, R25 ;  /* 0x000000193c047221 */ /* 0x044fe20000010000 */
[----:B------:R-:W-:Y:S01]  /*4a00*/  F2FP.BF16.F32.PACK_AB R25, R33, R52 ;  /* 0x000000342119723e */ /* 0x000fe200000010ff */
[--C-:B------:R-:W-:Y:S01]  /*4a10*/  IMAD.MOV.U32 R52, RZ, RZ, R71.reuse ;  /* 0x000000ffff347224 */ /* 0x100fe200078e0047 */
[----:B------:R-:W-:Y:S01]  /*4a20*/  F2FP.BF16.F32.PACK_AB R26, R60, R39 ;  /* 0x000000273c1a723e */ /* 0x000fe200000010ff */
[----:B------:R-:W-:-:S02]  /*4a30*/  IMAD.MOV.U32 R60, RZ, RZ, R71 ;  /* 0x000000ffff3c7224 */ /* 0x000fc400078e0047 */
[--C-:B------:R-:W-:Y:S01]  /*4a40*/  IMAD.MOV.U32 R39, RZ, RZ, R71.reuse ;  /* 0x000000ffff277224 */ /* 0x100fe200078e0047 */
[----:B------:R-:W2:Y:S01]  /*4a50*/  MUFU.EX2 R56, R56 ;  /* 0x0000003800387308 */ /* 0x000ea20000000800 */
[C---:B-1----:R-:W-:Y:S01]  /*4a60*/  FADD.FTZ R5, R21.reuse, R8 ;  /* 0x0000000815057221 */ /* 0x042fe20000010000 */
[----:B------:R-:W-:Y:S01]  /*4a70*/  F2FP.BF16.F32.PACK_AB R27, R21, R54 ;  /* 0x00000036151b723e */ /* 0x000fe200000010ff */
[--C-:B------:R-:W-:Y:S02]  /*4a80*/  IMAD.MOV.U32 R54, RZ, RZ, R71.reuse ;  /* 0x000000ffff367224 */ /* 0x100fe400078e0047 */
[--C-:B------:R-:W-:Y:S02]  /*4a90*/  IMAD.MOV.U32 R33, RZ, RZ, R71.reuse ;  /* 0x000000ffff217224 */ /* 0x100fe400078e0047 */
[----:B------:R1:W-:Y:S01]  /*4aa0*/  STSM.16.M88.4 [R2+0x2eb00], R24 ;  /* 0x02eb001802007844 */ /* 0x0003e20000000200 */
[----:B------:R-:W3:Y:S01]  /*4ab0*/  MUFU.EX2 R108, R108 ;  /* 0x0000006c006c7308 */ /* 0x000ee20000000800 */
[----:B0-----:R-:W-:Y:S01]  /*4ac0*/  FADD.FTZ R7, R37, R4 ;  /* 0x0000000425077221 */ /* 0x001fe20000010000 */
[----:B------:R-:W-:-:S06]  /*4ad0*/  IMAD.MOV.U32 R28, RZ, RZ, R71 ;  /* 0x000000ffff1c7224 */ /* 0x000fcc00078e0047 */
[----:B------:R-:W0:Y:S01]  /*4ae0*/  MUFU.EX2 R109, R122 ;  /* 0x0000007a006d7308 */ /* 0x000e220000000800 */
[----:B--2---:R-:W-:Y:S01]  /*4af0*/  FADD.FTZ R4, R56, R5 ;  /* 0x0000000538047221 */ /* 0x004fe20000010000 */
[----:B-1----:R-:W-:-:S06]  /*4b00*/  IMAD.MOV.U32 R27, RZ, RZ, R71 ;  /* 0x000000ffff1b7224 */ /* 0x002fcc00078e0047 */
[----:B------:R-:W-:Y:S01]  /*4b10*/  MUFU.EX2 R49, R49 ;  /* 0x0000003100317308 */ /* 0x000fe20000000800 */
[C---:B---3--:R-:W-:Y:S01]  /*4b20*/  FADD.FTZ R6, R108.reuse, R7 ;  /* 0x000000076c067221 */ /* 0x048fe20000010000 */
[----:B------:R-:W-:Y:S01]  /*4b30*/  F2FP.BF16.F32.PACK_AB R108, R108, R37 ;  /* 0x000000256c6c723e */ /* 0x000fe200000010ff */
[--C-:B------:R-:W-:Y:S02]  /*4b40*/  IMAD.MOV.U32 R37, RZ, RZ, R71.reuse ;  /* 0x000000ffff257224 */ /* 0x100fe400078e0047 */
[--C-:B------:R-:W-:Y:S02]  /*4b50*/  IMAD.MOV.U32 R26, RZ, RZ, R71.reuse ;  /* 0x000000ffff1a7224 */ /* 0x100fe400078e0047 */
[--C-:B------:R-:W-:Y:S01]  /*4b60*/  IMAD.MOV.U32 R25, RZ, RZ, R71.reuse ;  /* 0x000000ffff197224 */ /* 0x100fe200078e0047 */
[----:B------:R-:W1:Y:S01]  /*4b70*/  MUFU.EX2 R116, R116 ;  /* 0x0000007400747308 */ /* 0x000e620000000800 */
[C---:B0-----:R-:W-:Y:S01]  /*4b80*/  FADD.FTZ R5, R109.reuse, R4 ;  /* 0x000000046d057221 */ /* 0x041fe20000010000 */
[----:B------:R-:W-:Y:S01]  /*4b90*/  F2FP.BF16.F32.PACK_AB R109, R109, R56 ;  /* 0x000000386d6d723e */ /* 0x000fe200000010ff */
[----:B------:R-:W-:-:S02]  /*4ba0*/  IMAD.MOV.U32 R56, RZ, RZ, R71 ;  /* 0x000000ffff387224 */ /* 0x000fc400078e0047 */
[----:B------:R-:W-:-:S03]  /*4bb0*/  IMAD.MOV.U32 R24, RZ, RZ, R71 ;  /* 0x000000ffff187224 */ /* 0x000fc600078e0047 */
[----:B------:R-:W-:Y:S08]  /*4bc0*/  MUFU.EX2 R34, R34 ;  /* 0x0000002200227308 */ /* 0x000ff00000000800 */
[----:B------:R-:W0:Y:S01]  /*4bd0*/  MUFU.EX2 R9, R126 ;  /* 0x0000007e00097308 */ /* 0x000e220000000800 */
[----:B-1----:R-:W-:Y:S01]  /*4be0*/  F2FP.BF16.F32.PACK_AB R110, R116, R49 ;  /* 0x00000031746e723e */ /* 0x002fe200000010ff */
[----:B------:R-:W-:-:S04]  /*4bf0*/  FADD.FTZ R49, R49, R6 ;  /* 0x0000000631317221 */ /* 0x000fc80000010000 */
[----:B------:R-:W-:Y:S01]  /*4c00*/  FADD.FTZ R4, R116, R49 ;  /* 0x0000003174047221 */ /* 0x000fe20000010000 */
[----:B------:R-:W-:Y:S01]  /*4c10*/  IMAD.MOV.U32 R49, RZ, RZ, R71 ;  /* 0x000000ffff317224 */ /* 0x000fe200078e0047 */
[----:B0-----:R-:W-:Y:S01]  /*4c20*/  F2FP.BF16.F32.PACK_AB R111, R9, R34 ;  /* 0x00000022096f723e */ /* 0x001fe200000010ff */
[----:B------:R-:W-:-:S04]  /*4c30*/  FADD.FTZ R34, R34, R5 ;  /* 0x0000000522227221 */ /* 0x000fc80000010000 */
[----:B------:R0:W-:Y:S01]  /*4c40*/  STSM.16.M88.4 [R2+0x30300], R108 ;  /* 0x0303006c02007844 */ /* 0x0001e20000000200 */
[----:B------:R-:W-:Y:S01]  /*4c50*/  FADD.FTZ R5, R9, R34 ;  /* 0x0000002209057221 */ /* 0x000fe20000010000 */
[----:B------:R-:W-:Y:S01]  /*4c60*/  IMAD.MOV.U32 R34, RZ, RZ, R71 ;  /* 0x000000ffff227224 */ /* 0x000fe200078e0047 */
[----:B------:R1:W-:Y:S06]  /*4c70*/  MEMBAR.ALL.CTA ;  /* 0x0000000000007992 */ /* 0x0003ec0000008000 */
[----:B-1----:R-:W1:Y:S02]  /*4c80*/  FENCE.VIEW.ASYNC.S ;  /* 0x00000000000073c6 */ /* 0x002e640000000000 */
[----:B-1----:R-:W-:Y:S01]  /*4c90*/  NOP ;  /* 0x0000000000007918 */ /* 0x002fe20000000000 */
[----:B------:R-:W-:Y:S05]  /*4ca0*/  @!P2 BRA `(.L_x_10098) ;  /* 0x000000380038a947 */ /* 0x000fea0003800000 */
        /* <DEDUP_REMOVED lines=29> */
.L_x_10107:
[----:B------:R-:W-:Y:S01]  /*4e80*/  UIADD3 UR39, UR59, 0x1, URZ ;  /* 0x000000013b277890 */ /* 0x000fe2000fffe03f */
[----:B------:R-:W-:-:S03]  /*4e90*/  ISETP.NE.AND P3, PT, RZ, UR38, PT ;  /* 0x00000026ff007c0c */ /* 0x000fc6000bf65270 */
[----:B------:R-:W-:-:S04]  /*4ea0*/  UISETP.NE.AND UP0, UPT, UR39, 0x2, UPT ;  /* 0x000000022700788c */ /* 0x000fc8000bf05270 */
[----:B------:R-:W-:Y:S02]  /*4eb0*/  USEL UR6, URZ, 0x1, UP0 ;  /* 0x000000013f067887 */ /* 0x000fe40008000000 */
[----:B------:R-:W-:-:S04]  /*4ec0*/  USEL UR39, UR39, URZ, UP0 ;  /* 0x0000003f27277287 */ /* 0x000fc80008000000 */
[----:B------:R-:W-:Y:S01]  /*4ed0*/  LOP3.LUT R16, R6, UR6, RZ, 0x3c, !PT ;  /* 0x0000000606107c12 */ /* 0x000fe2000f8e3cff */
[----:B---3--:R-:W-:Y:S07]  /*4ee0*/  @P3 BRA `(.L_x_10099) ;  /* 0x0000000000283947 */ /* 0x008fee0003800000 */
[----:B------:R-:W-:Y:S05]  /*4ef0*/  @!P0 BRA `(.L_x_10100) ;  /* 0x0000000000048947 */ /* 0x000fea0003800000 */
[----:B------:R-:W-:Y:S01]  /*4f00*/  BPT.TRAP 0x1 ;  /* 0x000000040000795c */ /* 0x000fe20000300000 */
.L_x_10100:
[----:B------:R-:W-:Y:S01]  /*4f10*/  ULEA UR6, UR39, UR36, 0x3 ;  /* 0x0000002427067291 */ /* 0x000fe2000f8e183f */
[----:B------:R-:W-:-:S08]  /*4f20*/  SHF.L.U32 R0, R16, 0x1f, RZ ;  /* 0x0000001f10007819 */ /* 0x000fd000000006ff */
[----:B------:R1:W2:Y:S01]  /*4f30*/  SYNCS.PHASECHK.TRANS64.TRYWAIT P2, [UR6+0x31c30], R0 ;  /* 0x031c3000ff0075a7 */ /* 0x0002a20008040146 */
[----:B------:R-:W-:Y:S05]  /*4f40*/  @!P0 BRA `(.L_x_10101) ;  /* 0x0000000000048947 */ /* 0x000fea0003800000 */
[----:B------:R-:W-:Y:S01]  /*4f50*/  BPT.TRAP 0x1 ;  /* 0x000000040000795c */ /* 0x000fe20000300000 */
.L_x_10101:
[----:B--2---:R-:W-:Y:S05]  /*4f60*/  @P2 BRA `(.L_x_10099) ;  /* 0x0000000000082947 */ /* 0x004fea0003800000 */
[----:B------:R-:W2:Y:S02]  /*4f70*/  SYNCS.PHASECHK.TRANS64.TRYWAIT P2, [UR6+0x31c30], R0 ;  /* 0x031c3000ff0075a7 */ /* 0x000ea40008040146 */
[----:B--2---:R-:W-:Y:S05]  /*4f80*/  @!P2 BRA `(.L_x_10102) ;  /* 0x000000b8008ca947 */ /* 0x004fea0003800000 */
.L_x_10099:
[----:B--2---:R-:W2:Y:S01]  /*4f90*/  S2R R3, SR_TID.X ;  /* 0x0000000000037919 */ /* 0x004ea20000002100 */
[----:B------:R-:W-:Y:S01]  /*4fa0*/  UIMAD UR26, UR39, 0x6c0, UR58 ;  /* 0x000006c0271a78a4 */ /* 0x000fe2000f8e023a */
[----:B------:R-:W-:Y:S01]  /*4fb0*/  UMOV UR27, 0x80000020 ;  /* 0x80000020001b7882 */ /* 0x000fe20000000000 */
[----:B------:R-:W-:Y:S02]  /*4fc0*/  UMOV UR28, UR24 ;  /* 0x00000018001c7c82 */ /* 0x000fe40008000000 */
[----:B------:R-:W-:Y:S01]  /*4fd0*/  UIADD3 UR30, UR26, 0x40, URZ ;  /* 0x000000401a1e7890 */ /* 0x000fe2000fffe03f */
        /* <DEDUP_REMOVED lines=20> */
[----:B--2---:R-:W-:Y:S01]  /*5120*/  SHF.R.U32.HI R3, RZ, 0x7, R3 ;  /* 0x00000007ff037819 */ /* 0x004fe20000011603 */
[----:B------:R-:W-:Y:S01]  /*5130*/  UMOV UR53, UR25 ;  /* 0x0000001900357c82 */ /* 0x000fe20008000000 */
[----:B------:R-:W-:Y:S01]  /*5140*/  UMOV UR55, 0x80000020 ;  /* 0x8000002000377882 */ /* 0x000fe20000000000 */
[----:B------:R-:W-:-:S02]  /*5150*/  UIADD3 UR6, UR26, 0x200, URZ ;  /* 0x000002001a067890 */ /* 0x000fc4000fffe03f */
[----:B-1----:R-:W-:Y:S01]  /*5160*/  VIADD R0, R3, 0x8 ;  /* 0x0000000803007836 */ /* 0x002fe20000000000 */
[----:B------:R-:W-:Y:S01]  /*5170*/  UMOV UR7, 0x80000020 ;  /* 0x8000002000077882 */ /* 0x000fe20000000000 */
[----:B------:R-:W-:Y:S01]  /*5180*/  UIADD3 UR10, UR26, 0x202, URZ ;  /* 0x000002021a0a7890 */ /* 0x000fe2000fffe03f */
[----:B------:R-:W-:Y:S02]  /*5190*/  UMOV UR11, 0x80000020 ;  /* 0x80000020000b7882 */ /* 0x000fe40000000000 */
[----:B------:R1:W-:Y:S01]  /*51a0*/  BAR.SYNC.DEFER_BLOCKING R0, 0x100 ;  /* 0x000400000000751d */ /* 0x0003e20000010000 */
[----:B------:R-:W-:Y:S02]  /*51b0*/  UIADD3 UR14, UR26, 0x242, URZ ;  /* 0x000002421a0e7890 */ /* 0x000fe4000fffe03f */
[----:B------:R-:W-:Y:S02]  /*51c0*/  UIADD3 UR18, UR26, 0x480, URZ ;  /* 0x000004801a127890 */ /* 0x000fe4000fffe03f */
[----:B------:R-:W-:Y:S01]  /*51d0*/  UIADD3 UR22, UR26, 0x482, URZ ;  /* 0x000004821a167890 */ /* 0x000fe2000fffe03f */
[----:B------:R-:W-:Y:S01]  /*51e0*/  UMOV UR15, 0x80000020 ;  /* 0x80000020000f7882 */ /* 0x000fe20000000000 */
[----:B------:R-:W-:Y:S01]  /*51f0*/  UMOV UR19, 0x80000020 ;  /* 0x8000002000137882 */ /* 0x000fe20000000000 */
[----:B------:R-:W-:Y:S01]  /*5200*/  UMOV UR23, 0x80000020 ;  /* 0x8000002000177882 */ /* 0x000fe20000000000 */
[----:B------:R-:W-:-:S06]  /*5210*/  WARPGROUP.ARRIVE ;  /* 0x00000000000079c5 */ /* 0x000fcc0000000000 */
[----:B------:R-:W-:Y:S03]  /*5220*/  HGMMA.64x16x16.F32.BF16 R136, gdesc[UR24], RZ, !UPT, gsb0 ;  /* 0x00200000188879f0 */ /* 0x000fe6000c0018ff */
        /* <DEDUP_REMOVED lines=22> */
[----:B0-----:R-:W-:-:S06]  /*5390*/  WARPGROUP.ARRIVE ;  /* 0x00000000000079c5 */ /* 0x001fcc0000000000 */
        /* <DEDUP_REMOVED lines=291> */
[----:B-1----:R-:W-:Y:S05]  /*65d0*/  @P3 BRA `(.L_x_10103) ;  /* 0x0000000000283947 */ /* 0x002fea0003800000 */
[----:B------:R-:W-:Y:S05]  /*65e0*/  @!P0 BRA `(.L_x_10104) ;  /* 0x0000000000048947 */ /* 0x000fea0003800000 */
[----:B------:R-:W-:Y:S01]  /*65f0*/  BPT.TRAP 0x1 ;  /* 0x000000040000795c */ /* 0x000fe20000300000 */
.L_x_10104:
[----:B------:R-:W-:Y:S01]  /*6600*/  ULEA UR6, UR59, UR36, 0x3 ;  /* 0x000000243b067291 */ /* 0x000fe2000f8e183f */
[----:B------:R-:W-:-:S08]  /*6610*/  SHF.L.U32 R0, R6, 0x1f, RZ ;  /* 0x0000001f06007819 */ /* 0x000fd000000006ff */
[----:B------:R0:W1:Y:S01]  /*6620*/  SYNCS.PHASECHK.TRANS64.TRYWAIT P2, [UR6+0x31c50], R0 ;  /* 0x031c5000ff0075a7 */ /* 0x0000620008040146 */
[----:B------:R-:W-:Y:S05]  /*6630*/  @!P0 BRA `(.L_x_10105) ;  /* 0x0000000000048947 */ /* 0x000fea0003800000 */
[----:B------:R-:W-:Y:S01]  /*6640*/  BPT.TRAP 0x1 ;  /* 0x000000040000795c */ /* 0x000fe20000300000 */
.L_x_10105:
[----:B-1----:R-:W-:Y:S05]  /*6650*/  @P2 BRA `(.L_x_10103) ;  /* 0x0000000000082947 */ /* 0x002fea0003800000 */
[----:B------:R-:W1:Y:S02]  /*6660*/  SYNCS.PHASECHK.TRANS64.TRYWAIT P2, [UR6+0x31c50], R0 ;  /* 0x031c5000ff0075a7 */ /* 0x000e640008040146 */
[----:B-1----:R-:W-:Y:S05]  /*6670*/  @!P2 BRA `(.L_x_10106) ;  /* 0x000000a000e8a947 */ /* 0x002fea0003800000 */
.L_x_10103:
[----:B------:R-:W-:Y:S01]  /*6680*/  UIADD3 UR6, UR36, 0x200, URZ ;  /* 0x0000020024067890 */ /* 0x000fe2000fffe03f */
[----:B------:R-:W-:Y:S01]  /*6690*/  WARPGROUP.ARRIVE ;  /* 0x00000000000079c5 */ /* 0x000fe20000000000 */
[----:B------:R-:W-:Y:S01]  /*66a0*/  ULOP3.LUT UR7, UR37, 0x10000, URZ, 0xfc, !UPT ;  /* 0x0001000025077892 */ /* 0x000fe2000f8efc3f */
[----:B01----:R-:W-:Y:S01]  /*66b0*/  FMNMX.FTZ R0, R136, R7, !PT ;  /* 0x0000000788007209 */ /* 0x003fe20007810000 */
[----:B------:R-:W-:-:S03]  /*66c0*/  USHF.R.U32.HI UR6, URZ, 0x4, UR6 ;  /* 0x000000043f067899 */ /* 0x000fc60008011606 */
[----:B------:R-:W0:Y:S01]  /*66d0*/  S2R R14, SR_TID.X ;  /* 0x00000000000e7919 */ /* 0x000e220000002100 */
[----:B------:R-:W-:Y:S01]  /*66e0*/  UMOV UR29, 0xc0000010 ;  /* 0xc0000010001d7882 */ /* 0x000fe20000000000 */
[----:B------:R-:W-:Y:S01]  /*66f0*/  UMOV UR31, 0x80000020 ;  /* 0x80000020001f7882 */ /* 0x000fe20000000000 */
[----:B------:R-:W-:Y:S01]  /*6700*/  ULOP3.LUT UR6, UR6, 0x3fff, URZ, 0xc0, !UPT ;  /* 0x00003fff06067892 */ /* 0x000fe2000f8ec03f */
[----:B------:R-:W-:Y:S01]  /*6710*/  FMNMX.FTZ R3, R137, R0, !PT ;  /* 0x0000000089037209 */ /* 0x000fe20007810000 */
[----:B------:R-:W-:Y:S01]  /*6720*/  UMOV UR28, UR7 ;  /* 0x00000007001c7c82 */ /* 0x000fe20008000000 */
[----:B------:R-:W-:Y:S01]  /*6730*/  IMAD.U32 R20, RZ, RZ, UR59 ;  /* 0x0000003bff147e24 */ /* 0x000fe2000f8e00ff */
[----:B------:R-:W-:Y:S01]  /*6740*/  ULOP3.LUT UR6, UR6, 0x2400000, URZ, 0xfc, !UPT ;  /* 0x0240000006067892 */ /* 0x000fe2000f8efc3f */
[----:B------:R-:W-:-:S03]  /*6750*/  FMNMX.FTZ R0, R140, R3, !PT ;  /* 0x000000038c007209 */ /* 0x000fc60007810000 */
[----:B------:R-:W-:Y:S01]  /*6760*/  UIMAD UR6, UR59, 0x6c0, UR6 ;  /* 0x000006c03b0678a4 */ /* 0x000fe2000f8e0206 */
[----:B------:R-:W-:Y:S02]  /*6770*/  FMNMX.FTZ R3, R141, R0, !PT ;  /* 0x000000008d037209 */ /* 0x000fe40007810000 */
[----:B------:R-:W-:Y:S01]  /*6780*/  @!P1 LEA R20, R20, UR36, 0x3 ;  /* 0x0000002414149c11 */ /* 0x000fe2000f8e18ff */
[----:B------:R-:W-:Y:S01]  /*6790*/  UMOV UR59, UR39 ;  /* 0x00000027003b7c82 */ /* 0x000fe20008000000 */
[----:B------:R-:W-:Y:S02]  /*67a0*/  FMNMX.FTZ R0, R128, R3, !PT ;  /* 0x0000000380007209 */ /* 0x000fe40007810000 */
[----:B------:R-:W-:Y:S01]  /*67b0*/  UMOV UR30, UR6 ;  /* 0x00000006001e7c82 */ /* 0x000fe20008000000 */
[----:B------:R-:W-:Y:S01]  /*67c0*/  @!P1 VIADD R20, R20, 0x31c60 ;  /* 0x00031c6014149836 */ /* 0x000fe20000000000 */
[----:B------:R-:W-:Y:S01]  /*67d0*/  HGMMA.64x96x16.F32.BF16 R24, gdesc[UR28].tnspB, R24, gsb0 ;  /* 0x416000001c1879f0 */ /* 0x000fe20008001818 */
[----:B------:R-:W-:Y:S01]  /*67e0*/  UIADD3 UR28, UR7, 0x180, URZ ;  /* 0x00000180071c7890 */ /* 0x000fe2000fffe03f */
[----:B------:R-:W-:Y:S01]  /*67f0*/  FMNMX.FTZ R3, R129, R0, !PT ;  /* 0x0000000081037209 */ /* 0x000fe20007810000 */
[----:B------:R-:W-:Y:S01]  /*6800*/  UIADD3 UR30, UR6, 0x40, URZ ;  /* 0x00000040061e7890 */ /* 0x000fe2000fffe03f */
[----:B------:R-:W-:Y:S01]  /*6810*/  @!P1 PRMT R20, RZ, 0x654, R20 ;  /* 0x00000654ff149816 */ /* 0x000fe20000000014 */
[----:B------:R-:W-:Y:S01]  /*6820*/  UMOV UR29, 0xc0000010 ;  /* 0xc0000010001d7882 */ /* 0x000fe20000000000 */
[----:B------:R-:W-:Y:S01]  /*6830*/  UMOV UR31, 0x80000020 ;  /* 0x80000020001f7882 */ /* 0x000fe20000000000 */
[----:B------:R-:W-:-:S04]  /*6840*/  FMNMX.FTZ R0, R132, R3, !PT ;  /* 0x0000000384007209 */ /* 0x000fc80007810000 */
        /* <DEDUP_REMOVED lines=45> */
[----:B------:R-:W-:Y:S01]  /*6b20*/  FMNMX.FTZ R0, R102, R3, !PT ;  /* 0x0000000366007209 */ /* 0x000fe20007810000 */
[----:B------:R-:W-:Y:S02]  /*6b30*/  WARPGROUP.DEPBAR.LE gsb0, 0x0 ;  /* 0x00008000000079c5 */ /* 0x000fe40000010000 */
[----:B------:R-:W-:Y:S01]  /*6b40*/  WARPGROUP.ARRIVE ;  /* 0x00000000000079c5 */ /* 0x000fe20000000000 */
[----:B------:R-:W-:-:S02]  /*6b50*/  FMNMX.FTZ R3, R103, R0, !PT ;  /* 0x0000000067037209 */ /* 0x000fc40007810000 */
[----:B------:R-:W-:Y:S02]  /*6b60*/  FMNMX.FTZ R6, R84, R9, !PT ;  /* 0x0000000954067209 */ /* 0x000fe40007810000 */
[----:B------:R-:W-:Y:S01]  /*6b70*/  FMNMX.FTZ R0, R90, R3, !PT ;  /* 0x000000035a007209 */ /* 0x000fe20007810000 */
[----:B------:R-:W-:Y:S01]  /*6b80*/  HGMMA.64x96x16.F32.BF16 R24, gdesc[UR28].tnspB, R24, gsb0 ;  /* 0x416000001c1879f0 */ /* 0x000fe20008001818 */
[----:B------:R-:W-:Y:S01]  /*6b90*/  UIADD3 UR28, UR7, 0x300, URZ ;  /* 0x00000300071c7890 */ /* 0x000fe2000fffe03f */
[----:B------:R-:W-:Y:S01]  /*6ba0*/  FMNMX.FTZ R9, R85, R6, !PT ;  /* 0x0000000655097209 */ /* 0x000fe20007810000 */
[----:B------:R-:W-:Y:S01]  /*6bb0*/  UIADD3 UR30, UR6, 0x80, URZ ;  /* 0x00000080061e7890 */ /* 0x000fe2000fffe03f */
[----:B------:R-:W-:Y:S01]  /*6bc0*/  FMNMX.FTZ R3, R91, R0, !PT ;  /* 0x000000005b037209 */ /* 0x000fe20007810000 */
[----:B------:R-:W-:Y:S01]  /*6bd0*/  UMOV UR29, 0xc0000010 ;  /* 0xc0000010001d7882 */ /* 0x000fe20000000000 */
[----:B------:R-:W-:Y:S01]  /*6be0*/  UMOV UR31, 0x80000020 ;  /* 0x80000020001f7882 */ /* 0x000fe20000000000 */
        /* <DEDUP_REMOVED lines=8> */
[----:B0-----:R-:W-:Y:S01]  /*6c70*/  SHF.R.U32.HI R11, RZ, 0x7, R14 ;  /* 0x00000007ff0b7819 */ /* 0x001fe2000001160e */
[----:B------:R-:W0:Y:S01]  /*6c80*/  SHFL.BFLY PT, R9, R0, 0x2, 0x1f ;  /* 0x0c401f0000097f89 */ /* 0x000e2200000e0000 */
[----:B------:R-:W-:Y:S02]  /*6c90*/  FMNMX.FTZ R6, R86, R3, !PT ;  /* 0x0000000356067209 */ /* 0x000fe40007810000 */
[----:B------:R-:W-:Y:S02]  /*6ca0*/  ISETP.GE.U32.AND P2, PT, R14, 0x180, PT ;  /* 0x000001800e00780c */ /* 0x000fe40003f46070 */
[----:B------:R-:W-:-:S04]  /*6cb0*/  FMNMX.FTZ R3, R87, R6, !PT ;  /* 0x0000000657037209 */ /* 0x000fc80007810000 */
[----:B------:R-:W-:-:S04]  /*6cc0*/  FMNMX.FTZ R6, R74, R3, !PT ;  /* 0x000000034a067209 */ /* 0x000fc80007810000 */
[----:B------:R-:W-:-:S04]  /*6cd0*/  FMNMX.FTZ R3, R75, R6, !PT ;  /* 0x000000064b037209 */ /* 0x000fc80007810000 */
[----:B------:R-:W-:Y:S02]  /*6ce0*/  FMNMX.FTZ R6, R78, R3, !PT ;  /* 0x000000034e067209 */ /* 0x000fe40007810000 */
[----:B0-----:R-:W-:Y:S02]  /*6cf0*/  FMNMX.FTZ R12, R0, R9, !PT ;  /* 0x00000009000c7209 */ /* 0x001fe40007810000 */
[----:B------:R-:W-:Y:S01]  /*6d00*/  FMNMX.FTZ R9, R79, R6, !PT ;  /* 0x000000064f097209 */ /* 0x000fe20007810000 */
[----:B------:R-:W-:Y:S02]  /*6d10*/  VIADD R6, R11, 0x9 ;  /* 0x000000090b067836 */ /* 0x000fe40000000000 */
[----:B------:R-:W0:Y:S03]  /*6d20*/  SHFL.BFLY PT, R3, R12, 0x1, 0x1f ;  /* 0x0c201f000c037f89 */ /* 0x000e2600000e0000 */
[----:B------:R-:W-:Y:S01]  /*6d30*/  SEL R11, R6, 0x9, !P2 ;  /* 0x00000009060b7807 */ /* 0x000fe20005000000 */
[----:B------:R-:W1:Y:S01]  /*6d40*/  SHFL.BFLY PT, R10, R9, 0x2, 0x1f ;  /* 0x0c401f00090a7f89 */ /* 0x000e6200000e0000 */
[C---:B------:R-:W-:Y:S01]  /*6d50*/  ISETP.GT.AND P2, PT, R8.reuse, RZ, PT ;  /* 0x000000ff0800720c */ /* 0x040fe20003f44270 */
[----:B------:R-:W-:Y:S01]  /*6d60*/  VIADD R8, R8, 0xffffffff ;  /* 0xffffffff08087836 */ /* 0x000fe20000000000 */
[----:B0-----:R-:W-:Y:S01]  /*6d70*/  FMNMX.FTZ R0, R12, R3, !PT ;  /* 0x000000030c007209 */ /* 0x001fe20007810000 */
[----:B------:R-:W-:Y:S01]  /*6d80*/  IMAD.U32 R12, RZ, RZ, UR39 ;  /* 0x00000027ff0c7e24 */ /* 0x000fe2000f8e00ff */
[----:B------:R-:W0:Y:S01]  /*6d90*/  LDC R3, c[0x0][0x988] ;  /* 0x00026200ff037b82 */ /* 0x000e220000000800 */
[----:B-1----:R-:W-:-:S02]  /*6da0*/  FMNMX.FTZ R10, R9, R10, !PT ;  /* 0x0000000a090a7209 */ /* 0x002fc40007810000 */
[----:B------:R-:W-:Y:S01]  /*6db0*/  FADD.FTZ R6, -R0, R7 ;  /* 0x0000000700067221 */ /* 0x000fe20000010100 */
[----:B------:R-:W-:Y:S02]  /*6dc0*/  @!P1 LEA R12, R12, UR36, 0x3 ;  /* 0x000000240c0c9c11 */ /* 0x000fe4000f8e18ff */
[----:B------:R-:W1:Y:S03]  /*6dd0*/  SHFL.BFLY PT, R15, R10, 0x1, 0x1f ;  /* 0x0c201f000a0f7f89 */ /* 0x000e6600000e0000 */
[----:B------:R-:W-:-:S05]  /*6de0*/  @!P1 VIADD R12, R12, 0x31c40 ;  /* 0x00031c400c0c9836 */ /* 0x000fca0000000000 */
[----:B------:R-:W-:Y:S01]  /*6df0*/  @!P1 PRMT R12, RZ, 0x654, R12 ;  /* 0x00000654ff0c9816 */ /* 0x000fe2000000000c */
[----:B------:R-:W-:Y:S02]  /*6e00*/  WARPGROUP.DEPBAR.LE gsb0, 0x0 ;  /* 0x00008000000079c5 */ /* 0x000fe40000010000 */
[----:B------:R-:W-:Y:S01]  /*6e10*/  WARPGROUP.ARRIVE ;  /* 0x00000000000079c5 */ /* 0x000fe20000000000 */
[-C--:B0-----:R-:W-:Y:S01]  /*6e20*/  FMUL.FTZ R9, R6, R3.reuse ;  /* 0x0000000306097220 */ /* 0x081fe20000410000 */
[----:B------:R-:W-:-:S04]  /*6e30*/  FMUL.FTZ R6, R0, R3 ;  /* 0x0000000300067220 */ /* 0x000fc80000410000 */
[----:B------:R-:W-:Y:S01]  /*6e40*/  HGMMA.64x96x16.F32.BF16 R24, gdesc[UR28].tnspB, R24, gsb0 ;  /* 0x416000001c1879f0 */ /* 0x000fe20008001818 */
[----:B------:R-:W-:Y:S01]  /*6e50*/  UIADD3 UR28, UR7, 0x480, URZ ;  /* 0x00000480071c7890 */ /* 0x000fe2000fffe03f */
[----:B-1----:R-:W-:Y:S01]  /*6e60*/  FMNMX.FTZ R10, R10, R15, !PT ;  /* 0x0000000f0a0a7209 */ /* 0x002fe20007810000 */
[----:B------:R-:W-:Y:S01]  /*6e70*/  UIADD3 UR30, UR6, 0xc0, URZ ;  /* 0x000000c0061e7890 */ /* 0x000fe2000fffe03f */
[-CC-:B------:R-:W-:Y:S01]  /*6e80*/  FFMA.FTZ R7, R136, R3.reuse, -R6.reuse ;  /* 0x0000000388077223 */ /* 0x180fe20000010806 */
[----:B------:R-:W-:Y:S01]  /*6e90*/  UMOV UR29, 0xc0000010 ;  /* 0xc0000010001d7882 */ /* 0x000fe20000000000 */
[----:B------:R-:W-:Y:S01]  /*6ea0*/  UMOV UR31, 0x80000020 ;  /* 0x80000020001f7882 */ /* 0x000fe20000000000 */
[----:B------:R-:W-:Y:S01]  /*6eb0*/  FADD.FTZ R14, -R10, R13 ;  /* 0x0000000d0a0e7221 */ /* 0x000fe20000010100 */
[-CC-:B------:R-:W-:Y:S01]  /*6ec0*/  FFMA.FTZ R15, R141, R3.reuse, -R6.reuse ;  /* 0x000000038d0f7223 */ /* 0x180fe20000010806 */
[----:B------:R-:W-:Y:S01]  /*6ed0*/  MUFU.EX2 R9, R9 ;  /* 0x0000000900097308 */ /* 0x000fe20000000800 */
[-CC-:B------:R-:W-:Y:S01]  /*6ee0*/  FFMA.FTZ R128, R128, R3.reuse, -R6.reuse ;  /* 0x0000000380807223 */ /* 0x180fe20000010806 */
[-C--:B------:R-:W-:Y:S01]  /*6ef0*/  FMUL.FTZ R13, R14, R3.reuse ;  /* 0x000000030e0d7220 */ /* 0x080fe20000410000 */
[-C--:B------:R-:W-:Y:S01]  /*6f00*/  FMUL.FTZ R14, R10, R3.reuse ;  /* 0x000000030a0e7220 */ /* 0x080fe20000410000 */
[-CC-:B------:R-:W-:Y:S01]  /*6f10*/  FFMA.FTZ R129, R129, R3.reuse, -R6.reuse ;  /* 0x0000000381817223 */ /* 0x180fe20000010806 */
[-CC-:B------:R-:W-:Y:S01]  /*6f20*/  FFMA.FTZ R132, R132, R3.reuse, -R6.reuse ;  /* 0x0000000384847223 */ /* 0x180fe20000010806 */
[-C--:B------:R-:W-:Y:S01]  /*6f30*/  FFMA.FTZ R133, R133, R3.reuse, -R6 ;  /* 0x0000000385857223 */ /* 0x080fe20000010806 */
[-CC-:B------:R-:W-:Y:S01]  /*6f40*/  FFMA.FTZ R21, R139, R3.reuse, -R14.reuse ;  /* 0x000000038b157223 */ /* 0x180fe2000001080e */
[-CC-:B------:R-:W-:Y:S01]  /*6f50*/  FFMA.FTZ R136, R142, R3.reuse, -R14.reuse ;  /* 0x000000038e887223 */ /* 0x180fe2000001080e */
[-C--:B------:R-:W-:Y:S01]  /*6f60*/  FFMA.FTZ R143, R143, R3.reuse, -R14 ;  /* 0x000000038f8f7223 */ /* 0x080fe2000001080e */
        /* <DEDUP_REMOVED lines=42> */
[----:B------:R-:W-:-:S06]  /*7210*/  FFMA.FTZ R78, R78, R3, -R14 ;  /* 0x000000034e4e7223 */ /* 0x000fcc000001080e */
        /* <DEDUP_REMOVED lines=10> */
[----:B------:R-:W-:Y:S01]  /*72c0*/  UIADD3 UR30, UR6, 0x100, URZ ;  /* 0x00000100061e7890 */ /* 0x000fe2000fffe03f */
[----:B------:R-:W-:Y:S01]  /*72d0*/  UMOV UR29, 0xc0000010 ;  /* 0xc0000010001d7882 */ /* 0x000fe20000000000 */
[----:B------:R-:W-:Y:S02]  /*72e0*/  UMOV UR31, 0x80000020 ;  /* 0x80000020001f7882 */ /* 0x000fe40000000000 */
        /* <DEDUP_REMOVED lines=64> */
[----:B------:R2:W-:Y:S01]  /*76f0*/  @!P1 SYNCS.ARRIVE.TRANS64.RED.A1T0 RZ, [R12+URZ], RZ ;  /* 0x000000ff0cff99a7 */ /* 0x0005e2000810043f */
[----:B0-----:R-:W-:Y:S01]  /*7700*/  FMUL.FTZ R26, R26, R13 ;  /* 0x0000000d1a1a7220 */ /* 0x001fe20000410000 */
[--C-:B-1----:R-:W-:Y:S01]  /*7710*/  FFMA.FTZ R11, R137, R3, -R6.reuse ;  /* 0x00000003890b7223 */ /* 0x102fe20000010806 */
[----:B------:R-:W-:Y:S01]  /*7720*/  FFMA.FTZ R137, R9, R4, R7 ;  /* 0x0000000409897223 */ /* 0x000fe20000010007 */
[-C--:B------:R-:W-:Y:S01]  /*7730*/  FMUL.FTZ R27, R27, R13.reuse ;  /* 0x0000000d1b1b7220 */ /* 0x080fe20000410000 */
[-C--:B------:R-:W-:Y:S01]  /*7740*/  FMUL.FTZ R30, R30, R13.reuse ;  /* 0x0000000d1e1e7220 */ /* 0x080fe20000410000 */
[-C--:B------:R-:W-:Y:S01]  /*7750*/  FMUL.FTZ R31, R31, R13.reuse ;  /* 0x0000000d1f1f7220 */ /* 0x080fe20000410000 */
[----:B------:R-:W-:Y:S01]  /*7760*/  FMUL.FTZ R34, R34, R13 ;  /* 0x0000000d22227220 */ /* 0x000fe20000410000 */
[----:B------:R0:W-:Y:S01]  /*7770*/  @!P1 SYNCS.ARRIVE.TRANS64.RED.A1T0 RZ, [R20+URZ], RZ ;  /* 0x000000ff14ff99a7 */ /* 0x0001e2000810043f */
[----:B--2---:R-:W-:Y:S01]  /*7780*/  FFMA.FTZ R12, R140, R3, -R6 ;  /* 0x000000038c0c7223 */ /* 0x004fe20000010806 */
[----:B------:R-:W1:Y:S01]  /*7790*/  MUFU.EX2 R11, R11 ;  /* 0x0000000b000b7308 */ /* 0x000e620000000800 */
[-C--:B------:R-:W-:Y:S01]  /*77a0*/  FMUL.FTZ R35, R35, R13.reuse ;  /* 0x0000000d23237220 */ /* 0x080fe20000410000 */
[-C--:B------:R-:W-:Y:S01]  /*77b0*/  FMUL.FTZ R38, R38, R13.reuse ;  /* 0x0000000d26267220 */ /* 0x080fe20000410000 */
[-C--:B------:R-:W-:Y:S01]  /*77c0*/  FMUL.FTZ R39, R39, R13.reuse ;  /* 0x0000000d27277220 */ /* 0x080fe20000410000 */
[-C--:B------:R-:W-:Y:S01]  /*77d0*/  FMUL.FTZ R42, R42, R13.reuse ;  /* 0x0000000d2a2a7220 */ /* 0x080fe20000410000 */
[----:B------:R-:W-:Y:S01]  /*77e0*/  FMUL.FTZ R43, R43, R13 ;  /* 0x0000000d2b2b7220 */ /* 0x000fe20000410000 */
[--C-:B0-----:R-:W-:Y:S01]  /*77f0*/  FFMA.FTZ R20, R138, R3, -R14.reuse ;  /* 0x000000038a147223 */ /* 0x101fe2000001080e */
[-C--:B------:R-:W-:Y:S01]  /*7800*/  FMUL.FTZ R46, R46, R13.reuse ;  /* 0x0000000d2e2e7220 */ /* 0x080fe20000410000 */
[----:B------:R-:W0:Y:S01]  /*7810*/  MUFU.EX2 R12, R12 ;  /* 0x0000000c000c7308 */ /* 0x000e220000000800 */
[-C--:B------:R-:W-:Y:S01]  /*7820*/  FMUL.FTZ R47, R47, R13.reuse ;  /* 0x0000000d2f2f7220 */ /* 0x080fe20000410000 */
[-C--:B------:R-:W-:Y:S01]  /*7830*/  FMUL.FTZ R50, R50, R13.reuse ;  /* 0x0000000d32327220 */ /* 0x080fe20000410000 */
[-C--:B------:R-:W-:Y:S01]  /*7840*/  FMUL.FTZ R51, R51, R13.reuse ;  /* 0x0000000d33337220 */ /* 0x080fe20000410000 */
[-C--:B------:R-:W-:Y:S01]  /*7850*/  FMUL.FTZ R54, R54, R13.reuse ;  /* 0x0000000d36367220 */ /* 0x080fe20000410000 */
[-C--:B------:R-:W-:Y:S01]  /*7860*/  FMUL.FTZ R55, R55, R13.reuse ;  /* 0x0000000d37377220 */ /* 0x080fe20000410000 */
[-C--:B------:R-:W-:Y:S01]  /*7870*/  FMUL.FTZ R58, R58, R13.reuse ;  /* 0x0000000d3a3a7220 */ /* 0x080fe20000410000 */
[----:B------:R-:W-:Y:S01]  /*7880*/  FMUL.FTZ R59, R59, R13 ;  /* 0x0000000d3b3b7220 */ /* 0x000fe20000410000 */
[----:B------:R-:W2:Y:S01]  /*7890*/  MUFU.EX2 R20, R20 ;  /* 0x0000001400147308 */ /* 0x000ea20000000800 */
[C---:B-1----:R-:W-:Y:S01]  /*78a0*/  F2FP.BF16.F32.PACK_AB R4, R11.reuse, R7 ;  /* 0x000000070b04723e */ /* 0x042fe200000010ff */
[----:B------:R-:W-:Y:S01]  /*78b0*/  FADD.FTZ R137, R11, R137 ;  /* 0x000000890b897221 */ /* 0x000fe20000010000 */
[----:B------:R-:W-:Y:S01]  /*78c0*/  F2FP.BF16.F32.PACK_AB R7, R143, R136 ;  /* 0x000000888f07723e */ /* 0x000fe200000010ff */
[----:B------:R-:W-:Y:S01]  /*78d0*/  FFMA.FTZ R11, R111, R3, -R14 ;  /* 0x000000036f0b7223 */ /* 0x000fe2000001080e */
[-C--:B------:R-:W-:Y:S01]  /*78e0*/  FMUL.FTZ R62, R62, R13.reuse ;  /* 0x0000000d3e3e7220 */ /* 0x080fe20000410000 */
[-C--:B------:R-:W-:Y:S01]  /*78f0*/  FMUL.FTZ R63, R63, R13.reuse ;  /* 0x0000000d3f3f7220 */ /* 0x080fe20000410000 */
[-C--:B------:R-:W-:Y:S01]  /*7900*/  FMUL.FTZ R66, R66, R13.reuse ;  /* 0x0000000d42427220 */ /* 0x080fe20000410000 */
[-C--:B------:R-:W-:Y:S01]  /*7910*/  FMUL.FTZ R67, R67, R13.reuse ;  /* 0x0000000d43437220 */ /* 0x080fe20000410000 */
[----:B0-----:R-:W-:Y:S01]  /*7920*/  F2FP.BF16.F32.PACK_AB R6, R15, R12 ;  /* 0x0000000c0f06723e */ /* 0x001fe200000010ff */
[----:B------:R-:W-:Y:S01]  /*7930*/  FADD.FTZ R12, R12, R137 ;  /* 0x000000890c0c7221 */ /* 0x000fe20000010000 */
[----:B------:R-:W-:Y:S01]  /*7940*/  MUFU.EX2 R11, R11 ;  /* 0x0000000b000b7308 */ /* 0x000fe20000000800 */
[-C--:B------:R-:W-:Y:S01]  /*7950*/  FMUL.FTZ R70, R70, R13.reuse ;  /* 0x0000000d46467220 */ /* 0x080fe20000410000 */
[----:B------:R-:W-:Y:S01]  /*7960*/  FMUL.FTZ R71, R71, R13 ;  /* 0x0000000d47477220 */ /* 0x000fe20000410000 */
[-C--:B------:R-:W-:Y:S01]  /*7970*/  FMUL.FTZ R24, R24, R9.reuse ;  /* 0x0000000918187220 */ /* 0x080fe20000410000 */
[-C--:B------:R-:W-:Y:S01]  /*7980*/  FMUL.FTZ R25, R25, R9.reuse ;  /* 0x0000000919197220 */ /* 0x080fe20000410000 */
[----:B------:R-:W-:Y:S01]  /*7990*/  FMUL.FTZ R28, R28, R9 ;  /* 0x000000091c1c7220 */ /* 0x000fe20000410000 */
[----:B--2---:R-:W-:Y:S01]  /*79a0*/  FFMA.FTZ R138, R13, R5, R20 ;  /* 0x000000050d8a7223 */ /* 0x004fe20000010014 */
[----:B------:R-:W-:Y:S01]  /*79b0*/  F2FP.BF16.F32.PACK_AB R5, R21, R20 ;  /* 0x000000141505723e */ /* 0x000fe200000010ff */
[-CC-:B------:R-:W-:Y:S01]  /*79c0*/  FFMA.FTZ R20, R131, R3.reuse, -R14.reuse ;  /* 0x0000000383147223 */ /* 0x180fe2000001080e */
[-C--:B------:R-:W-:Y:S01]  /*79d0*/  FFMA.FTZ R131, R134, R3.reuse, -R14 ;  /* 0x0000000386837223 */ /* 0x080fe2000001080e */
[----:B------:R-:W-:Y:S01]  /*79e0*/  FADD.FTZ R21, R21, R138 ;  /* 0x0000008a15157221 */ /* 0x000fe20000010000 */
[----:B------:R-:W-:Y:S01]  /*79f0*/  FFMA.FTZ R134, R135, R3, -R14 ;  /* 0x0000000387867223 */ /* 0x000fe2000001080e */
[----:B------:R0:W-:Y:S01]  /*7a00*/  STSM.16.M88.4 [R2+0x24300], R4 ;  /* 0x0243000402007844 */ /* 0x0001e20000000200 */
[----:B------:R-:W-:Y:S01]  /*7a10*/  FMUL.FTZ R29, R29, R9 ;  /* 0x000000091d1d7220 */ /* 0x000fe20000410000 */
[----:B------:R-:W-:Y:S01]  /*7a20*/  MUFU.EX2 R20, R20 ;  /* 0x0000001400147308 */ /* 0x000fe20000000800 */
[----:B------:R-:W-:Y:S01]  /*7a30*/  FADD.FTZ R136, R136, R21 ;  /* 0x0000001588887221 */ /* 0x000fe20000010000 */
[----:B------:R-:W-:Y:S01]  /*7a40*/  FADD.FTZ R21, R15, R12 ;  /* 0x0000000c0f157221 */ /* 0x000fe20000010000 */
        /* <DEDUP_REMOVED lines=8> */
[-C--:B------:R-:W-:Y:S01]  /*7ad0*/  FFMA.FTZ R99, R102, R3.reuse, -R14 ;  /* 0x0000000366637223 */ /* 0x080fe2000001080e */
[C---:B------:R-:W-:Y:S01]  /*7ae0*/  F2FP.BF16.F32.PACK_AB R128, R129.reuse, R128 ;  /* 0x000000808180723e */ /* 0x040fe200000010ff */
[----:B------:R-:W-:Y:S01]  /*7af0*/  FADD.FTZ R111, R129, R74 ;  /* 0x0000004a816f7221 */ /* 0x000fe20000010000 */
[-CC-:B0-----:R-:W-:Y:S01]  /*7b00*/  FFMA.FTZ R7, R130, R3.reuse, -R14.reuse ;  /* 0x0000000382077223 */ /* 0x181fe2000001080e */
[-CC-:B------:R-:W-:Y:S01]  /*7b10*/  FFMA.FTZ R6, R122, R3.reuse, -R14.reuse ;  /* 0x000000037a067223 */ /* 0x180fe2000001080e */
[----:B------:R-:W-:Y:S01]  /*7b20*/  MUFU.EX2 R134, R134 ;  /* 0x0000008600867308 */ /* 0x000fe20000000800 */
[-CC-:B------:R-:W-:Y:S01]  /*7b30*/  FFMA.FTZ R122, R123, R3.reuse, -R14.reuse ;  /* 0x000000037b7a7223 */ /* 0x180fe2000001080e */
[-CC-:B------:R-:W-:Y:S01]  /*7b40*/  FFMA.FTZ R123, R126, R3.reuse, -R14.reuse ;  /* 0x000000037e7b7223 */ /* 0x180fe2000001080e */
[-CC-:B------:R-:W-:Y:S01]  /*7b50*/  FFMA.FTZ R126, R127, R3.reuse, -R14.reuse ;  /* 0x000000037f7e7223 */ /* 0x180fe2000001080e */
[----:B------:R-:W-:Y:S01]  /*7b60*/  FADD.FTZ R102, R132, R111 ;  /* 0x0000006f84667221 */ /* 0x000fe20000010000 */
[-CC-:B------:R-:W-:Y:S01]  /*7b70*/  FFMA.FTZ R5, R114, R3.reuse, -R14.reuse ;  /* 0x0000000372057223 */ /* 0x180fe2000001080e */
[-CC-:B------:R-:W-:Y:S01]  /*7b80*/  FFMA.FTZ R114, R115, R3.reuse, -R14.reuse ;  /* 0x0000000373727223 */ /* 0x180fe2000001080e */
[-CC-:B------:R-:W-:Y:S01]  /*7b90*/  FFMA.FTZ R115, R118, R3.reuse, -R14.reuse ;  /* 0x0000000376737223 */ /* 0x180fe2000001080e */
[----:B------:R-:W0:Y:S01]  /*7ba0*/  MUFU.EX2 R7, R7 ;  /* 0x0000000700077308 */ /* 0x000e220000000800 */
[-C--:B------:R-:W-:Y:S01]  /*7bb0*/  FFMA.FTZ R118, R119, R3.reuse, -R14 ;  /* 0x0000000377767223 */ /* 0x080fe2000001080e */
[----:B------:R-:W-:Y:S01]  /*7bc0*/  FADD.FTZ R111, R133, R102 ;  /* 0x00000066856f7221 */ /* 0x000fe20000010000 */
[-CC-:B------:R-:W-:Y:S01]  /*7bd0*/  FFMA.FTZ R4, R106, R3.reuse, -R14.reuse ;  /* 0x000000036a047223 */ /* 0x180fe2000001080e */
[-CC-:B------:R-:W-:Y:S01]  /*7be0*/  FFMA.FTZ R106, R107, R3.reuse, -R14.reuse ;  /* 0x000000036b6a7223 */ /* 0x180fe2000001080e */
[-CC-:B------:R-:W-:Y:S01]  /*7bf0*/  FFMA.FTZ R107, R110, R3.reuse, -R14.reuse ;  /* 0x000000036e6b7223 */ /* 0x180fe2000001080e */
[----:B------:R-:W-:Y:S01]  /*7c00*/  FFMA.FTZ R14, R79, R3, -R14 ;  /* 0x000000034f0e7223 */ /* 0x000fe2000001080e */
[----:B------:R-:W-:Y:S01]  /*7c10*/  F2FP.BF16.F32.PACK_AB R130, R133, R132 ;  /* 0x000000848582723e */ /* 0x000fe200000010ff */
[----:B------:R-:W1:Y:S01]  /*7c20*/  MUFU.EX2 R6, R6 ;  /* 0x0000000600067308 */ /* 0x000e620000000800 */
        /* <DEDUP_REMOVED lines=8> */
[----:B0-----:R-:W-:Y:S01]  /*7cb0*/  FADD.FTZ R21, R7, R136 ;  /* 0x0000008807157221 */ /* 0x001fe20000010000 */
[----:B------:R-:W-:Y:S01]  /*7cc0*/  F2FP.BF16.F32.PACK_AB R129, R20, R7 ;  /* 0x000000071481723e */ /* 0x000fe200000010ff */
[-C--:B------:R-:W-:Y:S01]  /*7cd0*/  FMUL.FTZ R45, R45, R9.reuse ;  /* 0x000000092d2d7220 */ /* 0x080fe20000410000 */
[-C--:B------:R-:W-:Y:S01]  /*7ce0*/  FMUL.FTZ R48, R48, R9.reuse ;  /* 0x0000000930307220 */ /* 0x080fe20000410000 */
[----:B------:R-:W-:Y:S01]  /*7cf0*/  FADD.FTZ R74, R20, R21 ;  /* 0x00000015144a7221 */ /* 0x000fe20000010000 */
[-C--:B------:R-:W-:Y:S01]  /*7d00*/  FMUL.FTZ R49, R49, R9.reuse ;  /* 0x0000000931317220 */ /* 0x080fe20000410000 */
[-C--:B------:R-:W-:Y:S01]  /*7d10*/  FMUL.FTZ R52, R52, R9.reuse ;  /* 0x0000000934347220 */ /* 0x080fe20000410000 */
[----:B------:R-:W0:Y:S01]  /*7d20*/  MUFU.EX2 R123, R123 ;  /* 0x0000007b007b7308 */ /* 0x000e220000000800 */
[----:B------:R-:W-:Y:S01]  /*7d30*/  FADD.FTZ R21, R131, R74 ;  /* 0x0000004a83157221 */ /* 0x000fe20000010000 */
[----:B------:R-:W-:Y:S01]  /*7d40*/  FADD.FTZ R74, R120, R111 ;  /* 0x0000006f784a7221 */ /* 0x000fe20000010000 */
[----:B------:R-:W-:Y:S01]  /*7d50*/  F2FP.BF16.F32.PACK_AB R120, R121, R120 ;  /* 0x000000787978723e */ /* 0x000fe200000010ff */
[----:B------:R-:W-:Y:S01]  /*7d60*/  FMUL.FTZ R53, R53, R9 ;  /* 0x0000000935357220 */ /* 0x000fe20000410000 */
[C---:B------:R-:W-:Y:S01]  /*7d70*/  FADD.FTZ R119, R134.reuse, R21 ;  /* 0x0000001586777221 */ /* 0x040fe20000010000 */
[----:B------:R-:W-:Y:S01]  /*7d80*/  FADD.FTZ R111, R121, R74 ;  /* 0x0000004a796f7221 */ /* 0x000fe20000010000 */
[----:B------:R-:W-:Y:S01]  /*7d90*/  F2FP.BF16.F32.PACK_AB R131, R134, R131 ;  /* 0x000000838683723e */ /* 0x000fe200000010ff */
[----:B------:R-:W3:Y:S01]  /*7da0*/  MUFU.EX2 R126, R126 ;  /* 0x0000007e007e7308 */ /* 0x000ee20000000800 */
[----:B-1----:R-:W-:Y:S01]  /*7db0*/  FADD.FTZ R119, R6, R119 ;  /* 0x0000007706777221 */ /* 0x002fe20000010000 */
[----:B------:R-:W-:Y:S01]  /*7dc0*/  FADD.FTZ R110, R124, R111 ;  /* 0x0000006f7c6e7221 */ /* 0x000fe20000010000 */
[C---:B--2---:R-:W-:Y:S01]  /*7dd0*/  F2FP.BF16.F32.PACK_AB R121, R122.reuse, R6 ;  /* 0x000000067a79723e */ /* 0x044fe200000010ff */
[----:B------:R1:W-:Y:S01]  /*7de0*/  STSM.16.M88.4 [R2+0x25b00], R128 ;  /* 0x025b008002007844 */ /* 0x0003e20000000200 */
[----:B------:R-:W-:Y:S01]  /*7df0*/  FADD.FTZ R102, R122, R119 ;  /* 0x000000777a667221 */ /* 0x000fe20000010000 */
[C---:B------:R-:W-:Y:S01]  /*7e00*/  FADD.FTZ R111, R125.reuse, R110 ;  /* 0x0000006e7d6f7221 */ /* 0x040fe20000010000 */
[----:B------:R-:W-:Y:S01]  /*7e10*/  F2FP.BF16.F32.PACK_AB R122, R125, R124 ;  /* 0x0000007c7d7a723e */ /* 0x000fe200000010ff */
        /* <DEDUP_REMOVED lines=9> */
[----:B------:R-:W-:Y:S01]  /*7eb0*/  FMUL.FTZ R69, R69, R9 ;  /* 0x0000000945457220 */ /* 0x000fe20000410000 */
[----:B------:R-:W-:-:S06]  /*7ec0*/  IMAD.MOV.U32 R13, RZ, RZ, R10 ;  /* 0x000000ffff0d7224 */ /* 0x000fcc00078e000a */
[----:B------:R-:W5:Y:S08]  /*7ed0*/  MUFU.EX2 R115, R115 ;  /* 0x0000007300737308 */ /* 0x000f700000000800 */
[----:B------:R0:W-:Y:S08]  /*7ee0*/  MUFU.EX2 R79, R103 ;  /* 0x00000067004f7308 */ /* 0x0001f00000000800 */
[----:B------:R-:W1:Y:S01]  /*7ef0*/  MUFU.EX2 R118, R118 ;  /* 0x0000007600767308 */ /* 0x000e620000000800 */
[----:B0-----:R-:W-:Y:S01]  /*7f00*/  FADD.FTZ R103, R123, R102 ;  /* 0x000000667b677221 */ /* 0x001fe20000010000 */
[----:B---3--:R-:W-:-:S03]  /*7f10*/  F2FP.BF16.F32.PACK_AB R123, R126, R123 ;  /* 0x0000007b7e7b723e */ /* 0x008fc600000010ff */
[----:B------:R-:W-:Y:S02]  /*7f20*/  FADD.FTZ R102, R126, R103 ;  /* 0x000000677e667221 */ /* 0x000fe40000010000 */
[----:B------:R3:W-:Y:S01]  /*7f30*/  STSM.16.M88.4 [R2+0x27300], R120 ;  /* 0x0273007802007844 */ /* 0x0007e20000000200 */
[----:B------:R0:W-:Y:S01]  /*7f40*/  MUFU.EX2 R21, R98 ;  /* 0x0000006200157308 */ /* 0x0001e20000000800 */
[----:B--2---:R-:W-:-:S04]  /*7f50*/  FADD.FTZ R103, R5, R102 ;  /* 0x0000006605677221 */ /* 0x004fc80000010000 */
[----:B----4-:R-:W-:-:S03]  /*7f60*/  FADD.FTZ R20, R114, R103 ;  /* 0x0000006772147221 */ /* 0x010fc60000010000 */
[----:B------:R-:W2:Y:S01]  /*7f70*/  MUFU.EX2 R4, R4 ;  /* 0x0000000400047308 */ /* 0x000ea20000000800 */
[----:B0-----:R-:W-:Y:S01]  /*7f80*/  FADD.FTZ R98, R112, R111 ;  /* 0x0000006f70627221 */ /* 0x001fe20000010000 */
[----:B------:R-:W-:-:S03]  /*7f90*/  F2FP.BF16.F32.PACK_AB R112, R113, R112 ;  /* 0x000000707170723e */ /* 0x000fc600000010ff */
[----:B------:R-:W-:Y:S01]  /*7fa0*/  FADD.FTZ R7, R113, R98 ;  /* 0x0000006271077221 */ /* 0x000fe20000010000 */
[----:B------:R-:W-:Y:S02]  /*7fb0*/  F2FP.BF16.F32.PACK_AB R113, R114, R5 ;  /* 0x000000057271723e */ /* 0x000fe400000010ff */
[----:B------:R-:W0:Y:S01]  /*7fc0*/  MUFU.EX2 R106, R106 ;  /* 0x0000006a006a7308 */ /* 0x000e220000000800 */
[----:B------:R-:W-:Y:S01]  /*7fd0*/  FADD.FTZ R98, R116, R7 ;  /* 0x0000000774627221 */ /* 0x000fe20000010000 */
[----:B-----5:R-:W-:Y:S01]  /*7fe0*/  FADD.FTZ R7, R115, R20 ;  /* 0x0000001473077221 */ /* 0x020fe20000010000 */
[C---:B------:R-:W-:Y:S02]  /*7ff0*/  F2FP.BF16.F32.PACK_AB R114, R117.reuse, R116 ;  /* 0x000000747572723e */ /* 0x040fe400000010ff */
[----:B------:R-:W-:Y:S01]  /*8000*/  FADD.FTZ R103, R117, R98 ;  /* 0x0000006275677221 */ /* 0x000fe20000010000 */
[C---:B-1----:R-:W-:Y:S01]  /*8010*/  FADD.FTZ R7, R118.reuse, R7 ;  /* 0x0000000776077221 */ /* 0x042fe20000010000 */
[----:B------:R-:W-:Y:S01]  /*8020*/  F2FP.BF16.F32.PACK_AB R115, R118, R115 ;  /* 0x000000737673723e */ /* 0x000fe200000010ff */
[----:B------:R-:W1:Y:S01]  /*8030*/  MUFU.EX2 R107, R107 ;  /* 0x0000006b006b7308 */ /* 0x000e620000000800 */
[----:B------:R-:W-:Y:S01]  /*8040*/  FADD.FTZ R20, R104, R103 ;  /* 0x0000006768147221 */ /* 0x000fe20000010000 */
[----:B--2---:R-:W-:Y:S01]  /*8050*/  FADD.FTZ R7, R4, R7 ;  /* 0x0000000704077221 */ /* 0x004fe20000010000 */
[C---:B------:R-:W-:Y:S01]  /*8060*/  F2FP.BF16.F32.PACK_AB R104, R105.reuse, R104 ;  /* 0x000000686968723e */ /* 0x040fe200000010ff */
[----:B------:R3:W-:Y:S01]  /*8070*/  STSM.16.M88.4 [R2+0x28b00], R112 ;  /* 0x028b007002007844 */ /* 0x0007e20000000200 */
[----:B------:R-:W-:Y:S01]  /*8080*/  FADD.FTZ R103, R105, R20 ;  /* 0x0000001469677221 */ /* 0x000fe20000010000 */
[----:B------:R-:W-:-:S02]  /*8090*/  F2FP.BF16.F32.PACK_AB R98, R101, R100 ;  /* 0x000000646562723e */ /* 0x000fc400000010ff */
[----:B------:R-:W-:Y:S01]  /*80a0*/  MUFU.EX2 R12, R12 ;  /* 0x0000000c000c7308 */ /* 0x000fe20000000800 */
[C---:B0-----:R-:W-:Y:S01]  /*80b0*/  FADD.FTZ R20, R106.reuse, R7 ;  /* 0x000000076a147221 */ /* 0x041fe20000010000 */
[----:B------:R-:W-:Y:S02]  /*80c0*/  F2FP.BF16.F32.PACK_AB R105, R106, R4 ;  /* 0x000000046a69723e */ /* 0x000fe400000010ff */
[----:B------:R-:W-:-:S04]  /*80d0*/  F2FP.BF16.F32.PACK_AB R106, R109, R108 ;  /* 0x0000006c6d6a723e */ /* 0x000fc800000010ff */
[----:B------:R-:W0:Y:S01]  /*80e0*/  MUFU.EX2 R15, R15 ;  /* 0x0000000f000f7308 */ /* 0x000e220000000800 */
[----:B-1----:R-:W-:Y:S01]  /*80f0*/  FADD.FTZ R20, R107, R20 ;  /* 0x000000146b147221 */ /* 0x002fe20000010000 */
[----:B------:R-:W-:-:S03]  /*8100*/  F2FP.BF16.F32.PACK_AB R107, R11, R107 ;  /* 0x0000006b0b6b723e */ /* 0x000fc600000010ff */
[----:B------:R-:W-:Y:S02]  /*8110*/  FADD.FTZ R7, R11, R20 ;  /* 0x000000140b077221 */ /* 0x000fe40000010000 */
[----:B------:R3:W-:Y:S01]  /*8120*/  STSM.16.M88.4 [R2+0x2a300], R104 ;  /* 0x02a3006802007844 */ /* 0x0007e20000000200 */
[----:B------:R-:W-:Y:S08]  /*8130*/  MUFU.EX2 R74, R91 ;  /* 0x0000005b004a7308 */ /* 0x000ff00000000800 */
[----:B------:R1:W-:Y:S08]  /*8140*/  MUFU.EX2 R91, R94 ;  /* 0x0000005e005b7308 */ /* 0x0003f00000000800 */
[----:B------:R-:W2:Y:S01]  /*8150*/  MUFU.EX2 R99, R99 ;  /* 0x0000006300637308 */ /* 0x000ea20000000800 */
[----:B-1----:R-:W-:-:S04]  /*8160*/  FADD.FTZ R94, R108, R103 ;  /* 0x000000676c5e7221 */ /* 0x002fc80000010000 */
[----:B------:R-:W-:-:S03]  /*8170*/  FADD.FTZ R5, R109, R94 ;  /* 0x0000005e6d057221 */ /* 0x000fc60000010000 */
[----:B------:R1:W4:Y:S01]  /*8180*/  MUFU.EX2 R6, R90 ;  /* 0x0000005a00067308 */ /* 0x0003220000000800 */
[----:B------:R-:W-:Y:S01]  /*8190*/  FADD.FTZ R20, R96, R5 ;  /* 0x0000000560147221 */ /* 0x000fe20000010000 */
[----:B------:R-:W-:-:S03]  /*81a0*/  F2FP.BF16.F32.PACK_AB R96, R97, R96 ;  /* 0x000000606160723e */ /* 0x000fc600000010ff */
[----:B------:R-:W-:Y:S01]  /*81b0*/  FADD.FTZ R5, R97, R20 ;  /* 0x0000001461057221 */ /* 0x000fe20000010000 */
[----:B0-----:R-:W-:Y:S02]  /*81c0*/  F2FP.BF16.F32.PACK_AB R97, R15, R12 ;  /* 0x0000000c0f61723e */ /* 0x001fe400000010ff */
[----:B------:R0:W5:Y:S01]  /*81d0*/  MUFU.EX2 R103, R82 ;  /* 0x0000005200677308 */ /* 0x0001620000000800 */
[----:B-1----:R-:W-:Y:S01]  /*81e0*/  FADD.FTZ R90, R12, R7 ;  /* 0x000000070c5a7221 */ /* 0x002fe20000010000 */
[----:B------:R-:W-:-:S03]  /*81f0*/  FADD.FTZ R20, R100, R5 ;  /* 0x0000000564147221 */ /* 0x000fc60000010000 */
[----:B------:R-:W-:Y:S01]  /*8200*/  FADD.FTZ R90, R15, R90 ;  /* 0x0000005a0f5a7221 */ /* 0x000fe20000010000 */
[----:B------:R-:W-:Y:S02]  /*8210*/  FADD.FTZ R5, R101, R20 ;  /* 0x0000001465057221 */ /* 0x000fe40000010000 */
[----:B------:R-:W-:Y:S01]  /*8220*/  MUFU.EX2 R11, R78 ;  /* 0x0000004e000b7308 */ /* 0x000fe20000000800 */
[----:B--2---:R-:W-:Y:S01]  /*8230*/  FADD.FTZ R90, R99, R90 ;  /* 0x0000005a635a7221 */ /* 0x004fe20000010000 */
[----:B------:R-:W-:Y:S01]  /*8240*/  FADD.FTZ R4, R88, R5 ;  /* 0x0000000558047221 */ /* 0x000fe20000010000 */
[C---:B------:R-:W-:Y:S02]  /*8250*/  F2FP.BF16.F32.PACK_AB R99, R79.reuse, R99 ;  /* 0x000000634f63723e */ /* 0x040fe400000010ff */
[----:B------:R-:W-:Y:S01]  /*8260*/  FADD.FTZ R90, R79, R90 ;  /* 0x0000005a4f5a7221 */ /* 0x000fe20000010000 */
[C---:B------:R-:W-:Y:S01]  /*8270*/  FADD.FTZ R7, R89.reuse, R4 ;  /* 0x0000000459077221 */ /* 0x040fe20000010000 */
[----:B------:R-:W-:Y:S01]  /*8280*/  F2FP.BF16.F32.PACK_AB R88, R89, R88 ;  /* 0x000000585958723e */ /* 0x000fe200000010ff */
[----:B------:R-:W1:Y:S01]  /*8290*/  MUFU.EX2 R14, R14 ;  /* 0x0000000e000e7308 */ /* 0x000e620000000800 */
[----:B------:R-:W-:Y:S01]  /*82a0*/  FADD.FTZ R5, R21, R90 ;  /* 0x0000005a15057221 */ /* 0x000fe20000010000 */
[----:B------:R-:W-:Y:S01]  /*82b0*/  FADD.FTZ R12, R92, R7 ;  /* 0x000000075c0c7221 */ /* 0x000fe20000010000 */
[C---:B------:R-:W-:Y:S01]  /*82c0*/  F2FP.BF16.F32.PACK_AB R89, R74.reuse, R21 ;  /* 0x000000154a59723e */ /* 0x040fe200000010ff */
[----:B------:R3:W-:Y:S01]  /*82d0*/  STSM.16.M88.4 [R2+0x2bb00], R96 ;  /* 0x02bb006002007844 */ /* 0x0007e20000000200 */
[----:B------:R-:W-:Y:S01]  /*82e0*/  FADD.FTZ R4, R74, R5 ;  /* 0x000000054a047221 */ /* 0x000fe20000010000 */
[C---:B------:R-:W-:Y:S01]  /*82f0*/  FADD.FTZ R5, R93.reuse, R12 ;  /* 0x0000000c5d057221 */ /* 0x040fe20000010000 */
[----:B------:R-:W-:-:S02]  /*8300*/  F2FP.BF16.F32.PACK_AB R90, R93, R92 ;  /* 0x0000005c5d5a723e */ /* 0x000fc400000010ff */
[----:B------:R-:W-:Y:S01]  /*8310*/  FADD.FTZ R4, R91, R4 ;  /* 0x000000045b047221 */ /* 0x000fe20000010000 */
[----:B------:R-:W-:Y:S02]  /*8320*/  F2FP.BF16.F32.PACK_AB R91, R95, R91 ;  /* 0x0000005b5f5b723e */ /* 0x000fe400000010ff */
[----:B0-----:R-:W-:Y:S01]  /*8330*/  F2FP.BF16.F32.PACK_AB R82, R85, R84 ;  /* 0x000000545552723e */ /* 0x001fe200000010ff */
[----:B------:R-:W-:Y:S01]  /*8340*/  FADD.FTZ R7, R95, R4 ;  /* 0x000000045f077221 */ /* 0x000fe20000010000 */
[----:B------:R-:W-:Y:S01]  /*8350*/  FADD.FTZ R4, R80, R5 ;  /* 0x0000000550047221 */ /* 0x000fe20000010000 */
[C---:B------:R-:W-:Y:S01]  /*8360*/  F2FP.BF16.F32.PACK_AB R80, R81.reuse, R80 ;  /* 0x000000505150723e */ /* 0x040fe200000010ff */
[----:B------:R3:W-:Y:S01]  /*8370*/  STSM.16.M88.4 [R2+0x2d300], R88 ;  /* 0x02d3005802007844 */ /* 0x0007e20000000200 */
[----:B----4-:R-:W-:Y:S01]  /*8380*/  FADD.FTZ R12, R6, R7 ;  /* 0x00000007060c7221 */ /* 0x010fe20000010000 */
        /* <DEDUP_REMOVED lines=8> */
[----:B------:R-:W-:Y:S01]  /*8410*/  F2FP.BF16.F32.PACK_AB R74, R77, R76 ;  /* 0x0000004c4d4a723e */ /* 0x000fe200000010ff */
[----:B------:R3:W-:Y:S01]  /*8420*/  STSM.16.M88.4 [R2+0x2eb00], R80 ;  /* 0x02eb005002007844 */ /* 0x0007e20000000200 */
[----:B------:R-:W-:Y:S01]  /*8430*/  FADD.FTZ R12, R87, R12 ;  /* 0x0000000c570c7221 */ /* 0x000fe20000010000 */
[----:B------:R-:W-:Y:S01]  /*8440*/  FADD.FTZ R4, R72, R5 ;  /* 0x0000000548047221 */ /* 0x000fe20000010000 */
[----:B------:R-:W-:Y:S01]  /*8450*/  F2FP.BF16.F32.PACK_AB R72, R73, R72 ;  /* 0x000000484948723e */ /* 0x000fe200000010ff */
[----:B------:R-:W-:-:S02]  /*8460*/  IMAD.MOV.U32 R7, RZ, RZ, R0 ;  /* 0x000000ffff077224 */ /* 0x000fc400078e0000 */
[----:B-----5:R-:W-:Y:S01]  /*8470*/  FADD.FTZ R12, R103, R12 ;  /* 0x0000000c670c7221 */ /* 0x020fe20000010000 */
[----:B------:R-:W-:Y:S01]  /*8480*/  FADD.FTZ R5, R73, R4 ;  /* 0x0000000449057221 */ /* 0x000fe20000010000 */
[C---:B------:R-:W-:Y:S02]  /*8490*/  F2FP.BF16.F32.PACK_AB R73, R75.reuse, R103 ;  /* 0x000000674b49723e */ /* 0x040fe400000010ff */
[----:B------:R-:W-:Y:S01]  /*84a0*/  FADD.FTZ R12, R75, R12 ;  /* 0x0000000c4b0c7221 */ /* 0x000fe20000010000 */
[----:B-1----:R-:W-:Y:S01]  /*84b0*/  F2FP.BF16.F32.PACK_AB R75, R14, R11 ;  /* 0x0000000b0e4b723e */ /* 0x002fe200000010ff */
[----:B------:R-:W-:Y:S02]  /*84c0*/  FADD.FTZ R4, R76, R5 ;  /* 0x000000054c047221 */ /* 0x000fe40000010000 */
[----:B------:R-:W-:Y:S02]  /*84d0*/  FADD.FTZ R12, R11, R12 ;  /* 0x0000000c0b0c7221 */ /* 0x000fe40000010000 */
[----:B------:R3:W-:Y:S01]  /*84e0*/  STSM.16.M88.4 [R2+0x30300], R72 ;  /* 0x0303004802007844 */ /* 0x0007e20000000200 */
[----:B------:R-:W-:Y:S01]  /*84f0*/  FADD.FTZ R4, R77, R4 ;  /* 0x000000044d047221 */ /* 0x000fe20000010000 */
[----:B------:R-:W-:Y:S01]  /*8500*/  FADD.FTZ R5, R14, R12 ;  /* 0x0000000c0e057221 */ /* 0x000fe20000010000 */
[----:B------:R-:W-:Y:S01]  /*8510*/  @!PT LDS RZ, [RZ] ;  /* 0x00000000fffff984 */ /* 0x000fe20000000800 */
[----:B------:R-:W-:Y:S01]  /*8520*/  @!PT LDS RZ, [RZ] ;  /* 0x00000000fffff984 */ /* 0x000fe20000000800 */
[----:B------:R-:W-:Y:S01]  /*8530*/  @!PT LDS RZ, [RZ] ;  /* 0x00000000fffff984 */ /* 0x000fe20000000800 */
[----:B------:R-:W-:Y:S01]  /*8540*/  @!PT LDS RZ, [RZ] ;  /* 0x00000000fffff984 */ /* 0x000fe20000000800 */
[----:B------:R0:W-:Y:S06]  /*8550*/  MEMBAR.ALL.CTA ;  /* 0x0000000000007992 */ /* 0x0001ec0000008000 */
[----:B0-----:R-:W0:Y:S02]  /*8560*/  FENCE.VIEW.ASYNC.S ;  /* 0x00000000000073c6 */ /* 0x001e240000000000 */
[----:B0-----:R-:W-:Y:S01]  /*8570*/  NOP ;  /* 0x0000000000007918 */ /* 0x001fe20000000000 */
[----:B------:R-:W-:Y:S05]  /*8580*/  @P2 BRA `(.L_x_10107) ;  /* 0xffffffc8003c2947 */ /* 0x000fea000383ffff */
.L_x_10098:
[----:B------:R-:W-:Y:S06]  /*8590*/  BAR.ARV 0x8, 0x200 ;  /* 0x0208000000007b1d */ /* 0x000fec0000002000 */
[----:B------:R-:W-:Y:S05]  /*85a0*/  @!P0 BRA `(.L_x_10108) ;  /* 0x0000000000048947 */ /* 0x000fea0003800000 */
[----:B------:R-:W-:Y:S01]  /*85b0*/  BPT.TRAP 0x1 ;  /* 0x000000040000795c */ /* 0x000fe20000300000 */
.L_x_10108:
[----:B------:R-:W-:Y:S01]  /*85c0*/  ULEA UR9, UR39, UR36, 0x3 ;  /* 0x0000002427097291 */ /* 0x000fe2000f8e183f */
[----:B------:R-:W-:-:S08]  /*85d0*/  SHF.L.U32 R6, R16, 0x1f, RZ ;  /* 0x0000001f10067819 */ /* 0x000fd000000006ff */
[----:B------:R1:W2:Y:S01]  /*85e0*/  SYNCS.PHASECHK.TRANS64.TRYWAIT P2, [UR9+0x31c50], R6 ;  /* 0x031c5006ff0075a7 */ /* 0x0002a20008040149 */
[----:B------:R-:W-:Y:S05]  /*85f0*/  @!P0 BRA `(.L_x_10109) ;  /* 0x0000000000048947 */ /* 0x000fea0003800000 */
[----:B------:R-:W-:Y:S01]  /*8600*/  BPT.TRAP 0x1 ;  /* 0x000000040000795c */ /* 0x000fe20000300000 */
.L_x_10109:
[----:B--2---:R-:W-:Y:S05]  /*8610*/  @P2 BRA `(.L_x_10110) ;  /* 0x0000000000082947 */ /* 0x004fea0003800000 */
[----:B------:R-:W2:Y:S02]  /*8620*/  SYNCS.PHASECHK.TRANS64.TRYWAIT P0, [UR9+0x31c50], R6 ;  /* 0x031c5006ff0075a7 */ /* 0x000ea40008000149 */
[----:B--2---:R-:W-:Y:S05]  /*8630*/  @!P0 BRA `(.L_x_10111) ;  /* 0x0000008400108947 */ /* 0x004fea0003800000 */
.L_x_10110:
[----:B------:R-:W-:Y:S01]  /*8640*/  UIADD3 UR36, UR36, 0x200, URZ ;  /* 0x0000020024247890 */ /* 0x000fe2000fffe03f */
[----:B------:R-:W-:Y:S01]  /*8650*/  WARPGROUP.ARRIVE ;  /* 0x00000000000079c5 */ /* 0x000fe20000000000 */
[----:B------:R-:W-:Y:S01]  /*8660*/  ULOP3.LUT UR37, UR37, 0x10000, URZ, 0xfc, !UPT ;  /* 0x0001000025257892 */ /* 0x000fe2000f8efc3f */
[----:B--2---:R-:W2:Y:S01]  /*8670*/  SHFL.BFLY PT, R7, R4, 0x2, 0x1f ;  /* 0x0c401f0004077f89 */ /* 0x004ea200000e0000 */
[----:B------:R-:W-:Y:S01]  /*8680*/  USHF.R.U32.HI UR36, URZ, 0x4, UR36 ;  /* 0x000000043f247899 */ /* 0x000fe20008011624 */
[----:B------:R-:W-:Y:S01]  /*8690*/  IMAD.MOV.U32 R21, RZ, RZ, -0x800000 ;  /* 0xff800000ff157424 */ /* 0x000fe200078e00ff */
[----:B------:R-:W-:Y:S01]  /*86a0*/  UMOV UR5, 0xc0000010 ;  /* 0xc000001000057882 */ /* 0x000fe20000000000 */
[----:B------:R-:W-:Y:S01]  /*86b0*/  UMOV UR7, 0x80000020 ;  /* 0x8000002000077882 */ /* 0x000fe20000000000 */
[----:B------:R-:W-:Y:S01]  /*86c0*/  ULOP3.LUT UR36, UR36, 0x3fff, URZ, 0xc0, !UPT ;  /* 0x00003fff24247892 */ /* 0x000fe2000f8ec03f */
[----:B-1----:R-:W1:Y:S01]  /*86d0*/  SHFL.BFLY PT, R6, R5, 0x2, 0x1f ;  /* 0x0c401f0005067f89 */ /* 0x002e6200000e0000 */
[----:B------:R-:W-:Y:S01]  /*86e0*/  UMOV UR4, UR37 ;  /* 0x0000002500047c82 */ /* 0x000fe20008000000 */
[----:B------:R-:W-:Y:S01]  /*86f0*/  IMAD.MOV.U32 R20, RZ, RZ, -0x800000 ;  /* 0xff800000ff147424 */ /* 0x000fe200078e00ff */
[----:B------:R-:W-:Y:S01]  /*8700*/  ULOP3.LUT UR8, UR36, 0x2400000, URZ, 0xfc, !UPT ;  /* 0x0240000024087892 */ /* 0x000fe2000f8efc3f */
[----:B------:R-:W-:-:S03]  /*8710*/  VIADD R149, R149, 0x1 ;  /* 0x0000000195957836 */ /* 0x000fc60000000000 */
[----:B------:R-:W-:Y:S02]  /*8720*/  UIMAD UR8, UR39, 0x6c0, UR8 ;  /* 0x000006c0270878a4 */ /* 0x000fe4000f8e0208 */
[----:B------:R-:W-:-:S04]  /*8730*/  UIADD3 UR39, UR39, 0x1, URZ ;  /* 0x0000000127277890 */ /* 0x000fc8000fffe03f */
[----:B------:R-:W-:Y:S01]  /*8740*/  UISETP.NE.AND UP0, UPT, UR39, 0x2, UPT ;  /* 0x000000022700788c */ /* 0x000fe2000bf05270 */
[----:B------:R-:W-:Y:S02]  /*8750*/  UMOV UR6, UR8 ;  /* 0x0000000800067c82 */ /* 0x000fe40008000000 */
[----:B------:R-:W-:Y:S01]  /*8760*/  HGMMA.64x96x16.F32.BF16 R24, gdesc[UR4].tnspB, R24, gsb0 ;  /* 0x41600000041879f0 */ /* 0x000fe20008001818 */
[----:B------:R-:W-:Y:S01]  /*8770*/  UIADD3 UR4, UR37, 0x180, URZ ;  /* 0x0000018025047890 */ /* 0x000fe2000fffe03f */
[----:B--2---:R-:W-:Y:S01]  /*8780*/  FADD.FTZ R7, R7, R4 ;  /* 0x0000000407077221 */ /* 0x004fe20000010000 */
[----:B------:R-:W-:Y:S01]  /*8790*/  UIADD3 UR6, UR8, 0x40, URZ ;  /* 0x0000004008067890 */ /* 0x000fe2000fffe03f */
[----:B------:R-:W-:Y:S01]  /*87a0*/  IMAD.MOV.U32 R4, RZ, RZ, RZ ;  /* 0x000000ffff047224 */ /* 0x000fe200078e00ff */
[----:B------:R-:W-:Y:S01]  /*87b0*/  UMOV UR5, 0xc0000010 ;  /* 0xc000001000057882 */ /* 0x000fe20000000000 */
[----:B------:R-:W-:Y:S01]  /*87c0*/  UMOV UR7, 0x80000020 ;  /* 0x8000002000077882 */ /* 0x000fe20000000000 */
[----:B-1----:R-:W-:Y:S01]  /*87d0*/  FADD.FTZ R8, R6, R5 ;  /* 0x0000000506087221 */ /* 0x002fe20000010000 */
[----:B------:R-:W-:Y:S01]  /*87e0*/  USEL UR39, UR39, URZ, UP0 ;  /* 0x0000003f27277287 */ /* 0x000fe20008000000 */
[----:B------:R-:W1:Y:S04]  /*87f0*/  SHFL.BFLY PT, R6, R7, 0x1, 0x1f ;  /* 0x0c201f0007067f89 */ /* 0x000e6800000e0000 */
[----:B------:R-:W2:Y:S01]  /*8800*/  SHFL.BFLY PT, R9, R8, 0x1, 0x1f ;  /* 0x0c201f0008097f89 */ /* 0x000ea200000e0000 */
[----:B-1----:R-:W-:Y:S01]  /*8810*/  FADD.FTZ R12, R7, R6 ;  /* 0x00000006070c7221 */ /* 0x002fe20000010000 */
[----:B------:R-:W-:-:S02]  /*8820*/  IMAD.U32 R7, RZ, RZ, UR9 ;  /* 0x00000009ff077e24 */ /* 0x000fc4000f8e00ff */
[----:B--2---:R-:W-:Y:S02]  /*8830*/  FADD.FTZ R13, R8, R9 ;  /* 0x00000009080d7221 */ /* 0x004fe40000010000 */
[----:B------:R-:W-:Y:S01]  /*8840*/  FSETP.NE.FTZ.AND P0, PT, R12, RZ, PT ;  /* 0x000000ff0c00720b */ /* 0x000fe20003f15000 */
[----:B------:R-:W-:Y:S02]  /*8850*/  IMAD.MOV.U32 R9, RZ, RZ, RZ ;  /* 0x000000ffff097224 */ /* 0x000fe400078e00ff */
[----:B------:R-:W-:-:S10]  /*8860*/  FSETP.NE.FTZ.AND P2, PT, R13, RZ, PT ;  /* 0x000000ff0d00720b */ /* 0x000fd40003f55000 */
[----:B------:R-:W1:Y:S01]  /*8870*/  @P0 MUFU.LG2 R6, R12 ;  /* 0x0000000c00060308 */ /* 0x000e620000000c00 */
[C---:B------:R-:W-:Y:S02]  /*8880*/  @P0 FMUL.FTZ R5, R3.reuse, 0.69314718246459960938 ;  /* 0x3f31721803050820 */ /* 0x040fe40000410000 */
[----:B------:R-:W-:Y:S01]  /*8890*/  @P2 FMUL.FTZ R8, R3, 0.69314718246459960938 ;  /* 0x3f31721803082820 */ /* 0x000fe20000410000 */
[----:B------:R-:W-:-:S04]  /*88a0*/  @!P1 VIADD R3, R7, 0x31c60 ;  /* 0x00031c6007039836 */ /* 0x000fc80000000000 */
[----:B------:R-:W-:Y:S08]  /*88b0*/  @P0 MUFU.RCP R4, R12 ;  /* 0x0000000c00040308 */ /* 0x000ff00000001000 */
[----:B------:R-:W2:Y:S01]  /*88c0*/  @P2 MUFU.LG2 R11, R13 ;  /* 0x0000000d000b2308 */ /* 0x000ea20000000c00 */
[----:B-1----:R-:W-:-:S04]  /*88d0*/  @P0 FMUL.FTZ R6, R6, 0.69314718246459960938 ;  /* 0x3f31721806060820 */ /* 0x002fc80000410000 */
[----:B------:R-:W-:Y:S01]  /*88e0*/  @P0 FFMA.FTZ R21, R5, R0, R6 ;  /* 0x0000000005150223 */ /* 0x000fe20000010006 */
[----:B------:R-:W-:Y:S02]  /*88f0*/  @!P1 PRMT R5, RZ, 0x654, R3 ;  /* 0x00000654ff059816 */ /* 0x000fe40000000003 */
[----:B------:R-:W1:Y:S01]  /*8900*/  @P2 MUFU.RCP R9, R13 ;  /* 0x0000000d00092308 */ /* 0x000e620000001000 */
[----:B------:R-:W-:Y:S01]  /*8910*/  PLOP3.LUT P0, PT, PT, PT, PT, 0x8, 0x0 ;  /* 0x000000000000781c */ /* 0x000fe20003f0e170 */
[----:B--2---:R-:W-:-:S04]  /*8920*/  @P2 FMUL.FTZ R11, R11, 0.69314718246459960938 ;  /* 0x3f3172180b0b2820 */ /* 0x004fc80000410000 */
        /* <DEDUP_REMOVED lines=53> */
[----:B------:R-:W-:-:S06]  /*8c80*/  USEL UR4, URZ, 0x1, UP0 ;  /* 0x000000013f047887 */ /* 0x000fcc0008000000 */
[----:B------:R-:W-:Y:S01]  /*8c90*/  LOP3.LUT R16, R16, UR4, RZ, 0x3c, !PT ;  /* 0x0000000410107c12 */ /* 0x000fe2000f8e3cff */
[----:B------:R-:W-:Y:S02]  /*8ca0*/  WARPGROUP.DEPBAR.LE gsb0, 0x0 ;  /* 0x00008000000079c5 */ /* 0x000fe40000010000 */
[----:B------:R2:W-:Y:S01]  /*8cb0*/  @!P1 SYNCS.ARRIVE.TRANS64.RED.A1T0 RZ, [R5+URZ], RZ ;  /* 0x000000ff05ff99a7 */ /* 0x0005e2000810043f */
[-C--:B---3--:R-:W-:Y:S01]  /*8cc0*/  FMUL.FTZ R72, R49, R4.reuse ;  /* 0x0000000431487220 */ /* 0x088fe20000410000 */
        /* <DEDUP_REMOVED lines=46> */
[----:B--2---:R-:W-:-:S07]  /*8fb0*/  FMUL.FTZ R71, R71, R9 ;  /* 0x0000000947477220 */ /* 0x004fce0000410000 */
.L_x_10091:
[----:B------:R-:W1:Y:S08]  /*8fc0*/  S2UR UR4, SR_CgaCtaId ;  /* 0x00000000000479c3 */ /* 0x000e700000008800 */
[----:B------:R-:W-:Y:S06]  /*8fd0*/  BAR.SYNC.DEFER_BLOCKING 0x5, 0x200 ;  /* 0x0148000000007b1d */ /* 0x000fec0000010000 */
[----:B------:R-:W-:Y:S01]  /*8fe0*/  UMOV UR36, 0x400 ;  /* 0x0000040000247882 */ /* 0x000fe20000000000 */
[----:B------:R-:W-:Y:S01]  /*8ff0*/  BSSY B0, `(.L_x_10112) ;  /* 0x00001a1000007945 */ /* 0x000fe20003800000 */
[----:B-1----:R-:W-:-:S09]  /*9000*/  ULEA UR36, UR4, UR36, 0x18 ;  /* 0x0000002404247291 */ /* 0x002fd2000f8ec03f */
[----:B------:R-:W1:Y:S01]  /*9010*/  LDS.128 R32, [UR36+0x31cd0] ;  /* 0x031cd024ff207984 */ /* 0x000e620008000c00 */
[----:B------:R-:W-:Y:S06]  /*9020*/  BAR.ARV 0x4, 0x200 ;  /* 0x0108000000007b1d */ /* 0x000fec0000002000 */
[----:B------:R-:W-:Y:S05]  /*9030*/  @P0 BRA `(.L_x_10113) ;  /* 0x0000001000180947 */ /* 0x000fea0003800000 */
[----:B------:R-:W2:Y:S08]  /*9040*/  S2UR UR6, SR_SWINHI ;  /* 0x00000000000679c3 */ /* 0x000eb00000002f00 */
[----:B------:R-:W-:Y:S01]  /*9050*/  BAR.SYNC.DEFER_BLOCKING 0x1, 0x180 ;  /* 0x0046000000007b1d */ /* 0x000fe20000010000 */
[----:B------:R-:W-:-:S05]  /*9060*/  F2FP.BF16.F32.PACK_AB R27, R27, R46 ;  /* 0x0000002e1b1b723e */ /* 0x000fca00000010ff */
[----:B------:R-:W-:Y:S01]  /*9070*/  UMOV UR4, UR36 ;  /* 0x0000002400047c82 */ /* 0x000fe20008000000 */
[----:B--2---:R-:W-:Y:S01]  /*9080*/  UMOV UR5, UR6 ;  /* 0x0000000600057c82 */ /* 0x004fe20008000000 */
[----:B------:R-:W-:Y:S02]  /*9090*/  IMAD.U32 R28, RZ, RZ, UR4 ;  /* 0x00000004ff1c7e24 */ /* 0x000fe4000f8e00ff */
[----:B------:R-:W-:Y:S01]  /*90a0*/  IMAD.U32 R29, RZ, RZ, UR5 ;  /* 0x00000005ff1d7e24 */ /* 0x000fe2000f8e00ff */
[----:B------:R-:W-:Y:S01]  /*90b0*/  ULDC.64 UR4, c[0x0][0xc08] ;  /* 0x0003020000047ab9 */ /* 0x000fe20000000a00 */
        /* <DEDUP_REMOVED lines=15> */
[----:B-1----:R-:W-:-:S02]  /*91b0*/  MOV R32, R4 ;  /* 0x0000000400207202 */ /* 0x002fc40000000f00 */
[----:B------:R-:W-:Y:S02]  /*91c0*/  LOP3.LUT R10, R59, 0x180, RZ, 0xc0, !PT ;  /* 0x000001803b0a7812 */ /* 0x000fe400078ec0ff */
[----:B------:R-:W-:Y:S02]  /*91d0*/  F2FP.BF16.F32.PACK_AB R4, R83, R6 ;  /* 0x000000065304723e */ /* 0x000fe400000010ff */
[----:B------:R-:W-:Y:S02]  /*91e0*/  F2FP.BF16.F32.PACK_AB R6, R14, R7 ;  /* 0x000000070e06723e */ /* 0x000fe400000010ff */
[----:B------:R-:W-:Y:S02]  /*91f0*/  F2FP.BF16.F32.PACK_AB R5, R24, R81 ;  /* 0x000000511805723e */ /* 0x000fe400000010ff */
[----:B------:R-:W-:Y:S02]  /*9200*/  LOP3.LUT R14, R63, 0x180, RZ, 0xc0, !PT ;  /* 0x000001803f0e7812 */ /* 0x000fe400078ec0ff */
[----:B------:R-:W-:-:S02]  /*9210*/  SHF.R.U64 R8, R8, 0x3, RZ ;  /* 0x0000000308087819 */ /* 0x000fc400000012ff */
[----:B------:R-:W-:Y:S02]  /*9220*/  LOP3.LUT R24, R67, 0x180, RZ, 0xc0, !PT ;  /* 0x0000018043187812 */ /* 0x000fe400078ec0ff */
[----:B------:R-:W-:Y:S02]  /*9230*/  SHF.R.U64 R10, R10, 0x3, RZ ;  /* 0x000000030a0a7819 */ /* 0x000fe400000012ff */
[----:B------:R-:W-:Y:S02]  /*9240*/  LOP3.LUT R58, R85, 0x180, RZ, 0xc0, !PT ;  /* 0x00000180553a7812 */ /* 0x000fe400078ec0ff */
[----:B------:R-:W-:Y:S02]  /*9250*/  SHF.R.U64 R14, R14, 0x3, RZ ;  /* 0x000000030e0e7819 */ /* 0x000fe400000012ff */
[----:B------:R-:W-:Y:S02]  /*9260*/  LOP3.LUT R8, R8, R55, RZ, 0x3c, !PT ;  /* 0x0000003708087212 */ /* 0x000fe400078e3cff */
[----:B------:R-:W-:Y:S01]  /*9270*/  SHF.R.U64 R24, R24, 0x3, RZ ;  /* 0x0000000318187819 */ /* 0x000fe200000012ff */
[----:B------:R-:W1:Y:S01]  /*9280*/  LDC.64 R54, c[0x0][0xc00] ;  /* 0x00030000ff367b82 */ /* 0x000e620000000a00 */
[----:B------:R-:W-:-:S02]  /*9290*/  LOP3.LUT R10, R10, R59, RZ, 0x3c, !PT ;  /* 0x0000003b0a0a7212 */ /* 0x000fc400078e3cff */
[----:B------:R-:W-:Y:S02]  /*92a0*/  SHF.R.U64 R58, R58, 0x3, RZ ;  /* 0x000000033a3a7819 */ /* 0x000fe400000012ff */
[----:B------:R-:W-:Y:S02]  /*92b0*/  F2FP.BF16.F32.PACK_AB R7, R12, R69 ;  /* 0x000000450c07723e */ /* 0x000fe400000010ff */
[----:B------:R-:W-:Y:S02]  /*92c0*/  LOP3.LUT R12, R14, R63, RZ, 0x3c, !PT ;  /* 0x0000003f0e0c7212 */ /* 0x000fe400078e3cff */
[----:B------:R-:W-:Y:S01]  /*92d0*/  LOP3.LUT R14, R24, R67, RZ, 0x3c, !PT ;  /* 0x00000043180e7212 */ /* 0x000fe200078e3cff */
[----:B------:R2:W-:Y:S01]  /*92e0*/  STSM.16.M88.4 [R32], R4 ;  /* 0x0000000420007844 */ /* 0x0005e20000000200 */
[----:B------:R-:W-:Y:S02]  /*92f0*/  LOP3.LUT R24, R58, R85, RZ, 0x3c, !PT ;  /* 0x000000553a187212 */ /* 0x000fe400078e3cff */
[----:B------:R-:W-:-:S02]  /*9300*/  MOV R63, R8 ;  /* 0x00000008003f7202 */ /* 0x000fc40000000f00 */
[----:B------:R-:W-:Y:S02]  /*9310*/  MOV R62, R10 ;  /* 0x0000000a003e7202 */ /* 0x000fe40000000f00 */
[----:B------:R-:W-:Y:S02]  /*9320*/  F2FP.BF16.F32.PACK_AB R8, R79, R78 ;  /* 0x0000004e4f08723e */ /* 0x000fe400000010ff */
[----:B------:R-:W-:Y:S02]  /*9330*/  F2FP.BF16.F32.PACK_AB R9, R65, R68 ;  /* 0x000000444109723e */ /* 0x000fe400000010ff */
[----:B------:R-:W-:Y:S02]  /*9340*/  F2FP.BF16.F32.PACK_AB R10, R80, R77 ;  /* 0x0000004d500a723e */ /* 0x000fe400000010ff */
[----:B------:R-:W-:Y:S02]  /*9350*/  F2FP.BF16.F32.PACK_AB R11, R30, R31 ;  /* 0x0000001f1e0b723e */ /* 0x000fe400000010ff */
[----:B------:R-:W-:Y:S01]  /*9360*/  MOV R59, R12 ;  /* 0x0000000c003b7202 */ /* 0x000fe20000000f00 */
[----:B------:R-:W3:Y:S01]  /*9370*/  LDC.64 R30, c[0x0][0xc00] ;  /* 0x00030000ff1e7b82 */ /* 0x000ee20000000a00 */
[----:B------:R-:W-:Y:S01]  /*9380*/  MOV R58, R14 ;  /* 0x0000000e003a7202 */ /* 0x000fe20000000f00 */
[----:B------:R4:W-:Y:S01]  /*9390*/  STSM.16.M88.4 [R63], R8 ;  /* 0x000000083f007844 */ /* 0x0009e20000000200 */
[----:B------:R-:W-:-:S02]  /*93a0*/  F2FP.BF16.F32.PACK_AB R12, R76, R73 ;  /* 0x000000494c0c723e */ /* 0x000fc400000010ff */
[----:B------:R-:W-:Y:S02]  /*93b0*/  F2FP.BF16.F32.PACK_AB R13, R60, R61 ;  /* 0x0000003d3c0d723e */ /* 0x000fe400000010ff */
[----:B------:R-:W-:Y:S02]  /*93c0*/  F2FP.BF16.F32.PACK_AB R14, R75, R74 ;  /* 0x0000004a4b0e723e */ /* 0x000fe400000010ff */
[----:B------:R-:W-:Y:S02]  /*93d0*/  F2FP.BF16.F32.PACK_AB R15, R56, R57 ;  /* 0x00000039380f723e */ /* 0x000fe400000010ff */
[----:B--2---:R-:W-:Y:S02]  /*93e0*/  MOV R32, R24 ;  /* 0x0000001800207202 */ /* 0x004fe40000000f00 */
[----:B------:R-:W-:Y:S01]  /*93f0*/  F2FP.BF16.F32.PACK_AB R4, R72, R41 ;  /* 0x000000294804723e */ /* 0x000fe200000010ff */
[----:B------:R-:W-:Y:S01]  /*9400*/  STSM.16.M88.4 [R62], R12 ;  /* 0x0000000c3e007844 */ /* 0x000fe20000000200 */
[----:B------:R-:W-:-:S02]  /*9410*/  F2FP.BF16.F32.PACK_AB R5, R51, R52 ;  /* 0x000000343305723e */ /* 0x000fc400000010ff */
[----:B------:R-:W-:Y:S01]  /*9420*/  F2FP.BF16.F32.PACK_AB R6, R49, R40 ;  /* 0x000000283106723e */ /* 0x000fe200000010ff */
[----:B------:R-:W-:Y:S01]  /*9430*/  IMAD.MOV.U32 R40, RZ, RZ, RZ ;  /* 0x000000ffff287224 */ /* 0x000fe200078e00ff */
[----:B------:R-:W-:Y:S02]  /*9440*/  F2FP.BF16.F32.PACK_AB R7, R47, R50 ;  /* 0x000000322f07723e */ /* 0x000fe400000010ff */
[----:B------:R-:W-:Y:S02]  /*9450*/  F2FP.BF16.F32.PACK_AB R25, R26, R43 ;  /* 0x0000002b1a19723e */ /* 0x000fe400000010ff */
[----:B------:R-:W-:Y:S01]  /*9460*/  F2FP.BF16.F32.PACK_AB R24, R44, R37 ;  /* 0x000000252c18723e */ /* 0x000fe200000010ff */
[----:B------:R2:W-:Y:S01]  /*9470*/  STSM.16.M88.4 [R59], R4 ;  /* 0x000000043b007844 */ /* 0x0005e20000000200 */
[----:B------:R-:W-:Y:S01]  /*9480*/  F2FP.BF16.F32.PACK_AB R26, R45, R36 ;  /* 0x000000242d1a723e */ /* 0x000fe200000010ff */
[----:B---3--:R-:W-:Y:S01]  /*9490*/  IMAD.WIDE R30, R18, 0x4, R30 ;  /* 0x00000004121e7825 */ /* 0x008fe200078e021e */
[----:B----4-:R-:W-:-:S02]  /*94a0*/  F2FP.BF16.F32.PACK_AB R8, R48, R3 ;  /* 0x000000033008723e */ /* 0x010fc400000010ff */
[----:B------:R-:W-:Y:S01]  /*94b0*/  F2FP.BF16.F32.PACK_AB R9, R39, R42 ;  /* 0x0000002a2709723e */ /* 0x000fe200000010ff */
[----:B------:R3:W-:Y:S01]  /*94c0*/  STSM.16.M88.4 [R58], R24 ;  /* 0x000000183a007844 */ /* 0x0007e20000000200 */
[----:B------:R-:W-:Y:S02]  /*94d0*/  F2FP.BF16.F32.PACK_AB R10, R53, R0 ;  /* 0x00000000350a723e */ /* 0x000fe400000010ff */
[----:B------:R-:W-:Y:S01]  /*94e0*/  F2FP.BF16.F32.PACK_AB R11, R71, R38 ;  /* 0x00000026470b723e */ /* 0x000fe200000010ff */
[----:B------:R-:W4:Y:S01]  /*94f0*/  LDC R0, c[0x0][0xbe8] ;  /* 0x0002fa00ff007b82 */ /* 0x000f220000000800 */
[----:B------:R-:W-:Y:S02]  /*9500*/  ISETP.NE.U32.AND P2, PT, RZ, UR4, PT ;  /* 0x00000004ff007c0c */ /* 0x000fe4000bf45070 */
[----:B-1----:R-:W-:Y:S01]  /*9510*/  ISETP.NE.U32.AND P0, PT, R54, RZ, PT ;  /* 0x000000ff3600720c */ /* 0x002fe20003f05070 */
[----:B------:R3:W-:Y:S04]  /*9520*/  STSM.16.M88.4 [R32], R8 ;  /* 0x0000000820007844 */ /* 0x0007e80000000200 */
[----:B------:R-:W-:Y:S01]  /*9530*/  BAR.SYNC.DEFER_BLOCKING 0x1, 0x180 ;  /* 0x0046000000007b1d */ /* 0x000fe20000010000 */
[----:B------:R-:W-:-:S02]  /*9540*/  ISETP.NE.AND.EX P2, PT, RZ, UR5, PT, P2 ;  /* 0x00000005ff007c0c */ /* 0x000fc4000bf45320 */
[----:B------:R-:W-:-:S11]  /*9550*/  ISETP.NE.AND.EX P0, PT, R55, RZ, PT, P0 ;  /* 0x000000ff3700720c */ /* 0x000fd60003f05300 */
[C---:B--2---:R-:W-:Y:S01]  /*9560*/  @P2 LEA R4, P3, R18.reuse, UR4, 0x2 ;  /* 0x0000000412042c11 */ /* 0x044fe2000f8610ff */
[----:B------:R-:W-:Y:S02]  /*9570*/  ULDC UR4, c[0x0][0xa88] ;  /* 0x0002a20000047ab9 */ /* 0x000fe40000000800 */
[----:B------:R-:W-:Y:S01]  /*9580*/  IMAD.U32 R3, RZ, RZ, UR4 ;  /* 0x00000004ff037e24 */ /* 0x000fe2000f8e00ff */
[----:B------:R-:W-:Y:S01]  /*9590*/  @P2 LEA.HI.X R5, R18, UR5, R145, 0x2, P3 ;  /* 0x0000000512052c11 */ /* 0x000fe200098f1491 */
[----:B------:R3:W5:Y:S01]  /*95a0*/  @P0 LDG.E R40, desc[UR56][R30.64] ;  /* 0x000000381e280981 */ /* 0x000762000c1e1900 */
[----:B----4-:R-:W-:Y:S01]  /*95b0*/  ISETP.NE.AND P1, PT, R0, 0x1, PT ;  /* 0x000000010000780c */ /* 0x010fe20003f25270 */
[----:B------:R-:W-:Y:S02]  /*95c0*/  IMAD R15, R23, 0xc0, R154 ;  /* 0x000000c0170f7824 */ /* 0x000fe400078e029a */
        /* <DEDUP_REMOVED lines=8> */
.L_x_10114:
[----:B------:R-:W-:Y:S01]  /*9650*/  SHF.R.S32.HI R32, RZ, 0x1f, R22 ;  /* 0x0000001fff207819 */ /* 0x000fe20000011416 */
[----:B------:R-:W-:Y:S01]  /*9660*/  ULDC.64 UR4, c[0x0][0xb90] ;  /* 0x0002e40000047ab9 */ /* 0x000fe20000000a00 */
[----:B-1----:R-:W-:Y:S01]  /*9670*/  @P1 IMAD.HI.U32 R4, R15, R12, RZ ;  /* 0x0000000c0f041227 */ /* 0x002fe200078e00ff */
[----:B-----5:R-:W-:Y:S01]  /*9680*/  SHF.R.S32.HI R41, RZ, 0x1f, R40 ;  /* 0x0000001fff297819 */ /* 0x020fe20000011428 */
[----:B------:R-:W1:Y:S01]  /*9690*/  @P1 LDC R49, c[0x0][0xbec] ;  /* 0x0002fb00ff311b82 */ /* 0x000e620000000800 */
[----:B------:R-:W-:Y:S01]  /*96a0*/  SEL R145, R145, RZ, !P0 ;  /* 0x000000ff91917207 */ /* 0x000fe20004000000 */
[----:B------:R-:W-:Y:S01]  /*96b0*/  IMAD R5, R32, UR4, RZ ;  /* 0x0000000420057c24 */ /* 0x000fe2000f8e02ff */
[----:B------:R-:W-:Y:S01]  /*96c0*/  SEL R47, R18, RZ, !P0 ;  /* 0x000000ff122f7207 */ /* 0x000fe20004000000 */
[----:B------:R-:W-:Y:S01]  /*96d0*/  IMAD.MOV.U32 R7, RZ, RZ, R15 ;  /* 0x000000ffff077224 */ /* 0x000fe200078e000f */
[----:B--2---:R-:W-:Y:S01]  /*96e0*/  @P1 SHF.R.U32.HI R7, RZ, R13, R4 ;  /* 0x0000000dff071219 */ /* 0x004fe20000011604 */
[----:B------:R-:W-:Y:S01]  /*96f0*/  IMAD R9, R148, 0x20, R19 ;  /* 0x0000002094097824 */ /* 0x000fe200078e0213 */
[----:B------:R-:W-:Y:S01]  /*9700*/  ULDC.64 UR6, c[0x0][0xa80] ;  /* 0x0002a00000067ab9 */ /* 0x000fe20000000a00 */
[----:B------:R-:W-:-:S02]  /*9710*/  IMAD R11, R22, UR5, R5 ;  /* 0x00000005160b7c24 */ /* 0x000fc4000f8e0205 */
[----:B------:R-:W-:Y:S01]  /*9720*/  IMAD.WIDE.U32 R4, R22, UR4, R40 ;  /* 0x0000000416047c25 */ /* 0x000fe2000f8e0028 */
[----:B------:R-:W-:-:S03]  /*9730*/  ULDC.64 UR4, c[0x0][0xb98] ;  /* 0x0002e60000047ab9 */ /* 0x000fc60000000a00 */
[----:B------:R-:W-:-:S04]  /*9740*/  IMAD.WIDE R28, R9, 0x2, R28 ;  /* 0x00000002091c7825 */ /* 0x000fc800078e021c */
[----:B------:R-:W-:Y:S01]  /*9750*/  IMAD.MOV R9, RZ, RZ, -R7 ;  /* 0x000000ffff097224 */ /* 0x000fe200078e0a07 */
[----:B------:R-:W-:Y:S01]  /*9760*/  IADD3 R13, P2, R28, 0x1800, RZ ;  /* 0x000018001c0d7810 */ /* 0x000fe20007f5e0ff */
[----:B------:R-:W-:Y:S01]  /*9770*/  IMAD.IADD R5, R5, 0x1, R11 ;  /* 0x0000000105057824 */ /* 0x000fe200078e020b */
[----:B------:R-:W-:Y:S01]  /*9780*/  SHF.R.S32.HI R11, RZ, 0x1f, R7 ;  /* 0x0000001fff0b7819 */ /* 0x000fe20000011407 */
[----:B------:R-:W-:Y:S01]  /*9790*/  IMAD R9, R0, R9, R15 ;  /* 0x0000000900097224 */ /* 0x000fe200078e020f */
[----:B------:R-:W-:Y:S01]  /*97a0*/  LOP3.LUT R8, R13, 0x180, RZ, 0xc0, !PT ;  /* 0x000001800d087812 */ /* 0x000fe200078ec0ff */
[----:B------:R-:W-:Y:S01]  /*97b0*/  IMAD R6, R145, UR4, RZ ;  /* 0x0000000491067c24 */ /* 0x000fe2000f8e02ff */
[----:B------:R-:W-:Y:S01]  /*97c0*/  IADD3 R25, P5, R28, 0x4800, RZ ;  /* 0x000048001c197810 */ /* 0x000fe20007fbe0ff */
[C---:B------:R-:W-:Y:S01]  /*97d0*/  IMAD.WIDE.U32 R4, R47.reuse, UR4, R4 ;  /* 0x000000042f047c25 */ /* 0x040fe2000f8e0004 */
[----:B------:R-:W-:Y:S02]  /*97e0*/  SHF.R.U64 R8, R8, 0x3, RZ ;  /* 0x0000000308087819 */ /* 0x000fe400000012ff */
[----:B------:R-:W-:Y:S01]  /*97f0*/  IADD3 R31, P4, R28, 0x6000, RZ ;  /* 0x000060001c1f7810 */ /* 0x000fe20007f9e0ff */
[----:B------:R-:W-:Y:S01]  /*9800*/  IMAD R10, R47, UR5, R6 ;  /* 0x000000052f0a7c24 */ /* 0x000fe2000f8e0206 */
[----:B------:R-:W-:Y:S01]  /*9810*/  SHF.R.S32.HI R6, RZ, 0x1f, R9 ;  /* 0x0000001fff067819 */ /* 0x000fe20000011409 */
[----:B------:R-:W-:Y:S01]  /*9820*/  ULDC.64 UR4, c[0x0][0xb88] ;  /* 0x0002e20000047ab9 */ /* 0x000fe20000000a00 */
[----:B------:R-:W-:Y:S01]  /*9830*/  IADD3 R4, P0, R7, R4, RZ ;  /* 0x0000000407047210 */ /* 0x000fe20007f1e0ff */
[----:B------:R-:W-:Y:S01]  /*9840*/  IMAD R46, R3, R0, RZ ;  /* 0x00000000032e7224 */ /* 0x000fe200078e02ff */
[----:B------:R-:W-:Y:S01]  /*9850*/  LOP3.LUT R8, R8, R13, RZ, 0x3c, !PT ;  /* 0x0000000d08087212 */ /* 0x000fe200078e3cff */
[----:B------:R-:W-:Y:S01]  /*9860*/  IMAD R6, R6, UR4, RZ ;  /* 0x0000000406067c24 */ /* 0x000fe2000f8e02ff */
[----:B------:R-:W-:Y:S01]  /*9870*/  IADD3.X R5, R11, R5, R10, P0, !PT ;  /* 0x000000050b057210 */ /* 0x000fe200007fe40a */
[----:B------:R-:W-:Y:S01]  /*9880*/  IMAD R11, R23, 0xc0, R152 ;  /* 0x000000c0170b7824 */ /* 0x000fe200078e0298 */
[C---:B------:R-:W-:Y:S01]  /*9890*/  IADD3 R13, P6, R28.reuse, 0x3000, RZ ;  /* 0x000030001c0d7810 */ /* 0x040fe20007fde0ff */
[C---:B------:R-:W-:Y:S01]  /*98a0*/  IMAD R7, R9.reuse, UR5, R6 ;  /* 0x0000000509077c24 */ /* 0x040fe2000f8e0206 */
[----:B------:R-:W-:Y:S01]  /*98b0*/  IADD3 R6, P3, R28, 0x7800, RZ ;  /* 0x000078001c067810 */ /* 0x000fe20007f7e0ff */
[----:B------:R-:W-:Y:S01]  /*98c0*/  IMAD.WIDE.U32 R4, R9, UR4, R4 ;  /* 0x0000000409047c25 */ /* 0x000fe2000f8e0004 */
[----:B------:R-:W-:Y:S01]  /*98d0*/  ULDC.64 UR4, c[0x0][0xb50] ;  /* 0x0002d40000047ab9 */ /* 0x000fe20000000a00 */
[----:B------:R-:W-:-:S02]  /*98e0*/  LOP3.LUT R12, R13, 0x180, RZ, 0xc0, !PT ;  /* 0x000001800d0c7812 */ /* 0x000fc400078ec0ff */
[----:B------:R-:W-:Y:S01]  /*98f0*/  IMAD.IADD R5, R5, 0x1, R7 ;  /* 0x0000000105057824 */ /* 0x000fe200078e0207 */
[C---:B------:R-:W-:Y:S01]  /*9900*/  LEA R7, P0, R4.reuse, UR4, 0x2 ;  /* 0x0000000404077c11 */ /* 0x040fe2000f8010ff */
[----:B------:R-:W-:Y:S01]  /*9910*/  VIADD R3, R11, 0x8 ;  /* 0x000000080b037836 */ /* 0x000fe20000000000 */
[----:B------:R-:W-:Y:S01]  /*9920*/  LOP3.LUT R24, R25, 0x180, RZ, 0xc0, !PT ;  /* 0x0000018019187812 */ /* 0x000fe200078ec0ff */
[----:B------:R-:W-:Y:S01]  /*9930*/  IMAD.X R9, RZ, RZ, R29, P2 ;  /* 0x000000ffff097224 */ /* 0x000fe200010e061d */
[----:B------:R-:W-:Y:S01]  /*9940*/  LEA.HI.X R4, R4, UR5, R5, 0x2, P0 ;  /* 0x0000000504047c11 */ /* 0x000fe200080f1405 */
[----:B------:R-:W-:Y:S01]  /*9950*/  SHFL.IDX PT, R42, R7, RZ, 0x1c1f ;  /* 0x001c1fff072a7589 */ /* 0x000fe200000e0000 */
[----:B------:R-:W-:Y:S01]  /*9960*/  LOP3.LUT P0, RZ, R150, 0x3, RZ, 0xc0, !PT ;  /* 0x0000000396ff7812 */ /* 0x000fe2000780c0ff */
[----:B------:R-:W-:Y:S01]  /*9970*/  ULDC.64 UR4, c[0x0][0xaa0] ;  /* 0x0002a80000047ab9 */ /* 0x000fe20000000a00 */
[----:B------:R-:W-:Y:S01]  /*9980*/  IMAD R18, R147, 0x60, R148 ;  /* 0x0000006093127824 */ /* 0x000fe200078e0294 */
[----:B------:R-:W2:Y:S01]  /*9990*/  SHFL.IDX PT, R43, R4, RZ, 0x1c1f ;  /* 0x001c1fff042b7589 */ /* 0x000ea200000e0000 */
[-C--:B------:R-:W-:Y:S01]  /*99a0*/  ISETP.GE.OR P2, PT, R11, R46.reuse, P0 ;  /* 0x0000002e0b00720c */ /* 0x080fe20000746670 */
[----:B------:R-:W-:Y:S01]  /*99b0*/  IMAD.X R37, RZ, RZ, R29, P3 ;  /* 0x000000ffff257224 */ /* 0x000fe200018e061d */
[----:B------:R-:W-:Y:S01]  /*99c0*/  ISETP.GE.OR P0, PT, R3, R46, P0 ;  /* 0x0000002e0300720c */ /* 0x000fe20000706670 */
[----:B------:R-:W-:Y:S01]  /*99d0*/  SHFL.IDX PT, R44, R7, 0x1, 0x1c1f ;  /* 0x003c1f00072c7f89 */ /* 0x000fe200000e0000 */
[----:B------:R-:W-:-:S02]  /*99e0*/  LOP3.LUT R3, R6, 0x180, RZ, 0xc0, !PT ;  /* 0x0000018006037812 */ /* 0x000fc400078ec0ff */
[----:B------:R-:W-:Y:S01]  /*99f0*/  LOP3.LUT R30, R31, 0x180, RZ, 0xc0, !PT ;  /* 0x000001801f1e7812 */ /* 0x000fe200078ec0ff */
[----:B------:R3:W4:Y:S01]  /*9a00*/  SHFL.IDX PT, R45, R4, 0x1, 0x1c1f ;  /* 0x003c1f00042d7f89 */ /* 0x00072200000e0000 */
[----:B------:R-:W-:Y:S02]  /*9a10*/  SHF.R.U64 R3, R3, 0x3, RZ ;  /* 0x0000000303037819 */ /* 0x000fe400000012ff */
[----:B------:R-:W-:Y:S02]  /*9a20*/  LOP3.LUT R5, R28, 0x180, RZ, 0xc0, !PT ;  /* 0x000001801c057812 */ /* 0x000fe400078ec0ff */
[----:B------:R-:W-:Y:S01]  /*9a30*/  LOP3.LUT R36, R3, R6, RZ, 0x3c, !PT ;  /* 0x0000000603247212 */ /* 0x000fe200078e3cff */
[----:B------:R-:W-:Y:S01]  /*9a40*/  IMAD R3, R41, UR4, RZ ;  /* 0x0000000429037c24 */ /* 0x000fe2000f8e02ff */
[----:B------:R-:W-:Y:S01]  /*9a50*/  SHF.R.U64 R12, R12, 0x3, RZ ;  /* 0x000000030c0c7819 */ /* 0x000fe200000012ff */
[----:B------:R-:W0:Y:S01]  /*9a60*/  @P1 LDC R41, c[0x0][0xbf0] ;  /* 0x0002fc00ff291b82 */ /* 0x000e220000000800 */
[----:B------:R-:W-:Y:S01]  /*9a70*/  SHF.R.U64 R24, R24, 0x3, RZ ;  /* 0x0000000318187819 */ /* 0x000fe200000012ff */
[----:B------:R-:W-:Y:S01]  /*9a80*/  IMAD R3, R40, UR5, R3 ;  /* 0x0000000528037c24 */ /* 0x000fe2000f8e0203 */
[----:B------:R-:W-:-:S02]  /*9a90*/  SHF.R.U64 R30, R30, 0x3, RZ ;  /* 0x000000031e1e7819 */ /* 0x000fc400000012ff */
[----:B------:R-:W-:Y:S02]  /*9aa0*/  SHF.R.U64 R5, R5, 0x3, RZ ;  /* 0x0000000305057819 */ /* 0x000fe400000012ff */
[----:B------:R-:W-:Y:S01]  /*9ab0*/  LOP3.LUT R12, R12, R13, RZ, 0x3c, !PT ;  /* 0x0000000d0c0c7212 */ /* 0x000fe200078e3cff */
[----:B--2---:R-:W-:Y:S01]  /*9ac0*/  @!P2 ST.E desc[UR56][R42.64], R21 ;  /* 0x000000152a00a985 */ /* 0x004fe2000c101938 */
[----:B------:R-:W-:Y:S01]  /*9ad0*/  LOP3.LUT R24, R24, R25, RZ, 0x3c, !PT ;  /* 0x0000001918187212 */ /* 0x000fe200078e3cff */
[--C-:B------:R-:W-:Y:S01]  /*9ae0*/  IMAD.X R13, RZ, RZ, R29.reuse, P6 ;  /* 0x000000ffff0d7224 */ /* 0x100fe200030e061d */
[----:B------:R-:W-:Y:S01]  /*9af0*/  LOP3.LUT R30, R30, R31, RZ, 0x3c, !PT ;  /* 0x0000001f1e1e7212 */ /* 0x000fe200078e3cff */
[--C-:B------:R-:W-:Y:S01]  /*9b00*/  IMAD.X R25, RZ, RZ, R29.reuse, P5 ;  /* 0x000000ffff197224 */ /* 0x100fe200028e061d */
[----:B---3--:R-:W-:Y:S01]  /*9b10*/  LOP3.LUT R4, R5, R28, RZ, 0x3c, !PT ;  /* 0x0000001c05047212 */ /* 0x008fe200078e3cff */
[--C-:B------:R-:W-:Y:S01]  /*9b20*/  IMAD.X R31, RZ, RZ, R29.reuse, P4 ;  /* 0x000000ffff1f7224 */ /* 0x100fe200020e061d */
[----:B----4-:R2:W-:Y:S01]  /*9b30*/  @!P0 ST.E desc[UR56][R44.64], R20 ;  /* 0x000000142c008985 */ /* 0x0105e2000c101938 */
[----:B------:R-:W-:-:S03]  /*9b40*/  IMAD.MOV.U32 R5, RZ, RZ, R29 ;  /* 0x000000ffff057224 */ /* 0x000fc600078e001d */
[----:B------:R-:W5:Y:S04]  /*9b50*/  LD.E.128 R8, desc[UR56][R8.64] ;  /* 0x0000003808087980 */ /* 0x000f68000c101d00 */
[----:B------:R-:W5:Y:S01]  /*9b60*/  LD.E.128 R4, desc[UR56][R4.64] ;  /* 0x0000003804047980 */ /* 0x000f62000c101d00 */
[----:B--2---:R-:W-:Y:S01]  /*9b70*/  IMAD.WIDE.U32 R20, R40, UR4, RZ ;  /* 0x0000000428147c25 */ /* 0x004fe2000f8e00ff */
[----:B------:R-:W-:Y:S02]  /*9b80*/  ULDC.64 UR4, c[0x0][0xae8] ;  /* 0x0002ba0000047ab9 */ /* 0x000fe40000000a00 */
[----:B------:R-:W5:Y:S01]  /*9b90*/  LD.E.128 R12, desc[UR56][R12.64] ;  /* 0x000000380c0c7980 */ /* 0x000f62000c101d00 */
[----:B------:R-:W-:Y:S02]  /*9ba0*/  IMAD.IADD R21, R21, 0x1, R3 ;  /* 0x0000000115157824 */ /* 0x000fe400078e0203 */
[----:B------:R-:W-:Y:S01]  /*9bb0*/  IMAD R3, R32, UR4, RZ ;  /* 0x0000000420037c24 */ /* 0x000fe2000f8e02ff */
[----:B------:R-:W5:Y:S01]  /*9bc0*/  LD.E.128 R24, desc[UR56][R24.64] ;  /* 0x0000003818187980 */ /* 0x000f62000c101d00 */
[----:B------:R-:W-:-:S02]  /*9bd0*/  IMAD R32, R23, 0xc0, R18 ;  /* 0x000000c017207824 */ /* 0x000fc400078e0212 */
[C---:B------:R-:W-:Y:S01]  /*9be0*/  IMAD R3, R22.reuse, UR5, R3 ;  /* 0x0000000516037c24 */ /* 0x040fe2000f8e0203 */
[----:B------:R-:W5:Y:S01]  /*9bf0*/  LD.E.128 R28, desc[UR56][R30.64] ;  /* 0x000000381e1c7980 */ /* 0x000f62000c101d00 */
[----:B------:R-:W-:Y:S01]  /*9c00*/  IMAD.WIDE.U32 R20, R22, UR4, R20 ;  /* 0x0000000416147c25 */ /* 0x000fe2000f8e0014 */
[----:B------:R-:W-:Y:S02]  /*9c10*/  ULDC.64 UR4, c[0x0][0xaf0] ;  /* 0x0002bc0000047ab9 */ /* 0x000fe40000000a00 */
[----:B------:R-:W5:Y:S01]  /*9c20*/  LD.E.128 R36, desc[UR56][R36.64] ;  /* 0x0000003824247980 */ /* 0x000f62000c101d00 */
        /* <DEDUP_REMOVED lines=9> */
[----:B0-----:R-:W-:Y:S01]  /*9cc0*/  @P1 SHF.R.U32.HI R3, RZ, R41, R18 ;  /* 0x00000029ff031219 */ /* 0x001fe20000011612 */
[----:B------:R-:W-:Y:S02]  /*9cd0*/  IMAD R22, R145, UR4, RZ ;  /* 0x0000000491167c24 */ /* 0x000fe4000f8e02ff */
[----:B------:R-:W-:Y:S01]  /*9ce0*/  IMAD.WIDE.U32 R20, R47, UR4, R20 ;  /* 0x000000042f147c25 */ /* 0x000fe2000f8e0014 */
[----:B------:R-:W-:-:S03]  /*9cf0*/  SHF.R.S32.HI R18, RZ, 0x1f, R3 ;  /* 0x0000001fff127819 */ /* 0x000fc60000011403 */
[----:B------:R-:W-:Y:S01]  /*9d00*/  IMAD R41, R47, UR5, R22 ;  /* 0x000000052f297c24 */ /* 0x000fe2000f8e0216 */
[----:B------:R-:W-:Y:S01]  /*9d10*/  ULDC.64 UR4, c[0x0][0xae0] ;  /* 0x0002b80000047ab9 */ /* 0x000fe20000000a00 */
[----:B------:R-:W-:Y:S02]  /*9d20*/  IMAD.MOV R43, RZ, RZ, -R3 ;  /* 0x000000ffff2b7224 */ /* 0x000fe400078e0a03 */
[----:B------:R-:W-:Y:S02]  /*9d30*/  IMAD.IADD R21, R21, 0x1, R41 ;  /* 0x0000000115157824 */ /* 0x000fe400078e0229 */
[----:B------:R-:W-:Y:S02]  /*9d40*/  IMAD R41, R0, R43, R32 ;  /* 0x0000002b00297224 */ /* 0x000fe400078e0220 */
[----:B------:R-:W-:Y:S02]  /*9d50*/  IMAD R18, R18, UR4, RZ ;  /* 0x0000000412127c24 */ /* 0x000fe4000f8e02ff */
[----:B------:R-:W-:Y:S01]  /*9d60*/  IMAD.WIDE.U32 R20, R3, UR4, R20 ;  /* 0x0000000403147c25 */ /* 0x000fe2000f8e0014 */
[----:B------:R-:W-:-:S03]  /*9d70*/  SHF.R.S32.HI R0, RZ, 0x1f, R41 ;  /* 0x0000001fff007819 */ /* 0x000fc60000011429 */
[----:B------:R-:W-:Y:S01]  /*9d80*/  IMAD R43, R3, UR5, R18 ;  /* 0x00000005032b7c24 */ /* 0x000fe2000f8e0212 */
[----:B------:R-:W-:Y:S01]  /*9d90*/  ULDC.64 UR4, c[0x0][0xad8] ;  /* 0x0002b60000047ab9 */ /* 0x000fe20000000a00 */
[----:B------:R-:W-:Y:S02]  /*9da0*/  IMAD R45, R23, 0xc0, R148 ;  /* 0x000000c0172d7824 */ /* 0x000fe400078e0294 */
[----:B------:R-:W-:Y:S02]  /*9db0*/  IMAD.IADD R21, R21, 0x1, R43 ;  /* 0x0000000115157824 */ /* 0x000fe400078e022b */
[----:B------:R-:W-:Y:S02]  /*9dc0*/  IMAD R0, R0, UR4, RZ ;  /* 0x0000000400007c24 */ /* 0x000fe4000f8e02ff */
[----:B------:R-:W-:Y:S01]  /*9dd0*/  IMAD.WIDE.U32 R20, R41, UR4, R20 ;  /* 0x0000000429147c25 */ /* 0x000fe2000f8e0014 */
[----:B------:R-:W-:Y:S01]  /*9de0*/  UIADD3 UR4, UR36, 0x31c20, URZ ;  /* 0x00031c2024047890 */ /* 0x000fe2000fffe03f */
[----:B------:R-:W-:-:S02]  /*9df0*/  ISETP.GE.AND P0, PT, R45, R46, PT ;  /* 0x0000002e2d00720c */ /* 0x000fc40003f06270 */
[----:B------:R-:W-:Y:S01]  /*9e00*/  IMAD R3, R41, UR5, R0 ;  /* 0x0000000529037c24 */ /* 0x000fe2000f8e0200 */
[----:B------:R-:W-:Y:S01]  /*9e10*/  LEA R18, P1, R20, UR6, 0x1 ;  /* 0x0000000614127c11 */ /* 0x000fe2000f8208ff */
[----:B------:R-:W-:Y:S02]  /*9e20*/  UPRMT UR4, URZ, 0x654, UR4 ;  /* 0x000006543f047896 */ /* 0x000fe40008000004 */
[----:B------:R-:W-:-:S05]  /*9e30*/  IMAD.IADD R3, R21, 0x1, R3 ;  /* 0x0000000115037824 */ /* 0x000fca00078e0203 */
[----:B------:R-:W-:Y:S01]  /*9e40*/  LEA.HI.X R3, R20, UR7, R3, 0x1, P1 ;  /* 0x0000000714037c11 */ /* 0x000fe200088f0c03 */
[----:B-1----:R0:W1:Y:S01]  /*9e50*/  SHFL.IDX PT, R22, R18, RZ, 0x1c1f ;  /* 0x001c1fff12167589 */ /* 0x00206200000e0000 */
[----:B------:R-:W-:Y:S01]  /*9e60*/  SYNCS.ARRIVE.TRANS64.RED.A1T0 RZ, [UR4], RZ ;  /* 0x000000ffffff79a7 */ /* 0x000fe20008100404 */
[----:B------:R-:W-:Y:S02]  /*9e70*/  BSSY B1, `(.L_x_10115) ;  /* 0x000000f000017945 */ /* 0x000fe40003800000 */
[----:B------:R0:W2:Y:S02]  /*9e80*/  SHFL.IDX PT, R23, R3, RZ, 0x1c1f ;  /* 0x001c1fff03177589 */ /* 0x0000a400000e0000 */
[----:B------:R-:W-:Y:S05]  /*9e90*/  @P0 BRA `(.L_x_10116) ;  /* 0x0000000000300947 */ /* 0x000fea0003800000 */
[----:B------:R-:W-:Y:S02]  /*9ea0*/  ULDC UR4, c[0x0][0xac8] ;  /* 0x0002b20000047ab9 */ /* 0x000fe40000000800 */
[----:B------:R-:W-:Y:S02]  /*9eb0*/  ISETP.GE.AND P1, PT, R144, UR4, PT ;  /* 0x0000000490007c0c */ /* 0x000fe4000bf26270 */
[----:B------:R-:W-:Y:S02]  /*9ec0*/  ISETP.GE.AND P2, PT, R146, UR4, PT ;  /* 0x0000000492007c0c */ /* 0x000fe4000bf46270 */
[----:B------:R-:W-:-:S09]  /*9ed0*/  ISETP.GE.AND P0, PT, R19, UR4, PT ;  /* 0x0000000413007c0c */ /* 0x000fd2000bf06270 */
[-C--:B-1----:R-:W-:Y:S02]  /*9ee0*/  @!P1 LEA R40, P3, R144, R22.reuse, 0x1 ;  /* 0x0000001690289211 */ /* 0x082fe400078608ff */
[----:B------:R-:W-:Y:S02]  /*9ef0*/  @!P2 LEA R42, P4, R146, R22, 0x1 ;  /* 0x00000016922aa211 */ /* 0x000fe400078808ff */
[----:B--2---:R-:W-:Y:S01]  /*9f00*/  @!P0 IMAD.WIDE R20, R19, 0x2, R22 ;  /* 0x0000000213148825 */ /* 0x004fe200078e0216 */
[-C--:B------:R-:W-:Y:S02]  /*9f10*/  @!P1 LEA.HI.X R41, R144, R23.reuse, R157, 0x1, P3 ;  /* 0x0000001790299211 */ /* 0x080fe400018f0c9d */
[----:B------:R-:W-:Y:S02]  /*9f20*/  @!P2 LEA.HI.X R43, R146, R23, R156, 0x1, P4 ;  /* 0x00000017922ba211 */ /* 0x000fe400020f0c9c */
[----:B-----5:R3:W-:Y:S04]  /*9f30*/  @!P0 ST.E.128 desc[UR56][R20.64], R4 ;  /* 0x0000000414008985 */ /* 0x0207e8000c101d38 */
[----:B------:R3:W-:Y:S04]  /*9f40*/  @!P1 ST.E.128 desc[UR56][R40.64], R12 ;  /* 0x0000000c28009985 */ /* 0x0007e8000c101d38 */
[----:B------:R3:W-:Y:S02]  /*9f50*/  @!P2 ST.E.128 desc[UR56][R42.64], R28 ;  /* 0x0000001c2a00a985 */ /* 0x0007e4000c101d38 */
.L_x_10116:
[----:B------:R-:W-:Y:S05]  /*9f60*/  BSYNC B1 ;  /* 0x0000000000017941 */ /* 0x000fea0003800000 */
.L_x_10115:
[----:B------:R-:W-:Y:S01]  /*9f70*/  VIADD R0, R45, 0x60 ;  /* 0x000000602d007836 */ /* 0x000fe20000000000 */
[----:B---3-5:R3:W4:Y:S04]  /*9f80*/  SHFL.IDX PT, R7, R3, 0x1, 0x1c1f ;  /* 0x003c1f0003077f89 */ /* 0x02872800000e0000 */
[----:B------:R-:W-:Y:S01]  /*9f90*/  ISETP.GE.AND P0, PT, R0, R46, PT ;  /* 0x0000002e0000720c */ /* 0x000fe20003f06270 */
[----:B------:R3:W0:-:S12]  /*9fa0*/  SHFL.IDX PT, R6, R18, 0x1, 0x1c1f ;  /* 0x003c1f0012067f89 */ /* 0x00061800000e0000 */
[----:B---3--:R-:W-:Y:S05]  /*9fb0*/  @P0 BRA `(.L_x_10117) ;  /* 0x0000000800900947 */ /* 0x008fea0003800000 */
[----:B------:R-:W-:Y:S02]  /*9fc0*/  ULDC UR4, c[0x0][0xac8] ;  /* 0x0002b20000047ab9 */ /* 0x000fe40000000800 */
[----:B------:R-:W-:Y:S02]  /*9fd0*/  ISETP.GE.AND P2, PT, R144, UR4, PT ;  /* 0x0000000490007c0c */ /* 0x000fe4000bf46270 */
[----:B------:R-:W-:-:S11]  /*9fe0*/  ISETP.GE.AND P1, PT, R19, UR4, PT ;  /* 0x0000000413007c0c */ /* 0x000fd6000bf26270 */
[C---:B0-----:R-:W-:Y:S02]  /*9ff0*/  @!P2 LEA R12, P0, R144.reuse, R6, 0x1 ;  /* 0x00000006900ca211 */ /* 0x041fe400078008ff */
[----:B----4-:R-:W-:Y:S02]  /*a000*/  @!P1 IMAD.WIDE R4, R19, 0x2, R6 ;  /* 0x0000000213049825 */ /* 0x010fe400078e0206 */
        /* <DEDUP_REMOVED lines=9> */
.L_x_10113:
        /* <DEDUP_REMOVED lines=12> */
[----:B------:R2:W5:Y:S01]  /*a160*/  @P0 LDG.E R3, desc[UR56][R6.64] ;  /* 0x0000003806030981 */ /* 0x000562000c1e1900 */
[----:B------:R-:W4:Y:S07]  /*a170*/  S2R R8, SR_TID.X ;  /* 0x0000000000087919 */ /* 0x000f2e0000002100 */
[----:B------:R-:W-:Y:S01]  /*a180*/  @P1 IADD3 R4, P2, R5, UR4, RZ ;  /* 0x0000000405041c10 */ /* 0x000fe2000ff5e0ff */
[----:B------:R-:W-:-:S03]  /*a190*/  ULDC UR4, c[0x0][0xa88] ;  /* 0x0002a20000047ab9 */ /* 0x000fc60000000800 */
[----:B------:R-:W-:Y:S01]  /*a1a0*/  @P1 IADD3.X R5, R0, UR5, RZ, P2, !PT ;  /* 0x0000000500051c10 */ /* 0x000fe200097fe4ff */
[----:B------:R-:W-:-:S06]  /*a1b0*/  IMAD.U32 R0, RZ, RZ, UR4 ;  /* 0x00000004ff007e24 */ /* 0x000fcc000f8e00ff */
[----:B------:R2:W5:Y:S01]  /*a1c0*/  @P1 LDG.E R0, desc[UR56][R4.64] ;  /* 0x0000003804001981 */ /* 0x000562000c1e1900 */
[----:B---3--:R-:W-:-:S13]  /*a1d0*/  ISETP.NE.AND P2, PT, R25, 0x1, PT ;  /* 0x000000011900780c */ /* 0x008fda0003f45270 */
[----:B------:R-:W3:Y:S01]  /*a1e0*/  @P2 LDC R14, c[0x0][0xbec] ;  /* 0x0002fb00ff0e2b82 */ /* 0x000ee20000000800 */
[----:B----4-:R-:W-:-:S05]  /*a1f0*/  VIADD R8, R8, 0xffffff80 ;  /* 0xffffff8008087836 */ /* 0x010fca0000000000 */
[----:B------:R-:W-:Y:S01]  /*a200*/  ISETP.GE.AND P3, PT, R8, 0xc0, PT ;  /* 0x000000c00800780c */ /* 0x000fe20003f66270 */
[----:B--2---:R-:W-:-:S12]  /*a210*/  @P1 BRA `(.L_x_10118) ;  /* 0x0000000000101947 */ /* 0x004fd80003800000 */
[----:B------:R-:W-:Y:S05]  /*a220*/  @!P0 BRA `(.L_x_10118) ;  /* 0x00000000000c8947 */ /* 0x000fea0003800000 */
[----:B------:R-:W2:Y:S04]  /*a230*/  LDG.E R5, desc[UR56][R6.64] ;  /* 0x0000003806057981 */ /* 0x000ea8000c1e1900 */
[----:B-----5:R-:W2:Y:S02]  /*a240*/  LDG.E R0, desc[UR56][R6.64+0x4] ;  /* 0x0000043806007981 */ /* 0x020ea4000c1e1900 */
[----:B--2---:R-:W-:-:S07]  /*a250*/  IMAD.IADD R0, R0, 0x1, -R5 ;  /* 0x0000000100007824 */ /* 0x004fce00078e0a05 */
.L_x_10118:
        /* <DEDUP_REMOVED lines=8> */
[----:B----4-:R-:W-:Y:S02]  /*a2e0*/  IMAD R5, R0, R11, RZ ;  /* 0x0000000b00057224 */ /* 0x010fe400078e02ff */
        /* <DEDUP_REMOVED lines=37> */
.L_x_10120:
[----:B------:R-:W-:Y:S05]  /*a540*/  BSYNC B1 ;  /* 0x0000000000017941 */ /* 0x000fea0003800000 */
.L_x_10119:
[----:B------:R-:W4:Y:S01]  /*a550*/  @P2 LDC R9, c[0x0][0xbf0] ;  /* 0x0002fc00ff092b82 */ /* 0x000f220000000800 */
        /* <DEDUP_REMOVED lines=32> */
[----:B------:R-:W-:Y:S02]  /*a760*/  IMAD R25, R0, R25, RZ ;  /* 0x0000001900197224 */ /* 0x000fe400078e02ff */
[----:B------:R-:W-:Y:S02]  /*a770*/  IMAD R0, R23, 0xc0, R148 ;  /* 0x000000c017007824 */ /* 0x000fe400078e0294 */
[C---:B------:R-:W-:Y:S02]  /*a780*/  IMAD R3, R7.reuse, UR5, R6 ;  /* 0x0000000507037c24 */ /* 0x040fe4000f8e0206 */
[----:B------:R-:W-:Y:S01]  /*a790*/  IMAD.WIDE.U32 R4, R7, UR4, R4 ;  /* 0x0000000407047c25 */ /* 0x000fe2000f8e0004 */
[----:B------:R-:W-:Y:S01]  /*a7a0*/  ISETP.GE.AND P0, PT, R0, R25, PT ;  /* 0x000000190000720c */ /* 0x000fe20003f06270 */
[----:B------:R-:W-:-:S02]  /*a7b0*/  ULDC.64 UR4, c[0x0][0xa80] ;  /* 0x0002a00000047ab9 */ /* 0x000fc40000000a00 */
[----:B------:R-:W-:Y:S01]  /*a7c0*/  IMAD.IADD R3, R5, 0x1, R3 ;  /* 0x0000000105037824 */ /* 0x000fe200078e0203 */
[----:B------:R-:W-:-:S04]  /*a7d0*/  LEA R6, P1, R4, UR4, 0x1 ;  /* 0x0000000404067c11 */ /* 0x000fc8000f8208ff */
[----:B------:R-:W-:Y:S02]  /*a7e0*/  LEA.HI.X R3, R4, UR5, R3, 0x1, P1 ;  /* 0x0000000504037c11 */ /* 0x000fe400088f0c03 */
[----:B------:R2:W3:Y:S04]  /*a7f0*/  SHFL.IDX PT, R4, R6, RZ, 0x1c1f ;  /* 0x001c1fff06047589 */ /* 0x0004e800000e0000 */
[----:B------:R2:W4:Y:S01]  /*a800*/  SHFL.IDX PT, R5, R3, RZ, 0x1c1f ;  /* 0x001c1fff03057589 */ /* 0x00052200000e0000 */
[----:B------:R-:W-:Y:S05]  /*a810*/  @P0 BRA `(.L_x_10122) ;  /* 0x0000000000300947 */ /* 0x000fea0003800000 */
[----:B------:R-:W-:Y:S02]  /*a820*/  ULDC UR4, c[0x0][0xac8] ;  /* 0x0002b20000047ab9 */ /* 0x000fe40000000800 */
[----:B------:R-:W-:Y:S02]  /*a830*/  ISETP.GE.AND P3, PT, R144, UR4, PT ;  /* 0x0000000490007c0c */ /* 0x000fe4000bf66270 */
[----:B------:R-:W-:Y:S02]  /*a840*/  ISETP.GE.AND P4, PT, R146, UR4, PT ;  /* 0x0000000492007c0c */ /* 0x000fe4000bf86270 */
[----:B------:R-:W-:-:S09]  /*a850*/  ISETP.GE.AND P2, PT, R19, UR4, PT ;  /* 0x0000000413007c0c */ /* 0x000fd2000bf46270 */
[-C--:B---3--:R-:W-:Y:S02]  /*a860*/  @!P3 LEA R10, P0, R144, R4.reuse, 0x1 ;  /* 0x00000004900ab211 */ /* 0x088fe400078008ff */
[----:B------:R-:W-:Y:S02]  /*a870*/  @!P4 LEA R12, P1, R146, R4, 0x1 ;  /* 0x00000004920cc211 */ /* 0x000fe400078208ff */
[----:B----4-:R-:W-:Y:S01]  /*a880*/  @!P2 IMAD.WIDE R8, R19, 0x2, R4 ;  /* 0x000000021308a825 */ /* 0x010fe200078e0204 */
[-C--:B------:R-:W-:Y:S02]  /*a890*/  @!P3 LEA.HI.X R11, R144, R5.reuse, R157, 0x1, P0 ;  /* 0x00000005900bb211 */ /* 0x080fe400000f0c9d */
[----:B------:R-:W-:Y:S02]  /*a8a0*/  @!P4 LEA.HI.X R13, R146, R5, R156, 0x1, P1 ;  /* 0x00000005920dc211 */ /* 0x000fe400008f0c9c */
[----:B------:R3:W-:Y:S04]  /*a8b0*/  @!P2 ST.E.128 desc[UR56][R8.64], RZ ;  /* 0x000000ff0800a985 */ /* 0x0007e8000c101d38 */
[----:B------:R3:W-:Y:S04]  /*a8c0*/  @!P3 ST.E.128 desc[UR56][R10.64], RZ ;  /* 0x000000ff0a00b985 */ /* 0x0007e8000c101d38 */
[----:B------:R3:W-:Y:S02]  /*a8d0*/  @!P4 ST.E.128 desc[UR56][R12.64], RZ ;  /* 0x000000ff0c00c985 */ /* 0x0007e4000c101d38 */
.L_x_10122:
[----:B------:R-:W-:Y:S05]  /*a8e0*/  BSYNC B1 ;  /* 0x0000000000017941 */ /* 0x000fea0003800000 */
.L_x_10121:
[----:B------:R-:W-:Y:S01]  /*a8f0*/  VIADD R0, R0, 0x60 ;  /* 0x0000006000007836 */ /* 0x000fe20000000000 */
[----:B----4-:R4:W0:Y:S04]  /*a900*/  SHFL.IDX PT, R5, R3, 0x1, 0x1c1f ;  /* 0x003c1f0003057f89 */ /* 0x01082800000e0000 */
[----:B------:R-:W-:Y:S01]  /*a910*/  ISETP.GE.AND P0, PT, R0, R25, PT ;  /* 0x000000190000720c */ /* 0x000fe20003f06270 */
[----:B---3--:R4:W3:-:S12]  /*a920*/  SHFL.IDX PT, R4, R6, 0x1, 0x1c1f ;  /* 0x003c1f0006047f89 */ /* 0x0088d800000e0000 */
[----:B----4-:R-:W-:Y:S05]  /*a930*/  @P0 BRA `(.L_x_10117) ;  /* 0x0000000000300947 */ /* 0x010fea0003800000 */
[----:B------:R-:W-:Y:S02]  /*a940*/  ULDC UR4, c[0x0][0xac8] ;  /* 0x0002b20000047ab9 */ /* 0x000fe40000000800 */
[----:B------:R-:W-:Y:S02]  /*a950*/  ISETP.GE.AND P3, PT, R144, UR4, PT ;  /* 0x0000000490007c0c */ /* 0x000fe4000bf66270 */
[----:B------:R-:W-:Y:S02]  /*a960*/  ISETP.GE.AND P4, PT, R146, UR4, PT ;  /* 0x0000000492007c0c */ /* 0x000fe4000bf86270 */
[----:B------:R-:W-:-:S09]  /*a970*/  ISETP.GE.AND P2, PT, R19, UR4, PT ;  /* 0x0000000413007c0c */ /* 0x000fd2000bf46270 */
[-C--:B---3--:R-:W-:Y:S02]  /*a980*/  @!P3 LEA R8, P0, R144, R4.reuse, 0x1 ;  /* 0x000000049008b211 */ /* 0x088fe400078008ff */
[----:B------:R-:W-:Y:S02]  /*a990*/  @!P4 LEA R10, P1, R146, R4, 0x1 ;  /* 0x00000004920ac211 */ /* 0x000fe400078208ff */
[----:B0-2---:R-:W-:Y:S01]  /*a9a0*/  @!P2 IMAD.WIDE R6, R19, 0x2, R4 ;  /* 0x000000021306a825 */ /* 0x005fe200078e0204 */
[-C--:B------:R-:W-:Y:S02]  /*a9b0*/  @!P3 LEA.HI.X R9, R144, R5.reuse, R157, 0x1, P0 ;  /* 0x000000059009b211 */ /* 0x080fe400000f0c9d */
[----:B------:R-:W-:Y:S02]  /*a9c0*/  @!P4 LEA.HI.X R11, R146, R5, R156, 0x1, P1 ;  /* 0x00000005920bc211 */ /* 0x000fe400008f0c9c */
[----:B------:R4:W-:Y:S04]  /*a9d0*/  @!P2 ST.E.128 desc[UR56][R6.64], RZ ;  /* 0x000000ff0600a985 */ /* 0x0009e8000c101d38 */
[----:B------:R4:W-:Y:S04]  /*a9e0*/  @!P3 ST.E.128 desc[UR56][R8.64], RZ ;  /* 0x000000ff0800b985 */ /* 0x0009e8000c101d38 */
[----:B------:R4:W-:Y:S02]  /*a9f0*/  @!P4 ST.E.128 desc[UR56][R10.64], RZ ;  /* 0x000000ff0a00c985 */ /* 0x0009e4000c101d38 */
.L_x_10117:
[----:B------:R-:W-:Y:S05]  /*aa00*/  BSYNC B0 ;  /* 0x0000000000007941 */ /* 0x000fea0003800000 */
.L_x_10112:
[----:B------:R-:W-:Y:S02]  /*aa10*/  ULDC UR4, c[0x0][0xc3c] ;  /* 0x00030f0000047ab9 */ /* 0x000fe40000000800 */
[----:B-1----:R-:W-:-:S13]  /*aa20*/  ISETP.GE.AND P0, PT, R35, UR4, PT ;  /* 0x0000000423007c0c */ /* 0x002fda000bf06270 */
[----:B------:R-:W-:Y:S05]  /*aa30*/  @!P0 BRA `(.L_x_10123) ;  /* 0xffffff64002c8947 */ /* 0x000fea000383ffff */
[----:B------:R-:W-:Y:S05]  /*aa40*/  EXIT ;  /* 0x000000000000794d */ /* 0x000fea0003800000 */
.L_x_10088:
[----:B------:R-:W-:-:S08]  /*aa50*/  NOP ;  /* 0x0000000000007918 */ /* 0x000fd00000000000 */
[----:B--2---:R-:W0:-:S00]  /*aa60*/  USETMAXREG.DEALLOC.CTAPOOL 0x20 ;  /* 0x00000020000079c8 */ /* 0x004e0000080e0500 */
[----:B0-----:R-:W-:Y:S02]  /*aa70*/  LOP3.LUT R0, R0, 0x3, RZ, 0xc0, !PT ;  /* 0x0000000300007812 */ /* 0x001fe400078ec0ff */
[----:B------:R-:W-:-:S04]  /*aa80*/  LOP3.LUT R29, R29, 0xfffffffd, RZ, 0xc0, !PT ;  /* 0xfffffffd1d1d7812 */ /* 0x000fc800078ec0ff */
[----:B------:R-:W0:Y:S02]  /*aa90*/  SHFL.IDX PT, R0, R0, RZ, 0x1f ;  /* 0x00001fff00007589 */ /* 0x000e2400000e0000 */
[----:B0-----:R-:W-:Y:S01]  /*aaa0*/  ISETP.NE.AND P0, PT, R0, RZ, PT ;  /* 0x000000ff0000720c */ /* 0x001fe20003f05270 */
[----:B------:R-:W-:-:S12]  /*aab0*/  IMAD.MOV.U32 R0, RZ, RZ, RZ ;  /* 0x000000ffff007224 */ /* 0x000fd800078e00ff */
[----:B------:R-:W-:Y:S01]  /*aac0*/  @P0 LOP3.LUT R29, R29, 0x2, RZ, 0xfc, !PT ;  /* 0x000000021d1d0812 */ /* 0x000fe200078efcff */
[----:B------:R-:W-:Y:S06]  /*aad0*/  @!P0 BRA `(.L_x_10124) ;  /* 0x00000000001c8947 */ /* 0x000fec0003800000 */
[----:B------:R-:W0:Y:S08]  /*aae0*/  S2UR UR5, SR_CgaCtaId ;  /* 0x00000000000579c3 */ /* 0x000e300000008800 */
[----:B------:R-:W-:Y:S06]  /*aaf0*/  BAR.SYNC.DEFER_BLOCKING 0x5, 0x200 ;  /* 0x0148000000007b1d */ /* 0x000fec0000010000 */
[----:B------:R-:W-:-:S02]  /*ab00*/  UMOV UR4, 0x400 ;  /* 0x0000040000047882 */ /* 0x000fc40000000000 */
[----:B0-----:R-:W-:-:S09]  /*ab10*/  ULEA UR4, UR5, UR4, 0x18 ;  /* 0x0000000405047291 */ /* 0x001fd2000f8ec03f */
[----:B------:R-:W0:Y:S01]  /*ab20*/  LDS.128 R16, [UR4+0x31cd0] ;  /* 0x031cd004ff107984 */ /* 0x000e220008000c00 */
[----:B------:R-:W-:Y:S06]  /*ab30*/  BAR.ARV 0x4, 0x200 ;  /* 0x0108000000007b1d */ /* 0x000fec0000002000 */
[----:B------:R-:W-:Y:S05]  /*ab40*/  BRA `(.L_x_10125) ;  /* 0x0000000800007947 */ /* 0x000fea0003800000 */
.L_x_10124:
[----:B------:R-:W0:Y:S01]  /*ab50*/  S2R R2, SR_TID.X ;  /* 0x0000000000027919 */ /* 0x000e220000002100 */
        /* <DEDUP_REMOVED lines=41> */
.L_x_10130:
        /* <DEDUP_REMOVED lines=12> */
.L_x_10129:
[----:B------:R-:W-:Y:S05]  /*aeb0*/  BSYNC B0 ;  /* 0x0000000000007941 */ /* 0x000fea0003800000 */
.L_x_10128:
        /* <DEDUP_REMOVED lines=21> */
.L_x_10126:
        /* <DEDUP_REMOVED lines=11> */
[----:B------:R0:W1:Y:S01]  /*b0c0*/  F2I.FTZ.U32.TRUNC.NTZ R3, R2 ;  /* 0x0000000200037305 */ /* 0x000062000021f000 */
[----:B------:R-:W-:Y:S05]  /*b0d0*/  @!P0 BRA `(.L_x_10131) ;  /* 0x0000000000088947 */ /* 0x000fea0003800000 */
[----:B------:R-:W-:-:S06]  /*b0e0*/  VIADD R16, R19, 0xffffffff ;  /* 0xffffffff13107836 */ /* 0x000fcc0000000000 */
[----:B------:R2:W3:Y:S02]  /*b0f0*/  SHFL.IDX PT, R16, R7, R16, 0x1f ;  /* 0x00001f1007107589 */ /* 0x0004e400000e0000 */
.L_x_10131:
[----:B---3--:R-:W-:Y:S01]  /*b100*/  IMAD R16, R16, UR5, R9 ;  /* 0x0000000510107c24 */ /* 0x008fe2000f8e0209 */
[----:B0-----:R-:W-:Y:S01]  /*b110*/  IABS R2, R0 ;  /* 0x0000000000027213 */ /* 0x001fe20000000000 */
[----:B-12---:R-:W-:Y:S02]  /*b120*/  IMAD.MOV R7, RZ, RZ, -R3 ;  /* 0x000000ffff077224 */ /* 0x006fe400078e0a03 */
[----:B------:R-:W-:Y:S01]  /*b130*/  VIADD R19, R19, UR4 ;  /* 0x0000000413137c36 */ /* 0x000fe20008000000 */
[----:B------:R-:W-:Y:S01]  /*b140*/  IADD3 R9, -R16, UR6, RZ ;  /* 0x0000000610097c10 */ /* 0x000fe2000fffe1ff */
[----:B------:R-:W-:Y:S02]  /*b150*/  IMAD.MOV R8, RZ, RZ, -R2 ;  /* 0x000000ffff087224 */ /* 0x000fe400078e0a02 */
[----:B------:R-:W-:Y:S01]  /*b160*/  IMAD R7, R7, R4, RZ ;  /* 0x0000000407077224 */ /* 0x000fe200078e02ff */
[----:B------:R-:W-:Y:S01]  /*b170*/  IABS R6, R9 ;  /* 0x0000000900067213 */ /* 0x000fe20000000000 */
[----:B------:R-:W-:-:S04]  /*b180*/  IMAD.MOV.U32 R2, RZ, RZ, RZ ;  /* 0x000000ffff027224 */ /* 0x000fc800078e00ff */
[----:B------:R-:W-:-:S04]  /*b190*/  IMAD.HI.U32 R2, R3, R7, R2 ;  /* 0x0000000703027227 */ /* 0x000fc800078e0002 */
[----:B------:R-:W-:Y:S02]  /*b1a0*/  IMAD.MOV.U32 R3, RZ, RZ, R6 ;  /* 0x000000ffff037224 */ /* 0x000fe400078e0006 */
[----:B------:R-:W-:Y:S02]  /*b1b0*/  IMAD.MOV.U32 R6, RZ, RZ, R8 ;  /* 0x000000ffff067224 */ /* 0x000fe400078e0008 */
        /* <DEDUP_REMOVED lines=16> */
.L_x_10127:
[----:B------:R-:W-:Y:S02]  /*b2c0*/  IMAD.MOV.U32 R17, RZ, RZ, RZ ;  /* 0x000000ffff117224 */ /* 0x000fe400078e00ff */
[----:B------:R-:W-:Y:S02]  /*b2d0*/  IMAD.U32 R16, RZ, RZ, UR6 ;  /* 0x00000006ff107e24 */ /* 0x000fe4000f8e00ff */
[----:B------:R-:W-:-:S07]  /*b2e0*/  IMAD.MOV.U32 R18, RZ, RZ, RZ ;  /* 0x000000ffff127224 */ /* 0x000fce00078e00ff */
.L_x_10132:
[----:B------:R-:W-:-:S13]  /*b2f0*/  ISETP.NE.AND P0, PT, R5, RZ, PT ;  /* 0x000000ff0500720c */ /* 0x000fda0003f05270 */
[----:B------:R-:W0:Y:S01]  /*b300*/  @!P0 S2R R3, SR_CgaCtaId ;  /* 0x0000000000038919 */ /* 0x000e220000008800 */
[----:B------:R-:W-:-:S04]  /*b310*/  @!P0 MOV R0, 0x400 ;  /* 0x0000040000008802 */ /* 0x000fc80000000f00 */
[----:B0-----:R-:W-:-:S05]  /*b320*/  @!P0 LEA R0, R3, R0, 0x18 ;  /* 0x0000000003008211 */ /* 0x001fca00078ec0ff */
[----:B------:R1:W-:Y:S01]  /*b330*/  @!P0 STS.128 [R0+0x31cd0], R16 ;  /* 0x031cd01000008388 */ /* 0x0003e20000000c00 */
[----:B------:R-:W-:Y:S06]  /*b340*/  BAR.ARV 0x5, 0x200 ;  /* 0x0148000000007b1d */ /* 0x000fec0000002000 */
.L_x_10125:
[----:B------:R2:W-:Y:S01]  /*b350*/  STL [R1+0x30], RZ ;  /* 0x000030ff01007387 */ /* 0x0005e20000100800 */
[----:B------:R-:W-:Y:S01]  /*b360*/  ULDC UR4, c[0x0][0xc3c] ;  /* 0x00030f0000047ab9 */ /* 0x000fe20000000800 */
[----:B------:R-:W-:Y:S01]  /*b370*/  IMAD.MOV.U32 R26, RZ, RZ, 0x1 ;  /* 0x00000001ff1a7424 */ /* 0x000fe200078e00ff */
[----:B0-----:R-:W-:Y:S01]  /*b380*/  ISETP.GE.AND P0, PT, R19, UR4, PT ;  /* 0x0000000413007c0c */ /* 0x001fe2000bf06270 */
[----:B------:R-:W-:-:S12]  /*b390*/  IMAD.MOV.U32 R23, RZ, RZ, RZ ;  /* 0x000000ffff177224 */ /* 0x000fd800078e00ff */
[----:B--2---:R-:W-:Y:S05]  /*b3a0*/  @P0 BRA `(.L_x_10133) ;  /* 0x0000005000700947 */ /* 0x004fea0003800000 */
[----:B------:R-:W0:Y:S01]  /*b3b0*/  S2R R6, SR_TID.X ;  /* 0x0000000000067919 */ /* 0x000e220000002100 */
[----:B------:R-:W2:Y:S01]  /*b3c0*/  S2UR UR5, SR_CgaCtaId ;  /* 0x00000000000579c3 */ /* 0x000ea20000008800 */
[----:B------:R-:W-:Y:S01]  /*b3d0*/  UMOV UR4, 0x400 ;  /* 0x0000040000047882 */ /* 0x000fe20000000000 */
[----:B------:R-:W-:Y:S01]  /*b3e0*/  BSSY B8, `(.L_x_10133) ;  /* 0x0000518000087945 */ /* 0x000fe20003800000 */
[----:B------:R3:W-:Y:S01]  /*b3f0*/  STL [R1+0x30], RZ ;  /* 0x000030ff01007387 */ /* 0x0007e20000100800 */
[----:B------:R-:W-:Y:S01]  /*b400*/  IMAD.MOV.U32 R26, RZ, RZ, 0x1 ;  /* 0x00000001ff1a7424 */ /* 0x000fe200078e00ff */
[----:B------:R-:W-:Y:S01]  /*b410*/  ULDC UR36, c[0x0][0xc] ;  /* 0x0000030000247ab9 */ /* 0x000fe20000000800 */
[----:B------:R-:W-:Y:S01]  /*b420*/  IMAD.MOV.U32 R23, RZ, RZ, RZ ;  /* 0x000000ffff177224 */ /* 0x000fe200078e00ff */
[----:B------:R-:W-:Y:S01]  /*b430*/  ULDC.64 UR38, c[0x0][0x198] ;  /* 0x0000660000267ab9 */ /* 0x000fe20000000a00 */
[----:B--2---:R-:W-:-:S06]  /*b440*/  ULEA UR4, UR5, UR4, 0x18 ;  /* 0x0000000405047291 */ /* 0x004fcc000f8ec03f */
[----:B------:R-:W-:Y:S01]  /*b450*/  IMAD.U32 R22, RZ, RZ, UR4 ;  /* 0x00000004ff167e24 */ /* 0x000fe2000f8e00ff */
[C---:B0-----:R-:W-:Y:S01]  /*b460*/  LOP3.LUT R5, R6.reuse, 0x7f, RZ, 0xc0, !PT ;  /* 0x0000007f06057812 */ /* 0x041fe200078ec0ff */
[----:B-1----:R-:W-:-:S04]  /*b470*/  IMAD.SHL.U32 R0, R6, 0x8, RZ ;  /* 0x0000000806007824 */ /* 0x002fc800078e00ff */
[----:B------:R-:W-:Y:S01]  /*b480*/  IMAD.SHL.U32 R4, R5, 0x8, RZ ;  /* 0x0000000805047824 */ /* 0x000fe200078e00ff */
[C---:B------:R-:W-:Y:S02]  /*b490*/  LOP3.LUT R3, R0.reuse, 0x20, RZ, 0xc0, !PT ;  /* 0x0000002000037812 */ /* 0x040fe400078ec0ff */
[----:B------:R-:W-:Y:S02]  /*b4a0*/  LOP3.LUT R2, R0, 0xd8, RZ, 0xc0, !PT ;  /* 0x000000d800027812 */ /* 0x000fe400078ec0ff */
[----:B------:R-:W-:Y:S02]  /*b4b0*/  LOP3.LUT R3, R3, 0x300, R4, 0xf8, !PT ;  /* 0x0000030003037812 */ /* 0x000fe400078ef804 */
[----:B------:R-:W-:Y:S02]  /*b4c0*/  LOP3.LUT R2, R2, 0x18, R6, 0x78, !PT ;  /* 0x0000001802027812 */ /* 0x000fe400078e7806 */
[----:B------:R-:W-:Y:S02]  /*b4d0*/  SHF.R.U32.HI R4, RZ, 0x2, R5 ;  /* 0x00000002ff047819 */ /* 0x000fe40000011605 */
[----:B------:R-:W-:Y:S01]  /*b4e0*/  LOP3.LUT R3, R3, R2, RZ, 0xfc, !PT ;  /* 0x0000000203037212 */ /* 0x000fe200078efcff */
[----:B------:R-:W-:Y:S01]  /*b4f0*/  IMAD.SHL.U32 R2, R6, 0x20, RZ ;  /* 0x0000002006027824 */ /* 0x000fe200078e00ff */
[----:B------:R-:W-:-:S03]  /*b500*/  LOP3.LUT R0, R0, 0x18, RZ, 0xc0, !PT ;  /* 0x0000001800007812 */ /* 0x000fc600078ec0ff */
[----:B------:R-:W-:Y:S01]  /*b510*/  IMAD R3, R3, 0x2, R22 ;  /* 0x0000000203037824 */ /* 0x000fe200078e0216 */
[----:B------:R-:W-:Y:S02]  /*b520*/  LOP3.LUT R4, R4, 0x60, R2, 0xf8, !PT ;  /* 0x0000006004047812 */ /* 0x000fe400078ef802 */
[C---:B------:R-:W-:Y:S02]  /*b530*/  LOP3.LUT R2, R0.reuse, 0x20, RZ, 0xfc, !PT ;  /* 0x0000002000027812 */ /* 0x040fe400078efcff */
[----:B------:R3:W-:Y:S01]  /*b540*/  STL [R1+0x4], R3 ;  /* 0x0000040301007387 */ /* 0x0007e20000100800 */
[----:B------:R-:W-:-:S07]  /*b550*/  LOP3.LUT R0, R0, 0x40, RZ, 0xfc, !PT ;  /* 0x0000004000007812 */ /* 0x000fce00078efcff */
.L_x_10237:
[----:B0--3--:R-:W0:Y:S02]  /*b560*/  LDC.64 R2, c[0x0][0xc88] ;  /* 0x00032200ff027b82 */ /* 0x009e240000000a00 */
[----:B0-----:R-:W-:-:S05]  /*b570*/  IMAD.WIDE R2, R19, 0x4, R2 ;  /* 0x0000000413027825 */ /* 0x001fca00078e0202 */
[----:B--2---:R-:W2:Y:S01]  /*b580*/  LDG.E R9, desc[UR56][R2.64] ;  /* 0x0000003802097981 */ /* 0x004ea2000c1e1900 */
[----:B------:R-:W-:Y:S05]  /*b590*/  YIELD ;  /* 0x0000000000007946 */ /* 0x000fea0003800000 */
[----:B------:R-:W-:Y:S01]  /*b5a0*/  ULDC.64 UR4, c[0x0][0xa28] ;  /* 0x00028a0000047ab9 */ /* 0x000fe20000000a00 */
[----:B-1----:R-:W-:Y:S01]  /*b5b0*/  IMAD.MOV.U32 R0, RZ, RZ, RZ ;  /* 0x000000ffff007224 */ /* 0x002fe200078e00ff */
        /* <DEDUP_REMOVED lines=14> */
[----:B------:R1:W5:Y:S01]  /*b6a0*/  @P0 LDG.E R0, desc[UR56][R2.64] ;  /* 0x0000003802000981 */ /* 0x000362000c1e1900 */
[----:B------:R-:W-:Y:S01]  /*b6b0*/  ISETP.NE.AND.EX P1, PT, RZ, UR5, PT, P1 ;  /* 0x00000005ff007c0c */ /* 0x000fe2000bf25310 */
[----:B------:R-:W-:Y:S01]  /*b6c0*/  IMAD.MOV.U32 R28, RZ, RZ, RZ ;  /* 0x000000ffff1c7224 */ /* 0x000fe200078e00ff */
[----:B------:R-:W-:Y:S01]  /*b6d0*/  ISETP.NE.U32.AND P2, PT, RZ, UR6, PT ;  /* 0x00000006ff007c0c */ /* 0x000fe2000bf45070 */
[----:B------:R-:W-:Y:S01]  /*b6e0*/  STL [R1], R8 ;  /* 0x0000000801007387 */ /* 0x000fe20000100800 */
[----:B------:R-:W-:Y:S02]  /*b6f0*/  ISETP.NE.U32.AND P0, PT, RZ, UR8, PT ;  /* 0x00000008ff007c0c */ /* 0x000fe4000bf05070 */
[----:B------:R-:W-:Y:S02]  /*b700*/  ISETP.NE.AND.EX P2, PT, RZ, UR7, PT, P2 ;  /* 0x00000007ff007c0c */ /* 0x000fe4000bf45320 */
        /* <DEDUP_REMOVED lines=22> */
[----:B----4-:R-:W-:Y:S05]  /*b870*/  @P2 BRA `(.L_x_10134) ;  /* 0x0000000000142947 */ /* 0x010fea0003800000 */
[----:B------:R-:W-:Y:S05]  /*b880*/  @!P1 BRA `(.L_x_10134) ;  /* 0x0000000000109947 */ /* 0x000fea0003800000 */
[----:B------:R-:W2:Y:S04]  /*b890*/  LDG.E R7, desc[UR56][R2.64] ;  /* 0x0000003802077981 */ /* 0x000ea8000c1e1900 */
[----:B------:R-:W2:Y:S02]  /*b8a0*/  LDG.E R2, desc[UR56][R2.64+0x4] ;  /* 0x0000043802027981 */ /* 0x000ea4000c1e1900 */
[----:B--2---:R-:W-:-:S05]  /*b8b0*/  IMAD.IADD R2, R2, 0x1, -R7 ;  /* 0x0000000102027824 */ /* 0x004fca00078e0a07 */
[----:B------:R1:W-:Y:S02]  /*b8c0*/  STL [R1+0x2c], R2 ;  /* 0x00002c0201007387 */ /* 0x0003e40000100800 */
.L_x_10134:
[----:B------:R-:W-:Y:S01]  /*b8d0*/  ULDC.64 UR4, c[0x0][0xa20] ;  /* 0x0002880000047ab9 */ /* 0x000fe20000000a00 */
[----:B-----5:R-:W-:Y:S01]  /*b8e0*/  IMAD.IADD R28, R28, 0x1, R0 ;  /* 0x000000011c1c7824 */ /* 0x020fe200078e0200 */
[----:B------:R-:W-:Y:S01]  /*b8f0*/  ISETP.NE.U32.AND P1, PT, RZ, UR4, PT ;  /* 0x00000004ff007c0c */ /* 0x000fe2000bf25070 */
[----:B------:R-:W-:-:S03]  /*b900*/  IMAD.MOV.U32 R25, RZ, RZ, R9 ;  /* 0x000000ffff197224 */ /* 0x000fc600078e0009 */
[----:B------:R-:W-:-:S13]  /*b910*/  ISETP.NE.AND.EX P1, PT, RZ, UR5, PT, P1 ;  /* 0x00000005ff007c0c */ /* 0x000fda000bf25310 */
[----:B------:R-:W-:Y:S05]  /*b920*/  @!P1 BRA `(.L_x_10135) ;  /* 0x0000000000109947 */ /* 0x000fea0003800000 */
[----:B-1----:R-:W-:-:S04]  /*b930*/  IADD3 R2, P0, R24, UR4, RZ ;  /* 0x0000000418027c10 */ /* 0x002fc8000ff1e0ff */
[----:B------:R-:W-:-:S05]  /*b940*/  IADD3.X R3, R8, UR5, RZ, P0, !PT ;  /* 0x0000000508037c10 */ /* 0x000fca00087fe4ff */
[----:B------:R1:W5:Y:S01]  /*b950*/  LDG.E R6, desc[UR56][R2.64] ;  /* 0x0000003802067981 */ /* 0x000362000c1e1900 */
[----:B------:R-:W-:Y:S05]  /*b960*/  BRA `(.L_x_10136) ;  /* 0x0000000000107947 */ /* 0x000fea0003800000 */
.L_x_10135:
[----:B------:R-:W-:Y:S05]  /*b970*/  @!P0 BRA `(.L_x_10136) ;  /* 0x00000000000c8947 */ /* 0x000fea0003800000 */
[----:B------:R-:W2:Y:S04]  /*b980*/  LDG.E R6, desc[UR56][R4.64] ;  /* 0x0000003804067981 */ /* 0x000ea8000c1e1900 */
[----:B------:R-:W2:Y:S02]  /*b990*/  LDG.E R4, desc[UR56][R4.64+0x4] ;  /* 0x0000043804047981 */ /* 0x000ea4000c1e1900 */
[----:B--2---:R-:W-:-:S07]  /*b9a0*/  IMAD.IADD R6, R4, 0x1, -R6 ;  /* 0x0000000104067824 */ /* 0x004fce00078e0a06 */
.L_x_10136:
[----:B-1---5:R-:W-:Y:S01]  /*b9b0*/  IMAD.IADD R2, R6, 0x1, -R0 ;  /* 0x0000000106027824 */ /* 0x022fe200078e0a00 */
[----:B------:R-:W-:Y:S03]  /*b9c0*/  BSSY B7, `(.L_x_10137) ;  /* 0x000041b000077945 */ /* 0x000fe60003800000 */
[C---:B------:R-:W-:Y:S01]  /*b9d0*/  VIADD R0, R2.reuse, 0x8f ;  /* 0x0000008f02007836 */ /* 0x040fe20000000000 */
[----:B------:R1:W-:Y:S01]  /*b9e0*/  STL [R1+0x28], R2 ;  /* 0x0000280201007387 */ /* 0x0003e20000100800 */
[----:B------:R-:W-:Y:S02]  /*b9f0*/  ISETP.GT.AND P0, PT, R2, RZ, PT ;  /* 0x000000ff0200720c */ /* 0x000fe40003f04270 */
[----:B------:R-:W-:-:S05]  /*ba00*/  IMAD.HI R0, R0, 0x38e38e39, RZ ;  /* 0x38e38e3900007827 */ /* 0x000fca00078e02ff */
[----:B-1----:R-:W-:-:S04]  /*ba10*/  SHF.R.U32.HI R2, RZ, 0x1f, R0 ;  /* 0x0000001fff027819 */ /* 0x002fc80000011600 */
[----:B------:R-:W-:-:S05]  /*ba20*/  LEA.HI.SX32 R0, R0, R2, 0x1b ;  /* 0x0000000200007211 */ /* 0x000fca00078fdaff */
[----:B------:R1:W-:Y:S01]  /*ba30*/  STL [R1+0x10], R0 ;  /* 0x0000100001007387 */ /* 0x0003e20000100800 */
[----:B------:R-:W-:Y:S05]  /*ba40*/  @P0 BRA `(.L_x_10138) ;  /* 0x0000000000440947 */ /* 0x000fea0003800000 */
[----:B------:R-:W2:Y:S02]  /*ba50*/  S2R R3, SR_TID.X ;  /* 0x0000000000037919 */ /* 0x000ea40000002100 */
[----:B--2---:R-:W-:-:S04]  /*ba60*/  LOP3.LUT R3, R3, 0x7f, RZ, 0xc0, !PT ;  /* 0x0000007f03037812 */ /* 0x004fc800078ec0ff */
[----:B------:R-:W-:-:S13]  /*ba70*/  ISETP.NE.AND P0, PT, R3, RZ, PT ;  /* 0x000000ff0300720c */ /* 0x000fda0003f05270 */
[----:B------:R-:W-:Y:S05]  /*ba80*/  @P0 BRA `(.L_x_10139) ;  /* 0x0000004000380947 */ /* 0x000fea0003800000 */
[----:B------:R-:W2:Y:S01]  /*ba90*/  S2R R5, SR_LANEID ;  /* 0x0000000000057919 */ /* 0x000ea20000000000 */
[----:B------:R-:W-:Y:S01]  /*baa0*/  VOTEU.ANY UR4, UPT, PT ;  /* 0x0000000000047886 */ /* 0x000fe200038e0100 */
[----:B------:R-:W3:Y:S01]  /*bab0*/  LDC.64 R2, c[0x0][0xc60] ;  /* 0x00031800ff027b82 */ /* 0x000ee20000000a00 */
[----:B-1----:R-:W2:Y:S02]  /*bac0*/  FLO.U32 R0, UR4 ;  /* 0x0000000400007d00 */ /* 0x002ea400080e0000 */
[----:B--2---:R-:W-:-:S06]  /*bad0*/  ISETP.EQ.U32.AND P0, PT, R0, R5, PT ;  /* 0x000000050000720c */ /* 0x004fcc0003f02070 */
[----:B------:R-:W3:Y:S07]  /*bae0*/  POPC R5, UR4 ;  /* 0x0000000400057d09 */ /* 0x000eee0008000000 */
[----:B---3--:R-:W2:Y:S01]  /*baf0*/  @P0 ATOMG.E.ADD.STRONG.GPU PT, R3, desc[UR56][R2.64], R5 ;  /* 0x00000005020309a8 */ /* 0x008ea200081ee1f8 */
[----:B------:R-:W1:Y:S02]  /*bb00*/  S2R R4, SR_LTMASK ;  /* 0x0000000000047919 */ /* 0x000e640000003900 */
[----:B-1----:R-:W-:-:S04]  /*bb10*/  LOP3.LUT R4, R4, UR4, RZ, 0xc0, !PT ;  /* 0x0000000404047c12 */ /* 0x002fc8000f8ec0ff */
[----:B------:R-:W1:Y:S01]  /*bb20*/  POPC R7, R4 ;  /* 0x0000000400077309 */ /* 0x000e620000000000 */
[----:B--2---:R-:W1:Y:S02]  /*bb30*/  SHFL.IDX PT, R0, R3, R0, 0x1f ;  /* 0x00001f0003007589 */ /* 0x004e6400000e0000 */
[----:B-1----:R-:W-:Y:S01]  /*bb40*/  IADD3 R16, R0, UR36, R7 ;  /* 0x0000002400107c10 */ /* 0x002fe2000fffe007 */
[----:B------:R-:W-:Y:S06]  /*bb50*/  BRA `(.L_x_10139) ;  /* 0x0000004000047947 */ /* 0x000fec0003800000 */
.L_x_10138:
[----:B-1----:R-:W-:Y:S01]  /*bb60*/  VIADD R0, R22, 0x16a00 ;  /* 0x00016a0016007836 */ /* 0x002fe20000000000 */
        /* <DEDUP_REMOVED lines=12> */
[----:B0-----:R-:W-:Y:S02]  /*bc30*/  IMAD.U32 R10, RZ, RZ, UR4 ;  /* 0x00000004ff0a7e24 */ /* 0x001fe4000f8e00ff */
[----:B------:R-:W-:Y:S02]  /*bc40*/  IMAD.U32 R11, RZ, RZ, UR5 ;  /* 0x00000005ff0b7e24 */ /* 0x000fe4000f8e00ff */
[----:B------:R-:W-:Y:S02]  /*bc50*/  IMAD.MOV.U32 R8, RZ, RZ, 0x70 ;  /* 0x00000070ff087424 */ /* 0x000fe400078e00ff */
[----:B------:R-:W-:Y:S02]  /*bc60*/  IMAD.MOV.U32 R12, RZ, RZ, 0x1 ;  /* 0x00000001ff0c7424 */ /* 0x000fe400078e00ff */
[----:B------:R-:W-:-:S07]  /*bc70*/  IMAD.MOV.U32 R13, RZ, RZ, RZ ;  /* 0x000000ffff0d7224 */ /* 0x000fce00078e00ff */
[----:B------:R-:W-:-:S07]  /*bc80*/  LEPC R20, `(.L_x_10141) ;  /* 0x000000001014794e */ /* 0x000fce0000000000 */
[----:B-1----:R-:W-:Y:S05]  /*bc90*/  CALL.ABS.NOINC R2 ;  /* 0x0000000002007343 */ /* 0x002fea0003c00000 */
.L_x_10141:
[----:B------:R-:W-:Y:S05]  /*bca0*/  BSYNC B6 ;  /* 0x0000000000067941 */ /* 0x000fea0003800000 */
.L_x_10140:
        /* <DEDUP_REMOVED lines=13> */
[----:B0-----:R-:W-:Y:S02]  /*bd80*/  IMAD.U32 R10, RZ, RZ, UR4 ;  /* 0x00000004ff0a7e24 */ /* 0x001fe4000f8e00ff */
[----:B------:R-:W-:Y:S02]  /*bd90*/  IMAD.U32 R11, RZ, RZ, UR5 ;  /* 0x00000005ff0b7e24 */ /* 0x000fe4000f8e00ff */
[----:B------:R-:W-:Y:S02]  /*bda0*/  IMAD.MOV.U32 R8, RZ, RZ, 0x70 ;  /* 0x00000070ff087424 */ /* 0x000fe400078e00ff */
[----:B------:R-:W-:Y:S02]  /*bdb0*/  IMAD.MOV.U32 R12, RZ, RZ, 0x1 ;  /* 0x00000001ff0c7424 */ /* 0x000fe400078e00ff */
[----:B-1----:R-:W-:-:S07]  /*bdc0*/  IMAD.MOV.U32 R13, RZ, RZ, RZ ;  /* 0x000000ffff0d7224 */ /* 0x002fce00078e00ff */
[----:B------:R-:W-:-:S07]  /*bdd0*/  LEPC R20, `(.L_x_10144) ;  /* 0x000000001014794e */ /* 0x000fce0000000000 */
[----:B--2---:R-:W-:Y:S05]  /*bde0*/  CALL.ABS.NOINC R2 ;  /* 0x0000000002007343 */ /* 0x004fea0003c00000 */
.L_x_10144:
        /* <DEDUP_REMOVED lines=16> */
.L_x_10143:
[----:B------:R-:W-:Y:S05]  /*bef0*/  BSYNC B6 ;  /* 0x0000000000067941 */ /* 0x000fea0003800000 */
.L_x_10142:
[----:B------:R-:W2:Y:S01]  /*bf00*/  LDL.LU R21, [R1] ;  /* 0x0000000001157983 */ /* 0x000ea20000300800 */
[----:B------:R-:W-:Y:S02]  /*bf10*/  ULDC.64 UR4, c[0x0][0x9f8] ;  /* 0x00027e0000047ab9 */ /* 0x000fe40000000a00 */
[----:B------:R-:W-:Y:S01]  /*bf20*/  ISETP.NE.U32.AND P0, PT, RZ, UR4, PT ;  /* 0x00000004ff007c0c */ /* 0x000fe2000bf05070 */
[----:B------:R-:W3:Y:S03]  /*bf30*/  LDL R20, [R1+0x10] ;  /* 0x0000100001147983 */ /* 0x000ee60000100800 */
[----:B------:R-:W-:-:S13]  /*bf40*/  ISETP.NE.AND.EX P0, PT, RZ, UR5, PT, P0 ;  /* 0x00000005ff007c0c */ /* 0x000fda000bf05300 */
[----:B------:R-:W-:-:S04]  /*bf50*/  @P0 IADD3 R2, P1, R24, UR4, RZ ;  /* 0x0000000418020c10 */ /* 0x000fc8000ff3e0ff */
[----:B--2---:R-:W-:Y:S01]  /*bf60*/  @P0 IADD3.X R3, R21, UR5, RZ, P1, !PT ;  /* 0x0000000515030c10 */ /* 0x004fe20008ffe4ff */
[----:B------:R-:W-:-:S04]  /*bf70*/  ULDC.64 UR4, c[0x0][0xa08] ;  /* 0x0002820000047ab9 */ /* 0x000fc80000000a00 */
[----:B------:R1:W2:Y:S01]  /*bf80*/  @P0 LDG.E R25, desc[UR56][R2.64] ;  /* 0x0000003802190981 */ /* 0x0002a2000c1e1900 */
[----:B---3--:R-:W-:-:S05]  /*bf90*/  VIADD R8, R20, 0xffffffff ;  /* 0xffffffff14087836 */ /* 0x008fca0000000000 */
[----:B------:R3:W-:Y:S01]  /*bfa0*/  STL [R1+0xc], R8 ;  /* 0x00000c0801007387 */ /* 0x0007e20000100800 */
[----:B-1----:R-:W1:Y:S02]  /*bfb0*/  LDC.64 R2, c[0x0][0x418] ;  /* 0x00010600ff027b82 */ /* 0x002e640000000a00 */
[----:B-1----:R-:W-:Y:S01]  /*bfc0*/  LOP3.LUT P0, RZ, R2, UR4, RZ, 0xfc, !PT ;  /* 0x0000000402ff7c12 */ /* 0x002fe2000f80fcff */
[----:B------:R-:W-:-:S03]  /*bfd0*/  UMOV UR4, 0xffffffff ;  /* 0xffffffff00047882 */ /* 0x000fc60000000000 */
[----:B------:R-:W-:Y:S02]  /*bfe0*/  LOP3.LUT P0, RZ, R3, UR5, RZ, 0xfc, P0 ;  /* 0x0000000503ff7c12 */ /* 0x000fe4000800fcff */
[----:B--2---:R-:W-:Y:S02]  /*bff0*/  SHF.R.S32.HI R7, RZ, 0x1f, R25 ;  /* 0x0000001fff077819 */ /* 0x004fe40000011419 */
[----:B------:R-:W-:-:S03]  /*c000*/  SEL R24, R25, RZ, !P0 ;  /* 0x000000ff19187207 */ /* 0x000fc60004000000 */
[----:B------:R3:W-:Y:S01]  /*c010*/  STL [R1], R7 ;  /* 0x0000000701007387 */ /* 0x0007e20000100800 */
[----:B------:R-:W-:Y:S05]  /*c020*/  BRA.DIV UR4, `(.L_x_10145) ;  /* 0x0000004a04ac7947 */ /* 0x000fea000b800000 */
[----:B------:R-:W1:Y:S02]  /*c030*/  S2R R0, SR_TID.X ;  /* 0x0000000000007919 */ /* 0x000e640000002100 */
[----:B-1----:R-:W-:-:S04]  /*c040*/  SHF.R.U32.HI R0, RZ, 0x5, R0 ;  /* 0x00000005ff007819 */ /* 0x002fc80000011600 */
[----:B------:R-:W-:-:S05]  /*c050*/  LOP3.LUT R0, R0, 0x3, RZ, 0xc0, !PT ;  /* 0x0000000300007812 */ /* 0x000fca00078ec0ff */
[----:B------:R1:W2:Y:S02]  /*c060*/  SHFL.IDX PT, R14, R0, RZ, 0x1f ;  /* 0x00001fff000e7589 */ /* 0x0002a400000e0000 */
.L_x_10253:
        /* <DEDUP_REMOVED lines=8> */
.L_x_10256:
[----:B------:R-:W-:Y:S05]  /*c0f0*/  @!P6 BRA `(.L_x_10146) ;  /* 0x00000004000ce947 */ /* 0x000fea0003800000 */
[----:B------:R-:W-:Y:S01]  /*c100*/  ISETP.NE.U32.AND P0, PT, R2, RZ, PT ;  /* 0x000000ff0200720c */ /* 0x000fe20003f05070 */
[----:B------:R-:W-:-:S03]  /*c110*/  IMAD.MOV.U32 R27, RZ, RZ, R8 ;  /* 0x000000ffff1b7224 */ /* 0x000fc600078e0008 */
[----:B------:R-:W-:-:S13]  /*c120*/  ISETP.NE.AND.EX P0, PT, R3, RZ, PT, P0 ;  /* 0x000000ff0300720c */ /* 0x000fda0003f05300 */
[----:B------:R-:W-:Y:S05]  /*c130*/  @!P0 BRA `(.L_x_10148) ;  /* 0x0000000000448947 */ /* 0x000fea0003800000 */
[----:B------:R-:W2:Y:S01]  /*c140*/  LDC R6, c[0x0][0x43c] ;  /* 0x00010f00ff067b82 */ /* 0x000ea20000000800 */
[----:B------:R-:W-:Y:S01]  /*c150*/  ULDC.64 UR4, c[0x0][0x428] ;  /* 0x00010a0000047ab9 */ /* 0x000fe20000000a00 */
[----:B--2---:R-:W-:-:S13]  /*c160*/  ISETP.NE.AND P0, PT, R6, 0x1, PT ;  /* 0x000000010600780c */ /* 0x004fda0003f05270 */
[----:B------:R-:W1:Y:S02]  /*c170*/  @P0 LDC.64 R4, c[0x0][0x440] ;  /* 0x00011000ff040b82 */ /* 0x000e640000000a00 */
[----:B-1----:R-:W-:-:S04]  /*c180*/  @P0 IMAD.HI.U32 R0, R8, R4, RZ ;  /* 0x0000000408000227 */ /* 0x002fc800078e00ff */
        /* <DEDUP_REMOVED lines=12> */
.L_x_10148:
[----:B-1----:R-:W-:Y:S01]  /*c250*/  IMAD R0, R23, 0x8, R22 ;  /* 0x0000000817007824 */ /* 0x002fe200078e0216 */
[----:B--2---:R-:W-:-:S04]  /*c260*/  SHF.L.U32 R2, R26, 0x1f, RZ ;  /* 0x0000001f1a027819 */ /* 0x004fc800000006ff */
[----:B------:R-:W1:Y:S02]  /*c270*/  SYNCS.PHASECHK.TRANS64.TRYWAIT P0, [R0+URZ+0x31c40], R2 ;  /* 0x031c4002000075a7 */ /* 0x000e64000800017f */
[----:B-1----:R-:W-:Y:S05]  /*c280*/  @!P0 BRA `(.L_x_10149) ;  /* 0x0000004800688947 */ /* 0x002fea0003800000 */
.L_x_10257:
        /* <DEDUP_REMOVED lines=9> */
[----:B----4-:R-:W-:Y:S05]  /*c320*/  @!P0 BRA `(.L_x_10150) ;  /* 0x0000000000048947 */ /* 0x010fea0003800000 */
[----:B------:R-:W-:Y:S01]  /*c330*/  BPT.TRAP 0x1 ;  /* 0x000000040000795c */ /* 0x000fe20000300000 */
.L_x_10150:
[----:B------:R-:W-:Y:S01]  /*c340*/  R2UR UR9, R0 ;  /* 0x00000000000972ca */ /* 0x000fe200000e0000 */
[----:B-1----:R-:W-:Y:S01]  /*c350*/  IMAD R0, R23, 0x6c00, R22 ;  /* 0x00006c0017007824 */ /* 0x002fe200078e0216 */
[----:B------:R-:W-:Y:S01]  /*c360*/  R2UR UR11, R27 ;  /* 0x000000001b0b72ca */ /* 0x000fe200000e0000 */
[----:B------:R-:W-:Y:S01]  /*c370*/  UIADD3 UR4, UP0, UR38, 0x370, URZ ;  /* 0x0000037026047890 */ /* 0x000fe2000ff1e03f */
[----:B------:R-:W-:Y:S01]  /*c380*/  R2UR UR5, R28 ;  /* 0x000000001c0572ca */ /* 0x000fe200000e0000 */
[----:B------:R-:W-:Y:S01]  /*c390*/  UMOV UR10, URZ ;  /* 0x0000003f000a7c82 */ /* 0x000fe20008000000 */
[----:B------:R-:W-:Y:S01]  /*c3a0*/  R2UR UR8, R0 ;  /* 0x00000000000872ca */ /* 0x000fe200000e0000 */
[----:B------:R-:W-:Y:S01]  /*c3b0*/  UMOV UR6, 0x0 ;  /* 0x0000000000067882 */ /* 0x000fe20000000000 */
[----:B------:R-:W-:Y:S01]  /*c3c0*/  R2UR UR12, R18 ;  /* 0x00000000120c72ca */ /* 0x000fe200000e0000 */
[----:B------:R-:W-:Y:S01]  /*c3d0*/  UMOV UR7, 0x14f00000 ;  /* 0x14f0000000077882 */ /* 0x000fe20000000000 */
[----:B-----5:R-:W-:Y:S01]  /*c3e0*/  R2UR UR13, R24 ;  /* 0x00000000180d72ca */ /* 0x020fe200000e0000 */
[----:B------:R-:W-:Y:S01]  /*c3f0*/  UMOV UR16, 0x20 ;  /* 0x0000002000107882 */ /* 0x000fe20000000000 */
[----:B------:R-:W-:Y:S01]  /*c400*/  PLOP3.LUT P0, PT, PT, PT, PT, 0x80, 0x0 ;  /* 0x000000000000781c */ /* 0x000fe20003f0f070 */
[----:B------:R-:W-:Y:S01]  /*c410*/  UIADD3 UR9, UR9, 0x31c30, URZ ;  /* 0x00031c3009097890 */ /* 0x000fe2000fffe03f */
[----:B------:R-:W-:-:S03]  /*c420*/  LOP3.LUT R29, R29, 0xfffffffe, RZ, 0xc0, !PT ;  /* 0xfffffffe1d1d7812 */ /* 0x000fc600078ec0ff */
[----:B------:R-:W-:Y:S02]  /*c430*/  UIMAD UR11, UR11, 0x90, UR5 ;  /* 0x000000900b0b78a4 */ /* 0x000fe4000f8e0205 */
[----:B------:R-:W-:Y:S02]  /*c440*/  UIADD3 UR14, UR8, 0x16a00, URZ ;  /* 0x00016a00080e7890 */ /* 0x000fe4000fffe03f */
[----:B------:R-:W-:Y:S02]  /*c450*/  UIADD3.X UR5, URZ, UR39, URZ, UP0, !UPT ;  /* 0x000000273f057290 */ /* 0x000fe400087fe43f */
[----:B------:R-:W-:Y:S02]  /*c460*/  UIADD3 UR15, UR8, 0x18e00, URZ ;  /* 0x00018e00080f7890 */ /* 0x000fe4000fffe03f */
[----:B------:R-:W-:Y:S01]  /*c470*/  UIADD3 UR17, UR8, 0x1b200, URZ ;  /* 0x0001b20008117890 */ /* 0x000fe2000fffe03f */
[----:B------:R-:W-:Y:S02]  /*c480*/  @P0 LOP3.LUT R29, R29, 0x1, RZ, 0xfc, !PT ;  /* 0x000000011d1d0812 */ /* 0x000fe400078efcff */
[----:B------:R-:W-:Y:S01]  /*c490*/  UMOV UR8, UR14 ;  /* 0x0000000e00087c82 */ /* 0x000fe20008000000 */
[----:B------:R-:W-:Y:S01]  /*c4a0*/  UMOV UR14, 0x40 ;  /* 0x00000040000e7882 */ /* 0x000fe20000000000 */
[----:B------:R1:W-:Y:S02]  /*c4b0*/  UTMALDG.4D [UR8], [UR4], desc[UR6] ;  /* 0x00000608040075b4 */ /* 0x0003e40008019000 */
[----:B-1----:R-:W-:Y:S01]  /*c4c0*/  UMOV UR8, UR15 ;  /* 0x0000000f00087c82 */ /* 0x002fe20008000000 */
[----:B------:R-:W-:-:S02]  /*c4d0*/  UMOV UR10, UR16 ;  /* 0x00000010000a7c82 */ /* 0x000fc40008000000 */
[----:B------:R1:W-:Y:S02]  /*c4e0*/  UTMALDG.4D [UR8], [UR4], desc[UR6] ;  /* 0x00000608040075b4 */ /* 0x0003e40008019000 */
[----:B-1----:R-:W-:Y:S01]  /*c4f0*/  UMOV UR8, UR17 ;  /* 0x0000001100087c82 */ /* 0x002fe20008000000 */
[----:B------:R-:W-:Y:S02]  /*c500*/  UMOV UR10, UR14 ;  /* 0x0000000e000a7c82 */ /* 0x000fe40008000000 */
[----:B------:R2:W-:Y:S02]  /*c510*/  UTMALDG.4D [UR8], [UR4], desc[UR6] ;  /* 0x00000608040075b4 */ /* 0x0005e40008019000 */
[----:B--2---:R-:W-:Y:S01]  /*c520*/  NOP ;  /* 0x0000000000007918 */ /* 0x004fe20000000000 */
.L_x_10146:
[----:B------:R-:W2:Y:S04]  /*c530*/  LDL.LU R4, [R1+0x14] ;  /* 0x0000140001047983 */ /* 0x000ea80000300800 */
[----:B------:R-:W4:Y:S04]  /*c540*/  LDL.LU R6, [R1+0x8] ;  /* 0x0000080001067983 */ /* 0x000f280000300800 */
[----:B------:R-:W5:Y:S01]  /*c550*/  LDL.LU R3, [R1+0x18] ;  /* 0x0000180001037983 */ /* 0x000f620000300800 */
[----:B------:R-:W-:Y:S05]  /*c560*/  WARPSYNC.ALL ;  /* 0x0000000000007948 */ /* 0x000fea0003800000 */
[----:B------:R-:W-:Y:S01]  /*c570*/  ULDC.64 UR6, c[0x0][0xa00] ;  /* 0x0002800000067ab9 */ /* 0x000fe20000000a00 */
[----:B------:R-:W-:Y:S01]  /*c580*/  ULDC.64 UR4, c[0x0][0x298] ;  /* 0x0000a60000047ab9 */ /* 0x000fe20000000a00 */
[----:B------:R-:W-:Y:S01]  /*c590*/  BAR.SYNC.DEFER_BLOCKING 0x8, 0x200 ;  /* 0x0208000000007b1d */ /* 0x000fe20000010000 */
[----:B------:R-:W-:Y:S01]  /*c5a0*/  ISETP.NE.U32.AND P0, PT, RZ, UR6, PT ;  /* 0x00000006ff007c0c */ /* 0x000fe2000bf05070 */
[----:B-1----:R-:W-:-:S03]  /*c5b0*/  VIADD R0, R22, 0xda00 ;  /* 0x0000da0016007836 */ /* 0x002fc60000000000 */
[----:B------:R-:W-:Y:S01]  /*c5c0*/  ISETP.NE.AND.EX P0, PT, RZ, UR7, PT, P0 ;  /* 0x00000007ff007c0c */ /* 0x000fe2000bf05300 */
[----:B------:R-:W-:Y:S01]  /*c5d0*/  BSSY B6, `(.L_x_10151) ;  /* 0x0000020000067945 */ /* 0x000fe20003800000 */
[----:B------:R-:W-:Y:S02]  /*c5e0*/  LOP3.LUT P1, RZ, R0, 0x1bf, RZ, 0xc0, !PT ;  /* 0x000001bf00ff7812 */ /* 0x000fe4000782c0ff */
[----:B--2---:R-:W-:-:S05]  /*c5f0*/  SHF.R.S32.HI R2, RZ, 0x1f, R4 ;  /* 0x0000001fff027819 */ /* 0x004fca0000011404 */
[----:B------:R-:W-:Y:S01]  /*c600*/  IMAD R2, R2, UR4, RZ ;  /* 0x0000000402027c24 */ /* 0x000fe2000f8e02ff */
[----:B-----5:R-:W-:-:S03]  /*c610*/  SEL R3, R3, RZ, !P0 ;  /* 0x000000ff03037207 */ /* 0x020fc60004000000 */
[----:B------:R-:W-:Y:S01]  /*c620*/  IMAD R0, R4, UR5, R2 ;  /* 0x0000000504007c24 */ /* 0x000fe2000f8e0202 */
[----:B----4-:R-:W-:Y:S01]  /*c630*/  SEL R2, R6, RZ, !P0 ;  /* 0x000000ff06027207 */ /* 0x010fe20004000000 */
[----:B------:R-:W-:-:S05]  /*c640*/  IMAD.WIDE.U32 R4, R4, UR4, RZ ;  /* 0x0000000404047c25 */ /* 0x000fca000f8e00ff */
[----:B------:R-:W-:Y:S04]  /*c650*/  STL.64 [R1+0x20], R4 ;  /* 0x0000200401007387 */ /* 0x000fe80000100a00 */
        /* <DEDUP_REMOVED lines=15> */
[----:B---3--:R-:W-:-:S02]  /*c750*/  IMAD.U32 R7, RZ, RZ, UR9 ;  /* 0x00000009ff077e24 */ /* 0x008fc4000f8e00ff */
[----:B0-----:R-:W-:Y:S02]  /*c760*/  IMAD.U32 R10, RZ, RZ, UR4 ;  /* 0x00000004ff0a7e24 */ /* 0x001fe4000f8e00ff */
[----:B------:R-:W-:Y:S02]  /*c770*/  IMAD.U32 R11, RZ, RZ, UR5 ;  /* 0x00000005ff0b7e24 */ /* 0x000fe4000f8e00ff */
[----:B------:R-:W-:Y:S02]  /*c780*/  IMAD.MOV.U32 R8, RZ, RZ, 0x70 ;  /* 0x00000070ff087424 */ /* 0x000fe400078e00ff */
[----:B------:R-:W-:Y:S02]  /*c790*/  IMAD.MOV.U32 R12, RZ, RZ, 0x1 ;  /* 0x00000001ff0c7424 */ /* 0x000fe400078e00ff */
[----:B------:R-:W-:-:S07]  /*c7a0*/  IMAD.MOV.U32 R13, RZ, RZ, RZ ;  /* 0x000000ffff0d7224 */ /* 0x000fce00078e00ff */
[----:B------:R-:W-:-:S07]  /*c7b0*/  LEPC R20, `(.L_x_10152) ;  /* 0x000000001014794e */ /* 0x000fce0000000000 */
[----:B-1----:R-:W-:Y:S05]  /*c7c0*/  CALL.ABS.NOINC R2 ;  /* 0x0000000002007343 */ /* 0x002fea0003c00000 */
.L_x_10152:
[----:B------:R-:W-:Y:S05]  /*c7d0*/  BSYNC B6 ;  /* 0x0000000000067941 */ /* 0x000fea0003800000 */
.L_x_10151:
[----:B--2---:R-:W2:Y:S01]  /*c7e0*/  LDL.LU R0, [R1+0x14] ;  /* 0x0000140001007983 */ /* 0x004ea20000300800 */
[----:B------:R-:W1:Y:S01]  /*c7f0*/  LDC R9, c[0x0][0x448] ;  /* 0x00011200ff097b82 */ /* 0x000e620000000800 */
[----:B------:R-:W-:Y:S01]  /*c800*/  ULDC.64 UR4, c[0x0][0x2d8] ;  /* 0x0000b60000047ab9 */ /* 0x000fe20000000a00 */
[----:B------:R-:W-:Y:S01]  /*c810*/  ULDC.64 UR6, c[0x0][0x2c8] ;  /* 0x0000b20000067ab9 */ /* 0x000fe20000000a00 */
[----:B------:R-:W2:Y:S01]  /*c820*/  LDL.LU.64 R2, [R1+0x20] ;  /* 0x0000200001027983 */ /* 0x000ea20000300a00 */
[----:B------:R-:W-:-:S03]  /*c830*/  ULDC.64 UR8, c[0x0][0x280] ;  /* 0x0000a00000087ab9 */ /* 0x000fc60000000a00 */
[----:B------:R-:W4:Y:S04]  /*c840*/  LDL.LU R20, [R1+0x18] ;  /* 0x0000180001147983 */ /* 0x000f280000300800 */
[----:B------:R-:W4:Y:S04]  /*c850*/  LDL.LU R21, [R1+0x34] ;  /* 0x0000340001157983 */ /* 0x000f280000300800 */
[----:B------:R-:W4:Y:S01]  /*c860*/  LDL.LU R4, [R1+0x8] ;  /* 0x0000080001047983 */ /* 0x000f220000300800 */
[----:B0-----:R-:W0:Y:S01]  /*c870*/  S2R R10, SR_TID.X ;  /* 0x00000000000a7919 */ /* 0x001e220000002100 */
[----:B------:R-:W0:Y:S01]  /*c880*/  S2R R11, SR_TID.X ;  /* 0x00000000000b7919 */ /* 0x000e220000002100 */
[----:B-1----:R-:W-:-:S13]  /*c890*/  ISETP.NE.AND P0, PT, R9, 0x1, PT ;  /* 0x000000010900780c */ /* 0x002fda0003f05270 */
[----:B------:R-:W1:Y:S08]  /*c8a0*/  @P0 LDC R5, c[0x0][0x450] ;  /* 0x00011400ff050b82 */ /* 0x000e700000000800 */
[----:B---3--:R-:W3:Y:S01]  /*c8b0*/  @P0 LDC R8, c[0x0][0x44c] ;  /* 0x00011300ff080b82 */ /* 0x008ee20000000800 */
[----:B--2---:R-:W-:Y:S02]  /*c8c0*/  IMAD.MOV.U32 R3, RZ, RZ, R0 ;  /* 0x000000ffff037224 */ /* 0x004fe400078e0000 */
[----:B----4-:R-:W-:-:S02]  /*c8d0*/  IMAD R0, R20, UR4, RZ ;  /* 0x0000000414007c24 */ /* 0x010fc4000f8e02ff */
[C---:B------:R-:W-:Y:S01]  /*c8e0*/  IMAD.WIDE.U32 R2, R18.reuse, UR4, R2 ;  /* 0x0000000412027c25 */ /* 0x040fe2000f8e0002 */
[----:B------:R-:W2:Y:S03]  /*c8f0*/  S2R R20, SR_TID.X ;  /* 0x0000000000147919 */ /* 0x000ea60000002100 */
[----:B------:R-:W-:Y:S01]  /*c900*/  IMAD R0, R18, UR5, R0 ;  /* 0x0000000512007c24 */ /* 0x000fe2000f8e0200 */
[----:B------:R-:W-:-:S03]  /*c910*/  ULDC.64 UR4, c[0x0][0x2e0] ;  /* 0x0000b80000047ab9 */ /* 0x000fc60000000a00 */
[----:B------:R-:W-:Y:S02]  /*c920*/  IMAD.IADD R3, R3, 0x1, R0 ;  /* 0x0000000103037824 */ /* 0x000fe400078e0200 */
[----:B------:R-:W-:Y:S02]  /*c930*/  IMAD R0, R21, UR4, RZ ;  /* 0x0000000415007c24 */ /* 0x000fe4000f8e02ff */
[----:B------:R-:W4:Y:S01]  /*c940*/  S2R R21, SR_TID.X ;  /* 0x0000000000157919 */ /* 0x000f220000002100 */
[----:B------:R-:W-:-:S04]  /*c950*/  IMAD.WIDE.U32 R2, R4, UR4, R2 ;  /* 0x0000000404027c25 */ /* 0x000fc8000f8e0002 */
[----:B------:R-:W-:Y:S01]  /*c960*/  IMAD R0, R4, UR5, R0 ;  /* 0x0000000504007c24 */ /* 0x000fe2000f8e0200 */
[----:B------:R-:W-:Y:S01]  /*c970*/  ULDC.64 UR4, c[0x0][0x2d0] ;  /* 0x0000b40000047ab9 */ /* 0x000fe20000000a00 */
[----:B------:R-:W1:Y:S02]  /*c980*/  @P0 LDC R4, c[0x0][0x44c] ;  /* 0x00011300ff040b82 */ /* 0x000e640000000800 */
[----:B------:R-:W-:Y:S01]  /*c990*/  IMAD.IADD R3, R3, 0x1, R0 ;  /* 0x0000000103037824 */ /* 0x000fe200078e0200 */
[----:B--2---:R-:W-:-:S04]  /*c9a0*/  LOP3.LUT R20, R20, 0x7f, RZ, 0xc0, !PT ;  /* 0x0000007f14147812 */ /* 0x004fc800078ec0ff */
[----:B------:R-:W-:Y:S01]  /*c9b0*/  SHF.R.U32.HI R20, RZ, 0x2, R20 ;  /* 0x00000002ff147819 */ /* 0x000fe20000011614 */
[----:B----4-:R-:W-:Y:S02]  /*c9c0*/  IMAD.SHL.U32 R6, R21, 0x20, RZ ;  /* 0x0000002015067824 */ /* 0x010fe400078e00ff */
[----:B0-----:R-:W-:-:S03]  /*c9d0*/  IMAD.SHL.U32 R21, R10, 0x8, RZ ;  /* 0x000000080a157824 */ /* 0x001fc600078e00ff */
[----:B------:R-:W-:Y:S01]  /*c9e0*/  LOP3.LUT R6, R20, 0x60, R6, 0xf8, !PT ;  /* 0x0000006014067812 */ /* 0x000fe200078ef806 */
[----:B------:R-:W-:Y:S01]  /*c9f0*/  IMAD.SHL.U32 R20, R11, 0x8, RZ ;  /* 0x000000080b147824 */ /* 0x000fe200078e00ff */
[----:B------:R-:W-:-:S03]  /*ca00*/  LOP3.LUT R21, R21, 0x18, RZ, 0xc0, !PT ;  /* 0x0000001815157812 */ /* 0x000fc600078ec0ff */
[----:B------:R-:W-:Y:S01]  /*ca10*/  IMAD R6, R17, 0xc0, R6 ;  /* 0x000000c011067824 */ /* 0x000fe200078e0206 */
[C---:B------:R-:W-:Y:S02]  /*ca20*/  LOP3.LUT R10, R21.reuse, 0x40, RZ, 0xfc, !PT ;  /* 0x00000040150a7812 */ /* 0x040fe400078efcff */
[----:B------:R-:W-:Y:S01]  /*ca30*/  LOP3.LUT R20, R20, 0x18, RZ, 0xc0, !PT ;  /* 0x0000001814147812 */ /* 0x000fe200078ec0ff */
[----:B-1----:R-:W-:Y:S01]  /*ca40*/  @P0 IMAD.HI.U32 R0, R6, R4, RZ ;  /* 0x0000000406000227 */ /* 0x002fe200078e00ff */
[----:B------:R-:W-:-:S03]  /*ca50*/  LOP3.LUT R12, R21, 0x20, RZ, 0xfc, !PT ;  /* 0x00000020150c7812 */ /* 0x000fc600078efcff */
[----:B------:R-:W-:Y:S01]  /*ca60*/  IMAD.MOV.U32 R4, RZ, RZ, R6 ;  /* 0x000000ffff047224 */ /* 0x000fe200078e0006 */
[----:B------:R-:W-:-:S04]  /*ca70*/  @P0 SHF.R.U32.HI R4, RZ, R5, R0 ;  /* 0x00000005ff040219 */ /* 0x000fc80000011600 */
[----:B------:R-:W-:-:S05]  /*ca80*/  SHF.R.S32.HI R0, RZ, 0x1f, R4 ;  /* 0x0000001fff007819 */ /* 0x000fca0000011404 */
        /* <DEDUP_REMOVED lines=14> */
[----:B---3--:R-:W-:Y:S01]  /*cb70*/  @P0 IMAD.HI.U32 R8, R7, R8, RZ ;  /* 0x0000000807080227 */ /* 0x008fe200078e00ff */
[----:B------:R-:W0:Y:S03]  /*cb80*/  @P0 LDC R5, c[0x0][0x450] ;  /* 0x00011400ff050b82 */ /* 0x000e260000000800 */
[----:B------:R-:W-:Y:S01]  /*cb90*/  IMAD.MOV.U32 R6, RZ, RZ, R7 ;  /* 0x000000ffff067224 */ /* 0x000fe200078e0007 */
[----:B0-----:R-:W-:-:S05]  /*cba0*/  @P0 SHF.R.U32.HI R6, RZ, R5, R8 ;  /* 0x00000005ff060219 */ /* 0x001fca0000011608 */
        /* <DEDUP_REMOVED lines=8> */
[----:B------:R0:W5:Y:S01]  /*cc30*/  LDL R10, [R1+0x4] ;  /* 0x00000400010a7983 */ /* 0x0001620000100800 */
[----:B------:R-:W-:Y:S02]  /*cc40*/  SHF.R.S32.HI R6, RZ, 0x1f, R5 ;  /* 0x0000001fff067819 */ /* 0x000fe40000011405 */
[----:B------:R-:W-:Y:S01]  /*cc50*/  IMAD.IADD R3, R3, 0x1, R7 ;  /* 0x0000000103037824 */ /* 0x000fe200078e0207 */
[----:B------:R-:W-:Y:S02]  /*cc60*/  ISETP.GE.AND P2, PT, R20, UR4, PT ;  /* 0x0000000414007c0c */ /* 0x000fe4000bf46270 */
[----:B------:R-:W-:Y:S01]  /*cc70*/  IMAD R6, R6, UR6, RZ ;  /* 0x0000000606067c24 */ /* 0x000fe2000f8e02ff */
[----:B------:R-:W-:Y:S01]  /*cc80*/  ISETP.GE.AND P1, PT, R12, UR4, PT ;  /* 0x000000040c007c0c */ /* 0x000fe2000bf26270 */
[----:B------:R-:W-:-:S04]  /*cc90*/  IMAD.WIDE.U32 R2, R5, UR6, R2 ;  /* 0x0000000605027c25 */ /* 0x000fc8000f8e0002 */
[----:B------:R-:W-:Y:S01]  /*cca0*/  IMAD R6, R5, UR7, R6 ;  /* 0x0000000705067c24 */ /* 0x000fe2000f8e0206 */
[----:B------:R-:W-:-:S03]  /*ccb0*/  LEA R7, P3, R2, UR8, 0x1 ;  /* 0x0000000802077c11 */ /* 0x000fc6000f8608ff */
[----:B------:R-:W-:Y:S01]  /*ccc0*/  IMAD.IADD R6, R3, 0x1, R6 ;  /* 0x0000000103067824 */ /* 0x000fe200078e0206 */
[----:B------:R-:W-:Y:S01]  /*ccd0*/  UMOV UR4, 0xffffffff ;  /* 0xffffffff00047882 */ /* 0x000fe20000000000 */
[----:B------:R-:W-:-:S03]  /*cce0*/  LOP3.LUT R21, R11, 0x7f, RZ, 0xc0, !PT ;  /* 0x0000007f0b157812 */ /* 0x000fc600078ec0ff */
[----:B------:R-:W-:Y:S02]  /*ccf0*/  LEA.HI.X R6, R2, UR9, R6, 0x1, P3 ;  /* 0x0000000902067c11 */ /* 0x000fe400098f0c06 */
[----:B------:R-:W-:Y:S01]  /*cd00*/  SHF.R.U32.HI R21, RZ, 0x2, R21 ;  /* 0x00000002ff157819 */ /* 0x000fe20000011615 */
[----:B0-----:R-:W-:Y:S06]  /*cd10*/  BRA.DIV UR4, `(.L_x_10153) ;  /* 0x0000003e04d87947 */ /* 0x001fec000b800000 */
[----:B------:R-:W2:Y:S01]  /*cd20*/  LDL.LU R3, [R1+0x2c] ;  /* 0x00002c0001037983 */ /* 0x000ea20000300800 */
[----:B------:R-:W-:-:S03]  /*cd30*/  IMAD R17, R17, 0xc0, R21 ;  /* 0x000000c011117824 */ /* 0x000fc600078e0215 */
[----:B------:R-:W-:Y:S01]  /*cd40*/  SHFL.IDX PT, R2, R4, RZ, 0x1c1f ;  /* 0x001c1fff04027589 */ /* 0x000fe200000e0000 */
        /* <DEDUP_REMOVED lines=54> */
[----:B------:R-:W-:Y:S04]  /*d0b0*/  @!P3 LDGSTS.E.BYPASS.LTC128B.128 [R10+0xfa00], desc[UR56][R2.64], !P2 ;  /* 0x0fa00000020abfae */ /* 0x000fe8000d101d78 */
[----:B------:R-:W-:Y:S04]  /*d0c0*/  @!P3 LDGSTS.E.BYPASS.LTC128B.128 [R10+0x12a00], desc[UR56][R2.64+0x40], !P1 ;  /* 0x12a00040020abfae */ /* 0x000fe8000c901d78 */
[----:B------:R0:W-:Y:S04]  /*d0d0*/  @!P3 LDGSTS.E.BYPASS.LTC128B.128 [R10+0x15a00], desc[UR56][R2.64+0x80], !P0 ;  /* 0x15a00080020abfae */ /* 0x0001e8000c101d78 */
[----:B0-----:R0:W1:Y:S02]  /*d0e0*/  SHFL.IDX PT, R2, R7, 0x1, 0x1c1f ;  /* 0x003c1f0007027f89 */ /* 0x00106400000e0000 */
.L_x_10270:
[----:B------:R-:W-:Y:S02]  /*d0f0*/  VIADD R17, R17, 0xa0 ;  /* 0x000000a011117836 */ /* 0x000fe40000000000 */
[----:B------:R-:W-:-:S03]  /*d100*/  VIADD R0, R22, 0x31c00 ;  /* 0x00031c0016007836 */ /* 0x000fc60000000000 */
[----:B------:R-:W-:-:S13]  /*d110*/  ISETP.GE.AND P3, PT, R17, R5, PT ;  /* 0x000000051100720c */ /* 0x000fda0003f66270 */
[----:B-1----:R-:W-:-:S05]  /*d120*/  @!P3 LEA R2, P4, R20, R2, 0x1 ;  /* 0x000000021402b211 */ /* 0x002fca00078808ff */
[----:B------:R-:W-:-:S05]  /*d130*/  @!P3 IMAD.X R3, RZ, RZ, R6, P4 ;  /* 0x000000ffff03b224 */ /* 0x000fca00020e0606 */
[----:B------:R-:W-:Y:S01]  /*d140*/  @!PT LDS RZ, [RZ] ;  /* 0x00000000fffff984 */ /* 0x000fe20000000800 */
[----:B------:R-:W-:Y:S01]  /*d150*/  @!PT LDS RZ, [RZ] ;  /* 0x00000000fffff984 */ /* 0x000fe20000000800 */
[----:B------:R-:W-:Y:S01]  /*d160*/  @!PT LDS RZ, [RZ] ;  /* 0x00000000fffff984 */ /* 0x000fe20000000800 */
[----:B------:R1:W-:Y:S04]  /*d170*/  @!P3 LDGSTS.E.BYPASS.LTC128B.128 [R10+0x10200], desc[UR56][R2.64], !P2 ;  /* 0x10200000020abfae */ /* 0x0003e8000d101d78 */
[----:B------:R1:W-:Y:S04]  /*d180*/  @!P3 LDGSTS.E.BYPASS.LTC128B.128 [R10+0x13200], desc[UR56][R2.64+0x40], !P1 ;  /* 0x13200040020abfae */ /* 0x0003e8000c901d78 */
[----:B------:R1:W-:Y:S01]  /*d190*/  @!P3 LDGSTS.E.BYPASS.LTC128B.128 [R10+0x16200], desc[UR56][R2.64+0x80], !P0 ;  /* 0x16200080020abfae */ /* 0x0003e2000c101d78 */
[----:B------:R-:W-:Y:S01]  /*d1a0*/  PLOP3.LUT P0, PT, PT, PT, PT, 0x80, 0x0 ;  /* 0x000000000000781c */ /* 0x000fe20003f0f070 */
[----:B------:R-:W-:-:S12]  /*d1b0*/  NOP ;  /* 0x0000000000007918 */ /* 0x000fd80000000000 */
.L_x_10154:
        /* <DEDUP_REMOVED lines=8> */
[----:B------:R-:W-:Y:S01]  /*d240*/  LEA.HI R2, R3, R3, RZ, 0x1 ;  /* 0x0000000303027211 */ /* 0x000fe200078f08ff */
[----:B------:R1:W-:Y:S03]  /*d250*/  STL [R1+0x30], R3 ;  /* 0x0000300301007387 */ /* 0x0003e60000100800 */
[----:B------:R-:W-:-:S05]  /*d260*/  LOP3.LUT R2, R2, 0xfffffffe, RZ, 0xc0, !PT ;  /* 0xfffffffe02027812 */ /* 0x000fca00078ec0ff */
[----:B------:R-:W-:-:S05]  /*d270*/  IMAD.IADD R2, R3, 0x1, -R2 ;  /* 0x0000000103027824 */ /* 0x000fca00078e0a02 */
[----:B-1----:R-:W-:Y:S01]  /*d280*/  SHF.L.U32 R3, R2, 0x1f, RZ ;  /* 0x0000001f02037819 */ /* 0x002fe200000006ff */
[----:B------:R-:W-:Y:S01]  /*d290*/  NOP ;  /* 0x0000000000007918 */ /* 0x000fe20000000000 */
[----:B------:R-:W2:Y:S01]  /*d2a0*/  LDL.LU R4, [R1+0x28] ;  /* 0x0000280001047983 */ /* 0x000ea20000300800 */
[----:B------:R1:W-:Y:S01]  /*d2b0*/  SYNCS.ARRIVE.TRANS64.A1T0 RZ, [R22+URZ+0x31c00], RZ ;  /* 0x031c00ff16ff79a7 */ /* 0x0003e2000810003f */
[----:B------:R-:W-:Y:S01]  /*d2c0*/  BSSY B0, `(.L_x_10155) ;  /* 0x0000004000007945 */ /* 0x000fe20003800000 */
[----:B------:R-:W3:Y:S01]  /*d2d0*/  SYNCS.PHASECHK.TRANS64.TRYWAIT P0, [R22+URZ+0x31c20], R3 ;  /* 0x031c2003160075a7 */ /* 0x000ee2000800017f */
[----:B--2---:R-:W-:Y:S02]  /*d2e0*/  ISETP.GE.AND P1, PT, R4, 0x91, PT ;  /* 0x000000910400780c */ /* 0x004fe40003f26270 */
[----:B-1-3--:R-:W-:Y:S11]  /*d2f0*/  @!P0 BRA `(.L_x_10156) ;  /* 0x0000004000708947 */ /* 0x00aff60003800000 */
.L_x_10271:
[----:B------:R-:W-:Y:S05]  /*d300*/  BSYNC B0 ;  /* 0x0000000000007941 */ /* 0x000fea0003800000 */
.L_x_10155:
[----:B------:R-:W-:Y:S04]  /*d310*/  BSSY B0, `(.L_x_10157) ;  /* 0x0000227000007945 */ /* 0x000fe80003800000 */
[----:B------:R-:W-:Y:S05]  /*d320*/  @!P1 BRA `(.L_x_10158) ;  /* 0x0000002000949947 */ /* 0x000fea0003800000 */
[----:B------:R-:W0:Y:S01]  /*d330*/  LDL R4, [R1+0x10] ;  /* 0x0000100001047983 */ /* 0x000e220000100800 */
[----:B------:R-:W-:Y:S01]  /*d340*/  IMAD.MOV.U32 R2, RZ, RZ, 0x1 ;  /* 0x00000001ff027424 */ /* 0x000fe200078e00ff */
[----:B------:R-:W-:Y:S01]  /*d350*/  BSSY B2, `(.L_x_10159) ;  /* 0x00000bc000027945 */ /* 0x000fe20003800000 */
[----:B0-----:R-:W-:Y:S02]  /*d360*/  IMAD.MOV R7, RZ, RZ, -R4 ;  /* 0x000000ffff077224 */ /* 0x001fe400078e0a04 */
[----:B------:R-:W-:-:S03]  /*d370*/  VIADD R6, R4, 0xfffffffe ;  /* 0xfffffffe04067836 */ /* 0x000fc60000000000 */
[----:B------:R-:W-:-:S05]  /*d380*/  VIADDMNMX R7, R7, R2, 0xffffffff, !PT ;  /* 0xffffffff07077446 */ /* 0x000fca0007800102 */
[----:B------:R-:W-:-:S05]  /*d390*/  IMAD.IADD R2, R4, 0x1, R7 ;  /* 0x0000000104027824 */ /* 0x000fca00078e0207 */
[----:B------:R-:W-:-:S04]  /*d3a0*/  LOP3.LUT R2, R2, 0x1, RZ, 0xc0, !PT ;  /* 0x0000000102027812 */ /* 0x000fc800078ec0ff */
[----:B------:R-:W-:-:S13]  /*d3b0*/  ISETP.NE.U32.AND P0, PT, R2, 0x1, PT ;  /* 0x000000010200780c */ /* 0x000fda0003f05070 */
        /* <DEDUP_REMOVED lines=9> */
[----:B------:R-:W-:Y:S01]  /*d450*/  ULDC.64 UR4, c[0x0][0x418] ;  /* 0x0001060000047ab9 */ /* 0x000fe20000000a00 */
[----:B------:R-:W-:Y:S01]  /*d460*/  IMAD.MOV.U32 R5, RZ, RZ, R24 ;  /* 0x000000ffff057224 */ /* 0x000fe200078e0018 */
[----:B------:R-:W-:-:S04]  /*d470*/  ISETP.NE.U32.AND P0, PT, RZ, UR4, PT ;  /* 0x00000004ff007c0c */ /* 0x000fc8000bf05070 */
[----:B------:R-:W-:-:S13]  /*d480*/  ISETP.NE.AND.EX P0, PT, RZ, UR5, PT, P0 ;  /* 0x00000005ff007c0c */ /* 0x000fda000bf05300 */
[----:B------:R-:W-:Y:S05]  /*d490*/  @!P0 BRA `(.L_x_10163) ;  /* 0x0000000000488947 */ /* 0x000fea0003800000 */
[----:B------:R-:W2:Y:S01]  /*d4a0*/  LDL R10, [R1] ;  /* 0x00000000010a7983 */ /* 0x000ea20000100800 */
[----:B------:R-:W0:Y:S01]  /*d4b0*/  LDC R5, c[0x0][0x43c] ;  /* 0x00010f00ff057b82 */ /* 0x000e220000000800 */
[----:B------:R-:W-:Y:S01]  /*d4c0*/  ULDC.64 UR6, c[0x0][0x428] ;  /* 0x00010a0000067ab9 */ /* 0x000fe20000000a00 */
[----:B0-----:R-:W-:-:S13]  /*d4d0*/  ISETP.NE.AND P0, PT, R5, 0x1, PT ;  /* 0x000000010500780c */ /* 0x001fda0003f05270 */
[----:B-1----:R-:W0:Y:S02]  /*d4e0*/  @P0 LDC.64 R2, c[0x0][0x440] ;  /* 0x00011000ff020b82 */ /* 0x002e240000000a00 */
[----:B0-----:R-:W-:-:S04]  /*d4f0*/  @P0 IMAD.HI.U32 R4, R6, R2, RZ ;  /* 0x0000000206040227 */ /* 0x001fc800078e00ff */
[----:B------:R-:W-:Y:S01]  /*d500*/  IMAD.MOV.U32 R2, RZ, RZ, R6 ;  /* 0x000000ffff027224 */ /* 0x000fe200078e0006 */
[----:B------:R-:W-:-:S05]  /*d510*/  @P0 SHF.R.U32.HI R2, RZ, R3, R4 ;  /* 0x00000003ff020219 */ /* 0x000fca0000011604 */
[----:B------:R-:W-:-:S04]  /*d520*/  IMAD.MOV R3, RZ, RZ, -R2 ;  /* 0x000000ffff037224 */ /* 0x000fc800078e0a02 */
[----:B------:R-:W-:Y:S01]  /*d530*/  IMAD R6, R5, R3, R6 ;  /* 0x0000000305067224 */ /* 0x000fe200078e0206 */
[----:B------:R-:W-:-:S03]  /*d540*/  SHF.R.S32.HI R3, RZ, 0x1f, R2 ;  /* 0x0000001fff037819 */ /* 0x000fc60000011402 */
[----:B------:R-:W-:-:S04]  /*d550*/  IMAD.WIDE.U32 R2, R25, UR6, R2 ;  /* 0x0000000619027c25 */ /* 0x000fc8000f8e0002 */
[----:B--2---:R-:W-:-:S04]  /*d560*/  IMAD R4, R10, UR6, RZ ;  /* 0x000000060a047c24 */ /* 0x004fc8000f8e02ff */
[----:B------:R-:W-:-:S04]  /*d570*/  IMAD R4, R25, UR7, R4 ;  /* 0x0000000719047c24 */ /* 0x000fc8000f8e0204 */
[----:B------:R-:W-:Y:S01]  /*d580*/  IMAD.IADD R3, R4, 0x1, R3 ;  /* 0x0000000104037824 */ /* 0x000fe200078e0203 */
[----:B------:R-:W-:-:S04]  /*d590*/  LEA R4, P0, R2, UR4, 0x2 ;  /* 0x0000000402047c11 */ /* 0x000fc8000f8010ff */
[----:B------:R-:W-:-:S06]  /*d5a0*/  LEA.HI.X R5, R2, UR5, R3, 0x2, P0 ;  /* 0x0000000502057c11 */ /* 0x000fcc00080f1403 */
[----:B------:R0:W5:Y:S03]  /*d5b0*/  LDG.E R5, desc[UR56][R4.64] ;  /* 0x0000003804057981 */ /* 0x000166000c1e1900 */
.L_x_10163:
[----:B-1----:R-:W-:Y:S01]  /*d5c0*/  IMAD R3, R8, 0x8, R22 ;  /* 0x0000000808037824 */ /* 0x002fe200078e0216 */
[----:B------:R-:W-:Y:S01]  /*d5d0*/  SHF.L.U32 R2, R9, 0x1f, RZ ;  /* 0x0000001f09027819 */ /* 0x000fe200000006ff */
[----:B------:R-:W-:Y:S03]  /*d5e0*/  BSSY B3, `(.L_x_10164) ;  /* 0x0000003000037945 */ /* 0x000fe60003800000 */
[----:B------:R-:W1:Y:S02]  /*d5f0*/  SYNCS.PHASECHK.TRANS64.TRYWAIT P0, [R3+URZ+0x31c40], R2 ;  /* 0x031c4002030075a7 */ /* 0x000e64000800017f */
[----:B-1----:R-:W-:Y:S05]  /*d600*/  @!P0 BRA `(.L_x_10165) ;  /* 0x0000003c00c08947 */ /* 0x002fea0003800000 */
.L_x_10272:
[----:B------:R-:W-:Y:S05]  /*d610*/  BSYNC B3 ;  /* 0x0000000000037941 */ /* 0x000fea0003800000 */
.L_x_10164:
        /* <DEDUP_REMOVED lines=12> */
.L_x_10167:
[----:B------:R-:W-:Y:S05]  /*d6e0*/  BSYNC B3 ;  /* 0x0000000000037941 */ /* 0x000fea0003800000 */
.L_x_10166:
[----:B------:R-:W-:Y:S01]  /*d6f0*/  IMAD.MOV.U32 R11, RZ, RZ, RZ ;  /* 0x000000ffff0b7224 */ /* 0x000fe200078e00ff */
[----:B------:R-:W-:Y:S01]  /*d700*/  UIADD3 UR4, UP0, UR38, 0x370, URZ ;  /* 0x0000037026047890 */ /* 0x000fe2000ff1e03f */
[----:B------:R-:W-:Y:S01]  /*d710*/  IMAD R4, R8, 0x6c00, R22 ;  /* 0x00006c0008047824 */ /* 0x000fe200078e0216 */
[----:B------:R-:W-:Y:S01]  /*d720*/  PLOP3.LUT P0, PT, PT, PT, PT, 0x80, 0x0 ;  /* 0x000000000000781c */ /* 0x000fe20003f0f070 */
[----:B-1----:R-:W-:Y:S01]  /*d730*/  VIADD R3, R3, 0x31c30 ;  /* 0x00031c3003037836 */ /* 0x002fe20000000000 */
[----:B------:R-:W-:Y:S01]  /*d740*/  R2UR UR10, R11 ;  /* 0x000000000b0a72ca */ /* 0x000fe200000e0000 */
[----:B------:R-:W-:Y:S01]  /*d750*/  IMAD R2, R6, 0x90, R28 ;  /* 0x0000009006027824 */ /* 0x000fe200078e021c */
[----:B------:R-:W-:Y:S01]  /*d760*/  UIADD3.X UR5, URZ, UR39, URZ, UP0, !UPT ;  /* 0x000000273f057290 */ /* 0x000fe200087fe43f */
[----:B------:R-:W-:Y:S01]  /*d770*/  VIADD R10, R4, 0x16a00 ;  /* 0x00016a00040a7836 */ /* 0x000fe20000000000 */
[----:B------:R-:W-:Y:S01]  /*d780*/  UMOV UR6, 0x0 ;  /* 0x0000000000067882 */ /* 0x000fe20000000000 */
[----:B------:R-:W-:-:S10]  /*d790*/  UMOV UR7, 0x14f00000 ;  /* 0x14f0000000077882 */ /* 0x000fd40000000000 */
.L_x_10168:
        /* <DEDUP_REMOVED lines=16> */
.L_x_10169:
        /* <DEDUP_REMOVED lines=16> */
.L_x_10170:
        /* <DEDUP_REMOVED lines=15> */
.L_x_10273:
[----:B------:R-:W-:Y:S05]  /*da90*/  BSYNC B3 ;  /* 0x0000000000037941 */ /* 0x000fea0003800000 */
.L_x_10171:
        /* <DEDUP_REMOVED lines=12> */
.L_x_10174:
[----:B------:R-:W-:Y:S05]  /*db60*/  BSYNC B3 ;  /* 0x0000000000037941 */ /* 0x000fea0003800000 */
.L_x_10173:
[----:B------:R-:W-:Y:S01]  /*db70*/  R2UR UR10, R11 ;  /* 0x000000000b0a72ca */ /* 0x000fe200000e0000 */
[C-C-:B0-----:R-:W-:Y:S01]  /*db80*/  IMAD R2, R23.reuse, 0x8, R22.reuse ;  /* 0x0000000817027824 */ /* 0x141fe200078e0216 */
[----:B------:R-:W-:Y:S01]  /*db90*/  R2UR UR6, R12 ;  /* 0x000000000c0672ca */ /* 0x000fe200000e0000 */
[----:B------:R-:W-:Y:S01]  /*dba0*/  IMAD R3, R23, 0x6c00, R22 ;  /* 0x00006c0017037824 */ /* 0x000fe200078e0216 */
[----:B------:R-:W-:Y:S01]  /*dbb0*/  R2UR UR7, R13 ;  /* 0x000000000d0772ca */ /* 0x000fe200000e0000 */
[----:B------:R-:W-:Y:S01]  /*dbc0*/  UIADD3 UR4, UP0, UR38, 0x470, URZ ;  /* 0x0000047026047890 */ /* 0x000fe2000ff1e03f */
[----:B------:R-:W-:Y:S01]  /*dbd0*/  PLOP3.LUT P0, PT, PT, PT, PT, 0x80, 0x0 ;  /* 0x000000000000781c */ /* 0x000fe20003f0f070 */
[----:B------:R-:W-:Y:S02]  /*dbe0*/  IMAD R4, R27, 0x90, R28 ;  /* 0x000000901b047824 */ /* 0x000fe400078e021c */
[----:B------:R-:W-:Y:S01]  /*dbf0*/  VIADD R2, R2, 0x31c50 ;  /* 0x00031c5002027836 */ /* 0x000fe20000000000 */
[----:B------:R-:W-:Y:S01]  /*dc00*/  UIADD3.X UR5, URZ, UR39, URZ, UP0, !UPT ;  /* 0x000000273f057290 */ /* 0x000fe200087fe43f */
[----:B------:R-:W-:-:S11]  /*dc10*/  VIADD R10, R3, 0x200 ;  /* 0x00000200030a7836 */ /* 0x000fd60000000000 */
.L_x_10175:
        /* <DEDUP_REMOVED lines=15> */
.L_x_10176:
        /* <DEDUP_REMOVED lines=15> */
.L_x_10177:
        /* <DEDUP_REMOVED lines=12> */
.L_x_10162:
[----:B------:R-:W-:Y:S05]  /*dec0*/  BSYNC B1 ;  /* 0x0000000000017941 */ /* 0x000fea0003800000 */
.L_x_10161:
[----:B------:R-:W2:Y:S01]  /*ded0*/  LDL.LU R2, [R1+0x10] ;  /* 0x0000100001027983 */ /* 0x000ea20000300800 */
[----:B------:R-:W-:Y:S02]  /*dee0*/  IMAD.MOV.U32 R23, RZ, RZ, R8 ;  /* 0x000000ffff177224 */ /* 0x000fe400078e0008 */
[----:B------:R-:W-:Y:S02]  /*def0*/  IMAD.MOV.U32 R26, RZ, RZ, R9 ;  /* 0x000000ffff1a7224 */ /* 0x000fe400078e0009 */
[----:B--2---:R-:W-:-:S07]  /*df00*/  VIADD R6, R2, 0xfffffffd ;  /* 0xfffffffd02067836 */ /* 0x004fce0000000000 */
.L_x_10160:
[----:B------:R-:W-:Y:S05]  /*df10*/  BSYNC B2 ;  /* 0x0000000000027941 */ /* 0x000fea0003800000 */
.L_x_10159:
[----:B------:R-:W2:Y:S01]  /*df20*/  LDL.LU R2, [R1+0xc] ;  /* 0x00000c0001027983 */ /* 0x000ea20000300800 */
[----:B------:R-:W-:-:S05]  /*df30*/  IMAD.MOV R7, RZ, RZ, -R7 ;  /* 0x000000ffff077224 */ /* 0x000fca00078e0a07 */
[----:B--2---:R-:W-:-:S13]  /*df40*/  ISETP.NE.AND P0, PT, R2, R7, PT ;  /* 0x000000070200720c */ /* 0x004fda0003f05270 */
[----:B------:R-:W-:Y:S05]  /*df50*/  @!P0 BRA `(.L_x_10158) ;  /* 0x0000001400888947 */ /* 0x000fea0003800000 */
[----:B------:R-:W-:-:S07]  /*df60*/  IMAD.MOV.U32 R4, RZ, RZ, R24 ;  /* 0x000000ffff047224 */ /* 0x000fce00078e0018 */
.L_x_10212:
[----:B------:R-:W-:Y:S01]  /*df70*/  LOP3.LUT P1, RZ, R29, 0x1, RZ, 0xc0, !PT ;  /* 0x000000011dff7812 */ /* 0x000fe2000782c0ff */
[----:B------:R-:W-:Y:S01]  /*df80*/  VIADD R7, R23, 0x1 ;  /* 0x0000000117077836 */ /* 0x000fe20000000000 */
[----:B------:R-:W-:Y:S05]  /*df90*/  YIELD ;  /* 0x0000000000007946 */ /* 0x000fea0003800000 */
[----:B------:R-:W-:Y:S01]  /*dfa0*/  ISETP.NE.AND P0, PT, R7, 0x2, PT ;  /* 0x000000020700780c */ /* 0x000fe20003f05270 */
[----:B------:R-:W-:Y:S03]  /*dfb0*/  BSSY B1, `(.L_x_10178) ;  /* 0x00000aa000017945 */ /* 0x000fe60003800000 */
[----:B-1----:R-:W-:-:S02]  /*dfc0*/  SEL R3, RZ, 0x1, P0 ;  /* 0x00000001ff037807 */ /* 0x002fc40000000000 */
        /* <DEDUP_REMOVED lines=24> */
[----:B------:R-:W-:-:S05]  /*e150*/  LEA.HI.X R5, R2, UR5, R3, 0x2, P0 ;  /* 0x0000000502057c11 */ /* 0x000fca00080f1403 */
[----:B------:R0:W5:Y:S04]  /*e160*/  LDG.E R4, desc[UR56][R4.64] ;  /* 0x0000003804047981 */ /* 0x000168000c1e1900 */
.L_x_10180:
[----:B------:R-:W-:Y:S01]  /*e170*/  IMAD R3, R7, 0x8, R22 ;  /* 0x0000000807037824 */ /* 0x000fe200078e0216 */
[----:B------:R-:W-:Y:S01]  /*e180*/  SHF.L.U32 R2, R8, 0x1f, RZ ;  /* 0x0000001f08027819 */ /* 0x000fe200000006ff */
[----:B------:R-:W-:Y:S03]  /*e190*/  BSSY B2, `(.L_x_10181) ;  /* 0x0000003000027945 */ /* 0x000fe60003800000 */
[----:B------:R-:W1:Y:S02]  /*e1a0*/  SYNCS.PHASECHK.TRANS64.TRYWAIT P0, [R3+URZ+0x31c40], R2 ;  /* 0x031c4002030075a7 */ /* 0x000e64000800017f */
[----:B-1----:R-:W-:Y:S05]  /*e1b0*/  @!P0 BRA `(.L_x_10182) ;  /* 0x0000003000fc8947 */ /* 0x002fea0003800000 */
.L_x_10274:
[----:B------:R-:W-:Y:S05]  /*e1c0*/  BSYNC B2 ;  /* 0x0000000000027941 */ /* 0x000fea0003800000 */
.L_x_10181:
        /* <DEDUP_REMOVED lines=12> */
.L_x_10184:
[----:B------:R-:W-:Y:S05]  /*e290*/  BSYNC B2 ;  /* 0x0000000000027941 */ /* 0x000fea0003800000 */
.L_x_10183:
        /* <DEDUP_REMOVED lines=11> */
.L_x_10185:
        /* <DEDUP_REMOVED lines=16> */
.L_x_10186:
        /* <DEDUP_REMOVED lines=16> */
.L_x_10187:
        /* <DEDUP_REMOVED lines=15> */
.L_x_10275:
[----:B------:R-:W-:Y:S05]  /*e640*/  BSYNC B2 ;  /* 0x0000000000027941 */ /* 0x000fea0003800000 */
.L_x_10188:
        /* <DEDUP_REMOVED lines=11> */
.L_x_10191:
[----:B------:R-:W-:Y:S05]  /*e700*/  BSYNC B2 ;  /* 0x0000000000027941 */ /* 0x000fea0003800000 */
.L_x_10190:
[----:B------:R-:W-:Y:S01]  /*e710*/  R2UR UR6, R2 ;  /* 0x00000000020672ca */ /* 0x000fe200000e0000 */
[----:B------:R-:W-:Y:S01]  /*e720*/  IMAD R23, R23, 0x6c00, R22 ;  /* 0x00006c0017177824 */ /* 0x000fe200078e0216 */
[----:B------:R-:W-:Y:S01]  /*e730*/  R2UR UR7, R3 ;  /* 0x00000000030772ca */ /* 0x000fe200000e0000 */
[----:B------:R-:W-:Y:S01]  /*e740*/  UIADD3 UR4, UP0, UR38, 0x470, URZ ;  /* 0x0000047026047890 */ /* 0x000fe2000ff1e03f */
[----:B------:R-:W-:Y:S01]  /*e750*/  R2UR UR10, R5 ;  /* 0x00000000050a72ca */ /* 0x000fe200000e0000 */
[----:B------:R-:W-:Y:S01]  /*e760*/  IMAD R5, R27, 0x90, R28 ;  /* 0x000000901b057824 */ /* 0x000fe200078e021c */
[----:B------:R-:W-:Y:S01]  /*e770*/  PLOP3.LUT P0, PT, PT, PT, PT, 0x80, 0x0 ;  /* 0x000000000000781c */ /* 0x000fe20003f0f070 */
[----:B0-----:R-:W-:Y:S01]  /*e780*/  VIADD R12, R12, 0x50 ;  /* 0x000000500c0c7836 */ /* 0x001fe20000000000 */
[----:B------:R-:W-:Y:S01]  /*e790*/  UIADD3.X UR5, URZ, UR39, URZ, UP0, !UPT ;  /* 0x000000273f057290 */ /* 0x000fe200087fe43f */
[----:B------:R-:W-:-:S11]  /*e7a0*/  VIADD R13, R23, 0x200 ;  /* 0x00000200170d7836 */ /* 0x000fd60000000000 */
.L_x_10192:
        /* <DEDUP_REMOVED lines=15> */
.L_x_10193:
        /* <DEDUP_REMOVED lines=15> */
.L_x_10194:
        /* <DEDUP_REMOVED lines=12> */
.L_x_10179:
[----:B------:R-:W-:Y:S05]  /*ea50*/  BSYNC B1 ;  /* 0x0000000000017941 */ /* 0x000fea0003800000 */
.L_x_10178:
        /* <DEDUP_REMOVED lines=9> */
[----:B------:R-:W-:Y:S01]  /*eaf0*/  VIADD R9, R6, 0xffffffff ;  /* 0xffffffff06097836 */ /* 0x000fe20000000000 */
        /* <DEDUP_REMOVED lines=21> */
.L_x_10197:
[----:B------:R-:W-:Y:S01]  /*ec50*/  IMAD R2, R23, 0x8, R22 ;  /* 0x0000000817027824 */ /* 0x000fe200078e0216 */
[----:B------:R-:W-:Y:S01]  /*ec60*/  SHF.L.U32 R3, R26, 0x1f, RZ ;  /* 0x0000001f1a037819 */ /* 0x000fe200000006ff */
[----:B------:R-:W-:Y:S03]  /*ec70*/  BSSY B2, `(.L_x_10198) ;  /* 0x0000003000027945 */ /* 0x000fe60003800000 */
[----:B------:R-:W1:Y:S02]  /*ec80*/  SYNCS.PHASECHK.TRANS64.TRYWAIT P0, [R2+URZ+0x31c40], R3 ;  /* 0x031c4003020075a7 */ /* 0x000e64000800017f */
[----:B-1----:R-:W-:Y:S05]  /*ec90*/  @!P0 BRA `(.L_x_10199) ;  /* 0x00000028006c8947 */ /* 0x002fea0003800000 */
.L_x_10276:
[----:B------:R-:W-:Y:S05]  /*eca0*/  BSYNC B2 ;  /* 0x0000000000027941 */ /* 0x000fea0003800000 */
.L_x_10198:
        /* <DEDUP_REMOVED lines=12> */
.L_x_10201:
[----:B------:R-:W-:Y:S05]  /*ed70*/  BSYNC B2 ;  /* 0x0000000000027941 */ /* 0x000fea0003800000 */
.L_x_10200:
        /* <DEDUP_REMOVED lines=8> */
[----:B------:R-:W-:Y:S01]  /*ee00*/  IMAD R2, R9, 0x90, R28 ;  /* 0x0000009009027824 */ /* 0x000fe200078e021c */
[----:B------:R-:W-:Y:S01]  /*ee10*/  UMOV UR6, 0x0 ;  /* 0x0000000000067882 */ /* 0x000fe20000000000 */
[----:B------:R-:W-:Y:S01]  /*ee20*/  VIADD R10, R12, 0x16a00 ;  /* 0x00016a000c0a7836 */ /* 0x000fe20000000000 */
[----:B------:R-:W-:-:S09]  /*ee30*/  UMOV UR7, 0x14f00000 ;  /* 0x14f0000000077882 */ /* 0x000fd20000000000 */
.L_x_10202:
        /* <DEDUP_REMOVED lines=16> */
.L_x_10203:
        /* <DEDUP_REMOVED lines=16> */
.L_x_10204:
        /* <DEDUP_REMOVED lines=15> */
.L_x_10277:
[----:B------:R-:W-:Y:S05]  /*f130*/  BSYNC B2 ;  /* 0x0000000000027941 */ /* 0x000fea0003800000 */
.L_x_10205:
        /* <DEDUP_REMOVED lines=11> */
.L_x_10208:
[----:B------:R-:W-:Y:S05]  /*f1f0*/  BSYNC B2 ;  /* 0x0000000000027941 */ /* 0x000fea0003800000 */
.L_x_10207:
[----:B------:R-:W-:Y:S01]  /*f200*/  R2UR UR6, R2 ;  /* 0x00000000020672ca */ /* 0x000fe200000e0000 */
[----:B------:R-:W-:Y:S01]  /*f210*/  IMAD R7, R7, 0x6c00, R22 ;  /* 0x00006c0007077824 */ /* 0x000fe200078e0216 */
[----:B------:R-:W-:Y:S01]  /*f220*/  R2UR UR7, R3 ;  /* 0x00000000030772ca */ /* 0x000fe200000e0000 */
[----:B------:R-:W-:Y:S01]  /*f230*/  UIADD3 UR4, UP0, UR38, 0x470, URZ ;  /* 0x0000047026047890 */ /* 0x000fe2000ff1e03f */
[----:B------:R-:W-:Y:S01]  /*f240*/  R2UR UR10, R5 ;  /* 0x00000000050a72ca */ /* 0x000fe200000e0000 */
[----:B------:R-:W-:Y:S01]  /*f250*/  IMAD R5, R27, 0x90, R28 ;  /* 0x000000901b057824 */ /* 0x000fe200078e021c */
[----:B------:R-:W-:Y:S01]  /*f260*/  PLOP3.LUT P0, PT, PT, PT, PT, 0x80, 0x0 ;  /* 0x000000000000781c */ /* 0x000fe20003f0f070 */
[----:B------:R-:W-:Y:S01]  /*f270*/  VIADD R8, R8, 0x50 ;  /* 0x0000005008087836 */ /* 0x000fe20000000000 */
[----:B------:R-:W-:Y:S01]  /*f280*/  UIADD3.X UR5, URZ, UR39, URZ, UP0, !UPT ;  /* 0x000000273f057290 */ /* 0x000fe200087fe43f */
[----:B------:R-:W-:-:S11]  /*f290*/  VIADD R12, R7, 0x200 ;  /* 0x00000200070c7836 */ /* 0x000fd60000000000 */
.L_x_10209:
        /* <DEDUP_REMOVED lines=15> */
.L_x_10210:
        /* <DEDUP_REMOVED lines=15> */
.L_x_10211:
        /* <DEDUP_REMOVED lines=12> */
.L_x_10196:
[----:B------:R-:W-:Y:S05]  /*f540*/  BSYNC B1 ;  /* 0x0000000000017941 */ /* 0x000fea0003800000 */
.L_x_10195:
[C---:B------:R-:W-:Y:S01]  /*f550*/  ISETP.GT.AND P0, PT, R6.reuse, 0x1, PT ;  /* 0x000000010600780c */ /* 0x040fe20003f04270 */
[----:B------:R-:W-:-:S12]  /*f560*/  VIADD R6, R6, 0xfffffffe ;  /* 0xfffffffe06067836 */ /* 0x000fd80000000000 */
[----:B------:R-:W-:Y:S05]  /*f570*/  @P0 BRA `(.L_x_10212) ;  /* 0xffffffe8007c0947 */ /* 0x000fea000383ffff */
.L_x_10158:
[----:B------:R-:W-:Y:S05]  /*f580*/  BSYNC B0 ;  /* 0x0000000000007941 */ /* 0x000fea0003800000 */
.L_x_10157:
[----:B------:R-:W2:Y:S01]  /*f590*/  S2R R2, SR_TID.X ;  /* 0x0000000000027919 */ /* 0x000ea20000002100 */
[----:B------:R-:W-:Y:S01]  /*f5a0*/  BSSY B0, `(.L_x_10213) ;  /* 0x0000010000007945 */ /* 0x000fe20003800000 */
[----:B--2---:R-:W-:-:S04]  /*f5b0*/  LOP3.LUT R8, R2, 0x7f, RZ, 0xc0, !PT ;  /* 0x0000007f02087812 */ /* 0x004fc800078ec0ff */
[----:B------:R-:W-:-:S13]  /*f5c0*/  ISETP.NE.AND P0, PT, R8, RZ, PT ;  /* 0x000000ff0800720c */ /* 0x000fda0003f05270 */
[----:B------:R-:W-:Y:S05]  /*f5d0*/  @P0 BRA `(.L_x_10214) ;  /* 0x0000000000300947 */ /* 0x000fea0003800000 */
[----:B------:R-:W2:Y:S01]  /*f5e0*/  S2R R5, SR_LANEID ;  /* 0x0000000000057919 */ /* 0x000ea20000000000 */
[----:B------:R-:W-:Y:S01]  /*f5f0*/  VOTEU.ANY UR4, UPT, PT ;  /* 0x0000000000047886 */ /* 0x000fe200038e0100 */
[----:B-1----:R-:W1:Y:S01]  /*f600*/  LDC.64 R2, c[0x0][0xc60] ;  /* 0x00031800ff027b82 */ /* 0x002e620000000a00 */
[----:B------:R-:W2:Y:S02]  /*f610*/  FLO.U32 R0, UR4 ;  /* 0x0000000400007d00 */ /* 0x000ea400080e0000 */
[----:B--2---:R-:W-:-:S06]  /*f620*/  ISETP.EQ.U32.AND P0, PT, R0, R5, PT ;  /* 0x000000050000720c */ /* 0x004fcc0003f02070 */
[----:B------:R-:W1:Y:S07]  /*f630*/  POPC R5, UR4 ;  /* 0x0000000400057d09 */ /* 0x000e6e0008000000 */
[----:B-1----:R-:W2:Y:S01]  /*f640*/  @P0 ATOMG.E.ADD.STRONG.GPU PT, R3, desc[UR56][R2.64], R5 ;  /* 0x00000005020309a8 */ /* 0x002ea200081ee1f8 */
[----:B------:R-:W1:Y:S02]  /*f650*/  S2R R4, SR_LTMASK ;  /* 0x0000000000047919 */ /* 0x000e640000003900 */
[----:B-1----:R-:W-:-:S04]  /*f660*/  LOP3.LUT R4, R4, UR4, RZ, 0xc0, !PT ;  /* 0x0000000404047c12 */ /* 0x002fc8000f8ec0ff */
[----:B0-----:R-:W0:Y:S01]  /*f670*/  POPC R7, R4 ;  /* 0x0000000400077309 */ /* 0x001e220000000000 */
[----:B--2---:R-:W0:Y:S02]  /*f680*/  SHFL.IDX PT, R0, R3, R0, 0x1f ;  /* 0x00001f0003007589 */ /* 0x004e2400000e0000 */
[----:B0-----:R-:W-:-:S07]  /*f690*/  IADD3 R16, R0, UR36, R7 ;  /* 0x0000002400107c10 */ /* 0x001fce000fffe007 */
.L_x_10214:
[----:B------:R-:W-:Y:S05]  /*f6a0*/  BSYNC B0 ;  /* 0x0000000000007941 */ /* 0x000fea0003800000 */
.L_x_10213:
[----:B------:R-:W-:Y:S01]  /*f6b0*/  LOP3.LUT P0, RZ, R29, 0x1, RZ, 0xc0, !PT ;  /* 0x000000011dff7812 */ /* 0x000fe2000780c0ff */
[----:B------:R-:W-:-:S12]  /*f6c0*/  BSSY B0, `(.L_x_10215) ;  /* 0x0000045000007945 */ /* 0x000fd80003800000 */
[----:B------:R-:W-:Y:S05]  /*f6d0*/  @!P0 BRA `(.L_x_10216) ;  /* 0x00000004000c8947 */ /* 0x000fea0003800000 */
[----:B-1----:R-:W-:Y:S01]  /*f6e0*/  IMAD R3, R23, 0x8, R22 ;  /* 0x0000000817037824 */ /* 0x002fe200078e0216 */
[----:B------:R-:W-:Y:S01]  /*f6f0*/  SHF.L.U32 R0, R26, 0x1f, RZ ;  /* 0x0000001f1a007819 */ /* 0x000fe200000006ff */
[----:B------:R-:W-:Y:S01]  /*f700*/  BSSY B1, `(.L_x_10217) ;  /* 0x0000004000017945 */ /* 0x000fe20003800000 */
[----:B------:R-:W-:Y:S02]  /*f710*/  ISETP.NE.AND P1, PT, R8, RZ, PT ;  /* 0x000000ff0800720c */ /* 0x000fe40003f25270 */
[----:B------:R-:W1:Y:S02]  /*f720*/  SYNCS.PHASECHK.TRANS64.TRYWAIT P0, [R3+URZ+0x31c60], R0 ;  /* 0x031c6000030075a7 */ /* 0x000e64000800017f */
[----:B-1----:R-:W-:Y:S09]  /*f730*/  @!P0 BRA `(.L_x_10218) ;  /* 0x0000001c00ec8947 */ /* 0x002ff20003800000 */
.L_x_10278:
[----:B------:R-:W-:Y:S05]  /*f740*/  BSYNC B1 ;  /* 0x0000000000017941 */ /* 0x000fea0003800000 */
.L_x_10217:
[----:B------:R-:W-:Y:S04]  /*f750*/  BSSY B1, `(.L_x_10219) ;  /* 0x0000009000017945 */ /* 0x000fe80003800000 */
        /* <DEDUP_REMOVED lines=8> */
.L_x_10220:
[----:B------:R-:W-:Y:S05]  /*f7e0*/  BSYNC B1 ;  /* 0x0000000000017941 */ /* 0x000fea0003800000 */
.L_x_10219:
[----:B-1----:R-:W-:Y:S01]  /*f7f0*/  IMAD R0, R23, 0x6c00, R22 ;  /* 0x00006c0017007824 */ /* 0x002fe200078e0216 */
[----:B------:R-:W-:Y:S01]  /*f800*/  UIADD3 UR4, UP0, UR38, 0x470, URZ ;  /* 0x0000047026047890 */ /* 0x000fe2000ff1e03f */
[----:B------:R-:W-:Y:S01]  /*f810*/  VIADD R2, R3, 0x31c50 ;  /* 0x00031c5003027836 */ /* 0x000fe20000000000 */
[----:B------:R-:W-:Y:S01]  /*f820*/  PLOP3.LUT P0, PT, PT, PT, PT, 0x80, 0x0 ;  /* 0x000000000000781c */ /* 0x000fe20003f0f070 */
[----:B------:R-:W-:Y:S01]  /*f830*/  IMAD R28, R27, 0x90, R28 ;  /* 0x000000901b1c7824 */ /* 0x000fe200078e021c */
[----:B------:R-:W-:Y:S01]  /*f840*/  UIADD3.X UR5, URZ, UR39, URZ, UP0, !UPT ;  /* 0x000000273f057290 */ /* 0x000fe200087fe43f */
[----:B------:R-:W-:Y:S01]  /*f850*/  VIADD R3, R0, 0x200 ;  /* 0x0000020000037836 */ /* 0x000fe20000000000 */
[----:B------:R-:W-:Y:S01]  /*f860*/  UMOV UR6, 0x0 ;  /* 0x0000000000067882 */ /* 0x000fe20000000000 */
[----:B------:R-:W-:Y:S01]  /*f870*/  UMOV UR7, 0x14f00000 ;  /* 0x14f0000000077882 */ /* 0x000fe20000000000 */
[----:B------:R-:W-:-:S08]  /*f880*/  UMOV UR10, URZ ;  /* 0x0000003f000a7c82 */ /* 0x000fd00008000000 */
.L_x_10221:
        /* <DEDUP_REMOVED lines=15> */
.L_x_10222:
        /* <DEDUP_REMOVED lines=15> */
.L_x_10223:
        /* <DEDUP_REMOVED lines=10> */
.L_x_10216:
[----:B------:R-:W-:Y:S05]  /*fb10*/  BSYNC B0 ;  /* 0x0000000000007941 */ /* 0x000fea0003800000 */
.L_x_10215:
[----:B------:R-:W-:-:S05]  /*fb20*/  VIADD R23, R23, 0x1 ;  /* 0x0000000117177836 */ /* 0x000fca0000000000 */
[----:B------:R-:W-:-:S04]  /*fb30*/  ISETP.NE.AND P0, PT, R23, 0x2, PT ;  /* 0x000000021700780c */ /* 0x000fc80003f05270 */
[----:B-1----:R-:W-:Y:S02]  /*fb40*/  SEL R3, RZ, 0x1, P0 ;  /* 0x00000001ff037807 */ /* 0x002fe40000000000 */
[----:B------:R-:W-:Y:S02]  /*fb50*/  SEL R23, R23, RZ, P0 ;  /* 0x000000ff17177207 */ /* 0x000fe40000000000 */
[----:B------:R-:W-:-:S07]  /*fb60*/  LOP3.LUT R26, R26, R3, RZ, 0x3c, !PT ;  /* 0x000000031a1a7212 */ /* 0x000fce00078e3cff */
.L_x_10139:
[----:B------:R-:W-:Y:S05]  /*fb70*/  BSYNC B7 ;  /* 0x0000000000077941 */ /* 0x000fea0003800000 */
.L_x_10137:
[----:B------:R-:W-:-:S13]  /*fb80*/  LOP3.LUT P0, RZ, R29, 0x2, RZ, 0xc0, !PT ;  /* 0x000000021dff7812 */ /* 0x000fda000780c0ff */
[----:B------:R-:W-:Y:S05]  /*fb90*/  @!P0 BRA `(.L_x_10224) ;  /* 0x0000000000248947 */ /* 0x000fea0003800000 */
[----:B------:R-:W-:Y:S05]  /*fba0*/  WARPSYNC.ALL ;  /* 0x0000000000007948 */ /* 0x000fea0003800000 */
[----:B------:R-:W2:Y:S08]  /*fbb0*/  S2UR UR5, SR_CgaCtaId ;  /* 0x00000000000579c3 */ /* 0x000eb00000008800 */
[----:B------:R-:W-:Y:S06]  /*fbc0*/  BAR.SYNC.DEFER_BLOCKING 0x5, 0x200 ;  /* 0x0148000000007b1d */ /* 0x000fec0000010000 */
[----:B------:R-:W-:-:S02]  /*fbd0*/  UMOV UR4, 0x400 ;  /* 0x0000040000047882 */ /* 0x000fc40000000000 */
[----:B--2---:R-:W-:-:S06]  /*fbe0*/  ULEA UR4, UR5, UR4, 0x18 ;  /* 0x0000000405047291 */ /* 0x004fcc000f8ec03f */
[----:B------:R-:W-:-:S05]  /*fbf0*/  IMAD.U32 R22, RZ, RZ, UR4 ;  /* 0x00000004ff167e24 */ /* 0x000fca000f8e00ff */
[----:B------:R2:W3:Y:S01]  /*fc00*/  LDS.128 R16, [R22+0x31cd0] ;  /* 0x031cd00016107984 */ /* 0x0004e20000000c00 */
[----:B------:R-:W-:Y:S06]  /*fc10*/  BAR.ARV 0x4, 0x200 ;  /* 0x0108000000007b1d */ /* 0x000fec0000002000 */
[----:B------:R-:W-:Y:S05]  /*fc20*/  BRA `(.L_x_10225) ;  /* 0x0000000800407947 */ /* 0x000fea0003800000 */
.L_x_10224:
[----:B-1----:R-:W1:Y:S01]  /*fc30*/  S2R R0, SR_TID.X ;  /* 0x0000000000007919 */ /* 0x002e620000002100 */
        /* <DEDUP_REMOVED lines=35> */
.L_x_10288:
[----:B------:R-:W-:Y:S02]  /*fe70*/  ULDC UR4, c[0x0][0xc38] ;  /* 0x00030e0000047ab9 */ /* 0x000fe40000000800 */
[----:B------:R-:W-:-:S04]  /*fe80*/  IMAD.U32 R16, RZ, RZ, UR4 ;  /* 0x00000004ff107e24 */ /* 0x000fc8000f8e00ff */
[----:B-1----:R-:W-:-:S04]  /*fe90*/  IMAD R5, R14, R16, RZ ;  /* 0x000000100e057224 */ /* 0x002fc800078e02ff */
[----:B------:R-:W-:-:S05]  /*fea0*/  IMAD.IADD R4, R4, 0x1, R5 ;  /* 0x0000000104047824 */ /* 0x000fca00078e0205 */
[----:B------:R-:W-:-:S13]  /*feb0*/  ISETP.GT.AND P6, PT, R4, R0, PT ;  /* 0x000000000400720c */ /* 0x000fda0003fc4270 */
[----:B------:R-:W-:Y:S05]  /*fec0*/  @P6 BRA `(.L_x_10227) ;  /* 0x00000000009c6947 */ /* 0x000fea0003800000 */
.L_x_10232:
[----:B------:R-:W1:Y:S01]  /*fed0*/  LDC R6, c[0x0][0xc3c] ;  /* 0x00030f00ff067b82 */ /* 0x000e620000000800 */
[----:B------:R-:W-:-:S05]  /*fee0*/  VIADD R19, R19, 0x1f ;  /* 0x0000001f13137836 */ /* 0x000fca0000000000 */
[----:B-1----:R-:W-:-:S13]  /*fef0*/  ISETP.GE.AND P6, PT, R19, R6, PT ;  /* 0x000000061300720c */ /* 0x002fda0003fc6270 */
[----:B------:R-:W-:Y:S05]  /*ff00*/  @P6 BRA `(.L_x_10228) ;  /* 0x0000000400446947 */ /* 0x000fea0003800000 */
[----:B------:R-:W1:Y:S01]  /*ff10*/  S2R R2, SR_TID.X ;  /* 0x0000000000027919 */ /* 0x000e620000002100 */
[----:B------:R-:W-:Y:S01]  /*ff20*/  BSSY B0, `(.L_x_10229) ;  /* 0x0000009000007945 */ /* 0x000fe20003800000 */
[----:B-1----:R-:W-:-:S05]  /*ff30*/  LOP3.LUT R2, R2, 0x1f, RZ, 0xc0, !PT ;  /* 0x0000001f02027812 */ /* 0x002fca00078ec0ff */
[----:B------:R-:W-:Y:S02]  /*ff40*/  IMAD.IADD R5, R19, 0x1, R2 ;  /* 0x0000000113057824 */ /* 0x000fe400078e0202 */
[----:B------:R-:W-:-:S03]  /*ff50*/  IMAD.MOV.U32 R2, RZ, RZ, RZ ;  /* 0x000000ffff027224 */ /* 0x000fc600078e00ff */
[----:B------:R-:W-:-:S13]  /*ff60*/  ISETP.GE.OR P6, PT, R5, R6, !P0 ;  /* 0x000000060500720c */ /* 0x000fda00047c6670 */
[----:B------:R-:W-:Y:S05]  /*ff70*/  @P6 BRA `(.L_x_10230) ;  /* 0x00000000000c6947 */ /* 0x000fea0003800000 */
[----:B0-----:R-:W0:Y:S02]  /*ff80*/  LDC.64 R2, c[0x0][0xc80] ;  /* 0x00032000ff027b82 */ /* 0x001e240000000a00 */
[----:B0-----:R-:W-:-:S06]  /*ff90*/  IMAD.WIDE R2, R5, 0x4, R2 ;  /* 0x0000000405027825 */ /* 0x001fcc00078e0202 */
[----:B------:R1:W5:Y:S02]  /*ffa0*/  LDG.E R2, desc[UR56][R2.64] ;  /* 0x0000003802027981 */ /* 0x000364000c1e1900 */
.L_x_10230:
[----:B------:R-:W-:Y:S05]  /*ffb0*/  BSYNC B0 ;  /* 0x0000000000007941 */ /* 0x000fea0003800000 */
.L_x_10229:
[----:B------:R-:W-:-:S03]  /*ffc0*/  UMOV UR4, 0xffffffff ;  /* 0xffffffff00047882 */ /* 0x000fc60000000000 */
[----:B------:R-:W-:Y:S05]  /*ffd0*/  BRA.DIV UR4, `(.L_x_10231) ;  /* 0x0000001a04fc7947 */ /* 0x000fea000b800000 */
[----:B-----5:R-:W2:Y:S02]  /*ffe0*/  SHFL.UP PT, R14, R2, 0x1, RZ ;  /* 0x04200000020e7989 */ /* 0x020ea400000e00ff */
[----:B--2---:R-:W-:-:S05]  /*fff0*/  SEL R13, R14, RZ, P1 ;  /* 0x000000ff0e0d7207 */ /* 0x004fca0000800000 */
[----:B------:R-:W-:-:S05]  /*10000*/  IMAD.IADD R13, R2, 0x1, R13 ;  /* 0x00000001020d7824 */ /* 0x000fca00078e020d */
[----:B------:R-:W2:Y:S02]  /*10010*/  SHFL.UP PT, R14, R13, 0x2, RZ ;  /* 0x044000000d0e7989 */ /* 0x000ea400000e00ff */
[----:B--2---:R-:W-:-:S05]  /*10020*/  SEL R14, R14, RZ, P2 ;  /* 0x000000ff0e0e7207 */ /* 0x004fca0001000000 */
[----:B01----:R-:W-:-:S05]  /*10030*/  IMAD.IADD R3, R13, 0x1, R14 ;  /* 0x000000010d037824 */ /* 0x003fca00078e020e */
        /* <DEDUP_REMOVED lines=10> */
.L_x_10296:
[----:B------:R-:W-:Y:S02]  /*100e0*/  ULDC UR4, c[0x0][0xc38] ;  /* 0x00030e0000047ab9 */ /* 0x000fe40000000800 */
[----:B------:R-:W-:-:S04]  /*100f0*/  IMAD.U32 R16, RZ, RZ, UR4 ;  /* 0x00000004ff107e24 */ /* 0x000fc8000f8e00ff */
[----:B-1----:R-:W-:-:S04]  /*10100*/  IMAD R5, R14, R16, RZ ;  /* 0x000000100e057224 */ /* 0x002fc800078e02ff */
[----:B------:R-:W-:-:S05]  /*10110*/  IMAD.IADD R4, R5, 0x1, R4 ;  /* 0x0000000105047824 */ /* 0x000fca00078e0204 */
[----:B------:R-:W-:-:S13]  /*10120*/  ISETP.GT.AND P6, PT, R4, R0, PT ;  /* 0x000000000400720c */ /* 0x000fda0003fc4270 */
[----:B------:R-:W-:Y:S05]  /*10130*/  @!P6 BRA `(.L_x_10232) ;  /* 0xfffffffc0064e947 */ /* 0x000fea000383ffff */
.L_x_10227:
        /* <DEDUP_REMOVED lines=8> */
.L_x_10300:
[----:B------:R-:W-:Y:S01]  /*101c0*/  ISETP.NE.AND P0, PT, R6, RZ, PT ;  /* 0x000000ff0600720c */ /* 0x000fe20003f05270 */
[----:B------:R-:W-:-:S12]  /*101d0*/  IMAD.MOV.U32 R14, RZ, RZ, RZ ;  /* 0x000000ffff0e7224 */ /* 0x000fd800078e00ff */
[----:B------:R-:W-:Y:S05]  /*101e0*/  @!P0 BRA `(.L_x_10234) ;  /* 0x0000000000108947 */ /* 0x000fea0003800000 */
[----:B------:R-:W-:Y:S01]  /*101f0*/  UMOV UR4, 0xffffffff ;  /* 0xffffffff00047882 */ /* 0x000fe20000000000 */
[----:B------:R-:W-:Y:S02]  /*10200*/  VIADD R12, R4, 0xffffffff ;  /* 0xffffffff040c7836 */ /* 0x000fe40000000000 */
[----:B------:R-:W-:Y:S05]  /*10210*/  BRA.DIV UR4, `(.L_x_10235) ;  /* 0x0000001e04707947 */ /* 0x000fea000b800000 */
[----:B------:R3:W4:Y:S02]  /*10220*/  SHFL.IDX PT, R14, R3, R12, 0x1f ;  /* 0x00001f0c030e7589 */ /* 0x00072400000e0000 */
.L_x_10234:
[----:B--2---:R-:W-:Y:S01]  /*10230*/  IABS R6, R17 ;  /* 0x0000001100067213 */ /* 0x004fe20000000000 */
[----:B----4-:R-:W-:Y:S02]  /*10240*/  IMAD R16, R14, R16, R5 ;  /* 0x000000100e107224 */ /* 0x010fe400078e0205 */
[----:B------:R-:W-:Y:S01]  /*10250*/  IMAD.IADD R19, R4, 0x1, R19 ;  /* 0x0000000104137824 */ /* 0x000fe200078e0213 */
[----:B------:R-:W2:Y:S01]  /*10260*/  I2F.RP R7, R6 ;  /* 0x0000000600077306 */ /* 0x000ea20000209400 */
[----:B------:R-:W-:-:S07]  /*10270*/  IMAD.IADD R0, R0, 0x1, -R16 ;  /* 0x0000000100007824 */ /* 0x000fce00078e0a10 */
[----:B--2---:R-:W1:Y:S02]  /*10280*/  MUFU.RCP R7, R7 ;  /* 0x0000000700077308 */ /* 0x004e640000001000 */
[----:B-1----:R-:W-:-:S06]  /*10290*/  VIADD R2, R7, 0xffffffe ;  /* 0x0ffffffe07027836 */ /* 0x002fcc0000000000 */
[----:B0--3--:R0:W1:Y:S02]  /*102a0*/  F2I.FTZ.U32.TRUNC.NTZ R3, R2 ;  /* 0x0000000200037305 */ /* 0x009064000021f000 */
[----:B0-----:R-:W-:Y:S02]  /*102b0*/  IMAD.MOV.U32 R2, RZ, RZ, RZ ;  /* 0x000000ffff027224 */ /* 0x001fe400078e00ff */
[----:B-1----:R-:W-:-:S04]  /*102c0*/  IMAD.MOV R5, RZ, RZ, -R3 ;  /* 0x000000ffff057224 */ /* 0x002fc800078e0a03 */
[----:B------:R-:W-:-:S04]  /*102d0*/  IMAD R5, R5, R6, RZ ;  /* 0x0000000605057224 */ /* 0x000fc800078e02ff */
[----:B------:R-:W-:Y:S01]  /*102e0*/  IMAD.HI.U32 R3, R3, R5, R2 ;  /* 0x0000000503037227 */ /* 0x000fe200078e0002 */
[----:B------:R-:W-:Y:S02]  /*102f0*/  IABS R5, R17 ;  /* 0x0000001100057213 */ /* 0x000fe40000000000 */
[----:B------:R-:W-:-:S03]  /*10300*/  IABS R2, R0 ;  /* 0x0000000000027213 */ /* 0x000fc60000000000 */
[----:B------:R-:W-:Y:S02]  /*10310*/  IMAD.MOV R5, RZ, RZ, -R5 ;  /* 0x000000ffff057224 */ /* 0x000fe400078e0a05 */
        /* <DEDUP_REMOVED lines=10> */
[----:B------:R-:W-:Y:S01]  /*103c0*/  @!P2 IMAD.MOV R3, RZ, RZ, -R3 ;  /* 0x000000ffff03a224 */ /* 0x000fe200078e0a03 */
[----:B------:R-:W-:-:S05]  /*103d0*/  @!P1 LOP3.LUT R3, RZ, R17, RZ, 0x33, !PT ;  /* 0x00000011ff039212 */ /* 0x000fca00078e33ff */
[--C-:B------:R-:W-:Y:S02]  /*103e0*/  IMAD.MOV R2, RZ, RZ, -R3.reuse ;  /* 0x000000ffff027224 */ /* 0x100fe400078e0a03 */
[----:B------:R-:W-:Y:S02]  /*103f0*/  IMAD.MOV.U32 R18, RZ, RZ, R3 ;  /* 0x000000ffff127224 */ /* 0x000fe400078e0003 */
[----:B------:R-:W-:Y:S01]  /*10400*/  IMAD R17, R17, R2, R0 ;  /* 0x0000000211117224 */ /* 0x000fe200078e0200 */
[----:B------:R-:W-:Y:S06]  /*10410*/  BRA `(.L_x_10236) ;  /* 0x00000000001c7947 */ /* 0x000fec0003800000 */
.L_x_10228:
[----:B------:R-:W-:Y:S01]  /*10420*/  UMOV UR4, URZ ;  /* 0x0000003f00047c82 */ /* 0x000fe20008000000 */
[----:B------:R-:W-:Y:S01]  /*10430*/  UMOV UR5, URZ ;  /* 0x0000003f00057c82 */ /* 0x000fe20008000000 */
[----:B------:R-:W-:Y:S01]  /*10440*/  ULDC UR6, c[0x0][0xc3c] ;  /* 0x00030f0000067ab9 */ /* 0x000fe20000000800 */
[----:B------:R-:W-:Y:S02]  /*10450*/  IMAD.MOV.U32 R16, RZ, RZ, R0 ;  /* 0x000000ffff107224 */ /* 0x000fe400078e0000 */
[----:B------:R-:W-:Y:S02]  /*10460*/  IMAD.U32 R17, RZ, RZ, UR4 ;  /* 0x00000004ff117e24 */ /* 0x000fe4000f8e00ff */
[----:B------:R-:W-:Y:S02]  /*10470*/  IMAD.U32 R18, RZ, RZ, UR5 ;  /* 0x00000005ff127e24 */ /* 0x000fe4000f8e00ff */
[----:B------:R-:W-:-:S07]  /*10480*/  IMAD.U32 R19, RZ, RZ, UR6 ;  /* 0x00000006ff137e24 */ /* 0x000fce000f8e00ff */
.L_x_10236:
[----:B------:R-:W1:Y:S01]  /*10490*/  S2R R0, SR_TID.X ;  /* 0x0000000000007919 */ /* 0x000e620000002100 */
[----:B------:R-:W-:Y:S05]  /*104a0*/  WARPSYNC.ALL ;  /* 0x0000000000007948 */ /* 0x000fea0003800000 */
[----:B------:R-:W-:Y:S01]  /*104b0*/  BAR.SYNC.DEFER_BLOCKING 0x4, 0x200 ;  /* 0x0108000000007b1d */ /* 0x000fe20000010000 */
[----:B-1----:R-:W-:-:S04]  /*104c0*/  LOP3.LUT R0, R0, 0x1f, RZ, 0xc0, !PT ;  /* 0x0000001f00007812 */ /* 0x002fc800078ec0ff */
[----:B------:R-:W-:-:S13]  /*104d0*/  ISETP.NE.AND P0, PT, R0, RZ, PT ;  /* 0x000000ff0000720c */ /* 0x000fda0003f05270 */
[----:B0-----:R-:W0:Y:S01]  /*104e0*/  @!P0 S2R R3, SR_CgaCtaId ;  /* 0x0000000000038919 */ /* 0x001e220000008800 */
[----:B------:R-:W-:-:S04]  /*104f0*/  @!P0 MOV R0, 0x400 ;  /* 0x0000040000008802 */ /* 0x000fc80000000f00 */
[----:B0-----:R-:W-:-:S05]  /*10500*/  @!P0 LEA R22, R3, R0, 0x18 ;  /* 0x0000000003168211 */ /* 0x001fca00078ec0ff */
[----:B------:R4:W-:Y:S01]  /*10510*/  @!P0 STS.128 [R22+0x31cd0], R16 ;  /* 0x031cd01016008388 */ /* 0x0009e20000000c00 */
[----:B------:R-:W-:Y:S06]  /*10520*/  BAR.ARV 0x5, 0x200 ;  /* 0x0148000000007b1d */ /* 0x000fec0000002000 */
.L_x_10225:
[----:B------:R-:W-:Y:S02]  /*10530*/  ULDC UR4, c[0x0][0xc3c] ;  /* 0x00030f0000047ab9 */ /* 0x000fe40000000800 */
[----:B---3--:R-:W-:-:S13]  /*10540*/  ISETP.GE.AND P0, PT, R19, UR4, PT ;  /* 0x0000000413007c0c */ /* 0x008fda000bf06270 */
[----:B------:R-:W-:Y:S05]  /*10550*/  @!P0 BRA `(.L_x_10237) ;  /* 0xffffffb000008947 */ /* 0x000fea000383ffff */
[----:B------:R-:W-:Y:S05]  /*10560*/  BSYNC B8 ;  /* 0x0000000000087941 */ /* 0x000fea0003800000 */
.L_x_10133:
[----:B-1----:R-:W3:Y:S01]  /*10570*/  LDL.LU R0, [R1+0x30] ;  /* 0x0000300001007983 */ /* 0x002ee20000300800 */
[----:B------:R-:W-:Y:S01]  /*10580*/  BSSY B0, `(.L_x_10238) ;  /* 0x000000b000007945 */ /* 0x000fe20003800000 */
[----:B------:R-:W1:Y:S01]  /*10590*/  S2R R5, SR_CgaCtaId ;  /* 0x0000000000057919 */ /* 0x000e620000008800 */
[----:B---3--:R-:W-:-:S05]  /*105a0*/  VIADD R0, R0, 0x1 ;  /* 0x0000000100007836 */ /* 0x008fca0000000000 */
[----:B------:R-:W-:-:S04]  /*105b0*/  LEA.HI R2, R0, R0, RZ, 0x1 ;  /* 0x0000000000027211 */ /* 0x000fc800078f08ff */
[----:B------:R-:W-:Y:S02]  /*105c0*/  LOP3.LUT R3, R2, 0xfffffffe, RZ, 0xc0, !PT ;  /* 0xfffffffe02037812 */ /* 0x000fe400078ec0ff */
[----:B------:R-:W-:-:S03]  /*105d0*/  MOV R2, 0x400 ;  /* 0x0000040000027802 */ /* 0x000fc60000000f00 */
[----:B------:R-:W-:Y:S01]  /*105e0*/  IMAD.IADD R0, R0, 0x1, -R3 ;  /* 0x0000000100007824 */ /* 0x000fe200078e0a03 */
[----:B-1----:R-:W-:-:S04]  /*105f0*/  LEA R9, R5, R2, 0x18 ;  /* 0x0000000205097211 */ /* 0x002fc800078ec0ff */
[----:B------:R-:W-:-:S04]  /*10600*/  SHF.L.U32 R0, R0, 0x1f, RZ ;  /* 0x0000001f00007819 */ /* 0x000fc800000006ff */
[----:B------:R-:W1:Y:S02]  /*10610*/  SYNCS.PHASECHK.TRANS64.TRYWAIT P0, [R9+URZ+0x31c20], R0 ;  /* 0x031c2000090075a7 */ /* 0x000e64000800017f */
[----:B-1----:R-:W-:Y:S05]  /*10620*/  @!P0 BRA `(.L_x_10239) ;  /* 0x0000001800908947 */ /* 0x002fea0003800000 */
.L_x_10303:
[----:B------:R-:W-:Y:S05]  /*10630*/  BSYNC B0 ;  /* 0x0000000000007941 */ /* 0x000fea0003800000 */
.L_x_10238:
[----:B------:R-:W-:-:S03]  /*10640*/  UMOV UR4, 0xffffffff ;  /* 0xffffffff00047882 */ /* 0x000fc60000000000 */
[----:B------:R-:W-:Y:S05]  /*10650*/  BRA.DIV UR4, `(.L_x_10240) ;  /* 0x0000001a04987947 */ /* 0x000fea000b800000 */
[----:B-1----:R-:W1:Y:S02]  /*10660*/  S2R R0, SR_TID.X ;  /* 0x0000000000007919 */ /* 0x002e640000002100 */
[----:B-1----:R-:W-:-:S04]  /*10670*/  SHF.R.U32.HI R0, RZ, 0x5, R0 ;  /* 0x00000005ff007819 */ /* 0x002fc80000011600 */
[----:B------:R-:W-:-:S05]  /*10680*/  LOP3.LUT R0, R0, 0x3, RZ, 0xc0, !PT ;  /* 0x0000000300007812 */ /* 0x000fca00078ec0ff */
[----:B------:R1:W3:Y:S02]  /*10690*/  SHFL.IDX PT, R14, R0, RZ, 0x1f ;  /* 0x00001fff000e7589 */ /* 0x0002e400000e0000 */
.L_x_10306:
[----:B---3--:R-:W-:Y:S01]  /*106a0*/  ISETP.NE.AND P0, PT, R14, RZ, PT ;  /* 0x000000ff0e00720c */ /* 0x008fe20003f05270 */
[----:B------:R-:W-:-:S12]  /*106b0*/  BSSY B0, `(.L_x_10241) ;  /* 0x0000024000007945 */ /* 0x000fd80003800000 */
[----:B------:R-:W-:Y:S05]  /*106c0*/  @P0 BRA `(.L_x_10242) ;  /* 0x0000000000880947 */ /* 0x000fea0003800000 */
[----:B------:R-:W-:-:S03]  /*106d0*/  UMOV UR4, 0xffffffff ;  /* 0xffffffff00047882 */ /* 0x000fc60000000000 */
[----:B------:R-:W-:Y:S05]  /*106e0*/  BRA.DIV UR4, `(.L_x_10243) ;  /* 0x0000001a04a87947 */ /* 0x000fea000b800000 */
[----:B------:R-:W-:-:S13]  /*106f0*/  ELECT P6, URZ, PT ;  /* 0x00000000003f782f */ /* 0x000fda00038c0000 */
.L_x_10309:
[----:B------:R-:W-:Y:S05]  /*10700*/  @!P6 BRA `(.L_x_10242) ;  /* 0x000000000078e947 */ /* 0x000fea0003800000 */
[----:B-1----:R-:W3:Y:S02]  /*10710*/  LDL.LU R0, [R1+0x38] ;  /* 0x0000380001007983 */ /* 0x002ee40000300800 */
[----:B---3--:R-:W-:-:S04]  /*10720*/  LOP3.LUT R0, R0, 0x2, RZ, 0xfc, !PT ;  /* 0x0000000200007812 */ /* 0x008fc800078efcff */
[----:B------:R-:W-:-:S13]  /*10730*/  ISETP.NE.AND P2, PT, R0, 0x3, PT ;  /* 0x000000030000780c */ /* 0x000fda0003f45270 */
[----:B------:R-:W-:Y:S05]  /*10740*/  @!P2 BRA `(.L_x_10244) ;  /* 0x000000000004a947 */ /* 0x000fea0003800000 */
[----:B------:R-:W-:Y:S01]  /*10750*/  BPT.TRAP 0x1 ;  /* 0x000000040000795c */ /* 0x000fe20000300000 */
.L_x_10244:
[----:B------:R-:W-:Y:S01]  /*10760*/  VIADD R0, R9, 0x31c40 ;  /* 0x00031c4009007836 */ /* 0x000fe20000000000 */
[----:B------:R-:W-:Y:S01]  /*10770*/  SHF.L.U32 R4, R26, 0x1f, RZ ;  /* 0x0000001f1a047819 */ /* 0x000fe200000006ff */
[C---:B------:R-:W-:Y:S02]  /*10780*/  VIADD R2, R23.reuse, 0x1 ;  /* 0x0000000117027836 */ /* 0x040fe40000000000 */
[----:B------:R-:W-:-:S03]  /*10790*/  IMAD R5, R23, 0x8, R0 ;  /* 0x0000000817057824 */ /* 0x000fc600078e0200 */
[C---:B------:R-:W-:Y:S01]  /*107a0*/  ISETP.NE.AND P1, PT, R2.reuse, 0x2, PT ;  /* 0x000000020200780c */ /* 0x040fe20003f25270 */
[----:B------:R-:W1:Y:S03]  /*107b0*/  SYNCS.PHASECHK.TRANS64.TRYWAIT P0, [R5+URZ], R4 ;  /* 0x00000004050075a7 */ /* 0x000e66000800017f */
[----:B------:R-:W-:Y:S02]  /*107c0*/  SEL R3, RZ, 0x1, P1 ;  /* 0x00000001ff037807 */ /* 0x000fe40000800000 */
[----:B0-----:R-:W-:Y:S02]  /*107d0*/  SEL R7, R2, RZ, P1 ;  /* 0x000000ff02077207 */ /* 0x001fe40000800000 */
[----:B------:R-:W-:-:S03]  /*107e0*/  LOP3.LUT R2, R26, R3, RZ, 0x3c, !PT ;  /* 0x000000031a027212 */ /* 0x000fc600078e3cff */
[----:B------:R-:W-:Y:S01]  /*107f0*/  IMAD R3, R7, 0x8, R0 ;  /* 0x0000000807037824 */ /* 0x000fe200078e0200 */
[----:B------:R-:W-:Y:S01]  /*10800*/  SHF.L.U32 R2, R2, 0x1f, RZ ;  /* 0x0000001f02027819 */ /* 0x000fe200000006ff */
[----:B-1----:R-:W-:Y:S06]  /*10810*/  @!P0 BRA `(.L_x_10245) ;  /* 0x00000018007c8947 */ /* 0x002fec0003800000 */
.L_x_10310:
[----:B------:R-:W1:Y:S02]  /*10820*/  SYNCS.PHASECHK.TRANS64.TRYWAIT P0, [R3+URZ], R2 ;  /* 0x00000002030075a7 */ /* 0x000e64000800017f */
[----:B-1----:R-:W-:Y:S05]  /*10830*/  @!P0 BRA `(.L_x_10246) ;  /* 0x0000001800888947 */ /* 0x002fea0003800000 */
.L_x_10311:
[----:B------:R-:W-:Y:S05]  /*10840*/  @!P2 BRA `(.L_x_10247) ;  /* 0x000000000004a947 */ /* 0x000fea0003800000 */
[----:B------:R-:W-:Y:S01]  /*10850*/  BPT.TRAP 0x1 ;  /* 0x000000040000795c */ /* 0x000fe20000300000 */
.L_x_10247:
[----:B------:R-:W-:-:S04]  /*10860*/  VIADD R0, R9, 0x31c60 ;  /* 0x00031c6009007836 */ /* 0x000fc80000000000 */
[----:B------:R-:W-:-:S04]  /*10870*/  IMAD R23, R23, 0x8, R0 ;  /* 0x0000000817177824 */ /* 0x000fc800078e0200 */
[----:B------:R-:W3:Y:S02]  /*10880*/  SYNCS.PHASECHK.TRANS64.TRYWAIT P0, [R23+URZ], R4 ;  /* 0x00000004170075a7 */ /* 0x000ee4000800017f */
[----:B---3--:R-:W-:Y:S05]  /*10890*/  @!P0 BRA `(.L_x_10248) ;  /* 0x0000001800848947 */ /* 0x008fea0003800000 */
.L_x_10312:
[----:B------:R-:W-:-:S07]  /*108a0*/  IMAD R7, R7, 0x8, R0 ;  /* 0x0000000807077824 */ /* 0x000fce00078e0200 */
.L_x_10249:
[----:B------:R0:W0:Y:S02]  /*108b0*/  SYNCS.PHASECHK.TRANS64.TRYWAIT P0, [R7+URZ], R2 ;  /* 0x00000002070075a7 */ /* 0x000024000800017f */
[----:B0-----:R-:W-:Y:S05]  /*108c0*/  @!P0 NANOSLEEP.SYNCS 0x989680 ;  /* 0x009896800000895d */ /* 0x001fea0003900000 */
[----:B------:R-:W0:Y:S02]  /*108d0*/  @!P0 SYNCS.PHASECHK.TRANS64 P0, [R7+URZ], R2 ;  /* 0x00000002070085a7 */ /* 0x000e24000800007f */
[----:B0-----:R-:W-:Y:S05]  /*108e0*/  @!P0 BRA `(.L_x_10249) ;  /* 0xfffffffc00f08947 */ /* 0x001fea000383ffff */
.L_x_10242:
[----:B------:R-:W-:Y:S05]  /*108f0*/  BSYNC B0 ;  /* 0x0000000000007941 */ /* 0x000fea0003800000 */
.L_x_10241:
[----:B------:R-:W-:Y:S05]  /*10900*/  EXIT ;  /* 0x000000000000794d */ /* 0x000fea0003800000 */
.L_x_10093:
[----:B0-----:R-:W-:-:S04]  /*10910*/  IMAD.U32 R3, RZ, RZ, UR36 ;  /* 0x00000024ff037e24 */ /* 0x001fc8000f8e00ff */
[----:B------:R0:W1:Y:S03]  /*10920*/  SYNCS.PHASECHK.TRANS64.TRYWAIT P1, [R3+URZ+0x31c00], R0 ;  /* 0x031c0000030075a7 */ /* 0x000066000802017f */
[----:B-1----:R-:W-:Y:S05]  /*10930*/  @!P1 NANOSLEEP.SYNCS 0x989680 ;  /* 0x009896800000995d */ /* 0x002fea0003900000 */
[----:B------:R-:W1:Y:S02]  /*10940*/  @!P1 SYNCS.PHASECHK.TRANS64 P1, [R3+URZ+0x31c00], R0 ;  /* 0x031c0000030095a7 */ /* 0x000e64000802007f */
[----:B-1----:R-:W-:Y:S05]  /*10950*/  @!P1 BRA `(.L_x_10093) ;  /* 0xfffffffc00ec9947 */ /* 0x002fea000383ffff */
[----:B------:R-:W-:Y:S05]  /*10960*/  BRA `(.L_x_10250) ;  /* 0xffffff0c00147947 */ /* 0x000fea000383ffff */
.L_x_10097:
[----:B-1----:R1:W2:Y:S02]  /*10970*/  SYNCS.PHASECHK.TRANS64.TRYWAIT P2, [R4+URZ+0x31c30], R3 ;  /* 0x031c3003040075a7 */ /* 0x0022a4000804017f */
[----:B--2---:R-:W-:Y:S05]  /*10980*/  @!P2 NANOSLEEP.SYNCS 0x989680 ;  /* 0x009896800000a95d */ /* 0x004fea0003900000 */
[----:B------:R-:W2:Y:S02]  /*10990*/  @!P2 SYNCS.PHASECHK.TRANS64 P2, [R4+URZ+0x31c30], R3 ;  /* 0x031c30030400a5a7 */ /* 0x000ea4000804007f */
[----:B--2---:R-:W-:Y:S05]  /*109a0*/  @!P2 BRA `(.L_x_10097) ;  /* 0xfffffffc00f0a947 */ /* 0x004fea000383ffff */
[----:B------:R-:W-:Y:S05]  /*109b0*/  BRA `(.L_x_10096) ;  /* 0xffffff0c00387947 */ /* 0x000fea000383ffff */
.L_x_10102:
[----:B--2---:R-:W-:-:S04]  /*109c0*/  IMAD.U32 R3, RZ, RZ, UR6 ;  /* 0x00000006ff037e24 */ /* 0x004fc8000f8e00ff */
[----:B------:R2:W3:Y:S03]  /*109d0*/  SYNCS.PHASECHK.TRANS64.TRYWAIT P2, [R3+URZ+0x31c30], R0 ;  /* 0x031c3000030075a7 */ /* 0x0004e6000804017f */
[----:B---3--:R-:W-:Y:S05]  /*109e0*/  @!P2 NANOSLEEP.SYNCS 0x989680 ;  /* 0x009896800000a95d */ /* 0x008fea0003900000 */
[----:B------:R-:W3:Y:S02]  /*109f0*/  @!P2 SYNCS.PHASECHK.TRANS64 P2, [R3+URZ+0x31c30], R0 ;  /* 0x031c30000300a5a7 */ /* 0x000ee4000804007f */
[----:B---3--:R-:W-:Y:S05]  /*10a00*/  @!P2 BRA `(.L_x_10102) ;  /* 0xfffffffc00eca947 */ /* 0x008fea000383ffff */
[----:B------:R-:W-:Y:S05]  /*10a10*/  BRA `(.L_x_10099) ;  /* 0xffffff44005c7947 */ /* 0x000fea000383ffff */
.L_x_10106:
[----:B-1----:R-:W-:-:S04]  /*10a20*/  IMAD.U32 R3, RZ, RZ, UR6 ;  /* 0x00000006ff037e24 */ /* 0x002fc8000f8e00ff */
[----:B------:R1:W2:Y:S03]  /*10a30*/  SYNCS.PHASECHK.TRANS64.TRYWAIT P2, [R3+URZ+0x31c50], R0 ;  /* 0x031c5000030075a7 */ /* 0x0002a6000804017f */
[----:B--2---:R-:W-:Y:S05]  /*10a40*/  @!P2 NANOSLEEP.SYNCS 0x989680 ;  /* 0x009896800000a95d */ /* 0x004fea0003900000 */
[----:B------:R-:W2:Y:S02]  /*10a50*/  @!P2 SYNCS.PHASECHK.TRANS64 P2, [R3+URZ+0x31c50], R0 ;  /* 0x031c50000300a5a7 */ /* 0x000ea4000804007f */
[----:B--2---:R-:W-:Y:S05]  /*10a60*/  @!P2 BRA `(.L_x_10106) ;  /* 0xfffffffc00eca947 */ /* 0x004fea000383ffff */
[----:B------:R-:W-:Y:S05]  /*10a70*/  BRA `(.L_x_10103) ;  /* 0xffffff5c00007947 */ /* 0x000fea000383ffff */
.L_x_10111:
[----:B--2---:R-:W-:-:S04]  /*10a80*/  IMAD.U32 R7, RZ, RZ, UR9 ;  /* 0x00000009ff077e24 */ /* 0x004fc8000f8e00ff */
[----:B------:R2:W4:Y:S03]  /*10a90*/  SYNCS.PHASECHK.TRANS64.TRYWAIT P0, [R7+URZ+0x31c50], R6 ;  /* 0x031c5006070075a7 */ /* 0x000526000800017f */
[----:B----4-:R-:W-:Y:S05]  /*10aa0*/  @!P0 NANOSLEEP.SYNCS 0x989680 ;  /* 0x009896800000895d */ /* 0x010fea0003900000 */
[----:B------:R-:W4:Y:S02]  /*10ab0*/  @!P0 SYNCS.PHASECHK.TRANS64 P0, [R7+URZ+0x31c50], R6 ;  /* 0x031c5006070085a7 */ /* 0x000f24000800007f */
[----:B----4-:R-:W-:Y:S05]  /*10ac0*/  @!P0 BRA `(.L_x_10111) ;  /* 0xfffffffc00ec8947 */ /* 0x010fea000383ffff */
[----:B------:R-:W-:Y:S05]  /*10ad0*/  BRA `(.L_x_10110) ;  /* 0xffffff7800d87947 */ /* 0x000fea000383ffff */
.L_x_10145:
        /* <DEDUP_REMOVED lines=8> */
[----:B0--3--:R-:W-:Y:S05]  /*10b60*/  WARPSYNC.COLLECTIVE R15, `(.L_x_10252) ;  /* 0x000000000f087348 */ /* 0x009fea0003c00000 */
[----:B------:R1:W2:Y:S02]  /*10b70*/  SHFL.IDX P6, R14, R13, R12, R11 ;  /* 0x0000000c0d0e7389 */ /* 0x0002a400000c000b */
[----:B0123--:R-:W-:Y:S01]  /*10b80*/  ENDCOLLECTIVE ;  /* 0x000000000000791b */ /* 0x00ffe20003800000 */
.L_x_10252:
[----:B------:R-:W-:Y:S05]  /*10b90*/  BSYNC B0 ;  /* 0x0000000000007941 */ /* 0x000fea0003800000 */
.L_x_10251:
[----:B------:R-:W-:Y:S05]  /*10ba0*/  BRA `(.L_x_10253) ;  /* 0xffffffb400307947 */ /* 0x000fea000383ffff */
.L_x_10147:
[----:B------:R-:W-:Y:S01]  /*10bb0*/  BSSY B0, `(.L_x_10254) ;  /* 0x0000006000007945 */ /* 0x000fe20003800000 */
[----:B------:R-:W-:-:S07]  /*10bc0*/  IMAD.MOV.U32 R15, RZ, RZ, -0x1 ;  /* 0xffffffffff0f7424 */ /* 0x000fce00078e00ff */
[----:B01-3--:R-:W-:Y:S05]  /*10bd0*/  WARPSYNC.COLLECTIVE R15, `(.L_x_10255) ;  /* 0x000000000f0c7348 */ /* 0x00bfea0003c00000 */
[----:B------:R-:W-:Y:S02]  /*10be0*/  ELECT P6, UR62, PT ;  /* 0x00000000003e782f */ /* 0x000fe400038c0000 */
[----:B------:R-:W-:Y:S01]  /*10bf0*/  MOV R14, UR62 ;  /* 0x0000003e000e7c02 */ /* 0x000fe20008000f00 */
[----:B01-3--:R-:W-:Y:S10]  /*10c00*/  ENDCOLLECTIVE ;  /* 0x000000000000791b */ /* 0x00bff40003800000 */
.L_x_10255:
[----:B------:R-:W-:Y:S05]  /*10c10*/  BSYNC B0 ;  /* 0x0000000000007941 */ /* 0x000fea0003800000 */
.L_x_10254:
[----:B------:R-:W-:Y:S05]  /*10c20*/  BRA `(.L_x_10256) ;  /* 0xffffffb400307947 */ /* 0x000fea000383ffff */
.L_x_10149:
[----:B-1----:R1:W2:Y:S02]  /*10c30*/  SYNCS.PHASECHK.TRANS64.TRYWAIT P0, [R0+URZ+0x31c40], R2 ;  /* 0x031c4002000075a7 */ /* 0x0022a4000800017f */
[----:B--2---:R-:W-:Y:S05]  /*10c40*/  @!P0 NANOSLEEP.SYNCS 0x989680 ;  /* 0x009896800000895d */ /* 0x004fea0003900000 */
[----:B------:R-:W2:Y:S02]  /*10c50*/  @!P0 SYNCS.PHASECHK.TRANS64 P0, [R0+URZ+0x31c40], R2 ;  /* 0x031c4002000085a7 */ /* 0x000ea4000800007f */
[----:B--2---:R-:W-:Y:S05]  /*10c60*/  @!P0 BRA `(.L_x_10149) ;  /* 0xfffffffc00f08947 */ /* 0x004fea000383ffff */
[----:B------:R-:W-:Y:S05]  /*10c70*/  BRA `(.L_x_10257) ;  /* 0xffffffb400847947 */ /* 0x000fea000383ffff */
.L_x_10153:
[----:B------:R-:W2:Y:S01]  /*10c80*/  LDL.LU R11, [R1+0x2c] ;  /* 0x00002c00010b7983 */ /* 0x000ea20000300800 */
[----:B------:R-:W-:Y:S02]  /*10c90*/  IMAD.MOV.U32 R13, RZ, RZ, R4 ;  /* 0x000000ffff0d7224 */ /* 0x000fe400078e0004 */
[----:B------:R-:W-:Y:S02]  /*10ca0*/  IMAD.MOV.U32 R12, RZ, RZ, RZ ;  /* 0x000000ffff0c7224 */ /* 0x000fe400078e00ff */
[----:B------:R-:W-:Y:S02]  /*10cb0*/  IMAD.MOV.U32 R15, RZ, RZ, -0x1 ;  /* 0xffffffffff0f7424 */ /* 0x000fe400078e00ff */
[----:B------:R-:W-:-:S04]  /*10cc0*/  IMAD R17, R17, 0xc0, R21 ;  /* 0x000000c011117824 */ /* 0x000fc800078e0215 */
[----:B------:R-:W-:Y:S02]  /*10cd0*/  VIADD R8, R17, 0x20 ;  /* 0x0000002011087836 */ /* 0x000fe40000000000 */
[----:B--2---:R-:W-:Y:S02]  /*10ce0*/  IMAD R5, R11, R9, RZ ;  /* 0x000000090b057224 */ /* 0x004fe400078e02ff */
[----:B------:R-:W-:-:S03]  /*10cf0*/  IMAD.MOV.U32 R11, RZ, RZ, 0x1c1f ;  /* 0x00001c1fff0b7424 */ /* 0x000fc600078e00ff */
[----:B------:R-:W-:-:S13]  /*10d00*/  ISETP.GE.AND P4, PT, R17, R5, PT ;  /* 0x000000051100720c */ /* 0x000fda0003f86270 */
[----:B-----5:R-:W-:Y:S05]  /*10d10*/  WARPSYNC.COLLECTIVE R15, `(.L_x_10258) ;  /* 0x000000000f087348 */ /* 0x020fea0003c00000 */
[----:B------:R0:W1:Y:S02]  /*10d20*/  SHFL.IDX P6, R14, R13, R12, R11 ;  /* 0x0000000c0d0e7389 */ /* 0x00006400000c000b */
[----:B01---5:R-:W-:Y:S01]  /*10d30*/  ENDCOLLECTIVE ;  /* 0x000000000000791b */ /* 0x023fe20003800000 */
.L_x_10258:
[----:B------:R-:W-:Y:S02]  /*10d40*/  IMAD.MOV.U32 R13, RZ, RZ, R0 ;  /* 0x000000ffff0d7224 */ /* 0x000fe400078e0000 */
[----:B------:R-:W-:-:S07]  /*10d50*/  IMAD.MOV.U32 R2, RZ, RZ, R14 ;  /* 0x000000ffff027224 */ /* 0x000fce00078e000e */
[----:B------:R-:W-:Y:S05]  /*10d60*/  WARPSYNC.COLLECTIVE R15, `(.L_x_10259) ;  /* 0x000000000f087348 */ /* 0x000fea0003c00000 */
[----:B------:R0:W1:Y:S02]  /*10d70*/  SHFL.IDX P6, R14, R13, R12, R11 ;  /* 0x0000000c0d0e7389 */ /* 0x00006400000c000b */
[----:B01----:R-:W-:Y:S01]  /*10d80*/  ENDCOLLECTIVE ;  /* 0x000000000000791b */ /* 0x003fe20003800000 */
.L_x_10259:
[----:B------:R-:W-:Y:S02]  /*10d90*/  IMAD.MOV.U32 R13, RZ, RZ, R4 ;  /* 0x000000ffff0d7224 */ /* 0x000fe400078e0004 */
[----:B------:R-:W-:Y:S02]  /*10da0*/  IMAD.MOV.U32 R12, RZ, RZ, 0x1 ;  /* 0x00000001ff0c7424 */ /* 0x000fe400078e00ff */
[----:B------:R-:W-:-:S07]  /*10db0*/  IMAD.MOV.U32 R3, RZ, RZ, R14 ;  /* 0x000000ffff037224 */ /* 0x000fce00078e000e */
[----:B------:R-:W-:Y:S05]  /*10dc0*/  WARPSYNC.COLLECTIVE R15, `(.L_x_10260) ;  /* 0x000000000f087348 */ /* 0x000fea0003c00000 */
[----:B------:R0:W1:Y:S02]  /*10dd0*/  SHFL.IDX P6, R14, R13, R12, R11 ;  /* 0x0000000c0d0e7389 */ /* 0x00006400000c000b */
[----:B01----:R-:W-:Y:S01]  /*10de0*/  ENDCOLLECTIVE ;  /* 0x000000000000791b */ /* 0x003fe20003800000 */
.L_x_10260:
        /* <DEDUP_REMOVED lines=17> */
.L_x_10261:
[----:B------:R-:W-:Y:S02]  /*10f00*/  IMAD.MOV.U32 R13, RZ, RZ, R4 ;  /* 0x000000ffff0d7224 */ /* 0x000fe400078e0004 */
[----:B------:R-:W-:Y:S02]  /*10f10*/  IMAD.MOV.U32 R12, RZ, RZ, 0x2 ;  /* 0x00000002ff0c7424 */ /* 0x000fe400078e00ff */
[----:B------:R-:W-:-:S07]  /*10f20*/  IMAD.MOV.U32 R3, RZ, RZ, R14 ;  /* 0x000000ffff037224 */ /* 0x000fce00078e000e */
[----:B------:R-:W-:Y:S05]  /*10f30*/  WARPSYNC.COLLECTIVE R15, `(.L_x_10262) ;  /* 0x000000000f087348 */ /* 0x000fea0003c00000 */
[----:B------:R0:W1:Y:S02]  /*10f40*/  SHFL.IDX P6, R14, R13, R12, R11 ;  /* 0x0000000c0d0e7389 */ /* 0x00006400000c000b */
[----:B01----:R-:W-:Y:S01]  /*10f50*/  ENDCOLLECTIVE ;  /* 0x000000000000791b */ /* 0x003fe20003800000 */
.L_x_10262:
        /* <DEDUP_REMOVED lines=18> */
.L_x_10263:
[----:B------:R-:W-:Y:S02]  /*11080*/  IMAD.MOV.U32 R13, RZ, RZ, R4 ;  /* 0x000000ffff0d7224 */ /* 0x000fe400078e0004 */
[----:B------:R-:W-:Y:S02]  /*11090*/  IMAD.MOV.U32 R12, RZ, RZ, 0x3 ;  /* 0x00000003ff0c7424 */ /* 0x000fe400078e00ff */
[----:B------:R-:W-:-:S07]  /*110a0*/  IMAD.MOV.U32 R3, RZ, RZ, R14 ;  /* 0x000000ffff037224 */ /* 0x000fce00078e000e */
[----:B------:R-:W-:Y:S05]  /*110b0*/  WARPSYNC.COLLECTIVE R15, `(.L_x_10264) ;  /* 0x000000000f087348 */ /* 0x000fea0003c00000 */
[----:B------:R0:W1:Y:S02]  /*110c0*/  SHFL.IDX P6, R14, R13, R12, R11 ;  /* 0x0000000c0d0e7389 */ /* 0x00006400000c000b */
[----:B01----:R-:W-:Y:S01]  /*110d0*/  ENDCOLLECTIVE ;  /* 0x000000000000791b */ /* 0x003fe20003800000 */
.L_x_10264:
        /* <DEDUP_REMOVED lines=11> */
.L_x_10265:
        /* <DEDUP_REMOVED lines=13> */
.L_x_10266:
        /* <DEDUP_REMOVED lines=13> */
.L_x_10267:
        /* <DEDUP_REMOVED lines=8> */
.L_x_10268:
        /* <DEDUP_REMOVED lines=15> */
.L_x_10269:
[----:B------:R-:W-:Y:S01]  /*114a0*/  IMAD.MOV.U32 R2, RZ, RZ, R14 ;  /* 0x000000ffff027224 */ /* 0x000fe200078e000e */
[----:B------:R-:W-:Y:S06]  /*114b0*/  BRA `(.L_x_10270) ;  /* 0xffffffbc000c7947 */ /* 0x000fec000383ffff */
.L_x_10156:
[----:B-1----:R1:W2:Y:S02]  /*114c0*/  SYNCS.PHASECHK.TRANS64.TRYWAIT P0, [R22+URZ+0x31c20], R3 ;  /* 0x031c2003160075a7 */ /* 0x0022a4000800017f */
[----:B--2---:R-:W-:Y:S05]  /*114d0*/  @!P0 NANOSLEEP.SYNCS 0x989680 ;  /* 0x009896800000895d */ /* 0x004fea0003900000 */
[----:B------:R-:W2:Y:S02]  /*114e0*/  @!P0 SYNCS.PHASECHK.TRANS64 P0, [R22+URZ+0x31c20], R3 ;  /* 0x031c2003160085a7 */ /* 0x000ea4000800007f */
[----:B--2---:R-:W-:Y:S05]  /*114f0*/  @!P0 BRA `(.L_x_10156) ;  /* 0xfffffffc00f08947 */ /* 0x004fea000383ffff */
[----:B------:R-:W-:Y:S05]  /*11500*/  BRA `(.L_x_10271) ;  /* 0xffffffbc007c7947 */ /* 0x000fea000383ffff */
.L_x_10165:
[----:B-1----:R1:W2:Y:S02]  /*11510*/  SYNCS.PHASECHK.TRANS64.TRYWAIT P0, [R3+URZ+0x31c40], R2 ;  /* 0x031c4002030075a7 */ /* 0x0022a4000800017f */
[----:B--2---:R-:W-:Y:S05]  /*11520*/  @!P0 NANOSLEEP.SYNCS 0x989680 ;  /* 0x009896800000895d */ /* 0x004fea0003900000 */
[----:B------:R-:W2:Y:S02]  /*11530*/  @!P0 SYNCS.PHASECHK.TRANS64 P0, [R3+URZ+0x31c40], R2 ;  /* 0x031c4002030085a7 */ /* 0x000ea4000800007f */
[----:B--2---:R-:W-:Y:S05]  /*11540*/  @!P0 BRA `(.L_x_10165) ;  /* 0xfffffffc00f08947 */ /* 0x004fea000383ffff */
[----:B------:R-:W-:Y:S05]  /*11550*/  BRA `(.L_x_10272) ;  /* 0xffffffc0002c7947 */ /* 0x000fea000383ffff */
.L_x_10172:
[----:B0-----:R0:W1:Y:S02]  /*11560*/  SYNCS.PHASECHK.TRANS64.TRYWAIT P0, [R3+URZ+0x60], R2 ;  /* 0x00006002030075a7 */ /* 0x001064000800017f */
[----:B-1----:R-:W-:Y:S05]  /*11570*/  @!P0 NANOSLEEP.SYNCS 0x989680 ;  /* 0x009896800000895d */ /* 0x002fea0003900000 */
[----:B------:R-:W1:Y:S02]  /*11580*/  @!P0 SYNCS.PHASECHK.TRANS64 P0, [R3+URZ+0x60], R2 ;  /* 0x00006002030085a7 */ /* 0x000e64000800007f */
[----:B-1----:R-:W-:Y:S05]  /*11590*/  @!P0 BRA `(.L_x_10172) ;  /* 0xfffffffc00f08947 */ /* 0x002fea000383ffff */
[----:B------:R-:W-:Y:S05]  /*115a0*/  BRA `(.L_x_10273) ;  /* 0xffffffc400387947 */ /* 0x000fea000383ffff */
.L_x_10182:
[----:B-1----:R1:W2:Y:S02]  /*115b0*/  SYNCS.PHASECHK.TRANS64.TRYWAIT P0, [R3+URZ+0x31c40], R2 ;  /* 0x031c4002030075a7 */ /* 0x0022a4000800017f */
[----:B--2---:R-:W-:Y:S05]  /*115c0*/  @!P0 NANOSLEEP.SYNCS 0x989680 ;  /* 0x009896800000895d */ /* 0x004fea0003900000 */
[----:B------:R-:W2:Y:S02]  /*115d0*/  @!P0 SYNCS.PHASECHK.TRANS64 P0, [R3+URZ+0x31c40], R2 ;  /* 0x031c4002030085a7 */ /* 0x000ea4000800007f */
[----:B--2---:R-:W-:Y:S05]  /*115e0*/  @!P0 BRA `(.L_x_10182) ;  /* 0xfffffffc00f08947 */ /* 0x004fea000383ffff */
[----:B------:R-:W-:Y:S05]  /*115f0*/  BRA `(.L_x_10274) ;  /* 0xffffffc800f07947 */ /* 0x000fea000383ffff */
.L_x_10189:
[----:B0-----:R0:W1:Y:S02]  /*11600*/  SYNCS.PHASECHK.TRANS64.TRYWAIT P0, [R12+URZ+0x60], R26 ;  /* 0x0000601a0c0075a7 */ /* 0x001064000800017f */
[----:B-1----:R-:W-:Y:S05]  /*11610*/  @!P0 NANOSLEEP.SYNCS 0x989680 ;  /* 0x009896800000895d */ /* 0x002fea0003900000 */
[----:B------:R-:W1:Y:S02]  /*11620*/  @!P0 SYNCS.PHASECHK.TRANS64 P0, [R12+URZ+0x60], R26 ;  /* 0x0000601a0c0085a7 */ /* 0x000e64000800007f */
[----:B-1----:R-:W-:Y:S05]  /*11630*/  @!P0 BRA `(.L_x_10189) ;  /* 0xfffffffc00f08947 */ /* 0x002fea000383ffff */
[----:B------:R-:W-:Y:S05]  /*11640*/  BRA `(.L_x_10275) ;  /* 0xffffffcc00fc7947 */ /* 0x000fea000383ffff */
.L_x_10199:
[----:B-1----:R1:W2:Y:S02]  /*11650*/  SYNCS.PHASECHK.TRANS64.TRYWAIT P0, [R2+URZ+0x31c40], R3 ;  /* 0x031c4003020075a7 */ /* 0x0022a4000800017f */
[----:B--2---:R-:W-:Y:S05]  /*11660*/  @!P0 NANOSLEEP.SYNCS 0x989680 ;  /* 0x009896800000895d */ /* 0x004fea0003900000 */
[----:B------:R-:W2:Y:S02]  /*11670*/  @!P0 SYNCS.PHASECHK.TRANS64 P0, [R2+URZ+0x31c40], R3 ;  /* 0x031c4003020085a7 */ /* 0x000ea4000800007f */
[----:B--2---:R-:W-:Y:S05]  /*11680*/  @!P0 BRA `(.L_x_10199) ;  /* 0xfffffffc00f08947 */ /* 0x004fea000383ffff */
[----:B------:R-:W-:Y:S05]  /*11690*/  BRA `(.L_x_10276) ;  /* 0xffffffd400807947 */ /* 0x000fea000383ffff */
.L_x_10206:
[----:B0-----:R0:W1:Y:S02]  /*116a0*/  SYNCS.PHASECHK.TRANS64.TRYWAIT P0, [R8+URZ+0x60], R2 ;  /* 0x00006002080075a7 */ /* 0x001064000800017f */
[----:B-1----:R-:W-:Y:S05]  /*116b0*/  @!P0 NANOSLEEP.SYNCS 0x989680 ;  /* 0x009896800000895d */ /* 0x002fea0003900000 */
[----:B------:R-:W1:Y:S02]  /*116c0*/  @!P0 SYNCS.PHASECHK.TRANS64 P0, [R8+URZ+0x60], R2 ;  /* 0x00006002080085a7 */ /* 0x000e64000800007f */
[----:B-1----:R-:W-:Y:S05]  /*116d0*/  @!P0 BRA `(.L_x_10206) ;  /* 0xfffffffc00f08947 */ /* 0x002fea000383ffff */
[----:B------:R-:W-:Y:S05]  /*116e0*/  BRA `(.L_x_10277) ;  /* 0xffffffd800907947 */ /* 0x000fea000383ffff */
.L_x_10218:
[----:B-1----:R1:W2:Y:S02]  /*116f0*/  SYNCS.PHASECHK.TRANS64.TRYWAIT P0, [R3+URZ+0x31c60], R0 ;  /* 0x031c6000030075a7 */ /* 0x0022a4000800017f */
[----:B--2---:R-:W-:Y:S05]  /*11700*/  @!P0 NANOSLEEP.SYNCS 0x989680 ;  /* 0x009896800000895d */ /* 0x004fea0003900000 */
[----:B------:R-:W2:Y:S02]  /*11710*/  @!P0 SYNCS.PHASECHK.TRANS64 P0, [R3+URZ+0x31c60], R0 ;  /* 0x031c6000030085a7 */ /* 0x000ea4000800007f */
[----:B--2---:R-:W-:Y:S05]  /*11720*/  @!P0 BRA `(.L_x_10218) ;  /* 0xfffffffc00f08947 */ /* 0x004fea000383ffff */
[----:B------:R-:W-:Y:S05]  /*11730*/  BRA `(.L_x_10278) ;  /* 0xffffffe000007947 */ /* 0x000fea000383ffff */
.L_x_10226:
        /* <DEDUP_REMOVED lines=8> */
.L_x_10280:
[----:B------:R-:W-:Y:S05]  /*117c0*/  BSYNC B0 ;  /* 0x0000000000007941 */ /* 0x000fea0003800000 */
.L_x_10279:
        /* <DEDUP_REMOVED lines=9> */
.L_x_10281:
        /* <DEDUP_REMOVED lines=18> */
.L_x_10282:
[----:B------:R-:W-:Y:S01]  /*11980*/  IMAD.MOV.U32 R12, RZ, RZ, 0x2 ;  /* 0x00000002ff0c7424 */ /* 0x000fe200078e00ff */
[----:B------:R-:W-:-:S05]  /*11990*/  SEL R5, R14, RZ, P1 ;  /* 0x000000ff0e057207 */ /* 0x000fca0000800000 */
[----:B------:R-:W-:-:S04]  /*119a0*/  IMAD.IADD R5, R2, 0x1, R5 ;  /* 0x0000000102057824 */ /* 0x000fc800078e0205 */
[----:B------:R-:W-:-:S07]  /*119b0*/  IMAD.MOV.U32 R13, RZ, RZ, R5 ;  /* 0x000000ffff0d7224 */ /* 0x000fce00078e0005 */
[----:B------:R-:W-:Y:S05]  /*119c0*/  WARPSYNC.COLLECTIVE R15, `(.L_x_10283) ;  /* 0x000000000f087348 */ /* 0x000fea0003c00000 */
[----:B------:R0:W1:Y:S02]  /*119d0*/  SHFL.UP P6, R14, R13, R12, R11 ;  /* 0x0400000c0d0e7389 */ /* 0x00006400000c000b */
[----:B01----:R-:W-:Y:S01]  /*119e0*/  ENDCOLLECTIVE ;  /* 0x000000000000791b */ /* 0x003fe20003800000 */
.L_x_10283:
[----:B------:R-:W-:Y:S01]  /*119f0*/  IMAD.MOV.U32 R12, RZ, RZ, 0x4 ;  /* 0x00000004ff0c7424 */ /* 0x000fe200078e00ff */
[----:B------:R-:W-:-:S05]  /*11a00*/  SEL R6, R14, RZ, P2 ;  /* 0x000000ff0e067207 */ /* 0x000fca0001000000 */
[----:B------:R-:W-:-:S04]  /*11a10*/  IMAD.IADD R6, R5, 0x1, R6 ;  /* 0x0000000105067824 */ /* 0x000fc800078e0206 */
[----:B------:R-:W-:-:S07]  /*11a20*/  IMAD.MOV.U32 R13, RZ, RZ, R6 ;  /* 0x000000ffff0d7224 */ /* 0x000fce00078e0006 */
[----:B------:R-:W-:Y:S05]  /*11a30*/  WARPSYNC.COLLECTIVE R15, `(.L_x_10284) ;  /* 0x000000000f087348 */ /* 0x000fea0003c00000 */
[----:B------:R0:W1:Y:S02]  /*11a40*/  SHFL.UP P6, R14, R13, R12, R11 ;  /* 0x0400000c0d0e7389 */ /* 0x00006400000c000b */
[----:B01----:R-:W-:Y:S01]  /*11a50*/  ENDCOLLECTIVE ;  /* 0x000000000000791b */ /* 0x003fe20003800000 */
.L_x_10284:
[----:B------:R-:W-:Y:S01]  /*11a60*/  IMAD.MOV.U32 R12, RZ, RZ, 0x8 ;  /* 0x00000008ff0c7424 */ /* 0x000fe200078e00ff */
[----:B------:R-:W-:-:S05]  /*11a70*/  SEL R7, R14, RZ, P3 ;  /* 0x000000ff0e077207 */ /* 0x000fca0001800000 */
[----:B------:R-:W-:-:S04]  /*11a80*/  IMAD.IADD R7, R6, 0x1, R7 ;  /* 0x0000000106077824 */ /* 0x000fc800078e0207 */
[----:B------:R-:W-:-:S07]  /*11a90*/  IMAD.MOV.U32 R13, RZ, RZ, R7 ;  /* 0x000000ffff0d7224 */ /* 0x000fce00078e0007 */
[----:B------:R-:W-:Y:S05]  /*11aa0*/  WARPSYNC.COLLECTIVE R15, `(.L_x_10285) ;  /* 0x000000000f087348 */ /* 0x000fea0003c00000 */
[----:B------:R0:W1:Y:S02]  /*11ab0*/  SHFL.UP P6, R14, R13, R12, R11 ;  /* 0x0400000c0d0e7389 */ /* 0x00006400000c000b */
[----:B01----:R-:W-:Y:S01]  /*11ac0*/  ENDCOLLECTIVE ;  /* 0x000000000000791b */ /* 0x003fe20003800000 */
.L_x_10285:
[----:B------:R-:W-:Y:S01]  /*11ad0*/  IMAD.MOV.U32 R12, RZ, RZ, 0x10 ;  /* 0x00000010ff0c7424 */ /* 0x000fe200078e00ff */
[----:B------:R-:W-:-:S05]  /*11ae0*/  SEL R14, R14, RZ, P4 ;  /* 0x000000ff0e0e7207 */ /* 0x000fca0002000000 */
[----:B------:R-:W-:-:S04]  /*11af0*/  IMAD.IADD R5, R7, 0x1, R14 ;  /* 0x0000000107057824 */ /* 0x000fc800078e020e */
[----:B------:R-:W-:-:S07]  /*11b00*/  IMAD.MOV.U32 R13, RZ, RZ, R5 ;  /* 0x000000ffff0d7224 */ /* 0x000fce00078e0005 */
[----:B------:R-:W-:Y:S05]  /*11b10*/  WARPSYNC.COLLECTIVE R15, `(.L_x_10286) ;  /* 0x000000000f087348 */ /* 0x000fea0003c00000 */
[----:B------:R0:W1:Y:S02]  /*11b20*/  SHFL.UP P6, R14, R13, R12, R11 ;  /* 0x0400000c0d0e7389 */ /* 0x00006400000c000b */
[----:B01----:R-:W-:Y:S01]  /*11b30*/  ENDCOLLECTIVE ;  /* 0x000000000000791b */ /* 0x003fe20003800000 */
.L_x_10286:
        /* <DEDUP_REMOVED lines=8> */
.L_x_10287:
[----:B------:R-:W-:Y:S05]  /*11bc0*/  BRA `(.L_x_10288) ;  /* 0xffffffe000a87947 */ /* 0x000fea000383ffff */
.L_x_10231:
        /* <DEDUP_REMOVED lines=8> */
.L_x_10290:
[----:B------:R-:W-:Y:S05]  /*11c50*/  BSYNC B0 ;  /* 0x0000000000007941 */ /* 0x000fea0003800000 */
.L_x_10289:
[----:B------:R-:W-:Y:S01]  /*11c60*/  SEL R13, R14, RZ, P1 ;  /* 0x000000ff0e0d7207 */ /* 0x000fe20000800000 */
[----:B------:R-:W-:Y:S02]  /*11c70*/  IMAD.MOV.U32 R12, RZ, RZ, 0x2 ;  /* 0x00000002ff0c7424 */ /* 0x000fe400078e00ff */
[----:B------:R-:W-:Y:S02]  /*11c80*/  IMAD.MOV.U32 R11, RZ, RZ, RZ ;  /* 0x000000ffff0b7224 */ /* 0x000fe400078e00ff */
[----:B------:R-:W-:Y:S02]  /*11c90*/  IMAD.IADD R13, R2, 0x1, R13 ;  /* 0x00000001020d7824 */ /* 0x000fe400078e020d */
[----:B------:R-:W-:-:S07]  /*11ca0*/  IMAD.MOV.U32 R15, RZ, RZ, -0x1 ;  /* 0xffffffffff0f7424 */ /* 0x000fce00078e00ff */
[----:B------:R-:W-:Y:S05]  /*11cb0*/  WARPSYNC.COLLECTIVE R15, `(.L_x_10291) ;  /* 0x000000000f087348 */ /* 0x000fea0003c00000 */
[----:B------:R0:W1:Y:S02]  /*11cc0*/  SHFL.UP P6, R14, R13, R12, R11 ;  /* 0x0400000c0d0e7389 */ /* 0x00006400000c000b */
[----:B01----:R-:W-:Y:S01]  /*11cd0*/  ENDCOLLECTIVE ;  /* 0x000000000000791b */ /* 0x003fe20003800000 */
.L_x_10291:
[----:B------:R-:W-:Y:S01]  /*11ce0*/  IMAD.MOV.U32 R12, RZ, RZ, 0x4 ;  /* 0x00000004ff0c7424 */ /* 0x000fe200078e00ff */
[----:B------:R-:W-:-:S05]  /*11cf0*/  SEL R14, R14, RZ, P2 ;  /* 0x000000ff0e0e7207 */ /* 0x000fca0001000000 */
[----:B------:R-:W-:-:S04]  /*11d00*/  IMAD.IADD R3, R13, 0x1, R14 ;  /* 0x000000010d037824 */ /* 0x000fc800078e020e */
[----:B------:R-:W-:-:S07]  /*11d10*/  IMAD.MOV.U32 R13, RZ, RZ, R3 ;  /* 0x000000ffff0d7224 */ /* 0x000fce00078e0003 */
[----:B------:R-:W-:Y:S05]  /*11d20*/  WARPSYNC.COLLECTIVE R15, `(.L_x_10292) ;  /* 0x000000000f087348 */ /* 0x000fea0003c00000 */
[----:B------:R0:W1:Y:S02]  /*11d30*/  SHFL.UP P6, R14, R13, R12, R11 ;  /* 0x0400000c0d0e7389 */ /* 0x00006400000c000b */
[----:B01----:R-:W-:Y:S01]  /*11d40*/  ENDCOLLECTIVE ;  /* 0x000000000000791b */ /* 0x003fe20003800000 */
.L_x_10292:
[----:B------:R-:W-:Y:S01]  /*11d50*/  IMAD.MOV.U32 R12, RZ, RZ, 0x8 ;  /* 0x00000008ff0c7424 */ /* 0x000fe200078e00ff */
[----:B------:R-:W-:-:S05]  /*11d60*/  SEL R14, R14, RZ, P3 ;  /* 0x000000ff0e0e7207 */ /* 0x000fca0001800000 */
[----:B------:R-:W-:-:S04]  /*11d70*/  IMAD.IADD R5, R3, 0x1, R14 ;  /* 0x0000000103057824 */ /* 0x000fc800078e020e */
[----:B------:R-:W-:-:S07]  /*11d80*/  IMAD.MOV.U32 R13, RZ, RZ, R5 ;  /* 0x000000ffff0d7224 */ /* 0x000fce00078e0005 */
[----:B------:R-:W-:Y:S05]  /*11d90*/  WARPSYNC.COLLECTIVE R15, `(.L_x_10293) ;  /* 0x000000000f087348 */ /* 0x000fea0003c00000 */
[----:B------:R0:W1:Y:S02]  /*11da0*/  SHFL.UP P6, R14, R13, R12, R11 ;  /* 0x0400000c0d0e7389 */ /* 0x00006400000c000b */
[----:B01----:R-:W-:Y:S01]  /*11db0*/  ENDCOLLECTIVE ;  /* 0x000000000000791b */ /* 0x003fe20003800000 */
.L_x_10293:
[----:B------:R-:W-:Y:S01]  /*11dc0*/  IMAD.MOV.U32 R12, RZ, RZ, 0x10 ;  /* 0x00000010ff0c7424 */ /* 0x000fe200078e00ff */
[----:B------:R-:W-:-:S05]  /*11dd0*/  SEL R6, R14, RZ, P4 ;  /* 0x000000ff0e067207 */ /* 0x000fca0002000000 */
[----:B------:R-:W-:-:S04]  /*11de0*/  IMAD.IADD R6, R5, 0x1, R6 ;  /* 0x0000000105067824 */ /* 0x000fc800078e0206 */
[----:B------:R-:W-:-:S07]  /*11df0*/  IMAD.MOV.U32 R13, RZ, RZ, R6 ;  /* 0x000000ffff0d7224 */ /* 0x000fce00078e0006 */
[----:B------:R-:W-:Y:S05]  /*11e00*/  WARPSYNC.COLLECTIVE R15, `(.L_x_10294) ;  /* 0x000000000f087348 */ /* 0x000fea0003c00000 */
[----:B------:R0:W1:Y:S02]  /*11e10*/  SHFL.UP P6, R14, R13, R12, R11 ;  /* 0x0400000c0d0e7389 */ /* 0x00006400000c000b */
[----:B01----:R-:W-:Y:S01]  /*11e20*/  ENDCOLLECTIVE ;  /* 0x000000000000791b */ /* 0x003fe20003800000 */
.L_x_10294:
        /* <DEDUP_REMOVED lines=8> */
.L_x_10295:
[----:B------:R-:W-:Y:S05]  /*11eb0*/  BRA `(.L_x_10296) ;  /* 0xffffffe000887947 */ /* 0x000fea000383ffff */
.L_x_10233:
[----:B------:R-:W-:Y:S01]  /*11ec0*/  BSSY B0, `(.L_x_10297) ;  /* 0x0000006000007945 */ /* 0x000fe20003800000 */
[----:B------:R-:W-:Y:S01]  /*11ed0*/  PLOP3.LUT P6, PT, P6, PT, PT, 0x8, 0x0 ;  /* 0x000000000000781c */ /* 0x000fe200037ce170 */
[----:B------:R-:W-:-:S12]  /*11ee0*/  IMAD.MOV.U32 R15, RZ, RZ, -0x1 ;  /* 0xffffffffff0f7424 */ /* 0x000fd800078e00ff */
[----:B0-----:R-:W-:Y:S05]  /*11ef0*/  WARPSYNC.COLLECTIVE R15, `(.L_x_10298) ;  /* 0x000000000f087348 */ /* 0x001fea0003c00000 */
[----:B------:R-:W-:Y:S01]  /*11f00*/  VOTE.ANY R14, PT, P6 ;  /* 0x00000000000e7806 */ /* 0x000fe200030e0100 */
[----:B0-----:R-:W-:Y:S06]  /*11f10*/  ENDCOLLECTIVE ;  /* 0x000000000000791b */ /* 0x001fec0003800000 */
.L_x_10298:
[----:B------:R-:W-:Y:S05]  /*11f20*/  BSYNC B0 ;  /* 0x0000000000007941 */ /* 0x000fea0003800000 */
.L_x_10297:
        /* <DEDUP_REMOVED lines=9> */
.L_x_10299:
[----:B------:R-:W-:Y:S01]  /*11fc0*/  IMAD.MOV.U32 R17, RZ, RZ, R14 ;  /* 0x000000ffff117224 */ /* 0x000fe200078e000e */
[----:B------:R-:W-:Y:S06]  /*11fd0*/  BRA `(.L_x_10300) ;  /* 0xffffffe000787947 */ /* 0x000fec000383ffff */
.L_x_10235:
[----:B------:R-:W-:Y:S01]  /*11fe0*/  BSSY B0, `(.L_x_10301) ;  /* 0x0000007000007945 */ /* 0x000fe20003800000 */
[----:B------:R-:W-:Y:S02]  /*11ff0*/  IMAD.MOV.U32 R13, RZ, RZ, R3 ;  /* 0x000000ffff0d7224 */ /* 0x000fe400078e0003 */
[----:B------:R-:W-:Y:S02]  /*12000*/  IMAD.MOV.U32 R11, RZ, RZ, 0x1f ;  /* 0x0000001fff0b7424 */ /* 0x000fe400078e00ff */
[----:B------:R-:W-:-:S07]  /*12010*/  IMAD.MOV.U32 R15, RZ, RZ, -0x1 ;  /* 0xffffffffff0f7424 */ /* 0x000fce00078e00ff */
[----:B012---:R-:W-:Y:S05]  /*12020*/  WARPSYNC.COLLECTIVE R15, `(.L_x_10302) ;  /* 0x000000000f087348 */ /* 0x007fea0003c00000 */
[----:B------:R3:W4:Y:S02]  /*12030*/  SHFL.IDX P6, R14, R13, R12, R11 ;  /* 0x0000000c0d0e7389 */ /* 0x00072400000c000b */
[----:B01234-:R-:W-:Y:S01]  /*12040*/  ENDCOLLECTIVE ;  /* 0x000000000000791b */ /* 0x01ffe20003800000 */
.L_x_10302:
[----:B------:R-:W-:Y:S05]  /*12050*/  BSYNC B0 ;  /* 0x0000000000007941 */ /* 0x000fea0003800000 */
.L_x_10301:
[----:B------:R-:W-:Y:S05]  /*12060*/  BRA `(.L_x_10234) ;  /* 0xffffffe000707947 */ /* 0x000fea000383ffff */
.L_x_10239:
[----:B-1----:R1:W3:Y:S02]  /*12070*/  SYNCS.PHASECHK.TRANS64.TRYWAIT P0, [R9+URZ+0x31c20], R0 ;  /* 0x031c2000090075a7 */ /* 0x0022e4000800017f */
[----:B---3--:R-:W-:Y:S05]  /*12080*/  @!P0 NANOSLEEP.SYNCS 0x989680 ;  /* 0x009896800000895d */ /* 0x008fea0003900000 */
[----:B------:R-:W3:Y:S02]  /*12090*/  @!P0 SYNCS.PHASECHK.TRANS64 P0, [R9+URZ+0x31c20], R0 ;  /* 0x031c2000090085a7 */ /* 0x000ee4000800007f */
[----:B---3--:R-:W-:Y:S05]  /*120a0*/  @!P0 BRA `(.L_x_10239) ;  /* 0xfffffffc00f08947 */ /* 0x008fea000383ffff */
[----:B------:R-:W-:Y:S05]  /*120b0*/  BRA `(.L_x_10303) ;  /* 0xffffffe4005c7947 */ /* 0x000fea000383ffff */
.L_x_10240:
        /* <DEDUP_REMOVED lines=8> */
[----:B012-4-:R-:W-:Y:S05]  /*12140*/  WARPSYNC.COLLECTIVE R15, `(.L_x_10305) ;  /* 0x000000000f087348 */ /* 0x017fea0003c00000 */
[----:B------:R3:W0:Y:S02]  /*12150*/  SHFL.IDX P6, R14, R13, R12, R11 ;  /* 0x0000000c0d0e7389 */ /* 0x00062400000c000b */
[----:B01234-:R-:W-:Y:S01]  /*12160*/  ENDCOLLECTIVE ;  /* 0x000000000000791b */ /* 0x01ffe20003800000 */
.L_x_10305:
[----:B------:R-:W-:Y:S05]  /*12170*/  BSYNC B0 ;  /* 0x0000000000007941 */ /* 0x000fea0003800000 */
.L_x_10304:
[----:B------:R-:W-:Y:S05]  /*12180*/  BRA `(.L_x_10306) ;  /* 0xffffffe400447947 */ /* 0x000fea000383ffff */
.L_x_10243:
[----:B------:R-:W-:Y:S01]  /*12190*/  BSSY B1, `(.L_x_10307) ;  /* 0x0000006000017945 */ /* 0x000fe20003800000 */
[----:B------:R-:W-:-:S07]  /*121a0*/  IMAD.MOV.U32 R15, RZ, RZ, -0x1 ;  /* 0xffffffffff0f7424 */ /* 0x000fce00078e00ff */
[----:B012-4-:R-:W-:Y:S05]  /*121b0*/  WARPSYNC.COLLECTIVE R15, `(.L_x_10308) ;  /* 0x000000000f0c7348 */ /* 0x017fea0003c00000 */
[----:B------:R-:W-:Y:S02]  /*121c0*/  ELECT P6, UR62, PT ;  /* 0x00000000003e782f */ /* 0x000fe400038c0000 */
[----:B------:R-:W-:Y:S01]  /*121d0*/  MOV R14, UR62 ;  /* 0x0000003e000e7c02 */ /* 0x000fe20008000f00 */
[----:B012-4-:R-:W-:Y:S10]  /*121e0*/  ENDCOLLECTIVE ;  /* 0x000000000000791b */ /* 0x017ff40003800000 */
.L_x_10308:
[----:B------:R-:W-:Y:S05]  /*121f0*/  BSYNC B1 ;  /* 0x0000000000017941 */ /* 0x000fea0003800000 */
.L_x_10307:
[----:B------:R-:W-:Y:S05]  /*12200*/  BRA `(.L_x_10309) ;  /* 0xffffffe4003c7947 */ /* 0x000fea000383ffff */
.L_x_10245:
[----:B0-----:R0:W1:Y:S02]  /*12210*/  SYNCS.PHASECHK.TRANS64.TRYWAIT P0, [R5+URZ], R4 ;  /* 0x00000004050075a7 */ /* 0x001064000800017f */
[----:B-1----:R-:W-:Y:S05]  /*12220*/  @!P0 NANOSLEEP.SYNCS 0x989680 ;  /* 0x009896800000895d */ /* 0x002fea0003900000 */
[----:B------:R-:W1:Y:S02]  /*12230*/  @!P0 SYNCS.PHASECHK.TRANS64 P0, [R5+URZ], R4 ;  /* 0x00000004050085a7 */ /* 0x000e64000800007f */
[----:B-1----:R-:W-:Y:S05]  /*12240*/  @!P0 BRA `(.L_x_10245) ;  /* 0xfffffffc00f08947 */ /* 0x002fea000383ffff */
[----:B------:R-:W-:Y:S05]  /*12250*/  BRA `(.L_x_10310) ;  /* 0xffffffe400707947 */ /* 0x000fea000383ffff */
.L_x_10246:
[----:B-1----:R1:W3:Y:S02]  /*12260*/  SYNCS.PHASECHK.TRANS64.TRYWAIT P0, [R3+URZ], R2 ;  /* 0x00000002030075a7 */ /* 0x0022e4000800017f */
[----:B---3--:R-:W-:Y:S05]  /*12270*/  @!P0 NANOSLEEP.SYNCS 0x989680 ;  /* 0x009896800000895d */ /* 0x008fea0003900000 */
[----:B------:R-:W3:Y:S02]  /*12280*/  @!P0 SYNCS.PHASECHK.TRANS64 P0, [R3+URZ], R2 ;  /* 0x00000002030085a7 */ /* 0x000ee4000800007f */
[----:B---3--:R-:W-:Y:S05]  /*12290*/  @!P0 BRA `(.L_x_10246) ;  /* 0xfffffffc00f08947 */ /* 0x008fea000383ffff */
[----:B------:R-:W-:Y:S05]  /*122a0*/  BRA `(.L_x_10311) ;  /* 0xffffffe400647947 */ /* 0x000fea000383ffff */
.L_x_10248:
[----:B---3--:R3:W0:Y:S02]  /*122b0*/  SYNCS.PHASECHK.TRANS64.TRYWAIT P0, [R23+URZ], R4 ;  /* 0x00000004170075a7 */ /* 0x008624000800017f */
[----:B0-----:R-:W-:Y:S05]  /*122c0*/  @!P0 NANOSLEEP.SYNCS 0x989680 ;  /* 0x009896800000895d */ /* 0x001fea0003900000 */
[----:B------:R-:W0:Y:S02]  /*122d0*/  @!P0 SYNCS.PHASECHK.TRANS64 P0, [R23+URZ], R4 ;  /* 0x00000004170085a7 */ /* 0x000e24000800007f */
[----:B0-----:R-:W-:Y:S05]  /*122e0*/  @!P0 BRA `(.L_x_10248) ;  /* 0xfffffffc00f08947 */ /* 0x001fea000383ffff */
[----:B------:R-:W-:Y:S05]  /*122f0*/  BRA `(.L_x_10312) ;  /* 0xffffffe400687947 */ /* 0x000fea000383ffff */
.L_x_10313:
        /* <DEDUP_REMOVED lines=16> */
.L_x_15324:


//--------------------- .text._ZN7cutlass13device_kernelIN5flash11enable_sm90INS1_16FlashAttnFwdSm90INS1_25CollectiveMainloopFwdSm90ILi2EN4cute5tupleIJNS5_1CILi1EEES8_S8_EEENS6_IJNS7_ILi192EEENS7_ILi144EEENS7_ILi96EEEEEELi96ENS_10bfloat16_tEfNS_4arch4Sm90ELb0ELb0ELb0ELb1ELb0ELb1ELb0ELb0ELb1ELb1ELb0ELb0EEENS1_21CollectiveEpilogueFwdINS6_IJSA_SC_SB_EEES9_SE_SG_Li384ELb1ELb1ELb0ELb0EEENS1_36VarlenDynamicPersistentTileSchedulerILi192ELi144ELi384ELi128ELb0ELb1ELb1ELb0ELb1ELb1EEEEEEEEEvNT_6ParamsE --------------------------
	.section	.text._ZN7cutlass13device_kernelIN5flash11enable_sm90INS1_16FlashAttnFwdSm90INS1_25CollectiveMainloopFwdSm90ILi2EN4cute5tupleIJNS5_1CILi1EEES8_S8_EEENS6_IJNS7_ILi192EEENS7_ILi144EEENS7_ILi96EEEEEELi96ENS_10bfloat16_tEfNS_4arch4Sm90ELb0ELb0ELb0ELb1ELb0ELb1ELb0ELb0ELb1ELb1ELb0ELb0EEENS1_21CollectiveEpilogueFwdINS6_IJSA_SC_SB_EEES9_SE_SG_Li384ELb1ELb1ELb0ELb0EEENS1_36VarlenDynamicPersistentTileSchedulerILi192ELi144ELi384ELi128ELb0ELb1ELb1ELb0ELb1ELb1EEEEEEEEEvNT_6ParamsE,"ax",@progbits
	.align	128
.text._ZN7cutlass13device_kernelIN5flash11enable_sm90INS1_16FlashAttnFwdSm90INS1_25CollectiveMainloopFwdSm90ILi2EN4cute5tupleIJNS5_1CILi1EEES8_S8_EEENS6_IJNS7_ILi192EEENS7_ILi144EEENS7_ILi96EEEEEELi96ENS_10bfloat16_tEfNS_4arch4Sm90ELb0ELb0ELb0ELb1ELb0ELb1ELb0ELb0ELb1ELb1ELb0ELb0EEENS1_21CollectiveEpilogueFwdINS6_IJSA_SC_SB_EEES9_SE_SG_Li384ELb1ELb1ELb0ELb0EEENS1_36VarlenDynamicPersistentTileSchedulerILi192ELi144ELi384ELi128ELb0ELb1ELb1ELb0ELb1ELb1EEEEEEEEEvNT_6ParamsE:
        .type           _ZN7cutlass13device_kernelIN5flash11enable_sm90INS1_16FlashAttnFwdSm90INS1_25CollectiveMainloopFwdSm90ILi2EN4cute5tupleIJNS5_1CILi1EEES8_S8_EEENS6_IJNS7_ILi192EEENS7_ILi144EEENS7_ILi96EEEEEELi96ENS_10bfloat16_tEfNS_4arch4Sm90ELb0ELb0ELb0ELb1ELb0ELb1ELb0ELb0ELb1ELb1ELb0ELb0EEENS1_21CollectiveEpilogueFwdINS6_IJSA_SC_SB_EEES9_SE_SG_Li384ELb1ELb1ELb0ELb0EEENS1_36VarlenDynamicPersistentTileSchedulerILi192ELi144ELi384ELi128ELb0ELb1ELb1ELb0ELb1ELb1EEEEEEEEEvNT_6ParamsE,@function
        .size           _ZN7cutlass13device_kernelIN5flash11enable_sm90INS1_16FlashAttnFwdSm90INS1_25CollectiveMainloopFwdSm90ILi2EN4cute5tupleIJNS5_1CILi1EEES8_S8_EEENS6_IJNS7_ILi192EEENS7_ILi144EEENS7_ILi96EEEEEELi96ENS_10bfloat16_tEfNS_4arch4Sm90ELb0ELb0ELb0ELb1ELb0ELb1ELb0ELb0ELb1ELb1ELb0ELb0EEENS1_21CollectiveEpilogueFwdINS6_IJSA_SC_SB_EEES9_SE_SG_Li384ELb1ELb1ELb0ELb0EEENS1_36VarlenDynamicPersistentTileSchedulerILi192ELi144ELi384ELi128ELb0ELb1ELb1ELb0ELb1ELb1EEEEEEEEEvNT_6ParamsE,(.L_x_15325 - _ZN7cutlass13device_kernelIN5flash11enable_sm90INS1_16FlashAttnFwdSm90INS1_25CollectiveMainloopFwdSm90ILi2EN4cute5tupleIJNS5_1CILi1EEES8_S8_EEENS6_IJNS7_ILi192EEENS7_ILi144EEENS7_ILi96EEEEEELi96ENS_10bfloat16_tEfNS_4arch4Sm90ELb0ELb0ELb0ELb1ELb0ELb1ELb0ELb0ELb1ELb1ELb0ELb0EEENS1_21CollectiveEpilogueFwdINS6_IJSA_SC_SB_EEES9_SE_SG_Li384ELb1ELb1ELb0ELb0EEENS1_36VarlenDynamicPersistentTileSchedulerILi192ELi144ELi384ELi128ELb0ELb1ELb1ELb0ELb1ELb1EEEEEEEEEvNT_6ParamsE)
        .other          _ZN7cutlass13device_kernelIN5flash11enable_sm90INS1_16FlashAttnFwdSm90INS1_25CollectiveMainloopFwdSm90ILi2EN4cute5tupleIJNS5_1CILi1EEES8_S8_EEENS6_IJNS7_ILi192EEENS7_ILi144EEENS7_ILi96EEEEEELi96ENS_10bfloat16_tEfNS_4arch4Sm90ELb0ELb0ELb0ELb1ELb0ELb1ELb0ELb0ELb1ELb1ELb0ELb0EEENS1_21CollectiveEpilogueFwdINS6_IJSA_SC_SB_EEES9_SE_SG_Li384ELb1ELb1ELb0ELb0EEENS1_36VarlenDynamicPersistentTileSchedulerILi192ELi144ELi384ELi128ELb0ELb1ELb1ELb0ELb1ELb1EEEEEEEEEvNT_6ParamsE,@"STO_CUDA_ENTRY STV_DEFAULT"
_ZN7cutlass13device_kernelIN5flash11enable_sm90INS1_16FlashAttnFwdSm90INS1_25CollectiveMainloopFwdSm90ILi2EN4cute5tupleIJNS5_1CILi1EEES8_S8_EEENS6_IJNS7_ILi192EEENS7_ILi144EEENS7_ILi96EEEEEELi96ENS_10bfloat16_tEfNS_4arch4Sm90ELb0ELb0ELb0ELb1ELb0ELb1ELb0ELb0ELb1ELb1ELb0ELb0EEENS1_21CollectiveEpilogueFwdINS6_IJSA_SC_SB_EEES9_SE_SG_Li384ELb1ELb1ELb0ELb0EEENS1_36VarlenDynamicPersistentTileSchedulerILi192ELi144ELi384ELi128ELb0ELb1ELb1ELb0ELb1ELb1EEEEEEEEEvNT_6ParamsE:
        /* <DEDUP_REMOVED lines=23> */
.L_x_10315:
[----:B------:R-:W-:Y:S05]  /*0170*/  BSYNC B0 ;  /* 0x0000000000007941 */ /* 0x000fea0003800000 */
.L_x_10314:
        /* <DEDUP_REMOVED lines=40> */
.L_x_10316:
        /* <DEDUP_REMOVED lines=22> */
.L_x_10317:
        /* <DEDUP_REMOVED lines=18> */
.L_x_10318:
        /* <DEDUP_REMOVED lines=22> */
.L_x_10319:
        /* <DEDUP_REMOVED lines=22> */
.L_x_10320:
        /* <DEDUP_REMOVED lines=9> */
.L_x_10323:
[----:B------:R-:W-:-:S08]  /*09d0*/  NOP ;  /* 0x0000000000007918 */ /* 0x000fd00000000000 */
[----:B------:R-:W0:Y:S02]  /*09e0*/  USETMAXREG.TRY_ALLOC.CTAPOOL UP0, 0xa0 ;  /* 0x000000a0000079c8 */ /* 0x000e240008000600 */
[----:B0-----:R-:W-:-:S13]  /*09f0*/  PLOP3.LUT P0, PT, PT, PT, UP0, 0x80, 0x0 ;  /* 0x000000000000781c */ /* 0x001fda0003f0f008 */
[----:B------:R-:W-:Y:S05]  /*0a00*/  @!P0 BRA `(.L_x_10323) ;  /* 0xfffffffc00f08947 */ /* 0x000fea000383ffff */
[----:B------:R-:W3:Y:S01]  /*0a10*/  LDL.LU R0, [R1] ;  /* 0x0000000001007983 */ /* 0x000ee20000300800 */
[----:B--2---:R-:W0:Y:S01]  /*0a20*/  S2R R2, SR_TID.X ;  /* 0x0000000000027919 */ /* 0x004e220000002100 */
[----:B------:R-:W1:Y:S01]  /*0a30*/  S2UR UR5, SR_CgaCtaId ;  /* 0x00000000000579c3 */ /* 0x000e620000008800 */
[----:B------:R-:W-:Y:S01]  /*0a40*/  UMOV UR4, 0x400 ;  /* 0x0000040000047882 */ /* 0x000fe20000000000 */
[----:B0-----:R-:W-:-:S06]  /*0a50*/  SHF.R.U32.HI R2, RZ, 0x7, R2 ;  /* 0x00000007ff027819 */ /* 0x001fcc0000011602 */
[----:B------:R-:W-:Y:S06]  /*0a60*/  BAR.ARV 0x8, 0x200 ;  /* 0x0208000000007b1d */ /* 0x000fec0000002000 */
[----:B------:R-:W-:-:S13]  /*0a70*/  ISETP.NE.AND P0, PT, R2, 0x1, PT ;  /* 0x000000010200780c */ /* 0x000fda0003f05270 */
[----:B------:R-:W-:Y:S08]  /*0a80*/  @!P0 BAR.ARV 0x9, 0x100 ;  /* 0x0244000000008b1d */ /* 0x000ff00000002000 */
[----:B------:R-:W-:Y:S01]  /*0a90*/  BAR.SYNC.DEFER_BLOCKING 0x5, 0x200 ;  /* 0x0148000000007b1d */ /* 0x000fe20000010000 */
[----:B-1----:R-:W-:-:S06]  /*0aa0*/  ULEA UR4, UR5, UR4, 0x18 ;  /* 0x0000000405047291 */ /* 0x002fcc000f8ec03f */
[----:B------:R-:W-:Y:S01]  /*0ab0*/  IMAD.U32 R16, RZ, RZ, UR4 ;  /* 0x00000004ff107e24 */ /* 0x000fe2000f8e00ff */
[----:B------:R-:W-:-:S04]  /*0ac0*/  ULDC UR4, c[0x0][0xc3c] ;  /* 0x00030f0000047ab9 */ /* 0x000fc80000000800 */
[----:B------:R-:W0:Y:S01]  /*0ad0*/  LDS.128 R104, [R16+0x31cd0] ;  /* 0x031cd00010687984 */ /* 0x000e220000000c00 */
[----:B------:R-:W-:Y:S06]  /*0ae0*/  BAR.ARV 0x4, 0x200 ;  /* 0x0108000000007b1d */ /* 0x000fec0000002000 */
[----:B---3--:R-:W-:-:S04]  /*0af0*/  LOP3.LUT R0, R0, 0xffffffef, RZ, 0xc0, !PT ;  /* 0xffffffef00007812 */ /* 0x008fc800078ec0ff */
[----:B------:R-:W-:-:S05]  /*0b00*/  @P0 LOP3.LUT R0, R0, 0x10, RZ, 0xfc, !PT ;  /* 0x0000001000000812 */ /* 0x000fca00078efcff */
[----:B------:R1:W-:Y:S01]  /*0b10*/  STL [R1], R0 ;  /* 0x0000000001007387 */ /* 0x0003e20000100800 */
[----:B0-----:R-:W-:-:S13]  /*0b20*/  ISETP.GE.AND P0, PT, R107, UR4, PT ;  /* 0x000000046b007c0c */ /* 0x001fda000bf06270 */
[----:B-1----:R-:W-:Y:S05]  /*0b30*/  @P0 BRA `(.L_x_10324) ;  /* 0x000001d000dc0947 */ /* 0x002fea0003800000 */
[----:B------:R-:W0:Y:S01]  /*0b40*/  S2R R0, SR_TID.X ;  /* 0x0000000000007919 */ /* 0x000e220000002100 */
[----:B------:R-:W-:Y:S02]  /*0b50*/  IMAD.MOV.U32 R20, RZ, RZ, -0x2 ;  /* 0xfffffffeff147424 */ /* 0x000fe400078e00ff */
[----:B0-----:R-:W-:-:S05]  /*0b60*/  VIADD R27, R0, 0xffffff80 ;  /* 0xffffff80001b7836 */ /* 0x001fca0000000000 */
[CC--:B------:R-:W-:Y:S02]  /*0b70*/  LEA.HI R4, R27.reuse, R27.reuse, RZ, 0x1 ;  /* 0x0000001b1b047211 */ /* 0x0c0fe400078f08ff */
[----:B------:R-:W-:Y:S02]  /*0b80*/  SHF.R.S32.HI R0, RZ, 0x1f, R27 ;  /* 0x0000001fff007819 */ /* 0x000fe4000001141b */
[----:B------:R-:W-:Y:S02]  /*0b90*/  LOP3.LUT R2, R4, 0xfffffffe, RZ, 0xc0, !PT ;  /* 0xfffffffe04027812 */ /* 0x000fe400078ec0ff */
[----:B------:R-:W-:Y:S02]  /*0ba0*/  LEA.HI R3, R0, R27, RZ, 0x4 ;  /* 0x0000001b00037211 */ /* 0x000fe400078f20ff */
[----:B------:R-:W-:Y:S01]  /*0bb0*/  SHF.R.S32.HI R19, RZ, 0x1, R4 ;  /* 0x00000001ff137819 */ /* 0x000fe20000011404 */
[----:B------:R-:W-:Y:S01]  /*0bc0*/  IMAD.IADD R26, R27, 0x1, -R2 ;  /* 0x000000011b1a7824 */ /* 0x000fe200078e0a02 */
[----:B------:R-:W-:-:S02]  /*0bd0*/  SHF.R.S32.HI R2, RZ, 0x4, R3 ;  /* 0x00000004ff027819 */ /* 0x000fc40000011403 */
[----:B------:R-:W-:Y:S01]  /*0be0*/  LEA.HI R5, R4, R19, RZ, 0x1 ;  /* 0x0000001304057211 */ /* 0x000fe200078f08ff */
[----:B------:R-:W-:Y:S01]  /*0bf0*/  IMAD.SHL.U32 R24, R26, 0x4, RZ ;  /* 0x000000041a187824 */ /* 0x000fe200078e00ff */
[----:B------:R-:W-:Y:S02]  /*0c00*/  LEA.HI R4, R3, R2, RZ, 0x1 ;  /* 0x0000000203047211 */ /* 0x000fe400078f08ff */
[----:B------:R-:W-:Y:S01]  /*0c10*/  LOP3.LUT R6, R5, 0x7fffffe, RZ, 0xc0, !PT ;  /* 0x07fffffe05067812 */ /* 0x000fe200078ec0ff */
[----:B------:R-:W-:Y:S01]  /*0c20*/  VIADD R23, R24, 0x10 ;  /* 0x0000001018177836 */ /* 0x000fe20000000000 */
[----:B------:R-:W-:Y:S01]  /*0c30*/  LOP3.LUT R5, R4, 0x1ffffffe, RZ, 0xc0, !PT ;  /* 0x1ffffffe04057812 */ /* 0x000fe200078ec0ff */
[C---:B------:R-:W-:Y:S01]  /*0c40*/  VIADD R21, R24.reuse, 0x20 ;  /* 0x0000002018157836 */ /* 0x040fe20000000000 */
[----:B------:R-:W-:Y:S01]  /*0c50*/  LOP3.LUT R3, R3, 0xfffffff0, RZ, 0xc0, !PT ;  /* 0xfffffff003037812 */ /* 0x000fe200078ec0ff */
[----:B------:R-:W-:Y:S01]  /*0c60*/  IMAD.IADD R4, R24, 0x1, R23 ;  /* 0x0000000118047824 */ /* 0x000fe200078e0217 */
[----:B------:R-:W-:Y:S01]  /*0c70*/  STL [R1+0x48], R24 ;  /* 0x0000481801007387 */ /* 0x000fe20000100800 */
[----:B------:R-:W-:-:S02]  /*0c80*/  IMAD.IADD R7, R19, 0x1, -R6 ;  /* 0x0000000113077824 */ /* 0x000fc400078e0a06 */
[C---:B------:R-:W-:Y:S01]  /*0c90*/  IMAD.IADD R5, R2.reuse, 0x1, -R5 ;  /* 0x0000000102057824 */ /* 0x040fe200078e0a05 */
[----:B------:R-:W-:Y:S01]  /*0ca0*/  SHF.R.S32.HI R9, RZ, 0x1f, R4 ;  /* 0x0000001fff097819 */ /* 0x000fe20000011404 */
[----:B------:R-:W-:Y:S01]  /*0cb0*/  IMAD R17, R2, 0x8, R7 ;  /* 0x0000000802117824 */ /* 0x000fe200078e0207 */
[----:B------:R-:W-:Y:S01]  /*0cc0*/  LEA.HI R2, R0, R27, RZ, 0x7 ;  /* 0x0000001b00027211 */ /* 0x000fe200078f38ff */
[----:B------:R-:W-:Y:S01]  /*0cd0*/  IMAD.IADD R6, R24, 0x1, R21 ;  /* 0x0000000118067824 */ /* 0x000fe200078e0215 */
[-C--:B------:R-:W-:Y:S01]  /*0ce0*/  LEA.HI R12, R9, R4.reuse, RZ, 0x3 ;  /* 0x00000004090c7211 */ /* 0x080fe200078f18ff */
[----:B------:R-:W-:Y:S01]  /*0cf0*/  IMAD.IADD R3, R27, 0x1, -R3 ;  /* 0x000000011b037824 */ /* 0x000fe200078e0a03 */
[----:B------:R-:W-:Y:S01]  /*0d00*/  LEA.HI R14, R9, R4, RZ, 0x5 ;  /* 0x00000004090e7211 */ /* 0x000fe200078f28ff */
[----:B------:R-:W-:Y:S01]  /*0d10*/  STL [R1+0x64], R23 ;  /* 0x0000641701007387 */ /* 0x000fe20000100800 */
[----:B------:R-:W-:Y:S01]  /*0d20*/  LOP3.LUT R4, R2, 0xffffff80, RZ, 0xc0, !PT ;  /* 0xffffff8002047812 */ /* 0x000fe200078ec0ff */
[----:B------:R-:W-:Y:S01]  /*0d30*/  IMAD.SHL.U32 R5, R5, 0x8, RZ ;  /* 0x0000000805057824 */ /* 0x000fe200078e00ff */
[----:B------:R-:W-:Y:S01]  /*0d40*/  SHF.R.S32.HI R7, RZ, 0x1f, R6 ;  /* 0x0000001fff077819 */ /* 0x000fe20000011406 */
[----:B------:R-:W-:Y:S01]  /*0d50*/  STL [R1+0x6c], R21 ;  /* 0x00006c1501007387 */ /* 0x000fe20000100800 */
[----:B------:R-:W-:Y:S01]  /*0d60*/  SHF.R.S32.HI R28, RZ, 0x7, R2 ;  /* 0x00000007ff1c7819 */ /* 0x000fe20000011402 */
[----:B------:R-:W-:Y:S01]  /*0d70*/  IMAD.IADD R22, R27, 0x1, -R4 ;  /* 0x000000011b167824 */ /* 0x000fe200078e0a04 */
[----:B------:R-:W-:-:S02]  /*0d80*/  SHF.R.S32.HI R4, RZ, 0x1f, R3 ;  /* 0x0000001fff047819 */ /* 0x000fc40000011403 */
[CC--:B------:R-:W-:Y:S02]  /*0d90*/  LEA.HI R13, R7.reuse, R6.reuse, RZ, 0x3 ;  /* 0x00000006070d7211 */ /* 0x0c0fe400078f18ff */
[----:B------:R-:W-:Y:S02]  /*0da0*/  LEA.HI R15, R7, R6, RZ, 0x5 ;  /* 0x00000006070f7211 */ /* 0x000fe400078f28ff */
[CC--:B------:R-:W-:Y:S02]  /*0db0*/  LEA.HI R6, R0.reuse, R27.reuse, RZ, 0x5 ;  /* 0x0000001b00067211 */ /* 0x0c0fe400078f28ff */
[----:B------:R-:W-:Y:S02]  /*0dc0*/  SHF.R.S32.HI R8, RZ, 0x1f, R22 ;  /* 0x0000001fff087819 */ /* 0x000fe40000011416 */
[----:B------:R-:W-:Y:S02]  /*0dd0*/  LEA.HI R7, R0, R27, RZ, 0x2 ;  /* 0x0000001b00077211 */ /* 0x000fe400078f10ff */
[----:B------:R-:W-:-:S02]  /*0de0*/  LEA.HI R0, R4, R3, RZ, 0x3 ;  /* 0x0000000304007211 */ /* 0x000fc400078f18ff */
[----:B------:R-:W-:Y:S02]  /*0df0*/  LEA.HI R9, R8, R22, RZ, 0x2 ;  /* 0x0000001608097211 */ /* 0x000fe400078f10ff */
[----:B------:R-:W-:Y:S01]  /*0e00*/  LEA.HI R4, R4, R3, RZ, 0x2 ;  /* 0x0000000304047211 */ /* 0x000fe200078f10ff */
[----:B------:R-:W-:Y:S01]  /*0e10*/  IMAD.SHL.U32 R2, R0, 0x10, RZ ;  /* 0x0000001000027824 */ /* 0x000fe200078e00ff */
[----:B------:R-:W-:Y:S02]  /*0e20*/  LOP3.LUT R10, R9, 0x7ffffffc, RZ, 0xc0, !PT ;  /* 0x7ffffffc090a7812 */ /* 0x000fe400078ec0ff */
[----:B------:R-:W-:Y:S02]  /*0e30*/  SHF.R.S32.HI R6, RZ, 0x5, R6 ;  /* 0x00000005ff067819 */ /* 0x000fe40000011406 */
[----:B------:R-:W-:Y:S01]  /*0e40*/  LOP3.LUT R0, R4, 0x7fffffc, RZ, 0xc0, !PT ;  /* 0x07fffffc04007812 */ /* 0x000fe200078ec0ff */
[----:B------:R-:W-:Y:S01]  /*0e50*/  IMAD.IADD R11, R22, 0x1, -R10 ;  /* 0x00000001160b7824 */ /* 0x000fe200078e0a0a */
[----:B------:R-:W-:Y:S01]  /*0e60*/  LOP3.LUT R2, R2, 0x7fffff80, RZ, 0xc0, !PT ;  /* 0x7fffff8002027812 */ /* 0x000fe200078ec0ff */
[C---:B------:R-:W-:Y:S01]  /*0e70*/  IMAD R18, R6.reuse, 0x10, R3 ;  /* 0x0000001006127824 */ /* 0x040fe200078e0203 */
[--C-:B------:R-:W-:Y:S01]  /*0e80*/  SHF.R.S32.HI R29, RZ, 0x2, R7.reuse ;  /* 0x00000002ff1d7819 */ /* 0x100fe20000011407 */
[----:B------:R-:W-:Y:S01]  /*0e90*/  IMAD.IADD R0, R3, 0x1, -R0 ;  /* 0x0000000103007824 */ /* 0x000fe200078e0a00 */
[----:B------:R-:W-:Y:S01]  /*0ea0*/  SHF.R.S32.HI R10, RZ, 0x1f, R7 ;  /* 0x0000001fff0a7819 */ /* 0x000fe20000011407 */
[----:B------:R-:W-:Y:S01]  /*0eb0*/  IMAD R3, R6, 0x100, R2 ;  /* 0x0000010006037824 */ /* 0x000fe200078e0202 */
[----:B------:R-:W-:Y:S01]  /*0ec0*/  SHF.R.S32.HI R6, RZ, 0x2, R9 ;  /* 0x00000002ff067819 */ /* 0x000fe20000011409 */
[----:B------:R-:W-:Y:S01]  /*0ed0*/  IMAD R2, R11, R20, 0x90 ;  /* 0x000000900b027424 */ /* 0x000fe200078e0214 */
[----:B------:R-:W-:-:S02]  /*0ee0*/  LEA.HI R10, R10, R29, RZ, 0x2 ;  /* 0x0000001d0a0a7211 */ /* 0x000fc400078f10ff */
[----:B------:R-:W-:Y:S02]  /*0ef0*/  SHF.R.S32.HI R9, RZ, 0x1f, R9 ;  /* 0x0000001fff097819 */ /* 0x000fe40000011409 */
[----:B------:R0:W-:Y:S01]  /*0f00*/  STL [R1+0xc8], R2 ;  /* 0x0000c80201007387 */ /* 0x0001e20000100800 */
[----:B------:R-:W-:Y:S02]  /*0f10*/  LOP3.LUT R10, R10, 0xfffffffc, RZ, 0xc0, !PT ;  /* 0xfffffffc0a0a7812 */ /* 0x000fe400078ec0ff */
[----:B------:R-:W-:Y:S01]  /*0f20*/  SHF.R.S32.HI R4, RZ, 0x2, R4 ;  /* 0x00000002ff047819 */ /* 0x000fe20000011404 */
[----:B------:R-:W2:Y:S01]  /*0f30*/  LDL.LU R11, [R1+0x28] ;  /* 0x00002800010b7983 */ /* 0x000ea20000300800 */
[----:B------:R-:W-:Y:S01]  /*0f40*/  LEA.HI R9, R9, R6, RZ, 0x3 ;  /* 0x0000000609097211 */ /* 0x000fe200078f18ff */
[----:B------:R-:W-:Y:S02]  /*0f50*/  IMAD.IADD R20, R29, 0x1, -R10 ;  /* 0x000000011d147824 */ /* 0x000fe400078e0a0a */
[----:B------:R-:W-:-:S02]  /*0f60*/  IMAD.SHL.U32 R4, R4, 0x40, RZ ;  /* 0x0000004004047824 */ /* 0x000fc400078e00ff */
[----:B------:R-:W-:Y:S01]  /*0f70*/  IMAD R3, R0, 0x10, R3 ;  /* 0x0000001000037824 */ /* 0x000fe200078e0203 */
[----:B------:R-:W-:Y:S01]  /*0f80*/  LOP3.LUT R9, R9, 0xfffffff8, RZ, 0xc0, !PT ;  /* 0xfffffff809097812 */ /* 0x000fe200078ec0ff */
[----:B0-----:R-:W-:Y:S01]  /*0f90*/  IMAD.HI R2, R28, 0x55555556, RZ ;  /* 0x555555561c027827 */ /* 0x001fe200078e02ff */
[----:B------:R-:W-:Y:S02]  /*0fa0*/  LEA.HI R8, R8, R22, RZ, 0x5 ;  /* 0x0000001608087211 */ /* 0x000fe400078f28ff */
[----:B------:R-:W-:Y:S01]  /*0fb0*/  LOP3.LUT R4, R4, 0x40, RZ, 0xc0, !PT ;  /* 0x0000004004047812 */ /* 0x000fe200078ec0ff */
[----:B------:R-:W-:Y:S02]  /*0fc0*/  IMAD.SHL.U32 R0, R20, 0x40, RZ ;  /* 0x0000004014007824 */ /* 0x000fe400078e00ff */
[----:B------:R-:W-:Y:S01]  /*0fd0*/  IMAD.U32 R10, R18, 0x20, R5 ;  /* 0x00000020120a7824 */ /* 0x000fe200078e0005 */
[----:B------:R-:W-:Y:S01]  /*0fe0*/  LEA.HI R2, R2, R2, RZ, 0x1 ;  /* 0x0000000202027211 */ /* 0x000fe200078f08ff */
[----:B------:R-:W-:Y:S01]  /*0ff0*/  IMAD.IADD R9, R6, 0x1, -R9 ;  /* 0x0000000106097824 */ /* 0x000fe200078e0a09 */
[----:B------:R-:W-:-:S02]  /*1000*/  LOP3.LUT R22, R0, 0xc0, RZ, 0xc0, !PT ;  /* 0x000000c000167812 */ /* 0x000fc400078ec0ff */
[----:B------:R-:W-:Y:S01]  /*1010*/  SHF.R.S32.HI R8, RZ, 0x5, R8 ;  /* 0x00000005ff087819 */ /* 0x000fe20000011408 */
[----:B------:R-:W-:Y:S01]  /*1020*/  STL [R1+0xcc], R10 ;  /* 0x0000cc0a01007387 */ /* 0x000fe20000100800 */
[----:B------:R-:W-:Y:S01]  /*1030*/  LOP3.LUT R5, R4, 0x8, R5, 0xf8, !PT ;  /* 0x0000000804057812 */ /* 0x000fe200078ef805 */
[----:B------:R-:W-:Y:S01]  /*1040*/  IMAD.SHL.U32 R18, R17, 0x20, RZ ;  /* 0x0000002011127824 */ /* 0x000fe200078e00ff */
[----:B------:R-:W-:Y:S01]  /*1050*/  SHF.R.U32.HI R4, RZ, 0x3, R4 ;  /* 0x00000003ff047819 */ /* 0x000fe20000011604 */
[----:B------:R0:W-:Y:S01]  /*1060*/  STL [R1+0x84], R20 ;  /* 0x0000841401007387 */ /* 0x0001e20000100800 */
[----:B------:R-:W-:Y:S01]  /*1070*/  SHF.R.S32.HI R15, RZ, 0x5, R15 ;  /* 0x00000005ff0f7819 */ /* 0x000fe2000001140f */
[----:B------:R-:W-:Y:S01]  /*1080*/  IMAD R2, R2, -0x3, R28 ;  /* 0xfffffffd02027824 */ /* 0x000fe200078e021c */
[----:B------:R-:W-:Y:S01]  /*1090*/  LOP3.LUT R6, R22, 0x18, R13, 0xf8, !PT ;  /* 0x0000001816067812 */ /* 0x000fe200078ef80d */
[----:B------:R-:W-:Y:S01]  /*10a0*/  IMAD R9, R8, 0x10, R9 ;  /* 0x0000001008097824 */ /* 0x000fe200078e0209 */
[----:B------:R-:W-:-:S02]  /*10b0*/  LOP3.LUT R0, R22, 0x18, R12, 0xf8, !PT ;  /* 0x0000001816007812 */ /* 0x000fc400078ef80c */
[----:B0-----:R-:W-:Y:S01]  /*10c0*/  SHF.R.U32.HI R20, RZ, 0x3, R22 ;  /* 0x00000003ff147819 */ /* 0x001fe20000011616 */
[----:B------:R-:W-:Y:S01]  /*10d0*/  IMAD R15, R15, 0x1800, R18 ;  /* 0x000018000f0f7824 */ /* 0x000fe200078e0212 */
[----:B------:R-:W-:Y:S01]  /*10e0*/  LOP3.LUT R4, R5, R4, RZ, 0x3c, !PT ;  /* 0x0000000405047212 */ /* 0x000fe200078e3cff */
[----:B------:R-:W-:Y:S01]  /*10f0*/  IMAD R10, R2, 0x40, R9 ;  /* 0x00000040020a7824 */ /* 0x000fe200078e0209 */
[-C--:B------:R-:W-:Y:S02]  /*1100*/  LOP3.LUT R6, R6, R20.reuse, RZ, 0x3c, !PT ;  /* 0x0000001406067212 */ /* 0x080fe400078e3cff */
[----:B------:R-:W-:Y:S01]  /*1110*/  LOP3.LUT R5, R0, R20, RZ, 0x3c, !PT ;  /* 0x0000001400057212 */ /* 0x000fe200078e3cff */
[----:B------:R-:W-:Y:S01]  /*1120*/  STL [R1+0x50], R22 ;  /* 0x0000501601007387 */ /* 0x000fe20000100800 */
[----:B------:R-:W-:Y:S01]  /*1130*/  LOP3.LUT R7, R7, 0xfffffffc, RZ, 0xc0, !PT ;  /* 0xfffffffc07077812 */ /* 0x000fe200078ec0ff */
[----:B------:R-:W-:Y:S01]  /*1140*/  IMAD.IADD R6, R15, 0x1, R6 ;  /* 0x000000010f067824 */ /* 0x000fe200078e0206 */
[----:B------:R-:W-:Y:S01]  /*1150*/  SHF.R.S32.HI R14, RZ, 0x5, R14 ;  /* 0x00000005ff0e7819 */ /* 0x000fe2000001140e */
[----:B------:R-:W-:Y:S01]  /*1160*/  STL [R1+0x58], R18 ;  /* 0x0000581201007387 */ /* 0x000fe20000100800 */
[----:B------:R-:W-:-:S03]  /*1170*/  VIADD R15, R24, 0x18 ;  /* 0x00000018180f7836 */ /* 0x000fc60000000000 */
[----:B------:R-:W-:Y:S01]  /*1180*/  STL [R1+0x54], R20 ;  /* 0x0000541401007387 */ /* 0x000fe20000100800 */
[----:B------:R-:W-:Y:S02]  /*1190*/  IMAD.IADD R3, R4, 0x1, R3 ;  /* 0x0000000104037824 */ /* 0x000fe400078e0203 */
[----:B------:R-:W-:Y:S01]  /*11a0*/  VIADD R2, R24, 0x8 ;  /* 0x0000000818027836 */ /* 0x000fe20000000000 */
[----:B------:R-:W-:Y:S01]  /*11b0*/  STL [R1+0xc0], R10 ;  /* 0x0000c00a01007387 */ /* 0x000fe20000100800 */
[----:B------:R-:W-:Y:S02]  /*11c0*/  IMAD.IADD R4, R27, 0x1, -R7 ;  /* 0x000000011b047824 */ /* 0x000fe400078e0a07 */
[----:B------:R-:W-:Y:S01]  /*11d0*/  IMAD R14, R14, 0x1800, R18 ;  /* 0x000018000e0e7824 */ /* 0x000fe200078e0212 */
[----:B------:R-:W-:-:S03]  /*11e0*/  SHF.R.S32.HI R7, RZ, 0x1f, R15 ;  /* 0x0000001fff077819 */ /* 0x000fc6000001140f */
[----:B------:R-:W-:Y:S02]  /*11f0*/  IMAD.IADD R5, R14, 0x1, R5 ;  /* 0x000000010e057824 */ /* 0x000fe400078e0205 */
[----:B------:R-:W-:Y:S01]  /*1200*/  VIADD R14, R24, 0x28 ;  /* 0x00000028180e7836 */ /* 0x000fe20000000000 */
[----:B------:R-:W-:Y:S01]  /*1210*/  SHF.L.U64.HI R7, R15, 0x1, R7 ;  /* 0x000000010f077819 */ /* 0x000fe20000010207 */
[----:B------:R-:W-:Y:S01]  /*1220*/  IMAD.SHL.U32 R144, R26, 0x8, RZ ;  /* 0x000000081a907824 */ /* 0x000fe200078e00ff */
[----:B------:R-:W-:Y:S02]  /*1230*/  SHF.R.S32.HI R8, RZ, 0x1f, R21 ;  /* 0x0000001fff087819 */ /* 0x000fe40000011415 */
[----:B------:R-:W-:Y:S02]  /*1240*/  SHF.R.S32.HI R9, RZ, 0x1f, R14 ;  /* 0x0000001fff097819 */ /* 0x000fe4000001140e */
[----:B------:R-:W-:Y:S01]  /*1250*/  SHF.L.U64.HI R8, R21, 0x1, R8 ;  /* 0x0000000115087819 */ /* 0x000fe20000010208 */
[----:B------:R-:W-:Y:S01]  /*1260*/  IMAD.MOV.U32 R17, RZ, RZ, RZ ;  /* 0x000000ffff117224 */ /* 0x000fe200078e00ff */
[----:B------:R-:W-:-:S02]  /*1270*/  CS2R R154, SRZ ;  /* 0x00000000009a7805 */ /* 0x000fc4000001ff00 */
[----:B--2---:R-:W-:Y:S01]  /*1280*/  LOP3.LUT R0, R11, 0x1, RZ, 0xfc, !PT ;  /* 0x000000010b007812 */ /* 0x004fe200078efcff */
[----:B------:R-:W-:-:S04]  /*1290*/  VIADD R11, R16, 0xda00 ;  /* 0x0000da00100b7836 */ /* 0x000fc80000000000 */
[----:B------:R0:W-:Y:S04]  /*12a0*/  STL [R1+0x44], R0 ;  /* 0x0000440001007387 */ /* 0x0001e80000100800 */
[----:B------:R-:W-:Y:S04]  /*12b0*/  STL [R1+0x94], RZ ;  /* 0x000094ff01007387 */ /* 0x000fe80000100800 */
[----:B------:R-:W-:Y:S01]  /*12c0*/  STL [R1+0xbc], R11 ;  /* 0x0000bc0b01007387 */ /* 0x000fe20000100800 */
[----:B0-----:R-:W-:-:S03]  /*12d0*/  SHF.R.S32.HI R0, RZ, 0x1f, R19 ;  /* 0x0000001fff007819 */ /* 0x001fc60000011413 */
[----:B------:R-:W-:Y:S01]  /*12e0*/  STL [R1+0x5c], RZ ;  /* 0x00005cff01007387 */ /* 0x000fe20000100800 */
[----:B------:R-:W-:-:S03]  /*12f0*/  LEA.HI R0, R4, R4, RZ, 0x1 ;  /* 0x0000000404007211 */ /* 0x000fc600078f08ff */
[----:B------:R-:W-:Y:S04]  /*1300*/  STL [R1+0x68], R15 ;  /* 0x0000680f01007387 */ /* 0x000fe80000100800 */
[----:B------:R0:W-:Y:S01]  /*1310*/  STL [R1+0x60], R2 ;  /* 0x0000600201007387 */ /* 0x0001e20000100800 */
[----:B------:R-:W-:Y:S02]  /*1320*/  LOP3.LUT R0, R0, 0x1ffffffe, RZ, 0xc0, !PT ;  /* 0x1ffffffe00007812 */ /* 0x000fe400078ec0ff */
[----:B0-----:R-:W-:-:S04]  /*1330*/  SHF.R.S32.HI R2, RZ, 0x1f, R23 ;  /* 0x0000001fff027819 */ /* 0x001fc80000011417 */
[----:B------:R-:W-:Y:S01]  /*1340*/  SHF.L.U64.HI R23, R23, 0x1, R2 ;  /* 0x0000000117177819 */ /* 0x000fe20000010202 */
[----:B------:R-:W-:Y:S01]  /*1350*/  STL [R1+0x70], R14 ;  /* 0x0000700e01007387 */ /* 0x000fe20000100800 */
[----:B------:R-:W-:Y:S01]  /*1360*/  IMAD.IADD R0, R4, 0x1, -R0 ;  /* 0x0000000104007824 */ /* 0x000fe200078e0a00 */
[C-C-:B------:R-:W-:Y:S02]  /*1370*/  LOP3.LUT R4, R22.reuse, 0x18, R144.reuse, 0xf8, !PT ;  /* 0x0000001816047812 */ /* 0x140fe400078ef890 */
[----:B------:R-:W-:Y:S01]  /*1380*/  STL [R1+0xa0], R23 ;  /* 0x0000a01701007387 */ /* 0x000fe20000100800 */
[----:B------:R-:W-:-:S03]  /*1390*/  LOP3.LUT R2, R22, 0x8, R144, 0xf8, !PT ;  /* 0x0000000816027812 */ /* 0x000fc600078ef890 */
[----:B------:R0:W-:Y:S01]  /*13a0*/  STL [R1+0xa4], R7 ;  /* 0x0000a40701007387 */ /* 0x0001e20000100800 */
[-C--:B------:R-:W-:Y:S02]  /*13b0*/  LOP3.LUT R4, R4, R20.reuse, RZ, 0x3c, !PT ;  /* 0x0000001404047212 */ /* 0x080fe400078e3cff */
[----:B------:R-:W-:Y:S01]  /*13c0*/  LOP3.LUT R2, R2, R20, RZ, 0x3c, !PT ;  /* 0x0000001402027212 */ /* 0x000fe200078e3cff */
[----:B------:R1:W-:Y:S01]  /*13d0*/  STL [R1+0xa8], R8 ;  /* 0x0000a80801007387 */ /* 0x0003e20000100800 */
[----:B0-----:R-:W-:Y:S01]  /*13e0*/  SHF.L.U64.HI R7, R14, 0x1, R9 ;  /* 0x000000010e077819 */ /* 0x001fe20000010209 */
[----:B------:R-:W-:-:S04]  /*13f0*/  IMAD.IADD R4, R18, 0x1, R4 ;  /* 0x0000000112047824 */ /* 0x000fc800078e0204 */
[----:B------:R0:W-:Y:S01]  /*1400*/  STL [R1+0xac], R7 ;  /* 0x0000ac0701007387 */ /* 0x0001e20000100800 */
[----:B-1----:R-:W-:Y:S01]  /*1410*/  SHF.R.S32.HI R8, RZ, 0x3, R13 ;  /* 0x00000003ff087819 */ /* 0x002fe2000001140d */
[----:B------:R-:W-:Y:S01]  /*1420*/  IMAD.IADD R2, R18, 0x1, R2 ;  /* 0x0000000112027824 */ /* 0x000fe200078e0202 */
[----:B0-----:R-:W-:Y:S01]  /*1430*/  SHF.R.S32.HI R7, RZ, 0x3, R12 ;  /* 0x00000003ff077819 */ /* 0x001fe2000001140c */
[----:B------:R-:W-:-:S04]  /*1440*/  IMAD R0, R0, 0x8, R10 ;  /* 0x0000000800007824 */ /* 0x000fc800078e020a */
[----:B------:R0:W-:Y:S04]  /*1450*/  STL [R1+0x98], R7 ;  /* 0x0000980701007387 */ /* 0x0001e80000100800 */
[----:B------:R-:W-:Y:S04]  /*1460*/  STL [R1+0x9c], R8 ;  /* 0x00009c0801007387 */ /* 0x000fe80000100800 */
[----:B------:R1:W-:Y:S01]  /*1470*/  STL [R1+0x80], R2 ;  /* 0x0000800201007387 */ /* 0x0003e20000100800 */
[--C-:B0-----:R-:W-:Y:S02]  /*1480*/  IMAD R7, R4, 0x2, R11.reuse ;  /* 0x0000000204077824 */ /* 0x101fe400078e020b */
[----:B------:R-:W-:-:S03]  /*1490*/  IMAD R4, R5, 0x2, R11 ;  /* 0x0000000205047824 */ /* 0x000fc600078e020b */
[----:B------:R0:W-:Y:S01]  /*14a0*/  STL [R1+0xb8], R7 ;  /* 0x0000b80701007387 */ /* 0x0001e20000100800 */
[----:B-1----:R-:W-:-:S03]  /*14b0*/  IMAD R2, R6, 0x2, R11 ;  /* 0x0000000206027824 */ /* 0x002fc600078e020b */
[----:B------:R0:W-:Y:S04]  /*14c0*/  STL [R1+0xb4], R4 ;  /* 0x0000b40401007387 */ /* 0x0001e80000100800 */
[----:B------:R0:W-:Y:S04]  /*14d0*/  STL [R1+0xb0], R2 ;  /* 0x0000b00201007387 */ /* 0x0001e80000100800 */
[----:B------:R0:W-:Y:S01]  /*14e0*/  STL [R1+0xc4], R0 ;  /* 0x0000c40001007387 */ /* 0x0001e20000100800 */
[----:B------:R-:W-:-:S07]  /*14f0*/  IMAD R18, R3, 0x2, R16 ;  /* 0x0000000203127824 */ /* 0x000fce00078e0210 */
.L_x_10460:
[----:B0---4-:R-:W0:Y:S02]  /*1500*/  LDC.64 R2, c[0x0][0xc88] ;  /* 0x00032200ff027b82 */ /* 0x011e240000000a00 */
[----:B0-----:R-:W-:-:S05]  /*1510*/  IMAD.WIDE R2, R107, 0x4, R2 ;  /* 0x000000046b027825 */ /* 0x001fca00078e0202 */
[----:B--23--:R0:W2:Y:S01]  /*1520*/  LDG.E R10, desc[UR60][R2.64] ;  /* 0x0000003c020a7981 */ /* 0x00c0a2000c1e1900 */
[----:B------:R-:W-:Y:S05]  /*1530*/  YIELD ;  /* 0x0000000000007946 */ /* 0x000fea0003800000 */
[----:B------:R-:W-:Y:S01]  /*1540*/  ULDC.64 UR4, c[0x0][0xa28] ;  /* 0x00028a0000047ab9 */ /* 0x000fe20000000a00 */
[----:B------:R-:W-:Y:S01]  /*1550*/  ULDC.64 UR8, c[0x0][0xa18] ;  /* 0x0002860000087ab9 */ /* 0x000fe20000000a00 */
[----:B------:R-:W-:Y:S01]  /*1560*/  ISETP.NE.U32.AND P1, PT, RZ, UR4, PT ;  /* 0x00000004ff007c0c */ /* 0x000fe2000bf25070 */
[----:B------:R-:W-:Y:S01]  /*1570*/  ULDC.64 UR6, c[0x0][0xa08] ;  /* 0x0002820000067ab9 */ /* 0x000fe20000000a00 */
[----:B0-----:R-:W-:Y:S01]  /*1580*/  IMAD.MOV.U32 R3, RZ, RZ, RZ ;  /* 0x000000ffff037224 */ /* 0x001fe200078e00ff */
[----:B------:R-:W-:Y:S01]  /*1590*/  ISETP.NE.U32.AND P0, PT, RZ, UR6, PT ;  /* 0x00000006ff007c0c */ /* 0x000fe2000bf05070 */
[----:B------:R-:W-:Y:S01]  /*15a0*/  IMAD.MOV.U32 R27, RZ, RZ, RZ ;  /* 0x000000ffff1b7224 */ /* 0x000fe200078e00ff */
[----:B------:R-:W-:-:S02]  /*15b0*/  ISETP.NE.AND.EX P1, PT, RZ, UR5, PT, P1 ;  /* 0x00000005ff007c0c */ /* 0x000fc4000bf25310 */
[----:B------:R-:W-:Y:S02]  /*15c0*/  ISETP.NE.AND.EX P0, PT, RZ, UR7, PT, P0 ;  /* 0x00000007ff007c0c */ /* 0x000fe4000bf05300 */
[----:B--2---:R-:W-:Y:S01]  /*15d0*/  SHF.R.S32.HI R0, RZ, 0x1f, R10 ;  /* 0x0000001fff007819 */ /* 0x004fe2000001140a */
[----:B------:R-:W-:-:S08]  /*15e0*/  IMAD.SHL.U32 R26, R10, 0x4, RZ ;  /* 0x000000040a1a7824 */ /* 0x000fd000078e00ff */
[C---:B------:R-:W-:Y:S01]  /*15f0*/  @P1 LEA R4, P2, R10.reuse, UR4, 0x2 ;  /* 0x000000040a041c11 */ /* 0x040fe2000f8410ff */
[----:B------:R0:W-:Y:S01]  /*1600*/  STL [R1+0x88], R10 ;  /* 0x0000880a01007387 */ /* 0x0001e20000100800 */
        /* <DEDUP_REMOVED lines=24> */
[----:B01----:R-:W-:Y:S06]  /*1790*/  @P2 BRA `(.L_x_10325) ;  /* 0x0000000000242947 */ /* 0x003fec0003800000 */
        /* <DEDUP_REMOVED lines=9> */
.L_x_10325:
[----:B------:R-:W-:Y:S01]  /*1830*/  ULDC.64 UR4, c[0x0][0xa20] ;  /* 0x0002880000047ab9 */ /* 0x000fe20000000a00 */
[----:B------:R0:W-:Y:S01]  /*1840*/  STL [R1+0x90], R105 ;  /* 0x0000906901007387 */ /* 0x0001e20000100800 */
[----:B------:R-:W-:-:S03]  /*1850*/  ISETP.NE.U32.AND P1, PT, RZ, UR4, PT ;  /* 0x00000004ff007c0c */ /* 0x000fc6000bf25070 */
[----:B------:R0:W-:Y:S01]  /*1860*/  STL [R1+0x8c], R106 ;  /* 0x00008c6a01007387 */ /* 0x0001e20000100800 */
[----:B------:R-:W-:-:S13]  /*1870*/  ISETP.NE.AND.EX P1, PT, RZ, UR5, PT, P1 ;  /* 0x00000005ff007c0c */ /* 0x000fda000bf25310 */
[----:B0-----:R-:W-:Y:S05]  /*1880*/  @!P1 BRA `(.L_x_10326) ;  /* 0x0000000000109947 */ /* 0x001fea0003800000 */
[----:B------:R-:W-:-:S04]  /*1890*/  IADD3 R4, P0, R26, UR4, RZ ;  /* 0x000000041a047c10 */ /* 0x000fc8000ff1e0ff */
[----:B------:R-:W-:-:S05]  /*18a0*/  IADD3.X R5, R28, UR5, RZ, P0, !PT ;  /* 0x000000051c057c10 */ /* 0x000fca00087fe4ff */
[----:B------:R0:W5:Y:S01]  /*18b0*/  LDG.E R24, desc[UR60][R4.64] ;  /* 0x0000003c04187981 */ /* 0x000162000c1e1900 */
[----:B------:R-:W-:Y:S05]  /*18c0*/  BRA `(.L_x_10327) ;  /* 0x0000000000107947 */ /* 0x000fea0003800000 */
.L_x_10326:
[----:B------:R-:W-:Y:S05]  /*18d0*/  @!P0 BRA `(.L_x_10327) ;  /* 0x00000000000c8947 */ /* 0x000fea0003800000 */
[----:B------:R-:W2:Y:S04]  /*18e0*/  LDG.E R5, desc[UR60][R8.64] ;  /* 0x0000003c08057981 */ /* 0x000ea8000c1e1900 */
[----:B------:R-:W2:Y:S02]  /*18f0*/  LDG.E R24, desc[UR60][R8.64+0x4] ;  /* 0x0000043c08187981 */ /* 0x000ea4000c1e1900 */
[----:B--2---:R-:W-:-:S07]  /*1900*/  IMAD.IADD R24, R24, 0x1, -R5 ;  /* 0x0000000118187824 */ /* 0x004fce00078e0a05 */
.L_x_10327:
        /* <DEDUP_REMOVED lines=26> */
[----:B------:R-:W-:-:S05]  /*1ab0*/  IMAD.WIDE.U32 R4, R4, 0x38e38e39, RZ ;  /* 0x38e38e3904047825 */ /* 0x000fca00078e00ff */
        /* <DEDUP_REMOVED lines=29> */
.L_x_10330:
[----:B------:R-:W-:Y:S05]  /*1c90*/  BSYNC B6 ;  /* 0x0000000000067941 */ /* 0x000fea0003800000 */
.L_x_10329:
        /* <DEDUP_REMOVED lines=20> */
.L_x_10332:
[----:B------:R-:W-:Y:S05]  /*1de0*/  BSYNC B6 ;  /* 0x0000000000067941 */ /* 0x000fea0003800000 */
.L_x_10331:
[----:B------:R-:W2:Y:S01]  /*1df0*/  LDL.64 R14, [R1+0x48] ;  /* 0x00004800010e7983 */ /* 0x000ea20000100a00 */
[----:B------:R-:W-:Y:S01]  /*1e00*/  ULDC.64 UR4, c[0x0][0x9f8] ;  /* 0x00027e0000047ab9 */ /* 0x000fe20000000a00 */
[----:B------:R-:W-:Y:S01]  /*1e10*/  IMAD.IADD R74, R27, 0x1, R24 ;  /* 0x000000011b4a7824 */ /* 0x000fe200078e0218 */
[----:B------:R-:W-:Y:S01]  /*1e20*/  ISETP.NE.U32.AND P0, PT, RZ, UR4, PT ;  /* 0x00000004ff007c0c */ /* 0x000fe2000bf05070 */
[----:B------:R-:W2:Y:S01]  /*1e30*/  LDL.64 R32, [R1+0x48] ;  /* 0x0000480001207983 */ /* 0x000ea20000100a00 */
[----:B------:R-:W-:-:S03]  /*1e40*/  ULDC.64 UR6, c[0x0][0xa08] ;  /* 0x0002820000067ab9 */ /* 0x000fc60000000a00 */
[----:B------:R-:W3:Y:S01]  /*1e50*/  LDL R40, [R1+0x50] ;  /* 0x0000500001287983 */ /* 0x000ee20000100800 */
[----:B------:R-:W-:Y:S01]  /*1e60*/  ISETP.NE.AND.EX P0, PT, RZ, UR5, PT, P0 ;  /* 0x00000005ff007c0c */ /* 0x000fe2000bf05300 */
[----:B------:R-:W0:Y:S02]  /*1e70*/  LDC.64 R66, c[0x0][0x408] ;  /* 0x00010200ff427b82 */ /* 0x000e240000000a00 */
[----:B------:R-:W4:Y:S01]  /*1e80*/  LDL.LU R36, [R1] ;  /* 0x0000000001247983 */ /* 0x000f220000300800 */
[----:B------:R-:W1:Y:S01]  /*1e90*/  S2R R20, SR_TID.X ;  /* 0x0000000000147919 */ /* 0x000e620000002100 */
[----:B------:R-:W-:-:S04]  /*1ea0*/  SHF.R.S32.HI R8, RZ, 0x1f, R106 ;  /* 0x0000001fff087819 */ /* 0x000fc8000001146a */
[----:B------:R-:W0:Y:S04]  /*1eb0*/  LDC R107, c[0x0][0x3f4] ;  /* 0x0000fd00ff6b7b82 */ /* 0x000e280000000800 */
[----:B------:R-:W-:-:S04]  /*1ec0*/  @P0 IADD3 R4, P1, R26, UR4, RZ ;  /* 0x000000041a040c10 */ /* 0x000fc8000ff3e0ff */
[----:B------:R-:W-:Y:S01]  /*1ed0*/  @P0 IADD3.X R5, R28, UR5, RZ, P1, !PT ;  /* 0x000000051c050c10 */ /* 0x000fe20008ffe4ff */
[----:B------:R-:W-:Y:S01]  /*1ee0*/  ULDC.64 UR4, c[0x0][0x308] ;  /* 0x0000c20000047ab9 */ /* 0x000fe20000000a00 */
[----:B------:R-:W0:Y:S03]  /*1ef0*/  LDC.64 R28, c[0x0][0x300] ;  /* 0x0000c000ff1c7b82 */ /* 0x000e260000000a00 */
[----:B------:R2:W3:Y:S01]  /*1f00*/  @P0 LDG.E R25, desc[UR60][R4.64] ;  /* 0x0000003c04190981 */ /* 0x0004e2000c1e1900 */
[----:B------:R-:W-:Y:S02]  /*1f10*/  SHF.R.S32.HI R11, RZ, 0x1f, R74 ;  /* 0x0000001fff0b7819 */ /* 0x000fe4000001144a */
[----:B------:R-:W-:Y:S02]  /*1f20*/  ISETP.NE.U32.AND P0, PT, RZ, UR6, PT ;  /* 0x00000006ff007c0c */ /* 0x000fe4000bf05070 */
[----:B------:R-:W-:Y:S01]  /*1f30*/  SHF.R.S32.HI R34, RZ, 0x1f, R19 ;  /* 0x0000001fff227819 */ /* 0x000fe20000011413 */
[----:B------:R-:W4:Y:S01]  /*1f40*/  LDC.64 R72, c[0x0][0x3f8] ;  /* 0x0000fe00ff487b82 */ /* 0x000f220000000a00 */
[----:B------:R-:W-:-:S02]  /*1f50*/  ISETP.NE.AND.EX P0, PT, RZ, UR7, PT, P0 ;  /* 0x00000007ff007c0c */ /* 0x000fc4000bf05300 */
[----:B-1----:R-:W-:Y:S01]  /*1f60*/  SHF.R.U32.HI R35, RZ, 0x7, R20 ;  /* 0x00000007ff237819 */ /* 0x002fe20000011614 */
[-C--:B0-----:R-:W-:Y:S02]  /*1f70*/  IMAD R0, R11, R28.reuse, RZ ;  /* 0x0000001c0b007224 */ /* 0x081fe400078e02ff */
[----:B------:R-:W-:-:S04]  /*1f80*/  IMAD.WIDE.U32 R6, R74, R28, RZ ;  /* 0x0000001c4a067225 */ /* 0x000fc800078e00ff */
[----:B------:R-:W-:Y:S02]  /*1f90*/  IMAD R3, R74, R29, R0 ;  /* 0x0000001d4a037224 */ /* 0x000fe400078e0200 */
[----:B--2---:R-:W-:Y:S02]  /*1fa0*/  IMAD.MOV.U32 R32, RZ, RZ, R14 ;  /* 0x000000ffff207224 */ /* 0x004fe400078e000e */
[----:B------:R-:W-:Y:S01]  /*1fb0*/  IMAD.IADD R7, R7, 0x1, R3 ;  /* 0x0000000107077824 */ /* 0x000fe200078e0203 */
[----:B------:R-:W-:Y:S01]  /*1fc0*/  ISETP.NE.AND P6, PT, R35, 0x1, PT ;  /* 0x000000012300780c */ /* 0x000fe20003fc5270 */
[----:B------:R-:W-:Y:S01]  /*1fd0*/  IMAD R3, R8, UR4, RZ ;  /* 0x0000000408037c24 */ /* 0x000fe2000f8e02ff */
[----:B------:R-:W-:Y:S01]  /*1fe0*/  SHF.R.S32.HI R33, RZ, 0x1f, R32 ;  /* 0x0000001fff217819 */ /* 0x000fe20000011420 */
[----:B------:R-:W-:-:S04]  /*1ff0*/  IMAD.WIDE.U32 R4, R106, UR4, R6 ;  /* 0x000000046a047c25 */ /* 0x000fc8000f8e0006 */
[----:B------:R0:W-:Y:S01]  /*2000*/  STL [R1+0x4c], R33 ;  /* 0x00004c2101007387 */ /* 0x0001e20000100800 */
[----:B------:R-:W-:Y:S01]  /*2010*/  IMAD R3, R106, UR5, R3 ;  /* 0x000000056a037c24 */ /* 0x000fe2000f8e0203 */
[----:B------:R-:W-:Y:S02]  /*2020*/  ULDC.64 UR4, c[0x0][0x310] ;  /* 0x0000c40000047ab9 */ /* 0x000fe40000000a00 */
[----:B------:R-:W2:Y:S01]  /*2030*/  LDL R37, [R1+0x84] ;  /* 0x0000840001257983 */ /* 0x000ea20000100800 */
[----:B------:R-:W-:-:S03]  /*2040*/  IMAD.IADD R5, R5, 0x1, R3 ;  /* 0x0000000105057824 */ /* 0x000fc600078e0203 */
[----:B------:R-:W2:Y:S04]  /*2050*/  LDL R38, [R1+0x54] ;  /* 0x0000540001267983 */ /* 0x000ea80000100800 */
[----:B------:R-:W2:Y:S01]  /*2060*/  LDL R39, [R1+0x58] ;  /* 0x0000580001277983 */ /* 0x000ea20000100800 */
[----:B---3--:R-:W-:Y:S02]  /*2070*/  SHF.R.S32.HI R0, RZ, 0x1f, R25 ;  /* 0x0000001fff007819 */ /* 0x008fe40000011419 */
[----:B------:R-:W-:Y:S02]  /*2080*/  SEL R21, R25, RZ, !P0 ;  /* 0x000000ff19157207 */ /* 0x000fe40004000000 */
[----:B------:R-:W-:-:S05]  /*2090*/  SEL R13, R0, RZ, !P0 ;  /* 0x000000ff000d7207 */ /* 0x000fca0004000000 */
[----:B------:R-:W-:Y:S02]  /*20a0*/  IMAD R0, R13, UR4, RZ ;  /* 0x000000040d007c24 */ /* 0x000fe4000f8e02ff */
[----:B------:R-:W-:-:S04]  /*20b0*/  IMAD.WIDE.U32 R24, R21, UR4, R4 ;  /* 0x0000000415187c25 */ /* 0x000fc8000f8e0004 */
[----:B------:R-:W-:Y:S02]  /*20c0*/  IMAD R3, R21, UR5, R0 ;  /* 0x0000000515037c24 */ /* 0x000fe4000f8e0200 */
[----:B------:R-:W-:Y:S01]  /*20d0*/  VIADD R0, R144, 0x10 ;  /* 0x0000001090007836 */ /* 0x000fe20000000000 */
[----:B------:R-:W-:Y:S05]  /*20e0*/  @!P6 WARPSYNC.ALL ;  /* 0x000000000000e948 */ /* 0x000fea0003800000 */
[----:B------:R-:W-:Y:S01]  /*20f0*/  ULDC.64 UR6, c[0x0][0x330] ;  /* 0x0000cc0000067ab9 */ /* 0x000fe20000000a00 */
[----:B------:R-:W-:Y:S01]  /*2100*/  ULDC UR4, c[0x0][0x2f4] ;  /* 0x0000bd0000047ab9 */ /* 0x000fe20000000800 */
[----:B------:R-:W-:Y:S01]  /*2110*/  SHF.R.S32.HI R145, RZ, 0x1f, R144 ;  /* 0x0000001fff917819 */ /* 0x000fe20000011490 */
[----:B------:R-:W-:Y:S01]  /*2120*/  IMAD R6, R34, R28, RZ ;  /* 0x0000001c22067224 */ /* 0x000fe200078e02ff */
[----:B------:R-:W-:Y:S01]  /*2130*/  ISETP.GE.AND P1, PT, R0, UR4, PT ;  /* 0x0000000400007c0c */ /* 0x000fe2000bf26270 */
[----:B------:R-:W-:-:S02]  /*2140*/  IMAD R7, R8, UR6, RZ ;  /* 0x0000000608077c24 */ /* 0x000fc4000f8e02ff */
[C---:B------:R-:W-:Y:S01]  /*2150*/  IMAD R89, R19.reuse, R29, R6 ;  /* 0x0000001d13597224 */ /* 0x040fe200078e0206 */
[----:B------:R-:W-:Y:S01]  /*2160*/  SEL R6, RZ, 0xffffffff, P1 ;  /* 0xffffffffff067807 */ /* 0x000fe20000800000 */
[----:B------:R-:W-:Y:S01]  /*2170*/  IMAD.WIDE.U32 R4, R19, R28, R144 ;  /* 0x0000001c13047225 */ /* 0x000fe200078e0090 */
[----:B------:R-:W-:-:S03]  /*2180*/  ISETP.GE.AND P0, PT, R144, UR4, PT ;  /* 0x0000000490007c0c */ /* 0x000fc6000bf06270 */
[C---:B------:R-:W-:Y:S02]  /*2190*/  IMAD R7, R106.reuse, UR7, R7 ;  /* 0x000000076a077c24 */ /* 0x040fe4000f8e0207 */
[----:B------:R-:W-:Y:S01]  /*21a0*/  IMAD.WIDE.U32 R26, R106, UR6, R144 ;  /* 0x000000066a1a7c25 */ /* 0x000fe2000f8e0090 */
[----:B------:R-:W-:Y:S01]  /*21b0*/  IADD3 R94, P2, R24, R4, RZ ;  /* 0x00000004185e7210 */ /* 0x000fe20007f5e0ff */
[----:B------:R-:W-:Y:S02]  /*21c0*/  ULDC.64 UR6, c[0x0][0x338] ;  /* 0x0000ce0000067ab9 */ /* 0x000fe40000000a00 */
[----:B------:R-:W-:Y:S01]  /*21d0*/  IMAD.IADD R27, R27, 0x1, R7 ;  /* 0x000000011b1b7824 */ /* 0x000fe200078e0207 */
[----:B------:R-:W-:Y:S01]  /*21e0*/  SEL R4, RZ, 0x1, P0 ;  /* 0x00000001ff047807 */ /* 0x000fe20000000000 */
[----:B------:R-:W-:Y:S02]  /*21f0*/  IMAD.SHL.U32 R7, R6, 0x2, RZ ;  /* 0x0000000206077824 */ /* 0x000fe400078e00ff */
[----:B------:R-:W-:-:S03]  /*2200*/  IMAD.IADD R3, R25, 0x1, R3 ;  /* 0x0000000119037824 */ /* 0x000fc600078e0203 */
[----:B------:R-:W-:Y:S01]  /*2210*/  LOP3.LUT R7, R7, 0x2, R4, 0xe2, !PT ;  /* 0x0000000207077812 */ /* 0x000fe200078ee204 */
[C---:B------:R-:W-:Y:S01]  /*2220*/  VIADD R4, R144.reuse, 0x20 ;  /* 0x0000002090047836 */ /* 0x040fe20000000000 */
[----:B------:R-:W-:Y:S01]  /*2230*/  IADD3.X R89, R3, R5, R89, P2, !PT ;  /* 0x0000000503597210 */ /* 0x000fe200017fe459 */
[----:B------:R-:W-:Y:S02]  /*2240*/  VIADD R5, R144, 0x30 ;  /* 0x0000003090057836 */ /* 0x000fe40000000000 */
[----:B------:R-:W-:Y:S01]  /*2250*/  IMAD R8, R34, R66, RZ ;  /* 0x0000004222087224 */ /* 0x000fe200078e02ff */
[----:B------:R-:W-:Y:S01]  /*2260*/  ISETP.GE.AND P0, PT, R4, UR4, PT ;  /* 0x0000000404007c0c */ /* 0x000fe2000bf06270 */
[----:B------:R-:W-:Y:S01]  /*2270*/  VIADD R6, R144, 0x40 ;  /* 0x0000004090067836 */ /* 0x000fe20000000000 */
[----:B------:R-:W-:Y:S01]  /*2280*/  ISETP.GE.AND P1, PT, R5, UR4, PT ;  /* 0x0000000405007c0c */ /* 0x000fe2000bf26270 */
[----:B------:R-:W-:Y:S01]  /*2290*/  IMAD R15, R19, R67, R8 ;  /* 0x00000043130f7224 */ /* 0x000fe200078e0208 */
[----:B------:R-:W-:-:S02]  /*22a0*/  SEL R8, RZ, 0x4, P0 ;  /* 0x00000004ff087807 */ /* 0x000fc40000000000 */
[----:B------:R-:W-:Y:S02]  /*22b0*/  ISETP.GE.AND P3, PT, R4, R107, PT ;  /* 0x0000006b0400720c */ /* 0x000fe40003f66270 */
[----:B------:R-:W-:Y:S02]  /*22c0*/  SEL R9, RZ, 0x8, P1 ;  /* 0x00000008ff097807 */ /* 0x000fe40000800000 */
[----:B------:R-:W-:Y:S02]  /*22d0*/  ISETP.GE.AND P0, PT, R6, UR4, PT ;  /* 0x0000000406007c0c */ /* 0x000fe4000bf06270 */
[----:B------:R-:W-:Y:S02]  /*22e0*/  LOP3.LUT R7, R9, R7, R8, 0xfe, !PT ;  /* 0x0000000709077212 */ /* 0x000fe400078efe08 */
[----:B------:R-:W-:Y:S02]  /*22f0*/  SEL R10, RZ, 0x10, P0 ;  /* 0x00000010ff0a7807 */ /* 0x000fe40000000000 */
[-C--:B------:R-:W-:Y:S01]  /*2300*/  ISETP.GE.AND P0, PT, R144, R107.reuse, PT ;  /* 0x0000006b9000720c */ /* 0x080fe20003f06270 */
[----:B------:R-:W-:Y:S01]  /*2310*/  IMAD.WIDE.U32 R30, R19, R66, R144 ;  /* 0x00000042131e7225 */ /* 0x000fe200078e0090 */
[----:B------:R-:W-:-:S02]  /*2320*/  ISETP.GE.AND P1, PT, R0, R107, PT ;  /* 0x0000006b0000720c */ /* 0x000fc40003f26270 */
[----:B------:R-:W-:Y:S01]  /*2330*/  LOP3.LUT R10, R7, R10, RZ, 0xfc, !PT ;  /* 0x0000000a070a7212 */ /* 0x000fe200078efcff */
[----:B------:R-:W-:Y:S01]  /*2340*/  IMAD.WIDE.U32 R64, R19, R66, R32 ;  /* 0x0000004213407225 */ /* 0x000fe200078e0020 */
[----:B----4-:R-:W-:Y:S02]  /*2350*/  LOP3.LUT R36, R36, 0xfffffffe, RZ, 0xc0, !PT ;  /* 0xfffffffe24247812 */ /* 0x010fe400078ec0ff */
[----:B------:R-:W-:Y:S01]  /*2360*/  SEL R7, R107, RZ, P0 ;  /* 0x000000ff6b077207 */ /* 0x000fe20000000000 */
[----:B------:R-:W-:Y:S01]  /*2370*/  IMAD R13, R13, UR6, RZ ;  /* 0x000000060d0d7c24 */ /* 0x000fe2000f8e02ff */
[----:B------:R-:W-:Y:S01]  /*2380*/  SEL R9, R107, RZ, P1 ;  /* 0x000000ff6b097207 */ /* 0x000fe20000800000 */
[----:B------:R-:W-:Y:S01]  /*2390*/  IMAD R8, R34, R72, RZ ;  /* 0x0000004822087224 */ /* 0x000fe200078e02ff */
[----:B------:R-:W-:Y:S01]  /*23a0*/  @P3 LOP3.LUT R36, R36, 0x1, RZ, 0xfc, !PT ;  /* 0x0000000124243812 */ /* 0x000fe200078efcff */
[----:B------:R-:W-:Y:S02]  /*23b0*/  IMAD.IADD R31, R31, 0x1, R15 ;  /* 0x000000011f1f7824 */ /* 0x000fe400078e020f */
[----:B------:R-:W-:Y:S01]  /*23c0*/  IMAD.IADD R65, R15, 0x1, R65 ;  /* 0x000000010f417824 */ /* 0x000fe200078e0241 */
[----:B------:R-:W-:Y:S01]  /*23d0*/  SEL R15, R107, RZ, P3 ;  /* 0x000000ff6b0f7207 */ /* 0x000fe20001800000 */
[----:B------:R-:W-:-:S02]  /*23e0*/  IMAD R13, R21, UR7, R13 ;  /* 0x00000007150d7c24 */ /* 0x000fc4000f8e020d */
[----:B------:R-:W-:-:S04]  /*23f0*/  IMAD.WIDE.U32 R26, R21, UR6, R26 ;  /* 0x00000006151a7c25 */ /* 0x000fc8000f8e001a */
[C---:B------:R-:W-:Y:S02]  /*2400*/  IMAD R21, R19.reuse, R73, R8 ;  /* 0x0000004913157224 */ /* 0x040fe400078e0208 */
[----:B------:R-:W-:Y:S02]  /*2410*/  IMAD.IADD R8, R144, 0x1, R7 ;  /* 0x0000000190087824 */ /* 0x000fe400078e0207 */
[----:B------:R-:W-:Y:S02]  /*2420*/  IMAD.IADD R14, R0, 0x1, R9 ;  /* 0x00000001000e7824 */ /* 0x000fe400078e0209 */
[----:B------:R-:W-:Y:S01]  /*2430*/  IMAD.WIDE.U32 R68, R19, R72, R144 ;  /* 0x0000004813447225 */ /* 0x000fe200078e0090 */
[----:B------:R-:W-:-:S03]  /*2440*/  SHF.R.S32.HI R9, RZ, 0x1f, R8 ;  /* 0x0000001fff097819 */ /* 0x000fc60000011408 */
[----:B------:R-:W-:-:S04]  /*2450*/  IMAD.WIDE.U32 R70, R19, R72, R32 ;  /* 0x0000004813467225 */ /* 0x000fc800078e0020 */
[----:B------:R-:W-:Y:S01]  /*2460*/  IMAD.IADD R20, R4, 0x1, R15 ;  /* 0x0000000104147824 */ /* 0x000fe200078e020f */
[----:B------:R-:W-:Y:S01]  /*2470*/  SHF.R.S32.HI R15, RZ, 0x1f, R14 ;  /* 0x0000001fff0f7819 */ /* 0x000fe2000001140e */
[----:B------:R-:W-:Y:S01]  /*2480*/  IMAD.IADD R69, R69, 0x1, R21 ;  /* 0x0000000145457824 */ /* 0x000fe200078e0215 */
[----:B------:R-:W-:Y:S01]  /*2490*/  LOP3.LUT R36, R36, 0xfffffffd, RZ, 0xc0, !PT ;  /* 0xfffffffd24247812 */ /* 0x000fe200078ec0ff */
[----:B------:R-:W-:Y:S01]  /*24a0*/  IMAD.IADD R71, R21, 0x1, R71 ;  /* 0x0000000115477824 */ /* 0x000fe200078e0247 */
[----:B------:R-:W-:Y:S02]  /*24b0*/  SHF.R.S32.HI R21, RZ, 0x1f, R20 ;  /* 0x0000001fff157819 */ /* 0x000fe40000011414 */
[CC--:B------:R-:W-:Y:S02]  /*24c0*/  LEA.HI R7, R9.reuse, R8.reuse, RZ, 0x3 ;  /* 0x0000000809077211 */ /* 0x0c0fe400078f18ff */
[----:B------:R-:W-:Y:S02]  /*24d0*/  LEA.HI R12, R9, R8, RZ, 0x5 ;  /* 0x00000008090c7211 */ /* 0x000fe400078f28ff */
[----:B------:R-:W-:-:S02]  /*24e0*/  LEA.HI R8, R15, R14, RZ, 0x3 ;  /* 0x0000000e0f087211 */ /* 0x000fc400078f18ff */
[----:B------:R-:W-:Y:S02]  /*24f0*/  LEA.HI R15, R15, R14, RZ, 0x5 ;  /* 0x0000000e0f0f7211 */ /* 0x000fe400078f28ff */
[CC--:B------:R-:W-:Y:S02]  /*2500*/  LEA.HI R9, R21.reuse, R20.reuse, RZ, 0x3 ;  /* 0x0000001415097211 */ /* 0x0c0fe400078f18ff */
[----:B------:R-:W-:Y:S02]  /*2510*/  LEA.HI R21, R21, R20, RZ, 0x5 ;  /* 0x0000001415157211 */ /* 0x000fe400078f28ff */
[----:B------:R-:W-:Y:S02]  /*2520*/  SHF.R.S32.HI R20, RZ, 0x5, R15 ;  /* 0x00000005ff147819 */ /* 0x000fe4000001140f */
[----:B------:R-:W-:Y:S02]  /*2530*/  SHF.R.S32.HI R14, RZ, 0x5, R12 ;  /* 0x00000005ff0e7819 */ /* 0x000fe4000001140c */
[----:B------:R-:W-:-:S02]  /*2540*/  LOP3.LUT R15, R40, 0x18, R8, 0xf8, !PT ;  /* 0x00000018280f7812 */ /* 0x000fc400078ef808 */
[----:B0----5:R-:W-:Y:S02]  /*2550*/  SHF.R.S32.HI R33, RZ, 0x1f, R104 ;  /* 0x0000001fff217819 */ /* 0x021fe40000011468 */
[----:B------:R-:W-:Y:S01]  /*2560*/  LOP3.LUT R12, R40, 0x18, R7, 0xf8, !PT ;  /* 0x00000018280c7812 */ /* 0x000fe200078ef807 */
[----:B------:R-:W-:Y:S01]  /*2570*/  VIADD R79, R144, 0x50 ;  /* 0x00000050904f7836 */ /* 0x000fe20000000000 */
[----:B------:R-:W-:Y:S01]  /*2580*/  IADD3 R74, P2, R19, R74, RZ ;  /* 0x0000004a134a7210 */ /* 0x000fe20007f5e0ff */
[----:B------:R-:W-:-:S04]  /*2590*/  IMAD.WIDE.U32 R30, R104, R66, R30 ;  /* 0x00000042681e7225 */ /* 0x000fc800078e001e */
[----:B------:R-:W-:Y:S01]  /*25a0*/  IMAD.X R75, R34, 0x1, R11, P2 ;  /* 0x00000001224b7824 */ /* 0x000fe200010e060b */
[----:B------:R-:W-:Y:S01]  /*25b0*/  ISETP.GE.AND P2, PT, R79, UR4, PT ;  /* 0x000000044f007c0c */ /* 0x000fe2000bf46270 */
[----:B------:R-:W-:Y:S01]  /*25c0*/  IMAD.WIDE.U32 R64, R104, R66, R64 ;  /* 0x0000004268407225 */ /* 0x000fe200078e0040 */
[----:B------:R-:W-:Y:S02]  /*25d0*/  SHF.R.S32.HI R32, RZ, 0x5, R21 ;  /* 0x00000005ff207819 */ /* 0x000fe40000011415 */
[----:B------:R-:W-:Y:S02]  /*25e0*/  LOP3.LUT R21, R40, 0x18, R9, 0xf8, !PT ;  /* 0x0000001828157812 */ /* 0x000fe400078ef809 */
[----:B------:R-:W-:Y:S01]  /*25f0*/  SEL R11, RZ, 0x20, P2 ;  /* 0x00000020ff0b7807 */ /* 0x000fe20001000000 */
[----:B------:R-:W-:Y:S01]  /*2600*/  IMAD R95, R29, 0x90, RZ ;  /* 0x000000901d5f7824 */ /* 0x000fe200078e02ff */
[----:B------:R-:W-:Y:S01]  /*2610*/  LOP3.LUT R78, R7, 0xfffffff8, RZ, 0xc0, !PT ;  /* 0xfffffff8074e7812 */ /* 0x000fe200078ec0ff */
[----:B------:R-:W-:Y:S01]  /*2620*/  IMAD R97, R73, 0x90, RZ ;  /* 0x0000009049617824 */ /* 0x000fe200078e02ff */
[----:B------:R-:W-:Y:S01]  /*2630*/  LOP3.LUT R77, R8, 0xfffffff8, RZ, 0xc0, !PT ;  /* 0xfffffff8084d7812 */ /* 0x000fe200078ec0ff */
[----:B------:R-:W-:Y:S01]  /*2640*/  IMAD.WIDE.U32 R68, R104, R72, R68 ;  /* 0x0000004868447225 */ /* 0x000fe200078e0044 */
[----:B------:R-:W-:-:S03]  /*2650*/  LOP3.LUT R76, R9, 0xfffffff8, RZ, 0xc0, !PT ;  /* 0xfffffff8094c7812 */ /* 0x000fc600078ec0ff */
[----:B------:R-:W-:-:S04]  /*2660*/  IMAD.WIDE.U32 R70, R104, R72, R70 ;  /* 0x0000004868467225 */ /* 0x000fc800078e0046 */
[----:B------:R-:W-:Y:S01]  /*2670*/  IMAD.WIDE.U32 R28, R28, 0x90, RZ ;  /* 0x000000901c1c7825 */ /* 0x000fe200078e00ff */
[----:B------:R-:W-:-:S03]  /*2680*/  SHF.R.S32.HI R100, RZ, 0x1f, R78 ;  /* 0x0000001fff647819 */ /* 0x000fc6000001144e */
[----:B------:R-:W-:Y:S01]  /*2690*/  IMAD.IADD R88, R27, 0x1, R13 ;  /* 0x000000011b587824 */ /* 0x000fe200078e020d */
[----:B------:R-:W-:Y:S01]  /*26a0*/  SHF.R.S32.HI R99, RZ, 0x1f, R77 ;  /* 0x0000001fff637819 */ /* 0x000fe2000001144d */
[----:B------:R-:W-:Y:S01]  /*26b0*/  VIADD R112, R35, 0x8 ;  /* 0x0000000823707836 */ /* 0x000fe20000000000 */
[----:B------:R-:W-:Y:S01]  /*26c0*/  SHF.R.S32.HI R98, RZ, 0x1f, R76 ;  /* 0x0000001fff627819 */ /* 0x000fe2000001144c */
[----:B------:R-:W-:Y:S02]  /*26d0*/  IMAD.SHL.U32 R107, R107, 0x2, RZ ;  /* 0x000000026b6b7824 */ /* 0x000fe400078e00ff */
[----:B------:R-:W-:Y:S01]  /*26e0*/  IMAD.IADD R95, R29, 0x1, R95 ;  /* 0x000000011d5f7824 */ /* 0x000fe200078e025f */
[----:B------:R-:W-:Y:S01]  /*26f0*/  @!P6 BAR.SYNC.DEFER_BLOCKING 0x9, 0x100 ;  /* 0x024400000000eb1d */ /* 0x000fe20000010000 */
[----:B--2---:R-:W-:Y:S02]  /*2700*/  LOP3.LUT P3, RZ, R37, 0x2, RZ, 0xc0, !PT ;  /* 0x0000000225ff7812 */ /* 0x004fe4000786c0ff */
[----:B------:R-:W-:-:S11]  /*2710*/  LOP3.LUT R15, R15, R38, RZ, 0x3c, !PT ;  /* 0x000000260f0f7212 */ /* 0x000fd600078e3cff */
[----:B------:R-:W-:Y:S01]  /*2720*/  @P3 LOP3.LUT R36, R36, 0x2, RZ, 0xfc, !PT ;  /* 0x0000000224243812 */ /* 0x000fe200078efcff */
[----:B------:R-:W-:-:S04]  /*2730*/  IMAD R20, R20, 0x1200, R39 ;  /* 0x0000120014147824 */ /* 0x000fc800078e0227 */
[----:B------:R0:W-:Y:S01]  /*2740*/  STL [R1], R36 ;  /* 0x0000002401007387 */ /* 0x0001e20000100800 */
[----:B------:R-:W-:Y:S01]  /*2750*/  LOP3.LUT R103, R12, R38, RZ, 0x3c, !PT ;  /* 0x000000260c677212 */ /* 0x000fe200078e3cff */
[----:B------:R-:W-:Y:S02]  /*2760*/  IMAD R12, R33, R66, RZ ;  /* 0x00000042210c7224 */ /* 0x000fe400078e02ff */
[----:B------:R-:W-:Y:S02]  /*2770*/  IMAD.IADD R102, R20, 0x1, R15 ;  /* 0x0000000114667824 */ /* 0x000fe400078e020f */
[----:B------:R-:W-:Y:S02]  /*2780*/  IMAD R83, R104, R67, R12 ;  /* 0x0000004368537224 */ /* 0x000fe400078e020c */
[----:B------:R-:W-:Y:S02]  /*2790*/  IMAD R15, R67, 0x90, RZ ;  /* 0x00000090430f7824 */ /* 0x000fe400078e02ff */
[----:B------:R-:W-:-:S04]  /*27a0*/  IMAD.WIDE.U32 R66, R66, 0x90, RZ ;  /* 0x0000009042427825 */ /* 0x000fc800078e00ff */
[----:B------:R-:W-:Y:S01]  /*27b0*/  IMAD R33, R33, R72, RZ ;  /* 0x0000004821217224 */ /* 0x000fe200078e02ff */
[----:B------:R-:W-:Y:S01]  /*27c0*/  LOP3.LUT R21, R21, R38, RZ, 0x3c, !PT ;  /* 0x0000002615157212 */ /* 0x000fe200078e3cff */
[----:B------:R-:W-:Y:S02]  /*27d0*/  IMAD R14, R14, 0x1200, R39 ;  /* 0x000012000e0e7824 */ /* 0x000fe400078e0227 */
[----:B------:R-:W-:Y:S01]  /*27e0*/  IMAD.IADD R96, R67, 0x1, R15 ;  /* 0x0000000143607824 */ /* 0x000fe200078e020f */
[----:B------:R-:W-:Y:S01]  /*27f0*/  LOP3.LUT R15, R10, R11, RZ, 0xfc, !PT ;  /* 0x0000000b0a0f7212 */ /* 0x000fe200078efcff */
[----:B------:R-:W-:Y:S02]  /*2800*/  IMAD R33, R104, R73, R33 ;  /* 0x0000004968217224 */ /* 0x000fe400078e0221 */
[----:B------:R-:W-:Y:S02]  /*2810*/  IMAD R32, R32, 0x1200, R39 ;  /* 0x0000120020207824 */ /* 0x000fe400078e0227 */
[----:B------:R-:W-:Y:S01]  /*2820*/  IMAD.WIDE.U32 R72, R72, 0x90, RZ ;  /* 0x0000009048487825 */ /* 0x000fe200078e00ff */
[----:B------:R-:W-:-:S02]  /*2830*/  LOP3.LUT R11, R15, 0x2, RZ, 0xc0, !PT ;  /* 0x000000020f0b7812 */ /* 0x000fc400078ec0ff */
        /* <DEDUP_REMOVED lines=8> */
[----:B------:R-:W-:Y:S01]  /*28c0*/  LOP3.LUT R15, R15, 0x20, RZ, 0xc0, !PT ;  /* 0x000000200f0f7812 */ /* 0x000fe200078ec0ff */
[----:B------:R-:W-:Y:S02]  /*28d0*/  IMAD.IADD R83, R83, 0x1, R65 ;  /* 0x0000000153537824 */ /* 0x000fe400078e0241 */
[----:B------:R-:W-:-:S02]  /*28e0*/  IMAD.IADD R84, R69, 0x1, R33 ;  /* 0x0000000145547824 */ /* 0x000fc400078e0221 */
[----:B0-----:R-:W-:-:S07]  /*28f0*/  IMAD.IADD R82, R33, 0x1, R71 ;  /* 0x0000000121527824 */ /* 0x001fce00078e0247 */
.L_x_10388:
[----:B------:R-:W2:Y:S01]  /*2900*/  LDL R20, [R1+0x84] ;  /* 0x0000840001147983 */ /* 0x000ea20000100800 */
[----:B------:R-:W0:Y:S03]  /*2910*/  LDC.64 R90, c[0x0][0x2e8] ;  /* 0x0000ba00ff5a7b82 */ /* 0x000e260000000a00 */
[----:B---3--:R-:W3:Y:S01]  /*2920*/  LDL R34, [R1+0x80] ;  /* 0x0000800001227983 */ /* 0x008ee20000100800 */
[----:B------:R-:W-:-:S04]  /*2930*/  VIADD R39, R22, 0xffffffff ;  /* 0xffffffff16277836 */ /* 0x000fc80000000000 */
[----:B-1----:R-:W1:Y:S01]  /*2940*/  LDC R106, c[0x0][0x3f4] ;  /* 0x0000fd00ff6a7b82 */ /* 0x002e620000000800 */
[----:B------:R-:W-:Y:S01]  /*2950*/  SHF.R.S32.HI R32, RZ, 0x1f, R39 ;  /* 0x0000001fff207819 */ /* 0x000fe20000011427 */
[-C--:B------:R-:W-:Y:S02]  /*2960*/  IMAD R21, R95, R39.reuse, RZ ;  /* 0x000000275f157224 */ /* 0x080fe400078e02ff */
[----:B------:R-:W-:-:S04]  /*2970*/  IMAD.WIDE.U32 R60, R28, R39, RZ ;  /* 0x000000271c3c7225 */ /* 0x000fc800078e00ff */
[----:B------:R-:W-:Y:S01]  /*2980*/  IMAD R33, R32, R28, R21 ;  /* 0x0000001c20217224 */ /* 0x000fe200078e0215 */
[----:B------:R-:W-:-:S03]  /*2990*/  IADD3 R21, P2, R94, R60, RZ ;  /* 0x0000003c5e157210 */ /* 0x000fc60007f5e0ff */
[----:B------:R-:W-:-:S04]  /*29a0*/  IMAD.IADD R92, R61, 0x1, R33 ;  /* 0x000000013d5c7824 */ /* 0x000fc800078e0221 */
[----:B------:R-:W-:Y:S01]  /*29b0*/  IMAD.X R22, R92, 0x1, R89, P2 ;  /* 0x000000015c167824 */ /* 0x000fe200010e0659 */
[----:B0-----:R-:W-:-:S04]  /*29c0*/  LEA R36, P3, R21, R90, 0x1 ;  /* 0x0000005a15247211 */ /* 0x001fc800078608ff */
[----:B------:R-:W-:Y:S02]  /*29d0*/  LEA.HI.X R37, R21, R91, R22, 0x1, P3 ;  /* 0x0000005b15257211 */ /* 0x000fe400018f0c16 */
[----:B-1----:R-:W-:Y:S01]  /*29e0*/  ISETP.GE.AND P3, PT, R106, 0x1, PT ;  /* 0x000000016a00780c */ /* 0x002fe20003f66270 */
[----:B------:R-:W-:Y:S05]  /*29f0*/  YIELD ;  /* 0x0000000000007946 */ /* 0x000fea0003800000 */
[----:B------:R-:W-:Y:S01]  /*2a00*/  BSSY B0, `(.L_x_10333) ;  /* 0x0000401000007945 */ /* 0x000fe20003800000 */
[----:B------:R-:W-:Y:S01]  /*2a10*/  ISETP.GT.AND P2, PT, R39, R81, PT ;  /* 0x000000512700720c */ /* 0x000fe20003f44270 */
[----:B------:R-:W-:Y:S01]  /*2a20*/  IMAD.MOV.U32 R22, RZ, RZ, R39 ;  /* 0x000000ffff167224 */ /* 0x000fe200078e0027 */
[----:B--2---:R-:W-:Y:S01]  /*2a30*/  LOP3.LUT P4, RZ, R20, 0x2, RZ, 0xc0, !PT ;  /* 0x0000000214ff7812 */ /* 0x004fe2000788c0ff */
[----:B---3--:R-:W-:-:S04]  /*2a40*/  IMAD R80, R17, 0x3600, R34 ;  /* 0x0000360011507824 */ /* 0x008fc800078e0222 */
[----:B------:R-:W-:-:S08]  /*2a50*/  VIADD R20, R80, 0x10 ;  /* 0x0000001050147836 */ /* 0x000fd00000000000 */
[C---:B------:R-:W-:Y:S02]  /*2a60*/  @P4 VIADD R20, R80.reuse, 0xfffffff0 ;  /* 0xfffffff050144836 */ /* 0x040fe40000000000 */
[--C-:B------:R-:W-:Y:S02]  /*2a70*/  IMAD R80, R80, 0x2, R23.reuse ;  /* 0x0000000250507824 */ /* 0x100fe400078e0217 */
[----:B------:R-:W-:Y:S01]  /*2a80*/  IMAD R21, R20, 0x2, R23 ;  /* 0x0000000214157824 */ /* 0x000fe200078e0217 */
[----:B------:R-:W-:Y:S06]  /*2a90*/  @!P3 BRA `(.L_x_10334) ;  /* 0x0000003c005cb947 */ /* 0x000fec0003800000 */
[----:B------:R-:W-:Y:S01]  /*2aa0*/  ULDC.U8 UR4, c[0x0][0x410] ;  /* 0x0001040000047ab9 */ /* 0x000fe20000000000 */
[-C--:B------:R-:W-:Y:S01]  /*2ab0*/  IMAD R33, R97, R39.reuse, RZ ;  /* 0x0000002761217224 */ /* 0x080fe200078e02ff */
[----:B------:R-:W-:Y:S01]  /*2ac0*/  ISETP.NE.AND P3, PT, RZ, UR4, PT ;  /* 0x00000004ff007c0c */ /* 0x000fe2000bf65270 */
[-C--:B------:R-:W-:Y:S02]  /*2ad0*/  IMAD R35, R96, R39.reuse, RZ ;  /* 0x0000002760237224 */ /* 0x080fe400078e02ff */
        /* <DEDUP_REMOVED lines=24> */
[----:B------:R-:W2:Y:S04]  /*2c60*/  LDL.64 R116, [R1+0x48] ;  /* 0x0000480001747983 */ /* 0x000ea80000100a00 */
[----:B------:R-:W3:Y:S04]  /*2c70*/  LDL R115, [R1+0x60] ;  /* 0x0000600001737983 */ /* 0x000ee80000100800 */
[----:B------:R-:W4:Y:S04]  /*2c80*/  LDL R114, [R1+0x64] ;  /* 0x0000640001727983 */ /* 0x000f280000100800 */
[----:B------:R-:W4:Y:S04]  /*2c90*/  LDL R111, [R1+0x68] ;  /* 0x00006800016f7983 */ /* 0x000f280000100800 */
[----:B------:R-:W4:Y:S04]  /*2ca0*/  LDL R110, [R1+0x6c] ;  /* 0x00006c00016e7983 */ /* 0x000f280000100800 */
[----:B------:R-:W4:Y:S01]  /*2cb0*/  LDL R93, [R1+0x70] ;  /* 0x00007000015d7983 */ /* 0x000f220000100800 */
[----:B------:R-:W-:Y:S01]  /*2cc0*/  IADD3 R58, P3, R70, R58, RZ ;  /* 0x0000003a463a7210 */ /* 0x000fe20007f7e0ff */
[----:B------:R-:W-:Y:S01]  /*2cd0*/  ULDC.64 UR4, c[0x0][0x3e8] ;  /* 0x0000fa0000047ab9 */ /* 0x000fe20000000a00 */
[----:B------:R-:W-:-:S02]  /*2ce0*/  CS2R R62, SRZ ;  /* 0x00000000003e7805 */ /* 0x000fc4000001ff00 */
[----:B------:R-:W-:Y:S01]  /*2cf0*/  CS2R R90, SRZ ;  /* 0x00000000005a7805 */ /* 0x000fe2000001ff00 */
[----:B------:R-:W-:Y:S01]  /*2d00*/  IMAD.X R35, R20, 0x1, R82, P3 ;  /* 0x0000000114237824 */ /* 0x000fe200018e0652 */
[----:B------:R-:W-:-:S05]  /*2d10*/  IADD3 R56, P3, R64, R56, RZ ;  /* 0x0000003840387210 */ /* 0x000fca0007f7e0ff */
[----:B------:R-:W-:Y:S01]  /*2d20*/  IMAD.X R33, R86, 0x1, R83, P3 ;  /* 0x0000000156217824 */ /* 0x000fe200018e0653 */
[----:B------:R-:W-:-:S04]  /*2d30*/  LEA R34, P3, R58, UR4, 0x1 ;  /* 0x000000043a227c11 */ /* 0x000fc8000f8608ff */
[----:B------:R-:W-:Y:S01]  /*2d40*/  LEA.HI.X R35, R58, UR5, R35, 0x1, P3 ;  /* 0x000000053a237c11 */ /* 0x000fe200098f0c23 */
[----:B------:R-:W-:Y:S02]  /*2d50*/  ULDC.64 UR4, c[0x0][0x400] ;  /* 0x0001000000047ab9 */ /* 0x000fe40000000a00 */
[----:B------:R-:W-:-:S04]  /*2d60*/  LEA R32, P3, R56, UR4, 0x1 ;  /* 0x0000000438207c11 */ /* 0x000fc8000f8608ff */
[----:B------:R-:W-:Y:S02]  /*2d70*/  LEA.HI.X R33, R56, UR5, R33, 0x1, P3 ;  /* 0x0000000538217c11 */ /* 0x000fe400098f0c21 */
        /* <DEDUP_REMOVED lines=10> */
[----:B--2---:R-:W-:-:S13]  /*2e20*/  ISETP.GE.AND P3, PT, R116, R106, PT ;  /* 0x0000006a7400720c */ /* 0x004fda0003f66270 */
[----:B------:R0:W5:Y:S04]  /*2e30*/  @!P3 LDG.E.64 R62, desc[UR60][R34.64] ;  /* 0x0000003c223eb981 */ /* 0x000168000c1e1b00 */
[----:B------:R0:W5:Y:S01]  /*2e40*/  @!P3 LDG.E.64 R90, desc[UR60][R32.64] ;  /* 0x0000003c205ab981 */ /* 0x000162000c1e1b00 */
[----:B---3--:R-:W-:-:S13]  /*2e50*/  ISETP.GE.AND P3, PT, R115, R106, PT ;  /* 0x0000006a7300720c */ /* 0x008fda0003f66270 */
[----:B------:R0:W5:Y:S04]  /*2e60*/  @!P3 LDG.E.64 R54, desc[UR60][R34.64+0x10] ;  /* 0x0000103c2236b981 */ /* 0x000168000c1e1b00 */
[----:B------:R0:W5:Y:S01]  /*2e70*/  @!P3 LDG.E.64 R60, desc[UR60][R32.64+0x10] ;  /* 0x0000103c203cb981 */ /* 0x000162000c1e1b00 */
[----:B----4-:R-:W-:-:S13]  /*2e80*/  ISETP.GE.AND P3, PT, R114, R106, PT ;  /* 0x0000006a7200720c */ /* 0x010fda0003f66270 */
[----:B------:R0:W5:Y:S04]  /*2e90*/  @!P3 LDG.E.64 R50, desc[UR60][R34.64+0x20] ;  /* 0x0000203c2232b981 */ /* 0x000168000c1e1b00 */
[----:B------:R0:W5:Y:S01]  /*2ea0*/  @!P3 LDG.E.64 R52, desc[UR60][R32.64+0x20] ;  /* 0x0000203c2034b981 */ /* 0x000162000c1e1b00 */
[----:B------:R-:W-:-:S13]  /*2eb0*/  ISETP.GE.AND P3, PT, R111, R106, PT ;  /* 0x0000006a6f00720c */ /* 0x000fda0003f66270 */
[----:B------:R0:W5:Y:S04]  /*2ec0*/  @!P3 LDG.E.64 R46, desc[UR60][R34.64+0x30] ;  /* 0x0000303c222eb981 */ /* 0x000168000c1e1b00 */
[----:B------:R0:W5:Y:S01]  /*2ed0*/  @!P3 LDG.E.64 R48, desc[UR60][R32.64+0x30] ;  /* 0x0000303c2030b981 */ /* 0x000162000c1e1b00 */
[----:B------:R-:W-:-:S13]  /*2ee0*/  ISETP.GE.AND P3, PT, R110, R106, PT ;  /* 0x0000006a6e00720c */ /* 0x000fda0003f66270 */
[----:B------:R0:W5:Y:S04]  /*2ef0*/  @!P3 LDG.E.64 R42, desc[UR60][R34.64+0x40] ;  /* 0x0000403c222ab981 */ /* 0x000168000c1e1b00 */
[----:B------:R0:W5:Y:S01]  /*2f00*/  @!P3 LDG.E.64 R44, desc[UR60][R32.64+0x40] ;  /* 0x0000403c202cb981 */ /* 0x000162000c1e1b00 */
[----:B------:R-:W-:-:S13]  /*2f10*/  ISETP.GE.AND P3, PT, R93, R106, PT ;  /* 0x0000006a5d00720c */ /* 0x000fda0003f66270 */
[----:B------:R0:W5:Y:S04]  /*2f20*/  @!P3 LDG.E.64 R38, desc[UR60][R34.64+0x50] ;  /* 0x0000503c2226b981 */ /* 0x000168000c1e1b00 */
[----:B------:R0:W5:Y:S02]  /*2f30*/  @!P3 LDG.E.64 R40, desc[UR60][R32.64+0x50] ;  /* 0x0000503c2028b981 */ /* 0x000164000c1e1b00 */
.L_x_10337:
[----:B------:R-:W-:Y:S05]  /*2f40*/  BSYNC B1 ;  /* 0x0000000000017941 */ /* 0x000fea0003800000 */
.L_x_10336:
[----:B0-----:R-:W2:Y:S01]  /*2f50*/  LDL R33, [R1+0x44] ;  /* 0x0000440001217983 */ /* 0x001ea20000100800 */
[----:B-----5:R-:W-:Y:S02]  /*2f60*/  IMAD.MOV.U32 R20, RZ, RZ, R38 ;  /* 0x000000ffff147224 */ /* 0x020fe400078e0026 */
        /* <DEDUP_REMOVED lines=40> */
[----:B------:R-:W-:Y:S01]  /*31f0*/  PRMT R125, R20, 0x7610, R125 ;  /* 0x00007610147d7816 */ /* 0x000fe2000000007d */
[----:B------:R-:W-:-:S05]  /*3200*/  IMAD.MOV.U32 R20, RZ, RZ, R61 ;  /* 0x000000ffff147224 */ /* 0x000fca00078e003d */
[----:B------:R-:W-:Y:S01]  /*3210*/  PRMT R126, R20, 0x7610, R126 ;  /* 0x00007610147e7816 */ /* 0x000fe2000000007e */
[----:B------:R-:W-:-:S05]  /*3220*/  IMAD.MOV.U32 R20, RZ, RZ, R90 ;  /* 0x000000ffff147224 */ /* 0x000fca00078e005a */
[----:B------:R-:W-:Y:S01]  /*3230*/  PRMT R58, R20, 0x7610, R58 ;  /* 0x00007610143a7816 */ /* 0x000fe2000000003a */
[----:B------:R-:W-:-:S05]  /*3240*/  IMAD.MOV.U32 R20, RZ, RZ, R91 ;  /* 0x000000ffff147224 */ /* 0x000fca00078e005b */
[----:B------:R-:W-:Y:S02]  /*3250*/  PRMT R92, R20, 0x7610, R92 ;  /* 0x00007610145c7816 */ /* 0x000fe4000000005c */
[----:B--2---:R-:W-:-:S13]  /*3260*/  ISETP.NE.AND P3, PT, R33, 0x3, PT ;  /* 0x000000032100780c */ /* 0x004fda0003f65270 */
[----:B------:R-:W-:Y:S05]  /*3270*/  @!P3 BRA `(.L_x_10338) ;  /* 0x000000000004b947 */ /* 0x000fea0003800000 */
[----:B------:R-:W-:Y:S01]  /*3280*/  BPT.TRAP 0x1 ;  /* 0x000000040000795c */ /* 0x000fe20000300000 */
.L_x_10338:
[----:B------:R-:W-:Y:S01]  /*3290*/  IMAD R20, R17, 0x8, R16 ;  /* 0x0000000811147824 */ /* 0x000fe200078e0210 */
[----:B------:R-:W-:Y:S01]  /*32a0*/  SHF.L.U32 R86, R155, 0x1f, RZ ;  /* 0x0000001f9b567819 */ /* 0x000fe200000006ff */
[----:B------:R-:W-:Y:S03]  /*32b0*/  BSSY B1, `(.L_x_10339) ;  /* 0x0000003000017945 */ /* 0x000fe60003800000 */
[----:B------:R-:W0:Y:S02]  /*32c0*/  SYNCS.PHASECHK.TRANS64.TRYWAIT P5, [R20+URZ+0x31c90], R86 ;  /* 0x031c9056140075a7 */ /* 0x000e2400080a017f */
[----:B0-----:R-:W-:Y:S05]  /*32d0*/  @!P5 BRA `(.L_x_10340) ;  /* 0x000001a800fcd947 */ /* 0x001fea0003800000 */
.L_x_10629:
[----:B------:R-:W-:Y:S05]  /*32e0*/  BSYNC B1 ;  /* 0x0000000000017941 */ /* 0x000fea0003800000 */
.L_x_10339:
[----:B------:R-:W-:Y:S05]  /*32f0*/  @P4 BRA `(.L_x_10341) ;  /* 0x0000003400c44947 */ /* 0x000fea0003800000 */
[----:B------:R-:W-:Y:S01]  /*3300*/  ISETP.NE.AND P4, PT, R10, RZ, PT ;  /* 0x000000ff0a00720c */ /* 0x000fe20003f85270 */
[----:B------:R-:W-:-:S12]  /*3310*/  BSSY B1, `(.L_x_10342) ;  /* 0x0000036000017945 */ /* 0x000fd80003800000 */
[----:B------:R-:W-:Y:S05]  /*3320*/  @!P4 BRA `(.L_x_10343) ;  /* 0x0000000000d0c947 */ /* 0x000fea0003800000 */
[----:B------:R-:W2:Y:S01]  /*3330*/  LDL.64 R56, [R1+0x48] ;  /* 0x0000480001387983 */ /* 0x000ea20000100a00 */
[----:B------:R-:W-:Y:S03]  /*3340*/  BSSY B2, `(.L_x_10344) ;  /* 0x0000031000027945 */ /* 0x000fe60003800000 */
[----:B------:R1:W3:Y:S01]  /*3350*/  LDS.128 R32, [R80+0x16800] ;  /* 0x0168000050207984 */ /* 0x0002e20000000c00 */
[----:B--2---:R-:W-:-:S13]  /*3360*/  ISETP.GE.AND P4, PT, R56, R106, PT ;  /* 0x0000006a3800720c */ /* 0x004fda0003f86270 */
[----:B-1-3--:R-:W-:Y:S05]  /*3370*/  @P4 BRA `(.L_x_10345) ;  /* 0x0000000000b44947 */ /* 0x00afea0003800000 */
[----:B------:R-:W-:Y:S01]  /*3380*/  SHF.R.U64 R59, R90, 0x10, R91 ;  /* 0x000000105a3b7819 */ /* 0x000fe2000000125b */
[----:B------:R-:W-:Y:S01]  /*3390*/  IMAD.U32 R90, R33, 0x10000, RZ ;  /* 0x00010000215a7824 */ /* 0x000fe200078e00ff */
[--C-:B------:R-:W-:Y:S02]  /*33a0*/  SHF.R.U64 R56, R62, 0x10, R63.reuse ;  /* 0x000000103e387819 */ /* 0x100fe4000000123f */
[----:B------:R-:W-:Y:S02]  /*33b0*/  SHF.R.U32.HI R62, RZ, 0x10, R63 ;  /* 0x00000010ff3e7819 */ /* 0x000fe4000001163f */
[----:B------:R-:W-:Y:S02]  /*33c0*/  SHF.R.U32.HI R57, RZ, 0x10, R91 ;  /* 0x00000010ff397819 */ /* 0x000fe4000001165b */
[C---:B------:R-:W-:Y:S02]  /*33d0*/  PRMT R59, R58.reuse, 0x5410, R59 ;  /* 0x000054103a3b7816 */ /* 0x040fe4000000003b */
[----:B------:R-:W-:-:S02]  /*33e0*/  PRMT R56, R58, 0x5432, R56 ;  /* 0x000054323a387816 */ /* 0x000fc40000000038 */
[C---:B------:R-:W-:Y:S02]  /*33f0*/  PRMT R62, R92.reuse, 0x5432, R62 ;  /* 0x000054325c3e7816 */ /* 0x040fe4000000003e */
[----:B------:R-:W-:Y:S02]  /*3400*/  PRMT R57, R92, 0x5410, R57 ;  /* 0x000054105c397816 */ /* 0x000fe40000000039 */
[----:B------:R-:W-:Y:S02]  /*3410*/  LOP3.LUT R92, R33, 0xffff0000, RZ, 0xc0, !PT ;  /* 0xffff0000215c7812 */ /* 0x000fe400078ec0ff */
[----:B------:R-:W-:Y:S02]  /*3420*/  LOP3.LUT R63, R59, 0xffff0000, RZ, 0xc0, !PT ;  /* 0xffff00003b3f7812 */ /* 0x000fe400078ec0ff */
[C---:B------:R-:W-:Y:S01]  /*3430*/  LOP3.LUT R33, R56.reuse, 0xffff0000, RZ, 0xc0, !PT ;  /* 0xffff000038217812 */ /* 0x040fe200078ec0ff */
[----:B------:R-:W-:Y:S02]  /*3440*/  IMAD.U32 R56, R56, 0x10000, RZ ;  /* 0x0001000038387824 */ /* 0x000fe400078e00ff */
[----:B------:R-:W-:-:S02]  /*3450*/  FMUL.FTZ R91, R92, R63 ;  /* 0x0000003f5c5b7220 */ /* 0x000fc40000410000 */
[-C--:B------:R-:W-:Y:S02]  /*3460*/  FMUL.FTZ R92, R92, R33.reuse ;  /* 0x000000215c5c7220 */ /* 0x080fe40000410000 */
[----:B------:R-:W-:Y:S01]  /*3470*/  FFMA.FTZ R58, R90, R33, -R91 ;  /* 0x000000215a3a7223 */ /* 0x000fe2000001085b */
[----:B------:R-:W-:Y:S02]  /*3480*/  IMAD.U32 R91, R62, 0x10000, RZ ;  /* 0x000100003e5b7824 */ /* 0x000fe400078e00ff */
[----:B------:R-:W-:Y:S01]  /*3490*/  FFMA.FTZ R33, R90, R63, R92 ;  /* 0x0000003f5a217223 */ /* 0x000fe2000001005c */
[C---:B------:R-:W-:Y:S01]  /*34a0*/  LOP3.LUT R90, R34.reuse, 0xffff0000, RZ, 0xc0, !PT ;  /* 0xffff0000225a7812 */ /* 0x040fe200078ec0ff */
[C---:B------:R-:W-:Y:S01]  /*34b0*/  IMAD.U32 R63, R57.reuse, 0x10000, RZ ;  /* 0x00010000393f7824 */ /* 0x040fe200078e00ff */
[----:B------:R-:W-:Y:S01]  /*34c0*/  LOP3.LUT R57, R57, 0xffff0000, RZ, 0xc0, !PT ;  /* 0xffff000039397812 */ /* 0x000fe200078ec0ff */
[----:B------:R-:W-:Y:S01]  /*34d0*/  IMAD.U32 R34, R34, 0x10000, RZ ;  /* 0x0001000022227824 */ /* 0x000fe200078e00ff */
[----:B------:R-:W-:Y:S01]  /*34e0*/  F2FP.BF16.F32.PACK_AB R33, R33, R58 ;  /* 0x0000003a2121723e */ /* 0x000fe200000010ff */
[C---:B------:R-:W-:Y:S01]  /*34f0*/  FMUL.FTZ R92, R90.reuse, R63 ;  /* 0x0000003f5a5c7220 */ /* 0x040fe20000410000 */
[----:B------:R-:W-:-:S03]  /*3500*/  FMUL.FTZ R90, R90, R91 ;  /* 0x0000005b5a5a7220 */ /* 0x000fc60000410000 */
[C---:B------:R-:W-:Y:S01]  /*3510*/  FFMA.FTZ R92, R34.reuse, R91, -R92 ;  /* 0x0000005b225c7223 */ /* 0x040fe2000001085c */
[----:B------:R-:W-:Y:S01]  /*3520*/  FFMA.FTZ R63, R34, R63, R90 ;  /* 0x0000003f223f7223 */ /* 0x000fe2000001005a */
[C---:B------:R-:W-:Y:S01]  /*3530*/  LOP3.LUT R34, R35.reuse, 0xffff0000, RZ, 0xc0, !PT ;  /* 0xffff000023227812 */ /* 0x040fe200078ec0ff */
[----:B------:R-:W-:Y:S01]  /*3540*/  IMAD.U32 R90, R35, 0x10000, RZ ;  /* 0x00010000235a7824 */ /* 0x000fe200078e00ff */
[----:B------:R-:W-:-:S03]  /*3550*/  LOP3.LUT R35, R62, 0xffff0000, RZ, 0xc0, !PT ;  /* 0xffff00003e237812 */ /* 0x000fc600078ec0ff */
[C---:B------:R-:W-:Y:S02]  /*3560*/  FMUL.FTZ R91, R34.reuse, R57 ;  /* 0x00000039225b7220 */ /* 0x040fe40000410000 */
[-C--:B------:R-:W-:Y:S02]  /*3570*/  FMUL.FTZ R34, R34, R35.reuse ;  /* 0x0000002322227220 */ /* 0x080fe40000410000 */
[----:B------:R-:W-:Y:S01]  /*3580*/  FFMA.FTZ R62, R90, R35, -R91 ;  /* 0x000000235a3e7223 */ /* 0x000fe2000001085b */
[----:B------:R-:W-:Y:S01]  /*3590*/  LOP3.LUT R35, R32, 0xffff0000, RZ, 0xc0, !PT ;  /* 0xffff000020237812 */ /* 0x000fe200078ec0ff */
[----:B------:R-:W-:Y:S01]  /*35a0*/  FFMA.FTZ R57, R90, R57, R34 ;  /* 0x000000395a397223 */ /* 0x000fe20000010022 */
[----:B------:R-:W-:Y:S02]  /*35b0*/  IMAD.U32 R34, R59, 0x10000, RZ ;  /* 0x000100003b227824 */ /* 0x000fe400078e00ff */
[----:B------:R-:W-:Y:S02]  /*35c0*/  IMAD.U32 R59, R32, 0x10000, RZ ;  /* 0x00010000203b7824 */ /* 0x000fe400078e00ff */
[C---:B------:R-:W-:Y:S01]  /*35d0*/  FMUL.FTZ R32, R35.reuse, R34 ;  /* 0x0000002223207220 */ /* 0x040fe20000410000 */
[----:B------:R-:W-:Y:S01]  /*35e0*/  FMUL.FTZ R35, R35, R56 ;  /* 0x0000003823237220 */ /* 0x000fe20000410000 */
[----:B------:R-:W-:-:S02]  /*35f0*/  F2FP.BF16.F32.PACK_AB R57, R57, R62 ;  /* 0x0000003e3939723e */ /* 0x000fc400000010ff */
[C---:B------:R-:W-:Y:S01]  /*3600*/  FFMA.FTZ R32, R59.reuse, R56, -R32 ;  /* 0x000000383b207223 */ /* 0x040fe20000010820 */
[----:B------:R-:W-:Y:S01]  /*3610*/  FFMA.FTZ R35, R59, R34, R35 ;  /* 0x000000223b237223 */ /* 0x000fe20000010023 */
[----:B------:R-:W-:-:S04]  /*3620*/  F2FP.BF16.F32.PACK_AB R34, R63, R92 ;  /* 0x0000005c3f22723e */ /* 0x000fc800000010ff */
[----:B------:R-:W-:Y:S01]  /*3630*/  F2FP.BF16.F32.PACK_AB R32, R35, R32 ;  /* 0x000000202320723e */ /* 0x000fe200000010ff */
[----:B------:R-:W-:-:S07]  /*3640*/  IMAD.MOV.U32 R35, RZ, RZ, R57 ;  /* 0x000000ffff237224 */ /* 0x000fce00078e0039 */
.L_x_10345:
[----:B------:R-:W-:Y:S05]  /*3650*/  BSYNC B2 ;  /* 0x0000000000027941 */ /* 0x000fea0003800000 */
.L_x_10344:
[----:B------:R1:W-:Y:S02]  /*3660*/  STG.E.128 desc[UR60][R36.64], R32 ;  /* 0x0000002024007986 */ /* 0x0003e4000c101d3c */
.L_x_10343:
[----:B------:R-:W-:Y:S05]  /*3670*/  BSYNC B1 ;  /* 0x0000000000017941 */ /* 0x000fea0003800000 */
.L_x_10342:
[----:B------:R-:W-:Y:S01]  /*3680*/  ISETP.NE.AND P4, PT, R11, RZ, PT ;  /* 0x000000ff0b00720c */ /* 0x000fe20003f85270 */
[----:B------:R-:W-:-:S12]  /*3690*/  BSSY B1, `(.L_x_10346) ;  /* 0x0000036000017945 */ /* 0x000fd80003800000 */
[----:B------:R-:W-:Y:S05]  /*36a0*/  @!P4 BRA `(.L_x_10347) ;  /* 0x0000000000d0c947 */ /* 0x000fea0003800000 */
[----:B------:R-:W2:Y:S01]  /*36b0*/  LDL R56, [R1+0x60] ;  /* 0x0000600001387983 */ /* 0x000ea20000100800 */
[----:B------:R-:W-:Y:S03]  /*36c0*/  BSSY B2, `(.L_x_10348) ;  /* 0x0000031000027945 */ /* 0x000fe60003800000 */
[----:B-1----:R1:W3:Y:S01]  /*36d0*/  LDS.128 R32, [R21+0x16800] ;  /* 0x0168000015207984 */ /* 0x0022e20000000c00 */
[----:B--2---:R-:W-:-:S13]  /*36e0*/  ISETP.GE.AND P4, PT, R56, R106, PT ;  /* 0x0000006a3800720c */ /* 0x004fda0003f86270 */
[----:B-1-3--:R-:W-:Y:S05]  /*36f0*/  @P4 BRA `(.L_x_10349) ;  /* 0x0000000000b44947 */ /* 0x00afea0003800000 */
[----:B------:R-:W-:Y:S01]  /*3700*/  SHF.R.U64 R57, R60, 0x10, R61 ;  /* 0x000000103c397819 */ /* 0x000fe2000000123d */
[----:B------:R-:W-:Y:S01]  /*3710*/  IMAD.U32 R60, R33, 0x10000, RZ ;  /* 0x00010000213c7824 */ /* 0x000fe200078e00ff */
[----:B------:R-:W-:Y:S02]  /*3720*/  SHF.R.U64 R54, R54, 0x10, R55 ;  /* 0x0000001036367819 */ /* 0x000fe40000001237 */
[----:B------:R-:W-:Y:S02]  /*3730*/  PRMT R57, R125, 0x5410, R57 ;  /* 0x000054107d397816 */ /* 0x000fe40000000039 */
[----:B------:R-:W-:Y:S02]  /*3740*/  PRMT R54, R111, 0x5432, R54 ;  /* 0x000054326f367816 */ /* 0x000fe40000000036 */
[----:B------:R-:W-:Y:S02]  /*3750*/  LOP3.LUT R62, R33, 0xffff0000, RZ, 0xc0, !PT ;  /* 0xffff0000213e7812 */ /* 0x000fe400078ec0ff */
[----:B------:R-:W-:-:S02]  /*3760*/  LOP3.LUT R59, R57, 0xffff0000, RZ, 0xc0, !PT ;  /* 0xffff0000393b7812 */ /* 0x000fc400078ec0ff */
[C---:B------:R-:W-:Y:S01]  /*3770*/  LOP3.LUT R33, R54.reuse, 0xffff0000, RZ, 0xc0, !PT ;  /* 0xffff000036217812 */ /* 0x040fe200078ec0ff */
[----:B------:R-:W-:Y:S01]  /*3780*/  IMAD.U32 R54, R54, 0x10000, RZ ;  /* 0x0001000036367824 */ /* 0x000fe200078e00ff */
[----:B------:R-:W-:Y:S02]  /*3790*/  SHF.R.U32.HI R58, RZ, 0x10, R55 ;  /* 0x00000010ff3a7819 */ /* 0x000fe40000011637 */
[----:B------:R-:W-:Y:S01]  /*37a0*/  SHF.R.U32.HI R55, RZ, 0x10, R61 ;  /* 0x00000010ff377819 */ /* 0x000fe2000001163d */
[C---:B------:R-:W-:Y:S01]  /*37b0*/  FMUL.FTZ R61, R62.reuse, R59 ;  /* 0x0000003b3e3d7220 */ /* 0x040fe20000410000 */
[-C--:B------:R-:W-:Y:S01]  /*37c0*/  FMUL.FTZ R62, R62, R33.reuse ;  /* 0x000000213e3e7220 */ /* 0x080fe20000410000 */
[----:B------:R-:W-:Y:S02]  /*37d0*/  PRMT R58, R114, 0x5432, R58 ;  /* 0x00005432723a7816 */ /* 0x000fe4000000003a */
[----:B------:R-:W-:Y:S01]  /*37e0*/  PRMT R55, R126, 0x5410, R55 ;  /* 0x000054107e377816 */ /* 0x000fe20000000037 */
[C---:B------:R-:W-:Y:S01]  /*37f0*/  FFMA.FTZ R56, R60.reuse, R33, -R61 ;  /* 0x000000213c387223 */ /* 0x040fe2000001083d */
[----:B------:R-:W-:Y:S01]  /*3800*/  FFMA.FTZ R33, R60, R59, R62 ;  /* 0x0000003b3c217223 */ /* 0x000fe2000001003e */
[----:B------:R-:W-:Y:S01]  /*3810*/  LOP3.LUT R60, R34, 0xffff0000, RZ, 0xc0, !PT ;  /* 0xffff0000223c7812 */ /* 0x000fe200078ec0ff */
[----:B------:R-:W-:-:S02]  /*3820*/  IMAD.U32 R61, R58, 0x10000, RZ ;  /* 0x000100003a3d7824 */ /* 0x000fc400078e00ff */
[C---:B------:R-:W-:Y:S01]  /*3830*/  IMAD.U32 R59, R55.reuse, 0x10000, RZ ;  /* 0x00010000373b7824 */ /* 0x040fe200078e00ff */
[----:B------:R-:W-:Y:S01]  /*3840*/  LOP3.LUT R55, R55, 0xffff0000, RZ, 0xc0, !PT ;  /* 0xffff000037377812 */ /* 0x000fe200078ec0ff */
[----:B------:R-:W-:Y:S01]  /*3850*/  IMAD.U32 R34, R34, 0x10000, RZ ;  /* 0x0001000022227824 */ /* 0x000fe200078e00ff */
[----:B------:R-:W-:Y:S01]  /*3860*/  F2FP.BF16.F32.PACK_AB R33, R33, R56 ;  /* 0x000000382121723e */ /* 0x000fe200000010ff */
[C---:B------:R-:W-:Y:S01]  /*3870*/  FMUL.FTZ R63, R60.reuse, R59 ;  /* 0x0000003b3c3f7220 */ /* 0x040fe20000410000 */
[-C--:B------:R-:W-:Y:S01]  /*3880*/  FMUL.FTZ R60, R60, R61.reuse ;  /* 0x0000003d3c3c7220 */ /* 0x080fe20000410000 */
[C---:B------:R-:W-:Y:S02]  /*3890*/  IMAD.U32 R62, R35.reuse, 0x10000, RZ ;  /* 0x00010000233e7824 */ /* 0x040fe400078e00ff */
[C---:B------:R-:W-:Y:S01]  /*38a0*/  FFMA.FTZ R63, R34.reuse, R61, -R63 ;  /* 0x0000003d223f7223 */ /* 0x040fe2000001083f */
[----:B------:R-:W-:Y:S01]  /*38b0*/  FFMA.FTZ R60, R34, R59, R60 ;  /* 0x0000003b223c7223 */ /* 0x000fe2000001003c */
[----:B------:R-:W-:-:S02]  /*38c0*/  LOP3.LUT R34, R35, 0xffff0000, RZ, 0xc0, !PT ;  /* 0xffff000023227812 */ /* 0x000fc400078ec0ff */
        /* <DEDUP_REMOVED lines=16> */
.L_x_10349:
[----:B------:R-:W-:Y:S05]  /*39d0*/  BSYNC B2 ;  /* 0x0000000000027941 */ /* 0x000fea0003800000 */
.L_x_10348:
[----:B------:R2:W-:Y:S02]  /*39e0*/  STG.E.128 desc[UR60][R36.64+0x20], R32 ;  /* 0x0000202024007986 */ /* 0x0005e4000c101d3c */
.L_x_10347:
[----:B------:R-:W-:Y:S05]  /*39f0*/  BSYNC B1 ;  /* 0x0000000000017941 */ /* 0x000fea0003800000 */
.L_x_10346:
[----:B------:R-:W-:Y:S01]  /*3a00*/  ISETP.NE.AND P4, PT, R12, RZ, PT ;  /* 0x000000ff0c00720c */ /* 0x000fe20003f85270 */
[----:B------:R-:W-:-:S12]  /*3a10*/  BSSY B1, `(.L_x_10350) ;  /* 0x0000035000017945 */ /* 0x000fd80003800000 */
[----:B------:R-:W-:Y:S05]  /*3a20*/  @!P4 BRA `(.L_x_10351) ;  /* 0x0000000000ccc947 */ /* 0x000fea0003800000 */
[----:B------:R-:W3:Y:S01]  /*3a30*/  LDL R54, [R1+0x64] ;  /* 0x0000640001367983 */ /* 0x000ee20000100800 */
[----:B------:R-:W-:Y:S03]  /*3a40*/  BSSY B2, `(.L_x_10352) ;  /* 0x0000030000027945 */ /* 0x000fe60003800000 */
[----:B-12---:R1:W2:Y:S01]  /*3a50*/  LDS.128 R32, [R80+0x18c00] ;  /* 0x018c000050207984 */ /* 0x0062a20000000c00 */
[----:B---3--:R-:W-:-:S13]  /*3a60*/  ISETP.GE.AND P4, PT, R54, R106, PT ;  /* 0x0000006a3600720c */ /* 0x008fda0003f86270 */
[----:B-12---:R-:W-:Y:S05]  /*3a70*/  @P4 BRA `(.L_x_10353) ;  /* 0x0000000000b04947 */ /* 0x006fea0003800000 */
[--C-:B------:R-:W-:Y:S02]  /*3a80*/  SHF.R.U64 R50, R50, 0x10, R51.reuse ;  /* 0x0000001032327819 */ /* 0x100fe40000001233 */
[----:B------:R-:W-:Y:S02]  /*3a90*/  SHF.R.U32.HI R54, RZ, 0x10, R51 ;  /* 0x00000010ff367819 */ /* 0x000fe40000011633 */
[--C-:B------:R-:W-:Y:S02]  /*3aa0*/  SHF.R.U64 R51, R52, 0x10, R53.reuse ;  /* 0x0000001034337819 */ /* 0x100fe40000001235 */
[----:B------:R-:W-:Y:S02]  /*3ab0*/  SHF.R.U32.HI R55, RZ, 0x10, R53 ;  /* 0x00000010ff377819 */ /* 0x000fe40000011635 */
[----:B------:R-:W-:Y:S01]  /*3ac0*/  PRMT R53, R123, 0x5410, R51 ;  /* 0x000054107b357816 */ /* 0x000fe20000000033 */
[----:B------:R-:W-:Y:S01]  /*3ad0*/  IMAD.U32 R51, R33, 0x10000, RZ ;  /* 0x0001000021337824 */ /* 0x000fe200078e00ff */
        /* <DEDUP_REMOVED lines=14> */
[----:B------:R-:W-:Y:S02]  /*3bc0*/  IMAD.U32 R55, R54, 0x10000, RZ ;  /* 0x0001000036377824 */ /* 0x000fe400078e00ff */
        /* <DEDUP_REMOVED lines=20> */
[----:B------:R-:W-:Y:S01]  /*3d10*/  FFMA.FTZ R53, R53, R54, R33 ;  /* 0x0000003635357223 */ /* 0x000fe20000010021 */
[----:B------:R-:W-:-:S04]  /*3d20*/  F2FP.BF16.F32.PACK_AB R33, R51, R52 ;  /* 0x000000343321723e */ /* 0x000fc800000010ff */
[----:B------:R-:W-:-:S07]  /*3d30*/  F2FP.BF16.F32.PACK_AB R32, R53, R32 ;  /* 0x000000203520723e */ /* 0x000fce00000010ff */
.L_x_10353:
[----:B------:R-:W-:Y:S05]  /*3d40*/  BSYNC B2 ;  /* 0x0000000000027941 */ /* 0x000fea0003800000 */
.L_x_10352:
[----:B------:R3:W-:Y:S02]  /*3d50*/  STG.E.128 desc[UR60][R36.64+0x40], R32 ;  /* 0x0000402024007986 */ /* 0x0007e4000c101d3c */
.L_x_10351:
[----:B------:R-:W-:Y:S05]  /*3d60*/  BSYNC B1 ;  /* 0x0000000000017941 */ /* 0x000fea0003800000 */
.L_x_10350:
[----:B------:R-:W-:Y:S01]  /*3d70*/  ISETP.NE.AND P4, PT, R13, RZ, PT ;  /* 0x000000ff0d00720c */ /* 0x000fe20003f85270 */
[----:B------:R-:W-:-:S12]  /*3d80*/  BSSY B1, `(.L_x_10354) ;  /* 0x0000035000017945 */ /* 0x000fd80003800000 */
[----:B------:R-:W-:Y:S05]  /*3d90*/  @!P4 BRA `(.L_x_10355) ;  /* 0x0000000000ccc947 */ /* 0x000fea0003800000 */
[----:B------:R-:W4:Y:S01]  /*3da0*/  LDL R50, [R1+0x68] ;  /* 0x0000680001327983 */ /* 0x000f220000100800 */
[----:B------:R-:W-:Y:S03]  /*3db0*/  BSSY B2, `(.L_x_10356) ;  /* 0x0000030000027945 */ /* 0x000fe60003800000 */
[----:B-123--:R1:W2:Y:S01]  /*3dc0*/  LDS.128 R32, [R21+0x18c00] ;  /* 0x018c000015207984 */ /* 0x00e2a20000000c00 */
[----:B----4-:R-:W-:-:S13]  /*3dd0*/  ISETP.GE.AND P4, PT, R50, R106, PT ;  /* 0x0000006a3200720c */ /* 0x010fda0003f86270 */
[----:B-12---:R-:W-:Y:S05]  /*3de0*/  @P4 BRA `(.L_x_10357) ;  /* 0x0000000000b04947 */ /* 0x006fea0003800000 */
[----:B------:R-:W-:Y:S02]  /*3df0*/  SHF.R.U64 R51, R46, 0x10, R47 ;  /* 0x000000102e337819 */ /* 0x000fe4000000122f */
[----:B------:R-:W-:Y:S02]  /*3e00*/  SHF.R.U64 R46, R48, 0x10, R49 ;  /* 0x00000010302e7819 */ /* 0x000fe40000001231 */
[----:B------:R-:W-:Y:S02]  /*3e10*/  PRMT R120, R120, 0x5410, R51 ;  /* 0x0000541078787816 */ /* 0x000fe40000000033 */
[----:B------:R-:W-:Y:S02]  /*3e20*/  PRMT R121, R121, 0x5410, R46 ;  /* 0x0000541079797816 */ /* 0x000fe4000000002e */
[----:B------:R-:W-:Y:S02]  /*3e30*/  SHF.R.U32.HI R48, RZ, 0x10, R47 ;  /* 0x00000010ff307819 */ /* 0x000fe4000001162f */
[C---:B------:R-:W-:Y:S01]  /*3e40*/  LOP3.LUT R46, R33.reuse, 0xffff0000, RZ, 0xc0, !PT ;  /* 0xffff0000212e7812 */ /* 0x040fe200078ec0ff */
[----:B------:R-:W-:Y:S01]  /*3e50*/  IMAD.U32 R33, R33, 0x10000, RZ ;  /* 0x0001000021217824 */ /* 0x000fe200078e00ff */
[C---:B------:R-:W-:Y:S01]  /*3e60*/  LOP3.LUT R50, R121.reuse, 0xffff0000, RZ, 0xc0, !PT ;  /* 0xffff000079327812 */ /* 0x040fe200078ec0ff */
[----:B------:R-:W-:Y:S01]  /*3e70*/  IMAD.U32 R121, R121, 0x10000, RZ ;  /* 0x0001000079797824 */ /* 0x000fe200078e00ff */
[C---:B------:R-:W-:Y:S01]  /*3e80*/  LOP3.LUT R47, R120.reuse, 0xffff0000, RZ, 0xc0, !PT ;  /* 0xffff0000782f7812 */ /* 0x040fe200078ec0ff */
[----:B------:R-:W-:Y:S01]  /*3e90*/  IMAD.U32 R120, R120, 0x10000, RZ ;  /* 0x0001000078787824 */ /* 0x000fe200078e00ff */
[----:B------:R-:W-:Y:S01]  /*3ea0*/  SHF.R.U32.HI R49, RZ, 0x10, R49 ;  /* 0x00000010ff317819 */ /* 0x000fe20000011631 */
[CC--:B------:R-:W-:Y:S01]  /*3eb0*/  FMUL.FTZ R52, R46.reuse, R50.reuse ;  /* 0x000000322e347220 */ /* 0x0c0fe20000410000 */
[----:B------:R-:W-:Y:S01]  /*3ec0*/  PRMT R119, R119, 0x5410, R48 ;  /* 0x0000541077777816 */ /* 0x000fe20000000030 */
[-C--:B------:R-:W-:Y:S01]  /*3ed0*/  FMUL.FTZ R51, R46, R47.reuse ;  /* 0x0000002f2e337220 */ /* 0x080fe20000410000 */
[----:B------:R-:W-:Y:S01]  /*3ee0*/  PRMT R122, R122, 0x5410, R49 ;  /* 0x000054107a7a7816 */ /* 0x000fe20000000031 */
[C---:B------:R-:W-:Y:S01]  /*3ef0*/  FFMA.FTZ R46, R33.reuse, R47, -R52 ;  /* 0x0000002f212e7223 */ /* 0x040fe20000010834 */
[C---:B------:R-:W-:Y:S01]  /*3f00*/  LOP3.LUT R48, R34.reuse, 0xffff0000, RZ, 0xc0, !PT ;  /* 0xffff000022307812 */ /* 0x040fe200078ec0ff */
[----:B------:R-:W-:Y:S01]  /*3f10*/  FFMA.FTZ R33, R33, R50, R51 ;  /* 0x0000003221217223 */ /* 0x000fe20000010033 */
[----:B------:R-:W-:-:S02]  /*3f20*/  IMAD.U32 R47, R34, 0x10000, RZ ;  /* 0x00010000222f7824 */ /* 0x000fc400078e00ff */
[C---:B------:R-:W-:Y:S01]  /*3f30*/  IMAD.U32 R50, R122.reuse, 0x10000, RZ ;  /* 0x000100007a327824 */ /* 0x040fe200078e00ff */
[----:B------:R-:W-:Y:S01]  /*3f40*/  LOP3.LUT R122, R122, 0xffff0000, RZ, 0xc0, !PT ;  /* 0xffff00007a7a7812 */ /* 0x000fe200078ec0ff */
[C---:B------:R-:W-:Y:S01]  /*3f50*/  IMAD.U32 R49, R119.reuse, 0x10000, RZ ;  /* 0x0001000077317824 */ /* 0x040fe200078e00ff */
[----:B------:R-:W-:Y:S01]  /*3f60*/  LOP3.LUT R119, R119, 0xffff0000, RZ, 0xc0, !PT ;  /* 0xffff000077777812 */ /* 0x000fe200078ec0ff */
[C---:B------:R-:W-:Y:S01]  /*3f70*/  FMUL.FTZ R34, R48.reuse, R50 ;  /* 0x0000003230227220 */ /* 0x040fe20000410000 */
[----:B------:R-:W-:Y:S01]  /*3f80*/  F2FP.BF16.F32.PACK_AB R33, R33, R46 ;  /* 0x0000002e2121723e */ /* 0x000fe200000010ff */
[-C--:B------:R-:W-:Y:S01]  /*3f90*/  FMUL.FTZ R51, R48, R49.reuse ;  /* 0x0000003130337220 */ /* 0x080fe20000410000 */
[----:B------:R-:W-:Y:S02]  /*3fa0*/  IMAD.U32 R48, R35, 0x10000, RZ ;  /* 0x0001000023307824 */ /* 0x000fe400078e00ff */
[----:B------:R-:W-:Y:S01]  /*3fb0*/  FFMA.FTZ R34, R47, R49, -R34 ;  /* 0x000000312f227223 */ /* 0x000fe20000010822 */
[----:B------:R-:W-:Y:S01]  /*3fc0*/  LOP3.LUT R49, R35, 0xffff0000, RZ, 0xc0, !PT ;  /* 0xffff000023317812 */ /* 0x000fe200078ec0ff */
[----:B------:R-:W-:-:S04]  /*3fd0*/  FFMA.FTZ R47, R47, R50, R51 ;  /* 0x000000322f2f7223 */ /* 0x000fc80000010033 */
[C---:B------:R-:W-:Y:S01]  /*3fe0*/  FMUL.FTZ R35, R49.reuse, R122 ;  /* 0x0000007a31237220 */ /* 0x040fe20000410000 */
[-C--:B------:R-:W-:Y:S01]  /*3ff0*/  FMUL.FTZ R49, R49, R119.reuse ;  /* 0x0000007731317220 */ /* 0x080fe20000410000 */
[----:B------:R-:W-:Y:S02]  /*4000*/  F2FP.BF16.F32.PACK_AB R34, R47, R34 ;  /* 0x000000222f22723e */ /* 0x000fe400000010ff */
        /* <DEDUP_REMOVED lines=9> */
[----:B------:R-:W-:-:S07]  /*40a0*/  F2FP.BF16.F32.PACK_AB R32, R50, R51 ;  /* 0x000000333220723e */ /* 0x000fce00000010ff */
.L_x_10357:
[----:B------:R-:W-:Y:S05]  /*40b0*/  BSYNC B2 ;  /* 0x0000000000027941 */ /* 0x000fea0003800000 */
.L_x_10356:
[----:B------:R4:W-:Y:S02]  /*40c0*/  STG.E.128 desc[UR60][R36.64+0x60], R32 ;  /* 0x0000602024007986 */ /* 0x0009e4000c101d3c */
.L_x_10355:
[----:B------:R-:W-:Y:S05]  /*40d0*/  BSYNC B1 ;  /* 0x0000000000017941 */ /* 0x000fea0003800000 */
.L_x_10354:
[----:B------:R-:W-:Y:S01]  /*40e0*/  ISETP.NE.AND P4, PT, R14, RZ, PT ;  /* 0x000000ff0e00720c */ /* 0x000fe20003f85270 */
[----:B------:R-:W-:-:S12]  /*40f0*/  BSSY B1, `(.L_x_10358) ;  /* 0x0000037000017945 */ /* 0x000fd80003800000 */
[----:B------:R-:W-:Y:S05]  /*4100*/  @!P4 BRA `(.L_x_10359) ;  /* 0x0000000000d4c947 */ /* 0x000fea0003800000 */
[----:B------:R-:W5:Y:S01]  /*4110*/  LDL R46, [R1+0x6c] ;  /* 0x00006c00012e7983 */ /* 0x000f620000100800 */
[----:B------:R-:W-:Y:S03]  /*4120*/  BSSY B2, `(.L_x_10360) ;  /* 0x0000032000027945 */ /* 0x000fe60003800000 */
[----:B-1234-:R1:W2:Y:S01]  /*4130*/  LDS.128 R32, [R80+0x1b000] ;  /* 0x01b0000050207984 */ /* 0x01e2a20000000c00 */
[----:B-----5:R-:W-:-:S13]  /*4140*/  ISETP.GE.AND P4, PT, R46, R106, PT ;  /* 0x0000006a2e00720c */ /* 0x020fda0003f86270 */
[----:B-12---:R-:W-:Y:S05]  /*4150*/  @P4 BRA `(.L_x_10361) ;  /* 0x0000000000b84947 */ /* 0x006fea0003800000 */
[----:B------:R-:W-:Y:S02]  /*4160*/  SHF.R.U64 R44, R44, 0x10, R45 ;  /* 0x000000102c2c7819 */ /* 0x000fe4000000122d */
[----:B------:R-:W-:Y:S01]  /*4170*/  SHF.R.U64 R49, R42, 0x10, R43 ;  /* 0x000000102a317819 */ /* 0x000fe2000000122b */
[----:B------:R-:W-:Y:S01]  /*4180*/  IMAD.U32 R42, R34, 0x10000, RZ ;  /* 0x00010000222a7824 */ /* 0x000fe200078e00ff */
[----:B------:R-:W-:Y:S02]  /*4190*/  PRMT R117, R117, 0x5410, R44 ;  /* 0x0000541075757816 */ /* 0x000fe4000000002c */
[----:B------:R-:W-:Y:S01]  /*41a0*/  SHF.R.U32.HI R51, RZ, 0x10, R45 ;  /* 0x00000010ff337819 */ /* 0x000fe2000001162d */
[----:B------:R-:W-:Y:S01]  /*41b0*/  IMAD.U32 R45, R33, 0x10000, RZ ;  /* 0x00010000212d7824 */ /* 0x000fe200078e00ff */
[----:B------:R-:W-:Y:S02]  /*41c0*/  PRMT R116, R116, 0x5410, R49 ;  /* 0x0000541074747816 */ /* 0x000fe40000000031 */
[----:B------:R-:W-:-:S02]  /*41d0*/  SHF.R.U32.HI R46, RZ, 0x10, R43 ;  /* 0x00000010ff2e7819 */ /* 0x000fc4000001162b */
[----:B------:R-:W-:Y:S01]  /*41e0*/  LOP3.LUT R47, R33, 0xffff0000, RZ, 0xc0, !PT ;  /* 0xffff0000212f7812 */ /* 0x000fe200078ec0ff */
[----:B------:R-:W-:Y:S01]  /*41f0*/  IMAD.U32 R33, R32, 0x10000, RZ ;  /* 0x0001000020217824 */ /* 0x000fe200078e00ff */
[C---:B------:R-:W-:Y:S01]  /*4200*/  LOP3.LUT R48, R117.reuse, 0xffff0000, RZ, 0xc0, !PT ;  /* 0xffff000075307812 */ /* 0x040fe200078ec0ff */
[----:B------:R-:W-:Y:S01]  /*4210*/  IMAD.U32 R117, R117, 0x10000, RZ ;  /* 0x0001000075757824 */ /* 0x000fe200078e00ff */
[----:B------:R-:W-:Y:S02]  /*4220*/  PRMT R118, R118, 0x5410, R51 ;  /* 0x0000541076767816 */ /* 0x000fe40000000033 */
[----:B------:R-:W-:Y:S01]  /*4230*/  LOP3.LUT R50, R116, 0xffff0000, RZ, 0xc0, !PT ;  /* 0xffff000074327812 */ /* 0x000fe200078ec0ff */
[----:B------:R-:W-:Y:S01]  /*4240*/  FMUL.FTZ R52, R47, R48 ;  /* 0x000000302f347220 */ /* 0x000fe20000410000 */
[----:B------:R-:W-:Y:S01]  /*4250*/  PRMT R115, R115, 0x5410, R46 ;  /* 0x0000541073737816 */ /* 0x000fe2000000002e */
[----:B------:R-:W-:Y:S01]  /*4260*/  IMAD.U32 R44, R118, 0x10000, RZ ;  /* 0x00010000762c7824 */ /* 0x000fe200078e00ff */
[----:B------:R-:W-:Y:S01]  /*4270*/  LOP3.LUT R43, R34, 0xffff0000, RZ, 0xc0, !PT ;  /* 0xffff0000222b7812 */ /* 0x000fe200078ec0ff */
[-C--:B------:R-:W-:Y:S01]  /*4280*/  FMUL.FTZ R47, R47, R50.reuse ;  /* 0x000000322f2f7220 */ /* 0x080fe20000410000 */
[----:B------:R-:W-:Y:S01]  /*4290*/  FFMA.FTZ R46, R45, R50, -R52 ;  /* 0x000000322d2e7223 */ /* 0x000fe20000010834 */
[----:B------:R-:W-:Y:S01]  /*42a0*/  IMAD.U32 R49, R115, 0x10000, RZ ;  /* 0x0001000073317824 */ /* 0x000fe200078e00ff */
[----:B------:R-:W-:Y:S01]  /*42b0*/  LOP3.LUT R34, R35, 0xffff0000, RZ, 0xc0, !PT ;  /* 0xffff000023227812 */ /* 0x000fe200078ec0ff */
[----:B------:R-:W-:Y:S01]  /*42c0*/  FMUL.FTZ R51, R43, R44 ;  /* 0x0000002c2b337220 */ /* 0x000fe20000410000 */
        /* <DEDUP_REMOVED lines=23> */
.L_x_10361:
[----:B------:R-:W-:Y:S05]  /*4440*/  BSYNC B2 ;  /* 0x0000000000027941 */ /* 0x000fea0003800000 */
.L_x_10360:
[----:B------:R1:W-:Y:S02]  /*4450*/  STG.E.128 desc[UR60][R36.64+0x80], R32 ;  /* 0x0000802024007986 */ /* 0x0003e4000c101d3c */
.L_x_10359:
[----:B------:R-:W-:Y:S05]  /*4460*/  BSYNC B1 ;  /* 0x0000000000017941 */ /* 0x000fea0003800000 */
.L_x_10358:
[----:B------:R-:W-:-:S13]  /*4470*/  ISETP.NE.AND P4, PT, R15, RZ, PT ;  /* 0x000000ff0f00720c */ /* 0x000fda0003f85270 */
[----:B------:R-:W-:Y:S05]  /*4480*/  @!P4 BRA `(.L_x_10341) ;  /* 0x000000240060c947 */ /* 0x000fea0003800000 */
[----:B------:R-:W5:Y:S01]  /*4490*/  LDL R42, [R1+0x70] ;  /* 0x00007000012a7983 */ /* 0x000f620000100800 */
[----:B------:R-:W-:Y:S03]  /*44a0*/  BSSY B1, `(.L_x_10362) ;  /* 0x0000032000017945 */ /* 0x000fe60003800000 */
[----:B-1234-:R1:W2:Y:S01]  /*44b0*/  LDS.128 R32, [R21+0x1b000] ;  /* 0x01b0000015207984 */ /* 0x01e2a20000000c00 */
[----:B-----5:R-:W-:-:S13]  /*44c0*/  ISETP.GE.AND P4, PT, R42, R106, PT ;  /* 0x0000006a2a00720c */ /* 0x020fda0003f86270 */
[----:B-12---:R-:W-:Y:S05]  /*44d0*/  @P4 BRA `(.L_x_10363) ;  /* 0x0000000000b84947 */ /* 0x006fea0003800000 */
[----:B------:R-:W-:Y:S01]  /*44e0*/  SHF.R.U64 R42, R38, 0x10, R39 ;  /* 0x00000010262a7819 */ /* 0x000fe20000001227 */
[----:B------:R-:W-:Y:S01]  /*44f0*/  IMAD.U32 R38, R34, 0x10000, RZ ;  /* 0x0001000022267824 */ /* 0x000fe200078e00ff */
[----:B------:R-:W-:Y:S02]  /*4500*/  SHF.R.U64 R40, R40, 0x10, R41 ;  /* 0x0000001028287819 */ /* 0x000fe40000001229 */
[----:B------:R-:W-:Y:S02]  /*4510*/  SHF.R.U32.HI R43, RZ, 0x10, R39 ;  /* 0x00000010ff2b7819 */ /* 0x000fe40000011627 */
[----:B------:R-:W-:Y:S02]  /*4520*/  SHF.R.U32.HI R39, RZ, 0x10, R41 ;  /* 0x00000010ff277819 */ /* 0x000fe40000011629 */
[----:B------:R-:W-:Y:S02]  /*4530*/  PRMT R93, R93, 0x5410, R42 ;  /* 0x000054105d5d7816 */ /* 0x000fe4000000002a */
[----:B------:R-:W-:-:S02]  /*4540*/  PRMT R111, R111, 0x5410, R40 ;  /* 0x000054106f6f7816 */ /* 0x000fc40000000028 */
[----:B------:R-:W-:Y:S01]  /*4550*/  PRMT R114, R114, 0x5410, R39 ;  /* 0x0000541072727816 */ /* 0x000fe20000000027 */
[C---:B------:R-:W-:Y:S01]  /*4560*/  IMAD.U32 R39, R33.reuse, 0x10000, RZ ;  /* 0x0001000021277824 */ /* 0x040fe200078e00ff */
        /* <DEDUP_REMOVED lines=14> */
[----:B------:R-:W-:Y:S01]  /*4650*/  IMAD.U32 R111, R111, 0x10000, RZ ;  /* 0x000100006f6f7824 */ /* 0x000fe200078e00ff */
[----:B------:R-:W-:Y:S01]  /*4660*/  LOP3.LUT R32, R32, 0xffff0000, RZ, 0xc0, !PT ;  /* 0xffff000020207812 */ /* 0x000fe200078ec0ff */
[----:B------:R-:W-:Y:S01]  /*4670*/  FMUL.FTZ R41, R41, R43 ;  /* 0x0000002b29297220 */ /* 0x000fe20000410000 */
[----:B------:R-:W-:-:S02]  /*4680*/  IMAD.U32 R93, R93, 0x10000, RZ ;  /* 0x000100005d5d7824 */ /* 0x000fc400078e00ff */
[C---:B------:R-:W-:Y:S01]  /*4690*/  FFMA.FTZ R46, R39.reuse, R42, -R46 ;  /* 0x0000002a272e7223 */ /* 0x040fe2000001082e */
[----:B------:R-:W-:Y:S01]  /*46a0*/  FFMA.FTZ R47, R39, R44, R47 ;  /* 0x0000002c272f7223 */ /* 0x000fe2000001002f */
[C---:B------:R-:W-:Y:S01]  /*46b0*/  FMUL.FTZ R40, R34.reuse, R114 ;  /* 0x0000007222287220 */ /* 0x040fe20000410000 */
[----:B------:R-:W-:Y:S01]  /*46c0*/  FMUL.FTZ R39, R34, R110 ;  /* 0x0000006e22277220 */ /* 0x000fe20000410000 */
[----:B------:R-:W-:Y:S01]  /*46d0*/  FFMA.FTZ R49, R38, R43, -R49 ;  /* 0x0000002b26317223 */ /* 0x000fe20000010831 */
[----:B------:R-:W-:Y:S01]  /*46e0*/  FMUL.FTZ R34, R32, R111 ;  /* 0x0000006f20227220 */ /* 0x000fe20000410000 */
[----:B------:R-:W-:Y:S01]  /*46f0*/  FFMA.FTZ R38, R38, R45, R41 ;  /* 0x0000002d26267223 */ /* 0x000fe20000010029 */
[-C--:B------:R-:W-:Y:S01]  /*4700*/  FMUL.FTZ R32, R32, R93.reuse ;  /* 0x0000005d20207220 */ /* 0x080fe20000410000 */
[----:B------:R-:W-:Y:S02]  /*4710*/  IMAD.U32 R35, R35, 0x10000, RZ ;  /* 0x0001000023237824 */ /* 0x000fe400078e00ff */
[----:B------:R-:W-:Y:S01]  /*4720*/  FFMA.FTZ R34, R33, R93, -R34 ;  /* 0x0000005d21227223 */ /* 0x000fe20000010822 */
        /* <DEDUP_REMOVED lines=8> */
[----:B------:R-:W-:-:S07]  /*47b0*/  IMAD.MOV.U32 R34, RZ, RZ, R38 ;  /* 0x000000ffff227224 */ /* 0x000fce00078e0026 */
.L_x_10363:
[----:B------:R-:W-:Y:S05]  /*47c0*/  BSYNC B1 ;  /* 0x0000000000017941 */ /* 0x000fea0003800000 */
.L_x_10362:
[----:B------:R1:W-:Y:S01]  /*47d0*/  STG.E.128 desc[UR60][R36.64+0xa0], R32 ;  /* 0x0000a02024007986 */ /* 0x0003e2000c101d3c */
[----:B------:R-:W-:Y:S05]  /*47e0*/  BRA `(.L_x_10341) ;  /* 0x0000002000887947 */ /* 0x000fea0003800000 */
.L_x_10335:
        /* <DEDUP_REMOVED lines=21> */
[----:B------:R-:W-:Y:S02]  /*4940*/  IADD3 R57, P3, R30, R56, RZ ;  /* 0x000000381e397210 */ /* 0x000fe40007f7e0ff */
[----:B------:R-:W-:-:S03]  /*4950*/  CS2R R52, SRZ ;  /* 0x0000000000347805 */ /* 0x000fc6000001ff00 */
[----:B------:R-:W-:Y:S01]  /*4960*/  IMAD.X R86, R86, 0x1, R87, P3 ;  /* 0x0000000156567824 */ /* 0x000fe200018e0657 */
        /* <DEDUP_REMOVED lines=10> */
[----:B------:R-:W5:Y:S04]  /*4a10*/  @!P3 LDG.E.128 R40, desc[UR60][R44.64] ;  /* 0x0000003c2c28b981 */ /* 0x000f68000c1e1d00 */
[----:B------:R-:W5:Y:S01]  /*4a20*/  @!P3 LDG.E.128 R52, desc[UR60][R56.64] ;  /* 0x0000003c3834b981 */ /* 0x000f62000c1e1d00 */
[----:B------:R-:W-:Y:S02]  /*4a30*/  ISETP.GE.AND P3, PT, R0, R106, PT ;  /* 0x0000006a0000720c */ /* 0x000fe40003f66270 */
[----:B------:R-:W-:Y:S02]  /*4a40*/  CS2R R34, SRZ ;  /* 0x0000000000227805 */ /* 0x000fe4000001ff00 */
[----:B------:R-:W-:-:S09]  /*4a50*/  CS2R R32, SRZ ;  /* 0x0000000000207805 */ /* 0x000fd2000001ff00 */
[----:B------:R-:W5:Y:S04]  /*4a60*/  @!P3 LDG.E.128 R36, desc[UR60][R44.64+0x20] ;  /* 0x0000203c2c24b981 */ /* 0x000f68000c1e1d00 */
[----:B------:R-:W5:Y:S01]  /*4a70*/  @!P3 LDG.E.128 R48, desc[UR60][R56.64+0x20] ;  /* 0x0000203c3830b981 */ /* 0x000f62000c1e1d00 */
[----:B------:R-:W-:Y:S02]  /*4a80*/  ISETP.GE.AND P3, PT, R4, R106, PT ;  /* 0x0000006a0400720c */ /* 0x000fe40003f66270 */
[----:B------:R-:W-:-:S11]  /*4a90*/  CS2R R46, SRZ ;  /* 0x00000000002e7805 */ /* 0x000fd6000001ff00 */
[----:B------:R0:W5:Y:S02]  /*4aa0*/  @!P3 LDG.E.128 R32, desc[UR60][R44.64+0x40] ;  /* 0x0000403c2c20b981 */ /* 0x000164000c1e1d00 */
[----:B0-----:R-:W-:-:S06]  /*4ab0*/  CS2R R44, SRZ ;  /* 0x00000000002c7805 */ /* 0x001fcc000001ff00 */
[----:B------:R0:W5:Y:S02]  /*4ac0*/  @!P3 LDG.E.128 R44, desc[UR60][R56.64+0x40] ;  /* 0x0000403c382cb981 */ /* 0x000164000c1e1d00 */
.L_x_10365:
[----:B------:R-:W-:Y:S05]  /*4ad0*/  BSYNC B1 ;  /* 0x0000000000017941 */ /* 0x000fea0003800000 */
.L_x_10364:
[----:B0-----:R-:W2:Y:S01]  /*4ae0*/  LDL R57, [R1+0x44] ;  /* 0x0000440001397983 */ /* 0x001ea20000100800 */
[----:B-----5:R-:W-:Y:S02]  /*4af0*/  IMAD.MOV.U32 R20, RZ, RZ, R34 ;  /* 0x000000ffff147224 */ /* 0x020fe400078e0022 */
        /* <DEDUP_REMOVED lines=42> */
.L_x_10366:
[----:B------:R-:W-:Y:S01]  /*4da0*/  IMAD R20, R17, 0x8, R16 ;  /* 0x0000000811147824 */ /* 0x000fe200078e0210 */
[----:B------:R-:W-:Y:S01]  /*4db0*/  SHF.L.U32 R86, R155, 0x1f, RZ ;  /* 0x0000001f9b567819 */ /* 0x000fe200000006ff */
[----:B------:R-:W-:Y:S03]  /*4dc0*/  BSSY B1, `(.L_x_10367) ;  /* 0x0000003000017945 */ /* 0x000fe60003800000 */
[----:B------:R-:W0:Y:S02]  /*4dd0*/  SYNCS.PHASECHK.TRANS64.TRYWAIT P5, [R20+URZ+0x31c90], R86 ;  /* 0x031c9056140075a7 */ /* 0x000e2400080a017f */
[----:B0-----:R-:W-:Y:S05]  /*4de0*/  @!P5 BRA `(.L_x_10368) ;  /* 0x00000190004cd947 */ /* 0x001fea0003800000 */
.L_x_10630:
[----:B------:R-:W-:Y:S05]  /*4df0*/  BSYNC B1 ;  /* 0x0000000000017941 */ /* 0x000fea0003800000 */
.L_x_10367:
[----:B------:R-:W-:Y:S05]  /*4e00*/  @P4 BRA `(.L_x_10341) ;  /* 0x0000001c00004947 */ /* 0x000fea0003800000 */
[----:B------:R-:W1:Y:S01]  /*4e10*/  LDC R110, c[0x0][0x2f4] ;  /* 0x0000bd00ff6e7b82 */ /* 0x000e620000000800 */
[----:B------:R-:W-:Y:S01]  /*4e20*/  ISETP.NE.AND P4, PT, R10, RZ, PT ;  /* 0x000000ff0a00720c */ /* 0x000fe20003f85270 */
[----:B------:R-:W-:Y:S01]  /*4e30*/  ULDC.64 UR4, c[0x0][0x300] ;  /* 0x0000c00000047ab9 */ /* 0x000fe20000000a00 */
[----:B------:R-:W-:Y:S01]  /*4e40*/  SHF.R.S32.HI R56, RZ, 0x1f, R19 ;  /* 0x0000001fff387819 */ /* 0x000fe20000011413 */
[----:B------:R-:W-:Y:S01]  /*4e50*/  IMAD.MOV.U32 R93, RZ, RZ, R92 ;  /* 0x000000ffff5d7224 */ /* 0x000fe200078e005c */
[----:B------:R-:W-:Y:S01]  /*4e60*/  BSSY B1, `(.L_x_10369) ;  /* 0x000008a000017945 */ /* 0x000fe20003800000 */
[----:B------:R-:W-:Y:S02]  /*4e70*/  IMAD.MOV.U32 R92, RZ, RZ, R60 ;  /* 0x000000ffff5c7224 */ /* 0x000fe400078e003c */
[----:B------:R-:W-:Y:S02]  /*4e80*/  IMAD R56, R56, UR4, RZ ;  /* 0x0000000438387c24 */ /* 0x000fe4000f8e02ff */
[----:B------:R-:W-:-:S04]  /*4e90*/  IMAD.WIDE.U32 R92, R19, UR4, R92 ;  /* 0x00000004135c7c25 */ /* 0x000fc8000f8e005c */
[----:B------:R-:W-:-:S04]  /*4ea0*/  IMAD R56, R19, UR5, R56 ;  /* 0x0000000513387c24 */ /* 0x000fc8000f8e0238 */
[----:B------:R-:W-:Y:S02]  /*4eb0*/  IMAD.IADD R111, R56, 0x1, R93 ;  /* 0x00000001386f7824 */ /* 0x000fe400078e025d */
[----:B-1----:R-:W-:Y:S01]  /*4ec0*/  IMAD.IADD R114, R110, 0x1, -R107 ;  /* 0x000000016e727824 */ /* 0x002fe200078e0a6b */
[----:B------:R-:W-:Y:S06]  /*4ed0*/  @!P4 BRA `(.L_x_10370) ;  /* 0x000000080008c947 */ /* 0x000fec0003800000 */
[----:B------:R-:W2:Y:S04]  /*4ee0*/  LDL R62, [R1+0x50] ;  /* 0x00005000013e7983 */ /* 0x000ea80000100800 */
[----:B------:R-:W3:Y:S04]  /*4ef0*/  LDL R58, [R1+0x54] ;  /* 0x00005400013a7983 */ /* 0x000ee80000100800 */
[----:B------:R-:W4:Y:S01]  /*4f00*/  LDL R59, [R1+0x58] ;  /* 0x00005800013b7983 */ /* 0x000f220000100800 */
[----:B------:R-:W-:-:S04]  /*4f10*/  SEL R56, R107, R114, !P0 ;  /* 0x000000726b387207 */ /* 0x000fc80004000000 */
[----:B------:R-:W-:-:S04]  /*4f20*/  SHF.R.S32.HI R57, RZ, 0x1f, R56 ;  /* 0x0000001fff397819 */ /* 0x000fc80000011438 */
[----:B------:R-:W-:-:S04]  /*4f30*/  LEA.HI R57, R57, R56, RZ, 0x4 ;  /* 0x0000003839397211 */ /* 0x000fc800078f20ff */
[----:B------:R-:W-:-:S04]  /*4f40*/  SHF.R.S32.HI R57, RZ, 0x4, R57 ;  /* 0x00000004ff397819 */ /* 0x000fc80000011439 */
[----:B------:R-:W-:-:S04]  /*4f50*/  LEA.HI.SX32 R115, R7, R57, 0x1d ;  /* 0x0000003907737211 */ /* 0x000fc800078feaff */
[----:B------:R-:W-:-:S04]  /*4f60*/  SHF.R.S32.HI R57, RZ, 0x1f, R115 ;  /* 0x0000001fff397819 */ /* 0x000fc80000011473 */
[----:B------:R-:W-:Y:S01]  /*4f70*/  LEA.HI R57, R57, R115, RZ, 0x2 ;  /* 0x0000007339397211 */ /* 0x000fe200078f10ff */
[----:B------:R-:W-:-:S03]  /*4f80*/  IMAD.SHL.U32 R115, R115, 0x8, RZ ;  /* 0x0000000873737824 */ /* 0x000fc600078e00ff */
[----:B------:R-:W-:Y:S02]  /*4f90*/  SHF.R.S32.HI R57, RZ, 0x2, R57 ;  /* 0x00000002ff397819 */ /* 0x000fe40000011439 */
[----:B------:R-:W-:Y:S01]  /*4fa0*/  ISETP.GE.AND P4, PT, R144, R106, PT ;  /* 0x0000006a9000720c */ /* 0x000fe20003f86270 */
[----:B------:R-:W-:Y:S01]  /*4fb0*/  BSSY B2, `(.L_x_10371) ;  /* 0x0000068000027945 */ /* 0x000fe20003800000 */
[----:B--2---:R-:W-:-:S04]  /*4fc0*/  LOP3.LUT R56, R62, 0x18, R115, 0xf8, !PT ;  /* 0x000000183e387812 */ /* 0x004fc800078ef873 */
[----:B---3--:R-:W-:Y:S01]  /*4fd0*/  LOP3.LUT R56, R56, R58, RZ, 0x3c, !PT ;  /* 0x0000003a38387212 */ /* 0x008fe200078e3cff */
[----:B----4-:R-:W-:-:S04]  /*4fe0*/  IMAD R57, R57, 0x1200, R59 ;  /* 0x0000120039397824 */ /* 0x010fc800078e023b */
[----:B------:R-:W-:-:S04]  /*4ff0*/  IMAD.IADD R56, R57, 0x1, R56 ;  /* 0x0000000139387824 */ /* 0x000fc800078e0238 */
[C---:B------:R-:W-:Y:S02]  /*5000*/  IMAD R60, R17.reuse, 0x3600, R56 ;  /* 0x00003600113c7824 */ /* 0x040fe400078e0238 */
[----:B------:R-:W-:Y:S02]  /*5010*/  IMAD R56, R17, 0x3600, R103 ;  /* 0x0000360011387824 */ /* 0x000fe400078e0267 */
[--C-:B------:R-:W-:Y:S02]  /*5020*/  IMAD R60, R60, 0x2, R16.reuse ;  /* 0x000000023c3c7824 */ /* 0x100fe400078e0210 */
[----:B------:R-:W-:-:S04]  /*5030*/  IMAD R56, R56, 0x2, R16 ;  /* 0x0000000238387824 */ /* 0x000fc800078e0210 */
[----:B------:R-:W1:Y:S04]  /*5040*/  LDS.128 R60, [R60+0x16a00] ;  /* 0x016a00003c3c7984 */ /* 0x000e680000000c00 */
[----:B------:R-:W2:Y:S01]  /*5050*/  LDS.128 R56, [R56+0x16a00] ;  /* 0x016a000038387984 */ /* 0x000ea20000000c00 */
[----:B------:R-:W-:Y:S05]  /*5060*/  @P4 BRA `(.L_x_10372) ;  /* 0x0000000400704947 */ /* 0x000fea0003800000 */
[--C-:B------:R-:W-:Y:S02]  /*5070*/  SHF.R.U64 R40, R40, 0x10, R41.reuse ;  /* 0x0000001028287819 */ /* 0x100fe40000001229 */
[----:B------:R-:W-:Y:S02]  /*5080*/  SHF.R.U32.HI R116, RZ, 0x10, R41 ;  /* 0x00000010ff747819 */ /* 0x000fe40000011629 */
[----:B------:R-:W-:Y:S02]  /*5090*/  PRMT R40, R117, 0x5432, R40 ;  /* 0x0000543275287816 */ /* 0x000fe40000000028 */
[----:B------:R-:W-:Y:S02]  /*50a0*/  SHF.R.U32.HI R117, RZ, 0x10, R53 ;  /* 0x00000010ff757819 */ /* 0x000fe40000011635 */
[--C-:B------:R-:W-:Y:S02]  /*50b0*/  SHF.R.U64 R41, R42, 0x10, R43.reuse ;  /* 0x000000102a297819 */ /* 0x100fe4000000122b */
[----:B------:R-:W-:-:S02]  /*50c0*/  SHF.R.U32.HI R42, RZ, 0x10, R43 ;  /* 0x00000010ff2a7819 */ /* 0x000fc4000001162b */
[----:B------:R-:W-:Y:S02]  /*50d0*/  SHF.R.U64 R43, R52, 0x10, R53 ;  /* 0x00000010342b7819 */ /* 0x000fe40000001235 */
[--C-:B------:R-:W-:Y:S02]  /*50e0*/  SHF.R.U64 R52, R54, 0x10, R55.reuse ;  /* 0x0000001036347819 */ /* 0x100fe40000001237 */
[----:B------:R-:W-:Y:S02]  /*50f0*/  SHF.R.U32.HI R53, RZ, 0x10, R55 ;  /* 0x00000010ff357819 */ /* 0x000fe40000011637 */
[----:B------:R-:W-:Y:S02]  /*5100*/  PRMT R117, R129, 0x5410, R117 ;  /* 0x0000541081757816 */ /* 0x000fe40000000075 */
[----:B------:R-:W-:Y:S02]  /*5110*/  PRMT R116, R119, 0x5432, R116 ;  /* 0x0000543277747816 */ /* 0x000fe40000000074 */
[----:B------:R-:W-:-:S02]  /*5120*/  PRMT R43, R120, 0x5410, R43 ;  /* 0x00005410782b7816 */ /* 0x000fc4000000002b */
[----:B------:R-:W-:Y:S01]  /*5130*/  PRMT R52, R120, 0x5432, R52 ;  /* 0x0000543278347816 */ /* 0x000fe20000000034 */
[----:B-1----:R-:W-:Y:S01]  /*5140*/  IMAD.U32 R120, R61, 0x10000, RZ ;  /* 0x000100003d787824 */ /* 0x002fe200078e00ff */
[----:B------:R-:W-:Y:S01]  /*5150*/  PRMT R53, R119, 0x5410, R53 ;  /* 0x0000541077357816 */ /* 0x000fe20000000035 */
[----:B------:R-:W-:Y:S01]  /*5160*/  IMAD.U32 R119, R117, 0x10000, RZ ;  /* 0x0001000075777824 */ /* 0x000fe200078e00ff */
[----:B------:R-:W-:Y:S01]  /*5170*/  PRMT R41, R118, 0x5410, R41 ;  /* 0x0000541076297816 */ /* 0x000fe20000000029 */
[----:B------:R-:W-:Y:S01]  /*5180*/  IMAD.U32 R55, R116, 0x10000, RZ ;  /* 0x0001000074377824 */ /* 0x000fe200078e00ff */
[----:B------:R-:W-:Y:S01]  /*5190*/  PRMT R42, R118, 0x5432, R42 ;  /* 0x00005432762a7816 */ /* 0x000fe2000000002a */
[----:B--2---:R-:W-:Y:S02]  /*51a0*/  IMAD.U32 R118, R57, 0x10000, RZ ;  /* 0x0001000039767824 */ /* 0x004fe400078e00ff */
[----:B------:R-:W-:Y:S01]  /*51b0*/  FMUL.FTZ R54, R120, R119 ;  /* 0x0000007778367220 */ /* 0x000fe20000410000 */
[----:B------:R-:W-:-:S02]  /*51c0*/  LOP3.LUT R117, R117, 0xffff0000, RZ, 0xc0, !PT ;  /* 0xffff000075757812 */ /* 0x000fc400078ec0ff */
[----:B------:R-:W-:Y:S01]  /*51d0*/  LOP3.LUT R61, R61, 0xffff0000, RZ, 0xc0, !PT ;  /* 0xffff00003d3d7812 */ /* 0x000fe200078ec0ff */
[-C--:B------:R-:W-:Y:S01]  /*51e0*/  FFMA.FTZ R54, R118, R55.reuse, -R54 ;  /* 0x0000003776367223 */ /* 0x080fe20000010836 */
[----:B------:R-:W-:Y:S01]  /*51f0*/  FMUL.FTZ R55, R120, R55 ;  /* 0x0000003778377220 */ /* 0x000fe20000410000 */
[----:B------:R-:W-:-:S03]  /*5200*/  LOP3.LUT R116, R116, 0xffff0000, RZ, 0xc0, !PT ;  /* 0xffff000074747812 */ /* 0x000fc600078ec0ff */
        /* <DEDUP_REMOVED lines=10> */
[----:B------:R-:W-:Y:S01]  /*52b0*/  IMAD.U32 R117, R59, 0x10000, RZ ;  /* 0x000100003b757824 */ /* 0x000fe200078e00ff */
[----:B------:R-:W-:Y:S01]  /*52c0*/  F2FP.BF16.F32.PACK_AB R57, R57, R54 ;  /* 0x000000363939723e */ /* 0x000fe200000010ff */
[----:B------:R-:W-:-:S02]  /*52d0*/  IMAD.U32 R116, R42, 0x10000, RZ ;  /* 0x000100002a747824 */ /* 0x000fc400078e00ff */
[----:B------:R-:W-:Y:S01]  /*52e0*/  FMUL.FTZ R120, R119, R118 ;  /* 0x0000007677787220 */ /* 0x000fe20000410000 */
[----:B------:R-:W-:Y:S01]  /*52f0*/  F2FP.BF16.F32.PACK_AB R61, R61, R55 ;  /* 0x000000373d3d723e */ /* 0x000fe200000010ff */
[----:B------:R-:W-:Y:S02]  /*5300*/  IMAD.U32 R54, R60, 0x10000, RZ ;  /* 0x000100003c367824 */ /* 0x000fe400078e00ff */
[-C--:B------:R-:W-:Y:S01]  /*5310*/  FFMA.FTZ R120, R117, R116.reuse, -R120 ;  /* 0x0000007475787223 */ /* 0x080fe20000010878 */
[----:B------:R-:W-:Y:S01]  /*5320*/  FMUL.FTZ R116, R119, R116 ;  /* 0x0000007477747220 */ /* 0x000fe20000410000 */
[C---:B------:R-:W-:Y:S01]  /*5330*/  IMAD.U32 R55, R40.reuse, 0x10000, RZ ;  /* 0x0001000028377824 */ /* 0x040fe200078e00ff */
[----:B------:R-:W-:Y:S02]  /*5340*/  LOP3.LUT R40, R40, 0xffff0000, RZ, 0xc0, !PT ;  /* 0xffff000028287812 */ /* 0x000fe400078ec0ff */
[----:B------:R-:W-:Y:S01]  /*5350*/  FFMA.FTZ R117, R117, R118, R116 ;  /* 0x0000007675757223 */ /* 0x000fe20000010074 */
[----:B------:R-:W-:-:S02]  /*5360*/  LOP3.LUT R116, R42, 0xffff0000, RZ, 0xc0, !PT ;  /* 0xffff00002a747812 */ /* 0x000fc400078ec0ff */
[----:B------:R-:W-:Y:S01]  /*5370*/  LOP3.LUT R42, R59, 0xffff0000, RZ, 0xc0, !PT ;  /* 0xffff00003b2a7812 */ /* 0x000fe200078ec0ff */
[CC--:B------:R-:W-:Y:S02]  /*5380*/  FMUL.FTZ R59, R63.reuse, R53.reuse ;  /* 0x000000353f3b7220 */ /* 0x0c0fe40000410000 */
[-C--:B------:R-:W-:Y:S02]  /*5390*/  FMUL.FTZ R63, R63, R116.reuse ;  /* 0x000000743f3f7220 */ /* 0x080fe40000410000 */
[C---:B------:R-:W-:Y:S02]  /*53a0*/  FFMA.FTZ R59, R42.reuse, R116, -R59 ;  /* 0x000000742a3b7223 */ /* 0x040fe4000001083b */
[----:B------:R-:W-:Y:S01]  /*53b0*/  FFMA.FTZ R63, R42, R53, R63 ;  /* 0x000000352a3f7223 */ /* 0x000fe2000001003f */
[C---:B------:R-:W-:Y:S01]  /*53c0*/  IMAD.U32 R53, R43.reuse, 0x10000, RZ ;  /* 0x000100002b357824 */ /* 0x040fe200078e00ff */
[----:B------:R-:W-:Y:S01]  /*53d0*/  LOP3.LUT R43, R43, 0xffff0000, RZ, 0xc0, !PT ;  /* 0xffff00002b2b7812 */ /* 0x000fe200078ec0ff */
[----:B------:R-:W-:Y:S01]  /*53e0*/  IMAD.U32 R42, R56, 0x10000, RZ ;  /* 0x00010000382a7824 */ /* 0x000fe200078e00ff */
[----:B------:R-:W-:Y:S01]  /*53f0*/  F2FP.BF16.F32.PACK_AB R59, R59, R120 ;  /* 0x000000783b3b723e */ /* 0x000fe200000010ff */
[C---:B------:R-:W-:Y:S01]  /*5400*/  FMUL.FTZ R116, R54.reuse, R53 ;  /* 0x0000003536747220 */ /* 0x040fe20000410000 */
[----:B------:R-:W-:Y:S01]  /*5410*/  FMUL.FTZ R54, R54, R55 ;  /* 0x0000003736367220 */ /* 0x000fe20000410000 */
[----:B------:R-:W-:-:S02]  /*5420*/  F2FP.BF16.F32.PACK_AB R63, R63, R117 ;  /* 0x000000753f3f723e */ /* 0x000fc400000010ff */
[C---:B------:R-:W-:Y:S01]  /*5430*/  FFMA.FTZ R116, R42.reuse, R55, -R116 ;  /* 0x000000372a747223 */ /* 0x040fe20000010874 */
[----:B------:R-:W-:Y:S01]  /*5440*/  FFMA.FTZ R54, R42, R53, R54 ;  /* 0x000000352a367223 */ /* 0x000fe20000010036 */
[----:B------:R-:W-:Y:S01]  /*5450*/  LOP3.LUT R42, R60, 0xffff0000, RZ, 0xc0, !PT ;  /* 0xffff00003c2a7812 */ /* 0x000fe200078ec0ff */
[----:B------:R-:W-:Y:S01]  /*5460*/  IMAD.U32 R60, R62, 0x10000, RZ ;  /* 0x000100003e3c7824 */ /* 0x000fe200078e00ff */
        /* <DEDUP_REMOVED lines=9> */
[----:B------:R-:W-:Y:S01]  /*5500*/  FMUL.FTZ R56, R60, R53 ;  /* 0x000000353c387220 */ /* 0x000fe20000410000 */
        /* <DEDUP_REMOVED lines=8> */
[C---:B------:R-:W-:Y:S01]  /*5590*/  FMUL.FTZ R55, R43.reuse, R52 ;  /* 0x000000342b377220 */ /* 0x040fe20000410000 */
[----:B------:R-:W-:-:S03]  /*55a0*/  FMUL.FTZ R43, R43, R41 ;  /* 0x000000292b2b7220 */ /* 0x000fc60000410000 */
        /* <DEDUP_REMOVED lines=8> */
.L_x_10372:
[----:B------:R-:W-:Y:S05]  /*5630*/  BSYNC B2 ;  /* 0x0000000000027941 */ /* 0x000fea0003800000 */
.L_x_10371:
        /* <DEDUP_REMOVED lines=11> */
[----:B-1----:R2:W-:Y:S04]  /*56f0*/  @!P4 STG.E.128 desc[UR60][R42.64], R60 ;  /* 0x0000003c2a00c986 */ /* 0x0025e8000c101d3c */
.L_x_10370:
[----:B------:R-:W-:Y:S05]  /*5700*/  BSYNC B1 ;  /* 0x0000000000017941 */ /* 0x000fea0003800000 */
.L_x_10369:
[----:B------:R-:W-:Y:S01]  /*5710*/  ISETP.NE.AND P4, PT, R11, RZ, PT ;  /* 0x000000ff0b00720c */ /* 0x000fe20003f85270 */
[----:B------:R-:W-:-:S12]  /*5720*/  BSSY B1, `(.L_x_10373) ;  /* 0x0000084000017945 */ /* 0x000fd80003800000 */
[----:B------:R-:W-:Y:S05]  /*5730*/  @!P4 BRA `(.L_x_10374) ;  /* 0x000000080008c947 */ /* 0x000fea0003800000 */
[----:B------:R-:W3:Y:S04]  /*5740*/  LDL R52, [R1+0x50] ;  /* 0x0000500001347983 */ /* 0x000ee80000100800 */
[----:B--2---:R-:W2:Y:S04]  /*5750*/  LDL R42, [R1+0x54] ;  /* 0x00005400012a7983 */ /* 0x004ea80000100800 */
        /* <DEDUP_REMOVED lines=12> */
[----:B---3--:R-:W-:-:S04]  /*5820*/  LOP3.LUT R40, R52, 0x18, R56, 0xf8, !PT ;  /* 0x0000001834287812 */ /* 0x008fc800078ef838 */
[----:B--2---:R-:W-:Y:S01]  /*5830*/  LOP3.LUT R40, R40, R42, RZ, 0x3c, !PT ;  /* 0x0000002a28287212 */ /* 0x004fe200078e3cff */
        /* <DEDUP_REMOVED lines=9> */
[----:B------:R-:W-:Y:S01]  /*58d0*/  SHF.R.U64 R38, R38, 0x10, R39 ;  /* 0x0000001026267819 */ /* 0x000fe20000001227 */
[----:B-1----:R-:W-:Y:S01]  /*58e0*/  IMAD.U32 R61, R53, 0x10000, RZ ;  /* 0x00010000353d7824 */ /* 0x002fe200078e00ff */
[--C-:B------:R-:W-:Y:S01]  /*58f0*/  SHF.R.U32.HI R57, RZ, 0x10, R49.reuse ;  /* 0x00000010ff397819 */ /* 0x100fe20000011631 */
[----:B--2---:R-:W-:Y:S01]  /*5900*/  IMAD.U32 R59, R41, 0x10000, RZ ;  /* 0x00010000293b7824 */ /* 0x004fe200078e00ff */
[----:B------:R-:W-:Y:S02]  /*5910*/  SHF.R.U64 R48, R48, 0x10, R49 ;  /* 0x0000001030307819 */ /* 0x000fe40000001231 */
[----:B------:R-:W-:Y:S02]  /*5920*/  SHF.R.U64 R49, R50, 0x10, R51 ;  /* 0x0000001032317819 */ /* 0x000fe40000001233 */
[----:B------:R-:W-:Y:S02]  /*5930*/  SHF.R.U64 R36, R36, 0x10, R37 ;  /* 0x0000001024247819 */ /* 0x000fe40000001225 */
[----:B------:R-:W-:-:S02]  /*5940*/  PRMT R50, R127, 0x5432, R38 ;  /* 0x000054327f327816 */ /* 0x000fc40000000026 */
[----:B------:R-:W-:Y:S02]  /*5950*/  SHF.R.U32.HI R37, RZ, 0x10, R37 ;  /* 0x00000010ff257819 */ /* 0x000fe40000011625 */
[----:B------:R-:W-:Y:S02]  /*5960*/  PRMT R38, R126, 0x5410, R57 ;  /* 0x000054107e267816 */ /* 0x000fe40000000039 */
[----:B------:R-:W-:Y:S02]  /*5970*/  PRMT R37, R128, 0x5410, R37 ;  /* 0x0000541080257816 */ /* 0x000fe40000000025 */
[----:B------:R-:W-:Y:S01]  /*5980*/  SHF.R.U32.HI R51, RZ, 0x10, R51 ;  /* 0x00000010ff337819 */ /* 0x000fe20000011633 */
[C---:B------:R-:W-:Y:S01]  /*5990*/  IMAD.U32 R60, R38.reuse, 0x10000, RZ ;  /* 0x00010000263c7824 */ /* 0x040fe200078e00ff */
[----:B------:R-:W-:Y:S01]  /*59a0*/  LOP3.LUT R38, R38, 0xffff0000, RZ, 0xc0, !PT ;  /* 0xffff000026267812 */ /* 0x000fe200078ec0ff */
[----:B------:R-:W-:Y:S01]  /*59b0*/  IMAD.U32 R57, R37, 0x10000, RZ ;  /* 0x0001000025397824 */ /* 0x000fe200078e00ff */
[----:B------:R-:W-:Y:S01]  /*59c0*/  LOP3.LUT R53, R53, 0xffff0000, RZ, 0xc0, !PT ;  /* 0xffff000035357812 */ /* 0x000fe200078ec0ff */
[----:B------:R-:W-:Y:S01]  /*59d0*/  FMUL.FTZ R58, R61, R60 ;  /* 0x0000003c3d3a7220 */ /* 0x000fe20000410000 */
[----:B------:R-:W-:-:S02]  /*59e0*/  SHF.R.U32.HI R39, RZ, 0x10, R39 ;  /* 0x00000010ff277819 */ /* 0x000fc40000011627 */
[----:B------:R-:W-:Y:S01]  /*59f0*/  PRMT R51, R125, 0x5410, R51 ;  /* 0x000054107d337816 */ /* 0x000fe20000000033 */
[-C--:B------:R-:W-:Y:S01]  /*5a00*/  FFMA.FTZ R58, R59, R57.reuse, -R58 ;  /* 0x000000393b3a7223 */ /* 0x080fe2000001083a */
[----:B------:R-:W-:Y:S01]  /*5a10*/  FMUL.FTZ R57, R61, R57 ;  /* 0x000000393d397220 */ /* 0x000fe20000410000 */
[----:B------:R-:W-:Y:S01]  /*5a20*/  LOP3.LUT R41, R41, 0xffff0000, RZ, 0xc0, !PT ;  /* 0xffff000029297812 */ /* 0x000fe200078ec0ff */
[----:B------:R-:W-:Y:S01]  /*5a30*/  IMAD.U32 R61, R55, 0x10000, RZ ;  /* 0x00010000373d7824 */ /* 0x000fe200078e00ff */
[----:B------:R-:W-:Y:S01]  /*5a40*/  PRMT R39, R127, 0x5410, R39 ;  /* 0x000054107f277816 */ /* 0x000fe20000000027 */
[----:B------:R-:W-:Y:S01]  /*5a50*/  FFMA.FTZ R57, R59, R60, R57 ;  /* 0x0000003c3b397223 */ /* 0x000fe20000010039 */
[----:B------:R-:W-:Y:S01]  /*5a60*/  LOP3.LUT R59, R37, 0xffff0000, RZ, 0xc0, !PT ;  /* 0xffff0000253b7812 */ /* 0x000fe200078ec0ff */
[----:B------:R-:W-:Y:S01]  /*5a70*/  FMUL.FTZ R37, R53, R38 ;  /* 0x0000002635257220 */ /* 0x000fe20000410000 */
[C---:B------:R-:W-:Y:S01]  /*5a80*/  IMAD.U32 R60, R51.reuse, 0x10000, RZ ;  /* 0x00010000333c7824 */ /* 0x040fe200078e00ff */
[----:B------:R-:W-:-:S02]  /*5a90*/  LOP3.LUT R51, R51, 0xffff0000, RZ, 0xc0, !PT ;  /* 0xffff000033337812 */ /* 0x000fc400078ec0ff */
[-C--:B------:R-:W-:Y:S01]  /*5aa0*/  FMUL.FTZ R53, R53, R59.reuse ;  /* 0x0000003b35357220 */ /* 0x080fe20000410000 */
[----:B------:R-:W-:Y:S01]  /*5ab0*/  FFMA.FTZ R37, R41, R59, -R37 ;  /* 0x0000003b29257223 */ /* 0x000fe20000010825 */
[----:B------:R-:W-:Y:S01]  /*5ac0*/  IMAD.U32 R59, R43, 0x10000, RZ ;  /* 0x000100002b3b7824 */ /* 0x000fe200078e00ff */
[----:B------:R-:W-:Y:S01]  /*5ad0*/  LOP3.LUT R55, R55, 0xffff0000, RZ, 0xc0, !PT ;  /* 0xffff000037377812 */ /* 0x000fe200078ec0ff */
[----:B------:R-:W-:Y:S01]  /*5ae0*/  FFMA.FTZ R38, R41, R38, R53 ;  /* 0x0000002629267223 */ /* 0x000fe20000010035 */
[----:B------:R-:W-:Y:S02]  /*5af0*/  IMAD.U32 R53, R39, 0x10000, RZ ;  /* 0x0001000027357824 */ /* 0x000fe400078e00ff */
[----:B------:R-:W-:Y:S01]  /*5b00*/  FMUL.FTZ R41, R61, R60 ;  /* 0x0000003c3d297220 */ /* 0x000fe20000410000 */
[----:B------:R-:W-:Y:S02]  /*5b10*/  PRMT R48, R126, 0x5432, R48 ;  /* 0x000054327e307816 */ /* 0x000fe40000000030 */
[----:B------:R-:W-:Y:S01]  /*5b20*/  PRMT R36, R128, 0x5432, R36 ;  /* 0x0000543280247816 */ /* 0x000fe20000000024 */
[-C--:B------:R-:W-:Y:S01]  /*5b30*/  FFMA.FTZ R41, R59, R53.reuse, -R41 ;  /* 0x000000353b297223 */ /* 0x080fe20000010829 */
[----:B------:R-:W-:Y:S01]  /*5b40*/  FMUL.FTZ R53, R61, R53 ;  /* 0x000000353d357220 */ /* 0x000fe20000410000 */
[----:B------:R-:W-:-:S02]  /*5b50*/  F2FP.BF16.F32.PACK_AB R38, R38, R57 ;  /* 0x000000392626723e */ /* 0x000fc400000010ff */
[----:B------:R-:W-:Y:S01]  /*5b60*/  PRMT R49, R125, 0x5432, R49 ;  /* 0x000054327d317816 */ /* 0x000fe20000000031 */
[----:B------:R-:W-:Y:S01]  /*5b70*/  FFMA.FTZ R53, R59, R60, R53 ;  /* 0x0000003c3b357223 */ /* 0x000fe20000010035 */
[----:B------:R-:W-:Y:S02]  /*5b80*/  LOP3.LUT R59, R39, 0xffff0000, RZ, 0xc0, !PT ;  /* 0xffff0000273b7812 */ /* 0x000fe400078ec0ff */
[----:B------:R-:W-:Y:S01]  /*5b90*/  LOP3.LUT R39, R43, 0xffff0000, RZ, 0xc0, !PT ;  /* 0xffff00002b277812 */ /* 0x000fe200078ec0ff */
[----:B------:R-:W-:Y:S01]  /*5ba0*/  FMUL.FTZ R43, R55, R51 ;  /* 0x00000033372b7220 */ /* 0x000fe20000410000 */
[----:B------:R-:W-:Y:S01]  /*5bb0*/  F2FP.BF16.F32.PACK_AB R37, R37, R58 ;  /* 0x0000003a2525723e */ /* 0x000fe200000010ff */
[-C--:B------:R-:W-:Y:S02]  /*5bc0*/  FMUL.FTZ R55, R55, R59.reuse ;  /* 0x0000003b37377220 */ /* 0x080fe40000410000 */
[C---:B------:R-:W-:Y:S02]  /*5bd0*/  FFMA.FTZ R43, R39.reuse, R59, -R43 ;  /* 0x0000003b272b7223 */ /* 0x040fe4000001082b */
[----:B------:R-:W-:Y:S01]  /*5be0*/  FFMA.FTZ R55, R39, R51, R55 ;  /* 0x0000003327377223 */ /* 0x000fe20000010037 */
[----:B------:R-:W-:-:S02]  /*5bf0*/  IMAD.U32 R51, R52, 0x10000, RZ ;  /* 0x0001000034337824 */ /* 0x000fc400078e00ff */
[----:B------:R-:W-:Y:S01]  /*5c00*/  F2FP.BF16.F32.PACK_AB R43, R43, R41 ;  /* 0x000000292b2b723e */ /* 0x000fe200000010ff */
[----:B------:R-:W-:Y:S01]  /*5c10*/  IMAD.U32 R41, R48, 0x10000, RZ ;  /* 0x0001000030297824 */ /* 0x000fe200078e00ff */
[----:B------:R-:W-:Y:S01]  /*5c20*/  F2FP.BF16.F32.PACK_AB R55, R55, R53 ;  /* 0x000000353737723e */ /* 0x000fe200000010ff */
[----:B------:R-:W-:Y:S01]  /*5c30*/  IMAD.U32 R53, R36, 0x10000, RZ ;  /* 0x0001000024357824 */ /* 0x000fe200078e00ff */
[----:B------:R-:W-:Y:S01]  /*5c40*/  LOP3.LUT R48, R48, 0xffff0000, RZ, 0xc0, !PT ;  /* 0xffff000030307812 */ /* 0x000fe200078ec0ff */
[C---:B------:R-:W-:Y:S01]  /*5c50*/  FMUL.FTZ R57, R51.reuse, R41 ;  /* 0x0000002933397220 */ /* 0x040fe20000410000 */
[----:B------:R-:W-:Y:S02]  /*5c60*/  IMAD.U32 R39, R40, 0x10000, RZ ;  /* 0x0001000028277824 */ /* 0x000fe400078e00ff */
[-C--:B------:R-:W-:Y:S01]  /*5c70*/  FMUL.FTZ R51, R51, R53.reuse ;  /* 0x0000003533337220 */ /* 0x080fe20000410000 */
[----:B------:R-:W-:Y:S01]  /*5c80*/  LOP3.LUT R36, R36, 0xffff0000, RZ, 0xc0, !PT ;  /* 0xffff000024247812 */ /* 0x000fe200078ec0ff */
[----:B------:R-:W-:-:S02]  /*5c90*/  FFMA.FTZ R57, R39, R53, -R57 ;  /* 0x0000003527397223 */ /* 0x000fc40000010839 */
        /* <DEDUP_REMOVED lines=24> */
[----:B------:R-:W-:Y:S01]  /*5e20*/  FFMA.FTZ R40, R41, R49, R40 ;  /* 0x0000003129287223 */ /* 0x000fe20000010028 */
[----:B------:R-:W-:-:S03]  /*5e30*/  IMAD.MOV.U32 R41, RZ, RZ, R37 ;  /* 0x000000ffff297224 */ /* 0x000fc600078e0025 */
[----:B------:R-:W-:Y:S01]  /*5e40*/  F2FP.BF16.F32.PACK_AB R42, R42, R52 ;  /* 0x000000342a2a723e */ /* 0x000fe200000010ff */
[----:B------:R-:W-:Y:S01]  /*5e50*/  IMAD.MOV.U32 R52, RZ, RZ, R39 ;  /* 0x000000ffff347224 */ /* 0x000fe200078e0027 */
[----:B------:R-:W-:Y:S01]  /*5e60*/  F2FP.BF16.F32.PACK_AB R54, R40, R53 ;  /* 0x000000352836723e */ /* 0x000fe200000010ff */
[----:B------:R-:W-:Y:S02]  /*5e70*/  IMAD.MOV.U32 R40, RZ, RZ, R36 ;  /* 0x000000ffff287224 */ /* 0x000fe400078e0024 */
[----:B------:R-:W-:-:S07]  /*5e80*/  IMAD.MOV.U32 R53, RZ, RZ, R38 ;  /* 0x000000ffff357224 */ /* 0x000fce00078e0026 */
.L_x_10376:
[----:B------:R-:W-:Y:S05]  /*5e90*/  BSYNC B2 ;  /* 0x0000000000027941 */ /* 0x000fea0003800000 */
.L_x_10375:
        /* <DEDUP_REMOVED lines=12> */
.L_x_10374:
[----:B------:R-:W-:Y:S05]  /*5f60*/  BSYNC B1 ;  /* 0x0000000000017941 */ /* 0x000fea0003800000 */
.L_x_10373:
[----:B------:R-:W-:-:S13]  /*5f70*/  ISETP.NE.AND P4, PT, R12, RZ, PT ;  /* 0x000000ff0c00720c */ /* 0x000fda0003f85270 */
[----:B------:R-:W-:Y:S05]  /*5f80*/  @!P4 BRA `(.L_x_10341) ;  /* 0x0000000800a0c947 */ /* 0x000fea0003800000 */
[----:B---3--:R-:W3:Y:S04]  /*5f90*/  LDL R36, [R1] ;  /* 0x0000000001247983 */ /* 0x008ee80000100800 */
[----:B------:R-:W2:Y:S04]  /*5fa0*/  LDL R39, [R1+0x50] ;  /* 0x0000500001277983 */ /* 0x000ea80000100800 */
[----:B------:R-:W4:Y:S04]  /*5fb0*/  LDL R38, [R1+0x58] ;  /* 0x0000580001267983 */ /* 0x000f280000100800 */
[----:B------:R-:W5:Y:S01]  /*5fc0*/  LDL R37, [R1+0x54] ;  /* 0x0000540001257983 */ /* 0x000f620000100800 */
[----:B------:R-:W-:Y:S01]  /*5fd0*/  BSSY B1, `(.L_x_10377) ;  /* 0x0000079000017945 */ /* 0x000fe20003800000 */
[----:B---3--:R-:W-:-:S02]  /*5fe0*/  LOP3.LUT P6, RZ, R36, 0x1, RZ, 0xc0, !PT ;  /* 0x0000000124ff7812 */ /* 0x008fc400078cc0ff */
[----:B------:R-:W-:Y:S01]  /*5ff0*/  IADD3 R36, P4, P5, R24, R92, R76 ;  /* 0x0000005c18247210 */ /* 0x000fe20007d9e04c */
[----:B--2---:R-:W-:Y:S02]  /*6000*/  IMAD.MOV.U32 R40, RZ, RZ, R39 ;  /* 0x000000ffff287224 */ /* 0x004fe400078e0027 */
[----:B----4-:R-:W-:Y:S01]  /*6010*/  IMAD.MOV.U32 R39, RZ, RZ, R38 ;  /* 0x000000ffff277224 */ /* 0x010fe200078e0026 */
[----:B------:R-:W-:Y:S01]  /*6020*/  SEL R114, R107, R114, !P6 ;  /* 0x000000726b727207 */ /* 0x000fe20007000000 */
[----:B-----5:R-:W-:Y:S01]  /*6030*/  IMAD.MOV.U32 R38, RZ, RZ, R37 ;  /* 0x000000ffff267224 */ /* 0x020fe200078e0025 */
[----:B------:R-:W-:Y:S02]  /*6040*/  IADD3.X R37, R3, R111, R98, P4, P5 ;  /* 0x0000006f03257210 */ /* 0x000fe400027ea462 */
[----:B------:R-:W-:-:S04]  /*6050*/  LEA R48, P4, R36, R90, 0x1 ;  /* 0x0000005a24307211 */ /* 0x000fc800078808ff */
[----:B------:R-:W-:Y:S02]  /*6060*/  LEA.HI.X R49, R36, R91, R37, 0x1, P4 ;  /* 0x0000005b24317211 */ /* 0x000fe400020f0c25 */
[----:B------:R-:W-:-:S04]  /*6070*/  SHF.R.S32.HI R37, RZ, 0x1f, R114 ;  /* 0x0000001fff257819 */ /* 0x000fc80000011472 */
[----:B------:R-:W-:-:S04]  /*6080*/  LEA.HI R37, R37, R114, RZ, 0x4 ;  /* 0x0000007225257211 */ /* 0x000fc800078f20ff */
[----:B------:R-:W-:-:S04]  /*6090*/  SHF.R.S32.HI R36, RZ, 0x4, R37 ;  /* 0x00000004ff247819 */ /* 0x000fc80000011425 */
        /* <DEDUP_REMOVED lines=13> */
[----:B------:R-:W1:Y:S04]  /*6170*/  LDS.128 R36, [R37+0x16a00] ;  /* 0x016a000025247984 */ /* 0x000e680000000c00 */
[----:B------:R-:W2:Y:S01]  /*6180*/  LDS.128 R40, [R40+0x16a00] ;  /* 0x016a000028287984 */ /* 0x000ea20000000c00 */
[----:B------:R-:W-:-:S13]  /*6190*/  ISETP.GE.AND P4, PT, R4, R106, PT ;  /* 0x0000006a0400720c */ /* 0x000fda0003f86270 */
[----:B------:R-:W-:Y:S05]  /*61a0*/  @P4 BRA `(.L_x_10378) ;  /* 0x00000004006c4947 */ /* 0x000fea0003800000 */
[----:B------:R-:W-:Y:S01]  /*61b0*/  SHF.R.U32.HI R53, RZ, 0x10, R45 ;  /* 0x00000010ff357819 */ /* 0x000fe2000001162d */
[----:B--2---:R-:W-:Y:S01]  /*61c0*/  IMAD.U32 R55, R41, 0x10000, RZ ;  /* 0x0001000029377824 */ /* 0x004fe200078e00ff */
[----:B------:R-:W-:Y:S02]  /*61d0*/  SHF.R.U32.HI R51, RZ, 0x10, R33 ;  /* 0x00000010ff337819 */ /* 0x000fe40000011621 */
[----:B------:R-:W-:Y:S01]  /*61e0*/  PRMT R52, R124, 0x5432, R53 ;  /* 0x000054327c347816 */ /* 0x000fe20000000035 */
[----:B-1----:R-:W-:Y:S01]  /*61f0*/  IMAD.U32 R53, R37, 0x10000, RZ ;  /* 0x0001000025357824 */ /* 0x002fe200078e00ff */
[----:B------:R-:W-:Y:S02]  /*6200*/  PRMT R51, R122, 0x5432, R51 ;  /* 0x000054327a337816 */ /* 0x000fe40000000033 */
[----:B------:R-:W-:Y:S01]  /*6210*/  LOP3.LUT R41, R41, 0xffff0000, RZ, 0xc0, !PT ;  /* 0xffff000029297812 */ /* 0x000fe200078ec0ff */
[C---:B------:R-:W-:Y:S01]  /*6220*/  IMAD.U32 R54, R52.reuse, 0x10000, RZ ;  /* 0x0001000034367824 */ /* 0x040fe200078e00ff */
[----:B------:R-:W-:Y:S01]  /*6230*/  LOP3.LUT R52, R52, 0xffff0000, RZ, 0xc0, !PT ;  /* 0xffff000034347812 */ /* 0x000fe200078ec0ff */
[C---:B------:R-:W-:Y:S01]  /*6240*/  IMAD.U32 R56, R51.reuse, 0x10000, RZ ;  /* 0x0001000033387824 */ /* 0x040fe200078e00ff */
[----:B------:R-:W-:Y:S01]  /*6250*/  LOP3.LUT R51, R51, 0xffff0000, RZ, 0xc0, !PT ;  /* 0xffff000033337812 */ /* 0x000fe200078ec0ff */
[----:B------:R-:W-:Y:S01]  /*6260*/  FMUL.FTZ R57, R55, R54 ;  /* 0x0000003637397220 */ /* 0x000fe20000410000 */
[----:B------:R-:W-:Y:S01]  /*6270*/  LOP3.LUT R37, R37, 0xffff0000, RZ, 0xc0, !PT ;  /* 0xffff000025257812 */ /* 0x000fe200078ec0ff */
[-C--:B------:R-:W-:Y:S01]  /*6280*/  FMUL.FTZ R55, R55, R56.reuse ;  /* 0x0000003837377220 */ /* 0x080fe20000410000 */
[----:B------:R-:W-:Y:S01]  /*6290*/  SHF.R.U64 R32, R32, 0x10, R33 ;  /* 0x0000001020207819 */ /* 0x000fe20000001221 */
[C---:B------:R-:W-:Y:S01]  /*62a0*/  FFMA.FTZ R57, R53.reuse, R56, -R57 ;  /* 0x0000003835397223 */ /* 0x040fe20000010839 */
[----:B------:R-:W-:Y:S01]  /*62b0*/  SHF.R.U64 R44, R44, 0x10, R45 ;  /* 0x000000102c2c7819 */ /* 0x000fe2000000122d */
[----:B------:R-:W-:Y:S01]  /*62c0*/  FFMA.FTZ R55, R53, R54, R55 ;  /* 0x0000003635377223 */ /* 0x000fe20000010037 */
[C---:B------:R-:W-:Y:S01]  /*62d0*/  FMUL.FTZ R53, R41.reuse, R52 ;  /* 0x0000003429357220 */ /* 0x040fe20000410000 */
[----:B------:R-:W-:Y:S01]  /*62e0*/  FMUL.FTZ R41, R41, R51 ;  /* 0x0000003329297220 */ /* 0x000fe20000410000 */
[----:B------:R-:W-:Y:S01]  /*62f0*/  SHF.R.U32.HI R54, RZ, 0x10, R35 ;  /* 0x00000010ff367819 */ /* 0x000fe20000011623 */
[----:B------:R-:W-:-:S02]  /*6300*/  IMAD.U32 R45, R39, 0x10000, RZ ;  /* 0x00010000272d7824 */ /* 0x000fc400078e00ff */
[C---:B------:R-:W-:Y:S01]  /*6310*/  FFMA.FTZ R53, R37.reuse, R51, -R53 ;  /* 0x0000003325357223 */ /* 0x040fe20000010835 */
[----:B------:R-:W-:Y:S01]  /*6320*/  FFMA.FTZ R41, R37, R52, R41 ;  /* 0x0000003425297223 */ /* 0x000fe20000010029 */
[----:B------:R-:W-:Y:S02]  /*6330*/  SHF.R.U32.HI R52, RZ, 0x10, R47 ;  /* 0x00000010ff347819 */ /* 0x000fe4000001162f */
[----:B------:R-:W-:Y:S02]  /*6340*/  PRMT R33, R121, 0x5432, R54 ;  /* 0x0000543279217816 */ /* 0x000fe40000000036 */
[----:B------:R-:W-:Y:S01]  /*6350*/  PRMT R37, R123, 0x5432, R52 ;  /* 0x000054327b257816 */ /* 0x000fe20000000034 */
[----:B------:R-:W-:Y:S01]  /*6360*/  IMAD.U32 R52, R43, 0x10000, RZ ;  /* 0x000100002b347824 */ /* 0x000fe200078e00ff */
[----:B------:R-:W-:Y:S01]  /*6370*/  LOP3.LUT R39, R39, 0xffff0000, RZ, 0xc0, !PT ;  /* 0xffff000027277812 */ /* 0x000fe200078ec0ff */
[C---:B------:R-:W-:Y:S01]  /*6380*/  IMAD.U32 R54, R33.reuse, 0x10000, RZ ;  /* 0x0001000021367824 */ /* 0x040fe200078e00ff */
[----:B------:R-:W-:Y:S01]  /*6390*/  LOP3.LUT R33, R33, 0xffff0000, RZ, 0xc0, !PT ;  /* 0xffff000021217812 */ /* 0x000fe200078ec0ff */
[C---:B------:R-:W-:Y:S01]  /*63a0*/  IMAD.U32 R51, R37.reuse, 0x10000, RZ ;  /* 0x0001000025337824 */ /* 0x040fe200078e00ff */
[----:B------:R-:W-:-:S02]  /*63b0*/  LOP3.LUT R37, R37, 0xffff0000, RZ, 0xc0, !PT ;  /* 0xffff000025257812 */ /* 0x000fc400078ec0ff */
[----:B------:R-:W-:Y:S01]  /*63c0*/  PRMT R44, R124, 0x5410, R44 ;  /* 0x000054107c2c7816 */ /* 0x000fe2000000002c */
[CC--:B------:R-:W-:Y:S01]  /*63d0*/  FMUL.FTZ R56, R52.reuse, R51.reuse ;  /* 0x0000003334387220 */ /* 0x0c0fe20000410000 */
[-C--:B------:R-:W-:Y:S01]  /*63e0*/  FMUL.FTZ R52, R52, R54.reuse ;  /* 0x0000003634347220 */ /* 0x080fe20000410000 */
[----:B------:R-:W-:Y:S02]  /*63f0*/  PRMT R32, R122, 0x5410, R32 ;  /* 0x000054107a207816 */ /* 0x000fe40000000020 */
[C---:B------:R-:W-:Y:S01]  /*6400*/  FFMA.FTZ R56, R45.reuse, R54, -R56 ;  /* 0x000000362d387223 */ /* 0x040fe20000010838 */
[----:B------:R-:W-:Y:S01]  /*6410*/  FFMA.FTZ R52, R45, R51, R52 ;  /* 0x000000332d347223 */ /* 0x000fe20000010034 */
[----:B------:R-:W-:Y:S01]  /*6420*/  LOP3.LUT R45, R43, 0xffff0000, RZ, 0xc0, !PT ;  /* 0xffff00002b2d7812 */ /* 0x000fe200078ec0ff */
[C---:B------:R-:W-:Y:S01]  /*6430*/  IMAD.U32 R51, R32.reuse, 0x10000, RZ ;  /* 0x0001000020337824 */ /* 0x040fe200078e00ff */
[----:B------:R-:W-:Y:S02]  /*6440*/  LOP3.LUT R32, R32, 0xffff0000, RZ, 0xc0, !PT ;  /* 0xffff000020207812 */ /* 0x000fe400078ec0ff */
[----:B------:R-:W-:Y:S01]  /*6450*/  SHF.R.U64 R46, R46, 0x10, R47 ;  /* 0x000000102e2e7819 */ /* 0x000fe2000000122f */
[C---:B------:R-:W-:Y:S01]  /*6460*/  FMUL.FTZ R43, R45.reuse, R37 ;  /* 0x000000252d2b7220 */ /* 0x040fe20000410000 */
[----:B------:R-:W-:Y:S01]  /*6470*/  FMUL.FTZ R45, R45, R33 ;  /* 0x000000212d2d7220 */ /* 0x000fe20000410000 */
[----:B------:R-:W-:-:S02]  /*6480*/  SHF.R.U64 R34, R34, 0x10, R35 ;  /* 0x0000001022227819 */ /* 0x000fc40000001223 */
[C---:B------:R-:W-:Y:S01]  /*6490*/  FFMA.FTZ R43, R39.reuse, R33, -R43 ;  /* 0x00000021272b7223 */ /* 0x040fe2000001082b */
[----:B------:R-:W-:Y:S01]  /*64a0*/  FFMA.FTZ R45, R39, R37, R45 ;  /* 0x00000025272d7223 */ /* 0x000fe2000001002d */
[----:B------:R-:W-:Y:S01]  /*64b0*/  IMAD.U32 R39, R40, 0x10000, RZ ;  /* 0x0001000028277824 */ /* 0x000fe200078e00ff */
[----:B------:R-:W-:Y:S01]  /*64c0*/  PRMT R123, R123, 0x5410, R46 ;  /* 0x000054107b7b7816 */ /* 0x000fe2000000002e */
[C---:B------:R-:W-:Y:S01]  /*64d0*/  IMAD.U32 R37, R44.reuse, 0x10000, RZ ;  /* 0x000100002c257824 */ /* 0x040fe200078e00ff */
[----:B------:R-:W-:Y:S01]  /*64e0*/  LOP3.LUT R44, R44, 0xffff0000, RZ, 0xc0, !PT ;  /* 0xffff00002c2c7812 */ /* 0x000fe200078ec0ff */
[----:B------:R-:W-:Y:S01]  /*64f0*/  IMAD.U32 R33, R36, 0x10000, RZ ;  /* 0x0001000024217824 */ /* 0x000fe200078e00ff */
[----:B------:R-:W-:Y:S01]  /*6500*/  PRMT R121, R121, 0x5410, R34 ;  /* 0x0000541079797816 */ /* 0x000fe20000000022 */
[C---:B------:R-:W-:Y:S01]  /*6510*/  FMUL.FTZ R54, R39.reuse, R37 ;  /* 0x0000002527367220 */ /* 0x040fe20000410000 */
[-C--:B------:R-:W-:Y:S01]  /*6520*/  FMUL.FTZ R39, R39, R51.reuse ;  /* 0x0000003327277220 */ /* 0x080fe20000410000 */
[C---:B------:R-:W-:Y:S01]  /*6530*/  IMAD.U32 R34, R42.reuse, 0x10000, RZ ;  /* 0x000100002a227824 */ /* 0x040fe200078e00ff */
[----:B------:R-:W-:Y:S01]  /*6540*/  LOP3.LUT R42, R42, 0xffff0000, RZ, 0xc0, !PT ;  /* 0xffff00002a2a7812 */ /* 0x000fe200078ec0ff */
[C---:B------:R-:W-:Y:S01]  /*6550*/  FFMA.FTZ R54, R33.reuse, R51, -R54 ;  /* 0x0000003321367223 */ /* 0x040fe20000010836 */
[----:B------:R-:W-:Y:S01]  /*6560*/  FFMA.FTZ R39, R33, R37, R39 ;  /* 0x0000002521277223 */ /* 0x000fe20000010027 */
[----:B------:R-:W-:-:S02]  /*6570*/  LOP3.LUT R33, R40, 0xffff0000, RZ, 0xc0, !PT ;  /* 0xffff000028217812 */ /* 0x000fc400078ec0ff */
[----:B------:R-:W-:Y:S02]  /*6580*/  LOP3.LUT R37, R36, 0xffff0000, RZ, 0xc0, !PT ;  /* 0xffff000024257812 */ /* 0x000fe400078ec0ff */
[----:B------:R-:W-:Y:S01]  /*6590*/  F2FP.BF16.F32.PACK_AB R43, R43, R56 ;  /* 0x000000382b2b723e */ /* 0x000fe200000010ff */
[C---:B------:R-:W-:Y:S01]  /*65a0*/  FMUL.FTZ R36, R33.reuse, R44 ;  /* 0x0000002c21247220 */ /* 0x040fe20000410000 */
[-C--:B------:R-:W-:Y:S01]  /*65b0*/  FMUL.FTZ R35, R33, R32.reuse ;  /* 0x0000002021237220 */ /* 0x080fe20000410000 */
[----:B------:R-:W-:Y:S02]  /*65c0*/  F2FP.BF16.F32.PACK_AB R53, R53, R57 ;  /* 0x000000393535723e */ /* 0x000fe400000010ff */
[C---:B------:R-:W-:Y:S01]  /*65d0*/  FFMA.FTZ R33, R37.reuse, R32, -R36 ;  /* 0x0000002025217223 */ /* 0x040fe20000010824 */
[----:B------:R-:W-:Y:S01]  /*65e0*/  FFMA.FTZ R32, R37, R44, R35 ;  /* 0x0000002c25207223 */ /* 0x000fe20000010023 */
[C---:B------:R-:W-:Y:S01]  /*65f0*/  IMAD.U32 R37, R123.reuse, 0x10000, RZ ;  /* 0x000100007b257824 */ /* 0x040fe200078e00ff */
[----:B------:R-:W-:Y:S01]  /*6600*/  LOP3.LUT R123, R123, 0xffff0000, RZ, 0xc0, !PT ;  /* 0xffff00007b7b7812 */ /* 0x000fe200078ec0ff */
[C---:B------:R-:W-:Y:S01]  /*6610*/  IMAD.U32 R36, R121.reuse, 0x10000, RZ ;  /* 0x0001000079247824 */ /* 0x040fe200078e00ff */
[----:B------:R-:W-:Y:S01]  /*6620*/  LOP3.LUT R121, R121, 0xffff0000, RZ, 0xc0, !PT ;  /* 0xffff000079797812 */ /* 0x000fe200078ec0ff */
[----:B------:R-:W-:-:S02]  /*6630*/  IMAD.U32 R35, R38, 0x10000, RZ ;  /* 0x0001000026237824 */ /* 0x000fc400078e00ff */
[CC--:B------:R-:W-:Y:S01]  /*6640*/  FMUL.FTZ R40, R34.reuse, R37.reuse ;  /* 0x0000002522287220 */ /* 0x0c0fe20000410000 */
[-C--:B------:R-:W-:Y:S01]  /*6650*/  FMUL.FTZ R44, R34, R36.reuse ;  /* 0x00000024222c7220 */ /* 0x080fe20000410000 */
[----:B------:R-:W-:Y:S02]  /*6660*/  LOP3.LUT R38, R38, 0xffff0000, RZ, 0xc0, !PT ;  /* 0xffff000026267812 */ /* 0x000fe400078ec0ff */
[C---:B------:R-:W-:Y:S01]  /*6670*/  FFMA.FTZ R34, R35.reuse, R36, -R40 ;  /* 0x0000002423227223 */ /* 0x040fe20000010828 */
[----:B------:R-:W-:Y:S01]  /*6680*/  FFMA.FTZ R35, R35, R37, R44 ;  /* 0x0000002523237223 */ /* 0x000fe2000001002c */
[C---:B------:R-:W-:Y:S01]  /*6690*/  FMUL.FTZ R37, R42.reuse, R123 ;  /* 0x0000007b2a257220 */ /* 0x040fe20000410000 */
[-C--:B------:R-:W-:Y:S01]  /*66a0*/  FMUL.FTZ R42, R42, R121.reuse ;  /* 0x000000792a2a7220 */ /* 0x080fe20000410000 */
[----:B------:R-:W-:Y:S02]  /*66b0*/  F2FP.BF16.F32.PACK_AB R45, R45, R52 ;  /* 0x000000342d2d723e */ /* 0x000fe400000010ff */
[C---:B------:R-:W-:Y:S01]  /*66c0*/  FFMA.FTZ R37, R38.reuse, R121, -R37 ;  /* 0x0000007926257223 */ /* 0x040fe20000010825 */
[----:B------:R-:W-:Y:S01]  /*66d0*/  FFMA.FTZ R42, R38, R123, R42 ;  /* 0x0000007b262a7223 */ /* 0x000fe2000001002a */
        /* <DEDUP_REMOVED lines=8> */
.L_x_10378:
[----:B------:R-:W-:Y:S05]  /*6760*/  BSYNC B1 ;  /* 0x0000000000017941 */ /* 0x000fea0003800000 */
.L_x_10377:
[----:B-1----:R4:W-:Y:S01]  /*6770*/  STG.E.128 desc[UR60][R48.64], R36 ;  /* 0x0000002430007986 */ /* 0x0029e2000c101d3c */
[----:B------:R-:W-:-:S13]  /*6780*/  ISETP.GE.AND P4, PT, R50, R110, PT ;  /* 0x0000006e3200720c */ /* 0x000fda0003f86270 */
[----:B------:R-:W-:Y:S05]  /*6790*/  @P4 BRA `(.L_x_10341) ;  /* 0x00000000009c4947 */ /* 0x000fea0003800000 */
[--C-:B------:R-:W-:Y:S02]  /*67a0*/  SHF.R.S32.HI R32, RZ, 0x1f, R50.reuse ;  /* 0x0000001fff207819 */ /* 0x100fe40000011432 */
[----:B------:R-:W-:-:S04]  /*67b0*/  IADD3 R50, P4, P5, R24, R92, R50 ;  /* 0x0000005c18327210 */ /* 0x000fc80007d9e032 */
[----:B------:R-:W-:Y:S02]  /*67c0*/  IADD3.X R32, R3, R111, R32, P4, P5 ;  /* 0x0000006f03207210 */ /* 0x000fe400027ea420 */
[----:B------:R-:W-:-:S04]  /*67d0*/  LEA R90, P4, R50, R90, 0x1 ;  /* 0x0000005a325a7211 */ /* 0x000fc800078808ff */
[----:B------:R-:W-:-:S05]  /*67e0*/  LEA.HI.X R91, R50, R91, R32, 0x1, P4 ;  /* 0x0000005b325b7211 */ /* 0x000fca00020f0c20 */
[----:B--2---:R1:W-:Y:S01]  /*67f0*/  STG.E.128 desc[UR60][R90.64], R40 ;  /* 0x000000285a007986 */ /* 0x0043e2000c101d3c */
[----:B------:R-:W-:Y:S05]  /*6800*/  BRA `(.L_x_10341) ;  /* 0x0000000000807947 */ /* 0x000fea0003800000 */
.L_x_10334:
[----:B------:R-:W2:Y:S02]  /*6810*/  LDL R32, [R1+0x44] ;  /* 0x0000440001207983 */ /* 0x000ea40000100800 */
[----:B--2---:R-:W-:-:S13]  /*6820*/  ISETP.NE.AND P3, PT, R32, 0x3, PT ;  /* 0x000000032000780c */ /* 0x004fda0003f65270 */
[----:B------:R-:W-:Y:S05]  /*6830*/  @!P3 BRA `(.L_x_10379) ;  /* 0x000000000004b947 */ /* 0x000fea0003800000 */
[----:B------:R-:W-:Y:S01]  /*6840*/  BPT.TRAP 0x1 ;  /* 0x000000040000795c */ /* 0x000fe20000300000 */
.L_x_10379:
[----:B------:R-:W-:Y:S01]  /*6850*/  IMAD R20, R17, 0x8, R16 ;  /* 0x0000000811147824 */ /* 0x000fe200078e0210 */
[----:B------:R-:W-:Y:S01]  /*6860*/  SHF.L.U32 R86, R155, 0x1f, RZ ;  /* 0x0000001f9b567819 */ /* 0x000fe200000006ff */
[----:B------:R-:W-:Y:S01]  /*6870*/  IMAD R85, R22, -0x90, R2 ;  /* 0xffffff7016557824 */ /* 0x000fe200078e0202 */
[----:B------:R-:W-:Y:S02]  /*6880*/  BSSY B1, `(.L_x_10380) ;  /* 0x0000004000017945 */ /* 0x000fe40003800000 */
[----:B------:R-:W0:Y:S02]  /*6890*/  SYNCS.PHASECHK.TRANS64.TRYWAIT P4, [R20+URZ+0x31c90], R86 ;  /* 0x031c9056140075a7 */ /* 0x000e24000808017f */
[----:B------:R-:W-:Y:S01]  /*68a0*/  VIMNMX R85, R85, 0x90, PT ;  /* 0x0000009055557848 */ /* 0x000fe20003fe0100 */
[----:B0-----:R-:W-:Y:S06]  /*68b0*/  @!P4 BRA `(.L_x_10381) ;  /* 0x0000017400acc947 */ /* 0x001fec0003800000 */
.L_x_10631:
[----:B------:R-:W-:Y:S05]  /*68c0*/  BSYNC B1 ;  /* 0x0000000000017941 */ /* 0x000fea0003800000 */
.L_x_10380:
[----:B------:R-:W-:-:S13]  /*68d0*/  ISETP.GE.AND P4, PT, R19, R85, PT ;  /* 0x000000551300720c */ /* 0x000fda0003f86270 */
[----:B------:R-:W-:Y:S05]  /*68e0*/  @P4 BRA `(.L_x_10341) ;  /* 0x0000000000484947 */ /* 0x000fea0003800000 */
[----:B------:R-:W-:-:S13]  /*68f0*/  ISETP.NE.AND P4, PT, R10, RZ, PT ;  /* 0x000000ff0a00720c */ /* 0x000fda0003f85270 */
[----:B------:R-:W1:Y:S04]  /*6900*/  @P4 LDS.128 R32, [R80+0x16800] ;  /* 0x0168000050204984 */ /* 0x000e680000000c00 */
[----:B-1----:R-:W-:Y:S01]  /*6910*/  @P4 STG.E.128 desc[UR60][R36.64], R32 ;  /* 0x0000002024004986 */ /* 0x002fe2000c101d3c */
        /* <DEDUP_REMOVED lines=14> */
[----:B-1----:R1:W-:Y:S02]  /*6a00*/  @P4 STG.E.128 desc[UR60][R36.64+0xa0], R32 ;  /* 0x0000a02024004986 */ /* 0x0023e4000c101d3c */
.L_x_10341:
[----:B------:R-:W-:Y:S05]  /*6a10*/  BSYNC B0 ;  /* 0x0000000000007941 */ /* 0x000fea0003800000 */
.L_x_10333:
        /* <DEDUP_REMOVED lines=17> */
.L_x_10383:
[----:B------:R-:W-:Y:S05]  /*6b30*/  BSYNC B0 ;  /* 0x0000000000007941 */ /* 0x000fea0003800000 */
.L_x_10382:
[----:B------:R-:W2:Y:S01]  /*6b40*/  SYNCS.PHASECHK.TRANS64.TRYWAIT P3, [R20+URZ+0x31cb0], R86 ;  /* 0x031cb056140075a7 */ /* 0x000ea2000806017f */
[----:B------:R-:W-:Y:S04]  /*6b50*/  BSSY B0, `(.L_x_10384) ;  /* 0x0000002000007945 */ /* 0x000fe80003800000 */
[----:B--2---:R-:W-:Y:S05]  /*6b60*/  @!P3 BRA `(.L_x_10385) ;  /* 0x000001740014b947 */ /* 0x004fea0003800000 */
.L_x_10632:
[----:B------:R-:W-:Y:S05]  /*6b70*/  BSYNC B0 ;  /* 0x0000000000007941 */ /* 0x000fea0003800000 */
.L_x_10384:
[----:B------:R-:W-:Y:S01]  /*6b80*/  ISETP.GE.AND P3, PT, R19, R85, PT ;  /* 0x000000551300720c */ /* 0x000fe20003f66270 */
[----:B------:R-:W-:-:S12]  /*6b90*/  BSSY B0, `(.L_x_10386) ;  /* 0x0000020000007945 */ /* 0x000fd80003800000 */
[----:B------:R-:W-:Y:S05]  /*6ba0*/  @P3 BRA `(.L_x_10387) ;  /* 0x0000000000783947 */ /* 0x000fea0003800000 */
[----:B------:R-:W-:Y:S01]  /*6bb0*/  IMAD.WIDE R34, R22, 0x90, R74 ;  /* 0x0000009016227825 */ /* 0x000fe200078e024a */
[----:B------:R-:W-:-:S03]  /*6bc0*/  ULDC.64 UR4, c[0x0][0x328] ;  /* 0x0000ca0000047ab9 */ /* 0x000fc60000000a00 */
[----:B------:R-:W-:Y:S02]  /*6bd0*/  IMAD R35, R35, UR4, RZ ;  /* 0x0000000423237c24 */ /* 0x000fe4000f8e02ff */
[----:B-1----:R-:W-:Y:S02]  /*6be0*/  IMAD.MOV.U32 R32, RZ, RZ, R26 ;  /* 0x000000ffff207224 */ /* 0x002fe400078e001a */
[----:B------:R-:W-:Y:S02]  /*6bf0*/  IMAD.MOV.U32 R33, RZ, RZ, R88 ;  /* 0x000000ffff217224 */ /* 0x000fe400078e0058 */
[C---:B------:R-:W-:Y:S02]  /*6c00*/  IMAD R35, R34.reuse, UR5, R35 ;  /* 0x0000000522237c24 */ /* 0x040fe4000f8e0223 */
[----:B------:R-:W-:Y:S01]  /*6c10*/  IMAD.WIDE.U32 R32, R34, UR4, R32 ;  /* 0x0000000422207c25 */ /* 0x000fe2000f8e0020 */
[----:B------:R-:W-:-:S03]  /*6c20*/  ULDC.64 UR4, c[0x0][0x318] ;  /* 0x0000c60000047ab9 */ /* 0x000fc60000000a00 */
[----:B------:R-:W-:Y:S01]  /*6c30*/  IMAD.IADD R33, R33, 0x1, R35 ;  /* 0x0000000121217824 */ /* 0x000fe200078e0223 */
[----:B------:R-:W-:Y:S01]  /*6c40*/  LEA R36, P3, R32, UR4, 0x1 ;  /* 0x0000000420247c11 */ /* 0x000fe2000f8608ff */
[----:B------:R-:W-:-:S03]  /*6c50*/  ULDC UR4, c[0x0][0x2f4] ;  /* 0x0000bd0000047ab9 */ /* 0x000fc60000000800 */
[----:B------:R-:W-:Y:S02]  /*6c60*/  LEA.HI.X R37, R32, UR5, R33, 0x1, P3 ;  /* 0x0000000520257c11 */ /* 0x000fe400098f0c21 */
        /* <DEDUP_REMOVED lines=17> */
[----:B-1----:R3:W-:Y:S02]  /*6d80*/  @!P3 STG.E.128 desc[UR60][R36.64+0xa0], R32 ;  /* 0x0000a0202400b986 */ /* 0x0027e4000c101d3c */
.L_x_10387:
[----:B------:R-:W-:Y:S05]  /*6d90*/  BSYNC B0 ;  /* 0x0000000000007941 */ /* 0x000fea0003800000 */
.L_x_10386:
[----:B------:R-:W-:Y:S01]  /*6da0*/  @!PT LDS RZ, [RZ] ;  /* 0x00000000fffff984 */ /* 0x000fe20000000800 */
[----:B------:R-:W-:Y:S01]  /*6db0*/  @!PT LDS RZ, [RZ] ;  /* 0x00000000fffff984 */ /* 0x000fe20000000800 */
[----:B------:R-:W-:Y:S01]  /*6dc0*/  @!PT LDS RZ, [RZ] ;  /* 0x00000000fffff984 */ /* 0x000fe20000000800 */
[----:B------:R-:W-:Y:S01]  /*6dd0*/  @!PT LDS RZ, [RZ] ;  /* 0x00000000fffff984 */ /* 0x000fe20000000800 */
[----:B------:R4:W-:Y:S06]  /*6de0*/  MEMBAR.ALL.CTA ;  /* 0x0000000000007992 */ /* 0x0009ec0000008000 */
[----:B----4-:R-:W4:Y:S01]  /*6df0*/  FENCE.VIEW.ASYNC.S ;  /* 0x00000000000073c6 */ /* 0x010f220000000000 */
[----:B0-2---:R-:W-:Y:S02]  /*6e00*/  @!P4 VIADD R20, R20, 0x31cc0 ;  /* 0x00031cc01414c836 */ /* 0x005fe40000000000 */
[----:B------:R-:W-:-:S03]  /*6e10*/  VIADD R17, R17, 0x1 ;  /* 0x0000000111117836 */ /* 0x000fc60000000000 */
[----:B------:R-:W-:Y:S01]  /*6e20*/  @!P4 PRMT R20, RZ, 0x654, R20 ;  /* 0x00000654ff14c816 */ /* 0x000fe20000000014 */
[----:B----4-:R0:W-:Y:S01]  /*6e30*/  BAR.SYNC.DEFER_BLOCKING R112, 0x80 ;  /* 0x000200700000751d */ /* 0x0101e20000010000 */
[----:B------:R-:W-:-:S04]  /*6e40*/  ISETP.NE.AND P3, PT, R17, 0x2, PT ;  /* 0x000000021100780c */ /* 0x000fc80003f65270 */
[----:B------:R-:W-:Y:S01]  /*6e50*/  SEL R17, R17, RZ, P3 ;  /* 0x000000ff11117207 */ /* 0x000fe20001800000 */
[----:B------:R2:W-:Y:S02]  /*6e60*/  @!P4 SYNCS.ARRIVE.TRANS64.RED.A1T0 RZ, [R20+URZ], RZ ;  /* 0x000000ff14ffc9a7 */ /* 0x0005e4000810043f */
[----:B--2---:R-:W-:-:S04]  /*6e70*/  SEL R20, RZ, 0x1, P3 ;  /* 0x00000001ff147807 */ /* 0x004fc80001800000 */
[----:B------:R-:W-:Y:S01]  /*6e80*/  LOP3.LUT R155, R155, R20, RZ, 0x3c, !PT ;  /* 0x000000149b9b7212 */ /* 0x000fe200078e3cff */
[----:B0-----:R-:W-:Y:S06]  /*6e90*/  @P2 BRA `(.L_x_10388) ;  /* 0xffffffb800982947 */ /* 0x001fec000383ffff */
[----:B------:R-:W0:Y:S01]  /*6ea0*/  S2R R21, SR_TID.X ;  /* 0x0000000000157919 */ /* 0x000e220000002100 */
[----:B------:R-:W-:Y:S02]  /*6eb0*/  PLOP3.LUT P0, PT, PT, PT, PT, 0x8, 0x0 ;  /* 0x000000000000781c */ /* 0x000fe40003f0e170 */
[----:B0-----:R-:W-:-:S04]  /*6ec0*/  SHF.R.U32.HI R21, RZ, 0x7, R21 ;  /* 0x00000007ff157819 */ /* 0x001fc80000011615 */
[----:B------:R-:W-:-:S13]  /*6ed0*/  ISETP.NE.AND P5, PT, R21, 0x1, PT ;  /* 0x000000011500780c */ /* 0x000fda0003fa5270 */
[----:B------:R-:W-:Y:S06]  /*6ee0*/  @!P5 BAR.ARV 0x9, 0x100 ;  /* 0x024400000000db1d */ /* 0x000fec0000002000 */
.L_x_10328:
[----:B------:R-:W-:Y:S02]  /*6ef0*/  ISETP.GE.AND P2, PT, R109, 0x1, PT ;  /* 0x000000016d00780c */ /* 0x000fe40003f46270 */
[----:B------:R-:W-:Y:S02]  /*6f00*/  CS2R R2, SRZ ;  /* 0x0000000000027805 */ /* 0x000fe4000001ff00 */
[----:B------:R-:W-:Y:S01]  /*6f10*/  PLOP3.LUT P1, PT, PT, PT, PT, 0x80, 0x0 ;  /* 0x000000000000781c */ /* 0x000fe20003f2f070 */
[----:B------:R-:W-:Y:S01]  /*6f20*/  IMAD.MOV.U32 R0, RZ, RZ, RZ ;  /* 0x000000ffff007224 */ /* 0x000fe200078e00ff */
[----:B------:R-:W-:Y:S01]  /*6f30*/  CS2R R26, SRZ ;  /* 0x00000000001a7805 */ /* 0x000fe2000001ff00 */
[----:B------:R-:W-:Y:S01]  /*6f40*/  IMAD.MOV.U32 R71, RZ, RZ, RZ ;  /* 0x000000ffff477224 */ /* 0x000fe200078e00ff */
[----:B------:R-:W-:Y:S01]  /*6f50*/  CS2R R52, SRZ ;  /* 0x0000000000347805 */ /* 0x000fe2000001ff00 */
[----:B---3--:R-:W-:Y:S01]  /*6f60*/  IMAD.MOV.U32 R37, RZ, RZ, RZ ;  /* 0x000000ffff257224 */ /* 0x008fe200078e00ff */
        /* <DEDUP_REMOVED lines=22> */
[----:B------:R-:W-:Y:S06]  /*70d0*/  @P0 BRA `(.L_x_10389) ;  /* 0x00000000000c0947 */ /* 0x000fec0003800000 */
[----:B------:R-:W0:Y:S01]  /*70e0*/  FENCE.VIEW.ASYNC.G ;  /* 0x00000000000073c6 */ /* 0x000e220000000100 */
[----:B------:R-:W-:Y:S05]  /*70f0*/  WARPSYNC.ALL ;  /* 0x0000000000007948 */ /* 0x000fea0003800000 */
[----:B0-----:R-:W-:Y:S06]  /*7100*/  BAR.ARV 0xc, 0x200 ;  /* 0x0308000000007b1d */ /* 0x001fec0000002000 */
.L_x_10389:
        /* <DEDUP_REMOVED lines=11> */
[----:B0-----:R2:W-:Y:S02]  /*71c0*/  STL [R1+0x74], R0 ;  /* 0x0000740001007387 */ /* 0x0015e40000100800 */
.L_x_10635:
[----:B------:R-:W2:Y:S01]  /*71d0*/  LDL R3, [R1+0x74] ;  /* 0x0000740001037983 */ /* 0x000ea20000100800 */
[----:B------:R-:W-:Y:S01]  /*71e0*/  BSSY B6, `(.L_x_10392) ;  /* 0x000001b000067945 */ /* 0x000fe20003800000 */
[----:B--2---:R-:W-:-:S05]  /*71f0*/  IMAD.HI R0, R3, 0x55555556, RZ ;  /* 0x5555555603007827 */ /* 0x004fca00078e02ff */
[----:B------:R-:W-:-:S05]  /*7200*/  LEA.HI R2, R0, R0, RZ, 0x1 ;  /* 0x0000000000027211 */ /* 0x000fca00078f08ff */
[----:B------:R-:W-:Y:S02]  /*7210*/  IMAD R2, R2, -0x3, R3 ;  /* 0xfffffffd02027824 */ /* 0x000fe400078e0203 */
[----:B------:R-:W-:-:S04]  /*7220*/  VIADD R3, R16, 0x24300 ;  /* 0x0002430010037836 */ /* 0x000fc80000000000 */
[----:B------:R-:W-:Y:S01]  /*7230*/  IMAD R0, R2, 0x800, R3 ;  /* 0x0000080002007824 */ /* 0x000fe200078e0203 */
[----:B------:R-:W-:-:S04]  /*7240*/  LOP3.LUT P0, RZ, R3, 0x9f, RZ, 0xc0, !PT ;  /* 0x0000009f03ff7812 */ /* 0x000fc8000780c0ff */
[----:B------:R-:W-:-:S04]  /*7250*/  SHF.R.U32.HI R0, RZ, 0x4, R0 ;  /* 0x00000004ff007819 */ /* 0x000fc80000011600 */
[----:B------:R-:W-:-:S05]  /*7260*/  LOP3.LUT R0, R0, 0x3fff, RZ, 0xc0, !PT ;  /* 0x00003fff00007812 */ /* 0x000fca00078ec0ff */
[----:B------:R2:W-:Y:S01]  /*7270*/  STL [R1+0x7c], R0 ;  /* 0x00007c0001007387 */ /* 0x0005e20000100800 */
[----:B------:R-:W-:Y:S05]  /*7280*/  @!P0 BRA `(.L_x_10393) ;  /* 0x0000000000408947 */ /* 0x000fea0003800000 */
[----:B--2---:R-:W-:Y:S01]  /*7290*/  MOV R0, 0x0 ;  /* 0x0000000000007802 */ /* 0x004fe20000000f00 */
[----:B------:R-:W-:Y:S01]  /*72a0*/  ULDC.64 UR4, c[0x4][0x1b8] ;  /* 0x01006e0000047ab9 */ /* 0x000fe20000000a00 */
[----:B------:R-:W-:Y:S01]  /*72b0*/  ULDC.64 UR6, c[0x4][0x1c0] ;  /* 0x0100700000067ab9 */ /* 0x000fe20000000a00 */
[----:B------:R-:W-:Y:S01]  /*72c0*/  IMAD.U32 R4, RZ, RZ, UR4 ;  /* 0x00000004ff047e24 */ /* 0x000fe2000f8e00ff */
[----:B0-----:R0:W2:Y:S01]  /*72d0*/  LDC.64 R14, c[0x4][R0] ;  /* 0x01000000000e7b82 */ /* 0x0010a20000000a00 */
        /* <DEDUP_REMOVED lines=10> */
[----:B-12--5:R-:W-:Y:S05]  /*7380*/  CALL.ABS.NOINC R14 ;  /* 0x000000000e007343 */ /* 0x026fea0003c00000 */
.L_x_10393:
[----:B------:R-:W-:Y:S05]  /*7390*/  BSYNC B6 ;  /* 0x0000000000067941 */ /* 0x000fea0003800000 */
.L_x_10392:
        /* <DEDUP_REMOVED lines=8> */
[----:B------:R2:W3:Y:S03]  /*7420*/  SYNCS.PHASECHK.TRANS64.TRYWAIT P0, [R16+URZ+0x31c00], R3 ;  /* 0x031c0003100075a7 */ /* 0x0004e6000800017f */
[----:B---3--:R-:W-:Y:S05]  /*7430*/  @!P0 NANOSLEEP.SYNCS 0x989680 ;  /* 0x009896800000895d */ /* 0x008fea0003900000 */
[----:B------:R-:W3:Y:S01]  /*7440*/  @!P0 SYNCS.PHASECHK.TRANS64 P0, [R16+URZ+0x31c00], R3 ;  /* 0x031c0003100085a7 */ /* 0x000ee2000800007f */
[----:B------:R-:W-:Y:S04]  /*7450*/  BSSY B0, `(.L_x_10395) ;  /* 0x0000006000007945 */ /* 0x000fe80003800000 */
[----:B---3--:R-:W-:Y:S05]  /*7460*/  @P0 BRA `(.L_x_10396) ;  /* 0x0000000000100947 */ /* 0x008fea0003800000 */
.L_x_10397:
[----:B---3--:R3:W4:Y:S02]  /*7470*/  SYNCS.PHASECHK.TRANS64.TRYWAIT P0, [R16+URZ+0x31c00], R3 ;  /* 0x031c0003100075a7 */ /* 0x008724000800017f */
[----:B----4-:R-:W-:Y:S05]  /*7480*/  @!P0 NANOSLEEP.SYNCS 0x989680 ;  /* 0x009896800000895d */ /* 0x010fea0003900000 */
[----:B------:R-:W4:Y:S02]  /*7490*/  @!P0 SYNCS.PHASECHK.TRANS64 P0, [R16+URZ+0x31c00], R3 ;  /* 0x031c0003100085a7 */ /* 0x000f24000800007f */
[----:B----4-:R-:W-:Y:S05]  /*74a0*/  @!P0 BRA `(.L_x_10397) ;  /* 0xfffffffc00f08947 */ /* 0x010fea000383ffff */
.L_x_10396:
[----:B------:R-:W-:Y:S05]  /*74b0*/  BSYNC B0 ;  /* 0x0000000000007941 */ /* 0x000fea0003800000 */
.L_x_10395:
[----:B------:R-:W-:Y:S05]  /*74c0*/  BRA `(.L_x_10398) ;  /* 0x0000003c00347947 */ /* 0x000fea0003800000 */
.L_x_10394:
[----:B------:R-:W3:Y:S01]  /*74d0*/  LDL R8, [R1+0xbc] ;  /* 0x0000bc0001087983 */ /* 0x000ee20000100800 */
[----:B--2--5:R-:W-:Y:S01]  /*74e0*/  SHF.R.S32.HI R0, RZ, 0x1f, R104 ;  /* 0x0000001fff007819 */ /* 0x024fe20000011468 */
[----:B------:R-:W-:Y:S01]  /*74f0*/  ULDC.64 UR6, c[0x0][0x408] ;  /* 0x0001020000067ab9 */ /* 0x000fe20000000a00 */
[----:B------:R-:W-:Y:S02]  /*7500*/  ULDC.64 UR4, c[0x0][0x3f8] ;  /* 0x0000fe0000047ab9 */ /* 0x000fe40000000a00 */
[----:B------:R-:W-:-:S04]  /*7510*/  IMAD.WIDE.U32 R4, R104, UR4, RZ ;  /* 0x0000000468047c25 */ /* 0x000fc8000f8e00ff */
[C---:B------:R-:W-:Y:S02]  /*7520*/  IMAD R7, R0.reuse, UR6, RZ ;  /* 0x0000000600077c24 */ /* 0x040fe4000f8e02ff */
[----:B------:R-:W-:Y:S02]  /*7530*/  IMAD R3, R0, UR4, RZ ;  /* 0x0000000400037c24 */ /* 0x000fe4000f8e02ff */
[C---:B------:R-:W-:Y:S02]  /*7540*/  IMAD R25, R104.reuse, UR7, R7 ;  /* 0x0000000768197c24 */ /* 0x040fe4000f8e0207 */
[C---:B------:R-:W-:Y:S01]  /*7550*/  IMAD R3, R104.reuse, UR5, R3 ;  /* 0x0000000568037c24 */ /* 0x040fe2000f8e0203 */
[----:B------:R-:W-:Y:S01]  /*7560*/  ULDC.64 UR4, c[0x0][0x3e8] ;  /* 0x0000fa0000047ab9 */ /* 0x000fe20000000a00 */
[----:B------:R-:W-:Y:S01]  /*7570*/  IMAD.WIDE.U32 R6, R104, UR6, RZ ;  /* 0x0000000668067c25 */ /* 0x000fe2000f8e00ff */
[----:B------:R-:W-:Y:S01]  /*7580*/  ULDC.64 UR6, c[0x0][0x400] ;  /* 0x0001000000067ab9 */ /* 0x000fe20000000a00 */
[----:B------:R-:W-:-:S02]  /*7590*/  LEA R22, P1, R4, UR4, 0x1 ;  /* 0x0000000404167c11 */ /* 0x000fc4000f8208ff */
[----:B------:R-:W-:Y:S01]  /*75a0*/  IMAD.IADD R23, R3, 0x1, R5 ;  /* 0x0000000103177824 */ /* 0x000fe200078e0205 */
[----:B------:R-:W-:Y:S01]  /*75b0*/  LEA R24, P2, R6, UR6, 0x1 ;  /* 0x0000000606187c11 */ /* 0x000fe2000f8408ff */
[----:B------:R-:W-:-:S03]  /*75c0*/  IMAD.IADD R25, R25, 0x1, R7 ;  /* 0x0000000119197824 */ /* 0x000fc600078e0207 */
[----:B------:R-:W-:Y:S02]  /*75d0*/  LEA.HI.X R23, R4, UR5, R23, 0x1, P1 ;  /* 0x0000000504177c11 */ /* 0x000fe400088f0c17 */
[----:B------:R-:W-:Y:S02]  /*75e0*/  LEA.HI.X R25, R6, UR7, R25, 0x1, P2 ;  /* 0x0000000706197c11 */ /* 0x000fe400090f0c19 */
[----:B---3--:R-:W-:-:S13]  /*75f0*/  LOP3.LUT P0, RZ, R8, 0x1bf, RZ, 0xc0, !PT ;  /* 0x000001bf08ff7812 */ /* 0x008fda000780c0ff */
[----:B------:R-:W-:Y:S05]  /*7600*/  @!P0 BRA `(.L_x_10399) ;  /* 0x0000000000408947 */ /* 0x000fea0003800000 */
[----:B------:R-:W-:Y:S01]  /*7610*/  MOV R0, 0x0 ;  /* 0x0000000000007802 */ /* 0x000fe20000000f00 */
        /* <DEDUP_REMOVED lines=14> */
[----:B-12---:R-:W-:Y:S05]  /*7700*/  CALL.ABS.NOINC R14 ;  /* 0x000000000e007343 */ /* 0x006fea0003c00000 */
.L_x_10399:
[----:B------:R-:W-:Y:S01]  /*7710*/  ULDC.U8 UR4, c[0x0][0x410] ;  /* 0x0001040000047ab9 */ /* 0x000fe20000000000 */
[----:B------:R-:W-:Y:S01]  /*7720*/  BSSY B0, `(.L_x_10400) ;  /* 0x000039f000007945 */ /* 0x000fe20003800000 */
[----:B------:R-:W-:Y:S01]  /*7730*/  ISETP.NE.AND P0, PT, RZ, UR4, PT ;  /* 0x00000004ff007c0c */ /* 0x000fe2000bf05270 */
[----:B------:R-:W-:-:S12]  /*7740*/  IMAD R7, R105, 0xc0, R19 ;  /* 0x000000c069077824 */ /* 0x000fd800078e0213 */
[----:B------:R-:W-:Y:S05]  /*7750*/  @!P0 BRA `(.L_x_10401) ;  /* 0x0000001c00548947 */ /* 0x000fea0003800000 */
[----:B------:R-:W-:-:S03]  /*7760*/  UMOV UR4, 0xffffffff ;  /* 0xffffffff00047882 */ /* 0x000fc60000000000 */
[----:B------:R-:W-:Y:S05]  /*7770*/  BRA.DIV UR4, `(.L_x_10402) ;  /* 0x0000016a04647947 */ /* 0x000fea000b800000 */
[----:B------:R2:W3:Y:S04]  /*7780*/  SHFL.IDX PT, R3, R23, RZ, 0x1e1f ;  /* 0x001e1fff17037589 */ /* 0x0004e800000e0000 */
[----:B------:R2:W4:Y:S04]  /*7790*/  SHFL.IDX PT, R0, R22, RZ, 0x1e1f ;  /* 0x001e1fff16007589 */ /* 0x00052800000e0000 */
[----:B------:R2:W0:Y:S04]  /*77a0*/  SHFL.IDX PT, R5, R25, RZ, 0x1e1f ;  /* 0x001e1fff19057589 */ /* 0x00042800000e0000 */
[----:B------:R2:W0:Y:S02]  /*77b0*/  SHFL.IDX PT, R4, R24, RZ, 0x1e1f ;  /* 0x001e1fff18047589 */ /* 0x00042400000e0000 */
.L_x_10641:
[----:B------:R-:W5:Y:S01]  /*77c0*/  LDL R50, [R1+0x94] ;  /* 0x0000940001327983 */ /* 0x000f620000100800 */
[----:B------:R-:W-:Y:S01]  /*77d0*/  ULDC UR4, c[0x0][0x448] ;  /* 0x0001120000047ab9 */ /* 0x000fe20000000800 */
[----:B------:R-:W-:Y:S01]  /*77e0*/  BSSY B1, `(.L_x_10403) ;  /* 0x000005c000017945 */ /* 0x000fe20003800000 */
[----:B------:R-:W-:Y:S01]  /*77f0*/  IMAD R108, R108, UR4, RZ ;  /* 0x000000046c6c7c24 */ /* 0x000fe2000f8e02ff */
[----:B------:R-:W-:Y:S02]  /*7800*/  CS2R R34, SRZ ;  /* 0x0000000000227805 */ /* 0x000fe4000001ff00 */
[----:B------:R-:W-:Y:S02]  /*7810*/  CS2R R30, SRZ ;  /* 0x00000000001e7805 */ /* 0x000fe4000001ff00 */
[----:B--2---:R-:W-:Y:S01]  /*7820*/  CS2R R24, SRZ ;  /* 0x0000000000187805 */ /* 0x004fe2000001ff00 */
[----:B------:R-:W-:Y:S01]  /*7830*/  IMAD R6, R105, -0xc0, R108 ;  /* 0xffffff4069067824 */ /* 0x000fe200078e026c */
[----:B------:R-:W-:-:S02]  /*7840*/  ISETP.GE.AND P1, PT, R7, R108, PT ;  /* 0x0000006c0700720c */ /* 0x000fc40003f26270 */
[----:B------:R-:W-:Y:S02]  /*7850*/  CS2R R20, SRZ ;  /* 0x0000000000147805 */ /* 0x000fe4000001ff00 */
[----:B------:R-:W-:Y:S02]  /*7860*/  CS2R R12, SRZ ;  /* 0x00000000000c7805 */ /* 0x000fe4000001ff00 */
[----:B------:R-:W-:Y:S02]  /*7870*/  CS2R R8, SRZ ;  /* 0x0000000000087805 */ /* 0x000fe4000001ff00 */
[----:B------:R-:W-:Y:S02]  /*7880*/  VIMNMX R6, R6, 0xc0, PT ;  /* 0x000000c006067848 */ /* 0x000fe40003fe0100 */
[----:B-1----:R-:W-:Y:S02]  /*7890*/  CS2R R32, SRZ ;  /* 0x0000000000207805 */ /* 0x002fe4000001ff00 */
[----:B------:R-:W-:-:S02]  /*78a0*/  CS2R R28, SRZ ;  /* 0x00000000001c7805 */ /* 0x000fc4000001ff00 */
[----:B------:R-:W-:Y:S02]  /*78b0*/  CS2R R26, SRZ ;  /* 0x00000000001a7805 */ /* 0x000fe4000001ff00 */
[----:B------:R-:W-:Y:S02]  /*78c0*/  ISETP.GE.AND P0, PT, R19, R6, PT ;  /* 0x000000061300720c */ /* 0x000fe40003f06270 */
[----:B------:R-:W-:Y:S02]  /*78d0*/  CS2R R22, SRZ ;  /* 0x0000000000167805 */ /* 0x000fe4000001ff00 */
[----:B0-----:R-:W-:Y:S02]  /*78e0*/  CS2R R14, SRZ ;  /* 0x00000000000e7805 */ /* 0x001fe4000001ff00 */
[----:B------:R-:W-:Y:S02]  /*78f0*/  CS2R R10, SRZ ;  /* 0x00000000000a7805 */ /* 0x000fe4000001ff00 */
[----:B-----5:R-:W-:Y:S01]  /*7900*/  LEA.HI R44, R50, R50, RZ, 0x1 ;  /* 0x00000032322c7211 */ /* 0x020fe200078f08ff */
[----:B------:R-:W-:Y:S06]  /*7910*/  @P1 BRA `(.L_x_10404) ;  /* 0x0000000400201947 */ /* 0x000fec0003800000 */
[----:B------:R-:W2:Y:S01]  /*7920*/  LDL R39, [R1+0x60] ;  /* 0x0000600001277983 */ /* 0x000ea20000100800 */
[----:B------:R-:W-:-:S03]  /*7930*/  ULDC UR4, c[0x0][0x3f4] ;  /* 0x0000fd0000047ab9 */ /* 0x000fc60000000800 */
[----:B------:R-:W3:Y:S04]  /*7940*/  LDL R38, [R1+0x64] ;  /* 0x0000640001267983 */ /* 0x000ee80000100800 */
[----:B------:R-:W4:Y:S04]  /*7950*/  LDL R37, [R1+0x68] ;  /* 0x0000680001257983 */ /* 0x000f280000100800 */
[----:B------:R-:W4:Y:S04]  /*7960*/  LDL R36, [R1+0xa0] ;  /* 0x0000a00001247983 */ /* 0x000f280000100800 */
[----:B------:R-:W4:Y:S04]  /*7970*/  LDL R41, [R1+0xa4] ;  /* 0x0000a40001297983 */ /* 0x000f280000100800 */
[----:B------:R-:W4:Y:S04]  /*7980*/  LDL R40, [R1+0x6c] ;  /* 0x00006c0001287983 */ /* 0x000f280000100800 */
[----:B------:R-:W4:Y:S04]  /*7990*/  LDL.64 R42, [R1+0x48] ;  /* 0x00004800012a7983 */ /* 0x000f280000100a00 */
[----:B------:R-:W4:Y:S04]  /*79a0*/  LDL R14, [R1+0x70] ;  /* 0x00007000010e7983 */ /* 0x000f280000100800 */
[----:B------:R-:W4:Y:S04]  /*79b0*/  LDL R46, [R1+0xa8] ;  /* 0x0000a800012e7983 */ /* 0x000f280000100800 */
[----:B------:R-:W4:Y:S01]  /*79c0*/  LDL R45, [R1+0xac] ;  /* 0x0000ac00012d7983 */ /* 0x000f220000100800 */
        /* <DEDUP_REMOVED lines=8> */
[C---:B--2---:R-:W-:Y:S01]  /*7a50*/  ISETP.GE.AND P2, PT, R39.reuse, UR4, PT ;  /* 0x0000000427007c0c */ /* 0x044fe2000bf46270 */
[C---:B------:R-:W-:Y:S01]  /*7a60*/  IMAD.SHL.U32 R9, R39.reuse, 0x2, RZ ;  /* 0x0000000227097824 */ /* 0x040fe200078e00ff */
[----:B------:R-:W-:Y:S02]  /*7a70*/  SHF.R.S32.HI R6, RZ, 0x1f, R39 ;  /* 0x0000001fff067819 */ /* 0x000fe40000011427 */
[C---:B---3--:R-:W-:Y:S01]  /*7a80*/  ISETP.GE.AND P1, PT, R38.reuse, UR4, PT ;  /* 0x0000000426007c0c */ /* 0x048fe2000bf26270 */
[----:B------:R-:W-:Y:S01]  /*7a90*/  IMAD.SHL.U32 R13, R38, 0x2, RZ ;  /* 0x00000002260d7824 */ /* 0x000fe200078e00ff */
[----:B------:R-:W-:-:S07]  /*7aa0*/  SHF.L.U64.HI R10, R39, 0x1, R6 ;  /* 0x00000001270a7819 */ /* 0x000fce0000010206 */
[-C--:B----4-:R-:W-:Y:S02]  /*7ab0*/  @!P2 IADD3 R6, P3, R0, R9.reuse, RZ ;  /* 0x000000090006a210 */ /* 0x090fe40007f7e0ff */
[----:B------:R-:W-:-:S03]  /*7ac0*/  @!P2 IADD3 R8, P4, R4, R9, RZ ;  /* 0x000000090408a210 */ /* 0x000fc60007f9e0ff */
[--C-:B------:R-:W-:Y:S01]  /*7ad0*/  @!P2 IMAD.X R7, R3, 0x1, R10.reuse, P3 ;  /* 0x000000010307a824 */ /* 0x100fe200018e060a */
[----:B------:R-:W-:Y:S01]  /*7ae0*/  ISETP.GE.AND P3, PT, R37, UR4, PT ;  /* 0x0000000425007c0c */ /* 0x000fe2000bf66270 */
[----:B------:R-:W-:Y:S01]  /*7af0*/  @!P2 IMAD.X R9, R5, 0x1, R10, P4 ;  /* 0x000000010509a824 */ /* 0x000fe200020e060a */
[----:B------:R-:W-:Y:S02]  /*7b00*/  @!P1 IADD3 R10, P4, R0, R13, RZ ;  /* 0x0000000d000a9210 */ /* 0x000fe40007f9e0ff */
[----:B------:R0:W5:Y:S01]  /*7b10*/  @!P2 LD.E.64 R28, desc[UR60][R6.64] ;  /* 0x0000003c061ca980 */ /* 0x000162000c101b00 */
[----:B------:R-:W-:-:S03]  /*7b20*/  IMAD.SHL.U32 R39, R37, 0x2, RZ ;  /* 0x0000000225277824 */ /* 0x000fc600078e00ff */
[----:B------:R-:W5:Y:S01]  /*7b30*/  @!P2 LD.E.64 R30, desc[UR60][R8.64] ;  /* 0x0000003c081ea980 */ /* 0x000f62000c101b00 */
[----:B------:R-:W-:Y:S01]  /*7b40*/  @!P1 IADD3 R12, P2, R4, R13, RZ ;  /* 0x0000000d040c9210 */ /* 0x000fe20007f5e0ff */
[----:B------:R-:W-:-:S03]  /*7b50*/  @!P1 IMAD.X R11, R3, 0x1, R36, P4 ;  /* 0x00000001030b9824 */ /* 0x000fc600020e0624 */
[-C--:B------:R-:W-:Y:S01]  /*7b60*/  @!P3 IADD3 R38, P4, R4, R39.reuse, RZ ;  /* 0x000000270426b210 */ /* 0x080fe20007f9e0ff */
[C---:B------:R-:W-:Y:S01]  /*7b70*/  @!P1 IMAD.X R13, R5.reuse, 0x1, R36, P2 ;  /* 0x00000001050d9824 */ /* 0x040fe200010e0624 */
[----:B------:R-:W-:Y:S01]  /*7b80*/  @!P3 IADD3 R36, P2, R0, R39, RZ ;  /* 0x000000270024b210 */ /* 0x000fe20007f5e0ff */
[----:B------:R1:W5:Y:S02]  /*7b90*/  @!P1 LD.E.64 R26, desc[UR60][R10.64] ;  /* 0x0000003c0a1a9980 */ /* 0x000364000c101b00 */
[--C-:B------:R-:W-:Y:S02]  /*7ba0*/  @!P3 IMAD.X R39, R5, 0x1, R41.reuse, P4 ;  /* 0x000000010527b824 */ /* 0x100fe400020e0629 */
[----:B------:R-:W5:Y:S01]  /*7bb0*/  @!P1 LD.E.64 R24, desc[UR60][R12.64] ;  /* 0x0000003c0c189980 */ /* 0x000f62000c101b00 */
[----:B------:R-:W-:Y:S01]  /*7bc0*/  @!P3 IMAD.X R37, R3, 0x1, R41, P2 ;  /* 0x000000010325b824 */ /* 0x000fe200010e0629 */
[----:B------:R-:W-:Y:S02]  /*7bd0*/  ISETP.GE.AND P1, PT, R40, UR4, PT ;  /* 0x0000000428007c0c */ /* 0x000fe4000bf26270 */
[----:B------:R-:W-:Y:S01]  /*7be0*/  ISETP.GE.AND P2, PT, R42, UR4, PT ;  /* 0x000000042a007c0c */ /* 0x000fe2000bf46270 */
[----:B------:R2:W5:Y:S01]  /*7bf0*/  @!P3 LD.E.64 R20, desc[UR60][R38.64] ;  /* 0x0000003c2614b980 */ /* 0x000562000c101b00 */
[----:B0-----:R-:W-:-:S03]  /*7c00*/  IMAD.SHL.U32 R7, R40, 0x2, RZ ;  /* 0x0000000228077824 */ /* 0x001fc600078e00ff */
[----:B------:R0:W5:Y:S01]  /*7c10*/  @!P3 LD.E.64 R22, desc[UR60][R36.64] ;  /* 0x0000003c2416b980 */ /* 0x000162000c101b00 */
[C---:B------:R-:W-:Y:S01]  /*7c20*/  ISETP.GE.AND P3, PT, R14.reuse, UR4, PT ;  /* 0x000000040e007c0c */ /* 0x040fe2000bf66270 */
[----:B-1----:R-:W-:-:S04]  /*7c30*/  IMAD.SHL.U32 R11, R14, 0x2, RZ ;  /* 0x000000020e0b7824 */ /* 0x002fc800078e00ff */
[-C--:B------:R-:W-:Y:S02]  /*7c40*/  @!P1 IADD3 R40, P5, R0, R7.reuse, RZ ;  /* 0x0000000700289210 */ /* 0x080fe40007fbe0ff */
[----:B------:R-:W-:Y:S01]  /*7c50*/  @!P1 IADD3 R6, P4, R4, R7, RZ ;  /* 0x0000000704069210 */ /* 0x000fe20007f9e0ff */
[----:B------:R-:W-:Y:S02]  /*7c60*/  @!P2 IMAD.MOV.U32 R8, RZ, RZ, R0 ;  /* 0x000000ffff08a224 */ /* 0x000fe400078e0000 */
[----:B------:R-:W-:Y:S02]  /*7c70*/  @!P2 IMAD.MOV.U32 R9, RZ, RZ, R3 ;  /* 0x000000ffff09a224 */ /* 0x000fe400078e0003 */
[----:B--2---:R-:W-:-:S04]  /*7c80*/  @!P2 IMAD.WIDE R38, R42, 0x2, R4 ;  /* 0x000000022a26a825 */ /* 0x004fc800078e0204 */
[----:B0-----:R-:W-:-:S04]  /*7c90*/  @!P2 IMAD.WIDE R36, R42, 0x2, R8 ;  /* 0x000000022a24a825 */ /* 0x001fc800078e0208 */
[--C-:B------:R-:W-:Y:S01]  /*7ca0*/  @!P1 IMAD.X R41, R3, 0x1, R46.reuse, P5 ;  /* 0x0000000103299824 */ /* 0x100fe200028e062e */
[-C--:B------:R-:W-:Y:S01]  /*7cb0*/  @!P3 IADD3 R42, P5, R0, R11.reuse, RZ ;  /* 0x0000000b002ab210 */ /* 0x080fe20007fbe0ff */
[----:B------:R-:W-:Y:S01]  /*7cc0*/  @!P1 IMAD.X R7, R5, 0x1, R46, P4 ;  /* 0x0000000105079824 */ /* 0x000fe200020e062e */
[----:B------:R-:W-:Y:S02]  /*7cd0*/  @!P3 IADD3 R4, P4, R4, R11, RZ ;  /* 0x0000000b0404b210 */ /* 0x000fe40007f9e0ff */
[----:B------:R-:W-:Y:S02]  /*7ce0*/  CS2R R14, SRZ ;  /* 0x00000000000e7805 */ /* 0x000fe4000001ff00 */
[----:B------:R-:W-:Y:S02]  /*7cf0*/  CS2R R12, SRZ ;  /* 0x00000000000c7805 */ /* 0x000fe4000001ff00 */
[----:B------:R-:W-:Y:S02]  /*7d00*/  CS2R R10, SRZ ;  /* 0x00000000000a7805 */ /* 0x000fe4000001ff00 */
[----:B------:R-:W-:Y:S01]  /*7d10*/  CS2R R8, SRZ ;  /* 0x0000000000087805 */ /* 0x000fe2000001ff00 */
[--C-:B------:R-:W-:Y:S01]  /*7d20*/  @!P3 IMAD.X R43, R3, 0x1, R45.reuse, P5 ;  /* 0x00000001032bb824 */ /* 0x100fe200028e062d */
[----:B------:R0:W5:Y:S01]  /*7d30*/  @!P2 LD.E.64 R32, desc[UR60][R36.64] ;  /* 0x0000003c2420a980 */ /* 0x000162000c101b00 */
[----:B------:R-:W-:-:S03]  /*7d40*/  @!P3 IMAD.X R5, R5, 0x1, R45, P4 ;  /* 0x000000010505b824 */ /* 0x000fc600020e062d */
[----:B------:R0:W5:Y:S04]  /*7d50*/  @!P2 LD.E.64 R34, desc[UR60][R38.64] ;  /* 0x0000003c2622a980 */ /* 0x000168000c101b00 */
[----:B------:R0:W5:Y:S04]  /*7d60*/  @!P1 LD.E.64 R14, desc[UR60][R40.64] ;  /* 0x0000003c280e9980 */ /* 0x000168000c101b00 */
[----:B------:R0:W5:Y:S04]  /*7d70*/  @!P1 LD.E.64 R12, desc[UR60][R6.64] ;  /* 0x0000003c060c9980 */ /* 0x000168000c101b00 */
[----:B------:R0:W5:Y:S04]  /*7d80*/  @!P3 LD.E.64 R10, desc[UR60][R42.64] ;  /* 0x0000003c2a0ab980 */ /* 0x000168000c101b00 */
[----:B------:R0:W5:Y:S02]  /*7d90*/  @!P3 LD.E.64 R8, desc[UR60][R4.64] ;  /* 0x0000003c0408b980 */ /* 0x000164000c101b00 */
.L_x_10404:
[----:B------:R-:W-:Y:S05]  /*7da0*/  BSYNC B1 ;  /* 0x0000000000017941 */ /* 0x000fea0003800000 */
.L_x_10403:
[----:B---3-5:R-:W-:Y:S01]  /*7db0*/  IMAD.MOV.U32 R3, RZ, RZ, R35 ;  /* 0x000000ffff037224 */ /* 0x028fe200078e0023 */
[----:B------:R-:W-:Y:S01]  /*7dc0*/  LOP3.LUT R44, R44, 0xfffffffe, RZ, 0xc0, !PT ;  /* 0xfffffffe2c2c7812 */ /* 0x000fe200078ec0ff */
[----:B----4-:R-:W-:Y:S01]  /*7dd0*/  IMAD.MOV.U32 R0, RZ, RZ, R34 ;  /* 0x000000ffff007224 */ /* 0x010fe200078e0022 */
[----:B------:R-:W-:Y:S01]  /*7de0*/  BSSY B1, `(.L_x_10405) ;  /* 0x0000031000017945 */ /* 0x000fe20003800000 */
[----:B0-----:R-:W-:Y:S01]  /*7df0*/  IMAD.MOV.U32 R4, RZ, RZ, R30 ;  /* 0x000000ffff047224 */ /* 0x001fe200078e001e */
        /* <DEDUP_REMOVED lines=47> */
.L_x_10642:
[----:B------:R-:W-:Y:S05]  /*80f0*/  BSYNC B1 ;  /* 0x0000000000017941 */ /* 0x000fea0003800000 */
.L_x_10405:
[----:B------:R-:W-:Y:S02]  /*8100*/  PRMT R38, R0, 0x7610, R38 ;  /* 0x0000761000267816 */ /* 0x000fe40000000026 */
[----:B------:R-:W-:Y:S01]  /*8110*/  PRMT R39, R4, 0x7610, R39 ;  /* 0x0000761004277816 */ /* 0x000fe20000000027 */
[----:B------:R-:W-:Y:S06]  /*8120*/  @P0 BRA `(.L_x_10407) ;  /* 0x0000002c00f80947 */ /* 0x000fec0003800000 */
[----:B------:R-:W2:Y:S01]  /*8130*/  LDL.64 R56, [R1+0x48] ;  /* 0x0000480001387983 */ /* 0x000ea20000100a00 */
[----:B------:R-:W2:Y:S03]  /*8140*/  LDC R0, c[0x0][0x3f4] ;  /* 0x0000fd00ff007b82 */ /* 0x000ea60000000800 */
[----:B------:R-:W0:Y:S04]  /*8150*/  LDL R54, [R1+0x80] ;  /* 0x0000800001367983 */ /* 0x000e280000100800 */
[----:B------:R-:W3:Y:S04]  /*8160*/  LDL R53, [R1+0x60] ;  /* 0x0000600001357983 */ /* 0x000ee80000100800 */
[----:B------:R-:W4:Y:S04]  /*8170*/  LDL R51, [R1+0x64] ;  /* 0x0000640001337983 */ /* 0x000f280000100800 */
[----:B------:R-:W5:Y:S04]  /*8180*/  LDL R50, [R1+0x68] ;  /* 0x0000680001327983 */ /* 0x000f680000100800 */
[----:B------:R-:W5:Y:S04]  /*8190*/  LDL R7, [R1+0x6c] ;  /* 0x00006c0001077983 */ /* 0x000f680000100800 */
[----:B------:R-:W5:Y:S04]  /*81a0*/  LDL R6, [R1+0x70] ;  /* 0x0000700001067983 */ /* 0x000f680000100800 */
[----:B------:R-:W5:Y:S01]  /*81b0*/  LDL R5, [R1+0x84] ;  /* 0x0000840001057983 */ /* 0x000f620000100800 */
[----:B------:R-:W-:Y:S01]  /*81c0*/  BSSY B1, `(.L_x_10408) ;  /* 0x0000039000017945 */ /* 0x000fe20003800000 */
[-C--:B--2---:R-:W-:Y:S01]  /*81d0*/  ISETP.GE.AND P6, PT, R56, R0.reuse, PT ;  /* 0x000000003800720c */ /* 0x084fe20003fc6270 */
[----:B0-----:R-:W-:Y:S01]  /*81e0*/  IMAD R3, R54, 0x2, R16 ;  /* 0x0000000236037824 */ /* 0x001fe200078e0210 */
[----:B---3--:R-:W-:-:S02]  /*81f0*/  ISETP.GE.AND P0, PT, R53, R0, PT ;  /* 0x000000003500720c */ /* 0x008fc40003f06270 */
[-C--:B----4-:R-:W-:Y:S02]  /*8200*/  ISETP.GE.AND P1, PT, R51, R0.reuse, PT ;  /* 0x000000003300720c */ /* 0x090fe40003f26270 */
[-C--:B-----5:R-:W-:Y:S02]  /*8210*/  ISETP.GE.AND P2, PT, R50, R0.reuse, PT ;  /* 0x000000003200720c */ /* 0x0a0fe40003f46270 */
[-C--:B------:R-:W-:Y:S02]  /*8220*/  ISETP.GE.AND P3, PT, R7, R0.reuse, PT ;  /* 0x000000000700720c */ /* 0x080fe40003f66270 */
[----:B------:R-:W-:Y:S01]  /*8230*/  ISETP.GE.AND P4, PT, R6, R0, PT ;  /* 0x000000000600720c */ /* 0x000fe20003f86270 */
[----:B------:R-:W-:Y:S01]  /*8240*/  VIADD R0, R3, 0x20 ;  /* 0x0000002003007836 */ /* 0x000fe20000000000 */
[----:B------:R-:W-:Y:S01]  /*8250*/  LOP3.LUT P5, RZ, R5, 0x2, RZ, 0xc0, !PT ;  /* 0x0000000205ff7812 */ /* 0x000fe200078ac0ff */
[----:B------:R-:W-:-:S12]  /*8260*/  @P6 BRA `(.L_x_10409) ;  /* 0x0000000000b86947 */ /* 0x000fd80003800000 */
[----:B------:R-:W0:Y:S01]  /*8270*/  LDS.128 R4, [R3+0xda00] ;  /* 0x00da000003047984 */ /* 0x000e220000000c00 */
        /* <DEDUP_REMOVED lines=44> */
[----:B------:R0:W-:Y:S02]  /*8540*/  STS.128 [R3+0xda00], R4 ;  /* 0x00da000403007388 */ /* 0x0001e40000000c00 */
.L_x_10409:
[----:B------:R-:W-:Y:S05]  /*8550*/  BSYNC B1 ;  /* 0x0000000000017941 */ /* 0x000fea0003800000 */
.L_x_10408:
[----:B------:R-:W-:Y:S01]  /*8560*/  BSSY B1, `(.L_x_10410) ;  /* 0x0000031000017945 */ /* 0x000fe20003800000 */
[----:B------:R-:W-:-:S03]  /*8570*/  @P5 VIADD R0, R3, 0xffffffe0 ;  /* 0xffffffe003005836 */ /* 0x000fc60000000000 */
[----:B------:R-:W-:Y:S05]  /*8580*/  @P0 BRA `(.L_x_10411) ;  /* 0x0000000000b80947 */ /* 0x000fea0003800000 */
[----:B0-----:R-:W0:Y:S01]  /*8590*/  LDS.128 R4, [R0+0xda00] ;  /* 0x00da000000047984 */ /* 0x001e220000000c00 */
[----:B------:R-:W-:Y:S02]  /*85a0*/  SHF.R.U32.HI R50, RZ, 0x10, R31 ;  /* 0x00000010ff327819 */ /* 0x000fe4000001161f */
[----:B------:R-:W-:Y:S02]  /*85b0*/  SHF.R.U32.HI R33, RZ, 0x10, R29 ;  /* 0x00000010ff217819 */ /* 0x000fe4000001161d */
[----:B------:R-:W-:Y:S02]  /*85c0*/  PRMT R50, R37, 0x5432, R50 ;  /* 0x0000543225327816 */ /* 0x000fe40000000032 */
[----:B------:R-:W-:Y:S02]  /*85d0*/  PRMT R33, R60, 0x5410, R33 ;  /* 0x000054103c217816 */ /* 0x000fe40000000021 */
[----:B------:R-:W-:Y:S01]  /*85e0*/  SHF.R.U64 R32, R28, 0x10, R29 ;  /* 0x000000101c207819 */ /* 0x000fe2000000121d */
[----:B------:R-:W-:Y:S01]  /*85f0*/  IMAD.U32 R51, R50, 0x10000, RZ ;  /* 0x0001000032337824 */ /* 0x000fe200078e00ff */
[----:B------:R-:W-:Y:S01]  /*8600*/  SHF.R.U64 R35, R30, 0x10, R31 ;  /* 0x000000101e237819 */ /* 0x000fe2000000121f */
[----:B------:R-:W-:Y:S01]  /*8610*/  IMAD.U32 R34, R33, 0x10000, RZ ;  /* 0x0001000021227824 */ /* 0x000fe200078e00ff */
[----:B------:R-:W-:-:S02]  /*8620*/  LOP3.LUT R50, R50, 0xffff0000, RZ, 0xc0, !PT ;  /* 0xffff000032327812 */ /* 0x000fc400078ec0ff */
[----:B------:R-:W-:Y:S02]  /*8630*/  LOP3.LUT R33, R33, 0xffff0000, RZ, 0xc0, !PT ;  /* 0xffff000021217812 */ /* 0x000fe400078ec0ff */
[----:B------:R-:W-:Y:S02]  /*8640*/  PRMT R32, R39, 0x5432, R32 ;  /* 0x0000543227207816 */ /* 0x000fe40000000020 */
[----:B------:R-:W-:Y:S02]  /*8650*/  PRMT R35, R58, 0x5410, R35 ;  /* 0x000054103a237816 */ /* 0x000fe40000000023 */
[C---:B0-----:R-:W-:Y:S01]  /*8660*/  LOP3.LUT R29, R6.reuse, 0xffff0000, RZ, 0xc0, !PT ;  /* 0xffff0000061d7812 */ /* 0x041fe200078ec0ff */
[----:B------:R-:W-:Y:S01]  /*8670*/  IMAD.U32 R28, R6, 0x10000, RZ ;  /* 0x00010000061c7824 */ /* 0x000fe200078e00ff */
[C---:B------:R-:W-:Y:S01]  /*8680*/  LOP3.LUT R31, R7.reuse, 0xffff0000, RZ, 0xc0, !PT ;  /* 0xffff0000071f7812 */ /* 0x040fe200078ec0ff */
[----:B------:R-:W-:Y:S02]  /*8690*/  IMAD.U32 R30, R7, 0x10000, RZ ;  /* 0x00010000071e7824 */ /* 0x000fe400078e00ff */
[C---:B------:R-:W-:Y:S01]  /*86a0*/  FMUL.FTZ R53, R29.reuse, R51 ;  /* 0x000000331d357220 */ /* 0x040fe20000410000 */
[----:B------:R-:W-:Y:S01]  /*86b0*/  FMUL.FTZ R52, R29, R34 ;  /* 0x000000221d347220 */ /* 0x000fe20000410000 */
[----:B------:R-:W-:Y:S01]  /*86c0*/  FMUL.FTZ R29, R31, R50 ;  /* 0x000000321f1d7220 */ /* 0x000fe20000410000 */
[----:B------:R-:W-:-:S02]  /*86d0*/  IMAD.U32 R6, R4, 0x10000, RZ ;  /* 0x0001000004067824 */ /* 0x000fc400078e00ff */
        /* <DEDUP_REMOVED lines=25> */
.L_x_10411:
[----:B------:R-:W-:Y:S05]  /*8870*/  BSYNC B1 ;  /* 0x0000000000017941 */ /* 0x000fea0003800000 */
.L_x_10410:
        /* <DEDUP_REMOVED lines=48> */
.L_x_10413:
[----:B------:R-:W-:Y:S05]  /*8b80*/  BSYNC B1 ;  /* 0x0000000000017941 */ /* 0x000fea0003800000 */
.L_x_10412:
        /* <DEDUP_REMOVED lines=48> */
.L_x_10415:
[----:B------:R-:W-:Y:S05]  /*8e90*/  BSYNC B1 ;  /* 0x0000000000017941 */ /* 0x000fea0003800000 */
.L_x_10414:
        /* <DEDUP_REMOVED lines=48> */
.L_x_10417:
[----:B------:R-:W-:Y:S05]  /*91a0*/  BSYNC B1 ;  /* 0x0000000000017941 */ /* 0x000fea0003800000 */
.L_x_10416:
        /* <DEDUP_REMOVED lines=48> */
.L_x_10401:
[----:B------:R-:W-:-:S03]  /*94b0*/  UMOV UR4, 0xffffffff ;  /* 0xffffffff00047882 */ /* 0x000fc60000000000 */
[----:B------:R-:W-:Y:S05]  /*94c0*/  BRA.DIV UR4, `(.L_x_10418) ;  /* 0x0000014e04987947 */ /* 0x000fea000b800000 */
[----:B------:R-:W2:Y:S04]  /*94d0*/  SHFL.IDX PT, R3, R23, RZ, 0x1e1f ;  /* 0x001e1fff17037589 */ /* 0x000ea800000e0000 */
[----:B------:R-:W1:Y:S04]  /*94e0*/  SHFL.IDX PT, R0, R22, RZ, 0x1e1f ;  /* 0x001e1fff16007589 */ /* 0x000e6800000e0000 */
[----:B------:R3:W4:Y:S04]  /*94f0*/  SHFL.IDX PT, R5, R25, RZ, 0x1e1f ;  /* 0x001e1fff19057589 */ /* 0x00072800000e0000 */
[----:B0-----:R3:W0:Y:S01]  /*9500*/  SHFL.IDX PT, R14, R24, RZ, 0x1e1f ;  /* 0x001e1fff180e7589 */ /* 0x00162200000e0000 */
[----:B--2---:R-:W-:-:S02]  /*9510*/  IMAD.MOV.U32 R33, RZ, RZ, R3 ;  /* 0x000000ffff217224 */ /* 0x004fc400078e0003 */
[----:B-1-3--:R-:W-:-:S07]  /*9520*/  IMAD.MOV.U32 R32, RZ, RZ, R0 ;  /* 0x000000ffff207224 */ /* 0x00afce00078e0000 */
.L_x_10648:
[----:B------:R-:W2:Y:S01]  /*9530*/  LDL R46, [R1+0x94] ;  /* 0x00009400012e7983 */ /* 0x000ea20000100800 */
[----:B------:R-:W-:Y:S01]  /*9540*/  ULDC UR4, c[0x0][0x448] ;  /* 0x0001120000047ab9 */ /* 0x000fe20000000800 */
[----:B------:R-:W-:Y:S01]  /*9550*/  BSSY B1, `(.L_x_10419) ;  /* 0x0000038000017945 */ /* 0x000fe20003800000 */
[----:B------:R-:W-:Y:S01]  /*9560*/  IMAD R108, R108, UR4, RZ ;  /* 0x000000046c6c7c24 */ /* 0x000fe2000f8e02ff */
[----:B------:R-:W-:Y:S01]  /*9570*/  CS2R R8, SRZ ;  /* 0x0000000000087805 */ /* 0x000fe2000001ff00 */
[----:B0-----:R-:W-:Y:S01]  /*9580*/  IMAD.MOV.U32 R34, RZ, RZ, R14 ;  /* 0x000000ffff227224 */ /* 0x001fe200078e000e */
[----:B------:R-:W-:Y:S01]  /*9590*/  CS2R R10, SRZ ;  /* 0x00000000000a7805 */ /* 0x000fe2000001ff00 */
[----:B------:R-:W-:Y:S01]  /*95a0*/  IMAD R0, R105, -0xc0, R108 ;  /* 0xffffff4069007824 */ /* 0x000fe200078e026c */
[----:B------:R-:W-:Y:S01]  /*95b0*/  ISETP.GE.AND P1, PT, R7, R108, PT ;  /* 0x0000006c0700720c */ /* 0x000fe20003f26270 */
[----:B----4-:R-:W-:Y:S01]  /*95c0*/  IMAD.MOV.U32 R35, RZ, RZ, R5 ;  /* 0x000000ffff237224 */ /* 0x010fe200078e0005 */
[----:B------:R-:W-:-:S02]  /*95d0*/  CS2R R4, SRZ ;  /* 0x0000000000047805 */ /* 0x000fc4000001ff00 */
[----:B------:R-:W-:Y:S02]  /*95e0*/  CS2R R6, SRZ ;  /* 0x0000000000067805 */ /* 0x000fe4000001ff00 */
[----:B------:R-:W-:Y:S02]  /*95f0*/  VIMNMX R0, R0, 0xc0, PT ;  /* 0x000000c000007848 */ /* 0x000fe40003fe0100 */
[----:B------:R-:W-:Y:S02]  /*9600*/  CS2R R12, SRZ ;  /* 0x00000000000c7805 */ /* 0x000fe4000001ff00 */
[----:B------:R-:W-:Y:S02]  /*9610*/  CS2R R14, SRZ ;  /* 0x00000000000e7805 */ /* 0x000fe4000001ff00 */
[----:B------:R-:W-:Y:S02]  /*9620*/  CS2R R20, SRZ ;  /* 0x0000000000147805 */ /* 0x000fe4000001ff00 */
[----:B------:R-:W-:-:S02]  /*9630*/  ISETP.GE.AND P0, PT, R19, R0, PT ;  /* 0x000000001300720c */ /* 0x000fc40003f06270 */
[----:B------:R-:W-:Y:S02]  /*9640*/  CS2R R22, SRZ ;  /* 0x0000000000167805 */ /* 0x000fe4000001ff00 */
[----:B------:R-:W-:Y:S02]  /*9650*/  CS2R R24, SRZ ;  /* 0x0000000000187805 */ /* 0x000fe4000001ff00 */
[----:B------:R-:W-:Y:S02]  /*9660*/  CS2R R26, SRZ ;  /* 0x00000000001a7805 */ /* 0x000fe4000001ff00 */
[----:B------:R-:W-:Y:S02]  /*9670*/  CS2R R28, SRZ ;  /* 0x00000000001c7805 */ /* 0x000fe4000001ff00 */
[----:B------:R-:W-:Y:S02]  /*9680*/  CS2R R30, SRZ ;  /* 0x00000000001e7805 */ /* 0x000fe4000001ff00 */
[----:B--2---:R-:W-:Y:S01]  /*9690*/  LEA.HI R0, R46, R46, RZ, 0x1 ;  /* 0x0000002e2e007211 */ /* 0x004fe200078f08ff */
[----:B------:R-:W-:Y:S06]  /*96a0*/  @P1 BRA `(.L_x_10420) ;  /* 0x0000000000881947 */ /* 0x000fec0003800000 */
[----:B------:R-:W2:Y:S04]  /*96b0*/  LDL R37, [R1+0x98] ;  /* 0x0000980001257983 */ /* 0x000ea80000100800 */
[----:B------:R-:W3:Y:S01]  /*96c0*/  LDL R36, [R1+0x9c] ;  /* 0x00009c0001247983 */ /* 0x000ee20000100800 */
[C---:B------:R-:W-:Y:S01]  /*96d0*/  VIADD R3, R144.reuse, 0x10 ;  /* 0x0000001090037836 */ /* 0x040fe20000000000 */
[----:B------:R-:W-:Y:S01]  /*96e0*/  ULDC UR4, c[0x0][0x3f4] ;  /* 0x0000fd0000047ab9 */ /* 0x000fe20000000800 */
[C---:B------:R-:W-:Y:S01]  /*96f0*/  VIADD R4, R144.reuse, 0x20 ;  /* 0x0000002090047836 */ /* 0x040fe20000000000 */
[----:B------:R-:W-:Y:S02]  /*9700*/  ISETP.GE.AND P1, PT, R144, UR4, PT ;  /* 0x0000000490007c0c */ /* 0x000fe4000bf26270 */
[----:B------:R-:W-:-:S02]  /*9710*/  CS2R R20, SRZ ;  /* 0x0000000000147805 */ /* 0x000fc4000001ff00 */
[----:B------:R-:W-:Y:S02]  /*9720*/  ISETP.GE.AND P2, PT, R3, UR4, PT ;  /* 0x0000000403007c0c */ /* 0x000fe4000bf46270 */
[----:B------:R-:W-:Y:S02]  /*9730*/  CS2R R22, SRZ ;  /* 0x0000000000167805 */ /* 0x000fe4000001ff00 */
[----:B------:R-:W-:Y:S02]  /*9740*/  ISETP.GE.AND P3, PT, R4, UR4, PT ;  /* 0x0000000404007c0c */ /* 0x000fe4000bf66270 */
[----:B------:R-:W-:Y:S02]  /*9750*/  CS2R R4, SRZ ;  /* 0x0000000000047805 */ /* 0x000fe4000001ff00 */
[----:B------:R-:W-:Y:S02]  /*9760*/  CS2R R6, SRZ ;  /* 0x0000000000067805 */ /* 0x000fe4000001ff00 */
[----:B------:R-:W-:Y:S01]  /*9770*/  CS2R R24, SRZ ;  /* 0x0000000000187805 */ /* 0x000fe2000001ff00 */
[----:B------:R-:W-:Y:S01]  /*9780*/  @!P1 IMAD.WIDE R12, R144, 0x2, R32 ;  /* 0x00000002900c9825 */ /* 0x000fe200078e0220 */
[----:B------:R-:W-:-:S02]  /*9790*/  CS2R R26, SRZ ;  /* 0x00000000001a7805 */ /* 0x000fc4000001ff00 */
[----:B------:R-:W-:Y:S02]  /*97a0*/  CS2R R8, SRZ ;  /* 0x0000000000087805 */ /* 0x000fe4000001ff00 */
[----:B------:R-:W-:Y:S02]  /*97b0*/  CS2R R10, SRZ ;  /* 0x00000000000a7805 */ /* 0x000fe4000001ff00 */
[----:B------:R-:W-:Y:S01]  /*97c0*/  CS2R R28, SRZ ;  /* 0x00000000001c7805 */ /* 0x000fe2000001ff00 */
[----:B------:R0:W5:Y:S01]  /*97d0*/  @!P1 LD.E.128 R20, desc[UR60][R12.64] ;  /* 0x0000003c0c149980 */ /* 0x000162000c101d00 */
[----:B------:R-:W-:Y:S02]  /*97e0*/  CS2R R30, SRZ ;  /* 0x00000000001e7805 */ /* 0x000fe4000001ff00 */
[----:B------:R-:W-:Y:S02]  /*97f0*/  CS2R R14, SRZ ;  /* 0x00000000000e7805 */ /* 0x000fe4000001ff00 */
[----:B0-----:R-:W-:Y:S01]  /*9800*/  CS2R R12, SRZ ;  /* 0x00000000000c7805 */ /* 0x001fe2000001ff00 */
[----:B--2---:R-:W-:-:S02]  /*9810*/  @!P2 IMAD.SHL.U32 R3, R37, 0x8, RZ ;  /* 0x000000082503a824 */ /* 0x004fc400078e00ff */
        /* <DEDUP_REMOVED lines=11> */
.L_x_10420:
[----:B------:R-:W-:Y:S05]  /*98d0*/  BSYNC B1 ;  /* 0x0000000000017941 */ /* 0x000fea0003800000 */
.L_x_10419:
[----:B------:R-:W-:Y:S01]  /*98e0*/  LOP3.LUT R0, R0, 0xfffffffe, RZ, 0xc0, !PT ;  /* 0xfffffffe00007812 */ /* 0x000fe200078ec0ff */
[----:B-----5:R-:W-:Y:S01]  /*98f0*/  IMAD.MOV.U32 R3, RZ, RZ, R4 ;  /* 0x000000ffff037224 */ /* 0x020fe200078e0004 */
[----:B------:R-:W-:Y:S01]  /*9900*/  BSSY B1, `(.L_x_10421) ;  /* 0x0000031000017945 */ /* 0x000fe20003800000 */
[----:B0-----:R-:W-:Y:S02]  /*9910*/  IMAD.MOV.U32 R32, RZ, RZ, R5 ;  /* 0x000000ffff207224 */ /* 0x001fe400078e0005 */
        /* <DEDUP_REMOVED lines=47> */
.L_x_10649:
[----:B------:R-:W-:Y:S05]  /*9c10*/  BSYNC B1 ;  /* 0x0000000000017941 */ /* 0x000fea0003800000 */
.L_x_10421:
[----:B------:R-:W-:Y:S02]  /*9c20*/  PRMT R46, R0, 0x7610, R46 ;  /* 0x00007610002e7816 */ /* 0x000fe4000000002e */
[----:B------:R-:W-:Y:S01]  /*9c30*/  PRMT R47, R32, 0x7610, R47 ;  /* 0x00007610202f7816 */ /* 0x000fe2000000002f */
[----:B------:R-:W-:Y:S06]  /*9c40*/  @P0 BRA `(.L_x_10407) ;  /* 0x0000001400300947 */ /* 0x000fec0003800000 */
[----:B------:R1:W5:Y:S01]  /*9c50*/  LDL R73, [R1+0x50] ;  /* 0x0000500001497983 */ /* 0x0003620000100800 */
[----:B0-----:R-:W0:Y:S03]  /*9c60*/  LDC R3, c[0x0][0x3f4] ;  /* 0x0000fd00ff037b82 */ /* 0x001e260000000800 */
[----:B------:R1:W5:Y:S04]  /*9c70*/  LDL R72, [R1+0x58] ;  /* 0x0000580001487983 */ /* 0x0003680000100800 */
[----:B------:R1:W5:Y:S01]  /*9c80*/  LDL R71, [R1+0x54] ;  /* 0x0000540001477983 */ /* 0x0003620000100800 */
[C---:B------:R-:W-:Y:S01]  /*9c90*/  VIADD R0, R144.reuse, 0x10 ;  /* 0x0000001090007836 */ /* 0x040fe20000000000 */
[----:B------:R-:W-:Y:S01]  /*9ca0*/  BSSY B1, `(.L_x_10423) ;  /* 0x0000072000017945 */ /* 0x000fe20003800000 */
[C---:B------:R-:W-:Y:S01]  /*9cb0*/  VIADD R32, R144.reuse, 0x20 ;  /* 0x0000002090207836 */ /* 0x040fe20000000000 */
[----:B0-----:R-:W-:-:S02]  /*9cc0*/  ISETP.GE.AND P0, PT, R144, R3, PT ;  /* 0x000000039000720c */ /* 0x001fc40003f06270 */
[-C--:B------:R-:W-:Y:S02]  /*9cd0*/  ISETP.GE.AND P1, PT, R0, R3.reuse, PT ;  /* 0x000000030000720c */ /* 0x080fe40003f26270 */
[----:B------:R-:W-:-:S09]  /*9ce0*/  ISETP.GE.AND P2, PT, R32, R3, PT ;  /* 0x000000032000720c */ /* 0x000fd20003f46270 */
[----:B-1----:R-:W-:Y:S05]  /*9cf0*/  @P0 BRA `(.L_x_10424) ;  /* 0x0000000400b00947 */ /* 0x002fea0003800000 */
[----:B------:R-:W2:Y:S01]  /*9d00*/  LDL R74, [R1+0xb8] ;  /* 0x0000b800014a7983 */ /* 0x000ea20000100800 */
[----:B------:R-:W0:Y:S02]  /*9d10*/  S2R R33, SR_TID.X ;  /* 0x0000000000217919 */ /* 0x000e240000002100 */
[----:B0-----:R-:W-:-:S05]  /*9d20*/  VIADD R34, R33, 0xffffff80 ;  /* 0xffffff8021227836 */ /* 0x001fca0000000000 */
[----:B------:R-:W-:-:S04]  /*9d30*/  LEA.HI R33, R34, R34, RZ, 0x1 ;  /* 0x0000002222217211 */ /* 0x000fc800078f08ff */
[----:B------:R-:W-:-:S05]  /*9d40*/  LOP3.LUT R33, R33, 0xfffffffe, RZ, 0xc0, !PT ;  /* 0xfffffffe21217812 */ /* 0x000fca00078ec0ff */
[----:B------:R-:W-:-:S05]  /*9d50*/  IMAD.IADD R33, R34, 0x1, -R33 ;  /* 0x0000000122217824 */ /* 0x000fca00078e0a21 */
[----:B------:R-:W-:-:S04]  /*9d60*/  LEA.HI R0, R3, R33, RZ, 0x1d ;  /* 0x0000002103007211 */ /* 0x000fc800078fe8ff */
[----:B------:R-:W-:-:S04]  /*9d70*/  SHF.R.S32.HI R33, RZ, 0x1f, R0 ;  /* 0x0000001fff217819 */ /* 0x000fc80000011400 */
[----:B------:R-:W-:Y:S01]  /*9d80*/  LEA.HI R33, R33, R0, RZ, 0x2 ;  /* 0x0000000021217211 */ /* 0x000fe200078f10ff */
[----:B------:R-:W-:-:S03]  /*9d90*/  IMAD.SHL.U32 R0, R0, 0x8, RZ ;  /* 0x0000000800007824 */ /* 0x000fc600078e00ff */
[----:B------:R-:W-:Y:S02]  /*9da0*/  SHF.R.S32.HI R33, RZ, 0x2, R33 ;  /* 0x00000002ff217819 */ /* 0x000fe40000011421 */
[----:B-----5:R-:W-:-:S03]  /*9db0*/  LOP3.LUT R0, R73, 0x18, R0, 0xf8, !PT ;  /* 0x0000001849007812 */ /* 0x020fc600078ef800 */
[----:B------:R-:W-:Y:S01]  /*9dc0*/  IMAD R33, R33, 0x1800, R72 ;  /* 0x0000180021217824 */ /* 0x000fe200078e0248 */
[----:B------:R-:W-:-:S05]  /*9dd0*/  LOP3.LUT R0, R0, R71, RZ, 0x3c, !PT ;  /* 0x0000004700007212 */ /* 0x000fca00078e3cff */
[----:B------:R-:W-:-:S04]  /*9de0*/  IMAD.IADD R37, R33, 0x1, R0 ;  /* 0x0000000121257824 */ /* 0x000fc800078e0200 */
[----:B------:R-:W-:-:S05]  /*9df0*/  IMAD R0, R37, 0x2, R16 ;  /* 0x0000000225007824 */ /* 0x000fca00078e0210 */
[----:B------:R-:W0:Y:S01]  /*9e00*/  LDS.128 R36, [R0+0xda00] ;  /* 0x00da000000247984 */ /* 0x000e220000000c00 */
[----:B------:R-:W-:Y:S02]  /*9e10*/  SHF.R.U64 R64, R4, 0x10, R5 ;  /* 0x0000001004407819 */ /* 0x000fe40000001205 */
[----:B------:R-:W-:Y:S02]  /*9e20*/  SHF.R.U64 R60, R20, 0x10, R21 ;  /* 0x00000010143c7819 */ /* 0x000fe40000001215 */
[----:B------:R-:W-:Y:S02]  /*9e30*/  PRMT R64, R40, 0x5432, R64 ;  /* 0x0000543228407816 */ /* 0x000fe40000000040 */
[----:B------:R-:W-:Y:S02]  /*9e40*/  SHF.R.U64 R20, R22, 0x10, R23 ;  /* 0x0000001016147819 */ /* 0x000fe40000001217 */
[----:B------:R-:W-:Y:S02]  /*9e50*/  SHF.R.U32.HI R65, RZ, 0x10, R5 ;  /* 0x00000010ff417819 */ /* 0x000fe40000011605 */
[----:B------:R-:W-:Y:S01]  /*9e60*/  PRMT R60, R43, 0x5432, R60 ;  /* 0x000054322b3c7816 */ /* 0x000fe2000000003c */
[----:B------:R-:W-:Y:S01]  /*9e70*/  IMAD.U32 R66, R64, 0x10000, RZ ;  /* 0x0001000040427824 */ /* 0x000fe200078e00ff */
[----:B------:R-:W-:-:S02]  /*9e80*/  SHF.R.U32.HI R61, RZ, 0x10, R21 ;  /* 0x00000010ff3d7819 */ /* 0x000fc40000011615 */
[----:B------:R-:W-:Y:S02]  /*9e90*/  SHF.R.U32.HI R23, RZ, 0x10, R23 ;  /* 0x00000010ff177819 */ /* 0x000fe40000011617 */
[--C-:B------:R-:W-:Y:S02]  /*9ea0*/  SHF.R.U64 R22, R6, 0x10, R7.reuse ;  /* 0x0000001006167819 */ /* 0x100fe40000001207 */
[----:B------:R-:W-:Y:S01]  /*9eb0*/  SHF.R.U32.HI R6, RZ, 0x10, R7 ;  /* 0x00000010ff067819 */ /* 0x000fe20000011607 */
[----:B------:R-:W-:Y:S01]  /*9ec0*/  IMAD.U32 R62, R60, 0x10000, RZ ;  /* 0x000100003c3e7824 */ /* 0x000fe200078e00ff */
[----:B------:R-:W-:Y:S02]  /*9ed0*/  PRMT R65, R56, 0x5410, R65 ;  /* 0x0000541038417816 */ /* 0x000fe40000000041 */
[----:B------:R-:W-:Y:S02]  /*9ee0*/  PRMT R61, R57, 0x5410, R61 ;  /* 0x00005410393d7816 */ /* 0x000fe4000000003d */
[----:B------:R-:W-:-:S02]  /*9ef0*/  PRMT R5, R58, 0x5410, R23 ;  /* 0x000054103a057816 */ /* 0x000fc40000000017 */
[----:B------:R-:W-:Y:S01]  /*9f00*/  PRMT R6, R42, 0x5432, R6 ;  /* 0x000054322a067816 */ /* 0x000fe20000000006 */
[----:B------:R-:W-:Y:S02]  /*9f10*/  IMAD.U32 R67, R65, 0x10000, RZ ;  /* 0x0001000041437824 */ /* 0x000fe400078e00ff */
[----:B------:R-:W-:Y:S02]  /*9f20*/  IMAD.U32 R63, R61, 0x10000, RZ ;  /* 0x000100003d3f7824 */ /* 0x000fe400078e00ff */
[----:B0-----:R-:W-:-:S04]  /*9f30*/  IMAD.U32 R21, R36, 0x10000, RZ ;  /* 0x0001000024157824 */ /* 0x001fc800078e00ff */
[----:B------:R-:W-:Y:S01]  /*9f40*/  FMUL.FTZ R68, R21, R66 ;  /* 0x0000004215447220 */ /* 0x000fe20000410000 */
[----:B------:R-:W-:Y:S02]  /*9f50*/  IMAD.U32 R58, R37, 0x10000, RZ ;  /* 0x00010000253a7824 */ /* 0x000fe400078e00ff */
[----:B------:R-:W-:Y:S01]  /*9f60*/  FMUL.FTZ R70, R21, R62 ;  /* 0x0000003e15467220 */ /* 0x000fe20000410000 */
[----:B------:R-:W-:Y:S02]  /*9f70*/  IMAD.U32 R59, R39, 0x10000, RZ ;  /* 0x00010000273b7824 */ /* 0x000fe400078e00ff */
[----:B------:R-:W-:Y:S01]  /*9f80*/  FMUL.FTZ R69, R58, R67 ;  /* 0x000000433a457220 */ /* 0x000fe20000410000 */
[----:B------:R-:W-:Y:S02]  /*9f90*/  LOP3.LUT R64, R64, 0xffff0000, RZ, 0xc0, !PT ;  /* 0xffff000040407812 */ /* 0x000fe400078ec0ff */
[----:B------:R-:W-:Y:S02]  /*9fa0*/  LOP3.LUT R65, R65, 0xffff0000, RZ, 0xc0, !PT ;  /* 0xffff000041417812 */ /* 0x000fe400078ec0ff */
[----:B------:R-:W-:-:S02]  /*9fb0*/  LOP3.LUT R60, R60, 0xffff0000, RZ, 0xc0, !PT ;  /* 0xffff00003c3c7812 */ /* 0x000fc400078ec0ff */
[----:B------:R-:W-:Y:S02]  /*9fc0*/  LOP3.LUT R61, R61, 0xffff0000, RZ, 0xc0, !PT ;  /* 0xffff00003d3d7812 */ /* 0x000fe400078ec0ff */
[----:B------:R-:W-:Y:S02]  /*9fd0*/  PRMT R20, R44, 0x5432, R20 ;  /* 0x000054322c147816 */ /* 0x000fe40000000014 */
[----:B------:R-:W-:Y:S02]  /*9fe0*/  PRMT R22, R41, 0x5432, R22 ;  /* 0x0000543229167816 */ /* 0x000fe40000000016 */
[----:B------:R-:W-:Y:S01]  /*9ff0*/  LOP3.LUT R39, R39, 0xffff0000, RZ, 0xc0, !PT ;  /* 0xffff000027277812 */ /* 0x000fe200078ec0ff */
[----:B--2---:R-:W0:Y:S02]  /*a000*/  LDS.128 R32, [R74] ;  /* 0x000000004a207984 */ /* 0x004e240000000c00 */
[----:B0-----:R-:W-:Y:S01]  /*a010*/  IMAD.U32 R23, R32, 0x10000, RZ ;  /* 0x0001000020177824 */ /* 0x001fe200078e00ff */
[C---:B------:R-:W-:Y:S01]  /*a020*/  LOP3.LUT R4, R34.reuse, 0xffff0000, RZ, 0xc0, !PT ;  /* 0xffff000022047812 */ /* 0x040fe200078ec0ff */
[----:B------:R-:W-:-:S02]  /*a030*/  IMAD.U32 R7, R34, 0x10000, RZ ;  /* 0x0001000022077824 */ /* 0x000fc400078e00ff */
[----:B------:R-:W-:Y:S01]  /*a040*/  FFMA.FTZ R21, R23, R62, -R68 ;  /* 0x0000003e17157223 */ /* 0x000fe20000010844 */
[----:B------:R-:W-:Y:S01]  /*a050*/  IMAD.U32 R68, R6, 0x10000, RZ ;  /* 0x0001000006447824 */ /* 0x000fe200078e00ff */
[----:B------:R-:W-:Y:S01]  /*a060*/  LOP3.LUT R34, R35, 0xffff0000, RZ, 0xc0, !PT ;  /* 0xffff000023227812 */ /* 0x000fe200078ec0ff */
[----:B------:R-:W-:Y:S02]  /*a070*/  IMAD.U32 R56, R33, 0x10000, RZ ;  /* 0x0001000021387824 */ /* 0x000fe400078e00ff */
[----:B------:R-:W-:Y:S01]  /*a080*/  FFMA.FTZ R70, R23, R66, R70 ;  /* 0x0000004217467223 */ /* 0x000fe20000010046 */
[----:B------:R-:W-:Y:S01]  /*a090*/  IMAD.U32 R57, R35, 0x10000, RZ ;  /* 0x0001000023397824 */ /* 0x000fe200078e00ff */
[----:B------:R-:W-:Y:S01]  /*a0a0*/  LOP3.LUT R35, R36, 0xffff0000, RZ, 0xc0, !PT ;  /* 0xffff000024237812 */ /* 0x000fe200078ec0ff */
[----:B------:R-:W-:Y:S02]  /*a0b0*/  IMAD.U32 R62, R5, 0x10000, RZ ;  /* 0x00010000053e7824 */ /* 0x000fe400078e00ff */
[-C--:B------:R-:W-:Y:S01]  /*a0c0*/  FMUL.FTZ R23, R58, R63.reuse ;  /* 0x0000003f3a177220 */ /* 0x080fe20000410000 */
[----:B------:R-:W-:Y:S01]  /*a0d0*/  LOP3.LUT R36, R37, 0xffff0000, RZ, 0xc0, !PT ;  /* 0xffff000025247812 */ /* 0x000fe200078ec0ff */
[C---:B------:R-:W-:Y:S01]  /*a0e0*/  FMUL.FTZ R58, R59.reuse, R68 ;  /* 0x000000443b3a7220 */ /* 0x040fe20000410000 */
[C---:B------:R-:W-:Y:S01]  /*a0f0*/  FFMA.FTZ R69, R56.reuse, R63, -R69 ;  /* 0x0000003f38457223 */ /* 0x040fe20000010845 */
[-C--:B------:R-:W-:Y:S01]  /*a100*/  FMUL.FTZ R63, R59, R62.reuse ;  /* 0x0000003e3b3f7220 */ /* 0x080fe20000410000 */
[----:B------:R-:W-:Y:S01]  /*a110*/  FFMA.FTZ R67, R56, R67, R23 ;  /* 0x0000004338437223 */ /* 0x000fe20000010017 */
[----:B------:R-:W-:Y:S01]  /*a120*/  FFMA.FTZ R59, R57, R62, -R58 ;  /* 0x0000003e393b7223 */ /* 0x000fe2000001083a */
[----:B------:R-:W-:Y:S01]  /*a130*/  LOP3.LUT R32, R32, 0xffff0000, RZ, 0xc0, !PT ;  /* 0xffff000020207812 */ /* 0x000fe200078ec0ff */
[----:B------:R-:W-:Y:S01]  /*a140*/  FMUL.FTZ R23, R35, R64 ;  /* 0x0000004023177220 */ /* 0x000fe20000410000 */
[----:B------:R-:W-:Y:S01]  /*a150*/  LOP3.LUT R33, R33, 0xffff0000, RZ, 0xc0, !PT ;  /* 0xffff000021217812 */ /* 0x000fe200078ec0ff */
[C---:B------:R-:W-:Y:S01]  /*a160*/  FMUL.FTZ R62, R36.reuse, R65 ;  /* 0x00000041243e7220 */ /* 0x040fe20000410000 */
[----:B------:R-:W-:Y:S01]  /*a170*/  FMUL.FTZ R35, R35, R60 ;  /* 0x0000003c23237220 */ /* 0x000fe20000410000 */
[----:B------:R-:W-:Y:S01]  /*a180*/  FMUL.FTZ R36, R36, R61 ;  /* 0x0000003d24247220 */ /* 0x000fe20000410000 */
[----:B------:R-:W-:-:S02]  /*a190*/  IMAD.U32 R37, R38, 0x10000, RZ ;  /* 0x0001000026257824 */ /* 0x000fc400078e00ff */
[----:B------:R-:W-:Y:S02]  /*a1a0*/  IMAD.U32 R58, R22, 0x10000, RZ ;  /* 0x00010000163a7824 */ /* 0x000fe400078e00ff */
[----:B------:R-:W-:Y:S02]  /*a1b0*/  IMAD.U32 R56, R20, 0x10000, RZ ;  /* 0x0001000014387824 */ /* 0x000fe400078e00ff */
[C---:B------:R-:W-:Y:S01]  /*a1c0*/  FFMA.FTZ R60, R32.reuse, R60, -R23 ;  /* 0x0000003c203c7223 */ /* 0x040fe20000010817 */
[----:B------:R-:W-:Y:S01]  /*a1d0*/  FFMA.FTZ R35, R32, R64, R35 ;  /* 0x0000004020237223 */ /* 0x000fe20000010023 */
[C---:B------:R-:W-:Y:S01]  /*a1e0*/  FFMA.FTZ R62, R33.reuse, R61, -R62 ;  /* 0x0000003d213e7223 */ /* 0x040fe2000001083e */
[----:B------:R-:W-:Y:S01]  /*a1f0*/  FFMA.FTZ R36, R33, R65, R36 ;  /* 0x0000004121247223 */ /* 0x000fe20000010024 */
[----:B------:R-:W-:Y:S01]  /*a200*/  LOP3.LUT R38, R38, 0xffff0000, RZ, 0xc0, !PT ;  /* 0xffff000026267812 */ /* 0x000fe200078ec0ff */
[C---:B------:R-:W-:Y:S01]  /*a210*/  FMUL.FTZ R32, R37.reuse, R58 ;  /* 0x0000003a25207220 */ /* 0x040fe20000410000 */
[----:B------:R-:W-:Y:S01]  /*a220*/  FMUL.FTZ R64, R37, R56 ;  /* 0x0000003825407220 */ /* 0x000fe20000410000 */
[----:B------:R-:W-:-:S02]  /*a230*/  LOP3.LUT R33, R22, 0xffff0000, RZ, 0xc0, !PT ;  /* 0xffff000016217812 */ /* 0x000fc400078ec0ff */
[----:B------:R-:W-:Y:S02]  /*a240*/  LOP3.LUT R23, R20, 0xffff0000, RZ, 0xc0, !PT ;  /* 0xffff000014177812 */ /* 0x000fe400078ec0ff */
        /* <DEDUP_REMOVED lines=23> */
.L_x_10424:
[----:B------:R-:W-:Y:S05]  /*a3c0*/  BSYNC B1 ;  /* 0x0000000000017941 */ /* 0x000fea0003800000 */
.L_x_10423:
[----:B------:R-:W-:Y:S04]  /*a3d0*/  BSSY B1, `(.L_x_10425) ;  /* 0x000006a000017945 */ /* 0x000fe80003800000 */
[----:B------:R-:W-:Y:S05]  /*a3e0*/  @P1 BRA `(.L_x_10426) ;  /* 0x0000000400a01947 */ /* 0x000fea0003800000 */
[----:B0-----:R-:W2:Y:S04]  /*a3f0*/  LDL R0, [R1+0x98] ;  /* 0x0000980001007983 */ /* 0x001ea80000100800 */
[----:B------:R-:W3:Y:S01]  /*a400*/  LDL R56, [R1+0xb4] ;  /* 0x0000b40001387983 */ /* 0x000ee20000100800 */
[----:B------:R-:W-:Y:S02]  /*a410*/  SHF.R.U64 R32, R24, 0x10, R25 ;  /* 0x0000001018207819 */ /* 0x000fe40000001219 */
[--C-:B------:R-:W-:Y:S02]  /*a420*/  SHF.R.U64 R24, R8, 0x10, R9.reuse ;  /* 0x0000001008187819 */ /* 0x100fe40000001209 */
[----:B------:R-:W-:Y:S02]  /*a430*/  SHF.R.U32.HI R9, RZ, 0x10, R9 ;  /* 0x00000010ff097819 */ /* 0x000fe40000011609 */
[----:B------:R-:W-:-:S02]  /*a440*/  PRMT R55, R55, 0x5410, R32 ;  /* 0x0000541037377816 */ /* 0x000fc40000000020 */
[----:B------:R-:W-:Y:S02]  /*a450*/  PRMT R51, R51, 0x5410, R24 ;  /* 0x0000541033337816 */ /* 0x000fe40000000018 */
[----:B------:R-:W-:Y:S01]  /*a460*/  SHF.R.U32.HI R25, RZ, 0x10, R25 ;  /* 0x00000010ff197819 */ /* 0x000fe20000011619 */
[----:B------:R-:W-:Y:S01]  /*a470*/  IMAD.U32 R33, R55, 0x10000, RZ ;  /* 0x0001000037217824 */ /* 0x000fe200078e00ff */
[----:B------:R-:W-:Y:S01]  /*a480*/  SHF.R.U64 R8, R10, 0x10, R11 ;  /* 0x000000100a087819 */ /* 0x000fe2000000120b */
[----:B------:R-:W-:Y:S01]  /*a490*/  IMAD.U32 R35, R51, 0x10000, RZ ;  /* 0x0001000033237824 */ /* 0x000fe200078e00ff */
[----:B------:R-:W-:Y:S02]  /*a4a0*/  PRMT R50, R50, 0x5410, R9 ;  /* 0x0000541032327816 */ /* 0x000fe40000000009 */
[----:B------:R-:W-:Y:S02]  /*a4b0*/  SHF.R.U64 R26, R26, 0x10, R27 ;  /* 0x000000101a1a7819 */ /* 0x000fe4000000121b */
[----:B------:R-:W-:Y:S01]  /*a4c0*/  SHF.R.U32.HI R11, RZ, 0x10, R11 ;  /* 0x00000010ff0b7819 */ /* 0x000fe2000001160b */
[----:B------:R-:W-:Y:S01]  /*a4d0*/  IMAD.U32 R32, R50, 0x10000, RZ ;  /* 0x0001000032207824 */ /* 0x000fe200078e00ff */
[----:B------:R-:W-:-:S02]  /*a4e0*/  SHF.R.U32.HI R27, RZ, 0x10, R27 ;  /* 0x00000010ff1b7819 */ /* 0x000fc4000001161b */
[----:B------:R-:W-:Y:S02]  /*a4f0*/  PRMT R54, R54, 0x5410, R25 ;  /* 0x0000541036367816 */ /* 0x000fe40000000019 */
[----:B------:R-:W-:Y:S02]  /*a500*/  PRMT R49, R49, 0x5410, R8 ;  /* 0x0000541031317816 */ /* 0x000fe40000000008 */
[----:B------:R-:W-:Y:S02]  /*a510*/  PRMT R48, R48, 0x5410, R11 ;  /* 0x0000541030307816 */ /* 0x000fe4000000000b */
[----:B------:R-:W-:Y:S02]  /*a520*/  PRMT R52, R52, 0x5410, R27 ;  /* 0x0000541034347816 */ /* 0x000fe4000000001b */
[----:B------:R-:W-:Y:S01]  /*a530*/  LOP3.LUT R51, R51, 0xffff0000, RZ, 0xc0, !PT ;  /* 0xffff000033337812 */ /* 0x000fe200078ec0ff */
[----:B------:R-:W-:Y:S01]  /*a540*/  IMAD.U32 R34, R48, 0x10000, RZ ;  /* 0x0001000030227824 */ /* 0x000fe200078e00ff */
[----:B------:R-:W-:-:S02]  /*a550*/  LOP3.LUT R55, R55, 0xffff0000, RZ, 0xc0, !PT ;  /* 0xffff000037377812 */ /* 0x000fc400078ec0ff */
[----:B------:R-:W-:Y:S02]  /*a560*/  LOP3.LUT R50, R50, 0xffff0000, RZ, 0xc0, !PT ;  /* 0xffff000032327812 */ /* 0x000fe400078ec0ff */
[----:B------:R-:W-:Y:S02]  /*a570*/  PRMT R53, R53, 0x5410, R26 ;  /* 0x0000541035357816 */ /* 0x000fe4000000001a */
[----:B------:R-:W-:Y:S02]  /*a580*/  LOP3.LUT R48, R48, 0xffff0000, RZ, 0xc0, !PT ;  /* 0xffff000030307812 */ /* 0x000fe400078ec0ff */
[----:B--2---:R-:W-:-:S04]  /*a590*/  LEA.HI R0, R3, R0, RZ, 0x1d ;  /* 0x0000000003007211 */ /* 0x004fc800078fe8ff */
[----:B------:R-:W-:-:S04]  /*a5a0*/  SHF.R.S32.HI R5, RZ, 0x1f, R0 ;  /* 0x0000001fff057819 */ /* 0x000fc80000011400 */
[----:B------:R-:W-:Y:S01]  /*a5b0*/  LEA.HI R5, R5, R0, RZ, 0x2 ;  /* 0x0000000005057211 */ /* 0x000fe200078f10ff */
[----:B------:R-:W-:-:S03]  /*a5c0*/  IMAD.SHL.U32 R0, R0, 0x8, RZ ;  /* 0x0000000800007824 */ /* 0x000fc600078e00ff */
[----:B------:R-:W-:Y:S02]  /*a5d0*/  SHF.R.S32.HI R5, RZ, 0x2, R5 ;  /* 0x00000002ff057819 */ /* 0x000fe40000011405 */
[----:B-----5:R-:W-:-:S03]  /*a5e0*/  LOP3.LUT R0, R73, 0x18, R0, 0xf8, !PT ;  /* 0x0000001849007812 */ /* 0x020fc600078ef800 */
[----:B------:R-:W-:Y:S01]  /*a5f0*/  IMAD R5, R5, 0x1800, R72 ;  /* 0x0000180005057824 */ /* 0x000fe200078e0248 */
[----:B------:R-:W-:-:S05]  /*a600*/  LOP3.LUT R0, R0, R71, RZ, 0x3c, !PT ;  /* 0x0000004700007212 */ /* 0x000fca00078e3cff */
[----:B------:R-:W-:Y:S02]  /*a610*/  IMAD.IADD R21, R5, 0x1, R0 ;  /* 0x0000000105157824 */ /* 0x000fe400078e0200 */
[----:B---3--:R-:W0:Y:S02]  /*a620*/  LDS.128 R4, [R56] ;  /* 0x0000000038047984 */ /* 0x008e240000000c00 */
        /* <DEDUP_REMOVED lines=28> */
[C---:B------:R-:W-:Y:S01]  /*a7f0*/  FMUL.FTZ R9, R20.reuse, R51 ;  /* 0x0000003314097220 */ /* 0x040fe20000410000 */
[C---:B------:R-:W-:Y:S01]  /*a800*/  FFMA.FTZ R32, R11.reuse, R8, -R24 ;  /* 0x000000080b207223 */ /* 0x040fe20000010818 */
[----:B------:R-:W-:Y:S01]  /*a810*/  FFMA.FTZ R34, R11, R34, R27 ;  /* 0x000000220b227223 */ /* 0x000fe2000001001b */
        /* <DEDUP_REMOVED lines=37> */
.L_x_10426:
[----:B------:R-:W-:Y:S05]  /*aa70*/  BSYNC B1 ;  /* 0x0000000000017941 */ /* 0x000fea0003800000 */
.L_x_10425:
[----:B------:R-:W-:Y:S05]  /*aa80*/  @P2 BRA `(.L_x_10407) ;  /* 0x0000000400a02947 */ /* 0x000fea0003800000 */
[----:B01----:R-:W2:Y:S04]  /*aa90*/  LDL R0, [R1+0x9c] ;  /* 0x00009c0001007983 */ /* 0x003ea80000100800 */
[----:B------:R-:W3:Y:S01]  /*aaa0*/  LDL R32, [R1+0xb0] ;  /* 0x0000b00001207983 */ /* 0x000ee20000100800 */
[----:B------:R-:W-:Y:S02]  /*aab0*/  SHF.R.U64 R25, R28, 0x10, R29 ;  /* 0x000000101c197819 */ /* 0x000fe4000000121d */
[----:B------:R-:W-:Y:S02]  /*aac0*/  SHF.R.U64 R21, R12, 0x10, R13 ;  /* 0x000000100c157819 */ /* 0x000fe4000000120d */
[----:B------:R-:W-:Y:S02]  /*aad0*/  PRMT R44, R44, 0x5410, R25 ;  /* 0x000054102c2c7816 */ /* 0x000fe40000000019 */
[----:B------:R-:W-:-:S02]  /*aae0*/  PRMT R40, R40, 0x5410, R21 ;  /* 0x0000541028287816 */ /* 0x000fc40000000015 */
[----:B------:R-:W-:Y:S01]  /*aaf0*/  SHF.R.U32.HI R12, RZ, 0x10, R13 ;  /* 0x00000010ff0c7819 */ /* 0x000fe2000001160d */
[----:B------:R-:W-:Y:S01]  /*ab00*/  IMAD.U32 R24, R44, 0x10000, RZ ;  /* 0x000100002c187824 */ /* 0x000fe200078e00ff */
[----:B------:R-:W-:Y:S01]  /*ab10*/  SHF.R.U64 R23, R30, 0x10, R31 ;  /* 0x000000101e177819 */ /* 0x000fe2000000121f */
[----:B------:R-:W-:Y:S01]  /*ab20*/  IMAD.U32 R26, R40, 0x10000, RZ ;  /* 0x00010000281a7824 */ /* 0x000fe200078e00ff */
[----:B------:R-:W-:Y:S02]  /*ab30*/  SHF.R.U32.HI R28, RZ, 0x10, R29 ;  /* 0x00000010ff1c7819 */ /* 0x000fe4000001161d */
[----:B------:R-:W-:Y:S02]  /*ab40*/  SHF.R.U32.HI R30, RZ, 0x10, R31 ;  /* 0x00000010ff1e7819 */ /* 0x000fe4000001161f */
[----:B------:R-:W-:Y:S02]  /*ab50*/  PRMT R41, R41, 0x5410, R12 ;  /* 0x0000541029297816 */ /* 0x000fe4000000000c */
[----:B------:R-:W-:-:S02]  /*ab60*/  PRMT R45, R45, 0x5410, R28 ;  /* 0x000054102d2d7816 */ /* 0x000fc4000000001c */
[----:B------:R-:W-:Y:S02]  /*ab70*/  PRMT R47, R47, 0x5410, R30 ;  /* 0x000054102f2f7816 */ /* 0x000fe4000000001e */
[----:B------:R-:W-:Y:S01]  /*ab80*/  PRMT R46, R46, 0x5410, R23 ;  /* 0x000054102e2e7816 */ /* 0x000fe20000000017 */
[----:B------:R-:W-:Y:S01]  /*ab90*/  IMAD.U32 R23, R41, 0x10000, RZ ;  /* 0x0001000029177824 */ /* 0x000fe200078e00ff */
[----:B--2---:R-:W-:-:S04]  /*aba0*/  LEA.HI R3, R3, R0, RZ, 0x1d ;  /* 0x0000000003037211 */ /* 0x004fc800078fe8ff */
[----:B------:R-:W-:Y:S01]  /*abb0*/  SHF.R.S32.HI R0, RZ, 0x1f, R3 ;  /* 0x0000001fff007819 */ /* 0x000fe20000011403 */
[----:B---3--:R-:W0:Y:S03]  /*abc0*/  LDS.128 R4, [R32] ;  /* 0x0000000020047984 */ /* 0x008e260000000c00 */
[----:B------:R-:W-:Y:S01]  /*abd0*/  LEA.HI R0, R0, R3, RZ, 0x2 ;  /* 0x0000000300007211 */ /* 0x000fe200078f10ff */
[----:B------:R-:W-:-:S03]  /*abe0*/  IMAD.SHL.U32 R3, R3, 0x8, RZ ;  /* 0x0000000803037824 */ /* 0x000fc600078e00ff */
[----:B------:R-:W-:Y:S02]  /*abf0*/  SHF.R.S32.HI R0, RZ, 0x2, R0 ;  /* 0x00000002ff007819 */ /* 0x000fe40000011400 */
[----:B-----5:R-:W-:-:S03]  /*ac00*/  LOP3.LUT R3, R73, 0x18, R3, 0xf8, !PT ;  /* 0x0000001849037812 */ /* 0x020fc600078ef803 */
[----:B------:R-:W-:Y:S01]  /*ac10*/  IMAD R0, R0, 0x1800, R72 ;  /* 0x0000180000007824 */ /* 0x000fe200078e0248 */
[----:B------:R-:W-:-:S05]  /*ac20*/  LOP3.LUT R3, R3, R71, RZ, 0x3c, !PT ;  /* 0x0000004703037212 */ /* 0x000fca00078e3cff */
[----:B------:R-:W-:-:S04]  /*ac30*/  IMAD.IADD R3, R0, 0x1, R3 ;  /* 0x0000000100037824 */ /* 0x000fc800078e0203 */
[----:B------:R-:W-:Y:S01]  /*ac40*/  IMAD R0, R3, 0x2, R16 ;  /* 0x0000000203007824 */ /* 0x000fe200078e0210 */
[--C-:B------:R-:W-:Y:S02]  /*ac50*/  SHF.R.U64 R3, R14, 0x10, R15.reuse ;  /* 0x000000100e037819 */ /* 0x100fe4000000120f */
[----:B------:R-:W-:Y:S02]  /*ac60*/  SHF.R.U32.HI R14, RZ, 0x10, R15 ;  /* 0x00000010ff0e7819 */ /* 0x000fe4000001160f */
[----:B------:R-:W1:Y:S01]  /*ac70*/  LDS.128 R8, [R0+0xda00] ;  /* 0x00da000000087984 */ /* 0x000e620000000c00 */
[----:B------:R-:W-:Y:S02]  /*ac80*/  PRMT R42, R42, 0x5410, R3 ;  /* 0x000054102a2a7816 */ /* 0x000fe40000000003 */
[----:B------:R-:W-:-:S05]  /*ac90*/  PRMT R43, R43, 0x5410, R14 ;  /* 0x000054102b2b7816 */ /* 0x000fca000000000e */
[----:B------:R-:W-:Y:S02]  /*aca0*/  IMAD.U32 R25, R43, 0x10000, RZ ;  /* 0x000100002b197824 */ /* 0x000fe400078e00ff */
        /* <DEDUP_REMOVED lines=19> */
[C---:B------:R-:W-:Y:S01]  /*ade0*/  FMUL.FTZ R31, R22.reuse, R25 ;  /* 0x00000019161f7220 */ /* 0x040fe20000410000 */
[----:B------:R-:W-:Y:S01]  /*adf0*/  IMAD.U32 R15, R45, 0x10000, RZ ;  /* 0x000100002d0f7824 */ /* 0x000fe200078e00ff */
[----:B------:R-:W-:Y:S01]  /*ae00*/  LOP3.LUT R11, R11, 0xffff0000, RZ, 0xc0, !PT ;  /* 0xffff00000b0b7812 */ /* 0x000fe200078ec0ff */
[-C--:B------:R-:W-:Y:S01]  /*ae10*/  FMUL.FTZ R22, R22, R3.reuse ;  /* 0x0000000316167220 */ /* 0x080fe20000410000 */
[----:B------:R-:W-:Y:S01]  /*ae20*/  FFMA.FTZ R31, R14, R3, -R31 ;  /* 0x000000030e1f7223 */ /* 0x000fe2000001081f */
[-C--:B------:R-:W-:Y:S01]  /*ae30*/  FMUL.FTZ R29, R20, R15.reuse ;  /* 0x0000000f141d7220 */ /* 0x080fe20000410000 */
[----:B------:R-:W-:Y:S01]  /*ae40*/  FFMA.FTZ R27, R12, R15, -R27 ;  /* 0x0000000f0c1b7223 */ /* 0x000fe2000001081b */
[----:B------:R-:W-:Y:S01]  /*ae50*/  LOP3.LUT R15, R40, 0xffff0000, RZ, 0xc0, !PT ;  /* 0xffff0000280f7812 */ /* 0x000fe200078ec0ff */
[----:B------:R-:W-:Y:S01]  /*ae60*/  FFMA.FTZ R26, R14, R25, R22 ;  /* 0x000000190e1a7223 */ /* 0x000fe20000010016 */
[----:B------:R-:W-:Y:S01]  /*ae70*/  LOP3.LUT R3, R44, 0xffff0000, RZ, 0xc0, !PT ;  /* 0xffff00002c037812 */ /* 0x000fe200078ec0ff */
[----:B------:R-:W-:Y:S01]  /*ae80*/  FFMA.FTZ R29, R12, R23, R29 ;  /* 0x000000170c1d7223 */ /* 0x000fe2000001001d */
[----:B------:R-:W-:Y:S01]  /*ae90*/  LOP3.LUT R14, R41, 0xffff0000, RZ, 0xc0, !PT ;  /* 0xffff0000290e7812 */ /* 0x000fe200078ec0ff */
[C---:B------:R-:W-:Y:S01]  /*aea0*/  FMUL.FTZ R23, R8.reuse, R15 ;  /* 0x0000000f08177220 */ /* 0x040fe20000410000 */
[----:B------:R-:W-:Y:S01]  /*aeb0*/  LOP3.LUT R12, R45, 0xffff0000, RZ, 0xc0, !PT ;  /* 0xffff00002d0c7812 */ /* 0x000fe200078ec0ff */
[----:B------:R-:W-:Y:S01]  /*aec0*/  FMUL.FTZ R25, R8, R3 ;  /* 0x0000000308197220 */ /* 0x000fe20000410000 */
[----:B------:R-:W-:-:S02]  /*aed0*/  IMAD.U32 R21, R10, 0x10000, RZ ;  /* 0x000100000a157824 */ /* 0x000fc400078e00ff */
[C---:B------:R-:W-:Y:S01]  /*aee0*/  FMUL.FTZ R22, R9.reuse, R14 ;  /* 0x0000000e09167220 */ /* 0x040fe20000410000 */
[----:B------:R-:W-:Y:S02]  /*aef0*/  IMAD.U32 R20, R42, 0x10000, RZ ;  /* 0x000100002a147824 */ /* 0x000fe400078e00ff */
        /* <DEDUP_REMOVED lines=15> */
[----:B------:R-:W-:Y:S01]  /*aff0*/  LOP3.LUT R4, R47, 0xffff0000, RZ, 0xc0, !PT ;  /* 0xffff00002f047812 */ /* 0x000fe200078ec0ff */
[-C--:B------:R-:W-:Y:S02]  /*b000*/  FMUL.FTZ R10, R10, R3.reuse ;  /* 0x000000030a0a7220 */ /* 0x080fe40000410000 */
[C---:B------:R-:W-:Y:S01]  /*b010*/  FMUL.FTZ R20, R11.reuse, R8 ;  /* 0x000000080b147220 */ /* 0x040fe20000410000 */
[C---:B------:R-:W-:Y:S01]  /*b020*/  FFMA.FTZ R3, R6.reuse, R3, -R9 ;  /* 0x0000000306037223 */ /* 0x040fe20000010809 */
        /* <DEDUP_REMOVED lines=14> */
.L_x_10407:
[----:B------:R-:W-:Y:S05]  /*b110*/  BSYNC B0 ;  /* 0x0000000000007941 */ /* 0x000fea0003800000 */
.L_x_10400:
[----:B------:R-:W-:Y:S01]  /*b120*/  @!PT LDS RZ, [RZ] ;  /* 0x00000000fffff984 */ /* 0x000fe20000000800 */
[----:B------:R-:W-:Y:S01]  /*b130*/  @!PT LDS RZ, [RZ] ;  /* 0x00000000fffff984 */ /* 0x000fe20000000800 */
[----:B------:R-:W-:Y:S01]  /*b140*/  @!PT LDS RZ, [RZ] ;  /* 0x00000000fffff984 */ /* 0x000fe20000000800 */
[----:B------:R-:W-:Y:S01]  /*b150*/  @!PT LDS RZ, [RZ] ;  /* 0x00000000fffff984 */ /* 0x000fe20000000800 */
[----:B------:R1:W-:Y:S06]  /*b160*/  MEMBAR.ALL.CTA ;  /* 0x0000000000007992 */ /* 0x0003ec0000008000 */
[----:B-1----:R-:W1:Y:S01]  /*b170*/  FENCE.VIEW.ASYNC.S ;  /* 0x00000000000073c6 */ /* 0x002e620000000000 */
[----:B------:R-:W-:Y:S05]  /*b180*/  WARPSYNC.ALL ;  /* 0x0000000000007948 */ /* 0x000fea0003800000 */
[----:B-1----:R-:W-:Y:S06]  /*b190*/  BAR.SYNC.DEFER_BLOCKING 0xd, 0x180 ;  /* 0x0346000000007b1d */ /* 0x002fec0000010000 */
.L_x_10398:
[----:B0--3--:R-:W3:Y:S02]  /*b1a0*/  LDL R0, [R1+0x44] ;  /* 0x0000440001007983 */ /* 0x009ee40000100800 */
[----:B---3--:R-:W-:-:S13]  /*b1b0*/  ISETP.NE.AND P0, PT, R0, 0x3, PT ;  /* 0x000000030000780c */ /* 0x008fda0003f05270 */
[----:B------:R-:W-:Y:S05]  /*b1c0*/  @!P0 BRA `(.L_x_10427) ;  /* 0x0000000000048947 */ /* 0x000fea0003800000 */
[----:B------:R-:W-:Y:S01]  /*b1d0*/  BPT.TRAP 0x1 ;  /* 0x000000040000795c */ /* 0x000fe20000300000 */
.L_x_10427:
[----:B--2-4-:R-:W2:Y:S01]  /*b1e0*/  LDL R3, [R1+0x5c] ;  /* 0x00005c0001037983 */ /* 0x014ea20000100800 */
[----:B------:R-:W-:Y:S01]  /*b1f0*/  IMAD R0, R154, 0x8, R16 ;  /* 0x000000089a007824 */ /* 0x000fe200078e0210 */
[----:B--2---:R-:W-:-:S04]  /*b200*/  SHF.L.U32 R5, R3, 0x1f, RZ ;  /* 0x0000001f03057819 */ /* 0x004fc800000006ff */
[----:B------:R0:W2:Y:S01]  /*b210*/  SYNCS.PHASECHK.TRANS64.TRYWAIT P1, [R0+URZ+0x31c30], R5 ;  /* 0x031c3005000075a7 */ /* 0x0000a2000802017f */
[----:B------:R-:W-:Y:S05]  /*b220*/  @!P0 BRA `(.L_x_10428) ;  /* 0x0000000000048947 */ /* 0x000fea0003800000 */
[----:B------:R-:W-:Y:S01]  /*b230*/  BPT.TRAP 0x1 ;  /* 0x000000040000795c */ /* 0x000fe20000300000 */
.L_x_10428:
[----:B------:R-:W-:Y:S02]  /*b240*/  IMAD R2, R2, 0x1000, R16 ;  /* 0x0000100002027824 */ /* 0x000fe400078e0210 */
[----:B------:R-:W-:Y:S02]  /*b250*/  VIADD R4, R16, 0x16a00 ;  /* 0x00016a0010047836 */ /* 0x000fe40000000000 */
[----:B------:R-:W-:-:S03]  /*b260*/  VIADD R3, R2, 0xda00 ;  /* 0x0000da0002037836 */ /* 0x000fc60000000000 */
[----:B------:R-:W-:Y:S02]  /*b270*/  SHF.R.U32.HI R2, RZ, 0x4, R4 ;  /* 0x00000004ff027819 */ /* 0x000fe40000011604 */
[----:B------:R-:W-:Y:S02]  /*b280*/  SHF.R.U32.HI R3, RZ, 0x4, R3 ;  /* 0x00000004ff037819 */ /* 0x000fe40000011603 */
[----:B------:R-:W-:Y:S02]  /*b290*/  LOP3.LUT R2, R2, 0x3fff, RZ, 0xc0, !PT ;  /* 0x00003fff02027812 */ /* 0x000fe400078ec0ff */
[----:B------:R-:W-:Y:S02]  /*b2a0*/  LOP3.LUT R3, R3, 0x3fff, RZ, 0xc0, !PT ;  /* 0x00003fff03037812 */ /* 0x000fe400078ec0ff */
[----:B------:R-:W-:-:S05]  /*b2b0*/  LOP3.LUT R2, R2, 0x10000, RZ, 0xfc, !PT ;  /* 0x0001000002027812 */ /* 0x000fca00078efcff */
[----:B------:R3:W-:Y:S01]  /*b2c0*/  STL [R1+0x78], R2 ;  /* 0x0000780201007387 */ /* 0x0007e20000100800 */
[----:B--2---:R-:W-:Y:S05]  /*b2d0*/  @P1 BRA `(.L_x_10429) ;  /* 0x0000000000081947 */ /* 0x004fea0003800000 */
[----:B------:R-:W2:Y:S02]  /*b2e0*/  SYNCS.PHASECHK.TRANS64.TRYWAIT P1, [R0+URZ+0x31c30], R5 ;  /* 0x031c3005000075a7 */ /* 0x000ea4000802017f */
[----:B--2---:R-:W-:Y:S05]  /*b2f0*/  @!P1 BRA `(.L_x_10430) ;  /* 0x0000013000989947 */ /* 0x004fea0003800000 */
.L_x_10429:
[----:B------:R-:W4:Y:S01]  /*b300*/  LDL R4, [R1+0x78] ;  /* 0x0000780001047983 */ /* 0x000f220000100800 */
[----:B---3--:R-:W-:Y:S01]  /*b310*/  LOP3.LUT R2, R3, 0x10000, RZ, 0xfc, !PT ;  /* 0x0001000003027812 */ /* 0x008fe200078efcff */
[----:B------:R-:W-:Y:S01]  /*b320*/  IMAD.MOV.U32 R15, RZ, RZ, -0x7fffffe0 ;  /* 0x80000020ff0f7424 */ /* 0x000fe200078e00ff */
[----:B------:R-:W-:Y:S01]  /*b330*/  P2R R96, PR, RZ, 0x1 ;  /* 0x00000001ff607803 */ /* 0x000fe20000000000 */
[----:B------:R-:W-:Y:S01]  /*b340*/  IMAD.MOV.U32 R3, RZ, RZ, -0x7fffffe0 ;  /* 0x80000020ff037424 */ /* 0x000fe200078e00ff */
[----:B------:R-:W-:Y:S05]  /*b350*/  WARPSYNC.ALL ;  /* 0x0000000000007948 */ /* 0x000fea0003800000 */
[----:B------:R-:W-:Y:S01]  /*b360*/  R2UR UR7, R15 ;  /* 0x000000000f0772ca */ /* 0x000fe200000e0000 */
[----:B------:R-:W3:Y:S01]  /*b370*/  LDL R97, [R1+0xc8] ;  /* 0x0000c80001617983 */ /* 0x000ee20000100800 */
[----:B------:R-:W-:-:S02]  /*b380*/  R2UR UR4, R2 ;  /* 0x00000000020472ca */ /* 0x000fc400000e0000 */
[C---:B------:R-:W-:Y:S01]  /*b390*/  R2UR UR5, R3.reuse ;  /* 0x00000000030572ca */ /* 0x040fe200000e0000 */
[----:B------:R-:W-:Y:S01]  /*b3a0*/  WARPGROUP.ARRIVE ;  /* 0x00000000000079c5 */ /* 0x000fe20000000000 */
[----:B0-2---:R-:W-:Y:S02]  /*b3b0*/  IMAD.MOV.U32 R5, RZ, RZ, -0x7fffffe0 ;  /* 0x80000020ff057424 */ /* 0x005fe400078e00ff */
[----:B------:R-:W-:Y:S01]  /*b3c0*/  IMAD.MOV.U32 R7, RZ, RZ, -0x7fffffe0 ;  /* 0x80000020ff077424 */ /* 0x000fe200078e00ff */
[C---:B------:R-:W-:Y:S02]  /*b3d0*/  R2UR UR8, R2.reuse ;  /* 0x00000000020872ca */ /* 0x040fe400000e0000 */
[----:B------:R-:W-:Y:S02]  /*b3e0*/  R2UR UR9, R3 ;  /* 0x00000000030972ca */ /* 0x000fe400000e0000 */
[----:B------:R-:W-:Y:S02]  /*b3f0*/  R2UR UR11, R7 ;  /* 0x00000000070b72ca */ /* 0x000fe400000e0000 */
[----:B------:R-:W-:-:S02]  /*b400*/  R2UR UR12, R2 ;  /* 0x00000000020c72ca */ /* 0x000fc400000e0000 */
[C---:B------:R-:W-:Y:S01]  /*b410*/  R2UR UR13, R3.reuse ;  /* 0x00000000030d72ca */ /* 0x040fe200000e0000 */
[----:B------:R-:W-:Y:S01]  /*b420*/  IMAD.MOV.U32 R9, RZ, RZ, -0x7fffffe0 ;  /* 0x80000020ff097424 */ /* 0x000fe200078e00ff */
[----:B------:R-:W-:Y:S02]  /*b430*/  R2UR UR16, R2 ;  /* 0x00000000021072ca */ /* 0x000fe400000e0000 */
[----:B------:R-:W-:Y:S02]  /*b440*/  R2UR UR17, R3 ;  /* 0x00000000031172ca */ /* 0x000fe400000e0000 */
[----:B------:R-:W-:Y:S01]  /*b450*/  R2UR UR19, R9 ;  /* 0x00000000091372ca */ /* 0x000fe200000e0000 */
[----:B----4-:R-:W-:-:S05]  /*b460*/  IMAD R14, R154, 0x6c0, R4 ;  /* 0x000006c09a0e7824 */ /* 0x010fca00078e0204 */
[----:B------:R-:W-:-:S13]  /*b470*/  R2UR UR6, R14 ;  /* 0x000000000e0672ca */ /* 0x000fda00000e0000 */
[----:B------:R-:W-:Y:S01]  /*b480*/  HGMMA.64x16x16.F32.BF16 R88, gdesc[UR4], RZ, !UPT, gsb0 ;  /* 0x00200000045879f0 */ /* 0x000fe2000c0018ff */
[----:B------:R-:W-:Y:S01]  /*b490*/  VIADD R4, R14, 0x40 ;  /* 0x000000400e047836 */ /* 0x000fe20000000000 */
[----:B------:R-:W-:Y:S02]  /*b4a0*/  R2UR UR7, R5 ;  /* 0x00000000050772ca */ /* 0x000fe400000e0000 */
[----:B------:R-:W-:Y:S02]  /*b4b0*/  R2UR UR4, R2 ;  /* 0x00000000020472ca */ /* 0x000fe400000e0000 */
[----:B------:R-:W-:Y:S02]  /*b4c0*/  R2UR UR6, R4 ;  /* 0x00000000040672ca */ /* 0x000fe400000e0000 */
[----:B------:R-:W-:Y:S01]  /*b4d0*/  R2UR UR5, R3 ;  /* 0x00000000030572ca */ /* 0x000fe200000e0000 */
[----:B------:R-:W-:Y:S02]  /*b4e0*/  WARPGROUP.DEPBAR.LE gsb0, 0x0 ;  /* 0x00008000000079c5 */ /* 0x000fe40000010000 */
[----:B------:R-:W-:-:S10]  /*b4f0*/  WARPGROUP.ARRIVE ;  /* 0x00000000000079c5 */ /* 0x000fd40000000000 */
[----:B------:R-:W-:Y:S01]  /*b500*/  HGMMA.64x16x16.F32.BF16 R80, gdesc[UR4], RZ, !UPT, gsb0 ;  /* 0x00200000045079f0 */ /* 0x000fe2000c0018ff */
[----:B------:R-:W-:-:S05]  /*b510*/  VIADD R6, R14, 0x80 ;  /* 0x000000800e067836 */ /* 0x000fca0000000000 */
[----:B------:R-:W-:Y:S01]  /*b520*/  R2UR UR10, R6 ;  /* 0x00000000060a72ca */ /* 0x000fe200000e0000 */
[----:B------:R-:W-:Y:S02]  /*b530*/  WARPGROUP.DEPBAR.LE gsb0, 0x0 ;  /* 0x00008000000079c5 */ /* 0x000fe40000010000 */
[----:B-----5:R-:W-:-:S10]  /*b540*/  WARPGROUP.ARRIVE ;  /* 0x00000000000079c5 */ /* 0x020fd40000000000 */
[----:B------:R-:W-:Y:S01]  /*b550*/  HGMMA.64x16x16.F32.BF16 R72, gdesc[UR8], RZ, !UPT, gsb0 ;  /* 0x00200000084879f0 */ /* 0x000fe2000c0018ff */
[----:B------:R-:W-:Y:S02]  /*b560*/  VIADD R4, R14, 0xc0 ;  /* 0x000000c00e047836 */ /* 0x000fe40000000000 */
[----:B------:R-:W-:-:S03]  /*b570*/  IMAD.MOV.U32 R5, RZ, RZ, -0x7fffffe0 ;  /* 0x80000020ff057424 */ /* 0x000fc600078e00ff */
        /* <DEDUP_REMOVED lines=8> */
[----:B------:R-:W-:-:S10]  /*b600*/  WARPGROUP.ARRIVE ;  /* 0x00000000000079c5 */ /* 0x000fd40000000000 */
[----:B------:R-:W-:Y:S01]  /*b610*/  HGMMA.64x16x16.F32.BF16 R56, gdesc[UR16], RZ, !UPT, gsb0 ;  /* 0x00200000103879f0 */ /* 0x000fe2000c0018ff */
[----:B------:R-:W-:Y:S02]  /*b620*/  VIADD R6, R14, 0x140 ;  /* 0x000001400e067836 */ /* 0x000fe40000000000 */
[----:B------:R-:W-:Y:S01]  /*b630*/  IMAD.MOV.U32 R7, RZ, RZ, -0x7fffffe0 ;  /* 0x80000020ff077424 */ /* 0x000fe200078e00ff */
[----:B------:R-:W-:Y:S02]  /*b640*/  R2UR UR20, R2 ;  /* 0x00000000021472ca */ /* 0x000fe400000e0000 */
[----:B------:R-:W-:Y:S02]  /*b650*/  R2UR UR22, R6 ;  /* 0x00000000061672ca */ /* 0x000fe400000e0000 */
[----:B------:R-:W-:Y:S02]  /*b660*/  R2UR UR23, R7 ;  /* 0x00000000071772ca */ /* 0x000fe400000e0000 */
[----:B------:R-:W-:Y:S01]  /*b670*/  R2UR UR21, R3 ;  /* 0x00000000031572ca */ /* 0x000fe200000e0000 */
[----:B------:R-:W-:-:S02]  /*b680*/  WARPGROUP.DEPBAR.LE gsb0, 0x0 ;  /* 0x00008000000079c5 */ /* 0x000fc40000010000 */
        /* <DEDUP_REMOVED lines=18> */
[----:B-1----:R-:W-:-:S10]  /*b7b0*/  WARPGROUP.ARRIVE ;  /* 0x00000000000079c5 */ /* 0x002fd40000000000 */
        /* <DEDUP_REMOVED lines=11> */
[----:B------:R-:W-:Y:S02]  /*b870*/  VIADD R8, R2, 0x2 ;  /* 0x0000000202087836 */ /* 0x000fe40000000000 */
[----:B------:R-:W-:Y:S02]  /*b880*/  IMAD.MOV.U32 R5, RZ, RZ, -0x7fffffe0 ;  /* 0x80000020ff057424 */ /* 0x000fe400078e00ff */
[----:B------:R-:W-:Y:S01]  /*b890*/  IMAD.MOV.U32 R9, RZ, RZ, -0x7fffffe0 ;  /* 0x80000020ff097424 */ /* 0x000fe200078e00ff */
[----:B------:R-:W-:Y:S02]  /*b8a0*/  R2UR UR34, R4 ;  /* 0x00000000042272ca */ /* 0x000fe400000e0000 */
[----:B------:R-:W-:-:S02]  /*b8b0*/  R2UR UR35, R5 ;  /* 0x00000000052372ca */ /* 0x000fc400000e0000 */
[----:B------:R-:W-:Y:S02]  /*b8c0*/  R2UR UR32, R8 ;  /* 0x00000000082072ca */ /* 0x000fe400000e0000 */
[----:B------:R-:W-:Y:S01]  /*b8d0*/  R2UR UR33, R9 ;  /* 0x00000000092172ca */ /* 0x000fe200000e0000 */
[----:B------:R-:W-:Y:S02]  /*b8e0*/  WARPGROUP.DEPBAR.LE gsb0, 0x0 ;  /* 0x00008000000079c5 */ /* 0x000fe40000010000 */
[----:B------:R-:W-:-:S10]  /*b8f0*/  WARPGROUP.ARRIVE ;  /* 0x00000000000079c5 */ /* 0x000fd40000000000 */
[----:B------:R-:W-:Y:S01]  /*b900*/  HGMMA.64x16x16.F32.BF16 R88, gdesc[UR32], R88, gsb0 ;  /* 0x00200000205879f0 */ /* 0x000fe20008001858 */
        /* <DEDUP_REMOVED lines=350> */
[----:B---3--:R-:W-:Y:S02]  /*cef0*/  IMAD.IADD R20, R97, 0x1, R109 ;  /* 0x0000000161147824 */ /* 0x008fe400078e026d */
[----:B------:R-:W-:Y:S02]  /*cf00*/  IMAD.MOV.U32 R21, RZ, RZ, -0x7fffffe0 ;  /* 0x80000020ff157424 */ /* 0x000fe400078e00ff */
[----:B------:R-:W-:Y:S02]  /*cf10*/  IMAD R97, R113, -0x90, R20 ;  /* 0xffffff7071617824 */ /* 0x000fe400078e0214 */
[----:B------:R-:W-:Y:S01]  /*cf20*/  VIADD R20, R14, 0x542 ;  /* 0x000005420e147836 */ /* 0x000fe20000000000 */
        /* <DEDUP_REMOVED lines=30> */
[----:B------:R-:W-:-:S02]  /*d110*/  R2UR UR9, R5 ;  /* 0x00000000050972ca */ /* 0x000fc400000e0000 */
[C---:B------:R-:W-:Y:S02]  /*d120*/  ISETP.GT.AND P1, PT, R97.reuse, RZ, PT ;  /* 0x000000ff6100720c */ /* 0x040fe40003f24270 */
[C---:B------:R-:W-:Y:S02]  /*d130*/  ISETP.GT.AND P2, PT, R97.reuse, 0x1, PT ;  /* 0x000000016100780c */ /* 0x040fe40003f44270 */
[----:B------:R-:W-:Y:S01]  /*d140*/  ISETP.GT.AND P3, PT, R97, 0x8, PT ;  /* 0x000000086100780c */ /* 0x000fe20003f64270 */
[----:B------:R-:W-:Y:S02]  /*d150*/  WARPGROUP.DEPBAR.LE gsb0, 0x0 ;  /* 0x00008000000079c5 */ /* 0x000fe40000010000 */
[----:B------:R-:W-:-:S06]  /*d160*/  WARPGROUP.ARRIVE ;  /* 0x00000000000079c5 */ /* 0x000fcc0000000000 */
[----:B------:R-:W-:Y:S01]  /*d170*/  HGMMA.64x16x16.F32.BF16 R40, gdesc[UR8], R40, gsb0 ;  /* 0x00200000082879f0 */ /* 0x000fe20008001828 */
[----:B------:R-:W-:Y:S02]  /*d180*/  FSEL R88, R88, -INF , P1 ;  /* 0xff80000058587808 */ /* 0x000fe40000800000 */
[----:B------:R-:W-:Y:S02]  /*d190*/  FSEL R89, R89, -INF , P2 ;  /* 0xff80000059597808 */ /* 0x000fe40001000000 */
[----:B------:R-:W-:Y:S02]  /*d1a0*/  ISETP.GT.AND P4, PT, R97, 0x9, PT ;  /* 0x000000096100780c */ /* 0x000fe40003f84270 */
[----:B------:R-:W-:Y:S02]  /*d1b0*/  FSEL R92, R92, -INF , P3 ;  /* 0xff8000005c5c7808 */ /* 0x000fe40001800000 */
[----:B------:R-:W-:Y:S02]  /*d1c0*/  FMNMX.FTZ R15, R88, R89, !PT ;  /* 0x00000059580f7209 */ /* 0x000fe40007810000 */
[----:B------:R-:W-:-:S02]  /*d1d0*/  FSEL R93, R93, -INF , P4 ;  /* 0xff8000005d5d7808 */ /* 0x000fc40002000000 */
[----:B------:R-:W-:Y:S01]  /*d1e0*/  FMNMX.FTZ R20, R92, R15, !PT ;  /* 0x0000000f5c147209 */ /* 0x000fe20007810000 */
[----:B------:R-:W-:-:S03]  /*d1f0*/  IMAD.MOV.U32 R21, RZ, RZ, -0x7fffffe0 ;  /* 0x80000020ff157424 */ /* 0x000fc600078e00ff */
[----:B------:R-:W-:Y:S01]  /*d200*/  FMNMX.FTZ R15, R93, R20, !PT ;  /* 0x000000145d0f7209 */ /* 0x000fe20007810000 */
[----:B------:R-:W-:Y:S01]  /*d210*/  VIADD R20, R14, 0x642 ;  /* 0x000006420e147836 */ /* 0x000fe20000000000 */
[----:B------:R-:W-:Y:S02]  /*d220*/  R2UR UR7, R21 ;  /* 0x00000000150772ca */ /* 0x000fe400000e0000 */
[----:B------:R-:W-:Y:S02]  /*d230*/  R2UR UR4, R4 ;  /* 0x00000000040472ca */ /* 0x000fe400000e0000 */
[----:B------:R-:W-:Y:S02]  /*d240*/  R2UR UR6, R20 ;  /* 0x00000000140672ca */ /* 0x000fe400000e0000 */
[----:B------:R-:W-:Y:S02]  /*d250*/  R2UR UR5, R5 ;  /* 0x00000000050572ca */ /* 0x000fe400000e0000 */
[----:B------:R-:W-:-:S02]  /*d260*/  FSEL R90, R90, -INF , P1 ;  /* 0xff8000005a5a7808 */ /* 0x000fc40000800000 */
[----:B------:R-:W-:Y:S02]  /*d270*/  ISETP.GT.AND P1, PT, R97, 0x10, PT ;  /* 0x000000106100780c */ /* 0x000fe40003f24270 */
[----:B------:R-:W-:Y:S02]  /*d280*/  FSEL R91, R91, -INF , P2 ;  /* 0xff8000005b5b7808 */ /* 0x000fe40001000000 */
[C---:B------:R-:W-:Y:S02]  /*d290*/  ISETP.GT.AND P2, PT, R97.reuse, 0x11, PT ;  /* 0x000000116100780c */ /* 0x040fe40003f44270 */
[----:B------:R-:W-:Y:S02]  /*d2a0*/  FSEL R80, R80, -INF , P1 ;  /* 0xff80000050507808 */ /* 0x000fe40000800000 */
[----:B------:R-:W-:Y:S02]  /*d2b0*/  FSEL R94, R94, -INF , P3 ;  /* 0xff8000005e5e7808 */ /* 0x000fe40001800000 */
[----:B------:R-:W-:-:S02]  /*d2c0*/  ISETP.GT.AND P3, PT, R97, 0x18, PT ;  /* 0x000000186100780c */ /* 0x000fc40003f64270 */
[----:B------:R-:W-:Y:S01]  /*d2d0*/  FSEL R81, R81, -INF , P2 ;  /* 0xff80000051517808 */ /* 0x000fe20001000000 */
[----:B------:R-:W-:Y:S02]  /*d2e0*/  WARPGROUP.DEPBAR.LE gsb0, 0x0 ;  /* 0x00008000000079c5 */ /* 0x000fe40000010000 */
[----:B------:R-:W-:Y:S01]  /*d2f0*/  WARPGROUP.ARRIVE ;  /* 0x00000000000079c5 */ /* 0x000fe20000000000 */
[----:B------:R-:W-:-:S05]  /*d300*/  FMNMX.FTZ R22, R80, R15, !PT ;  /* 0x0000000f50167209 */ /* 0x000fca0007810000 */
[----:B------:R-:W-:Y:S01]  /*d310*/  HGMMA.64x16x16.F32.BF16 R32, gdesc[UR4], R32, gsb0 ;  /* 0x00200000042079f0 */ /* 0x000fe20008001820 */
[----:B------:R-:W-:Y:S01]  /*d320*/  FSEL R95, R95, -INF , P4 ;  /* 0xff8000005f5f7808 */ /* 0x000fe20002000000 */
[----:B------:R-:W-:Y:S01]  /*d330*/  VIADD R14, R14, 0x682 ;  /* 0x000006820e0e7836 */ /* 0x000fe20000000000 */
[----:B------:R-:W-:Y:S01]  /*d340*/  ISETP.GT.AND P4, PT, R97, 0x19, PT ;  /* 0x000000196100780c */ /* 0x000fe20003f84270 */
[----:B------:R-:W-:Y:S01]  /*d350*/  ULDC UR4, c[0x0][0x988] ;  /* 0x0002620000047ab9 */ /* 0x000fe20000000800 */
[----:B------:R-:W-:Y:S02]  /*d360*/  FSEL R84, R84, -INF , P3 ;  /* 0xff80000054547808 */ /* 0x000fe40001800000 */
[----:B------:R-:W-:Y:S02]  /*d370*/  FMNMX.FTZ R15, R81, R22, !PT ;  /* 0x00000016510f7209 */ /* 0x000fe40007810000 */
[----:B------:R-:W-:Y:S02]  /*d380*/  FSEL R82, R82, -INF , P1 ;  /* 0xff80000052527808 */ /* 0x000fe40000800000 */
[----:B------:R-:W-:-:S02]  /*d390*/  FSEL R85, R85, -INF , P4 ;  /* 0xff80000055557808 */ /* 0x000fc40002000000 */
[----:B------:R-:W-:Y:S02]  /*d3a0*/  ISETP.GT.AND P1, PT, R97, 0x20, PT ;  /* 0x000000206100780c */ /* 0x000fe40003f24270 */
        /* <DEDUP_REMOVED lines=13> */
[----:B------:R-:W-:Y:S01]  /*d480*/  IMAD.MOV.U32 R15, RZ, RZ, -0x7fffffe0 ;  /* 0x80000020ff0f7424 */ /* 0x000fe200078e00ff */
[----:B------:R-:W-:Y:S02]  /*d490*/  R2UR UR14, R14 ;  /* 0x000000000e0e72ca */ /* 0x000fe400000e0000 */
[----:B------:R-:W-:Y:S02]  /*d4a0*/  FSEL R77, R77, -INF , P4 ;  /* 0xff8000004d4d7808 */ /* 0x000fe40002000000 */
[----:B------:R-:W-:Y:S02]  /*d4b0*/  ISETP.GT.AND P5, PT, R97, 0x30, PT ;  /* 0x000000306100780c */ /* 0x000fe40003fa4270 */
[----:B------:R-:W-:-:S02]  /*d4c0*/  FMNMX.FTZ R14, R76, R21, !PT ;  /* 0x000000154c0e7209 */ /* 0x000fc40007810000 */
[----:B------:R-:W-:Y:S02]  /*d4d0*/  FSEL R79, R79, -INF , P4 ;  /* 0xff8000004f4f7808 */ /* 0x000fe40002000000 */
[----:B------:R-:W-:Y:S02]  /*d4e0*/  R2UR UR15, R15 ;  /* 0x000000000f0f72ca */ /* 0x000fe400000e0000 */
        /* <DEDUP_REMOVED lines=20> */
[----:B------:R-:W-:Y:S01]  /*d630*/  FMNMX.FTZ R15, R69, R14, !PT ;  /* 0x0000000e450f7209 */ /* 0x000fe20007810000 */
[----:B------:R-:W-:Y:S02]  /*d640*/  WARPGROUP.DEPBAR.LE gsb0, 0x0 ;  /* 0x00008000000079c5 */ /* 0x000fe40000010000 */
[----:B------:R-:W-:Y:S01]  /*d650*/  FSEL R67, R67, -INF , P4 ;  /* 0xff80000043437808 */ /* 0x000fe20002000000 */
[----:B------:R-:W-:Y:S01]  /*d660*/  WARPGROUP.ARRIVE ;  /* 0x00000000000079c5 */ /* 0x000fe20000000000 */
[----:B------:R-:W-:-:S02]  /*d670*/  ISETP.GT.AND P4, PT, R97, 0x48, PT ;  /* 0x000000486100780c */ /* 0x000fc40003f84270 */
[----:B------:R-:W-:Y:S02]  /*d680*/  FSEL R57, R57, -INF , P5 ;  /* 0xff80000039397808 */ /* 0x000fe40002800000 */
[----:B------:R-:W-:Y:S01]  /*d690*/  FMNMX.FTZ R14, R56, R15, !PT ;  /* 0x0000000f380e7209 */ /* 0x000fe20007810000 */
[----:B------:R-:W-:Y:S01]  /*d6a0*/  HGMMA.64x16x16.F32.BF16 R24, gdesc[UR12], R24, gsb0 ;  /* 0x002000000c1879f0 */ /* 0x000fe20008001818 */
        /* <DEDUP_REMOVED lines=62> */
[----:B------:R-:W-:Y:S02]  /*da90*/  FMNMX.FTZ R15, R25, R14, !PT ;  /* 0x0000000e190f7209 */ /* 0x000fe40007810000 */
[----:B------:R-:W-:Y:S02]  /*daa0*/  FSEL R28, R28, -INF , P5 ;  /* 0xff8000001c1c7808 */ /* 0x000fe40002800000 */
[----:B------:R-:W-:-:S02]  /*dab0*/  ISETP.GT.AND P6, PT, R97, 0x89, PT ;  /* 0x000000896100780c */ /* 0x000fc40003fc4270 */
[----:B------:R-:W-:Y:S02]  /*dac0*/  FMNMX.FTZ R14, R28, R15, !PT ;  /* 0x0000000f1c0e7209 */ /* 0x000fe40007810000 */
[----:B------:R-:W-:-:S04]  /*dad0*/  FSEL R29, R29, -INF , P6 ;  /* 0xff8000001d1d7808 */ /* 0x000fc80003000000 */
[----:B------:R-:W-:-:S05]  /*dae0*/  FMNMX.FTZ R98, R29, R14, !PT ;  /* 0x0000000e1d627209 */ /* 0x000fca0007810000 */
[----:B------:R-:W0:Y:S02]  /*daf0*/  SHFL.BFLY PT, R15, R98, 0x2, 0x1f ;  /* 0x0c401f00620f7f89 */ /* 0x000e2400000e0000 */
[----:B0-----:R-:W-:-:S05]  /*db00*/  FMNMX.FTZ R99, R98, R15, !PT ;  /* 0x0000000f62637209 */ /* 0x001fca0007810000 */
[----:B------:R-:W0:Y:S01]  /*db10*/  SHFL.BFLY PT, R14, R99, 0x1, 0x1f ;  /* 0x0c201f00630e7f89 */ /* 0x000e2200000e0000 */
[----:B------:R-:W-:Y:S02]  /*db20*/  P2R R23, PR, RZ, 0x4 ;  /* 0x00000004ff177803 */ /* 0x000fe40000000000 */
[----:B------:R-:W-:Y:S02]  /*db30*/  P2R R22, PR, RZ, 0x2 ;  /* 0x00000002ff167803 */ /* 0x000fe40000000000 */
[----:B------:R-:W-:-:S04]  /*db40*/  ISETP.GT.AND P1, PT, R97, 0x69, PT ;  /* 0x000000696100780c */ /* 0x000fc80003f24270 */
[----:B------:R-:W-:Y:S02]  /*db50*/  FSEL R47, R47, -INF , P1 ;  /* 0xff8000002f2f7808 */ /* 0x000fe40000800000 */
[----:B0-----:R-:W-:Y:S01]  /*db60*/  FMNMX.FTZ R15, R99, R14, !PT ;  /* 0x0000000e630f7209 */ /* 0x001fe20007810000 */
[----:B------:R-:W-:-:S03]  /*db70*/  IMAD.U32 R14, RZ, RZ, UR4 ;  /* 0x00000004ff0e7e24 */ /* 0x000fc6000f8e00ff */
[C---:B------:R-:W-:Y:S01]  /*db80*/  FSETP.NEU.FTZ.AND P2, PT, R15.reuse, -INF , PT ;  /* 0xff8000000f00780b */ /* 0x040fe20003f5d000 */
[----:B------:R-:W-:Y:S01]  /*db90*/  FMUL.FTZ R21, R15, R14 ;  /* 0x0000000e0f157220 */ /* 0x000fe20000410000 */
[----:B------:R-:W-:-:S04]  /*dba0*/  ISETP.NE.AND P1, PT, R22, RZ, PT ;  /* 0x000000ff1600720c */ /* 0x000fc80003f25270 */
[----:B------:R-:W-:Y:S02]  /*dbb0*/  FSEL R21, R21, RZ, P2 ;  /* 0x000000ff15157208 */ /* 0x000fe40001000000 */
[----:B------:R-:W-:-:S03]  /*dbc0*/  ISETP.NE.AND P2, PT, R23, RZ, PT ;  /* 0x000000ff1700720c */ /* 0x000fc60003f45270 */
[-CC-:B------:R-:W-:Y:S01]  /*dbd0*/  FFMA.FTZ R22, R89, R14.reuse, -R21.reuse ;  /* 0x0000000e59167223 */ /* 0x180fe20000010815 */
[----:B------:R-:W-:Y:S01]  /*dbe0*/  FMNMX.FTZ R89, R90, R91, !PT ;  /* 0x0000005b5a597209 */ /* 0x000fe20007810000 */
[----:B------:R-:W-:-:S03]  /*dbf0*/  FFMA.FTZ R23, R92, R14, -R21 ;  /* 0x0000000e5c177223 */ /* 0x000fc60000010815 */
[----:B------:R-:W-:-:S04]  /*dc00*/  FMNMX.FTZ R92, R94, R89, !PT ;  /* 0x000000595e5c7209 */ /* 0x000fc80007810000 */
[----:B------:R-:W-:-:S04]  /*dc10*/  FMNMX.FTZ R89, R95, R92, !PT ;  /* 0x0000005c5f597209 */ /* 0x000fc80007810000 */
[----:B------:R-:W-:Y:S02]  /*dc20*/  FMNMX.FTZ R92, R82, R89, !PT ;  /* 0x00000059525c7209 */ /* 0x000fe40007810000 */
[----:B------:R-:W-:Y:S02]  /*dc30*/  P2R R20, PR, RZ, 0x1 ;  /* 0x00000001ff147803 */ /* 0x000fe40000000000 */
[----:B------:R-:W-:Y:S02]  /*dc40*/  ISETP.GT.AND P0, PT, R97, 0x70, PT ;  /* 0x000000706100780c */ /* 0x000fe40003f04270 */
[----:B------:R-:W-:Y:S02]  /*dc50*/  FMNMX.FTZ R89, R83, R92, !PT ;  /* 0x0000005c53597209 */ /* 0x000fe40007810000 */
[----:B------:R-:W-:Y:S02]  /*dc60*/  FSEL R34, R34, -INF , P0 ;  /* 0xff80000022227808 */ /* 0x000fe40000000000 */
[----:B------:R-:W-:-:S02]  /*dc70*/  FMNMX.FTZ R92, R86, R89, !PT ;  /* 0x00000059565c7209 */ /* 0x000fc40007810000 */
[----:B------:R-:W-:Y:S01]  /*dc80*/  ISETP.NE.AND P0, PT, R20, RZ, PT ;  /* 0x000000ff1400720c */ /* 0x000fe20003f05270 */
[-CC-:B------:R-:W-:Y:S01]  /*dc90*/  FFMA.FTZ R20, R88, R14.reuse, -R21.reuse ;  /* 0x0000000e58147223 */ /* 0x180fe20000010815 */
[--C-:B------:R-:W-:Y:S01]  /*dca0*/  FFMA.FTZ R88, R93, R14, -R21.reuse ;  /* 0x0000000e5d587223 */ /* 0x100fe20000010815 */
[----:B------:R-:W-:Y:S01]  /*dcb0*/  FMNMX.FTZ R93, R87, R92, !PT ;  /* 0x0000005c575d7209 */ /* 0x000fe20007810000 */
[----:B------:R-:W-:-:S03]  /*dcc0*/  FFMA.FTZ R89, R72, R14, -R21 ;  /* 0x0000000e48597223 */ /* 0x000fc60000010815 */
        /* <DEDUP_REMOVED lines=21> */
[----:B------:R-:W-:Y:S02]  /*de20*/  FMNMX.FTZ R72, R34, R93, !PT ;  /* 0x0000005d22487209 */ /* 0x000fe40007810000 */
[----:B------:R-:W-:Y:S02]  /*de30*/  FSEL R38, R38, -INF , P1 ;  /* 0xff80000026267808 */ /* 0x000fe40000800000 */
[----:B------:R-:W-:Y:S02]  /*de40*/  FMNMX.FTZ R93, R35, R72, !PT ;  /* 0x00000048235d7209 */ /* 0x000fe40007810000 */
[----:B------:R-:W-:-:S02]  /*de50*/  FSEL R97, R39, -INF , P2 ;  /* 0xff80000027617808 */ /* 0x000fc40001000000 */
[----:B------:R-:W-:Y:S02]  /*de60*/  FMNMX.FTZ R72, R38, R93, !PT ;  /* 0x0000005d26487209 */ /* 0x000fe40007810000 */
[----:B------:R-:W-:Y:S02]  /*de70*/  FSEL R26, R26, -INF , P3 ;  /* 0xff8000001a1a7808 */ /* 0x000fe40001800000 */
[----:B------:R-:W-:Y:S01]  /*de80*/  FMNMX.FTZ R93, R97, R72, !PT ;  /* 0x00000048615d7209 */ /* 0x000fe20007810000 */
[----:B------:R-:W-:Y:S01]  /*de90*/  FFMA.FTZ R39, R48, R14, -R21 ;  /* 0x0000000e30277223 */ /* 0x000fe20000010815 */
[----:B------:R-:W-:Y:S02]  /*dea0*/  FSEL R27, R27, -INF , P4 ;  /* 0xff8000001b1b7808 */ /* 0x000fe40002000000 */
[----:B------:R-:W-:Y:S02]  /*deb0*/  FMNMX.FTZ R48, R26, R93, !PT ;  /* 0x0000005d1a307209 */ /* 0x000fe40007810000 */
[----:B------:R-:W-:-:S02]  /*dec0*/  FSEL R30, R30, -INF , P5 ;  /* 0xff8000001e1e7808 */ /* 0x000fc40002800000 */
[----:B------:R-:W-:Y:S02]  /*ded0*/  FMNMX.FTZ R93, R27, R48, !PT ;  /* 0x000000301b5d7209 */ /* 0x000fe40007810000 */
[----:B------:R-:W-:Y:S02]  /*dee0*/  FSEL R31, R31, -INF , P6 ;  /* 0xff8000001f1f7808 */ /* 0x000fe40003000000 */
[----:B------:R-:W-:-:S04]  /*def0*/  FMNMX.FTZ R48, R30, R93, !PT ;  /* 0x0000005d1e307209 */ /* 0x000fc80007810000 */
[----:B------:R-:W-:-:S05]  /*df00*/  FMNMX.FTZ R72, R31, R48, !PT ;  /* 0x000000301f487209 */ /* 0x000fca0007810000 */
[----:B------:R-:W0:Y:S02]  /*df10*/  SHFL.BFLY PT, R99, R72, 0x2, 0x1f ;  /* 0x0c401f0048637f89 */ /* 0x000e2400000e0000 */
[----:B0-----:R-:W-:-:S05]  /*df20*/  FMNMX.FTZ R99, R72, R99, !PT ;  /* 0x0000006348637209 */ /* 0x001fca0007810000 */
[----:B------:R-:W0:Y:S01]  /*df30*/  SHFL.BFLY PT, R72, R99, 0x1, 0x1f ;  /* 0x0c201f0063487f89 */ /* 0x000e2200000e0000 */
[----:B------:R-:W1:Y:S01]  /*df40*/  S2R R100, SR_TID.X ;  /* 0x0000000000647919 */ /* 0x000e620000002100 */
[----:B------:R-:W-:Y:S01]  /*df50*/  ISETP.NE.AND P0, PT, R96, RZ, PT ;  /* 0x000000ff6000720c */ /* 0x000fe20003f05270 */
[-CC-:B------:R-:W-:Y:S01]  /*df60*/  FFMA.FTZ R96, R52, R14.reuse, -R21.reuse ;  /* 0x0000000e34607223 */ /* 0x180fe20000010815 */
[-CC-:B------:R-:W-:Y:S01]  /*df70*/  FFMA.FTZ R45, R45, R14.reuse, -R21.reuse ;  /* 0x0000000e2d2d7223 */ /* 0x180fe20000010815 */
[-CC-:B------:R-:W-:Y:S01]  /*df80*/  FFMA.FTZ R52, R53, R14.reuse, -R21.reuse ;  /* 0x0000000e35347223 */ /* 0x180fe20000010815 */
[-CC-:B------:R-:W-:Y:S01]  /*df90*/  FFMA.FTZ R53, R40, R14.reuse, -R21.reuse ;  /* 0x0000000e28357223 */ /* 0x180fe20000010815 */
[----:B------:R-:W-:Y:S01]  /*dfa0*/  MUFU.EX2 R48, R96 ;  /* 0x0000006000307308 */ /* 0x000fe20000000800 */
[----:B------:R-:W-:Y:S01]  /*dfb0*/  FFMA.FTZ R92, R41, R14, -R21 ;  /* 0x0000000e295c7223 */ /* 0x000fe20000010815 */
[----:B0-----:R-:W-:-:S04]  /*dfc0*/  FMNMX.FTZ R72, R99, R72, !PT ;  /* 0x0000004863487209 */ /* 0x001fc80007810000 */
[C---:B------:R-:W-:Y:S01]  /*dfd0*/  FSETP.NEU.FTZ.AND P1, PT, R72.reuse, -INF , PT ;  /* 0xff8000004800780b */ /* 0x040fe20003f3d000 */
[-C--:B------:R-:W-:Y:S01]  /*dfe0*/  FMUL.FTZ R99, R72, R14.reuse ;  /* 0x0000000e48637220 */ /* 0x080fe20000410000 */
[-CC-:B------:R-:W-:Y:S01]  /*dff0*/  FFMA.FTZ R93, R44, R14.reuse, -R21.reuse ;  /* 0x0000000e2c5d7223 */ /* 0x180fe20000010815 */
[----:B------:R0:W-:Y:S03]  /*e000*/  MUFU.EX2 R96, R45 ;  /* 0x0000002d00607308 */ /* 0x0001e60000000800 */
[----:B------:R-:W-:Y:S01]  /*e010*/  FSEL R99, R99, RZ, P1 ;  /* 0x000000ff63637208 */ /* 0x000fe20000800000 */
        /* <DEDUP_REMOVED lines=21> */
[-CC-:B0-----:R-:W-:Y:S01]  /*e170*/  FFMA.FTZ R45, R25, R14.reuse, -R21.reuse ;  /* 0x0000000e192d7223 */ /* 0x181fe20000010815 */
[-CC-:B------:R-:W-:Y:S01]  /*e180*/  FFMA.FTZ R32, R28, R14.reuse, -R21.reuse ;  /* 0x0000000e1c207223 */ /* 0x180fe20000010815 */
[-C--:B------:R-:W-:Y:S01]  /*e190*/  FFMA.FTZ R33, R29, R14.reuse, -R21 ;  /* 0x0000000e1d217223 */ /* 0x080fe20000010815 */
[-CC-:B------:R-:W-:Y:S01]  /*e1a0*/  FFMA.FTZ R21, R90, R14.reuse, -R99.reuse ;  /* 0x0000000e5a157223 */ /* 0x180fe20000010863 */
[-CC-:B------:R-:W-:Y:S01]  /*e1b0*/  FFMA.FTZ R25, R91, R14.reuse, -R99.reuse ;  /* 0x0000000e5b197223 */ /* 0x180fe20000010863 */
[-CC-:B------:R-:W-:Y:S01]  /*e1c0*/  FFMA.FTZ R29, R94, R14.reuse, -R99.reuse ;  /* 0x0000000e5e1d7223 */ /* 0x180fe20000010863 */
[----:B------:R-:W-:Y:S01]  /*e1d0*/  MUFU.EX2 R20, R20 ;  /* 0x0000001400147308 */ /* 0x000fe20000000800 */
[----:B------:R-:W-:-:S07]  /*e1e0*/  FFMA.FTZ R90, R95, R14, -R99 ;  /* 0x0000000e5f5a7223 */ /* 0x000fce0000010863 */
[----:B------:R-:W0:Y:S01]  /*e1f0*/  MUFU.EX2 R22, R22 ;  /* 0x0000001600167308 */ /* 0x000e220000000800 */
[----:B------:R-:W-:Y:S01]  /*e200*/  FFMA.FTZ R82, R82, R14, -R99 ;  /* 0x0000000e52527223 */ /* 0x000fe20000010863 */
[----:B-1----:R-:W-:-:S06]  /*e210*/  LOP3.LUT R100, R100, 0x7f, RZ, 0xc0, !PT ;  /* 0x0000007f64647812 */ /* 0x002fcc00078ec0ff */
[----:B------:R-:W-:Y:S08]  /*e220*/  MUFU.EX2 R21, R21 ;  /* 0x0000001500157308 */ /* 0x000ff00000000800 */
[----:B------:R-:W1:Y:S01]  /*e230*/  MUFU.EX2 R25, R25 ;  /* 0x0000001900197308 */ /* 0x000e620000000800 */
[----:B------:R-:W-:-:S07]  /*e240*/  FFMA.FTZ R83, R83, R14, -R99 ;  /* 0x0000000e53537223 */ /* 0x000fce0000010863 */
[----:B------:R-:W2:Y:S01]  /*e250*/  MUFU.EX2 R23, R23 ;  /* 0x0000001700177308 */ /* 0x000ea20000000800 */
[----:B------:R-:W-:-:S07]  /*e260*/  ISETP.NE.AND P1, PT, R100, RZ, PT ;  /* 0x000000ff6400720c */ /* 0x000fce0003f25270 */
[----:B------:R-:W3:Y:S01]  /*e270*/  MUFU.EX2 R29, R29 ;  /* 0x0000001d001d7308 */ /* 0x000ee20000000800 */
[----:B------:R-:W-:-:S07]  /*e280*/  FFMA.FTZ R86, R86, R14, -R99 ;  /* 0x0000000e56567223 */ /* 0x000fce0000010863 */
[----:B------:R-:W4:Y:S08]  /*e290*/  MUFU.EX2 R88, R88 ;  /* 0x0000005800587308 */ /* 0x000f300000000800 */
[----:B------:R-:W4:Y:S01]  /*e2a0*/  MUFU.EX2 R90, R90 ;  /* 0x0000005a005a7308 */ /* 0x000f220000000800 */
[----:B0-----:R-:W-:Y:S01]  /*e2b0*/  FADD.FTZ R94, R20, R22 ;  /* 0x00000016145e7221 */ /* 0x001fe20000010000 */
[----:B-1----:R-:W-:-:S06]  /*e2c0*/  FADD.FTZ R100, R21, R25 ;  /* 0x0000001915647221 */ /* 0x002fcc0000010000 */
[----:B------:R-:W0:Y:S01]  /*e2d0*/  MUFU.EX2 R80, R80 ;  /* 0x0000005000507308 */ /* 0x000e220000000800 */
[-CC-:B------:R-:W-:Y:S01]  /*e2e0*/  FFMA.FTZ R87, R87, R14.reuse, -R99.reuse ;  /* 0x0000000e57577223 */ /* 0x180fe20000010863 */
[----:B------:R-:W-:-:S06]  /*e2f0*/  FFMA.FTZ R95, R54, R14, -R99 ;  /* 0x0000000e365f7223 */ /* 0x000fcc0000010863 */
[----:B------:R-:W1:Y:S01]  /*e300*/  MUFU.EX2 R82, R82 ;  /* 0x0000005200527308 */ /* 0x000e620000000800 */
[-CC-:B------:R-:W-:Y:S01]  /*e310*/  FFMA.FTZ R54, R43, R14.reuse, -R99.reuse ;  /* 0x0000000e2b367223 */ /* 0x180fe20000010863 */
[----:B------:R-:W-:Y:S01]  /*e320*/  FFMA.FTZ R24, R55, R14, -R99 ;  /* 0x0000000e37187223 */ /* 0x000fe20000010863 */
[----:B--2---:R-:W-:-:S05]  /*e330*/  FADD.FTZ R43, R23, R94 ;  /* 0x0000005e172b7221 */ /* 0x004fca0000010000 */
[----:B------:R-:W2:Y:S01]  /*e340*/  MUFU.EX2 R81, R81 ;  /* 0x0000005100517308 */ /* 0x000ea20000000800 */
[----:B---3--:R-:W-:Y:S01]  /*e350*/  FADD.FTZ R55, R29, R100 ;  /* 0x000000641d377221 */ /* 0x008fe20000010000 */
[----:B------:R-:W-:-:S06]  /*e360*/  FFMA.FTZ R74, R74, R14, -R99 ;  /* 0x0000000e4a4a7223 */ /* 0x000fcc0000010863 */
[----:B------:R-:W3:Y:S01]  /*e370*/  MUFU.EX2 R83, R83 ;  /* 0x0000005300537308 */ /* 0x000ee20000000800 */
[----:B------:R-:W-:Y:S02]  /*e380*/  @!P1 VIADD R0, R0, 0x31c40 ;  /* 0x00031c4000009836 */ /* 0x000fe40000000000 */
[----:B----4-:R-:W-:Y:S01]  /*e390*/  FADD.FTZ R43, R88, R43 ;  /* 0x0000002b582b7221 */ /* 0x010fe20000010000 */
[----:B------:R-:W-:-:S04]  /*e3a0*/  FFMA.FTZ R91, R47, R14, -R99 ;  /* 0x0000000e2f5b7223 */ /* 0x000fc80000010863 */
[----:B------:R-:W-:Y:S01]  /*e3b0*/  MUFU.EX2 R84, R84 ;  /* 0x0000005400547308 */ /* 0x000fe20000000800 */
[----:B------:R-:W-:Y:S01]  /*e3c0*/  FADD.FTZ R47, R90, R55 ;  /* 0x000000375a2f7221 */ /* 0x000fe20000010000 */
[----:B------:R-:W-:-:S06]  /*e3d0*/  FFMA.FTZ R75, R75, R14, -R99 ;  /* 0x0000000e4b4b7223 */ /* 0x000fcc0000010863 */
[----:B------:R-:W4:Y:S01]  /*e3e0*/  MUFU.EX2 R86, R86 ;  /* 0x0000005600567308 */ /* 0x000f220000000800 */
[----:B------:R-:W-:Y:S01]  /*e3f0*/  FFMA.FTZ R94, R46, R14, -R99 ;  /* 0x0000000e2e5e7223 */ /* 0x000fe20000010863 */
[----:B------:R-:W-:Y:S01]  /*e400*/  @!P1 PRMT R0, RZ, 0x654, R0 ;  /* 0x00000654ff009816 */ /* 0x000fe20000000000 */
[----:B0-----:R-:W-:-:S05]  /*e410*/  FADD.FTZ R46, R80, R43 ;  /* 0x0000002b502e7221 */ /* 0x001fca0000010000 */
[----:B------:R-:W-:Y:S01]  /*e420*/  MUFU.EX2 R85, R85 ;  /* 0x0000005500557308 */ /* 0x000fe20000000800 */
[----:B-1----:R-:W-:Y:S01]  /*e430*/  FADD.FTZ R100, R82, R47 ;  /* 0x0000002f52647221 */ /* 0x002fe20000010000 */
[----:B------:R-:W-:-:S06]  /*e440*/  FFMA.FTZ R78, R78, R14, -R99 ;  /* 0x0000000e4e4e7223 */ /* 0x000fcc0000010863 */
[----:B------:R-:W0:Y:S01]  /*e450*/  MUFU.EX2 R87, R87 ;  /* 0x0000005700577308 */ /* 0x000e220000000800 */
[-CC-:B------:R-:W-:Y:S01]  /*e460*/  FFMA.FTZ R50, R50, R14.reuse, -R99.reuse ;  /* 0x0000000e32327223 */ /* 0x180fe20000010863 */
[-CC-:B------:R-:W-:Y:S01]  /*e470*/  FFMA.FTZ R55, R35, R14.reuse, -R99.reuse ;  /* 0x0000000e23377223 */ /* 0x180fe20000010863 */
[----:B--2---:R-:W-:Y:S01]  /*e480*/  FADD.FTZ R35, R81, R46 ;  /* 0x0000002e51237221 */ /* 0x004fe20000010000 */
[----:B------:R1:W-:Y:S04]  /*e490*/  @!P1 SYNCS.ARRIVE.TRANS64.RED.A1T0 RZ, [R0+URZ], RZ ;  /* 0x000000ff00ff99a7 */ /* 0x0003e8000810043f */
[----:B------:R-:W-:Y:S01]  /*e4a0*/  MUFU.EX2 R89, R89 ;  /* 0x0000005900597308 */ /* 0x000fe20000000800 */
[----:B---3--:R-:W-:Y:S01]  /*e4b0*/  FADD.FTZ R43, R83, R100 ;  /* 0x00000064532b7221 */ /* 0x008fe20000010000 */
[----:B------:R-:W-:-:S06]  /*e4c0*/  FFMA.FTZ R79, R79, R14, -R99 ;  /* 0x0000000e4f4f7223 */ /* 0x000fcc0000010863 */
[----:B------:R-:W2:Y:S01]  /*e4d0*/  MUFU.EX2 R74, R74 ;  /* 0x0000004a004a7308 */ /* 0x000ea20000000800 */
[-CC-:B------:R-:W-:Y:S01]  /*e4e0*/  FFMA.FTZ R98, R51, R14.reuse, -R99.reuse ;  /* 0x0000000e33627223 */ /* 0x180fe20000010863 */
[----:B------:R-:W-:-:S06]  /*e4f0*/  FFMA.FTZ R47, R26, R14, -R99 ;  /* 0x0000000e1a2f7223 */ /* 0x000fcc0000010863 */
[----:B------:R-:W3:Y:S01]  /*e500*/  MUFU.EX2 R73, R73 ;  /* 0x0000004900497308 */ /* 0x000ee20000000800 */
[----:B----4-:R-:W-:Y:S01]  /*e510*/  FADD.FTZ R26, R86, R43 ;  /* 0x0000002b561a7221 */ /* 0x010fe20000010000 */
[----:B------:R-:W-:-:S06]  /*e520*/  FFMA.FTZ R66, R66, R14, -R99 ;  /* 0x0000000e42427223 */ /* 0x000fcc0000010863 */
[----:B------:R-:W4:Y:S01]  /*e530*/  MUFU.EX2 R75, R75 ;  /* 0x0000004b004b7308 */ /* 0x000f220000000800 */
[-CC-:B------:R-:W-:Y:S01]  /*e540*/  FFMA.FTZ R28, R42, R14.reuse, -R99.reuse ;  /* 0x0000000e2a1c7223 */ /* 0x180fe20000010863 */
[----:B------:R-:W-:-:S06]  /*e550*/  FFMA.FTZ R46, R27, R14, -R99 ;  /* 0x0000000e1b2e7223 */ /* 0x000fcc0000010863 */
[----:B-1----:R1:W-:Y:S01]  /*e560*/  MUFU.EX2 R0, R50 ;  /* 0x0000003200007308 */ /* 0x0023e20000000800 */
[----:B0-----:R-:W-:-:S07]  /*e570*/  FADD.FTZ R27, R87, R26 ;  /* 0x0000001a571b7221 */ /* 0x001fce0000010000 */
[----:B------:R-:W0:Y:S01]  /*e580*/  MUFU.EX2 R76, R76 ;  /* 0x0000004c004c7308 */ /* 0x000e220000000800 */
[----:B-1----:R-:W-:Y:S01]  /*e590*/  FFMA.FTZ R50, R38, R14, -R99 ;  /* 0x0000000e26327223 */ /* 0x002fe20000010863 */
[----:B------:R-:W-:-:S06]  /*e5a0*/  FADD.FTZ R38, R84, R35 ;  /* 0x0000002354267221 */ /* 0x000fcc0000010000 */
[----:B------:R-:W1:Y:S01]  /*e5b0*/  MUFU.EX2 R78, R78 ;  /* 0x0000004e004e7308 */ /* 0x000e620000000800 */
[----:B------:R-:W-:Y:S01]  /*e5c0*/  FFMA.FTZ R67, R67, R14, -R99 ;  /* 0x0000000e43437223 */ /* 0x000fe20000010863 */
[----:B--2---:R-:W-:-:S06]  /*e5d0*/  FADD.FTZ R26, R74, R27 ;  /* 0x0000001b4a1a7221 */ /* 0x004fcc0000010000 */
[----:B------:R-:W2:Y:S01]  /*e5e0*/  MUFU.EX2 R77, R77 ;  /* 0x0000004d004d7308 */ /* 0x000ea20000000800 */
[----:B------:R-:W-:-:S07]  /*e5f0*/  FFMA.FTZ R70, R70, R14, -R99 ;  /* 0x0000000e46467223 */ /* 0x000fce0000010863 */
[----:B------:R3:W-:Y:S01]  /*e600*/  MUFU.EX2 R42, R98 ;  /* 0x00000062002a7308 */ /* 0x0007e20000000800 */
[----:B------:R-:W-:-:S07]  /*e610*/  F2FP.BF16.F32.PACK_AB R20, R22, R20 ;  /* 0x000000141614723e */ /* 0x000fce00000010ff */
[----:B------:R-:W2:Y:S01]  /*e620*/  MUFU.EX2 R79, R79 ;  /* 0x0000004f004f7308 */ /* 0x000ea20000000800 */
[----:B---3--:R-:W-:-:S04]  /*e630*/  FADD.FTZ R98, R85, R38 ;  /* 0x0000002655627221 */ /* 0x008fc80000010000 */
[----:B------:R-:W-:-:S03]  /*e640*/  FADD.FTZ R98, R89, R98 ;  /* 0x0000006259627221 */ /* 0x000fc60000010000 */
[----:B------:R-:W-:Y:S01]  /*e650*/  MUFU.EX2 R64, R64 ;  /* 0x0000004000407308 */ /* 0x000fe20000000800 */
[----:B------:R-:W-:Y:S01]  /*e660*/  FADD.FTZ R27, R73, R98 ;  /* 0x00000062491b7221 */ /* 0x000fe20000010000 */
[----:B------:R-:W-:Y:S01]  /*e670*/  F2FP.BF16.F32.PACK_AB R22, R88, R23 ;  /* 0x000000175816723e */ /* 0x000fe200000010ff */
[----:B----4-:R-:W-:-:S05]  /*e680*/  FADD.FTZ R23, R75, R26 ;  /* 0x0000001a4b177221 */ /* 0x010fca0000010000 */
[----:B------:R-:W3:Y:S01]  /*e690*/  MUFU.EX2 R66, R66 ;  /* 0x0000004200427308 */ /* 0x000ee20000000800 */
[-CC-:B------:R-:W-:Y:S01]  /*e6a0*/  FFMA.FTZ R71, R71, R14.reuse, -R99.reuse ;  /* 0x0000000e47477223 */ /* 0x180fe20000010863 */
[----:B------:R-:W-:Y:S01]  /*e6b0*/  FFMA.FTZ R38, R30, R14, -R99 ;  /* 0x0000000e1e267223 */ /* 0x000fe20000010863 */
[----:B0-----:R-:W-:-:S05]  /*e6c0*/  FADD.FTZ R26, R76, R27 ;  /* 0x0000001b4c1a7221 */ /* 0x001fca0000010000 */
[----:B------:R-:W0:Y:S01]  /*e6d0*/  MUFU.EX2 R65, R65 ;  /* 0x0000004100417308 */ /* 0x000e220000000800 */
[----:B-1----:R-:W-:Y:S01]  /*e6e0*/  FADD.FTZ R30, R78, R23 ;  /* 0x000000174e1e7221 */ /* 0x002fe20000010000 */
[----:B------:R-:W-:-:S06]  /*e6f0*/  FFMA.FTZ R58, R58, R14, -R99 ;  /* 0x0000000e3a3a7223 */ /* 0x000fcc0000010863 */
[----:B------:R-:W1:Y:S01]  /*e700*/  MUFU.EX2 R67, R67 ;  /* 0x0000004300437308 */ /* 0x000e620000000800 */
[----:B--2---:R-:W-:Y:S01]  /*e710*/  FADD.FTZ R23, R77, R26 ;  /* 0x0000001a4d177221 */ /* 0x004fe20000010000 */
[----:B------:R-:W-:-:S06]  /*e720*/  FADD.FTZ R27, R79, R30 ;  /* 0x0000001e4f1b7221 */ /* 0x000fcc0000010000 */
[----:B------:R-:W2:Y:S01]  /*e730*/  MUFU.EX2 R68, R68 ;  /* 0x0000004400447308 */ /* 0x000ea20000000800 */
[----:B------:R-:W-:-:S07]  /*e740*/  FFMA.FTZ R59, R59, R14, -R99 ;  /* 0x0000000e3b3b7223 */ /* 0x000fce0000010863 */
[----:B------:R-:W4:Y:S01]  /*e750*/  MUFU.EX2 R70, R70 ;  /* 0x0000004600467308 */ /* 0x000f220000000800 */
[----:B------:R-:W-:Y:S01]  /*e760*/  F2FP.BF16.F32.PACK_AB R30, R77, R76 ;  /* 0x0000004c4d1e723e */ /* 0x000fe200000010ff */
[----:B---3--:R-:W-:-:S06]  /*e770*/  FADD.FTZ R76, R66, R27 ;  /* 0x0000001b424c7221 */ /* 0x008fcc0000010000 */
[----:B------:R-:W3:Y:S01]  /*e780*/  MUFU.EX2 R69, R69 ;  /* 0x0000004500457308 */ /* 0x000ee20000000800 */
[----:B------:R-:W-:-:S07]  /*e790*/  FFMA.FTZ R62, R62, R14, -R99 ;  /* 0x0000000e3e3e7223 */ /* 0x000fce0000010863 */
[----:B------:R-:W-:Y:S08]  /*e7a0*/  MUFU.EX2 R71, R71 ;  /* 0x0000004700477308 */ /* 0x000ff00000000800 */
[----:B------:R0:W-:Y:S01]  /*e7b0*/  MUFU.EX2 R35, R24 ;  /* 0x0000001800237308 */ /* 0x0001e20000000800 */
[----:B------:R-:W-:-:S07]  /*e7c0*/  FFMA.FTZ R63, R63, R14, -R99 ;  /* 0x0000000e3f3f7223 */ /* 0x000fce0000010863 */
[----:B------:R-:W3:Y:S01]  /*e7d0*/  MUFU.EX2 R56, R56 ;  /* 0x0000003800387308 */ /* 0x000ee20000000800 */
[----:B0-----:R-:W-:Y:S01]  /*e7e0*/  F2FP.BF16.F32.PACK_AB R24, R81, R80 ;  /* 0x000000505118723e */ /* 0x001fe200000010ff */
[----:B------:R-:W-:Y:S01]  /*e7f0*/  FADD.FTZ R80, R64, R23 ;  /* 0x0000001740507221 */ /* 0x000fe20000010000 */
[----:B------:R-:W-:-:S05]  /*e800*/  F2FP.BF16.F32.PACK_AB R23, R90, R29 ;  /* 0x0000001d5a17723e */ /* 0x000fca00000010ff */
[----:B------:R-:W0:Y:S01]  /*e810*/  MUFU.EX2 R58, R58 ;  /* 0x0000003a003a7308 */ /* 0x000e220000000800 */
[----:B------:R-:W-:Y:S01]  /*e820*/  FADD.FTZ R27, R65, R80 ;  /* 0x00000050411b7221 */ /* 0x000fe20000010000 */
[----:B-1----:R-:W-:-:S06]  /*e830*/  FADD.FTZ R29, R67, R76 ;  /* 0x0000004c431d7221 */ /* 0x002fcc0000010000 */
[----:B------:R-:W1:Y:S01]  /*e840*/  MUFU.EX2 R57, R57 ;  /* 0x0000003900397308 */ /* 0x000e620000000800 */
[----:B--2---:R-:W-:Y:S01]  /*e850*/  FADD.FTZ R76, R68, R27 ;  /* 0x0000001b444c7221 */ /* 0x004fe20000010000 */
[----:B----4-:R-:W-:-:S06]  /*e860*/  FADD.FTZ R80, R70, R29 ;  /* 0x0000001d46507221 */ /* 0x010fcc0000010000 */
[----:B------:R-:W2:Y:S01]  /*e870*/  MUFU.EX2 R59, R59 ;  /* 0x0000003b003b7308 */ /* 0x000ea20000000800 */
[-CC-:B------:R-:W-:Y:S01]  /*e880*/  FFMA.FTZ R51, R34, R14.reuse, -R99.reuse ;  /* 0x0000000e22337223 */ /* 0x180fe20000010863 */
[-CC-:B------:R-:W-:Y:S01]  /*e890*/  FFMA.FTZ R97, R97, R14.reuse, -R99.reuse ;  /* 0x0000000e61617223 */ /* 0x180fe20000010863 */
[----:B------:R-:W-:-:S05]  /*e8a0*/  FFMA.FTZ R99, R31, R14, -R99 ;  /* 0x0000000e1f637223 */ /* 0x000fca0000010863 */
[----:B------:R-:W4:Y:S01]  /*e8b0*/  MUFU.EX2 R60, R60 ;  /* 0x0000003c003c7308 */ /* 0x000f220000000800 */
[----:B---3--:R-:W-:-:S07]  /*e8c0*/  FADD.FTZ R31, R69, R76 ;  /* 0x0000004c451f7221 */ /* 0x008fce0000010000 */
[----:B------:R-:W3:Y:S01]  /*e8d0*/  MUFU.EX2 R62, R62 ;  /* 0x0000003e003e7308 */ /* 0x000ee20000000800 */
[----:B------:R-:W-:Y:S01]  /*e8e0*/  F2FP.BF16.F32.PACK_AB R29, R75, R74 ;  /* 0x0000004a4b1d723e */ /* 0x000fe200000010ff */
[----:B------:R-:W-:-:S06]  /*e8f0*/  FADD.FTZ R74, R56, R31 ;  /* 0x0000001f384a7221 */ /* 0x000fcc0000010000 */
[----:B------:R-:W3:Y:S08]  /*e900*/  MUFU.EX2 R61, R61 ;  /* 0x0000003d003d7308 */ /* 0x000ef00000000800 */
[----:B------:R0:W-:Y:S08]  /*e910*/  MUFU.EX2 R43, R28 ;  /* 0x0000001c002b7308 */ /* 0x0001f00000000800 */
[----:B------:R-:W3:Y:S01]  /*e920*/  MUFU.EX2 R63, R63 ;  /* 0x0000003f003f7308 */ /* 0x000ee20000000800 */
[----:B0-----:R-:W-:Y:S01]  /*e930*/  F2FP.BF16.F32.PACK_AB R28, R73, R89 ;  /* 0x00000059491c723e */ /* 0x001fe200000010ff */
[----:B------:R-:W-:-:S04]  /*e940*/  FADD.FTZ R73, R71, R80 ;  /* 0x0000005047497221 */ /* 0x000fc80000010000 */
[----:B------:R-:W-:Y:S02]  /*e950*/  FADD.FTZ R76, R58, R73 ;  /* 0x000000493a4c7221 */ /* 0x000fe40000010000 */
[----:B------:R-:W0:Y:S01]  /*e960*/  MUFU.EX2 R39, R39 ;  /* 0x0000002700277308 */ /* 0x000e220000000800 */
[----:B-1----:R-:W-:Y:S01]  /*e970*/  FADD.FTZ R73, R57, R74 ;  /* 0x0000004a39497221 */ /* 0x002fe20000010000 */
[----:B--2---:R-:W-:Y:S01]  /*e980*/  FADD.FTZ R75, R59, R76 ;  /* 0x0000004c3b4b7221 */ /* 0x004fe20000010000 */
[----:B------:R-:W-:-:S05]  /*e990*/  F2FP.BF16.F32.PACK_AB R21, R25, R21 ;  /* 0x000000151915723e */ /* 0x000fca00000010ff */
[----:B------:R-:W1:Y:S01]  /*e9a0*/  MUFU.EX2 R49, R49 ;  /* 0x0000003100317308 */ /* 0x000e620000000800 */
[----:B------:R-:W-:Y:S01]  /*e9b0*/  F2FP.BF16.F32.PACK_AB R31, R79, R78 ;  /* 0x0000004e4f1f723e */ /* 0x000fe200000010ff */
[----:B----4-:R-:W-:Y:S01]  /*e9c0*/  FADD.FTZ R76, R60, R73 ;  /* 0x000000493c4c7221 */ /* 0x010fe20000010000 */
[----:B---3--:R-:W-:Y:S01]  /*e9d0*/  FADD.FTZ R78, R62, R75 ;  /* 0x0000004b3e4e7221 */ /* 0x008fe20000010000 */
[----:B------:R2:W-:Y:S04]  /*e9e0*/  STSM.16.M88.4 [R18+0x24300], R20 ;  /* 0x0243001412007844 */ /* 0x0005e80000000200 */
[----:B------:R-:W3:Y:S01]  /*e9f0*/  MUFU.EX2 R34, R95 ;  /* 0x0000005f00227308 */ /* 0x000ee20000000800 */
[----:B------:R-:W-:-:S07]  /*ea00*/  FADD.FTZ R76, R61, R76 ;  /* 0x0000004c3d4c7221 */ /* 0x000fce0000010000 */
[----:B------:R-:W4:Y:S01]  /*ea10*/  MUFU.EX2 R52, R52 ;  /* 0x0000003400347308 */ /* 0x000f220000000800 */
[----:B--2---:R-:W-:Y:S01]  /*ea20*/  F2FP.BF16.F32.PACK_AB R20, R65, R64 ;  /* 0x000000404114723e */ /* 0x004fe200000010ff */
[----:B------:R-:W-:Y:S01]  /*ea30*/  FADD.FTZ R65, R63, R78 ;  /* 0x0000004e3f417221 */ /* 0x000fe20000010000 */
[----:B0-----:R-:W-:-:S05]  /*ea40*/  FADD.FTZ R76, R39, R76 ;  /* 0x0000004c274c7221 */ /* 0x001fca0000010000 */
[----:B------:R-:W0:Y:S01]  /*ea50*/  MUFU.EX2 R53, R53 ;  /* 0x0000003500357308 */ /* 0x000e220000000800 */
[----:B------:R-:W-:Y:S01]  /*ea60*/  FADD.FTZ R65, R0, R65 ;  /* 0x0000004100417221 */ /* 0x000fe20000010000 */
[----:B------:R-:W-:Y:S02]  /*ea70*/  F2FP.BF16.F32.PACK_AB R26, R85, R84 ;  /* 0x00000054551a723e */ /* 0x000fe400000010ff */
[----:B------:R-:W-:Y:S02]  /*ea80*/  F2FP.BF16.F32.PACK_AB R25, R83, R82 ;  /* 0x000000525319723e */ /* 0x000fe400000010ff */
[----:B------:R-:W-:Y:S01]  /*ea90*/  F2FP.BF16.F32.PACK_AB R27, R87, R86 ;  /* 0x00000056571b723e */ /* 0x000fe200000010ff */
[----:B-1----:R-:W-:Y:S01]  /*eaa0*/  FADD.FTZ R23, R49, R76 ;  /* 0x0000004c31177221 */ /* 0x002fe20000010000 */
[----:B------:R-:W1:Y:S01]  /*eab0*/  MUFU.EX2 R92, R92 ;  /* 0x0000005c005c7308 */ /* 0x000e620000000800 */
[----:B------:R-:W-:Y:S02]  /*eac0*/  FADD.FTZ R65, R42, R65 ;  /* 0x000000412a417221 */ /* 0x000fe40000010000 */
[----:B------:R2:W-:Y:S05]  /*ead0*/  STSM.16.M88.4 [R18+0x25b00], R24 ;  /* 0x025b001812007844 */ /* 0x0005ea0000000200 */
[----:B------:R-:W1:Y:S01]  /*eae0*/  MUFU.EX2 R54, R54 ;  /* 0x0000003600367308 */ /* 0x000e620000000800 */
[----:B------:R3:W-:Y:S07]  /*eaf0*/  STSM.16.M88.4 [R18+0x27300], R28 ;  /* 0x0273001c12007844 */ /* 0x0007ee0000000200 */
[----:B------:R-:W1:Y:S01]  /*eb00*/  MUFU.EX2 R93, R93 ;  /* 0x0000005d005d7308 */ /* 0x000e620000000800 */
[----:B--2---:R-:W-:-:S07]  /*eb10*/  FADD.FTZ R25, R48, R23 ;  /* 0x0000001730197221 */ /* 0x004fce0000010000 */
[----:B------:R-:W2:Y:S01]  /*eb20*/  MUFU.EX2 R94, R94 ;  /* 0x0000005e005e7308 */ /* 0x000ea20000000800 */
[----:B---3--:R-:W-:Y:S01]  /*eb30*/  FADD.FTZ R28, R34, R65 ;  /* 0x00000041221c7221 */ /* 0x008fe20000010000 */
[----:B----4-:R-:W-:-:S03]  /*eb40*/  FADD.FTZ R30, R52, R25 ;  /* 0x00000019341e7221 */ /* 0x010fc60000010000 */
[----:B------:R-:W-:-:S03]  /*eb50*/  FADD.FTZ R28, R35, R28 ;  /* 0x0000001c231c7221 */ /* 0x000fc60000010000 */
[----:B------:R-:W3:Y:S01]  /*eb60*/  MUFU.EX2 R91, R91 ;  /* 0x0000005b005b7308 */ /* 0x000ee20000000800 */
[----:B0-----:R-:W-:-:S07]  /*eb70*/  FADD.FTZ R29, R53, R30 ;  /* 0x0000001e351d7221 */ /* 0x001fce0000010000 */
[----:B------:R-:W0:Y:S08]  /*eb80*/  MUFU.EX2 R40, R40 ;  /* 0x0000002800287308 */ /* 0x000e300000000800 */
[----:B------:R-:W-:Y:S08]  /*eb90*/  MUFU.EX2 R51, R51 ;  /* 0x0000003300337308 */ /* 0x000ff00000000800 */
[----:B------:R4:W-:Y:S02]  /*eba0*/  MUFU.EX2 R74, R55 ;  /* 0x00000037004a7308 */ /* 0x0009e40000000800 */
[----:B----4-:R-:W-:-:S06]  /*ebb0*/  FADD.FTZ R55, R43, R28 ;  /* 0x0000001c2b377221 */ /* 0x010fcc0000010000 */
[----:B------:R-:W4:Y:S01]  /*ebc0*/  MUFU.EX2 R41, R41 ;  /* 0x0000002900297308 */ /* 0x000f220000000800 */
[----:B-1----:R-:W-:Y:S01]  /*ebd0*/  FADD.FTZ R28, R92, R29 ;  /* 0x0000001d5c1c7221 */ /* 0x002fe20000010000 */
[----:B------:R-:W-:-:S03]  /*ebe0*/  FADD.FTZ R55, R54, R55 ;  /* 0x0000003736377221 */ /* 0x000fc60000010000 */
[----:B------:R-:W-:-:S03]  /*ebf0*/  FADD.FTZ R29, R93, R28 ;  /* 0x0000001c5d1d7221 */ /* 0x000fc60000010000 */
[----:B------:R-:W1:Y:S01]  /*ec00*/  MUFU.EX2 R36, R36 ;  /* 0x0000002400247308 */ /* 0x000e620000000800 */
[----:B--2---:R-:W-:Y:S01]  /*ec10*/  FADD.FTZ R28, R94, R55 ;  /* 0x000000375e1c7221 */ /* 0x004fe20000010000 */
[----:B------:R-:W-:Y:S02]  /*ec20*/  F2FP.BF16.F32.PACK_AB R22, R69, R68 ;  /* 0x000000444516723e */ /* 0x000fe400000010ff */
[----:B------:R-:W-:Y:S02]  /*ec30*/  F2FP.BF16.F32.PACK_AB R21, R67, R66 ;  /* 0x000000424315723e */ /* 0x000fe400000010ff */
[----:B------:R-:W-:Y:S02]  /*ec40*/  F2FP.BF16.F32.PACK_AB R23, R71, R70 ;  /* 0x000000464717723e */ /* 0x000fe400000010ff */
[----:B------:R-:W2:Y:S01]  /*ec50*/  MUFU.EX2 R50, R50 ;  /* 0x0000003200327308 */ /* 0x000ea20000000800 */
[----:B------:R-:W-:Y:S01]  /*ec60*/  F2FP.BF16.F32.PACK_AB R24, R57, R56 ;  /* 0x000000383918723e */ /* 0x000fe200000010ff */
[----:B------:R-:W-:Y:S01]  /*ec70*/  FADD.FTZ R29, R96, R29 ;  /* 0x0000001d601d7221 */ /* 0x000fe20000010000 */
[----:B------:R-:W-:-:S02]  /*ec80*/  F2FP.BF16.F32.PACK_AB R26, R61, R60 ;  /* 0x0000003c3d1a723e */ /* 0x000fc400000010ff */
[----:B------:R-:W-:Y:S02]  /*ec90*/  F2FP.BF16.F32.PACK_AB R25, R59, R58 ;  /* 0x0000003a3b19723e */ /* 0x000fe400000010ff */
[----:B------:R-:W-:Y:S01]  /*eca0*/  F2FP.BF16.F32.PACK_AB R27, R63, R62 ;  /* 0x0000003e3f1b723e */ /* 0x000fe200000010ff */
[----:B------:R-:W2:Y:S01]  /*ecb0*/  MUFU.EX2 R37, R37 ;  /* 0x0000002500257308 */ /* 0x000ea20000000800 */
[----:B---3--:R-:W-:Y:S01]  /*ecc0*/  FADD.FTZ R28, R91, R28 ;  /* 0x0000001c5b1c7221 */ /* 0x008fe20000010000 */
[----:B------:R3:W-:Y:S01]  /*ecd0*/  STSM.16.M88.4 [R18+0x28b00], R20 ;  /* 0x028b001412007844 */ /* 0x0007e20000000200 */
[----:B0-----:R-:W-:-:S05]  /*ece0*/  FADD.FTZ R30, R40, R29 ;  /* 0x0000001d281e7221 */ /* 0x001fca0000010000 */
[----:B------:R-:W0:Y:S01]  /*ecf0*/  MUFU.EX2 R31, R97 ;  /* 0x00000061001f7308 */ /* 0x000e220000000800 */
[----:B------:R1:W-:Y:S01]  /*ed00*/  STSM.16.M88.4 [R18+0x2a300], R24 ;  /* 0x02a3001812007844 */ /* 0x0003e20000000200 */
[----:B----4-:R-:W-:-:S06]  /*ed10*/  FADD.FTZ R29, R41, R30 ;  /* 0x0000001e291d7221 */ /* 0x010fcc0000010000 */
[----:B------:R-:W4:Y:S01]  /*ed20*/  MUFU.EX2 R44, R44 ;  /* 0x0000002c002c7308 */ /* 0x000f220000000800 */
[----:B---3--:R-:W-:-:S07]  /*ed30*/  F2FP.BF16.F32.PACK_AB R23, R35, R34 ;  /* 0x000000222317723e */ /* 0x008fce00000010ff */
[----:B------:R-:W3:Y:S01]  /*ed40*/  MUFU.EX2 R47, R47 ;  /* 0x0000002f002f7308 */ /* 0x000ee20000000800 */
[----:B-1----:R-:W-:Y:S01]  /*ed50*/  FADD.FTZ R27, R51, R28 ;  /* 0x0000001c331b7221 */ /* 0x002fe20000010000 */
[----:B------:R-:W-:-:S03]  /*ed60*/  F2FP.BF16.F32.PACK_AB R21, R42, R0 ;  /* 0x000000002a15723e */ /* 0x000fc600000010ff */
[----:B------:R-:W-:-:S03]  /*ed70*/  FADD.FTZ R35, R74, R27 ;  /* 0x0000001b4a237221 */ /* 0x000fc60000010000 */
[----:B------:R-:W1:Y:S01]  /*ed80*/  MUFU.EX2 R45, R45 ;  /* 0x0000002d002d7308 */ /* 0x000e620000000800 */
[----:B------:R-:W-:Y:S01]  /*ed90*/  FADD.FTZ R0, R36, R29 ;  /* 0x0000001d24007221 */ /* 0x000fe20000010000 */
[----:B--2---:R-:W-:-:S06]  /*eda0*/  FADD.FTZ R28, R50, R35 ;  /* 0x00000023321c7221 */ /* 0x004fcc0000010000 */
[----:B------:R-:W-:Y:S08]  /*edb0*/  MUFU.EX2 R32, R32 ;  /* 0x0000002000207308 */ /* 0x000ff00000000800 */
[----:B------:R-:W-:Y:S08]  /*edc0*/  MUFU.EX2 R33, R33 ;  /* 0x0000002100217308 */ /* 0x000ff00000000800 */
[----:B------:R-:W2:Y:S08]  /*edd0*/  MUFU.EX2 R46, R46 ;  /* 0x0000002e002e7308 */ /* 0x000eb00000000800 */
[----:B------:R-:W-:Y:S08]  /*ede0*/  MUFU.EX2 R38, R38 ;  /* 0x0000002600267308 */ /* 0x000ff00000000800 */
[----:B------:R-:W2:Y:S01]  /*edf0*/  MUFU.EX2 R99, R99 ;  /* 0x0000006300637308 */ /* 0x000ea20000000800 */
[----:B------:R-:W-:Y:S01]  /*ee00*/  FADD.FTZ R29, R37, R0 ;  /* 0x00000000251d7221 */ /* 0x000fe20000010000 */
[----:B0-----:R-:W-:Y:S01]  /*ee10*/  FADD.FTZ R0, R31, R28 ;  /* 0x0000001c1f007221 */ /* 0x001fe20000010000 */
[----:B------:R-:W-:-:S02]  /*ee20*/  F2FP.BF16.F32.PACK_AB R20, R49, R39 ;  /* 0x000000273114723e */ /* 0x000fc400000010ff */
[----:B------:R-:W-:Y:S01]  /*ee30*/  F2FP.BF16.F32.PACK_AB R22, R52, R48 ;  /* 0x000000303416723e */ /* 0x000fe200000010ff */
[----:B----4-:R-:W-:Y:S01]  /*ee40*/  FADD.FTZ R34, R44, R29 ;  /* 0x0000001d2c227221 */ /* 0x010fe20000010000 */
[----:B---3--:R-:W-:Y:S01]  /*ee50*/  FADD.FTZ R35, R47, R0 ;  /* 0x000000002f237221 */ /* 0x008fe20000010000 */
[----:B------:R-:W-:Y:S02]  /*ee60*/  F2FP.BF16.F32.PACK_AB R24, R92, R53 ;  /* 0x000000355c18723e */ /* 0x000fe400000010ff */
[----:B------:R-:W-:Y:S01]  /*ee70*/  F2FP.BF16.F32.PACK_AB R26, R96, R93 ;  /* 0x0000005d601a723e */ /* 0x000fe200000010ff */
[----:B------:R0:W-:Y:S01]  /*ee80*/  STSM.16.M88.4 [R18+0x2bb00], R20 ;  /* 0x02bb001412007844 */ /* 0x0001e20000000200 */
[----:B------:R-:W-:Y:S02]  /*ee90*/  F2FP.BF16.F32.PACK_AB R25, R54, R43 ;  /* 0x0000002b3619723e */ /* 0x000fe400000010ff */
[----:B------:R-:W-:Y:S02]  /*eea0*/  F2FP.BF16.F32.PACK_AB R27, R91, R94 ;  /* 0x0000005e5b1b723e */ /* 0x000fe400000010ff */
[----:B------:R-:W-:Y:S01]  /*eeb0*/  F2FP.BF16.F32.PACK_AB R30, R37, R36 ;  /* 0x00000024251e723e */ /* 0x000fe200000010ff */
[----:B-1----:R-:W-:Y:S01]  /*eec0*/  FADD.FTZ R37, R45, R34 ;  /* 0x000000222d257221 */ /* 0x002fe20000010000 */
[----:B------:R-:W-:Y:S01]  /*eed0*/  F2FP.BF16.F32.PACK_AB R28, R41, R40 ;  /* 0x00000028291c723e */ /* 0x000fe200000010ff */
[----:B--2---:R-:W-:Y:S01]  /*eee0*/  FADD.FTZ R35, R46, R35 ;  /* 0x000000232e237221 */ /* 0x004fe20000010000 */
[----:B------:R-:W-:-:S02]  /*eef0*/  F2FP.BF16.F32.PACK_AB R29, R74, R51 ;  /* 0x000000334a1d723e */ /* 0x000fc400000010ff */
[----:B------:R-:W-:Y:S01]  /*ef00*/  F2FP.BF16.F32.PACK_AB R31, R31, R50 ;  /* 0x000000321f1f723e */ /* 0x000fe200000010ff */
[----:B------:R-:W-:Y:S01]  /*ef10*/  STSM.16.M88.4 [R18+0x2d300], R24 ;  /* 0x02d3001812007844 */ /* 0x000fe20000000200 */
[----:B0-----:R-:W-:Y:S02]  /*ef20*/  F2FP.BF16.F32.PACK_AB R20, R45, R44 ;  /* 0x0000002c2d14723e */ /* 0x001fe400000010ff */
[----:B------:R-:W-:Y:S02]  /*ef30*/  F2FP.BF16.F32.PACK_AB R21, R46, R47 ;  /* 0x0000002f2e15723e */ /* 0x000fe400000010ff */
[----:B------:R-:W-:Y:S02]  /*ef40*/  F2FP.BF16.F32.PACK_AB R22, R33, R32 ;  /* 0x000000202116723e */ /* 0x000fe400000010ff */
[----:B------:R-:W-:Y:S01]  /*ef50*/  F2FP.BF16.F32.PACK_AB R23, R99, R38 ;  /* 0x000000266317723e */ /* 0x000fe200000010ff */
[----:B------:R-:W-:Y:S01]  /*ef60*/  FADD.FTZ R32, R32, R37 ;  /* 0x0000002520207221 */ /* 0x000fe20000010000 */
[----:B------:R-:W-:Y:S01]  /*ef70*/  STSM.16.M88.4 [R18+0x2eb00], R28 ;  /* 0x02eb001c12007844 */ /* 0x000fe20000000200 */
[----:B------:R-:W-:-:S03]  /*ef80*/  FADD.FTZ R38, R38, R35 ;  /* 0x0000002326267221 */ /* 0x000fc60000010000 */
[----:B------:R0:W-:Y:S01]  /*ef90*/  STSM.16.M88.4 [R18+0x30300], R20 ;  /* 0x0303001412007844 */ /* 0x0001e20000000200 */
[----:B------:R-:W-:Y:S01]  /*efa0*/  FADD.FTZ R0, R99, R38 ;  /* 0x0000002663007221 */ /* 0x000fe20000010000 */
[----:B------:R1:W-:Y:S06]  /*efb0*/  MEMBAR.ALL.CTA ;  /* 0x0000000000007992 */ /* 0x0003ec0000008000 */
[----:B-1----:R-:W1:Y:S01]  /*efc0*/  FENCE.VIEW.ASYNC.S ;  /* 0x00000000000073c6 */ /* 0x002e620000000000 */
[----:B------:R-:W-:Y:S01]  /*efd0*/  ISETP.GE.AND P2, PT, R109, 0x91, PT ;  /* 0x000000916d00780c */ /* 0x000fe20003f46270 */
[----:B0-----:R-:W-:-:S05]  /*efe0*/  FADD.FTZ R20, R33, R32 ;  /* 0x0000002021147221 */ /* 0x001fca0000010000 */
[----:B------:R0:W-:Y:S04]  /*eff0*/  STL [R1+0x38], R20 ;  /* 0x0000381401007387 */ /* 0x0001e80000100800 */
[----:B------:R0:W-:Y:S01]  /*f000*/  STL [R1+0x40], R0 ;  /* 0x0000400001007387 */ /* 0x0001e20000100800 */
[----:B------:R-:W-:-:S04]  /*f010*/  IMAD.MOV.U32 R71, RZ, RZ, RZ ;  /* 0x000000ffff477224 */ /* 0x000fc800078e00ff */
        /* <DEDUP_REMOVED lines=46> */
[----:B------:R-:W-:Y:S01]  /*f300*/  IMAD.MOV.U32 R24, RZ, RZ, R71 ;  /* 0x000000ffff187224 */ /* 0x000fe200078e0047 */
[----:B-1----:R-:W-:Y:S01]  /*f310*/  NOP ;  /* 0x0000000000007918 */ /* 0x002fe20000000000 */
[----:B0-----:R-:W-:Y:S05]  /*f320*/  @!P2 BRA `(.L_x_10431) ;  /* 0x0000004800bca947 */ /* 0x001fea0003800000 */
[----:B------:R-:W-:Y:S02]  /*f330*/  VIADD R0, R113, 0xfffffffe ;  /* 0xfffffffe71007836 */ /* 0x000fe40000000000 */
[----:B------:R-:W-:Y:S02]  /*f340*/  IMAD.MOV.U32 R157, RZ, RZ, R72 ;  /* 0x000000ffff9d7224 */ /* 0x000fe400078e0048 */
[----:B------:R-:W-:Y:S01]  /*f350*/  IMAD.MOV.U32 R156, RZ, RZ, R15 ;  /* 0x000000ffff9c7224 */ /* 0x000fe200078e000f */
[----:B------:R0:W-:Y:S04]  /*f360*/  STL [R1+0x3c], R0 ;  /* 0x00003c0001007387 */ /* 0x0001e80000100800 */
[----:B------:R-:W2:Y:S01]  /*f370*/  LDL.LU R14, [R1+0x5c] ;  /* 0x00005c00010e7983 */ /* 0x000ea20000300800 */
[----:B------:R-:W-:-:S02]  /*f380*/  CS2R R70, SRZ ;  /* 0x0000000000467805 */ /* 0x000fc4000001ff00 */
[----:B------:R-:W-:Y:S02]  /*f390*/  CS2R R68, SRZ ;  /* 0x0000000000447805 */ /* 0x000fe4000001ff00 */
[----:B------:R-:W-:Y:S02]  /*f3a0*/  CS2R R66, SRZ ;  /* 0x0000000000427805 */ /* 0x000fe4000001ff00 */
[----:B------:R-:W-:Y:S02]  /*f3b0*/  CS2R R64, SRZ ;  /* 0x0000000000407805 */ /* 0x000fe4000001ff00 */
[----:B------:R-:W-:Y:S01]  /*f3c0*/  CS2R R62, SRZ ;  /* 0x00000000003e7805 */ /* 0x000fe2000001ff00 */
[----:B0-----:R-:W-:Y:S01]  /*f3d0*/  IMAD.MOV.U32 R0, RZ, RZ, R154 ;  /* 0x000000ffff007224 */ /* 0x001fe200078e009a */
        /* <DEDUP_REMOVED lines=19> */
[----:B--2---:R0:W-:Y:S06]  /*f510*/  STL [R1+0x4], R14 ;  /* 0x0000040e01007387 */ /* 0x0041ec0000100800 */
.L_x_10442:
[----:B------:R-:W2:Y:S04]  /*f520*/  LDL R15, [R1+0x4] ;  /* 0x00000400010f7983 */ /* 0x000ea80000100800 */
[----:B-1----:R-:W3:Y:S01]  /*f530*/  LDL R20, [R1+0x74] ;  /* 0x0000740001147983 */ /* 0x002ee20000100800 */
[----:B------:R-:W-:-:S05]  /*f540*/  VIADD R154, R0, 0x1 ;  /* 0x00000001009a7836 */ /* 0x000fca0000000000 */
[----:B------:R-:W-:-:S04]  /*f550*/  ISETP.NE.AND P3, PT, R154, 0x2, PT ;  /* 0x000000029a00780c */ /* 0x000fc80003f65270 */
[----:B0-----:R-:W-:Y:S01]  /*f560*/  SEL R14, RZ, 0x1, P3 ;  /* 0x00000001ff0e7807 */ /* 0x001fe20001800000 */
[----:B------:R-:W-:Y:S05]  /*f570*/  YIELD ;  /* 0x0000000000007946 */ /* 0x000fea0003800000 */
[----:B------:R-:W-:Y:S02]  /*f580*/  SEL R154, R154, RZ, P3 ;  /* 0x000000ff9a9a7207 */ /* 0x000fe40001800000 */
[----:B--2---:R-:W-:-:S05]  /*f590*/  LOP3.LUT R15, R15, R14, RZ, 0x3c, !PT ;  /* 0x0000000e0f0f7212 */ /* 0x004fca00078e3cff */
[----:B------:R0:W-:Y:S01]  /*f5a0*/  STL [R1+0x5c], R15 ;  /* 0x00005c0f01007387 */ /* 0x0001e20000100800 */
[----:B---3--:R-:W-:-:S13]  /*f5b0*/  ISETP.NE.AND P2, PT, R20, RZ, PT ;  /* 0x000000ff1400720c */ /* 0x008fda0003f45270 */
[----:B0-----:R-:W-:Y:S05]  /*f5c0*/  @P2 BRA `(.L_x_10432) ;  /* 0x0000000000302947 */ /* 0x001fea0003800000 */
[----:B------:R-:W-:Y:S05]  /*f5d0*/  @!P0 BRA `(.L_x_10433) ;  /* 0x0000000000048947 */ /* 0x000fea0003800000 */
[----:B------:R-:W-:Y:S01]  /*f5e0*/  BPT.TRAP 0x1 ;  /* 0x000000040000795c */ /* 0x000fe20000300000 */
.L_x_10433:
[----:B------:R-:W-:Y:S01]  /*f5f0*/  IMAD R14, R154, 0x8, R16 ;  /* 0x000000089a0e7824 */ /* 0x000fe200078e0210 */
[----:B------:R-:W-:-:S04]  /*f600*/  SHF.L.U32 R15, R15, 0x1f, RZ ;  /* 0x0000001f0f0f7819 */ /* 0x000fc800000006ff */
[----:B------:R0:W1:Y:S01]  /*f610*/  SYNCS.PHASECHK.TRANS64.TRYWAIT P3, [R14+URZ+0x31c30], R15 ;  /* 0x031c300f0e0075a7 */ /* 0x000062000806017f */
[----:B------:R-:W-:Y:S05]  /*f620*/  @!P0 BRA `(.L_x_10434) ;  /* 0x0000000000048947 */ /* 0x000fea0003800000 */
[----:B------:R-:W-:Y:S01]  /*f630*/  BPT.TRAP 0x1 ;  /* 0x000000040000795c */ /* 0x000fe20000300000 */
.L_x_10434:
[----:B------:R-:W-:Y:S04]  /*f640*/  BSSY B0, `(.L_x_10432) ;  /* 0x0000004000007945 */ /* 0x000fe80003800000 */
[----:B-1----:R-:W-:Y:S05]  /*f650*/  @P3 BRA `(.L_x_10435) ;  /* 0x0000000000083947 */ /* 0x002fea0003800000 */
[----:B------:R-:W1:Y:S02]  /*f660*/  SYNCS.PHASECHK.TRANS64.TRYWAIT P3, [R14+URZ+0x31c30], R15 ;  /* 0x031c300f0e0075a7 */ /* 0x000e64000806017f */
[----:B-1----:R-:W-:Y:S05]  /*f670*/  @!P3 BRA `(.L_x_10436) ;  /* 0x000000ec00ccb947 */ /* 0x002fea0003800000 */
.L_x_10435:
[----:B------:R-:W-:Y:S05]  /*f680*/  BSYNC B0 ;  /* 0x0000000000007941 */ /* 0x000fea0003800000 */
.L_x_10432:
[----:B01----:R-:W2:Y:S01]  /*f690*/  LDL R14, [R1+0x78] ;  /* 0x00007800010e7983 */ /* 0x003ea20000100800 */
[----:B------:R-:W-:Y:S05]  /*f6a0*/  WARPSYNC.ALL ;  /* 0x0000000000007948 */ /* 0x000fea0003800000 */
[----:B------:R-:W0:Y:S01]  /*f6b0*/  S2R R20, SR_TID.X ;  /* 0x0000000000147919 */ /* 0x000e220000002100 */
[----:B------:R-:W-:Y:S01]  /*f6c0*/  IMAD.MOV.U32 R15, RZ, RZ, -0x7fffffe0 ;  /* 0x80000020ff0f7424 */ /* 0x000fe200078e00ff */
[C---:B------:R-:W-:Y:S01]  /*f6d0*/  R2UR UR52, R2.reuse ;  /* 0x00000000023472ca */ /* 0x040fe200000e0000 */
[----:B------:R-:W-:Y:S01]  /*f6e0*/  IMAD.MOV.U32 R23, RZ, RZ, -0x7fffffe0 ;  /* 0x80000020ff177424 */ /* 0x000fe200078e00ff */
[----:B------:R-:W-:Y:S01]  /*f6f0*/  R2UR UR53, R3 ;  /* 0x00000000033572ca */ /* 0x000fe200000e0000 */
[----:B------:R-:W-:Y:S01]  /*f700*/  IMAD.MOV.U32 R147, RZ, RZ, -0x7fffffe0 ;  /* 0x80000020ff937424 */ /* 0x000fe200078e00ff */
[C---:B------:R-:W-:Y:S01]  /*f710*/  R2UR UR7, R15.reuse ;  /* 0x000000000f0772ca */ /* 0x040fe200000e0000 */
[----:B------:R-:W-:Y:S01]  /*f720*/  IMAD.MOV.U32 R21, RZ, RZ, -0x7fffffe0 ;  /* 0x80000020ff157424 */ /* 0x000fe200078e00ff */
[----:B------:R-:W-:Y:S01]  /*f730*/  R2UR UR11, R15 ;  /* 0x000000000f0b72ca */ /* 0x000fe200000e0000 */
[----:B------:R-:W-:Y:S01]  /*f740*/  IMAD.MOV.U32 R81, RZ, RZ, -0x7fffffe0 ;  /* 0x80000020ff517424 */ /* 0x000fe200078e00ff */
[----:B------:R-:W-:Y:S01]  /*f750*/  R2UR UR55, R23 ;  /* 0x00000000173772ca */ /* 0x000fe200000e0000 */
[----:B------:R-:W-:Y:S01]  /*f760*/  IMAD.MOV.U32 R79, RZ, RZ, -0x7fffffe0 ;  /* 0x80000020ff4f7424 */ /* 0x000fe200078e00ff */
[----:B------:R-:W-:Y:S01]  /*f770*/  R2UR UR5, R15 ;  /* 0x000000000f0572ca */ /* 0x000fe200000e0000 */
[----:B------:R1:W-:Y:S01]  /*f780*/  STL [R1+0xfc], R30 ;  /* 0x0000fc1e01007387 */ /* 0x0003e20000100800 */
[C---:B------:R-:W-:Y:S01]  /*f790*/  R2UR UR59, R21.reuse ;  /* 0x00000000153b72ca */ /* 0x040fe200000e0000 */
[----:B------:R-:W-:Y:S01]  /*f7a0*/  IMAD.MOV.U32 R149, RZ, RZ, -0x7fffffe0 ;  /* 0x80000020ff957424 */ /* 0x000fe200078e00ff */
[----:B------:R-:W-:Y:S01]  /*f7b0*/  R2UR UR9, R21 ;  /* 0x00000000150972ca */ /* 0x000fe200000e0000 */
[----:B------:R3:W-:Y:S01]  /*f7c0*/  STL [R1+0xf8], R29 ;  /* 0x0000f81d01007387 */ /* 0x0007e20000100800 */
[----:B------:R-:W-:-:S02]  /*f7d0*/  R2UR UR56, R2 ;  /* 0x00000000023872ca */ /* 0x000fc400000e0000 */
[----:B------:R-:W-:Y:S01]  /*f7e0*/  MOV R23, UR7 ;  /* 0x0000000700177c02 */ /* 0x000fe20008000f00 */
[----:B------:R-:W-:Y:S01]  /*f7f0*/  UMOV UR7, UR11 ;  /* 0x0000000b00077c82 */ /* 0x000fe20008000000 */
[----:B------:R-:W-:Y:S01]  /*f800*/  R2UR UR57, R3 ;  /* 0x00000000033972ca */ /* 0x000fe200000e0000 */
[----:B------:R4:W-:Y:S01]  /*f810*/  STL [R1+0xf4], R28 ;  /* 0x0000f41c01007387 */ /* 0x0009e20000100800 */
[----:B------:R-:W-:Y:S01]  /*f820*/  MOV R74, UR55 ;  /* 0x00000037004a7c02 */ /* 0x000fe20008000f00 */
[----:B------:R-:W-:Y:S01]  /*f830*/  UMOV UR55, UR5 ;  /* 0x0000000500377c82 */ /* 0x000fe20008000000 */
[----:B------:R-:W-:Y:S01]  /*f840*/  MOV R15, UR7 ;  /* 0x00000007000f7c02 */ /* 0x000fe20008000f00 */
[----:B------:R4:W-:Y:S01]  /*f850*/  STL [R1+0xf0], R27 ;  /* 0x0000f01b01007387 */ /* 0x0009e20000100800 */
[----:B------:R-:W-:Y:S02]  /*f860*/  R2UR UR7, R147 ;  /* 0x00000000930772ca */ /* 0x000fe400000e0000 */
[----:B------:R-:W-:Y:S01]  /*f870*/  R2UR UR5, R3 ;  /* 0x00000000030572ca */ /* 0x000fe200000e0000 */
[----:B------:R-:W-:Y:S01]  /*f880*/  STL [R1+0xec], R26 ;  /* 0x0000ec1a01007387 */ /* 0x000fe20000100800 */
[----:B0-----:R-:W-:-:S02]  /*f890*/  SHF.R.U32.HI R20, RZ, 0x7, R20 ;  /* 0x00000007ff147819 */ /* 0x001fc40000011614 */
[----:B------:R-:W-:Y:S01]  /*f8a0*/  R2UR UR11, R21 ;  /* 0x00000000150b72ca */ /* 0x000fe200000e0000 */
[----:B------:R-:W-:Y:S01]  /*f8b0*/  STL [R1+0xe8], R25 ;  /* 0x0000e81901007387 */ /* 0x000fe20000100800 */
[C---:B------:R-:W-:Y:S01]  /*f8c0*/  R2UR UR15, R81.reuse ;  /* 0x00000000510f72ca */ /* 0x040fe200000e0000 */
[----:B------:R-:W-:Y:S01]  /*f8d0*/  VIADD R72, R20, 0x8 ;  /* 0x0000000814487836 */ /* 0x000fe20000000000 */
[C---:B------:R-:W-:Y:S01]  /*f8e0*/  R2UR UR31, R81.reuse ;  /* 0x00000000511f72ca */ /* 0x040fe200000e0000 */
[----:B------:R-:W-:Y:S01]  /*f8f0*/  STL [R1+0xe4], R24 ;  /* 0x0000e41801007387 */ /* 0x000fe20000100800 */
[C---:B------:R-:W-:Y:S02]  /*f900*/  R2UR UR39, R81.reuse ;  /* 0x00000000512772ca */ /* 0x040fe400000e0000 */
[C---:B------:R-:W-:Y:S01]  /*f910*/  R2UR UR51, R81.reuse ;  /* 0x00000000513372ca */ /* 0x040fe200000e0000 */
[----:B------:R0:W-:Y:S01]  /*f920*/  BAR.SYNC.DEFER_BLOCKING R72, 0x100 ;  /* 0x000400480000751d */ /* 0x0001e20000010000 */
[----:B------:R-:W-:-:S02]  /*f930*/  R2UR UR25, R81 ;  /* 0x00000000511972ca */ /* 0x000fc400000e0000 */
[C---:B------:R-:W-:Y:S02]  /*f940*/  R2UR UR23, R21.reuse ;  /* 0x00000000151772ca */ /* 0x040fe400000e0000 */
[C---:B------:R-:W-:Y:S02]  /*f950*/  R2UR UR35, R21.reuse ;  /* 0x00000000152372ca */ /* 0x040fe400000e0000 */
[----:B------:R-:W-:Y:S01]  /*f960*/  R2UR UR47, R21 ;  /* 0x00000000152f72ca */ /* 0x000fe200000e0000 */
[----:B------:R4:W-:Y:S01]  /*f970*/  STL [R1+0xe0], R19 ;  /* 0x0000e01301007387 */ /* 0x0009e20000100800 */
[----:B0-----:R-:W-:Y:S01]  /*f980*/  MOV R72, UR59 ;  /* 0x0000003b00487c02 */ /* 0x001fe20008000f00 */
[----:B------:R-:W-:Y:S01]  /*f990*/  UMOV UR59, UR9 ;  /* 0x00000009003b7c82 */ /* 0x000fe20008000000 */
[----:B------:R-:W-:Y:S01]  /*f9a0*/  R2UR UR9, R81 ;  /* 0x00000000510972ca */ /* 0x000fe200000e0000 */
[----:B------:R-:W-:Y:S01]  /*f9b0*/  STL [R1+0xdc], R18 ;  /* 0x0000dc1201007387 */ /* 0x000fe20000100800 */
[----:B------:R-:W-:-:S02]  /*f9c0*/  R2UR UR33, R21 ;  /* 0x00000000152172ca */ /* 0x000fc400000e0000 */
[C---:B------:R-:W-:Y:S01]  /*f9d0*/  R2UR UR29, R21.reuse ;  /* 0x00000000151d72ca */ /* 0x040fe200000e0000 */
[----:B------:R-:W-:Y:S01]  /*f9e0*/  STL [R1+0xd8], R17 ;  /* 0x0000d81101007387 */ /* 0x000fe20000100800 */
[----:B------:R-:W-:Y:S01]  /*f9f0*/  R2UR UR17, R21 ;  /* 0x00000000151172ca */ /* 0x000fe200000e0000 */
[----:B------:R-:W-:Y:S01]  /*fa00*/  IMAD.MOV.U32 R21, RZ, RZ, -0x7fffffe0 ;  /* 0x80000020ff157424 */ /* 0x000fe200078e00ff */
[----:B-1----:R-:W-:Y:S01]  /*fa10*/  MOV R30, UR61 ;  /* 0x0000003d001e7c02 */ /* 0x002fe20008000f00 */
[----:B------:R-:W-:Y:S01]  /*fa20*/  STL [R1+0xd4], R16 ;  /* 0x0000d41001007387 */ /* 0x000fe20000100800 */
[----:B---3--:R-:W-:Y:S02]  /*fa30*/  MOV R29, UR60 ;  /* 0x0000003c001d7c02 */ /* 0x008fe40008000f00 */
[----:B------:R-:W-:Y:S01]  /*fa40*/  R2UR UR13, R21 ;  /* 0x00000000150d72ca */ /* 0x000fe200000e0000 */
[----:B------:R-:W-:Y:S01]  /*fa50*/  WARPGROUP.ARRIVE ;  /* 0x00000000000079c5 */ /* 0x000fe20000000000 */
[----:B------:R-:W-:Y:S01]  /*fa60*/  IMAD.U32 R153, RZ, RZ, UR9 ;  /* 0x00000009ff997e24 */ /* 0x000fe2000f8e00ff */
[C---:B------:R-:W-:Y:S01]  /*fa70*/  R2UR UR9, R79.reuse ;  /* 0x000000004f0972ca */ /* 0x040fe200000e0000 */
[----:B------:R0:W-:Y:S01]  /*fa80*/  STL [R1+0xd0], R0 ;  /* 0x0000d00001007387 */ /* 0x0001e20000100800 */
[----:B------:R-:W-:-:S02]  /*fa90*/  R2UR UR19, R79 ;  /* 0x000000004f1372ca */ /* 0x000fc400000e0000 */
[C---:B------:R-:W-:Y:S02]  /*faa0*/  R2UR UR27, R79.reuse ;  /* 0x000000004f1b72ca */ /* 0x040fe400000e0000 */
[C---:B------:R-:W-:Y:S02]  /*fab0*/  R2UR UR43, R79.reuse ;  /* 0x000000004f2b72ca */ /* 0x040fe400000e0000 */
[----:B------:R-:W-:Y:S02]  /*fac0*/  R2UR UR21, R79 ;  /* 0x000000004f1572ca */ /* 0x000fe400000e0000 */
[C---:B------:R-:W-:Y:S02]  /*fad0*/  R2UR UR40, R8.reuse ;  /* 0x00000000082872ca */ /* 0x040fe400000e0000 */
[----:B------:R-:W-:Y:S01]  /*fae0*/  R2UR UR41, R9 ;  /* 0x00000000092972ca */ /* 0x000fe200000e0000 */
[----:B------:R-:W-:Y:S01]  /*faf0*/  IMAD.U32 R151, RZ, RZ, UR9 ;  /* 0x00000009ff977e24 */ /* 0x000fe2000f8e00ff */
[----:B------:R-:W-:-:S02]  /*fb00*/  R2UR UR44, R8 ;  /* 0x00000000082c72ca */ /* 0x000fc400000e0000 */
[C---:B------:R-:W-:Y:S02]  /*fb10*/  R2UR UR45, R9.reuse ;  /* 0x00000000092d72ca */ /* 0x040fe400000e0000 */
[----:B------:R-:W-:Y:S02]  /*fb20*/  R2UR UR48, R8 ;  /* 0x00000000083072ca */ /* 0x000fe400000e0000 */
[----:B------:R-:W-:Y:S01]  /*fb30*/  R2UR UR49, R9 ;  /* 0x00000000093172ca */ /* 0x000fe200000e0000 */
[----:B--2---:R-:W-:-:S04]  /*fb40*/  IMAD R146, R154, 0x6c0, R14 ;  /* 0x000006c09a927824 */ /* 0x004fc800078e020e */
[C---:B------:R-:W-:Y:S02]  /*fb50*/  VIADD R14, R146.reuse, 0x40 ;  /* 0x00000040920e7836 */ /* 0x040fe40000000000 */
[C---:B------:R-:W-:Y:S02]  /*fb60*/  VIADD R22, R146.reuse, 0x100 ;  /* 0x0000010092167836 */ /* 0x040fe40000000000 */
        /* <DEDUP_REMOVED lines=30> */
[C---:B------:R-:W-:Y:S01]  /*fd50*/  VIADD R80, R146.reuse, 0x280 ;  /* 0x0000028092507836 */ /* 0x040fe20000000000 */
[----:B------:R-:W-:Y:S01]  /*fd60*/  MOV R76, UR6 ;  /* 0x00000006004c7c02 */ /* 0x000fe20008000f00 */
[C---:B------:R-:W-:Y:S01]  /*fd70*/  VIADD R148, R146.reuse, 0x402 ;  /* 0x0000040292947836 */ /* 0x040fe20000000000 */
[----:B------:R-:W-:-:S02]  /*fd80*/  R2UR UR6, R146 ;  /* 0x00000000920672ca */ /* 0x000fc400000e0000 */
[----:B------:R-:W-:Y:S01]  /*fd90*/  R2UR UR24, R80 ;  /* 0x00000000501872ca */ /* 0x000fe200000e0000 */
[----:B------:R-:W-:Y:S01]  /*fda0*/  VIADD R80, R146, 0x340 ;  /* 0x0000034092507836 */ /* 0x000fe20000000000 */
[----:B------:R-:W-:Y:S01]  /*fdb0*/  R2UR UR26, R78 ;  /* 0x000000004e1a72ca */ /* 0x000fe200000e0000 */
[----:B------:R-:W-:Y:S01]  /*fdc0*/  VIADD R78, R146, 0x182 ;  /* 0x00000182924e7836 */ /* 0x000fe20000000000 */
[----:B------:R-:W-:Y:S01]  /*fdd0*/  R2UR UR10, R20 ;  /* 0x00000000140a72ca */ /* 0x000fe200000e0000 */
[----:B------:R-:W-:Y:S01]  /*fde0*/  VIADD R20, R146, 0x42 ;  /* 0x0000004292147836 */ /* 0x000fe20000000000 */
[----:B------:R-:W-:Y:S02]  /*fdf0*/  R2UR UR8, R80 ;  /* 0x00000000500872ca */ /* 0x000fe400000e0000 */
[----:B------:R-:W-:Y:S01]  /*fe00*/  R2UR UR42, R78 ;  /* 0x000000004e2a72ca */ /* 0x000fe200000e0000 */
[----:B------:R-:W-:Y:S01]  /*fe10*/  VIADD R78, R146, 0x2c0 ;  /* 0x000002c0924e7836 */ /* 0x000fe20000000000 */
[----:B------:R-:W-:Y:S01]  /*fe20*/  R2UR UR22, R20 ;  /* 0x00000000141672ca */ /* 0x000fe200000e0000 */
[----:B------:R-:W-:Y:S01]  /*fe30*/  HGMMA.64x16x16.F32.BF16 R136, gdesc[UR4], RZ, !UPT, gsb0 ;  /* 0x00200000048879f0 */ /* 0x000fe2000c0018ff */
[----:B------:R-:W-:Y:S01]  /*fe40*/  R2UR UR7, R15 ;  /* 0x000000000f0772ca */ /* 0x000fe200000e0000 */
[----:B------:R-:W-:Y:S01]  /*fe50*/  IMAD.MOV.U32 R15, RZ, RZ, -0x7fffffe0 ;  /* 0x80000020ff0f7424 */ /* 0x000fe200078e00ff */
[----:B------:R-:W-:Y:S01]  /*fe60*/  R2UR UR6, R76 ;  /* 0x000000004c0672ca */ /* 0x000fe200000e0000 */
[----:B------:R-:W-:Y:S01]  /*fe70*/  VIADD R20, R146, 0x102 ;  /* 0x0000010292147836 */ /* 0x000fe20000000000 */
[----:B------:R-:W-:-:S02]  /*fe80*/  R2UR UR4, R2 ;  /* 0x00000000020472ca */ /* 0x000fc400000e0000 */
[----:B------:R-:W-:Y:S01]  /*fe90*/  R2UR UR5, R3 ;  /* 0x00000000030572ca */ /* 0x000fe200000e0000 */
[----:B------:R-:W-:Y:S01]  /*fea0*/  IMAD.U32 R152, RZ, RZ, UR8 ;  /* 0x00000008ff987e24 */ /* 0x000fe2000f8e00ff */
[----:B------:R-:W-:Y:S01]  /*feb0*/  R2UR UR20, R78 ;  /* 0x000000004e1472ca */ /* 0x000fe200000e0000 */
[----:B------:R-:W-:Y:S01]  /*fec0*/  VIADD R78, R146, 0x380 ;  /* 0x00000380924e7836 */ /* 0x000fe20000000000 */
[----:B------:R-:W-:Y:S01]  /*fed0*/  R2UR UR9, R15 ;  /* 0x000000000f0972ca */ /* 0x000fe200000e0000 */
[----:B------:R-:W-:Y:S01]  /*fee0*/  IMAD.MOV.U32 R15, RZ, RZ, -0x7fffffe0 ;  /* 0x80000020ff0f7424 */ /* 0x000fe200078e00ff */
[----:B------:R-:W-:Y:S01]  /*fef0*/  R2UR UR34, R20 ;  /* 0x00000000142272ca */ /* 0x000fe200000e0000 */
[----:B------:R-:W-:Y:S01]  /*ff00*/  VIADD R20, R146, 0x1c2 ;  /* 0x000001c292147836 */ /* 0x000fe20000000000 */
[----:B------:R-:W-:Y:S02]  /*ff10*/  R2UR UR8, R78 ;  /* 0x000000004e0872ca */ /* 0x000fe400000e0000 */
[----:B------:R-:W-:Y:S01]  /*ff20*/  R2UR UR37, R15 ;  /* 0x000000000f2572ca */ /* 0x000fe200000e0000 */
[----:B------:R-:W-:Y:S01]  /*ff30*/  IMAD.MOV.U32 R15, RZ, RZ, -0x7fffffe0 ;  /* 0x80000020ff0f7424 */ /* 0x000fe200078e00ff */
[----:B------:R-:W-:Y:S01]  /*ff40*/  R2UR UR46, R20 ;  /* 0x00000000142e72ca */ /* 0x000fe200000e0000 */
[----:B------:R-:W-:-:S05]  /*ff50*/  VIADD R20, R146, 0x240 ;  /* 0x0000024092147836 */ /* 0x000fca0000000000 */
[----:B------:R-:W-:Y:S01]  /*ff60*/  R2UR UR32, R20 ;  /* 0x00000000142072ca */ /* 0x000fe200000e0000 */
[----:B------:R-:W-:Y:S02]  /*ff70*/  VIADD R20, R146, 0x300 ;  /* 0x0000030092147836 */ /* 0x000fe40000000000 */
[----:B------:R-:W-:Y:S01]  /*ff80*/  IMAD.U32 R150, RZ, RZ, UR8 ;  /* 0x00000008ff967e24 */ /* 0x000fe2000f8e00ff */
[----:B------:R-:W-:Y:S01]  /*ff90*/  R2UR UR8, R14 ;  /* 0x000000000e0872ca */ /* 0x000fe200000e0000 */
[----:B------:R-:W-:Y:S01]  /*ffa0*/  VIADD R14, R146, 0x242 ;  /* 0x00000242920e7836 */ /* 0x000fe20000000000 */
[----:B------:R-:W-:Y:S01]  /*ffb0*/  R2UR UR28, R20 ;  /* 0x00000000141c72ca */ /* 0x000fe200000e0000 */
[----:B------:R-:W-:Y:S02]  /*ffc0*/  VIADD R20, R146, 0x3c0 ;  /* 0x000003c092147836 */ /* 0x000fe40000000000 */
[----:B------:R-:W-:Y:S01]  /*ffd0*/  IMAD.U32 R21, RZ, RZ, UR37 ;  /* 0x00000025ff157e24 */ /* 0x000fe2000f8e00ff */
[----:B------:R-:W-:Y:S01]  /*ffe0*/  R2UR UR36, R14 ;  /* 0x000000000e2472ca */ /* 0x000fe200000e0000 */
[----:B------:R-:W-:Y:S01]  /*fff0*/  VIADD R14, R146, 0x282 ;  /* 0x00000282920e7836 */ /* 0x000fe20000000000 */
[----:B------:R-:W-:Y:S01]  /*10000*/  R2UR UR16, R20 ;  /* 0x00000000141072ca */ /* 0x000fe200000e0000 */
[----:B------:R-:W-:Y:S01]  /*10010*/  VIADD R20, R146, 0x440 ;  /* 0x0000044092147836 */ /* 0x000fe20000000000 */
[----:B------:R-:W-:Y:S01]  /*10020*/  R2UR UR37, R15 ;  /* 0x000000000f2572ca */ /* 0x000fe200000e0000 */
[----:B------:R-:W-:-:S03]  /*10030*/  IMAD.MOV.U32 R15, RZ, RZ, -0x7fffffe0 ;  /* 0x80000020ff0f7424 */ /* 0x000fc600078e00ff */
[----:B------:R-:W-:-:S05]  /*10040*/  R2UR UR12, R20 ;  /* 0x00000000140c72ca */ /* 0x000fca00000e0000 */
[----:B------:R-:W-:Y:S01]  /*10050*/  IMAD.U32 R20, RZ, RZ, UR36 ;  /* 0x00000024ff147e24 */ /* 0x000fe2000f8e00ff */
        /* <DEDUP_REMOVED lines=8> */
[----:B------:R-:W-:Y:S01]  /*100e0*/  IMAD.MOV.U32 R75, RZ, RZ, -0x7fffffe0 ;  /* 0x80000020ff4b7424 */ /* 0x000fe200078e00ff */
[----:B------:R-:W-:Y:S02]  /*100f0*/  R2UR UR52, R2 ;  /* 0x00000000023472ca */ /* 0x000fe400000e0000 */
[----:B------:R-:W-:Y:S01]  /*10100*/  R2UR UR53, R3 ;  /* 0x00000000033572ca */ /* 0x000fe200000e0000 */
        /* <DEDUP_REMOVED lines=8> */
[----:B------:R-:W-:Y:S02]  /*10190*/  R2UR UR57, R3 ;  /* 0x00000000033972ca */ /* 0x000fe400000e0000 */
[----:B------:R-:W-:Y:S01]  /*101a0*/  R2UR UR60, R72 ;  /* 0x00000000483c72ca */ /* 0x000fe200000e0000 */
[----:B------:R-:W-:Y:S01]  /*101b0*/  VIADD R72, R146, 0x342 ;  /* 0x0000034292487836 */ /* 0x000fe20000000000 */
[----:B------:R-:W-:Y:S01]  /*101c0*/  R2UR UR61, R73 ;  /* 0x00000000493d72ca */ /* 0x000fe200000e0000 */
[----:B------:R-:W-:Y:S01]  /*101d0*/  IMAD.MOV.U32 R73, RZ, RZ, -0x7fffffe0 ;  /* 0x80000020ff497424 */ /* 0x000fe200078e00ff */
[----:B------:R-:W-:-:S02]  /*101e0*/  WARPGROUP.DEPBAR.LE gsb0, 0x0 ;  /* 0x00008000000079c5 */ /* 0x000fc40000010000 */
[----:B------:R-:W-:-:S06]  /*101f0*/  WARPGROUP.ARRIVE ;  /* 0x00000000000079c5 */ /* 0x000fcc0000000000 */
[----:B------:R-:W-:Y:S01]  /*10200*/  HGMMA.64x16x16.F32.BF16 R112, gdesc[UR4], RZ, !UPT, gsb0 ;  /* 0x00200000047079f0 */ /* 0x000fe2000c0018ff */
[----:B------:R-:W-:Y:S01]  /*10210*/  R2UR UR7, R23 ;  /* 0x00000000170772ca */ /* 0x000fe200000e0000 */
[----:B------:R-:W-:Y:S01]  /*10220*/  IMAD.U32 R23, RZ, RZ, UR37 ;  /* 0x00000025ff177e24 */ /* 0x000fe2000f8e00ff */
[----:B------:R-:W-:Y:S01]  /*10230*/  R2UR UR6, R22 ;  /* 0x00000000160672ca */ /* 0x000fe200000e0000 */
[----:B------:R-:W-:Y:S01]  /*10240*/  IMAD.U32 R22, RZ, RZ, UR36 ;  /* 0x00000024ff167e24 */ /* 0x000fe2000f8e00ff */
[----:B------:R-:W-:Y:S02]  /*10250*/  R2UR UR4, R2 ;  /* 0x00000000020472ca */ /* 0x000fe400000e0000 */
[----:B------:R-:W-:Y:S02]  /*10260*/  R2UR UR5, R3 ;  /* 0x00000000030572ca */ /* 0x000fe400000e0000 */
[----:B------:R-:W-:Y:S02]  /*10270*/  R2UR UR36, R8 ;  /* 0x00000000082472ca */ /* 0x000fe400000e0000 */
[----:B------:R-:W-:Y:S01]  /*10280*/  R2UR UR37, R9 ;  /* 0x00000000092572ca */ /* 0x000fe200000e0000 */
[----:B------:R-:W-:-:S02]  /*10290*/  WARPGROUP.DEPBAR.LE gsb0, 0x0 ;  /* 0x00008000000079c5 */ /* 0x000fc40000010000 */
[----:B------:R-:W-:-:S06]  /*102a0*/  WARPGROUP.ARRIVE ;  /* 0x00000000000079c5 */ /* 0x000fcc0000000000 */
[----:B------:R-:W-:Y:S01]  /*102b0*/  HGMMA.64x16x16.F32.BF16 R104, gdesc[UR52], RZ, !UPT, gsb0 ;  /* 0x00200000346879f0 */ /* 0x000fe2000c0018ff */
[----:B------:R-:W-:Y:S01]  /*102c0*/  UMOV UR54, UR12 ;  /* 0x0000000c00367c82 */ /* 0x000fe20008000000 */
[----:B------:R-:W-:Y:S01]  /*102d0*/  UMOV UR55, UR13 ;  /* 0x0000000d00377c82 */ /* 0x000fe20008000000 */
[----:B------:R-:W-:Y:S01]  /*102e0*/  R2UR UR12, R14 ;  /* 0x000000000e0c72ca */ /* 0x000fe200000e0000 */
[----:B------:R-:W-:Y:S01]  /*102f0*/  UMOV UR52, UR16 ;  /* 0x0000001000347c82 */ /* 0x000fe20008000000 */
[----:B------:R-:W-:Y:S01]  /*10300*/  R2UR UR13, R15 ;  /* 0x000000000f0d72ca */ /* 0x000fe200000e0000 */
[----:B------:R-:W-:Y:S01]  /*10310*/  UMOV UR53, UR17 ;  /* 0x0000001100357c82 */ /* 0x000fe20008000000 */
[C---:B------:R-:W-:Y:S02]  /*10320*/  R2UR UR16, R8.reuse ;  /* 0x00000000081072ca */ /* 0x040fe400000e0000 */
[----:B------:R-:W-:Y:S02]  /*10330*/  R2UR UR17, R9 ;  /* 0x00000000091172ca */ /* 0x000fe400000e0000 */
[----:B----4-:R-:W-:Y:S01]  /*10340*/  MOV R28, UR55 ;  /* 0x00000037001c7c02 */ /* 0x010fe20008000f00 */
[----:B------:R-:W-:Y:S01]  /*10350*/  UMOV UR55, UR25 ;  /* 0x0000001900377c82 */ /* 0x000fe20008000000 */
[----:B------:R-:W-:Y:S01]  /*10360*/  MOV R27, UR54 ;  /* 0x00000036001b7c02 */ /* 0x000fe20008000f00 */
[----:B------:R-:W-:Y:S01]  /*10370*/  UMOV UR54, UR24 ;  /* 0x0000001800367c82 */ /* 0x000fe20008000000 */
[----:B------:R-:W-:Y:S01]  /*10380*/  R2UR UR24, R8 ;  /* 0x00000000081872ca */ /* 0x000fe200000e0000 */
[----:B------:R-:W-:Y:S01]  /*10390*/  IMAD.U32 R14, RZ, RZ, UR12 ;  /* 0x0000000cff0e7e24 */ /* 0x000fe2000f8e00ff */
[----:B------:R-:W-:Y:S01]  /*103a0*/  R2UR UR12, R2 ;  /* 0x00000000020c72ca */ /* 0x000fe200000e0000 */
[----:B------:R-:W-:Y:S01]  /*103b0*/  IMAD.U32 R15, RZ, RZ, UR13 ;  /* 0x0000000dff0f7e24 */ /* 0x000fe2000f8e00ff */
[----:B------:R-:W-:-:S02]  /*103c0*/  R2UR UR13, R3 ;  /* 0x00000000030d72ca */ /* 0x000fc400000e0000 */
[----:B------:R-:W-:Y:S01]  /*103d0*/  R2UR UR25, R9 ;  /* 0x00000000091972ca */ /* 0x000fe200000e0000 */
[----:B------:R-:W-:Y:S02]  /*103e0*/  WARPGROUP.DEPBAR.LE gsb0, 0x0 ;  /* 0x00008000000079c5 */ /* 0x000fe40000010000 */
[----:B------:R-:W-:-:S06]  /*103f0*/  WARPGROUP.ARRIVE ;  /* 0x00000000000079c5 */ /* 0x000fcc0000000000 */
[----:B------:R-:W-:Y:S01]  /*10400*/  HGMMA.64x16x16.F32.BF16 R96, gdesc[UR56], RZ, !UPT, gsb0 ;  /* 0x00200000386079f0 */ /* 0x000fe2000c0018ff */
[----:B------:R-:W-:Y:S01]  /*10410*/  UMOV UR58, UR8 ;  /* 0x00000008003a7c82 */ /* 0x000fe20008000000 */
[----:B------:R-:W-:Y:S01]  /*10420*/  UMOV UR59, UR9 ;  /* 0x00000009003b7c82 */ /* 0x000fe20008000000 */
        /* <DEDUP_REMOVED lines=10> */
[----:B------:R-:W-:Y:S01]  /*104d0*/  UMOV UR4, UR20 ;  /* 0x0000001400047c82 */ /* 0x000fe20008000000 */
[----:B------:R-:W-:Y:S01]  /*104e0*/  R2UR UR7, R75 ;  /* 0x000000004b0772ca */ /* 0x000fe200000e0000 */
[----:B------:R-:W-:Y:S01]  /*104f0*/  UMOV UR5, UR21 ;  /* 0x0000001500057c82 */ /* 0x000fe20008000000 */
[----:B------:R-:W-:Y:S02]  /*10500*/  R2UR UR20, R8 ;  /* 0x00000000081472ca */ /* 0x000fe400000e0000 */
[----:B------:R-:W-:-:S07]  /*10510*/  R2UR UR21, R9 ;  /* 0x00000000091572ca */ /* 0x000fce00000e0000 */
[----:B------:R-:W-:Y:S01]  /*10520*/  MOV R19, UR6 ;  /* 0x0000000600137c02 */ /* 0x000fe20008000f00 */
[----:B------:R-:W-:Y:S01]  /*10530*/  UMOV UR6, UR32 ;  /* 0x0000002000067c82 */ /* 0x000fe20008000000 */
[----:B------:R-:W-:Y:S01]  /*10540*/  MOV R24, UR7 ;  /* 0x0000000700187c02 */ /* 0x000fe20008000f00 */
[----:B------:R-:W-:Y:S01]  /*10550*/  UMOV UR7, UR33 ;  /* 0x0000002100077c82 */ /* 0x000fe20008000000 */
[----:B------:R-:W-:Y:S02]  /*10560*/  R2UR UR32, R8 ;  /* 0x00000000082072ca */ /* 0x000fe400000e0000 */
[----:B------:R-:W-:Y:S01]  /*10570*/  R2UR UR33, R9 ;  /* 0x00000000092172ca */ /* 0x000fe200000e0000 */
[----:B------:R-:W-:Y:S02]  /*10580*/  WARPGROUP.DEPBAR.LE gsb0, 0x0 ;  /* 0x00008000000079c5 */ /* 0x000fe40000010000 */
[----:B------:R-:W-:-:S06]  /*10590*/  WARPGROUP.ARRIVE ;  /* 0x00000000000079c5 */ /* 0x000fcc0000000000 */
[----:B------:R-:W-:Y:S01]  /*105a0*/  HGMMA.64x16x16.F32.BF16 R80, gdesc[UR8], RZ, !UPT, gsb0 ;  /* 0x00200000085079f0 */ /* 0x000fe2000c0018ff */
[----:B------:R-:W-:Y:S02]  /*105b0*/  R2UR UR10, R72 ;  /* 0x00000000480a72ca */ /* 0x000fe400000e0000 */
[----:B------:R-:W-:Y:S02]  /*105c0*/  R2UR UR11, R73 ;  /* 0x00000000490b72ca */ /* 0x000fe400000e0000 */
        /* <DEDUP_REMOVED lines=15> */
[----:B------:R-:W-:Y:S02]  /*106c0*/  WARPGROUP.DEPBAR.LE gsb0, 0x0 ;  /* 0x00008000000079c5 */ /* 0x000fe40000010000 */
[----:B------:R-:W-:-:S06]  /*106d0*/  WARPGROUP.ARRIVE ;  /* 0x00000000000079c5 */ /* 0x000fcc0000000000 */
[----:B------:R-:W-:Y:S01]  /*106e0*/  HGMMA.64x16x16.F32.BF16 R136, gdesc[UR16], R136, gsb0 ;  /* 0x00200000108879f0 */ /* 0x000fe20008001888 */
        /* <DEDUP_REMOVED lines=11> */
[----:B------:R-:W-:Y:S02]  /*107a0*/  R2UR UR20, R12 ;  /* 0x000000000c1472ca */ /* 0x000fe400000e0000 */
[----:B------:R-:W-:-:S07]  /*107b0*/  R2UR UR21, R13 ;  /* 0x000000000d1572ca */ /* 0x000fce00000e0000 */
[----:B0-----:R-:W-:Y:S01]  /*107c0*/  MOV R0, UR22 ;  /* 0x0000001600007c02 */ /* 0x001fe20008000f00 */
[----:B------:R-:W-:Y:S01]  /*107d0*/  UMOV UR22, UR6 ;  /* 0x0000000600167c82 */ /* 0x000fe20008000000 */
[----:B------:R-:W-:Y:S01]  /*107e0*/  MOV R16, UR23 ;  /* 0x0000001700107c02 */ /* 0x000fe20008000f00 */
[----:B------:R-:W-:Y:S01]  /*107f0*/  UMOV UR23, UR7 ;  /* 0x0000000700177c82 */ /* 0x000fe20008000000 */
[----:B------:R-:W-:Y:S02]  /*10800*/  R2UR UR6, R152 ;  /* 0x00000000980672ca */ /* 0x000fe400000e0000 */
[----:B------:R-:W-:Y:S01]  /*10810*/  R2UR UR7, R153 ;  /* 0x00000000990772ca */ /* 0x000fe200000e0000 */
        /* <DEDUP_REMOVED lines=9> */
[----:B------:R-:W-:Y:S02]  /*108b0*/  MOV R17, UR26 ;  /* 0x0000001a00117c02 */ /* 0x000fe40008000f00 */
[----:B------:R-:W-:Y:S02]  /*108c0*/  MOV R18, UR27 ;  /* 0x0000001b00127c02 */ /* 0x000fe40008000f00 */
        /* <DEDUP_REMOVED lines=11> */
[----:B------:R-:W-:Y:S01]  /*10980*/  MOV R152, UR30 ;  /* 0x0000001e00987c02 */ /* 0x000fe20008000f00 */
[----:B------:R-:W-:Y:S01]  /*10990*/  UMOV UR30, UR60 ;  /* 0x0000003c001e7c82 */ /* 0x000fe20008000000 */
[----:B------:R-:W-:Y:S01]  /*109a0*/  MOV R153, UR31 ;  /* 0x0000001f00997c02 */ /* 0x000fe20008000f00 */
[----:B------:R-:W-:Y:S01]  /*109b0*/  UMOV UR31, UR61 ;  /* 0x0000003d001f7c82 */ /* 0x000fe20008000000 */
[C---:B------:R-:W-:Y:S02]  /*109c0*/  R2UR UR12, R10.reuse ;  /* 0x000000000a0c72ca */ /* 0x040fe400000e0000 */
[C---:B------:R-:W-:Y:S02]  /*109d0*/  R2UR UR13, R11.reuse ;  /* 0x000000000b0d72ca */ /* 0x040fe400000e0000 */
[----:B------:R-:W-:Y:S02]  /*109e0*/  R2UR UR16, R10 ;  /* 0x000000000a1072ca */ /* 0x000fe400000e0000 */
[----:B------:R-:W-:Y:S01]  /*109f0*/  R2UR UR17, R11 ;  /* 0x000000000b1172ca */ /* 0x000fe200000e0000 */
[----:B------:R-:W-:Y:S01]  /*10a00*/  VIADD R14, R146, 0x5c0 ;  /* 0x000005c0920e7836 */ /* 0x000fe20000000000 */
[----:B------:R-:W-:Y:S01]  /*10a10*/  R2UR UR61, R30 ;  /* 0x000000001e3d72ca */ /* 0x000fe200000e0000 */
[----:B------:R-:W-:Y:S01]  /*10a20*/  IMAD.MOV.U32 R15, RZ, RZ, -0x7fffffe0 ;  /* 0x80000020ff0f7424 */ /* 0x000fe200078e00ff */
[----:B------:R0:W5:Y:S01]  /*10a30*/  LDL.LU R30, [R1+0xfc] ;  /* 0x0000fc00011e7983 */ /* 0x0001620000300800 */
[----:B------:R-:W-:-:S02]  /*10a40*/  WARPGROUP.DEPBAR.LE gsb0, 0x0 ;  /* 0x00008000000079c5 */ /* 0x000fc40000010000 */
        /* <DEDUP_REMOVED lines=9> */
[----:B------:R-:W-:Y:S02]  /*10ae0*/  R2UR UR38, R148 ;  /* 0x00000000942672ca */ /* 0x000fe400000e0000 */
[----:B------:R-:W-:Y:S02]  /*10af0*/  R2UR UR39, R149 ;  /* 0x00000000952772ca */ /* 0x000fe400000e0000 */
        /* <DEDUP_REMOVED lines=31> */
[----:B------:R-:W-:Y:S02]  /*10cf0*/  MOV R151, UR35 ;  /* 0x0000002300977c02 */ /* 0x000fe40008000f00 */
[----:B------:R-:W-:Y:S02]  /*10d00*/  MOV R150, UR34 ;  /* 0x0000002200967c02 */ /* 0x000fe40008000f00 */
[----:B------:R-:W-:Y:S02]  /*10d10*/  R2UR UR34, R22 ;  /* 0x00000000162272ca */ /* 0x000fe400000e0000 */
[----:B------:R-:W-:Y:S01]  /*10d20*/  R2UR UR35, R23 ;  /* 0x00000000172372ca */ /* 0x000fe200000e0000 */
[----:B------:R-:W-:-:S02]  /*10d30*/  WARPGROUP.DEPBAR.LE gsb0, 0x0 ;  /* 0x00008000000079c5 */ /* 0x000fc40000010000 */
        /* <DEDUP_REMOVED lines=24> */
[----:B------:R-:W-:Y:S02]  /*10ec0*/  WARPGROUP.DEPBAR.LE gsb0, 0x0 ;  /* 0x00008000000079c5 */ /* 0x000fe40000010000 */
[----:B------:R-:W-:-:S10]  /*10ed0*/  WARPGROUP.ARRIVE ;  /* 0x00000000000079c5 */ /* 0x000fd40000000000 */
[----:B------:R-:W-:Y:S01]  /*10ee0*/  HGMMA.64x16x16.F32.BF16 R80, gdesc[UR56], R80, gsb0 ;  /* 0x00200000385079f0 */ /* 0x000fe20008001850 */
[----:B------:R-:W-:Y:S02]  /*10ef0*/  R2UR UR55, R28 ;  /* 0x000000001c3772ca */ /* 0x000fe400000e0000 */
[----:B------:R-:W-:Y:S02]  /*10f00*/  R2UR UR54, R27 ;  /* 0x000000001b3672ca */ /* 0x000fe400000e0000 */
[----:B------:R-:W-:Y:S02]  /*10f10*/  R2UR UR52, R12 ;  /* 0x000000000c3472ca */ /* 0x000fe400000e0000 */
[----:B------:R-:W-:Y:S01]  /*10f20*/  R2UR UR53, R13 ;  /* 0x000000000d3572ca */ /* 0x000fe200000e0000 */
[----:B------:R-:W-:Y:S02]  /*10f30*/  WARPGROUP.DEPBAR.LE gsb0, 0x0 ;  /* 0x00008000000079c5 */ /* 0x000fe40000010000 */
[----:B------:R-:W-:-:S10]  /*10f40*/  WARPGROUP.ARRIVE ;  /* 0x00000000000079c5 */ /* 0x000fd40000000000 */
        /* <DEDUP_REMOVED lines=148> */
[----:B------:R0:W5:Y:S01]  /*11890*/  LDL.LU R29, [R1+0xf8] ;  /* 0x0000f800011d7983 */ /* 0x0001620000300800 */
[----:B------:R-:W-:Y:S02]  /*118a0*/  R2UR UR18, R14 ;  /* 0x000000000e1272ca */ /* 0x000fe400000e0000 */
[----:B------:R-:W-:Y:S01]  /*118b0*/  R2UR UR19, R15 ;  /* 0x000000000f1372ca */ /* 0x000fe200000e0000 */
[----:B------:R0:W5:Y:S01]  /*118c0*/  LDL.LU R28, [R1+0xf4] ;  /* 0x0000f400011c7983 */ /* 0x0001620000300800 */
[----:B------:R-:W-:-:S02]  /*118d0*/  R2UR UR16, R4 ;  /* 0x00000000041072ca */ /* 0x000fc400000e0000 */
[----:B------:R-:W-:Y:S01]  /*118e0*/  R2UR UR17, R5 ;  /* 0x00000000051172ca */ /* 0x000fe200000e0000 */
[----:B------:R0:W5:Y:S04]  /*118f0*/  LDL.LU R27, [R1+0xf0] ;  /* 0x0000f000011b7983 */ /* 0x0001680000300800 */
[----:B------:R0:W5:Y:S04]  /*11900*/  LDL.LU R26, [R1+0xec] ;  /* 0x0000ec00011a7983 */ /* 0x0001680000300800 */
[----:B------:R0:W5:Y:S04]  /*11910*/  LDL.LU R25, [R1+0xe8] ;  /* 0x0000e80001197983 */ /* 0x0001680000300800 */
[----:B------:R0:W5:Y:S04]  /*11920*/  LDL.LU R24, [R1+0xe4] ;  /* 0x0000e40001187983 */ /* 0x0001680000300800 */
[----:B------:R0:W5:Y:S04]  /*11930*/  LDL.LU R19, [R1+0xe0] ;  /* 0x0000e00001137983 */ /* 0x0001680000300800 */
[----:B------:R0:W5:Y:S04]  /*11940*/  LDL.LU R18, [R1+0xdc] ;  /* 0x0000dc0001127983 */ /* 0x0001680000300800 */
[----:B------:R0:W5:Y:S04]  /*11950*/  LDL.LU R17, [R1+0xd8] ;  /* 0x0000d80001117983 */ /* 0x0001680000300800 */
[----:B------:R0:W5:Y:S04]  /*11960*/  LDL.LU R16, [R1+0xd4] ;  /* 0x0000d40001107983 */ /* 0x0001680000300800 */
[----:B------:R0:W5:Y:S01]  /*11970*/  LDL.LU R0, [R1+0xd0] ;  /* 0x0000d00001007983 */ /* 0x0001620000300800 */
[----:B------:R-:W-:-:S02]  /*11980*/  WARPGROUP.DEPBAR.LE gsb0, 0x0 ;  /* 0x00008000000079c5 */ /* 0x000fc40000010000 */
[----:B------:R-:W-:-:S06]  /*11990*/  WARPGROUP.ARRIVE ;  /* 0x00000000000079c5 */ /* 0x000fcc0000000000 */
        /* <DEDUP_REMOVED lines=36> */
[----:B------:R-:W-:Y:S03]  /*11be0*/  HGMMA.64x16x16.F32.BF16 R72, gdesc[UR32], R72, gsb0 ;  /* 0x00200000204879f0 */ /* 0x000fe60008001848 */
[----:B------:R-:W-:Y:S02]  /*11bf0*/  WARPGROUP.DEPBAR.LE gsb0, 0x0 ;  /* 0x00008000000079c5 */ /* 0x000fe40000010000 */
[----:B0-----:R-:W-:Y:S05]  /*11c00*/  @P2 BRA `(.L_x_10437) ;  /* 0x0000000000342947 */ /* 0x001fea0003800000 */
[----:B------:R-:W-:Y:S05]  /*11c10*/  @!P0 BRA `(.L_x_10438) ;  /* 0x0000000000048947 */ /* 0x000fea0003800000 */
[----:B------:R-:W-:Y:S01]  /*11c20*/  BPT.TRAP 0x1 ;  /* 0x000000040000795c */ /* 0x000fe20000300000 */
.L_x_10438:
[----:B------:R-:W2:Y:S01]  /*11c30*/  LDL.LU R14, [R1+0x4] ;  /* 0x00000400010e7983 */ /* 0x000ea20000300800 */
[----:B-----5:R-:W-:Y:S01]  /*11c40*/  IMAD R15, R0, 0x8, R16 ;  /* 0x00000008000f7824 */ /* 0x020fe200078e0210 */
[----:B--2---:R-:W-:-:S04]  /*11c50*/  SHF.L.U32 R14, R14, 0x1f, RZ ;  /* 0x0000001f0e0e7819 */ /* 0x004fc800000006ff */
[----:B------:R0:W1:Y:S01]  /*11c60*/  SYNCS.PHASECHK.TRANS64.TRYWAIT P2, [R15+URZ+0x31c50], R14 ;  /* 0x031c500e0f0075a7 */ /* 0x000062000804017f */
[----:B------:R-:W-:Y:S05]  /*11c70*/  @!P0 BRA `(.L_x_10439) ;  /* 0x0000000000048947 */ /* 0x000fea0003800000 */
[----:B------:R-:W-:Y:S01]  /*11c80*/  BPT.TRAP 0x1 ;  /* 0x000000040000795c */ /* 0x000fe20000300000 */
.L_x_10439:
[----:B------:R-:W-:Y:S04]  /*11c90*/  BSSY B0, `(.L_x_10437) ;  /* 0x0000004000007945 */ /* 0x000fe80003800000 */
[----:B-1----:R-:W-:Y:S05]  /*11ca0*/  @P2 BRA `(.L_x_10440) ;  /* 0x0000000000082947 */ /* 0x002fea0003800000 */
[----:B------:R-:W1:Y:S02]  /*11cb0*/  SYNCS.PHASECHK.TRANS64.TRYWAIT P2, [R15+URZ+0x31c50], R14 ;  /* 0x031c500e0f0075a7 */ /* 0x000e64000804017f */
[----:B-1----:R-:W-:Y:S05]  /*11cc0*/  @!P2 BRA `(.L_x_10441) ;  /* 0x000000c8004ca947 */ /* 0x002fea0003800000 */
.L_x_10440:
[----:B------:R-:W-:Y:S05]  /*11cd0*/  BSYNC B0 ;  /* 0x0000000000007941 */ /* 0x000fea0003800000 */
.L_x_10437:
[----:B------:R-:W2:Y:S01]  /*11ce0*/  LDL.LU R22, [R1+0x38] ;  /* 0x0000380001167983 */ /* 0x000ea20000300800 */
[----:B01----:R-:W-:Y:S01]  /*11cf0*/  FMNMX.FTZ R14, R136, R156, !PT ;  /* 0x0000009c880e7209 */ /* 0x003fe20007810000 */
[----:B------:R-:W-:Y:S05]  /*11d00*/  WARPSYNC.ALL ;  /* 0x0000000000007948 */ /* 0x000fea0003800000 */
[----:B------:R-:W-:Y:S01]  /*11d10*/  FMNMX.FTZ R14, R137, R14, !PT ;  /* 0x0000000e890e7209 */ /* 0x000fe20007810000 */
[----:B------:R-:W-:-:S03]  /*11d20*/  ULDC UR4, c[0x0][0x988] ;  /* 0x0002620000047ab9 */ /* 0x000fc60000000800 */
        /* <DEDUP_REMOVED lines=65> */
[----:B0-----:R-:W3:Y:S01]  /*12140*/  LDL R136, [R1+0x7c] ;  /* 0x00007c0001887983 */ /* 0x001ee20000100800 */
        /* <DEDUP_REMOVED lines=17> */
[----:B--2---:R-:W-:-:S07]  /*12260*/  FFMA.FTZ R21, R80, R22, R20 ;  /* 0x0000001650157223 */ /* 0x004fce0000010014 */
[----:B------:R-:W1:Y:S01]  /*12270*/  MUFU.EX2 R22, R140 ;  /* 0x0000008c00167308 */ /* 0x000e620000000800 */
[C---:B0-----:R-:W-:Y:S01]  /*12280*/  FADD.FTZ R21, R137.reuse, R21 ;  /* 0x0000001589157221 */ /* 0x041fe20000010000 */
[----:B------:R-:W-:-:S03]  /*12290*/  F2FP.BF16.F32.PACK_AB R20, R137, R20 ;  /* 0x000000148914723e */ /* 0x000fc600000010ff */
[----:B-1----:R-:W-:-:S04]  /*122a0*/  FADD.FTZ R21, R22, R21 ;  /* 0x0000001516157221 */ /* 0x002fc80000010000 */
[----:B------:R-:W-:Y:S01]  /*122b0*/  FADD.FTZ R137, R141, R21 ;  /* 0x000000158d897221 */ /* 0x000fe20000010000 */
        /* <DEDUP_REMOVED lines=38> */
[----:B------:R-:W0:Y:S01]  /*12520*/  SHFL.BFLY PT, R72, R23, 0x1, 0x1f ;  /* 0x0c201f0017487f89 */ /* 0x000e2200000e0000 */
[----:B-----5:R-:W-:-:S05]  /*12530*/  VIADD R21, R16, 0x200 ;  /* 0x0000020010157836 */ /* 0x020fca0000000000 */
[----:B------:R-:W-:-:S04]  /*12540*/  SHF.R.U32.HI R21, RZ, 0x4, R21 ;  /* 0x00000004ff157819 */ /* 0x000fc80000011615 */
[----:B------:R-:W-:-:S04]  /*12550*/  LOP3.LUT R21, R21, 0x3fff, RZ, 0xc0, !PT ;  /* 0x00003fff15157812 */ /* 0x000fc800078ec0ff */
[----:B------:R-:W-:Y:S02]  /*12560*/  LOP3.LUT R21, R21, 0x2400000, RZ, 0xfc, !PT ;  /* 0x0240000015157812 */ /* 0x000fe400078efcff */
[----:B0-----:R-:W-:-:S05]  /*12570*/  FMNMX.FTZ R72, R23, R72, !PT ;  /* 0x0000004817487209 */ /* 0x001fca0007810000 */
[----:B------:R-:W-:-:S04]  /*12580*/  FMUL.FTZ R85, R72, R14 ;  /* 0x0000000e48557220 */ /* 0x000fc80000410000 */
[----:B------:R-:W-:Y:S01]  /*12590*/  FFMA.FTZ R73, R74, R14, -R85 ;  /* 0x0000000e4a497223 */ /* 0x000fe20000010855 */
[----:B------:R-:W-:-:S04]  /*125a0*/  IMAD R74, R0, 0x6c0, R21 ;  /* 0x000006c0004a7824 */ /* 0x000fc800078e0215 */
[----:B------:R-:W-:-:S05]  /*125b0*/  VIADD R76, R74, 0x40 ;  /* 0x000000404a4c7836 */ /* 0x000fca0000000000 */
[----:B------:R-:W-:Y:S01]  /*125c0*/  R2UR UR10, R76 ;  /* 0x000000004c0a72ca */ /* 0x000fe200000e0000 */
        /* <DEDUP_REMOVED lines=8> */
[C---:B------:R-:W-:Y:S02]  /*12650*/  VIADD R76, R74.reuse, 0x180 ;  /* 0x000001804a4c7836 */ /* 0x040fe40000000000 */
[----:B------:R-:W-:Y:S01]  /*12660*/  FFMA.FTZ R81, R75, R14, -R85 ;  /* 0x0000000e4b517223 */ /* 0x000fe20000010855 */
[----:B------:R-:W-:Y:S01]  /*12670*/  IMAD.MOV.U32 R75, RZ, RZ, -0x7fffffe0 ;  /* 0x80000020ff4b7424 */ /* 0x000fe200078e00ff */
[----:B------:R-:W-:Y:S02]  /*12680*/  R2UR UR6, R74 ;  /* 0x000000004a0672ca */ /* 0x000fe400000e0000 */
[----:B------:R-:W-:Y:S01]  /*12690*/  R2UR UR30, R76 ;  /* 0x000000004c1e72ca */ /* 0x000fe200000e0000 */
[C---:B------:R-:W-:Y:S02]  /*126a0*/  VIADD R76, R74.reuse, 0x1c0 ;  /* 0x000001c04a4c7836 */ /* 0x040fe40000000000 */
[----:B------:R-:W-:Y:S01]  /*126b0*/  VIADD R74, R74, 0x200 ;  /* 0x000002004a4a7836 */ /* 0x000fe20000000000 */
[----:B------:R-:W-:-:S02]  /*126c0*/  R2UR UR7, R75 ;  /* 0x000000004b0772ca */ /* 0x000fc400000e0000 */
[----:B------:R-:W-:Y:S01]  /*126d0*/  R2UR UR39, R75 ;  /* 0x000000004b2772ca */ /* 0x000fe200000e0000 */
[----:B------:R-:W-:Y:S01]  /*126e0*/  IMAD.MOV.U32 R75, RZ, RZ, -0x3ffffff0 ;  /* 0xc0000010ff4b7424 */ /* 0x000fe200078e00ff */
[----:B------:R-:W-:Y:S02]  /*126f0*/  R2UR UR38, R74 ;  /* 0x000000004a2672ca */ /* 0x000fe400000e0000 */
[----:B---3--:R-:W-:Y:S02]  /*12700*/  LOP3.LUT R74, R136, 0x10000, RZ, 0xfc, !PT ;  /* 0x00010000884a7812 */ /* 0x008fe400078efcff */
[----:B------:R-:W-:Y:S02]  /*12710*/  R2UR UR5, R75 ;  /* 0x000000004b0572ca */ /* 0x000fe400000e0000 */
[----:B------:R-:W-:Y:S01]  /*12720*/  R2UR UR4, R74 ;  /* 0x000000004a0472ca */ /* 0x000fe200000e0000 */
[----:B------:R-:W-:-:S12]  /*12730*/  WARPGROUP.ARRIVE ;  /* 0x00000000000079c5 */ /* 0x000fd80000000000 */
[----:B------:R-:W-:Y:S01]  /*12740*/  HGMMA.64x96x16.F32.BF16 R24, gdesc[UR4].tnspB, R24, gsb0 ;  /* 0x41600000041879f0 */ /* 0x000fe20008001818 */
[----:B------:R-:W-:Y:S01]  /*12750*/  IMAD.MOV.U32 R77, RZ, RZ, -0x7fffffe0 ;  /* 0x80000020ff4d7424 */ /* 0x000fe200078e00ff */
[----:B------:R-:W-:Y:S01]  /*12760*/  R2UR UR34, R76 ;  /* 0x000000004c2272ca */ /* 0x000fe200000e0000 */
[----:B------:R-:W-:-:S03]  /*12770*/  VIADD R76, R74, 0x180 ;  /* 0x000001804a4c7836 */ /* 0x000fc60000000000 */
[C---:B------:R-:W-:Y:S02]  /*12780*/  R2UR UR11, R77.reuse ;  /* 0x000000004d0b72ca */ /* 0x040fe400000e0000 */
[C---:B------:R-:W-:Y:S02]  /*12790*/  R2UR UR15, R77.reuse ;  /* 0x000000004d0f72ca */ /* 0x040fe400000e0000 */
[C---:B------:R-:W-:Y:S02]  /*127a0*/  R2UR UR19, R77.reuse ;  /* 0x000000004d1372ca */ /* 0x040fe400000e0000 */
[C---:B------:R-:W-:Y:S02]  /*127b0*/  R2UR UR23, R77.reuse ;  /* 0x000000004d1772ca */ /* 0x040fe400000e0000 */
[C---:B------:R-:W-:Y:S02]  /*127c0*/  R2UR UR27, R77.reuse ;  /* 0x000000004d1b72ca */ /* 0x040fe400000e0000 */
[----:B------:R-:W-:-:S02]  /*127d0*/  R2UR UR31, R77 ;  /* 0x000000004d1f72ca */ /* 0x000fc400000e0000 */
[----:B------:R-:W-:Y:S01]  /*127e0*/  R2UR UR35, R77 ;  /* 0x000000004d2372ca */ /* 0x000fe200000e0000 */
[----:B------:R-:W-:Y:S01]  /*127f0*/  IMAD.MOV.U32 R77, RZ, RZ, -0x3ffffff0 ;  /* 0xc0000010ff4d7424 */ /* 0x000fe200078e00ff */
[----:B------:R-:W-:-:S04]  /*12800*/  R2UR UR8, R76 ;  /* 0x000000004c0872ca */ /* 0x000fc800000e0000 */
[----:B------:R-:W-:Y:S01]  /*12810*/  R2UR UR9, R77 ;  /* 0x000000004d0972ca */ /* 0x000fe200000e0000 */
[----:B------:R-:W-:Y:S02]  /*12820*/  WARPGROUP.DEPBAR.LE gsb0, 0x0 ;  /* 0x00008000000079c5 */ /* 0x000fe40000010000 */
[----:B------:R-:W-:-:S10]  /*12830*/  WARPGROUP.ARRIVE ;  /* 0x00000000000079c5 */ /* 0x000fd40000000000 */
[----:B------:R-:W-:Y:S01]  /*12840*/  HGMMA.64x96x16.F32.BF16 R24, gdesc[UR8].tnspB, R24, gsb0 ;  /* 0x41600000081879f0 */ /* 0x000fe20008001818 */
[----:B------:R-:W-:Y:S02]  /*12850*/  VIADD R76, R74, 0x300 ;  /* 0x000003004a4c7836 */ /* 0x000fe40000000000 */
[----:B------:R-:W-:-:S03]  /*12860*/  IMAD.MOV.U32 R77, RZ, RZ, -0x3ffffff0 ;  /* 0xc0000010ff4d7424 */ /* 0x000fc600078e00ff */
[----:B------:R-:W-:Y:S02]  /*12870*/  R2UR UR12, R76 ;  /* 0x000000004c0c72ca */ /* 0x000fe400000e0000 */
[----:B------:R-:W-:Y:S01]  /*12880*/  R2UR UR13, R77 ;  /* 0x000000004d0d72ca */ /* 0x000fe200000e0000 */
[----:B------:R-:W-:Y:S02]  /*12890*/  VIADD R76, R74, 0x480 ;  /* 0x000004804a4c7836 */ /* 0x000fe40000000000 */
[----:B------:R-:W-:Y:S01]  /*128a0*/  IMAD.MOV.U32 R77, RZ, RZ, -0x3ffffff0 ;  /* 0xc0000010ff4d7424 */ /* 0x000fe200078e00ff */
[----:B------:R-:W-:Y:S02]  /*128b0*/  WARPGROUP.DEPBAR.LE gsb0, 0x0 ;  /* 0x00008000000079c5 */ /* 0x000fe40000010000 */
[----:B------:R-:W-:-:S07]  /*128c0*/  WARPGROUP.ARRIVE ;  /* 0x00000000000079c5 */ /* 0x000fce0000000000 */
[----:B------:R-:W-:Y:S01]  /*128d0*/  HGMMA.64x96x16.F32.BF16 R24, gdesc[UR12].tnspB, R24, gsb0 ;  /* 0x416000000c1879f0 */ /* 0x000fe20008001818 */
[----:B------:R-:W-:Y:S02]  /*128e0*/  R2UR UR16, R76 ;  /* 0x000000004c1072ca */ /* 0x000fe400000e0000 */
[----:B------:R-:W-:Y:S01]  /*128f0*/  R2UR UR17, R77 ;  /* 0x000000004d1172ca */ /* 0x000fe200000e0000 */
[----:B------:R-:W-:Y:S02]  /*12900*/  VIADD R76, R74, 0x600 ;  /* 0x000006004a4c7836 */ /* 0x000fe40000000000 */
[----:B------:R-:W-:-:S03]  /*12910*/  IMAD.MOV.U32 R77, RZ, RZ, -0x3ffffff0 ;  /* 0xc0000010ff4d7424 */ /* 0x000fc600078e00ff */
[----:B------:R-:W-:Y:S01]  /*12920*/  R2UR UR20, R76 ;  /* 0x000000004c1472ca */ /* 0x000fe200000e0000 */
[----:B------:R-:W-:Y:S02]  /*12930*/  WARPGROUP.DEPBAR.LE gsb0, 0x0 ;  /* 0x00008000000079c5 */ /* 0x000fe40000010000 */
[----:B------:R-:W-:-:S06]  /*12940*/  WARPGROUP.ARRIVE ;  /* 0x00000000000079c5 */ /* 0x000fcc0000000000 */
[----:B------:R-:W-:Y:S01]  /*12950*/  HGMMA.64x96x16.F32.BF16 R24, gdesc[UR16].tnspB, R24, gsb0 ;  /* 0x41600000101879f0 */ /* 0x000fe20008001818 */
[----:B------:R-:W-:Y:S01]  /*12960*/  R2UR UR21, R77 ;  /* 0x000000004d1572ca */ /* 0x000fe200000e0000 */
[----:B------:R-:W-:Y:S02]  /*12970*/  VIADD R76, R74, 0x780 ;  /* 0x000007804a4c7836 */ /* 0x000fe40000000000 */
[----:B------:R-:W-:-:S03]  /*12980*/  IMAD.MOV.U32 R77, RZ, RZ, -0x3ffffff0 ;  /* 0xc0000010ff4d7424 */ /* 0x000fc600078e00ff */
[----:B------:R-:W-:Y:S02]  /*12990*/  R2UR UR24, R76 ;  /* 0x000000004c1872ca */ /* 0x000fe400000e0000 */
[----:B------:R-:W-:Y:S01]  /*129a0*/  R2UR UR25, R77 ;  /* 0x000000004d1972ca */ /* 0x000fe200000e0000 */
[----:B------:R-:W-:Y:S02]  /*129b0*/  WARPGROUP.DEPBAR.LE gsb0, 0x0 ;  /* 0x00008000000079c5 */ /* 0x000fe40000010000 */
[----:B------:R-:W-:-:S06]  /*129c0*/  WARPGROUP.ARRIVE ;  /* 0x00000000000079c5 */ /* 0x000fcc0000000000 */
[----:B------:R-:W-:Y:S01]  /*129d0*/  HGMMA.64x96x16.F32.BF16 R24, gdesc[UR20].tnspB, R24, gsb0 ;  /* 0x41600000141879f0 */ /* 0x000fe20008001818 */
[----:B------:R-:W-:Y:S02]  /*129e0*/  VIADD R76, R74, 0x900 ;  /* 0x000009004a4c7836 */ /* 0x000fe40000000000 */
[----:B------:R-:W-:Y:S02]  /*129f0*/  IMAD.MOV.U32 R77, RZ, RZ, -0x3ffffff0 ;  /* 0xc0000010ff4d7424 */ /* 0x000fe400078e00ff */
[----:B------:R-:W-:Y:S01]  /*12a00*/  FFMA.FTZ R84, R78, R14, -R85 ;  /* 0x0000000e4e547223 */ /* 0x000fe20000010855 */
[----:B------:R-:W-:Y:S01]  /*12a10*/  R2UR UR28, R76 ;  /* 0x000000004c1c72ca */ /* 0x000fe200000e0000 */
[----:B------:R-:W2:Y:S01]  /*12a20*/  LDL.LU R78, [R1+0x40] ;  /* 0x00004000014e7983 */ /* 0x000ea20000300800 */
[----:B------:R-:W-:Y:S01]  /*12a30*/  R2UR UR29, R77 ;  /* 0x000000004d1d72ca */ /* 0x000fe200000e0000 */
[----:B------:R-:W-:Y:S02]  /*12a40*/  WARPGROUP.DEPBAR.LE gsb0, 0x0 ;  /* 0x00008000000079c5 */ /* 0x000fe40000010000 */
[----:B------:R-:W-:-:S06]  /*12a50*/  WARPGROUP.ARRIVE ;  /* 0x00000000000079c5 */ /* 0x000fcc0000000000 */
[----:B------:R-:W-:Y:S01]  /*12a60*/  HGMMA.64x96x16.F32.BF16 R24, gdesc[UR24].tnspB, R24, gsb0 ;  /* 0x41600000181879f0 */ /* 0x000fe20008001818 */
        /* <DEDUP_REMOVED lines=13> */
[----:B------:R-:W-:Y:S03]  /*12b40*/  HGMMA.64x96x16.F32.BF16 R24, gdesc[UR32].tnspB, R24, gsb0 ;  /* 0x41600000201879f0 */ /* 0x000fe60008001818 */
[----:B------:R-:W0:Y:S01]  /*12b50*/  S2R R140, SR_TID.X ;  /* 0x00000000008c7919 */ /* 0x000e220000002100 */
[----:B------:R-:W-:Y:S01]  /*12b60*/  FADD.FTZ R21, -R72, R157 ;  /* 0x0000009d48157221 */ /* 0x000fe20000010100 */
[----:B------:R-:W-:-:S03]  /*12b70*/  FFMA.FTZ R138, R138, R14, -R85 ;  /* 0x0000000e8a8a7223 */ /* 0x000fc60000010855 */
[-C--:B------:R-:W-:Y:S01]  /*12b80*/  FMUL.FTZ R21, R21, R14.reuse ;  /* 0x0000000e15157220 */ /* 0x080fe20000410000 */
[----:B------:R-:W-:-:S03]  /*12b90*/  FFMA.FTZ R139, R139, R14, -R85 ;  /* 0x0000000e8b8b7223 */ /* 0x000fc60000010855 */
[----:B------:R-:W-:Y:S01]  /*12ba0*/  MUFU.EX2 R136, R21 ;  /* 0x0000001500887308 */ /* 0x000fe20000000800 */
[-CC-:B------:R-:W-:Y:S01]  /*12bb0*/  FFMA.FTZ R142, R142, R14.reuse, -R85.reuse ;  /* 0x0000000e8e8e7223 */ /* 0x180fe20000010855 */
[-CC-:B------:R-:W-:Y:S01]  /*12bc0*/  FFMA.FTZ R143, R143, R14.reuse, -R85.reuse ;  /* 0x0000000e8f8f7223 */ /* 0x180fe20000010855 */
[-CC-:B------:R-:W-:Y:S01]  /*12bd0*/  FFMA.FTZ R130, R130, R14.reuse, -R85.reuse ;  /* 0x0000000e82827223 */ /* 0x180fe20000010855 */
[-CC-:B------:R-:W-:Y:S01]  /*12be0*/  FFMA.FTZ R131, R131, R14.reuse, -R85.reuse ;  /* 0x0000000e83837223 */ /* 0x180fe20000010855 */
[----:B------:R-:W-:-:S03]  /*12bf0*/  FFMA.FTZ R134, R134, R14, -R85 ;  /* 0x0000000e86867223 */ /* 0x000fc60000010855 */
[----:B------:R-:W2:Y:S01]  /*12c00*/  MUFU.EX2 R21, R138 ;  /* 0x0000008a00157308 */ /* 0x000ea20000000800 */
[----:B------:R-:W-:Y:S01]  /*12c10*/  FFMA.FTZ R135, R135, R14, -R85 ;  /* 0x0000000e87877223 */ /* 0x000fe20000010855 */
[----:B------:R-:W-:Y:S02]  /*12c20*/  WARPGROUP.DEPBAR.LE gsb0, 0x0 ;  /* 0x00008000000079c5 */ /* 0x000fe40000010000 */
[----:B------:R-:W-:-:S06]  /*12c30*/  WARPGROUP.ARRIVE ;  /* 0x00000000000079c5 */ /* 0x000fcc0000000000 */
[----:B------:R-:W-:Y:S01]  /*12c40*/  HGMMA.64x96x16.F32.BF16 R24, gdesc[UR36].tnspB, R24, gsb0 ;  /* 0x41600000241879f0 */ /* 0x000fe20008001818 */
        /* <DEDUP_REMOVED lines=26> */
[----:B0-----:R-:W-:-:S02]  /*12df0*/  SHF.R.U32.HI R79, RZ, 0x7, R140 ;  /* 0x00000007ff4f7819 */ /* 0x001fc4000001168c */
[----:B------:R-:W-:-:S03]  /*12e00*/  ISETP.GE.U32.AND P2, PT, R140, 0x180, PT ;  /* 0x000001808c00780c */ /* 0x000fc60003f46070 */
[----:B------:R-:W-:Y:S02]  /*12e10*/  VIADD R74, R79, 0x9 ;  /* 0x000000094f4a7836 */ /* 0x000fe40000000000 */
[----:B------:R-:W-:Y:S01]  /*12e20*/  MUFU.EX2 R23, R142 ;  /* 0x0000008e00177308 */ /* 0x000fe20000000800 */
[----:B--2---:R-:W-:Y:S02]  /*12e30*/  FFMA.FTZ R75, R136, R78, R21 ;  /* 0x0000004e884b7223 */ /* 0x004fe40000010015 */
[----:B------:R-:W-:-:S05]  /*12e40*/  SEL R74, R74, 0x9, !P2 ;  /* 0x000000094a4a7807 */ /* 0x000fca0005000000 */
[----:B------:R-:W-:Y:S01]  /*12e50*/  MUFU.EX2 R143, R143 ;  /* 0x0000008f008f7308 */ /* 0x000fe20000000800 */
[----:B------:R-:W-:-:S04]  /*12e60*/  @!P1 IMAD R76, R154, 0x8, R16 ;  /* 0x000000089a4c9824 */ /* 0x000fc800078e0210 */
[----:B------:R-:W-:Y:S01]  /*12e70*/  @!P1 VIADD R76, R76, 0x31c40 ;  /* 0x00031c404c4c9836 */ /* 0x000fe20000000000 */
[----:B------:R-:W-:Y:S02]  /*12e80*/  F2FP.BF16.F32.PACK_AB R22, R141, R22 ;  /* 0x000000168d16723e */ /* 0x000fe400000010ff */
[----:B-1----:R-:W-:Y:S02]  /*12e90*/  F2FP.BF16.F32.PACK_AB R21, R139, R21 ;  /* 0x000000158b15723e */ /* 0x002fe400000010ff */
[----:B------:R-:W-:Y:S01]  /*12ea0*/  @!P1 PRMT R76, RZ, 0x654, R76 ;  /* 0x00000654ff4c9816 */ /* 0x000fe2000000004c */
[----:B------:R-:W0:Y:S08]  /*12eb0*/  MUFU.EX2 R153, R153 ;  /* 0x0000009900997308 */ /* 0x000e300000000800 */
[----:B------:R-:W-:Y:S08]  /*12ec0*/  MUFU.EX2 R151, R151 ;  /* 0x0000009700977308 */ /* 0x000ff00000000800 */
[----:B------:R-:W-:Y:S01]  /*12ed0*/  MUFU.EX2 R131, R131 ;  /* 0x0000008300837308 */ /* 0x000fe20000000800 */
[----:B0-----:R-:W-:Y:S01]  /*12ee0*/  FADD.FTZ R137, R153, R137 ;  /* 0x0000008999897221 */ /* 0x001fe20000010000 */
[----:B------:R-:W-:-:S02]  /*12ef0*/  WARPGROUP.DEPBAR.LE gsb0, 0x0 ;  /* 0x00008000000079c5 */ /* 0x000fc40000010000 */
[----:B------:R0:W-:Y:S06]  /*12f00*/  BAR.ARV R74, 0x100 ;  /* 0x0004004a0000751d */ /* 0x0001ec0000002000 */
[----:B------:R1:W-:Y:S01]  /*12f10*/  @!P1 SYNCS.ARRIVE.TRANS64.RED.A1T0 RZ, [R76+URZ], RZ ;  /* 0x000000ff4cff99a7 */ /* 0x0003e2000810043f */
[----:B0-----:R-:W-:Y:S01]  /*12f20*/  FADD.FTZ R74, R139, R75 ;  /* 0x0000004b8b4a7221 */ /* 0x001fe20000010000 */
[----:B------:R-:W-:-:S04]  /*12f30*/  @!P1 IMAD R75, R0, 0x8, R16 ;  /* 0x00000008004b9824 */ /* 0x000fc800078e0210 */
[----:B------:R-:W-:Y:S02]  /*12f40*/  @!P1 VIADD R75, R75, 0x31c60 ;  /* 0x00031c604b4b9836 */ /* 0x000fe40000000000 */
[----:B------:R-:W-:Y:S01]  /*12f50*/  FADD.FTZ R0, R23, R74 ;  /* 0x0000004a17007221 */ /* 0x000fe20000010000 */
[----:B------:R-:W-:Y:S02]  /*12f60*/  F2FP.BF16.F32.PACK_AB R23, R143, R23 ;  /* 0x000000178f17723e */ /* 0x000fe400000010ff */
[----:B------:R-:W-:-:S04]  /*12f70*/  @!P1 PRMT R75, RZ, 0x654, R75 ;  /* 0x00000654ff4b9816 */ /* 0x000fc8000000004b */
[----:B------:R0:W-:Y:S01]  /*12f80*/  @!P1 SYNCS.ARRIVE.TRANS64.RED.A1T0 RZ, [R75+URZ], RZ ;  /* 0x000000ff4bff99a7 */ /* 0x0001e2000810043f */
[----:B------:R2:W-:Y:S01]  /*12f90*/  STSM.16.M88.4 [R18+0x24300], R20 ;  /* 0x0243001412007844 */ /* 0x0005e20000000200 */
[----:B------:R-:W-:Y:S01]  /*12fa0*/  MUFU.EX2 R149, R149 ;  /* 0x0000009500957308 */ /* 0x000fe20000000800 */
[----:B------:R-:W-:-:S07]  /*12fb0*/  FADD.FTZ R0, R143, R0 ;  /* 0x000000008f007221 */ /* 0x000fce0000010000 */
[----:B--2---:R-:W2:Y:S08]  /*12fc0*/  MUFU.EX2 R20, R152 ;  /* 0x0000009800147308 */ /* 0x004eb00000000800 */
[----:B------:R-:W3:Y:S08]  /*12fd0*/  MUFU.EX2 R21, R130 ;  /* 0x0000008200157308 */ /* 0x000ef00000000800 */
[----:B------:R-:W4:Y:S08]  /*12fe0*/  MUFU.EX2 R22, R150 ;  /* 0x0000009600167308 */ /* 0x000f300000000800 */
[----:B------:R-:W0:Y:S01]  /*12ff0*/  MUFU.EX2 R23, R134 ;  /* 0x0000008600177308 */ /* 0x000e220000000800 */
[----:B--2---:R-:W-:Y:S01]  /*13000*/  FADD.FTZ R137, R20, R137 ;  /* 0x0000008914897221 */ /* 0x004fe20000010000 */
[----:B---3--:R-:W-:-:S06]  /*13010*/  FADD.FTZ R0, R21, R0 ;  /* 0x0000000015007221 */ /* 0x008fcc0000010000 */
[----:B------:R-:W-:Y:S01]  /*13020*/  MUFU.EX2 R135, R135 ;  /* 0x0000008700877308 */ /* 0x000fe20000000800 */
[----:B------:R-:W-:Y:S01]  /*13030*/  FADD.FTZ R137, R151, R137 ;  /* 0x0000008997897221 */ /* 0x000fe20000010000 */
[----:B------:R-:W-:-:S06]  /*13040*/  FADD.FTZ R0, R131, R0 ;  /* 0x0000000083007221 */ /* 0x000fcc0000010000 */
[----:B-1----:R-:W1:Y:S08]  /*13050*/  MUFU.EX2 R76, R148 ;  /* 0x00000094004c7308 */ /* 0x002e700000000800 */
[----:B------:R-:W-:Y:S01]  /*13060*/  MUFU.EX2 R77, R122 ;  /* 0x0000007a004d7308 */ /* 0x000fe20000000800 */
[----:B----4-:R-:W-:Y:S01]  /*13070*/  FADD.FTZ R137, R22, R137 ;  /* 0x0000008916897221 */ /* 0x010fe20000010000 */
[----:B0-----:R-:W-:-:S06]  /*13080*/  FADD.FTZ R0, R23, R0 ;  /* 0x0000000017007221 */ /* 0x001fcc0000010000 */
[----:B------:R-:W0:Y:S08]  /*13090*/  MUFU.EX2 R147, R147 ;  /* 0x0000009300937308 */ /* 0x000e300000000800 */
[----:B------:R-:W2:Y:S01]  /*130a0*/  MUFU.EX2 R123, R123 ;  /* 0x0000007b007b7308 */ /* 0x000ea20000000800 */
[----:B------:R-:W-:-:S07]  /*130b0*/  FADD.FTZ R137, R149, R137 ;  /* 0x0000008995897221 */ /* 0x000fce0000010000 */
[----:B------:R-:W3:Y:S08]  /*130c0*/  MUFU.EX2 R78, R146 ;  /* 0x00000092004e7308 */ /* 0x000ef00000000800 */
[----:B------:R-:W4:Y:S01]  /*130d0*/  MUFU.EX2 R79, R126 ;  /* 0x0000007e004f7308 */ /* 0x000f220000000800 */
[----:B-1----:R-:W-:-:S07]  /*130e0*/  FADD.FTZ R137, R76, R137 ;  /* 0x000000894c897221 */ /* 0x002fce0000010000 */
[----:B------:R-:W-:Y:S08]  /*130f0*/  MUFU.EX2 R133, R133 ;  /* 0x0000008500857308 */ /* 0x000ff00000000800 */
[----:B------:R1:W-:Y:S08]  /*13100*/  MUFU.EX2 R74, R88 ;  /* 0x00000058004a7308 */ /* 0x0003f00000000800 */
[----:B------:R-:W4:Y:S01]  /*13110*/  MUFU.EX2 R127, R127 ;  /* 0x0000007f007f7308 */ /* 0x000f220000000800 */
[----:B-1----:R-:W-:Y:S01]  /*13120*/  FADD.FTZ R88, R135, R0 ;  /* 0x0000000087587221 */ /* 0x002fe20000010000 */
[----:B0-----:R-:W-:-:S03]  /*13130*/  FADD.FTZ R137, R147, R137 ;  /* 0x0000008993897221 */ /* 0x001fc60000010000 */
[----:B------:R-:W-:-:S03]  /*13140*/  FADD.FTZ R88, R77, R88 ;  /* 0x000000584d587221 */ /* 0x000fc60000010000 */
[----:B------:R-:W-:Y:S01]  /*13150*/  MUFU.EX2 R132, R132 ;  /* 0x0000008400847308 */ /* 0x000fe20000000800 */
[----:B--2---:R-:W-:-:S07]  /*13160*/  FADD.FTZ R88, R123, R88 ;  /* 0x000000587b587221 */ /* 0x004fce0000010000 */
[----:B------:R-:W-:Y:S08]  /*13170*/  MUFU.EX2 R75, R89 ;  /* 0x00000059004b7308 */ /* 0x000ff00000000800 */
[----:B------:R-:W0:Y:S01]  /*13180*/  MUFU.EX2 R89, R114 ;  /* 0x0000007200597308 */ /* 0x000e220000000800 */
[----:B---3--:R-:W-:Y:S01]  /*13190*/  FADD.FTZ R137, R78, R137 ;  /* 0x000000894e897221 */ /* 0x008fe20000010000 */
[----:B----4-:R-:W-:-:S06]  /*131a0*/  FADD.FTZ R88, R79, R88 ;  /* 0x000000584f587221 */ /* 0x010fcc0000010000 */
[----:B------:R-:W1:Y:S08]  /*131b0*/  MUFU.EX2 R129, R129 ;  /* 0x0000008100817308 */ /* 0x000e700000000800 */
[----:B------:R-:W2:Y:S01]  /*131c0*/  MUFU.EX2 R115, R115 ;  /* 0x0000007300737308 */ /* 0x000ea20000000800 */
[----:B------:R-:W-:-:S07]  /*131d0*/  FADD.FTZ R88, R127, R88 ;  /* 0x000000587f587221 */ /* 0x000fce0000010000 */
[----:B------:R-:W3:Y:S08]  /*131e0*/  MUFU.EX2 R128, R128 ;  /* 0x0000008000807308 */ /* 0x000ef00000000800 */
[----:B------:R-:W4:Y:S01]  /*131f0*/  MUFU.EX2 R118, R118 ;  /* 0x0000007600767308 */ /* 0x000f220000000800 */
[----:B0-----:R-:W-:-:S07]  /*13200*/  FADD.FTZ R88, R89, R88 ;  /* 0x0000005859587221 */ /* 0x001fce0000010000 */
[----:B------:R-:W0:Y:S08]  /*13210*/  MUFU.EX2 R125, R125 ;  /* 0x0000007d007d7308 */ /* 0x000e300000000800 */
[----:B------:R1:W-:Y:S08]  /*13220*/  MUFU.EX2 R0, R90 ;  /* 0x0000005a00007308 */ /* 0x0003f00000000800 */
[----:B------:R-:W0:Y:S01]  /*13230*/  MUFU.EX2 R119, R119 ;  /* 0x0000007700777308 */ /* 0x000e220000000800 */
[----:B-1----:R-:W-:-:S04]  /*13240*/  FADD.FTZ R90, R133, R137 ;  /* 0x00000089855a7221 */ /* 0x002fc80000010000 */
[----:B------:R-:W-:-:S03]  /*13250*/  FADD.FTZ R90, R132, R90 ;  /* 0x0000005a845a7221 */ /* 0x000fc60000010000 */
[----:B------:R-:W1:Y:S01]  /*13260*/  MUFU.EX2 R106, R106 ;  /* 0x0000006a006a7308 */ /* 0x000e620000000800 */
[----:B------:R-:W-:Y:S01]  /*13270*/  FADD.FTZ R90, R129, R90 ;  /* 0x0000005a815a7221 */ /* 0x000fe20000010000 */
[----:B--2---:R-:W-:-:S06]  /*13280*/  FADD.FTZ R88, R115, R88 ;  /* 0x0000005873587221 */ /* 0x004fcc0000010000 */
[----:B------:R-:W2:Y:S01]  /*13290*/  MUFU.EX2 R124, R124 ;  /* 0x0000007c007c7308 */ /* 0x000ea20000000800 */
[----:B---3--:R-:W-:Y:S01]  /*132a0*/  FADD.FTZ R90, R128, R90 ;  /* 0x0000005a805a7221 */ /* 0x008fe20000010000 */
[----:B----4-:R-:W-:-:S06]  /*132b0*/  FADD.FTZ R88, R118, R88 ;  /* 0x0000005876587221 */ /* 0x010fcc0000010000 */
[----:B------:R-:W3:Y:S08]  /*132c0*/  MUFU.EX2 R107, R107 ;  /* 0x0000006b006b7308 */ /* 0x000ef00000000800 */
[----:B------:R-:W4:Y:S08]  /*132d0*/  MUFU.EX2 R121, R121 ;  /* 0x0000007900797308 */ /* 0x000f300000000800 */
[----:B------:R-:W4:Y:S08]  /*132e0*/  MUFU.EX2 R110, R110 ;  /* 0x0000006e006e7308 */ /* 0x000f300000000800 */
[----:B------:R-:W4:Y:S08]  /*132f0*/  MUFU.EX2 R120, R120 ;  /* 0x0000007800787308 */ /* 0x000f300000000800 */
[----:B------:R0:W-:Y:S08]  /*13300*/  MUFU.EX2 R114, R91 ;  /* 0x0000005b00727308 */ /* 0x0001f00000000800 */
[----:B------:R-:W4:Y:S01]  /*13310*/  MUFU.EX2 R111, R111 ;  /* 0x0000006f006f7308 */ /* 0x000f220000000800 */
[----:B0-----:R-:W-:Y:S01]  /*13320*/  FADD.FTZ R91, R125, R90 ;  /* 0x0000005a7d5b7221 */ /* 0x001fe20000010000 */
[----:B------:R-:W-:-:S04]  /*13330*/  FADD.FTZ R90, R119, R88 ;  /* 0x00000058775a7221 */ /* 0x000fc80000010000 */
[----:B-1----:R-:W-:Y:S02]  /*13340*/  FADD.FTZ R90, R106, R90 ;  /* 0x0000005a6a5a7221 */ /* 0x002fe40000010000 */
[----:B------:R-:W0:Y:S01]  /*13350*/  MUFU.EX2 R117, R117 ;  /* 0x0000007500757308 */ /* 0x000e220000000800 */
[----:B--2---:R-:W-:Y:S01]  /*13360*/  FADD.FTZ R88, R124, R91 ;  /* 0x0000005b7c587221 */ /* 0x004fe20000010000 */
[----:B---3--:R-:W-:-:S06]  /*13370*/  FADD.FTZ R90, R107, R90 ;  /* 0x0000005a6b5a7221 */ /* 0x008fcc0000010000 */
[----:B------:R-:W1:Y:S01]  /*13380*/  MUFU.EX2 R98, R98 ;  /* 0x0000006200627308 */ /* 0x000e620000000800 */
[----:B----4-:R-:W-:Y:S01]  /*13390*/  FADD.FTZ R88, R121, R88 ;  /* 0x0000005879587221 */ /* 0x010fe20000010000 */
[----:B------:R-:W-:-:S06]  /*133a0*/  FADD.FTZ R90, R110, R90 ;  /* 0x0000005a6e5a7221 */ /* 0x000fcc0000010000 */
[----:B------:R-:W2:Y:S01]  /*133b0*/  MUFU.EX2 R116, R116 ;  /* 0x0000007400747308 */ /* 0x000ea20000000800 */
[----:B------:R-:W-:-:S07]  /*133c0*/  F2FP.BF16.F32.PACK_AB R20, R20, R153 ;  /* 0x000000991414723e */ /* 0x000fce00000010ff */
[----:B------:R-:W3:Y:S01]  /*133d0*/  MUFU.EX2 R99, R99 ;  /* 0x0000006300637308 */ /* 0x000ee20000000800 */
[----:B------:R-:W-:Y:S02]  /*133e0*/  F2FP.BF16.F32.PACK_AB R21, R131, R21 ;  /* 0x000000158315723e */ /* 0x000fe400000010ff */
[----:B------:R-:W-:Y:S02]  /*133f0*/  F2FP.BF16.F32.PACK_AB R22, R22, R151 ;  /* 0x000000971616723e */ /* 0x000fe400000010ff */
[----:B------:R-:W-:-:S03]  /*13400*/  F2FP.BF16.F32.PACK_AB R23, R135, R23 ;  /* 0x000000178717723e */ /* 0x000fc600000010ff */
[----:B------:R-:W4:Y:S01]  /*13410*/  MUFU.EX2 R113, R113 ;  /* 0x0000007100717308 */ /* 0x000f220000000800 */
[----:B------:R-:W-:Y:S01]  /*13420*/  FADD.FTZ R88, R120, R88 ;  /* 0x0000005878587221 */ /* 0x000fe20000010000 */
[----:B------:R-:W-:-:S06]  /*13430*/  FADD.FTZ R90, R111, R90 ;  /* 0x0000005a6f5a7221 */ /* 0x000fcc0000010000 */
[----:B------:R-:W4:Y:S01]  /*13440*/  MUFU.EX2 R102, R102 ;  /* 0x0000006600667308 */ /* 0x000f220000000800 */
[----:B------:R0:W-:Y:S07]  /*13450*/  STSM.16.M88.4 [R18+0x25b00], R20 ;  /* 0x025b001412007844 */ /* 0x0001ee0000000200 */
[----:B------:R-:W4:Y:S08]  /*13460*/  MUFU.EX2 R112, R112 ;  /* 0x0000007000707308 */ /* 0x000f300000000800 */
[----:B------:R-:W4:Y:S01]  /*13470*/  MUFU.EX2 R103, R103 ;  /* 0x0000006700677308 */ /* 0x000f220000000800 */
[----:B0-----:R-:W-:Y:S01]  /*13480*/  FADD.FTZ R20, R117, R88 ;  /* 0x0000005875147221 */ /* 0x001fe20000010000 */
[----:B-1----:R-:W-:-:S06]  /*13490*/  FADD.FTZ R21, R98, R90 ;  /* 0x0000005a62157221 */ /* 0x002fcc0000010000 */
[----:B------:R-:W0:Y:S01]  /*134a0*/  MUFU.EX2 R109, R109 ;  /* 0x0000006d006d7308 */ /* 0x000e220000000800 */
[----:B--2---:R-:W-:Y:S01]  /*134b0*/  FADD.FTZ R20, R116, R20 ;  /* 0x0000001474147221 */ /* 0x004fe20000010000 */
[----:B---3--:R-:W-:-:S06]  /*134c0*/  FADD.FTZ R21, R99, R21 ;  /* 0x0000001563157221 */ /* 0x008fcc0000010000 */
[----:B------:R-:W1:Y:S01]  /*134d0*/  MUFU.EX2 R108, R108 ;  /* 0x0000006c006c7308 */ /* 0x000e620000000800 */
[----:B----4-:R-:W-:Y:S01]  /*134e0*/  FADD.FTZ R20, R113, R20 ;  /* 0x0000001471147221 */ /* 0x010fe20000010000 */
[----:B------:R-:W-:-:S06]  /*134f0*/  FADD.FTZ R21, R102, R21 ;  /* 0x0000001566157221 */ /* 0x000fcc0000010000 */
[----:B------:R-:W2:Y:S01]  /*13500*/  MUFU.EX2 R105, R105 ;  /* 0x0000006900697308 */ /* 0x000ea20000000800 */
[----:B------:R-:W-:Y:S01]  /*13510*/  FADD.FTZ R20, R112, R20 ;  /* 0x0000001470147221 */ /* 0x000fe20000010000 */
[----:B------:R-:W-:-:S06]  /*13520*/  FADD.FTZ R21, R103, R21 ;  /* 0x0000001567157221 */ /* 0x000fcc0000010000 */
[----:B------:R-:W3:Y:S01]  /*13530*/  MUFU.EX2 R94, R94 ;  /* 0x0000005e005e7308 */ /* 0x000ee20000000800 */
[----:B0-----:R-:W-:Y:S01]  /*13540*/  FADD.FTZ R20, R109, R20 ;  /* 0x000000146d147221 */ /* 0x001fe20000010000 */
[----:B------:R-:W-:-:S06]  /*13550*/  FADD.FTZ R21, R0, R21 ;  /* 0x0000001500157221 */ /* 0x000fcc0000010000 */
[----:B------:R-:W0:Y:S01]  /*13560*/  MUFU.EX2 R104, R104 ;  /* 0x0000006800687308 */ /* 0x000e220000000800 */
[----:B------:R-:W-:-:S07]  /*13570*/  F2FP.BF16.F32.PACK_AB R76, R76, R149 ;  /* 0x000000954c4c723e */ /* 0x000fce00000010ff */
[----:B------:R-:W4:Y:S01]  /*13580*/  MUFU.EX2 R95, R95 ;  /* 0x0000005f005f7308 */ /* 0x000f220000000800 */
[----:B------:R-:W-:Y:S01]  /*13590*/  F2FP.BF16.F32.PACK_AB R77, R123, R77 ;  /* 0x0000004d7b4d723e */ /* 0x000fe200000010ff */
[----:B-1----:R-:W-:Y:S01]  /*135a0*/  FADD.FTZ R20, R108, R20 ;  /* 0x000000146c147221 */ /* 0x002fe20000010000 */
[----:B------:R-:W-:-:S05]  /*135b0*/  F2FP.BF16.F32.PACK_AB R78, R78, R147 ;  /* 0x000000934e4e723e */ /* 0x000fca00000010ff */
[----:B------:R-:W1:Y:S01]  /*135c0*/  MUFU.EX2 R101, R101 ;  /* 0x0000006500657308 */ /* 0x000e620000000800 */
[----:B------:R-:W-:Y:S01]  /*135d0*/  F2FP.BF16.F32.PACK_AB R79, R127, R79 ;  /* 0x0000004f7f4f723e */ /* 0x000fe200000010ff */
[----:B------:R-:W-:-:S06]  /*135e0*/  FADD.FTZ R21, R114, R21 ;  /* 0x0000001572157221 */ /* 0x000fcc0000010000 */
[----:B------:R-:W1:Y:S01]  /*135f0*/  MUFU.EX2 R82, R82 ;  /* 0x0000005200527308 */ /* 0x000e620000000800 */
[----:B------:R3:W-:Y:S01]  /*13600*/  STSM.16.M88.4 [R18+0x27300], R76 ;  /* 0x0273004c12007844 */ /* 0x0007e20000000200 */
[----:B--2---:R-:W-:-:S06]  /*13610*/  FADD.FTZ R22, R105, R20 ;  /* 0x0000001469167221 */ /* 0x004fcc0000010000 */
[----:B------:R-:W2:Y:S08]  /*13620*/  MUFU.EX2 R100, R100 ;  /* 0x0000006400647308 */ /* 0x000eb00000000800 */
[----:B------:R-:W2:Y:S01]  /*13630*/  MUFU.EX2 R83, R83 ;  /* 0x0000005300537308 */ /* 0x000ea20000000800 */
[----:B---3--:R-:W-:Y:S01]  /*13640*/  FADD.FTZ R76, R94, R21 ;  /* 0x000000155e4c7221 */ /* 0x008fe20000010000 */
[----:B0-----:R-:W-:-:S06]  /*13650*/  FADD.FTZ R22, R104, R22 ;  /* 0x0000001668167221 */ /* 0x001fcc0000010000 */
[----:B------:R-:W0:Y:S01]  /*13660*/  MUFU.EX2 R97, R97 ;  /* 0x0000006100617308 */ /* 0x000e220000000800 */
[----:B----4-:R-:W-:Y:S01]  /*13670*/  FADD.FTZ R77, R95, R76 ;  /* 0x0000004c5f4d7221 */ /* 0x010fe20000010000 */
[----:B------:R-:W-:-:S06]  /*13680*/  F2FP.BF16.F32.PACK_AB R88, R132, R133 ;  /* 0x000000858458723e */ /* 0x000fcc00000010ff */
[----:B------:R-:W3:Y:S01]  /*13690*/  MUFU.EX2 R86, R86 ;  /* 0x0000005600567308 */ /* 0x000ee20000000800 */
[----:B------:R-:W-:Y:S02]  /*136a0*/  F2FP.BF16.F32.PACK_AB R89, R115, R89 ;  /* 0x000000597359723e */ /* 0x000fe400000010ff */
[----:B------:R-:W-:Y:S02]  /*136b0*/  F2FP.BF16.F32.PACK_AB R90, R128, R129 ;  /* 0x00000081805a723e */ /* 0x000fe400000010ff */
[----:B------:R-:W-:-:S03]  /*136c0*/  F2FP.BF16.F32.PACK_AB R91, R119, R118 ;  /* 0x00000076775b723e */ /* 0x000fc600000010ff */
[----:B------:R-:W4:Y:S01]  /*136d0*/  MUFU.EX2 R96, R96 ;  /* 0x0000006000607308 */ /* 0x000f220000000800 */
[----:B-1----:R-:W-:Y:S01]  /*136e0*/  FADD.FTZ R79, R101, R22 ;  /* 0x00000016654f7221 */ /* 0x002fe20000010000 */
[----:B------:R-:W-:-:S06]  /*136f0*/  FADD.FTZ R78, R82, R77 ;  /* 0x0000004d524e7221 */ /* 0x000fcc0000010000 */
[----:B------:R-:W1:Y:S01]  /*13700*/  MUFU.EX2 R87, R87 ;  /* 0x0000005700577308 */ /* 0x000e620000000800 */
[----:B------:R2:W-:Y:S07]  /*13710*/  STSM.16.M88.4 [R18+0x28b00], R88 ;  /* 0x028b005812007844 */ /* 0x0005ee0000000200 */
[----:B------:R-:W1:Y:S08]  /*13720*/  MUFU.EX2 R93, R93 ;  /* 0x0000005d005d7308 */ /* 0x000e700000000800 */
[----:B------:R-:W1:Y:S01]  /*13730*/  MUFU.EX2 R73, R73 ;  /* 0x0000004900497308 */ /* 0x000e620000000800 */
[----:B--2---:R-:W-:Y:S01]  /*13740*/  FADD.FTZ R88, R100, R79 ;  /* 0x0000004f64587221 */ /* 0x004fe20000010000 */
[----:B------:R-:W-:Y:S01]  /*13750*/  FADD.FTZ R79, R83, R78 ;  /* 0x0000004e534f7221 */ /* 0x000fe20000010000 */
[----:B------:R-:W-:-:S05]  /*13760*/  F2FP.BF16.F32.PACK_AB R77, R114, R0 ;  /* 0x00000000724d723e */ /* 0x000fca00000010ff */
[----:B------:R-:W2:Y:S01]  /*13770*/  MUFU.EX2 R92, R92 ;  /* 0x0000005c005c7308 */ /* 0x000ea20000000800 */
[----:B0-----:R-:W-:Y:S01]  /*13780*/  FADD.FTZ R89, R97, R88 ;  /* 0x0000005861597221 */ /* 0x001fe20000010000 */
[----:B---3--:R-:W-:-:S06]  /*13790*/  FADD.FTZ R0, R86, R79 ;  /* 0x0000004f56007221 */ /* 0x008fcc0000010000 */
[----:B------:R-:W0:Y:S01]  /*137a0*/  MUFU.EX2 R81, R81 ;  /* 0x0000005100517308 */ /* 0x000e220000000800 */
[----:B----4-:R-:W-:Y:S01]  /*137b0*/  FADD.FTZ R88, R96, R89 ;  /* 0x0000005960587221 */ /* 0x010fe20000010000 */
[----:B-1----:R-:W-:-:S06]  /*137c0*/  FADD.FTZ R0, R87, R0 ;  /* 0x0000000057007221 */ /* 0x002fcc0000010000 */
[----:B------:R-:W-:Y:S08]  /*137d0*/  MUFU.EX2 R84, R84 ;  /* 0x0000005400547308 */ /* 0x000ff00000000800 */
[----:B------:R-:W1:Y:S01]  /*137e0*/  MUFU.EX2 R85, R85 ;  /* 0x0000005500557308 */ /* 0x000e620000000800 */
[----:B------:R-:W-:Y:S01]  /*137f0*/  FADD.FTZ R89, R93, R88 ;  /* 0x000000585d597221 */ /* 0x000fe20000010000 */
[----:B------:R-:W-:Y:S01]  /*13800*/  FADD.FTZ R0, R73, R0 ;  /* 0x0000000049007221 */ /* 0x000fe20000010000 */
[----:B------:R-:W-:-:S02]  /*13810*/  F2FP.BF16.F32.PACK_AB R100, R100, R101 ;  /* 0x000000656464723e */ /* 0x000fc400000010ff */
[----:B------:R-:W-:Y:S01]  /*13820*/  F2FP.BF16.F32.PACK_AB R101, R83, R82 ;  /* 0x000000525365723e */ /* 0x000fe200000010ff */
[----:B--2---:R-:W-:Y:S01]  /*13830*/  FADD.FTZ R82, R92, R89 ;  /* 0x000000595c527221 */ /* 0x004fe20000010000 */
[----:B------:R-:W-:Y:S01]  /*13840*/  F2FP.BF16.F32.PACK_AB R124, R124, R125 ;  /* 0x0000007d7c7c723e */ /* 0x000fe200000010ff */
[----:B0-----:R-:W-:Y:S01]  /*13850*/  FADD.FTZ R83, R81, R0 ;  /* 0x0000000051537221 */ /* 0x001fe20000010000 */
[----:B------:R-:W-:Y:S01]  /*13860*/  F2FP.BF16.F32.PACK_AB R125, R107, R106 ;  /* 0x0000006a6b7d723e */ /* 0x000fe200000010ff */
[----:B------:R-:W2:Y:S01]  /*13870*/  LDL.LU R0, [R1+0x3c] ;  /* 0x00003c0001007983 */ /* 0x000ea20000300800 */
[----:B------:R-:W-:Y:S02]  /*13880*/  F2FP.BF16.F32.PACK_AB R126, R120, R121 ;  /* 0x00000079787e723e */ /* 0x000fe400000010ff */
[----:B------:R-:W-:Y:S02]  /*13890*/  F2FP.BF16.F32.PACK_AB R127, R111, R110 ;  /* 0x0000006e6f7f723e */ /* 0x000fe400000010ff */
[----:B------:R-:W-:-:S02]  /*138a0*/  F2FP.BF16.F32.PACK_AB R23, R103, R102 ;  /* 0x000000666717723e */ /* 0x000fc400000010ff */
[----:B------:R-:W-:Y:S02]  /*138b0*/  F2FP.BF16.F32.PACK_AB R20, R116, R117 ;  /* 0x000000757414723e */ /* 0x000fe400000010ff */
[----:B------:R-:W-:Y:S02]  /*138c0*/  F2FP.BF16.F32.PACK_AB R21, R99, R98 ;  /* 0x000000626315723e */ /* 0x000fe400000010ff */
[----:B------:R-:W-:Y:S02]  /*138d0*/  F2FP.BF16.F32.PACK_AB R22, R112, R113 ;  /* 0x000000717016723e */ /* 0x000fe400000010ff */
[----:B------:R-:W-:Y:S02]  /*138e0*/  F2FP.BF16.F32.PACK_AB R79, R95, R94 ;  /* 0x0000005e5f4f723e */ /* 0x000fe400000010ff */
[----:B------:R-:W-:Y:S01]  /*138f0*/  F2FP.BF16.F32.PACK_AB R103, R87, R86 ;  /* 0x000000565767723e */ /* 0x000fe200000010ff */
[----:B------:R-:W-:Y:S01]  /*13900*/  FADD.FTZ R87, R75, R82 ;  /* 0x000000524b577221 */ /* 0x000fe20000010000 */
[----:B-1----:R-:W-:Y:S01]  /*13910*/  F2FP.BF16.F32.PACK_AB R95, R85, R84 ;  /* 0x00000054555f723e */ /* 0x002fe200000010ff */
[----:B------:R-:W-:Y:S01]  /*13920*/  FADD.FTZ R84, R84, R83 ;  /* 0x0000005354547221 */ /* 0x000fe20000010000 */
[----:B------:R-:W-:Y:S01]  /*13930*/  F2FP.BF16.F32.PACK_AB R92, R92, R93 ;  /* 0x0000005d5c5c723e */ /* 0x000fe200000010ff */
[----:B------:R-:W-:Y:S01]  /*13940*/  STSM.16.M88.4 [R18+0x2a300], R124 ;  /* 0x02a3007c12007844 */ /* 0x000fe20000000200 */
[----:B------:R-:W-:Y:S01]  /*13950*/  F2FP.BF16.F32.PACK_AB R93, R81, R73 ;  /* 0x00000049515d723e */ /* 0x000fe200000010ff */
[----:B------:R-:W-:-:S02]  /*13960*/  FADD.FTZ R73, R74, R87 ;  /* 0x000000574a497221 */ /* 0x000fc40000010000 */
[----:B------:R0:W-:Y:S04]  /*13970*/  STSM.16.M88.4 [R18+0x2bb00], R20 ;  /* 0x02bb001412007844 */ /* 0x0001e80000000200 */
[----:B------:R-:W-:Y:S01]  /*13980*/  STL [R1+0x38], R73 ;  /* 0x0000384901007387 */ /* 0x000fe20000100800 */
[----:B0-----:R-:W-:-:S05]  /*13990*/  FADD.FTZ R20, R85, R84 ;  /* 0x0000005455147221 */ /* 0x001fca0000010000 */
[----:B------:R0:W-:Y:S04]  /*139a0*/  STL [R1+0x40], R20 ;  /* 0x0000401401007387 */ /* 0x0001e80000100800 */
[----:B0-----:R-:W3:Y:S01]  /*139b0*/  LDL R20, [R1+0x5c] ;  /* 0x00005c0001147983 */ /* 0x001ee20000100800 */
[----:B------:R-:W-:Y:S02]  /*139c0*/  F2FP.BF16.F32.PACK_AB R76, R108, R109 ;  /* 0x0000006d6c4c723e */ /* 0x000fe400000010ff */
[----:B------:R-:W-:Y:S02]  /*139d0*/  F2FP.BF16.F32.PACK_AB R78, R104, R105 ;  /* 0x00000069684e723e */ /* 0x000fe400000010ff */
[----:B------:R-:W-:Y:S02]  /*139e0*/  F2FP.BF16.F32.PACK_AB R102, R96, R97 ;  /* 0x000000616066723e */ /* 0x000fe400000010ff */
[----:B------:R-:W-:Y:S01]  /*139f0*/  F2FP.BF16.F32.PACK_AB R94, R74, R75 ;  /* 0x0000004b4a5e723e */ /* 0x000fe200000010ff */
[----:B------:R-:W-:Y:S04]  /*13a00*/  STSM.16.M88.4 [R18+0x2d300], R76 ;  /* 0x02d3004c12007844 */ /* 0x000fe80000000200 */
[----:B------:R-:W-:Y:S04]  /*13a10*/  STSM.16.M88.4 [R18+0x2eb00], R100 ;  /* 0x02eb006412007844 */ /* 0x000fe80000000200 */
[----:B------:R-:W-:Y:S01]  /*13a20*/  STSM.16.M88.4 [R18+0x30300], R92 ;  /* 0x0303005c12007844 */ /* 0x000fe20000000200 */
[----:B------:R-:W-:Y:S01]  /*13a30*/  @!PT LDS RZ, [RZ] ;  /* 0x00000000fffff984 */ /* 0x000fe20000000800 */
[----:B------:R-:W-:Y:S01]  /*13a40*/  @!PT LDS RZ, [RZ] ;  /* 0x00000000fffff984 */ /* 0x000fe20000000800 */
[----:B------:R-:W-:Y:S01]  /*13a50*/  @!PT LDS RZ, [RZ] ;  /* 0x00000000fffff984 */ /* 0x000fe20000000800 */
[----:B------:R-:W-:Y:S01]  /*13a60*/  @!PT LDS RZ, [RZ] ;  /* 0x00000000fffff984 */ /* 0x000fe20000000800 */
[----:B------:R0:W-:Y:S06]  /*13a70*/  MEMBAR.ALL.CTA ;  /* 0x0000000000007992 */ /* 0x0001ec0000008000 */
[----:B0-----:R-:W0:Y:S01]  /*13a80*/  FENCE.VIEW.ASYNC.S ;  /* 0x00000000000073c6 */ /* 0x001e220000000000 */
        /* <DEDUP_REMOVED lines=50> */
[C---:B--2---:R-:W-:Y:S01]  /*13db0*/  ISETP.GT.AND P2, PT, R0.reuse, RZ, PT ;  /* 0x000000ff0000720c */ /* 0x044fe20003f44270 */
[----:B------:R-:W-:-:S05]  /*13dc0*/  VIADD R0, R0, 0xffffffff ;  /* 0xffffffff00007836 */ /* 0x000fca0000000000 */
[----:B------:R1:W-:Y:S02]  /*13dd0*/  STL [R1+0x3c], R0 ;  /* 0x00003c0001007387 */ /* 0x0003e40000100800 */
[----:B-1----:R-:W-:Y:S02]  /*13de0*/  IMAD.MOV.U32 R0, RZ, RZ, R154 ;  /* 0x000000ffff007224 */ /* 0x002fe400078e009a */
[----:B---3--:R1:W-:Y:S01]  /*13df0*/  STL [R1+0x4], R20 ;  /* 0x0000041401007387 */ /* 0x0083e20000100800 */
[----:B0-----:R-:W-:Y:S02]  /*13e00*/  NOP ;  /* 0x0000000000007918 */ /* 0x001fe40000000000 */
[----:B------:R-:W-:Y:S05]  /*13e10*/  @P2 BRA `(.L_x_10442) ;  /* 0xffffffb400c02947 */ /* 0x000fea000383ffff */
.L_x_10431:
[----:B------:R-:W-:Y:S05]  /*13e20*/  WARPSYNC.ALL ;  /* 0x0000000000007948 */ /* 0x000fea0003800000 */
[----:B------:R-:W-:Y:S06]  /*13e30*/  BAR.ARV 0x8, 0x200 ;  /* 0x0208000000007b1d */ /* 0x000fec0000002000 */
[----:B------:R-:W-:Y:S05]  /*13e40*/  @!P0 BRA `(.L_x_10443) ;  /* 0x0000000000048947 */ /* 0x000fea0003800000 */
[----:B------:R-:W-:Y:S01]  /*13e50*/  BPT.TRAP 0x1 ;  /* 0x000000040000795c */ /* 0x000fe20000300000 */
.L_x_10443:
[----:B------:R-:W2:Y:S01]  /*13e60*/  LDL R2, [R1+0x5c] ;  /* 0x00005c0001027983 */ /* 0x000ea20000100800 */
[----:B------:R-:W-:Y:S01]  /*13e70*/  IMAD R0, R154, 0x8, R16 ;  /* 0x000000089a007824 */ /* 0x000fe200078e0210 */
[----:B--2---:R-:W-:-:S04]  /*13e80*/  SHF.L.U32 R3, R2, 0x1f, RZ ;  /* 0x0000001f02037819 */ /* 0x004fc800000006ff */
[----:B------:R0:W2:Y:S01]  /*13e90*/  SYNCS.PHASECHK.TRANS64.TRYWAIT P2, [R0+URZ+0x31c50], R3 ;  /* 0x031c5003000075a7 */ /* 0x0000a2000804017f */
[----:B------:R-:W-:Y:S05]  /*13ea0*/  @!P0 BRA `(.L_x_10444) ;  /* 0x0000000000048947 */ /* 0x000fea0003800000 */
[----:B------:R-:W-:Y:S01]  /*13eb0*/  BPT.TRAP 0x1 ;  /* 0x000000040000795c */ /* 0x000fe20000300000 */
.L_x_10444:
[----:B------:R-:W3:Y:S01]  /*13ec0*/  LDL.LU R2, [R1+0x7c] ;  /* 0x00007c0001027983 */ /* 0x000ee20000300800 */
[----:B------:R-:W-:Y:S02]  /*13ed0*/  VIADD R16, R16, 0x200 ;  /* 0x0000020010107836 */ /* 0x000fe40000000000 */
[----:B------:R-:W-:-:S03]  /*13ee0*/  IMAD.MOV.U32 R5, RZ, RZ, -0x3ffffff0 ;  /* 0xc0000010ff057424 */ /* 0x000fc600078e00ff */
[----:B------:R-:W-:-:S04]  /*13ef0*/  SHF.R.U32.HI R16, RZ, 0x4, R16 ;  /* 0x00000004ff107819 */ /* 0x000fc80000011610 */
[----:B------:R-:W-:-:S04]  /*13f00*/  LOP3.LUT R16, R16, 0x3fff, RZ, 0xc0, !PT ;  /* 0x00003fff10107812 */ /* 0x000fc800078ec0ff */
[----:B------:R-:W-:Y:S02]  /*13f10*/  LOP3.LUT R7, R16, 0x2400000, RZ, 0xfc, !PT ;  /* 0x0240000010077812 */ /* 0x000fe400078efcff */
[----:B---3--:R-:W-:Y:S01]  /*13f20*/  LOP3.LUT R4, R2, 0x10000, RZ, 0xfc, !PT ;  /* 0x0001000002047812 */ /* 0x008fe200078efcff */
[----:B--2---:R-:W-:Y:S06]  /*13f30*/  @P2 BRA `(.L_x_10445) ;  /* 0x0000000000082947 */ /* 0x004fec0003800000 */
[----:B------:R-:W2:Y:S02]  /*13f40*/  SYNCS.PHASECHK.TRANS64.TRYWAIT P0, [R0+URZ+0x31c50], R3 ;  /* 0x031c5003000075a7 */ /* 0x000ea4000800017f */
[----:B--2---:R-:W-:Y:S05]  /*13f50*/  @!P0 BRA `(.L_x_10446) ;  /* 0x000000a400bc8947 */ /* 0x004fea0003800000 */
.L_x_10445:
[----:B------:R-:W-:Y:S01]  /*13f60*/  IMAD R2, R154, 0x6c0, R7 ;  /* 0x000006c09a027824 */ /* 0x000fe200078e0207 */
[----:B------:R-:W3:Y:S01]  /*13f70*/  LDL.LU R12, [R1+0x38] ;  /* 0x00003800010c7983 */ /* 0x000ee20000300800 */
[----:B0-2---:R-:W-:Y:S01]  /*13f80*/  IMAD.MOV.U32 R3, RZ, RZ, -0x7fffffe0 ;  /* 0x80000020ff037424 */ /* 0x005fe200078e00ff */
[----:B------:R-:W-:Y:S05]  /*13f90*/  WARPSYNC.ALL ;  /* 0x0000000000007948 */ /* 0x000fea0003800000 */
[C---:B------:R-:W-:Y:S01]  /*13fa0*/  R2UR UR4, R4.reuse ;  /* 0x00000000040472ca */ /* 0x040fe200000e0000 */
[----:B------:R-:W-:Y:S01]  /*13fb0*/  VIADD R6, R4, 0x180 ;  /* 0x0000018004067836 */ /* 0x000fe20000000000 */
[----:B------:R-:W-:Y:S01]  /*13fc0*/  R2UR UR5, R5 ;  /* 0x00000000050572ca */ /* 0x000fe200000e0000 */
[C---:B------:R-:W-:Y:S01]  /*13fd0*/  VIADD R8, R2.reuse, 0x40 ;  /* 0x0000004002087836 */ /* 0x040fe20000000000 */
[----:B------:R-:W-:Y:S01]  /*13fe0*/  R2UR UR6, R2 ;  /* 0x00000000020672ca */ /* 0x000fe200000e0000 */
[----:B------:R-:W-:Y:S01]  /*13ff0*/  IMAD.MOV.U32 R7, RZ, RZ, -0x3ffffff0 ;  /* 0xc0000010ff077424 */ /* 0x000fe200078e00ff */
[----:B------:R-:W-:Y:S01]  /*14000*/  R2UR UR7, R3 ;  /* 0x00000000030772ca */ /* 0x000fe200000e0000 */
[----:B------:R-:W-:Y:S01]  /*14010*/  WARPGROUP.ARRIVE ;  /* 0x00000000000079c5 */ /* 0x000fe20000000000 */
[----:B------:R-:W-:Y:S01]  /*14020*/  IMAD.MOV.U32 R9, RZ, RZ, -0x7fffffe0 ;  /* 0x80000020ff097424 */ /* 0x000fe200078e00ff */
[----:B------:R-:W2:Y:S01]  /*14030*/  LDL.LU R10, [R1+0x40] ;  /* 0x00004000010a7983 */ /* 0x000ea20000300800 */
[----:B------:R-:W-:-:S02]  /*14040*/  IMAD.MOV.U32 R3, RZ, RZ, -0x7fffffe0 ;  /* 0x80000020ff037424 */ /* 0x000fc400078e00ff */
[----:B------:R-:W-:Y:S01]  /*14050*/  IMAD.MOV.U32 R5, RZ, RZ, -0x3ffffff0 ;  /* 0xc0000010ff057424 */ /* 0x000fe200078e00ff */
[----:B------:R-:W4:Y:S01]  /*14060*/  LDL.LU R11, [R1+0x5c] ;  /* 0x00005c00010b7983 */ /* 0x000f220000300800 */
[----:B------:R-:W-:-:S05]  /*14070*/  VIADD R154, R154, 0x1 ;  /* 0x000000019a9a7836 */ /* 0x000fca0000000000 */
[----:B------:R-:W-:Y:S01]  /*14080*/  HGMMA.64x96x16.F32.BF16 R24, gdesc[UR4].tnspB, R24, gsb0 ;  /* 0x41600000041879f0 */ /* 0x000fe20008001818 */
[----:B------:R-:W-:Y:S01]  /*14090*/  R2UR UR4, R6 ;  /* 0x00000000060472ca */ /* 0x000fe200000e0000 */
[----:B------:R-:W-:Y:S01]  /*140a0*/  VIADD R6, R4, 0x300 ;  /* 0x0000030004067836 */ /* 0x000fe20000000000 */
[----:B------:R-:W-:Y:S01]  /*140b0*/  R2UR UR5, R7 ;  /* 0x00000000070572ca */ /* 0x000fe200000e0000 */
[----:B------:R-:W-:Y:S01]  /*140c0*/  IMAD.MOV.U32 R7, RZ, RZ, -0x3ffffff0 ;  /* 0xc0000010ff077424 */ /* 0x000fe200078e00ff */
[----:B------:R-:W-:Y:S01]  /*140d0*/  R2UR UR6, R8 ;  /* 0x00000000080672ca */ /* 0x000fe200000e0000 */
[----:B------:R-:W-:Y:S01]  /*140e0*/  VIADD R8, R2, 0x80 ;  /* 0x0000008002087836 */ /* 0x000fe20000000000 */
[----:B------:R-:W-:Y:S01]  /*140f0*/  R2UR UR7, R9 ;  /* 0x00000000090772ca */ /* 0x000fe200000e0000 */
[----:B------:R-:W-:Y:S01]  /*14100*/  IMAD.MOV.U32 R9, RZ, RZ, -0x7fffffe0 ;  /* 0x80000020ff097424 */ /* 0x000fe200078e00ff */
[----:B------:R-:W-:Y:S01]  /*14110*/  ISETP.NE.AND P0, PT, R154, 0x2, PT ;  /* 0x000000029a00780c */ /* 0x000fe20003f05270 */
[----:B------:R-:W-:-:S02]  /*14120*/  WARPGROUP.DEPBAR.LE gsb0, 0x0 ;  /* 0x00008000000079c5 */ /* 0x000fc40000010000 */
[----:B------:R-:W-:-:S08]  /*14130*/  WARPGROUP.ARRIVE ;  /* 0x00000000000079c5 */ /* 0x000fd00000000000 */
        /* <DEDUP_REMOVED lines=9> */
[----:B------:R-:W-:Y:S02]  /*141d0*/  WARPGROUP.DEPBAR.LE gsb0, 0x0 ;  /* 0x00008000000079c5 */ /* 0x000fe40000010000 */
[----:B------:R-:W-:-:S09]  /*141e0*/  WARPGROUP.ARRIVE ;  /* 0x00000000000079c5 */ /* 0x000fd20000000000 */
        /* <DEDUP_REMOVED lines=39> */
[C---:B------:R-:W-:Y:S01]  /*14460*/  VIADD R8, R2.reuse, 0x1c0 ;  /* 0x000001c002087836 */ /* 0x040fe20000000000 */
[----:B------:R-:W-:Y:S01]  /*14470*/  R2UR UR7, R9 ;  /* 0x00000000090772ca */ /* 0x000fe200000e0000 */
[----:B------:R-:W-:Y:S02]  /*14480*/  IMAD.MOV.U32 R9, RZ, RZ, -0x7fffffe0 ;  /* 0x80000020ff097424 */ /* 0x000fe400078e00ff */
[----:B------:R-:W-:-:S02]  /*14490*/  VIADD R2, R2, 0x200 ;  /* 0x0000020002027836 */ /* 0x000fc40000000000 */
[----:B------:R-:W-:Y:S01]  /*144a0*/  VIADD R4, R4, 0xc00 ;  /* 0x00000c0004047836 */ /* 0x000fe20000000000 */
[----:B------:R-:W-:Y:S02]  /*144b0*/  WARPGROUP.DEPBAR.LE gsb0, 0x0 ;  /* 0x00008000000079c5 */ /* 0x000fe40000010000 */
[----:B------:R-:W-:-:S06]  /*144c0*/  WARPGROUP.ARRIVE ;  /* 0x00000000000079c5 */ /* 0x000fcc0000000000 */
[----:B------:R-:W-:Y:S01]  /*144d0*/  HGMMA.64x96x16.F32.BF16 R24, gdesc[UR4].tnspB, R24, gsb0 ;  /* 0x41600000041879f0 */ /* 0x000fe20008001818 */
[----:B------:R-:W-:Y:S02]  /*144e0*/  R2UR UR4, R6 ;  /* 0x00000000060472ca */ /* 0x000fe400000e0000 */
[----:B------:R-:W-:Y:S02]  /*144f0*/  R2UR UR5, R7 ;  /* 0x00000000070572ca */ /* 0x000fe400000e0000 */
[----:B------:R-:W-:Y:S02]  /*14500*/  R2UR UR6, R8 ;  /* 0x00000000080672ca */ /* 0x000fe400000e0000 */
[----:B------:R-:W-:Y:S01]  /*14510*/  R2UR UR7, R9 ;  /* 0x00000000090772ca */ /* 0x000fe200000e0000 */
[----:B------:R-:W-:Y:S02]  /*14520*/  WARPGROUP.DEPBAR.LE gsb0, 0x0 ;  /* 0x00008000000079c5 */ /* 0x000fe40000010000 */
[----:B------:R-:W-:-:S10]  /*14530*/  WARPGROUP.ARRIVE ;  /* 0x00000000000079c5 */ /* 0x000fd40000000000 */
[----:B------:R-:W-:Y:S01]  /*14540*/  HGMMA.64x96x16.F32.BF16 R24, gdesc[UR4].tnspB, R24, gsb0 ;  /* 0x41600000041879f0 */ /* 0x000fe20008001818 */
[----:B------:R-:W-:Y:S02]  /*14550*/  R2UR UR6, R2 ;  /* 0x00000000020672ca */ /* 0x000fe400000e0000 */
[----:B---3--:R-:W0:Y:S01]  /*14560*/  SHFL.BFLY PT, R2, R12, 0x2, 0x1f ;  /* 0x0c401f000c027f89 */ /* 0x008e2200000e0000 */
[----:B------:R-:W-:Y:S02]  /*14570*/  R2UR UR7, R3 ;  /* 0x00000000030772ca */ /* 0x000fe400000e0000 */
[----:B------:R-:W-:Y:S01]  /*14580*/  R2UR UR4, R4 ;  /* 0x00000000040472ca */ /* 0x000fe200000e0000 */
[----:B--2---:R-:W2:Y:S01]  /*14590*/  SHFL.BFLY PT, R3, R10, 0x2, 0x1f ;  /* 0x0c401f000a037f89 */ /* 0x004ea200000e0000 */
[----:B------:R-:W-:Y:S01]  /*145a0*/  R2UR UR5, R5 ;  /* 0x00000000050572ca */ /* 0x000fe200000e0000 */
[----:B0-----:R-:W-:Y:S01]  /*145b0*/  FADD.FTZ R2, R2, R12 ;  /* 0x0000000c02027221 */ /* 0x001fe20000010000 */
[----:B--2---:R-:W-:-:S04]  /*145c0*/  FADD.FTZ R4, R3, R10 ;  /* 0x0000000a03047221 */ /* 0x004fc80000010000 */
[----:B------:R-:W0:Y:S04]  /*145d0*/  SHFL.BFLY PT, R3, R2, 0x1, 0x1f ;  /* 0x0c201f0002037f89 */ /* 0x000e2800000e0000 */
[----:B------:R-:W2:Y:S01]  /*145e0*/  SHFL.BFLY PT, R5, R4, 0x1, 0x1f ;  /* 0x0c201f0004057f89 */ /* 0x000ea200000e0000 */
[----:B0-----:R-:W-:Y:S01]  /*145f0*/  FADD.FTZ R9, R2, R3 ;  /* 0x0000000302097221 */ /* 0x001fe20000010000 */
[----:B------:R-:W-:Y:S01]  /*14600*/  SEL R2, RZ, 0x1, P0 ;  /* 0x00000001ff027807 */ /* 0x000fe20000000000 */
[----:B--2---:R-:W-:-:S03]  /*14610*/  FADD.FTZ R10, R4, R5 ;  /* 0x00000005040a7221 */ /* 0x004fc60000010000 */
[----:B------:R-:W-:Y:S02]  /*14620*/  FSETP.NE.FTZ.AND P2, PT, R9, RZ, PT ;  /* 0x000000ff0900720b */ /* 0x000fe40003f55000 */
[----:B------:R-:W-:Y:S02]  /*14630*/  CS2R R4, SRZ ;  /* 0x0000000000047805 */ /* 0x000fe4000001ff00 */
[----:B----4-:R-:W-:Y:S02]  /*14640*/  LOP3.LUT R11, R11, R2, RZ, 0x3c, !PT ;  /* 0x000000020b0b7212 */ /* 0x010fe400078e3cff */
[----:B------:R-:W-:-:S07]  /*14650*/  FSETP.NE.FTZ.AND P3, PT, R10, RZ, PT ;  /* 0x000000ff0a00720b */ /* 0x000fce0003f75000 */
[----:B------:R-:W0:Y:S08]  /*14660*/  @P2 MUFU.LG2 R3, R9 ;  /* 0x0000000900032308 */ /* 0x000e300000000c00 */
[----:B------:R2:W-:Y:S08]  /*14670*/  @P2 MUFU.RCP R5, R9 ;  /* 0x0000000900052308 */ /* 0x0005f00000001000 */
[----:B------:R-:W3:Y:S01]  /*14680*/  @P3 MUFU.LG2 R7, R10 ;  /* 0x0000000a00073308 */ /* 0x000ee20000000c00 */
[----:B--2---:R-:W2:Y:S01]  /*14690*/  LDL.LU R9, [R1+0x94] ;  /* 0x0000940001097983 */ /* 0x004ea20000300800 */
[----:B------:R-:W-:-:S02]  /*146a0*/  WARPGROUP.DEPBAR.LE gsb0, 0x0 ;  /* 0x00008000000079c5 */ /* 0x000fc40000010000 */
[----:B------:R-:W-:-:S06]  /*146b0*/  WARPGROUP.ARRIVE ;  /* 0x00000000000079c5 */ /* 0x000fcc0000000000 */
[----:B------:R-:W-:Y:S01]  /*146c0*/  HGMMA.64x96x16.F32.BF16 R24, gdesc[UR4].tnspB, R24, gsb0 ;  /* 0x41600000041879f0 */ /* 0x000fe20008001818 */
[----:B------:R4:W-:Y:S01]  /*146d0*/  STL [R1+0x5c], R11 ;  /* 0x00005c0b01007387 */ /* 0x0009e20000100800 */
[----:B------:R-:W5:Y:S01]  /*146e0*/  @P3 MUFU.RCP R4, R10 ;  /* 0x0000000a00043308 */ /* 0x000f620000001000 */
[----:B------:R-:W-:Y:S02]  /*146f0*/  @!P1 VIADD R8, R0, 0x31c60 ;  /* 0x00031c6000089836 */ /* 0x000fe40000000000 */
[C---:B------:R-:W-:Y:S01]  /*14700*/  @P2 FMUL.FTZ R6, R14.reuse, 0.69314718246459960938 ;  /* 0x3f3172180e062820 */ /* 0x040fe20000410000 */
[----:B0-----:R-:W-:Y:S01]  /*14710*/  @P2 FMUL.FTZ R3, R3, 0.69314718246459960938 ;  /* 0x3f31721803032820 */ /* 0x001fe20000410000 */
[----:B------:R-:W-:Y:S02]  /*14720*/  IMAD.MOV.U32 R0, RZ, RZ, -0x800000 ;  /* 0xff800000ff007424 */ /* 0x000fe400078e00ff */
[----:B------:R-:W-:Y:S01]  /*14730*/  @P3 FMUL.FTZ R14, R14, 0.69314718246459960938 ;  /* 0x3f3172180e0e3820 */ /* 0x000fe20000410000 */
[----:B---3--:R-:W-:Y:S01]  /*14740*/  @P3 FMUL.FTZ R7, R7, 0.69314718246459960938 ;  /* 0x3f31721807073820 */ /* 0x008fe20000410000 */
[----:B------:R-:W-:Y:S01]  /*14750*/  @!P1 PRMT R8, RZ, 0x654, R8 ;  /* 0x00000654ff089816 */ /* 0x000fe20000000008 */
[----:B------:R-:W-:Y:S01]  /*14760*/  @P2 FFMA.FTZ R0, R6, R15, R3 ;  /* 0x0000000f06002223 */ /* 0x000fe20000010003 */
[----:B------:R-:W-:-:S02]  /*14770*/  IMAD.MOV.U32 R2, RZ, RZ, -0x800000 ;  /* 0xff800000ff027424 */ /* 0x000fc400078e00ff */
[----:B------:R-:W-:Y:S01]  /*14780*/  @P3 FFMA.FTZ R2, R14, R72, R7 ;  /* 0x000000480e023223 */ /* 0x000fe20000010007 */
[----:B------:R-:W-:Y:S01]  /*14790*/  SEL R154, R154, RZ, P0 ;  /* 0x000000ff9a9a7207 */ /* 0x000fe20000000000 */
[----:B------:R-:W-:Y:S02]  /*147a0*/  WARPGROUP.DEPBAR.LE gsb0, 0x0 ;  /* 0x00008000000079c5 */ /* 0x000fe40000010000 */
        /* <DEDUP_REMOVED lines=17> */
[-C--:B-----5:R-:W-:Y:S01]  /*148c0*/  FMUL.FTZ R69, R39, R4.reuse ;  /* 0x0000000427457220 */ /* 0x0a0fe20000410000 */
        /* <DEDUP_REMOVED lines=32> */
[----:B--2---:R-:W-:-:S05]  /*14ad0*/  VIADD R9, R9, 0x1 ;  /* 0x0000000109097836 */ /* 0x004fca0000000000 */
[----:B------:R4:W-:Y:S02]  /*14ae0*/  STL [R1+0x94], R9 ;  /* 0x0000940901007387 */ /* 0x0009e40000100800 */
.L_x_10390:
[----:B------:R-:W2:Y:S01]  /*14af0*/  LDL R70, [R1+0x88] ;  /* 0x0000880001467983 */ /* 0x000ea20000100800 */
[----:B------:R-:W0:Y:S01]  /*14b00*/  S2R R4, SR_TID.X ;  /* 0x0000000000047919 */ /* 0x000e220000002100 */
[----:B------:R-:W-:Y:S05]  /*14b10*/  WARPSYNC.ALL ;  /* 0x0000000000007948 */ /* 0x000fea0003800000 */
[----:B------:R-:W3:Y:S01]  /*14b20*/  S2UR UR5, SR_CgaCtaId ;  /* 0x00000000000579c3 */ /* 0x000ee20000008800 */
[----:B------:R-:W-:Y:S01]  /*14b30*/  UMOV UR4, 0x400 ;  /* 0x0000040000047882 */ /* 0x000fe20000000000 */
[----:B0-----:R-:W-:-:S05]  /*14b40*/  VIADD R85, R4, 0xffffff80 ;  /* 0xffffff8004557836 */ /* 0x001fca0000000000 */
[----:B------:R-:W-:-:S04]  /*14b50*/  SHF.R.S32.HI R66, RZ, 0x1f, R85 ;  /* 0x0000001fff427819 */ /* 0x000fc80000011455 */
[----:B------:R-:W-:Y:S01]  /*14b60*/  LEA.HI R66, R66, R85, RZ, 0x2 ;  /* 0x0000005542427211 */ /* 0x000fe200078f10ff */
[----:B---3--:R-:W-:-:S03]  /*14b70*/  ULEA UR4, UR5, UR4, 0x18 ;  /* 0x0000000405047291 */ /* 0x008fc6000f8ec03f */
[----:B------:R-:W-:-:S05]  /*14b80*/  LOP3.LUT R66, R66, 0xfffffffc, RZ, 0xc0, !PT ;  /* 0xfffffffc42427812 */ /* 0x000fca00078ec0ff */
[----:B------:R-:W-:Y:S02]  /*14b90*/  IMAD.IADD R66, R85, 0x1, -R66 ;  /* 0x0000000155427824 */ /* 0x000fe400078e0a42 */
[----:B------:R-:W-:Y:S01]  /*14ba0*/  IMAD.U32 R16, RZ, RZ, UR4 ;  /* 0x00000004ff107e24 */ /* 0x000fe2000f8e00ff */
[----:B------:R-:W-:Y:S01]  /*14bb0*/  BAR.SYNC.DEFER_BLOCKING 0x5, 0x200 ;  /* 0x0148000000007b1d */ /* 0x000fe20000010000 */
[----:B-1----:R-:W-:-:S04]  /*14bc0*/  IMAD.SHL.U32 R32, R66, 0x8, RZ ;  /* 0x0000000842207824 */ /* 0x002fc800078e00ff */
[C---:B------:R-:W-:Y:S02]  /*14bd0*/  VIADD R33, R32.reuse, 0x40 ;  /* 0x0000004020217836 */ /* 0x040fe40000000000 */
[----:B------:R-:W-:Y:S01]  /*14be0*/  VIADD R34, R32, 0x20 ;  /* 0x0000002020227836 */ /* 0x000fe20000000000 */
[----:B------:R-:W-:Y:S02]  /*14bf0*/  BSSY B0, `(.L_x_10447) ;  /* 0x00001b7000007945 */ /* 0x000fe40003800000 */
[----:B------:R-:W-:Y:S02]  /*14c00*/  SHF.R.S32.HI R36, RZ, 0x1f, R33 ;  /* 0x0000001fff247819 */ /* 0x000fe40000011421 */
[----:B------:R-:W-:Y:S01]  /*14c10*/  SHF.R.S32.HI R35, RZ, 0x1f, R34 ;  /* 0x0000001fff237819 */ /* 0x000fe20000011422 */
[----:B-----5:R0:W1:Y:S01]  /*14c20*/  LDS.128 R104, [R16+0x31cd0] ;  /* 0x031cd00010687984 */ /* 0x0200620000000c00 */
[----:B------:R-:W-:Y:S06]  /*14c30*/  BAR.ARV 0x4, 0x200 ;  /* 0x0108000000007b1d */ /* 0x000fec0000002000 */
[----:B--2---:R-:W-:Y:S01]  /*14c40*/  SHF.R.S32.HI R51, RZ, 0x1f, R70 ;  /* 0x0000001fff337819 */ /* 0x004fe20000011446 */
[----:B------:R-:W-:-:S03]  /*14c50*/  IMAD.SHL.U32 R55, R70, 0x4, RZ ;  /* 0x0000000446377824 */ /* 0x000fc600078e00ff */
[----:B------:R-:W-:Y:S01]  /*14c60*/  SHF.L.U64.HI R54, R70, 0x2, R51 ;  /* 0x0000000246367819 */ /* 0x000fe20000010233 */
[----:B01----:R-:W-:Y:S06]  /*14c70*/  @P1 BRA `(.L_x_10448) ;  /* 0x0000001000401947 */ /* 0x003fec0003800000 */
[----:B------:R-:W2:Y:S01]  /*14c80*/  LDL R4, [R1+0xcc] ;  /* 0x0000cc0001047983 */ /* 0x000ea20000100800 */
[----:B------:R-:W-:Y:S05]  /*14c90*/  WARPSYNC.ALL ;  /* 0x0000000000007948 */ /* 0x000fea0003800000 */
[----:B------:R-:W0:Y:S01]  /*14ca0*/  S2R R5, SR_SWINHI ;  /* 0x0000000000057919 */ /* 0x000e220000002f00 */
[----:B------:R-:W-:Y:S01]  /*14cb0*/  F2FP.BF16.F32.PACK_AB R6, R79, R6 ;  /* 0x000000064f06723e */ /* 0x000fe200000010ff */
[----:B------:R-:W-:Y:S01]  /*14cc0*/  ULDC.64 UR4, c[0x0][0xc00] ;  /* 0x0003000000047ab9 */ /* 0x000fe20000000a00 */
[----:B------:R-:W-:Y:S02]  /*14cd0*/  F2FP.BF16.F32.PACK_AB R22, R75, R22 ;  /* 0x000000164b16723e */ /* 0x000fe400000010ff */
[----:B------:R-:W-:-:S02]  /*14ce0*/  MOV R24, R16 ;  /* 0x0000001000187202 */ /* 0x000fc40000000f00 */
[----:B0-----:R-:W-:Y:S01]  /*14cf0*/  MOV R25, R5 ;  /* 0x0000000500197202 */ /* 0x001fe20000000f00 */
[----:B------:R-:W-:Y:S02]  /*14d00*/  BAR.SYNC.DEFER_BLOCKING 0x1, 0x180 ;  /* 0x0046000000007b1d */ /* 0x000fe40000010000 */
[----:B--2---:R-:W-:-:S03]  /*14d10*/  IMAD.WIDE R4, R4, 0x2, R24 ;  /* 0x0000000204047825 */ /* 0x004fc600078e0218 */
[C---:B------:R-:W-:Y:S02]  /*14d20*/  IADD3 R59, P4, R4.reuse, 0x20, RZ ;  /* 0x00000020043b7810 */ /* 0x040fe40007f9e0ff */
[C---:B------:R-:W-:Y:S02]  /*14d30*/  IADD3 R67, P2, R4.reuse, 0x3020, RZ ;  /* 0x0000302004437810 */ /* 0x040fe40007f5e0ff */
[----:B----4-:R-:W-:Y:S01]  /*14d40*/  LOP3.LUT R8, R59, 0x180, RZ, 0xc0, !PT ;  /* 0x000001803b087812 */ /* 0x010fe200078ec0ff */
        /* <DEDUP_REMOVED lines=8> */
[----:B------:R-:W-:Y:S01]  /*14dd0*/  IMAD.X R11, RZ, RZ, R5, P0 ;  /* 0x000000ffff0b7224 */ /* 0x000fe200000e0605 */
[----:B------:R-:W-:Y:S02]  /*14de0*/  LOP3.LUT R12, R8, R59, RZ, 0x3c, !PT ;  /* 0x0000003b080c7212 */ /* 0x000fe400078e3cff */
        /* <DEDUP_REMOVED lines=8> */
[----:B------:R-:W-:Y:S01]  /*14e70*/  LOP3.LUT R4, R9, R4, RZ, 0x3c, !PT ;  /* 0x0000000409047212 */ /* 0x000fe200078e3cff */
[----:B------:R-:W-:Y:S01]  /*14e80*/  IMAD.X R9, RZ, RZ, R5, P1 ;  /* 0x000000ffff097224 */ /* 0x000fe200008e0605 */
[----:B------:R-:W-:-:S02]  /*14e90*/  SHF.R.U64 R58, R58, 0x3, RZ ;  /* 0x000000033a3a7819 */ /* 0x000fc400000012ff */
[----:B------:R-:W-:Y:S02]  /*14ea0*/  LOP3.LUT R20, R10, R67, RZ, 0x3c, !PT ;  /* 0x000000430a147212 */ /* 0x000fe400078e3cff */
[----:B------:R-:W-:Y:S02]  /*14eb0*/  LOP3.LUT R14, R8, R63, RZ, 0x3c, !PT ;  /* 0x0000003f080e7212 */ /* 0x000fe400078e3cff */
[----:B------:R-:W-:Y:S02]  /*14ec0*/  LOP3.LUT R10, R59, R62, RZ, 0x3c, !PT ;  /* 0x0000003e3b0a7212 */ /* 0x000fe400078e3cff */
[----:B------:R-:W-:Y:S02]  /*14ed0*/  MOV R62, R4 ;  /* 0x00000004003e7202 */ /* 0x000fe40000000f00 */
[----:B------:R-:W-:Y:S02]  /*14ee0*/  F2FP.BF16.F32.PACK_AB R4, R80, R7 ;  /* 0x000000075004723e */ /* 0x000fe400000010ff */
[----:B------:R-:W-:-:S02]  /*14ef0*/  LOP3.LUT R8, R58, R83, RZ, 0x3c, !PT ;  /* 0x000000533a087212 */ /* 0x000fc400078e3cff */
[----:B------:R-:W-:Y:S02]  /*14f00*/  F2FP.BF16.F32.PACK_AB R7, R81, R60 ;  /* 0x0000003c5107723e */ /* 0x000fe400000010ff */
[----:B------:R-:W-:Y:S02]  /*14f10*/  F2FP.BF16.F32.PACK_AB R5, R84, R61 ;  /* 0x0000003d5405723e */ /* 0x000fe400000010ff */
[----:B------:R-:W-:Y:S02]  /*14f20*/  MOV R60, R12 ;  /* 0x0000000c003c7202 */ /* 0x000fe40000000f00 */
[----:B------:R-:W-:Y:S01]  /*14f30*/  MOV R59, R14 ;  /* 0x0000000e003b7202 */ /* 0x000fe20000000f00 */
[----:B------:R0:W-:Y:S01]  /*14f40*/  STSM.16.M88.4 [R62], R4 ;  /* 0x000000043e007844 */ /* 0x0001e20000000200 */
[----:B------:R-:W-:Y:S02]  /*14f50*/  MOV R58, R20 ;  /* 0x00000014003a7202 */ /* 0x000fe40000000f00 */
        /* <DEDUP_REMOVED lines=8> */
[----:B------:R-:W-:Y:S02]  /*14fe0*/  ISETP.NE.U32.AND P0, PT, RZ, UR4, PT ;  /* 0x00000004ff007c0c */ /* 0x000fe4000bf05070 */
[----:B------:R-:W-:Y:S01]  /*14ff0*/  MOV R53, R8 ;  /* 0x0000000800357202 */ /* 0x000fe20000000f00 */
[----:B------:R1:W-:Y:S01]  /*15000*/  STSM.16.M88.4 [R59], R20 ;  /* 0x000000143b007844 */ /* 0x0003e20000000200 */
[----:B------:R-:W-:Y:S02]  /*15010*/  MOV R42, R10 ;  /* 0x0000000a002a7202 */ /* 0x000fe40000000f00 */
[----:B0-----:R-:W-:Y:S02]  /*15020*/  F2FP.BF16.F32.PACK_AB R4, R74, R41 ;  /* 0x000000294a04723e */ /* 0x001fe400000010ff */
[----:B------:R-:W-:Y:S02]  /*15030*/  F2FP.BF16.F32.PACK_AB R5, R64, R39 ;  /* 0x000000274005723e */ /* 0x000fe400000010ff */
[----:B------:R-:W-:-:S02]  /*15040*/  F2FP.BF16.F32.PACK_AB R6, R45, R40 ;  /* 0x000000282d06723e */ /* 0x000fc400000010ff */
[----:B------:R-:W-:Y:S01]  /*15050*/  F2FP.BF16.F32.PACK_AB R7, R47, R38 ;  /* 0x000000262f07723e */ /* 0x000fe200000010ff */
[----:B------:R-:W-:Y:S01]  /*15060*/  IMAD.MOV.U32 R38, RZ, RZ, RZ ;  /* 0x000000ffff267224 */ /* 0x000fe200078e00ff */
[----:B------:R-:W-:Y:S02]  /*15070*/  F2FP.BF16.F32.PACK_AB R8, R44, R3 ;  /* 0x000000032c08723e */ /* 0x000fe400000010ff */
[----:B------:R-:W-:Y:S01]  /*15080*/  F2FP.BF16.F32.PACK_AB R9, R50, R31 ;  /* 0x0000001f3209723e */ /* 0x000fe200000010ff */
[----:B------:R0:W-:Y:S01]  /*15090*/  STSM.16.M88.4 [R58], R4 ;  /* 0x000000043a007844 */ /* 0x0001e20000000200 */
[----:B------:R-:W-:Y:S01]  /*150a0*/  F2FP.BF16.F32.PACK_AB R10, R49, R28 ;  /* 0x0000001c310a723e */ /* 0x000fe200000010ff */
[----:B------:R-:W2:Y:S01]  /*150b0*/  LDC R3, c[0x0][0xbe8] ;  /* 0x0002fa00ff037b82 */ /* 0x000ea20000000800 */
[----:B-1----:R-:W-:Y:S02]  /*150c0*/  IADD3 R20, P1, R55, UR4, RZ ;  /* 0x0000000437147c10 */ /* 0x002fe4000ff3e0ff */
[----:B------:R-:W-:-:S02]  /*150d0*/  F2FP.BF16.F32.PACK_AB R11, R43, R30 ;  /* 0x0000001e2b0b723e */ /* 0x000fc400000010ff */
[----:B------:R-:W-:Y:S02]  /*150e0*/  F2FP.BF16.F32.PACK_AB R12, R48, R29 ;  /* 0x0000001d300c723e */ /* 0x000fe400000010ff */
[----:B------:R-:W-:Y:S01]  /*150f0*/  F2FP.BF16.F32.PACK_AB R13, R46, R27 ;  /* 0x0000001b2e0d723e */ /* 0x000fe200000010ff */
[----:B------:R1:W-:Y:S01]  /*15100*/  STSM.16.M88.4 [R53], R8 ;  /* 0x0000000835007844 */ /* 0x0003e20000000200 */
[----:B------:R-:W-:Y:S02]  /*15110*/  F2FP.BF16.F32.PACK_AB R14, R52, R37 ;  /* 0x00000025340e723e */ /* 0x000fe400000010ff */
[----:B------:R-:W-:Y:S02]  /*15120*/  F2FP.BF16.F32.PACK_AB R15, R71, R26 ;  /* 0x0000001a470f723e */ /* 0x000fe400000010ff */
[----:B------:R-:W-:Y:S02]  /*15130*/  ISETP.NE.AND.EX P0, PT, RZ, UR5, PT, P0 ;  /* 0x00000005ff007c0c */ /* 0x000fe4000bf05300 */
[----:B------:R-:W-:Y:S01]  /*15140*/  IADD3.X R21, R54, UR5, RZ, P1, !PT ;  /* 0x0000000536157c10 */ /* 0x000fe20008ffe4ff */
[----:B------:R-:W-:Y:S01]  /*15150*/  ULDC.64 UR4, c[0x0][0xc08] ;  /* 0x0003020000047ab9 */ /* 0x000fe20000000a00 */
[----:B------:R3:W-:Y:S01]  /*15160*/  STSM.16.M88.4 [R42], R12 ;  /* 0x0000000c2a007844 */ /* 0x0007e20000000200 */
[----:B------:R-:W-:Y:S01]  /*15170*/  BAR.SYNC.DEFER_BLOCKING 0x1, 0x180 ;  /* 0x0046000000007b1d */ /* 0x000fe20000010000 */
[----:B------:R-:W-:-:S04]  /*15180*/  ISETP.NE.U32.AND P2, PT, RZ, UR4, PT ;  /* 0x00000004ff007c0c */ /* 0x000fc8000bf45070 */
[----:B------:R-:W-:-:S13]  /*15190*/  ISETP.NE.AND.EX P2, PT, RZ, UR5, PT, P2 ;  /* 0x00000005ff007c0c */ /* 0x000fda000bf45320 */
[----:B0-----:R-:W-:Y:S01]  /*151a0*/  @P2 IADD3 R4, P3, R55, UR4, RZ ;  /* 0x0000000437042c10 */ /* 0x001fe2000ff7e0ff */
[----:B------:R-:W-:Y:S02]  /*151b0*/  ULDC UR4, c[0x0][0xa88] ;  /* 0x0002a20000047ab9 */ /* 0x000fe40000000800 */
[----:B-1----:R-:W-:Y:S01]  /*151c0*/  IMAD.U32 R10, RZ, RZ, UR4 ;  /* 0x00000004ff0a7e24 */ /* 0x002fe2000f8e00ff */
[----:B------:R-:W-:Y:S01]  /*151d0*/  @P2 IADD3.X R5, R54, UR5, RZ, P3, !PT ;  /* 0x0000000536052c10 */ /* 0x000fe20009ffe4ff */
[----:B------:R3:W5:Y:S01]  /*151e0*/  @P0 LDG.E R38, desc[UR60][R20.64] ;  /* 0x0000003c14260981 */ /* 0x000762000c1e1900 */
[----:B--2---:R-:W-:-:S03]  /*151f0*/  ISETP.NE.AND P1, PT, R3, 0x1, PT ;  /* 0x000000010300780c */ /* 0x004fc60003f25270 */
[----:B------:R3:W5:Y:S10]  /*15200*/  @P2 LDG.E R10, desc[UR60][R4.64] ;  /* 0x0000003c040a2981 */ /* 0x000774000c1e1900 */
[----:B------:R-:W0:Y:S08]  /*15210*/  @P1 LDC R6, c[0x0][0xbec] ;  /* 0x0002fb00ff061b82 */ /* 0x000e300000000800 */
[----:B------:R-:W1:Y:S01]  /*15220*/  @P1 LDC R23, c[0x0][0xbf0] ;  /* 0x0002fc00ff171b82 */ /* 0x000e620000000800 */
[----:B---3--:R-:W-:Y:S05]  /*15230*/  @P2 BRA `(.L_x_10449) ;  /* 0x0000000000102947 */ /* 0x008fea0003800000 */
[----:B------:R-:W-:Y:S05]  /*15240*/  @!P0 BRA `(.L_x_10449) ;  /* 0x00000000000c8947 */ /* 0x000fea0003800000 */
[----:B------:R-:W2:Y:S04]  /*15250*/  LDG.E R5, desc[UR60][R20.64] ;  /* 0x0000003c14057981 */ /* 0x000ea8000c1e1900 */
[----:B-----5:R-:W2:Y:S02]  /*15260*/  LDG.E R10, desc[UR60][R20.64+0x4] ;  /* 0x0000043c140a7981 */ /* 0x020ea4000c1e1900 */
[----:B--2---:R-:W-:-:S07]  /*15270*/  IMAD.IADD R10, R10, 0x1, -R5 ;  /* 0x000000010a0a7824 */ /* 0x004fce00078e0a05 */
.L_x_10449:
[----:B------:R-:W2:Y:S01]  /*15280*/  LDL R4, [R1+0xc4] ;  /* 0x0000c40001047983 */ /* 0x000ea20000100800 */
[--C-:B------:R-:W-:Y:S01]  /*15290*/  SHF.R.S32.HI R48, RZ, 0x1f, R85.reuse ;  /* 0x0000001fff307819 */ /* 0x100fe20000011455 */
[----:B------:R-:W-:Y:S01]  /*152a0*/  ULDC.64 UR4, c[0x0][0xb90] ;  /* 0x0002e40000047ab9 */ /* 0x000fe20000000a00 */
[----:B-----5:R-:W-:Y:S01]  /*152b0*/  SHF.R.S32.HI R39, RZ, 0x1f, R38 ;  /* 0x0000001fff277819 */ /* 0x020fe20000011426 */
[----:B------:R-:W3:Y:S01]  /*152c0*/  LDL.LU R50, [R1+0x8c] ;  /* 0x00008c0001327983 */ /* 0x000ee20000300800 */
[----:B------:R-:W-:Y:S02]  /*152d0*/  SEL R44, R70, RZ, !P0 ;  /* 0x000000ff462c7207 */ /* 0x000fe40004000000 */
[----:B------:R-:W-:Y:S01]  /*152e0*/  SEL R51, R51, RZ, !P0 ;  /* 0x000000ff33337207 */ /* 0x000fe20004000000 */
[----:B------:R-:W2:Y:S01]  /*152f0*/  LDL.LU R46, [R1+0x90] ;  /* 0x00009000012e7983 */ /* 0x000ea20000300800 */
[----:B------:R-:W-:Y:S02]  /*15300*/  LEA.HI R48, R48, R85, RZ, 0x2 ;  /* 0x0000005530307211 */ /* 0x000fe400078f10ff */
[----:B------:R-:W-:Y:S01]  /*15310*/  SHF.R.S32.HI R26, RZ, 0x1f, R85 ;  /* 0x0000001fff1a7819 */ /* 0x000fe20000011455 */
[----:B------:R-:W4:Y:S01]  /*15320*/  LDL R22, [R1+0xc0] ;  /* 0x0000c00001167983 */ /* 0x000f220000100800 */
[----:B------:R-:W-:Y:S01]  /*15330*/  SHF.R.S32.HI R48, RZ, 0x2, R48 ;  /* 0x00000002ff307819 */ /* 0x000fe20000011430 */
[----:B------:R-:W-:Y:S01]  /*15340*/  IMAD R37, R10, R3, RZ ;  /* 0x000000030a257224 */ /* 0x000fe200078e02ff */
[----:B------:R-:W4:Y:S03]  /*15350*/  @P1 LDC R47, c[0x0][0xbec] ;  /* 0x0002fb00ff2f1b82 */ /* 0x000f260000000800 */
[----:B------:R-:W-:Y:S01]  /*15360*/  IMAD R11, R48, 0x20, R32 ;  /* 0x00000020300b7824 */ /* 0x000fe200078e0220 */
[----:B------:R-:W-:-:S04]  /*15370*/  LEA.HI R26, R26, R85, RZ, 0x7 ;  /* 0x000000551a1a7211 */ /* 0x000fc800078f38ff */
[----:B------:R-:W-:Y:S01]  /*15380*/  LOP3.LUT R26, R26, 0xffffff80, RZ, 0xc0, !PT ;  /* 0xffffff801a1a7812 */ /* 0x000fe200078ec0ff */
[----:B------:R-:W4:Y:S04]  /*15390*/  @P1 LDC R49, c[0x0][0xbf0] ;  /* 0x0002fc00ff311b82 */ /* 0x000f280000000800 */
[----:B------:R-:W-:Y:S01]  /*153a0*/  IMAD.IADD R26, R85, 0x1, -R26 ;  /* 0x00000001551a7824 */ /* 0x000fe200078e0a1a */
[----:B------:R-:W-:Y:S01]  /*153b0*/  BSSY B1, `(.L_x_10450) ;  /* 0x0000089000017945 */ /* 0x000fe20003800000 */
[----:B---3--:R-:W-:Y:S01]  /*153c0*/  SHF.R.S32.HI R45, RZ, 0x1f, R50 ;  /* 0x0000001fff2d7819 */ /* 0x008fe20000011432 */
[----:B--2---:R-:W-:-:S04]  /*153d0*/  IMAD R15, R46, 0xc0, R4 ;  /* 0x000000c02e0f7824 */ /* 0x004fc800078e0204 */
[----:B------:R-:W-:Y:S02]  /*153e0*/  IMAD R4, R45, UR4, RZ ;  /* 0x000000042d047c24 */ /* 0x000fe4000f8e02ff */
[----:B0-----:R-:W-:-:S04]  /*153f0*/  @P1 IMAD.HI.U32 R6, R15, R6, RZ ;  /* 0x000000060f061227 */ /* 0x001fc800078e00ff */
[C---:B------:R-:W-:Y:S02]  /*15400*/  IMAD R7, R50.reuse, UR5, R4 ;  /* 0x0000000532077c24 */ /* 0x040fe4000f8e0204 */
[----:B------:R-:W-:Y:S01]  /*15410*/  IMAD.MOV.U32 R9, RZ, RZ, R15 ;  /* 0x000000ffff097224 */ /* 0x000fe200078e000f */
[----:B-1----:R-:W-:Y:S01]  /*15420*/  @P1 SHF.R.U32.HI R9, RZ, R23, R6 ;  /* 0x00000017ff091219 */ /* 0x002fe20000011606 */
[----:B------:R-:W-:Y:S01]  /*15430*/  IMAD.WIDE.U32 R4, R50, UR4, R38 ;  /* 0x0000000432047c25 */ /* 0x000fe2000f8e0026 */
[----:B------:R-:W-:-:S03]  /*15440*/  ULDC.64 UR4, c[0x0][0xb98] ;  /* 0x0002e60000047ab9 */ /* 0x000fc60000000a00 */
[----:B------:R-:W-:Y:S02]  /*15450*/  IMAD.IADD R5, R5, 0x1, R7 ;  /* 0x0000000105057824 */ /* 0x000fe400078e0207 */
[----:B------:R-:W-:Y:S02]  /*15460*/  IMAD.MOV R8, RZ, RZ, -R9 ;  /* 0x000000ffff087224 */ /* 0x000fe400078e0a09 */
[----:B------:R-:W-:-:S04]  /*15470*/  IMAD.WIDE.U32 R6, R44, UR4, R4 ;  /* 0x000000042c067c25 */ /* 0x000fc8000f8e0004 */
[----:B------:R-:W-:-:S04]  /*15480*/  IMAD.WIDE R4, R11, 0x2, R24 ;  /* 0x000000020b047825 */ /* 0x000fc800078e0218 */
[----:B------:R-:W-:Y:S02]  /*15490*/  IMAD R13, R51, UR4, RZ ;  /* 0x00000004330d7c24 */ /* 0x000fe4000f8e02ff */
        /* <DEDUP_REMOVED lines=12> */
[----:B------:R-:W-:Y:S01]  /*15560*/  IMAD.IADD R7, R7, 0x1, R15 ;  /* 0x0000000107077824 */ /* 0x000fe200078e020f */
[----:B------:R-:W-:-:S04]  /*15570*/  IADD3 R9, P2, R4, 0x1800, RZ ;  /* 0x0000180004097810 */ /* 0x000fc80007f5e0ff */
[----:B------:R-:W-:Y:S01]  /*15580*/  LEA.HI.X R15, R6, UR5, R7, 0x2, P0 ;  /* 0x00000005060f7c11 */ /* 0x000fe200080f1407 */
[----:B------:R-:W-:Y:S01]  /*15590*/  SHFL.IDX PT, R42, R14, RZ, 0x1c1f ;  /* 0x001c1fff0e2a7589 */ /* 0x000fe200000e0000 */
[----:B------:R-:W-:Y:S01]  /*155a0*/  LOP3.LUT R8, R9, 0x180, RZ, 0xc0, !PT ;  /* 0x0000018009087812 */ /* 0x000fe200078ec0ff */
[----:B----4-:R-:W-:Y:S01]  /*155b0*/  IMAD R6, R46, 0xc0, R22 ;  /* 0x000000c02e067824 */ /* 0x010fe200078e0216 */
[----:B------:R-:W-:Y:S01]  /*155c0*/  IADD3 R13, P3, R4, 0x3000, RZ ;  /* 0x00003000040d7810 */ /* 0x000fe20007f7e0ff */
[----:B------:R-:W0:Y:S01]  /*155d0*/  SHFL.IDX PT, R43, R15, RZ, 0x1c1f ;  /* 0x001c1fff0f2b7589 */ /* 0x000e2200000e0000 */
[----:B------:R-:W-:Y:S01]  /*155e0*/  SHF.R.U64 R8, R8, 0x3, RZ ;  /* 0x0000000308087819 */ /* 0x000fe200000012ff */
[----:B------:R-:W-:Y:S01]  /*155f0*/  ULDC.64 UR4, c[0x0][0xaa0] ;  /* 0x0002a80000047ab9 */ /* 0x000fe20000000a00 */
[----:B------:R-:W-:Y:S01]  /*15600*/  LOP3.LUT P0, RZ, R26, 0x3, RZ, 0xc0, !PT ;  /* 0x000000031aff7812 */ /* 0x000fe2000780c0ff */
[----:B------:R-:W-:Y:S01]  /*15610*/  SHFL.IDX PT, R40, R14, 0x1, 0x1c1f ;  /* 0x003c1f000e287f89 */ /* 0x000fe200000e0000 */
[----:B------:R-:W-:-:S03]  /*15620*/  LOP3.LUT R8, R8, R9, RZ, 0x3c, !PT ;  /* 0x0000000908087212 */ /* 0x000fc600078e3cff */
[----:B------:R-:W1:Y:S01]  /*15630*/  SHFL.IDX PT, R41, R15, 0x1, 0x1c1f ;  /* 0x003c1f000f297f89 */ /* 0x000e6200000e0000 */
[----:B------:R-:W-:Y:S01]  /*15640*/  IMAD.X R9, RZ, RZ, R5, P2 ;  /* 0x000000ffff097224 */ /* 0x000fe200010e0605 */
[C---:B------:R-:W-:Y:S01]  /*15650*/  ISETP.GE.OR P2, PT, R6.reuse, R37, P0 ;  /* 0x000000250600720c */ /* 0x040fe20000746670 */
[----:B------:R-:W-:-:S05]  /*15660*/  VIADD R6, R6, 0x8 ;  /* 0x0000000806067836 */ /* 0x000fca0000000000 */
[----:B------:R-:W-:Y:S01]  /*15670*/  ISETP.GE.OR P0, PT, R6, R37, P0 ;  /* 0x000000250600720c */ /* 0x000fe20000706670 */
[----:B------:R-:W-:Y:S01]  /*15680*/  IMAD R39, R39, UR4, RZ ;  /* 0x0000000427277c24 */ /* 0x000fe2000f8e02ff */
[----:B------:R-:W-:-:S04]  /*15690*/  LOP3.LUT R12, R13, 0x180, RZ, 0xc0, !PT ;  /* 0x000001800d0c7812 */ /* 0x000fc800078ec0ff */
[----:B------:R-:W-:Y:S01]  /*156a0*/  SHF.R.U64 R12, R12, 0x3, RZ ;  /* 0x000000030c0c7819 */ /* 0x000fe200000012ff */
[----:B0-----:R0:W-:Y:S01]  /*156b0*/  @!P2 ST.E desc[UR60][R42.64], R0 ;  /* 0x000000002a00a985 */ /* 0x0011e2000c10193c */
[----:B------:R-:W-:Y:S02]  /*156c0*/  IADD3 R21, P5, R4, 0x4800, RZ ;  /* 0x0000480004157810 */ /* 0x000fe40007fbe0ff */
[----:B------:R-:W-:Y:S01]  /*156d0*/  LOP3.LUT R12, R12, R13, RZ, 0x3c, !PT ;  /* 0x0000000d0c0c7212 */ /* 0x000fe200078e3cff */
[----:B------:R-:W-:Y:S01]  /*156e0*/  IMAD.X R13, RZ, RZ, R5, P3 ;  /* 0x000000ffff0d7224 */ /* 0x000fe200018e0605 */
[----:B------:R-:W-:Y:S01]  /*156f0*/  IADD3 R25, P4, R4, 0x6000, RZ ;  /* 0x0000600004197810 */ /* 0x000fe20007f9e0ff */
[----:B-1----:R1:W-:Y:S01]  /*15700*/  @!P0 ST.E desc[UR60][R40.64], R2 ;  /* 0x0000000228008985 */ /* 0x0023e2000c10193c */
[----:B0-----:R-:W-:Y:S02]  /*15710*/  IMAD R0, R66, 0x60, R48 ;  /* 0x0000006042007824 */ /* 0x001fe400078e0230 */
[----:B------:R-:W-:Y:S01]  /*15720*/  IMAD R43, R38, UR5, R39 ;  /* 0x00000005262b7c24 */ /* 0x000fe2000f8e0227 */
[----:B------:R-:W-:Y:S01]  /*15730*/  IADD3 R7, P3, R4, 0x7800, RZ ;  /* 0x0000780004077810 */ /* 0x000fe20007f7e0ff */
[----:B------:R-:W-:Y:S01]  /*15740*/  IMAD.WIDE.U32 R38, R38, UR4, RZ ;  /* 0x0000000426267c25 */ /* 0x000fe2000f8e00ff */
[----:B------:R-:W-:Y:S01]  /*15750*/  ULDC.64 UR4, c[0x0][0xae8] ;  /* 0x0002ba0000047ab9 */ /* 0x000fe20000000a00 */
[----:B------:R-:W-:Y:S01]  /*15760*/  LOP3.LUT R20, R21, 0x180, RZ, 0xc0, !PT ;  /* 0x0000018015147812 */ /* 0x000fe200078ec0ff */
[----:B------:R-:W5:Y:S01]  /*15770*/  LD.E.128 R12, desc[UR60][R12.64] ;  /* 0x0000003c0c0c7980 */ /* 0x000f62000c101d00 */
[----:B-1----:R-:W-:-:S02]  /*15780*/  IMAD R40, R46, 0xc0, R0 ;  /* 0x000000c02e287824 */ /* 0x002fc400078e0200 */
[----:B------:R-:W-:Y:S02]  /*15790*/  IMAD.IADD R39, R39, 0x1, R43 ;  /* 0x0000000127277824 */ /* 0x000fe400078e022b */
[----:B------:R-:W-:Y:S02]  /*157a0*/  IMAD R45, R45, UR4, RZ ;  /* 0x000000042d2d7c24 */ /* 0x000fe4000f8e02ff */
[----:B------:R-:W-:Y:S01]  /*157b0*/  @P1 IMAD.HI.U32 R0, R40, R47, RZ ;  /* 0x0000002f28001227 */ /* 0x000fe200078e00ff */
[----:B------:R-:W-:Y:S02]  /*157c0*/  LOP3.LUT R24, R25, 0x180, RZ, 0xc0, !PT ;  /* 0x0000018019187812 */ /* 0x000fe400078ec0ff */
[----:B------:R-:W-:Y:S01]  /*157d0*/  LOP3.LUT R11, R4, 0x180, RZ, 0xc0, !PT ;  /* 0x00000180040b7812 */ /* 0x000fe200078ec0ff */
[C---:B------:R-:W-:Y:S01]  /*157e0*/  IMAD R45, R50.reuse, UR5, R45 ;  /* 0x00000005322d7c24 */ /* 0x040fe2000f8e022d */
[----:B------:R-:W-:Y:S01]  /*157f0*/  LOP3.LUT R6, R7, 0x180, RZ, 0xc0, !PT ;  /* 0x0000018007067812 */ /* 0x000fe200078ec0ff */
[----:B------:R-:W-:Y:S01]  /*15800*/  IMAD.WIDE.U32 R38, R50, UR4, R38 ;  /* 0x0000000432267c25 */ /* 0x000fe2000f8e0026 */
[----:B------:R-:W-:Y:S01]  /*15810*/  ULDC.64 UR4, c[0x0][0xaf0] ;  /* 0x0002bc0000047ab9 */ /* 0x000fe20000000a00 */
[----:B------:R-:W-:-:S02]  /*15820*/  SHF.R.U64 R20, R20, 0x3, RZ ;  /* 0x0000000314147819 */ /* 0x000fc400000012ff */
[----:B------:R-:W-:Y:S01]  /*15830*/  IMAD.MOV.U32 R41, RZ, RZ, R40 ;  /* 0x000000ffff297224 */ /* 0x000fe200078e0028 */
[----:B------:R-:W-:Y:S01]  /*15840*/  @P1 SHF.R.U32.HI R41, RZ, R49, R0 ;  /* 0x00000031ff291219 */ /* 0x000fe20000011600 */
[----:B------:R-:W-:Y:S01]  /*15850*/  IMAD R51, R51, UR4, RZ ;  /* 0x0000000433337c24 */ /* 0x000fe2000f8e02ff */
[----:B------:R-:W-:Y:S01]  /*15860*/  SHF.R.U64 R24, R24, 0x3, RZ ;  /* 0x0000000318187819 */ /* 0x000fe200000012ff */
[----:B------:R-:W-:Y:S01]  /*15870*/  IMAD.IADD R39, R39, 0x1, R45 ;  /* 0x0000000127277824 */ /* 0x000fe200078e022d */
[----:B------:R-:W-:Y:S02]  /*15880*/  SHF.R.U64 R11, R11, 0x3, RZ ;  /* 0x000000030b0b7819 */ /* 0x000fe400000012ff */
[----:B------:R-:W-:Y:S01]  /*15890*/  SHF.R.U64 R6, R6, 0x3, RZ ;  /* 0x0000000306067819 */ /* 0x000fe200000012ff */
[----:B------:R-:W-:Y:S01]  /*158a0*/  IMAD R51, R44, UR5, R51 ;  /* 0x000000052c337c24 */ /* 0x000fe2000f8e0233 */
        /* <DEDUP_REMOVED lines=9> */
[----:B------:R-:W-:Y:S01]  /*15940*/  IMAD.WIDE.U32 R44, R44, UR4, R38 ;  /* 0x000000042c2c7c25 */ /* 0x000fe2000f8e0026 */
[----:B------:R-:W-:Y:S01]  /*15950*/  ULDC.64 UR4, c[0x0][0xae0] ;  /* 0x0002b80000047ab9 */ /* 0x000fe20000000a00 */
[----:B------:R-:W5:Y:S02]  /*15960*/  LD.E.128 R8, desc[UR60][R8.64] ;  /* 0x0000003c08087980 */ /* 0x000f64000c101d00 */
[----:B------:R-:W-:-:S02]  /*15970*/  IMAD R0, R0, UR4, RZ ;  /* 0x0000000400007c24 */ /* 0x000fc4000f8e02ff */
[----:B------:R-:W-:Y:S01]  /*15980*/  IMAD R39, R3, R2, R40 ;  /* 0x0000000203277224 */ /* 0x000fe200078e0228 */
[----:B------:R-:W5:Y:S01]  /*15990*/  LD.E.128 R4, desc[UR60][R4.64] ;  /* 0x0000003c04047980 */ /* 0x000f62000c101d00 */
[----:B------:R-:W-:Y:S02]  /*159a0*/  IMAD.IADD R45, R45, 0x1, R51 ;  /* 0x000000012d2d7824 */ /* 0x000fe400078e0233 */
[----:B------:R-:W-:Y:S01]  /*159b0*/  IMAD R43, R41, UR5, R0 ;  /* 0x00000005292b7c24 */ /* 0x000fe2000f8e0200 */
[----:B------:R-:W5:Y:S01]  /*159c0*/  LD.E.128 R20, desc[UR60][R20.64] ;  /* 0x0000003c14147980 */ /* 0x000f62000c101d00 */
[----:B------:R-:W-:-:S03]  /*159d0*/  SHF.R.S32.HI R0, RZ, 0x1f, R39 ;  /* 0x0000001fff007819 */ /* 0x000fc60000011427 */
[----:B------:R-:W5:Y:S01]  /*159e0*/  LD.E.128 R24, desc[UR60][R24.64] ;  /* 0x0000003c18187980 */ /* 0x000f62000c101d00 */
[----:B------:R-:W-:Y:S01]  /*159f0*/  IMAD.WIDE.U32 R2, R41, UR4, R44 ;  /* 0x0000000429027c25 */ /* 0x000fe2000f8e002c */
[----:B------:R-:W-:Y:S02]  /*15a00*/  ULDC.64 UR4, c[0x0][0xad8] ;  /* 0x0002b60000047ab9 */ /* 0x000fe40000000a00 */
        /* <DEDUP_REMOVED lines=9> */
[----:B------:R-:W-:Y:S02]  /*15aa0*/  IMAD R46, R46, 0xc0, R48 ;  /* 0x000000c02e2e7824 */ /* 0x000fe400078e0230 */
[C---:B------:R-:W-:Y:S02]  /*15ab0*/  IMAD R41, R39.reuse, UR5, R0 ;  /* 0x0000000527297c24 */ /* 0x040fe4000f8e0200 */
[----:B------:R-:W-:Y:S01]  /*15ac0*/  IMAD.WIDE.U32 R2, R39, UR4, R2 ;  /* 0x0000000427027c25 */ /* 0x000fe2000f8e0002 */
[----:B------:R-:W-:Y:S01]  /*15ad0*/  ISETP.GE.AND P0, PT, R46, R37, PT ;  /* 0x000000252e00720c */ /* 0x000fe20003f06270 */
[----:B------:R-:W-:Y:S02]  /*15ae0*/  ULDC.64 UR4, c[0x0][0xa80] ;  /* 0x0002a00000047ab9 */ /* 0x000fe40000000a00 */
[----:B------:R-:W-:Y:S01]  /*15af0*/  IMAD.IADD R3, R3, 0x1, R41 ;  /* 0x0000000103037824 */ /* 0x000fe200078e0229 */
[----:B------:R-:W-:Y:S01]  /*15b00*/  LEA R44, P1, R2, UR4, 0x1 ;  /* 0x00000004022c7c11 */ /* 0x000fe2000f8208ff */
[----:B------:R-:W-:-:S03]  /*15b10*/  VIADD R0, R16, 0x31c20 ;  /* 0x00031c2010007836 */ /* 0x000fc60000000000 */
[----:B------:R-:W-:Y:S02]  /*15b20*/  LEA.HI.X R45, R2, UR5, R3, 0x1, P1 ;  /* 0x00000005022d7c11 */ /* 0x000fe400088f0c03 */
[----:B------:R-:W-:Y:S01]  /*15b30*/  PRMT R0, RZ, 0x654, R0 ;  /* 0x00000654ff007816 */ /* 0x000fe20000000000 */
[----:B0-----:R0:W1:Y:S03]  /*15b40*/  SHFL.IDX PT, R38, R44, RZ, 0x1c1f ;  /* 0x001c1fff2c267589 */ /* 0x00106600000e0000 */
[----:B------:R0:W-:Y:S01]  /*15b50*/  SYNCS.ARRIVE.TRANS64.RED.A1T0 RZ, [R0+URZ], RZ ;  /* 0x000000ff00ff79a7 */ /* 0x0001e2000810043f */
[----:B------:R0:W2:Y:S01]  /*15b60*/  SHFL.IDX PT, R39, R45, RZ, 0x1c1f ;  /* 0x001c1fff2d277589 */ /* 0x0000a200000e0000 */
[----:B------:R-:W-:Y:S05]  /*15b70*/  @P0 BRA `(.L_x_10451) ;  /* 0x0000000000300947 */ /* 0x000fea0003800000 */
[----:B------:R-:W-:Y:S02]  /*15b80*/  ULDC UR4, c[0x0][0xac8] ;  /* 0x0002b20000047ab9 */ /* 0x000fe40000000800 */
        /* <DEDUP_REMOVED lines=11> */
.L_x_10451:
[----:B------:R-:W-:Y:S05]  /*15c40*/  BSYNC B1 ;  /* 0x0000000000017941 */ /* 0x000fea0003800000 */
.L_x_10450:
[----:B0-----:R-:W-:Y:S01]  /*15c50*/  VIADD R0, R46, 0x60 ;  /* 0x000000602e007836 */ /* 0x001fe20000000000 */
[----:B---3-5:R0:W3:Y:S04]  /*15c60*/  SHFL.IDX PT, R5, R45, 0x1, 0x1c1f ;  /* 0x003c1f002d057f89 */ /* 0x0280e800000e0000 */
[----:B------:R-:W-:Y:S01]  /*15c70*/  ISETP.GE.AND P0, PT, R0, R37, PT ;  /* 0x000000250000720c */ /* 0x000fe20003f06270 */
[----:B------:R0:W4:-:S12]  /*15c80*/  SHFL.IDX PT, R4, R44, 0x1, 0x1c1f ;  /* 0x003c1f002c047f89 */ /* 0x00011800000e0000 */
[----:B0-----:R-:W-:Y:S05]  /*15c90*/  @P0 BRA `(.L_x_10452) ;  /* 0x0000000800b00947 */ /* 0x001fea0003800000 */
[----:B------:R-:W-:Y:S02]  /*15ca0*/  ULDC UR4, c[0x0][0xac8] ;  /* 0x0002b20000047ab9 */ /* 0x000fe40000000800 */
[----:B------:R-:W-:Y:S02]  /*15cb0*/  ISETP.GE.AND P2, PT, R34, UR4, PT ;  /* 0x0000000422007c0c */ /* 0x000fe4000bf46270 */
[----:B------:R-:W-:-:S11]  /*15cc0*/  ISETP.GE.AND P1, PT, R32, UR4, PT ;  /* 0x0000000420007c0c */ /* 0x000fd6000bf26270 */
[----:B----4-:R-:W-:Y:S02]  /*15cd0*/  @!P2 LEA R6, P0, R34, R4, 0x1 ;  /* 0x000000042206a211 */ /* 0x010fe400078008ff */
[----:B---3--:R-:W-:Y:S02]  /*15ce0*/  @!P1 IMAD.WIDE R2, R32, 0x2, R4 ;  /* 0x0000000220029825 */ /* 0x008fe400078e0204 */
        /* <DEDUP_REMOVED lines=9> */
.L_x_10448:
[----:B------:R-:W-:Y:S01]  /*15d80*/  ULDC.64 UR4, c[0x0][0xc00] ;  /* 0x0003000000047ab9 */ /* 0x000fe20000000a00 */
[----:B------:R-:W-:Y:S01]  /*15d90*/  IMAD.MOV.U32 R0, RZ, RZ, RZ ;  /* 0x000000ffff007224 */ /* 0x000fe200078e00ff */
[----:B------:R-:W-:Y:S01]  /*15da0*/  ISETP.NE.U32.AND P0, PT, RZ, UR4, PT ;  /* 0x00000004ff007c0c */ /* 0x000fe2000bf05070 */
[----:B------:R-:W0:Y:S01]  /*15db0*/  LDC R23, c[0x0][0xbe8] ;  /* 0x0002fa00ff177b82 */ /* 0x000e220000000800 */
[----:B------:R-:W-:Y:S02]  /*15dc0*/  IADD3 R2, P1, R55, UR4, RZ ;  /* 0x0000000437027c10 */ /* 0x000fe4000ff3e0ff */
[----:B------:R-:W-:Y:S02]  /*15dd0*/  ISETP.NE.AND.EX P0, PT, RZ, UR5, PT, P0 ;  /* 0x00000005ff007c0c */ /* 0x000fe4000bf05300 */
[----:B------:R-:W-:Y:S01]  /*15de0*/  IADD3.X R3, R54, UR5, RZ, P1, !PT ;  /* 0x0000000536037c10 */ /* 0x000fe20008ffe4ff */
[----:B------:R-:W-:Y:S02]  /*15df0*/  ULDC.64 UR4, c[0x0][0xc08] ;  /* 0x0003020000047ab9 */ /* 0x000fe40000000a00 */
[----:B------:R-:W-:-:S04]  /*15e00*/  ISETP.NE.U32.AND P1, PT, RZ, UR4, PT ;  /* 0x00000004ff007c0c */ /* 0x000fc8000bf25070 */
[----:B------:R-:W-:-:S04]  /*15e10*/  ISETP.NE.AND.EX P1, PT, RZ, UR5, PT, P1 ;  /* 0x00000005ff007c0c */ /* 0x000fc8000bf25310 */
[----:B------:R1:W5:Y:S01]  /*15e20*/  @P0 LDG.E R0, desc[UR60][R2.64] ;  /* 0x0000003c02000981 */ /* 0x000362000c1e1900 */
[----:B------:R-:W2:Y:S08]  /*15e30*/  S2R R7, SR_TID.X ;  /* 0x0000000000077919 */ /* 0x000eb00000002100 */
[----:B------:R-:W-:Y:S01]  /*15e40*/  @P1 IADD3 R4, P2, R55, UR4, RZ ;  /* 0x0000000437041c10 */ /* 0x000fe2000ff5e0ff */
[----:B------:R-:W-:-:S02]  /*15e50*/  ULDC UR4, c[0x0][0xa88] ;  /* 0x0002a20000047ab9 */ /* 0x000fc40000000800 */
[----:B------:R-:W-:Y:S01]  /*15e60*/  IMAD.U32 R6, RZ, RZ, UR4 ;  /* 0x00000004ff067e24 */ /* 0x000fe2000f8e00ff */
[----:B------:R-:W-:-:S05]  /*15e70*/  @P1 IADD3.X R5, R54, UR5, RZ, P2, !PT ;  /* 0x0000000536051c10 */ /* 0x000fca00097fe4ff */
[----:B------:R1:W5:Y:S01]  /*15e80*/  @P1 LDG.E R6, desc[UR60][R4.64] ;  /* 0x0000003c04061981 */ /* 0x000362000c1e1900 */
[----:B0-----:R-:W-:-:S13]  /*15e90*/  ISETP.NE.AND P2, PT, R23, 0x1, PT ;  /* 0x000000011700780c */ /* 0x001fda0003f45270 */
[----:B------:R-:W0:Y:S01]  /*15ea0*/  @P2 LDC R12, c[0x0][0xbec] ;  /* 0x0002fb00ff0c2b82 */ /* 0x000e220000000800 */
[----:B--2---:R-:W-:-:S07]  /*15eb0*/  VIADD R22, R7, 0xffffff80 ;  /* 0xffffff8007167836 */ /* 0x004fce0000000000 */
[----:B------:R-:W2:Y:S01]  /*15ec0*/  @P2 LDC R25, c[0x0][0xbf0] ;  /* 0x0002fc00ff192b82 */ /* 0x000ea20000000800 */
[----:B------:R-:W-:Y:S01]  /*15ed0*/  ISETP.GE.AND P3, PT, R22, 0xc0, PT ;  /* 0x000000c01600780c */ /* 0x000fe20003f66270 */
[----:B-1----:R-:W-:-:S12]  /*15ee0*/  @P1 BRA `(.L_x_10453) ;  /* 0x0000000000101947 */ /* 0x002fd80003800000 */
[----:B------:R-:W-:Y:S05]  /*15ef0*/  @!P0 BRA `(.L_x_10453) ;  /* 0x00000000000c8947 */ /* 0x000fea0003800000 */
[----:B------:R-:W3:Y:S04]  /*15f00*/  LDG.E R5, desc[UR60][R2.64] ;  /* 0x0000003c02057981 */ /* 0x000ee8000c1e1900 */
[----:B-----5:R-:W3:Y:S02]  /*15f10*/  LDG.E R6, desc[UR60][R2.64+0x4] ;  /* 0x0000043c02067981 */ /* 0x020ee4000c1e1900 */
[----:B---3--:R-:W-:-:S07]  /*15f20*/  IMAD.IADD R6, R6, 0x1, -R5 ;  /* 0x0000000106067824 */ /* 0x008fce00078e0a05 */
.L_x_10453:
[----:B------:R-:W3:Y:S04]  /*15f30*/  LDL R14, [R1+0x8c] ;  /* 0x00008c00010e7983 */ /* 0x000ee80000100800 */
[----:B------:R1:W5:Y:S01]  /*15f40*/  LDL R20, [R1+0x90] ;  /* 0x0000900001147983 */ /* 0x0003620000100800 */
[----:B------:R-:W-:Y:S01]  /*15f50*/  BSSY B1, `(.L_x_10454) ;  /* 0x000002d000017945 */ /* 0x000fe20003800000 */
[----:B------:R-:W-:Y:S02]  /*15f60*/  SEL R13, R70, RZ, !P0 ;  /* 0x000000ff460d7207 */ /* 0x000fe40004000000 */
[----:B------:R-:W-:Y:S02]  /*15f70*/  SEL R51, R51, RZ, !P0 ;  /* 0x000000ff33337207 */ /* 0x000fe40004000000 */
[----:B----45:R-:W-:-:S02]  /*15f80*/  SHF.R.S32.HI R11, RZ, 0x1f, R0 ;  /* 0x0000001fff0b7819 */ /* 0x030fc40000011400 */
[----:B---3--:R-:W-:Y:S01]  /*15f90*/  SHF.R.S32.HI R10, RZ, 0x1f, R14 ;  /* 0x0000001fff0a7819 */ /* 0x008fe2000001140e */
[----:B-1----:R-:W-:Y:S06]  /*15fa0*/  @P3 BRA `(.L_x_10455) ;  /* 0x00000000009c3947 */ /* 0x002fec0003800000 */
[----:B------:R-:W1:Y:S01]  /*15fb0*/  LDC R9, c[0x0][0xbe8] ;  /* 0x0002fa00ff097b82 */ /* 0x000e620000000800 */
[----:B------:R-:W-:-:S04]  /*15fc0*/  IMAD R2, R20, 0xc0, R7 ;  /* 0x000000c014027824 */ /* 0x000fc800078e0207 */
[----:B------:R-:W-:Y:S02]  /*15fd0*/  VIADD R8, R2, 0xffffff80 ;  /* 0xffffff8002087836 */ /* 0x000fe40000000000 */
[----:B-1----:R-:W-:-:S05]  /*15fe0*/  IMAD R3, R6, R9, RZ ;  /* 0x0000000906037224 */ /* 0x002fca00078e02ff */
        /* <DEDUP_REMOVED lines=13> */
[----:B------:R-:W3:Y:S01]  /*160c0*/  @P0 LDC R21, c[0x0][0xbf0] ;  /* 0x0002fc00ff150b82 */ /* 0x000ee20000000800 */
[----:B------:R-:W-:-:S04]  /*160d0*/  IMAD.WIDE.U32 R2, R13, UR4, R2 ;  /* 0x000000040d027c25 */ /* 0x000fc8000f8e0002 */
[----:B-1----:R-:W-:-:S05]  /*160e0*/  @P0 IMAD.HI.U32 R4, R8, R15, RZ ;  /* 0x0000000f08040227 */ /* 0x002fca00078e00ff */
        /* <DEDUP_REMOVED lines=19> */
.L_x_10455:
[----:B------:R-:W-:Y:S05]  /*16220*/  BSYNC B1 ;  /* 0x0000000000017941 */ /* 0x000fea0003800000 */
.L_x_10454:
[----:B------:R-:W-:Y:S01]  /*16230*/  SHF.R.S32.HI R8, RZ, 0x1f, R22 ;  /* 0x0000001fff087819 */ /* 0x000fe20000011416 */
[----:B------:R-:W-:Y:S02]  /*16240*/  ULDC.64 UR4, c[0x0][0xaa0] ;  /* 0x0002a80000047ab9 */ /* 0x000fe40000000a00 */
[----:B-1----:R-:W-:Y:S01]  /*16250*/  IMAD R3, R11, UR4, RZ ;  /* 0x000000040b037c24 */ /* 0x002fe2000f8e02ff */
[----:B------:R-:W-:-:S03]  /*16260*/  LEA.HI R8, R8, R22, RZ, 0x2 ;  /* 0x0000001608087211 */ /* 0x000fc600078f10ff */
[C---:B------:R-:W-:Y:S01]  /*16270*/  IMAD R5, R0.reuse, UR5, R3 ;  /* 0x0000000500057c24 */ /* 0x040fe2000f8e0203 */
[----:B------:R-:W-:Y:S01]  /*16280*/  SHF.R.S32.HI R8, RZ, 0x2, R8 ;  /* 0x00000002ff087819 */ /* 0x000fe20000011408 */
[----:B------:R-:W-:Y:S01]  /*16290*/  IMAD.WIDE.U32 R2, R0, UR4, RZ ;  /* 0x0000000400027c25 */ /* 0x000fe2000f8e00ff */
[----:B------:R-:W-:-:S03]  /*162a0*/  ULDC.64 UR4, c[0x0][0xae8] ;  /* 0x0002ba0000047ab9 */ /* 0x000fc60000000a00 */
[----:B------:R-:W-:Y:S02]  /*162b0*/  IMAD R0, R66, 0x60, R8 ;  /* 0x0000006042007824 */ /* 0x000fe400078e0208 */
[----:B------:R-:W-:Y:S02]  /*162c0*/  IMAD.IADD R3, R3, 0x1, R5 ;  /* 0x0000000103037824 */ /* 0x000fe400078e0205 */
[----:B------:R-:W-:Y:S02]  /*162d0*/  IMAD R9, R20, 0xc0, R0 ;  /* 0x000000c014097824 */ /* 0x000fe400078e0200 */
[----:B------:R-:W-:Y:S02]  /*162e0*/  IMAD R4, R10, UR4, RZ ;  /* 0x000000040a047c24 */ /* 0x000fe4000f8e02ff */
[----:B0-----:R-:W-:-:S04]  /*162f0*/  @P2 IMAD.HI.U32 R0, R9, R12, RZ ;  /* 0x0000000c09002227 */ /* 0x001fc800078e00ff */
[C---:B------:R-:W-:Y:S02]  /*16300*/  IMAD R7, R14.reuse, UR5, R4 ;  /* 0x000000050e077c24 */ /* 0x040fe4000f8e0204 */
[----:B------:R-:W-:Y:S01]  /*16310*/  IMAD.WIDE.U32 R2, R14, UR4, R2 ;  /* 0x000000040e027c25 */ /* 0x000fe2000f8e0002 */
[----:B------:R-:W-:-:S03]  /*16320*/  ULDC.64 UR4, c[0x0][0xaf0] ;  /* 0x0002bc0000047ab9 */ /* 0x000fc60000000a00 */
[----:B------:R-:W-:Y:S01]  /*16330*/  IMAD.MOV.U32 R5, RZ, RZ, R9 ;  /* 0x000000ffff057224 */ /* 0x000fe200078e0009 */
[----:B--2---:R-:W-:Y:S01]  /*16340*/  @P2 SHF.R.U32.HI R5, RZ, R25, R0 ;  /* 0x00000019ff052219 */ /* 0x004fe20000011600 */
        /* <DEDUP_REMOVED lines=16> */
[----:B------:R-:W-:-:S04]  /*16450*/  IMAD.WIDE.U32 R2, R7, UR4, R2 ;  /* 0x0000000407027c25 */ /* 0x000fc8000f8e0002 */
[----:B------:R-:W-:Y:S01]  /*16460*/  IMAD R7, R7, UR5, R0 ;  /* 0x0000000507077c24 */ /* 0x000fe2000f8e0200 */
[----:B------:R-:W-:Y:S02]  /*16470*/  ULDC.64 UR4, c[0x0][0xa80] ;  /* 0x0002a00000047ab9 */ /* 0x000fe40000000a00 */
[----:B------:R-:W-:Y:S01]  /*16480*/  LEA R0, P0, R2, UR4, 0x1 ;  /* 0x0000000402007c11 */ /* 0x000fe2000f8008ff */
[----:B------:R-:W-:Y:S01]  /*16490*/  IMAD.IADD R3, R3, 0x1, R7 ;  /* 0x0000000103037824 */ /* 0x000fe200078e0207 */
[----:B------:R-:W-:-:S04]  /*164a0*/  UMOV UR4, 0xffffffff ;  /* 0xffffffff00047882 */ /* 0x000fc80000000000 */
[----:B------:R-:W-:Y:S01]  /*164b0*/  LEA.HI.X R2, R2, UR5, R3, 0x1, P0 ;  /* 0x0000000502027c11 */ /* 0x000fe200080f0c03 */
[----:B------:R-:W-:Y:S06]  /*164c0*/  BRA.DIV UR4, `(.L_x_10456) ;  /* 0x0000008204747947 */ /* 0x000fec000b800000 */
[----:B------:R0:W1:Y:S04]  /*164d0*/  SHFL.IDX PT, R3, R2, RZ, 0x1c1f ;  /* 0x001c1fff02037589 */ /* 0x00006800000e0000 */
[----:B------:R0:W2:Y:S02]  /*164e0*/  SHFL.IDX PT, R14, R0, RZ, 0x1c1f ;  /* 0x001c1fff000e7589 */ /* 0x0000a400000e0000 */
.L_x_10652:
[----:B------:R-:W-:Y:S01]  /*164f0*/  IMAD R23, R6, R23, RZ ;  /* 0x0000001706177224 */ /* 0x000fe200078e02ff */
[----:B------:R-:W-:Y:S01]  /*16500*/  BSSY B1, `(.L_x_10457) ;  /* 0x0000011000017945 */ /* 0x000fe20003800000 */
[----:B------:R-:W-:-:S05]  /*16510*/  IMAD R4, R20, 0xc0, R8 ;  /* 0x000000c014047824 */ /* 0x000fca00078e0208 */
[----:B------:R-:W-:-:S13]  /*16520*/  ISETP.GE.AND P0, PT, R4, R23, PT ;  /* 0x000000170400720c */ /* 0x000fda0003f06270 */
[----:B------:R-:W-:Y:S05]  /*16530*/  @P0 BRA `(.L_x_10458) ;  /* 0x0000000000340947 */ /* 0x000fea0003800000 */
[----:B------:R-:W-:Y:S02]  /*16540*/  ULDC UR4, c[0x0][0xac8] ;  /* 0x0002b20000047ab9 */ /* 0x000fe40000000800 */
[----:B------:R-:W-:Y:S02]  /*16550*/  ISETP.GE.AND P2, PT, R32, UR4, PT ;  /* 0x0000000420007c0c */ /* 0x000fe4000bf46270 */
[----:B------:R-:W-:Y:S02]  /*16560*/  ISETP.GE.AND P3, PT, R34, UR4, PT ;  /* 0x0000000422007c0c */ /* 0x000fe4000bf66270 */
[----:B------:R-:W-:-:S09]  /*16570*/  ISETP.GE.AND P4, PT, R33, UR4, PT ;  /* 0x0000000421007c0c */ /* 0x000fd2000bf86270 */
[----:B-1----:R-:W-:Y:S02]  /*16580*/  @!P2 IMAD.MOV.U32 R15, RZ, RZ, R3 ;  /* 0x000000ffff0fa224 */ /* 0x002fe400078e0003 */
[-C--:B--2---:R-:W-:Y:S02]  /*16590*/  @!P3 LEA R8, P0, R34, R14.reuse, 0x1 ;  /* 0x0000000e2208b211 */ /* 0x084fe400078008ff */
[C---:B------:R-:W-:Y:S01]  /*165a0*/  @!P4 LEA R10, P1, R33.reuse, R14, 0x1 ;  /* 0x0000000e210ac211 */ /* 0x040fe200078208ff */
[----:B------:R-:W-:Y:S01]  /*165b0*/  @!P2 IMAD.WIDE R6, R32, 0x2, R14 ;  /* 0x000000022006a825 */ /* 0x000fe200078e020e */
[-C--:B------:R-:W-:Y:S02]  /*165c0*/  @!P3 LEA.HI.X R9, R34, R3.reuse, R35, 0x1, P0 ;  /* 0x000000032209b211 */ /* 0x080fe400000f0c23 */
[----:B------:R-:W-:Y:S02]  /*165d0*/  @!P4 LEA.HI.X R11, R33, R3, R36, 0x1, P1 ;  /* 0x00000003210bc211 */ /* 0x000fe400008f0c24 */
[----:B------:R3:W-:Y:S04]  /*165e0*/  @!P2 ST.E.128 desc[UR60][R6.64], RZ ;  /* 0x000000ff0600a985 */ /* 0x0007e8000c101d3c */
[----:B------:R3:W-:Y:S04]  /*165f0*/  @!P3 ST.E.128 desc[UR60][R8.64], RZ ;  /* 0x000000ff0800b985 */ /* 0x0007e8000c101d3c */
[----:B------:R3:W-:Y:S02]  /*16600*/  @!P4 ST.E.128 desc[UR60][R10.64], RZ ;  /* 0x000000ff0a00c985 */ /* 0x0007e4000c101d3c */
.L_x_10458:
[----:B------:R-:W-:Y:S05]  /*16610*/  BSYNC B1 ;  /* 0x0000000000017941 */ /* 0x000fea0003800000 */
.L_x_10457:
[----:B------:R-:W-:-:S03]  /*16620*/  UMOV UR4, 0xffffffff ;  /* 0xffffffff00047882 */ /* 0x000fc60000000000 */
[----:B------:R-:W-:Y:S05]  /*16630*/  BRA.DIV UR4, `(.L_x_10459) ;  /* 0x00000082044c7947 */ /* 0x000fea000b800000 */
[----:B-1----:R1:W4:Y:S04]  /*16640*/  SHFL.IDX PT, R3, R2, 0x1, 0x1c1f ;  /* 0x003c1f0002037f89 */ /* 0x00232800000e0000 */
[----:B--2---:R1:W2:Y:S02]  /*16650*/  SHFL.IDX PT, R14, R0, 0x1, 0x1c1f ;  /* 0x003c1f00000e7f89 */ /* 0x0042a400000e0000 */
.L_x_10656:
[----:B01----:R-:W-:-:S05]  /*16660*/  VIADD R0, R4, 0x60 ;  /* 0x0000006004007836 */ /* 0x003fca0000000000 */
[----:B------:R-:W-:-:S13]  /*16670*/  ISETP.GE.AND P0, PT, R0, R23, PT ;  /* 0x000000170000720c */ /* 0x000fda0003f06270 */
[----:B------:R-:W-:Y:S05]  /*16680*/  @P0 BRA `(.L_x_10452) ;  /* 0x0000000000340947 */ /* 0x000fea0003800000 */
[----:B------:R-:W-:Y:S02]  /*16690*/  ULDC UR4, c[0x0][0xac8] ;  /* 0x0002b20000047ab9 */ /* 0x000fe40000000800 */
[----:B------:R-:W-:Y:S02]  /*166a0*/  ISETP.GE.AND P2, PT, R32, UR4, PT ;  /* 0x0000000420007c0c */ /* 0x000fe4000bf46270 */
[----:B------:R-:W-:Y:S02]  /*166b0*/  ISETP.GE.AND P3, PT, R34, UR4, PT ;  /* 0x0000000422007c0c */ /* 0x000fe4000bf66270 */
[----:B------:R-:W-:-:S09]  /*166c0*/  ISETP.GE.AND P4, PT, R33, UR4, PT ;  /* 0x0000000421007c0c */ /* 0x000fd2000bf86270 */
[----:B----4-:R-:W-:Y:S02]  /*166d0*/  @!P2 IMAD.MOV.U32 R15, RZ, RZ, R3 ;  /* 0x000000ffff0fa224 */ /* 0x010fe400078e0003 */
[-C--:B--23--:R-:W-:Y:S02]  /*166e0*/  @!P3 LEA R6, P0, R34, R14.reuse, 0x1 ;  /* 0x0000000e2206b211 */ /* 0x08cfe400078008ff */
[C---:B------:R-:W-:Y:S01]  /*166f0*/  @!P4 LEA R2, P1, R33.reuse, R14, 0x1 ;  /* 0x0000000e2102c211 */ /* 0x040fe200078208ff */
[----:B------:R-:W-:Y:S01]  /*16700*/  @!P2 IMAD.WIDE R4, R32, 0x2, R14 ;  /* 0x000000022004a825 */ /* 0x000fe200078e020e */
[-C--:B------:R-:W-:Y:S02]  /*16710*/  @!P3 LEA.HI.X R7, R34, R3.reuse, R35, 0x1, P0 ;  /* 0x000000032207b211 */ /* 0x080fe400000f0c23 */
[----:B------:R-:W-:Y:S02]  /*16720*/  @!P4 LEA.HI.X R3, R33, R3, R36, 0x1, P1 ;  /* 0x000000032103c211 */ /* 0x000fe400008f0c24 */
[----:B------:R0:W-:Y:S04]  /*16730*/  @!P2 ST.E.128 desc[UR60][R4.64], RZ ;  /* 0x000000ff0400a985 */ /* 0x0001e8000c101d3c */
[----:B------:R0:W-:Y:S04]  /*16740*/  @!P3 ST.E.128 desc[UR60][R6.64], RZ ;  /* 0x000000ff0600b985 */ /* 0x0001e8000c101d3c */
[----:B------:R0:W-:Y:S02]  /*16750*/  @!P4 ST.E.128 desc[UR60][R2.64], RZ ;  /* 0x000000ff0200c985 */ /* 0x0001e4000c101d3c */
.L_x_10452:
[----:B------:R-:W-:Y:S05]  /*16760*/  BSYNC B0 ;  /* 0x0000000000007941 */ /* 0x000fea0003800000 */
.L_x_10447:
[----:B------:R-:W-:Y:S02]  /*16770*/  ULDC UR4, c[0x0][0xc3c] ;  /* 0x00030f0000047ab9 */ /* 0x000fe40000000800 */
[----:B------:R-:W-:-:S13]  /*16780*/  ISETP.GE.AND P0, PT, R107, UR4, PT ;  /* 0x000000046b007c0c */ /* 0x000fda000bf06270 */
[----:B------:R-:W-:Y:S05]  /*16790*/  @!P0 BRA `(.L_x_10460) ;  /* 0xfffffeac00588947 */ /* 0x000fea000383ffff */
[----:B------:R-:W-:Y:S05]  /*167a0*/  BRA `(.L_x_10324) ;  /* 0x0000007400c07947 */ /* 0x000fea0003800000 */
.L_x_10322:
[----:B------:R-:W-:-:S08]  /*167b0*/  NOP ;  /* 0x0000000000007918 */ /* 0x000fd00000000000 */
[----:B--2---:R-:W0:-:S00]  /*167c0*/  USETMAXREG.DEALLOC.CTAPOOL 0x20 ;  /* 0x00000020000079c8 */ /* 0x004e0000080e0500 */
[----:B0-----:R-:W2:Y:S01]  /*167d0*/  LDL.LU R2, [R1] ;  /* 0x0000000001027983 */ /* 0x001ea20000300800 */
[----:B------:R-:W-:-:S06]  /*167e0*/  LOP3.LUT R0, R0, 0x3, RZ, 0xc0, !PT ;  /* 0x0000000300007812 */ /* 0x000fcc00078ec0ff */
[----:B------:R-:W0:Y:S02]  /*167f0*/  SHFL.IDX PT, R0, R0, RZ, 0x1f ;  /* 0x00001fff00007589 */ /* 0x000e2400000e0000 */
[----:B0-----:R-:W-:Y:S01]  /*16800*/  ISETP.NE.AND P0, PT, R0, RZ, PT ;  /* 0x000000ff0000720c */ /* 0x001fe20003f05270 */
[----:B------:R-:W-:Y:S01]  /*16810*/  IMAD.MOV.U32 R0, RZ, RZ, RZ ;  /* 0x000000ffff007224 */ /* 0x000fe200078e00ff */
        /* <DEDUP_REMOVED lines=11> */
.L_x_10461:
        /* <DEDUP_REMOVED lines=42> */
.L_x_10467:
        /* <DEDUP_REMOVED lines=12> */
.L_x_10466:
[----:B------:R-:W-:Y:S05]  /*16c30*/  BSYNC B0 ;  /* 0x0000000000007941 */ /* 0x000fea0003800000 */
.L_x_10465:
        /* <DEDUP_REMOVED lines=21> */
.L_x_10463:
        /* <DEDUP_REMOVED lines=15> */
.L_x_10468:
        /* <DEDUP_REMOVED lines=28> */
.L_x_10464:
[----:B------:R-:W-:Y:S02]  /*17040*/  IMAD.MOV.U32 R17, RZ, RZ, RZ ;  /* 0x000000ffff117224 */ /* 0x000fe400078e00ff */
[----:B------:R-:W-:Y:S02]  /*17050*/  IMAD.U32 R16, RZ, RZ, UR6 ;  /* 0x00000006ff107e24 */ /* 0x000fe4000f8e00ff */
[----:B------:R-:W-:-:S07]  /*17060*/  IMAD.MOV.U32 R18, RZ, RZ, RZ ;  /* 0x000000ffff127224 */ /* 0x000fce00078e00ff */
.L_x_10469:
[----:B------:R-:W-:-:S13]  /*17070*/  ISETP.NE.AND P0, PT, R5, RZ, PT ;  /* 0x000000ff0500720c */ /* 0x000fda0003f05270 */
[----:B------:R-:W0:Y:S01]  /*17080*/  @!P0 S2R R3, SR_CgaCtaId ;  /* 0x0000000000038919 */ /* 0x000e220000008800 */
[----:B------:R-:W-:-:S04]  /*17090*/  @!P0 MOV R0, 0x400 ;  /* 0x0000040000008802 */ /* 0x000fc80000000f00 */
[----:B0-----:R-:W-:-:S05]  /*170a0*/  @!P0 LEA R0, R3, R0, 0x18 ;  /* 0x0000000003008211 */ /* 0x001fca00078ec0ff */
[----:B------:R2:W-:Y:S01]  /*170b0*/  @!P0 STS.128 [R0+0x31cd0], R16 ;  /* 0x031cd01000008388 */ /* 0x0005e20000000c00 */
[----:B------:R-:W-:Y:S06]  /*170c0*/  BAR.ARV 0x5, 0x200 ;  /* 0x0148000000007b1d */ /* 0x000fec0000002000 */
.L_x_10462:
[----:B------:R3:W-:Y:S01]  /*170d0*/  STL [R1+0x38], RZ ;  /* 0x000038ff01007387 */ /* 0x0007e20000100800 */
[----:B------:R-:W-:Y:S01]  /*170e0*/  ULDC UR4, c[0x0][0xc3c] ;  /* 0x00030f0000047ab9 */ /* 0x000fe20000000800 */
[----:B------:R-:W-:Y:S01]  /*170f0*/  IMAD.MOV.U32 R26, RZ, RZ, 0x1 ;  /* 0x00000001ff1a7424 */ /* 0x000fe200078e00ff */
[----:B-1----:R-:W-:Y:S01]  /*17100*/  ISETP.GE.AND P0, PT, R19, UR4, PT ;  /* 0x0000000413007c0c */ /* 0x002fe2000bf06270 */
[----:B------:R-:W-:-:S12]  /*17110*/  IMAD.MOV.U32 R23, RZ, RZ, RZ ;  /* 0x000000ffff177224 */ /* 0x000fd800078e00ff */
[----:B---3--:R-:W-:Y:S05]  /*17120*/  @P0 BRA `(.L_x_10470) ;  /* 0x0000006800840947 */ /* 0x008fea0003800000 */
[----:B------:R-:W3:Y:S04]  /*17130*/  LDL R7, [R1+0x28] ;  /* 0x0000280001077983 */ /* 0x000ee80000100800 */
[----:B------:R-:W4:Y:S01]  /*17140*/  LDL.LU R5, [R1] ;  /* 0x0000000001057983 */ /* 0x000f220000300800 */
[----:B------:R-:W1:Y:S01]  /*17150*/  S2R R8, SR_TID.X ;  /* 0x0000000000087919 */ /* 0x000e620000002100 */
[----:B------:R-:W5:Y:S01]  /*17160*/  S2UR UR5, SR_CgaCtaId ;  /* 0x00000000000579c3 */ /* 0x000f620000008800 */
[----:B------:R-:W-:Y:S01]  /*17170*/  UMOV UR4, 0x400 ;  /* 0x0000040000047882 */ /* 0x000fe20000000000 */
[C---:B-1----:R-:W-:Y:S01]  /*17180*/  LOP3.LUT R6, R8.reuse, 0x7f, RZ, 0xc0, !PT ;  /* 0x0000007f08067812 */ /* 0x042fe200078ec0ff */
[----:B--2---:R-:W-:-:S04]  /*17190*/  IMAD.SHL.U32 R0, R8, 0x8, RZ ;  /* 0x0000000808007824 */ /* 0x004fc800078e00ff */
[----:B------:R-:W-:Y:S01]  /*171a0*/  IMAD.SHL.U32 R4, R6, 0x8, RZ ;  /* 0x0000000806047824 */ /* 0x000fe200078e00ff */
[C---:B------:R-:W-:Y:S02]  /*171b0*/  LOP3.LUT R3, R0.reuse, 0x20, RZ, 0xc0, !PT ;  /* 0x0000002000037812 */ /* 0x040fe400078ec0ff */
[----:B0-----:R-:W-:Y:S02]  /*171c0*/  LOP3.LUT R2, R0, 0xd8, RZ, 0xc0, !PT ;  /* 0x000000d800027812 */ /* 0x001fe400078ec0ff */
[----:B------:R-:W-:Y:S02]  /*171d0*/  ISETP.NE.AND P1, PT, R6, RZ, PT ;  /* 0x000000ff0600720c */ /* 0x000fe40003f25270 */
[----:B------:R-:W-:Y:S02]  /*171e0*/  LOP3.LUT R3, R3, 0x300, R4, 0xf8, !PT ;  /* 0x0000030003037812 */ /* 0x000fe400078ef804 */
[----:B------:R-:W-:-:S04]  /*171f0*/  LOP3.LUT R2, R2, 0x18, R8, 0x78, !PT ;  /* 0x0000001802027812 */ /* 0x000fc800078e7808 */
[----:B------:R-:W-:Y:S02]  /*17200*/  LOP3.LUT R3, R3, R2, RZ, 0xfc, !PT ;  /* 0x0000000203037212 */ /* 0x000fe400078efcff */
[----:B------:R-:W-:Y:S01]  /*17210*/  LOP3.LUT P0, R2, R8, 0x1f, RZ, 0xc0, !PT ;  /* 0x0000001f08027812 */ /* 0x000fe2000780c0ff */
[----:B-----5:R-:W-:Y:S01]  /*17220*/  ULEA UR4, UR5, UR4, 0x18 ;  /* 0x0000000405047291 */ /* 0x020fe2000f8ec03f */
[----:B------:R-:W-:-:S03]  /*17230*/  SHF.R.U32.HI R4, RZ, 0x2, R6 ;  /* 0x00000002ff047819 */ /* 0x000fc60000011606 */
[----:B------:R0:W-:Y:S02]  /*17240*/  STL [R1+0xc], R2 ;  /* 0x00000c0201007387 */ /* 0x0001e40000100800 */
[----:B------:R-:W-:Y:S02]  /*17250*/  IMAD.U32 R22, RZ, RZ, UR4 ;  /* 0x00000004ff167e24 */ /* 0x000fe4000f8e00ff */
[----:B0-----:R-:W-:-:S05]  /*17260*/  IMAD.SHL.U32 R2, R8, 0x20, RZ ;  /* 0x0000002008027824 */ /* 0x001fca00078e00ff */
[----:B------:R-:W-:Y:S01]  /*17270*/  LOP3.LUT R4, R4, 0x60, R2, 0xf8, !PT ;  /* 0x0000006004047812 */ /* 0x000fe200078ef802 */
[----:B------:R-:W-:Y:S01]  /*17280*/  IMAD R2, R3, 0x2, R22 ;  /* 0x0000000203027824 */ /* 0x000fe200078e0216 */
[----:B------:R-:W-:Y:S01]  /*17290*/  LOP3.LUT R0, R0, 0x18, RZ, 0xc0, !PT ;  /* 0x0000001800007812 */ /* 0x000fe200078ec0ff */
[----:B------:R-:W-:Y:S01]  /*172a0*/  BSSY B8, `(.L_x_10470) ;  /* 0x0000689000087945 */ /* 0x000fe20003800000 */
[----:B------:R-:W-:Y:S02]  /*172b0*/  IMAD.MOV.U32 R29, RZ, RZ, RZ ;  /* 0x000000ffff1d7224 */ /* 0x000fe400078e00ff */
[----:B------:R-:W-:Y:S02]  /*172c0*/  IMAD.MOV.U32 R26, RZ, RZ, 0x1 ;  /* 0x00000001ff1a7424 */ /* 0x000fe400078e00ff */
[----:B------:R-:W-:Y:S01]  /*172d0*/  IMAD.MOV.U32 R23, RZ, RZ, RZ ;  /* 0x000000ffff177224 */ /* 0x000fe200078e00ff */
[----:B------:R-:W-:Y:S01]  /*172e0*/  ULDC.64 UR36, c[0x0][0x198] ;  /* 0x0000660000247ab9 */ /* 0x000fe20000000a00 */
[----:B------:R-:W-:Y:S01]  /*172f0*/  ULDC UR38, c[0x0][0xc] ;  /* 0x0000030000267ab9 */ /* 0x000fe20000000800 */
[----:B----4-:R-:W-:-:S04]  /*17300*/  LOP3.LUT R5, R5, 0xfffffffd, RZ, 0xc0, !PT ;  /* 0xfffffffd05057812 */ /* 0x010fc800078ec0ff */
[----:B------:R-:W-:-:S04]  /*17310*/  @P1 LOP3.LUT R5, R5, 0x2, RZ, 0xfc, !PT ;  /* 0x0000000205051812 */ /* 0x000fc800078efcff */
[----:B------:R-:W-:-:S04]  /*17320*/  LOP3.LUT R5, R5, 0xfffffffe, RZ, 0xc0, !PT ;  /* 0xfffffffe05057812 */ /* 0x000fc800078ec0ff */
[----:B------:R-:W-:Y:S02]  /*17330*/  @P0 LOP3.LUT R5, R5, 0x1, RZ, 0xfc, !PT ;  /* 0x0000000105050812 */ /* 0x000fe400078efcff */
[----:B------:R-:W-:Y:S02]  /*17340*/  ISETP.NE.OR P0, PT, R6, RZ, !P0 ;  /* 0x000000ff0600720c */ /* 0x000fe40004705670 */
[----:B---3--:R-:W-:Y:S01]  /*17350*/  LOP3.LUT R8, R7, 0x2, RZ, 0xfc, !PT ;  /* 0x0000000207087812 */ /* 0x008fe200078efcff */
[----:B------:R-:W-:Y:S01]  /*17360*/  IMAD.MOV.U32 R7, RZ, RZ, 0x1 ;  /* 0x00000001ff077424 */ /* 0x000fe200078e00ff */
[----:B------:R-:W-:-:S03]  /*17370*/  LOP3.LUT R5, R5, 0xfffffff7, RZ, 0xc0, !PT ;  /* 0xfffffff705057812 */ /* 0x000fc600078ec0ff */
[----:B------:R-:W-:Y:S04]  /*17380*/  STL [R1+0x18], R8 ;  /* 0x0000180801007387 */ /* 0x000fe80000100800 */
[----:B------:R-:W-:Y:S02]  /*17390*/  STL [R1+0x4], R7 ;  /* 0x0000040701007387 */ /* 0x000fe40000100800 */
[----:B------:R-:W-:Y:S02]  /*173a0*/  @P0 LOP3.LUT R5, R5, 0x8, RZ, 0xfc, !PT ;  /* 0x0000000805050812 */ /* 0x000fe400078efcff */
[----:B------:R0:W-:Y:S04]  /*173b0*/  STL [R1+0x10], R2 ;  /* 0x0000100201007387 */ /* 0x0001e80000100800 */
[----:B------:R1:W-:Y:S04]  /*173c0*/  STL [R1+0x38], RZ ;  /* 0x000038ff01007387 */ /* 0x0003e80000100800 */
[----:B------:R1:W-:Y:S01]  /*173d0*/  STL [R1], R5 ;  /* 0x0000000501007387 */ /* 0x0003e20000100800 */
[----:B0-----:R-:W-:-:S02]  /*173e0*/  LOP3.LUT R2, R0, 0x20, RZ, 0xfc, !PT ;  /* 0x0000002000027812 */ /* 0x001fc400078efcff */
[----:B------:R-:W-:-:S07]  /*173f0*/  LOP3.LUT R0, R0, 0x40, RZ, 0xfc, !PT ;  /* 0x0000004000007812 */ /* 0x000fce00078efcff */
.L_x_10618:
[----:B0-----:R-:W0:Y:S02]  /*17400*/  LDC.64 R2, c[0x0][0xc88] ;  /* 0x00032200ff027b82 */ /* 0x001e240000000a00 */
[----:B0-----:R-:W-:-:S05]  /*17410*/  IMAD.WIDE R2, R19, 0x4, R2 ;  /* 0x0000000413027825 */ /* 0x001fca00078e0202 */
[----:B--2---:R0:W2:Y:S01]  /*17420*/  LDG.E R13, desc[UR60][R2.64] ;  /* 0x0000003c020d7981 */ /* 0x0040a2000c1e1900 */
[----:B------:R-:W-:Y:S05]  /*17430*/  YIELD ;  /* 0x0000000000007946 */ /* 0x000fea0003800000 */
[----:B------:R-:W-:Y:S01]  /*17440*/  ULDC.64 UR4, c[0x0][0xa28] ;  /* 0x00028a0000047ab9 */ /* 0x000fe20000000a00 */
[----:B------:R-:W-:Y:S01]  /*17450*/  ULDC.64 UR6, c[0x0][0xa18] ;  /* 0x0002860000067ab9 */ /* 0x000fe20000000a00 */
[----:B------:R-:W-:Y:S01]  /*17460*/  ISETP.NE.U32.AND P0, PT, RZ, UR4, PT ;  /* 0x00000004ff007c0c */ /* 0x000fe2000bf05070 */
[----:B------:R-:W-:Y:S01]  /*17470*/  ULDC.64 UR8, c[0x0][0xa10] ;  /* 0x0002840000087ab9 */ /* 0x000fe20000000a00 */
[----:B------:R-:W-:-:S02]  /*17480*/  ISETP.NE.U32.AND P3, PT, RZ, UR6, PT ;  /* 0x00000006ff007c0c */ /* 0x000fc4000bf65070 */
[----:B0-----:R-:W-:Y:S02]  /*17490*/  CS2R R2, SRZ ;  /* 0x0000000000027805 */ /* 0x001fe4000001ff00 */
[----:B------:R-:W-:Y:S02]  /*174a0*/  ISETP.NE.AND.EX P0, PT, RZ, UR5, PT, P0 ;  /* 0x00000005ff007c0c */ /* 0x000fe4000bf05300 */
[----:B------:R-:W-:Y:S02]  /*174b0*/  ISETP.NE.AND.EX P3, PT, RZ, UR7, PT, P3 ;  /* 0x00000007ff007c0c */ /* 0x000fe4000bf65330 */
[----:B--2---:R-:W-:Y:S01]  /*174c0*/  SHF.R.S32.HI R0, RZ, 0x1f, R13 ;  /* 0x0000001fff007819 */ /* 0x004fe2000001140d */
[----:B------:R-:W-:-:S08]  /*174d0*/  IMAD.SHL.U32 R24, R13, 0x4, RZ ;  /* 0x000000040d187824 */ /* 0x000fd000078e00ff */
[C---:B------:R-:W-:Y:S01]  /*174e0*/  @P0 LEA R4, P1, R13.reuse, UR4, 0x2 ;  /* 0x000000040d040c11 */ /* 0x040fe2000f8210ff */
[----:B------:R-:W-:Y:S01]  /*174f0*/  STL [R1+0x14], R13 ;  /* 0x0000140d01007387 */ /* 0x000fe20000100800 */
[C-C-:B------:R-:W-:Y:S02]  /*17500*/  SHF.L.U64.HI R12, R13.reuse, 0x2, R0.reuse ;  /* 0x000000020d0c7819 */ /* 0x140fe40000010200 */
[----:B-1----:R-:W-:Y:S01]  /*17510*/  @P0 LEA.HI.X R5, R13, UR5, R0, 0x2, P1 ;  /* 0x000000050d050c11 */ /* 0x002fe200088f1400 */
[----:B------:R-:W-:Y:S01]  /*17520*/  ULDC.64 UR4, c[0x0][0xa00] ;  /* 0x0002800000047ab9 */ /* 0x000fe20000000a00 */
[----:B------:R-:W-:Y:S01]  /*17530*/  @P3 IADD3 R10, P1, R24, UR6, RZ ;  /* 0x00000006180a3c10 */ /* 0x000fe2000ff3e0ff */
[----:B------:R0:W-:Y:S03]  /*17540*/  STL [R1+0x2c], R0 ;  /* 0x00002c0001007387 */ /* 0x0001e60000100800 */
[----:B------:R-:W-:Y:S01]  /*17550*/  @P3 IADD3.X R11, R12, UR7, RZ, P1, !PT ;  /* 0x000000070c0b3c10 */ /* 0x000fe20008ffe4ff */
[----:B------:R-:W-:Y:S01]  /*17560*/  ULDC.64 UR6, c[0x0][0xa08] ;  /* 0x0002820000067ab9 */ /* 0x000fe20000000a00 */
[----:B------:R1:W5:Y:S01]  /*17570*/  @P0 LDG.E R2, desc[UR60][R4.64] ;  /* 0x0000003c04020981 */ /* 0x000362000c1e1900 */
[----:B------:R-:W-:Y:S01]  /*17580*/  IADD3 R8, P1, R24, UR6, RZ ;  /* 0x0000000618087c10 */ /* 0x000fe2000ff3e0ff */
[----:B------:R-:W-:Y:S01]  /*17590*/  IMAD.MOV.U32 R28, RZ, RZ, RZ ;  /* 0x000000ffff1c7224 */ /* 0x000fe200078e00ff */
[----:B------:R-:W-:Y:S01]  /*175a0*/  ISETP.NE.U32.AND P2, PT, RZ, UR6, PT ;  /* 0x00000006ff007c0c */ /* 0x000fe2000bf45070 */
[----:B------:R-:W-:Y:S01]  /*175b0*/  STL [R1+0x8], R12 ;  /* 0x0000080c01007387 */ /* 0x000fe20000100800 */
[----:B------:R-:W-:Y:S01]  /*175c0*/  IADD3.X R9, R12, UR7, RZ, P1, !PT ;  /* 0x000000070c097c10 */ /* 0x000fe20008ffe4ff */
[----:B0-----:R-:W-:Y:S01]  /*175d0*/  IMAD.MOV.U32 R0, RZ, RZ, RZ ;  /* 0x000000ffff007224 */ /* 0x001fe200078e00ff */
[----:B------:R-:W-:-:S02]  /*175e0*/  ISETP.NE.U32.AND P1, PT, RZ, UR4, PT ;  /* 0x00000004ff007c0c */ /* 0x000fc4000bf25070 */
[----:B------:R-:W-:Y:S02]  /*175f0*/  ISETP.NE.AND.EX P2, PT, RZ, UR7, PT, P2 ;  /* 0x00000007ff007c0c */ /* 0x000fe4000bf45320 */
[----:B------:R-:W-:Y:S02]  /*17600*/  ISETP.NE.AND.EX P1, PT, RZ, UR5, PT, P1 ;  /* 0x00000005ff007c0c */ /* 0x000fe4000bf25310 */
[----:B-1----:R-:W-:-:S04]  /*17610*/  IADD3 R4, P0, R24, UR4, RZ ;  /* 0x0000000418047c10 */ /* 0x002fc8000ff1e0ff */
[----:B------:R-:W-:Y:S02]  /*17620*/  IADD3.X R5, R12, UR5, RZ, P0, !PT ;  /* 0x000000050c057c10 */ /* 0x000fe400087fe4ff */
[----:B------:R-:W-:Y:S01]  /*17630*/  IADD3 R6, P0, R24, UR8, RZ ;  /* 0x0000000818067c10 */ /* 0x000fe2000ff1e0ff */
[----:B------:R-:W-:Y:S02]  /*17640*/  ULDC UR4, c[0x0][0x288] ;  /* 0x0000a20000047ab9 */ /* 0x000fe40000000800 */
        /* <DEDUP_REMOVED lines=16> */
[----:B------:R-:W-:-:S03]  /*17750*/  ULDC UR5, c[0x0][0x348] ;  /* 0x0000d20000057ab9 */ /* 0x000fc60000000800 */
[----:B0-----:R-:W-:Y:S01]  /*17760*/  IMAD.U32 R10, RZ, RZ, UR4 ;  /* 0x00000004ff0a7e24 */ /* 0x001fe2000f8e00ff */
[----:B--2---:R0:W-:Y:S02]  /*17770*/  STL [R1+0x40], R0 ;  /* 0x0000400001007387 */ /* 0x0041e40000100800 */
[----:B0-----:R-:W-:Y:S01]  /*17780*/  IMAD.U32 R0, RZ, RZ, UR5 ;  /* 0x00000005ff007e24 */ /* 0x001fe2000f8e00ff */
[----:B---3--:R-:W-:Y:S06]  /*17790*/  @P3 BRA `(.L_x_10471) ;  /* 0x0000000000143947 */ /* 0x008fec0003800000 */
[----:B------:R-:W-:Y:S05]  /*177a0*/  @!P1 BRA `(.L_x_10471) ;  /* 0x0000000000109947 */ /* 0x000fea0003800000 */
[----:B------:R-:W2:Y:S04]  /*177b0*/  LDG.E R11, desc[UR60][R4.64] ;  /* 0x0000003c040b7981 */ /* 0x000ea8000c1e1900 */
[----:B------:R-:W2:Y:S02]  /*177c0*/  LDG.E R4, desc[UR60][R4.64+0x4] ;  /* 0x0000043c04047981 */ /* 0x000ea4000c1e1900 */
[----:B--2---:R-:W-:-:S05]  /*177d0*/  IMAD.IADD R4, R4, 0x1, -R11 ;  /* 0x0000000104047824 */ /* 0x004fca00078e0a0b */
[----:B------:R0:W-:Y:S02]  /*177e0*/  STL [R1+0x40], R4 ;  /* 0x0000400401007387 */ /* 0x0001e40000100800 */
.L_x_10471:
[----:B------:R-:W-:Y:S01]  /*177f0*/  ULDC.64 UR4, c[0x0][0xa20] ;  /* 0x0002880000047ab9 */ /* 0x000fe20000000a00 */
[----:B-----5:R-:W-:Y:S01]  /*17800*/  IMAD.IADD R28, R28, 0x1, R2 ;  /* 0x000000011c1c7824 */ /* 0x020fe200078e0202 */
[----:B------:R-:W-:Y:S01]  /*17810*/  ISETP.NE.U32.AND P1, PT, RZ, UR4, PT ;  /* 0x00000004ff007c0c */ /* 0x000fe2000bf25070 */
[----:B------:R-:W-:-:S03]  /*17820*/  IMAD.MOV.U32 R25, RZ, RZ, R13 ;  /* 0x000000ffff197224 */ /* 0x000fc600078e000d */
[----:B------:R-:W-:-:S13]  /*17830*/  ISETP.NE.AND.EX P1, PT, RZ, UR5, PT, P1 ;  /* 0x00000005ff007c0c */ /* 0x000fda000bf25310 */
[----:B------:R-:W-:Y:S05]  /*17840*/  @!P1 BRA `(.L_x_10472) ;  /* 0x0000000000109947 */ /* 0x000fea0003800000 */
[----:B------:R-:W-:-:S04]  /*17850*/  IADD3 R10, P1, R24, UR4, RZ ;  /* 0x00000004180a7c10 */ /* 0x000fc8000ff3e0ff */
[----:B------:R-:W-:-:S05]  /*17860*/  IADD3.X R11, R12, UR5, RZ, P1, !PT ;  /* 0x000000050c0b7c10 */ /* 0x000fca0008ffe4ff */
[----:B------:R1:W5:Y:S01]  /*17870*/  LDG.E R10, desc[UR60][R10.64] ;  /* 0x0000003c0a0a7981 */ /* 0x000362000c1e1900 */
[----:B------:R-:W-:Y:S05]  /*17880*/  BRA `(.L_x_10473) ;  /* 0x0000000000107947 */ /* 0x000fea0003800000 */
.L_x_10472:
[----:B------:R-:W-:Y:S05]  /*17890*/  @!P2 BRA `(.L_x_10473) ;  /* 0x00000000000ca947 */ /* 0x000fea0003800000 */
[----:B------:R-:W2:Y:S04]  /*178a0*/  LDG.E R10, desc[UR60][R8.64] ;  /* 0x0000003c080a7981 */ /* 0x000ea8000c1e1900 */
[----:B------:R-:W2:Y:S02]  /*178b0*/  LDG.E R8, desc[UR60][R8.64+0x4] ;  /* 0x0000043c08087981 */ /* 0x000ea4000c1e1900 */
[----:B--2---:R-:W-:-:S07]  /*178c0*/  IMAD.IADD R10, R8, 0x1, -R10 ;  /* 0x00000001080a7824 */ /* 0x004fce00078e0a0a */
.L_x_10473:
[----:B-----5:R-:W-:Y:S02]  /*178d0*/  IMAD.IADD R10, R10, 0x1, -R2 ;  /* 0x000000010a0a7824 */ /* 0x020fe400078e0a02 */
[----:B------:R-:W2:Y:S04]  /*178e0*/  @P0 LDG.E R2, desc[UR60][R6.64] ;  /* 0x0000003c06020981 */ /* 0x000ea8000c1e1900 */
[----:B------:R-:W2:Y:S01]  /*178f0*/  @P0 LDG.E R6, desc[UR60][R6.64+0x4] ;  /* 0x0000043c06060981 */ /* 0x000ea2000c1e1900 */
[----:B------:R-:W-:Y:S01]  /*17900*/  BSSY B0, `(.L_x_10474) ;  /* 0x000015a000007945 */ /* 0x000fe20003800000 */
[----:B------:R-:W-:Y:S01]  /*17910*/  PLOP3.LUT P5, PT, PT, PT, PT, 0x80, 0x0 ;  /* 0x000000000000781c */ /* 0x000fe20003faf070 */
[----:B--2---:R-:W-:-:S04]  /*17920*/  @P0 IMAD.IADD R0, R6, 0x1, -R2 ;  /* 0x0000000106000824 */ /* 0x004fc800078e0a02 */
[----:B0-----:R-:W-:-:S04]  /*17930*/  IMAD.IADD R4, R10, 0x1, R0 ;  /* 0x000000010a047824 */ /* 0x001fc800078e0200 */
[----:B------:R-:W-:Y:S01]  /*17940*/  VIADD R2, R4, 0x8f ;  /* 0x0000008f04027836 */ /* 0x000fe20000000000 */
[----:B------:R0:W-:Y:S03]  /*17950*/  STL [R1+0x3c], R4 ;  /* 0x00003c0401007387 */ /* 0x0001e60000100800 */
[----:B------:R-:W-:-:S05]  /*17960*/  IMAD.HI R2, R2, 0x38e38e39, RZ ;  /* 0x38e38e3902027827 */ /* 0x000fca00078e02ff */
[----:B0-----:R-:W-:-:S04]  /*17970*/  SHF.R.U32.HI R4, RZ, 0x1f, R2 ;  /* 0x0000001fff047819 */ /* 0x001fc80000011602 */
[----:B------:R-:W-:Y:S01]  /*17980*/  LEA.HI.SX32 R5, R2, R4, 0x1b ;  /* 0x0000000402057211 */ /* 0x000fe200078fdaff */
[----:B------:R-:W-:-:S04]  /*17990*/  IMAD.MOV R4, RZ, RZ, -R10 ;  /* 0x000000ffff047224 */ /* 0x000fc800078e0a0a */
[----:B------:R-:W-:Y:S01]  /*179a0*/  IMAD R2, R5, 0x90, -R10 ;  /* 0x0000009005027824 */ /* 0x000fe200078e0a0a */
[----:B------:R-:W-:Y:S01]  /*179b0*/  VIMNMX R4, RZ, R4, !PT ;  /* 0x00000004ff047248 */ /* 0x000fe20007fe0100 */
[----:B------:R0:W-:Y:S03]  /*179c0*/  STL [R1+0x1c], R5 ;  /* 0x00001c0501007387 */ /* 0x0001e60000100800 */
[----:B------:R-:W-:-:S04]  /*179d0*/  VIMNMX R0, R2, R0, PT ;  /* 0x0000000002007248 */ /* 0x000fc80003fe0100 */
[----:B------:R-:W-:Y:S01]  /*179e0*/  ISETP.GT.AND P1, PT, R0, R4, PT ;  /* 0x000000040000720c */ /* 0x000fe20003f24270 */
[----:B0-----:R-:W-:-:S05]  /*179f0*/  IMAD.WIDE.U32 R4, R4, 0x38e38e39, RZ ;  /* 0x38e38e3904047825 */ /* 0x001fca00078e00ff */
[----:B------:R-:W-:-:S07]  /*17a00*/  SHF.R.U32.HI R2, RZ, 0x5, R5 ;  /* 0x00000005ff027819 */ /* 0x000fce0000011605 */
[----:B------:R-:W-:Y:S02]  /*17a10*/  @P1 VIADD R0, R0, 0x8f ;  /* 0x0000008f00001836 */ /* 0x000fe40000000000 */
[----:B------:R-:W-:Y:S02]  /*17a20*/  IMAD.MOV.U32 R4, RZ, RZ, R2 ;  /* 0x000000ffff047224 */ /* 0x000fe400078e0002 */
        /* <DEDUP_REMOVED lines=11> */
[----:B------:R0:W2:Y:S02]  /*17ae0*/  SHFL.IDX PT, R14, R5, RZ, 0x1f ;  /* 0x00001fff050e7589 */ /* 0x0000a400000e0000 */
.L_x_10659:
[----:B--2---:R-:W-:Y:S02]  /*17af0*/  ISETP.NE.AND P0, PT, R14, RZ, PT ;  /* 0x000000ff0e00720c */ /* 0x004fe40003f05270 */
[----:B------:R-:W-:-:S11]  /*17b00*/  PLOP3.LUT P2, PT, PT, PT, PT, 0x8, 0x0 ;  /* 0x000000000000781c */ /* 0x000fd60003f4e170 */
[----:B------:R-:W-:Y:S05]  /*17b10*/  @P0 BRA `(.L_x_10477) ;  /* 0x00000000000c0947 */ /* 0x000fea0003800000 */
[----:B------:R-:W-:-:S03]  /*17b20*/  UMOV UR4, 0xffffffff ;  /* 0xffffffff00047882 */ /* 0x000fc60000000000 */
[----:B------:R-:W-:Y:S05]  /*17b30*/  BRA.DIV UR4, `(.L_x_10478) ;  /* 0x0000006e04887947 */ /* 0x000fea000b800000 */
[----:B------:R-:W-:-:S13]  /*17b40*/  ELECT P2, URZ, PT ;  /* 0x00000000003f782f */ /* 0x000fda0003840000 */
.L_x_10477:
[----:B0-----:R-:W2:Y:S01]  /*17b50*/  LDL R5, [R1+0x38] ;  /* 0x0000380001057983 */ /* 0x001ea20000100800 */
[----:B------:R-:W-:Y:S01]  /*17b60*/  BSSY B1, `(.L_x_10479) ;  /* 0x0000008000017945 */ /* 0x000fe20003800000 */
[----:B--2---:R-:W-:-:S05]  /*17b70*/  VIADD R5, R5, 0x1 ;  /* 0x0000000105057836 */ /* 0x004fca0000000000 */
[----:B------:R-:W-:-:S04]  /*17b80*/  LEA.HI R6, R5, R5, RZ, 0x1 ;  /* 0x0000000505067211 */ /* 0x000fc800078f08ff */
[----:B------:R-:W-:-:S05]  /*17b90*/  LOP3.LUT R6, R6, 0xfffffffe, RZ, 0xc0, !PT ;  /* 0xfffffffe06067812 */ /* 0x000fca00078ec0ff */
[----:B------:R-:W-:-:S05]  /*17ba0*/  IMAD.IADD R5, R5, 0x1, -R6 ;  /* 0x0000000105057824 */ /* 0x000fca00078e0a06 */
[----:B------:R-:W-:-:S04]  /*17bb0*/  SHF.L.U32 R5, R5, 0x1f, RZ ;  /* 0x0000001f05057819 */ /* 0x000fc800000006ff */
[----:B------:R-:W0:Y:S02]  /*17bc0*/  SYNCS.PHASECHK.TRANS64.TRYWAIT P0, [R22+URZ+0x31c20], R5 ;  /* 0x031c2005160075a7 */ /* 0x000e24000800017f */
[----:B0-----:R-:W-:Y:S05]  /*17bd0*/  @!P0 BRA `(.L_x_10480) ;  /* 0x0000006c00848947 */ /* 0x001fea0003800000 */
.L_x_10662:
[----:B------:R-:W-:Y:S05]  /*17be0*/  BSYNC B1 ;  /* 0x0000000000017941 */ /* 0x000fea0003800000 */
.L_x_10479:
[----:B------:R-:W-:Y:S04]  /*17bf0*/  BSSY B1, `(.L_x_10481) ;  /* 0x000008a000017945 */ /* 0x000fe80003800000 */
[----:B------:R-:W-:Y:S05]  /*17c00*/  @!P2 BRA `(.L_x_10482) ;  /* 0x000000080020a947 */ /* 0x000fea0003800000 */
[----:B------:R-:W2:Y:S01]  /*17c10*/  LDL R7, [R1+0x4] ;  /* 0x0000040001077983 */ /* 0x000ea20000100800 */
[----:B------:R-:W-:Y:S01]  /*17c20*/  IMAD R8, R29, 0x8, R22 ;  /* 0x000000081d087824 */ /* 0x000fe200078e0216 */
[----:B------:R-:W3:Y:S01]  /*17c30*/  S2R R6, SR_TID.X ;  /* 0x0000000000067919 */ /* 0x000ee20000002100 */
[----:B------:R-:W-:Y:S01]  /*17c40*/  BSSY B2, `(.L_x_10483) ;  /* 0x0000006000027945 */ /* 0x000fe20003800000 */
[----:B---3--:R-:W-:-:S04]  /*17c50*/  LOP3.LUT R6, R6, 0x7f, RZ, 0xc0, !PT ;  /* 0x0000007f06067812 */ /* 0x008fc800078ec0ff */
[----:B------:R-:W-:Y:S02]  /*17c60*/  ISETP.NE.AND P4, PT, R6, RZ, PT ;  /* 0x000000ff0600720c */ /* 0x000fe40003f85270 */
[----:B--2---:R-:W-:-:S04]  /*17c70*/  SHF.L.U32 R10, R7, 0x1f, RZ ;  /* 0x0000001f070a7819 */ /* 0x004fc800000006ff */
[----:B------:R-:W2:Y:S02]  /*17c80*/  SYNCS.PHASECHK.TRANS64.TRYWAIT P0, [R8+URZ+0x31ca0], R10 ;  /* 0x031ca00a080075a7 */ /* 0x000ea4000800017f */
[----:B--2---:R-:W-:Y:S05]  /*17c90*/  @!P0 BRA `(.L_x_10484) ;  /* 0x0000006c00688947 */ /* 0x004fea0003800000 */
.L_x_10663:
[----:B------:R-:W-:Y:S05]  /*17ca0*/  BSYNC B2 ;  /* 0x0000000000027941 */ /* 0x000fea0003800000 */
.L_x_10483:
[----:B------:R-:W-:Y:S04]  /*17cb0*/  BSSY B2, `(.L_x_10485) ;  /* 0x0000008000027945 */ /* 0x000fe80003800000 */
[----:B------:R-:W-:Y:S05]  /*17cc0*/  @P4 BRA `(.L_x_10486) ;  /* 0x0000000000184947 */ /* 0x000fea0003800000 */
[----:B0-----:R-:W3:Y:S02]  /*17cd0*/  LDL R5, [R1] ;  /* 0x0000000001057983 */ /* 0x001ee40000100800 */
[----:B---3--:R-:W-:Y:S01]  /*17ce0*/  LOP3.LUT P0, RZ, R5, 0x1, RZ, 0xc0, !PT ;  /* 0x0000000105ff7812 */ /* 0x008fe2000780c0ff */
[----:B------:R-:W-:-:S04]  /*17cf0*/  IMAD.MOV.U32 R5, RZ, RZ, 0x6c00 ;  /* 0x00006c00ff057424 */ /* 0x000fc800078e00ff */
[----:B------:R3:W-:Y:S08]  /*17d00*/  SYNCS.ARRIVE.TRANS64 RZ, [R8+URZ+0x31c90], R5 ;  /* 0x031c900508ff79a7 */ /* 0x0007f0000800003f */
[----:B------:R-:W-:Y:S05]  /*17d10*/  @!P0 BRA `(.L_x_10486) ;  /* 0x0000000000048947 */ /* 0x000fea0003800000 */
[----:B------:R-:W-:Y:S01]  /*17d20*/  BPT.TRAP 0x1 ;  /* 0x000000040000795c */ /* 0x000fe20000300000 */
.L_x_10486:
[----:B------:R-:W-:Y:S05]  /*17d30*/  BSYNC B2 ;  /* 0x0000000000027941 */ /* 0x000fea0003800000 */
.L_x_10485:
[----:B------:R-:W-:Y:S01]  /*17d40*/  IMAD.MOV.U32 R14, RZ, RZ, RZ ;  /* 0x000000ffff0e7224 */ /* 0x000fe200078e00ff */
[----:B------:R-:W-:Y:S01]  /*17d50*/  UIADD3 UR4, UP0, UR36, 0x570, URZ ;  /* 0x0000057024047890 */ /* 0x000fe2000ff1e03f */
[----:B------:R-:W-:Y:S01]  /*17d60*/  IMAD R6, R4, 0x90, R3 ;  /* 0x0000009004067824 */ /* 0x000fe200078e0203 */
[----:B------:R-:W-:Y:S01]  /*17d70*/  PLOP3.LUT P0, PT, PT, PT, PT, 0x80, 0x0 ;  /* 0x000000000000781c */ /* 0x000fe20003f0f070 */
[----:B------:R-:W-:Y:S01]  /*17d80*/  IMAD R7, R29, 0x6c00, R22 ;  /* 0x00006c001d077824 */ /* 0x000fe200078e0216 */
[----:B------:R-:W-:Y:S01]  /*17d90*/  R2UR UR10, R14 ;  /* 0x000000000e0a72ca */ /* 0x000fe200000e0000 */
[----:B------:R-:W-:Y:S01]  /*17da0*/  VIADD R6, R6, 0xffffff70 ;  /* 0xffffff7006067836 */ /* 0x000fe20000000000 */
[----:B------:R-:W-:Y:S01]  /*17db0*/  UIADD3.X UR5, URZ, UR37, URZ, UP0, !UPT ;  /* 0x000000253f057290 */ /* 0x000fe200087fe43f */
[----:B0--3--:R-:W-:Y:S01]  /*17dc0*/  VIADD R5, R8, 0x31c90 ;  /* 0x00031c9008057836 */ /* 0x009fe20000000000 */
[----:B------:R-:W-:Y:S01]  /*17dd0*/  UMOV UR6, 0x0 ;  /* 0x0000000000067882 */ /* 0x000fe20000000000 */
[----:B------:R-:W-:Y:S01]  /*17de0*/  VIADD R9, R7, 0x16a00 ;  /* 0x00016a0007097836 */ /* 0x000fe20000000000 */
[----:B------:R-:W-:-:S09]  /*17df0*/  UMOV UR7, 0x12f00000 ;  /* 0x12f0000000077882 */ /* 0x000fd20000000000 */
.L_x_10487:
        /* <DEDUP_REMOVED lines=16> */
.L_x_10488:
        /* <DEDUP_REMOVED lines=16> */
.L_x_10489:
        /* <DEDUP_REMOVED lines=13> */
.L_x_10664:
[----:B------:R-:W-:Y:S05]  /*180d0*/  BSYNC B2 ;  /* 0x0000000000027941 */ /* 0x000fea0003800000 */
.L_x_10490:
[----:B------:R-:W-:Y:S01]  /*180e0*/  BSSY B2, `(.L_x_10492) ;  /* 0x000000a000027945 */ /* 0x000fe20003800000 */
[----:B0-2---:R-:W-:Y:S02]  /*180f0*/  IMAD.MOV.U32 R10, RZ, RZ, 0x0 ;  /* 0x00000000ff0a7424 */ /* 0x005fe400078e00ff */
[----:B-1----:R-:W-:Y:S01]  /*18100*/  IMAD.MOV.U32 R11, RZ, RZ, 0x12f00000 ;  /* 0x12f00000ff0b7424 */ /* 0x002fe200078e00ff */
[----:B------:R-:W-:Y:S06]  /*18110*/  @P4 BRA `(.L_x_10493) ;  /* 0x0000000000184947 */ /* 0x000fec0003800000 */
[----:B------:R-:W2:Y:S02]  /*18120*/  LDL R5, [R1] ;  /* 0x0000000001057983 */ /* 0x000ea40000100800 */
[----:B--2---:R-:W-:Y:S01]  /*18130*/  LOP3.LUT P0, RZ, R5, 0x1, RZ, 0xc0, !PT ;  /* 0x0000000105ff7812 */ /* 0x004fe2000780c0ff */
[----:B------:R-:W-:-:S04]  /*18140*/  IMAD.MOV.U32 R5, RZ, RZ, 0x6c00 ;  /* 0x00006c00ff057424 */ /* 0x000fc800078e00ff */
[----:B------:R0:W-:Y:S08]  /*18150*/  SYNCS.ARRIVE.TRANS64 RZ, [R8+URZ+0x31cb0], R5 ;  /* 0x031cb00508ff79a7 */ /* 0x0001f0000800003f */
[----:B------:R-:W-:Y:S05]  /*18160*/  @!P0 BRA `(.L_x_10493) ;  /* 0x0000000000048947 */ /* 0x000fea0003800000 */
[----:B------:R-:W-:Y:S01]  /*18170*/  BPT.TRAP 0x1 ;  /* 0x000000040000795c */ /* 0x000fe20000300000 */
.L_x_10493:
[----:B------:R-:W-:Y:S05]  /*18180*/  BSYNC B2 ;  /* 0x0000000000027941 */ /* 0x000fea0003800000 */
.L_x_10492:
        /* <DEDUP_REMOVED lines=8> */
.L_x_10494:
        /* <DEDUP_REMOVED lines=15> */
.L_x_10495:
        /* <DEDUP_REMOVED lines=15> */
.L_x_10496:
        /* <DEDUP_REMOVED lines=10> */
.L_x_10482:
[----:B------:R-:W-:Y:S05]  /*18490*/  BSYNC B1 ;  /* 0x0000000000017941 */ /* 0x000fea0003800000 */
.L_x_10481:
[----:B0-----:R-:W2:Y:S01]  /*184a0*/  LDL.LU R5, [R1+0x4] ;  /* 0x0000040001057983 */ /* 0x001ea20000300800 */
[----:B------:R-:W-:Y:S01]  /*184b0*/  VIADD R29, R29, 0x1 ;  /* 0x000000011d1d7836 */ /* 0x000fe20000000000 */
[----:B------:R-:W-:Y:S01]  /*184c0*/  PLOP3.LUT P5, PT, PT, PT, PT, 0x8, 0x0 ;  /* 0x000000000000781c */ /* 0x000fe20003fae170 */
[----:B------:R-:W-:-:S03]  /*184d0*/  VIADD R9, R4, 0xfffffffe ;  /* 0xfffffffe04097836 */ /* 0x000fc60000000000 */
[----:B------:R-:W-:-:S04]  /*184e0*/  ISETP.NE.AND P0, PT, R29, 0x2, PT ;  /* 0x000000021d00780c */ /* 0x000fc80003f05270 */
[----:B------:R-:W-:Y:S02]  /*184f0*/  SEL R4, RZ, 0x1, P0 ;  /* 0x00000001ff047807 */ /* 0x000fe40000000000 */
[----:B------:R-:W-:Y:S02]  /*18500*/  SEL R29, R29, RZ, P0 ;  /* 0x000000ff1d1d7207 */ /* 0x000fe40000000000 */
[----:B------:R-:W-:Y:S02]  /*18510*/  ISETP.GE.AND P0, PT, R9, R2, PT ;  /* 0x000000020900720c */ /* 0x000fe40003f06270 */
[----:B--2---:R-:W-:-:S05]  /*18520*/  LOP3.LUT R5, R5, R4, RZ, 0x3c, !PT ;  /* 0x0000000405057212 */ /* 0x004fca00078e3cff */
[----:B------:R0:W-:Y:S06]  /*18530*/  STL [R1+0x4], R5 ;  /* 0x0000040501007387 */ /* 0x0001ec0000100800 */
[----:B------:R-:W-:Y:S05]  /*18540*/  @!P0 BRA `(.L_x_10475) ;  /* 0x0000000800548947 */ /* 0x000fea0003800000 */
.L_x_10513:
[----:B------:R-:W-:Y:S05]  /*18550*/  YIELD ;  /* 0x0000000000007946 */ /* 0x000fea0003800000 */
[----:B------:R-:W-:Y:S04]  /*18560*/  BSSY B1, `(.L_x_10497) ;  /* 0x0000089000017945 */ /* 0x000fe80003800000 */
[----:B--2---:R-:W-:Y:S05]  /*18570*/  @!P2 BRA `(.L_x_10498) ;  /* 0x00000008001ca947 */ /* 0x004fea0003800000 */
[----:B0-----:R-:W2:Y:S01]  /*18580*/  LDL R5, [R1+0x4] ;  /* 0x0000040001057983 */ /* 0x001ea20000100800 */
[----:B------:R-:W-:Y:S01]  /*18590*/  IMAD R8, R29, 0x8, R22 ;  /* 0x000000081d087824 */ /* 0x000fe200078e0216 */
[----:B------:R-:W0:Y:S01]  /*185a0*/  S2R R4, SR_TID.X ;  /* 0x0000000000047919 */ /* 0x000e220000002100 */
[----:B------:R-:W-:Y:S01]  /*185b0*/  BSSY B2, `(.L_x_10499) ;  /* 0x0000006000027945 */ /* 0x000fe20003800000 */
[----:B0-----:R-:W-:-:S04]  /*185c0*/  LOP3.LUT R4, R4, 0x7f, RZ, 0xc0, !PT ;  /* 0x0000007f04047812 */ /* 0x001fc800078ec0ff */
[----:B------:R-:W-:Y:S02]  /*185d0*/  ISETP.NE.AND P1, PT, R4, RZ, PT ;  /* 0x000000ff0400720c */ /* 0x000fe40003f25270 */
[----:B--2---:R-:W-:-:S04]  /*185e0*/  SHF.L.U32 R7, R5, 0x1f, RZ ;  /* 0x0000001f05077819 */ /* 0x004fc800000006ff */
[----:B------:R-:W0:Y:S02]  /*185f0*/  SYNCS.PHASECHK.TRANS64.TRYWAIT P0, [R8+URZ+0x31ca0], R7 ;  /* 0x031ca007080075a7 */ /* 0x000e24000800017f */
[----:B0-----:R-:W-:Y:S05]  /*18600*/  @!P0 BRA `(.L_x_10500) ;  /* 0x0000006400348947 */ /* 0x001fea0003800000 */
.L_x_10665:
[----:B------:R-:W-:Y:S05]  /*18610*/  BSYNC B2 ;  /* 0x0000000000027941 */ /* 0x000fea0003800000 */
.L_x_10499:
        /* <DEDUP_REMOVED lines=8> */
.L_x_10502:
[----:B------:R-:W-:Y:S05]  /*186a0*/  BSYNC B2 ;  /* 0x0000000000027941 */ /* 0x000fea0003800000 */
.L_x_10501:
[----:B------:R-:W-:Y:S01]  /*186b0*/  IMAD.MOV.U32 R12, RZ, RZ, RZ ;  /* 0x000000ffff0c7224 */ /* 0x000fe200078e00ff */
[----:B------:R-:W-:Y:S01]  /*186c0*/  UIADD3 UR4, UP0, UR36, 0x570, URZ ;  /* 0x0000057024047890 */ /* 0x000fe2000ff1e03f */
[----:B------:R-:W-:Y:S01]  /*186d0*/  IMAD R6, R29, 0x6c00, R22 ;  /* 0x00006c001d067824 */ /* 0x000fe200078e0216 */
[----:B------:R-:W-:Y:S01]  /*186e0*/  PLOP3.LUT P0, PT, PT, PT, PT, 0x80, 0x0 ;  /* 0x000000000000781c */ /* 0x000fe20003f0f070 */
[----:B------:R-:W-:Y:S01]  /*186f0*/  IMAD R5, R9, 0x90, R3 ;  /* 0x0000009009057824 */ /* 0x000fe200078e0203 */
[----:B------:R-:W-:Y:S01]  /*18700*/  R2UR UR10, R12 ;  /* 0x000000000c0a72ca */ /* 0x000fe200000e0000 */
[----:B--2---:R-:W-:Y:S01]  /*18710*/  VIADD R4, R8, 0x31c90 ;  /* 0x00031c9008047836 */ /* 0x004fe20000000000 */
[----:B------:R-:W-:Y:S01]  /*18720*/  UIADD3.X UR5, URZ, UR37, URZ, UP0, !UPT ;  /* 0x000000253f057290 */ /* 0x000fe200087fe43f */
[----:B------:R-:W-:Y:S01]  /*18730*/  VIADD R10, R6, 0x16a00 ;  /* 0x00016a00060a7836 */ /* 0x000fe20000000000 */
[----:B------:R-:W-:Y:S01]  /*18740*/  UMOV UR6, 0x0 ;  /* 0x0000000000067882 */ /* 0x000fe20000000000 */
[----:B------:R-:W-:-:S10]  /*18750*/  UMOV UR7, 0x12f00000 ;  /* 0x12f0000000077882 */ /* 0x000fd40000000000 */
.L_x_10503:
        /* <DEDUP_REMOVED lines=16> */
.L_x_10504:
        /* <DEDUP_REMOVED lines=16> */
.L_x_10505:
        /* <DEDUP_REMOVED lines=13> */
.L_x_10666:
[----:B------:R-:W-:Y:S05]  /*18a30*/  BSYNC B2 ;  /* 0x0000000000027941 */ /* 0x000fea0003800000 */
.L_x_10506:
[----:B------:R-:W-:Y:S01]  /*18a40*/  BSSY B2, `(.L_x_10508) ;  /* 0x000000a000027945 */ /* 0x000fe20003800000 */
[----:B------:R-:W-:Y:S02]  /*18a50*/  IMAD.MOV.U32 R10, RZ, RZ, 0x0 ;  /* 0x00000000ff0a7424 */ /* 0x000fe400078e00ff */
[----:B-1----:R-:W-:Y:S01]  /*18a60*/  IMAD.MOV.U32 R11, RZ, RZ, 0x12f00000 ;  /* 0x12f00000ff0b7424 */ /* 0x002fe200078e00ff */
[----:B------:R-:W-:Y:S06]  /*18a70*/  @P1 BRA `(.L_x_10509) ;  /* 0x0000000000181947 */ /* 0x000fec0003800000 */
[----:B------:R-:W3:Y:S02]  /*18a80*/  LDL R4, [R1] ;  /* 0x0000000001047983 */ /* 0x000ee40000100800 */
[----:B---3--:R-:W-:Y:S01]  /*18a90*/  LOP3.LUT P0, RZ, R4, 0x1, RZ, 0xc0, !PT ;  /* 0x0000000104ff7812 */ /* 0x008fe2000780c0ff */
[----:B------:R-:W-:-:S04]  /*18aa0*/  IMAD.MOV.U32 R4, RZ, RZ, 0x6c00 ;  /* 0x00006c00ff047424 */ /* 0x000fc800078e00ff */
[----:B------:R1:W-:Y:S08]  /*18ab0*/  SYNCS.ARRIVE.TRANS64 RZ, [R8+URZ+0x31cb0], R4 ;  /* 0x031cb00408ff79a7 */ /* 0x0003f0000800003f */
[----:B------:R-:W-:Y:S05]  /*18ac0*/  @!P0 BRA `(.L_x_10509) ;  /* 0x0000000000048947 */ /* 0x000fea0003800000 */
[----:B------:R-:W-:Y:S01]  /*18ad0*/  BPT.TRAP 0x1 ;  /* 0x000000040000795c */ /* 0x000fe20000300000 */
.L_x_10509:
[----:B------:R-:W-:Y:S05]  /*18ae0*/  BSYNC B2 ;  /* 0x0000000000027941 */ /* 0x000fea0003800000 */
.L_x_10508:
        /* <DEDUP_REMOVED lines=8> */
.L_x_10510:
        /* <DEDUP_REMOVED lines=15> */
.L_x_10511:
        /* <DEDUP_REMOVED lines=15> */
.L_x_10512:
        /* <DEDUP_REMOVED lines=10> */
.L_x_10498:
[----:B------:R-:W-:Y:S05]  /*18df0*/  BSYNC B1 ;  /* 0x0000000000017941 */ /* 0x000fea0003800000 */
.L_x_10497:
[----:B------:R-:W2:Y:S01]  /*18e00*/  LDL.LU R7, [R1+0x4] ;  /* 0x0000040001077983 */ /* 0x000ea20000300800 */
[----:B------:R-:W-:-:S05]  /*18e10*/  VIADD R29, R29, 0x1 ;  /* 0x000000011d1d7836 */ /* 0x000fca0000000000 */
[----:B------:R-:W-:-:S04]  /*18e20*/  ISETP.NE.AND P0, PT, R29, 0x2, PT ;  /* 0x000000021d00780c */ /* 0x000fc80003f05270 */
[----:B------:R-:W-:Y:S02]  /*18e30*/  SEL R4, RZ, 0x1, P0 ;  /* 0x00000001ff047807 */ /* 0x000fe40000000000 */
[----:B------:R-:W-:Y:S02]  /*18e40*/  SEL R29, R29, RZ, P0 ;  /* 0x000000ff1d1d7207 */ /* 0x000fe40000000000 */
[C---:B------:R-:W-:Y:S01]  /*18e50*/  ISETP.GT.AND P0, PT, R9.reuse, R2, PT ;  /* 0x000000020900720c */ /* 0x040fe20003f04270 */
[----:B------:R-:W-:Y:S01]  /*18e60*/  VIADD R9, R9, 0xffffffff ;  /* 0xffffffff09097836 */ /* 0x000fe20000000000 */
[----:B--2---:R-:W-:-:S05]  /*18e70*/  LOP3.LUT R7, R7, R4, RZ, 0x3c, !PT ;  /* 0x0000000407077212 */ /* 0x004fca00078e3cff */
[----:B------:R2:W-:Y:S06]  /*18e80*/  STL [R1+0x4], R7 ;  /* 0x0000040701007387 */ /* 0x0005ec0000100800 */
[----:B------:R-:W-:Y:S05]  /*18e90*/  @P0 BRA `(.L_x_10513) ;  /* 0xfffffff400ac0947 */ /* 0x000fea000383ffff */
.L_x_10475:
[----:B------:R-:W-:Y:S05]  /*18ea0*/  BSYNC B0 ;  /* 0x0000000000007941 */ /* 0x000fea0003800000 */
.L_x_10474:
[----:B------:R-:W3:Y:S01]  /*18eb0*/  LDL R4, [R1+0x3c] ;  /* 0x00003c0001047983 */ /* 0x000ee20000100800 */
[----:B------:R-:W-:Y:S05]  /*18ec0*/  @!P5 WARPSYNC.ALL ;  /* 0x000000000000d948 */ /* 0x000fea0003800000 */
[----:B------:R-:W-:Y:S01]  /*18ed0*/  BSSY B7, `(.L_x_10514) ;  /* 0x0000427000077945 */ /* 0x000fe20003800000 */
[----:B------:R-:W-:Y:S01]  /*18ee0*/  @!P5 BAR.SYNC.DEFER_BLOCKING 0xc, 0x200 ;  /* 0x030800000000db1d */ /* 0x000fe20000010000 */
[----:B---3--:R-:W-:-:S13]  /*18ef0*/  ISETP.GT.AND P0, PT, R4, RZ, PT ;  /* 0x000000ff0400720c */ /* 0x008fda0003f04270 */
[----:B------:R-:W-:Y:S05]  /*18f00*/  @P0 BRA `(.L_x_10515) ;  /* 0x0000000000440947 */ /* 0x000fea0003800000 */
[----:B------:R-:W3:Y:S02]  /*18f10*/  S2R R4, SR_TID.X ;  /* 0x0000000000047919 */ /* 0x000ee40000002100 */
[----:B---3--:R-:W-:-:S04]  /*18f20*/  LOP3.LUT R4, R4, 0x7f, RZ, 0xc0, !PT ;  /* 0x0000007f04047812 */ /* 0x008fc800078ec0ff */
[----:B------:R-:W-:-:S13]  /*18f30*/  ISETP.NE.AND P1, PT, R4, RZ, PT ;  /* 0x000000ff0400720c */ /* 0x000fda0003f25270 */
[----:B------:R-:W-:Y:S05]  /*18f40*/  @P1 BRA `(.L_x_10516) ;  /* 0x00000040007c1947 */ /* 0x000fea0003800000 */
[----:B0-----:R-:W0:Y:S01]  /*18f50*/  S2R R5, SR_LANEID ;  /* 0x0000000000057919 */ /* 0x001e220000000000 */
        /* <DEDUP_REMOVED lines=8> */
[----:B--2---:R-:W0:Y:S01]  /*18fe0*/  POPC R7, R4 ;  /* 0x0000000400077309 */ /* 0x004e220000000000 */
[----:B---3--:R-:W0:Y:S02]  /*18ff0*/  SHFL.IDX PT, R0, R3, R0, 0x1f ;  /* 0x00001f0003007589 */ /* 0x008e2400000e0000 */
[----:B0-----:R-:W-:Y:S01]  /*19000*/  IADD3 R16, R0, UR38, R7 ;  /* 0x0000002600107c10 */ /* 0x001fe2000fffe007 */
[----:B------:R-:W-:Y:S06]  /*19010*/  BRA `(.L_x_10516) ;  /* 0x0000004000487947 */ /* 0x000fec0003800000 */
.L_x_10515:
        /* <DEDUP_REMOVED lines=10> */
[----:B0-----:R-:W-:Y:S02]  /*190c0*/  IMAD.U32 R5, RZ, RZ, UR7 ;  /* 0x00000007ff057e24 */ /* 0x001fe4000f8e00ff */
[----:B------:R-:W-:Y:S02]  /*190d0*/  IMAD.U32 R6, RZ, RZ, UR8 ;  /* 0x00000008ff067e24 */ /* 0x000fe4000f8e00ff */
[----:B--2---:R-:W-:-:S02]  /*190e0*/  IMAD.U32 R7, RZ, RZ, UR9 ;  /* 0x00000009ff077e24 */ /* 0x004fc4000f8e00ff */
[----:B------:R-:W-:Y:S02]  /*190f0*/  IMAD.U32 R10, RZ, RZ, UR4 ;  /* 0x00000004ff0a7e24 */ /* 0x000fe4000f8e00ff */
[----:B-1----:R-:W-:Y:S02]  /*19100*/  IMAD.U32 R11, RZ, RZ, UR5 ;  /* 0x00000005ff0b7e24 */ /* 0x002fe4000f8e00ff */
[----:B------:R-:W-:Y:S02]  /*19110*/  IMAD.MOV.U32 R8, RZ, RZ, 0x70 ;  /* 0x00000070ff087424 */ /* 0x000fe400078e00ff */
[----:B------:R-:W-:Y:S02]  /*19120*/  IMAD.MOV.U32 R12, RZ, RZ, 0x1 ;  /* 0x00000001ff0c7424 */ /* 0x000fe400078e00ff */
[----:B------:R-:W-:-:S07]  /*19130*/  IMAD.MOV.U32 R13, RZ, RZ, RZ ;  /* 0x000000ffff0d7224 */ /* 0x000fce00078e00ff */
[----:B------:R-:W-:-:S07]  /*19140*/  LEPC R20, `(.L_x_10518) ;  /* 0x000000001014794e */ /* 0x000fce0000000000 */
[----:B---3--:R-:W-:Y:S05]  /*19150*/  CALL.ABS.NOINC R2 ;  /* 0x0000000002007343 */ /* 0x008fea0003c00000 */
.L_x_10518:
[----:B------:R-:W-:Y:S05]  /*19160*/  BSYNC B6 ;  /* 0x0000000000067941 */ /* 0x000fea0003800000 */
.L_x_10517:
        /* <DEDUP_REMOVED lines=10> */
[----:B0-----:R-:W-:Y:S02]  /*19210*/  IMAD.U32 R5, RZ, RZ, UR7 ;  /* 0x00000007ff057e24 */ /* 0x001fe4000f8e00ff */
[----:B------:R-:W-:Y:S02]  /*19220*/  IMAD.U32 R6, RZ, RZ, UR8 ;  /* 0x00000008ff067e24 */ /* 0x000fe4000f8e00ff */
[----:B--2---:R-:W-:-:S02]  /*19230*/  IMAD.U32 R7, RZ, RZ, UR9 ;  /* 0x00000009ff077e24 */ /* 0x004fc4000f8e00ff */
[----:B------:R-:W-:Y:S02]  /*19240*/  IMAD.U32 R10, RZ, RZ, UR4 ;  /* 0x00000004ff0a7e24 */ /* 0x000fe4000f8e00ff */
[----:B-1----:R-:W-:Y:S02]  /*19250*/  IMAD.U32 R11, RZ, RZ, UR5 ;  /* 0x00000005ff0b7e24 */ /* 0x002fe4000f8e00ff */
[----:B------:R-:W-:Y:S02]  /*19260*/  IMAD.MOV.U32 R8, RZ, RZ, 0x70 ;  /* 0x00000070ff087424 */ /* 0x000fe400078e00ff */
[----:B------:R-:W-:Y:S02]  /*19270*/  IMAD.MOV.U32 R12, RZ, RZ, 0x1 ;  /* 0x00000001ff0c7424 */ /* 0x000fe400078e00ff */
[----:B---3--:R-:W-:-:S07]  /*19280*/  IMAD.MOV.U32 R13, RZ, RZ, RZ ;  /* 0x000000ffff0d7224 */ /* 0x008fce00078e00ff */
[----:B------:R-:W-:-:S07]  /*19290*/  LEPC R20, `(.L_x_10521) ;  /* 0x000000001014794e */ /* 0x000fce0000000000 */
[----:B----4-:R-:W-:Y:S05]  /*192a0*/  CALL.ABS.NOINC R2 ;  /* 0x0000000002007343 */ /* 0x010fea0003c00000 */
.L_x_10521:
        /* <DEDUP_REMOVED lines=16> */
.L_x_10520:
[----:B------:R-:W-:Y:S05]  /*193b0*/  BSYNC B6 ;  /* 0x0000000000067941 */ /* 0x000fea0003800000 */
.L_x_10519:
[----:B------:R-:W3:Y:S01]  /*193c0*/  LDL.LU R21, [R1+0x8] ;  /* 0x0000080001157983 */ /* 0x000ee20000300800 */
[----:B------:R-:W-:Y:S02]  /*193d0*/  ULDC.64 UR4, c[0x0][0x9f8] ;  /* 0x00027e0000047ab9 */ /* 0x000fe40000000a00 */
[----:B------:R-:W-:Y:S01]  /*193e0*/  ISETP.NE.U32.AND P0, PT, RZ, UR4, PT ;  /* 0x00000004ff007c0c */ /* 0x000fe2000bf05070 */
[----:B------:R-:W4:Y:S03]  /*193f0*/  LDL R20, [R1+0x1c] ;  /* 0x00001c0001147983 */ /* 0x000f260000100800 */
[----:B------:R-:W-:-:S13]  /*19400*/  ISETP.NE.AND.EX P0, PT, RZ, UR5, PT, P0 ;  /* 0x00000005ff007c0c */ /* 0x000fda000bf05300 */
[----:B------:R-:W-:-:S04]  /*19410*/  @P0 IADD3 R2, P1, R24, UR4, RZ ;  /* 0x0000000418020c10 */ /* 0x000fc8000ff3e0ff */
[----:B---3--:R-:W-:Y:S01]  /*19420*/  @P0 IADD3.X R3, R21, UR5, RZ, P1, !PT ;  /* 0x0000000515030c10 */ /* 0x008fe20008ffe4ff */
[----:B------:R-:W-:-:S04]  /*19430*/  ULDC.64 UR4, c[0x0][0xa08] ;  /* 0x0002820000047ab9 */ /* 0x000fc80000000a00 */
[----:B------:R3:W2:Y:S01]  /*19440*/  @P0 LDG.E R25, desc[UR60][R2.64] ;  /* 0x0000003c02190981 */ /* 0x0006a2000c1e1900 */
[----:B----4-:R-:W-:-:S05]  /*19450*/  VIADD R8, R20, 0xffffffff ;  /* 0xffffffff14087836 */ /* 0x010fca0000000000 */
[----:B------:R4:W-:Y:S01]  /*19460*/  STL [R1+0x20], R8 ;  /* 0x0000200801007387 */ /* 0x0009e20000100800 */
[----:B---3--:R-:W3:Y:S02]  /*19470*/  LDC.64 R2, c[0x0][0x418] ;  /* 0x00010600ff027b82 */ /* 0x008ee40000000a00 */
[----:B---3--:R-:W-:Y:S01]  /*19480*/  LOP3.LUT P0, RZ, R2, UR4, RZ, 0xfc, !PT ;  /* 0x0000000402ff7c12 */ /* 0x008fe2000f80fcff */
[----:B------:R-:W-:-:S03]  /*19490*/  UMOV UR4, 0xffffffff ;  /* 0xffffffff00047882 */ /* 0x000fc60000000000 */
[----:B------:R-:W-:Y:S02]  /*194a0*/  LOP3.LUT P0, RZ, R3, UR5, RZ, 0xfc, P0 ;  /* 0x0000000503ff7c12 */ /* 0x000fe4000800fcff */
[----:B--2---:R-:W-:Y:S02]  /*194b0*/  SHF.R.S32.HI R7, RZ, 0x1f, R25 ;  /* 0x0000001fff077819 */ /* 0x004fe40000011419 */
[----:B------:R-:W-:-:S03]  /*194c0*/  SEL R24, R25, RZ, !P0 ;  /* 0x000000ff19187207 */ /* 0x000fc60004000000 */
[----:B------:R4:W-:Y:S01]  /*194d0*/  STL [R1+0x8], R7 ;  /* 0x0000080701007387 */ /* 0x0009e20000100800 */
[----:B------:R-:W-:Y:S05]  /*194e0*/  BRA.DIV UR4, `(.L_x_10522) ;  /* 0x0000005604a47947 */ /* 0x000fea000b800000 */
[----:B------:R-:W2:Y:S02]  /*194f0*/  S2R R0, SR_TID.X ;  /* 0x0000000000007919 */ /* 0x000ea40000002100 */
[----:B--2---:R-:W-:-:S04]  /*19500*/  SHF.R.U32.HI R0, RZ, 0x5, R0 ;  /* 0x00000005ff007819 */ /* 0x004fc80000011600 */
[----:B------:R-:W-:-:S05]  /*19510*/  LOP3.LUT R0, R0, 0x3, RZ, 0xc0, !PT ;  /* 0x0000000300007812 */ /* 0x000fca00078ec0ff */
[----:B------:R2:W3:Y:S02]  /*19520*/  SHFL.IDX PT, R14, R0, RZ, 0x1f ;  /* 0x00001fff000e7589 */ /* 0x0004e400000e0000 */
.L_x_10669:
[----:B--2---:R-:W2:Y:S01]  /*19530*/  LDL.LU R0, [R1] ;  /* 0x0000000001007983 */ /* 0x004ea20000300800 */
[----:B------:R-:W-:Y:S02]  /*19540*/  PLOP3.LUT P1, PT, PT, PT, PT, 0x8, 0x0 ;  /* 0x000000000000781c */ /* 0x000fe40003f2e170 */
[----:B---3--:R-:W-:Y:S02]  /*19550*/  ISETP.NE.AND P0, PT, R14, RZ, PT ;  /* 0x000000ff0e00720c */ /* 0x008fe40003f05270 */
[----:B--2---:R-:W-:-:S09]  /*19560*/  LOP3.LUT R0, R0, 0xfffffffb, RZ, 0xc0, !PT ;  /* 0xfffffffb00007812 */ /* 0x004fd200078ec0ff */
[----:B------:R-:W-:-:S05]  /*19570*/  @P1 LOP3.LUT R0, R0, 0x4, RZ, 0xfc, !PT ;  /* 0x0000000400001812 */ /* 0x000fca00078efcff */
[----:B------:R2:W-:Y:S01]  /*19580*/  STL [R1], R0 ;  /* 0x0000000001007387 */ /* 0x0005e20000100800 */
[----:B------:R-:W-:Y:S05]  /*19590*/  @P0 BRA `(.L_x_10523) ;  /* 0x0000000400200947 */ /* 0x000fea0003800000 */
[----:B------:R-:W-:-:S03]  /*195a0*/  UMOV UR4, 0xffffffff ;  /* 0xffffffff00047882 */ /* 0x000fc60000000000 */
[----:B------:R-:W-:Y:S05]  /*195b0*/  BRA.DIV UR4, `(.L_x_10524) ;  /* 0x0000005604a47947 */ /* 0x000fea000b800000 */
[----:B------:R-:W-:-:S13]  /*195c0*/  ELECT P6, URZ, PT ;  /* 0x00000000003f782f */ /* 0x000fda00038c0000 */
.L_x_10672:
[----:B------:R-:W-:Y:S05]  /*195d0*/  @!P6 BRA `(.L_x_10523) ;  /* 0x000000040010e947 */ /* 0x000fea0003800000 */
[----:B------:R-:W-:Y:S01]  /*195e0*/  ISETP.NE.U32.AND P0, PT, R2, RZ, PT ;  /* 0x000000ff0200720c */ /* 0x000fe20003f05070 */
[----:B------:R-:W-:-:S03]  /*195f0*/  IMAD.MOV.U32 R27, RZ, RZ, R8 ;  /* 0x000000ffff1b7224 */ /* 0x000fc600078e0008 */
[----:B------:R-:W-:-:S13]  /*19600*/  ISETP.NE.AND.EX P0, PT, R3, RZ, PT, P0 ;  /* 0x000000ff0300720c */ /* 0x000fda0003f05300 */
[----:B------:R-:W-:Y:S05]  /*19610*/  @!P0 BRA `(.L_x_10525) ;  /* 0x0000000000488947 */ /* 0x000fea0003800000 */
[----:B------:R-:W3:Y:S01]  /*19620*/  LDC R6, c[0x0][0x43c] ;  /* 0x00010f00ff067b82 */ /* 0x000ee20000000800 */
[----:B--2---:R-:W-:Y:S01]  /*19630*/  IMAD.MOV.U32 R0, RZ, RZ, R8 ;  /* 0x000000ffff007224 */ /* 0x004fe200078e0008 */
[----:B------:R-:W-:Y:S01]  /*19640*/  ULDC.64 UR4, c[0x0][0x428] ;  /* 0x00010a0000047ab9 */ /* 0x000fe20000000a00 */
[----:B---3--:R-:W-:-:S13]  /*19650*/  ISETP.NE.AND P0, PT, R6, 0x1, PT ;  /* 0x000000010600780c */ /* 0x008fda0003f05270 */
[----:B0-----:R-:W0:Y:S02]  /*19660*/  @P0 LDC.64 R4, c[0x0][0x440] ;  /* 0x00011000ff040b82 */ /* 0x001e240000000a00 */
[----:B0-----:R-:W-:-:S05]  /*19670*/  @P0 IMAD.HI.U32 R4, R8, R4, RZ ;  /* 0x0000000408040227 */ /* 0x001fca00078e00ff */
[----:B------:R-:W-:-:S04]  /*19680*/  @P0 SHF.R.U32.HI R0, RZ, R5, R4 ;  /* 0x00000005ff000219 */ /* 0x000fc80000011604 */
[--C-:B------:R-:W-:Y:S01]  /*19690*/  SHF.R.S32.HI R5, RZ, 0x1f, R0.reuse ;  /* 0x0000001fff057819 */ /* 0x100fe20000011400 */
[--C-:B------:R-:W-:Y:S02]  /*196a0*/  IMAD.MOV R27, RZ, RZ, -R0.reuse ;  /* 0x000000ffff1b7224 */ /* 0x100fe400078e0a00 */
[----:B------:R-:W-:Y:S02]  /*196b0*/  IMAD.MOV.U32 R4, RZ, RZ, R0 ;  /* 0x000000ffff047224 */ /* 0x000fe400078e0000 */
        /* <DEDUP_REMOVED lines=8> */
.L_x_10525:
[----:B--2---:R-:W-:Y:S01]  /*19740*/  IMAD R0, R23, 0x8, R22 ;  /* 0x0000000817007824 */ /* 0x004fe200078e0216 */
[----:B---3--:R-:W-:-:S04]  /*19750*/  SHF.L.U32 R2, R26, 0x1f, RZ ;  /* 0x0000001f1a027819 */ /* 0x008fc800000006ff */
[----:B------:R-:W2:Y:S02]  /*19760*/  SYNCS.PHASECHK.TRANS64.TRYWAIT P0, [R0+URZ+0x31c40], R2 ;  /* 0x031c4002000075a7 */ /* 0x000ea4000800017f */
[----:B--2---:R-:W-:Y:S05]  /*19770*/  @!P0 BRA `(.L_x_10526) ;  /* 0x0000005400548947 */ /* 0x004fea0003800000 */
.L_x_10673:
[----:B------:R-:W3:Y:S02]  /*19780*/  S2R R3, SR_TID.X ;  /* 0x0000000000037919 */ /* 0x000ee40000002100 */
[----:B---3--:R-:W-:Y:S02]  /*19790*/  LOP3.LUT R4, R3, 0x7f, RZ, 0xc0, !PT ;  /* 0x0000007f03047812 */ /* 0x008fe400078ec0ff */
[----:B------:R3:W5:Y:S02]  /*197a0*/  LDL R3, [R1] ;  /* 0x0000000001037983 */ /* 0x0007640000100800 */
[----:B------:R-:W-:-:S13]  /*197b0*/  ISETP.NE.AND P0, PT, R4, RZ, PT ;  /* 0x000000ff0400720c */ /* 0x000fda0003f05270 */
[----:B---3--:R-:W-:Y:S05]  /*197c0*/  @P0 BRA `(.L_x_10527) ;  /* 0x0000000000140947 */ /* 0x008fea0003800000 */
[----:B-----5:R-:W-:Y:S01]  /*197d0*/  LOP3.LUT P1, RZ, R3, 0x1, RZ, 0xc0, !PT ;  /* 0x0000000103ff7812 */ /* 0x020fe2000782c0ff */
[----:B--2---:R-:W-:-:S04]  /*197e0*/  IMAD.MOV.U32 R2, RZ, RZ, 0x6c00 ;  /* 0x00006c00ff027424 */ /* 0x004fc800078e00ff */
[----:B------:R3:W-:Y:S08]  /*197f0*/  SYNCS.ARRIVE.TRANS64 RZ, [R0+URZ+0x31c30], R2 ;  /* 0x031c300200ff79a7 */ /* 0x0007f0000800003f */
[----:B------:R-:W-:Y:S05]  /*19800*/  @!P1 BRA `(.L_x_10527) ;  /* 0x0000000000049947 */ /* 0x000fea0003800000 */
[----:B------:R-:W-:Y:S01]  /*19810*/  BPT.TRAP 0x1 ;  /* 0x000000040000795c */ /* 0x000fe20000300000 */
.L_x_10527:
[----:B------:R-:W-:Y:S01]  /*19820*/  R2UR UR9, R0 ;  /* 0x00000000000972ca */ /* 0x000fe200000e0000 */
[----:B--23--:R-:W-:Y:S01]  /*19830*/  IMAD R0, R23, 0x6c00, R22 ;  /* 0x00006c0017007824 */ /* 0x00cfe200078e0216 */
        /* <DEDUP_REMOVED lines=21> */
[----:B------:R2:W-:Y:S01]  /*19990*/  UTMALDG.4D [UR8], [UR4], desc[UR6] ;  /* 0x00000608040075b4 */ /* 0x0005e20008019000 */
[----:B------:R3:W-:Y:S01]  /*199a0*/  STL [R1], R3 ;  /* 0x0000000301007387 */ /* 0x0007e20000100800 */
[----:B--2---:R-:W-:Y:S01]  /*199b0*/  UMOV UR8, UR15 ;  /* 0x0000000f00087c82 */ /* 0x004fe20008000000 */
[----:B------:R-:W-:-:S02]  /*199c0*/  UMOV UR10, UR17 ;  /* 0x00000011000a7c82 */ /* 0x000fc40008000000 */
[----:B------:R2:W-:Y:S02]  /*199d0*/  UTMALDG.4D [UR8], [UR4], desc[UR6] ;  /* 0x00000608040075b4 */ /* 0x0005e40008019000 */
[----:B--2---:R-:W-:Y:S01]  /*199e0*/  UMOV UR8, UR16 ;  /* 0x0000001000087c82 */ /* 0x004fe20008000000 */
[----:B------:R-:W-:Y:S02]  /*199f0*/  UMOV UR10, UR14 ;  /* 0x0000000e000a7c82 */ /* 0x000fe40008000000 */
[----:B------:R3:W-:Y:S02]  /*19a00*/  UTMALDG.4D [UR8], [UR4], desc[UR6] ;  /* 0x00000608040075b4 */ /* 0x0007e40008019000 */
[----:B---3--:R-:W-:Y:S01]  /*19a10*/  NOP ;  /* 0x0000000000007918 */ /* 0x008fe20000000000 */
.L_x_10523:
[----:B------:R-:W3:Y:S04]  /*19a20*/  LDL.LU R4, [R1+0x24] ;  /* 0x0000240001047983 */ /* 0x000ee80000300800 */
[----:B------:R-:W5:Y:S04]  /*19a30*/  LDL.LU R6, [R1+0x14] ;  /* 0x0000140001067983 */ /* 0x000f680000300800 */
[----:B------:R-:W4:Y:S01]  /*19a40*/  LDL.LU R3, [R1+0x2c] ;  /* 0x00002c0001037983 */ /* 0x000f220000300800 */
[----:B------:R-:W-:Y:S05]  /*19a50*/  WARPSYNC.ALL ;  /* 0x0000000000007948 */ /* 0x000fea0003800000 */
[----:B------:R-:W-:Y:S01]  /*19a60*/  ULDC.64 UR6, c[0x0][0xa00] ;  /* 0x0002800000067ab9 */ /* 0x000fe20000000a00 */
[----:B------:R-:W-:Y:S01]  /*19a70*/  ULDC.64 UR4, c[0x0][0x298] ;  /* 0x0000a60000047ab9 */ /* 0x000fe20000000a00 */
[----:B------:R-:W-:Y:S01]  /*19a80*/  BAR.SYNC.DEFER_BLOCKING 0x8, 0x200 ;  /* 0x0208000000007b1d */ /* 0x000fe20000010000 */
[----:B------:R-:W-:Y:S01]  /*19a90*/  ISETP.NE.U32.AND P0, PT, RZ, UR6, PT ;  /* 0x00000006ff007c0c */ /* 0x000fe2000bf05070 */
[----:B--2---:R-:W-:-:S03]  /*19aa0*/  VIADD R0, R22, 0xda00 ;  /* 0x0000da0016007836 */ /* 0x004fc60000000000 */
[----:B------:R-:W-:Y:S01]  /*19ab0*/  ISETP.NE.AND.EX P0, PT, RZ, UR7, PT, P0 ;  /* 0x00000007ff007c0c */ /* 0x000fe2000bf05300 */
[----:B------:R-:W-:Y:S01]  /*19ac0*/  BSSY B6, `(.L_x_10528) ;  /* 0x0000020000067945 */ /* 0x000fe20003800000 */
[----:B------:R-:W-:Y:S02]  /*19ad0*/  LOP3.LUT P1, RZ, R0, 0x1bf, RZ, 0xc0, !PT ;  /* 0x000001bf00ff7812 */ /* 0x000fe4000782c0ff */
[----:B---3--:R-:W-:-:S05]  /*19ae0*/  SHF.R.S32.HI R2, RZ, 0x1f, R4 ;  /* 0x0000001fff027819 */ /* 0x008fca0000011404 */
[----:B------:R-:W-:Y:S01]  /*19af0*/  IMAD R2, R2, UR4, RZ ;  /* 0x0000000402027c24 */ /* 0x000fe2000f8e02ff */
[----:B----4-:R-:W-:-:S03]  /*19b00*/  SEL R3, R3, RZ, !P0 ;  /* 0x000000ff03037207 */ /* 0x010fc60004000000 */
[----:B------:R-:W-:Y:S01]  /*19b10*/  IMAD R0, R4, UR5, R2 ;  /* 0x0000000504007c24 */ /* 0x000fe2000f8e0202 */
[----:B-----5:R-:W-:Y:S01]  /*19b20*/  SEL R2, R6, RZ, !P0 ;  /* 0x000000ff06027207 */ /* 0x020fe20004000000 */
[----:B0-----:R-:W-:-:S05]  /*19b30*/  IMAD.WIDE.U32 R4, R4, UR4, RZ ;  /* 0x0000000404047c25 */ /* 0x001fca000f8e00ff */
[----:B------:R-:W-:Y:S04]  /*19b40*/  STL.64 [R1+0x30], R4 ;  /* 0x0000300401007387 */ /* 0x000fe80000100a00 */
        /* <DEDUP_REMOVED lines=17> */
[----:B-1----:R-:W-:Y:S02]  /*19c60*/  IMAD.U32 R11, RZ, RZ, UR9 ;  /* 0x00000009ff0b7e24 */ /* 0x002fe4000f8e00ff */
[----:B------:R-:W-:Y:S02]  /*19c70*/  IMAD.MOV.U32 R8, RZ, RZ, 0x70 ;  /* 0x00000070ff087424 */ /* 0x000fe400078e00ff */
[----:B------:R-:W-:Y:S02]  /*19c80*/  IMAD.MOV.U32 R12, RZ, RZ, 0x1 ;  /* 0x00000001ff0c7424 */ /* 0x000fe400078e00ff */
[----:B------:R-:W-:-:S07]  /*19c90*/  IMAD.MOV.U32 R13, RZ, RZ, RZ ;  /* 0x000000ffff0d7224 */ /* 0x000fce00078e00ff */
[----:B------:R-:W-:-:S07]  /*19ca0*/  LEPC R20, `(.L_x_10529) ;  /* 0x000000001014794e */ /* 0x000fce0000000000 */
[----:B0-----:R-:W-:Y:S05]  /*19cb0*/  CALL.ABS.NOINC R2 ;  /* 0x0000000002007343 */ /* 0x001fea0003c00000 */
.L_x_10529:
[----:B------:R-:W-:Y:S05]  /*19cc0*/  BSYNC B6 ;  /* 0x0000000000067941 */ /* 0x000fea0003800000 */
.L_x_10528:
[----:B--2---:R-:W2:Y:S01]  /*19cd0*/  LDL.LU R0, [R1+0x24] ;  /* 0x0000240001007983 */ /* 0x004ea20000300800 */
[----:B------:R-:W0:Y:S01]  /*19ce0*/  LDC R10, c[0x0][0x448] ;  /* 0x00011200ff0a7b82 */ /* 0x000e220000000800 */
[----:B------:R-:W-:Y:S01]  /*19cf0*/  ULDC.64 UR4, c[0x0][0x2d8] ;  /* 0x0000b60000047ab9 */ /* 0x000fe20000000a00 */
[----:B------:R-:W-:Y:S01]  /*19d00*/  ULDC.64 UR6, c[0x0][0x2c8] ;  /* 0x0000b20000067ab9 */ /* 0x000fe20000000a00 */
[----:B------:R-:W2:Y:S01]  /*19d10*/  LDL.LU.64 R2, [R1+0x30] ;  /* 0x0000300001027983 */ /* 0x000ea20000300a00 */
[----:B------:R-:W-:-:S03]  /*19d20*/  ULDC.64 UR8, c[0x0][0x280] ;  /* 0x0000a00000087ab9 */ /* 0x000fc60000000a00 */
[----:B------:R-:W3:Y:S04]  /*19d30*/  LDL.LU R20, [R1+0x2c] ;  /* 0x00002c0001147983 */ /* 0x000ee80000300800 */
[----:B------:R-:W4:Y:S04]  /*19d40*/  LDL.LU R21, [R1+0x44] ;  /* 0x0000440001157983 */ /* 0x000f280000300800 */
[----:B------:R-:W5:Y:S01]  /*19d50*/  LDL.LU R4, [R1+0x14] ;  /* 0x0000140001047983 */ /* 0x000f620000300800 */
[----:B------:R-:W1:Y:S01]  /*19d60*/  S2R R13, SR_TID.X ;  /* 0x00000000000d7919 */ /* 0x000e620000002100 */
[----:B0-----:R-:W-:-:S13]  /*19d70*/  ISETP.NE.AND P0, PT, R10, 0x1, PT ;  /* 0x000000010a00780c */ /* 0x001fda0003f05270 */
[----:B------:R-:W0:Y:S01]  /*19d80*/  @P0 LDC R5, c[0x0][0x450] ;  /* 0x00011400ff050b82 */ /* 0x000e220000000800 */
[----:B-1----:R-:W-:-:S05]  /*19d90*/  IMAD.SHL.U32 R11, R13, 0x8, RZ ;  /* 0x000000080d0b7824 */ /* 0x002fca00078e00ff */
[----:B------:R-:W-:-:S04]  /*19da0*/  LOP3.LUT R11, R11, 0x18, RZ, 0xc0, !PT ;  /* 0x000000180b0b7812 */ /* 0x000fc800078ec0ff */
[C---:B------:R-:W-:Y:S02]  /*19db0*/  LOP3.LUT R12, R11.reuse, 0x20, RZ, 0xfc, !PT ;  /* 0x000000200b0c7812 */ /* 0x040fe400078efcff */
[----:B------:R-:W-:Y:S01]  /*19dc0*/  LOP3.LUT R11, R11, 0x40, RZ, 0xfc, !PT ;  /* 0x000000400b0b7812 */ /* 0x000fe200078efcff */
[----:B--2---:R-:W-:Y:S02]  /*19dd0*/  IMAD.MOV.U32 R3, RZ, RZ, R0 ;  /* 0x000000ffff037224 */ /* 0x004fe400078e0000 */
[----:B---3--:R-:W-:Y:S02]  /*19de0*/  IMAD R0, R20, UR4, RZ ;  /* 0x0000000414007c24 */ /* 0x008fe4000f8e02ff */
[C---:B------:R-:W-:Y:S01]  /*19df0*/  IMAD.WIDE.U32 R2, R18.reuse, UR4, R2 ;  /* 0x0000000412027c25 */ /* 0x040fe2000f8e0002 */
[----:B------:R-:W1:Y:S03]  /*19e00*/  S2R R20, SR_TID.X ;  /* 0x0000000000147919 */ /* 0x000e660000002100 */
[----:B------:R-:W-:Y:S01]  /*19e10*/  IMAD R0, R18, UR5, R0 ;  /* 0x0000000512007c24 */ /* 0x000fe2000f8e0200 */
[----:B------:R-:W-:-:S03]  /*19e20*/  ULDC.64 UR4, c[0x0][0x2e0] ;  /* 0x0000b80000047ab9 */ /* 0x000fc60000000a00 */
[----:B------:R-:W-:Y:S02]  /*19e30*/  IMAD.IADD R3, R3, 0x1, R0 ;  /* 0x0000000103037824 */ /* 0x000fe400078e0200 */
[----:B----4-:R-:W-:Y:S02]  /*19e40*/  IMAD R0, R21, UR4, RZ ;  /* 0x0000000415007c24 */ /* 0x010fe4000f8e02ff */
[----:B------:R-:W2:Y:S01]  /*19e50*/  S2R R21, SR_TID.X ;  /* 0x0000000000157919 */ /* 0x000ea20000002100 */
[----:B-----5:R-:W-:-:S04]  /*19e60*/  IMAD.WIDE.U32 R2, R4, UR4, R2 ;  /* 0x0000000404027c25 */ /* 0x020fc8000f8e0002 */
[----:B------:R-:W-:Y:S01]  /*19e70*/  IMAD R0, R4, UR5, R0 ;  /* 0x0000000504007c24 */ /* 0x000fe2000f8e0200 */
[----:B------:R-:W-:Y:S01]  /*19e80*/  ULDC.64 UR4, c[0x0][0x2d0] ;  /* 0x0000b40000047ab9 */ /* 0x000fe20000000a00 */
[----:B------:R-:W3:Y:S02]  /*19e90*/  @P0 LDC R4, c[0x0][0x44c] ;  /* 0x00011300ff040b82 */ /* 0x000ee40000000800 */
[----:B------:R-:W-:Y:S01]  /*19ea0*/  IMAD.IADD R3, R3, 0x1, R0 ;  /* 0x0000000103037824 */ /* 0x000fe200078e0200 */
[----:B-1----:R-:W-:-:S04]  /*19eb0*/  LOP3.LUT R20, R20, 0x7f, RZ, 0xc0, !PT ;  /* 0x0000007f14147812 */ /* 0x002fc800078ec0ff */
[----:B------:R-:W-:Y:S01]  /*19ec0*/  SHF.R.U32.HI R20, RZ, 0x2, R20 ;  /* 0x00000002ff147819 */ /* 0x000fe20000011614 */
[----:B--2---:R-:W-:Y:S01]  /*19ed0*/  IMAD.SHL.U32 R6, R21, 0x20, RZ ;  /* 0x0000002015067824 */ /* 0x004fe200078e00ff */
[----:B------:R-:W-:-:S04]  /*19ee0*/  LOP3.LUT R21, R13, 0x7f, RZ, 0xc0, !PT ;  /* 0x0000007f0d157812 */ /* 0x000fc800078ec0ff */
[----:B------:R-:W-:Y:S01]  /*19ef0*/  LOP3.LUT R6, R20, 0x60, R6, 0xf8, !PT ;  /* 0x0000006014067812 */ /* 0x000fe200078ef806 */
[----:B------:R-:W-:Y:S01]  /*19f00*/  IMAD.SHL.U32 R20, R13, 0x8, RZ ;  /* 0x000000080d147824 */ /* 0x000fe200078e00ff */
[----:B------:R-:W-:-:S03]  /*19f10*/  SHF.R.U32.HI R21, RZ, 0x2, R21 ;  /* 0x00000002ff157819 */ /* 0x000fc60000011615 */
[----:B------:R-:W-:Y:S01]  /*19f20*/  IMAD R8, R17, 0xc0, R6 ;  /* 0x000000c011087824 */ /* 0x000fe200078e0206 */
[----:B------:R-:W-:-:S03]  /*19f30*/  LOP3.LUT R20, R20, 0x18, RZ, 0xc0, !PT ;  /* 0x0000001814147812 */ /* 0x000fc600078ec0ff */
[----:B---3--:R-:W-:-:S04]  /*19f40*/  @P0 IMAD.HI.U32 R0, R8, R4, RZ ;  /* 0x0000000408000227 */ /* 0x008fc800078e00ff */
[----:B------:R-:W-:Y:S01]  /*19f50*/  IMAD.MOV.U32 R4, RZ, RZ, R8 ;  /* 0x000000ffff047224 */ /* 0x000fe200078e0008 */
[----:B0-----:R-:W-:-:S04]  /*19f60*/  @P0 SHF.R.U32.HI R4, RZ, R5, R0 ;  /* 0x00000005ff040219 */ /* 0x001fc80000011600 */
[--C-:B------:R-:W-:Y:S01]  /*19f70*/  SHF.R.S32.HI R0, RZ, 0x1f, R4.reuse ;  /* 0x0000001fff007819 */ /* 0x100fe20000011404 */
[----:B------:R-:W-:-:S04]  /*19f80*/  IMAD.MOV R6, RZ, RZ, -R4 ;  /* 0x000000ffff067224 */ /* 0x000fc800078e0a04 */
[----:B------:R-:W-:-:S04]  /*19f90*/  IMAD R0, R0, UR4, RZ ;  /* 0x0000000400007c24 */ /* 0x000fc8000f8e02ff */
[C---:B------:R-:W-:Y:S02]  /*19fa0*/  IMAD R0, R4.reuse, UR5, R0 ;  /* 0x0000000504007c24 */ /* 0x040fe4000f8e0200 */
[----:B------:R-:W-:-:S04]  /*19fb0*/  IMAD.WIDE.U32 R4, R4, UR4, R2 ;  /* 0x0000000404047c25 */ /* 0x000fc8000f8e0002 */
[----:B------:R-:W-:Y:S02]  /*19fc0*/  IMAD.IADD R5, R5, 0x1, R0 ;  /* 0x0000000105057824 */ /* 0x000fe400078e0200 */
[----:B------:R-:W-:Y:S02]  /*19fd0*/  IMAD R0, R10, R6, R8 ;  /* 0x000000060a007224 */ /* 0x000fe400078e0208 */
[----:B------:R-:W-:-:S03]  /*19fe0*/  VIADD R8, R8, 0x80 ;  /* 0x0000008008087836 */ /* 0x000fc60000000000 */
[----:B------:R-:W-:-:S05]  /*19ff0*/  SHF.R.S32.HI R6, RZ, 0x1f, R0 ;  /* 0x0000001fff067819 */ /* 0x000fca0000011400 */
[----:B------:R-:W-:Y:S02]  /*1a000*/  IMAD R9, R6, UR6, RZ ;  /* 0x0000000606097c24 */ /* 0x000fe4000f8e02ff */
[C---:B------:R-:W-:Y:S02]  /*1a010*/  IMAD.WIDE.U32 R6, R0.reuse, UR6, R4 ;  /* 0x0000000600067c25 */ /* 0x040fe4000f8e0004 */
[----:B------:R-:W0:Y:S02]  /*1a020*/  @P0 LDC R5, c[0x0][0x44c] ;  /* 0x00011300ff050b82 */ /* 0x000e240000000800 */
[----:B------:R-:W-:Y:S01]  /*1a030*/  IMAD R0, R0, UR7, R9 ;  /* 0x0000000700007c24 */ /* 0x000fe2000f8e0209 */
[----:B------:R-:W-:-:S03]  /*1a040*/  LEA R4, P1, R6, UR8, 0x1 ;  /* 0x0000000806047c11 */ /* 0x000fc6000f8208ff */
[----:B------:R-:W-:Y:S02]  /*1a050*/  IMAD.IADD R0, R7, 0x1, R0 ;  /* 0x0000000107007824 */ /* 0x000fe400078e0200 */
[----:B------:R-:W1:Y:S03]  /*1a060*/  @P0 LDC R7, c[0x0][0x450] ;  /* 0x00011400ff070b82 */ /* 0x000e660000000800 */
[----:B------:R-:W-:Y:S01]  /*1a070*/  LEA.HI.X R0, R6, UR9, R0, 0x1, P1 ;  /* 0x0000000906007c11 */ /* 0x000fe200088f0c00 */
[----:B------:R-:W-:Y:S02]  /*1a080*/  IMAD.MOV.U32 R6, RZ, RZ, R8 ;  /* 0x000000ffff067224 */ /* 0x000fe400078e0008 */
[----:B0-----:R-:W-:-:S05]  /*1a090*/  @P0 IMAD.HI.U32 R5, R8, R5, RZ ;  /* 0x0000000508050227 */ /* 0x001fca00078e00ff */
[----:B-1----:R-:W-:-:S04]  /*1a0a0*/  @P0 SHF.R.U32.HI R6, RZ, R7, R5 ;  /* 0x00000007ff060219 */ /* 0x002fc80000011605 */
[--C-:B------:R-:W-:Y:S01]  /*1a0b0*/  SHF.R.S32.HI R7, RZ, 0x1f, R6.reuse ;  /* 0x0000001fff077819 */ /* 0x100fe20000011406 */
[----:B------:R-:W-:Y:S02]  /*1a0c0*/  IMAD.MOV R5, RZ, RZ, -R6 ;  /* 0x000000ffff057224 */ /* 0x000fe400078e0a06 */
[----:B------:R-:W-:-:S04]  /*1a0d0*/  IMAD.WIDE.U32 R2, R6, UR4, R2 ;  /* 0x0000000406027c25 */ /* 0x000fc8000f8e0002 */
[----:B------:R-:W-:Y:S01]  /*1a0e0*/  IMAD R7, R7, UR4, RZ ;  /* 0x0000000407077c24 */ /* 0x000fe2000f8e02ff */
[----:B------:R-:W-:Y:S01]  /*1a0f0*/  ULDC UR4, c[0x0][0x2b8] ;  /* 0x0000ae0000047ab9 */ /* 0x000fe20000000800 */
[----:B------:R-:W-:Y:S01]  /*1a100*/  IMAD R5, R10, R5, R8 ;  /* 0x000000050a057224 */ /* 0x000fe200078e0208 */
[----:B------:R-:W-:Y:S01]  /*1a110*/  ISETP.GE.AND P3, PT, R20, UR4, PT ;  /* 0x0000000414007c0c */ /* 0x000fe2000bf66270 */
[----:B------:R-:W-:Y:S01]  /*1a120*/  IMAD R6, R6, UR5, R7 ;  /* 0x0000000506067c24 */ /* 0x000fe2000f8e0207 */
[----:B------:R-:W-:Y:S01]  /*1a130*/  UMOV UR5, 0xffffffff ;  /* 0xffffffff00057882 */ /* 0x000fe20000000000 */
[----:B------:R-:W-:Y:S02]  /*1a140*/  ISETP.GE.AND P1, PT, R11, UR4, PT ;  /* 0x000000040b007c0c */ /* 0x000fe4000bf26270 */
[----:B------:R-:W-:Y:S01]  /*1a150*/  IMAD.IADD R3, R3, 0x1, R6 ;  /* 0x0000000103037824 */ /* 0x000fe200078e0206 */
[----:B------:R-:W-:Y:S01]  /*1a160*/  SHF.R.S32.HI R6, RZ, 0x1f, R5 ;  /* 0x0000001fff067819 */ /* 0x000fe20000011405 */
[----:B------:R-:W-:-:S04]  /*1a170*/  IMAD.WIDE.U32 R2, R5, UR6, R2 ;  /* 0x0000000605027c25 */ /* 0x000fc8000f8e0002 */
[----:B------:R-:W-:Y:S01]  /*1a180*/  IMAD R6, R6, UR6, RZ ;  /* 0x0000000606067c24 */ /* 0x000fe2000f8e02ff */
[----:B------:R-:W-:-:S03]  /*1a190*/  LEA R8, P0, R2, UR8, 0x1 ;  /* 0x0000000802087c11 */ /* 0x000fc6000f8008ff */
[----:B------:R-:W-:-:S04]  /*1a1a0*/  IMAD R6, R5, UR7, R6 ;  /* 0x0000000705067c24 */ /* 0x000fc8000f8e0206 */
[----:B------:R-:W-:-:S05]  /*1a1b0*/  IMAD.IADD R3, R3, 0x1, R6 ;  /* 0x0000000103037824 */ /* 0x000fca00078e0206 */
[----:B------:R-:W-:Y:S02]  /*1a1c0*/  LEA.HI.X R3, R2, UR9, R3, 0x1, P0 ;  /* 0x0000000902037c11 */ /* 0x000fe400080f0c03 */
[----:B------:R-:W-:Y:S01]  /*1a1d0*/  ISETP.GE.AND P0, PT, R12, UR4, PT ;  /* 0x000000040c007c0c */ /* 0x000fe2000bf06270 */
[----:B------:R-:W-:-:S12]  /*1a1e0*/  BRA.DIV UR5, `(.L_x_10530) ;  /* 0x0000004a05cc7947 */ /* 0x000fd8000b800000 */
[----:B------:R-:W2:Y:S04]  /*1a1f0*/  LDL.LU R5, [R1+0x40] ;  /* 0x0000400001057983 */ /* 0x000ea80000300800 */
[----:B------:R-:W3:Y:S01]  /*1a200*/  LDL R9, [R1+0x10] ;  /* 0x0000100001097983 */ /* 0x000ee20000100800 */
[----:B------:R-:W-:-:S03]  /*1a210*/  IMAD R17, R17, 0xc0, R21 ;  /* 0x000000c011117824 */ /* 0x000fc600078e0215 */
[----:B------:R-:W0:Y:S04]  /*1a220*/  SHFL.IDX PT, R7, R4, RZ, 0x1c1f ;  /* 0x001c1fff04077589 */ /* 0x000e2800000e0000 */
[----:B------:R-:W1:Y:S01]  /*1a230*/  SHFL.IDX PT, R6, R0, RZ, 0x1c1f ;  /* 0x001c1fff00067589 */ /* 0x000e6200000e0000 */
[----:B--2---:R-:W-:Y:S02]  /*1a240*/  IMAD R2, R5, R10, RZ ;  /* 0x0000000a05027224 */ /* 0x004fe400078e02ff */
[----:B------:R-:W-:-:S03]  /*1a250*/  VIADD R5, R17, 0x20 ;  /* 0x0000002011057836 */ /* 0x000fc60000000000 */
[----:B------:R-:W-:-:S13]  /*1a260*/  ISETP.GE.AND P2, PT, R17, R2, PT ;  /* 0x000000021100720c */ /* 0x000fda0003f46270 */
        /* <DEDUP_REMOVED lines=20> */
[----:B------:R0:W-:Y:S01]  /*1a3b0*/  @!P2 LDGSTS.E.BYPASS.LTC128B.128 [R9+0x14200], desc[UR60][R6.64+0x80], !P1 ;  /* 0x142000800609afae */ /* 0x0001e2000c901d7c */
[----:B------:R-:W-:Y:S01]  /*1a3c0*/  ISETP.GE.AND P2, PT, R5, R2, PT ;  /* 0x000000020500720c */ /* 0x000fe20003f46270 */
[----:B------:R-:W-:-:S02]  /*1a3d0*/  VIADD R5, R17, 0x60 ;  /* 0x0000006011057836 */ /* 0x000fc40000000000 */
[----:B0-----:R-:W0:Y:S04]  /*1a3e0*/  SHFL.IDX PT, R7, R4, 0x2, 0x1c1f ;  /* 0x005c1f0004077f89 */ /* 0x001e2800000e0000 */
[----:B------:R-:W1:Y:S04]  /*1a3f0*/  SHFL.IDX PT, R6, R0, 0x2, 0x1c1f ;  /* 0x005c1f0000067f89 */ /* 0x000e6800000e0000 */
[----:B------:R-:W2:Y:S04]  /*1a400*/  SHFL.IDX PT, R4, R4, 0x3, 0x1c1f ;  /* 0x007c1f0004047f89 */ /* 0x000ea800000e0000 */
[----:B------:R-:W3:Y:S01]  /*1a410*/  SHFL.IDX PT, R0, R0, 0x3, 0x1c1f ;  /* 0x007c1f0000007f89 */ /* 0x000ee200000e0000 */
[----:B0-----:R-:W-:-:S05]  /*1a420*/  @!P2 LEA R7, P4, R20, R7, 0x1 ;  /* 0x000000071407a211 */ /* 0x001fca00078808ff */
[----:B-1----:R-:W-:-:S05]  /*1a430*/  @!P2 IMAD.X R6, RZ, RZ, R6, P4 ;  /* 0x000000ffff06a224 */ /* 0x002fca00020e0606 */
[----:B------:R-:W-:-:S04]  /*1a440*/  @!P2 LOP3.LUT R7, R7, R6, RZ, 0x3c, !PT ;  /* 0x000000060707a212 */ /* 0x000fc800078e3cff */
[----:B------:R-:W-:-:S04]  /*1a450*/  @!P2 LOP3.LUT R6, R7, R6, RZ, 0x3c, !PT ;  /* 0x000000060706a212 */ /* 0x000fc800078e3cff */
[----:B------:R-:W-:-:S05]  /*1a460*/  @!P2 LOP3.LUT R7, R7, R6, RZ, 0x3c, !PT ;  /* 0x000000060707a212 */ /* 0x000fca00078e3cff */
[----:B------:R-:W-:Y:S04]  /*1a470*/  @!P2 LDGSTS.E.BYPASS.LTC128B.128 [R9+0xea00], desc[UR60][R6.64], !P3 ;  /* 0x0ea000000609afae */ /* 0x000fe8000d901d7c */
[----:B------:R-:W-:Y:S04]  /*1a480*/  @!P2 LDGSTS.E.BYPASS.LTC128B.128 [R9+0x11a00], desc[UR60][R6.64+0x40], !P0 ;  /* 0x11a000400609afae */ /* 0x000fe8000c101d7c */
[----:B------:R-:W-:Y:S01]  /*1a490*/  @!P2 LDGSTS.E.BYPASS.LTC128B.128 [R9+0x14a00], desc[UR60][R6.64+0x80], !P1 ;  /* 0x14a000800609afae */ /* 0x000fe2000c901d7c */
[----:B------:R-:W-:-:S13]  /*1a4a0*/  ISETP.GE.AND P2, PT, R5, R2, PT ;  /* 0x000000020500720c */ /* 0x000fda0003f46270 */
[----:B--2---:R-:W-:-:S05]  /*1a4b0*/  @!P2 LEA R4, P4, R20, R4, 0x1 ;  /* 0x000000041404a211 */ /* 0x004fca00078808ff */
[----:B---3--:R-:W-:-:S04]  /*1a4c0*/  @!P2 IMAD.X R0, RZ, RZ, R0, P4 ;  /* 0x000000ffff00a224 */ /* 0x008fc800020e0600 */
[----:B------:R-:W-:Y:S02]  /*1a4d0*/  @!P2 IMAD.MOV.U32 R5, RZ, RZ, R0 ;  /* 0x000000ffff05a224 */ /* 0x000fe400078e0000 */
[----:B------:R-:W-:Y:S04]  /*1a4e0*/  SHFL.IDX PT, R0, R3, RZ, 0x1c1f ;  /* 0x001c1fff03007589 */ /* 0x000fe800000e0000 */
[----:B------:R-:W-:Y:S04]  /*1a4f0*/  @!P2 LDGSTS.E.BYPASS.LTC128B.128 [R9+0xf200], desc[UR60][R4.64], !P3 ;  /* 0x0f2000000409afae */ /* 0x000fe8000d901d7c */
[----:B------:R-:W-:Y:S04]  /*1a500*/  @!P2 LDGSTS.E.BYPASS.LTC128B.128 [R9+0x12200], desc[UR60][R4.64+0x40], !P0 ;  /* 0x122000400409afae */ /* 0x000fe8000c101d7c */
[----:B------:R0:W-:Y:S04]  /*1a510*/  @!P2 LDGSTS.E.BYPASS.LTC128B.128 [R9+0x15200], desc[UR60][R4.64+0x80], !P1 ;  /* 0x152000800409afae */ /* 0x0001e8000c901d7c */
[----:B------:R-:W-:Y:S04]  /*1a520*/  SHFL.IDX PT, R3, R3, 0x1, 0x1c1f ;  /* 0x003c1f0003037f89 */ /* 0x000fe800000e0000 */
[----:B0-----:R-:W0:Y:S01]  /*1a530*/  SHFL.IDX PT, R4, R8, RZ, 0x1c1f ;  /* 0x001c1fff08047589 */ /* 0x001e2200000e0000 */
[----:B------:R-:W-:-:S03]  /*1a540*/  VIADD R5, R17, 0x80 ;  /* 0x0000008011057836 */ /* 0x000fc60000000000 */
[----:B------:R-:W1:Y:S02]  /*1a550*/  SHFL.IDX PT, R8, R8, 0x1, 0x1c1f ;  /* 0x003c1f0008087f89 */ /* 0x000e6400000e0000 */
[----:B------:R-:W-:-:S13]  /*1a560*/  ISETP.GE.AND P2, PT, R5, R2, PT ;  /* 0x000000020500720c */ /* 0x000fda0003f46270 */
[----:B0-----:R-:W-:-:S05]  /*1a570*/  @!P2 LEA R4, P4, R20, R4, 0x1 ;  /* 0x000000041404a211 */ /* 0x001fca00078808ff */
[----:B------:R-:W-:-:S04]  /*1a580*/  @!P2 IMAD.X R0, RZ, RZ, R0, P4 ;  /* 0x000000ffff00a224 */ /* 0x000fc800020e0600 */
[----:B------:R-:W-:-:S05]  /*1a590*/  @!P2 IMAD.MOV.U32 R5, RZ, RZ, R0 ;  /* 0x000000ffff05a224 */ /* 0x000fca00078e0000 */
[----:B------:R0:W-:Y:S04]  /*1a5a0*/  @!P2 LDGSTS.E.BYPASS.LTC128B.128 [R9+0xfa00], desc[UR60][R4.64], !P3 ;  /* 0x0fa000000409afae */ /* 0x0001e8000d901d7c */
[----:B------:R0:W-:Y:S04]  /*1a5b0*/  @!P2 LDGSTS.E.BYPASS.LTC128B.128 [R9+0x12a00], desc[UR60][R4.64+0x40], !P0 ;  /* 0x12a000400409afae */ /* 0x0001e8000c101d7c */
[----:B-1----:R0:W-:Y:S02]  /*1a5c0*/  @!P2 LDGSTS.E.BYPASS.LTC128B.128 [R9+0x15a00], desc[UR60][R4.64+0x80], !P1 ;  /* 0x15a000800409afae */ /* 0x0021e4000c901d7c */
.L_x_10686:
[----:B------:R-:W2:Y:S01]  /*1a5d0*/  LDL R0, [R1+0x10] ;  /* 0x0000100001007983 */ /* 0x000ea20000100800 */
[----:B------:R-:W-:-:S05]  /*1a5e0*/  VIADD R17, R17, 0xa0 ;  /* 0x000000a011117836 */ /* 0x000fca0000000000 */
[----:B------:R-:W-:-:S13]  /*1a5f0*/  ISETP.GE.AND P2, PT, R17, R2, PT ;  /* 0x000000021100720c */ /* 0x000fda0003f46270 */
[----:B------:R-:W-:-:S05]  /*1a600*/  @!P2 LEA R2, P4, R20, R8, 0x1 ;  /* 0x000000081402a211 */ /* 0x000fca00078808ff */
[----:B------:R-:W-:-:S05]  /*1a610*/  @!P2 IMAD.X R3, RZ, RZ, R3, P4 ;  /* 0x000000ffff03a224 */ /* 0x000fca00020e0603 */
[----:B------:R-:W-:Y:S01]  /*1a620*/  @!PT LDS RZ, [RZ] ;  /* 0x00000000fffff984 */ /* 0x000fe20000000800 */
[----:B------:R-:W-:Y:S01]  /*1a630*/  @!PT LDS RZ, [RZ] ;  /* 0x00000000fffff984 */ /* 0x000fe20000000800 */
[----:B------:R-:W-:Y:S01]  /*1a640*/  @!PT LDS RZ, [RZ] ;  /* 0x00000000fffff984 */ /* 0x000fe20000000800 */
[----:B--2---:R1:W-:Y:S04]  /*1a650*/  @!P2 LDGSTS.E.BYPASS.LTC128B.128 [R0+0x10200], desc[UR60][R2.64], !P3 ;  /* 0x102000000200afae */ /* 0x0043e8000d901d7c */
[----:B------:R1:W-:Y:S01]  /*1a660*/  @!P2 LDGSTS.E.BYPASS.LTC128B.128 [R0+0x13200], desc[UR60][R2.64+0x40], !P0 ;  /* 0x132000400200afae */ /* 0x0003e2000c101d7c */
[----:B------:R-:W-:-:S03]  /*1a670*/  PLOP3.LUT P0, PT, PT, PT, PT, 0x80, 0x0 ;  /* 0x000000000000781c */ /* 0x000fc60003f0f070 */
[----:B------:R1:W-:Y:S01]  /*1a680*/  @!P2 LDGSTS.E.BYPASS.LTC128B.128 [R0+0x16200], desc[UR60][R2.64+0x80], !P1 ;  /* 0x162000800200afae */ /* 0x0003e2000c901d7c */
[----:B------:R-:W-:-:S09]  /*1a690*/  NOP ;  /* 0x0000000000007918 */ /* 0x000fd20000000000 */
.L_x_10531:
        /* <DEDUP_REMOVED lines=17> */
[----:B-12---:R-:W-:Y:S05]  /*1a7b0*/  @!P0 BRA `(.L_x_10533) ;  /* 0x0000004c006c8947 */ /* 0x006fea0003800000 */
.L_x_10687:
[----:B------:R-:W-:Y:S05]  /*1a7c0*/  BSYNC B0 ;  /* 0x0000000000007941 */ /* 0x000fea0003800000 */
.L_x_10532:
[----:B------:R-:W2:Y:S01]  /*1a7d0*/  LDL.LU R2, [R1+0x3c] ;  /* 0x00003c0001027983 */ /* 0x000ea20000300800 */
[----:B------:R-:W-:Y:S01]  /*1a7e0*/  BSSY B0, `(.L_x_10534) ;  /* 0x0000231000007945 */ /* 0x000fe20003800000 */
[----:B--2---:R-:W-:-:S13]  /*1a7f0*/  ISETP.GE.AND P0, PT, R2, 0x91, PT ;  /* 0x000000910200780c */ /* 0x004fda0003f06270 */
[----:B------:R-:W-:Y:S05]  /*1a800*/  @!P0 BRA `(.L_x_10535) ;  /* 0x0000002000b88947 */ /* 0x000fea0003800000 */
[----:B------:R-:W2:Y:S01]  /*1a810*/  LDL R2, [R1+0x1c] ;  /* 0x00001c0001027983 */ /* 0x000ea20000100800 */
[----:B-1----:R-:W-:Y:S01]  /*1a820*/  IMAD.MOV.U32 R0, RZ, RZ, 0x1 ;  /* 0x00000001ff007424 */ /* 0x002fe200078e00ff */
        /* <DEDUP_REMOVED lines=9> */
[----:B------:R-:W-:Y:S01]  /*1a8c0*/  VIADD R6, R23, 0x1 ;  /* 0x0000000117067836 */ /* 0x000fe20000000000 */
[----:B------:R-:W-:Y:S04]  /*1a8d0*/  BSSY B1, `(.L_x_10538) ;  /* 0x00000af000017945 */ /* 0x000fe80003800000 */
[----:B------:R-:W-:-:S04]  /*1a8e0*/  ISETP.NE.AND P0, PT, R6, 0x2, PT ;  /* 0x000000020600780c */ /* 0x000fc80003f05270 */
[----:B------:R-:W-:Y:S02]  /*1a8f0*/  SEL R8, RZ, 0x1, P0 ;  /* 0x00000001ff087807 */ /* 0x000fe40000000000 */
[----:B------:R-:W-:Y:S02]  /*1a900*/  SEL R6, R6, RZ, P0 ;  /* 0x000000ff06067207 */ /* 0x000fe40000000000 */
[----:B------:R-:W-:Y:S02]  /*1a910*/  LOP3.LUT R8, R26, R8, RZ, 0x3c, !PT ;  /* 0x000000081a087212 */ /* 0x000fe400078e3cff */
[----:B--2---:R-:W-:-:S13]  /*1a920*/  LOP3.LUT P1, RZ, R2, 0x4, RZ, 0xc0, !PT ;  /* 0x0000000402ff7812 */ /* 0x004fda000782c0ff */
[----:B------:R-:W-:Y:S05]  /*1a930*/  @!P1 BRA `(.L_x_10539) ;  /* 0x0000000800a09947 */ /* 0x000fea0003800000 */
[----:B------:R-:W-:Y:S01]  /*1a940*/  ULDC.64 UR4, c[0x0][0x418] ;  /* 0x0001060000047ab9 */ /* 0x000fe20000000a00 */
[----:B0-----:R-:W-:Y:S01]  /*1a950*/  IMAD.MOV.U32 R5, RZ, RZ, R24 ;  /* 0x000000ffff057224 */ /* 0x001fe200078e0018 */
[----:B------:R-:W-:-:S04]  /*1a960*/  ISETP.NE.U32.AND P0, PT, RZ, UR4, PT ;  /* 0x00000004ff007c0c */ /* 0x000fc8000bf05070 */
[----:B------:R-:W-:-:S13]  /*1a970*/  ISETP.NE.AND.EX P0, PT, RZ, UR5, PT, P0 ;  /* 0x00000005ff007c0c */ /* 0x000fda000bf05300 */
[----:B------:R-:W-:Y:S05]  /*1a980*/  @!P0 BRA `(.L_x_10540) ;  /* 0x0000000000488947 */ /* 0x000fea0003800000 */
[----:B------:R-:W2:Y:S01]  /*1a990*/  LDL R9, [R1+0x8] ;  /* 0x0000080001097983 */ /* 0x000ea20000100800 */
        /* <DEDUP_REMOVED lines=17> */
.L_x_10540:
[----:B------:R-:W-:Y:S01]  /*1aab0*/  IMAD R3, R6, 0x8, R22 ;  /* 0x0000000806037824 */ /* 0x000fe200078e0216 */
[----:B------:R-:W-:Y:S01]  /*1aac0*/  SHF.L.U32 R2, R8, 0x1f, RZ ;  /* 0x0000001f08027819 */ /* 0x000fe200000006ff */
[----:B------:R-:W-:Y:S03]  /*1aad0*/  BSSY B3, `(.L_x_10541) ;  /* 0x0000003000037945 */ /* 0x000fe60003800000 */
[----:B------:R-:W1:Y:S02]  /*1aae0*/  SYNCS.PHASECHK.TRANS64.TRYWAIT P0, [R3+URZ+0x31c40], R2 ;  /* 0x031c4002030075a7 */ /* 0x000e64000800017f */
[----:B-1----:R-:W-:Y:S05]  /*1aaf0*/  @!P0 BRA `(.L_x_10542) ;  /* 0x0000004800b08947 */ /* 0x002fea0003800000 */
.L_x_10688:
[----:B------:R-:W-:Y:S05]  /*1ab00*/  BSYNC B3 ;  /* 0x0000000000037941 */ /* 0x000fea0003800000 */
.L_x_10541:
        /* <DEDUP_REMOVED lines=11> */
.L_x_10544:
[----:B------:R-:W-:Y:S05]  /*1abc0*/  BSYNC B3 ;  /* 0x0000000000037941 */ /* 0x000fea0003800000 */
.L_x_10543:
        /* <DEDUP_REMOVED lines=11> */
.L_x_10545:
        /* <DEDUP_REMOVED lines=16> */
.L_x_10546:
        /* <DEDUP_REMOVED lines=16> */
.L_x_10547:
        /* <DEDUP_REMOVED lines=15> */
.L_x_10689:
[----:B------:R-:W-:Y:S05]  /*1af70*/  BSYNC B3 ;  /* 0x0000000000037941 */ /* 0x000fea0003800000 */
.L_x_10548:
[----:B------:R-:W1:Y:S02]  /*1af80*/  S2R R4, SR_TID.X ;  /* 0x0000000000047919 */ /* 0x000e640000002100 */
[----:B-1----:R-:W-:Y:S02]  /*1af90*/  LOP3.LUT R9, R4, 0x7f, RZ, 0xc0, !PT ;  /* 0x0000007f04097812 */ /* 0x002fe400078ec0ff */
[----:B------:R-:W2:Y:S02]  /*1afa0*/  LDL R4, [R1+0x18] ;  /* 0x0000180001047983 */ /* 0x000ea40000100800 */
[----:B------:R-:W-:-:S13]  /*1afb0*/  ISETP.NE.AND P0, PT, R9, RZ, PT ;  /* 0x000000ff0900720c */ /* 0x000fda0003f05270 */
[----:B0-----:R-:W-:-:S04]  /*1afc0*/  @!P0 IMAD.MOV.U32 R3, RZ, RZ, 0x6c00 ;  /* 0x00006c00ff038424 */ /* 0x001fc800078e00ff */
[----:B------:R2:W-:Y:S02]  /*1afd0*/  @!P0 SYNCS.ARRIVE.TRANS64 RZ, [R2+URZ+0x31c50], R3 ;  /* 0x031c500302ff89a7 */ /* 0x0005e4000800003f */
[----:B--2---:R-:W-:-:S04]  /*1afe0*/  PRMT R3, R4, 0x9910, RZ ;  /* 0x0000991004037816 */ /* 0x004fc800000000ff */
[----:B------:R-:W-:-:S13]  /*1aff0*/  ISETP.NE.AND P0, PT, R3, 0x2, PT ;  /* 0x000000020300780c */ /* 0x000fda0003f05270 */
[----:B------:R-:W-:Y:S05]  /*1b000*/  @P0 BRA `(.L_x_10550) ;  /* 0x0000000000040947 */ /* 0x000fea0003800000 */
[----:B------:R-:W-:Y:S01]  /*1b010*/  BPT.TRAP 0x1 ;  /* 0x000000040000795c */ /* 0x000fe20000300000 */
.L_x_10550:
[----:B------:R-:W2:Y:S01]  /*1b020*/  LDL R3, [R1] ;  /* 0x0000000001037983 */ /* 0x000ea20000100800 */
[----:B------:R-:W-:Y:S01]  /*1b030*/  BSSY B3, `(.L_x_10551) ;  /* 0x0000004000037945 */ /* 0x000fe20003800000 */
[----:B--2---:R-:W-:-:S13]  /*1b040*/  LOP3.LUT P0, RZ, R3, 0x8, RZ, 0xc0, !PT ;  /* 0x0000000803ff7812 */ /* 0x004fda000780c0ff */
[----:B------:R-:W-:Y:S05]  /*1b050*/  @P0 BRA `(.L_x_10552) ;  /* 0x0000000000040947 */ /* 0x000fea0003800000 */
[----:B------:R-:W-:Y:S01]  /*1b060*/  BPT.TRAP 0x1 ;  /* 0x000000040000795c */ /* 0x000fe20000300000 */
.L_x_10552:
[----:B------:R-:W-:Y:S05]  /*1b070*/  BSYNC B3 ;  /* 0x0000000000037941 */ /* 0x000fea0003800000 */
.L_x_10551:
[----:B------:R-:W-:Y:S01]  /*1b080*/  R2UR UR10, R10 ;  /* 0x000000000a0a72ca */ /* 0x000fe200000e0000 */
[----:B------:R-:W-:Y:S01]  /*1b090*/  IMAD R3, R23, 0x6c00, R22 ;  /* 0x00006c0017037824 */ /* 0x000fe200078e0216 */
[----:B------:R-:W-:Y:S01]  /*1b0a0*/  UIADD3 UR4, UP0, UR36, 0x470, URZ ;  /* 0x0000047024047890 */ /* 0x000fe2000ff1e03f */
[----:B------:R-:W-:Y:S01]  /*1b0b0*/  PLOP3.LUT P0, PT, PT, PT, PT, 0x80, 0x0 ;  /* 0x000000000000781c */ /* 0x000fe20003f0f070 */
[----:B------:R-:W-:Y:S01]  /*1b0c0*/  IMAD R4, R27, 0x90, R28 ;  /* 0x000000901b047824 */ /* 0x000fe200078e021c */
[----:B------:R-:W-:Y:S01]  /*1b0d0*/  UMOV UR6, 0x0 ;  /* 0x0000000000067882 */ /* 0x000fe20000000000 */
[----:B------:R-:W-:Y:S01]  /*1b0e0*/  VIADD R2, R2, 0x31c50 ;  /* 0x00031c5002027836 */ /* 0x000fe20000000000 */
[----:B------:R-:W-:Y:S01]  /*1b0f0*/  UIADD3.X UR5, URZ, UR37, URZ, UP0, !UPT ;  /* 0x000000253f057290 */ /* 0x000fe200087fe43f */
[----:B------:R-:W-:Y:S01]  /*1b100*/  VIADD R9, R3, 0x200 ;  /* 0x0000020003097836 */ /* 0x000fe20000000000 */
[----:B------:R-:W-:-:S10]  /*1b110*/  UMOV UR7, 0x14f00000 ;  /* 0x14f0000000077882 */ /* 0x000fd40000000000 */
.L_x_10553:
        /* <DEDUP_REMOVED lines=15> */
.L_x_10554:
        /* <DEDUP_REMOVED lines=15> */
.L_x_10555:
        /* <DEDUP_REMOVED lines=12> */
.L_x_10539:
[----:B------:R-:W-:Y:S05]  /*1b3c0*/  BSYNC B1 ;  /* 0x0000000000017941 */ /* 0x000fea0003800000 */
.L_x_10538:
[----:B------:R-:W2:Y:S01]  /*1b3d0*/  LDL.LU R0, [R1+0x1c] ;  /* 0x00001c0001007983 */ /* 0x000ea20000300800 */
[----:B------:R-:W-:Y:S02]  /*1b3e0*/  IMAD.MOV.U32 R23, RZ, RZ, R6 ;  /* 0x000000ffff177224 */ /* 0x000fe400078e0006 */
[----:B------:R-:W-:Y:S02]  /*1b3f0*/  IMAD.MOV.U32 R26, RZ, RZ, R8 ;  /* 0x000000ffff1a7224 */ /* 0x000fe400078e0008 */
[----:B--2---:R-:W-:-:S07]  /*1b400*/  VIADD R0, R0, 0xfffffffd ;  /* 0xfffffffd00007836 */ /* 0x004fce0000000000 */
.L_x_10537:
[----:B------:R-:W-:Y:S05]  /*1b410*/  BSYNC B2 ;  /* 0x0000000000027941 */ /* 0x000fea0003800000 */
.L_x_10536:
[----:B------:R-:W2:Y:S01]  /*1b420*/  LDL.LU R2, [R1+0x20] ;  /* 0x0000200001027983 */ /* 0x000ea20000300800 */
[----:B------:R-:W-:-:S05]  /*1b430*/  IMAD.MOV R7, RZ, RZ, -R7 ;  /* 0x000000ffff077224 */ /* 0x000fca00078e0a07 */
[----:B--2---:R-:W-:-:S13]  /*1b440*/  ISETP.NE.AND P0, PT, R2, R7, PT ;  /* 0x000000070200720c */ /* 0x004fda0003f05270 */
[----:B------:R-:W-:Y:S05]  /*1b450*/  @!P0 BRA `(.L_x_10535) ;  /* 0x0000001400a48947 */ /* 0x000fea0003800000 */
[----:B0-----:R-:W-:-:S07]  /*1b460*/  IMAD.MOV.U32 R4, RZ, RZ, R24 ;  /* 0x000000ffff047224 */ /* 0x001fce00078e0018 */
.L_x_10592:
[----:B------:R-:W2:Y:S01]  /*1b470*/  LDL R2, [R1] ;  /* 0x0000000001027983 */ /* 0x000ea20000100800 */
[----:B------:R-:W-:Y:S01]  /*1b480*/  VIADD R6, R23, 0x1 ;  /* 0x0000000117067836 */ /* 0x000fe20000000000 */
[----:B------:R-:W-:Y:S05]  /*1b490*/  YIELD ;  /* 0x0000000000007946 */ /* 0x000fea0003800000 */
[----:B------:R-:W-:Y:S01]  /*1b4a0*/  ISETP.NE.AND P0, PT, R6, 0x2, PT ;  /* 0x000000020600780c */ /* 0x000fe20003f05270 */
[----:B------:R-:W-:Y:S03]  /*1b4b0*/  BSSY B1, `(.L_x_10556) ;  /* 0x00000ae000017945 */ /* 0x000fe60003800000 */
[----:B------:R-:W-:-:S02]  /*1b4c0*/  SEL R7, RZ, 0x1, P0 ;  /* 0x00000001ff077807 */ /* 0x000fc40000000000 */
[----:B------:R-:W-:Y:S02]  /*1b4d0*/  SEL R6, R6, RZ, P0 ;  /* 0x000000ff06067207 */ /* 0x000fe40000000000 */
[----:B------:R-:W-:Y:S02]  /*1b4e0*/  LOP3.LUT R7, R26, R7, RZ, 0x3c, !PT ;  /* 0x000000071a077212 */ /* 0x000fe400078e3cff */
[----:B--2---:R-:W-:-:S13]  /*1b4f0*/  LOP3.LUT P1, RZ, R2, 0x4, RZ, 0xc0, !PT ;  /* 0x0000000402ff7812 */ /* 0x004fda000782c0ff */
[----:B------:R-:W-:Y:S05]  /*1b500*/  @!P1 BRA `(.L_x_10557) ;  /* 0x0000000800a09947 */ /* 0x000fea0003800000 */
[----:B------:R-:W-:Y:S01]  /*1b510*/  ULDC.64 UR4, c[0x0][0x418] ;  /* 0x0001060000047ab9 */ /* 0x000fe20000000a00 */
[----:B------:R-:W-:Y:S01]  /*1b520*/  IMAD.MOV.U32 R8, RZ, RZ, R0 ;  /* 0x000000ffff087224 */ /* 0x000fe200078e0000 */
        /* <DEDUP_REMOVED lines=21> */
.L_x_10558:
[----:B0-----:R-:W-:Y:S01]  /*1b680*/  IMAD R5, R6, 0x8, R22 ;  /* 0x0000000806057824 */ /* 0x001fe200078e0216 */
[----:B------:R-:W-:Y:S01]  /*1b690*/  SHF.L.U32 R2, R7, 0x1f, RZ ;  /* 0x0000001f07027819 */ /* 0x000fe200000006ff */
[----:B------:R-:W-:Y:S03]  /*1b6a0*/  BSSY B2, `(.L_x_10559) ;  /* 0x0000003000027945 */ /* 0x000fe60003800000 */
[----:B------:R-:W0:Y:S02]  /*1b6b0*/  SYNCS.PHASECHK.TRANS64.TRYWAIT P0, [R5+URZ+0x31c40], R2 ;  /* 0x031c4002050075a7 */ /* 0x000e24000800017f */
[----:B0-----:R-:W-:Y:S05]  /*1b6c0*/  @!P0 BRA `(.L_x_10560) ;  /* 0x0000003c00e48947 */ /* 0x001fea0003800000 */
.L_x_10690:
[----:B------:R-:W-:Y:S05]  /*1b6d0*/  BSYNC B2 ;  /* 0x0000000000027941 */ /* 0x000fea0003800000 */
.L_x_10559:
[----:B------:R-:W1:Y:S01]  /*1b6e0*/  S2R R3, SR_TID.X ;  /* 0x0000000000037919 */ /* 0x000e620000002100 */
[----:B------:R-:W-:Y:S01]  /*1b6f0*/  BSSY B2, `(.L_x_10561) ;  /* 0x000000a000027945 */ /* 0x000fe20003800000 */
[----:B-1----:R-:W-:-:S04]  /*1b700*/  LOP3.LUT R3, R3, 0x7f, RZ, 0xc0, !PT ;  /* 0x0000007f03037812 */ /* 0x002fc800078ec0ff */
[----:B------:R-:W-:-:S13]  /*1b710*/  ISETP.NE.AND P0, PT, R3, RZ, PT ;  /* 0x000000ff0300720c */ /* 0x000fda0003f05270 */
[----:B------:R-:W-:Y:S05]  /*1b720*/  @P0 BRA `(.L_x_10562) ;  /* 0x0000000000180947 */ /* 0x000fea0003800000 */
[----:B------:R-:W2:Y:S01]  /*1b730*/  LDL R3, [R1] ;  /* 0x0000000001037983 */ /* 0x000ea20000100800 */
[----:B0-----:R-:W-:-:S04]  /*1b740*/  IMAD.MOV.U32 R2, RZ, RZ, 0x6c00 ;  /* 0x00006c00ff027424 */ /* 0x001fc800078e00ff */
[----:B------:R1:W-:Y:S01]  /*1b750*/  SYNCS.ARRIVE.TRANS64 RZ, [R5+URZ+0x31c30], R2 ;  /* 0x031c300205ff79a7 */ /* 0x0003e2000800003f */
[----:B--2---:R-:W-:-:S13]  /*1b760*/  LOP3.LUT P1, RZ, R3, 0x1, RZ, 0xc0, !PT ;  /* 0x0000000103ff7812 */ /* 0x004fda000782c0ff */
[----:B-1----:R-:W-:Y:S05]  /*1b770*/  @!P1 BRA `(.L_x_10562) ;  /* 0x0000000000049947 */ /* 0x002fea0003800000 */
[----:B------:R-:W-:Y:S01]  /*1b780*/  BPT.TRAP 0x1 ;  /* 0x000000040000795c */ /* 0x000fe20000300000 */
.L_x_10562:
[----:B------:R-:W-:Y:S05]  /*1b790*/  BSYNC B2 ;  /* 0x0000000000027941 */ /* 0x000fea0003800000 */
.L_x_10561:
[----:B------:R-:W-:Y:S01]  /*1b7a0*/  IMAD.MOV.U32 R11, RZ, RZ, RZ ;  /* 0x000000ffff0b7224 */ /* 0x000fe200078e00ff */
[----:B------:R-:W-:Y:S01]  /*1b7b0*/  UIADD3 UR4, UP0, UR36, 0x370, URZ ;  /* 0x0000037024047890 */ /* 0x000fe2000ff1e03f */
[----:B------:R-:W-:Y:S01]  /*1b7c0*/  IMAD R9, R6, 0x6c00, R22 ;  /* 0x00006c0006097824 */ /* 0x000fe200078e0216 */
[----:B------:R-:W-:Y:S01]  /*1b7d0*/  PLOP3.LUT P0, PT, PT, PT, PT, 0x80, 0x0 ;  /* 0x000000000000781c */ /* 0x000fe20003f0f070 */
[----:B0-----:R-:W-:Y:S01]  /*1b7e0*/  VIADD R5, R5, 0x31c30 ;  /* 0x00031c3005057836 */ /* 0x001fe20000000000 */
[----:B------:R-:W-:Y:S01]  /*1b7f0*/  R2UR UR10, R11 ;  /* 0x000000000b0a72ca */ /* 0x000fe200000e0000 */
[----:B------:R-:W-:Y:S01]  /*1b800*/  IMAD R3, R8, 0x90, R28 ;  /* 0x0000009008037824 */ /* 0x000fe200078e021c */
[----:B------:R-:W-:Y:S01]  /*1b810*/  UIADD3.X UR5, URZ, UR37, URZ, UP0, !UPT ;  /* 0x000000253f057290 */ /* 0x000fe200087fe43f */
[----:B------:R-:W-:Y:S01]  /*1b820*/  VIADD R2, R9, 0x16a00 ;  /* 0x00016a0009027836 */ /* 0x000fe20000000000 */
[----:B------:R-:W-:Y:S01]  /*1b830*/  UMOV UR6, 0x0 ;  /* 0x0000000000067882 */ /* 0x000fe20000000000 */
[----:B------:R-:W-:-:S10]  /*1b840*/  UMOV UR7, 0x14f00000 ;  /* 0x14f0000000077882 */ /* 0x000fd40000000000 */
.L_x_10563:
        /* <DEDUP_REMOVED lines=16> */
.L_x_10564:
        /* <DEDUP_REMOVED lines=16> */
.L_x_10565:
        /* <DEDUP_REMOVED lines=15> */
.L_x_10691:
[----:B------:R-:W-:Y:S05]  /*1bb40*/  BSYNC B2 ;  /* 0x0000000000027941 */ /* 0x000fea0003800000 */
.L_x_10566:
        /* <DEDUP_REMOVED lines=10> */
.L_x_10568:
[----:B------:R-:W2:Y:S01]  /*1bbf0*/  LDL R5, [R1] ;  /* 0x0000000001057983 */ /* 0x000ea20000100800 */
[----:B------:R-:W-:Y:S01]  /*1bc00*/  BSSY B2, `(.L_x_10569) ;  /* 0x0000004000027945 */ /* 0x000fe20003800000 */
[----:B--2---:R-:W-:-:S13]  /*1bc10*/  LOP3.LUT P0, RZ, R5, 0x8, RZ, 0xc0, !PT ;  /* 0x0000000805ff7812 */ /* 0x004fda000780c0ff */
[----:B------:R-:W-:Y:S05]  /*1bc20*/  @P0 BRA `(.L_x_10570) ;  /* 0x0000000000040947 */ /* 0x000fea0003800000 */
[----:B------:R-:W-:Y:S01]  /*1bc30*/  BPT.TRAP 0x1 ;  /* 0x000000040000795c */ /* 0x000fe20000300000 */
.L_x_10570:
[----:B------:R-:W-:Y:S05]  /*1bc40*/  BSYNC B2 ;  /* 0x0000000000027941 */ /* 0x000fea0003800000 */
.L_x_10569:
[----:B------:R-:W-:Y:S01]  /*1bc50*/  R2UR UR10, R11 ;  /* 0x000000000b0a72ca */ /* 0x000fe200000e0000 */
[----:B------:R-:W-:Y:S01]  /*1bc60*/  IMAD R23, R23, 0x6c00, R22 ;  /* 0x00006c0017177824 */ /* 0x000fe200078e0216 */
[----:B------:R-:W-:Y:S01]  /*1bc70*/  UIADD3 UR4, UP0, UR36, 0x470, URZ ;  /* 0x0000047024047890 */ /* 0x000fe2000ff1e03f */
[----:B------:R-:W-:Y:S01]  /*1bc80*/  PLOP3.LUT P0, PT, PT, PT, PT, 0x80, 0x0 ;  /* 0x000000000000781c */ /* 0x000fe20003f0f070 */
[----:B------:R-:W-:Y:S01]  /*1bc90*/  IMAD R5, R27, 0x90, R28 ;  /* 0x000000901b057824 */ /* 0x000fe200078e021c */
[----:B------:R-:W-:Y:S01]  /*1bca0*/  UMOV UR6, 0x0 ;  /* 0x0000000000067882 */ /* 0x000fe20000000000 */
[----:B0-----:R-:W-:Y:S01]  /*1bcb0*/  VIADD R3, R3, 0x31c50 ;  /* 0x00031c5003037836 */ /* 0x001fe20000000000 */
[----:B------:R-:W-:Y:S01]  /*1bcc0*/  UIADD3.X UR5, URZ, UR37, URZ, UP0, !UPT ;  /* 0x000000253f057290 */ /* 0x000fe200087fe43f */
[----:B------:R-:W-:Y:S01]  /*1bcd0*/  VIADD R9, R23, 0x200 ;  /* 0x0000020017097836 */ /* 0x000fe20000000000 */
[----:B------:R-:W-:-:S10]  /*1bce0*/  UMOV UR7, 0x14f00000 ;  /* 0x14f0000000077882 */ /* 0x000fd40000000000 */
.L_x_10571:
        /* <DEDUP_REMOVED lines=15> */
.L_x_10572:
        /* <DEDUP_REMOVED lines=15> */
.L_x_10573:
        /* <DEDUP_REMOVED lines=12> */
.L_x_10557:
[----:B------:R-:W-:Y:S05]  /*1bf90*/  BSYNC B1 ;  /* 0x0000000000017941 */ /* 0x000fea0003800000 */
.L_x_10556:
        /* <DEDUP_REMOVED lines=10> */
[----:B------:R-:W-:Y:S01]  /*1c040*/  VIADD R8, R0, 0xffffffff ;  /* 0xffffffff00087836 */ /* 0x000fe20000000000 */
        /* <DEDUP_REMOVED lines=21> */
.L_x_10576:
[----:B0-----:R-:W-:Y:S01]  /*1c1a0*/  IMAD R5, R23, 0x8, R22 ;  /* 0x0000000817057824 */ /* 0x001fe200078e0216 */
[----:B------:R-:W-:Y:S01]  /*1c1b0*/  SHF.L.U32 R2, R26, 0x1f, RZ ;  /* 0x0000001f1a027819 */ /* 0x000fe200000006ff */
[----:B------:R-:W-:Y:S03]  /*1c1c0*/  BSSY B2, `(.L_x_10577) ;  /* 0x0000003000027945 */ /* 0x000fe60003800000 */
[----:B------:R-:W0:Y:S02]  /*1c1d0*/  SYNCS.PHASECHK.TRANS64.TRYWAIT P0, [R5+URZ+0x31c40], R2 ;  /* 0x031c4002050075a7 */ /* 0x000e24000800017f */
[----:B0-----:R-:W-:Y:S05]  /*1c1e0*/  @!P0 BRA `(.L_x_10578) ;  /* 0x0000003400448947 */ /* 0x001fea0003800000 */
.L_x_10692:
[----:B------:R-:W-:Y:S05]  /*1c1f0*/  BSYNC B2 ;  /* 0x0000000000027941 */ /* 0x000fea0003800000 */
.L_x_10577:
        /* <DEDUP_REMOVED lines=11> */
.L_x_10580:
[----:B------:R-:W-:Y:S05]  /*1c2b0*/  BSYNC B2 ;  /* 0x0000000000027941 */ /* 0x000fea0003800000 */
.L_x_10579:
        /* <DEDUP_REMOVED lines=11> */
.L_x_10581:
        /* <DEDUP_REMOVED lines=16> */
.L_x_10582:
        /* <DEDUP_REMOVED lines=16> */
.L_x_10583:
        /* <DEDUP_REMOVED lines=15> */
.L_x_10693:
[----:B------:R-:W-:Y:S05]  /*1c660*/  BSYNC B2 ;  /* 0x0000000000027941 */ /* 0x000fea0003800000 */
.L_x_10584:
        /* <DEDUP_REMOVED lines=10> */
.L_x_10586:
[----:B------:R-:W2:Y:S01]  /*1c710*/  LDL R5, [R1] ;  /* 0x0000000001057983 */ /* 0x000ea20000100800 */
[----:B------:R-:W-:Y:S01]  /*1c720*/  BSSY B2, `(.L_x_10587) ;  /* 0x0000004000027945 */ /* 0x000fe20003800000 */
[----:B--2---:R-:W-:-:S13]  /*1c730*/  LOP3.LUT P0, RZ, R5, 0x8, RZ, 0xc0, !PT ;  /* 0x0000000805ff7812 */ /* 0x004fda000780c0ff */
[----:B------:R-:W-:Y:S05]  /*1c740*/  @P0 BRA `(.L_x_10588) ;  /* 0x0000000000040947 */ /* 0x000fea0003800000 */
[----:B------:R-:W-:Y:S01]  /*1c750*/  BPT.TRAP 0x1 ;  /* 0x000000040000795c */ /* 0x000fe20000300000 */
.L_x_10588:
[----:B------:R-:W-:Y:S05]  /*1c760*/  BSYNC B2 ;  /* 0x0000000000027941 */ /* 0x000fea0003800000 */
.L_x_10587:
        /* <DEDUP_REMOVED lines=10> */
.L_x_10589:
        /* <DEDUP_REMOVED lines=15> */
.L_x_10590:
        /* <DEDUP_REMOVED lines=15> */
.L_x_10591:
        /* <DEDUP_REMOVED lines=12> */
.L_x_10575:
[----:B------:R-:W-:Y:S05]  /*1cab0*/  BSYNC B1 ;  /* 0x0000000000017941 */ /* 0x000fea0003800000 */
.L_x_10574:
[C---:B------:R-:W-:Y:S01]  /*1cac0*/  ISETP.GT.AND P0, PT, R0.reuse, 0x1, PT ;  /* 0x000000010000780c */ /* 0x040fe20003f04270 */
[----:B------:R-:W-:-:S12]  /*1cad0*/  VIADD R0, R0, 0xfffffffe ;  /* 0xfffffffe00007836 */ /* 0x000fd80000000000 */
[----:B------:R-:W-:Y:S05]  /*1cae0*/  @P0 BRA `(.L_x_10592) ;  /* 0xffffffe800600947 */ /* 0x000fea000383ffff */
.L_x_10535:
[----:B------:R-:W-:Y:S05]  /*1caf0*/  BSYNC B0 ;  /* 0x0000000000007941 */ /* 0x000fea0003800000 */
.L_x_10534:
[----:B------:R-:W2:Y:S01]  /*1cb00*/  S2R R2, SR_TID.X ;  /* 0x0000000000027919 */ /* 0x000ea20000002100 */
[----:B------:R-:W-:Y:S01]  /*1cb10*/  BSSY B0, `(.L_x_10593) ;  /* 0x0000010000007945 */ /* 0x000fe20003800000 */
[----:B--2---:R-:W-:-:S04]  /*1cb20*/  LOP3.LUT R2, R2, 0x7f, RZ, 0xc0, !PT ;  /* 0x0000007f02027812 */ /* 0x004fc800078ec0ff */
[----:B------:R-:W-:-:S13]  /*1cb30*/  ISETP.NE.AND P0, PT, R2, RZ, PT ;  /* 0x000000ff0200720c */ /* 0x000fda0003f05270 */
[----:B------:R-:W-:Y:S05]  /*1cb40*/  @P0 BRA `(.L_x_10594) ;  /* 0x0000000000300947 */ /* 0x000fea0003800000 */
[----:B0-----:R-:W0:Y:S01]  /*1cb50*/  S2R R5, SR_LANEID ;  /* 0x0000000000057919 */ /* 0x001e220000000000 */
[----:B------:R-:W-:Y:S01]  /*1cb60*/  VOTEU.ANY UR4, UPT, PT ;  /* 0x0000000000047886 */ /* 0x000fe200038e0100 */
[----:B------:R-:W2:Y:S01]  /*1cb70*/  LDC.64 R2, c[0x0][0xc60] ;  /* 0x00031800ff027b82 */ /* 0x000ea20000000a00 */
[----:B-1----:R-:W0:Y:S02]  /*1cb80*/  FLO.U32 R0, UR4 ;  /* 0x0000000400007d00 */ /* 0x002e2400080e0000 */
[----:B0-----:R-:W-:-:S06]  /*1cb90*/  ISETP.EQ.U32.AND P0, PT, R0, R5, PT ;  /* 0x000000050000720c */ /* 0x001fcc0003f02070 */
[----:B------:R-:W2:Y:S07]  /*1cba0*/  POPC R5, UR4 ;  /* 0x0000000400057d09 */ /* 0x000eae0008000000 */
[----:B--2---:R-:W2:Y:S01]  /*1cbb0*/  @P0 ATOMG.E.ADD.STRONG.GPU PT, R3, desc[UR60][R2.64], R5 ;  /* 0x00000005020309a8 */ /* 0x004ea200081ee1fc */
[----:B------:R-:W0:Y:S02]  /*1cbc0*/  S2R R4, SR_LTMASK ;  /* 0x0000000000047919 */ /* 0x000e240000003900 */
[----:B0-----:R-:W-:-:S04]  /*1cbd0*/  LOP3.LUT R4, R4, UR4, RZ, 0xc0, !PT ;  /* 0x0000000404047c12 */ /* 0x001fc8000f8ec0ff */
[----:B------:R-:W0:Y:S01]  /*1cbe0*/  POPC R7, R4 ;  /* 0x0000000400077309 */ /* 0x000e220000000000 */
[----:B--2---:R-:W0:Y:S02]  /*1cbf0*/  SHFL.IDX PT, R0, R3, R0, 0x1f ;  /* 0x00001f0003007589 */ /* 0x004e2400000e0000 */
[----:B0-----:R-:W-:-:S07]  /*1cc00*/  IADD3 R16, R0, UR38, R7 ;  /* 0x0000002600107c10 */ /* 0x001fce000fffe007 */
.L_x_10594:
[----:B------:R-:W-:Y:S05]  /*1cc10*/  BSYNC B0 ;  /* 0x0000000000007941 */ /* 0x000fea0003800000 */
.L_x_10593:
[----:B-1----:R-:W2:Y:S01]  /*1cc20*/  LDL R0, [R1] ;  /* 0x0000000001007983 */ /* 0x002ea20000100800 */
[----:B------:R-:W-:Y:S01]  /*1cc30*/  BSSY B0, `(.L_x_10595) ;  /* 0x000004b000007945 */ /* 0x000fe20003800000 */
[----:B--2---:R-:W-:-:S13]  /*1cc40*/  LOP3.LUT P0, RZ, R0, 0x4, RZ, 0xc0, !PT ;  /* 0x0000000400ff7812 */ /* 0x004fda000780c0ff */
[----:B------:R-:W-:Y:S05]  /*1cc50*/  @!P0 BRA `(.L_x_10596) ;  /* 0x0000000400208947 */ /* 0x000fea0003800000 */
[----:B------:R-:W-:Y:S01]  /*1cc60*/  IMAD R0, R23, 0x8, R22 ;  /* 0x0000000817007824 */ /* 0x000fe200078e0216 */
[----:B------:R-:W-:Y:S01]  /*1cc70*/  SHF.L.U32 R3, R26, 0x1f, RZ ;  /* 0x0000001f1a037819 */ /* 0x000fe200000006ff */
[----:B------:R-:W-:Y:S03]  /*1cc80*/  BSSY B1, `(.L_x_10597) ;  /* 0x0000003000017945 */ /* 0x000fe60003800000 */
[----:B------:R-:W1:Y:S02]  /*1cc90*/  SYNCS.PHASECHK.TRANS64.TRYWAIT P0, [R0+URZ+0x31c60], R3 ;  /* 0x031c6003000075a7 */ /* 0x000e64000800017f */
[----:B-1----:R-:W-:Y:S05]  /*1cca0*/  @!P0 BRA `(.L_x_10598) ;  /* 0x0000002800bc8947 */ /* 0x002fea0003800000 */
.L_x_10694:
[----:B------:R-:W-:Y:S05]  /*1ccb0*/  BSYNC B1 ;  /* 0x0000000000017941 */ /* 0x000fea0003800000 */
.L_x_10597:
[----:B------:R-:W0:Y:S02]  /*1ccc0*/  S2R R2, SR_TID.X ;  /* 0x0000000000027919 */ /* 0x000e240000002100 */
[----:B0-----:R-:W-:Y:S02]  /*1ccd0*/  LOP3.LUT R4, R2, 0x7f, RZ, 0xc0, !PT ;  /* 0x0000007f02047812 */ /* 0x001fe400078ec0ff */
[----:B------:R-:W2:Y:S02]  /*1cce0*/  LDL R2, [R1+0x18] ;  /* 0x0000180001027983 */ /* 0x000ea40000100800 */
[----:B------:R-:W-:-:S13]  /*1ccf0*/  ISETP.NE.AND P0, PT, R4, RZ, PT ;  /* 0x000000ff0400720c */ /* 0x000fda0003f05270 */
[----:B-1----:R-:W-:-:S04]  /*1cd00*/  @!P0 IMAD.MOV.U32 R3, RZ, RZ, 0x6c00 ;  /* 0x00006c00ff038424 */ /* 0x002fc800078e00ff */
[----:B------:R0:W-:Y:S01]  /*1cd10*/  @!P0 SYNCS.ARRIVE.TRANS64 RZ, [R0+URZ+0x31c50], R3 ;  /* 0x031c500300ff89a7 */ /* 0x0001e2000800003f */
[----:B--2---:R-:W-:-:S04]  /*1cd20*/  PRMT R2, R2, 0x9910, RZ ;  /* 0x0000991002027816 */ /* 0x004fc800000000ff */
[----:B------:R-:W-:-:S13]  /*1cd30*/  ISETP.NE.AND P0, PT, R2, 0x2, PT ;  /* 0x000000020200780c */ /* 0x000fda0003f05270 */
[----:B0-----:R-:W-:Y:S05]  /*1cd40*/  @P0 BRA `(.L_x_10599) ;  /* 0x0000000000040947 */ /* 0x001fea0003800000 */
[----:B------:R-:W-:Y:S01]  /*1cd50*/  BPT.TRAP 0x1 ;  /* 0x000000040000795c */ /* 0x000fe20000300000 */
.L_x_10599:
[----:B------:R-:W2:Y:S01]  /*1cd60*/  LDL R2, [R1] ;  /* 0x0000000001027983 */ /* 0x000ea20000100800 */
[----:B------:R-:W-:Y:S01]  /*1cd70*/  BSSY B1, `(.L_x_10600) ;  /* 0x0000004000017945 */ /* 0x000fe20003800000 */
[----:B--2---:R-:W-:-:S13]  /*1cd80*/  LOP3.LUT P0, RZ, R2, 0x8, RZ, 0xc0, !PT ;  /* 0x0000000802ff7812 */ /* 0x004fda000780c0ff */
[----:B------:R-:W-:Y:S05]  /*1cd90*/  @P0 BRA `(.L_x_10601) ;  /* 0x0000000000040947 */ /* 0x000fea0003800000 */
[----:B------:R-:W-:Y:S01]  /*1cda0*/  BPT.TRAP 0x1 ;  /* 0x000000040000795c */ /* 0x000fe20000300000 */
.L_x_10601:
[----:B------:R-:W-:Y:S05]  /*1cdb0*/  BSYNC B1 ;  /* 0x0000000000017941 */ /* 0x000fea0003800000 */
.L_x_10600:
        /* <DEDUP_REMOVED lines=8> */
[----:B------:R-:W-:Y:S01]  /*1ce40*/  UMOV UR7, 0x14f00000 ;  /* 0x14f0000000077882 */ /* 0x000fe20000000000 */
[----:B------:R-:W-:-:S09]  /*1ce50*/  UMOV UR10, URZ ;  /* 0x0000003f000a7c82 */ /* 0x000fd20008000000 */
.L_x_10602:
        /* <DEDUP_REMOVED lines=15> */
.L_x_10603:
        /* <DEDUP_REMOVED lines=15> */
.L_x_10604:
        /* <DEDUP_REMOVED lines=10> */
.L_x_10596:
[----:B------:R-:W-:Y:S05]  /*1d0e0*/  BSYNC B0 ;  /* 0x0000000000007941 */ /* 0x000fea0003800000 */
.L_x_10595:
[----:B------:R-:W-:-:S05]  /*1d0f0*/  VIADD R23, R23, 0x1 ;  /* 0x0000000117177836 */ /* 0x000fca0000000000 */
[----:B------:R-:W-:-:S04]  /*1d100*/  ISETP.NE.AND P0, PT, R23, 0x2, PT ;  /* 0x000000021700780c */ /* 0x000fc80003f05270 */
[----:B------:R-:W-:Y:S02]  /*1d110*/  SEL R3, RZ, 0x1, P0 ;  /* 0x00000001ff037807 */ /* 0x000fe40000000000 */
[----:B------:R-:W-:Y:S02]  /*1d120*/  SEL R23, R23, RZ, P0 ;  /* 0x000000ff17177207 */ /* 0x000fe40000000000 */
[----:B------:R-:W-:-:S07]  /*1d130*/  LOP3.LUT R26, R26, R3, RZ, 0x3c, !PT ;  /* 0x000000031a1a7212 */ /* 0x000fce00078e3cff */
.L_x_10516:
[----:B------:R-:W-:Y:S05]  /*1d140*/  BSYNC B7 ;  /* 0x0000000000077941 */ /* 0x000fea0003800000 */
.L_x_10514:
[----:B0-----:R-:W3:Y:S02]  /*1d150*/  LDL R9, [R1] ;  /* 0x0000000001097983 */ /* 0x001ee40000100800 */
[----:B---3--:R-:W-:-:S13]  /*1d160*/  LOP3.LUT P0, RZ, R9, 0x10, RZ, 0xc0, !PT ;  /* 0x0000001009ff7812 */ /* 0x008fda000780c0ff */
[----:B------:R-:W-:Y:S05]  /*1d170*/  @!P0 BRA `(.L_x_10605) ;  /* 0x0000000000248947 */ /* 0x000fea0003800000 */
[----:B------:R-:W-:Y:S05]  /*1d180*/  WARPSYNC.ALL ;  /* 0x0000000000007948 */ /* 0x000fea0003800000 */
[----:B------:R-:W0:Y:S08]  /*1d190*/  S2UR UR5, SR_CgaCtaId ;  /* 0x00000000000579c3 */ /* 0x000e300000008800 */
[----:B------:R-:W-:Y:S06]  /*1d1a0*/  BAR.SYNC.DEFER_BLOCKING 0x5, 0x200 ;  /* 0x0148000000007b1d */ /* 0x000fec0000010000 */
[----:B------:R-:W-:-:S02]  /*1d1b0*/  UMOV UR4, 0x400 ;  /* 0x0000040000047882 */ /* 0x000fc40000000000 */
[----:B0-----:R-:W-:-:S06]  /*1d1c0*/  ULEA UR4, UR5, UR4, 0x18 ;  /* 0x0000000405047291 */ /* 0x001fcc000f8ec03f */
[----:B------:R-:W-:-:S05]  /*1d1d0*/  IMAD.U32 R22, RZ, RZ, UR4 ;  /* 0x00000004ff167e24 */ /* 0x000fca000f8e00ff */
[----:B------:R3:W4:Y:S01]  /*1d1e0*/  LDS.128 R16, [R22+0x31cd0] ;  /* 0x031cd00016107984 */ /* 0x0007220000000c00 */
[----:B------:R-:W-:Y:S06]  /*1d1f0*/  BAR.ARV 0x4, 0x200 ;  /* 0x0108000000007b1d */ /* 0x000fec0000002000 */
[----:B------:R-:W-:Y:S05]  /*1d200*/  BRA `(.L_x_10606) ;  /* 0x00000008003c7947 */ /* 0x000fea0003800000 */
.L_x_10605:
[----:B------:R-:W3:Y:S01]  /*1d210*/  LDL R8, [R1+0xc] ;  /* 0x00000c0001087983 */ /* 0x000ee20000100800 */
[----:B------:R-:W-:Y:S01]  /*1d220*/  UMOV UR4, 0xffffffff ;  /* 0xffffffff00047882 */ /* 0x000fe20000000000 */
[----:B---3--:R-:W-:Y:S02]  /*1d230*/  ISETP.NE.AND P5, PT, R8, 0x1f, PT ;  /* 0x0000001f0800780c */ /* 0x008fe40003fa5270 */
[----:B------:R-:W-:Y:S11]  /*1d240*/  BRA.DIV UR4, `(.L_x_10607) ;  /* 0x0000002604687947 */ /* 0x000ff6000b800000 */
[----:B------:R-:W-:Y:S01]  /*1d250*/  IMAD.IADD R5, R19, 0x1, R8 ;  /* 0x0000000113057824 */ /* 0x000fe200078e0208 */
[----:B------:R-:W-:Y:S01]  /*1d260*/  ULDC UR4, c[0x0][0xc3c] ;  /* 0x00030f0000047ab9 */ /* 0x000fe20000000800 */
[----:B------:R-:W-:-:S03]  /*1d270*/  LOP3.LUT P4, RZ, R9, 0x1, RZ, 0xc0, !PT ;  /* 0x0000000109ff7812 */ /* 0x000fc6000788c0ff */
[----:B------:R-:W-:-:S13]  /*1d280*/  ISETP.GE.OR P0, PT, R5, UR4, !P5 ;  /* 0x0000000405007c0c */ /* 0x000fda000ef06670 */
[----:B------:R-:W0:Y:S02]  /*1d290*/  @!P0 LDC.64 R2, c[0x0][0xc80] ;  /* 0x00032000ff028b82 */ /* 0x000e240000000a00 */
[----:B0-----:R-:W-:-:S06]  /*1d2a0*/  @!P0 IMAD.WIDE R2, R5, 0x4, R2 ;  /* 0x0000000405028825 */ /* 0x001fcc00078e0202 */
[----:B------:R0:W3:Y:S01]  /*1d2b0*/  @!P0 LDG.E R3, desc[UR60][R2.64] ;  /* 0x0000003c02038981 */ /* 0x0000e2000c1e1900 */
[C---:B------:R-:W-:Y:S02]  /*1d2c0*/  ISETP.GE.U32.AND P1, PT, R8.reuse, 0x4, PT ;  /* 0x000000040800780c */ /* 0x040fe40003f26070 */
[C---:B------:R-:W-:Y:S01]  /*1d2d0*/  ISETP.GE.U32.AND P2, PT, R8.reuse, 0x8, PT ;  /* 0x000000080800780c */ /* 0x040fe20003f46070 */
[----:B------:R-:W-:Y:S01]  /*1d2e0*/  SHFL.IDX PT, R0, R16, RZ, 0x1f ;  /* 0x00001fff10007589 */ /* 0x000fe200000e0000 */
[----:B------:R-:W-:-:S03]  /*1d2f0*/  ISETP.GE.U32.AND P3, PT, R8, 0x10, PT ;  /* 0x000000100800780c */ /* 0x000fc60003f66070 */
[----:B------:R-:W-:Y:S01]  /*1d300*/  SHFL.IDX PT, R4, R16, 0x1, 0x1f ;  /* 0x00201f0010047f89 */ /* 0x000fe200000e0000 */
[----:B0-----:R-:W-:Y:S02]  /*1d310*/  IMAD.MOV.U32 R2, RZ, RZ, RZ ;  /* 0x000000ffff027224 */ /* 0x001fe400078e00ff */
[----:B---3--:R-:W-:Y:S01]  /*1d320*/  @!P0 IMAD.MOV.U32 R2, RZ, RZ, R3 ;  /* 0x000000ffff028224 */ /* 0x008fe200078e0003 */
[----:B------:R-:W-:-:S04]  /*1d330*/  ISETP.GE.U32.AND P0, PT, R8, 0x2, PT ;  /* 0x000000020800780c */ /* 0x000fc80003f06070 */
[----:B------:R-:W0:Y:S02]  /*1d340*/  SHFL.UP PT, R14, R2, 0x1, RZ ;  /* 0x04200000020e7989 */ /* 0x000e2400000e00ff */
[----:B0-----:R-:W-:-:S05]  /*1d350*/  SEL R5, R14, RZ, P4 ;  /* 0x000000ff0e057207 */ /* 0x001fca0002000000 */
[----:B------:R-:W-:-:S05]  /*1d360*/  IMAD.IADD R5, R2, 0x1, R5 ;  /* 0x0000000102057824 */ /* 0x000fca00078e0205 */
[----:B------:R-:W0:Y:S02]  /*1d370*/  SHFL.UP PT, R14, R5, 0x2, RZ ;  /* 0x04400000050e7989 */ /* 0x000e2400000e00ff */
[----:B0-----:R-:W-:-:S05]  /*1d380*/  SEL R6, R14, RZ, P0 ;  /* 0x000000ff0e067207 */ /* 0x001fca0000000000 */
[----:B------:R-:W-:-:S05]  /*1d390*/  IMAD.IADD R6, R5, 0x1, R6 ;  /* 0x0000000105067824 */ /* 0x000fca00078e0206 */
[----:B------:R-:W2:Y:S02]  /*1d3a0*/  SHFL.UP PT, R14, R6, 0x4, RZ ;  /* 0x04800000060e7989 */ /* 0x000ea400000e00ff */
[----:B--2---:R-:W-:-:S05]  /*1d3b0*/  SEL R7, R14, RZ, P1 ;  /* 0x000000ff0e077207 */ /* 0x004fca0000800000 */
        /* <DEDUP_REMOVED lines=8> */
.L_x_10704:
[----:B------:R-:W-:Y:S02]  /*1d440*/  ULDC UR4, c[0x0][0xc38] ;  /* 0x00030e0000047ab9 */ /* 0x000fe40000000800 */
[----:B------:R-:W-:-:S04]  /*1d450*/  IMAD.U32 R16, RZ, RZ, UR4 ;  /* 0x00000004ff107e24 */ /* 0x000fc8000f8e00ff */
[----:B--2---:R-:W-:-:S04]  /*1d460*/  IMAD R5, R14, R16, RZ ;  /* 0x000000100e057224 */ /* 0x004fc800078e02ff */
[----:B------:R-:W-:-:S05]  /*1d470*/  IMAD.IADD R4, R4, 0x1, R5 ;  /* 0x0000000104047824 */ /* 0x000fca00078e0205 */
[----:B------:R-:W-:-:S13]  /*1d480*/  ISETP.GT.AND P4, PT, R4, R0, PT ;  /* 0x000000000400720c */ /* 0x000fda0003f84270 */
[----:B------:R-:W-:Y:S05]  /*1d490*/  @P4 BRA `(.L_x_10608) ;  /* 0x0000000000a04947 */ /* 0x000fea0003800000 */
.L_x_10613:
[----:B------:R-:W2:Y:S01]  /*1d4a0*/  LDC R6, c[0x0][0xc3c] ;  /* 0x00030f00ff067b82 */ /* 0x000ea20000000800 */
        /* <DEDUP_REMOVED lines=9> */
[----:B0-----:R-:W0:Y:S02]  /*1d540*/  LDC.64 R2, c[0x0][0xc80] ;  /* 0x00032000ff027b82 */ /* 0x001e240000000a00 */
[----:B0-----:R-:W-:-:S06]  /*1d550*/  IMAD.WIDE R2, R5, 0x4, R2 ;  /* 0x0000000405027825 */ /* 0x001fcc00078e0202 */
[----:B------:R2:W5:Y:S02]  /*1d560*/  LDG.E R2, desc[UR60][R2.64] ;  /* 0x0000003c02027981 */ /* 0x000564000c1e1900 */
.L_x_10611:
[----:B------:R-:W-:Y:S05]  /*1d570*/  BSYNC B0 ;  /* 0x0000000000007941 */ /* 0x000fea0003800000 */
.L_x_10610:
[----:B------:R-:W-:-:S03]  /*1d580*/  UMOV UR4, 0xffffffff ;  /* 0xffffffff00047882 */ /* 0x000fc60000000000 */
[----:B------:R-:W-:Y:S05]  /*1d590*/  BRA.DIV UR4, `(.L_x_10612) ;  /* 0x0000002604b87947 */ /* 0x000fea000b800000 */
[----:B------:R-:W3:Y:S04]  /*1d5a0*/  LDL R5, [R1] ;  /* 0x0000000001057983 */ /* 0x000ee80000100800 */
[----:B-----5:R-:W4:Y:S01]  /*1d5b0*/  SHFL.UP PT, R14, R2, 0x1, RZ ;  /* 0x04200000020e7989 */ /* 0x020f2200000e00ff */
[----:B---3--:R-:W-:-:S04]  /*1d5c0*/  LOP3.LUT P4, RZ, R5, 0x1, RZ, 0xc0, !PT ;  /* 0x0000000105ff7812 */ /* 0x008fc8000788c0ff */
[----:B----4-:R-:W-:-:S05]  /*1d5d0*/  SEL R13, R14, RZ, P4 ;  /* 0x000000ff0e0d7207 */ /* 0x010fca0002000000 */
        /* <DEDUP_REMOVED lines=12> */
[----:B0-2---:R-:W-:-:S05]  /*1d6a0*/  IMAD.IADD R3, R7, 0x1, R14 ;  /* 0x0000000107037824 */ /* 0x005fca00078e020e */
[----:B------:R0:W2:Y:S02]  /*1d6b0*/  SHFL.IDX PT, R14, R3, 0x1f, 0x1f ;  /* 0x03e01f00030e7f89 */ /* 0x0000a400000e0000 */
.L_x_10712:
[----:B------:R-:W-:Y:S02]  /*1d6c0*/  ULDC UR4, c[0x0][0xc38] ;  /* 0x00030e0000047ab9 */ /* 0x000fe40000000800 */
[----:B------:R-:W-:-:S04]  /*1d6d0*/  IMAD.U32 R16, RZ, RZ, UR4 ;  /* 0x00000004ff107e24 */ /* 0x000fc8000f8e00ff */
[----:B--2---:R-:W-:-:S04]  /*1d6e0*/  IMAD R5, R14, R16, RZ ;  /* 0x000000100e057224 */ /* 0x004fc800078e02ff */
[----:B------:R-:W-:-:S05]  /*1d6f0*/  IMAD.IADD R4, R5, 0x1, R4 ;  /* 0x0000000105047824 */ /* 0x000fca00078e0204 */
[----:B------:R-:W-:-:S13]  /*1d700*/  ISETP.GT.AND P4, PT, R4, R0, PT ;  /* 0x000000000400720c */ /* 0x000fda0003f84270 */
[----:B------:R-:W-:Y:S05]  /*1d710*/  @!P4 BRA `(.L_x_10613) ;  /* 0xfffffffc0060c947 */ /* 0x000fea000383ffff */
.L_x_10608:
        /* <DEDUP_REMOVED lines=8> */
.L_x_10716:
[----:B------:R-:W-:Y:S01]  /*1d7a0*/  ISETP.NE.AND P0, PT, R5, RZ, PT ;  /* 0x000000ff0500720c */ /* 0x000fe20003f05270 */
[----:B------:R-:W-:-:S12]  /*1d7b0*/  IMAD.MOV.U32 R14, RZ, RZ, RZ ;  /* 0x000000ffff0e7224 */ /* 0x000fd800078e00ff */
[----:B------:R-:W-:Y:S05]  /*1d7c0*/  @!P0 BRA `(.L_x_10615) ;  /* 0x0000000000108947 */ /* 0x000fea0003800000 */
[----:B------:R-:W-:Y:S01]  /*1d7d0*/  UMOV UR4, 0xffffffff ;  /* 0xffffffff00047882 */ /* 0x000fe20000000000 */
[----:B------:R-:W-:Y:S02]  /*1d7e0*/  VIADD R12, R4, 0xffffffff ;  /* 0xffffffff040c7836 */ /* 0x000fe40000000000 */
[----:B------:R-:W-:Y:S05]  /*1d7f0*/  BRA.DIV UR4, `(.L_x_10616) ;  /* 0x0000002a042c7947 */ /* 0x000fea000b800000 */
[----:B------:R4:W0:Y:S02]  /*1d800*/  SHFL.IDX PT, R14, R3, R12, 0x1f ;  /* 0x00001f0c030e7589 */ /* 0x00082400000e0000 */
.L_x_10615:
[-C--:B---3--:R-:W-:Y:S01]  /*1d810*/  IABS R5, R17.reuse ;  /* 0x0000001100057213 */ /* 0x088fe20000000000 */
[----:B0-----:R-:W-:Y:S01]  /*1d820*/  IMAD R16, R14, R16, R6 ;  /* 0x000000100e107224 */ /* 0x001fe200078e0206 */
[----:B------:R-:W-:Y:S01]  /*1d830*/  IABS R8, R17 ;  /* 0x0000001100087213 */ /* 0x000fe20000000000 */
[----:B------:R-:W-:Y:S01]  /*1d840*/  IMAD.IADD R19, R4, 0x1, R19 ;  /* 0x0000000104137824 */ /* 0x000fe200078e0213 */
[----:B------:R-:W0:Y:S01]  /*1d850*/  I2F.RP R6, R5 ;  /* 0x0000000500067306 */ /* 0x000e220000209400 */
[----:B------:R-:W-:-:S07]  /*1d860*/  IMAD.IADD R0, R0, 0x1, -R16 ;  /* 0x0000000100007824 */ /* 0x000fce00078e0a10 */
[----:B0-----:R-:W0:Y:S02]  /*1d870*/  MUFU.RCP R6, R6 ;  /* 0x0000000600067308 */ /* 0x001e240000001000 */
[----:B0-----:R-:W-:Y:S02]  /*1d880*/  VIADD R7, R6, 0xffffffe ;  /* 0x0ffffffe06077836 */ /* 0x001fe40000000000 */
[----:B------:R-:W-:-:S04]  /*1d890*/  IMAD.MOV R6, RZ, RZ, -R8 ;  /* 0x000000ffff067224 */ /* 0x000fc800078e0a08 */
[----:B----4-:R-:W2:Y:S02]  /*1d8a0*/  F2I.FTZ.U32.TRUNC.NTZ R3, R7 ;  /* 0x0000000700037305 */ /* 0x010ea4000021f000 */
[----:B--2---:R-:W-:-:S04]  /*1d8b0*/  IMAD.MOV R2, RZ, RZ, -R3 ;  /* 0x000000ffff027224 */ /* 0x004fc800078e0a03 */
[----:B------:R-:W-:Y:S02]  /*1d8c0*/  IMAD R9, R2, R5, RZ ;  /* 0x0000000502097224 */ /* 0x000fe400078e02ff */
[----:B------:R-:W-:-:S04]  /*1d8d0*/  IMAD.MOV.U32 R2, RZ, RZ, RZ ;  /* 0x000000ffff027224 */ /* 0x000fc800078e00ff */
[----:B------:R-:W-:Y:S01]  /*1d8e0*/  IMAD.HI.U32 R2, R3, R9, R2 ;  /* 0x0000000903027227 */ /* 0x000fe200078e0002 */
        /* <DEDUP_REMOVED lines=17> */
.L_x_10609:
[----:B------:R-:W-:Y:S01]  /*1da00*/  UMOV UR4, URZ ;  /* 0x0000003f00047c82 */ /* 0x000fe20008000000 */
[----:B------:R-:W-:Y:S01]  /*1da10*/  UMOV UR5, URZ ;  /* 0x0000003f00057c82 */ /* 0x000fe20008000000 */
[----:B------:R-:W-:Y:S01]  /*1da20*/  ULDC UR6, c[0x0][0xc3c] ;  /* 0x00030f0000067ab9 */ /* 0x000fe20000000800 */
[----:B------:R-:W-:Y:S02]  /*1da30*/  IMAD.MOV.U32 R16, RZ, RZ, R0 ;  /* 0x000000ffff107224 */ /* 0x000fe400078e0000 */
[----:B------:R-:W-:Y:S02]  /*1da40*/  IMAD.U32 R17, RZ, RZ, UR4 ;  /* 0x00000004ff117e24 */ /* 0x000fe4000f8e00ff */
[----:B------:R-:W-:Y:S02]  /*1da50*/  IMAD.U32 R18, RZ, RZ, UR5 ;  /* 0x00000005ff127e24 */ /* 0x000fe4000f8e00ff */
[----:B------:R-:W-:-:S07]  /*1da60*/  IMAD.U32 R19, RZ, RZ, UR6 ;  /* 0x00000006ff137e24 */ /* 0x000fce000f8e00ff */
.L_x_10617:
[----:B------:R-:W2:Y:S01]  /*1da70*/  LDL R0, [R1+0xc] ;  /* 0x00000c0001007983 */ /* 0x000ea20000100800 */
[----:B------:R-:W-:Y:S05]  /*1da80*/  WARPSYNC.ALL ;  /* 0x0000000000007948 */ /* 0x000fea0003800000 */
[----:B------:R-:W-:Y:S01]  /*1da90*/  BAR.SYNC.DEFER_BLOCKING 0x4, 0x200 ;  /* 0x0108000000007b1d */ /* 0x000fe20000010000 */
[----:B--2---:R-:W-:-:S13]  /*1daa0*/  ISETP.NE.AND P0, PT, R0, RZ, PT ;  /* 0x000000ff0000720c */ /* 0x004fda0003f05270 */
[----:B0-----:R-:W0:Y:S01]  /*1dab0*/  @!P0 S2R R3, SR_CgaCtaId ;  /* 0x0000000000038919 */ /* 0x001e220000008800 */
[----:B------:R-:W-:-:S04]  /*1dac0*/  @!P0 MOV R0, 0x400 ;  /* 0x0000040000008802 */ /* 0x000fc80000000f00 */
[----:B0-----:R-:W-:-:S05]  /*1dad0*/  @!P0 LEA R22, R3, R0, 0x18 ;  /* 0x0000000003168211 */ /* 0x001fca00078ec0ff */
[----:B------:R0:W-:Y:S01]  /*1dae0*/  @!P0 STS.128 [R22+0x31cd0], R16 ;  /* 0x031cd01016008388 */ /* 0x0001e20000000c00 */
[----:B------:R-:W-:Y:S06]  /*1daf0*/  BAR.ARV 0x5, 0x200 ;  /* 0x0148000000007b1d */ /* 0x000fec0000002000 */
.L_x_10606:
[----:B------:R-:W-:Y:S02]  /*1db00*/  ULDC UR4, c[0x0][0xc3c] ;  /* 0x00030f0000047ab9 */ /* 0x000fe40000000800 */
[----:B----4-:R-:W-:-:S13]  /*1db10*/  ISETP.GE.AND P0, PT, R19, UR4, PT ;  /* 0x0000000413007c0c */ /* 0x010fda000bf06270 */
[----:B------:R-:W-:Y:S05]  /*1db20*/  @!P0 BRA `(.L_x_10618) ;  /* 0xffffff9800348947 */ /* 0x000fea000383ffff */
[----:B------:R-:W-:Y:S05]  /*1db30*/  BSYNC B8 ;  /* 0x0000000000087941 */ /* 0x000fea0003800000 */
.L_x_10470:
[----:B--2---:R-:W2:Y:S01]  /*1db40*/  LDL.LU R0, [R1+0x38] ;  /* 0x0000380001007983 */ /* 0x004ea20000300800 */
[----:B------:R-:W-:Y:S01]  /*1db50*/  BSSY B0, `(.L_x_10619) ;  /* 0x000000b000007945 */ /* 0x000fe20003800000 */
[----:B------:R-:W4:Y:S01]  /*1db60*/  S2R R5, SR_CgaCtaId ;  /* 0x0000000000057919 */ /* 0x000f220000008800 */
[----:B--2---:R-:W-:-:S05]  /*1db70*/  VIADD R0, R0, 0x1 ;  /* 0x0000000100007836 */ /* 0x004fca0000000000 */
[----:B0-----:R-:W-:-:S04]  /*1db80*/  LEA.HI R2, R0, R0, RZ, 0x1 ;  /* 0x0000000000027211 */ /* 0x001fc800078f08ff */
[----:B------:R-:W-:Y:S02]  /*1db90*/  LOP3.LUT R3, R2, 0xfffffffe, RZ, 0xc0, !PT ;  /* 0xfffffffe02037812 */ /* 0x000fe400078ec0ff */
[----:B------:R-:W-:-:S03]  /*1dba0*/  MOV R2, 0x400 ;  /* 0x0000040000027802 */ /* 0x000fc60000000f00 */
[----:B------:R-:W-:Y:S01]  /*1dbb0*/  IMAD.IADD R0, R0, 0x1, -R3 ;  /* 0x0000000100007824 */ /* 0x000fe200078e0a03 */
[----:B----4-:R-:W-:-:S04]  /*1dbc0*/  LEA R9, R5, R2, 0x18 ;  /* 0x0000000205097211 */ /* 0x010fc800078ec0ff */
[----:B------:R-:W-:-:S04]  /*1dbd0*/  SHF.L.U32 R0, R0, 0x1f, RZ ;  /* 0x0000001f00007819 */ /* 0x000fc800000006ff */
[----:B------:R-:W0:Y:S02]  /*1dbe0*/  SYNCS.PHASECHK.TRANS64.TRYWAIT P0, [R9+URZ+0x31c20], R0 ;  /* 0x031c2000090075a7 */ /* 0x000e24000800017f */
[----:B0-----:R-:W-:Y:S05]  /*1dbf0*/  @!P0 BRA `(.L_x_10620) ;  /* 0x0000002400508947 */ /* 0x001fea0003800000 */
.L_x_10719:
[----:B------:R-:W-:Y:S05]  /*1dc00*/  BSYNC B0 ;  /* 0x0000000000007941 */ /* 0x000fea0003800000 */
.L_x_10619:
[----:B------:R-:W-:-:S03]  /*1dc10*/  UMOV UR4, 0xffffffff ;  /* 0xffffffff00047882 */ /* 0x000fc60000000000 */
[----:B------:R-:W-:Y:S05]  /*1dc20*/  BRA.DIV UR4, `(.L_x_10621) ;  /* 0x0000002604587947 */ /* 0x000fea000b800000 */
[----:B0-----:R-:W0:Y:S02]  /*1dc30*/  S2R R0, SR_TID.X ;  /* 0x0000000000007919 */ /* 0x001e240000002100 */
[----:B0-----:R-:W-:-:S04]  /*1dc40*/  SHF.R.U32.HI R0, RZ, 0x5, R0 ;  /* 0x00000005ff007819 */ /* 0x001fc80000011600 */
[----:B------:R-:W-:-:S05]  /*1dc50*/  LOP3.LUT R0, R0, 0x3, RZ, 0xc0, !PT ;  /* 0x0000000300007812 */ /* 0x000fca00078ec0ff */
[----:B------:R0:W2:Y:S02]  /*1dc60*/  SHFL.IDX PT, R14, R0, RZ, 0x1f ;  /* 0x00001fff000e7589 */ /* 0x0000a400000e0000 */
.L_x_10722:
[----:B--2---:R-:W-:-:S13]  /*1dc70*/  ISETP.NE.AND P0, PT, R14, RZ, PT ;  /* 0x000000ff0e00720c */ /* 0x004fda0003f05270 */
[----:B------:R-:W-:Y:S05]  /*1dc80*/  @P0 BRA `(.L_x_10324) ;  /* 0x0000000000880947 */ /* 0x000fea0003800000 */
[----:B------:R-:W-:-:S03]  /*1dc90*/  UMOV UR4, 0xffffffff ;  /* 0xffffffff00047882 */ /* 0x000fc60000000000 */
[----:B------:R-:W-:Y:S05]  /*1dca0*/  BRA.DIV UR4, `(.L_x_10622) ;  /* 0x00000026046c7947 */ /* 0x000fea000b800000 */
[----:B------:R-:W-:-:S13]  /*1dcb0*/  ELECT P6, URZ, PT ;  /* 0x00000000003f782f */ /* 0x000fda00038c0000 */
.L_x_10725:
[----:B------:R-:W-:Y:S05]  /*1dcc0*/  @!P6 BRA `(.L_x_10324) ;  /* 0x000000000078e947 */ /* 0x000fea0003800000 */
[----:B0-----:R-:W2:Y:S02]  /*1dcd0*/  LDL.LU R0, [R1+0x28] ;  /* 0x0000280001007983 */ /* 0x001ea40000300800 */
[----:B--2---:R-:W-:-:S04]  /*1dce0*/  LOP3.LUT R0, R0, 0x2, RZ, 0xfc, !PT ;  /* 0x0000000200007812 */ /* 0x004fc800078efcff */
[----:B------:R-:W-:-:S13]  /*1dcf0*/  ISETP.NE.AND P2, PT, R0, 0x3, PT ;  /* 0x000000030000780c */ /* 0x000fda0003f45270 */
[----:B------:R-:W-:Y:S05]  /*1dd00*/  @!P2 BRA `(.L_x_10623) ;  /* 0x000000000004a947 */ /* 0x000fea0003800000 */
[----:B------:R-:W-:Y:S01]  /*1dd10*/  BPT.TRAP 0x1 ;  /* 0x000000040000795c */ /* 0x000fe20000300000 */
.L_x_10623:
        /* <DEDUP_REMOVED lines=12> */
.L_x_10726:
[----:B------:R-:W2:Y:S02]  /*1dde0*/  SYNCS.PHASECHK.TRANS64.TRYWAIT P0, [R3+URZ], R2 ;  /* 0x00000002030075a7 */ /* 0x000ea4000800017f */
[----:B--2---:R-:W-:Y:S05]  /*1ddf0*/  @!P0 BRA `(.L_x_10625) ;  /* 0x00000024004c8947 */ /* 0x004fea0003800000 */
.L_x_10727:
[----:B------:R-:W-:Y:S05]  /*1de00*/  @!P2 BRA `(.L_x_10626) ;  /* 0x000000000004a947 */ /* 0x000fea0003800000 */
[----:B------:R-:W-:Y:S01]  /*1de10*/  BPT.TRAP 0x1 ;  /* 0x000000040000795c */ /* 0x000fe20000300000 */
.L_x_10626:
[----:B------:R-:W-:-:S04]  /*1de20*/  VIADD R0, R9, 0x31c60 ;  /* 0x00031c6009007836 */ /* 0x000fc80000000000 */
[----:B------:R-:W-:-:S04]  /*1de30*/  IMAD R23, R23, 0x8, R0 ;  /* 0x0000000817177824 */ /* 0x000fc800078e0200 */
[----:B------:R-:W4:Y:S02]  /*1de40*/  SYNCS.PHASECHK.TRANS64.TRYWAIT P0, [R23+URZ], R4 ;  /* 0x00000004170075a7 */ /* 0x000f24000800017f */
[----:B----4-:R-:W-:Y:S05]  /*1de50*/  @!P0 BRA `(.L_x_10627) ;  /* 0x0000002400488947 */ /* 0x010fea0003800000 */
.L_x_10728:
[----:B------:R-:W-:-:S07]  /*1de60*/  IMAD R7, R7, 0x8, R0 ;  /* 0x0000000807077824 */ /* 0x000fce00078e0200 */
.L_x_10628:
[----:B------:R0:W0:Y:S02]  /*1de70*/  SYNCS.PHASECHK.TRANS64.TRYWAIT P0, [R7+URZ], R2 ;  /* 0x00000002070075a7 */ /* 0x000024000800017f */
[----:B0-----:R-:W-:Y:S05]  /*1de80*/  @!P0 NANOSLEEP.SYNCS 0x989680 ;  /* 0x009896800000895d */ /* 0x001fea0003900000 */
[----:B------:R-:W0:Y:S02]  /*1de90*/  @!P0 SYNCS.PHASECHK.TRANS64 P0, [R7+URZ], R2 ;  /* 0x00000002070085a7 */ /* 0x000e24000800007f */
[----:B0-----:R-:W-:Y:S05]  /*1dea0*/  @!P0 BRA `(.L_x_10628) ;  /* 0xfffffffc00f08947 */ /* 0x001fea000383ffff */
.L_x_10324:
[----:B------:R-:W-:Y:S05]  /*1deb0*/  BSYNC B9 ;  /* 0x0000000000097941 */ /* 0x000fea0003800000 */
.L_x_10321:
[----:B------:R-:W-:Y:S05]  /*1dec0*/  EXIT ;  /* 0x000000000000794d */ /* 0x000fea0003800000 */
.L_x_10340:
[----:B0-----:R0:W1:Y:S02]  /*1ded0*/  SYNCS.PHASECHK.TRANS64.TRYWAIT P5, [R20+URZ+0x31c90], R86 ;  /* 0x031c9056140075a7 */ /* 0x00106400080a017f */
[----:B-1----:R-:W-:Y:S05]  /*1dee0*/  @!P5 NANOSLEEP.SYNCS 0x989680 ;  /* 0x009896800000d95d */ /* 0x002fea0003900000 */
[----:B------:R-:W1:Y:S02]  /*1def0*/  @!P5 SYNCS.PHASECHK.TRANS64 P5, [R20+URZ+0x31c90], R86 ;  /* 0x031c90561400d5a7 */ /* 0x000e6400080a007f */
[----:B-1----:R-:W-:Y:S05]  /*1df00*/  @!P5 BRA `(.L_x_10340) ;  /* 0xfffffffc00f0d947 */ /* 0x002fea000383ffff */
[----:B------:R-:W-:Y:S05]  /*1df10*/  BRA `(.L_x_10629) ;  /* 0xfffffe5000f07947 */ /* 0x000fea000383ffff */
.L_x_10368:
[----:B0-----:R0:W1:Y:S02]  /*1df20*/  SYNCS.PHASECHK.TRANS64.TRYWAIT P5, [R20+URZ+0x31c90], R86 ;  /* 0x031c9056140075a7 */ /* 0x00106400080a017f */
[----:B-1----:R-:W-:Y:S05]  /*1df30*/  @!P5 NANOSLEEP.SYNCS 0x989680 ;  /* 0x009896800000d95d */ /* 0x002fea0003900000 */
[----:B------:R-:W1:Y:S02]  /*1df40*/  @!P5 SYNCS.PHASECHK.TRANS64 P5, [R20+URZ+0x31c90], R86 ;  /* 0x031c90561400d5a7 */ /* 0x000e6400080a007f */
[----:B-1----:R-:W-:Y:S05]  /*1df50*/  @!P5 BRA `(.L_x_10368) ;  /* 0xfffffffc00f0d947 */ /* 0x002fea000383ffff */
[----:B------:R-:W-:Y:S05]  /*1df60*/  BRA `(.L_x_10630) ;  /* 0xfffffe6c00a07947 */ /* 0x000fea000383ffff */
.L_x_10381:
[----:B0-----:R0:W1:Y:S02]  /*1df70*/  SYNCS.PHASECHK.TRANS64.TRYWAIT P4, [R20+URZ+0x31c90], R86 ;  /* 0x031c9056140075a7 */ /* 0x001064000808017f */
[----:B-1----:R-:W-:Y:S05]  /*1df80*/  @!P4 NANOSLEEP.SYNCS 0x989680 ;  /* 0x009896800000c95d */ /* 0x002fea0003900000 */
[----:B------:R-:W1:Y:S02]  /*1df90*/  @!P4 SYNCS.PHASECHK.TRANS64 P4, [R20+URZ+0x31c90], R86 ;  /* 0x031c90561400c5a7 */ /* 0x000e64000808007f */
[----:B-1----:R-:W-:Y:S05]  /*1dfa0*/  @!P4 BRA `(.L_x_10381) ;  /* 0xfffffffc00f0c947 */ /* 0x002fea000383ffff */
[----:B------:R-:W-:Y:S05]  /*1dfb0*/  BRA `(.L_x_10631) ;  /* 0xfffffe8800407947 */ /* 0x000fea000383ffff */
.L_x_10385:
[----:B--2---:R2:W3:Y:S02]  /*1dfc0*/  SYNCS.PHASECHK.TRANS64.TRYWAIT P3, [R20+URZ+0x31cb0], R86 ;  /* 0x031cb056140075a7 */ /* 0x0044e4000806017f */
[----:B---3--:R-:W-:Y:S05]  /*1dfd0*/  @!P3 NANOSLEEP.SYNCS 0x989680 ;  /* 0x009896800000b95d */ /* 0x008fea0003900000 */
[----:B------:R-:W3:Y:S02]  /*1dfe0*/  @!P3 SYNCS.PHASECHK.TRANS64 P3, [R20+URZ+0x31cb0], R86 ;  /* 0x031cb0561400b5a7 */ /* 0x000ee4000806007f */
[----:B---3--:R-:W-:Y:S05]  /*1dff0*/  @!P3 BRA `(.L_x_10385) ;  /* 0xfffffffc00f0b947 */ /* 0x008fea000383ffff */
[----:B------:R-:W-:Y:S05]  /*1e000*/  BRA `(.L_x_10632) ;  /* 0xfffffe8800d87947 */ /* 0x000fea000383ffff */
.L_x_10391:
        /* <DEDUP_REMOVED lines=10> */
[----:B-1---5:R-:W-:Y:S05]  /*1e0b0*/  WARPSYNC.COLLECTIVE R15, `(.L_x_10634) ;  /* 0x000000000f087348 */ /* 0x022fea0003c00000 */
[----:B------:R0:W2:Y:S02]  /*1e0c0*/  SHFL.IDX P6, R14, R13, R12, R11 ;  /* 0x0000000c0d0e7389 */ /* 0x0000a400000c000b */
[----:B012--5:R-:W-:Y:S01]  /*1e0d0*/  ENDCOLLECTIVE ;  /* 0x000000000000791b */ /* 0x027fe20003800000 */
.L_x_10634:
[----:B------:R-:W-:Y:S05]  /*1e0e0*/  BSYNC B0 ;  /* 0x0000000000007941 */ /* 0x000fea0003800000 */
.L_x_10633:
[----:B------:R0:W-:Y:S01]  /*1e0f0*/  STL [R1+0x74], R14 ;  /* 0x0000740e01007387 */ /* 0x0001e20000100800 */
[----:B------:R-:W-:Y:S05]  /*1e100*/  BRA `(.L_x_10635) ;  /* 0xfffffe9000307947 */ /* 0x000fea000383ffff */
.L_x_10402:
[----:B------:R-:W-:Y:S01]  /*1e110*/  BSSY B1, `(.L_x_10636) ;  /* 0x0000008000017945 */ /* 0x000fe20003800000 */
[----:B------:R-:W-:Y:S02]  /*1e120*/  IMAD.MOV.U32 R13, RZ, RZ, R23 ;  /* 0x000000ffff0d7224 */ /* 0x000fe400078e0017 */
[----:B------:R-:W-:Y:S02]  /*1e130*/  IMAD.MOV.U32 R12, RZ, RZ, RZ ;  /* 0x000000ffff0c7224 */ /* 0x000fe400078e00ff */
[----:B------:R-:W-:Y:S02]  /*1e140*/  IMAD.MOV.U32 R11, RZ, RZ, 0x1e1f ;  /* 0x00001e1fff0b7424 */ /* 0x000fe400078e00ff */
[----:B------:R-:W-:-:S07]  /*1e150*/  IMAD.MOV.U32 R15, RZ, RZ, -0x1 ;  /* 0xffffffffff0f7424 */ /* 0x000fce00078e00ff */
[----:B01----:R-:W-:Y:S05]  /*1e160*/  WARPSYNC.COLLECTIVE R15, `(.L_x_10637) ;  /* 0x000000000f087348 */ /* 0x003fea0003c00000 */
[----:B0-----:R0:W2:Y:S02]  /*1e170*/  SHFL.IDX P6, R14, R13, R12, R11 ;  /* 0x0000000c0d0e7389 */ /* 0x0010a400000c000b */
[----:B012---:R-:W-:Y:S01]  /*1e180*/  ENDCOLLECTIVE ;  /* 0x000000000000791b */ /* 0x007fe20003800000 */
.L_x_10637:
[----:B------:R-:W-:Y:S05]  /*1e190*/  BSYNC B1 ;  /* 0x0000000000017941 */ /* 0x000fea0003800000 */
.L_x_10636:
        /* <DEDUP_REMOVED lines=8> */
.L_x_10638:
[----:B------:R-:W-:Y:S02]  /*1e220*/  IMAD.MOV.U32 R13, RZ, RZ, R25 ;  /* 0x000000ffff0d7224 */ /* 0x000fe400078e0019 */
[----:B------:R-:W-:-:S07]  /*1e230*/  IMAD.MOV.U32 R0, RZ, RZ, R14 ;  /* 0x000000ffff007224 */ /* 0x000fce00078e000e */
[----:B------:R-:W-:Y:S05]  /*1e240*/  WARPSYNC.COLLECTIVE R15, `(.L_x_10639) ;  /* 0x000000000f087348 */ /* 0x000fea0003c00000 */
[----:B------:R0:W1:Y:S02]  /*1e250*/  SHFL.IDX P6, R14, R13, R12, R11 ;  /* 0x0000000c0d0e7389 */ /* 0x00006400000c000b */
[----:B01----:R-:W-:Y:S01]  /*1e260*/  ENDCOLLECTIVE ;  /* 0x000000000000791b */ /* 0x003fe20003800000 */
.L_x_10639:
[----:B------:R-:W-:Y:S02]  /*1e270*/  IMAD.MOV.U32 R13, RZ, RZ, R24 ;  /* 0x000000ffff0d7224 */ /* 0x000fe400078e0018 */
[----:B------:R-:W-:-:S07]  /*1e280*/  IMAD.MOV.U32 R5, RZ, RZ, R14 ;  /* 0x000000ffff057224 */ /* 0x000fce00078e000e */
[----:B------:R-:W-:Y:S05]  /*1e290*/  WARPSYNC.COLLECTIVE R15, `(.L_x_10640) ;  /* 0x000000000f087348 */ /* 0x000fea0003c00000 */
[----:B------:R0:W1:Y:S02]  /*1e2a0*/  SHFL.IDX P6, R14, R13, R12, R11 ;  /* 0x0000000c0d0e7389 */ /* 0x00006400000c000b */
[----:B01----:R-:W-:Y:S01]  /*1e2b0*/  ENDCOLLECTIVE ;  /* 0x000000000000791b */ /* 0x003fe20003800000 */
.L_x_10640:
[----:B------:R-:W-:Y:S01]  /*1e2c0*/  IMAD.MOV.U32 R4, RZ, RZ, R14 ;  /* 0x000000ffff047224 */ /* 0x000fe200078e000e */
[----:B------:R-:W-:Y:S06]  /*1e2d0*/  BRA `(.L_x_10641) ;  /* 0xfffffe9400387947 */ /* 0x000fec000383ffff */
.L_x_10406:
[----:B0-----:R0:W1:Y:S02]  /*1e2e0*/  SYNCS.PHASECHK.TRANS64.TRYWAIT P1, [R16+URZ+0x31c00], R3 ;  /* 0x031c0003100075a7 */ /* 0x001064000802017f */
[----:B-1----:R-:W-:Y:S05]  /*1e2f0*/  @!P1 NANOSLEEP.SYNCS 0x989680 ;  /* 0x009896800000995d */ /* 0x002fea0003900000 */
[----:B------:R-:W1:Y:S02]  /*1e300*/  @!P1 SYNCS.PHASECHK.TRANS64 P1, [R16+URZ+0x31c00], R3 ;  /* 0x031c0003100095a7 */ /* 0x000e64000802007f */
[----:B-1----:R-:W-:Y:S05]  /*1e310*/  @!P1 BRA `(.L_x_10406) ;  /* 0xfffffffc00f09947 */ /* 0x002fea000383ffff */
[----:B------:R-:W-:Y:S05]  /*1e320*/  BRA `(.L_x_10642) ;  /* 0xfffffe9c00707947 */ /* 0x000fea000383ffff */
.L_x_10418:
        /* <DEDUP_REMOVED lines=8> */
.L_x_10644:
[----:B------:R-:W-:Y:S05]  /*1e3b0*/  BSYNC B1 ;  /* 0x0000000000017941 */ /* 0x000fea0003800000 */
.L_x_10643:
        /* <DEDUP_REMOVED lines=8> */
.L_x_10645:
[----:B------:R-:W-:Y:S02]  /*1e440*/  IMAD.MOV.U32 R33, RZ, RZ, R3 ;  /* 0x000000ffff217224 */ /* 0x000fe400078e0003 */
[----:B------:R-:W-:Y:S02]  /*1e450*/  IMAD.MOV.U32 R13, RZ, RZ, R25 ;  /* 0x000000ffff0d7224 */ /* 0x000fe400078e0019 */
[----:B------:R-:W-:-:S07]  /*1e460*/  IMAD.MOV.U32 R0, RZ, RZ, R14 ;  /* 0x000000ffff007224 */ /* 0x000fce00078e000e */
[----:B------:R-:W-:Y:S05]  /*1e470*/  WARPSYNC.COLLECTIVE R15, `(.L_x_10646) ;  /* 0x000000000f087348 */ /* 0x000fea0003c00000 */
[----:B------:R0:W1:Y:S02]  /*1e480*/  SHFL.IDX P6, R14, R13, R12, R11 ;  /* 0x0000000c0d0e7389 */ /* 0x00006400000c000b */
[----:B01----:R-:W-:Y:S01]  /*1e490*/  ENDCOLLECTIVE ;  /* 0x000000000000791b */ /* 0x003fe20003800000 */
.L_x_10646:
[----:B------:R-:W-:Y:S02]  /*1e4a0*/  IMAD.MOV.U32 R32, RZ, RZ, R0 ;  /* 0x000000ffff207224 */ /* 0x000fe400078e0000 */
[----:B------:R-:W-:Y:S02]  /*1e4b0*/  IMAD.MOV.U32 R13, RZ, RZ, R24 ;  /* 0x000000ffff0d7224 */ /* 0x000fe400078e0018 */
[----:B------:R-:W-:-:S07]  /*1e4c0*/  IMAD.MOV.U32 R5, RZ, RZ, R14 ;  /* 0x000000ffff057224 */ /* 0x000fce00078e000e */
[----:B------:R-:W-:Y:S05]  /*1e4d0*/  WARPSYNC.COLLECTIVE R15, `(.L_x_10647) ;  /* 0x000000000f087348 */ /* 0x000fea0003c00000 */
[----:B------:R0:W1:Y:S02]  /*1e4e0*/  SHFL.IDX P6, R14, R13, R12, R11 ;  /* 0x0000000c0d0e7389 */ /* 0x00006400000c000b */
[----:B01----:R-:W-:Y:S01]  /*1e4f0*/  ENDCOLLECTIVE ;  /* 0x000000000000791b */ /* 0x003fe20003800000 */
.L_x_10647:
[----:B------:R-:W-:Y:S05]  /*1e500*/  BRA `(.L_x_10648) ;  /* 0xfffffeb000087947 */ /* 0x000fea000383ffff */
.L_x_10422:
[----:B0-----:R0:W1:Y:S02]  /*1e510*/  SYNCS.PHASECHK.TRANS64.TRYWAIT P1, [R16+URZ+0x31c00], R3 ;  /* 0x031c0003100075a7 */ /* 0x001064000802017f */
[----:B-1----:R-:W-:Y:S05]  /*1e520*/  @!P1 NANOSLEEP.SYNCS 0x989680 ;  /* 0x009896800000995d */ /* 0x002fea0003900000 */
[----:B------:R-:W1:Y:S02]  /*1e530*/  @!P1 SYNCS.PHASECHK.TRANS64 P1, [R16+URZ+0x31c00], R3 ;  /* 0x031c0003100095a7 */ /* 0x000e64000802007f */
[----:B-1----:R-:W-:Y:S05]  /*1e540*/  @!P1 BRA `(.L_x_10422) ;  /* 0xfffffffc00f09947 */ /* 0x002fea000383ffff */
[----:B------:R-:W-:Y:S05]  /*1e550*/  BRA `(.L_x_10649) ;  /* 0xfffffeb400ac7947 */ /* 0x000fea000383ffff */
.L_x_10430:
[----:B--2---:R2:W4:Y:S02]  /*1e560*/  SYNCS.PHASECHK.TRANS64.TRYWAIT P1, [R0+URZ+0x31c30], R5 ;  /* 0x031c3005000075a7 */ /* 0x004524000802017f */
[----:B----4-:R-:W-:Y:S05]  /*1e570*/  @!P1 NANOSLEEP.SYNCS 0x989680 ;  /* 0x009896800000995d */ /* 0x010fea0003900000 */
[----:B------:R-:W4:Y:S02]  /*1e580*/  @!P1 SYNCS.PHASECHK.TRANS64 P1, [R0+URZ+0x31c30], R5 ;  /* 0x031c3005000095a7 */ /* 0x000f24000802007f */
[----:B----4-:R-:W-:Y:S05]  /*1e590*/  @!P1 BRA `(.L_x_10430) ;  /* 0xfffffffc00f09947 */ /* 0x010fea000383ffff */
[----:B------:R-:W-:Y:S05]  /*1e5a0*/  BRA `(.L_x_10429) ;  /* 0xfffffecc00547947 */ /* 0x000fea000383ffff */
.L_x_10436:
[----:B-1----:R1:W2:Y:S02]  /*1e5b0*/  SYNCS.PHASECHK.TRANS64.TRYWAIT P3, [R14+URZ+0x31c30], R15 ;  /* 0x031c300f0e0075a7 */ /* 0x0022a4000806017f */
[----:B--2---:R-:W-:Y:S05]  /*1e5c0*/  @!P3 NANOSLEEP.SYNCS 0x989680 ;  /* 0x009896800000b95d */ /* 0x004fea0003900000 */
[----:B------:R-:W2:Y:S02]  /*1e5d0*/  @!P3 SYNCS.PHASECHK.TRANS64 P3, [R14+URZ+0x31c30], R15 ;  /* 0x031c300f0e00b5a7 */ /* 0x000ea4000806007f */
[----:B--2---:R-:W-:Y:S05]  /*1e5e0*/  @!P3 BRA `(.L_x_10436) ;  /* 0xfffffffc00f0b947 */ /* 0x004fea000383ffff */
[----:B------:R-:W-:Y:S05]  /*1e5f0*/  BRA `(.L_x_10435) ;  /* 0xffffff1000207947 */ /* 0x000fea000383ffff */
.L_x_10441:
[----:B-1----:R1:W2:Y:S02]  /*1e600*/  SYNCS.PHASECHK.TRANS64.TRYWAIT P2, [R15+URZ+0x31c50], R14 ;  /* 0x031c500e0f0075a7 */ /* 0x0022a4000804017f */
[----:B--2---:R-:W-:Y:S05]  /*1e610*/  @!P2 NANOSLEEP.SYNCS 0x989680 ;  /* 0x009896800000a95d */ /* 0x004fea0003900000 */
[----:B------:R-:W2:Y:S02]  /*1e620*/  @!P2 SYNCS.PHASECHK.TRANS64 P2, [R15+URZ+0x31c50], R14 ;  /* 0x031c500e0f00a5a7 */ /* 0x000ea4000804007f */
[----:B--2---:R-:W-:Y:S05]  /*1e630*/  @!P2 BRA `(.L_x_10441) ;  /* 0xfffffffc00f0a947 */ /* 0x004fea000383ffff */
[----:B------:R-:W-:Y:S05]  /*1e640*/  BRA `(.L_x_10440) ;  /* 0xffffff3400a07947 */ /* 0x000fea000383ffff */
.L_x_10446:
[----:B--2---:R2:W3:Y:S02]  /*1e650*/  SYNCS.PHASECHK.TRANS64.TRYWAIT P0, [R0+URZ+0x31c50], R3 ;  /* 0x031c5003000075a7 */ /* 0x0044e4000800017f */
[----:B---3--:R-:W-:Y:S05]  /*1e660*/  @!P0 NANOSLEEP.SYNCS 0x989680 ;  /* 0x009896800000895d */ /* 0x008fea0003900000 */
[----:B------:R-:W3:Y:S02]  /*1e670*/  @!P0 SYNCS.PHASECHK.TRANS64 P0, [R0+URZ+0x31c50], R3 ;  /* 0x031c5003000085a7 */ /* 0x000ee4000800007f */
[----:B---3--:R-:W-:Y:S05]  /*1e680*/  @!P0 BRA `(.L_x_10446) ;  /* 0xfffffffc00f08947 */ /* 0x008fea000383ffff */
[----:B------:R-:W-:Y:S05]  /*1e690*/  BRA `(.L_x_10445) ;  /* 0xffffff5800307947 */ /* 0x000fea000383ffff */
.L_x_10456:
[----:B------:R-:W-:Y:S02]  /*1e6a0*/  IMAD.MOV.U32 R13, RZ, RZ, R2 ;  /* 0x000000ffff0d7224 */ /* 0x000fe400078e0002 */
[----:B------:R-:W-:Y:S02]  /*1e6b0*/  IMAD.MOV.U32 R12, RZ, RZ, RZ ;  /* 0x000000ffff0c7224 */ /* 0x000fe400078e00ff */
[----:B------:R-:W-:Y:S02]  /*1e6c0*/  IMAD.MOV.U32 R11, RZ, RZ, 0x1c1f ;  /* 0x00001c1fff0b7424 */ /* 0x000fe400078e00ff */
[----:B------:R-:W-:-:S07]  /*1e6d0*/  IMAD.MOV.U32 R15, RZ, RZ, -0x1 ;  /* 0xffffffffff0f7424 */ /* 0x000fce00078e00ff */
[----:B------:R-:W-:Y:S05]  /*1e6e0*/  WARPSYNC.COLLECTIVE R15, `(.L_x_10650) ;  /* 0x000000000f087348 */ /* 0x000fea0003c00000 */
[----:B------:R0:W1:Y:S02]  /*1e6f0*/  SHFL.IDX P6, R14, R13, R12, R11 ;  /* 0x0000000c0d0e7389 */ /* 0x00006400000c000b */
[----:B01----:R-:W-:Y:S01]  /*1e700*/  ENDCOLLECTIVE ;  /* 0x000000000000791b */ /* 0x003fe20003800000 */
.L_x_10650:
[----:B------:R-:W-:Y:S02]  /*1e710*/  IMAD.MOV.U32 R13, RZ, RZ, R0 ;  /* 0x000000ffff0d7224 */ /* 0x000fe400078e0000 */
[----:B------:R-:W-:-:S07]  /*1e720*/  IMAD.MOV.U32 R3, RZ, RZ, R14 ;  /* 0x000000ffff037224 */ /* 0x000fce00078e000e */
[----:B------:R-:W-:Y:S05]  /*1e730*/  WARPSYNC.COLLECTIVE R15, `(.L_x_10651) ;  /* 0x000000000f087348 */ /* 0x000fea0003c00000 */
[----:B------:R0:W1:Y:S02]  /*1e740*/  SHFL.IDX P6, R14, R13, R12, R11 ;  /* 0x0000000c0d0e7389 */ /* 0x00006400000c000b */
[----:B01----:R-:W-:Y:S01]  /*1e750*/  ENDCOLLECTIVE ;  /* 0x000000000000791b */ /* 0x003fe20003800000 */
.L_x_10651:
[----:B------:R-:W-:Y:S05]  /*1e760*/  BRA `(.L_x_10652) ;  /* 0xffffff7c00607947 */ /* 0x000fea000383ffff */
.L_x_10459:
        /* <DEDUP_REMOVED lines=8> */
.L_x_10654:
[----:B------:R-:W-:Y:S05]  /*1e7f0*/  BSYNC B1 ;  /* 0x0000000000017941 */ /* 0x000fea0003800000 */
.L_x_10653:
        /* <DEDUP_REMOVED lines=8> */
.L_x_10655:
[----:B------:R-:W-:Y:S05]  /*1e880*/  BRA `(.L_x_10656) ;  /* 0xffffff7c00747947 */ /* 0x000fea000383ffff */
.L_x_10476:
[----:B------:R-:W0:Y:S01]  /*1e890*/  S2R R8, SR_TID.X ;  /* 0x0000000000087919 */ /* 0x000e220000002100 */
[----:B------:R-:W-:Y:S01]  /*1e8a0*/  BSSY B1, `(.L_x_10657) ;  /* 0x000000a000017945 */ /* 0x000fe20003800000 */
[----:B------:R-:W-:Y:S02]  /*1e8b0*/  IMAD.MOV.U32 R12, RZ, RZ, RZ ;  /* 0x000000ffff0c7224 */ /* 0x000fe400078e00ff */
[----:B-1----:R-:W-:Y:S02]  /*1e8c0*/  IMAD.MOV.U32 R11, RZ, RZ, 0x1f ;  /* 0x0000001fff0b7424 */ /* 0x002fe400078e00ff */
[----:B------:R-:W-:Y:S01]  /*1e8d0*/  IMAD.MOV.U32 R15, RZ, RZ, -0x1 ;  /* 0xffffffffff0f7424 */ /* 0x000fe200078e00ff */
[----:B0-----:R-:W-:-:S04]  /*1e8e0*/  SHF.R.U32.HI R8, RZ, 0x5, R8 ;  /* 0x00000005ff087819 */ /* 0x001fc80000011608 */
[----:B------:R-:W-:-:S05]  /*1e8f0*/  LOP3.LUT R8, R8, 0x3, RZ, 0xc0, !PT ;  /* 0x0000000308087812 */ /* 0x000fca00078ec0ff */
[----:B------:R-:W-:-:S07]  /*1e900*/  IMAD.MOV.U32 R13, RZ, RZ, R8 ;  /* 0x000000ffff0d7224 */ /* 0x000fce00078e0008 */
[----:B------:R-:W-:Y:S05]  /*1e910*/  WARPSYNC.COLLECTIVE R15, `(.L_x_10658) ;  /* 0x000000000f087348 */ /* 0x000fea0003c00000 */
[----:B------:R0:W1:Y:S02]  /*1e920*/  SHFL.IDX P6, R14, R13, R12, R11 ;  /* 0x0000000c0d0e7389 */ /* 0x00006400000c000b */
[----:B01----:R-:W-:Y:S01]  /*1e930*/  ENDCOLLECTIVE ;  /* 0x000000000000791b */ /* 0x003fe20003800000 */
.L_x_10658:
[----:B------:R-:W-:Y:S05]  /*1e940*/  BSYNC B1 ;  /* 0x0000000000017941 */ /* 0x000fea0003800000 */
.L_x_10657:
[----:B------:R-:W-:Y:S05]  /*1e950*/  BRA `(.L_x_10659) ;  /* 0xffffff9000647947 */ /* 0x000fea000383ffff */
.L_x_10478:
[----:B------:R-:W-:Y:S01]  /*1e960*/  BSSY B1, `(.L_x_10660) ;  /* 0x0000006000017945 */ /* 0x000fe20003800000 */
[----:B------:R-:W-:-:S07]  /*1e970*/  IMAD.MOV.U32 R15, RZ, RZ, -0x1 ;  /* 0xffffffffff0f7424 */ /* 0x000fce00078e00ff */
[----:B01----:R-:W-:Y:S05]  /*1e980*/  WARPSYNC.COLLECTIVE R15, `(.L_x_10661) ;  /* 0x000000000f0c7348 */ /* 0x003fea0003c00000 */
[----:B------:R-:W-:Y:S02]  /*1e990*/  ELECT P6, UR62, PT ;  /* 0x00000000003e782f */ /* 0x000fe400038c0000 */
[----:B------:R-:W-:Y:S01]  /*1e9a0*/  MOV R14, UR62 ;  /* 0x0000003e000e7c02 */ /* 0x000fe20008000f00 */
[----:B01----:R-:W-:Y:S10]  /*1e9b0*/  ENDCOLLECTIVE ;  /* 0x000000000000791b */ /* 0x003ff40003800000 */
.L_x_10661:
[----:B------:R-:W-:Y:S05]  /*1e9c0*/  BSYNC B1 ;  /* 0x0000000000017941 */ /* 0x000fea0003800000 */
.L_x_10660:
[----:B------:R-:W-:Y:S01]  /*1e9d0*/  PLOP3.LUT P2, PT, P6, PT, PT, 0x80, 0x0 ;  /* 0x000000000000781c */ /* 0x000fe2000374f070 */
[----:B------:R-:W-:-:S12]  /*1e9e0*/  BRA `(.L_x_10477) ;  /* 0xffffff9000587947 */ /* 0x000fd8000383ffff */
.L_x_10480:
[----:B0-----:R0:W2:Y:S02]  /*1e9f0*/  SYNCS.PHASECHK.TRANS64.TRYWAIT P0, [R22+URZ+0x31c20], R5 ;  /* 0x031c2005160075a7 */ /* 0x0010a4000800017f */
[----:B--2---:R-:W-:Y:S05]  /*1ea00*/  @!P0 NANOSLEEP.SYNCS 0x989680 ;  /* 0x009896800000895d */ /* 0x004fea0003900000 */
[----:B------:R-:W2:Y:S02]  /*1ea10*/  @!P0 SYNCS.PHASECHK.TRANS64 P0, [R22+URZ+0x31c20], R5 ;  /* 0x031c2005160085a7 */ /* 0x000ea4000800007f */
[----:B--2---:R-:W-:Y:S05]  /*1ea20*/  @!P0 BRA `(.L_x_10480) ;  /* 0xfffffffc00f08947 */ /* 0x004fea000383ffff */
[----:B------:R-:W-:Y:S05]  /*1ea30*/  BRA `(.L_x_10662) ;  /* 0xffffff9000687947 */ /* 0x000fea000383ffff */
.L_x_10484:
[----:B--2---:R2:W3:Y:S02]  /*1ea40*/  SYNCS.PHASECHK.TRANS64.TRYWAIT P0, [R8+URZ+0x31ca0], R10 ;  /* 0x031ca00a080075a7 */ /* 0x0044e4000800017f */
[----:B---3--:R-:W-:Y:S05]  /*1ea50*/  @!P0 NANOSLEEP.SYNCS 0x989680 ;  /* 0x009896800000895d */ /* 0x008fea0003900000 */
[----:B------:R-:W3:Y:S02]  /*1ea60*/  @!P0 SYNCS.PHASECHK.TRANS64 P0, [R8+URZ+0x31ca0], R10 ;  /* 0x031ca00a080085a7 */ /* 0x000ee4000800007f */
[----:B---3--:R-:W-:Y:S05]  /*1ea70*/  @!P0 BRA `(.L_x_10484) ;  /* 0xfffffffc00f08947 */ /* 0x008fea000383ffff */
[----:B------:R-:W-:Y:S05]  /*1ea80*/  BRA `(.L_x_10663) ;  /* 0xffffff9000847947 */ /* 0x000fea000383ffff */
.L_x_10491:
[----:B0-----:R0:W3:Y:S02]  /*1ea90*/  SYNCS.PHASECHK.TRANS64.TRYWAIT P0, [R8+URZ+0x31cc0], R10 ;  /* 0x031cc00a080075a7 */ /* 0x0010e4000800017f */
[----:B---3--:R-:W-:Y:S05]  /*1eaa0*/  @!P0 NANOSLEEP.SYNCS 0x989680 ;  /* 0x009896800000895d */ /* 0x008fea0003900000 */
[----:B------:R-:W3:Y:S02]  /*1eab0*/  @!P0 SYNCS.PHASECHK.TRANS64 P0, [R8+URZ+0x31cc0], R10 ;  /* 0x031cc00a080085a7 */ /* 0x000ee4000800007f */
[----:B---3--:R-:W-:Y:S05]  /*1eac0*/  @!P0 BRA `(.L_x_10491) ;  /* 0xfffffffc00f08947 */ /* 0x008fea000383ffff */
[----:B------:R-:W-:Y:S05]  /*1ead0*/  BRA `(.L_x_10664) ;  /* 0xffffff94007c7947 */ /* 0x000fea000383ffff */
.L_x_10500:
[----:B0-----:R0:W2:Y:S02]  /*1eae0*/  SYNCS.PHASECHK.TRANS64.TRYWAIT P0, [R8+URZ+0x31ca0], R7 ;  /* 0x031ca007080075a7 */ /* 0x0010a4000800017f */
[----:B--2---:R-:W-:Y:S05]  /*1eaf0*/  @!P0 NANOSLEEP.SYNCS 0x989680 ;  /* 0x009896800000895d */ /* 0x004fea0003900000 */
[----:B------:R-:W2:Y:S02]  /*1eb00*/  @!P0 SYNCS.PHASECHK.TRANS64 P0, [R8+URZ+0x31ca0], R7 ;  /* 0x031ca007080085a7 */ /* 0x000ea4000800007f */
[----:B--2---:R-:W-:Y:S05]  /*1eb10*/  @!P0 BRA `(.L_x_10500) ;  /* 0xfffffffc00f08947 */ /* 0x004fea000383ffff */
[----:B------:R-:W-:Y:S05]  /*1eb20*/  BRA `(.L_x_10665) ;  /* 0xffffff9800b87947 */ /* 0x000fea000383ffff */
.L_x_10507:
[----:B--2---:R2:W3:Y:S02]  /*1eb30*/  SYNCS.PHASECHK.TRANS64.TRYWAIT P0, [R8+URZ+0x31cc0], R7 ;  /* 0x031cc007080075a7 */ /* 0x0044e4000800017f */
[----:B---3--:R-:W-:Y:S05]  /*1eb40*/  @!P0 NANOSLEEP.SYNCS 0x989680 ;  /* 0x009896800000895d */ /* 0x008fea0003900000 */
[----:B------:R-:W3:Y:S02]  /*1eb50*/  @!P0 SYNCS.PHASECHK.TRANS64 P0, [R8+URZ+0x31cc0], R7 ;  /* 0x031cc007080085a7 */ /* 0x000ee4000800007f */
[----:B---3--:R-:W-:Y:S05]  /*1eb60*/  @!P0 BRA `(.L_x_10507) ;  /* 0xfffffffc00f08947 */ /* 0x008fea000383ffff */
[----:B------:R-:W-:Y:S05]  /*1eb70*/  BRA `(.L_x_10666) ;  /* 0xffffff9c00ac7947 */ /* 0x000fea000383ffff */
.L_x_10522:
[----:B------:R-:W2:Y:S01]  /*1eb80*/  S2R R20, SR_TID.X ;  /* 0x0000000000147919 */ /* 0x000ea20000002100 */
[----:B------:R-:W-:Y:S01]  /*1eb90*/  BSSY B0, `(.L_x_10667) ;  /* 0x000000a000007945 */ /* 0x000fe20003800000 */
[----:B------:R-:W-:Y:S02]  /*1eba0*/  IMAD.MOV.U32 R12, RZ, RZ, RZ ;  /* 0x000000ffff0c7224 */ /* 0x000fe400078e00ff */
[----:B-1----:R-:W-:Y:S02]  /*1ebb0*/  IMAD.MOV.U32 R11, RZ, RZ, 0x1f ;  /* 0x0000001fff0b7424 */ /* 0x002fe400078e00ff */
[----:B------:R-:W-:Y:S01]  /*1ebc0*/  IMAD.MOV.U32 R15, RZ, RZ, -0x1 ;  /* 0xffffffffff0f7424 */ /* 0x000fe200078e00ff */
[----:B--2---:R-:W-:-:S04]  /*1ebd0*/  SHF.R.U32.HI R20, RZ, 0x5, R20 ;  /* 0x00000005ff147819 */ /* 0x004fc80000011614 */
[----:B------:R-:W-:-:S05]  /*1ebe0*/  LOP3.LUT R20, R20, 0x3, RZ, 0xc0, !PT ;  /* 0x0000000314147812 */ /* 0x000fca00078ec0ff */
[----:B------:R-:W-:-:S07]  /*1ebf0*/  IMAD.MOV.U32 R13, RZ, RZ, R20 ;  /* 0x000000ffff0d7224 */ /* 0x000fce00078e0014 */
[----:B0---4-:R-:W-:Y:S05]  /*1ec00*/  WARPSYNC.COLLECTIVE R15, `(.L_x_10668) ;  /* 0x000000000f087348 */ /* 0x011fea0003c00000 */
[----:B------:R1:W2:Y:S02]  /*1ec10*/  SHFL.IDX P6, R14, R13, R12, R11 ;  /* 0x0000000c0d0e7389 */ /* 0x0002a400000c000b */
[----:B012-4-:R-:W-:Y:S01]  /*1ec20*/  ENDCOLLECTIVE ;  /* 0x000000000000791b */ /* 0x017fe20003800000 */
.L_x_10668:
[----:B------:R-:W-:Y:S05]  /*1ec30*/  BSYNC B0 ;  /* 0x0000000000007941 */ /* 0x000fea0003800000 */
.L_x_10667:
[----:B------:R-:W-:Y:S05]  /*1ec40*/  BRA `(.L_x_10669) ;  /* 0xffffffa800387947 */ /* 0x000fea000383ffff */
.L_x_10524:
[----:B------:R-:W-:Y:S01]  /*1ec50*/  BSSY B0, `(.L_x_10670) ;  /* 0x0000006000007945 */ /* 0x000fe20003800000 */
[----:B------:R-:W-:-:S07]  /*1ec60*/  IMAD.MOV.U32 R15, RZ, RZ, -0x1 ;  /* 0xffffffffff0f7424 */ /* 0x000fce00078e00ff */
[----:B012-4-:R-:W-:Y:S05]  /*1ec70*/  WARPSYNC.COLLECTIVE R15, `(.L_x_10671) ;  /* 0x000000000f0c7348 */ /* 0x017fea0003c00000 */
[----:B------:R-:W-:Y:S02]  /*1ec80*/  ELECT P6, UR62, PT ;  /* 0x00000000003e782f */ /* 0x000fe400038c0000 */
[----:B------:R-:W-:Y:S01]  /*1ec90*/  MOV R14, UR62 ;  /* 0x0000003e000e7c02 */ /* 0x000fe20008000f00 */
[----:B012-4-:R-:W-:Y:S10]  /*1eca0*/  ENDCOLLECTIVE ;  /* 0x000000000000791b */ /* 0x017ff40003800000 */
.L_x_10671:
[----:B------:R-:W-:Y:S05]  /*1ecb0*/  BSYNC B0 ;  /* 0x0000000000007941 */ /* 0x000fea0003800000 */
.L_x_10670:
[----:B------:R-:W-:Y:S05]  /*1ecc0*/  BRA `(.L_x_10672) ;  /* 0xffffffa800407947 */ /* 0x000fea000383ffff */
.L_x_10526:
[----:B--2---:R2:W3:Y:S02]  /*1ecd0*/  SYNCS.PHASECHK.TRANS64.TRYWAIT P0, [R0+URZ+0x31c40], R2 ;  /* 0x031c4002000075a7 */ /* 0x0044e4000800017f */
[----:B---3--:R-:W-:Y:S05]  /*1ece0*/  @!P0 NANOSLEEP.SYNCS 0x989680 ;  /* 0x009896800000895d */ /* 0x008fea0003900000 */
[----:B------:R-:W3:Y:S02]  /*1ecf0*/  @!P0 SYNCS.PHASECHK.TRANS64 P0, [R0+URZ+0x31c40], R2 ;  /* 0x031c4002000085a7 */ /* 0x000ee4000800007f */
[----:B---3--:R-:W-:Y:S05]  /*1ed00*/  @!P0 BRA `(.L_x_10526) ;  /* 0xfffffffc00f08947 */ /* 0x008fea000383ffff */
[----:B------:R-:W-:Y:S05]  /*1ed10*/  BRA `(.L_x_10673) ;  /* 0xffffffa800987947 */ /* 0x000fea000383ffff */
.L_x_10530:
[----:B------:R-:W2:Y:S04]  /*1ed20*/  LDL.LU R11, [R1+0x40] ;  /* 0x00004000010b7983 */ /* 0x000ea80000300800 */
[----:B------:R0:W5:Y:S01]  /*1ed30*/  LDL R9, [R1+0x10] ;  /* 0x0000100001097983 */ /* 0x0001620000100800 */
[----:B------:R-:W-:Y:S02]  /*1ed40*/  IMAD.MOV.U32 R13, RZ, RZ, R0 ;  /* 0x000000ffff0d7224 */ /* 0x000fe400078e0000 */
[----:B------:R-:W-:Y:S02]  /*1ed50*/  IMAD.MOV.U32 R12, RZ, RZ, RZ ;  /* 0x000000ffff0c7224 */ /* 0x000fe400078e00ff */
[----:B------:R-:W-:Y:S02]  /*1ed60*/  IMAD.MOV.U32 R15, RZ, RZ, -0x1 ;  /* 0xffffffffff0f7424 */ /* 0x000fe400078e00ff */
[----:B------:R-:W-:-:S04]  /*1ed70*/  IMAD R17, R17, 0xc0, R21 ;  /* 0x000000c011117824 */ /* 0x000fc800078e0215 */
[----:B------:R-:W-:Y:S02]  /*1ed80*/  VIADD R5, R17, 0x20 ;  /* 0x0000002011057836 */ /* 0x000fe40000000000 */
[----:B--2---:R-:W-:Y:S02]  /*1ed90*/  IMAD R2, R11, R10, RZ ;  /* 0x0000000a0b027224 */ /* 0x004fe400078e02ff */
[----:B0-----:R-:W-:-:S07]  /*1eda0*/  IMAD.MOV.U32 R11, RZ, RZ, 0x1c1f ;  /* 0x00001c1fff0b7424 */ /* 0x001fce00078e00ff */
[----:B-----5:R-:W-:Y:S05]  /*1edb0*/  WARPSYNC.COLLECTIVE R15, `(.L_x_10674) ;  /* 0x000000000f087348 */ /* 0x020fea0003c00000 */
[----:B------:R0:W1:Y:S02]  /*1edc0*/  SHFL.IDX P6, R14, R13, R12, R11 ;  /* 0x0000000c0d0e7389 */ /* 0x00006400000c000b */
[----:B01---5:R-:W-:Y:S01]  /*1edd0*/  ENDCOLLECTIVE ;  /* 0x000000000000791b */ /* 0x023fe20003800000 */
.L_x_10674:
[----:B------:R-:W-:Y:S02]  /*1ede0*/  IMAD.MOV.U32 R13, RZ, RZ, R4 ;  /* 0x000000ffff0d7224 */ /* 0x000fe400078e0004 */
[----:B------:R-:W-:-:S07]  /*1edf0*/  IMAD.MOV.U32 R6, RZ, RZ, R14 ;  /* 0x000000ffff067224 */ /* 0x000fce00078e000e */
[----:B------:R-:W-:Y:S05]  /*1ee00*/  WARPSYNC.COLLECTIVE R15, `(.L_x_10675) ;  /* 0x000000000f087348 */ /* 0x000fea0003c00000 */
[----:B------:R0:W1:Y:S02]  /*1ee10*/  SHFL.IDX P6, R14, R13, R12, R11 ;  /* 0x0000000c0d0e7389 */ /* 0x00006400000c000b */
[----:B01----:R-:W-:Y:S01]  /*1ee20*/  ENDCOLLECTIVE ;  /* 0x000000000000791b */ /* 0x003fe20003800000 */
.L_x_10675:
[----:B------:R-:W-:Y:S01]  /*1ee30*/  ISETP.GE.AND P2, PT, R17, R2, PT ;  /* 0x000000021100720c */ /* 0x000fe20003f46270 */
[----:B------:R-:W-:Y:S02]  /*1ee40*/  IMAD.MOV.U32 R13, RZ, RZ, R0 ;  /* 0x000000ffff0d7224 */ /* 0x000fe400078e0000 */
[----:B------:R-:W-:Y:S02]  /*1ee50*/  IMAD.MOV.U32 R12, RZ, RZ, 0x1 ;  /* 0x00000001ff0c7424 */ /* 0x000fe400078e00ff */
[----:B------:R-:W-:-:S08]  /*1ee60*/  IMAD.MOV.U32 R7, RZ, RZ, R14 ;  /* 0x000000ffff077224 */ /* 0x000fd000078e000e */
[----:B------:R-:W-:Y:S05]  /*1ee70*/  WARPSYNC.COLLECTIVE R15, `(.L_x_10676) ;  /* 0x000000000f087348 */ /* 0x000fea0003c00000 */
[----:B------:R0:W1:Y:S02]  /*1ee80*/  SHFL.IDX P6, R14, R13, R12, R11 ;  /* 0x0000000c0d0e7389 */ /* 0x00006400000c000b */
[----:B01----:R-:W-:Y:S01]  /*1ee90*/  ENDCOLLECTIVE ;  /* 0x000000000000791b */ /* 0x003fe20003800000 */
.L_x_10676:
[----:B------:R-:W-:-:S05]  /*1eea0*/  @!P2 LEA R7, P4, R20, R7, 0x1 ;  /* 0x000000071407a211 */ /* 0x000fca00078808ff */
[----:B------:R-:W-:-:S05]  /*1eeb0*/  @!P2 IMAD.X R6, RZ, RZ, R6, P4 ;  /* 0x000000ffff06a224 */ /* 0x000fca00020e0606 */
[----:B------:R-:W-:-:S04]  /*1eec0*/  @!P2 LOP3.LUT R7, R7, R6, RZ, 0x3c, !PT ;  /* 0x000000060707a212 */ /* 0x000fc800078e3cff */
[----:B------:R-:W-:-:S04]  /*1eed0*/  @!P2 LOP3.LUT R6, R7, R6, RZ, 0x3c, !PT ;  /* 0x000000060706a212 */ /* 0x000fc800078e3cff */
[----:B------:R-:W-:Y:S01]  /*1eee0*/  @!P2 LOP3.LUT R7, R7, R6, RZ, 0x3c, !PT ;  /* 0x000000060707a212 */ /* 0x000fe200078e3cff */
[----:B------:R-:W-:-:S04]  /*1eef0*/  IMAD.MOV.U32 R13, RZ, RZ, R4 ;  /* 0x000000ffff0d7224 */ /* 0x000fc800078e0004 */
        /* <DEDUP_REMOVED lines=10> */
.L_x_10677:
[----:B------:R-:W-:Y:S01]  /*1efa0*/  ISETP.GE.AND P2, PT, R5, R2, PT ;  /* 0x000000020500720c */ /* 0x000fe20003f46270 */
[----:B------:R-:W-:Y:S02]  /*1efb0*/  IMAD.MOV.U32 R13, RZ, RZ, R0 ;  /* 0x000000ffff0d7224 */ /* 0x000fe400078e0000 */
[----:B------:R-:W-:Y:S02]  /*1efc0*/  IMAD.MOV.U32 R12, RZ, RZ, 0x2 ;  /* 0x00000002ff0c7424 */ /* 0x000fe400078e00ff */
[----:B------:R-:W-:-:S08]  /*1efd0*/  IMAD.MOV.U32 R7, RZ, RZ, R14 ;  /* 0x000000ffff077224 */ /* 0x000fd000078e000e */
[----:B------:R-:W-:Y:S05]  /*1efe0*/  WARPSYNC.COLLECTIVE R15, `(.L_x_10678) ;  /* 0x000000000f087348 */ /* 0x000fea0003c00000 */
[----:B------:R0:W1:Y:S02]  /*1eff0*/  SHFL.IDX P6, R14, R13, R12, R11 ;  /* 0x0000000c0d0e7389 */ /* 0x00006400000c000b */
[----:B01----:R-:W-:Y:S01]  /*1f000*/  ENDCOLLECTIVE ;  /* 0x000000000000791b */ /* 0x003fe20003800000 */
.L_x_10678:
        /* <DEDUP_REMOVED lines=16> */
.L_x_10679:
[----:B------:R-:W-:Y:S02]  /*1f110*/  VIADD R5, R17, 0x40 ;  /* 0x0000004011057836 */ /* 0x000fe40000000000 */
[----:B------:R-:W-:Y:S02]  /*1f120*/  IMAD.MOV.U32 R13, RZ, RZ, R0 ;  /* 0x000000ffff0d7224 */ /* 0x000fe400078e0000 */
[----:B------:R-:W-:Y:S01]  /*1f130*/  IMAD.MOV.U32 R12, RZ, RZ, 0x3 ;  /* 0x00000003ff0c7424 */ /* 0x000fe200078e00ff */
[----:B------:R-:W-:Y:S01]  /*1f140*/  ISETP.GE.AND P2, PT, R5, R2, PT ;  /* 0x000000020500720c */ /* 0x000fe20003f46270 */
[----:B------:R-:W-:-:S12]  /*1f150*/  IMAD.MOV.U32 R7, RZ, RZ, R14 ;  /* 0x000000ffff077224 */ /* 0x000fd800078e000e */
[----:B------:R-:W-:Y:S05]  /*1f160*/  WARPSYNC.COLLECTIVE R15, `(.L_x_10680) ;  /* 0x000000000f087348 */ /* 0x000fea0003c00000 */
[----:B------:R0:W1:Y:S02]  /*1f170*/  SHFL.IDX P6, R14, R13, R12, R11 ;  /* 0x0000000c0d0e7389 */ /* 0x00006400000c000b */
[----:B01----:R-:W-:Y:S01]  /*1f180*/  ENDCOLLECTIVE ;  /* 0x000000000000791b */ /* 0x003fe20003800000 */
.L_x_10680:
[----:B------:R-:W-:-:S05]  /*1f190*/  @!P2 LEA R7, P4, R20, R7, 0x1 ;  /* 0x000000071407a211 */ /* 0x000fca00078808ff */
[----:B------:R-:W-:Y:S02]  /*1f1a0*/  @!P2 IMAD.X R6, RZ, RZ, R6, P4 ;  /* 0x000000ffff06a224 */ /* 0x000fe400020e0606 */
[----:B------:R-:W-:-:S03]  /*1f1b0*/  IMAD.MOV.U32 R13, RZ, RZ, R4 ;  /* 0x000000ffff0d7224 */ /* 0x000fc600078e0004 */
[----:B------:R-:W-:Y:S01]  /*1f1c0*/  @!P2 LOP3.LUT R7, R7, R6, RZ, 0x3c, !PT ;  /* 0x000000060707a212 */ /* 0x000fe200078e3cff */
[----:B------:R-:W-:-:S07]  /*1f1d0*/  IMAD.MOV.U32 R0, RZ, RZ, R14 ;  /* 0x000000ffff007224 */ /* 0x000fce00078e000e */
[----:B------:R-:W-:Y:S05]  /*1f1e0*/  WARPSYNC.COLLECTIVE R15, `(.L_x_10681) ;  /* 0x000000000f087348 */ /* 0x000fea0003c00000 */
[----:B------:R0:W1:Y:S02]  /*1f1f0*/  SHFL.IDX P6, R14, R13, R12, R11 ;  /* 0x0000000c0d0e7389 */ /* 0x00006400000c000b */
[----:B01----:R-:W-:Y:S01]  /*1f200*/  ENDCOLLECTIVE ;  /* 0x000000000000791b */ /* 0x003fe20003800000 */
.L_x_10681:
[----:B------:R-:W-:Y:S01]  /*1f210*/  @!P2 LOP3.LUT R6, R7, R6, RZ, 0x3c, !PT ;  /* 0x000000060706a212 */ /* 0x000fe200078e3cff */
[----:B------:R-:W-:-:S03]  /*1f220*/  VIADD R5, R17, 0x60 ;  /* 0x0000006011057836 */ /* 0x000fc60000000000 */
[----:B------:R-:W-:-:S05]  /*1f230*/  @!P2 LOP3.LUT R7, R7, R6, RZ, 0x3c, !PT ;  /* 0x000000060707a212 */ /* 0x000fca00078e3cff */
[----:B------:R-:W-:Y:S01]  /*1f240*/  @!PT LDS RZ, [RZ] ;  /* 0x00000000fffff984 */ /* 0x000fe20000000800 */
[----:B------:R-:W-:Y:S01]  /*1f250*/  @!PT LDS RZ, [RZ] ;  /* 0x00000000fffff984 */ /* 0x000fe20000000800 */
[----:B------:R-:W-:Y:S01]  /*1f260*/  @!PT LDS RZ, [RZ] ;  /* 0x00000000fffff984 */ /* 0x000fe20000000800 */
[----:B------:R0:W-:Y:S04]  /*1f270*/  @!P2 LDGSTS.E.BYPASS.LTC128B.128 [R9+0xea00], desc[UR60][R6.64], !P3 ;  /* 0x0ea000000609afae */ /* 0x0001e8000d901d7c */
[----:B------:R0:W-:Y:S01]  /*1f280*/  @!P2 LDGSTS.E.BYPASS.LTC128B.128 [R9+0x11a00], desc[UR60][R6.64+0x40], !P0 ;  /* 0x11a000400609afae */ /* 0x0001e2000c101d7c */
[----:B------:R-:W-:-:S03]  /*1f290*/  IMAD.MOV.U32 R13, RZ, RZ, R3 ;  /* 0x000000ffff0d7224 */ /* 0x000fc600078e0003 */
[----:B------:R0:W-:Y:S01]  /*1f2a0*/  @!P2 LDGSTS.E.BYPASS.LTC128B.128 [R9+0x14a00], desc[UR60][R6.64+0x80], !P1 ;  /* 0x14a000800609afae */ /* 0x0001e2000c901d7c */
[----:B------:R-:W-:Y:S01]  /*1f2b0*/  ISETP.GE.AND P2, PT, R5, R2, PT ;  /* 0x000000020500720c */ /* 0x000fe20003f46270 */
[----:B------:R-:W-:Y:S02]  /*1f2c0*/  IMAD.MOV.U32 R12, RZ, RZ, RZ ;  /* 0x000000ffff0c7224 */ /* 0x000fe400078e00ff */
[----:B------:R-:W-:-:S10]  /*1f2d0*/  IMAD.MOV.U32 R4, RZ, RZ, R14 ;  /* 0x000000ffff047224 */ /* 0x000fd400078e000e */
[----:B0-----:R-:W-:Y:S05]  /*1f2e0*/  WARPSYNC.COLLECTIVE R15, `(.L_x_10682) ;  /* 0x000000000f087348 */ /* 0x001fea0003c00000 */
[----:B------:R1:W2:Y:S02]  /*1f2f0*/  SHFL.IDX P6, R14, R13, R12, R11 ;  /* 0x0000000c0d0e7389 */ /* 0x0002a400000c000b */
[----:B012---:R-:W-:Y:S01]  /*1f300*/  ENDCOLLECTIVE ;  /* 0x000000000000791b */ /* 0x007fe20003800000 */
.L_x_10682:
        /* <DEDUP_REMOVED lines=16> */
.L_x_10683:
[----:B------:R-:W-:Y:S02]  /*1f410*/  IMAD.MOV.U32 R13, RZ, RZ, R3 ;  /* 0x000000ffff0d7224 */ /* 0x000fe400078e0003 */
[----:B------:R-:W-:Y:S02]  /*1f420*/  IMAD.MOV.U32 R12, RZ, RZ, 0x1 ;  /* 0x00000001ff0c7424 */ /* 0x000fe400078e00ff */
[----:B------:R-:W-:-:S07]  /*1f430*/  IMAD.MOV.U32 R4, RZ, RZ, R14 ;  /* 0x000000ffff047224 */ /* 0x000fce00078e000e */
[----:B------:R-:W-:Y:S05]  /*1f440*/  WARPSYNC.COLLECTIVE R15, `(.L_x_10684) ;  /* 0x000000000f087348 */ /* 0x000fea0003c00000 */
[----:B------:R0:W1:Y:S02]  /*1f450*/  SHFL.IDX P6, R14, R13, R12, R11 ;  /* 0x0000000c0d0e7389 */ /* 0x00006400000c000b */
[----:B01----:R-:W-:Y:S01]  /*1f460*/  ENDCOLLECTIVE ;  /* 0x000000000000791b */ /* 0x003fe20003800000 */
.L_x_10684:
        /* <DEDUP_REMOVED lines=14> */
.L_x_10685:
[----:B------:R-:W-:Y:S01]  /*1f550*/  IMAD.MOV.U32 R8, RZ, RZ, R14 ;  /* 0x000000ffff087224 */ /* 0x000fe200078e000e */
[----:B------:R-:W-:Y:S06]  /*1f560*/  BRA `(.L_x_10686) ;  /* 0xffffffb000187947 */ /* 0x000fec000383ffff */
.L_x_10533:
[----:B-1----:R1:W2:Y:S02]  /*1f570*/  SYNCS.PHASECHK.TRANS64.TRYWAIT P0, [R22+URZ+0x31c20], R0 ;  /* 0x031c2000160075a7 */ /* 0x0022a4000800017f */
[----:B--2---:R-:W-:Y:S05]  /*1f580*/  @!P0 NANOSLEEP.SYNCS 0x989680 ;  /* 0x009896800000895d */ /* 0x004fea0003900000 */
[----:B------:R-:W2:Y:S02]  /*1f590*/  @!P0 SYNCS.PHASECHK.TRANS64 P0, [R22+URZ+0x31c20], R0 ;  /* 0x031c2000160085a7 */ /* 0x000ea4000800007f */
[----:B--2---:R-:W-:Y:S05]  /*1f5a0*/  @!P0 BRA `(.L_x_10533) ;  /* 0xfffffffc00f08947 */ /* 0x004fea000383ffff */
[----:B------:R-:W-:Y:S05]  /*1f5b0*/  BRA `(.L_x_10687) ;  /* 0xffffffb000807947 */ /* 0x000fea000383ffff */
.L_x_10542:
[----:B-1----:R1:W2:Y:S02]  /*1f5c0*/  SYNCS.PHASECHK.TRANS64.TRYWAIT P0, [R3+URZ+0x31c40], R2 ;  /* 0x031c4002030075a7 */ /* 0x0022a4000800017f */
[----:B--2---:R-:W-:Y:S05]  /*1f5d0*/  @!P0 NANOSLEEP.SYNCS 0x989680 ;  /* 0x009896800000895d */ /* 0x004fea0003900000 */
[----:B------:R-:W2:Y:S02]  /*1f5e0*/  @!P0 SYNCS.PHASECHK.TRANS64 P0, [R3+URZ+0x31c40], R2 ;  /* 0x031c4002030085a7 */ /* 0x000ea4000800007f */
[----:B--2---:R-:W-:Y:S05]  /*1f5f0*/  @!P0 BRA `(.L_x_10542) ;  /* 0xfffffffc00f08947 */ /* 0x004fea000383ffff */
[----:B------:R-:W-:Y:S05]  /*1f600*/  BRA `(.L_x_10688) ;  /* 0xffffffb4003c7947 */ /* 0x000fea000383ffff */
.L_x_10549:
[----:B0-----:R0:W1:Y:S02]  /*1f610*/  SYNCS.PHASECHK.TRANS64.TRYWAIT P0, [R2+URZ+0x31c60], R3 ;  /* 0x031c6003020075a7 */ /* 0x001064000800017f */
[----:B-1----:R-:W-:Y:S05]  /*1f620*/  @!P0 NANOSLEEP.SYNCS 0x989680 ;  /* 0x009896800000895d */ /* 0x002fea0003900000 */
[----:B------:R-:W1:Y:S02]  /*1f630*/  @!P0 SYNCS.PHASECHK.TRANS64 P0, [R2+URZ+0x31c60], R3 ;  /* 0x031c6003020085a7 */ /* 0x000e64000800007f */
[----:B-1----:R-:W-:Y:S05]  /*1f640*/  @!P0 BRA `(.L_x_10549) ;  /* 0xfffffffc00f08947 */ /* 0x002fea000383ffff */
[----:B------:R-:W-:Y:S05]  /*1f650*/  BRA `(.L_x_10689) ;  /* 0xffffffb800447947 */ /* 0x000fea000383ffff */
.L_x_10560:
[----:B0-----:R0:W1:Y:S02]  /*1f660*/  SYNCS.PHASECHK.TRANS64.TRYWAIT P0, [R5+URZ+0x31c40], R2 ;  /* 0x031c4002050075a7 */ /* 0x001064000800017f */
[----:B-1----:R-:W-:Y:S05]  /*1f670*/  @!P0 NANOSLEEP.SYNCS 0x989680 ;  /* 0x009896800000895d */ /* 0x002fea0003900000 */
[----:B------:R-:W1:Y:S02]  /*1f680*/  @!P0 SYNCS.PHASECHK.TRANS64 P0, [R5+URZ+0x31c40], R2 ;  /* 0x031c4002050085a7 */ /* 0x000e64000800007f */
[----:B-1----:R-:W-:Y:S05]  /*1f690*/  @!P0 BRA `(.L_x_10560) ;  /* 0xfffffffc00f08947 */ /* 0x002fea000383ffff */
[----:B------:R-:W-:Y:S05]  /*1f6a0*/  BRA `(.L_x_10690) ;  /* 0xffffffc000087947 */ /* 0x000fea000383ffff */
.L_x_10567:
[----:B0-----:R0:W1:Y:S02]  /*1f6b0*/  SYNCS.PHASECHK.TRANS64.TRYWAIT P0, [R3+URZ+0x31c60], R26 ;  /* 0x031c601a030075a7 */ /* 0x001064000800017f */
[----:B-1----:R-:W-:Y:S05]  /*1f6c0*/  @!P0 NANOSLEEP.SYNCS 0x989680 ;  /* 0x009896800000895d */ /* 0x002fea0003900000 */
[----:B------:R-:W1:Y:S02]  /*1f6d0*/  @!P0 SYNCS.PHASECHK.TRANS64 P0, [R3+URZ+0x31c60], R26 ;  /* 0x031c601a030085a7 */ /* 0x000e64000800007f */
[----:B-1----:R-:W-:Y:S05]  /*1f6e0*/  @!P0 BRA `(.L_x_10567) ;  /* 0xfffffffc00f08947 */ /* 0x002fea000383ffff */
[----:B------:R-:W-:Y:S05]  /*1f6f0*/  BRA `(.L_x_10691) ;  /* 0xffffffc400107947 */ /* 0x000fea000383ffff */
.L_x_10578:
[----:B0-----:R0:W1:Y:S02]  /*1f700*/  SYNCS.PHASECHK.TRANS64.TRYWAIT P0, [R5+URZ+0x31c40], R2 ;  /* 0x031c4002050075a7 */ /* 0x001064000800017f */
[----:B-1----:R-:W-:Y:S05]  /*1f710*/  @!P0 NANOSLEEP.SYNCS 0x989680 ;  /* 0x009896800000895d */ /* 0x002fea0003900000 */
[----:B------:R-:W1:Y:S02]  /*1f720*/  @!P0 SYNCS.PHASECHK.TRANS64 P0, [R5+URZ+0x31c40], R2 ;  /* 0x031c4002050085a7 */ /* 0x000e64000800007f */
[----:B-1----:R-:W-:Y:S05]  /*1f730*/  @!P0 BRA `(.L_x_10578) ;  /* 0xfffffffc00f08947 */ /* 0x002fea000383ffff */
[----:B------:R-:W-:Y:S05]  /*1f740*/  BRA `(.L_x_10692) ;  /* 0xffffffc800a87947 */ /* 0x000fea000383ffff */
.L_x_10585:
[----:B0-----:R0:W1:Y:S02]  /*1f750*/  SYNCS.PHASECHK.TRANS64.TRYWAIT P0, [R3+URZ+0x31c60], R7 ;  /* 0x031c6007030075a7 */ /* 0x001064000800017f */
[----:B-1----:R-:W-:Y:S05]  /*1f760*/  @!P0 NANOSLEEP.SYNCS 0x989680 ;  /* 0x009896800000895d */ /* 0x002fea0003900000 */
[----:B------:R-:W1:Y:S02]  /*1f770*/  @!P0 SYNCS.PHASECHK.TRANS64 P0, [R3+URZ+0x31c60], R7 ;  /* 0x031c6007030085a7 */ /* 0x000e64000800007f */
[----:B-1----:R-:W-:Y:S05]  /*1f780*/  @!P0 BRA `(.L_x_10585) ;  /* 0xfffffffc00f08947 */ /* 0x002fea000383ffff */
[----:B------:R-:W-:Y:S05]  /*1f790*/  BRA `(.L_x_10693) ;  /* 0xffffffcc00b07947 */ /* 0x000fea000383ffff */
.L_x_10598:
[----:B-1----:R1:W2:Y:S02]  /*1f7a0*/  SYNCS.PHASECHK.TRANS64.TRYWAIT P0, [R0+URZ+0x31c60], R3 ;  /* 0x031c6003000075a7 */ /* 0x0022a4000800017f */
[----:B--2---:R-:W-:Y:S05]  /*1f7b0*/  @!P0 NANOSLEEP.SYNCS 0x989680 ;  /* 0x009896800000895d */ /* 0x004fea0003900000 */
[----:B------:R-:W2:Y:S02]  /*1f7c0*/  @!P0 SYNCS.PHASECHK.TRANS64 P0, [R0+URZ+0x31c60], R3 ;  /* 0x031c6003000085a7 */ /* 0x000ea4000800007f */
[----:B--2---:R-:W-:Y:S05]  /*1f7d0*/  @!P0 BRA `(.L_x_10598) ;  /* 0xfffffffc00f08947 */ /* 0x004fea000383ffff */
[----:B------:R-:W-:Y:S05]  /*1f7e0*/  BRA `(.L_x_10694) ;  /* 0xffffffd400307947 */ /* 0x000fea000383ffff */
.L_x_10607:
[----:B------:R-:W-:Y:S01]  /*1f7f0*/  BSSY B0, `(.L_x_10695) ;  /* 0x0000008000007945 */ /* 0x000fe20003800000 */
[----:B------:R-:W-:Y:S02]  /*1f800*/  IMAD.MOV.U32 R13, RZ, RZ, R16 ;  /* 0x000000ffff0d7224 */ /* 0x000fe400078e0010 */
[----:B------:R-:W-:Y:S02]  /*1f810*/  IMAD.MOV.U32 R12, RZ, RZ, RZ ;  /* 0x000000ffff0c7224 */ /* 0x000fe400078e00ff */
[----:B-1----:R-:W-:Y:S02]  /*1f820*/  IMAD.MOV.U32 R11, RZ, RZ, 0x1f ;  /* 0x0000001fff0b7424 */ /* 0x002fe400078e00ff */
[----:B------:R-:W-:-:S07]  /*1f830*/  IMAD.MOV.U32 R15, RZ, RZ, -0x1 ;  /* 0xffffffffff0f7424 */ /* 0x000fce00078e00ff */
[----:B--2---:R-:W-:Y:S05]  /*1f840*/  WARPSYNC.COLLECTIVE R15, `(.L_x_10696) ;  /* 0x000000000f087348 */ /* 0x004fea0003c00000 */
[----:B------:R0:W1:Y:S02]  /*1f850*/  SHFL.IDX P6, R14, R13, R12, R11 ;  /* 0x0000000c0d0e7389 */ /* 0x00006400000c000b */
[----:B012---:R-:W-:Y:S01]  /*1f860*/  ENDCOLLECTIVE ;  /* 0x000000000000791b */ /* 0x007fe20003800000 */
.L_x_10696:
[----:B------:R-:W-:Y:S05]  /*1f870*/  BSYNC B0 ;  /* 0x0000000000007941 */ /* 0x000fea0003800000 */
.L_x_10695:
        /* <DEDUP_REMOVED lines=10> */
.L_x_10697:
        /* <DEDUP_REMOVED lines=16> */
.L_x_10698:
[----:B------:R-:W-:Y:S01]  /*1fa20*/  IMAD.MOV.U32 R12, RZ, RZ, 0x2 ;  /* 0x00000002ff0c7424 */ /* 0x000fe200078e00ff */
[----:B------:R-:W-:Y:S02]  /*1fa30*/  SEL R5, R14, RZ, P1 ;  /* 0x000000ff0e057207 */ /* 0x000fe40000800000 */
[----:B------:R-:W-:-:S03]  /*1fa40*/  ISETP.GE.U32.AND P1, PT, R8, 0x4, PT ;  /* 0x000000040800780c */ /* 0x000fc60003f26070 */
[----:B------:R-:W-:-:S04]  /*1fa50*/  IMAD.IADD R5, R2, 0x1, R5 ;  /* 0x0000000102057824 */ /* 0x000fc800078e0205 */
[----:B------:R-:W-:-:S07]  /*1fa60*/  IMAD.MOV.U32 R13, RZ, RZ, R5 ;  /* 0x000000ffff0d7224 */ /* 0x000fce00078e0005 */
[----:B------:R-:W-:Y:S05]  /*1fa70*/  WARPSYNC.COLLECTIVE R15, `(.L_x_10699) ;  /* 0x000000000f087348 */ /* 0x000fea0003c00000 */
[----:B------:R0:W1:Y:S02]  /*1fa80*/  SHFL.UP P6, R14, R13, R12, R11 ;  /* 0x0400000c0d0e7389 */ /* 0x00006400000c000b */
[----:B01----:R-:W-:Y:S01]  /*1fa90*/  ENDCOLLECTIVE ;  /* 0x000000000000791b */ /* 0x003fe20003800000 */
.L_x_10699:
[----:B------:R-:W-:Y:S01]  /*1faa0*/  IMAD.MOV.U32 R12, RZ, RZ, 0x4 ;  /* 0x00000004ff0c7424 */ /* 0x000fe200078e00ff */
[----:B------:R-:W-:-:S05]  /*1fab0*/  SEL R6, R14, RZ, P0 ;  /* 0x000000ff0e067207 */ /* 0x000fca0000000000 */
[----:B------:R-:W-:-:S04]  /*1fac0*/  IMAD.IADD R6, R5, 0x1, R6 ;  /* 0x0000000105067824 */ /* 0x000fc800078e0206 */
[----:B------:R-:W-:-:S07]  /*1fad0*/  IMAD.MOV.U32 R13, RZ, RZ, R6 ;  /* 0x000000ffff0d7224 */ /* 0x000fce00078e0006 */
[----:B------:R-:W-:Y:S05]  /*1fae0*/  WARPSYNC.COLLECTIVE R15, `(.L_x_10700) ;  /* 0x000000000f087348 */ /* 0x000fea0003c00000 */
[----:B------:R0:W1:Y:S02]  /*1faf0*/  SHFL.UP P6, R14, R13, R12, R11 ;  /* 0x0400000c0d0e7389 */ /* 0x00006400000c000b */
[----:B01----:R-:W-:Y:S01]  /*1fb00*/  ENDCOLLECTIVE ;  /* 0x000000000000791b */ /* 0x003fe20003800000 */
.L_x_10700:
[----:B------:R-:W-:Y:S01]  /*1fb10*/  IMAD.MOV.U32 R12, RZ, RZ, 0x8 ;  /* 0x00000008ff0c7424 */ /* 0x000fe200078e00ff */
[----:B------:R-:W-:-:S05]  /*1fb20*/  SEL R7, R14, RZ, P1 ;  /* 0x000000ff0e077207 */ /* 0x000fca0000800000 */
[----:B------:R-:W-:-:S04]  /*1fb30*/  IMAD.IADD R7, R6, 0x1, R7 ;  /* 0x0000000106077824 */ /* 0x000fc800078e0207 */
[----:B------:R-:W-:-:S07]  /*1fb40*/  IMAD.MOV.U32 R13, RZ, RZ, R7 ;  /* 0x000000ffff0d7224 */ /* 0x000fce00078e0007 */
[----:B------:R-:W-:Y:S05]  /*1fb50*/  WARPSYNC.COLLECTIVE R15, `(.L_x_10701) ;  /* 0x000000000f087348 */ /* 0x000fea0003c00000 */
[----:B------:R0:W1:Y:S02]  /*1fb60*/  SHFL.UP P6, R14, R13, R12, R11 ;  /* 0x0400000c0d0e7389 */ /* 0x00006400000c000b */
[----:B01----:R-:W-:Y:S01]  /*1fb70*/  ENDCOLLECTIVE ;  /* 0x000000000000791b */ /* 0x003fe20003800000 */
.L_x_10701:
[----:B------:R-:W-:Y:S01]  /*1fb80*/  IMAD.MOV.U32 R12, RZ, RZ, 0x10 ;  /* 0x00000010ff0c7424 */ /* 0x000fe200078e00ff */
[----:B------:R-:W-:-:S05]  /*1fb90*/  SEL R14, R14, RZ, P2 ;  /* 0x000000ff0e0e7207 */ /* 0x000fca0001000000 */
[----:B------:R-:W-:-:S04]  /*1fba0*/  IMAD.IADD R5, R7, 0x1, R14 ;  /* 0x0000000107057824 */ /* 0x000fc800078e020e */
[----:B------:R-:W-:-:S07]  /*1fbb0*/  IMAD.MOV.U32 R13, RZ, RZ, R5 ;  /* 0x000000ffff0d7224 */ /* 0x000fce00078e0005 */
[----:B------:R-:W-:Y:S05]  /*1fbc0*/  WARPSYNC.COLLECTIVE R15, `(.L_x_10702) ;  /* 0x000000000f087348 */ /* 0x000fea0003c00000 */
[----:B------:R0:W1:Y:S02]  /*1fbd0*/  SHFL.UP P6, R14, R13, R12, R11 ;  /* 0x0400000c0d0e7389 */ /* 0x00006400000c000b */
[----:B01----:R-:W-:Y:S01]  /*1fbe0*/  ENDCOLLECTIVE ;  /* 0x000000000000791b */ /* 0x003fe20003800000 */
.L_x_10702:
        /* <DEDUP_REMOVED lines=8> */
.L_x_10703:
[----:B------:R-:W-:Y:S05]  /*1fc70*/  BRA `(.L_x_10704) ;  /* 0xffffffd400f07947 */ /* 0x000fea000383ffff */
.L_x_10612:
[----:B------:R-:W-:Y:S01]  /*1fc80*/  BSSY B0, `(.L_x_10705) ;  /* 0x0000008000007945 */ /* 0x000fe20003800000 */
[----:B-----5:R-:W-:Y:S02]  /*1fc90*/  IMAD.MOV.U32 R13, RZ, RZ, R2 ;  /* 0x000000ffff0d7224 */ /* 0x020fe400078e0002 */
[----:B------:R-:W-:Y:S02]  /*1fca0*/  IMAD.MOV.U32 R12, RZ, RZ, 0x1 ;  /* 0x00000001ff0c7424 */ /* 0x000fe400078e00ff */
[----:B-1----:R-:W-:Y:S02]  /*1fcb0*/  IMAD.MOV.U32 R11, RZ, RZ, RZ ;  /* 0x000000ffff0b7224 */ /* 0x002fe400078e00ff */
[----:B------:R-:W-:-:S07]  /*1fcc0*/  IMAD.MOV.U32 R15, RZ, RZ, -0x1 ;  /* 0xffffffffff0f7424 */ /* 0x000fce00078e00ff */
[----:B0-2---:R-:W-:Y:S05]  /*1fcd0*/  WARPSYNC.COLLECTIVE R15, `(.L_x_10706) ;  /* 0x000000000f087348 */ /* 0x005fea0003c00000 */
[----:B------:R1:W3:Y:S02]  /*1fce0*/  SHFL.UP P6, R14, R13, R12, R11 ;  /* 0x0400000c0d0e7389 */ /* 0x0002e400000c000b */
[----:B0123--:R-:W-:Y:S01]  /*1fcf0*/  ENDCOLLECTIVE ;  /* 0x000000000000791b */ /* 0x00ffe20003800000 */
.L_x_10706:
[----:B------:R-:W-:Y:S05]  /*1fd00*/  BSYNC B0 ;  /* 0x0000000000007941 */ /* 0x000fea0003800000 */
.L_x_10705:
[----:B------:R-:W2:Y:S01]  /*1fd10*/  LDL R3, [R1] ;  /* 0x0000000001037983 */ /* 0x000ea20000100800 */
[----:B------:R-:W-:Y:S02]  /*1fd20*/  IMAD.MOV.U32 R12, RZ, RZ, 0x2 ;  /* 0x00000002ff0c7424 */ /* 0x000fe400078e00ff */
[----:B------:R-:W-:Y:S02]  /*1fd30*/  IMAD.MOV.U32 R11, RZ, RZ, RZ ;  /* 0x000000ffff0b7224 */ /* 0x000fe400078e00ff */
[----:B------:R-:W-:Y:S01]  /*1fd40*/  IMAD.MOV.U32 R15, RZ, RZ, -0x1 ;  /* 0xffffffffff0f7424 */ /* 0x000fe200078e00ff */
[----:B--2---:R-:W-:-:S04]  /*1fd50*/  LOP3.LUT P4, RZ, R3, 0x1, RZ, 0xc0, !PT ;  /* 0x0000000103ff7812 */ /* 0x004fc8000788c0ff */
[----:B------:R-:W-:-:S05]  /*1fd60*/  SEL R13, R14, RZ, P4 ;  /* 0x000000ff0e0d7207 */ /* 0x000fca0002000000 */
[----:B------:R-:W-:-:S07]  /*1fd70*/  IMAD.IADD R13, R2, 0x1, R13 ;  /* 0x00000001020d7824 */ /* 0x000fce00078e020d */
[----:B------:R-:W-:Y:S05]  /*1fd80*/  WARPSYNC.COLLECTIVE R15, `(.L_x_10707) ;  /* 0x000000000f087348 */ /* 0x000fea0003c00000 */
[----:B------:R0:W1:Y:S02]  /*1fd90*/  SHFL.UP P6, R14, R13, R12, R11 ;  /* 0x0400000c0d0e7389 */ /* 0x00006400000c000b */
[----:B01----:R-:W-:Y:S01]  /*1fda0*/  ENDCOLLECTIVE ;  /* 0x000000000000791b */ /* 0x003fe20003800000 */
.L_x_10707:
[----:B------:R-:W-:Y:S01]  /*1fdb0*/  IMAD.MOV.U32 R12, RZ, RZ, 0x4 ;  /* 0x00000004ff0c7424 */ /* 0x000fe200078e00ff */
[----:B------:R-:W-:-:S05]  /*1fdc0*/  SEL R14, R14, RZ, P0 ;  /* 0x000000ff0e0e7207 */ /* 0x000fca0000000000 */
[----:B------:R-:W-:-:S04]  /*1fdd0*/  IMAD.IADD R5, R13, 0x1, R14 ;  /* 0x000000010d057824 */ /* 0x000fc800078e020e */
[----:B------:R-:W-:-:S07]  /*1fde0*/  IMAD.MOV.U32 R13, RZ, RZ, R5 ;  /* 0x000000ffff0d7224 */ /* 0x000fce00078e0005 */
[----:B------:R-:W-:Y:S05]  /*1fdf0*/  WARPSYNC.COLLECTIVE R15, `(.L_x_10708) ;  /* 0x000000000f087348 */ /* 0x000fea0003c00000 */
[----:B------:R0:W1:Y:S02]  /*1fe00*/  SHFL.UP P6, R14, R13, R12, R11 ;  /* 0x0400000c0d0e7389 */ /* 0x00006400000c000b */
[----:B01----:R-:W-:Y:S01]  /*1fe10*/  ENDCOLLECTIVE ;  /* 0x000000000000791b */ /* 0x003fe20003800000 */
.L_x_10708:
[----:B------:R-:W-:Y:S01]  /*1fe20*/  IMAD.MOV.U32 R12, RZ, RZ, 0x8 ;  /* 0x00000008ff0c7424 */ /* 0x000fe200078e00ff */
[----:B------:R-:W-:-:S05]  /*1fe30*/  SEL R6, R14, RZ, P1 ;  /* 0x000000ff0e067207 */ /* 0x000fca0000800000 */
[----:B------:R-:W-:-:S04]  /*1fe40*/  IMAD.IADD R6, R5, 0x1, R6 ;  /* 0x0000000105067824 */ /* 0x000fc800078e0206 */
[----:B------:R-:W-:-:S07]  /*1fe50*/  IMAD.MOV.U32 R13, RZ, RZ, R6 ;  /* 0x000000ffff0d7224 */ /* 0x000fce00078e0006 */
[----:B------:R-:W-:Y:S05]  /*1fe60*/  WARPSYNC.COLLECTIVE R15, `(.L_x_10709) ;  /* 0x000000000f087348 */ /* 0x000fea0003c00000 */
[----:B------:R0:W1:Y:S02]  /*1fe70*/  SHFL.UP P6, R14, R13, R12, R11 ;  /* 0x0400000c0d0e7389 */ /* 0x00006400000c000b */
[----:B01----:R-:W-:Y:S01]  /*1fe80*/  ENDCOLLECTIVE ;  /* 0x000000000000791b */ /* 0x003fe20003800000 */
.L_x_10709:
[----:B------:R-:W-:Y:S01]  /*1fe90*/  IMAD.MOV.U32 R12, RZ, RZ, 0x10 ;  /* 0x00000010ff0c7424 */ /* 0x000fe200078e00ff */
[----:B------:R-:W-:-:S05]  /*1fea0*/  SEL R7, R14, RZ, P2 ;  /* 0x000000ff0e077207 */ /* 0x000fca0001000000 */
[----:B------:R-:W-:-:S04]  /*1feb0*/  IMAD.IADD R7, R6, 0x1, R7 ;  /* 0x0000000106077824 */ /* 0x000fc800078e0207 */
[----:B------:R-:W-:-:S07]  /*1fec0*/  IMAD.MOV.U32 R13, RZ, RZ, R7 ;  /* 0x000000ffff0d7224 */ /* 0x000fce00078e0007 */
[----:B------:R-:W-:Y:S05]  /*1fed0*/  WARPSYNC.COLLECTIVE R15, `(.L_x_10710) ;  /* 0x000000000f087348 */ /* 0x000fea0003c00000 */
[----:B------:R0:W1:Y:S02]  /*1fee0*/  SHFL.UP P6, R14, R13, R12, R11 ;  /* 0x0400000c0d0e7389 */ /* 0x00006400000c000b */
[----:B01----:R-:W-:Y:S01]  /*1fef0*/  ENDCOLLECTIVE ;  /* 0x000000000000791b */ /* 0x003fe20003800000 */
.L_x_10710:
        /* <DEDUP_REMOVED lines=8> */
.L_x_10711:
[----:B------:R-:W-:Y:S05]  /*1ff80*/  BRA `(.L_x_10712) ;  /* 0xffffffd400cc7947 */ /* 0x000fea000383ffff */
.L_x_10614:
[----:B------:R-:W-:Y:S01]  /*1ff90*/  BSSY B0, `(.L_x_10713) ;  /* 0x0000006000007945 */ /* 0x000fe20003800000 */
[----:B------:R-:W-:Y:S01]  /*1ffa0*/  PLOP3.LUT P6, PT, P6, PT, PT, 0x8, 0x0 ;  /* 0x000000000000781c */ /* 0x000fe200037ce170 */
[----:B------:R-:W-:-:S12]  /*1ffb0*/  IMAD.MOV.U32 R15, RZ, RZ, -0x1 ;  /* 0xffffffffff0f7424 */ /* 0x000fd800078e00ff */
[----:B01----:R-:W-:Y:S05]  /*1ffc0*/  WARPSYNC.COLLECTIVE R15, `(.L_x_10714) ;  /* 0x000000000f087348 */ /* 0x003fea0003c00000 */
[----:B------:R-:W-:Y:S01]  /*1ffd0*/  VOTE.ANY R14, PT, P6 ;  /* 0x00000000000e7806 */ /* 0x000fe200030e0100 */
[----:B01----:R-:W-:Y:S06]  /*1ffe0*/  ENDCOLLECTIVE ;  /* 0x000000000000791b */ /* 0x003fec0003800000 */
.L_x_10714:
[----:B------:R-:W-:Y:S05]  /*1fff0*/  BSYNC B0 ;  /* 0x0000000000007941 */ /* 0x000fea0003800000 */
.L_x_10713:
        /* <DEDUP_REMOVED lines=9> */
.L_x_10715:
[----:B------:R-:W-:Y:S01]  /*20090*/  IMAD.MOV.U32 R17, RZ, RZ, R14 ;  /* 0x000000ffff117224 */ /* 0x000fe200078e000e */
[----:B------:R-:W-:Y:S06]  /*200a0*/  BRA `(.L_x_10716) ;  /* 0xffffffd400bc7947 */ /* 0x000fec000383ffff */
.L_x_10616:
[----:B------:R-:W-:Y:S01]  /*200b0*/  BSSY B0, `(.L_x_10717) ;  /* 0x0000007000007945 */ /* 0x000fe20003800000 */
[----:B------:R-:W-:Y:S02]  /*200c0*/  IMAD.MOV.U32 R13, RZ, RZ, R3 ;  /* 0x000000ffff0d7224 */ /* 0x000fe400078e0003 */
[----:B-1----:R-:W-:Y:S02]  /*200d0*/  IMAD.MOV.U32 R11, RZ, RZ, 0x1f ;  /* 0x0000001fff0b7424 */ /* 0x002fe400078e00ff */
[----:B------:R-:W-:-:S07]  /*200e0*/  IMAD.MOV.U32 R15, RZ, RZ, -0x1 ;  /* 0xffffffffff0f7424 */ /* 0x000fce00078e00ff */
[----:B0-23--:R-:W-:Y:S05]  /*200f0*/  WARPSYNC.COLLECTIVE R15, `(.L_x_10718) ;  /* 0x000000000f087348 */ /* 0x00dfea0003c00000 */
[----:B------:R1:W4:Y:S02]  /*20100*/  SHFL.IDX P6, R14, R13, R12, R11 ;  /* 0x0000000c0d0e7389 */ /* 0x00032400000c000b */
[----:B01234-:R-:W-:Y:S01]  /*20110*/  ENDCOLLECTIVE ;  /* 0x000000000000791b */ /* 0x01ffe20003800000 */
.L_x_10718:
[----:B------:R-:W-:Y:S05]  /*20120*/  BSYNC B0 ;  /* 0x0000000000007941 */ /* 0x000fea0003800000 */
.L_x_10717:
[----:B------:R-:W-:Y:S05]  /*20130*/  BRA `(.L_x_10615) ;  /* 0xffffffd400b47947 */ /* 0x000fea000383ffff */
.L_x_10620:
[----:B0-----:R0:W2:Y:S02]  /*20140*/  SYNCS.PHASECHK.TRANS64.TRYWAIT P0, [R9+URZ+0x31c20], R0 ;  /* 0x031c2000090075a7 */ /* 0x0010a4000800017f */
[----:B--2---:R-:W-:Y:S05]  /*20150*/  @!P0 NANOSLEEP.SYNCS 0x989680 ;  /* 0x009896800000895d */ /* 0x004fea0003900000 */
[----:B------:R-:W2:Y:S02]  /*20160*/  @!P0 SYNCS.PHASECHK.TRANS64 P0, [R9+URZ+0x31c20], R0 ;  /* 0x031c2000090085a7 */ /* 0x000ea4000800007f */
[----:B--2---:R-:W-:Y:S05]  /*20170*/  @!P0 BRA `(.L_x_10620) ;  /* 0xfffffffc00f08947 */ /* 0x004fea000383ffff */
[----:B------:R-:W-:Y:S05]  /*20180*/  BRA `(.L_x_10719) ;  /* 0xffffffd8009c7947 */ /* 0x000fea000383ffff */
.L_x_10621:
        /* <DEDUP_REMOVED lines=8> */
[----:B0--3--:R-:W-:Y:S05]  /*20210*/  WARPSYNC.COLLECTIVE R15, `(.L_x_10721) ;  /* 0x000000000f087348 */ /* 0x009fea0003c00000 */
[----:B------:R1:W2:Y:S02]  /*20220*/  SHFL.IDX P6, R14, R13, R12, R11 ;  /* 0x0000000c0d0e7389 */ /* 0x0002a400000c000b */
[----:B0123--:R-:W-:Y:S01]  /*20230*/  ENDCOLLECTIVE ;  /* 0x000000000000791b */ /* 0x00ffe20003800000 */
.L_x_10721:
[----:B------:R-:W-:Y:S05]  /*20240*/  BSYNC B0 ;  /* 0x0000000000007941 */ /* 0x000fea0003800000 */
.L_x_10720:
[----:B------:R-:W-:Y:S05]  /*20250*/  BRA `(.L_x_10722) ;  /* 0xffffffd800847947 */ /* 0x000fea000383ffff */
.L_x_10622:
[----:B------:R-:W-:Y:S01]  /*20260*/  BSSY B0, `(.L_x_10723) ;  /* 0x0000006000007945 */ /* 0x000fe20003800000 */
[----:B------:R-:W-:-:S07]  /*20270*/  IMAD.MOV.U32 R15, RZ, RZ, -0x1 ;  /* 0xffffffffff0f7424 */ /* 0x000fce00078e00ff */
[----:B01-3--:R-:W-:Y:S05]  /*20280*/  WARPSYNC.COLLECTIVE R15, `(.L_x_10724) ;  /* 0x000000000f0c7348 */ /* 0x00bfea0003c00000 */
[----:B------:R-:W-:Y:S02]  /*20290*/  ELECT P6, UR62, PT ;  /* 0x00000000003e782f */ /* 0x000fe400038c0000 */
[----:B------:R-:W-:Y:S01]  /*202a0*/  MOV R14, UR62 ;  /* 0x0000003e000e7c02 */ /* 0x000fe20008000f00 */
[----:B01-3--:R-:W-:Y:S10]  /*202b0*/  ENDCOLLECTIVE ;  /* 0x000000000000791b */ /* 0x00bff40003800000 */
.L_x_10724:
[----:B------:R-:W-:Y:S05]  /*202c0*/  BSYNC B0 ;  /* 0x0000000000007941 */ /* 0x000fea0003800000 */
.L_x_10723:
[----:B------:R-:W-:Y:S05]  /*202d0*/  BRA `(.L_x_10725) ;  /* 0xffffffd800787947 */ /* 0x000fea000383ffff */
.L_x_10624:
[----:B0-----:R0:W2:Y:S02]  /*202e0*/  SYNCS.PHASECHK.TRANS64.TRYWAIT P0, [R5+URZ], R4 ;  /* 0x00000004050075a7 */ /* 0x0010a4000800017f */
[----:B--2---:R-:W-:Y:S05]  /*202f0*/  @!P0 NANOSLEEP.SYNCS 0x989680 ;  /* 0x009896800000895d */ /* 0x004fea0003900000 */
[----:B------:R-:W2:Y:S02]  /*20300*/  @!P0 SYNCS.PHASECHK.TRANS64 P0, [R5+URZ], R4 ;  /* 0x00000004050085a7 */ /* 0x000ea4000800007f */
[----:B--2---:R-:W-:Y:S05]  /*20310*/  @!P0 BRA `(.L_x_10624) ;  /* 0xfffffffc00f08947 */ /* 0x004fea000383ffff */
[----:B------:R-:W-:Y:S05]  /*20320*/  BRA `(.L_x_10726) ;  /* 0xffffffd800ac7947 */ /* 0x000fea000383ffff */
.L_x_10625:
[----:B--2---:R2:W4:Y:S02]  /*20330*/  SYNCS.PHASECHK.TRANS64.TRYWAIT P0, [R3+URZ], R2 ;  /* 0x00000002030075a7 */ /* 0x004524000800017f */
[----:B----4-:R-:W-:Y:S05]  /*20340*/  @!P0 NANOSLEEP.SYNCS 0x989680 ;  /* 0x009896800000895d */ /* 0x010fea0003900000 */
[----:B------:R-:W4:Y:S02]  /*20350*/  @!P0 SYNCS.PHASECHK.TRANS64 P0, [R3+URZ], R2 ;  /* 0x00000002030085a7 */ /* 0x000f24000800007f */
[----:B----4-:R-:W-:Y:S05]  /*20360*/  @!P0 BRA `(.L_x_10625) ;  /* 0xfffffffc00f08947 */ /* 0x010fea000383ffff */
[----:B------:R-:W-:Y:S05]  /*20370*/  BRA `(.L_x_10727) ;  /* 0xffffffd800a07947 */ /* 0x000fea000383ffff */
.L_x_10627:
[----:B----4-:R4:W0:Y:S02]  /*20380*/  SYNCS.PHASECHK.TRANS64.TRYWAIT P0, [R23+URZ], R4 ;  /* 0x00000004170075a7 */ /* 0x010824000800017f */
[----:B0-----:R-:W-:Y:S05]  /*20390*/  @!P0 NANOSLEEP.SYNCS 0x989680 ;  /* 0x009896800000895d */ /* 0x001fea0003900000 */
[----:B------:R-:W0:Y:S02]  /*203a0*/  @!P0 SYNCS.PHASECHK.TRANS64 P0, [R23+URZ], R4 ;  /* 0x00000004170085a7 */ /* 0x000e24000800007f */
[----:B0-----:R-:W-:Y:S05]  /*203b0*/  @!P0 BRA `(.L_x_10627) ;  /* 0xfffffffc00f08947 */ /* 0x001fea000383ffff */
[----:B------:R-:W-:Y:S05]  /*203c0*/  BRA `(.L_x_10728) ;  /* 0xffffffd800a47947 */ /* 0x000fea000383ffff */
.L_x_10729:
        /* <DEDUP_REMOVED lines=11> */
.L_x_15325:


//--------------------- .text._ZN7cutlass13device_kernelIN5flash11enable_sm90INS1_16FlashAttnFwdSm90INS1_25CollectiveMainloopFwdSm90ILi2EN4cute5tupleIJNS5_1CILi1EEES8_S8_EEENS6_IJNS7_ILi192EEENS7_ILi128EEENS7_ILi96EEEEEELi96ENS_10bfloat16_tEfNS_4arch4Sm90ELb0ELb1ELb0ELb0ELb0ELb0ELb0ELb0ELb1ELb1ELb0ELb0EEENS1_21CollectiveEpilogueFwdINS6_IJSA_SC_SB_EEES9_SE_SG_Li384ELb0ELb1ELb0ELb0EEENS1_30DynamicPersistentTileSchedulerILi384ELi128ELb0ELb1ELb1EEEEEEEEEvNT_6ParamsE --------------------------
	.section	.text._ZN7cutlass13device_kernelIN5flash11enable_sm90INS1_16FlashAttnFwdSm90INS1_25CollectiveMainloopFwdSm90ILi2EN4cute5tupleIJNS5_1CILi1EEES8_S8_EEENS6_IJNS7_ILi192EEENS7_ILi128EEENS7_ILi96EEEEEELi96ENS_10bfloat16_tEfNS_4arch4Sm90ELb0ELb1ELb0ELb0ELb0ELb0ELb0ELb0ELb1ELb1ELb0ELb0EEENS1_21CollectiveEpilogueFwdINS6_IJSA_SC_SB_EEES9_SE_SG_Li384ELb0ELb1ELb0ELb0EEENS1_30DynamicPersistentTileSchedulerILi384ELi128ELb0ELb1ELb1EEEEEEEEEvNT_6ParamsE,"ax",@progbits
	.align	128
.text._ZN7cutlass13device_kernelIN5flash11enable_sm90INS1_16FlashAttnFwdSm90INS1_25CollectiveMainloopFwdSm90ILi2EN4cute5tupleIJNS5_1CILi1EEES8_S8_EEENS6_IJNS7_ILi192EEENS7_ILi128EEENS7_ILi96EEEEEELi96ENS_10bfloat16_tEfNS_4arch4Sm90ELb0ELb1ELb0ELb0ELb0ELb0ELb0ELb0ELb1ELb1ELb0ELb0EEENS1_21CollectiveEpilogueFwdINS6_IJSA_SC_SB_EEES9_SE_SG_Li384ELb0ELb1ELb0ELb0EEENS1_30DynamicPersistentTileSchedulerILi384ELi128ELb0ELb1ELb1EEEEEEEEEvNT_6ParamsE:
        .type           _ZN7cutlass13device_kernelIN5flash11enable_sm90INS1_16FlashAttnFwdSm90INS1_25CollectiveMainloopFwdSm90ILi2EN4cute5tupleIJNS5_1CILi1EEES8_S8_EEENS6_IJNS7_ILi192EEENS7_ILi128EEENS7_ILi96EEEEEELi96ENS_10bfloat16_tEfNS_4arch4Sm90ELb0ELb1ELb0ELb0ELb0ELb0ELb0ELb0ELb1ELb1ELb0ELb0EEENS1_21CollectiveEpilogueFwdINS6_IJSA_SC_SB_EEES9_SE_SG_Li384ELb0ELb1ELb0ELb0EEENS1_30DynamicPersistentTileSchedulerILi384ELi128ELb0ELb1ELb1EEEEEEEEEvNT_6ParamsE,@function
        .size           _ZN7cutlass13device_kernelIN5flash11enable_sm90INS1_16FlashAttnFwdSm90INS1_25CollectiveMainloopFwdSm90ILi2EN4cute5tupleIJNS5_1CILi1EEES8_S8_EEENS6_IJNS7_ILi192EEENS7_ILi128EEENS7_ILi96EEEEEELi96ENS_10bfloat16_tEfNS_4arch4Sm90ELb0ELb1ELb0ELb0ELb0ELb0ELb0ELb0ELb1ELb1ELb0ELb0EEENS1_21CollectiveEpilogueFwdINS6_IJSA_SC_SB_EEES9_SE_SG_Li384ELb0ELb1ELb0ELb0EEENS1_30DynamicPersistentTileSchedulerILi384ELi128ELb0ELb1ELb1EEEEEEEEEvNT_6ParamsE,(.L_x_15326 - _ZN7cutlass13device_kernelIN5flash11enable_sm90INS1_16FlashAttnFwdSm90INS1_25CollectiveMainloopFwdSm90ILi2EN4cute5tupleIJNS5_1CILi1EEES8_S8_EEENS6_IJNS7_ILi192EEENS7_ILi128EEENS7_ILi96EEEEEELi96ENS_10bfloat16_tEfNS_4arch4Sm90ELb0ELb1ELb0ELb0ELb0ELb0ELb0ELb0ELb1ELb1ELb0ELb0EEENS1_21CollectiveEpilogueFwdINS6_IJSA_SC_SB_EEES9_SE_SG_Li384ELb0ELb1ELb0ELb0EEENS1_30DynamicPersistentTileSchedulerILi384ELi128ELb0ELb1ELb1EEEEEEEEEvNT_6ParamsE)
        .other          _ZN7cutlass13device_kernelIN5flash11enable_sm90INS1_16FlashAttnFwdSm90INS1_25CollectiveMainloopFwdSm90ILi2EN4cute5tupleIJNS5_1CILi1EEES8_S8_EEENS6_IJNS7_ILi192EEENS7_ILi128EEENS7_ILi96EEEEEELi96ENS_10bfloat16_tEfNS_4arch4Sm90ELb0ELb1ELb0ELb0ELb0ELb0ELb0ELb0ELb1ELb1ELb0ELb0EEENS1_21CollectiveEpilogueFwdINS6_IJSA_SC_SB_EEES9_SE_SG_Li384ELb0ELb1ELb0ELb0EEENS1_30DynamicPersistentTileSchedulerILi384ELi128ELb0ELb1ELb1EEEEEEEEEvNT_6ParamsE,@"STO_CUDA_ENTRY STV_DEFAULT"
_ZN7cutlass13device_kernelIN5flash11enable_sm90INS1_16FlashAttnFwdSm90INS1_25CollectiveMainloopFwdSm90ILi2EN4cute5tupleIJNS5_1CILi1EEES8_S8_EEENS6_IJNS7_ILi192EEENS7_ILi128EEENS7_ILi96EEEEEELi96ENS_10bfloat16_tEfNS_4arch4Sm90ELb0ELb1ELb0ELb0ELb0ELb0ELb0ELb0ELb1ELb1ELb0ELb0EEENS1_21CollectiveEpilogueFwdINS6_IJSA_SC_SB_EEES9_SE_SG_Li384ELb0ELb1ELb0ELb0EEENS1_30DynamicPersistentTileSchedulerILi384ELi128ELb0ELb1ELb1EEEEEEEEEvNT_6ParamsE:
[----:B------:R-:W0:Y:S01]  /*0000*/  LDC R1, c[0x0][0x28] ;  /* 0x00000a00ff017b82 */ /* 0x000e220000000800 */
[----:B------:R-:W1:Y:S01]  /*0010*/  S2R R3, SR_TID.X ;  /* 0x0000000000037919 */ /* 0x000e620000002100 */
[----:B------:R-:W-:Y:S01]  /*0020*/  ELECT P0, URZ, PT ;  /* 0x00000000003f782f */ /* 0x000fe20003800000 */
[----:B------:R-:W-:Y:S01]  /*0030*/  BSSY B0, `(.L_x_10730) ;  /* 0x000000e000007945 */ /* 0x000fe20003800000 */
[--C-:B-1----:R-:W-:Y:S02]  /*0040*/  SHF.R.U32.HI R0, RZ, 0x5, R3.reuse ;  /* 0x00000005ff007819 */ /* 0x102fe40000011603 */
[----:B------:R-:W-:-:S03]  /*0050*/  SHF.R.U32.HI R3, RZ, 0x7, R3 ;  /* 0x00000007ff037819 */ /* 0x000fc60000011603 */
[----:B------:R-:W1:Y:S02]  /*0060*/  SHFL.IDX PT, R2, R0, RZ, 0x1f ;  /* 0x00001fff00027589 */ /* 0x000e6400000e0000 */
[----:B-1----:R-:W-:-:S13]  /*0070*/  ISETP.EQ.AND P0, PT, R2, RZ, P0 ;  /* 0x000000ff0200720c */ /* 0x002fda0000702270 */
[----:B0-----:R-:W-:Y:S05]  /*0080*/  @!P0 BRA `(.L_x_10731) ;  /* 0x0000000000208947 */ /* 0x001fea0003800000 */
        /* <DEDUP_REMOVED lines=8> */
.L_x_10731:
[----:B------:R-:W-:Y:S05]  /*0110*/  BSYNC B0 ;  /* 0x0000000000007941 */ /* 0x000fea0003800000 */
.L_x_10730:
        /* <DEDUP_REMOVED lines=41> */
.L_x_10732:
        /* <DEDUP_REMOVED lines=22> */
.L_x_10733:
        /* <DEDUP_REMOVED lines=18> */
.L_x_10734:
        /* <DEDUP_REMOVED lines=22> */
.L_x_10735:
        /* <DEDUP_REMOVED lines=22> */
.L_x_10736:
[----:B------:R-:W-:Y:S01]  /*08f0*/  PLOP3.LUT P0, PT, PT, PT, UP0, 0x80, 0x0 ;  /* 0x000000000000781c */ /* 0x000fe20003f0f008 */
[----:B------:R-:W-:Y:S01]  /*0900*/  UMOV UR38, 0x1 ;  /* 0x0000000100267882 */ /* 0x000fe20000000000 */
[----:B------:R-:W-:Y:S01]  /*0910*/  NOP ;  /* 0x0000000000007918 */ /* 0x000fe20000000000 */
[----:B------:R-:W-:Y:S01]  /*0920*/  USEL UR38, UR38, 0x2, !UP0 ;  /* 0x0000000226267887 */ /* 0x000fe2000c000000 */
[----:B------:R-:W-:Y:S01]  /*0930*/  ULDC.64 UR48, c[0x0][0x208] ;  /* 0x0000820000307ab9 */ /* 0x000fe20000000a00 */
[----:B012-4-:R-:W-:Y:S08]  /*0940*/  BAR.SYNC.DEFER_BLOCKING 0x0 ;  /* 0x0000000000007b1d */ /* 0x017ff00000010000 */
[----:B------:R-:W-:Y:S05]  /*0950*/  @!P0 BRA `(.L_x_10737) ;  /* 0x000000ec00488947 */ /* 0x000fea0003800000 */
.L_x_10738:
        /* <DEDUP_REMOVED lines=15> */
[----:B------:R-:W0:Y:S01]  /*0a50*/  S2UR UR5, SR_CgaCtaId ;  /* 0x00000000000579c3 */ /* 0x000e220000008800 */
[----:B------:R-:W-:Y:S01]  /*0a60*/  UMOV UR42, 0x400 ;  /* 0x00000400002a7882 */ /* 0x000fe20000000000 */
[----:B------:R-:W-:Y:S01]  /*0a70*/  IMAD.MOV.U32 R18, RZ, RZ, 0x40 ;  /* 0x00000040ff127424 */ /* 0x000fe200078e00ff */
[----:B------:R-:W-:Y:S01]  /*0a80*/  ULOP3.LUT UR47, UR38, 0x1, URZ, 0xfc, !UPT ;  /* 0x00000001262f7892 */ /* 0x000fe2000f8efc3f */
[----:B------:R-:W-:Y:S01]  /*0a90*/  SHF.R.S32.HI R3, RZ, 0x1f, R150 ;  /* 0x0000001fff037819 */ /* 0x000fe20000011496 */
[----:B------:R-:W-:Y:S01]  /*0aa0*/  UMOV UR46, URZ ;  /* 0x0000003f002e7c82 */ /* 0x000fe20008000000 */
[----:B------:R-:W-:Y:S01]  /*0ab0*/  UMOV UR50, URZ ;  /* 0x0000003f00327c82 */ /* 0x000fe20008000000 */
[----:B------:R-:W-:Y:S01]  /*0ac0*/  UMOV UR45, URZ ;  /* 0x0000003f002d7c82 */ /* 0x000fe20008000000 */
[CC--:B------:R-:W-:Y:S02]  /*0ad0*/  LEA.HI R0, R3.reuse, R150.reuse, RZ, 0x4 ;  /* 0x0000009603007211 */ /* 0x0c0fe400078f20ff */
[----:B------:R-:W-:-:S02]  /*0ae0*/  LEA.HI R145, R3, R150, RZ, 0x7 ;  /* 0x0000009603917211 */ /* 0x000fc400078f38ff */
[----:B------:R-:W-:Y:S02]  /*0af0*/  LOP3.LUT R5, R0, 0xfffffff0, RZ, 0xc0, !PT ;  /* 0xfffffff000057812 */ /* 0x000fe400078ec0ff */
[----:B------:R-:W-:Y:S02]  /*0b00*/  SHF.R.S32.HI R7, RZ, 0x4, R0 ;  /* 0x00000004ff077819 */ /* 0x000fe40000011400 */
[----:B------:R-:W-:Y:S01]  /*0b10*/  LOP3.LUT R9, R145, 0xffffff80, RZ, 0xc0, !PT ;  /* 0xffffff8091097812 */ /* 0x000fe200078ec0ff */
[----:B------:R-:W-:Y:S01]  /*0b20*/  IMAD.IADD R5, R150, 0x1, -R5 ;  /* 0x0000000196057824 */ /* 0x000fe200078e0a05 */
[----:B------:R-:W-:Y:S02]  /*0b30*/  LEA.HI R2, R0, R7, RZ, 0x1 ;  /* 0x0000000700027211 */ /* 0x000fe400078f08ff */
[----:B------:R-:W-:Y:S01]  /*0b40*/  LEA.HI R4, R3, R150, RZ, 0x5 ;  /* 0x0000009603047211 */ /* 0x000fe200078f28ff */
[----:B------:R-:W-:Y:S01]  /*0b50*/  IMAD.IADD R144, R150, 0x1, -R9 ;  /* 0x0000000196907824 */ /* 0x000fe200078e0a09 */
[----:B------:R-:W-:-:S02]  /*0b60*/  SHF.R.S32.HI R0, RZ, 0x1f, R5 ;  /* 0x0000001fff007819 */ /* 0x000fc40000011405 */
[----:B------:R-:W-:Y:S01]  /*0b70*/  LOP3.LUT R2, R2, 0x1ffffffe, RZ, 0xc0, !PT ;  /* 0x1ffffffe02027812 */ /* 0x000fe200078ec0ff */
[----:B0-----:R-:W-:Y:S01]  /*0b80*/  ULEA UR42, UR5, UR42, 0x18 ;  /* 0x0000002a052a7291 */ /* 0x001fe2000f8ec03f */
[----:B------:R-:W-:Y:S02]  /*0b90*/  LEA.HI R0, R0, R5, RZ, 0x3 ;  /* 0x0000000500007211 */ /* 0x000fe400078f18ff */
[----:B------:R-:W-:Y:S01]  /*0ba0*/  SHF.R.S32.HI R4, RZ, 0x5, R4 ;  /* 0x00000005ff047819 */ /* 0x000fe20000011404 */
[----:B------:R-:W-:Y:S01]  /*0bb0*/  IMAD.IADD R7, R7, 0x1, -R2 ;  /* 0x0000000107077824 */ /* 0x000fe200078e0a02 */
[C---:B------:R-:W-:Y:S01]  /*0bc0*/  LOP3.LUT R2, R0.reuse, 0xfffffff8, RZ, 0xc0, !PT ;  /* 0xfffffff800027812 */ /* 0x040fe200078ec0ff */
[----:B------:R-:W-:Y:S01]  /*0bd0*/  IMAD.SHL.U32 R0, R0, 0x40, RZ ;  /* 0x0000004000007824 */ /* 0x000fe200078e00ff */
[----:B------:R-:W-:Y:S01]  /*0be0*/  SHF.R.S32.HI R9, RZ, 0x1f, R144 ;  /* 0x0000001fff097819 */ /* 0x000fe20000011490 */
[----:B------:R-:W-:Y:S01]  /*0bf0*/  IMAD R10, R4, 0x10, R5 ;  /* 0x00000010040a7824 */ /* 0x000fe200078e0205 */
[----:B------:R-:W-:Y:S01]  /*0c00*/  LEA.HI R3, R3, R150, RZ, 0x2 ;  /* 0x0000009603037211 */ /* 0x000fe200078f10ff */
[----:B------:R-:W-:Y:S01]  /*0c10*/  IMAD.IADD R2, R5, 0x1, -R2 ;  /* 0x0000000105027824 */ /* 0x000fe200078e0a02 */
[----:B------:R-:W-:Y:S01]  /*0c20*/  LEA.HI R6, R9, R144, RZ, 0x2 ;  /* 0x0000009009067211 */ /* 0x000fe200078f10ff */
[----:B------:R-:W-:Y:S01]  /*0c30*/  IMAD.SHL.U32 R7, R7, 0x8, RZ ;  /* 0x0000000807077824 */ /* 0x000fe200078e00ff */
[----:B------:R-:W-:-:S02]  /*0c40*/  LOP3.LUT R0, R0, 0x7ffffe00, RZ, 0xc0, !PT ;  /* 0x7ffffe0000007812 */ /* 0x000fc400078ec0ff */
[C---:B------:R-:W-:Y:S01]  /*0c50*/  R2P PR, R2.reuse, 0x6 ;  /* 0x0000000602007804 */ /* 0x040fe20000000000 */
[----:B------:R-:W-:Y:S01]  /*0c60*/  IMAD.SHL.U32 R2, R2, 0x40, RZ ;  /* 0x0000004002027824 */ /* 0x000fe200078e00ff */
[--C-:B------:R-:W-:Y:S01]  /*0c70*/  SHF.R.S32.HI R8, RZ, 0x2, R6.reuse ;  /* 0x00000002ff087819 */ /* 0x100fe20000011406 */
[----:B------:R-:W-:Y:S01]  /*0c80*/  IMAD.U32 R147, R10, 0x20, R7 ;  /* 0x000000200a937824 */ /* 0x000fe200078e0007 */
[----:B------:R-:W-:Y:S01]  /*0c90*/  SHF.R.S32.HI R11, RZ, 0x1f, R6 ;  /* 0x0000001fff0b7819 */ /* 0x000fe20000011406 */
[----:B------:R-:W-:Y:S01]  /*0ca0*/  IMAD R0, R4, 0x400, R0 ;  /* 0x0000040004007824 */ /* 0x000fe200078e0200 */
[----:B------:R-:W-:Y:S02]  /*0cb0*/  LOP3.LUT R2, R2, 0x1c0, RZ, 0xc0, !PT ;  /* 0x000001c002027812 */ /* 0x000fe400078ec0ff */
[----:B------:R-:W-:Y:S02]  /*0cc0*/  SHF.R.S32.HI R145, RZ, 0x7, R145 ;  /* 0x00000007ff917819 */ /* 0x000fe40000011491 */
[----:B------:R-:W-:-:S02]  /*0cd0*/  LOP3.LUT R7, R2, 0x8, R7, 0xf8, !PT ;  /* 0x0000000802077812 */ /* 0x000fc400078ef807 */
[----:B------:R-:W-:Y:S01]  /*0ce0*/  SHF.R.U32.HI R2, RZ, 0x3, R2 ;  /* 0x00000003ff027819 */ /* 0x000fe20000011602 */
[----:B------:R-:W-:Y:S01]  /*0cf0*/  IMAD.HI R4, R145, 0x55555556, RZ ;  /* 0x5555555691047827 */ /* 0x000fe200078e02ff */
[----:B------:R-:W-:Y:S02]  /*0d00*/  LOP3.LUT R141, R3, 0xfffffffc, RZ, 0xc0, !PT ;  /* 0xfffffffc038d7812 */ /* 0x000fe400078ec0ff */
[----:B------:R-:W-:Y:S02]  /*0d10*/  LOP3.LUT R7, R7, R2, RZ, 0x3c, !PT ;  /* 0x0000000207077212 */ /* 0x000fe400078e3cff */
[----:B------:R-:W-:Y:S01]  /*0d20*/  LEA.HI R11, R11, R8, RZ, 0x3 ;  /* 0x000000080b0b7211 */ /* 0x000fe200078f18ff */
[----:B------:R-:W-:Y:S01]  /*0d30*/  IMAD.IADD R141, R150, 0x1, -R141 ;  /* 0x00000001968d7824 */ /* 0x000fe200078e0a8d */
[----:B------:R-:W-:Y:S01]  /*0d40*/  LEA.HI R9, R9, R144, RZ, 0x5 ;  /* 0x0000009009097211 */ /* 0x000fe200078f28ff */
[----:B------:R-:W-:Y:S01]  /*0d50*/  IMAD.IADD R0, R0, 0x1, R7 ;  /* 0x0000000100007824 */ /* 0x000fe200078e0207 */
[----:B------:R-:W-:Y:S01]  /*0d60*/  LOP3.LUT R11, R11, 0xfffffff8, RZ, 0xc0, !PT ;  /* 0xfffffff80b0b7812 */ /* 0x000fe200078ec0ff */
[----:B------:R-:W-:Y:S01]  /*0d70*/  IMAD.SHL.U32 R138, R141, 0x8, RZ ;  /* 0x000000088d8a7824 */ /* 0x000fe200078e00ff */
[----:B------:R-:W-:-:S02]  /*0d80*/  LEA.HI R4, R4, R4, RZ, 0x1 ;  /* 0x0000000404047211 */ /* 0x000fc400078f08ff */
[----:B------:R-:W-:Y:S01]  /*0d90*/  SHF.R.S32.HI R9, RZ, 0x5, R9 ;  /* 0x00000005ff097819 */ /* 0x000fe20000011409 */
[----:B------:R-:W-:Y:S01]  /*0da0*/  IMAD.IADD R8, R8, 0x1, -R11 ;  /* 0x0000000108087824 */ /* 0x000fe200078e0a0b */
[----:B------:R-:W-:Y:S01]  /*0db0*/  LEA.HI R2, R141, R141, RZ, 0x1 ;  /* 0x0000008d8d027211 */ /* 0x000fe200078f08ff */
[----:B------:R-:W-:Y:S01]  /*0dc0*/  IMAD R4, R4, -0x3, R145 ;  /* 0xfffffffd04047824 */ /* 0x000fe200078e0291 */
[----:B------:R-:W-:Y:S01]  /*0dd0*/  LEA R17, R0, UR42, 0x1 ;  /* 0x0000002a00117c11 */ /* 0x000fe2000f8e08ff */
[----:B------:R-:W-:Y:S01]  /*0de0*/  IMAD R9, R9, 0x10, R8 ;  /* 0x0000001009097824 */ /* 0x000fe200078e0208 */
[----:B------:R-:W-:Y:S01]  /*0df0*/  LOP3.LUT R2, R2, 0x1ffffffe, RZ, 0xc0, !PT ;  /* 0x1ffffffe02027812 */ /* 0x000fe200078ec0ff */
[----:B------:R-:W-:Y:S01]  /*0e00*/  VIADD R139, R138, 0x20 ;  /* 0x000000208a8b7836 */ /* 0x000fe20000000000 */
[----:B------:R-:W-:Y:S01]  /*0e10*/  SHF.R.S32.HI R142, RZ, 0x2, R3 ;  /* 0x00000002ff8e7819 */ /* 0x000fe20000011403 */
[C---:B------:R-:W-:Y:S01]  /*0e20*/  VIADD R22, R17.reuse, 0x21800 ;  /* 0x0002180011167836 */ /* 0x040fe20000000000 */
[----:B------:R-:W-:Y:S01]  /*0e30*/  SEL R18, R18, 0xffffffc0, !P2 ;  /* 0xffffffc012127807 */ /* 0x000fe20005000000 */
[----:B------:R-:W-:Y:S01]  /*0e40*/  VIADD R140, R138, 0x40 ;  /* 0x000000408a8c7836 */ /* 0x000fe20000000000 */
[----:B------:R-:W-:Y:S01]  /*0e50*/  LOP3.LUT R3, R6, 0x7ffffffc, RZ, 0xc0, !PT ;  /* 0x7ffffffc06037812 */ /* 0x000fe200078ec0ff */
[----:B------:R-:W-:Y:S01]  /*0e60*/  VIADD R23, R17, 0x21820 ;  /* 0x0002182011177836 */ /* 0x000fe20000000000 */
[----:B------:R-:W-:Y:S01]  /*0e70*/  SHF.R.S32.HI R149, RZ, 0x1f, R139 ;  /* 0x0000001fff957819 */ /* 0x000fe2000001148b */
[----:B------:R-:W-:Y:S01]  /*0e80*/  IMAD R146, R4, 0x40, R9 ;  /* 0x0000004004927824 */ /* 0x000fe200078e0209 */
[----:B------:R-:W-:Y:S01]  /*0e90*/  SHF.R.S32.HI R148, RZ, 0x1f, R140 ;  /* 0x0000001fff947819 */ /* 0x000fe2000001148c */
[----:B------:R-:W-:-:S02]  /*0ea0*/  IMAD.IADD R137, R141, 0x1, -R2 ;  /* 0x000000018d897824 */ /* 0x000fc400078e0a02 */
[C---:B------:R-:W-:Y:S02]  /*0eb0*/  @P1 VIADD R23, R22.reuse, 0xffffffe0 ;  /* 0xffffffe016171836 */ /* 0x040fe40000000000 */
[----:B------:R-:W-:Y:S02]  /*0ec0*/  IMAD.IADD R22, R22, 0x1, R18 ;  /* 0x0000000116167824 */ /* 0x000fe400078e0212 */
[----:B------:R-:W-:Y:S02]  /*0ed0*/  IMAD.IADD R16, R144, 0x1, -R3 ;  /* 0x0000000190107824 */ /* 0x000fe400078e0a03 */
[----:B------:R-:W-:Y:S02]  /*0ee0*/  IMAD R137, R137, 0x8, R146 ;  /* 0x0000000889897824 */ /* 0x000fe400078e0292 */
[----:B------:R-:W-:Y:S02]  /*0ef0*/  IMAD.IADD R18, R18, 0x1, R23 ;  /* 0x0000000112127824 */ /* 0x000fe400078e0217 */
[----:B------:R-:W-:-:S07]  /*0f00*/  VIADD R136, R23, 0x6000 ;  /* 0x0000600017887836 */ /* 0x000fce0000000000 */
.L_x_10827:
        /* <DEDUP_REMOVED lines=21> */
.L_x_10739:
[----:B------:R-:W-:Y:S01]  /*1060*/  ULDC UR7, c[0x0][0xc54] ;  /* 0x0003150000077ab9 */ /* 0x000fe20000000800 */
[----:B------:R-:W-:Y:S01]  /*1070*/  UMOV UR6, UR9 ;  /* 0x0000000900067c82 */ /* 0x000fe20008000000 */
[----:B------:R-:W-:-:S11]  /*1080*/  UISETP.NE.AND UP0, UPT, UR7, 0x1, UPT ;  /* 0x000000010700788c */ /* 0x000fd6000bf05270 */
[----:B------:R-:W-:Y:S02]  /*1090*/  @UP0 ULDC.64 UR10, c[0x0][0xc58] ;  /* 0x00031600000a0ab9 */ /* 0x000fe40000000a00 */
[----:B------:R-:W-:-:S04]  /*10a0*/  UIMAD.WIDE.U32 UR4, UR9, UR10, URZ ;  /* 0x0000000a090472a5 */ /* 0x000fc8000f8e003f */
[----:B------:R-:W-:-:S04]  /*10b0*/  @UP0 USHF.R.U32.HI UR6, URZ, UR11, UR5 ;  /* 0x0000000b3f060299 */ /* 0x000fc80008011605 */
[----:B------:R-:W-:-:S12]  /*10c0*/  UIMAD UR4, UR6, UR7, URZ ;  /* 0x00000007060472a4 */ /* 0x000fd8000f8e023f */
.L_x_10740:
        /* <DEDUP_REMOVED lines=9> */
[----:B------:R-:W-:-:S02]  /*1160*/  UIMAD UR41, UR6, 0xc0, URZ ;  /* 0x000000c0062978a4 */ /* 0x000fc4000f8e023f */
        /* <DEDUP_REMOVED lines=39> */
.L_x_10742:
[----:B------:R-:W-:-:S11]  /*13e0*/  UISETP.NE.AND UP0, UPT, UR5, 0x1, UPT ;  /* 0x000000010500788c */ /* 0x000fd6000bf05270 */
[----:B------:R-:W-:Y:S02]  /*13f0*/  @UP0 ULDC.64 UR8, c[0x0][0x9e8] ;  /* 0x00027a0000080ab9 */ /* 0x000fe40000000a00 */
[----:B------:R-:W-:-:S04]  /*1400*/  UIMAD.WIDE.U32 UR6, UR4, UR8, URZ ;  /* 0x00000008040672a5 */ /* 0x000fc8000f8e003f */
[----:B------:R-:W-:-:S12]  /*1410*/  @UP0 USHF.R.U32.HI UR4, URZ, UR9, UR7 ;  /* 0x000000093f040299 */ /* 0x000fd80008011607 */
.L_x_10743:
[----:B------:R-:W-:-:S06]  /*1420*/  UIMAD UR4, UR4, UR5, UR5 ;  /* 0x00000005040472a4 */ /* 0x000fcc000f8e0205 */
[----:B------:R-:W-:-:S07]  /*1430*/  VIMNMX R0, R0, UR4, PT ;  /* 0x0000000400007c48 */ /* 0x000fce000bfe0100 */
.L_x_10741:
        /* <DEDUP_REMOVED lines=29> */
.L_x_10745:
[----:B------:R-:W-:-:S11]  /*1610*/  UISETP.NE.AND UP0, UPT, UR5, 0x1, UPT ;  /* 0x000000010500788c */ /* 0x000fd6000bf05270 */
[----:B------:R-:W-:Y:S02]  /*1620*/  @UP0 ULDC.64 UR10, c[0x0][0x9e8] ;  /* 0x00027a00000a0ab9 */ /* 0x000fe40000000a00 */
[----:B------:R-:W-:-:S04]  /*1630*/  UIMAD.WIDE.U32 UR6, UR4, UR10, URZ ;  /* 0x0000000a040672a5 */ /* 0x000fc8000f8e003f */
[----:B------:R-:W-:-:S12]  /*1640*/  @UP0 USHF.R.U32.HI UR4, URZ, UR11, UR7 ;  /* 0x0000000b3f040299 */ /* 0x000fd80008011607 */
.L_x_10746:
[----:B------:R-:W-:-:S04]  /*1650*/  UIMAD UR4, UR4, UR5, URZ ;  /* 0x00000005040472a4 */ /* 0x000fc8000f8e023f */
[----:B------:R-:W-:-:S04]  /*1660*/  UISETP.LT.AND UP0, UPT, UR9, UR4, UPT ;  /* 0x000000040900728c */ /* 0x000fc8000bf01270 */
[----:B------:R-:W-:-:S12]  /*1670*/  USEL UR9, UR9, UR4, !UP0 ;  /* 0x0000000409097287 */ /* 0x000fd8000c000000 */
.L_x_10744:
[----:B------:R-:W-:Y:S01]  /*1680*/  USHF.R.S32.HI UR4, URZ, 0x1f, UR9 ;  /* 0x0000001f3f047899 */ /* 0x000fe20008011409 */
[----:B------:R-:W-:Y:S02]  /*1690*/  PLOP3.LUT P0, PT, PT, PT, PT, 0x80, 0x0 ;  /* 0x000000000000781c */ /* 0x000fe40003f0f070 */
[----:B------:R-:W-:Y:S01]  /*16a0*/  CS2R R36, SRZ ;  /* 0x0000000000247805 */ /* 0x000fe2000001ff00 */
[----:B------:R-:W-:Y:S01]  /*16b0*/  IMAD.MOV.U32 R48, RZ, RZ, RZ ;  /* 0x000000ffff307224 */ /* 0x000fe200078e00ff */
[----:B------:R-:W-:Y:S01]  /*16c0*/  ULEA.HI UR4, UR4, UR9, URZ, 0x7 ;  /* 0x0000000904047291 */ /* 0x000fe2000f8f383f */
[----:B------:R-:W-:Y:S01]  /*16d0*/  CS2R R30, SRZ ;  /* 0x00000000001e7805 */ /* 0x000fe2000001ff00 */
[----:B------:R-:W-:Y:S01]  /*16e0*/  IMAD.MOV.U32 R133, RZ, RZ, RZ ;  /* 0x000000ffff857224 */ /* 0x000fe200078e00ff */
[----:B------:R-:W-:Y:S01]  /*16f0*/  CS2R R28, SRZ ;  /* 0x00000000001c7805 */ /* 0x000fe2000001ff00 */
[----:B------:R-:W-:Y:S01]  /*1700*/  USHF.R.S32.HI UR4, URZ, 0x7, UR4 ;  /* 0x000000073f047899 */ /* 0x000fe20008011404 */
[----:B------:R-:W-:Y:S01]  /*1710*/  IMAD.MOV.U32 R44, RZ, RZ, RZ ;  /* 0x000000ffff2c7224 */ /* 0x000fe200078e00ff */
[----:B------:R-:W-:Y:S01]  /*1720*/  CS2R R26, SRZ ;  /* 0x00000000001a7805 */ /* 0x000fe2000001ff00 */
[----:B------:R-:W-:Y:S01]  /*1730*/  IMAD.MOV.U32 R129, RZ, RZ, RZ ;  /* 0x000000ffff817224 */ /* 0x000fe200078e00ff */
[----:B------:R-:W-:Y:S01]  /*1740*/  UISETP.LT.AND UP0, UPT, URZ, UR4, UPT ;  /* 0x000000043f00728c */ /* 0x000fe2000bf01270 */
[----:B------:R-:W-:Y:S01]  /*1750*/  IMAD.MOV.U32 R46, RZ, RZ, RZ ;  /* 0x000000ffff2e7224 */ /* 0x000fe200078e00ff */
[----:B------:R-:W-:Y:S01]  /*1760*/  CS2R R122, SRZ ;  /* 0x00000000007a7805 */ /* 0x000fe2000001ff00 */
[----:B------:R-:W-:Y:S01]  /*1770*/  IMAD.MOV.U32 R125, RZ, RZ, RZ ;  /* 0x000000ffff7d7224 */ /* 0x000fe200078e00ff */
        /* <DEDUP_REMOVED lines=20> */
[----:B------:R-:W-:Y:S06]  /*18c0*/  @!P1 BRA `(.L_x_10747) ;  /* 0x000000c400889947 */ /* 0x000fec0003800000 */
[----:B------:R-:W0:Y:S02]  /*18d0*/  SHFL.IDX PT, R0, R145, RZ, 0x1f ;  /* 0x00001fff91007589 */ /* 0x000e2400000e0000 */
[----:B0-----:R-:W-:-:S13]  /*18e0*/  R2UR UR37, R0 ;  /* 0x00000000002572ca */ /* 0x001fda00000e0000 */
[----:B------:R-:W-:-:S04]  /*18f0*/  UIMAD.WIDE UR4, UR37, 0x55555556, URZ ;  /* 0x55555556250478a5 */ /* 0x000fc8000f8e023f */
[----:B------:R-:W-:Y:S02]  /*1900*/  ULEA.HI UR51, UR5, UR5, URZ, 0x1 ;  /* 0x0000000505337291 */ /* 0x000fe4000f8f083f */
[----:B------:R-:W-:Y:S02]  /*1910*/  UIADD3 UR5, UR42, 0x21800, URZ ;  /* 0x000218002a057890 */ /* 0x000fe4000fffe03f */
[----:B------:R-:W-:Y:S02]  /*1920*/  UIMAD UR51, UR51, -0x3, UR37 ;  /* 0xfffffffd333378a4 */ /* 0x000fe4000f8e0225 */
[----:B------:R-:W-:Y:S02]  /*1930*/  ULOP3.LUT UP0, URZ, UR5, 0x3ff, URZ, 0xc0, !UPT ;  /* 0x000003ff053f7892 */ /* 0x000fe4000f80c03f */
[----:B------:R-:W-:Y:S02]  /*1940*/  ULEA UR4, UR51, UR42, 0xc ;  /* 0x0000002a33047291 */ /* 0x000fe4000f8e603f */
[----:B------:R-:W-:-:S02]  /*1950*/  ULEA UR5, UR51, UR5, 0xd ;  /* 0x0000000533057291 */ /* 0x000fc4000f8e683f */
[----:B------:R-:W-:Y:S01]  /*1960*/  PLOP3.LUT P0, PT, PT, PT, UP0, 0x80, 0x0 ;  /* 0x000000000000781c */ /* 0x000fe20003f0f008 */
[----:B------:R-:W-:Y:S02]  /*1970*/  UIADD3 UR4, UR4, 0xc400, URZ ;  /* 0x0000c40004047890 */ /* 0x000fe4000fffe03f */
[----:B------:R-:W-:Y:S02]  /*1980*/  USHF.R.U32.HI UR5, URZ, 0x4, UR5 ;  /* 0x000000043f057899 */ /* 0x000fe40008011605 */
[----:B------:R-:W-:Y:S02]  /*1990*/  USHF.R.U32.HI UR4, URZ, 0x4, UR4 ;  /* 0x000000043f047899 */ /* 0x000fe40008011604 */
[----:B------:R-:W-:Y:S02]  /*19a0*/  ULOP3.LUT UR36, UR5, 0x3fff, URZ, 0xc0, !UPT ;  /* 0x00003fff05247892 */ /* 0x000fe4000f8ec03f */
[----:B------:R-:W-:-:S04]  /*19b0*/  ULOP3.LUT UR53, UR4, 0x3fff, URZ, 0xc0, !UPT ;  /* 0x00003fff04357892 */ /* 0x000fc8000f8ec03f */
[----:B------:R-:W-:Y:S08]  /*19c0*/  @!P0 BRA `(.L_x_10748) ;  /* 0x0000000000408947 */ /* 0x000ff00003800000 */
        /* <DEDUP_REMOVED lines=16> */
.L_x_10748:
        /* <DEDUP_REMOVED lines=9> */
.L_x_10939:
[----:B------:R-:W-:Y:S05]  /*1b60*/  @!P0 BRA `(.L_x_10750) ;  /* 0x0000000000048947 */ /* 0x000fea0003800000 */
[----:B------:R-:W-:Y:S01]  /*1b70*/  BPT.TRAP 0x1 ;  /* 0x000000040000795c */ /* 0x000fe20000300000 */
.L_x_10750:
[----:B------:R-:W-:Y:S02]  /*1b80*/  IMAD.U32 R5, RZ, RZ, UR45 ;  /* 0x0000002dff057e24 */ /* 0x000fe4000f8e00ff */
[----:B0-----:R-:W-:-:S03]  /*1b90*/  IMAD.U32 R0, RZ, RZ, UR50 ;  /* 0x00000032ff007e24 */ /* 0x001fc6000f8e00ff */
[----:B------:R-:W-:Y:S02]  /*1ba0*/  LEA R5, R5, UR42, 0x3 ;  /* 0x0000002a05057c11 */ /* 0x000fe4000f8e18ff */
[----:B------:R-:W-:-:S04]  /*1bb0*/  SHF.L.U32 R0, R0, 0x1f, RZ ;  /* 0x0000001f00007819 */ /* 0x000fc800000006ff */
[----:B------:R0:W1:Y:S01]  /*1bc0*/  SYNCS.PHASECHK.TRANS64.TRYWAIT P2, [R5+URZ+0x2d830], R0 ;  /* 0x02d83000050075a7 */ /* 0x000062000804017f */
[----:B------:R-:W-:Y:S05]  /*1bd0*/  @!P0 BRA `(.L_x_10751) ;  /* 0x0000000000048947 */ /* 0x000fea0003800000 */
[----:B------:R-:W-:Y:S01]  /*1be0*/  BPT.TRAP 0x1 ;  /* 0x000000040000795c */ /* 0x000fe20000300000 */
.L_x_10751:
[----:B------:R-:W2:Y:S02]  /*1bf0*/  S2R R2, SR_TID.X ;  /* 0x0000000000027919 */ /* 0x000ea40000002100 */
[----:B--2---:R-:W-:Y:S01]  /*1c00*/  LOP3.LUT P1, RZ, R2, 0x7f, RZ, 0xc0, !PT ;  /* 0x0000007f02ff7812 */ /* 0x004fe2000782c0ff */
[----:B-1----:R-:W-:-:S12]  /*1c10*/  @P2 BRA `(.L_x_10752) ;  /* 0x0000000000082947 */ /* 0x002fd80003800000 */
[----:B------:R-:W1:Y:S02]  /*1c20*/  SYNCS.PHASECHK.TRANS64.TRYWAIT P2, [R5+URZ+0x2d830], R0 ;  /* 0x02d83000050075a7 */ /* 0x000e64000804017f */
[----:B-1----:R-:W-:Y:S05]  /*1c30*/  @!P2 BRA `(.L_x_10753) ;  /* 0x00000128002ca947 */ /* 0x002fea0003800000 */
.L_x_10752:
[----:B------:R-:W-:Y:S05]  /*1c40*/  WARPSYNC.ALL ;  /* 0x0000000000007948 */ /* 0x000fea0003800000 */
[----:B------:R-:W-:Y:S01]  /*1c50*/  UIADD3 UR4, UR42, 0x15400, URZ ;  /* 0x000154002a047890 */ /* 0x000fe2000fffe03f */
[----:B------:R-:W-:Y:S01]  /*1c60*/  WARPGROUP.ARRIVE ;  /* 0x00000000000079c5 */ /* 0x000fe20000000000 */
[----:B------:R-:W-:Y:S01]  /*1c70*/  UMOV UR5, 0x80000020 ;  /* 0x8000002000057882 */ /* 0x000fe20000000000 */
[----:B------:R-:W-:Y:S01]  /*1c80*/  UMOV UR7, 0x80000020 ;  /* 0x8000002000077882 */ /* 0x000fe20000000000 */
[----:B------:R-:W-:Y:S01]  /*1c90*/  USHF.R.U32.HI UR4, URZ, 0x4, UR4 ;  /* 0x000000043f047899 */ /* 0x000fe20008011604 */
[----:B01----:R-:W-:Y:S01]  /*1ca0*/  VIADD R0, R137, UR41 ;  /* 0x0000002989007c36 */ /* 0x003fe20008000000 */
[----:B------:R-:W-:Y:S01]  /*1cb0*/  UMOV UR9, 0x80000020 ;  /* 0x8000002000097882 */ /* 0x000fe20000000000 */
[----:B------:R-:W-:Y:S01]  /*1cc0*/  UMOV UR11, 0x80000020 ;  /* 0x80000020000b7882 */ /* 0x000fe20000000000 */
[----:B------:R-:W-:Y:S01]  /*1cd0*/  ULOP3.LUT UR4, UR4, 0x3fff, URZ, 0xc0, !UPT ;  /* 0x00003fff04047892 */ /* 0x000fe2000f8ec03f */
[----:B------:R-:W0:Y:S01]  /*1ce0*/  LDC R6, c[0x0][0x2f0] ;  /* 0x0000bc00ff067b82 */ /* 0x000e220000000800 */
[----:B------:R-:W-:Y:S01]  /*1cf0*/  UMOV UR13, 0x80000020 ;  /* 0x80000020000d7882 */ /* 0x000fe20000000000 */
[----:B------:R-:W-:Y:S01]  /*1d00*/  UMOV UR15, 0x80000020 ;  /* 0x80000020000f7882 */ /* 0x000fe20000000000 */
[----:B------:R-:W-:Y:S01]  /*1d10*/  ULOP3.LUT UR32, UR4, 0x10000, URZ, 0xfc, !UPT ;  /* 0x0001000004207892 */ /* 0x000fe2000f8efc3f */
[----:B------:R-:W-:Y:S01]  /*1d20*/  IMAD.MOV.U32 R4, RZ, RZ, R0 ;  /* 0x000000ffff047224 */ /* 0x000fe200078e0000 */
[----:B------:R-:W-:Y:S01]  /*1d30*/  ULOP3.LUT UR4, UR53, 0x10000, URZ, 0xfc, !UPT ;  /* 0x0001000035047892 */ /* 0x000fe2000f8efc3f */
[----:B------:R-:W-:Y:S01]  /*1d40*/  IMAD.MOV.U32 R3, RZ, RZ, -0x80 ;  /* 0xffffff80ff037424 */ /* 0x000fe200078e00ff */
[----:B------:R-:W-:Y:S01]  /*1d50*/  UIMAD UR6, UR45, 0x600, UR32 ;  /* 0x000006002d0678a4 */ /* 0x000fe2000f8e0220 */
[----:B------:R-:W1:Y:S01]  /*1d60*/  LDC R143, c[0x0][0x288] ;  /* 0x0000a200ff8f7b82 */ /* 0x000e620000000800 */
[----:B------:R-:W-:Y:S01]  /*1d70*/  UIADD3 UR8, UR4, 0x2, URZ ;  /* 0x0000000204087890 */ /* 0x000fe2000fffe03f */
[C---:B------:R-:W-:Y:S01]  /*1d80*/  IMAD R9, R88.reuse, R3, 0x80 ;  /* 0x0000008058097424 */ /* 0x040fe200078e0203 */
[----:B------:R-:W-:Y:S01]  /*1d90*/  UIADD3 UR10, UR6, 0x2, URZ ;  /* 0x00000002060a7890 */ /* 0x000fe2000fffe03f */
[----:B------:R-:W-:Y:S01]  /*1da0*/  LEA R7, R88, 0xffffff80, 0x7 ;  /* 0xffffff8058077811 */ /* 0x000fe200078e38ff */
[----:B------:R-:W-:Y:S01]  /*1db0*/  UIADD3 UR12, UR4, 0x300, URZ ;  /* 0x00000300040c7890 */ /* 0x000fe2000fffe03f */
[----:B------:R-:W-:Y:S01]  /*1dc0*/  VIADD R3, R9, 0x1 ;  /* 0x0000000109037836 */ /* 0x000fe20000000000 */
[----:B------:R-:W-:-:S02]  /*1dd0*/  UIADD3 UR14, UR6, 0x200, URZ ;  /* 0x00000200060e7890 */ /* 0x000fc4000fffe03f */
[----:B------:R-:W-:Y:S01]  /*1de0*/  HGMMA.64x128x16.F32.BF16 R24, gdesc[UR4], RZ, !UPT, gsb0 ;  /* 0x01e00000041879f0 */ /* 0x000fe2000c0018ff */
[----:B------:R-:W-:Y:S01]  /*1df0*/  UIADD3 UR16, UR4, 0x302, URZ ;  /* 0x0000030204107890 */ /* 0x000fe2000fffe03f */
[----:B------:R-:W-:Y:S01]  /*1e00*/  IMAD R3, R16, -0x2, R3 ;  /* 0xfffffffe10037824 */ /* 0x000fe200078e0203 */
        /* <DEDUP_REMOVED lines=12> */
[----:B------:R-:W-:Y:S01]  /*1ed0*/  ULDC UR35, c[0x0][0x9dc] ;  /* 0x0002770000237ab9 */ /* 0x000fe20000000800 */
        /* <DEDUP_REMOVED lines=53> */
.L_x_10756:
[----:B------:R-:W-:-:S06]  /*2230*/  UISETP.NE.AND UP2, UPT, UR7, 0x1, UPT ;  /* 0x000000010700788c */ /* 0x000fcc000bf45270 */
[----:B------:R-:W-:-:S05]  /*2240*/  PLOP3.LUT P2, PT, PT, PT, UP2, 0x80, 0x0 ;  /* 0x000000000000781c */ /* 0x000fca0003f4f028 */
[----:B------:R-:W-:-:S08]  /*2250*/  @UP2 ULDC.64 UR10, c[0x0][0x9e8] ;  /* 0x00027a00000a2ab9 */ /* 0x000fd00000000a00 */
[----:B------:R-:W-:-:S05]  /*2260*/  @P2 IMAD.HI.U32 R3, R8, UR10, RZ ;  /* 0x0000000a08032c27 */ /* 0x000fca000f8e00ff */
[----:B------:R-:W-:-:S07]  /*2270*/  @P2 SHF.R.U32.HI R8, RZ, UR11, R3 ;  /* 0x0000000bff082c19 */ /* 0x000fce0008011603 */
.L_x_10757:
[----:B------:R-:W-:Y:S05]  /*2280*/  BSYNC B0 ;  /* 0x0000000000007941 */ /* 0x000fea0003800000 */
.L_x_10755:
[----:B------:R-:W-:-:S04]  /*2290*/  IMAD R3, R8, UR7, -R7 ;  /* 0x0000000708037c24 */ /* 0x000fc8000f8e0a07 */
[----:B------:R-:W-:-:S05]  /*22a0*/  IMAD R3, R16, -0x2, R3 ;  /* 0xfffffffe10037824 */ /* 0x000fca00078e0203 */
[----:B------:R-:W-:Y:S02]  /*22b0*/  VIMNMX R2, R2, R3, !PT ;  /* 0x0000000302027248 */ /* 0x000fe40007fe0100 */
[----:B------:R-:W-:-:S07]  /*22c0*/  VIADDMNMX R0, R3, UR7, R0, PT ;  /* 0x0000000703007c46 */ /* 0x000fce000b800100 */
.L_x_10754:
[C---:B------:R-:W-:Y:S02]  /*22d0*/  ISETP.GE.AND P4, PT, R9.reuse, 0x9, PT ;  /* 0x000000090900780c */ /* 0x040fe40003f86270 */
[C---:B------:R-:W-:Y:S02]  /*22e0*/  ISETP.GE.AND P2, PT, R9.reuse, 0x2, PT ;  /* 0x000000020900780c */ /* 0x040fe40003f46270 */
[----:B------:R-:W-:Y:S02]  /*22f0*/  ISETP.GE.AND P5, PT, R9, 0xa, PT ;  /* 0x0000000a0900780c */ /* 0x000fe40003fa6270 */
[----:B------:R-:W-:Y:S02]  /*2300*/  LOP3.LUT R19, R19, 0xfffffffd, RZ, 0xc0, !PT ;  /* 0xfffffffd13137812 */ /* 0x000fe400078ec0ff */
[----:B------:R-:W-:-:S04]  /*2310*/  ISETP.GT.AND P3, PT, R2, 0x1, !P2 ;  /* 0x000000010200780c */ /* 0x000fc80005764270 */
[----:B------:R-:W-:Y:S02]  /*2320*/  ISETP.LT.OR P3, PT, R0, 0x2, P3 ;  /* 0x000000020000780c */ /* 0x000fe40001f61670 */
[----:B------:R-:W-:Y:S02]  /*2330*/  @P4 LOP3.LUT R19, R19, 0x2, RZ, 0xfc, !PT ;  /* 0x0000000213134812 */ /* 0x000fe400078efcff */
[----:B------:R-:W-:Y:S02]  /*2340*/  FSEL R25, R25, -INF , !P3 ;  /* 0xff80000019197808 */ /* 0x000fe40005800000 */
[----:B------:R-:W-:Y:S02]  /*2350*/  LOP3.LUT R19, R19, 0xfffffffb, RZ, 0xc0, !PT ;  /* 0xfffffffb13137812 */ /* 0x000fe400078ec0ff */
[----:B------:R-:W-:Y:S02]  /*2360*/  ISETP.GT.AND P4, PT, R2, 0x8, !P4 ;  /* 0x000000080200780c */ /* 0x000fe40006784270 */
[----:B------:R-:W-:-:S02]  /*2370*/  @P5 LOP3.LUT R19, R19, 0x4, RZ, 0xfc, !PT ;  /* 0x0000000413135812 */ /* 0x000fc400078efcff */
[----:B------:R-:W-:Y:S02]  /*2380*/  ISETP.GT.AND P3, PT, R2, 0x9, !P5 ;  /* 0x000000090200780c */ /* 0x000fe40006f64270 */
[C---:B------:R-:W-:Y:S02]  /*2390*/  ISETP.GE.AND P5, PT, R9.reuse, 0x11, PT ;  /* 0x000000110900780c */ /* 0x040fe40003fa6270 */
[C---:B------:R-:W-:Y:S02]  /*23a0*/  ISETP.LT.OR P4, PT, R0.reuse, 0x9, P4 ;  /* 0x000000090000780c */ /* 0x040fe40002781670 */
[----:B------:R-:W-:Y:S02]  /*23b0*/  ISETP.LT.OR P3, PT, R0, 0xa, P3 ;  /* 0x0000000a0000780c */ /* 0x000fe40001f61670 */
[----:B------:R-:W-:Y:S02]  /*23c0*/  FSEL R28, R28, -INF , !P4 ;  /* 0xff8000001c1c7808 */ /* 0x000fe40006000000 */
[----:B------:R-:W-:-:S02]  /*23d0*/  ISETP.GE.AND P4, PT, R9, 0x12, PT ;  /* 0x000000120900780c */ /* 0x000fc40003f86270 */
[----:B------:R-:W-:Y:S02]  /*23e0*/  LOP3.LUT R19, R19, 0xfffffff7, RZ, 0xc0, !PT ;  /* 0xfffffff713137812 */ /* 0x000fe400078ec0ff */
[----:B------:R-:W-:Y:S02]  /*23f0*/  FSEL R29, R29, -INF , !P3 ;  /* 0xff8000001d1d7808 */ /* 0x000fe40005800000 */
[----:B------:R-:W-:Y:S02]  /*2400*/  ISETP.GT.AND P3, PT, R2, 0x10, !P5 ;  /* 0x000000100200780c */ /* 0x000fe40006f64270 */
[----:B------:R-:W-:Y:S02]  /*2410*/  @P5 LOP3.LUT R19, R19, 0x8, RZ, 0xfc, !PT ;  /* 0x0000000813135812 */ /* 0x000fe400078efcff */
[----:B------:R-:W-:Y:S02]  /*2420*/  ISETP.LT.OR P3, PT, R0, 0x11, P3 ;  /* 0x000000110000780c */ /* 0x000fe40001f61670 */
[----:B------:R-:W-:-:S02]  /*2430*/  LOP3.LUT R19, R19, 0xfdffffff, RZ, 0xc0, !PT ;  /* 0xfdffffff13137812 */ /* 0x000fc400078ec0ff */
[----:B------:R-:W-:Y:S02]  /*2440*/  FSEL R32, R32, -INF , !P3 ;  /* 0xff80000020207808 */ /* 0x000fe40005800000 */
[----:B------:R-:W-:Y:S02]  /*2450*/  @P4 LOP3.LUT R19, R19, 0x2000000, RZ, 0xfc, !PT ;  /* 0x0200000013134812 */ /* 0x000fe400078efcff */
[----:B------:R-:W-:Y:S02]  /*2460*/  ISETP.GT.AND P3, PT, R2, 0x11, !P4 ;  /* 0x000000110200780c */ /* 0x000fe40006764270 */
[----:B------:R-:W-:Y:S02]  /*2470*/  ISETP.GE.AND P4, PT, R9, 0x19, PT ;  /* 0x000000190900780c */ /* 0x000fe40003f86270 */
[----:B------:R-:W-:Y:S02]  /*2480*/  ISETP.LT.OR P3, PT, R0, 0x12, P3 ;  /* 0x000000120000780c */ /* 0x000fe40001f61670 */
[----:B------:R-:W-:-:S02]  /*2490*/  LOP3.LUT R19, R19, 0xfeffffff, RZ, 0xc0, !PT ;  /* 0xfeffffff13137812 */ /* 0x000fc400078ec0ff */
        /* <DEDUP_REMOVED lines=150> */
[----:B------:R-:W-:Y:S02]  /*2e00*/  ISETP.GE.AND P6, PT, R9, 0x7a, PT ;  /* 0x0000007a0900780c */ /* 0x000fe40003fc6270 */
[----:B------:R-:W0:Y:S11]  /*2e10*/  SHFL.IDX PT, R9, R4, 0x1, 0x1c1f ;  /* 0x003c1f0004097f89 */ /* 0x000e3600000e0000 */
[----:B------:R-:W-:-:S02]  /*2e20*/  @P6 LOP3.LUT R19, R19, 0x8000000, RZ, 0xfc, !PT ;  /* 0x0800000013136812 */ /* 0x000fc400078efcff */
[----:B------:R-:W-:-:S04]  /*2e30*/  ISETP.GT.AND P6, PT, R2, 0x79, !P6 ;  /* 0x000000790200780c */ /* 0x000fc800077c4270 */
[----:B------:R-:W-:-:S04]  /*2e40*/  ISETP.LT.OR P6, PT, R0, 0x7a, P6 ;  /* 0x0000007a0000780c */ /* 0x000fc800037c1670 */
[----:B------:R-:W-:Y:S02]  /*2e50*/  FSEL R85, R85, -INF , !P6 ;  /* 0xff80000055557808 */ /* 0x000fe40007000000 */
[----:B------:R-:W-:Y:S01]  /*2e60*/  PLOP3.LUT P6, PT, PT, PT, UP1, 0x40, 0x0 ;  /* 0x000000000000781c */ /* 0x000fe20003fce818 */
[----:B0-----:R-:W-:Y:S01]  /*2e70*/  IMAD.IADD R3, R12, 0x1, R9 ;  /* 0x000000010c037824 */ /* 0x001fe200078e0209 */
[----:B------:R-:W-:-:S11]  /*2e80*/  VIADDMNMX R2, R9, R11, R10, PT ;  /* 0x0000000b09027246 */ /* 0x000fd6000380010a */
        /* <DEDUP_REMOVED lines=15> */
.L_x_10760:
[----:B------:R-:W-:-:S06]  /*2f80*/  UISETP.NE.AND UP2, UPT, UR7, 0x1, UPT ;  /* 0x000000010700788c */ /* 0x000fcc000bf45270 */
[----:B------:R-:W-:-:S05]  /*2f90*/  PLOP3.LUT P6, PT, PT, PT, UP2, 0x80, 0x0 ;  /* 0x000000000000781c */ /* 0x000fca0003fcf028 */
[----:B------:R-:W-:-:S08]  /*2fa0*/  @UP2 ULDC.64 UR10, c[0x0][0x9e8] ;  /* 0x00027a00000a2ab9 */ /* 0x000fd00000000a00 */
[----:B------:R-:W-:Y:S01]  /*2fb0*/  @P6 IMAD.HI.U32 R4, R0, UR10, RZ ;  /* 0x0000000a00046c27 */ /* 0x000fe2000f8e00ff */
[----:B------:R-:W-:-:S13]  /*2fc0*/  PLOP3.LUT P6, PT, PT, PT, UP2, 0x80, 0x0 ;  /* 0x000000000000781c */ /* 0x000fda0003fcf028 */
[----:B------:R-:W-:-:S07]  /*2fd0*/  @P6 SHF.R.U32.HI R0, RZ, UR11, R4 ;  /* 0x0000000bff006c19 */ /* 0x000fce0008011604 */
.L_x_10761:
[----:B------:R-:W-:Y:S05]  /*2fe0*/  BSYNC B0 ;  /* 0x0000000000007941 */ /* 0x000fea0003800000 */
.L_x_10759:
[----:B------:R-:W-:-:S04]  /*2ff0*/  IMAD R7, R0, UR7, -R7 ;  /* 0x0000000700077c24 */ /* 0x000fc8000f8e0a07 */
[----:B------:R-:W-:-:S05]  /*3000*/  IMAD R7, R16, -0x2, R7 ;  /* 0xfffffffe10077824 */ /* 0x000fca00078e0207 */
[----:B------:R-:W-:Y:S02]  /*3010*/  VIMNMX R3, R3, R7, !PT ;  /* 0x0000000703037248 */ /* 0x000fe40007fe0100 */
[----:B------:R-:W-:-:S07]  /*3020*/  VIADDMNMX R2, R7, UR7, R2, PT ;  /* 0x0000000707027c46 */ /* 0x000fce000b800102 */
.L_x_10758:
[----:B------:R-:W-:Y:S01]  /*3030*/  ISETP.GT.AND P2, PT, R3, 0x1, !P2 ;  /* 0x000000010300780c */ /* 0x000fe20005744270 */
[----:B------:R-:W-:Y:S01]  /*3040*/  ULDC UR33, c[0x0][0x988] ;  /* 0x0002620000217ab9 */ /* 0x000fe20000000800 */
[----:B------:R-:W-:Y:S01]  /*3050*/  LOP3.LUT P6, RZ, R19, 0x8, RZ, 0xc0, !PT ;  /* 0x0000000813ff7812 */ /* 0x000fe200078cc0ff */
[----:B------:R-:W-:Y:S01]  /*3060*/  @UP0 ULDC UR10, c[0x0][0x44c] ;  /* 0x00011300000a0ab9 */ /* 0x000fe20000000800 */
[----:B------:R-:W-:Y:S01]  /*3070*/  ISETP.LT.OR P2, PT, R2, 0x2, P2 ;  /* 0x000000020200780c */ /* 0x000fe20001741670 */
[----:B------:R-:W-:Y:S01]  /*3080*/  UIMAD.WIDE.U32 UR10, UR41, UR10, URZ ;  /* 0x0000000a290a72a5 */ /* 0x000fe2000f8e003f */
[----:B------:R-:W-:Y:S01]  /*3090*/  FMNMX.FTZ R7, R5, R25, !PT ;  /* 0x0000001905077209 */ /* 0x000fe20007810000 */
[----:B------:R-:W-:Y:S01]  /*30a0*/  @UP0 ULDC UR15, c[0x0][0x450] ;  /* 0x00011400000f0ab9 */ /* 0x000fe20000000800 */
[----:B------:R-:W-:Y:S01]  /*30b0*/  FSEL R27, R27, -INF , !P2 ;  /* 0xff8000001b1b7808 */ /* 0x000fe20005000000 */
[----:B------:R-:W-:Y:S01]  /*30c0*/  UMOV UR14, UR41 ;  /* 0x00000029000e7c82 */ /* 0x000fe20008000000 */
[----:B------:R-:W-:Y:S01]  /*30d0*/  LOP3.LUT P2, RZ, R19, 0x2, RZ, 0xc0, !PT ;  /* 0x0000000213ff7812 */ /* 0x000fe2000784c0ff */
        /* <DEDUP_REMOVED lines=9> */
[----:B------:R-:W-:-:S02]  /*3170*/  LOP3.LUT P2, RZ, R19, 0x4, RZ, 0xc0, !PT ;  /* 0x0000000413ff7812 */ /* 0x000fc4000784c0ff */
[----:B------:R-:W-:Y:S02]  /*3180*/  FMNMX.FTZ R7, R33, R0, !PT ;  /* 0x0000000021077209 */ /* 0x000fe40007810000 */
[----:B------:R-:W-:Y:S02]  /*3190*/  ISETP.GT.AND P2, PT, R3, 0x9, !P2 ;  /* 0x000000090300780c */ /* 0x000fe40005744270 */
[----:B------:R-:W-:Y:S02]  /*31a0*/  FMNMX.FTZ R0, R36, R7, !PT ;  /* 0x0000000724007209 */ /* 0x000fe40007810000 */
[----:B------:R-:W-:Y:S02]  /*31b0*/  ISETP.LT.OR P2, PT, R2, 0xa, P2 ;  /* 0x0000000a0200780c */ /* 0x000fe40001741670 */
[----:B------:R-:W-:Y:S02]  /*31c0*/  FMNMX.FTZ R7, R37, R0, !PT ;  /* 0x0000000025077209 */ /* 0x000fe40007810000 */
[----:B------:R-:W-:-:S02]  /*31d0*/  FSEL R31, R31, -INF , !P2 ;  /* 0xff8000001f1f7808 */ /* 0x000fc40005000000 */
[----:B------:R-:W-:Y:S02]  /*31e0*/  ISETP.GT.AND P2, PT, R3, 0x10, !P6 ;  /* 0x000000100300780c */ /* 0x000fe40007744270 */
[----:B------:R-:W-:Y:S02]  /*31f0*/  FMNMX.FTZ R0, R40, R7, !PT ;  /* 0x0000000728007209 */ /* 0x000fe40007810000 */
[----:B------:R-:W-:Y:S02]  /*3200*/  ISETP.LT.OR P2, PT, R2, 0x11, P2 ;  /* 0x000000110200780c */ /* 0x000fe40001741670 */
[C---:B------:R-:W-:Y:S02]  /*3210*/  LOP3.LUT P6, RZ, R19.reuse, 0x8000, RZ, 0xc0, !PT ;  /* 0x0000800013ff7812 */ /* 0x040fe400078cc0ff */
        /* <DEDUP_REMOVED lines=36> */
[----:B------:R-:W-:Y:S02]  /*3460*/  LOP3.LUT P2, RZ, R19, 0x100000, RZ, 0xc0, !PT ;  /* 0x0010000013ff7812 */ /* 0x000fe4000784c0ff */
[----:B------:R-:W-:-:S02]  /*3470*/  FMNMX.FTZ R0, R72, R7, !PT ;  /* 0x0000000748007209 */ /* 0x000fc40007810000 */
[----:B------:R-:W-:Y:S02]  /*3480*/  ISETP.GT.AND P2, PT, R3, 0x28, !P2 ;  /* 0x000000280300780c */ /* 0x000fe40005744270 */
[----:B------:R-:W-:Y:S02]  /*3490*/  FMNMX.FTZ R7, R73, R0, !PT ;  /* 0x0000000049077209 */ /* 0x000fe40007810000 */
[----:B------:R-:W-:Y:S02]  /*34a0*/  ISETP.LT.OR P2, PT, R2, 0x29, P2 ;  /* 0x000000290200780c */ /* 0x000fe40001741670 */
        /* <DEDUP_REMOVED lines=14> */
[----:B------:R-:W-:Y:S01]  /*3590*/  ISETP.GT.AND P3, PT, R3, 0x70, !P3 ;  /* 0x000000700300780c */ /* 0x000fe20005f64270 */
[----:B------:R-:W0:Y:S01]  /*35a0*/  SHFL.BFLY PT, R0, R7, 0x2, 0x1f ;  /* 0x0c401f0007007f89 */ /* 0x000e2200000e0000 */
[----:B------:R-:W-:-:S02]  /*35b0*/  FSEL R50, R50, -INF , !P2 ;  /* 0xff80000032327808 */ /* 0x000fc40005000000 */
[----:B------:R-:W-:Y:S02]  /*35c0*/  LOP3.LUT P2, RZ, R19, 0x20000, RZ, 0xc0, !PT ;  /* 0x0002000013ff7812 */ /* 0x000fe4000784c0ff */
[C---:B------:R-:W-:Y:S02]  /*35d0*/  ISETP.GT.AND P4, PT, R3.reuse, 0x71, !P4 ;  /* 0x000000710300780c */ /* 0x040fe40006784270 */
[C---:B------:R-:W-:Y:S02]  /*35e0*/  ISETP.GT.AND P2, PT, R3.reuse, 0x31, !P2 ;  /* 0x000000310300780c */ /* 0x040fe40005744270 */
[C---:B------:R-:W-:Y:S02]  /*35f0*/  ISETP.LT.OR P3, PT, R2.reuse, 0x71, P3 ;  /* 0x000000710200780c */ /* 0x040fe40001f61670 */
[----:B------:R-:W-:Y:S02]  /*3600*/  ISETP.LT.OR P2, PT, R2, 0x32, P2 ;  /* 0x000000320200780c */ /* 0x000fe40001741670 */
[----:B------:R-:W-:-:S02]  /*3610*/  ISETP.GT.AND P5, PT, R3, 0x78, !P5 ;  /* 0x000000780300780c */ /* 0x000fc40006fa4270 */
[----:B------:R-:W-:Y:S02]  /*3620*/  FSEL R51, R51, -INF , !P2 ;  /* 0xff80000033337808 */ /* 0x000fe40005000000 */
[----:B------:R-:W-:Y:S02]  /*3630*/  LOP3.LUT P2, RZ, R19, 0x10000, RZ, 0xc0, !PT ;  /* 0x0001000013ff7812 */ /* 0x000fe4000784c0ff */
[----:B------:R-:W-:Y:S02]  /*3640*/  ISETP.LT.OR P4, PT, R2, 0x72, P4 ;  /* 0x000000720200780c */ /* 0x000fe40002781670 */
[----:B------:R-:W-:Y:S02]  /*3650*/  ISETP.GT.AND P2, PT, R3, 0x38, !P2 ;  /* 0x000000380300780c */ /* 0x000fe40005744270 */
[----:B------:R-:W-:Y:S02]  /*3660*/  FSEL R82, R82, -INF , !P3 ;  /* 0xff80000052527808 */ /* 0x000fe40005800000 */
[----:B------:R-:W-:-:S02]  /*3670*/  ISETP.LT.OR P2, PT, R2, 0x39, P2 ;  /* 0x000000390200780c */ /* 0x000fc40001741670 */
[----:B0-----:R-:W-:Y:S02]  /*3680*/  FMNMX.FTZ R9, R7, R0, !PT ;  /* 0x0000000007097209 */ /* 0x001fe40007810000 */
[----:B------:R-:W-:Y:S02]  /*3690*/  FSEL R54, R54, -INF , !P2 ;  /* 0xff80000036367808 */ /* 0x000fe40005000000 */
[----:B------:R-:W-:Y:S01]  /*36a0*/  ISETP.GT.AND P2, PT, R3, 0x39, !P6 ;  /* 0x000000390300780c */ /* 0x000fe20007744270 */
[----:B------:R-:W0:Y:S01]  /*36b0*/  SHFL.BFLY PT, R0, R9, 0x1, 0x1f ;  /* 0x0c201f0009007f89 */ /* 0x000e2200000e0000 */
[----:B------:R-:W-:Y:S02]  /*36c0*/  LOP3.LUT P6, RZ, R19, 0x10, RZ, 0xc0, !PT ;  /* 0x0000001013ff7812 */ /* 0x000fe400078cc0ff */
[C---:B------:R-:W-:Y:S02]  /*36d0*/  ISETP.LT.OR P2, PT, R2.reuse, 0x3a, P2 ;  /* 0x0000003a0200780c */ /* 0x040fe40001741670 */
[----:B------:R-:W-:-:S02]  /*36e0*/  ISETP.LT.OR P5, PT, R2, 0x79, P5 ;  /* 0x000000790200780c */ /* 0x000fc40002fa1670 */
[----:B------:R-:W-:Y:S02]  /*36f0*/  FSEL R55, R55, -INF , !P2 ;  /* 0xff80000037377808 */ /* 0x000fe40005000000 */
[----:B------:R-:W-:Y:S02]  /*3700*/  LOP3.LUT P2, RZ, R19, 0x4000, RZ, 0xc0, !PT ;  /* 0x0000400013ff7812 */ /* 0x000fe4000784c0ff */
[----:B------:R-:W-:Y:S02]  /*3710*/  FSEL R83, R83, -INF , !P4 ;  /* 0xff80000053537808 */ /* 0x000fe40006000000 */
[----:B------:R-:W-:Y:S02]  /*3720*/  ISETP.GT.AND P2, PT, R3, 0x40, !P2 ;  /* 0x000000400300780c */ /* 0x000fe40005744270 */
[----:B------:R-:W-:Y:S02]  /*3730*/  FSEL R86, R86, -INF , !P5 ;  /* 0xff80000056567808 */ /* 0x000fe40006800000 */
[----:B------:R-:W-:-:S04]  /*3740*/  ISETP.LT.OR P2, PT, R2, 0x41, P2 ;  /* 0x000000410200780c */ /* 0x000fc80001741670 */
[----:B------:R-:W-:Y:S02]  /*3750*/  FSEL R58, R58, -INF , !P2 ;  /* 0xff8000003a3a7808 */ /* 0x000fe40005000000 */
[----:B------:R-:W-:Y:S02]  /*3760*/  LOP3.LUT P2, RZ, R19, 0x2000, RZ, 0xc0, !PT ;  /* 0x0000200013ff7812 */ /* 0x000fe4000784c0ff */
[----:B0-----:R-:W-:Y:S02]  /*3770*/  FMNMX.FTZ R0, R9, R0, !PT ;  /* 0x0000000009007209 */ /* 0x001fe40007810000 */
[----:B------:R-:W-:-:S03]  /*3780*/  ISETP.GT.AND P2, PT, R3, 0x41, !P2 ;  /* 0x000000410300780c */ /* 0x000fc60005744270 */
[----:B------:R-:W-:Y:S01]  /*3790*/  FMUL.FTZ R90, R0, UR33 ;  /* 0x00000021005a7c20 */ /* 0x000fe20008410000 */
[----:B------:R-:W-:-:S04]  /*37a0*/  ISETP.LT.OR P2, PT, R2, 0x42, P2 ;  /* 0x000000420200780c */ /* 0x000fc80001741670 */
[----:B------:R-:W-:Y:S02]  /*37b0*/  FSEL R59, R59, -INF , !P2 ;  /* 0xff8000003b3b7808 */ /* 0x000fe40005000000 */
[----:B------:R-:W-:-:S04]  /*37c0*/  LOP3.LUT P2, RZ, R19, 0x1000, RZ, 0xc0, !PT ;  /* 0x0000100013ff7812 */ /* 0x000fc8000784c0ff */
[----:B------:R-:W-:-:S04]  /*37d0*/  ISETP.GT.AND P2, PT, R3, 0x48, !P2 ;  /* 0x000000480300780c */ /* 0x000fc80005744270 */
        /* <DEDUP_REMOVED lines=30> */
[----:B------:R-:W-:Y:S02]  /*39c0*/  ISETP.GT.AND P2, PT, R3, 0x68, !P6 ;  /* 0x000000680300780c */ /* 0x000fe40007744270 */
[----:B------:R-:W-:Y:S02]  /*39d0*/  LOP3.LUT P6, RZ, R19, 0x1, RZ, 0xc0, !PT ;  /* 0x0000000113ff7812 */ /* 0x000fe400078cc0ff */
[----:B------:R-:W-:-:S04]  /*39e0*/  ISETP.LT.OR P2, PT, R2, 0x69, P2 ;  /* 0x000000690200780c */ /* 0x000fc80001741670 */
[----:B------:R-:W-:Y:S02]  /*39f0*/  FSEL R78, R78, -INF , !P2 ;  /* 0xff8000004e4e7808 */ /* 0x000fe40005000000 */
[----:B------:R-:W-:-:S04]  /*3a00*/  FSETP.NEU.FTZ.AND P2, PT, R0, -INF , PT ;  /* 0xff8000000000780b */ /* 0x000fc80003f5d000 */
[----:B------:R-:W-:Y:S02]  /*3a10*/  FSEL R90, R90, RZ, P2 ;  /* 0x000000ff5a5a7208 */ /* 0x000fe40001000000 */
[----:B------:R-:W-:Y:S02]  /*3a20*/  ISETP.GT.AND P2, PT, R3, RZ, !P6 ;  /* 0x000000ff0300720c */ /* 0x000fe40007744270 */
[----:B------:R-:W-:Y:S01]  /*3a30*/  LOP3.LUT P6, RZ, R19, 0x8000000, RZ, 0xc0, !PT ;  /* 0x0800000013ff7812 */ /* 0x000fe200078cc0ff */
[--C-:B------:R-:W-:Y:S01]  /*3a40*/  FFMA.FTZ R8, R5, UR33, -R90.reuse ;  /* 0x0000002105087c23 */ /* 0x100fe2000801085a */
[----:B------:R-:W-:Y:S01]  /*3a50*/  ISETP.LT.OR P2, PT, R2, 0x1, P2 ;  /* 0x000000010200780c */ /* 0x000fe20001741670 */
[--C-:B------:R-:W-:Y:S01]  /*3a60*/  FFMA.FTZ R10, R28, UR33, -R90.reuse ;  /* 0x000000211c0a7c23 */ /* 0x100fe2000801085a */
[--C-:B------:R-:W-:Y:S01]  /*3a70*/  FFMA.FTZ R12, R32, UR33, -R90.reuse ;  /* 0x00000021200c7c23 */ /* 0x100fe2000801085a */
[----:B------:R-:W-:Y:S01]  /*3a80*/  ISETP.GT.AND P6, PT, R3, 0x79, !P6 ;  /* 0x000000790300780c */ /* 0x000fe200077c4270 */
[--C-:B------:R-:W-:Y:S01]  /*3a90*/  FFMA.FTZ R24, R40, UR33, -R90.reuse ;  /* 0x0000002128187c23 */ /* 0x100fe2000801085a */
[----:B------:R-:W-:Y:S01]  /*3aa0*/  FSEL R4, R26, -INF , !P2 ;  /* 0xff8000001a047808 */ /* 0x000fe20005000000 */
[--C-:B------:R-:W-:Y:S01]  /*3ab0*/  FFMA.FTZ R7, R25, UR33, -R90.reuse ;  /* 0x0000002119077c23 */ /* 0x100fe2000801085a */
[----:B------:R-:W-:Y:S01]  /*3ac0*/  LOP3.LUT P2, RZ, R19, 0x4000000, RZ, 0xc0, !PT ;  /* 0x0400000013ff7812 */ /* 0x000fe2000784c0ff */
[----:B------:R-:W-:Y:S01]  /*3ad0*/  MUFU.EX2 R8, R8 ;  /* 0x0000000800087308 */ /* 0x000fe20000000800 */
[----:B------:R-:W-:Y:S01]  /*3ae0*/  FMNMX.FTZ R5, R4, R27, !PT ;  /* 0x0000001b04057209 */ /* 0x000fe20007810000 */
[--C-:B------:R-:W-:Y:S01]  /*3af0*/  FFMA.FTZ R9, R29, UR33, -R90.reuse ;  /* 0x000000211d097c23 */ /* 0x100fe2000801085a */
[----:B------:R-:W-:Y:S01]  /*3b00*/  ISETP.GT.AND P2, PT, R3, 0x69, !P2 ;  /* 0x000000690300780c */ /* 0x000fe20005744270 */
[--C-:B------:R-:W-:Y:S01]  /*3b10*/  FFMA.FTZ R26, R44, UR33, -R90.reuse ;  /* 0x000000212c1a7c23 */ /* 0x100fe2000801085a */
[----:B------:R-:W-:Y:S01]  /*3b20*/  FMNMX.FTZ R14, R30, R5, !PT ;  /* 0x000000051e0e7209 */ /* 0x000fe20007810000 */
[--C-:B------:R-:W-:Y:S01]  /*3b30*/  FFMA.FTZ R25, R45, UR33, -R90.reuse ;  /* 0x000000212d197c23 */ /* 0x100fe2000801085a */
[----:B------:R-:W-:Y:S01]  /*3b40*/  ISETP.LT.OR P2, PT, R2, 0x6a, P2 ;  /* 0x0000006a0200780c */ /* 0x000fe20001741670 */
[----:B------:R-:W0:Y:S01]  /*3b50*/  MUFU.EX2 R7, R7 ;  /* 0x0000000700077308 */ /* 0x000e220000000800 */
        /* <DEDUP_REMOVED lines=11> */
[----:B------:R-:W1:Y:S01]  /*3c10*/  MUFU.EX2 R10, R10 ;  /* 0x0000000a000a7308 */ /* 0x000e620000000800 */
[----:B------:R-:W-:Y:S01]  /*3c20*/  FMNMX.FTZ R20, R38, R5, !PT ;  /* 0x0000000526147209 */ /* 0x000fe20007810000 */
[--C-:B------:R-:W-:Y:S01]  /*3c30*/  FFMA.FTZ R13, R33, UR33, -R90.reuse ;  /* 0x00000021210d7c23 */ /* 0x100fe2000801085a */
[--C-:B------:R-:W-:Y:S01]  /*3c40*/  FFMA.FTZ R21, R41, UR33, -R90.reuse ;  /* 0x0000002129157c23 */ /* 0x100fe2000801085a */
[--C-:B------:R-:W-:Y:S01]  /*3c50*/  FFMA.FTZ R41, R72, UR33, -R90.reuse ;  /* 0x0000002148297c23 */ /* 0x100fe2000801085a */
[----:B------:R-:W-:Y:S01]  /*3c60*/  FMNMX.FTZ R5, R39, R20, !PT ;  /* 0x0000001427057209 */ /* 0x000fe20007810000 */
[--C-:B------:R-:W-:Y:S01]  /*3c70*/  FFMA.FTZ R15, R37, UR33, -R90.reuse ;  /* 0x00000021250f7c23 */ /* 0x100fe2000801085a */
[--C-:B------:R-:W-:Y:S01]  /*3c80*/  FFMA.FTZ R29, R49, UR33, -R90.reuse ;  /* 0x00000021311d7c23 */ /* 0x100fe2000801085a */
[----:B------:R-:W2:Y:S01]  /*3c90*/  MUFU.EX2 R9, R9 ;  /* 0x0000000900097308 */ /* 0x000ea20000000800 */
[----:B------:R-:W-:Y:S01]  /*3ca0*/  FMNMX.FTZ R20, R42, R5, !PT ;  /* 0x000000052a147209 */ /* 0x000fe20007810000 */
[--C-:B------:R-:W-:Y:S01]  /*3cb0*/  FFMA.FTZ R33, R57, UR33, -R90.reuse ;  /* 0x0000002139217c23 */ /* 0x100fe2000801085a */
[--C-:B------:R-:W-:Y:S01]  /*3cc0*/  FFMA.FTZ R37, R61, UR33, -R90.reuse ;  /* 0x000000213d257c23 */ /* 0x100fe2000801085a */
[--C-:B------:R-:W-:Y:S01]  /*3cd0*/  FFMA.FTZ R57, R77, UR33, -R90.reuse ;  /* 0x000000214d397c23 */ /* 0x100fe2000801085a */
[----:B------:R-:W-:Y:S01]  /*3ce0*/  FMNMX.FTZ R5, R43, R20, !PT ;  /* 0x000000142b057209 */ /* 0x000fe20007810000 */
[--C-:B------:R-:W-:Y:S01]  /*3cf0*/  FFMA.FTZ R49, R81, UR33, -R90.reuse ;  /* 0x0000002151317c23 */ /* 0x100fe2000801085a */
[----:B------:R-:W-:Y:S01]  /*3d00*/  FFMA.FTZ R61, R85, UR33, -R90 ;  /* 0x00000021553d7c23 */ /* 0x000fe2000801085a */
[----:B------:R3:W-:Y:S01]  /*3d10*/  MUFU.EX2 R3, R53 ;  /* 0x0000003500037308 */ /* 0x0007e20000000800 */
[----:B------:R-:W-:-:S04]  /*3d20*/  FMNMX.FTZ R20, R46, R5, !PT ;  /* 0x000000052e147209 */ /* 0x000fc80007810000 */
[----:B------:R-:W-:-:S03]  /*3d30*/  FMNMX.FTZ R5, R47, R20, !PT ;  /* 0x000000142f057209 */ /* 0x000fc60007810000 */
[----:B------:R-:W4:Y:S01]  /*3d40*/  MUFU.EX2 R12, R12 ;  /* 0x0000000c000c7308 */ /* 0x000f220000000800 */
[----:B------:R-:W-:Y:S01]  /*3d50*/  FMNMX.FTZ R20, R50, R5, !PT ;  /* 0x0000000532147209 */ /* 0x000fe20007810000 */
[----:B---3--:R-:W-:-:S03]  /*3d60*/  FFMA.FTZ R53, R69, UR33, -R90 ;  /* 0x0000002145357c23 */ /* 0x008fc6000801085a */
[----:B------:R-:W-:-:S03]  /*3d70*/  FMNMX.FTZ R5, R51, R20, !PT ;  /* 0x0000001433057209 */ /* 0x000fc60007810000 */
[----:B------:R-:W3:Y:S01]  /*3d80*/  MUFU.EX2 R13, R13 ;  /* 0x0000000d000d7308 */ /* 0x000ee20000000800 */
[----:B------:R-:W-:-:S04]  /*3d90*/  FMNMX.FTZ R20, R54, R5, !PT ;  /* 0x0000000536147209 */ /* 0x000fc80007810000 */
[----:B------:R-:W-:-:S03]  /*3da0*/  FMNMX.FTZ R5, R55, R20, !PT ;  /* 0x0000001437057209 */ /* 0x000fc60007810000 */
[----:B------:R-:W-:Y:S01]  /*3db0*/  MUFU.EX2 R14, R14 ;  /* 0x0000000e000e7308 */ /* 0x000fe20000000800 */
[----:B------:R-:W-:-:S04]  /*3dc0*/  FMNMX.FTZ R20, R58, R5, !PT ;  /* 0x000000053a147209 */ /* 0x000fc80007810000 */
[----:B------:R-:W-:Y:S01]  /*3dd0*/  FMNMX.FTZ R5, R59, R20, !PT ;  /* 0x000000143b057209 */ /* 0x000fe20007810000 */
[--C-:B------:R-:W-:Y:S01]  /*3de0*/  FFMA.FTZ R20, R48, UR33, -R90.reuse ;  /* 0x0000002130147c23 */ /* 0x100fe2000801085a */
[----:B------:R-:W-:Y:S01]  /*3df0*/  FFMA.FTZ R48, R73, UR33, -R90 ;  /* 0x0000002149307c23 */ /* 0x000fe2000801085a */
[----:B------:R-:W-:Y:S01]  /*3e00*/  MUFU.EX2 R15, R15 ;  /* 0x0000000f000f7308 */ /* 0x000fe20000000800 */
        /* <DEDUP_REMOVED lines=13> */
[----:B------:R-:W-:Y:S02]  /*3ee0*/  FFMA.FTZ R32, R56, UR33, -R90 ;  /* 0x0000002138207c23 */ /* 0x000fe4000801085a */
        /* <DEDUP_REMOVED lines=8> */
[----:B------:R-:W-:Y:S01]  /*3f70*/  FMNMX.FTZ R5, R87, R36, !PT ;  /* 0x0000002457057209 */ /* 0x000fe20007810000 */
[--C-:B------:R-:W-:Y:S02]  /*3f80*/  FFMA.FTZ R36, R64, UR33, -R90.reuse ;  /* 0x0000002140247c23 */ /* 0x100fe4000801085a */
[----:B------:R-:W-:Y:S02]  /*3f90*/  MUFU.EX2 R28, R28 ;  /* 0x0000001c001c7308 */ /* 0x000fe40000000800 */
[----:B------:R-:W5:Y:S06]  /*3fa0*/  SHFL.BFLY PT, R40, R5, 0x2, 0x1f ;  /* 0x0c401f0005287f89 */ /* 0x000f6c00000e0000 */
[----:B------:R-:W-:Y:S08]  /*3fb0*/  MUFU.EX2 R32, R32 ;  /* 0x0000002000207308 */ /* 0x000ff00000000800 */
[----:B------:R-:W-:Y:S08]  /*3fc0*/  MUFU.EX2 R33, R33 ;  /* 0x0000002100217308 */ /* 0x000ff00000000800 */
[----:B------:R-:W-:Y:S01]  /*3fd0*/  MUFU.EX2 R2, R2 ;  /* 0x0000000200027308 */ /* 0x000fe20000000800 */
[----:B-----5:R-:W-:Y:S01]  /*3fe0*/  FMNMX.FTZ R11, R5, R40, !PT ;  /* 0x00000028050b7209 */ /* 0x020fe20007810000 */
[----:B------:R-:W-:-:S04]  /*3ff0*/  FFMA.FTZ R40, R80, UR33, -R90 ;  /* 0x0000002150287c23 */ /* 0x000fc8000801085a */
[----:B------:R-:W5:Y:S02]  /*4000*/  SHFL.BFLY PT, R56, R11, 0x1, 0x1f ;  /* 0x0c201f000b387f89 */ /* 0x000f6400000e0000 */
[----:B------:R-:W-:Y:S08]  /*4010*/  MUFU.EX2 R37, R37 ;  /* 0x0000002500257308 */ /* 0x000ff00000000800 */
[----:B------:R-:W-:Y:S08]  /*4020*/  MUFU.EX2 R36, R36 ;  /* 0x0000002400247308 */ /* 0x000ff00000000800 */
[----:B------:R-:W-:Y:S01]  /*4030*/  MUFU.EX2 R45, R45 ;  /* 0x0000002d002d7308 */ /* 0x000fe20000000800 */
[----:B-----5:R-:W-:-:S07]  /*4040*/  FMNMX.FTZ R5, R11, R56, !PT ;  /* 0x000000380b057209 */ /* 0x020fce0007810000 */
[----:B------:R-:W-:Y:S01]  /*4050*/  MUFU.EX2 R44, R44 ;  /* 0x0000002c002c7308 */ /* 0x000fe20000000800 */
[----:B------:R-:W-:Y:S01]  /*4060*/  FFMA.FTZ R56, R84, UR33, -R90 ;  /* 0x0000002154387c23 */ /* 0x000fe2000801085a */
[C---:B------:R-:W-:Y:S01]  /*4070*/  FSETP.NEU.FTZ.AND P2, PT, R5.reuse, -INF , PT ;  /* 0xff8000000500780b */ /* 0x040fe20003f5d000 */
[----:B------:R-:W-:-:S05]  /*4080*/  FMUL.FTZ R60, R5, UR33 ;  /* 0x00000021053c7c20 */ /* 0x000fca0008410000 */
[----:B------:R-:W-:Y:S01]  /*4090*/  MUFU.EX2 R53, R53 ;  /* 0x0000003500357308 */ /* 0x000fe20000000800 */
[----:B------:R-:W-:Y:S02]  /*40a0*/  FSEL R60, R60, RZ, P2 ;  /* 0x000000ff3c3c7208 */ /* 0x000fe40001000000 */
[----:B------:R-:W-:-:S03]  /*40b0*/  PLOP3.LUT P2, PT, PT, PT, UP1, 0x40, 0x0 ;  /* 0x000000000000781c */ /* 0x000fc60003f4e818 */
[--C-:B------:R-:W-:Y:S01]  /*40c0*/  FFMA.FTZ R11, R4, UR33, -R60.reuse ;  /* 0x00000021040b7c23 */ /* 0x100fe2000801083c */
        /* <DEDUP_REMOVED lines=10> */
[----:B0-----:R-:W-:Y:S01]  /*4170*/  FADD.FTZ R55, R8, R7 ;  /* 0x0000000708377221 */ /* 0x001fe20000010000 */
[--C-:B------:R-:W-:Y:S01]  /*4180*/  FFMA.FTZ R30, R38, UR33, -R60.reuse ;  /* 0x00000021261e7c23 */ /* 0x100fe2000801083c */
[----:B------:R-:W0:Y:S01]  /*4190*/  MUFU.EX2 R11, R11 ;  /* 0x0000000b000b7308 */ /* 0x000e220000000800 */
[--C-:B------:R-:W-:Y:S01]  /*41a0*/  FFMA.FTZ R38, R54, UR33, -R60.reuse ;  /* 0x0000002136267c23 */ /* 0x100fe2000801083c */
[----:B-1----:R-:W-:Y:S01]  /*41b0*/  FADD.FTZ R54, R10, R55 ;  /* 0x000000370a367221 */ /* 0x002fe20000010000 */
[--C-:B-----5:R-:W-:Y:S01]  /*41c0*/  FFMA.FTZ R64, R46, UR33, -R60.reuse ;  /* 0x000000212e407c23 */ /* 0x120fe2000801083c */
[--C-:B------:R-:W-:Y:S01]  /*41d0*/  FFMA.FTZ R46, R58, UR33, -R60.reuse ;  /* 0x000000213a2e7c23 */ /* 0x100fe2000801083c */
[----:B------:R-:W-:Y:S01]  /*41e0*/  FFMA.FTZ R34, R51, UR33, -R60 ;  /* 0x0000002133227c23 */ /* 0x000fe2000801083c */
[C---:B--2---:R-:W-:Y:S01]  /*41f0*/  FADD.FTZ R55, R9.reuse, R54 ;  /* 0x0000003609377221 */ /* 0x044fe20000010000 */
[----:B------:R-:W-:Y:S01]  /*4200*/  F2FP.BF16.F32.PACK_AB R10, R9, R10 ;  /* 0x0000000a090a723e */ /* 0x000fe200000010ff */
[----:B------:R1:W2:Y:S01]  /*4210*/  MUFU.EX2 R69, R65 ;  /* 0x0000004100457308 */ /* 0x0002a20000000800 */
[----:B------:R-:W-:Y:S01]  /*4220*/  F2FP.BF16.F32.PACK_AB R8, R7, R8 ;  /* 0x000000080708723e */ /* 0x000fe200000010ff */
[----:B----4-:R-:W-:Y:S01]  /*4230*/  FADD.FTZ R58, R12, R55 ;  /* 0x000000370c3a7221 */ /* 0x010fe20000010000 */
[----:B---3--:R-:W-:Y:S01]  /*4240*/  F2FP.BF16.F32.PACK_AB R12, R13, R12 ;  /* 0x0000000c0d0c723e */ /* 0x008fe200000010ff */
[--C-:B------:R-:W-:Y:S01]  /*4250*/  FFMA.FTZ R51, R63, UR33, -R60.reuse ;  /* 0x000000213f337c23 */ /* 0x100fe2000801083c */
[--C-:B------:R-:W-:Y:S01]  /*4260*/  FFMA.FTZ R7, R66, UR33, -R60.reuse ;  /* 0x0000002142077c23 */ /* 0x100fe2000801083c */
[--C-:B------:R-:W-:Y:S01]  /*4270*/  FFMA.FTZ R70, R70, UR33, -R60.reuse ;  /* 0x0000002146467c23 */ /* 0x100fe2000801083c */
[----:B------:R-:W-:Y:S01]  /*4280*/  FFMA.FTZ R71, R71, UR33, -R60 ;  /* 0x0000002147477c23 */ /* 0x000fe2000801083c */
[----:B------:R3:W4:Y:S01]  /*4290*/  MUFU.EX2 R72, R31 ;  /* 0x0000001f00487308 */ /* 0x0007220000000800 */
[----:B0-----:R-:W-:Y:S01]  /*42a0*/  FADD.FTZ R54, R11, R68 ;  /* 0x000000440b367221 */ /* 0x001fe20000010000 */
[--C-:B-1----:R-:W-:Y:S01]  /*42b0*/  FFMA.FTZ R65, R47, UR33, -R60.reuse ;  /* 0x000000212f417c23 */ /* 0x102fe2000801083c */
[----:B------:R-:W-:Y:S01]  /*42c0*/  FFMA.FTZ R47, R59, UR33, -R60 ;  /* 0x000000213b2f7c23 */ /* 0x000fe2000801083c */
[----:B------:R-:W-:Y:S01]  /*42d0*/  FADD.FTZ R59, R13, R58 ;  /* 0x0000003a0d3b7221 */ /* 0x000fe20000010000 */
[----:B------:R-:W-:Y:S01]  /*42e0*/  F2FP.BF16.F32.PACK_AB R9, R68, R11 ;  /* 0x0000000b4409723e */ /* 0x000fe200000010ff */
[--C-:B------:R-:W-:Y:S01]  /*42f0*/  FFMA.FTZ R74, R74, UR33, -R60.reuse ;  /* 0x000000214a4a7c23 */ /* 0x100fe2000801083c */
[----:B------:R-:W-:Y:S01]  /*4300*/  FFMA.FTZ R75, R75, UR33, -R60 ;  /* 0x000000214b4b7c23 */ /* 0x000fe2000801083c */
[----:B------:R-:W0:Y:S01]  /*4310*/  MUFU.EX2 R4, R4 ;  /* 0x0000000400047308 */ /* 0x000e220000000800 */
[----:B--2---:R-:W-:Y:S01]  /*4320*/  FADD.FTZ R55, R69, R54 ;  /* 0x0000003645377221 */ /* 0x004fe20000010000 */
[--C-:B---3--:R-:W-:Y:S01]  /*4330*/  FFMA.FTZ R31, R50, UR33, -R60.reuse ;  /* 0x00000021321f7c23 */ /* 0x108fe2000801083c */
[--C-:B------:R-:W-:Y:S01]  /*4340*/  FFMA.FTZ R50, R62, UR33, -R60.reuse ;  /* 0x000000213e327c23 */ /* 0x100fe2000801083c */
[----:B------:R-:W-:Y:S01]  /*4350*/  FADD.FTZ R62, R14, R59 ;  /* 0x0000003b0e3e7221 */ /* 0x000fe20000010000 */
[----:B------:R-:W-:Y:S01]  /*4360*/  F2FP.BF16.F32.PACK_AB R14, R15, R14 ;  /* 0x0000000e0f0e723e */ /* 0x000fe200000010ff */
[--C-:B------:R-:W-:Y:S01]  /*4370*/  FFMA.FTZ R54, R67, UR33, -R60.reuse ;  /* 0x0000002143367c23 */ /* 0x100fe2000801083c */
[----:B------:R-:W-:Y:S01]  /*4380*/  FFMA.FTZ R78, R78, UR33, -R60 ;  /* 0x000000214e4e7c23 */ /* 0x000fe2000801083c */
[----:B------:R-:W1:Y:S01]  /*4390*/  MUFU.EX2 R27, R27 ;  /* 0x0000001b001b7308 */ /* 0x000e620000000800 */
[C---:B----4-:R-:W-:Y:S01]  /*43a0*/  FADD.FTZ R55, R72.reuse, R55 ;  /* 0x0000003748377221 */ /* 0x050fe20000010000 */
[----:B------:R-:W-:Y:S01]  /*43b0*/  FADD.FTZ R59, R15, R62 ;  /* 0x0000003e0f3b7221 */ /* 0x000fe20000010000 */
[----:B------:R-:W-:Y:S01]  /*43c0*/  F2FP.BF16.F32.PACK_AB R11, R72, R69 ;  /* 0x00000045480b723e */ /* 0x000fe200000010ff */
[--C-:B------:R-:W-:Y:S01]  /*43d0*/  FFMA.FTZ R79, R79, UR33, -R60.reuse ;  /* 0x000000214f4f7c23 */ /* 0x100fe2000801083c */
[--C-:B------:R-:W-:Y:S01]  /*43e0*/  FFMA.FTZ R82, R82, UR33, -R60.reuse ;  /* 0x0000002152527c23 */ /* 0x100fe2000801083c */
[----:B------:R-:W-:Y:S01]  /*43f0*/  FADD.FTZ R62, R24, R59 ;  /* 0x0000003b183e7221 */ /* 0x000fe20000010000 */
[--C-:B------:R-:W-:Y:S01]  /*4400*/  FFMA.FTZ R83, R83, UR33, -R60.reuse ;  /* 0x0000002153537c23 */ /* 0x100fe2000801083c */
[----:B------:R-:W2:Y:S01]  /*4410*/  MUFU.EX2 R30, R30 ;  /* 0x0000001e001e7308 */ /* 0x000ea20000000800 */
[----:B0-----:R-:W-:Y:S01]  /*4420*/  FADD.FTZ R58, R4, R55 ;  /* 0x00000037043a7221 */ /* 0x001fe20000010000 */
[----:B------:R0:W-:Y:S01]  /*4430*/  STSM.16.M88.4 [R17+0x21800], R8 ;  /* 0x0218000811007844 */ /* 0x0001e20000000200 */
[--C-:B------:R-:W-:Y:S01]  /*4440*/  FFMA.FTZ R86, R86, UR33, -R60.reuse ;  /* 0x0000002156567c23 */ /* 0x100fe2000801083c */
[----:B------:R-:W-:Y:S01]  /*4450*/  FFMA.FTZ R60, R87, UR33, -R60 ;  /* 0x00000021573c7c23 */ /* 0x000fe2000801083c */
[----:B------:R-:W-:-:S03]  /*4460*/  F2FP.BF16.F32.PACK_AB R24, R21, R24 ;  /* 0x000000181518723e */ /* 0x000fc600000010ff */
[----:B------:R-:W3:Y:S01]  /*4470*/  MUFU.EX2 R35, R35 ;  /* 0x0000002300237308 */ /* 0x000ee20000000800 */
[----:B-1----:R-:W-:-:S07]  /*4480*/  FADD.FTZ R55, R27, R58 ;  /* 0x0000003a1b377221 */ /* 0x002fce0000010000 */
[----:B------:R-:W1:Y:S01]  /*4490*/  MUFU.EX2 R39, R39 ;  /* 0x0000002700277308 */ /* 0x000e620000000800 */
[----:B--2---:R-:W-:Y:S01]  /*44a0*/  FADD.FTZ R58, R30, R55 ;  /* 0x000000371e3a7221 */ /* 0x004fe20000010000 */
[----:B------:R-:W-:Y:S01]  /*44b0*/  FADD.FTZ R55, R21, R62 ;  /* 0x0000003e15377221 */ /* 0x000fe20000010000 */
[----:B0-----:R-:W-:-:S03]  /*44c0*/  F2FP.BF16.F32.PACK_AB R10, R3, R28 ;  /* 0x0000001c030a723e */ /* 0x001fc600000010ff */
[----:B------:R-:W-:Y:S01]  /*44d0*/  FADD.FTZ R62, R26, R55 ;  /* 0x000000371a3e7221 */ /* 0x000fe20000010000 */
[----:B------:R-:W-:Y:S01]  /*44e0*/  F2FP.BF16.F32.PACK_AB R26, R25, R26 ;  /* 0x0000001a191a723e */ /* 0x000fe200000010ff */
[----:B------:R-:W0:Y:S01]  /*44f0*/  MUFU.EX2 R42, R42 ;  /* 0x0000002a002a7308 */ /* 0x000e220000000800 */
[----:B---3--:R-:W-:Y:S01]  /*4500*/  FADD.FTZ R58, R35, R58 ;  /* 0x0000003a233a7221 */ /* 0x008fe20000010000 */
[----:B------:R-:W-:-:S04]  /*4510*/  FADD.FTZ R59, R25, R62 ;  /* 0x0000003e193b7221 */ /* 0x000fc80000010000 */
[----:B------:R-:W-:Y:S02]  /*4520*/  FADD.FTZ R62, R20, R59 ;  /* 0x0000003b143e7221 */ /* 0x000fe40000010000 */
[----:B------:R-:W2:Y:S01]  /*4530*/  MUFU.EX2 R64, R64 ;  /* 0x0000004000407308 */ /* 0x000ea20000000800 */
[----:B-1----:R-:W-:-:S07]  /*4540*/  FADD.FTZ R55, R39, R58 ;  /* 0x0000003a27377221 */ /* 0x002fce0000010000 */
[----:B------:R-:W1:Y:S01]  /*4550*/  MUFU.EX2 R65, R65 ;  /* 0x0000004100417308 */ /* 0x000e620000000800 */
[C---:B0-----:R-:W-:Y:S01]  /*4560*/  FADD.FTZ R55, R42.reuse, R55 ;  /* 0x000000372a377221 */ /* 0x041fe20000010000 */
[----:B------:R-:W-:-:S06]  /*4570*/  F2FP.BF16.F32.PACK_AB R25, R42, R39 ;  /* 0x000000272a19723e */ /* 0x000fcc00000010ff */
[----:B------:R-:W0:Y:S01]  /*4580*/  MUFU.EX2 R31, R31 ;  /* 0x0000001f001f7308 */ /* 0x000e220000000800 */
[----:B--2---:R-:W-:Y:S01]  /*4590*/  FADD.FTZ R58, R64, R55 ;  /* 0x00000037403a7221 */ /* 0x004fe20000010000 */
[----:B------:R-:W-:-:S04]  /*45a0*/  FADD.FTZ R55, R29, R62 ;  /* 0x0000003e1d377221 */ /* 0x000fc80000010000 */
[----:B------:R-:W-:Y:S01]  /*45b0*/  FADD.FTZ R62, R28, R55 ;  /* 0x000000371c3e7221 */ /* 0x000fe20000010000 */
[----:B------:R-:W-:Y:S01]  /*45c0*/  F2FP.BF16.F32.PACK_AB R28, R33, R32 ;  /* 0x00000020211c723e */ /* 0x000fe200000010ff */
[----:B------:R-:W2:Y:S01]  /*45d0*/  MUFU.EX2 R34, R34 ;  /* 0x0000002200227308 */ /* 0x000ea20000000800 */
[----:B-1----:R-:W-:Y:S01]  /*45e0*/  FADD.FTZ R58, R65, R58 ;  /* 0x0000003a413a7221 */ /* 0x002fe20000010000 */
[----:B------:R-:W-:-:S04]  /*45f0*/  FADD.FTZ R15, R3, R62 ;  /* 0x0000003e030f7221 */ /* 0x000fc80000010000 */
[----:B------:R-:W-:Y:S01]  /*4600*/  FADD.FTZ R8, R32, R15 ;  /* 0x0000000f20087221 */ /* 0x000fe20000010000 */
[----:B------:R-:W-:Y:S01]  /*4610*/  F2FP.BF16.F32.PACK_AB R15, R35, R30 ;  /* 0x0000001e230f723e */ /* 0x000fe200000010ff */
[----:B------:R-:W1:Y:S01]  /*4620*/  MUFU.EX2 R38, R38 ;  /* 0x0000002600267308 */ /* 0x000e620000000800 */
[----:B0-----:R-:W-:Y:S01]  /*4630*/  FADD.FTZ R13, R31, R58 ;  /* 0x0000003a1f0d7221 */ /* 0x001fe20000010000 */
[----:B------:R-:W-:Y:S01]  /*4640*/  FADD.FTZ R11, R33, R8 ;  /* 0x00000008210b7221 */ /* 0x000fe20000010000 */
[----:B------:R-:W-:-:S03]  /*4650*/  F2FP.BF16.F32.PACK_AB R30, R37, R2 ;  /* 0x00000002251e723e */ /* 0x000fc600000010ff */
[----:B------:R-:W-:Y:S02]  /*4660*/  FADD.FTZ R8, R2, R11 ;  /* 0x0000000b02087221 */ /* 0x000fe40000010000 */
[----:B------:R-:W0:Y:S01]  /*4670*/  MUFU.EX2 R43, R43 ;  /* 0x0000002b002b7308 */ /* 0x000e220000000800 */
[----:B--2---:R-:W-:Y:S01]  /*4680*/  FADD.FTZ R9, R34, R13 ;  /* 0x0000000d22097221 */ /* 0x004fe20000010000 */
[----:B------:R-:W-:Y:S01]  /*4690*/  F2FP.BF16.F32.PACK_AB R13, R27, R4 ;  /* 0x000000041b0d723e */ /* 0x000fe200000010ff */
[----:B------:R-:W-:Y:S01]  /*46a0*/  FADD.FTZ R11, R37, R8 ;  /* 0x00000008250b7221 */ /* 0x000fe20000010000 */
[----:B------:R-:W-:Y:S02]  /*46b0*/  F2FP.BF16.F32.PACK_AB R8, R29, R20 ;  /* 0x000000141d08723e */ /* 0x000fe400000010ff */
[----:B------:R-:W-:Y:S01]  /*46c0*/  F2FP.BF16.F32.PACK_AB R27, R65, R64 ;  /* 0x00000040411b723e */ /* 0x000fe200000010ff */
[----:B------:R-:W-:Y:S01]  /*46d0*/  FADD.FTZ R20, R36, R11 ;  /* 0x0000000b24147221 */ /* 0x000fe20000010000 */
[----:B------:R-:W2:Y:S01]  /*46e0*/  MUFU.EX2 R46, R46 ;  /* 0x0000002e002e7308 */ /* 0x000ea20000000800 */
[----:B-1----:R-:W-:Y:S01]  /*46f0*/  FADD.FTZ R4, R38, R9 ;  /* 0x0000000926047221 */ /* 0x002fe20000010000 */
[----:B------:R1:W-:Y:S01]  /*4700*/  STSM.16.M88.4 [R23], R12 ;  /* 0x0000000c17007844 */ /* 0x0003e20000000200 */
[----:B------:R-:W-:-:S03]  /*4710*/  FADD.FTZ R3, R45, R20 ;  /* 0x000000142d037221 */ /* 0x000fc60000010000 */
[----:B------:R3:W-:Y:S01]  /*4720*/  STSM.16.M88.4 [R22], R24 ;  /* 0x0000001816007844 */ /* 0x0007e20000000200 */
[----:B------:R-:W-:Y:S01]  /*4730*/  FADD.FTZ R2, R44, R3 ;  /* 0x000000032c027221 */ /* 0x000fe20000010000 */
[----:B------:R-:W4:Y:S01]  /*4740*/  MUFU.EX2 R47, R47 ;  /* 0x0000002f002f7308 */ /* 0x000f220000000800 */
[C---:B0-----:R-:W-:Y:S01]  /*4750*/  FADD.FTZ R9, R43.reuse, R4 ;  /* 0x000000042b097221 */ /* 0x041fe20000010000 */
[----:B------:R-:W-:-:S06]  /*4760*/  F2FP.BF16.F32.PACK_AB R11, R43, R38 ;  /* 0x000000262b0b723e */ /* 0x000fcc00000010ff */
[----:B------:R-:W0:Y:S01]  /*4770*/  MUFU.EX2 R50, R50 ;  /* 0x0000003200327308 */ /* 0x000e220000000800 */
[----:B--2---:R-:W-:Y:S01]  /*4780*/  FADD.FTZ R4, R46, R9 ;  /* 0x000000092e047221 */ /* 0x004fe20000010000 */
[----:B-1----:R-:W-:Y:S02]  /*4790*/  F2FP.BF16.F32.PACK_AB R12, R45, R36 ;  /* 0x000000242d0c723e */ /* 0x002fe400000010ff */
[----:B------:R-:W-:-:S04]  /*47a0*/  F2FP.BF16.F32.PACK_AB R14, R53, R44 ;  /* 0x0000002c350e723e */ /* 0x000fc800000010ff */
[----:B------:R-:W1:Y:S01]  /*47b0*/  MUFU.EX2 R51, R51 ;  /* 0x0000003300337308 */ /* 0x000e620000000800 */
[C---:B----4-:R-:W-:Y:S01]  /*47c0*/  FADD.FTZ R9, R47.reuse, R4 ;  /* 0x000000042f097221 */ /* 0x050fe20000010000 */
[----:B------:R-:W-:-:S06]  /*47d0*/  F2FP.BF16.F32.PACK_AB R29, R47, R46 ;  /* 0x0000002e2f1d723e */ /* 0x000fcc00000010ff */
[----:B------:R-:W2:Y:S01]  /*47e0*/  MUFU.EX2 R7, R7 ;  /* 0x0000000700077308 */ /* 0x000ea20000000800 */
[----:B0-----:R-:W-:Y:S01]  /*47f0*/  FADD.FTZ R4, R50, R9 ;  /* 0x0000000932047221 */ /* 0x001fe20000010000 */
[----:B------:R-:W-:-:S05]  /*4800*/  F2FP.BF16.F32.PACK_AB R9, R34, R31 ;  /* 0x0000001f2209723e */ /* 0x000fca00000010ff */
[----:B------:R0:W-:Y:S01]  /*4810*/  STSM.16.M88.4 [R18], R8 ;  /* 0x0000000812007844 */ /* 0x0001e20000000200 */
[----:B------:R-:W4:Y:S01]  /*4820*/  MUFU.EX2 R54, R54 ;  /* 0x0000003600367308 */ /* 0x000f220000000800 */
[C---:B-1----:R-:W-:Y:S01]  /*4830*/  FADD.FTZ R4, R51.reuse, R4 ;  /* 0x0000000433047221 */ /* 0x042fe20000010000 */
[----:B------:R-:W-:-:S05]  /*4840*/  F2FP.BF16.F32.PACK_AB R31, R51, R50 ;  /* 0x00000032331f723e */ /* 0x000fca00000010ff */
[----:B------:R1:W-:Y:S01]  /*4850*/  STSM.16.M88.4 [R17+0x27800], R28 ;  /* 0x0278001c11007844 */ /* 0x0003e20000000200 */
[----:B------:R-:W5:Y:S01]  /*4860*/  MUFU.EX2 R70, R70 ;  /* 0x0000004600467308 */ /* 0x000f620000000800 */
[----:B--2---:R-:W-:Y:S01]  /*4870*/  FADD.FTZ R3, R7, R4 ;  /* 0x0000000407037221 */ /* 0x004fe20000010000 */
[----:B------:R-:W-:-:S06]  /*4880*/  FADD.FTZ R4, R53, R2 ;  /* 0x0000000235047221 */ /* 0x000fcc0000010000 */
[----:B------:R-:W2:Y:S01]  /*4890*/  MUFU.EX2 R71, R71 ;  /* 0x0000004700477308 */ /* 0x000ea20000000800 */
[C---:B----4-:R-:W-:Y:S01]  /*48a0*/  FADD.FTZ R3, R54.reuse, R3 ;  /* 0x0000000336037221 */ /* 0x050fe20000010000 */
[----:B------:R-:W-:-:S06]  /*48b0*/  F2FP.BF16.F32.PACK_AB R13, R54, R7 ;  /* 0x00000007360d723e */ /* 0x000fcc00000010ff */
[----:B------:R-:W4:Y:S01]  /*48c0*/  MUFU.EX2 R41, R41 ;  /* 0x0000002900297308 */ /* 0x000f220000000800 */
[----:B-----5:R-:W-:-:S07]  /*48d0*/  FADD.FTZ R2, R70, R3 ;  /* 0x0000000346027221 */ /* 0x020fce0000010000 */
[----:B------:R-:W3:Y:S01]  /*48e0*/  MUFU.EX2 R48, R48 ;  /* 0x0000003000307308 */ /* 0x000ee20000000800 */
[C---:B--2---:R-:W-:Y:S01]  /*48f0*/  F2FP.BF16.F32.PACK_AB R15, R71.reuse, R70 ;  /* 0x00000046470f723e */ /* 0x044fe200000010ff */
[----:B------:R-:W-:-:S04]  /*4900*/  FADD.FTZ R7, R71, R2 ;  /* 0x0000000247077221 */ /* 0x000fc80000010000 */
[----:B------:R1:W-:Y:S02]  /*4910*/  STSM.16.M88.4 [R136], R12 ;  /* 0x0000000c88007844 */ /* 0x0003e40000000200 */
[----:B------:R-:W-:Y:S01]  /*4920*/  MUFU.EX2 R52, R52 ;  /* 0x0000003400347308 */ /* 0x000fe20000000800 */
[----:B----4-:R-:W-:-:S07]  /*4930*/  FADD.FTZ R21, R41, R4 ;  /* 0x0000000429157221 */ /* 0x010fce0000010000 */
[----:B------:R-:W2:Y:S01]  /*4940*/  MUFU.EX2 R57, R57 ;  /* 0x0000003900397308 */ /* 0x000ea20000000800 */
[C---:B---3--:R-:W-:Y:S01]  /*4950*/  F2FP.BF16.F32.PACK_AB R24, R48.reuse, R41 ;  /* 0x000000293018723e */ /* 0x048fe200000010ff */
[----:B------:R-:W-:-:S06]  /*4960*/  FADD.FTZ R21, R48, R21 ;  /* 0x0000001530157221 */ /* 0x000fcc0000010000 */
[----:B------:R-:W3:Y:S08]  /*4970*/  MUFU.EX2 R74, R74 ;  /* 0x0000004a004a7308 */ /* 0x000ef00000000800 */
[----:B------:R-:W4:Y:S01]  /*4980*/  MUFU.EX2 R75, R75 ;  /* 0x0000004b004b7308 */ /* 0x000f220000000800 */
[----:B--2---:R-:W-:-:S07]  /*4990*/  F2FP.BF16.F32.PACK_AB R26, R57, R52 ;  /* 0x00000034391a723e */ /* 0x004fce00000010ff */
[----:B------:R-:W2:Y:S01]  /*49a0*/  MUFU.EX2 R78, R78 ;  /* 0x0000004e004e7308 */ /* 0x000ea20000000800 */
[----:B---3--:R-:W-:-:S07]  /*49b0*/  FADD.FTZ R2, R74, R7 ;  /* 0x000000074a027221 */ /* 0x008fce0000010000 */
[----:B------:R-:W3:Y:S01]  /*49c0*/  MUFU.EX2 R79, R79 ;  /* 0x0000004f004f7308 */ /* 0x000ee20000000800 */
[C---:B----4-:R-:W-:Y:S01]  /*49d0*/  F2FP.BF16.F32.PACK_AB R25, R75.reuse, R74 ;  /* 0x0000004a4b19723e */ /* 0x050fe200000010ff */
[----:B------:R-:W-:Y:S01]  /*49e0*/  FADD.FTZ R7, R75, R2 ;  /* 0x000000024b077221 */ /* 0x000fe20000010000 */
[----:B------:R-:W-:-:S05]  /*49f0*/  FADD.FTZ R2, R52, R21 ;  /* 0x0000001534027221 */ /* 0x000fca0000010000 */
[----:B------:R-:W-:Y:S01]  /*4a00*/  MUFU.EX2 R40, R40 ;  /* 0x0000002800287308 */ /* 0x000fe20000000800 */
[----:B--2---:R-:W-:Y:S01]  /*4a10*/  FADD.FTZ R4, R78, R7 ;  /* 0x000000074e047221 */ /* 0x004fe20000010000 */
[----:B------:R-:W-:Y:S01]  /*4a20*/  FADD.FTZ R7, R57, R2 ;  /* 0x0000000239077221 */ /* 0x000fe20000010000 */
[----:B------:R-:W-:-:S05]  /*4a30*/  VIADD R2, R88, 0xfffffffe ;  /* 0xfffffffe58027836 */ /* 0x000fca0000000000 */
[----:B------:R-:W0:Y:S01]  /*4a40*/  MUFU.EX2 R49, R49 ;  /* 0x0000003100317308 */ /* 0x000e220000000800 */
[C---:B---3--:R-:W-:Y:S01]  /*4a50*/  F2FP.BF16.F32.PACK_AB R27, R79.reuse, R78 ;  /* 0x0000004e4f1b723e */ /* 0x048fe200000010ff */
[----:B------:R-:W-:-:S04]  /*4a60*/  FADD.FTZ R21, R79, R4 ;  /* 0x000000044f157221 */ /* 0x000fc80000010000 */
[----:B------:R1:W-:Y:S02]  /*4a70*/  STSM.16.M88.4 [R22+0x6000], R24 ;  /* 0x0060001816007844 */ /* 0x0003e40000000200 */
[----:B------:R-:W2:Y:S08]  /*4a80*/  MUFU.EX2 R56, R56 ;  /* 0x0000003800387308 */ /* 0x000eb00000000800 */
[----:B------:R-:W3:Y:S01]  /*4a90*/  MUFU.EX2 R61, R61 ;  /* 0x0000003d003d7308 */ /* 0x000ee20000000800 */
[----:B0-----:R-:W-:Y:S01]  /*4aa0*/  F2FP.BF16.F32.PACK_AB R8, R49, R40 ;  /* 0x000000283108723e */ /* 0x001fe200000010ff */
[----:B------:R-:W-:-:S04]  /*4ab0*/  FADD.FTZ R40, R40, R7 ;  /* 0x0000000728287221 */ /* 0x000fc80000010000 */
[----:B------:R-:W-:Y:S02]  /*4ac0*/  FADD.FTZ R49, R49, R40 ;  /* 0x0000002831317221 */ /* 0x000fe40000010000 */
[----:B------:R-:W-:Y:S02]  /*4ad0*/  MUFU.EX2 R82, R82 ;  /* 0x0000005200527308 */ /* 0x000fe40000000800 */
[----:B--2---:R-:W-:-:S06]  /*4ae0*/  FADD.FTZ R4, R56, R49 ;  /* 0x0000003138047221 */ /* 0x004fcc0000010000 */
[----:B------:R-:W0:Y:S01]  /*4af0*/  MUFU.EX2 R83, R83 ;  /* 0x0000005300537308 */ /* 0x000e220000000800 */
[C---:B---3--:R-:W-:Y:S01]  /*4b00*/  F2FP.BF16.F32.PACK_AB R10, R61.reuse, R56 ;  /* 0x000000383d0a723e */ /* 0x048fe200000010ff */
[----:B------:R-:W-:-:S06]  /*4b10*/  FADD.FTZ R4, R61, R4 ;  /* 0x000000043d047221 */ /* 0x000fcc0000010000 */
[----:B------:R-:W-:Y:S08]  /*4b20*/  MUFU.EX2 R86, R86 ;  /* 0x0000005600567308 */ /* 0x000ff00000000800 */
[----:B------:R-:W2:Y:S01]  /*4b30*/  MUFU.EX2 R3, R60 ;  /* 0x0000003c00037308 */ /* 0x000ea20000000800 */
[----:B0-----:R-:W-:Y:S01]  /*4b40*/  F2FP.BF16.F32.PACK_AB R9, R83, R82 ;  /* 0x000000525309723e */ /* 0x001fe200000010ff */
[----:B------:R-:W-:-:S04]  /*4b50*/  FADD.FTZ R82, R82, R21 ;  /* 0x0000001552527221 */ /* 0x000fc80000010000 */
[----:B------:R-:W-:Y:S01]  /*4b60*/  FADD.FTZ R83, R83, R82 ;  /* 0x0000005253537221 */ /* 0x000fe20000010000 */
[----:B--2---:R-:W-:-:S03]  /*4b70*/  F2FP.BF16.F32.PACK_AB R11, R3, R86 ;  /* 0x00000056030b723e */ /* 0x004fc600000010ff */
[----:B------:R-:W-:Y:S02]  /*4b80*/  FADD.FTZ R86, R86, R83 ;  /* 0x0000005356567221 */ /* 0x000fe40000010000 */
[----:B------:R1:W-:Y:S02]  /*4b90*/  STSM.16.M88.4 [R18+0x6000], R8 ;  /* 0x0060000812007844 */ /* 0x0003e40000000200 */
[----:B------:R-:W-:Y:S01]  /*4ba0*/  FADD.FTZ R3, R3, R86 ;  /* 0x0000005603037221 */ /* 0x000fe20000010000 */
[----:B------:R0:W-:Y:S06]  /*4bb0*/  MEMBAR.ALL.CTA ;  /* 0x0000000000007992 */ /* 0x0001ec0000008000 */
[----:B0-----:R-:W0:Y:S02]  /*4bc0*/  FENCE.VIEW.ASYNC.S ;  /* 0x00000000000073c6 */ /* 0x001e240000000000 */
[----:B0-----:R-:W-:Y:S01]  /*4bd0*/  NOP ;  /* 0x0000000000007918 */ /* 0x001fe20000000000 */
[----:B------:R-:W-:Y:S05]  /*4be0*/  @P2 BRA `(.L_x_10762) ;  /* 0x0000000000442947 */ /* 0x000fea0003800000 */
        /* <DEDUP_REMOVED lines=10> */
.L_x_10763:
[----:B------:R-:W-:-:S11]  /*4c90*/  UISETP.NE.AND UP2, UPT, UR7, 0x1, UPT ;  /* 0x000000010700788c */ /* 0x000fd6000bf45270 */
[----:B------:R-:W-:Y:S02]  /*4ca0*/  @UP2 ULDC.64 UR10, c[0x0][0x9e8] ;  /* 0x00027a00000a2ab9 */ /* 0x000fe40000000a00 */
[----:B------:R-:W-:-:S04]  /*4cb0*/  UIMAD.WIDE.U32 UR14, UR18, UR10, URZ ;  /* 0x0000000a120e72a5 */ /* 0x000fc8000f8e003f */
[----:B------:R-:W-:-:S12]  /*4cc0*/  @UP2 USHF.R.U32.HI UR18, URZ, UR11, UR15 ;  /* 0x0000000b3f122299 */ /* 0x000fd8000801160f */
.L_x_10764:
[----:B------:R-:W-:-:S04]  /*4cd0*/  UIMAD UR7, UR18, UR7, UR7 ;  /* 0x00000007120772a4 */ /* 0x000fc8000f8e0207 */
[----:B------:R-:W-:-:S04]  /*4ce0*/  UISETP.LT.AND UP2, UPT, UR6, UR7, UPT ;  /* 0x000000070600728c */ /* 0x000fc8000bf41270 */
[----:B------:R-:W-:-:S12]  /*4cf0*/  USEL UR6, UR6, UR7, UP2 ;  /* 0x0000000706067287 */ /* 0x000fd80009000000 */
.L_x_10762:
        /* <DEDUP_REMOVED lines=31> */
[----:B------:R-:W-:Y:S01]  /*4ef0*/  IMAD.MOV.U32 R135, RZ, RZ, RZ ;  /* 0x000000ffff877224 */ /* 0x000fe200078e00ff */
[----:B------:R-:W-:Y:S01]  /*4f00*/  ULDC UR34, c[0x0][0x9e4] ;  /* 0x0002790000227ab9 */ /* 0x000fe20000000800 */
[----:B------:R-:W-:Y:S01]  /*4f10*/  ULDC UR35, c[0x0][0x9dc] ;  /* 0x0002770000237ab9 */ /* 0x000fe20000000800 */
[----:B------:R-:W-:Y:S01]  /*4f20*/  ULDC UR33, c[0x0][0x988] ;  /* 0x0002620000217ab9 */ /* 0x000fe20000000800 */
[----:B------:R-:W-:-:S05]  /*4f30*/  ULDC UR52, c[0x0][0x9e0] ;  /* 0x0002780000347ab9 */ /* 0x000fca0000000800 */
.L_x_10782:
[----:B------:R-:W-:Y:S01]  /*4f40*/  UIADD3 UR54, UR45, 0x1, URZ ;  /* 0x000000012d367890 */ /* 0x000fe2000fffe03f */
[----:B------:R-:W-:-:S03]  /*4f50*/  ISETP.NE.AND P3, PT, RZ, UR37, PT ;  /* 0x00000025ff007c0c */ /* 0x000fc6000bf65270 */
[----:B------:R-:W-:-:S04]  /*4f60*/  UISETP.NE.AND UP2, UPT, UR54, 0x2, UPT ;  /* 0x000000023600788c */ /* 0x000fc8000bf45270 */
[----:B------:R-:W-:Y:S02]  /*4f70*/  USEL UR53, URZ, 0x1, UP2 ;  /* 0x000000013f357887 */ /* 0x000fe40009000000 */
[----:B------:R-:W-:Y:S02]  /*4f80*/  USEL UR54, UR54, URZ, UP2 ;  /* 0x0000003f36367287 */ /* 0x000fe40009000000 */
[----:B------:R-:W-:Y:S02]  /*4f90*/  ULOP3.LUT UR53, UR50, UR53, URZ, 0x3c, !UPT ;  /* 0x0000003532357292 */ /* 0x000fe4000f8e3c3f */
[----:B0-----:R-:W-:Y:S10]  /*4fa0*/  @P3 BRA `(.L_x_10766) ;  /* 0x00000000002c3947 */ /* 0x001ff40003800000 */
[----:B------:R-:W-:Y:S05]  /*4fb0*/  @!P0 BRA `(.L_x_10767) ;  /* 0x0000000000048947 */ /* 0x000fea0003800000 */
[----:B------:R-:W-:Y:S01]  /*4fc0*/  BPT.TRAP 0x1 ;  /* 0x000000040000795c */ /* 0x000fe20000300000 */
.L_x_10767:
[----:B------:R-:W-:Y:S01]  /*4fd0*/  ULEA UR6, UR54, UR42, 0x3 ;  /* 0x0000002a36067291 */ /* 0x000fe2000f8e183f */
[----:B------:R-:W-:-:S05]  /*4fe0*/  IMAD.U32 R6, RZ, RZ, UR53 ;  /* 0x00000035ff067e24 */ /* 0x000fca000f8e00ff */
[----:B------:R-:W-:-:S04]  /*4ff0*/  SHF.L.U32 R6, R6, 0x1f, RZ ;  /* 0x0000001f06067819 */ /* 0x000fc800000006ff */
[----:B------:R0:W2:Y:S01]  /*5000*/  SYNCS.PHASECHK.TRANS64.TRYWAIT P2, [UR6+0x2d830], R6 ;  /* 0x02d83006ff0075a7 */ /* 0x0000a20008040146 */
[----:B------:R-:W-:Y:S05]  /*5010*/  @!P0 BRA `(.L_x_10768) ;  /* 0x0000000000048947 */ /* 0x000fea0003800000 */
[----:B------:R-:W-:Y:S01]  /*5020*/  BPT.TRAP 0x1 ;  /* 0x000000040000795c */ /* 0x000fe20000300000 */
.L_x_10768:
[----:B--2---:R-:W-:Y:S05]  /*5030*/  @P2 BRA `(.L_x_10766) ;  /* 0x0000000000082947 */ /* 0x004fea0003800000 */
[----:B------:R-:W2:Y:S02]  /*5040*/  SYNCS.PHASECHK.TRANS64.TRYWAIT P2, [UR6+0x2d830], R6 ;  /* 0x02d83006ff0075a7 */ /* 0x000ea40008040146 */
[----:B--2---:R-:W-:Y:S05]  /*5050*/  @!P2 BRA `(.L_x_10769) ;  /* 0x000000f40038a947 */ /* 0x004fea0003800000 */
.L_x_10766:
[----:B--2---:R-:W2:Y:S01]  /*5060*/  S2R R7, SR_TID.X ;  /* 0x0000000000077919 */ /* 0x004ea20000002100 */
[----:B------:R-:W-:Y:S01]  /*5070*/  UIMAD UR6, UR54, 0x600, UR32 ;  /* 0x00000600360678a4 */ /* 0x000fe2000f8e0220 */
        /* <DEDUP_REMOVED lines=11> */
[----:B--2---:R-:W-:-:S05]  /*5130*/  SHF.R.U32.HI R7, RZ, 0x7, R7 ;  /* 0x00000007ff077819 */ /* 0x004fca0000011607 */
[----:B0-----:R-:W-:-:S05]  /*5140*/  VIADD R6, R7, 0x8 ;  /* 0x0000000807067836 */ /* 0x001fca0000000000 */
[----:B------:R0:W-:Y:S06]  /*5150*/  BAR.SYNC.DEFER_BLOCKING R6, 0x100 ;  /* 0x000400060000751d */ /* 0x0001ec0000010000 */
[----:B-1----:R-:W-:-:S06]  /*5160*/  WARPGROUP.ARRIVE ;  /* 0x00000000000079c5 */ /* 0x002fcc0000000000 */
        /* <DEDUP_REMOVED lines=20> */
.L_x_10771:
[----:B------:R-:W-:Y:S01]  /*52b0*/  ULEA UR6, UR45, UR42, 0x3 ;  /* 0x0000002a2d067291 */ /* 0x000fe2000f8e183f */
[----:B------:R-:W-:-:S05]  /*52c0*/  IMAD.U32 R6, RZ, RZ, UR50 ;  /* 0x00000032ff067e24 */ /* 0x000fca000f8e00ff */
[----:B------:R-:W-:-:S04]  /*52d0*/  SHF.L.U32 R6, R6, 0x1f, RZ ;  /* 0x0000001f06067819 */ /* 0x000fc800000006ff */
[----:B------:R0:W1:Y:S01]  /*52e0*/  SYNCS.PHASECHK.TRANS64.TRYWAIT P2, [UR6+0x2d850], R6 ;  /* 0x02d85006ff0075a7 */ /* 0x0000620008040146 */
[----:B------:R-:W-:Y:S05]  /*52f0*/  @!P0 BRA `(.L_x_10772) ;  /* 0x0000000000048947 */ /* 0x000fea0003800000 */
[----:B------:R-:W-:Y:S01]  /*5300*/  BPT.TRAP 0x1 ;  /* 0x000000040000795c */ /* 0x000fe20000300000 */
.L_x_10772:
[----:B-1----:R-:W-:Y:S05]  /*5310*/  @P2 BRA `(.L_x_10770) ;  /* 0x0000000000082947 */ /* 0x002fea0003800000 */
[----:B------:R-:W1:Y:S02]  /*5320*/  SYNCS.PHASECHK.TRANS64.TRYWAIT P2, [UR6+0x2d850], R6 ;  /* 0x02d85006ff0075a7 */ /* 0x000e640008040146 */
[----:B-1----:R-:W-:Y:S05]  /*5330*/  @!P2 BRA `(.L_x_10773) ;  /* 0x000000f00098a947 */ /* 0x002fea0003800000 */
.L_x_10770:
[----:B------:R-:W-:Y:S01]  /*5340*/  UIADD3 UR6, UR42, 0x400, URZ ;  /* 0x000004002a067890 */ /* 0x000fe2000fffe03f */
[----:B------:R-:W-:Y:S01]  /*5350*/  WARPGROUP.ARRIVE ;  /* 0x00000000000079c5 */ /* 0x000fe20000000000 */
[----:B------:R-:W-:-:S05]  /*5360*/  ULEA UR7, UR51, UR42, 0xd ;  /* 0x0000002a33077291 */ /* 0x000fca000f8e683f */
[----:B------:R-:W1:Y:S01]  /*5370*/  S2R R9, SR_TID.X ;  /* 0x0000000000097919 */ /* 0x000e620000002100 */
[----:B------:R-:W-:Y:S01]  /*5380*/  USHF.R.U32.HI UR6, URZ, 0x4, UR6 ;  /* 0x000000043f067899 */ /* 0x000fe20008011606 */
[----:B------:R-:W-:Y:S01]  /*5390*/  PLOP3.LUT P2, PT, PT, PT, UP0, 0x80, 0x0 ;  /* 0x000000000000781c */ /* 0x000fe20003f4f008 */
[----:B------:R-:W-:Y:S01]  /*53a0*/  UIADD3 UR7, UR7, 0x21800, URZ ;  /* 0x0002180007077890 */ /* 0x000fe2000fffe03f */
[----:B------:R-:W-:Y:S01]  /*53b0*/  PLOP3.LUT P3, PT, PT, PT, UP0, 0x80, 0x0 ;  /* 0x000000000000781c */ /* 0x000fe20003f6f008 */
[----:B------:R-:W-:Y:S01]  /*53c0*/  ULOP3.LUT UR6, UR6, 0x3fff, URZ, 0xc0, !UPT ;  /* 0x00003fff06067892 */ /* 0x000fe2000f8ec03f */
[----:B------:R-:W-:Y:S01]  /*53d0*/  VIADD R14, R137, UR41 ;  /* 0x00000029890e7c36 */ /* 0x000fe20008000000 */
[----:B------:R-:W-:Y:S01]  /*53e0*/  USHF.R.U32.HI UR7, URZ, 0x4, UR7 ;  /* 0x000000043f077899 */ /* 0x000fe20008011607 */
[----:B------:R-:W-:Y:S01]  /*53f0*/  IMAD.U32 R8, RZ, RZ, UR54 ;  /* 0x00000036ff087e24 */ /* 0x000fe2000f8e00ff */
[----:B------:R-:W-:Y:S01]  /*5400*/  ULOP3.LUT UR10, UR6, 0x2000000, URZ, 0xfc, !UPT ;  /* 0x02000000060a7892 */ /* 0x000fe2000f8efc3f */
[----:B------:R-:W2:Y:S01]  /*5410*/  LDC R143, c[0x0][0x288] ;  /* 0x0000a200ff8f7b82 */ /* 0x000ea20000000800 */
[----:B------:R-:W-:Y:S01]  /*5420*/  ULOP3.LUT UR6, UR7, 0x3fff, URZ, 0xc0, !UPT ;  /* 0x00003fff07067892 */ /* 0x000fe2000f8ec03f */
[----:B------:R-:W-:Y:S01]  /*5430*/  IMAD.SHL.U32 R13, R2, 0x80, RZ ;  /* 0x00000080020d7824 */ /* 0x000fe200078e00ff */
[----:B------:R-:W-:Y:S01]  /*5440*/  UIMAD UR7, UR45, 0x600, UR10 ;  /* 0x000006002d0778a4 */ /* 0x000fe2000f8e020a */
[----:B------:R-:W-:Y:S01]  /*5450*/  @!P1 LEA R8, R8, UR42, 0x3 ;  /* 0x0000002a08089c11 */ /* 0x000fe2000f8e18ff */
[----:B------:R-:W-:Y:S01]  /*5460*/  ULOP3.LUT UR6, UR6, 0x10000, URZ, 0xfc, !UPT ;  /* 0x0001000006067892 */ /* 0x000fe2000f8efc3f */
[----:B------:R-:W-:Y:S01]  /*5470*/  UMOV UR31, 0x80000020 ;  /* 0x80000020001f7882 */ /* 0x000fe20000000000 */
[----:B------:R-:W-:-:S02]  /*5480*/  UMOV UR29, 0x40000040 ;  /* 0x40000040001d7882 */ /* 0x000fc40000000000 */
[----:B------:R-:W-:Y:S01]  /*5490*/  @!P1 VIADD R8, R8, 0x2d840 ;  /* 0x0002d84008089836 */ /* 0x000fe20000000000 */
[----:B------:R-:W-:Y:S02]  /*54a0*/  UMOV UR30, UR7 ;  /* 0x00000007001e7c82 */ /* 0x000fe40008000000 */
[----:B------:R-:W-:Y:S02]  /*54b0*/  UMOV UR28, UR6 ;  /* 0x00000006001c7c82 */ /* 0x000fe40008000000 */
[----:B------:R-:W-:Y:S01]  /*54c0*/  HGMMA.64x96x16.F32.BF16 R88, gdesc[UR28].tnspB, R88, gsb0 ;  /* 0x416000001c5879f0 */ /* 0x000fe20008001858 */
[----:B------:R-:W-:Y:S01]  /*54d0*/  UIADD3 UR30, UR7, 0x40, URZ ;  /* 0x00000040071e7890 */ /* 0x000fe2000fffe03f */
[----:B------:R-:W-:Y:S01]  /*54e0*/  @!P1 PRMT R8, RZ, 0x654, R8 ;  /* 0x00000654ff089816 */ /* 0x000fe20000000008 */
[----:B------:R-:W-:Y:S01]  /*54f0*/  UIADD3 UR28, UR6, 0x2, URZ ;  /* 0x00000002061c7890 */ /* 0x000fe2000fffe03f */
[----:B------:R-:W-:Y:S01]  /*5500*/  UMOV UR31, 0x80000020 ;  /* 0x80000020001f7882 */ /* 0x000fe20000000000 */
[----:B------:R-:W-:Y:S01]  /*5510*/  UMOV UR29, 0x40000040 ;  /* 0x40000040001d7882 */ /* 0x000fe20000000000 */
[----:B-1----:R-:W-:-:S05]  /*5520*/  SHF.R.U32.HI R7, RZ, 0x7, R9 ;  /* 0x00000007ff077819 */ /* 0x002fca0000011609 */
[----:B------:R-:W-:Y:S01]  /*5530*/  VIADD R7, R7, 0x9 ;  /* 0x0000000907077836 */ /* 0x000fe20000000000 */
        /* <DEDUP_REMOVED lines=42> */
[----:B------:R-:W-:Y:S02]  /*57e0*/  @UP0 ULDC UR6, c[0x0][0x44c] ;  /* 0x0001130000060ab9 */ /* 0x000fe40000000800 */
[----:B0-----:R-:W-:Y:S01]  /*57f0*/  @P2 IMAD.HI.U32 R6, R14, UR6, RZ ;  /* 0x000000060e062c27 */ /* 0x001fe2000f8e00ff */
[----:B------:R-:W-:Y:S01]  /*5800*/  @UP0 ULDC UR6, c[0x0][0x450] ;  /* 0x0001140000060ab9 */ /* 0x000fe20000000800 */
[----:B------:R-:W-:-:S02]  /*5810*/  ISETP.GE.U32.AND P2, PT, R9, 0x180, PT ;  /* 0x000001800900780c */ /* 0x000fc40003f46070 */
[----:B------:R-:W-:Y:S02]  /*5820*/  IADD3 R9, -R13, 0x1, RZ ;  /* 0x000000010d097810 */ /* 0x000fe40007ffe1ff */
[----:B------:R-:W-:Y:S01]  /*5830*/  @P3 SHF.R.U32.HI R14, RZ, UR6, R6 ;  /* 0x00000006ff0e3c19 */ /* 0x000fe20008011606 */
[----:B------:R-:W-:Y:S01]  /*5840*/  ULOP3.LUT UR6, URZ, UR35, URZ, 0x33, !UPT ;  /* 0x000000233f067292 */ /* 0x000fe2000f8e333f */
[----:B------:R-:W0:Y:S01]  /*5850*/  LDC R6, c[0x0][0x2f0] ;  /* 0x0000bc00ff067b82 */ /* 0x000e220000000800 */
[----:B------:R-:W-:Y:S01]  /*5860*/  SEL R7, R7, 0x9, !P2 ;  /* 0x0000000907077807 */ /* 0x000fe20005000000 */
[----:B------:R-:W-:Y:S01]  /*5870*/  IMAD R9, R16, -0x2, R9 ;  /* 0xfffffffe10097824 */ /* 0x000fe200078e0209 */
[----:B------:R-:W1:Y:S01]  /*5880*/  SHFL.IDX PT, R15, R14, RZ, 0x1c1f ;  /* 0x001c1fff0e0f7589 */ /* 0x000e6200000e0000 */
[----:B------:R-:W-:Y:S01]  /*5890*/  PLOP3.LUT P2, PT, PT, PT, UP1, 0x40, 0x0 ;  /* 0x000000000000781c */ /* 0x000fe20003f4e818 */
[----:B------:R-:W-:Y:S02]  /*58a0*/  WARPGROUP.DEPBAR.LE gsb0, 0x0 ;  /* 0x00008000000079c5 */ /* 0x000fe40000010000 */
[----:B------:R-:W-:-:S06]  /*58b0*/  WARPGROUP.ARRIVE ;  /* 0x00000000000079c5 */ /* 0x000fcc0000000000 */
[----:B------:R-:W-:Y:S03]  /*58c0*/  HGMMA.64x96x16.F32.BF16 R88, gdesc[UR28].tnspB, R88, gsb0 ;  /* 0x416000001c5879f0 */ /* 0x000fe60008001858 */
[----:B------:R-:W-:Y:S02]  /*58d0*/  WARPGROUP.DEPBAR.LE gsb0, 0x0 ;  /* 0x00008000000079c5 */ /* 0x000fe40000010000 */
[----:B------:R3:W-:Y:S06]  /*58e0*/  BAR.ARV R7, 0x100 ;  /* 0x000400070000751d */ /* 0x0007ec0000002000 */
[----:B------:R0:W-:Y:S02]  /*58f0*/  @!P1 SYNCS.ARRIVE.TRANS64.RED.A1T0 RZ, [R8+URZ], RZ ;  /* 0x000000ff08ff99a7 */ /* 0x0001e4000810043f */
[----:B0-----:R-:W-:-:S04]  /*5900*/  IMAD R8, R6, UR43, R9 ;  /* 0x0000002b06087c24 */ /* 0x001fc8000f8e0209 */
[----:B--2---:R-:W-:-:S04]  /*5910*/  IMAD.IADD R8, R8, 0x1, -R143 ;  /* 0x0000000108087824 */ /* 0x004fc800078e0a8f */
[C---:B------:R-:W-:Y:S02]  /*5920*/  VIADD R12, R8.reuse, UR52 ;  /* 0x00000034080c7c36 */ /* 0x040fe40008000000 */
[----:B------:R-:W-:Y:S02]  /*5930*/  VIADD R11, R8, UR6 ;  /* 0x00000006080b7c36 */ /* 0x000fe40008000000 */
[C---:B-1----:R-:W-:Y:S02]  /*5940*/  IMAD.IADD R10, R15.reuse, 0x1, R12 ;  /* 0x000000010f0a7824 */ /* 0x042fe400078e020c */
[----:B---3--:R-:W-:Y:S01]  /*5950*/  IMAD.IADD R7, R15, 0x1, R11 ;  /* 0x000000010f077824 */ /* 0x008fe200078e020b */
        /* <DEDUP_REMOVED lines=14> */
.L_x_10776:
[----:B------:R-:W-:-:S05]  /*5a40*/  IMAD.U32 R15, RZ, RZ, UR34 ;  /* 0x00000022ff0f7e24 */ /* 0x000fca000f8e00ff */
[----:B------:R-:W-:-:S13]  /*5a50*/  ISETP.NE.AND P2, PT, R15, 0x1, PT ;  /* 0x000000010f00780c */ /* 0x000fda0003f45270 */
[----:B------:R-:W0:Y:S02]  /*5a60*/  @P2 LDC.64 R8, c[0x0][0x9e8] ;  /* 0x00027a00ff082b82 */ /* 0x000e240000000a00 */
[----:B0-----:R-:W-:-:S05]  /*5a70*/  @P2 IMAD.HI.U32 R8, R20, R8, RZ ;  /* 0x0000000814082227 */ /* 0x001fca00078e00ff */
[----:B------:R-:W-:-:S07]  /*5a80*/  @P2 SHF.R.U32.HI R20, RZ, R9, R8 ;  /* 0x00000009ff142219 */ /* 0x000fce0000011608 */
.L_x_10777:
[----:B------:R-:W-:Y:S05]  /*5a90*/  BSYNC B0 ;  /* 0x0000000000007941 */ /* 0x000fea0003800000 */
.L_x_10775:
[----:B------:R-:W-:-:S04]  /*5aa0*/  IMAD R9, R20, R15, -R13 ;  /* 0x0000000f14097224 */ /* 0x000fc800078e0a0d */
[----:B------:R-:W-:-:S05]  /*5ab0*/  IMAD R8, R16, -0x2, R9 ;  /* 0xfffffffe10087824 */ /* 0x000fca00078e0209 */
[----:B------:R-:W-:Y:S02]  /*5ac0*/  VIADDMNMX R10, R8, R15, R10, PT ;  /* 0x0000000f080a7246 */ /* 0x000fe4000380010a */
[----:B------:R-:W-:-:S07]  /*5ad0*/  VIMNMX R7, R7, R8, !PT ;  /* 0x0000000807077248 */ /* 0x000fce0007fe0100 */
.L_x_10774:
        /* <DEDUP_REMOVED lines=14> */
[C---:B------:R-:W-:Y:S01]  /*5bc0*/  ISETP.LT.OR P6, PT, R10.reuse, 0x9, P6 ;  /* 0x000000090a00780c */ /* 0x040fe200037c1670 */
        /* <DEDUP_REMOVED lines=100> */
.L_x_10780:
[----:B------:R-:W-:-:S05]  /*6210*/  IMAD.U32 R10, RZ, RZ, UR34 ;  /* 0x00000022ff0a7e24 */ /* 0x000fca000f8e00ff */
[----:B------:R-:W-:-:S13]  /*6220*/  ISETP.NE.AND P3, PT, R10, 0x1, PT ;  /* 0x000000010a00780c */ /* 0x000fda0003f65270 */
[----:B------:R-:W0:Y:S02]  /*6230*/  @P3 LDC.64 R8, c[0x0][0x9e8] ;  /* 0x00027a00ff083b82 */ /* 0x000e240000000a00 */
[----:B0-----:R-:W-:-:S05]  /*6240*/  @P3 IMAD.HI.U32 R8, R7, R8, RZ ;  /* 0x0000000807083227 */ /* 0x001fca00078e00ff */
[----:B------:R-:W-:-:S07]  /*6250*/  @P3 SHF.R.U32.HI R7, RZ, R9, R8 ;  /* 0x00000009ff073219 */ /* 0x000fce0000011608 */
.L_x_10781:
[----:B------:R-:W-:Y:S05]  /*6260*/  BSYNC B0 ;  /* 0x0000000000007941 */ /* 0x000fea0003800000 */
.L_x_10779:
[----:B------:R-:W-:-:S04]  /*6270*/  IMAD R7, R7, R10, -R13 ;  /* 0x0000000a07077224 */ /* 0x000fc800078e0a0d */
[----:B------:R-:W-:-:S05]  /*6280*/  IMAD R7, R16, -0x2, R7 ;  /* 0xfffffffe10077824 */ /* 0x000fca00078e0207 */
[----:B------:R-:W-:Y:S02]  /*6290*/  VIADDMNMX R12, R7, R10, R12, PT ;  /* 0x0000000a070c7246 */ /* 0x000fe4000380010c */
[----:B------:R-:W-:-:S07]  /*62a0*/  VIMNMX R11, R11, R7, !PT ;  /* 0x000000070b0b7248 */ /* 0x000fce0007fe0100 */
.L_x_10778:
[----:B------:R-:W-:Y:S01]  /*62b0*/  FMNMX.FTZ R8, R24, R0, !PT ;  /* 0x0000000018087209 */ /* 0x000fe20007810000 */
[----:B------:R-:W-:Y:S01]  /*62c0*/  UMOV UR50, UR53 ;  /* 0x0000003500327c82 */ /* 0x000fe20008000000 */
        /* <DEDUP_REMOVED lines=18> */
[C---:B------:R-:W-:Y:S02]  /*63f0*/  ISETP.GT.AND P5, PT, R11.reuse, RZ, P2 ;  /* 0x000000ff0b00720c */ /* 0x040fe400017a4270 */
[----:B------:R-:W-:Y:S02]  /*6400*/  FMNMX.FTZ R8, R44, R7, !PT ;  /* 0x000000072c087209 */ /* 0x000fe40007810000 */
        /* <DEDUP_REMOVED lines=10> */
[----:B------:R-:W-:Y:S02]  /*64b0*/  ISETP.LT.OR P3, PT, R12, 0x9, P3 ;  /* 0x000000090c00780c */ /* 0x000fe40001f61670 */
[----:B------:R-:W-:Y:S02]  /*64c0*/  FMNMX.FTZ R8, R56, R7, !PT ;  /* 0x0000000738087209 */ /* 0x000fe40007810000 */
[----:B------:R-:W-:Y:S02]  /*64d0*/  FSEL R27, R27, -INF , !P4 ;  /* 0xff8000001b1b7808 */ /* 0x000fe40006000000 */
[----:B------:R-:W-:Y:S02]  /*64e0*/  FMNMX.FTZ R7, R57, R8, !PT ;  /* 0x0000000839077209 */ /* 0x000fe40007810000 */
[----:B------:R-:W-:-:S02]  /*64f0*/  FMNMX.FTZ R20, R26, R5, !PT ;  /* 0x000000051a147209 */ /* 0x000fc40007810000 */
[----:B------:R-:W-:Y:S02]  /*6500*/  FMNMX.FTZ R8, R60, R7, !PT ;  /* 0x000000073c087209 */ /* 0x000fe40007810000 */
[----:B------:R-:W-:Y:S02]  /*6510*/  ISETP.GT.AND P4, PT, R11, 0x10, P2 ;  /* 0x000000100b00780c */ /* 0x000fe40001784270 */
[----:B------:R-:W-:Y:S02]  /*6520*/  FMNMX.FTZ R7, R61, R8, !PT ;  /* 0x000000083d077209 */ /* 0x000fe40007810000 */
[----:B------:R-:W-:Y:S02]  /*6530*/  FSEL R30, R30, -INF , !P3 ;  /* 0xff8000001e1e7808 */ /* 0x000fe40005800000 */
[----:B------:R-:W-:Y:S02]  /*6540*/  FMNMX.FTZ R8, R64, R7, !PT ;  /* 0x0000000740087209 */ /* 0x000fe40007810000 */
[----:B------:R-:W-:-:S02]  /*6550*/  FMNMX.FTZ R21, R27, R20, !PT ;  /* 0x000000141b157209 */ /* 0x000fc40007810000 */
        /* <DEDUP_REMOVED lines=21> */
[C---:B------:R-:W-:Y:S02]  /*66b0*/  ISETP.GT.AND P4, PT, R11.reuse, 0x28, P2 ;  /* 0x000000280b00780c */ /* 0x040fe40001784270 */
[----:B------:R-:W-:Y:S01]  /*66c0*/  FSEL R42, R42, -INF , !P3 ;  /* 0xff8000002a2a7808 */ /* 0x000fe20005800000 */
[----:B------:R-:W0:Y:S01]  /*66d0*/  SHFL.BFLY PT, R7, R8, 0x2, 0x1f ;  /* 0x0c401f0008077f89 */ /* 0x000e2200000e0000 */
[----:B------:R-:W-:-:S02]  /*66e0*/  ISETP.GT.AND P3, PT, R11, 0x29, P2 ;  /* 0x000000290b00780c */ /* 0x000fc40001764270 */
[C---:B------:R-:W-:Y:S02]  /*66f0*/  ISETP.LT.OR P4, PT, R12.reuse, 0x29, P4 ;  /* 0x000000290c00780c */ /* 0x040fe40002781670 */
[----:B------:R-:W-:Y:S02]  /*6700*/  ISETP.LT.OR P3, PT, R12, 0x2a, P3 ;  /* 0x0000002a0c00780c */ /* 0x000fe40001f61670 */
[----:B------:R-:W-:Y:S02]  /*6710*/  FSEL R46, R46, -INF , !P4 ;  /* 0xff8000002e2e7808 */ /* 0x000fe40006000000 */
[----:B------:R-:W-:Y:S02]  /*6720*/  ISETP.GT.AND P4, PT, R11, 0x30, P2 ;  /* 0x000000300b00780c */ /* 0x000fe40001784270 */
[----:B------:R-:W-:Y:S02]  /*6730*/  FSEL R47, R47, -INF , !P3 ;  /* 0xff8000002f2f7808 */ /* 0x000fe40005800000 */
[----:B------:R-:W-:-:S02]  /*6740*/  ISETP.GT.AND P3, PT, R11, 0x31, P2 ;  /* 0x000000310b00780c */ /* 0x000fc40001764270 */
[C---:B------:R-:W-:Y:S02]  /*6750*/  ISETP.LT.OR P4, PT, R12.reuse, 0x31, P4 ;  /* 0x000000310c00780c */ /* 0x040fe40002781670 */
[C---:B------:R-:W-:Y:S02]  /*6760*/  ISETP.GT.AND P5, PT, R11.reuse, 0x38, P2 ;  /* 0x000000380b00780c */ /* 0x040fe400017a4270 */
[----:B------:R-:W-:Y:S02]  /*6770*/  ISETP.LT.OR P3, PT, R12, 0x32, P3 ;  /* 0x000000320c00780c */ /* 0x000fe40001f61670 */
[----:B------:R-:W-:Y:S02]  /*6780*/  FSEL R50, R50, -INF , !P4 ;  /* 0xff80000032327808 */ /* 0x000fe40006000000 */
[----:B------:R-:W-:Y:S02]  /*6790*/  ISETP.GT.AND P4, PT, R11, 0x39, P2 ;  /* 0x000000390b00780c */ /* 0x000fe40001784270 */
[----:B0-----:R-:W-:-:S02]  /*67a0*/  FMNMX.FTZ R9, R8, R7, !PT ;  /* 0x0000000708097209 */ /* 0x001fc40007810000 */
[----:B------:R-:W-:Y:S02]  /*67b0*/  FSEL R51, R51, -INF , !P3 ;  /* 0xff80000033337808 */ /* 0x000fe40005800000 */
[C---:B------:R-:W-:Y:S01]  /*67c0*/  ISETP.LT.OR P5, PT, R12.reuse, 0x39, P5 ;  /* 0x000000390c00780c */ /* 0x040fe20002fa1670 */
[----:B------:R-:W0:Y:S01]  /*67d0*/  SHFL.BFLY PT, R10, R9, 0x1, 0x1f ;  /* 0x0c201f00090a7f89 */ /* 0x000e2200000e0000 */
[C---:B------:R-:W-:Y:S02]  /*67e0*/  ISETP.GT.AND P3, PT, R11.reuse, 0x40, P2 ;  /* 0x000000400b00780c */ /* 0x040fe40001764270 */
[----:B------:R-:W-:Y:S02]  /*67f0*/  ISETP.LT.OR P4, PT, R12, 0x3a, P4 ;  /* 0x0000003a0c00780c */ /* 0x000fe40002781670 */
[----:B------:R-:W-:Y:S02]  /*6800*/  FSEL R54, R54, -INF , !P5 ;  /* 0xff80000036367808 */ /* 0x000fe40006800000 */
[----:B------:R-:W-:-:S02]  /*6810*/  ISETP.GT.AND P5, PT, R11, 0x41, P2 ;  /* 0x000000410b00780c */ /* 0x000fc400017a4270 */
[----:B------:R-:W-:Y:S02]  /*6820*/  FSEL R55, R55, -INF , !P4 ;  /* 0xff80000037377808 */ /* 0x000fe40006000000 */
[C---:B------:R-:W-:Y:S02]  /*6830*/  ISETP.LT.OR P3, PT, R12.reuse, 0x41, P3 ;  /* 0x000000410c00780c */ /* 0x040fe40001f61670 */
[C---:B------:R-:W-:Y:S02]  /*6840*/  ISETP.GT.AND P4, PT, R11.reuse, 0x48, P2 ;  /* 0x000000480b00780c */ /* 0x040fe40001784270 */
[----:B------:R-:W-:Y:S02]  /*6850*/  ISETP.LT.OR P5, PT, R12, 0x42, P5 ;  /* 0x000000420c00780c */ /* 0x000fe40002fa1670 */
[----:B------:R-:W-:Y:S02]  /*6860*/  FSEL R58, R58, -INF , !P3 ;  /* 0xff8000003a3a7808 */ /* 0x000fe40005800000 */
[----:B------:R-:W-:-:S02]  /*6870*/  ISETP.GT.AND P3, PT, R11, 0x49, P2 ;  /* 0x000000490b00780c */ /* 0x000fc40001764270 */
[----:B------:R-:W-:Y:S02]  /*6880*/  FSEL R59, R59, -INF , !P5 ;  /* 0xff8000003b3b7808 */ /* 0x000fe40006800000 */
[C---:B------:R-:W-:Y:S02]  /*6890*/  ISETP.LT.OR P4, PT, R12.reuse, 0x49, P4 ;  /* 0x000000490c00780c */ /* 0x040fe40002781670 */
[----:B0-----:R-:W-:Y:S02]  /*68a0*/  FMNMX.FTZ R7, R9, R10, !PT ;  /* 0x0000000a09077209 */ /* 0x001fe40007810000 */
[----:B------:R-:W-:Y:S02]  /*68b0*/  ISETP.GT.AND P5, PT, R11, 0x50, P2 ;  /* 0x000000500b00780c */ /* 0x000fe400017a4270 */
[C---:B------:R-:W-:Y:S01]  /*68c0*/  FSETP.NEU.FTZ.AND P6, PT, R7.reuse, -INF , PT ;  /* 0xff8000000700780b */ /* 0x040fe20003fdd000 */
[----:B------:R-:W-:Y:S01]  /*68d0*/  FMUL.FTZ R10, R7, UR33 ;  /* 0x00000021070a7c20 */ /* 0x000fe20008410000 */
[----:B------:R-:W-:-:S02]  /*68e0*/  ISETP.LT.OR P3, PT, R12, 0x4a, P3 ;  /* 0x0000004a0c00780c */ /* 0x000fc40001f61670 */
[----:B------:R-:W-:Y:S02]  /*68f0*/  FSEL R62, R62, -INF , !P4 ;  /* 0xff8000003e3e7808 */ /* 0x000fe40006000000 */
[----:B------:R-:W-:Y:S02]  /*6900*/  FSEL R8, R10, RZ, P6 ;  /* 0x000000ff0a087208 */ /* 0x000fe40003000000 */
[----:B------:R-:W-:Y:S02]  /*6910*/  ISETP.GT.AND P4, PT, R11, 0x51, P2 ;  /* 0x000000510b00780c */ /* 0x000fe40001784270 */
        /* <DEDUP_REMOVED lines=12> */
[----:B------:R0:W-:Y:S01]  /*69e0*/  MUFU.EX2 R20, R33 ;  /* 0x0000002100147308 */ /* 0x0001e20000000800 */
[--C-:B------:R-:W-:Y:S01]  /*69f0*/  FFMA.FTZ R41, R41, UR33, -R8.reuse ;  /* 0x0000002129297c23 */ /* 0x100fe20008010808 */
[----:B------:R-:W-:Y:S01]  /*6a00*/  FMNMX.FTZ R25, R35, R24, !PT ;  /* 0x0000001823197209 */ /* 0x000fe20007810000 */
[--C-:B------:R-:W-:Y:S01]  /*6a10*/  FFMA.FTZ R45, R45, UR33, -R8.reuse ;  /* 0x000000212d2d7c23 */ /* 0x100fe20008010808 */
[----:B------:R-:W-:Y:S01]  /*6a20*/  ISETP.LT.OR P5, PT, R12, 0x51, P5 ;  /* 0x000000510c00780c */ /* 0x000fe20002fa1670 */
[--C-:B------:R-:W-:Y:S01]  /*6a30*/  FFMA.FTZ R53, R53, UR33, -R8.reuse ;  /* 0x0000002135357c23 */ /* 0x100fe20008010808 */
[----:B------:R-:W-:Y:S01]  /*6a40*/  FMNMX.FTZ R28, R38, R25, !PT ;  /* 0x00000019261c7209 */ /* 0x000fe20007810000 */
[--C-:B------:R-:W-:Y:S01]  /*6a50*/  FFMA.FTZ R25, R40, UR33, -R8.reuse ;  /* 0x0000002128197c23 */ /* 0x100fe20008010808 */
[----:B------:R1:W-:Y:S01]  /*6a60*/  MUFU.EX2 R24, R37 ;  /* 0x0000002500187308 */ /* 0x0003e20000000800 */
[----:B------:R-:W-:Y:S01]  /*6a70*/  ISETP.LT.OR P4, PT, R12, 0x52, P4 ;  /* 0x000000520c00780c */ /* 0x000fe20002781670 */
[--C-:B------:R-:W-:Y:S01]  /*6a80*/  FFMA.FTZ R49, R49, UR33, -R8.reuse ;  /* 0x0000002131317c23 */ /* 0x100fe20008010808 */
[----:B------:R-:W-:Y:S01]  /*6a90*/  FMNMX.FTZ R29, R39, R28, !PT ;  /* 0x0000001c271d7209 */ /* 0x000fe20007810000 */
[--C-:B------:R-:W-:Y:S01]  /*6aa0*/  FFMA.FTZ R57, R57, UR33, -R8.reuse ;  /* 0x0000002139397c23 */ /* 0x100fe20008010808 */
[----:B------:R-:W-:Y:S01]  /*6ab0*/  ISETP.GT.AND P3, PT, R11, 0x58, P2 ;  /* 0x000000580b00780c */ /* 0x000fe20001764270 */
[----:B------:R-:W-:Y:S01]  /*6ac0*/  FFMA.FTZ R64, R64, UR33, -R8 ;  /* 0x0000002140407c23 */ /* 0x000fe20008010808 */
[----:B------:R-:W-:Y:S01]  /*6ad0*/  FMNMX.FTZ R28, R42, R29, !PT ;  /* 0x0000001d2a1c7209 */ /* 0x000fe20007810000 */
[----:B------:R-:W-:Y:S01]  /*6ae0*/  MUFU.EX2 R9, R9 ;  /* 0x0000000900097308 */ /* 0x000fe20000000800 */
[----:B------:R-:W-:-:S02]  /*6af0*/  FSEL R66, R66, -INF , !P5 ;  /* 0xff80000042427808 */ /* 0x000fc40006800000 */
[----:B------:R-:W-:Y:S02]  /*6b00*/  FMNMX.FTZ R29, R43, R28, !PT ;  /* 0x0000001c2b1d7209 */ /* 0x000fe40007810000 */
[----:B------:R-:W-:Y:S02]  /*6b10*/  FSEL R67, R67, -INF , !P4 ;  /* 0xff80000043437808 */ /* 0x000fe40006000000 */
[----:B------:R-:W-:Y:S01]  /*6b20*/  FMNMX.FTZ R32, R46, R29, !PT ;  /* 0x0000001d2e207209 */ /* 0x000fe20007810000 */
[----:B------:R2:W-:Y:S01]  /*6b30*/  MUFU.EX2 R28, R41 ;  /* 0x00000029001c7308 */ /* 0x0005e20000000800 */
[----:B------:R-:W-:Y:S01]  /*6b40*/  ISETP.GT.AND P5, PT, R11, 0x59, P2 ;  /* 0x000000590b00780c */ /* 0x000fe200017a4270 */
[----:B------:R-:W-:Y:S01]  /*6b50*/  FFMA.FTZ R29, R44, UR33, -R8 ;  /* 0x000000212c1d7c23 */ /* 0x000fe20008010808 */
[----:B0-----:R-:W-:Y:S02]  /*6b60*/  FMNMX.FTZ R33, R47, R32, !PT ;  /* 0x000000202f217209 */ /* 0x001fe40007810000 */
[----:B------:R-:W-:-:S02]  /*6b70*/  ISETP.GT.AND P4, PT, R11, 0x60, P2 ;  /* 0x000000600b00780c */ /* 0x000fc40001784270 */
[----:B------:R-:W-:Y:S01]  /*6b80*/  FMNMX.FTZ R32, R50, R33, !PT ;  /* 0x0000002132207209 */ /* 0x000fe20007810000 */
[----:B------:R-:W-:Y:S01]  /*6b90*/  MUFU.EX2 R10, R10 ;  /* 0x0000000a000a7308 */ /* 0x000fe20000000800 */
[C---:B------:R-:W-:Y:S02]  /*6ba0*/  ISETP.LT.OR P3, PT, R12.reuse, 0x59, P3 ;  /* 0x000000590c00780c */ /* 0x040fe40001f61670 */
[----:B------:R-:W-:Y:S02]  /*6bb0*/  FMNMX.FTZ R33, R51, R32, !PT ;  /* 0x0000002033217209 */ /* 0x000fe40007810000 */
[----:B------:R-:W-:Y:S02]  /*6bc0*/  ISETP.LT.OR P5, PT, R12, 0x5a, P5 ;  /* 0x0000005a0c00780c */ /* 0x000fe40002fa1670 */
[----:B------:R-:W-:Y:S01]  /*6bd0*/  FMNMX.FTZ R36, R54, R33, !PT ;  /* 0x0000002136247209 */ /* 0x000fe20007810000 */
[----:B------:R-:W-:Y:S01]  /*6be0*/  MUFU.EX2 R32, R45 ;  /* 0x0000002d00207308 */ /* 0x000fe20000000800 */
[----:B------:R-:W-:Y:S01]  /*6bf0*/  FSEL R70, R70, -INF , !P3 ;  /* 0xff80000046467808 */ /* 0x000fe20005800000 */
[----:B------:R-:W-:Y:S01]  /*6c00*/  FFMA.FTZ R33, R48, UR33, -R8 ;  /* 0x0000002130217c23 */ /* 0x000fe20008010808 */
[----:B-1----:R-:W-:-:S02]  /*6c10*/  FMNMX.FTZ R37, R55, R36, !PT ;  /* 0x0000002437257209 */ /* 0x002fc40007810000 */
[----:B------:R-:W-:Y:S02]  /*6c20*/  ISETP.LT.OR P4, PT, R12, 0x61, P4 ;  /* 0x000000610c00780c */ /* 0x000fe40002781670 */
[----:B------:R-:W-:Y:S01]  /*6c30*/  FMNMX.FTZ R36, R58, R37, !PT ;  /* 0x000000253a247209 */ /* 0x000fe20007810000 */
[----:B------:R-:W-:Y:S01]  /*6c40*/  MUFU.EX2 R13, R13 ;  /* 0x0000000d000d7308 */ /* 0x000fe20000000800 */
[----:B------:R-:W-:Y:S02]  /*6c50*/  ISETP.GT.AND P3, PT, R11, 0x61, P2 ;  /* 0x000000610b00780c */ /* 0x000fe40001764270 */
[----:B------:R-:W-:Y:S02]  /*6c60*/  FMNMX.FTZ R37, R59, R36, !PT ;  /* 0x000000243b257209 */ /* 0x000fe40007810000 */
[----:B------:R-:W-:Y:S02]  /*6c70*/  FSEL R71, R71, -INF , !P5 ;  /* 0xff80000047477808 */ /* 0x000fe40006800000 */
[----:B------:R-:W-:Y:S01]  /*6c80*/  FMNMX.FTZ R40, R62, R37, !PT ;  /* 0x000000253e287209 */ /* 0x000fe20007810000 */
[----:B------:R0:W-:Y:S01]  /*6c90*/  MUFU.EX2 R36, R49 ;  /* 0x0000003100247308 */ /* 0x0001e20000000800 */
[----:B------:R-:W-:Y:S01]  /*6ca0*/  FSEL R74, R74, -INF , !P4 ;  /* 0xff8000004a4a7808 */ /* 0x000fe20006000000 */
[--C-:B------:R-:W-:Y:S01]  /*6cb0*/  FFMA.FTZ R37, R52, UR33, -R8.reuse ;  /* 0x0000002134257c23 */ /* 0x100fe20008010808 */
[----:B--2---:R-:W-:Y:S01]  /*6cc0*/  FMNMX.FTZ R41, R63, R40, !PT ;  /* 0x000000283f297209 */ /* 0x004fe20007810000 */
[--C-:B------:R-:W-:Y:S01]  /*6cd0*/  FFMA.FTZ R52, R68, UR33, -R8.reuse ;  /* 0x0000002144347c23 */ /* 0x100fe20008010808 */
[----:B------:R-:W-:Y:S01]  /*6ce0*/  ISETP.GT.AND P5, PT, R11, 0x68, P2 ;  /* 0x000000680b00780c */ /* 0x000fe200017a4270 */
[--C-:B------:R-:W-:Y:S01]  /*6cf0*/  FFMA.FTZ R68, R81, UR33, -R8.reuse ;  /* 0x0000002151447c23 */ /* 0x100fe20008010808 */
[----:B------:R-:W-:Y:S01]  /*6d00*/  FMNMX.FTZ R40, R66, R41, !PT ;  /* 0x0000002942287209 */ /* 0x000fe20007810000 */
[----:B------:R-:W-:Y:S01]  /*6d10*/  MUFU.EX2 R14, R14 ;  /* 0x0000000e000e7308 */ /* 0x000fe20000000800 */
[----:B------:R-:W-:Y:S01]  /*6d20*/  ISETP.GT.AND P4, PT, R11, 0x69, P2 ;  /* 0x000000690b00780c */ /* 0x000fe20001784270 */
[--C-:B0-----:R-:W-:Y:S01]  /*6d30*/  FFMA.FTZ R49, R65, UR33, -R8.reuse ;  /* 0x0000002141317c23 */ /* 0x101fe20008010808 */
[----:B------:R-:W-:Y:S01]  /*6d40*/  FMNMX.FTZ R41, R67, R40, !PT ;  /* 0x0000002843297209 */ /* 0x000fe20007810000 */
[----:B------:R-:W-:Y:S01]  /*6d50*/  FFMA.FTZ R65, R84, UR33, -R8 ;  /* 0x0000002154417c23 */ /* 0x000fe20008010808 */
[----:B------:R-:W-:-:S02]  /*6d60*/  ISETP.LT.OR P3, PT, R12, 0x62, P3 ;  /* 0x000000620c00780c */ /* 0x000fc40001f61670 */
[----:B------:R-:W-:Y:S01]  /*6d70*/  FMNMX.FTZ R44, R70, R41, !PT ;  /* 0x00000029462c7209 */ /* 0x000fe20007810000 */
[----:B------:R0:W-:Y:S01]  /*6d80*/  MUFU.EX2 R40, R53 ;  /* 0x0000003500287308 */ /* 0x0001e20000000800 */
[----:B------:R-:W-:Y:S01]  /*6d90*/  ISETP.LT.OR P5, PT, R12, 0x69, P5 ;  /* 0x000000690c00780c */ /* 0x000fe20002fa1670 */
[--C-:B------:R-:W-:Y:S01]  /*6da0*/  FFMA.FTZ R41, R56, UR33, -R8.reuse ;  /* 0x0000002138297c23 */ /* 0x100fe20008010808 */
[----:B------:R-:W-:Y:S01]  /*6db0*/  FMNMX.FTZ R45, R71, R44, !PT ;  /* 0x0000002c472d7209 */ /* 0x000fe20007810000 */
[--C-:B------:R-:W-:Y:S01]  /*6dc0*/  FFMA.FTZ R56, R72, UR33, -R8.reuse ;  /* 0x0000002148387c23 */ /* 0x100fe20008010808 */
[----:B------:R-:W-:Y:S02]  /*6dd0*/  ISETP.LT.OR P4, PT, R12, 0x6a, P4 ;  /* 0x0000006a0c00780c */ /* 0x000fe40002781670 */
[----:B------:R-:W-:Y:S01]  /*6de0*/  FSEL R75, R75, -INF , !P3 ;  /* 0xff8000004b4b7808 */ /* 0x000fe20005800000 */
[----:B------:R-:W-:Y:S01]  /*6df0*/  MUFU.EX2 R15, R15 ;  /* 0x0000000f000f7308 */ /* 0x000fe20000000800 */
[----:B------:R-:W-:Y:S01]  /*6e00*/  FMNMX.FTZ R44, R74, R45, !PT ;  /* 0x0000002d4a2c7209 */ /* 0x000fe20007810000 */
[--C-:B------:R-:W-:Y:S01]  /*6e10*/  FFMA.FTZ R45, R60, UR33, -R8.reuse ;  /* 0x000000213c2d7c23 */ /* 0x100fe20008010808 */
[----:B------:R-:W-:Y:S01]  /*6e20*/  FSEL R78, R78, -INF , !P5 ;  /* 0xff8000004e4e7808 */ /* 0x000fe20006800000 */
[----:B0-----:R-:W-:Y:S01]  /*6e30*/  FFMA.FTZ R53, R69, UR33, -R8 ;  /* 0x0000002145357c23 */ /* 0x001fe20008010808 */
[----:B------:R-:W-:-:S02]  /*6e40*/  FSEL R79, R79, -INF , !P4 ;  /* 0xff8000004f4f7808 */ /* 0x000fc40006000000 */
[C---:B------:R-:W-:Y:S01]  /*6e50*/  ISETP.GT.AND P3, PT, R11.reuse, 0x70, P2 ;  /* 0x000000700b00780c */ /* 0x040fe20001764270 */
[----:B------:R-:W-:Y:S01]  /*6e60*/  MUFU.EX2 R21, R21 ;  /* 0x0000001500157308 */ /* 0x000fe20000000800 */
[C---:B------:R-:W-:Y:S02]  /*6e70*/  ISETP.GT.AND P5, PT, R11.reuse, 0x71, P2 ;  /* 0x000000710b00780c */ /* 0x040fe400017a4270 */
[C---:B------:R-:W-:Y:S02]  /*6e80*/  ISETP.GT.AND P4, PT, R11.reuse, 0x78, P2 ;  /* 0x000000780b00780c */ /* 0x040fe40001784270 */
[----:B------:R-:W-:Y:S02]  /*6e90*/  ISETP.GT.AND P2, PT, R11, 0x79, P2 ;  /* 0x000000790b00780c */ /* 0x000fe40001744270 */
[----:B------:R-:W-:Y:S01]  /*6ea0*/  FMNMX.FTZ R11, R75, R44, !PT ;  /* 0x0000002c4b0b7209 */ /* 0x000fe20007810000 */
[----:B------:R-:W-:Y:S01]  /*6eb0*/  MUFU.EX2 R25, R25 ;  /* 0x0000001900197308 */ /* 0x000fe20000000800 */
[----:B------:R-:W-:-:S02]  /*6ec0*/  ISETP.LT.OR P3, PT, R12, 0x71, P3 ;  /* 0x000000710c00780c */ /* 0x000fc40001f61670 */
[----:B------:R-:W-:Y:S02]  /*6ed0*/  FMNMX.FTZ R48, R78, R11, !PT ;  /* 0x0000000b4e307209 */ /* 0x000fe40007810000 */
[----:B------:R-:W-:Y:S02]  /*6ee0*/  ISETP.LT.OR P5, PT, R12, 0x72, P5 ;  /* 0x000000720c00780c */ /* 0x000fe40002fa1670 */
[----:B------:R-:W-:Y:S01]  /*6ef0*/  FSEL R82, R82, -INF , !P3 ;  /* 0xff80000052527808 */ /* 0x000fe20005800000 */
[----:B------:R0:W-:Y:S01]  /*6f00*/  MUFU.EX2 R44, R57 ;  /* 0x00000039002c7308 */ /* 0x0001e20000000800 */
[----:B------:R-:W-:Y:S02]  /*6f10*/  FMNMX.FTZ R11, R79, R48, !PT ;  /* 0x000000304f0b7209 */ /* 0x000fe40007810000 */
[----:B------:R-:W-:Y:S02]  /*6f20*/  ISETP.LT.OR P4, PT, R12, 0x79, P4 ;  /* 0x000000790c00780c */ /* 0x000fe40002781670 */
[----:B------:R-:W-:-:S02]  /*6f30*/  FSEL R83, R83, -INF , !P5 ;  /* 0xff80000053537808 */ /* 0x000fc40006800000 */
[----:B------:R-:W-:Y:S01]  /*6f40*/  FMNMX.FTZ R48, R82, R11, !PT ;  /* 0x0000000b52307209 */ /* 0x000fe20007810000 */
[----:B------:R-:W-:Y:S01]  /*6f50*/  MUFU.EX2 R29, R29 ;  /* 0x0000001d001d7308 */ /* 0x000fe20000000800 */
[----:B------:R-:W-:Y:S01]  /*6f60*/  ISETP.LT.OR P2, PT, R12, 0x7a, P2 ;  /* 0x0000007a0c00780c */ /* 0x000fe20001741670 */
[--C-:B------:R-:W-:Y:S01]  /*6f70*/  FFMA.FTZ R12, R61, UR33, -R8.reuse ;  /* 0x000000213d0c7c23 */ /* 0x100fe20008010808 */
[----:B------:R-:W-:Y:S01]  /*6f80*/  FSEL R86, R86, -INF , !P4 ;  /* 0xff80000056567808 */ /* 0x000fe20006000000 */
[--C-:B0-----:R-:W-:Y:S01]  /*6f90*/  FFMA.FTZ R57, R73, UR33, -R8.reuse ;  /* 0x0000002149397c23 */ /* 0x101fe20008010808 */
[----:B------:R-:W-:Y:S01]  /*6fa0*/  FMNMX.FTZ R11, R83, R48, !PT ;  /* 0x00000030530b7209 */ /* 0x000fe20007810000 */
[----:B------:R-:W-:Y:S01]  /*6fb0*/  FFMA.FTZ R61, R77, UR33, -R8 ;  /* 0x000000214d3d7c23 */ /* 0x000fe20008010808 */
[----:B------:R-:W-:Y:S01]  /*6fc0*/  FSEL R87, R87, -INF , !P2 ;  /* 0xff80000057577808 */ /* 0x000fe20005000000 */
[----:B------:R-:W-:Y:S01]  /*6fd0*/  MUFU.EX2 R33, R33 ;  /* 0x0000002100217308 */ /* 0x000fe20000000800 */
[----:B------:R-:W-:-:S04]  /*6fe0*/  FMNMX.FTZ R48, R86, R11, !PT ;  /* 0x0000000b56307209 */ /* 0x000fc80007810000 */
[----:B------:R-:W-:-:S03]  /*6ff0*/  FMNMX.FTZ R11, R87, R48, !PT ;  /* 0x00000030570b7209 */ /* 0x000fc60007810000 */
[----:B------:R0:W-:Y:S02]  /*7000*/  MUFU.EX2 R48, R64 ;  /* 0x0000004000307308 */ /* 0x0001e40000000800 */
[----:B------:R-:W1:Y:S06]  /*7010*/  SHFL.BFLY PT, R60, R11, 0x2, 0x1f ;  /* 0x0c401f000b3c7f89 */ /* 0x000e6c00000e0000 */
[----:B------:R-:W-:Y:S01]  /*7020*/  MUFU.EX2 R37, R37 ;  /* 0x0000002500257308 */ /* 0x000fe20000000800 */
[----:B0-----:R-:W-:-:S07]  /*7030*/  FFMA.FTZ R64, R80, UR33, -R8 ;  /* 0x0000002150407c23 */ /* 0x001fce0008010808 */
[----:B------:R-:W-:Y:S08]  /*7040*/  MUFU.EX2 R41, R41 ;  /* 0x0000002900297308 */ /* 0x000ff00000000800 */
[----:B------:R-:W-:Y:S01]  /*7050*/  MUFU.EX2 R45, R45 ;  /* 0x0000002d002d7308 */ /* 0x000fe20000000800 */
[----:B-1----:R-:W-:Y:S01]  /*7060*/  FMNMX.FTZ R69, R11, R60, !PT ;  /* 0x0000003c0b457209 */ /* 0x002fe20007810000 */
[--C-:B------:R-:W-:Y:S01]  /*7070*/  FFMA.FTZ R60, R76, UR33, -R8.reuse ;  /* 0x000000214c3c7c23 */ /* 0x100fe20008010808 */
[----:B------:R-:W-:Y:S01]  /*7080*/  FSEL R11, R7, RZ, P6 ;  /* 0x000000ff070b7208 */ /* 0x000fe20003000000 */
[----:B------:R-:W-:-:S02]  /*7090*/  FFMA.FTZ R8, R85, UR33, -R8 ;  /* 0x0000002155087c23 */ /* 0x000fc40008010808 */
[----:B------:R-:W0:Y:S02]  /*70a0*/  SHFL.BFLY PT, R72, R69, 0x1, 0x1f ;  /* 0x0c201f0045487f89 */ /* 0x000e2400000e0000 */
[----:B------:R-:W-:Y:S01]  /*70b0*/  MUFU.EX2 R12, R12 ;  /* 0x0000000c000c7308 */ /* 0x000fe20000000800 */
[----:B------:R-:W-:-:S07]  /*70c0*/  FADD.FTZ R11, -R11, R0 ;  /* 0x000000000b0b7221 */ /* 0x000fce0000010100 */
[----:B------:R1:W-:Y:S08]  /*70d0*/  MUFU.EX2 R0, R8 ;  /* 0x0000000800007308 */ /* 0x0003f00000000800 */
[----:B------:R-:W-:Y:S01]  /*70e0*/  MUFU.EX2 R49, R49 ;  /* 0x0000003100317308 */ /* 0x000fe20000000800 */
[----:B0-----:R-:W-:Y:S01]  /*70f0*/  FMNMX.FTZ R69, R69, R72, !PT ;  /* 0x0000004845457209 */ /* 0x001fe20007810000 */
[----:B------:R-:W-:-:S06]  /*7100*/  FMUL.FTZ R72, R11, UR33 ;  /* 0x000000210b487c20 */ /* 0x000fcc0008410000 */
[----:B------:R-:W-:Y:S01]  /*7110*/  MUFU.EX2 R52, R52 ;  /* 0x0000003400347308 */ /* 0x000fe20000000800 */
[C---:B------:R-:W-:Y:S01]  /*7120*/  FSETP.NEU.FTZ.AND P2, PT, R69.reuse, -INF , PT ;  /* 0xff8000004500780b */ /* 0x040fe20003f5d000 */
[----:B------:R-:W-:-:S03]  /*7130*/  FMUL.FTZ R73, R69, UR33 ;  /* 0x0000002145497c20 */ /* 0x000fc60008410000 */
[----:B-1----:R-:W-:Y:S02]  /*7140*/  FSEL R8, R69, RZ, P2 ;  /* 0x000000ff45087208 */ /* 0x002fe40001000000 */
[----:B------:R-:W-:Y:S01]  /*7150*/  FSEL R73, R73, RZ, P2 ;  /* 0x000000ff49497208 */ /* 0x000fe20001000000 */
[----:B------:R-:W0:Y:S01]  /*7160*/  MUFU.EX2 R72, R72 ;  /* 0x0000004800487308 */ /* 0x000e220000000800 */
[----:B------:R-:W-:Y:S01]  /*7170*/  ISETP.GT.AND P2, PT, R2, UR55, PT ;  /* 0x0000003702007c0c */ /* 0x000fe2000bf44270 */
[----:B------:R-:W-:Y:S01]  /*7180*/  FADD.FTZ R8, -R8, R5 ;  /* 0x0000000508087221 */ /* 0x000fe20000010100 */
[----:B------:R-:W-:Y:S02]  /*7190*/  VIADD R2, R2, 0xffffffff ;  /* 0xffffffff02027836 */ /* 0x000fe40000000000 */
[--C-:B------:R-:W-:Y:S01]  /*71a0*/  FFMA.FTZ R11, R26, UR33, -R73.reuse ;  /* 0x000000211a0b7c23 */ /* 0x100fe20008010849 */
[----:B------:R-:W-:Y:S01]  /*71b0*/  FFMA.FTZ R76, R27, UR33, -R73 ;  /* 0x000000211b4c7c23 */ /* 0x000fe20008010849 */
[----:B------:R-:W-:Y:S01]  /*71c0*/  FMUL.FTZ R5, R8, UR33 ;  /* 0x0000002108057c20 */ /* 0x000fe20008410000 */
[----:B------:R-:W-:-:S02]  /*71d0*/  IMAD.U32 R8, RZ, RZ, UR45 ;  /* 0x0000002dff087e24 */ /* 0x000fc4000f8e00ff */
[--C-:B------:R-:W-:Y:S01]  /*71e0*/  FFMA.FTZ R30, R30, UR33, -R73.reuse ;  /* 0x000000211e1e7c23 */ /* 0x100fe20008010849 */
[--C-:B------:R-:W-:Y:S01]  /*71f0*/  FFMA.FTZ R80, R31, UR33, -R73.reuse ;  /* 0x000000211f507c23 */ /* 0x100fe20008010849 */
[----:B------:R-:W-:Y:S01]  /*7200*/  MUFU.EX2 R11, R11 ;  /* 0x0000000b000b7308 */ /* 0x000fe20000000800 */
[--C-:B------:R-:W-:Y:S01]  /*7210*/  FFMA.FTZ R77, R47, UR33, -R73.reuse ;  /* 0x000000212f4d7c23 */ /* 0x100fe20008010849 */
[----:B------:R-:W-:Y:S01]  /*7220*/  @!P1 LEA R8, R8, UR42, 0x3 ;  /* 0x0000002a08089c11 */ /* 0x000fe2000f8e18ff */
[--C-:B------:R-:W-:Y:S01]  /*7230*/  FFMA.FTZ R31, R35, UR33, -R73.reuse ;  /* 0x00000021231f7c23 */ /* 0x100fe20008010849 */
[--C-:B------:R-:W-:Y:S01]  /*7240*/  FFMA.FTZ R47, R55, UR33, -R73.reuse ;  /* 0x00000021372f7c23 */ /* 0x100fe20008010849 */
[--C-:B------:R-:W-:Y:S01]  /*7250*/  FFMA.FTZ R27, R34, UR33, -R73.reuse ;  /* 0x00000021221b7c23 */ /* 0x100fe20008010849 */
[----:B------:R-:W-:Y:S01]  /*7260*/  FFMA.FTZ R35, R38, UR33, -R73 ;  /* 0x0000002126237c23 */ /* 0x000fe20008010849 */
[----:B------:R-:W-:Y:S01]  /*7270*/  @!P1 VIADD R8, R8, 0x2d860 ;  /* 0x0002d86008089836 */ /* 0x000fe20000000000 */
[----:B------:R-:W1:Y:S01]  /*7280*/  MUFU.EX2 R5, R5 ;  /* 0x0000000500057308 */ /* 0x000e620000000800 */
[----:B0-----:R-:W-:Y:S01]  /*7290*/  FFMA.FTZ R55, R72, R4, R9 ;  /* 0x0000000448377223 */ /* 0x001fe20000010009 */
[--C-:B------:R-:W-:Y:S01]  /*72a0*/  FFMA.FTZ R38, R39, UR33, -R73.reuse ;  /* 0x0000002127267c23 */ /* 0x100fe20008010849 */
[----:B------:R-:W-:Y:S01]  /*72b0*/  FFMA.FTZ R39, R54, UR33, -R73 ;  /* 0x0000002136277c23 */ /* 0x000fe20008010849 */
[----:B------:R-:W-:Y:S01]  /*72c0*/  @!P1 PRMT R54, RZ, 0x654, R8 ;  /* 0x00000654ff369816 */ /* 0x000fe20000000008 */
[----:B------:R-:W-:Y:S01]  /*72d0*/  FADD.FTZ R8, R10, R55 ;  /* 0x000000370a087221 */ /* 0x000fe20000010000 */
[--C-:B------:R-:W-:Y:S01]  /*72e0*/  FFMA.FTZ R34, R51, UR33, -R73.reuse ;  /* 0x0000002133227c23 */ /* 0x100fe20008010849 */
[--C-:B------:R-:W-:Y:S01]  /*72f0*/  FFMA.FTZ R51, R59, UR33, -R73.reuse ;  /* 0x000000213b337c23 */ /* 0x100fe20008010849 */
[----:B------:R-:W0:Y:S01]  /*7300*/  MUFU.EX2 R76, R76 ;  /* 0x0000004c004c7308 */ /* 0x000e220000000800 */
[----:B------:R-:W-:Y:S01]  /*7310*/  FADD.FTZ R55, R13, R8 ;  /* 0x000000080d377221 */ /* 0x000fe20000010000 */
[----:B------:R2:W-:Y:S01]  /*7320*/  @!P1 SYNCS.ARRIVE.TRANS64.RED.A1T0 RZ, [R54+URZ], RZ ;  /* 0x000000ff36ff99a7 */ /* 0x0005e2000810043f */
[--C-:B------:R-:W-:Y:S01]  /*7330*/  FFMA.FTZ R42, R42, UR33, -R73.reuse ;  /* 0x000000212a2a7c23 */ /* 0x100fe20008010849 */
[--C-:B------:R-:W-:Y:S01]  /*7340*/  FFMA.FTZ R26, R50, UR33, -R73.reuse ;  /* 0x00000021321a7c23 */ /* 0x100fe20008010849 */
[--C-:B------:R-:W-:Y:S01]  /*7350*/  FFMA.FTZ R50, R58, UR33, -R73.reuse ;  /* 0x000000213a327c23 */ /* 0x100fe20008010849 */
[----:B------:R-:W-:Y:S01]  /*7360*/  FFMA.FTZ R43, R43, UR33, -R73 ;  /* 0x000000212b2b7c23 */ /* 0x000fe20008010849 */
[----:B------:R-:W-:Y:S01]  /*7370*/  F2FP.BF16.F32.PACK_AB R8, R10, R9 ;  /* 0x000000090a08723e */ /* 0x000fe200000010ff */
[----:B------:R-:W3:Y:S01]  /*7380*/  MUFU.EX2 R30, R30 ;  /* 0x0000001e001e7308 */ /* 0x000ee20000000800 */
[----:B-1----:R-:W-:Y:S01]  /*7390*/  FFMA.FTZ R3, R5, R3, R11 ;  /* 0x0000000305037223 */ /* 0x002fe2000001000b */
[----:B--2---:R-:W-:Y:S01]  /*73a0*/  FADD.FTZ R54, R14, R55 ;  /* 0x000000370e367221 */ /* 0x004fe20000010000 */
[--C-:B------:R-:W-:Y:S01]  /*73b0*/  FFMA.FTZ R46, R46, UR33, -R73.reuse ;  /* 0x000000212e2e7c23 */ /* 0x100fe20008010849 */
[--C-:B------:R-:W-:Y:S01]  /*73c0*/  FFMA.FTZ R63, R63, UR33, -R73.reuse ;  /* 0x000000213f3f7c23 */ /* 0x100fe20008010849 */
[----:B------:R-:W-:Y:S01]  /*73d0*/  F2FP.BF16.F32.PACK_AB R10, R14, R13 ;  /* 0x0000000d0e0a723e */ /* 0x000fe200000010ff */
[----:B------:R-:W-:Y:S01]  /*73e0*/  FADD.FTZ R59, R15, R54 ;  /* 0x000000360f3b7221 */ /* 0x000fe20000010000 */
[----:B------:R-:W-:Y:S01]  /*73f0*/  FFMA.FTZ R14, R67, UR33, -R73 ;  /* 0x00000021430e7c23 */ /* 0x000fe20008010849 */
[----:B------:R-:W1:Y:S01]  /*7400*/  MUFU.EX2 R80, R80 ;  /* 0x0000005000507308 */ /* 0x000e620000000800 */
[----:B0-----:R-:W-:Y:S01]  /*7410*/  FADD.FTZ R3, R76, R3 ;  /* 0x000000034c037221 */ /* 0x001fe20000010000 */
[----:B------:R-:W-:Y:S01]  /*7420*/  FADD.FTZ R58, R20, R59 ;  /* 0x0000003b143a7221 */ /* 0x000fe20000010000 */
[----:B------:R-:W-:Y:S01]  /*7430*/  F2FP.BF16.F32.PACK_AB R9, R76, R11 ;  /* 0x0000000b4c09723e */ /* 0x000fe200000010ff */
[--C-:B------:R-:W-:Y:S01]  /*7440*/  FFMA.FTZ R4, R62, UR33, -R73.reuse ;  /* 0x000000213e047c23 */ /* 0x100fe20008010849 */
[--C-:B------:R-:W-:Y:S01]  /*7450*/  FFMA.FTZ R75, R75, UR33, -R73.reuse ;  /* 0x000000214b4b7c23 */ /* 0x100fe20008010849 */
[----:B------:R-:W-:Y:S01]  /*7460*/  FADD.FTZ R59, R21, R58 ;  /* 0x0000003a153b7221 */ /* 0x000fe20000010000 */
[----:B------:R-:W-:Y:S01]  /*7470*/  FFMA.FTZ R78, R78, UR33, -R73 ;  /* 0x000000214e4e7c23 */ /* 0x000fe20008010849 */
[----:B------:R-:W0:Y:S01]  /*7480*/  MUFU.EX2 R27, R27 ;  /* 0x0000001b001b7308 */ /* 0x000e220000000800 */
[----:B---3--:R-:W-:Y:S01]  /*7490*/  FADD.FTZ R55, R30, R3 ;  /* 0x000000031e377221 */ /* 0x008fe20000010000 */
[----:B------:R-:W-:Y:S01]  /*74a0*/  FADD.FTZ R58, R24, R59 ;  /* 0x0000003b183a7221 */ /* 0x000fe20000010000 */
[--C-:B------:R-:W-:Y:S01]  /*74b0*/  FFMA.FTZ R3, R66, UR33, -R73.reuse ;  /* 0x0000002142037c23 */ /* 0x100fe20008010849 */
[--C-:B------:R-:W-:Y:S01]  /*74c0*/  FFMA.FTZ R59, R74, UR33, -R73.reuse ;  /* 0x000000214a3b7c23 */ /* 0x100fe20008010849 */
[--C-:B------:R-:W-:Y:S01]  /*74d0*/  FFMA.FTZ R79, R79, UR33, -R73.reuse ;  /* 0x000000214f4f7c23 */ /* 0x100fe20008010849 */
[----:B------:R-:W-:Y:S01]  /*74e0*/  FADD.FTZ R67, R25, R58 ;  /* 0x0000003a19437221 */ /* 0x000fe20000010000 */
[----:B------:R-:W-:Y:S01]  /*74f0*/  FFMA.FTZ R83, R83, UR33, -R73 ;  /* 0x0000002153537c23 */ /* 0x000fe20008010849 */
[----:B------:R-:W2:Y:S01]  /*7500*/  MUFU.EX2 R31, R31 ;  /* 0x0000001f001f7308 */ /* 0x000ea20000000800 */
[C---:B-1----:R-:W-:Y:S01]  /*7510*/  FADD.FTZ R54, R80.reuse, R55 ;  /* 0x0000003750367221 */ /* 0x042fe20000010000 */
[----:B------:R-:W-:Y:S01]  /*7520*/  F2FP.BF16.F32.PACK_AB R11, R80, R30 ;  /* 0x0000001e500b723e */ /* 0x000fe200000010ff */
[----:B------:R-:W-:Y:S01]  /*7530*/  FADD.FTZ R58, R28, R67 ;  /* 0x000000431c3a7221 */ /* 0x000fe20000010000 */
[--C-:B------:R-:W-:Y:S01]  /*7540*/  FFMA.FTZ R55, R71, UR33, -R73.reuse ;  /* 0x0000002147377c23 */ /* 0x100fe20008010849 */
[--C-:B------:R-:W-:Y:S01]  /*7550*/  FFMA.FTZ R82, R82, UR33, -R73.reuse ;  /* 0x0000002152527c23 */ /* 0x100fe20008010849 */
[----:B------:R-:W-:Y:S01]  /*7560*/  FFMA.FTZ R86, R86, UR33, -R73 ;  /* 0x0000002156567c23 */ /* 0x000fe20008010849 */
[----:B------:R-:W-:Y:S01]  /*7570*/  FADD.FTZ R67, R29, R58 ;  /* 0x0000003a1d437221 */ /* 0x000fe20000010000 */
[----:B------:R-:W-:Y:S01]  /*7580*/  MUFU.EX2 R35, R35 ;  /* 0x0000002300237308 */ /* 0x000fe20000000800 */
[----:B0-----:R-:W-:Y:S01]  /*7590*/  FADD.FTZ R30, R27, R54 ;  /* 0x000000361b1e7221 */ /* 0x001fe20000010000 */
[----:B------:R0:W-:Y:S01]  /*75a0*/  STSM.16.M88.4 [R17+0x21800], R8 ;  /* 0x0218000811007844 */ /* 0x0001e20000000200 */
[----:B------:R-:W-:Y:S01]  /*75b0*/  FADD.FTZ R58, R32, R67 ;  /* 0x00000043203a7221 */ /* 0x000fe20000010000 */
[--C-:B------:R-:W-:Y:S01]  /*75c0*/  FFMA.FTZ R54, R70, UR33, -R73.reuse ;  /* 0x0000002146367c23 */ /* 0x100fe20008010849 */
[----:B------:R-:W-:Y:S01]  /*75d0*/  FFMA.FTZ R73, R87, UR33, -R73 ;  /* 0x0000002157497c23 */ /* 0x000fe20008010849 */
[----:B------:R-:W-:Y:S01]  /*75e0*/  F2FP.BF16.F32.PACK_AB R28, R28, R25 ;  /* 0x000000191c1c723e */ /* 0x000fe200000010ff */
[----:B------:R-:W-:Y:S01]  /*75f0*/  FADD.FTZ R67, R33, R58 ;  /* 0x0000003a21437221 */ /* 0x000fe20000010000 */
[----:B------:R-:W1:Y:S01]  /*7600*/  MUFU.EX2 R38, R38 ;  /* 0x0000002600267308 */ /* 0x000e620000000800 */
[----:B--2---:R-:W-:Y:S01]  /*7610*/  FADD.FTZ R30, R31, R30 ;  /* 0x0000001e1f1e7221 */ /* 0x004fe20000010000 */
[----:B------:R-:W-:Y:S01]  /*7620*/  UMOV UR45, UR54 ;  /* 0x00000036002d7c82 */ /* 0x000fe20008000000 */
[-C--:B------:R-:W-:Y:S01]  /*7630*/  FMUL.FTZ R90, R90, R5.reuse ;  /* 0x000000055a5a7220 */ /* 0x080fe20000410000 */
[-C--:B------:R-:W-:Y:S01]  /*7640*/  FMUL.FTZ R91, R91, R5.reuse ;  /* 0x000000055b5b7220 */ /* 0x080fe20000410000 */
[-C--:B------:R-:W-:Y:S01]  /*7650*/  FMUL.FTZ R94, R94, R5.reuse ;  /* 0x000000055e5e7220 */ /* 0x080fe20000410000 */
[-C--:B------:R-:W-:Y:S01]  /*7660*/  FMUL.FTZ R95, R95, R5.reuse ;  /* 0x000000055f5f7220 */ /* 0x080fe20000410000 */
[-C--:B------:R-:W-:Y:S01]  /*7670*/  FMUL.FTZ R98, R98, R5.reuse ;  /* 0x0000000562627220 */ /* 0x080fe20000410000 */
[----:B------:R-:W2:Y:S01]  /*7680*/  MUFU.EX2 R42, R42 ;  /* 0x0000002a002a7308 */ /* 0x000ea20000000800 */
[----:B------:R-:W-:Y:S01]  /*7690*/  FMUL.FTZ R99, R99, R5 ;  /* 0x0000000563637220 */ /* 0x000fe20000410000 */
[----:B0-----:R-:W-:Y:S01]  /*76a0*/  F2FP.BF16.F32.PACK_AB R8, R20, R15 ;  /* 0x0000000f1408723e */ /* 0x001fe200000010ff */
[----:B------:R-:W-:Y:S01]  /*76b0*/  FMUL.FTZ R102, R102, R5 ;  /* 0x0000000566667220 */ /* 0x000fe20000410000 */
[----:B------:R-:W-:Y:S01]  /*76c0*/  F2FP.BF16.F32.PACK_AB R10, R24, R21 ;  /* 0x00000015180a723e */ /* 0x000fe200000010ff */
[----:B------:R-:W-:Y:S01]  /*76d0*/  FMUL.FTZ R103, R103, R5 ;  /* 0x0000000567677220 */ /* 0x000fe20000410000 */
[----:B------:R-:W-:Y:S01]  /*76e0*/  F2FP.BF16.F32.PACK_AB R9, R31, R27 ;  /* 0x0000001b1f09723e */ /* 0x000fe200000010ff */
[----:B------:R-:W-:Y:S01]  /*76f0*/  FMUL.FTZ R106, R106, R5 ;  /* 0x000000056a6a7220 */ /* 0x000fe20000410000 */
[----:B------:R-:W0:Y:S01]  /*7700*/  MUFU.EX2 R43, R43 ;  /* 0x0000002b002b7308 */ /* 0x000e220000000800 */
[----:B-1----:R-:W-:Y:S01]  /*7710*/  F2FP.BF16.F32.PACK_AB R11, R38, R35 ;  /* 0x00000023260b723e */ /* 0x002fe200000010ff */
[-C--:B------:R-:W-:Y:S01]  /*7720*/  FMUL.FTZ R107, R107, R5.reuse ;  /* 0x000000056b6b7220 */ /* 0x080fe20000410000 */
[-C--:B------:R-:W-:Y:S01]  /*7730*/  FMUL.FTZ R110, R110, R5.reuse ;  /* 0x000000056e6e7220 */ /* 0x080fe20000410000 */
[-C--:B------:R-:W-:Y:S01]  /*7740*/  FMUL.FTZ R111, R111, R5.reuse ;  /* 0x000000056f6f7220 */ /* 0x080fe20000410000 */
[-C--:B------:R-:W-:Y:S01]  /*7750*/  FMUL.FTZ R114, R114, R5.reuse ;  /* 0x0000000572727220 */ /* 0x080fe20000410000 */
[----:B------:R1:W-:Y:S01]  /*7760*/  STSM.16.M88.4 [R23], R8 ;  /* 0x0000000817007844 */ /* 0x0003e20000000200 */
[-C--:B------:R-:W-:Y:S01]  /*7770*/  FMUL.FTZ R115, R115, R5.reuse ;  /* 0x0000000573737220 */ /* 0x080fe20000410000 */
[----:B------:R-:W3:Y:S01]  /*7780*/  MUFU.EX2 R46, R46 ;  /* 0x0000002e002e7308 */ /* 0x000ee20000000800 */
[-C--:B------:R-:W-:Y:S01]  /*7790*/  FMUL.FTZ R118, R118, R5.reuse ;  /* 0x0000000576767220 */ /* 0x080fe20000410000 */
        /* <DEDUP_REMOVED lines=9> */
[----:B------:R-:W-:Y:S01]  /*7830*/  FMUL.FTZ R135, R135, R5 ;  /* 0x0000000587877220 */ /* 0x000fe20000410000 */
[-C--:B------:R-:W-:Y:S01]  /*7840*/  FMUL.FTZ R88, R88, R72.reuse ;  /* 0x0000004858587220 */ /* 0x080fe20000410000 */
[-C--:B------:R-:W-:Y:S01]  /*7850*/  FMUL.FTZ R89, R89, R72.reuse ;  /* 0x0000004859597220 */ /* 0x080fe20000410000 */
[-C--:B------:R-:W-:Y:S01]  /*7860*/  FMUL.FTZ R92, R92, R72.reuse ;  /* 0x000000485c5c7220 */ /* 0x080fe20000410000 */
[-C--:B------:R-:W-:Y:S01]  /*7870*/  FMUL.FTZ R93, R93, R72.reuse ;  /* 0x000000485d5d7220 */ /* 0x080fe20000410000 */
[----:B------:R-:W5:Y:S01]  /*7880*/  MUFU.EX2 R77, R77 ;  /* 0x0000004d004d7308 */ /* 0x000f620000000800 */
[----:B----4-:R-:W-:Y:S01]  /*7890*/  FADD.FTZ R63, R35, R30 ;  /* 0x0000001e233f7221 */ /* 0x010fe20000010000 */
[-C--:B------:R-:W-:Y:S01]  /*78a0*/  FMUL.FTZ R96, R96, R72.reuse ;  /* 0x0000004860607220 */ /* 0x080fe20000410000 */
[-C--:B------:R-:W-:Y:S01]  /*78b0*/  FMUL.FTZ R97, R97, R72.reuse ;  /* 0x0000004861617220 */ /* 0x080fe20000410000 */
[-C--:B------:R-:W-:Y:S01]  /*78c0*/  FMUL.FTZ R100, R100, R72.reuse ;  /* 0x0000004864647220 */ /* 0x080fe20000410000 */
[----:B------:R-:W-:Y:S01]  /*78d0*/  FADD.FTZ R63, R38, R63 ;  /* 0x0000003f263f7221 */ /* 0x000fe20000010000 */
[----:B------:R-:W-:Y:S01]  /*78e0*/  F2FP.BF16.F32.PACK_AB R38, R40, R37 ;  /* 0x000000252826723e */ /* 0x000fe200000010ff */
[-C--:B------:R-:W-:Y:S01]  /*78f0*/  FMUL.FTZ R101, R101, R72.reuse ;  /* 0x0000004865657220 */ /* 0x080fe20000410000 */
[----:B------:R-:W4:Y:S01]  /*7900*/  MUFU.EX2 R26, R26 ;  /* 0x0000001a001a7308 */ /* 0x000f220000000800 */
[----:B--2---:R-:W-:Y:S01]  /*7910*/  FADD.FTZ R30, R42, R63 ;  /* 0x0000003f2a1e7221 */ /* 0x004fe20000010000 */
[-C--:B------:R-:W-:Y:S01]  /*7920*/  FMUL.FTZ R104, R104, R72.reuse ;  /* 0x0000004868687220 */ /* 0x080fe20000410000 */
[-C--:B------:R-:W-:Y:S01]  /*7930*/  FMUL.FTZ R105, R105, R72.reuse ;  /* 0x0000004869697220 */ /* 0x080fe20000410000 */
[-C--:B------:R-:W-:Y:S01]  /*7940*/  FMUL.FTZ R108, R108, R72.reuse ;  /* 0x000000486c6c7220 */ /* 0x080fe20000410000 */
[----:B0-----:R-:W-:Y:S01]  /*7950*/  FADD.FTZ R63, R43, R30 ;  /* 0x0000001e2b3f7221 */ /* 0x001fe20000010000 */
[-C--:B------:R-:W-:Y:S01]  /*7960*/  FMUL.FTZ R109, R109, R72.reuse ;  /* 0x000000486d6d7220 */ /* 0x080fe20000410000 */
[----:B------:R-:W-:Y:S01]  /*7970*/  FMUL.FTZ R112, R112, R72 ;  /* 0x0000004870707220 */ /* 0x000fe20000410000 */
[----:B------:R-:W0:Y:S01]  /*7980*/  MUFU.EX2 R34, R34 ;  /* 0x0000002200227308 */ /* 0x000e220000000800 */
[----:B---3--:R-:W-:Y:S01]  /*7990*/  FADD.FTZ R30, R46, R63 ;  /* 0x0000003f2e1e7221 */ /* 0x008fe20000010000 */
[----:B-----5:R-:W-:Y:S01]  /*79a0*/  F2FP.BF16.F32.PACK_AB R31, R77, R46 ;  /* 0x0000002e4d1f723e */ /* 0x020fe200000010ff */
[-C--:B------:R-:W-:Y:S01]  /*79b0*/  FMUL.FTZ R113, R113, R72.reuse ;  /* 0x0000004871717220 */ /* 0x080fe20000410000 */
[----:B------:R-:W-:Y:S01]  /*79c0*/  F2FP.BF16.F32.PACK_AB R46, R12, R45 ;  /* 0x0000002d0c2e723e */ /* 0x000fe200000010ff */
[----:B------:R-:W-:Y:S01]  /*79d0*/  FADD.FTZ R63, R77, R30 ;  /* 0x0000001e4d3f7221 */ /* 0x000fe20000010000 */
[C---:B------:R-:W-:Y:S01]  /*79e0*/  FADD.FTZ R30, R36.reuse, R67 ;  /* 0x00000043241e7221 */ /* 0x040fe20000010000 */
[----:B------:R-:W-:Y:S01]  /*79f0*/  F2FP.BF16.F32.PACK_AB R36, R36, R33 ;  /* 0x000000212424723e */ /* 0x000fe200000010ff */
[----:B------:R-:W2:Y:S01]  /*7a00*/  MUFU.EX2 R39, R39 ;  /* 0x0000002700277308 */ /* 0x000ea20000000800 */
[----:B----4-:R-:W-:Y:S01]  /*7a10*/  FADD.FTZ R63, R26, R63 ;  /* 0x0000003f1a3f7221 */ /* 0x010fe20000010000 */
[----:B------:R-:W-:Y:S01]  /*7a20*/  FADD.FTZ R15, R37, R30 ;  /* 0x0000001e250f7221 */ /* 0x000fe20000010000 */
[----:B------:R-:W-:Y:S01]  /*7a30*/  F2FP.BF16.F32.PACK_AB R30, R32, R29 ;  /* 0x0000001d201e723e */ /* 0x000fe200000010ff */
[----:B------:R-:W-:Y:S01]  /*7a40*/  FMUL.FTZ R116, R116, R72 ;  /* 0x0000004874747220 */ /* 0x000fe20000410000 */
[----:B------:R-:W-:Y:S01]  /*7a50*/  F2FP.BF16.F32.PACK_AB R29, R43, R42 ;  /* 0x0000002a2b1d723e */ /* 0x000fe200000010ff */
[----:B------:R-:W-:Y:S01]  /*7a60*/  FADD.FTZ R58, R40, R15 ;  /* 0x0000000f283a7221 */ /* 0x000fe20000010000 */
[----:B------:R-:W-:Y:S01]  /*7a70*/  FMUL.FTZ R117, R117, R72 ;  /* 0x0000004875757220 */ /* 0x000fe20000410000 */
[----:B------:R-:W3:Y:S01]  /*7a80*/  MUFU.EX2 R47, R47 ;  /* 0x0000002f002f7308 */ /* 0x000ee20000000800 */
[C---:B0-----:R-:W-:Y:S01]  /*7a90*/  FADD.FTZ R24, R34.reuse, R63 ;  /* 0x0000003f22187221 */ /* 0x041fe20000010000 */
[----:B------:R-:W-:Y:S01]  /*7aa0*/  FADD.FTZ R21, R41, R58 ;  /* 0x0000003a29157221 */ /* 0x000fe20000010000 */
[----:B------:R-:W-:Y:S01]  /*7ab0*/  F2FP.BF16.F32.PACK_AB R37, R34, R26 ;  /* 0x0000001a2225723e */ /* 0x000fe200000010ff */
[----:B------:R0:W-:Y:S01]  /*7ac0*/  STSM.16.M88.4 [R22], R28 ;  /* 0x0000001c16007844 */ /* 0x0001e20000000200 */
[-C--:B------:R-:W-:Y:S01]  /*7ad0*/  FMUL.FTZ R120, R120, R72.reuse ;  /* 0x0000004878787220 */ /* 0x080fe20000410000 */
[C---:B------:R-:W-:Y:S01]  /*7ae0*/  FADD.FTZ R32, R44.reuse, R21 ;  /* 0x000000152c207221 */ /* 0x040fe20000010000 */
[----:B------:R-:W-:Y:S01]  /*7af0*/  F2FP.BF16.F32.PACK_AB R44, R44, R41 ;  /* 0x000000292c2c723e */ /* 0x000fe200000010ff */
[----:B------:R-:W4:Y:S01]  /*7b00*/  MUFU.EX2 R50, R50 ;  /* 0x0000003200327308 */ /* 0x000f220000000800 */
[----:B--2---:R-:W-:Y:S01]  /*7b10*/  FADD.FTZ R24, R39, R24 ;  /* 0x0000001827187221 */ /* 0x004fe20000010000 */
[----:B------:R-:W-:Y:S01]  /*7b20*/  FADD.FTZ R21, R45, R32 ;  /* 0x000000202d157221 */ /* 0x000fe20000010000 */
[-C--:B------:R-:W-:Y:S01]  /*7b30*/  FMUL.FTZ R121, R121, R72.reuse ;  /* 0x0000004879797220 */ /* 0x080fe20000410000 */
[-C--:B------:R-:W-:Y:S01]  /*7b40*/  FMUL.FTZ R124, R124, R72.reuse ;  /* 0x000000487c7c7220 */ /* 0x080fe20000410000 */
[-C--:B------:R-:W-:Y:S01]  /*7b50*/  FMUL.FTZ R125, R125, R72.reuse ;  /* 0x000000487d7d7220 */ /* 0x080fe20000410000 */
[----:B------:R-:W-:Y:S01]  /*7b60*/  FADD.FTZ R21, R12, R21 ;  /* 0x000000150c157221 */ /* 0x000fe20000010000 */
[-C--:B------:R-:W-:Y:S01]  /*7b70*/  FMUL.FTZ R128, R128, R72.reuse ;  /* 0x0000004880807220 */ /* 0x080fe20000410000 */
[----:B------:R-:W2:Y:S01]  /*7b80*/  MUFU.EX2 R51, R51 ;  /* 0x0000003300337308 */ /* 0x000ea20000000800 */
[C---:B---3--:R-:W-:Y:S01]  /*7b90*/  FADD.FTZ R15, R47.reuse, R24 ;  /* 0x000000182f0f7221 */ /* 0x048fe20000010000 */
[----:B------:R-:W-:Y:S01]  /*7ba0*/  FADD.FTZ R32, R48, R21 ;  /* 0x0000001530207221 */ /* 0x000fe20000010000 */
[----:B------:R-:W-:Y:S01]  /*7bb0*/  F2FP.BF16.F32.PACK_AB R39, R47, R39 ;  /* 0x000000272f27723e */ /* 0x000fe200000010ff */
[----:B------:R-:W-:Y:S01]  /*7bc0*/  FMUL.FTZ R129, R129, R72 ;  /* 0x0000004881817220 */ /* 0x000fe20000410000 */
[----:B------:R-:W-:Y:S01]  /*7bd0*/  F2FP.BF16.F32.PACK_AB R48, R49, R48 ;  /* 0x000000303130723e */ /* 0x000fe200000010ff */
[-C--:B------:R-:W-:Y:S01]  /*7be0*/  FMUL.FTZ R132, R132, R72.reuse ;  /* 0x0000004884847220 */ /* 0x080fe20000410000 */
[----:B------:R-:W-:Y:S01]  /*7bf0*/  FMUL.FTZ R133, R133, R72 ;  /* 0x0000004885857220 */ /* 0x000fe20000410000 */
[----:B------:R-:W3:Y:S01]  /*7c00*/  MUFU.EX2 R4, R4 ;  /* 0x0000000400047308 */ /* 0x000ee20000000800 */
[----:B----4-:R-:W-:Y:S01]  /*7c10*/  FADD.FTZ R24, R50, R15 ;  /* 0x0000000f32187221 */ /* 0x010fe20000010000 */
[----:B------:R0:W-:Y:S01]  /*7c20*/  STSM.16.M88.4 [R18], R36 ;  /* 0x0000002412007844 */ /* 0x0001e20000000200 */
[----:B------:R-:W-:-:S05]  /*7c30*/  IMAD.MOV.U32 R5, RZ, RZ, R69 ;  /* 0x000000ffff057224 */ /* 0x000fca00078e0045 */
[----:B------:R-:W4:Y:S01]  /*7c40*/  MUFU.EX2 R53, R53 ;  /* 0x0000003500357308 */ /* 0x000f220000000800 */
[C---:B--2---:R-:W-:Y:S01]  /*7c50*/  FADD.FTZ R15, R51.reuse, R24 ;  /* 0x00000018330f7221 */ /* 0x044fe20000010000 */
[----:B------:R-:W-:-:S06]  /*7c60*/  F2FP.BF16.F32.PACK_AB R45, R51, R50 ;  /* 0x00000032332d723e */ /* 0x000fcc00000010ff */
[----:B------:R-:W2:Y:S01]  /*7c70*/  MUFU.EX2 R3, R3 ;  /* 0x0000000300037308 */ /* 0x000ea20000000800 */
[----:B---3--:R-:W-:Y:S01]  /*7c80*/  FADD.FTZ R24, R4, R15 ;  /* 0x0000000f04187221 */ /* 0x008fe20000010000 */
[----:B------:R-:W-:Y:S01]  /*7c90*/  FADD.FTZ R15, R49, R32 ;  /* 0x00000020310f7221 */ /* 0x000fe20000010000 */
[C---:B------:R-:W-:Y:S02]  /*7ca0*/  F2FP.BF16.F32.PACK_AB R47, R13.reuse, R4 ;  /* 0x000000040d2f723e */ /* 0x040fe400000010ff */
[----:B------:R-:W-:Y:S01]  /*7cb0*/  FADD.FTZ R24, R13, R24 ;  /* 0x000000180d187221 */ /* 0x000fe20000010000 */
[----:B-1----:R-:W-:Y:S02]  /*7cc0*/  FADD.FTZ R8, R52, R15 ;  /* 0x0000000f34087221 */ /* 0x002fe40000010000 */
[----:B------:R-:W1:Y:S01]  /*7cd0*/  MUFU.EX2 R56, R56 ;  /* 0x0000003800387308 */ /* 0x000e620000000800 */
[C---:B----4-:R-:W-:Y:S01]  /*7ce0*/  F2FP.BF16.F32.PACK_AB R50, R53.reuse, R52 ;  /* 0x000000343532723e */ /* 0x050fe200000010ff */
[----:B------:R-:W-:Y:S01]  /*7cf0*/  FADD.FTZ R11, R53, R8 ;  /* 0x00000008350b7221 */ /* 0x000fe20000010000 */
[----:B------:R0:W-:Y:S05]  /*7d00*/  STSM.16.M88.4 [R17+0x27800], R44 ;  /* 0x0278002c11007844 */ /* 0x0001ea0000000200 */
[----:B------:R-:W3:Y:S01]  /*7d10*/  MUFU.EX2 R14, R14 ;  /* 0x0000000e000e7308 */ /* 0x000ee20000000800 */
[----:B--2---:R-:W-:-:S07]  /*7d20*/  FADD.FTZ R9, R3, R24 ;  /* 0x0000001803097221 */ /* 0x004fce0000010000 */
[----:B------:R-:W2:Y:S01]  /*7d30*/  MUFU.EX2 R57, R57 ;  /* 0x0000003900397308 */ /* 0x000ea20000000800 */
[----:B-1----:R-:W-:-:S07]  /*7d40*/  FADD.FTZ R10, R56, R11 ;  /* 0x0000000b380a7221 */ /* 0x002fce0000010000 */
[----:B------:R-:W1:Y:S01]  /*7d50*/  MUFU.EX2 R54, R54 ;  /* 0x0000003600367308 */ /* 0x000e620000000800 */
[C---:B---3--:R-:W-:Y:S01]  /*7d60*/  FADD.FTZ R9, R14.reuse, R9 ;  /* 0x000000090e097221 */ /* 0x048fe20000010000 */
[----:B------:R-:W-:-:S06]  /*7d70*/  F2FP.BF16.F32.PACK_AB R49, R14, R3 ;  /* 0x000000030e31723e */ /* 0x000fcc00000010ff */
        /* <DEDUP_REMOVED lines=9> */
[----:B------:R-:W-:-:S05]  /*7e10*/  F2FP.BF16.F32.PACK_AB R51, R55, R54 ;  /* 0x000000363733723e */ /* 0x000fca00000010ff */
[----:B------:R0:W-:Y:S01]  /*7e20*/  STSM.16.M88.4 [R136], R48 ;  /* 0x0000003088007844 */ /* 0x0001e20000000200 */
        /* <DEDUP_REMOVED lines=16> */
[C---:B-1----:R-:W-:Y:S01]  /*7f30*/  F2FP.BF16.F32.PACK_AB R59, R79.reuse, R78 ;  /* 0x0000004e4f3b723e */ /* 0x042fe200000010ff */
[----:B------:R-:W-:-:S04]  /*7f40*/  FADD.FTZ R4, R79, R4 ;  /* 0x000000044f047221 */ /* 0x000fc80000010000 */
[----:B------:R0:W-:Y:S02]  /*7f50*/  STSM.16.M88.4 [R22+0x6000], R56 ;  /* 0x0060003816007844 */ /* 0x0001e40000000200 */
[----:B------:R-:W1:Y:S01]  /*7f60*/  MUFU.EX2 R83, R83 ;  /* 0x0000005300537308 */ /* 0x000e620000000800 */
[----:B---3--:R-:W-:Y:S01]  /*7f70*/  F2FP.BF16.F32.PACK_AB R10, R0, R65 ;  /* 0x00000041000a723e */ /* 0x008fe200000010ff */
[----:B------:R-:W-:-:S06]  /*7f80*/  FADD.FTZ R65, R65, R12 ;  /* 0x0000000c41417221 */ /* 0x000fcc0000010000 */
[----:B------:R-:W3:Y:S01]  /*7f90*/  MUFU.EX2 R13, R86 ;  /* 0x00000056000d7308 */ /* 0x000ee20000000800 */
[----:B--2---:R-:W-:-:S07]  /*7fa0*/  FADD.FTZ R4, R21, R4 ;  /* 0x0000000415047221 */ /* 0x004fce0000010000 */
[----:B------:R-:W2:Y:S01]  /*7fb0*/  MUFU.EX2 R24, R73 ;  /* 0x0000004900187308 */ /* 0x000ea20000000800 */
[C---:B-1----:R-:W-:Y:S01]  /*7fc0*/  F2FP.BF16.F32.PACK_AB R9, R83.reuse, R21 ;  /* 0x000000155309723e */ /* 0x042fe200000010ff */
[----:B------:R-:W-:-:S04]  /*7fd0*/  FADD.FTZ R4, R83, R4 ;  /* 0x0000000453047221 */ /* 0x000fc80000010000 */
[----:B---3--:R-:W-:Y:S01]  /*7fe0*/  FADD.FTZ R3, R13, R4 ;  /* 0x000000040d037221 */ /* 0x008fe20000010000 */
[----:B------:R-:W-:Y:S01]  /*7ff0*/  FADD.FTZ R4, R0, R65 ;  /* 0x0000004100047221 */ /* 0x000fe20000010000 */
[----:B------:R-:W-:Y:S01]  /*8000*/  IMAD.MOV.U32 R0, RZ, RZ, R7 ;  /* 0x000000ffff007224 */ /* 0x000fe200078e0007 */
[C---:B--2---:R-:W-:Y:S01]  /*8010*/  F2FP.BF16.F32.PACK_AB R11, R24.reuse, R13 ;  /* 0x0000000d180b723e */ /* 0x044fe200000010ff */
[----:B------:R-:W-:-:S04]  /*8020*/  FADD.FTZ R3, R24, R3 ;  /* 0x0000000318037221 */ /* 0x000fc80000010000 */
[----:B------:R0:W-:Y:S01]  /*8030*/  STSM.16.M88.4 [R18+0x6000], R8 ;  /* 0x0060000812007844 */ /* 0x0001e20000000200 */
[----:B------:R1:W-:Y:S06]  /*8040*/  MEMBAR.ALL.CTA ;  /* 0x0000000000007992 */ /* 0x0003ec0000008000 */
[----:B-1----:R-:W1:Y:S02]  /*8050*/  FENCE.VIEW.ASYNC.S ;  /* 0x00000000000073c6 */ /* 0x002e640000000000 */
[----:B-1----:R-:W-:Y:S01]  /*8060*/  NOP ;  /* 0x0000000000007918 */ /* 0x002fe20000000000 */
[----:B------:R-:W-:Y:S05]  /*8070*/  @P2 BRA `(.L_x_10782) ;  /* 0xffffffcc00b02947 */ /* 0x000fea000383ffff */
[----:B------:R-:W-:Y:S01]  /*8080*/  IMAD.MOV.U32 R5, RZ, RZ, R69 ;  /* 0x000000ffff057224 */ /* 0x000fe200078e0045 */
[----:B------:R-:W-:Y:S01]  /*8090*/  UMOV UR45, UR54 ;  /* 0x00000036002d7c82 */ /* 0x000fe20008000000 */
[----:B------:R-:W-:Y:S01]  /*80a0*/  IMAD.MOV.U32 R0, RZ, RZ, R7 ;  /* 0x000000ffff007224 */ /* 0x000fe200078e0007 */
[----:B------:R-:W-:-:S06]  /*80b0*/  UMOV UR50, UR53 ;  /* 0x0000003500327c82 */ /* 0x000fcc0008000000 */
.L_x_10765:
[----:B------:R-:W2:Y:S01]  /*80c0*/  LDC R7, c[0x0][0x448] ;  /* 0x00011200ff077b82 */ /* 0x000ea20000000800 */
[----:B------:R-:W-:Y:S01]  /*80d0*/  UIADD3 UR6, UR41, 0xbf, URZ ;  /* 0x000000bf29067890 */ /* 0x000fe2000fffe03f */
[----:B------:R-:W-:-:S05]  /*80e0*/  IADD3 R143, -R143, 0x1, RZ ;  /* 0x000000018f8f7810 */ /* 0x000fca0007ffe1ff */
[----:B------:R-:W-:Y:S01]  /*80f0*/  IMAD R6, R6, UR43, R143 ;  /* 0x0000002b06067c24 */ /* 0x000fe2000f8e028f */
[----:B01----:R-:W0:Y:S01]  /*8100*/  LDC R10, c[0x0][0x9e4] ;  /* 0x00027900ff0a7b82 */ /* 0x003e220000000800 */
[----:B--2---:R-:W-:Y:S02]  /*8110*/  ISETP.NE.AND P5, PT, R7, 0x1, PT ;  /* 0x000000010700780c */ /* 0x004fe40003fa5270 */
[----:B0-----:R-:W-:-:S11]  /*8120*/  ISETP.GE.AND P6, PT, R10, 0x1, PT ;  /* 0x000000010a00780c */ /* 0x001fd60003fc6270 */
[----:B------:R-:W0:Y:S08]  /*8130*/  @P5 LDC R7, c[0x0][0x44c] ;  /* 0x00011300ff075b82 */ /* 0x000e300000000800 */
[----:B------:R-:W1:Y:S01]  /*8140*/  @P5 LDC R9, c[0x0][0x450] ;  /* 0x00011400ff095b82 */ /* 0x000e620000000800 */
[----:B0-----:R-:W-:-:S04]  /*8150*/  @P5 IMAD.HI.U32 R8, R7, UR6, RZ ;  /* 0x0000000607085c27 */ /* 0x001fc8000f8e00ff */
[----:B------:R-:W-:Y:S01]  /*8160*/  IMAD.U32 R7, RZ, RZ, UR6 ;  /* 0x00000006ff077e24 */ /* 0x000fe2000f8e00ff */
        /* <DEDUP_REMOVED lines=13> */
.L_x_10784:
[----:B------:R-:W-:-:S13]  /*8240*/  ISETP.NE.AND P2, PT, R10, 0x1, PT ;  /* 0x000000010a00780c */ /* 0x000fda0003f45270 */
[----:B------:R-:W0:Y:S02]  /*8250*/  @P2 LDC.64 R8, c[0x0][0x9e8] ;  /* 0x00027a00ff082b82 */ /* 0x000e240000000a00 */
[----:B0-----:R-:W-:-:S05]  /*8260*/  @P2 IMAD.HI.U32 R8, R7, R8, RZ ;  /* 0x0000000807082227 */ /* 0x001fca00078e00ff */
[----:B------:R-:W-:-:S07]  /*8270*/  @P2 SHF.R.U32.HI R7, RZ, R9, R8 ;  /* 0x00000009ff072219 */ /* 0x000fce0000011608 */
.L_x_10785:
[----:B------:R-:W-:-:S05]  /*8280*/  IMAD R7, R7, R10, RZ ;  /* 0x0000000a07077224 */ /* 0x000fca00078e02ff */
[----:B------:R-:W-:-:S07]  /*8290*/  VIMNMX R6, R6, R7, !PT ;  /* 0x0000000706067248 */ /* 0x000fce0007fe0100 */
.L_x_10783:
        /* <DEDUP_REMOVED lines=12> */
.L_x_10795:
        /* <DEDUP_REMOVED lines=9> */
.L_x_10788:
[----:B------:R-:W-:Y:S01]  /*83f0*/  ULEA UR6, UR45, UR42, 0x3 ;  /* 0x0000002a2d067291 */ /* 0x000fe2000f8e183f */
[----:B------:R-:W-:-:S05]  /*8400*/  IMAD.U32 R0, RZ, RZ, UR50 ;  /* 0x00000032ff007e24 */ /* 0x000fca000f8e00ff */
[----:B------:R-:W-:-:S04]  /*8410*/  SHF.L.U32 R0, R0, 0x1f, RZ ;  /* 0x0000001f00007819 */ /* 0x000fc800000006ff */
[----:B------:R0:W1:Y:S01]  /*8420*/  SYNCS.PHASECHK.TRANS64.TRYWAIT P3, [UR6+0x2d830], R0 ;  /* 0x02d83000ff0075a7 */ /* 0x0000620008060146 */
[----:B------:R-:W-:Y:S05]  /*8430*/  @!P0 BRA `(.L_x_10789) ;  /* 0x0000000000048947 */ /* 0x000fea0003800000 */
[----:B------:R-:W-:Y:S01]  /*8440*/  BPT.TRAP 0x1 ;  /* 0x000000040000795c */ /* 0x000fe20000300000 */
.L_x_10789:
[----:B-1----:R-:W-:Y:S05]  /*8450*/  @P3 BRA `(.L_x_10787) ;  /* 0x0000000000083947 */ /* 0x002fea0003800000 */
[----:B------:R-:W1:Y:S02]  /*8460*/  SYNCS.PHASECHK.TRANS64.TRYWAIT P3, [UR6+0x2d830], R0 ;  /* 0x02d83000ff0075a7 */ /* 0x000e640008060146 */
[----:B-1----:R-:W-:Y:S05]  /*8470*/  @!P3 BRA `(.L_x_10790) ;  /* 0x000000c00060b947 */ /* 0x002fea0003800000 */
.L_x_10787:
[----:B-1----:R-:W1:Y:S01]  /*8480*/  S2R R5, SR_TID.X ;  /* 0x0000000000057919 */ /* 0x002e620000002100 */
        /* <DEDUP_REMOVED lines=36> */
.L_x_10792:
[----:B------:R-:W-:Y:S01]  /*86d0*/  ULEA UR6, UR34, UR42, 0x3 ;  /* 0x0000002a22067291 */ /* 0x000fe2000f8e183f */
[----:B------:R-:W-:-:S05]  /*86e0*/  IMAD.U32 R0, RZ, RZ, UR28 ;  /* 0x0000001cff007e24 */ /* 0x000fca000f8e00ff */
[----:B------:R-:W-:-:S04]  /*86f0*/  SHF.L.U32 R0, R0, 0x1f, RZ ;  /* 0x0000001f00007819 */ /* 0x000fc800000006ff */
[----:B------:R0:W1:Y:S01]  /*8700*/  SYNCS.PHASECHK.TRANS64.TRYWAIT P2, [UR6+0x2d850], R0 ;  /* 0x02d85000ff0075a7 */ /* 0x0000620008040146 */
[----:B------:R-:W-:Y:S05]  /*8710*/  @!P0 BRA `(.L_x_10793) ;  /* 0x0000000000048947 */ /* 0x000fea0003800000 */
[----:B------:R-:W-:Y:S01]  /*8720*/  BPT.TRAP 0x1 ;  /* 0x000000040000795c */ /* 0x000fe20000300000 */
.L_x_10793:
[----:B-1----:R-:W-:Y:S05]  /*8730*/  @P2 BRA `(.L_x_10791) ;  /* 0x0000000000082947 */ /* 0x002fea0003800000 */
[----:B------:R-:W1:Y:S02]  /*8740*/  SYNCS.PHASECHK.TRANS64.TRYWAIT P2, [UR6+0x2d850], R0 ;  /* 0x02d85000ff0075a7 */ /* 0x000e640008040146 */
[----:B-1----:R-:W-:Y:S05]  /*8750*/  @!P2 BRA `(.L_x_10794) ;  /* 0x000000bc00c0a947 */ /* 0x002fea0003800000 */
.L_x_10791:
[----:B------:R-:W-:Y:S01]  /*8760*/  UIADD3 UR6, UR42, 0x400, URZ ;  /* 0x000004002a067890 */ /* 0x000fe2000fffe03f */
[----:B------:R-:W-:Y:S01]  /*8770*/  WARPGROUP.ARRIVE ;  /* 0x00000000000079c5 */ /* 0x000fe20000000000 */
[----:B------:R-:W-:Y:S01]  /*8780*/  UMOV UR29, 0x40000040 ;  /* 0x40000040001d7882 */ /* 0x000fe20000000000 */
[----:B------:R-:W-:Y:S01]  /*8790*/  UMOV UR31, 0x80000020 ;  /* 0x80000020001f7882 */ /* 0x000fe20000000000 */
[----:B------:R-:W-:Y:S01]  /*87a0*/  USHF.R.U32.HI UR6, URZ, 0x4, UR6 ;  /* 0x000000043f067899 */ /* 0x000fe20008011606 */
[----:B01----:R-:W-:Y:S02]  /*87b0*/  FMNMX.FTZ R0, R24, R9, !PT ;  /* 0x0000000918007209 */ /* 0x003fe40007810000 */
[----:B------:R-:W0:Y:S01]  /*87c0*/  S2R R151, SR_TID.X ;  /* 0x0000000000977919 */ /* 0x000e220000002100 */
[----:B------:R-:W-:Y:S01]  /*87d0*/  FMNMX.FTZ R20, R26, R7, !PT ;  /* 0x000000071a147209 */ /* 0x000fe20007810000 */
[----:B------:R-:W-:Y:S01]  /*87e0*/  ULOP3.LUT UR6, UR6, 0x3fff, URZ, 0xc0, !UPT ;  /* 0x00003fff06067892 */ /* 0x000fe2000f8ec03f */
[----:B------:R-:W-:-:S03]  /*87f0*/  FMNMX.FTZ R5, R25, R0, !PT ;  /* 0x0000000019057209 */ /* 0x000fc60007810000 */
[----:B------:R-:W-:Y:S01]  /*8800*/  ULOP3.LUT UR7, UR6, 0x2000000, URZ, 0xfc, !UPT ;  /* 0x0200000006077892 */ /* 0x000fe2000f8efc3f */
[----:B------:R-:W-:Y:S01]  /*8810*/  FMNMX.FTZ R0, R28, R5, !PT ;  /* 0x000000051c007209 */ /* 0x000fe20007810000 */
[----:B------:R-:W-:Y:S02]  /*8820*/  ULOP3.LUT UR6, UR36, 0x10000, URZ, 0xfc, !UPT ;  /* 0x0001000024067892 */ /* 0x000fe4000f8efc3f */
[----:B------:R-:W-:Y:S01]  /*8830*/  UIMAD UR7, UR34, 0x600, UR7 ;  /* 0x00000600220778a4 */ /* 0x000fe2000f8e0207 */
[----:B------:R-:W-:-:S04]  /*8840*/  FMNMX.FTZ R5, R29, R0, !PT ;  /* 0x000000001d057209 */ /* 0x000fc80007810000 */
[----:B------:R-:W-:Y:S01]  /*8850*/  UMOV UR28, UR6 ;  /* 0x00000006001c7c82 */ /* 0x000fe20008000000 */
[----:B------:R-:W-:Y:S01]  /*8860*/  FMNMX.FTZ R0, R32, R5, !PT ;  /* 0x0000000520007209 */ /* 0x000fe20007810000 */
        /* <DEDUP_REMOVED lines=8> */
[----:B------:R-:W-:Y:S02]  /*88f0*/  FMNMX.FTZ R5, R37, R0, !PT ;  /* 0x0000000025057209 */ /* 0x000fe40007810000 */
[----:B0-----:R-:W-:Y:S02]  /*8900*/  SHF.R.U32.HI R143, RZ, 0x7, R151 ;  /* 0x00000007ff8f7819 */ /* 0x001fe40000011697 */
[----:B------:R-:W-:Y:S02]  /*8910*/  FMNMX.FTZ R0, R40, R5, !PT ;  /* 0x0000000528007209 */ /* 0x000fe40007810000 */
[----:B------:R-:W-:Y:S02]  /*8920*/  ISETP.GE.U32.AND P2, PT, R151, 0x180, PT ;  /* 0x000001809700780c */ /* 0x000fe40003f46070 */
        /* <DEDUP_REMOVED lines=28> */
[----:B------:R-:W0:Y:S01]  /*8af0*/  SHFL.BFLY PT, R0, R5, 0x2, 0x1f ;  /* 0x0c401f0005007f89 */ /* 0x000e2200000e0000 */
[----:B------:R-:W-:Y:S01]  /*8b00*/  UMOV UR29, 0x40000040 ;  /* 0x40000040001d7882 */ /* 0x000fe20000000000 */
[----:B------:R-:W-:Y:S01]  /*8b10*/  UMOV UR31, 0x80000020 ;  /* 0x80000020001f7882 */ /* 0x000fe20000000000 */
[----:B0-----:R-:W-:Y:S02]  /*8b20*/  FMNMX.FTZ R12, R5, R0, !PT ;  /* 0x00000000050c7209 */ /* 0x001fe40007810000 */
[----:B------:R-:W-:-:S03]  /*8b30*/  FMNMX.FTZ R5, R27, R20, !PT ;  /* 0x000000141b057209 */ /* 0x000fc60007810000 */
[----:B------:R-:W0:Y:S01]  /*8b40*/  SHFL.BFLY PT, R11, R12, 0x1, 0x1f ;  /* 0x0c201f000c0b7f89 */ /* 0x000e2200000e0000 */
[----:B------:R-:W-:-:S04]  /*8b50*/  FMNMX.FTZ R20, R30, R5, !PT ;  /* 0x000000051e147209 */ /* 0x000fc80007810000 */
[----:B------:R-:W-:Y:S02]  /*8b60*/  FMNMX.FTZ R5, R31, R20, !PT ;  /* 0x000000141f057209 */ /* 0x000fe40007810000 */
[----:B0-----:R-:W-:-:S05]  /*8b70*/  FMNMX.FTZ R0, R12, R11, !PT ;  /* 0x0000000b0c007209 */ /* 0x001fca0007810000 */
[C---:B------:R-:W-:Y:S01]  /*8b80*/  FADD.FTZ R8, -R0.reuse, R9 ;  /* 0x0000000900087221 */ /* 0x040fe20000010100 */
[----:B------:R-:W-:-:S03]  /*8b90*/  FMUL.FTZ R9, R0, UR33 ;  /* 0x0000002100097c20 */ /* 0x000fc60008410000 */
        /* <DEDUP_REMOVED lines=25> */
[----:B------:R-:W0:Y:S01]  /*8d30*/  MUFU.EX2 R10, R10 ;  /* 0x0000000a000a7308 */ /* 0x000e220000000800 */
[----:B------:R-:W-:Y:S01]  /*8d40*/  FMNMX.FTZ R28, R46, R5, !PT ;  /* 0x000000052e1c7209 */ /* 0x000fe20007810000 */
[--C-:B------:R-:W-:Y:S01]  /*8d50*/  FFMA.FTZ R64, R76, UR33, -R9.reuse ;  /* 0x000000214c407c23 */ /* 0x100fe20008010809 */
[--C-:B------:R-:W-:Y:S01]  /*8d60*/  FFMA.FTZ R32, R44, UR33, -R9.reuse ;  /* 0x000000212c207c23 */ /* 0x100fe20008010809 */
[--C-:B------:R-:W-:Y:S01]  /*8d70*/  FFMA.FTZ R44, R56, UR33, -R9.reuse ;  /* 0x00000021382c7c23 */ /* 0x100fe20008010809 */
[----:B------:R-:W-:Y:S01]  /*8d80*/  FMNMX.FTZ R5, R47, R28, !PT ;  /* 0x0000001c2f057209 */ /* 0x000fe20007810000 */
[--C-:B------:R-:W-:Y:S01]  /*8d90*/  FFMA.FTZ R56, R68, UR33, -R9.reuse ;  /* 0x0000002144387c23 */ /* 0x100fe20008010809 */
[--C-:B------:R-:W-:Y:S01]  /*8da0*/  FFMA.FTZ R68, R80, UR33, -R9.reuse ;  /* 0x0000002150447c23 */ /* 0x100fe20008010809 */
[----:B------:R-:W1:Y:S01]  /*8db0*/  MUFU.EX2 R11, R11 ;  /* 0x0000000b000b7308 */ /* 0x000e620000000800 */
[----:B------:R-:W-:Y:S01]  /*8dc0*/  FMNMX.FTZ R28, R50, R5, !PT ;  /* 0x00000005321c7209 */ /* 0x000fe20007810000 */
[----:B------:R-:W-:Y:S01]  /*8dd0*/  FFMA.FTZ R21, R37, UR33, -R9 ;  /* 0x0000002125157c23 */ /* 0x000fe20008010809 */
[----:B------:R-:W-:-:S02]  /*8de0*/  WARPGROUP.DEPBAR.LE gsb0, 0x0 ;  /* 0x00008000000079c5 */ /* 0x000fc40000010000 */
[----:B------:R-:W-:Y:S01]  /*8df0*/  WARPGROUP.ARRIVE ;  /* 0x00000000000079c5 */ /* 0x000fe20000000000 */
[----:B------:R-:W-:Y:S01]  /*8e00*/  FMNMX.FTZ R5, R51, R28, !PT ;  /* 0x0000001c33057209 */ /* 0x000fe20007810000 */
[--C-:B------:R-:W-:Y:S01]  /*8e10*/  FFMA.FTZ R20, R36, UR33, -R9.reuse ;  /* 0x0000002124147c23 */ /* 0x100fe20008010809 */
[----:B------:R-:W2:Y:S01]  /*8e20*/  MUFU.EX2 R12, R12 ;  /* 0x0000000c000c7308 */ /* 0x000ea20000000800 */
[----:B0-----:R-:W-:Y:S01]  /*8e30*/  FFMA.FTZ R4, R8, R4, R10 ;  /* 0x0000000408047223 */ /* 0x001fe2000001000a */
[----:B------:R-:W-:Y:S01]  /*8e40*/  FMNMX.FTZ R28, R54, R5, !PT ;  /* 0x00000005361c7209 */ /* 0x000fe20007810000 */
[----:B------:R-:W-:Y:S01]  /*8e50*/  HGMMA.64x96x16.F32.BF16 R88, gdesc[UR28].tnspB, R88, gsb0 ;  /* 0x416000001c5879f0 */ /* 0x000fe20008001858 */
[----:B------:R-:W-:Y:S01]  /*8e60*/  UIADD3 UR28, UR6, 0x6, URZ ;  /* 0x00000006061c7890 */ /* 0x000fe2000fffe03f */
[--C-:B------:R-:W-:Y:S01]  /*8e70*/  FFMA.FTZ R37, R49, UR33, -R9.reuse ;  /* 0x0000002131257c23 */ /* 0x100fe20008010809 */
[----:B------:R-:W-:Y:S01]  /*8e80*/  UIADD3 UR30, UR7, 0xc0, URZ ;  /* 0x000000c0071e7890 */ /* 0x000fe2000fffe03f */
[----:B------:R-:W-:Y:S01]  /*8e90*/  FMNMX.FTZ R5, R55, R28, !PT ;  /* 0x0000001c37057209 */ /* 0x000fe20007810000 */
[----:B------:R-:W-:Y:S01]  /*8ea0*/  UMOV UR29, 0x40000040 ;  /* 0x40000040001d7882 */ /* 0x000fe20000000000 */
[----:B------:R-:W-:Y:S01]  /*8eb0*/  UMOV UR31, 0x80000020 ;  /* 0x80000020001f7882 */ /* 0x000fe20000000000 */
        /* <DEDUP_REMOVED lines=11> */
[----:B------:R-:W-:-:S02]  /*8f70*/  FFMA.FTZ R9, R85, UR33, -R9 ;  /* 0x0000002155097c23 */ /* 0x000fc40008010809 */
        /* <DEDUP_REMOVED lines=24> */
[----:B0-----:R-:W-:Y:S01]  /*9100*/  FMNMX.FTZ R5, R28, R5, !PT ;  /* 0x000000051c057209 */ /* 0x001fe20007810000 */
[----:B------:R-:W-:-:S02]  /*9110*/  WARPGROUP.DEPBAR.LE gsb0, 0x0 ;  /* 0x00008000000079c5 */ /* 0x000fc40000010000 */
[----:B------:R-:W-:Y:S02]  /*9120*/  WARPGROUP.ARRIVE ;  /* 0x00000000000079c5 */ /* 0x000fe40000000000 */
[----:B------:R-:W0:Y:S02]  /*9130*/  SHFL.BFLY PT, R28, R5, 0x1, 0x1f ;  /* 0x0c201f00051c7f89 */ /* 0x000e2400000e0000 */
[----:B------:R-:W-:Y:S02]  /*9140*/  MUFU.EX2 R41, R41 ;  /* 0x0000002900297308 */ /* 0x000fe40000000800 */
[----:B------:R-:W-:Y:S01]  /*9150*/  HGMMA.64x96x16.F32.BF16 R88, gdesc[UR28].tnspB, R88, gsb0 ;  /* 0x416000001c5879f0 */ /* 0x000fe20008001858 */
[----:B------:R-:W-:Y:S02]  /*9160*/  UIADD3 UR28, UR6, 0x600, URZ ;  /* 0x00000600061c7890 */ /* 0x000fe4000fffe03f */
[----:B------:R-:W-:-:S03]  /*9170*/  UIADD3 UR30, UR7, 0x100, URZ ;  /* 0x00000100071e7890 */ /* 0x000fc6000fffe03f */
[----:B------:R-:W-:Y:S01]  /*9180*/  MUFU.EX2 R44, R44 ;  /* 0x0000002c002c7308 */ /* 0x000fe20000000800 */
[----:B------:R-:W-:Y:S01]  /*9190*/  UMOV UR29, 0x40000040 ;  /* 0x40000040001d7882 */ /* 0x000fe20000000000 */
[----:B------:R-:W-:-:S06]  /*91a0*/  UMOV UR31, 0x80000020 ;  /* 0x80000020001f7882 */ /* 0x000fcc0000000000 */
[----:B------:R-:W-:Y:S01]  /*91b0*/  MUFU.EX2 R45, R45 ;  /* 0x0000002d002d7308 */ /* 0x000fe20000000800 */
[----:B0-----:R-:W-:-:S07]  /*91c0*/  FMNMX.FTZ R5, R5, R28, !PT ;  /* 0x0000001c05057209 */ /* 0x001fce0007810000 */
[----:B------:R-:W-:Y:S01]  /*91d0*/  MUFU.EX2 R48, R48 ;  /* 0x0000003000307308 */ /* 0x000fe20000000800 */
[C---:B------:R-:W-:Y:S01]  /*91e0*/  FADD.FTZ R7, -R5.reuse, R7 ;  /* 0x0000000705077221 */ /* 0x040fe20000010100 */
[----:B------:R-:W-:-:S03]  /*91f0*/  FMUL.FTZ R28, R5, UR33 ;  /* 0x00000021051c7c20 */ /* 0x000fc60008410000 */
[----:B------:R-:W-:Y:S01]  /*9200*/  FMUL.FTZ R7, R7, UR33 ;  /* 0x0000002107077c20 */ /* 0x000fe20008410000 */
[--C-:B------:R-:W-:Y:S01]  /*9210*/  FFMA.FTZ R29, R26, UR33, -R28.reuse ;  /* 0x000000211a1d7c23 */ /* 0x100fe2000801081c */
[--C-:B------:R-:W-:Y:S01]  /*9220*/  FFMA.FTZ R77, R30, UR33, -R28.reuse ;  /* 0x000000211e4d7c23 */ /* 0x100fe2000801081c */
[----:B------:R-:W-:Y:S02]  /*9230*/  VIADD R30, R143, 0x9 ;  /* 0x000000098f1e7836 */ /* 0x000fe40000000000 */
[--C-:B------:R-:W-:Y:S01]  /*9240*/  FFMA.FTZ R26, R27, UR33, -R28.reuse ;  /* 0x000000211b1a7c23 */ /* 0x100fe2000801081c */
[--C-:B------:R-:W-:Y:S01]  /*9250*/  FFMA.FTZ R81, R39, UR33, -R28.reuse ;  /* 0x0000002127517c23 */ /* 0x100fe2000801081c */
[----:B------:R-:W-:Y:S01]  /*9260*/  FFMA.FTZ R39, R54, UR33, -R28 ;  /* 0x0000002136277c23 */ /* 0x000fe2000801081c */
[----:B------:R-:W-:Y:S01]  /*9270*/  MUFU.EX2 R7, R7 ;  /* 0x0000000700077308 */ /* 0x000fe20000000800 */
[----:B------:R-:W-:Y:S01]  /*9280*/  SEL R54, R30, 0x9, !P2 ;  /* 0x000000091e367807 */ /* 0x000fe20005000000 */
[----:B------:R-:W-:-:S02]  /*9290*/  IMAD.U32 R30, RZ, RZ, UR45 ;  /* 0x0000002dff1e7e24 */ /* 0x000fc4000f8e00ff */
[--C-:B------:R-:W-:Y:S01]  /*92a0*/  FFMA.FTZ R31, R31, UR33, -R28.reuse ;  /* 0x000000211f1f7c23 */ /* 0x100fe2000801081c */
[--C-:B------:R-:W-:Y:S01]  /*92b0*/  FFMA.FTZ R27, R46, UR33, -R28.reuse ;  /* 0x000000212e1b7c23 */ /* 0x100fe2000801081c */
[--C-:B------:R-:W-:Y:S01]  /*92c0*/  FFMA.FTZ R46, R51, UR33, -R28.reuse ;  /* 0x00000021332e7c23 */ /* 0x100fe2000801081c */
[----:B------:R-:W-:Y:S01]  /*92d0*/  IMAD.U32 R51, RZ, RZ, UR34 ;  /* 0x00000022ff337e24 */ /* 0x000fe2000f8e00ff */
[----:B------:R-:W-:Y:S01]  /*92e0*/  @!P1 LEA R30, R30, UR42, 0x3 ;  /* 0x0000002a1e1e9c11 */ /* 0x000fe2000f8e18ff */
[----:B------:R-:W0:Y:S01]  /*92f0*/  MUFU.EX2 R29, R29 ;  /* 0x0000001d001d7308 */ /* 0x000e220000000800 */
[--C-:B------:R-:W-:Y:S01]  /*9300*/  FFMA.FTZ R76, R34, UR33, -R28.reuse ;  /* 0x00000021224c7c23 */ /* 0x100fe2000801081c */
[--C-:B------:R-:W-:Y:S01]  /*9310*/  FFMA.FTZ R80, R35, UR33, -R28.reuse ;  /* 0x0000002123507c23 */ /* 0x100fe2000801081c */
[----:B------:R-:W-:Y:S01]  /*9320*/  @!P1 LEA R51, R51, UR42, 0x3 ;  /* 0x0000002a33339c11 */ /* 0x000fe2000f8e18ff */
[----:B------:R-:W-:Y:S02]  /*9330*/  @!P1 VIADD R30, R30, 0x2d840 ;  /* 0x0002d8401e1e9836 */ /* 0x000fe40000000000 */
[--C-:B------:R-:W-:Y:S01]  /*9340*/  FFMA.FTZ R35, R50, UR33, -R28.reuse ;  /* 0x0000002132237c23 */ /* 0x100fe2000801081c */
[--C-:B------:R-:W-:Y:S01]  /*9350*/  FFMA.FTZ R50, R59, UR33, -R28.reuse ;  /* 0x000000213b327c23 */ /* 0x100fe2000801081c */
[----:B------:R-:W-:Y:S01]  /*9360*/  FFMA.FTZ R73, R38, UR33, -R28 ;  /* 0x0000002126497c23 */ /* 0x000fe2000801081c */
[----:B------:R-:W3:Y:S01]  /*9370*/  MUFU.EX2 R26, R26 ;  /* 0x0000001a001a7308 */ /* 0x000ee20000000800 */
[----:B------:R-:W-:Y:S01]  /*9380*/  @!P1 PRMT R30, RZ, 0x654, R30 ;  /* 0x00000654ff1e9816 */ /* 0x000fe2000000001e */
[----:B------:R-:W-:-:S02]  /*9390*/  @!P1 VIADD R51, R51, 0x2d860 ;  /* 0x0002d86033339836 */ /* 0x000fc40000000000 */
[----:B-1----:R-:W-:Y:S01]  /*93a0*/  FADD.FTZ R59, R11, R4 ;  /* 0x000000040b3b7221 */ /* 0x002fe20000010000 */
[--C-:B------:R-:W-:Y:S01]  /*93b0*/  FFMA.FTZ R34, R58, UR33, -R28.reuse ;  /* 0x000000213a227c23 */ /* 0x100fe2000801081c */
[--C-:B------:R-:W-:Y:S01]  /*93c0*/  FFMA.FTZ R38, R42, UR33, -R28.reuse ;  /* 0x000000212a267c23 */ /* 0x100fe2000801081c */
[--C-:B------:R-:W-:Y:S01]  /*93d0*/  FFMA.FTZ R42, R43, UR33, -R28.reuse ;  /* 0x000000212b2a7c23 */ /* 0x100fe2000801081c */
[----:B--2---:R-:W-:Y:S01]  /*93e0*/  FADD.FTZ R58, R12, R59 ;  /* 0x0000003b0c3a7221 */ /* 0x004fe20000010000 */
[----:B------:R-:W-:Y:S01]  /*93f0*/  MUFU.EX2 R77, R77 ;  /* 0x0000004d004d7308 */ /* 0x000fe20000000800 */
[----:B0-----:R-:W-:Y:S01]  /*9400*/  FFMA.FTZ R3, R7, R3, R29 ;  /* 0x0000000307037223 */ /* 0x001fe2000001001d */
[----:B------:R-:W-:Y:S01]  /*9410*/  FFMA.FTZ R43, R47, UR33, -R28 ;  /* 0x000000212f2b7c23 */ /* 0x000fe2000801081c */
[----:B------:R-:W-:Y:S01]  /*9420*/  FADD.FTZ R59, R13, R58 ;  /* 0x0000003a0d3b7221 */ /* 0x000fe20000010000 */
        /* <DEDUP_REMOVED lines=15> */
[----:B---3--:R-:W-:Y:S01]  /*9520*/  F2FP.BF16.F32.PACK_AB R29, R26, R29 ;  /* 0x0000001d1a1d723e */ /* 0x008fe200000010ff */
[----:B------:R-:W-:Y:S01]  /*9530*/  UMOV UR34, UR45 ;  /* 0x0000002d00227c82 */ /* 0x000fe20008000000 */
[C---:B------:R-:W-:Y:S01]  /*9540*/  ISETP.GT.AND P2, PT, R2.reuse, R6, PT ;  /* 0x000000060200720c */ /* 0x040fe20003f44270 */
[----:B------:R-:W-:-:S02]  /*9550*/  VIADD R2, R2, 0xffffffff ;  /* 0xffffffff02027836 */ /* 0x000fc40000000000 */
        /* <DEDUP_REMOVED lines=52> */
[----:B------:R-:W-:Y:S01]  /*98a0*/  MUFU.EX2 R83, R83 ;  /* 0x0000005300537308 */ /* 0x000fe20000000800 */
[----:B0-----:R-:W-:-:S07]  /*98b0*/  F2FP.BF16.F32.PACK_AB R70, R9, R72 ;  /* 0x000000480946723e */ /* 0x001fce00000010ff */
[----:B------:R-:W-:Y:S08]  /*98c0*/  MUFU.EX2 R86, R86 ;  /* 0x0000005600567308 */ /* 0x000ff00000000800 */
[----:B------:R-:W-:Y:S01]  /*98d0*/  MUFU.EX2 R87, R87 ;  /* 0x0000005700577308 */ /* 0x000fe20000000800 */
[----:B------:R-:W-:Y:S02]  /*98e0*/  WARPGROUP.DEPBAR.LE gsb0, 0x0 ;  /* 0x00008000000079c5 */ /* 0x000fe40000010000 */
[----:B------:R-:W-:-:S06]  /*98f0*/  WARPGROUP.ARRIVE ;  /* 0x00000000000079c5 */ /* 0x000fcc0000000000 */
[----:B------:R-:W-:Y:S01]  /*9900*/  HGMMA.64x96x16.F32.BF16 R88, gdesc[UR28].tnspB, R88, gsb0 ;  /* 0x416000001c5879f0 */ /* 0x000fe20008001858 */
[----:B------:R-:W-:Y:S02]  /*9910*/  UMOV UR28, UR50 ;  /* 0x00000032001c7c82 */ /* 0x000fe40008000000 */
[----:B------:R-:W-:Y:S02]  /*9920*/  WARPGROUP.DEPBAR.LE gsb0, 0x0 ;  /* 0x00008000000079c5 */ /* 0x000fe40000010000 */
[----:B------:R0:W-:Y:S06]  /*9930*/  BAR.ARV R54, 0x100 ;  /* 0x000400360000751d */ /* 0x0001ec0000002000 */
[----:B------:R1:W-:Y:S01]  /*9940*/  @!P1 SYNCS.ARRIVE.TRANS64.RED.A1T0 RZ, [R30+URZ], RZ ;  /* 0x000000ff1eff99a7 */ /* 0x0003e2000810043f */
[-C--:B------:R-:W-:Y:S01]  /*9950*/  FMUL.FTZ R90, R90, R7.reuse ;  /* 0x000000075a5a7220 */ /* 0x080fe20000410000 */
[----:B0-----:R-:W-:Y:S01]  /*9960*/  @!P1 PRMT R54, RZ, 0x654, R51 ;  /* 0x00000654ff369816 */ /* 0x001fe20000000033 */
[----:B------:R-:W-:Y:S01]  /*9970*/  FFMA.FTZ R51, R62, UR33, -R28 ;  /* 0x000000213e337c23 */ /* 0x000fe2000801081c */
[----:B------:R-:W-:Y:S01]  /*9980*/  F2FP.BF16.F32.PACK_AB R62, R65, R64 ;  /* 0x00000040413e723e */ /* 0x000fe200000010ff */
[-C--:B------:R-:W-:Y:S01]  /*9990*/  FMUL.FTZ R91, R91, R7.reuse ;  /* 0x000000075b5b7220 */ /* 0x080fe20000410000 */
[-C--:B------:R-:W-:Y:S01]  /*99a0*/  FMUL.FTZ R94, R94, R7.reuse ;  /* 0x000000075e5e7220 */ /* 0x080fe20000410000 */
[-C--:B------:R-:W-:Y:S01]  /*99b0*/  FMUL.FTZ R95, R95, R7.reuse ;  /* 0x000000075f5f7220 */ /* 0x080fe20000410000 */
[----:B-1----:R-:W-:Y:S01]  /*99c0*/  FADD.FTZ R30, R26, R3 ;  /* 0x000000031a1e7221 */ /* 0x002fe20000010000 */
[----:B------:R0:W-:Y:S01]  /*99d0*/  @!P1 SYNCS.ARRIVE.TRANS64.RED.A1T0 RZ, [R54+URZ], RZ ;  /* 0x000000ff36ff99a7 */ /* 0x0001e2000810043f */
[----:B------:R-:W1:Y:S01]  /*99e0*/  MUFU.EX2 R51, R51 ;  /* 0x0000003300337308 */ /* 0x000e620000000800 */
[-C--:B------:R-:W-:Y:S01]  /*99f0*/  FMUL.FTZ R98, R98, R7.reuse ;  /* 0x0000000762627220 */ /* 0x080fe20000410000 */
[----:B------:R-:W-:Y:S01]  /*9a00*/  FADD.FTZ R30, R77, R30 ;  /* 0x0000001e4d1e7221 */ /* 0x000fe20000010000 */
[-C--:B------:R-:W-:Y:S01]  /*9a10*/  FMUL.FTZ R99, R99, R7.reuse ;  /* 0x0000000763637220 */ /* 0x080fe20000410000 */
[-C--:B------:R-:W-:Y:S01]  /*9a20*/  FMUL.FTZ R102, R102, R7.reuse ;  /* 0x0000000766667220 */ /* 0x080fe20000410000 */
[-C--:B------:R-:W-:Y:S01]  /*9a30*/  FMUL.FTZ R103, R103, R7.reuse ;  /* 0x0000000767677220 */ /* 0x080fe20000410000 */
[----:B------:R-:W-:Y:S01]  /*9a40*/  FMUL.FTZ R106, R106, R7 ;  /* 0x000000076a6a7220 */ /* 0x000fe20000410000 */
[----:B0-----:R-:W-:Y:S01]  /*9a50*/  FFMA.FTZ R54, R67, UR33, -R28 ;  /* 0x0000002143367c23 */ /* 0x001fe2000801081c */
[----:B------:R-:W-:Y:S01]  /*9a60*/  FADD.FTZ R67, R31, R30 ;  /* 0x0000001e1f437221 */ /* 0x000fe20000010000 */
[----:B------:R-:W-:Y:S01]  /*9a70*/  FADD.FTZ R30, R14, R59 ;  /* 0x0000003b0e1e7221 */ /* 0x000fe20000010000 */
[----:B------:R-:W-:Y:S01]  /*9a80*/  F2FP.BF16.F32.PACK_AB R28, R11, R10 ;  /* 0x0000000a0b1c723e */ /* 0x000fe200000010ff */
[----:B------:R-:W0:Y:S01]  /*9a90*/  MUFU.EX2 R3, R66 ;  /* 0x0000004200037308 */ /* 0x000e220000000800 */
[----:B------:R-:W-:Y:S01]  /*9aa0*/  FADD.FTZ R67, R76, R67 ;  /* 0x000000434c437221 */ /* 0x000fe20000010000 */
[----:B------:R-:W-:Y:S01]  /*9ab0*/  FADD.FTZ R59, R15, R30 ;  /* 0x0000001e0f3b7221 */ /* 0x000fe20000010000 */
[----:B------:R-:W-:Y:S01]  /*9ac0*/  F2FP.BF16.F32.PACK_AB R31, R31, R77 ;  /* 0x0000004d1f1f723e */ /* 0x000fe200000010ff */
[-C--:B------:R-:W-:Y:S01]  /*9ad0*/  FMUL.FTZ R107, R107, R7.reuse ;  /* 0x000000076b6b7220 */ /* 0x080fe20000410000 */
[----:B------:R-:W-:Y:S01]  /*9ae0*/  FADD.FTZ R30, R80, R67 ;  /* 0x00000043501e7221 */ /* 0x000fe20000010000 */
[----:B------:R-:W-:Y:S01]  /*9af0*/  FADD.FTZ R58, R20, R59 ;  /* 0x0000003b143a7221 */ /* 0x000fe20000010000 */
[-C--:B------:R-:W-:Y:S01]  /*9b00*/  FMUL.FTZ R110, R110, R7.reuse ;  /* 0x000000076e6e7220 */ /* 0x080fe20000410000 */
[----:B------:R-:W2:Y:S01]  /*9b10*/  MUFU.EX2 R54, R54 ;  /* 0x0000003600367308 */ /* 0x000ea20000000800 */
[----:B------:R-:W-:Y:S01]  /*9b20*/  FADD.FTZ R30, R73, R30 ;  /* 0x0000001e491e7221 */ /* 0x000fe20000010000 */
[----:B------:R-:W-:Y:S01]  /*9b30*/  FADD.FTZ R59, R21, R58 ;  /* 0x0000003a153b7221 */ /* 0x000fe20000010000 */
[-C--:B------:R-:W-:Y:S01]  /*9b40*/  FMUL.FTZ R111, R111, R7.reuse ;  /* 0x000000076f6f7220 */ /* 0x080fe20000410000 */
[-C--:B------:R-:W-:Y:S01]  /*9b50*/  FMUL.FTZ R114, R114, R7.reuse ;  /* 0x0000000772727220 */ /* 0x080fe20000410000 */
[----:B------:R-:W-:Y:S01]  /*9b60*/  FADD.FTZ R63, R81, R30 ;  /* 0x0000001e513f7221 */ /* 0x000fe20000010000 */
[----:B------:R-:W-:Y:S01]  /*9b70*/  FADD.FTZ R58, R24, R59 ;  /* 0x0000003b183a7221 */ /* 0x000fe20000010000 */
[----:B------:R-:W-:Y:S01]  /*9b80*/  F2FP.BF16.F32.PACK_AB R30, R13, R12 ;  /* 0x0000000c0d1e723e */ /* 0x000fe200000010ff */
[----:B------:R-:W3:Y:S01]  /*9b90*/  MUFU.EX2 R10, R71 ;  /* 0x00000047000a7308 */ /* 0x000ee20000000800 */
[----:B------:R-:W-:Y:S01]  /*9ba0*/  FADD.FTZ R63, R38, R63 ;  /* 0x0000003f263f7221 */ /* 0x000fe20000010000 */
[C---:B------:R-:W-:Y:S01]  /*9bb0*/  FADD.FTZ R11, R25.reuse, R58 ;  /* 0x0000003a190b7221 */ /* 0x040fe20000010000 */
[----:B------:R-:W-:Y:S01]  /*9bc0*/  F2FP.BF16.F32.PACK_AB R24, R25, R24 ;  /* 0x000000181918723e */ /* 0x000fe200000010ff */
[----:B------:R-:W-:Y:S01]  /*9bd0*/  STSM.16.M88.4 [R17+0x21800], R28 ;  /* 0x0218001c11007844 */ /* 0x000fe20000000200 */
[----:B------:R-:W-:Y:S01]  /*9be0*/  FADD.FTZ R12, R42, R63 ;  /* 0x0000003f2a0c7221 */ /* 0x000fe20000010000 */
[----:B------:R-:W-:Y:S01]  /*9bf0*/  FADD.FTZ R26, R32, R11 ;  /* 0x0000000b201a7221 */ /* 0x000fe20000010000 */
[----:B------:R-:W-:Y:S01]  /*9c00*/  F2FP.BF16.F32.PACK_AB R25, R42, R38 ;  /* 0x000000262a19723e */ /* 0x000fe200000010ff */
[----:B------:R-:W4:Y:S01]  /*9c10*/  MUFU.EX2 R63, R78 ;  /* 0x0000004e003f7308 */ /* 0x000f220000000800 */
        /* <DEDUP_REMOVED lines=20> */
[C---:B------:R-:W-:Y:S01]  /*9d60*/  FADD.FTZ R21, R47.reuse, R20 ;  /* 0x000000142f157221 */ /* 0x040fe20000010000 */
[----:B------:R-:W-:Y:S01]  /*9d70*/  FADD.FTZ R20, R44, R11 ;  /* 0x0000000b2c147221 */ /* 0x000fe20000010000 */
[----:B------:R-:W-:Y:S01]  /*9d80*/  F2FP.BF16.F32.PACK_AB R39, R47, R39 ;  /* 0x000000272f27723e */ /* 0x000fe200000010ff */
[----:B------:R5:W-:Y:S01]  /*9d90*/  STSM.16.M88.4 [R23], R12 ;  /* 0x0000000c17007844 */ /* 0x000be20000000200 */
[----:B------:R-:W-:Y:S01]  /*9da0*/  FADD.FTZ R21, R34, R21 ;  /* 0x0000001522157221 */ /* 0x000fe20000010000 */
[----:B------:R-:W-:Y:S01]  /*9db0*/  FADD.FTZ R11, R45, R20 ;  /* 0x000000142d0b7221 */ /* 0x000fe20000010000 */
[----:B-1----:R-:W-:Y:S01]  /*9dc0*/  F2FP.BF16.F32.PACK_AB R47, R4, R51 ;  /* 0x00000033042f723e */ /* 0x002fe200000010ff */
[----:B------:R-:W1:Y:S01]  /*9dd0*/  MUFU.EX2 R20, R79 ;  /* 0x0000004f00147308 */ /* 0x000e620000000800 */
[----:B------:R-:W-:Y:S01]  /*9de0*/  FADD.FTZ R32, R50, R21 ;  /* 0x0000001532207221 */ /* 0x000fe20000010000 */
[----:B------:R-:W-:Y:S01]  /*9df0*/  FADD.FTZ R38, R48, R11 ;  /* 0x0000000b30267221 */ /* 0x000fe20000010000 */
[----:B------:R-:W-:Y:S01]  /*9e00*/  F2FP.BF16.F32.PACK_AB R27, R43, R27 ;  /* 0x0000001b2b1b723e */ /* 0x000fe200000010ff */
[----:B------:R-:W-:Y:S01]  /*9e10*/  FMUL.FTZ R126, R126, R7 ;  /* 0x000000077e7e7220 */ /* 0x000fe20000410000 */
[----:B------:R-:W-:Y:S01]  /*9e20*/  FADD.FTZ R11, R51, R32 ;  /* 0x00000020330b7221 */ /* 0x000fe20000010000 */
[----:B------:R-:W-:Y:S01]  /*9e30*/  FADD.FTZ R21, R49, R38 ;  /* 0x0000002631157221 */ /* 0x000fe20000010000 */
[----:B------:R-:W-:Y:S01]  /*9e40*/  F2FP.BF16.F32.PACK_AB R36, R37, R36 ;  /* 0x000000242524723e */ /* 0x000fe200000010ff */
[----:B------:R1:W-:Y:S01]  /*9e50*/  STSM.16.M88.4 [R22], R24 ;  /* 0x0000001816007844 */ /* 0x0003e20000000200 */
[----:B------:R-:W-:Y:S01]  /*9e60*/  F2FP.BF16.F32.PACK_AB R37, R46, R35 ;  /* 0x000000232e25723e */ /* 0x000fe200000010ff */
[-C--:B------:R-:W-:Y:S01]  /*9e70*/  FMUL.FTZ R127, R127, R7.reuse ;  /* 0x000000077f7f7220 */ /* 0x080fe20000410000 */
[----:B------:R-:W-:Y:S01]  /*9e80*/  F2FP.BF16.F32.PACK_AB R38, R41, R40 ;  /* 0x000000282926723e */ /* 0x000fe200000010ff */
[----:B-----5:R-:W-:Y:S01]  /*9e90*/  FADD.FTZ R12, R4, R11 ;  /* 0x0000000b040c7221 */ /* 0x020fe20000010000 */
[----:B------:R-:W-:Y:S01]  /*9ea0*/  FADD.FTZ R14, R52, R21 ;  /* 0x00000015340e7221 */ /* 0x000fe20000010000 */
[----:B------:R-:W-:Y:S01]  /*9eb0*/  F2FP.BF16.F32.PACK_AB R44, R45, R44 ;  /* 0x0000002c2d2c723e */ /* 0x000fe200000010ff */
[-C--:B------:R-:W-:Y:S01]  /*9ec0*/  FMUL.FTZ R130, R130, R7.reuse ;  /* 0x0000000782827220 */ /* 0x080fe20000410000 */
[----:B0-----:R-:W-:Y:S01]  /*9ed0*/  FADD.FTZ R11, R3, R12 ;  /* 0x0000000c030b7221 */ /* 0x001fe20000010000 */
[C---:B------:R-:W-:Y:S01]  /*9ee0*/  FADD.FTZ R13, R53.reuse, R14 ;  /* 0x0000000e350d7221 */ /* 0x040fe20000010000 */
[----:B------:R-:W-:Y:S01]  /*9ef0*/  F2FP.BF16.F32.PACK_AB R52, R53, R52 ;  /* 0x000000343534723e */ /* 0x000fe200000010ff */
[----:B------:R0:W-:Y:S01]  /*9f00*/  STSM.16.M88.4 [R18], R36 ;  /* 0x0000002412007844 */ /* 0x0001e20000000200 */
[----:B--2---:R-:W-:Y:S01]  /*9f10*/  FADD.FTZ R12, R54, R11 ;  /* 0x0000000b360c7221 */ /* 0x004fe20000010000 */
[----:B------:R-:W-:Y:S01]  /*9f20*/  FADD.FTZ R14, R56, R13 ;  /* 0x0000000d380e7221 */ /* 0x000fe20000010000 */
[----:B------:R-:W-:Y:S01]  /*9f30*/  F2FP.BF16.F32.PACK_AB R45, R50, R34 ;  /* 0x00000022322d723e */ /* 0x000fe200000010ff */
[-C--:B------:R-:W-:Y:S01]  /*9f40*/  FMUL.FTZ R131, R131, R7.reuse ;  /* 0x0000000783837220 */ /* 0x080fe20000410000 */
[----:B------:R-:W-:Y:S01]  /*9f50*/  FADD.FTZ R11, R55, R12 ;  /* 0x0000000c370b7221 */ /* 0x000fe20000010000 */
[----:B------:R-:W-:Y:S01]  /*9f60*/  FADD.FTZ R13, R57, R14 ;  /* 0x0000000e390d7221 */ /* 0x000fe20000010000 */
[----:B------:R-:W-:Y:S01]  /*9f70*/  F2FP.BF16.F32.PACK_AB R46, R49, R48 ;  /* 0x00000030312e723e */ /* 0x000fe200000010ff */
[----:B------:R-:W-:Y:S01]  /*9f80*/  FMUL.FTZ R134, R134, R7 ;  /* 0x0000000786867220 */ /* 0x000fe20000410000 */
[----:B---3--:R-:W-:Y:S01]  /*9f90*/  FADD.FTZ R11, R10, R11 ;  /* 0x0000000b0a0b7221 */ /* 0x008fe20000010000 */
[----:B------:R-:W-:Y:S01]  /*9fa0*/  FADD.FTZ R4, R60, R13 ;  /* 0x0000000d3c047221 */ /* 0x000fe20000010000 */
[----:B------:R-:W-:Y:S01]  /*9fb0*/  F2FP.BF16.F32.PACK_AB R53, R54, R3 ;  /* 0x000000033635723e */ /* 0x000fe200000010ff */
[----:B------:R0:W-:Y:S01]  /*9fc0*/  STSM.16.M88.4 [R17+0x27800], R44 ;  /* 0x0278002c11007844 */ /* 0x0001e20000000200 */
        /* <DEDUP_REMOVED lines=8> */
[----:B----4-:R-:W-:Y:S01]  /*a050*/  FADD.FTZ R3, R63, R12 ;  /* 0x0000000c3f037221 */ /* 0x010fe20000010000 */
[----:B------:R-:W-:Y:S01]  /*a060*/  FADD.FTZ R11, R65, R4 ;  /* 0x00000004410b7221 */ /* 0x000fe20000010000 */
[----:B------:R-:W-:Y:S01]  /*a070*/  F2FP.BF16.F32.PACK_AB R60, R61, R60 ;  /* 0x0000003c3d3c723e */ /* 0x000fe200000010ff */
[----:B------:R0:W-:Y:S01]  /*a080*/  STSM.16.M88.4 [R136], R52 ;  /* 0x0000003488007844 */ /* 0x0001e20000000200 */
[----:B------:R-:W-:Y:S01]  /*a090*/  F2FP.BF16.F32.PACK_AB R61, R75, R74 ;  /* 0x0000004a4b3d723e */ /* 0x000fe200000010ff */
[----:B------:R-:W-:Y:S01]  /*a0a0*/  FADD.FTZ R4, R68, R11 ;  /* 0x0000000b44047221 */ /* 0x000fe20000010000 */
[C---:B-1----:R-:W-:Y:S01]  /*a0b0*/  F2FP.BF16.F32.PACK_AB R63, R20.reuse, R63 ;  /* 0x0000003f143f723e */ /* 0x042fe200000010ff */
[----:B------:R-:W-:Y:S01]  /*a0c0*/  FADD.FTZ R3, R20, R3 ;  /* 0x0000000314037221 */ /* 0x000fe20000010000 */
[C---:B------:R-:W-:Y:S01]  /*a0d0*/  F2FP.BF16.F32.PACK_AB R68, R69.reuse, R68 ;  /* 0x000000444544723e */ /* 0x040fe200000010ff */
[----:B------:R-:W-:Y:S01]  /*a0e0*/  FADD.FTZ R11, R69, R4 ;  /* 0x00000004450b7221 */ /* 0x000fe20000010000 */
[----:B------:R-:W-:Y:S01]  /*a0f0*/  F2FP.BF16.F32.PACK_AB R69, R83, R82 ;  /* 0x000000525345723e */ /* 0x000fe200000010ff */
[----:B------:R0:W-:Y:S01]  /*a100*/  STSM.16.M88.4 [R22+0x6000], R60 ;  /* 0x0060003c16007844 */ /* 0x0001e20000000200 */
[----:B------:R-:W-:Y:S01]  /*a110*/  F2FP.BF16.F32.PACK_AB R71, R87, R86 ;  /* 0x000000565747723e */ /* 0x000fe200000010ff */
[----:B------:R-:W-:Y:S01]  /*a120*/  FADD.FTZ R3, R82, R3 ;  /* 0x0000000352037221 */ /* 0x000fe20000010000 */
[----:B------:R-:W-:Y:S01]  /*a130*/  FADD.FTZ R4, R72, R11 ;  /* 0x0000000b48047221 */ /* 0x000fe20000010000 */
[-C--:B------:R-:W-:Y:S01]  /*a140*/  FMUL.FTZ R89, R89, R8.reuse ;  /* 0x0000000859597220 */ /* 0x080fe20000410000 */
[-C--:B------:R-:W-:Y:S01]  /*a150*/  FMUL.FTZ R92, R92, R8.reuse ;  /* 0x000000085c5c7220 */ /* 0x080fe20000410000 */
[----:B------:R0:W-:Y:S01]  /*a160*/  STSM.16.M88.4 [R18+0x6000], R68 ;  /* 0x0060004412007844 */ /* 0x0001e20000000200 */
[----:B------:R-:W-:Y:S01]  /*a170*/  FADD.FTZ R3, R83, R3 ;  /* 0x0000000353037221 */ /* 0x000fe20000010000 */
[----:B------:R-:W-:Y:S01]  /*a180*/  FADD.FTZ R4, R9, R4 ;  /* 0x0000000409047221 */ /* 0x000fe20000010000 */
[-C--:B------:R-:W-:Y:S01]  /*a190*/  FMUL.FTZ R93, R93, R8.reuse ;  /* 0x000000085d5d7220 */ /* 0x080fe20000410000 */
[----:B------:R-:W-:Y:S01]  /*a1a0*/  @!PT LDS RZ, [RZ] ;  /* 0x00000000fffff984 */ /* 0x000fe20000000800 */
[----:B------:R-:W-:Y:S01]  /*a1b0*/  @!PT LDS RZ, [RZ] ;  /* 0x00000000fffff984 */ /* 0x000fe20000000800 */
[----:B------:R-:W-:Y:S01]  /*a1c0*/  @!PT LDS RZ, [RZ] ;  /* 0x00000000fffff984 */ /* 0x000fe20000000800 */
[----:B------:R-:W-:Y:S01]  /*a1d0*/  @!PT LDS RZ, [RZ] ;  /* 0x00000000fffff984 */ /* 0x000fe20000000800 */
[----:B------:R1:W-:Y:S06]  /*a1e0*/  MEMBAR.ALL.CTA ;  /* 0x0000000000007992 */ /* 0x0003ec0000008000 */
[----:B-1----:R-:W1:Y:S01]  /*a1f0*/  FENCE.VIEW.ASYNC.S ;  /* 0x00000000000073c6 */ /* 0x002e620000000000 */
        /* <DEDUP_REMOVED lines=24> */
[----:B-1----:R-:W-:Y:S01]  /*a380*/  NOP ;  /* 0x0000000000007918 */ /* 0x002fe20000000000 */
[----:B0-----:R-:W-:Y:S05]  /*a390*/  @P2 BRA `(.L_x_10795) ;  /* 0xffffffdc00f02947 */ /* 0x001fea000383ffff */
.L_x_10786:
        /* <DEDUP_REMOVED lines=9> */
[----:B------:R-:W-:Y:S01]  /*a430*/  ULDC UR33, c[0x0][0x988] ;  /* 0x0002620000217ab9 */ /* 0x000fe20000000800 */
[----:B------:R-:W-:-:S05]  /*a440*/  ULDC UR35, c[0x0][0x9e0] ;  /* 0x0002780000237ab9 */ /* 0x000fca0000000800 */
.L_x_10813:
[----:B------:R-:W-:Y:S01]  /*a450*/  UIADD3 UR45, UR53, 0x1, URZ ;  /* 0x00000001352d7890 */ /* 0x000fe2000fffe03f */
[----:B------:R-:W-:-:S03]  /*a460*/  ISETP.NE.AND P2, PT, RZ, UR37, PT ;  /* 0x00000025ff007c0c */ /* 0x000fc6000bf45270 */
[----:B------:R-:W-:-:S04]  /*a470*/  UISETP.NE.AND UP0, UPT, UR45, 0x2, UPT ;  /* 0x000000022d00788c */ /* 0x000fc8000bf05270 */
[----:B------:R-:W-:Y:S02]  /*a480*/  USEL UR50, URZ, 0x1, UP0 ;  /* 0x000000013f327887 */ /* 0x000fe40008000000 */
[----:B------:R-:W-:Y:S02]  /*a490*/  USEL UR45, UR45, URZ, UP0 ;  /* 0x0000003f2d2d7287 */ /* 0x000fe40008000000 */
[----:B------:R-:W-:Y:S02]  /*a4a0*/  ULOP3.LUT UR50, UR28, UR50, URZ, 0x3c, !UPT ;  /* 0x000000321c327292 */ /* 0x000fe4000f8e3c3f */
[----:B--2---:R-:W-:Y:S10]  /*a4b0*/  @P2 BRA `(.L_x_10797) ;  /* 0x00000000002c2947 */ /* 0x004ff40003800000 */
[----:B------:R-:W-:Y:S05]  /*a4c0*/  @!P0 BRA `(.L_x_10798) ;  /* 0x0000000000048947 */ /* 0x000fea0003800000 */
[----:B------:R-:W-:Y:S01]  /*a4d0*/  BPT.TRAP 0x1 ;  /* 0x000000040000795c */ /* 0x000fe20000300000 */
.L_x_10798:
[----:B------:R-:W-:Y:S01]  /*a4e0*/  ULEA UR6, UR45, UR42, 0x3 ;  /* 0x0000002a2d067291 */ /* 0x000fe2000f8e183f */
[----:B------:R-:W-:-:S05]  /*a4f0*/  IMAD.U32 R0, RZ, RZ, UR50 ;  /* 0x00000032ff007e24 */ /* 0x000fca000f8e00ff */
[----:B------:R-:W-:-:S04]  /*a500*/  SHF.L.U32 R0, R0, 0x1f, RZ ;  /* 0x0000001f00007819 */ /* 0x000fc800000006ff */
[----:B------:R0:W1:Y:S01]  /*a510*/  SYNCS.PHASECHK.TRANS64.TRYWAIT P3, [UR6+0x2d830], R0 ;  /* 0x02d83000ff0075a7 */ /* 0x0000620008060146 */
[----:B------:R-:W-:Y:S05]  /*a520*/  @!P0 BRA `(.L_x_10799) ;  /* 0x0000000000048947 */ /* 0x000fea0003800000 */
[----:B------:R-:W-:Y:S01]  /*a530*/  BPT.TRAP 0x1 ;  /* 0x000000040000795c */ /* 0x000fe20000300000 */
.L_x_10799:
[----:B-1----:R-:W-:Y:S05]  /*a540*/  @P3 BRA `(.L_x_10797) ;  /* 0x0000000000083947 */ /* 0x002fea0003800000 */
[----:B------:R-:W1:Y:S02]  /*a550*/  SYNCS.PHASECHK.TRANS64.TRYWAIT P3, [UR6+0x2d830], R0 ;  /* 0x02d83000ff0075a7 */ /* 0x000e640008060146 */
[----:B-1----:R-:W-:Y:S05]  /*a560*/  @!P3 BRA `(.L_x_10800) ;  /* 0x000000a00054b947 */ /* 0x002fea0003800000 */
.L_x_10797:
        /* <DEDUP_REMOVED lines=37> */
.L_x_10802:
[----:B------:R-:W-:Y:S01]  /*a7c0*/  ULEA UR6, UR53, UR42, 0x3 ;  /* 0x0000002a35067291 */ /* 0x000fe2000f8e183f */
[----:B------:R-:W-:-:S05]  /*a7d0*/  IMAD.U32 R0, RZ, RZ, UR28 ;  /* 0x0000001cff007e24 */ /* 0x000fca000f8e00ff */
[----:B------:R-:W-:-:S04]  /*a7e0*/  SHF.L.U32 R0, R0, 0x1f, RZ ;  /* 0x0000001f00007819 */ /* 0x000fc800000006ff */
[----:B------:R0:W1:Y:S01]  /*a7f0*/  SYNCS.PHASECHK.TRANS64.TRYWAIT P2, [UR6+0x2d850], R0 ;  /* 0x02d85000ff0075a7 */ /* 0x0000620008040146 */
[----:B------:R-:W-:Y:S05]  /*a800*/  @!P0 BRA `(.L_x_10803) ;  /* 0x0000000000048947 */ /* 0x000fea0003800000 */
[----:B------:R-:W-:Y:S01]  /*a810*/  BPT.TRAP 0x1 ;  /* 0x000000040000795c */ /* 0x000fe20000300000 */
.L_x_10803:
[----:B-1----:R-:W-:Y:S05]  /*a820*/  @P2 BRA `(.L_x_10801) ;  /* 0x0000000000082947 */ /* 0x002fea0003800000 */
[----:B------:R-:W1:Y:S02]  /*a830*/  SYNCS.PHASECHK.TRANS64.TRYWAIT P2, [UR6+0x2d850], R0 ;  /* 0x02d85000ff0075a7 */ /* 0x000e640008040146 */
[----:B-1----:R-:W-:Y:S05]  /*a840*/  @!P2 BRA `(.L_x_10804) ;  /* 0x0000009c00b4a947 */ /* 0x002fea0003800000 */
.L_x_10801:
[----:B------:R-:W-:Y:S01]  /*a850*/  UIADD3 UR6, UR42, 0x400, URZ ;  /* 0x000004002a067890 */ /* 0x000fe2000fffe03f */
[----:B------:R-:W-:Y:S01]  /*a860*/  WARPGROUP.ARRIVE ;  /* 0x00000000000079c5 */ /* 0x000fe20000000000 */
[----:B------:R-:W-:Y:S01]  /*a870*/  UMOV UR29, 0x40000040 ;  /* 0x40000040001d7882 */ /* 0x000fe20000000000 */
[----:B------:R-:W-:Y:S01]  /*a880*/  UMOV UR31, 0x80000020 ;  /* 0x80000020001f7882 */ /* 0x000fe20000000000 */
[----:B------:R-:W-:Y:S01]  /*a890*/  USHF.R.U32.HI UR6, URZ, 0x4, UR6 ;  /* 0x000000043f067899 */ /* 0x000fe20008011606 */
[----:B-1----:R-:W1:Y:S02]  /*a8a0*/  @P5 LDC R5, c[0x0][0x44c] ;  /* 0x00011300ff055b82 */ /* 0x002e640000000800 */
[----:B------:R-:W2:Y:S01]  /*a8b0*/  S2R R10, SR_TID.X ;  /* 0x00000000000a7919 */ /* 0x000ea20000002100 */
[----:B------:R-:W-:Y:S01]  /*a8c0*/  VIADD R14, R137, UR41 ;  /* 0x00000029890e7c36 */ /* 0x000fe20008000000 */
[----:B------:R-:W-:Y:S01]  /*a8d0*/  ULOP3.LUT UR6, UR6, 0x3fff, URZ, 0xc0, !UPT ;  /* 0x00003fff06067892 */ /* 0x000fe2000f8ec03f */
[----:B------:R-:W-:-:S02]  /*a8e0*/  IMAD.U32 R8, RZ, RZ, UR45 ;  /* 0x0000002dff087e24 */ /* 0x000fc4000f8e00ff */
[----:B------:R-:W-:Y:S01]  /*a8f0*/  IMAD.SHL.U32 R12, R2, 0x80, RZ ;  /* 0x00000080020c7824 */ /* 0x000fe200078e00ff */
[----:B------:R-:W-:Y:S01]  /*a900*/  ULOP3.LUT UR7, UR6, 0x2000000, URZ, 0xfc, !UPT ;  /* 0x0200000006077892 */ /* 0x000fe2000f8efc3f */
[----:B0-----:R-:W0:Y:S01]  /*a910*/  @P5 LDC R0, c[0x0][0x450] ;  /* 0x00011400ff005b82 */ /* 0x001e220000000800 */
[----:B------:R-:W-:Y:S02]  /*a920*/  ULOP3.LUT UR6, UR36, 0x10000, URZ, 0xfc, !UPT ;  /* 0x0001000024067892 */ /* 0x000fe4000f8efc3f */
[----:B------:R-:W-:-:S05]  /*a930*/  UIMAD UR7, UR53, 0x600, UR7 ;  /* 0x00000600350778a4 */ /* 0x000fca000f8e0207 */
[----:B------:R-:W-:Y:S01]  /*a940*/  UMOV UR28, UR6 ;  /* 0x00000006001c7c82 */ /* 0x000fe20008000000 */
[----:B------:R-:W3:Y:S01]  /*a950*/  LDC R13, c[0x0][0x2f0] ;  /* 0x0000bc00ff0d7b82 */ /* 0x000ee20000000800 */
[----:B------:R-:W-:Y:S02]  /*a960*/  UMOV UR30, UR7 ;  /* 0x00000007001e7c82 */ /* 0x000fe40008000000 */
[----:B------:R-:W-:Y:S01]  /*a970*/  HGMMA.64x96x16.F32.BF16 R88, gdesc[UR28].tnspB, R88, gsb0 ;  /* 0x416000001c5879f0 */ /* 0x000fe20008001858 */
[----:B------:R-:W-:Y:S02]  /*a980*/  UIADD3 UR28, UR6, 0x2, URZ ;  /* 0x00000002061c7890 */ /* 0x000fe4000fffe03f */
[----:B------:R-:W-:Y:S01]  /*a990*/  UIADD3 UR30, UR7, 0x40, URZ ;  /* 0x00000040071e7890 */ /* 0x000fe2000fffe03f */
[----:B-1----:R-:W-:Y:S01]  /*a9a0*/  @P5 IMAD.HI.U32 R5, R14, R5, RZ ;  /* 0x000000050e055227 */ /* 0x002fe200078e00ff */
[----:B------:R-:W-:Y:S01]  /*a9b0*/  UMOV UR29, 0x40000040 ;  /* 0x40000040001d7882 */ /* 0x000fe20000000000 */
[----:B------:R-:W-:-:S03]  /*a9c0*/  UMOV UR31, 0x80000020 ;  /* 0x80000020001f7882 */ /* 0x000fc60000000000 */
[----:B0-----:R-:W-:Y:S02]  /*a9d0*/  @P5 SHF.R.U32.HI R14, RZ, R0, R5 ;  /* 0x00000000ff0e5219 */ /* 0x001fe40000011605 */
[----:B------:R-:W-:Y:S02]  /*a9e0*/  @!P1 LEA R5, R8, UR42, 0x3 ;  /* 0x0000002a08059c11 */ /* 0x000fe4000f8e18ff */
[----:B--2---:R-:W-:Y:S02]  /*a9f0*/  SHF.R.U32.HI R9, RZ, 0x7, R10 ;  /* 0x00000007ff097819 */ /* 0x004fe4000001160a */
[----:B------:R-:W-:Y:S01]  /*aa00*/  ISETP.GE.U32.AND P2, PT, R10, 0x180, PT ;  /* 0x000001800a00780c */ /* 0x000fe20003f46070 */
[----:B------:R-:W-:Y:S01]  /*aa10*/  @!P1 VIADD R8, R5, 0x2d840 ;  /* 0x0002d84005089836 */ /* 0x000fe20000000000 */
[----:B------:R-:W-:Y:S01]  /*aa20*/  IADD3 R5, -R12, 0x1, RZ ;  /* 0x000000010c057810 */ /* 0x000fe20007ffe1ff */
[----:B------:R-:W-:-:S03]  /*aa30*/  VIADD R0, R9, 0x9 ;  /* 0x0000000909007836 */ /* 0x000fc60000000000 */
[----:B------:R-:W-:Y:S02]  /*aa40*/  @!P1 PRMT R10, RZ, 0x654, R8 ;  /* 0x00000654ff0a9816 */ /* 0x000fe40000000008 */
[----:B------:R-:W0:Y:S01]  /*aa50*/  SHFL.IDX PT, R8, R14, RZ, 0x1c1f ;  /* 0x001c1fff0e087589 */ /* 0x000e2200000e0000 */
[----:B------:R-:W-:Y:S01]  /*aa60*/  SEL R9, R0, 0x9, !P2 ;  /* 0x0000000900097807 */ /* 0x000fe20005000000 */
[----:B------:R-:W-:-:S04]  /*aa70*/  IMAD R0, R16, -0x2, R5 ;  /* 0xfffffffe10007824 */ /* 0x000fc800078e0205 */
[----:B---3--:R-:W-:-:S04]  /*aa80*/  IMAD R0, R13, UR43, R0 ;  /* 0x0000002b0d007c24 */ /* 0x008fc8000f8e0200 */
[----:B------:R-:W-:-:S04]  /*aa90*/  VIADD R0, R0, -UR51 ;  /* 0x8000003300007c36 */ /* 0x000fc80008000000 */
[----:B------:R-:W-:-:S04]  /*aaa0*/  VIADD R11, R0, UR35 ;  /* 0x00000023000b7c36 */ /* 0x000fc80008000000 */
[----:B0-----:R-:W-:Y:S01]  /*aab0*/  IMAD.IADD R5, R8, 0x1, R11 ;  /* 0x0000000108057824 */ /* 0x001fe200078e020b */
        /* <DEDUP_REMOVED lines=42> */
[----:B------:R-:W-:Y:S01]  /*ad60*/  ULOP3.LUT UR6, URZ, UR52, URZ, 0x33, !UPT ;  /* 0x000000343f067292 */ /* 0x000fe2000f8e333f */
[----:B------:R-:W-:Y:S02]  /*ad70*/  WARPGROUP.DEPBAR.LE gsb0, 0x0 ;  /* 0x00008000000079c5 */ /* 0x000fe40000010000 */
[----:B------:R-:W-:-:S06]  /*ad80*/  WARPGROUP.ARRIVE ;  /* 0x00000000000079c5 */ /* 0x000fcc0000000000 */
[----:B------:R-:W-:Y:S03]  /*ad90*/  HGMMA.64x96x16.F32.BF16 R88, gdesc[UR28].tnspB, R88, gsb0 ;  /* 0x416000001c5879f0 */ /* 0x000fe60008001858 */
[----:B------:R-:W-:Y:S02]  /*ada0*/  WARPGROUP.DEPBAR.LE gsb0, 0x0 ;  /* 0x00008000000079c5 */ /* 0x000fe40000010000 */
[----:B------:R0:W-:Y:S06]  /*adb0*/  BAR.ARV R9, 0x100 ;  /* 0x000400090000751d */ /* 0x0001ec0000002000 */
[----:B------:R1:W-:Y:S02]  /*adc0*/  @!P1 SYNCS.ARRIVE.TRANS64.RED.A1T0 RZ, [R10+URZ], RZ ;  /* 0x000000ff0aff99a7 */ /* 0x0003e4000810043f */
[----:B-1----:R-:W-:-:S04]  /*add0*/  VIADD R10, R0, UR6 ;  /* 0x00000006000a7c36 */ /* 0x002fc80008000000 */
[----:B------:R-:W-:Y:S01]  /*ade0*/  IMAD.IADD R0, R8, 0x1, R10 ;  /* 0x0000000108007824 */ /* 0x000fe200078e020a */
[----:B0-----:R-:W-:Y:S06]  /*adf0*/  @!P6 BRA `(.L_x_10805) ;  /* 0x00000000005ce947 */ /* 0x001fec0003800000 */
        /* <DEDUP_REMOVED lines=13> */
.L_x_10807:
[----:B------:R-:W-:-:S05]  /*aed0*/  IMAD.U32 R20, RZ, RZ, UR34 ;  /* 0x00000022ff147e24 */ /* 0x000fca000f8e00ff */
[----:B------:R-:W-:-:S13]  /*aee0*/  ISETP.NE.AND P2, PT, R20, 0x1, PT ;  /* 0x000000011400780c */ /* 0x000fda0003f45270 */
[----:B------:R-:W0:Y:S02]  /*aef0*/  @P2 LDC.64 R8, c[0x0][0x9e8] ;  /* 0x00027a00ff082b82 */ /* 0x000e240000000a00 */
[----:B0-----:R-:W-:-:S05]  /*af00*/  @P2 IMAD.HI.U32 R8, R15, R8, RZ ;  /* 0x000000080f082227 */ /* 0x001fca00078e00ff */
[----:B------:R-:W-:-:S07]  /*af10*/  @P2 SHF.R.U32.HI R15, RZ, R9, R8 ;  /* 0x00000009ff0f2219 */ /* 0x000fce0000011608 */
.L_x_10808:
[----:B------:R-:W-:Y:S05]  /*af20*/  BSYNC B0 ;  /* 0x0000000000007941 */ /* 0x000fea0003800000 */
.L_x_10806:
[----:B------:R-:W-:-:S04]  /*af30*/  IMAD R15, R15, R20, -R12 ;  /* 0x000000140f0f7224 */ /* 0x000fc800078e0a0c */
[----:B------:R-:W-:-:S05]  /*af40*/  IMAD R15, R16, -0x2, R15 ;  /* 0xfffffffe100f7824 */ /* 0x000fca00078e020f */
[----:B------:R-:W-:Y:S02]  /*af50*/  VIADDMNMX R5, R15, R20, R5, PT ;  /* 0x000000140f057246 */ /* 0x000fe40003800105 */
[----:B------:R-:W-:-:S07]  /*af60*/  VIMNMX R0, R0, R15, !PT ;  /* 0x0000000f00007248 */ /* 0x000fce0007fe0100 */
.L_x_10805:
        /* <DEDUP_REMOVED lines=114> */
.L_x_10811:
[----:B------:R-:W-:-:S05]  /*b690*/  IMAD.U32 R0, RZ, RZ, UR34 ;  /* 0x00000022ff007e24 */ /* 0x000fca000f8e00ff */
[----:B------:R-:W-:-:S13]  /*b6a0*/  ISETP.NE.AND P3, PT, R0, 0x1, PT ;  /* 0x000000010000780c */ /* 0x000fda0003f65270 */
[----:B------:R-:W0:Y:S02]  /*b6b0*/  @P3 LDC.64 R8, c[0x0][0x9e8] ;  /* 0x00027a00ff083b82 */ /* 0x000e240000000a00 */
[----:B0-----:R-:W-:-:S05]  /*b6c0*/  @P3 IMAD.HI.U32 R8, R13, R8, RZ ;  /* 0x000000080d083227 */ /* 0x001fca00078e00ff */
[----:B------:R-:W-:-:S07]  /*b6d0*/  @P3 SHF.R.U32.HI R13, RZ, R9, R8 ;  /* 0x00000009ff0d3219 */ /* 0x000fce0000011608 */
.L_x_10812:
[----:B------:R-:W-:Y:S05]  /*b6e0*/  BSYNC B0 ;  /* 0x0000000000007941 */ /* 0x000fea0003800000 */
.L_x_10810:
[----:B------:R-:W-:-:S04]  /*b6f0*/  IMAD R13, R13, R0, -R12 ;  /* 0x000000000d0d7224 */ /* 0x000fc800078e0a0c */
[----:B------:R-:W-:-:S05]  /*b700*/  IMAD R13, R16, -0x2, R13 ;  /* 0xfffffffe100d7824 */ /* 0x000fca00078e020d */
[----:B------:R-:W-:Y:S02]  /*b710*/  VIADDMNMX R11, R13, R0, R11, PT ;  /* 0x000000000d0b7246 */ /* 0x000fe4000380010b */
[----:B------:R-:W-:-:S07]  /*b720*/  VIMNMX R10, R10, R13, !PT ;  /* 0x0000000d0a0a7248 */ /* 0x000fce0007fe0100 */
.L_x_10809:
        /* <DEDUP_REMOVED lines=26> */
[C---:B------:R-:W-:Y:S02]  /*b8d0*/  ISETP.GT.AND P3, PT, R10.reuse, 0x1, P2 ;  /* 0x000000010a00780c */ /* 0x040fe40001764270 */
        /* <DEDUP_REMOVED lines=38> */
[C---:B------:R-:W-:Y:S01]  /*bb40*/  ISETP.LT.OR P3, PT, R11.reuse, 0x1a, P3 ;  /* 0x0000001a0b00780c */ /* 0x040fe20001f61670 */
[----:B------:R-:W0:Y:S01]  /*bb50*/  SHFL.BFLY PT, R5, R0, 0x2, 0x1f ;  /* 0x0c401f0000057f89 */ /* 0x000e2200000e0000 */
        /* <DEDUP_REMOVED lines=11> */
[----:B------:R-:W-:Y:S02]  /*bc10*/  ISETP.LT.OR P3, PT, R11, 0x2a, P3 ;  /* 0x0000002a0b00780c */ /* 0x000fe40001f61670 */
[----:B0-----:R-:W-:-:S02]  /*bc20*/  FMNMX.FTZ R0, R0, R5, !PT ;  /* 0x0000000500007209 */ /* 0x001fc40007810000 */
[----:B------:R-:W-:Y:S02]  /*bc30*/  ISETP.LT.OR P4, PT, R11, 0x49, P4 ;  /* 0x000000490b00780c */ /* 0x000fe40002781670 */
[----:B------:R-:W-:Y:S01]  /*bc40*/  FSEL R47, R47, -INF , !P3 ;  /* 0xff8000002f2f7808 */ /* 0x000fe20005800000 */
[----:B------:R-:W0:Y:S01]  /*bc50*/  SHFL.BFLY PT, R5, R0, 0x1, 0x1f ;  /* 0x0c201f0000057f89 */ /* 0x000e2200000e0000 */
[----:B------:R-:W-:Y:S02]  /*bc60*/  FSEL R62, R62, -INF , !P4 ;  /* 0xff8000003e3e7808 */ /* 0x000fe40006000000 */
[C---:B------:R-:W-:Y:S02]  /*bc70*/  ISETP.GT.AND P3, PT, R10.reuse, 0x31, P2 ;  /* 0x000000310a00780c */ /* 0x040fe40001764270 */
[----:B------:R-:W-:Y:S02]  /*bc80*/  ISETP.GT.AND P4, PT, R10, RZ, P2 ;  /* 0x000000ff0a00720c */ /* 0x000fe40001784270 */
[----:B------:R-:W-:-:S02]  /*bc90*/  ISETP.LT.OR P3, PT, R11, 0x32, P3 ;  /* 0x000000320b00780c */ /* 0x000fc40001f61670 */
[----:B------:R-:W-:Y:S02]  /*bca0*/  ISETP.LT.OR P4, PT, R11, 0x1, P4 ;  /* 0x000000010b00780c */ /* 0x000fe40002781670 */
[----:B------:R-:W-:Y:S02]  /*bcb0*/  FSEL R51, R51, -INF , !P3 ;  /* 0xff80000033337808 */ /* 0x000fe40005800000 */
[----:B------:R-:W-:Y:S02]  /*bcc0*/  FSEL R26, R26, -INF , !P4 ;  /* 0xff8000001a1a7808 */ /* 0x000fe40006000000 */
[----:B------:R-:W-:Y:S02]  /*bcd0*/  ISETP.GT.AND P3, PT, R10, 0x39, P2 ;  /* 0x000000390a00780c */ /* 0x000fe40001764270 */
[----:B------:R-:W-:Y:S02]  /*bce0*/  FMNMX.FTZ R20, R26, R7, !PT ;  /* 0x000000071a147209 */ /* 0x000fe40007810000 */
[----:B------:R-:W-:-:S02]  /*bcf0*/  ISETP.LT.OR P3, PT, R11, 0x3a, P3 ;  /* 0x0000003a0b00780c */ /* 0x000fc40001f61670 */
[----:B------:R-:W-:Y:S02]  /*bd00*/  FMNMX.FTZ R21, R27, R20, !PT ;  /* 0x000000141b157209 */ /* 0x000fe40007810000 */
[----:B------:R-:W-:Y:S02]  /*bd10*/  FSEL R55, R55, -INF , !P3 ;  /* 0xff80000037377808 */ /* 0x000fe40005800000 */
[----:B0-----:R-:W-:Y:S02]  /*bd20*/  FMNMX.FTZ R0, R0, R5, !PT ;  /* 0x0000000500007209 */ /* 0x001fe40007810000 */
[----:B------:R-:W-:Y:S02]  /*bd30*/  FMNMX.FTZ R20, R30, R21, !PT ;  /* 0x000000151e147209 */ /* 0x000fe40007810000 */
[C---:B------:R-:W-:Y:S01]  /*bd40*/  FSETP.NEU.FTZ.AND P3, PT, R0.reuse, -INF , PT ;  /* 0xff8000000000780b */ /* 0x040fe20003f7d000 */
[----:B------:R-:W-:Y:S01]  /*bd50*/  FMUL.FTZ R5, R0, UR33 ;  /* 0x0000002100057c20 */ /* 0x000fe20008410000 */
[----:B------:R-:W-:-:S02]  /*bd60*/  ISETP.GT.AND P4, PT, R10, 0x49, P2 ;  /* 0x000000490a00780c */ /* 0x000fc40001784270 */
[----:B------:R-:W-:Y:S02]  /*bd70*/  FMNMX.FTZ R21, R31, R20, !PT ;  /* 0x000000141f157209 */ /* 0x000fe40007810000 */
[----:B------:R-:W-:Y:S02]  /*bd80*/  FSEL R5, R5, RZ, P3 ;  /* 0x000000ff05057208 */ /* 0x000fe40001800000 */
[----:B------:R-:W-:-:S03]  /*bd90*/  ISETP.LT.OR P4, PT, R11, 0x4a, P4 ;  /* 0x0000004a0b00780c */ /* 0x000fc60002781670 */
[--C-:B------:R-:W-:Y:S01]  /*bda0*/  FFMA.FTZ R8, R24, UR33, -R5.reuse ;  /* 0x0000002118087c23 */ /* 0x100fe20008010805 */
[----:B------:R-:W-:Y:S01]  /*bdb0*/  FMNMX.FTZ R24, R34, R21, !PT ;  /* 0x0000001522187209 */ /* 0x000fe20007810000 */
[--C-:B------:R-:W-:Y:S01]  /*bdc0*/  FFMA.FTZ R9, R25, UR33, -R5.reuse ;  /* 0x0000002119097c23 */ /* 0x100fe20008010805 */
[----:B------:R-:W-:Y:S01]  /*bdd0*/  FSEL R63, R63, -INF , !P4 ;  /* 0xff8000003f3f7808 */ /* 0x000fe20006000000 */
        /* <DEDUP_REMOVED lines=11> */
[----:B------:R-:W-:Y:S01]  /*be90*/  ISETP.GT.AND P4, PT, R10, 0x51, P2 ;  /* 0x000000510a00780c */ /* 0x000fe20001784270 */
[----:B------:R0:W-:Y:S01]  /*bea0*/  MUFU.EX2 R20, R36 ;  /* 0x0000002400147308 */ /* 0x0001e20000000800 */
        /* <DEDUP_REMOVED lines=17> */
[----:B------:R-:W-:Y:S01]  /*bfc0*/  FFMA.FTZ R85, R85, UR33, -R5 ;  /* 0x0000002155557c23 */ /* 0x000fe20008010805 */
[----:B------:R-:W-:Y:S01]  /*bfd0*/  FMNMX.FTZ R29, R47, R28, !PT ;  /* 0x0000001c2f1d7209 */ /* 0x000fe20007810000 */
[----:B------:R-:W-:Y:S01]  /*bfe0*/  MUFU.EX2 R8, R8 ;  /* 0x0000000800087308 */ /* 0x000fe20000000800 */
[----:B------:R-:W-:-:S02]  /*bff0*/  ISETP.GT.AND P4, PT, R10, 0x59, P2 ;  /* 0x000000590a00780c */ /* 0x000fc40001784270 */
[----:B------:R-:W-:Y:S01]  /*c000*/  FMNMX.FTZ R32, R50, R29, !PT ;  /* 0x0000001d32207209 */ /* 0x000fe20007810000 */
[----:B------:R-:W-:Y:S01]  /*c010*/  FFMA.FTZ R29, R45, UR33, -R5 ;  /* 0x000000212d1d7c23 */ /* 0x000fe20008010805 */
[----:B------:R-:W-:Y:S02]  /*c020*/  ISETP.LT.OR P4, PT, R11, 0x5a, P4 ;  /* 0x0000005a0b00780c */ /* 0x000fe40002781670 */
[----:B------:R-:W-:Y:S01]  /*c030*/  FMNMX.FTZ R33, R51, R32, !PT ;  /* 0x0000002033217209 */ /* 0x000fe20007810000 */
[----:B------:R-:W-:Y:S01]  /*c040*/  MUFU.EX2 R28, R44 ;  /* 0x0000002c001c7308 */ /* 0x000fe20000000800 */
[----:B------:R-:W-:Y:S02]  /*c050*/  FSEL R71, R71, -INF , !P4 ;  /* 0xff80000047477808 */ /* 0x000fe40006000000 */
[----:B------:R-:W-:Y:S02]  /*c060*/  ISETP.GT.AND P4, PT, R10, 0x60, P2 ;  /* 0x000000600a00780c */ /* 0x000fe40001784270 */
[----:B------:R-:W-:-:S02]  /*c070*/  FMNMX.FTZ R32, R54, R33, !PT ;  /* 0x0000002136207209 */ /* 0x000fc40007810000 */
[----:B------:R-:W-:Y:S01]  /*c080*/  ISETP.LT.OR P4, PT, R11, 0x61, P4 ;  /* 0x000000610b00780c */ /* 0x000fe20002781670 */
[----:B------:R-:W-:Y:S01]  /*c090*/  MUFU.EX2 R9, R9 ;  /* 0x0000000900097308 */ /* 0x000fe20000000800 */
[----:B------:R-:W-:Y:S02]  /*c0a0*/  FMNMX.FTZ R33, R55, R32, !PT ;  /* 0x0000002037217209 */ /* 0x000fe40007810000 */
[----:B------:R-:W-:Y:S02]  /*c0b0*/  FSEL R74, R74, -INF , !P4 ;  /* 0xff8000004a4a7808 */ /* 0x000fe40006000000 */
[----:B------:R-:W-:Y:S02]  /*c0c0*/  ISETP.GT.AND P4, PT, R10, 0x61, P2 ;  /* 0x000000610a00780c */ /* 0x000fe40001784270 */
[----:B0-----:R-:W-:Y:S01]  /*c0d0*/  FMNMX.FTZ R36, R58, R33, !PT ;  /* 0x000000213a247209 */ /* 0x001fe20007810000 */
[----:B------:R0:W-:Y:S01]  /*c0e0*/  MUFU.EX2 R32, R48 ;  /* 0x0000003000207308 */ /* 0x0001e20000000800 */
[----:B------:R-:W-:Y:S01]  /*c0f0*/  ISETP.LT.OR P4, PT, R11, 0x62, P4 ;  /* 0x000000620b00780c */ /* 0x000fe20002781670 */
[--C-:B------:R-:W-:Y:S01]  /*c100*/  FFMA.FTZ R33, R49, UR33, -R5.reuse ;  /* 0x0000002131217c23 */ /* 0x100fe20008010805 */
[----:B------:R-:W-:Y:S01]  /*c110*/  FMNMX.FTZ R37, R59, R36, !PT ;  /* 0x000000243b257209 */ /* 0x000fe20007810000 */
[--C-:B------:R-:W-:Y:S01]  /*c120*/  FFMA.FTZ R49, R65, UR33, -R5.reuse ;  /* 0x0000002141317c23 */ /* 0x100fe20008010805 */
[----:B------:R-:W-:Y:S01]  /*c130*/  FSEL R75, R75, -INF , !P4 ;  /* 0xff8000004b4b7808 */ /* 0x000fe20006000000 */
[--C-:B------:R-:W-:Y:S01]  /*c140*/  FFMA.FTZ R65, R84, UR33, -R5.reuse ;  /* 0x0000002154417c23 */ /* 0x100fe20008010805 */
[----:B------:R-:W-:Y:S01]  /*c150*/  ISETP.GT.AND P4, PT, R10, 0x68, P2 ;  /* 0x000000680a00780c */ /* 0x000fe20001784270 */
[----:B------:R-:W-:Y:S01]  /*c160*/  MUFU.EX2 R12, R12 ;  /* 0x0000000c000c7308 */ /* 0x000fe20000000800 */
[----:B------:R-:W-:Y:S01]  /*c170*/  FMNMX.FTZ R36, R62, R37, !PT ;  /* 0x000000253e247209 */ /* 0x000fe20007810000 */
[--C-:B0-----:R-:W-:Y:S01]  /*c180*/  FFMA.FTZ R48, R64, UR33, -R5.reuse ;  /* 0x0000002140307c23 */ /* 0x101fe20008010805 */
[----:B------:R-:W-:Y:S01]  /*c190*/  ISETP.LT.OR P4, PT, R11, 0x69, P4 ;  /* 0x000000690b00780c */ /* 0x000fe20002781670 */
[----:B------:R-:W-:Y:S01]  /*c1a0*/  FFMA.FTZ R64, R80, UR33, -R5 ;  /* 0x0000002150407c23 */ /* 0x000fe20008010805 */
[----:B------:R-:W-:-:S02]  /*c1b0*/  FMNMX.FTZ R37, R63, R36, !PT ;  /* 0x000000243f257209 */ /* 0x000fc40007810000 */
[----:B------:R-:W-:Y:S01]  /*c1c0*/  FSEL R78, R78, -INF , !P4 ;  /* 0xff8000004e4e7808 */ /* 0x000fe20006000000 */
[----:B------:R0:W-:Y:S01]  /*c1d0*/  MUFU.EX2 R36, R52 ;  /* 0x0000003400247308 */ /* 0x0001e20000000800 */
[----:B------:R-:W-:Y:S01]  /*c1e0*/  FMNMX.FTZ R40, R66, R37, !PT ;  /* 0x0000002542287209 */ /* 0x000fe20007810000 */
[--C-:B------:R-:W-:Y:S01]  /*c1f0*/  FFMA.FTZ R37, R53, UR33, -R5.reuse ;  /* 0x0000002135257c23 */ /* 0x100fe20008010805 */
[----:B------:R-:W-:Y:S01]  /*c200*/  ISETP.GT.AND P4, PT, R10, 0x69, P2 ;  /* 0x000000690a00780c */ /* 0x000fe20001784270 */
[--C-:B------:R-:W-:Y:S01]  /*c210*/  FFMA.FTZ R53, R69, UR33, -R5.reuse ;  /* 0x0000002145357c23 */ /* 0x100fe20008010805 */
[----:B------:R-:W-:Y:S02]  /*c220*/  FMNMX.FTZ R41, R67, R40, !PT ;  /* 0x0000002843297209 */ /* 0x000fe40007810000 */
[----:B------:R-:W-:Y:S01]  /*c230*/  ISETP.LT.OR P4, PT, R11, 0x6a, P4 ;  /* 0x0000006a0b00780c */ /* 0x000fe20002781670 */
[----:B------:R-:W-:Y:S01]  /*c240*/  MUFU.EX2 R13, R13 ;  /* 0x0000000d000d7308 */ /* 0x000fe20000000800 */
[----:B------:R-:W-:Y:S01]  /*c250*/  FMNMX.FTZ R40, R70, R41, !PT ;  /* 0x0000002946287209 */ /* 0x000fe20007810000 */
[--C-:B0-----:R-:W-:Y:S01]  /*c260*/  FFMA.FTZ R52, R68, UR33, -R5.reuse ;  /* 0x0000002144347c23 */ /* 0x101fe20008010805 */
[----:B------:R-:W-:Y:S01]  /*c270*/  FSEL R79, R79, -INF , !P4 ;  /* 0xff8000004f4f7808 */ /* 0x000fe20006000000 */
[----:B------:R-:W-:Y:S01]  /*c280*/  FFMA.FTZ R68, R81, UR33, -R5 ;  /* 0x0000002151447c23 */ /* 0x000fe20008010805 */
[----:B------:R-:W-:-:S02]  /*c290*/  ISETP.GT.AND P4, PT, R10, 0x70, P2 ;  /* 0x000000700a00780c */ /* 0x000fc40001784270 */
[----:B------:R-:W-:Y:S01]  /*c2a0*/  FMNMX.FTZ R41, R71, R40, !PT ;  /* 0x0000002847297209 */ /* 0x000fe20007810000 */
[----:B------:R-:W-:Y:S01]  /*c2b0*/  MUFU.EX2 R14, R14 ;  /* 0x0000000e000e7308 */ /* 0x000fe20000000800 */
[----:B------:R-:W-:Y:S02]  /*c2c0*/  ISETP.LT.OR P4, PT, R11, 0x71, P4 ;  /* 0x000000710b00780c */ /* 0x000fe40002781670 */
[----:B------:R-:W-:Y:S01]  /*c2d0*/  FMNMX.FTZ R44, R74, R41, !PT ;  /* 0x000000294a2c7209 */ /* 0x000fe20007810000 */
[--C-:B------:R-:W-:Y:S01]  /*c2e0*/  FFMA.FTZ R41, R57, UR33, -R5.reuse ;  /* 0x0000002139297c23 */ /* 0x100fe20008010805 */
[----:B------:R-:W-:Y:S01]  /*c2f0*/  FSEL R82, R82, -INF , !P4 ;  /* 0xff80000052527808 */ /* 0x000fe20006000000 */
[----:B------:R-:W-:Y:S01]  /*c300*/  FFMA.FTZ R57, R73, UR33, -R5 ;  /* 0x0000002149397c23 */ /* 0x000fe20008010805 */
[----:B------:R-:W-:Y:S01]  /*c310*/  ISETP.GT.AND P4, PT, R10, 0x71, P2 ;  /* 0x000000710a00780c */ /* 0x000fe20001784270 */
[----:B------:R0:W-:Y:S01]  /*c320*/  MUFU.EX2 R40, R56 ;  /* 0x0000003800287308 */ /* 0x0001e20000000800 */
[----:B------:R-:W-:-:S02]  /*c330*/  FMNMX.FTZ R45, R75, R44, !PT ;  /* 0x0000002c4b2d7209 */ /* 0x000fc40007810000 */
[----:B------:R-:W-:Y:S02]  /*c340*/  ISETP.LT.OR P4, PT, R11, 0x72, P4 ;  /* 0x000000720b00780c */ /* 0x000fe40002781670 */
[----:B------:R-:W-:Y:S02]  /*c350*/  FMNMX.FTZ R44, R78, R45, !PT ;  /* 0x0000002d4e2c7209 */ /* 0x000fe40007810000 */
[----:B------:R-:W-:Y:S01]  /*c360*/  FSEL R83, R83, -INF , !P4 ;  /* 0xff80000053537808 */ /* 0x000fe20006000000 */
[----:B------:R-:W-:Y:S01]  /*c370*/  MUFU.EX2 R15, R15 ;  /* 0x0000000f000f7308 */ /* 0x000fe20000000800 */
[----:B------:R-:W-:Y:S01]  /*c380*/  ISETP.GT.AND P4, PT, R10, 0x78, P2 ;  /* 0x000000780a00780c */ /* 0x000fe20001784270 */
[----:B0-----:R-:W-:Y:S01]  /*c390*/  FFMA.FTZ R56, R72, UR33, -R5 ;  /* 0x0000002148387c23 */ /* 0x001fe20008010805 */
[----:B------:R-:W-:Y:S02]  /*c3a0*/  FMNMX.FTZ R45, R79, R44, !PT ;  /* 0x0000002c4f2d7209 */ /* 0x000fe40007810000 */
[----:B------:R-:W-:-:S02]  /*c3b0*/  ISETP.GT.AND P2, PT, R10, 0x79, P2 ;  /* 0x000000790a00780c */ /* 0x000fc40001744270 */
[----:B------:R-:W-:Y:S01]  /*c3c0*/  ISETP.LT.OR P4, PT, R11, 0x79, P4 ;  /* 0x000000790b00780c */ /* 0x000fe20002781670 */
[----:B------:R0:W-:Y:S01]  /*c3d0*/  MUFU.EX2 R44, R60 ;  /* 0x0000003c002c7308 */ /* 0x0001e20000000800 */
[----:B------:R-:W-:Y:S01]  /*c3e0*/  FMNMX.FTZ R10, R82, R45, !PT ;  /* 0x0000002d520a7209 */ /* 0x000fe20007810000 */
[--C-:B------:R-:W-:Y:S01]  /*c3f0*/  FFMA.FTZ R45, R61, UR33, -R5.reuse ;  /* 0x000000213d2d7c23 */ /* 0x100fe20008010805 */
[----:B------:R-:W-:Y:S01]  /*c400*/  ISETP.LT.OR P2, PT, R11, 0x7a, P2 ;  /* 0x0000007a0b00780c */ /* 0x000fe20001741670 */
[--C-:B------:R-:W-:Y:S01]  /*c410*/  FFMA.FTZ R61, R77, UR33, -R5.reuse ;  /* 0x000000214d3d7c23 */ /* 0x100fe20008010805 */
[----:B------:R-:W-:Y:S02]  /*c420*/  FSEL R86, R86, -INF , !P4 ;  /* 0xff80000056567808 */ /* 0x000fe40006000000 */
[----:B------:R-:W-:Y:S01]  /*c430*/  FMNMX.FTZ R11, R83, R10, !PT ;  /* 0x0000000a530b7209 */ /* 0x000fe20007810000 */
[----:B------:R-:W-:Y:S01]  /*c440*/  MUFU.EX2 R21, R21 ;  /* 0x0000001500157308 */ /* 0x000fe20000000800 */
[----:B------:R-:W-:Y:S01]  /*c450*/  FSEL R87, R87, -INF , !P2 ;  /* 0xff80000057577808 */ /* 0x000fe20005000000 */
[----:B0-----:R-:W-:Y:S01]  /*c460*/  FFMA.FTZ R60, R76, UR33, -R5 ;  /* 0x000000214c3c7c23 */ /* 0x001fe20008010805 */
[----:B------:R-:W-:-:S02]  /*c470*/  FMNMX.FTZ R10, R86, R11, !PT ;  /* 0x0000000b560a7209 */ /* 0x000fc40007810000 */
[----:B------:R-:W-:Y:S02]  /*c480*/  FSEL R69, R0, RZ, P3 ;  /* 0x000000ff00457208 */ /* 0x000fe40001800000 */
[----:B------:R-:W-:Y:S01]  /*c490*/  FMNMX.FTZ R10, R87, R10, !PT ;  /* 0x0000000a570a7209 */ /* 0x000fe20007810000 */
[----:B------:R-:W-:Y:S02]  /*c4a0*/  MUFU.EX2 R25, R25 ;  /* 0x0000001900197308 */ /* 0x000fe40000000800 */
[----:B------:R-:W-:Y:S02]  /*c4b0*/  FADD.FTZ R69, -R69, R6 ;  /* 0x0000000645457221 */ /* 0x000fe40000010100 */
[----:B------:R-:W0:Y:S02]  /*c4c0*/  SHFL.BFLY PT, R11, R10, 0x2, 0x1f ;  /* 0x0c401f000a0b7f89 */ /* 0x000e2400000e0000 */
[----:B------:R-:W-:Y:S02]  /*c4d0*/  FMUL.FTZ R69, R69, UR33 ;  /* 0x0000002145457c20 */ /* 0x000fe40008410000 */
[----:B------:R-:W-:Y:S08]  /*c4e0*/  MUFU.EX2 R29, R29 ;  /* 0x0000001d001d7308 */ /* 0x000ff00000000800 */
[----:B------:R-:W1:Y:S08]  /*c4f0*/  MUFU.EX2 R69, R69 ;  /* 0x0000004500457308 */ /* 0x000e700000000800 */
[----:B------:R-:W-:Y:S01]  /*c500*/  MUFU.EX2 R33, R33 ;  /* 0x0000002100217308 */ /* 0x000fe20000000800 */
[----:B0-----:R-:W-:-:S07]  /*c510*/  FMNMX.FTZ R11, R10, R11, !PT ;  /* 0x0000000b0a0b7209 */ /* 0x001fce0007810000 */
[----:B------:R-:W-:Y:S01]  /*c520*/  MUFU.EX2 R37, R37 ;  /* 0x0000002500257308 */ /* 0x000fe20000000800 */
[----:B------:R-:W0:Y:S01]  /*c530*/  SHFL.BFLY PT, R10, R11, 0x1, 0x1f ;  /* 0x0c201f000b0a7f89 */ /* 0x000e2200000e0000 */
[-C--:B-1----:R-:W-:Y:S01]  /*c540*/  FMUL.FTZ R88, R88, R69.reuse ;  /* 0x0000004558587220 */ /* 0x082fe20000410000 */
[-C--:B------:R-:W-:Y:S01]  /*c550*/  FMUL.FTZ R89, R89, R69.reuse ;  /* 0x0000004559597220 */ /* 0x080fe20000410000 */
[-C--:B------:R-:W-:Y:S01]  /*c560*/  FMUL.FTZ R92, R92, R69.reuse ;  /* 0x000000455c5c7220 */ /* 0x080fe20000410000 */
[-C--:B------:R-:W-:Y:S01]  /*c570*/  FMUL.FTZ R93, R93, R69.reuse ;  /* 0x000000455d5d7220 */ /* 0x080fe20000410000 */
[-C--:B------:R-:W-:Y:S01]  /*c580*/  FMUL.FTZ R96, R96, R69.reuse ;  /* 0x0000004560607220 */ /* 0x080fe20000410000 */
[-C--:B------:R-:W-:Y:S01]  /*c590*/  FMUL.FTZ R97, R97, R69.reuse ;  /* 0x0000004561617220 */ /* 0x080fe20000410000 */
[----:B------:R-:W-:Y:S01]  /*c5a0*/  MUFU.EX2 R41, R41 ;  /* 0x0000002900297308 */ /* 0x000fe20000000800 */
[-C--:B------:R-:W-:Y:S01]  /*c5b0*/  FMUL.FTZ R100, R100, R69.reuse ;  /* 0x0000004564647220 */ /* 0x080fe20000410000 */
[-C--:B------:R-:W-:Y:S01]  /*c5c0*/  FMUL.FTZ R101, R101, R69.reuse ;  /* 0x0000004565657220 */ /* 0x080fe20000410000 */
        /* <DEDUP_REMOVED lines=14> */
[----:B0-----:R-:W-:Y:S01]  /*c6b0*/  FMNMX.FTZ R5, R11, R10, !PT ;  /* 0x0000000a0b057209 */ /* 0x001fe20007810000 */
[-C--:B------:R-:W-:Y:S01]  /*c6c0*/  FMUL.FTZ R128, R128, R69.reuse ;  /* 0x0000004580807220 */ /* 0x080fe20000410000 */
[-C--:B------:R-:W-:Y:S01]  /*c6d0*/  FMUL.FTZ R129, R129, R69.reuse ;  /* 0x0000004581817220 */ /* 0x080fe20000410000 */
[-C--:B------:R-:W-:Y:S01]  /*c6e0*/  FMUL.FTZ R132, R132, R69.reuse ;  /* 0x0000004584847220 */ /* 0x080fe20000410000 */
[C---:B------:R-:W-:Y:S01]  /*c6f0*/  FSETP.NEU.FTZ.AND P2, PT, R5.reuse, -INF , PT ;  /* 0xff8000000500780b */ /* 0x040fe20003f5d000 */
[----:B------:R-:W-:Y:S01]  /*c700*/  FMUL.FTZ R72, R5, UR33 ;  /* 0x0000002105487c20 */ /* 0x000fe20008410000 */
[----:B------:R-:W-:Y:S01]  /*c710*/  FMUL.FTZ R133, R133, R69 ;  /* 0x0000004585857220 */ /* 0x000fe20000410000 */
[----:B------:R-:W-:Y:S01]  /*c720*/  MUFU.EX2 R49, R49 ;  /* 0x0000003100317308 */ /* 0x000fe20000000800 */
[----:B------:R-:W-:-:S02]  /*c730*/  FSEL R10, R5, RZ, P2 ;  /* 0x000000ff050a7208 */ /* 0x000fc40001000000 */
[----:B------:R-:W-:Y:S02]  /*c740*/  FSEL R72, R72, RZ, P2 ;  /* 0x000000ff48487208 */ /* 0x000fe40001000000 */
[----:B------:R-:W-:Y:S01]  /*c750*/  ISETP.GT.AND P2, PT, R2, UR39, PT ;  /* 0x0000002702007c0c */ /* 0x000fe2000bf44270 */
[----:B------:R-:W-:Y:S01]  /*c760*/  FADD.FTZ R10, -R10, R7 ;  /* 0x000000070a0a7221 */ /* 0x000fe20000010100 */
[----:B------:R-:W-:Y:S02]  /*c770*/  VIADD R2, R2, 0xffffffff ;  /* 0xffffffff02027836 */ /* 0x000fe40000000000 */
[--C-:B------:R-:W-:Y:S01]  /*c780*/  FFMA.FTZ R11, R26, UR33, -R72.reuse ;  /* 0x000000211a0b7c23 */ /* 0x100fe20008010848 */
[--C-:B------:R-:W-:Y:S01]  /*c790*/  FFMA.FTZ R26, R27, UR33, -R72.reuse ;  /* 0x000000211b1a7c23 */ /* 0x100fe20008010848 */
[----:B------:R-:W-:Y:S01]  /*c7a0*/  FMUL.FTZ R7, R10, UR33 ;  /* 0x000000210a077c20 */ /* 0x000fe20008410000 */
[--C-:B------:R-:W-:Y:S01]  /*c7b0*/  FFMA.FTZ R27, R34, UR33, -R72.reuse ;  /* 0x00000021221b7c23 */ /* 0x100fe20008010848 */
[--C-:B------:R-:W-:Y:S01]  /*c7c0*/  FFMA.FTZ R34, R35, UR33, -R72.reuse ;  /* 0x0000002123227c23 */ /* 0x100fe20008010848 */
[----:B------:R-:W-:Y:S01]  /*c7d0*/  FFMA.FTZ R35, R54, UR33, -R72 ;  /* 0x0000002136237c23 */ /* 0x000fe20008010848 */
[----:B------:R-:W-:Y:S01]  /*c7e0*/  MUFU.EX2 R11, R11 ;  /* 0x0000000b000b7308 */ /* 0x000fe20000000800 */
[----:B------:R-:W-:-:S02]  /*c7f0*/  IMAD.U32 R54, RZ, RZ, UR53 ;  /* 0x00000035ff367e24 */ /* 0x000fc4000f8e00ff */
[--C-:B------:R-:W-:Y:S01]  /*c800*/  FFMA.FTZ R73, R30, UR33, -R72.reuse ;  /* 0x000000211e497c23 */ /* 0x100fe20008010848 */
[----:B------:R-:W-:Y:S01]  /*c810*/  FFMA.FTZ R77, R31, UR33, -R72 ;  /* 0x000000211f4d7c23 */ /* 0x000fe20008010848 */
[----:B------:R-:W-:Y:S01]  /*c820*/  FFMA.FTZ R10, R69, R4, R8 ;  /* 0x00000004450a7223 */ /* 0x000fe20000010008 */
[--C-:B------:R-:W-:Y:S01]  /*c830*/  FFMA.FTZ R76, R47, UR33, -R72.reuse ;  /* 0x000000212f4c7c23 */ /* 0x100fe20008010848 */
[----:B------:R-:W-:Y:S01]  /*c840*/  @!P1 LEA R54, R54, UR42, 0x3 ;  /* 0x0000002a36369c11 */ /* 0x000fe2000f8e18ff */
[----:B------:R-:W-:Y:S01]  /*c850*/  FFMA.FTZ R47, R55, UR33, -R72 ;  /* 0x00000021372f7c23 */ /* 0x000fe20008010848 */
[----:B------:R-:W0:Y:S01]  /*c860*/  MUFU.EX2 R7, R7 ;  /* 0x0000000700077308 */ /* 0x000e220000000800 */
[----:B------:R-:W-:Y:S01]  /*c870*/  FADD.FTZ R55, R9, R10 ;  /* 0x0000000a09377221 */ /* 0x000fe20000010000 */
[--C-:B------:R-:W-:Y:S01]  /*c880*/  FFMA.FTZ R38, R38, UR33, -R72.reuse ;  /* 0x0000002126267c23 */ /* 0x100fe20008010848 */
[----:B------:R-:W-:Y:S02]  /*c890*/  @!P1 VIADD R54, R54, 0x2d860 ;  /* 0x0002d86036369836 */ /* 0x000fe40000000000 */
[--C-:B------:R-:W-:Y:S01]  /*c8a0*/  FFMA.FTZ R39, R39, UR33, -R72.reuse ;  /* 0x0000002127277c23 */ /* 0x100fe20008010848 */
[----:B------:R-:W-:Y:S01]  /*c8b0*/  FADD.FTZ R10, R12, R55 ;  /* 0x000000370c0a7221 */ /* 0x000fe20000010000 */
[----:B------:R-:W-:Y:S01]  /*c8c0*/  FFMA.FTZ R42, R42, UR33, -R72 ;  /* 0x000000212a2a7c23 */ /* 0x000fe20008010848 */
[----:B------:R-:W-:Y:S01]  /*c8d0*/  F2FP.BF16.F32.PACK_AB R8, R9, R8 ;  /* 0x000000080908723e */ /* 0x000fe200000010ff */
[----:B------:R-:W1:Y:S01]  /*c8e0*/  MUFU.EX2 R26, R26 ;  /* 0x0000001a001a7308 */ /* 0x000e620000000800 */
[----:B------:R-:W-:Y:S01]  /*c8f0*/  @!P1 PRMT R54, RZ, 0x654, R54 ;  /* 0x00000654ff369816 */ /* 0x000fe20000000036 */
[--C-:B------:R-:W-:Y:S01]  /*c900*/  FFMA.FTZ R43, R43, UR33, -R72.reuse ;  /* 0x000000212b2b7c23 */ /* 0x100fe20008010848 */
[--C-:B------:R-:W-:Y:S01]  /*c910*/  FFMA.FTZ R31, R51, UR33, -R72.reuse ;  /* 0x00000021331f7c23 */ /* 0x100fe20008010848 */
[--C-:B------:R-:W-:Y:S01]  /*c920*/  FFMA.FTZ R51, R59, UR33, -R72.reuse ;  /* 0x000000213b337c23 */ /* 0x100fe20008010848 */
[----:B------:R1:W-:Y:S01]  /*c930*/  @!P1 SYNCS.ARRIVE.TRANS64.RED.A1T0 RZ, [R54+URZ], RZ ;  /* 0x000000ff36ff99a7 */ /* 0x0003e2000810043f */
[--C-:B------:R-:W-:Y:S01]  /*c940*/  FFMA.FTZ R63, R63, UR33, -R72.reuse ;  /* 0x000000213f3f7c23 */ /* 0x100fe20008010848 */
[--C-:B------:R-:W-:Y:S01]  /*c950*/  FFMA.FTZ R46, R46, UR33, -R72.reuse ;  /* 0x000000212e2e7c23 */ /* 0x100fe20008010848 */
[----:B------:R-:W2:Y:S01]  /*c960*/  MUFU.EX2 R73, R73 ;  /* 0x0000004900497308 */ /* 0x000ea20000000800 */
[----:B0-----:R-:W-:Y:S01]  /*c970*/  FFMA.FTZ R3, R7, R3, R11 ;  /* 0x0000000307037223 */ /* 0x001fe2000001000b */
[--C-:B------:R-:W-:Y:S01]  /*c980*/  FFMA.FTZ R30, R50, UR33, -R72.reuse ;  /* 0x00000021321e7c23 */ /* 0x100fe20008010848 */
[--C-:B------:R-:W-:Y:S01]  /*c990*/  FFMA.FTZ R50, R58, UR33, -R72.reuse ;  /* 0x000000213a327c23 */ /* 0x100fe20008010848 */
[--C-:B------:R-:W-:Y:S01]  /*c9a0*/  FFMA.FTZ R4, R62, UR33, -R72.reuse ;  /* 0x000000213e047c23 */ /* 0x100fe20008010848 */
[--C-:B------:R-:W-:Y:S01]  /*c9b0*/  FFMA.FTZ R75, R75, UR33, -R72.reuse ;  /* 0x000000214b4b7c23 */ /* 0x100fe20008010848 */
[--C-:B------:R-:W-:Y:S01]  /*c9c0*/  FFMA.FTZ R78, R78, UR33, -R72.reuse ;  /* 0x000000214e4e7c23 */ /* 0x100fe20008010848 */
[----:B------:R-:W-:Y:S01]  /*c9d0*/  FFMA.FTZ R79, R79, UR33, -R72 ;  /* 0x000000214f4f7c23 */ /* 0x000fe20008010848 */
[----:B------:R-:W0:Y:S01]  /*c9e0*/  MUFU.EX2 R77, R77 ;  /* 0x0000004d004d7308 */ /* 0x000e220000000800 */
[----:B-1----:R-:W-:Y:S01]  /*c9f0*/  FADD.FTZ R54, R26, R3 ;  /* 0x000000031a367221 */ /* 0x002fe20000010000 */
[C---:B------:R-:W-:Y:S01]  /*ca00*/  FADD.FTZ R3, R13.reuse, R10 ;  /* 0x0000000a0d037221 */ /* 0x040fe20000010000 */
[----:B------:R-:W-:Y:S01]  /*ca10*/  F2FP.BF16.F32.PACK_AB R10, R13, R12 ;  /* 0x0000000c0d0a723e */ /* 0x000fe200000010ff */
[--C-:B------:R-:W-:Y:S01]  /*ca20*/  FFMA.FTZ R82, R82, UR33, -R72.reuse ;  /* 0x0000002152527c23 */ /* 0x100fe20008010848 */
[----:B------:R-:W-:Y:S01]  /*ca30*/  F2FP.BF16.F32.PACK_AB R9, R26, R11 ;  /* 0x0000000b1a09723e */ /* 0x000fe200000010ff */
[----:B------:R-:W-:Y:S01]  /*ca40*/  FADD.FTZ R12, R14, R3 ;  /* 0x000000030e0c7221 */ /* 0x000fe20000010000 */
[----:B------:R-:W-:Y:S01]  /*ca50*/  FFMA.FTZ R3, R66, UR33, -R72 ;  /* 0x0000002142037c23 */ /* 0x000fe20008010848 */
[----:B------:R-:W1:Y:S01]  /*ca60*/  MUFU.EX2 R27, R27 ;  /* 0x0000001b001b7308 */ /* 0x000e620000000800 */
[----:B--2---:R-:W-:Y:S01]  /*ca70*/  FADD.FTZ R54, R73, R54 ;  /* 0x0000003649367221 */ /* 0x004fe20000010000 */
[----:B------:R-:W-:Y:S01]  /*ca80*/  FADD.FTZ R55, R15, R12 ;  /* 0x0000000c0f377221 */ /* 0x000fe20000010000 */
[--C-:B------:R-:W-:Y:S01]  /*ca90*/  FFMA.FTZ R12, R67, UR33, -R72.reuse ;  /* 0x00000021430c7c23 */ /* 0x100fe20008010848 */
[--C-:B------:R-:W-:Y:S01]  /*caa0*/  FFMA.FTZ R83, R83, UR33, -R72.reuse ;  /* 0x0000002153537c23 */ /* 0x100fe20008010848 */
[--C-:B------:R-:W-:Y:S01]  /*cab0*/  FFMA.FTZ R86, R86, UR33, -R72.reuse ;  /* 0x0000002156567c23 */ /* 0x100fe20008010848 */
[----:B------:R-:W-:Y:S01]  /*cac0*/  FADD.FTZ R26, R20, R55 ;  /* 0x00000037141a7221 */ /* 0x000fe20000010000 */
[----:B------:R-:W-:Y:S01]  /*cad0*/  FFMA.FTZ R55, R71, UR33, -R72 ;  /* 0x0000002147377c23 */ /* 0x000fe20008010848 */
[----:B------:R-:W2:Y:S01]  /*cae0*/  MUFU.EX2 R34, R34 ;  /* 0x0000002200227308 */ /* 0x000ea20000000800 */
[----:B0-----:R-:W-:Y:S01]  /*caf0*/  FADD.FTZ R54, R77, R54 ;  /* 0x000000364d367221 */ /* 0x001fe20000010000 */
[----:B------:R-:W-:Y:S01]  /*cb00*/  FADD.FTZ R67, R21, R26 ;  /* 0x0000001a15437221 */ /* 0x000fe20000010000 */
[----:B------:R-:W-:Y:S01]  /*cb10*/  F2FP.BF16.F32.PACK_AB R11, R77, R73 ;  /* 0x000000494d0b723e */ /* 0x000fe200000010ff */
[----:B------:R-:W-:Y:S01]  /*cb20*/  UMOV UR53, UR45 ;  /* 0x0000002d00357c82 */ /* 0x000fe20008000000 */
[-C--:B------:R-:W-:Y:S01]  /*cb30*/  FMUL.FTZ R90, R90, R7.reuse ;  /* 0x000000075a5a7220 */ /* 0x080fe20000410000 */
[----:B------:R-:W-:Y:S01]  /*cb40*/  FADD.FTZ R58, R24, R67 ;  /* 0x00000043183a7221 */ /* 0x000fe20000010000 */
[----:B------:R-:W-:Y:S01]  /*cb50*/  F2FP.BF16.F32.PACK_AB R24, R25, R24 ;  /* 0x000000181918723e */ /* 0x000fe200000010ff */
[----:B------:R-:W-:Y:S01]  /*cb60*/  MUFU.EX2 R38, R38 ;  /* 0x0000002600267308 */ /* 0x000fe20000000800 */
[----:B-1----:R-:W-:Y:S01]  /*cb70*/  FADD.FTZ R59, R27, R54 ;  /* 0x000000361b3b7221 */ /* 0x002fe20000010000 */
[----:B------:R-:W-:Y:S01]  /*cb80*/  FADD.FTZ R67, R25, R58 ;  /* 0x0000003a19437221 */ /* 0x000fe20000010000 */
[----:B------:R0:W-:Y:S01]  /*cb90*/  STSM.16.M88.4 [R17+0x21800], R8 ;  /* 0x0218000811007844 */ /* 0x0001e20000000200 */
[----:B------:R-:W-:Y:S01]  /*cba0*/  FFMA.FTZ R54, R70, UR33, -R72 ;  /* 0x0000002146367c23 */ /* 0x000fe20008010848 */
[-C--:B------:R-:W-:Y:S01]  /*cbb0*/  FMUL.FTZ R91, R91, R7.reuse ;  /* 0x000000075b5b7220 */ /* 0x080fe20000410000 */
[----:B------:R-:W-:Y:S01]  /*cbc0*/  FADD.FTZ R58, R28, R67 ;  /* 0x000000431c3a7221 */ /* 0x000fe20000010000 */
[-C--:B------:R-:W-:Y:S01]  /*cbd0*/  FMUL.FTZ R94, R94, R7.reuse ;  /* 0x000000075e5e7220 */ /* 0x080fe20000410000 */
[----:B------:R-:W1:Y:S01]  /*cbe0*/  MUFU.EX2 R39, R39 ;  /* 0x0000002700277308 */ /* 0x000e620000000800 */
[-C--:B------:R-:W-:Y:S01]  /*cbf0*/  FMUL.FTZ R95, R95, R7.reuse ;  /* 0x000000075f5f7220 */ /* 0x080fe20000410000 */
[----:B------:R-:W-:Y:S01]  /*cc00*/  FADD.FTZ R67, R29, R58 ;  /* 0x0000003a1d437221 */ /* 0x000fe20000010000 */
        /* <DEDUP_REMOVED lines=8> */
[----:B0-----:R-:W-:Y:S01]  /*cc90*/  F2FP.BF16.F32.PACK_AB R8, R15, R14 ;  /* 0x0000000e0f08723e */ /* 0x001fe200000010ff */
[-C--:B------:R-:W-:Y:S01]  /*cca0*/  FMUL.FTZ R111, R111, R7.reuse ;  /* 0x000000076f6f7220 */ /* 0x080fe20000410000 */
[----:B------:R-:W-:Y:S01]  /*ccb0*/  F2FP.BF16.F32.PACK_AB R10, R21, R20 ;  /* 0x00000014150a723e */ /* 0x000fe200000010ff */
[----:B------:R-:W-:Y:S01]  /*ccc0*/  FMUL.FTZ R114, R114, R7 ;  /* 0x0000000772727220 */ /* 0x000fe20000410000 */
[----:B--2---:R-:W-:Y:S01]  /*ccd0*/  F2FP.BF16.F32.PACK_AB R9, R34, R27 ;  /* 0x0000001b2209723e */ /* 0x004fe200000010ff */
        /* <DEDUP_REMOVED lines=8> */
[----:B------:R2:W-:Y:S01]  /*cd60*/  MUFU.EX2 R13, R63 ;  /* 0x0000003f000d7308 */ /* 0x0005e20000000800 */
[-C--:B------:R-:W-:Y:S01]  /*cd70*/  FMUL.FTZ R126, R126, R7.reuse ;  /* 0x000000077e7e7220 */ /* 0x080fe20000410000 */
[-C--:B------:R-:W-:Y:S01]  /*cd80*/  FMUL.FTZ R127, R127, R7.reuse ;  /* 0x000000077f7f7220 */ /* 0x080fe20000410000 */
[-C--:B------:R-:W-:Y:S01]  /*cd90*/  FMUL.FTZ R130, R130, R7.reuse ;  /* 0x0000000782827220 */ /* 0x080fe20000410000 */
[-C--:B------:R-:W-:Y:S01]  /*cda0*/  FMUL.FTZ R131, R131, R7.reuse ;  /* 0x0000000783837220 */ /* 0x080fe20000410000 */
[-C--:B------:R-:W-:Y:S01]  /*cdb0*/  FMUL.FTZ R134, R134, R7.reuse ;  /* 0x0000000786867220 */ /* 0x080fe20000410000 */
[----:B------:R-:W-:Y:S01]  /*cdc0*/  FMUL.FTZ R135, R135, R7 ;  /* 0x0000000787877220 */ /* 0x000fe20000410000 */
[----:B------:R-:W-:Y:S01]  /*cdd0*/  IMAD.MOV.U32 R7, RZ, RZ, R5 ;  /* 0x000000ffff077224 */ /* 0x000fe200078e0005 */
[----:B------:R-:W3:Y:S01]  /*cde0*/  MUFU.EX2 R46, R46 ;  /* 0x0000002e002e7308 */ /* 0x000ee20000000800 */
[----:B--2---:R-:W-:Y:S01]  /*cdf0*/  FADD.FTZ R63, R34, R59 ;  /* 0x0000003b223f7221 */ /* 0x004fe20000010000 */
[--C-:B------:R-:W-:Y:S01]  /*ce00*/  FFMA.FTZ R59, R74, UR33, -R72.reuse ;  /* 0x000000214a3b7c23 */ /* 0x100fe20008010848 */
[----:B------:R-:W-:Y:S01]  /*ce10*/  FFMA.FTZ R72, R87, UR33, -R72 ;  /* 0x0000002157487c23 */ /* 0x000fe20008010848 */
[----:B0-----:R-:W-:Y:S01]  /*ce20*/  F2FP.BF16.F32.PACK_AB R25, R43, R42 ;  /* 0x0000002a2b19723e */ /* 0x001fe200000010ff */
[----:B------:R-:W-:Y:S01]  /*ce30*/  FADD.FTZ R26, R38, R63 ;  /* 0x0000003f261a7221 */ /* 0x000fe20000010000 */
[----:B------:R-:W-:-:S02]  /*ce40*/  F2FP.BF16.F32.PACK_AB R34, R37, R36 ;  /* 0x000000242522723e */ /* 0x000fc400000010ff */
[----:B------:R-:W0:Y:S01]  /*ce50*/  MUFU.EX2 R76, R76 ;  /* 0x0000004c004c7308 */ /* 0x000e220000000800 */
[----:B------:R-:W-:-:S04]  /*ce60*/  FADD.FTZ R63, R39, R26 ;  /* 0x0000001a273f7221 */ /* 0x000fc80000010000 */
[----:B------:R-:W-:Y:S01]  /*ce70*/  FADD.FTZ R26, R42, R63 ;  /* 0x0000003f2a1a7221 */ /* 0x000fe20000010000 */
[----:B------:R-:W-:Y:S02]  /*ce80*/  F2FP.BF16.F32.PACK_AB R42, R45, R44 ;  /* 0x0000002c2d2a723e */ /* 0x000fe400000010ff */
[----:B------:R-:W2:Y:S01]  /*ce90*/  MUFU.EX2 R30, R30 ;  /* 0x0000001e001e7308 */ /* 0x000ea20000000800 */
[----:B------:R-:W-:Y:S01]  /*cea0*/  FADD.FTZ R63, R43, R26 ;  /* 0x0000001a2b3f7221 */ /* 0x000fe20000010000 */
[----:B------:R-:W-:Y:S01]  /*ceb0*/  FADD.FTZ R26, R32, R67 ;  /* 0x00000043201a7221 */ /* 0x000fe20000010000 */
[C---:B------:R-:W-:Y:S02]  /*cec0*/  F2FP.BF16.F32.PACK_AB R32, R33.reuse, R32 ;  /* 0x000000202120723e */ /* 0x040fe400000010ff */
[----:B---3--:R-:W-:Y:S01]  /*ced0*/  FADD.FTZ R63, R46, R63 ;  /* 0x0000003f2e3f7221 */ /* 0x008fe20000010000 */
[----:B------:R-:W-:Y:S02]  /*cee0*/  FADD.FTZ R67, R33, R26 ;  /* 0x0000001a21437221 */ /* 0x000fe40000010000 */
[----:B------:R-:W3:Y:S01]  /*cef0*/  MUFU.EX2 R31, R31 ;  /* 0x0000001f001f7308 */ /* 0x000ee20000000800 */
[----:B0-----:R-:W-:Y:S01]  /*cf00*/  FADD.FTZ R63, R76, R63 ;  /* 0x0000003f4c3f7221 */ /* 0x001fe20000010000 */
[----:B------:R-:W-:Y:S01]  /*cf10*/  FADD.FTZ R26, R36, R67 ;  /* 0x00000043241a7221 */ /* 0x000fe20000010000 */
[----:B------:R-:W-:-:S03]  /*cf20*/  F2FP.BF16.F32.PACK_AB R27, R76, R46 ;  /* 0x0000002e4c1b723e */ /* 0x000fc600000010ff */
[----:B------:R-:W-:Y:S01]  /*cf30*/  FADD.FTZ R15, R37, R26 ;  /* 0x0000001a250f7221 */ /* 0x000fe20000010000 */
[----:B------:R-:W-:Y:S01]  /*cf40*/  F2FP.BF16.F32.PACK_AB R26, R29, R28 ;  /* 0x0000001c1d1a723e */ /* 0x000fe200000010ff */
[----:B------:R-:W0:Y:S01]  /*cf50*/  MUFU.EX2 R35, R35 ;  /* 0x0000002300237308 */ /* 0x000e220000000800 */
[----:B--2---:R-:W-:Y:S01]  /*cf60*/  FADD.FTZ R14, R30, R63 ;  /* 0x0000003f1e0e7221 */ /* 0x004fe20000010000 */
[----:B------:R-:W-:Y:S01]  /*cf70*/  FADD.FTZ R28, R40, R15 ;  /* 0x0000000f281c7221 */ /* 0x000fe20000010000 */
[C---:B------:R-:W-:Y:S01]  /*cf80*/  F2FP.BF16.F32.PACK_AB R40, R41.reuse, R40 ;  /* 0x000000282928723e */ /* 0x040fe200000010ff */
[----:B------:R2:W-:Y:S02]  /*cf90*/  STSM.16.M88.4 [R22], R24 ;  /* 0x0000001816007844 */ /* 0x0005e40000000200 */
[----:B------:R-:W-:Y:S02]  /*cfa0*/  FADD.FTZ R21, R41, R28 ;  /* 0x0000001c29157221 */ /* 0x000fe40000010000 */
[----:B------:R-:W4:Y:S01]  /*cfb0*/  MUFU.EX2 R47, R47 ;  /* 0x0000002f002f7308 */ /* 0x000f220000000800 */
[C---:B---3--:R-:W-:Y:S01]  /*cfc0*/  FADD.FTZ R20, R31.reuse, R14 ;  /* 0x0000000e1f147221 */ /* 0x048fe20000010000 */
[----:B------:R-:W-:Y:S01]  /*cfd0*/  FADD.FTZ R28, R44, R21 ;  /* 0x000000152c1c7221 */ /* 0x000fe20000010000 */
[----:B------:R-:W-:-:S03]  /*cfe0*/  F2FP.BF16.F32.PACK_AB R33, R31, R30 ;  /* 0x0000001e1f21723e */ /* 0x000fc600000010ff */
[----:B------:R-:W-:Y:S02]  /*cff0*/  FADD.FTZ R21, R45, R28 ;  /* 0x0000001c2d157221 */ /* 0x000fe40000010000 */
[----:B------:R-:W3:Y:S01]  /*d000*/  MUFU.EX2 R50, R50 ;  /* 0x0000003200327308 */ /* 0x000ee20000000800 */
[----:B0-----:R-:W-:Y:S01]  /*d010*/  FADD.FTZ R20, R35, R20 ;  /* 0x0000001423147221 */ /* 0x001fe20000010000 */
[----:B------:R-:W-:Y:S01]  /*d020*/  FADD.FTZ R28, R48, R21 ;  /* 0x00000015301c7221 */ /* 0x000fe20000010000 */
[----:B------:R-:W-:-:S05]  /*d030*/  F2FP.BF16.F32.PACK_AB R48, R49, R48 ;  /* 0x000000303130723e */ /* 0x000fca00000010ff */
[----:B------:R-:W0:Y:S01]  /*d040*/  MUFU.EX2 R51, R51 ;  /* 0x0000003300337308 */ /* 0x000e220000000800 */
[C---:B----4-:R-:W-:Y:S01]  /*d050*/  FADD.FTZ R15, R47.reuse, R20 ;  /* 0x000000142f0f7221 */ /* 0x050fe20000010000 */
[----:B------:R-:W-:-:S05]  /*d060*/  F2FP.BF16.F32.PACK_AB R35, R47, R35 ;  /* 0x000000232f23723e */ /* 0x000fca00000010ff */
[----:B------:R2:W-:Y:S01]  /*d070*/  STSM.16.M88.4 [R18], R32 ;  /* 0x0000002012007844 */ /* 0x0005e20000000200 */
[----:B------:R-:W4:Y:S01]  /*d080*/  MUFU.EX2 R4, R4 ;  /* 0x0000000400047308 */ /* 0x000f220000000800 */
[----:B---3--:R-:W-:-:S07]  /*d090*/  FADD.FTZ R20, R50, R15 ;  /* 0x0000000f32147221 */ /* 0x008fce0000010000 */
[----:B------:R-:W1:Y:S01]  /*d0a0*/  MUFU.EX2 R52, R52 ;  /* 0x0000003400347308 */ /* 0x000e620000000800 */
[C---:B0-----:R-:W-:Y:S01]  /*d0b0*/  FADD.FTZ R15, R51.reuse, R20 ;  /* 0x00000014330f7221 */ /* 0x041fe20000010000 */
[----:B------:R-:W-:-:S06]  /*d0c0*/  F2FP.BF16.F32.PACK_AB R41, R51, R50 ;  /* 0x000000323329723e */ /* 0x000fcc00000010ff */
[----:B------:R-:W0:Y:S01]  /*d0d0*/  MUFU.EX2 R53, R53 ;  /* 0x0000003500357308 */ /* 0x000e220000000800 */
[----:B----4-:R-:W-:Y:S01]  /*d0e0*/  FADD.FTZ R20, R4, R15 ;  /* 0x0000000f04147221 */ /* 0x010fe20000010000 */
[----:B------:R-:W-:Y:S01]  /*d0f0*/  FADD.FTZ R15, R49, R28 ;  /* 0x0000001c310f7221 */ /* 0x000fe20000010000 */
[C---:B------:R-:W-:Y:S02]  /*d100*/  F2FP.BF16.F32.PACK_AB R43, R13.reuse, R4 ;  /* 0x000000040d2b723e */ /* 0x040fe400000010ff */
[----:B------:R-:W-:-:S03]  /*d110*/  FADD.FTZ R20, R13, R20 ;  /* 0x000000140d147221 */ /* 0x000fc60000010000 */
[----:B------:R-:W3:Y:S01]  /*d120*/  MUFU.EX2 R3, R3 ;  /* 0x0000000300037308 */ /* 0x000ee20000000800 */
[----:B-1----:R-:W-:Y:S01]  /*d130*/  FADD.FTZ R8, R52, R15 ;  /* 0x0000000f34087221 */ /* 0x002fe20000010000 */
[----:B------:R2:W-:Y:S06]  /*d140*/  STSM.16.M88.4 [R17+0x27800], R40 ;  /* 0x0278002811007844 */ /* 0x0005ec0000000200 */
[----:B------:R-:W1:Y:S01]  /*d150*/  MUFU.EX2 R56, R56 ;  /* 0x0000003800387308 */ /* 0x000e620000000800 */
[C---:B0-----:R-:W-:Y:S01]  /*d160*/  FADD.FTZ R11, R53.reuse, R8 ;  /* 0x00000008350b7221 */ /* 0x041fe20000010000 */
[----:B------:R-:W-:-:S06]  /*d170*/  F2FP.BF16.F32.PACK_AB R50, R53, R52 ;  /* 0x000000343532723e */ /* 0x000fcc00000010ff */
        /* <DEDUP_REMOVED lines=16> */
[----:B------:R-:W-:-:S05]  /*d280*/  F2FP.BF16.F32.PACK_AB R51, R55, R54 ;  /* 0x000000363733723e */ /* 0x000fca00000010ff */
[----:B------:R2:W-:Y:S01]  /*d290*/  STSM.16.M88.4 [R136], R48 ;  /* 0x0000003088007844 */ /* 0x0005e20000000200 */
        /* <DEDUP_REMOVED lines=13> */
[----:B------:R-:W-:Y:S01]  /*d370*/  MUFU.EX2 R65, R65 ;  /* 0x0000004100417308 */ /* 0x000fe20000000800 */
[----:B---3--:R-:W-:-:S07]  /*d380*/  FADD.FTZ R4, R78, R9 ;  /* 0x000000094e047221 */ /* 0x008fce0000010000 */
[----:B------:R-:W0:Y:S01]  /*d390*/  MUFU.EX2 R6, R85 ;  /* 0x0000005500067308 */ /* 0x000e220000000800 */
[C---:B-1----:R-:W-:Y:S01]  /*d3a0*/  F2FP.BF16.F32.PACK_AB R59, R79.reuse, R78 ;  /* 0x0000004e4f3b723e */ /* 0x042fe200000010ff */
[----:B------:R-:W-:-:S04]  /*d3b0*/  FADD.FTZ R4, R79, R4 ;  /* 0x000000044f047221 */ /* 0x000fc80000010000 */
[----:B------:R2:W-:Y:S02]  /*d3c0*/  STSM.16.M88.4 [R22+0x6000], R56 ;  /* 0x0060003816007844 */ /* 0x0005e40000000200 */
[----:B------:R-:W1:Y:S08]  /*d3d0*/  MUFU.EX2 R21, R82 ;  /* 0x0000005200157308 */ /* 0x000e700000000800 */
[----:B------:R-:W3:Y:S01]  /*d3e0*/  MUFU.EX2 R83, R83 ;  /* 0x0000005300537308 */ /* 0x000ee20000000800 */
[----:B0-----:R-:W-:Y:S01]  /*d3f0*/  F2FP.BF16.F32.PACK_AB R10, R6, R65 ;  /* 0x00000041060a723e */ /* 0x001fe200000010ff */
[----:B------:R-:W-:-:S06]  /*d400*/  FADD.FTZ R65, R65, R20 ;  /* 0x0000001441417221 */ /* 0x000fcc0000010000 */
[----:B------:R-:W0:Y:S01]  /*d410*/  MUFU.EX2 R13, R86 ;  /* 0x00000056000d7308 */ /* 0x000e220000000800 */
[----:B-1----:R-:W-:-:S07]  /*d420*/  FADD.FTZ R4, R21, R4 ;  /* 0x0000000415047221 */ /* 0x002fce0000010000 */
[----:B------:R-:W1:Y:S01]  /*d430*/  MUFU.EX2 R72, R72 ;  /* 0x0000004800487308 */ /* 0x000e620000000800 */
[C---:B---3--:R-:W-:Y:S01]  /*d440*/  F2FP.BF16.F32.PACK_AB R9, R83.reuse, R21 ;  /* 0x000000155309723e */ /* 0x048fe200000010ff */
[----:B------:R-:W-:-:S04]  /*d450*/  FADD.FTZ R4, R83, R4 ;  /* 0x0000000453047221 */ /* 0x000fc80000010000 */
[----:B0-----:R-:W-:Y:S01]  /*d460*/  FADD.FTZ R3, R13, R4 ;  /* 0x000000040d037221 */ /* 0x001fe20000010000 */
[----:B------:R-:W-:Y:S01]  /*d470*/  FADD.FTZ R4, R6, R65 ;  /* 0x0000004106047221 */ /* 0x000fe20000010000 */
[----:B------:R-:W-:Y:S01]  /*d480*/  IMAD.MOV.U32 R6, RZ, RZ, R0 ;  /* 0x000000ffff067224 */ /* 0x000fe200078e0000 */
[C---:B-1----:R-:W-:Y:S01]  /*d490*/  F2FP.BF16.F32.PACK_AB R11, R72.reuse, R13 ;  /* 0x0000000d480b723e */ /* 0x042fe200000010ff */
[----:B------:R-:W-:-:S04]  /*d4a0*/  FADD.FTZ R3, R72, R3 ;  /* 0x0000000348037221 */ /* 0x000fc80000010000 */
[----:B------:R2:W-:Y:S01]  /*d4b0*/  STSM.16.M88.4 [R18+0x6000], R8 ;  /* 0x0060000812007844 */ /* 0x0005e20000000200 */
[----:B------:R0:W-:Y:S06]  /*d4c0*/  MEMBAR.ALL.CTA ;  /* 0x0000000000007992 */ /* 0x0001ec0000008000 */
[----:B0-----:R-:W0:Y:S02]  /*d4d0*/  FENCE.VIEW.ASYNC.S ;  /* 0x00000000000073c6 */ /* 0x001e240000000000 */
[----:B0-----:R-:W-:Y:S01]  /*d4e0*/  NOP ;  /* 0x0000000000007918 */ /* 0x001fe20000000000 */
[----:B------:R-:W-:Y:S05]  /*d4f0*/  @P2 BRA `(.L_x_10813) ;  /* 0xffffffcc00d42947 */ /* 0x000fea000383ffff */
.L_x_10796:
[----:B------:R-:W-:Y:S06]  /*d500*/  BAR.ARV 0x8, 0x200 ;  /* 0x0208000000007b1d */ /* 0x000fec0000002000 */
[----:B------:R-:W-:Y:S05]  /*d510*/  @!P0 BRA `(.L_x_10814) ;  /* 0x0000000000048947 */ /* 0x000fea0003800000 */
[----:B------:R-:W-:Y:S01]  /*d520*/  BPT.TRAP 0x1 ;  /* 0x000000040000795c */ /* 0x000fe20000300000 */
.L_x_10814:
[----:B------:R-:W-:Y:S01]  /*d530*/  ULEA UR9, UR45, UR42, 0x3 ;  /* 0x0000002a2d097291 */ /* 0x000fe2000f8e183f */
[----:B------:R-:W-:-:S05]  /*d540*/  IMAD.U32 R2, RZ, RZ, UR50 ;  /* 0x00000032ff027e24 */ /* 0x000fca000f8e00ff */
[----:B------:R-:W-:-:S04]  /*d550*/  SHF.L.U32 R2, R2, 0x1f, RZ ;  /* 0x0000001f02027819 */ /* 0x000fc800000006ff */
[----:B------:R0:W1:Y:S01]  /*d560*/  SYNCS.PHASECHK.TRANS64.TRYWAIT P2, [UR9+0x2d850], R2 ;  /* 0x02d85002ff0075a7 */ /* 0x0000620008040149 */
[----:B------:R-:W-:Y:S05]  /*d570*/  @!P0 BRA `(.L_x_10815) ;  /* 0x0000000000048947 */ /* 0x000fea0003800000 */
[----:B------:R-:W-:Y:S01]  /*d580*/  BPT.TRAP 0x1 ;  /* 0x000000040000795c */ /* 0x000fe20000300000 */
.L_x_10815:
[----:B-1----:R-:W-:Y:S05]  /*d590*/  @P2 BRA `(.L_x_10816) ;  /* 0x0000000000082947 */ /* 0x002fea0003800000 */
[----:B------:R-:W1:Y:S02]  /*d5a0*/  SYNCS.PHASECHK.TRANS64.TRYWAIT P0, [UR9+0x2d850], R2 ;  /* 0x02d85002ff0075a7 */ /* 0x000e640008000149 */
[----:B-1----:R-:W-:Y:S05]  /*d5b0*/  @!P0 BRA `(.L_x_10817) ;  /* 0x0000007000708947 */ /* 0x002fea0003800000 */
.L_x_10816:
[----:B------:R-:W-:Y:S01]  /*d5c0*/  UIADD3 UR42, UR42, 0x400, URZ ;  /* 0x000004002a2a7890 */ /* 0x000fe2000fffe03f */
[----:B------:R-:W-:Y:S01]  /*d5d0*/  WARPGROUP.ARRIVE ;  /* 0x00000000000079c5 */ /* 0x000fe20000000000 */
[----:B------:R-:W-:Y:S01]  /*d5e0*/  ULOP3.LUT UR36, UR36, 0x10000, URZ, 0xfc, !UPT ;  /* 0x0001000024247892 */ /* 0x000fe2000f8efc3f */
[----:B-1----:R-:W1:Y:S01]  /*d5f0*/  SHFL.BFLY PT, R7, R4, 0x2, 0x1f ;  /* 0x0c401f0004077f89 */ /* 0x002e6200000e0000 */
[----:B------:R-:W-:Y:S01]  /*d600*/  USHF.R.U32.HI UR42, URZ, 0x4, UR42 ;  /* 0x000000043f2a7899 */ /* 0x000fe2000801162a */
[----:B------:R-:W-:Y:S01]  /*d610*/  IMAD.MOV.U32 R36, RZ, RZ, -0x800000 ;  /* 0xff800000ff247424 */ /* 0x000fe200078e00ff */
[----:B------:R-:W-:Y:S01]  /*d620*/  UMOV UR5, 0x40000040 ;  /* 0x4000004000057882 */ /* 0x000fe20000000000 */
[----:B------:R-:W-:Y:S01]  /*d630*/  UMOV UR7, 0x80000020 ;  /* 0x8000002000077882 */ /* 0x000fe20000000000 */
[----:B------:R-:W-:Y:S01]  /*d640*/  ULOP3.LUT UR42, UR42, 0x3fff, URZ, 0xc0, !UPT ;  /* 0x00003fff2a2a7892 */ /* 0x000fe2000f8ec03f */
[----:B0-----:R-:W0:Y:S01]  /*d650*/  SHFL.BFLY PT, R2, R3, 0x2, 0x1f ;  /* 0x0c401f0003027f89 */ /* 0x001e2200000e0000 */
[----:B------:R-:W-:Y:S01]  /*d660*/  UMOV UR4, UR36 ;  /* 0x0000002400047c82 */ /* 0x000fe20008000000 */
[----:B--2---:R-:W-:Y:S01]  /*d670*/  IMAD.MOV.U32 R48, RZ, RZ, RZ ;  /* 0x000000ffff307224 */ /* 0x004fe200078e00ff */
[----:B------:R-:W-:Y:S01]  /*d680*/  ULOP3.LUT UR8, UR42, 0x2000000, URZ, 0xfc, !UPT ;  /* 0x020000002a087892 */ /* 0x000fe2000f8efc3f */
[----:B------:R-:W-:Y:S01]  /*d690*/  IMAD.MOV.U32 R37, RZ, RZ, -0x800000 ;  /* 0xff800000ff257424 */ /* 0x000fe200078e00ff */
[----:B------:R-:W-:-:S02]  /*d6a0*/  UIADD3 UR46, UR46, 0x1, URZ ;  /* 0x000000012e2e7890 */ /* 0x000fc4000fffe03f */
[----:B------:R-:W-:Y:S02]  /*d6b0*/  UIMAD UR8, UR45, 0x600, UR8 ;  /* 0x000006002d0878a4 */ /* 0x000fe4000f8e0208 */
[----:B------:R-:W-:-:S04]  /*d6c0*/  UIADD3 UR45, UR45, 0x1, URZ ;  /* 0x000000012d2d7890 */ /* 0x000fc8000fffe03f */
[----:B------:R-:W-:Y:S01]  /*d6d0*/  UISETP.NE.AND UP0, UPT, UR45, 0x2, UPT ;  /* 0x000000022d00788c */ /* 0x000fe2000bf05270 */
[----:B------:R-:W-:Y:S02]  /*d6e0*/  UMOV UR6, UR8 ;  /* 0x0000000800067c82 */ /* 0x000fe40008000000 */
[----:B------:R-:W-:Y:S01]  /*d6f0*/  HGMMA.64x96x16.F32.BF16 R88, gdesc[UR4].tnspB, R88, gsb0 ;  /* 0x41600000045879f0 */ /* 0x000fe20008001858 */
[----:B------:R-:W-:Y:S01]  /*d700*/  UIADD3 UR4, UR36, 0x2, URZ ;  /* 0x0000000224047890 */ /* 0x000fe2000fffe03f */
[----:B-1----:R-:W-:Y:S01]  /*d710*/  FADD.FTZ R7, R7, R4 ;  /* 0x0000000407077221 */ /* 0x002fe20000010000 */
[----:B------:R-:W-:Y:S01]  /*d720*/  UIADD3 UR6, UR8, 0x40, URZ ;  /* 0x0000004008067890 */ /* 0x000fe2000fffe03f */
[----:B------:R-:W-:Y:S01]  /*d730*/  UMOV UR5, 0x40000040 ;  /* 0x4000004000057882 */ /* 0x000fe20000000000 */
[----:B------:R-:W-:Y:S01]  /*d740*/  UMOV UR7, 0x80000020 ;  /* 0x8000002000077882 */ /* 0x000fe20000000000 */
[----:B0-----:R-:W-:Y:S01]  /*d750*/  FADD.FTZ R6, R2, R3 ;  /* 0x0000000302067221 */ /* 0x001fe20000010000 */
[----:B------:R-:W-:Y:S01]  /*d760*/  IMAD.U32 R3, RZ, RZ, UR33 ;  /* 0x00000021ff037e24 */ /* 0x000fe2000f8e00ff */
[----:B------:R-:W0:Y:S01]  /*d770*/  SHFL.BFLY PT, R2, R7, 0x1, 0x1f ;  /* 0x0c201f0007027f89 */ /* 0x000e2200000e0000 */
[----:B------:R-:W-:-:S03]  /*d780*/  USEL UR45, UR45, URZ, UP0 ;  /* 0x0000003f2d2d7287 */ /* 0x000fc60008000000 */
[----:B------:R-:W1:Y:S01]  /*d790*/  SHFL.BFLY PT, R9, R6, 0x1, 0x1f ;  /* 0x0c201f0006097f89 */ /* 0x000e6200000e0000 */
[----:B0-----:R-:W-:Y:S01]  /*d7a0*/  FADD.FTZ R10, R7, R2 ;  /* 0x00000002070a7221 */ /* 0x001fe20000010000 */
[----:B------:R-:W-:Y:S02]  /*d7b0*/  IMAD.MOV.U32 R2, RZ, RZ, RZ ;  /* 0x000000ffff027224 */ /* 0x000fe400078e00ff */
[----:B------:R-:W-:Y:S02]  /*d7c0*/  IMAD.U32 R7, RZ, RZ, UR33 ;  /* 0x00000021ff077e24 */ /* 0x000fe4000f8e00ff */
[----:B-1----:R-:W-:Y:S01]  /*d7d0*/  FADD.FTZ R9, R6, R9 ;  /* 0x0000000906097221 */ /* 0x002fe20000010000 */
[----:B------:R-:W-:Y:S01]  /*d7e0*/  FSETP.NE.FTZ.AND P0, PT, R10, RZ, PT ;  /* 0x000000ff0a00720b */ /* 0x000fe20003f15000 */
[----:B------:R-:W-:-:S03]  /*d7f0*/  IMAD.U32 R6, RZ, RZ, UR9 ;  /* 0x00000009ff067e24 */ /* 0x000fc6000f8e00ff */
        /* <DEDUP_REMOVED lines=59> */
[----:B------:R-:W-:-:S04]  /*dbb0*/  USEL UR4, URZ, 0x1, UP0 ;  /* 0x000000013f047887 */ /* 0x000fc80008000000 */
[----:B------:R-:W-:Y:S01]  /*dbc0*/  ULOP3.LUT UR50, UR50, UR4, URZ, 0x3c, !UPT ;  /* 0x0000000432327292 */ /* 0x000fe2000f8e3c3f */
        /* <DEDUP_REMOVED lines=49> */
[----:B-1----:R-:W-:-:S07]  /*dee0*/  FMUL.FTZ R48, R135, R48 ;  /* 0x0000003087307220 */ /* 0x002fce0000410000 */
.L_x_10747:
[----:B------:R-:W0:Y:S08]  /*def0*/  S2UR UR4, SR_CgaCtaId ;  /* 0x00000000000479c3 */ /* 0x000e300000008800 */
[----:B------:R-:W-:Y:S06]  /*df00*/  BAR.SYNC.DEFER_BLOCKING 0x5, 0x200 ;  /* 0x0148000000007b1d */ /* 0x000fec0000010000 */
[----:B------:R-:W-:Y:S01]  /*df10*/  UMOV UR42, 0x400 ;  /* 0x00000400002a7882 */ /* 0x000fe20000000000 */
[----:B------:R-:W-:Y:S01]  /*df20*/  BSSY B0, `(.L_x_10818) ;  /* 0x0000170000007945 */ /* 0x000fe20003800000 */
[----:B0-----:R-:W-:-:S09]  /*df30*/  ULEA UR42, UR4, UR42, 0x18 ;  /* 0x0000002a042a7291 */ /* 0x001fd2000f8ec03f */
[----:B------:R-:W0:Y:S02]  /*df40*/  LDS R0, [UR42+0x2d8d0] ;  /* 0x02d8d02aff007984 */ /* 0x000e240008000800 */
[----:B0-----:R-:W-:Y:S01]  /*df50*/  R2UR UR4, R0 ;  /* 0x00000000000472ca */ /* 0x001fe200000e0000 */
[----:B------:R-:W-:Y:S06]  /*df60*/  BAR.ARV 0x4, 0x200 ;  /* 0x0108000000007b1d */ /* 0x000fec0000002000 */
[----:B------:R-:W-:Y:S08]  /*df70*/  @P0 BRA `(.L_x_10819) ;  /* 0x0000000c00bc0947 */ /* 0x000ff00003800000 */
[----:B------:R-:W0:Y:S01]  /*df80*/  S2UR UR5, SR_SWINHI ;  /* 0x00000000000579c3 */ /* 0x000e220000002f00 */
[----:B------:R-:W-:-:S07]  /*df90*/  IMAD R3, R142, 0x20, R138 ;  /* 0x000000208e037824 */ /* 0x000fce00078e028a */
[----:B------:R-:W-:Y:S01]  /*dfa0*/  BAR.SYNC.DEFER_BLOCKING 0x1, 0x180 ;  /* 0x0046000000007b1d */ /* 0x000fe20000010000 */
[----:B------:R-:W-:Y:S01]  /*dfb0*/  USHF.R.S32.HI UR10, URZ, 0x1f, UR40 ;  /* 0x0000001f3f0a7899 */ /* 0x000fe20008011428 */
[----:B------:R-:W-:Y:S01]  /*dfc0*/  VIADD R52, R137, UR41 ;  /* 0x0000002989347c36 */ /* 0x000fe20008000000 */
[----:B------:R-:W-:Y:S01]  /*dfd0*/  USHF.R.S32.HI UR12, URZ, 0x1f, UR44 ;  /* 0x0000001f3f0c7899 */ /* 0x000fe2000801142c */
[----:B------:R-:W-:-:S04]  /*dfe0*/  F2FP.BF16.F32.PACK_AB R6, R93, R6 ;  /* 0x000000065d06723e */ /* 0x000fc800000010ff */
[----:B------:R-:W1:Y:S01]  /*dff0*/  LDC R0, c[0x0][0xbe8] ;  /* 0x0002fa00ff007b82 */ /* 0x000e620000000800 */
[----:B------:R-:W-:Y:S01]  /*e000*/  ULDC.64 UR8, c[0x0][0xb90] ;  /* 0x0002e40000087ab9 */ /* 0x000fe20000000a00 */
[----:B------:R-:W-:Y:S02]  /*e010*/  F2FP.BF16.F32.PACK_AB R26, R125, R26 ;  /* 0x0000001a7d1a723e */ /* 0x000fe400000010ff */
[----:B------:R-:W-:Y:S02]  /*e020*/  F2FP.BF16.F32.PACK_AB R27, R46, R27 ;  /* 0x0000001b2e1b723e */ /* 0x000fe400000010ff */
[----:B------:R-:W-:Y:S02]  /*e030*/  F2FP.BF16.F32.PACK_AB R28, R129, R28 ;  /* 0x0000001c811c723e */ /* 0x000fe400000010ff */
[----:B------:R-:W-:Y:S02]  /*e040*/  F2FP.BF16.F32.PACK_AB R29, R44, R29 ;  /* 0x0000001d2c1d723e */ /* 0x000fe400000010ff */
[----:B------:R-:W-:-:S02]  /*e050*/  F2FP.BF16.F32.PACK_AB R30, R133, R30 ;  /* 0x0000001e851e723e */ /* 0x000fc400000010ff */
[----:B------:R-:W-:Y:S01]  /*e060*/  F2FP.BF16.F32.PACK_AB R31, R48, R31 ;  /* 0x0000001f301f723e */ /* 0x000fe200000010ff */
[----:B------:R-:W-:Y:S01]  /*e070*/  UMOV UR6, UR42 ;  /* 0x0000002a00067c82 */ /* 0x000fe20008000000 */
[----:B0-----:R-:W-:Y:S01]  /*e080*/  UMOV UR7, UR5 ;  /* 0x0000000500077c82 */ /* 0x001fe20008000000 */
[----:B------:R-:W-:Y:S01]  /*e090*/  UIMAD UR5, UR10, UR8, URZ ;  /* 0x000000080a0572a4 */ /* 0x000fe2000f8e023f */
[----:B------:R-:W-:Y:S02]  /*e0a0*/  IMAD.U32 R40, RZ, RZ, UR6 ;  /* 0x00000006ff287e24 */ /* 0x000fe4000f8e00ff */
[----:B------:R-:W-:Y:S01]  /*e0b0*/  IMAD.U32 R41, RZ, RZ, UR7 ;  /* 0x00000007ff297e24 */ /* 0x000fe2000f8e00ff */
[----:B------:R-:W-:Y:S02]  /*e0c0*/  UIMAD.WIDE.U32 UR6, UR40, UR8, URZ ;  /* 0x00000008280672a5 */ /* 0x000fe4000f8e003f */
[----:B------:R-:W-:Y:S01]  /*e0d0*/  UIMAD UR5, UR40, UR9, UR5 ;  /* 0x00000009280572a4 */ /* 0x000fe2000f8e0205 */
[----:B------:R-:W-:-:S02]  /*e0e0*/  IMAD.WIDE R4, R147, 0x2, R40 ;  /* 0x0000000293047825 */ /* 0x000fc400078e0228 */
[----:B------:R-:W-:Y:S01]  /*e0f0*/  ULDC.64 UR8, c[0x0][0xb98] ;  /* 0x0002e60000087ab9 */ /* 0x000fe20000000a00 */
[----:B------:R-:W-:Y:S01]  /*e100*/  UIADD3 UR7, UR7, UR5, URZ ;  /* 0x0000000507077290 */ /* 0x000fe2000fffe03f */
[----:B------:R-:W-:Y:S01]  /*e110*/  IMAD.WIDE R40, R3, 0x2, R40 ;  /* 0x0000000203287825 */ /* 0x000fe200078e0228 */
[C---:B------:R-:W-:Y:S01]  /*e120*/  IADD3 R35, P1, R4.reuse, 0x6000, RZ ;  /* 0x0000600004237810 */ /* 0x040fe20007f3e0ff */
[----:B------:R-:W-:Y:S01]  /*e130*/  UIMAD UR5, UR12, UR8, URZ ;  /* 0x000000080c0572a4 */ /* 0x000fe2000f8e023f */
[C---:B------:R-:W-:Y:S01]  /*e140*/  LOP3.LUT R3, R4.reuse, 0x180, RZ, 0xc0, !PT ;  /* 0x0000018004037812 */ /* 0x040fe200078ec0ff */
[----:B------:R-:W-:Y:S01]  /*e150*/  UIMAD.WIDE.U32 UR6, UR44, UR8, UR6 ;  /* 0x000000082c0672a5 */ /* 0x000fe2000f8e0006 */
[----:B------:R-:W-:Y:S01]  /*e160*/  IADD3 R8, P3, R4, 0x3000, RZ ;  /* 0x0000300004087810 */ /* 0x000fe20007f7e0ff */
[--C-:B------:R-:W-:Y:S01]  /*e170*/  IMAD.X R25, RZ, RZ, R5.reuse, P1 ;  /* 0x000000ffff197224 */ /* 0x100fe200008e0605 */
[----:B-1----:R-:W-:Y:S01]  /*e180*/  ISETP.NE.AND P1, PT, R0, 0x1, PT ;  /* 0x000000010000780c */ /* 0x002fe20003f25270 */
[----:B------:R-:W-:Y:S01]  /*e190*/  UIMAD UR5, UR44, UR9, UR5 ;  /* 0x000000092c0572a4 */ /* 0x000fe2000f8e0205 */
[----:B------:R-:W-:Y:S01]  /*e1a0*/  SHF.R.U64 R3, R3, 0x3, RZ ;  /* 0x0000000303037819 */ /* 0x000fe200000012ff */
[----:B------:R-:W-:Y:S01]  /*e1b0*/  IMAD.X R13, RZ, RZ, R5, P3 ;  /* 0x000000ffff0d7224 */ /* 0x000fe200018e0605 */
[C---:B------:R-:W-:Y:S01]  /*e1c0*/  IADD3 R21, P4, R4.reuse, 0x20, RZ ;  /* 0x0000002004157810 */ /* 0x040fe20007f9e0ff */
[----:B------:R-:W-:Y:S01]  /*e1d0*/  ULDC.64 UR8, c[0x0][0xae8] ;  /* 0x0002ba0000087ab9 */ /* 0x000fe20000000a00 */
[----:B------:R-:W-:-:S02]  /*e1e0*/  IADD3 R15, P0, R4, 0x6020, RZ ;  /* 0x00006020040f7810 */ /* 0x000fc40007f1e0ff */
[----:B------:R-:W-:Y:S01]  /*e1f0*/  IADD3 R33, P2, R4, 0x3020, RZ ;  /* 0x0000302004217810 */ /* 0x000fe20007f5e0ff */
[--C-:B------:R-:W-:Y:S01]  /*e200*/  IMAD.X R9, RZ, RZ, R5.reuse, P4 ;  /* 0x000000ffff097224 */ /* 0x100fe200020e0605 */
[----:B------:R-:W-:Y:S02]  /*e210*/  LOP3.LUT R4, R3, R4, RZ, 0x3c, !PT ;  /* 0x0000000403047212 */ /* 0x000fe400078e3cff */
[----:B------:R-:W-:Y:S01]  /*e220*/  LOP3.LUT R12, R35, 0x180, RZ, 0xc0, !PT ;  /* 0x00000180230c7812 */ /* 0x000fe200078ec0ff */
[----:B------:R-:W0:Y:S01]  /*e230*/  @P1 LDC R45, c[0x0][0xbec] ;  /* 0x0002fb00ff2d1b82 */ /* 0x000e220000000800 */
[----:B------:R-:W-:Y:S01]  /*e240*/  LOP3.LUT R3, R8, 0x180, RZ, 0xc0, !PT ;  /* 0x0000018008037812 */ /* 0x000fe200078ec0ff */
[----:B------:R-:W-:Y:S01]  /*e250*/  IMAD.X R11, RZ, RZ, R5, P2 ;  /* 0x000000ffff0b7224 */ /* 0x000fe200010e0605 */
[----:B------:R-:W-:Y:S02]  /*e260*/  LOP3.LUT R2, R21, 0x180, RZ, 0xc0, !PT ;  /* 0x0000018015027812 */ /* 0x000fe400078ec0ff */
[----:B------:R-:W-:-:S02]  /*e270*/  SHF.R.U64 R12, R12, 0x3, RZ ;  /* 0x000000030c0c7819 */ /* 0x000fc400000012ff */
[----:B------:R-:W-:Y:S01]  /*e280*/  SHF.R.U64 R3, R3, 0x3, RZ ;  /* 0x0000000303037819 */ /* 0x000fe200000012ff */
[----:B------:R-:W1:Y:S01]  /*e290*/  @P1 LDC R50, c[0x0][0xbf0] ;  /* 0x0002fc00ff321b82 */ /* 0x000e620000000800 */
[----:B------:R-:W-:Y:S02]  /*e2a0*/  SHF.R.U64 R2, R2, 0x3, RZ ;  /* 0x0000000302027819 */ /* 0x000fe400000012ff */
[----:B------:R-:W-:Y:S02]  /*e2b0*/  IADD3 R43, P5, R40, 0x7800, RZ ;  /* 0x00007800282b7810 */ /* 0x000fe40007fbe0ff */
[----:B------:R-:W-:Y:S02]  /*e2c0*/  LOP3.LUT R24, R12, R35, RZ, 0x3c, !PT ;  /* 0x000000230c187212 */ /* 0x000fe400078e3cff */
[----:B------:R-:W-:Y:S02]  /*e2d0*/  LOP3.LUT R14, R15, 0x180, RZ, 0xc0, !PT ;  /* 0x000001800f0e7812 */ /* 0x000fe400078ec0ff */
[----:B------:R-:W-:-:S02]  /*e2e0*/  LOP3.LUT R12, R3, R8, RZ, 0x3c, !PT ;  /* 0x00000008030c7212 */ /* 0x000fc400078e3cff */
[----:B------:R-:W-:Y:S02]  /*e2f0*/  LOP3.LUT R8, R2, R21, RZ, 0x3c, !PT ;  /* 0x0000001502087212 */ /* 0x000fe400078e3cff */
[----:B------:R-:W-:Y:S02]  /*e300*/  LOP3.LUT R2, R43, 0x180, RZ, 0xc0, !PT ;  /* 0x000001802b027812 */ /* 0x000fe400078ec0ff */
[----:B------:R-:W-:Y:S01]  /*e310*/  SHF.R.U64 R14, R14, 0x3, RZ ;  /* 0x000000030e0e7819 */ /* 0x000fe200000012ff */
[----:B0-----:R-:W-:Y:S01]  /*e320*/  @P1 IMAD.HI.U32 R45, R52, R45, RZ ;  /* 0x0000002d342d1227 */ /* 0x001fe200078e00ff */
[----:B------:R-:W-:Y:S02]  /*e330*/  SHF.R.U64 R2, R2, 0x3, RZ ;  /* 0x0000000302027819 */ /* 0x000fe400000012ff */
[----:B------:R-:W-:Y:S01]  /*e340*/  LOP3.LUT R14, R14, R15, RZ, 0x3c, !PT ;  /* 0x0000000f0e0e7212 */ /* 0x000fe200078e3cff */
[----:B------:R-:W-:Y:S01]  /*e350*/  IMAD.X R15, RZ, RZ, R5, P0 ;  /* 0x000000ffff0f7224 */ /* 0x000fe200000e0605 */
[----:B------:R-:W-:-:S02]  /*e360*/  IADD3 R39, P0, R40, 0x1800, RZ ;  /* 0x0000180028277810 */ /* 0x000fc40007f1e0ff */
[----:B------:R-:W-:Y:S01]  /*e370*/  LOP3.LUT R2, R2, R43, RZ, 0x3c, !PT ;  /* 0x0000002b02027212 */ /* 0x000fe200078e3cff */
[----:B------:R-:W-:Y:S01]  /*e380*/  IMAD.MOV.U32 R43, RZ, RZ, R52 ;  /* 0x000000ffff2b7224 */ /* 0x000fe200078e0034 */
[----:B-1----:R-:W-:Y:S02]  /*e390*/  @P1 SHF.R.U32.HI R43, RZ, R50, R45 ;  /* 0x00000032ff2b1219 */ /* 0x002fe4000001162d */
[----:B------:R-:W-:Y:S02]  /*e3a0*/  LOP3.LUT R38, R39, 0x180, RZ, 0xc0, !PT ;  /* 0x0000018027267812 */ /* 0x000fe400078ec0ff */
[----:B------:R-:W-:Y:S01]  /*e3b0*/  MOV R47, R4 ;  /* 0x00000004002f7202 */ /* 0x000fe20000000f00 */
[----:B------:R-:W-:Y:S01]  /*e3c0*/  IMAD.MOV R45, RZ, RZ, -R43 ;  /* 0x000000ffff2d7224 */ /* 0x000fe200078e0a2b */
[----:B------:R-:W-:Y:S02]  /*e3d0*/  LOP3.LUT R10, R33, 0x180, RZ, 0xc0, !PT ;  /* 0x00000180210a7812 */ /* 0x000fe400078ec0ff */
[----:B------:R-:W-:-:S02]  /*e3e0*/  F2FP.BF16.F32.PACK_AB R4, R42, R7 ;  /* 0x000000072a04723e */ /* 0x000fc400000010ff */
[----:B------:R-:W-:Y:S02]  /*e3f0*/  SHF.R.U64 R38, R38, 0x3, RZ ;  /* 0x0000000326267819 */ /* 0x000fe400000012ff */
[----:B------:R-:W-:Y:S02]  /*e400*/  F2FP.BF16.F32.PACK_AB R5, R91, R90 ;  /* 0x0000005a5b05723e */ /* 0x000fe400000010ff */
[----:B------:R-:W-:Y:S02]  /*e410*/  F2FP.BF16.F32.PACK_AB R7, R95, R94 ;  /* 0x0000005e5f07723e */ /* 0x000fe400000010ff */
[----:B------:R-:W-:Y:S01]  /*e420*/  MOV R57, R14 ;  /* 0x0000000e00397202 */ /* 0x000fe20000000f00 */
[----:B------:R-:W-:Y:S01]  /*e430*/  IMAD R15, R0, R45, R52 ;  /* 0x0000002d000f7224 */ /* 0x000fe200078e0234 */
[----:B------:R-:W-:Y:S01]  /*e440*/  SHF.R.U64 R10, R10, 0x3, RZ ;  /* 0x000000030a0a7819 */ /* 0x000fe200000012ff */
[----:B------:R0:W-:Y:S01]  /*e450*/  STSM.16.M88.4 [R47], R4 ;  /* 0x000000042f007844 */ /* 0x0001e20000000200 */
[----:B------:R-:W-:Y:S01]  /*e460*/  LOP3.LUT R38, R38, R39, RZ, 0x3c, !PT ;  /* 0x0000002726267212 */ /* 0x000fe200078e3cff */
[----:B------:R-:W-:Y:S01]  /*e470*/  IMAD.X R39, RZ, RZ, R41, P0 ;  /* 0x000000ffff277224 */ /* 0x000fe200000e0629 */
[----:B------:R-:W-:Y:S01]  /*e480*/  MOV R62, R24 ;  /* 0x00000018003e7202 */ /* 0x000fe20000000f00 */
[----:B------:R-:W-:Y:S01]  /*e490*/  IMAD.U32 R25, RZ, RZ, UR5 ;  /* 0x00000005ff197e24 */ /* 0x000fe2000f8e00ff */
[----:B------:R-:W-:Y:S01]  /*e4a0*/  SHF.R.S32.HI R14, RZ, 0x1f, R43 ;  /* 0x0000001fff0e7819 */ /* 0x000fe2000001142b */
[----:B------:R-:W-:Y:S01]  /*e4b0*/  ULDC UR5, c[0x0][0xa88] ;  /* 0x0002a20000057ab9 */ /* 0x000fe20000000800 */
[----:B------:R-:W-:Y:S01]  /*e4c0*/  LOP3.LUT R10, R10, R33, RZ, 0x3c, !PT ;  /* 0x000000210a0a7212 */ /* 0x000fe200078e3cff */
[----:B------:R-:W-:Y:S01]  /*e4d0*/  IMAD R56, R0, UR5, RZ ;  /* 0x0000000500387c24 */ /* 0x000fe2000f8e02ff */
[----:B------:R-:W-:-:S02]  /*e4e0*/  IADD3 R33, P3, R40, 0x4800, RZ ;  /* 0x0000480028217810 */ /* 0x000fc40007f7e0ff */
[----:B------:R-:W-:Y:S02]  /*e4f0*/  IADD3 R35, P2, R40, 0x3000, RZ ;  /* 0x0000300028237810 */ /* 0x000fe40007f5e0ff */
[----:B------:R-:W-:Y:S02]  /*e500*/  LOP3.LUT R32, R33, 0x180, RZ, 0xc0, !PT ;  /* 0x0000018021207812 */ /* 0x000fe400078ec0ff */
[----:B------:R-:W-:Y:S02]  /*e510*/  LOP3.LUT R34, R35, 0x180, RZ, 0xc0, !PT ;  /* 0x0000018023227812 */ /* 0x000fe400078ec0ff */
[----:B0-----:R-:W-:Y:S02]  /*e520*/  IADD3 R4, P0, R43, UR6, RZ ;  /* 0x000000062b047c10 */ /* 0x001fe4000ff1e0ff */
[----:B------:R-:W-:Y:S02]  /*e530*/  SHF.R.S32.HI R6, RZ, 0x1f, R15 ;  /* 0x0000001fff067819 */ /* 0x000fe4000001140f */
[----:B------:R-:W-:Y:S01]  /*e540*/  IADD3.X R5, R14, UR7, R25, P0, !PT ;  /* 0x000000070e057c10 */ /* 0x000fe200087fe419 */
[----:B------:R-:W-:Y:S01]  /*e550*/  ULDC.64 UR6, c[0x0][0xb88] ;  /* 0x0002e20000067ab9 */ /* 0x000fe20000000a00 */
[----:B------:R-:W-:Y:S01]  /*e560*/  SHF.R.U64 R32, R32, 0x3, RZ ;  /* 0x0000000320207819 */ /* 0x000fe200000012ff */
[----:B------:R-:W-:Y:S01]  /*e570*/  IMAD R6, R6, UR6, RZ ;  /* 0x0000000606067c24 */ /* 0x000fe2000f8e02ff */
[----:B------:R-:W-:Y:S01]  /*e580*/  MOV R63, R10 ;  /* 0x0000000a003f7202 */ /* 0x000fe20000000f00 */
[----:B------:R-:W-:Y:S01]  /*e590*/  IMAD.WIDE.U32 R4, R15, UR6, R4 ;  /* 0x000000060f047c25 */ /* 0x000fe2000f8e0004 */
[----:B------:R-:W-:-:S02]  /*e5a0*/  SHF.R.U64 R34, R34, 0x3, RZ ;  /* 0x0000000322227819 */ /* 0x000fc400000012ff */
[----:B------:R-:W-:Y:S01]  /*e5b0*/  LOP3.LUT R32, R32, R33, RZ, 0x3c, !PT ;  /* 0x0000002120207212 */ /* 0x000fe200078e3cff */
[----:B------:R-:W-:Y:S01]  /*e5c0*/  IMAD R15, R15, UR7, R6 ;  /* 0x000000070f0f7c24 */ /* 0x000fe2000f8e0206 */
[----:B------:R-:W-:Y:S01]  /*e5d0*/  ULDC.64 UR6, c[0x0][0xb50] ;  /* 0x0002d40000067ab9 */ /* 0x000fe20000000a00 */
[----:B------:R-:W-:Y:S01]  /*e5e0*/  VIADD R11, R146, UR41 ;  /* 0x00000029920b7c36 */ /* 0x000fe20008000000 */
[----:B------:R-:W-:Y:S01]  /*e5f0*/  LOP3.LUT P0, RZ, R144, 0x3, RZ, 0xc0, !PT ;  /* 0x0000000390ff7812 */ /* 0x000fe2000780c0ff */
[----:B------:R-:W-:Y:S01]  /*e600*/  IMAD.X R33, RZ, RZ, R41, P3 ;  /* 0x000000ffff217224 */ /* 0x000fe200018e0629 */
[----:B------:R-:W-:Y:S01]  /*e610*/  LEA R42, P3, R4, UR6, 0x2 ;  /* 0x00000006042a7c11 */ /* 0x000fe2000f8610ff */
[----:B------:R-:W-:Y:S01]  /*e620*/  VIADD R7, R11, 0x8 ;  /* 0x000000080b077836 */ /* 0x000fe20000000000 */
[----:B------:R-:W-:Y:S01]  /*e630*/  LOP3.LUT R34, R34, R35, RZ, 0x3c, !PT ;  /* 0x0000002322227212 */ /* 0x000fe200078e3cff */
[----:B------:R-:W-:Y:S01]  /*e640*/  IMAD.IADD R5, R5, 0x1, R15 ;  /* 0x0000000105057824 */ /* 0x000fe200078e020f */
[----:B------:R-:W-:Y:S01]  /*e650*/  MOV R53, R8 ;  /* 0x0000000800357202 */ /* 0x000fe20000000f00 */
        /* <DEDUP_REMOVED lines=8> */
[----:B------:R-:W0:Y:S01]  /*e6e0*/  SHFL.IDX PT, R59, R43, RZ, 0x1c1f ;  /* 0x001c1fff2b3b7589 */ /* 0x000e2200000e0000 */
[----:B------:R-:W-:Y:S02]  /*e6f0*/  F2FP.BF16.F32.PACK_AB R6, R101, R100 ;  /* 0x000000646506723e */ /* 0x000fe400000010ff */
[----:B------:R-:W-:Y:S01]  /*e700*/  F2FP.BF16.F32.PACK_AB R7, R103, R102 ;  /* 0x000000666707723e */ /* 0x000fe200000010ff */
[----:B------:R-:W1:Y:S01]  /*e710*/  SHFL.IDX PT, R61, R43, 0x1, 0x1c1f ;  /* 0x003c1f002b3d7f89 */ /* 0x000e6200000e0000 */
        /* <DEDUP_REMOVED lines=13> */
[----:B------:R2:W-:Y:S01]  /*e7f0*/  STSM.16.M88.4 [R63], R12 ;  /* 0x0000000c3f007844 */ /* 0x0005e20000000200 */
[C---:B------:R-:W-:Y:S02]  /*e800*/  LOP3.LUT R3, R40.reuse, 0x180, RZ, 0xc0, !PT ;  /* 0x0000018028037812 */ /* 0x040fe400078ec0ff */
[----:B------:R-:W-:Y:S01]  /*e810*/  IADD3 R21, P4, R40, 0x6000, RZ ;  /* 0x0000600028157810 */ /* 0x000fe20007f9e0ff */
[----:B------:R3:W-:Y:S01]  /*e820*/  STSM.16.M88.4 [R62], R24 ;  /* 0x000000183e007844 */ /* 0x0007e20000000200 */
[----:B------:R-:W-:Y:S01]  /*e830*/  SHF.R.U64 R3, R3, 0x3, RZ ;  /* 0x0000000303037819 */ /* 0x000fe200000012ff */
[----:B------:R-:W-:Y:S01]  /*e840*/  UIMAD UR5, UR10, UR8, URZ ;  /* 0x000000080a0572a4 */ /* 0x000fe2000f8e023f */
[----:B------:R-:W-:Y:S01]  /*e850*/  LOP3.LUT R20, R21, 0x180, RZ, 0xc0, !PT ;  /* 0x0000018015147812 */ /* 0x000fe200078ec0ff */
[----:B------:R4:W-:Y:S01]  /*e860*/  STSM.16.M88.4 [R57], R28 ;  /* 0x0000001c39007844 */ /* 0x0009e20000000200 */
[----:B------:R-:W-:Y:S01]  /*e870*/  LOP3.LUT R40, R3, R40, RZ, 0x3c, !PT ;  /* 0x0000002803287212 */ /* 0x000fe200078e3cff */
[--C-:B------:R-:W-:Y:S01]  /*e880*/  IMAD.X R3, RZ, RZ, R41.reuse, P5 ;  /* 0x000000ffff037224 */ /* 0x100fe200028e0629 */
[----:B--2---:R-:W2:Y:S08]  /*e890*/  @P1 LDC R15, c[0x0][0xbec] ;  /* 0x0002fb00ff0f1b82 */ /* 0x004eb00000000800 */
[----:B------:R-:W-:Y:S08]  /*e8a0*/  BAR.SYNC.DEFER_BLOCKING 0x1, 0x180 ;  /* 0x0046000000007b1d */ /* 0x000ff00000010000 */
[----:B---3--:R-:W3:Y:S01]  /*e8b0*/  @P1 LDC R25, c[0x0][0xbf0] ;  /* 0x0002fc00ff191b82 */ /* 0x008ee20000000800 */
[----:B------:R-:W-:Y:S01]  /*e8c0*/  IMAD R12, R141, 0x60, R142 ;  /* 0x000000608d0c7824 */ /* 0x000fe200078e028e */
[----:B------:R-:W-:Y:S01]  /*e8d0*/  UIMAD.WIDE.U32 UR6, UR40, UR8, URZ ;  /* 0x00000008280672a5 */ /* 0x000fe2000f8e003f */
[----:B------:R-:W-:Y:S01]  /*e8e0*/  SHF.R.U64 R20, R20, 0x3, RZ ;  /* 0x0000000314147819 */ /* 0x000fe200000012ff */
[----:B------:R-:W-:Y:S01]  /*e8f0*/  ULDC.64 UR10, c[0x0][0xaf0] ;  /* 0x0002bc00000a7ab9 */ /* 0x000fe20000000a00 */
[----:B------:R-:W-:Y:S01]  /*e900*/  VIADD R14, R12, UR41 ;  /* 0x000000290c0e7c36 */ /* 0x000fe20008000000 */
[----:B------:R-:W-:Y:S01]  /*e910*/  UIMAD UR5, UR40, UR9, UR5 ;  /* 0x00000009280572a4 */ /* 0x000fe2000f8e0205 */
[----:B------:R-:W-:Y:S01]  /*e920*/  LOP3.LUT R20, R20, R21, RZ, 0x3c, !PT ;  /* 0x0000001514147212 */ /* 0x000fe200078e3cff */
[----:B------:R-:W-:Y:S01]  /*e930*/  UIMAD UR8, UR12, UR10, URZ ;  /* 0x0000000a0c0872a4 */ /* 0x000fe2000f8e023f */
[----:B------:R-:W-:Y:S01]  /*e940*/  IMAD.MOV.U32 R13, RZ, RZ, R14 ;  /* 0x000000ffff0d7224 */ /* 0x000fe200078e000e */
[----:B------:R-:W-:Y:S01]  /*e950*/  UIADD3 UR7, UR7, UR5, URZ ;  /* 0x0000000507077290 */ /* 0x000fe2000fffe03f */
[----:B------:R-:W-:Y:S01]  /*e960*/  IMAD.X R21, RZ, RZ, R41, P4 ;  /* 0x000000ffff157224 */ /* 0x000fe200020e0629 */
[----:B0-----:R4:W-:Y:S04]  /*e970*/  @!P2 ST.E desc[UR48][R58.64], R36 ;  /* 0x000000243a00a985 */ /* 0x0019e8000c101930 */
[----:B-1----:R4:W-:Y:S04]  /*e980*/  @!P0 ST.E desc[UR48][R60.64], R37 ;  /* 0x000000253c008985 */ /* 0x0029e8000c101930 */
[----:B------:R2:W5:Y:S01]  /*e990*/  LD.E.128 R8, desc[UR48][R2.64] ;  /* 0x0000003002087980 */ /* 0x000562000c101d00 */
[----:B------:R-:W-:-:S02]  /*e9a0*/  UIMAD UR5, UR44, UR11, UR8 ;  /* 0x0000000b2c0572a4 */ /* 0x000fc4000f8e0208 */
[----:B------:R-:W-:Y:S01]  /*e9b0*/  UIMAD.WIDE.U32 UR6, UR44, UR10, UR6 ;  /* 0x0000000a2c0672a5 */ /* 0x000fe2000f8e0006 */
[----:B------:R-:W5:Y:S01]  /*e9c0*/  LD.E.128 R40, desc[UR48][R40.64] ;  /* 0x0000003028287980 */ /* 0x000f62000c101d00 */
[----:B------:R-:W-:-:S03]  /*e9d0*/  ULDC.64 UR8, c[0x0][0xae0] ;  /* 0x0002b80000087ab9 */ /* 0x000fc60000000a00 */
[----:B------:R-:W5:Y:S01]  /*e9e0*/  LD.E.128 R44, desc[UR48][R38.64] ;  /* 0x00000030262c7980 */ /* 0x000f62000c101d00 */
[----:B--2---:R-:W-:-:S03]  /*e9f0*/  @P1 IMAD.HI.U32 R2, R14, R15, RZ ;  /* 0x0000000f0e021227 */ /* 0x004fc600078e00ff */
[----:B------:R-:W5:Y:S02]  /*ea00*/  LD.E.128 R48, desc[UR48][R34.64] ;  /* 0x0000003022307980 */ /* 0x000f64000c101d00 */
[----:B---3--:R-:W-:Y:S01]  /*ea10*/  @P1 SHF.R.U32.HI R13, RZ, R25, R2 ;  /* 0x00000019ff0d1219 */ /* 0x008fe20000011602 */
[----:B------:R-:W-:Y:S01]  /*ea20*/  UIADD3 UR5, UR7, UR5, URZ ;  /* 0x0000000507057290 */ /* 0x000fe2000fffe03f */
[----:B------:R-:W5:Y:S02]  /*ea30*/  LD.E.128 R4, desc[UR48][R32.64] ;  /* 0x0000003020047980 */ /* 0x000f64000c101d00 */
[--C-:B------:R-:W-:Y:S01]  /*ea40*/  SHF.R.S32.HI R12, RZ, 0x1f, R13.reuse ;  /* 0x0000001fff0c7819 */ /* 0x100fe2000001140d */
[----:B------:R-:W-:Y:S01]  /*ea50*/  IMAD.MOV R15, RZ, RZ, -R13 ;  /* 0x000000ffff0f7224 */ /* 0x000fe200078e0a0d */
[----:B------:R0:W5:Y:S01]  /*ea60*/  LD.E.128 R52, desc[UR48][R20.64] ;  /* 0x0000003014347980 */ /* 0x000162000c101d00 */
[----:B------:R-:W-:Y:S02]  /*ea70*/  IMAD.U32 R3, RZ, RZ, UR7 ;  /* 0x00000007ff037e24 */ /* 0x000fe4000f8e00ff */
[----:B------:R-:W-:Y:S01]  /*ea80*/  IMAD R15, R0, R15, R14 ;  /* 0x0000000f000f7224 */ /* 0x000fe200078e020e */
[----:B------:R-:W-:Y:S01]  /*ea90*/  @!PT LDS RZ, [RZ] ;  /* 0x00000000fffff984 */ /* 0x000fe20000000800 */
[----:B------:R-:W-:Y:S01]  /*eaa0*/  @!PT LDS RZ, [RZ] ;  /* 0x00000000fffff984 */ /* 0x000fe20000000800 */
[----:B------:R-:W-:Y:S01]  /*eab0*/  @!PT LDS RZ, [RZ] ;  /* 0x00000000fffff984 */ /* 0x000fe20000000800 */
[----:B------:R-:W-:Y:S01]  /*eac0*/  @!PT LDS RZ, [RZ] ;  /* 0x00000000fffff984 */ /* 0x000fe20000000800 */
[----:B------:R1:W-:Y:S06]  /*ead0*/  MEMBAR.ALL.CTA ;  /* 0x0000000000007992 */ /* 0x0003ec0000008000 */
[----:B-1----:R-:W1:Y:S01]  /*eae0*/  FENCE.VIEW.ASYNC.S ;  /* 0x00000000000073c6 */ /* 0x002e620000000000 */
[----:B------:R-:W-:Y:S01]  /*eaf0*/  IMAD.U32 R2, RZ, RZ, UR6 ;  /* 0x00000006ff027e24 */ /* 0x000fe2000f8e00ff */
[----:B------:R-:W-:Y:S01]  /*eb00*/  ULDC.64 UR6, c[0x0][0xad8] ;  /* 0x0002b60000067ab9 */ /* 0x000fe20000000a00 */
[----:B------:R-:W-:-:S02]  /*eb10*/  IMAD.U32 R3, RZ, RZ, UR5 ;  /* 0x00000005ff037e24 */ /* 0x000fc4000f8e00ff */
[----:B------:R-:W-:Y:S01]  /*eb20*/  IMAD R12, R12, UR8, RZ ;  /* 0x000000080c0c7c24 */ /* 0x000fe2000f8e02ff */
[----:B------:R-:W-:Y:S01]  /*eb30*/  SHF.R.S32.HI R0, RZ, 0x1f, R15 ;  /* 0x0000001fff007819 */ /* 0x000fe2000001140f */
[----:B------:R-:W-:-:S04]  /*eb40*/  IMAD.WIDE.U32 R2, R13, UR8, R2 ;  /* 0x000000080d027c25 */ /* 0x000fc8000f8e0002 */
[----:B0-----:R-:W-:Y:S02]  /*eb50*/  IMAD R21, R13, UR9, R12 ;  /* 0x000000090d157c24 */ /* 0x001fe4000f8e020c */
[----:B------:R-:W-:Y:S02]  /*eb60*/  IMAD R0, R0, UR6, RZ ;  /* 0x0000000600007c24 */ /* 0x000fe4000f8e02ff */
[----:B------:R-:W-:Y:S02]  /*eb70*/  IMAD.IADD R3, R3, 0x1, R21 ;  /* 0x0000000103037824 */ /* 0x000fe400078e0215 */
[----:B------:R-:W-:Y:S01]  /*eb80*/  VIADD R25, R142, UR41 ;  /* 0x000000298e197c36 */ /* 0x000fe20008000000 */
[----:B------:R-:W-:Y:S01]  /*eb90*/  UIADD3 UR5, UR42, 0x2d820, URZ ;  /* 0x0002d8202a057890 */ /* 0x000fe2000fffe03f */
[C---:B------:R-:W-:Y:S02]  /*eba0*/  IMAD R13, R15.reuse, UR7, R0 ;  /* 0x000000070f0d7c24 */ /* 0x040fe4000f8e0200 */
[----:B------:R-:W-:Y:S01]  /*ebb0*/  IMAD.WIDE.U32 R2, R15, UR6, R2 ;  /* 0x000000060f027c25 */ /* 0x000fe2000f8e0002 */
[----:B------:R-:W-:Y:S01]  /*ebc0*/  ISETP.GE.AND P0, PT, R25, R56, PT ;  /* 0x000000381900720c */ /* 0x000fe20003f06270 */
[----:B------:R-:W-:Y:S01]  /*ebd0*/  ULDC.64 UR6, c[0x0][0xa80] ;  /* 0x0002a00000067ab9 */ /* 0x000fe20000000a00 */
[----:B------:R-:W-:Y:S01]  /*ebe0*/  UPRMT UR5, URZ, 0x654, UR5 ;  /* 0x000006543f057896 */ /* 0x000fe20008000005 */
[----:B------:R-:W-:Y:S01]  /*ebf0*/  IMAD.IADD R3, R3, 0x1, R13 ;  /* 0x0000000103037824 */ /* 0x000fe200078e020d */
[----:B------:R-:W-:-:S04]  /*ec00*/  LEA R0, P1, R2, UR6, 0x1 ;  /* 0x0000000602007c11 */ /* 0x000fc8000f8208ff */
[----:B------:R-:W-:Y:S01]  /*ec10*/  LEA.HI.X R24, R2, UR7, R3, 0x1, P1 ;  /* 0x0000000702187c11 */ /* 0x000fe200088f0c03 */
[----:B-1----:R4:W0:Y:S01]  /*ec20*/  SHFL.IDX PT, R12, R0, RZ, 0x1c1f ;  /* 0x001c1fff000c7589 */ /* 0x00282200000e0000 */
[----:B------:R-:W-:Y:S01]  /*ec30*/  BSSY B1, `(.L_x_10820) ;  /* 0x0000010000017945 */ /* 0x000fe20003800000 */
[----:B------:R-:W-:Y:S02]  /*ec40*/  SYNCS.ARRIVE.TRANS64.RED.A1T0 RZ, [UR5], RZ ;  /* 0x000000ffffff79a7 */ /* 0x000fe40008100405 */
[----:B------:R4:W1:Y:S01]  /*ec50*/  SHFL.IDX PT, R13, R24, RZ, 0x1c1f ;  /* 0x001c1fff180d7589 */ /* 0x00086200000e0000 */
[----:B------:R-:W-:Y:S05]  /*ec60*/  @P0 BRA `(.L_x_10821) ;  /* 0x0000000000300947 */ /* 0x000fea0003800000 */
        /* <DEDUP_REMOVED lines=12> */
.L_x_10821:
[----:B------:R-:W-:Y:S05]  /*ed30*/  BSYNC B1 ;  /* 0x0000000000017941 */ /* 0x000fea0003800000 */
.L_x_10820:
[----:B--2---:R-:W-:Y:S01]  /*ed40*/  VIADD R3, R25, 0x60 ;  /* 0x0000006019037836 */ /* 0x004fe20000000000 */
[----:B-1----:R1:W2:Y:S04]  /*ed50*/  SHFL.IDX PT, R13, R24, 0x1, 0x1c1f ;  /* 0x003c1f00180d7f89 */ /* 0x0022a800000e0000 */
[----:B------:R-:W-:Y:S01]  /*ed60*/  ISETP.GE.AND P0, PT, R3, R56, PT ;  /* 0x000000380300720c */ /* 0x000fe20003f06270 */
[----:B0-----:R1:W0:-:S12]  /*ed70*/  SHFL.IDX PT, R12, R0, 0x1, 0x1c1f ;  /* 0x003c1f00000c7f89 */ /* 0x00121800000e0000 */
[----:B-1----:R-:W-:Y:S05]  /*ed80*/  @P0 BRA `(.L_x_10822) ;  /* 0x0000000800240947 */ /* 0x002fea0003800000 */
[----:B------:R-:W-:Y:S02]  /*ed90*/  ULDC UR5, c[0x0][0xac8] ;  /* 0x0002b20000057ab9 */ /* 0x000fe40000000800 */
[----:B------:R-:W-:Y:S02]  /*eda0*/  ISETP.GE.AND P2, PT, R139, UR5, PT ;  /* 0x000000058b007c0c */ /* 0x000fe4000bf46270 */
[----:B------:R-:W-:-:S11]  /*edb0*/  ISETP.GE.AND P1, PT, R138, UR5, PT ;  /* 0x000000058a007c0c */ /* 0x000fd6000bf26270 */
[C---:B0-----:R-:W-:Y:S02]  /*edc0*/  @!P2 LEA R14, P0, R139.reuse, R12, 0x1 ;  /* 0x0000000c8b0ea211 */ /* 0x041fe400078008ff */
[----:B--2---:R-:W-:Y:S02]  /*edd0*/  @!P1 IMAD.WIDE R2, R138, 0x2, R12 ;  /* 0x000000028a029825 */ /* 0x004fe400078e020c */
[----:B------:R-:W-:Y:S02]  /*ede0*/  @!P2 LEA.HI.X R15, R139, R13, R149, 0x1, P0 ;  /* 0x0000000d8b0fa211 */ /* 0x000fe400000f0c95 */
[----:B------:R-:W-:Y:S01]  /*edf0*/  ISETP.GE.AND P0, PT, R140, UR5, PT ;  /* 0x000000058c007c0c */ /* 0x000fe2000bf06270 */
[----:B-----5:R0:W-:Y:S04]  /*ee00*/  @!P1 ST.E.128 desc[UR48][R2.64], R44 ;  /* 0x0000002c02009985 */ /* 0x0201e8000c101d30 */
[----:B------:R0:W-:Y:S08]  /*ee10*/  @!P2 ST.E.128 desc[UR48][R14.64], R4 ;  /* 0x000000040e00a985 */ /* 0x0001f0000c101d30 */
[----:B------:R-:W-:Y:S05]  /*ee20*/  @P0 BRA `(.L_x_10822) ;  /* 0x0000000400fc0947 */ /* 0x000fea0003800000 */
[----:B0-----:R-:W-:-:S04]  /*ee30*/  LEA R2, P0, R140, R12, 0x1 ;  /* 0x0000000c8c027211 */ /* 0x001fc800078008ff */
[----:B------:R-:W-:-:S05]  /*ee40*/  LEA.HI.X R3, R140, R13, R148, 0x1, P0 ;  /* 0x0000000d8c037211 */ /* 0x000fca00000f0c94 */
[----:B------:R0:W-:Y:S01]  /*ee50*/  ST.E.128 desc[UR48][R2.64], R8 ;  /* 0x0000000802007985 */ /* 0x0001e2000c101d30 */
[----:B------:R-:W-:Y:S05]  /*ee60*/  BRA `(.L_x_10822) ;  /* 0x0000000400ec7947 */ /* 0x000fea0003800000 */
.L_x_10819:
        /* <DEDUP_REMOVED lines=50> */
.L_x_10824:
[----:B------:R-:W-:Y:S05]  /*f190*/  BSYNC B1 ;  /* 0x0000000000017941 */ /* 0x000fea0003800000 */
.L_x_10823:
        /* <DEDUP_REMOVED lines=19> */
[----:B------:R-:W-:Y:S02]  /*f2d0*/  IMAD R7, R8, R7, R6 ;  /* 0x0000000708077224 */ /* 0x000fe400078e0206 */
[----:B------:R-:W-:Y:S02]  /*f2e0*/  IMAD R0, R0, UR8, RZ ;  /* 0x0000000800007c24 */ /* 0x000fe4000f8e02ff */
[----:B------:R-:W-:Y:S01]  /*f2f0*/  IMAD.U32 R2, RZ, RZ, UR6 ;  /* 0x00000006ff027e24 */ /* 0x000fe2000f8e00ff */
[----:B------:R-:W-:Y:S01]  /*f300*/  ULDC.64 UR6, c[0x0][0xad8] ;  /* 0x0002b60000067ab9 */ /* 0x000fe20000000a00 */
[----:B------:R-:W-:Y:S01]  /*f310*/  IMAD.U32 R3, RZ, RZ, UR5 ;  /* 0x00000005ff037e24 */ /* 0x000fe2000f8e00ff */
[----:B------:R-:W-:Y:S01]  /*f320*/  ULDC UR5, c[0x0][0xa88] ;  /* 0x0002a20000057ab9 */ /* 0x000fe20000000800 */
[C---:B------:R-:W-:Y:S01]  /*f330*/  IMAD R9, R5.reuse, UR9, R0 ;  /* 0x0000000905097c24 */ /* 0x040fe2000f8e0200 */
[----:B------:R-:W-:Y:S01]  /*f340*/  SHF.R.S32.HI R0, RZ, 0x1f, R7 ;  /* 0x0000001fff007819 */ /* 0x000fe20000011407 */
[----:B------:R-:W-:-:S04]  /*f350*/  IMAD.WIDE.U32 R2, R5, UR8, R2 ;  /* 0x0000000805027c25 */ /* 0x000fc8000f8e0002 */
[----:B------:R-:W-:Y:S02]  /*f360*/  IMAD R0, R0, UR6, RZ ;  /* 0x0000000600007c24 */ /* 0x000fe4000f8e02ff */
[----:B------:R-:W-:Y:S02]  /*f370*/  IMAD.IADD R3, R3, 0x1, R9 ;  /* 0x0000000103037824 */ /* 0x000fe400078e0209 */
[C---:B------:R-:W-:Y:S02]  /*f380*/  IMAD R5, R7.reuse, UR7, R0 ;  /* 0x0000000707057c24 */ /* 0x040fe4000f8e0200 */
[----:B------:R-:W-:Y:S01]  /*f390*/  IMAD.WIDE.U32 R2, R7, UR6, R2 ;  /* 0x0000000607027c25 */ /* 0x000fe2000f8e0002 */
[----:B------:R-:W-:-:S03]  /*f3a0*/  ULDC.64 UR6, c[0x0][0xa80] ;  /* 0x0002a00000067ab9 */ /* 0x000fc60000000a00 */
[----:B------:R-:W-:Y:S01]  /*f3b0*/  IMAD R7, R8, UR5, RZ ;  /* 0x0000000508077c24 */ /* 0x000fe2000f8e02ff */
[----:B------:R-:W-:Y:S01]  /*f3c0*/  LEA R4, P1, R2, UR6, 0x1 ;  /* 0x0000000602047c11 */ /* 0x000fe2000f8208ff */
[----:B------:R-:W-:Y:S02]  /*f3d0*/  VIADD R0, R142, UR41 ;  /* 0x000000298e007c36 */ /* 0x000fe40008000000 */
[----:B------:R-:W-:-:S03]  /*f3e0*/  IMAD.IADD R3, R3, 0x1, R5 ;  /* 0x0000000103037824 */ /* 0x000fc600078e0205 */
[----:B------:R-:W-:Y:S02]  /*f3f0*/  ISETP.GE.AND P0, PT, R0, R7, PT ;  /* 0x000000070000720c */ /* 0x000fe40003f06270 */
[----:B------:R-:W-:Y:S02]  /*f400*/  LEA.HI.X R5, R2, UR7, R3, 0x1, P1 ;  /* 0x0000000702057c11 */ /* 0x000fe400088f0c03 */
[----:B------:R0:W1:Y:S04]  /*f410*/  SHFL.IDX PT, R2, R4, RZ, 0x1c1f ;  /* 0x001c1fff04027589 */ /* 0x00006800000e0000 */
[----:B------:R0:W2:Y:S05]  /*f420*/  SHFL.IDX PT, R3, R5, RZ, 0x1c1f ;  /* 0x001c1fff05037589 */ /* 0x0000aa00000e0000 */
[----:B------:R-:W-:Y:S05]  /*f430*/  @P0 BRA `(.L_x_10826) ;  /* 0x0000000000300947 */ /* 0x000fea0003800000 */
[----:B------:R-:W-:Y:S02]  /*f440*/  ULDC UR5, c[0x0][0xac8] ;  /* 0x0002b20000057ab9 */ /* 0x000fe40000000800 */
[----:B------:R-:W-:Y:S02]  /*f450*/  ISETP.GE.AND P3, PT, R139, UR5, PT ;  /* 0x000000058b007c0c */ /* 0x000fe4000bf66270 */
[----:B------:R-:W-:Y:S02]  /*f460*/  ISETP.GE.AND P4, PT, R140, UR5, PT ;  /* 0x000000058c007c0c */ /* 0x000fe4000bf86270 */
[----:B------:R-:W-:-:S09]  /*f470*/  ISETP.GE.AND P2, PT, R138, UR5, PT ;  /* 0x000000058a007c0c */ /* 0x000fd2000bf46270 */
[CC--:B-1----:R-:W-:Y:S02]  /*f480*/  @!P3 LEA R10, P0, R139.reuse, R2.reuse, 0x1 ;  /* 0x000000028b0ab211 */ /* 0x0c2fe400078008ff */
[----:B------:R-:W-:Y:S02]  /*f490*/  @!P4 LEA R12, P1, R140, R2, 0x1 ;  /* 0x000000028c0cc211 */ /* 0x000fe400078208ff */
[----:B--2---:R-:W-:Y:S01]  /*f4a0*/  @!P2 IMAD.WIDE R8, R138, 0x2, R2 ;  /* 0x000000028a08a825 */ /* 0x004fe200078e0202 */
[-C--:B------:R-:W-:Y:S02]  /*f4b0*/  @!P3 LEA.HI.X R11, R139, R3.reuse, R149, 0x1, P0 ;  /* 0x000000038b0bb211 */ /* 0x080fe400000f0c95 */
[----:B------:R-:W-:Y:S02]  /*f4c0*/  @!P4 LEA.HI.X R13, R140, R3, R148, 0x1, P1 ;  /* 0x000000038c0dc211 */ /* 0x000fe400008f0c94 */
[----:B------:R3:W-:Y:S04]  /*f4d0*/  @!P2 ST.E.128 desc[UR48][R8.64], RZ ;  /* 0x000000ff0800a985 */ /* 0x0007e8000c101d30 */
[----:B------:R3:W-:Y:S04]  /*f4e0*/  @!P3 ST.E.128 desc[UR48][R10.64], RZ ;  /* 0x000000ff0a00b985 */ /* 0x0007e8000c101d30 */
[----:B------:R3:W-:Y:S02]  /*f4f0*/  @!P4 ST.E.128 desc[UR48][R12.64], RZ ;  /* 0x000000ff0c00c985 */ /* 0x0007e4000c101d30 */
.L_x_10826:
[----:B------:R-:W-:Y:S05]  /*f500*/  BSYNC B1 ;  /* 0x0000000000017941 */ /* 0x000fea0003800000 */
.L_x_10825:
[----:B------:R-:W-:Y:S01]  /*f510*/  VIADD R0, R0, 0x60 ;  /* 0x0000006000007836 */ /* 0x000fe20000000000 */
[----:B--2---:R2:W4:Y:S04]  /*f520*/  SHFL.IDX PT, R3, R5, 0x1, 0x1c1f ;  /* 0x003c1f0005037f89 */ /* 0x00452800000e0000 */
[----:B------:R-:W-:Y:S01]  /*f530*/  ISETP.GE.AND P0, PT, R0, R7, PT ;  /* 0x000000070000720c */ /* 0x000fe20003f06270 */
[----:B-1----:R2:W1:-:S12]  /*f540*/  SHFL.IDX PT, R2, R4, 0x1, 0x1c1f ;  /* 0x003c1f0004027f89 */ /* 0x00245800000e0000 */
[----:B--2---:R-:W-:Y:S05]  /*f550*/  @P0 BRA `(.L_x_10822) ;  /* 0x0000000000300947 */ /* 0x004fea0003800000 */
[----:B------:R-:W-:Y:S02]  /*f560*/  ULDC UR5, c[0x0][0xac8] ;  /* 0x0002b20000057ab9 */ /* 0x000fe40000000800 */
[----:B------:R-:W-:Y:S02]  /*f570*/  ISETP.GE.AND P3, PT, R139, UR5, PT ;  /* 0x000000058b007c0c */ /* 0x000fe4000bf66270 */
[----:B------:R-:W-:Y:S02]  /*f580*/  ISETP.GE.AND P4, PT, R140, UR5, PT ;  /* 0x000000058c007c0c */ /* 0x000fe4000bf86270 */
[----:B------:R-:W-:-:S09]  /*f590*/  ISETP.GE.AND P2, PT, R138, UR5, PT ;  /* 0x000000058a007c0c */ /* 0x000fd2000bf46270 */
[CC--:B-1----:R-:W-:Y:S02]  /*f5a0*/  @!P3 LEA R6, P0, R139.reuse, R2.reuse, 0x1 ;  /* 0x000000028b06b211 */ /* 0x0c2fe400078008ff */
[----:B---3--:R-:W-:Y:S02]  /*f5b0*/  @!P4 LEA R8, P1, R140, R2, 0x1 ;  /* 0x000000028c08c211 */ /* 0x008fe400078208ff */
[----:B0---4-:R-:W-:Y:S01]  /*f5c0*/  @!P2 IMAD.WIDE R4, R138, 0x2, R2 ;  /* 0x000000028a04a825 */ /* 0x011fe200078e0202 */
[-C--:B------:R-:W-:Y:S02]  /*f5d0*/  @!P3 LEA.HI.X R7, R139, R3.reuse, R149, 0x1, P0 ;  /* 0x000000038b07b211 */ /* 0x080fe400000f0c95 */
[----:B------:R-:W-:Y:S02]  /*f5e0*/  @!P4 LEA.HI.X R9, R140, R3, R148, 0x1, P1 ;  /* 0x000000038c09c211 */ /* 0x000fe400008f0c94 */
[----:B------:R2:W-:Y:S04]  /*f5f0*/  @!P2 ST.E.128 desc[UR48][R4.64], RZ ;  /* 0x000000ff0400a985 */ /* 0x0005e8000c101d30 */
[----:B------:R2:W-:Y:S04]  /*f600*/  @!P3 ST.E.128 desc[UR48][R6.64], RZ ;  /* 0x000000ff0600b985 */ /* 0x0005e8000c101d30 */
[----:B------:R2:W-:Y:S02]  /*f610*/  @!P4 ST.E.128 desc[UR48][R8.64], RZ ;  /* 0x000000ff0800c985 */ /* 0x0005e4000c101d30 */
.L_x_10822:
[----:B------:R-:W-:Y:S05]  /*f620*/  BSYNC B0 ;  /* 0x0000000000007941 */ /* 0x000fea0003800000 */
.L_x_10818:
[----:B------:R-:W-:Y:S02]  /*f630*/  ULDC UR5, c[0x0][0xc38] ;  /* 0x00030e0000057ab9 */ /* 0x000fe40000000800 */
[----:B------:R-:W-:-:S06]  /*f640*/  UISETP.GE.AND UP0, UPT, UR4, UR5, UPT ;  /* 0x000000050400728c */ /* 0x000fcc000bf06270 */
[----:B------:R-:W-:-:S13]  /*f650*/  PLOP3.LUT P0, PT, PT, PT, UP0, 0x80, 0x0 ;  /* 0x000000000000781c */ /* 0x000fda0003f0f008 */
[----:B------:R-:W-:Y:S05]  /*f660*/  @!P0 BRA `(.L_x_10827) ;  /* 0xffffff1800288947 */ /* 0x000fea000383ffff */
[----:B------:R-:W-:Y:S05]  /*f670*/  EXIT ;  /* 0x000000000000794d */ /* 0x000fea0003800000 */
.L_x_10737:
[----:B------:R-:W-:-:S08]  /*f680*/  NOP ;  /* 0x0000000000007918 */ /* 0x000fd00000000000 */
[----:B------:R-:W0:-:S00]  /*f690*/  USETMAXREG.DEALLOC.CTAPOOL 0x20 ;  /* 0x00000020000079c8 */ /* 0x000e0000080e0500 */
[----:B0-----:R-:W-:-:S06]  /*f6a0*/  LOP3.LUT R0, R0, 0x3, RZ, 0xc0, !PT ;  /* 0x0000000300007812 */ /* 0x001fcc00078ec0ff */
[----:B------:R-:W0:Y:S01]  /*f6b0*/  S2UR UR6, SR_CTAID.X ;  /* 0x00000000000679c3 */ /* 0x000e220000002500 */
[----:B------:R-:W-:Y:S01]  /*f6c0*/  LOP3.LUT R19, R19, 0xfffffffb, RZ, 0xc0, !PT ;  /* 0xfffffffb13137812 */ /* 0x000fe200078ec0ff */
[----:B------:R-:W-:Y:S01]  /*f6d0*/  IMAD.MOV.U32 R16, RZ, RZ, RZ ;  /* 0x000000ffff107224 */ /* 0x000fe200078e00ff */
[----:B------:R1:W2:Y:S01]  /*f6e0*/  SHFL.IDX PT, R2, R0, RZ, 0x1f ;  /* 0x00001fff00027589 */ /* 0x0002a200000e0000 */
[----:B------:R-:W-:Y:S02]  /*f6f0*/  IMAD.MOV.U32 R24, RZ, RZ, 0x1 ;  /* 0x00000001ff187424 */ /* 0x000fe400078e00ff */
[----:B------:R-:W-:Y:S02]  /*f700*/  IMAD.MOV.U32 R29, RZ, RZ, RZ ;  /* 0x000000ffff1d7224 */ /* 0x000fe400078e00ff */
[----:B-1----:R-:W0:Y:S01]  /*f710*/  LDC R0, c[0x0][0xc38] ;  /* 0x00030e00ff007b82 */ /* 0x002e220000000800 */
[----:B--2---:R-:W-:-:S13]  /*f720*/  ISETP.NE.AND P0, PT, R2, RZ, PT ;  /* 0x000000ff0200720c */ /* 0x004fda0003f05270 */
[----:B------:R-:W-:Y:S01]  /*f730*/  @P0 LOP3.LUT R19, R19, 0x4, RZ, 0xfc, !PT ;  /* 0x0000000413130812 */ /* 0x000fe200078efcff */
[----:B------:R-:W-:Y:S06]  /*f740*/  @P0 BAR.ARV 0x4, 0x200 ;  /* 0x0108000000000b1d */ /* 0x000fec0000002000 */
[----:B0-----:R-:W-:-:S13]  /*f750*/  ISETP.LE.AND P0, PT, R0, UR6, PT ;  /* 0x0000000600007c0c */ /* 0x001fda000bf03270 */
[----:B------:R-:W-:Y:S05]  /*f760*/  @P0 BRA `(.L_x_10828) ;  /* 0x0000004800640947 */ /* 0x000fea0003800000 */
[----:B------:R-:W0:Y:S01]  /*f770*/  S2R R6, SR_TID.X ;  /* 0x0000000000067919 */ /* 0x000e220000002100 */
[----:B------:R-:W1:Y:S01]  /*f780*/  S2UR UR5, SR_CgaCtaId ;  /* 0x00000000000579c3 */ /* 0x000e620000008800 */
[----:B------:R-:W-:Y:S01]  /*f790*/  UMOV UR4, 0x400 ;  /* 0x0000040000047882 */ /* 0x000fe20000000000 */
[----:B------:R-:W-:Y:S01]  /*f7a0*/  IMAD.U32 R27, RZ, RZ, UR6 ;  /* 0x00000006ff1b7e24 */ /* 0x000fe2000f8e00ff */
[----:B------:R-:W-:Y:S01]  /*f7b0*/  ULDC UR42, c[0x0][0xc] ;  /* 0x00000300002a7ab9 */ /* 0x000fe20000000800 */
[----:B------:R-:W-:Y:S01]  /*f7c0*/  IMAD.MOV.U32 R24, RZ, RZ, 0x1 ;  /* 0x00000001ff187424 */ /* 0x000fe200078e00ff */
[----:B------:R-:W-:Y:S01]  /*f7d0*/  ULDC.64 UR46, c[0x0][0x198] ;  /* 0x00006600002e7ab9 */ /* 0x000fe20000000a00 */
[----:B------:R-:W-:Y:S02]  /*f7e0*/  IMAD.MOV.U32 R29, RZ, RZ, RZ ;  /* 0x000000ffff1d7224 */ /* 0x000fe400078e00ff */
[----:B------:R-:W-:Y:S01]  /*f7f0*/  IMAD.MOV.U32 R16, RZ, RZ, RZ ;  /* 0x000000ffff107224 */ /* 0x000fe200078e00ff */
[----:B-1----:R-:W-:-:S06]  /*f800*/  ULEA UR4, UR5, UR4, 0x18 ;  /* 0x0000000405047291 */ /* 0x002fcc000f8ec03f */
[----:B------:R-:W-:Y:S01]  /*f810*/  IMAD.U32 R17, RZ, RZ, UR4 ;  /* 0x00000004ff117e24 */ /* 0x000fe2000f8e00ff */
[C---:B0-----:R-:W-:Y:S01]  /*f820*/  LOP3.LUT R5, R6.reuse, 0x7f, RZ, 0xc0, !PT ;  /* 0x0000007f06057812 */ /* 0x041fe200078ec0ff */
[C---:B------:R-:W-:Y:S01]  /*f830*/  IMAD.SHL.U32 R0, R6.reuse, 0x8, RZ ;  /* 0x0000000806007824 */ /* 0x040fe200078e00ff */
[----:B------:R-:W-:-:S03]  /*f840*/  LOP3.LUT R28, R6, 0x1f, RZ, 0xc0, !PT ;  /* 0x0000001f061c7812 */ /* 0x000fc600078ec0ff */
[----:B------:R-:W-:Y:S01]  /*f850*/  IMAD.SHL.U32 R4, R5, 0x8, RZ ;  /* 0x0000000805047824 */ /* 0x000fe200078e00ff */
[C---:B------:R-:W-:Y:S02]  /*f860*/  LOP3.LUT R3, R0.reuse, 0x20, RZ, 0xc0, !PT ;  /* 0x0000002000037812 */ /* 0x040fe400078ec0ff */
[----:B------:R-:W-:Y:S02]  /*f870*/  LOP3.LUT R2, R0, 0xd8, RZ, 0xc0, !PT ;  /* 0x000000d800027812 */ /* 0x000fe400078ec0ff */
[----:B------:R-:W-:Y:S02]  /*f880*/  LOP3.LUT R3, R3, 0x300, R4, 0xf8, !PT ;  /* 0x0000030003037812 */ /* 0x000fe400078ef804 */
[----:B------:R-:W-:Y:S02]  /*f890*/  LOP3.LUT R2, R2, 0x18, R6, 0x78, !PT ;  /* 0x0000001802027812 */ /* 0x000fe400078e7806 */
[----:B------:R-:W-:Y:S02]  /*f8a0*/  LOP3.LUT R0, R0, 0x18, RZ, 0xc0, !PT ;  /* 0x0000001800007812 */ /* 0x000fe400078ec0ff */
[----:B------:R-:W-:Y:S01]  /*f8b0*/  LOP3.LUT R26, R3, R2, RZ, 0xfc, !PT ;  /* 0x00000002031a7212 */ /* 0x000fe200078efcff */
[----:B------:R-:W-:Y:S01]  /*f8c0*/  IMAD.SHL.U32 R2, R6, 0x20, RZ ;  /* 0x0000002006027824 */ /* 0x000fe200078e00ff */
[----:B------:R-:W-:-:S03]  /*f8d0*/  SHF.R.U32.HI R3, RZ, 0x2, R5 ;  /* 0x00000002ff037819 */ /* 0x000fc60000011605 */
[----:B------:R-:W-:Y:S01]  /*f8e0*/  IMAD R26, R26, 0x2, R17 ;  /* 0x000000021a1a7824 */ /* 0x000fe200078e0211 */
[----:B------:R-:W-:Y:S02]  /*f8f0*/  LOP3.LUT R3, R3, 0x60, R2, 0xf8, !PT ;  /* 0x0000006003037812 */ /* 0x000fe400078ef802 */
[C---:B------:R-:W-:Y:S02]  /*f900*/  LOP3.LUT R2, R0.reuse, 0x20, RZ, 0xfc, !PT ;  /* 0x0000002000027812 */ /* 0x040fe400078efcff */
[----:B------:R-:W-:-:S07]  /*f910*/  LOP3.LUT R0, R0, 0x40, RZ, 0xfc, !PT ;  /* 0x0000004000007812 */ /* 0x000fce00078efcff */
.L_x_10926:
[----:B------:R-:W-:Y:S01]  /*f920*/  ULDC UR8, c[0x0][0xc60] ;  /* 0x0003180000087ab9 */ /* 0x000fe20000000800 */
[C---:B------:R-:W-:Y:S01]  /*f930*/  R2UR UR7, R27.reuse ;  /* 0x000000001b0772ca */ /* 0x040fe200000e0000 */
[----:B------:R-:W-:Y:S01]  /*f940*/  UISETP.NE.AND UP0, UPT, UR8, 0x1, UPT ;  /* 0x000000010800788c */ /* 0x000fe2000bf05270 */
[----:B------:R-:W-:-:S10]  /*f950*/  R2UR UR6, R27 ;  /* 0x000000001b0672ca */ /* 0x000fd400000e0000 */
        /* <DEDUP_REMOVED lines=9> */
[----:B0-----:R-:W-:Y:S05]  /*f9f0*/  @!P0 BRA `(.L_x_10829) ;  /* 0x0000000000208947 */ /* 0x001fea0003800000 */
        /* <DEDUP_REMOVED lines=8> */
.L_x_10829:
[----:B------:R-:W-:Y:S01]  /*fa80*/  ULDC UR9, c[0x0][0xc54] ;  /* 0x0003150000097ab9 */ /* 0x000fe20000000800 */
[----:B------:R-:W-:Y:S01]  /*fa90*/  UMOV UR6, UR8 ;  /* 0x0000000800067c82 */ /* 0x000fe20008000000 */
[----:B------:R-:W-:-:S11]  /*faa0*/  UISETP.NE.AND UP0, UPT, UR9, 0x1, UPT ;  /* 0x000000010900788c */ /* 0x000fd6000bf05270 */
[----:B------:R-:W-:Y:S02]  /*fab0*/  @UP0 ULDC.64 UR10, c[0x0][0xc58] ;  /* 0x00031600000a0ab9 */ /* 0x000fe40000000a00 */
[----:B------:R-:W-:-:S04]  /*fac0*/  UIMAD.WIDE.U32 UR4, UR8, UR10, URZ ;  /* 0x0000000a080472a5 */ /* 0x000fc8000f8e003f */
[----:B------:R-:W-:-:S04]  /*fad0*/  @UP0 USHF.R.U32.HI UR6, URZ, UR11, UR5 ;  /* 0x0000000b3f060299 */ /* 0x000fc80008011605 */
[----:B------:R-:W-:-:S12]  /*fae0*/  UIMAD UR4, UR6, UR9, URZ ;  /* 0x00000009060472a4 */ /* 0x000fd8000f8e023f */
.L_x_10830:
[----:B------:R-:W-:Y:S02]  /*faf0*/  ULOP3.LUT UR5, URZ, UR6, URZ, 0x33, !UPT ;  /* 0x000000063f057292 */ /* 0x000fe4000f8e333f */
[----:B------:R-:W-:Y:S01]  /*fb00*/  UIADD3 UR4, UR8, -UR4, URZ ;  /* 0x8000000408047290 */ /* 0x000fe2000fffe03f */
[----:B------:R-:W-:Y:S01]  /*fb10*/  ULDC UR15, c[0x0][0xc48] ;  /* 0x00031200000f7ab9 */ /* 0x000fe20000000800 */
[----:B------:R-:W-:Y:S01]  /*fb20*/  ULDC UR9, c[0x0][0x448] ;  /* 0x0001120000097ab9 */ /* 0x000fe20000000800 */
[----:B------:R-:W-:Y:S01]  /*fb30*/  ULDC UR41, c[0x0][0xc3c] ;  /* 0x00030f0000297ab9 */ /* 0x000fe20000000800 */
[----:B------:R-:W-:Y:S02]  /*fb40*/  UISETP.NE.AND UP2, UPT, UR15, 0x1, UPT ;  /* 0x000000010f00788c */ /* 0x000fe4000bf45270 */
[----:B------:R-:W-:Y:S02]  /*fb50*/  UISETP.NE.AND UP1, UPT, UR9, 0x1, UPT ;  /* 0x000000010900788c */ /* 0x000fe4000bf25270 */
[----:B------:R-:W-:Y:S01]  /*fb60*/  UIADD3 UR41, UR5, UR41, URZ ;  /* 0x0000002905297290 */ /* 0x000fe2000fffe03f */
[----:B------:R-:W-:Y:S01]  /*fb70*/  ULDC UR14, c[0x0][0xc54] ;  /* 0x00031500000e7ab9 */ /* 0x000fe20000000800 */
[----:B------:R-:W-:Y:S01]  /*fb80*/  ULDC.64 UR10, c[0x0][0x418] ;  /* 0x00010600000a7ab9 */ /* 0x000fe20000000a00 */
[----:B------:R-:W-:-:S02]  /*fb90*/  UIMAD UR14, UR7, UR14, UR4 ;  /* 0x0000000e070e72a4 */ /* 0x000fc4000f8e0204 */
[----:B------:R-:W-:Y:S01]  /*fba0*/  UISETP.NE.U32.AND UP0, UPT, UR10, URZ, UPT ;  /* 0x0000003f0a00728c */ /* 0x000fe2000bf05070 */
[----:B------:R-:W-:Y:S01]  /*fbb0*/  ULDC.64 UR4, c[0x0][0x9e0] ;  /* 0x0002780000047ab9 */ /* 0x000fe20000000a00 */
[----:B------:R-:W-:Y:S02]  /*fbc0*/  UIMAD UR41, UR41, 0xc0, URZ ;  /* 0x000000c0292978a4 */ /* 0x000fe4000f8e023f */
[----:B------:R-:W-:Y:S02]  /*fbd0*/  UISETP.GE.AND UP3, UPT, UR5, 0x1, UPT ;  /* 0x000000010500788c */ /* 0x000fe4000bf66270 */
[----:B------:R-:W-:Y:S02]  /*fbe0*/  UISETP.NE.AND.EX UP0, UPT, UR11, URZ, UPT, UP0 ;  /* 0x0000003f0b00728c */ /* 0x000fe4000bf05300 */
[----:B------:R-:W-:Y:S01]  /*fbf0*/  UIADD3 UR9, UR41, 0xbf, URZ ;  /* 0x000000bf29097890 */ /* 0x000fe2000fffe03f */
[----:B------:R-:W-:Y:S01]  /*fc00*/  ULDC UR8, c[0x0][0x424] ;  /* 0x0001090000087ab9 */ /* 0x000fe20000000800 */
[----:B------:R-:W-:Y:S01]  /*fc10*/  ULDC UR6, c[0x0][0x288] ;  /* 0x0000a20000067ab9 */ /* 0x000fe20000000800 */
[----:B------:R-:W-:Y:S01]  /*fc20*/  @UP2 ULDC UR10, c[0x0][0xc4c] ;  /* 0x00031300000a2ab9 */ /* 0x000fe20000000800 */
[----:B------:R-:W-:Y:S01]  /*fc30*/  @UP1 ULDC UR12, c[0x0][0x44c] ;  /* 0x00011300000c1ab9 */ /* 0x000fe20000000800 */
[----:B------:R-:W-:Y:S01]  /*fc40*/  UIADD3 UR16, -UR6, 0x1, URZ ;  /* 0x0000000106107890 */ /* 0x000fe2000fffe13f */
[----:B------:R-:W-:Y:S01]  /*fc50*/  PLOP3.LUT P1, PT, PT, PT, UP3, 0x80, 0x0 ;  /* 0x000000000000781c */ /* 0x000fe20003f2f038 */
[----:B------:R-:W-:-:S02]  /*fc60*/  UIMAD.WIDE.U32 UR10, UR14, UR10, URZ ;  /* 0x0000000a0e0a72a5 */ /* 0x000fc4000f8e003f */
[----:B------:R-:W-:Y:S02]  /*fc70*/  USEL UR8, UR8, 0x1, UP0 ;  /* 0x0000000108087887 */ /* 0x000fe40008000000 */
        /* <DEDUP_REMOVED lines=23> */
.L_x_10832:
[----:B------:R-:W-:-:S11]  /*fdf0*/  UISETP.NE.AND UP0, UPT, UR5, 0x1, UPT ;  /* 0x000000010500788c */ /* 0x000fd6000bf05270 */
[----:B------:R-:W-:Y:S02]  /*fe00*/  @UP0 ULDC.64 UR12, c[0x0][0x9e8] ;  /* 0x00027a00000c0ab9 */ /* 0x000fe40000000a00 */
[----:B------:R-:W-:-:S04]  /*fe10*/  UIMAD.WIDE.U32 UR10, UR9, UR12, URZ ;  /* 0x0000000c090a72a5 */ /* 0x000fc8000f8e003f */
[----:B------:R-:W-:-:S12]  /*fe20*/  @UP0 USHF.R.U32.HI UR9, URZ, UR13, UR11 ;  /* 0x0000000d3f090299 */ /* 0x000fd8000801160b */
.L_x_10833:
[----:B------:R-:W-:-:S04]  /*fe30*/  UIMAD UR9, UR9, UR5, UR5 ;  /* 0x00000005090972a4 */ /* 0x000fc8000f8e0205 */
[----:B------:R-:W-:-:S04]  /*fe40*/  UISETP.LT.AND UP0, UPT, UR4, UR9, UPT ;  /* 0x000000090400728c */ /* 0x000fc8000bf01270 */
[----:B------:R-:W-:-:S12]  /*fe50*/  USEL UR4, UR4, UR9, UP0 ;  /* 0x0000000904047287 */ /* 0x000fd80008000000 */
.L_x_10831:
        /* <DEDUP_REMOVED lines=30> */
.L_x_10835:
[----:B------:R-:W-:-:S11]  /*10040*/  UISETP.NE.AND UP0, UPT, UR5, 0x1, UPT ;  /* 0x000000010500788c */ /* 0x000fd6000bf05270 */
[----:B------:R-:W-:Y:S02]  /*10050*/  @UP0 ULDC.64 UR10, c[0x0][0x9e8] ;  /* 0x00027a00000a0ab9 */ /* 0x000fe40000000a00 */
[----:B------:R-:W-:-:S04]  /*10060*/  UIMAD.WIDE.U32 UR6, UR4, UR10, URZ ;  /* 0x0000000a040672a5 */ /* 0x000fc8000f8e003f */
[----:B------:R-:W-:-:S12]  /*10070*/  @UP0 USHF.R.U32.HI UR4, URZ, UR11, UR7 ;  /* 0x0000000b3f040299 */ /* 0x000fd80008011607 */
.L_x_10836:
[----:B------:R-:W-:-:S04]  /*10080*/  UIMAD UR4, UR4, UR5, URZ ;  /* 0x00000005040472a4 */ /* 0x000fc8000f8e023f */
[----:B------:R-:W-:-:S04]  /*10090*/  UISETP.LT.AND UP0, UPT, UR8, UR4, UPT ;  /* 0x000000040800728c */ /* 0x000fc8000bf01270 */
[----:B------:R-:W-:-:S12]  /*100a0*/  USEL UR8, UR8, UR4, !UP0 ;  /* 0x0000000408087287 */ /* 0x000fd8000c000000 */
.L_x_10834:
        /* <DEDUP_REMOVED lines=19> */
[----:B-1----:R-:W2:Y:S01]  /*101e0*/  @P0 ATOMG.E.ADD.STRONG.GPU PT, R3, desc[UR48][R2.64], R5 ;  /* 0x00000005020309a8 */ /* 0x002ea200081ee1f0 */
[----:B------:R-:W0:Y:S02]  /*101f0*/  S2R R4, SR_LTMASK ;  /* 0x0000000000047919 */ /* 0x000e240000003900 */
[----:B0-----:R-:W-:-:S04]  /*10200*/  LOP3.LUT R4, R4, UR4, RZ, 0xc0, !PT ;  /* 0x0000000404047c12 */ /* 0x001fc8000f8ec0ff */
[----:B------:R-:W0:Y:S01]  /*10210*/  POPC R27, R4 ;  /* 0x00000004001b7309 */ /* 0x000e220000000000 */
[----:B--2---:R-:W0:Y:S02]  /*10220*/  SHFL.IDX PT, R0, R3, R0, 0x1f ;  /* 0x00001f0003007589 */ /* 0x004e2400000e0000 */
[----:B0-----:R-:W-:Y:S01]  /*10230*/  IADD3 R27, R0, UR42, R27 ;  /* 0x0000002a001b7c10 */ /* 0x001fe2000fffe01b */
[----:B------:R-:W-:Y:S06]  /*10240*/  BRA `(.L_x_10839) ;  /* 0x0000003c00447947 */ /* 0x000fec0003800000 */
.L_x_10838:
        /* <DEDUP_REMOVED lines=20> */
.L_x_10841:
[----:B------:R-:W-:Y:S05]  /*10390*/  BSYNC B6 ;  /* 0x0000000000067941 */ /* 0x000fea0003800000 */
.L_x_10840:
        /* <DEDUP_REMOVED lines=20> */
.L_x_10844:
        /* <DEDUP_REMOVED lines=15> */
.L_x_10843:
[----:B------:R-:W-:Y:S05]  /*105d0*/  BSYNC B6 ;  /* 0x0000000000067941 */ /* 0x000fea0003800000 */
.L_x_10842:
[----:B------:R-:W-:Y:S01]  /*105e0*/  ULDC.64 UR4, c[0x0][0x9f8] ;  /* 0x00027e0000047ab9 */ /* 0x000fe20000000a00 */
[----:B------:R-:W-:Y:S01]  /*105f0*/  IMAD.U32 R23, RZ, RZ, UR43 ;  /* 0x0000002bff177e24 */ /* 0x000fe2000f8e00ff */
[----:B------:R-:W-:-:S04]  /*10600*/  UISETP.NE.U32.AND UP0, UPT, UR4, URZ, UPT ;  /* 0x0000003f0400728c */ /* 0x000fc8000bf05070 */
        /* <DEDUP_REMOVED lines=18> */
[----:B--2---:R-:W-:Y:S02]  /*10730*/  SHF.R.S32.HI R25, RZ, 0x1f, R23 ;  /* 0x0000001fff197819 */ /* 0x004fe40000011417 */
[----:B------:R-:W-:Y:S01]  /*10740*/  SEL R18, R23, RZ, !P1 ;  /* 0x000000ff17127207 */ /* 0x000fe20004800000 */
[----:B------:R-:W-:Y:S06]  /*10750*/  BRA.DIV UR4, `(.L_x_10845) ;  /* 0x0000004204207947 */ /* 0x000fec000b800000 */
[----:B------:R0:W1:Y:S02]  /*10760*/  SHFL.IDX PT, R14, R20, RZ, 0x1f ;  /* 0x00001fff140e7589 */ /* 0x00006400000e0000 */
.L_x_10941:
        /* <DEDUP_REMOVED lines=8> */
.L_x_10944:
[----:B------:R-:W-:Y:S05]  /*107f0*/  @!P6 BRA `(.L_x_10846) ;  /* 0x000000040004e947 */ /* 0x000fea0003800000 */
[----:B------:R-:W-:Y:S01]  /*10800*/  IMAD.MOV.U32 R18, RZ, RZ, R23 ;  /* 0x000000ffff127224 */ /* 0x000fe200078e0017 */
[----:B------:R-:W-:Y:S06]  /*10810*/  @!P1 BRA `(.L_x_10848) ;  /* 0x0000000000489947 */ /* 0x000fec0003800000 */
[----:B------:R-:W1:Y:S01]  /*10820*/  LDC R0, c[0x0][0x43c] ;  /* 0x00010f00ff007b82 */ /* 0x000e620000000800 */
[----:B------:R-:W-:Y:S01]  /*10830*/  IMAD.MOV.U32 R6, RZ, RZ, R22 ;  /* 0x000000ffff067224 */ /* 0x000fe200078e0016 */
[----:B------:R-:W-:Y:S02]  /*10840*/  ULDC.64 UR4, c[0x0][0x428] ;  /* 0x00010a0000047ab9 */ /* 0x000fe40000000a00 */
[----:B------:R-:W-:-:S04]  /*10850*/  IMAD R8, R25, UR4, RZ ;  /* 0x0000000419087c24 */ /* 0x000fc8000f8e02ff */
[----:B------:R-:W-:Y:S01]  /*10860*/  IMAD R7, R23, UR5, R8 ;  /* 0x0000000517077c24 */ /* 0x000fe2000f8e0208 */
[----:B-1----:R-:W-:-:S13]  /*10870*/  ISETP.NE.AND P0, PT, R0, 0x1, PT ;  /* 0x000000010000780c */ /* 0x002fda0003f05270 */
[----:B------:R-:W1:Y:S02]  /*10880*/  @P0 LDC.64 R4, c[0x0][0x440] ;  /* 0x00011000ff040b82 */ /* 0x000e640000000a00 */
[----:B-1----:R-:W-:-:S05]  /*10890*/  @P0 IMAD.HI.U32 R4, R22, R4, RZ ;  /* 0x0000000416040227 */ /* 0x002fca00078e00ff */
[----:B------:R-:W-:-:S04]  /*108a0*/  @P0 SHF.R.U32.HI R6, RZ, R5, R4 ;  /* 0x00000005ff060219 */ /* 0x000fc80000011604 */
[--C-:B------:R-:W-:Y:S01]  /*108b0*/  SHF.R.S32.HI R5, RZ, 0x1f, R6.reuse ;  /* 0x0000001fff057819 */ /* 0x100fe20000011406 */
[----:B------:R-:W-:-:S04]  /*108c0*/  IMAD.MOV.U32 R4, RZ, RZ, R6 ;  /* 0x000000ffff047224 */ /* 0x000fc800078e0006 */
[----:B------:R-:W-:-:S04]  /*108d0*/  IMAD.WIDE.U32 R4, R23, UR4, R4 ;  /* 0x0000000417047c25 */ /* 0x000fc8000f8e0004 */
[----:B------:R-:W-:Y:S01]  /*108e0*/  IMAD.IADD R5, R5, 0x1, R7 ;  /* 0x0000000105057824 */ /* 0x000fe200078e0207 */
[----:B------:R-:W-:-:S04]  /*108f0*/  LEA R2, P0, R4, R2, 0x2 ;  /* 0x0000000204027211 */ /* 0x000fc800078010ff */
[----:B------:R-:W-:-:S05]  /*10900*/  LEA.HI.X R3, R4, R3, R5, 0x2, P0 ;  /* 0x0000000304037211 */ /* 0x000fca00000f1405 */
[----:B------:R1:W5:Y:S01]  /*10910*/  LDG.E R18, desc[UR48][R2.64] ;  /* 0x0000003002127981 */ /* 0x000362000c1e1900 */
[----:B------:R-:W-:-:S04]  /*10920*/  IMAD.MOV R5, RZ, RZ, -R6 ;  /* 0x000000ffff057224 */ /* 0x000fc800078e0a06 */
[----:B------:R-:W-:-:S07]  /*10930*/  IMAD R22, R0, R5, R22 ;  /* 0x0000000500167224 */ /* 0x000fce00078e0216 */
.L_x_10848:
[----:B------:R-:W2:Y:S01]  /*10940*/  S2R R0, SR_TID.X ;  /* 0x0000000000007919 */ /* 0x000ea20000002100 */
[----:B-1----:R-:W-:Y:S01]  /*10950*/  IMAD R3, R16, 0x8, R17 ;  /* 0x0000000810037824 */ /* 0x002fe200078e0211 */
[----:B--2---:R-:W-:Y:S02]  /*10960*/  LOP3.LUT R2, R0, 0x7f, RZ, 0xc0, !PT ;  /* 0x0000007f00027812 */ /* 0x004fe400078ec0ff */
[----:B------:R-:W-:Y:S02]  /*10970*/  SHF.L.U32 R0, R24, 0x1f, RZ ;  /* 0x0000001f18007819 */ /* 0x000fe400000006ff */
[----:B------:R-:W-:Y:S02]  /*10980*/  ISETP.NE.AND P1, PT, R2, RZ, PT ;  /* 0x000000ff0200720c */ /* 0x000fe40003f25270 */
[----:B------:R-:W1:Y:S02]  /*10990*/  SYNCS.PHASECHK.TRANS64.TRYWAIT P0, [R3+URZ+0x2d840], R0 ;  /* 0x02d84000030075a7 */ /* 0x000e64000800017f */
[----:B-1----:R-:W-:Y:S09]  /*109a0*/  @!P0 BRA `(.L_x_10849) ;  /* 0x0000003c00cc8947 */ /* 0x002ff20003800000 */
.L_x_10945:
[----:B------:R-:W-:Y:S05]  /*109b0*/  @P1 BRA `(.L_x_10850) ;  /* 0x0000000000141947 */ /* 0x000fea0003800000 */
[----:B------:R-:W-:Y:S01]  /*109c0*/  ISETP.NE.AND P0, PT, R28, RZ, PT ;  /* 0x000000ff1c00720c */ /* 0x000fe20003f05270 */
[----:B-1----:R-:W-:-:S04]  /*109d0*/  IMAD.MOV.U32 R0, RZ, RZ, 0x6000 ;  /* 0x00006000ff007424 */ /* 0x002fc800078e00ff */
[----:B------:R2:W-:Y:S08]  /*109e0*/  SYNCS.ARRIVE.TRANS64 RZ, [R3+URZ+0x2d830], R0 ;  /* 0x02d8300003ff79a7 */ /* 0x0005f0000800003f */
[----:B------:R-:W-:Y:S05]  /*109f0*/  @!P0 BRA `(.L_x_10850) ;  /* 0x0000000000048947 */ /* 0x000fea0003800000 */
[----:B------:R-:W-:Y:S01]  /*10a00*/  BPT.TRAP 0x1 ;  /* 0x000000040000795c */ /* 0x000fe20000300000 */
.L_x_10850:
[----:B-12---:R-:W-:Y:S01]  /*10a10*/  IMAD R0, R16, 0x6000, R17 ;  /* 0x0000600010007824 */ /* 0x006fe200078e0211 */
        /* <DEDUP_REMOVED lines=11> */
[----:B------:R-:W-:Y:S01]  /*10ad0*/  UMOV UR10, 0x40 ;  /* 0x00000040000a7882 */ /* 0x000fe20000000000 */
[----:B------:R-:W-:Y:S01]  /*10ae0*/  UMOV UR12, UR36 ;  /* 0x00000024000c7c82 */ /* 0x000fe20008000000 */
[----:B------:R-:W-:Y:S01]  /*10af0*/  UIADD3 UR33, UR33, 0x2d830, URZ ;  /* 0x0002d83021217890 */ /* 0x000fe2000fffe03f */
[----:B------:R-:W-:Y:S01]  /*10b00*/  PLOP3.LUT P0, PT, PT, PT, PT, 0x80, 0x0 ;  /* 0x000000000000781c */ /* 0x000fe20003f0f070 */
[----:B------:R-:W-:Y:S01]  /*10b10*/  USHF.L.U32 UR35, UR35, 0x7, URZ ;  /* 0x0000000723237899 */ /* 0x000fe2000800063f */
[----:B------:R-:W-:Y:S01]  /*10b20*/  LOP3.LUT R19, R19, 0xfffffffd, RZ, 0xc0, !PT ;  /* 0xfffffffd13137812 */ /* 0x000fe200078ec0ff */
[----:B------:R-:W-:-:S02]  /*10b30*/  UIADD3 UR32, UR8, 0x15400, URZ ;  /* 0x0001540008207890 */ /* 0x000fc4000fffe03f */
        /* <DEDUP_REMOVED lines=9> */
[----:B------:R-:W-:Y:S01]  /*10bd0*/  @P0 LOP3.LUT R19, R19, 0x2, RZ, 0xfc, !PT ;  /* 0x0000000213130812 */ /* 0x000fe200078efcff */
[----:B------:R1:W-:Y:S01]  /*10be0*/  UTMALDG.4D [UR16], [UR4], desc[UR6] ;  /* 0x00000610040075b4 */ /* 0x0003e20008019000 */
[----:B------:R1:W-:Y:S02]  /*10bf0*/  UTMALDG.4D [UR8], [UR4], desc[UR6] ;  /* 0x00000608040075b4 */ /* 0x0003e40008019000 */
[----:B-1----:R-:W-:-:S03]  /*10c00*/  NOP ;  /* 0x0000000000007918 */ /* 0x002fc60000000000 */
.L_x_10846:
[----:B------:R-:W-:Y:S05]  /*10c10*/  WARPSYNC.ALL ;  /* 0x0000000000007948 */ /* 0x000fea0003800000 */
[----:B------:R-:W-:Y:S01]  /*10c20*/  VIADD R0, R17, 0xc400 ;  /* 0x0000c40011007836 */ /* 0x000fe20000000000 */
[----:B------:R-:W-:Y:S01]  /*10c30*/  USHF.R.S32.HI UR4, URZ, 0x1f, UR36 ;  /* 0x0000001f3f047899 */ /* 0x000fe20008011424 */
[----:B------:R-:W-:Y:S01]  /*10c40*/  BAR.SYNC.DEFER_BLOCKING 0x8, 0x200 ;  /* 0x0208000000007b1d */ /* 0x000fe20000010000 */
[----:B------:R-:W-:Y:S02]  /*10c50*/  USHF.R.S32.HI UR37, URZ, 0x1f, UR43 ;  /* 0x0000001f3f257899 */ /* 0x000fe4000801142b */
[----:B------:R-:W-:-:S03]  /*10c60*/  LOP3.LUT P0, RZ, R0, 0x1bf, RZ, 0xc0, !PT ;  /* 0x000001bf00ff7812 */ /* 0x000fc6000780c0ff */
[----:B------:R-:W-:Y:S01]  /*10c70*/  ULDC.64 UR6, c[0x0][0x2d8] ;  /* 0x0000b60000067ab9 */ /* 0x000fe20000000a00 */
[----:B------:R-:W-:Y:S01]  /*10c80*/  BSSY B6, `(.L_x_10851) ;  /* 0x0000016000067945 */ /* 0x000fe20003800000 */
[----:B------:R-:W-:Y:S02]  /*10c90*/  UIMAD UR4, UR4, UR6, URZ ;  /* 0x00000006040472a4 */ /* 0x000fe4000f8e023f */
[----:B------:R-:W-:Y:S02]  /*10ca0*/  UIMAD.WIDE.U32 UR50, UR36, UR6, URZ ;  /* 0x00000006243272a5 */ /* 0x000fe4000f8e003f */
[----:B------:R-:W-:-:S04]  /*10cb0*/  UIMAD UR4, UR36, UR7, UR4 ;  /* 0x00000007240472a4 */ /* 0x000fc8000f8e0204 */
[----:B------:R-:W-:Y:S01]  /*10cc0*/  UIADD3 UR45, UR51, UR4, URZ ;  /* 0x00000004332d7290 */ /* 0x000fe2000fffe03f */
[----:B------:R-:W-:Y:S11]  /*10cd0*/  @!P0 BRA `(.L_x_10852) ;  /* 0x0000000000408947 */ /* 0x000ff60003800000 */
        /* <DEDUP_REMOVED lines=14> */
[----:B0-----:R-:W-:-:S07]  /*10dc0*/  LEPC R20, `(.L_x_10852) ;  /* 0x000000001014794e */ /* 0x001fce0000000000 */
[----:B-1----:R-:W-:Y:S05]  /*10dd0*/  CALL.ABS.NOINC R2 ;  /* 0x0000000002007343 */ /* 0x002fea0003c00000 */
.L_x_10852:
[----:B------:R-:W-:Y:S05]  /*10de0*/  BSYNC B6 ;  /* 0x0000000000067941 */ /* 0x000fea0003800000 */
.L_x_10851:
[----:B------:R-:W1:Y:S01]  /*10df0*/  LDC R9, c[0x0][0x448] ;  /* 0x00011200ff097b82 */ /* 0x000e620000000800 */
[----:B0-----:R-:W0:Y:S01]  /*10e00*/  S2R R20, SR_TID.X ;  /* 0x0000000000147919 */ /* 0x001e220000002100 */
[----:B------:R-:W-:Y:S01]  /*10e10*/  ULDC.64 UR8, c[0x0][0x2e0] ;  /* 0x0000b80000087ab9 */ /* 0x000fe20000000a00 */
[----:B------:R-:W-:Y:S01]  /*10e20*/  UMOV UR44, UR50 ;  /* 0x00000032002c7c82 */ /* 0x000fe20008000000 */
[----:B------:R-:W-:Y:S01]  /*10e30*/  UIMAD UR6, UR37, UR8, URZ ;  /* 0x00000008250672a4 */ /* 0x000fe2000f8e023f */
[----:B------:R-:W2:Y:S01]  /*10e40*/  S2R R10, SR_TID.X ;  /* 0x00000000000a7919 */ /* 0x000ea20000002100 */
[----:B------:R-:W-:Y:S02]  /*10e50*/  UIMAD.WIDE.U32 UR4, UR43, UR8, UR44 ;  /* 0x000000082b0472a5 */ /* 0x000fe4000f8e002c */
[----:B------:R-:W-:-:S03]  /*10e60*/  UIMAD UR6, UR43, UR9, UR6 ;  /* 0x000000092b0672a4 */ /* 0x000fc6000f8e0206 */
[----:B------:R-:W-:Y:S01]  /*10e70*/  ULDC.64 UR8, c[0x0][0x2d0] ;  /* 0x0000b40000087ab9 */ /* 0x000fe20000000a00 */
[----:B------:R-:W-:Y:S01]  /*10e80*/  UIADD3 UR6, UR5, UR6, URZ ;  /* 0x0000000605067290 */ /* 0x000fe2000fffe03f */
[----:B------:R-:W-:-:S04]  /*10e90*/  IMAD.U32 R4, RZ, RZ, UR4 ;  /* 0x00000004ff047e24 */ /* 0x000fc8000f8e00ff */
[----:B------:R-:W-:Y:S01]  /*10ea0*/  IMAD.MOV.U32 R2, RZ, RZ, R4 ;  /* 0x000000ffff027224 */ /* 0x000fe200078e0004 */
[----:B-1----:R-:W-:Y:S02]  /*10eb0*/  ISETP.NE.AND P1, PT, R9, 0x1, PT ;  /* 0x000000010900780c */ /* 0x002fe40003f25270 */
[C---:B0-----:R-:W-:Y:S01]  /*10ec0*/  LOP3.LUT R21, R20.reuse, 0x7f, RZ, 0xc0, !PT ;  /* 0x0000007f14157812 */ /* 0x041fe200078ec0ff */
[----:B------:R-:W-:-:S10]  /*10ed0*/  IMAD.SHL.U32 R20, R20, 0x20, RZ ;  /* 0x0000002014147824 */ /* 0x000fd400078e00ff */
[----:B------:R-:W0:Y:S01]  /*10ee0*/  @P1 LDC R3, c[0x0][0x44c] ;  /* 0x00011300ff031b82 */ /* 0x000e220000000800 */
[----:B------:R-:W-:Y:S01]  /*10ef0*/  SHF.R.U32.HI R21, RZ, 0x2, R21 ;  /* 0x00000002ff157819 */ /* 0x000fe20000011615 */
[----:B--2---:R-:W-:-:S03]  /*10f00*/  IMAD.SHL.U32 R10, R10, 0x8, RZ ;  /* 0x000000080a0a7824 */ /* 0x004fc600078e00ff */
[----:B------:R-:W-:Y:S02]  /*10f10*/  LOP3.LUT R20, R21, 0x60, R20, 0xf8, !PT ;  /* 0x0000006015147812 */ /* 0x000fe400078ef814 */
[----:B------:R-:W1:Y:S01]  /*10f20*/  S2R R21, SR_TID.X ;  /* 0x0000000000157919 */ /* 0x000e620000002100 */
[----:B------:R-:W2:Y:S01]  /*10f30*/  @P1 LDC R5, c[0x0][0x450] ;  /* 0x00011400ff051b82 */ /* 0x000ea20000000800 */
[----:B------:R-:W-:Y:S01]  /*10f40*/  LOP3.LUT R10, R10, 0x18, RZ, 0xc0, !PT ;  /* 0x000000180a0a7812 */ /* 0x000fe200078ec0ff */
[----:B------:R-:W-:-:S03]  /*10f50*/  VIADD R6, R20, UR41 ;  /* 0x0000002914067c36 */ /* 0x000fc60008000000 */
[C---:B------:R-:W-:Y:S01]  /*10f60*/  LOP3.LUT R12, R10.reuse, 0x20, RZ, 0xfc, !PT ;  /* 0x000000200a0c7812 */ /* 0x040fe200078efcff */
[----:B------:R-:W-:Y:S01]  /*10f70*/  IMAD.MOV.U32 R7, RZ, RZ, R6 ;  /* 0x000000ffff077224 */ /* 0x000fe200078e0006 */
[----:B------:R-:W-:Y:S01]  /*10f80*/  LOP3.LUT R10, R10, 0x40, RZ, 0xfc, !PT ;  /* 0x000000400a0a7812 */ /* 0x000fe200078efcff */
[----:B0-----:R-:W-:-:S04]  /*10f90*/  @P1 IMAD.HI.U32 R0, R6, R3, RZ ;  /* 0x0000000306001227 */ /* 0x001fc800078e00ff */
[----:B------:R-:W-:Y:S01]  /*10fa0*/  IMAD.U32 R3, RZ, RZ, UR6 ;  /* 0x00000006ff037e24 */ /* 0x000fe2000f8e00ff */
[----:B------:R-:W-:Y:S01]  /*10fb0*/  ULDC.64 UR6, c[0x0][0x280] ;  /* 0x0000a00000067ab9 */ /* 0x000fe20000000a00 */
[----:B--2---:R-:W-:Y:S01]  /*10fc0*/  @P1 SHF.R.U32.HI R7, RZ, R5, R0 ;  /* 0x00000005ff071219 */ /* 0x004fe20000011600 */
[----:B------:R-:W-:Y:S01]  /*10fd0*/  IMAD.U32 R5, RZ, RZ, UR5 ;  /* 0x00000005ff057e24 */ /* 0x000fe2000f8e00ff */
[----:B------:R-:W-:Y:S02]  /*10fe0*/  ULDC.64 UR4, c[0x0][0x2c8] ;  /* 0x0000b20000047ab9 */ /* 0x000fe40000000a00 */
[----:B------:R-:W-:Y:S01]  /*10ff0*/  SHF.R.S32.HI R0, RZ, 0x1f, R7 ;  /* 0x0000001fff007819 */ /* 0x000fe20000011407 */
[----:B------:R-:W-:-:S04]  /*11000*/  IMAD.WIDE.U32 R4, R7, UR8, R2 ;  /* 0x0000000807047c25 */ /* 0x000fc8000f8e0002 */
[----:B------:R-:W-:Y:S02]  /*11010*/  IMAD R0, R0, UR8, RZ ;  /* 0x0000000800007c24 */ /* 0x000fe4000f8e02ff */
[C---:B-1----:R-:W-:Y:S01]  /*11020*/  IMAD.SHL.U32 R20, R21.reuse, 0x8, RZ ;  /* 0x0000000815147824 */ /* 0x042fe200078e00ff */
[----:B------:R-:W-:Y:S01]  /*11030*/  LOP3.LUT R21, R21, 0x7f, RZ, 0xc0, !PT ;  /* 0x0000007f15157812 */ /* 0x000fe200078ec0ff */
[----:B------:R-:W-:Y:S02]  /*11040*/  IMAD R11, R7, UR9, R0 ;  /* 0x00000009070b7c24 */ /* 0x000fe4000f8e0200 */
[----:B------:R-:W-:Y:S01]  /*11050*/  IMAD.MOV R0, RZ, RZ, -R7 ;  /* 0x000000ffff007224 */ /* 0x000fe200078e0a07 */
[----:B------:R-:W-:Y:S01]  /*11060*/  LOP3.LUT R20, R20, 0x18, RZ, 0xc0, !PT ;  /* 0x0000001814147812 */ /* 0x000fe200078ec0ff */
[----:B------:R-:W-:Y:S01]  /*11070*/  IMAD.IADD R5, R5, 0x1, R11 ;  /* 0x0000000105057824 */ /* 0x000fe200078e020b */
[----:B------:R-:W-:Y:S01]  /*11080*/  SHF.R.U32.HI R21, RZ, 0x2, R21 ;  /* 0x00000002ff157819 */ /* 0x000fe20000011615 */
[----:B------:R-:W-:-:S02]  /*11090*/  IMAD R7, R9, R0, R6 ;  /* 0x0000000009077224 */ /* 0x000fc400078e0206 */
[----:B------:R-:W-:Y:S02]  /*110a0*/  VIADD R6, R6, 0x80 ;  /* 0x0000008006067836 */ /* 0x000fe40000000000 */
[----:B------:R-:W-:Y:S01]  /*110b0*/  IMAD.WIDE.U32 R4, R7, UR4, R4 ;  /* 0x0000000407047c25 */ /* 0x000fe2000f8e0004 */
[----:B------:R-:W-:-:S05]  /*110c0*/  SHF.R.S32.HI R0, RZ, 0x1f, R7 ;  /* 0x0000001fff007819 */ /* 0x000fca0000011407 */
[----:B------:R-:W-:-:S04]  /*110d0*/  IMAD R0, R0, UR4, RZ ;  /* 0x0000000400007c24 */ /* 0x000fc8000f8e02ff */
[----:B------:R-:W-:Y:S01]  /*110e0*/  IMAD R11, R7, UR5, R0 ;  /* 0x00000005070b7c24 */ /* 0x000fe2000f8e0200 */
[----:B------:R-:W-:Y:S01]  /*110f0*/  LEA R0, P0, R4, UR6, 0x1 ;  /* 0x0000000604007c11 */ /* 0x000fe2000f8008ff */
[----:B------:R-:W0:Y:S02]  /*11100*/  @P1 LDC R7, c[0x0][0x44c] ;  /* 0x00011300ff071b82 */ /* 0x000e240000000800 */
[----:B------:R-:W-:-:S05]  /*11110*/  IMAD.IADD R5, R5, 0x1, R11 ;  /* 0x0000000105057824 */ /* 0x000fca00078e020b */
[----:B------:R-:W-:Y:S02]  /*11120*/  LEA.HI.X R4, R4, UR7, R5, 0x1, P0 ;  /* 0x0000000704047c11 */ /* 0x000fe400080f0c05 */
[----:B------:R-:W1:Y:S01]  /*11130*/  @P1 LDC R5, c[0x0][0x450] ;  /* 0x00011400ff051b82 */ /* 0x000e620000000800 */
[----:B0-----:R-:W-:-:S04]  /*11140*/  @P1 IMAD.HI.U32 R8, R6, R7, RZ ;  /* 0x0000000706081227 */ /* 0x001fc800078e00ff */
[----:B------:R-:W-:Y:S01]  /*11150*/  IMAD.MOV.U32 R7, RZ, RZ, R6 ;  /* 0x000000ffff077224 */ /* 0x000fe200078e0006 */
[----:B-1----:R-:W-:-:S05]  /*11160*/  @P1 SHF.R.U32.HI R7, RZ, R5, R8 ;  /* 0x00000005ff071219 */ /* 0x002fca0000011608 */
[----:B------:R-:W-:Y:S02]  /*11170*/  IMAD.MOV R5, RZ, RZ, -R7 ;  /* 0x000000ffff057224 */ /* 0x000fe400078e0a07 */
[----:B------:R-:W-:-:S04]  /*11180*/  IMAD.WIDE.U32 R2, R7, UR8, R2 ;  /* 0x0000000807027c25 */ /* 0x000fc8000f8e0002 */
[----:B------:R-:W-:Y:S01]  /*11190*/  IMAD R5, R9, R5, R6 ;  /* 0x0000000509057224 */ /* 0x000fe200078e0206 */
[----:B------:R-:W-:-:S05]  /*111a0*/  SHF.R.S32.HI R6, RZ, 0x1f, R7 ;  /* 0x0000001fff067819 */ /* 0x000fca0000011407 */
[----:B------:R-:W-:-:S04]  /*111b0*/  IMAD R6, R6, UR8, RZ ;  /* 0x0000000806067c24 */ /* 0x000fc8000f8e02ff */
[----:B------:R-:W-:Y:S01]  /*111c0*/  IMAD R7, R7, UR9, R6 ;  /* 0x0000000907077c24 */ /* 0x000fe2000f8e0206 */
[----:B------:R-:W-:-:S03]  /*111d0*/  SHF.R.S32.HI R6, RZ, 0x1f, R5 ;  /* 0x0000001fff067819 */ /* 0x000fc60000011405 */
[----:B------:R-:W-:Y:S02]  /*111e0*/  IMAD.IADD R3, R3, 0x1, R7 ;  /* 0x0000000103037824 */ /* 0x000fe400078e0207 */
[----:B------:R-:W-:Y:S02]  /*111f0*/  IMAD R6, R6, UR4, RZ ;  /* 0x0000000406067c24 */ /* 0x000fe4000f8e02ff */
[C---:B------:R-:W-:Y:S01]  /*11200*/  IMAD.WIDE.U32 R2, R5.reuse, UR4, R2 ;  /* 0x0000000405027c25 */ /* 0x040fe2000f8e0002 */
[----:B------:R-:W-:Y:S02]  /*11210*/  ULDC UR4, c[0x0][0x2b8] ;  /* 0x0000ae0000047ab9 */ /* 0x000fe40000000800 */
[----:B------:R-:W-:Y:S01]  /*11220*/  ISETP.GE.AND P1, PT, R12, UR4, PT ;  /* 0x000000040c007c0c */ /* 0x000fe2000bf26270 */
[----:B------:R-:W-:Y:S01]  /*11230*/  IMAD R7, R5, UR5, R6 ;  /* 0x0000000505077c24 */ /* 0x000fe2000f8e0206 */
[----:B------:R-:W-:Y:S02]  /*11240*/  LEA R8, P0, R2, UR6, 0x1 ;  /* 0x0000000602087c11 */ /* 0x000fe4000f8008ff */
[----:B------:R-:W-:Y:S01]  /*11250*/  ISETP.GE.AND P2, PT, R10, UR4, PT ;  /* 0x000000040a007c0c */ /* 0x000fe2000bf46270 */
[----:B------:R-:W-:-:S05]  /*11260*/  IMAD.IADD R7, R3, 0x1, R7 ;  /* 0x0000000103077824 */ /* 0x000fca00078e0207 */
[----:B------:R-:W-:Y:S02]  /*11270*/  LEA.HI.X R7, R2, UR7, R7, 0x1, P0 ;  /* 0x0000000702077c11 */ /* 0x000fe400080f0c07 */
[----:B------:R-:W-:Y:S01]  /*11280*/  ISETP.GE.AND P0, PT, R20, UR4, PT ;  /* 0x0000000414007c0c */ /* 0x000fe2000bf06270 */
[----:B------:R-:W-:-:S03]  /*11290*/  UMOV UR4, 0xffffffff ;  /* 0xffffffff00047882 */ /* 0x000fc60000000000 */
[----:B------:R-:W-:Y:S09]  /*112a0*/  BRA.DIV UR4, `(.L_x_10853) ;  /* 0x0000003604a07947 */ /* 0x000ff2000b800000 */
[----:B------:R-:W0:Y:S01]  /*112b0*/  SHFL.IDX PT, R14, R0, RZ, 0x1c1f ;  /* 0x001c1fff000e7589 */ /* 0x000e2200000e0000 */
[----:B------:R-:W-:Y:S01]  /*112c0*/  ULDC UR4, c[0x0][0x288] ;  /* 0x0000a20000047ab9 */ /* 0x000fe20000000800 */
[----:B------:R-:W-:Y:S02]  /*112d0*/  VIADD R6, R21, UR41 ;  /* 0x0000002915067c36 */ /* 0x000fe40008000000 */
[----:B------:R-:W1:Y:S01]  /*112e0*/  SHFL.IDX PT, R2, R4, RZ, 0x1c1f ;  /* 0x001c1fff04027589 */ /* 0x000e6200000e0000 */
[----:B------:R-:W-:Y:S02]  /*112f0*/  IMAD R5, R9, UR4, RZ ;  /* 0x0000000409057c24 */ /* 0x000fe4000f8e02ff */
[----:B------:R-:W-:-:S03]  /*11300*/  VIADD R10, R6, 0x20 ;  /* 0x00000020060a7836 */ /* 0x000fc60000000000 */
[----:B------:R-:W-:-:S13]  /*11310*/  ISETP.GE.AND P4, PT, R6, R5, PT ;  /* 0x000000050600720c */ /* 0x000fda0003f86270 */
[----:B0-----:R-:W-:-:S05]  /*11320*/  @!P4 LEA R14, P3, R20, R14, 0x1 ;  /* 0x0000000e140ec211 */ /* 0x001fca00078608ff */
[----:B-1----:R-:W-:Y:S02]  /*11330*/  @!P4 IMAD.X R3, RZ, RZ, R2, P3 ;  /* 0x000000ffff03c224 */ /* 0x002fe400018e0602 */
[----:B------:R-:W-:Y:S02]  /*11340*/  @!P4 IMAD.MOV.U32 R2, RZ, RZ, R14 ;  /* 0x000000ffff02c224 */ /* 0x000fe400078e000e */
[----:B------:R-:W0:Y:S04]  /*11350*/  SHFL.IDX PT, R14, R0, 0x1, 0x1c1f ;  /* 0x003c1f00000e7f89 */ /* 0x000e2800000e0000 */
[----:B------:R-:W-:Y:S04]  /*11360*/  @!P4 LDGSTS.E.BYPASS.LTC128B.128 [R26+0xc400], desc[UR48][R2.64], !P0 ;  /* 0x0c400000021acfae */ /* 0x000fe8000c101d70 */
[----:B------:R-:W-:Y:S04]  /*11370*/  @!P4 LDGSTS.E.BYPASS.LTC128B.128 [R26+0xf400], desc[UR48][R2.64+0x40], !P1 ;  /* 0x0f400040021acfae */ /* 0x000fe8000c901d70 */
[----:B------:R1:W-:Y:S01]  /*11380*/  @!P4 LDGSTS.E.BYPASS.LTC128B.128 [R26+0x12400], desc[UR48][R2.64+0x80], !P2 ;  /* 0x12400080021acfae */ /* 0x0003e2000d101d70 */
[----:B------:R-:W-:Y:S01]  /*11390*/  ISETP.GE.AND P4, PT, R10, R5, PT ;  /* 0x000000050a00720c */ /* 0x000fe20003f86270 */
[----:B------:R-:W-:-:S02]  /*113a0*/  VIADD R10, R6, 0x40 ;  /* 0x00000040060a7836 */ /* 0x000fc40000000000 */
[----:B-1----:R-:W1:Y:S10]  /*113b0*/  SHFL.IDX PT, R2, R4, 0x1, 0x1c1f ;  /* 0x003c1f0004027f89 */ /* 0x002e7400000e0000 */
[----:B0-----:R-:W-:-:S05]  /*113c0*/  @!P4 LEA R14, P3, R20, R14, 0x1 ;  /* 0x0000000e140ec211 */ /* 0x001fca00078608ff */
[----:B-1----:R-:W-:Y:S02]  /*113d0*/  @!P4 IMAD.X R9, RZ, RZ, R2, P3 ;  /* 0x000000ffff09c224 */ /* 0x002fe400018e0602 */
[----:B------:R-:W-:Y:S02]  /*113e0*/  @!P4 IMAD.MOV.U32 R2, RZ, RZ, R14 ;  /* 0x000000ffff02c224 */ /* 0x000fe400078e000e */
[----:B------:R-:W-:Y:S01]  /*113f0*/  @!P4 IMAD.MOV.U32 R3, RZ, RZ, R9 ;  /* 0x000000ffff03c224 */ /* 0x000fe200078e0009 */
[----:B------:R-:W0:Y:S04]  /*11400*/  SHFL.IDX PT, R14, R0, 0x2, 0x1c1f ;  /* 0x005c1f00000e7f89 */ /* 0x000e2800000e0000 */
[----:B------:R-:W-:Y:S04]  /*11410*/  @!P4 LDGSTS.E.BYPASS.LTC128B.128 [R26+0xcc00], desc[UR48][R2.64], !P0 ;  /* 0x0cc00000021acfae */ /* 0x000fe8000c101d70 */
[----:B------:R-:W-:Y:S04]  /*11420*/  @!P4 LDGSTS.E.BYPASS.LTC128B.128 [R26+0xfc00], desc[UR48][R2.64+0x40], !P1 ;  /* 0x0fc00040021acfae */ /* 0x000fe8000c901d70 */
[----:B------:R1:W-:Y:S01]  /*11430*/  @!P4 LDGSTS.E.BYPASS.LTC128B.128 [R26+0x12c00], desc[UR48][R2.64+0x80], !P2 ;  /* 0x12c00080021acfae */ /* 0x0003e2000d101d70 */
[----:B------:R-:W-:Y:S01]  /*11440*/  ISETP.GE.AND P4, PT, R10, R5, PT ;  /* 0x000000050a00720c */ /* 0x000fe20003f86270 */
[----:B------:R-:W-:-:S02]  /*11450*/  VIADD R10, R6, 0x60 ;  /* 0x00000060060a7836 */ /* 0x000fc40000000000 */
[----:B-1----:R-:W1:Y:S10]  /*11460*/  SHFL.IDX PT, R2, R4, 0x2, 0x1c1f ;  /* 0x005c1f0004027f89 */ /* 0x002e7400000e0000 */
[----:B0-----:R-:W-:Y:S01]  /*11470*/  @!P4 LEA R14, P3, R20, R14, 0x1 ;  /* 0x0000000e140ec211 */ /* 0x001fe200078608ff */
[----:B------:R-:W-:Y:S04]  /*11480*/  SHFL.IDX PT, R4, R4, 0x3, 0x1c1f ;  /* 0x007c1f0004047f89 */ /* 0x000fe800000e0000 */
[----:B-1----:R-:W-:-:S02]  /*11490*/  @!P4 IMAD.X R9, RZ, RZ, R2, P3 ;  /* 0x000000ffff09c224 */ /* 0x002fc400018e0602 */
[----:B------:R-:W-:Y:S02]  /*114a0*/  @!P4 IMAD.MOV.U32 R2, RZ, RZ, R14 ;  /* 0x000000ffff02c224 */ /* 0x000fe400078e000e */
[----:B------:R-:W0:Y:S01]  /*114b0*/  SHFL.IDX PT, R14, R0, 0x3, 0x1c1f ;  /* 0x007c1f00000e7f89 */ /* 0x000e2200000e0000 */
[----:B------:R-:W-:-:S03]  /*114c0*/  @!P4 IMAD.MOV.U32 R3, RZ, RZ, R9 ;  /* 0x000000ffff03c224 */ /* 0x000fc600078e0009 */
[----:B------:R-:W-:Y:S04]  /*114d0*/  SHFL.IDX PT, R0, R7, RZ, 0x1c1f ;  /* 0x001c1fff07007589 */ /* 0x000fe800000e0000 */
[----:B------:R-:W-:Y:S04]  /*114e0*/  @!P4 LDGSTS.E.BYPASS.LTC128B.128 [R26+0xd400], desc[UR48][R2.64], !P0 ;  /* 0x0d400000021acfae */ /* 0x000fe8000c101d70 */
[----:B------:R-:W-:Y:S04]  /*114f0*/  @!P4 LDGSTS.E.BYPASS.LTC128B.128 [R26+0x10400], desc[UR48][R2.64+0x40], !P1 ;  /* 0x10400040021acfae */ /* 0x000fe8000c901d70 */
[----:B------:R1:W-:Y:S01]  /*11500*/  @!P4 LDGSTS.E.BYPASS.LTC128B.128 [R26+0x13400], desc[UR48][R2.64+0x80], !P2 ;  /* 0x13400080021acfae */ /* 0x0003e2000d101d70 */
[----:B------:R-:W-:Y:S01]  /*11510*/  ISETP.GE.AND P4, PT, R10, R5, PT ;  /* 0x000000050a00720c */ /* 0x000fe20003f86270 */
[----:B------:R-:W-:-:S02]  /*11520*/  VIADD R10, R6, 0x80 ;  /* 0x00000080060a7836 */ /* 0x000fc40000000000 */
[----:B------:R-:W-:Y:S10]  /*11530*/  SHFL.IDX PT, R7, R7, 0x1, 0x1c1f ;  /* 0x003c1f0007077f89 */ /* 0x000ff400000e0000 */
[----:B0-----:R-:W-:-:S05]  /*11540*/  @!P4 LEA R14, P3, R20, R14, 0x1 ;  /* 0x0000000e140ec211 */ /* 0x001fca00078608ff */
[----:B------:R-:W-:Y:S02]  /*11550*/  @!P4 IMAD.X R9, RZ, RZ, R4, P3 ;  /* 0x000000ffff09c224 */ /* 0x000fe400018e0604 */
[----:B-1----:R-:W-:Y:S02]  /*11560*/  @!P4 IMAD.MOV.U32 R2, RZ, RZ, R14 ;  /* 0x000000ffff02c224 */ /* 0x002fe400078e000e */
[----:B------:R-:W0:Y:S01]  /*11570*/  SHFL.IDX PT, R14, R8, RZ, 0x1c1f ;  /* 0x001c1fff080e7589 */ /* 0x000e2200000e0000 */
[----:B------:R-:W-:-:S05]  /*11580*/  @!P4 IMAD.MOV.U32 R3, RZ, RZ, R9 ;  /* 0x000000ffff03c224 */ /* 0x000fca00078e0009 */
[----:B------:R-:W-:Y:S04]  /*11590*/  @!P4 LDGSTS.E.BYPASS.LTC128B.128 [R26+0xdc00], desc[UR48][R2.64], !P0 ;  /* 0x0dc00000021acfae */ /* 0x000fe8000c101d70 */
[----:B------:R-:W-:Y:S04]  /*115a0*/  @!P4 LDGSTS.E.BYPASS.LTC128B.128 [R26+0x10c00], desc[UR48][R2.64+0x40], !P1 ;  /* 0x10c00040021acfae */ /* 0x000fe8000c901d70 */
[----:B------:R1:W-:Y:S01]  /*115b0*/  @!P4 LDGSTS.E.BYPASS.LTC128B.128 [R26+0x13c00], desc[UR48][R2.64+0x80], !P2 ;  /* 0x13c00080021acfae */ /* 0x0003e2000d101d70 */
[----:B------:R-:W-:-:S13]  /*115c0*/  ISETP.GE.AND P4, PT, R10, R5, PT ;  /* 0x000000050a00720c */ /* 0x000fda0003f86270 */
[----:B0-----:R-:W-:-:S05]  /*115d0*/  @!P4 LEA R14, P3, R20, R14, 0x1 ;  /* 0x0000000e140ec211 */ /* 0x001fca00078608ff */
[----:B------:R-:W-:Y:S02]  /*115e0*/  @!P4 IMAD.X R9, RZ, RZ, R0, P3 ;  /* 0x000000ffff09c224 */ /* 0x000fe400018e0600 */
[----:B-1----:R-:W-:Y:S02]  /*115f0*/  @!P4 IMAD.MOV.U32 R2, RZ, RZ, R14 ;  /* 0x000000ffff02c224 */ /* 0x002fe400078e000e */
[----:B------:R-:W-:Y:S01]  /*11600*/  @!P4 IMAD.MOV.U32 R3, RZ, RZ, R9 ;  /* 0x000000ffff03c224 */ /* 0x000fe200078e0009 */
[----:B------:R0:W1:Y:S04]  /*11610*/  SHFL.IDX PT, R14, R8, 0x1, 0x1c1f ;  /* 0x003c1f00080e7f89 */ /* 0x00006800000e0000 */
[----:B------:R0:W-:Y:S04]  /*11620*/  @!P4 LDGSTS.E.BYPASS.LTC128B.128 [R26+0xe400], desc[UR48][R2.64], !P0 ;  /* 0x0e400000021acfae */ /* 0x0001e8000c101d70 */
[----:B------:R0:W-:Y:S04]  /*11630*/  @!P4 LDGSTS.E.BYPASS.LTC128B.128 [R26+0x11400], desc[UR48][R2.64+0x40], !P1 ;  /* 0x11400040021acfae */ /* 0x0001e8000c901d70 */
[----:B------:R0:W-:Y:S02]  /*11640*/  @!P4 LDGSTS.E.BYPASS.LTC128B.128 [R26+0x14400], desc[UR48][R2.64+0x80], !P2 ;  /* 0x14400080021acfae */ /* 0x0001e4000d101d70 */
.L_x_10958:
[----:B------:R-:W-:Y:S02]  /*11650*/  VIADD R6, R6, 0xa0 ;  /* 0x000000a006067836 */ /* 0x000fe40000000000 */
[----:B------:R-:W-:-:S03]  /*11660*/  VIADD R0, R17, 0x2d800 ;  /* 0x0002d80011007836 */ /* 0x000fc60000000000 */
[----:B------:R-:W-:-:S13]  /*11670*/  ISETP.GE.AND P3, PT, R6, R5, PT ;  /* 0x000000050600720c */ /* 0x000fda0003f66270 */
[----:B01----:R-:W-:-:S05]  /*11680*/  @!P3 LEA R2, P4, R20, R14, 0x1 ;  /* 0x0000000e1402b211 */ /* 0x003fca00078808ff */
[----:B------:R-:W-:-:S05]  /*11690*/  @!P3 IMAD.X R3, RZ, RZ, R7, P4 ;  /* 0x000000ffff03b224 */ /* 0x000fca00020e0607 */
[----:B------:R-:W-:Y:S01]  /*116a0*/  @!PT LDS RZ, [RZ] ;  /* 0x00000000fffff984 */ /* 0x000fe20000000800 */
[----:B------:R-:W-:Y:S01]  /*116b0*/  @!PT LDS RZ, [RZ] ;  /* 0x00000000fffff984 */ /* 0x000fe20000000800 */
[----:B------:R-:W-:Y:S01]  /*116c0*/  @!PT LDS RZ, [RZ] ;  /* 0x00000000fffff984 */ /* 0x000fe20000000800 */
[----:B------:R0:W-:Y:S01]  /*116d0*/  @!P3 LDGSTS.E.BYPASS.LTC128B.128 [R26+0xec00], desc[UR48][R2.64], !P0 ;  /* 0x0ec00000021abfae */ /* 0x0001e2000c101d70 */
[----:B------:R-:W-:-:S03]  /*116e0*/  PLOP3.LUT P0, PT, PT, PT, PT, 0x80, 0x0 ;  /* 0x000000000000781c */ /* 0x000fc60003f0f070 */
[----:B------:R0:W-:Y:S04]  /*116f0*/  @!P3 LDGSTS.E.BYPASS.LTC128B.128 [R26+0x11c00], desc[UR48][R2.64+0x40], !P1 ;  /* 0x11c00040021abfae */ /* 0x0001e8000c901d70 */
[----:B------:R0:W-:Y:S01]  /*11700*/  @!P3 LDGSTS.E.BYPASS.LTC128B.128 [R26+0x14c00], desc[UR48][R2.64+0x80], !P2 ;  /* 0x14c00080021abfae */ /* 0x0001e2000d101d70 */
[----:B------:R-:W-:-:S05]  /*11710*/  NOP ;  /* 0x0000000000007918 */ /* 0x000fca0000000000 */
.L_x_10854:
[----:B------:R-:W-:Y:S02]  /*11720*/  PLOP3.LUT P1, PT, P1, P0, PT, 0xa2, 0x0 ;  /* 0x000000000000781c */ /* 0x000fe40000f21472 */
[----:B------:R-:W-:-:S08]  /*11730*/  @P0 R2UR P1, UR4, R17 ;  /* 0x00000000110402ca */ /* 0x000fd00000020000 */
[----:B------:R-:W-:-:S05]  /*11740*/  @P0 PLOP3.LUT P0, PT, P1, PT, PT, 0x80, 0x0 ;  /* 0x000000000000081c */ /* 0x000fca0000f0f070 */
[----:B------:R-:W-:Y:S01]  /*11750*/  @!P1 SYNCS.ARRIVE.TRANS64.RED.A0T1 RZ, [UR4+0x2d800], RZ ;  /* 0x02d800ffffff99a7 */ /* 0x000fe20008200404 */
[----:B------:R-:W-:Y:S07]  /*11760*/  @!P1 ARRIVES.LDGSTSBAR.64.TRANSCNT [UR4+0x2d800] ;  /* 0x02d80000ff0099b0 */ /* 0x000fee0008000a84 */
[----:B------:R-:W-:Y:S05]  /*11770*/  @P0 BRA.U.ANY `(.L_x_10854) ;  /* 0xfffffffd00e80947 */ /* 0x000fea000393ffff */
[----:B------:R-:W-:-:S05]  /*11780*/  VIADD R29, R29, 0x1 ;  /* 0x000000011d1d7836 */ /* 0x000fca0000000000 */
[----:B0-----:R-:W-:-:S04]  /*11790*/  LEA.HI R2, R29, R29, RZ, 0x1 ;  /* 0x0000001d1d027211 */ /* 0x001fc800078f08ff */
        /* <DEDUP_REMOVED lines=8> */
.L_x_10959:
[----:B------:R-:W-:Y:S05]  /*11820*/  BSYNC B0 ;  /* 0x0000000000007941 */ /* 0x000fea0003800000 */
.L_x_10855:
        /* <DEDUP_REMOVED lines=24> */
[----:B------:R-:W-:Y:S02]  /*119b0*/  ULDC.64 UR4, c[0x0][0x428] ;  /* 0x00010a0000047ab9 */ /* 0x000fe40000000a00 */
[----:B------:R-:W-:-:S04]  /*119c0*/  IMAD R10, R25, UR4, RZ ;  /* 0x00000004190a7c24 */ /* 0x000fc8000f8e02ff */
[----:B------:R-:W-:Y:S01]  /*119d0*/  IMAD R10, R23, UR5, R10 ;  /* 0x00000005170a7c24 */ /* 0x000fe2000f8e020a */
[----:B0-----:R-:W-:-:S13]  /*119e0*/  ISETP.NE.AND P0, PT, R5, 0x1, PT ;  /* 0x000000010500780c */ /* 0x001fda0003f05270 */
[----:B------:R-:W0:Y:S02]  /*119f0*/  @P0 LDC.64 R2, c[0x0][0x440] ;  /* 0x00011000ff020b82 */ /* 0x000e240000000a00 */
[----:B0-----:R-:W-:-:S04]  /*11a00*/  @P0 IMAD.HI.U32 R4, R6, R2, RZ ;  /* 0x0000000206040227 */ /* 0x001fc800078e00ff */
[----:B------:R-:W-:Y:S01]  /*11a10*/  IMAD.MOV.U32 R2, RZ, RZ, R6 ;  /* 0x000000ffff027224 */ /* 0x000fe200078e0006 */
[----:B------:R-:W-:-:S05]  /*11a20*/  @P0 SHF.R.U32.HI R2, RZ, R3, R4 ;  /* 0x00000003ff020219 */ /* 0x000fca0000011604 */
[----:B------:R-:W-:-:S04]  /*11a30*/  IMAD.MOV R3, RZ, RZ, -R2 ;  /* 0x000000ffff037224 */ /* 0x000fc800078e0a02 */
[----:B------:R-:W-:Y:S01]  /*11a40*/  IMAD R6, R5, R3, R6 ;  /* 0x0000000305067224 */ /* 0x000fe200078e0206 */
[--C-:B------:R-:W-:Y:S01]  /*11a50*/  SHF.R.S32.HI R3, RZ, 0x1f, R2.reuse ;  /* 0x0000001fff037819 */ /* 0x100fe20000011402 */
[----:B------:R-:W0:Y:S02]  /*11a60*/  LDC.64 R4, c[0x0][0x418] ;  /* 0x00010600ff047b82 */ /* 0x000e240000000a00 */
[----:B------:R-:W-:-:S04]  /*11a70*/  IMAD.WIDE.U32 R2, R23, UR4, R2 ;  /* 0x0000000417027c25 */ /* 0x000fc8000f8e0002 */
[----:B------:R-:W-:Y:S01]  /*11a80*/  IMAD.IADD R10, R10, 0x1, R3 ;  /* 0x000000010a0a7824 */ /* 0x000fe200078e0203 */
[----:B0-----:R-:W-:-:S04]  /*11a90*/  LEA R4, P0, R2, R4, 0x2 ;  /* 0x0000000402047211 */ /* 0x001fc800078010ff */
[----:B------:R-:W-:-:S05]  /*11aa0*/  LEA.HI.X R5, R2, R5, R10, 0x2, P0 ;  /* 0x0000000502057211 */ /* 0x000fca00000f140a */
[----:B------:R0:W5:Y:S04]  /*11ab0*/  LDG.E R4, desc[UR48][R4.64] ;  /* 0x0000003004047981 */ /* 0x000168000c1e1900 */
.L_x_10861:
[----:B------:R-:W0:Y:S01]  /*11ac0*/  S2R R2, SR_TID.X ;  /* 0x0000000000027919 */ /* 0x000e220000002100 */
[----:B------:R-:W-:Y:S01]  /*11ad0*/  IMAD R3, R8, 0x8, R17 ;  /* 0x0000000808037824 */ /* 0x000fe200078e0211 */
[----:B------:R-:W-:Y:S01]  /*11ae0*/  BSSY B1, `(.L_x_10862) ;  /* 0x0000006000017945 */ /* 0x000fe20003800000 */
[----:B0-----:R-:W-:Y:S02]  /*11af0*/  LOP3.LUT R5, R2, 0x7f, RZ, 0xc0, !PT ;  /* 0x0000007f02057812 */ /* 0x001fe400078ec0ff */
[----:B------:R-:W-:Y:S02]  /*11b00*/  SHF.L.U32 R2, R9, 0x1f, RZ ;  /* 0x0000001f09027819 */ /* 0x000fe400000006ff */
[----:B------:R-:W-:Y:S02]  /*11b10*/  ISETP.NE.AND P1, PT, R5, RZ, PT ;  /* 0x000000ff0500720c */ /* 0x000fe40003f25270 */
[----:B------:R-:W0:Y:S02]  /*11b20*/  SYNCS.PHASECHK.TRANS64.TRYWAIT P0, [R3+URZ+0x2d840], R2 ;  /* 0x02d84002030075a7 */ /* 0x000e24000800017f */
[----:B0-----:R-:W-:Y:S09]  /*11b30*/  @!P0 BRA `(.L_x_10863) ;  /* 0x0000003400808947 */ /* 0x001ff20003800000 */
.L_x_10960:
[----:B------:R-:W-:Y:S05]  /*11b40*/  BSYNC B1 ;  /* 0x0000000000017941 */ /* 0x000fea0003800000 */
.L_x_10862:
[----:B------:R-:W-:Y:S04]  /*11b50*/  BSSY B1, `(.L_x_10864) ;  /* 0x0000007000017945 */ /* 0x000fe80003800000 */
[----:B------:R-:W-:Y:S05]  /*11b60*/  @P1 BRA `(.L_x_10865) ;  /* 0x0000000000141947 */ /* 0x000fea0003800000 */
[----:B------:R-:W-:Y:S01]  /*11b70*/  ISETP.NE.AND P0, PT, R28, RZ, PT ;  /* 0x000000ff1c00720c */ /* 0x000fe20003f05270 */
[----:B0-----:R-:W-:-:S04]  /*11b80*/  IMAD.MOV.U32 R2, RZ, RZ, 0x6000 ;  /* 0x00006000ff027424 */ /* 0x001fc800078e00ff */
[----:B------:R1:W-:Y:S08]  /*11b90*/  SYNCS.ARRIVE.TRANS64 RZ, [R3+URZ+0x2d830], R2 ;  /* 0x02d8300203ff79a7 */ /* 0x0003f0000800003f */
[----:B------:R-:W-:Y:S05]  /*11ba0*/  @!P0 BRA `(.L_x_10865) ;  /* 0x0000000000048947 */ /* 0x000fea0003800000 */
[----:B------:R-:W-:Y:S01]  /*11bb0*/  BPT.TRAP 0x1 ;  /* 0x000000040000795c */ /* 0x000fe20000300000 */
.L_x_10865:
[----:B------:R-:W-:Y:S05]  /*11bc0*/  BSYNC B1 ;  /* 0x0000000000017941 */ /* 0x000fea0003800000 */
.L_x_10864:
[----:B------:R-:W-:Y:S01]  /*11bd0*/  IMAD.MOV.U32 R12, RZ, RZ, RZ ;  /* 0x000000ffff0c7224 */ /* 0x000fe200078e00ff */
[----:B------:R-:W-:Y:S01]  /*11be0*/  UIADD3 UR4, UP0, UR46, 0x370, URZ ;  /* 0x000003702e047890 */ /* 0x000fe2000ff1e03f */
[----:B------:R-:W-:Y:S01]  /*11bf0*/  IMAD R11, R8, 0x6000, R17 ;  /* 0x00006000080b7824 */ /* 0x000fe200078e0211 */
[----:B------:R-:W-:Y:S01]  /*11c00*/  PLOP3.LUT P0, PT, PT, PT, PT, 0x80, 0x0 ;  /* 0x000000000000781c */ /* 0x000fe20003f0f070 */
[----:B01----:R-:W-:Y:S01]  /*11c10*/  VIADD R3, R3, 0x2d830 ;  /* 0x0002d83003037836 */ /* 0x003fe20000000000 */
[----:B------:R-:W-:Y:S01]  /*11c20*/  R2UR UR10, R12 ;  /* 0x000000000c0a72ca */ /* 0x000fe200000e0000 */
[----:B------:R-:W-:Y:S01]  /*11c30*/  IMAD.SHL.U32 R2, R6, 0x80, RZ ;  /* 0x0000008006027824 */ /* 0x000fe200078e00ff */
[----:B------:R-:W-:Y:S01]  /*11c40*/  UIADD3.X UR5, URZ, UR47, URZ, UP0, !UPT ;  /* 0x0000002f3f057290 */ /* 0x000fe200087fe43f */
[----:B------:R-:W-:Y:S01]  /*11c50*/  VIADD R5, R11, 0x15400 ;  /* 0x000154000b057836 */ /* 0x000fe20000000000 */
[----:B------:R-:W-:Y:S01]  /*11c60*/  UMOV UR6, 0x0 ;  /* 0x0000000000067882 */ /* 0x000fe20000000000 */
[----:B------:R-:W-:-:S10]  /*11c70*/  UMOV UR7, 0x14f00000 ;  /* 0x14f0000000077882 */ /* 0x000fd40000000000 */
.L_x_10866:
        /* <DEDUP_REMOVED lines=16> */
.L_x_10867:
        /* <DEDUP_REMOVED lines=16> */
.L_x_10868:
        /* <DEDUP_REMOVED lines=15> */
.L_x_10961:
[----:B------:R-:W-:Y:S05]  /*11f70*/  BSYNC B1 ;  /* 0x0000000000017941 */ /* 0x000fea0003800000 */
.L_x_10869:
[----:B------:R-:W-:Y:S01]  /*11f80*/  BSSY B1, `(.L_x_10871) ;  /* 0x000000a000017945 */ /* 0x000fe20003800000 */
[----:B0-----:R-:W-:Y:S02]  /*11f90*/  IMAD.MOV.U32 R2, RZ, RZ, 0x0 ;  /* 0x00000000ff027424 */ /* 0x001fe400078e00ff */
[----:B------:R-:W-:Y:S01]  /*11fa0*/  IMAD.MOV.U32 R3, RZ, RZ, 0x14f00000 ;  /* 0x14f00000ff037424 */ /* 0x000fe200078e00ff */
[----:B------:R-:W-:Y:S06]  /*11fb0*/  @P1 BRA `(.L_x_10872) ;  /* 0x0000000000181947 */ /* 0x000fec0003800000 */
[----:B------:R-:W-:Y:S01]  /*11fc0*/  ISETP.NE.AND P0, PT, R28, RZ, PT ;  /* 0x000000ff1c00720c */ /* 0x000fe20003f05270 */
[----:B------:R-:W-:Y:S02]  /*11fd0*/  IMAD R11, R16, 0x8, R17 ;  /* 0x00000008100b7824 */ /* 0x000fe400078e0211 */
[----:B------:R-:W-:-:S04]  /*11fe0*/  IMAD.MOV.U32 R14, RZ, RZ, 0x6000 ;  /* 0x00006000ff0e7424 */ /* 0x000fc800078e00ff */
[----:B------:R0:W-:Y:S06]  /*11ff0*/  SYNCS.ARRIVE.TRANS64 RZ, [R11+URZ+0x2d850], R14 ;  /* 0x02d8500e0bff79a7 */ /* 0x0001ec000800003f */
[----:B------:R-:W-:Y:S05]  /*12000*/  @!P0 BRA `(.L_x_10872) ;  /* 0x0000000000048947 */ /* 0x000fea0003800000 */
[----:B------:R-:W-:Y:S01]  /*12010*/  BPT.TRAP 0x1 ;  /* 0x000000040000795c */ /* 0x000fe20000300000 */
.L_x_10872:
[----:B------:R-:W-:Y:S05]  /*12020*/  BSYNC B1 ;  /* 0x0000000000017941 */ /* 0x000fea0003800000 */
.L_x_10871:
[----:B------:R-:W-:Y:S01]  /*12030*/  R2UR UR6, R2 ;  /* 0x00000000020672ca */ /* 0x000fe200000e0000 */
[--C-:B0-----:R-:W-:Y:S01]  /*12040*/  IMAD R11, R16, 0x8, R17.reuse ;  /* 0x00000008100b7824 */ /* 0x101fe200078e0211 */
[----:B------:R-:W-:Y:S01]  /*12050*/  R2UR UR7, R3 ;  /* 0x00000000030772ca */ /* 0x000fe200000e0000 */
[----:B------:R-:W-:Y:S01]  /*12060*/  UIADD3 UR4, UP0, UR46, 0x470, URZ ;  /* 0x000004702e047890 */ /* 0x000fe2000ff1e03f */
[----:B------:R-:W-:Y:S01]  /*12070*/  R2UR UR10, R12 ;  /* 0x000000000c0a72ca */ /* 0x000fe200000e0000 */
[----:B------:R-:W-:Y:S01]  /*12080*/  IMAD R12, R16, 0x6000, R17 ;  /* 0x00006000100c7824 */ /* 0x000fe200078e0211 */
[----:B------:R-:W-:Y:S01]  /*12090*/  PLOP3.LUT P0, PT, PT, PT, PT, 0x80, 0x0 ;  /* 0x000000000000781c */ /* 0x000fe20003f0f070 */
[----:B------:R-:W-:Y:S01]  /*120a0*/  IMAD.SHL.U32 R13, R22, 0x80, RZ ;  /* 0x00000080160d7824 */ /* 0x000fe200078e00ff */
[----:B------:R-:W-:Y:S01]  /*120b0*/  UIADD3.X UR5, URZ, UR47, URZ, UP0, !UPT ;  /* 0x0000002f3f057290 */ /* 0x000fe200087fe43f */
[----:B------:R-:W-:Y:S02]  /*120c0*/  VIADD R11, R11, 0x2d850 ;  /* 0x0002d8500b0b7836 */ /* 0x000fe40000000000 */
[----:B------:R-:W-:-:S09]  /*120d0*/  VIADD R14, R12, 0x400 ;  /* 0x000004000c0e7836 */ /* 0x000fd20000000000 */
.L_x_10873:
        /* <DEDUP_REMOVED lines=15> */
.L_x_10874:
        /* <DEDUP_REMOVED lines=15> */
.L_x_10875:
        /* <DEDUP_REMOVED lines=12> */
.L_x_10860:
[----:B------:R-:W-:Y:S05]  /*12380*/  BSYNC B0 ;  /* 0x0000000000007941 */ /* 0x000fea0003800000 */
.L_x_10859:
[----:B------:R-:W-:Y:S01]  /*12390*/  UIADD3 UR4, UR40, -0x3, URZ ;  /* 0xfffffffd28047890 */ /* 0x000fe2000fffe03f */
[----:B------:R-:W-:Y:S02]  /*123a0*/  IMAD.MOV.U32 R16, RZ, RZ, R8 ;  /* 0x000000ffff107224 */ /* 0x000fe400078e0008 */
[----:B------:R-:W-:-:S03]  /*123b0*/  IMAD.MOV.U32 R24, RZ, RZ, R9 ;  /* 0x000000ffff187224 */ /* 0x000fc600078e0009 */
[----:B------:R-:W-:-:S07]  /*123c0*/  IMAD.U32 R6, RZ, RZ, UR4 ;  /* 0x00000004ff067e24 */ /* 0x000fce000f8e00ff */
.L_x_10858:
[----:B------:R-:W-:Y:S01]  /*123d0*/  ULOP3.LUT UR4, URZ, UR40, URZ, 0x33, !UPT ;  /* 0x000000283f047292 */ /* 0x000fe2000f8e333f */
[----:B------:R-:W-:Y:S01]  /*123e0*/  VIADD R7, R7, 0xfffffffe ;  /* 0xfffffffe07077836 */ /* 0x000fe20000000000 */
[----:B------:R-:W-:Y:S04]  /*123f0*/  BSSY B0, `(.L_x_10857) ;  /* 0x000015a000007945 */ /* 0x000fe80003800000 */
[----:B------:R-:W-:-:S13]  /*12400*/  ISETP.NE.AND P0, PT, R7, UR4, PT ;  /* 0x0000000407007c0c */ /* 0x000fda000bf05270 */
[----:B------:R-:W-:Y:S05]  /*12410*/  @!P0 BRA `(.L_x_10876) ;  /* 0x00000014005c8947 */ /* 0x000fea0003800000 */
[----:B------:R-:W-:-:S07]  /*12420*/  IMAD.MOV.U32 R4, RZ, RZ, R18 ;  /* 0x000000ffff047224 */ /* 0x000fce00078e0012 */
.L_x_10911:
[----:B------:R-:W-:Y:S01]  /*12430*/  LOP3.LUT P1, RZ, R19, 0x2, RZ, 0xc0, !PT ;  /* 0x0000000213ff7812 */ /* 0x000fe2000782c0ff */
[----:B------:R-:W-:Y:S01]  /*12440*/  VIADD R7, R16, 0x1 ;  /* 0x0000000110077836 */ /* 0x000fe20000000000 */
[----:B------:R-:W-:Y:S05]  /*12450*/  YIELD ;  /* 0x0000000000007946 */ /* 0x000fea0003800000 */
[----:B------:R-:W-:Y:S01]  /*12460*/  ISETP.NE.AND P0, PT, R7, 0x2, PT ;  /* 0x000000020700780c */ /* 0x000fe20003f05270 */
[----:B------:R-:W-:Y:S03]  /*12470*/  BSSY B1, `(.L_x_10877) ;  /* 0x00000a4000017945 */ /* 0x000fe60003800000 */
[----:B------:R-:W-:-:S02]  /*12480*/  SEL R3, RZ, 0x1, P0 ;  /* 0x00000001ff037807 */ /* 0x000fc40000000000 */
        /* <DEDUP_REMOVED lines=15> */
[----:B------:R-:W-:-:S04]  /*12580*/  IMAD.MOV R9, RZ, RZ, -R2 ;  /* 0x000000ffff097224 */ /* 0x000fc800078e0a02 */
[----:B------:R-:W-:Y:S02]  /*12590*/  IMAD R9, R5, R9, R6 ;  /* 0x0000000905097224 */ /* 0x000fe400078e0206 */
[C---:B------:R-:W-:Y:S02]  /*125a0*/  IMAD R5, R23.reuse, UR5, R4 ;  /* 0x0000000517057c24 */ /* 0x040fe4000f8e0204 */
[----:B------:R-:W-:Y:S01]  /*125b0*/  IMAD.WIDE.U32 R2, R23, UR4, R2 ;  /* 0x0000000417027c25 */ /* 0x000fe2000f8e0002 */
[----:B------:R-:W-:-:S03]  /*125c0*/  ULDC.64 UR4, c[0x0][0x418] ;  /* 0x0001060000047ab9 */ /* 0x000fc60000000a00 */
[----:B------:R-:W-:Y:S01]  /*125d0*/  IMAD.IADD R5, R5, 0x1, R3 ;  /* 0x0000000105057824 */ /* 0x000fe200078e0203 */
[----:B------:R-:W-:-:S04]  /*125e0*/  LEA R4, P0, R2, UR4, 0x2 ;  /* 0x0000000402047c11 */ /* 0x000fc8000f8010ff */
[----:B------:R-:W-:-:S05]  /*125f0*/  LEA.HI.X R5, R2, UR5, R5, 0x2, P0 ;  /* 0x0000000502057c11 */ /* 0x000fca00080f1405 */
[----:B------:R0:W5:Y:S04]  /*12600*/  LDG.E R4, desc[UR48][R4.64] ;  /* 0x0000003004047981 */ /* 0x000168000c1e1900 */
.L_x_10879:
        /* <DEDUP_REMOVED lines=8> */
.L_x_10962:
[----:B------:R-:W-:Y:S05]  /*12690*/  BSYNC B2 ;  /* 0x0000000000027941 */ /* 0x000fea0003800000 */
.L_x_10880:
[----:B------:R-:W-:Y:S04]  /*126a0*/  BSSY B2, `(.L_x_10882) ;  /* 0x0000007000027945 */ /* 0x000fe80003800000 */
[----:B------:R-:W-:Y:S05]  /*126b0*/  @P1 BRA `(.L_x_10883) ;  /* 0x0000000000141947 */ /* 0x000fea0003800000 */
[----:B------:R-:W-:Y:S01]  /*126c0*/  ISETP.NE.AND P0, PT, R28, RZ, PT ;  /* 0x000000ff1c00720c */ /* 0x000fe20003f05270 */
[----:B0-----:R-:W-:-:S04]  /*126d0*/  IMAD.MOV.U32 R2, RZ, RZ, 0x6000 ;  /* 0x00006000ff027424 */ /* 0x001fc800078e00ff */
[----:B------:R1:W-:Y:S08]  /*126e0*/  SYNCS.ARRIVE.TRANS64 RZ, [R3+URZ+0x2d830], R2 ;  /* 0x02d8300203ff79a7 */ /* 0x0003f0000800003f */
[----:B------:R-:W-:Y:S05]  /*126f0*/  @!P0 BRA `(.L_x_10883) ;  /* 0x0000000000048947 */ /* 0x000fea0003800000 */
[----:B------:R-:W-:Y:S01]  /*12700*/  BPT.TRAP 0x1 ;  /* 0x000000040000795c */ /* 0x000fe20000300000 */
.L_x_10883:
[----:B------:R-:W-:Y:S05]  /*12710*/  BSYNC B2 ;  /* 0x0000000000027941 */ /* 0x000fea0003800000 */
.L_x_10882:
        /* <DEDUP_REMOVED lines=11> */
.L_x_10884:
        /* <DEDUP_REMOVED lines=16> */
.L_x_10885:
        /* <DEDUP_REMOVED lines=16> */
.L_x_10886:
        /* <DEDUP_REMOVED lines=15> */
.L_x_10963:
[----:B------:R-:W-:Y:S05]  /*12ac0*/  BSYNC B2 ;  /* 0x0000000000027941 */ /* 0x000fea0003800000 */
.L_x_10887:
[----:B------:R-:W-:Y:S01]  /*12ad0*/  BSSY B2, `(.L_x_10889) ;  /* 0x0000009000027945 */ /* 0x000fe20003800000 */
[----:B------:R-:W-:Y:S02]  /*12ae0*/  IMAD.MOV.U32 R2, RZ, RZ, 0x0 ;  /* 0x00000000ff027424 */ /* 0x000fe400078e00ff */
[----:B0-----:R-:W-:Y:S01]  /*12af0*/  IMAD.MOV.U32 R3, RZ, RZ, 0x14f00000 ;  /* 0x14f00000ff037424 */ /* 0x001fe200078e00ff */
[----:B------:R-:W-:Y:S06]  /*12b00*/  @P1 BRA `(.L_x_10890) ;  /* 0x0000000000141947 */ /* 0x000fec0003800000 */
[----:B------:R-:W-:Y:S01]  /*12b10*/  ISETP.NE.AND P0, PT, R28, RZ, PT ;  /* 0x000000ff1c00720c */ /* 0x000fe20003f05270 */
[----:B------:R-:W-:-:S04]  /*12b20*/  IMAD.MOV.U32 R13, RZ, RZ, 0x6000 ;  /* 0x00006000ff0d7424 */ /* 0x000fc800078e00ff */
[----:B------:R0:W-:Y:S08]  /*12b30*/  SYNCS.ARRIVE.TRANS64 RZ, [R12+URZ+0x50], R13 ;  /* 0x0000500d0cff79a7 */ /* 0x0001f0000800003f */
[----:B------:R-:W-:Y:S05]  /*12b40*/  @!P0 BRA `(.L_x_10890) ;  /* 0x0000000000048947 */ /* 0x000fea0003800000 */
[----:B------:R-:W-:Y:S01]  /*12b50*/  BPT.TRAP 0x1 ;  /* 0x000000040000795c */ /* 0x000fe20000300000 */
.L_x_10890:
[----:B------:R-:W-:Y:S05]  /*12b60*/  BSYNC B2 ;  /* 0x0000000000027941 */ /* 0x000fea0003800000 */
.L_x_10889:
        /* <DEDUP_REMOVED lines=10> */
.L_x_10891:
        /* <DEDUP_REMOVED lines=15> */
.L_x_10892:
        /* <DEDUP_REMOVED lines=15> */
.L_x_10893:
        /* <DEDUP_REMOVED lines=12> */
.L_x_10878:
[----:B------:R-:W-:Y:S05]  /*12eb0*/  BSYNC B1 ;  /* 0x0000000000017941 */ /* 0x000fea0003800000 */
.L_x_10877:
[----:B------:R-:W-:Y:S01]  /*12ec0*/  LOP3.LUT P1, RZ, R19, 0x2, RZ, 0xc0, !PT ;  /* 0x0000000213ff7812 */ /* 0x000fe2000782c0ff */
[----:B------:R-:W-:Y:S01]  /*12ed0*/  VIADD R16, R7, 0x1 ;  /* 0x0000000107107836 */ /* 0x000fe20000000000 */
[----:B------:R-:W-:Y:S01]  /*12ee0*/  BSSY B1, `(.L_x_10894) ;  /* 0x00000a7000017945 */ /* 0x000fe20003800000 */
[----:B------:R-:W-:-:S03]  /*12ef0*/  VIADD R9, R6, 0xffffffff ;  /* 0xffffffff06097836 */ /* 0x000fc60000000000 */
        /* <DEDUP_REMOVED lines=24> */
[----:B------:R-:W-:-:S05]  /*13080*/  LEA.HI.X R5, R2, UR5, R3, 0x2, P0 ;  /* 0x0000000502057c11 */ /* 0x000fca00080f1403 */
[----:B------:R0:W5:Y:S04]  /*13090*/  LDG.E R4, desc[UR48][R4.64] ;  /* 0x0000003004047981 */ /* 0x000168000c1e1900 */
.L_x_10896:
[----:B------:R-:W-:Y:S01]  /*130a0*/  IMAD R2, R16, 0x8, R17 ;  /* 0x0000000810027824 */ /* 0x000fe200078e0211 */
[----:B------:R-:W-:Y:S01]  /*130b0*/  SHF.L.U32 R3, R24, 0x1f, RZ ;  /* 0x0000001f18037819 */ /* 0x000fe200000006ff */
[----:B------:R-:W-:Y:S03]  /*130c0*/  BSSY B2, `(.L_x_10897) ;  /* 0x0000003000027945 */ /* 0x000fe60003800000 */
[----:B------:R-:W1:Y:S02]  /*130d0*/  SYNCS.PHASECHK.TRANS64.TRYWAIT P0, [R2+URZ+0x2d840], R3 ;  /* 0x02d84003020075a7 */ /* 0x000e64000800017f */
[----:B-1----:R-:W-:Y:S05]  /*130e0*/  @!P0 BRA `(.L_x_10898) ;  /* 0x0000002000648947 */ /* 0x002fea0003800000 */
.L_x_10964:
[----:B------:R-:W-:Y:S05]  /*130f0*/  BSYNC B2 ;  /* 0x0000000000027941 */ /* 0x000fea0003800000 */
.L_x_10897:
[----:B0-----:R-:W0:Y:S01]  /*13100*/  S2R R5, SR_TID.X ;  /* 0x0000000000057919 */ /* 0x001e220000002100 */
[----:B------:R-:W-:Y:S01]  /*13110*/  BSSY B2, `(.L_x_10899) ;  /* 0x0000009000027945 */ /* 0x000fe20003800000 */
[----:B0-----:R-:W-:-:S04]  /*13120*/  LOP3.LUT R5, R5, 0x7f, RZ, 0xc0, !PT ;  /* 0x0000007f05057812 */ /* 0x001fc800078ec0ff */
[----:B------:R-:W-:-:S13]  /*13130*/  ISETP.NE.AND P1, PT, R5, RZ, PT ;  /* 0x000000ff0500720c */ /* 0x000fda0003f25270 */
[----:B------:R-:W-:Y:S05]  /*13140*/  @P1 BRA `(.L_x_10900) ;  /* 0x0000000000141947 */ /* 0x000fea0003800000 */
[----:B------:R-:W-:Y:S01]  /*13150*/  ISETP.NE.AND P0, PT, R28, RZ, PT ;  /* 0x000000ff1c00720c */ /* 0x000fe20003f05270 */
[----:B-1----:R-:W-:-:S04]  /*13160*/  IMAD.MOV.U32 R3, RZ, RZ, 0x6000 ;  /* 0x00006000ff037424 */ /* 0x002fc800078e00ff */
[----:B------:R0:W-:Y:S08]  /*13170*/  SYNCS.ARRIVE.TRANS64 RZ, [R2+URZ+0x2d830], R3 ;  /* 0x02d8300302ff79a7 */ /* 0x0001f0000800003f */
[----:B------:R-:W-:Y:S05]  /*13180*/  @!P0 BRA `(.L_x_10900) ;  /* 0x0000000000048947 */ /* 0x000fea0003800000 */
[----:B------:R-:W-:Y:S01]  /*13190*/  BPT.TRAP 0x1 ;  /* 0x000000040000795c */ /* 0x000fe20000300000 */
.L_x_10900:
[----:B------:R-:W-:Y:S05]  /*131a0*/  BSYNC B2 ;  /* 0x0000000000027941 */ /* 0x000fea0003800000 */
.L_x_10899:
[----:B------:R-:W-:Y:S01]  /*131b0*/  IMAD.MOV.U32 R5, RZ, RZ, RZ ;  /* 0x000000ffff057224 */ /* 0x000fe200078e00ff */
[----:B------:R-:W-:Y:S01]  /*131c0*/  UIADD3 UR4, UP0, UR46, 0x370, URZ ;  /* 0x000003702e047890 */ /* 0x000fe2000ff1e03f */
[C---:B01----:R-:W-:Y:S01]  /*131d0*/  IMAD R3, R16.reuse, 0x8, R0 ;  /* 0x0000000810037824 */ /* 0x043fe200078e0200 */
[----:B------:R-:W-:Y:S01]  /*131e0*/  PLOP3.LUT P0, PT, PT, PT, PT, 0x80, 0x0 ;  /* 0x000000000000781c */ /* 0x000fe20003f0f070 */
[----:B------:R-:W-:Y:S01]  /*131f0*/  IMAD R13, R16, 0x6000, R17 ;  /* 0x00006000100d7824 */ /* 0x000fe200078e0211 */
[----:B------:R-:W-:Y:S01]  /*13200*/  R2UR UR10, R5 ;  /* 0x00000000050a72ca */ /* 0x000fe200000e0000 */
[----:B------:R-:W-:Y:S01]  /*13210*/  VIADD R3, R3, 0x30 ;  /* 0x0000003003037836 */ /* 0x000fe20000000000 */
[----:B------:R-:W-:Y:S01]  /*13220*/  UIADD3.X UR5, URZ, UR47, URZ, UP0, !UPT ;  /* 0x0000002f3f057290 */ /* 0x000fe200087fe43f */
[----:B------:R-:W-:Y:S01]  /*13230*/  IMAD.SHL.U32 R2, R10, 0x80, RZ ;  /* 0x000000800a027824 */ /* 0x000fe200078e00ff */
[----:B------:R-:W-:Y:S01]  /*13240*/  UMOV UR6, 0x0 ;  /* 0x0000000000067882 */ /* 0x000fe20000000000 */
[----:B------:R-:W-:Y:S01]  /*13250*/  VIADD R11, R13, 0x15400 ;  /* 0x000154000d0b7836 */ /* 0x000fe20000000000 */
[----:B------:R-:W-:-:S09]  /*13260*/  UMOV UR7, 0x14f00000 ;  /* 0x14f0000000077882 */ /* 0x000fd20000000000 */
.L_x_10901:
        /* <DEDUP_REMOVED lines=16> */
.L_x_10902:
        /* <DEDUP_REMOVED lines=16> */
.L_x_10903:
        /* <DEDUP_REMOVED lines=15> */
.L_x_10965:
[----:B------:R-:W-:Y:S05]  /*13560*/  BSYNC B2 ;  /* 0x0000000000027941 */ /* 0x000fea0003800000 */
.L_x_10904:
[----:B------:R-:W-:Y:S01]  /*13570*/  BSSY B2, `(.L_x_10906) ;  /* 0x0000009000027945 */ /* 0x000fe20003800000 */
[----:B0-----:R-:W-:Y:S02]  /*13580*/  IMAD.MOV.U32 R2, RZ, RZ, 0x0 ;  /* 0x00000000ff027424 */ /* 0x001fe400078e00ff */
[----:B------:R-:W-:Y:S01]  /*13590*/  IMAD.MOV.U32 R3, RZ, RZ, 0x14f00000 ;  /* 0x14f00000ff037424 */ /* 0x000fe200078e00ff */
[----:B------:R-:W-:Y:S06]  /*135a0*/  @P1 BRA `(.L_x_10907) ;  /* 0x0000000000141947 */ /* 0x000fec0003800000 */
[----:B------:R-:W-:Y:S01]  /*135b0*/  ISETP.NE.AND P0, PT, R28, RZ, PT ;  /* 0x000000ff1c00720c */ /* 0x000fe20003f05270 */
[----:B------:R-:W-:-:S04]  /*135c0*/  IMAD.MOV.U32 R13, RZ, RZ, 0x6000 ;  /* 0x00006000ff0d7424 */ /* 0x000fc800078e00ff */
[----:B------:R0:W-:Y:S08]  /*135d0*/  SYNCS.ARRIVE.TRANS64 RZ, [R8+URZ+0x50], R13 ;  /* 0x0000500d08ff79a7 */ /* 0x0001f0000800003f */
[----:B------:R-:W-:Y:S05]  /*135e0*/  @!P0 BRA `(.L_x_10907) ;  /* 0x0000000000048947 */ /* 0x000fea0003800000 */
[----:B------:R-:W-:Y:S01]  /*135f0*/  BPT.TRAP 0x1 ;  /* 0x000000040000795c */ /* 0x000fe20000300000 */
.L_x_10907:
[----:B------:R-:W-:Y:S05]  /*13600*/  BSYNC B2 ;  /* 0x0000000000027941 */ /* 0x000fea0003800000 */
.L_x_10906:
        /* <DEDUP_REMOVED lines=10> */
.L_x_10908:
        /* <DEDUP_REMOVED lines=15> */
.L_x_10909:
        /* <DEDUP_REMOVED lines=15> */
.L_x_10910:
        /* <DEDUP_REMOVED lines=12> */
.L_x_10895:
[----:B------:R-:W-:Y:S05]  /*13950*/  BSYNC B1 ;  /* 0x0000000000017941 */ /* 0x000fea0003800000 */
.L_x_10894:
[----:B------:R-:W-:Y:S01]  /*13960*/  ISETP.GT.AND P0, PT, R9, UR39, PT ;  /* 0x0000002709007c0c */ /* 0x000fe2000bf04270 */
[----:B------:R-:W-:-:S12]  /*13970*/  VIADD R6, R6, 0xfffffffe ;  /* 0xfffffffe06067836 */ /* 0x000fd80000000000 */
[----:B------:R-:W-:Y:S05]  /*13980*/  @P0 BRA `(.L_x_10911) ;  /* 0xffffffe800a80947 */ /* 0x000fea000383ffff */
.L_x_10876:
[----:B------:R-:W-:Y:S05]  /*13990*/  BSYNC B0 ;  /* 0x0000000000007941 */ /* 0x000fea0003800000 */
.L_x_10857:
[----:B------:R-:W1:Y:S01]  /*139a0*/  S2R R0, SR_TID.X ;  /* 0x0000000000007919 */ /* 0x000e620000002100 */
[----:B------:R-:W-:Y:S01]  /*139b0*/  BSSY B0, `(.L_x_10912) ;  /* 0x0000010000007945 */ /* 0x000fe20003800000 */
        /* <DEDUP_REMOVED lines=14> */
[----:B0-----:R-:W-:-:S07]  /*13aa0*/  IADD3 R27, R0, UR42, R27 ;  /* 0x0000002a001b7c10 */ /* 0x001fce000fffe01b */
.L_x_10913:
[----:B------:R-:W-:Y:S05]  /*13ab0*/  BSYNC B0 ;  /* 0x0000000000007941 */ /* 0x000fea0003800000 */
.L_x_10912:
[----:B------:R-:W-:Y:S01]  /*13ac0*/  LOP3.LUT P0, RZ, R19, 0x2, RZ, 0xc0, !PT ;  /* 0x0000000213ff7812 */ /* 0x000fe2000780c0ff */
[----:B------:R-:W-:-:S12]  /*13ad0*/  BSSY B0, `(.L_x_10914) ;  /* 0x0000043000007945 */ /* 0x000fd80003800000 */
[----:B------:R-:W-:Y:S05]  /*13ae0*/  @!P0 BRA `(.L_x_10915) ;  /* 0x0000000400048947 */ /* 0x000fea0003800000 */
[----:B------:R-:W-:Y:S01]  /*13af0*/  IMAD R3, R16, 0x8, R17 ;  /* 0x0000000810037824 */ /* 0x000fe200078e0211 */
[----:B------:R-:W-:Y:S01]  /*13b00*/  SHF.L.U32 R0, R24, 0x1f, RZ ;  /* 0x0000001f18007819 */ /* 0x000fe200000006ff */
[----:B------:R-:W-:Y:S01]  /*13b10*/  BSSY B1, `(.L_x_10916) ;  /* 0x0000004000017945 */ /* 0x000fe20003800000 */
[----:B------:R-:W-:Y:S02]  /*13b20*/  ISETP.NE.AND P2, PT, R6, RZ, PT ;  /* 0x000000ff0600720c */ /* 0x000fe40003f45270 */
[----:B------:R-:W1:Y:S02]  /*13b30*/  SYNCS.PHASECHK.TRANS64.TRYWAIT P0, [R3+URZ+0x2d860], R0 ;  /* 0x02d86000030075a7 */ /* 0x000e64000800017f */
[----:B-1----:R-:W-:Y:S09]  /*13b40*/  @!P0 BRA `(.L_x_10917) ;  /* 0x0000001400f48947 */ /* 0x002ff20003800000 */
.L_x_10966:
[----:B------:R-:W-:Y:S05]  /*13b50*/  BSYNC B1 ;  /* 0x0000000000017941 */ /* 0x000fea0003800000 */
.L_x_10916:
[----:B------:R-:W-:Y:S04]  /*13b60*/  BSSY B1, `(.L_x_10918) ;  /* 0x0000007000017945 */ /* 0x000fe80003800000 */
[----:B------:R-:W-:Y:S05]  /*13b70*/  @P2 BRA `(.L_x_10919) ;  /* 0x0000000000142947 */ /* 0x000fea0003800000 */
[----:B------:R-:W-:Y:S01]  /*13b80*/  ISETP.NE.AND P0, PT, R28, RZ, PT ;  /* 0x000000ff1c00720c */ /* 0x000fe20003f05270 */
[----:B-1----:R-:W-:-:S04]  /*13b90*/  IMAD.MOV.U32 R0, RZ, RZ, 0x6000 ;  /* 0x00006000ff007424 */ /* 0x002fc800078e00ff */
[----:B------:R2:W-:Y:S08]  /*13ba0*/  SYNCS.ARRIVE.TRANS64 RZ, [R3+URZ+0x2d850], R0 ;  /* 0x02d8500003ff79a7 */ /* 0x0005f0000800003f */
[----:B------:R-:W-:Y:S05]  /*13bb0*/  @!P0 BRA `(.L_x_10919) ;  /* 0x0000000000048947 */ /* 0x000fea0003800000 */
[----:B------:R-:W-:Y:S01]  /*13bc0*/  BPT.TRAP 0x1 ;  /* 0x000000040000795c */ /* 0x000fe20000300000 */
.L_x_10919:
[----:B------:R-:W-:Y:S05]  /*13bd0*/  BSYNC B1 ;  /* 0x0000000000017941 */ /* 0x000fea0003800000 */
.L_x_10918:
[----:B-12---:R-:W-:Y:S01]  /*13be0*/  IMAD R0, R16, 0x6000, R17 ;  /* 0x0000600010007824 */ /* 0x006fe200078e0211 */
[----:B------:R-:W-:Y:S01]  /*13bf0*/  UIADD3 UR4, UP0, UR46, 0x470, URZ ;  /* 0x000004702e047890 */ /* 0x000fe2000ff1e03f */
[----:B0-----:R-:W-:Y:S01]  /*13c00*/  VIADD R2, R3, 0x2d850 ;  /* 0x0002d85003027836 */ /* 0x001fe20000000000 */
[----:B------:R-:W-:Y:S01]  /*13c10*/  PLOP3.LUT P0, PT, PT, PT, PT, 0x80, 0x0 ;  /* 0x000000000000781c */ /* 0x000fe20003f0f070 */
[----:B------:R-:W-:Y:S01]  /*13c20*/  IMAD.SHL.U32 R22, R22, 0x80, RZ ;  /* 0x0000008016167824 */ /* 0x000fe200078e00ff */
[----:B------:R-:W-:Y:S01]  /*13c30*/  UIADD3.X UR5, URZ, UR47, URZ, UP0, !UPT ;  /* 0x0000002f3f057290 */ /* 0x000fe200087fe43f */
[----:B------:R-:W-:Y:S01]  /*13c40*/  VIADD R3, R0, 0x400 ;  /* 0x0000040000037836 */ /* 0x000fe20000000000 */
[----:B------:R-:W-:Y:S01]  /*13c50*/  UMOV UR6, 0x0 ;  /* 0x0000000000067882 */ /* 0x000fe20000000000 */
[----:B------:R-:W-:Y:S01]  /*13c60*/  UMOV UR7, 0x14f00000 ;  /* 0x14f0000000077882 */ /* 0x000fe20000000000 */
[----:B------:R-:W-:-:S08]  /*13c70*/  UMOV UR10, URZ ;  /* 0x0000003f000a7c82 */ /* 0x000fd00008000000 */
.L_x_10920:
        /* <DEDUP_REMOVED lines=15> */
.L_x_10921:
        /* <DEDUP_REMOVED lines=15> */
.L_x_10922:
        /* <DEDUP_REMOVED lines=9> */
[----:B-1----:R-:W-:Y:S05]  /*13ef0*/  @P0 BRA.U.ANY `(.L_x_10922) ;  /* 0xfffffffd00d80947 */ /* 0x002fea000393ffff */
.L_x_10915:
[----:B------:R-:W-:Y:S05]  /*13f00*/  BSYNC B0 ;  /* 0x0000000000007941 */ /* 0x000fea0003800000 */
.L_x_10914:
[----:B------:R-:W-:-:S05]  /*13f10*/  VIADD R16, R16, 0x1 ;  /* 0x0000000110107836 */ /* 0x000fca0000000000 */
[----:B------:R-:W-:-:S04]  /*13f20*/  ISETP.NE.AND P0, PT, R16, 0x2, PT ;  /* 0x000000021000780c */ /* 0x000fc80003f05270 */
[----:B------:R-:W-:Y:S02]  /*13f30*/  SEL R3, RZ, 0x1, P0 ;  /* 0x00000001ff037807 */ /* 0x000fe40000000000 */
[----:B------:R-:W-:Y:S02]  /*13f40*/  SEL R16, R16, RZ, P0 ;  /* 0x000000ff10107207 */ /* 0x000fe40000000000 */
[----:B------:R-:W-:-:S07]  /*13f50*/  LOP3.LUT R24, R24, R3, RZ, 0x3c, !PT ;  /* 0x0000000318187212 */ /* 0x000fce00078e3cff */
.L_x_10839:
[----:B------:R-:W-:Y:S05]  /*13f60*/  BSYNC B7 ;  /* 0x0000000000077941 */ /* 0x000fea0003800000 */
.L_x_10837:
[----:B------:R-:W-:-:S13]  /*13f70*/  LOP3.LUT P0, RZ, R19, 0x4, RZ, 0xc0, !PT ;  /* 0x0000000413ff7812 */ /* 0x000fda000780c0ff */
[----:B------:R-:W-:Y:S05]  /*13f80*/  @!P0 BRA `(.L_x_10923) ;  /* 0x0000000000248947 */ /* 0x000fea0003800000 */
[----:B------:R-:W-:Y:S05]  /*13f90*/  WARPSYNC.ALL ;  /* 0x0000000000007948 */ /* 0x000fea0003800000 */
[----:B------:R-:W1:Y:S08]  /*13fa0*/  S2UR UR5, SR_CgaCtaId ;  /* 0x00000000000579c3 */ /* 0x000e700000008800 */
[----:B------:R-:W-:Y:S06]  /*13fb0*/  BAR.SYNC.DEFER_BLOCKING 0x5, 0x200 ;  /* 0x0148000000007b1d */ /* 0x000fec0000010000 */
[----:B------:R-:W-:-:S02]  /*13fc0*/  UMOV UR4, 0x400 ;  /* 0x0000040000047882 */ /* 0x000fc40000000000 */
[----:B-1----:R-:W-:-:S06]  /*13fd0*/  ULEA UR4, UR5, UR4, 0x18 ;  /* 0x0000000405047291 */ /* 0x002fcc000f8ec03f */
[----:B0-----:R-:W-:-:S05]  /*13fe0*/  IMAD.U32 R17, RZ, RZ, UR4 ;  /* 0x00000004ff117e24 */ /* 0x001fca000f8e00ff */
[----:B------:R0:W1:Y:S01]  /*13ff0*/  LDS R27, [R17+0x2d8d0] ;  /* 0x02d8d000111b7984 */ /* 0x0000620000000800 */
[----:B------:R-:W-:Y:S06]  /*14000*/  BAR.ARV 0x4, 0x200 ;  /* 0x0108000000007b1d */ /* 0x000fec0000002000 */
[----:B------:R-:W-:Y:S05]  /*14010*/  BRA `(.L_x_10924) ;  /* 0x00000000002c7947 */ /* 0x000fea0003800000 */
.L_x_10923:
[----:B------:R-:W-:-:S03]  /*14020*/  UMOV UR4, 0xffffffff ;  /* 0xffffffff00047882 */ /* 0x000fc60000000000 */
[----:B------:R-:W-:Y:S05]  /*14030*/  BRA.DIV UR4, `(.L_x_10925) ;  /* 0x0000001204cc7947 */ /* 0x000fea000b800000 */
[----:B------:R1:W2:Y:S02]  /*14040*/  SHFL.IDX PT, R14, R27, RZ, 0x1f ;  /* 0x00001fff1b0e7589 */ /* 0x0002a400000e0000 */
.L_x_10969:
[----:B------:R-:W0:Y:S01]  /*14050*/  @!P1 S2R R3, SR_CgaCtaId ;  /* 0x0000000000039919 */ /* 0x000e220000008800 */
[----:B------:R-:W-:Y:S05]  /*14060*/  WARPSYNC.ALL ;  /* 0x0000000000007948 */ /* 0x000fea0003800000 */
[----:B------:R-:W-:Y:S01]  /*14070*/  BAR.SYNC.DEFER_BLOCKING 0x4, 0x200 ;  /* 0x0108000000007b1d */ /* 0x000fe20000010000 */
[----:B------:R-:W-:-:S04]  /*14080*/  @!P1 MOV R0, 0x400 ;  /* 0x0000040000009802 */ /* 0x000fc80000000f00 */
[----:B0-----:R-:W-:-:S05]  /*14090*/  @!P1 LEA R17, R3, R0, 0x18 ;  /* 0x0000000003119211 */ /* 0x001fca00078ec0ff */
[----:B------:R1:W-:Y:S02]  /*140a0*/  @!P1 STS [R17+0x2d8d0], R27 ;  /* 0x02d8d01b11009388 */ /* 0x0003e40000000800 */
[----:B-12---:R-:W-:Y:S01]  /*140b0*/  IMAD.MOV.U32 R27, RZ, RZ, R14 ;  /* 0x000000ffff1b7224 */ /* 0x006fe200078e000e */
[----:B------:R-:W-:Y:S06]  /*140c0*/  BAR.ARV 0x5, 0x200 ;  /* 0x0148000000007b1d */ /* 0x000fec0000002000 */
.L_x_10924:
[----:B------:R-:W-:Y:S02]  /*140d0*/  ULDC UR4, c[0x0][0xc38] ;  /* 0x00030e0000047ab9 */ /* 0x000fe40000000800 */
[----:B-1----:R-:W-:-:S13]  /*140e0*/  ISETP.GE.AND P0, PT, R27, UR4, PT ;  /* 0x000000041b007c0c */ /* 0x002fda000bf06270 */
[----:B------:R-:W-:Y:S05]  /*140f0*/  @!P0 BRA `(.L_x_10926) ;  /* 0xffffffb800088947 */ /* 0x000fea000383ffff */
.L_x_10828:
[----:B------:R-:W1:Y:S01]  /*14100*/  S2R R3, SR_CgaCtaId ;  /* 0x0000000000037919 */ /* 0x000e620000008800 */
[----:B------:R-:W-:Y:S01]  /*14110*/  VIADD R29, R29, 0x1 ;  /* 0x000000011d1d7836 */ /* 0x000fe20000000000 */
[----:B------:R-:W-:Y:S01]  /*14120*/  MOV R2, 0x400 ;  /* 0x0000040000027802 */ /* 0x000fe20000000f00 */
[----:B------:R-:W-:Y:S03]  /*14130*/  BSSY B0, `(.L_x_10927) ;  /* 0x0000008000007945 */ /* 0x000fe60003800000 */
[----:B------:R-:W-:-:S04]  /*14140*/  LEA.HI R0, R29, R29, RZ, 0x1 ;  /* 0x0000001d1d007211 */ /* 0x000fc800078f08ff */
[----:B------:R-:W-:-:S05]  /*14150*/  LOP3.LUT R0, R0, 0xfffffffe, RZ, 0xc0, !PT ;  /* 0xfffffffe00007812 */ /* 0x000fca00078ec0ff */
[----:B------:R-:W-:-:S05]  /*14160*/  IMAD.IADD R0, R29, 0x1, -R0 ;  /* 0x000000011d007824 */ /* 0x000fca00078e0a00 */
[----:B------:R-:W-:Y:S02]  /*14170*/  SHF.L.U32 R0, R0, 0x1f, RZ ;  /* 0x0000001f00007819 */ /* 0x000fe400000006ff */
[----:B-1----:R-:W-:-:S04]  /*14180*/  LEA R9, R3, R2, 0x18 ;  /* 0x0000000203097211 */ /* 0x002fc800078ec0ff */
[----:B------:R-:W1:Y:S02]  /*14190*/  SYNCS.PHASECHK.TRANS64.TRYWAIT P0, [R9+URZ+0x2d820], R0 ;  /* 0x02d82000090075a7 */ /* 0x000e64000800017f */
[----:B-1----:R-:W-:Y:S05]  /*141a0*/  @!P0 BRA `(.L_x_10928) ;  /* 0x0000001000988947 */ /* 0x002fea0003800000 */
.L_x_10970:
[----:B------:R-:W-:Y:S05]  /*141b0*/  BSYNC B0 ;  /* 0x0000000000007941 */ /* 0x000fea0003800000 */
.L_x_10927:
[----:B------:R-:W-:-:S03]  /*141c0*/  UMOV UR4, 0xffffffff ;  /* 0xffffffff00047882 */ /* 0x000fc60000000000 */
[----:B------:R-:W-:Y:S05]  /*141d0*/  BRA.DIV UR4, `(.L_x_10929) ;  /* 0x0000001204a07947 */ /* 0x000fea000b800000 */
[----:B-1----:R-:W1:Y:S02]  /*141e0*/  S2R R0, SR_TID.X ;  /* 0x0000000000007919 */ /* 0x002e640000002100 */
[----:B-1----:R-:W-:-:S04]  /*141f0*/  SHF.R.U32.HI R0, RZ, 0x5, R0 ;  /* 0x00000005ff007819 */ /* 0x002fc80000011600 */
[----:B------:R-:W-:-:S05]  /*14200*/  LOP3.LUT R0, R0, 0x3, RZ, 0xc0, !PT ;  /* 0x0000000300007812 */ /* 0x000fca00078ec0ff */
[----:B------:R1:W2:Y:S02]  /*14210*/  SHFL.IDX PT, R14, R0, RZ, 0x1f ;  /* 0x00001fff000e7589 */ /* 0x0002a400000e0000 */
.L_x_10973:
[----:B--2---:R-:W-:Y:S01]  /*14220*/  ISETP.NE.AND P0, PT, R14, RZ, PT ;  /* 0x000000ff0e00720c */ /* 0x004fe20003f05270 */
[----:B------:R-:W-:-:S12]  /*14230*/  BSSY B0, `(.L_x_10930) ;  /* 0x0000024000007945 */ /* 0x000fd80003800000 */
[----:B------:R-:W-:Y:S05]  /*14240*/  @P0 BRA `(.L_x_10931) ;  /* 0x0000000000880947 */ /* 0x000fea0003800000 */
[----:B------:R-:W-:-:S03]  /*14250*/  UMOV UR4, 0xffffffff ;  /* 0xffffffff00047882 */ /* 0x000fc60000000000 */
[----:B------:R-:W-:Y:S05]  /*14260*/  BRA.DIV UR4, `(.L_x_10932) ;  /* 0x0000001204b07947 */ /* 0x000fea000b800000 */
[----:B------:R-:W-:-:S13]  /*14270*/  ELECT P6, URZ, PT ;  /* 0x00000000003f782f */ /* 0x000fda00038c0000 */
.L_x_10976:
[----:B------:R-:W-:Y:S05]  /*14280*/  @!P6 BRA `(.L_x_10931) ;  /* 0x000000000078e947 */ /* 0x000fea0003800000 */
[----:B------:R-:W-:-:S06]  /*14290*/  ULOP3.LUT UR4, UR38, 0x2, URZ, 0xfc, !UPT ;  /* 0x0000000226047892 */ /* 0x000fcc000f8efc3f */
[----:B-1----:R-:W-:-:S05]  /*142a0*/  IMAD.U32 R0, RZ, RZ, UR4 ;  /* 0x00000004ff007e24 */ /* 0x002fca000f8e00ff */
[----:B------:R-:W-:-:S13]  /*142b0*/  ISETP.NE.AND P2, PT, R0, 0x3, PT ;  /* 0x000000030000780c */ /* 0x000fda0003f45270 */
[----:B------:R-:W-:Y:S05]  /*142c0*/  @!P2 BRA `(.L_x_10933) ;  /* 0x000000000004a947 */ /* 0x000fea0003800000 */
[----:B------:R-:W-:Y:S01]  /*142d0*/  BPT.TRAP 0x1 ;  /* 0x000000040000795c */ /* 0x000fe20000300000 */
.L_x_10933:
[----:B------:R-:W-:Y:S01]  /*142e0*/  VIADD R3, R9, 0x2d840 ;  /* 0x0002d84009037836 */ /* 0x000fe20000000000 */
[----:B------:R-:W-:Y:S01]  /*142f0*/  SHF.L.U32 R2, R24, 0x1f, RZ ;  /* 0x0000001f18027819 */ /* 0x000fe200000006ff */
[C---:B------:R-:W-:Y:S02]  /*14300*/  VIADD R0, R16.reuse, 0x1 ;  /* 0x0000000110007836 */ /* 0x040fe40000000000 */
[----:B------:R-:W-:-:S03]  /*14310*/  IMAD R7, R16, 0x8, R3 ;  /* 0x0000000810077824 */ /* 0x000fc600078e0203 */
        /* <DEDUP_REMOVED lines=8> */
.L_x_10977:
[----:B------:R-:W2:Y:S02]  /*143a0*/  SYNCS.PHASECHK.TRANS64.TRYWAIT P0, [R3+URZ], R0 ;  /* 0x00000000030075a7 */ /* 0x000ea4000800017f */
[----:B--2---:R-:W-:Y:S05]  /*143b0*/  @!P0 BRA `(.L_x_10935) ;  /* 0x0000001000908947 */ /* 0x004fea0003800000 */
.L_x_10978:
[----:B------:R-:W-:Y:S05]  /*143c0*/  @!P2 BRA `(.L_x_10936) ;  /* 0x000000000004a947 */ /* 0x000fea0003800000 */
[----:B------:R-:W-:Y:S01]  /*143d0*/  BPT.TRAP 0x1 ;  /* 0x000000040000795c */ /* 0x000fe20000300000 */
.L_x_10936:
[----:B--2---:R-:W-:-:S04]  /*143e0*/  VIADD R3, R9, 0x2d860 ;  /* 0x0002d86009037836 */ /* 0x004fc80000000000 */
[----:B------:R-:W-:-:S04]  /*143f0*/  IMAD R5, R16, 0x8, R3 ;  /* 0x0000000810057824 */ /* 0x000fc800078e0203 */
[----:B------:R-:W2:Y:S02]  /*14400*/  SYNCS.PHASECHK.TRANS64.TRYWAIT P0, [R5+URZ], R2 ;  /* 0x00000002050075a7 */ /* 0x000ea4000800017f */
[----:B--2---:R-:W-:Y:S05]  /*14410*/  @!P0 BRA `(.L_x_10937) ;  /* 0x00000010008c8947 */ /* 0x004fea0003800000 */
.L_x_10979:
[----:B------:R-:W-:-:S07]  /*14420*/  IMAD R3, R4, 0x8, R3 ;  /* 0x0000000804037824 */ /* 0x000fce00078e0203 */
.L_x_10938:
[----:B---3--:R3:W4:Y:S02]  /*14430*/  SYNCS.PHASECHK.TRANS64.TRYWAIT P0, [R3+URZ], R0 ;  /* 0x00000000030075a7 */ /* 0x008724000800017f */
[----:B----4-:R-:W-:Y:S05]  /*14440*/  @!P0 NANOSLEEP.SYNCS 0x989680 ;  /* 0x009896800000895d */ /* 0x010fea0003900000 */
[----:B------:R-:W4:Y:S02]  /*14450*/  @!P0 SYNCS.PHASECHK.TRANS64 P0, [R3+URZ], R0 ;  /* 0x00000000030085a7 */ /* 0x000f24000800007f */
[----:B----4-:R-:W-:Y:S05]  /*14460*/  @!P0 BRA `(.L_x_10938) ;  /* 0xfffffffc00f08947 */ /* 0x010fea000383ffff */
.L_x_10931:
[----:B------:R-:W-:Y:S05]  /*14470*/  BSYNC B0 ;  /* 0x0000000000007941 */ /* 0x000fea0003800000 */
.L_x_10930:
[----:B------:R-:W-:Y:S05]  /*14480*/  EXIT ;  /* 0x000000000000794d */ /* 0x000fea0003800000 */
.L_x_10749:
[----:B0-----:R-:W-:-:S04]  /*14490*/  IMAD.U32 R3, RZ, RZ, UR42 ;  /* 0x0000002aff037e24 */ /* 0x001fc8000f8e00ff */
[----:B------:R0:W1:Y:S03]  /*144a0*/  SYNCS.PHASECHK.TRANS64.TRYWAIT P1, [R3+URZ+0x2d800], R0 ;  /* 0x02d80000030075a7 */ /* 0x000066000802017f */
[----:B-1----:R-:W-:Y:S05]  /*144b0*/  @!P1 NANOSLEEP.SYNCS 0x989680 ;  /* 0x009896800000995d */ /* 0x002fea0003900000 */
[----:B------:R-:W1:Y:S02]  /*144c0*/  @!P1 SYNCS.PHASECHK.TRANS64 P1, [R3+URZ+0x2d800], R0 ;  /* 0x02d80000030095a7 */ /* 0x000e64000802007f */
[----:B-1----:R-:W-:Y:S05]  /*144d0*/  @!P1 BRA `(.L_x_10749) ;  /* 0xfffffffc00ec9947 */ /* 0x002fea000383ffff */
[----:B------:R-:W-:Y:S05]  /*144e0*/  BRA `(.L_x_10939) ;  /* 0xfffffed4009c7947 */ /* 0x000fea000383ffff */
.L_x_10753:
[----:B-1----:R1:W2:Y:S02]  /*144f0*/  SYNCS.PHASECHK.TRANS64.TRYWAIT P2, [R5+URZ+0x2d830], R0 ;  /* 0x02d83000050075a7 */ /* 0x0022a4000804017f */
[----:B--2---:R-:W-:Y:S05]  /*14500*/  @!P2 NANOSLEEP.SYNCS 0x989680 ;  /* 0x009896800000a95d */ /* 0x004fea0003900000 */
[----:B------:R-:W2:Y:S02]  /*14510*/  @!P2 SYNCS.PHASECHK.TRANS64 P2, [R5+URZ+0x2d830], R0 ;  /* 0x02d830000500a5a7 */ /* 0x000ea4000804007f */
[----:B--2---:R-:W-:Y:S05]  /*14520*/  @!P2 BRA `(.L_x_10753) ;  /* 0xfffffffc00f0a947 */ /* 0x004fea000383ffff */
[----:B------:R-:W-:Y:S05]  /*14530*/  BRA `(.L_x_10752) ;  /* 0xfffffed400c07947 */ /* 0x000fea000383ffff */
.L_x_10769:
[----:B--2---:R-:W-:-:S04]  /*14540*/  IMAD.U32 R7, RZ, RZ, UR6 ;  /* 0x00000006ff077e24 */ /* 0x004fc8000f8e00ff */
[----:B------:R2:W3:Y:S03]  /*14550*/  SYNCS.PHASECHK.TRANS64.TRYWAIT P2, [R7+URZ+0x2d830], R6 ;  /* 0x02d83006070075a7 */ /* 0x0004e6000804017f */
[----:B---3--:R-:W-:Y:S05]  /*14560*/  @!P2 NANOSLEEP.SYNCS 0x989680 ;  /* 0x009896800000a95d */ /* 0x008fea0003900000 */
[----:B------:R-:W3:Y:S02]  /*14570*/  @!P2 SYNCS.PHASECHK.TRANS64 P2, [R7+URZ+0x2d830], R6 ;  /* 0x02d830060700a5a7 */ /* 0x000ee4000804007f */
[----:B---3--:R-:W-:Y:S05]  /*14580*/  @!P2 BRA `(.L_x_10769) ;  /* 0xfffffffc00eca947 */ /* 0x008fea000383ffff */
[----:B------:R-:W-:Y:S05]  /*14590*/  BRA `(.L_x_10766) ;  /* 0xffffff0800b07947 */ /* 0x000fea000383ffff */
.L_x_10773:
[----:B-1----:R-:W-:-:S04]  /*145a0*/  IMAD.U32 R7, RZ, RZ, UR6 ;  /* 0x00000006ff077e24 */ /* 0x002fc8000f8e00ff */
[----:B------:R1:W2:Y:S03]  /*145b0*/  SYNCS.PHASECHK.TRANS64.TRYWAIT P2, [R7+URZ+0x2d850], R6 ;  /* 0x02d85006070075a7 */ /* 0x0002a6000804017f */
[----:B--2---:R-:W-:Y:S05]  /*145c0*/  @!P2 NANOSLEEP.SYNCS 0x989680 ;  /* 0x009896800000a95d */ /* 0x004fea0003900000 */
[----:B------:R-:W2:Y:S02]  /*145d0*/  @!P2 SYNCS.PHASECHK.TRANS64 P2, [R7+URZ+0x2d850], R6 ;  /* 0x02d850060700a5a7 */ /* 0x000ea4000804007f */
[----:B--2---:R-:W-:Y:S05]  /*145e0*/  @!P2 BRA `(.L_x_10773) ;  /* 0xfffffffc00eca947 */ /* 0x004fea000383ffff */
[----:B------:R-:W-:Y:S05]  /*145f0*/  BRA `(.L_x_10770) ;  /* 0xffffff0c00507947 */ /* 0x000fea000383ffff */
.L_x_10790:
[----:B-1----:R-:W-:-:S04]  /*14600*/  IMAD.U32 R5, RZ, RZ, UR6 ;  /* 0x00000006ff057e24 */ /* 0x002fc8000f8e00ff */
[----:B------:R1:W2:Y:S03]  /*14610*/  SYNCS.PHASECHK.TRANS64.TRYWAIT P3, [R5+URZ+0x2d830], R0 ;  /* 0x02d83000050075a7 */ /* 0x0002a6000806017f */
[----:B--2---:R-:W-:Y:S05]  /*14620*/  @!P3 NANOSLEEP.SYNCS 0x989680 ;  /* 0x009896800000b95d */ /* 0x004fea0003900000 */
[----:B------:R-:W2:Y:S02]  /*14630*/  @!P3 SYNCS.PHASECHK.TRANS64 P3, [R5+URZ+0x2d830], R0 ;  /* 0x02d830000500b5a7 */ /* 0x000ea4000806007f */
[----:B--2---:R-:W-:Y:S05]  /*14640*/  @!P3 BRA `(.L_x_10790) ;  /* 0xfffffffc00ecb947 */ /* 0x004fea000383ffff */
[----:B------:R-:W-:Y:S05]  /*14650*/  BRA `(.L_x_10787) ;  /* 0xffffff3c00887947 */ /* 0x000fea000383ffff */
.L_x_10794:
[----:B-1----:R-:W-:-:S04]  /*14660*/  IMAD.U32 R5, RZ, RZ, UR6 ;  /* 0x00000006ff057e24 */ /* 0x002fc8000f8e00ff */
[----:B------:R1:W2:Y:S03]  /*14670*/  SYNCS.PHASECHK.TRANS64.TRYWAIT P2, [R5+URZ+0x2d850], R0 ;  /* 0x02d85000050075a7 */ /* 0x0002a6000804017f */
[----:B--2---:R-:W-:Y:S05]  /*14680*/  @!P2 NANOSLEEP.SYNCS 0x989680 ;  /* 0x009896800000a95d */ /* 0x004fea0003900000 */
[----:B------:R-:W2:Y:S02]  /*14690*/  @!P2 SYNCS.PHASECHK.TRANS64 P2, [R5+URZ+0x2d850], R0 ;  /* 0x02d850000500a5a7 */ /* 0x000ea4000804007f */
[----:B--2---:R-:W-:Y:S05]  /*146a0*/  @!P2 BRA `(.L_x_10794) ;  /* 0xfffffffc00eca947 */ /* 0x004fea000383ffff */
[----:B------:R-:W-:Y:S05]  /*146b0*/  BRA `(.L_x_10791) ;  /* 0xffffff4000287947 */ /* 0x000fea000383ffff */
.L_x_10800:
[----:B-1----:R-:W-:-:S04]  /*146c0*/  IMAD.U32 R5, RZ, RZ, UR6 ;  /* 0x00000006ff057e24 */ /* 0x002fc8000f8e00ff */
[----:B------:R1:W2:Y:S03]  /*146d0*/  SYNCS.PHASECHK.TRANS64.TRYWAIT P3, [R5+URZ+0x2d830], R0 ;  /* 0x02d83000050075a7 */ /* 0x0002a6000806017f */
[----:B--2---:R-:W-:Y:S05]  /*146e0*/  @!P3 NANOSLEEP.SYNCS 0x989680 ;  /* 0x009896800000b95d */ /* 0x004fea0003900000 */
[----:B------:R-:W2:Y:S02]  /*146f0*/  @!P3 SYNCS.PHASECHK.TRANS64 P3, [R5+URZ+0x2d830], R0 ;  /* 0x02d830000500b5a7 */ /* 0x000ea4000806007f */
[----:B--2---:R-:W-:Y:S05]  /*14700*/  @!P3 BRA `(.L_x_10800) ;  /* 0xfffffffc00ecb947 */ /* 0x004fea000383ffff */
[----:B------:R-:W-:Y:S05]  /*14710*/  BRA `(.L_x_10797) ;  /* 0xffffff5c00947947 */ /* 0x000fea000383ffff */
.L_x_10804:
[----:B-1----:R-:W-:-:S04]  /*14720*/  IMAD.U32 R5, RZ, RZ, UR6 ;  /* 0x00000006ff057e24 */ /* 0x002fc8000f8e00ff */
[----:B------:R1:W2:Y:S03]  /*14730*/  SYNCS.PHASECHK.TRANS64.TRYWAIT P2, [R5+URZ+0x2d850], R0 ;  /* 0x02d85000050075a7 */ /* 0x0002a6000804017f */
[----:B--2---:R-:W-:Y:S05]  /*14740*/  @!P2 NANOSLEEP.SYNCS 0x989680 ;  /* 0x009896800000a95d */ /* 0x004fea0003900000 */
[----:B------:R-:W2:Y:S02]  /*14750*/  @!P2 SYNCS.PHASECHK.TRANS64 P2, [R5+URZ+0x2d850], R0 ;  /* 0x02d850000500a5a7 */ /* 0x000ea4000804007f */
[----:B--2---:R-:W-:Y:S05]  /*14760*/  @!P2 BRA `(.L_x_10804) ;  /* 0xfffffffc00eca947 */ /* 0x004fea000383ffff */
[----:B------:R-:W-:Y:S05]  /*14770*/  BRA `(.L_x_10801) ;  /* 0xffffff6000347947 */ /* 0x000fea000383ffff */
.L_x_10817:
[----:B-1----:R-:W-:-:S04]  /*14780*/  IMAD.U32 R7, RZ, RZ, UR9 ;  /* 0x00000009ff077e24 */ /* 0x002fc8000f8e00ff */
[----:B------:R1:W3:Y:S03]  /*14790*/  SYNCS.PHASECHK.TRANS64.TRYWAIT P0, [R7+URZ+0x2d850], R2 ;  /* 0x02d85002070075a7 */ /* 0x0002e6000800017f */
[----:B---3--:R-:W-:Y:S05]  /*147a0*/  @!P0 NANOSLEEP.SYNCS 0x989680 ;  /* 0x009896800000895d */ /* 0x008fea0003900000 */
[----:B------:R-:W3:Y:S02]  /*147b0*/  @!P0 SYNCS.PHASECHK.TRANS64 P0, [R7+URZ+0x2d850], R2 ;  /* 0x02d85002070085a7 */ /* 0x000ee4000800007f */
[----:B---3--:R-:W-:Y:S05]  /*147c0*/  @!P0 BRA `(.L_x_10817) ;  /* 0xfffffffc00ec8947 */ /* 0x008fea000383ffff */
[----:B------:R-:W-:Y:S05]  /*147d0*/  BRA `(.L_x_10816) ;  /* 0xffffff8c00787947 */ /* 0x000fea000383ffff */
.L_x_10845:
[----:B------:R-:W-:Y:S02]  /*147e0*/  IMAD.MOV.U32 R13, RZ, RZ, R20 ;  /* 0x000000ffff0d7224 */ /* 0x000fe400078e0014 */
[----:B------:R-:W-:Y:S02]  /*147f0*/  IMAD.MOV.U32 R12, RZ, RZ, RZ ;  /* 0x000000ffff0c7224 */ /* 0x000fe400078e00ff */
[----:B------:R-:W-:Y:S02]  /*14800*/  IMAD.MOV.U32 R11, RZ, RZ, 0x1f ;  /* 0x0000001fff0b7424 */ /* 0x000fe400078e00ff */
[----:B------:R-:W-:-:S07]  /*14810*/  IMAD.MOV.U32 R15, RZ, RZ, -0x1 ;  /* 0xffffffffff0f7424 */ /* 0x000fce00078e00ff */
[----:B------:R-:W-:Y:S05]  /*14820*/  WARPSYNC.COLLECTIVE R15, `(.L_x_10940) ;  /* 0x000000000f087348 */ /* 0x000fea0003c00000 */
[----:B------:R0:W1:Y:S02]  /*14830*/  SHFL.IDX P6, R14, R13, R12, R11 ;  /* 0x0000000c0d0e7389 */ /* 0x00006400000c000b */
[----:B01----:R-:W-:Y:S01]  /*14840*/  ENDCOLLECTIVE ;  /* 0x000000000000791b */ /* 0x003fe20003800000 */
.L_x_10940:
[----:B------:R-:W-:Y:S05]  /*14850*/  BRA `(.L_x_10941) ;  /* 0xffffffbc00c47947 */ /* 0x000fea000383ffff */
.L_x_10847:
[----:B------:R-:W-:Y:S01]  /*14860*/  BSSY B0, `(.L_x_10942) ;  /* 0x0000006000007945 */ /* 0x000fe20003800000 */
[----:B------:R-:W-:-:S07]  /*14870*/  IMAD.MOV.U32 R15, RZ, RZ, -0x1 ;  /* 0xffffffffff0f7424 */ /* 0x000fce00078e00ff */
[----:B0-----:R-:W-:Y:S05]  /*14880*/  WARPSYNC.COLLECTIVE R15, `(.L_x_10943) ;  /* 0x000000000f0c7348 */ /* 0x001fea0003c00000 */
[----:B------:R-:W-:Y:S02]  /*14890*/  ELECT P6, UR62, PT ;  /* 0x00000000003e782f */ /* 0x000fe400038c0000 */
[----:B------:R-:W-:Y:S01]  /*148a0*/  MOV R14, UR62 ;  /* 0x0000003e000e7c02 */ /* 0x000fe20008000f00 */
[----:B0-----:R-:W-:Y:S10]  /*148b0*/  ENDCOLLECTIVE ;  /* 0x000000000000791b */ /* 0x001ff40003800000 */
.L_x_10943:
[----:B------:R-:W-:Y:S05]  /*148c0*/  BSYNC B0 ;  /* 0x0000000000007941 */ /* 0x000fea0003800000 */
.L_x_10942:
[----:B------:R-:W-:Y:S05]  /*148d0*/  BRA `(.L_x_10944) ;  /* 0xffffffbc00c47947 */ /* 0x000fea000383ffff */
.L_x_10849:
[----:B-1----:R1:W2:Y:S02]  /*148e0*/  SYNCS.PHASECHK.TRANS64.TRYWAIT P0, [R3+URZ+0x2d840], R0 ;  /* 0x02d84000030075a7 */ /* 0x0022a4000800017f */
[----:B--2---:R-:W-:Y:S05]  /*148f0*/  @!P0 NANOSLEEP.SYNCS 0x989680 ;  /* 0x009896800000895d */ /* 0x004fea0003900000 */
[----:B------:R-:W2:Y:S02]  /*14900*/  @!P0 SYNCS.PHASECHK.TRANS64 P0, [R3+URZ+0x2d840], R0 ;  /* 0x02d84000030085a7 */ /* 0x000ea4000800007f */
[----:B--2---:R-:W-:Y:S05]  /*14910*/  @!P0 BRA `(.L_x_10849) ;  /* 0xfffffffc00f08947 */ /* 0x004fea000383ffff */
[----:B------:R-:W-:Y:S05]  /*14920*/  BRA `(.L_x_10945) ;  /* 0xffffffc000207947 */ /* 0x000fea000383ffff */
.L_x_10853:
[----:B------:R-:W-:Y:S02]  /*14930*/  IMAD.MOV.U32 R13, RZ, RZ, R4 ;  /* 0x000000ffff0d7224 */ /* 0x000fe400078e0004 */
[----:B------:R-:W-:Y:S02]  /*14940*/  IMAD.MOV.U32 R12, RZ, RZ, RZ ;  /* 0x000000ffff0c7224 */ /* 0x000fe400078e00ff */
[----:B------:R-:W-:Y:S02]  /*14950*/  IMAD.MOV.U32 R11, RZ, RZ, 0x1c1f ;  /* 0x00001c1fff0b7424 */ /* 0x000fe400078e00ff */
[----:B------:R-:W-:Y:S02]  /*14960*/  IMAD.MOV.U32 R15, RZ, RZ, -0x1 ;  /* 0xffffffffff0f7424 */ /* 0x000fe400078e00ff */
[----:B------:R-:W-:-:S07]  /*14970*/  VIADD R6, R21, UR41 ;  /* 0x0000002915067c36 */ /* 0x000fce0008000000 */
[----:B------:R-:W-:Y:S05]  /*14980*/  WARPSYNC.COLLECTIVE R15, `(.L_x_10946) ;  /* 0x000000000f087348 */ /* 0x000fea0003c00000 */
[----:B------:R0:W1:Y:S02]  /*14990*/  SHFL.IDX P6, R14, R13, R12, R11 ;  /* 0x0000000c0d0e7389 */ /* 0x00006400000c000b */
[----:B01----:R-:W-:Y:S01]  /*149a0*/  ENDCOLLECTIVE ;  /* 0x000000000000791b */ /* 0x003fe20003800000 */
.L_x_10946:
[----:B------:R-:W-:Y:S02]  /*149b0*/  VIADD R10, R6, 0x20 ;  /* 0x00000020060a7836 */ /* 0x000fe40000000000 */
[----:B------:R-:W-:Y:S02]  /*149c0*/  IMAD.MOV.U32 R13, RZ, RZ, R0 ;  /* 0x000000ffff0d7224 */ /* 0x000fe400078e0000 */
[----:B------:R-:W-:-:S07]  /*149d0*/  IMAD.MOV.U32 R2, RZ, RZ, R14 ;  /* 0x000000ffff027224 */ /* 0x000fce00078e000e */
[----:B------:R-:W-:Y:S05]  /*149e0*/  WARPSYNC.COLLECTIVE R15, `(.L_x_10947) ;  /* 0x000000000f087348 */ /* 0x000fea0003c00000 */
[----:B------:R0:W1:Y:S02]  /*149f0*/  SHFL.IDX P6, R14, R13, R12, R11 ;  /* 0x0000000c0d0e7389 */ /* 0x00006400000c000b */
[----:B01----:R-:W-:Y:S01]  /*14a00*/  ENDCOLLECTIVE ;  /* 0x000000000000791b */ /* 0x003fe20003800000 */
.L_x_10947:
[----:B------:R-:W-:Y:S02]  /*14a10*/  ULDC UR4, c[0x0][0x288] ;  /* 0x0000a20000047ab9 */ /* 0x000fe40000000800 */
[----:B------:R-:W-:-:S05]  /*14a20*/  IMAD R5, R9, UR4, RZ ;  /* 0x0000000409057c24 */ /* 0x000fca000f8e02ff */
[----:B------:R-:W-:Y:S01]  /*14a30*/  ISETP.GE.AND P4, PT, R6, R5, PT ;  /* 0x000000050600720c */ /* 0x000fe20003f86270 */
[----:B------:R-:W-:Y:S02]  /*14a40*/  IMAD.MOV.U32 R13, RZ, RZ, R4 ;  /* 0x000000ffff0d7224 */ /* 0x000fe400078e0004 */
[----:B------:R-:W-:-:S10]  /*14a50*/  IMAD.MOV.U32 R12, RZ, RZ, 0x1 ;  /* 0x00000001ff0c7424 */ /* 0x000fd400078e00ff */
[----:B------:R-:W-:-:S05]  /*14a60*/  @!P4 LEA R14, P3, R20, R14, 0x1 ;  /* 0x0000000e140ec211 */ /* 0x000fca00078608ff */
[----:B------:R-:W-:Y:S02]  /*14a70*/  @!P4 IMAD.X R3, RZ, RZ, R2, P3 ;  /* 0x000000ffff03c224 */ /* 0x000fe400018e0602 */
[----:B------:R-:W-:-:S07]  /*14a80*/  @!P4 IMAD.MOV.U32 R2, RZ, RZ, R14 ;  /* 0x000000ffff02c224 */ /* 0x000fce00078e000e */
[----:B------:R-:W-:Y:S05]  /*14a90*/  WARPSYNC.COLLECTIVE R15, `(.L_x_10948) ;  /* 0x000000000f087348 */ /* 0x000fea0003c00000 */
[----:B------:R0:W1:Y:S02]  /*14aa0*/  SHFL.IDX P6, R14, R13, R12, R11 ;  /* 0x0000000c0d0e7389 */ /* 0x00006400000c000b */
[----:B01----:R-:W-:Y:S01]  /*14ab0*/  ENDCOLLECTIVE ;  /* 0x000000000000791b */ /* 0x003fe20003800000 */
.L_x_10948:
        /* <DEDUP_REMOVED lines=8> */
[----:B------:R-:W-:Y:S02]  /*14b40*/  VIADD R10, R6, 0x40 ;  /* 0x00000040060a7836 */ /* 0x000fe40000000000 */
[----:B0-----:R-:W-:-:S08]  /*14b50*/  IMAD.MOV.U32 R2, RZ, RZ, R14 ;  /* 0x000000ffff027224 */ /* 0x001fd000078e000e */
[----:B------:R-:W-:Y:S05]  /*14b60*/  WARPSYNC.COLLECTIVE R15, `(.L_x_10949) ;  /* 0x000000000f087348 */ /* 0x000fea0003c00000 */
[----:B------:R0:W1:Y:S02]  /*14b70*/  SHFL.IDX P6, R14, R13, R12, R11 ;  /* 0x0000000c0d0e7389 */ /* 0x00006400000c000b */
[----:B01----:R-:W-:Y:S01]  /*14b80*/  ENDCOLLECTIVE ;  /* 0x000000000000791b */ /* 0x003fe20003800000 */
.L_x_10949:
[----:B------:R-:W-:Y:S02]  /*14b90*/  IMAD.MOV.U32 R13, RZ, RZ, R4 ;  /* 0x000000ffff0d7224 */ /* 0x000fe400078e0004 */
[----:B------:R-:W-:Y:S01]  /*14ba0*/  IMAD.MOV.U32 R12, RZ, RZ, 0x2 ;  /* 0x00000002ff0c7424 */ /* 0x000fe200078e00ff */
[----:B------:R-:W-:-:S05]  /*14bb0*/  @!P4 LEA R14, P3, R20, R14, 0x1 ;  /* 0x0000000e140ec211 */ /* 0x000fca00078608ff */
[----:B------:R-:W-:Y:S02]  /*14bc0*/  @!P4 IMAD.X R9, RZ, RZ, R2, P3 ;  /* 0x000000ffff09c224 */ /* 0x000fe400018e0602 */
[----:B------:R-:W-:-:S07]  /*14bd0*/  @!P4 IMAD.MOV.U32 R2, RZ, RZ, R14 ;  /* 0x000000ffff02c224 */ /* 0x000fce00078e000e */
[----:B------:R-:W-:Y:S05]  /*14be0*/  WARPSYNC.COLLECTIVE R15, `(.L_x_10950) ;  /* 0x000000000f087348 */ /* 0x000fea0003c00000 */
[----:B------:R0:W1:Y:S02]  /*14bf0*/  SHFL.IDX P6, R14, R13, R12, R11 ;  /* 0x0000000c0d0e7389 */ /* 0x00006400000c000b */
[----:B01----:R-:W-:Y:S01]  /*14c00*/  ENDCOLLECTIVE ;  /* 0x000000000000791b */ /* 0x003fe20003800000 */
.L_x_10950:
[----:B------:R-:W-:-:S05]  /*14c10*/  @!P4 IMAD.MOV.U32 R3, RZ, RZ, R9 ;  /* 0x000000ffff03c224 */ /* 0x000fca00078e0009 */
[----:B------:R-:W-:Y:S01]  /*14c20*/  @!PT LDS RZ, [RZ] ;  /* 0x00000000fffff984 */ /* 0x000fe20000000800 */
[----:B------:R-:W-:Y:S01]  /*14c30*/  @!PT LDS RZ, [RZ] ;  /* 0x00000000fffff984 */ /* 0x000fe20000000800 */
[----:B------:R-:W-:Y:S01]  /*14c40*/  @!PT LDS RZ, [RZ] ;  /* 0x00000000fffff984 */ /* 0x000fe20000000800 */
[----:B------:R-:W-:Y:S04]  /*14c50*/  @!P4 LDGSTS.E.BYPASS.LTC128B.128 [R26+0xcc00], desc[UR48][R2.64], !P0 ;  /* 0x0cc00000021acfae */ /* 0x000fe8000c101d70 */
[----:B------:R-:W-:Y:S01]  /*14c60*/  @!P4 LDGSTS.E.BYPASS.LTC128B.128 [R26+0xfc00], desc[UR48][R2.64+0x40], !P1 ;  /* 0x0fc00040021acfae */ /* 0x000fe2000c901d70 */
[----:B------:R-:W-:-:S03]  /*14c70*/  IMAD.MOV.U32 R13, RZ, RZ, R0 ;  /* 0x000000ffff0d7224 */ /* 0x000fc600078e0000 */
[----:B------:R0:W-:Y:S01]  /*14c80*/  @!P4 LDGSTS.E.BYPASS.LTC128B.128 [R26+0x12c00], desc[UR48][R2.64+0x80], !P2 ;  /* 0x12c00080021acfae */ /* 0x0001e2000d101d70 */
[----:B------:R-:W-:Y:S01]  /*14c90*/  ISETP.GE.AND P4, PT, R10, R5, PT ;  /* 0x000000050a00720c */ /* 0x000fe20003f86270 */
[----:B0-----:R-:W-:-:S12]  /*14ca0*/  IMAD.MOV.U32 R2, RZ, RZ, R14 ;  /* 0x000000ffff027224 */ /* 0x001fd800078e000e */
[----:B------:R-:W-:Y:S05]  /*14cb0*/  WARPSYNC.COLLECTIVE R15, `(.L_x_10951) ;  /* 0x000000000f087348 */ /* 0x000fea0003c00000 */
[----:B------:R0:W1:Y:S02]  /*14cc0*/  SHFL.IDX P6, R14, R13, R12, R11 ;  /* 0x0000000c0d0e7389 */ /* 0x00006400000c000b */
[----:B01----:R-:W-:Y:S01]  /*14cd0*/  ENDCOLLECTIVE ;  /* 0x000000000000791b */ /* 0x003fe20003800000 */
.L_x_10951:
        /* <DEDUP_REMOVED lines=8> */
.L_x_10952:
[----:B------:R-:W-:-:S05]  /*14d60*/  @!P4 IMAD.MOV.U32 R3, RZ, RZ, R9 ;  /* 0x000000ffff03c224 */ /* 0x000fca00078e0009 */
[----:B------:R-:W-:Y:S01]  /*14d70*/  @!PT LDS RZ, [RZ] ;  /* 0x00000000fffff984 */ /* 0x000fe20000000800 */
[----:B------:R-:W-:Y:S01]  /*14d80*/  @!PT LDS RZ, [RZ] ;  /* 0x00000000fffff984 */ /* 0x000fe20000000800 */
[----:B------:R-:W-:Y:S01]  /*14d90*/  @!PT LDS RZ, [RZ] ;  /* 0x00000000fffff984 */ /* 0x000fe20000000800 */
[----:B------:R0:W-:Y:S04]  /*14da0*/  @!P4 LDGSTS.E.BYPASS.LTC128B.128 [R26+0xd400], desc[UR48][R2.64], !P0 ;  /* 0x0d400000021acfae */ /* 0x0001e8000c101d70 */
[----:B------:R0:W-:Y:S01]  /*14db0*/  @!P4 LDGSTS.E.BYPASS.LTC128B.128 [R26+0x10400], desc[UR48][R2.64+0x40], !P1 ;  /* 0x10400040021acfae */ /* 0x0001e2000c901d70 */
[----:B------:R-:W-:-:S03]  /*14dc0*/  IMAD.MOV.U32 R13, RZ, RZ, R0 ;  /* 0x000000ffff0d7224 */ /* 0x000fc600078e0000 */
[----:B------:R0:W-:Y:S01]  /*14dd0*/  @!P4 LDGSTS.E.BYPASS.LTC128B.128 [R26+0x13400], desc[UR48][R2.64+0x80], !P2 ;  /* 0x13400080021acfae */ /* 0x0001e2000d101d70 */
[----:B------:R-:W-:-:S05]  /*14de0*/  VIADD R0, R6, 0x60 ;  /* 0x0000006006007836 */ /* 0x000fca0000000000 */
[----:B------:R-:W-:Y:S01]  /*14df0*/  ISETP.GE.AND P4, PT, R0, R5, PT ;  /* 0x000000050000720c */ /* 0x000fe20003f86270 */
[----:B------:R-:W-:Y:S02]  /*14e00*/  VIADD R0, R6, 0x80 ;  /* 0x0000008006007836 */ /* 0x000fe40000000000 */
[----:B------:R-:W-:-:S10]  /*14e10*/  IMAD.MOV.U32 R4, RZ, RZ, R14 ;  /* 0x000000ffff047224 */ /* 0x000fd400078e000e */
[----:B0-----:R-:W-:Y:S05]  /*14e20*/  WARPSYNC.COLLECTIVE R15, `(.L_x_10953) ;  /* 0x000000000f087348 */ /* 0x001fea0003c00000 */
[----:B------:R1:W2:Y:S02]  /*14e30*/  SHFL.IDX P6, R14, R13, R12, R11 ;  /* 0x0000000c0d0e7389 */ /* 0x0002a400000c000b */
[----:B012---:R-:W-:Y:S01]  /*14e40*/  ENDCOLLECTIVE ;  /* 0x000000000000791b */ /* 0x007fe20003800000 */
.L_x_10953:
[----:B------:R-:W-:Y:S02]  /*14e50*/  IMAD.MOV.U32 R13, RZ, RZ, R7 ;  /* 0x000000ffff0d7224 */ /* 0x000fe400078e0007 */
[----:B------:R-:W-:Y:S01]  /*14e60*/  IMAD.MOV.U32 R12, RZ, RZ, RZ ;  /* 0x000000ffff0c7224 */ /* 0x000fe200078e00ff */
[----:B------:R-:W-:-:S05]  /*14e70*/  @!P4 LEA R14, P3, R20, R14, 0x1 ;  /* 0x0000000e140ec211 */ /* 0x000fca00078608ff */
[----:B------:R-:W-:-:S08]  /*14e80*/  @!P4 IMAD.MOV.U32 R2, RZ, RZ, R14 ;  /* 0x000000ffff02c224 */ /* 0x000fd000078e000e */
[----:B------:R-:W-:Y:S05]  /*14e90*/  WARPSYNC.COLLECTIVE R15, `(.L_x_10954) ;  /* 0x000000000f087348 */ /* 0x000fea0003c00000 */
[----:B------:R0:W1:Y:S02]  /*14ea0*/  SHFL.IDX P6, R14, R13, R12, R11 ;  /* 0x0000000c0d0e7389 */ /* 0x00006400000c000b */
[----:B01----:R-:W-:Y:S01]  /*14eb0*/  ENDCOLLECTIVE ;  /* 0x000000000000791b */ /* 0x003fe20003800000 */
.L_x_10954:
[----:B------:R-:W-:-:S04]  /*14ec0*/  @!P4 IMAD.X R9, RZ, RZ, R4, P3 ;  /* 0x000000ffff09c224 */ /* 0x000fc800018e0604 */
[----:B------:R-:W-:-:S05]  /*14ed0*/  @!P4 IMAD.MOV.U32 R3, RZ, RZ, R9 ;  /* 0x000000ffff03c224 */ /* 0x000fca00078e0009 */
[----:B------:R-:W-:Y:S01]  /*14ee0*/  @!PT LDS RZ, [RZ] ;  /* 0x00000000fffff984 */ /* 0x000fe20000000800 */
[----:B------:R-:W-:Y:S01]  /*14ef0*/  @!PT LDS RZ, [RZ] ;  /* 0x00000000fffff984 */ /* 0x000fe20000000800 */
[----:B------:R-:W-:Y:S01]  /*14f00*/  @!PT LDS RZ, [RZ] ;  /* 0x00000000fffff984 */ /* 0x000fe20000000800 */
[----:B------:R0:W-:Y:S01]  /*14f10*/  @!P4 LDGSTS.E.BYPASS.LTC128B.128 [R26+0xdc00], desc[UR48][R2.64], !P0 ;  /* 0x0dc00000021acfae */ /* 0x0001e2000c101d70 */
[----:B------:R-:W-:-:S03]  /*14f20*/  IMAD.MOV.U32 R13, RZ, RZ, R8 ;  /* 0x000000ffff0d7224 */ /* 0x000fc600078e0008 */
[----:B------:R0:W-:Y:S04]  /*14f30*/  @!P4 LDGSTS.E.BYPASS.LTC128B.128 [R26+0x10c00], desc[UR48][R2.64+0x40], !P1 ;  /* 0x10c00040021acfae */ /* 0x0001e8000c901d70 */
[----:B------:R0:W-:Y:S01]  /*14f40*/  @!P4 LDGSTS.E.BYPASS.LTC128B.128 [R26+0x13c00], desc[UR48][R2.64+0x80], !P2 ;  /* 0x13c00080021acfae */ /* 0x0001e2000d101d70 */
[----:B------:R-:W-:Y:S01]  /*14f50*/  ISETP.GE.AND P4, PT, R0, R5, PT ;  /* 0x000000050000720c */ /* 0x000fe20003f86270 */
[----:B------:R-:W-:-:S12]  /*14f60*/  IMAD.MOV.U32 R0, RZ, RZ, R14 ;  /* 0x000000ffff007224 */ /* 0x000fd800078e000e */
[----:B0-----:R-:W-:Y:S05]  /*14f70*/  WARPSYNC.COLLECTIVE R15, `(.L_x_10955) ;  /* 0x000000000f087348 */ /* 0x001fea0003c00000 */
[----:B------:R1:W2:Y:S02]  /*14f80*/  SHFL.IDX P6, R14, R13, R12, R11 ;  /* 0x0000000c0d0e7389 */ /* 0x0002a400000c000b */
[----:B012---:R-:W-:Y:S01]  /*14f90*/  ENDCOLLECTIVE ;  /* 0x000000000000791b */ /* 0x007fe20003800000 */
.L_x_10955:
[----:B------:R-:W-:Y:S02]  /*14fa0*/  IMAD.MOV.U32 R13, RZ, RZ, R7 ;  /* 0x000000ffff0d7224 */ /* 0x000fe400078e0007 */
[----:B------:R-:W-:Y:S01]  /*14fb0*/  IMAD.MOV.U32 R12, RZ, RZ, 0x1 ;  /* 0x00000001ff0c7424 */ /* 0x000fe200078e00ff */
[----:B------:R-:W-:-:S05]  /*14fc0*/  @!P4 LEA R14, P3, R20, R14, 0x1 ;  /* 0x0000000e140ec211 */ /* 0x000fca00078608ff */
[----:B------:R-:W-:-:S08]  /*14fd0*/  @!P4 IMAD.MOV.U32 R2, RZ, RZ, R14 ;  /* 0x000000ffff02c224 */ /* 0x000fd000078e000e */
[----:B------:R-:W-:Y:S05]  /*14fe0*/  WARPSYNC.COLLECTIVE R15, `(.L_x_10956) ;  /* 0x000000000f087348 */ /* 0x000fea0003c00000 */
[----:B------:R0:W1:Y:S02]  /*14ff0*/  SHFL.IDX P6, R14, R13, R12, R11 ;  /* 0x0000000c0d0e7389 */ /* 0x00006400000c000b */
[----:B01----:R-:W-:Y:S01]  /*15000*/  ENDCOLLECTIVE ;  /* 0x000000000000791b */ /* 0x003fe20003800000 */
.L_x_10956:
        /* <DEDUP_REMOVED lines=13> */
.L_x_10957:
[----:B------:R-:W-:Y:S05]  /*150e0*/  BRA `(.L_x_10958) ;  /* 0xffffffc400587947 */ /* 0x000fea000383ffff */
.L_x_10856:
[----:B0-----:R0:W1:Y:S02]  /*150f0*/  SYNCS.PHASECHK.TRANS64.TRYWAIT P0, [R17+URZ+0x2d820], R2 ;  /* 0x02d82002110075a7 */ /* 0x001064000800017f */
[----:B-1----:R-:W-:Y:S05]  /*15100*/  @!P0 NANOSLEEP.SYNCS 0x989680 ;  /* 0x009896800000895d */ /* 0x002fea0003900000 */
[----:B------:R-:W1:Y:S02]  /*15110*/  @!P0 SYNCS.PHASECHK.TRANS64 P0, [R17+URZ+0x2d820], R2 ;  /* 0x02d82002110085a7 */ /* 0x000e64000800007f */
[----:B-1----:R-:W-:Y:S05]  /*15120*/  @!P0 BRA `(.L_x_10856) ;  /* 0xfffffffc00f08947 */ /* 0x002fea000383ffff */
[----:B------:R-:W-:Y:S05]  /*15130*/  BRA `(.L_x_10959) ;  /* 0xffffffc400b87947 */ /* 0x000fea000383ffff */
.L_x_10863:
[----:B0-----:R0:W1:Y:S02]  /*15140*/  SYNCS.PHASECHK.TRANS64.TRYWAIT P0, [R3+URZ+0x2d840], R2 ;  /* 0x02d84002030075a7 */ /* 0x001064000800017f */
[----:B-1----:R-:W-:Y:S05]  /*15150*/  @!P0 NANOSLEEP.SYNCS 0x989680 ;  /* 0x009896800000895d */ /* 0x002fea0003900000 */
[----:B------:R-:W1:Y:S02]  /*15160*/  @!P0 SYNCS.PHASECHK.TRANS64 P0, [R3+URZ+0x2d840], R2 ;  /* 0x02d84002030085a7 */ /* 0x000e64000800007f */
[----:B-1----:R-:W-:Y:S05]  /*15170*/  @!P0 BRA `(.L_x_10863) ;  /* 0xfffffffc00f08947 */ /* 0x002fea000383ffff */
[----:B------:R-:W-:Y:S05]  /*15180*/  BRA `(.L_x_10960) ;  /* 0xffffffc8006c7947 */ /* 0x000fea000383ffff */
.L_x_10870:
[----:B0-----:R0:W1:Y:S02]  /*15190*/  SYNCS.PHASECHK.TRANS64.TRYWAIT P0, [R2+URZ+0x60], R3 ;  /* 0x00006003020075a7 */ /* 0x001064000800017f */
[----:B-1----:R-:W-:Y:S05]  /*151a0*/  @!P0 NANOSLEEP.SYNCS 0x989680 ;  /* 0x009896800000895d */ /* 0x002fea0003900000 */
[----:B------:R-:W1:Y:S02]  /*151b0*/  @!P0 SYNCS.PHASECHK.TRANS64 P0, [R2+URZ+0x60], R3 ;  /* 0x00006003020085a7 */ /* 0x000e64000800007f */
[----:B-1----:R-:W-:Y:S05]  /*151c0*/  @!P0 BRA `(.L_x_10870) ;  /* 0xfffffffc00f08947 */ /* 0x002fea000383ffff */
[----:B------:R-:W-:Y:S05]  /*151d0*/  BRA `(.L_x_10961) ;  /* 0xffffffcc00647947 */ /* 0x000fea000383ffff */
.L_x_10881:
[----:B0-----:R0:W1:Y:S02]  /*151e0*/  SYNCS.PHASECHK.TRANS64.TRYWAIT P0, [R3+URZ+0x2d840], R2 ;  /* 0x02d84002030075a7 */ /* 0x001064000800017f */
[----:B-1----:R-:W-:Y:S05]  /*151f0*/  @!P0 NANOSLEEP.SYNCS 0x989680 ;  /* 0x009896800000895d */ /* 0x002fea0003900000 */
[----:B------:R-:W1:Y:S02]  /*15200*/  @!P0 SYNCS.PHASECHK.TRANS64 P0, [R3+URZ+0x2d840], R2 ;  /* 0x02d84002030085a7 */ /* 0x000e64000800007f */
[----:B-1----:R-:W-:Y:S05]  /*15210*/  @!P0 BRA `(.L_x_10881) ;  /* 0xfffffffc00f08947 */ /* 0x002fea000383ffff */
[----:B------:R-:W-:Y:S05]  /*15220*/  BRA `(.L_x_10962) ;  /* 0xffffffd400187947 */ /* 0x000fea000383ffff */
.L_x_10888:
[----:B0-----:R0:W1:Y:S02]  /*15230*/  SYNCS.PHASECHK.TRANS64.TRYWAIT P0, [R12+URZ+0x60], R3 ;  /* 0x000060030c0075a7 */ /* 0x001064000800017f */
[----:B-1----:R-:W-:Y:S05]  /*15240*/  @!P0 NANOSLEEP.SYNCS 0x989680 ;  /* 0x009896800000895d */ /* 0x002fea0003900000 */
[----:B------:R-:W1:Y:S02]  /*15250*/  @!P0 SYNCS.PHASECHK.TRANS64 P0, [R12+URZ+0x60], R3 ;  /* 0x000060030c0085a7 */ /* 0x000e64000800007f */
[----:B-1----:R-:W-:Y:S05]  /*15260*/  @!P0 BRA `(.L_x_10888) ;  /* 0xfffffffc00f08947 */ /* 0x002fea000383ffff */
[----:B------:R-:W-:Y:S05]  /*15270*/  BRA `(.L_x_10963) ;  /* 0xffffffd800107947 */ /* 0x000fea000383ffff */
.L_x_10898:
[----:B-1----:R1:W2:Y:S02]  /*15280*/  SYNCS.PHASECHK.TRANS64.TRYWAIT P0, [R2+URZ+0x2d840], R3 ;  /* 0x02d84003020075a7 */ /* 0x0022a4000800017f */
[----:B--2---:R-:W-:Y:S05]  /*15290*/  @!P0 NANOSLEEP.SYNCS 0x989680 ;  /* 0x009896800000895d */ /* 0x004fea0003900000 */
[----:B------:R-:W2:Y:S02]  /*152a0*/  @!P0 SYNCS.PHASECHK.TRANS64 P0, [R2+URZ+0x2d840], R3 ;  /* 0x02d84003020085a7 */ /* 0x000ea4000800007f */
[----:B--2---:R-:W-:Y:S05]  /*152b0*/  @!P0 BRA `(.L_x_10898) ;  /* 0xfffffffc00f08947 */ /* 0x004fea000383ffff */
[----:B------:R-:W-:Y:S05]  /*152c0*/  BRA `(.L_x_10964) ;  /* 0xffffffdc00887947 */ /* 0x000fea000383ffff */
.L_x_10905:
[----:B0-----:R0:W1:Y:S02]  /*152d0*/  SYNCS.PHASECHK.TRANS64.TRYWAIT P0, [R8+URZ+0x60], R2 ;  /* 0x00006002080075a7 */ /* 0x001064000800017f */
[----:B-1----:R-:W-:Y:S05]  /*152e0*/  @!P0 NANOSLEEP.SYNCS 0x989680 ;  /* 0x009896800000895d */ /* 0x002fea0003900000 */
[----:B------:R-:W1:Y:S02]  /*152f0*/  @!P0 SYNCS.PHASECHK.TRANS64 P0, [R8+URZ+0x60], R2 ;  /* 0x00006002080085a7 */ /* 0x000e64000800007f */
[----:B-1----:R-:W-:Y:S05]  /*15300*/  @!P0 BRA `(.L_x_10905) ;  /* 0xfffffffc00f08947 */ /* 0x002fea000383ffff */
[----:B------:R-:W-:Y:S05]  /*15310*/  BRA `(.L_x_10965) ;  /* 0xffffffe000907947 */ /* 0x000fea000383ffff */
.L_x_10917:
[----:B-1----:R1:W2:Y:S02]  /*15320*/  SYNCS.PHASECHK.TRANS64.TRYWAIT P0, [R3+URZ+0x2d860], R0 ;  /* 0x02d86000030075a7 */ /* 0x0022a4000800017f */
[----:B--2---:R-:W-:Y:S05]  /*15330*/  @!P0 NANOSLEEP.SYNCS 0x989680 ;  /* 0x009896800000895d */ /* 0x004fea0003900000 */
[----:B------:R-:W2:Y:S02]  /*15340*/  @!P0 SYNCS.PHASECHK.TRANS64 P0, [R3+URZ+0x2d860], R0 ;  /* 0x02d86000030085a7 */ /* 0x000ea4000800007f */
[----:B--2---:R-:W-:Y:S05]  /*15350*/  @!P0 BRA `(.L_x_10917) ;  /* 0xfffffffc00f08947 */ /* 0x004fea000383ffff */
[----:B------:R-:W-:Y:S05]  /*15360*/  BRA `(.L_x_10966) ;  /* 0xffffffe400f87947 */ /* 0x000fea000383ffff */
.L_x_10925:
        /* <DEDUP_REMOVED lines=8> */
.L_x_10968:
[----:B------:R-:W-:Y:S05]  /*153f0*/  BSYNC B0 ;  /* 0x0000000000007941 */ /* 0x000fea0003800000 */
.L_x_10967:
[----:B------:R-:W-:Y:S05]  /*15400*/  BRA `(.L_x_10969) ;  /* 0xffffffec00107947 */ /* 0x000fea000383ffff */
.L_x_10928:
[----:B-1----:R1:W2:Y:S02]  /*15410*/  SYNCS.PHASECHK.TRANS64.TRYWAIT P0, [R9+URZ+0x2d820], R0 ;  /* 0x02d82000090075a7 */ /* 0x0022a4000800017f */
[----:B--2---:R-:W-:Y:S05]  /*15420*/  @!P0 NANOSLEEP.SYNCS 0x989680 ;  /* 0x009896800000895d */ /* 0x004fea0003900000 */
[----:B------:R-:W2:Y:S02]  /*15430*/  @!P0 SYNCS.PHASECHK.TRANS64 P0, [R9+URZ+0x2d820], R0 ;  /* 0x02d82000090085a7 */ /* 0x000ea4000800007f */
[----:B--2---:R-:W-:Y:S05]  /*15440*/  @!P0 BRA `(.L_x_10928) ;  /* 0xfffffffc00f08947 */ /* 0x004fea000383ffff */
[----:B------:R-:W-:Y:S05]  /*15450*/  BRA `(.L_x_10970) ;  /* 0xffffffec00547947 */ /* 0x000fea000383ffff */
.L_x_10929:
        /* <DEDUP_REMOVED lines=11> */
.L_x_10972:
[----:B------:R-:W-:Y:S05]  /*15510*/  BSYNC B0 ;  /* 0x0000000000007941 */ /* 0x000fea0003800000 */
.L_x_10971:
[----:B------:R-:W-:Y:S05]  /*15520*/  BRA `(.L_x_10973) ;  /* 0xffffffec003c7947 */ /* 0x000fea000383ffff */
.L_x_10932:
[----:B------:R-:W-:Y:S01]  /*15530*/  BSSY B1, `(.L_x_10974) ;  /* 0x0000006000017945 */ /* 0x000fe20003800000 */
[----:B------:R-:W-:-:S07]  /*15540*/  IMAD.MOV.U32 R15, RZ, RZ, -0x1 ;  /* 0xffffffffff0f7424 */ /* 0x000fce00078e00ff */
[----:B01----:R-:W-:Y:S05]  /*15550*/  WARPSYNC.COLLECTIVE R15, `(.L_x_10975) ;  /* 0x000000000f0c7348 */ /* 0x003fea0003c00000 */
[----:B------:R-:W-:Y:S02]  /*15560*/  ELECT P6, UR62, PT ;  /* 0x00000000003e782f */ /* 0x000fe400038c0000 */
[----:B------:R-:W-:Y:S01]  /*15570*/  MOV R14, UR62 ;  /* 0x0000003e000e7c02 */ /* 0x000fe20008000f00 */
[----:B01----:R-:W-:Y:S10]  /*15580*/  ENDCOLLECTIVE ;  /* 0x000000000000791b */ /* 0x003ff40003800000 */
.L_x_10975:
[----:B------:R-:W-:Y:S05]  /*15590*/  BSYNC B1 ;  /* 0x0000000000017941 */ /* 0x000fea0003800000 */
.L_x_10974:
[----:B------:R-:W-:Y:S05]  /*155a0*/  BRA `(.L_x_10976) ;  /* 0xffffffec00347947 */ /* 0x000fea000383ffff */
.L_x_10934:
[----:B-1----:R1:W2:Y:S02]  /*155b0*/  SYNCS.PHASECHK.TRANS64.TRYWAIT P0, [R7+URZ], R2 ;  /* 0x00000002070075a7 */ /* 0x0022a4000800017f */
[----:B--2---:R-:W-:Y:S05]  /*155c0*/  @!P0 NANOSLEEP.SYNCS 0x989680 ;  /* 0x009896800000895d */ /* 0x004fea0003900000 */
[----:B------:R-:W2:Y:S02]  /*155d0*/  @!P0 SYNCS.PHASECHK.TRANS64 P0, [R7+URZ], R2 ;  /* 0x00000002070085a7 */ /* 0x000ea4000800007f */
[----:B--2---:R-:W-:Y:S05]  /*155e0*/  @!P0 BRA `(.L_x_10934) ;  /* 0xfffffffc00f08947 */ /* 0x004fea000383ffff */
[----:B------:R-:W-:Y:S05]  /*155f0*/  BRA `(.L_x_10977) ;  /* 0xffffffec00687947 */ /* 0x000fea000383ffff */
.L_x_10935:
[----:B--2---:R2:W3:Y:S02]  /*15600*/  SYNCS.PHASECHK.TRANS64.TRYWAIT P0, [R3+URZ], R0 ;  /* 0x00000000030075a7 */ /* 0x0044e4000800017f */
[----:B---3--:R-:W-:Y:S05]  /*15610*/  @!P0 NANOSLEEP.SYNCS 0x989680 ;  /* 0x009896800000895d */ /* 0x008fea0003900000 */
[----:B------:R-:W3:Y:S02]  /*15620*/  @!P0 SYNCS.PHASECHK.TRANS64 P0, [R3+URZ], R0 ;  /* 0x00000000030085a7 */ /* 0x000ee4000800007f */
[----:B---3--:R-:W-:Y:S05]  /*15630*/  @!P0 BRA `(.L_x_10935) ;  /* 0xfffffffc00f08947 */ /* 0x008fea000383ffff */
[----:B------:R-:W-:Y:S05]  /*15640*/  BRA `(.L_x_10978) ;  /* 0xffffffec005c7947 */ /* 0x000fea000383ffff */
.L_x_10937:
[----:B--2---:R2:W3:Y:S02]  /*15650*/  SYNCS.PHASECHK.TRANS64.TRYWAIT P0, [R5+URZ], R2 ;  /* 0x00000002050075a7 */ /* 0x0044e4000800017f */
[----:B---3--:R-:W-:Y:S05]  /*15660*/  @!P0 NANOSLEEP.SYNCS 0x989680 ;  /* 0x009896800000895d */ /* 0x008fea0003900000 */
[----:B------:R-:W3:Y:S02]  /*15670*/  @!P0 SYNCS.PHASECHK.TRANS64 P0, [R5+URZ], R2 ;  /* 0x00000002050085a7 */ /* 0x000ee4000800007f */
[----:B---3--:R-:W-:Y:S05]  /*15680*/  @!P0 BRA `(.L_x_10937) ;  /* 0xfffffffc00f08947 */ /* 0x008fea000383ffff */
[----:B------:R-:W-:Y:S05]  /*15690*/  BRA `(.L_x_10979) ;  /* 0xffffffec00607947 */ /* 0x000fea000383ffff */
.L_x_10980:
        /* <DEDUP_REMOVED lines=14> */
.L_x_15326:


//--------------------- .text._ZN7cutlass13device_kernelIN5flash11enable_sm90INS1_16FlashAttnFwdSm90INS1_25CollectiveMainloopFwdSm90ILi2EN4cute5tupleIJNS5_1CILi1EEES8_S8_EEENS6_IJNS7_ILi192EEENS7_ILi128EEENS7_ILi96EEEEEELi96ENS_10bfloat16_tEfNS_4arch4Sm90ELb0ELb1ELb0ELb1ELb0ELb0ELb0ELb0ELb1ELb1ELb0ELb0EEENS1_21CollectiveEpilogueFwdINS6_IJSA_SC_SB_EEES9_SE_SG_Li384ELb1ELb1ELb0ELb0EEENS1_36VarlenDynamicPersistentTileSchedulerILi192ELi128ELi384ELi128ELb0ELb1ELb1ELb1ELb0ELb1EEEEEEEEEvNT_6ParamsE --------------------------
	.section	.text._ZN7cutlass13device_kernelIN5flash11enable_sm90INS1_16FlashAttnFwdSm90INS1_25CollectiveMainloopFwdSm90ILi2EN4cute5tupleIJNS5_1CILi1EEES8_S8_EEENS6_IJNS7_ILi192EEENS7_ILi128EEENS7_ILi96EEEEEELi96ENS_10bfloat16_tEfNS_4arch4Sm90ELb0ELb1ELb0ELb1ELb0ELb0ELb0ELb0ELb1ELb1ELb0ELb0EEENS1_21CollectiveEpilogueFwdINS6_IJSA_SC_SB_EEES9_SE_SG_Li384ELb1ELb1ELb0ELb0EEENS1_36VarlenDynamicPersistentTileSchedulerILi192ELi128ELi384ELi128ELb0ELb1ELb1ELb1ELb0ELb1EEEEEEEEEvNT_6ParamsE,"ax",@progbits
	.align	128
.text._ZN7cutlass13device_kernelIN5flash11enable_sm90INS1_16FlashAttnFwdSm90INS1_25CollectiveMainloopFwdSm90ILi2EN4cute5tupleIJNS5_1CILi1EEES8_S8_EEENS6_IJNS7_ILi192EEENS7_ILi128EEENS7_ILi96EEEEEELi96ENS_10bfloat16_tEfNS_4arch4Sm90ELb0ELb1ELb0ELb1ELb0ELb0ELb0ELb0ELb1ELb1ELb0ELb0EEENS1_21CollectiveEpilogueFwdINS6_IJSA_SC_SB_EEES9_SE_SG_Li384ELb1ELb1ELb0ELb0EEENS1_36VarlenDynamicPersistentTileSchedulerILi192ELi128ELi384ELi128ELb0ELb1ELb1ELb1ELb0ELb1EEEEEEEEEvNT_6ParamsE:
        .type           _ZN7cutlass13device_kernelIN5flash11enable_sm90INS1_16FlashAttnFwdSm90INS1_25CollectiveMainloopFwdSm90ILi2EN4cute5tupleIJNS5_1CILi1EEES8_S8_EEENS6_IJNS7_ILi192EEENS7_ILi128EEENS7_ILi96EEEEEELi96ENS_10bfloat16_tEfNS_4arch4Sm90ELb0ELb1ELb0ELb1ELb0ELb0ELb0ELb0ELb1ELb1ELb0ELb0EEENS1_21CollectiveEpilogueFwdINS6_IJSA_SC_SB_EEES9_SE_SG_Li384ELb1ELb1ELb0ELb0EEENS1_36VarlenDynamicPersistentTileSchedulerILi192ELi128ELi384ELi128ELb0ELb1ELb1ELb1ELb0ELb1EEEEEEEEEvNT_6ParamsE,@function
        .size           _ZN7cutlass13device_kernelIN5flash11enable_sm90INS1_16FlashAttnFwdSm90INS1_25CollectiveMainloopFwdSm90ILi2EN4cute5tupleIJNS5_1CILi1EEES8_S8_EEENS6_IJNS7_ILi192EEENS7_ILi128EEENS7_ILi96EEEEEELi96ENS_10bfloat16_tEfNS_4arch4Sm90ELb0ELb1ELb0ELb1ELb0ELb0ELb0ELb0ELb1ELb1ELb0ELb0EEENS1_21CollectiveEpilogueFwdINS6_IJSA_SC_SB_EEES9_SE_SG_Li384ELb1ELb1ELb0ELb0EEENS1_36VarlenDynamicPersistentTileSchedulerILi192ELi128ELi384ELi128ELb0ELb1ELb1ELb1ELb0ELb1EEEEEEEEEvNT_6ParamsE,(.L_x_15327 - _ZN7cutlass13device_kernelIN5flash11enable_sm90INS1_16FlashAttnFwdSm90INS1_25CollectiveMainloopFwdSm90ILi2EN4cute5tupleIJNS5_1CILi1EEES8_S8_EEENS6_IJNS7_ILi192EEENS7_ILi128EEENS7_ILi96EEEEEELi96ENS_10bfloat16_tEfNS_4arch4Sm90ELb0ELb1ELb0ELb1ELb0ELb0ELb0ELb0ELb1ELb1ELb0ELb0EEENS1_21CollectiveEpilogueFwdINS6_IJSA_SC_SB_EEES9_SE_SG_Li384ELb1ELb1ELb0ELb0EEENS1_36VarlenDynamicPersistentTileSchedulerILi192ELi128ELi384ELi128ELb0ELb1ELb1ELb1ELb0ELb1EEEEEEEEEvNT_6ParamsE)
        .other          _ZN7cutlass13device_kernelIN5flash11enable_sm90INS1_16FlashAttnFwdSm90INS1_25CollectiveMainloopFwdSm90ILi2EN4cute5tupleIJNS5_1CILi1EEES8_S8_EEENS6_IJNS7_ILi192EEENS7_ILi128EEENS7_ILi96EEEEEELi96ENS_10bfloat16_tEfNS_4arch4Sm90ELb0ELb1ELb0ELb1ELb0ELb0ELb0ELb0ELb1ELb1ELb0ELb0EEENS1_21CollectiveEpilogueFwdINS6_IJSA_SC_SB_EEES9_SE_SG_Li384ELb1ELb1ELb0ELb0EEENS1_36VarlenDynamicPersistentTileSchedulerILi192ELi128ELi384ELi128ELb0ELb1ELb1ELb1ELb0ELb1EEEEEEEEEvNT_6ParamsE,@"STO_CUDA_ENTRY STV_DEFAULT"
_ZN7cutlass13device_kernelIN5flash11enable_sm90INS1_16FlashAttnFwdSm90INS1_25CollectiveMainloopFwdSm90ILi2EN4cute5tupleIJNS5_1CILi1EEES8_S8_EEENS6_IJNS7_ILi192EEENS7_ILi128EEENS7_ILi96EEEEEELi96ENS_10bfloat16_tEfNS_4arch4Sm90ELb0ELb1ELb0ELb1ELb0ELb0ELb0ELb0ELb1ELb1ELb0ELb0EEENS1_21CollectiveEpilogueFwdINS6_IJSA_SC_SB_EEES9_SE_SG_Li384ELb1ELb1ELb0ELb0EEENS1_36VarlenDynamicPersistentTileSchedulerILi192ELi128ELi384ELi128ELb0ELb1ELb1ELb1ELb0ELb1EEEEEEEEEvNT_6ParamsE:
        /* <DEDUP_REMOVED lines=18> */
.L_x_10982:
[----:B------:R-:W-:Y:S05]  /*0120*/  BSYNC B0 ;  /* 0x0000000000007941 */ /* 0x000fea0003800000 */
.L_x_10981:
        /* <DEDUP_REMOVED lines=41> */
.L_x_10983:
        /* <DEDUP_REMOVED lines=22> */
.L_x_10984:
        /* <DEDUP_REMOVED lines=18> */
.L_x_10985:
        /* <DEDUP_REMOVED lines=22> */
.L_x_10986:
        /* <DEDUP_REMOVED lines=22> */
.L_x_10987:
[----:B------:R-:W-:Y:S01]  /*0900*/  PLOP3.LUT P0, PT, PT, PT, UP0, 0x80, 0x0 ;  /* 0x000000000000781c */ /* 0x000fe20003f0f008 */
[----:B------:R-:W-:Y:S01]  /*0910*/  UMOV UR36, 0x1 ;  /* 0x0000000100247882 */ /* 0x000fe20000000000 */
[----:B------:R-:W-:Y:S01]  /*0920*/  NOP ;  /* 0x0000000000007918 */ /* 0x000fe20000000000 */
[----:B------:R-:W-:Y:S01]  /*0930*/  USEL UR36, UR36, 0x2, !UP0 ;  /* 0x0000000224247887 */ /* 0x000fe2000c000000 */
[----:B------:R-:W-:Y:S01]  /*0940*/  ULDC.64 UR50, c[0x0][0x208] ;  /* 0x0000820000327ab9 */ /* 0x000fe20000000a00 */
[----:B012-4-:R-:W-:Y:S08]  /*0950*/  BAR.SYNC.DEFER_BLOCKING 0x0 ;  /* 0x0000000000007b1d */ /* 0x017ff00000010000 */
[----:B------:R-:W-:Y:S05]  /*0960*/  @!P0 BRA `(.L_x_10988) ;  /* 0x000000f000b88947 */ /* 0x000fea0003800000 */
.L_x_10989:
        /* <DEDUP_REMOVED lines=18> */
[----:B------:R-:W-:Y:S01]  /*0a90*/  VIADD R148, R2, 0xffffff80 ;  /* 0xffffff8002947836 */ /* 0x000fe20000000000 */
[----:B------:R-:W-:Y:S01]  /*0aa0*/  R2UR UR5, R9 ;  /* 0x00000000090572ca */ /* 0x000fe200000e0000 */
[----:B------:R-:W-:Y:S01]  /*0ab0*/  IMAD.MOV.U32 R18, RZ, RZ, 0x40 ;  /* 0x00000040ff127424 */ /* 0x000fe200078e00ff */
[----:B------:R-:W-:Y:S01]  /*0ac0*/  R2UR UR7, R10 ;  /* 0x000000000a0772ca */ /* 0x000fe200000e0000 */
[----:B------:R-:W-:Y:S01]  /*0ad0*/  ULOP3.LUT UR48, UR36, 0x1, URZ, 0xfc, !UPT ;  /* 0x0000000124307892 */ /* 0x000fe2000f8efc3f */
[----:B------:R-:W-:Y:S01]  /*0ae0*/  SHF.R.S32.HI R3, RZ, 0x1f, R148 ;  /* 0x0000001fff037819 */ /* 0x000fe20000011494 */
[----:B------:R-:W-:Y:S01]  /*0af0*/  UMOV UR47, URZ ;  /* 0x0000003f002f7c82 */ /* 0x000fe20008000000 */
[----:B------:R-:W-:Y:S01]  /*0b00*/  R2UR UR6, R11 ;  /* 0x000000000b0672ca */ /* 0x000fe200000e0000 */
[----:B------:R-:W-:Y:S01]  /*0b10*/  UMOV UR49, URZ ;  /* 0x0000003f00317c82 */ /* 0x000fe20008000000 */
[CC--:B------:R-:W-:Y:S01]  /*0b20*/  LEA.HI R143, R3.reuse, R148.reuse, RZ, 0x7 ;  /* 0x00000094038f7211 */ /* 0x0c0fe200078f38ff */
[----:B------:R-:W-:Y:S01]  /*0b30*/  UMOV UR46, URZ ;  /* 0x0000003f002e7c82 */ /* 0x000fe20008000000 */
[----:B------:R-:W-:-:S02]  /*0b40*/  LEA.HI R0, R3, R148, RZ, 0x4 ;  /* 0x0000009403007211 */ /* 0x000fc400078f20ff */
[----:B------:R-:W-:Y:S02]  /*0b50*/  LOP3.LUT R7, R143, 0xffffff80, RZ, 0xc0, !PT ;  /* 0xffffff808f077812 */ /* 0x000fe400078ec0ff */
[----:B------:R-:W-:Y:S02]  /*0b60*/  LOP3.LUT R5, R0, 0xfffffff0, RZ, 0xc0, !PT ;  /* 0xfffffff000057812 */ /* 0x000fe400078ec0ff */
[----:B------:R-:W-:Y:S01]  /*0b70*/  LEA.HI R4, R3, R148, RZ, 0x5 ;  /* 0x0000009403047211 */ /* 0x000fe200078f28ff */
[C---:B------:R-:W-:Y:S01]  /*0b80*/  IMAD.IADD R142, R148.reuse, 0x1, -R7 ;  /* 0x00000001948e7824 */ /* 0x040fe200078e0a07 */
[----:B------:R-:W-:Y:S01]  /*0b90*/  SHF.R.S32.HI R7, RZ, 0x4, R0 ;  /* 0x00000004ff077819 */ /* 0x000fe20000011400 */
[----:B------:R-:W-:Y:S01]  /*0ba0*/  IMAD.IADD R5, R148, 0x1, -R5 ;  /* 0x0000000194057824 */ /* 0x000fe200078e0a05 */
[----:B------:R-:W-:Y:S02]  /*0bb0*/  SHF.R.S32.HI R6, RZ, 0x5, R4 ;  /* 0x00000005ff067819 */ /* 0x000fe40000011404 */
[----:B------:R-:W-:-:S02]  /*0bc0*/  LEA.HI R2, R0, R7, RZ, 0x1 ;  /* 0x0000000700027211 */ /* 0x000fc400078f08ff */
[--C-:B------:R-:W-:Y:S01]  /*0bd0*/  SHF.R.S32.HI R0, RZ, 0x1f, R5.reuse ;  /* 0x0000001fff007819 */ /* 0x100fe20000011405 */
[----:B------:R-:W-:Y:S01]  /*0be0*/  IMAD R12, R6, 0x10, R5 ;  /* 0x00000010060c7824 */ /* 0x000fe200078e0205 */
[----:B------:R-:W-:Y:S02]  /*0bf0*/  LOP3.LUT R2, R2, 0x1ffffffe, RZ, 0xc0, !PT ;  /* 0x1ffffffe02027812 */ /* 0x000fe400078ec0ff */
[----:B------:R-:W-:Y:S02]  /*0c00*/  LEA.HI R0, R0, R5, RZ, 0x3 ;  /* 0x0000000500007211 */ /* 0x000fe400078f18ff */
[----:B------:R-:W-:Y:S01]  /*0c10*/  SHF.R.S32.HI R143, RZ, 0x7, R143 ;  /* 0x00000007ff8f7819 */ /* 0x000fe2000001148f */
[----:B------:R-:W-:Y:S01]  /*0c20*/  IMAD.IADD R2, R7, 0x1, -R2 ;  /* 0x0000000107027824 */ /* 0x000fe200078e0a02 */
[----:B------:R-:W-:Y:S01]  /*0c30*/  LEA.HI R141, R3, R148, RZ, 0x2 ;  /* 0x00000094038d7211 */ /* 0x000fe200078f10ff */
[C---:B------:R-:W-:Y:S01]  /*0c40*/  IMAD.SHL.U32 R4, R0.reuse, 0x40, RZ ;  /* 0x0000004000047824 */ /* 0x040fe200078e00ff */
[----:B------:R-:W-:Y:S01]  /*0c50*/  LOP3.LUT R0, R0, 0xfffffff8, RZ, 0xc0, !PT ;  /* 0xfffffff800007812 */ /* 0x000fe200078ec0ff */
[----:B------:R-:W-:Y:S01]  /*0c60*/  IMAD.SHL.U32 R3, R2, 0x8, RZ ;  /* 0x0000000802037824 */ /* 0x000fe200078e00ff */
[----:B------:R-:W-:-:S02]  /*0c70*/  SHF.R.S32.HI R9, RZ, 0x1f, R142 ;  /* 0x0000001fff097819 */ /* 0x000fc4000001148e */
[----:B------:R-:W-:Y:S01]  /*0c80*/  LOP3.LUT R4, R4, 0x7ffffe00, RZ, 0xc0, !PT ;  /* 0x7ffffe0004047812 */ /* 0x000fe200078ec0ff */
[----:B------:R-:W-:Y:S01]  /*0c90*/  IMAD.IADD R0, R5, 0x1, -R0 ;  /* 0x0000000105007824 */ /* 0x000fe200078e0a00 */
[-C--:B------:R-:W-:Y:S01]  /*0ca0*/  LEA.HI R8, R9, R142.reuse, RZ, 0x2 ;  /* 0x0000008e09087211 */ /* 0x080fe200078f10ff */
[----:B------:R-:W-:Y:S01]  /*0cb0*/  IMAD.HI R5, R143, 0x55555556, RZ ;  /* 0x555555568f057827 */ /* 0x000fe200078e02ff */
[----:B------:R-:W-:Y:S02]  /*0cc0*/  LEA.HI R9, R9, R142, RZ, 0x5 ;  /* 0x0000008e09097211 */ /* 0x000fe400078f28ff */
[----:B------:R-:W-:Y:S01]  /*0cd0*/  SHF.R.S32.HI R10, RZ, 0x2, R8 ;  /* 0x00000002ff0a7819 */ /* 0x000fe20000011408 */
[----:B------:R-:W-:Y:S01]  /*0ce0*/  IMAD R6, R6, 0x400, R4 ;  /* 0x0000040006067824 */ /* 0x000fe200078e0204 */
[----:B------:R-:W-:Y:S01]  /*0cf0*/  SHF.R.S32.HI R11, RZ, 0x1f, R8 ;  /* 0x0000001fff0b7819 */ /* 0x000fe20000011408 */
[----:B------:R-:W-:Y:S01]  /*0d00*/  IMAD.SHL.U32 R4, R0, 0x40, RZ ;  /* 0x0000004000047824 */ /* 0x000fe200078e00ff */
[----:B------:R-:W-:Y:S01]  /*0d10*/  LEA.HI R2, R5, R5, RZ, 0x1 ;  /* 0x0000000505027211 */ /* 0x000fe200078f08ff */
[----:B------:R-:W-:Y:S01]  /*0d20*/  IMAD.U32 R145, R12, 0x20, R3 ;  /* 0x000000200c917824 */ /* 0x000fe200078e0003 */
[----:B------:R-:W-:-:S02]  /*0d30*/  LOP3.LUT R5, R141, 0xfffffffc, RZ, 0xc0, !PT ;  /* 0xfffffffc8d057812 */ /* 0x000fc400078ec0ff */
[----:B------:R-:W-:Y:S01]  /*0d40*/  LOP3.LUT R4, R4, 0x1c0, RZ, 0xc0, !PT ;  /* 0x000001c004047812 */ /* 0x000fe200078ec0ff */
[----:B------:R-:W-:Y:S01]  /*0d50*/  IMAD R2, R2, -0x3, R143 ;  /* 0xfffffffd02027824 */ /* 0x000fe200078e028f */
[----:B------:R-:W-:Y:S01]  /*0d60*/  LEA.HI R11, R11, R10, RZ, 0x3 ;  /* 0x0000000a0b0b7211 */ /* 0x000fe200078f18ff */
[----:B------:R-:W-:Y:S01]  /*0d70*/  IMAD.IADD R140, R148, 0x1, -R5 ;  /* 0x00000001948c7824 */ /* 0x000fe200078e0a05 */
[----:B------:R-:W-:Y:S02]  /*0d80*/  LOP3.LUT R3, R4, 0x8, R3, 0xf8, !PT ;  /* 0x0000000804037812 */ /* 0x000fe400078ef803 */
[----:B------:R-:W-:Y:S01]  /*0d90*/  SHF.R.U32.HI R4, RZ, 0x3, R4 ;  /* 0x00000003ff047819 */ /* 0x000fe20000011604 */
[----:B------:R-:W-:Y:S01]  /*0da0*/  IMAD.SHL.U32 R137, R140, 0x8, RZ ;  /* 0x000000088c897824 */ /* 0x000fe200078e00ff */
[----:B------:R-:W-:Y:S02]  /*0db0*/  LOP3.LUT R11, R11, 0xfffffff8, RZ, 0xc0, !PT ;  /* 0xfffffff80b0b7812 */ /* 0x000fe400078ec0ff */
[----:B------:R-:W-:Y:S01]  /*0dc0*/  LOP3.LUT R3, R3, R4, RZ, 0x3c, !PT ;  /* 0x0000000403037212 */ /* 0x000fe200078e3cff */
[C---:B------:R-:W-:Y:S01]  /*0dd0*/  VIADD R138, R137.reuse, 0x20 ;  /* 0x00000020898a7836 */ /* 0x040fe20000000000 */
[----:B------:R-:W-:Y:S01]  /*0de0*/  R2P PR, R0, 0x6 ;  /* 0x0000000600007804 */ /* 0x000fe20000000000 */
[----:B------:R-:W-:Y:S01]  /*0df0*/  IMAD.IADD R10, R10, 0x1, -R11 ;  /* 0x000000010a0a7824 */ /* 0x000fe200078e0a0b */
[----:B------:R-:W-:Y:S01]  /*0e00*/  SHF.R.S32.HI R9, RZ, 0x5, R9 ;  /* 0x00000005ff097819 */ /* 0x000fe20000011409 */
[----:B------:R-:W-:Y:S01]  /*0e10*/  IMAD.IADD R3, R6, 0x1, R3 ;  /* 0x0000000106037824 */ /* 0x000fe200078e0203 */
[----:B------:R-:W-:Y:S01]  /*0e20*/  LEA.HI R0, R140, R140, RZ, 0x1 ;  /* 0x0000008c8c007211 */ /* 0x000fe200078f08ff */
[----:B------:R-:W-:Y:S01]  /*0e30*/  VIADD R139, R137, 0x40 ;  /* 0x00000040898b7836 */ /* 0x000fe20000000000 */
[----:B------:R-:W-:Y:S01]  /*0e40*/  SEL R18, R18, 0xffffffc0, !P2 ;  /* 0xffffffc012127807 */ /* 0x000fe20005000000 */
[----:B------:R-:W-:Y:S01]  /*0e50*/  IMAD R9, R9, 0x10, R10 ;  /* 0x0000001009097824 */ /* 0x000fe200078e020a */
[----:B------:R-:W-:-:S02]  /*0e60*/  LEA R17, R3, UR42, 0x1 ;  /* 0x0000002a03117c11 */ /* 0x000fc4000f8e08ff */
[----:B------:R-:W-:Y:S01]  /*0e70*/  LOP3.LUT R5, R0, 0x1ffffffe, RZ, 0xc0, !PT ;  /* 0x1ffffffe00057812 */ /* 0x000fe200078ec0ff */
[----:B------:R-:W-:Y:S01]  /*0e80*/  IMAD R144, R2, 0x40, R9 ;  /* 0x0000004002907824 */ /* 0x000fe200078e0209 */
[----:B------:R-:W-:Y:S01]  /*0e90*/  LOP3.LUT R3, R8, 0x7ffffffc, RZ, 0xc0, !PT ;  /* 0x7ffffffc08037812 */ /* 0x000fe200078ec0ff */
[C---:B------:R-:W-:Y:S01]  /*0ea0*/  VIADD R19, R17.reuse, 0x21800 ;  /* 0x0002180011137836 */ /* 0x040fe20000000000 */
[----:B------:R-:W-:Y:S01]  /*0eb0*/  SHF.R.S32.HI R141, RZ, 0x2, R141 ;  /* 0x00000002ff8d7819 */ /* 0x000fe2000001148d */
[----:B------:R-:W-:Y:S01]  /*0ec0*/  VIADD R22, R17, 0x21820 ;  /* 0x0002182011167836 */ /* 0x000fe20000000000 */
[----:B------:R-:W-:Y:S01]  /*0ed0*/  SHF.R.S32.HI R147, RZ, 0x1f, R138 ;  /* 0x0000001fff937819 */ /* 0x000fe2000001148a */
[----:B------:R-:W-:Y:S01]  /*0ee0*/  IMAD.IADD R5, R140, 0x1, -R5 ;  /* 0x000000018c057824 */ /* 0x000fe200078e0a05 */
[----:B------:R-:W-:Y:S01]  /*0ef0*/  SHF.R.S32.HI R146, RZ, 0x1f, R139 ;  /* 0x0000001fff927819 */ /* 0x000fe2000001148b */
[C---:B------:R-:W-:Y:S02]  /*0f00*/  @P1 VIADD R22, R19.reuse, 0xffffffe0 ;  /* 0xffffffe013161836 */ /* 0x040fe40000000000 */
[----:B------:R-:W-:-:S02]  /*0f10*/  IMAD.IADD R19, R19, 0x1, R18 ;  /* 0x0000000113137824 */ /* 0x000fc400078e0212 */
[----:B------:R-:W-:Y:S02]  /*0f20*/  IMAD.IADD R16, R142, 0x1, -R3 ;  /* 0x000000018e107824 */ /* 0x000fe400078e0a03 */
[----:B------:R-:W-:Y:S02]  /*0f30*/  IMAD R136, R5, 0x8, R144 ;  /* 0x0000000805887824 */ /* 0x000fe400078e0290 */
[----:B------:R-:W-:Y:S02]  /*0f40*/  IMAD.IADD R18, R18, 0x1, R22 ;  /* 0x0000000112127824 */ /* 0x000fe400078e0216 */
[----:B------:R-:W-:-:S07]  /*0f50*/  VIADD R23, R22, 0x6000 ;  /* 0x0000600016177836 */ /* 0x000fce0000000000 */
.L_x_11081:
        /* <DEDUP_REMOVED lines=12> */
[----:B01-3--:R-:W-:Y:S02]  /*1020*/  IMAD.U32 R2, RZ, RZ, UR8 ;  /* 0x00000008ff027e24 */ /* 0x00bfe4000f8e00ff */
[----:B----4-:R-:W-:Y:S01]  /*1030*/  IMAD.U32 R3, RZ, RZ, UR9 ;  /* 0x00000009ff037e24 */ /* 0x010fe2000f8e00ff */
[----:B------:R-:W-:-:S04]  /*1040*/  @UP1 UIMAD.WIDE UR8, UR6, 0x4, UR10 ;  /* 0x00000004060818a5 */ /* 0x000fc8000f8e020a */
[----:B--2---:R-:W2:Y:S02]  /*1050*/  @P0 LDG.E R2, desc[UR50][R2.64] ;  /* 0x0000003202020981 */ /* 0x004ea4000c1e1900 */
[----:B------:R-:W-:Y:S02]  /*1060*/  IMAD.U32 R4, RZ, RZ, UR8 ;  /* 0x00000008ff047e24 */ /* 0x000fe4000f8e00ff */
[----:B------:R-:W-:Y:S01]  /*1070*/  IMAD.U32 R5, RZ, RZ, UR9 ;  /* 0x00000009ff057e24 */ /* 0x000fe2000f8e00ff */
[----:B------:R-:W-:-:S04]  /*1080*/  ULDC.64 UR8, c[0x0][0x418] ;  /* 0x0001060000087ab9 */ /* 0x000fc80000000a00 */
[----:B------:R-:W3:Y:S01]  /*1090*/  @P2 LDG.E R4, desc[UR50][R4.64] ;  /* 0x0000003204042981 */ /* 0x000ee2000c1e1900 */
        /* <DEDUP_REMOVED lines=13> */
[----:B------:R-:W-:-:S14]  /*1170*/  @P2 BRA `(.L_x_10990) ;  /* 0x0000000000342947 */ /* 0x000fdc0003800000 */
        /* <DEDUP_REMOVED lines=13> */
.L_x_10990:
        /* <DEDUP_REMOVED lines=9> */
.L_x_10991:
        /* <DEDUP_REMOVED lines=13> */
.L_x_10992:
[----:B------:R-:W-:Y:S01]  /*13b0*/  ULDC UR6, c[0x0][0x448] ;  /* 0x0001120000067ab9 */ /* 0x000fe20000000800 */
[----:B------:R-:W-:Y:S02]  /*13c0*/  UIMAD UR39, UR5, 0xc0, URZ ;  /* 0x000000c0052778a4 */ /* 0x000fe4000f8e023f */
        /* <DEDUP_REMOVED lines=25> */
.L_x_10994:
[----:B------:R-:W-:-:S11]  /*1560*/  UISETP.NE.AND UP1, UPT, UR5, 0x1, UPT ;  /* 0x000000010500788c */ /* 0x000fd6000bf25270 */
[----:B------:R-:W-:Y:S02]  /*1570*/  @UP1 ULDC.64 UR8, c[0x0][0x9e8] ;  /* 0x00027a0000081ab9 */ /* 0x000fe40000000a00 */
[----:B------:R-:W-:-:S04]  /*1580*/  UIMAD.WIDE.U32 UR6, UR4, UR8, URZ ;  /* 0x00000008040672a5 */ /* 0x000fc8000f8e003f */
[----:B------:R-:W-:-:S12]  /*1590*/  @UP1 USHF.R.U32.HI UR4, URZ, UR9, UR7 ;  /* 0x000000093f041299 */ /* 0x000fd80008011607 */
.L_x_10995:
[----:B------:R-:W-:-:S06]  /*15a0*/  UIMAD UR4, UR4, UR5, UR5 ;  /* 0x00000005040472a4 */ /* 0x000fcc000f8e0205 */
[----:B------:R-:W-:-:S07]  /*15b0*/  VIMNMX R0, R0, UR4, PT ;  /* 0x0000000400007c48 */ /* 0x000fce000bfe0100 */
.L_x_10993:
        /* <DEDUP_REMOVED lines=29> */
.L_x_10997:
[----:B------:R-:W-:-:S11]  /*1790*/  UISETP.NE.AND UP0, UPT, UR5, 0x1, UPT ;  /* 0x000000010500788c */ /* 0x000fd6000bf05270 */
[----:B------:R-:W-:Y:S02]  /*17a0*/  @UP0 ULDC.64 UR10, c[0x0][0x9e8] ;  /* 0x00027a00000a0ab9 */ /* 0x000fe40000000a00 */
[----:B------:R-:W-:-:S04]  /*17b0*/  UIMAD.WIDE.U32 UR6, UR4, UR10, URZ ;  /* 0x0000000a040672a5 */ /* 0x000fc8000f8e003f */
[----:B------:R-:W-:-:S12]  /*17c0*/  @UP0 USHF.R.U32.HI UR4, URZ, UR11, UR7 ;  /* 0x0000000b3f040299 */ /* 0x000fd80008011607 */
.L_x_10998:
[----:B------:R-:W-:-:S04]  /*17d0*/  UIMAD UR4, UR4, UR5, URZ ;  /* 0x00000005040472a4 */ /* 0x000fc8000f8e023f */
[----:B------:R-:W-:-:S04]  /*17e0*/  UISETP.LT.AND UP0, UPT, UR9, UR4, UPT ;  /* 0x000000040900728c */ /* 0x000fc8000bf01270 */
[----:B------:R-:W-:-:S12]  /*17f0*/  USEL UR9, UR9, UR4, !UP0 ;  /* 0x0000000409097287 */ /* 0x000fd8000c000000 */
.L_x_10996:
        /* <DEDUP_REMOVED lines=9> */
[----:B------:R-:W-:Y:S01]  /*1890*/  CS2R R26, SRZ ;  /* 0x00000000001a7805 */ /* 0x000fe2000001ff00 */
[----:B------:R-:W-:Y:S01]  /*18a0*/  IMAD.MOV.U32 R126, RZ, RZ, RZ ;  /* 0x000000ffff7e7224 */ /* 0x000fe200078e00ff */
[----:B------:R-:W-:Y:S01]  /*18b0*/  CS2R R122, SRZ ;  /* 0x00000000007a7805 */ /* 0x000fe2000001ff00 */
[----:B------:R-:W-:Y:S01]  /*18c0*/  UISETP.LT.AND UP0, UPT, URZ, UR4, UPT ;  /* 0x000000043f00728c */ /* 0x000fe2000bf01270 */
[----:B------:R-:W-:Y:S01]  /*18d0*/  IMAD.MOV.U32 R125, RZ, RZ, RZ ;  /* 0x000000ffff7d7224 */ /* 0x000fe200078e00ff */
[----:B------:R-:W-:-:S02]  /*18e0*/  CS2R R120, SRZ ;  /* 0x0000000000787805 */ /* 0x000fc4000001ff00 */
[----:B------:R-:W-:Y:S01]  /*18f0*/  CS2R R118, SRZ ;  /* 0x0000000000767805 */ /* 0x000fe2000001ff00 */
[----:B------:R-:W-:Y:S01]  /*1900*/  USEL UR37, URZ, UR4, !UP0 ;  /* 0x000000043f257287 */ /* 0x000fe2000c000000 */
[----:B------:R-:W-:Y:S02]  /*1910*/  CS2R R116, SRZ ;  /* 0x0000000000747805 */ /* 0x000fe4000001ff00 */
[----:B------:R-:W-:Y:S02]  /*1920*/  CS2R R114, SRZ ;  /* 0x0000000000727805 */ /* 0x000fe4000001ff00 */
[----:B------:R-:W-:Y:S02]  /*1930*/  CS2R R112, SRZ ;  /* 0x0000000000707805 */ /* 0x000fe4000001ff00 */
[----:B------:R-:W-:Y:S02]  /*1940*/  CS2R R110, SRZ ;  /* 0x00000000006e7805 */ /* 0x000fe4000001ff00 */
[----:B------:R-:W-:-:S02]  /*1950*/  CS2R R108, SRZ ;  /* 0x00000000006c7805 */ /* 0x000fc4000001ff00 */
[----:B------:R-:W-:Y:S02]  /*1960*/  ISETP.GT.AND P1, PT, R88, UR37, PT ;  /* 0x0000002558007c0c */ /* 0x000fe4000bf24270 */
        /* <DEDUP_REMOVED lines=44> */
.L_x_11000:
        /* <DEDUP_REMOVED lines=9> */
.L_x_11216:
[----:B------:R-:W-:Y:S05]  /*1cc0*/  @!P0 BRA `(.L_x_11002) ;  /* 0x0000000000048947 */ /* 0x000fea0003800000 */
[----:B------:R-:W-:Y:S01]  /*1cd0*/  BPT.TRAP 0x1 ;  /* 0x000000040000795c */ /* 0x000fe20000300000 */
.L_x_11002:
[----:B------:R-:W-:Y:S02]  /*1ce0*/  IMAD.U32 R5, RZ, RZ, UR46 ;  /* 0x0000002eff057e24 */ /* 0x000fe4000f8e00ff */
[----:B0-----:R-:W-:-:S03]  /*1cf0*/  IMAD.U32 R0, RZ, RZ, UR49 ;  /* 0x00000031ff007e24 */ /* 0x001fc6000f8e00ff */
[----:B------:R-:W-:Y:S02]  /*1d00*/  LEA R5, R5, UR42, 0x3 ;  /* 0x0000002a05057c11 */ /* 0x000fe4000f8e18ff */
[----:B------:R-:W-:-:S04]  /*1d10*/  SHF.L.U32 R0, R0, 0x1f, RZ ;  /* 0x0000001f00007819 */ /* 0x000fc800000006ff */
[----:B------:R0:W1:Y:S01]  /*1d20*/  SYNCS.PHASECHK.TRANS64.TRYWAIT P2, [R5+URZ+0x2d830], R0 ;  /* 0x02d83000050075a7 */ /* 0x000062000804017f */
[----:B------:R-:W-:Y:S05]  /*1d30*/  @!P0 BRA `(.L_x_11003) ;  /* 0x0000000000048947 */ /* 0x000fea0003800000 */
[----:B------:R-:W-:Y:S01]  /*1d40*/  BPT.TRAP 0x1 ;  /* 0x000000040000795c */ /* 0x000fe20000300000 */
.L_x_11003:
[----:B------:R-:W2:Y:S02]  /*1d50*/  S2R R2, SR_TID.X ;  /* 0x0000000000027919 */ /* 0x000ea40000002100 */
[----:B--2---:R-:W-:Y:S01]  /*1d60*/  LOP3.LUT P1, RZ, R2, 0x7f, RZ, 0xc0, !PT ;  /* 0x0000007f02ff7812 */ /* 0x004fe2000782c0ff */
[----:B-1----:R-:W-:-:S12]  /*1d70*/  @P2 BRA `(.L_x_11004) ;  /* 0x0000000000082947 */ /* 0x002fd80003800000 */
[----:B------:R-:W1:Y:S02]  /*1d80*/  SYNCS.PHASECHK.TRANS64.TRYWAIT P2, [R5+URZ+0x2d830], R0 ;  /* 0x02d83000050075a7 */ /* 0x000e64000804017f */
[----:B-1----:R-:W-:Y:S05]  /*1d90*/  @!P2 BRA `(.L_x_11005) ;  /* 0x000001440098a947 */ /* 0x002fea0003800000 */
.L_x_11004:
        /* <DEDUP_REMOVED lines=10> */
[----:B------:R-:W-:Y:S01]  /*1e40*/  IMAD.MOV.U32 R4, RZ, RZ, R0 ;  /* 0x000000ffff047224 */ /* 0x000fe200078e0000 */
[----:B------:R-:W-:Y:S01]  /*1e50*/  UMOV UR13, 0x80000020 ;  /* 0x80000020000d7882 */ /* 0x000fe20000000000 */
[----:B------:R-:W-:Y:S01]  /*1e60*/  UMOV UR15, 0x80000020 ;  /* 0x80000020000f7882 */ /* 0x000fe20000000000 */
[----:B------:R-:W-:Y:S01]  /*1e70*/  ULOP3.LUT UR32, UR4, 0x10000, URZ, 0xfc, !UPT ;  /* 0x0001000004207892 */ /* 0x000fe2000f8efc3f */
[----:B------:R-:W-:Y:S01]  /*1e80*/  IMAD.MOV.U32 R3, RZ, RZ, -0x80 ;  /* 0xffffff80ff037424 */ /* 0x000fe200078e00ff */
[----:B------:R-:W-:Y:S01]  /*1e90*/  ULOP3.LUT UR4, UR54, 0x10000, URZ, 0xfc, !UPT ;  /* 0x0001000036047892 */ /* 0x000fe2000f8efc3f */
[----:B------:R-:W-:Y:S01]  /*1ea0*/  IMAD.U32 R7, RZ, RZ, UR45 ;  /* 0x0000002dff077e24 */ /* 0x000fe2000f8e00ff */
[----:B------:R-:W-:Y:S01]  /*1eb0*/  UIMAD UR6, UR46, 0x600, UR32 ;  /* 0x000006002e0678a4 */ /* 0x000fe2000f8e0220 */
[----:B------:R-:W-:Y:S01]  /*1ec0*/  IMAD R6, R88, R3, 0x80 ;  /* 0x0000008058067424 */ /* 0x000fe200078e0203 */
[----:B------:R-:W-:-:S02]  /*1ed0*/  UIADD3 UR8, UR4, 0x2, URZ ;  /* 0x0000000204087890 */ /* 0x000fc4000fffe03f */
[----:B------:R-:W-:Y:S01]  /*1ee0*/  UIADD3 UR10, UR6, 0x2, URZ ;  /* 0x00000002060a7890 */ /* 0x000fe2000fffe03f */
[----:B------:R-:W-:Y:S01]  /*1ef0*/  VIADD R3, R6, 0x1 ;  /* 0x0000000106037836 */ /* 0x000fe20000000000 */
[----:B------:R-:W-:Y:S02]  /*1f00*/  UIADD3 UR12, UR4, 0x300, URZ ;  /* 0x00000300040c7890 */ /* 0x000fe4000fffe03f */
[----:B------:R-:W-:Y:S02]  /*1f10*/  UIADD3 UR14, UR6, 0x200, URZ ;  /* 0x00000200060e7890 */ /* 0x000fe4000fffe03f */
[----:B------:R-:W-:Y:S01]  /*1f20*/  HGMMA.64x128x16.F32.BF16 R24, gdesc[UR4], RZ, !UPT, gsb0 ;  /* 0x01e00000041879f0 */ /* 0x000fe2000c0018ff */
        /* <DEDUP_REMOVED lines=48> */
[----:B------:R-:W-:Y:S01]  /*2230*/  IMAD R8, R16, -0x2, R3 ;  /* 0xfffffffe10087824 */ /* 0x000fe200078e0203 */
[----:B------:R-:W-:-:S03]  /*2240*/  LEA R7, R88, 0xffffff80, 0x7 ;  /* 0xffffff8058077811 */ /* 0x000fc600078e38ff */
        /* <DEDUP_REMOVED lines=18> */
.L_x_11008:
[----:B------:R-:W-:-:S06]  /*2370*/  UISETP.NE.AND UP2, UPT, UR7, 0x1, UPT ;  /* 0x000000010700788c */ /* 0x000fcc000bf45270 */
[----:B------:R-:W-:-:S05]  /*2380*/  PLOP3.LUT P2, PT, PT, PT, UP2, 0x80, 0x0 ;  /* 0x000000000000781c */ /* 0x000fca0003f4f028 */
[----:B------:R-:W-:-:S08]  /*2390*/  @UP2 ULDC.64 UR10, c[0x0][0x9e8] ;  /* 0x00027a00000a2ab9 */ /* 0x000fd00000000a00 */
[----:B------:R-:W-:-:S05]  /*23a0*/  @P2 IMAD.HI.U32 R5, R3, UR10, RZ ;  /* 0x0000000a03052c27 */ /* 0x000fca000f8e00ff */
[----:B------:R-:W-:-:S07]  /*23b0*/  @P2 SHF.R.U32.HI R3, RZ, UR11, R5 ;  /* 0x0000000bff032c19 */ /* 0x000fce0008011605 */
.L_x_11009:
[----:B------:R-:W-:Y:S05]  /*23c0*/  BSYNC B0 ;  /* 0x0000000000007941 */ /* 0x000fea0003800000 */
.L_x_11007:
[----:B------:R-:W-:-:S04]  /*23d0*/  IMAD R3, R3, UR7, -R7 ;  /* 0x0000000703037c24 */ /* 0x000fc8000f8e0a07 */
[----:B------:R-:W-:-:S05]  /*23e0*/  IMAD R3, R16, -0x2, R3 ;  /* 0xfffffffe10037824 */ /* 0x000fca00078e0203 */
[----:B------:R-:W-:Y:S02]  /*23f0*/  VIMNMX R2, R2, R3, !PT ;  /* 0x0000000302027248 */ /* 0x000fe40007fe0100 */
[----:B------:R-:W-:-:S07]  /*2400*/  VIADDMNMX R0, R3, UR7, R0, PT ;  /* 0x0000000703007c46 */ /* 0x000fce000b800100 */
.L_x_11006:
[----:B------:R-:W2:Y:S01]  /*2410*/  LDL.LU R12, [R1] ;  /* 0x00000000010c7983 */ /* 0x000ea20000300800 */
[C---:B------:R-:W-:Y:S02]  /*2420*/  ISETP.GE.AND P4, PT, R6.reuse, 0x9, PT ;  /* 0x000000090600780c */ /* 0x040fe40003f86270 */
[C---:B------:R-:W-:Y:S01]  /*2430*/  ISETP.GE.AND P2, PT, R6.reuse, 0x2, PT ;  /* 0x000000020600780c */ /* 0x040fe20003f46270 */
[----:B------:R-:W0:Y:S01]  /*2440*/  SHFL.IDX PT, R11, R4, 0x1, 0x1c1f ;  /* 0x003c1f00040b7f89 */ /* 0x000e2200000e0000 */
[----:B------:R-:W-:Y:S02]  /*2450*/  ISETP.GE.AND P5, PT, R6, 0xa, PT ;  /* 0x0000000a0600780c */ /* 0x000fe40003fa6270 */
[----:B------:R-:W-:-:S04]  /*2460*/  ISETP.GT.AND P3, PT, R2, 0x1, !P2 ;  /* 0x000000010200780c */ /* 0x000fc80005764270 */
[----:B------:R-:W-:-:S04]  /*2470*/  ISETP.LT.OR P3, PT, R0, 0x2, P3 ;  /* 0x000000020000780c */ /* 0x000fc80001f61670 */
[----:B------:R-:W-:Y:S02]  /*2480*/  FSEL R25, R25, -INF , !P3 ;  /* 0xff80000019197808 */ /* 0x000fe40005800000 */
[----:B------:R-:W-:-:S04]  /*2490*/  ISETP.GT.AND P3, PT, R2, 0x9, !P5 ;  /* 0x000000090200780c */ /* 0x000fc80006f64270 */
[----:B------:R-:W-:-:S04]  /*24a0*/  ISETP.LT.OR P3, PT, R0, 0xa, P3 ;  /* 0x0000000a0000780c */ /* 0x000fc80001f61670 */
[----:B------:R-:W-:Y:S01]  /*24b0*/  FSEL R29, R29, -INF , !P3 ;  /* 0xff8000001d1d7808 */ /* 0x000fe20005800000 */
[----:B0-----:R-:W-:Y:S01]  /*24c0*/  IMAD.IADD R3, R10, 0x1, R11 ;  /* 0x000000010a037824 */ /* 0x001fe200078e020b */
[----:B--2---:R-:W-:-:S04]  /*24d0*/  LOP3.LUT R12, R12, 0xfffffffd, RZ, 0xc0, !PT ;  /* 0xfffffffd0c0c7812 */ /* 0x004fc800078ec0ff */
[----:B------:R-:W-:Y:S02]  /*24e0*/  @P4 LOP3.LUT R12, R12, 0x2, RZ, 0xfc, !PT ;  /* 0x000000020c0c4812 */ /* 0x000fe400078efcff */
[----:B------:R-:W-:Y:S02]  /*24f0*/  ISETP.GT.AND P4, PT, R2, 0x8, !P4 ;  /* 0x000000080200780c */ /* 0x000fe40006784270 */
[----:B------:R-:W-:Y:S02]  /*2500*/  LOP3.LUT R12, R12, 0xfffffffb, RZ, 0xc0, !PT ;  /* 0xfffffffb0c0c7812 */ /* 0x000fe400078ec0ff */
[----:B------:R-:W-:Y:S02]  /*2510*/  ISETP.LT.OR P4, PT, R0, 0x9, P4 ;  /* 0x000000090000780c */ /* 0x000fe40002781670 */
[----:B------:R-:W-:Y:S02]  /*2520*/  @P5 LOP3.LUT R12, R12, 0x4, RZ, 0xfc, !PT ;  /* 0x000000040c0c5812 */ /* 0x000fe400078efcff */
[----:B------:R-:W-:-:S02]  /*2530*/  ISETP.GE.AND P5, PT, R6, 0x11, PT ;  /* 0x000000110600780c */ /* 0x000fc40003fa6270 */
[----:B------:R-:W-:Y:S02]  /*2540*/  FSEL R28, R28, -INF , !P4 ;  /* 0xff8000001c1c7808 */ /* 0x000fe40006000000 */
        /* <DEDUP_REMOVED lines=9> */
[----:B------:R-:W-:Y:S02]  /*25e0*/  ISETP.GE.AND P4, PT, R6, 0x19, PT ;  /* 0x000000190600780c */ /* 0x000fe40003f86270 */
[----:B------:R-:W-:Y:S02]  /*25f0*/  ISETP.LT.OR P3, PT, R0, 0x12, P3 ;  /* 0x000000120000780c */ /* 0x000fe40001f61670 */
[----:B------:R-:W-:Y:S02]  /*2600*/  LOP3.LUT R12, R12, 0xfeffffff, RZ, 0xc0, !PT ;  /* 0xfeffffff0c0c7812 */ /* 0x000fe400078ec0ff */
        /* <DEDUP_REMOVED lines=152> */
[----:B------:R-:W-:Y:S02]  /*2f90*/  ISETP.GT.AND P6, PT, R2, 0x79, !P6 ;  /* 0x000000790200780c */ /* 0x000fe400077c4270 */
[----:B------:R-:W-:Y:S01]  /*2fa0*/  VIADDMNMX R2, R11, R9, R8, PT ;  /* 0x000000090b027246 */ /* 0x000fe20003800108 */
[----:B------:R0:W-:Y:S01]  /*2fb0*/  STL [R1], R12 ;  /* 0x0000000c01007387 */ /* 0x0001e20000100800 */
[----:B------:R-:W-:-:S04]  /*2fc0*/  ISETP.LT.OR P6, PT, R0, 0x7a, P6 ;  /* 0x0000007a0000780c */ /* 0x000fc800037c1670 */
[----:B------:R-:W-:Y:S02]  /*2fd0*/  FSEL R85, R85, -INF , !P6 ;  /* 0xff80000055557808 */ /* 0x000fe40007000000 */
[----:B------:R-:W-:-:S13]  /*2fe0*/  PLOP3.LUT P6, PT, PT, PT, UP1, 0x40, 0x0 ;  /* 0x000000000000781c */ /* 0x000fda0003fce818 */
[----:B0-----:R-:W-:Y:S05]  /*2ff0*/  @P6 BRA `(.L_x_11010) ;  /* 0x0000000000646947 */ /* 0x001fea0003800000 */
        /* <DEDUP_REMOVED lines=14> */
.L_x_11012:
[----:B------:R-:W-:-:S06]  /*30e0*/  UISETP.NE.AND UP2, UPT, UR7, 0x1, UPT ;  /* 0x000000010700788c */ /* 0x000fcc000bf45270 */
[----:B------:R-:W-:-:S05]  /*30f0*/  PLOP3.LUT P6, PT, PT, PT, UP2, 0x80, 0x0 ;  /* 0x000000000000781c */ /* 0x000fca0003fcf028 */
[----:B------:R-:W-:-:S08]  /*3100*/  @UP2 ULDC.64 UR10, c[0x0][0x9e8] ;  /* 0x00027a00000a2ab9 */ /* 0x000fd00000000a00 */
[----:B------:R-:W-:Y:S01]  /*3110*/  @P6 IMAD.HI.U32 R4, R0, UR10, RZ ;  /* 0x0000000a00046c27 */ /* 0x000fe2000f8e00ff */
[----:B------:R-:W-:-:S13]  /*3120*/  PLOP3.LUT P6, PT, PT, PT, UP2, 0x80, 0x0 ;  /* 0x000000000000781c */ /* 0x000fda0003fcf028 */
[----:B------:R-:W-:-:S07]  /*3130*/  @P6 SHF.R.U32.HI R0, RZ, UR11, R4 ;  /* 0x0000000bff006c19 */ /* 0x000fce0008011604 */
.L_x_11013:
[----:B------:R-:W-:Y:S05]  /*3140*/  BSYNC B0 ;  /* 0x0000000000007941 */ /* 0x000fea0003800000 */
.L_x_11011:
[----:B------:R-:W-:-:S04]  /*3150*/  IMAD R7, R0, UR7, -R7 ;  /* 0x0000000700077c24 */ /* 0x000fc8000f8e0a07 */
[----:B------:R-:W-:-:S05]  /*3160*/  IMAD R7, R16, -0x2, R7 ;  /* 0xfffffffe10077824 */ /* 0x000fca00078e0207 */
[----:B------:R-:W-:Y:S02]  /*3170*/  VIMNMX R3, R3, R7, !PT ;  /* 0x0000000703037248 */ /* 0x000fe40007fe0100 */
[----:B------:R-:W-:-:S07]  /*3180*/  VIADDMNMX R2, R7, UR7, R2, PT ;  /* 0x0000000707027c46 */ /* 0x000fce000b800102 */
.L_x_11010:
        /* <DEDUP_REMOVED lines=30> */
[----:B------:R-:W-:Y:S02]  /*3370*/  LOP3.LUT P6, RZ, R12, 0x8000, RZ, 0xc0, !PT ;  /* 0x000080000cff7812 */ /* 0x000fe400078cc0ff */
        /* <DEDUP_REMOVED lines=139> */
[--C-:B------:R-:W-:Y:S01]  /*3c30*/  FFMA.FTZ R12, R32, UR33, -R20.reuse ;  /* 0x00000021200c7c23 */ /* 0x100fe20008010814 */
[----:B------:R-:W-:Y:S01]  /*3c40*/  FMNMX.FTZ R5, R4, R27, !PT ;  /* 0x0000001b04057209 */ /* 0x000fe20007810000 */
[--C-:B------:R-:W-:Y:S01]  /*3c50*/  FFMA.FTZ R7, R25, UR33, -R20.reuse ;  /* 0x0000002119077c23 */ /* 0x100fe20008010814 */
[----:B------:R-:W-:Y:S01]  /*3c60*/  ISETP.GT.AND P2, PT, R3, 0x69, !P2 ;  /* 0x000000690300780c */ /* 0x000fe20005744270 */
        /* <DEDUP_REMOVED lines=14> */
[----:B------:R0:W-:Y:S01]  /*3d50*/  MUFU.EX2 R3, R53 ;  /* 0x0000003500037308 */ /* 0x0001e20000000800 */
        /* <DEDUP_REMOVED lines=8> */
[--C-:B0-----:R-:W-:Y:S01]  /*3de0*/  FFMA.FTZ R53, R69, UR33, -R20.reuse ;  /* 0x0000002145357c23 */ /* 0x101fe20008010814 */
[--C-:B------:R-:W-:Y:S01]  /*3df0*/  FFMA.FTZ R41, R72, UR33, -R20.reuse ;  /* 0x0000002148297c23 */ /* 0x100fe20008010814 */
[----:B------:R-:W-:Y:S01]  /*3e00*/  FMNMX.FTZ R6, R42, R5, !PT ;  /* 0x000000052a067209 */ /* 0x000fe20007810000 */
[--C-:B------:R-:W-:Y:S01]  /*3e10*/  FFMA.FTZ R57, R77, UR33, -R20.reuse ;  /* 0x000000214d397c23 */ /* 0x100fe20008010814 */
[--C-:B------:R-:W-:Y:S01]  /*3e20*/  FFMA.FTZ R49, R81, UR33, -R20.reuse ;  /* 0x0000002151317c23 */ /* 0x100fe20008010814 */
[----:B------:R-:W-:Y:S01]  /*3e30*/  FFMA.FTZ R61, R85, UR33, -R20 ;  /* 0x00000021553d7c23 */ /* 0x000fe20008010814 */
[----:B------:R-:W-:Y:S01]  /*3e40*/  FMNMX.FTZ R5, R43, R6, !PT ;  /* 0x000000062b057209 */ /* 0x000fe20007810000 */
[----:B------:R-:W-:Y:S03]  /*3e50*/  MUFU.EX2 R8, R8 ;  /* 0x0000000800087308 */ /* 0x000fe60000000800 */
[----:B------:R-:W-:-:S04]  /*3e60*/  FMNMX.FTZ R6, R46, R5, !PT ;  /* 0x000000052e067209 */ /* 0x000fc80007810000 */
[----:B------:R-:W-:Y:S01]  /*3e70*/  FMNMX.FTZ R5, R47, R6, !PT ;  /* 0x000000062f057209 */ /* 0x000fe20007810000 */
[----:B------:R-:W0:Y:S03]  /*3e80*/  MUFU.EX2 R7, R7 ;  /* 0x0000000700077308 */ /* 0x000e260000000800 */
[----:B------:R-:W-:-:S04]  /*3e90*/  FMNMX.FTZ R6, R50, R5, !PT ;  /* 0x0000000532067209 */ /* 0x000fc80007810000 */
[----:B------:R-:W-:Y:S01]  /*3ea0*/  FMNMX.FTZ R5, R51, R6, !PT ;  /* 0x0000000633057209 */ /* 0x000fe20007810000 */
[----:B------:R-:W1:Y:S03]  /*3eb0*/  MUFU.EX2 R10, R10 ;  /* 0x0000000a000a7308 */ /* 0x000e660000000800 */
[----:B------:R-:W-:-:S04]  /*3ec0*/  FMNMX.FTZ R6, R54, R5, !PT ;  /* 0x0000000536067209 */ /* 0x000fc80007810000 */
[----:B------:R-:W-:Y:S01]  /*3ed0*/  FMNMX.FTZ R5, R55, R6, !PT ;  /* 0x0000000637057209 */ /* 0x000fe20007810000 */
[----:B------:R-:W2:Y:S03]  /*3ee0*/  MUFU.EX2 R9, R9 ;  /* 0x0000000900097308 */ /* 0x000ea60000000800 */
        /* <DEDUP_REMOVED lines=30> */
[----:B------:R-:W3:Y:S06]  /*40d0*/  SHFL.BFLY PT, R40, R5, 0x2, 0x1f ;  /* 0x0c401f0005287f89 */ /* 0x000eec00000e0000 */
[----:B------:R-:W-:Y:S08]  /*40e0*/  MUFU.EX2 R6, R6 ;  /* 0x0000000600067308 */ /* 0x000ff00000000800 */
[----:B------:R-:W-:Y:S08]  /*40f0*/  MUFU.EX2 R29, R29 ;  /* 0x0000001d001d7308 */ /* 0x000ff00000000800 */
[----:B------:R-:W-:Y:S01]  /*4100*/  MUFU.EX2 R28, R28 ;  /* 0x0000001c001c7308 */ /* 0x000fe20000000800 */
[----:B---3--:R-:W-:Y:S01]  /*4110*/  FMNMX.FTZ R11, R5, R40, !PT ;  /* 0x00000028050b7209 */ /* 0x008fe20007810000 */
[----:B------:R-:W-:-:S04]  /*4120*/  FFMA.FTZ R40, R80, UR33, -R20 ;  /* 0x0000002150287c23 */ /* 0x000fc80008010814 */
[----:B------:R-:W3:Y:S02]  /*4130*/  SHFL.BFLY PT, R56, R11, 0x1, 0x1f ;  /* 0x0c201f000b387f89 */ /* 0x000ee400000e0000 */
[----:B------:R-:W-:Y:S08]  /*4140*/  MUFU.EX2 R32, R32 ;  /* 0x0000002000207308 */ /* 0x000ff00000000800 */
[----:B------:R-:W-:Y:S08]  /*4150*/  MUFU.EX2 R33, R33 ;  /* 0x0000002100217308 */ /* 0x000ff00000000800 */
[----:B------:R-:W-:Y:S01]  /*4160*/  MUFU.EX2 R2, R2 ;  /* 0x0000000200027308 */ /* 0x000fe20000000800 */
[----:B---3--:R-:W-:Y:S01]  /*4170*/  FMNMX.FTZ R5, R11, R56, !PT ;  /* 0x000000380b057209 */ /* 0x008fe20007810000 */
[----:B------:R-:W-:-:S06]  /*4180*/  FFMA.FTZ R56, R84, UR33, -R20 ;  /* 0x0000002154387c23 */ /* 0x000fcc0008010814 */
[----:B------:R-:W-:Y:S01]  /*4190*/  MUFU.EX2 R37, R37 ;  /* 0x0000002500257308 */ /* 0x000fe20000000800 */
[C---:B------:R-:W-:Y:S01]  /*41a0*/  FSETP.NEU.FTZ.AND P2, PT, R5.reuse, -INF , PT ;  /* 0xff8000000500780b */ /* 0x040fe20003f5d000 */
[----:B------:R-:W-:-:S05]  /*41b0*/  FMUL.FTZ R11, R5, UR33 ;  /* 0x00000021050b7c20 */ /* 0x000fca0008410000 */
[----:B------:R-:W-:Y:S01]  /*41c0*/  FSEL R20, R11, RZ, P2 ;  /* 0x000000ff0b147208 */ /* 0x000fe20001000000 */
[----:B------:R-:W-:Y:S01]  /*41d0*/  MUFU.EX2 R36, R36 ;  /* 0x0000002400247308 */ /* 0x000fe20000000800 */
        /* <DEDUP_REMOVED lines=17> */
[--C-:B---3--:R-:W-:Y:S01]  /*42f0*/  FFMA.FTZ R60, R46, UR33, -R20.reuse ;  /* 0x000000212e3c7c23 */ /* 0x108fe20008010814 */
[--C-:B------:R-:W-:Y:S01]  /*4300*/  FFMA.FTZ R46, R58, UR33, -R20.reuse ;  /* 0x000000213a2e7c23 */ /* 0x100fe20008010814 */
[--C-:B------:R-:W-:Y:S01]  /*4310*/  FFMA.FTZ R34, R51, UR33, -R20.reuse ;  /* 0x0000002133227c23 */ /* 0x100fe20008010814 */
[----:B--2---:R-:W-:Y:S01]  /*4320*/  F2FP.BF16.F32.PACK_AB R10, R9, R10 ;  /* 0x0000000a090a723e */ /* 0x004fe200000010ff */
[--C-:B------:R-:W-:Y:S01]  /*4330*/  FFMA.FTZ R51, R63, UR33, -R20.reuse ;  /* 0x000000213f337c23 */ /* 0x100fe20008010814 */
[----:B------:R1:W2:Y:S01]  /*4340*/  MUFU.EX2 R68, R65 ;  /* 0x0000004100447308 */ /* 0x0002a20000000800 */
[----:B------:R-:W-:Y:S01]  /*4350*/  F2FP.BF16.F32.PACK_AB R8, R7, R8 ;  /* 0x000000080708723e */ /* 0x000fe200000010ff */
[--C-:B------:R-:W-:Y:S01]  /*4360*/  FFMA.FTZ R7, R66, UR33, -R20.reuse ;  /* 0x0000002142077c23 */ /* 0x100fe20008010814 */
[--C-:B------:R-:W-:Y:S01]  /*4370*/  FFMA.FTZ R70, R70, UR33, -R20.reuse ;  /* 0x0000002146467c23 */ /* 0x100fe20008010814 */
[--C-:B------:R-:W-:Y:S01]  /*4380*/  FFMA.FTZ R71, R71, UR33, -R20.reuse ;  /* 0x0000002147477c23 */ /* 0x100fe20008010814 */
[--C-:B------:R-:W-:Y:S01]  /*4390*/  FFMA.FTZ R74, R74, UR33, -R20.reuse ;  /* 0x000000214a4a7c23 */ /* 0x100fe20008010814 */
[--C-:B------:R-:W-:Y:S01]  /*43a0*/  FFMA.FTZ R75, R75, UR33, -R20.reuse ;  /* 0x000000214b4b7c23 */ /* 0x100fe20008010814 */
[--C-:B------:R-:W-:Y:S01]  /*43b0*/  FFMA.FTZ R78, R78, UR33, -R20.reuse ;  /* 0x000000214e4e7c23 */ /* 0x100fe20008010814 */
[----:B------:R3:W4:Y:S01]  /*43c0*/  MUFU.EX2 R69, R31 ;  /* 0x0000001f00457308 */ /* 0x0007220000000800 */
[--C-:B-1----:R-:W-:Y:S01]  /*43d0*/  FFMA.FTZ R65, R47, UR33, -R20.reuse ;  /* 0x000000212f417c23 */ /* 0x102fe20008010814 */
[----:B------:R-:W-:Y:S01]  /*43e0*/  FFMA.FTZ R47, R59, UR33, -R20 ;  /* 0x000000213b2f7c23 */ /* 0x000fe20008010814 */
[----:B------:R-:W-:Y:S01]  /*43f0*/  FADD.FTZ R59, R9, R54 ;  /* 0x00000036093b7221 */ /* 0x000fe20000010000 */
[----:B0-----:R-:W-:Y:S01]  /*4400*/  FADD.FTZ R55, R11, R64 ;  /* 0x000000400b377221 */ /* 0x001fe20000010000 */
[----:B------:R-:W-:Y:S01]  /*4410*/  F2FP.BF16.F32.PACK_AB R9, R64, R11 ;  /* 0x0000000b4009723e */ /* 0x000fe200000010ff */
[--C-:B------:R-:W-:Y:S01]  /*4420*/  FFMA.FTZ R54, R67, UR33, -R20.reuse ;  /* 0x0000002143367c23 */ /* 0x100fe20008010814 */
[--C-:B------:R-:W-:Y:S01]  /*4430*/  FFMA.FTZ R79, R79, UR33, -R20.reuse ;  /* 0x000000214f4f7c23 */ /* 0x100fe20008010814 */
[----:B------:R-:W0:Y:S01]  /*4440*/  MUFU.EX2 R4, R4 ;  /* 0x0000000400047308 */ /* 0x000e220000000800 */
[--C-:B---3--:R-:W-:Y:S01]  /*4450*/  FFMA.FTZ R31, R50, UR33, -R20.reuse ;  /* 0x00000021321f7c23 */ /* 0x108fe20008010814 */
[--C-:B------:R-:W-:Y:S01]  /*4460*/  FFMA.FTZ R50, R62, UR33, -R20.reuse ;  /* 0x000000213e327c23 */ /* 0x100fe20008010814 */
[----:B------:R-:W-:Y:S01]  /*4470*/  FADD.FTZ R62, R12, R59 ;  /* 0x0000003b0c3e7221 */ /* 0x000fe20000010000 */
[----:B--2---:R-:W-:Y:S01]  /*4480*/  FADD.FTZ R58, R68, R55 ;  /* 0x00000037443a7221 */ /* 0x004fe20000010000 */
[C---:B------:R-:W-:Y:S01]  /*4490*/  F2FP.BF16.F32.PACK_AB R12, R13.reuse, R12 ;  /* 0x0000000c0d0c723e */ /* 0x040fe200000010ff */
[----:B------:R-:W-:Y:S01]  /*44a0*/  FFMA.FTZ R82, R82, UR33, -R20 ;  /* 0x0000002152527c23 */ /* 0x000fe20008010814 */
[----:B------:R-:W-:Y:S01]  /*44b0*/  FADD.FTZ R59, R13, R62 ;  /* 0x0000003e0d3b7221 */ /* 0x000fe20000010000 */
[----:B------:R-:W1:Y:S01]  /*44c0*/  MUFU.EX2 R27, R27 ;  /* 0x0000001b001b7308 */ /* 0x000e620000000800 */
[C---:B----4-:R-:W-:Y:S01]  /*44d0*/  FADD.FTZ R55, R69.reuse, R58 ;  /* 0x0000003a45377221 */ /* 0x050fe20000010000 */
[----:B------:R-:W-:Y:S01]  /*44e0*/  F2FP.BF16.F32.PACK_AB R11, R69, R68 ;  /* 0x00000044450b723e */ /* 0x000fe200000010ff */
[----:B------:R-:W-:Y:S01]  /*44f0*/  FADD.FTZ R62, R14, R59 ;  /* 0x0000003b0e3e7221 */ /* 0x000fe20000010000 */
[----:B------:R-:W-:Y:S01]  /*4500*/  F2FP.BF16.F32.PACK_AB R14, R15, R14 ;  /* 0x0000000e0f0e723e */ /* 0x000fe200000010ff */
[--C-:B------:R-:W-:Y:S01]  /*4510*/  FFMA.FTZ R83, R83, UR33, -R20.reuse ;  /* 0x0000002153537c23 */ /* 0x100fe20008010814 */
[----:B------:R-:W-:Y:S01]  /*4520*/  FFMA.FTZ R86, R86, UR33, -R20 ;  /* 0x0000002156567c23 */ /* 0x000fe20008010814 */
[----:B------:R-:W-:Y:S01]  /*4530*/  FADD.FTZ R59, R15, R62 ;  /* 0x0000003e0f3b7221 */ /* 0x000fe20000010000 */
[----:B------:R-:W2:Y:S01]  /*4540*/  MUFU.EX2 R30, R30 ;  /* 0x0000001e001e7308 */ /* 0x000ea20000000800 */
[----:B0-----:R-:W-:Y:S01]  /*4550*/  FADD.FTZ R58, R4, R55 ;  /* 0x00000037043a7221 */ /* 0x001fe20000010000 */
[----:B------:R0:W-:Y:S01]  /*4560*/  STSM.16.M88.4 [R17+0x21800], R8 ;  /* 0x0218000811007844 */ /* 0x0001e20000000200 */
[----:B------:R-:W-:Y:S01]  /*4570*/  FADD.FTZ R62, R24, R59 ;  /* 0x0000003b183e7221 */ /* 0x000fe20000010000 */
        /* <DEDUP_REMOVED lines=43> */
[----:B------:R1:W-:Y:S04]  /*4830*/  STSM.16.M88.4 [R22], R12 ;  /* 0x0000000c16007844 */ /* 0x0003e80000000200 */
[----:B------:R3:W-:Y:S02]  /*4840*/  STSM.16.M88.4 [R19], R24 ;  /* 0x0000001813007844 */ /* 0x0007e40000000200 */
[----:B------:R-:W4:Y:S01]  /*4850*/  MUFU.EX2 R47, R47 ;  /* 0x0000002f002f7308 */ /* 0x000f220000000800 */
[C---:B0-----:R-:W-:Y:S01]  /*4860*/  FADD.FTZ R9, R43.reuse, R4 ;  /* 0x000000042b097221 */ /* 0x041fe20000010000 */
[----:B------:R-:W-:-:S06]  /*4870*/  F2FP.BF16.F32.PACK_AB R11, R43, R38 ;  /* 0x000000262b0b723e */ /* 0x000fcc00000010ff */
[----:B------:R-:W0:Y:S01]  /*4880*/  MUFU.EX2 R50, R50 ;  /* 0x0000003200327308 */ /* 0x000e220000000800 */
[----:B--2---:R-:W-:-:S07]  /*4890*/  FADD.FTZ R4, R46, R9 ;  /* 0x000000092e047221 */ /* 0x004fce0000010000 */
[----:B------:R-:W2:Y:S01]  /*48a0*/  MUFU.EX2 R45, R45 ;  /* 0x0000002d002d7308 */ /* 0x000ea20000000800 */
[C---:B----4-:R-:W-:Y:S01]  /*48b0*/  FADD.FTZ R9, R47.reuse, R4 ;  /* 0x000000042f097221 */ /* 0x050fe20000010000 */
[----:B------:R-:W-:-:S06]  /*48c0*/  F2FP.BF16.F32.PACK_AB R29, R47, R46 ;  /* 0x0000002e2f1d723e */ /* 0x000fcc00000010ff */
[----:B------:R-:W4:Y:S01]  /*48d0*/  MUFU.EX2 R51, R51 ;  /* 0x0000003300337308 */ /* 0x000f220000000800 */
[----:B0-----:R-:W-:Y:S01]  /*48e0*/  FADD.FTZ R4, R50, R9 ;  /* 0x0000000932047221 */ /* 0x001fe20000010000 */
[----:B------:R-:W-:-:S05]  /*48f0*/  F2FP.BF16.F32.PACK_AB R9, R34, R31 ;  /* 0x0000001f2209723e */ /* 0x000fca00000010ff */
[----:B------:R0:W-:Y:S01]  /*4900*/  STSM.16.M88.4 [R18], R8 ;  /* 0x0000000812007844 */ /* 0x0001e20000000200 */
[----:B------:R-:W5:Y:S01]  /*4910*/  MUFU.EX2 R44, R44 ;  /* 0x0000002c002c7308 */ /* 0x000f620000000800 */
[C---:B--2---:R-:W-:Y:S01]  /*4920*/  FADD.FTZ R3, R45.reuse, R6 ;  /* 0x000000062d037221 */ /* 0x044fe20000010000 */
[----:B-1----:R-:W-:-:S06]  /*4930*/  F2FP.BF16.F32.PACK_AB R12, R45, R36 ;  /* 0x000000242d0c723e */ /* 0x002fcc00000010ff */
[----:B------:R-:W1:Y:S01]  /*4940*/  MUFU.EX2 R7, R7 ;  /* 0x0000000700077308 */ /* 0x000e620000000800 */
[C---:B----4-:R-:W-:Y:S01]  /*4950*/  FADD.FTZ R4, R51.reuse, R4 ;  /* 0x0000000433047221 */ /* 0x050fe20000010000 */
[----:B------:R-:W-:-:S05]  /*4960*/  F2FP.BF16.F32.PACK_AB R31, R51, R50 ;  /* 0x00000032331f723e */ /* 0x000fca00000010ff */
[----:B------:R2:W-:Y:S01]  /*4970*/  STSM.16.M88.4 [R17+0x27800], R28 ;  /* 0x0278001c11007844 */ /* 0x0005e20000000200 */
[----:B------:R-:W4:Y:S01]  /*4980*/  MUFU.EX2 R54, R54 ;  /* 0x0000003600367308 */ /* 0x000f220000000800 */
[----:B-----5:R-:W-:-:S07]  /*4990*/  FADD.FTZ R2, R44, R3 ;  /* 0x000000032c027221 */ /* 0x020fce0000010000 */
[----:B------:R-:W5:Y:S01]  /*49a0*/  MUFU.EX2 R53, R53 ;  /* 0x0000003500357308 */ /* 0x000f620000000800 */
[----:B-1----:R-:W-:-:S07]  /*49b0*/  FADD.FTZ R3, R7, R4 ;  /* 0x0000000407037221 */ /* 0x002fce0000010000 */
[----:B------:R-:W1:Y:S01]  /*49c0*/  MUFU.EX2 R70, R70 ;  /* 0x0000004600467308 */ /* 0x000e620000000800 */
[C---:B----4-:R-:W-:Y:S01]  /*49d0*/  FADD.FTZ R3, R54.reuse, R3 ;  /* 0x0000000336037221 */ /* 0x050fe20000010000 */
[----:B------:R-:W-:-:S06]  /*49e0*/  F2FP.BF16.F32.PACK_AB R13, R54, R7 ;  /* 0x00000007360d723e */ /* 0x000fcc00000010ff */
[----:B------:R-:W4:Y:S01]  /*49f0*/  MUFU.EX2 R71, R71 ;  /* 0x0000004700477308 */ /* 0x000f220000000800 */
[C---:B-----5:R-:W-:Y:S01]  /*4a00*/  FADD.FTZ R4, R53.reuse, R2 ;  /* 0x0000000235047221 */ /* 0x060fe20000010000 */
[----:B------:R-:W-:-:S06]  /*4a10*/  F2FP.BF16.F32.PACK_AB R14, R53, R44 ;  /* 0x0000002c350e723e */ /* 0x000fcc00000010ff */
[----:B------:R-:W5:Y:S01]  /*4a20*/  MUFU.EX2 R41, R41 ;  /* 0x0000002900297308 */ /* 0x000f620000000800 */
[----:B-1----:R-:W-:-:S07]  /*4a30*/  FADD.FTZ R2, R70, R3 ;  /* 0x0000000346027221 */ /* 0x002fce0000010000 */
[----:B------:R-:W3:Y:S01]  /*4a40*/  MUFU.EX2 R48, R48 ;  /* 0x0000003000307308 */ /* 0x000ee20000000800 */
[C---:B----4-:R-:W-:Y:S01]  /*4a50*/  F2FP.BF16.F32.PACK_AB R15, R71.reuse, R70 ;  /* 0x00000046470f723e */ /* 0x050fe200000010ff */
[----:B------:R-:W-:-:S04]  /*4a60*/  FADD.FTZ R7, R71, R2 ;  /* 0x0000000247077221 */ /* 0x000fc80000010000 */
[----:B------:R2:W-:Y:S02]  /*4a70*/  STSM.16.M88.4 [R23], R12 ;  /* 0x0000000c17007844 */ /* 0x0005e40000000200 */
[----:B------:R-:W-:Y:S01]  /*4a80*/  MUFU.EX2 R52, R52 ;  /* 0x0000003400347308 */ /* 0x000fe20000000800 */
[----:B-----5:R-:W-:-:S07]  /*4a90*/  FADD.FTZ R21, R41, R4 ;  /* 0x0000000429157221 */ /* 0x020fce0000010000 */
[----:B------:R-:W1:Y:S01]  /*4aa0*/  MUFU.EX2 R57, R57 ;  /* 0x0000003900397308 */ /* 0x000e620000000800 */
[C---:B---3--:R-:W-:Y:S01]  /*4ab0*/  F2FP.BF16.F32.PACK_AB R24, R48.reuse, R41 ;  /* 0x000000293018723e */ /* 0x048fe200000010ff */
[----:B------:R-:W-:-:S06]  /*4ac0*/  FADD.FTZ R21, R48, R21 ;  /* 0x0000001530157221 */ /* 0x000fcc0000010000 */
[----:B------:R-:W3:Y:S08]  /*4ad0*/  MUFU.EX2 R74, R74 ;  /* 0x0000004a004a7308 */ /* 0x000ef00000000800 */
[----:B------:R-:W4:Y:S01]  /*4ae0*/  MUFU.EX2 R75, R75 ;  /* 0x0000004b004b7308 */ /* 0x000f220000000800 */
[----:B-1----:R-:W-:-:S07]  /*4af0*/  F2FP.BF16.F32.PACK_AB R26, R57, R52 ;  /* 0x00000034391a723e */ /* 0x002fce00000010ff */
[----:B------:R-:W1:Y:S01]  /*4b00*/  MUFU.EX2 R78, R78 ;  /* 0x0000004e004e7308 */ /* 0x000e620000000800 */
[----:B---3--:R-:W-:-:S07]  /*4b10*/  FADD.FTZ R2, R74, R7 ;  /* 0x000000074a027221 */ /* 0x008fce0000010000 */
[----:B------:R-:W3:Y:S01]  /*4b20*/  MUFU.EX2 R79, R79 ;  /* 0x0000004f004f7308 */ /* 0x000ee20000000800 */
[C---:B----4-:R-:W-:Y:S01]  /*4b30*/  F2FP.BF16.F32.PACK_AB R25, R75.reuse, R74 ;  /* 0x0000004a4b19723e */ /* 0x050fe200000010ff */
[----:B------:R-:W-:Y:S01]  /*4b40*/  FADD.FTZ R7, R75, R2 ;  /* 0x000000024b077221 */ /* 0x000fe20000010000 */
[----:B------:R-:W-:-:S05]  /*4b50*/  FADD.FTZ R2, R52, R21 ;  /* 0x0000001534027221 */ /* 0x000fca0000010000 */
[----:B------:R-:W-:Y:S01]  /*4b60*/  MUFU.EX2 R40, R40 ;  /* 0x0000002800287308 */ /* 0x000fe20000000800 */
[----:B-1----:R-:W-:Y:S01]  /*4b70*/  FADD.FTZ R4, R78, R7 ;  /* 0x000000074e047221 */ /* 0x002fe20000010000 */
[----:B------:R-:W-:Y:S01]  /*4b80*/  FADD.FTZ R7, R57, R2 ;  /* 0x0000000239077221 */ /* 0x000fe20000010000 */
[----:B------:R-:W-:-:S05]  /*4b90*/  VIADD R2, R88, 0xfffffffe ;  /* 0xfffffffe58027836 */ /* 0x000fca0000000000 */
[----:B------:R-:W0:Y:S01]  /*4ba0*/  MUFU.EX2 R49, R49 ;  /* 0x0000003100317308 */ /* 0x000e220000000800 */
[C---:B---3--:R-:W-:Y:S01]  /*4bb0*/  F2FP.BF16.F32.PACK_AB R27, R79.reuse, R78 ;  /* 0x0000004e4f1b723e */ /* 0x048fe200000010ff */
[----:B------:R-:W-:-:S04]  /*4bc0*/  FADD.FTZ R21, R79, R4 ;  /* 0x000000044f157221 */ /* 0x000fc80000010000 */
[----:B------:R2:W-:Y:S02]  /*4bd0*/  STSM.16.M88.4 [R19+0x6000], R24 ;  /* 0x0060001813007844 */ /* 0x0005e40000000200 */
[----:B------:R-:W1:Y:S08]  /*4be0*/  MUFU.EX2 R56, R56 ;  /* 0x0000003800387308 */ /* 0x000e700000000800 */
[----:B------:R-:W3:Y:S01]  /*4bf0*/  MUFU.EX2 R61, R61 ;  /* 0x0000003d003d7308 */ /* 0x000ee20000000800 */
[----:B0-----:R-:W-:Y:S01]  /*4c00*/  F2FP.BF16.F32.PACK_AB R8, R49, R40 ;  /* 0x000000283108723e */ /* 0x001fe200000010ff */
[----:B------:R-:W-:-:S04]  /*4c10*/  FADD.FTZ R40, R40, R7 ;  /* 0x0000000728287221 */ /* 0x000fc80000010000 */
[----:B------:R-:W-:Y:S02]  /*4c20*/  FADD.FTZ R49, R49, R40 ;  /* 0x0000002831317221 */ /* 0x000fe40000010000 */
[----:B------:R-:W-:Y:S02]  /*4c30*/  MUFU.EX2 R82, R82 ;  /* 0x0000005200527308 */ /* 0x000fe40000000800 */
[----:B-1----:R-:W-:-:S06]  /*4c40*/  FADD.FTZ R4, R56, R49 ;  /* 0x0000003138047221 */ /* 0x002fcc0000010000 */
[----:B------:R-:W0:Y:S01]  /*4c50*/  MUFU.EX2 R83, R83 ;  /* 0x0000005300537308 */ /* 0x000e220000000800 */
[C---:B---3--:R-:W-:Y:S01]  /*4c60*/  F2FP.BF16.F32.PACK_AB R10, R61.reuse, R56 ;  /* 0x000000383d0a723e */ /* 0x048fe200000010ff */
[----:B------:R-:W-:-:S06]  /*4c70*/  FADD.FTZ R4, R61, R4 ;  /* 0x000000043d047221 */ /* 0x000fcc0000010000 */
[----:B------:R-:W-:Y:S08]  /*4c80*/  MUFU.EX2 R86, R86 ;  /* 0x0000005600567308 */ /* 0x000ff00000000800 */
[----:B------:R-:W1:Y:S01]  /*4c90*/  MUFU.EX2 R3, R20 ;  /* 0x0000001400037308 */ /* 0x000e620000000800 */
[----:B0-----:R-:W-:Y:S01]  /*4ca0*/  F2FP.BF16.F32.PACK_AB R9, R83, R82 ;  /* 0x000000525309723e */ /* 0x001fe200000010ff */
[----:B------:R-:W-:-:S04]  /*4cb0*/  FADD.FTZ R82, R82, R21 ;  /* 0x0000001552527221 */ /* 0x000fc80000010000 */
[----:B------:R-:W-:Y:S01]  /*4cc0*/  FADD.FTZ R83, R83, R82 ;  /* 0x0000005253537221 */ /* 0x000fe20000010000 */
[----:B-1----:R-:W-:-:S03]  /*4cd0*/  F2FP.BF16.F32.PACK_AB R11, R3, R86 ;  /* 0x00000056030b723e */ /* 0x002fc600000010ff */
        /* <DEDUP_REMOVED lines=17> */
.L_x_11015:
[----:B------:R-:W-:-:S11]  /*4df0*/  UISETP.NE.AND UP2, UPT, UR7, 0x1, UPT ;  /* 0x000000010700788c */ /* 0x000fd6000bf45270 */
[----:B------:R-:W-:Y:S02]  /*4e00*/  @UP2 ULDC.64 UR10, c[0x0][0x9e8] ;  /* 0x00027a00000a2ab9 */ /* 0x000fe40000000a00 */
[----:B------:R-:W-:-:S04]  /*4e10*/  UIMAD.WIDE.U32 UR14, UR18, UR10, URZ ;  /* 0x0000000a120e72a5 */ /* 0x000fc8000f8e003f */
[----:B------:R-:W-:-:S12]  /*4e20*/  @UP2 USHF.R.U32.HI UR18, URZ, UR11, UR15 ;  /* 0x0000000b3f122299 */ /* 0x000fd8000801160f */
.L_x_11016:
[----:B------:R-:W-:-:S04]  /*4e30*/  UIMAD UR7, UR18, UR7, UR7 ;  /* 0x00000007120772a4 */ /* 0x000fc8000f8e0207 */
[----:B------:R-:W-:-:S04]  /*4e40*/  UISETP.LT.AND UP2, UPT, UR6, UR7, UPT ;  /* 0x000000070600728c */ /* 0x000fc8000bf41270 */
[----:B------:R-:W-:-:S12]  /*4e50*/  USEL UR6, UR6, UR7, UP2 ;  /* 0x0000000706067287 */ /* 0x000fd80009000000 */
.L_x_11014:
        /* <DEDUP_REMOVED lines=36> */
.L_x_11034:
[----:B------:R-:W-:Y:S01]  /*50a0*/  UIADD3 UR55, UR46, 0x1, URZ ;  /* 0x000000012e377890 */ /* 0x000fe2000fffe03f */
[----:B------:R-:W-:-:S03]  /*50b0*/  ISETP.NE.AND P3, PT, RZ, UR44, PT ;  /* 0x0000002cff007c0c */ /* 0x000fc6000bf65270 */
[----:B------:R-:W-:-:S04]  /*50c0*/  UISETP.NE.AND UP2, UPT, UR55, 0x2, UPT ;  /* 0x000000023700788c */ /* 0x000fc8000bf45270 */
[----:B------:R-:W-:Y:S02]  /*50d0*/  USEL UR54, URZ, 0x1, UP2 ;  /* 0x000000013f367887 */ /* 0x000fe40009000000 */
[----:B------:R-:W-:Y:S02]  /*50e0*/  USEL UR55, UR55, URZ, UP2 ;  /* 0x0000003f37377287 */ /* 0x000fe40009000000 */
[----:B------:R-:W-:Y:S02]  /*50f0*/  ULOP3.LUT UR54, UR49, UR54, URZ, 0x3c, !UPT ;  /* 0x0000003631367292 */ /* 0x000fe4000f8e3c3f */
[----:B----4-:R-:W-:Y:S10]  /*5100*/  @P3 BRA `(.L_x_11018) ;  /* 0x00000000002c3947 */ /* 0x010ff40003800000 */
[----:B------:R-:W-:Y:S05]  /*5110*/  @!P0 BRA `(.L_x_11019) ;  /* 0x0000000000048947 */ /* 0x000fea0003800000 */
[----:B------:R-:W-:Y:S01]  /*5120*/  BPT.TRAP 0x1 ;  /* 0x000000040000795c */ /* 0x000fe20000300000 */
.L_x_11019:
[----:B------:R-:W-:Y:S01]  /*5130*/  ULEA UR6, UR55, UR42, 0x3 ;  /* 0x0000002a37067291 */ /* 0x000fe2000f8e183f */
[----:B------:R-:W-:-:S05]  /*5140*/  IMAD.U32 R6, RZ, RZ, UR54 ;  /* 0x00000036ff067e24 */ /* 0x000fca000f8e00ff */
[----:B------:R-:W-:-:S04]  /*5150*/  SHF.L.U32 R6, R6, 0x1f, RZ ;  /* 0x0000001f06067819 */ /* 0x000fc800000006ff */
[----:B------:R0:W1:Y:S01]  /*5160*/  SYNCS.PHASECHK.TRANS64.TRYWAIT P2, [UR6+0x2d830], R6 ;  /* 0x02d83006ff0075a7 */ /* 0x0000620008040146 */
[----:B------:R-:W-:Y:S05]  /*5170*/  @!P0 BRA `(.L_x_11020) ;  /* 0x0000000000048947 */ /* 0x000fea0003800000 */
[----:B------:R-:W-:Y:S01]  /*5180*/  BPT.TRAP 0x1 ;  /* 0x000000040000795c */ /* 0x000fe20000300000 */
.L_x_11020:
[----:B-1----:R-:W-:Y:S05]  /*5190*/  @P2 BRA `(.L_x_11018) ;  /* 0x0000000000082947 */ /* 0x002fea0003800000 */
[----:B------:R-:W1:Y:S02]  /*51a0*/  SYNCS.PHASECHK.TRANS64.TRYWAIT P2, [UR6+0x2d830], R6 ;  /* 0x02d83006ff0075a7 */ /* 0x000e640008040146 */
[----:B-1----:R-:W-:Y:S05]  /*51b0*/  @!P2 BRA `(.L_x_11021) ;  /* 0x0000011000a4a947 */ /* 0x002fea0003800000 */
.L_x_11018:
        /* <DEDUP_REMOVED lines=16> */
[----:B--2---:R-:W-:-:S06]  /*52c0*/  WARPGROUP.ARRIVE ;  /* 0x00000000000079c5 */ /* 0x004fcc0000000000 */
        /* <DEDUP_REMOVED lines=20> */
.L_x_11023:
[----:B------:R-:W-:Y:S01]  /*5410*/  ULEA UR6, UR46, UR42, 0x3 ;  /* 0x0000002a2e067291 */ /* 0x000fe2000f8e183f */
[----:B------:R-:W-:-:S05]  /*5420*/  IMAD.U32 R6, RZ, RZ, UR49 ;  /* 0x00000031ff067e24 */ /* 0x000fca000f8e00ff */
[----:B------:R-:W-:-:S04]  /*5430*/  SHF.L.U32 R6, R6, 0x1f, RZ ;  /* 0x0000001f06067819 */ /* 0x000fc800000006ff */
[----:B------:R0:W1:Y:S01]  /*5440*/  SYNCS.PHASECHK.TRANS64.TRYWAIT P2, [UR6+0x2d850], R6 ;  /* 0x02d85006ff0075a7 */ /* 0x0000620008040146 */
[----:B------:R-:W-:Y:S05]  /*5450*/  @!P0 BRA `(.L_x_11024) ;  /* 0x0000000000048947 */ /* 0x000fea0003800000 */
[----:B------:R-:W-:Y:S01]  /*5460*/  BPT.TRAP 0x1 ;  /* 0x000000040000795c */ /* 0x000fe20000300000 */
.L_x_11024:
[----:B-1----:R-:W-:Y:S05]  /*5470*/  @P2 BRA `(.L_x_11022) ;  /* 0x0000000000082947 */ /* 0x002fea0003800000 */
[----:B------:R-:W1:Y:S02]  /*5480*/  SYNCS.PHASECHK.TRANS64.TRYWAIT P2, [UR6+0x2d850], R6 ;  /* 0x02d85006ff0075a7 */ /* 0x000e640008040146 */
[----:B-1----:R-:W-:Y:S05]  /*5490*/  @!P2 BRA `(.L_x_11025) ;  /* 0x000001100004a947 */ /* 0x002fea0003800000 */
.L_x_11022:
[----:B------:R-:W-:Y:S01]  /*54a0*/  UIADD3 UR6, UR42, 0x400, URZ ;  /* 0x000004002a067890 */ /* 0x000fe2000fffe03f */
[----:B------:R-:W-:Y:S01]  /*54b0*/  WARPGROUP.ARRIVE ;  /* 0x00000000000079c5 */ /* 0x000fe20000000000 */
[----:B------:R-:W-:-:S05]  /*54c0*/  ULEA UR7, UR52, UR42, 0xd ;  /* 0x0000002a34077291 */ /* 0x000fca000f8e683f */
[----:B------:R-:W2:Y:S01]  /*54d0*/  S2R R9, SR_TID.X ;  /* 0x0000000000097919 */ /* 0x000ea20000002100 */
[----:B------:R-:W-:Y:S01]  /*54e0*/  USHF.R.U32.HI UR6, URZ, 0x4, UR6 ;  /* 0x000000043f067899 */ /* 0x000fe20008011606 */
[----:B------:R-:W-:Y:S01]  /*54f0*/  PLOP3.LUT P2, PT, PT, PT, UP0, 0x80, 0x0 ;  /* 0x000000000000781c */ /* 0x000fe20003f4f008 */
[----:B------:R-:W-:Y:S01]  /*5500*/  UIADD3 UR7, UR7, 0x21800, URZ ;  /* 0x0002180007077890 */ /* 0x000fe2000fffe03f */
[----:B------:R-:W-:Y:S01]  /*5510*/  PLOP3.LUT P3, PT, PT, PT, UP0, 0x80, 0x0 ;  /* 0x000000000000781c */ /* 0x000fe20003f6f008 */
[----:B------:R-:W-:Y:S01]  /*5520*/  ULOP3.LUT UR6, UR6, 0x3fff, URZ, 0xc0, !UPT ;  /* 0x00003fff06067892 */ /* 0x000fe2000f8ec03f */
[----:B------:R-:W-:Y:S01]  /*5530*/  VIADD R13, R136, UR39 ;  /* 0x00000027880d7c36 */ /* 0x000fe20008000000 */
[----:B------:R-:W-:Y:S01]  /*5540*/  USHF.R.U32.HI UR7, URZ, 0x4, UR7 ;  /* 0x000000043f077899 */ /* 0x000fe20008011607 */
[----:B------:R-:W-:Y:S01]  /*5550*/  IMAD.SHL.U32 R12, R2, 0x80, RZ ;  /* 0x00000080020c7824 */ /* 0x000fe200078e00ff */
[----:B------:R-:W-:Y:S01]  /*5560*/  ULOP3.LUT UR10, UR6, 0x2000000, URZ, 0xfc, !UPT ;  /* 0x02000000060a7892 */ /* 0x000fe2000f8efc3f */
[----:B-1----:R-:W-:Y:S01]  /*5570*/  IMAD.U32 R7, RZ, RZ, UR55 ;  /* 0x00000037ff077e24 */ /* 0x002fe2000f8e00ff */
[----:B------:R-:W-:-:S02]  /*5580*/  ULOP3.LUT UR6, UR7, 0x3fff, URZ, 0xc0, !UPT ;  /* 0x00003fff07067892 */ /* 0x000fc4000f8ec03f */
[----:B------:R-:W-:Y:S02]  /*5590*/  UIMAD UR7, UR46, 0x600, UR10 ;  /* 0x000006002e0778a4 */ /* 0x000fe4000f8e020a */
[----:B------:R-:W-:Y:S01]  /*55a0*/  ULOP3.LUT UR6, UR6, 0x10000, URZ, 0xfc, !UPT ;  /* 0x0001000006067892 */ /* 0x000fe2000f8efc3f */
[----:B------:R-:W-:Y:S01]  /*55b0*/  @!P1 LEA R7, R7, UR42, 0x3 ;  /* 0x0000002a07079c11 */ /* 0x000fe2000f8e18ff */
[----:B------:R-:W-:Y:S01]  /*55c0*/  UMOV UR31, 0x80000020 ;  /* 0x80000020001f7882 */ /* 0x000fe20000000000 */
[----:B------:R-:W-:Y:S02]  /*55d0*/  UMOV UR29, 0x40000040 ;  /* 0x40000040001d7882 */ /* 0x000fe40000000000 */
[----:B------:R-:W-:Y:S01]  /*55e0*/  UMOV UR30, UR7 ;  /* 0x00000007001e7c82 */ /* 0x000fe20008000000 */
[----:B------:R-:W-:Y:S01]  /*55f0*/  @!P1 VIADD R7, R7, 0x2d840 ;  /* 0x0002d84007079836 */ /* 0x000fe20000000000 */
[----:B------:R-:W-:Y:S02]  /*5600*/  UMOV UR28, UR6 ;  /* 0x00000006001c7c82 */ /* 0x000fe40008000000 */
[----:B------:R-:W-:Y:S01]  /*5610*/  HGMMA.64x96x16.F32.BF16 R88, gdesc[UR28].tnspB, R88, gsb0 ;  /* 0x416000001c5879f0 */ /* 0x000fe20008001858 */
[----:B------:R-:W-:Y:S01]  /*5620*/  UIADD3 UR30, UR7, 0x40, URZ ;  /* 0x00000040071e7890 */ /* 0x000fe2000fffe03f */
[----:B------:R-:W-:Y:S01]  /*5630*/  @!P1 PRMT R7, RZ, 0x654, R7 ;  /* 0x00000654ff079816 */ /* 0x000fe20000000007 */
[----:B------:R-:W-:Y:S01]  /*5640*/  UIADD3 UR28, UR6, 0x2, URZ ;  /* 0x00000002061c7890 */ /* 0x000fe2000fffe03f */
[----:B------:R-:W-:Y:S01]  /*5650*/  UMOV UR31, 0x80000020 ;  /* 0x80000020001f7882 */ /* 0x000fe20000000000 */
[----:B------:R-:W-:Y:S01]  /*5660*/  UMOV UR29, 0x40000040 ;  /* 0x40000040001d7882 */ /* 0x000fe20000000000 */
[----:B--2---:R-:W-:Y:S01]  /*5670*/  SHF.R.U32.HI R8, RZ, 0x7, R9 ;  /* 0x00000007ff087819 */ /* 0x004fe20000011609 */
        /* <DEDUP_REMOVED lines=48> */
[----:B------:R-:W-:Y:S01]  /*5980*/  VIADD R6, R8, 0x9 ;  /* 0x0000000908067836 */ /* 0x000fe20000000000 */
[----:B------:R-:W-:Y:S01]  /*5990*/  ULOP3.LUT UR6, URZ, UR35, URZ, 0x33, !UPT ;  /* 0x000000233f067292 */ /* 0x000fe2000f8e333f */
[----:B------:R-:W-:Y:S02]  /*59a0*/  IMAD R9, R16, -0x2, R9 ;  /* 0xfffffffe10097824 */ /* 0x000fe400078e0209 */
[----:B------:R-:W0:Y:S01]  /*59b0*/  SHFL.IDX PT, R15, R13, RZ, 0x1c1f ;  /* 0x001c1fff0d0f7589 */ /* 0x000e2200000e0000 */
[----:B------:R-:W-:Y:S01]  /*59c0*/  SEL R6, R6, 0x9, !P2 ;  /* 0x0000000906067807 */ /* 0x000fe20005000000 */
[----:B------:R-:W-:Y:S01]  /*59d0*/  IMAD.U32 R8, RZ, RZ, UR45 ;  /* 0x0000002dff087e24 */ /* 0x000fe2000f8e00ff */
[----:B------:R-:W-:-:S04]  /*59e0*/  PLOP3.LUT P2, PT, PT, PT, UP1, 0x40, 0x0 ;  /* 0x000000000000781c */ /* 0x000fc80003f4e818 */
[----:B------:R-:W-:-:S05]  /*59f0*/  IADD3 R9, -R8, UR38, R9 ;  /* 0x0000002608097c10 */ /* 0x000fca000fffe109 */
[C---:B------:R-:W-:Y:S02]  /*5a00*/  VIADD R11, R9.reuse, UR53 ;  /* 0x00000035090b7c36 */ /* 0x040fe40008000000 */
[----:B------:R-:W-:Y:S01]  /*5a10*/  VIADD R10, R9, UR6 ;  /* 0x00000006090a7c36 */ /* 0x000fe20008000000 */
[----:B------:R-:W-:Y:S02]  /*5a20*/  WARPGROUP.DEPBAR.LE gsb0, 0x0 ;  /* 0x00008000000079c5 */ /* 0x000fe40000010000 */
[----:B------:R-:W-:-:S06]  /*5a30*/  WARPGROUP.ARRIVE ;  /* 0x00000000000079c5 */ /* 0x000fcc0000000000 */
[----:B------:R-:W-:Y:S03]  /*5a40*/  HGMMA.64x96x16.F32.BF16 R88, gdesc[UR28].tnspB, R88, gsb0 ;  /* 0x416000001c5879f0 */ /* 0x000fe60008001858 */
[----:B------:R-:W-:Y:S02]  /*5a50*/  WARPGROUP.DEPBAR.LE gsb0, 0x0 ;  /* 0x00008000000079c5 */ /* 0x000fe40000010000 */
[----:B------:R0:W-:Y:S06]  /*5a60*/  BAR.ARV R6, 0x100 ;  /* 0x000400060000751d */ /* 0x0001ec0000002000 */
[----:B------:R1:W-:Y:S01]  /*5a70*/  @!P1 SYNCS.ARRIVE.TRANS64.RED.A1T0 RZ, [R7+URZ], RZ ;  /* 0x000000ff07ff99a7 */ /* 0x0003e2000810043f */
[----:B0-----:R-:W-:-:S02]  /*5a80*/  IMAD.IADD R6, R15, 0x1, R10 ;  /* 0x000000010f067824 */ /* 0x001fc400078e020a */
        /* <DEDUP_REMOVED lines=15> */
.L_x_11028:
[----:B------:R-:W-:-:S05]  /*5b80*/  IMAD.U32 R14, RZ, RZ, UR34 ;  /* 0x00000022ff0e7e24 */ /* 0x000fca000f8e00ff */
[----:B------:R-:W-:-:S13]  /*5b90*/  ISETP.NE.AND P2, PT, R14, 0x1, PT ;  /* 0x000000010e00780c */ /* 0x000fda0003f45270 */
[----:B------:R-:W0:Y:S02]  /*5ba0*/  @P2 LDC.64 R8, c[0x0][0x9e8] ;  /* 0x00027a00ff082b82 */ /* 0x000e240000000a00 */
[----:B0-----:R-:W-:-:S05]  /*5bb0*/  @P2 IMAD.HI.U32 R8, R15, R8, RZ ;  /* 0x000000080f082227 */ /* 0x001fca00078e00ff */
[----:B------:R-:W-:-:S07]  /*5bc0*/  @P2 SHF.R.U32.HI R15, RZ, R9, R8 ;  /* 0x00000009ff0f2219 */ /* 0x000fce0000011608 */
.L_x_11029:
[----:B------:R-:W-:Y:S05]  /*5bd0*/  BSYNC B0 ;  /* 0x0000000000007941 */ /* 0x000fea0003800000 */
.L_x_11027:
[----:B------:R-:W-:-:S04]  /*5be0*/  IMAD R15, R15, R14, -R12 ;  /* 0x0000000e0f0f7224 */ /* 0x000fc800078e0a0c */
[----:B------:R-:W-:-:S05]  /*5bf0*/  IMAD R15, R16, -0x2, R15 ;  /* 0xfffffffe100f7824 */ /* 0x000fca00078e020f */
[----:B------:R-:W-:Y:S02]  /*5c00*/  VIADDMNMX R7, R15, R14, R7, PT ;  /* 0x0000000e0f077246 */ /* 0x000fe40003800107 */
[----:B------:R-:W-:-:S07]  /*5c10*/  VIMNMX R6, R6, R15, !PT ;  /* 0x0000000f06067248 */ /* 0x000fce0007fe0100 */
.L_x_11026:
        /* <DEDUP_REMOVED lines=115> */
.L_x_11032:
[----:B------:R-:W-:-:S05]  /*6350*/  IMAD.U32 R8, RZ, RZ, UR34 ;  /* 0x00000022ff087e24 */ /* 0x000fca000f8e00ff */
[----:B------:R-:W-:-:S13]  /*6360*/  ISETP.NE.AND P3, PT, R8, 0x1, PT ;  /* 0x000000010800780c */ /* 0x000fda0003f65270 */
[----:B------:R-:W0:Y:S02]  /*6370*/  @P3 LDC.64 R6, c[0x0][0x9e8] ;  /* 0x00027a00ff063b82 */ /* 0x000e240000000a00 */
[----:B0-----:R-:W-:-:S05]  /*6380*/  @P3 IMAD.HI.U32 R6, R9, R6, RZ ;  /* 0x0000000609063227 */ /* 0x001fca00078e00ff */
[----:B------:R-:W-:-:S07]  /*6390*/  @P3 SHF.R.U32.HI R9, RZ, R7, R6 ;  /* 0x00000007ff093219 */ /* 0x000fce0000011606 */
.L_x_11033:
[----:B------:R-:W-:Y:S05]  /*63a0*/  BSYNC B0 ;  /* 0x0000000000007941 */ /* 0x000fea0003800000 */
.L_x_11031:
[----:B------:R-:W-:-:S04]  /*63b0*/  IMAD R9, R9, R8, -R12 ;  /* 0x0000000809097224 */ /* 0x000fc800078e0a0c */
[----:B------:R-:W-:-:S05]  /*63c0*/  IMAD R9, R16, -0x2, R9 ;  /* 0xfffffffe10097824 */ /* 0x000fca00078e0209 */
[----:B------:R-:W-:Y:S02]  /*63d0*/  VIADDMNMX R11, R9, R8, R11, PT ;  /* 0x00000008090b7246 */ /* 0x000fe4000380010b */
[----:B------:R-:W-:-:S07]  /*63e0*/  VIMNMX R10, R10, R9, !PT ;  /* 0x000000090a0a7248 */ /* 0x000fce0007fe0100 */
.L_x_11030:
        /* <DEDUP_REMOVED lines=20> */
[----:B------:R-:W-:Y:S02]  /*6530*/  ISETP.GT.AND P5, PT, R10, RZ, P2 ;  /* 0x000000ff0a00720c */ /* 0x000fe400017a4270 */
        /* <DEDUP_REMOVED lines=13> */
[----:B------:R-:W-:Y:S02]  /*6610*/  FMNMX.FTZ R20, R26, R5, !PT ;  /* 0x000000051a147209 */ /* 0x000fe40007810000 */
[----:B------:R-:W-:Y:S02]  /*6620*/  FMNMX.FTZ R7, R57, R6, !PT ;  /* 0x0000000639077209 */ /* 0x000fe40007810000 */
[----:B------:R-:W-:-:S02]  /*6630*/  ISETP.GT.AND P4, PT, R10, 0x10, P2 ;  /* 0x000000100a00780c */ /* 0x000fc40001784270 */
[----:B------:R-:W-:Y:S02]  /*6640*/  FMNMX.FTZ R6, R60, R7, !PT ;  /* 0x000000073c067209 */ /* 0x000fe40007810000 */
[----:B------:R-:W-:Y:S02]  /*6650*/  ISETP.LT.OR P3, PT, R11, 0xa, P3 ;  /* 0x0000000a0b00780c */ /* 0x000fe40001f61670 */
[----:B------:R-:W-:Y:S02]  /*6660*/  FMNMX.FTZ R7, R61, R6, !PT ;  /* 0x000000063d077209 */ /* 0x000fe40007810000 */
[----:B------:R-:W-:Y:S02]  /*6670*/  FMNMX.FTZ R21, R27, R20, !PT ;  /* 0x000000141b157209 */ /* 0x000fe40007810000 */
[----:B------:R-:W-:Y:S02]  /*6680*/  FMNMX.FTZ R6, R64, R7, !PT ;  /* 0x0000000740067209 */ /* 0x000fe40007810000 */
[----:B------:R-:W-:-:S02]  /*6690*/  ISETP.LT.OR P4, PT, R11, 0x11, P4 ;  /* 0x000000110b00780c */ /* 0x000fc40002781670 */
[----:B------:R-:W-:Y:S02]  /*66a0*/  FMNMX.FTZ R7, R65, R6, !PT ;  /* 0x0000000641077209 */ /* 0x000fe40007810000 */
[----:B------:R-:W-:Y:S02]  /*66b0*/  FSEL R31, R31, -INF , !P3 ;  /* 0xff8000001f1f7808 */ /* 0x000fe40005800000 */
[----:B------:R-:W-:Y:S02]  /*66c0*/  FMNMX.FTZ R6, R68, R7, !PT ;  /* 0x0000000744067209 */ /* 0x000fe40007810000 */
[----:B------:R-:W-:Y:S02]  /*66d0*/  FMNMX.FTZ R20, R30, R21, !PT ;  /* 0x000000151e147209 */ /* 0x000fe40007810000 */
        /* <DEDUP_REMOVED lines=9> */
[C---:B------:R-:W-:Y:S02]  /*6770*/  ISETP.LT.OR P3, PT, R11.reuse, 0x19, P3 ;  /* 0x000000190b00780c */ /* 0x040fe40001f61670 */
[----:B------:R-:W-:Y:S02]  /*6780*/  FMNMX.FTZ R6, R80, R7, !PT ;  /* 0x0000000750067209 */ /* 0x000fe40007810000 */
[----:B------:R-:W-:Y:S02]  /*6790*/  ISETP.LT.OR P4, PT, R11, 0x1a, P4 ;  /* 0x0000001a0b00780c */ /* 0x000fe40002781670 */
[----:B------:R-:W-:Y:S02]  /*67a0*/  FMNMX.FTZ R7, R81, R6, !PT ;  /* 0x0000000651077209 */ /* 0x000fe40007810000 */
[----:B------:R-:W-:-:S02]  /*67b0*/  FSEL R38, R38, -INF , !P3 ;  /* 0xff80000026267808 */ /* 0x000fc40005800000 */
[----:B------:R-:W-:Y:S02]  /*67c0*/  FMNMX.FTZ R6, R84, R7, !PT ;  /* 0x0000000754067209 */ /* 0x000fe40007810000 */
[C---:B------:R-:W-:Y:S02]  /*67d0*/  ISETP.GT.AND P3, PT, R10.reuse, 0x21, P2 ;  /* 0x000000210a00780c */ /* 0x040fe40001764270 */
[----:B------:R-:W-:Y:S02]  /*67e0*/  FMNMX.FTZ R7, R85, R6, !PT ;  /* 0x0000000655077209 */ /* 0x000fe40007810000 */
[----:B------:R-:W-:Y:S02]  /*67f0*/  FSEL R39, R39, -INF , !P4 ;  /* 0xff80000027277808 */ /* 0x000fe40006000000 */
[----:B------:R-:W-:Y:S01]  /*6800*/  ISETP.GT.AND P4, PT, R10, 0x28, P2 ;  /* 0x000000280a00780c */ /* 0x000fe20001784270 */
[----:B------:R-:W0:Y:S01]  /*6810*/  SHFL.BFLY PT, R6, R7, 0x2, 0x1f ;  /* 0x0c401f0007067f89 */ /* 0x000e2200000e0000 */
[----:B------:R-:W-:-:S02]  /*6820*/  ISETP.LT.OR P3, PT, R11, 0x22, P3 ;  /* 0x000000220b00780c */ /* 0x000fc40001f61670 */
[----:B------:R-:W-:Y:S02]  /*6830*/  ISETP.LT.OR P4, PT, R11, 0x29, P4 ;  /* 0x000000290b00780c */ /* 0x000fe40002781670 */
[----:B------:R-:W-:Y:S02]  /*6840*/  FSEL R43, R43, -INF , !P3 ;  /* 0xff8000002b2b7808 */ /* 0x000fe40005800000 */
[----:B------:R-:W-:Y:S02]  /*6850*/  ISETP.GT.AND P3, PT, R10, 0x29, P2 ;  /* 0x000000290a00780c */ /* 0x000fe40001764270 */
[----:B------:R-:W-:Y:S02]  /*6860*/  FSEL R46, R46, -INF , !P4 ;  /* 0xff8000002e2e7808 */ /* 0x000fe40006000000 */
[----:B------:R-:W-:Y:S02]  /*6870*/  ISETP.GT.AND P4, PT, R10, 0x30, P2 ;  /* 0x000000300a00780c */ /* 0x000fe40001784270 */
[----:B------:R-:W-:-:S02]  /*6880*/  ISETP.LT.OR P5, PT, R11, 0x2a, P3 ;  /* 0x0000002a0b00780c */ /* 0x000fc40001fa1670 */
[C---:B------:R-:W-:Y:S02]  /*6890*/  ISETP.GT.AND P3, PT, R10.reuse, 0x31, P2 ;  /* 0x000000310a00780c */ /* 0x040fe40001764270 */
[----:B------:R-:W-:Y:S02]  /*68a0*/  FSEL R47, R47, -INF , !P5 ;  /* 0xff8000002f2f7808 */ /* 0x000fe40006800000 */
[C---:B------:R-:W-:Y:S02]  /*68b0*/  ISETP.LT.OR P4, PT, R11.reuse, 0x31, P4 ;  /* 0x000000310b00780c */ /* 0x040fe40002781670 */
[----:B------:R-:W-:Y:S02]  /*68c0*/  ISETP.GT.AND P5, PT, R10, 0x38, P2 ;  /* 0x000000380a00780c */ /* 0x000fe400017a4270 */
[----:B------:R-:W-:Y:S02]  /*68d0*/  ISETP.LT.OR P3, PT, R11, 0x32, P3 ;  /* 0x000000320b00780c */ /* 0x000fe40001f61670 */
[----:B0-----:R-:W-:-:S02]  /*68e0*/  FMNMX.FTZ R8, R7, R6, !PT ;  /* 0x0000000607087209 */ /* 0x001fc40007810000 */
[----:B------:R-:W-:Y:S02]  /*68f0*/  FSEL R50, R50, -INF , !P4 ;  /* 0xff80000032327808 */ /* 0x000fe40006000000 */
[C---:B------:R-:W-:Y:S01]  /*6900*/  ISETP.GT.AND P4, PT, R10.reuse, 0x39, P2 ;  /* 0x000000390a00780c */ /* 0x040fe20001784270 */
[----:B------:R-:W0:Y:S01]  /*6910*/  SHFL.BFLY PT, R9, R8, 0x1, 0x1f ;  /* 0x0c201f0008097f89 */ /* 0x000e2200000e0000 */
[----:B------:R-:W-:Y:S02]  /*6920*/  FSEL R51, R51, -INF , !P3 ;  /* 0xff80000033337808 */ /* 0x000fe40005800000 */
[C---:B------:R-:W-:Y:S02]  /*6930*/  ISETP.LT.OR P5, PT, R11.reuse, 0x39, P5 ;  /* 0x000000390b00780c */ /* 0x040fe40002fa1670 */
[----:B------:R-:W-:Y:S02]  /*6940*/  ISETP.GT.AND P3, PT, R10, 0x40, P2 ;  /* 0x000000400a00780c */ /* 0x000fe40001764270 */
[----:B------:R-:W-:-:S02]  /*6950*/  ISETP.LT.OR P4, PT, R11, 0x3a, P4 ;  /* 0x0000003a0b00780c */ /* 0x000fc40002781670 */
[----:B------:R-:W-:Y:S02]  /*6960*/  FSEL R54, R54, -INF , !P5 ;  /* 0xff80000036367808 */ /* 0x000fe40006800000 */
[C---:B------:R-:W-:Y:S02]  /*6970*/  ISETP.GT.AND P5, PT, R10.reuse, 0x41, P2 ;  /* 0x000000410a00780c */ /* 0x040fe400017a4270 */
[----:B------:R-:W-:Y:S02]  /*6980*/  FSEL R55, R55, -INF , !P4 ;  /* 0xff80000037377808 */ /* 0x000fe40006000000 */
[C---:B------:R-:W-:Y:S02]  /*6990*/  ISETP.LT.OR P3, PT, R11.reuse, 0x41, P3 ;  /* 0x000000410b00780c */ /* 0x040fe40001f61670 */
[----:B------:R-:W-:Y:S02]  /*69a0*/  ISETP.GT.AND P4, PT, R10, 0x48, P2 ;  /* 0x000000480a00780c */ /* 0x000fe40001784270 */
[----:B------:R-:W-:-:S02]  /*69b0*/  ISETP.LT.OR P5, PT, R11, 0x42, P5 ;  /* 0x000000420b00780c */ /* 0x000fc40002fa1670 */
[----:B------:R-:W-:Y:S02]  /*69c0*/  FSEL R58, R58, -INF , !P3 ;  /* 0xff8000003a3a7808 */ /* 0x000fe40005800000 */
[----:B------:R-:W-:Y:S02]  /*69d0*/  ISETP.GT.AND P3, PT, R10, 0x49, P2 ;  /* 0x000000490a00780c */ /* 0x000fe40001764270 */
[----:B0-----:R-:W-:Y:S02]  /*69e0*/  FMNMX.FTZ R6, R8, R9, !PT ;  /* 0x0000000908067209 */ /* 0x001fe40007810000 */
[----:B------:R-:W-:Y:S02]  /*69f0*/  FSEL R59, R59, -INF , !P5 ;  /* 0xff8000003b3b7808 */ /* 0x000fe40006800000 */
[C---:B------:R-:W-:Y:S01]  /*6a00*/  FSETP.NEU.FTZ.AND P6, PT, R6.reuse, -INF , PT ;  /* 0xff8000000600780b */ /* 0x040fe20003fdd000 */
[----:B------:R-:W-:Y:S01]  /*6a10*/  FMUL.FTZ R9, R6, UR33 ;  /* 0x0000002106097c20 */ /* 0x000fe20008410000 */
[----:B------:R-:W-:-:S02]  /*6a20*/  ISETP.LT.OR P4, PT, R11, 0x49, P4 ;  /* 0x000000490b00780c */ /* 0x000fc40002781670 */
[----:B------:R-:W-:Y:S02]  /*6a30*/  ISETP.GT.AND P5, PT, R10, 0x50, P2 ;  /* 0x000000500a00780c */ /* 0x000fe400017a4270 */
[----:B------:R-:W-:Y:S02]  /*6a40*/  FSEL R7, R9, RZ, P6 ;  /* 0x000000ff09077208 */ /* 0x000fe40003000000 */
[----:B------:R-:W-:Y:S02]  /*6a50*/  ISETP.LT.OR P3, PT, R11, 0x4a, P3 ;  /* 0x0000004a0b00780c */ /* 0x000fe40001f61670 */
        /* <DEDUP_REMOVED lines=12> */
[----:B------:R-:W-:Y:S01]  /*6b20*/  ISETP.GT.AND P4, PT, R10, 0x51, P2 ;  /* 0x000000510a00780c */ /* 0x000fe20001784270 */
[----:B------:R0:W-:Y:S01]  /*6b30*/  MUFU.EX2 R20, R36 ;  /* 0x0000002400147308 */ /* 0x0001e20000000800 */
[----:B------:R-:W-:Y:S01]  /*6b40*/  FMNMX.FTZ R25, R39, R24, !PT ;  /* 0x0000001827197209 */ /* 0x000fe20007810000 */
[--C-:B------:R-:W-:Y:S01]  /*6b50*/  FFMA.FTZ R40, R40, UR33, -R7.reuse ;  /* 0x0000002128287c23 */ /* 0x100fe20008010807 */
[----:B------:R-:W-:Y:S01]  /*6b60*/  FSEL R63, R63, -INF , !P3 ;  /* 0xff8000003f3f7808 */ /* 0x000fe20005800000 */
[--C-:B------:R-:W-:Y:S01]  /*6b70*/  FFMA.FTZ R44, R44, UR33, -R7.reuse ;  /* 0x000000212c2c7c23 */ /* 0x100fe20008010807 */
[----:B------:R-:W-:Y:S01]  /*6b80*/  FMNMX.FTZ R28, R42, R25, !PT ;  /* 0x000000192a1c7209 */ /* 0x000fe20007810000 */
[--C-:B------:R-:W-:Y:S01]  /*6b90*/  FFMA.FTZ R25, R41, UR33, -R7.reuse ;  /* 0x0000002129197c23 */ /* 0x100fe20008010807 */
[----:B------:R-:W-:Y:S01]  /*6ba0*/  ISETP.LT.OR P5, PT, R11, 0x51, P5 ;  /* 0x000000510b00780c */ /* 0x000fe20002fa1670 */
[----:B------:R-:W-:Y:S01]  /*6bb0*/  MUFU.EX2 R24, R40 ;  /* 0x0000002800187308 */ /* 0x000fe20000000800 */
[----:B------:R-:W-:Y:S01]  /*6bc0*/  FMNMX.FTZ R29, R43, R28, !PT ;  /* 0x0000001c2b1d7209 */ /* 0x000fe20007810000 */
[--C-:B------:R-:W-:Y:S01]  /*6bd0*/  FFMA.FTZ R48, R48, UR33, -R7.reuse ;  /* 0x0000002130307c23 */ /* 0x100fe20008010807 */
[----:B------:R-:W-:Y:S01]  /*6be0*/  ISETP.GT.AND P3, PT, R10, 0x58, P2 ;  /* 0x000000580a00780c */ /* 0x000fe20001764270 */
[--C-:B------:R-:W-:Y:S01]  /*6bf0*/  FFMA.FTZ R52, R52, UR33, -R7.reuse ;  /* 0x0000002134347c23 */ /* 0x100fe20008010807 */
[----:B------:R-:W-:Y:S01]  /*6c00*/  FMNMX.FTZ R28, R46, R29, !PT ;  /* 0x0000001d2e1c7209 */ /* 0x000fe20007810000 */
[--C-:B------:R-:W-:Y:S01]  /*6c10*/  FFMA.FTZ R56, R56, UR33, -R7.reuse ;  /* 0x0000002138387c23 */ /* 0x100fe20008010807 */
[----:B------:R-:W-:Y:S01]  /*6c20*/  ISETP.LT.OR P4, PT, R11, 0x52, P4 ;  /* 0x000000520b00780c */ /* 0x000fe20002781670 */
[----:B------:R-:W-:Y:S01]  /*6c30*/  FFMA.FTZ R85, R85, UR33, -R7 ;  /* 0x0000002155557c23 */ /* 0x000fe20008010807 */
[----:B------:R-:W-:Y:S01]  /*6c40*/  FMNMX.FTZ R29, R47, R28, !PT ;  /* 0x0000001c2f1d7209 */ /* 0x000fe20007810000 */
[----:B------:R-:W-:Y:S01]  /*6c50*/  MUFU.EX2 R8, R8 ;  /* 0x0000000800087308 */ /* 0x000fe20000000800 */
[----:B------:R-:W-:-:S02]  /*6c60*/  FSEL R66, R66, -INF , !P5 ;  /* 0xff80000042427808 */ /* 0x000fc40006800000 */
[----:B------:R-:W-:Y:S01]  /*6c70*/  FMNMX.FTZ R32, R50, R29, !PT ;  /* 0x0000001d32207209 */ /* 0x000fe20007810000 */
[----:B------:R-:W-:Y:S01]  /*6c80*/  FFMA.FTZ R29, R45, UR33, -R7 ;  /* 0x000000212d1d7c23 */ /* 0x000fe20008010807 */
[----:B------:R-:W-:Y:S02]  /*6c90*/  ISETP.GT.AND P5, PT, R10, 0x59, P2 ;  /* 0x000000590a00780c */ /* 0x000fe400017a4270 */
[----:B------:R-:W-:Y:S01]  /*6ca0*/  FMNMX.FTZ R33, R51, R32, !PT ;  /* 0x0000002033217209 */ /* 0x000fe20007810000 */
[----:B------:R-:W-:Y:S01]  /*6cb0*/  MUFU.EX2 R28, R44 ;  /* 0x0000002c001c7308 */ /* 0x000fe20000000800 */
[----:B------:R-:W-:Y:S02]  /*6cc0*/  FSEL R67, R67, -INF , !P4 ;  /* 0xff80000043437808 */ /* 0x000fe40006000000 */
[----:B------:R-:W-:Y:S02]  /*6cd0*/  FMNMX.FTZ R32, R54, R33, !PT ;  /* 0x0000002136207209 */ /* 0x000fe40007810000 */
[----:B------:R-:W-:-:S02]  /*6ce0*/  ISETP.LT.OR P3, PT, R11, 0x59, P3 ;  /* 0x000000590b00780c */ /* 0x000fc40001f61670 */
[----:B------:R-:W-:Y:S01]  /*6cf0*/  FMNMX.FTZ R33, R55, R32, !PT ;  /* 0x0000002037217209 */ /* 0x000fe20007810000 */
[----:B------:R-:W-:Y:S01]  /*6d00*/  MUFU.EX2 R9, R9 ;  /* 0x0000000900097308 */ /* 0x000fe20000000800 */
[----:B------:R-:W-:Y:S02]  /*6d10*/  ISETP.GT.AND P4, PT, R10, 0x60, P2 ;  /* 0x000000600a00780c */ /* 0x000fe40001784270 */
[----:B0-----:R-:W-:Y:S01]  /*6d20*/  FMNMX.FTZ R36, R58, R33, !PT ;  /* 0x000000213a247209 */ /* 0x001fe20007810000 */
[--C-:B------:R-:W-:Y:S01]  /*6d30*/  FFMA.FTZ R33, R49, UR33, -R7.reuse ;  /* 0x0000002131217c23 */ /* 0x100fe20008010807 */
[----:B------:R-:W-:Y:S01]  /*6d40*/  ISETP.LT.OR P5, PT, R11, 0x5a, P5 ;  /* 0x0000005a0b00780c */ /* 0x000fe20002fa1670 */
[--C-:B------:R-:W-:Y:S01]  /*6d50*/  FFMA.FTZ R49, R65, UR33, -R7.reuse ;  /* 0x0000002141317c23 */ /* 0x100fe20008010807 */
[----:B------:R-:W-:Y:S01]  /*6d60*/  FMNMX.FTZ R37, R59, R36, !PT ;  /* 0x000000243b257209 */ /* 0x000fe20007810000 */
[----:B------:R0:W-:Y:S01]  /*6d70*/  MUFU.EX2 R32, R48 ;  /* 0x0000003000207308 */ /* 0x0001e20000000800 */
[----:B------:R-:W-:Y:S01]  /*6d80*/  FSEL R70, R70, -INF , !P3 ;  /* 0xff80000046467808 */ /* 0x000fe20005800000 */
[----:B------:R-:W-:Y:S01]  /*6d90*/  FFMA.FTZ R65, R84, UR33, -R7 ;  /* 0x0000002154417c23 */ /* 0x000fe20008010807 */
[----:B------:R-:W-:-:S02]  /*6da0*/  FMNMX.FTZ R36, R62, R37, !PT ;  /* 0x000000253e247209 */ /* 0x000fc40007810000 */
[----:B------:R-:W-:Y:S02]  /*6db0*/  ISETP.GT.AND P3, PT, R10, 0x61, P2 ;  /* 0x000000610a00780c */ /* 0x000fe40001764270 */
[----:B------:R-:W-:Y:S01]  /*6dc0*/  FMNMX.FTZ R37, R63, R36, !PT ;  /* 0x000000243f257209 */ /* 0x000fe20007810000 */
[----:B------:R-:W-:Y:S01]  /*6dd0*/  MUFU.EX2 R12, R12 ;  /* 0x0000000c000c7308 */ /* 0x000fe20000000800 */
[----:B------:R-:W-:Y:S01]  /*6de0*/  FSEL R71, R71, -INF , !P5 ;  /* 0xff80000047477808 */ /* 0x000fe20006800000 */
[--C-:B0-----:R-:W-:Y:S01]  /*6df0*/  FFMA.FTZ R48, R64, UR33, -R7.reuse ;  /* 0x0000002140307c23 */ /* 0x101fe20008010807 */
[----:B------:R-:W-:Y:S01]  /*6e00*/  FMNMX.FTZ R40, R66, R37, !PT ;  /* 0x0000002542287209 */ /* 0x000fe20007810000 */
[--C-:B------:R-:W-:Y:S01]  /*6e10*/  FFMA.FTZ R37, R53, UR33, -R7.reuse ;  /* 0x0000002135257c23 */ /* 0x100fe20008010807 */
[----:B------:R-:W-:Y:S01]  /*6e20*/  ISETP.LT.OR P4, PT, R11, 0x61, P4 ;  /* 0x000000610b00780c */ /* 0x000fe20002781670 */
[--C-:B------:R-:W-:Y:S01]  /*6e30*/  FFMA.FTZ R53, R69, UR33, -R7.reuse ;  /* 0x0000002145357c23 */ /* 0x100fe20008010807 */
[----:B------:R-:W-:Y:S01]  /*6e40*/  FMNMX.FTZ R41, R67, R40, !PT ;  /* 0x0000002843297209 */ /* 0x000fe20007810000 */
[----:B------:R0:W-:Y:S01]  /*6e50*/  MUFU.EX2 R36, R52 ;  /* 0x0000003400247308 */ /* 0x0001e20000000800 */
[----:B------:R-:W-:Y:S01]  /*6e60*/  ISETP.GT.AND P5, PT, R10, 0x68, P2 ;  /* 0x000000680a00780c */ /* 0x000fe200017a4270 */
[----:B------:R-:W-:Y:S01]  /*6e70*/  FFMA.FTZ R64, R80, UR33, -R7 ;  /* 0x0000002150407c23 */ /* 0x000fe20008010807 */
[----:B------:R-:W-:-:S02]  /*6e80*/  FMNMX.FTZ R40, R70, R41, !PT ;  /* 0x0000002946287209 */ /* 0x000fc40007810000 */
[----:B------:R-:W-:Y:S02]  /*6e90*/  ISETP.LT.OR P3, PT, R11, 0x62, P3 ;  /* 0x000000620b00780c */ /* 0x000fe40001f61670 */
[----:B------:R-:W-:Y:S01]  /*6ea0*/  FSEL R74, R74, -INF , !P4 ;  /* 0xff8000004a4a7808 */ /* 0x000fe20006000000 */
[----:B------:R-:W-:Y:S01]  /*6eb0*/  MUFU.EX2 R13, R13 ;  /* 0x0000000d000d7308 */ /* 0x000fe20000000800 */
[----:B------:R-:W-:Y:S01]  /*6ec0*/  FMNMX.FTZ R41, R71, R40, !PT ;  /* 0x0000002847297209 */ /* 0x000fe20007810000 */
[--C-:B0-----:R-:W-:Y:S01]  /*6ed0*/  FFMA.FTZ R52, R68, UR33, -R7.reuse ;  /* 0x0000002144347c23 */ /* 0x101fe20008010807 */
[----:B------:R-:W-:Y:S01]  /*6ee0*/  ISETP.GT.AND P4, PT, R10, 0x69, P2 ;  /* 0x000000690a00780c */ /* 0x000fe20001784270 */
[--C-:B------:R-:W-:Y:S01]  /*6ef0*/  FFMA.FTZ R68, R81, UR33, -R7.reuse ;  /* 0x0000002151447c23 */ /* 0x100fe20008010807 */
[----:B------:R-:W-:Y:S02]  /*6f00*/  FSEL R75, R75, -INF , !P3 ;  /* 0xff8000004b4b7808 */ /* 0x000fe40005800000 */
[----:B------:R-:W-:Y:S01]  /*6f10*/  ISETP.LT.OR P5, PT, R11, 0x69, P5 ;  /* 0x000000690b00780c */ /* 0x000fe20002fa1670 */
[----:B------:R0:W-:Y:S01]  /*6f20*/  MUFU.EX2 R40, R56 ;  /* 0x0000003800287308 */ /* 0x0001e20000000800 */
[----:B------:R-:W-:Y:S01]  /*6f30*/  FMNMX.FTZ R44, R74, R41, !PT ;  /* 0x000000294a2c7209 */ /* 0x000fe20007810000 */
[--C-:B------:R-:W-:Y:S01]  /*6f40*/  FFMA.FTZ R41, R57, UR33, -R7.reuse ;  /* 0x0000002139297c23 */ /* 0x100fe20008010807 */
[----:B------:R-:W-:Y:S01]  /*6f50*/  ISETP.LT.OR P4, PT, R11, 0x6a, P4 ;  /* 0x0000006a0b00780c */ /* 0x000fe20002781670 */
[----:B------:R-:W-:Y:S01]  /*6f60*/  FFMA.FTZ R57, R73, UR33, -R7 ;  /* 0x0000002149397c23 */ /* 0x000fe20008010807 */
[----:B------:R-:W-:-:S02]  /*6f70*/  ISETP.GT.AND P3, PT, R10, 0x70, P2 ;  /* 0x000000700a00780c */ /* 0x000fc40001764270 */
[----:B------:R-:W-:Y:S01]  /*6f80*/  FSEL R78, R78, -INF , !P5 ;  /* 0xff8000004e4e7808 */ /* 0x000fe20006800000 */
[----:B------:R-:W-:Y:S01]  /*6f90*/  MUFU.EX2 R14, R14 ;  /* 0x0000000e000e7308 */ /* 0x000fe20000000800 */
[----:B------:R-:W-:Y:S01]  /*6fa0*/  FMNMX.FTZ R45, R75, R44, !PT ;  /* 0x0000002c4b2d7209 */ /* 0x000fe20007810000 */
[--C-:B------:R-:W-:Y:S01]  /*6fb0*/  FFMA.FTZ R44, R60, UR33, -R7.reuse ;  /* 0x000000213c2c7c23 */ /* 0x100fe20008010807 */
[----:B------:R-:W-:Y:S01]  /*6fc0*/  FSEL R79, R79, -INF , !P4 ;  /* 0xff8000004f4f7808 */ /* 0x000fe20006000000 */
[--C-:B0-----:R-:W-:Y:S01]  /*6fd0*/  FFMA.FTZ R56, R72, UR33, -R7.reuse ;  /* 0x0000002148387c23 */ /* 0x101fe20008010807 */
[----:B------:R-:W-:Y:S01]  /*6fe0*/  ISETP.GT.AND P5, PT, R10, 0x71, P2 ;  /* 0x000000710a00780c */ /* 0x000fe200017a4270 */
[----:B------:R-:W-:Y:S01]  /*6ff0*/  FFMA.FTZ R60, R76, UR33, -R7 ;  /* 0x000000214c3c7c23 */ /* 0x000fe20008010807 */
[C---:B------:R-:W-:Y:S01]  /*7000*/  ISETP.GT.AND P4, PT, R10.reuse, 0x78, P2 ;  /* 0x000000780a00780c */ /* 0x040fe20001784270 */
[----:B------:R-:W-:Y:S01]  /*7010*/  MUFU.EX2 R15, R15 ;  /* 0x0000000f000f7308 */ /* 0x000fe20000000800 */
[----:B------:R-:W-:-:S02]  /*7020*/  ISETP.GT.AND P2, PT, R10, 0x79, P2 ;  /* 0x000000790a00780c */ /* 0x000fc40001744270 */
[C---:B------:R-:W-:Y:S02]  /*7030*/  ISETP.LT.OR P3, PT, R11.reuse, 0x71, P3 ;  /* 0x000000710b00780c */ /* 0x040fe40001f61670 */
[----:B------:R-:W-:Y:S02]  /*7040*/  FMNMX.FTZ R10, R78, R45, !PT ;  /* 0x0000002d4e0a7209 */ /* 0x000fe40007810000 */
[----:B------:R-:W-:Y:S01]  /*7050*/  ISETP.LT.OR P5, PT, R11, 0x72, P5 ;  /* 0x000000720b00780c */ /* 0x000fe20002fa1670 */
[----:B------:R-:W-:Y:S01]  /*7060*/  MUFU.EX2 R21, R21 ;  /* 0x0000001500157308 */ /* 0x000fe20000000800 */
[----:B------:R-:W-:Y:S02]  /*7070*/  FSEL R82, R82, -INF , !P3 ;  /* 0xff80000052527808 */ /* 0x000fe40005800000 */
[----:B------:R-:W-:Y:S02]  /*7080*/  FMNMX.FTZ R45, R79, R10, !PT ;  /* 0x0000000a4f2d7209 */ /* 0x000fe40007810000 */
[----:B------:R-:W-:-:S02]  /*7090*/  ISETP.LT.OR P4, PT, R11, 0x79, P4 ;  /* 0x000000790b00780c */ /* 0x000fc40002781670 */
[----:B------:R-:W-:Y:S01]  /*70a0*/  FSEL R83, R83, -INF , !P5 ;  /* 0xff80000053537808 */ /* 0x000fe20006800000 */
[----:B------:R-:W-:Y:S01]  /*70b0*/  MUFU.EX2 R25, R25 ;  /* 0x0000001900197308 */ /* 0x000fe20000000800 */
[----:B------:R-:W-:Y:S01]  /*70c0*/  FMNMX.FTZ R10, R82, R45, !PT ;  /* 0x0000002d520a7209 */ /* 0x000fe20007810000 */
[--C-:B------:R-:W-:Y:S01]  /*70d0*/  FFMA.FTZ R45, R61, UR33, -R7.reuse ;  /* 0x000000213d2d7c23 */ /* 0x100fe20008010807 */
[----:B------:R-:W-:Y:S01]  /*70e0*/  ISETP.LT.OR P2, PT, R11, 0x7a, P2 ;  /* 0x0000007a0b00780c */ /* 0x000fe20001741670 */
[----:B------:R-:W-:Y:S01]  /*70f0*/  FFMA.FTZ R61, R77, UR33, -R7 ;  /* 0x000000214d3d7c23 */ /* 0x000fe20008010807 */
        /* <DEDUP_REMOVED lines=9> */
[----:B------:R-:W0:Y:S02]  /*7190*/  SHFL.BFLY PT, R11, R10, 0x2, 0x1f ;  /* 0x0c401f000a0b7f89 */ /* 0x000e2400000e0000 */
[----:B------:R-:W-:-:S02]  /*71a0*/  FMUL.FTZ R69, R69, UR33 ;  /* 0x0000002145457c20 */ /* 0x000fc40008410000 */
        /* <DEDUP_REMOVED lines=173> */
[----:B------:R-:W2:Y:S01]  /*7c80*/  MUFU.EX2 R47, R47 ;  /* 0x0000002f002f7308 */ /* 0x000ea20000000800 */
        /* <DEDUP_REMOVED lines=9> */
[C---:B--2---:R-:W-:Y:S01]  /*7d20*/  FADD.FTZ R15, R47.reuse, R20 ;  /* 0x000000142f0f7221 */ /* 0x044fe20000010000 */
[----:B------:R-:W-:-:S05]  /*7d30*/  F2FP.BF16.F32.PACK_AB R35, R47, R35 ;  /* 0x000000232f23723e */ /* 0x000fca00000010ff */
[----:B------:R4:W-:Y:S01]  /*7d40*/  STSM.16.M88.4 [R18], R32 ;  /* 0x0000002012007844 */ /* 0x0009e20000000200 */
[----:B------:R-:W2:Y:S01]  /*7d50*/  MUFU.EX2 R4, R4 ;  /* 0x0000000400047308 */ /* 0x000ea20000000800 */
[----:B---3--:R-:W-:-:S07]  /*7d60*/  FADD.FTZ R20, R50, R15 ;  /* 0x0000000f32147221 */ /* 0x008fce0000010000 */
[----:B------:R-:W3:Y:S01]  /*7d70*/  MUFU.EX2 R53, R53 ;  /* 0x0000003500357308 */ /* 0x000ee20000000800 */
[C---:B0-----:R-:W-:Y:S01]  /*7d80*/  FADD.FTZ R15, R51.reuse, R20 ;  /* 0x00000014330f7221 */ /* 0x041fe20000010000 */
[----:B------:R-:W-:-:S06]  /*7d90*/  F2FP.BF16.F32.PACK_AB R41, R51, R50 ;  /* 0x000000323329723e */ /* 0x000fcc00000010ff */
[----:B------:R-:W0:Y:S01]  /*7da0*/  MUFU.EX2 R3, R3 ;  /* 0x0000000300037308 */ /* 0x000e220000000800 */
[----:B--2---:R-:W-:Y:S01]  /*7db0*/  FADD.FTZ R20, R4, R15 ;  /* 0x0000000f04147221 */ /* 0x004fe20000010000 */
[----:B------:R-:W-:Y:S01]  /*7dc0*/  FADD.FTZ R15, R49, R28 ;  /* 0x0000001c310f7221 */ /* 0x000fe20000010000 */
[C---:B------:R-:W-:Y:S02]  /*7dd0*/  F2FP.BF16.F32.PACK_AB R43, R13.reuse, R4 ;  /* 0x000000040d2b723e */ /* 0x040fe400000010ff */
[----:B------:R-:W-:Y:S01]  /*7de0*/  FADD.FTZ R20, R13, R20 ;  /* 0x000000140d147221 */ /* 0x000fe20000010000 */
[----:B-1----:R-:W-:Y:S02]  /*7df0*/  FADD.FTZ R8, R52, R15 ;  /* 0x0000000f34087221 */ /* 0x002fe40000010000 */
[----:B------:R-:W1:Y:S01]  /*7e00*/  MUFU.EX2 R56, R56 ;  /* 0x0000003800387308 */ /* 0x000e620000000800 */
[C---:B---3--:R-:W-:Y:S01]  /*7e10*/  F2FP.BF16.F32.PACK_AB R50, R53.reuse, R52 ;  /* 0x000000343532723e */ /* 0x048fe200000010ff */
[----:B------:R-:W-:Y:S01]  /*7e20*/  FADD.FTZ R11, R53, R8 ;  /* 0x00000008350b7221 */ /* 0x000fe20000010000 */
[----:B------:R4:W-:Y:S05]  /*7e30*/  STSM.16.M88.4 [R17+0x27800], R40 ;  /* 0x0278002811007844 */ /* 0x0009ea0000000200 */
        /* <DEDUP_REMOVED lines=16> */
[----:B------:R-:W-:-:S05]  /*7f40*/  F2FP.BF16.F32.PACK_AB R51, R55, R54 ;  /* 0x000000363733723e */ /* 0x000fca00000010ff */
[----:B------:R4:W-:Y:S01]  /*7f50*/  STSM.16.M88.4 [R23], R48 ;  /* 0x0000003017007844 */ /* 0x0009e20000000200 */
        /* <DEDUP_REMOVED lines=13> */
[----:B------:R-:W-:Y:S01]  /*8030*/  MUFU.EX2 R65, R65 ;  /* 0x0000004100417308 */ /* 0x000fe20000000800 */
[----:B0-----:R-:W-:-:S07]  /*8040*/  FADD.FTZ R4, R78, R9 ;  /* 0x000000094e047221 */ /* 0x001fce0000010000 */
[----:B------:R-:W0:Y:S01]  /*8050*/  MUFU.EX2 R0, R85 ;  /* 0x0000005500007308 */ /* 0x000e220000000800 */
[C---:B-1----:R-:W-:Y:S01]  /*8060*/  F2FP.BF16.F32.PACK_AB R59, R79.reuse, R78 ;  /* 0x0000004e4f3b723e */ /* 0x042fe200000010ff */
[----:B------:R-:W-:-:S04]  /*8070*/  FADD.FTZ R4, R79, R4 ;  /* 0x000000044f047221 */ /* 0x000fc80000010000 */
[----:B------:R4:W-:Y:S02]  /*8080*/  STSM.16.M88.4 [R19+0x6000], R56 ;  /* 0x0060003813007844 */ /* 0x0009e40000000200 */
[----:B------:R-:W1:Y:S08]  /*8090*/  MUFU.EX2 R21, R82 ;  /* 0x0000005200157308 */ /* 0x000e700000000800 */
[----:B------:R-:W2:Y:S01]  /*80a0*/  MUFU.EX2 R83, R83 ;  /* 0x0000005300537308 */ /* 0x000ea20000000800 */
[----:B0-----:R-:W-:Y:S01]  /*80b0*/  F2FP.BF16.F32.PACK_AB R10, R0, R65 ;  /* 0x00000041000a723e */ /* 0x001fe200000010ff */
[----:B------:R-:W-:-:S06]  /*80c0*/  FADD.FTZ R65, R65, R20 ;  /* 0x0000001441417221 */ /* 0x000fcc0000010000 */
[----:B------:R-:W0:Y:S01]  /*80d0*/  MUFU.EX2 R13, R86 ;  /* 0x00000056000d7308 */ /* 0x000e220000000800 */
[----:B-1----:R-:W-:-:S07]  /*80e0*/  FADD.FTZ R4, R21, R4 ;  /* 0x0000000415047221 */ /* 0x002fce0000010000 */
[----:B------:R-:W1:Y:S01]  /*80f0*/  MUFU.EX2 R72, R72 ;  /* 0x0000004800487308 */ /* 0x000e620000000800 */
[C---:B--2---:R-:W-:Y:S01]  /*8100*/  F2FP.BF16.F32.PACK_AB R9, R83.reuse, R21 ;  /* 0x000000155309723e */ /* 0x044fe200000010ff */
        /* <DEDUP_REMOVED lines=11> */
[----:B------:R-:W-:Y:S01]  /*81c0*/  IMAD.MOV.U32 R5, RZ, RZ, R7 ;  /* 0x000000ffff057224 */ /* 0x000fe200078e0007 */
[----:B------:R-:W-:Y:S01]  /*81d0*/  UMOV UR46, UR55 ;  /* 0x00000037002e7c82 */ /* 0x000fe20008000000 */
[----:B------:R-:W-:Y:S01]  /*81e0*/  IMAD.MOV.U32 R0, RZ, RZ, R6 ;  /* 0x000000ffff007224 */ /* 0x000fe200078e0006 */
[----:B------:R-:W-:-:S06]  /*81f0*/  UMOV UR49, UR54 ;  /* 0x0000003600317c82 */ /* 0x000fcc0008000000 */
.L_x_11017:
        /* <DEDUP_REMOVED lines=24> */
.L_x_11036:
[----:B------:R-:W-:-:S11]  /*8380*/  UISETP.NE.AND UP1, UPT, UR14, 0x1, UPT ;  /* 0x000000010e00788c */ /* 0x000fd6000bf25270 */
[----:B------:R-:W-:Y:S02]  /*8390*/  @UP1 ULDC.64 UR18, c[0x0][0x9e8] ;  /* 0x00027a0000121ab9 */ /* 0x000fe40000000a00 */
[----:B------:R-:W-:-:S04]  /*83a0*/  UIMAD.WIDE.U32 UR6, UR10, UR18, URZ ;  /* 0x000000120a0672a5 */ /* 0x000fc8000f8e003f */
[----:B------:R-:W-:-:S12]  /*83b0*/  @UP1 USHF.R.U32.HI UR10, URZ, UR19, UR7 ;  /* 0x000000133f0a1299 */ /* 0x000fd80008011607 */
.L_x_11037:
[----:B------:R-:W-:-:S04]  /*83c0*/  UIMAD UR10, UR10, UR14, URZ ;  /* 0x0000000e0a0a72a4 */ /* 0x000fc8000f8e023f */
[----:B------:R-:W-:-:S04]  /*83d0*/  UISETP.LT.AND UP1, UPT, UR35, UR10, UPT ;  /* 0x0000000a2300728c */ /* 0x000fc8000bf21270 */
[----:B------:R-:W-:-:S12]  /*83e0*/  USEL UR35, UR35, UR10, !UP1 ;  /* 0x0000000a23237287 */ /* 0x000fd8000c800000 */
.L_x_11035:
        /* <DEDUP_REMOVED lines=13> */
.L_x_11047:
        /* <DEDUP_REMOVED lines=9> */
.L_x_11040:
[----:B------:R-:W-:Y:S01]  /*8550*/  ULEA UR6, UR46, UR42, 0x3 ;  /* 0x0000002a2e067291 */ /* 0x000fe2000f8e183f */
[----:B------:R-:W-:-:S05]  /*8560*/  IMAD.U32 R0, RZ, RZ, UR49 ;  /* 0x00000031ff007e24 */ /* 0x000fca000f8e00ff */
[----:B------:R-:W-:-:S04]  /*8570*/  SHF.L.U32 R0, R0, 0x1f, RZ ;  /* 0x0000001f00007819 */ /* 0x000fc800000006ff */
[----:B------:R0:W1:Y:S01]  /*8580*/  SYNCS.PHASECHK.TRANS64.TRYWAIT P2, [UR6+0x2d830], R0 ;  /* 0x02d83000ff0075a7 */ /* 0x0000620008040146 */
[----:B------:R-:W-:Y:S05]  /*8590*/  @!P0 BRA `(.L_x_11041) ;  /* 0x0000000000048947 */ /* 0x000fea0003800000 */
[----:B------:R-:W-:Y:S01]  /*85a0*/  BPT.TRAP 0x1 ;  /* 0x000000040000795c */ /* 0x000fe20000300000 */
.L_x_11041:
[----:B-1----:R-:W-:Y:S05]  /*85b0*/  @P2 BRA `(.L_x_11039) ;  /* 0x0000000000082947 */ /* 0x002fea0003800000 */
[----:B------:R-:W1:Y:S02]  /*85c0*/  SYNCS.PHASECHK.TRANS64.TRYWAIT P2, [UR6+0x2d830], R0 ;  /* 0x02d83000ff0075a7 */ /* 0x000e640008040146 */
[----:B-1----:R-:W-:Y:S05]  /*85d0*/  @!P2 BRA `(.L_x_11042) ;  /* 0x000000dc00cca947 */ /* 0x002fea0003800000 */
.L_x_11039:
        /* <DEDUP_REMOVED lines=16> */
[----:B--2-4-:R-:W-:-:S06]  /*86e0*/  WARPGROUP.ARRIVE ;  /* 0x00000000000079c5 */ /* 0x014fcc0000000000 */
        /* <DEDUP_REMOVED lines=20> */
.L_x_11044:
[----:B------:R-:W-:Y:S01]  /*8830*/  ULEA UR6, UR35, UR42, 0x3 ;  /* 0x0000002a23067291 */ /* 0x000fe2000f8e183f */
[----:B------:R-:W-:-:S05]  /*8840*/  IMAD.U32 R0, RZ, RZ, UR28 ;  /* 0x0000001cff007e24 */ /* 0x000fca000f8e00ff */
[----:B------:R-:W-:-:S04]  /*8850*/  SHF.L.U32 R0, R0, 0x1f, RZ ;  /* 0x0000001f00007819 */ /* 0x000fc800000006ff */
[----:B------:R0:W1:Y:S01]  /*8860*/  SYNCS.PHASECHK.TRANS64.TRYWAIT P2, [UR6+0x2d850], R0 ;  /* 0x02d85000ff0075a7 */ /* 0x0000620008040146 */
[----:B------:R-:W-:Y:S05]  /*8870*/  @!P0 BRA `(.L_x_11045) ;  /* 0x0000000000048947 */ /* 0x000fea0003800000 */
[----:B------:R-:W-:Y:S01]  /*8880*/  BPT.TRAP 0x1 ;  /* 0x000000040000795c */ /* 0x000fe20000300000 */
.L_x_11045:
[----:B-1----:R-:W-:Y:S05]  /*8890*/  @P2 BRA `(.L_x_11043) ;  /* 0x0000000000082947 */ /* 0x002fea0003800000 */
[----:B------:R-:W1:Y:S02]  /*88a0*/  SYNCS.PHASECHK.TRANS64.TRYWAIT P2, [UR6+0x2d850], R0 ;  /* 0x02d85000ff0075a7 */ /* 0x000e640008040146 */
[----:B-1----:R-:W-:Y:S05]  /*88b0*/  @!P2 BRA `(.L_x_11046) ;  /* 0x000000dc002ca947 */ /* 0x002fea0003800000 */
.L_x_11043:
        /* <DEDUP_REMOVED lines=69> */
[----:B0-----:R-:W-:-:S05]  /*8d10*/  FMNMX.FTZ R0, R11, R0, !PT ;  /* 0x000000000b007209 */ /* 0x001fca0007810000 */
[C---:B------:R-:W-:Y:S01]  /*8d20*/  FMUL.FTZ R8, R0.reuse, UR33 ;  /* 0x0000002100087c20 */ /* 0x040fe20008410000 */
[----:B------:R-:W-:-:S03]  /*8d30*/  FADD.FTZ R7, -R0, R7 ;  /* 0x0000000700077221 */ /* 0x000fc60000010100 */
        /* <DEDUP_REMOVED lines=27> */
[--C-:B------:R-:W-:Y:S01]  /*8ef0*/  FFMA.FTZ R61, R76, UR33, -R8.reuse ;  /* 0x000000214c3d7c23 */ /* 0x100fe20008010808 */
[--C-:B------:R-:W-:Y:S01]  /*8f00*/  FFMA.FTZ R72, R85, UR33, -R8.reuse ;  /* 0x0000002155487c23 */ /* 0x100fe20008010808 */
[----:B------:R-:W-:Y:S01]  /*8f10*/  FMNMX.FTZ R5, R55, R28, !PT ;  /* 0x0000001c37057209 */ /* 0x000fe20007810000 */
[----:B------:R-:W-:Y:S01]  /*8f20*/  FMUL.FTZ R7, R7, UR33 ;  /* 0x0000002107077c20 */ /* 0x000fe20008410000 */
[----:B------:R1:W-:Y:S01]  /*8f30*/  MUFU.EX2 R20, R37 ;  /* 0x0000002500147308 */ /* 0x0003e20000000800 */
[--C-:B0-----:R-:W-:Y:S01]  /*8f40*/  FFMA.FTZ R33, R52, UR33, -R8.reuse ;  /* 0x0000002134217c23 */ /* 0x101fe20008010808 */
[----:B------:R-:W-:Y:S01]  /*8f50*/  FMNMX.FTZ R32, R58, R5, !PT ;  /* 0x000000053a207209 */ /* 0x000fe20007810000 */
[--C-:B------:R-:W-:Y:S01]  /*8f60*/  FFMA.FTZ R52, R65, UR33, -R8.reuse ;  /* 0x0000002141347c23 */ /* 0x100fe20008010808 */
[----:B------:R-:W-:Y:S01]  /*8f70*/  FFMA.FTZ R65, R80, UR33, -R8 ;  /* 0x0000002150417c23 */ /* 0x000fe20008010808 */
[----:B------:R-:W-:-:S02]  /*8f80*/  WARPGROUP.DEPBAR.LE gsb0, 0x0 ;  /* 0x00008000000079c5 */ /* 0x000fc40000010000 */
[----:B------:R-:W-:Y:S01]  /*8f90*/  WARPGROUP.ARRIVE ;  /* 0x00000000000079c5 */ /* 0x000fe20000000000 */
[----:B------:R-:W-:Y:S01]  /*8fa0*/  FMNMX.FTZ R5, R59, R32, !PT ;  /* 0x000000203b057209 */ /* 0x000fe20007810000 */
[----:B------:R0:W-:Y:S01]  /*8fb0*/  MUFU.EX2 R28, R45 ;  /* 0x0000002d001c7308 */ /* 0x0001e20000000800 */
[--C-:B-1----:R-:W-:Y:S01]  /*8fc0*/  FFMA.FTZ R37, R56, UR33, -R8.reuse ;  /* 0x0000002138257c23 */ /* 0x102fe20008010808 */
[--C-:B------:R-:W-:Y:S01]  /*8fd0*/  FFMA.FTZ R56, R69, UR33, -R8.reuse ;  /* 0x0000002145387c23 */ /* 0x100fe20008010808 */
        /* <DEDUP_REMOVED lines=8> */
[----:B------:R1:W-:Y:S01]  /*9060*/  MUFU.EX2 R32, R49 ;  /* 0x0000003100207308 */ /* 0x0003e20000000800 */
[----:B------:R-:W-:Y:S01]  /*9070*/  FMNMX.FTZ R36, R66, R5, !PT ;  /* 0x0000000542247209 */ /* 0x000fe20007810000 */
[--C-:B0-----:R-:W-:Y:S01]  /*9080*/  FFMA.FTZ R45, R60, UR33, -R8.reuse ;  /* 0x000000213c2d7c23 */ /* 0x101fe20008010808 */
[----:B------:R-:W-:-:S02]  /*9090*/  FFMA.FTZ R60, R73, UR33, -R8 ;  /* 0x00000021493c7c23 */ /* 0x000fc40008010808 */
[----:B------:R-:W-:-:S03]  /*90a0*/  FMNMX.FTZ R5, R67, R36, !PT ;  /* 0x0000002443057209 */ /* 0x000fc60007810000 */
[----:B------:R-:W-:Y:S01]  /*90b0*/  MUFU.EX2 R7, R7 ;  /* 0x0000000700077308 */ /* 0x000fe20000000800 */
[----:B------:R-:W-:Y:S01]  /*90c0*/  FMNMX.FTZ R36, R70, R5, !PT ;  /* 0x0000000546247209 */ /* 0x000fe20007810000 */
[--C-:B-1----:R-:W-:Y:S01]  /*90d0*/  FFMA.FTZ R49, R64, UR33, -R8.reuse ;  /* 0x0000002140317c23 */ /* 0x102fe20008010808 */
[----:B------:R-:W-:Y:S02]  /*90e0*/  FFMA.FTZ R64, R77, UR33, -R8 ;  /* 0x000000214d407c23 */ /* 0x000fe40008010808 */
[----:B------:R-:W-:-:S03]  /*90f0*/  FMNMX.FTZ R5, R71, R36, !PT ;  /* 0x0000002447057209 */ /* 0x000fc60007810000 */
[----:B------:R0:W-:Y:S01]  /*9100*/  MUFU.EX2 R36, R53 ;  /* 0x0000003500247308 */ /* 0x0001e20000000800 */
[----:B------:R-:W-:-:S04]  /*9110*/  FMNMX.FTZ R40, R74, R5, !PT ;  /* 0x000000054a287209 */ /* 0x000fc80007810000 */
[----:B------:R-:W-:-:S03]  /*9120*/  FMNMX.FTZ R5, R75, R40, !PT ;  /* 0x000000284b057209 */ /* 0x000fc60007810000 */
[----:B------:R-:W1:Y:S01]  /*9130*/  MUFU.EX2 R9, R9 ;  /* 0x0000000900097308 */ /* 0x000e620000000800 */
[----:B------:R-:W-:Y:S01]  /*9140*/  FMNMX.FTZ R40, R78, R5, !PT ;  /* 0x000000054e287209 */ /* 0x000fe20007810000 */
[--C-:B0-----:R-:W-:Y:S01]  /*9150*/  FFMA.FTZ R53, R68, UR33, -R8.reuse ;  /* 0x0000002144357c23 */ /* 0x101fe20008010808 */
[----:B------:R-:W-:Y:S02]  /*9160*/  FFMA.FTZ R68, R81, UR33, -R8 ;  /* 0x0000002151447c23 */ /* 0x000fe40008010808 */
[----:B------:R-:W-:-:S03]  /*9170*/  FMNMX.FTZ R5, R79, R40, !PT ;  /* 0x000000284f057209 */ /* 0x000fc60007810000 */
[----:B------:R-:W0:Y:S01]  /*9180*/  MUFU.EX2 R10, R10 ;  /* 0x0000000a000a7308 */ /* 0x000e220000000800 */
[----:B------:R-:W-:-:S04]  /*9190*/  FMNMX.FTZ R40, R82, R5, !PT ;  /* 0x0000000552287209 */ /* 0x000fc80007810000 */
[----:B------:R-:W-:-:S03]  /*91a0*/  FMNMX.FTZ R5, R83, R40, !PT ;  /* 0x0000002853057209 */ /* 0x000fc60007810000 */
[----:B------:R-:W2:Y:S01]  /*91b0*/  MUFU.EX2 R11, R11 ;  /* 0x0000000b000b7308 */ /* 0x000ea20000000800 */
[----:B------:R-:W-:-:S04]  /*91c0*/  FMNMX.FTZ R40, R86, R5, !PT ;  /* 0x0000000556287209 */ /* 0x000fc80007810000 */
[----:B------:R-:W-:-:S03]  /*91d0*/  FMNMX.FTZ R40, R87, R40, !PT ;  /* 0x0000002857287209 */ /* 0x000fc60007810000 */
[----:B------:R-:W-:Y:S02]  /*91e0*/  MUFU.EX2 R12, R12 ;  /* 0x0000000c000c7308 */ /* 0x000fe40000000800 */
[----:B------:R-:W3:Y:S06]  /*91f0*/  SHFL.BFLY PT, R5, R40, 0x2, 0x1f ;  /* 0x0c401f0028057f89 */ /* 0x000eec00000e0000 */
[----:B------:R-:W-:Y:S08]  /*9200*/  MUFU.EX2 R13, R13 ;  /* 0x0000000d000d7308 */ /* 0x000ff00000000800 */
[----:B------:R-:W-:Y:S08]  /*9210*/  MUFU.EX2 R15, R15 ;  /* 0x0000000f000f7308 */ /* 0x000ff00000000800 */
[----:B------:R-:W-:Y:S01]  /*9220*/  MUFU.EX2 R21, R21 ;  /* 0x0000001500157308 */ /* 0x000fe20000000800 */
[----:B---3--:R-:W-:-:S05]  /*9230*/  FMNMX.FTZ R41, R40, R5, !PT ;  /* 0x0000000528297209 */ /* 0x008fca0007810000 */
[----:B------:R-:W3:Y:S02]  /*9240*/  SHFL.BFLY PT, R40, R41, 0x1, 0x1f ;  /* 0x0c201f0029287f89 */ /* 0x000ee400000e0000 */
[----:B------:R-:W-:Y:S08]  /*9250*/  MUFU.EX2 R25, R25 ;  /* 0x0000001900197308 */ /* 0x000ff00000000800 */
[----:B------:R-:W-:Y:S01]  /*9260*/  MUFU.EX2 R29, R29 ;  /* 0x0000001d001d7308 */ /* 0x000fe20000000800 */
[----:B------:R-:W-:-:S02]  /*9270*/  WARPGROUP.DEPBAR.LE gsb0, 0x0 ;  /* 0x00008000000079c5 */ /* 0x000fc40000010000 */
[----:B------:R-:W-:-:S05]  /*9280*/  WARPGROUP.ARRIVE ;  /* 0x00000000000079c5 */ /* 0x000fca0000000000 */
[----:B------:R-:W-:Y:S01]  /*9290*/  MUFU.EX2 R33, R33 ;  /* 0x0000002100217308 */ /* 0x000fe20000000800 */
[----:B------:R-:W-:Y:S01]  /*92a0*/  HGMMA.64x96x16.F32.BF16 R88, gdesc[UR28].tnspB, R88, gsb0 ;  /* 0x416000001c5879f0 */ /* 0x000fe20008001858 */
[----:B------:R-:W-:Y:S01]  /*92b0*/  UIADD3 UR28, UR6, 0x600, URZ ;  /* 0x00000600061c7890 */ /* 0x000fe2000fffe03f */
[----:B---3--:R-:W-:Y:S01]  /*92c0*/  FMNMX.FTZ R5, R41, R40, !PT ;  /* 0x0000002829057209 */ /* 0x008fe20007810000 */
[----:B------:R-:W-:-:S04]  /*92d0*/  UIADD3 UR30, UR7, 0x100, URZ ;  /* 0x00000100071e7890 */ /* 0x000fc8000fffe03f */
[----:B------:R-:W-:Y:S01]  /*92e0*/  MUFU.EX2 R37, R37 ;  /* 0x0000002500257308 */ /* 0x000fe20000000800 */
[----:B------:R-:W-:Y:S01]  /*92f0*/  UMOV UR29, 0x40000040 ;  /* 0x40000040001d7882 */ /* 0x000fe20000000000 */
[----:B------:R-:W-:Y:S01]  /*9300*/  UMOV UR31, 0x80000020 ;  /* 0x80000020001f7882 */ /* 0x000fe20000000000 */
[C---:B------:R-:W-:Y:S01]  /*9310*/  FADD.FTZ R6, -R5.reuse, R6 ;  /* 0x0000000605067221 */ /* 0x040fe20000010100 */
[----:B------:R-:W-:-:S03]  /*9320*/  FMUL.FTZ R8, R5, UR33 ;  /* 0x0000002105087c20 */ /* 0x000fc60008410000 */
[----:B------:R-:W-:Y:S01]  /*9330*/  FMUL.FTZ R6, R6, UR33 ;  /* 0x0000002106067c20 */ /* 0x000fe20008410000 */
[--C-:B------:R-:W-:Y:S01]  /*9340*/  FFMA.FTZ R26, R26, UR33, -R8.reuse ;  /* 0x000000211a1a7c23 */ /* 0x100fe20008010808 */
[--C-:B------:R-:W-:Y:S01]  /*9350*/  FFMA.FTZ R41, R42, UR33, -R8.reuse ;  /* 0x000000212a297c23 */ /* 0x100fe20008010808 */
[----:B------:R-:W-:Y:S02]  /*9360*/  IMAD.U32 R42, RZ, RZ, UR46 ;  /* 0x0000002eff2a7e24 */ /* 0x000fe4000f8e00ff */
[--C-:B------:R-:W-:Y:S01]  /*9370*/  FFMA.FTZ R27, R27, UR33, -R8.reuse ;  /* 0x000000211b1b7c23 */ /* 0x100fe20008010808 */
[--C-:B------:R-:W-:Y:S01]  /*9380*/  FFMA.FTZ R76, R31, UR33, -R8.reuse ;  /* 0x000000211f4c7c23 */ /* 0x100fe20008010808 */
[----:B------:R-:W-:Y:S01]  /*9390*/  MUFU.EX2 R6, R6 ;  /* 0x0000000600067308 */ /* 0x000fe20000000800 */
[--C-:B------:R-:W-:Y:S01]  /*93a0*/  FFMA.FTZ R31, R54, UR33, -R8.reuse ;  /* 0x00000021361f7c23 */ /* 0x100fe20008010808 */
[----:B------:R-:W-:Y:S02]  /*93b0*/  IMAD.U32 R54, RZ, RZ, UR35 ;  /* 0x00000023ff367e24 */ /* 0x000fe4000f8e00ff */
[----:B------:R-:W-:Y:S01]  /*93c0*/  FFMA.FTZ R73, R30, UR33, -R8 ;  /* 0x000000211e497c23 */ /* 0x000fe20008010808 */
[----:B------:R-:W-:Y:S01]  /*93d0*/  @!P1 LEA R42, R42, UR42, 0x3 ;  /* 0x0000002a2a2a9c11 */ /* 0x000fe2000f8e18ff */
[----:B------:R-:W-:-:S02]  /*93e0*/  VIADD R30, R149, 0x9 ;  /* 0x00000009951e7836 */ /* 0x000fc40000000000 */
[--C-:B------:R-:W-:Y:S01]  /*93f0*/  FFMA.FTZ R77, R35, UR33, -R8.reuse ;  /* 0x00000021234d7c23 */ /* 0x100fe20008010808 */
[----:B------:R-:W-:Y:S01]  /*9400*/  @!P1 LEA R54, R54, UR42, 0x3 ;  /* 0x0000002a36369c11 */ /* 0x000fe2000f8e18ff */
[----:B------:R-:W3:Y:S01]  /*9410*/  MUFU.EX2 R26, R26 ;  /* 0x0000001a001a7308 */ /* 0x000ee20000000800 */
[--C-:B------:R-:W-:Y:S01]  /*9420*/  FFMA.FTZ R35, R38, UR33, -R8.reuse ;  /* 0x0000002126237c23 */ /* 0x100fe20008010808 */
[----:B------:R-:W-:Y:S02]  /*9430*/  @!P1 VIADD R42, R42, 0x2d840 ;  /* 0x0002d8402a2a9836 */ /* 0x000fe40000000000 */
[--C-:B------:R-:W-:Y:S01]  /*9440*/  FFMA.FTZ R38, R39, UR33, -R8.reuse ;  /* 0x0000002127267c23 */ /* 0x100fe20008010808 */
[--C-:B------:R-:W-:Y:S01]  /*9450*/  FFMA.FTZ R39, R43, UR33, -R8.reuse ;  /* 0x000000212b277c23 */ /* 0x100fe20008010808 */
[--C-:B------:R-:W-:Y:S01]  /*9460*/  FFMA.FTZ R40, R34, UR33, -R8.reuse ;  /* 0x0000002122287c23 */ /* 0x100fe20008010808 */
[--C-:B------:R-:W-:Y:S01]  /*9470*/  FFMA.FTZ R43, R46, UR33, -R8.reuse ;  /* 0x000000212e2b7c23 */ /* 0x100fe20008010808 */
[----:B------:R-:W-:Y:S01]  /*9480*/  SEL R80, R30, 0x9, !P2 ;  /* 0x000000091e507807 */ /* 0x000fe20005000000 */
[----:B------:R-:W4:Y:S01]  /*9490*/  MUFU.EX2 R27, R27 ;  /* 0x0000001b001b7308 */ /* 0x000f220000000800 */
[----:B------:R-:W-:Y:S01]  /*94a0*/  FFMA.FTZ R46, R47, UR33, -R8 ;  /* 0x000000212f2e7c23 */ /* 0x000fe20008010808 */
[----:B------:R-:W-:-:S02]  /*94b0*/  @!P1 VIADD R54, R54, 0x2d860 ;  /* 0x0002d86036369836 */ /* 0x000fc40000000000 */
[----:B------:R-:W-:Y:S01]  /*94c0*/  FFMA.FTZ R47, R51, UR33, -R8 ;  /* 0x00000021332f7c23 */ /* 0x000fe20008010808 */
[----:B------:R-:W-:Y:S01]  /*94d0*/  @!P1 PRMT R42, RZ, 0x654, R42 ;  /* 0x00000654ff2a9816 */ /* 0x000fe2000000002a */
[--C-:B------:R-:W-:Y:S01]  /*94e0*/  FFMA.FTZ R51, R59, UR33, -R8.reuse ;  /* 0x000000213b337c23 */ /* 0x100fe20008010808 */
[--C-:B------:R-:W-:Y:S01]  /*94f0*/  FFMA.FTZ R34, R50, UR33, -R8.reuse ;  /* 0x0000002132227c23 */ /* 0x100fe20008010808 */
[----:B-1----:R-:W-:Y:S01]  /*9500*/  FFMA.FTZ R59, R7, R4, R9 ;  /* 0x00000004073b7223 */ /* 0x002fe20000010009 */
[----:B------:R-:W1:Y:S01]  /*9510*/  MUFU.EX2 R73, R73 ;  /* 0x0000004900497308 */ /* 0x000e620000000800 */
[----:B------:R-:W-:Y:S01]  /*9520*/  FFMA.FTZ R50, R55, UR33, -R8 ;  /* 0x0000002137327c23 */ /* 0x000fe20008010808 */
[----:B------:R-:W-:Y:S01]  /*9530*/  @!P1 PRMT R55, RZ, 0x654, R54 ;  /* 0x00000654ff379816 */ /* 0x000fe20000000036 */
[--C-:B------:R-:W-:Y:S01]  /*9540*/  FFMA.FTZ R54, R62, UR33, -R8.reuse ;  /* 0x000000213e367c23 */ /* 0x100fe20008010808 */
[----:B0-----:R-:W-:Y:S01]  /*9550*/  FADD.FTZ R62, R10, R59 ;  /* 0x0000003b0a3e7221 */ /* 0x001fe20000010000 */
[--C-:B------:R-:W-:Y:S01]  /*9560*/  FFMA.FTZ R63, R63, UR33, -R8.reuse ;  /* 0x000000213f3f7c23 */ /* 0x100fe20008010808 */
[--C-:B------:R-:W-:Y:S01]  /*9570*/  FFMA.FTZ R30, R58, UR33, -R8.reuse ;  /* 0x000000213a1e7c23 */ /* 0x100fe20008010808 */
[----:B------:R-:W-:Y:S01]  /*9580*/  FFMA.FTZ R4, R66, UR33, -R8 ;  /* 0x0000002142047c23 */ /* 0x000fe20008010808 */
[----:B------:R-:W0:Y:S01]  /*9590*/  MUFU.EX2 R76, R76 ;  /* 0x0000004c004c7308 */ /* 0x000e220000000800 */
[----:B--2---:R-:W-:Y:S01]  /*95a0*/  FADD.FTZ R59, R11, R62 ;  /* 0x0000003e0b3b7221 */ /* 0x004fe20000010000 */
        /* <DEDUP_REMOVED lines=8> */
[--C-:B------:R-:W-:Y:S01]  /*9630*/  FFMA.FTZ R83, R83, UR33, -R8.reuse ;  /* 0x0000002153537c23 */ /* 0x100fe20008010808 */
[--C-:B------:R-:W-:Y:S01]  /*9640*/  FFMA.FTZ R86, R86, UR33, -R8.reuse ;  /* 0x0000002156567c23 */ /* 0x100fe20008010808 */
[----:B------:R-:W-:Y:S01]  /*9650*/  FFMA.FTZ R87, R87, UR33, -R8 ;  /* 0x0000002157577c23 */ /* 0x000fe20008010808 */
[C---:B------:R-:W-:Y:S01]  /*9660*/  ISETP.GT.AND P2, PT, R2.reuse, UR34, PT ;  /* 0x0000002202007c0c */ /* 0x040fe2000bf44270 */
[----:B------:R-:W-:Y:S01]  /*9670*/  UMOV UR35, UR46 ;  /* 0x0000002e00237c82 */ /* 0x000fe20008000000 */
[----:B------:R-:W-:Y:S01]  /*9680*/  VIADD R2, R2, 0xffffffff ;  /* 0xffffffff02027836 */ /* 0x000fe20000000000 */
        /* <DEDUP_REMOVED lines=10> */
[----:B------:R-:W-:-:S04]  /*9730*/  UIADD3 UR30, UR7, 0x140, URZ ;  /* 0x00000140071e7890 */ /* 0x000fc8000fffe03f */
[----:B------:R-:W5:Y:S01]  /*9740*/  MUFU.EX2 R46, R46 ;  /* 0x0000002e002e7308 */ /* 0x000f620000000800 */
[----:B------:R-:W-:Y:S01]  /*9750*/  UMOV UR29, 0x40000040 ;  /* 0x40000040001d7882 */ /* 0x000fe20000000000 */
[----:B------:R-:W-:-:S06]  /*9760*/  UMOV UR31, 0x80000020 ;  /* 0x80000020001f7882 */ /* 0x000fcc0000000000 */
[----:B------:R-:W5:Y:S08]  /*9770*/  MUFU.EX2 R34, R34 ;  /* 0x0000002200227308 */ /* 0x000f700000000800 */
[----:B------:R-:W5:Y:S08]  /*9780*/  MUFU.EX2 R47, R47 ;  /* 0x0000002f002f7308 */ /* 0x000f700000000800 */
[----:B------:R-:W5:Y:S08]  /*9790*/  MUFU.EX2 R31, R31 ;  /* 0x0000001f001f7308 */ /* 0x000f700000000800 */
[----:B------:R-:W5:Y:S08]  /*97a0*/  MUFU.EX2 R50, R50 ;  /* 0x0000003200327308 */ /* 0x000f700000000800 */
[----:B------:R-:W-:Y:S08]  /*97b0*/  MUFU.EX2 R44, R44 ;  /* 0x0000002c002c7308 */ /* 0x000ff00000000800 */
[----:B------:R-:W5:Y:S08]  /*97c0*/  MUFU.EX2 R30, R30 ;  /* 0x0000001e001e7308 */ /* 0x000f700000000800 */
[----:B------:R-:W-:Y:S08]  /*97d0*/  MUFU.EX2 R45, R45 ;  /* 0x0000002d002d7308 */ /* 0x000ff00000000800 */
[----:B------:R-:W5:Y:S08]  /*97e0*/  MUFU.EX2 R51, R51 ;  /* 0x0000003300337308 */ /* 0x000f700000000800 */
[----:B------:R-:W-:Y:S08]  /*97f0*/  MUFU.EX2 R48, R48 ;  /* 0x0000003000307308 */ /* 0x000ff00000000800 */
[----:B------:R-:W5:Y:S08]  /*9800*/  MUFU.EX2 R54, R54 ;  /* 0x0000003600367308 */ /* 0x000f700000000800 */
        /* <DEDUP_REMOVED lines=47> */
[----:B---3--:R-:W-:Y:S01]  /*9b00*/  FFMA.FTZ R42, R6, R3, R26 ;  /* 0x00000003062a7223 */ /* 0x008fe2000001001a */
[----:B------:R3:W-:Y:S01]  /*9b10*/  @!P1 SYNCS.ARRIVE.TRANS64.RED.A1T0 RZ, [R55+URZ], RZ ;  /* 0x000000ff37ff99a7 */ /* 0x0007e2000810043f */
[----:B------:R5:W5:Y:S01]  /*9b20*/  MUFU.EX2 R3, R63 ;  /* 0x0000003f00037308 */ /* 0x000b620000000800 */
[-C--:B------:R-:W-:Y:S01]  /*9b30*/  FMUL.FTZ R101, R101, R7.reuse ;  /* 0x0000000765657220 */ /* 0x080fe20000410000 */
[----:B----4-:R-:W-:Y:S01]  /*9b40*/  FADD.FTZ R42, R27, R42 ;  /* 0x0000002a1b2a7221 */ /* 0x010fe20000010000 */
[-C--:B------:R-:W-:Y:S01]  /*9b50*/  FMUL.FTZ R104, R104, R7.reuse ;  /* 0x0000000768687220 */ /* 0x080fe20000410000 */
[-C--:B------:R-:W-:Y:S01]  /*9b60*/  FMUL.FTZ R105, R105, R7.reuse ;  /* 0x0000000769697220 */ /* 0x080fe20000410000 */
[-C--:B------:R-:W-:Y:S01]  /*9b70*/  FMUL.FTZ R108, R108, R7.reuse ;  /* 0x000000076c6c7220 */ /* 0x080fe20000410000 */
[----:B------:R-:W-:Y:S01]  /*9b80*/  FMUL.FTZ R109, R109, R7 ;  /* 0x000000076d6d7220 */ /* 0x000fe20000410000 */
[----:B---3--:R-:W-:Y:S01]  /*9b90*/  FFMA.FTZ R55, R67, UR33, -R8 ;  /* 0x0000002143377c23 */ /* 0x008fe20008010808 */
[----:B-1----:R-:W-:Y:S01]  /*9ba0*/  FADD.FTZ R67, R73, R42 ;  /* 0x0000002a49437221 */ /* 0x002fe20000010000 */
[----:B------:R-:W-:Y:S01]  /*9bb0*/  FADD.FTZ R42, R12, R59 ;  /* 0x0000003b0c2a7221 */ /* 0x000fe20000010000 */
[----:B------:R-:W-:Y:S01]  /*9bc0*/  F2FP.BF16.F32.PACK_AB R8, R10, R9 ;  /* 0x000000090a08723e */ /* 0x000fe200000010ff */
[----:B------:R-:W-:Y:S01]  /*9bd0*/  FMUL.FTZ R112, R112, R7 ;  /* 0x0000000770707220 */ /* 0x000fe20000410000 */
[----:B0-----:R-:W-:Y:S01]  /*9be0*/  FADD.FTZ R67, R76, R67 ;  /* 0x000000434c437221 */ /* 0x001fe20000010000 */
[----:B------:R-:W-:Y:S01]  /*9bf0*/  FADD.FTZ R59, R13, R42 ;  /* 0x0000002a0d3b7221 */ /* 0x000fe20000010000 */
[----:B------:R-:W-:Y:S01]  /*9c00*/  F2FP.BF16.F32.PACK_AB R10, R12, R11 ;  /* 0x0000000b0c0a723e */ /* 0x000fe200000010ff */
[----:B------:R-:W0:Y:S01]  /*9c10*/  MUFU.EX2 R55, R55 ;  /* 0x0000003700377308 */ /* 0x000e220000000800 */
[----:B--2---:R-:W-:Y:S01]  /*9c20*/  FADD.FTZ R42, R40, R67 ;  /* 0x00000043282a7221 */ /* 0x004fe20000010000 */
[----:B------:R-:W-:Y:S01]  /*9c30*/  FADD.FTZ R62, R14, R59 ;  /* 0x0000003b0e3e7221 */ /* 0x000fe20000010000 */
[----:B------:R-:W-:Y:S01]  /*9c40*/  F2FP.BF16.F32.PACK_AB R9, R27, R26 ;  /* 0x0000001a1b09723e */ /* 0x000fe200000010ff */
[----:B------:R-:W-:Y:S01]  /*9c50*/  FMUL.FTZ R113, R113, R7 ;  /* 0x0000000771717220 */ /* 0x000fe20000410000 */
[----:B-----5:R-:W-:Y:S01]  /*9c60*/  FADD.FTZ R42, R77, R42 ;  /* 0x0000002a4d2a7221 */ /* 0x020fe20000010000 */
[----:B------:R-:W-:Y:S01]  /*9c70*/  FADD.FTZ R59, R15, R62 ;  /* 0x0000003e0f3b7221 */ /* 0x000fe20000010000 */
[----:B------:R-:W-:Y:S01]  /*9c80*/  F2FP.BF16.F32.PACK_AB R11, R76, R73 ;  /* 0x000000494c0b723e */ /* 0x000fe200000010ff */
[----:B------:R-:W1:Y:S01]  /*9c90*/  MUFU.EX2 R27, R71 ;  /* 0x00000047001b7308 */ /* 0x000e620000000800 */
[----:B------:R-:W-:Y:S01]  /*9ca0*/  FADD.FTZ R63, R35, R42 ;  /* 0x0000002a233f7221 */ /* 0x000fe20000010000 */
[----:B------:R-:W-:Y:S01]  /*9cb0*/  FADD.FTZ R42, R20, R59 ;  /* 0x0000003b142a7221 */ /* 0x000fe20000010000 */
[----:B------:R-:W-:Y:S01]  /*9cc0*/  FMUL.FTZ R116, R116, R7 ;  /* 0x0000000774747220 */ /* 0x000fe20000410000 */
[----:B------:R2:W-:Y:S01]  /*9cd0*/  STSM.16.M88.4 [R17+0x21800], R8 ;  /* 0x0218000811007844 */ /* 0x0005e20000000200 */
[----:B------:R-:W-:Y:S01]  /*9ce0*/  FADD.FTZ R62, R38, R63 ;  /* 0x0000003f263e7221 */ /* 0x000fe20000010000 */
[----:B------:R-:W-:Y:S01]  /*9cf0*/  FADD.FTZ R59, R21, R42 ;  /* 0x0000002a153b7221 */ /* 0x000fe20000010000 */
[----:B------:R-:W-:Y:S01]  /*9d00*/  F2FP.BF16.F32.PACK_AB R42, R28, R25 ;  /* 0x000000191c2a723e */ /* 0x000fe200000010ff */
        /* <DEDUP_REMOVED lines=12> */
[----:B------:R-:W-:Y:S01]  /*9dd0*/  MUFU.EX2 R28, R87 ;  /* 0x00000057001c7308 */ /* 0x000fe20000000800 */
        /* <DEDUP_REMOVED lines=14> */
[----:B--2---:R-:W-:Y:S01]  /*9ec0*/  F2FP.BF16.F32.PACK_AB R8, R32, R29 ;  /* 0x0000001d2008723e */ /* 0x004fe200000010ff */
[----:B------:R2:W-:Y:S01]  /*9ed0*/  STSM.16.M88.4 [R22], R12 ;  /* 0x0000000c16007844 */ /* 0x0005e20000000200 */
[C---:B------:R-:W-:Y:S01]  /*9ee0*/  FADD.FTZ R35, R50.reuse, R35 ;  /* 0x0000002332237221 */ /* 0x040fe20000010000 */
[----:B------:R-:W-:Y:S01]  /*9ef0*/  FADD.FTZ R21, R37, R20 ;  /* 0x0000001425157221 */ /* 0x000fe20000010000 */
[----:B------:R-:W-:Y:S01]  /*9f00*/  F2FP.BF16.F32.PACK_AB R11, R50, R31 ;  /* 0x0000001f320b723e */ /* 0x000fe200000010ff */
[----:B------:R-:W3:Y:S01]  /*9f10*/  MUFU.EX2 R29, R82 ;  /* 0x00000052001d7308 */ /* 0x000ee20000000800 */
[----:B------:R-:W-:Y:S01]  /*9f20*/  FADD.FTZ R20, R30, R35 ;  /* 0x000000231e147221 */ /* 0x000fe20000010000 */
[----:B------:R-:W-:Y:S01]  /*9f30*/  FADD.FTZ R24, R44, R21 ;  /* 0x000000152c187221 */ /* 0x000fe20000010000 */
[----:B------:R-:W-:Y:S01]  /*9f40*/  F2FP.BF16.F32.PACK_AB R43, R46, R43 ;  /* 0x0000002b2e2b723e */ /* 0x000fe200000010ff */
[----:B------:R-:W-:Y:S01]  /*9f50*/  FMUL.FTZ R129, R129, R7 ;  /* 0x0000000781817220 */ /* 0x000fe20000410000 */
[----:B------:R-:W-:Y:S01]  /*9f60*/  FADD.FTZ R21, R51, R20 ;  /* 0x0000001433157221 */ /* 0x000fe20000010000 */
[----:B------:R-:W-:Y:S01]  /*9f70*/  FADD.FTZ R25, R45, R24 ;  /* 0x000000182d197221 */ /* 0x000fe20000010000 */
[----:B------:R-:W-:Y:S01]  /*9f80*/  F2FP.BF16.F32.PACK_AB R9, R47, R34 ;  /* 0x000000222f09723e */ /* 0x000fe200000010ff */
[----:B------:R-:W4:Y:S01]  /*9f90*/  MUFU.EX2 R31, R86 ;  /* 0x00000056001f7308 */ /* 0x000f220000000800 */
[----:B------:R-:W-:Y:S01]  /*9fa0*/  FADD.FTZ R20, R54, R21 ;  /* 0x0000001536147221 */ /* 0x000fe20000010000 */
[----:B------:R-:W-:Y:S01]  /*9fb0*/  FADD.FTZ R24, R48, R25 ;  /* 0x0000001930187221 */ /* 0x000fe20000010000 */
[----:B------:R-:W-:Y:S01]  /*9fc0*/  F2FP.BF16.F32.PACK_AB R10, R36, R33 ;  /* 0x00000021240a723e */ /* 0x000fe200000010ff */
[----:B------:R-:W-:Y:S01]  /*9fd0*/  STSM.16.M88.4 [R19], R40 ;  /* 0x0000002813007844 */ /* 0x000fe20000000200 */
[----:B--2---:R-:W-:Y:S01]  /*9fe0*/  FADD.FTZ R13, R3, R20 ;  /* 0x00000014030d7221 */ /* 0x004fe20000010000 */
[----:B------:R-:W-:Y:S01]  /*9ff0*/  FADD.FTZ R15, R49, R24 ;  /* 0x00000018310f7221 */ /* 0x000fe20000010000 */
[----:B------:R-:W-:Y:S01]  /*a000*/  F2FP.BF16.F32.PACK_AB R12, R44, R37 ;  /* 0x000000252c0c723e */ /* 0x000fe200000010ff */
[----:B------:R2:W-:Y:S01]  /*a010*/  STSM.16.M88.4 [R18], R8 ;  /* 0x0000000812007844 */ /* 0x0005e20000000200 */
[----:B------:R-:W-:Y:S01]  /*a020*/  FADD.FTZ R14, R4, R13 ;  /* 0x0000000d040e7221 */ /* 0x000fe20000010000 */
[----:B------:R-:W-:Y:S01]  /*a030*/  FADD.FTZ R20, R52, R15 ;  /* 0x0000000f34147221 */ /* 0x000fe20000010000 */
[----:B------:R-:W-:Y:S01]  /*a040*/  F2FP.BF16.F32.PACK_AB R13, R51, R30 ;  /* 0x0000001e330d723e */ /* 0x000fe200000010ff */
[----:B------:R-:W-:Y:S01]  /*a050*/  FMUL.FTZ R132, R132, R7 ;  /* 0x0000000784847220 */ /* 0x000fe20000410000 */
[----:B0-----:R-:W-:Y:S01]  /*a060*/  FADD.FTZ R15, R55, R14 ;  /* 0x0000000e370f7221 */ /* 0x001fe20000010000 */
[----:B------:R-:W-:Y:S01]  /*a070*/  FADD.FTZ R21, R53, R20 ;  /* 0x0000001435157221 */ /* 0x000fe20000010000 */
[----:B------:R-:W-:Y:S01]  /*a080*/  F2FP.BF16.F32.PACK_AB R14, R48, R45 ;  /* 0x0000002d300e723e */ /* 0x000fe200000010ff */
[----:B------:R-:W-:Y:S01]  /*a090*/  FMUL.FTZ R133, R133, R7 ;  /* 0x0000000785857220 */ /* 0x000fe20000410000 */
[----:B------:R-:W-:Y:S01]  /*a0a0*/  FADD.FTZ R20, R58, R15 ;  /* 0x0000000f3a147221 */ /* 0x000fe20000010000 */
[----:B------:R-:W-:Y:S01]  /*a0b0*/  FADD.FTZ R24, R56, R21 ;  /* 0x0000001538187221 */ /* 0x000fe20000010000 */
[----:B------:R-:W-:Y:S01]  /*a0c0*/  F2FP.BF16.F32.PACK_AB R15, R3, R54 ;  /* 0x00000036030f723e */ /* 0x000fe200000010ff */
[----:B------:R-:W-:Y:S01]  /*a0d0*/  FMUL.FTZ R90, R90, R6 ;  /* 0x000000065a5a7220 */ /* 0x000fe20000410000 */
[----:B-1----:R-:W-:Y:S01]  /*a0e0*/  FADD.FTZ R3, R27, R20 ;  /* 0x000000141b037221 */ /* 0x002fe20000010000 */
[----:B------:R-:W-:Y:S01]  /*a0f0*/  FADD.FTZ R21, R57, R24 ;  /* 0x0000001839157221 */ /* 0x000fe20000010000 */
[----:B------:R-:W-:Y:S01]  /*a100*/  F2FP.BF16.F32.PACK_AB R25, R55, R4 ;  /* 0x000000043719723e */ /* 0x000fe200000010ff */
[----:B------:R0:W-:Y:S01]  /*a110*/  STSM.16.M88.4 [R17+0x27800], R12 ;  /* 0x0278000c11007844 */ /* 0x0001e20000000200 */
[----:B------:R-:W-:Y:S01]  /*a120*/  FADD.FTZ R20, R74, R3 ;  /* 0x000000034a147221 */ /* 0x000fe20000010000 */
[----:B------:R-:W-:Y:S01]  /*a130*/  FADD.FTZ R26, R60, R21 ;  /* 0x000000153c1a7221 */ /* 0x000fe20000010000 */
[----:B------:R-:W-:Y:S01]  /*a140*/  F2FP.BF16.F32.PACK_AB R24, R52, R49 ;  /* 0x000000313418723e */ /* 0x000fe200000010ff */
[-C--:B------:R-:W-:Y:S01]  /*a150*/  FMUL.FTZ R91, R91, R6.reuse ;  /* 0x000000065b5b7220 */ /* 0x080fe20000410000 */
[----:B------:R-:W-:Y:S01]  /*a160*/  FADD.FTZ R3, R75, R20 ;  /* 0x000000144b037221 */ /* 0x000fe20000010000 */
[----:B--2---:R-:W-:Y:S01]  /*a170*/  FADD.FTZ R9, R61, R26 ;  /* 0x0000001a3d097221 */ /* 0x004fe20000010000 */
[----:B------:R-:W-:Y:S01]  /*a180*/  F2FP.BF16.F32.PACK_AB R26, R56, R53 ;  /* 0x00000035381a723e */ /* 0x000fe200000010ff */
[----:B------:R-:W-:Y:S01]  /*a190*/  FMUL.FTZ R94, R94, R6 ;  /* 0x000000065e5e7220 */ /* 0x000fe20000410000 */
[----:B------:R-:W-:Y:S01]  /*a1a0*/  FADD.FTZ R4, R78, R3 ;  /* 0x000000034e047221 */ /* 0x000fe20000010000 */
[----:B------:R-:W-:Y:S01]  /*a1b0*/  FADD.FTZ R10, R64, R9 ;  /* 0x00000009400a7221 */ /* 0x000fe20000010000 */
[----:B------:R-:W-:Y:S01]  /*a1c0*/  F2FP.BF16.F32.PACK_AB R27, R27, R58 ;  /* 0x0000003a1b1b723e */ /* 0x000fe200000010ff */
[----:B------:R-:W-:Y:S01]  /*a1d0*/  FMUL.FTZ R95, R95, R6 ;  /* 0x000000065f5f7220 */ /* 0x000fe20000410000 */
[----:B------:R-:W-:Y:S01]  /*a1e0*/  F2FP.BF16.F32.PACK_AB R8, R60, R57 ;  /* 0x000000393c08723e */ /* 0x000fe200000010ff */
[----:B------:R-:W-:Y:S01]  /*a1f0*/  FADD.FTZ R3, R65, R10 ;  /* 0x0000000a41037221 */ /* 0x000fe20000010000 */
[----:B------:R-:W-:Y:S01]  /*a200*/  F2FP.BF16.F32.PACK_AB R9, R75, R74 ;  /* 0x0000004a4b09723e */ /* 0x000fe200000010ff */
[----:B------:R1:W-:Y:S01]  /*a210*/  STSM.16.M88.4 [R23], R24 ;  /* 0x0000001817007844 */ /* 0x0003e20000000200 */
[----:B------:R-:W-:Y:S01]  /*a220*/  F2FP.BF16.F32.PACK_AB R10, R64, R61 ;  /* 0x0000003d400a723e */ /* 0x000fe200000010ff */
[C---:B------:R-:W-:Y:S01]  /*a230*/  FADD.FTZ R4, R79.reuse, R4 ;  /* 0x000000044f047221 */ /* 0x040fe20000010000 */
[----:B------:R-:W-:Y:S01]  /*a240*/  F2FP.BF16.F32.PACK_AB R11, R79, R78 ;  /* 0x0000004e4f0b723e */ /* 0x000fe200000010ff */
[C---:B------:R-:W-:Y:S01]  /*a250*/  FADD.FTZ R20, R68.reuse, R3 ;  /* 0x0000000344147221 */ /* 0x040fe20000010000 */
[----:B0-----:R-:W-:Y:S01]  /*a260*/  F2FP.BF16.F32.PACK_AB R12, R68, R65 ;  /* 0x00000041440c723e */ /* 0x001fe200000010ff */
[----:B---3--:R-:W-:Y:S01]  /*a270*/  FADD.FTZ R4, R29, R4 ;  /* 0x000000041d047221 */ /* 0x008fe20000010000 */
[C---:B------:R-:W-:Y:S01]  /*a280*/  F2FP.BF16.F32.PACK_AB R13, R83.reuse, R29 ;  /* 0x0000001d530d723e */ /* 0x040fe200000010ff */
[----:B------:R1:W-:Y:S01]  /*a290*/  STSM.16.M88.4 [R19+0x6000], R8 ;  /* 0x0060000813007844 */ /* 0x0003e20000000200 */
[----:B------:R-:W-:Y:S01]  /*a2a0*/  F2FP.BF16.F32.PACK_AB R14, R72, R69 ;  /* 0x00000045480e723e */ /* 0x000fe200000010ff */
[----:B------:R-:W-:Y:S01]  /*a2b0*/  FADD.FTZ R4, R83, R4 ;  /* 0x0000000453047221 */ /* 0x000fe20000010000 */
[----:B----4-:R-:W-:Y:S01]  /*a2c0*/  F2FP.BF16.F32.PACK_AB R15, R28, R31 ;  /* 0x0000001f1c0f723e */ /* 0x010fe200000010ff */
[----:B------:R-:W-:Y:S01]  /*a2d0*/  FADD.FTZ R69, R69, R20 ;  /* 0x0000001445457221 */ /* 0x000fe20000010000 */
[-C--:B------:R-:W-:Y:S01]  /*a2e0*/  FMUL.FTZ R98, R98, R6.reuse ;  /* 0x0000000662627220 */ /* 0x080fe20000410000 */
[----:B------:R-:W-:Y:S01]  /*a2f0*/  FADD.FTZ R3, R31, R4 ;  /* 0x000000041f037221 */ /* 0x000fe20000010000 */
[-C--:B------:R-:W-:Y:S01]  /*a300*/  FMUL.FTZ R99, R99, R6.reuse ;  /* 0x0000000663637220 */ /* 0x080fe20000410000 */
[----:B------:R1:W-:Y:S01]  /*a310*/  STSM.16.M88.4 [R18+0x6000], R12 ;  /* 0x0060000c12007844 */ /* 0x0003e20000000200 */
[-C--:B------:R-:W-:Y:S01]  /*a320*/  FMUL.FTZ R102, R102, R6.reuse ;  /* 0x0000000666667220 */ /* 0x080fe20000410000 */
[-C--:B------:R-:W-:Y:S01]  /*a330*/  FMUL.FTZ R103, R103, R6.reuse ;  /* 0x0000000667677220 */ /* 0x080fe20000410000 */
[-C--:B------:R-:W-:Y:S01]  /*a340*/  FMUL.FTZ R106, R106, R6.reuse ;  /* 0x000000066a6a7220 */ /* 0x080fe20000410000 */
        /* <DEDUP_REMOVED lines=21> */
[----:B------:R-:W-:Y:S01]  /*a4a0*/  FADD.FTZ R4, R72, R69 ;  /* 0x0000004548047221 */ /* 0x000fe20000010000 */
[----:B------:R-:W-:Y:S01]  /*a4b0*/  FADD.FTZ R3, R28, R3 ;  /* 0x000000031c037221 */ /* 0x000fe20000010000 */
[----:B------:R-:W-:-:S02]  /*a4c0*/  IMAD.MOV.U32 R6, RZ, RZ, R5 ;  /* 0x000000ffff067224 */ /* 0x000fc400078e0005 */
[----:B------:R-:W-:Y:S01]  /*a4d0*/  IMAD.MOV.U32 R7, RZ, RZ, R0 ;  /* 0x000000ffff077224 */ /* 0x000fe200078e0000 */
[----:B0-----:R-:W-:Y:S01]  /*a4e0*/  NOP ;  /* 0x0000000000007918 */ /* 0x001fe20000000000 */
[----:B-1----:R-:W-:Y:S05]  /*a4f0*/  @P2 BRA `(.L_x_11047) ;  /* 0xffffffdc00f02947 */ /* 0x002fea000383ffff */
.L_x_11038:
        /* <DEDUP_REMOVED lines=10> */
.L_x_11065:
        /* <DEDUP_REMOVED lines=9> */
.L_x_11050:
[----:B------:R-:W-:Y:S01]  /*a630*/  ULEA UR6, UR46, UR42, 0x3 ;  /* 0x0000002a2e067291 */ /* 0x000fe2000f8e183f */
[----:B------:R-:W-:-:S05]  /*a640*/  IMAD.U32 R0, RZ, RZ, UR49 ;  /* 0x00000031ff007e24 */ /* 0x000fca000f8e00ff */
[----:B------:R-:W-:-:S04]  /*a650*/  SHF.L.U32 R0, R0, 0x1f, RZ ;  /* 0x0000001f00007819 */ /* 0x000fc800000006ff */
[----:B------:R0:W1:Y:S01]  /*a660*/  SYNCS.PHASECHK.TRANS64.TRYWAIT P2, [UR6+0x2d830], R0 ;  /* 0x02d83000ff0075a7 */ /* 0x0000620008040146 */
[----:B------:R-:W-:Y:S05]  /*a670*/  @!P0 BRA `(.L_x_11051) ;  /* 0x0000000000048947 */ /* 0x000fea0003800000 */
[----:B------:R-:W-:Y:S01]  /*a680*/  BPT.TRAP 0x1 ;  /* 0x000000040000795c */ /* 0x000fe20000300000 */
.L_x_11051:
[----:B-1----:R-:W-:Y:S05]  /*a690*/  @P2 BRA `(.L_x_11049) ;  /* 0x0000000000082947 */ /* 0x002fea0003800000 */
[----:B------:R-:W1:Y:S02]  /*a6a0*/  SYNCS.PHASECHK.TRANS64.TRYWAIT P2, [UR6+0x2d830], R0 ;  /* 0x02d83000ff0075a7 */ /* 0x000e640008040146 */
[----:B-1----:R-:W-:Y:S05]  /*a6b0*/  @!P2 BRA `(.L_x_11052) ;  /* 0x000000bc00c4a947 */ /* 0x002fea0003800000 */
.L_x_11049:
        /* <DEDUP_REMOVED lines=37> */
.L_x_11054:
[----:B------:R-:W-:Y:S01]  /*a910*/  ULEA UR6, UR53, UR42, 0x3 ;  /* 0x0000002a35067291 */ /* 0x000fe2000f8e183f */
[----:B------:R-:W-:-:S05]  /*a920*/  IMAD.U32 R0, RZ, RZ, UR28 ;  /* 0x0000001cff007e24 */ /* 0x000fca000f8e00ff */
[----:B------:R-:W-:-:S04]  /*a930*/  SHF.L.U32 R0, R0, 0x1f, RZ ;  /* 0x0000001f00007819 */ /* 0x000fc800000006ff */
[----:B------:R0:W1:Y:S01]  /*a940*/  SYNCS.PHASECHK.TRANS64.TRYWAIT P2, [UR6+0x2d850], R0 ;  /* 0x02d85000ff0075a7 */ /* 0x0000620008040146 */
[----:B------:R-:W-:Y:S05]  /*a950*/  @!P0 BRA `(.L_x_11055) ;  /* 0x0000000000048947 */ /* 0x000fea0003800000 */
[----:B------:R-:W-:Y:S01]  /*a960*/  BPT.TRAP 0x1 ;  /* 0x000000040000795c */ /* 0x000fe20000300000 */
.L_x_11055:
[----:B-1----:R-:W-:Y:S05]  /*a970*/  @P2 BRA `(.L_x_11053) ;  /* 0x0000000000082947 */ /* 0x002fea0003800000 */
[----:B------:R-:W1:Y:S02]  /*a980*/  SYNCS.PHASECHK.TRANS64.TRYWAIT P2, [UR6+0x2d850], R0 ;  /* 0x02d85000ff0075a7 */ /* 0x000e640008040146 */
[----:B-1----:R-:W-:Y:S05]  /*a990*/  @!P2 BRA `(.L_x_11056) ;  /* 0x000000bc0024a947 */ /* 0x002fea0003800000 */
.L_x_11053:
[----:B------:R-:W-:Y:S01]  /*a9a0*/  UIADD3 UR6, UR42, 0x400, URZ ;  /* 0x000004002a067890 */ /* 0x000fe2000fffe03f */
[----:B------:R-:W-:Y:S01]  /*a9b0*/  WARPGROUP.ARRIVE ;  /* 0x00000000000079c5 */ /* 0x000fe20000000000 */
[----:B------:R-:W-:Y:S01]  /*a9c0*/  UMOV UR29, 0x40000040 ;  /* 0x40000040001d7882 */ /* 0x000fe20000000000 */
[----:B------:R-:W-:Y:S01]  /*a9d0*/  UMOV UR31, 0x80000020 ;  /* 0x80000020001f7882 */ /* 0x000fe20000000000 */
[----:B------:R-:W-:-:S03]  /*a9e0*/  USHF.R.U32.HI UR6, URZ, 0x4, UR6 ;  /* 0x000000043f067899 */ /* 0x000fc60008011606 */
[----:B------:R-:W2:Y:S01]  /*a9f0*/  S2R R9, SR_TID.X ;  /* 0x0000000000097919 */ /* 0x000ea20000002100 */
[----:B------:R-:W-:Y:S01]  /*aa00*/  PLOP3.LUT P2, PT, PT, PT, UP0, 0x80, 0x0 ;  /* 0x000000000000781c */ /* 0x000fe20003f4f008 */
[----:B------:R-:W-:Y:S01]  /*aa10*/  VIADD R13, R136, UR39 ;  /* 0x00000027880d7c36 */ /* 0x000fe20008000000 */
[----:B------:R-:W-:Y:S01]  /*aa20*/  ULOP3.LUT UR6, UR6, 0x3fff, URZ, 0xc0, !UPT ;  /* 0x00003fff06067892 */ /* 0x000fe2000f8ec03f */
[----:B-1----:R-:W-:Y:S02]  /*aa30*/  IMAD.U32 R5, RZ, RZ, UR46 ;  /* 0x0000002eff057e24 */ /* 0x002fe4000f8e00ff */
[----:B------:R-:W-:Y:S01]  /*aa40*/  IMAD.SHL.U32 R12, R2, 0x80, RZ ;  /* 0x00000080020c7824 */ /* 0x000fe200078e00ff */
[----:B------:R-:W-:Y:S02]  /*aa50*/  ULOP3.LUT UR7, UR6, 0x2000000, URZ, 0xfc, !UPT ;  /* 0x0200000006077892 */ /* 0x000fe4000f8efc3f */
[----:B------:R-:W-:Y:S01]  /*aa60*/  ULOP3.LUT UR6, UR43, 0x10000, URZ, 0xfc, !UPT ;  /* 0x000100002b067892 */ /* 0x000fe2000f8efc3f */
[----:B------:R-:W-:Y:S01]  /*aa70*/  @!P1 LEA R5, R5, UR42, 0x3 ;  /* 0x0000002a05059c11 */ /* 0x000fe2000f8e18ff */
[----:B------:R-:W-:-:S05]  /*aa80*/  UIMAD UR7, UR53, 0x600, UR7 ;  /* 0x00000600350778a4 */ /* 0x000fca000f8e0207 */
[----:B------:R-:W-:Y:S02]  /*aa90*/  UMOV UR28, UR6 ;  /* 0x00000006001c7c82 */ /* 0x000fe40008000000 */
[----:B------:R-:W-:Y:S02]  /*aaa0*/  UMOV UR30, UR7 ;  /* 0x00000007001e7c82 */ /* 0x000fe40008000000 */
[----:B------:R-:W-:Y:S01]  /*aab0*/  HGMMA.64x96x16.F32.BF16 R88, gdesc[UR28].tnspB, R88, gsb0 ;  /* 0x416000001c5879f0 */ /* 0x000fe20008001858 */
[----:B------:R-:W-:Y:S02]  /*aac0*/  UIADD3 UR28, UR6, 0x2, URZ ;  /* 0x00000002061c7890 */ /* 0x000fe4000fffe03f */
        /* <DEDUP_REMOVED lines=48> */
[----:B------:R-:W-:-:S04]  /*add0*/  @UP0 ULDC UR6, c[0x0][0x450] ;  /* 0x0001140000060ab9 */ /* 0x000fc80000000800 */
[----:B------:R-:W-:Y:S01]  /*ade0*/  @P2 SHF.R.U32.HI R13, RZ, UR6, R0 ;  /* 0x00000006ff0d2c19 */ /* 0x000fe20008011600 */
[----:B------:R-:W-:Y:S01]  /*adf0*/  VIADD R0, R8, 0x9 ;  /* 0x0000000908007836 */ /* 0x000fe20000000000 */
[----:B------:R-:W-:Y:S01]  /*ae00*/  ISETP.GE.U32.AND P2, PT, R9, 0x180, PT ;  /* 0x000001800900780c */ /* 0x000fe20003f46070 */
[----:B------:R-:W-:Y:S01]  /*ae10*/  @!P1 VIADD R9, R5, 0x2d840 ;  /* 0x0002d84005099836 */ /* 0x000fe20000000000 */
[----:B------:R-:W-:Y:S01]  /*ae20*/  IADD3 R5, -R12, 0x1, RZ ;  /* 0x000000010c057810 */ /* 0x000fe20007ffe1ff */
[----:B------:R-:W0:Y:S01]  /*ae30*/  SHFL.IDX PT, R15, R13, RZ, 0x1c1f ;  /* 0x001c1fff0d0f7589 */ /* 0x000e2200000e0000 */
[----:B------:R-:W-:Y:S01]  /*ae40*/  SEL R8, R0, 0x9, !P2 ;  /* 0x0000000900087807 */ /* 0x000fe20005000000 */
[----:B------:R-:W-:Y:S01]  /*ae50*/  IMAD.U32 R0, RZ, RZ, UR45 ;  /* 0x0000002dff007e24 */ /* 0x000fe2000f8e00ff */
[----:B------:R-:W-:Y:S01]  /*ae60*/  ULOP3.LUT UR6, URZ, UR52, URZ, 0x33, !UPT ;  /* 0x000000343f067292 */ /* 0x000fe2000f8e333f */
[----:B------:R-:W-:Y:S01]  /*ae70*/  IMAD R5, R16, -0x2, R5 ;  /* 0xfffffffe10057824 */ /* 0x000fe200078e0205 */
[----:B------:R-:W-:-:S04]  /*ae80*/  @!P1 PRMT R9, RZ, 0x654, R9 ;  /* 0x00000654ff099816 */ /* 0x000fc80000000009 */
[----:B------:R-:W-:-:S05]  /*ae90*/  IADD3 R5, -R0, UR38, R5 ;  /* 0x0000002600057c10 */ /* 0x000fca000fffe105 */
[C---:B------:R-:W-:Y:S02]  /*aea0*/  VIADD R11, R5.reuse, UR35 ;  /* 0x00000023050b7c36 */ /* 0x040fe40008000000 */
[----:B------:R-:W-:Y:S02]  /*aeb0*/  VIADD R10, R5, UR6 ;  /* 0x00000006050a7c36 */ /* 0x000fe40008000000 */
[C---:B0-----:R-:W-:Y:S02]  /*aec0*/  IMAD.IADD R5, R15.reuse, 0x1, R11 ;  /* 0x000000010f057824 */ /* 0x041fe400078e020b */
[----:B------:R-:W-:Y:S01]  /*aed0*/  IMAD.IADD R0, R15, 0x1, R10 ;  /* 0x000000010f007824 */ /* 0x000fe200078e020a */
[----:B------:R-:W-:Y:S02]  /*aee0*/  WARPGROUP.DEPBAR.LE gsb0, 0x0 ;  /* 0x00008000000079c5 */ /* 0x000fe40000010000 */
[----:B------:R-:W-:-:S06]  /*aef0*/  WARPGROUP.ARRIVE ;  /* 0x00000000000079c5 */ /* 0x000fcc0000000000 */
[----:B------:R-:W-:Y:S03]  /*af00*/  HGMMA.64x96x16.F32.BF16 R88, gdesc[UR28].tnspB, R88, gsb0 ;  /* 0x416000001c5879f0 */ /* 0x000fe60008001858 */
[----:B------:R-:W-:Y:S02]  /*af10*/  WARPGROUP.DEPBAR.LE gsb0, 0x0 ;  /* 0x00008000000079c5 */ /* 0x000fe40000010000 */
[----:B------:R0:W-:Y:S06]  /*af20*/  BAR.ARV R8, 0x100 ;  /* 0x000400080000751d */ /* 0x0001ec0000002000 */
[----:B------:R0:W-:Y:S01]  /*af30*/  @!P1 SYNCS.ARRIVE.TRANS64.RED.A1T0 RZ, [R9+URZ], RZ ;  /* 0x000000ff09ff99a7 */ /* 0x0001e2000810043f */
[----:B------:R-:W-:Y:S05]  /*af40*/  @!P5 BRA `(.L_x_11057) ;  /* 0x00000000005cd947 */ /* 0x000fea0003800000 */
[----:B0-----:R-:W-:Y:S01]  /*af50*/  IMAD.U32 R8, RZ, RZ, UR45 ;  /* 0x0000002dff087e24 */ /* 0x001fe2000f8e00ff */
        /* <DEDUP_REMOVED lines=12> */
.L_x_11059:
[----:B------:R-:W-:-:S05]  /*b020*/  IMAD.U32 R14, RZ, RZ, UR34 ;  /* 0x00000022ff0e7e24 */ /* 0x000fca000f8e00ff */
[----:B------:R-:W-:-:S13]  /*b030*/  ISETP.NE.AND P2, PT, R14, 0x1, PT ;  /* 0x000000010e00780c */ /* 0x000fda0003f45270 */
[----:B------:R-:W0:Y:S02]  /*b040*/  @P2 LDC.64 R8, c[0x0][0x9e8] ;  /* 0x00027a00ff082b82 */ /* 0x000e240000000a00 */
[----:B0-----:R-:W-:-:S05]  /*b050*/  @P2 IMAD.HI.U32 R8, R15, R8, RZ ;  /* 0x000000080f082227 */ /* 0x001fca00078e00ff */
[----:B------:R-:W-:-:S07]  /*b060*/  @P2 SHF.R.U32.HI R15, RZ, R9, R8 ;  /* 0x00000009ff0f2219 */ /* 0x000fce0000011608 */
.L_x_11060:
[----:B------:R-:W-:Y:S05]  /*b070*/  BSYNC B0 ;  /* 0x0000000000007941 */ /* 0x000fea0003800000 */
.L_x_11058:
[----:B------:R-:W-:-:S04]  /*b080*/  IMAD R15, R15, R14, -R12 ;  /* 0x0000000e0f0f7224 */ /* 0x000fc800078e0a0c */
[----:B------:R-:W-:-:S05]  /*b090*/  IMAD R15, R16, -0x2, R15 ;  /* 0xfffffffe100f7824 */ /* 0x000fca00078e020f */
[----:B------:R-:W-:Y:S02]  /*b0a0*/  VIADDMNMX R5, R15, R14, R5, PT ;  /* 0x0000000e0f057246 */ /* 0x000fe40003800105 */
[----:B------:R-:W-:-:S07]  /*b0b0*/  VIMNMX R0, R0, R15, !PT ;  /* 0x0000000f00007248 */ /* 0x000fce0007fe0100 */
.L_x_11057:
[----:B------:R-:W-:Y:S01]  /*b0c0*/  ISETP.GT.AND P2, PT, R2, -0x1, PT ;  /* 0xffffffff0200780c */ /* 0x000fe20003f44270 */
[----:B------:R-:W1:Y:S03]  /*b0d0*/  SHFL.IDX PT, R13, R13, 0x1, 0x1c1f ;  /* 0x003c1f000d0d7f89 */ /* 0x000e6600000e0000 */
[C---:B------:R-:W-:Y:S02]  /*b0e0*/  ISETP.GT.AND P4, PT, R0.reuse, RZ, P2 ;  /* 0x000000ff0000720c */ /* 0x040fe40001784270 */
[----:B------:R-:W-:Y:S02]  /*b0f0*/  ISETP.GT.AND P6, PT, R0, 0x1, P2 ;  /* 0x000000010000780c */ /* 0x000fe400017c4270 */
[C---:B------:R-:W-:Y:S02]  /*b100*/  ISETP.LT.OR P4, PT, R5.reuse, 0x1, P4 ;  /* 0x000000010500780c */ /* 0x040fe40002781670 */
[----:B------:R-:W-:-:S02]  /*b110*/  ISETP.LT.OR P6, PT, R5, 0x2, P6 ;  /* 0x000000020500780c */ /* 0x000fc400037c1670 */
[----:B------:R-:W-:Y:S02]  /*b120*/  FSEL R24, R24, -INF , !P4 ;  /* 0xff80000018187808 */ /* 0x000fe40006000000 */
[----:B------:R-:W-:Y:S02]  /*b130*/  FSEL R25, R25, -INF , !P6 ;  /* 0xff80000019197808 */ /* 0x000fe40007000000 */
[C---:B------:R-:W-:Y:S02]  /*b140*/  ISETP.GT.AND P3, PT, R0.reuse, 0x8, P2 ;  /* 0x000000080000780c */ /* 0x040fe40001764270 */
[C---:B------:R-:W-:Y:S02]  /*b150*/  ISETP.GT.AND P4, PT, R0.reuse, 0x9, P2 ;  /* 0x000000090000780c */ /* 0x040fe40001784270 */
[----:B------:R-:W-:Y:S02]  /*b160*/  ISETP.GT.AND P6, PT, R0, 0x10, P2 ;  /* 0x000000100000780c */ /* 0x000fe400017c4270 */
[----:B------:R-:W-:-:S02]  /*b170*/  ISETP.LT.OR P3, PT, R5, 0x9, P3 ;  /* 0x000000090500780c */ /* 0x000fc40001f61670 */
[----:B------:R-:W-:Y:S01]  /*b180*/  ISETP.LT.OR P4, PT, R5, 0xa, P4 ;  /* 0x0000000a0500780c */ /* 0x000fe20002781670 */
[--C-:B-1----:R-:W-:Y:S01]  /*b190*/  IMAD.IADD R11, R11, 0x1, R13.reuse ;  /* 0x000000010b0b7824 */ /* 0x102fe200078e020d */
[----:B------:R-:W-:Y:S01]  /*b1a0*/  ISETP.LT.OR P6, PT, R5, 0x11, P6 ;  /* 0x000000110500780c */ /* 0x000fe200037c1670 */
[----:B------:R-:W-:Y:S01]  /*b1b0*/  IMAD.IADD R10, R10, 0x1, R13 ;  /* 0x000000010a0a7824 */ /* 0x000fe200078e020d */
        /* <DEDUP_REMOVED lines=93> */
[----:B0-----:R-:W0:Y:S02]  /*b790*/  @P3 LDC.64 R8, c[0x0][0x9e8] ;  /* 0x00027a00ff083b82 */ /* 0x001e240000000a00 */
[----:B0-----:R-:W-:-:S05]  /*b7a0*/  @P3 IMAD.HI.U32 R8, R5, R8, RZ ;  /* 0x0000000805083227 */ /* 0x001fca00078e00ff */
[----:B------:R-:W-:-:S04]  /*b7b0*/  @P3 SHF.R.U32.HI R5, RZ, R9, R8 ;  /* 0x00000009ff053219 */ /* 0x000fc80000011608 */
[----:B------:R-:W-:Y:S01]  /*b7c0*/  LOP3.LUT R5, RZ, R5, RZ, 0x33, !PT ;  /* 0x00000005ff057212 */ /* 0x000fe200078e33ff */
[----:B------:R-:W-:Y:S06]  /*b7d0*/  BRA `(.L_x_11064) ;  /* 0x0000000000147947 */ /* 0x000fec0003800000 */
.L_x_11063:
[----:B------:R-:W-:-:S05]  /*b7e0*/  IMAD.U32 R0, RZ, RZ, UR34 ;  /* 0x00000022ff007e24 */ /* 0x000fca000f8e00ff */
[----:B------:R-:W-:-:S13]  /*b7f0*/  ISETP.NE.AND P3, PT, R0, 0x1, PT ;  /* 0x000000010000780c */ /* 0x000fda0003f65270 */
[----:B0-----:R-:W0:Y:S02]  /*b800*/  @P3 LDC.64 R8, c[0x0][0x9e8] ;  /* 0x00027a00ff083b82 */ /* 0x001e240000000a00 */
[----:B0-----:R-:W-:-:S05]  /*b810*/  @P3 IMAD.HI.U32 R8, R5, R8, RZ ;  /* 0x0000000805083227 */ /* 0x001fca00078e00ff */
[----:B------:R-:W-:-:S07]  /*b820*/  @P3 SHF.R.U32.HI R5, RZ, R9, R8 ;  /* 0x00000009ff053219 */ /* 0x000fce0000011608 */
.L_x_11064:
[----:B------:R-:W-:Y:S05]  /*b830*/  BSYNC B0 ;  /* 0x0000000000007941 */ /* 0x000fea0003800000 */
.L_x_11062:
[----:B------:R-:W-:-:S04]  /*b840*/  IMAD R5, R5, R0, -R12 ;  /* 0x0000000005057224 */ /* 0x000fc800078e0a0c */
[----:B------:R-:W-:-:S05]  /*b850*/  IMAD R5, R16, -0x2, R5 ;  /* 0xfffffffe10057824 */ /* 0x000fca00078e0205 */
[----:B------:R-:W-:Y:S02]  /*b860*/  VIADDMNMX R11, R5, R0, R11, PT ;  /* 0x00000000050b7246 */ /* 0x000fe4000380010b */
[----:B------:R-:W-:-:S07]  /*b870*/  VIMNMX R10, R10, R5, !PT ;  /* 0x000000050a0a7248 */ /* 0x000fce0007fe0100 */
.L_x_11061:
        /* <DEDUP_REMOVED lines=34> */
[----:B------:R-:W-:Y:S02]  /*baa0*/  ISETP.GT.AND P3, PT, R10, RZ, P2 ;  /* 0x000000ff0a00720c */ /* 0x000fe40001764270 */
        /* <DEDUP_REMOVED lines=9> */
[----:B------:R-:W-:Y:S02]  /*bb40*/  ISETP.GT.AND P4, PT, R10, 0x18, P2 ;  /* 0x000000180a00780c */ /* 0x000fe40001784270 */
[----:B------:R-:W-:Y:S02]  /*bb50*/  FMNMX.FTZ R0, R68, R5, !PT ;  /* 0x0000000544007209 */ /* 0x000fe40007810000 */
[----:B------:R-:W-:Y:S02]  /*bb60*/  FSEL R26, R26, -INF , !P3 ;  /* 0xff8000001a1a7808 */ /* 0x000fe40005800000 */
[----:B------:R-:W-:Y:S02]  /*bb70*/  FMNMX.FTZ R5, R69, R0, !PT ;  /* 0x0000000045057209 */ /* 0x000fe40007810000 */
[----:B------:R-:W-:-:S02]  /*bb80*/  ISETP.LT.OR P6, PT, R11, 0x9, P6 ;  /* 0x000000090b00780c */ /* 0x000fc400037c1670 */
[----:B------:R-:W-:Y:S02]  /*bb90*/  FMNMX.FTZ R0, R72, R5, !PT ;  /* 0x0000000548007209 */ /* 0x000fe40007810000 */
[----:B------:R-:W-:Y:S02]  /*bba0*/  ISETP.LT.OR P4, PT, R11, 0x19, P4 ;  /* 0x000000190b00780c */ /* 0x000fe40002781670 */
[----:B------:R-:W-:Y:S02]  /*bbb0*/  FMNMX.FTZ R5, R73, R0, !PT ;  /* 0x0000000049057209 */ /* 0x000fe40007810000 */
[----:B------:R-:W-:Y:S02]  /*bbc0*/  FMNMX.FTZ R20, R26, R7, !PT ;  /* 0x000000071a147209 */ /* 0x000fe40007810000 */
[----:B------:R-:W-:Y:S02]  /*bbd0*/  FMNMX.FTZ R0, R76, R5, !PT ;  /* 0x000000054c007209 */ /* 0x000fe40007810000 */
[----:B------:R-:W-:-:S02]  /*bbe0*/  FSEL R30, R30, -INF , !P6 ;  /* 0xff8000001e1e7808 */ /* 0x000fc40007000000 */
[----:B------:R-:W-:Y:S02]  /*bbf0*/  FMNMX.FTZ R5, R77, R0, !PT ;  /* 0x000000004d057209 */ /* 0x000fe40007810000 */
[----:B------:R-:W-:Y:S02]  /*bc00*/  FSEL R38, R38, -INF , !P4 ;  /* 0xff80000026267808 */ /* 0x000fe40006000000 */
[----:B------:R-:W-:Y:S02]  /*bc10*/  FMNMX.FTZ R0, R80, R5, !PT ;  /* 0x0000000550007209 */ /* 0x000fe40007810000 */
[----:B------:R-:W-:Y:S02]  /*bc20*/  FMNMX.FTZ R21, R27, R20, !PT ;  /* 0x000000141b157209 */ /* 0x000fe40007810000 */
[----:B------:R-:W-:Y:S02]  /*bc30*/  FMNMX.FTZ R5, R81, R0, !PT ;  /* 0x0000000051057209 */ /* 0x000fe40007810000 */
[----:B------:R-:W-:-:S02]  /*bc40*/  ISETP.GT.AND P4, PT, R10, 0x20, P2 ;  /* 0x000000200a00780c */ /* 0x000fc40001784270 */
[----:B------:R-:W-:Y:S02]  /*bc50*/  FMNMX.FTZ R0, R84, R5, !PT ;  /* 0x0000000554007209 */ /* 0x000fe40007810000 */
[----:B------:R-:W-:Y:S02]  /*bc60*/  FMNMX.FTZ R20, R30, R21, !PT ;  /* 0x000000151e147209 */ /* 0x000fe40007810000 */
[----:B------:R-:W-:Y:S02]  /*bc70*/  FMNMX.FTZ R5, R85, R0, !PT ;  /* 0x0000000055057209 */ /* 0x000fe40007810000 */
[----:B------:R-:W-:Y:S02]  /*bc80*/  ISETP.LT.OR P4, PT, R11, 0x21, P4 ;  /* 0x000000210b00780c */ /* 0x000fe40002781670 */
[----:B------:R-:W-:Y:S01]  /*bc90*/  FMNMX.FTZ R21, R31, R20, !PT ;  /* 0x000000141f157209 */ /* 0x000fe20007810000 */
[----:B------:R-:W0:Y:S01]  /*bca0*/  SHFL.BFLY PT, R0, R5, 0x2, 0x1f ;  /* 0x0c401f0005007f89 */ /* 0x000e2200000e0000 */
[----:B------:R-:W-:-:S02]  /*bcb0*/  FSEL R42, R42, -INF , !P4 ;  /* 0xff8000002a2a7808 */ /* 0x000fc40006000000 */
[C---:B------:R-:W-:Y:S02]  /*bcc0*/  ISETP.GT.AND P4, PT, R10.reuse, 0x28, P2 ;  /* 0x000000280a00780c */ /* 0x040fe40001784270 */
[----:B------:R-:W-:Y:S02]  /*bcd0*/  ISETP.GT.AND P3, PT, R10, 0x30, P2 ;  /* 0x000000300a00780c */ /* 0x000fe40001764270 */
[C---:B------:R-:W-:Y:S02]  /*bce0*/  ISETP.LT.OR P4, PT, R11.reuse, 0x29, P4 ;  /* 0x000000290b00780c */ /* 0x040fe40002781670 */
[----:B------:R-:W-:Y:S02]  /*bcf0*/  ISETP.LT.OR P3, PT, R11, 0x31, P3 ;  /* 0x000000310b00780c */ /* 0x000fe40001f61670 */
[----:B------:R-:W-:Y:S02]  /*bd00*/  FSEL R46, R46, -INF , !P4 ;  /* 0xff8000002e2e7808 */ /* 0x000fe40006000000 */
[----:B------:R-:W-:-:S02]  /*bd10*/  ISETP.GT.AND P4, PT, R10, 0x29, P2 ;  /* 0x000000290a00780c */ /* 0x000fc40001784270 */
[----:B------:R-:W-:Y:S02]  /*bd20*/  FSEL R50, R50, -INF , !P3 ;  /* 0xff80000032327808 */ /* 0x000fe40005800000 */
[----:B------:R-:W-:Y:S02]  /*bd30*/  ISETP.LT.OR P4, PT, R11, 0x2a, P4 ;  /* 0x0000002a0b00780c */ /* 0x000fe40002781670 */
[C---:B------:R-:W-:Y:S02]  /*bd40*/  ISETP.GT.AND P3, PT, R10.reuse, 0x38, P2 ;  /* 0x000000380a00780c */ /* 0x040fe40001764270 */
[----:B------:R-:W-:Y:S02]  /*bd50*/  FSEL R47, R47, -INF , !P4 ;  /* 0xff8000002f2f7808 */ /* 0x000fe40006000000 */
[----:B------:R-:W-:Y:S02]  /*bd60*/  ISETP.GT.AND P4, PT, R10, 0x31, P2 ;  /* 0x000000310a00780c */ /* 0x000fe40001784270 */
[----:B0-----:R-:W-:-:S02]  /*bd70*/  FMNMX.FTZ R8, R5, R0, !PT ;  /* 0x0000000005087209 */ /* 0x001fc40007810000 */
[C---:B------:R-:W-:Y:S02]  /*bd80*/  ISETP.LT.OR P4, PT, R11.reuse, 0x32, P4 ;  /* 0x000000320b00780c */ /* 0x040fe40002781670 */
[----:B------:R-:W-:Y:S01]  /*bd90*/  ISETP.LT.OR P3, PT, R11, 0x39, P3 ;  /* 0x000000390b00780c */ /* 0x000fe20001f61670 */
[----:B------:R-:W0:Y:S01]  /*bda0*/  SHFL.BFLY PT, R9, R8, 0x1, 0x1f ;  /* 0x0c201f0008097f89 */ /* 0x000e2200000e0000 */
[----:B------:R-:W-:Y:S02]  /*bdb0*/  FSEL R51, R51, -INF , !P4 ;  /* 0xff80000033337808 */ /* 0x000fe40006000000 */
[----:B------:R-:W-:Y:S02]  /*bdc0*/  ISETP.GT.AND P4, PT, R10, 0x39, P2 ;  /* 0x000000390a00780c */ /* 0x000fe40001784270 */
[----:B------:R-:W-:Y:S02]  /*bdd0*/  FSEL R54, R54, -INF , !P3 ;  /* 0xff80000036367808 */ /* 0x000fe40005800000 */
        /* <DEDUP_REMOVED lines=8> */
[----:B------:R-:W-:Y:S02]  /*be60*/  ISETP.LT.OR P3, PT, R11, 0x49, P3 ;  /* 0x000000490b00780c */ /* 0x000fe40001f61670 */
[----:B0-----:R-:W-:Y:S02]  /*be70*/  FMNMX.FTZ R0, R8, R9, !PT ;  /* 0x0000000908007209 */ /* 0x001fe40007810000 */
[----:B------:R-:W-:Y:S02]  /*be80*/  FSEL R59, R59, -INF , !P4 ;  /* 0xff8000003b3b7808 */ /* 0x000fe40006000000 */
[C---:B------:R-:W-:Y:S01]  /*be90*/  FSETP.NEU.FTZ.AND P6, PT, R0.reuse, -INF , PT ;  /* 0xff8000000000780b */ /* 0x040fe20003fdd000 */
[----:B------:R-:W-:Y:S01]  /*bea0*/  FMUL.FTZ R5, R0, UR33 ;  /* 0x0000002100057c20 */ /* 0x000fe20008410000 */
[----:B------:R-:W-:-:S02]  /*beb0*/  ISETP.GT.AND P4, PT, R10, 0x49, P2 ;  /* 0x000000490a00780c */ /* 0x000fc40001784270 */
[----:B------:R-:W-:Y:S02]  /*bec0*/  FSEL R62, R62, -INF , !P3 ;  /* 0xff8000003e3e7808 */ /* 0x000fe40005800000 */
[----:B------:R-:W-:Y:S02]  /*bed0*/  FSEL R5, R5, RZ, P6 ;  /* 0x000000ff05057208 */ /* 0x000fe40003000000 */
[----:B------:R-:W-:Y:S02]  /*bee0*/  ISETP.GT.AND P3, PT, R10, 0x50, P2 ;  /* 0x000000500a00780c */ /* 0x000fe40001764270 */
[----:B------:R-:W-:Y:S01]  /*bef0*/  ISETP.LT.OR P4, PT, R11, 0x4a, P4 ;  /* 0x0000004a0b00780c */ /* 0x000fe20002781670 */
        /* <DEDUP_REMOVED lines=11> */
[----:B------:R-:W-:Y:S01]  /*bfb0*/  ISETP.LT.OR P3, PT, R11, 0x51, P3 ;  /* 0x000000510b00780c */ /* 0x000fe20001f61670 */
[----:B------:R0:W-:Y:S01]  /*bfc0*/  MUFU.EX2 R20, R36 ;  /* 0x0000002400147308 */ /* 0x0001e20000000800 */
[----:B------:R-:W-:Y:S01]  /*bfd0*/  FMNMX.FTZ R25, R39, R24, !PT ;  /* 0x0000001827197209 */ /* 0x000fe20007810000 */
[--C-:B------:R-:W-:Y:S01]  /*bfe0*/  FFMA.FTZ R40, R40, UR33, -R5.reuse ;  /* 0x0000002128287c23 */ /* 0x100fe20008010805 */
[----:B------:R-:W-:Y:S01]  /*bff0*/  FSEL R63, R63, -INF , !P4 ;  /* 0xff8000003f3f7808 */ /* 0x000fe20006000000 */
[--C-:B------:R-:W-:Y:S01]  /*c000*/  FFMA.FTZ R44, R44, UR33, -R5.reuse ;  /* 0x000000212c2c7c23 */ /* 0x100fe20008010805 */
[----:B------:R-:W-:Y:S01]  /*c010*/  FMNMX.FTZ R28, R42, R25, !PT ;  /* 0x000000192a1c7209 */ /* 0x000fe20007810000 */
[--C-:B------:R-:W-:Y:S01]  /*c020*/  FFMA.FTZ R25, R41, UR33, -R5.reuse ;  /* 0x0000002129197c23 */ /* 0x100fe20008010805 */
[----:B------:R-:W-:Y:S01]  /*c030*/  ISETP.GT.AND P4, PT, R10, 0x51, P2 ;  /* 0x000000510a00780c */ /* 0x000fe20001784270 */
[----:B------:R-:W-:Y:S01]  /*c040*/  MUFU.EX2 R24, R40 ;  /* 0x0000002800187308 */ /* 0x000fe20000000800 */
        /* <DEDUP_REMOVED lines=11> */
[----:B------:R-:W-:Y:S01]  /*c100*/  MUFU.EX2 R28, R44 ;  /* 0x0000002c001c7308 */ /* 0x000fe20000000800 */
[----:B------:R-:W-:Y:S01]  /*c110*/  FMNMX.FTZ R32, R50, R29, !PT ;  /* 0x0000001d32207209 */ /* 0x000fe20007810000 */
[----:B------:R-:W-:Y:S01]  /*c120*/  FFMA.FTZ R29, R45, UR33, -R5 ;  /* 0x000000212d1d7c23 */ /* 0x000fe20008010805 */
[----:B------:R-:W-:-:S02]  /*c130*/  ISETP.LT.OR P3, PT, R11, 0x59, P3 ;  /* 0x000000590b00780c */ /* 0x000fc40001f61670 */
[----:B------:R-:W-:Y:S02]  /*c140*/  FMNMX.FTZ R33, R51, R32, !PT ;  /* 0x0000002033217209 */ /* 0x000fe40007810000 */
[----:B------:R-:W-:Y:S01]  /*c150*/  FSEL R67, R67, -INF , !P4 ;  /* 0xff80000043437808 */ /* 0x000fe20006000000 */
[----:B------:R-:W-:Y:S01]  /*c160*/  MUFU.EX2 R8, R8 ;  /* 0x0000000800087308 */ /* 0x000fe20000000800 */
[----:B------:R-:W-:Y:S02]  /*c170*/  FMNMX.FTZ R32, R54, R33, !PT ;  /* 0x0000002136207209 */ /* 0x000fe40007810000 */
[----:B------:R-:W-:Y:S02]  /*c180*/  ISETP.GT.AND P4, PT, R10, 0x59, P2 ;  /* 0x000000590a00780c */ /* 0x000fe40001784270 */
[----:B------:R-:W-:Y:S02]  /*c190*/  FMNMX.FTZ R33, R55, R32, !PT ;  /* 0x0000002037217209 */ /* 0x000fe40007810000 */
[----:B------:R-:W-:Y:S01]  /*c1a0*/  FSEL R70, R70, -INF , !P3 ;  /* 0xff80000046467808 */ /* 0x000fe20005800000 */
[----:B------:R1:W-:Y:S01]  /*c1b0*/  MUFU.EX2 R32, R48 ;  /* 0x0000003000207308 */ /* 0x0003e20000000800 */
[----:B0-----:R-:W-:Y:S01]  /*c1c0*/  FMNMX.FTZ R36, R58, R33, !PT ;  /* 0x000000213a247209 */ /* 0x001fe20007810000 */
        /* <DEDUP_REMOVED lines=8> */
[--C-:B-1----:R-:W-:Y:S01]  /*c250*/  FFMA.FTZ R48, R65, UR33, -R5.reuse ;  /* 0x0000002141307c23 */ /* 0x102fe20008010805 */
        /* <DEDUP_REMOVED lines=10> */
[----:B------:R-:W-:Y:S01]  /*c300*/  FSEL R74, R74, -INF , !P3 ;  /* 0xff8000004a4a7808 */ /* 0x000fe20005800000 */
[----:B------:R-:W-:Y:S01]  /*c310*/  MUFU.EX2 R12, R12 ;  /* 0x0000000c000c7308 */ /* 0x000fe20000000800 */
[----:B------:R-:W-:Y:S01]  /*c320*/  FMNMX.FTZ R40, R70, R41, !PT ;  /* 0x0000002946287209 */ /* 0x000fe20007810000 */
[----:B0-----:R-:W-:Y:S01]  /*c330*/  FFMA.FTZ R52, R69, UR33, -R5 ;  /* 0x0000002145347c23 */ /* 0x001fe20008010805 */
[----:B------:R-:W-:-:S02]  /*c340*/  ISETP.GT.AND P3, PT, R10, 0x68, P2 ;  /* 0x000000680a00780c */ /* 0x000fc40001764270 */
[----:B------:R-:W-:Y:S02]  /*c350*/  ISETP.LT.OR P4, PT, R11, 0x62, P4 ;  /* 0x000000620b00780c */ /* 0x000fe40002781670 */
[----:B------:R-:W-:Y:S01]  /*c360*/  FMNMX.FTZ R41, R71, R40, !PT ;  /* 0x0000002847297209 */ /* 0x000fe20007810000 */
[----:B------:R-:W-:Y:S01]  /*c370*/  MUFU.EX2 R13, R13 ;  /* 0x0000000d000d7308 */ /* 0x000fe20000000800 */
[----:B------:R-:W-:Y:S02]  /*c380*/  ISETP.LT.OR P3, PT, R11, 0x69, P3 ;  /* 0x000000690b00780c */ /* 0x000fe40001f61670 */
[----:B------:R-:W-:Y:S02]  /*c390*/  FSEL R75, R75, -INF , !P4 ;  /* 0xff8000004b4b7808 */ /* 0x000fe40006000000 */
[----:B------:R-:W-:Y:S02]  /*c3a0*/  ISETP.GT.AND P4, PT, R10, 0x69, P2 ;  /* 0x000000690a00780c */ /* 0x000fe40001784270 */
[----:B------:R-:W-:Y:S01]  /*c3b0*/  FMNMX.FTZ R44, R74, R41, !PT ;  /* 0x000000294a2c7209 */ /* 0x000fe20007810000 */
[----:B------:R0:W-:Y:S01]  /*c3c0*/  MUFU.EX2 R40, R56 ;  /* 0x0000003800287308 */ /* 0x0001e20000000800 */
[----:B------:R-:W-:Y:S01]  /*c3d0*/  FSEL R78, R78, -INF , !P3 ;  /* 0xff8000004e4e7808 */ /* 0x000fe20005800000 */
[--C-:B------:R-:W-:Y:S01]  /*c3e0*/  FFMA.FTZ R41, R57, UR33, -R5.reuse ;  /* 0x0000002139297c23 */ /* 0x100fe20008010805 */
[----:B------:R-:W-:Y:S01]  /*c3f0*/  ISETP.GT.AND P3, PT, R10, 0x70, P2 ;  /* 0x000000700a00780c */ /* 0x000fe20001764270 */
[----:B------:R-:W-:Y:S01]  /*c400*/  FFMA.FTZ R57, R73, UR33, -R5 ;  /* 0x0000002149397c23 */ /* 0x000fe20008010805 */
[----:B------:R-:W-:-:S02]  /*c410*/  ISETP.LT.OR P4, PT, R11, 0x6a, P4 ;  /* 0x0000006a0b00780c */ /* 0x000fc40002781670 */
[----:B------:R-:W-:Y:S01]  /*c420*/  FMNMX.FTZ R45, R75, R44, !PT ;  /* 0x0000002c4b2d7209 */ /* 0x000fe20007810000 */
[----:B------:R-:W-:Y:S01]  /*c430*/  MUFU.EX2 R14, R14 ;  /* 0x0000000e000e7308 */ /* 0x000fe20000000800 */
[----:B------:R-:W-:Y:S01]  /*c440*/  ISETP.LT.OR P3, PT, R11, 0x71, P3 ;  /* 0x000000710b00780c */ /* 0x000fe20001f61670 */
[--C-:B0-----:R-:W-:Y:S01]  /*c450*/  FFMA.FTZ R56, R61, UR33, -R5.reuse ;  /* 0x000000213d387c23 */ /* 0x101fe20008010805 */
[----:B------:R-:W-:Y:S01]  /*c460*/  FSEL R79, R79, -INF , !P4 ;  /* 0xff8000004f4f7808 */ /* 0x000fe20006000000 */
[----:B------:R-:W-:Y:S01]  /*c470*/  FFMA.FTZ R61, R77, UR33, -R5 ;  /* 0x000000214d3d7c23 */ /* 0x000fe20008010805 */
[----:B------:R-:W-:Y:S02]  /*c480*/  ISETP.GT.AND P4, PT, R10, 0x71, P2 ;  /* 0x000000710a00780c */ /* 0x000fe40001784270 */
[----:B------:R-:W-:Y:S01]  /*c490*/  FMNMX.FTZ R44, R78, R45, !PT ;  /* 0x0000002d4e2c7209 */ /* 0x000fe20007810000 */
[----:B------:R-:W-:Y:S01]  /*c4a0*/  MUFU.EX2 R15, R15 ;  /* 0x0000000f000f7308 */ /* 0x000fe20000000800 */
[----:B------:R-:W-:-:S02]  /*c4b0*/  FSEL R82, R82, -INF , !P3 ;  /* 0xff80000052527808 */ /* 0x000fc40005800000 */
[C---:B------:R-:W-:Y:S02]  /*c4c0*/  ISETP.GT.AND P3, PT, R10.reuse, 0x78, P2 ;  /* 0x000000780a00780c */ /* 0x040fe40001764270 */
[----:B------:R-:W-:Y:S02]  /*c4d0*/  ISETP.LT.OR P4, PT, R11, 0x72, P4 ;  /* 0x000000720b00780c */ /* 0x000fe40002781670 */
[----:B------:R-:W-:Y:S01]  /*c4e0*/  FMNMX.FTZ R45, R79, R44, !PT ;  /* 0x0000002c4f2d7209 */ /* 0x000fe20007810000 */
[----:B------:R-:W-:Y:S01]  /*c4f0*/  MUFU.EX2 R21, R21 ;  /* 0x0000001500157308 */ /* 0x000fe20000000800 */
[----:B------:R-:W-:Y:S02]  /*c500*/  ISETP.GT.AND P2, PT, R10, 0x79, P2 ;  /* 0x000000790a00780c */ /* 0x000fe40001744270 */
[----:B------:R-:W-:Y:S02]  /*c510*/  ISETP.LT.OR P3, PT, R11, 0x79, P3 ;  /* 0x000000790b00780c */ /* 0x000fe40001f61670 */
[----:B------:R-:W-:-:S02]  /*c520*/  FSEL R83, R83, -INF , !P4 ;  /* 0xff80000053537808 */ /* 0x000fc40006000000 */
[----:B------:R-:W-:Y:S01]  /*c530*/  FMNMX.FTZ R10, R82, R45, !PT ;  /* 0x0000002d520a7209 */ /* 0x000fe20007810000 */
[----:B------:R0:W-:Y:S01]  /*c540*/  MUFU.EX2 R44, R60 ;  /* 0x0000003c002c7308 */ /* 0x0001e20000000800 */
[----:B------:R-:W-:Y:S01]  /*c550*/  ISETP.LT.OR P2, PT, R11, 0x7a, P2 ;  /* 0x0000007a0b00780c */ /* 0x000fe20001741670 */
[--C-:B------:R-:W-:Y:S01]  /*c560*/  FFMA.FTZ R45, R64, UR33, -R5.reuse ;  /* 0x00000021402d7c23 */ /* 0x100fe20008010805 */
[----:B------:R-:W-:Y:S01]  /*c570*/  FSEL R86, R86, -INF , !P3 ;  /* 0xff80000056567808 */ /* 0x000fe20005800000 */
[--C-:B------:R-:W-:Y:S01]  /*c580*/  FFMA.FTZ R64, R84, UR33, -R5.reuse ;  /* 0x0000002154407c23 */ /* 0x100fe20008010805 */
[----:B------:R-:W-:Y:S02]  /*c590*/  FMNMX.FTZ R11, R83, R10, !PT ;  /* 0x0000000a530b7209 */ /* 0x000fe40007810000 */
[----:B------:R-:W-:Y:S01]  /*c5a0*/  FSEL R87, R87, -INF , !P2 ;  /* 0xff80000057577808 */ /* 0x000fe20005000000 */
[----:B------:R-:W-:Y:S01]  /*c5b0*/  MUFU.EX2 R25, R25 ;  /* 0x0000001900197308 */ /* 0x000fe20000000800 */
[----:B------:R-:W-:Y:S01]  /*c5c0*/  FMNMX.FTZ R10, R86, R11, !PT ;  /* 0x0000000b560a7209 */ /* 0x000fe20007810000 */
[----:B0-----:R-:W-:Y:S01]  /*c5d0*/  FFMA.FTZ R60, R76, UR33, -R5 ;  /* 0x000000214c3c7c23 */ /* 0x001fe20008010805 */
[----:B------:R-:W-:-:S02]  /*c5e0*/  FSEL R69, R0, RZ, P6 ;  /* 0x000000ff00457208 */ /* 0x000fc40003000000 */
[----:B------:R-:W-:-:S03]  /*c5f0*/  FMNMX.FTZ R10, R87, R10, !PT ;  /* 0x0000000a570a7209 */ /* 0x000fc60007810000 */
[----:B------:R-:W-:Y:S01]  /*c600*/  FADD.FTZ R69, -R69, R6 ;  /* 0x0000000645457221 */ /* 0x000fe20000010100 */
[----:B------:R-:W-:Y:S01]  /*c610*/  MUFU.EX2 R29, R29 ;  /* 0x0000001d001d7308 */ /* 0x000fe20000000800 */
[----:B------:R-:W0:Y:S02]  /*c620*/  SHFL.BFLY PT, R11, R10, 0x2, 0x1f ;  /* 0x0c401f000a0b7f89 */ /* 0x000e2400000e0000 */
[----:B------:R-:W-:-:S05]  /*c630*/  FMUL.FTZ R69, R69, UR33 ;  /* 0x0000002145457c20 */ /* 0x000fca0008410000 */
[----:B------:R-:W-:Y:S08]  /*c640*/  MUFU.EX2 R33, R33 ;  /* 0x0000002100217308 */ /* 0x000ff00000000800 */
[----:B------:R-:W1:Y:S08]  /*c650*/  MUFU.EX2 R69, R69 ;  /* 0x0000004500457308 */ /* 0x000e700000000800 */
[----:B------:R-:W-:Y:S01]  /*c660*/  MUFU.EX2 R37, R37 ;  /* 0x0000002500257308 */ /* 0x000fe20000000800 */
[----:B0-----:R-:W-:-:S05]  /*c670*/  FMNMX.FTZ R11, R10, R11, !PT ;  /* 0x0000000b0a0b7209 */ /* 0x001fca0007810000 */
[----:B------:R-:W0:Y:S02]  /*c680*/  SHFL.BFLY PT, R10, R11, 0x1, 0x1f ;  /* 0x0c201f000b0a7f89 */ /* 0x000e2400000e0000 */
[----:B------:R-:W-:Y:S01]  /*c690*/  MUFU.EX2 R41, R41 ;  /* 0x0000002900297308 */ /* 0x000fe20000000800 */
[-C--:B-1----:R-:W-:Y:S01]  /*c6a0*/  FMUL.FTZ R88, R88, R69.reuse ;  /* 0x0000004558587220 */ /* 0x082fe20000410000 */
        /* <DEDUP_REMOVED lines=20> */
[----:B0-----:R-:W-:Y:S01]  /*c7f0*/  FMNMX.FTZ R5, R11, R10, !PT ;  /* 0x0000000a0b057209 */ /* 0x001fe20007810000 */
[-C--:B------:R-:W-:Y:S01]  /*c800*/  FMUL.FTZ R125, R125, R69.reuse ;  /* 0x000000457d7d7220 */ /* 0x080fe20000410000 */
[----:B------:R-:W-:Y:S01]  /*c810*/  MUFU.EX2 R48, R48 ;  /* 0x0000003000307308 */ /* 0x000fe20000000800 */
[-C--:B------:R-:W-:Y:S01]  /*c820*/  FMUL.FTZ R128, R128, R69.reuse ;  /* 0x0000004580807220 */ /* 0x080fe20000410000 */
[C---:B------:R-:W-:Y:S01]  /*c830*/  FSETP.NEU.FTZ.AND P2, PT, R5.reuse, -INF , PT ;  /* 0xff8000000500780b */ /* 0x040fe20003f5d000 */
[----:B------:R-:W-:Y:S01]  /*c840*/  FMUL.FTZ R72, R5, UR33 ;  /* 0x0000002105487c20 */ /* 0x000fe20008410000 */
[-C--:B------:R-:W-:Y:S01]  /*c850*/  FMUL.FTZ R129, R129, R69.reuse ;  /* 0x0000004581817220 */ /* 0x080fe20000410000 */
[-C--:B------:R-:W-:Y:S01]  /*c860*/  FMUL.FTZ R132, R132, R69.reuse ;  /* 0x0000004584847220 */ /* 0x080fe20000410000 */
[----:B------:R-:W-:Y:S01]  /*c870*/  FSEL R10, R5, RZ, P2 ;  /* 0x000000ff050a7208 */ /* 0x000fe20001000000 */
[----:B------:R-:W-:Y:S01]  /*c880*/  FMUL.FTZ R133, R133, R69 ;  /* 0x0000004585857220 */ /* 0x000fe20000410000 */
[----:B------:R-:W-:Y:S01]  /*c890*/  FSEL R72, R72, RZ, P2 ;  /* 0x000000ff48487208 */ /* 0x000fe20001000000 */
[----:B------:R-:W-:Y:S01]  /*c8a0*/  MUFU.EX2 R49, R49 ;  /* 0x0000003100317308 */ /* 0x000fe20000000800 */
[----:B------:R-:W-:Y:S01]  /*c8b0*/  ISETP.GT.AND P2, PT, R2, UR37, PT ;  /* 0x0000002502007c0c */ /* 0x000fe2000bf44270 */
[----:B------:R-:W-:Y:S01]  /*c8c0*/  FADD.FTZ R10, -R10, R7 ;  /* 0x000000070a0a7221 */ /* 0x000fe20000010100 */
[----:B------:R-:W-:-:S02]  /*c8d0*/  VIADD R2, R2, 0xffffffff ;  /* 0xffffffff02027836 */ /* 0x000fc40000000000 */
[--C-:B------:R-:W-:Y:S01]  /*c8e0*/  FFMA.FTZ R11, R26, UR33, -R72.reuse ;  /* 0x000000211a0b7c23 */ /* 0x100fe20008010848 */
[--C-:B------:R-:W-:Y:S01]  /*c8f0*/  FFMA.FTZ R26, R27, UR33, -R72.reuse ;  /* 0x000000211b1a7c23 */ /* 0x100fe20008010848 */
[----:B------:R-:W-:Y:S01]  /*c900*/  FMUL.FTZ R7, R10, UR33 ;  /* 0x000000210a077c20 */ /* 0x000fe20008410000 */
[--C-:B------:R-:W-:Y:S01]  /*c910*/  FFMA.FTZ R27, R34, UR33, -R72.reuse ;  /* 0x00000021221b7c23 */ /* 0x100fe20008010848 */
[--C-:B------:R-:W-:Y:S01]  /*c920*/  FFMA.FTZ R34, R35, UR33, -R72.reuse ;  /* 0x0000002123227c23 */ /* 0x100fe20008010848 */
[--C-:B------:R-:W-:Y:S01]  /*c930*/  FFMA.FTZ R35, R54, UR33, -R72.reuse ;  /* 0x0000002136237c23 */ /* 0x100fe20008010848 */
[----:B------:R-:W-:Y:S01]  /*c940*/  MUFU.EX2 R11, R11 ;  /* 0x0000000b000b7308 */ /* 0x000fe20000000800 */
[----:B------:R-:W-:Y:S02]  /*c950*/  IMAD.U32 R54, RZ, RZ, UR53 ;  /* 0x00000035ff367e24 */ /* 0x000fe4000f8e00ff */
        /* <DEDUP_REMOVED lines=8> */
[----:B------:R-:W-:Y:S01]  /*c9e0*/  FFMA.FTZ R38, R38, UR33, -R72 ;  /* 0x0000002126267c23 */ /* 0x000fe20008010848 */
[----:B------:R-:W-:-:S02]  /*c9f0*/  @!P1 VIADD R54, R54, 0x2d860 ;  /* 0x0002d86036369836 */ /* 0x000fc40000000000 */
        /* <DEDUP_REMOVED lines=21> */
[C---:B-1----:R-:W-:Y:S01]  /*cb50*/  FADD.FTZ R54, R26.reuse, R3 ;  /* 0x000000031a367221 */ /* 0x042fe20000010000 */
[----:B------:R-:W-:Y:S01]  /*cb60*/  FADD.FTZ R3, R13, R10 ;  /* 0x0000000a0d037221 */ /* 0x000fe20000010000 */
        /* <DEDUP_REMOVED lines=10> */
[----:B------:R-:W-:Y:S01]  /*cc10*/  FFMA.FTZ R86, R86, UR33, -R72 ;  /* 0x0000002156567c23 */ /* 0x000fe20008010848 */
[----:B------:R-:W-:Y:S01]  /*cc20*/  UMOV UR53, UR46 ;  /* 0x0000002e00357c82 */ /* 0x000fe20008000000 */
[----:B------:R-:W-:Y:S01]  /*cc30*/  FMUL.FTZ R90, R90, R7 ;  /* 0x000000075a5a7220 */ /* 0x000fe20000410000 */
[----:B------:R-:W2:Y:S01]  /*cc40*/  MUFU.EX2 R34, R34 ;  /* 0x0000002200227308 */ /* 0x000ea20000000800 */
[----:B0-----:R-:W-:Y:S01]  /*cc50*/  FADD.FTZ R12, R77, R54 ;  /* 0x000000364d0c7221 */ /* 0x001fe20000010000 */
[----:B------:R-:W-:Y:S01]  /*cc60*/  FFMA.FTZ R54, R67, UR33, -R72 ;  /* 0x0000002143367c23 */ /* 0x000fe20008010848 */
[----:B------:R-:W-:Y:S01]  /*cc70*/  F2FP.BF16.F32.PACK_AB R11, R77, R73 ;  /* 0x000000494d0b723e */ /* 0x000fe200000010ff */
[-C--:B------:R-:W-:Y:S01]  /*cc80*/  FMUL.FTZ R91, R91, R7.reuse ;  /* 0x000000075b5b7220 */ /* 0x080fe20000410000 */
[-C--:B------:R-:W-:Y:S01]  /*cc90*/  FMUL.FTZ R94, R94, R7.reuse ;  /* 0x000000075e5e7220 */ /* 0x080fe20000410000 */
[-C--:B------:R-:W-:Y:S01]  /*cca0*/  FMUL.FTZ R95, R95, R7.reuse ;  /* 0x000000075f5f7220 */ /* 0x080fe20000410000 */
[-C--:B------:R-:W-:Y:S01]  /*ccb0*/  FMUL.FTZ R98, R98, R7.reuse ;  /* 0x0000000762627220 */ /* 0x080fe20000410000 */
        /* <DEDUP_REMOVED lines=11> */
[----:B------:R-:W-:Y:S01]  /*cd70*/  F2FP.BF16.F32.PACK_AB R24, R25, R24 ;  /* 0x000000181918723e */ /* 0x000fe200000010ff */
[-C--:B------:R-:W-:Y:S01]  /*cd80*/  FMUL.FTZ R106, R106, R7.reuse ;  /* 0x000000076a6a7220 */ /* 0x080fe20000410000 */
[-C--:B------:R-:W-:Y:S01]  /*cd90*/  FMUL.FTZ R107, R107, R7.reuse ;  /* 0x000000076b6b7220 */ /* 0x080fe20000410000 */
[----:B------:R-:W-:Y:S01]  /*cda0*/  FADD.FTZ R67, R25, R26 ;  /* 0x0000001a19437221 */ /* 0x000fe20000010000 */
[-C--:B------:R-:W-:Y:S01]  /*cdb0*/  FMUL.FTZ R110, R110, R7.reuse ;  /* 0x000000076e6e7220 */ /* 0x080fe20000410000 */
[----:B------:R-:W-:Y:S01]  /*cdc0*/  MUFU.EX2 R42, R42 ;  /* 0x0000002a002a7308 */ /* 0x000fe20000000800 */
[-C--:B------:R-:W-:Y:S01]  /*cdd0*/  FMUL.FTZ R111, R111, R7.reuse ;  /* 0x000000076f6f7220 */ /* 0x080fe20000410000 */
[----:B------:R-:W-:Y:S01]  /*cde0*/  FADD.FTZ R26, R28, R67 ;  /* 0x000000431c1a7221 */ /* 0x000fe20000010000 */
[----:B0-----:R-:W-:Y:S01]  /*cdf0*/  F2FP.BF16.F32.PACK_AB R8, R15, R14 ;  /* 0x0000000e0f08723e */ /* 0x001fe200000010ff */
[----:B------:R-:W-:Y:S01]  /*ce00*/  FMUL.FTZ R114, R114, R7 ;  /* 0x0000000772727220 */ /* 0x000fe20000410000 */
[----:B------:R-:W-:Y:S01]  /*ce10*/  F2FP.BF16.F32.PACK_AB R10, R21, R20 ;  /* 0x00000014150a723e */ /* 0x000fe200000010ff */
[----:B------:R-:W-:Y:S01]  /*ce20*/  FADD.FTZ R67, R29, R26 ;  /* 0x0000001a1d437221 */ /* 0x000fe20000010000 */
[----:B--2---:R-:W-:Y:S01]  /*ce30*/  F2FP.BF16.F32.PACK_AB R9, R34, R27 ;  /* 0x0000001b2209723e */ /* 0x004fe200000010ff */
[----:B------:R-:W0:Y:S01]  /*ce40*/  MUFU.EX2 R43, R43 ;  /* 0x0000002b002b7308 */ /* 0x000e220000000800 */
[----:B-1----:R-:W-:Y:S01]  /*ce50*/  F2FP.BF16.F32.PACK_AB R11, R39, R38 ;  /* 0x00000026270b723e */ /* 0x002fe200000010ff */
[-C--:B------:R-:W-:Y:S01]  /*ce60*/  FMUL.FTZ R115, R115, R7.reuse ;  /* 0x0000000773737220 */ /* 0x080fe20000410000 */
[----:B------:R-:W-:Y:S01]  /*ce70*/  F2FP.BF16.F32.PACK_AB R26, R29, R28 ;  /* 0x0000001c1d1a723e */ /* 0x000fe200000010ff */
        /* <DEDUP_REMOVED lines=11> */
[----:B------:R-:W-:Y:S01]  /*cf30*/  FMUL.FTZ R135, R135, R7 ;  /* 0x0000000787877220 */ /* 0x000fe20000410000 */
[----:B------:R-:W3:Y:S01]  /*cf40*/  MUFU.EX2 R46, R46 ;  /* 0x0000002e002e7308 */ /* 0x000ee20000000800 */
[----:B--2---:R-:W-:Y:S01]  /*cf50*/  FADD.FTZ R63, R34, R59 ;  /* 0x0000003b223f7221 */ /* 0x004fe20000010000 */
[--C-:B------:R-:W-:Y:S01]  /*cf60*/  FFMA.FTZ R59, R74, UR33, -R72.reuse ;  /* 0x000000214a3b7c23 */ /* 0x100fe20008010848 */
[----:B------:R-:W-:Y:S01]  /*cf70*/  FFMA.FTZ R72, R87, UR33, -R72 ;  /* 0x0000002157487c23 */ /* 0x000fe20008010848 */
[----:B0-----:R-:W-:Y:S01]  /*cf80*/  F2FP.BF16.F32.PACK_AB R25, R43, R42 ;  /* 0x0000002a2b19723e */ /* 0x001fe200000010ff */
[----:B------:R-:W-:Y:S01]  /*cf90*/  FADD.FTZ R12, R38, R63 ;  /* 0x0000003f260c7221 */ /* 0x000fe20000010000 */
[----:B------:R-:W-:Y:S01]  /*cfa0*/  F2FP.BF16.F32.PACK_AB R34, R37, R36 ;  /* 0x000000242522723e */ /* 0x000fe200000010ff */
[----:B------:R-:W-:Y:S01]  /*cfb0*/  IMAD.MOV.U32 R7, RZ, RZ, R5 ;  /* 0x000000ffff077224 */ /* 0x000fe200078e0005 */
        /* <DEDUP_REMOVED lines=14> */
[----:B------:R-:W-:Y:S02]  /*d0a0*/  FADD.FTZ R15, R37, R14 ;  /* 0x0000000e250f7221 */ /* 0x000fe40000010000 */
[----:B------:R-:W0:Y:S01]  /*d0b0*/  MUFU.EX2 R35, R35 ;  /* 0x0000002300237308 */ /* 0x000e220000000800 */
[----:B--2---:R-:W-:Y:S01]  /*d0c0*/  FADD.FTZ R12, R30, R63 ;  /* 0x0000003f1e0c7221 */ /* 0x004fe20000010000 */
[----:B------:R-:W-:Y:S01]  /*d0d0*/  FADD.FTZ R20, R40, R15 ;  /* 0x0000000f28147221 */ /* 0x000fe20000010000 */
[----:B------:R2:W-:Y:S01]  /*d0e0*/  STSM.16.M88.4 [R19], R24 ;  /* 0x0000001813007844 */ /* 0x0005e20000000200 */
[C---:B------:R-:W-:Y:S02]  /*d0f0*/  F2FP.BF16.F32.PACK_AB R40, R41.reuse, R40 ;  /* 0x000000282928723e */ /* 0x040fe400000010ff */
[----:B------:R-:W-:Y:S02]  /*d100*/  FADD.FTZ R21, R41, R20 ;  /* 0x0000001429157221 */ /* 0x000fe40000010000 */
[----:B------:R-:W4:Y:S01]  /*d110*/  MUFU.EX2 R47, R47 ;  /* 0x0000002f002f7308 */ /* 0x000f220000000800 */
[C---:B---3--:R-:W-:Y:S01]  /*d120*/  FADD.FTZ R12, R31.reuse, R12 ;  /* 0x0000000c1f0c7221 */ /* 0x048fe20000010000 */
[----:B------:R-:W-:Y:S01]  /*d130*/  FADD.FTZ R21, R44, R21 ;  /* 0x000000152c157221 */ /* 0x000fe20000010000 */
[----:B------:R-:W-:-:S03]  /*d140*/  F2FP.BF16.F32.PACK_AB R33, R31, R30 ;  /* 0x0000001e1f21723e */ /* 0x000fc600000010ff */
[----:B------:R-:W-:Y:S02]  /*d150*/  FADD.FTZ R20, R56, R21 ;  /* 0x0000001538147221 */ /* 0x000fe40000010000 */
[----:B------:R-:W3:Y:S01]  /*d160*/  MUFU.EX2 R50, R50 ;  /* 0x0000003200327308 */ /* 0x000ee20000000800 */
[----:B0-----:R-:W-:-:S07]  /*d170*/  FADD.FTZ R12, R35, R12 ;  /* 0x0000000c230c7221 */ /* 0x001fce0000010000 */
[----:B------:R-:W0:Y:S01]  /*d180*/  MUFU.EX2 R51, R51 ;  /* 0x0000003300337308 */ /* 0x000e220000000800 */
[C---:B----4-:R-:W-:Y:S01]  /*d190*/  FADD.FTZ R15, R47.reuse, R12 ;  /* 0x0000000c2f0f7221 */ /* 0x050fe20000010000 */
[----:B------:R-:W-:-:S05]  /*d1a0*/  F2FP.BF16.F32.PACK_AB R35, R47, R35 ;  /* 0x000000232f23723e */ /* 0x000fca00000010ff */
[----:B------:R4:W-:Y:S01]  /*d1b0*/  STSM.16.M88.4 [R18], R32 ;  /* 0x0000002012007844 */ /* 0x0009e20000000200 */
[----:B------:R-:W5:Y:S01]  /*d1c0*/  MUFU.EX2 R4, R4 ;  /* 0x0000000400047308 */ /* 0x000f620000000800 */
[----:B---3--:R-:W-:-:S07]  /*d1d0*/  FADD.FTZ R12, R50, R15 ;  /* 0x0000000f320c7221 */ /* 0x008fce0000010000 */
[----:B------:R-:W1:Y:S01]  /*d1e0*/  MUFU.EX2 R3, R3 ;  /* 0x0000000300037308 */ /* 0x000e620000000800 */
[C---:B0-----:R-:W-:Y:S01]  /*d1f0*/  FADD.FTZ R15, R51.reuse, R12 ;  /* 0x0000000c330f7221 */ /* 0x041fe20000010000 */
[----:B------:R-:W-:-:S06]  /*d200*/  F2FP.BF16.F32.PACK_AB R41, R51, R50 ;  /* 0x000000323329723e */ /* 0x000fcc00000010ff */
[----:B------:R-:W0:Y:S01]  /*d210*/  MUFU.EX2 R54, R54 ;  /* 0x0000003600367308 */ /* 0x000e220000000800 */
[----:B-----5:R-:W-:Y:S01]  /*d220*/  FADD.FTZ R12, R4, R15 ;  /* 0x0000000f040c7221 */ /* 0x020fe20000010000 */
[----:B------:R-:W-:Y:S01]  /*d230*/  FADD.FTZ R15, R45, R20 ;  /* 0x000000142d0f7221 */ /* 0x000fe20000010000 */
[C---:B------:R-:W-:Y:S02]  /*d240*/  F2FP.BF16.F32.PACK_AB R43, R13.reuse, R4 ;  /* 0x000000040d2b723e */ /* 0x040fe400000010ff */
[----:B------:R-:W-:Y:S01]  /*d250*/  FADD.FTZ R12, R13, R12 ;  /* 0x0000000c0d0c7221 */ /* 0x000fe20000010000 */
[C---:B------:R-:W-:Y:S01]  /*d260*/  FADD.FTZ R20, R48.reuse, R15 ;  /* 0x0000000f30147221 */ /* 0x040fe20000010000 */
[----:B------:R-:W-:Y:S01]  /*d270*/  F2FP.BF16.F32.PACK_AB R48, R48, R45 ;  /* 0x0000002d3030723e */ /* 0x000fe200000010ff */
[----:B------:R-:W3:Y:S01]  /*d280*/  MUFU.EX2 R52, R52 ;  /* 0x0000003400347308 */ /* 0x000ee20000000800 */
[----:B-1----:R-:W-:Y:S01]  /*d290*/  FADD.FTZ R9, R3, R12 ;  /* 0x0000000c03097221 */ /* 0x002fe20000010000 */
[----:B------:R-:W-:Y:S01]  /*d2a0*/  FADD.FTZ R11, R49, R20 ;  /* 0x00000014310b7221 */ /* 0x000fe20000010000 */
[----:B------:R4:W-:Y:S05]  /*d2b0*/  STSM.16.M88.4 [R17+0x27800], R40 ;  /* 0x0278002811007844 */ /* 0x0009ea0000000200 */
[----:B------:R-:W1:Y:S01]  /*d2c0*/  MUFU.EX2 R55, R55 ;  /* 0x0000003700377308 */ /* 0x000e620000000800 */
[----:B0-----:R-:W-:-:S07]  /*d2d0*/  FADD.FTZ R8, R54, R9 ;  /* 0x0000000936087221 */ /* 0x001fce0000010000 */
[----:B------:R-:W0:Y:S01]  /*d2e0*/  MUFU.EX2 R53, R53 ;  /* 0x0000003500357308 */ /* 0x000e220000000800 */
[C---:B---3--:R-:W-:Y:S01]  /*d2f0*/  FADD.FTZ R10, R52.reuse, R11 ;  /* 0x0000000b340a7221 */ /* 0x048fe20000010000 */
[----:B------:R-:W-:Y:S02]  /*d300*/  F2FP.BF16.F32.PACK_AB R50, R52, R49 ;  /* 0x000000313432723e */ /* 0x000fe400000010ff */
[----:B------:R-:W-:-:S04]  /*d310*/  F2FP.BF16.F32.PACK_AB R49, R54, R3 ;  /* 0x000000033631723e */ /* 0x000fc800000010ff */
        /* <DEDUP_REMOVED lines=9> */
[----:B-1----:R-:W-:-:S07]  /*d3b0*/  FADD.FTZ R11, R57, R10 ;  /* 0x0000000a390b7221 */ /* 0x002fce0000010000 */
[----:B------:R-:W1:Y:S01]  /*d3c0*/  MUFU.EX2 R14, R75 ;  /* 0x0000004b000e7308 */ /* 0x000e620000000800 */
[----:B0-----:R-:W-:-:S07]  /*d3d0*/  FADD.FTZ R9, R59, R4 ;  /* 0x000000043b097221 */ /* 0x001fce0000010000 */
        /* <DEDUP_REMOVED lines=10> */
[----:B-1----:R-:W-:Y:S01]  /*d480*/  FADD.FTZ R9, R65, R8 ;  /* 0x0000000841097221 */ /* 0x002fe20000010000 */
[----:B------:R-:W-:-:S06]  /*d490*/  F2FP.BF16.F32.PACK_AB R8, R57, R53 ;  /* 0x000000353908723e */ /* 0x000fcc00000010ff */
[----:B------:R-:W1:Y:S01]  /*d4a0*/  MUFU.EX2 R15, R82 ;  /* 0x00000052000f7308 */ /* 0x000e620000000800 */
[C---:B0-----:R-:W-:Y:S01]  /*d4b0*/  FADD.FTZ R4, R79.reuse, R4 ;  /* 0x000000044f047221 */ /* 0x041fe20000010000 */
[----:B------:R-:W-:-:S06]  /*d4c0*/  F2FP.BF16.F32.PACK_AB R11, R79, R78 ;  /* 0x0000004e4f0b723e */ /* 0x000fcc00000010ff */
[----:B------:R-:W0:Y:S01]  /*d4d0*/  MUFU.EX2 R83, R83 ;  /* 0x0000005300537308 */ /* 0x000e220000000800 */
[----:B---3--:R-:W-:Y:S01]  /*d4e0*/  FADD.FTZ R21, R68, R9 ;  /* 0x0000000944157221 */ /* 0x008fe20000010000 */
[----:B------:R-:W-:Y:S02]  /*d4f0*/  F2FP.BF16.F32.PACK_AB R9, R14, R59 ;  /* 0x0000003b0e09723e */ /* 0x000fe400000010ff */
[----:B------:R-:W-:-:S03]  /*d500*/  F2FP.BF16.F32.PACK_AB R12, R68, R65 ;  /* 0x00000041440c723e */ /* 0x000fc600000010ff */
[----:B------:R4:W-:Y:S01]  /*d510*/  STSM.16.M88.4 [R19+0x6000], R8 ;  /* 0x0060000813007844 */ /* 0x0009e20000000200 */
[----:B------:R-:W3:Y:S01]  /*d520*/  MUFU.EX2 R64, R64 ;  /* 0x0000004000407308 */ /* 0x000ee20000000800 */
[----:B-1----:R-:W-:-:S07]  /*d530*/  FADD.FTZ R4, R15, R4 ;  /* 0x000000040f047221 */ /* 0x002fce0000010000 */
[----:B------:R-:W1:Y:S01]  /*d540*/  MUFU.EX2 R6, R85 ;  /* 0x0000005500067308 */ /* 0x000e620000000800 */
[C---:B0-----:R-:W-:Y:S01]  /*d550*/  F2FP.BF16.F32.PACK_AB R13, R83.reuse, R15 ;  /* 0x0000000f530d723e */ /* 0x041fe200000010ff */
[----:B------:R-:W-:-:S06]  /*d560*/  FADD.FTZ R4, R83, R4 ;  /* 0x0000000453047221 */ /* 0x000fcc0000010000 */
[----:B--2---:R-:W0:Y:S01]  /*d570*/  MUFU.EX2 R25, R86 ;  /* 0x0000005600197308 */ /* 0x004e220000000800 */
[----:B---3--:R-:W-:-:S07]  /*d580*/  FADD.FTZ R21, R64, R21 ;  /* 0x0000001540157221 */ /* 0x008fce0000010000 */
[----:B------:R-:W2:Y:S01]  /*d590*/  MUFU.EX2 R72, R72 ;  /* 0x0000004800487308 */ /* 0x000ea20000000800 */
[C---:B-1----:R-:W-:Y:S01]  /*d5a0*/  F2FP.BF16.F32.PACK_AB R14, R6.reuse, R64 ;  /* 0x00000040060e723e */ /* 0x042fe200000010ff */
[----:B0-----:R-:W-:Y:S01]  /*d5b0*/  FADD.FTZ R3, R25, R4 ;  /* 0x0000000419037221 */ /* 0x001fe20000010000 */
[----:B------:R-:W-:Y:S01]  /*d5c0*/  FADD.FTZ R4, R6, R21 ;  /* 0x0000001506047221 */ /* 0x000fe20000010000 */
[----:B------:R-:W-:Y:S01]  /*d5d0*/  IMAD.MOV.U32 R6, RZ, RZ, R0 ;  /* 0x000000ffff067224 */ /* 0x000fe200078e0000 */
[C---:B--2---:R-:W-:Y:S01]  /*d5e0*/  F2FP.BF16.F32.PACK_AB R15, R72.reuse, R25 ;  /* 0x00000019480f723e */ /* 0x044fe200000010ff */
[----:B------:R-:W-:-:S04]  /*d5f0*/  FADD.FTZ R3, R72, R3 ;  /* 0x0000000348037221 */ /* 0x000fc80000010000 */
[----:B------:R4:W-:Y:S01]  /*d600*/  STSM.16.M88.4 [R18+0x6000], R12 ;  /* 0x0060000c12007844 */ /* 0x0009e20000000200 */
[----:B------:R0:W-:Y:S06]  /*d610*/  MEMBAR.ALL.CTA ;  /* 0x0000000000007992 */ /* 0x0001ec0000008000 */
[----:B0-----:R-:W0:Y:S02]  /*d620*/  FENCE.VIEW.ASYNC.S ;  /* 0x00000000000073c6 */ /* 0x001e240000000000 */
[----:B0-----:R-:W-:Y:S01]  /*d630*/  NOP ;  /* 0x0000000000007918 */ /* 0x001fe20000000000 */
[----:B------:R-:W-:Y:S05]  /*d640*/  @P2 BRA `(.L_x_11065) ;  /* 0xffffffcc00d42947 */ /* 0x000fea000383ffff */
.L_x_11048:
[----:B------:R-:W-:Y:S06]  /*d650*/  BAR.ARV 0x8, 0x200 ;  /* 0x0208000000007b1d */ /* 0x000fec0000002000 */
[----:B------:R-:W-:Y:S05]  /*d660*/  @!P0 BRA `(.L_x_11066) ;  /* 0x0000000000048947 */ /* 0x000fea0003800000 */
[----:B------:R-:W-:Y:S01]  /*d670*/  BPT.TRAP 0x1 ;  /* 0x000000040000795c */ /* 0x000fe20000300000 */
.L_x_11066:
[----:B------:R-:W-:Y:S01]  /*d680*/  ULEA UR9, UR46, UR42, 0x3 ;  /* 0x0000002a2e097291 */ /* 0x000fe2000f8e183f */
[----:B------:R-:W-:-:S05]  /*d690*/  IMAD.U32 R2, RZ, RZ, UR49 ;  /* 0x00000031ff027e24 */ /* 0x000fca000f8e00ff */
[----:B------:R-:W-:-:S04]  /*d6a0*/  SHF.L.U32 R2, R2, 0x1f, RZ ;  /* 0x0000001f02027819 */ /* 0x000fc800000006ff */
[----:B------:R0:W1:Y:S01]  /*d6b0*/  SYNCS.PHASECHK.TRANS64.TRYWAIT P2, [UR9+0x2d850], R2 ;  /* 0x02d85002ff0075a7 */ /* 0x0000620008040149 */
[----:B------:R-:W-:Y:S05]  /*d6c0*/  @!P0 BRA `(.L_x_11067) ;  /* 0x0000000000048947 */ /* 0x000fea0003800000 */
[----:B------:R-:W-:Y:S01]  /*d6d0*/  BPT.TRAP 0x1 ;  /* 0x000000040000795c */ /* 0x000fe20000300000 */
.L_x_11067:
[----:B-1----:R-:W-:Y:S05]  /*d6e0*/  @P2 BRA `(.L_x_11068) ;  /* 0x0000000000082947 */ /* 0x002fea0003800000 */
[----:B------:R-:W1:Y:S02]  /*d6f0*/  SYNCS.PHASECHK.TRANS64.TRYWAIT P0, [UR9+0x2d850], R2 ;  /* 0x02d85002ff0075a7 */ /* 0x000e640008000149 */
[----:B-1----:R-:W-:Y:S05]  /*d700*/  @!P0 BRA `(.L_x_11069) ;  /* 0x0000008c00e08947 */ /* 0x002fea0003800000 */
.L_x_11068:
[----:B------:R-:W-:Y:S01]  /*d710*/  UIADD3 UR42, UR42, 0x400, URZ ;  /* 0x000004002a2a7890 */ /* 0x000fe2000fffe03f */
[----:B------:R-:W-:Y:S01]  /*d720*/  WARPGROUP.ARRIVE ;  /* 0x00000000000079c5 */ /* 0x000fe20000000000 */
[----:B------:R-:W-:Y:S01]  /*d730*/  ULOP3.LUT UR43, UR43, 0x10000, URZ, 0xfc, !UPT ;  /* 0x000100002b2b7892 */ /* 0x000fe2000f8efc3f */
[----:B-1----:R-:W1:Y:S01]  /*d740*/  SHFL.BFLY PT, R7, R4, 0x2, 0x1f ;  /* 0x0c401f0004077f89 */ /* 0x002e6200000e0000 */
[----:B------:R-:W-:Y:S01]  /*d750*/  USHF.R.U32.HI UR42, URZ, 0x4, UR42 ;  /* 0x000000043f2a7899 */ /* 0x000fe2000801162a */
[----:B--2-4-:R-:W-:Y:S01]  /*d760*/  IMAD.U32 R13, RZ, RZ, UR33 ;  /* 0x00000021ff0d7e24 */ /* 0x014fe2000f8e00ff */
[----:B------:R-:W-:Y:S01]  /*d770*/  UMOV UR5, 0x40000040 ;  /* 0x4000004000057882 */ /* 0x000fe20000000000 */
[----:B------:R-:W-:Y:S01]  /*d780*/  UMOV UR7, 0x80000020 ;  /* 0x8000002000077882 */ /* 0x000fe20000000000 */
[----:B------:R-:W-:Y:S01]  /*d790*/  ULOP3.LUT UR42, UR42, 0x3fff, URZ, 0xc0, !UPT ;  /* 0x00003fff2a2a7892 */ /* 0x000fe2000f8ec03f */
[----:B0-----:R-:W0:Y:S01]  /*d7a0*/  SHFL.BFLY PT, R2, R3, 0x2, 0x1f ;  /* 0x0c401f0003027f89 */ /* 0x001e2200000e0000 */
[----:B------:R-:W-:Y:S01]  /*d7b0*/  UMOV UR4, UR43 ;  /* 0x0000002b00047c82 */ /* 0x000fe20008000000 */
[----:B------:R-:W-:-:S02]  /*d7c0*/  UIADD3 UR47, UR47, 0x1, URZ ;  /* 0x000000012f2f7890 */ /* 0x000fc4000fffe03f */
[----:B------:R-:W-:-:S04]  /*d7d0*/  ULOP3.LUT UR8, UR42, 0x2000000, URZ, 0xfc, !UPT ;  /* 0x020000002a087892 */ /* 0x000fc8000f8efc3f */
        /* <DEDUP_REMOVED lines=8> */
[----:B------:R-:W-:Y:S01]  /*d860*/  IMAD.MOV.U32 R4, RZ, RZ, RZ ;  /* 0x000000ffff047224 */ /* 0x000fe200078e00ff */
[----:B------:R-:W-:Y:S01]  /*d870*/  UMOV UR5, 0x40000040 ;  /* 0x4000004000057882 */ /* 0x000fe20000000000 */
[----:B------:R-:W-:Y:S01]  /*d880*/  UMOV UR7, 0x80000020 ;  /* 0x8000002000077882 */ /* 0x000fe20000000000 */
[----:B0-----:R-:W-:Y:S01]  /*d890*/  FADD.FTZ R6, R2, R3 ;  /* 0x0000000302067221 */ /* 0x001fe20000010000 */
[----:B------:R-:W-:Y:S01]  /*d8a0*/  IMAD.MOV.U32 R3, RZ, RZ, -0x800000 ;  /* 0xff800000ff037424 */ /* 0x000fe200078e00ff */
[----:B------:R-:W0:Y:S01]  /*d8b0*/  SHFL.BFLY PT, R2, R7, 0x1, 0x1f ;  /* 0x0c201f0007027f89 */ /* 0x000e2200000e0000 */
[----:B------:R-:W-:-:S03]  /*d8c0*/  USEL UR46, UR46, URZ, UP0 ;  /* 0x0000003f2e2e7287 */ /* 0x000fc60008000000 */
[----:B------:R-:W1:Y:S01]  /*d8d0*/  SHFL.BFLY PT, R9, R6, 0x1, 0x1f ;  /* 0x0c201f0006097f89 */ /* 0x000e6200000e0000 */
[----:B0-----:R-:W-:Y:S01]  /*d8e0*/  FADD.FTZ R11, R7, R2 ;  /* 0x00000002070b7221 */ /* 0x001fe20000010000 */
[----:B------:R-:W-:Y:S02]  /*d8f0*/  IMAD.U32 R7, RZ, RZ, UR33 ;  /* 0x00000021ff077e24 */ /* 0x000fe4000f8e00ff */
[----:B------:R-:W-:Y:S02]  /*d900*/  IMAD.MOV.U32 R2, RZ, RZ, -0x800000 ;  /* 0xff800000ff027424 */ /* 0x000fe400078e00ff */
[----:B-1----:R-:W-:Y:S01]  /*d910*/  FADD.FTZ R12, R6, R9 ;  /* 0x00000009060c7221 */ /* 0x002fe20000010000 */
[----:B------:R-:W-:Y:S01]  /*d920*/  FSETP.NE.FTZ.AND P0, PT, R11, RZ, PT ;  /* 0x000000ff0b00720b */ /* 0x000fe20003f15000 */
[----:B------:R-:W-:Y:S02]  /*d930*/  IMAD.U32 R6, RZ, RZ, UR9 ;  /* 0x00000009ff067e24 */ /* 0x000fe4000f8e00ff */
[----:B------:R-:W-:Y:S01]  /*d940*/  IMAD.MOV.U32 R9, RZ, RZ, RZ ;  /* 0x000000ffff097224 */ /* 0x000fe200078e00ff */
[----:B------:R-:W-:Y:S01]  /*d950*/  FSETP.NE.FTZ.AND P2, PT, R12, RZ, PT ;  /* 0x000000ff0c00720b */ /* 0x000fe20003f55000 */
[----:B------:R-:W-:-:S05]  /*d960*/  @!P1 VIADD R6, R6, 0x2d860 ;  /* 0x0002d86006069836 */ /* 0x000fca0000000000 */
[----:B------:R-:W-:-:S03]  /*d970*/  @!P1 PRMT R6, RZ, 0x654, R6 ;  /* 0x00000654ff069816 */ /* 0x000fc60000000006 */
[----:B------:R-:W0:Y:S01]  /*d980*/  @P0 MUFU.LG2 R8, R11 ;  /* 0x0000000b00080308 */ /* 0x000e220000000c00 */
[----:B------:R-:W-:-:S07]  /*d990*/  @P0 FMUL.FTZ R7, R7, 0.69314718246459960938 ;  /* 0x3f31721807070820 */ /* 0x000fce0000410000 */
[----:B------:R-:W1:Y:S08]  /*d9a0*/  @P2 MUFU.LG2 R10, R12 ;  /* 0x0000000c000a2308 */ /* 0x000e700000000c00 */
[----:B------:R2:W3:Y:S01]  /*d9b0*/  @P0 MUFU.RCP R4, R11 ;  /* 0x0000000b00040308 */ /* 0x0004e20000001000 */
[----:B0-----:R-:W-:-:S04]  /*d9c0*/  @P0 FMUL.FTZ R8, R8, 0.69314718246459960938 ;  /* 0x3f31721808080820 */ /* 0x001fc80000410000 */
[----:B------:R-:W-:Y:S01]  /*d9d0*/  @P0 FFMA.FTZ R3, R7, R0, R8 ;  /* 0x0000000007030223 */ /* 0x000fe20000010008 */
[----:B------:R-:W-:Y:S02]  /*d9e0*/  PLOP3.LUT P0, PT, PT, PT, PT, 0x8, 0x0 ;  /* 0x000000000000781c */ /* 0x000fe40003f0e170 */
[----:B------:R-:W0:Y:S01]  /*d9f0*/  @P2 MUFU.RCP R9, R12 ;  /* 0x0000000c00092308 */ /* 0x000e220000001000 */
[----:B--2---:R-:W-:Y:S01]  /*da00*/  @P2 FMUL.FTZ R11, R13, 0.69314718246459960938 ;  /* 0x3f3172180d0b2820 */ /* 0x004fe20000410000 */
        /* <DEDUP_REMOVED lines=99> */
.L_x_10999:
[----:B------:R-:W0:Y:S08]  /*e040*/  S2UR UR4, SR_CgaCtaId ;  /* 0x00000000000479c3 */ /* 0x000e300000008800 */
[----:B------:R-:W-:Y:S06]  /*e050*/  BAR.SYNC.DEFER_BLOCKING 0x5, 0x200 ;  /* 0x0148000000007b1d */ /* 0x000fec0000010000 */
[----:B------:R-:W-:Y:S01]  /*e060*/  UMOV UR42, 0x400 ;  /* 0x00000400002a7882 */ /* 0x000fe20000000000 */
[----:B------:R-:W-:Y:S01]  /*e070*/  BSSY B0, `(.L_x_11070) ;  /* 0x00001b8000007945 */ /* 0x000fe20003800000 */
[----:B0-----:R-:W-:-:S09]  /*e080*/  ULEA UR42, UR4, UR42, 0x18 ;  /* 0x0000002a042a7291 */ /* 0x001fd2000f8ec03f */
[----:B------:R-:W0:Y:S02]  /*e090*/  LDS.128 R4, [UR42+0x2d8d0] ;  /* 0x02d8d02aff047984 */ /* 0x000e240008000c00 */
[----:B0-----:R-:W-:Y:S02]  /*e0a0*/  R2UR UR5, R5 ;  /* 0x00000000050572ca */ /* 0x001fe400000e0000 */
[----:B------:R-:W-:Y:S02]  /*e0b0*/  R2UR UR7, R6 ;  /* 0x00000000060772ca */ /* 0x000fe400000e0000 */
[----:B------:R-:W-:Y:S01]  /*e0c0*/  R2UR UR6, R7 ;  /* 0x00000000070672ca */ /* 0x000fe200000e0000 */
[----:B------:R-:W-:Y:S06]  /*e0d0*/  BAR.ARV 0x4, 0x200 ;  /* 0x0108000000007b1d */ /* 0x000fec0000002000 */
[----:B------:R-:W-:Y:S08]  /*e0e0*/  @P0 BRA `(.L_x_11071) ;  /* 0x0000001000480947 */ /* 0x000ff00003800000 */
[----:B------:R-:W0:Y:S08]  /*e0f0*/  S2UR UR4, SR_SWINHI ;  /* 0x00000000000479c3 */ /* 0x000e300000002f00 */
[----:B------:R-:W-:Y:S01]  /*e100*/  BAR.SYNC.DEFER_BLOCKING 0x1, 0x180 ;  /* 0x0046000000007b1d */ /* 0x000fe20000010000 */
[----:B------:R-:W-:Y:S02]  /*e110*/  F2FP.BF16.F32.PACK_AB R6, R93, R92 ;  /* 0x0000005c5d06723e */ /* 0x000fe400000010ff */
[----:B------:R-:W-:-:S02]  /*e120*/  F2FP.BF16.F32.PACK_AB R26, R125, R26 ;  /* 0x0000001a7d1a723e */ /* 0x000fc400000010ff */
[----:B------:R-:W-:-:S03]  /*e130*/  F2FP.BF16.F32.PACK_AB R27, R27, R126 ;  /* 0x0000007e1b1b723e */ /* 0x000fc600000010ff */
[----:B------:R-:W1:Y:S01]  /*e140*/  LDC R41, c[0x0][0xbe8] ;  /* 0x0002fa00ff297b82 */ /* 0x000e620000000800 */
[----:B------:R-:W-:Y:S01]  /*e150*/  UMOV UR8, UR42 ;  /* 0x0000002a00087c82 */ /* 0x000fe20008000000 */
[----:B0-----:R-:W-:Y:S01]  /*e160*/  UMOV UR9, UR4 ;  /* 0x0000000400097c82 */ /* 0x001fe20008000000 */
[----:B------:R-:W-:Y:S02]  /*e170*/  IMAD.U32 R20, RZ, RZ, UR8 ;  /* 0x00000008ff147e24 */ /* 0x000fe4000f8e00ff */
[----:B------:R-:W-:Y:S01]  /*e180*/  IMAD.U32 R21, RZ, RZ, UR9 ;  /* 0x00000009ff157e24 */ /* 0x000fe2000f8e00ff */
[----:B------:R-:W-:Y:S02]  /*e190*/  ULDC.64 UR8, c[0x0][0xc00] ;  /* 0x0003000000087ab9 */ /* 0x000fe40000000a00 */
[----:B------:R-:W-:Y:S01]  /*e1a0*/  UISETP.NE.U32.AND UP0, UPT, UR8, URZ, UPT ;  /* 0x0000003f0800728c */ /* 0x000fe2000bf05070 */
[----:B------:R-:W-:-:S03]  /*e1b0*/  IMAD.WIDE R4, R145, 0x2, R20 ;  /* 0x0000000291047825 */ /* 0x000fc600078e0214 */
[----:B------:R-:W-:Y:S01]  /*e1c0*/  UISETP.NE.AND.EX UP0, UPT, UR9, URZ, UPT, UP0 ;  /* 0x0000003f0900728c */ /* 0x000fe2000bf05300 */
[C---:B------:R-:W-:Y:S02]  /*e1d0*/  LOP3.LUT R7, R4.reuse, 0x180, RZ, 0xc0, !PT ;  /* 0x0000018004077812 */ /* 0x040fe400078ec0ff */
[----:B------:R-:W-:Y:S01]  /*e1e0*/  ULDC.64 UR8, c[0x0][0xc00] ;  /* 0x0003000000087ab9 */ /* 0x000fe20000000a00 */
[C---:B------:R-:W-:Y:S01]  /*e1f0*/  IADD3 R9, P0, R4.reuse, 0x6020, RZ ;  /* 0x0000602004097810 */ /* 0x040fe20007f1e0ff */
[----:B------:R-:W-:Y:S01]  /*e200*/  UIMAD.WIDE UR8, UR40, 0x4, UR8 ;  /* 0x00000004280878a5 */ /* 0x000fe2000f8e0208 */
[----:B------:R-:W-:Y:S02]  /*e210*/  SHF.R.U64 R7, R7, 0x3, RZ ;  /* 0x0000000307077819 */ /* 0x000fe400000012ff */
[C---:B------:R-:W-:Y:S02]  /*e220*/  IADD3 R11, P1, R4.reuse, 0x6000, RZ ;  /* 0x00006000040b7810 */ /* 0x040fe40007f3e0ff */
[----:B------:R-:W-:-:S02]  /*e230*/  IADD3 R33, P2, R4, 0x3020, RZ ;  /* 0x0000302004217810 */ /* 0x000fc40007f5e0ff */
[C---:B------:R-:W-:Y:S02]  /*e240*/  IADD3 R31, P3, R4.reuse, 0x3000, RZ ;  /* 0x00003000041f7810 */ /* 0x040fe40007f7e0ff */
[----:B------:R-:W-:Y:S01]  /*e250*/  IADD3 R29, P4, R4, 0x20, RZ ;  /* 0x00000020041d7810 */ /* 0x000fe20007f9e0ff */
[--C-:B------:R-:W-:Y:S01]  /*e260*/  IMAD.X R13, RZ, RZ, R5.reuse, P2 ;  /* 0x000000ffff0d7224 */ /* 0x100fe200010e0605 */
[----:B------:R-:W-:Y:S01]  /*e270*/  LOP3.LUT R4, R7, R4, RZ, 0x3c, !PT ;  /* 0x0000000407047212 */ /* 0x000fe200078e3cff */
[--C-:B------:R-:W-:Y:S01]  /*e280*/  IMAD.X R15, RZ, RZ, R5.reuse, P3 ;  /* 0x000000ffff0f7224 */ /* 0x100fe200018e0605 */
[----:B------:R-:W-:Y:S01]  /*e290*/  LOP3.LUT R8, R9, 0x180, RZ, 0xc0, !PT ;  /* 0x0000018009087812 */ /* 0x000fe200078ec0ff */
[----:B------:R-:W-:Y:S01]  /*e2a0*/  IMAD.X R25, RZ, RZ, R5, P4 ;  /* 0x000000ffff197224 */ /* 0x000fe200020e0605 */
[----:B------:R-:W-:Y:S02]  /*e2b0*/  LOP3.LUT R10, R11, 0x180, RZ, 0xc0, !PT ;  /* 0x000001800b0a7812 */ /* 0x000fe400078ec0ff */
[----:B------:R-:W-:-:S02]  /*e2c0*/  MOV R28, R4 ;  /* 0x00000004001c7202 */ /* 0x000fc40000000f00 */
[----:B------:R-:W-:Y:S02]  /*e2d0*/  F2FP.BF16.F32.PACK_AB R4, R89, R0 ;  /* 0x000000005904723e */ /* 0x000fe400000010ff */
[----:B------:R-:W-:Y:S02]  /*e2e0*/  LOP3.LUT R0, R29, 0x180, RZ, 0xc0, !PT ;  /* 0x000001801d007812 */ /* 0x000fe400078ec0ff */
[----:B------:R-:W-:Y:S02]  /*e2f0*/  SHF.R.U64 R8, R8, 0x3, RZ ;  /* 0x0000000308087819 */ /* 0x000fe400000012ff */
[----:B------:R-:W-:Y:S02]  /*e300*/  SHF.R.U64 R10, R10, 0x3, RZ ;  /* 0x000000030a0a7819 */ /* 0x000fe400000012ff */
[----:B------:R-:W-:Y:S02]  /*e310*/  LOP3.LUT R14, R31, 0x180, RZ, 0xc0, !PT ;  /* 0x000001801f0e7812 */ /* 0x000fe400078ec0ff */
[----:B------:R-:W-:-:S02]  /*e320*/  LOP3.LUT R12, R33, 0x180, RZ, 0xc0, !PT ;  /* 0x00000180210c7812 */ /* 0x000fc400078ec0ff */
[----:B------:R-:W-:Y:S02]  /*e330*/  SHF.R.U64 R0, R0, 0x3, RZ ;  /* 0x0000000300007819 */ /* 0x000fe400000012ff */
[----:B------:R-:W-:Y:S01]  /*e340*/  LOP3.LUT R8, R8, R9, RZ, 0x3c, !PT ;  /* 0x0000000908087212 */ /* 0x000fe200078e3cff */
[--C-:B------:R-:W-:Y:S01]  /*e350*/  IMAD.X R9, RZ, RZ, R5.reuse, P0 ;  /* 0x000000ffff097224 */ /* 0x100fe200000e0605 */
[----:B------:R-:W-:Y:S01]  /*e360*/  LOP3.LUT R10, R10, R11, RZ, 0x3c, !PT ;  /* 0x0000000b0a0a7212 */ /* 0x000fe200078e3cff */
[----:B------:R-:W-:Y:S01]  /*e370*/  IMAD.X R11, RZ, RZ, R5, P1 ;  /* 0x000000ffff0b7224 */ /* 0x000fe200008e0605 */
[----:B------:R-:W-:Y:S02]  /*e380*/  SHF.R.U64 R14, R14, 0x3, RZ ;  /* 0x000000030e0e7819 */ /* 0x000fe400000012ff */
[----:B------:R-:W-:Y:S02]  /*e390*/  SHF.R.U64 R12, R12, 0x3, RZ ;  /* 0x000000030c0c7819 */ /* 0x000fe400000012ff */
[----:B------:R-:W-:Y:S01]  /*e3a0*/  LOP3.LUT R24, R0, R29, RZ, 0x3c, !PT ;  /* 0x0000001d00187212 */ /* 0x000fe200078e3cff */
[----:B------:R-:W-:Y:S01]  /*e3b0*/  IMAD.U32 R29, RZ, RZ, UR9 ;  /* 0x00000009ff1d7e24 */ /* 0x000fe2000f8e00ff */
[----:B------:R-:W-:-:S02]  /*e3c0*/  F2FP.BF16.F32.PACK_AB R5, R91, R90 ;  /* 0x0000005a5b05723e */ /* 0x000fc400000010ff */
[----:B------:R-:W-:Y:S02]  /*e3d0*/  F2FP.BF16.F32.PACK_AB R7, R95, R94 ;  /* 0x0000005e5f07723e */ /* 0x000fe400000010ff */
[----:B------:R-:W-:Y:S02]  /*e3e0*/  LOP3.LUT R14, R14, R31, RZ, 0x3c, !PT ;  /* 0x0000001f0e0e7212 */ /* 0x000fe400078e3cff */
[----:B------:R-:W-:Y:S01]  /*e3f0*/  MOV R30, R8 ;  /* 0x00000008001e7202 */ /* 0x000fe20000000f00 */
[----:B------:R0:W-:Y:S01]  /*e400*/  STSM.16.M88.4 [R28], R4 ;  /* 0x000000041c007844 */ /* 0x0001e20000000200 */
[----:B------:R-:W-:Y:S02]  /*e410*/  MOV R31, R10 ;  /* 0x0000000a001f7202 */ /* 0x000fe40000000f00 */
[----:B------:R-:W-:Y:S02]  /*e420*/  LOP3.LUT R12, R12, R33, RZ, 0x3c, !PT ;  /* 0x000000210c0c7212 */ /* 0x000fe400078e3cff */
[----:B------:R-:W-:-:S02]  /*e430*/  MOV R25, R24 ;  /* 0x0000001800197202 */ /* 0x000fc40000000f00 */
[----:B------:R-:W-:Y:S02]  /*e440*/  F2FP.BF16.F32.PACK_AB R8, R97, R96 ;  /* 0x000000606108723e */ /* 0x000fe400000010ff */
[----:B------:R-:W-:Y:S02]  /*e450*/  F2FP.BF16.F32.PACK_AB R9, R99, R98 ;  /* 0x000000626309723e */ /* 0x000fe400000010ff */
[----:B------:R-:W-:Y:S02]  /*e460*/  F2FP.BF16.F32.PACK_AB R10, R101, R100 ;  /* 0x00000064650a723e */ /* 0x000fe400000010ff */
[----:B------:R-:W-:Y:S02]  /*e470*/  F2FP.BF16.F32.PACK_AB R11, R103, R102 ;  /* 0x00000066670b723e */ /* 0x000fe400000010ff */
[----:B------:R-:W-:Y:S01]  /*e480*/  MOV R32, R12 ;  /* 0x0000000c00207202 */ /* 0x000fe20000000f00 */
[----:B0-----:R-:W-:Y:S01]  /*e490*/  IMAD.U32 R28, RZ, RZ, UR8 ;  /* 0x00000008ff1c7e24 */ /* 0x001fe2000f8e00ff */
[----:B------:R-:W-:Y:S01]  /*e4a0*/  MOV R33, R14 ;  /* 0x0000000e00217202 */ /* 0x000fe20000000f00 */
[----:B------:R0:W-:Y:S01]  /*e4b0*/  STSM.16.M88.4 [R25], R8 ;  /* 0x0000000819007844 */ /* 0x0001e20000000200 */
[----:B------:R-:W-:Y:S01]  /*e4c0*/  F2FP.BF16.F32.PACK_AB R4, R105, R104 ;  /* 0x000000686904723e */ /* 0x000fe200000010ff */
[----:B------:R-:W-:Y:S01]  /*e4d0*/  ULDC.64 UR8, c[0x0][0xc08] ;  /* 0x0003020000087ab9 */ /* 0x000fe20000000a00 */
[----:B------:R-:W-:-:S02]  /*e4e0*/  F2FP.BF16.F32.PACK_AB R5, R107, R106 ;  /* 0x0000006a6b05723e */ /* 0x000fc400000010ff */
        /* <DEDUP_REMOVED lines=8> */
[----:B0-----:R-:W-:Y:S01]  /*e570*/  F2FP.BF16.F32.PACK_AB R25, R123, R122 ;  /* 0x0000007a7b19723e */ /* 0x001fe200000010ff */
[----:B------:R-:W-:Y:S01]  /*e580*/  STSM.16.M88.4 [R32], R12 ;  /* 0x0000000c20007844 */ /* 0x000fe20000000200 */
[----:B------:R-:W-:Y:S02]  /*e590*/  F2FP.BF16.F32.PACK_AB R8, R129, R128 ;  /* 0x000000808108723e */ /* 0x000fe400000010ff */
[----:B------:R-:W-:Y:S01]  /*e5a0*/  F2FP.BF16.F32.PACK_AB R9, R131, R130 ;  /* 0x000000828309723e */ /* 0x000fe200000010ff */
[----:B------:R-:W-:Y:S01]  /*e5b0*/  STSM.16.M88.4 [R31], R24 ;  /* 0x000000181f007844 */ /* 0x000fe20000000200 */
[----:B------:R-:W-:Y:S02]  /*e5c0*/  F2FP.BF16.F32.PACK_AB R10, R133, R132 ;  /* 0x00000084850a723e */ /* 0x000fe400000010ff */
[----:B------:R-:W-:-:S02]  /*e5d0*/  F2FP.BF16.F32.PACK_AB R11, R135, R134 ;  /* 0x00000086870b723e */ /* 0x000fc400000010ff */
[----:B------:R-:W-:-:S03]  /*e5e0*/  PLOP3.LUT P0, PT, PT, PT, UP0, 0x80, 0x0 ;  /* 0x000000000000781c */ /* 0x000fc60003f0f008 */
[----:B------:R0:W-:Y:S01]  /*e5f0*/  STSM.16.M88.4 [R30], R8 ;  /* 0x000000081e007844 */ /* 0x0001e20000000200 */
[----:B------:R-:W-:Y:S09]  /*e600*/  BAR.SYNC.DEFER_BLOCKING 0x1, 0x180 ;  /* 0x0046000000007b1d */ /* 0x000ff20000010000 */
[----:B------:R-:W3:Y:S01]  /*e610*/  @P0 LDG.E R0, desc[UR50][R28.64] ;  /* 0x000000321c000981 */ /* 0x000ee2000c1e1900 */
[----:B------:R-:W-:Y:S01]  /*e620*/  UISETP.NE.U32.AND UP1, UPT, UR8, URZ, UPT ;  /* 0x0000003f0800728c */ /* 0x000fe2000bf25070 */
[----:B-1----:R-:W-:Y:S01]  /*e630*/  ISETP.NE.AND P1, PT, R41, 0x1, PT ;  /* 0x000000012900780c */ /* 0x002fe20003f25270 */
[----:B------:R-:W-:Y:S01]  /*e640*/  ULDC UR10, c[0x0][0xa88] ;  /* 0x0002a200000a7ab9 */ /* 0x000fe20000000800 */
[----:B------:R-:W-:Y:S01]  /*e650*/  UMOV UR4, URZ ;  /* 0x0000003f00047c82 */ /* 0x000fe20008000000 */
[----:B------:R-:W-:-:S06]  /*e660*/  UISETP.NE.AND.EX UP1, UPT, UR9, URZ, UPT, UP1 ;  /* 0x0000003f0900728c */ /* 0x000fcc000bf25310 */
[----:B------:R-:W-:-:S04]  /*e670*/  PLOP3.LUT P2, PT, PT, PT, UP1, 0x80, 0x0 ;  /* 0x000000000000781c */ /* 0x000fc80003f4f018 */
[----:B--2---:R-:W1:Y:S01]  /*e680*/  @P1 LDC R5, c[0x0][0xbec] ;  /* 0x0002fb00ff051b82 */ /* 0x004e620000000800 */
[----:B------:R-:W-:Y:S02]  /*e690*/  @UP1 ULDC.64 UR8, c[0x0][0xc08] ;  /* 0x0003020000081ab9 */ /* 0x000fe40000000a00 */
[----:B------:R-:W-:-:S05]  /*e6a0*/  @UP1 UIMAD.WIDE UR8, UR40, 0x4, UR8 ;  /* 0x00000004280818a5 */ /* 0x000fca000f8e0208 */
[----:B------:R-:W2:Y:S01]  /*e6b0*/  @P1 LDC R6, c[0x0][0xbf0] ;  /* 0x0002fc00ff061b82 */ /* 0x000ea20000000800 */
[----:B0-----:R-:W-:Y:S02]  /*e6c0*/  IMAD.U32 R8, RZ, RZ, UR8 ;  /* 0x00000008ff087e24 */ /* 0x001fe4000f8e00ff */
[----:B------:R-:W-:Y:S01]  /*e6d0*/  IMAD.U32 R9, RZ, RZ, UR9 ;  /* 0x00000009ff097e24 */ /* 0x000fe2000f8e00ff */
[----:B---3--:R-:W-:Y:S01]  /*e6e0*/  @P0 R2UR UR4, R0 ;  /* 0x00000000000402ca */ /* 0x008fe200000e0000 */
[----:B------:R-:W-:-:S06]  /*e6f0*/  IMAD.U32 R0, RZ, RZ, UR10 ;  /* 0x0000000aff007e24 */ /* 0x000fcc000f8e00ff */
[----:B------:R0:W5:Y:S01]  /*e700*/  @P2 LDG.E R0, desc[UR50][R8.64] ;  /* 0x0000003208002981 */ /* 0x000162000c1e1900 */
[----:B-12---:R-:W-:Y:S07]  /*e710*/  @P2 BRA `(.L_x_11072) ;  /* 0x0000000000102947 */ /* 0x006fee0003800000 */
[----:B------:R-:W-:Y:S05]  /*e720*/  @!P0 BRA `(.L_x_11072) ;  /* 0x00000000000c8947 */ /* 0x000fea0003800000 */
[----:B------:R-:W2:Y:S04]  /*e730*/  LDG.E R7, desc[UR50][R28.64] ;  /* 0x000000321c077981 */ /* 0x000ea8000c1e1900 */
[----:B-----5:R-:W2:Y:S02]  /*e740*/  LDG.E R0, desc[UR50][R28.64+0x4] ;  /* 0x000004321c007981 */ /* 0x020ea4000c1e1900 */
[----:B--2---:R-:W-:-:S07]  /*e750*/  IMAD.IADD R0, R0, 0x1, -R7 ;  /* 0x0000000100007824 */ /* 0x004fce00078e0a07 */
.L_x_11072:
[----:B0-----:R-:W-:Y:S01]  /*e760*/  VIADD R8, R136, UR39 ;  /* 0x0000002788087c36 */ /* 0x001fe20008000000 */
[----:B------:R-:W-:Y:S01]  /*e770*/  USHF.R.S32.HI UR9, URZ, 0x1f, UR4 ;  /* 0x0000001f3f097899 */ /* 0x000fe20008011404 */
[----:B-----5:R-:W-:Y:S01]  /*e780*/  IMAD R43, R0, R41, RZ ;  /* 0x00000029002b7224 */ /* 0x020fe200078e02ff */
[----:B------:R-:W-:Y:S01]  /*e790*/  USHF.R.S32.HI UR16, URZ, 0x1f, UR41 ;  /* 0x0000001f3f107899 */ /* 0x000fe20008011429 */
[----:B------:R-:W-:Y:S01]  /*e7a0*/  @P1 IMAD.HI.U32 R5, R8, R5, RZ ;  /* 0x0000000508051227 */ /* 0x000fe200078e00ff */
[----:B------:R-:W-:Y:S01]  /*e7b0*/  ULDC.64 UR14, c[0x0][0xb90] ;  /* 0x0002e400000e7ab9 */ /* 0x000fe20000000a00 */
[----:B------:R-:W-:Y:S01]  /*e7c0*/  UMOV UR8, UR4 ;  /* 0x0000000400087c82 */ /* 0x000fe20008000000 */
[----:B------:R-:W-:Y:S01]  /*e7d0*/  UIMAD UR12, UR16, UR14, URZ ;  /* 0x0000000e100c72a4 */ /* 0x000fe2000f8e023f */
[----:B------:R-:W-:Y:S01]  /*e7e0*/  IMAD.MOV.U32 R4, RZ, RZ, R8 ;  /* 0x000000ffff047224 */ /* 0x000fe200078e0008 */
[----:B------:R-:W-:Y:S01]  /*e7f0*/  UIMAD.WIDE.U32 UR10, UR41, UR14, UR8 ;  /* 0x0000000e290a72a5 */ /* 0x000fe2000f8e0008 */
[----:B------:R-:W-:Y:S01]  /*e800*/  @P1 SHF.R.U32.HI R4, RZ, R6, R5 ;  /* 0x00000006ff041219 */ /* 0x000fe20000011605 */
[----:B------:R-:W-:Y:S01]  /*e810*/  USHF.R.S32.HI UR8, URZ, 0x1f, UR40 ;  /* 0x0000001f3f087899 */ /* 0x000fe20008011428 */
[----:B------:R-:W-:Y:S01]  /*e820*/  IMAD R5, R141, 0x20, R137 ;  /* 0x000000208d057824 */ /* 0x000fe200078e0289 */
[----:B------:R-:W-:Y:S01]  /*e830*/  UIMAD UR12, UR41, UR15, UR12 ;  /* 0x0000000f290c72a4 */ /* 0x000fe2000f8e020c */
[----:B------:R-:W0:Y:S01]  /*e840*/  @P1 LDC R45, c[0x0][0xbec] ;  /* 0x0002fb00ff2d1b82 */ /* 0x000e220000000800 */
[----:B------:R-:W-:Y:S01]  /*e850*/  USEL UR18, UR8, URZ, !UP0 ;  /* 0x0000003f08127287 */ /* 0x000fe2000c000000 */
[----:B------:R-:W-:Y:S01]  /*e860*/  IMAD.MOV R6, RZ, RZ, -R4 ;  /* 0x000000ffff067224 */ /* 0x000fe200078e0a04 */
[----:B------:R-:W-:Y:S01]  /*e870*/  ULDC.64 UR14, c[0x0][0xb98] ;  /* 0x0002e600000e7ab9 */ /* 0x000fe20000000a00 */
[----:B------:R-:W-:Y:S01]  /*e880*/  USEL UR17, UR40, URZ, !UP0 ;  /* 0x0000003f28117287 */ /* 0x000fe2000c000000 */
[----:B------:R-:W-:Y:S01]  /*e890*/  IMAD.WIDE R20, R5, 0x2, R20 ;  /* 0x0000000205147825 */ /* 0x000fe200078e0214 */
[----:B------:R-:W-:-:S02]  /*e8a0*/  UIMAD UR8, UR18, UR14, URZ ;  /* 0x0000000e120872a4 */ /* 0x000fc4000f8e023f */
[----:B------:R-:W-:Y:S01]  /*e8b0*/  UIADD3 UR11, UR11, UR12, URZ ;  /* 0x0000000c0b0b7290 */ /* 0x000fe2000fffe03f */
[----:B------:R-:W-:Y:S01]  /*e8c0*/  IMAD R7, R41, R6, R8 ;  /* 0x0000000629077224 */ /* 0x000fe200078e0208 */
[----:B------:R-:W-:Y:S01]  /*e8d0*/  UIMAD UR8, UR17, UR15, UR8 ;  /* 0x0000000f110872a4 */ /* 0x000fe2000f8e0208 */
[----:B------:R-:W-:Y:S01]  /*e8e0*/  IADD3 R9, P2, R20, 0x1800, RZ ;  /* 0x0000180014097810 */ /* 0x000fe20007f5e0ff */
[----:B------:R-:W-:Y:S01]  /*e8f0*/  UIMAD.WIDE.U32 UR10, UR17, UR14, UR10 ;  /* 0x0000000e110a72a5 */ /* 0x000fe2000f8e000a */
[----:B------:R-:W-:Y:S01]  /*e900*/  SHF.R.S32.HI R6, RZ, 0x1f, R4 ;  /* 0x0000001fff067819 */ /* 0x000fe20000011404 */
[----:B------:R-:W-:Y:S01]  /*e910*/  ULDC.64 UR12, c[0x0][0xb88] ;  /* 0x0002e200000c7ab9 */ /* 0x000fe20000000a00 */
[----:B------:R-:W-:Y:S01]  /*e920*/  SHF.R.S32.HI R5, RZ, 0x1f, R7 ;  /* 0x0000001fff057819 */ /* 0x000fe20000011407 */
[----:B------:R-:W-:Y:S01]  /*e930*/  IMAD.U32 R11, RZ, RZ, UR8 ;  /* 0x00000008ff0b7e24 */ /* 0x000fe2000f8e00ff */
[----:B------:R-:W-:Y:S02]  /*e940*/  LOP3.LUT R8, R9, 0x180, RZ, 0xc0, !PT ;  /* 0x0000018009087812 */ /* 0x000fe400078ec0ff */
[----:B------:R-:W-:Y:S01]  /*e950*/  IADD3 R4, P0, R4, UR10, RZ ;  /* 0x0000000a04047c10 */ /* 0x000fe2000ff1e0ff */
[----:B------:R-:W-:Y:S01]  /*e960*/  IMAD R10, R5, UR12, RZ ;  /* 0x0000000c050a7c24 */ /* 0x000fe2000f8e02ff */
[----:B------:R-:W-:-:S02]  /*e970*/  SHF.R.U64 R8, R8, 0x3, RZ ;  /* 0x0000000308087819 */ /* 0x000fc400000012ff */
[----:B------:R-:W-:Y:S01]  /*e980*/  IADD3.X R5, R6, UR11, R11, P0, !PT ;  /* 0x0000000b06057c10 */ /* 0x000fe200087fe40b */
[----:B------:R-:W-:Y:S01]  /*e990*/  ULDC.64 UR10, c[0x0][0xb50] ;  /* 0x0002d400000a7ab9 */ /* 0x000fe20000000a00 */
[----:B------:R-:W-:Y:S01]  /*e9a0*/  LOP3.LUT R6, R8, R9, RZ, 0x3c, !PT ;  /* 0x0000000908067212 */ /* 0x000fe200078e3cff */
[C---:B------:R-:W-:Y:S01]  /*e9b0*/  IMAD R9, R7.reuse, UR13, R10 ;  /* 0x0000000d07097c24 */ /* 0x040fe2000f8e020a */
[C---:B------:R-:W-:Y:S01]  /*e9c0*/  IADD3 R25, P6, R20.reuse, 0x3000, RZ ;  /* 0x0000300014197810 */ /* 0x040fe20007fde0ff */
[----:B------:R-:W-:Y:S01]  /*e9d0*/  IMAD.WIDE.U32 R4, R7, UR12, R4 ;  /* 0x0000000c07047c25 */ /* 0x000fe2000f8e0004 */
[----:B------:R-:W-:Y:S01]  /*e9e0*/  ULDC.64 UR12, c[0x0][0xaa0] ;  /* 0x0002a800000c7ab9 */ /* 0x000fe20000000a00 */
[----:B------:R-:W-:Y:S02]  /*e9f0*/  IADD3 R13, P5, R20, 0x4800, RZ ;  /* 0x00004800140d7810 */ /* 0x000fe40007fbe0ff */
[----:B------:R-:W-:Y:S01]  /*ea00*/  IMAD.IADD R5, R5, 0x1, R9 ;  /* 0x0000000105057824 */ /* 0x000fe200078e0209 */
[----:B------:R-:W-:Y:S01]  /*ea10*/  LEA R8, P0, R4, UR10, 0x2 ;  /* 0x0000000a04087c11 */ /* 0x000fe2000f8010ff */
[----:B------:R-:W-:Y:S01]  /*ea20*/  VIADD R10, R144, UR39 ;  /* 0x00000027900a7c36 */ /* 0x000fe20008000000 */
[----:B------:R-:W-:Y:S01]  /*ea30*/  IADD3 R33, P4, R20, 0x6000, RZ ;  /* 0x0000600014217810 */ /* 0x000fe20007f9e0ff */
[----:B------:R-:W-:Y:S01]  /*ea40*/  IMAD.X R7, RZ, RZ, R21, P2 ;  /* 0x000000ffff077224 */ /* 0x000fe200010e0615 */
[----:B------:R-:W-:Y:S01]  /*ea50*/  LEA.HI.X R4, R4, UR11, R5, 0x2, P0 ;  /* 0x0000000b04047c11 */ /* 0x000fe200080f1405 */
[----:B------:R-:W-:Y:S01]  /*ea60*/  SHFL.IDX PT, R36, R8, RZ, 0x1c1f ;  /* 0x001c1fff08247589 */ /* 0x000fe200000e0000 */
[----:B------:R-:W-:Y:S01]  /*ea70*/  LOP3.LUT P0, RZ, R142, 0x3, RZ, 0xc0, !PT ;  /* 0x000000038eff7812 */ /* 0x000fe2000780c0ff */
[----:B------:R-:W-:Y:S01]  /*ea80*/  VIADD R0, R10, 0x8 ;  /* 0x000000080a007836 */ /* 0x000fe20000000000 */
[----:B------:R-:W-:Y:S01]  /*ea90*/  IADD3 R5, P3, R20, 0x7800, RZ ;  /* 0x0000780014057810 */ /* 0x000fe20007f7e0ff */
[----:B------:R-:W1:Y:S01]  /*eaa0*/  SHFL.IDX PT, R37, R4, RZ, 0x1c1f ;  /* 0x001c1fff04257589 */ /* 0x000e6200000e0000 */
[----:B------:R-:W-:-:S02]  /*eab0*/  ISETP.GE.OR P2, PT, R10, R43, P0 ;  /* 0x0000002b0a00720c */ /* 0x000fc40000746670 */
[----:B------:R-:W-:Y:S01]  /*eac0*/  ISETP.GE.OR P0, PT, R0, R43, P0 ;  /* 0x0000002b0000720c */ /* 0x000fe20000706670 */
[----:B------:R-:W-:Y:S01]  /*ead0*/  SHFL.IDX PT, R38, R8, 0x1, 0x1c1f ;  /* 0x003c1f0008267f89 */ /* 0x000fe200000e0000 */
[----:B------:R-:W-:Y:S01]  /*eae0*/  LOP3.LUT R0, R5, 0x180, RZ, 0xc0, !PT ;  /* 0x0000018005007812 */ /* 0x000fe200078ec0ff */
[----:B------:R-:W-:Y:S01]  /*eaf0*/  UIMAD UR10, UR9, UR12, URZ ;  /* 0x0000000c090a72a4 */ /* 0x000fe2000f8e023f */
[----:B------:R-:W-:Y:S01]  /*eb00*/  LOP3.LUT R9, R20, 0x180, RZ, 0xc0, !PT ;  /* 0x0000018014097812 */ /* 0x000fe200078ec0ff */
[----:B------:R-:W2:Y:S01]  /*eb10*/  SHFL.IDX PT, R39, R4, 0x1, 0x1c1f ;  /* 0x003c1f0004277f89 */ /* 0x000ea200000e0000 */
[----:B------:R-:W-:Y:S01]  /*eb20*/  SHF.R.U64 R0, R0, 0x3, RZ ;  /* 0x0000000300007819 */ /* 0x000fe200000012ff */
[----:B------:R-:W-:Y:S01]  /*eb30*/  UIMAD.WIDE.U32 UR8, UR4, UR12, URZ ;  /* 0x0000000c040872a5 */ /* 0x000fe2000f8e003f */
[----:B------:R-:W-:Y:S01]  /*eb40*/  LOP3.LUT R24, R25, 0x180, RZ, 0xc0, !PT ;  /* 0x0000018019187812 */ /* 0x000fe200078ec0ff */
[----:B------:R-:W-:Y:S01]  /*eb50*/  IMAD.X R29, RZ, RZ, R21, P3 ;  /* 0x000000ffff1d7224 */ /* 0x000fe200018e0615 */
[----:B------:R-:W-:-:S02]  /*eb60*/  LOP3.LUT R28, R0, R5, RZ, 0x3c, !PT ;  /* 0x00000005001c7212 */ /* 0x000fc400078e3cff */
[----:B------:R-:W-:Y:S02]  /*eb70*/  LOP3.LUT R12, R13, 0x180, RZ, 0xc0, !PT ;  /* 0x000001800d0c7812 */ /* 0x000fe400078ec0ff */
[----:B------:R-:W-:Y:S01]  /*eb80*/  LOP3.LUT R32, R33, 0x180, RZ, 0xc0, !PT ;  /* 0x0000018021207812 */ /* 0x000fe200078ec0ff */
[----:B-1----:R1:W-:Y:S01]  /*eb90*/  @!P2 ST.E desc[UR50][R36.64], R3 ;  /* 0x000000032400a985 */ /* 0x0023e2000c101932 */
[----:B------:R-:W-:Y:S01]  /*eba0*/  IMAD R0, R140, 0x60, R141 ;  /* 0x000000608c007824 */ /* 0x000fe200078e028d */
[----:B------:R-:W-:Y:S01]  /*ebb0*/  UIMAD UR10, UR4, UR13, UR10 ;  /* 0x0000000d040a72a4 */ /* 0x000fe2000f8e020a */
[----:B------:R-:W-:Y:S02]  /*ebc0*/  SHF.R.U64 R9, R9, 0x3, RZ ;  /* 0x0000000309097819 */ /* 0x000fe400000012ff */
[----:B------:R-:W-:Y:S01]  /*ebd0*/  ULDC.64 UR12, c[0x0][0xae8] ;  /* 0x0002ba00000c7ab9 */ /* 0x000fe20000000a00 */
[----:B------:R-:W-:Y:S02]  /*ebe0*/  SHF.R.U64 R24, R24, 0x3, RZ ;  /* 0x0000000318187819 */ /* 0x000fe400000012ff */
[----:B------:R-:W-:-:S02]  /*ebf0*/  SHF.R.U64 R12, R12, 0x3, RZ ;  /* 0x000000030c0c7819 */ /* 0x000fc400000012ff */
[----:B------:R-:W-:Y:S01]  /*ec00*/  SHF.R.U64 R32, R32, 0x3, RZ ;  /* 0x0000000320207819 */ /* 0x000fe200000012ff */
[----:B-1----:R-:W1:Y:S01]  /*ec10*/  @P1 LDC R3, c[0x0][0xbf0] ;  /* 0x0002fc00ff031b82 */ /* 0x002e620000000800 */
[----:B------:R-:W-:Y:S01]  /*ec20*/  VIADD R36, R0, UR39 ;  /* 0x0000002700247c36 */ /* 0x000fe20008000000 */
[----:B------:R-:W-:Y:S01]  /*ec30*/  UIADD3 UR9, UR9, UR10, URZ ;  /* 0x0000000a09097290 */ /* 0x000fe2000fffe03f */
[----:B------:R-:W-:Y:S01]  /*ec40*/  LOP3.LUT R20, R9, R20, RZ, 0x3c, !PT ;  /* 0x0000001409147212 */ /* 0x000fe200078e3cff */
[----:B------:R-:W-:Y:S01]  /*ec50*/  UIMAD UR4, UR16, UR12, URZ ;  /* 0x0000000c100472a4 */ /* 0x000fe2000f8e023f */
[----:B0-----:R-:W-:Y:S01]  /*ec60*/  @P1 IMAD.HI.U32 R0, R36, R45, RZ ;  /* 0x0000002d24001227 */ /* 0x001fe200078e00ff */
[----:B------:R-:W-:Y:S01]  /*ec70*/  UIMAD.WIDE.U32 UR8, UR41, UR12, UR8 ;  /* 0x0000000c290872a5 */ /* 0x000fe2000f8e0008 */
[----:B------:R-:W-:Y:S01]  /*ec80*/  LOP3.LUT R24, R24, R25, RZ, 0x3c, !PT ;  /* 0x0000001918187212 */ /* 0x000fe200078e3cff */
[----:B------:R-:W-:Y:S01]  /*ec90*/  UIMAD UR4, UR41, UR13, UR4 ;  /* 0x0000000d290472a4 */ /* 0x000fe2000f8e0204 */
[----:B------:R-:W-:Y:S01]  /*eca0*/  LOP3.LUT R12, R12, R13, RZ, 0x3c, !PT ;  /* 0x0000000d0c0c7212 */ /* 0x000fe200078e3cff */
[----:B--2---:R0:W-:Y:S01]  /*ecb0*/  @!P0 ST.E desc[UR50][R38.64], R2 ;  /* 0x0000000226008985 */ /* 0x0041e2000c101932 */
[----:B------:R-:W-:Y:S01]  /*ecc0*/  LOP3.LUT R32, R32, R33, RZ, 0x3c, !PT ;  /* 0x0000002120207212 */ /* 0x000fe200078e3cff */
[--C-:B------:R-:W-:Y:S01]  /*ecd0*/  IMAD.X R25, RZ, RZ, R21.reuse, P6 ;  /* 0x000000ffff197224 */ /* 0x100fe200030e0615 */
[----:B------:R-:W-:Y:S01]  /*ece0*/  ULDC.64 UR10, c[0x0][0xaf0] ;  /* 0x0002bc00000a7ab9 */ /* 0x000fe20000000a00 */
[--C-:B------:R-:W-:Y:S01]  /*ecf0*/  IMAD.X R13, RZ, RZ, R21.reuse, P5 ;  /* 0x000000ffff0d7224 */ /* 0x100fe200028e0615 */
[----:B------:R2:W5:Y:S01]  /*ed00*/  LD.E.128 R8, desc[UR50][R20.64] ;  /* 0x0000003214087980 */ /* 0x000562000c101d00 */
[----:B------:R-:W-:Y:S01]  /*ed10*/  IMAD.X R33, RZ, RZ, R21, P4 ;  /* 0x000000ffff217224 */ /* 0x000fe200020e0615 */
[----:B------:R-:W-:-:S02]  /*ed20*/  UIADD3 UR9, UR9, UR4, URZ ;  /* 0x0000000409097290 */ /* 0x000fc4000fffe03f */
[----:B------:R-:W-:Y:S01]  /*ed30*/  UIMAD UR4, UR18, UR10, URZ ;  /* 0x0000000a120472a4 */ /* 0x000fe2000f8e023f */
[----:B------:R-:W5:Y:S04]  /*ed40*/  LD.E.128 R4, desc[UR50][R6.64] ;  /* 0x0000003206047980 */ /* 0x000f68000c101d00 */
[----:B------:R-:W5:Y:S01]  /*ed50*/  LD.E.128 R24, desc[UR50][R24.64] ;  /* 0x0000003218187980 */ /* 0x000f62000c101d00 */
[----:B--2---:R-:W-:Y:S01]  /*ed60*/  IMAD.MOV.U32 R21, RZ, RZ, R36 ;  /* 0x000000ffff157224 */ /* 0x004fe200078e0024 */
[----:B-1----:R-:W-:Y:S01]  /*ed70*/  @P1 SHF.R.U32.HI R21, RZ, R3, R0 ;  /* 0x00000003ff151219 */ /* 0x002fe20000011600 */
        /* <DEDUP_REMOVED lines=11> */
[----:B0-----:R-:W-:Y:S02]  /*ee30*/  IMAD R39, R21, UR11, R0 ;  /* 0x0000000b15277c24 */ /* 0x001fe4000f8e0200 */
[----:B------:R-:W-:Y:S01]  /*ee40*/  IMAD.U32 R3, RZ, RZ, UR9 ;  /* 0x00000009ff037e24 */ /* 0x000fe2000f8e00ff */
[----:B------:R-:W-:Y:S01]  /*ee50*/  SHF.R.S32.HI R0, RZ, 0x1f, R37 ;  /* 0x0000001fff007819 */ /* 0x000fe20000011425 */
[----:B------:R-:W-:Y:S01]  /*ee60*/  IMAD.U32 R2, RZ, RZ, UR8 ;  /* 0x00000008ff027e24 */ /* 0x000fe2000f8e00ff */
[----:B------:R-:W-:Y:S01]  /*ee70*/  ULDC.64 UR8, c[0x0][0xad8] ;  /* 0x0002b60000087ab9 */ /* 0x000fe20000000a00 */
[----:B------:R-:W-:Y:S01]  /*ee80*/  IMAD.U32 R3, RZ, RZ, UR4 ;  /* 0x00000004ff037e24 */ /* 0x000fe2000f8e00ff */
[----:B------:R-:W-:Y:S01]  /*ee90*/  @!PT LDS RZ, [RZ] ;  /* 0x00000000fffff984 */ /* 0x000fe20000000800 */
[----:B------:R-:W-:Y:S01]  /*eea0*/  @!PT LDS RZ, [RZ] ;  /* 0x00000000fffff984 */ /* 0x000fe20000000800 */
[----:B------:R-:W-:Y:S01]  /*eeb0*/  @!PT LDS RZ, [RZ] ;  /* 0x00000000fffff984 */ /* 0x000fe20000000800 */
[----:B------:R-:W-:Y:S01]  /*eec0*/  @!PT LDS RZ, [RZ] ;  /* 0x00000000fffff984 */ /* 0x000fe20000000800 */
[----:B------:R0:W-:Y:S06]  /*eed0*/  MEMBAR.ALL.CTA ;  /* 0x0000000000007992 */ /* 0x0001ec0000008000 */
[----:B0-----:R-:W0:Y:S01]  /*eee0*/  FENCE.VIEW.ASYNC.S ;  /* 0x00000000000073c6 */ /* 0x001e220000000000 */
[----:B------:R-:W-:-:S02]  /*eef0*/  IMAD R0, R0, UR8, RZ ;  /* 0x0000000800007c24 */ /* 0x000fc4000f8e02ff */
[----:B------:R-:W-:-:S04]  /*ef00*/  IMAD.WIDE.U32 R2, R21, UR10, R2 ;  /* 0x0000000a15027c25 */ /* 0x000fc8000f8e0002 */
[----:B------:R-:W-:Y:S02]  /*ef10*/  IMAD.IADD R3, R3, 0x1, R39 ;  /* 0x0000000103037824 */ /* 0x000fe400078e0227 */
[----:B------:R-:W-:Y:S02]  /*ef20*/  IMAD R21, R37, UR9, R0 ;  /* 0x0000000925157c24 */ /* 0x000fe4000f8e0200 */
[----:B------:R-:W-:Y:S01]  /*ef30*/  VIADD R0, R141, UR39 ;  /* 0x000000278d007c36 */ /* 0x000fe20008000000 */
[----:B------:R-:W-:Y:S01]  /*ef40*/  UIADD3 UR4, UR42, 0x2d820, URZ ;  /* 0x0002d8202a047890 */ /* 0x000fe2000fffe03f */
[----:B------:R-:W-:Y:S01]  /*ef50*/  IMAD.WIDE.U32 R2, R37, UR8, R2 ;  /* 0x0000000825027c25 */ /* 0x000fe2000f8e0002 */
[----:B------:R-:W-:Y:S02]  /*ef60*/  ULDC.64 UR8, c[0x0][0xa80] ;  /* 0x0002a00000087ab9 */ /* 0x000fe40000000a00 */
[----:B------:R-:W-:Y:S01]  /*ef70*/  ISETP.GE.AND P0, PT, R0, R43, PT ;  /* 0x0000002b0000720c */ /* 0x000fe20003f06270 */
[----:B------:R-:W-:Y:S01]  /*ef80*/  IMAD.IADD R3, R3, 0x1, R21 ;  /* 0x0000000103037824 */ /* 0x000fe200078e0215 */
[----:B------:R-:W-:Y:S01]  /*ef90*/  LEA R40, P1, R2, UR8, 0x1 ;  /* 0x0000000802287c11 */ /* 0x000fe2000f8208ff */
[----:B------:R-:W-:-:S03]  /*efa0*/  UPRMT UR4, URZ, 0x654, UR4 ;  /* 0x000006543f047896 */ /* 0x000fc60008000004 */
[----:B------:R-:W-:Y:S01]  /*efb0*/  LEA.HI.X R41, R2, UR9, R3, 0x1, P1 ;  /* 0x0000000902297c11 */ /* 0x000fe200088f0c03 */
[----:B0-----:R0:W1:Y:S01]  /*efc0*/  SHFL.IDX PT, R20, R40, RZ, 0x1c1f ;  /* 0x001c1fff28147589 */ /* 0x00106200000e0000 */
[----:B------:R-:W-:Y:S03]  /*efd0*/  BSSY B1, `(.L_x_11073) ;  /* 0x0000010000017945 */ /* 0x000fe60003800000 */
[----:B------:R0:W2:Y:S01]  /*efe0*/  SHFL.IDX PT, R21, R41, RZ, 0x1c1f ;  /* 0x001c1fff29157589 */ /* 0x0000a200000e0000 */
[----:B------:R-:W-:Y:S01]  /*eff0*/  SYNCS.ARRIVE.TRANS64.RED.A1T0 RZ, [UR4], RZ ;  /* 0x000000ffffff79a7 */ /* 0x000fe20008100404 */
        /* <DEDUP_REMOVED lines=10> */
[----:B-----5:R3:W-:Y:S04]  /*f0a0*/  @!P0 ST.E.128 desc[UR50][R2.64], R8 ;  /* 0x0000000802008985 */ /* 0x0207e8000c101d32 */
[----:B------:R3:W-:Y:S04]  /*f0b0*/  @!P1 ST.E.128 desc[UR50][R36.64], R24 ;  /* 0x0000001824009985 */ /* 0x0007e8000c101d32 */
[----:B------:R3:W-:Y:S02]  /*f0c0*/  @!P2 ST.E.128 desc[UR50][R38.64], R32 ;  /* 0x000000202600a985 */ /* 0x0007e4000c101d32 */
.L_x_11074:
[----:B------:R-:W-:Y:S05]  /*f0d0*/  BSYNC B1 ;  /* 0x0000000000017941 */ /* 0x000fea0003800000 */
.L_x_11073:
        /* <DEDUP_REMOVED lines=15> */
[----:B---3--:R-:W-:-:S04]  /*f1d0*/  LEA R2, P0, R139, R8, 0x1 ;  /* 0x000000088b027211 */ /* 0x008fc800078008ff */
[----:B------:R-:W-:-:S05]  /*f1e0*/  LEA.HI.X R3, R139, R9, R146, 0x1, P0 ;  /* 0x000000098b037211 */ /* 0x000fca00000f0c92 */
[----:B------:R0:W-:Y:S01]  /*f1f0*/  ST.E.128 desc[UR50][R2.64], R28 ;  /* 0x0000001c02007985 */ /* 0x0001e2000c101d32 */
[----:B------:R-:W-:Y:S05]  /*f200*/  BRA `(.L_x_11075) ;  /* 0x0000000800787947 */ /* 0x000fea0003800000 */
.L_x_11071:
        /* <DEDUP_REMOVED lines=32> */
.L_x_11076:
        /* <DEDUP_REMOVED lines=47> */
.L_x_11078:
[----:B------:R-:W-:Y:S05]  /*f700*/  BSYNC B1 ;  /* 0x0000000000017941 */ /* 0x000fea0003800000 */
.L_x_11077:
        /* <DEDUP_REMOVED lines=18> */
[----:B0-----:R-:W-:-:S03]  /*f830*/  @P0 SHF.R.U32.HI R5, RZ, R3, R2 ;  /* 0x00000003ff050219 */ /* 0x001fc60000011602 */
[----:B------:R-:W-:Y:S01]  /*f840*/  UIMAD UR4, UR8, UR13, UR4 ;  /* 0x0000000d080472a4 */ /* 0x000fe2000f8e0204 */
[--C-:B------:R-:W-:Y:S01]  /*f850*/  SHF.R.S32.HI R2, RZ, 0x1f, R5.reuse ;  /* 0x0000001fff027819 */ /* 0x100fe20000011405 */
[----:B------:R-:W-:Y:S01]  /*f860*/  UIMAD.WIDE.U32 UR8, UR8, UR12, UR10 ;  /* 0x0000000c080872a5 */ /* 0x000fe2000f8e000a */
[----:B------:R-:W-:Y:S02]  /*f870*/  IMAD.MOV R7, RZ, RZ, -R5 ;  /* 0x000000ffff077224 */ /* 0x000fe400078e0a05 */
[----:B------:R-:W-:Y:S01]  /*f880*/  ULDC.64 UR10, c[0x0][0xae0] ;  /* 0x0002b800000a7ab9 */ /* 0x000fe20000000a00 */
[----:B------:R-:W-:Y:S01]  /*f890*/  UIADD3 UR4, UR9, UR4, URZ ;  /* 0x0000000409047290 */ /* 0x000fe2000fffe03f */
[----:B------:R-:W-:Y:S02]  /*f8a0*/  IMAD R7, R11, R7, R4 ;  /* 0x000000070b077224 */ /* 0x000fe400078e0204 */
[----:B------:R-:W-:Y:S02]  /*f8b0*/  IMAD R6, R2, UR10, RZ ;  /* 0x0000000a02067c24 */ /* 0x000fe4000f8e02ff */
[----:B------:R-:W-:Y:S01]  /*f8c0*/  IMAD.U32 R3, RZ, RZ, UR9 ;  /* 0x00000009ff037e24 */ /* 0x000fe2000f8e00ff */
[----:B------:R-:W-:Y:S01]  /*f8d0*/  SHF.R.S32.HI R4, RZ, 0x1f, R7 ;  /* 0x0000001fff047819 */ /* 0x000fe20000011407 */
[----:B------:R-:W-:Y:S01]  /*f8e0*/  IMAD.U32 R2, RZ, RZ, UR8 ;  /* 0x00000008ff027e24 */ /* 0x000fe2000f8e00ff */
[----:B------:R-:W-:Y:S01]  /*f8f0*/  ULDC.64 UR8, c[0x0][0xad8] ;  /* 0x0002b60000087ab9 */ /* 0x000fe20000000a00 */
[----:B------:R-:W-:-:S02]  /*f900*/  IMAD.U32 R3, RZ, RZ, UR4 ;  /* 0x00000004ff037e24 */ /* 0x000fc4000f8e00ff */
[C---:B------:R-:W-:Y:S02]  /*f910*/  IMAD R9, R5.reuse, UR11, R6 ;  /* 0x0000000b05097c24 */ /* 0x040fe4000f8e0206 */
[----:B------:R-:W-:-:S04]  /*f920*/  IMAD.WIDE.U32 R2, R5, UR10, R2 ;  /* 0x0000000a05027c25 */ /* 0x000fc8000f8e0002 */
[----:B------:R-:W-:Y:S02]  /*f930*/  IMAD R4, R4, UR8, RZ ;  /* 0x0000000804047c24 */ /* 0x000fe4000f8e02ff */
[----:B------:R-:W-:Y:S02]  /*f940*/  IMAD.IADD R3, R3, 0x1, R9 ;  /* 0x0000000103037824 */ /* 0x000fe400078e0209 */
[----:B-----5:R-:W-:Y:S02]  /*f950*/  IMAD R11, R0, R11, RZ ;  /* 0x0000000b000b7224 */ /* 0x020fe400078e02ff */
[----:B------:R-:W-:Y:S02]  /*f960*/  VIADD R0, R141, UR39 ;  /* 0x000000278d007c36 */ /* 0x000fe40008000000 */
[C---:B------:R-:W-:Y:S02]  /*f970*/  IMAD R5, R7.reuse, UR9, R4 ;  /* 0x0000000907057c24 */ /* 0x040fe4000f8e0204 */
[----:B------:R-:W-:Y:S01]  /*f980*/  IMAD.WIDE.U32 R2, R7, UR8, R2 ;  /* 0x0000000807027c25 */ /* 0x000fe2000f8e0002 */
[----:B------:R-:W-:Y:S01]  /*f990*/  ISETP.GE.AND P0, PT, R0, R11, PT ;  /* 0x0000000b0000720c */ /* 0x000fe20003f06270 */
[----:B------:R-:W-:-:S02]  /*f9a0*/  ULDC.64 UR8, c[0x0][0xa80] ;  /* 0x0002a00000087ab9 */ /* 0x000fc40000000a00 */
[----:B------:R-:W-:Y:S01]  /*f9b0*/  IMAD.IADD R3, R3, 0x1, R5 ;  /* 0x0000000103037824 */ /* 0x000fe200078e0205 */
[----:B------:R-:W-:-:S04]  /*f9c0*/  LEA R4, P1, R2, UR8, 0x1 ;  /* 0x0000000802047c11 */ /* 0x000fc8000f8208ff */
[----:B------:R-:W-:Y:S02]  /*f9d0*/  LEA.HI.X R5, R2, UR9, R3, 0x1, P1 ;  /* 0x0000000902057c11 */ /* 0x000fe400088f0c03 */
[----:B------:R0:W1:Y:S04]  /*f9e0*/  SHFL.IDX PT, R2, R4, RZ, 0x1c1f ;  /* 0x001c1fff04027589 */ /* 0x00006800000e0000 */
[----:B------:R0:W2:Y:S01]  /*f9f0*/  SHFL.IDX PT, R3, R5, RZ, 0x1c1f ;  /* 0x001c1fff05037589 */ /* 0x0000a200000e0000 */
        /* <DEDUP_REMOVED lines=13> */
.L_x_11080:
[----:B------:R-:W-:Y:S05]  /*fad0*/  BSYNC B1 ;  /* 0x0000000000017941 */ /* 0x000fea0003800000 */
.L_x_11079:
        /* <DEDUP_REMOVED lines=9> */
[CC--:B-1-3--:R-:W-:Y:S02]  /*fb70*/  @!P3 LEA R6, P0, R138.reuse, R2.reuse, 0x1 ;  /* 0x000000028a06b211 */ /* 0x0cafe400078008ff */
[----:B------:R-:W-:Y:S02]  /*fb80*/  @!P4 LEA R8, P1, R139, R2, 0x1 ;  /* 0x000000028b08c211 */ /* 0x000fe400078208ff */
[----:B0---4-:R-:W-:Y:S01]  /*fb90*/  @!P2 IMAD.WIDE R4, R137, 0x2, R2 ;  /* 0x000000028904a825 */ /* 0x011fe200078e0202 */
[-C--:B------:R-:W-:Y:S02]  /*fba0*/  @!P3 LEA.HI.X R7, R138, R3.reuse, R147, 0x1, P0 ;  /* 0x000000038a07b211 */ /* 0x080fe400000f0c93 */
[----:B------:R-:W-:Y:S02]  /*fbb0*/  @!P4 LEA.HI.X R9, R139, R3, R146, 0x1, P1 ;  /* 0x000000038b09c211 */ /* 0x000fe400008f0c92 */
[----:B------:R0:W-:Y:S04]  /*fbc0*/  @!P2 ST.E.128 desc[UR50][R4.64], RZ ;  /* 0x000000ff0400a985 */ /* 0x0001e8000c101d32 */
[----:B------:R0:W-:Y:S04]  /*fbd0*/  @!P3 ST.E.128 desc[UR50][R6.64], RZ ;  /* 0x000000ff0600b985 */ /* 0x0001e8000c101d32 */
[----:B------:R0:W-:Y:S02]  /*fbe0*/  @!P4 ST.E.128 desc[UR50][R8.64], RZ ;  /* 0x000000ff0800c985 */ /* 0x0001e4000c101d32 */
.L_x_11075:
[----:B------:R-:W-:Y:S05]  /*fbf0*/  BSYNC B0 ;  /* 0x0000000000007941 */ /* 0x000fea0003800000 */
.L_x_11070:
[----:B------:R-:W-:Y:S02]  /*fc00*/  ULDC UR4, c[0x0][0xc3c] ;  /* 0x00030f0000047ab9 */ /* 0x000fe40000000800 */
[----:B------:R-:W-:-:S06]  /*fc10*/  UISETP.GE.AND UP0, UPT, UR6, UR4, UPT ;  /* 0x000000040600728c */ /* 0x000fcc000bf06270 */
[----:B------:R-:W-:-:S13]  /*fc20*/  PLOP3.LUT P0, PT, PT, PT, UP0, 0x80, 0x0 ;  /* 0x000000000000781c */ /* 0x000fda0003f0f008 */
[----:B------:R-:W-:Y:S05]  /*fc30*/  @!P0 BRA `(.L_x_11081) ;  /* 0xffffff1000c88947 */ /* 0x000fea000383ffff */
[----:B------:R-:W-:Y:S05]  /*fc40*/  EXIT ;  /* 0x000000000000794d */ /* 0x000fea0003800000 */
.L_x_10988:
[----:B------:R-:W-:-:S08]  /*fc50*/  NOP ;  /* 0x0000000000007918 */ /* 0x000fd00000000000 */
[----:B------:R-:W0:-:S00]  /*fc60*/  USETMAXREG.DEALLOC.CTAPOOL 0x20 ;  /* 0x00000020000079c8 */ /* 0x000e0000080e0500 */
        /* <DEDUP_REMOVED lines=16> */
.L_x_11082:
        /* <DEDUP_REMOVED lines=42> */
.L_x_11088:
        /* <DEDUP_REMOVED lines=12> */
.L_x_11087:
[----:B------:R-:W-:Y:S05]  /*100d0*/  BSYNC B0 ;  /* 0x0000000000007941 */ /* 0x000fea0003800000 */
.L_x_11086:
        /* <DEDUP_REMOVED lines=21> */
.L_x_11084:
        /* <DEDUP_REMOVED lines=21> */
.L_x_11089:
[----:B-1----:R-:W-:Y:S01]  /*10380*/  IMAD R16, R16, UR5, R13 ;  /* 0x0000000510107c24 */ /* 0x002fe2000f8e020d */
[----:B------:R-:W-:Y:S01]  /*10390*/  IABS R10, R4 ;  /* 0x00000004000a7213 */ /* 0x000fe20000000000 */
[----:B------:R-:W-:Y:S02]  /*103a0*/  IMAD R11, R11, R8, RZ ;  /* 0x000000080b0b7224 */ /* 0x000fe400078e02ff */
[----:B------:R-:W-:Y:S01]  /*103b0*/  IMAD.MOV.U32 R2, RZ, RZ, RZ ;  /* 0x000000ffff027224 */ /* 0x000fe200078e00ff */
[----:B0-----:R-:W-:Y:S01]  /*103c0*/  IADD3 R9, -R16, UR6, RZ ;  /* 0x0000000610097c10 */ /* 0x001fe2000fffe1ff */
[----:B------:R-:W-:Y:S02]  /*103d0*/  IMAD.MOV R10, RZ, RZ, -R10 ;  /* 0x000000ffff0a7224 */ /* 0x000fe400078e0a0a */
[----:B------:R-:W-:Y:S01]  /*103e0*/  IMAD.HI.U32 R2, R3, R11, R2 ;  /* 0x0000000b03027227 */ /* 0x000fe200078e0002 */
[----:B------:R-:W-:-:S05]  /*103f0*/  IABS R6, R9 ;  /* 0x0000000900067213 */ /* 0x000fca0000000000 */
        /* <DEDUP_REMOVED lines=17> */
[----:B------:R-:W-:Y:S02]  /*10510*/  IMAD R4, R4, R2, R9 ;  /* 0x0000000204047224 */ /* 0x000fe400078e0209 */
[----:B------:R-:W-:Y:S01]  /*10520*/  IMAD.MOV.U32 R2, RZ, RZ, RZ ;  /* 0x000000ffff027224 */ /* 0x000fe200078e00ff */
[----:B------:R-:W-:-:S04]  /*10530*/  VIADDMNMX R7, R8, UR5, R7, PT ;  /* 0x0000000508077c46 */ /* 0x000fc8000b800107 */
[-C--:B------:R-:W-:Y:S02]  /*10540*/  IABS R8, R7.reuse ;  /* 0x0000000700087213 */ /* 0x080fe40000000000 */
[----:B------:R-:W-:Y:S02]  /*10550*/  IABS R12, R7 ;  /* 0x00000007000c7213 */ /* 0x000fe40000000000 */
[----:B------:R-:W0:Y:S08]  /*10560*/  I2F.RP R10, R8 ;  /* 0x00000008000a7306 */ /* 0x000e300000209400 */
[----:B0-----:R-:W0:Y:S02]  /*10570*/  MUFU.RCP R10, R10 ;  /* 0x0000000a000a7308 */ /* 0x001e240000001000 */
[----:B0-----:R-:W-:-:S06]  /*10580*/  VIADD R3, R10, 0xffffffe ;  /* 0x0ffffffe0a037836 */ /* 0x001fcc0000000000 */
[----:B------:R-:W0:Y:S02]  /*10590*/  F2I.FTZ.U32.TRUNC.NTZ R3, R3 ;  /* 0x0000000300037305 */ /* 0x000e24000021f000 */
[----:B0-----:R-:W-:-:S04]  /*105a0*/  IMAD.MOV R11, RZ, RZ, -R3 ;  /* 0x000000ffff0b7224 */ /* 0x001fc800078e0a03 */
[----:B------:R-:W-:Y:S01]  /*105b0*/  IMAD R9, R11, R8, RZ ;  /* 0x000000080b097224 */ /* 0x000fe200078e02ff */
[----:B------:R-:W-:-:S03]  /*105c0*/  IABS R11, R4 ;  /* 0x00000004000b7213 */ /* 0x000fc60000000000 */
[----:B------:R-:W-:-:S04]  /*105d0*/  IMAD.HI.U32 R2, R3, R9, R2 ;  /* 0x0000000903027227 */ /* 0x000fc800078e0002 */
[----:B------:R-:W-:Y:S02]  /*105e0*/  IMAD.MOV.U32 R9, RZ, RZ, R11 ;  /* 0x000000ffff097224 */ /* 0x000fe400078e000b */
        /* <DEDUP_REMOVED lines=9> */
[----:B------:R-:W-:Y:S01]  /*10680*/  ISETP.GE.AND P2, PT, R3, RZ, PT ;  /* 0x000000ff0300720c */ /* 0x000fe20003f46270 */
[----:B------:R-:W-:-:S06]  /*10690*/  IMAD.IADD R3, R4, 0x1, R6 ;  /* 0x0000000104037824 */ /* 0x000fcc00078e0206 */
[----:B------:R-:W-:-:S06]  /*106a0*/  @P0 VIADD R2, R2, 0x1 ;  /* 0x0000000102020836 */ /* 0x000fcc0000000000 */
[----:B------:R-:W-:Y:S01]  /*106b0*/  @!P2 IMAD.MOV R2, RZ, RZ, -R2 ;  /* 0x000000ffff02a224 */ /* 0x000fe200078e0a02 */
[----:B------:R-:W-:Y:S01]  /*106c0*/  @!P1 LOP3.LUT R2, RZ, R7, RZ, 0x33, !PT ;  /* 0x00000007ff029212 */ /* 0x000fe200078e33ff */
[----:B------:R-:W-:-:S03]  /*106d0*/  IMAD.MOV R7, RZ, RZ, -R7 ;  /* 0x000000ffff077224 */ /* 0x000fc600078e0a07 */
[----:B------:R-:W-:Y:S01]  /*106e0*/  LOP3.LUT R17, RZ, R2, RZ, 0x33, !PT ;  /* 0x00000002ff117212 */ /* 0x000fe200078e33ff */
[----:B------:R-:W-:-:S04]  /*106f0*/  IMAD R18, R2, R7, R3 ;  /* 0x0000000702127224 */ /* 0x000fc800078e0203 */
[----:B------:R-:W-:Y:S01]  /*10700*/  IMAD.IADD R17, R0, 0x1, R17 ;  /* 0x0000000100117824 */ /* 0x000fe200078e0211 */
[----:B------:R-:W-:Y:S06]  /*10710*/  BRA `(.L_x_11090) ;  /* 0x00000000000c7947 */ /* 0x000fec0003800000 */
.L_x_11085:
[----:B------:R-:W-:Y:S02]  /*10720*/  IMAD.MOV.U32 R17, RZ, RZ, RZ ;  /* 0x000000ffff117224 */ /* 0x000fe400078e00ff */
[----:B------:R-:W-:Y:S02]  /*10730*/  IMAD.U32 R16, RZ, RZ, UR6 ;  /* 0x00000006ff107e24 */ /* 0x000fe4000f8e00ff */
[----:B------:R-:W-:-:S07]  /*10740*/  IMAD.MOV.U32 R18, RZ, RZ, RZ ;  /* 0x000000ffff127224 */ /* 0x000fce00078e00ff */
.L_x_11090:
[----:B------:R-:W-:-:S13]  /*10750*/  ISETP.NE.AND P0, PT, R5, RZ, PT ;  /* 0x000000ff0500720c */ /* 0x000fda0003f05270 */
[----:B------:R-:W0:Y:S01]  /*10760*/  @!P0 S2R R3, SR_CgaCtaId ;  /* 0x0000000000038919 */ /* 0x000e220000008800 */
[----:B------:R-:W-:-:S04]  /*10770*/  @!P0 MOV R0, 0x400 ;  /* 0x0000040000008802 */ /* 0x000fc80000000f00 */
[----:B0-----:R-:W-:-:S05]  /*10780*/  @!P0 LEA R0, R3, R0, 0x18 ;  /* 0x0000000003008211 */ /* 0x001fca00078ec0ff */
[----:B------:R0:W-:Y:S01]  /*10790*/  @!P0 STS.128 [R0+0x2d8d0], R16 ;  /* 0x02d8d01000008388 */ /* 0x0001e20000000c00 */
[----:B------:R-:W-:Y:S06]  /*107a0*/  BAR.ARV 0x5, 0x200 ;  /* 0x0148000000007b1d */ /* 0x000fec0000002000 */
.L_x_11083:
[----:B------:R2:W-:Y:S01]  /*107b0*/  STL [R1+0x1c], RZ ;  /* 0x00001cff01007387 */ /* 0x0005e20000100800 */
[----:B------:R-:W-:Y:S01]  /*107c0*/  ULDC UR4, c[0x0][0xc3c] ;  /* 0x00030f0000047ab9 */ /* 0x000fe20000000800 */
[----:B------:R-:W-:Y:S01]  /*107d0*/  IMAD.MOV.U32 R26, RZ, RZ, 0x1 ;  /* 0x00000001ff1a7424 */ /* 0x000fe200078e00ff */
[----:B-1----:R-:W-:Y:S01]  /*107e0*/  ISETP.GE.AND P0, PT, R19, UR4, PT ;  /* 0x0000000413007c0c */ /* 0x002fe2000bf06270 */
[----:B------:R-:W-:-:S12]  /*107f0*/  IMAD.MOV.U32 R23, RZ, RZ, RZ ;  /* 0x000000ffff177224 */ /* 0x000fd800078e00ff */
[----:B--2---:R-:W-:Y:S05]  /*10800*/  @P0 BRA `(.L_x_11091) ;  /* 0x0000005400fc0947 */ /* 0x004fea0003800000 */
[----:B------:R-:W1:Y:S01]  /*10810*/  S2R R6, SR_TID.X ;  /* 0x0000000000067919 */ /* 0x000e620000002100 */
        /* <DEDUP_REMOVED lines=10> */
[C---:B-1----:R-:W-:Y:S01]  /*108c0*/  LOP3.LUT R5, R6.reuse, 0x7f, RZ, 0xc0, !PT ;  /* 0x0000007f06057812 */ /* 0x042fe200078ec0ff */
[----:B0-----:R-:W-:-:S04]  /*108d0*/  IMAD.SHL.U32 R0, R6, 0x8, RZ ;  /* 0x0000000806007824 */ /* 0x001fc800078e00ff */
        /* <DEDUP_REMOVED lines=8> */
[----:B------:R-:W-:-:S04]  /*10960*/  LOP3.LUT R0, R0, 0x18, RZ, 0xc0, !PT ;  /* 0x0000001800007812 */ /* 0x000fc800078ec0ff */
[----:B------:R-:W-:Y:S01]  /*10970*/  LOP3.LUT R5, R4, 0x60, R2, 0xf8, !PT ;  /* 0x0000006004057812 */ /* 0x000fe200078ef802 */
[----:B------:R-:W-:Y:S01]  /*10980*/  IMAD R2, R3, 0x2, R22 ;  /* 0x0000000203027824 */ /* 0x000fe200078e0216 */
[C---:B------:R-:W-:Y:S02]  /*10990*/  LOP3.LUT R4, R0.reuse, 0x20, RZ, 0xfc, !PT ;  /* 0x0000002000047812 */ /* 0x040fe400078efcff */
[----:B------:R-:W-:Y:S02]  /*109a0*/  LOP3.LUT R0, R0, 0x40, RZ, 0xfc, !PT ;  /* 0x0000004000007812 */ /* 0x000fe400078efcff */
[----:B------:R3:W-:Y:S05]  /*109b0*/  STL [R1+0x4], R2 ;  /* 0x0000040201007387 */ /* 0x0007ea0000100800 */
.L_x_11203:
[----:B------:R-:W-:Y:S05]  /*109c0*/  YIELD ;  /* 0x0000000000007946 */ /* 0x000fea0003800000 */
[----:B------:R-:W-:Y:S01]  /*109d0*/  ULDC.64 UR4, c[0x0][0xa28] ;  /* 0x00028a0000047ab9 */ /* 0x000fe20000000a00 */
[----:B------:R-:W-:Y:S01]  /*109e0*/  IMAD.MOV.U32 R0, RZ, RZ, RZ ;  /* 0x000000ffff007224 */ /* 0x000fe200078e00ff */
[----:B------:R-:W-:Y:S01]  /*109f0*/  ISETP.NE.U32.AND P0, PT, RZ, UR4, PT ;  /* 0x00000004ff007c0c */ /* 0x000fe2000bf05070 */
[----:B0-----:R-:W0:Y:S01]  /*10a00*/  LDC.64 R4, c[0x0][0xa00] ;  /* 0x00028000ff047b82 */ /* 0x001e220000000a00 */
[----:B------:R-:W-:Y:S01]  /*10a10*/  IMAD.MOV.U32 R8, RZ, RZ, RZ ;  /* 0x000000ffff087224 */ /* 0x000fe200078e00ff */
[----:B------:R-:W-:Y:S01]  /*10a20*/  ULDC.64 UR6, c[0x0][0xa08] ;  /* 0x0002820000067ab9 */ /* 0x000fe20000000a00 */
[----:B------:R-:W-:Y:S01]  /*10a30*/  ISETP.NE.AND.EX P0, PT, RZ, UR5, PT, P0 ;  /* 0x00000005ff007c0c */ /* 0x000fe2000bf05300 */
[----:B------:R-:W-:-:S12]  /*10a40*/  ULDC.64 UR4, c[0x0][0xa18] ;  /* 0x0002860000047ab9 */ /* 0x000fd80000000a00 */
[----:B-1-3--:R-:W1:Y:S02]  /*10a50*/  @P0 LDC.64 R2, c[0x0][0xa28] ;  /* 0x00028a00ff020b82 */ /* 0x00ae640000000a00 */
[----:B-1----:R-:W-:-:S05]  /*10a60*/  @P0 IMAD.WIDE R2, R19, 0x4, R2 ;  /* 0x0000000413020825 */ /* 0x002fca00078e0202 */
[----:B------:R1:W5:Y:S01]  /*10a70*/  @P0 LDG.E R0, desc[UR50][R2.64] ;  /* 0x0000003202000981 */ /* 0x000362000c1e1900 */
[----:B------:R-:W-:Y:S01]  /*10a80*/  ISETP.NE.U32.AND P0, PT, RZ, UR4, PT ;  /* 0x00000004ff007c0c */ /* 0x000fe2000bf05070 */
[----:B0-----:R-:W-:Y:S01]  /*10a90*/  IMAD.WIDE R4, R19, 0x4, R4 ;  /* 0x0000000413047825 */ /* 0x001fe200078e0204 */
[----:B------:R-:W-:Y:S02]  /*10aa0*/  ISETP.NE.U32.AND P1, PT, RZ, UR6, PT ;  /* 0x00000006ff007c0c */ /* 0x000fe4000bf25070 */
[----:B------:R-:W-:Y:S01]  /*10ab0*/  ISETP.NE.AND.EX P2, PT, RZ, UR5, PT, P0 ;  /* 0x00000005ff007c0c */ /* 0x000fe2000bf45300 */
[----:B------:R-:W-:Y:S01]  /*10ac0*/  ULDC.64 UR4, c[0x0][0xa00] ;  /* 0x0002800000047ab9 */ /* 0x000fe20000000a00 */
[----:B------:R-:W-:Y:S01]  /*10ad0*/  ISETP.NE.AND.EX P1, PT, RZ, UR7, PT, P1 ;  /* 0x00000007ff007c0c */ /* 0x000fe2000bf25310 */
[----:B------:R-:W-:Y:S01]  /*10ae0*/  IMAD.MOV.U32 R27, RZ, RZ, RZ ;  /* 0x000000ffff1b7224 */ /* 0x000fe200078e00ff */
[----:B------:R-:W-:Y:S01]  /*10af0*/  ISETP.NE.U32.AND P0, PT, RZ, UR4, PT ;  /* 0x00000004ff007c0c */ /* 0x000fe2000bf05070 */
[----:B-1----:R-:W0:Y:S03]  /*10b00*/  LDC.64 R2, c[0x0][0xa08] ;  /* 0x00028200ff027b82 */ /* 0x002e260000000a00 */
[----:B------:R-:W-:-:S05]  /*10b10*/  ISETP.NE.AND.EX P0, PT, RZ, UR5, PT, P0 ;  /* 0x00000005ff007c0c */ /* 0x000fca000bf05300 */
[----:B------:R-:W1:Y:S08]  /*10b20*/  @P2 LDC.64 R6, c[0x0][0xa18] ;  /* 0x00028600ff062b82 */ /* 0x000e700000000a00 */
[----:B--2---:R-:W2:Y:S01]  /*10b30*/  @P0 LDG.E R8, desc[UR50][R4.64] ;  /* 0x0000003204080981 */ /* 0x004ea2000c1e1900 */
        /* <DEDUP_REMOVED lines=16> */
[----:B------:R-:W-:Y:S01]  /*10c40*/  IMAD.MOV.U32 R9, RZ, RZ, R8 ;  /* 0x000000ffff097224 */ /* 0x000fe200078e0008 */
[----:B----4-:R-:W-:Y:S06]  /*10c50*/  @P2 BRA `(.L_x_11092) ;  /* 0x0000000000142947 */ /* 0x010fec0003800000 */
[----:B------:R-:W-:Y:S05]  /*10c60*/  @!P0 BRA `(.L_x_11092) ;  /* 0x0000000000108947 */ /* 0x000fea0003800000 */
[----:B0-----:R-:W2:Y:S04]  /*10c70*/  LDG.E R8, desc[UR50][R4.64] ;  /* 0x0000003204087981 */ /* 0x001ea8000c1e1900 */
[----:B------:R-:W2:Y:S02]  /*10c80*/  LDG.E R7, desc[UR50][R4.64+0x4] ;  /* 0x0000043204077981 */ /* 0x000ea4000c1e1900 */
[----:B--2---:R-:W-:-:S05]  /*10c90*/  IMAD.IADD R9, R7, 0x1, -R8 ;  /* 0x0000000107097824 */ /* 0x004fca00078e0a08 */
[----:B------:R1:W-:Y:S02]  /*10ca0*/  STL [R1+0x10], R9 ;  /* 0x0000100901007387 */ /* 0x0003e40000100800 */
.L_x_11092:
[----:B------:R-:W-:Y:S01]  /*10cb0*/  ULDC.64 UR4, c[0x0][0xa20] ;  /* 0x0002880000047ab9 */ /* 0x000fe20000000a00 */
[----:B-----5:R-:W-:Y:S01]  /*10cc0*/  IMAD.IADD R27, R27, 0x1, R0 ;  /* 0x000000011b1b7824 */ /* 0x020fe200078e0200 */
[----:B------:R-:W-:-:S04]  /*10cd0*/  ISETP.NE.U32.AND P0, PT, RZ, UR4, PT ;  /* 0x00000004ff007c0c */ /* 0x000fc8000bf05070 */
[----:B------:R-:W-:-:S13]  /*10ce0*/  ISETP.NE.AND.EX P0, PT, RZ, UR5, PT, P0 ;  /* 0x00000005ff007c0c */ /* 0x000fda000bf05300 */
[----:B------:R-:W-:Y:S05]  /*10cf0*/  @!P0 BRA `(.L_x_11093) ;  /* 0x0000000000108947 */ /* 0x000fea0003800000 */
[----:B------:R-:W2:Y:S02]  /*10d00*/  LDC.64 R2, c[0x0][0xa20] ;  /* 0x00028800ff027b82 */ /* 0x000ea40000000a00 */
[----:B--2---:R-:W-:-:S05]  /*10d10*/  IMAD.WIDE R2, R19, 0x4, R2 ;  /* 0x0000000413027825 */ /* 0x004fca00078e0202 */
[----:B------:R2:W5:Y:S01]  /*10d20*/  LDG.E R6, desc[UR50][R2.64] ;  /* 0x0000003202067981 */ /* 0x000562000c1e1900 */
[----:B------:R-:W-:Y:S05]  /*10d30*/  BRA `(.L_x_11094) ;  /* 0x0000000000107947 */ /* 0x000fea0003800000 */
.L_x_11093:
[----:B------:R-:W-:Y:S05]  /*10d40*/  @!P1 BRA `(.L_x_11094) ;  /* 0x00000000000c9947 */ /* 0x000fea0003800000 */
[----:B------:R-:W2:Y:S04]  /*10d50*/  LDG.E R5, desc[UR50][R2.64] ;  /* 0x0000003202057981 */ /* 0x000ea8000c1e1900 */
[----:B------:R-:W2:Y:S02]  /*10d60*/  LDG.E R6, desc[UR50][R2.64+0x4] ;  /* 0x0000043202067981 */ /* 0x000ea4000c1e1900 */
[----:B--2---:R-:W-:-:S07]  /*10d70*/  IMAD.IADD R6, R6, 0x1, -R5 ;  /* 0x0000000106067824 */ /* 0x004fce00078e0a05 */
.L_x_11094:
[----:B--2---:R-:W2:Y:S01]  /*10d80*/  LDC R2, c[0x0][0x448] ;  /* 0x00011200ff027b82 */ /* 0x004ea20000000800 */
[----:B0-----:R-:W-:Y:S02]  /*10d90*/  IMAD R8, R17, 0xc0, RZ ;  /* 0x000000c011087824 */ /* 0x001fe400078e02ff */
[----:B-----5:R-:W-:Y:S02]  /*10da0*/  IMAD.IADD R6, R6, 0x1, -R0 ;  /* 0x0000000106067824 */ /* 0x020fe400078e0a00 */
[----:B------:R-:W-:Y:S01]  /*10db0*/  VIADD R0, R8, 0xbf ;  /* 0x000000bf08007836 */ /* 0x000fe20000000000 */
[----:B------:R0:W-:Y:S01]  /*10dc0*/  STL [R1+0xc], R8 ;  /* 0x00000c0801007387 */ /* 0x0001e20000100800 */
[----:B--2---:R-:W-:Y:S02]  /*10dd0*/  ISETP.NE.AND P1, PT, R2, 0x1, PT ;  /* 0x000000010200780c */ /* 0x004fe40003f25270 */
[----:B------:R-:W2:Y:S11]  /*10de0*/  LDC.64 R2, c[0x0][0x9e0] ;  /* 0x00027800ff027b82 */ /* 0x000eb60000000a00 */
[----:B------:R-:W3:Y:S08]  /*10df0*/  @P1 LDC R5, c[0x0][0x44c] ;  /* 0x00011300ff051b82 */ /* 0x000ef00000000800 */
[----:B------:R-:W4:Y:S01]  /*10e00*/  @P1 LDC R4, c[0x0][0x450] ;  /* 0x00011400ff041b82 */ /* 0x000f220000000800 */
[----:B--2---:R-:W-:Y:S01]  /*10e10*/  ISETP.GE.AND P2, PT, R3, 0x1, PT ;  /* 0x000000010300780c */ /* 0x004fe20003f46270 */
[----:B---3--:R-:W-:-:S05]  /*10e20*/  @P1 IMAD.HI.U32 R5, R0, R5, RZ ;  /* 0x0000000500051227 */ /* 0x008fca00078e00ff */
[----:B----4-:R-:W-:Y:S02]  /*10e30*/  @P1 SHF.R.U32.HI R0, RZ, R4, R5 ;  /* 0x00000004ff001219 */ /* 0x010fe40000011605 */
[----:B------:R-:W-:-:S05]  /*10e40*/  IADD3 R5, R6, 0x1, -R9 ;  /* 0x0000000106057810 */ /* 0x000fca0007ffe809 */
[----:B------:R-:W-:-:S04]  /*10e50*/  IMAD.IADD R7, R5, 0x1, R0 ;  /* 0x0000000105077824 */ /* 0x000fc800078e0200 */
[----:B------:R-:W-:Y:S01]  /*10e60*/  IMAD.IADD R2, R7, 0x1, R2 ;  /* 0x0000000107027824 */ /* 0x000fe200078e0202 */
[----:B0-----:R-:W-:Y:S06]  /*10e70*/  @!P2 BRA `(.L_x_11095) ;  /* 0x000000000048a947 */ /* 0x001fec0003800000 */
        /* <DEDUP_REMOVED lines=11> */
.L_x_11097:
[----:B------:R-:W-:-:S13]  /*10f30*/  ISETP.NE.AND P0, PT, R3, 0x1, PT ;  /* 0x000000010300780c */ /* 0x000fda0003f05270 */
[----:B------:R-:W0:Y:S02]  /*10f40*/  @P0 LDC.64 R4, c[0x0][0x9e8] ;  /* 0x00027a00ff040b82 */ /* 0x000e240000000a00 */
[----:B0-----:R-:W-:-:S05]  /*10f50*/  @P0 IMAD.HI.U32 R4, R0, R4, RZ ;  /* 0x0000000400040227 */ /* 0x001fca00078e00ff */
[----:B------:R-:W-:-:S07]  /*10f60*/  @P0 SHF.R.U32.HI R0, RZ, R5, R4 ;  /* 0x00000005ff000219 */ /* 0x000fce0000011604 */
.L_x_11098:
[----:B------:R-:W-:Y:S05]  /*10f70*/  BSYNC B0 ;  /* 0x0000000000007941 */ /* 0x000fea0003800000 */
.L_x_11096:
[----:B------:R-:W-:-:S05]  /*10f80*/  IMAD R5, R0, R3, R3 ;  /* 0x0000000300057224 */ /* 0x000fca00078e0203 */
[----:B------:R-:W-:-:S07]  /*10f90*/  VIMNMX R2, R2, R5, PT ;  /* 0x0000000502027248 */ /* 0x000fce0003fe0100 */
.L_x_11095:
[----:B------:R-:W0:Y:S01]  /*10fa0*/  @P1 LDC R0, c[0x0][0x44c] ;  /* 0x00011300ff001b82 */ /* 0x000e220000000800 */
[----:B------:R-:W-:Y:S01]  /*10fb0*/  VIADD R2, R2, 0x7f ;  /* 0x0000007f02027836 */ /* 0x000fe20000000000 */
[----:B------:R-:W-:Y:S01]  /*10fc0*/  ULDC UR4, c[0x0][0x9dc] ;  /* 0x0002770000047ab9 */ /* 0x000fe20000000800 */
[----:B------:R-:W-:-:S05]  /*10fd0*/  IMAD.MOV.U32 R5, RZ, RZ, R8 ;  /* 0x000000ffff057224 */ /* 0x000fca00078e0008 */
[----:B------:R-:W2:Y:S01]  /*10fe0*/  @P1 LDC R7, c[0x0][0x450] ;  /* 0x00011400ff071b82 */ /* 0x000ea20000000800 */
[----:B0-----:R-:W-:-:S05]  /*10ff0*/  @P1 IMAD.HI.U32 R0, R8, R0, RZ ;  /* 0x0000000008001227 */ /* 0x001fca00078e00ff */
[----:B--2---:R-:W-:Y:S01]  /*11000*/  @P1 SHF.R.U32.HI R5, RZ, R7, R0 ;  /* 0x00000007ff051219 */ /* 0x004fe20000011600 */
[----:B------:R-:W-:Y:S01]  /*11010*/  VIADD R0, R6, 0x7f ;  /* 0x0000007f06007836 */ /* 0x000fe20000000000 */
[----:B------:R-:W-:Y:S02]  /*11020*/  SHF.R.S32.HI R7, RZ, 0x1f, R2 ;  /* 0x0000001fff077819 */ /* 0x000fe40000011402 */
[----:B------:R-:W-:Y:S02]  /*11030*/  IADD3 R6, R5, R6, -R9 ;  /* 0x0000000605067210 */ /* 0x000fe40007ffe809 */
[----:B------:R-:W-:Y:S02]  /*11040*/  LEA.HI R2, R7, R2, RZ, 0x7 ;  /* 0x0000000207027211 */ /* 0x000fe400078f38ff */
[----:B------:R-:W-:Y:S02]  /*11050*/  SHF.R.S32.HI R7, RZ, 0x1f, R0 ;  /* 0x0000001fff077819 */ /* 0x000fe40000011400 */
[----:B------:R-:W-:-:S02]  /*11060*/  SHF.R.S32.HI R2, RZ, 0x7, R2 ;  /* 0x00000007ff027819 */ /* 0x000fc40000011402 */
[----:B------:R-:W-:Y:S01]  /*11070*/  LEA.HI R7, R7, R0, RZ, 0x7 ;  /* 0x0000000007077211 */ /* 0x000fe200078f38ff */
[----:B------:R-:W-:-:S03]  /*11080*/  VIADD R0, R6, -UR4 ;  /* 0x8000000406007c36 */ /* 0x000fc60008000000 */
[----:B------:R-:W-:-:S04]  /*11090*/  SHF.R.S32.HI R7, RZ, 0x7, R7 ;  /* 0x00000007ff077819 */ /* 0x000fc80000011407 */
[----:B------:R-:W-:-:S05]  /*110a0*/  VIMNMX R24, R7, R2, PT ;  /* 0x0000000207187248 */ /* 0x000fca0003fe0100 */
[----:B------:R0:W-:Y:S01]  /*110b0*/  STL [R1+0x8], R24 ;  /* 0x0000081801007387 */ /* 0x0001e20000100800 */
[----:B------:R-:W-:Y:S05]  /*110c0*/  @!P2 BRA `(.L_x_11099) ;  /* 0x000000000048a947 */ /* 0x000fea0003800000 */
[----:B------:R-:W-:Y:S01]  /*110d0*/  IMAD.MOV.U32 R2, RZ, RZ, R6 ;  /* 0x000000ffff027224 */ /* 0x000fe200078e0006 */
[----:B------:R-:W-:Y:S04]  /*110e0*/  BSSY B0, `(.L_x_11100) ;  /* 0x000000e000007945 */ /* 0x000fe80003800000 */
[----:B------:R-:W-:-:S13]  /*110f0*/  ISETP.GT.AND P0, PT, R2, -0x1, PT ;  /* 0xffffffff0200780c */ /* 0x000fda0003f04270 */
[----:B------:R-:W-:Y:S05]  /*11100*/  @P0 BRA `(.L_x_11101) ;  /* 0x00000000001c0947 */ /* 0x000fea0003800000 */
[----:B------:R-:W-:Y:S02]  /*11110*/  ISETP.NE.AND P0, PT, R3, 0x1, PT ;  /* 0x000000010300780c */ /* 0x000fe40003f05270 */
[----:B------:R-:W-:-:S11]  /*11120*/  LOP3.LUT R7, RZ, R2, RZ, 0x33, !PT ;  /* 0x00000002ff077212 */ /* 0x000fd600078e33ff */
[----:B------:R-:W2:Y:S02]  /*11130*/  @P0 LDC.64 R4, c[0x0][0x9e8] ;  /* 0x00027a00ff040b82 */ /* 0x000ea40000000a00 */
[----:B--2---:R-:W-:-:S05]  /*11140*/  @P0 IMAD.HI.U32 R4, R7, R4, RZ ;  /* 0x0000000407040227 */ /* 0x004fca00078e00ff */
[----:B------:R-:W-:-:S04]  /*11150*/  @P0 SHF.R.U32.HI R7, RZ, R5, R4 ;  /* 0x00000005ff070219 */ /* 0x000fc80000011604 */
[----:B------:R-:W-:Y:S01]  /*11160*/  LOP3.LUT R2, RZ, R7, RZ, 0x33, !PT ;  /* 0x00000007ff027212 */ /* 0x000fe200078e33ff */
[----:B------:R-:W-:Y:S06]  /*11170*/  BRA `(.L_x_11102) ;  /* 0x0000000000107947 */ /* 0x000fec0003800000 */
.L_x_11101:
[----:B------:R-:W-:-:S13]  /*11180*/  ISETP.NE.AND P0, PT, R3, 0x1, PT ;  /* 0x000000010300780c */ /* 0x000fda0003f05270 */
[----:B------:R-:W2:Y:S02]  /*11190*/  @P0 LDC.64 R4, c[0x0][0x9e8] ;  /* 0x00027a00ff040b82 */ /* 0x000ea40000000a00 */
[----:B--2---:R-:W-:-:S05]  /*111a0*/  @P0 IMAD.HI.U32 R4, R2, R4, RZ ;  /* 0x0000000402040227 */ /* 0x004fca00078e00ff */
[----:B------:R-:W-:-:S07]  /*111b0*/  @P0 SHF.R.U32.HI R2, RZ, R5, R4 ;  /* 0x00000005ff020219 */ /* 0x000fce0000011604 */
.L_x_11102:
[----:B------:R-:W-:Y:S05]  /*111c0*/  BSYNC B0 ;  /* 0x0000000000007941 */ /* 0x000fea0003800000 */
.L_x_11100:
[----:B------:R-:W-:-:S05]  /*111d0*/  IMAD R3, R2, R3, RZ ;  /* 0x0000000302037224 */ /* 0x000fca00078e02ff */
[----:B------:R-:W-:-:S07]  /*111e0*/  VIMNMX R0, R0, R3, !PT ;  /* 0x0000000300007248 */ /* 0x000fce0007fe0100 */
.L_x_11099:
[----:B------:R-:W-:Y:S01]  /*111f0*/  SHF.R.S32.HI R3, RZ, 0x1f, R0 ;  /* 0x0000001fff037819 */ /* 0x000fe20000011400 */
[----:B------:R-:W-:Y:S03]  /*11200*/  BSSY B7, `(.L_x_11103) ;  /* 0x000041c000077945 */ /* 0x000fe60003800000 */
[----:B------:R-:W-:-:S04]  /*11210*/  LEA.HI R3, R3, R0, RZ, 0x7 ;  /* 0x0000000003037211 */ /* 0x000fc800078f38ff */
[----:B------:R-:W-:-:S04]  /*11220*/  SHF.R.S32.HI R3, RZ, 0x7, R3 ;  /* 0x00000007ff037819 */ /* 0x000fc80000011403 */
[----:B------:R-:W-:-:S04]  /*11230*/  VIMNMX R29, RZ, R3, !PT ;  /* 0x00000003ff1d7248 */ /* 0x000fc80007fe0100 */
[----:B------:R-:W-:-:S13]  /*11240*/  ISETP.GT.AND P0, PT, R24, R29, PT ;  /* 0x0000001d1800720c */ /* 0x000fda0003f04270 */
        /* <DEDUP_REMOVED lines=8> */
[----:B------:R-:W2:Y:S02]  /*112d0*/  FLO.U32 R0, UR4 ;  /* 0x0000000400007d00 */ /* 0x000ea400080e0000 */
        /* <DEDUP_REMOVED lines=9> */
.L_x_11104:
        /* <DEDUP_REMOVED lines=20> */
.L_x_11107:
[----:B------:R-:W-:Y:S05]  /*114b0*/  BSYNC B6 ;  /* 0x0000000000067941 */ /* 0x000fea0003800000 */
.L_x_11106:
        /* <DEDUP_REMOVED lines=20> */
.L_x_11110:
        /* <DEDUP_REMOVED lines=15> */
.L_x_11109:
[----:B------:R-:W-:Y:S05]  /*116f0*/  BSYNC B6 ;  /* 0x0000000000067941 */ /* 0x000fea0003800000 */
.L_x_11108:
[----:B------:R-:W-:Y:S01]  /*11700*/  ULDC.64 UR4, c[0x0][0x9f8] ;  /* 0x00027e0000047ab9 */ /* 0x000fe20000000a00 */
[----:B------:R-:W-:Y:S01]  /*11710*/  IMAD.MOV.U32 R25, RZ, RZ, R19 ;  /* 0x000000ffff197224 */ /* 0x000fe200078e0013 */
[----:B------:R-:W-:-:S04]  /*11720*/  ISETP.NE.U32.AND P0, PT, RZ, UR4, PT ;  /* 0x00000004ff007c0c */ /* 0x000fc8000bf05070 */
[----:B------:R-:W-:Y:S01]  /*11730*/  ISETP.NE.AND.EX P0, PT, RZ, UR5, PT, P0 ;  /* 0x00000005ff007c0c */ /* 0x000fe2000bf05300 */
[----:B------:R-:W-:-:S12]  /*11740*/  ULDC.64 UR4, c[0x0][0xa08] ;  /* 0x0002820000047ab9 */ /* 0x000fd80000000a00 */
[----:B------:R-:W2:Y:S02]  /*11750*/  @P0 LDC.64 R2, c[0x0][0x9f8] ;  /* 0x00027e00ff020b82 */ /* 0x000ea40000000a00 */
[----:B--2---:R-:W-:-:S05]  /*11760*/  @P0 IMAD.WIDE R2, R19, 0x4, R2 ;  /* 0x0000000413020825 */ /* 0x004fca00078e0202 */
[----:B------:R2:W3:Y:S01]  /*11770*/  @P0 LDG.E R25, desc[UR50][R2.64] ;  /* 0x0000003202190981 */ /* 0x0004e2000c1e1900 */
[----:B0-----:R-:W-:Y:S01]  /*11780*/  VIADD R24, R24, 0xffffffff ;  /* 0xffffffff18187836 */ /* 0x001fe20000000000 */
[----:B--2---:R-:W0:Y:S02]  /*11790*/  LDC.64 R2, c[0x0][0x418] ;  /* 0x00010600ff027b82 */ /* 0x004e240000000a00 */
[----:B0-----:R-:W-:Y:S01]  /*117a0*/  LOP3.LUT P0, RZ, R2, UR4, RZ, 0xfc, !PT ;  /* 0x0000000402ff7c12 */ /* 0x001fe2000f80fcff */
[----:B------:R-:W-:-:S03]  /*117b0*/  UMOV UR4, 0xffffffff ;  /* 0xffffffff00047882 */ /* 0x000fc60000000000 */
[----:B------:R-:W-:Y:S02]  /*117c0*/  LOP3.LUT P0, RZ, R3, UR5, RZ, 0xfc, P0 ;  /* 0x0000000503ff7c12 */ /* 0x000fe4000800fcff */
[----:B---3--:R-:W-:Y:S02]  /*117d0*/  SHF.R.S32.HI R28, RZ, 0x1f, R25 ;  /* 0x0000001fff1c7819 */ /* 0x008fe40000011419 */
[----:B------:R-:W-:Y:S01]  /*117e0*/  SEL R17, R25, RZ, !P0 ;  /* 0x000000ff19117207 */ /* 0x000fe20004000000 */
[----:B------:R-:W-:Y:S08]  /*117f0*/  BRA.DIV UR4, `(.L_x_11111) ;  /* 0x0000004e04bc7947 */ /* 0x000ff0000b800000 */
[----:B------:R-:W0:Y:S02]  /*11800*/  S2R R0, SR_TID.X ;  /* 0x0000000000007919 */ /* 0x000e240000002100 */
[----:B0-----:R-:W-:-:S04]  /*11810*/  SHF.R.U32.HI R0, RZ, 0x5, R0 ;  /* 0x00000005ff007819 */ /* 0x001fc80000011600 */
[----:B------:R-:W-:-:S05]  /*11820*/  LOP3.LUT R0, R0, 0x3, RZ, 0xc0, !PT ;  /* 0x0000000300007812 */ /* 0x000fca00078ec0ff */
[----:B------:R0:W2:Y:S02]  /*11830*/  SHFL.IDX PT, R14, R0, RZ, 0x1f ;  /* 0x00001fff000e7589 */ /* 0x0000a400000e0000 */
.L_x_11219:
[----:B0-----:R-:W3:Y:S01]  /*11840*/  LDL.LU R0, [R1] ;  /* 0x0000000001007983 */ /* 0x001ee20000300800 */
[----:B------:R-:W-:Y:S02]  /*11850*/  PLOP3.LUT P1, PT, PT, PT, PT, 0x8, 0x0 ;  /* 0x000000000000781c */ /* 0x000fe40003f2e170 */
[----:B--2---:R-:W-:Y:S02]  /*11860*/  ISETP.NE.AND P0, PT, R14, RZ, PT ;  /* 0x000000ff0e00720c */ /* 0x004fe40003f05270 */
[----:B---3--:R-:W-:-:S09]  /*11870*/  LOP3.LUT R0, R0, 0xfffffffe, RZ, 0xc0, !PT ;  /* 0xfffffffe00007812 */ /* 0x008fd200078ec0ff */
[----:B------:R-:W-:-:S05]  /*11880*/  @P1 LOP3.LUT R0, R0, 0x1, RZ, 0xfc, !PT ;  /* 0x0000000100001812 */ /* 0x000fca00078efcff */
[----:B------:R0:W-:Y:S01]  /*11890*/  STL [R1], R0 ;  /* 0x0000000001007387 */ /* 0x0001e20000100800 */
[----:B------:R-:W-:Y:S05]  /*118a0*/  @P0 BRA `(.L_x_11112) ;  /* 0x0000000400200947 */ /* 0x000fea0003800000 */
[----:B------:R-:W-:-:S03]  /*118b0*/  UMOV UR4, 0xffffffff ;  /* 0xffffffff00047882 */ /* 0x000fc60000000000 */
[----:B------:R-:W-:Y:S05]  /*118c0*/  BRA.DIV UR4, `(.L_x_11113) ;  /* 0x0000004e04bc7947 */ /* 0x000fea000b800000 */
[----:B------:R-:W-:-:S13]  /*118d0*/  ELECT P6, URZ, PT ;  /* 0x00000000003f782f */ /* 0x000fda00038c0000 */
.L_x_11222:
[----:B------:R-:W-:Y:S05]  /*118e0*/  @!P6 BRA `(.L_x_11112) ;  /* 0x000000040010e947 */ /* 0x000fea0003800000 */
[----:B------:R-:W-:-:S04]  /*118f0*/  ISETP.NE.U32.AND P0, PT, R2, RZ, PT ;  /* 0x000000ff0200720c */ /* 0x000fc80003f05070 */
[----:B------:R-:W-:-:S13]  /*11900*/  ISETP.NE.AND.EX P0, PT, R3, RZ, PT, P0 ;  /* 0x000000ff0300720c */ /* 0x000fda0003f05300 */
[----:B------:R-:W-:Y:S05]  /*11910*/  @!P0 BRA `(.L_x_11114) ;  /* 0x0000000000448947 */ /* 0x000fea0003800000 */
[----:B------:R-:W2:Y:S01]  /*11920*/  LDC R6, c[0x0][0x43c] ;  /* 0x00010f00ff067b82 */ /* 0x000ea20000000800 */
[----:B------:R-:W-:Y:S01]  /*11930*/  ULDC.64 UR4, c[0x0][0x428] ;  /* 0x00010a0000047ab9 */ /* 0x000fe20000000a00 */
[----:B--2---:R-:W-:-:S13]  /*11940*/  ISETP.NE.AND P0, PT, R6, 0x1, PT ;  /* 0x000000010600780c */ /* 0x004fda0003f05270 */
[----:B------:R-:W0:Y:S02]  /*11950*/  @P0 LDC.64 R4, c[0x0][0x440] ;  /* 0x00011000ff040b82 */ /* 0x000e240000000a00 */
        /* <DEDUP_REMOVED lines=13> */
.L_x_11114:
[----:B0-----:R-:W-:Y:S01]  /*11a30*/  IMAD R0, R23, 0x8, R22 ;  /* 0x0000000817007824 */ /* 0x001fe200078e0216 */
[----:B--2---:R-:W-:-:S04]  /*11a40*/  SHF.L.U32 R3, R26, 0x1f, RZ ;  /* 0x0000001f1a037819 */ /* 0x004fc800000006ff */
[----:B------:R-:W0:Y:S02]  /*11a50*/  SYNCS.PHASECHK.TRANS64.TRYWAIT P0, [R0+URZ+0x2d840], R3 ;  /* 0x02d84003000075a7 */ /* 0x000e24000800017f */
[----:B0-----:R-:W-:Y:S05]  /*11a60*/  @!P0 BRA `(.L_x_11115) ;  /* 0x0000004c00748947 */ /* 0x001fea0003800000 */
.L_x_11223:
        /* <DEDUP_REMOVED lines=11> */
.L_x_11116:
[----:B------:R-:W2:Y:S01]  /*11b20*/  LDL.LU R2, [R1] ;  /* 0x0000000001027983 */ /* 0x000ea20000300800 */
[----:B------:R-:W-:Y:S01]  /*11b30*/  R2UR UR9, R0 ;  /* 0x00000000000972ca */ /* 0x000fe200000e0000 */
[----:B0-----:R-:W-:Y:S01]  /*11b40*/  IMAD R0, R23, 0x6000, R22 ;  /* 0x0000600017007824 */ /* 0x001fe200078e0216 */
        /* <DEDUP_REMOVED lines=11> */
[----:B------:R-:W-:-:S04]  /*11c00*/  UIADD3 UR9, UR9, 0x2d830, URZ ;  /* 0x0002d83009097890 */ /* 0x000fc8000fffe03f */
[----:B------:R-:W-:Y:S02]  /*11c10*/  ULEA UR11, UR11, UR5, 0x7 ;  /* 0x000000050b0b7291 */ /* 0x000fe4000f8e383f */
[----:B------:R-:W-:Y:S02]  /*11c20*/  UIADD3 UR14, UR8, 0x15400, URZ ;  /* 0x00015400080e7890 */ /* 0x000fe4000fffe03f */
        /* <DEDUP_REMOVED lines=11> */
[----:B------:R3:W-:Y:S01]  /*11ce0*/  UTMALDG.4D [UR8], [UR4], desc[UR6] ;  /* 0x00000608040075b4 */ /* 0x0007e20008019000 */
[----:B--2---:R-:W-:-:S04]  /*11cf0*/  LOP3.LUT R2, R2, 0xfffffffe, RZ, 0xc0, !PT ;  /* 0xfffffffe02027812 */ /* 0x004fc800078ec0ff */
[----:B------:R-:W-:-:S05]  /*11d00*/  @P0 LOP3.LUT R2, R2, 0x1, RZ, 0xfc, !PT ;  /* 0x0000000102020812 */ /* 0x000fca00078efcff */
[----:B------:R3:W-:Y:S01]  /*11d10*/  STL [R1], R2 ;  /* 0x0000000201007387 */ /* 0x0007e20000100800 */
[----:B------:R-:W-:Y:S01]  /*11d20*/  NOP ;  /* 0x0000000000007918 */ /* 0x000fe20000000000 */
.L_x_11112:
[----:B------:R-:W0:Y:S01]  /*11d30*/  LDL.LU R3, [R1+0x14] ;  /* 0x0000140001037983 */ /* 0x000e220000300800 */
[----:B------:R-:W-:Y:S05]  /*11d40*/  WARPSYNC.ALL ;  /* 0x0000000000007948 */ /* 0x000fea0003800000 */
[----:B---3--:R-:W-:Y:S01]  /*11d50*/  ULDC.64 UR4, c[0x0][0x298] ;  /* 0x0000a60000047ab9 */ /* 0x008fe20000000a00 */
[----:B------:R-:W-:Y:S01]  /*11d60*/  ULDC.64 UR6, c[0x0][0xa00] ;  /* 0x0002800000067ab9 */ /* 0x000fe20000000a00 */
[----:B------:R-:W-:Y:S01]  /*11d70*/  VIADD R2, R22, 0xc400 ;  /* 0x0000c40016027836 */ /* 0x000fe20000000000 */
[----:B------:R-:W-:Y:S01]  /*11d80*/  BAR.SYNC.DEFER_BLOCKING 0x8, 0x200 ;  /* 0x0208000000007b1d */ /* 0x000fe20000010000 */
[----:B------:R-:W-:-:S03]  /*11d90*/  ISETP.NE.U32.AND P0, PT, RZ, UR6, PT ;  /* 0x00000006ff007c0c */ /* 0x000fc6000bf05070 */
[----:B------:R-:W-:Y:S02]  /*11da0*/  LOP3.LUT P1, RZ, R2, 0x1bf, RZ, 0xc0, !PT ;  /* 0x000001bf02ff7812 */ /* 0x000fe4000782c0ff */
[----:B------:R-:W-:Y:S01]  /*11db0*/  ISETP.NE.AND.EX P0, PT, RZ, UR7, PT, P0 ;  /* 0x00000007ff007c0c */ /* 0x000fe2000bf05300 */
[----:B------:R-:W-:Y:S01]  /*11dc0*/  BSSY B6, `(.L_x_11117) ;  /* 0x0000020000067945 */ /* 0x000fe20003800000 */
[----:B------:R-:W-:Y:S02]  /*11dd0*/  SHF.R.S32.HI R2, RZ, 0x1f, R19 ;  /* 0x0000001fff027819 */ /* 0x000fe40000011413 */
[----:B0-----:R-:W-:Y:S01]  /*11de0*/  SHF.R.S32.HI R0, RZ, 0x1f, R3 ;  /* 0x0000001fff007819 */ /* 0x001fe20000011403 */
[----:B------:R-:W-:-:S04]  /*11df0*/  IMAD.WIDE.U32 R4, R3, UR4, RZ ;  /* 0x0000000403047c25 */ /* 0x000fc8000f8e00ff */
[----:B------:R-:W-:Y:S01]  /*11e00*/  IMAD R0, R0, UR4, RZ ;  /* 0x0000000400007c24 */ /* 0x000fe2000f8e02ff */
[----:B------:R-:W-:Y:S03]  /*11e10*/  STL.64 [R1+0x20], R4 ;  /* 0x0000200401007387 */ /* 0x000fe60000100a00 */
[----:B------:R-:W-:Y:S01]  /*11e20*/  IMAD R0, R3, UR5, R0 ;  /* 0x0000000503007c24 */ /* 0x000fe2000f8e0200 */
[----:B------:R-:W-:Y:S02]  /*11e30*/  SEL R3, R2, RZ, !P0 ;  /* 0x000000ff02037207 */ /* 0x000fe40004000000 */
[----:B------:R-:W-:Y:S01]  /*11e40*/  SHF.R.S32.HI R2, RZ, 0x1f, R18 ;  /* 0x0000001fff027819 */ /* 0x000fe20000011412 */
[----:B------:R-:W-:-:S05]  /*11e50*/  IMAD.IADD R0, R5, 0x1, R0 ;  /* 0x0000000105007824 */ /* 0x000fca00078e0200 */
[----:B------:R0:W-:Y:S04]  /*11e60*/  STL [R1+0x28], R0 ;  /* 0x0000280001007387 */ /* 0x0001e80000100800 */
[----:B------:R2:W-:Y:S01]  /*11e70*/  STL [R1+0x30], R3 ;  /* 0x0000300301007387 */ /* 0x0005e20000100800 */
[----:B0-----:R-:W-:-:S05]  /*11e80*/  SEL R0, R19, RZ, !P0 ;  /* 0x000000ff13007207 */ /* 0x001fca0004000000 */
        /* <DEDUP_REMOVED lines=19> */
.L_x_11118:
[----:B------:R-:W-:Y:S05]  /*11fc0*/  BSYNC B6 ;  /* 0x0000000000067941 */ /* 0x000fea0003800000 */
.L_x_11117:
[----:B--2---:R-:W2:Y:S01]  /*11fd0*/  LDL.LU R0, [R1+0x28] ;  /* 0x0000280001007983 */ /* 0x004ea20000300800 */
[----:B-1----:R-:W0:Y:S01]  /*11fe0*/  LDC R9, c[0x0][0x448] ;  /* 0x00011200ff097b82 */ /* 0x002e220000000800 */
[----:B------:R-:W-:Y:S01]  /*11ff0*/  ULDC.64 UR4, c[0x0][0x2d8] ;  /* 0x0000b60000047ab9 */ /* 0x000fe20000000a00 */
[----:B------:R-:W-:Y:S01]  /*12000*/  ULDC.64 UR6, c[0x0][0x2c8] ;  /* 0x0000b20000067ab9 */ /* 0x000fe20000000a00 */
[----:B------:R-:W2:Y:S01]  /*12010*/  LDL.LU.64 R2, [R1+0x20] ;  /* 0x0000200001027983 */ /* 0x000ea20000300a00 */
[----:B------:R-:W-:-:S03]  /*12020*/  ULDC.64 UR8, c[0x0][0x280] ;  /* 0x0000a00000087ab9 */ /* 0x000fc60000000a00 */
[----:B------:R-:W3:Y:S04]  /*12030*/  LDL.LU R20, [R1+0x2c] ;  /* 0x00002c0001147983 */ /* 0x000ee80000300800 */
[----:B------:R-:W4:Y:S04]  /*12040*/  LDL.LU R21, [R1+0x30] ;  /* 0x0000300001157983 */ /* 0x000f280000300800 */
[----:B------:R-:W4:Y:S04]  /*12050*/  LDL.LU R4, [R1+0x14] ;  /* 0x0000140001047983 */ /* 0x000f280000300800 */
[----:B------:R-:W4:Y:S01]  /*12060*/  LDL R12, [R1+0xc] ;  /* 0x00000c00010c7983 */ /* 0x000f220000100800 */
[----:B0-----:R-:W-:-:S13]  /*12070*/  ISETP.NE.AND P1, PT, R9, 0x1, PT ;  /* 0x000000010900780c */ /* 0x001fda0003f25270 */
[----:B------:R-:W0:Y:S01]  /*12080*/  @P1 LDC R5, c[0x0][0x450] ;  /* 0x00011400ff051b82 */ /* 0x000e220000000800 */
[----:B------:R-:W1:Y:S01]  /*12090*/  S2R R10, SR_TID.X ;  /* 0x00000000000a7919 */ /* 0x000e620000002100 */
[----:B--2---:R-:W-:Y:S02]  /*120a0*/  IMAD.MOV.U32 R3, RZ, RZ, R0 ;  /* 0x000000ffff037224 */ /* 0x004fe400078e0000 */
[----:B---3--:R-:W-:Y:S02]  /*120b0*/  IMAD R0, R20, UR4, RZ ;  /* 0x0000000414007c24 */ /* 0x008fe4000f8e02ff */
[C---:B------:R-:W-:Y:S01]  /*120c0*/  IMAD.WIDE.U32 R2, R18.reuse, UR4, R2 ;  /* 0x0000000412027c25 */ /* 0x040fe2000f8e0002 */
[----:B------:R-:W2:Y:S03]  /*120d0*/  S2R R20, SR_TID.X ;  /* 0x0000000000147919 */ /* 0x000ea60000002100 */
[----:B------:R-:W-:Y:S01]  /*120e0*/  IMAD R0, R18, UR5, R0 ;  /* 0x0000000512007c24 */ /* 0x000fe2000f8e0200 */
[----:B------:R-:W-:-:S03]  /*120f0*/  ULDC.64 UR4, c[0x0][0x2e0] ;  /* 0x0000b80000047ab9 */ /* 0x000fc60000000a00 */
[----:B------:R-:W-:Y:S02]  /*12100*/  IMAD.IADD R3, R3, 0x1, R0 ;  /* 0x0000000103037824 */ /* 0x000fe400078e0200 */
[----:B----4-:R-:W-:Y:S02]  /*12110*/  IMAD R0, R21, UR4, RZ ;  /* 0x0000000415007c24 */ /* 0x010fe4000f8e02ff */
[----:B------:R-:W3:Y:S01]  /*12120*/  S2R R21, SR_TID.X ;  /* 0x0000000000157919 */ /* 0x000ee20000002100 */
[----:B------:R-:W-:-:S04]  /*12130*/  IMAD.WIDE.U32 R2, R4, UR4, R2 ;  /* 0x0000000404027c25 */ /* 0x000fc8000f8e0002 */
[----:B------:R-:W-:Y:S01]  /*12140*/  IMAD R0, R4, UR5, R0 ;  /* 0x0000000504007c24 */ /* 0x000fe2000f8e0200 */
[----:B------:R-:W-:Y:S01]  /*12150*/  ULDC.64 UR4, c[0x0][0x2d0] ;  /* 0x0000b40000047ab9 */ /* 0x000fe20000000a00 */
[----:B------:R-:W4:Y:S02]  /*12160*/  @P1 LDC R4, c[0x0][0x44c] ;  /* 0x00011300ff041b82 */ /* 0x000f240000000800 */
[----:B------:R-:W-:Y:S01]  /*12170*/  IMAD.IADD R3, R3, 0x1, R0 ;  /* 0x0000000103037824 */ /* 0x000fe200078e0200 */
[----:B--2---:R-:W-:-:S04]  /*12180*/  LOP3.LUT R20, R20, 0x7f, RZ, 0xc0, !PT ;  /* 0x0000007f14147812 */ /* 0x004fc800078ec0ff */
[----:B------:R-:W-:Y:S01]  /*12190*/  SHF.R.U32.HI R20, RZ, 0x2, R20 ;  /* 0x00000002ff147819 */ /* 0x000fe20000011614 */
[----:B---3--:R-:W-:-:S05]  /*121a0*/  IMAD.SHL.U32 R6, R21, 0x20, RZ ;  /* 0x0000002015067824 */ /* 0x008fca00078e00ff */
[----:B------:R-:W-:-:S05]  /*121b0*/  LOP3.LUT R6, R20, 0x60, R6, 0xf8, !PT ;  /* 0x0000006014067812 */ /* 0x000fca00078ef806 */
[----:B------:R-:W-:-:S04]  /*121c0*/  IMAD.IADD R0, R6, 0x1, R12 ;  /* 0x0000000106007824 */ /* 0x000fc800078e020c */
[----:B----4-:R-:W-:-:S04]  /*121d0*/  @P1 IMAD.HI.U32 R6, R0, R4, RZ ;  /* 0x0000000400061227 */ /* 0x010fc800078e00ff */
[----:B------:R-:W-:Y:S01]  /*121e0*/  IMAD.MOV.U32 R4, RZ, RZ, R0 ;  /* 0x000000ffff047224 */ /* 0x000fe200078e0000 */
[----:B0-----:R-:W-:-:S04]  /*121f0*/  @P1 SHF.R.U32.HI R4, RZ, R5, R6 ;  /* 0x00000005ff041219 */ /* 0x001fc80000011606 */
[--C-:B------:R-:W-:Y:S01]  /*12200*/  SHF.R.S32.HI R5, RZ, 0x1f, R4.reuse ;  /* 0x0000001fff057819 */ /* 0x100fe20000011404 */
[----:B------:R-:W-:-:S04]  /*12210*/  IMAD.MOV R6, RZ, RZ, -R4 ;  /* 0x000000ffff067224 */ /* 0x000fc800078e0a04 */
[----:B------:R-:W-:Y:S02]  /*12220*/  IMAD R5, R5, UR4, RZ ;  /* 0x0000000405057c24 */ /* 0x000fe4000f8e02ff */
[----:B------:R-:W-:Y:S02]  /*12230*/  IMAD R6, R9, R6, R0 ;  /* 0x0000000609067224 */ /* 0x000fe400078e0200 */
[C---:B------:R-:W-:Y:S02]  /*12240*/  IMAD R7, R4.reuse, UR5, R5 ;  /* 0x0000000504077c24 */ /* 0x040fe4000f8e0205 */
[----:B------:R-:W-:-:S04]  /*12250*/  IMAD.WIDE.U32 R4, R4, UR4, R2 ;  /* 0x0000000404047c25 */ /* 0x000fc8000f8e0002 */
[----:B------:R-:W-:Y:S01]  /*12260*/  IMAD.IADD R5, R5, 0x1, R7 ;  /* 0x0000000105057824 */ /* 0x000fe200078e0207 */
[----:B------:R-:W-:-:S05]  /*12270*/  SHF.R.S32.HI R7, RZ, 0x1f, R6 ;  /* 0x0000001fff077819 */ /* 0x000fca0000011406 */
[----:B------:R-:W-:Y:S02]  /*12280*/  IMAD R7, R7, UR6, RZ ;  /* 0x0000000607077c24 */ /* 0x000fe4000f8e02ff */
[----:B------:R-:W-:-:S04]  /*12290*/  IMAD.WIDE.U32 R4, R6, UR6, R4 ;  /* 0x0000000606047c25 */ /* 0x000fc8000f8e0004 */
[----:B------:R-:W-:Y:S02]  /*122a0*/  IMAD R6, R6, UR7, R7 ;  /* 0x0000000706067c24 */ /* 0x000fe4000f8e0207 */
[----:B------:R-:W0:Y:S02]  /*122b0*/  @P1 LDC R7, c[0x0][0x450] ;  /* 0x00011400ff071b82 */ /* 0x000e240000000800 */
[----:B------:R-:W-:Y:S01]  /*122c0*/  IMAD.IADD R6, R5, 0x1, R6 ;  /* 0x0000000105067824 */ /* 0x000fe200078e0206 */
[----:B------:R-:W-:-:S04]  /*122d0*/  LEA R5, P0, R4, UR8, 0x1 ;  /* 0x0000000804057c11 */ /* 0x000fc8000f8008ff */
[----:B------:R-:W-:Y:S02]  /*122e0*/  LEA.HI.X R4, R4, UR9, R6, 0x1, P0 ;  /* 0x0000000904047c11 */ /* 0x000fe400080f0c06 */
[----:B------:R-:W2:Y:S01]  /*122f0*/  @P1 LDC R6, c[0x0][0x44c] ;  /* 0x00011300ff061b82 */ /* 0x000ea20000000800 */
[----:B------:R-:W-:Y:S02]  /*12300*/  VIADD R0, R0, 0x80 ;  /* 0x0000008000007836 */ /* 0x000fe40000000000 */
[----:B-1----:R-:W-:-:S05]  /*12310*/  IMAD.SHL.U32 R21, R10, 0x8, RZ ;  /* 0x000000080a157824 */ /* 0x002fca00078e00ff */
[----:B------:R-:W-:Y:S01]  /*12320*/  LOP3.LUT R21, R21, 0x18, RZ, 0xc0, !PT ;  /* 0x0000001815157812 */ /* 0x000fe200078ec0ff */
[----:B--2---:R-:W-:-:S04]  /*12330*/  @P1 IMAD.HI.U32 R8, R0, R6, RZ ;  /* 0x0000000600081227 */ /* 0x004fc800078e00ff */
[----:B------:R-:W-:Y:S01]  /*12340*/  IMAD.MOV.U32 R6, RZ, RZ, R0 ;  /* 0x000000ffff067224 */ /* 0x000fe200078e0000 */
[----:B0-----:R-:W-:-:S05]  /*12350*/  @P1 SHF.R.U32.HI R6, RZ, R7, R8 ;  /* 0x00000007ff061219 */ /* 0x001fca0000011608 */
[----:B------:R-:W-:-:S04]  /*12360*/  IMAD.MOV R7, RZ, RZ, -R6 ;  /* 0x000000ffff077224 */ /* 0x000fc800078e0a06 */
[----:B------:R-:W-:Y:S01]  /*12370*/  IMAD R0, R9, R7, R0 ;  /* 0x0000000709007224 */ /* 0x000fe200078e0200 */
        /* <DEDUP_REMOVED lines=9> */
[----:B------:R-:W-:-:S03]  /*12410*/  SHF.R.S32.HI R6, RZ, 0x1f, R0 ;  /* 0x0000001fff067819 */ /* 0x000fc60000011400 */
[----:B------:R-:W-:Y:S02]  /*12420*/  IMAD.IADD R3, R3, 0x1, R7 ;  /* 0x0000000103037824 */ /* 0x000fe400078e0207 */
[----:B------:R-:W-:Y:S02]  /*12430*/  IMAD R6, R6, UR6, RZ ;  /* 0x0000000606067c24 */ /* 0x000fe4000f8e02ff */
[----:B------:R-:W-:Y:S01]  /*12440*/  IMAD.WIDE.U32 R2, R0, UR6, R2 ;  /* 0x0000000600027c25 */ /* 0x000fe2000f8e0002 */
[----:B------:R-:W-:-:S03]  /*12450*/  LOP3.LUT R13, R21, 0x20, RZ, 0xfc, !PT ;  /* 0x00000020150d7812 */ /* 0x000fc600078efcff */
[----:B------:R-:W-:Y:S01]  /*12460*/  IMAD R6, R0, UR7, R6 ;  /* 0x0000000700067c24 */ /* 0x000fe2000f8e0206 */
[----:B------:R-:W-:-:S03]  /*12470*/  LEA R8, P3, R2, UR8, 0x1 ;  /* 0x0000000802087c11 */ /* 0x000fc6000f8608ff */
[----:B------:R-:W-:Y:S01]  /*12480*/  IMAD.IADD R6, R3, 0x1, R6 ;  /* 0x0000000103067824 */ /* 0x000fe200078e0206 */
[----:B------:R-:W-:Y:S01]  /*12490*/  ISETP.GE.AND P1, PT, R13, UR4, PT ;  /* 0x000000040d007c0c */ /* 0x000fe2000bf26270 */
[----:B-1----:R-:W-:-:S05]  /*124a0*/  IMAD.SHL.U32 R20, R11, 0x8, RZ ;  /* 0x000000080b147824 */ /* 0x002fca00078e00ff */
[----:B------:R-:W-:Y:S02]  /*124b0*/  LOP3.LUT R20, R20, 0x18, RZ, 0xc0, !PT ;  /* 0x0000001814147812 */ /* 0x000fe400078ec0ff */
[----:B------:R-:W-:Y:S02]  /*124c0*/  LOP3.LUT R21, R11, 0x7f, RZ, 0xc0, !PT ;  /* 0x0000007f0b157812 */ /* 0x000fe400078ec0ff */
[----:B------:R-:W-:Y:S01]  /*124d0*/  ISETP.GE.AND P2, PT, R20, UR4, PT ;  /* 0x0000000414007c0c */ /* 0x000fe2000bf46270 */
[----:B------:R-:W-:Y:S01]  /*124e0*/  UMOV UR4, 0xffffffff ;  /* 0xffffffff00047882 */ /* 0x000fe20000000000 */
[----:B------:R-:W-:Y:S02]  /*124f0*/  LEA.HI.X R7, R2, UR9, R6, 0x1, P3 ;  /* 0x0000000902077c11 */ /* 0x000fe400098f0c06 */
[----:B------:R-:W-:Y:S01]  /*12500*/  SHF.R.U32.HI R21, RZ, 0x2, R21 ;  /* 0x00000002ff157819 */ /* 0x000fe20000011615 */
[----:B0-----:R-:W-:Y:S08]  /*12510*/  BRA.DIV UR4, `(.L_x_11119) ;  /* 0x0000004204dc7947 */ /* 0x001ff0000b800000 */
[----:B------:R-:W2:Y:S04]  /*12520*/  LDL.LU R2, [R1+0x10] ;  /* 0x0000100001027983 */ /* 0x000ea80000300800 */
[----:B------:R-:W3:Y:S04]  /*12530*/  LDL.LU R11, [R1+0xc] ;  /* 0x00000c00010b7983 */ /* 0x000ee80000300800 */
[----:B------:R-:W0:Y:S04]  /*12540*/  SHFL.IDX PT, R3, R5, RZ, 0x1c1f ;  /* 0x001c1fff05037589 */ /* 0x000e2800000e0000 */
[----:B------:R-:W-:Y:S01]  /*12550*/  SHFL.IDX PT, R14, R8, 0x1, 0x1c1f ;  /* 0x003c1f00080e7f89 */ /* 0x000fe200000e0000 */
[----:B--2---:R-:W-:-:S03]  /*12560*/  IMAD R6, R2, R9, RZ ;  /* 0x0000000902067224 */ /* 0x004fc600078e02ff */
[----:B------:R-:W1:Y:S01]  /*12570*/  SHFL.IDX PT, R2, R4, RZ, 0x1c1f ;  /* 0x001c1fff04027589 */ /* 0x000e6200000e0000 */
[----:B---3--:R-:W-:-:S05]  /*12580*/  IMAD.IADD R0, R21, 0x1, R11 ;  /* 0x0000000115007824 */ /* 0x008fca00078e020b */
        /* <DEDUP_REMOVED lines=34> */
[----:B0-----:R-:W0:Y:S01]  /*127b0*/  SHFL.IDX PT, R3, R5, 0x3, 0x1c1f ;  /* 0x007c1f0005037f89 */ /* 0x001e2200000e0000 */
[----:B------:R-:W-:-:S05]  /*127c0*/  VIADD R2, R0, 0x80 ;  /* 0x0000008000027836 */ /* 0x000fca0000000000 */
[----:B------:R-:W-:Y:S01]  /*127d0*/  ISETP.GE.AND P3, PT, R2, R6, PT ;  /* 0x000000060200720c */ /* 0x000fe20003f66270 */
[----:B------:R-:W-:-:S05]  /*127e0*/  VIADD R2, R0, 0x60 ;  /* 0x0000006000027836 */ /* 0x000fca0000000000 */
[----:B------:R-:W-:Y:S02]  /*127f0*/  ISETP.GE.AND P4, PT, R2, R6, PT ;  /* 0x000000060200720c */ /* 0x000fe40003f86270 */
[----:B------:R-:W-:Y:S04]  /*12800*/  SHFL.IDX PT, R2, R7, RZ, 0x1c1f ;  /* 0x001c1fff07027589 */ /* 0x000fe800000e0000 */
[----:B------:R-:W-:Y:S07]  /*12810*/  SHFL.IDX PT, R7, R7, 0x1, 0x1c1f ;  /* 0x003c1f0007077f89 */ /* 0x000fee00000e0000 */
[----:B0-----:R-:W-:-:S05]  /*12820*/  @!P4 LEA R3, P5, R20, R3, 0x1 ;  /* 0x000000031403c211 */ /* 0x001fca00078a08ff */
[----:B------:R-:W-:Y:S02]  /*12830*/  @!P4 IMAD.X R9, RZ, RZ, R4, P5 ;  /* 0x000000ffff09c224 */ /* 0x000fe400028e0604 */
[----:B------:R-:W0:Y:S02]  /*12840*/  SHFL.IDX PT, R4, R8, RZ, 0x1c1f ;  /* 0x001c1fff08047589 */ /* 0x000e2400000e0000 */
[----:B0-----:R-:W-:-:S05]  /*12850*/  @!P3 LEA R4, P5, R20, R4, 0x1 ;  /* 0x000000041404b211 */ /* 0x001fca00078a08ff */
[----:B------:R-:W-:Y:S02]  /*12860*/  @!P3 IMAD.X R5, RZ, RZ, R2, P5 ;  /* 0x000000ffff05b224 */ /* 0x000fe400028e0602 */
[----:B------:R-:W-:Y:S02]  /*12870*/  @!P4 IMAD.MOV.U32 R2, RZ, RZ, R3 ;  /* 0x000000ffff02c224 */ /* 0x000fe400078e0003 */
[----:B------:R-:W-:-:S05]  /*12880*/  @!P4 IMAD.MOV.U32 R3, RZ, RZ, R9 ;  /* 0x000000ffff03c224 */ /* 0x000fca00078e0009 */
[----:B------:R-:W-:Y:S04]  /*12890*/  @!P4 LDGSTS.E.BYPASS.LTC128B.128 [R10+0xdc00], desc[UR50][R2.64], !P2 ;  /* 0x0dc00000020acfae */ /* 0x000fe8000d101d72 */
[----:B------:R-:W-:Y:S04]  /*128a0*/  @!P4 LDGSTS.E.BYPASS.LTC128B.128 [R10+0x10c00], desc[UR50][R2.64+0x40], !P1 ;  /* 0x10c00040020acfae */ /* 0x000fe8000c901d72 */
[----:B------:R0:W-:Y:S02]  /*128b0*/  @!P4 LDGSTS.E.BYPASS.LTC128B.128 [R10+0x13c00], desc[UR50][R2.64+0x80], !P0 ;  /* 0x13c00080020acfae */ /* 0x0001e4000c101d72 */
[----:B0-----:R-:W-:-:S02]  /*128c0*/  @!P3 IMAD.MOV.U32 R2, RZ, RZ, R4 ;  /* 0x000000ffff02b224 */ /* 0x001fc400078e0004 */
[----:B------:R-:W-:-:S05]  /*128d0*/  @!P3 IMAD.MOV.U32 R3, RZ, RZ, R5 ;  /* 0x000000ffff03b224 */ /* 0x000fca00078e0005 */
[----:B------:R0:W-:Y:S04]  /*128e0*/  @!P3 LDGSTS.E.BYPASS.LTC128B.128 [R10+0xe400], desc[UR50][R2.64], !P2 ;  /* 0x0e400000020abfae */ /* 0x0001e8000d101d72 */
[----:B------:R0:W-:Y:S04]  /*128f0*/  @!P3 LDGSTS.E.BYPASS.LTC128B.128 [R10+0x11400], desc[UR50][R2.64+0x40], !P1 ;  /* 0x11400040020abfae */ /* 0x0001e8000c901d72 */
[----:B------:R0:W-:Y:S02]  /*12900*/  @!P3 LDGSTS.E.BYPASS.LTC128B.128 [R10+0x14400], desc[UR50][R2.64+0x80], !P0 ;  /* 0x14400080020abfae */ /* 0x0001e4000c101d72 */
.L_x_11236:
[----:B0-----:R-:W-:Y:S02]  /*12910*/  VIADD R3, R0, 0xa0 ;  /* 0x000000a000037836 */ /* 0x001fe40000000000 */
[----:B------:R-:W-:-:S03]  /*12920*/  VIADD R8, R22, 0x2d800 ;  /* 0x0002d80016087836 */ /* 0x000fc60000000000 */
[----:B------:R-:W-:-:S13]  /*12930*/  ISETP.GE.AND P3, PT, R3, R6, PT ;  /* 0x000000060300720c */ /* 0x000fda0003f66270 */
[----:B------:R-:W-:-:S05]  /*12940*/  @!P3 LEA R2, P4, R20, R14, 0x1 ;  /* 0x0000000e1402b211 */ /* 0x000fca00078808ff */
        /* <DEDUP_REMOVED lines=9> */
.L_x_11120:
[----:B------:R-:W-:Y:S02]  /*129e0*/  PLOP3.LUT P1, PT, P1, P0, PT, 0xa2, 0x0 ;  /* 0x000000000000781c */ /* 0x000fe40000f21472 */
[----:B------:R-:W-:-:S08]  /*129f0*/  @P0 R2UR P1, UR4, R22 ;  /* 0x00000000160402ca */ /* 0x000fd00000020000 */
[----:B------:R-:W-:-:S05]  /*12a00*/  @P0 PLOP3.LUT P0, PT, P1, PT, PT, 0x80, 0x0 ;  /* 0x000000000000081c */ /* 0x000fca0000f0f070 */
[----:B------:R-:W-:Y:S01]  /*12a10*/  @!P1 SYNCS.ARRIVE.TRANS64.RED.A0T1 RZ, [UR4+0x2d800], RZ ;  /* 0x02d800ffffff99a7 */ /* 0x000fe20008200404 */
[----:B------:R-:W-:Y:S07]  /*12a20*/  @!P1 ARRIVES.LDGSTSBAR.64.TRANSCNT [UR4+0x2d800] ;  /* 0x02d80000ff0099b0 */ /* 0x000fee0008000a84 */
[----:B------:R-:W-:Y:S05]  /*12a30*/  @P0 BRA.U.ANY `(.L_x_11120) ;  /* 0xfffffffd00e80947 */ /* 0x000fea000393ffff */
[----:B0-----:R-:W2:Y:S02]  /*12a40*/  LDL.LU R2, [R1+0x1c] ;  /* 0x00001c0001027983 */ /* 0x001ea40000300800 */
[----:B--2---:R-:W-:-:S05]  /*12a50*/  VIADD R2, R2, 0x1 ;  /* 0x0000000102027836 */ /* 0x004fca0000000000 */
[----:B------:R0:W-:Y:S01]  /*12a60*/  STL [R1+0x1c], R2 ;  /* 0x00001c0201007387 */ /* 0x0001e20000100800 */
[----:B------:R-:W-:-:S04]  /*12a70*/  LEA.HI R0, R2, R2, RZ, 0x1 ;  /* 0x0000000202007211 */ /* 0x000fc800078f08ff */
[----:B------:R-:W-:-:S05]  /*12a80*/  LOP3.LUT R0, R0, 0xfffffffe, RZ, 0xc0, !PT ;  /* 0xfffffffe00007812 */ /* 0x000fca00078ec0ff */
[----:B------:R-:W-:-:S05]  /*12a90*/  IMAD.IADD R0, R2, 0x1, -R0 ;  /* 0x0000000102007824 */ /* 0x000fca00078e0a00 */
[----:B------:R-:W-:Y:S01]  /*12aa0*/  SHF.L.U32 R3, R0, 0x1f, RZ ;  /* 0x0000001f00037819 */ /* 0x000fe200000006ff */
[----:B------:R-:W-:Y:S01]  /*12ab0*/  NOP ;  /* 0x0000000000007918 */ /* 0x000fe20000000000 */
[----:B0-----:R-:W2:Y:S01]  /*12ac0*/  LDL R2, [R1+0x8] ;  /* 0x0000080001027983 */ /* 0x001ea20000100800 */
[----:B------:R0:W-:Y:S01]  /*12ad0*/  SYNCS.ARRIVE.TRANS64.A1T0 RZ, [R22+URZ+0x2d800], RZ ;  /* 0x02d800ff16ff79a7 */ /* 0x0001e2000810003f */
[----:B------:R-:W-:Y:S01]  /*12ae0*/  BSSY B0, `(.L_x_11121) ;  /* 0x0000005000007945 */ /* 0x000fe20003800000 */
[----:B------:R-:W1:Y:S01]  /*12af0*/  SYNCS.PHASECHK.TRANS64.TRYWAIT P0, [R22+URZ+0x2d820], R3 ;  /* 0x02d82003160075a7 */ /* 0x000e62000800017f */
[----:B--2---:R-:W-:-:S05]  /*12b00*/  VIADD R0, R2, 0xfffffffe ;  /* 0xfffffffe02007836 */ /* 0x004fca0000000000 */
[----:B------:R-:W-:Y:S01]  /*12b10*/  ISETP.GE.AND P1, PT, R0, R29, PT ;  /* 0x0000001d0000720c */ /* 0x000fe20003f26270 */
[----:B01----:R-:W-:-:S12]  /*12b20*/  @!P0 BRA `(.L_x_11122) ;  /* 0x0000004400708947 */ /* 0x003fd80003800000 */
.L_x_11237:
[----:B------:R-:W-:Y:S05]  /*12b30*/  BSYNC B0 ;  /* 0x0000000000007941 */ /* 0x000fea0003800000 */
.L_x_11121:
[----:B------:R-:W-:Y:S04]  /*12b40*/  BSSY B0, `(.L_x_11123) ;  /* 0x0000228000007945 */ /* 0x000fe80003800000 */
[----:B------:R-:W-:Y:S05]  /*12b50*/  @!P1 BRA `(.L_x_11124) ;  /* 0x0000002000989947 */ /* 0x000fea0003800000 */
[----:B------:R-:W0:Y:S01]  /*12b60*/  LDL R2, [R1+0x8] ;  /* 0x0000080001027983 */ /* 0x000e220000100800 */
[----:B------:R-:W-:Y:S01]  /*12b70*/  LOP3.LUT R6, RZ, R29, RZ, 0x33, !PT ;  /* 0x0000001dff067212 */ /* 0x000fe200078e33ff */
[----:B------:R-:W-:Y:S01]  /*12b80*/  BSSY B2, `(.L_x_11125) ;  /* 0x00000bb000027945 */ /* 0x000fe20003800000 */
[----:B0-----:R-:W-:-:S05]  /*12b90*/  IMAD.MOV R3, RZ, RZ, -R2 ;  /* 0x000000ffff037224 */ /* 0x001fca00078e0a02 */
[----:B------:R-:W-:-:S05]  /*12ba0*/  VIADDMNMX R6, R3, 0x1, R6, !PT ;  /* 0x0000000103067846 */ /* 0x000fca0007800106 */
[----:B------:R-:W-:-:S05]  /*12bb0*/  IMAD.IADD R2, R2, 0x1, R6 ;  /* 0x0000000102027824 */ /* 0x000fca00078e0206 */
[----:B------:R-:W-:-:S04]  /*12bc0*/  LOP3.LUT R2, R2, 0x1, RZ, 0xc0, !PT ;  /* 0x0000000102027812 */ /* 0x000fc800078ec0ff */
[----:B------:R-:W-:-:S13]  /*12bd0*/  ISETP.NE.U32.AND P0, PT, R2, 0x1, PT ;  /* 0x000000010200780c */ /* 0x000fda0003f05070 */
        /* <DEDUP_REMOVED lines=27> */
[----:B------:R-:W-:-:S04]  /*12d90*/  IMAD.WIDE.U32 R2, R25, UR6, R2 ;  /* 0x0000000619027c25 */ /* 0x000fc8000f8e0002 */
[----:B------:R-:W-:Y:S01]  /*12da0*/  IMAD.IADD R3, R4, 0x1, R3 ;  /* 0x0000000104037824 */ /* 0x000fe200078e0203 */
[----:B------:R-:W-:-:S04]  /*12db0*/  LEA R4, P0, R2, UR4, 0x2 ;  /* 0x0000000402047c11 */ /* 0x000fc8000f8010ff */
[----:B------:R-:W-:-:S06]  /*12dc0*/  LEA.HI.X R5, R2, UR5, R3, 0x2, P0 ;  /* 0x0000000502057c11 */ /* 0x000fcc00080f1403 */
[----:B------:R0:W5:Y:S03]  /*12dd0*/  LDG.E R5, desc[UR50][R4.64] ;  /* 0x0000003204057981 */ /* 0x000166000c1e1900 */
.L_x_11129:
[----:B------:R-:W-:Y:S01]  /*12de0*/  IMAD R3, R7, 0x8, R22 ;  /* 0x0000000807037824 */ /* 0x000fe200078e0216 */
[----:B------:R-:W-:Y:S01]  /*12df0*/  SHF.L.U32 R2, R9, 0x1f, RZ ;  /* 0x0000001f09027819 */ /* 0x000fe200000006ff */
[----:B------:R-:W-:Y:S03]  /*12e00*/  BSSY B3, `(.L_x_11130) ;  /* 0x0000003000037945 */ /* 0x000fe60003800000 */
[----:B------:R-:W1:Y:S02]  /*12e10*/  SYNCS.PHASECHK.TRANS64.TRYWAIT P0, [R3+URZ+0x2d840], R2 ;  /* 0x02d84002030075a7 */ /* 0x000e64000800017f */
[----:B-1----:R-:W-:Y:S05]  /*12e20*/  @!P0 BRA `(.L_x_11131) ;  /* 0x0000004000c48947 */ /* 0x002fea0003800000 */
.L_x_11238:
[----:B------:R-:W-:Y:S05]  /*12e30*/  BSYNC B3 ;  /* 0x0000000000037941 */ /* 0x000fea0003800000 */
.L_x_11130:
        /* <DEDUP_REMOVED lines=12> */
.L_x_11133:
[----:B------:R-:W-:Y:S05]  /*12f00*/  BSYNC B3 ;  /* 0x0000000000037941 */ /* 0x000fea0003800000 */
.L_x_11132:
        /* <DEDUP_REMOVED lines=11> */
.L_x_11134:
        /* <DEDUP_REMOVED lines=16> */
.L_x_11135:
        /* <DEDUP_REMOVED lines=16> */
.L_x_11136:
        /* <DEDUP_REMOVED lines=15> */
.L_x_11239:
[----:B------:R-:W-:Y:S05]  /*132b0*/  BSYNC B3 ;  /* 0x0000000000037941 */ /* 0x000fea0003800000 */
.L_x_11137:
        /* <DEDUP_REMOVED lines=12> */
.L_x_11140:
[----:B------:R-:W-:Y:S05]  /*13380*/  BSYNC B3 ;  /* 0x0000000000037941 */ /* 0x000fea0003800000 */
.L_x_11139:
        /* <DEDUP_REMOVED lines=11> */
.L_x_11141:
        /* <DEDUP_REMOVED lines=15> */
.L_x_11142:
        /* <DEDUP_REMOVED lines=15> */
.L_x_11143:
        /* <DEDUP_REMOVED lines=12> */
.L_x_11128:
[----:B------:R-:W-:Y:S05]  /*136e0*/  BSYNC B1 ;  /* 0x0000000000017941 */ /* 0x000fea0003800000 */
.L_x_11127:
[----:B------:R-:W2:Y:S01]  /*136f0*/  LDL R0, [R1+0x8] ;  /* 0x0000080001007983 */ /* 0x000ea20000100800 */
[----:B------:R-:W-:Y:S02]  /*13700*/  IMAD.MOV.U32 R23, RZ, RZ, R7 ;  /* 0x000000ffff177224 */ /* 0x000fe400078e0007 */
[----:B------:R-:W-:Y:S02]  /*13710*/  IMAD.MOV.U32 R26, RZ, RZ, R9 ;  /* 0x000000ffff1a7224 */ /* 0x000fe400078e0009 */
[----:B--2---:R-:W-:-:S07]  /*13720*/  VIADD R0, R0, 0xfffffffd ;  /* 0xfffffffd00007836 */ /* 0x004fce0000000000 */
.L_x_11126:
[----:B------:R-:W-:Y:S05]  /*13730*/  BSYNC B2 ;  /* 0x0000000000027941 */ /* 0x000fea0003800000 */
.L_x_11125:
[----:B------:R-:W2:Y:S01]  /*13740*/  LDL.LU R2, [R1+0x8] ;  /* 0x0000080001027983 */ /* 0x000ea20000300800 */
[----:B------:R-:W-:Y:S01]  /*13750*/  VIADD R6, R6, 0xfffffffe ;  /* 0xfffffffe06067836 */ /* 0x000fe20000000000 */
[----:B--2---:R-:W-:-:S04]  /*13760*/  LOP3.LUT R3, RZ, R2, RZ, 0x33, !PT ;  /* 0x00000002ff037212 */ /* 0x004fc800078e33ff */
[----:B------:R-:W-:-:S13]  /*13770*/  ISETP.NE.AND P0, PT, R6, R3, PT ;  /* 0x000000030600720c */ /* 0x000fda0003f05270 */
[----:B------:R-:W-:Y:S05]  /*13780*/  @!P0 BRA `(.L_x_11124) ;  /* 0x00000014008c8947 */ /* 0x000fea0003800000 */
[----:B------:R-:W-:-:S07]  /*13790*/  IMAD.MOV.U32 R4, RZ, RZ, R17 ;  /* 0x000000ffff047224 */ /* 0x000fce00078e0011 */
.L_x_11178:
        /* <DEDUP_REMOVED lines=30> */
[----:B------:R-:W-:-:S05]  /*13980*/  LEA.HI.X R5, R2, UR5, R3, 0x2, P0 ;  /* 0x0000000502057c11 */ /* 0x000fca00080f1403 */
[----:B------:R0:W5:Y:S04]  /*13990*/  LDG.E R4, desc[UR50][R4.64] ;  /* 0x0000003204047981 */ /* 0x000168000c1e1900 */
.L_x_11146:
[----:B------:R-:W-:Y:S01]  /*139a0*/  IMAD R3, R6, 0x8, R22 ;  /* 0x0000000806037824 */ /* 0x000fe200078e0216 */
[----:B------:R-:W-:Y:S01]  /*139b0*/  SHF.L.U32 R2, R7, 0x1f, RZ ;  /* 0x0000001f07027819 */ /* 0x000fe200000006ff */
[----:B------:R-:W-:Y:S03]  /*139c0*/  BSSY B2, `(.L_x_11147) ;  /* 0x0000003000027945 */ /* 0x000fe60003800000 */
[----:B------:R-:W1:Y:S02]  /*139d0*/  SYNCS.PHASECHK.TRANS64.TRYWAIT P0, [R3+URZ+0x2d840], R2 ;  /* 0x02d84002030075a7 */ /* 0x000e64000800017f */
[----:B-1----:R-:W-:Y:S05]  /*139e0*/  @!P0 BRA `(.L_x_11148) ;  /* 0x0000003400fc8947 */ /* 0x002fea0003800000 */
.L_x_11240:
[----:B------:R-:W-:Y:S05]  /*139f0*/  BSYNC B2 ;  /* 0x0000000000027941 */ /* 0x000fea0003800000 */
.L_x_11147:
        /* <DEDUP_REMOVED lines=12> */
.L_x_11150:
[----:B------:R-:W-:Y:S05]  /*13ac0*/  BSYNC B2 ;  /* 0x0000000000027941 */ /* 0x000fea0003800000 */
.L_x_11149:
        /* <DEDUP_REMOVED lines=11> */
.L_x_11151:
        /* <DEDUP_REMOVED lines=16> */
.L_x_11152:
        /* <DEDUP_REMOVED lines=16> */
.L_x_11153:
        /* <DEDUP_REMOVED lines=15> */
.L_x_11241:
[----:B------:R-:W-:Y:S05]  /*13e70*/  BSYNC B2 ;  /* 0x0000000000027941 */ /* 0x000fea0003800000 */
.L_x_11154:
        /* <DEDUP_REMOVED lines=11> */
.L_x_11157:
[----:B------:R-:W-:Y:S05]  /*13f30*/  BSYNC B2 ;  /* 0x0000000000027941 */ /* 0x000fea0003800000 */
.L_x_11156:
        /* <DEDUP_REMOVED lines=10> */
.L_x_11158:
        /* <DEDUP_REMOVED lines=15> */
.L_x_11159:
        /* <DEDUP_REMOVED lines=15> */
.L_x_11160:
        /* <DEDUP_REMOVED lines=12> */
.L_x_11145:
[----:B------:R-:W-:Y:S05]  /*14280*/  BSYNC B1 ;  /* 0x0000000000017941 */ /* 0x000fea0003800000 */
.L_x_11144:
[----:B------:R-:W2:Y:S01]  /*14290*/  LDL R2, [R1] ;  /* 0x0000000001027983 */ /* 0x000ea20000100800 */
[----:B------:R-:W-:Y:S01]  /*142a0*/  VIADD R23, R6, 0x1 ;  /* 0x0000000106177836 */ /* 0x000fe20000000000 */
[----:B------:R-:W-:Y:S01]  /*142b0*/  BSSY B1, `(.L_x_11161) ;  /* 0x00000ad000017945 */ /* 0x000fe20003800000 */
[----:B------:R-:W-:-:S03]  /*142c0*/  VIADD R9, R0, 0xffffffff ;  /* 0xffffffff00097836 */ /* 0x000fc60000000000 */
        /* <DEDUP_REMOVED lines=28> */
.L_x_11163:
[----:B------:R-:W-:Y:S01]  /*14490*/  IMAD R2, R23, 0x8, R22 ;  /* 0x0000000817027824 */ /* 0x000fe200078e0216 */
[----:B------:R-:W-:Y:S01]  /*144a0*/  SHF.L.U32 R3, R26, 0x1f, RZ ;  /* 0x0000001f1a037819 */ /* 0x000fe200000006ff */
[----:B------:R-:W-:Y:S03]  /*144b0*/  BSSY B2, `(.L_x_11164) ;  /* 0x0000003000027945 */ /* 0x000fe60003800000 */
[----:B------:R-:W1:Y:S02]  /*144c0*/  SYNCS.PHASECHK.TRANS64.TRYWAIT P0, [R2+URZ+0x2d840], R3 ;  /* 0x02d84003020075a7 */ /* 0x000e64000800017f */
[----:B-1----:R-:W-:Y:S05]  /*144d0*/  @!P0 BRA `(.L_x_11165) ;  /* 0x0000002c00688947 */ /* 0x002fea0003800000 */
.L_x_11242:
[----:B------:R-:W-:Y:S05]  /*144e0*/  BSYNC B2 ;  /* 0x0000000000027941 */ /* 0x000fea0003800000 */
.L_x_11164:
        /* <DEDUP_REMOVED lines=12> */
.L_x_11167:
[----:B------:R-:W-:Y:S05]  /*145b0*/  BSYNC B2 ;  /* 0x0000000000027941 */ /* 0x000fea0003800000 */
.L_x_11166:
        /* <DEDUP_REMOVED lines=12> */
.L_x_11168:
        /* <DEDUP_REMOVED lines=16> */
.L_x_11169:
        /* <DEDUP_REMOVED lines=16> */
.L_x_11170:
        /* <DEDUP_REMOVED lines=15> */
.L_x_11243:
[----:B------:R-:W-:Y:S05]  /*14970*/  BSYNC B2 ;  /* 0x0000000000027941 */ /* 0x000fea0003800000 */
.L_x_11171:
        /* <DEDUP_REMOVED lines=11> */
.L_x_11174:
[----:B------:R-:W-:Y:S05]  /*14a30*/  BSYNC B2 ;  /* 0x0000000000027941 */ /* 0x000fea0003800000 */
.L_x_11173:
        /* <DEDUP_REMOVED lines=10> */
.L_x_11175:
        /* <DEDUP_REMOVED lines=15> */
.L_x_11176:
        /* <DEDUP_REMOVED lines=15> */
.L_x_11177:
        /* <DEDUP_REMOVED lines=12> */
.L_x_11162:
[----:B------:R-:W-:Y:S05]  /*14d80*/  BSYNC B1 ;  /* 0x0000000000017941 */ /* 0x000fea0003800000 */
.L_x_11161:
[----:B------:R-:W-:Y:S01]  /*14d90*/  ISETP.GT.AND P0, PT, R9, R29, PT ;  /* 0x0000001d0900720c */ /* 0x000fe20003f04270 */
[----:B------:R-:W-:-:S12]  /*14da0*/  VIADD R0, R0, 0xfffffffe ;  /* 0xfffffffe00007836 */ /* 0x000fd80000000000 */
[----:B------:R-:W-:Y:S05]  /*14db0*/  @P0 BRA `(.L_x_11178) ;  /* 0xffffffe800780947 */ /* 0x000fea000383ffff */
.L_x_11124:
[----:B------:R-:W-:Y:S05]  /*14dc0*/  BSYNC B0 ;  /* 0x0000000000007941 */ /* 0x000fea0003800000 */
.L_x_11123:
        /* <DEDUP_REMOVED lines=17> */
.L_x_11180:
[----:B------:R-:W-:Y:S05]  /*14ee0*/  BSYNC B0 ;  /* 0x0000000000007941 */ /* 0x000fea0003800000 */
.L_x_11179:
[----:B------:R-:W2:Y:S01]  /*14ef0*/  LDL R0, [R1] ;  /* 0x0000000001007983 */ /* 0x000ea20000100800 */
[----:B------:R-:W-:Y:S01]  /*14f00*/  BSSY B0, `(.L_x_11181) ;  /* 0x0000046000007945 */ /* 0x000fe20003800000 */
[----:B--2---:R-:W-:-:S13]  /*14f10*/  LOP3.LUT P0, RZ, R0, 0x1, RZ, 0xc0, !PT ;  /* 0x0000000100ff7812 */ /* 0x004fda000780c0ff */
[----:B------:R-:W-:Y:S05]  /*14f20*/  @!P0 BRA `(.L_x_11182) ;  /* 0x00000004000c8947 */ /* 0x000fea0003800000 */
[----:B0-----:R-:W-:Y:S01]  /*14f30*/  IMAD R3, R23, 0x8, R22 ;  /* 0x0000000817037824 */ /* 0x001fe200078e0216 */
[----:B------:R-:W-:Y:S01]  /*14f40*/  SHF.L.U32 R0, R26, 0x1f, RZ ;  /* 0x0000001f1a007819 */ /* 0x000fe200000006ff */
[----:B------:R-:W-:Y:S01]  /*14f50*/  BSSY B1, `(.L_x_11183) ;  /* 0x0000004000017945 */ /* 0x000fe20003800000 */
[----:B------:R-:W-:Y:S02]  /*14f60*/  ISETP.NE.AND P1, PT, R6, RZ, PT ;  /* 0x000000ff0600720c */ /* 0x000fe40003f25270 */
[----:B------:R-:W0:Y:S02]  /*14f70*/  SYNCS.PHASECHK.TRANS64.TRYWAIT P0, [R3+URZ+0x2d860], R0 ;  /* 0x02d86000030075a7 */ /* 0x000e24000800017f */
[----:B0-----:R-:W-:Y:S09]  /*14f80*/  @!P0 BRA `(.L_x_11184) ;  /* 0x0000002000e48947 */ /* 0x001ff20003800000 */
.L_x_11244:
[----:B------:R-:W-:Y:S05]  /*14f90*/  BSYNC B1 ;  /* 0x0000000000017941 */ /* 0x000fea0003800000 */
.L_x_11183:
        /* <DEDUP_REMOVED lines=9> */
.L_x_11186:
[----:B------:R-:W-:Y:S05]  /*15030*/  BSYNC B1 ;  /* 0x0000000000017941 */ /* 0x000fea0003800000 */
.L_x_11185:
[----:B0-----:R-:W-:Y:S01]  /*15040*/  IMAD R0, R23, 0x6000, R22 ;  /* 0x0000600017007824 */ /* 0x001fe200078e0216 */
        /* <DEDUP_REMOVED lines=9> */
.L_x_11187:
        /* <DEDUP_REMOVED lines=15> */
.L_x_11188:
        /* <DEDUP_REMOVED lines=15> */
.L_x_11189:
        /* <DEDUP_REMOVED lines=10> */
.L_x_11182:
[----:B------:R-:W-:Y:S05]  /*15360*/  BSYNC B0 ;  /* 0x0000000000007941 */ /* 0x000fea0003800000 */
.L_x_11181:
[----:B------:R-:W-:-:S05]  /*15370*/  VIADD R23, R23, 0x1 ;  /* 0x0000000117177836 */ /* 0x000fca0000000000 */
[----:B------:R-:W-:-:S04]  /*15380*/  ISETP.NE.AND P0, PT, R23, 0x2, PT ;  /* 0x000000021700780c */ /* 0x000fc80003f05270 */
[----:B0-----:R-:W-:Y:S02]  /*15390*/  SEL R3, RZ, 0x1, P0 ;  /* 0x00000001ff037807 */ /* 0x001fe40000000000 */
[----:B------:R-:W-:Y:S02]  /*153a0*/  SEL R23, R23, RZ, P0 ;  /* 0x000000ff17177207 */ /* 0x000fe40000000000 */
[----:B------:R-:W-:-:S07]  /*153b0*/  LOP3.LUT R26, R26, R3, RZ, 0x3c, !PT ;  /* 0x000000031a1a7212 */ /* 0x000fce00078e3cff */
.L_x_11105:
[----:B------:R-:W-:Y:S05]  /*153c0*/  BSYNC B7 ;  /* 0x0000000000077941 */ /* 0x000fea0003800000 */
.L_x_11103:
[----:B------:R-:W2:Y:S02]  /*153d0*/  LDL R0, [R1] ;  /* 0x0000000001007983 */ /* 0x000ea40000100800 */
        /* <DEDUP_REMOVED lines=11> */
.L_x_11190:
        /* <DEDUP_REMOVED lines=10> */
[----:B------:R-:W2:Y:S01]  /*15530*/  @!P1 LDG.E R2, desc[UR50][R2.64] ;  /* 0x0000003202029981 */ /* 0x000ea2000c1e1900 */
[----:B------:R-:W-:Y:S01]  /*15540*/  IMAD.MOV.U32 R17, RZ, RZ, RZ ;  /* 0x000000ffff117224 */ /* 0x000fe200078e00ff */
[C---:B------:R-:W-:Y:S02]  /*15550*/  ISETP.GE.U32.AND P2, PT, R8.reuse, 0x2, PT ;  /* 0x000000020800780c */ /* 0x040fe40003f46070 */
[C---:B------:R-:W-:Y:S01]  /*15560*/  ISETP.GE.U32.AND P3, PT, R8.reuse, 0x4, PT ;  /* 0x000000040800780c */ /* 0x040fe20003f66070 */
[----:B------:R-:W-:Y:S01]  /*15570*/  SHFL.IDX PT, R0, R16, RZ, 0x1f ;  /* 0x00001fff10007589 */ /* 0x000fe200000e0000 */
[C---:B------:R-:W-:Y:S02]  /*15580*/  ISETP.GE.U32.AND P4, PT, R8.reuse, 0x8, PT ;  /* 0x000000080800780c */ /* 0x040fe40003f86070 */
[C---:B------:R-:W-:Y:S01]  /*15590*/  ISETP.GE.U32.AND P5, PT, R8.reuse, 0x10, PT ;  /* 0x000000100800780c */ /* 0x040fe20003fa6070 */
[----:B--2---:R-:W-:Y:S01]  /*155a0*/  @!P1 IMAD.MOV.U32 R17, RZ, RZ, R2 ;  /* 0x000000ffff119224 */ /* 0x004fe200078e0002 */
[----:B------:R-:W-:-:S04]  /*155b0*/  ISETP.NE.AND P1, PT, R8, RZ, PT ;  /* 0x000000ff0800720c */ /* 0x000fc80003f25270 */
[----:B------:R-:W2:Y:S02]  /*155c0*/  SHFL.UP PT, R14, R17, 0x1, RZ ;  /* 0x04200000110e7989 */ /* 0x000ea400000e00ff */
[----:B--2---:R-:W-:-:S05]  /*155d0*/  SEL R4, R14, RZ, P1 ;  /* 0x000000ff0e047207 */ /* 0x004fca0000800000 */
[----:B------:R-:W-:-:S05]  /*155e0*/  IMAD.IADD R4, R17, 0x1, R4 ;  /* 0x0000000111047824 */ /* 0x000fca00078e0204 */
        /* <DEDUP_REMOVED lines=14> */
.L_x_11254:
[----:B------:R-:W-:Y:S02]  /*156d0*/  ULDC UR4, c[0x0][0xc38] ;  /* 0x00030e0000047ab9 */ /* 0x000fe40000000800 */
[----:B------:R-:W-:-:S04]  /*156e0*/  IMAD.U32 R4, RZ, RZ, UR4 ;  /* 0x00000004ff047e24 */ /* 0x000fc8000f8e00ff */
[----:B---3--:R-:W-:-:S04]  /*156f0*/  IMAD R14, R14, R4, RZ ;  /* 0x000000040e0e7224 */ /* 0x008fc800078e02ff */
[----:B------:R-:W-:-:S05]  /*15700*/  IMAD.IADD R5, R5, 0x1, R14 ;  /* 0x0000000105057824 */ /* 0x000fca00078e020e */
[----:B------:R-:W-:-:S13]  /*15710*/  ISETP.GT.AND P6, PT, R5, R0, PT ;  /* 0x000000000500720c */ /* 0x000fda0003fc4270 */
[----:B------:R-:W-:Y:S05]  /*15720*/  @P6 BRA `(.L_x_11193) ;  /* 0x00000000009c6947 */ /* 0x000fea0003800000 */
.L_x_11198:
[----:B------:R-:W3:Y:S01]  /*15730*/  LDC R2, c[0x0][0xc3c] ;  /* 0x00030f00ff027b82 */ /* 0x000ee20000000800 */
[----:B------:R-:W-:-:S05]  /*15740*/  VIADD R19, R19, 0x1f ;  /* 0x0000001f13137836 */ /* 0x000fca0000000000 */
[----:B---3--:R-:W-:-:S13]  /*15750*/  ISETP.GE.AND P6, PT, R19, R2, PT ;  /* 0x000000021300720c */ /* 0x008fda0003fc6270 */
[----:B------:R-:W-:Y:S05]  /*15760*/  @P6 BRA `(.L_x_11194) ;  /* 0x0000000400d06947 */ /* 0x000fea0003800000 */
[----:B--2---:R-:W2:Y:S01]  /*15770*/  S2R R3, SR_TID.X ;  /* 0x0000000000037919 */ /* 0x004ea20000002100 */
[----:B------:R-:W-:Y:S01]  /*15780*/  BSSY B0, `(.L_x_11195) ;  /* 0x0000009000007945 */ /* 0x000fe20003800000 */
[----:B------:R-:W-:Y:S01]  /*15790*/  IMAD.MOV.U32 R17, RZ, RZ, RZ ;  /* 0x000000ffff117224 */ /* 0x000fe200078e00ff */
[----:B--2---:R-:W-:-:S05]  /*157a0*/  LOP3.LUT R3, R3, 0x1f, RZ, 0xc0, !PT ;  /* 0x0000001f03037812 */ /* 0x004fca00078ec0ff */
[----:B------:R-:W-:-:S05]  /*157b0*/  IMAD.IADD R7, R19, 0x1, R3 ;  /* 0x0000000113077824 */ /* 0x000fca00078e0203 */
[----:B------:R-:W-:-:S13]  /*157c0*/  ISETP.GE.OR P6, PT, R7, R2, !P0 ;  /* 0x000000020700720c */ /* 0x000fda00047c6670 */
[----:B------:R-:W-:Y:S05]  /*157d0*/  @P6 BRA `(.L_x_11196) ;  /* 0x00000000000c6947 */ /* 0x000fea0003800000 */
[----:B------:R-:W2:Y:S02]  /*157e0*/  LDC.64 R2, c[0x0][0xc80] ;  /* 0x00032000ff027b82 */ /* 0x000ea40000000a00 */
[----:B--2---:R-:W-:-:S05]  /*157f0*/  IMAD.WIDE R2, R7, 0x4, R2 ;  /* 0x0000000407027825 */ /* 0x004fca00078e0202 */
[----:B------:R2:W5:Y:S02]  /*15800*/  LDG.E R17, desc[UR50][R2.64] ;  /* 0x0000003202117981 */ /* 0x000564000c1e1900 */
.L_x_11196:
[----:B------:R-:W-:Y:S05]  /*15810*/  BSYNC B0 ;  /* 0x0000000000007941 */ /* 0x000fea0003800000 */
.L_x_11195:
[----:B------:R-:W-:-:S03]  /*15820*/  UMOV UR4, 0xffffffff ;  /* 0xffffffff00047882 */ /* 0x000fc60000000000 */
[----:B------:R-:W-:Y:S05]  /*15830*/  BRA.DIV UR4, `(.L_x_11197) ;  /* 0x0000001e04f07947 */ /* 0x000fea000b800000 */
[----:B-----5:R-:W3:Y:S02]  /*15840*/  SHFL.UP PT, R14, R17, 0x1, RZ ;  /* 0x04200000110e7989 */ /* 0x020ee400000e00ff */
[----:B---3--:R-:W-:-:S05]  /*15850*/  SEL R14, R14, RZ, P1 ;  /* 0x000000ff0e0e7207 */ /* 0x008fca0000800000 */
        /* <DEDUP_REMOVED lines=14> */
.L_x_11262:
[----:B------:R-:W-:Y:S02]  /*15940*/  ULDC UR4, c[0x0][0xc38] ;  /* 0x00030e0000047ab9 */ /* 0x000fe40000000800 */
[----:B------:R-:W-:-:S04]  /*15950*/  IMAD.U32 R4, RZ, RZ, UR4 ;  /* 0x00000004ff047e24 */ /* 0x000fc8000f8e00ff */
[----:B---3--:R-:W-:-:S04]  /*15960*/  IMAD R14, R14, R4, RZ ;  /* 0x000000040e0e7224 */ /* 0x008fc800078e02ff */
[----:B------:R-:W-:-:S05]  /*15970*/  IMAD.IADD R5, R14, 0x1, R5 ;  /* 0x000000010e057824 */ /* 0x000fca00078e0205 */
[----:B------:R-:W-:-:S13]  /*15980*/  ISETP.GT.AND P6, PT, R5, R0, PT ;  /* 0x000000000500720c */ /* 0x000fda0003fc4270 */
[----:B------:R-:W-:Y:S05]  /*15990*/  @!P6 BRA `(.L_x_11198) ;  /* 0xfffffffc0064e947 */ /* 0x000fea000383ffff */
.L_x_11193:
        /* <DEDUP_REMOVED lines=8> */
.L_x_11266:
[----:B------:R-:W-:Y:S01]  /*15a20*/  ISETP.NE.AND P0, PT, R2, RZ, PT ;  /* 0x000000ff0200720c */ /* 0x000fe20003f05270 */
[----:B------:R-:W-:-:S12]  /*15a30*/  IMAD.MOV.U32 R14, RZ, RZ, RZ ;  /* 0x000000ffff0e7224 */ /* 0x000fd800078e00ff */
[----:B------:R-:W-:Y:S05]  /*15a40*/  @!P0 BRA `(.L_x_11200) ;  /* 0x0000000000108947 */ /* 0x000fea0003800000 */
[----:B------:R-:W-:Y:S01]  /*15a50*/  UMOV UR4, 0xffffffff ;  /* 0xffffffff00047882 */ /* 0x000fe20000000000 */
[----:B------:R-:W-:Y:S02]  /*15a60*/  VIADD R12, R6, 0xffffffff ;  /* 0xffffffff060c7836 */ /* 0x000fe40000000000 */
[----:B------:R-:W-:Y:S05]  /*15a70*/  BRA.DIV UR4, `(.L_x_11201) ;  /* 0x0000002204647947 */ /* 0x000fea000b800000 */
[----:B------:R0:W0:Y:S02]  /*15a80*/  SHFL.IDX PT, R14, R3, R12, 0x1f ;  /* 0x00001f0c030e7589 */ /* 0x00002400000e0000 */
.L_x_11200:
[----:B0-2---:R-:W0:Y:S01]  /*15a90*/  LDC.64 R2, c[0x0][0xc90] ;  /* 0x00032400ff027b82 */ /* 0x005e220000000a00 */
[----:B------:R-:W-:-:S04]  /*15aa0*/  IMAD.IADD R19, R6, 0x1, R19 ;  /* 0x0000000106137824 */ /* 0x000fc800078e0213 */
[----:B0-----:R-:W-:-:S05]  /*15ab0*/  IMAD.WIDE R2, R19, 0x4, R2 ;  /* 0x0000000413027825 */ /* 0x001fca00078e0202 */
[----:B---3--:R0:W4:Y:S01]  /*15ac0*/  LDG.E R6, desc[UR50][R2.64] ;  /* 0x0000003202067981 */ /* 0x008122000c1e1900 */
[----:B------:R-:W-:-:S04]  /*15ad0*/  IMAD R16, R14, R4, R16 ;  /* 0x000000040e107224 */ /* 0x000fc800078e0210 */
[----:B------:R-:W-:Y:S02]  /*15ae0*/  IMAD.IADD R0, R0, 0x1, -R16 ;  /* 0x0000000100007824 */ /* 0x000fe400078e0a10 */
[----:B0-----:R-:W-:Y:S02]  /*15af0*/  IMAD.MOV.U32 R2, RZ, RZ, RZ ;  /* 0x000000ffff027224 */ /* 0x001fe400078e00ff */
[----:B----4-:R-:W-:-:S05]  /*15b00*/  IMAD R5, R17, R6, RZ ;  /* 0x0000000611057224 */ /* 0x010fca00078e02ff */
[----:B------:R-:W-:-:S04]  /*15b10*/  IABS R7, R5 ;  /* 0x0000000500077213 */ /* 0x000fc80000000000 */
[----:B------:R-:W0:Y:S08]  /*15b20*/  I2F.RP R8, R7 ;  /* 0x0000000700087306 */ /* 0x000e300000209400 */
[----:B0-----:R-:W1:Y:S02]  /*15b30*/  MUFU.RCP R8, R8 ;  /* 0x0000000800087308 */ /* 0x001e640000001000 */
[----:B-1----:R-:W-:Y:S01]  /*15b40*/  VIADD R9, R8, 0xffffffe ;  /* 0x0ffffffe08097836 */ /* 0x002fe20000000000 */
[----:B------:R-:W-:-:S05]  /*15b50*/  IABS R8, R5 ;  /* 0x0000000500087213 */ /* 0x000fca0000000000 */
[----:B------:R-:W0:Y:S01]  /*15b60*/  F2I.FTZ.U32.TRUNC.NTZ R3, R9 ;  /* 0x0000000900037305 */ /* 0x000e22000021f000 */
[----:B------:R-:W-:Y:S02]  /*15b70*/  IMAD.MOV R8, RZ, RZ, -R8 ;  /* 0x000000ffff087224 */ /* 0x000fe400078e0a08 */
[----:B0-----:R-:W-:-:S04]  /*15b80*/  IMAD.MOV R10, RZ, RZ, -R3 ;  /* 0x000000ffff0a7224 */ /* 0x001fc800078e0a03 */
[----:B------:R-:W-:-:S04]  /*15b90*/  IMAD R11, R10, R7, RZ ;  /* 0x000000070a0b7224 */ /* 0x000fc800078e02ff */
[----:B------:R-:W-:Y:S01]  /*15ba0*/  IMAD.HI.U32 R2, R3, R11, R2 ;  /* 0x0000000b03027227 */ /* 0x000fe200078e0002 */
        /* <DEDUP_REMOVED lines=21> */
[----:B0-----:R-:W-:Y:S01]  /*15d00*/  VIADD R2, R8, 0xffffffe ;  /* 0x0ffffffe08027836 */ /* 0x001fe20000000000 */
[----:B------:R-:W-:-:S05]  /*15d10*/  IABS R8, R0 ;  /* 0x0000000000087213 */ /* 0x000fca0000000000 */
[----:B------:R0:W1:Y:S02]  /*15d20*/  F2I.FTZ.U32.TRUNC.NTZ R3, R2 ;  /* 0x0000000200037305 */ /* 0x000064000021f000 */
[----:B0-----:R-:W-:Y:S02]  /*15d30*/  IMAD.MOV.U32 R2, RZ, RZ, RZ ;  /* 0x000000ffff027224 */ /* 0x001fe400078e00ff */
[----:B-1----:R-:W-:-:S04]  /*15d40*/  IMAD.MOV R5, RZ, RZ, -R3 ;  /* 0x000000ffff057224 */ /* 0x002fc800078e0a03 */
[----:B------:R-:W-:-:S04]  /*15d50*/  IMAD R5, R5, R6, RZ ;  /* 0x0000000605057224 */ /* 0x000fc800078e02ff */
[----:B------:R-:W-:Y:S01]  /*15d60*/  IMAD.HI.U32 R3, R3, R5, R2 ;  /* 0x0000000503037227 */ /* 0x000fe200078e0002 */
[-C--:B------:R-:W-:Y:S02]  /*15d70*/  IABS R5, R4.reuse ;  /* 0x0000000400057213 */ /* 0x080fe40000000000 */
[C---:B------:R-:W-:Y:S01]  /*15d80*/  LOP3.LUT R2, R0.reuse, R4, RZ, 0x3c, !PT ;  /* 0x0000000400027212 */ /* 0x040fe200078e3cff */
[----:B------:R-:W-:Y:S02]  /*15d90*/  IMAD.IADD R0, R0, 0x1, R7 ;  /* 0x0000000100007824 */ /* 0x000fe400078e0207 */
        /* <DEDUP_REMOVED lines=12> */
[----:B------:R-:W-:-:S04]  /*15e60*/  IMAD.MOV R4, RZ, RZ, -R4 ;  /* 0x000000ffff047224 */ /* 0x000fc800078e0a04 */
[----:B------:R-:W-:Y:S01]  /*15e70*/  IMAD R18, R3, R4, R0 ;  /* 0x0000000403127224 */ /* 0x000fe200078e0200 */
[----:B------:R-:W-:-:S05]  /*15e80*/  LOP3.LUT R0, RZ, R3, RZ, 0x33, !PT ;  /* 0x00000003ff007212 */ /* 0x000fca00078e33ff */
[----:B------:R-:W-:Y:S01]  /*15e90*/  IMAD.IADD R17, R17, 0x1, R0 ;  /* 0x0000000111117824 */ /* 0x000fe200078e0200 */
[----:B------:R-:W-:Y:S06]  /*15ea0*/  BRA `(.L_x_11202) ;  /* 0x00000000001c7947 */ /* 0x000fec0003800000 */
.L_x_11194:
[----:B------:R-:W-:Y:S01]  /*15eb0*/  UMOV UR4, URZ ;  /* 0x0000003f00047c82 */ /* 0x000fe20008000000 */
[----:B------:R-:W-:Y:S01]  /*15ec0*/  UMOV UR5, URZ ;  /* 0x0000003f00057c82 */ /* 0x000fe20008000000 */
[----:B------:R-:W-:Y:S01]  /*15ed0*/  ULDC UR6, c[0x0][0xc3c] ;  /* 0x00030f0000067ab9 */ /* 0x000fe20000000800 */
[----:B------:R-:W-:Y:S02]  /*15ee0*/  IMAD.MOV.U32 R16, RZ, RZ, R0 ;  /* 0x000000ffff107224 */ /* 0x000fe400078e0000 */
[----:B------:R-:W-:Y:S02]  /*15ef0*/  IMAD.U32 R17, RZ, RZ, UR4 ;  /* 0x00000004ff117e24 */ /* 0x000fe4000f8e00ff */
[----:B------:R-:W-:Y:S02]  /*15f00*/  IMAD.U32 R18, RZ, RZ, UR5 ;  /* 0x00000005ff127e24 */ /* 0x000fe4000f8e00ff */
[----:B------:R-:W-:-:S07]  /*15f10*/  IMAD.U32 R19, RZ, RZ, UR6 ;  /* 0x00000006ff137e24 */ /* 0x000fce000f8e00ff */
.L_x_11202:
[----:B------:R-:W3:Y:S01]  /*15f20*/  S2R R0, SR_TID.X ;  /* 0x0000000000007919 */ /* 0x000ee20000002100 */
[----:B------:R-:W-:Y:S05]  /*15f30*/  WARPSYNC.ALL ;  /* 0x0000000000007948 */ /* 0x000fea0003800000 */
[----:B------:R-:W-:Y:S01]  /*15f40*/  BAR.SYNC.DEFER_BLOCKING 0x4, 0x200 ;  /* 0x0108000000007b1d */ /* 0x000fe20000010000 */
[----:B---3--:R-:W-:-:S04]  /*15f50*/  LOP3.LUT R0, R0, 0x1f, RZ, 0xc0, !PT ;  /* 0x0000001f00007812 */ /* 0x008fc800078ec0ff */
[----:B------:R-:W-:-:S13]  /*15f60*/  ISETP.NE.AND P0, PT, R0, RZ, PT ;  /* 0x000000ff0000720c */ /* 0x000fda0003f05270 */
[----:B--2---:R-:W2:Y:S01]  /*15f70*/  @!P0 S2R R3, SR_CgaCtaId ;  /* 0x0000000000038919 */ /* 0x004ea20000008800 */
[----:B------:R-:W-:-:S04]  /*15f80*/  @!P0 MOV R0, 0x400 ;  /* 0x0000040000008802 */ /* 0x000fc80000000f00 */
[----:B--2---:R-:W-:-:S05]  /*15f90*/  @!P0 LEA R22, R3, R0, 0x18 ;  /* 0x0000000003168211 */ /* 0x004fca00078ec0ff */
[----:B------:R4:W-:Y:S01]  /*15fa0*/  @!P0 STS.128 [R22+0x2d8d0], R16 ;  /* 0x02d8d01016008388 */ /* 0x0009e20000000c00 */
[----:B------:R-:W-:Y:S06]  /*15fb0*/  BAR.ARV 0x5, 0x200 ;  /* 0x0148000000007b1d */ /* 0x000fec0000002000 */
.L_x_11191:
[----:B------:R-:W-:Y:S02]  /*15fc0*/  ULDC UR4, c[0x0][0xc3c] ;  /* 0x00030f0000047ab9 */ /* 0x000fe40000000800 */
[----:B---3--:R-:W-:-:S13]  /*15fd0*/  ISETP.GE.AND P0, PT, R19, UR4, PT ;  /* 0x0000000413007c0c */ /* 0x008fda000bf06270 */
[----:B------:R-:W-:Y:S05]  /*15fe0*/  @!P0 BRA `(.L_x_11203) ;  /* 0xffffffa800748947 */ /* 0x000fea000383ffff */
[----:B------:R-:W-:Y:S05]  /*15ff0*/  BSYNC B8 ;  /* 0x0000000000087941 */ /* 0x000fea0003800000 */
.L_x_11091:
[----:B0-----:R-:W3:Y:S01]  /*16000*/  LDL.LU R0, [R1+0x1c] ;  /* 0x00001c0001007983 */ /* 0x001ee20000300800 */
        /* <DEDUP_REMOVED lines=9> */
[----:B------:R-:W0:Y:S02]  /*160a0*/  SYNCS.PHASECHK.TRANS64.TRYWAIT P0, [R9+URZ+0x2d820], R0 ;  /* 0x02d82000090075a7 */ /* 0x000e24000800017f */
[----:B0-----:R-:W-:Y:S05]  /*160b0*/  @!P0 BRA `(.L_x_11205) ;  /* 0x0000001800f88947 */ /* 0x001fea0003800000 */
.L_x_11269:
[----:B------:R-:W-:Y:S05]  /*160c0*/  BSYNC B0 ;  /* 0x0000000000007941 */ /* 0x000fea0003800000 */
.L_x_11204:
[----:B------:R-:W-:-:S03]  /*160d0*/  UMOV UR4, 0xffffffff ;  /* 0xffffffff00047882 */ /* 0x000fc60000000000 */
[----:B------:R-:W-:Y:S05]  /*160e0*/  BRA.DIV UR4, `(.L_x_11206) ;  /* 0x0000001e04007947 */ /* 0x000fea000b800000 */
[----:B0-----:R-:W0:Y:S02]  /*160f0*/  S2R R0, SR_TID.X ;  /* 0x0000000000007919 */ /* 0x001e240000002100 */
[----:B0-----:R-:W-:-:S04]  /*16100*/  SHF.R.U32.HI R0, RZ, 0x5, R0 ;  /* 0x00000005ff007819 */ /* 0x001fc80000011600 */
[----:B------:R-:W-:-:S05]  /*16110*/  LOP3.LUT R0, R0, 0x3, RZ, 0xc0, !PT ;  /* 0x0000000300007812 */ /* 0x000fca00078ec0ff */
[----:B------:R0:W1:Y:S02]  /*16120*/  SHFL.IDX PT, R14, R0, RZ, 0x1f ;  /* 0x00001fff000e7589 */ /* 0x00006400000e0000 */
.L_x_11272:
[----:B-1----:R-:W-:Y:S01]  /*16130*/  ISETP.NE.AND P0, PT, R14, RZ, PT ;  /* 0x000000ff0e00720c */ /* 0x002fe20003f05270 */
[----:B------:R-:W-:-:S12]  /*16140*/  BSSY B0, `(.L_x_11207) ;  /* 0x0000024000007945 */ /* 0x000fd80003800000 */
[----:B------:R-:W-:Y:S05]  /*16150*/  @P0 BRA `(.L_x_11208) ;  /* 0x0000000000880947 */ /* 0x000fea0003800000 */
[----:B------:R-:W-:-:S03]  /*16160*/  UMOV UR4, 0xffffffff ;  /* 0xffffffff00047882 */ /* 0x000fc60000000000 */
[----:B------:R-:W-:Y:S05]  /*16170*/  BRA.DIV UR4, `(.L_x_11209) ;  /* 0x0000001e04107947 */ /* 0x000fea000b800000 */
[----:B------:R-:W-:-:S13]  /*16180*/  ELECT P6, URZ, PT ;  /* 0x00000000003f782f */ /* 0x000fda00038c0000 */
.L_x_11275:
[----:B------:R-:W-:Y:S05]  /*16190*/  @!P6 BRA `(.L_x_11208) ;  /* 0x000000000078e947 */ /* 0x000fea0003800000 */
[----:B------:R-:W-:-:S06]  /*161a0*/  ULOP3.LUT UR4, UR36, 0x2, URZ, 0xfc, !UPT ;  /* 0x0000000224047892 */ /* 0x000fcc000f8efc3f */
[----:B0-----:R-:W-:-:S05]  /*161b0*/  IMAD.U32 R0, RZ, RZ, UR4 ;  /* 0x00000004ff007e24 */ /* 0x001fca000f8e00ff */
[----:B------:R-:W-:-:S13]  /*161c0*/  ISETP.NE.AND P2, PT, R0, 0x3, PT ;  /* 0x000000030000780c */ /* 0x000fda0003f45270 */
[----:B------:R-:W-:Y:S05]  /*161d0*/  @!P2 BRA `(.L_x_11210) ;  /* 0x000000000004a947 */ /* 0x000fea0003800000 */
[----:B------:R-:W-:Y:S01]  /*161e0*/  BPT.TRAP 0x1 ;  /* 0x000000040000795c */ /* 0x000fe20000300000 */
.L_x_11210:
        /* <DEDUP_REMOVED lines=12> */
.L_x_11276:
[----:B------:R-:W1:Y:S02]  /*162b0*/  SYNCS.PHASECHK.TRANS64.TRYWAIT P0, [R3+URZ], R2 ;  /* 0x00000002030075a7 */ /* 0x000e64000800017f */
[----:B-1----:R-:W-:Y:S05]  /*162c0*/  @!P0 BRA `(.L_x_11212) ;  /* 0x0000001800f08947 */ /* 0x002fea0003800000 */
.L_x_11277:
[----:B------:R-:W-:Y:S05]  /*162d0*/  @!P2 BRA `(.L_x_11213) ;  /* 0x000000000004a947 */ /* 0x000fea0003800000 */
[----:B------:R-:W-:Y:S01]  /*162e0*/  BPT.TRAP 0x1 ;  /* 0x000000040000795c */ /* 0x000fe20000300000 */
.L_x_11213:
[----:B------:R-:W-:-:S04]  /*162f0*/  VIADD R0, R9, 0x2d860 ;  /* 0x0002d86009007836 */ /* 0x000fc80000000000 */
[----:B------:R-:W-:-:S04]  /*16300*/  IMAD R23, R23, 0x8, R0 ;  /* 0x0000000817177824 */ /* 0x000fc800078e0200 */
[----:B------:R-:W3:Y:S02]  /*16310*/  SYNCS.PHASECHK.TRANS64.TRYWAIT P0, [R23+URZ], R4 ;  /* 0x00000004170075a7 */ /* 0x000ee4000800017f */
[----:B---3--:R-:W-:Y:S05]  /*16320*/  @!P0 BRA `(.L_x_11214) ;  /* 0x0000001800ec8947 */ /* 0x008fea0003800000 */
.L_x_11278:
[----:B------:R-:W-:-:S07]  /*16330*/  IMAD R7, R7, 0x8, R0 ;  /* 0x0000000807077824 */ /* 0x000fce00078e0200 */
.L_x_11215:
[----:B------:R0:W0:Y:S02]  /*16340*/  SYNCS.PHASECHK.TRANS64.TRYWAIT P0, [R7+URZ], R2 ;  /* 0x00000002070075a7 */ /* 0x000024000800017f */
[----:B0-----:R-:W-:Y:S05]  /*16350*/  @!P0 NANOSLEEP.SYNCS 0x989680 ;  /* 0x009896800000895d */ /* 0x001fea0003900000 */
[----:B------:R-:W0:Y:S02]  /*16360*/  @!P0 SYNCS.PHASECHK.TRANS64 P0, [R7+URZ], R2 ;  /* 0x00000002070085a7 */ /* 0x000e24000800007f */
[----:B0-----:R-:W-:Y:S05]  /*16370*/  @!P0 BRA `(.L_x_11215) ;  /* 0xfffffffc00f08947 */ /* 0x001fea000383ffff */
.L_x_11208:
[----:B------:R-:W-:Y:S05]  /*16380*/  BSYNC B0 ;  /* 0x0000000000007941 */ /* 0x000fea0003800000 */
.L_x_11207:
[----:B------:R-:W-:Y:S05]  /*16390*/  EXIT ;  /* 0x000000000000794d */ /* 0x000fea0003800000 */
.L_x_11001:
[----:B0-----:R-:W-:-:S04]  /*163a0*/  IMAD.U32 R3, RZ, RZ, UR42 ;  /* 0x0000002aff037e24 */ /* 0x001fc8000f8e00ff */
[----:B------:R0:W1:Y:S03]  /*163b0*/  SYNCS.PHASECHK.TRANS64.TRYWAIT P1, [R3+URZ+0x2d800], R0 ;  /* 0x02d80000030075a7 */ /* 0x000066000802017f */
[----:B-1----:R-:W-:Y:S05]  /*163c0*/  @!P1 NANOSLEEP.SYNCS 0x989680 ;  /* 0x009896800000995d */ /* 0x002fea0003900000 */
[----:B------:R-:W1:Y:S02]  /*163d0*/  @!P1 SYNCS.PHASECHK.TRANS64 P1, [R3+URZ+0x2d800], R0 ;  /* 0x02d80000030095a7 */ /* 0x000e64000802007f */
[----:B-1----:R-:W-:Y:S05]  /*163e0*/  @!P1 BRA `(.L_x_11001) ;  /* 0xfffffffc00ec9947 */ /* 0x002fea000383ffff */
[----:B------:R-:W-:Y:S05]  /*163f0*/  BRA `(.L_x_11216) ;  /* 0xfffffeb800307947 */ /* 0x000fea000383ffff */
.L_x_11005:
[----:B-1----:R1:W2:Y:S02]  /*16400*/  SYNCS.PHASECHK.TRANS64.TRYWAIT P2, [R5+URZ+0x2d830], R0 ;  /* 0x02d83000050075a7 */ /* 0x0022a4000804017f */
[----:B--2---:R-:W-:Y:S05]  /*16410*/  @!P2 NANOSLEEP.SYNCS 0x989680 ;  /* 0x009896800000a95d */ /* 0x004fea0003900000 */
[----:B------:R-:W2:Y:S02]  /*16420*/  @!P2 SYNCS.PHASECHK.TRANS64 P2, [R5+URZ+0x2d830], R0 ;  /* 0x02d830000500a5a7 */ /* 0x000ea4000804007f */
[----:B--2---:R-:W-:Y:S05]  /*16430*/  @!P2 BRA `(.L_x_11005) ;  /* 0xfffffffc00f0a947 */ /* 0x004fea000383ffff */
[----:B------:R-:W-:Y:S05]  /*16440*/  BRA `(.L_x_11004) ;  /* 0xfffffeb800547947 */ /* 0x000fea000383ffff */
.L_x_11021:
[----:B-1----:R-:W-:-:S04]  /*16450*/  IMAD.U32 R7, RZ, RZ, UR6 ;  /* 0x00000006ff077e24 */ /* 0x002fc8000f8e00ff */
[----:B------:R1:W3:Y:S03]  /*16460*/  SYNCS.PHASECHK.TRANS64.TRYWAIT P2, [R7+URZ+0x2d830], R6 ;  /* 0x02d83006070075a7 */ /* 0x0002e6000804017f */
[----:B---3--:R-:W-:Y:S05]  /*16470*/  @!P2 NANOSLEEP.SYNCS 0x989680 ;  /* 0x009896800000a95d */ /* 0x008fea0003900000 */
[----:B------:R-:W3:Y:S02]  /*16480*/  @!P2 SYNCS.PHASECHK.TRANS64 P2, [R7+URZ+0x2d830], R6 ;  /* 0x02d830060700a5a7 */ /* 0x000ee4000804007f */
[----:B---3--:R-:W-:Y:S05]  /*16490*/  @!P2 BRA `(.L_x_11021) ;  /* 0xfffffffc00eca947 */ /* 0x008fea000383ffff */
[----:B------:R-:W-:Y:S05]  /*164a0*/  BRA `(.L_x_11018) ;  /* 0xfffffeec00447947 */ /* 0x000fea000383ffff */
.L_x_11025:
[----:B-1----:R-:W-:-:S04]  /*164b0*/  IMAD.U32 R7, RZ, RZ, UR6 ;  /* 0x00000006ff077e24 */ /* 0x002fc8000f8e00ff */
[----:B------:R1:W2:Y:S03]  /*164c0*/  SYNCS.PHASECHK.TRANS64.TRYWAIT P2, [R7+URZ+0x2d850], R6 ;  /* 0x02d85006070075a7 */ /* 0x0002a6000804017f */
[----:B--2---:R-:W-:Y:S05]  /*164d0*/  @!P2 NANOSLEEP.SYNCS 0x989680 ;  /* 0x009896800000a95d */ /* 0x004fea0003900000 */
[----:B------:R-:W2:Y:S02]  /*164e0*/  @!P2 SYNCS.PHASECHK.TRANS64 P2, [R7+URZ+0x2d850], R6 ;  /* 0x02d850060700a5a7 */ /* 0x000ea4000804007f */
[----:B--2---:R-:W-:Y:S05]  /*164f0*/  @!P2 BRA `(.L_x_11025) ;  /* 0xfffffffc00eca947 */ /* 0x004fea000383ffff */
[----:B------:R-:W-:Y:S05]  /*16500*/  BRA `(.L_x_11022) ;  /* 0xfffffeec00e47947 */ /* 0x000fea000383ffff */
.L_x_11042:
[----:B-1----:R-:W-:-:S04]  /*16510*/  IMAD.U32 R5, RZ, RZ, UR6 ;  /* 0x00000006ff057e24 */ /* 0x002fc8000f8e00ff */
[----:B------:R1:W3:Y:S03]  /*16520*/  SYNCS.PHASECHK.TRANS64.TRYWAIT P2, [R5+URZ+0x2d830], R0 ;  /* 0x02d83000050075a7 */ /* 0x0002e6000804017f */
[----:B---3--:R-:W-:Y:S05]  /*16530*/  @!P2 NANOSLEEP.SYNCS 0x989680 ;  /* 0x009896800000a95d */ /* 0x008fea0003900000 */
[----:B------:R-:W3:Y:S02]  /*16540*/  @!P2 SYNCS.PHASECHK.TRANS64 P2, [R5+URZ+0x2d830], R0 ;  /* 0x02d830000500a5a7 */ /* 0x000ee4000804007f */
[----:B---3--:R-:W-:Y:S05]  /*16550*/  @!P2 BRA `(.L_x_11042) ;  /* 0xfffffffc00eca947 */ /* 0x008fea000383ffff */
[----:B------:R-:W-:Y:S05]  /*16560*/  BRA `(.L_x_11039) ;  /* 0xffffff20001c7947 */ /* 0x000fea000383ffff */
.L_x_11046:
[----:B-1----:R-:W-:-:S04]  /*16570*/  IMAD.U32 R5, RZ, RZ, UR6 ;  /* 0x00000006ff057e24 */ /* 0x002fc8000f8e00ff */
[----:B------:R1:W2:Y:S03]  /*16580*/  SYNCS.PHASECHK.TRANS64.TRYWAIT P2, [R5+URZ+0x2d850], R0 ;  /* 0x02d85000050075a7 */ /* 0x0002a6000804017f */
[----:B--2---:R-:W-:Y:S05]  /*16590*/  @!P2 NANOSLEEP.SYNCS 0x989680 ;  /* 0x009896800000a95d */ /* 0x004fea0003900000 */
[----:B------:R-:W2:Y:S02]  /*165a0*/  @!P2 SYNCS.PHASECHK.TRANS64 P2, [R5+URZ+0x2d850], R0 ;  /* 0x02d850000500a5a7 */ /* 0x000ea4000804007f */
[----:B--2---:R-:W-:Y:S05]  /*165b0*/  @!P2 BRA `(.L_x_11046) ;  /* 0xfffffffc00eca947 */ /* 0x004fea000383ffff */
[----:B------:R-:W-:Y:S05]  /*165c0*/  BRA `(.L_x_11043) ;  /* 0xffffff2000bc7947 */ /* 0x000fea000383ffff */
.L_x_11052:
[----:B-1----:R-:W-:-:S04]  /*165d0*/  IMAD.U32 R5, RZ, RZ, UR6 ;  /* 0x00000006ff057e24 */ /* 0x002fc8000f8e00ff */
[----:B------:R1:W3:Y:S03]  /*165e0*/  SYNCS.PHASECHK.TRANS64.TRYWAIT P2, [R5+URZ+0x2d830], R0 ;  /* 0x02d83000050075a7 */ /* 0x0002e6000804017f */
[----:B---3--:R-:W-:Y:S05]  /*165f0*/  @!P2 NANOSLEEP.SYNCS 0x989680 ;  /* 0x009896800000a95d */ /* 0x008fea0003900000 */
[----:B------:R-:W3:Y:S02]  /*16600*/  @!P2 SYNCS.PHASECHK.TRANS64 P2, [R5+URZ+0x2d830], R0 ;  /* 0x02d830000500a5a7 */ /* 0x000ee4000804007f */
[----:B---3--:R-:W-:Y:S05]  /*16610*/  @!P2 BRA `(.L_x_11052) ;  /* 0xfffffffc00eca947 */ /* 0x008fea000383ffff */
[----:B------:R-:W-:Y:S05]  /*16620*/  BRA `(.L_x_11049) ;  /* 0xffffff4000247947 */ /* 0x000fea000383ffff */
.L_x_11056:
[----:B-1----:R-:W-:-:S04]  /*16630*/  IMAD.U32 R5, RZ, RZ, UR6 ;  /* 0x00000006ff057e24 */ /* 0x002fc8000f8e00ff */
[----:B------:R1:W2:Y:S03]  /*16640*/  SYNCS.PHASECHK.TRANS64.TRYWAIT P2, [R5+URZ+0x2d850], R0 ;  /* 0x02d85000050075a7 */ /* 0x0002a6000804017f */
[----:B--2---:R-:W-:Y:S05]  /*16650*/  @!P2 NANOSLEEP.SYNCS 0x989680 ;  /* 0x009896800000a95d */ /* 0x004fea0003900000 */
[----:B------:R-:W2:Y:S02]  /*16660*/  @!P2 SYNCS.PHASECHK.TRANS64 P2, [R5+URZ+0x2d850], R0 ;  /* 0x02d850000500a5a7 */ /* 0x000ea4000804007f */
[----:B--2---:R-:W-:Y:S05]  /*16670*/  @!P2 BRA `(.L_x_11056) ;  /* 0xfffffffc00eca947 */ /* 0x004fea000383ffff */
[----:B------:R-:W-:Y:S05]  /*16680*/  BRA `(.L_x_11053) ;  /* 0xffffff4000c47947 */ /* 0x000fea000383ffff */
.L_x_11069:
[----:B-1----:R-:W-:-:S04]  /*16690*/  IMAD.U32 R7, RZ, RZ, UR9 ;  /* 0x00000009ff077e24 */ /* 0x002fc8000f8e00ff */
[----:B------:R1:W3:Y:S03]  /*166a0*/  SYNCS.PHASECHK.TRANS64.TRYWAIT P0, [R7+URZ+0x2d850], R2 ;  /* 0x02d85002070075a7 */ /* 0x0002e6000800017f */
[----:B---3--:R-:W-:Y:S05]  /*166b0*/  @!P0 NANOSLEEP.SYNCS 0x989680 ;  /* 0x009896800000895d */ /* 0x008fea0003900000 */
[----:B------:R-:W3:Y:S02]  /*166c0*/  @!P0 SYNCS.PHASECHK.TRANS64 P0, [R7+URZ+0x2d850], R2 ;  /* 0x02d85002070085a7 */ /* 0x000ee4000800007f */
[----:B---3--:R-:W-:Y:S05]  /*166d0*/  @!P0 BRA `(.L_x_11069) ;  /* 0xfffffffc00ec8947 */ /* 0x008fea000383ffff */
[----:B------:R-:W-:Y:S05]  /*166e0*/  BRA `(.L_x_11068) ;  /* 0xffffff7000087947 */ /* 0x000fea000383ffff */
.L_x_11111:
        /* <DEDUP_REMOVED lines=11> */
.L_x_11218:
[----:B------:R-:W-:Y:S05]  /*167a0*/  BSYNC B0 ;  /* 0x0000000000007941 */ /* 0x000fea0003800000 */
.L_x_11217:
[----:B------:R-:W-:Y:S05]  /*167b0*/  BRA `(.L_x_11219) ;  /* 0xffffffb000207947 */ /* 0x000fea000383ffff */
.L_x_11113:
[----:B------:R-:W-:Y:S01]  /*167c0*/  BSSY B0, `(.L_x_11220) ;  /* 0x0000006000007945 */ /* 0x000fe20003800000 */
[----:B------:R-:W-:-:S07]  /*167d0*/  IMAD.MOV.U32 R15, RZ, RZ, -0x1 ;  /* 0xffffffffff0f7424 */ /* 0x000fce00078e00ff */
[----:B01----:R-:W-:Y:S05]  /*167e0*/  WARPSYNC.COLLECTIVE R15, `(.L_x_11221) ;  /* 0x000000000f0c7348 */ /* 0x003fea0003c00000 */
[----:B------:R-:W-:Y:S02]  /*167f0*/  ELECT P6, UR62, PT ;  /* 0x00000000003e782f */ /* 0x000fe400038c0000 */
[----:B------:R-:W-:Y:S01]  /*16800*/  MOV R14, UR62 ;  /* 0x0000003e000e7c02 */ /* 0x000fe20008000f00 */
[----:B01----:R-:W-:Y:S10]  /*16810*/  ENDCOLLECTIVE ;  /* 0x000000000000791b */ /* 0x003ff40003800000 */
.L_x_11221:
[----:B------:R-:W-:Y:S05]  /*16820*/  BSYNC B0 ;  /* 0x0000000000007941 */ /* 0x000fea0003800000 */
.L_x_11220:
[----:B------:R-:W-:Y:S05]  /*16830*/  BRA `(.L_x_11222) ;  /* 0xffffffb000287947 */ /* 0x000fea000383ffff */
.L_x_11115:
[----:B0-----:R0:W2:Y:S02]  /*16840*/  SYNCS.PHASECHK.TRANS64.TRYWAIT P0, [R0+URZ+0x2d840], R3 ;  /* 0x02d84003000075a7 */ /* 0x0010a4000800017f */
[----:B--2---:R-:W-:Y:S05]  /*16850*/  @!P0 NANOSLEEP.SYNCS 0x989680 ;  /* 0x009896800000895d */ /* 0x004fea0003900000 */
[----:B------:R-:W2:Y:S02]  /*16860*/  @!P0 SYNCS.PHASECHK.TRANS64 P0, [R0+URZ+0x2d840], R3 ;  /* 0x02d84003000085a7 */ /* 0x000ea4000800007f */
[----:B--2---:R-:W-:Y:S05]  /*16870*/  @!P0 BRA `(.L_x_11115) ;  /* 0xfffffffc00f08947 */ /* 0x004fea000383ffff */
[----:B------:R-:W-:Y:S05]  /*16880*/  BRA `(.L_x_11223) ;  /* 0xffffffb000787947 */ /* 0x000fea000383ffff */
.L_x_11119:
[----:B------:R-:W2:Y:S01]  /*16890*/  LDL.LU R11, [R1+0x10] ;  /* 0x00001000010b7983 */ /* 0x000ea20000300800 */
[----:B------:R-:W-:Y:S02]  /*168a0*/  IMAD.MOV.U32 R0, RZ, RZ, R12 ;  /* 0x000000ffff007224 */ /* 0x000fe400078e000c */
[----:B------:R-:W-:Y:S02]  /*168b0*/  IMAD.MOV.U32 R13, RZ, RZ, R4 ;  /* 0x000000ffff0d7224 */ /* 0x000fe400078e0004 */
[----:B------:R-:W-:Y:S02]  /*168c0*/  IMAD.MOV.U32 R12, RZ, RZ, RZ ;  /* 0x000000ffff0c7224 */ /* 0x000fe400078e00ff */
[----:B------:R-:W-:Y:S02]  /*168d0*/  IMAD.MOV.U32 R15, RZ, RZ, -0x1 ;  /* 0xffffffffff0f7424 */ /* 0x000fe400078e00ff */
[----:B------:R-:W-:Y:S02]  /*168e0*/  IMAD.IADD R0, R21, 0x1, R0 ;  /* 0x0000000115007824 */ /* 0x000fe400078e0200 */
[----:B--2---:R-:W-:-:S02]  /*168f0*/  IMAD R6, R11, R9, RZ ;  /* 0x000000090b067224 */ /* 0x004fc400078e02ff */
[----:B------:R-:W-:Y:S02]  /*16900*/  IMAD.MOV.U32 R11, RZ, RZ, 0x1c1f ;  /* 0x00001c1fff0b7424 */ /* 0x000fe400078e00ff */
[C---:B------:R-:W-:Y:S01]  /*16910*/  VIADD R9, R0.reuse, 0x20 ;  /* 0x0000002000097836 */ /* 0x040fe20000000000 */
[----:B------:R-:W-:-:S13]  /*16920*/  ISETP.GE.AND P4, PT, R0, R6, PT ;  /* 0x000000060000720c */ /* 0x000fda0003f86270 */
[----:B-----5:R-:W-:Y:S05]  /*16930*/  WARPSYNC.COLLECTIVE R15, `(.L_x_11224) ;  /* 0x000000000f087348 */ /* 0x020fea0003c00000 */
[----:B------:R0:W1:Y:S02]  /*16940*/  SHFL.IDX P6, R14, R13, R12, R11 ;  /* 0x0000000c0d0e7389 */ /* 0x00006400000c000b */
[----:B01---5:R-:W-:Y:S01]  /*16950*/  ENDCOLLECTIVE ;  /* 0x000000000000791b */ /* 0x023fe20003800000 */
.L_x_11224:
[----:B------:R-:W-:Y:S02]  /*16960*/  IMAD.MOV.U32 R13, RZ, RZ, R5 ;  /* 0x000000ffff0d7224 */ /* 0x000fe400078e0005 */
[----:B------:R-:W-:-:S07]  /*16970*/  IMAD.MOV.U32 R2, RZ, RZ, R14 ;  /* 0x000000ffff027224 */ /* 0x000fce00078e000e */
[----:B------:R-:W-:Y:S05]  /*16980*/  WARPSYNC.COLLECTIVE R15, `(.L_x_11225) ;  /* 0x000000000f087348 */ /* 0x000fea0003c00000 */
[----:B------:R0:W1:Y:S02]  /*16990*/  SHFL.IDX P6, R14, R13, R12, R11 ;  /* 0x0000000c0d0e7389 */ /* 0x00006400000c000b */
[----:B01----:R-:W-:Y:S01]  /*169a0*/  ENDCOLLECTIVE ;  /* 0x000000000000791b */ /* 0x003fe20003800000 */
.L_x_11225:
[----:B------:R-:W-:Y:S02]  /*169b0*/  IMAD.MOV.U32 R13, RZ, RZ, R4 ;  /* 0x000000ffff0d7224 */ /* 0x000fe400078e0004 */
[----:B------:R-:W-:Y:S02]  /*169c0*/  IMAD.MOV.U32 R12, RZ, RZ, 0x1 ;  /* 0x00000001ff0c7424 */ /* 0x000fe400078e00ff */
[----:B------:R-:W-:-:S07]  /*169d0*/  IMAD.MOV.U32 R3, RZ, RZ, R14 ;  /* 0x000000ffff037224 */ /* 0x000fce00078e000e */
[----:B------:R-:W-:Y:S05]  /*169e0*/  WARPSYNC.COLLECTIVE R15, `(.L_x_11226) ;  /* 0x000000000f087348 */ /* 0x000fea0003c00000 */
[----:B------:R0:W1:Y:S02]  /*169f0*/  SHFL.IDX P6, R14, R13, R12, R11 ;  /* 0x0000000c0d0e7389 */ /* 0x00006400000c000b */
[----:B01----:R-:W-:Y:S01]  /*16a00*/  ENDCOLLECTIVE ;  /* 0x000000000000791b */ /* 0x003fe20003800000 */
.L_x_11226:
        /* <DEDUP_REMOVED lines=17> */
.L_x_11227:
[----:B------:R-:W-:Y:S02]  /*16b20*/  IMAD.MOV.U32 R13, RZ, RZ, R4 ;  /* 0x000000ffff0d7224 */ /* 0x000fe400078e0004 */
[----:B------:R-:W-:Y:S02]  /*16b30*/  IMAD.MOV.U32 R12, RZ, RZ, 0x2 ;  /* 0x00000002ff0c7424 */ /* 0x000fe400078e00ff */
[----:B------:R-:W-:-:S07]  /*16b40*/  IMAD.MOV.U32 R3, RZ, RZ, R14 ;  /* 0x000000ffff037224 */ /* 0x000fce00078e000e */
[----:B------:R-:W-:Y:S05]  /*16b50*/  WARPSYNC.COLLECTIVE R15, `(.L_x_11228) ;  /* 0x000000000f087348 */ /* 0x000fea0003c00000 */
[----:B------:R0:W1:Y:S02]  /*16b60*/  SHFL.IDX P6, R14, R13, R12, R11 ;  /* 0x0000000c0d0e7389 */ /* 0x00006400000c000b */
[----:B01----:R-:W-:Y:S01]  /*16b70*/  ENDCOLLECTIVE ;  /* 0x000000000000791b */ /* 0x003fe20003800000 */
.L_x_11228:
        /* <DEDUP_REMOVED lines=18> */
.L_x_11229:
[----:B------:R-:W-:Y:S02]  /*16ca0*/  IMAD.MOV.U32 R13, RZ, RZ, R4 ;  /* 0x000000ffff0d7224 */ /* 0x000fe400078e0004 */
[----:B------:R-:W-:Y:S02]  /*16cb0*/  IMAD.MOV.U32 R12, RZ, RZ, 0x3 ;  /* 0x00000003ff0c7424 */ /* 0x000fe400078e00ff */
[----:B------:R-:W-:-:S07]  /*16cc0*/  IMAD.MOV.U32 R3, RZ, RZ, R14 ;  /* 0x000000ffff037224 */ /* 0x000fce00078e000e */
[----:B------:R-:W-:Y:S05]  /*16cd0*/  WARPSYNC.COLLECTIVE R15, `(.L_x_11230) ;  /* 0x000000000f087348 */ /* 0x000fea0003c00000 */
[----:B------:R0:W1:Y:S02]  /*16ce0*/  SHFL.IDX P6, R14, R13, R12, R11 ;  /* 0x0000000c0d0e7389 */ /* 0x00006400000c000b */
[----:B01----:R-:W-:Y:S01]  /*16cf0*/  ENDCOLLECTIVE ;  /* 0x000000000000791b */ /* 0x003fe20003800000 */
.L_x_11230:
        /* <DEDUP_REMOVED lines=10> */
.L_x_11231:
[----:B------:R-:W-:Y:S01]  /*16da0*/  @!PT LDS RZ, [RZ] ;  /* 0x00000000fffff984 */ /* 0x000fe20000000800 */
[----:B------:R-:W-:Y:S01]  /*16db0*/  @!PT LDS RZ, [RZ] ;  /* 0x00000000fffff984 */ /* 0x000fe20000000800 */
[----:B------:R-:W-:Y:S01]  /*16dc0*/  @!PT LDS RZ, [RZ] ;  /* 0x00000000fffff984 */ /* 0x000fe20000000800 */
[----:B------:R-:W-:Y:S04]  /*16dd0*/  @!P3 LDGSTS.E.BYPASS.LTC128B.128 [R10+0xd400], desc[UR50][R2.64], !P2 ;  /* 0x0d400000020abfae */ /* 0x000fe8000d101d72 */
[----:B------:R-:W-:Y:S04]  /*16de0*/  @!P3 LDGSTS.E.BYPASS.LTC128B.128 [R10+0x10400], desc[UR50][R2.64+0x40], !P1 ;  /* 0x10400040020abfae */ /* 0x000fe8000c901d72 */
[----:B------:R0:W-:Y:S01]  /*16df0*/  @!P3 LDGSTS.E.BYPASS.LTC128B.128 [R10+0x13400], desc[UR50][R2.64+0x80], !P0 ;  /* 0x13400080020abfae */ /* 0x0001e2000c101d72 */
[----:B------:R-:W-:Y:S02]  /*16e00*/  IMAD.MOV.U32 R13, RZ, RZ, R7 ;  /* 0x000000ffff0d7224 */ /* 0x000fe400078e0007 */
[----:B------:R-:W-:-:S02]  /*16e10*/  IMAD.MOV.U32 R12, RZ, RZ, RZ ;  /* 0x000000ffff0c7224 */ /* 0x000fc400078e00ff */
[----:B0-----:R-:W-:Y:S02]  /*16e20*/  VIADD R2, R0, 0x60 ;  /* 0x0000006000027836 */ /* 0x001fe40000000000 */
[----:B------:R-:W-:-:S07]  /*16e30*/  IMAD.MOV.U32 R3, RZ, RZ, R14 ;  /* 0x000000ffff037224 */ /* 0x000fce00078e000e */
[----:B------:R-:W-:Y:S05]  /*16e40*/  WARPSYNC.COLLECTIVE R15, `(.L_x_11232) ;  /* 0x000000000f087348 */ /* 0x000fea0003c00000 */
[----:B------:R0:W1:Y:S02]  /*16e50*/  SHFL.IDX P6, R14, R13, R12, R11 ;  /* 0x0000000c0d0e7389 */ /* 0x00006400000c000b */
[----:B01----:R-:W-:Y:S01]  /*16e60*/  ENDCOLLECTIVE ;  /* 0x000000000000791b */ /* 0x003fe20003800000 */
.L_x_11232:
[----:B------:R-:W-:-:S13]  /*16e70*/  ISETP.GE.AND P3, PT, R2, R6, PT ;  /* 0x000000060200720c */ /* 0x000fda0003f66270 */
[----:B------:R-:W-:Y:S01]  /*16e80*/  @!P3 LEA R3, P5, R20, R3, 0x1 ;  /* 0x000000031403b211 */ /* 0x000fe200078a08ff */
[----:B------:R-:W-:-:S04]  /*16e90*/  IMAD.MOV.U32 R13, RZ, RZ, R8 ;  /* 0x000000ffff0d7224 */ /* 0x000fc800078e0008 */
[----:B------:R-:W-:Y:S02]  /*16ea0*/  @!P3 IMAD.X R9, RZ, RZ, R4, P5 ;  /* 0x000000ffff09b224 */ /* 0x000fe400028e0604 */
[----:B------:R-:W-:Y:S02]  /*16eb0*/  @!P3 IMAD.MOV.U32 R2, RZ, RZ, R3 ;  /* 0x000000ffff02b224 */ /* 0x000fe400078e0003 */
[----:B------:R-:W-:-:S05]  /*16ec0*/  @!P3 IMAD.MOV.U32 R3, RZ, RZ, R9 ;  /* 0x000000ffff03b224 */ /* 0x000fca00078e0009 */
        /* <DEDUP_REMOVED lines=10> */
.L_x_11233:
        /* <DEDUP_REMOVED lines=8> */
.L_x_11234:
        /* <DEDUP_REMOVED lines=15> */
.L_x_11235:
[----:B------:R-:W-:Y:S05]  /*170e0*/  BRA `(.L_x_11236) ;  /* 0xffffffb800087947 */ /* 0x000fea000383ffff */
.L_x_11122:
[----:B0-----:R0:W1:Y:S02]  /*170f0*/  SYNCS.PHASECHK.TRANS64.TRYWAIT P0, [R22+URZ+0x2d820], R3 ;  /* 0x02d82003160075a7 */ /* 0x001064000800017f */
[----:B-1----:R-:W-:Y:S05]  /*17100*/  @!P0 NANOSLEEP.SYNCS 0x989680 ;  /* 0x009896800000895d */ /* 0x002fea0003900000 */
[----:B------:R-:W1:Y:S02]  /*17110*/  @!P0 SYNCS.PHASECHK.TRANS64 P0, [R22+URZ+0x2d820], R3 ;  /* 0x02d82003160085a7 */ /* 0x000e64000800007f */
[----:B-1----:R-:W-:Y:S05]  /*17120*/  @!P0 BRA `(.L_x_11122) ;  /* 0xfffffffc00f08947 */ /* 0x002fea000383ffff */
[----:B------:R-:W-:Y:S05]  /*17130*/  BRA `(.L_x_11237) ;  /* 0xffffffb8007c7947 */ /* 0x000fea000383ffff */
.L_x_11131:
[----:B-1----:R1:W2:Y:S02]  /*17140*/  SYNCS.PHASECHK.TRANS64.TRYWAIT P0, [R3+URZ+0x2d840], R2 ;  /* 0x02d84002030075a7 */ /* 0x0022a4000800017f */
[----:B--2---:R-:W-:Y:S05]  /*17150*/  @!P0 NANOSLEEP.SYNCS 0x989680 ;  /* 0x009896800000895d */ /* 0x004fea0003900000 */
[----:B------:R-:W2:Y:S02]  /*17160*/  @!P0 SYNCS.PHASECHK.TRANS64 P0, [R3+URZ+0x2d840], R2 ;  /* 0x02d84002030085a7 */ /* 0x000ea4000800007f */
[----:B--2---:R-:W-:Y:S05]  /*17170*/  @!P0 BRA `(.L_x_11131) ;  /* 0xfffffffc00f08947 */ /* 0x004fea000383ffff */
[----:B------:R-:W-:Y:S05]  /*17180*/  BRA `(.L_x_11238) ;  /* 0xffffffbc00287947 */ /* 0x000fea000383ffff */
.L_x_11138:
[----:B0-----:R0:W1:Y:S02]  /*17190*/  SYNCS.PHASECHK.TRANS64.TRYWAIT P0, [R3+URZ+0x60], R2 ;  /* 0x00006002030075a7 */ /* 0x001064000800017f */
[----:B-1----:R-:W-:Y:S05]  /*171a0*/  @!P0 NANOSLEEP.SYNCS 0x989680 ;  /* 0x009896800000895d */ /* 0x002fea0003900000 */
[----:B------:R-:W1:Y:S02]  /*171b0*/  @!P0 SYNCS.PHASECHK.TRANS64 P0, [R3+URZ+0x60], R2 ;  /* 0x00006002030085a7 */ /* 0x000e64000800007f */
[----:B-1----:R-:W-:Y:S05]  /*171c0*/  @!P0 BRA `(.L_x_11138) ;  /* 0xfffffffc00f08947 */ /* 0x002fea000383ffff */
[----:B------:R-:W-:Y:S05]  /*171d0*/  BRA `(.L_x_11239) ;  /* 0xffffffc000347947 */ /* 0x000fea000383ffff */
.L_x_11148:
[----:B-1----:R1:W2:Y:S02]  /*171e0*/  SYNCS.PHASECHK.TRANS64.TRYWAIT P0, [R3+URZ+0x2d840], R2 ;  /* 0x02d84002030075a7 */ /* 0x0022a4000800017f */
[----:B--2---:R-:W-:Y:S05]  /*171f0*/  @!P0 NANOSLEEP.SYNCS 0x989680 ;  /* 0x009896800000895d */ /* 0x004fea0003900000 */
[----:B------:R-:W2:Y:S02]  /*17200*/  @!P0 SYNCS.PHASECHK.TRANS64 P0, [R3+URZ+0x2d840], R2 ;  /* 0x02d84002030085a7 */ /* 0x000ea4000800007f */
[----:B--2---:R-:W-:Y:S05]  /*17210*/  @!P0 BRA `(.L_x_11148) ;  /* 0xfffffffc00f08947 */ /* 0x004fea000383ffff */
[----:B------:R-:W-:Y:S05]  /*17220*/  BRA `(.L_x_11240) ;  /* 0xffffffc400f07947 */ /* 0x000fea000383ffff */
.L_x_11155:
[----:B0-----:R0:W1:Y:S02]  /*17230*/  SYNCS.PHASECHK.TRANS64.TRYWAIT P0, [R12+URZ+0x60], R26 ;  /* 0x0000601a0c0075a7 */ /* 0x001064000800017f */
[----:B-1----:R-:W-:Y:S05]  /*17240*/  @!P0 NANOSLEEP.SYNCS 0x989680 ;  /* 0x009896800000895d */ /* 0x002fea0003900000 */
[----:B------:R-:W1:Y:S02]  /*17250*/  @!P0 SYNCS.PHASECHK.TRANS64 P0, [R12+URZ+0x60], R26 ;  /* 0x0000601a0c0085a7 */ /* 0x000e64000800007f */
[----:B-1----:R-:W-:Y:S05]  /*17260*/  @!P0 BRA `(.L_x_11155) ;  /* 0xfffffffc00f08947 */ /* 0x002fea000383ffff */
[----:B------:R-:W-:Y:S05]  /*17270*/  BRA `(.L_x_11241) ;  /* 0xffffffc800fc7947 */ /* 0x000fea000383ffff */
.L_x_11165:
[----:B-1----:R1:W2:Y:S02]  /*17280*/  SYNCS.PHASECHK.TRANS64.TRYWAIT P0, [R2+URZ+0x2d840], R3 ;  /* 0x02d84003020075a7 */ /* 0x0022a4000800017f */
[----:B--2---:R-:W-:Y:S05]  /*17290*/  @!P0 NANOSLEEP.SYNCS 0x989680 ;  /* 0x009896800000895d */ /* 0x004fea0003900000 */
[----:B------:R-:W2:Y:S02]  /*172a0*/  @!P0 SYNCS.PHASECHK.TRANS64 P0, [R2+URZ+0x2d840], R3 ;  /* 0x02d84003020085a7 */ /* 0x000ea4000800007f */
[----:B--2---:R-:W-:Y:S05]  /*172b0*/  @!P0 BRA `(.L_x_11165) ;  /* 0xfffffffc00f08947 */ /* 0x004fea000383ffff */
[----:B------:R-:W-:Y:S05]  /*172c0*/  BRA `(.L_x_11242) ;  /* 0xffffffd000847947 */ /* 0x000fea000383ffff */
.L_x_11172:
[----:B0-----:R0:W1:Y:S02]  /*172d0*/  SYNCS.PHASECHK.TRANS64.TRYWAIT P0, [R7+URZ+0x60], R2 ;  /* 0x00006002070075a7 */ /* 0x001064000800017f */
[----:B-1----:R-:W-:Y:S05]  /*172e0*/  @!P0 NANOSLEEP.SYNCS 0x989680 ;  /* 0x009896800000895d */ /* 0x002fea0003900000 */
[----:B------:R-:W1:Y:S02]  /*172f0*/  @!P0 SYNCS.PHASECHK.TRANS64 P0, [R7+URZ+0x60], R2 ;  /* 0x00006002070085a7 */ /* 0x000e64000800007f */
[----:B-1----:R-:W-:Y:S05]  /*17300*/  @!P0 BRA `(.L_x_11172) ;  /* 0xfffffffc00f08947 */ /* 0x002fea000383ffff */
[----:B------:R-:W-:Y:S05]  /*17310*/  BRA `(.L_x_11243) ;  /* 0xffffffd400947947 */ /* 0x000fea000383ffff */
.L_x_11184:
[----:B0-----:R0:W1:Y:S02]  /*17320*/  SYNCS.PHASECHK.TRANS64.TRYWAIT P0, [R3+URZ+0x2d860], R0 ;  /* 0x02d86000030075a7 */ /* 0x001064000800017f */
[----:B-1----:R-:W-:Y:S05]  /*17330*/  @!P0 NANOSLEEP.SYNCS 0x989680 ;  /* 0x009896800000895d */ /* 0x002fea0003900000 */
[----:B------:R-:W1:Y:S02]  /*17340*/  @!P0 SYNCS.PHASECHK.TRANS64 P0, [R3+URZ+0x2d860], R0 ;  /* 0x02d86000030085a7 */ /* 0x000e64000800007f */
[----:B-1----:R-:W-:Y:S05]  /*17350*/  @!P0 BRA `(.L_x_11184) ;  /* 0xfffffffc00f08947 */ /* 0x002fea000383ffff */
[----:B------:R-:W-:Y:S05]  /*17360*/  BRA `(.L_x_11244) ;  /* 0xffffffdc00087947 */ /* 0x000fea000383ffff */
.L_x_11192:
        /* <DEDUP_REMOVED lines=8> */
.L_x_11246:
[----:B------:R-:W-:Y:S05]  /*173f0*/  BSYNC B0 ;  /* 0x0000000000007941 */ /* 0x000fea0003800000 */
.L_x_11245:
        /* <DEDUP_REMOVED lines=9> */
.L_x_11247:
[----:B------:R-:W-:Y:S02]  /*17490*/  ULDC UR4, c[0x0][0xc3c] ;  /* 0x00030f0000047ab9 */ /* 0x000fe40000000800 */
[----:B------:R-:W-:-:S13]  /*174a0*/  ISETP.GE.OR P1, PT, R7, UR4, !P0 ;  /* 0x0000000407007c0c */ /* 0x000fda000c726670 */
[----:B------:R-:W0:Y:S01]  /*174b0*/  @!P1 LDC.64 R2, c[0x0][0xc80] ;  /* 0x00032000ff029b82 */ /* 0x000e220000000a00 */
[----:B------:R-:W-:Y:S02]  /*174c0*/  IMAD.MOV.U32 R17, RZ, RZ, RZ ;  /* 0x000000ffff117224 */ /* 0x000fe400078e00ff */
[----:B------:R-:W-:Y:S02]  /*174d0*/  IMAD.MOV.U32 R11, RZ, RZ, RZ ;  /* 0x000000ffff0b7224 */ /* 0x000fe400078e00ff */
[----:B------:R-:W-:Y:S02]  /*174e0*/  IMAD.MOV.U32 R5, RZ, RZ, R14 ;  /* 0x000000ffff057224 */ /* 0x000fe400078e000e */
[----:B0-----:R-:W-:-:S06]  /*174f0*/  @!P1 IMAD.WIDE R2, R7, 0x4, R2 ;  /* 0x0000000407029825 */ /* 0x001fcc00078e0202 */
[----:B------:R-:W2:Y:S01]  /*17500*/  @!P1 LDG.E R2, desc[UR50][R2.64] ;  /* 0x0000003202029981 */ /* 0x000ea2000c1e1900 */
[C---:B------:R-:W-:Y:S02]  /*17510*/  ISETP.GE.U32.AND P2, PT, R8.reuse, 0x2, PT ;  /* 0x000000020800780c */ /* 0x040fe40003f46070 */
[C---:B------:R-:W-:Y:S02]  /*17520*/  ISETP.GE.U32.AND P3, PT, R8.reuse, 0x4, PT ;  /* 0x000000040800780c */ /* 0x040fe40003f66070 */
[C---:B------:R-:W-:Y:S02]  /*17530*/  ISETP.GE.U32.AND P4, PT, R8.reuse, 0x8, PT ;  /* 0x000000080800780c */ /* 0x040fe40003f86070 */
[C---:B------:R-:W-:Y:S01]  /*17540*/  ISETP.GE.U32.AND P5, PT, R8.reuse, 0x10, PT ;  /* 0x000000100800780c */ /* 0x040fe20003fa6070 */
[----:B--2---:R-:W-:Y:S01]  /*17550*/  @!P1 IMAD.MOV.U32 R17, RZ, RZ, R2 ;  /* 0x000000ffff119224 */ /* 0x004fe200078e0002 */
[----:B------:R-:W-:-:S03]  /*17560*/  ISETP.NE.AND P1, PT, R8, RZ, PT ;  /* 0x000000ff0800720c */ /* 0x000fc60003f25270 */
[----:B------:R-:W-:-:S10]  /*17570*/  IMAD.MOV.U32 R13, RZ, RZ, R17 ;  /* 0x000000ffff0d7224 */ /* 0x000fd400078e0011 */
[----:B------:R-:W-:Y:S05]  /*17580*/  WARPSYNC.COLLECTIVE R15, `(.L_x_11248) ;  /* 0x000000000f087348 */ /* 0x000fea0003c00000 */
[----:B------:R0:W1:Y:S02]  /*17590*/  SHFL.UP P6, R14, R13, R12, R11 ;  /* 0x0400000c0d0e7389 */ /* 0x00006400000c000b */
[----:B01----:R-:W-:Y:S01]  /*175a0*/  ENDCOLLECTIVE ;  /* 0x000000000000791b */ /* 0x003fe20003800000 */
.L_x_11248:
[----:B------:R-:W-:Y:S01]  /*175b0*/  IMAD.MOV.U32 R12, RZ, RZ, 0x2 ;  /* 0x00000002ff0c7424 */ /* 0x000fe200078e00ff */
[----:B------:R-:W-:-:S05]  /*175c0*/  SEL R4, R14, RZ, P1 ;  /* 0x000000ff0e047207 */ /* 0x000fca0000800000 */
[----:B------:R-:W-:-:S04]  /*175d0*/  IMAD.IADD R4, R17, 0x1, R4 ;  /* 0x0000000111047824 */ /* 0x000fc800078e0204 */
[----:B------:R-:W-:-:S07]  /*175e0*/  IMAD.MOV.U32 R13, RZ, RZ, R4 ;  /* 0x000000ffff0d7224 */ /* 0x000fce00078e0004 */
[----:B------:R-:W-:Y:S05]  /*175f0*/  WARPSYNC.COLLECTIVE R15, `(.L_x_11249) ;  /* 0x000000000f087348 */ /* 0x000fea0003c00000 */
[----:B------:R0:W1:Y:S02]  /*17600*/  SHFL.UP P6, R14, R13, R12, R11 ;  /* 0x0400000c0d0e7389 */ /* 0x00006400000c000b */
[----:B01----:R-:W-:Y:S01]  /*17610*/  ENDCOLLECTIVE ;  /* 0x000000000000791b */ /* 0x003fe20003800000 */
.L_x_11249:
[----:B------:R-:W-:Y:S01]  /*17620*/  IMAD.MOV.U32 R12, RZ, RZ, 0x4 ;  /* 0x00000004ff0c7424 */ /* 0x000fe200078e00ff */
[----:B------:R-:W-:-:S05]  /*17630*/  SEL R3, R14, RZ, P2 ;  /* 0x000000ff0e037207 */ /* 0x000fca0001000000 */
[----:B------:R-:W-:-:S04]  /*17640*/  IMAD.IADD R6, R4, 0x1, R3 ;  /* 0x0000000104067824 */ /* 0x000fc800078e0203 */
[----:B------:R-:W-:-:S07]  /*17650*/  IMAD.MOV.U32 R13, RZ, RZ, R6 ;  /* 0x000000ffff0d7224 */ /* 0x000fce00078e0006 */
[----:B------:R-:W-:Y:S05]  /*17660*/  WARPSYNC.COLLECTIVE R15, `(.L_x_11250) ;  /* 0x000000000f087348 */ /* 0x000fea0003c00000 */
[----:B------:R0:W1:Y:S02]  /*17670*/  SHFL.UP P6, R14, R13, R12, R11 ;  /* 0x0400000c0d0e7389 */ /* 0x00006400000c000b */
[----:B01----:R-:W-:Y:S01]  /*17680*/  ENDCOLLECTIVE ;  /* 0x000000000000791b */ /* 0x003fe20003800000 */
.L_x_11250:
[----:B------:R-:W-:Y:S01]  /*17690*/  IMAD.MOV.U32 R12, RZ, RZ, 0x8 ;  /* 0x00000008ff0c7424 */ /* 0x000fe200078e00ff */
[----:B------:R-:W-:-:S05]  /*176a0*/  SEL R3, R14, RZ, P3 ;  /* 0x000000ff0e037207 */ /* 0x000fca0001800000 */
[----:B------:R-:W-:-:S04]  /*176b0*/  IMAD.IADD R2, R6, 0x1, R3 ;  /* 0x0000000106027824 */ /* 0x000fc800078e0203 */
[----:B------:R-:W-:-:S07]  /*176c0*/  IMAD.MOV.U32 R13, RZ, RZ, R2 ;  /* 0x000000ffff0d7224 */ /* 0x000fce00078e0002 */
[----:B------:R-:W-:Y:S05]  /*176d0*/  WARPSYNC.COLLECTIVE R15, `(.L_x_11251) ;  /* 0x000000000f087348 */ /* 0x000fea0003c00000 */
[----:B------:R0:W1:Y:S02]  /*176e0*/  SHFL.UP P6, R14, R13, R12, R11 ;  /* 0x0400000c0d0e7389 */ /* 0x00006400000c000b */
[----:B01----:R-:W-:Y:S01]  /*176f0*/  ENDCOLLECTIVE ;  /* 0x000000000000791b */ /* 0x003fe20003800000 */
.L_x_11251:
[----:B------:R-:W-:Y:S01]  /*17700*/  IMAD.MOV.U32 R12, RZ, RZ, 0x10 ;  /* 0x00000010ff0c7424 */ /* 0x000fe200078e00ff */
[----:B------:R-:W-:-:S05]  /*17710*/  SEL R3, R14, RZ, P4 ;  /* 0x000000ff0e037207 */ /* 0x000fca0002000000 */
[----:B------:R-:W-:-:S04]  /*17720*/  IMAD.IADD R3, R2, 0x1, R3 ;  /* 0x0000000102037824 */ /* 0x000fc800078e0203 */
[----:B------:R-:W-:-:S07]  /*17730*/  IMAD.MOV.U32 R13, RZ, RZ, R3 ;  /* 0x000000ffff0d7224 */ /* 0x000fce00078e0003 */
[----:B------:R-:W-:Y:S05]  /*17740*/  WARPSYNC.COLLECTIVE R15, `(.L_x_11252) ;  /* 0x000000000f087348 */ /* 0x000fea0003c00000 */
[----:B------:R0:W1:Y:S02]  /*17750*/  SHFL.UP P6, R14, R13, R12, R11 ;  /* 0x0400000c0d0e7389 */ /* 0x00006400000c000b */
[----:B01----:R-:W-:Y:S01]  /*17760*/  ENDCOLLECTIVE ;  /* 0x000000000000791b */ /* 0x003fe20003800000 */
.L_x_11252:
        /* <DEDUP_REMOVED lines=8> */
.L_x_11253:
[----:B------:R-:W-:Y:S05]  /*177f0*/  BRA `(.L_x_11254) ;  /* 0xffffffdc00b47947 */ /* 0x000fea000383ffff */
.L_x_11197:
        /* <DEDUP_REMOVED lines=8> */
.L_x_11256:
[----:B------:R-:W-:Y:S05]  /*17880*/  BSYNC B0 ;  /* 0x0000000000007941 */ /* 0x000fea0003800000 */
.L_x_11255:
        /* <DEDUP_REMOVED lines=8> */
.L_x_11257:
[----:B------:R-:W-:Y:S01]  /*17910*/  IMAD.MOV.U32 R12, RZ, RZ, 0x4 ;  /* 0x00000004ff0c7424 */ /* 0x000fe200078e00ff */
[----:B------:R-:W-:-:S05]  /*17920*/  SEL R2, R14, RZ, P2 ;  /* 0x000000ff0e027207 */ /* 0x000fca0001000000 */
[----:B------:R-:W-:-:S04]  /*17930*/  IMAD.IADD R2, R13, 0x1, R2 ;  /* 0x000000010d027824 */ /* 0x000fc800078e0202 */
[----:B------:R-:W-:-:S07]  /*17940*/  IMAD.MOV.U32 R13, RZ, RZ, R2 ;  /* 0x000000ffff0d7224 */ /* 0x000fce00078e0002 */
[----:B------:R-:W-:Y:S05]  /*17950*/  WARPSYNC.COLLECTIVE R15, `(.L_x_11258) ;  /* 0x000000000f087348 */ /* 0x000fea0003c00000 */
[----:B------:R0:W1:Y:S02]  /*17960*/  SHFL.UP P6, R14, R13, R12, R11 ;  /* 0x0400000c0d0e7389 */ /* 0x00006400000c000b */
[----:B01----:R-:W-:Y:S01]  /*17970*/  ENDCOLLECTIVE ;  /* 0x000000000000791b */ /* 0x003fe20003800000 */
.L_x_11258:
[----:B------:R-:W-:Y:S01]  /*17980*/  IMAD.MOV.U32 R12, RZ, RZ, 0x8 ;  /* 0x00000008ff0c7424 */ /* 0x000fe200078e00ff */
[----:B------:R-:W-:-:S05]  /*17990*/  SEL R3, R14, RZ, P3 ;  /* 0x000000ff0e037207 */ /* 0x000fca0001800000 */
[----:B------:R-:W-:-:S04]  /*179a0*/  IMAD.IADD R3, R2, 0x1, R3 ;  /* 0x0000000102037824 */ /* 0x000fc800078e0203 */
[----:B------:R-:W-:-:S07]  /*179b0*/  IMAD.MOV.U32 R13, RZ, RZ, R3 ;  /* 0x000000ffff0d7224 */ /* 0x000fce00078e0003 */
[----:B------:R-:W-:Y:S05]  /*179c0*/  WARPSYNC.COLLECTIVE R15, `(.L_x_11259) ;  /* 0x000000000f087348 */ /* 0x000fea0003c00000 */
[----:B------:R0:W1:Y:S02]  /*179d0*/  SHFL.UP P6, R14, R13, R12, R11 ;  /* 0x0400000c0d0e7389 */ /* 0x00006400000c000b */
[----:B01----:R-:W-:Y:S01]  /*179e0*/  ENDCOLLECTIVE ;  /* 0x000000000000791b */ /* 0x003fe20003800000 */
.L_x_11259:
[----:B------:R-:W-:Y:S01]  /*179f0*/  IMAD.MOV.U32 R12, RZ, RZ, 0x10 ;  /* 0x00000010ff0c7424 */ /* 0x000fe200078e00ff */
[----:B------:R-:W-:-:S05]  /*17a00*/  SEL R4, R14, RZ, P4 ;  /* 0x000000ff0e047207 */ /* 0x000fca0002000000 */
[----:B------:R-:W-:-:S04]  /*17a10*/  IMAD.IADD R4, R3, 0x1, R4 ;  /* 0x0000000103047824 */ /* 0x000fc800078e0204 */
[----:B------:R-:W-:-:S07]  /*17a20*/  IMAD.MOV.U32 R13, RZ, RZ, R4 ;  /* 0x000000ffff0d7224 */ /* 0x000fce00078e0004 */
[----:B------:R-:W-:Y:S05]  /*17a30*/  WARPSYNC.COLLECTIVE R15, `(.L_x_11260) ;  /* 0x000000000f087348 */ /* 0x000fea0003c00000 */
[----:B------:R0:W1:Y:S02]  /*17a40*/  SHFL.UP P6, R14, R13, R12, R11 ;  /* 0x0400000c0d0e7389 */ /* 0x00006400000c000b */
[----:B01----:R-:W-:Y:S01]  /*17a50*/  ENDCOLLECTIVE ;  /* 0x000000000000791b */ /* 0x003fe20003800000 */
.L_x_11260:
        /* <DEDUP_REMOVED lines=8> */
.L_x_11261:
[----:B------:R-:W-:Y:S05]  /*17ae0*/  BRA `(.L_x_11262) ;  /* 0xffffffdc00947947 */ /* 0x000fea000383ffff */
.L_x_11199:
[----:B------:R-:W-:Y:S01]  /*17af0*/  BSSY B0, `(.L_x_11263) ;  /* 0x0000006000007945 */ /* 0x000fe20003800000 */
[----:B------:R-:W-:Y:S01]  /*17b00*/  PLOP3.LUT P6, PT, P6, PT, PT, 0x8, 0x0 ;  /* 0x000000000000781c */ /* 0x000fe200037ce170 */
[----:B------:R-:W-:-:S12]  /*17b10*/  IMAD.MOV.U32 R15, RZ, RZ, -0x1 ;  /* 0xffffffffff0f7424 */ /* 0x000fd800078e00ff */
[----:B012---:R-:W-:Y:S05]  /*17b20*/  WARPSYNC.COLLECTIVE R15, `(.L_x_11264) ;  /* 0x000000000f087348 */ /* 0x007fea0003c00000 */
[----:B------:R-:W-:Y:S01]  /*17b30*/  VOTE.ANY R14, PT, P6 ;  /* 0x00000000000e7806 */ /* 0x000fe200030e0100 */
[----:B012---:R-:W-:Y:S06]  /*17b40*/  ENDCOLLECTIVE ;  /* 0x000000000000791b */ /* 0x007fec0003800000 */
.L_x_11264:
[----:B------:R-:W-:Y:S05]  /*17b50*/  BSYNC B0 ;  /* 0x0000000000007941 */ /* 0x000fea0003800000 */
.L_x_11263:
        /* <DEDUP_REMOVED lines=9> */
.L_x_11265:
[----:B------:R-:W-:Y:S01]  /*17bf0*/  IMAD.MOV.U32 R17, RZ, RZ, R14 ;  /* 0x000000ffff117224 */ /* 0x000fe200078e000e */
[----:B------:R-:W-:Y:S06]  /*17c00*/  BRA `(.L_x_11266) ;  /* 0xffffffdc00847947 */ /* 0x000fec000383ffff */
.L_x_11201:
[----:B------:R-:W-:Y:S01]  /*17c10*/  BSSY B0, `(.L_x_11267) ;  /* 0x0000007000007945 */ /* 0x000fe20003800000 */
[----:B------:R-:W-:Y:S02]  /*17c20*/  IMAD.MOV.U32 R13, RZ, RZ, R3 ;  /* 0x000000ffff0d7224 */ /* 0x000fe400078e0003 */
[----:B------:R-:W-:Y:S02]  /*17c30*/  IMAD.MOV.U32 R11, RZ, RZ, 0x1f ;  /* 0x0000001fff0b7424 */ /* 0x000fe400078e00ff */
[----:B------:R-:W-:-:S07]  /*17c40*/  IMAD.MOV.U32 R15, RZ, RZ, -0x1 ;  /* 0xffffffffff0f7424 */ /* 0x000fce00078e00ff */
[----:B01234-:R-:W-:Y:S05]  /*17c50*/  WARPSYNC.COLLECTIVE R15, `(.L_x_11268) ;  /* 0x000000000f087348 */ /* 0x01ffea0003c00000 */
[----:B------:R0:W0:Y:S02]  /*17c60*/  SHFL.IDX P6, R14, R13, R12, R11 ;  /* 0x0000000c0d0e7389 */ /* 0x00002400000c000b */
[----:B01234-:R-:W-:Y:S01]  /*17c70*/  ENDCOLLECTIVE ;  /* 0x000000000000791b */ /* 0x01ffe20003800000 */
.L_x_11268:
[----:B------:R-:W-:Y:S05]  /*17c80*/  BSYNC B0 ;  /* 0x0000000000007941 */ /* 0x000fea0003800000 */
.L_x_11267:
[----:B------:R-:W-:Y:S05]  /*17c90*/  BRA `(.L_x_11200) ;  /* 0xffffffdc007c7947 */ /* 0x000fea000383ffff */
.L_x_11205:
[----:B0-----:R0:W1:Y:S02]  /*17ca0*/  SYNCS.PHASECHK.TRANS64.TRYWAIT P0, [R9+URZ+0x2d820], R0 ;  /* 0x02d82000090075a7 */ /* 0x001064000800017f */
[----:B-1----:R-:W-:Y:S05]  /*17cb0*/  @!P0 NANOSLEEP.SYNCS 0x989680 ;  /* 0x009896800000895d */ /* 0x002fea0003900000 */
[----:B------:R-:W1:Y:S02]  /*17cc0*/  @!P0 SYNCS.PHASECHK.TRANS64 P0, [R9+URZ+0x2d820], R0 ;  /* 0x02d82000090085a7 */ /* 0x000e64000800007f */
[----:B-1----:R-:W-:Y:S05]  /*17cd0*/  @!P0 BRA `(.L_x_11205) ;  /* 0xfffffffc00f08947 */ /* 0x002fea000383ffff */
[----:B------:R-:W-:Y:S05]  /*17ce0*/  BRA `(.L_x_11269) ;  /* 0xffffffe000f47947 */ /* 0x000fea000383ffff */
.L_x_11206:
        /* <DEDUP_REMOVED lines=8> */
[----:B0-2-4-:R-:W-:Y:S05]  /*17d70*/  WARPSYNC.COLLECTIVE R15, `(.L_x_11271) ;  /* 0x000000000f087348 */ /* 0x015fea0003c00000 */
[----:B------:R1:W3:Y:S02]  /*17d80*/  SHFL.IDX P6, R14, R13, R12, R11 ;  /* 0x0000000c0d0e7389 */ /* 0x0002e400000c000b */
[----:B01234-:R-:W-:Y:S01]  /*17d90*/  ENDCOLLECTIVE ;  /* 0x000000000000791b */ /* 0x01ffe20003800000 */
.L_x_11271:
[----:B------:R-:W-:Y:S05]  /*17da0*/  BSYNC B0 ;  /* 0x0000000000007941 */ /* 0x000fea0003800000 */
.L_x_11270:
[----:B------:R-:W-:Y:S05]  /*17db0*/  BRA `(.L_x_11272) ;  /* 0xffffffe000dc7947 */ /* 0x000fea000383ffff */
.L_x_11209:
[----:B------:R-:W-:Y:S01]  /*17dc0*/  BSSY B1, `(.L_x_11273) ;  /* 0x0000006000017945 */ /* 0x000fe20003800000 */
[----:B------:R-:W-:-:S07]  /*17dd0*/  IMAD.MOV.U32 R15, RZ, RZ, -0x1 ;  /* 0xffffffffff0f7424 */ /* 0x000fce00078e00ff */
[----:B0-2-4-:R-:W-:Y:S05]  /*17de0*/  WARPSYNC.COLLECTIVE R15, `(.L_x_11274) ;  /* 0x000000000f0c7348 */ /* 0x015fea0003c00000 */
[----:B------:R-:W-:Y:S02]  /*17df0*/  ELECT P6, UR62, PT ;  /* 0x00000000003e782f */ /* 0x000fe400038c0000 */
[----:B------:R-:W-:Y:S01]  /*17e00*/  MOV R14, UR62 ;  /* 0x0000003e000e7c02 */ /* 0x000fe20008000f00 */
[----:B0-2-4-:R-:W-:Y:S10]  /*17e10*/  ENDCOLLECTIVE ;  /* 0x000000000000791b */ /* 0x015ff40003800000 */
.L_x_11274:
[----:B------:R-:W-:Y:S05]  /*17e20*/  BSYNC B1 ;  /* 0x0000000000017941 */ /* 0x000fea0003800000 */
.L_x_11273:
[----:B------:R-:W-:Y:S05]  /*17e30*/  BRA `(.L_x_11275) ;  /* 0xffffffe000d47947 */ /* 0x000fea000383ffff */
.L_x_11211:
[----:B0-----:R0:W1:Y:S02]  /*17e40*/  SYNCS.PHASECHK.TRANS64.TRYWAIT P0, [R5+URZ], R4 ;  /* 0x00000004050075a7 */ /* 0x001064000800017f */
[----:B-1----:R-:W-:Y:S05]  /*17e50*/  @!P0 NANOSLEEP.SYNCS 0x989680 ;  /* 0x009896800000895d */ /* 0x002fea0003900000 */
[----:B------:R-:W1:Y:S02]  /*17e60*/  @!P0 SYNCS.PHASECHK.TRANS64 P0, [R5+URZ], R4 ;  /* 0x00000004050085a7 */ /* 0x000e64000800007f */
[----:B-1----:R-:W-:Y:S05]  /*17e70*/  @!P0 BRA `(.L_x_11211) ;  /* 0xfffffffc00f08947 */ /* 0x002fea000383ffff */
[----:B------:R-:W-:Y:S05]  /*17e80*/  BRA `(.L_x_11276) ;  /* 0xffffffe400087947 */ /* 0x000fea000383ffff */
.L_x_11212:
[----:B-1----:R1:W3:Y:S02]  /*17e90*/  SYNCS.PHASECHK.TRANS64.TRYWAIT P0, [R3+URZ], R2 ;  /* 0x00000002030075a7 */ /* 0x0022e4000800017f */
[----:B---3--:R-:W-:Y:S05]  /*17ea0*/  @!P0 NANOSLEEP.SYNCS 0x989680 ;  /* 0x009896800000895d */ /* 0x008fea0003900000 */
[----:B------:R-:W3:Y:S02]  /*17eb0*/  @!P0 SYNCS.PHASECHK.TRANS64 P0, [R3+URZ], R2 ;  /* 0x00000002030085a7 */ /* 0x000ee4000800007f */
[----:B---3--:R-:W-:Y:S05]  /*17ec0*/  @!P0 BRA `(.L_x_11212) ;  /* 0xfffffffc00f08947 */ /* 0x008fea000383ffff */
[----:B------:R-:W-:Y:S05]  /*17ed0*/  BRA `(.L_x_11277) ;  /* 0xffffffe000fc7947 */ /* 0x000fea000383ffff */
.L_x_11214:
[----:B---3--:R3:W0:Y:S02]  /*17ee0*/  SYNCS.PHASECHK.TRANS64.TRYWAIT P0, [R23+URZ], R4 ;  /* 0x00000004170075a7 */ /* 0x008624000800017f */
[----:B0-----:R-:W-:Y:S05]  /*17ef0*/  @!P0 NANOSLEEP.SYNCS 0x989680 ;  /* 0x009896800000895d */ /* 0x001fea0003900000 */
[----:B------:R-:W0:Y:S02]  /*17f00*/  @!P0 SYNCS.PHASECHK.TRANS64 P0, [R23+URZ], R4 ;  /* 0x00000004170085a7 */ /* 0x000e24000800007f */
[----:B0-----:R-:W-:Y:S05]  /*17f10*/  @!P0 BRA `(.L_x_11214) ;  /* 0xfffffffc00f08947 */ /* 0x001fea000383ffff */
[----:B------:R-:W-:Y:S05]  /*17f20*/  BRA `(.L_x_11278) ;  /* 0xffffffe400007947 */ /* 0x000fea000383ffff */
.L_x_11279:
        /* <DEDUP_REMOVED lines=13> */
.L_x_15327:


//--------------------- .text._ZN7cutlass13device_kernelIN5flash11enable_sm90INS1_16FlashAttnFwdSm90INS1_25CollectiveMainloopFwdSm90ILi2EN4cute5tupleIJNS5_1CILi1EEES8_S8_EEENS6_IJNS7_ILi192EEENS7_ILi128EEENS7_ILi96EEEEEELi96ENS_10bfloat16_tEfNS_4arch4Sm90ELb0ELb1ELb0ELb1ELb0ELb1ELb0ELb0ELb1ELb1ELb0ELb0EEENS1_21CollectiveEpilogueFwdINS6_IJSA_SC_SB_EEES9_SE_SG_Li384ELb1ELb1ELb0ELb0EEENS1_36VarlenDynamicPersistentTileSchedulerILi192ELi128ELi384ELi128ELb0ELb1ELb1ELb1ELb0ELb1EEEEEEEEEvNT_6ParamsE --------------------------
	.section	.text._ZN7cutlass13device_kernelIN5flash11enable_sm90INS1_16FlashAttnFwdSm90INS1_25CollectiveMainloopFwdSm90ILi2EN4cute5tupleIJNS5_1CILi1EEES8_S8_EEENS6_IJNS7_ILi192EEENS7_ILi128EEENS7_ILi96EEEEEELi96ENS_10bfloat16_tEfNS_4arch4Sm90ELb0ELb1ELb0ELb1ELb0ELb1ELb0ELb0ELb1ELb1ELb0ELb0EEENS1_21CollectiveEpilogueFwdINS6_IJSA_SC_SB_EEES9_SE_SG_Li384ELb1ELb1ELb0ELb0EEENS1_36VarlenDynamicPersistentTileSchedulerILi192ELi128ELi384ELi128ELb0ELb1ELb1ELb1ELb0ELb1EEEEEEEEEvNT_6ParamsE,"ax",@progbits
	.align	128
.text._ZN7cutlass13device_kernelIN5flash11enable_sm90INS1_16FlashAttnFwdSm90INS1_25CollectiveMainloopFwdSm90ILi2EN4cute5tupleIJNS5_1CILi1EEES8_S8_EEENS6_IJNS7_ILi192EEENS7_ILi128EEENS7_ILi96EEEEEELi96ENS_10bfloat16_tEfNS_4arch4Sm90ELb0ELb1ELb0ELb1ELb0ELb1ELb0ELb0ELb1ELb1ELb0ELb0EEENS1_21CollectiveEpilogueFwdINS6_IJSA_SC_SB_EEES9_SE_SG_Li384ELb1ELb1ELb0ELb0EEENS1_36VarlenDynamicPersistentTileSchedulerILi192ELi128ELi384ELi128ELb0ELb1ELb1ELb1ELb0ELb1EEEEEEEEEvNT_6ParamsE:
        .type           _ZN7cutlass13device_kernelIN5flash11enable_sm90INS1_16FlashAttnFwdSm90INS1_25CollectiveMainloopFwdSm90ILi2EN4cute5tupleIJNS5_1CILi1EEES8_S8_EEENS6_IJNS7_ILi192EEENS7_ILi128EEENS7_ILi96EEEEEELi96ENS_10bfloat16_tEfNS_4arch4Sm90ELb0ELb1ELb0ELb1ELb0ELb1ELb0ELb0ELb1ELb1ELb0ELb0EEENS1_21CollectiveEpilogueFwdINS6_IJSA_SC_SB_EEES9_SE_SG_Li384ELb1ELb1ELb0ELb0EEENS1_36VarlenDynamicPersistentTileSchedulerILi192ELi128ELi384ELi128ELb0ELb1ELb1ELb1ELb0ELb1EEEEEEEEEvNT_6ParamsE,@function
        .size           _ZN7cutlass13device_kernelIN5flash11enable_sm90INS1_16FlashAttnFwdSm90INS1_25CollectiveMainloopFwdSm90ILi2EN4cute5tupleIJNS5_1CILi1EEES8_S8_EEENS6_IJNS7_ILi192EEENS7_ILi128EEENS7_ILi96EEEEEELi96ENS_10bfloat16_tEfNS_4arch4Sm90ELb0ELb1ELb0ELb1ELb0ELb1ELb0ELb0ELb1ELb1ELb0ELb0EEENS1_21CollectiveEpilogueFwdINS6_IJSA_SC_SB_EEES9_SE_SG_Li384ELb1ELb1ELb0ELb0EEENS1_36VarlenDynamicPersistentTileSchedulerILi192ELi128ELi384ELi128ELb0ELb1ELb1ELb1ELb0ELb1EEEEEEEEEvNT_6ParamsE,(.L_x_15328 - _ZN7cutlass13device_kernelIN5flash11enable_sm90INS1_16FlashAttnFwdSm90INS1_25CollectiveMainloopFwdSm90ILi2EN4cute5tupleIJNS5_1CILi1EEES8_S8_EEENS6_IJNS7_ILi192EEENS7_ILi128EEENS7_ILi96EEEEEELi96ENS_10bfloat16_tEfNS_4arch4Sm90ELb0ELb1ELb0ELb1ELb0ELb1ELb0ELb0ELb1ELb1ELb0ELb0EEENS1_21CollectiveEpilogueFwdINS6_IJSA_SC_SB_EEES9_SE_SG_Li384ELb1ELb1ELb0ELb0EEENS1_36VarlenDynamicPersistentTileSchedulerILi192ELi128ELi384ELi128ELb0ELb1ELb1ELb1ELb0ELb1EEEEEEEEEvNT_6ParamsE)
        .other          _ZN7cutlass13device_kernelIN5flash11enable_sm90INS1_16FlashAttnFwdSm90INS1_25CollectiveMainloopFwdSm90ILi2EN4cute5tupleIJNS5_1CILi1EEES8_S8_EEENS6_IJNS7_ILi192EEENS7_ILi128EEENS7_ILi96EEEEEELi96ENS_10bfloat16_tEfNS_4arch4Sm90ELb0ELb1ELb0ELb1ELb0ELb1ELb0ELb0ELb1ELb1ELb0ELb0EEENS1_21CollectiveEpilogueFwdINS6_IJSA_SC_SB_EEES9_SE_SG_Li384ELb1ELb1ELb0ELb0EEENS1_36VarlenDynamicPersistentTileSchedulerILi192ELi128ELi384ELi128ELb0ELb1ELb1ELb1ELb0ELb1EEEEEEEEEvNT_6ParamsE,@"STO_CUDA_ENTRY STV_DEFAULT"
_ZN7cutlass13device_kernelIN5flash11enable_sm90INS1_16FlashAttnFwdSm90INS1_25CollectiveMainloopFwdSm90ILi2EN4cute5tupleIJNS5_1CILi1EEES8_S8_EEENS6_IJNS7_ILi192EEENS7_ILi128EEENS7_ILi96EEEEEELi96ENS_10bfloat16_tEfNS_4arch4Sm90ELb0ELb1ELb0ELb1ELb0ELb1ELb0ELb0ELb1ELb1ELb0ELb0EEENS1_21CollectiveEpilogueFwdINS6_IJSA_SC_SB_EEES9_SE_SG_Li384ELb1ELb1ELb0ELb0EEENS1_36VarlenDynamicPersistentTileSchedulerILi192ELi128ELi384ELi128ELb0ELb1ELb1ELb1ELb0ELb1EEEEEEEEEvNT_6ParamsE:
        /* <DEDUP_REMOVED lines=24> */
.L_x_11281:
[----:B------:R-:W-:Y:S05]  /*0180*/  BSYNC B0 ;  /* 0x0000000000007941 */ /* 0x000fea0003800000 */
.L_x_11280:
        /* <DEDUP_REMOVED lines=41> */
.L_x_11282:
        /* <DEDUP_REMOVED lines=22> */
.L_x_11283:
        /* <DEDUP_REMOVED lines=18> */
.L_x_11284:
        /* <DEDUP_REMOVED lines=22> */
.L_x_11285:
        /* <DEDUP_REMOVED lines=22> */
.L_x_11286:
[----:B------:R-:W-:Y:S01]  /*0960*/  PLOP3.LUT P0, PT, PT, PT, UP0, 0x80, 0x0 ;  /* 0x000000000000781c */ /* 0x000fe20003f0f008 */
[----:B------:R-:W-:Y:S01]  /*0970*/  UMOV UR36, 0x1 ;  /* 0x0000000100247882 */ /* 0x000fe20000000000 */
[----:B------:R-:W-:Y:S01]  /*0980*/  NOP ;  /* 0x0000000000007918 */ /* 0x000fe20000000000 */
[----:B------:R-:W-:Y:S01]  /*0990*/  USEL UR36, UR36, 0x2, !UP0 ;  /* 0x0000000224247887 */ /* 0x000fe2000c000000 */
[----:B------:R-:W-:Y:S01]  /*09a0*/  BSSY B9, `(.L_x_11287) ;  /* 0x0002213000097945 */ /* 0x000fe20003800000 */
[----:B------:R-:W-:Y:S01]  /*09b0*/  ULDC.64 UR40, c[0x0][0x208] ;  /* 0x0000820000287ab9 */ /* 0x000fe20000000a00 */
[----:B012-4-:R-:W-:Y:S07]  /*09c0*/  BAR.SYNC.DEFER_BLOCKING 0x0 ;  /* 0x0000000000007b1d */ /* 0x017fee0000010000 */
[----:B------:R-:W-:Y:S05]  /*09d0*/  @!P0 BRA `(.L_x_11288) ;  /* 0x0000019c00e08947 */ /* 0x000fea0003800000 */
.L_x_11289:
[----:B------:R-:W-:-:S08]  /*09e0*/  NOP ;  /* 0x0000000000007918 */ /* 0x000fd00000000000 */
[----:B------:R-:W0:Y:S02]  /*09f0*/  USETMAXREG.TRY_ALLOC.CTAPOOL UP0, 0xa0 ;  /* 0x000000a0000079c8 */ /* 0x000e240008000600 */
[----:B0-----:R-:W-:-:S13]  /*0a00*/  PLOP3.LUT P0, PT, PT, PT, UP0, 0x80, 0x0 ;  /* 0x000000000000781c */ /* 0x001fda0003f0f008 */
[----:B------:R-:W-:Y:S05]  /*0a10*/  @!P0 BRA `(.L_x_11289) ;  /* 0xfffffffc00f08947 */ /* 0x000fea000383ffff */
[----:B------:R-:W0:Y:S01]  /*0a20*/  S2R R0, SR_TID.X ;  /* 0x0000000000007919 */ /* 0x000e220000002100 */
[----:B------:R-:W1:Y:S01]  /*0a30*/  S2UR UR5, SR_CgaCtaId ;  /* 0x00000000000579c3 */ /* 0x000e620000008800 */
[----:B------:R-:W-:Y:S01]  /*0a40*/  UMOV UR4, 0x400 ;  /* 0x0000040000047882 */ /* 0x000fe20000000000 */
[----:B------:R-:W-:-:S06]  /*0a50*/  LOP3.LUT R23, R23, 0xdfffffff, RZ, 0xc0, !PT ;  /* 0xdfffffff17177812 */ /* 0x000fcc00078ec0ff */
[----:B------:R-:W-:Y:S06]  /*0a60*/  BAR.ARV 0x8, 0x200 ;  /* 0x0208000000007b1d */ /* 0x000fec0000002000 */
[----:B-1----:R-:W-:-:S06]  /*0a70*/  ULEA UR4, UR5, UR4, 0x18 ;  /* 0x0000000405047291 */ /* 0x002fcc000f8ec03f */
[----:B------:R-:W-:Y:S01]  /*0a80*/  IMAD.U32 R2, RZ, RZ, UR4 ;  /* 0x00000004ff027e24 */ /* 0x000fe2000f8e00ff */
[----:B0-----:R-:W-:Y:S01]  /*0a90*/  SHF.R.U32.HI R0, RZ, 0x7, R0 ;  /* 0x00000007ff007819 */ /* 0x001fe20000011600 */
[----:B------:R-:W-:-:S03]  /*0aa0*/  ULDC UR4, c[0x0][0xc3c] ;  /* 0x00030f0000047ab9 */ /* 0x000fc60000000800 */
[----:B------:R-:W-:-:S13]  /*0ab0*/  ISETP.NE.AND P0, PT, R0, 0x1, PT ;  /* 0x000000010000780c */ /* 0x000fda0003f05270 */
[----:B------:R-:W-:Y:S01]  /*0ac0*/  @P0 LOP3.LUT R23, R23, 0x20000000, RZ, 0xfc, !PT ;  /* 0x2000000017170812 */ /* 0x000fe200078efcff */
[----:B------:R-:W-:Y:S08]  /*0ad0*/  @!P0 BAR.ARV 0x9, 0x100 ;  /* 0x0244000000008b1d */ /* 0x000ff00000002000 */
[----:B------:R-:W-:Y:S06]  /*0ae0*/  BAR.SYNC.DEFER_BLOCKING 0x5, 0x200 ;  /* 0x0148000000007b1d */ /* 0x000fec0000010000 */
[----:B------:R-:W0:Y:S02]  /*0af0*/  LDS.128 R72, [R2+0x2d8d0] ;  /* 0x02d8d00002487984 */ /* 0x000e240000000c00 */
[----:B------:R-:W-:Y:S06]  /*0b00*/  BAR.ARV 0x4, 0x200 ;  /* 0x0108000000007b1d */ /* 0x000fec0000002000 */
[----:B0-----:R-:W-:-:S13]  /*0b10*/  ISETP.GE.AND P0, PT, R75, UR4, PT ;  /* 0x000000044b007c0c */ /* 0x001fda000bf06270 */
[----:B------:R-:W-:Y:S05]  /*0b20*/  @P0 BRA `(.L_x_11290) ;  /* 0x0000021c00e80947 */ /* 0x000fea0003800000 */
[----:B------:R-:W0:Y:S01]  /*0b30*/  S2R R0, SR_TID.X ;  /* 0x0000000000007919 */ /* 0x000e220000002100 */
[----:B------:R-:W-:Y:S01]  /*0b40*/  R2UR UR38, R2 ;  /* 0x00000000022672ca */ /* 0x000fe200000e0000 */
[----:B------:R-:W-:Y:S01]  /*0b50*/  IMAD.MOV.U32 R141, RZ, RZ, 0x40 ;  /* 0x00000040ff8d7424 */ /* 0x000fe200078e00ff */
[----:B------:R-:W-:Y:S01]  /*0b60*/  ULOP3.LUT UR37, UR36, 0x1, URZ, 0xfc, !UPT ;  /* 0x0000000124257892 */ /* 0x000fe2000f8efc3f */
[----:B------:R-:W-:-:S10]  /*0b70*/  IMAD.MOV.U32 R156, RZ, RZ, RZ ;  /* 0x000000ffff9c7224 */ /* 0x000fd400078e00ff */
[----:B------:R-:W-:Y:S01]  /*0b80*/  UIADD3 UR38, UR38, 0xc400, URZ ;  /* 0x0000c40026267890 */ /* 0x000fe2000fffe03f */
[----:B0-----:R-:W-:-:S05]  /*0b90*/  VIADD R13, R0, 0xffffff80 ;  /* 0xffffff80000d7836 */ /* 0x001fca0000000000 */
[----:B------:R-:W-:Y:S02]  /*0ba0*/  SHF.R.S32.HI R0, RZ, 0x1f, R13 ;  /* 0x0000001fff007819 */ /* 0x000fe4000001140d */
[-C--:B------:R-:W-:Y:S02]  /*0bb0*/  LEA.HI R6, R13, R13.reuse, RZ, 0x1 ;  /* 0x0000000d0d067211 */ /* 0x080fe400078f08ff */
[CC--:B------:R-:W-:Y:S02]  /*0bc0*/  LEA.HI R8, R0.reuse, R13.reuse, RZ, 0x2 ;  /* 0x0000000d00087211 */ /* 0x0c0fe400078f10ff */
[----:B------:R-:W-:Y:S02]  /*0bd0*/  LEA.HI R4, R0, R13, RZ, 0x4 ;  /* 0x0000000d00047211 */ /* 0x000fe400078f20ff */
[----:B------:R-:W-:Y:S02]  /*0be0*/  SHF.R.S32.HI R19, RZ, 0x1, R6 ;  /* 0x00000001ff137819 */ /* 0x000fe40000011406 */
[----:B------:R-:W-:-:S02]  /*0bf0*/  LOP3.LUT R7, R6, 0xfffffffe, RZ, 0xc0, !PT ;  /* 0xfffffffe06077812 */ /* 0x000fc400078ec0ff */
[----:B------:R-:W-:Y:S02]  /*0c00*/  LOP3.LUT R10, R8, 0xfffffffc, RZ, 0xc0, !PT ;  /* 0xfffffffc080a7812 */ /* 0x000fe400078ec0ff */
[----:B------:R-:W-:Y:S01]  /*0c10*/  SHF.R.S32.HI R5, RZ, 0x4, R4 ;  /* 0x00000004ff057819 */ /* 0x000fe20000011404 */
[C---:B------:R-:W-:Y:S01]  /*0c20*/  IMAD.IADD R7, R13.reuse, 0x1, -R7 ;  /* 0x000000010d077824 */ /* 0x040fe200078e0a07 */
[----:B------:R-:W-:Y:S01]  /*0c30*/  LEA.HI R9, R6, R19, RZ, 0x1 ;  /* 0x0000001306097211 */ /* 0x000fe200078f08ff */
[----:B------:R-:W-:Y:S01]  /*0c40*/  IMAD.IADD R11, R13, 0x1, -R10 ;  /* 0x000000010d0b7824 */ /* 0x000fe200078e0a0a */
[----:B------:R-:W-:Y:S01]  /*0c50*/  LEA.HI R6, R4, R5, RZ, 0x1 ;  /* 0x0000000504067211 */ /* 0x000fe200078f08ff */
[----:B------:R-:W-:Y:S01]  /*0c60*/  IMAD.SHL.U32 R24, R7, 0x4, RZ ;  /* 0x0000000407187824 */ /* 0x000fe200078e00ff */
[----:B------:R-:W-:Y:S01]  /*0c70*/  LOP3.LUT R10, R9, 0x7fffffe, RZ, 0xc0, !PT ;  /* 0x07fffffe090a7812 */ /* 0x000fe200078ec0ff */
[----:B------:R-:W-:Y:S01]  /*0c80*/  IMAD.SHL.U32 R136, R7, 0x8, RZ ;  /* 0x0000000807887824 */ /* 0x000fe200078e00ff */
[----:B------:R-:W-:Y:S01]  /*0c90*/  LOP3.LUT R6, R6, 0x1ffffffe, RZ, 0xc0, !PT ;  /* 0x1ffffffe06067812 */ /* 0x000fe200078ec0ff */
[----:B------:R-:W-:Y:S01]  /*0ca0*/  VIADD R14, R24, 0x20 ;  /* 0x00000020180e7836 */ /* 0x000fe20000000000 */
[----:B------:R-:W-:Y:S01]  /*0cb0*/  LEA.HI R9, R11, R11, RZ, 0x1 ;  /* 0x0000000b0b097211 */ /* 0x000fe200078f08ff */
[----:B------:R-:W-:Y:S01]  /*0cc0*/  IMAD.IADD R10, R19, 0x1, -R10 ;  /* 0x00000001130a7824 */ /* 0x000fe200078e0a0a */
[----:B------:R-:W-:Y:S01]  /*0cd0*/  LEA.HI R3, R0, R13, RZ, 0x7 ;  /* 0x0000000d00037211 */ /* 0x000fe200078f38ff */
[----:B------:R-:W-:Y:S01]  /*0ce0*/  IMAD.IADD R6, R5, 0x1, -R6 ;  /* 0x0000000105067824 */ /* 0x000fe200078e0a06 */
[----:B------:R-:W-:Y:S01]  /*0cf0*/  LOP3.LUT R12, R9, 0x1ffffffe, RZ, 0xc0, !PT ;  /* 0x1ffffffe090c7812 */ /* 0x000fe200078ec0ff */
[----:B------:R-:W-:Y:S01]  /*0d00*/  IMAD R18, R5, 0x8, R10 ;  /* 0x0000000805127824 */ /* 0x000fe200078e020a */
[----:B------:R-:W-:Y:S01]  /*0d10*/  LOP3.LUT R4, R4, 0xfffffff0, RZ, 0xc0, !PT ;  /* 0xfffffff004047812 */ /* 0x000fe200078ec0ff */
[----:B------:R-:W-:Y:S01]  /*0d20*/  IMAD.IADD R9, R24, 0x1, R14 ;  /* 0x0000000118097824 */ /* 0x000fe200078e020e */
[----:B------:R-:W-:Y:S01]  /*0d30*/  LOP3.LUT R5, R3, 0xffffff80, RZ, 0xc0, !PT ;  /* 0xffffff8003057812 */ /* 0x000fe200078ec0ff */
[----:B------:R-:W-:Y:S01]  /*0d40*/  STL [R1], R24 ;  /* 0x0000001801007387 */ /* 0x000fe20000100800 */
[----:B------:R-:W-:Y:S01]  /*0d50*/  SHF.R.S32.HI R22, RZ, 0x7, R3 ;  /* 0x00000007ff167819 */ /* 0x000fe20000011403 */
[C---:B------:R-:W-:Y:S01]  /*0d60*/  IMAD.IADD R4, R13.reuse, 0x1, -R4 ;  /* 0x000000010d047824 */ /* 0x040fe200078e0a04 */
[----:B------:R-:W-:Y:S01]  /*0d70*/  SHF.R.S32.HI R10, RZ, 0x1f, R9 ;  /* 0x0000001fff0a7819 */ /* 0x000fe20000011409 */
[----:B------:R-:W-:Y:S01]  /*0d80*/  IMAD.IADD R20, R13, 0x1, -R5 ;  /* 0x000000010d147824 */ /* 0x000fe200078e0a05 */
[----:B------:R-:W-:Y:S01]  /*0d90*/  SHF.R.S32.HI R21, RZ, 0x2, R8 ;  /* 0x00000002ff157819 */ /* 0x000fe20000011408 */
[----:B------:R0:W-:Y:S01]  /*0da0*/  STL [R1+0x2c], R14 ;  /* 0x00002c0e01007387 */ /* 0x0001e20000100800 */
[-C--:B------:R-:W-:Y:S01]  /*0db0*/  LEA.HI R15, R10, R9.reuse, RZ, 0x3 ;  /* 0x000000090a0f7211 */ /* 0x080fe200078f18ff */
[----:B------:R-:W-:Y:S01]  /*0dc0*/  IMAD.SHL.U32 R6, R6, 0x8, RZ ;  /* 0x0000000806067824 */ /* 0x000fe200078e00ff */
[----:B------:R-:W-:-:S02]  /*0dd0*/  LEA.HI R16, R10, R9, RZ, 0x5 ;  /* 0x000000090a107211 */ /* 0x000fc400078f28ff */
[----:B------:R-:W-:Y:S02]  /*0de0*/  SHF.R.S32.HI R3, RZ, 0x1f, R4 ;  /* 0x0000001fff037819 */ /* 0x000fe40000011404 */
[----:B------:R-:W-:Y:S02]  /*0df0*/  SHF.R.S32.HI R10, RZ, 0x1f, R20 ;  /* 0x0000001fff0a7819 */ /* 0x000fe40000011414 */
[----:B------:R-:W-:Y:S01]  /*0e00*/  SHF.R.S32.HI R8, RZ, 0x1f, R8 ;  /* 0x0000001fff087819 */ /* 0x000fe20000011408 */
[----:B0-----:R-:W-:Y:S01]  /*0e10*/  IMAD.IADD R14, R11, 0x1, -R12 ;  /* 0x000000010b0e7824 */ /* 0x001fe200078e0a0c */
[----:B------:R-:W-:Y:S02]  /*0e20*/  LEA.HI R3, R3, R4, RZ, 0x3 ;  /* 0x0000000403037211 */ /* 0x000fe400078f18ff */
[----:B------:R-:W-:Y:S02]  /*0e30*/  LEA.HI R11, R10, R20, RZ, 0x2 ;  /* 0x000000140a0b7211 */ /* 0x000fe400078f10ff */
[----:B------:R-:W-:-:S02]  /*0e40*/  LEA.HI R8, R8, R21, RZ, 0x2 ;  /* 0x0000001508087211 */ /* 0x000fc400078f10ff */
[C---:B------:R-:W-:Y:S01]  /*0e50*/  LOP3.LUT R5, R3.reuse, 0xfffffff8, RZ, 0xc0, !PT ;  /* 0xfffffff803057812 */ /* 0x040fe200078ec0ff */
[----:B------:R-:W-:Y:S01]  /*0e60*/  IMAD.SHL.U32 R3, R3, 0x40, RZ ;  /* 0x0000004003037824 */ /* 0x000fe200078e00ff */
[--C-:B------:R-:W-:Y:S02]  /*0e70*/  SHF.R.S32.HI R12, RZ, 0x2, R11.reuse ;  /* 0x00000002ff0c7819 */ /* 0x100fe4000001140b */
[----:B------:R-:W-:Y:S01]  /*0e80*/  SHF.R.S32.HI R9, RZ, 0x1f, R11 ;  /* 0x0000001fff097819 */ /* 0x000fe2000001140b */
[----:B------:R-:W-:Y:S01]  /*0e90*/  IMAD.IADD R5, R4, 0x1, -R5 ;  /* 0x0000000104057824 */ /* 0x000fe200078e0a05 */
[----:B------:R-:W-:Y:S02]  /*0ea0*/  LEA.HI R0, R0, R13, RZ, 0x5 ;  /* 0x0000000d00007211 */ /* 0x000fe400078f28ff */
[----:B------:R-:W-:Y:S02]  /*0eb0*/  LOP3.LUT R8, R8, 0xfffffffc, RZ, 0xc0, !PT ;  /* 0xfffffffc08087812 */ /* 0x000fe400078ec0ff */
[----:B------:R-:W-:Y:S01]  /*0ec0*/  LEA.HI R13, R9, R12, RZ, 0x3 ;  /* 0x0000000c090d7211 */ /* 0x000fe200078f18ff */
[----:B------:R-:W-:Y:S01]  /*0ed0*/  IMAD.HI R9, R22, 0x55555556, RZ ;  /* 0x5555555616097827 */ /* 0x000fe200078e02ff */
[----:B------:R-:W-:-:S02]  /*0ee0*/  SHF.R.S32.HI R0, RZ, 0x5, R0 ;  /* 0x00000005ff007819 */ /* 0x000fc40000011400 */
[----:B------:R-:W-:Y:S01]  /*0ef0*/  LOP3.LUT R3, R3, 0x7ffffe00, RZ, 0xc0, !PT ;  /* 0x7ffffe0003037812 */ /* 0x000fe200078ec0ff */
[----:B------:R-:W-:Y:S01]  /*0f00*/  IMAD.IADD R21, R21, 0x1, -R8 ;  /* 0x0000000115157824 */ /* 0x000fe200078e0a08 */
[----:B------:R-:W-:Y:S01]  /*0f10*/  LOP3.LUT R13, R13, 0xfffffff8, RZ, 0xc0, !PT ;  /* 0xfffffff80d0d7812 */ /* 0x000fe200078ec0ff */
[----:B------:R-:W-:Y:S01]  /*0f20*/  IMAD R17, R0, 0x10, R4 ;  /* 0x0000001000117824 */ /* 0x000fe200078e0204 */
[----:B------:R-:W-:Y:S01]  /*0f30*/  LEA.HI R10, R10, R20, RZ, 0x5 ;  /* 0x000000140a0a7211 */ /* 0x000fe200078f28ff */
[----:B------:R-:W-:Y:S01]  /*0f40*/  IMAD R3, R0, 0x400, R3 ;  /* 0x0000040000037824 */ /* 0x000fe200078e0203 */
[----:B------:R-:W-:Y:S01]  /*0f50*/  R2P PR, R5, 0x6 ;  /* 0x0000000605007804 */ /* 0x000fe20000000000 */
[----:B------:R-:W-:Y:S01]  /*0f60*/  IMAD.SHL.U32 R0, R21, 0x40, RZ ;  /* 0x0000004015007824 */ /* 0x000fe200078e00ff */
[----:B------:R-:W-:Y:S01]  /*0f70*/  LEA.HI R9, R9, R9, RZ, 0x1 ;  /* 0x0000000909097211 */ /* 0x000fe200078f08ff */
[----:B------:R-:W-:Y:S01]  /*0f80*/  IMAD.SHL.U32 R5, R5, 0x40, RZ ;  /* 0x0000004005057824 */ /* 0x000fe200078e00ff */
[----:B------:R-:W-:Y:S01]  /*0f90*/  SHF.R.S32.HI R10, RZ, 0x5, R10 ;  /* 0x00000005ff0a7819 */ /* 0x000fe2000001140a */
[----:B------:R-:W-:Y:S01]  /*0fa0*/  IMAD.IADD R13, R12, 0x1, -R13 ;  /* 0x000000010c0d7824 */ /* 0x000fe200078e0a0d */
[----:B------:R0:W-:Y:S01]  /*0fb0*/  STL [R1+0x50], R21 ;  /* 0x0000501501007387 */ /* 0x0001e20000100800 */
[----:B------:R-:W-:Y:S01]  /*0fc0*/  IMAD.SHL.U32 R8, R18, 0x20, RZ ;  /* 0x0000002012087824 */ /* 0x000fe200078e00ff */
[----:B------:R-:W-:Y:S01]  /*0fd0*/  LOP3.LUT R5, R5, 0x1c0, RZ, 0xc0, !PT ;  /* 0x000001c005057812 */ /* 0x000fe200078ec0ff */
[----:B------:R-:W-:Y:S01]  /*0fe0*/  IMAD R9, R9, -0x3, R22 ;  /* 0xfffffffd09097824 */ /* 0x000fe200078e0216 */
[----:B------:R-:W-:Y:S01]  /*0ff0*/  SHF.R.S32.HI R16, RZ, 0x5, R16 ;  /* 0x00000005ff107819 */ /* 0x000fe20000011410 */
[----:B------:R-:W-:Y:S01]  /*1000*/  IMAD R10, R10, 0x10, R13 ;  /* 0x000000100a0a7824 */ /* 0x000fe200078e020d */
[----:B------:R-:W-:Y:S01]  /*1010*/  STL [R1+0x18], R8 ;  /* 0x0000180801007387 */ /* 0x000fe20000100800 */
[----:B------:R-:W-:Y:S01]  /*1020*/  SEL R141, R141, 0xffffffc0, !P2 ;  /* 0xffffffc08d8d7807 */ /* 0x000fe20005000000 */
[----:B------:R-:W-:Y:S01]  /*1030*/  IMAD.MOV.U32 R18, RZ, RZ, RZ ;  /* 0x000000ffff127224 */ /* 0x000fe200078e00ff */
[----:B------:R-:W-:Y:S01]  /*1040*/  LOP3.LUT R139, R11, 0x7ffffffc, RZ, 0xc0, !PT ;  /* 0x7ffffffc0b8b7812 */ /* 0x000fe200078ec0ff */
[----:B------:R-:W-:Y:S01]  /*1050*/  IMAD R4, R9, 0x40, R10 ;  /* 0x0000004009047824 */ /* 0x000fe200078e020a */
[----:B0-----:R-:W-:Y:S01]  /*1060*/  LOP3.LUT R21, R0, 0xc0, RZ, 0xc0, !PT ;  /* 0x000000c000157812 */ /* 0x001fe200078ec0ff */
[--C-:B------:R-:W-:Y:S01]  /*1070*/  IMAD.U32 R0, R17, 0x20, R6.reuse ;  /* 0x0000002011007824 */ /* 0x100fe200078e0006 */
[----:B------:R-:W-:Y:S01]  /*1080*/  LOP3.LUT R6, R5, 0x8, R6, 0xf8, !PT ;  /* 0x0000000805067812 */ /* 0x000fe200078ef806 */
[----:B------:R-:W-:Y:S01]  /*1090*/  IMAD R16, R16, 0x1800, R8 ;  /* 0x0000180010107824 */ /* 0x000fe200078e0208 */
[----:B------:R-:W-:Y:S01]  /*10a0*/  SHF.R.U32.HI R12, RZ, 0x3, R21 ;  /* 0x00000003ff0c7819 */ /* 0x000fe20000011615 */
[----:B------:R-:W-:Y:S01]  /*10b0*/  STL [R1+0x10], R21 ;  /* 0x0000101501007387 */ /* 0x000fe20000100800 */
[----:B------:R-:W-:Y:S01]  /*10c0*/  SHF.R.U32.HI R5, RZ, 0x3, R5 ;  /* 0x00000003ff057819 */ /* 0x000fe20000011605 */
[----:B------:R-:W-:Y:S01]  /*10d0*/  IMAD.IADD R139, R20, 0x1, -R139 ;  /* 0x00000001148b7824 */ /* 0x000fe200078e0a8b */
[----:B------:R-:W-:Y:S01]  /*10e0*/  LOP3.LUT R15, R21, 0x18, R15, 0xf8, !PT ;  /* 0x00000018150f7812 */ /* 0x000fe200078ef80f */
[----:B------:R0:W-:Y:S01]  /*10f0*/  STL [R1+0x68], R0 ;  /* 0x0000680001007387 */ /* 0x0001e20000100800 */
[----:B------:R-:W-:-:S02]  /*1100*/  LOP3.LUT R6, R6, R5, RZ, 0x3c, !PT ;  /* 0x0000000506067212 */ /* 0x000fc400078e3cff */
[----:B------:R-:W-:Y:S01]  /*1110*/  LOP3.LUT R15, R15, R12, RZ, 0x3c, !PT ;  /* 0x0000000c0f0f7212 */ /* 0x000fe200078e3cff */
[----:B------:R-:W-:Y:S01]  /*1120*/  STL [R1+0x14], R12 ;  /* 0x0000140c01007387 */ /* 0x000fe20000100800 */
[----:B------:R-:W-:Y:S01]  /*1130*/  SHF.R.S32.HI R5, RZ, 0x1f, R19 ;  /* 0x0000001fff057819 */ /* 0x000fe20000011413 */
[----:B------:R-:W-:Y:S02]  /*1140*/  IMAD.IADD R3, R3, 0x1, R6 ;  /* 0x0000000103037824 */ /* 0x000fe400078e0206 */
[----:B------:R-:W-:Y:S01]  /*1150*/  STL [R1+0x64], R4 ;  /* 0x0000640401007387 */ /* 0x000fe20000100800 */
[C---:B------:R-:W-:Y:S02]  /*1160*/  VIADD R6, R24.reuse, 0x8 ;  /* 0x0000000818067836 */ /* 0x040fe40000000000 */
[C---:B0-----:R-:W-:Y:S01]  /*1170*/  VIADD R0, R24.reuse, 0x10 ;  /* 0x0000001018007836 */ /* 0x041fe20000000000 */
[----:B------:R-:W-:Y:S01]  /*1180*/  STL [R1+0x5c], RZ ;  /* 0x00005cff01007387 */ /* 0x000fe20000100800 */
[----:B------:R-:W-:-:S02]  /*1190*/  VIADD R5, R24, 0x18 ;  /* 0x0000001818057836 */ /* 0x000fc40000000000 */
[----:B------:R-:W-:Y:S01]  /*11a0*/  IMAD R140, R3, 0x2, R2 ;  /* 0x00000002038c7824 */ /* 0x000fe200078e0202 */
[----:B------:R0:W-:Y:S01]  /*11b0*/  STL [R1+0x30], R0 ;  /* 0x0000300001007387 */ /* 0x0001e20000100800 */
[----:B------:R-:W-:Y:S02]  /*11c0*/  VIADD R3, R24, 0x28 ;  /* 0x0000002818037836 */ /* 0x000fe40000000000 */
[----:B------:R-:W-:Y:S01]  /*11d0*/  IMAD.IADD R15, R16, 0x1, R15 ;  /* 0x00000001100f7824 */ /* 0x000fe200078e020f */
[----:B------:R-:W-:Y:S01]  /*11e0*/  STL [R1+0x34], R6 ;  /* 0x0000340601007387 */ /* 0x000fe20000100800 */
[----:B------:R-:W-:Y:S01]  /*11f0*/  VIADD R142, R140, 0x21800 ;  /* 0x000218008c8e7836 */ /* 0x000fe20000000000 */
[----:B------:R-:W-:Y:S02]  /*1200*/  CS2R R16, SRZ ;  /* 0x0000000000107805 */ /* 0x000fe4000001ff00 */
[----:B------:R1:W-:Y:S01]  /*1210*/  STL [R1+0x38], R5 ;  /* 0x0000380501007387 */ /* 0x0003e20000100800 */
[----:B0-----:R-:W-:-:S03]  /*1220*/  LOP3.LUT R0, R21, 0x8, R136, 0xf8, !PT ;  /* 0x0000000815007812 */ /* 0x001fc600078ef888 */
[----:B------:R0:W-:Y:S01]  /*1230*/  STL [R1+0x40], R3 ;  /* 0x0000400301007387 */ /* 0x0001e20000100800 */
[----:B------:R-:W-:Y:S02]  /*1240*/  LOP3.LUT R0, R0, R12, RZ, 0x3c, !PT ;  /* 0x0000000c00007212 */ /* 0x000fe400078e3cff */
[----:B-1----:R-:W-:-:S03]  /*1250*/  LEA R5, R15, UR38, 0x1 ;  /* 0x000000260f057c11 */ /* 0x002fc6000f8e08ff */
[----:B------:R-:W-:Y:S02]  /*1260*/  IMAD.IADD R0, R8, 0x1, R0 ;  /* 0x0000000108007824 */ /* 0x000fe400078e0200 */
[----:B0-----:R-:W-:Y:S02]  /*1270*/  VIADD R3, R140, 0x21820 ;  /* 0x000218208c037836 */ /* 0x001fe40000000000 */
[C---:B------:R-:W-:Y:S01]  /*1280*/  @P1 VIADD R3, R142.reuse, 0xffffffe0 ;  /* 0xffffffe08e031836 */ /* 0x040fe20000000000 */
[----:B------:R0:W-:Y:S01]  /*1290*/  STL [R1+0x4c], R0 ;  /* 0x00004c0001007387 */ /* 0x0001e20000100800 */
[----:B------:R-:W-:Y:S02]  /*12a0*/  IMAD.IADD R142, R142, 0x1, R141 ;  /* 0x000000018e8e7824 */ /* 0x000fe400078e028d */
[----:B------:R-:W-:Y:S01]  /*12b0*/  IMAD.IADD R141, R141, 0x1, R3 ;  /* 0x000000018d8d7824 */ /* 0x000fe200078e0203 */
[----:B------:R-:W-:Y:S04]  /*12c0*/  STL [R1+0x60], R5 ;  /* 0x0000600501007387 */ /* 0x000fe80000100800 */
[----:B------:R-:W-:Y:S01]  /*12d0*/  STL [R1+0x20], R3 ;  /* 0x0000200301007387 */ /* 0x000fe20000100800 */
[----:B0-----:R-:W-:-:S05]  /*12e0*/  IMAD R0, R14, 0x8, R4 ;  /* 0x000000080e007824 */ /* 0x001fca00078e0204 */
[----:B------:R0:W-:Y:S02]  /*12f0*/  STL [R1+0x44], R0 ;  /* 0x0000440001007387 */ /* 0x0001e40000100800 */
[----:B0-----:R-:W-:-:S05]  /*1300*/  VIADD R0, R3, 0x6000 ;  /* 0x0000600003007836 */ /* 0x001fca0000000000 */
[----:B------:R0:W-:Y:S02]  /*1310*/  STL [R1+0x24], R0 ;  /* 0x0000240001007387 */ /* 0x0001e40000100800 */
.L_x_11495:
[----:B------:R-:W-:Y:S05]  /*1320*/  YIELD ;  /* 0x0000000000007946 */ /* 0x000fea0003800000 */
[----:B------:R-:W-:Y:S01]  /*1330*/  ULDC.64 UR4, c[0x0][0xa28] ;  /* 0x00028a0000047ab9 */ /* 0x000fe20000000a00 */
[----:B0---4-:R-:W1:Y:S01]  /*1340*/  LDC.64 R6, c[0x0][0xa08] ;  /* 0x00028200ff067b82 */ /* 0x011e620000000a00 */
[----:B------:R-:W-:Y:S01]  /*1350*/  ISETP.NE.U32.AND P1, PT, RZ, UR4, PT ;  /* 0x00000004ff007c0c */ /* 0x000fe2000bf25070 */
[----:B------:R-:W-:Y:S02]  /*1360*/  IMAD.MOV.U32 R3, RZ, RZ, RZ ;  /* 0x000000ffff037224 */ /* 0x000fe400078e00ff */
[----:B---3--:R-:W-:Y:S01]  /*1370*/  IMAD.MOV.U32 R27, RZ, RZ, RZ ;  /* 0x000000ffff1b7224 */ /* 0x008fe200078e00ff */
[----:B------:R-:W-:Y:S01]  /*1380*/  ISETP.NE.AND.EX P1, PT, RZ, UR5, PT, P1 ;  /* 0x00000005ff007c0c */ /* 0x000fe2000bf25310 */
[----:B------:R-:W-:-:S02]  /*1390*/  ULDC.64 UR4, c[0x0][0xa18] ;  /* 0x0002860000047ab9 */ /* 0x000fc40000000a00 */
[----:B------:R-:W-:-:S04]  /*13a0*/  ISETP.NE.U32.AND P2, PT, RZ, UR4, PT ;  /* 0x00000004ff007c0c */ /* 0x000fc8000bf45070 */
[----:B------:R-:W-:Y:S01]  /*13b0*/  ISETP.NE.AND.EX P2, PT, RZ, UR5, PT, P2 ;  /* 0x00000005ff007c0c */ /* 0x000fe2000bf45320 */
[----:B------:R-:W-:Y:S02]  /*13c0*/  ULDC.64 UR4, c[0x0][0xa08] ;  /* 0x0002820000047ab9 */ /* 0x000fe40000000a00 */
[----:B------:R-:W-:-:S03]  /*13d0*/  ISETP.NE.U32.AND P0, PT, RZ, UR4, PT ;  /* 0x00000004ff007c0c */ /* 0x000fc6000bf05070 */
[----:B--2---:R-:W2:Y:S01]  /*13e0*/  @P1 LDC.64 R4, c[0x0][0xa28] ;  /* 0x00028a00ff041b82 */ /* 0x004ea20000000a00 */
[----:B------:R-:W-:Y:S01]  /*13f0*/  ISETP.NE.AND.EX P0, PT, RZ, UR5, PT, P0 ;  /* 0x00000005ff007c0c */ /* 0x000fe2000bf05300 */
[----:B-1----:R-:W-:-:S06]  /*1400*/  IMAD.WIDE R10, R75, 0x4, R6 ;  /* 0x000000044b0a7825 */ /* 0x002fcc00078e0206 */
[----:B------:R-:W1:Y:S01]  /*1410*/  @P2 LDC.64 R8, c[0x0][0xa18] ;  /* 0x00028600ff082b82 */ /* 0x000e620000000a00 */
[----:B------:R-:W-:Y:S02]  /*1420*/  ULDC UR4, c[0x0][0x288] ;  /* 0x0000a20000047ab9 */ /* 0x000fe40000000800 */
[----:B------:R-:W-:Y:S01]  /*1430*/  IMAD.U32 R22, RZ, RZ, UR4 ;  /* 0x00000004ff167e24 */ /* 0x000fe2000f8e00ff */
[----:B------:R-:W-:Y:S02]  /*1440*/  ULDC.64 UR4, c[0x0][0x418] ;  /* 0x0001060000047ab9 */ /* 0x000fe40000000a00 */
[----:B------:R3:W5:Y:S01]  /*1450*/  @P0 LDG.E R27, desc[UR40][R10.64] ;  /* 0x000000280a1b0981 */ /* 0x000762000c1e1900 */
[----:B--2---:R-:W-:-:S05]  /*1460*/  @P1 IMAD.WIDE R4, R75, 0x4, R4 ;  /* 0x000000044b041825 */ /* 0x004fca00078e0204 */
[----:B------:R3:W5:Y:S01]  /*1470*/  @P1 LDG.E R3, desc[UR40][R4.64] ;  /* 0x0000002804031981 */ /* 0x000762000c1e1900 */
[----:B-1----:R-:W-:-:S05]  /*1480*/  @P2 IMAD.WIDE R6, R75, 0x4, R8 ;  /* 0x000000044b062825 */ /* 0x002fca00078e0208 */
        /* <DEDUP_REMOVED lines=10> */
[----:B---3--:R-:W-:Y:S06]  /*1530*/  @P2 BRA `(.L_x_11291) ;  /* 0x0000000000242947 */ /* 0x008fec0003800000 */
[----:B------:R-:W-:Y:S02]  /*1540*/  ULDC.64 UR4, c[0x0][0xa00] ;  /* 0x0002800000047ab9 */ /* 0x000fe40000000a00 */
[----:B------:R-:W-:-:S04]  /*1550*/  ISETP.NE.U32.AND P1, PT, RZ, UR4, PT ;  /* 0x00000004ff007c0c */ /* 0x000fc8000bf25070 */
[----:B------:R-:W-:-:S13]  /*1560*/  ISETP.NE.AND.EX P1, PT, RZ, UR5, PT, P1 ;  /* 0x00000005ff007c0c */ /* 0x000fda000bf25310 */
[----:B------:R-:W-:Y:S05]  /*1570*/  @!P1 BRA `(.L_x_11291) ;  /* 0x0000000000149947 */ /* 0x000fea0003800000 */
[----:B------:R-:W1:Y:S02]  /*1580*/  LDC.64 R4, c[0x0][0xa00] ;  /* 0x00028000ff047b82 */ /* 0x000e640000000a00 */
[----:B-1----:R-:W-:-:S05]  /*1590*/  IMAD.WIDE R4, R75, 0x4, R4 ;  /* 0x000000044b047825 */ /* 0x002fca00078e0204 */
[----:B-----5:R-:W2:Y:S04]  /*15a0*/  LDG.E R22, desc[UR40][R4.64] ;  /* 0x0000002804167981 */ /* 0x020ea8000c1e1900 */
[----:B------:R-:W2:Y:S02]  /*15b0*/  LDG.E R7, desc[UR40][R4.64+0x4] ;  /* 0x0000042804077981 */ /* 0x000ea4000c1e1900 */
[----:B--2---:R-:W-:-:S07]  /*15c0*/  IMAD.IADD R22, R7, 0x1, -R22 ;  /* 0x0000000107167824 */ /* 0x004fce00078e0a16 */
.L_x_11291:
[----:B------:R-:W-:Y:S01]  /*15d0*/  ULDC.64 UR4, c[0x0][0xa20] ;  /* 0x0002880000047ab9 */ /* 0x000fe20000000a00 */
[----:B------:R1:W-:Y:S01]  /*15e0*/  STL [R1+0x54], R74 ;  /* 0x0000544a01007387 */ /* 0x0003e20000100800 */
[----:B------:R-:W-:-:S03]  /*15f0*/  ISETP.NE.U32.AND P1, PT, RZ, UR4, PT ;  /* 0x00000004ff007c0c */ /* 0x000fc6000bf25070 */
[----:B------:R1:W-:Y:S01]  /*1600*/  STL [R1+0x58], R75 ;  /* 0x0000584b01007387 */ /* 0x0003e20000100800 */
[----:B------:R-:W-:-:S13]  /*1610*/  ISETP.NE.AND.EX P1, PT, RZ, UR5, PT, P1 ;  /* 0x00000005ff007c0c */ /* 0x000fda000bf25310 */
[----:B-1----:R-:W-:Y:S05]  /*1620*/  @!P1 BRA `(.L_x_11292) ;  /* 0x0000000000109947 */ /* 0x002fea0003800000 */
[----:B------:R-:W1:Y:S02]  /*1630*/  LDC.64 R28, c[0x0][0xa20] ;  /* 0x00028800ff1c7b82 */ /* 0x000e640000000a00 */
[----:B-1----:R-:W-:-:S06]  /*1640*/  IMAD.WIDE R28, R75, 0x4, R28 ;  /* 0x000000044b1c7825 */ /* 0x002fcc00078e021c */
[----:B------:R1:W5:Y:S01]  /*1650*/  LDG.E R28, desc[UR40][R28.64] ;  /* 0x000000281c1c7981 */ /* 0x000362000c1e1900 */
[----:B------:R-:W-:Y:S05]  /*1660*/  BRA `(.L_x_11293) ;  /* 0x0000000000107947 */ /* 0x000fea0003800000 */
.L_x_11292:
[----:B------:R-:W-:Y:S05]  /*1670*/  @!P0 BRA `(.L_x_11293) ;  /* 0x00000000000c8947 */ /* 0x000fea0003800000 */
[----:B------:R-:W2:Y:S04]  /*1680*/  LDG.E R5, desc[UR40][R10.64] ;  /* 0x000000280a057981 */ /* 0x000ea8000c1e1900 */
[----:B------:R-:W2:Y:S02]  /*1690*/  LDG.E R28, desc[UR40][R10.64+0x4] ;  /* 0x000004280a1c7981 */ /* 0x000ea4000c1e1900 */
[----:B--2---:R-:W-:-:S07]  /*16a0*/  IMAD.IADD R28, R28, 0x1, -R5 ;  /* 0x000000011c1c7824 */ /* 0x004fce00078e0a05 */
.L_x_11293:
[----:B------:R-:W-:Y:S01]  /*16b0*/  ULDC.64 UR4, c[0x0][0xa10] ;  /* 0x0002840000047ab9 */ /* 0x000fe20000000a00 */
[----:B------:R-:W2:Y:S01]  /*16c0*/  LDC R4, c[0x0][0x448] ;  /* 0x00011200ff047b82 */ /* 0x000ea20000000800 */
[----:B------:R-:W-:-:S04]  /*16d0*/  ISETP.NE.U32.AND P0, PT, RZ, UR4, PT ;  /* 0x00000004ff007c0c */ /* 0x000fc8000bf05070 */
[----:B------:R-:W-:Y:S01]  /*16e0*/  ISETP.NE.AND.EX P0, PT, RZ, UR5, PT, P0 ;  /* 0x00000005ff007c0c */ /* 0x000fe2000bf05300 */
[----:B------:R-:W-:Y:S02]  /*16f0*/  ULDC.64 UR4, c[0x0][0xa30] ;  /* 0x00028c0000047ab9 */ /* 0x000fe40000000a00 */
[----:B------:R-:W-:-:S04]  /*1700*/  ISETP.NE.U32.AND P1, PT, RZ, UR4, PT ;  /* 0x00000004ff007c0c */ /* 0x000fc8000bf25070 */
[----:B------:R-:W-:-:S06]  /*1710*/  ISETP.NE.AND.EX P1, PT, RZ, UR5, PT, P1 ;  /* 0x00000005ff007c0c */ /* 0x000fcc000bf25310 */
[----:B------:R-:W3:Y:S08]  /*1720*/  @P0 LDC.64 R6, c[0x0][0xa10] ;  /* 0x00028400ff060b82 */ /* 0x000ef00000000a00 */
[----:B------:R-:W4:Y:S01]  /*1730*/  @P1 LDC.64 R8, c[0x0][0xa30] ;  /* 0x00028c00ff081b82 */ /* 0x000f220000000a00 */
[----:B---3--:R-:W-:-:S05]  /*1740*/  @P0 IMAD.WIDE R6, R75, 0x4, R6 ;  /* 0x000000044b060825 */ /* 0x008fca00078e0206 */
[----:B0-----:R-:W3:Y:S04]  /*1750*/  @P0 LDG.E R0, desc[UR40][R6.64] ;  /* 0x0000002806000981 */ /* 0x001ee8000c1e1900 */
[----:B------:R-:W3:Y:S01]  /*1760*/  @P0 LDG.E R11, desc[UR40][R6.64+0x4] ;  /* 0x00000428060b0981 */ /* 0x000ee2000c1e1900 */
[----:B-----5:R-:W-:Y:S02]  /*1770*/  IMAD.MOV.U32 R105, RZ, RZ, R28 ;  /* 0x000000ffff697224 */ /* 0x020fe400078e001c */
[----:B----4-:R-:W-:-:S05]  /*1780*/  @P1 IMAD.WIDE R8, R75, 0x4, R8 ;  /* 0x000000044b081825 */ /* 0x010fca00078e0208 */
[----:B------:R0:W5:Y:S01]  /*1790*/  @P1 LDG.E R105, desc[UR40][R8.64] ;  /* 0x0000002808691981 */ /* 0x000162000c1e1900 */
[----:B--2---:R-:W-:Y:S01]  /*17a0*/  ISETP.NE.AND P1, PT, R4, 0x1, PT ;  /* 0x000000010400780c */ /* 0x004fe20003f25270 */
[----:B------:R-:W-:Y:S01]  /*17b0*/  IMAD R12, R73, 0xc0, RZ ;  /* 0x000000c0490c7824 */ /* 0x000fe200078e02ff */
[----:B------:R-:W2:Y:S04]  /*17c0*/  LDC.64 R4, c[0x0][0x9e0] ;  /* 0x00027800ff047b82 */ /* 0x000ea80000000a00 */
[----:B------:R4:W-:Y:S07]  /*17d0*/  STL [R1+0x1c], R12 ;  /* 0x00001c0c01007387 */ /* 0x0009ee0000100800 */
[----:B------:R-:W1:Y:S08]  /*17e0*/  @P1 LDC R13, c[0x0][0x44c] ;  /* 0x00011300ff0d1b82 */ /* 0x000e700000000800 */
[----:B------:R-:W0:Y:S01]  /*17f0*/  @P1 LDC R10, c[0x0][0x450] ;  /* 0x00011400ff0a1b82 */ /* 0x000e220000000800 */
[----:B--2---:R-:W-:Y:S01]  /*1800*/  ISETP.GE.AND P2, PT, R5, 0x1, PT ;  /* 0x000000010500780c */ /* 0x004fe20003f46270 */
[----:B---3--:R-:W-:-:S02]  /*1810*/  @P0 IMAD.IADD R24, R11, 0x1, -R0 ;  /* 0x000000010b180824 */ /* 0x008fc400078e0a00 */
[----:B------:R-:W-:Y:S02]  /*1820*/  IMAD.IADD R11, R28, 0x1, -R3 ;  /* 0x000000011c0b7824 */ /* 0x000fe400078e0a03 */
[----:B------:R-:W-:Y:S02]  /*1830*/  VIADD R0, R12, 0xbf ;  /* 0x000000bf0c007836 */ /* 0x000fe40000000000 */
[----:B------:R-:W-:Y:S02]  /*1840*/  IMAD.IADD R138, R11, 0x1, R24 ;  /* 0x000000010b8a7824 */ /* 0x000fe400078e0218 */
[----:B-1----:R-:W-:-:S03]  /*1850*/  @P1 IMAD.HI.U32 R3, R0, R13, RZ ;  /* 0x0000000d00031227 */ /* 0x002fc600078e00ff */
[C---:B------:R-:W-:Y:S01]  /*1860*/  IADD3 R111, R138.reuse, 0x1, -R22 ;  /* 0x000000018a6f7810 */ /* 0x040fe20007ffe816 */
[----:B------:R-:W-:Y:S01]  /*1870*/  IMAD.MOV.U32 R6, RZ, RZ, R0 ;  /* 0x000000ffff067224 */ /* 0x000fe200078e0000 */
[----:B0-----:R-:W-:Y:S01]  /*1880*/  @P1 SHF.R.U32.HI R6, RZ, R10, R3 ;  /* 0x0000000aff061219 */ /* 0x001fe20000011603 */
[----:B------:R-:W-:-:S04]  /*1890*/  VIADD R0, R138, 0x7f ;  /* 0x0000007f8a007836 */ /* 0x000fc80000000000 */
[----:B------:R-:W-:Y:S01]  /*18a0*/  IMAD.IADD R9, R111, 0x1, R6 ;  /* 0x000000016f097824 */ /* 0x000fe200078e0206 */
[----:B------:R-:W-:-:S03]  /*18b0*/  SHF.R.S32.HI R3, RZ, 0x1f, R0 ;  /* 0x0000001fff037819 */ /* 0x000fc60000011400 */
[----:B------:R-:W-:Y:S01]  /*18c0*/  IMAD.IADD R4, R9, 0x1, R4 ;  /* 0x0000000109047824 */ /* 0x000fe200078e0204 */
[----:B------:R-:W-:-:S04]  /*18d0*/  LEA.HI R3, R3, R0, RZ, 0x7 ;  /* 0x0000000003037211 */ /* 0x000fc800078f38ff */
[----:B------:R-:W-:Y:S01]  /*18e0*/  SHF.R.S32.HI R112, RZ, 0x7, R3 ;  /* 0x00000007ff707819 */ /* 0x000fe20000011403 */
[----:B----4-:R-:W-:Y:S06]  /*18f0*/  @!P2 BRA `(.L_x_11294) ;  /* 0x000000000048a947 */ /* 0x010fec0003800000 */
        /* <DEDUP_REMOVED lines=11> */
.L_x_11296:
[----:B------:R-:W-:-:S13]  /*19b0*/  ISETP.NE.AND P0, PT, R5, 0x1, PT ;  /* 0x000000010500780c */ /* 0x000fda0003f05270 */
[----:B------:R-:W0:Y:S02]  /*19c0*/  @P0 LDC.64 R6, c[0x0][0x9e8] ;  /* 0x00027a00ff060b82 */ /* 0x000e240000000a00 */
[----:B0-----:R-:W-:-:S05]  /*19d0*/  @P0 IMAD.HI.U32 R6, R0, R6, RZ ;  /* 0x0000000600060227 */ /* 0x001fca00078e00ff */
[----:B------:R-:W-:-:S07]  /*19e0*/  @P0 SHF.R.U32.HI R0, RZ, R7, R6 ;  /* 0x00000007ff000219 */ /* 0x000fce0000011606 */
.L_x_11297:
[----:B------:R-:W-:Y:S05]  /*19f0*/  BSYNC B0 ;  /* 0x0000000000007941 */ /* 0x000fea0003800000 */
.L_x_11295:
[----:B------:R-:W-:-:S05]  /*1a00*/  IMAD R3, R0, R5, R5 ;  /* 0x0000000500037224 */ /* 0x000fca00078e0205 */
[----:B------:R-:W-:-:S07]  /*1a10*/  VIMNMX R4, R4, R3, PT ;  /* 0x0000000304047248 */ /* 0x000fce0003fe0100 */
.L_x_11294:
        /* <DEDUP_REMOVED lines=20> */
.L_x_11300:
[----:B------:R-:W-:-:S13]  /*1b60*/  ISETP.NE.AND P0, PT, R5, 0x1, PT ;  /* 0x000000010500780c */ /* 0x000fda0003f05270 */
[----:B------:R-:W0:Y:S02]  /*1b70*/  @P0 LDC.64 R6, c[0x0][0x9e8] ;  /* 0x00027a00ff060b82 */ /* 0x000e240000000a00 */
[----:B0-----:R-:W-:-:S05]  /*1b80*/  @P0 IMAD.HI.U32 R6, R0, R6, RZ ;  /* 0x0000000600060227 */ /* 0x001fca00078e00ff */
[----:B------:R-:W-:-:S07]  /*1b90*/  @P0 SHF.R.U32.HI R0, RZ, R7, R6 ;  /* 0x00000007ff000219 */ /* 0x000fce0000011606 */
.L_x_11301:
[----:B------:R-:W-:Y:S05]  /*1ba0*/  BSYNC B0 ;  /* 0x0000000000007941 */ /* 0x000fea0003800000 */
.L_x_11299:
[----:B------:R-:W-:-:S05]  /*1bb0*/  IMAD R0, R0, R5, RZ ;  /* 0x0000000500007224 */ /* 0x000fca00078e02ff */
[----:B------:R-:W-:-:S07]  /*1bc0*/  VIMNMX R3, R3, R0, !PT ;  /* 0x0000000003037248 */ /* 0x000fce0007fe0100 */
.L_x_11298:
        /* <DEDUP_REMOVED lines=43> */
.L_x_11304:
[----:B------:R-:W-:Y:S05]  /*1e80*/  BSYNC B6 ;  /* 0x0000000000067941 */ /* 0x000fea0003800000 */
.L_x_11303:
        /* <DEDUP_REMOVED lines=20> */
.L_x_11306:
[----:B------:R-:W-:Y:S05]  /*1fd0*/  BSYNC B6 ;  /* 0x0000000000067941 */ /* 0x000fea0003800000 */
.L_x_11305:
[----:B------:R-:W-:Y:S01]  /*1fe0*/  IMAD.IADD R70, R27, 0x1, R28 ;  /* 0x000000011b467824 */ /* 0x000fe200078e021c */
[----:B------:R-:W2:Y:S01]  /*1ff0*/  LDL.64 R14, [R1] ;  /* 0x00000000010e7983 */ /* 0x000ea20000100a00 */
[----:B------:R-:W-:Y:S01]  /*2000*/  ULDC.64 UR4, c[0x0][0x9f8] ;  /* 0x00027e0000047ab9 */ /* 0x000fe20000000a00 */
[----:B------:R-:W0:Y:S01]  /*2010*/  LDC.64 R10, c[0x0][0x300] ;  /* 0x0000c000ff0a7b82 */ /* 0x000e220000000a00 */
[----:B------:R-:W-:Y:S01]  /*2020*/  ISETP.NE.U32.AND P0, PT, RZ, UR4, PT ;  /* 0x00000004ff007c0c */ /* 0x000fe2000bf05070 */
[----:B------:R-:W2:Y:S01]  /*2030*/  LDL.64 R28, [R1] ;  /* 0x00000000011c7983 */ /* 0x000ea20000100a00 */
[----:B------:R-:W-:Y:S02]  /*2040*/  ULDC.64 UR6, c[0x0][0xa08] ;  /* 0x0002820000067ab9 */ /* 0x000fe40000000a00 */
[----:B------:R-:W-:Y:S01]  /*2050*/  ISETP.NE.AND.EX P0, PT, RZ, UR5, PT, P0 ;  /* 0x00000005ff007c0c */ /* 0x000fe2000bf05300 */
[----:B------:R-:W3:Y:S01]  /*2060*/  LDL R37, [R1+0x10] ;  /* 0x0000100001257983 */ /* 0x000ee20000100800 */
[----:B------:R-:W1:Y:S01]  /*2070*/  S2R R20, SR_TID.X ;  /* 0x0000000000147919 */ /* 0x000e620000002100 */
[----:B------:R-:W-:Y:S01]  /*2080*/  SHF.R.S32.HI R13, RZ, 0x1f, R70 ;  /* 0x0000001fff0d7819 */ /* 0x000fe20000011446 */
[----:B------:R-:W-:Y:S01]  /*2090*/  ULDC.64 UR4, c[0x0][0x308] ;  /* 0x0000c20000047ab9 */ /* 0x000fe20000000a00 */
[----:B------:R-:W-:Y:S01]  /*20a0*/  SHF.R.S32.HI R8, RZ, 0x1f, R74 ;  /* 0x0000001fff087819 */ /* 0x000fe2000001144a */
[----:B------:R-:W4:Y:S08]  /*20b0*/  LDC R107, c[0x0][0x3f4] ;  /* 0x0000fd00ff6b7b82 */ /* 0x000f300000000800 */
[----:B------:R-:W1:Y:S02]  /*20c0*/  @P0 LDC.64 R4, c[0x0][0x9f8] ;  /* 0x00027e00ff040b82 */ /* 0x000e640000000a00 */
[----:B-1----:R-:W-:-:S05]  /*20d0*/  @P0 IMAD.WIDE R4, R75, 0x4, R4 ;  /* 0x000000044b040825 */ /* 0x002fca00078e0204 */
[----:B------:R1:W4:Y:S01]  /*20e0*/  @P0 LDG.E R75, desc[UR40][R4.64] ;  /* 0x00000028044b0981 */ /* 0x000322000c1e1900 */
[-C--:B0-----:R-:W-:Y:S01]  /*20f0*/  IMAD R0, R13, R10.reuse, RZ ;  /* 0x0000000a0d007224 */ /* 0x081fe200078e02ff */
[----:B------:R-:W-:Y:S01]  /*2100*/  ISETP.NE.U32.AND P0, PT, RZ, UR6, PT ;  /* 0x00000006ff007c0c */ /* 0x000fe2000bf05070 */
[C---:B------:R-:W-:Y:S01]  /*2110*/  IMAD.WIDE.U32 R6, R70.reuse, R10, RZ ;  /* 0x0000000a46067225 */ /* 0x040fe200078e00ff */
[----:B------:R-:W-:Y:S02]  /*2120*/  SHF.R.U32.HI R33, RZ, 0x7, R20 ;  /* 0x00000007ff217819 */ /* 0x000fe40000011614 */
[----:B------:R-:W-:Y:S01]  /*2130*/  ISETP.NE.AND.EX P0, PT, RZ, UR7, PT, P0 ;  /* 0x00000007ff007c0c */ /* 0x000fe2000bf05300 */
[----:B------:R-:W-:Y:S01]  /*2140*/  IMAD R3, R70, R11, R0 ;  /* 0x0000000b46037224 */ /* 0x000fe200078e0200 */
[----:B------:R-:W-:-:S03]  /*2150*/  ISETP.NE.AND P6, PT, R33, 0x1, PT ;  /* 0x000000012100780c */ /* 0x000fc60003fc5270 */
[----:B------:R-:W-:Y:S02]  /*2160*/  IMAD.IADD R7, R7, 0x1, R3 ;  /* 0x0000000107077824 */ /* 0x000fe400078e0203 */
[----:B------:R-:W-:Y:S02]  /*2170*/  IMAD R3, R8, UR4, RZ ;  /* 0x0000000408037c24 */ /* 0x000fe4000f8e02ff */
[C---:B-1----:R-:W-:Y:S01]  /*2180*/  IMAD.WIDE.U32 R4, R74.reuse, UR4, R6 ;  /* 0x000000044a047c25 */ /* 0x042fe2000f8e0006 */
[----:B------:R-:W-:Y:S01]  /*2190*/  SHF.R.S32.HI R137, RZ, 0x1f, R136 ;  /* 0x0000001fff897819 */ /* 0x000fe20000011488 */
[----:B------:R-:W0:Y:S02]  /*21a0*/  LDC.64 R6, c[0x0][0x408] ;  /* 0x00010200ff067b82 */ /* 0x000e240000000a00 */
[----:B------:R-:W-:Y:S01]  /*21b0*/  IMAD R3, R74, UR5, R3 ;  /* 0x000000054a037c24 */ /* 0x000fe2000f8e0203 */
[----:B------:R-:W-:-:S03]  /*21c0*/  ULDC.64 UR4, c[0x0][0x310] ;  /* 0x0000c40000047ab9 */ /* 0x000fc60000000a00 */
[----:B------:R-:W-:Y:S02]  /*21d0*/  IMAD.IADD R5, R5, 0x1, R3 ;  /* 0x0000000105057824 */ /* 0x000fe400078e0203 */
[----:B--2---:R-:W-:-:S05]  /*21e0*/  IMAD.MOV.U32 R28, RZ, RZ, R14 ;  /* 0x000000ffff1c7224 */ /* 0x004fca00078e000e */
[----:B------:R-:W-:-:S05]  /*21f0*/  SHF.R.S32.HI R29, RZ, 0x1f, R28 ;  /* 0x0000001fff1d7819 */ /* 0x000fca000001141c */
[----:B------:R1:W-:Y:S04]  /*2200*/  STL [R1+0x4], R29 ;  /* 0x0000041d01007387 */ /* 0x0003e80000100800 */
[----:B------:R-:W2:Y:S04]  /*2210*/  LDL R36, [R1+0x14] ;  /* 0x0000140001247983 */ /* 0x000ea80000100800 */
[----:B------:R-:W2:Y:S04]  /*2220*/  LDL R35, [R1+0x18] ;  /* 0x0000180001237983 */ /* 0x000ea80000100800 */
[----:B------:R-:W2:Y:S01]  /*2230*/  LDL R34, [R1+0x50] ;  /* 0x0000500001227983 */ /* 0x000ea20000100800 */
[----:B------:R-:W-:-:S02]  /*2240*/  SHF.R.S32.HI R32, RZ, 0x1f, R19 ;  /* 0x0000001fff207819 */ /* 0x000fc40000011413 */
[----:B----4-:R-:W-:-:S04]  /*2250*/  SHF.R.S32.HI R0, RZ, 0x1f, R75 ;  /* 0x0000001fff007819 */ /* 0x010fc8000001144b */
[----:B------:R-:W-:Y:S02]  /*2260*/  SEL R93, R0, RZ, !P0 ;  /* 0x000000ff005d7207 */ /* 0x000fe40004000000 */
[----:B------:R-:W-:-:S03]  /*2270*/  SEL R75, R75, RZ, !P0 ;  /* 0x000000ff4b4b7207 */ /* 0x000fc60004000000 */
[----:B------:R-:W-:Y:S02]  /*2280*/  IMAD R0, R93, UR4, RZ ;  /* 0x000000045d007c24 */ /* 0x000fe4000f8e02ff */
[----:B------:R-:W-:-:S04]  /*2290*/  IMAD.WIDE.U32 R20, R75, UR4, R4 ;  /* 0x000000044b147c25 */ /* 0x000fc8000f8e0004 */
[----:B------:R-:W-:Y:S01]  /*22a0*/  IMAD R3, R75, UR5, R0 ;  /* 0x000000054b037c24 */ /* 0x000fe2000f8e0200 */
[----:B------:R-:W-:Y:S05]  /*22b0*/  @!P6 WARPSYNC.ALL ;  /* 0x000000000000e948 */ /* 0x000fea0003800000 */
[----:B------:R-:W-:Y:S01]  /*22c0*/  ULDC.64 UR4, c[0x0][0x330] ;  /* 0x0000cc0000047ab9 */ /* 0x000fe20000000a00 */
[C---:B------:R-:W-:Y:S02]  /*22d0*/  VIADD R0, R136.reuse, 0x10 ;  /* 0x0000001088007836 */ /* 0x040fe40000000000 */
[----:B------:R-:W-:Y:S01]  /*22e0*/  VIADD R72, R136, 0x30 ;  /* 0x0000003088487836 */ /* 0x000fe20000000000 */
[----:B------:R-:W-:Y:S01]  /*22f0*/  LOP3.LUT R23, R23, 0xfffffffe, RZ, 0xc0, !PT ;  /* 0xfffffffe17177812 */ /* 0x000fe200078ec0ff */
[----:B------:R-:W-:Y:S01]  /*2300*/  IMAD R5, R8, UR4, RZ ;  /* 0x0000000408057c24 */ /* 0x000fe2000f8e02ff */
[----:B------:R-:W-:Y:S01]  /*2310*/  ULDC.64 UR6, c[0x0][0x338] ;  /* 0x0000ce0000067ab9 */ /* 0x000fe20000000a00 */
[----:B------:R-:W-:Y:S01]  /*2320*/  IMAD.WIDE.U32 R60, R74, UR4, R136 ;  /* 0x000000044a3c7c25 */ /* 0x000fe2000f8e0088 */
[----:B------:R-:W-:-:S02]  /*2330*/  ULDC UR4, c[0x0][0x2f4] ;  /* 0x0000bd0000047ab9 */ /* 0x000fc40000000800 */
[----:B------:R-:W-:Y:S01]  /*2340*/  ISETP.GE.AND P1, PT, R0, UR4, PT ;  /* 0x0000000400007c0c */ /* 0x000fe2000bf26270 */
[-C--:B------:R-:W-:Y:S02]  /*2350*/  IMAD R8, R32, R10.reuse, RZ ;  /* 0x0000000a20087224 */ /* 0x080fe400078e02ff */
[----:B------:R-:W-:Y:S02]  /*2360*/  IMAD R9, R74, UR5, R5 ;  /* 0x000000054a097c24 */ /* 0x000fe4000f8e0205 */
[C---:B------:R-:W-:Y:S01]  /*2370*/  IMAD R94, R19.reuse, R11, R8 ;  /* 0x0000000b135e7224 */ /* 0x040fe200078e0208 */
[----:B------:R-:W-:Y:S01]  /*2380*/  SEL R8, RZ, 0xffffffff, P1 ;  /* 0xffffffffff087807 */ /* 0x000fe20000800000 */
[----:B------:R-:W-:Y:S01]  /*2390*/  IMAD.WIDE.U32 R4, R19, R10, R136 ;  /* 0x0000000a13047225 */ /* 0x000fe200078e0088 */
[----:B------:R-:W-:-:S03]  /*23a0*/  ISETP.GE.AND P0, PT, R136, UR4, PT ;  /* 0x0000000488007c0c */ /* 0x000fc6000bf06270 */
[----:B------:R-:W-:Y:S01]  /*23b0*/  IMAD.IADD R3, R21, 0x1, R3 ;  /* 0x0000000115037824 */ /* 0x000fe200078e0203 */
[----:B------:R-:W-:Y:S01]  /*23c0*/  IADD3 R95, P1, R20, R4, RZ ;  /* 0x00000004145f7210 */ /* 0x000fe20007f3e0ff */
[----:B------:R-:W-:Y:S01]  /*23d0*/  IMAD.IADD R61, R61, 0x1, R9 ;  /* 0x000000013d3d7824 */ /* 0x000fe200078e0209 */
[----:B------:R-:W-:Y:S01]  /*23e0*/  SEL R4, RZ, 0x1, P0 ;  /* 0x00000001ff047807 */ /* 0x000fe20000000000 */
[----:B------:R-:W-:Y:S01]  /*23f0*/  IMAD.SHL.U32 R9, R8, 0x2, RZ ;  /* 0x0000000208097824 */ /* 0x000fe200078e00ff */
[----:B------:R-:W-:-:S04]  /*2400*/  IADD3.X R94, R3, R5, R94, P1, !PT ;  /* 0x00000005035e7210 */ /* 0x000fc80000ffe45e */
[----:B------:R-:W-:Y:S01]  /*2410*/  LOP3.LUT R5, R9, 0x2, R4, 0xe2, !PT ;  /* 0x0000000209057812 */ /* 0x000fe200078ee204 */
[----:B------:R-:W-:Y:S01]  /*2420*/  VIADD R4, R136, 0x20 ;  /* 0x0000002088047836 */ /* 0x000fe20000000000 */
[----:B------:R-:W4:Y:S01]  /*2430*/  LDC.64 R8, c[0x0][0x3f8] ;  /* 0x0000fe00ff087b82 */ /* 0x000f220000000a00 */
[----:B0-----:R-:W-:Y:S01]  /*2440*/  IMAD R12, R32, R6, RZ ;  /* 0x00000006200c7224 */ /* 0x001fe200078e02ff */
[----:B------:R-:W-:Y:S01]  /*2450*/  ISETP.GE.AND P1, PT, R72, UR4, PT ;  /* 0x0000000448007c0c */ /* 0x000fe2000bf26270 */
[----:B------:R-:W-:Y:S01]  /*2460*/  VIADD R27, R136, 0x40 ;  /* 0x00000040881b7836 */ /* 0x000fe20000000000 */
[----:B------:R-:W-:Y:S01]  /*2470*/  ISETP.GE.AND P0, PT, R4, UR4, PT ;  /* 0x0000000404007c0c */ /* 0x000fe2000bf06270 */
[----:B------:R-:W-:Y:S01]  /*2480*/  IMAD R15, R19, R7, R12 ;  /* 0x00000007130f7224 */ /* 0x000fe200078e020c */
[----:B------:R-:W-:Y:S02]  /*2490*/  SEL R14, RZ, 0x8, P1 ;  /* 0x00000008ff0e7807 */ /* 0x000fe40000800000 */
[----:B------:R-:W-:-:S02]  /*24a0*/  SEL R12, RZ, 0x4, P0 ;  /* 0x00000004ff0c7807 */ /* 0x000fc40000000000 */
[----:B------:R-:W-:Y:S02]  /*24b0*/  ISETP.GE.AND P0, PT, R27, UR4, PT ;  /* 0x000000041b007c0c */ /* 0x000fe4000bf06270 */
[----:B------:R-:W-:Y:S02]  /*24c0*/  LOP3.LUT R12, R14, R5, R12, 0xfe, !PT ;  /* 0x000000050e0c7212 */ /* 0x000fe400078efe0c */
[----:B------:R-:W-:Y:S02]  /*24d0*/  SEL R5, RZ, 0x10, P0 ;  /* 0x00000010ff057807 */ /* 0x000fe40000000000 */
[----:B------:R-:W-:Y:S02]  /*24e0*/  ISETP.GE.AND P0, PT, R136, R107, PT ;  /* 0x0000006b8800720c */ /* 0x000fe40003f06270 */
[----:B------:R-:W-:Y:S02]  /*24f0*/  LOP3.LUT R12, R12, R5, RZ, 0xfc, !PT ;  /* 0x000000050c0c7212 */ /* 0x000fe400078efcff */
[----:B------:R-:W-:Y:S01]  /*2500*/  SEL R5, R107, RZ, P0 ;  /* 0x000000ff6b057207 */ /* 0x000fe20000000000 */
[----:B----4-:R-:W-:-:S04]  /*2510*/  IMAD R14, R32, R8, RZ ;  /* 0x00000008200e7224 */ /* 0x010fc800078e02ff */
[----:B------:R-:W-:Y:S02]  /*2520*/  IMAD.IADD R5, R136, 0x1, R5 ;  /* 0x0000000188057824 */ /* 0x000fe400078e0205 */
[C---:B------:R-:W-:Y:S01]  /*2530*/  IMAD R31, R19.reuse, R9, R14 ;  /* 0x00000009131f7224 */ /* 0x040fe200078e020e */
[-C--:B------:R-:W-:Y:S01]  /*2540*/  ISETP.GE.AND P1, PT, R0, R107.reuse, PT ;  /* 0x0000006b0000720c */ /* 0x080fe20003f26270 */
[CC--:B------:R-:W-:Y:S01]  /*2550*/  IMAD.WIDE.U32 R62, R19.reuse, R6.reuse, R136 ;  /* 0x00000006133e7225 */ /* 0x0c0fe200078e0088 */
[----:B------:R-:W-:Y:S02]  /*2560*/  SHF.R.S32.HI R14, RZ, 0x1f, R5 ;  /* 0x0000001fff0e7819 */ /* 0x000fe40000011405 */
[----:B------:R-:W-:Y:S01]  /*2570*/  ISETP.GE.AND P2, PT, R4, R107, PT ;  /* 0x0000006b0400720c */ /* 0x000fe20003f46270 */
[----:B------:R-:W-:Y:S01]  /*2580*/  IMAD.WIDE.U32 R64, R19, R6, R28 ;  /* 0x0000000613407225 */ /* 0x000fe200078e001c */
[CC--:B------:R-:W-:Y:S02]  /*2590*/  LEA.HI R76, R14.reuse, R5.reuse, RZ, 0x3 ;  /* 0x000000050e4c7211 */ /* 0x0c0fe400078f18ff */
[----:B------:R-:W-:Y:S01]  /*25a0*/  LEA.HI R5, R14, R5, RZ, 0x5 ;  /* 0x000000050e057211 */ /* 0x000fe200078f28ff */
[----:B------:R-:W-:-:S02]  /*25b0*/  IMAD.IADD R63, R63, 0x1, R15 ;  /* 0x000000013f3f7824 */ /* 0x000fc400078e020f */
[----:B------:R-:W-:Y:S01]  /*25c0*/  IMAD.IADD R65, R15, 0x1, R65 ;  /* 0x000000010f417824 */ /* 0x000fe200078e0241 */
[----:B------:R-:W-:Y:S01]  /*25d0*/  SEL R15, R107, RZ, P1 ;  /* 0x000000ff6b0f7207 */ /* 0x000fe20000800000 */
[----:B------:R-:W-:Y:S01]  /*25e0*/  IMAD.WIDE.U32 R68, R19, R8, R28 ;  /* 0x0000000813447225 */ /* 0x000fe200078e001c */
[----:B-1----:R-:W-:-:S03]  /*25f0*/  SEL R29, R107, RZ, P2 ;  /* 0x000000ff6b1d7207 */ /* 0x002fc60001000000 */
[----:B------:R-:W-:Y:S01]  /*2600*/  IMAD.SHL.U32 R14, R5, 0x80, RZ ;  /* 0x00000080050e7824 */ /* 0x000fe200078e00ff */
[----:B---3--:R-:W-:Y:S01]  /*2610*/  LOP3.LUT R5, R37, 0x18, R76, 0xf8, !PT ;  /* 0x0000001825057812 */ /* 0x008fe200078ef84c */
[----:B------:R-:W-:-:S04]  /*2620*/  IMAD.WIDE.U32 R66, R19, R8, R136 ;  /* 0x0000000813427225 */ /* 0x000fc800078e0088 */
[----:B------:R-:W-:Y:S02]  /*2630*/  IMAD.IADD R15, R0, 0x1, R15 ;  /* 0x00000001000f7824 */ /* 0x000fe400078e020f */
[----:B------:R-:W-:Y:S01]  /*2640*/  IMAD.IADD R29, R4, 0x1, R29 ;  /* 0x00000001041d7824 */ /* 0x000fe200078e021d */
[----:B------:R-:W-:Y:S01]  /*2650*/  @P2 LOP3.LUT R23, R23, 0x1, RZ, 0xfc, !PT ;  /* 0x0000000117172812 */ /* 0x000fe200078efcff */
[----:B------:R-:W-:Y:S01]  /*2660*/  IMAD R93, R93, UR6, RZ ;  /* 0x000000065d5d7c24 */ /* 0x000fe2000f8e02ff */
[----:B------:R-:W-:Y:S01]  /*2670*/  LOP3.LUT R14, R14, 0xfffff000, RZ, 0xc0, !PT ;  /* 0xfffff0000e0e7812 */ /* 0x000fe200078ec0ff */
[----:B------:R-:W-:Y:S01]  /*2680*/  IMAD.IADD R67, R67, 0x1, R31 ;  /* 0x0000000143437824 */ /* 0x000fe200078e021f */
[----:B------:R-:W-:Y:S01]  /*2690*/  SHF.R.S32.HI R28, RZ, 0x1f, R15 ;  /* 0x0000001fff1c7819 */ /* 0x000fe2000001140f */
[----:B------:R-:W-:Y:S01]  /*26a0*/  IMAD.IADD R69, R31, 0x1, R69 ;  /* 0x000000011f457824 */ /* 0x000fe200078e0245 */
[----:B------:R-:W-:Y:S01]  /*26b0*/  SHF.R.S32.HI R30, RZ, 0x1f, R29 ;  /* 0x0000001fff1e7819 */ /* 0x000fe2000001141d */
[----:B------:R-:W-:Y:S01]  /*26c0*/  VIADD R81, R136, 0x50 ;  /* 0x0000005088517836 */ /* 0x000fe20000000000 */
[----:B-----5:R-:W-:-:S02]  /*26d0*/  SHF.R.S32.HI R31, RZ, 0x1f, R105 ;  /* 0x0000001fff1f7819 */ /* 0x020fc40000011469 */
[----:B------:R-:W-:Y:S01]  /*26e0*/  IADD3 R70, P2, R19, R70, RZ ;  /* 0x0000004613467210 */ /* 0x000fe20007f5e0ff */
[C---:B------:R-:W-:Y:S01]  /*26f0*/  IMAD R93, R75.reuse, UR7, R93 ;  /* 0x000000074b5d7c24 */ /* 0x040fe2000f8e025d */
[----:B------:R-:W-:Y:S01]  /*2700*/  LEA.HI R74, R30, R29, RZ, 0x3 ;  /* 0x0000001d1e4a7211 */ /* 0x000fe200078f18ff */
[----:B------:R-:W-:Y:S01]  /*2710*/  IMAD.WIDE.U32 R60, R75, UR6, R60 ;  /* 0x000000064b3c7c25 */ /* 0x000fe2000f8e003c */
[-C--:B------:R-:W-:Y:S02]  /*2720*/  LEA.HI R75, R28, R15.reuse, RZ, 0x3 ;  /* 0x0000000f1c4b7211 */ /* 0x080fe400078f18ff */
[----:B------:R-:W-:Y:S01]  /*2730*/  SHF.L.U64.HI R96, R10, 0x7, R11 ;  /* 0x000000070a607819 */ /* 0x000fe2000001020b */
[----:B------:R-:W-:Y:S01]  /*2740*/  IMAD.X R71, R32, 0x1, R13, P2 ;  /* 0x0000000120477824 */ /* 0x000fe200010e060d */
[----:B------:R-:W-:Y:S02]  /*2750*/  LEA.HI R15, R28, R15, RZ, 0x5 ;  /* 0x0000000f1c0f7211 */ /* 0x000fe400078f28ff */
[----:B------:R-:W-:-:S02]  /*2760*/  LEA.HI R29, R30, R29, RZ, 0x5 ;  /* 0x0000001d1e1d7211 */ /* 0x000fc400078f28ff */
[----:B------:R-:W-:Y:S01]  /*2770*/  ISETP.GE.AND P2, PT, R81, UR4, PT ;  /* 0x0000000451007c0c */ /* 0x000fe2000bf46270 */
[----:B------:R-:W-:Y:S01]  /*2780*/  IMAD.SHL.U32 R28, R15, 0x80, RZ ;  /* 0x000000800f1c7824 */ /* 0x000fe200078e00ff */
[----:B------:R-:W-:Y:S01]  /*2790*/  SHF.L.U64.HI R98, R8, 0x7, R9 ;  /* 0x0000000708627819 */ /* 0x000fe20000010209 */
[----:B------:R-:W-:Y:S01]  /*27a0*/  IMAD.SHL.U32 R30, R29, 0x80, RZ ;  /* 0x000000801d1e7824 */ /* 0x000fe200078e00ff */
[C---:B------:R-:W-:Y:S02]  /*27b0*/  LOP3.LUT R15, R37.reuse, 0x18, R75, 0xf8, !PT ;  /* 0x00000018250f7812 */ /* 0x040fe400078ef84b */
[----:B------:R-:W-:Y:S01]  /*27c0*/  LOP3.LUT R29, R37, 0x18, R74, 0xf8, !PT ;  /* 0x00000018251d7812 */ /* 0x000fe200078ef84a */
[----:B------:R-:W-:Y:S01]  /*27d0*/  IMAD.WIDE.U32 R62, R105, R6, R62 ;  /* 0x00000006693e7225 */ /* 0x000fe200078e003e */
[----:B------:R-:W-:-:S03]  /*27e0*/  LOP3.LUT R28, R28, 0xfffff000, RZ, 0xc0, !PT ;  /* 0xfffff0001c1c7812 */ /* 0x000fc600078ec0ff */
[C---:B------:R-:W-:Y:S01]  /*27f0*/  IMAD.WIDE.U32 R64, R105.reuse, R6, R64 ;  /* 0x0000000669407225 */ /* 0x040fe200078e0040 */
[----:B------:R-:W-:Y:S02]  /*2800*/  LOP3.LUT R30, R30, 0xfffff000, RZ, 0xc0, !PT ;  /* 0xfffff0001e1e7812 */ /* 0x000fe400078ec0ff */
[----:B------:R-:W-:Y:S01]  /*2810*/  SHF.L.U64.HI R97, R6, 0x7, R7 ;  /* 0x0000000706617819 */ /* 0x000fe20000010207 */
[-C--:B------:R-:W-:Y:S01]  /*2820*/  IMAD.WIDE.U32 R66, R105, R8.reuse, R66 ;  /* 0x0000000869427225 */ /* 0x080fe200078e0042 */
[----:B------:R-:W-:Y:S02]  /*2830*/  LOP3.LUT R23, R23, 0xfffffffd, RZ, 0xc0, !PT ;  /* 0xfffffffd17177812 */ /* 0x000fe400078ec0ff */
[----:B------:R-:W-:Y:S01]  /*2840*/  LOP3.LUT R80, R76, 0xfffffff8, RZ, 0xc0, !PT ;  /* 0xfffffff84c507812 */ /* 0x000fe200078ec0ff */
[----:B------:R-:W-:Y:S01]  /*2850*/  IMAD.WIDE.U32 R68, R105, R8, R68 ;  /* 0x0000000869447225 */ /* 0x000fe200078e0044 */
[----:B------:R-:W-:Y:S02]  /*2860*/  LOP3.LUT R79, R75, 0xfffffff8, RZ, 0xc0, !PT ;  /* 0xfffffff84b4f7812 */ /* 0x000fe400078ec0ff */
[----:B------:R-:W-:Y:S01]  /*2870*/  LOP3.LUT R77, R74, 0xfffffff8, RZ, 0xc0, !PT ;  /* 0xfffffff84a4d7812 */ /* 0x000fe200078ec0ff */
[----:B------:R-:W-:Y:S01]  /*2880*/  VIADD R110, R33, 0x8 ;  /* 0x00000008216e7836 */ /* 0x000fe20000000000 */
[----:B------:R-:W-:Y:S01]  /*2890*/  SHF.R.S32.HI R101, RZ, 0x1f, R80 ;  /* 0x0000001fff657819 */ /* 0x000fe20000011450 */
[----:B------:R-:W-:Y:S01]  /*28a0*/  IMAD.SHL.U32 R107, R107, 0x2, RZ ;  /* 0x000000026b6b7824 */ /* 0x000fe200078e00ff */
[----:B------:R-:W-:Y:S01]  /*28b0*/  SHF.R.S32.HI R100, RZ, 0x1f, R79 ;  /* 0x0000001fff647819 */ /* 0x000fe2000001144f */
[----:B------:R-:W-:Y:S01]  /*28c0*/  IMAD.IADD R93, R61, 0x1, R93 ;  /* 0x000000013d5d7824 */ /* 0x000fe200078e025d */
[----:B------:R-:W-:-:S02]  /*28d0*/  SHF.R.S32.HI R99, RZ, 0x1f, R77 ;  /* 0x0000001fff637819 */ /* 0x000fc4000001144d */
[----:B--2---:R-:W-:-:S04]  /*28e0*/  LOP3.LUT R5, R5, R36, RZ, 0x3c, !PT ;  /* 0x0000002405057212 */ /* 0x004fc800078e3cff */
[----:B------:R-:W-:Y:S01]  /*28f0*/  IADD3 R104, R5, R14, R35 ;  /* 0x0000000e05687210 */ /* 0x000fe20007ffe023 */
[----:B------:R-:W-:Y:S02]  /*2900*/  IMAD.SHL.U32 R5, R10, 0x80, RZ ;  /* 0x000000800a057824 */ /* 0x000fe400078e00ff */
[C---:B------:R-:W-:Y:S01]  /*2910*/  IMAD R10, R31.reuse, R8, RZ ;  /* 0x000000081f0a7224 */ /* 0x040fe200078e02ff */
[----:B------:R-:W-:Y:S01]  /*2920*/  @!P6 BAR.SYNC.DEFER_BLOCKING 0x9, 0x100 ;  /* 0x024400000000eb1d */ /* 0x000fe20000010000 */
[----:B------:R-:W-:Y:S01]  /*2930*/  LOP3.LUT P3, RZ, R34, 0x2, RZ, 0xc0, !PT ;  /* 0x0000000222ff7812 */ /* 0x000fe2000786c0ff */
[----:B------:R-:W-:Y:S02]  /*2940*/  IMAD R14, R31, R6, RZ ;  /* 0x000000061f0e7224 */ /* 0x000fe400078e02ff */
[C---:B------:R-:W-:Y:S01]  /*2950*/  IMAD R83, R105.reuse, R9, R10 ;  /* 0x0000000969537224 */ /* 0x040fe200078e020a */
[----:B------:R-:W-:Y:S01]  /*2960*/  SEL R9, RZ, 0x20, P2 ;  /* 0x00000020ff097807 */ /* 0x000fe20001000000 */
[----:B------:R-:W-:Y:S01]  /*2970*/  IMAD R11, R105, R7, R14 ;  /* 0x00000007690b7224 */ /* 0x000fe200078e020e */
[----:B------:R-:W-:-:S02]  /*2980*/  LOP3.LUT R15, R15, R36, RZ, 0x3c, !PT ;  /* 0x000000240f0f7212 */ /* 0x000fc400078e3cff */
[----:B------:R-:W-:Y:S01]  /*2990*/  LOP3.LUT R13, R12, R9, RZ, 0xfc, !PT ;  /* 0x000000090c0d7212 */ /* 0x000fe200078efcff */
[----:B------:R-:W-:Y:S01]  /*29a0*/  IMAD.SHL.U32 R7, R8, 0x80, RZ ;  /* 0x0000008008077824 */ /* 0x000fe200078e00ff */
[----:B------:R-:W-:Y:S01]  /*29b0*/  LOP3.LUT R29, R29, R36, RZ, 0x3c, !PT ;  /* 0x000000241d1d7212 */ /* 0x000fe200078e3cff */
[----:B------:R-:W-:Y:S01]  /*29c0*/  IMAD.IADD R92, R63, 0x1, R11 ;  /* 0x000000013f5c7824 */ /* 0x000fe200078e020b */
[----:B------:R-:W-:Y:S01]  /*29d0*/  LOP3.LUT R8, R12, 0x1, RZ, 0xc0, !PT ;  /* 0x000000010c087812 */ /* 0x000fe200078ec0ff */
[----:B------:R-:W-:Y:S01]  /*29e0*/  IMAD.IADD R90, R11, 0x1, R65 ;  /* 0x000000010b5a7824 */ /* 0x000fe200078e0241 */
[----:B------:R-:W-:Y:S01]  /*29f0*/  LOP3.LUT R9, R13, 0x2, RZ, 0xc0, !PT ;  /* 0x000000020d097812 */ /* 0x000fe200078ec0ff */
[----:B------:R-:W-:Y:S01]  /*2a00*/  IMAD.IADD R91, R67, 0x1, R83 ;  /* 0x00000001435b7824 */ /* 0x000fe200078e0253 */
[C---:B------:R-:W-:Y:S01]  /*2a10*/  LOP3.LUT R10, R13.reuse, 0x4, RZ, 0xc0, !PT ;  /* 0x000000040d0a7812 */ /* 0x040fe200078ec0ff */
[----:B------:R-:W-:Y:S01]  /*2a20*/  IMAD.SHL.U32 R6, R6, 0x80, RZ ;  /* 0x0000008006067824 */ /* 0x000fe200078e00ff */
[----:B------:R-:W-:Y:S01]  /*2a30*/  LOP3.LUT R11, R13, 0x8, RZ, 0xc0, !PT ;  /* 0x000000080d0b7812 */ /* 0x000fe200078ec0ff */
[----:B------:R-:W-:Y:S01]  /*2a40*/  IMAD.IADD R83, R83, 0x1, R69 ;  /* 0x0000000153537824 */ /* 0x000fe200078e0245 */
[----:B------:R-:W-:-:S02]  /*2a50*/  LOP3.LUT R12, R13, 0x10, RZ, 0xc0, !PT ;  /* 0x000000100d0c7812 */ /* 0x000fc400078ec0ff */
[--C-:B------:R-:W-:Y:S02]  /*2a60*/  IADD3 R103, R15, R28, R35.reuse ;  /* 0x0000001c0f677210 */ /* 0x100fe40007ffe023 */
[----:B------:R-:W-:Y:S02]  /*2a70*/  IADD3 R102, R29, R30, R35 ;  /* 0x0000001e1d667210 */ /* 0x000fe40007ffe023 */
[----:B------:R-:W-:Y:S02]  /*2a80*/  @P3 LOP3.LUT R23, R23, 0x2, RZ, 0xfc, !PT ;  /* 0x0000000217173812 */ /* 0x000fe400078efcff */
[----:B------:R-:W-:-:S07]  /*2a90*/  LOP3.LUT R13, R13, 0x20, RZ, 0xc0, !PT ;  /* 0x000000200d0d7812 */ /* 0x000fce00078ec0ff */
.L_x_11362:
[----:B---3--:R-:W2:Y:S01]  /*2aa0*/  LDL R29, [R1+0x50] ;  /* 0x00005000011d7983 */ /* 0x008ea20000100800 */
[----:B0-----:R-:W0:Y:S03]  /*2ab0*/  LDC.64 R86, c[0x0][0x2e8] ;  /* 0x0000ba00ff567b82 */ /* 0x001e260000000a00 */
[----:B------:R-:W3:Y:S01]  /*2ac0*/  LDL R30, [R1+0x4c] ;  /* 0x00004c00011e7983 */ /* 0x000ee20000100800 */
        /* <DEDUP_REMOVED lines=18> */
[C---:B------:R-:W-:Y:S02]  /*2bf0*/  VIADD R29, R15.reuse, 0x10 ;  /* 0x000000100f1d7836 */ /* 0x040fe40000000000 */
[----:B------:R-:W-:-:S06]  /*2c00*/  IMAD R78, R15, 0x2, R26 ;  /* 0x000000020f4e7824 */ /* 0x000fcc00078e021a */
[----:B------:R-:W-:-:S04]  /*2c10*/  @P4 VIADD R29, R15, 0xfffffff0 ;  /* 0xfffffff00f1d4836 */ /* 0x000fc80000000000 */
[----:B------:R-:W-:Y:S01]  /*2c20*/  IMAD R15, R29, 0x2, R26 ;  /* 0x000000021d0f7824 */ /* 0x000fe200078e021a */
[----:B------:R-:W-:Y:S06]  /*2c30*/  @!P3 BRA `(.L_x_11308) ;  /* 0x0000003c0050b947 */ /* 0x000fec0003800000 */
[----:B------:R-:W-:Y:S01]  /*2c40*/  ULDC.U8 UR4, c[0x0][0x410] ;  /* 0x0001040000047ab9 */ /* 0x000fe20000000000 */
[-C--:B------:R-:W-:Y:S01]  /*2c50*/  IMAD R14, R98, R35.reuse, RZ ;  /* 0x00000023620e7224 */ /* 0x080fe200078e02ff */
[----:B------:R-:W-:Y:S01]  /*2c60*/  ISETP.NE.AND P3, PT, RZ, UR4, PT ;  /* 0x00000004ff007c0c */ /* 0x000fe2000bf65270 */
[----:B------:R-:W-:Y:S02]  /*2c70*/  IMAD R31, R97, R35, RZ ;  /* 0x00000023611f7224 */ /* 0x000fe400078e02ff */
        /* <DEDUP_REMOVED lines=24> */
[----:B------:R-:W2:Y:S04]  /*2e00*/  LDL.64 R116, [R1] ;  /* 0x0000000001747983 */ /* 0x000ea80000100a00 */
        /* <DEDUP_REMOVED lines=45> */
.L_x_11311:
[----:B------:R-:W-:Y:S05]  /*30e0*/  BSYNC B1 ;  /* 0x0000000000017941 */ /* 0x000fea0003800000 */
.L_x_11310:
[----:B-----5:R-:W-:Y:S01]  /*30f0*/  IMAD.MOV.U32 R14, RZ, RZ, R34 ;  /* 0x000000ffff0e7224 */ /* 0x020fe200078e0022 */
[----:B------:R-:W-:Y:S01]  /*3100*/  UISETP.NE.AND UP0, UPT, UR37, 0x3, UPT ;  /* 0x000000032500788c */ /* 0x000fe2000bf05270 */
        /* <DEDUP_REMOVED lines=49> */
.L_x_11312:
[----:B------:R-:W-:Y:S01]  /*3420*/  IMAD R14, R17, 0x8, R2 ;  /* 0x00000008110e7824 */ /* 0x000fe200078e0202 */
[----:B------:R-:W-:Y:S01]  /*3430*/  SHF.L.U32 R85, R156, 0x1f, RZ ;  /* 0x0000001f9c557819 */ /* 0x000fe200000006ff */
[----:B------:R-:W-:Y:S03]  /*3440*/  BSSY B1, `(.L_x_11313) ;  /* 0x0000003000017945 */ /* 0x000fe60003800000 */
[----:B------:R-:W0:Y:S02]  /*3450*/  SYNCS.PHASECHK.TRANS64.TRYWAIT P5, [R14+URZ+0x2d890], R85 ;  /* 0x02d890550e0075a7 */ /* 0x000e2400080a017f */
[----:B0-----:R-:W-:Y:S05]  /*3460*/  @!P5 BRA `(.L_x_11314) ;  /* 0x000001f400a0d947 */ /* 0x001fea0003800000 */
.L_x_11680:
[----:B------:R-:W-:Y:S05]  /*3470*/  BSYNC B1 ;  /* 0x0000000000017941 */ /* 0x000fea0003800000 */
.L_x_11313:
[----:B------:R-:W-:Y:S05]  /*3480*/  @P4 BRA `(.L_x_11315) ;  /* 0x0000003400bc4947 */ /* 0x000fea0003800000 */
[----:B------:R-:W-:Y:S01]  /*3490*/  ISETP.NE.AND P4, PT, R8, RZ, PT ;  /* 0x000000ff0800720c */ /* 0x000fe20003f85270 */
[----:B------:R-:W-:-:S12]  /*34a0*/  BSSY B1, `(.L_x_11316) ;  /* 0x0000035000017945 */ /* 0x000fd80003800000 */
[----:B------:R-:W-:Y:S05]  /*34b0*/  @!P4 BRA `(.L_x_11317) ;  /* 0x0000000000ccc947 */ /* 0x000fea0003800000 */
[----:B------:R-:W2:Y:S01]  /*34c0*/  LDL.64 R52, [R1] ;  /* 0x0000000001347983 */ /* 0x000ea20000100a00 */
[----:B------:R-:W-:Y:S03]  /*34d0*/  BSSY B2, `(.L_x_11318) ;  /* 0x0000030000027945 */ /* 0x000fe60003800000 */
[----:B------:R1:W3:Y:S01]  /*34e0*/  LDS.128 R28, [R78+0x15000] ;  /* 0x015000004e1c7984 */ /* 0x0002e20000000c00 */
[----:B--2---:R-:W-:-:S13]  /*34f0*/  ISETP.GE.AND P4, PT, R52, R106, PT ;  /* 0x0000006a3400720c */ /* 0x004fda0003f86270 */
[----:B-1-3--:R-:W-:Y:S05]  /*3500*/  @P4 BRA `(.L_x_11319) ;  /* 0x0000000000b04947 */ /* 0x00afea0003800000 */
[----:B------:R-:W-:Y:S02]  /*3510*/  SHF.R.U64 R54, R86, 0x10, R87 ;  /* 0x0000001056367819 */ /* 0x000fe40000001257 */
[--C-:B------:R-:W-:Y:S01]  /*3520*/  SHF.R.U64 R52, R58, 0x10, R59.reuse ;  /* 0x000000103a347819 */ /* 0x100fe2000000123b */
[----:B------:R-:W-:Y:S01]  /*3530*/  IMAD.U32 R58, R29, 0x10000, RZ ;  /* 0x000100001d3a7824 */ /* 0x000fe200078e00ff */
[----:B------:R-:W-:Y:S02]  /*3540*/  PRMT R54, R114, 0x5432, R54 ;  /* 0x0000543272367816 */ /* 0x000fe40000000036 */
[----:B------:R-:W-:Y:S02]  /*3550*/  PRMT R52, R88, 0x5432, R52 ;  /* 0x0000543258347816 */ /* 0x000fe40000000034 */
[----:B------:R-:W-:Y:S02]  /*3560*/  SHF.R.U32.HI R53, RZ, 0x10, R59 ;  /* 0x00000010ff357819 */ /* 0x000fe4000001163b */
[----:B------:R-:W-:-:S02]  /*3570*/  SHF.R.U32.HI R55, RZ, 0x10, R87 ;  /* 0x00000010ff377819 */ /* 0x000fc40000011657 */
[----:B------:R-:W-:Y:S02]  /*3580*/  LOP3.LUT R86, R29, 0xffff0000, RZ, 0xc0, !PT ;  /* 0xffff00001d567812 */ /* 0x000fe400078ec0ff */
[C---:B------:R-:W-:Y:S01]  /*3590*/  LOP3.LUT R59, R54.reuse, 0xffff0000, RZ, 0xc0, !PT ;  /* 0xffff0000363b7812 */ /* 0x040fe200078ec0ff */
[----:B------:R-:W-:Y:S01]  /*35a0*/  IMAD.U32 R54, R54, 0x10000, RZ ;  /* 0x0001000036367824 */ /* 0x000fe200078e00ff */
[C---:B------:R-:W-:Y:S01]  /*35b0*/  LOP3.LUT R87, R52.reuse, 0xffff0000, RZ, 0xc0, !PT ;  /* 0xffff000034577812 */ /* 0x040fe200078ec0ff */
[----:B------:R-:W-:Y:S01]  /*35c0*/  IMAD.U32 R52, R52, 0x10000, RZ ;  /* 0x0001000034347824 */ /* 0x000fe200078e00ff */
[----:B------:R-:W-:Y:S01]  /*35d0*/  PRMT R55, R128, 0x5410, R55 ;  /* 0x0000541080377816 */ /* 0x000fe20000000037 */
[----:B------:R-:W-:Y:S01]  /*35e0*/  FMUL.FTZ R29, R86, R59 ;  /* 0x0000003b561d7220 */ /* 0x000fe20000410000 */
[----:B------:R-:W-:Y:S01]  /*35f0*/  PRMT R53, R88, 0x5410, R53 ;  /* 0x0000541058357816 */ /* 0x000fe20000000035 */
[-C--:B------:R-:W-:Y:S02]  /*3600*/  FMUL.FTZ R86, R86, R87.reuse ;  /* 0x0000005756567220 */ /* 0x080fe40000410000 */
[----:B------:R-:W-:Y:S01]  /*3610*/  FFMA.FTZ R29, R58, R87, -R29 ;  /* 0x000000573a1d7223 */ /* 0x000fe2000001081d */
[----:B------:R-:W-:-:S02]  /*3620*/  IMAD.U32 R87, R30, 0x10000, RZ ;  /* 0x000100001e577824 */ /* 0x000fc400078e00ff */
[----:B------:R-:W-:Y:S01]  /*3630*/  FFMA.FTZ R58, R58, R59, R86 ;  /* 0x0000003b3a3a7223 */ /* 0x000fe20000010056 */
[----:B------:R-:W-:Y:S01]  /*3640*/  LOP3.LUT R59, R30, 0xffff0000, RZ, 0xc0, !PT ;  /* 0xffff00001e3b7812 */ /* 0x000fe200078ec0ff */
[C---:B------:R-:W-:Y:S01]  /*3650*/  IMAD.U32 R86, R55.reuse, 0x10000, RZ ;  /* 0x0001000037567824 */ /* 0x040fe200078e00ff */
[----:B------:R-:W-:Y:S01]  /*3660*/  LOP3.LUT R55, R55, 0xffff0000, RZ, 0xc0, !PT ;  /* 0xffff000037377812 */ /* 0x000fe200078ec0ff */
[C---:B------:R-:W-:Y:S01]  /*3670*/  IMAD.U32 R88, R53.reuse, 0x10000, RZ ;  /* 0x0001000035587824 */ /* 0x040fe200078e00ff */
[----:B------:R-:W-:Y:S01]  /*3680*/  LOP3.LUT R53, R53, 0xffff0000, RZ, 0xc0, !PT ;  /* 0xffff000035357812 */ /* 0x000fe200078ec0ff */
[C---:B------:R-:W-:Y:S01]  /*3690*/  FMUL.FTZ R30, R59.reuse, R86 ;  /* 0x000000563b1e7220 */ /* 0x040fe20000410000 */
[----:B------:R-:W-:Y:S01]  /*36a0*/  F2FP.BF16.F32.PACK_AB R29, R58, R29 ;  /* 0x0000001d3a1d723e */ /* 0x000fe200000010ff */
[-C--:B------:R-:W-:Y:S02]  /*36b0*/  FMUL.FTZ R59, R59, R88.reuse ;  /* 0x000000583b3b7220 */ /* 0x080fe40000410000 */
[----:B------:R-:W-:Y:S01]  /*36c0*/  FFMA.FTZ R30, R87, R88, -R30 ;  /* 0x00000058571e7223 */ /* 0x000fe2000001081e */
[----:B------:R-:W-:-:S02]  /*36d0*/  IMAD.U32 R88, R31, 0x10000, RZ ;  /* 0x000100001f587824 */ /* 0x000fc400078e00ff */
[----:B------:R-:W-:Y:S01]  /*36e0*/  FFMA.FTZ R87, R87, R86, R59 ;  /* 0x0000005657577223 */ /* 0x000fe2000001003b */
[----:B------:R-:W-:-:S04]  /*36f0*/  LOP3.LUT R86, R31, 0xffff0000, RZ, 0xc0, !PT ;  /* 0xffff00001f567812 */ /* 0x000fc800078ec0ff */
[----:B------:R-:W-:Y:S01]  /*3700*/  F2FP.BF16.F32.PACK_AB R30, R87, R30 ;  /* 0x0000001e571e723e */ /* 0x000fe200000010ff */
[C---:B------:R-:W-:Y:S01]  /*3710*/  FMUL.FTZ R31, R86.reuse, R55 ;  /* 0x00000037561f7220 */ /* 0x040fe20000410000 */
[----:B------:R-:W-:-:S03]  /*3720*/  FMUL.FTZ R86, R86, R53 ;  /* 0x0000003556567220 */ /* 0x000fc60000410000 */
        /* <DEDUP_REMOVED lines=8> */
[----:B------:R-:W-:-:S05]  /*37b0*/  FFMA.FTZ R53, R55, R54, R53 ;  /* 0x0000003637357223 */ /* 0x000fca0000010035 */
[----:B------:R-:W-:-:S07]  /*37c0*/  F2FP.BF16.F32.PACK_AB R28, R53, R28 ;  /* 0x0000001c351c723e */ /* 0x000fce00000010ff */
.L_x_11319:
[----:B------:R-:W-:Y:S05]  /*37d0*/  BSYNC B2 ;  /* 0x0000000000027941 */ /* 0x000fea0003800000 */
.L_x_11318:
[----:B------:R1:W-:Y:S02]  /*37e0*/  STG.E.128 desc[UR40][R32.64], R28 ;  /* 0x0000001c20007986 */ /* 0x0003e4000c101d28 */
.L_x_11317:
[----:B------:R-:W-:Y:S05]  /*37f0*/  BSYNC B1 ;  /* 0x0000000000017941 */ /* 0x000fea0003800000 */
.L_x_11316:
        /* <DEDUP_REMOVED lines=8> */
[----:B------:R-:W-:Y:S02]  /*3880*/  SHF.R.U64 R53, R56, 0x10, R57 ;  /* 0x0000001038357819 */ /* 0x000fe40000001239 */
[----:B------:R-:W-:Y:S02]  /*3890*/  SHF.R.U64 R50, R50, 0x10, R51 ;  /* 0x0000001032327819 */ /* 0x000fe40000001233 */
[----:B------:R-:W-:Y:S02]  /*38a0*/  PRMT R53, R127, 0x5410, R53 ;  /* 0x000054107f357816 */ /* 0x000fe40000000035 */
[----:B------:R-:W-:Y:S02]  /*38b0*/  PRMT R50, R89, 0x5432, R50 ;  /* 0x0000543259327816 */ /* 0x000fe40000000032 */
[----:B------:R-:W-:Y:S02]  /*38c0*/  LOP3.LUT R55, R29, 0xffff0000, RZ, 0xc0, !PT ;  /* 0xffff00001d377812 */ /* 0x000fe400078ec0ff */
[----:B------:R-:W-:-:S02]  /*38d0*/  LOP3.LUT R58, R53, 0xffff0000, RZ, 0xc0, !PT ;  /* 0xffff0000353a7812 */ /* 0x000fc400078ec0ff */
[C---:B------:R-:W-:Y:S01]  /*38e0*/  LOP3.LUT R52, R50.reuse, 0xffff0000, RZ, 0xc0, !PT ;  /* 0xffff000032347812 */ /* 0x040fe200078ec0ff */
[----:B------:R-:W-:Y:S01]  /*38f0*/  IMAD.U32 R50, R50, 0x10000, RZ ;  /* 0x0001000032327824 */ /* 0x000fe200078e00ff */
[----:B------:R-:W-:Y:S01]  /*3900*/  SHF.R.U32.HI R54, RZ, 0x10, R51 ;  /* 0x00000010ff367819 */ /* 0x000fe20000011633 */
[----:B------:R-:W-:Y:S02]  /*3910*/  IMAD.U32 R51, R29, 0x10000, RZ ;  /* 0x000100001d337824 */ /* 0x000fe400078e00ff */
[C---:B------:R-:W-:Y:S01]  /*3920*/  FMUL.FTZ R86, R55.reuse, R58 ;  /* 0x0000003a37567220 */ /* 0x040fe20000410000 */
[-C--:B------:R-:W-:Y:S01]  /*3930*/  FMUL.FTZ R29, R55, R52.reuse ;  /* 0x00000034371d7220 */ /* 0x080fe20000410000 */
[----:B------:R-:W-:Y:S02]  /*3940*/  SHF.R.U32.HI R56, RZ, 0x10, R57 ;  /* 0x00000010ff387819 */ /* 0x000fe40000011639 */
[C---:B------:R-:W-:Y:S01]  /*3950*/  FFMA.FTZ R52, R51.reuse, R52, -R86 ;  /* 0x0000003433347223 */ /* 0x040fe20000010856 */
[----:B------:R-:W-:Y:S01]  /*3960*/  FFMA.FTZ R51, R51, R58, R29 ;  /* 0x0000003a33337223 */ /* 0x000fe2000001001d */
[----:B------:R-:W-:-:S02]  /*3970*/  PRMT R29, R108, 0x5432, R54 ;  /* 0x000054326c1d7816 */ /* 0x000fc40000000036 */
[----:B------:R-:W-:Y:S02]  /*3980*/  PRMT R54, R109, 0x5432, R56 ;  /* 0x000054326d367816 */ /* 0x000fe40000000038 */
[----:B------:R-:W-:Y:S01]  /*3990*/  LOP3.LUT R56, R30, 0xffff0000, RZ, 0xc0, !PT ;  /* 0xffff00001e387812 */ /* 0x000fe200078ec0ff */
[C---:B------:R-:W-:Y:S01]  /*39a0*/  IMAD.U32 R57, R29.reuse, 0x10000, RZ ;  /* 0x000100001d397824 */ /* 0x040fe200078e00ff */
[----:B------:R-:W-:Y:S01]  /*39b0*/  LOP3.LUT R29, R29, 0xffff0000, RZ, 0xc0, !PT ;  /* 0xffff00001d1d7812 */ /* 0x000fe200078ec0ff */
[----:B------:R-:W-:Y:S02]  /*39c0*/  IMAD.U32 R55, R54, 0x10000, RZ ;  /* 0x0001000036377824 */ /* 0x000fe400078e00ff */
[----:B------:R-:W-:Y:S02]  /*39d0*/  IMAD.U32 R30, R30, 0x10000, RZ ;  /* 0x000100001e1e7824 */ /* 0x000fe400078e00ff */
        /* <DEDUP_REMOVED lines=22> */
.L_x_11323:
[----:B------:R-:W-:Y:S05]  /*3b40*/  BSYNC B2 ;  /* 0x0000000000027941 */ /* 0x000fea0003800000 */
.L_x_11322:
[----:B------:R2:W-:Y:S02]  /*3b50*/  STG.E.128 desc[UR40][R32.64+0x20], R28 ;  /* 0x0000201c20007986 */ /* 0x0005e4000c101d28 */
.L_x_11321:
[----:B------:R-:W-:Y:S05]  /*3b60*/  BSYNC B1 ;  /* 0x0000000000017941 */ /* 0x000fea0003800000 */
.L_x_11320:
        /* <DEDUP_REMOVED lines=8> */
[----:B------:R-:W-:Y:S02]  /*3bf0*/  SHF.R.U64 R48, R48, 0x10, R49 ;  /* 0x0000001030307819 */ /* 0x000fe40000001231 */
[--C-:B------:R-:W-:Y:S02]  /*3c00*/  SHF.R.U64 R50, R46, 0x10, R47.reuse ;  /* 0x000000102e327819 */ /* 0x100fe4000000122f */
[----:B------:R-:W-:Y:S01]  /*3c10*/  PRMT R125, R125, 0x5410, R48 ;  /* 0x000054107d7d7816 */ /* 0x000fe20000000030 */
[----:B------:R-:W-:Y:S01]  /*3c20*/  IMAD.U32 R48, R29, 0x10000, RZ ;  /* 0x000100001d307824 */ /* 0x000fe200078e00ff */
[----:B------:R-:W-:Y:S01]  /*3c30*/  PRMT R123, R123, 0x5410, R50 ;  /* 0x000054107b7b7816 */ /* 0x000fe20000000032 */
[----:B------:R-:W-:Y:S01]  /*3c40*/  IMAD.U32 R50, R30, 0x10000, RZ ;  /* 0x000100001e327824 */ /* 0x000fe200078e00ff */
[----:B------:R-:W-:Y:S02]  /*3c50*/  LOP3.LUT R46, R29, 0xffff0000, RZ, 0xc0, !PT ;  /* 0xffff00001d2e7812 */ /* 0x000fe400078ec0ff */
        /* <DEDUP_REMOVED lines=9> */
[----:B------:R-:W-:Y:S01]  /*3cf0*/  FFMA.FTZ R29, R48, R53, -R29 ;  /* 0x00000035301d7223 */ /* 0x000fe2000001081d */
[----:B------:R-:W-:Y:S01]  /*3d00*/  PRMT R126, R126, 0x5410, R49 ;  /* 0x000054107e7e7816 */ /* 0x000fe20000000031 */
[----:B------:R-:W-:Y:S01]  /*3d10*/  FFMA.FTZ R46, R48, R51, R46 ;  /* 0x00000033302e7223 */ /* 0x000fe2000001002e */
[----:B------:R-:W-:Y:S01]  /*3d20*/  LOP3.LUT R48, R30, 0xffff0000, RZ, 0xc0, !PT ;  /* 0xffff00001e307812 */ /* 0x000fe200078ec0ff */
        /* <DEDUP_REMOVED lines=8> */
[C---:B------:R-:W-:Y:S01]  /*3db0*/  IMAD.U32 R31, R28.reuse, 0x10000, RZ ;  /* 0x000100001c1f7824 */ /* 0x040fe200078e00ff */
[----:B------:R-:W-:Y:S01]  /*3dc0*/  LOP3.LUT R28, R28, 0xffff0000, RZ, 0xc0, !PT ;  /* 0xffff00001c1c7812 */ /* 0x000fe200078ec0ff */
        /* <DEDUP_REMOVED lines=16> */
.L_x_11327:
[----:B------:R-:W-:Y:S05]  /*3ed0*/  BSYNC B2 ;  /* 0x0000000000027941 */ /* 0x000fea0003800000 */
.L_x_11326:
[----:B------:R3:W-:Y:S02]  /*3ee0*/  STG.E.128 desc[UR40][R32.64+0x40], R28 ;  /* 0x0000401c20007986 */ /* 0x0007e4000c101d28 */
.L_x_11325:
[----:B------:R-:W-:Y:S05]  /*3ef0*/  BSYNC B1 ;  /* 0x0000000000017941 */ /* 0x000fea0003800000 */
.L_x_11324:
        /* <DEDUP_REMOVED lines=9> */
[--C-:B------:R-:W-:Y:S01]  /*3f90*/  SHF.R.U64 R49, R42, 0x10, R43.reuse ;  /* 0x000000102a317819 */ /* 0x100fe2000000122b */
[----:B------:R-:W-:Y:S01]  /*3fa0*/  IMAD.U32 R42, R30, 0x10000, RZ ;  /* 0x000100001e2a7824 */ /* 0x000fe200078e00ff */
[----:B------:R-:W-:Y:S02]  /*3fb0*/  SHF.R.U32.HI R46, RZ, 0x10, R43 ;  /* 0x00000010ff2e7819 */ /* 0x000fe4000001162b */
[----:B------:R-:W-:Y:S01]  /*3fc0*/  PRMT R120, R120, 0x5410, R47 ;  /* 0x0000541078787816 */ /* 0x000fe2000000002f */
[----:B------:R-:W-:Y:S01]  /*3fd0*/  IMAD.U32 R47, R29, 0x10000, RZ ;  /* 0x000100001d2f7824 */ /* 0x000fe200078e00ff */
[----:B------:R-:W-:Y:S02]  /*3fe0*/  SHF.R.U32.HI R44, RZ, 0x10, R45 ;  /* 0x00000010ff2c7819 */ /* 0x000fe4000001162d */
        /* <DEDUP_REMOVED lines=38> */
.L_x_11331:
[----:B------:R-:W-:Y:S05]  /*4250*/  BSYNC B2 ;  /* 0x0000000000027941 */ /* 0x000fea0003800000 */
.L_x_11330:
[----:B------:R4:W-:Y:S02]  /*4260*/  STG.E.128 desc[UR40][R32.64+0x60], R28 ;  /* 0x0000601c20007986 */ /* 0x0009e4000c101d28 */
.L_x_11329:
[----:B------:R-:W-:Y:S05]  /*4270*/  BSYNC B1 ;  /* 0x0000000000017941 */ /* 0x000fea0003800000 */
.L_x_11328:
        /* <DEDUP_REMOVED lines=54> */
.L_x_11335:
[----:B------:R-:W-:Y:S05]  /*45e0*/  BSYNC B2 ;  /* 0x0000000000027941 */ /* 0x000fea0003800000 */
.L_x_11334:
[----:B------:R1:W-:Y:S02]  /*45f0*/  STG.E.128 desc[UR40][R32.64+0x80], R28 ;  /* 0x0000801c20007986 */ /* 0x0003e4000c101d28 */
.L_x_11333:
[----:B------:R-:W-:Y:S05]  /*4600*/  BSYNC B1 ;  /* 0x0000000000017941 */ /* 0x000fea0003800000 */
.L_x_11332:
        /* <DEDUP_REMOVED lines=53> */
.L_x_11337:
[----:B------:R-:W-:Y:S05]  /*4960*/  BSYNC B1 ;  /* 0x0000000000017941 */ /* 0x000fea0003800000 */
.L_x_11336:
[----:B------:R1:W-:Y:S01]  /*4970*/  STG.E.128 desc[UR40][R32.64+0xa0], R28 ;  /* 0x0000a01c20007986 */ /* 0x0003e2000c101d28 */
[----:B------:R-:W-:Y:S05]  /*4980*/  BRA `(.L_x_11315) ;  /* 0x00000020007c7947 */ /* 0x000fea0003800000 */
.L_x_11309:
        /* <DEDUP_REMOVED lines=46> */
.L_x_11339:
[----:B------:R-:W-:Y:S05]  /*4c70*/  BSYNC B1 ;  /* 0x0000000000017941 */ /* 0x000fea0003800000 */
.L_x_11338:
[----:B-----5:R-:W-:Y:S01]  /*4c80*/  IMAD.MOV.U32 R14, RZ, RZ, R30 ;  /* 0x000000ffff0e7224 */ /* 0x020fe200078e001e */
[----:B------:R-:W-:Y:S01]  /*4c90*/  UISETP.NE.AND UP0, UPT, UR37, 0x3, UPT ;  /* 0x000000032500788c */ /* 0x000fe2000bf05270 */
[----:B0-----:R-:W-:Y:S02]  /*4ca0*/  IMAD.MOV.U32 R52, RZ, RZ, R31 ;  /* 0x000000ffff347224 */ /* 0x001fe400078e001f */
[----:B------:R-:W-:Y:S02]  /*4cb0*/  IMAD.MOV.U32 R53, RZ, RZ, R28 ;  /* 0x000000ffff357224 */ /* 0x000fe400078e001c */
        /* <DEDUP_REMOVED lines=18> */
[----:B------:R-:W-:-:S04]  /*4de0*/  PRMT R116, R54, 0x5410, R53 ;  /* 0x0000541036747816 */ /* 0x000fc80000000035 */
        /* <DEDUP_REMOVED lines=22> */
.L_x_11340:
[----:B------:R-:W-:Y:S01]  /*4f50*/  IMAD R14, R17, 0x8, R2 ;  /* 0x00000008110e7824 */ /* 0x000fe200078e0202 */
[----:B------:R-:W-:Y:S01]  /*4f60*/  SHF.L.U32 R85, R156, 0x1f, RZ ;  /* 0x0000001f9c557819 */ /* 0x000fe200000006ff */
[----:B------:R-:W-:Y:S03]  /*4f70*/  BSSY B1, `(.L_x_11341) ;  /* 0x0000003000017945 */ /* 0x000fe60003800000 */
[----:B------:R-:W0:Y:S02]  /*4f80*/  SYNCS.PHASECHK.TRANS64.TRYWAIT P5, [R14+URZ+0x2d890], R85 ;  /* 0x02d890550e0075a7 */ /* 0x000e2400080a017f */
[----:B0-----:R-:W-:Y:S05]  /*4f90*/  @!P5 BRA `(.L_x_11342) ;  /* 0x000001d800e8d947 */ /* 0x001fea0003800000 */
.L_x_11681:
[----:B------:R-:W-:Y:S05]  /*4fa0*/  BSYNC B1 ;  /* 0x0000000000017941 */ /* 0x000fea0003800000 */
.L_x_11341:
        /* <DEDUP_REMOVED lines=17> */
[----:B------:R-:W-:Y:S01]  /*50c0*/  SEL R52, R107, R114, !P0 ;  /* 0x000000726b347207 */ /* 0x000fe20004000000 */
[----:B------:R-:W-:Y:S01]  /*50d0*/  BSSY B2, `(.L_x_11345) ;  /* 0x0000072000027945 */ /* 0x000fe20003800000 */
[----:B------:R-:W-:-:S02]  /*50e0*/  ISETP.GE.AND P4, PT, R136, R106, PT ;  /* 0x0000006a8800720c */ /* 0x000fc40003f86270 */
[----:B------:R-:W-:-:S04]  /*50f0*/  SHF.R.S32.HI R53, RZ, 0x1f, R52 ;  /* 0x0000001fff357819 */ /* 0x000fc80000011434 */
[----:B------:R-:W-:-:S04]  /*5100*/  LEA.HI R53, R53, R52, RZ, 0x4 ;  /* 0x0000003435357211 */ /* 0x000fc800078f20ff */
[----:B------:R-:W-:-:S04]  /*5110*/  SHF.R.S32.HI R53, RZ, 0x4, R53 ;  /* 0x00000004ff357819 */ /* 0x000fc80000011435 */
[----:B------:R-:W-:-:S04]  /*5120*/  LEA.HI.SX32 R115, R76, R53, 0x1d ;  /* 0x000000354c737211 */ /* 0x000fc800078feaff */
[----:B------:R-:W-:-:S04]  /*5130*/  SHF.R.S32.HI R52, RZ, 0x1f, R115 ;  /* 0x0000001fff347819 */ /* 0x000fc80000011473 */
[----:B------:R-:W-:Y:S01]  /*5140*/  LEA.HI R52, R52, R115, RZ, 0x2 ;  /* 0x0000007334347211 */ /* 0x000fe200078f10ff */
[----:B------:R-:W-:-:S04]  /*5150*/  IMAD.SHL.U32 R115, R115, 0x8, RZ ;  /* 0x0000000873737824 */ /* 0x000fc800078e00ff */
[----:B------:R-:W-:-:S05]  /*5160*/  IMAD.SHL.U32 R52, R52, 0x400, RZ ;  /* 0x0000040034347824 */ /* 0x000fca00078e00ff */
[----:B------:R-:W-:Y:S02]  /*5170*/  LOP3.LUT R52, R52, 0x7ffff000, RZ, 0xc0, !PT ;  /* 0x7ffff00034347812 */ /* 0x000fe400078ec0ff */
[----:B--2---:R-:W-:-:S04]  /*5180*/  LOP3.LUT R53, R58, 0x18, R115, 0xf8, !PT ;  /* 0x000000183a357812 */ /* 0x004fc800078ef873 */
[----:B---3--:R-:W-:-:S04]  /*5190*/  LOP3.LUT R53, R53, R55, RZ, 0x3c, !PT ;  /* 0x0000003735357212 */ /* 0x008fc800078e3cff */
[----:B----4-:R-:W-:-:S05]  /*51a0*/  IADD3 R52, R53, R52, R54 ;  /* 0x0000003435347210 */ /* 0x010fca0007ffe036 */
[C---:B------:R-:W-:Y:S02]  /*51b0*/  IMAD R56, R17.reuse, 0x3000, R52 ;  /* 0x0000300011387824 */ /* 0x040fe400078e0234 */
[----:B------:R-:W-:Y:S02]  /*51c0*/  IMAD R52, R17, 0x3000, R104 ;  /* 0x0000300011347824 */ /* 0x000fe400078e0268 */
[--C-:B------:R-:W-:Y:S02]  /*51d0*/  IMAD R56, R56, 0x2, R2.reuse ;  /* 0x0000000238387824 */ /* 0x100fe400078e0202 */
[----:B------:R-:W-:-:S04]  /*51e0*/  IMAD R52, R52, 0x2, R2 ;  /* 0x0000000234347824 */ /* 0x000fc800078e0202 */
[----:B------:R-:W1:Y:S04]  /*51f0*/  LDS.128 R56, [R56+0x15400] ;  /* 0x0154000038387984 */ /* 0x000e680000000c00 */
[----:B------:R-:W2:Y:S01]  /*5200*/  LDS.128 R52, [R52+0x15400] ;  /* 0x0154000034347984 */ /* 0x000ea20000000c00 */
[----:B------:R-:W-:Y:S05]  /*5210*/  @P4 BRA `(.L_x_11346) ;  /* 0x0000000400744947 */ /* 0x000fea0003800000 */
[--C-:B------:R-:W-:Y:S01]  /*5220*/  SHF.R.U64 R36, R36, 0x10, R37.reuse ;  /* 0x0000001024247819 */ /* 0x100fe20000001225 */
[----:B-1----:R-:W-:Y:S01]  /*5230*/  IMAD.U32 R120, R57, 0x10000, RZ ;  /* 0x0001000039787824 */ /* 0x002fe200078e00ff */
        /* <DEDUP_REMOVED lines=10> */
[----:B------:R-:W-:Y:S01]  /*52e0*/  IMAD.U32 R116, R37, 0x10000, RZ ;  /* 0x0001000025747824 */ /* 0x000fe200078e00ff */
[----:B------:R-:W-:-:S02]  /*52f0*/  SHF.R.U32.HI R39, RZ, 0x10, R39 ;  /* 0x00000010ff277819 */ /* 0x000fc40000011627 */
[----:B------:R-:W-:Y:S01]  /*5300*/  PRMT R51, R119, 0x5410, R51 ;  /* 0x0000541077337816 */ /* 0x000fe20000000033 */
[----:B------:R-:W-:Y:S01]  /*5310*/  IMAD.U32 R119, R38, 0x10000, RZ ;  /* 0x0001000026777824 */ /* 0x000fe200078e00ff */
[----:B------:R-:W-:Y:S02]  /*5320*/  PRMT R39, R117, 0x5410, R39 ;  /* 0x0000541075277816 */ /* 0x000fe40000000027 */
        /* <DEDUP_REMOVED lines=58> */
[----:B------:R-:W-:Y:S01]  /*56d0*/  FMUL.FTZ R57, R57, R52 ;  /* 0x0000003439397220 */ /* 0x000fe20000410000 */
        /* <DEDUP_REMOVED lines=17> */
.L_x_11346:
[----:B------:R-:W-:Y:S05]  /*57f0*/  BSYNC B2 ;  /* 0x0000000000027941 */ /* 0x000fea0003800000 */
.L_x_11345:
        /* <DEDUP_REMOVED lines=12> */
.L_x_11344:
[----:B------:R-:W-:Y:S05]  /*58c0*/  BSYNC B1 ;  /* 0x0000000000017941 */ /* 0x000fea0003800000 */
.L_x_11343:
[----:B------:R-:W-:Y:S01]  /*58d0*/  ISETP.NE.AND P4, PT, R9, RZ, PT ;  /* 0x000000ff0900720c */ /* 0x000fe20003f85270 */
[----:B------:R-:W-:-:S12]  /*58e0*/  BSSY B1, `(.L_x_11347) ;  /* 0x0000082000017945 */ /* 0x000fd80003800000 */
[----:B------:R-:W-:Y:S05]  /*58f0*/  @!P4 BRA `(.L_x_11348) ;  /* 0x000000080000c947 */ /* 0x000fea0003800000 */
[----:B------:R-:W3:Y:S04]  /*5900*/  LDL R48, [R1+0x10] ;  /* 0x0000100001307983 */ /* 0x000ee80000100800 */
[----:B--2---:R-:W2:Y:S04]  /*5910*/  LDL R39, [R1+0x14] ;  /* 0x0000140001277983 */ /* 0x004ea80000100800 */
        /* <DEDUP_REMOVED lines=8> */
[----:B------:R-:W-:Y:S01]  /*59a0*/  SHF.R.S32.HI R37, RZ, 0x1f, R36 ;  /* 0x0000001fff257819 */ /* 0x000fe20000011424 */
[----:B------:R-:W-:-:S03]  /*59b0*/  IMAD.SHL.U32 R52, R36, 0x8, RZ ;  /* 0x0000000824347824 */ /* 0x000fc600078e00ff */
[----:B------:R-:W-:-:S05]  /*59c0*/  LEA.HI R37, R37, R36, RZ, 0x2 ;  /* 0x0000002425257211 */ /* 0x000fca00078f10ff */
[----:B------:R-:W-:-:S05]  /*59d0*/  IMAD.SHL.U32 R37, R37, 0x400, RZ ;  /* 0x0000040025257824 */ /* 0x000fca00078e00ff */
[----:B------:R-:W-:Y:S02]  /*59e0*/  LOP3.LUT R37, R37, 0x7ffff000, RZ, 0xc0, !PT ;  /* 0x7ffff00025257812 */ /* 0x000fe400078ec0ff */
[----:B---3--:R-:W-:-:S04]  /*59f0*/  LOP3.LUT R36, R48, 0x18, R52, 0xf8, !PT ;  /* 0x0000001830247812 */ /* 0x008fc800078ef834 */
[----:B--2---:R-:W-:-:S04]  /*5a00*/  LOP3.LUT R36, R36, R39, RZ, 0x3c, !PT ;  /* 0x0000002724247212 */ /* 0x004fc800078e3cff */
[----:B----4-:R-:W-:Y:S01]  /*5a10*/  IADD3 R36, R36, R37, R38 ;  /* 0x0000002524247210 */ /* 0x010fe20007ffe026 */
        /* <DEDUP_REMOVED lines=9> */
[----:B------:R-:W-:Y:S02]  /*5ab0*/  SHF.R.U32.HI R55, RZ, 0x10, R45 ;  /* 0x00000010ff377819 */ /* 0x000fe4000001162d */
[----:B------:R-:W-:Y:S02]  /*5ac0*/  SHF.R.U32.HI R53, RZ, 0x10, R33 ;  /* 0x00000010ff357819 */ /* 0x000fe40000011621 */
[--C-:B------:R-:W-:Y:S02]  /*5ad0*/  SHF.R.U64 R32, R34, 0x10, R35.reuse ;  /* 0x0000001022207819 */ /* 0x100fe40000001223 */
[----:B------:R-:W-:Y:S02]  /*5ae0*/  SHF.R.U32.HI R34, RZ, 0x10, R35 ;  /* 0x00000010ff227819 */ /* 0x000fe40000011623 */
[----:B------:R-:W-:-:S02]  /*5af0*/  SHF.R.U64 R35, R44, 0x10, R45 ;  /* 0x000000102c237819 */ /* 0x000fc4000000122d */
[----:B------:R-:W-:Y:S02]  /*5b00*/  PRMT R44, R129, 0x5410, R55 ;  /* 0x00005410812c7816 */ /* 0x000fe40000000037 */
[----:B------:R-:W-:Y:S02]  /*5b10*/  PRMT R45, R128, 0x5410, R53 ;  /* 0x00005410802d7816 */ /* 0x000fe40000000035 */
[--C-:B------:R-:W-:Y:S01]  /*5b20*/  SHF.R.U64 R33, R46, 0x10, R47.reuse ;  /* 0x000000102e217819 */ /* 0x100fe2000000122f */
[----:B------:R-:W-:Y:S01]  /*5b30*/  IMAD.U32 R55, R44, 0x10000, RZ ;  /* 0x000100002c377824 */ /* 0x000fe200078e00ff */
[----:B------:R-:W-:Y:S01]  /*5b40*/  LOP3.LUT R49, R49, 0xffff0000, RZ, 0xc0, !PT ;  /* 0xffff000031317812 */ /* 0x000fe200078ec0ff */
[----:B------:R-:W-:Y:S01]  /*5b50*/  IMAD.U32 R53, R45, 0x10000, RZ ;  /* 0x000100002d357824 */ /* 0x000fe200078e00ff */
[----:B------:R-:W-:Y:S01]  /*5b60*/  SHF.R.U32.HI R47, RZ, 0x10, R47 ;  /* 0x00000010ff2f7819 */ /* 0x000fe2000001162f */
[C---:B-1----:R-:W-:Y:S02]  /*5b70*/  IMAD.U32 R46, R37.reuse, 0x10000, RZ ;  /* 0x00010000252e7824 */ /* 0x042fe400078e00ff */
[C---:B------:R-:W-:Y:S01]  /*5b80*/  FMUL.FTZ R57, R56.reuse, R55 ;  /* 0x0000003738397220 */ /* 0x040fe20000410000 */
[----:B------:R-:W-:Y:S01]  /*5b90*/  FMUL.FTZ R56, R56, R53 ;  /* 0x0000003538387220 */ /* 0x000fe20000410000 */
[----:B------:R-:W-:-:S02]  /*5ba0*/  LOP3.LUT R37, R37, 0xffff0000, RZ, 0xc0, !PT ;  /* 0xffff000025257812 */ /* 0x000fc400078ec0ff */
[C---:B------:R-:W-:Y:S01]  /*5bb0*/  FFMA.FTZ R53, R46.reuse, R53, -R57 ;  /* 0x000000352e357223 */ /* 0x040fe20000010839 */
[----:B------:R-:W-:Y:S01]  /*5bc0*/  FFMA.FTZ R46, R46, R55, R56 ;  /* 0x000000372e2e7223 */ /* 0x000fe20000010038 */
[----:B------:R-:W-:Y:S01]  /*5bd0*/  LOP3.LUT R55, R45, 0xffff0000, RZ, 0xc0, !PT ;  /* 0xffff00002d377812 */ /* 0x000fe200078ec0ff */
[C---:B------:R-:W-:Y:S01]  /*5be0*/  IMAD.U32 R56, R51.reuse, 0x10000, RZ ;  /* 0x0001000033387824 */ /* 0x040fe200078e00ff */
[----:B------:R-:W-:Y:S02]  /*5bf0*/  LOP3.LUT R45, R44, 0xffff0000, RZ, 0xc0, !PT ;  /* 0xffff00002c2d7812 */ /* 0x000fe400078ec0ff */
[----:B------:R-:W-:Y:S02]  /*5c00*/  LOP3.LUT R51, R51, 0xffff0000, RZ, 0xc0, !PT ;  /* 0xffff000033337812 */ /* 0x000fe400078ec0ff */
[----:B------:R-:W-:Y:S01]  /*5c10*/  PRMT R35, R126, 0x5432, R35 ;  /* 0x000054327e237816 */ /* 0x000fe20000000023 */
[C---:B------:R-:W-:Y:S01]  /*5c20*/  FMUL.FTZ R44, R49.reuse, R45 ;  /* 0x0000002d312c7220 */ /* 0x040fe20000410000 */
[----:B------:R-:W-:Y:S01]  /*5c30*/  FMUL.FTZ R49, R49, R55 ;  /* 0x0000003731317220 */ /* 0x000fe20000410000 */
[----:B------:R-:W-:-:S02]  /*5c40*/  PRMT R33, R125, 0x5410, R33 ;  /* 0x000054107d217816 */ /* 0x000fc40000000021 */
[C---:B------:R-:W-:Y:S01]  /*5c50*/  FFMA.FTZ R44, R37.reuse, R55, -R44 ;  /* 0x00000037252c7223 */ /* 0x040fe2000001082c */
[----:B------:R-:W-:Y:S01]  /*5c60*/  FFMA.FTZ R37, R37, R45, R49 ;  /* 0x0000002d25257223 */ /* 0x000fe20000010031 */
[----:B------:R-:W-:Y:S01]  /*5c70*/  PRMT R49, R127, 0x5432, R54 ;  /* 0x000054327f317816 */ /* 0x000fe20000000036 */
[----:B------:R-:W-:Y:S01]  /*5c80*/  IMAD.U32 R45, R39, 0x10000, RZ ;  /* 0x00010000272d7824 */ /* 0x000fe200078e00ff */
[----:B------:R-:W-:Y:S02]  /*5c90*/  PRMT R54, R127, 0x5410, R34 ;  /* 0x000054107f367816 */ /* 0x000fe40000000022 */
[----:B------:R-:W-:Y:S02]  /*5ca0*/  PRMT R34, R126, 0x5410, R47 ;  /* 0x000054107e227816 */ /* 0x000fe4000000002f */
[----:B------:R-:W-:Y:S01]  /*5cb0*/  PRMT R32, R125, 0x5432, R32 ;  /* 0x000054327d207816 */ /* 0x000fe20000000020 */
[----:B------:R-:W-:Y:S01]  /*5cc0*/  IMAD.U32 R47, R54, 0x10000, RZ ;  /* 0x00010000362f7824 */ /* 0x000fe200078e00ff */
[----:B------:R-:W-:Y:S01]  /*5cd0*/  F2FP.BF16.F32.PACK_AB R44, R44, R53 ;  /* 0x000000352c2c723e */ /* 0x000fe200000010ff */
[----:B------:R-:W-:-:S04]  /*5ce0*/  IMAD.U32 R55, R34, 0x10000, RZ ;  /* 0x0001000022377824 */ /* 0x000fc800078e00ff */
[C---:B------:R-:W-:Y:S01]  /*5cf0*/  FMUL.FTZ R57, R56.reuse, R55 ;  /* 0x0000003738397220 */ /* 0x040fe20000410000 */
[----:B------:R-:W-:-:S03]  /*5d00*/  FMUL.FTZ R56, R56, R47 ;  /* 0x0000002f38387220 */ /* 0x000fc60000410000 */
[C---:B------:R-:W-:Y:S01]  /*5d10*/  FFMA.FTZ R47, R45.reuse, R47, -R57 ;  /* 0x0000002f2d2f7223 */ /* 0x040fe20000010839 */
[----:B------:R-:W-:Y:S01]  /*5d20*/  FFMA.FTZ R45, R45, R55, R56 ;  /* 0x000000372d2d7223 */ /* 0x000fe20000010038 */
[----:B------:R-:W-:Y:S01]  /*5d30*/  LOP3.LUT R55, R54, 0xffff0000, RZ, 0xc0, !PT ;  /* 0xffff000036377812 */ /* 0x000fe200078ec0ff */
[----:B------:R-:W-:Y:S01]  /*5d40*/  IMAD.U32 R56, R49, 0x10000, RZ ;  /* 0x0001000031387824 */ /* 0x000fe200078e00ff */
        /* <DEDUP_REMOVED lines=11> */
[C---:B------:R-:W-:Y:S01]  /*5e00*/  IMAD.U32 R51, R36.reuse, 0x10000, RZ ;  /* 0x0001000024337824 */ /* 0x040fe200078e00ff */
[----:B------:R-:W-:Y:S01]  /*5e10*/  LOP3.LUT R36, R36, 0xffff0000, RZ, 0xc0, !PT ;  /* 0xffff000024247812 */ /* 0x000fe200078ec0ff */
[C---:B------:R-:W-:Y:S01]  /*5e20*/  FMUL.FTZ R57, R55.reuse, R54 ;  /* 0x0000003637397220 */ /* 0x040fe20000410000 */
[----:B------:R-:W-:Y:S01]  /*5e30*/  FMUL.FTZ R55, R55, R56 ;  /* 0x0000003837377220 */ /* 0x000fe20000410000 */
[----:B------:R-:W-:-:S02]  /*5e40*/  F2FP.BF16.F32.PACK_AB R34, R34, R45 ;  /* 0x0000002d2222723e */ /* 0x000fc400000010ff */
[C---:B------:R-:W-:Y:S01]  /*5e50*/  FFMA.FTZ R57, R51.reuse, R56, -R57 ;  /* 0x0000003833397223 */ /* 0x040fe20000010839 */
[----:B------:R-:W-:Y:S01]  /*5e60*/  FFMA.FTZ R55, R51, R54, R55 ;  /* 0x0000003633377223 */ /* 0x000fe20000010037 */
[C---:B------:R-:W-:Y:S01]  /*5e70*/  FMUL.FTZ R51, R48.reuse, R35 ;  /* 0x0000002330337220 */ /* 0x040fe20000410000 */
        /* <DEDUP_REMOVED lines=9> */
[----:B------:R-:W-:Y:S01]  /*5f10*/  FMUL.FTZ R54, R56, R36 ;  /* 0x0000002438367220 */ /* 0x000fe20000410000 */
[----:B------:R-:W-:-:S02]  /*5f20*/  IMAD.U32 R35, R38, 0x10000, RZ ;  /* 0x0001000026237824 */ /* 0x000fc400078e00ff */
[-C--:B------:R-:W-:Y:S01]  /*5f30*/  FMUL.FTZ R56, R56, R49.reuse ;  /* 0x0000003138387220 */ /* 0x080fe20000410000 */
[----:B------:R-:W-:Y:S01]  /*5f40*/  LOP3.LUT R38, R38, 0xffff0000, RZ, 0xc0, !PT ;  /* 0xffff000026267812 */ /* 0x000fe200078ec0ff */
[C---:B------:R-:W-:Y:S02]  /*5f50*/  FFMA.FTZ R54, R35.reuse, R49, -R54 ;  /* 0x0000003123367223 */ /* 0x040fe40000010836 */
[----:B------:R-:W-:Y:S01]  /*5f60*/  FFMA.FTZ R56, R35, R36, R56 ;  /* 0x0000002423387223 */ /* 0x000fe20000010038 */
[----:B------:R-:W-:Y:S01]  /*5f70*/  LOP3.LUT R35, R32, 0xffff0000, RZ, 0xc0, !PT ;  /* 0xffff000020237812 */ /* 0x000fe200078ec0ff */
[----:B------:R-:W-:Y:S01]  /*5f80*/  FMUL.FTZ R49, R50, R33 ;  /* 0x0000002132317220 */ /* 0x000fe20000410000 */
[----:B------:R-:W-:Y:S01]  /*5f90*/  F2FP.BF16.F32.PACK_AB R36, R51, R57 ;  /* 0x000000393324723e */ /* 0x000fe200000010ff */
[----:B------:R-:W-:Y:S01]  /*5fa0*/  IMAD.MOV.U32 R51, RZ, RZ, R34 ;  /* 0x000000ffff337224 */ /* 0x000fe200078e0022 */
[----:B------:R-:W-:Y:S01]  /*5fb0*/  F2FP.BF16.F32.PACK_AB R48, R48, R55 ;  /* 0x000000373030723e */ /* 0x000fe200000010ff */
[-C--:B------:R-:W-:Y:S01]  /*5fc0*/  FMUL.FTZ R50, R50, R35.reuse ;  /* 0x0000002332327220 */ /* 0x080fe20000410000 */
[----:B------:R-:W-:Y:S01]  /*5fd0*/  FFMA.FTZ R35, R38, R35, -R49 ;  /* 0x0000002326237223 */ /* 0x000fe20000010831 */
[----:B------:R-:W-:Y:S01]  /*5fe0*/  F2FP.BF16.F32.PACK_AB R49, R37, R46 ;  /* 0x0000002e2531723e */ /* 0x000fe200000010ff */
[----:B------:R-:W-:-:S02]  /*5ff0*/  IMAD.MOV.U32 R37, RZ, RZ, R44 ;  /* 0x000000ffff257224 */ /* 0x000fc400078e002c */
[----:B------:R-:W-:Y:S01]  /*6000*/  FFMA.FTZ R33, R38, R33, R50 ;  /* 0x0000002126217223 */ /* 0x000fe20000010032 */
[----:B------:R-:W-:-:S04]  /*6010*/  F2FP.BF16.F32.PACK_AB R38, R35, R54 ;  /* 0x000000362326723e */ /* 0x000fc800000010ff */
[----:B------:R-:W-:-:S07]  /*6020*/  F2FP.BF16.F32.PACK_AB R50, R33, R56 ;  /* 0x000000382132723e */ /* 0x000fce00000010ff */
.L_x_11350:
[----:B------:R-:W-:Y:S05]  /*6030*/  BSYNC B2 ;  /* 0x0000000000027941 */ /* 0x000fea0003800000 */
.L_x_11349:
[----:B------:R-:W-:-:S04]  /*6040*/  IADD3 R33, P4, P5, R20, R88, R79 ;  /* 0x0000005814217210 */ /* 0x000fc80007d9e04f */
[----:B------:R-:W-:Y:S02]  /*6050*/  IADD3.X R34, R3, R109, R100, P4, P5 ;  /* 0x0000006d03227210 */ /* 0x000fe400027ea464 */
[----:B------:R-:W-:-:S13]  /*6060*/  ISETP.GE.AND P4, PT, R52, R108, PT ;  /* 0x0000006c3400720c */ /* 0x000fda0003f86270 */
[--C-:B------:R-:W-:Y:S02]  /*6070*/  @!P4 SHF.R.S32.HI R32, RZ, 0x1f, R52.reuse ;  /* 0x0000001fff20c819 */ /* 0x100fe40000011434 */
[----:B------:R-:W-:-:S04]  /*6080*/  @!P4 IADD3 R52, P5, P6, R20, R88, R52 ;  /* 0x000000581434c210 */ /* 0x000fc80007ebe034 */
[----:B------:R-:W-:Y:S02]  /*6090*/  @!P4 IADD3.X R35, R3, R109, R32, P5, P6 ;  /* 0x0000006d0323c210 */ /* 0x000fe40002fec420 */
[----:B------:R-:W-:-:S04]  /*60a0*/  LEA R32, P5, R33, R86, 0x1 ;  /* 0x0000005621207211 */ /* 0x000fc800078a08ff */
[----:B------:R-:W-:Y:S02]  /*60b0*/  LEA.HI.X R33, R33, R87, R34, 0x1, P5 ;  /* 0x0000005721217211 */ /* 0x000fe400028f0c22 */
[----:B------:R-:W-:-:S03]  /*60c0*/  @!P4 LEA R34, P5, R52, R86, 0x1 ;  /* 0x000000563422c211 */ /* 0x000fc600078a08ff */
[----:B-1----:R1:W-:Y:S01]  /*60d0*/  STG.E.128 desc[UR40][R32.64], R36 ;  /* 0x0000002420007986 */ /* 0x0023e2000c101d28 */
[----:B------:R-:W-:-:S05]  /*60e0*/  @!P4 LEA.HI.X R35, R52, R87, R35, 0x1, P5 ;  /* 0x000000573423c211 */ /* 0x000fca00028f0c23 */
[----:B--2---:R1:W-:Y:S04]  /*60f0*/  @!P4 STG.E.128 desc[UR40][R34.64], R48 ;  /* 0x000000302200c986 */ /* 0x0043e8000c101d28 */
.L_x_11348:
[----:B------:R-:W-:Y:S05]  /*6100*/  BSYNC B1 ;  /* 0x0000000000017941 */ /* 0x000fea0003800000 */
.L_x_11347:
[----:B------:R-:W-:-:S13]  /*6110*/  ISETP.NE.AND P4, PT, R10, RZ, PT ;  /* 0x000000ff0a00720c */ /* 0x000fda0003f85270 */
[----:B------:R-:W-:Y:S05]  /*6120*/  @!P4 BRA `(.L_x_11315) ;  /* 0x000000080094c947 */ /* 0x000fea0003800000 */
[----:B-12---:R-:W2:Y:S04]  /*6130*/  LDL R36, [R1+0x10] ;  /* 0x0000100001247983 */ /* 0x006ea80000100800 */
[----:B------:R-:W3:Y:S04]  /*6140*/  LDL R35, [R1+0x14] ;  /* 0x0000140001237983 */ /* 0x000ee80000100800 */
[----:B------:R-:W4:Y:S01]  /*6150*/  LDL R34, [R1+0x18] ;  /* 0x0000180001227983 */ /* 0x000f220000100800 */
[----:B------:R-:W-:Y:S01]  /*6160*/  IADD3 R32, P4, P5, R20, R88, R77 ;  /* 0x0000005814207210 */ /* 0x000fe20007d9e04d */
[----:B------:R-:W-:Y:S01]  /*6170*/  BSSY B1, `(.L_x_11351) ;  /* 0x0000076000017945 */ /* 0x000fe20003800000 */
[----:B------:R-:W-:-:S02]  /*6180*/  LOP3.LUT P6, RZ, R23, 0x1, RZ, 0xc0, !PT ;  /* 0x0000000117ff7812 */ /* 0x000fc400078cc0ff */
[----:B------:R-:W-:Y:S02]  /*6190*/  IADD3.X R33, R3, R109, R99, P4, P5 ;  /* 0x0000006d03217210 */ /* 0x000fe400027ea463 */
[C---:B------:R-:W-:Y:S02]  /*61a0*/  LEA R44, P4, R32.reuse, R86, 0x1 ;  /* 0x00000056202c7211 */ /* 0x040fe400078808ff */
[----:B------:R-:W-:Y:S02]  /*61b0*/  SEL R114, R107, R114, !P6 ;  /* 0x000000726b727207 */ /* 0x000fe40007000000 */
[----:B------:R-:W-:Y:S02]  /*61c0*/  LEA.HI.X R45, R32, R87, R33, 0x1, P4 ;  /* 0x00000057202d7211 */ /* 0x000fe400020f0c21 */
[----:B------:R-:W-:Y:S02]  /*61d0*/  SHF.R.S32.HI R33, RZ, 0x1f, R114 ;  /* 0x0000001fff217819 */ /* 0x000fe40000011472 */
[----:B------:R-:W-:-:S02]  /*61e0*/  ISETP.GE.AND P4, PT, R4, R106, PT ;  /* 0x0000006a0400720c */ /* 0x000fc40003f86270 */
        /* <DEDUP_REMOVED lines=8> */
[----:B--2---:R-:W-:-:S04]  /*6270*/  LOP3.LUT R32, R36, 0x18, R47, 0xf8, !PT ;  /* 0x0000001824207812 */ /* 0x004fc800078ef82f */
[----:B---3--:R-:W-:-:S04]  /*6280*/  LOP3.LUT R32, R32, R35, RZ, 0x3c, !PT ;  /* 0x0000002320207212 */ /* 0x008fc800078e3cff */
        /* <DEDUP_REMOVED lines=10> */
[--C-:B------:R-:W-:Y:S01]  /*6330*/  SHF.R.U64 R28, R30, 0x10, R31.reuse ;  /* 0x000000101e1c7819 */ /* 0x100fe2000000121f */
[----:B-1----:R-:W-:Y:S01]  /*6340*/  IMAD.U32 R48, R33, 0x10000, RZ ;  /* 0x0001000021307824 */ /* 0x002fe200078e00ff */
[----:B------:R-:W-:Y:S01]  /*6350*/  SHF.R.U32.HI R30, RZ, 0x10, R31 ;  /* 0x00000010ff1e7819 */ /* 0x000fe2000001161f */
[----:B------:R-:W-:Y:S01]  /*6360*/  IMAD.U32 R54, R39, 0x10000, RZ ;  /* 0x0001000027367824 */ /* 0x000fe200078e00ff */
[----:B------:R-:W-:Y:S02]  /*6370*/  SHF.R.U32.HI R31, RZ, 0x10, R41 ;  /* 0x00000010ff1f7819 */ /* 0x000fe40000011629 */
[----:B------:R-:W-:Y:S02]  /*6380*/  SHF.R.U32.HI R29, RZ, 0x10, R29 ;  /* 0x00000010ff1d7819 */ /* 0x000fe4000001161d */
[----:B------:R-:W-:-:S02]  /*6390*/  SHF.R.U64 R41, R40, 0x10, R41 ;  /* 0x0000001028297819 */ /* 0x000fc40000001229 */
[--C-:B------:R-:W-:Y:S02]  /*63a0*/  SHF.R.U64 R40, R42, 0x10, R43.reuse ;  /* 0x000000102a287819 */ /* 0x100fe4000000122b */
[----:B------:R-:W-:Y:S02]  /*63b0*/  SHF.R.U32.HI R42, RZ, 0x10, R43 ;  /* 0x00000010ff2a7819 */ /* 0x000fe4000001162b */
[----:B------:R-:W-:Y:S01]  /*63c0*/  PRMT R43, R124, 0x5432, R31 ;  /* 0x000054327c2b7816 */ /* 0x000fe2000000001f */
[----:B------:R-:W-:Y:S01]  /*63d0*/  IMAD.U32 R31, R32, 0x10000, RZ ;  /* 0x00010000201f7824 */ /* 0x000fe200078e00ff */
[----:B------:R-:W-:Y:S02]  /*63e0*/  PRMT R29, R122, 0x5432, R29 ;  /* 0x000054327a1d7816 */ /* 0x000fe4000000001d */
[----:B------:R-:W-:Y:S01]  /*63f0*/  LOP3.LUT R37, R37, 0xffff0000, RZ, 0xc0, !PT ;  /* 0xffff000025257812 */ /* 0x000fe200078ec0ff */
[C---:B------:R-:W-:Y:S01]  /*6400*/  IMAD.U32 R53, R43.reuse, 0x10000, RZ ;  /* 0x000100002b357824 */ /* 0x040fe200078e00ff */
[----:B------:R-:W-:Y:S01]  /*6410*/  LOP3.LUT R58, R43, 0xffff0000, RZ, 0xc0, !PT ;  /* 0xffff00002b3a7812 */ /* 0x000fe200078ec0ff */
[C---:B------:R-:W-:Y:S01]  /*6420*/  IMAD.U32 R51, R29.reuse, 0x10000, RZ ;  /* 0x000100001d337824 */ /* 0x040fe200078e00ff */
[----:B------:R-:W-:Y:S01]  /*6430*/  LOP3.LUT R56, R29, 0xffff0000, RZ, 0xc0, !PT ;  /* 0xffff00001d387812 */ /* 0x000fe200078ec0ff */
[C---:B------:R-:W-:Y:S01]  /*6440*/  FMUL.FTZ R55, R46.reuse, R53 ;  /* 0x000000352e377220 */ /* 0x040fe20000410000 */
[----:B------:R-:W-:Y:S01]  /*6450*/  LOP3.LUT R33, R33, 0xffff0000, RZ, 0xc0, !PT ;  /* 0xffff000021217812 */ /* 0x000fe200078ec0ff */
[----:B------:R-:W-:Y:S01]  /*6460*/  FMUL.FTZ R106, R37, R58 ;  /* 0x0000003a256a7220 */ /* 0x000fe20000410000 */
[----:B------:R-:W-:Y:S01]  /*6470*/  PRMT R42, R123, 0x5432, R42 ;  /* 0x000054327b2a7816 */ /* 0x000fe2000000002a */
[-C--:B------:R-:W-:Y:S01]  /*6480*/  FMUL.FTZ R37, R37, R56.reuse ;  /* 0x0000003825257220 */ /* 0x080fe20000410000 */
[----:B------:R-:W-:Y:S01]  /*6490*/  PRMT R30, R121, 0x5432, R30 ;  /* 0x00005432791e7816 */ /* 0x000fe2000000001e */
[C---:B------:R-:W-:Y:S01]  /*64a0*/  FFMA.FTZ R29, R33.reuse, R56, -R106 ;  /* 0x00000038211d7223 */ /* 0x040fe2000001086a */
[----:B------:R-:W-:Y:S01]  /*64b0*/  FMUL.FTZ R52, R46, R51 ;  /* 0x000000332e347220 */ /* 0x000fe20000410000 */
[----:B------:R-:W-:Y:S01]  /*64c0*/  FFMA.FTZ R33, R33, R58, R37 ;  /* 0x0000003a21217223 */ /* 0x000fe20000010025 */
[----:B------:R-:W-:-:S02]  /*64d0*/  IMAD.U32 R37, R42, 0x10000, RZ ;  /* 0x000100002a257824 */ /* 0x000fc400078e00ff */
[----:B------:R-:W-:Y:S01]  /*64e0*/  FFMA.FTZ R50, R48, R51, -R55 ;  /* 0x0000003330327223 */ /* 0x000fe20000010837 */
[----:B------:R-:W-:Y:S02]  /*64f0*/  IMAD.U32 R43, R30, 0x10000, RZ ;  /* 0x000100001e2b7824 */ /* 0x000fe400078e00ff */
[----:B------:R-:W-:Y:S01]  /*6500*/  FFMA.FTZ R48, R48, R53, R52 ;  /* 0x0000003530307223 */ /* 0x000fe20000010034 */
[----:B------:R-:W-:Y:S01]  /*6510*/  PRMT R124, R124, 0x5410, R41 ;  /* 0x000054107c7c7816 */ /* 0x000fe20000000029 */
[----:B------:R-:W-:Y:S02]  /*6520*/  IMAD.U32 R52, R35, 0x10000, RZ ;  /* 0x0001000023347824 */ /* 0x000fe400078e00ff */
[C---:B------:R-:W-:Y:S01]  /*6530*/  FMUL.FTZ R41, R54.reuse, R37 ;  /* 0x0000002536297220 */ /* 0x040fe20000410000 */
[----:B------:R-:W-:Y:S01]  /*6540*/  LOP3.LUT R39, R39, 0xffff0000, RZ, 0xc0, !PT ;  /* 0xffff000027277812 */ /* 0x000fe200078ec0ff */
[-C--:B------:R-:W-:Y:S01]  /*6550*/  FMUL.FTZ R54, R54, R43.reuse ;  /* 0x0000002b36367220 */ /* 0x080fe20000410000 */
[----:B------:R-:W-:Y:S01]  /*6560*/  LOP3.LUT R42, R42, 0xffff0000, RZ, 0xc0, !PT ;  /* 0xffff00002a2a7812 */ /* 0x000fe200078ec0ff */
[----:B------:R-:W-:Y:S01]  /*6570*/  IMAD.U32 R46, R36, 0x10000, RZ ;  /* 0x00010000242e7824 */ /* 0x000fe200078e00ff */
[----:B------:R-:W-:Y:S01]  /*6580*/  PRMT R122, R122, 0x5410, R49 ;  /* 0x000054107a7a7816 */ /* 0x000fe20000000031 */
[----:B------:R-:W-:Y:S01]  /*6590*/  IMAD.U32 R51, R34, 0x10000, RZ ;  /* 0x0001000022337824 */ /* 0x000fe200078e00ff */
[----:B------:R-:W-:Y:S01]  /*65a0*/  PRMT R121, R121, 0x5410, R28 ;  /* 0x0000541079797816 */ /* 0x000fe2000000001c */
[C---:B------:R-:W-:Y:S01]  /*65b0*/  FFMA.FTZ R28, R52.reuse, R43, -R41 ;  /* 0x0000002b341c7223 */ /* 0x040fe20000010829 */
[----:B------:R-:W-:Y:S01]  /*65c0*/  PRMT R123, R123, 0x5410, R40 ;  /* 0x000054107b7b7816 */ /* 0x000fe20000000028 */
[----:B------:R-:W-:Y:S01]  /*65d0*/  FFMA.FTZ R52, R52, R37, R54 ;  /* 0x0000002534347223 */ /* 0x000fe20000010036 */
[----:B------:R-:W-:Y:S01]  /*65e0*/  LOP3.LUT R35, R35, 0xffff0000, RZ, 0xc0, !PT ;  /* 0xffff000023237812 */ /* 0x000fe200078ec0ff */
[C---:B------:R-:W-:Y:S01]  /*65f0*/  FMUL.FTZ R54, R39.reuse, R42 ;  /* 0x0000002a27367220 */ /* 0x040fe20000410000 */
[----:B------:R-:W-:Y:S01]  /*6600*/  LOP3.LUT R40, R30, 0xffff0000, RZ, 0xc0, !PT ;  /* 0xffff00001e287812 */ /* 0x000fe200078ec0ff */
[----:B------:R-:W-:Y:S01]  /*6610*/  IMAD.U32 R43, R124, 0x10000, RZ ;  /* 0x000100007c2b7824 */ /* 0x000fe200078e00ff */
[----:B------:R-:W-:Y:S01]  /*6620*/  LOP3.LUT R36, R36, 0xffff0000, RZ, 0xc0, !PT ;  /* 0xffff000024247812 */ /* 0x000fe200078ec0ff */
[C---:B------:R-:W-:Y:S01]  /*6630*/  IMAD.U32 R30, R122.reuse, 0x10000, RZ ;  /* 0x000100007a1e7824 */ /* 0x040fe200078e00ff */
[----:B------:R-:W-:Y:S01]  /*6640*/  LOP3.LUT R41, R122, 0xffff0000, RZ, 0xc0, !PT ;  /* 0xffff00007a297812 */ /* 0x000fe200078ec0ff */
[-C--:B------:R-:W-:Y:S01]  /*6650*/  FMUL.FTZ R56, R39, R40.reuse ;  /* 0x0000002827387220 */ /* 0x080fe20000410000 */
[C---:B------:R-:W-:Y:S01]  /*6660*/  FFMA.FTZ R37, R35.reuse, R40, -R54 ;  /* 0x0000002823257223 */ /* 0x040fe20000010836 */
[----:B------:R-:W-:Y:S01]  /*6670*/  LOP3.LUT R39, R124, 0xffff0000, RZ, 0xc0, !PT ;  /* 0xffff00007c277812 */ /* 0x000fe200078ec0ff */
[C---:B------:R-:W-:Y:S01]  /*6680*/  FMUL.FTZ R40, R46.reuse, R43 ;  /* 0x0000002b2e287220 */ /* 0x040fe20000410000 */
[----:B------:R-:W-:Y:S01]  /*6690*/  FMUL.FTZ R46, R46, R30 ;  /* 0x0000001e2e2e7220 */ /* 0x000fe20000410000 */
[----:B------:R-:W-:Y:S01]  /*66a0*/  LOP3.LUT R32, R32, 0xffff0000, RZ, 0xc0, !PT ;  /* 0xffff000020207812 */ /* 0x000fe200078ec0ff */
[----:B------:R-:W-:Y:S01]  /*66b0*/  FFMA.FTZ R35, R35, R42, R56 ;  /* 0x0000002a23237223 */ /* 0x000fe20000010038 */
[C---:B------:R-:W-:Y:S01]  /*66c0*/  FFMA.FTZ R30, R31.reuse, R30, -R40 ;  /* 0x0000001e1f1e7223 */ /* 0x040fe20000010828 */
[----:B------:R-:W-:Y:S01]  /*66d0*/  LOP3.LUT R53, R34, 0xffff0000, RZ, 0xc0, !PT ;  /* 0xffff000022357812 */ /* 0x000fe200078ec0ff */
        /* <DEDUP_REMOVED lines=31> */
.L_x_11352:
[----:B------:R-:W-:Y:S05]  /*68d0*/  BSYNC B1 ;  /* 0x0000000000017941 */ /* 0x000fea0003800000 */
.L_x_11351:
        /* <DEDUP_REMOVED lines=10> */
.L_x_11308:
[----:B------:R-:W-:-:S06]  /*6980*/  UISETP.NE.AND UP0, UPT, UR37, 0x3, UPT ;  /* 0x000000032500788c */ /* 0x000fcc000bf05270 */
[----:B------:R-:W-:-:S13]  /*6990*/  PLOP3.LUT P3, PT, PT, PT, UP0, 0x80, 0x0 ;  /* 0x000000000000781c */ /* 0x000fda0003f6f008 */
[----:B------:R-:W-:Y:S05]  /*69a0*/  @!P3 BRA `(.L_x_11353) ;  /* 0x000000000004b947 */ /* 0x000fea0003800000 */
[----:B------:R-:W-:Y:S01]  /*69b0*/  BPT.TRAP 0x1 ;  /* 0x000000040000795c */ /* 0x000fe20000300000 */
.L_x_11353:
[----:B------:R-:W-:Y:S01]  /*69c0*/  IMAD R14, R17, 0x8, R2 ;  /* 0x00000008110e7824 */ /* 0x000fe200078e0202 */
[----:B------:R-:W-:Y:S01]  /*69d0*/  SHF.L.U32 R85, R156, 0x1f, RZ ;  /* 0x0000001f9c557819 */ /* 0x000fe200000006ff */
[----:B------:R-:W-:Y:S01]  /*69e0*/  IMAD R84, R25, -0x80, R24 ;  /* 0xffffff8019547824 */ /* 0x000fe200078e0218 */
[----:B------:R-:W-:Y:S02]  /*69f0*/  BSSY B1, `(.L_x_11354) ;  /* 0x0000004000017945 */ /* 0x000fe40003800000 */
[----:B------:R-:W0:Y:S02]  /*6a00*/  SYNCS.PHASECHK.TRANS64.TRYWAIT P4, [R14+URZ+0x2d890], R85 ;  /* 0x02d890550e0075a7 */ /* 0x000e24000808017f */
[----:B------:R-:W-:Y:S01]  /*6a10*/  VIMNMX R84, R84, 0x80, PT ;  /* 0x0000008054547848 */ /* 0x000fe20003fe0100 */
[----:B0-----:R-:W-:Y:S06]  /*6a20*/  @!P4 BRA `(.L_x_11355) ;  /* 0x000001c00058c947 */ /* 0x001fec0003800000 */
.L_x_11682:
[----:B------:R-:W-:Y:S05]  /*6a30*/  BSYNC B1 ;  /* 0x0000000000017941 */ /* 0x000fea0003800000 */
.L_x_11354:
        /* <DEDUP_REMOVED lines=20> */
.L_x_11315:
[----:B------:R-:W-:Y:S05]  /*6b80*/  BSYNC B0 ;  /* 0x0000000000007941 */ /* 0x000fea0003800000 */
.L_x_11307:
        /* <DEDUP_REMOVED lines=17> */
.L_x_11357:
[----:B------:R-:W-:Y:S05]  /*6ca0*/  BSYNC B0 ;  /* 0x0000000000007941 */ /* 0x000fea0003800000 */
.L_x_11356:
[----:B------:R-:W2:Y:S01]  /*6cb0*/  SYNCS.PHASECHK.TRANS64.TRYWAIT P3, [R14+URZ+0x2d8b0], R85 ;  /* 0x02d8b0550e0075a7 */ /* 0x000ea2000806017f */
[----:B------:R-:W-:Y:S04]  /*6cc0*/  BSSY B0, `(.L_x_11358) ;  /* 0x0000002000007945 */ /* 0x000fe80003800000 */
[----:B--2---:R-:W-:Y:S05]  /*6cd0*/  @!P3 BRA `(.L_x_11359) ;  /* 0x000001bc00c0b947 */ /* 0x004fea0003800000 */
.L_x_11683:
[----:B------:R-:W-:Y:S05]  /*6ce0*/  BSYNC B0 ;  /* 0x0000000000007941 */ /* 0x000fea0003800000 */
.L_x_11358:
        /* <DEDUP_REMOVED lines=33> */
.L_x_11361:
[----:B------:R-:W-:Y:S05]  /*6f00*/  BSYNC B0 ;  /* 0x0000000000007941 */ /* 0x000fea0003800000 */
.L_x_11360:
[----:B------:R-:W-:Y:S01]  /*6f10*/  @!PT LDS RZ, [RZ] ;  /* 0x00000000fffff984 */ /* 0x000fe20000000800 */
[----:B------:R-:W-:Y:S01]  /*6f20*/  @!PT LDS RZ, [RZ] ;  /* 0x00000000fffff984 */ /* 0x000fe20000000800 */
[----:B------:R-:W-:Y:S01]  /*6f30*/  @!PT LDS RZ, [RZ] ;  /* 0x00000000fffff984 */ /* 0x000fe20000000800 */
[----:B------:R-:W-:Y:S01]  /*6f40*/  @!PT LDS RZ, [RZ] ;  /* 0x00000000fffff984 */ /* 0x000fe20000000800 */
[----:B------:R4:W-:Y:S06]  /*6f50*/  MEMBAR.ALL.CTA ;  /* 0x0000000000007992 */ /* 0x0009ec0000008000 */
[----:B----4-:R-:W4:Y:S01]  /*6f60*/  FENCE.VIEW.ASYNC.S ;  /* 0x00000000000073c6 */ /* 0x010f220000000000 */
[----:B------:R-:W-:Y:S02]  /*6f70*/  VIADD R17, R17, 0x1 ;  /* 0x0000000111117836 */ /* 0x000fe40000000000 */
[----:B0-2---:R-:W-:Y:S01]  /*6f80*/  @!P4 VIADD R14, R14, 0x2d8c0 ;  /* 0x0002d8c00e0ec836 */ /* 0x005fe20000000000 */
[----:B----4-:R0:W-:Y:S02]  /*6f90*/  BAR.SYNC.DEFER_BLOCKING R110, 0x80 ;  /* 0x0002006e0000751d */ /* 0x0101e40000010000 */
[----:B------:R-:W-:-:S02]  /*6fa0*/  ISETP.NE.AND P3, PT, R17, 0x2, PT ;  /* 0x000000021100780c */ /* 0x000fc40003f65270 */
[----:B------:R-:W-:Y:S02]  /*6fb0*/  @!P4 PRMT R14, RZ, 0x654, R14 ;  /* 0x00000654ff0ec816 */ /* 0x000fe4000000000e */
[----:B------:R-:W-:Y:S02]  /*6fc0*/  SEL R15, RZ, 0x1, P3 ;  /* 0x00000001ff0f7807 */ /* 0x000fe40001800000 */
[----:B------:R-:W-:Y:S02]  /*6fd0*/  SEL R17, R17, RZ, P3 ;  /* 0x000000ff11117207 */ /* 0x000fe40001800000 */
[----:B------:R-:W-:Y:S01]  /*6fe0*/  LOP3.LUT R156, R156, R15, RZ, 0x3c, !PT ;  /* 0x0000000f9c9c7212 */ /* 0x000fe200078e3cff */
[----:B------:R0:W-:Y:S01]  /*6ff0*/  @!P4 SYNCS.ARRIVE.TRANS64.RED.A1T0 RZ, [R14+URZ], RZ ;  /* 0x000000ff0effc9a7 */ /* 0x0001e2000810043f */
[----:B------:R-:W-:Y:S05]  /*7000*/  @P2 BRA `(.L_x_11362) ;  /* 0xffffffb800a42947 */ /* 0x000fea000383ffff */
[----:B-1-3--:R-:W1:Y:S01]  /*7010*/  S2R R28, SR_TID.X ;  /* 0x00000000001c7919 */ /* 0x00ae620000002100 */
[----:B------:R-:W-:Y:S02]  /*7020*/  PLOP3.LUT P0, PT, PT, PT, PT, 0x8, 0x0 ;  /* 0x000000000000781c */ /* 0x000fe40003f0e170 */
[----:B-1----:R-:W-:-:S04]  /*7030*/  SHF.R.U32.HI R28, RZ, 0x7, R28 ;  /* 0x00000007ff1c7819 */ /* 0x002fc8000001161c */
[----:B------:R-:W-:-:S13]  /*7040*/  ISETP.NE.AND P5, PT, R28, 0x1, PT ;  /* 0x000000011c00780c */ /* 0x000fda0003fa5270 */
[----:B------:R-:W-:Y:S06]  /*7050*/  @!P5 BAR.ARV 0x9, 0x100 ;  /* 0x024400000000db1d */ /* 0x000fec0000002000 */
.L_x_11302:
[----:B------:R-:W2:Y:S01]  /*7060*/  LDL R8, [R1+0x1c] ;  /* 0x00001c0001087983 */ /* 0x000ea20000100800 */
[----:B------:R-:W1:Y:S08]  /*7070*/  LDC R0, c[0x0][0x448] ;  /* 0x00011200ff007b82 */ /* 0x000e700000000800 */
[----:B------:R-:W3:Y:S01]  /*7080*/  LDC.64 R4, c[0x0][0x9e0] ;  /* 0x00027800ff047b82 */ /* 0x000ee20000000a00 */
[----:B-1----:R-:W-:-:S02]  /*7090*/  ISETP.NE.AND P1, PT, R0, 0x1, PT ;  /* 0x000000010000780c */ /* 0x002fc40003f25270 */
[----:B---3--:R-:W-:-:S11]  /*70a0*/  ISETP.GE.AND P2, PT, R5, 0x1, PT ;  /* 0x000000010500780c */ /* 0x008fd60003f46270 */
[----:B------:R-:W1:Y:S08]  /*70b0*/  @P1 LDC R3, c[0x0][0x44c] ;  /* 0x00011300ff031b82 */ /* 0x000e700000000800 */
[----:B------:R-:W3:Y:S01]  /*70c0*/  @P1 LDC R6, c[0x0][0x450] ;  /* 0x00011400ff061b82 */ /* 0x000ee20000000800 */
[----:B--2---:R-:W-:-:S04]  /*70d0*/  VIADD R0, R8, 0xbf ;  /* 0x000000bf08007836 */ /* 0x004fc80000000000 */
[----:B-1----:R-:W-:-:S05]  /*70e0*/  @P1 IMAD.HI.U32 R3, R0, R3, RZ ;  /* 0x0000000300031227 */ /* 0x002fca00078e00ff */
[----:B---3--:R-:W-:-:S05]  /*70f0*/  @P1 SHF.R.U32.HI R0, RZ, R6, R3 ;  /* 0x00000006ff001219 */ /* 0x008fca0000011603 */
[----:B------:R-:W-:Y:S01]  /*7100*/  IMAD.IADD R3, R111, 0x1, R0 ;  /* 0x000000016f037824 */ /* 0x000fe200078e0200 */
[----:B------:R-:W-:Y:S06]  /*7110*/  @P0 BRA `(.L_x_11363) ;  /* 0x00000000000c0947 */ /* 0x000fec0003800000 */
[----:B------:R-:W1:Y:S01]  /*7120*/  FENCE.VIEW.ASYNC.G ;  /* 0x00000000000073c6 */ /* 0x000e620000000100 */
[----:B------:R-:W-:Y:S05]  /*7130*/  WARPSYNC.ALL ;  /* 0x0000000000007948 */ /* 0x000fea0003800000 */
[----:B-1----:R-:W-:Y:S06]  /*7140*/  BAR.ARV 0xc, 0x200 ;  /* 0x0308000000007b1d */ /* 0x002fec0000002000 */
.L_x_11363:
        /* <DEDUP_REMOVED lines=13> */
.L_x_11366:
[----:B------:R-:W-:-:S13]  /*7220*/  ISETP.NE.AND P0, PT, R5, 0x1, PT ;  /* 0x000000010500780c */ /* 0x000fda0003f05270 */
[----:B------:R-:W1:Y:S02]  /*7230*/  @P0 LDC.64 R6, c[0x0][0x9e8] ;  /* 0x00027a00ff060b82 */ /* 0x000e640000000a00 */
[----:B-1----:R-:W-:-:S05]  /*7240*/  @P0 IMAD.HI.U32 R6, R0, R6, RZ ;  /* 0x0000000600060227 */ /* 0x002fca00078e00ff */
[----:B------:R-:W-:-:S07]  /*7250*/  @P0 SHF.R.U32.HI R0, RZ, R7, R6 ;  /* 0x00000007ff000219 */ /* 0x000fce0000011606 */
.L_x_11367:
[----:B------:R-:W-:Y:S05]  /*7260*/  BSYNC B0 ;  /* 0x0000000000007941 */ /* 0x000fea0003800000 */
.L_x_11365:
[----:B------:R-:W-:-:S05]  /*7270*/  IMAD R3, R0, R5, R5 ;  /* 0x0000000500037224 */ /* 0x000fca00078e0205 */
[----:B------:R-:W-:-:S07]  /*7280*/  VIMNMX R4, R4, R3, PT ;  /* 0x0000000304047248 */ /* 0x000fce0003fe0100 */
.L_x_11364:
        /* <DEDUP_REMOVED lines=24> */
.L_x_11370:
[----:B------:R-:W-:-:S13]  /*7410*/  ISETP.NE.AND P0, PT, R5, 0x1, PT ;  /* 0x000000010500780c */ /* 0x000fda0003f05270 */
[----:B------:R-:W1:Y:S02]  /*7420*/  @P0 LDC.64 R6, c[0x0][0x9e8] ;  /* 0x00027a00ff060b82 */ /* 0x000e640000000a00 */
[----:B-1----:R-:W-:-:S05]  /*7430*/  @P0 IMAD.HI.U32 R4, R0, R6, RZ ;  /* 0x0000000600040227 */ /* 0x002fca00078e00ff */
[----:B------:R-:W-:-:S07]  /*7440*/  @P0 SHF.R.U32.HI R0, RZ, R7, R4 ;  /* 0x00000007ff000219 */ /* 0x000fce0000011604 */
.L_x_11371:
[----:B------:R-:W-:Y:S05]  /*7450*/  BSYNC B0 ;  /* 0x0000000000007941 */ /* 0x000fea0003800000 */
.L_x_11369:
[----:B------:R-:W-:-:S05]  /*7460*/  IMAD R0, R0, R5, RZ ;  /* 0x0000000500007224 */ /* 0x000fca00078e02ff */
[----:B------:R-:W-:-:S07]  /*7470*/  VIMNMX R3, R3, R0, !PT ;  /* 0x0000000003037248 */ /* 0x000fce0007fe0100 */
.L_x_11368:
[----:B------:R-:W-:Y:S01]  /*7480*/  SHF.R.S32.HI R0, RZ, 0x1f, R3 ;  /* 0x0000001fff007819 */ /* 0x000fe20000011403 */
[----:B------:R-:W-:Y:S01]  /*7490*/  IMAD.MOV.U32 R20, RZ, RZ, RZ ;  /* 0x000000ffff147224 */ /* 0x000fe200078e00ff */
[----:B------:R-:W-:Y:S02]  /*74a0*/  PLOP3.LUT P0, PT, PT, PT, PT, 0x80, 0x0 ;  /* 0x000000000000781c */ /* 0x000fe40003f0f070 */
[----:B------:R-:W-:Y:S02]  /*74b0*/  CS2R R134, SRZ ;  /* 0x0000000000867805 */ /* 0x000fe4000001ff00 */
[----:B------:R-:W-:Y:S01]  /*74c0*/  LEA.HI R0, R0, R3, RZ, 0x7 ;  /* 0x0000000300007211 */ /* 0x000fe200078f38ff */
[----:B------:R-:W-:Y:S01]  /*74d0*/  IMAD.MOV.U32 R3, RZ, RZ, RZ ;  /* 0x000000ffff037224 */ /* 0x000fe200078e00ff */
[----:B------:R-:W-:Y:S02]  /*74e0*/  CS2R R132, SRZ ;  /* 0x0000000000847805 */ /* 0x000fe4000001ff00 */
[----:B------:R-:W-:-:S02]  /*74f0*/  CS2R R130, SRZ ;  /* 0x0000000000827805 */ /* 0x000fc4000001ff00 */
[----:B------:R-:W-:Y:S02]  /*7500*/  SHF.R.S32.HI R0, RZ, 0x7, R0 ;  /* 0x00000007ff007819 */ /* 0x000fe40000011400 */
[----:B------:R-:W-:Y:S02]  /*7510*/  CS2R R128, SRZ ;  /* 0x0000000000807805 */ /* 0x000fe4000001ff00 */
[----:B------:R-:W-:Y:S02]  /*7520*/  CS2R R126, SRZ ;  /* 0x00000000007e7805 */ /* 0x000fe4000001ff00 */
[----:B------:R-:W-:Y:S02]  /*7530*/  CS2R R124, SRZ ;  /* 0x00000000007c7805 */ /* 0x000fe4000001ff00 */
[----:B------:R-:W-:Y:S02]  /*7540*/  VIMNMX R4, RZ, R0, !PT ;  /* 0x00000000ff047248 */ /* 0x000fe40007fe0100 */
[----:B------:R-:W-:-:S02]  /*7550*/  CS2R R122, SRZ ;  /* 0x00000000007a7805 */ /* 0x000fc4000001ff00 */
[----:B------:R-:W-:Y:S02]  /*7560*/  CS2R R120, SRZ ;  /* 0x0000000000787805 */ /* 0x000fe4000001ff00 */
[----:B------:R-:W-:Y:S02]  /*7570*/  CS2R R118, SRZ ;  /* 0x0000000000767805 */ /* 0x000fe4000001ff00 */
[----:B------:R-:W-:Y:S01]  /*7580*/  ISETP.GT.AND P1, PT, R88, R4, PT ;  /* 0x000000045800720c */ /* 0x000fe20003f24270 */
[----:B------:R1:W-:Y:S01]  /*7590*/  STL [R1+0x48], R4 ;  /* 0x0000480401007387 */ /* 0x0003e20000100800 */
[----:B------:R-:W-:Y:S02]  /*75a0*/  CS2R R116, SRZ ;  /* 0x0000000000747805 */ /* 0x000fe4000001ff00 */
[----:B------:R-:W-:Y:S01]  /*75b0*/  CS2R R114, SRZ ;  /* 0x0000000000727805 */ /* 0x000fe2000001ff00 */
[----:B------:R-:W-:Y:S01]  /*75c0*/  IMAD.MOV.U32 R33, RZ, RZ, RZ ;  /* 0x000000ffff217224 */ /* 0x000fe200078e00ff */
[----:B0-----:R-:W-:Y:S01]  /*75d0*/  CS2R R110, SRZ ;  /* 0x00000000006e7805 */ /* 0x001fe2000001ff00 */
        /* <DEDUP_REMOVED lines=15> */
[----:B-1----:R-:W-:Y:S06]  /*76d0*/  @!P1 BRA `(.L_x_11372) ;  /* 0x0000011400649947 */ /* 0x002fec0003800000 */
[----:B------:R-:W-:-:S03]  /*76e0*/  UMOV UR4, 0xffffffff ;  /* 0xffffffff00047882 */ /* 0x000fc60000000000 */
[----:B------:R-:W-:Y:S05]  /*76f0*/  BRA.DIV UR4, `(.L_x_11373) ;  /* 0x000001b6044c7947 */ /* 0x000fea000b800000 */
[----:B------:R-:W0:Y:S02]  /*7700*/  S2R R0, SR_TID.X ;  /* 0x0000000000007919 */ /* 0x000e240000002100 */
[----:B0-----:R-:W-:-:S05]  /*7710*/  VIADD R3, R0, 0xffffff80 ;  /* 0xffffff8000037836 */ /* 0x001fca0000000000 */
[----:B------:R-:W-:-:S04]  /*7720*/  SHF.R.S32.HI R0, RZ, 0x1f, R3 ;  /* 0x0000001fff007819 */ /* 0x000fc80000011403 */
[----:B------:R-:W-:-:S04]  /*7730*/  LEA.HI R0, R0, R3, RZ, 0x7 ;  /* 0x0000000300007211 */ /* 0x000fc800078f38ff */
[----:B------:R-:W-:-:S05]  /*7740*/  SHF.R.S32.HI R0, RZ, 0x7, R0 ;  /* 0x00000007ff007819 */ /* 0x000fca0000011400 */
[----:B------:R0:W1:Y:S02]  /*7750*/  SHFL.IDX PT, R157, R0, RZ, 0x1f ;  /* 0x00001fff009d7589 */ /* 0x00006400000e0000 */
.L_x_11686:
[----:B01----:R-:W-:Y:S01]  /*7760*/  IMAD.HI R0, R157, 0x55555556, RZ ;  /* 0x555555569d007827 */ /* 0x003fe200078e02ff */
[----:B------:R-:W-:Y:S03]  /*7770*/  BSSY B6, `(.L_x_11374) ;  /* 0x000001f000067945 */ /* 0x000fe60003800000 */
[----:B------:R-:W-:Y:S01]  /*7780*/  VIADD R3, R2, 0x21800 ;  /* 0x0002180002037836 */ /* 0x000fe20000000000 */
[----:B------:R-:W-:-:S04]  /*7790*/  LEA.HI R0, R0, R0, RZ, 0x1 ;  /* 0x0000000000007211 */ /* 0x000fc800078f08ff */
[----:B------:R-:W-:Y:S01]  /*77a0*/  LOP3.LUT P0, RZ, R3, 0x3ff, RZ, 0xc0, !PT ;  /* 0x000003ff03ff7812 */ /* 0x000fe2000780c0ff */
[----:B------:R-:W-:-:S04]  /*77b0*/  IMAD R4, R0, -0x3, R157 ;  /* 0xfffffffd00047824 */ /* 0x000fc800078e029d */
[----:B------:R-:W-:Y:S01]  /*77c0*/  IMAD R0, R4, 0x1000, R2 ;  /* 0x0000100004007824 */ /* 0x000fe200078e0202 */
[----:B------:R0:W-:Y:S03]  /*77d0*/  STL [R1+0x28], R4 ;  /* 0x0000280401007387 */ /* 0x0001e60000100800 */
[----:B------:R-:W-:-:S05]  /*77e0*/  VIADD R0, R0, 0xc400 ;  /* 0x0000c40000007836 */ /* 0x000fca0000000000 */
[----:B------:R-:W-:Y:S01]  /*77f0*/  SHF.R.U32.HI R0, RZ, 0x4, R0 ;  /* 0x00000004ff007819 */ /* 0x000fe20000011600 */
[----:B0-----:R-:W-:-:S03]  /*7800*/  IMAD R4, R4, 0x2000, R3 ;  /* 0x0000200004047824 */ /* 0x001fc600078e0203 */
[----:B------:R-:W-:Y:S02]  /*7810*/  LOP3.LUT R44, R0, 0x3fff, RZ, 0xc0, !PT ;  /* 0x00003fff002c7812 */ /* 0x000fe400078ec0ff */
[----:B------:R-:W-:-:S04]  /*7820*/  SHF.R.U32.HI R4, RZ, 0x4, R4 ;  /* 0x00000004ff047819 */ /* 0x000fc80000011604 */
[----:B------:R-:W-:-:S05]  /*7830*/  LOP3.LUT R3, R4, 0x3fff, RZ, 0xc0, !PT ;  /* 0x00003fff04037812 */ /* 0x000fca00078ec0ff */
[----:B------:R0:W-:Y:S01]  /*7840*/  STL [R1+0x3c], R3 ;  /* 0x00003c0301007387 */ /* 0x0001e20000100800 */
[----:B------:R-:W-:Y:S05]  /*7850*/  @!P0 BRA `(.L_x_11375) ;  /* 0x0000000000408947 */ /* 0x000fea0003800000 */
        /* <DEDUP_REMOVED lines=16> */
.L_x_11375:
[----:B------:R-:W-:Y:S05]  /*7960*/  BSYNC B6 ;  /* 0x0000000000067941 */ /* 0x000fea0003800000 */
.L_x_11374:
[----:B------:R-:W-:Y:S02]  /*7970*/  ULDC UR4, c[0x0][0x3f4] ;  /* 0x0000fd0000047ab9 */ /* 0x000fe40000000800 */
[----:B------:R-:W-:-:S13]  /*7980*/  ISETP.LT.AND P0, PT, RZ, UR4, PT ;  /* 0x00000004ff007c0c */ /* 0x000fda000bf01270 */
[----:B------:R-:W-:Y:S05]  /*7990*/  @P0 BRA `(.L_x_11376) ;  /* 0x0000000000400947 */ /* 0x000fea0003800000 */
[----:B------:R-:W2:Y:S02]  /*79a0*/  LDL R20, [R1+0x5c] ;  /* 0x00005c0001147983 */ /* 0x000ea40000100800 */
[----:B--2---:R-:W-:-:S04]  /*79b0*/  LEA.HI R0, R20, R20, RZ, 0x1 ;  /* 0x0000001414007211 */ /* 0x004fc800078f08ff */
[----:B------:R-:W-:-:S05]  /*79c0*/  LOP3.LUT R0, R0, 0xfffffffe, RZ, 0xc0, !PT ;  /* 0xfffffffe00007812 */ /* 0x000fca00078ec0ff */
[----:B------:R-:W-:-:S05]  /*79d0*/  IMAD.IADD R0, R20, 0x1, -R0 ;  /* 0x0000000114007824 */ /* 0x000fca00078e0a00 */
[----:B0-----:R-:W-:-:S04]  /*79e0*/  SHF.L.U32 R3, R0, 0x1f, RZ ;  /* 0x0000001f00037819 */ /* 0x001fc800000006ff */
[----:B------:R0:W1:Y:S03]  /*79f0*/  SYNCS.PHASECHK.TRANS64.TRYWAIT P0, [R2+URZ+0x2d800], R3 ;  /* 0x02d80003020075a7 */ /* 0x000066000800017f */
[----:B-1----:R-:W-:Y:S05]  /*7a00*/  @!P0 NANOSLEEP.SYNCS 0x989680 ;  /* 0x009896800000895d */ /* 0x002fea0003900000 */
[----:B------:R-:W1:Y:S01]  /*7a10*/  @!P0 SYNCS.PHASECHK.TRANS64 P0, [R2+URZ+0x2d800], R3 ;  /* 0x02d80003020085a7 */ /* 0x000e62000800007f */
[----:B------:R-:W-:Y:S04]  /*7a20*/  BSSY B0, `(.L_x_11377) ;  /* 0x0000006000007945 */ /* 0x000fe80003800000 */
[----:B-1----:R-:W-:Y:S05]  /*7a30*/  @P0 BRA `(.L_x_11378) ;  /* 0x0000000000100947 */ /* 0x002fea0003800000 */
.L_x_11379:
[----:B-1----:R1:W2:Y:S02]  /*7a40*/  SYNCS.PHASECHK.TRANS64.TRYWAIT P0, [R2+URZ+0x2d800], R3 ;  /* 0x02d80003020075a7 */ /* 0x0022a4000800017f */
[----:B--2---:R-:W-:Y:S05]  /*7a50*/  @!P0 NANOSLEEP.SYNCS 0x989680 ;  /* 0x009896800000895d */ /* 0x004fea0003900000 */
[----:B------:R-:W2:Y:S02]  /*7a60*/  @!P0 SYNCS.PHASECHK.TRANS64 P0, [R2+URZ+0x2d800], R3 ;  /* 0x02d80003020085a7 */ /* 0x000ea4000800007f */
[----:B--2---:R-:W-:Y:S05]  /*7a70*/  @!P0 BRA `(.L_x_11379) ;  /* 0xfffffffc00f08947 */ /* 0x004fea000383ffff */
.L_x_11378:
[----:B------:R-:W-:Y:S05]  /*7a80*/  BSYNC B0 ;  /* 0x0000000000007941 */ /* 0x000fea0003800000 */
.L_x_11377:
[----:B------:R-:W-:Y:S05]  /*7a90*/  BRA `(.L_x_11380) ;  /* 0x0000004000487947 */ /* 0x000fea0003800000 */
.L_x_11376:
[----:B------:R-:W-:Y:S01]  /*7aa0*/  ULOP3.LUT UP0, URZ, UR38, 0x1bf, URZ, 0xc0, !UPT ;  /* 0x000001bf263f7892 */ /* 0x000fe2000f80c03f */
[----:B-----5:R-:W-:Y:S01]  /*7ab0*/  SHF.R.S32.HI R0, RZ, 0x1f, R105 ;  /* 0x0000001fff007819 */ /* 0x020fe20000011469 */
[----:B------:R-:W-:Y:S01]  /*7ac0*/  ULDC.64 UR4, c[0x0][0x3f8] ;  /* 0x0000fe0000047ab9 */ /* 0x000fe20000000a00 */
[----:B------:R-:W-:Y:S01]  /*7ad0*/  ULDC.64 UR6, c[0x0][0x408] ;  /* 0x0001020000067ab9 */ /* 0x000fe20000000a00 */
[----:B------:R-:W-:Y:S02]  /*7ae0*/  IMAD.WIDE.U32 R26, R105, UR4, RZ ;  /* 0x00000004691a7c25 */ /* 0x000fe4000f8e00ff */
[----:B------:R-:W-:Y:S02]  /*7af0*/  PLOP3.LUT P0, PT, PT, PT, UP0, 0x80, 0x0 ;  /* 0x000000000000781c */ /* 0x000fe40003f0f008 */
        /* <DEDUP_REMOVED lines=24> */
.L_x_11381:
[----:B------:R-:W2:Y:S01]  /*7c80*/  LDL R20, [R1+0x1c] ;  /* 0x00001c0001147983 */ /* 0x000ea20000100800 */
[----:B------:R-:W-:Y:S01]  /*7c90*/  ULDC.U8 UR4, c[0x0][0x410] ;  /* 0x0001040000047ab9 */ /* 0x000fe20000000000 */
[----:B------:R-:W-:Y:S01]  /*7ca0*/  BSSY B0, `(.L_x_11382) ;  /* 0x00003e9000007945 */ /* 0x000fe20003800000 */
[----:B------:R-:W-:Y:S01]  /*7cb0*/  ISETP.NE.AND P0, PT, RZ, UR4, PT ;  /* 0x00000004ff007c0c */ /* 0x000fe2000bf05270 */
[----:B--2---:R-:W-:-:S12]  /*7cc0*/  IMAD.IADD R10, R19, 0x1, R20 ;  /* 0x00000001130a7824 */ /* 0x004fd800078e0214 */
        /* <DEDUP_REMOVED lines=9> */
[----:B0-----:R-:W0:Y:S08]  /*7d60*/  @P0 LDC R3, c[0x0][0x44c] ;  /* 0x00011300ff030b82 */ /* 0x001e300000000800 */
[----:B------:R-:W1:Y:S01]  /*7d70*/  @P0 LDC R5, c[0x0][0x450] ;  /* 0x00011400ff050b82 */ /* 0x000e620000000800 */
[----:B0-----:R-:W-:-:S04]  /*7d80*/  @P0 IMAD.HI.U32 R0, R10, R3, RZ ;  /* 0x000000030a000227 */ /* 0x001fc800078e00ff */
[----:B------:R-:W-:Y:S01]  /*7d90*/  IMAD.MOV.U32 R3, RZ, RZ, R10 ;  /* 0x000000ffff037224 */ /* 0x000fe200078e000a */
        /* <DEDUP_REMOVED lines=19> */
[----:B------:R-:W2:Y:S04]  /*7ed0*/  SHFL.IDX PT, R0, R0, RZ, 0x1e1f ;  /* 0x001e1fff00007589 */ /* 0x000ea800000e0000 */
[----:B------:R-:W3:Y:S04]  /*7ee0*/  SHFL.IDX PT, R5, R5, RZ, 0x1e1f ;  /* 0x001e1fff05057589 */ /* 0x000ee800000e0000 */
[----:B------:R0:W4:Y:S02]  /*7ef0*/  SHFL.IDX PT, R14, R4, RZ, 0x1e1f ;  /* 0x001e1fff040e7589 */ /* 0x00012400000e0000 */
.L_x_11692:
[----:B------:R-:W5:Y:S01]  /*7f00*/  LDL R55, [R1+0x5c] ;  /* 0x00005c0001377983 */ /* 0x000f620000100800 */
[----:B------:R-:W-:Y:S01]  /*7f10*/  IMAD R6, R22, R21, RZ ;  /* 0x0000001516067224 */ /* 0x000fe200078e02ff */
[----:B------:R-:W-:Y:S01]  /*7f20*/  BSSY B1, `(.L_x_11385) ;  /* 0x0000060000017945 */ /* 0x000fe20003800000 */
[----:B------:R-:W-:Y:S02]  /*7f30*/  CS2R R38, SRZ ;  /* 0x0000000000267805 */ /* 0x000fe4000001ff00 */
[----:B------:R-:W-:Y:S01]  /*7f40*/  CS2R R34, SRZ ;  /* 0x0000000000227805 */ /* 0x000fe2000001ff00 */
[----:B------:R-:W-:Y:S01]  /*7f50*/  IMAD R73, R73, -0xc0, R6 ;  /* 0xffffff4049497824 */ /* 0x000fe200078e0206 */
[----:B------:R-:W-:Y:S02]  /*7f60*/  ISETP.GE.AND P1, PT, R10, R6, PT ;  /* 0x000000060a00720c */ /* 0x000fe40003f26270 */
[----:B------:R-:W-:Y:S02]  /*7f70*/  CS2R R30, SRZ ;  /* 0x00000000001e7805 */ /* 0x000fe4000001ff00 */
[----:B------:R-:W-:-:S02]  /*7f80*/  CS2R R24, SRZ ;  /* 0x0000000000187805 */ /* 0x000fc4000001ff00 */
[----:B0-----:R-:W-:Y:S02]  /*7f90*/  CS2R R12, SRZ ;  /* 0x00000000000c7805 */ /* 0x001fe4000001ff00 */
        /* <DEDUP_REMOVED lines=16> */
[----:B------:R-:W4:Y:S04]  /*80a0*/  LDL.64 R52, [R1] ;  /* 0x0000000001347983 */ /* 0x000f280000100a00 */
        /* <DEDUP_REMOVED lines=10> */
[C---:B--2---:R-:W-:Y:S01]  /*8150*/  ISETP.GE.AND P4, PT, R7.reuse, UR4, PT ;  /* 0x0000000407007c0c */ /* 0x044fe2000bf86270 */
[----:B------:R-:W-:Y:S01]  /*8160*/  IMAD.SHL.U32 R9, R7, 0x2, RZ ;  /* 0x0000000207097824 */ /* 0x000fe200078e00ff */
[----:B------:R-:W-:Y:S02]  /*8170*/  SHF.R.S32.HI R4, RZ, 0x1f, R7 ;  /* 0x0000001fff047819 */ /* 0x000fe40000011407 */
[----:B---3--:R-:W-:Y:S02]  /*8180*/  ISETP.GE.AND P3, PT, R41, UR4, PT ;  /* 0x0000000429007c0c */ /* 0x008fe4000bf66270 */
[----:B------:R-:W-:-:S07]  /*8190*/  SHF.L.U64.HI R4, R7, 0x1, R4 ;  /* 0x0000000107047819 */ /* 0x000fce0000010204 */
[-C--:B----4-:R-:W-:Y:S02]  /*81a0*/  @!P4 IADD3 R8, P2, R14, R9.reuse, RZ ;  /* 0x000000090e08c210 */ /* 0x090fe40007f5e0ff */
[----:B------:R-:W-:-:S03]  /*81b0*/  @!P4 IADD3 R6, P1, R0, R9, RZ ;  /* 0x000000090006c210 */ /* 0x000fc60007f3e0ff */
[--C-:B------:R-:W-:Y:S01]  /*81c0*/  @!P4 IMAD.X R9, R5, 0x1, R4.reuse, P2 ;  /* 0x000000010509c824 */ /* 0x100fe200010e0604 */
[C---:B------:R-:W-:Y:S01]  /*81d0*/  ISETP.GE.AND P2, PT, R40.reuse, UR4, PT ;  /* 0x0000000428007c0c */ /* 0x040fe2000bf46270 */
[----:B-1----:R-:W-:Y:S01]  /*81e0*/  @!P4 IMAD.X R7, R3, 0x1, R4, P1 ;  /* 0x000000010307c824 */ /* 0x002fe200008e0604 */
[----:B------:R-:W-:Y:S01]  /*81f0*/  SHF.R.S32.HI R4, RZ, 0x1f, R41 ;  /* 0x0000001fff047819 */ /* 0x000fe20000011429 */
[----:B------:R-:W-:Y:S01]  /*8200*/  IMAD.SHL.U32 R49, R41, 0x2, RZ ;  /* 0x0000000229317824 */ /* 0x000fe200078e00ff */
[----:B------:R-:W5:Y:S01]  /*8210*/  @!P4 LD.E.64 R34, desc[UR40][R8.64] ;  /* 0x000000280822c980 */ /* 0x000f62000c101b00 */
[----:B------:R-:W-:Y:S01]  /*8220*/  ISETP.GE.AND P1, PT, R15, UR4, PT ;  /* 0x000000040f007c0c */ /* 0x000fe2000bf26270 */
[----:B------:R-:W-:Y:S01]  /*8230*/  IMAD.SHL.U32 R51, R40, 0x2, RZ ;  /* 0x0000000228337824 */ /* 0x000fe200078e00ff */
[----:B------:R-:W-:Y:S01]  /*8240*/  SHF.L.U64.HI R4, R41, 0x1, R4 ;  /* 0x0000000129047819 */ /* 0x000fe20000010204 */
[----:B------:R0:W5:Y:S01]  /*8250*/  @!P4 LD.E.64 R32, desc[UR40][R6.64] ;  /* 0x000000280620c980 */ /* 0x000162000c101b00 */
[----:B------:R-:W-:-:S02]  /*8260*/  @!P3 IADD3 R48, P4, R14, R49, RZ ;  /* 0x000000310e30b210 */ /* 0x000fc40007f9e0ff */
[----:B------:R-:W-:Y:S02]  /*8270*/  SHF.R.S32.HI R11, RZ, 0x1f, R40 ;  /* 0x0000001fff0b7819 */ /* 0x000fe40000011428 */
[----:B------:R-:W-:Y:S01]  /*8280*/  @!P3 IADD3 R46, P5, R0, R49, RZ ;  /* 0x00000031002eb210 */ /* 0x000fe20007fbe0ff */
[--C-:B------:R-:W-:Y:S01]  /*8290*/  @!P3 IMAD.X R49, R5, 0x1, R4.reuse, P4 ;  /* 0x000000010531b824 */ /* 0x100fe200020e0604 */
[-C--:B------:R-:W-:Y:S02]  /*82a0*/  @!P2 IADD3 R50, P4, R14, R51.reuse, RZ ;  /* 0x000000330e32a210 */ /* 0x080fe40007f9e0ff */
[----:B0-----:R-:W-:Y:S01]  /*82b0*/  SHF.L.U64.HI R6, R40, 0x1, R11 ;  /* 0x0000000128067819 */ /* 0x001fe2000001020b */
[----:B------:R-:W-:Y:S01]  /*82c0*/  IMAD.SHL.U32 R7, R15, 0x2, RZ ;  /* 0x000000020f077824 */ /* 0x000fe200078e00ff */
[----:B------:R-:W-:Y:S01]  /*82d0*/  SHF.R.S32.HI R10, RZ, 0x1f, R15 ;  /* 0x0000001fff0a7819 */ /* 0x000fe2000001140f */
[----:B------:R-:W-:Y:S01]  /*82e0*/  @!P3 IMAD.X R47, R3, 0x1, R4, P5 ;  /* 0x00000001032fb824 */ /* 0x000fe200028e0604 */
[C---:B------:R-:W-:Y:S01]  /*82f0*/  @!P2 IADD3 R42, P5, R0.reuse, R51, RZ ;  /* 0x00000033002aa210 */ /* 0x040fe20007fbe0ff */
[----:B------:R-:W-:Y:S01]  /*8300*/  @!P2 IMAD.X R51, R5, 0x1, R6, P4 ;  /* 0x000000010533a824 */ /* 0x000fe200020e0606 */
[----:B------:R-:W-:Y:S01]  /*8310*/  SHF.L.U64.HI R10, R15, 0x1, R10 ;  /* 0x000000010f0a7819 */ /* 0x000fe2000001020a */
[----:B------:R-:W5:Y:S01]  /*8320*/  @!P3 LD.E.64 R30, desc[UR40][R48.64] ;  /* 0x00000028301eb980 */ /* 0x000f62000c101b00 */
[-C--:B------:R-:W-:Y:S01]  /*8330*/  @!P1 IADD3 R40, P4, R0, R7.reuse, RZ ;  /* 0x0000000700289210 */ /* 0x080fe20007f9e0ff */
[C---:B------:R-:W-:Y:S01]  /*8340*/  @!P2 IMAD.X R43, R3.reuse, 0x1, R6, P5 ;  /* 0x00000001032ba824 */ /* 0x040fe200028e0606 */
[----:B------:R-:W-:Y:S01]  /*8350*/  ISETP.GE.AND P5, PT, R52, UR4, PT ;  /* 0x0000000434007c0c */ /* 0x000fe2000bfa6270 */
[----:B------:R-:W5:Y:S02]  /*8360*/  @!P3 LD.E.64 R28, desc[UR40][R46.64] ;  /* 0x000000282e1cb980 */ /* 0x000f64000c101b00 */
[--C-:B------:R-:W-:Y:S01]  /*8370*/  @!P1 IMAD.X R41, R3, 0x1, R10.reuse, P4 ;  /* 0x0000000103299824 */ /* 0x100fe200020e060a */
[----:B------:R-:W-:Y:S01]  /*8380*/  @!P1 IADD3 R6, P4, R14, R7, RZ ;  /* 0x000000070e069210 */ /* 0x000fe20007f9e0ff */
[C---:B------:R-:W-:Y:S01]  /*8390*/  IMAD.SHL.U32 R15, R12.reuse, 0x2, RZ ;  /* 0x000000020c0f7824 */ /* 0x040fe200078e00ff */
[----:B------:R-:W5:Y:S03]  /*83a0*/  @!P2 LD.E.64 R26, desc[UR40][R42.64] ;  /* 0x000000282a1aa980 */ /* 0x000f66000c101b00 */
[----:B------:R-:W-:Y:S01]  /*83b0*/  @!P1 IMAD.X R7, R5, 0x1, R10, P4 ;  /* 0x0000000105079824 */ /* 0x000fe200020e060a */
[----:B------:R-:W-:Y:S01]  /*83c0*/  ISETP.GE.AND P4, PT, R12, UR4, PT ;  /* 0x000000040c007c0c */ /* 0x000fe2000bf86270 */
[----:B------:R-:W5:Y:S02]  /*83d0*/  @!P2 LD.E.64 R24, desc[UR40][R50.64] ;  /* 0x000000283218a980 */ /* 0x000f64000c101b00 */
[----:B------:R-:W-:-:S02]  /*83e0*/  @!P5 IMAD.MOV.U32 R8, RZ, RZ, R0 ;  /* 0x000000ffff08d224 */ /* 0x000fc400078e0000 */
[----:B------:R-:W-:Y:S01]  /*83f0*/  @!P5 IMAD.MOV.U32 R9, RZ, RZ, R3 ;  /* 0x000000ffff09d224 */ /* 0x000fe200078e0003 */
[----:B------:R-:W5:Y:S01]  /*8400*/  @!P1 LD.E.64 R20, desc[UR40][R40.64] ;  /* 0x0000002828149980 */ /* 0x000f62000c101b00 */
[----:B------:R-:W-:Y:S02]  /*8410*/  @!P5 IMAD.MOV.U32 R4, RZ, RZ, R14 ;  /* 0x000000ffff04d224 */ /* 0x000fe400078e000e */
[----:B------:R-:W-:-:S04]  /*8420*/  @!P5 IMAD.WIDE R8, R52, 0x2, R8 ;  /* 0x000000023408d825 */ /* 0x000fc800078e0208 */
[----:B------:R-:W-:Y:S01]  /*8430*/  @!P5 IMAD.WIDE R10, R52, 0x2, R4 ;  /* 0x00000002340ad825 */ /* 0x000fe200078e0204 */
[----:B------:R-:W-:Y:S01]  /*8440*/  SHF.R.S32.HI R4, RZ, 0x1f, R12 ;  /* 0x0000001fff047819 */ /* 0x000fe2000001140c */
[----:B------:R0:W5:Y:S03]  /*8450*/  @!P5 LD.E.64 R36, desc[UR40][R8.64] ;  /* 0x000000280824d980 */ /* 0x000166000c101b00 */
[----:B------:R-:W-:Y:S01]  /*8460*/  SHF.L.U64.HI R4, R12, 0x1, R4 ;  /* 0x000000010c047819 */ /* 0x000fe20000010204 */
[----:B------:R1:W5:Y:S01]  /*8470*/  @!P5 LD.E.64 R38, desc[UR40][R10.64] ;  /* 0x000000280a26d980 */ /* 0x000362000c101b00 */
[----:B------:R-:W-:-:S05]  /*8480*/  @!P4 IADD3 R52, P5, R0, R15, RZ ;  /* 0x0000000f0034c210 */ /* 0x000fca0007fbe0ff */
[--C-:B------:R-:W-:Y:S01]  /*8490*/  @!P4 IMAD.X R53, R3, 0x1, R4.reuse, P5 ;  /* 0x000000010335c824 */ /* 0x100fe200028e0604 */
[----:B------:R-:W-:Y:S02]  /*84a0*/  @!P4 IADD3 R14, P5, R14, R15, RZ ;  /* 0x0000000f0e0ec210 */ /* 0x000fe40007fbe0ff */
[----:B------:R-:W-:Y:S02]  /*84b0*/  CS2R R12, SRZ ;  /* 0x00000000000c7805 */ /* 0x000fe4000001ff00 */
[----:B0-----:R-:W-:Y:S02]  /*84c0*/  CS2R R8, SRZ ;  /* 0x0000000000087805 */ /* 0x001fe4000001ff00 */
[----:B-1----:R-:W-:Y:S01]  /*84d0*/  CS2R R10, SRZ ;  /* 0x00000000000a7805 */ /* 0x002fe2000001ff00 */
[----:B------:R-:W-:Y:S01]  /*84e0*/  @!P4 IMAD.X R15, R5, 0x1, R4, P5 ;  /* 0x00000001050fc824 */ /* 0x000fe200028e0604 */
[----:B------:R0:W5:Y:S04]  /*84f0*/  @!P1 LD.E.64 R12, desc[UR40][R6.64] ;  /* 0x00000028060c9980 */ /* 0x000168000c101b00 */
[----:B------:R0:W5:Y:S04]  /*8500*/  @!P4 LD.E.64 R10, desc[UR40][R52.64] ;  /* 0x00000028340ac980 */ /* 0x000168000c101b00 */
[----:B------:R0:W5:Y:S02]  /*8510*/  @!P4 LD.E.64 R8, desc[UR40][R14.64] ;  /* 0x000000280e08c980 */ /* 0x000164000c101b00 */
.L_x_11386:
[----:B------:R-:W-:Y:S05]  /*8520*/  BSYNC B1 ;  /* 0x0000000000017941 */ /* 0x000fea0003800000 */
.L_x_11385:
[----:B-1---5:R-:W-:Y:S01]  /*8530*/  IMAD.MOV.U32 R3, RZ, RZ, R39 ;  /* 0x000000ffff037224 */ /* 0x022fe200078e0027 */
[----:B------:R-:W-:Y:S01]  /*8540*/  LOP3.LUT R45, R45, 0xfffffffe, RZ, 0xc0, !PT ;  /* 0xfffffffe2d2d7812 */ /* 0x000fe200078ec0ff */
[----:B--2---:R-:W-:Y:S01]  /*8550*/  IMAD.MOV.U32 R0, RZ, RZ, R38 ;  /* 0x000000ffff007224 */ /* 0x004fe200078e0026 */
[----:B------:R-:W-:Y:S01]  /*8560*/  BSSY B1, `(.L_x_11387) ;  /* 0x0000030000017945 */ /* 0x000fe20003800000 */
[----:B------:R-:W-:Y:S01]  /*8570*/  IMAD.MOV.U32 R4, RZ, RZ, R34 ;  /* 0x000000ffff047224 */ /* 0x000fe200078e0022 */
[----:B------:R-:W-:Y:S01]  /*8580*/  PRMT R57, R3, 0x7610, R57 ;  /* 0x0000761003397816 */ /* 0x000fe20000000039 */
[----:B------:R-:W-:Y:S01]  /*8590*/  IMAD.IADD R3, R55, 0x1, -R45 ;  /* 0x0000000137037824 */ /* 0x000fe200078e0a2d */
[----:B0---4-:R-:W-:Y:S01]  /*85a0*/  PRMT R14, R14, 0x5410, R0 ;  /* 0x000054100e0e7816 */ /* 0x011fe20000000000 */
[----:B------:R-:W-:Y:S01]  /*85b0*/  IMAD.MOV.U32 R0, RZ, RZ, R35 ;  /* 0x000000ffff007224 */ /* 0x000fe200078e0023 */
[----:B------:R-:W-:Y:S01]  /*85c0*/  PRMT R64, R4, 0x7610, R64 ;  /* 0x0000761004407816 */ /* 0x000fe20000000040 */
[----:B------:R-:W-:Y:S01]  /*85d0*/  IMAD.MOV.U32 R4, RZ, RZ, R30 ;  /* 0x000000ffff047224 */ /* 0x000fe200078e001e */
[----:B------:R-:W-:Y:S01]  /*85e0*/  SHF.L.U32 R3, R3, 0x1f, RZ ;  /* 0x0000001f03037819 */ /* 0x000fe200000006ff */
[----:B---3--:R-:W-:Y:S01]  /*85f0*/  IMAD.MOV.U32 R5, RZ, RZ, R31 ;  /* 0x000000ffff057224 */ /* 0x008fe200078e001f */
        /* <DEDUP_REMOVED lines=38> */
.L_x_11693:
[----:B------:R-:W-:Y:S05]  /*8860*/  BSYNC B1 ;  /* 0x0000000000017941 */ /* 0x000fea0003800000 */
.L_x_11387:
[----:B------:R-:W-:Y:S02]  /*8870*/  PRMT R40, R0, 0x7610, R40 ;  /* 0x0000761000287816 */ /* 0x000fe40000000028 */
[----:B------:R-:W-:Y:S01]  /*8880*/  PRMT R41, R4, 0x7610, R41 ;  /* 0x0000761004297816 */ /* 0x000fe20000000029 */
[----:B------:R-:W-:Y:S06]  /*8890*/  @P0 BRA `(.L_x_11389) ;  /* 0x0000003000a40947 */ /* 0x000fec0003800000 */
[----:B------:R-:W2:Y:S01]  /*88a0*/  LDL.64 R62, [R1] ;  /* 0x00000000013e7983 */ /* 0x000ea20000100a00 */
        /* <DEDUP_REMOVED lines=21> */
[--C-:B------:R-:W-:Y:S02]  /*8a00*/  SHF.R.U32.HI R56, RZ, 0x10, R37.reuse ;  /* 0x00000010ff387819 */ /* 0x100fe40000011625 */
[----:B------:R-:W-:Y:S02]  /*8a10*/  SHF.R.U64 R55, R36, 0x10, R37 ;  /* 0x0000001024377819 */ /* 0x000fe40000001225 */
[----:B------:R-:W-:Y:S02]  /*8a20*/  PRMT R59, R57, 0x5410, R59 ;  /* 0x00005410393b7816 */ /* 0x000fe4000000003b */
[----:B------:R-:W-:Y:S02]  /*8a30*/  PRMT R56, R15, 0x5432, R56 ;  /* 0x000054320f387816 */ /* 0x000fe40000000038 */
[----:B------:R-:W-:Y:S01]  /*8a40*/  PRMT R55, R60, 0x5410, R55 ;  /* 0x000054103c377816 */ /* 0x000fe20000000037 */
[C---:B------:R-:W-:Y:S01]  /*8a50*/  IMAD.U32 R60, R59.reuse, 0x10000, RZ ;  /* 0x000100003b3c7824 */ /* 0x040fe200078e00ff */
[----:B------:R-:W-:Y:S01]  /*8a60*/  SHF.R.U64 R58, R38, 0x10, R39 ;  /* 0x00000010263a7819 */ /* 0x000fe20000001227 */
[----:B------:R-:W-:Y:S01]  /*8a70*/  IMAD.U32 R57, R56, 0x10000, RZ ;  /* 0x0001000038397824 */ /* 0x000fe200078e00ff */
[----:B------:R-:W-:-:S02]  /*8a80*/  LOP3.LUT R59, R59, 0xffff0000, RZ, 0xc0, !PT ;  /* 0xffff00003b3b7812 */ /* 0x000fc400078ec0ff */
[----:B------:R-:W-:Y:S02]  /*8a90*/  LOP3.LUT R56, R56, 0xffff0000, RZ, 0xc0, !PT ;  /* 0xffff000038387812 */ /* 0x000fe400078ec0ff */
        /* <DEDUP_REMOVED lines=10> */
[----:B------:R-:W-:Y:S01]  /*8b40*/  FMUL.FTZ R57, R39, R56 ;  /* 0x0000003827397220 */ /* 0x000fe20000410000 */
[----:B------:R-:W-:Y:S02]  /*8b50*/  IMAD.U32 R7, R5, 0x10000, RZ ;  /* 0x0001000005077824 */ /* 0x000fe400078e00ff */
[----:B------:R-:W-:Y:S01]  /*8b60*/  FFMA.FTZ R60, R36, R60, R37 ;  /* 0x0000003c243c7223 */ /* 0x000fe20000010025 */
[----:B------:R-:W-:Y:S01]  /*8b70*/  IMAD.U32 R39, R58, 0x10000, RZ ;  /* 0x000100003a277824 */ /* 0x000fe200078e00ff */
[----:B------:R-:W-:Y:S01]  /*8b80*/  LOP3.LUT R4, R4, 0xffff0000, RZ, 0xc0, !PT ;  /* 0xffff000004047812 */ /* 0x000fe200078ec0ff */
[----:B------:R-:W-:Y:S01]  /*8b90*/  IMAD.U32 R37, R55, 0x10000, RZ ;  /* 0x0001000037257824 */ /* 0x000fe200078e00ff */
[----:B------:R-:W-:Y:S01]  /*8ba0*/  LOP3.LUT R5, R5, 0xffff0000, RZ, 0xc0, !PT ;  /* 0xffff000005057812 */ /* 0x000fe200078ec0ff */
[----:B------:R-:W-:Y:S01]  /*8bb0*/  FFMA.FTZ R63, R38, R56, -R63 ;  /* 0x00000038263f7223 */ /* 0x000fe2000001083f */
        /* <DEDUP_REMOVED lines=16> */
.L_x_11391:
[----:B------:R-:W-:Y:S05]  /*8cc0*/  BSYNC B1 ;  /* 0x0000000000017941 */ /* 0x000fea0003800000 */
.L_x_11390:
        /* <DEDUP_REMOVED lines=12> */
[----:B------:R-:W-:-:S02]  /*8d90*/  PRMT R36, R40, 0x5432, R36 ;  /* 0x0000543228247816 */ /* 0x000fc40000000024 */
[----:B------:R-:W-:Y:S02]  /*8da0*/  LOP3.LUT R55, R55, 0xffff0000, RZ, 0xc0, !PT ;  /* 0xffff000037377812 */ /* 0x000fe400078ec0ff */
        /* <DEDUP_REMOVED lines=8> */
[C---:B------:R-:W-:Y:S01]  /*8e30*/  IMAD.U32 R6, R4.reuse, 0x10000, RZ ;  /* 0x0001000004067824 */ /* 0x040fe200078e00ff */
[----:B------:R-:W-:Y:S01]  /*8e40*/  LOP3.LUT R4, R4, 0xffff0000, RZ, 0xc0, !PT ;  /* 0xffff000004047812 */ /* 0x000fe200078ec0ff */
[----:B------:R-:W-:-:S02]  /*8e50*/  IMAD.U32 R7, R5, 0x10000, RZ ;  /* 0x0001000005077824 */ /* 0x000fc400078e00ff */
[C---:B------:R-:W-:Y:S01]  /*8e60*/  FFMA.FTZ R56, R32.reuse, R56, R33 ;  /* 0x0000003820387223 */ /* 0x040fe20000010021 */
[----:B------:R-:W-:Y:S01]  /*8e70*/  FFMA.FTZ R57, R32, R38, -R57 ;  /* 0x0000002620397223 */ /* 0x000fe20000010839 */
[C---:B------:R-:W-:Y:S01]  /*8e80*/  IMAD.U32 R33, R36.reuse, 0x10000, RZ ;  /* 0x0001000024217824 */ /* 0x040fe200078e00ff */
[----:B------:R-:W-:Y:S01]  /*8e90*/  LOP3.LUT R5, R5, 0xffff0000, RZ, 0xc0, !PT ;  /* 0xffff000005057812 */ /* 0x000fe200078ec0ff */
[C---:B------:R-:W-:Y:S01]  /*8ea0*/  FMUL.FTZ R59, R35.reuse, R55 ;  /* 0x00000037233b7220 */ /* 0x040fe20000410000 */
[-C--:B------:R-:W-:Y:S01]  /*8eb0*/  FMUL.FTZ R61, R35, R37.reuse ;  /* 0x00000025233d7220 */ /* 0x080fe20000410000 */
[C---:B------:R-:W-:Y:S01]  /*8ec0*/  LOP3.LUT R32, R39.reuse, 0xffff0000, RZ, 0xc0, !PT ;  /* 0xffff000027207812 */ /* 0x040fe200078ec0ff */
[----:B------:R-:W-:Y:S01]  /*8ed0*/  IMAD.U32 R35, R39, 0x10000, RZ ;  /* 0x0001000027237824 */ /* 0x000fe200078e00ff */
        /* <DEDUP_REMOVED lines=16> */
.L_x_11393:
[----:B------:R-:W-:Y:S05]  /*8fe0*/  BSYNC B1 ;  /* 0x0000000000017941 */ /* 0x000fea0003800000 */
.L_x_11392:
        /* <DEDUP_REMOVED lines=48> */
.L_x_11395:
[----:B------:R-:W-:Y:S05]  /*92f0*/  BSYNC B1 ;  /* 0x0000000000017941 */ /* 0x000fea0003800000 */
.L_x_11394:
        /* <DEDUP_REMOVED lines=48> */
.L_x_11397:
[----:B------:R-:W-:Y:S05]  /*9600*/  BSYNC B1 ;  /* 0x0000000000017941 */ /* 0x000fea0003800000 */
.L_x_11396:
        /* <DEDUP_REMOVED lines=48> */
.L_x_11399:
[----:B------:R-:W-:Y:S05]  /*9910*/  BSYNC B1 ;  /* 0x0000000000017941 */ /* 0x000fea0003800000 */
.L_x_11398:
        /* <DEDUP_REMOVED lines=48> */
.L_x_11383:
[----:B------:R-:W2:Y:S01]  /*9c20*/  LDL R12, [R1+0x2c] ;  /* 0x00002c00010c7983 */ /* 0x000ea20000100800 */
[----:B------:R-:W1:Y:S01]  /*9c30*/  LDC R25, c[0x0][0x448] ;  /* 0x00011200ff197b82 */ /* 0x000e620000000800 */
[----:B------:R-:W-:Y:S01]  /*9c40*/  ULDC.64 UR4, c[0x0][0x3f8] ;  /* 0x0000fe0000047ab9 */ /* 0x000fe20000000a00 */
[----:B------:R-:W-:Y:S01]  /*9c50*/  ULDC.64 UR6, c[0x0][0x408] ;  /* 0x0001020000067ab9 */ /* 0x000fe20000000a00 */
[----:B------:R-:W3:Y:S04]  /*9c60*/  LDL R11, [R1+0x30] ;  /* 0x00003000010b7983 */ /* 0x000ee80000100800 */
[----:B------:R-:W2:Y:S01]  /*9c70*/  LDL.64 R14, [R1] ;  /* 0x00000000010e7983 */ /* 0x000ea20000100a00 */
[----:B------:R-:W-:Y:S02]  /*9c80*/  IMAD.MOV.U32 R6, RZ, RZ, R26 ;  /* 0x000000ffff067224 */ /* 0x000fe400078e001a */
[----:B------:R-:W-:-:S02]  /*9c90*/  IMAD.MOV.U32 R7, RZ, RZ, R29 ;  /* 0x000000ffff077224 */ /* 0x000fc400078e001d */
        /* <DEDUP_REMOVED lines=24> */
[----:B--2---:R-:W-:-:S02]  /*9e20*/  IMAD.IADD R3, R14, 0x1, R12 ;  /* 0x000000010e037824 */ /* 0x004fc400078e020c */
[----:B---3--:R-:W-:-:S03]  /*9e30*/  IMAD.IADD R46, R14, 0x1, R11 ;  /* 0x000000010e2e7824 */ /* 0x008fc600078e020b */
[----:B------:R-:W-:Y:S02]  /*9e40*/  SHF.R.S32.HI R12, RZ, 0x1f, R3 ;  /* 0x0000001fff0c7819 */ /* 0x000fe40000011403 */
[----:B------:R-:W-:Y:S02]  /*9e50*/  SHF.R.S32.HI R45, RZ, 0x1f, R46 ;  /* 0x0000001fff2d7819 */ /* 0x000fe4000001142e */
[----:B------:R-:W-:Y:S02]  /*9e60*/  LEA.HI R12, R12, R3, RZ, 0x3 ;  /* 0x000000030c0c7211 */ /* 0x000fe400078f18ff */
[----:B------:R-:W-:Y:S02]  /*9e70*/  LEA.HI R21, R45, R46, RZ, 0x3 ;  /* 0x0000002e2d157211 */ /* 0x000fe400078f18ff */
[----:B------:R-:W-:Y:S02]  /*9e80*/  SHF.R.S32.HI R20, RZ, 0x3, R12 ;  /* 0x00000003ff147819 */ /* 0x000fe4000001140c */
[----:B------:R-:W-:Y:S01]  /*9e90*/  SHF.R.S32.HI R47, RZ, 0x3, R21 ;  /* 0x00000003ff2f7819 */ /* 0x000fe20000011415 */
[----:B------:R-:W-:Y:S06]  /*9ea0*/  BRA.DIV UR4, `(.L_x_11400) ;  /* 0x0000019204207947 */ /* 0x000fec000b800000 */
[----:B------:R-:W0:Y:S04]  /*9eb0*/  SHFL.IDX PT, R3, R13, RZ, 0x1e1f ;  /* 0x001e1fff0d037589 */ /* 0x000e2800000e0000 */
[----:B------:R-:W1:Y:S04]  /*9ec0*/  SHFL.IDX PT, R0, R0, RZ, 0x1e1f ;  /* 0x001e1fff00007589 */ /* 0x000e6800000e0000 */
[----:B------:R-:W2:Y:S04]  /*9ed0*/  SHFL.IDX PT, R5, R5, RZ, 0x1e1f ;  /* 0x001e1fff05057589 */ /* 0x000ea800000e0000 */
[----:B------:R3:W4:Y:S01]  /*9ee0*/  SHFL.IDX PT, R14, R4, RZ, 0x1e1f ;  /* 0x001e1fff040e7589 */ /* 0x00072200000e0000 */
[----:B0-----:R-:W-:-:S02]  /*9ef0*/  IMAD.MOV.U32 R37, RZ, RZ, R3 ;  /* 0x000000ffff257224 */ /* 0x001fc400078e0003 */
[----:B-1-3--:R-:W-:-:S07]  /*9f00*/  IMAD.MOV.U32 R36, RZ, RZ, R0 ;  /* 0x000000ffff247224 */ /* 0x00afce00078e0000 */
.L_x_11699:
[----:B------:R-:W3:Y:S01]  /*9f10*/  LDL R54, [R1+0x5c] ;  /* 0x00005c0001367983 */ /* 0x000ee20000100800 */
[----:B------:R-:W-:Y:S01]  /*9f20*/  IMAD R25, R22, R25, RZ ;  /* 0x0000001916197224 */ /* 0x000fe200078e02ff */
[----:B------:R-:W-:Y:S01]  /*9f30*/  BSSY B1, `(.L_x_11401) ;  /* 0x0000035000017945 */ /* 0x000fe20003800000 */
[----:B----4-:R-:W-:Y:S01]  /*9f40*/  IMAD.MOV.U32 R38, RZ, RZ, R14 ;  /* 0x000000ffff267224 */ /* 0x010fe200078e000e */
[----:B------:R-:W-:Y:S01]  /*9f50*/  CS2R R6, SRZ ;  /* 0x0000000000067805 */ /* 0x000fe2000001ff00 */
[----:B------:R-:W-:Y:S01]  /*9f60*/  IMAD R73, R73, -0xc0, R25 ;  /* 0xffffff4049497824 */ /* 0x000fe200078e0219 */
[----:B------:R-:W-:Y:S01]  /*9f70*/  ISETP.GE.AND P1, PT, R10, R25, PT ;  /* 0x000000190a00720c */ /* 0x000fe20003f26270 */
[----:B--2---:R-:W-:Y:S01]  /*9f80*/  IMAD.MOV.U32 R39, RZ, RZ, R5 ;  /* 0x000000ffff277224 */ /* 0x004fe200078e0005 */
[----:B------:R-:W-:Y:S02]  /*9f90*/  CS2R R4, SRZ ;  /* 0x0000000000047805 */ /* 0x000fe4000001ff00 */
[----:B------:R-:W-:-:S02]  /*9fa0*/  CS2R R8, SRZ ;  /* 0x0000000000087805 */ /* 0x000fc4000001ff00 */
[----:B------:R-:W-:Y:S02]  /*9fb0*/  VIMNMX R0, R73, 0xc0, PT ;  /* 0x000000c049007848 */ /* 0x000fe40003fe0100 */
        /* <DEDUP_REMOVED lines=10> */
[----:B---3--:R-:W-:Y:S01]  /*a060*/  LEA.HI R0, R54, R54, RZ, 0x1 ;  /* 0x0000003636007211 */ /* 0x008fe200078f08ff */
        /* <DEDUP_REMOVED lines=33> */
.L_x_11402:
[----:B------:R-:W-:Y:S05]  /*a280*/  BSYNC B1 ;  /* 0x0000000000017941 */ /* 0x000fea0003800000 */
.L_x_11401:
        /* <DEDUP_REMOVED lines=51> */
.L_x_11700:
[----:B------:R-:W-:Y:S05]  /*a5c0*/  BSYNC B1 ;  /* 0x0000000000017941 */ /* 0x000fea0003800000 */
.L_x_11403:
        /* <DEDUP_REMOVED lines=14> */
[----:B------:R-:W0:Y:S01]  /*a6b0*/  S2R R37, SR_TID.X ;  /* 0x0000000000257919 */ /* 0x000e220000002100 */
[----:B-----5:R-:W-:Y:S02]  /*a6c0*/  LOP3.LUT R36, R83, 0x18, R136, 0xf8, !PT ;  /* 0x0000001853247812 */ /* 0x020fe400078ef888 */
[----:B------:R-:W-:Y:S02]  /*a6d0*/  SHF.R.U64 R73, R4, 0x10, R5 ;  /* 0x0000001004497819 */ /* 0x000fe40000001205 */
[----:B------:R-:W-:Y:S02]  /*a6e0*/  LOP3.LUT R36, R36, R79, RZ, 0x3c, !PT ;  /* 0x0000004f24247212 */ /* 0x000fe400078e3cff */
[----:B------:R-:W-:Y:S02]  /*a6f0*/  SHF.R.U64 R71, R24, 0x10, R25 ;  /* 0x0000001018477819 */ /* 0x000fe40000001219 */
[--C-:B------:R-:W-:Y:S01]  /*a700*/  SHF.R.U64 R24, R26, 0x10, R27.reuse ;  /* 0x000000101a187819 */ /* 0x100fe2000000121b */
[----:B------:R-:W-:Y:S01]  /*a710*/  IMAD.IADD R38, R81, 0x1, R36 ;  /* 0x0000000151267824 */ /* 0x000fe200078e0224 */
[----:B------:R-:W-:-:S02]  /*a720*/  SHF.R.U32.HI R27, RZ, 0x10, R27 ;  /* 0x00000010ff1b7819 */ /* 0x000fc4000001161b */
[----:B------:R-:W-:Y:S02]  /*a730*/  PRMT R73, R65, 0x5410, R73 ;  /* 0x0000541041497816 */ /* 0x000fe40000000049 */
[----:B------:R-:W-:Y:S02]  /*a740*/  SHF.R.U32.HI R75, RZ, 0x10, R5 ;  /* 0x00000010ff4b7819 */ /* 0x000fe40000011605 */
[----:B------:R-:W-:Y:S01]  /*a750*/  SHF.R.U64 R26, R6, 0x10, R7 ;  /* 0x00000010061a7819 */ /* 0x000fe20000001207 */
[----:B------:R-:W-:Y:S01]  /*a760*/  IMAD.U32 R76, R73, 0x10000, RZ ;  /* 0x00010000494c7824 */ /* 0x000fe200078e00ff */
[----:B------:R-:W-:Y:S02]  /*a770*/  PRMT R71, R67, 0x5410, R71 ;  /* 0x0000541043477816 */ /* 0x000fe40000000047 */
[----:B------:R-:W-:Y:S02]  /*a780*/  SHF.R.U32.HI R6, RZ, 0x10, R7 ;  /* 0x00000010ff067819 */ /* 0x000fe40000011607 */
[----:B------:R-:W-:-:S02]  /*a790*/  PRMT R4, R68, 0x5410, R27 ;  /* 0x0000541044047816 */ /* 0x000fc4000000001b */
[----:B------:R-:W-:Y:S02]  /*a7a0*/  SHF.R.U32.HI R72, RZ, 0x10, R25 ;  /* 0x00000010ff487819 */ /* 0x000fe40000011619 */
[----:B------:R-:W-:Y:S02]  /*a7b0*/  PRMT R75, R66, 0x5410, R75 ;  /* 0x00005410424b7816 */ /* 0x000fe4000000004b */
[----:B------:R-:W-:Y:S02]  /*a7c0*/  PRMT R6, R49, 0x5432, R6 ;  /* 0x0000543231067816 */ /* 0x000fe40000000006 */
[----:B------:R-:W-:Y:S01]  /*a7d0*/  PRMT R72, R50, 0x5432, R72 ;  /* 0x0000543232487816 */ /* 0x000fe20000000048 */
[----:B0-----:R-:W-:Y:S01]  /*a7e0*/  VIADD R37, R37, 0xffffff80 ;  /* 0xffffff8025257836 */ /* 0x001fe20000000000 */
[----:B------:R-:W-:Y:S01]  /*a7f0*/  LOP3.LUT R73, R73, 0xffff0000, RZ, 0xc0, !PT ;  /* 0xffff000049497812 */ /* 0x000fe200078ec0ff */
[----:B------:R-:W-:Y:S01]  /*a800*/  IMAD.U32 R77, R6, 0x10000, RZ ;  /* 0x00010000064d7824 */ /* 0x000fe200078e00ff */
[----:B------:R-:W-:Y:S01]  /*a810*/  PRMT R26, R48, 0x5432, R26 ;  /* 0x00005432301a7816 */ /* 0x000fe2000000001a */
[----:B------:R-:W-:Y:S01]  /*a820*/  IMAD.U32 R78, R75, 0x10000, RZ ;  /* 0x000100004b4e7824 */ /* 0x000fe200078e00ff */
[----:B------:R-:W-:-:S02]  /*a830*/  LEA.HI R0, R37, R37, RZ, 0x1 ;  /* 0x0000002525007211 */ /* 0x000fc400078f08ff */
[----:B------:R-:W-:Y:S02]  /*a840*/  LOP3.LUT R75, R75, 0xffff0000, RZ, 0xc0, !PT ;  /* 0xffff00004b4b7812 */ /* 0x000fe400078ec0ff */
[----:B------:R-:W-:Y:S02]  /*a850*/  LOP3.LUT R0, R0, 0xfffffffe, RZ, 0xc0, !PT ;  /* 0xfffffffe00007812 */ /* 0x000fe400078ec0ff */
[----:B------:R-:W-:-:S03]  /*a860*/  PRMT R24, R51, 0x5432, R24 ;  /* 0x0000543233187816 */ /* 0x000fc60000000018 */
[----:B------:R-:W-:-:S05]  /*a870*/  IMAD.IADD R0, R37, 0x1, -R0 ;  /* 0x0000000125007824 */ /* 0x000fca00078e0a00 */
[----:B------:R-:W-:-:S04]  /*a880*/  LEA.HI R0, R3, R0, RZ, 0x1d ;  /* 0x0000000003007211 */ /* 0x000fc800078fe8ff */
[----:B------:R-:W-:-:S04]  /*a890*/  SHF.R.S32.HI R37, RZ, 0x1f, R0 ;  /* 0x0000001fff257819 */ /* 0x000fc80000011400 */
[----:B------:R-:W-:Y:S01]  /*a8a0*/  LEA.HI R37, R37, R0, RZ, 0x2 ;  /* 0x0000000025257211 */ /* 0x000fe200078f10ff */
[----:B------:R-:W-:-:S03]  /*a8b0*/  IMAD.SHL.U32 R0, R0, 0x8, RZ ;  /* 0x0000000800007824 */ /* 0x000fc600078e00ff */
[----:B------:R-:W-:Y:S02]  /*a8c0*/  SHF.R.S32.HI R37, RZ, 0x2, R37 ;  /* 0x00000002ff257819 */ /* 0x000fe40000011425 */
[----:B------:R-:W-:Y:S02]  /*a8d0*/  LOP3.LUT R36, R83, 0x18, R0, 0xf8, !PT ;  /* 0x0000001853247812 */ /* 0x000fe400078ef800 */
[----:B------:R-:W-:Y:S01]  /*a8e0*/  LEA R0, R38, UR38, 0x1 ;  /* 0x0000002626007c11 */ /* 0x000fe2000f8e08ff */
[----:B------:R-:W-:Y:S01]  /*a8f0*/  IMAD R37, R37, 0x1800, R81 ;  /* 0x0000180025257824 */ /* 0x000fe200078e0251 */
[----:B------:R-:W-:-:S05]  /*a900*/  LOP3.LUT R36, R36, R79, RZ, 0x3c, !PT ;  /* 0x0000004f24247212 */ /* 0x000fca00078e3cff */
[----:B------:R-:W-:Y:S02]  /*a910*/  IMAD.IADD R41, R37, 0x1, R36 ;  /* 0x0000000125297824 */ /* 0x000fe400078e0224 */
[----:B------:R-:W0:Y:S02]  /*a920*/  LDS.128 R36, [R0] ;  /* 0x0000000000247984 */ /* 0x000e240000000c00 */
        /* <DEDUP_REMOVED lines=9> */
[C---:B-1----:R-:W-:Y:S01]  /*a9c0*/  LOP3.LUT R39, R40.reuse, 0xffff0000, RZ, 0xc0, !PT ;  /* 0xffff000028277812 */ /* 0x042fe200078ec0ff */
[----:B------:R-:W-:Y:S01]  /*a9d0*/  IMAD.U32 R27, R40, 0x10000, RZ ;  /* 0x00010000281b7824 */ /* 0x000fe200078e00ff */
[----:B------:R-:W-:Y:S01]  /*a9e0*/  LOP3.LUT R40, R41, 0xffff0000, RZ, 0xc0, !PT ;  /* 0xffff000029287812 */ /* 0x000fe200078ec0ff */
[----:B------:R-:W-:Y:S01]  /*a9f0*/  IMAD.U32 R70, R43, 0x10000, RZ ;  /* 0x000100002b467824 */ /* 0x000fe200078e00ff */
[----:B------:R-:W-:Y:S01]  /*aa00*/  LOP3.LUT R25, R42, 0xffff0000, RZ, 0xc0, !PT ;  /* 0xffff00002a197812 */ /* 0x000fe200078ec0ff */
[C---:B------:R-:W-:Y:S01]  /*aa10*/  FMUL.FTZ R74, R27.reuse, R76 ;  /* 0x0000004c1b4a7220 */ /* 0x040fe20000410000 */
[-C--:B------:R-:W-:Y:S01]  /*aa20*/  FMUL.FTZ R80, R27, R36.reuse ;  /* 0x000000241b507220 */ /* 0x080fe20000410000 */
[----:B------:R-:W-:Y:S01]  /*aa30*/  IMAD.U32 R69, R41, 0x10000, RZ ;  /* 0x0001000029457824 */ /* 0x000fe200078e00ff */
[----:B------:R-:W-:Y:S01]  /*aa40*/  LOP3.LUT R71, R71, 0xffff0000, RZ, 0xc0, !PT ;  /* 0xffff000047477812 */ /* 0x000fe200078ec0ff */
[----:B------:R-:W-:Y:S01]  /*aa50*/  FFMA.FTZ R27, R65, R36, -R74 ;  /* 0x00000024411b7223 */ /* 0x000fe2000001084a */
[----:B------:R-:W-:-:S02]  /*aa60*/  IMAD.U32 R74, R72, 0x10000, RZ ;  /* 0x00010000484a7824 */ /* 0x000fc400078e00ff */
[----:B------:R-:W-:Y:S01]  /*aa70*/  FFMA.FTZ R36, R65, R76, R80 ;  /* 0x0000004c41247223 */ /* 0x000fe20000010050 */
[----:B------:R-:W-:Y:S01]  /*aa80*/  IMAD.U32 R41, R42, 0x10000, RZ ;  /* 0x000100002a297824 */ /* 0x000fe200078e00ff */
[----:B------:R-:W-:Y:S01]  /*aa90*/  LOP3.LUT R42, R43, 0xffff0000, RZ, 0xc0, !PT ;  /* 0xffff00002b2a7812 */ /* 0x000fe200078ec0ff */
[----:B------:R-:W-:Y:S02]  /*aaa0*/  IMAD.U32 R43, R4, 0x10000, RZ ;  /* 0x00010000042b7824 */ /* 0x000fe400078e00ff */
[----:B------:R-:W-:Y:S01]  /*aab0*/  FMUL.FTZ R65, R70, R77 ;  /* 0x0000004d46417220 */ /* 0x000fe20000410000 */
[----:B------:R-:W-:Y:S02]  /*aac0*/  IMAD.U32 R67, R37, 0x10000, RZ ;  /* 0x0001000025437824 */ /* 0x000fe400078e00ff */
[C---:B------:R-:W-:Y:S01]  /*aad0*/  FMUL.FTZ R76, R69.reuse, R74 ;  /* 0x0000004a454c7220 */ /* 0x040fe20000410000 */
[----:B------:R-:W-:Y:S01]  /*aae0*/  LOP3.LUT R72, R72, 0xffff0000, RZ, 0xc0, !PT ;  /* 0xffff000048487812 */ /* 0x000fe200078ec0ff */
[-C--:B------:R-:W-:Y:S01]  /*aaf0*/  FMUL.FTZ R70, R70, R43.reuse ;  /* 0x0000002b46467220 */ /* 0x080fe20000410000 */
[----:B------:R-:W-:Y:S01]  /*ab00*/  FFMA.FTZ R65, R68, R43, -R65 ;  /* 0x0000002b44417223 */ /* 0x000fe20000010841 */
[-C--:B------:R-:W-:Y:S01]  /*ab10*/  FMUL.FTZ R82, R69, R78.reuse ;  /* 0x0000004e45527220 */ /* 0x080fe20000410000 */
[----:B------:R-:W-:Y:S01]  /*ab20*/  FFMA.FTZ R76, R67, R78, R76 ;  /* 0x0000004e434c7223 */ /* 0x000fe2000001004c */
[----:B------:R-:W-:Y:S01]  /*ab30*/  FMUL.FTZ R43, R39, R73 ;  /* 0x00000049272b7220 */ /* 0x000fe20000410000 */
[----:B------:R-:W-:Y:S01]  /*ab40*/  LOP3.LUT R37, R37, 0xffff0000, RZ, 0xc0, !PT ;  /* 0xffff000025257812 */ /* 0x000fe200078ec0ff */
[----:B------:R-:W-:Y:S01]  /*ab50*/  FMUL.FTZ R39, R39, R71 ;  /* 0x0000004727277220 */ /* 0x000fe20000410000 */
[C---:B------:R-:W-:Y:S01]  /*ab60*/  FMUL.FTZ R78, R40.reuse, R75 ;  /* 0x0000004b284e7220 */ /* 0x040fe20000410000 */
[----:B------:R-:W-:Y:S01]  /*ab70*/  FMUL.FTZ R40, R40, R72 ;  /* 0x0000004828287220 */ /* 0x000fe20000410000 */
[----:B------:R-:W-:Y:S01]  /*ab80*/  FFMA.FTZ R77, R68, R77, R70 ;  /* 0x0000004d444d7223 */ /* 0x000fe20000010046 */
[----:B------:R-:W-:Y:S01]  /*ab90*/  FFMA.FTZ R82, R67, R74, -R82 ;  /* 0x0000004a43527223 */ /* 0x000fe20000010852 */
[----:B------:R-:W-:-:S02]  /*aba0*/  IMAD.U32 R70, R26, 0x10000, RZ ;  /* 0x000100001a467824 */ /* 0x000fc400078e00ff */
[----:B------:R-:W-:Y:S01]  /*abb0*/  FFMA.FTZ R74, R66, R71, -R43 ;  /* 0x00000047424a7223 */ /* 0x000fe2000001082b */
[----:B------:R-:W-:Y:S02]  /*abc0*/  IMAD.U32 R68, R24, 0x10000, RZ ;  /* 0x0001000018447824 */ /* 0x000fe400078e00ff */
[----:B------:R-:W-:Y:S01]  /*abd0*/  FFMA.FTZ R73, R66, R73, R39 ;  /* 0x0000004942497223 */ /* 0x000fe20000010027 */
[----:B------:R-:W-:Y:S01]  /*abe0*/  LOP3.LUT R26, R26, 0xffff0000, RZ, 0xc0, !PT ;  /* 0xffff00001a1a7812 */ /* 0x000fe200078ec0ff */
[C---:B------:R-:W-:Y:S01]  /*abf0*/  FFMA.FTZ R43, R37.reuse, R72, -R78 ;  /* 0x00000048252b7223 */ /* 0x040fe2000001084e */
[----:B------:R-:W-:Y:S01]  /*ac00*/  FFMA.FTZ R75, R37, R75, R40 ;  /* 0x0000004b254b7223 */ /* 0x000fe20000010028 */
[----:B------:R-:W-:Y:S01]  /*ac10*/  LOP3.LUT R39, R6, 0xffff0000, RZ, 0xc0, !PT ;  /* 0xffff000006277812 */ /* 0x000fe200078ec0ff */
[C---:B------:R-:W-:Y:S01]  /*ac20*/  FMUL.FTZ R66, R41.reuse, R70 ;  /* 0x0000004629427220 */ /* 0x040fe20000410000 */
[----:B------:R-:W-:Y:S01]  /*ac30*/  LOP3.LUT R24, R24, 0xffff0000, RZ, 0xc0, !PT ;  /* 0xffff000018187812 */ /* 0x000fe200078ec0ff */
[----:B------:R-:W-:Y:S01]  /*ac40*/  FMUL.FTZ R40, R41, R68 ;  /* 0x0000004429287220 */ /* 0x000fe20000410000 */
[----:B------:R-:W-:Y:S01]  /*ac50*/  LOP3.LUT R37, R4, 0xffff0000, RZ, 0xc0, !PT ;  /* 0xffff000004257812 */ /* 0x000fe200078ec0ff */
[C---:B------:R-:W-:Y:S01]  /*ac60*/  FMUL.FTZ R4, R25.reuse, R26 ;  /* 0x0000001a19047220 */ /* 0x040fe20000410000 */
[C---:B------:R-:W-:Y:S01]  /*ac70*/  FMUL.FTZ R67, R42.reuse, R39 ;  /* 0x000000272a437220 */ /* 0x040fe20000410000 */
[----:B------:R-:W-:Y:S01]  /*ac80*/  FMUL.FTZ R25, R25, R24 ;  /* 0x0000001819197220 */ /* 0x000fe20000410000 */
[C---:B------:R-:W-:Y:S01]  /*ac90*/  FFMA.FTZ R66, R7.reuse, R68, -R66 ;  /* 0x0000004407427223 */ /* 0x040fe20000010842 */
[-C--:B------:R-:W-:Y:S01]  /*aca0*/  FMUL.FTZ R6, R42, R37.reuse ;  /* 0x000000252a067220 */ /* 0x080fe20000410000 */
[----:B------:R-:W-:Y:S01]  /*acb0*/  FFMA.FTZ R40, R7, R70, R40 ;  /* 0x0000004607287223 */ /* 0x000fe20000010028 */
        /* <DEDUP_REMOVED lines=14> */
.L_x_11406:
[----:B------:R-:W-:Y:S05]  /*ada0*/  BSYNC B1 ;  /* 0x0000000000017941 */ /* 0x000fea0003800000 */
.L_x_11405:
[----:B------:R-:W-:Y:S04]  /*adb0*/  BSSY B1, `(.L_x_11407) ;  /* 0x000006f000017945 */ /* 0x000fe80003800000 */
[----:B------:R-:W-:Y:S05]  /*adc0*/  @P1 BRA `(.L_x_11408) ;  /* 0x0000000400b41947 */ /* 0x000fea0003800000 */
[----:B------:R-:W-:Y:S02]  /*add0*/  LEA.HI R47, R3, R47, RZ, 0x1d ;  /* 0x0000002f032f7211 */ /* 0x000fe400078fe8ff */
[----:B------:R-:W-:Y:S02]  /*ade0*/  LEA.HI R45, R45, R46, RZ, 0x5 ;  /* 0x0000002e2d2d7211 */ /* 0x000fe400078f28ff */
[----:B0-----:R-:W-:Y:S01]  /*adf0*/  SHF.R.S32.HI R4, RZ, 0x1f, R47 ;  /* 0x0000001fff047819 */ /* 0x001fe2000001142f */
[----:B------:R-:W-:Y:S01]  /*ae00*/  IMAD.SHL.U32 R0, R47, 0x8, RZ ;  /* 0x000000082f007824 */ /* 0x000fe200078e00ff */
[----:B------:R-:W-:Y:S02]  /*ae10*/  SHF.R.S32.HI R45, RZ, 0x5, R45 ;  /* 0x00000005ff2d7819 */ /* 0x000fe4000001142d */
[----:B------:R-:W-:Y:S02]  /*ae20*/  LEA.HI R4, R4, R47, RZ, 0x2 ;  /* 0x0000002f04047211 */ /* 0x000fe400078f10ff */
[----:B-----5:R-:W-:Y:S01]  /*ae30*/  LOP3.LUT R0, R83, 0x18, R0, 0xf8, !PT ;  /* 0x0000001853007812 */ /* 0x020fe200078ef800 */
[----:B------:R-:W-:Y:S01]  /*ae40*/  IMAD R45, R45, 0x1800, R81 ;  /* 0x000018002d2d7824 */ /* 0x000fe200078e0251 */
[----:B------:R-:W-:-:S02]  /*ae50*/  SHF.R.S32.HI R4, RZ, 0x2, R4 ;  /* 0x00000002ff047819 */ /* 0x000fc40000011404 */
[----:B------:R-:W-:Y:S02]  /*ae60*/  LOP3.LUT R21, R83, 0x18, R21, 0xf8, !PT ;  /* 0x0000001853157812 */ /* 0x000fe400078ef815 */
[-C--:B------:R-:W-:Y:S01]  /*ae70*/  LOP3.LUT R5, R0, R79.reuse, RZ, 0x3c, !PT ;  /* 0x0000004f00057212 */ /* 0x080fe200078e3cff */
[----:B------:R-:W-:Y:S01]  /*ae80*/  IMAD R4, R4, 0x1800, R81 ;  /* 0x0000180004047824 */ /* 0x000fe200078e0251 */
[----:B------:R-:W-:Y:S02]  /*ae90*/  LOP3.LUT R6, R21, R79, RZ, 0x3c, !PT ;  /* 0x0000004f15067212 */ /* 0x000fe400078e3cff */
[----:B------:R-:W-:Y:S01]  /*aea0*/  SHF.R.U64 R36, R28, 0x10, R29 ;  /* 0x000000101c247819 */ /* 0x000fe2000000121d */
[----:B------:R-:W-:Y:S01]  /*aeb0*/  IMAD.IADD R21, R4, 0x1, R5 ;  /* 0x0000000104157824 */ /* 0x000fe200078e0205 */
[--C-:B------:R-:W-:Y:S01]  /*aec0*/  SHF.R.U64 R28, R8, 0x10, R9.reuse ;  /* 0x00000010081c7819 */ /* 0x100fe20000001209 */
[----:B------:R-:W-:Y:S01]  /*aed0*/  IMAD.IADD R6, R45, 0x1, R6 ;  /* 0x000000012d067824 */ /* 0x000fe200078e0206 */
[----:B------:R-:W-:Y:S01]  /*aee0*/  SHF.R.U32.HI R9, RZ, 0x10, R9 ;  /* 0x00000010ff097819 */ /* 0x000fe20000011609 */
[----:B------:R-:W-:Y:S01]  /*aef0*/  IMAD R21, R21, 0x2, R2 ;  /* 0x0000000215157824 */ /* 0x000fe200078e0202 */
[----:B------:R-:W-:-:S02]  /*af00*/  PRMT R61, R61, 0x5410, R36 ;  /* 0x000054103d3d7816 */ /* 0x000fc40000000024 */
[----:B------:R-:W-:Y:S02]  /*af10*/  LEA R0, R6, UR38, 0x1 ;  /* 0x0000002606007c11 */ /* 0x000fe4000f8e08ff */
[----:B------:R-:W0:Y:S01]  /*af20*/  LDS.128 R24, [R21+0xc400] ;  /* 0x00c4000015187984 */ /* 0x000e220000000c00 */
[----:B------:R-:W-:Y:S01]  /*af30*/  PRMT R57, R57, 0x5410, R28 ;  /* 0x0000541039397816 */ /* 0x000fe2000000001c */
[----:B------:R-:W-:Y:S01]  /*af40*/  IMAD.U32 R37, R61, 0x10000, RZ ;  /* 0x000100003d257824 */ /* 0x000fe200078e00ff */
[----:B------:R-:W-:Y:S01]  /*af50*/  SHF.R.U32.HI R29, RZ, 0x10, R29 ;  /* 0x00000010ff1d7819 */ /* 0x000fe2000001161d */
[----:B------:R-:W1:Y:S01]  /*af60*/  LDS.128 R4, [R0] ;  /* 0x0000000000047984 */ /* 0x000e620000000c00 */
[----:B------:R-:W-:Y:S01]  /*af70*/  SHF.R.U64 R8, R10, 0x10, R11 ;  /* 0x000000100a087819 */ /* 0x000fe2000000120b */
[----:B------:R-:W-:Y:S01]  /*af80*/  IMAD.U32 R39, R57, 0x10000, RZ ;  /* 0x0001000039277824 */ /* 0x000fe200078e00ff */
[----:B------:R-:W-:Y:S02]  /*af90*/  PRMT R58, R58, 0x5410, R9 ;  /* 0x000054103a3a7816 */ /* 0x000fe40000000009 */
[----:B------:R-:W-:-:S02]  /*afa0*/  SHF.R.U64 R30, R30, 0x10, R31 ;  /* 0x000000101e1e7819 */ /* 0x000fc4000000121f */
[----:B------:R-:W-:Y:S01]  /*afb0*/  SHF.R.U32.HI R11, RZ, 0x10, R11 ;  /* 0x00000010ff0b7819 */ /* 0x000fe2000001160b */
        /* <DEDUP_REMOVED lines=10> */
[----:B------:R-:W-:Y:S02]  /*b060*/  PRMT R63, R63, 0x5410, R30 ;  /* 0x000054103f3f7816 */ /* 0x000fe4000000001e */
[----:B------:R-:W-:Y:S01]  /*b070*/  LOP3.LUT R60, R60, 0xffff0000, RZ, 0xc0, !PT ;  /* 0xffff00003c3c7812 */ /* 0x000fe200078ec0ff */
[C---:B0-----:R-:W-:Y:S01]  /*b080*/  IMAD.U32 R28, R24.reuse, 0x10000, RZ ;  /* 0x00010000181c7824 */ /* 0x041fe200078e00ff */
[----:B------:R-:W-:Y:S01]  /*b090*/  LOP3.LUT R24, R24, 0xffff0000, RZ, 0xc0, !PT ;  /* 0xffff000018187812 */ /* 0x000fe200078ec0ff */
[C---:B------:R-:W-:Y:S01]  /*b0a0*/  IMAD.U32 R29, R25.reuse, 0x10000, RZ ;  /* 0x00010000191d7824 */ /* 0x040fe200078e00ff */
[----:B------:R-:W-:Y:S01]  /*b0b0*/  LOP3.LUT R25, R25, 0xffff0000, RZ, 0xc0, !PT ;  /* 0xffff000019197812 */ /* 0x000fe200078ec0ff */
[----:B-1----:R-:W-:-:S02]  /*b0c0*/  IMAD.U32 R8, R4, 0x10000, RZ ;  /* 0x0001000004087824 */ /* 0x002fc400078e00ff */
[C---:B------:R-:W-:Y:S01]  /*b0d0*/  FMUL.FTZ R41, R28.reuse, R39 ;  /* 0x000000271c297220 */ /* 0x040fe20000410000 */
[-C--:B------:R-:W-:Y:S01]  /*b0e0*/  FMUL.FTZ R43, R28, R37.reuse ;  /* 0x000000251c2b7220 */ /* 0x080fe20000410000 */
[----:B------:R-:W-:Y:S02]  /*b0f0*/  IMAD.U32 R28, R62, 0x10000, RZ ;  /* 0x000100003e1c7824 */ /* 0x000fe400078e00ff */
[----:B------:R-:W-:Y:S01]  /*b100*/  FMUL.FTZ R40, R29, R36 ;  /* 0x000000241d287220 */ /* 0x000fe20000410000 */
[----:B------:R-:W-:Y:S02]  /*b110*/  IMAD.U32 R9, R5, 0x10000, RZ ;  /* 0x0001000005097824 */ /* 0x000fe400078e00ff */
[C---:B------:R-:W-:Y:S01]  /*b120*/  FFMA.FTZ R41, R8.reuse, R37, -R41 ;  /* 0x0000002508297223 */ /* 0x040fe20000010829 */
[----:B------:R-:W-:Y:S02]  /*b130*/  IMAD.U32 R31, R27, 0x10000, RZ ;  /* 0x000100001b1f7824 */ /* 0x000fe400078e00ff */
[----:B------:R-:W-:Y:S01]  /*b140*/  FFMA.FTZ R43, R8, R39, R43 ;  /* 0x00000027082b7223 */ /* 0x000fe2000001002b */
[----:B------:R-:W-:-:S02]  /*b150*/  IMAD.U32 R8, R64, 0x10000, RZ ;  /* 0x0001000040087824 */ /* 0x000fc400078e00ff */
[-C--:B------:R-:W-:Y:S01]  /*b160*/  FMUL.FTZ R42, R29, R28.reuse ;  /* 0x0000001c1d2a7220 */ /* 0x080fe20000410000 */
[----:B------:R-:W-:Y:S01]  /*b170*/  FFMA.FTZ R40, R9, R28, -R40 ;  /* 0x0000001c09287223 */ /* 0x000fe20000010828 */
[----:B------:R-:W-:Y:S01]  /*b180*/  FMUL.FTZ R28, R31, R38 ;  /* 0x000000261f1c7220 */ /* 0x000fe20000410000 */
[----:B------:R-:W-:Y:S01]  /*b190*/  LOP3.LUT R4, R4, 0xffff0000, RZ, 0xc0, !PT ;  /* 0xffff000004047812 */ /* 0x000fe200078ec0ff */
[----:B------:R-:W-:Y:S02]  /*b1a0*/  IMAD.U32 R11, R7, 0x10000, RZ ;  /* 0x00010000070b7824 */ /* 0x000fe400078e00ff */
[----:B------:R-:W-:Y:S01]  /*b1b0*/  FMUL.FTZ R31, R31, R8 ;  /* 0x000000081f1f7220 */ /* 0x000fe20000410000 */
[----:B------:R-:W-:Y:S01]  /*b1c0*/  FFMA.FTZ R42, R9, R36, R42 ;  /* 0x00000024092a7223 */ /* 0x000fe2000001002a */
[----:B------:R-:W-:Y:S01]  /*b1d0*/  LOP3.LUT R62, R62, 0xffff0000, RZ, 0xc0, !PT ;  /* 0xffff00003e3e7812 */ /* 0x000fe200078ec0ff */
[C---:B------:R-:W-:Y:S01]  /*b1e0*/  FMUL.FTZ R9, R24.reuse, R57 ;  /* 0x0000003918097220 */ /* 0x040fe20000410000 */
[----:B------:R-:W-:Y:S01]  /*b1f0*/  LOP3.LUT R5, R5, 0xffff0000, RZ, 0xc0, !PT ;  /* 0xffff000005057812 */ /* 0x000fe200078ec0ff */
        /* <DEDUP_REMOVED lines=10> */
[----:B------:R-:W-:Y:S02]  /*b2a0*/  IMAD.U32 R10, R6, 0x10000, RZ ;  /* 0x00010000060a7824 */ /* 0x000fe400078e00ff */
        /* <DEDUP_REMOVED lines=15> */
[----:B------:R-:W-:Y:S01]  /*b3a0*/  LOP3.LUT R7, R7, 0xffff0000, RZ, 0xc0, !PT ;  /* 0xffff000007077812 */ /* 0x000fe200078ec0ff */
[----:B------:R-:W-:Y:S01]  /*b3b0*/  FMUL.FTZ R27, R27, R64 ;  /* 0x000000401b1b7220 */ /* 0x000fe20000410000 */
[----:B------:R-:W-:Y:S01]  /*b3c0*/  F2FP.BF16.F32.PACK_AB R9, R31, R42 ;  /* 0x0000002a1f09723e */ /* 0x000fe200000010ff */
        /* <DEDUP_REMOVED lines=13> */
.L_x_11408:
[----:B------:R-:W-:Y:S05]  /*b4a0*/  BSYNC B1 ;  /* 0x0000000000017941 */ /* 0x000fea0003800000 */
.L_x_11407:
[----:B------:R-:W-:Y:S05]  /*b4b0*/  @P2 BRA `(.L_x_11389) ;  /* 0x00000004009c2947 */ /* 0x000fea0003800000 */
[----:B------:R-:W2:Y:S01]  /*b4c0*/  LDL R36, [R1+0x60] ;  /* 0x0000600001247983 */ /* 0x000ea20000100800 */
[----:B------:R-:W-:Y:S02]  /*b4d0*/  LEA.HI R3, R3, R20, RZ, 0x1d ;  /* 0x0000001403037211 */ /* 0x000fe400078fe8ff */
[----:B0-----:R-:W-:Y:S02]  /*b4e0*/  SHF.R.U64 R27, R32, 0x10, R33 ;  /* 0x00000010201b7819 */ /* 0x001fe40000001221 */
[----:B-1----:R-:W-:Y:S02]  /*b4f0*/  SHF.R.S32.HI R0, RZ, 0x1f, R3 ;  /* 0x0000001fff007819 */ /* 0x002fe40000011403 */
[----:B------:R-:W-:Y:S02]  /*b500*/  SHF.R.U64 R21, R12, 0x10, R13 ;  /* 0x000000100c157819 */ /* 0x000fe4000000120d */
[----:B------:R-:W-:Y:S01]  /*b510*/  LEA.HI R0, R0, R3, RZ, 0x2 ;  /* 0x0000000300007211 */ /* 0x000fe200078f10ff */
[----:B------:R-:W-:Y:S01]  /*b520*/  IMAD.SHL.U32 R3, R3, 0x8, RZ ;  /* 0x0000000803037824 */ /* 0x000fe200078e00ff */
[----:B------:R-:W-:-:S02]  /*b530*/  PRMT R52, R52, 0x5410, R27 ;  /* 0x0000541034347816 */ /* 0x000fc4000000001b */
[----:B------:R-:W-:Y:S02]  /*b540*/  SHF.R.S32.HI R0, RZ, 0x2, R0 ;  /* 0x00000002ff007819 */ /* 0x000fe40000011400 */
[----:B-----5:R-:W-:Y:S01]  /*b550*/  LOP3.LUT R3, R83, 0x18, R3, 0xf8, !PT ;  /* 0x0000001853037812 */ /* 0x020fe200078ef803 */
[----:B------:R-:W-:Y:S01]  /*b560*/  IMAD.U32 R26, R52, 0x10000, RZ ;  /* 0x00010000341a7824 */ /* 0x000fe200078e00ff */
[----:B------:R-:W-:Y:S01]  /*b570*/  PRMT R48, R48, 0x5410, R21 ;  /* 0x0000541030307816 */ /* 0x000fe20000000015 */
[----:B------:R-:W-:Y:S01]  /*b580*/  IMAD R0, R0, 0x1800, R81 ;  /* 0x0000180000007824 */ /* 0x000fe200078e0251 */
[----:B------:R-:W-:Y:S02]  /*b590*/  LOP3.LUT R3, R3, R79, RZ, 0x3c, !PT ;  /* 0x0000004f03037212 */ /* 0x000fe400078e3cff */
[----:B------:R-:W-:Y:S01]  /*b5a0*/  SHF.R.U32.HI R12, RZ, 0x10, R13 ;  /* 0x00000010ff0c7819 */ /* 0x000fe2000001160d */
[----:B------:R-:W-:Y:S01]  /*b5b0*/  IMAD.U32 R28, R48, 0x10000, RZ ;  /* 0x00010000301c7824 */ /* 0x000fe200078e00ff */
[----:B------:R-:W-:Y:S01]  /*b5c0*/  SHF.R.U32.HI R32, RZ, 0x10, R33 ;  /* 0x00000010ff207819 */ /* 0x000fe20000011621 */
[----:B------:R-:W-:Y:S01]  /*b5d0*/  IMAD.IADD R3, R0, 0x1, R3 ;  /* 0x0000000100037824 */ /* 0x000fe200078e0203 */
[----:B------:R-:W-:-:S02]  /*b5e0*/  SHF.R.U64 R25, R34, 0x10, R35 ;  /* 0x0000001022197819 */ /* 0x000fc40000001223 */
[----:B------:R-:W-:Y:S01]  /*b5f0*/  SHF.R.U32.HI R34, RZ, 0x10, R35 ;  /* 0x00000010ff227819 */ /* 0x000fe20000011623 */
[----:B------:R-:W-:Y:S01]  /*b600*/  IMAD R0, R3, 0x2, R2 ;  /* 0x0000000203007824 */ /* 0x000fe200078e0202 */
[--C-:B------:R-:W-:Y:S02]  /*b610*/  SHF.R.U64 R3, R14, 0x10, R15.reuse ;  /* 0x000000100e037819 */ /* 0x100fe4000000120f */
[----:B------:R-:W-:Y:S02]  /*b620*/  SHF.R.U32.HI R14, RZ, 0x10, R15 ;  /* 0x00000010ff0e7819 */ /* 0x000fe4000001160f */
[----:B------:R-:W0:Y:S01]  /*b630*/  LDS.128 R8, [R0+0xc400] ;  /* 0x00c4000000087984 */ /* 0x000e220000000c00 */
[----:B------:R-:W-:Y:S02]  /*b640*/  PRMT R49, R49, 0x5410, R12 ;  /* 0x0000541031317816 */ /* 0x000fe4000000000c */
[----:B------:R-:W-:Y:S02]  /*b650*/  PRMT R51, R51, 0x5410, R14 ;  /* 0x0000541033337816 */ /* 0x000fe4000000000e */
[----:B------:R-:W-:-:S02]  /*b660*/  PRMT R53, R53, 0x5410, R32 ;  /* 0x0000541035357816 */ /* 0x000fc40000000020 */
[----:B------:R-:W-:Y:S01]  /*b670*/  PRMT R50, R50, 0x5410, R3 ;  /* 0x0000541032327816 */ /* 0x000fe20000000003 */
[----:B------:R-:W-:Y:S01]  /*b680*/  IMAD.U32 R27, R51, 0x10000, RZ ;  /* 0x00010000331b7824 */ /* 0x000fe200078e00ff */
[----:B------:R-:W-:Y:S02]  /*b690*/  PRMT R55, R55, 0x5410, R34 ;  /* 0x0000541037377816 */ /* 0x000fe40000000022 */
[----:B------:R-:W-:Y:S01]  /*b6a0*/  PRMT R54, R54, 0x5410, R25 ;  /* 0x0000541036367816 */ /* 0x000fe20000000019 */
[----:B------:R-:W-:Y:S02]  /*b6b0*/  IMAD.U32 R25, R49, 0x10000, RZ ;  /* 0x0001000031197824 */ /* 0x000fe400078e00ff */
        /* <DEDUP_REMOVED lines=8> */
[----:B------:R-:W-:Y:S01]  /*b740*/  IMAD.U32 R15, R53, 0x10000, RZ ;  /* 0x00010000350f7824 */ /* 0x000fe200078e00ff */
[----:B------:R-:W-:Y:S01]  /*b750*/  LOP3.LUT R11, R11, 0xffff0000, RZ, 0xc0, !PT ;  /* 0xffff00000b0b7812 */ /* 0x000fe200078ec0ff */
[----:B------:R-:W-:Y:S01]  /*b760*/  FMUL.FTZ R33, R24, R27 ;  /* 0x0000001b18217220 */ /* 0x000fe20000410000 */
[----:B------:R-:W-:Y:S02]  /*b770*/  IMAD.U32 R21, R10, 0x10000, RZ ;  /* 0x000100000a157824 */ /* 0x000fe400078e00ff */
        /* <DEDUP_REMOVED lines=12> */
[----:B------:R-:W-:Y:S01]  /*b840*/  IMAD.U32 R14, R7, 0x10000, RZ ;  /* 0x00010000070e7824 */ /* 0x000fe200078e00ff */
[----:B------:R-:W-:Y:S01]  /*b850*/  LOP3.LUT R15, R48, 0xffff0000, RZ, 0xc0, !PT ;  /* 0xffff0000300f7812 */ /* 0x000fe200078ec0ff */
[----:B------:R-:W-:Y:S01]  /*b860*/  FMUL.FTZ R24, R24, R3 ;  /* 0x0000000318187220 */ /* 0x000fe20000410000 */
[----:B------:R-:W-:Y:S01]  /*b870*/  FFMA.FTZ R31, R12, R25, R31 ;  /* 0x000000190c1f7223 */ /* 0x000fe2000001001f */
        /* <DEDUP_REMOVED lines=24> */
[-C--:B------:R-:W-:Y:S01]  /*ba00*/  FMUL.FTZ R10, R10, R3.reuse ;  /* 0x000000030a0a7220 */ /* 0x080fe20000410000 */
[----:B------:R-:W-:Y:S01]  /*ba10*/  LOP3.LUT R6, R6, 0xffff0000, RZ, 0xc0, !PT ;  /* 0xffff000006067812 */ /* 0x000fe200078ec0ff */
[----:B------:R-:W-:Y:S01]  /*ba20*/  FMUL.FTZ R20, R11, R8 ;  /* 0x000000080b147220 */ /* 0x000fe20000410000 */
[----:B------:R-:W-:Y:S01]  /*ba30*/  LOP3.LUT R7, R7, 0xffff0000, RZ, 0xc0, !PT ;  /* 0xffff000007077812 */ /* 0x000fe200078ec0ff */
[-C--:B------:R-:W-:Y:S02]  /*ba40*/  FMUL.FTZ R13, R11, R4.reuse ;  /* 0x000000040b0d7220 */ /* 0x080fe40000410000 */
        /* <DEDUP_REMOVED lines=14> */
.L_x_11389:
[----:B------:R-:W-:Y:S05]  /*bb30*/  BSYNC B0 ;  /* 0x0000000000007941 */ /* 0x000fea0003800000 */
.L_x_11382:
        /* <DEDUP_REMOVED lines=8> */
.L_x_11380:
[----:B0--3--:R-:W-:-:S05]  /*bbc0*/  IMAD.U32 R0, RZ, RZ, UR37 ;  /* 0x00000025ff007e24 */ /* 0x009fca000f8e00ff */
[----:B------:R-:W-:-:S13]  /*bbd0*/  ISETP.NE.AND P0, PT, R0, 0x3, PT ;  /* 0x000000030000780c */ /* 0x000fda0003f05270 */
[----:B------:R-:W-:Y:S05]  /*bbe0*/  @!P0 BRA `(.L_x_11409) ;  /* 0x0000000000048947 */ /* 0x000fea0003800000 */
[----:B------:R-:W-:Y:S01]  /*bbf0*/  BPT.TRAP 0x1 ;  /* 0x000000040000795c */ /* 0x000fe20000300000 */
.L_x_11409:
[----:B-12-4-:R-:W-:Y:S01]  /*bc00*/  IMAD R3, R16, 0x8, R2 ;  /* 0x0000000810037824 */ /* 0x016fe200078e0202 */
[----:B------:R-:W-:-:S04]  /*bc10*/  SHF.L.U32 R0, R18, 0x1f, RZ ;  /* 0x0000001f12007819 */ /* 0x000fc800000006ff */
[----:B------:R0:W1:Y:S01]  /*bc20*/  SYNCS.PHASECHK.TRANS64.TRYWAIT P2, [R3+URZ+0x2d830], R0 ;  /* 0x02d83000030075a7 */ /* 0x000062000804017f */
[----:B------:R-:W-:Y:S05]  /*bc30*/  @!P0 BRA `(.L_x_11410) ;  /* 0x0000000000048947 */ /* 0x000fea0003800000 */
[----:B------:R-:W-:Y:S01]  /*bc40*/  BPT.TRAP 0x1 ;  /* 0x000000040000795c */ /* 0x000fe20000300000 */
.L_x_11410:
[----:B------:R-:W2:Y:S02]  /*bc50*/  S2R R4, SR_TID.X ;  /* 0x0000000000047919 */ /* 0x000ea40000002100 */
[----:B--2---:R-:W-:-:S04]  /*bc60*/  LOP3.LUT R4, R4, 0x7f, RZ, 0xc0, !PT ;  /* 0x0000007f04047812 */ /* 0x004fc800078ec0ff */
[----:B------:R-:W-:Y:S01]  /*bc70*/  ISETP.NE.AND P1, PT, R4, RZ, PT ;  /* 0x000000ff0400720c */ /* 0x000fe20003f25270 */
[----:B-1----:R-:W-:-:S12]  /*bc80*/  @P2 BRA `(.L_x_11411) ;  /* 0x0000000000082947 */ /* 0x002fd80003800000 */
[----:B------:R-:W1:Y:S02]  /*bc90*/  SYNCS.PHASECHK.TRANS64.TRYWAIT P2, [R3+URZ+0x2d830], R0 ;  /* 0x02d83000030075a7 */ /* 0x000e64000804017f */
[----:B-1----:R-:W-:Y:S05]  /*bca0*/  @!P2 BRA `(.L_x_11412) ;  /* 0x000001740028a947 */ /* 0x002fea0003800000 */
.L_x_11411:
[----:B------:R-:W-:Y:S05]  /*bcb0*/  WARPSYNC.ALL ;  /* 0x0000000000007948 */ /* 0x000fea0003800000 */
[----:B01----:R-:W-:Y:S01]  /*bcc0*/  VIADD R0, R2, 0x15400 ;  /* 0x0001540002007836 */ /* 0x003fe20000000000 */
[----:B------:R-:W-:-:S04]  /*bcd0*/  LOP3.LUT R12, R44, 0x10000, RZ, 0xfc, !PT ;  /* 0x000100002c0c7812 */ /* 0x000fc800078efcff */
[----:B------:R-:W-:-:S04]  /*bce0*/  SHF.R.U32.HI R0, RZ, 0x4, R0 ;  /* 0x00000004ff007819 */ /* 0x000fc80000011600 */
[----:B------:R-:W-:-:S04]  /*bcf0*/  LOP3.LUT R0, R0, 0x3fff, RZ, 0xc0, !PT ;  /* 0x00003fff00007812 */ /* 0x000fc800078ec0ff */
[----:B------:R-:W-:Y:S01]  /*bd00*/  LOP3.LUT R4, R0, 0x10000, RZ, 0xfc, !PT ;  /* 0x0001000000047812 */ /* 0x000fe200078efcff */
[----:B------:R-:W-:Y:S02]  /*bd10*/  IMAD.MOV.U32 R13, RZ, RZ, -0x7fffffe0 ;  /* 0x80000020ff0d7424 */ /* 0x000fe400078e00ff */
[----:B------:R-:W-:Y:S01]  /*bd20*/  IMAD.MOV.U32 R5, RZ, RZ, -0x7fffffe0 ;  /* 0x80000020ff057424 */ /* 0x000fe200078e00ff */
[C---:B------:R-:W-:Y:S01]  /*bd30*/  R2UR UR4, R12.reuse ;  /* 0x000000000c0472ca */ /* 0x040fe200000e0000 */
[----:B------:R0:W-:Y:S01]  /*bd40*/  STL [R1+0x8], R4 ;  /* 0x0000080401007387 */ /* 0x0001e20000100800 */
[----:B------:R-:W-:Y:S01]  /*bd50*/  R2UR UR5, R13 ;  /* 0x000000000d0572ca */ /* 0x000fe200000e0000 */
[----:B-----5:R-:W-:Y:S01]  /*bd60*/  WARPGROUP.ARRIVE ;  /* 0x00000000000079c5 */ /* 0x020fe20000000000 */
[----:B------:R-:W-:Y:S01]  /*bd70*/  R2UR UR7, R5 ;  /* 0x00000000050772ca */ /* 0x000fe200000e0000 */
[----:B------:R-:W-:Y:S01]  /*bd80*/  VIADD R152, R12, 0x2 ;  /* 0x000000020c987836 */ /* 0x000fe20000000000 */
[----:B------:R-:W2:Y:S01]  /*bd90*/  LDL R8, [R1+0x44] ;  /* 0x0000440001087983 */ /* 0x000ea20000100800 */
[----:B------:R-:W-:Y:S01]  /*bda0*/  IMAD.MOV.U32 R153, RZ, RZ, -0x7fffffe0 ;  /* 0x80000020ff997424 */ /* 0x000fe200078e00ff */
[----:B------:R-:W1:Y:S01]  /*bdb0*/  LDC R0, c[0x0][0x448] ;  /* 0x00011200ff007b82 */ /* 0x000e620000000800 */
[----:B------:R-:W-:Y:S01]  /*bdc0*/  IMAD.MOV.U32 R7, RZ, RZ, -0x7fffffe0 ;  /* 0x80000020ff077424 */ /* 0x000fe200078e00ff */
[----:B------:R-:W2:Y:S01]  /*bdd0*/  LDL R91, [R1+0x1c] ;  /* 0x00001c00015b7983 */ /* 0x000ea20000100800 */
[----:B0-----:R-:W-:-:S05]  /*bde0*/  IMAD R4, R16, 0x600, R4 ;  /* 0x0000060010047824 */ /* 0x001fca00078e0204 */
[----:B------:R-:W-:-:S13]  /*bdf0*/  R2UR UR6, R4 ;  /* 0x00000000040672ca */ /* 0x000fda00000e0000 */
[----:B------:R-:W-:Y:S01]  /*be00*/  HGMMA.64x128x16.F32.BF16 R24, gdesc[UR4], RZ, !UPT, gsb0 ;  /* 0x01e00000041879f0 */ /* 0x000fe2000c0018ff */
[----:B------:R-:W-:Y:S01]  /*be10*/  VIADD R6, R4, 0x2 ;  /* 0x0000000204067836 */ /* 0x000fe20000000000 */
[----:B------:R-:W-:Y:S02]  /*be20*/  R2UR UR4, R152 ;  /* 0x00000000980472ca */ /* 0x000fe400000e0000 */
[----:B------:R-:W-:Y:S02]  /*be30*/  R2UR UR5, R153 ;  /* 0x00000000990572ca */ /* 0x000fe400000e0000 */
[----:B------:R-:W-:Y:S02]  /*be40*/  R2UR UR6, R6 ;  /* 0x00000000060672ca */ /* 0x000fe400000e0000 */
[----:B------:R-:W-:Y:S01]  /*be50*/  R2UR UR7, R7 ;  /* 0x00000000070772ca */ /* 0x000fe200000e0000 */
[----:B------:R-:W-:Y:S02]  /*be60*/  VIADD R150, R12, 0x300 ;  /* 0x000003000c967836 */ /* 0x000fe40000000000 */
[----:B------:R-:W-:-:S02]  /*be70*/  VIADD R6, R4, 0x200 ;  /* 0x0000020004067836 */ /* 0x000fc40000000000 */
[----:B------:R-:W-:Y:S02]  /*be80*/  IMAD.MOV.U32 R151, RZ, RZ, -0x7fffffe0 ;  /* 0x80000020ff977424 */ /* 0x000fe400078e00ff */
[----:B------:R-:W-:Y:S01]  /*be90*/  IMAD.MOV.U32 R7, RZ, RZ, -0x7fffffe0 ;  /* 0x80000020ff077424 */ /* 0x000fe200078e00ff */
[----:B------:R-:W-:Y:S02]  /*bea0*/  WARPGROUP.DEPBAR.LE gsb0, 0x0 ;  /* 0x00008000000079c5 */ /* 0x000fe40000010000 */
[----:B------:R-:W-:-:S06]  /*beb0*/  WARPGROUP.ARRIVE ;  /* 0x00000000000079c5 */ /* 0x000fcc0000000000 */
[----:B------:R-:W-:Y:S01]  /*bec0*/  HGMMA.64x128x16.F32.BF16 R24, gdesc[UR4], R24, gsb0 ;  /* 0x01e00000041879f0 */ /* 0x000fe20008001818 */
        /* <DEDUP_REMOVED lines=36> */
[----:B------:R-:W-:Y:S02]  /*c110*/  R2UR UR7, R5 ;  /* 0x00000000050772ca */ /* 0x000fe400000e0000 */
[----:B-1----:R-:W-:-:S13]  /*c120*/  ISETP.NE.AND P2, PT, R0, 0x1, PT ;  /* 0x000000010000780c */ /* 0x002fda0003f45270 */
[----:B------:R-:W0:Y:S08]  /*c130*/  @P2 LDC R5, c[0x0][0x44c] ;  /* 0x00011300ff052b82 */ /* 0x000e300000000800 */
[----:B------:R-:W1:Y:S01]  /*c140*/  @P2 LDC R7, c[0x0][0x450] ;  /* 0x00011400ff072b82 */ /* 0x000e620000000800 */
[----:B--2---:R-:W-:Y:S02]  /*c150*/  IMAD.IADD R8, R8, 0x1, R91 ;  /* 0x0000000108087824 */ /* 0x004fe400078e025b */
[----:B------:R-:W-:Y:S01]  /*c160*/  IMAD.MOV.U32 R9, RZ, RZ, -0x80 ;  /* 0xffffff80ff097424 */ /* 0x000fe200078e00ff */
[----:B------:R-:W-:-:S02]  /*c170*/  WARPGROUP.DEPBAR.LE gsb0, 0x0 ;  /* 0x00008000000079c5 */ /* 0x000fc40000010000 */
[----:B------:R-:W-:-:S06]  /*c180*/  WARPGROUP.ARRIVE ;  /* 0x00000000000079c5 */ /* 0x000fcc0000000000 */
[----:B------:R-:W-:Y:S01]  /*c190*/  HGMMA.64x128x16.F32.BF16 R24, gdesc[UR4], R24, gsb0 ;  /* 0x01e00000041879f0 */ /* 0x000fe20008001818 */
[----:B0-----:R-:W-:Y:S01]  /*c1a0*/  @P2 IMAD.HI.U32 R0, R8, R5, RZ ;  /* 0x0000000508002227 */ /* 0x001fe200078e00ff */
[----:B------:R-:W-:Y:S01]  /*c1b0*/  ULDC.64 UR4, c[0x0][0x9e0] ;  /* 0x0002780000047ab9 */ /* 0x000fe20000000a00 */
[----:B------:R-:W-:-:S03]  /*c1c0*/  ULDC UR6, c[0x0][0x9dc] ;  /* 0x0002770000067ab9 */ /* 0x000fc60000000800 */
[----:B-1----:R-:W-:Y:S01]  /*c1d0*/  @P2 SHF.R.U32.HI R8, RZ, R7, R0 ;  /* 0x00000007ff082219 */ /* 0x002fe20000011600 */
[----:B------:R-:W-:Y:S01]  /*c1e0*/  IMAD R9, R88, R9, 0x80 ;  /* 0x0000008058097424 */ /* 0x000fe200078e0209 */
[----:B------:R-:W-:-:S03]  /*c1f0*/  UISETP.GE.AND UP0, UPT, UR5, 0x1, UPT ;  /* 0x000000010500788c */ /* 0x000fc6000bf06270 */
[----:B------:R-:W0:Y:S01]  /*c200*/  SHFL.IDX PT, R11, R8, RZ, 0x1c1f ;  /* 0x001c1fff080b7589 */ /* 0x000e2200000e0000 */
[----:B------:R-:W-:Y:S02]  /*c210*/  @!P1 VIADD R0, R3, 0x2d840 ;  /* 0x0002d84003009836 */ /* 0x000fe40000000000 */
[----:B------:R-:W-:Y:S01]  /*c220*/  VIADD R4, R9, 0x1 ;  /* 0x0000000109047836 */ /* 0x000fe20000000000 */
[----:B------:R-:W-:Y:S01]  /*c230*/  PLOP3.LUT P3, PT, PT, PT, UP0, 0x40, 0x0 ;  /* 0x000000000000781c */ /* 0x000fe20003f6e808 */
[----:B------:R-:W-:Y:S01]  /*c240*/  IMAD.U32 R10, RZ, RZ, UR6 ;  /* 0x00000006ff0a7e24 */ /* 0x000fe2000f8e00ff */
[----:B------:R-:W-:Y:S01]  /*c250*/  @!P1 PRMT R0, RZ, 0x654, R0 ;  /* 0x00000654ff009816 */ /* 0x000fe20000000000 */
[----:B------:R-:W-:-:S03]  /*c260*/  IMAD R3, R139, -0x2, R4 ;  /* 0xfffffffe8b037824 */ /* 0x000fc600078e0204 */
[----:B------:R-:W-:Y:S02]  /*c270*/  LOP3.LUT R4, RZ, R10, RZ, 0x33, !PT ;  /* 0x0000000aff047212 */ /* 0x000fe400078e33ff */
[----:B------:R-:W-:-:S05]  /*c280*/  IADD3 R3, -R22, R3, R138 ;  /* 0x0000000316037210 */ /* 0x000fca0007ffe18a */
[C---:B------:R-:W-:Y:S02]  /*c290*/  VIADD R6, R3.reuse, UR4 ;  /* 0x0000000403067c36 */ /* 0x040fe40008000000 */
[----:B------:R-:W-:Y:S01]  /*c2a0*/  IMAD.IADD R5, R3, 0x1, R4 ;  /* 0x0000000103057824 */ /* 0x000fe200078e0204 */
[----:B------:R-:W-:Y:S01]  /*c2b0*/  LEA R4, R88, 0xffffff80, 0x7 ;  /* 0xffffff8058047811 */ /* 0x000fe200078e38ff */
[----:B------:R-:W-:Y:S02]  /*c2c0*/  WARPGROUP.DEPBAR.LE gsb0, 0x0 ;  /* 0x00008000000079c5 */ /* 0x000fe40000010000 */
[----:B------:R1:W-:Y:S02]  /*c2d0*/  @!P1 SYNCS.ARRIVE.TRANS64.RED.A1T0 RZ, [R0+URZ], RZ ;  /* 0x000000ff00ff99a7 */ /* 0x0003e4000810043f */
[----:B-1----:R-:W-:-:S04]  /*c2e0*/  IMAD.IADD R0, R138, 0x1, R9 ;  /* 0x000000018a007824 */ /* 0x002fc800078e0209 */
[----:B------:R-:W-:Y:S02]  /*c2f0*/  IMAD R7, R139, -0x2, R0 ;  /* 0xfffffffe8b077824 */ /* 0x000fe400078e0200 */
[----:B0-----:R-:W-:-:S03]  /*c300*/  IMAD.IADD R0, R5, 0x1, R11 ;  /* 0x0000000105007824 */ /* 0x001fc600078e020b */
[----:B------:R-:W-:Y:S01]  /*c310*/  VIADDMNMX R3, R11, R6, R7, PT ;  /* 0x000000060b037246 */ /* 0x000fe20003800107 */
        /* <DEDUP_REMOVED lines=13> */
.L_x_11415:
[----:B------:R-:W-:-:S06]  /*c3f0*/  UISETP.NE.AND UP1, UPT, UR5, 0x1, UPT ;  /* 0x000000010500788c */ /* 0x000fcc000bf25270 */
[----:B------:R-:W-:-:S05]  /*c400*/  PLOP3.LUT P3, PT, PT, PT, UP1, 0x80, 0x0 ;  /* 0x000000000000781c */ /* 0x000fca0003f6f018 */
[----:B------:R-:W-:-:S08]  /*c410*/  @UP1 ULDC.64 UR6, c[0x0][0x9e8] ;  /* 0x00027a0000061ab9 */ /* 0x000fd00000000a00 */
[----:B------:R-:W-:-:S05]  /*c420*/  @P3 IMAD.HI.U32 R20, R11, UR6, RZ ;  /* 0x000000060b143c27 */ /* 0x000fca000f8e00ff */
[----:B------:R-:W-:-:S07]  /*c430*/  @P3 SHF.R.U32.HI R11, RZ, UR7, R20 ;  /* 0x00000007ff0b3c19 */ /* 0x000fce0008011614 */
.L_x_11416:
[----:B------:R-:W-:Y:S05]  /*c440*/  BSYNC B0 ;  /* 0x0000000000007941 */ /* 0x000fea0003800000 */
.L_x_11414:
[----:B------:R-:W-:-:S04]  /*c450*/  IMAD R20, R11, UR5, -R4 ;  /* 0x000000050b147c24 */ /* 0x000fc8000f8e0a04 */
[----:B------:R-:W-:-:S05]  /*c460*/  IMAD R20, R139, -0x2, R20 ;  /* 0xfffffffe8b147824 */ /* 0x000fca00078e0214 */
[----:B------:R-:W-:Y:S02]  /*c470*/  VIMNMX R0, R0, R20, !PT ;  /* 0x0000001400007248 */ /* 0x000fe40007fe0100 */
[----:B------:R-:W-:-:S07]  /*c480*/  VIADDMNMX R3, R20, UR5, R3, PT ;  /* 0x0000000514037c46 */ /* 0x000fce000b800103 */
.L_x_11413:
[C---:B------:R-:W-:Y:S02]  /*c490*/  ISETP.GE.AND P3, PT, R9.reuse, 0x2, PT ;  /* 0x000000020900780c */ /* 0x040fe40003f66270 */
[----:B------:R-:W-:Y:S02]  /*c4a0*/  ISETP.GE.AND P5, PT, R9, 0x9, PT ;  /* 0x000000090900780c */ /* 0x000fe40003fa6270 */
[----:B------:R-:W-:Y:S02]  /*c4b0*/  ISETP.GT.AND P4, PT, R0, 0x1, !P3 ;  /* 0x000000010000780c */ /* 0x000fe40005f84270 */
[----:B------:R-:W-:Y:S02]  /*c4c0*/  LOP3.LUT R23, R23, 0xfffffffd, RZ, 0xc0, !PT ;  /* 0xfffffffd17177812 */ /* 0x000fe400078ec0ff */
[----:B------:R-:W-:-:S04]  /*c4d0*/  ISETP.LT.OR P4, PT, R3, 0x2, P4 ;  /* 0x000000020300780c */ /* 0x000fc80002781670 */
[----:B------:R-:W-:Y:S02]  /*c4e0*/  FSEL R25, R25, -INF , !P4 ;  /* 0xff80000019197808 */ /* 0x000fe40006000000 */
[----:B------:R-:W-:Y:S02]  /*c4f0*/  ISETP.GT.AND P4, PT, R0, 0x8, !P5 ;  /* 0x000000080000780c */ /* 0x000fe40006f84270 */
[----:B------:R-:W-:Y:S02]  /*c500*/  @P5 LOP3.LUT R23, R23, 0x2, RZ, 0xfc, !PT ;  /* 0x0000000217175812 */ /* 0x000fe400078efcff */
        /* <DEDUP_REMOVED lines=196> */
.L_x_11419:
[----:B------:R-:W-:-:S06]  /*d150*/  UISETP.NE.AND UP1, UPT, UR5, 0x1, UPT ;  /* 0x000000010500788c */ /* 0x000fcc000bf25270 */
[----:B------:R-:W-:-:S05]  /*d160*/  PLOP3.LUT P6, PT, PT, PT, UP1, 0x80, 0x0 ;  /* 0x000000000000781c */ /* 0x000fca0003fcf018 */
[----:B------:R-:W-:-:S08]  /*d170*/  @UP1 ULDC.64 UR6, c[0x0][0x9e8] ;  /* 0x00027a0000061ab9 */ /* 0x000fd00000000a00 */
[----:B------:R-:W-:Y:S01]  /*d180*/  @P6 IMAD.HI.U32 R0, R3, UR6, RZ ;  /* 0x0000000603006c27 */ /* 0x000fe2000f8e00ff */
[----:B------:R-:W-:-:S13]  /*d190*/  PLOP3.LUT P6, PT, PT, PT, UP1, 0x80, 0x0 ;  /* 0x000000000000781c */ /* 0x000fda0003fcf018 */
[----:B------:R-:W-:-:S07]  /*d1a0*/  @P6 SHF.R.U32.HI R3, RZ, UR7, R0 ;  /* 0x00000007ff036c19 */ /* 0x000fce0008011600 */
.L_x_11420:
[----:B------:R-:W-:Y:S05]  /*d1b0*/  BSYNC B0 ;  /* 0x0000000000007941 */ /* 0x000fea0003800000 */
.L_x_11418:
[----:B------:R-:W-:-:S04]  /*d1c0*/  IMAD R4, R3, UR5, -R4 ;  /* 0x0000000503047c24 */ /* 0x000fc8000f8e0a04 */
[----:B------:R-:W-:-:S05]  /*d1d0*/  IMAD R4, R139, -0x2, R4 ;  /* 0xfffffffe8b047824 */ /* 0x000fca00078e0204 */
[----:B------:R-:W-:Y:S02]  /*d1e0*/  VIMNMX R5, R5, R4, !PT ;  /* 0x0000000405057248 */ /* 0x000fe40007fe0100 */
[----:B------:R-:W-:-:S07]  /*d1f0*/  VIADDMNMX R6, R4, UR5, R6, PT ;  /* 0x0000000504067c46 */ /* 0x000fce000b800106 */
.L_x_11417:
[----:B------:R-:W-:Y:S01]  /*d200*/  ISETP.GT.AND P3, PT, R5, 0x1, !P3 ;  /* 0x000000010500780c */ /* 0x000fe20005f64270 */
[----:B------:R-:W-:Y:S01]  /*d210*/  ULDC UR39, c[0x0][0x988] ;  /* 0x0002620000277ab9 */ /* 0x000fe20000000800 */
[----:B------:R-:W2:Y:S01]  /*d220*/  LDL R93, [R1+0x20] ;  /* 0x00002000015d7983 */ /* 0x000ea20000100800 */
[----:B------:R-:W-:Y:S02]  /*d230*/  LOP3.LUT P6, RZ, R23, 0x2000000, RZ, 0xc0, !PT ;  /* 0x0200000017ff7812 */ /* 0x000fe400078cc0ff */
        /* <DEDUP_REMOVED lines=28> */
[C---:B------:R-:W-:Y:S02]  /*d400*/  ISETP.LT.OR P3, PT, R6.reuse, 0x12, P3 ;  /* 0x000000120600780c */ /* 0x040fe40001f61670 */
[----:B------:R-:W-:Y:S02]  /*d410*/  FMNMX.FTZ R3, R49, R0, !PT ;  /* 0x0000000031037209 */ /* 0x000fe40007810000 */
[----:B------:R-:W-:Y:S02]  /*d420*/  FSEL R35, R35, -INF , !P3 ;  /* 0xff80000023237808 */ /* 0x000fe40005800000 */
[----:B------:R-:W-:Y:S02]  /*d430*/  ISETP.GT.AND P3, PT, R5, 0x18, !P6 ;  /* 0x000000180500780c */ /* 0x000fe40007764270 */
[----:B------:R-:W-:Y:S02]  /*d440*/  LOP3.LUT P6, RZ, R23, 0x4000, RZ, 0xc0, !PT ;  /* 0x0000400017ff7812 */ /* 0x000fe400078cc0ff */
        /* <DEDUP_REMOVED lines=43> */
[----:B------:R-:W-:Y:S01]  /*d700*/  ISETP.GT.AND P4, PT, R5, 0x71, !P4 ;  /* 0x000000710500780c */ /* 0x000fe20006784270 */
[----:B------:R-:W0:Y:S01]  /*d710*/  SHFL.BFLY PT, R3, R4, 0x2, 0x1f ;  /* 0x0c401f0004037f89 */ /* 0x000e2200000e0000 */
[----:B------:R-:W-:Y:S02]  /*d720*/  FSEL R50, R50, -INF , !P3 ;  /* 0xff80000032327808 */ /* 0x000fe40005800000 */
[----:B------:R-:W-:Y:S02]  /*d730*/  LOP3.LUT P3, RZ, R23, 0x40000, RZ, 0xc0, !PT ;  /* 0x0004000017ff7812 */ /* 0x000fe4000786c0ff */
[C---:B------:R-:W-:Y:S02]  /*d740*/  ISETP.GT.AND P5, PT, R5.reuse, 0x78, !P5 ;  /* 0x000000780500780c */ /* 0x040fe40006fa4270 */
[----:B------:R-:W-:Y:S02]  /*d750*/  ISETP.GT.AND P3, PT, R5, 0x31, !P3 ;  /* 0x000000310500780c */ /* 0x000fe40005f64270 */
[----:B------:R-:W-:-:S02]  /*d760*/  ISETP.LT.OR P4, PT, R6, 0x72, P4 ;  /* 0x000000720600780c */ /* 0x000fc40002781670 */
[C---:B------:R-:W-:Y:S02]  /*d770*/  ISETP.LT.OR P3, PT, R6.reuse, 0x32, P3 ;  /* 0x000000320600780c */ /* 0x040fe40001f61670 */
[----:B------:R-:W-:Y:S02]  /*d780*/  ISETP.LT.OR P5, PT, R6, 0x79, P5 ;  /* 0x000000790600780c */ /* 0x000fe40002fa1670 */
[----:B------:R-:W-:Y:S02]  /*d790*/  FSEL R51, R51, -INF , !P3 ;  /* 0xff80000033337808 */ /* 0x000fe40005800000 */
[----:B------:R-:W-:Y:S02]  /*d7a0*/  LOP3.LUT P3, RZ, R23, 0x20000, RZ, 0xc0, !PT ;  /* 0x0002000017ff7812 */ /* 0x000fe4000786c0ff */
[----:B------:R-:W-:Y:S02]  /*d7b0*/  FSEL R83, R83, -INF , !P4 ;  /* 0xff80000053537808 */ /* 0x000fe40006000000 */
[----:B------:R-:W-:-:S02]  /*d7c0*/  ISETP.GT.AND P3, PT, R5, 0x38, !P3 ;  /* 0x000000380500780c */ /* 0x000fc40005f64270 */
[----:B------:R-:W-:Y:S02]  /*d7d0*/  FSEL R89, R86, -INF , !P5 ;  /* 0xff80000056597808 */ /* 0x000fe40006800000 */
[----:B------:R-:W-:Y:S02]  /*d7e0*/  ISETP.LT.OR P3, PT, R6, 0x39, P3 ;  /* 0x000000390600780c */ /* 0x000fe40001f61670 */
[----:B0-----:R-:W-:Y:S02]  /*d7f0*/  FMNMX.FTZ R7, R4, R3, !PT ;  /* 0x0000000304077209 */ /* 0x001fe40007810000 */
[----:B------:R-:W-:Y:S02]  /*d800*/  FSEL R54, R54, -INF , !P3 ;  /* 0xff80000036367808 */ /* 0x000fe40005800000 */
[----:B------:R-:W-:Y:S01]  /*d810*/  LOP3.LUT P3, RZ, R23, 0x10000, RZ, 0xc0, !PT ;  /* 0x0001000017ff7812 */ /* 0x000fe2000786c0ff */
[----:B------:R-:W0:Y:S03]  /*d820*/  SHFL.BFLY PT, R0, R7, 0x1, 0x1f ;  /* 0x0c201f0007007f89 */ /* 0x000e2600000e0000 */
[----:B------:R-:W-:-:S04]  /*d830*/  ISETP.GT.AND P3, PT, R5, 0x39, !P3 ;  /* 0x000000390500780c */ /* 0x000fc80005f64270 */
[----:B------:R-:W-:-:S04]  /*d840*/  ISETP.LT.OR P3, PT, R6, 0x3a, P3 ;  /* 0x0000003a0600780c */ /* 0x000fc80001f61670 */
[----:B------:R-:W-:Y:S02]  /*d850*/  FSEL R55, R55, -INF , !P3 ;  /* 0xff80000037377808 */ /* 0x000fe40005800000 */
[----:B------:R-:W-:-:S04]  /*d860*/  LOP3.LUT P3, RZ, R23, 0x8000, RZ, 0xc0, !PT ;  /* 0x0000800017ff7812 */ /* 0x000fc8000786c0ff */
[----:B------:R-:W-:-:S04]  /*d870*/  ISETP.GT.AND P3, PT, R5, 0x40, !P3 ;  /* 0x000000400500780c */ /* 0x000fc80005f64270 */
[----:B------:R-:W-:Y:S02]  /*d880*/  ISETP.LT.OR P3, PT, R6, 0x41, P3 ;  /* 0x000000410600780c */ /* 0x000fe40001f61670 */
[----:B0-----:R-:W-:Y:S02]  /*d890*/  FMNMX.FTZ R0, R7, R0, !PT ;  /* 0x0000000007007209 */ /* 0x001fe40007810000 */
[----:B------:R-:W-:Y:S02]  /*d8a0*/  FSEL R58, R58, -INF , !P3 ;  /* 0xff8000003a3a7808 */ /* 0x000fe40005800000 */
[----:B------:R-:W-:Y:S01]  /*d8b0*/  ISETP.GT.AND P3, PT, R5, 0x41, !P6 ;  /* 0x000000410500780c */ /* 0x000fe20007764270 */
[----:B------:R-:W-:Y:S01]  /*d8c0*/  FMUL.FTZ R3, R0, UR39 ;  /* 0x0000002700037c20 */ /* 0x000fe20008410000 */
[----:B------:R-:W-:Y:S02]  /*d8d0*/  LOP3.LUT P6, RZ, R23, 0x8, RZ, 0xc0, !PT ;  /* 0x0000000817ff7812 */ /* 0x000fe400078cc0ff */
        /* <DEDUP_REMOVED lines=54> */
[--C-:B------:R-:W-:Y:S01]  /*dc40*/  FFMA.FTZ R9, R25, UR39, -R3.reuse ;  /* 0x0000002719097c23 */ /* 0x100fe20008010803 */
[----:B------:R-:W-:Y:S01]  /*dc50*/  FSEL R26, R26, -INF , !P3 ;  /* 0xff8000001a1a7808 */ /* 0x000fe20005800000 */
        /* <DEDUP_REMOVED lines=32> */
[--C-:B------:R-:W-:Y:S01]  /*de60*/  FFMA.FTZ R41, R64, UR39, -R3.reuse ;  /* 0x0000002740297c23 */ /* 0x100fe20008010803 */
[----:B------:R-:W-:-:S02]  /*de70*/  FFMA.FTZ R64, R77, UR39, -R3 ;  /* 0x000000274d407c23 */ /* 0x000fc40008010803 */
[----:B------:R-:W-:-:S03]  /*de80*/  FMNMX.FTZ R7, R43, R4, !PT ;  /* 0x000000042b077209 */ /* 0x000fc60007810000 */
[----:B------:R-:W3:Y:S01]  /*de90*/  MUFU.EX2 R21, R21 ;  /* 0x0000001500157308 */ /* 0x000ee20000000800 */
[----:B------:R-:W-:-:S04]  /*dea0*/  FMNMX.FTZ R4, R46, R7, !PT ;  /* 0x000000072e047209 */ /* 0x000fc80007810000 */
[----:B------:R-:W-:-:S03]  /*deb0*/  FMNMX.FTZ R7, R47, R4, !PT ;  /* 0x000000042f077209 */ /* 0x000fc60007810000 */
[----:B------:R-:W4:Y:S01]  /*dec0*/  MUFU.EX2 R28, R28 ;  /* 0x0000001c001c7308 */ /* 0x000f220000000800 */
[----:B------:R-:W-:-:S04]  /*ded0*/  FMNMX.FTZ R4, R50, R7, !PT ;  /* 0x0000000732047209 */ /* 0x000fc80007810000 */
[----:B------:R-:W-:-:S03]  /*dee0*/  FMNMX.FTZ R7, R51, R4, !PT ;  /* 0x0000000433077209 */ /* 0x000fc60007810000 */
[----:B------:R-:W5:Y:S01]  /*def0*/  MUFU.EX2 R25, R25 ;  /* 0x0000001900197308 */ /* 0x000f620000000800 */
[----:B------:R-:W-:-:S04]  /*df00*/  FMNMX.FTZ R4, R54, R7, !PT ;  /* 0x0000000736047209 */ /* 0x000fc80007810000 */
[----:B------:R-:W-:-:S03]  /*df10*/  FMNMX.FTZ R7, R55, R4, !PT ;  /* 0x0000000437077209 */ /* 0x000fc60007810000 */
[----:B------:R-:W2:Y:S01]  /*df20*/  MUFU.EX2 R29, R29 ;  /* 0x0000001d001d7308 */ /* 0x000ea20000000800 */
[----:B------:R-:W-:-:S04]  /*df30*/  FMNMX.FTZ R4, R58, R7, !PT ;  /* 0x000000073a047209 */ /* 0x000fc80007810000 */
[----:B------:R-:W-:-:S03]  /*df40*/  FMNMX.FTZ R7, R59, R4, !PT ;  /* 0x000000043b077209 */ /* 0x000fc60007810000 */
[----:B------:R-:W2:Y:S01]  /*df50*/  MUFU.EX2 R32, R32 ;  /* 0x0000002000207308 */ /* 0x000ea20000000800 */
[----:B------:R-:W-:-:S04]  /*df60*/  FMNMX.FTZ R4, R62, R7, !PT ;  /* 0x000000073e047209 */ /* 0x000fc80007810000 */
[----:B------:R-:W-:-:S03]  /*df70*/  FMNMX.FTZ R7, R63, R4, !PT ;  /* 0x000000043f077209 */ /* 0x000fc60007810000 */
[----:B------:R-:W2:Y:S01]  /*df80*/  MUFU.EX2 R33, R33 ;  /* 0x0000002100217308 */ /* 0x000ea20000000800 */
[----:B------:R-:W-:-:S04]  /*df90*/  FMNMX.FTZ R4, R66, R7, !PT ;  /* 0x0000000742047209 */ /* 0x000fc80007810000 */
[----:B------:R-:W-:Y:S01]  /*dfa0*/  FMNMX.FTZ R11, R67, R4, !PT ;  /* 0x00000004430b7209 */ /* 0x000fe20007810000 */
[--C-:B------:R-:W-:Y:S01]  /*dfb0*/  FFMA.FTZ R4, R52, UR39, -R3.reuse ;  /* 0x0000002734047c23 */ /* 0x100fe20008010803 */
[----:B------:R-:W-:Y:S01]  /*dfc0*/  FFMA.FTZ R52, R69, UR39, -R3 ;  /* 0x0000002745347c23 */ /* 0x000fe20008010803 */
[----:B------:R0:W-:Y:S01]  /*dfd0*/  MUFU.EX2 R7, R49 ;  /* 0x0000003100077308 */ /* 0x0001e20000000800 */
[----:B------:R-:W-:-:S04]  /*dfe0*/  FMNMX.FTZ R20, R70, R11, !PT ;  /* 0x0000000b46147209 */ /* 0x000fc80007810000 */
[----:B------:R-:W-:-:S03]  /*dff0*/  FMNMX.FTZ R11, R71, R20, !PT ;  /* 0x00000014470b7209 */ /* 0x000fc60007810000 */
[----:B------:R-:W2:Y:S01]  /*e000*/  MUFU.EX2 R90, R90 ;  /* 0x0000005a005a7308 */ /* 0x000ea20000000800 */
[----:B------:R-:W-:Y:S01]  /*e010*/  FMNMX.FTZ R20, R74, R11, !PT ;  /* 0x0000000b4a147209 */ /* 0x000fe20007810000 */
[----:B0-----:R-:W-:-:S03]  /*e020*/  FFMA.FTZ R49, R68, UR39, -R3 ;  /* 0x0000002744317c23 */ /* 0x001fc60008010803 */
[----:B------:R-:W-:-:S03]  /*e030*/  FMNMX.FTZ R37, R75, R20, !PT ;  /* 0x000000144b257209 */ /* 0x000fc60007810000 */
[----:B------:R0:W-:Y:S01]  /*e040*/  MUFU.EX2 R11, R53 ;  /* 0x00000035000b7308 */ /* 0x0001e20000000800 */
[----:B------:R-:W-:-:S04]  /*e050*/  FMNMX.FTZ R20, R78, R37, !PT ;  /* 0x000000254e147209 */ /* 0x000fc80007810000 */
[----:B------:R-:W-:-:S03]  /*e060*/  FMNMX.FTZ R5, R79, R20, !PT ;  /* 0x000000144f057209 */ /* 0x000fc60007810000 */
[----:B------:R1:W-:Y:S01]  /*e070*/  MUFU.EX2 R37, R40 ;  /* 0x0000002800257308 */ /* 0x0003e20000000800 */
[----:B------:R-:W-:Y:S01]  /*e080*/  FMNMX.FTZ R20, R82, R5, !PT ;  /* 0x0000000552147209 */ /* 0x000fe20007810000 */
[----:B0-----:R-:W-:-:S03]  /*e090*/  FFMA.FTZ R53, R72, UR39, -R3 ;  /* 0x0000002748357c23 */ /* 0x001fc60008010803 */
[----:B------:R-:W-:-:S03]  /*e0a0*/  FMNMX.FTZ R20, R83, R20, !PT ;  /* 0x0000001453147209 */ /* 0x000fc60007810000 */
[----:B------:R-:W-:Y:S01]  /*e0b0*/  MUFU.EX2 R44, R44 ;  /* 0x0000002c002c7308 */ /* 0x000fe20000000800 */
[----:B------:R-:W-:-:S04]  /*e0c0*/  FMNMX.FTZ R20, R89, R20, !PT ;  /* 0x0000001459147209 */ /* 0x000fc80007810000 */
[----:B------:R-:W-:-:S03]  /*e0d0*/  FMNMX.FTZ R20, R87, R20, !PT ;  /* 0x0000001457147209 */ /* 0x000fc60007810000 */
[----:B------:R-:W-:Y:S02]  /*e0e0*/  MUFU.EX2 R45, R45 ;  /* 0x0000002d002d7308 */ /* 0x000fe40000000800 */
[----:B------:R-:W1:Y:S06]  /*e0f0*/  SHFL.BFLY PT, R5, R20, 0x2, 0x1f ;  /* 0x0c401f0014057f89 */ /* 0x000e6c00000e0000 */
[----:B------:R-:W-:Y:S08]  /*e100*/  MUFU.EX2 R36, R36 ;  /* 0x0000002400247308 */ /* 0x000ff00000000800 */
[----:B------:R-:W-:Y:S08]  /*e110*/  MUFU.EX2 R4, R4 ;  /* 0x0000000400047308 */ /* 0x000ff00000000800 */
[----:B------:R-:W-:Y:S01]  /*e120*/  MUFU.EX2 R56, R56 ;  /* 0x0000003800387308 */ /* 0x000fe20000000800 */
[----:B-1----:R-:W-:Y:S01]  /*e130*/  FMNMX.FTZ R40, R20, R5, !PT ;  /* 0x0000000514287209 */ /* 0x002fe20007810000 */
[--C-:B------:R-:W-:Y:S01]  /*e140*/  FFMA.FTZ R5, R80, UR39, -R3.reuse ;  /* 0x0000002750057c23 */ /* 0x100fe20008010803 */
[----:B------:R-:W-:-:S03]  /*e150*/  FFMA.FTZ R20, R81, UR39, -R3 ;  /* 0x0000002751147c23 */ /* 0x000fc60008010803 */
[----:B------:R-:W0:Y:S02]  /*e160*/  SHFL.BFLY PT, R65, R40, 0x1, 0x1f ;  /* 0x0c201f0028417f89 */ /* 0x000e2400000e0000 */
[----:B------:R-:W-:Y:S08]  /*e170*/  MUFU.EX2 R57, R57 ;  /* 0x0000003900397308 */ /* 0x000ff00000000800 */
[----:B------:R-:W-:Y:S08]  /*e180*/  MUFU.EX2 R86, R86 ;  /* 0x0000005600567308 */ /* 0x000ff00000000800 */
[----:B------:R-:W-:Y:S01]  /*e190*/  MUFU.EX2 R41, R41 ;  /* 0x0000002900297308 */ /* 0x000fe20000000800 */
[----:B0-----:R-:W-:Y:S01]  /*e1a0*/  FMNMX.FTZ R6, R40, R65, !PT ;  /* 0x0000004128067209 */ /* 0x001fe20007810000 */
[----:B------:R-:W-:-:S06]  /*e1b0*/  FFMA.FTZ R40, R84, UR39, -R3 ;  /* 0x0000002754287c23 */ /* 0x000fcc0008010803 */
[----:B------:R-:W-:Y:S01]  /*e1c0*/  MUFU.EX2 R48, R48 ;  /* 0x0000003000307308 */ /* 0x000fe20000000800 */
[----:B------:R-:W-:Y:S01]  /*e1d0*/  FFMA.FTZ R3, R85, UR39, -R3 ;  /* 0x0000002755037c23 */ /* 0x000fe20008010803 */
[C---:B------:R-:W-:Y:S01]  /*e1e0*/  FSETP.NEU.FTZ.AND P3, PT, R6.reuse, -INF , PT ;  /* 0xff8000000600780b */ /* 0x040fe20003f7d000 */
[----:B------:R-:W-:-:S05]  /*e1f0*/  FMUL.FTZ R92, R6, UR39 ;  /* 0x00000027065c7c20 */ /* 0x000fca0008410000 */
[----:B------:R-:W-:Y:S01]  /*e200*/  FSEL R92, R92, RZ, P3 ;  /* 0x000000ff5c5c7208 */ /* 0x000fe20001800000 */
[----:B------:R-:W-:Y:S04]  /*e210*/  MUFU.EX2 R49, R49 ;  /* 0x0000003100317308 */ /* 0x000fe80000000800 */
[--C-:B------:R-:W-:Y:S01]  /*e220*/  FFMA.FTZ R73, R46, UR39, -R92.reuse ;  /* 0x000000272e497c23 */ /* 0x100fe2000801085c */
[--C-:B------:R-:W-:Y:S01]  /*e230*/  FFMA.FTZ R46, R55, UR39, -R92.reuse ;  /* 0x00000027372e7c23 */ /* 0x100fe2000801085c */
[----:B------:R-:W-:Y:S01]  /*e240*/  FADD.FTZ R55, R24, R9 ;  /* 0x0000000918377221 */ /* 0x000fe20000010000 */
[--C-:B------:R-:W-:Y:S01]  /*e250*/  FFMA.FTZ R65, R26, UR39, -R92.reuse ;  /* 0x000000271a417c23 */ /* 0x100fe2000801085c */
[--C-:B------:R-:W-:Y:S01]  /*e260*/  FFMA.FTZ R68, R27, UR39, -R92.reuse ;  /* 0x000000271b447c23 */ /* 0x100fe2000801085c */
[--C-:B------:R-:W-:Y:S01]  /*e270*/  FFMA.FTZ R80, R43, UR39, -R92.reuse ;  /* 0x000000272b507c23 */ /* 0x100fe2000801085c */
[----:B------:R-:W-:Y:S01]  /*e280*/  FADD.FTZ R26, R8, R55 ;  /* 0x00000037081a7221 */ /* 0x000fe20000010000 */
[--C-:B------:R-:W-:Y:S01]  /*e290*/  FFMA.FTZ R43, R54, UR39, -R92.reuse ;  /* 0x00000027362b7c23 */ /* 0x100fe2000801085c */
[--C-:B------:R-:W-:Y:S01]  /*e2a0*/  FFMA.FTZ R27, R30, UR39, -R92.reuse ;  /* 0x000000271e1b7c23 */ /* 0x100fe2000801085c */
[----:B------:R-:W-:Y:S01]  /*e2b0*/  FFMA.FTZ R54, R63, UR39, -R92 ;  /* 0x000000273f367c23 */ /* 0x000fe2000801085c */
[----:B---3--:R-:W-:Y:S01]  /*e2c0*/  FADD.FTZ R63, R21, R26 ;  /* 0x0000001a153f7221 */ /* 0x008fe20000010000 */
[----:B------:R-:W-:Y:S01]  /*e2d0*/  MUFU.EX2 R65, R65 ;  /* 0x0000004100417308 */ /* 0x000fe20000000800 */
[--C-:B------:R-:W-:Y:S01]  /*e2e0*/  FFMA.FTZ R72, R31, UR39, -R92.reuse ;  /* 0x000000271f487c23 */ /* 0x100fe2000801085c */
[--C-:B------:R-:W-:Y:S01]  /*e2f0*/  FFMA.FTZ R31, R34, UR39, -R92.reuse ;  /* 0x00000027221f7c23 */ /* 0x100fe2000801085c */
[----:B----4-:R-:W-:Y:S01]  /*e300*/  FADD.FTZ R30, R28, R63 ;  /* 0x0000003f1c1e7221 */ /* 0x010fe20000010000 */
[--C-:B------:R-:W-:Y:S01]  /*e310*/  FFMA.FTZ R84, R47, UR39, -R92.reuse ;  /* 0x000000272f547c23 */ /* 0x100fe2000801085c */
[--C-:B------:R-:W-:Y:S01]  /*e320*/  FFMA.FTZ R47, R58, UR39, -R92.reuse ;  /* 0x000000273a2f7c23 */ /* 0x100fe2000801085c */
[----:B------:R-:W-:Y:S01]  /*e330*/  FFMA.FTZ R58, R67, UR39, -R92 ;  /* 0x00000027433a7c23 */ /* 0x000fe2000801085c */
[----:B-----5:R-:W-:Y:S01]  /*e340*/  FADD.FTZ R30, R25, R30 ;  /* 0x0000001e191e7221 */ /* 0x020fe20000010000 */
[----:B------:R-:W0:Y:S01]  /*e350*/  MUFU.EX2 R68, R68 ;  /* 0x0000004400447308 */ /* 0x000e220000000800 */
[--C-:B------:R-:W-:Y:S01]  /*e360*/  FFMA.FTZ R76, R35, UR39, -R92.reuse ;  /* 0x00000027234c7c23 */ /* 0x100fe2000801085c */
[----:B------:R-:W-:Y:S01]  /*e370*/  FFMA.FTZ R35, R38, UR39, -R92 ;  /* 0x0000002726237c23 */ /* 0x000fe2000801085c */
[----:B--2---:R-:W-:Y:S01]  /*e380*/  FADD.FTZ R67, R29, R30 ;  /* 0x0000001e1d437221 */ /* 0x004fe20000010000 */
[--C-:B------:R-:W-:Y:S01]  /*e390*/  FFMA.FTZ R38, R39, UR39, -R92.reuse ;  /* 0x0000002727267c23 */ /* 0x100fe2000801085c */
[--C-:B------:R-:W-:Y:S01]  /*e3a0*/  FFMA.FTZ R69, R42, UR39, -R92.reuse ;  /* 0x000000272a457c23 */ /* 0x100fe2000801085c */
[----:B------:R-:W-:Y:S01]  /*e3b0*/  F2FP.BF16.F32.PACK_AB R24, R9, R24 ;  /* 0x000000180918723e */ /* 0x000fe200000010ff */
[----:B------:R-:W-:Y:S01]  /*e3c0*/  FADD.FTZ R30, R32, R67 ;  /* 0x00000043201e7221 */ /* 0x000fe20000010000 */
[----:B------:R-:W1:Y:S01]  /*e3d0*/  MUFU.EX2 R27, R27 ;  /* 0x0000001b001b7308 */ /* 0x000e620000000800 */
[--C-:B------:R-:W-:Y:S01]  /*e3e0*/  FFMA.FTZ R39, R50, UR39, -R92.reuse ;  /* 0x0000002732277c23 */ /* 0x100fe2000801085c */
[----:B------:R-:W-:Y:S01]  /*e3f0*/  FFMA.FTZ R42, R51, UR39, -R92 ;  /* 0x00000027332a7c23 */ /* 0x000fe2000801085c */
[----:B------:R-:W-:Y:S01]  /*e400*/  FADD.FTZ R67, R33, R30 ;  /* 0x0000001e21437221 */ /* 0x000fe20000010000 */
[--C-:B------:R-:W-:Y:S01]  /*e410*/  FFMA.FTZ R51, R62, UR39, -R92.reuse ;  /* 0x000000273e337c23 */ /* 0x100fe2000801085c */
[--C-:B------:R-:W-:Y:S01]  /*e420*/  FFMA.FTZ R50, R59, UR39, -R92.reuse ;  /* 0x000000273b327c23 */ /* 0x100fe2000801085c */
[----:B------:R-:W-:Y:S01]  /*e430*/  FFMA.FTZ R55, R66, UR39, -R92 ;  /* 0x0000002742377c23 */ /* 0x000fe2000801085c */
[----:B------:R-:W-:Y:S01]  /*e440*/  FADD.FTZ R67, R90, R67 ;  /* 0x000000435a437221 */ /* 0x000fe20000010000 */
[----:B------:R-:W2:Y:S01]  /*e450*/  MUFU.EX2 R72, R72 ;  /* 0x0000004800487308 */ /* 0x000ea20000000800 */
[----:B0-----:R-:W-:Y:S01]  /*e460*/  FADD.FTZ R26, R65, R68 ;  /* 0x00000044411a7221 */ /* 0x001fe20000010000 */
[--C-:B------:R-:W-:Y:S01]  /*e470*/  FFMA.FTZ R59, R70, UR39, -R92.reuse ;  /* 0x00000027463b7c23 */ /* 0x100fe2000801085c */
[----:B------:R-:W-:Y:S01]  /*e480*/  FADD.FTZ R34, R44, R67 ;  /* 0x000000432c227221 */ /* 0x000fe20000010000 */
[--C-:B------:R-:W-:Y:S01]  /*e490*/  FFMA.FTZ R71, R71, UR39, -R92.reuse ;  /* 0x0000002747477c23 */ /* 0x100fe2000801085c */
[----:B------:R-:W-:Y:S01]  /*e4a0*/  F2FP.BF16.F32.PACK_AB R28, R25, R28 ;  /* 0x0000001c191c723e */ /* 0x000fe200000010ff */
[----:B------:R-:W-:Y:S01]  /*e4b0*/  FFMA.FTZ R74, R74, UR39, -R92 ;  /* 0x000000274a4a7c23 */ /* 0x000fe2000801085c */
[----:B------:R-:W-:Y:S01]  /*e4c0*/  F2FP.BF16.F32.PACK_AB R25, R68, R65 ;  /* 0x000000414419723e */ /* 0x000fe200000010ff */
[----:B------:R-:W0:Y:S01]  /*e4d0*/  MUFU.EX2 R31, R31 ;  /* 0x0000001f001f7308 */ /* 0x000e220000000800 */
[----:B-1----:R-:W-:Y:S01]  /*e4e0*/  FADD.FTZ R63, R27, R26 ;  /* 0x0000001a1b3f7221 */ /* 0x002fe20000010000 */
[--C-:B------:R-:W-:Y:S01]  /*e4f0*/  FFMA.FTZ R75, R75, UR39, -R92.reuse ;  /* 0x000000274b4b7c23 */ /* 0x100fe2000801085c */
[--C-:B------:R-:W-:Y:S01]  /*e500*/  FFMA.FTZ R78, R78, UR39, -R92.reuse ;  /* 0x000000274e4e7c23 */ /* 0x100fe2000801085c */
[--C-:B------:R-:W-:Y:S01]  /*e510*/  FFMA.FTZ R79, R79, UR39, -R92.reuse ;  /* 0x000000274f4f7c23 */ /* 0x100fe2000801085c */
[--C-:B------:R-:W-:Y:S01]  /*e520*/  FFMA.FTZ R82, R82, UR39, -R92.reuse ;  /* 0x0000002752527c23 */ /* 0x100fe2000801085c */
[--C-:B------:R-:W-:Y:S01]  /*e530*/  FFMA.FTZ R83, R83, UR39, -R92.reuse ;  /* 0x0000002753537c23 */ /* 0x100fe2000801085c */
[--C-:B------:R-:W-:Y:S01]  /*e540*/  FFMA.FTZ R89, R89, UR39, -R92.reuse ;  /* 0x0000002759597c23 */ /* 0x100fe2000801085c */
[----:B------:R-:W1:Y:S01]  /*e550*/  MUFU.EX2 R76, R76 ;  /* 0x0000004c004c7308 */ /* 0x000e620000000800 */
[C---:B--2---:R-:W-:Y:S01]  /*e560*/  FADD.FTZ R26, R72.reuse, R63 ;  /* 0x0000003f481a7221 */ /* 0x044fe20000010000 */
[----:B------:R-:W-:Y:S01]  /*e570*/  F2FP.BF16.F32.PACK_AB R27, R72, R27 ;  /* 0x0000001b481b723e */ /* 0x000fe200000010ff */
[----:B------:R-:W-:-:S05]  /*e580*/  FFMA.FTZ R87, R87, UR39, -R92 ;  /* 0x0000002757577c23 */ /* 0x000fca000801085c */
[----:B------:R-:W2:Y:S01]  /*e590*/  MUFU.EX2 R35, R35 ;  /* 0x0000002300237308 */ /* 0x000ea20000000800 */
[----:B0-----:R-:W-:Y:S01]  /*e5a0*/  FADD.FTZ R63, R31, R26 ;  /* 0x0000001a1f3f7221 */ /* 0x001fe20000010000 */
[----:B------:R-:W-:Y:S01]  /*e5b0*/  F2FP.BF16.F32.PACK_AB R26, R21, R8 ;  /* 0x00000008151a723e */ /* 0x000fe200000010ff */
[C---:B------:R-:W-:Y:S01]  /*e5c0*/  FADD.FTZ R21, R45.reuse, R34 ;  /* 0x000000222d157221 */ /* 0x040fe20000010000 */
[----:B------:R-:W-:Y:S02]  /*e5d0*/  F2FP.BF16.F32.PACK_AB R34, R45, R44 ;  /* 0x0000002c2d22723e */ /* 0x000fe400000010ff */
[----:B------:R-:W3:Y:S02]  /*e5e0*/  LDL R45, [R1+0x24] ;  /* 0x00002400012d7983 */ /* 0x000ee40000100800 */
[----:B------:R-:W0:Y:S01]  /*e5f0*/  MUFU.EX2 R38, R38 ;  /* 0x0000002600267308 */ /* 0x000e220000000800 */
[----:B-1----:R-:W-:Y:S01]  /*e600*/  FADD.FTZ R30, R76, R63 ;  /* 0x0000003f4c1e7221 */ /* 0x002fe20000010000 */
[----:B------:R-:W-:Y:S06]  /*e610*/  STSM.16.M88.4 [R140+0x21800], R24 ;  /* 0x021800188c007844 */ /* 0x000fec0000000200 */
[----:B------:R-:W1:Y:S01]  /*e620*/  MUFU.EX2 R69, R69 ;  /* 0x0000004500457308 */ /* 0x000e620000000800 */
[----:B--2---:R-:W-:Y:S01]  /*e630*/  FADD.FTZ R9, R35, R30 ;  /* 0x0000001e23097221 */ /* 0x004fe20000010000 */
[----:B------:R-:W-:-:S02]  /*e640*/  F2FP.BF16.F32.PACK_AB R30, R32, R29 ;  /* 0x0000001d201e723e */ /* 0x000fc400000010ff */
[----:B------:R-:W-:Y:S02]  /*e650*/  F2FP.BF16.F32.PACK_AB R29, R76, R31 ;  /* 0x0000001f4c1d723e */ /* 0x000fe400000010ff */
[----:B------:R-:W-:Y:S02]  /*e660*/  F2FP.BF16.F32.PACK_AB R32, R90, R33 ;  /* 0x000000215a20723e */ /* 0x000fe400000010ff */
[----:B------:R-:W2:Y:S01]  /*e670*/  MUFU.EX2 R80, R80 ;  /* 0x0000005000507308 */ /* 0x000ea20000000800 */
[C---:B0-----:R-:W-:Y:S01]  /*e680*/  FADD.FTZ R62, R38.reuse, R9 ;  /* 0x00000009263e7221 */ /* 0x041fe20000010000 */
[----:B------:R-:W-:-:S05]  /*e690*/  F2FP.BF16.F32.PACK_AB R31, R38, R35 ;  /* 0x00000023261f723e */ /* 0x000fca00000010ff */
[----:B------:R0:W-:Y:S01]  /*e6a0*/  STSM.16.M88.4 [R93], R28 ;  /* 0x0000001c5d007844 */ /* 0x0001e20000000200 */
[----:B------:R-:W4:Y:S01]  /*e6b0*/  MUFU.EX2 R73, R73 ;  /* 0x0000004900497308 */ /* 0x000f220000000800 */
[----:B-1----:R-:W-:Y:S01]  /*e6c0*/  FADD.FTZ R9, R69, R62 ;  /* 0x0000003e45097221 */ /* 0x002fe20000010000 */
[----:B------:R-:W-:-:S04]  /*e6d0*/  FADD.FTZ R62, R36, R21 ;  /* 0x00000015243e7221 */ /* 0x000fc80000010000 */
[----:B------:R-:W-:Y:S02]  /*e6e0*/  FADD.FTZ R21, R7, R62 ;  /* 0x0000003e07157221 */ /* 0x000fe40000010000 */
[----:B------:R-:W1:Y:S01]  /*e6f0*/  MUFU.EX2 R84, R84 ;  /* 0x0000005400547308 */ /* 0x000e620000000800 */
[C---:B--2---:R-:W-:Y:S01]  /*e700*/  FADD.FTZ R44, R80.reuse, R9 ;  /* 0x00000009502c7221 */ /* 0x044fe20000010000 */
[----:B------:R-:W-:-:S06]  /*e710*/  F2FP.BF16.F32.PACK_AB R33, R80, R69 ;  /* 0x000000455021723e */ /* 0x000fcc00000010ff */
[----:B------:R-:W2:Y:S01]  /*e720*/  MUFU.EX2 R39, R39 ;  /* 0x0000002700277308 */ /* 0x000ea20000000800 */
[----:B----4-:R-:W-:Y:S01]  /*e730*/  FADD.FTZ R9, R73, R44 ;  /* 0x0000002c49097221 */ /* 0x010fe20000010000 */
[----:B------:R-:W-:-:S04]  /*e740*/  FADD.FTZ R44, R4, R21 ;  /* 0x00000015042c7221 */ /* 0x000fc80000010000 */
[----:B------:R-:W-:Y:S02]  /*e750*/  FADD.FTZ R44, R11, R44 ;  /* 0x0000002c0b2c7221 */ /* 0x000fe40000010000 */
[----:B------:R-:W4:Y:S01]  /*e760*/  MUFU.EX2 R42, R42 ;  /* 0x0000002a002a7308 */ /* 0x000f220000000800 */
[----:B-1----:R-:W-:Y:S01]  /*e770*/  FADD.FTZ R38, R84, R9 ;  /* 0x0000000954267221 */ /* 0x002fe20000010000 */
[----:B------:R-:W-:-:S06]  /*e780*/  FADD.FTZ R21, R37, R44 ;  /* 0x0000002c25157221 */ /* 0x000fcc0000010000 */
[----:B------:R-:W1:Y:S01]  /*e790*/  MUFU.EX2 R43, R43 ;  /* 0x0000002b002b7308 */ /* 0x000e620000000800 */
[----:B--2---:R-:W-:-:S07]  /*e7a0*/  FADD.FTZ R9, R39, R38 ;  /* 0x0000002627097221 */ /* 0x004fce0000010000 */
[----:B------:R-:W2:Y:S01]  /*e7b0*/  MUFU.EX2 R46, R46 ;  /* 0x0000002e002e7308 */ /* 0x000ea20000000800 */
[----:B----4-:R-:W-:-:S07]  /*e7c0*/  FADD.FTZ R38, R42, R9 ;  /* 0x000000092a267221 */ /* 0x010fce0000010000 */
[----:B------:R-:W4:Y:S01]  /*e7d0*/  MUFU.EX2 R47, R47 ;  /* 0x0000002f002f7308 */ /* 0x000f220000000800 */
[----:B------:R-:W-:Y:S01]  /*e7e0*/  FADD.FTZ R44, R56, R21 ;  /* 0x00000015382c7221 */ /* 0x000fe20000010000 */
[----:B-1----:R-:W-:-:S06]  /*e7f0*/  FADD.FTZ R9, R43, R38 ;  /* 0x000000262b097221 */ /* 0x002fcc0000010000 */
[----:B------:R-:W1:Y:S01]  /*e800*/  MUFU.EX2 R50, R50 ;  /* 0x0000003200327308 */ /* 0x000e620000000800 */
[----:B------:R-:W-:Y:S01]  /*e810*/  FADD.FTZ R21, R57, R44 ;  /* 0x0000002c39157221 */ /* 0x000fe20000010000 */
[----:B--2---:R-:W-:-:S06]  /*e820*/  FADD.FTZ R44, R46, R9 ;  /* 0x000000092e2c7221 */ /* 0x004fcc0000010000 */
[----:B------:R-:W2:Y:S01]  /*e830*/  MUFU.EX2 R51, R51 ;  /* 0x0000003300337308 */ /* 0x000ea20000000800 */
[----:B------:R-:W-:Y:S01]  /*e840*/  F2FP.BF16.F32.PACK_AB R38, R11, R4 ;  /* 0x000000040b26723e */ /* 0x000fe200000010ff */
[----:B------:R-:W-:Y:S01]  /*e850*/  FADD.FTZ R4, R86, R21 ;  /* 0x0000001556047221 */ /* 0x000fe20000010000 */
[----:B------:R-:W-:-:S05]  /*e860*/  F2FP.BF16.F32.PACK_AB R36, R7, R36 ;  /* 0x000000240724723e */ /* 0x000fca00000010ff */
[----:B------:R-:W5:Y:S01]  /*e870*/  MUFU.EX2 R54, R54 ;  /* 0x0000003600367308 */ /* 0x000f620000000800 */
[----:B----4-:R-:W-:Y:S01]  /*e880*/  FADD.FTZ R7, R47, R44 ;  /* 0x0000002c2f077221 */ /* 0x010fe20000010000 */
[----:B------:R-:W-:Y:S01]  /*e890*/  FADD.FTZ R9, R41, R4 ;  /* 0x0000000429097221 */ /* 0x000fe20000010000 */
[----:B------:R-:W-:Y:S01]  /*e8a0*/  F2FP.BF16.F32.PACK_AB R35, R84, R73 ;  /* 0x000000495423723e */ /* 0x000fe200000010ff */
[----:B------:R-:W4:Y:S04]  /*e8b0*/  @P2 LDC R11, c[0x0][0x44c] ;  /* 0x00011300ff0b2b82 */ /* 0x000f280000000800 */
[----:B------:R-:W0:Y:S01]  /*e8c0*/  MUFU.EX2 R55, R55 ;  /* 0x0000003700377308 */ /* 0x000e220000000800 */
[----:B-1----:R-:W-:-:S07]  /*e8d0*/  FADD.FTZ R4, R50, R7 ;  /* 0x0000000732047221 */ /* 0x002fce0000010000 */
[----:B------:R-:W1:Y:S01]  /*e8e0*/  MUFU.EX2 R58, R58 ;  /* 0x0000003a003a7308 */ /* 0x000e620000000800 */
[----:B--2---:R-:W-:-:S07]  /*e8f0*/  FADD.FTZ R7, R51, R4 ;  /* 0x0000000433077221 */ /* 0x004fce0000010000 */
[----:B------:R-:W2:Y:S01]  /*e900*/  MUFU.EX2 R59, R59 ;  /* 0x0000003b003b7308 */ /* 0x000ea20000000800 */
[----:B-----5:R-:W-:-:S07]  /*e910*/  FADD.FTZ R4, R54, R7 ;  /* 0x0000000736047221 */ /* 0x020fce0000010000 */
[----:B------:R-:W5:Y:S01]  /*e920*/  MUFU.EX2 R52, R52 ;  /* 0x0000003400347308 */ /* 0x000f620000000800 */
[----:B0-----:R-:W-:Y:S01]  /*e930*/  FADD.FTZ R7, R55, R4 ;  /* 0x0000000437077221 */ /* 0x001fe20000010000 */
[----:B------:R-:W-:-:S06]  /*e940*/  FADD.FTZ R28, R48, R9 ;  /* 0x00000009301c7221 */ /* 0x000fcc0000010000 */
[----:B------:R-:W0:Y:S01]  /*e950*/  MUFU.EX2 R53, R53 ;  /* 0x0000003500357308 */ /* 0x000e220000000800 */
[----:B-1----:R-:W-:-:S07]  /*e960*/  FADD.FTZ R4, R58, R7 ;  /* 0x000000073a047221 */ /* 0x002fce0000010000 */
[----:B------:R-:W1:Y:S01]  /*e970*/  MUFU.EX2 R8, R71 ;  /* 0x0000004700087308 */ /* 0x000e620000000800 */
[----:B------:R-:W-:Y:S01]  /*e980*/  FADD.FTZ R9, R49, R28 ;  /* 0x0000001c31097221 */ /* 0x000fe20000010000 */
[----:B--2---:R-:W-:-:S06]  /*e990*/  FADD.FTZ R7, R59, R4 ;  /* 0x000000043b077221 */ /* 0x004fcc0000010000 */
[----:B------:R-:W2:Y:S08]  /*e9a0*/  MUFU.EX2 R60, R60 ;  /* 0x0000003c003c7308 */ /* 0x000eb00000000800 */
[----:B------:R-:W-:Y:S01]  /*e9b0*/  MUFU.EX2 R74, R74 ;  /* 0x0000004a004a7308 */ /* 0x000fe20000000800 */
[----:B-----5:R-:W-:-:S07]  /*e9c0*/  FADD.FTZ R28, R52, R9 ;  /* 0x00000009341c7221 */ /* 0x020fce0000010000 */
[----:B------:R-:W5:Y:S01]  /*e9d0*/  MUFU.EX2 R61, R61 ;  /* 0x0000003d003d7308 */ /* 0x000f620000000800 */
[----:B------:R-:W-:-:S07]  /*e9e0*/  F2FP.BF16.F32.PACK_AB R24, R56, R37 ;  /* 0x000000253818723e */ /* 0x000fce00000010ff */
[----:B------:R-:W4:Y:S08]  /*e9f0*/  MUFU.EX2 R64, R64 ;  /* 0x0000004000407308 */ /* 0x000f300000000800 */
[----:B------:R-:W4:Y:S08]  /*ea00*/  MUFU.EX2 R75, R75 ;  /* 0x0000004b004b7308 */ /* 0x000f300000000800 */
[----:B------:R-:W-:Y:S08]  /*ea10*/  MUFU.EX2 R78, R78 ;  /* 0x0000004e004e7308 */ /* 0x000ff00000000800 */
[----:B------:R-:W4:Y:S01]  /*ea20*/  MUFU.EX2 R79, R79 ;  /* 0x0000004f004f7308 */ /* 0x000f220000000800 */
[----:B------:R-:W-:-:S07]  /*ea30*/  F2FP.BF16.F32.PACK_AB R37, R42, R39 ;  /* 0x000000272a25723e */ /* 0x000fce00000010ff */
[----:B------:R-:W-:Y:S01]  /*ea40*/  MUFU.EX2 R5, R5 ;  /* 0x0000000500057308 */ /* 0x000fe20000000800 */
[----:B0-----:R-:W-:-:S07]  /*ea50*/  FADD.FTZ R9, R53, R28 ;  /* 0x0000001c35097221 */ /* 0x001fce0000010000 */
[----:B------:R-:W-:Y:S08]  /*ea60*/  MUFU.EX2 R20, R20 ;  /* 0x0000001400147308 */ /* 0x000ff00000000800 */
[----:B------:R-:W-:Y:S08]  /*ea70*/  MUFU.EX2 R40, R40 ;  /* 0x0000002800287308 */ /* 0x000ff00000000800 */
[----:B------:R-:W0:Y:S08]  /*ea80*/  MUFU.EX2 R3, R3 ;  /* 0x0000000300037308 */ /* 0x000e300000000800 */
[----:B------:R-:W-:Y:S08]  /*ea90*/  MUFU.EX2 R82, R82 ;  /* 0x0000005200527308 */ /* 0x000ff00000000800 */
[----:B------:R-:W0:Y:S08]  /*eaa0*/  MUFU.EX2 R83, R83 ;  /* 0x0000005300537308 */ /* 0x000e300000000800 */
[----:B------:R-:W-:Y:S08]  /*eab0*/  MUFU.EX2 R89, R89 ;  /* 0x0000005900597308 */ /* 0x000ff00000000800 */
[----:B------:R-:W0:Y:S01]  /*eac0*/  MUFU.EX2 R4, R87 ;  /* 0x0000005700047308 */ /* 0x000e220000000800 */
[----:B------:R-:W-:Y:S01]  /*ead0*/  F2FP.BF16.F32.PACK_AB R39, R46, R43 ;  /* 0x0000002b2e27723e */ /* 0x000fe200000010ff */
[----:B-1----:R-:W-:Y:S01]  /*eae0*/  FADD.FTZ R7, R8, R7 ;  /* 0x0000000708077221 */ /* 0x002fe20000010000 */
[----:B------:R-:W-:-:S02]  /*eaf0*/  F2FP.BF16.F32.PACK_AB R26, R86, R57 ;  /* 0x00000039561a723e */ /* 0x000fc400000010ff */
[----:B------:R-:W-:Y:S02]  /*eb00*/  F2FP.BF16.F32.PACK_AB R25, R50, R47 ;  /* 0x0000002f3219723e */ /* 0x000fe400000010ff */
[----:B------:R-:W-:Y:S01]  /*eb10*/  F2FP.BF16.F32.PACK_AB R27, R54, R51 ;  /* 0x00000033361b723e */ /* 0x000fe200000010ff */
[----:B------:R1:W-:Y:S01]  /*eb20*/  STSM.16.M88.4 [R142], R32 ;  /* 0x000000208e007844 */ /* 0x0003e20000000200 */
[----:B--2---:R-:W-:-:S03]  /*eb30*/  FADD.FTZ R28, R60, R9 ;  /* 0x000000093c1c7221 */ /* 0x004fc60000010000 */
[----:B------:R2:W-:Y:S01]  /*eb40*/  STSM.16.M88.4 [R141], R36 ;  /* 0x000000248d007844 */ /* 0x0005e20000000200 */
[----:B-----5:R-:W-:Y:S01]  /*eb50*/  FADD.FTZ R9, R61, R28 ;  /* 0x0000001c3d097221 */ /* 0x020fe20000010000 */
[----:B------:R-:W-:Y:S02]  /*eb60*/  F2FP.BF16.F32.PACK_AB R28, R60, R53 ;  /* 0x000000353c1c723e */ /* 0x000fe400000010ff */
[----:B------:R5:W-:Y:S01]  /*eb70*/  STSM.16.M88.4 [R140+0x27800], R24 ;  /* 0x027800188c007844 */ /* 0x000be20000000200 */
[----:B----4-:R-:W-:Y:S02]  /*eb80*/  F2FP.BF16.F32.PACK_AB R30, R64, R61 ;  /* 0x0000003d401e723e */ /* 0x010fe400000010ff */
[----:B------:R-:W-:Y:S01]  /*eb90*/  F2FP.BF16.F32.PACK_AB R29, R75, R74 ;  /* 0x0000004a4b1d723e */ /* 0x000fe200000010ff */
[----:B-1----:R-:W-:Y:S01]  /*eba0*/  FADD.FTZ R32, R74, R7 ;  /* 0x000000074a207221 */ /* 0x002fe20000010000 */
[----:B------:R-:W-:Y:S02]  /*ebb0*/  F2FP.BF16.F32.PACK_AB R31, R79, R78 ;  /* 0x0000004e4f1f723e */ /* 0x000fe400000010ff */
[----:B0-----:R-:W-:Y:S01]  /*ebc0*/  F2FP.BF16.F32.PACK_AB R34, R3, R40 ;  /* 0x000000280322723e */ /* 0x001fe200000010ff */
[----:B------:R-:W-:Y:S01]  /*ebd0*/  FADD.FTZ R7, R75, R32 ;  /* 0x000000204b077221 */ /* 0x000fe20000010000 */
[----:B--2---:R-:W0:Y:S01]  /*ebe0*/  @P2 LDC R38, c[0x0][0x450] ;  /* 0x00011400ff262b82 */ /* 0x004e220000000800 */
[----:B------:R-:W-:-:S02]  /*ebf0*/  F2FP.BF16.F32.PACK_AB R32, R20, R5 ;  /* 0x000000051420723e */ /* 0x000fc400000010ff */
[----:B-----5:R-:W-:Y:S02]  /*ec00*/  F2FP.BF16.F32.PACK_AB R24, R48, R41 ;  /* 0x000000293018723e */ /* 0x020fe400000010ff */
[----:B------:R-:W-:Y:S02]  /*ec10*/  F2FP.BF16.F32.PACK_AB R26, R52, R49 ;  /* 0x00000031341a723e */ /* 0x000fe400000010ff */
[----:B------:R-:W-:Y:S02]  /*ec20*/  F2FP.BF16.F32.PACK_AB R25, R58, R55 ;  /* 0x000000373a19723e */ /* 0x000fe400000010ff */
[----:B------:R-:W-:Y:S02]  /*ec30*/  F2FP.BF16.F32.PACK_AB R27, R8, R59 ;  /* 0x0000003b081b723e */ /* 0x000fe400000010ff */
[----:B------:R-:W-:Y:S02]  /*ec40*/  F2FP.BF16.F32.PACK_AB R33, R83, R82 ;  /* 0x000000525321723e */ /* 0x000fe400000010ff */
[----:B------:R-:W-:Y:S01]  /*ec50*/  F2FP.BF16.F32.PACK_AB R35, R4, R89 ;  /* 0x000000590423723e */ /* 0x000fe200000010ff */
[----:B---3--:R1:W-:Y:S04]  /*ec60*/  STSM.16.M88.4 [R45], R24 ;  /* 0x000000182d007844 */ /* 0x0083e80000000200 */
[----:B------:R1:W-:Y:S04]  /*ec70*/  STSM.16.M88.4 [R142+0x6000], R28 ;  /* 0x0060001c8e007844 */ /* 0x0003e80000000200 */
[----:B------:R1:W-:Y:S01]  /*ec80*/  STSM.16.M88.4 [R141+0x6000], R32 ;  /* 0x006000208d007844 */ /* 0x0003e20000000200 */
[----:B------:R2:W-:Y:S06]  /*ec90*/  MEMBAR.ALL.CTA ;  /* 0x0000000000007992 */ /* 0x0005ec0000008000 */
[----:B--2---:R-:W2:Y:S01]  /*eca0*/  FENCE.VIEW.ASYNC.S ;  /* 0x00000000000073c6 */ /* 0x004ea20000000000 */
[----:B------:R-:W-:Y:S01]  /*ecb0*/  FADD.FTZ R8, R78, R7 ;  /* 0x000000074e087221 */ /* 0x000fe20000010000 */
[----:B------:R-:W-:Y:S01]  /*ecc0*/  FADD.FTZ R36, R64, R9 ;  /* 0x0000000940247221 */ /* 0x000fe20000010000 */
[----:B------:R-:W-:-:S02]  /*ecd0*/  PLOP3.LUT P3, PT, PT, PT, UP0, 0x40, 0x0 ;  /* 0x000000000000781c */ /* 0x000fc40003f6e808 */
[----:B------:R-:W-:Y:S01]  /*ece0*/  FADD.FTZ R79, R79, R8 ;  /* 0x000000084f4f7221 */ /* 0x000fe20000010000 */
[----:B------:R-:W-:-:S04]  /*ecf0*/  @P2 IMAD.HI.U32 R11, R91, R11, RZ ;  /* 0x0000000b5b0b2227 */ /* 0x000fc800078e00ff */
[----:B------:R-:W-:Y:S01]  /*ed00*/  FADD.FTZ R5, R5, R36 ;  /* 0x0000002405057221 */ /* 0x000fe20000010000 */
[----:B------:R-:W-:Y:S01]  /*ed10*/  FADD.FTZ R82, R82, R79 ;  /* 0x0000004f52527221 */ /* 0x000fe20000010000 */
[----:B------:R-:W-:Y:S02]  /*ed20*/  IMAD.MOV.U32 R8, RZ, RZ, R91 ;  /* 0x000000ffff087224 */ /* 0x000fe400078e005b */
[----:B------:R-:W-:Y:S01]  /*ed30*/  FADD.FTZ R5, R20, R5 ;  /* 0x0000000514057221 */ /* 0x000fe20000010000 */
[----:B0-----:R-:W-:Y:S01]  /*ed40*/  @P2 SHF.R.U32.HI R8, RZ, R38, R11 ;  /* 0x00000026ff082219 */ /* 0x001fe2000001160b */
[----:B------:R-:W-:Y:S02]  /*ed50*/  FADD.FTZ R82, R83, R82 ;  /* 0x0000005253527221 */ /* 0x000fe40000010000 */
[----:B------:R-:W-:Y:S02]  /*ed60*/  FADD.FTZ R40, R40, R5 ;  /* 0x0000000528287221 */ /* 0x000fe40000010000 */
[----:B------:R-:W-:Y:S01]  /*ed70*/  FADD.FTZ R89, R89, R82 ;  /* 0x0000005259597221 */ /* 0x000fe20000010000 */
[----:B------:R-:W-:-:S02]  /*ed80*/  IMAD.IADD R113, R113, 0x1, R8 ;  /* 0x0000000171717824 */ /* 0x000fc400078e0208 */
[----:B------:R-:W-:Y:S01]  /*ed90*/  FADD.FTZ R5, R3, R40 ;  /* 0x0000002803057221 */ /* 0x000fe20000010000 */
[----:B------:R-:W-:Y:S02]  /*eda0*/  VIADD R3, R88, 0xfffffffe ;  /* 0xfffffffe58037836 */ /* 0x000fe40000000000 */
[----:B------:R-:W-:Y:S01]  /*edb0*/  FADD.FTZ R4, R4, R89 ;  /* 0x0000005904047221 */ /* 0x000fe20000010000 */
[----:B------:R-:W-:Y:S01]  /*edc0*/  VIADD R7, R113, UR4 ;  /* 0x0000000471077c36 */ /* 0x000fe20008000000 */
[----:B--2---:R-:W-:Y:S01]  /*edd0*/  NOP ;  /* 0x0000000000007918 */ /* 0x004fe20000000000 */
[----:B-1----:R-:W-:Y:S05]  /*ede0*/  @P3 BRA `(.L_x_11421) ;  /* 0x0000000000543947 */ /* 0x002fea0003800000 */
[C---:B------:R-:W-:Y:S01]  /*edf0*/  ISETP.GT.AND P3, PT, R113.reuse, RZ, PT ;  /* 0x000000ff7100720c */ /* 0x040fe20003f64270 */
[----:B------:R-:W-:Y:S01]  /*ee00*/  BSSY B0, `(.L_x_11422) ;  /* 0x0000010000007945 */ /* 0x000fe20003800000 */
[----:B------:R-:W-:-:S11]  /*ee10*/  VIADD R8, R113, 0xffffffff ;  /* 0xffffffff71087836 */ /* 0x000fd60000000000 */
[----:B------:R-:W-:Y:S05]  /*ee20*/  @P3 BRA `(.L_x_11423) ;  /* 0x0000000000203947 */ /* 0x000fea0003800000 */
[----:B------:R-:W-:Y:S01]  /*ee30*/  UISETP.NE.AND UP1, UPT, UR5, 0x1, UPT ;  /* 0x000000010500788c */ /* 0x000fe2000bf25270 */
[----:B------:R-:W-:-:S05]  /*ee40*/  IMAD.MOV R8, RZ, RZ, -R113 ;  /* 0x000000ffff087224 */ /* 0x000fca00078e0a71 */
[----:B------:R-:W-:-:S05]  /*ee50*/  PLOP3.LUT P3, PT, PT, PT, UP1, 0x80, 0x0 ;  /* 0x000000000000781c */ /* 0x000fca0003f6f018 */
[----:B------:R-:W-:-:S08]  /*ee60*/  @UP1 ULDC.64 UR6, c[0x0][0x9e8] ;  /* 0x00027a0000061ab9 */ /* 0x000fd00000000a00 */
[----:B------:R-:W-:-:S05]  /*ee70*/  @P3 IMAD.HI.U32 R9, R8, UR6, RZ ;  /* 0x0000000608093c27 */ /* 0x000fca000f8e00ff */
[----:B------:R-:W-:-:S04]  /*ee80*/  @P3 SHF.R.U32.HI R8, RZ, UR7, R9 ;  /* 0x00000007ff083c19 */ /* 0x000fc80008011609 */
[----:B------:R-:W-:Y:S01]  /*ee90*/  LOP3.LUT R8, RZ, R8, RZ, 0x33, !PT ;  /* 0x00000008ff087212 */ /* 0x000fe200078e33ff */
[----:B------:R-:W-:Y:S06]  /*eea0*/  BRA `(.L_x_11424) ;  /* 0x0000000000147947 */ /* 0x000fec0003800000 */
.L_x_11423:
[----:B------:R-:W-:-:S06]  /*eeb0*/  UISETP.NE.AND UP1, UPT, UR5, 0x1, UPT ;  /* 0x000000010500788c */ /* 0x000fcc000bf25270 */
[----:B------:R-:W-:-:S05]  /*eec0*/  PLOP3.LUT P3, PT, PT, PT, UP1, 0x80, 0x0 ;  /* 0x000000000000781c */ /* 0x000fca0003f6f018 */
[----:B------:R-:W-:-:S08]  /*eed0*/  @UP1 ULDC.64 UR6, c[0x0][0x9e8] ;  /* 0x00027a0000061ab9 */ /* 0x000fd00000000a00 */
[----:B------:R-:W-:-:S05]  /*eee0*/  @P3 IMAD.HI.U32 R9, R8, UR6, RZ ;  /* 0x0000000608093c27 */ /* 0x000fca000f8e00ff */
[----:B------:R-:W-:-:S07]  /*eef0*/  @P3 SHF.R.U32.HI R8, RZ, UR7, R9 ;  /* 0x00000007ff083c19 */ /* 0x000fce0008011609 */
.L_x_11424:
[----:B------:R-:W-:Y:S05]  /*ef00*/  BSYNC B0 ;  /* 0x0000000000007941 */ /* 0x000fea0003800000 */
.L_x_11422:
[----:B------:R-:W-:-:S04]  /*ef10*/  IMAD.U32 R9, RZ, RZ, UR5 ;  /* 0x00000005ff097e24 */ /* 0x000fc8000f8e00ff */
[----:B------:R-:W-:-:S05]  /*ef20*/  IMAD R8, R8, R9, UR5 ;  /* 0x0000000508087e24 */ /* 0x000fca000f8e0209 */
[----:B------:R-:W-:-:S07]  /*ef30*/  VIMNMX R7, R7, R8, PT ;  /* 0x0000000807077248 */ /* 0x000fce0003fe0100 */
.L_x_11421:
[----:B------:R-:W2:Y:S01]  /*ef40*/  LDL R9, [R1+0x48] ;  /* 0x0000480001097983 */ /* 0x000ea20000100800 */
        /* <DEDUP_REMOVED lines=8> */
[----:B------:R-:W-:Y:S01]  /*efd0*/  SHF.R.S32.HI R8, RZ, 0x7, R8 ;  /* 0x00000007ff087819 */ /* 0x000fe20000011408 */
[----:B------:R-:W-:Y:S01]  /*efe0*/  ULDC UR6, c[0x0][0x988] ;  /* 0x0002620000067ab9 */ /* 0x000fe20000000800 */
[----:B------:R-:W-:Y:S01]  /*eff0*/  ULDC UR50, c[0x0][0x9e0] ;  /* 0x0002780000327ab9 */ /* 0x000fe20000000800 */
[----:B------:R-:W-:Y:S01]  /*f000*/  ULDC UR48, c[0x0][0x9e0] ;  /* 0x0002780000307ab9 */ /* 0x000fe20000000800 */
        /* <DEDUP_REMOVED lines=24> */
[----:B--2---:R-:W-:-:S04]  /*f190*/  VIMNMX R9, R9, R8, !PT ;  /* 0x0000000809097248 */ /* 0x004fc80007fe0100 */
[----:B------:R-:W-:Y:S01]  /*f1a0*/  ISETP.GE.AND P3, PT, R3, R9, PT ;  /* 0x000000090300720c */ /* 0x000fe20003f66270 */
[----:B------:R0:W-:-:S12]  /*f1b0*/  STL [R1+0xc], R9 ;  /* 0x00000c0901007387 */ /* 0x0001d80000100800 */
[----:B0-----:R-:W-:Y:S05]  /*f1c0*/  @!P3 BRA `(.L_x_11425) ;  /* 0x000000340008b947 */ /* 0x001fea0003800000 */
[----:B------:R-:W-:-:S07]  /*f1d0*/  IMAD.MOV.U32 R135, RZ, RZ, RZ ;  /* 0x000000ffff877224 */ /* 0x000fce00078e00ff */
.L_x_11443:
        /* <DEDUP_REMOVED lines=10> */
.L_x_11427:
[----:B------:R-:W-:Y:S01]  /*f280*/  IMAD R9, R20, 0x8, R2 ;  /* 0x0000000814097824 */ /* 0x000fe200078e0202 */
[----:B------:R-:W-:-:S04]  /*f290*/  SHF.L.U32 R8, R7, 0x1f, RZ ;  /* 0x0000001f07087819 */ /* 0x000fc800000006ff */
[----:B------:R0:W1:Y:S01]  /*f2a0*/  SYNCS.PHASECHK.TRANS64.TRYWAIT P4, [R9+URZ+0x2d830], R8 ;  /* 0x02d83008090075a7 */ /* 0x000062000808017f */
[----:B------:R-:W-:Y:S05]  /*f2b0*/  @!P0 BRA `(.L_x_11428) ;  /* 0x0000000000048947 */ /* 0x000fea0003800000 */
[----:B------:R-:W-:Y:S01]  /*f2c0*/  BPT.TRAP 0x1 ;  /* 0x000000040000795c */ /* 0x000fe20000300000 */
.L_x_11428:
[----:B------:R-:W-:Y:S04]  /*f2d0*/  BSSY B0, `(.L_x_11426) ;  /* 0x0000004000007945 */ /* 0x000fe80003800000 */
[----:B-1----:R-:W-:Y:S05]  /*f2e0*/  @P4 BRA `(.L_x_11429) ;  /* 0x0000000000084947 */ /* 0x002fea0003800000 */
[----:B------:R-:W1:Y:S02]  /*f2f0*/  SYNCS.PHASECHK.TRANS64.TRYWAIT P4, [R9+URZ+0x2d830], R8 ;  /* 0x02d83008090075a7 */ /* 0x000e64000808017f */
[----:B-1----:R-:W-:Y:S05]  /*f300*/  @!P4 BRA `(.L_x_11430) ;  /* 0x0000013c00a4c947 */ /* 0x002fea0003800000 */
.L_x_11429:
[----:B------:R-:W-:Y:S05]  /*f310*/  BSYNC B0 ;  /* 0x0000000000007941 */ /* 0x000fea0003800000 */
.L_x_11426:
[----:B01----:R-:W2:Y:S01]  /*f320*/  LDL R8, [R1+0x8] ;  /* 0x0000080001087983 */ /* 0x003ea20000100800 */
[----:B------:R-:W0:Y:S01]  /*f330*/  S2R R10, SR_TID.X ;  /* 0x00000000000a7919 */ /* 0x000e220000002100 */
[----:B------:R-:W-:Y:S05]  /*f340*/  WARPSYNC.ALL ;  /* 0x0000000000007948 */ /* 0x000fea0003800000 */
[----:B------:R-:W-:Y:S01]  /*f350*/  IMAD.MOV.U32 R9, RZ, RZ, -0x7fffffe0 ;  /* 0x80000020ff097424 */ /* 0x000fe200078e00ff */
[----:B0-----:R-:W-:-:S05]  /*f360*/  SHF.R.U32.HI R10, RZ, 0x7, R10 ;  /* 0x00000007ff0a7819 */ /* 0x001fca000001160a */
[----:B------:R-:W-:Y:S01]  /*f370*/  VIADD R21, R10, 0x8 ;  /* 0x000000080a157836 */ /* 0x000fe20000000000 */
[----:B------:R-:W-:Y:S01]  /*f380*/  R2UR UR11, R9 ;  /* 0x00000000090b72ca */ /* 0x000fe200000e0000 */
[----:B------:R-:W-:Y:S01]  /*f390*/  IMAD.MOV.U32 R25, RZ, RZ, -0x7fffffe0 ;  /* 0x80000020ff197424 */ /* 0x000fe200078e00ff */
[----:B------:R-:W-:Y:S01]  /*f3a0*/  R2UR UR8, R12 ;  /* 0x000000000c0872ca */ /* 0x000fe200000e0000 */
[----:B------:R-:W-:Y:S01]  /*f3b0*/  IMAD.MOV.U32 R27, RZ, RZ, -0x7fffffe0 ;  /* 0x80000020ff1b7424 */ /* 0x000fe200078e00ff */
[----:B------:R-:W-:Y:S02]  /*f3c0*/  R2UR UR9, R13 ;  /* 0x000000000d0972ca */ /* 0x000fe400000e0000 */
[C---:B------:R-:W-:Y:S02]  /*f3d0*/  R2UR UR15, R25.reuse ;  /* 0x00000000190f72ca */ /* 0x040fe400000e0000 */
[----:B------:R-:W-:Y:S02]  /*f3e0*/  R2UR UR23, R25 ;  /* 0x00000000191772ca */ /* 0x000fe400000e0000 */
[----:B------:R-:W-:-:S02]  /*f3f0*/  R2UR UR27, R27 ;  /* 0x000000001b1b72ca */ /* 0x000fc400000e0000 */
[----:B------:R-:W-:Y:S02]  /*f400*/  R2UR UR12, R152 ;  /* 0x00000000980c72ca */ /* 0x000fe400000e0000 */
[----:B------:R-:W-:Y:S01]  /*f410*/  R2UR UR13, R153 ;  /* 0x00000000990d72ca */ /* 0x000fe200000e0000 */
[----:B------:R0:W-:Y:S01]  /*f420*/  BAR.SYNC.DEFER_BLOCKING R21, 0x100 ;  /* 0x000400150000751d */ /* 0x0001e20000010000 */
[----:B------:R-:W-:Y:S01]  /*f430*/  IMAD.MOV.U32 R11, RZ, RZ, -0x7fffffe0 ;  /* 0x80000020ff0b7424 */ /* 0x000fe200078e00ff */
[----:B------:R-:W-:Y:S02]  /*f440*/  R2UR UR16, R150 ;  /* 0x00000000961072ca */ /* 0x000fe400000e0000 */
[----:B------:R-:W-:Y:S01]  /*f450*/  R2UR UR17, R151 ;  /* 0x00000000971172ca */ /* 0x000fe200000e0000 */
[----:B--2---:R-:W-:-:S04]  /*f460*/  IMAD R8, R20, 0x600, R8 ;  /* 0x0000060014087824 */ /* 0x004fc800078e0208 */
[C---:B------:R-:W-:Y:S01]  /*f470*/  VIADD R24, R8.reuse, 0x2 ;  /* 0x0000000208187836 */ /* 0x040fe20000000000 */
[C---:B------:R-:W-:Y:S01]  /*f480*/  R2UR UR10, R8.reuse ;  /* 0x00000000080a72ca */ /* 0x040fe200000e0000 */
[----:B------:R-:W-:-:S03]  /*f490*/  VIADD R26, R8, 0x400 ;  /* 0x00000400081a7836 */ /* 0x000fc60000000000 */
[----:B------:R-:W-:Y:S01]  /*f4a0*/  R2UR UR14, R24 ;  /* 0x00000000180e72ca */ /* 0x000fe200000e0000 */
[----:B------:R-:W-:Y:S01]  /*f4b0*/  VIADD R24, R8, 0x202 ;  /* 0x0000020208187836 */ /* 0x000fe20000000000 */
[----:B------:R-:W-:-:S04]  /*f4c0*/  R2UR UR26, R26 ;  /* 0x000000001a1a72ca */ /* 0x000fc800000e0000 */
[----:B------:R-:W-:Y:S02]  /*f4d0*/  R2UR UR22, R24 ;  /* 0x00000000181672ca */ /* 0x000fe400000e0000 */
[----:B------:R-:W-:-:S06]  /*f4e0*/  WARPGROUP.ARRIVE ;  /* 0x00000000000079c5 */ /* 0x000fcc0000000000 */
[----:B------:R-:W-:Y:S01]  /*f4f0*/  HGMMA.64x128x16.F32.BF16 R24, gdesc[UR8], RZ, !UPT, gsb0 ;  /* 0x01e00000081879f0 */ /* 0x000fe2000c0018ff */
[----:B------:R-:W-:Y:S01]  /*f500*/  VIADD R10, R8, 0x200 ;  /* 0x00000200080a7836 */ /* 0x000fe20000000000 */
[----:B------:R-:W-:-:S04]  /*f510*/  R2UR UR19, R11 ;  /* 0x000000000b1372ca */ /* 0x000fc800000e0000 */
[----:B------:R-:W-:Y:S01]  /*f520*/  R2UR UR18, R10 ;  /* 0x000000000a1272ca */ /* 0x000fe200000e0000 */
[----:B------:R-:W-:Y:S02]  /*f530*/  WARPGROUP.DEPBAR.LE gsb0, 0x0 ;  /* 0x00008000000079c5 */ /* 0x000fe40000010000 */
[----:B------:R-:W-:-:S06]  /*f540*/  WARPGROUP.ARRIVE ;  /* 0x00000000000079c5 */ /* 0x000fcc0000000000 */
[----:B------:R-:W-:Y:S01]  /*f550*/  HGMMA.64x128x16.F32.BF16 R24, gdesc[UR12], R24, gsb0 ;  /* 0x01e000000c1879f0 */ /* 0x000fe20008001818 */
[----:B------:R-:W-:Y:S02]  /*f560*/  R2UR UR20, R148 ;  /* 0x00000000941472ca */ /* 0x000fe400000e0000 */
        /* <DEDUP_REMOVED lines=9> */
[----:B------:R-:W-:Y:S01]  /*f600*/  VIADD R8, R8, 0x402 ;  /* 0x0000040208087836 */ /* 0x000fe20000000000 */
[----:B------:R-:W-:Y:S02]  /*f610*/  R2UR UR31, R9 ;  /* 0x00000000091f72ca */ /* 0x000fe400000e0000 */
[----:B------:R-:W-:Y:S02]  /*f620*/  R2UR UR28, R14 ;  /* 0x000000000e1c72ca */ /* 0x000fe400000e0000 */
[----:B------:R-:W-:Y:S02]  /*f630*/  R2UR UR30, R8 ;  /* 0x00000000081e72ca */ /* 0x000fe400000e0000 */
[----:B------:R-:W-:Y:S01]  /*f640*/  R2UR UR29, R15 ;  /* 0x000000000f1d72ca */ /* 0x000fe200000e0000 */
[----:B------:R-:W-:Y:S02]  /*f650*/  WARPGROUP.DEPBAR.LE gsb0, 0x0 ;  /* 0x00008000000079c5 */ /* 0x000fe40000010000 */
[----:B------:R-:W-:-:S06]  /*f660*/  WARPGROUP.ARRIVE ;  /* 0x00000000000079c5 */ /* 0x000fcc0000000000 */
        /* <DEDUP_REMOVED lines=8> */
.L_x_11432:
[----:B------:R-:W-:Y:S01]  /*f6f0*/  SHF.L.U32 R8, R18, 0x1f, RZ ;  /* 0x0000001f12087819 */ /* 0x000fe200000006ff */
[----:B------:R-:W-:-:S04]  /*f700*/  IMAD R9, R16, 0x8, R2 ;  /* 0x0000000810097824 */ /* 0x000fc800078e0202 */
[----:B------:R0:W1:Y:S01]  /*f710*/  SYNCS.PHASECHK.TRANS64.TRYWAIT P3, [R9+URZ+0x2d850], R8 ;  /* 0x02d85008090075a7 */ /* 0x000062000806017f */
[----:B------:R-:W-:Y:S05]  /*f720*/  @!P0 BRA `(.L_x_11433) ;  /* 0x0000000000048947 */ /* 0x000fea0003800000 */
[----:B------:R-:W-:Y:S01]  /*f730*/  BPT.TRAP 0x1 ;  /* 0x000000040000795c */ /* 0x000fe20000300000 */
.L_x_11433:
[----:B-1----:R-:W-:Y:S05]  /*f740*/  @P3 BRA `(.L_x_11431) ;  /* 0x0000000000083947 */ /* 0x002fea0003800000 */
[----:B------:R-:W1:Y:S02]  /*f750*/  SYNCS.PHASECHK.TRANS64.TRYWAIT P3, [R9+URZ+0x2d850], R8 ;  /* 0x02d85008090075a7 */ /* 0x000e64000806017f */
[----:B-1----:R-:W-:Y:S05]  /*f760*/  @!P3 BRA `(.L_x_11434) ;  /* 0x0000013800a0b947 */ /* 0x002fea0003800000 */
.L_x_11431:
[----:B------:R-:W2:Y:S01]  /*f770*/  LDL R21, [R1+0x1c] ;  /* 0x00001c0001157983 */ /* 0x000ea20000100800 */
[----:B01----:R-:W0:Y:S03]  /*f780*/  @P2 LDC R9, c[0x0][0x44c] ;  /* 0x00011300ff092b82 */ /* 0x003e260000000800 */
[----:B------:R-:W2:Y:S04]  /*f790*/  LDL R18, [R1+0x44] ;  /* 0x0000440001127983 */ /* 0x000ea80000100800 */
[----:B------:R-:W3:Y:S01]  /*f7a0*/  LDL R10, [R1+0x28] ;  /* 0x00002800010a7983 */ /* 0x000ee20000100800 */
[----:B------:R-:W1:Y:S01]  /*f7b0*/  @P2 LDC R8, c[0x0][0x450] ;  /* 0x00011400ff082b82 */ /* 0x000e620000000800 */
[----:B------:R-:W-:Y:S05]  /*f7c0*/  WARPSYNC.ALL ;  /* 0x0000000000007948 */ /* 0x000fea0003800000 */
[----:B------:R-:W-:Y:S01]  /*f7d0*/  WARPGROUP.ARRIVE ;  /* 0x00000000000079c5 */ /* 0x000fe20000000000 */
[----:B------:R-:W-:Y:S01]  /*f7e0*/  UMOV UR9, 0x40000040 ;  /* 0x4000004000097882 */ /* 0x000fe20000000000 */
[----:B------:R-:W-:-:S04]  /*f7f0*/  IMAD.MOV.U32 R11, RZ, RZ, -0x7fffffe0 ;  /* 0x80000020ff0b7424 */ /* 0x000fc800078e00ff */
[----:B------:R-:W4:Y:S01]  /*f800*/  S2R R143, SR_TID.X ;  /* 0x00000000008f7919 */ /* 0x000f220000002100 */
[----:B------:R-:W-:Y:S01]  /*f810*/  IMAD.SHL.U32 R145, R3, 0x80, RZ ;  /* 0x0000008003917824 */ /* 0x000fe200078e00ff */
[----:B----4-:R-:W-:Y:S01]  /*f820*/  ISETP.GE.U32.AND P3, PT, R143, 0x180, PT ;  /* 0x000001808f00780c */ /* 0x010fe20003f66070 */
[----:B--2---:R-:W-:Y:S01]  /*f830*/  IMAD.IADD R18, R18, 0x1, R21 ;  /* 0x0000000112127824 */ /* 0x004fe200078e0215 */
[----:B------:R-:W-:Y:S02]  /*f840*/  SHF.R.U32.HI R21, RZ, 0x7, R143 ;  /* 0x00000007ff157819 */ /* 0x000fe4000001168f */
[----:B------:R-:W-:Y:S01]  /*f850*/  IADD3 R143, -R145, 0x1, RZ ;  /* 0x00000001918f7810 */ /* 0x000fe20007ffe1ff */
[----:B0-----:R-:W-:-:S04]  /*f860*/  @P2 IMAD.HI.U32 R9, R18, R9, RZ ;  /* 0x0000000912092227 */ /* 0x001fc800078e00ff */
[----:B------:R-:W-:Y:S01]  /*f870*/  IMAD R143, R139, -0x2, R143 ;  /* 0xfffffffe8b8f7824 */ /* 0x000fe200078e028f */
[----:B-1----:R-:W-:Y:S01]  /*f880*/  @P2 SHF.R.U32.HI R18, RZ, R8, R9 ;  /* 0x00000008ff122219 */ /* 0x002fe20000011609 */
[----:B---3--:R-:W-:Y:S02]  /*f890*/  IMAD R9, R10, 0x2000, R2 ;  /* 0x000020000a097824 */ /* 0x008fe400078e0202 */
[----:B------:R-:W-:Y:S01]  /*f8a0*/  VIADD R8, R2, 0x400 ;  /* 0x0000040002087836 */ /* 0x000fe20000000000 */
[----:B------:R-:W-:Y:S01]  /*f8b0*/  IADD3 R143, -R22, R143, R138 ;  /* 0x0000008f168f7210 */ /* 0x000fe20007ffe18a */
[----:B------:R-:W0:Y:S01]  /*f8c0*/  SHFL.IDX PT, R154, R18, RZ, 0x1c1f ;  /* 0x001c1fff129a7589 */ /* 0x000e2200000e0000 */
[----:B------:R-:W-:Y:S01]  /*f8d0*/  R2UR UR8, R9 ;  /* 0x00000000090872ca */ /* 0x000fe200000e0000 */
[----:B------:R-:W-:Y:S01]  /*f8e0*/  IMAD.MOV.U32 R9, RZ, RZ, -0x7fffffe0 ;  /* 0x80000020ff097424 */ /* 0x000fe200078e00ff */
[----:B------:R-:W-:-:S04]  /*f8f0*/  SHF.R.U32.HI R8, RZ, 0x4, R8 ;  /* 0x00000004ff087819 */ /* 0x000fc80000011608 */
[----:B------:R-:W-:Y:S02]  /*f900*/  LOP3.LUT R8, R8, 0x3fff, RZ, 0xc0, !PT ;  /* 0x00003fff08087812 */ /* 0x000fe400078ec0ff */
[----:B------:R-:W-:Y:S01]  /*f910*/  R2UR UR11, R9 ;  /* 0x00000000090b72ca */ /* 0x000fe200000e0000 */
[----:B------:R-:W-:Y:S01]  /*f920*/  IMAD.MOV.U32 R9, RZ, RZ, -0x7fffffe0 ;  /* 0x80000020ff097424 */ /* 0x000fe200078e00ff */
[----:B------:R-:W-:-:S03]  /*f930*/  LOP3.LUT R8, R8, 0x2000000, RZ, 0xfc, !PT ;  /* 0x0200000008087812 */ /* 0x000fc600078efcff */
[----:B------:R-:W-:Y:S02]  /*f940*/  UIADD3 UR8, UR8, 0x21800, URZ ;  /* 0x0002180008087890 */ /* 0x000fe4000fffe03f */
[----:B------:R-:W-:Y:S02]  /*f950*/  IMAD R8, R16, 0x600, R8 ;  /* 0x0000060010087824 */ /* 0x000fe400078e0208 */
[----:B------:R-:W-:Y:S02]  /*f960*/  USHF.R.U32.HI UR8, URZ, 0x4, UR8 ;  /* 0x000000043f087899 */ /* 0x000fe40008011608 */
[C---:B------:R-:W-:Y:S01]  /*f970*/  VIADD R10, R8.reuse, 0x40 ;  /* 0x00000040080a7836 */ /* 0x040fe20000000000 */
[----:B------:R-:W-:Y:S01]  /*f980*/  R2UR UR10, R8 ;  /* 0x00000000080a72ca */ /* 0x000fe200000e0000 */
[----:B------:R-:W-:-:S04]  /*f990*/  ULOP3.LUT UR8, UR8, 0x3fff, URZ, 0xc0, !UPT ;  /* 0x00003fff08087892 */ /* 0x000fc8000f8ec03f */
[----:B------:R-:W-:-:S07]  /*f9a0*/  ULOP3.LUT UR12, UR8, 0x10000, URZ, 0xfc, !UPT ;  /* 0x00010000080c7892 */ /* 0x000fce000f8efc3f */
[----:B------:R-:W-:Y:S02]  /*f9b0*/  UMOV UR8, UR12 ;  /* 0x0000000c00087c82 */ /* 0x000fe40008000000 */
[----:B------:R-:W-:Y:S01]  /*f9c0*/  HGMMA.64x96x16.F32.BF16 R88, gdesc[UR8].tnspB, R88, gsb0 ;  /* 0x41600000085879f0 */ /* 0x000fe20008001858 */
[----:B------:R-:W-:Y:S01]  /*f9d0*/  R2UR UR10, R10 ;  /* 0x000000000a0a72ca */ /* 0x000fe200000e0000 */
[----:B------:R-:W-:Y:S01]  /*f9e0*/  UIADD3 UR8, UR12, 0x2, URZ ;  /* 0x000000020c087890 */ /* 0x000fe2000fffe03f */
[----:B------:R-:W-:Y:S01]  /*f9f0*/  R2UR UR11, R11 ;  /* 0x000000000b0b72ca */ /* 0x000fe200000e0000 */
[----:B------:R-:W-:Y:S01]  /*fa00*/  UMOV UR9, 0x40000040 ;  /* 0x4000004000097882 */ /* 0x000fe20000000000 */
[----:B------:R-:W-:Y:S02]  /*fa10*/  VIADD R10, R8, 0x80 ;  /* 0x00000080080a7836 */ /* 0x000fe40000000000 */
[----:B------:R-:W-:Y:S01]  /*fa20*/  IMAD.MOV.U32 R11, RZ, RZ, -0x7fffffe0 ;  /* 0x80000020ff0b7424 */ /* 0x000fe200078e00ff */
[----:B------:R-:W-:-:S02]  /*fa30*/  WARPGROUP.DEPBAR.LE gsb0, 0x0 ;  /* 0x00008000000079c5 */ /* 0x000fc40000010000 */
[----:B------:R-:W-:-:S06]  /*fa40*/  WARPGROUP.ARRIVE ;  /* 0x00000000000079c5 */ /* 0x000fcc0000000000 */
[----:B------:R-:W-:Y:S01]  /*fa50*/  HGMMA.64x96x16.F32.BF16 R88, gdesc[UR8].tnspB, R88, gsb0 ;  /* 0x41600000085879f0 */ /* 0x000fe20008001858 */
[----:B------:R-:W-:Y:S01]  /*fa60*/  R2UR UR10, R10 ;  /* 0x000000000a0a72ca */ /* 0x000fe200000e0000 */
[----:B------:R-:W-:Y:S01]  /*fa70*/  UIADD3 UR8, UR12, 0x4, URZ ;  /* 0x000000040c087890 */ /* 0x000fe2000fffe03f */
[----:B------:R-:W-:Y:S01]  /*fa80*/  R2UR UR11, R11 ;  /* 0x000000000b0b72ca */ /* 0x000fe200000e0000 */
[----:B------:R-:W-:Y:S01]  /*fa90*/  UMOV UR9, 0x40000040 ;  /* 0x4000004000097882 */ /* 0x000fe20000000000 */
[----:B------:R-:W-:Y:S02]  /*faa0*/  VIADD R10, R8, 0xc0 ;  /* 0x000000c0080a7836 */ /* 0x000fe40000000000 */
[----:B------:R-:W-:Y:S01]  /*fab0*/  IMAD.MOV.U32 R11, RZ, RZ, -0x7fffffe0 ;  /* 0x80000020ff0b7424 */ /* 0x000fe200078e00ff */
[----:B------:R-:W-:Y:S02]  /*fac0*/  WARPGROUP.DEPBAR.LE gsb0, 0x0 ;  /* 0x00008000000079c5 */ /* 0x000fe40000010000 */
        /* <DEDUP_REMOVED lines=24> */
[C---:B------:R-:W-:Y:S02]  /*fc50*/  VIADD R10, R8.reuse, 0x180 ;  /* 0x00000180080a7836 */ /* 0x040fe40000000000 */
[----:B------:R-:W-:Y:S02]  /*fc60*/  IMAD.MOV.U32 R11, RZ, RZ, -0x7fffffe0 ;  /* 0x80000020ff0b7424 */ /* 0x000fe400078e00ff */
[----:B------:R-:W-:Y:S01]  /*fc70*/  VIADD R8, R8, 0x1c0 ;  /* 0x000001c008087836 */ /* 0x000fe20000000000 */
[----:B------:R-:W-:-:S02]  /*fc80*/  WARPGROUP.DEPBAR.LE gsb0, 0x0 ;  /* 0x00008000000079c5 */ /* 0x000fc40000010000 */
[----:B------:R-:W-:-:S06]  /*fc90*/  WARPGROUP.ARRIVE ;  /* 0x00000000000079c5 */ /* 0x000fcc0000000000 */
[----:B------:R-:W-:Y:S01]  /*fca0*/  HGMMA.64x96x16.F32.BF16 R88, gdesc[UR8].tnspB, R88, gsb0 ;  /* 0x41600000085879f0 */ /* 0x000fe20008001858 */
[----:B------:R-:W-:Y:S01]  /*fcb0*/  R2UR UR10, R10 ;  /* 0x000000000a0a72ca */ /* 0x000fe200000e0000 */
[----:B------:R-:W-:Y:S01]  /*fcc0*/  UIADD3 UR8, UR12, 0x604, URZ ;  /* 0x000006040c087890 */ /* 0x000fe2000fffe03f */
[----:B------:R-:W-:Y:S01]  /*fcd0*/  R2UR UR11, R11 ;  /* 0x000000000b0b72ca */ /* 0x000fe200000e0000 */
[----:B------:R-:W-:Y:S01]  /*fce0*/  UMOV UR9, 0x40000040 ;  /* 0x4000004000097882 */ /* 0x000fe20000000000 */
[----:B------:R-:W-:-:S05]  /*fcf0*/  IMAD.U32 R10, RZ, RZ, UR43 ;  /* 0x0000002bff0a7e24 */ /* 0x000fca000f8e00ff */
[----:B------:R-:W-:-:S05]  /*fd00*/  LOP3.LUT R144, RZ, R10, RZ, 0x33, !PT ;  /* 0x0000000aff907212 */ /* 0x000fca00078e33ff */
[----:B------:R-:W-:Y:S02]  /*fd10*/  IMAD.IADD R144, R144, 0x1, R143 ;  /* 0x0000000190907824 */ /* 0x000fe400078e028f */
[----:B------:R-:W-:Y:S02]  /*fd20*/  VIADD R143, R143, UR50 ;  /* 0x000000328f8f7c36 */ /* 0x000fe40008000000 */
[----:B0-----:R-:W-:Y:S01]  /*fd30*/  IMAD.IADD R11, R154, 0x1, R144 ;  /* 0x000000019a0b7824 */ /* 0x001fe200078e0290 */
        /* <DEDUP_REMOVED lines=8> */
[----:B------:R-:W-:Y:S02]  /*fdc0*/  @!P1 IMAD R9, R20, 0x8, R2 ;  /* 0x0000000814099824 */ /* 0x000fe400078e0202 */
[----:B------:R-:W-:Y:S01]  /*fdd0*/  IMAD.IADD R21, R154, 0x1, R143 ;  /* 0x000000019a157824 */ /* 0x000fe200078e028f */
[----:B------:R-:W-:Y:S01]  /*fde0*/  SEL R8, R8, 0x9, !P3 ;  /* 0x0000000908087807 */ /* 0x000fe20005800000 */
[----:B------:R-:W-:Y:S01]  /*fdf0*/  @!P1 VIADD R9, R9, 0x2d840 ;  /* 0x0002d84009099836 */ /* 0x000fe20000000000 */
[----:B------:R-:W-:-:S04]  /*fe00*/  PLOP3.LUT P3, PT, PT, PT, UP0, 0x40, 0x0 ;  /* 0x000000000000781c */ /* 0x000fc80003f6e808 */
[----:B------:R-:W-:Y:S01]  /*fe10*/  @!P1 PRMT R9, RZ, 0x654, R9 ;  /* 0x00000654ff099816 */ /* 0x000fe20000000009 */
[----:B------:R-:W-:Y:S02]  /*fe20*/  WARPGROUP.DEPBAR.LE gsb0, 0x0 ;  /* 0x00008000000079c5 */ /* 0x000fe40000010000 */
[----:B------:R-:W-:-:S06]  /*fe30*/  WARPGROUP.ARRIVE ;  /* 0x00000000000079c5 */ /* 0x000fcc0000000000 */
[----:B------:R-:W-:Y:S03]  /*fe40*/  HGMMA.64x96x16.F32.BF16 R88, gdesc[UR8].tnspB, R88, gsb0 ;  /* 0x41600000085879f0 */ /* 0x000fe60008001858 */
[----:B------:R-:W-:Y:S02]  /*fe50*/  WARPGROUP.DEPBAR.LE gsb0, 0x0 ;  /* 0x00008000000079c5 */ /* 0x000fe40000010000 */
[----:B------:R0:W-:Y:S06]  /*fe60*/  BAR.ARV R8, 0x100 ;  /* 0x000400080000751d */ /* 0x0001ec0000002000 */
[----:B------:R0:W-:Y:S01]  /*fe70*/  @!P1 SYNCS.ARRIVE.TRANS64.RED.A1T0 RZ, [R9+URZ], RZ ;  /* 0x000000ff09ff99a7 */ /* 0x0001e2000810043f */
        /* <DEDUP_REMOVED lines=13> */
.L_x_11437:
[----:B------:R-:W-:-:S05]  /*ff50*/  IMAD.U32 R155, RZ, RZ, UR42 ;  /* 0x0000002aff9b7e24 */ /* 0x000fca000f8e00ff */
[----:B------:R-:W-:-:S13]  /*ff60*/  ISETP.NE.AND P3, PT, R155, 0x1, PT ;  /* 0x000000019b00780c */ /* 0x000fda0003f65270 */
[----:B0-----:R-:W0:Y:S02]  /*ff70*/  @P3 LDC.64 R8, c[0x0][0x9e8] ;  /* 0x00027a00ff083b82 */ /* 0x001e240000000a00 */
[----:B0-----:R-:W-:-:S05]  /*ff80*/  @P3 IMAD.HI.U32 R8, R154, R8, RZ ;  /* 0x000000089a083227 */ /* 0x001fca00078e00ff */
[----:B------:R-:W-:-:S07]  /*ff90*/  @P3 SHF.R.U32.HI R154, RZ, R9, R8 ;  /* 0x00000009ff9a3219 */ /* 0x000fce0000011608 */
.L_x_11438:
[----:B------:R-:W-:Y:S05]  /*ffa0*/  BSYNC B0 ;  /* 0x0000000000007941 */ /* 0x000fea0003800000 */
.L_x_11436:
[----:B------:R-:W-:-:S04]  /*ffb0*/  IMAD R154, R154, R155, -R145 ;  /* 0x0000009b9a9a7224 */ /* 0x000fc800078e0a91 */
[----:B------:R-:W-:-:S05]  /*ffc0*/  IMAD R154, R139, -0x2, R154 ;  /* 0xfffffffe8b9a7824 */ /* 0x000fca00078e029a */
[----:B------:R-:W-:Y:S02]  /*ffd0*/  VIMNMX R11, R11, R154, !PT ;  /* 0x0000009a0b0b7248 */ /* 0x000fe40007fe0100 */
[----:B------:R-:W-:-:S07]  /*ffe0*/  VIADDMNMX R21, R154, R155, R21, PT ;  /* 0x0000009b9a157246 */ /* 0x000fce0003800115 */
.L_x_11435:
[----:B------:R-:W-:Y:S01]  /*fff0*/  ISETP.GT.AND P3, PT, R3, -0x1, PT ;  /* 0xffffffff0300780c */ /* 0x000fe20003f64270 */
[----:B------:R-:W1:Y:S03]  /*10000*/  SHFL.IDX PT, R18, R18, 0x1, 0x1c1f ;  /* 0x003c1f0012127f89 */ /* 0x000e6600000e0000 */
[C---:B------:R-:W-:Y:S02]  /*10010*/  ISETP.GT.AND P4, PT, R11.reuse, RZ, P3 ;  /* 0x000000ff0b00720c */ /* 0x040fe40001f84270 */
[----:B------:R-:W-:Y:S02]  /*10020*/  ISETP.GT.AND P5, PT, R11, 0x1, P3 ;  /* 0x000000010b00780c */ /* 0x000fe40001fa4270 */
[C---:B------:R-:W-:Y:S02]  /*10030*/  ISETP.LT.OR P4, PT, R21.reuse, 0x1, P4 ;  /* 0x000000011500780c */ /* 0x040fe40002781670 */
[----:B------:R-:W-:-:S02]  /*10040*/  ISETP.LT.OR P5, PT, R21, 0x2, P5 ;  /* 0x000000021500780c */ /* 0x000fc40002fa1670 */
[----:B------:R-:W-:Y:S02]  /*10050*/  FSEL R24, R24, -INF , !P4 ;  /* 0xff80000018187808 */ /* 0x000fe40006000000 */
[----:B------:R-:W-:Y:S02]  /*10060*/  ISETP.GT.AND P4, PT, R11, 0x8, P3 ;  /* 0x000000080b00780c */ /* 0x000fe40001f84270 */
[----:B------:R-:W-:Y:S02]  /*10070*/  FSEL R25, R25, -INF , !P5 ;  /* 0xff80000019197808 */ /* 0x000fe40006800000 */
[----:B------:R-:W-:Y:S02]  /*10080*/  ISETP.LT.OR P4, PT, R21, 0x9, P4 ;  /* 0x000000091500780c */ /* 0x000fe40002781670 */
[----:B------:R-:W-:Y:S02]  /*10090*/  ISETP.GT.AND P5, PT, R11, 0x9, P3 ;  /* 0x000000090b00780c */ /* 0x000fe40001fa4270 */
[----:B------:R-:W-:-:S02]  /*100a0*/  FSEL R28, R28, -INF , !P4 ;  /* 0xff8000001c1c7808 */ /* 0x000fc40006000000 */
[----:B------:R-:W-:Y:S01]  /*100b0*/  ISETP.GT.AND P4, PT, R11, 0x10, P3 ;  /* 0x000000100b00780c */ /* 0x000fe20001f84270 */
[--C-:B-1----:R-:W-:Y:S01]  /*100c0*/  IMAD.IADD R143, R143, 0x1, R18.reuse ;  /* 0x000000018f8f7824 */ /* 0x102fe200078e0212 */
[C---:B------:R-:W-:Y:S01]  /*100d0*/  ISETP.LT.OR P5, PT, R21.reuse, 0xa, P5 ;  /* 0x0000000a1500780c */ /* 0x040fe20002fa1670 */
[----:B------:R-:W-:Y:S01]  /*100e0*/  IMAD.IADD R144, R144, 0x1, R18 ;  /* 0x0000000190907824 */ /* 0x000fe200078e0212 */
[----:B------:R-:W-:Y:S02]  /*100f0*/  ISETP.LT.OR P4, PT, R21, 0x11, P4 ;  /* 0x000000111500780c */ /* 0x000fe40002781670 */
[----:B------:R-:W-:Y:S02]  /*10100*/  FSEL R29, R29, -INF , !P5 ;  /* 0xff8000001d1d7808 */ /* 0x000fe40006800000 */
[----:B------:R-:W-:Y:S02]  /*10110*/  FSEL R32, R32, -INF , !P4 ;  /* 0xff80000020207808 */ /* 0x000fe40006000000 */
        /* <DEDUP_REMOVED lines=74> */
[----:B------:R-:W-:Y:S02]  /*105c0*/  ISETP.GT.AND P5, PT, R11, 0x71, P3 ;  /* 0x000000710b00780c */ /* 0x000fe40001fa4270 */
[----:B------:R-:W-:Y:S02]  /*105d0*/  FSEL R84, R84, -INF , !P4 ;  /* 0xff80000054547808 */ /* 0x000fe40006000000 */
[----:B------:R-:W-:Y:S02]  /*105e0*/  PLOP3.LUT P4, PT, PT, PT, UP0, 0x40, 0x0 ;  /* 0x000000000000781c */ /* 0x000fe40003f8e808 */
[----:B------:R-:W-:-:S04]  /*105f0*/  ISETP.LT.OR P5, PT, R21, 0x72, P5 ;  /* 0x000000721500780c */ /* 0x000fc80002fa1670 */
[----:B------:R-:W-:Y:S02]  /*10600*/  FSEL R81, R81, -INF , !P5 ;  /* 0xff80000051517808 */ /* 0x000fe40006800000 */
[----:B------:R-:W-:-:S04]  /*10610*/  ISETP.GT.AND P5, PT, R11, 0x79, P3 ;  /* 0x000000790b00780c */ /* 0x000fc80001fa4270 */
[----:B------:R-:W-:-:S04]  /*10620*/  ISETP.LT.OR P5, PT, R21, 0x7a, P5 ;  /* 0x0000007a1500780c */ /* 0x000fc80002fa1670 */
[----:B------:R-:W-:Y:S01]  /*10630*/  FSEL R85, R85, -INF , !P5 ;  /* 0xff80000055557808 */ /* 0x000fe20006800000 */
[----:B------:R-:W-:Y:S08]  /*10640*/  @P4 BRA `(.L_x_11439) ;  /* 0x0000000000584947 */ /* 0x000ff00003800000 */
        /* <DEDUP_REMOVED lines=12> */
.L_x_11441:
[----:B------:R-:W-:-:S05]  /*10710*/  IMAD.U32 R11, RZ, RZ, UR42 ;  /* 0x0000002aff0b7e24 */ /* 0x000fca000f8e00ff */
[----:B------:R-:W-:-:S13]  /*10720*/  ISETP.NE.AND P4, PT, R11, 0x1, PT ;  /* 0x000000010b00780c */ /* 0x000fda0003f85270 */
[----:B0-----:R-:W0:Y:S02]  /*10730*/  @P4 LDC.64 R8, c[0x0][0x9e8] ;  /* 0x00027a00ff084b82 */ /* 0x001e240000000a00 */
[----:B0-----:R-:W-:-:S05]  /*10740*/  @P4 IMAD.HI.U32 R8, R18, R8, RZ ;  /* 0x0000000812084227 */ /* 0x001fca00078e00ff */
[----:B------:R-:W-:-:S07]  /*10750*/  @P4 SHF.R.U32.HI R18, RZ, R9, R8 ;  /* 0x00000009ff124219 */ /* 0x000fce0000011608 */
.L_x_11442:
[----:B------:R-:W-:Y:S05]  /*10760*/  BSYNC B0 ;  /* 0x0000000000007941 */ /* 0x000fea0003800000 */
.L_x_11440:
[----:B------:R-:W-:-:S04]  /*10770*/  IMAD R18, R18, R11, -R145 ;  /* 0x0000000b12127224 */ /* 0x000fc800078e0a91 */
[----:B------:R-:W-:-:S05]  /*10780*/  IMAD R18, R139, -0x2, R18 ;  /* 0xfffffffe8b127824 */ /* 0x000fca00078e0212 */
[----:B------:R-:W-:Y:S02]  /*10790*/  VIMNMX R144, R144, R18, !PT ;  /* 0x0000001290907248 */ /* 0x000fe40007fe0100 */
[----:B------:R-:W-:-:S07]  /*107a0*/  VIADDMNMX R143, R18, R11, R143, PT ;  /* 0x0000000b128f7246 */ /* 0x000fce000380018f */
.L_x_11439:
[----:B0-----:R-:W-:Y:S01]  /*107b0*/  @!P1 IMAD R8, R16, 0x8, R2 ;  /* 0x0000000810089824 */ /* 0x001fe200078e0202 */
[----:B------:R-:W2:Y:S01]  /*107c0*/  LDL R145, [R1+0x20] ;  /* 0x0000200001917983 */ /* 0x000ea20000100800 */
[----:B------:R-:W-:Y:S02]  /*107d0*/  UMOV UR39, UR7 ;  /* 0x0000000700277c82 */ /* 0x000fe40008000000 */
[----:B------:R-:W-:-:S05]  /*107e0*/  @!P1 VIADD R8, R8, 0x2d860 ;  /* 0x0002d86008089836 */ /* 0x000fca0000000000 */
        /* <DEDUP_REMOVED lines=38> */
[----:B------:R-:W-:-:S04]  /*10a50*/  FSETP.NEU.FTZ.AND P4, PT, R8, -INF , PT ;  /* 0xff8000000800780b */ /* 0x000fc80003f9d000 */
[----:B------:R-:W-:-:S05]  /*10a60*/  FSEL R9, R8, RZ, P4 ;  /* 0x000000ff08097208 */ /* 0x000fca0002000000 */
[----:B------:R-:W-:Y:S01]  /*10a70*/  FADD.FTZ R9, -R9, R0 ;  /* 0x0000000009097221 */ /* 0x000fe20000010100 */
[----:B------:R-:W-:-:S03]  /*10a80*/  FMUL.FTZ R0, R8, UR39 ;  /* 0x0000002708007c20 */ /* 0x000fc60008410000 */
[----:B------:R-:W-:Y:S02]  /*10a90*/  FMUL.FTZ R9, R9, UR39 ;  /* 0x0000002709097c20 */ /* 0x000fe40008410000 */
[----:B------:R-:W-:Y:S02]  /*10aa0*/  FSEL R0, R0, RZ, P4 ;  /* 0x000000ff00007208 */ /* 0x000fe40002000000 */
[----:B------:R-:W-:Y:S02]  /*10ab0*/  ISETP.GT.AND P4, PT, R144, 0x1, P3 ;  /* 0x000000019000780c */ /* 0x000fe40001f84270 */
[----:B------:R-:W-:Y:S01]  /*10ac0*/  MUFU.EX2 R9, R9 ;  /* 0x0000000900097308 */ /* 0x000fe20000000800 */
[--C-:B------:R-:W-:Y:S01]  /*10ad0*/  FFMA.FTZ R24, R24, UR39, -R0.reuse ;  /* 0x0000002718187c23 */ /* 0x100fe20008010800 */
[----:B------:R-:W-:Y:S01]  /*10ae0*/  ISETP.LT.OR P5, PT, R143, 0x2, P4 ;  /* 0x000000028f00780c */ /* 0x000fe200027a1670 */
[--C-:B------:R-:W-:Y:S01]  /*10af0*/  FFMA.FTZ R25, R25, UR39, -R0.reuse ;  /* 0x0000002719197c23 */ /* 0x100fe20008010800 */
[----:B------:R-:W-:Y:S01]  /*10b00*/  ISETP.GT.AND P4, PT, R144, 0x8, P3 ;  /* 0x000000089000780c */ /* 0x000fe20001f84270 */
[--C-:B------:R-:W-:Y:S01]  /*10b10*/  FFMA.FTZ R28, R28, UR39, -R0.reuse ;  /* 0x000000271c1c7c23 */ /* 0x100fe20008010800 */
[----:B------:R-:W-:Y:S01]  /*10b20*/  FSEL R27, R27, -INF , !P5 ;  /* 0xff8000001b1b7808 */ /* 0x000fe20006800000 */
[--C-:B------:R-:W-:Y:S01]  /*10b30*/  FFMA.FTZ R29, R29, UR39, -R0.reuse ;  /* 0x000000271d1d7c23 */ /* 0x100fe20008010800 */
[----:B------:R-:W-:Y:S01]  /*10b40*/  ISETP.GT.AND P5, PT, R144, 0x9, P3 ;  /* 0x000000099000780c */ /* 0x000fe20001fa4270 */
[----:B------:R-:W0:Y:S01]  /*10b50*/  MUFU.EX2 R24, R24 ;  /* 0x0000001800187308 */ /* 0x000e220000000800 */
[C---:B------:R-:W-:Y:S01]  /*10b60*/  ISETP.LT.OR P4, PT, R143.reuse, 0x9, P4 ;  /* 0x000000098f00780c */ /* 0x040fe20002781670 */
[--C-:B------:R-:W-:Y:S01]  /*10b70*/  FFMA.FTZ R32, R32, UR39, -R0.reuse ;  /* 0x0000002720207c23 */ /* 0x100fe20008010800 */
[----:B------:R-:W-:Y:S01]  /*10b80*/  ISETP.LT.OR P5, PT, R143, 0xa, P5 ;  /* 0x0000000a8f00780c */ /* 0x000fe20002fa1670 */
[--C-:B------:R-:W-:Y:S01]  /*10b90*/  FFMA.FTZ R33, R33, UR39, -R0.reuse ;  /* 0x0000002721217c23 */ /* 0x100fe20008010800 */
[----:B------:R-:W-:Y:S01]  /*10ba0*/  FSEL R30, R30, -INF , !P4 ;  /* 0xff8000001e1e7808 */ /* 0x000fe20006000000 */
[--C-:B------:R-:W-:Y:S01]  /*10bb0*/  FFMA.FTZ R36, R36, UR39, -R0.reuse ;  /* 0x0000002724247c23 */ /* 0x100fe20008010800 */
[----:B------:R-:W-:Y:S01]  /*10bc0*/  FSEL R31, R31, -INF , !P5 ;  /* 0xff8000001f1f7808 */ /* 0x000fe20006800000 */
[----:B------:R-:W1:Y:S01]  /*10bd0*/  MUFU.EX2 R25, R25 ;  /* 0x0000001900197308 */ /* 0x000e620000000800 */
[C---:B------:R-:W-:Y:S01]  /*10be0*/  ISETP.GT.AND P5, PT, R144.reuse, 0x11, P3 ;  /* 0x000000119000780c */ /* 0x040fe20001fa4270 */
[--C-:B------:R-:W-:Y:S01]  /*10bf0*/  FFMA.FTZ R37, R37, UR39, -R0.reuse ;  /* 0x0000002725257c23 */ /* 0x100fe20008010800 */
[----:B------:R-:W-:Y:S01]  /*10c00*/  ISETP.GT.AND P4, PT, R144, 0x10, P3 ;  /* 0x000000109000780c */ /* 0x000fe20001f84270 */
[--C-:B------:R-:W-:Y:S01]  /*10c10*/  FFMA.FTZ R40, R40, UR39, -R0.reuse ;  /* 0x0000002728287c23 */ /* 0x100fe20008010800 */
[----:B------:R-:W-:Y:S01]  /*10c20*/  ISETP.LT.OR P5, PT, R143, 0x12, P5 ;  /* 0x000000128f00780c */ /* 0x000fe20002fa1670 */
[----:B------:R-:W-:Y:S01]  /*10c30*/  FFMA.FTZ R41, R41, UR39, -R0 ;  /* 0x0000002729297c23 */ /* 0x000fe20008010800 */
[----:B------:R-:W-:Y:S01]  /*10c40*/  ISETP.LT.OR P4, PT, R143, 0x11, P4 ;  /* 0x000000118f00780c */ /* 0x000fe20002781670 */
[----:B------:R-:W-:Y:S01]  /*10c50*/  MUFU.EX2 R29, R29 ;  /* 0x0000001d001d7308 */ /* 0x000fe20000000800 */
[----:B------:R-:W-:Y:S01]  /*10c60*/  FSEL R35, R35, -INF , !P5 ;  /* 0xff80000023237808 */ /* 0x000fe20006800000 */
[----:B0-----:R-:W-:Y:S01]  /*10c70*/  FFMA.FTZ R5, R9, R5, R24 ;  /* 0x0000000509057223 */ /* 0x001fe20000010018 */
[----:B------:R-:W-:Y:S01]  /*10c80*/  ISETP.GT.AND P5, PT, R144, 0x19, P3 ;  /* 0x000000199000780c */ /* 0x000fe20001fa4270 */
[--C-:B------:R-:W-:Y:S01]  /*10c90*/  FFMA.FTZ R44, R44, UR39, -R0.reuse ;  /* 0x000000272c2c7c23 */ /* 0x100fe20008010800 */
[----:B------:R-:W-:Y:S01]  /*10ca0*/  FSEL R34, R34, -INF , !P4 ;  /* 0xff80000022227808 */ /* 0x000fe20006000000 */
[--C-:B------:R-:W-:Y:S01]  /*10cb0*/  FFMA.FTZ R45, R45, UR39, -R0.reuse ;  /* 0x000000272d2d7c23 */ /* 0x100fe20008010800 */
[----:B------:R-:W-:Y:S01]  /*10cc0*/  ISETP.LT.OR P5, PT, R143, 0x1a, P5 ;  /* 0x0000001a8f00780c */ /* 0x000fe20002fa1670 */
[----:B------:R-:W-:Y:S01]  /*10cd0*/  MUFU.EX2 R32, R32 ;  /* 0x0000002000207308 */ /* 0x000fe20000000800 */
[----:B------:R-:W-:Y:S01]  /*10ce0*/  ISETP.GT.AND P4, PT, R144, 0x18, P3 ;  /* 0x000000189000780c */ /* 0x000fe20001f84270 */
[----:B-1----:R-:W-:Y:S01]  /*10cf0*/  FADD.FTZ R5, R25, R5 ;  /* 0x0000000519057221 */ /* 0x002fe20000010000 */
[----:B------:R-:W-:Y:S01]  /*10d00*/  FSEL R39, R39, -INF , !P5 ;  /* 0xff80000027277808 */ /* 0x000fe20006800000 */
[--C-:B------:R-:W-:Y:S01]  /*10d10*/  FFMA.FTZ R48, R48, UR39, -R0.reuse ;  /* 0x0000002730307c23 */ /* 0x100fe20008010800 */
[----:B------:R-:W-:Y:S01]  /*10d20*/  ISETP.GT.AND P5, PT, R144, 0x21, P3 ;  /* 0x000000219000780c */ /* 0x000fe20001fa4270 */
[--C-:B------:R-:W-:Y:S01]  /*10d30*/  FFMA.FTZ R49, R49, UR39, -R0.reuse ;  /* 0x0000002731317c23 */ /* 0x100fe20008010800 */
[C---:B------:R-:W-:Y:S01]  /*10d40*/  ISETP.LT.OR P4, PT, R143.reuse, 0x19, P4 ;  /* 0x000000198f00780c */ /* 0x040fe20002781670 */
[----:B------:R-:W-:Y:S01]  /*10d50*/  MUFU.EX2 R33, R33 ;  /* 0x0000002100217308 */ /* 0x000fe20000000800 */
[----:B------:R-:W-:Y:S01]  /*10d60*/  ISETP.LT.OR P5, PT, R143, 0x22, P5 ;  /* 0x000000228f00780c */ /* 0x000fe20002fa1670 */
[--C-:B------:R-:W-:Y:S01]  /*10d70*/  FFMA.FTZ R52, R52, UR39, -R0.reuse ;  /* 0x0000002734347c23 */ /* 0x100fe20008010800 */
[----:B------:R-:W-:Y:S01]  /*10d80*/  FSEL R38, R38, -INF , !P4 ;  /* 0xff80000026267808 */ /* 0x000fe20006000000 */
[--C-:B------:R-:W-:Y:S01]  /*10d90*/  FFMA.FTZ R53, R53, UR39, -R0.reuse ;  /* 0x0000002735357c23 */ /* 0x100fe20008010800 */
[----:B------:R-:W-:Y:S01]  /*10da0*/  FSEL R43, R43, -INF , !P5 ;  /* 0xff8000002b2b7808 */ /* 0x000fe20006800000 */
[--C-:B------:R-:W-:Y:S01]  /*10db0*/  FFMA.FTZ R56, R56, UR39, -R0.reuse ;  /* 0x0000002738387c23 */ /* 0x100fe20008010800 */
[C---:B------:R-:W-:Y:S01]  /*10dc0*/  ISETP.GT.AND P5, PT, R144.reuse, 0x29, P3 ;  /* 0x000000299000780c */ /* 0x040fe20001fa4270 */
[----:B------:R-:W-:Y:S01]  /*10dd0*/  MUFU.EX2 R36, R36 ;  /* 0x0000002400247308 */ /* 0x000fe20000000800 */
[----:B------:R-:W-:Y:S01]  /*10de0*/  ISETP.GT.AND P4, PT, R144, 0x20, P3 ;  /* 0x000000209000780c */ /* 0x000fe20001f84270 */
[--C-:B------:R-:W-:Y:S01]  /*10df0*/  FFMA.FTZ R57, R57, UR39, -R0.reuse ;  /* 0x0000002739397c23 */ /* 0x100fe20008010800 */
[C---:B------:R-:W-:Y:S01]  /*10e00*/  ISETP.LT.OR P5, PT, R143.reuse, 0x2a, P5 ;  /* 0x0000002a8f00780c */ /* 0x040fe20002fa1670 */
[--C-:B------:R-:W-:Y:S01]  /*10e10*/  FFMA.FTZ R60, R60, UR39, -R0.reuse ;  /* 0x000000273c3c7c23 */ /* 0x100fe20008010800 */
[----:B------:R-:W-:Y:S01]  /*10e20*/  ISETP.LT.OR P4, PT, R143, 0x21, P4 ;  /* 0x000000218f00780c */ /* 0x000fe20002781670 */
[--C-:B------:R-:W-:Y:S01]  /*10e30*/  FFMA.FTZ R61, R61, UR39, -R0.reuse ;  /* 0x000000273d3d7c23 */ /* 0x100fe20008010800 */
[----:B------:R-:W-:Y:S01]  /*10e40*/  FSEL R47, R47, -INF , !P5 ;  /* 0xff8000002f2f7808 */ /* 0x000fe20006800000 */
[----:B------:R-:W-:Y:S01]  /*10e50*/  MUFU.EX2 R37, R37 ;  /* 0x0000002500257308 */ /* 0x000fe20000000800 */
[----:B------:R-:W-:Y:S01]  /*10e60*/  ISETP.GT.AND P5, PT, R144, 0x31, P3 ;  /* 0x000000319000780c */ /* 0x000fe20001fa4270 */
[--C-:B------:R-:W-:Y:S01]  /*10e70*/  FFMA.FTZ R64, R64, UR39, -R0.reuse ;  /* 0x0000002740407c23 */ /* 0x100fe20008010800 */
[----:B------:R-:W-:Y:S01]  /*10e80*/  FSEL R42, R42, -INF , !P4 ;  /* 0xff8000002a2a7808 */ /* 0x000fe20006000000 */
[--C-:B------:R-:W-:Y:S01]  /*10e90*/  FFMA.FTZ R65, R65, UR39, -R0.reuse ;  /* 0x0000002741417c23 */ /* 0x100fe20008010800 */
[----:B------:R-:W-:Y:S01]  /*10ea0*/  ISETP.LT.OR P5, PT, R143, 0x32, P5 ;  /* 0x000000328f00780c */ /* 0x000fe20002fa1670 */
[--C-:B------:R-:W-:Y:S01]  /*10eb0*/  FFMA.FTZ R68, R68, UR39, -R0.reuse ;  /* 0x0000002744447c23 */ /* 0x100fe20008010800 */
[C---:B------:R-:W-:Y:S01]  /*10ec0*/  ISETP.GT.AND P4, PT, R144.reuse, 0x28, P3 ;  /* 0x000000289000780c */ /* 0x040fe20001f84270 */
[----:B------:R-:W-:Y:S01]  /*10ed0*/  MUFU.EX2 R40, R40 ;  /* 0x0000002800287308 */ /* 0x000fe20000000800 */
[----:B------:R-:W-:Y:S01]  /*10ee0*/  FSEL R51, R51, -INF , !P5 ;  /* 0xff80000033337808 */ /* 0x000fe20006800000 */
[--C-:B------:R-:W-:Y:S01]  /*10ef0*/  FFMA.FTZ R69, R69, UR39, -R0.reuse ;  /* 0x0000002745457c23 */ /* 0x100fe20008010800 */
[----:B------:R-:W-:Y:S01]  /*10f00*/  ISETP.GT.AND P5, PT, R144, 0x39, P3 ;  /* 0x000000399000780c */ /* 0x000fe20001fa4270 */
[--C-:B------:R-:W-:Y:S01]  /*10f10*/  FFMA.FTZ R72, R72, UR39, -R0.reuse ;  /* 0x0000002748487c23 */ /* 0x100fe20008010800 */
[----:B------:R-:W-:Y:S01]  /*10f20*/  ISETP.LT.OR P4, PT, R143, 0x29, P4 ;  /* 0x000000298f00780c */ /* 0x000fe20002781670 */
[--C-:B------:R-:W-:Y:S01]  /*10f30*/  FFMA.FTZ R73, R73, UR39, -R0.reuse ;  /* 0x0000002749497c23 */ /* 0x100fe20008010800 */
[----:B------:R-:W-:Y:S01]  /*10f40*/  ISETP.LT.OR P5, PT, R143, 0x3a, P5 ;  /* 0x0000003a8f00780c */ /* 0x000fe20002fa1670 */
[----:B------:R-:W-:Y:S01]  /*10f50*/  MUFU.EX2 R41, R41 ;  /* 0x0000002900297308 */ /* 0x000fe20000000800 */
[----:B------:R-:W-:Y:S01]  /*10f60*/  FSEL R46, R46, -INF , !P4 ;  /* 0xff8000002e2e7808 */ /* 0x000fe20006000000 */
[--C-:B------:R-:W-:Y:S01]  /*10f70*/  FFMA.FTZ R76, R76, UR39, -R0.reuse ;  /* 0x000000274c4c7c23 */ /* 0x100fe20008010800 */
[----:B------:R-:W-:Y:S01]  /*10f80*/  FSEL R55, R55, -INF , !P5 ;  /* 0xff80000037377808 */ /* 0x000fe20006800000 */
[--C-:B------:R-:W-:Y:S01]  /*10f90*/  FFMA.FTZ R77, R77, UR39, -R0.reuse ;  /* 0x000000274d4d7c23 */ /* 0x100fe20008010800 */
[----:B------:R-:W-:Y:S01]  /*10fa0*/  ISETP.GT.AND P5, PT, R144, 0x41, P3 ;  /* 0x000000419000780c */ /* 0x000fe20001fa4270 */
[--C-:B------:R-:W-:Y:S01]  /*10fb0*/  FFMA.FTZ R80, R80, UR39, -R0.reuse ;  /* 0x0000002750507c23 */ /* 0x100fe20008010800 */
[----:B------:R-:W-:Y:S01]  /*10fc0*/  ISETP.GT.AND P4, PT, R144, 0x30, P3 ;  /* 0x000000309000780c */ /* 0x000fe20001f84270 */
[----:B------:R-:W-:Y:S01]  /*10fd0*/  MUFU.EX2 R44, R44 ;  /* 0x0000002c002c7308 */ /* 0x000fe20000000800 */
[----:B------:R-:W-:Y:S01]  /*10fe0*/  ISETP.LT.OR P5, PT, R143, 0x42, P5 ;  /* 0x000000428f00780c */ /* 0x000fe20002fa1670 */
[--C-:B------:R-:W-:Y:S01]  /*10ff0*/  FFMA.FTZ R81, R81, UR39, -R0.reuse ;  /* 0x0000002751517c23 */ /* 0x100fe20008010800 */
[----:B------:R-:W-:Y:S01]  /*11000*/  ISETP.LT.OR P4, PT, R143, 0x31, P4 ;  /* 0x000000318f00780c */ /* 0x000fe20002781670 */
[--C-:B------:R-:W-:Y:S01]  /*11010*/  FFMA.FTZ R84, R84, UR39, -R0.reuse ;  /* 0x0000002754547c23 */ /* 0x100fe20008010800 */
[----:B------:R-:W-:Y:S01]  /*11020*/  FSEL R59, R59, -INF , !P5 ;  /* 0xff8000003b3b7808 */ /* 0x000fe20006800000 */
[----:B------:R-:W-:Y:S01]  /*11030*/  FFMA.FTZ R0, R85, UR39, -R0 ;  /* 0x0000002755007c23 */ /* 0x000fe20008010800 */
[----:B------:R-:W-:Y:S01]  /*11040*/  ISETP.GT.AND P5, PT, R144, 0x49, P3 ;  /* 0x000000499000780c */ /* 0x000fe20001fa4270 */
[----:B------:R-:W-:Y:S01]  /*11050*/  MUFU.EX2 R45, R45 ;  /* 0x0000002d002d7308 */ /* 0x000fe20000000800 */
[----:B------:R-:W-:-:S02]  /*11060*/  FSEL R50, R50, -INF , !P4 ;  /* 0xff80000032327808 */ /* 0x000fc40006000000 */
[----:B------:R-:W-:Y:S02]  /*11070*/  ISETP.LT.OR P5, PT, R143, 0x4a, P5 ;  /* 0x0000004a8f00780c */ /* 0x000fe40002fa1670 */
[C---:B------:R-:W-:Y:S02]  /*11080*/  ISETP.GT.AND P4, PT, R144.reuse, 0x38, P3 ;  /* 0x000000389000780c */ /* 0x040fe40001f84270 */
[----:B------:R-:W-:Y:S01]  /*11090*/  FSEL R63, R63, -INF , !P5 ;  /* 0xff8000003f3f7808 */ /* 0x000fe20006800000 */
[----:B------:R-:W-:Y:S01]  /*110a0*/  MUFU.EX2 R48, R48 ;  /* 0x0000003000307308 */ /* 0x000fe20000000800 */
[----:B------:R-:W-:Y:S02]  /*110b0*/  ISETP.GT.AND P5, PT, R144, 0x51, P3 ;  /* 0x000000519000780c */ /* 0x000fe40001fa4270 */
[C---:B------:R-:W-:Y:S02]  /*110c0*/  ISETP.LT.OR P4, PT, R143.reuse, 0x39, P4 ;  /* 0x000000398f00780c */ /* 0x040fe40002781670 */
[----:B------:R-:W-:-:S02]  /*110d0*/  ISETP.LT.OR P5, PT, R143, 0x52, P5 ;  /* 0x000000528f00780c */ /* 0x000fc40002fa1670 */
[----:B------:R-:W-:Y:S01]  /*110e0*/  FSEL R54, R54, -INF , !P4 ;  /* 0xff80000036367808 */ /* 0x000fe20006000000 */
[----:B------:R-:W-:Y:S01]  /*110f0*/  MUFU.EX2 R49, R49 ;  /* 0x0000003100317308 */ /* 0x000fe20000000800 */
[----:B------:R-:W-:Y:S02]  /*11100*/  FSEL R67, R67, -INF , !P5 ;  /* 0xff80000043437808 */ /* 0x000fe40006800000 */
[C---:B------:R-:W-:Y:S02]  /*11110*/  ISETP.GT.AND P5, PT, R144.reuse, 0x59, P3 ;  /* 0x000000599000780c */ /* 0x040fe40001fa4270 */
[----:B------:R-:W-:Y:S02]  /*11120*/  ISETP.GT.AND P4, PT, R144, 0x40, P3 ;  /* 0x000000409000780c */ /* 0x000fe40001f84270 */
[C---:B------:R-:W-:Y:S01]  /*11130*/  ISETP.LT.OR P5, PT, R143.reuse, 0x5a, P5 ;  /* 0x0000005a8f00780c */ /* 0x040fe20002fa1670 */
[----:B------:R-:W-:Y:S01]  /*11140*/  MUFU.EX2 R52, R52 ;  /* 0x0000003400347308 */ /* 0x000fe20000000800 */
[----:B------:R-:W-:-:S02]  /*11150*/  ISETP.LT.OR P4, PT, R143, 0x41, P4 ;  /* 0x000000418f00780c */ /* 0x000fc40002781670 */
[----:B------:R-:W-:Y:S02]  /*11160*/  FSEL R71, R71, -INF , !P5 ;  /* 0xff80000047477808 */ /* 0x000fe40006800000 */
[----:B------:R-:W-:Y:S02]  /*11170*/  ISETP.GT.AND P5, PT, R144, 0x61, P3 ;  /* 0x000000619000780c */ /* 0x000fe40001fa4270 */
[----:B------:R-:W-:Y:S01]  /*11180*/  FSEL R58, R58, -INF , !P4 ;  /* 0xff8000003a3a7808 */ /* 0x000fe20006000000 */
[----:B------:R-:W-:Y:S01]  /*11190*/  MUFU.EX2 R53, R53 ;  /* 0x0000003500357308 */ /* 0x000fe20000000800 */
[----:B------:R-:W-:Y:S02]  /*111a0*/  ISETP.LT.OR P5, PT, R143, 0x62, P5 ;  /* 0x000000628f00780c */ /* 0x000fe40002fa1670 */
[----:B------:R-:W-:Y:S02]  /*111b0*/  ISETP.GT.AND P4, PT, R144, 0x48, P3 ;  /* 0x000000489000780c */ /* 0x000fe40001f84270 */
[----:B------:R-:W-:-:S02]  /*111c0*/  FSEL R75, R75, -INF , !P5 ;  /* 0xff8000004b4b7808 */ /* 0x000fc40006800000 */
[----:B------:R-:W-:Y:S01]  /*111d0*/  ISETP.GT.AND P5, PT, R144, 0x69, P3 ;  /* 0x000000699000780c */ /* 0x000fe20001fa4270 */
[----:B------:R-:W-:Y:S01]  /*111e0*/  MUFU.EX2 R56, R56 ;  /* 0x0000003800387308 */ /* 0x000fe20000000800 */
[C---:B------:R-:W-:Y:S02]  /*111f0*/  ISETP.LT.OR P4, PT, R143.reuse, 0x49, P4 ;  /* 0x000000498f00780c */ /* 0x040fe40002781670 */
[----:B------:R-:W-:Y:S02]  /*11200*/  ISETP.LT.OR P5, PT, R143, 0x6a, P5 ;  /* 0x0000006a8f00780c */ /* 0x000fe40002fa1670 */
[----:B------:R-:W-:Y:S02]  /*11210*/  FSEL R62, R62, -INF , !P4 ;  /* 0xff8000003e3e7808 */ /* 0x000fe40006000000 */
[----:B------:R-:W-:Y:S01]  /*11220*/  FSEL R79, R79, -INF , !P5 ;  /* 0xff8000004f4f7808 */ /* 0x000fe20006800000 */
[----:B------:R-:W-:Y:S01]  /*11230*/  MUFU.EX2 R57, R57 ;  /* 0x0000003900397308 */ /* 0x000fe20000000800 */
[----:B------:R-:W-:-:S02]  /*11240*/  ISETP.GT.AND P5, PT, R144, RZ, P3 ;  /* 0x000000ff9000720c */ /* 0x000fc40001fa4270 */
[----:B------:R-:W-:Y:S02]  /*11250*/  ISETP.GT.AND P4, PT, R144, 0x50, P3 ;  /* 0x000000509000780c */ /* 0x000fe40001f84270 */
[C---:B------:R-:W-:Y:S02]  /*11260*/  ISETP.LT.OR P5, PT, R143.reuse, 0x1, P5 ;  /* 0x000000018f00780c */ /* 0x040fe40002fa1670 */
[----:B------:R-:W-:Y:S01]  /*11270*/  ISETP.LT.OR P4, PT, R143, 0x51, P4 ;  /* 0x000000518f00780c */ /* 0x000fe20002781670 */
[----:B------:R-:W-:Y:S01]  /*11280*/  MUFU.EX2 R60, R60 ;  /* 0x0000003c003c7308 */ /* 0x000fe20000000800 */
[----:B------:R-:W-:Y:S02]  /*11290*/  FSEL R18, R26, -INF , !P5 ;  /* 0xff8000001a127808 */ /* 0x000fe40006800000 */
[----:B------:R-:W-:Y:S02]  /*112a0*/  FSEL R66, R66, -INF , !P4 ;  /* 0xff80000042427808 */ /* 0x000fe40006000000 */
[----:B------:R-:W-:-:S02]  /*112b0*/  FMNMX.FTZ R11, R18, R6, !PT ;  /* 0x00000006120b7209 */ /* 0x000fc40007810000 */
[----:B------:R-:W-:Y:S01]  /*112c0*/  ISETP.GT.AND P4, PT, R144, 0x58, P3 ;  /* 0x000000589000780c */ /* 0x000fe20001f84270 */
[----:B------:R-:W0:Y:S01]  /*112d0*/  MUFU.EX2 R26, R28 ;  /* 0x0000001c001a7308 */ /* 0x000e220000000800 */
[----:B------:R-:W-:Y:S02]  /*112e0*/  FMNMX.FTZ R11, R27, R11, !PT ;  /* 0x0000000b1b0b7209 */ /* 0x000fe40007810000 */
[----:B------:R-:W-:Y:S02]  /*112f0*/  ISETP.LT.OR P4, PT, R143, 0x59, P4 ;  /* 0x000000598f00780c */ /* 0x000fe40002781670 */
[----:B------:R-:W-:Y:S02]  /*11300*/  FMNMX.FTZ R11, R30, R11, !PT ;  /* 0x0000000b1e0b7209 */ /* 0x000fe40007810000 */
[----:B------:R-:W-:Y:S01]  /*11310*/  FSEL R70, R70, -INF , !P4 ;  /* 0xff80000046467808 */ /* 0x000fe20006000000 */
[----:B------:R-:W-:Y:S01]  /*11320*/  MUFU.EX2 R61, R61 ;  /* 0x0000003d003d7308 */ /* 0x000fe20000000800 */
[----:B------:R-:W-:-:S02]  /*11330*/  FMNMX.FTZ R11, R31, R11, !PT ;  /* 0x0000000b1f0b7209 */ /* 0x000fc40007810000 */
[----:B------:R-:W-:Y:S02]  /*11340*/  ISETP.GT.AND P4, PT, R144, 0x60, P3 ;  /* 0x000000609000780c */ /* 0x000fe40001f84270 */
[----:B------:R-:W-:Y:S02]  /*11350*/  FMNMX.FTZ R11, R34, R11, !PT ;  /* 0x0000000b220b7209 */ /* 0x000fe40007810000 */
[----:B------:R-:W-:Y:S01]  /*11360*/  ISETP.LT.OR P4, PT, R143, 0x61, P4 ;  /* 0x000000618f00780c */ /* 0x000fe20002781670 */
[----:B------:R-:W-:Y:S01]  /*11370*/  MUFU.EX2 R64, R64 ;  /* 0x0000004000407308 */ /* 0x000fe20000000800 */
[----:B------:R-:W-:Y:S01]  /*11380*/  FMNMX.FTZ R11, R35, R11, !PT ;  /* 0x0000000b230b7209 */ /* 0x000fe20007810000 */
[----:B0-----:R-:W-:Y:S01]  /*11390*/  FADD.FTZ R5, R26, R5 ;  /* 0x000000051a057221 */ /* 0x001fe20000010000 */
[----:B------:R-:W-:Y:S02]  /*113a0*/  FSEL R74, R74, -INF , !P4 ;  /* 0xff8000004a4a7808 */ /* 0x000fe40006000000 */
[----:B------:R-:W-:Y:S01]  /*113b0*/  FMNMX.FTZ R11, R38, R11, !PT ;  /* 0x0000000b260b7209 */ /* 0x000fe20007810000 */
[----:B------:R-:W-:Y:S01]  /*113c0*/  FADD.FTZ R5, R29, R5 ;  /* 0x000000051d057221 */ /* 0x000fe20000010000 */
[----:B------:R-:W-:Y:S01]  /*113d0*/  ISETP.GT.AND P4, PT, R144, 0x68, P3 ;  /* 0x000000689000780c */ /* 0x000fe20001f84270 */
[----:B------:R-:W-:Y:S01]  /*113e0*/  MUFU.EX2 R65, R65 ;  /* 0x0000004100417308 */ /* 0x000fe20000000800 */
[----:B------:R-:W-:Y:S01]  /*113f0*/  FMNMX.FTZ R11, R39, R11, !PT ;  /* 0x0000000b270b7209 */ /* 0x000fe20007810000 */
[----:B------:R-:W-:Y:S01]  /*11400*/  FADD.FTZ R5, R32, R5 ;  /* 0x0000000520057221 */ /* 0x000fe20000010000 */
[----:B------:R-:W-:-:S02]  /*11410*/  ISETP.LT.OR P4, PT, R143, 0x69, P4 ;  /* 0x000000698f00780c */ /* 0x000fc40002781670 */
[----:B------:R-:W-:Y:S01]  /*11420*/  FMNMX.FTZ R11, R42, R11, !PT ;  /* 0x0000000b2a0b7209 */ /* 0x000fe20007810000 */
[----:B------:R-:W-:Y:S01]  /*11430*/  FADD.FTZ R5, R33, R5 ;  /* 0x0000000521057221 */ /* 0x000fe20000010000 */
[----:B------:R-:W-:Y:S01]  /*11440*/  FSEL R78, R78, -INF , !P4 ;  /* 0xff8000004e4e7808 */ /* 0x000fe20006000000 */
[----:B------:R-:W-:Y:S01]  /*11450*/  MUFU.EX2 R68, R68 ;  /* 0x0000004400447308 */ /* 0x000fe20000000800 */
[----:B------:R-:W-:Y:S02]  /*11460*/  FMNMX.FTZ R11, R43, R11, !PT ;  /* 0x0000000b2b0b7209 */ /* 0x000fe40007810000 */
[----:B------:R-:W-:Y:S02]  /*11470*/  ISETP.GT.AND P4, PT, R144, 0x70, P3 ;  /* 0x000000709000780c */ /* 0x000fe40001f84270 */
[----:B------:R-:W-:Y:S02]  /*11480*/  FMNMX.FTZ R11, R46, R11, !PT ;  /* 0x0000000b2e0b7209 */ /* 0x000fe40007810000 */
[----:B------:R-:W-:Y:S01]  /*11490*/  ISETP.LT.OR P4, PT, R143, 0x71, P4 ;  /* 0x000000718f00780c */ /* 0x000fe20002781670 */
[----:B------:R-:W-:Y:S01]  /*114a0*/  MUFU.EX2 R69, R69 ;  /* 0x0000004500457308 */ /* 0x000fe20000000800 */
[----:B------:R-:W-:-:S02]  /*114b0*/  FMNMX.FTZ R11, R47, R11, !PT ;  /* 0x0000000b2f0b7209 */ /* 0x000fc40007810000 */
[----:B------:R-:W-:Y:S02]  /*114c0*/  FSEL R82, R82, -INF , !P4 ;  /* 0xff80000052527808 */ /* 0x000fe40006000000 */
[----:B------:R-:W-:Y:S02]  /*114d0*/  FMNMX.FTZ R11, R50, R11, !PT ;  /* 0x0000000b320b7209 */ /* 0x000fe40007810000 */
[C---:B------:R-:W-:Y:S01]  /*114e0*/  ISETP.GT.AND P4, PT, R144.reuse, 0x71, P3 ;  /* 0x000000719000780c */ /* 0x040fe20001f84270 */
[----:B------:R-:W-:Y:S01]  /*114f0*/  MUFU.EX2 R72, R72 ;  /* 0x0000004800487308 */ /* 0x000fe20000000800 */
[----:B------:R-:W-:Y:S02]  /*11500*/  FMNMX.FTZ R11, R51, R11, !PT ;  /* 0x0000000b330b7209 */ /* 0x000fe40007810000 */
[----:B------:R-:W-:Y:S02]  /*11510*/  ISETP.GT.AND P5, PT, R144, 0x78, P3 ;  /* 0x000000789000780c */ /* 0x000fe40001fa4270 */
[----:B------:R-:W-:-:S02]  /*11520*/  FMNMX.FTZ R11, R54, R11, !PT ;  /* 0x0000000b360b7209 */ /* 0x000fc40007810000 */
[----:B------:R-:W-:Y:S01]  /*11530*/  ISETP.LT.OR P4, PT, R143, 0x72, P4 ;  /* 0x000000728f00780c */ /* 0x000fe20002781670 */
        /* <DEDUP_REMOVED lines=9> */
[----:B------:R-:W-:Y:S01]  /*115d0*/  ISETP.LT.OR P3, PT, R143, 0x7a, P3 ;  /* 0x0000007a8f00780c */ /* 0x000fe20001f61670 */
[----:B------:R-:W-:Y:S01]  /*115e0*/  MUFU.EX2 R77, R77 ;  /* 0x0000004d004d7308 */ /* 0x000fe20000000800 */
[----:B------:R-:W-:Y:S02]  /*115f0*/  FMNMX.FTZ R11, R63, R11, !PT ;  /* 0x0000000b3f0b7209 */ /* 0x000fe40007810000 */
[----:B------:R-:W-:Y:S02]  /*11600*/  FSEL R86, R86, -INF , !P5 ;  /* 0xff80000056567808 */ /* 0x000fe40006800000 */
[----:B------:R-:W-:-:S02]  /*11610*/  FMNMX.FTZ R11, R66, R11, !PT ;  /* 0x0000000b420b7209 */ /* 0x000fc40007810000 */
[----:B------:R-:W-:Y:S01]  /*11620*/  FSEL R87, R87, -INF , !P3 ;  /* 0xff80000057577808 */ /* 0x000fe20005800000 */
[----:B------:R-:W-:Y:S01]  /*11630*/  MUFU.EX2 R80, R80 ;  /* 0x0000005000507308 */ /* 0x000fe20000000800 */
[----:B------:R-:W-:Y:S02]  /*11640*/  FMNMX.FTZ R11, R67, R11, !PT ;  /* 0x0000000b430b7209 */ /* 0x000fe40007810000 */
[----:B------:R-:W-:Y:S02]  /*11650*/  F2FP.BF16.F32.PACK_AB R26, R29, R26 ;  /* 0x0000001a1d1a723e */ /* 0x000fe400000010ff */
[----:B------:R-:W-:Y:S02]  /*11660*/  FMNMX.FTZ R11, R70, R11, !PT ;  /* 0x0000000b460b7209 */ /* 0x000fe40007810000 */
[----:B------:R-:W-:Y:S01]  /*11670*/  F2FP.BF16.F32.PACK_AB R24, R25, R24 ;  /* 0x000000181918723e */ /* 0x000fe200000010ff */
[----:B------:R-:W-:Y:S01]  /*11680*/  MUFU.EX2 R81, R81 ;  /* 0x0000005100517308 */ /* 0x000fe20000000800 */
[----:B------:R-:W-:-:S02]  /*11690*/  FMNMX.FTZ R11, R71, R11, !PT ;  /* 0x0000000b470b7209 */ /* 0x000fc40007810000 */
[----:B------:R-:W-:Y:S01]  /*116a0*/  F2FP.BF16.F32.PACK_AB R32, R33, R32 ;  /* 0x000000202120723e */ /* 0x000fe200000010ff */
[----:B------:R-:W-:Y:S01]  /*116b0*/  FADD.FTZ R33, R36, R5 ;  /* 0x0000000524217221 */ /* 0x000fe20000010000 */
[----:B------:R-:W-:-:S03]  /*116c0*/  FMNMX.FTZ R11, R74, R11, !PT ;  /* 0x0000000b4a0b7209 */ /* 0x000fc60007810000 */
[----:B------:R-:W-:Y:S01]  /*116d0*/  FADD.FTZ R33, R37, R33 ;  /* 0x0000002125217221 */ /* 0x000fe20000010000 */
[----:B------:R-:W-:Y:S01]  /*116e0*/  FMNMX.FTZ R11, R75, R11, !PT ;  /* 0x0000000b4b0b7209 */ /* 0x000fe20007810000 */
[----:B------:R-:W-:Y:S02]  /*116f0*/  MUFU.EX2 R84, R84 ;  /* 0x0000005400547308 */ /* 0x000fe40000000800 */
[----:B------:R-:W-:Y:S01]  /*11700*/  FADD.FTZ R33, R40, R33 ;  /* 0x0000002128217221 */ /* 0x000fe20000010000 */
[----:B------:R-:W-:Y:S02]  /*11710*/  FMNMX.FTZ R11, R78, R11, !PT ;  /* 0x0000000b4e0b7209 */ /* 0x000fe40007810000 */
[C---:B------:R-:W-:Y:S01]  /*11720*/  F2FP.BF16.F32.PACK_AB R40, R41.reuse, R40 ;  /* 0x000000282928723e */ /* 0x040fe200000010ff */
[----:B------:R-:W-:Y:S01]  /*11730*/  FADD.FTZ R33, R41, R33 ;  /* 0x0000002129217221 */ /* 0x000fe20000010000 */
[----:B------:R-:W-:Y:S01]  /*11740*/  FMNMX.FTZ R11, R79, R11, !PT ;  /* 0x0000000b4f0b7209 */ /* 0x000fe20007810000 */
[----:B------:R-:W-:Y:S02]  /*11750*/  MUFU.EX2 R0, R0 ;  /* 0x0000000000007308 */ /* 0x000fe40000000800 */
[----:B------:R-:W-:Y:S01]  /*11760*/  FADD.FTZ R33, R44, R33 ;  /* 0x000000212c217221 */ /* 0x000fe20000010000 */
[----:B------:R-:W-:-:S03]  /*11770*/  FMNMX.FTZ R11, R82, R11, !PT ;  /* 0x0000000b520b7209 */ /* 0x000fc60007810000 */
[----:B------:R-:W-:Y:S01]  /*11780*/  FADD.FTZ R33, R45, R33 ;  /* 0x000000212d217221 */ /* 0x000fe20000010000 */
[----:B------:R-:W-:-:S03]  /*11790*/  FMNMX.FTZ R11, R83, R11, !PT ;  /* 0x0000000b530b7209 */ /* 0x000fc60007810000 */
[----:B------:R-:W-:Y:S01]  /*117a0*/  FADD.FTZ R33, R48, R33 ;  /* 0x0000002130217221 */ /* 0x000fe20000010000 */
[----:B------:R-:W-:-:S03]  /*117b0*/  FMNMX.FTZ R11, R86, R11, !PT ;  /* 0x0000000b560b7209 */ /* 0x000fc60007810000 */
[----:B------:R-:W-:Y:S01]  /*117c0*/  FADD.FTZ R33, R49, R33 ;  /* 0x0000002131217221 */ /* 0x000fe20000010000 */
[----:B------:R-:W-:-:S03]  /*117d0*/  FMNMX.FTZ R11, R87, R11, !PT ;  /* 0x0000000b570b7209 */ /* 0x000fc60007810000 */
[----:B------:R-:W-:Y:S02]  /*117e0*/  FADD.FTZ R41, R52, R33 ;  /* 0x0000002134297221 */ /* 0x000fe40000010000 */
[----:B------:R-:W0:Y:S02]  /*117f0*/  SHFL.BFLY PT, R16, R11, 0x2, 0x1f ;  /* 0x0c401f000b107f89 */ /* 0x000e2400000e0000 */
[----:B------:R-:W-:-:S04]  /*11800*/  FADD.FTZ R41, R53, R41 ;  /* 0x0000002935297221 */ /* 0x000fc80000010000 */
[----:B------:R-:W-:Y:S01]  /*11810*/  FADD.FTZ R41, R56, R41 ;  /* 0x0000002938297221 */ /* 0x000fe20000010000 */
[----:B0-----:R-:W-:-:S05]  /*11820*/  FMNMX.FTZ R11, R11, R16, !PT ;  /* 0x000000100b0b7209 */ /* 0x001fca0007810000 */
[----:B------:R-:W0:Y:S02]  /*11830*/  SHFL.BFLY PT, R16, R11, 0x1, 0x1f ;  /* 0x0c201f000b107f89 */ /* 0x000e2400000e0000 */
[----:B0-----:R-:W-:-:S04]  /*11840*/  FMNMX.FTZ R11, R11, R16, !PT ;  /* 0x000000100b0b7209 */ /* 0x001fc80007810000 */
[C---:B------:R-:W-:Y:S01]  /*11850*/  FSETP.NEU.FTZ.AND P3, PT, R11.reuse, -INF , PT ;  /* 0xff8000000b00780b */ /* 0x040fe20003f7d000 */
[----:B------:R-:W-:-:S05]  /*11860*/  FMUL.FTZ R16, R11, UR39 ;  /* 0x000000270b107c20 */ /* 0x000fca0008410000 */
        /* <DEDUP_REMOVED lines=17> */
[----:B------:R-:W-:Y:S01]  /*11980*/  F2FP.BF16.F32.PACK_AB R48, R49, R48 ;  /* 0x000000303130723e */ /* 0x000fe200000010ff */
[--C-:B------:R-:W-:Y:S01]  /*11990*/  FFMA.FTZ R75, R75, UR39, -R16.reuse ;  /* 0x000000274b4b7c23 */ /* 0x100fe20008010810 */
[----:B------:R-:W-:Y:S01]  /*119a0*/  F2FP.BF16.F32.PACK_AB R56, R57, R56 ;  /* 0x000000383938723e */ /* 0x000fe200000010ff */
[--C-:B------:R-:W-:Y:S01]  /*119b0*/  FFMA.FTZ R78, R78, UR39, -R16.reuse ;  /* 0x000000274e4e7c23 */ /* 0x100fe20008010810 */
[--C-:B------:R-:W-:Y:S01]  /*119c0*/  FFMA.FTZ R79, R79, UR39, -R16.reuse ;  /* 0x000000274f4f7c23 */ /* 0x100fe20008010810 */
[--C-:B------:R-:W-:Y:S01]  /*119d0*/  FFMA.FTZ R82, R82, UR39, -R16.reuse ;  /* 0x0000002752527c23 */ /* 0x100fe20008010810 */
[----:B------:R-:W-:Y:S01]  /*119e0*/  MUFU.EX2 R28, R28 ;  /* 0x0000001c001c7308 */ /* 0x000fe20000000800 */
[--C-:B------:R-:W-:Y:S01]  /*119f0*/  FFMA.FTZ R83, R83, UR39, -R16.reuse ;  /* 0x0000002753537c23 */ /* 0x100fe20008010810 */
[----:B------:R-:W-:Y:S01]  /*11a00*/  FFMA.FTZ R86, R86, UR39, -R16 ;  /* 0x0000002756567c23 */ /* 0x000fe20008010810 */
[----:B------:R-:W-:-:S05]  /*11a10*/  F2FP.BF16.F32.PACK_AB R42, R45, R44 ;  /* 0x0000002c2d2a723e */ /* 0x000fca00000010ff */
[----:B------:R-:W1:Y:S01]  /*11a20*/  MUFU.EX2 R29, R29 ;  /* 0x0000001d001d7308 */ /* 0x000e620000000800 */
[----:B0-----:R-:W-:-:S07]  /*11a30*/  F2FP.BF16.F32.PACK_AB R25, R21, R18 ;  /* 0x000000121519723e */ /* 0x001fce00000010ff */
[----:B------:R-:W-:Y:S08]  /*11a40*/  MUFU.EX2 R30, R30 ;  /* 0x0000001e001e7308 */ /* 0x000ff00000000800 */
[----:B------:R-:W-:Y:S01]  /*11a50*/  MUFU.EX2 R31, R31 ;  /* 0x0000001f001f7308 */ /* 0x000fe20000000800 */
[----:B-1----:R-:W-:-:S05]  /*11a60*/  F2FP.BF16.F32.PACK_AB R27, R29, R28 ;  /* 0x0000001c1d1b723e */ /* 0x002fca00000010ff */
[----:B------:R0:W-:Y:S02]  /*11a70*/  STSM.16.M88.4 [R140+0x21800], R24 ;  /* 0x021800188c007844 */ /* 0x0001e40000000200 */
[----:B------:R-:W-:Y:S08]  /*11a80*/  MUFU.EX2 R51, R51 ;  /* 0x0000003300337308 */ /* 0x000ff00000000800 */
[----:B------:R-:W-:Y:S01]  /*11a90*/  MUFU.EX2 R5, R66 ;  /* 0x0000004200057308 */ /* 0x000fe20000000800 */
[----:B0-----:R-:W-:Y:S01]  /*11aa0*/  FSEL R26, R11, RZ, P3 ;  /* 0x000000ff0b1a7208 */ /* 0x001fe20001800000 */
[--C-:B------:R-:W-:Y:S01]  /*11ab0*/  FFMA.FTZ R24, R34, UR39, -R16.reuse ;  /* 0x0000002722187c23 */ /* 0x100fe20008010810 */
[--C-:B------:R-:W-:Y:S01]  /*11ac0*/  FFMA.FTZ R25, R35, UR39, -R16.reuse ;  /* 0x0000002723197c23 */ /* 0x100fe20008010810 */
[--C-:B------:R-:W-:Y:S01]  /*11ad0*/  FFMA.FTZ R35, R38, UR39, -R16.reuse ;  /* 0x0000002726237c23 */ /* 0x100fe20008010810 */
[----:B------:R-:W-:Y:S01]  /*11ae0*/  FFMA.FTZ R27, R39, UR39, -R16 ;  /* 0x00000027271b7c23 */ /* 0x000fe20008010810 */
[----:B------:R-:W-:Y:S01]  /*11af0*/  FADD.FTZ R26, -R26, R6 ;  /* 0x000000061a1a7221 */ /* 0x000fe20000010100 */
[--C-:B------:R-:W-:Y:S01]  /*11b00*/  FFMA.FTZ R38, R43, UR39, -R16.reuse ;  /* 0x000000272b267c23 */ /* 0x100fe20008010810 */
[----:B------:R-:W-:Y:S01]  /*11b10*/  MUFU.EX2 R24, R24 ;  /* 0x0000001800187308 */ /* 0x000fe20000000800 */
[--C-:B------:R-:W-:Y:S01]  /*11b20*/  FFMA.FTZ R43, R46, UR39, -R16.reuse ;  /* 0x000000272e2b7c23 */ /* 0x100fe20008010810 */
[----:B------:R-:W-:Y:S01]  /*11b30*/  FMUL.FTZ R6, R26, UR39 ;  /* 0x000000271a067c20 */ /* 0x000fe20008410000 */
[----:B------:R-:W-:Y:S01]  /*11b40*/  F2FP.BF16.F32.PACK_AB R34, R37, R36 ;  /* 0x000000242522723e */ /* 0x000fe200000010ff */
[--C-:B------:R-:W-:Y:S01]  /*11b50*/  FFMA.FTZ R39, R47, UR39, -R16.reuse ;  /* 0x000000272f277c23 */ /* 0x100fe20008010810 */
[----:B------:R-:W-:-:S03]  /*11b60*/  FFMA.FTZ R26, R50, UR39, -R16 ;  /* 0x00000027321a7c23 */ /* 0x000fc60008010810 */
[----:B------:R-:W0:Y:S08]  /*11b70*/  MUFU.EX2 R6, R6 ;  /* 0x0000000600067308 */ /* 0x000e300000000800 */
[----:B------:R-:W1:Y:S08]  /*11b80*/  MUFU.EX2 R25, R25 ;  /* 0x0000001900197308 */ /* 0x000e700000000800 */
[----:B------:R-:W3:Y:S01]  /*11b90*/  MUFU.EX2 R35, R35 ;  /* 0x0000002300237308 */ /* 0x000ee20000000800 */
[----:B0-----:R-:W-:Y:S01]  /*11ba0*/  FFMA.FTZ R18, R6, R4, R18 ;  /* 0x0000000406127223 */ /* 0x001fe20000010012 */
[----:B------:R-:W-:-:S03]  /*11bb0*/  FFMA.FTZ R4, R55, UR39, -R16 ;  /* 0x0000002737047c23 */ /* 0x000fc60008010810 */
[----:B------:R-:W-:Y:S01]  /*11bc0*/  FADD.FTZ R18, R21, R18 ;  /* 0x0000001215127221 */ /* 0x000fe20000010000 */
[--C-:B------:R-:W-:Y:S01]  /*11bd0*/  FFMA.FTZ R21, R59, UR39, -R16.reuse ;  /* 0x000000273b157c23 */ /* 0x100fe20008010810 */
[----:B------:R-:W-:Y:S01]  /*11be0*/  FFMA.FTZ R59, R62, UR39, -R16 ;  /* 0x000000273e3b7c23 */ /* 0x000fe20008010810 */
[----:B------:R-:W0:Y:S01]  /*11bf0*/  MUFU.EX2 R27, R27 ;  /* 0x0000001b001b7308 */ /* 0x000e220000000800 */
[----:B------:R-:W-:Y:S01]  /*11c00*/  FADD.FTZ R28, R28, R18 ;  /* 0x000000121c1c7221 */ /* 0x000fe20000010000 */
[----:B-1----:R-:W-:Y:S01]  /*11c10*/  F2FP.BF16.F32.PACK_AB R33, R25, R24 ;  /* 0x000000181921723e */ /* 0x002fe200000010ff */
[----:B------:R-:W-:Y:S02]  /*11c20*/  FFMA.FTZ R16, R87, UR39, -R16 ;  /* 0x0000002757107c23 */ /* 0x000fe40008010810 */
[----:B------:R-:W-:-:S03]  /*11c30*/  FADD.FTZ R28, R29, R28 ;  /* 0x0000001c1d1c7221 */ /* 0x000fc60000010000 */
[----:B------:R-:W1:Y:S01]  /*11c40*/  MUFU.EX2 R38, R38 ;  /* 0x0000002600267308 */ /* 0x000e620000000800 */
[----:B------:R-:W-:Y:S01]  /*11c50*/  FADD.FTZ R28, R24, R28 ;  /* 0x0000001c181c7221 */ /* 0x000fe20000010000 */
[----:B------:R-:W-:-:S03]  /*11c60*/  FADD.FTZ R24, R57, R41 ;  /* 0x0000002939187221 */ /* 0x000fc60000010000 */
[----:B------:R-:W-:Y:S01]  /*11c70*/  FADD.FTZ R36, R25, R28 ;  /* 0x0000001c19247221 */ /* 0x000fe20000010000 */
[----:B------:R-:W-:Y:S02]  /*11c80*/  FADD.FTZ R24, R60, R24 ;  /* 0x000000183c187221 */ /* 0x000fe40000010000 */
[----:B------:R-:W4:Y:S01]  /*11c90*/  MUFU.EX2 R43, R43 ;  /* 0x0000002b002b7308 */ /* 0x000f220000000800 */
[----:B---3--:R-:W-:-:S07]  /*11ca0*/  FADD.FTZ R36, R35, R36 ;  /* 0x0000002423247221 */ /* 0x008fce0000010000 */
[----:B------:R-:W3:Y:S01]  /*11cb0*/  MUFU.EX2 R39, R39 ;  /* 0x0000002700277308 */ /* 0x000ee20000000800 */
[----:B0-----:R-:W-:-:S07]  /*11cc0*/  FADD.FTZ R36, R27, R36 ;  /* 0x000000241b247221 */ /* 0x001fce0000010000 */
[----:B------:R-:W0:Y:S01]  /*11cd0*/  MUFU.EX2 R26, R26 ;  /* 0x0000001a001a7308 */ /* 0x000e220000000800 */
[----:B------:R-:W-:-:S07]  /*11ce0*/  FADD.FTZ R36, R30, R36 ;  /* 0x000000241e247221 */ /* 0x000fce0000010000 */
[----:B------:R-:W5:Y:S01]  /*11cf0*/  MUFU.EX2 R4, R4 ;  /* 0x0000000400047308 */ /* 0x000f620000000800 */
[----:B-1----:R-:W-:-:S07]  /*11d00*/  FADD.FTZ R36, R38, R36 ;  /* 0x0000002426247221 */ /* 0x002fce0000010000 */
[----:B------:R-:W1:Y:S01]  /*11d10*/  MUFU.EX2 R18, R58 ;  /* 0x0000003a00127308 */ /* 0x000e620000000800 */
[----:B----4-:R-:W-:-:S07]  /*11d20*/  FADD.FTZ R36, R43, R36 ;  /* 0x000000242b247221 */ /* 0x010fce0000010000 */
[----:B------:R-:W4:Y:S01]  /*11d30*/  MUFU.EX2 R21, R21 ;  /* 0x0000001500157308 */ /* 0x000f220000000800 */
[----:B---3--:R-:W-:-:S07]  /*11d40*/  FADD.FTZ R37, R39, R36 ;  /* 0x0000002427257221 */ /* 0x008fce0000010000 */
[----:B------:R-:W3:Y:S01]  /*11d50*/  MUFU.EX2 R59, R59 ;  /* 0x0000003b003b7308 */ /* 0x000ee20000000800 */
[----:B0-----:R-:W-:-:S07]  /*11d60*/  FADD.FTZ R37, R26, R37 ;  /* 0x000000251a257221 */ /* 0x001fce0000010000 */
[----:B------:R-:W0:Y:S01]  /*11d70*/  MUFU.EX2 R29, R63 ;  /* 0x0000003f001d7308 */ /* 0x000e220000000800 */
[----:B------:R-:W-:Y:S01]  /*11d80*/  FADD.FTZ R37, R31, R37 ;  /* 0x000000251f257221 */ /* 0x000fe20000010000 */
[----:B------:R-:W-:Y:S01]  /*11d90*/  FADD.FTZ R24, R61, R24 ;  /* 0x000000183d187221 */ /* 0x000fe20000010000 */
[----:B------:R-:W-:Y:S02]  /*11da0*/  F2FP.BF16.F32.PACK_AB R41, R38, R30 ;  /* 0x0000001e2629723e */ /* 0x000fe400000010ff */
[----:B------:R-:W-:-:S03]  /*11db0*/  FADD.FTZ R37, R51, R37 ;  /* 0x0000002533257221 */ /* 0x000fc60000010000 */
[----:B------:R-:W2:Y:S01]  /*11dc0*/  MUFU.EX2 R28, R67 ;  /* 0x00000043001c7308 */ /* 0x000ea20000000800 */
[----:B-----5:R-:W-:Y:S01]  /*11dd0*/  FADD.FTZ R37, R4, R37 ;  /* 0x0000002504257221 */ /* 0x020fe20000010000 */
[----:B------:R-:W-:-:S06]  /*11de0*/  FADD.FTZ R24, R64, R24 ;  /* 0x0000001840187221 */ /* 0x000fcc0000010000 */
[----:B------:R-:W-:Y:S01]  /*11df0*/  MUFU.EX2 R71, R71 ;  /* 0x0000004700477308 */ /* 0x000fe20000000800 */
[----:B-1----:R-:W-:Y:S01]  /*11e00*/  FADD.FTZ R37, R18, R37 ;  /* 0x0000002512257221 */ /* 0x002fe20000010000 */
[----:B------:R-:W-:Y:S01]  /*11e10*/  F2FP.BF16.F32.PACK_AB R49, R31, R26 ;  /* 0x0000001a1f31723e */ /* 0x000fe200000010ff */
[----:B------:R-:W5:Y:S01]  /*11e20*/  LDL R30, [R1+0x24] ;  /* 0x00002400011e7983 */ /* 0x000f620000100800 */
[----:B------:R-:W-:Y:S01]  /*11e30*/  F2FP.BF16.F32.PACK_AB R35, R27, R35 ;  /* 0x000000231b23723e */ /* 0x000fe200000010ff */
[----:B----4-:R-:W-:Y:S01]  /*11e40*/  FADD.FTZ R37, R21, R37 ;  /* 0x0000002515257221 */ /* 0x010fe20000010000 */
[----:B------:R-:W-:Y:S02]  /*11e50*/  F2FP.BF16.F32.PACK_AB R43, R39, R43 ;  /* 0x0000002b272b723e */ /* 0x000fe400000010ff */
[----:B------:R-:W1:Y:S01]  /*11e60*/  MUFU.EX2 R67, R70 ;  /* 0x0000004600437308 */ /* 0x000e620000000800 */
[----:B---3--:R-:W-:Y:S01]  /*11e70*/  FADD.FTZ R37, R59, R37 ;  /* 0x000000253b257221 */ /* 0x008fe20000010000 */
[----:B------:R-:W-:-:S06]  /*11e80*/  FADD.FTZ R24, R65, R24 ;  /* 0x0000001841187221 */ /* 0x000fcc0000010000 */
[----:B------:R-:W3:Y:S01]  /*11e90*/  MUFU.EX2 R36, R74 ;  /* 0x0000004a00247308 */ /* 0x000ee20000000800 */
[----:B0-----:R-:W-:Y:S01]  /*11ea0*/  FADD.FTZ R37, R29, R37 ;  /* 0x000000251d257221 */ /* 0x001fe20000010000 */
[----:B------:R-:W-:Y:S01]  /*11eb0*/  F2FP.BF16.F32.PACK_AB R51, R4, R51 ;  /* 0x000000330433723e */ /* 0x000fe200000010ff */
[----:B--2---:R0:W-:Y:S02]  /*11ec0*/  STSM.16.M88.4 [R145], R32 ;  /* 0x0000002091007844 */ /* 0x0041e40000000200 */
[----:B------:R-:W-:Y:S01]  /*11ed0*/  FADD.FTZ R37, R5, R37 ;  /* 0x0000002505257221 */ /* 0x000fe20000010000 */
[----:B------:R-:W-:Y:S02]  /*11ee0*/  FADD.FTZ R24, R68, R24 ;  /* 0x0000001844187221 */ /* 0x000fe40000010000 */
[----:B------:R-:W2:Y:S01]  /*11ef0*/  MUFU.EX2 R75, R75 ;  /* 0x0000004b004b7308 */ /* 0x000ea20000000800 */
[----:B------:R-:W-:Y:S01]  /*11f00*/  FADD.FTZ R26, R28, R37 ;  /* 0x000000251c1a7221 */ /* 0x000fe20000010000 */
[----:B------:R-:W-:-:S03]  /*11f10*/  FADD.FTZ R25, R69, R24 ;  /* 0x0000001845197221 */ /* 0x000fc60000010000 */
[----:B-1----:R-:W-:Y:S01]  /*11f20*/  FADD.FTZ R26, R67, R26 ;  /* 0x0000001a431a7221 */ /* 0x002fe20000010000 */
[----:B------:R-:W-:Y:S01]  /*11f30*/  F2FP.BF16.F32.PACK_AB R57, R21, R18 ;  /* 0x000000121539723e */ /* 0x000fe200000010ff */
[----:B------:R-:W-:Y:S01]  /*11f40*/  FADD.FTZ R4, R72, R25 ;  /* 0x0000001948047221 */ /* 0x000fe20000010000 */
[----:B------:R-:W1:Y:S01]  /*11f50*/  MUFU.EX2 R78, R78 ;  /* 0x0000004e004e7308 */ /* 0x000e620000000800 */
[----:B------:R-:W-:Y:S02]  /*11f60*/  FADD.FTZ R21, R71, R26 ;  /* 0x0000001a47157221 */ /* 0x000fe40000010000 */
[----:B------:R-:W-:Y:S02]  /*11f70*/  FADD.FTZ R25, R73, R4 ;  /* 0x0000000449197221 */ /* 0x000fe40000010000 */
[----:B---3--:R-:W-:-:S03]  /*11f80*/  FADD.FTZ R4, R36, R21 ;  /* 0x0000001524047221 */ /* 0x008fc60000010000 */
[----:B------:R3:W-:Y:S02]  /*11f90*/  MUFU.EX2 R21, R16 ;  /* 0x0000001000157308 */ /* 0x0007e40000000800 */
[----:B---3--:R-:W3:Y:S06]  /*11fa0*/  LDL R16, [R1+0xc] ;  /* 0x00000c0001107983 */ /* 0x008eec0000100800 */
[----:B------:R-:W4:Y:S01]  /*11fb0*/  MUFU.EX2 R79, R79 ;  /* 0x0000004f004f7308 */ /* 0x000f220000000800 */
[----:B------:R-:W-:Y:S01]  /*11fc0*/  FADD.FTZ R18, R76, R25 ;  /* 0x000000194c127221 */ /* 0x000fe20000010000 */
[----:B--2---:R-:W-:-:S06]  /*11fd0*/  FADD.FTZ R25, R75, R4 ;  /* 0x000000044b197221 */ /* 0x004fcc0000010000 */
[----:B------:R-:W2:Y:S01]  /*11fe0*/  MUFU.EX2 R82, R82 ;  /* 0x0000005200527308 */ /* 0x000ea20000000800 */
[----:B-1----:R-:W-:-:S07]  /*11ff0*/  FADD.FTZ R4, R78, R25 ;  /* 0x000000194e047221 */ /* 0x002fce0000010000 */
[----:B------:R-:W1:Y:S01]  /*12000*/  MUFU.EX2 R83, R83 ;  /* 0x0000005300537308 */ /* 0x000e620000000800 */
[----:B------:R-:W-:-:S07]  /*12010*/  FADD.FTZ R27, R77, R18 ;  /* 0x000000124d1b7221 */ /* 0x000fce0000010000 */
[----:B------:R-:W0:Y:S01]  /*12020*/  MUFU.EX2 R86, R86 ;  /* 0x0000005600567308 */ /* 0x000e220000000800 */
[----:B----4-:R-:W-:Y:S01]  /*12030*/  FADD.FTZ R25, R79, R4 ;  /* 0x000000044f197221 */ /* 0x010fe20000010000 */
[----:B------:R-:W-:Y:S01]  /*12040*/  FADD.FTZ R18, R80, R27 ;  /* 0x0000001b50127221 */ /* 0x000fe20000010000 */
[----:B------:R-:W-:Y:S02]  /*12050*/  F2FP.BF16.F32.PACK_AB R50, R53, R52 ;  /* 0x000000343532723e */ /* 0x000fe400000010ff */
[----:B--2---:R-:W-:Y:S01]  /*12060*/  FADD.FTZ R4, R82, R25 ;  /* 0x0000001952047221 */ /* 0x004fe20000010000 */
[----:B------:R-:W-:Y:S01]  /*12070*/  F2FP.BF16.F32.PACK_AB R58, R61, R60 ;  /* 0x0000003c3d3a723e */ /* 0x000fe200000010ff */
[----:B------:R-:W-:Y:S01]  /*12080*/  FADD.FTZ R27, R81, R18 ;  /* 0x00000012511b7221 */ /* 0x000fe20000010000 */
[----:B------:R-:W-:Y:S02]  /*12090*/  F2FP.BF16.F32.PACK_AB R59, R29, R59 ;  /* 0x0000003b1d3b723e */ /* 0x000fe400000010ff */
[----:B------:R-:W-:-:S02]  /*120a0*/  F2FP.BF16.F32.PACK_AB R64, R65, R64 ;  /* 0x000000404140723e */ /* 0x000fc400000010ff */
[----:B------:R-:W-:Y:S02]  /*120b0*/  F2FP.BF16.F32.PACK_AB R72, R73, R72 ;  /* 0x000000484948723e */ /* 0x000fe400000010ff */
[----:B------:R-:W-:Y:S02]  /*120c0*/  F2FP.BF16.F32.PACK_AB R66, R69, R68 ;  /* 0x000000444542723e */ /* 0x000fe400000010ff */
[----:B------:R-:W-:Y:S02]  /*120d0*/  F2FP.BF16.F32.PACK_AB R80, R81, R80 ;  /* 0x000000505150723e */ /* 0x000fe400000010ff */
[----:B------:R-:W-:Y:S01]  /*120e0*/  F2FP.BF16.F32.PACK_AB R65, R28, R5 ;  /* 0x000000051c41723e */ /* 0x000fe200000010ff */
[----:B-1----:R-:W-:Y:S01]  /*120f0*/  FADD.FTZ R5, R83, R4 ;  /* 0x0000000453057221 */ /* 0x002fe20000010000 */
[----:B------:R-:W-:Y:S02]  /*12100*/  F2FP.BF16.F32.PACK_AB R67, R71, R67 ;  /* 0x000000434743723e */ /* 0x000fe400000010ff */
[----:B------:R-:W-:Y:S01]  /*12110*/  F2FP.BF16.F32.PACK_AB R73, R75, R36 ;  /* 0x000000244b49723e */ /* 0x000fe200000010ff */
[----:B------:R1:W-:Y:S01]  /*12120*/  STSM.16.M88.4 [R142], R40 ;  /* 0x000000288e007844 */ /* 0x0003e20000000200 */
[----:B------:R-:W-:-:S02]  /*12130*/  F2FP.BF16.F32.PACK_AB R74, R77, R76 ;  /* 0x0000004c4d4a723e */ /* 0x000fc400000010ff */
[----:B------:R-:W-:Y:S02]  /*12140*/  F2FP.BF16.F32.PACK_AB R75, R79, R78 ;  /* 0x0000004e4f4b723e */ /* 0x000fe400000010ff */
[----:B------:R-:W-:Y:S01]  /*12150*/  F2FP.BF16.F32.PACK_AB R81, R83, R82 ;  /* 0x000000525351723e */ /* 0x000fe200000010ff */
[----:B------:R1:W-:Y:S01]  /*12160*/  STSM.16.M88.4 [R141], R48 ;  /* 0x000000308d007844 */ /* 0x0003e20000000200 */
[----:B------:R-:W-:Y:S02]  /*12170*/  F2FP.BF16.F32.PACK_AB R82, R0, R84 ;  /* 0x000000540052723e */ /* 0x000fe400000010ff */
[----:B0-----:R-:W-:Y:S01]  /*12180*/  F2FP.BF16.F32.PACK_AB R83, R21, R86 ;  /* 0x000000561553723e */ /* 0x001fe200000010ff */
[----:B------:R1:W-:Y:S01]  /*12190*/  STSM.16.M88.4 [R140+0x27800], R56 ;  /* 0x027800388c007844 */ /* 0x0003e20000000200 */
        /* <DEDUP_REMOVED lines=55> */
[----:B-----5:R1:W-:Y:S04]  /*12510*/  STSM.16.M88.4 [R30], R64 ;  /* 0x000000401e007844 */ /* 0x0203e80000000200 */
[----:B------:R1:W-:Y:S04]  /*12520*/  STSM.16.M88.4 [R142+0x6000], R72 ;  /* 0x006000488e007844 */ /* 0x0003e80000000200 */
[----:B------:R1:W-:Y:S01]  /*12530*/  STSM.16.M88.4 [R141+0x6000], R80 ;  /* 0x006000508d007844 */ /* 0x0003e20000000200 */
[----:B------:R0:W-:Y:S06]  /*12540*/  MEMBAR.ALL.CTA ;  /* 0x0000000000007992 */ /* 0x0001ec0000008000 */
[----:B0-----:R-:W0:Y:S01]  /*12550*/  FENCE.VIEW.ASYNC.S ;  /* 0x00000000000073c6 */ /* 0x001e220000000000 */
[C---:B---3--:R-:W-:Y:S01]  /*12560*/  ISETP.GT.AND P3, PT, R3.reuse, R16, PT ;  /* 0x000000100300720c */ /* 0x048fe20003f64270 */
[----:B------:R-:W-:-:S02]  /*12570*/  VIADD R3, R3, 0xffffffff ;  /* 0xffffffff03037836 */ /* 0x000fc40000000000 */
[----:B------:R-:W-:Y:S01]  /*12580*/  IMAD.MOV.U32 R16, RZ, RZ, R20 ;  /* 0x000000ffff107224 */ /* 0x000fe200078e0014 */
[----:B0-----:R-:W-:-:S09]  /*12590*/  NOP ;  /* 0x0000000000007918 */ /* 0x001fd20000000000 */
[----:B-1----:R-:W-:Y:S05]  /*125a0*/  @P3 BRA `(.L_x_11443) ;  /* 0xffffffcc000c3947 */ /* 0x002fea000383ffff */
[----:B------:R-:W-:Y:S02]  /*125b0*/  IMAD.MOV.U32 R6, RZ, RZ, R11 ;  /* 0x000000ffff067224 */ /* 0x000fe400078e000b */
[----:B------:R-:W-:Y:S02]  /*125c0*/  IMAD.MOV.U32 R0, RZ, RZ, R8 ;  /* 0x000000ffff007224 */ /* 0x000fe400078e0008 */
[----:B------:R-:W-:Y:S02]  /*125d0*/  IMAD.MOV.U32 R16, RZ, RZ, R20 ;  /* 0x000000ffff107224 */ /* 0x000fe400078e0014 */
[----:B------:R-:W-:-:S07]  /*125e0*/  IMAD.MOV.U32 R18, RZ, RZ, R7 ;  /* 0x000000ffff127224 */ /* 0x000fce00078e0007 */
.L_x_11425:
[----:B------:R-:W2:Y:S01]  /*125f0*/  LDL R11, [R1+0x1c] ;  /* 0x00001c00010b7983 */ /* 0x000ea20000100800 */
[----:B------:R-:W0:Y:S01]  /*12600*/  LDC R7, c[0x0][0x448] ;  /* 0x00011200ff077b82 */ /* 0x000e220000000800 */
[----:B------:R-:W-:-:S07]  /*12610*/  IADD3 R20, R138, 0x1, -R22 ;  /* 0x000000018a147810 */ /* 0x000fce0007ffe816 */
[----:B------:R-:W1:Y:S01]  /*12620*/  LDC R24, c[0x0][0x9e4] ;  /* 0x00027900ff187b82 */ /* 0x000e620000000800 */
[----:B0-----:R-:W-:Y:S02]  /*12630*/  ISETP.NE.AND P5, PT, R7, 0x1, PT ;  /* 0x000000010700780c */ /* 0x001fe40003fa5270 */
[----:B-1----:R-:W-:-:S11]  /*12640*/  ISETP.GE.AND P4, PT, R24, 0x1, PT ;  /* 0x000000011800780c */ /* 0x002fd60003f86270 */
[----:B------:R-:W0:Y:S08]  /*12650*/  @P5 LDC R8, c[0x0][0x44c] ;  /* 0x00011300ff085b82 */ /* 0x000e300000000800 */
[----:B------:R-:W1:Y:S01]  /*12660*/  @P5 LDC R9, c[0x0][0x450] ;  /* 0x00011400ff095b82 */ /* 0x000e620000000800 */
[----:B--2---:R-:W-:-:S04]  /*12670*/  VIADD R7, R11, 0xbf ;  /* 0x000000bf0b077836 */ /* 0x004fc80000000000 */
        /* <DEDUP_REMOVED lines=15> */
.L_x_11446:
[----:B------:R-:W-:-:S13]  /*12770*/  ISETP.NE.AND P2, PT, R24, 0x1, PT ;  /* 0x000000011800780c */ /* 0x000fda0003f45270 */
[----:B------:R-:W0:Y:S02]  /*12780*/  @P2 LDC.64 R8, c[0x0][0x9e8] ;  /* 0x00027a00ff082b82 */ /* 0x000e240000000a00 */
[----:B0-----:R-:W-:-:S05]  /*12790*/  @P2 IMAD.HI.U32 R8, R7, R8, RZ ;  /* 0x0000000807082227 */ /* 0x001fca00078e00ff */
[----:B------:R-:W-:-:S07]  /*127a0*/  @P2 SHF.R.U32.HI R7, RZ, R9, R8 ;  /* 0x00000009ff072219 */ /* 0x000fce0000011608 */
.L_x_11447:
[----:B------:R-:W-:Y:S05]  /*127b0*/  BSYNC B0 ;  /* 0x0000000000007941 */ /* 0x000fea0003800000 */
.L_x_11445:
[----:B------:R-:W-:-:S05]  /*127c0*/  IMAD R7, R7, R24, RZ ;  /* 0x0000001807077224 */ /* 0x000fca00078e02ff */
[----:B------:R-:W-:-:S07]  /*127d0*/  VIMNMX R10, R10, R7, !PT ;  /* 0x000000070a0a7248 */ /* 0x000fce0007fe0100 */
.L_x_11444:
[----:B------:R-:W2:Y:S01]  /*127e0*/  LDL R8, [R1+0x48] ;  /* 0x0000480001087983 */ /* 0x000ea20000100800 */
[----:B------:R-:W-:-:S05]  /*127f0*/  VIADD R10, R10, 0x7f ;  /* 0x0000007f0a0a7836 */ /* 0x000fca0000000000 */
[----:B------:R-:W-:-:S04]  /*12800*/  SHF.R.S32.HI R7, RZ, 0x1f, R10 ;  /* 0x0000001fff077819 */ /* 0x000fc8000001140a */
[----:B------:R-:W-:-:S04]  /*12810*/  LEA.HI R7, R7, R10, RZ, 0x7 ;  /* 0x0000000a07077211 */ /* 0x000fc800078f38ff */
[----:B------:R-:W-:-:S04]  /*12820*/  SHF.R.S32.HI R7, RZ, 0x7, R7 ;  /* 0x00000007ff077819 */ /* 0x000fc80000011407 */
[----:B--2---:R-:W-:-:S04]  /*12830*/  VIMNMX R143, R8, R7, !PT ;  /* 0x00000007088f7248 */ /* 0x004fc80007fe0100 */
[----:B------:R-:W-:-:S13]  /*12840*/  ISETP.GE.AND P2, PT, R3, R143, PT ;  /* 0x0000008f0300720c */ /* 0x000fda0003f46270 */
[----:B------:R-:W-:Y:S05]  /*12850*/  @!P2 BRA `(.L_x_11448) ;  /* 0x0000002000f0a947 */ /* 0x000fea0003800000 */
[----:B------:R-:W-:Y:S02]  /*12860*/  IMAD.MOV.U32 R7, RZ, RZ, R6 ;  /* 0x000000ffff077224 */ /* 0x000fe400078e0006 */
[----:B------:R-:W-:Y:S02]  /*12870*/  IMAD.MOV.U32 R8, RZ, RZ, R0 ;  /* 0x000000ffff087224 */ /* 0x000fe400078e0000 */
[----:B------:R-:W-:Y:S02]  /*12880*/  IMAD.MOV.U32 R10, RZ, RZ, R18 ;  /* 0x000000ffff0a7224 */ /* 0x000fe400078e0012 */
[----:B------:R-:W-:-:S07]  /*12890*/  IMAD.MOV.U32 R9, RZ, RZ, R16 ;  /* 0x000000ffff097224 */ /* 0x000fce00078e0010 */
.L_x_11458:
        /* <DEDUP_REMOVED lines=10> */
.L_x_11450:
[----:B------:R-:W-:Y:S01]  /*12940*/  IMAD R0, R16, 0x8, R2 ;  /* 0x0000000810007824 */ /* 0x000fe200078e0202 */
[----:B------:R-:W-:-:S04]  /*12950*/  SHF.L.U32 R11, R18, 0x1f, RZ ;  /* 0x0000001f120b7819 */ /* 0x000fc800000006ff */
[----:B------:R0:W1:Y:S01]  /*12960*/  SYNCS.PHASECHK.TRANS64.TRYWAIT P3, [R0+URZ+0x2d830], R11 ;  /* 0x02d8300b000075a7 */ /* 0x000062000806017f */
[----:B------:R-:W-:Y:S05]  /*12970*/  @!P0 BRA `(.L_x_11451) ;  /* 0x0000000000048947 */ /* 0x000fea0003800000 */
[----:B------:R-:W-:Y:S01]  /*12980*/  BPT.TRAP 0x1 ;  /* 0x000000040000795c */ /* 0x000fe20000300000 */
.L_x_11451:
[----:B------:R-:W-:Y:S04]  /*12990*/  BSSY B0, `(.L_x_11449) ;  /* 0x0000004000007945 */ /* 0x000fe80003800000 */
[----:B-1----:R-:W-:Y:S05]  /*129a0*/  @P3 BRA `(.L_x_11452) ;  /* 0x0000000000083947 */ /* 0x002fea0003800000 */
[----:B------:R-:W1:Y:S02]  /*129b0*/  SYNCS.PHASECHK.TRANS64.TRYWAIT P3, [R0+URZ+0x2d830], R11 ;  /* 0x02d8300b000075a7 */ /* 0x000e64000806017f */
[----:B-1----:R-:W-:Y:S05]  /*129c0*/  @!P3 BRA `(.L_x_11453) ;  /* 0x00000108001cb947 */ /* 0x002fea0003800000 */
.L_x_11452:
[----:B------:R-:W-:Y:S05]  /*129d0*/  BSYNC B0 ;  /* 0x0000000000007941 */ /* 0x000fea0003800000 */
.L_x_11449:
[----:B------:R-:W2:Y:S01]  /*129e0*/  LDL R6, [R1+0x8] ;  /* 0x0000080001067983 */ /* 0x000ea20000100800 */
[----:B01----:R-:W0:Y:S01]  /*129f0*/  S2R R0, SR_TID.X ;  /* 0x0000000000007919 */ /* 0x003e220000002100 */
        /* <DEDUP_REMOVED lines=8> */
[----:B------:R-:W-:Y:S01]  /*12a80*/  R2UR UR9, R13 ;  /* 0x000000000d0972ca */ /* 0x000fe200000e0000 */
[----:B------:R-:W-:Y:S01]  /*12a90*/  IMAD.MOV.U32 R29, RZ, RZ, -0x7fffffe0 ;  /* 0x80000020ff1d7424 */ /* 0x000fe200078e00ff */
[----:B------:R-:W-:Y:S02]  /*12aa0*/  R2UR UR15, R27 ;  /* 0x000000001b0f72ca */ /* 0x000fe400000e0000 */
[----:B------:R-:W-:Y:S02]  /*12ab0*/  R2UR UR19, R25 ;  /* 0x00000000191372ca */ /* 0x000fe400000e0000 */
[----:B------:R-:W-:-:S02]  /*12ac0*/  R2UR UR23, R27 ;  /* 0x000000001b1772ca */ /* 0x000fc400000e0000 */
[----:B------:R-:W-:Y:S02]  /*12ad0*/  R2UR UR27, R29 ;  /* 0x000000001d1b72ca */ /* 0x000fe400000e0000 */
[----:B------:R-:W-:Y:S02]  /*12ae0*/  R2UR UR12, R152 ;  /* 0x00000000980c72ca */ /* 0x000fe400000e0000 */
[----:B------:R-:W-:Y:S01]  /*12af0*/  R2UR UR13, R153 ;  /* 0x00000000990d72ca */ /* 0x000fe200000e0000 */
[----:B------:R0:W-:Y:S01]  /*12b00*/  BAR.SYNC.DEFER_BLOCKING R0, 0x100 ;  /* 0x000400000000751d */ /* 0x0001e20000010000 */
[----:B------:R-:W-:Y:S01]  /*12b10*/  R2UR UR16, R150 ;  /* 0x00000000961072ca */ /* 0x000fe200000e0000 */
[----:B--2---:R-:W-:-:S04]  /*12b20*/  IMAD R20, R16, 0x600, R6 ;  /* 0x0000060010147824 */ /* 0x004fc800078e0206 */
[C---:B------:R-:W-:Y:S01]  /*12b30*/  VIADD R26, R20.reuse, 0x2 ;  /* 0x00000002141a7836 */ /* 0x040fe20000000000 */
[C---:B------:R-:W-:Y:S01]  /*12b40*/  R2UR UR10, R20.reuse ;  /* 0x00000000140a72ca */ /* 0x040fe200000e0000 */
[C---:B------:R-:W-:Y:S02]  /*12b50*/  VIADD R24, R20.reuse, 0x200 ;  /* 0x0000020014187836 */ /* 0x040fe40000000000 */
[----:B------:R-:W-:Y:S01]  /*12b60*/  VIADD R28, R20, 0x400 ;  /* 0x00000400141c7836 */ /* 0x000fe20000000000 */
[----:B------:R-:W-:Y:S01]  /*12b70*/  R2UR UR14, R26 ;  /* 0x000000001a0e72ca */ /* 0x000fe200000e0000 */
[----:B------:R-:W-:Y:S01]  /*12b80*/  VIADD R26, R20, 0x202 ;  /* 0x00000202141a7836 */ /* 0x000fe20000000000 */
[----:B------:R-:W-:Y:S02]  /*12b90*/  R2UR UR18, R24 ;  /* 0x00000000181272ca */ /* 0x000fe400000e0000 */
[----:B------:R-:W-:Y:S02]  /*12ba0*/  R2UR UR26, R28 ;  /* 0x000000001c1a72ca */ /* 0x000fe400000e0000 */
[----:B------:R-:W-:-:S02]  /*12bb0*/  R2UR UR22, R26 ;  /* 0x000000001a1672ca */ /* 0x000fc400000e0000 */
[----:B------:R-:W-:-:S06]  /*12bc0*/  WARPGROUP.ARRIVE ;  /* 0x00000000000079c5 */ /* 0x000fcc0000000000 */
[----:B------:R-:W-:Y:S01]  /*12bd0*/  HGMMA.64x128x16.F32.BF16 R24, gdesc[UR8], RZ, !UPT, gsb0 ;  /* 0x01e00000081879f0 */ /* 0x000fe2000c0018ff */
[----:B------:R-:W-:Y:S02]  /*12be0*/  R2UR UR17, R151 ;  /* 0x00000000971172ca */ /* 0x000fe400000e0000 */
[----:B------:R-:W-:Y:S02]  /*12bf0*/  WARPGROUP.DEPBAR.LE gsb0, 0x0 ;  /* 0x00008000000079c5 */ /* 0x000fe40000010000 */
[----:B------:R-:W-:-:S07]  /*12c00*/  WARPGROUP.ARRIVE ;  /* 0x00000000000079c5 */ /* 0x000fce0000000000 */
        /* <DEDUP_REMOVED lines=26> */
.L_x_11455:
[----:B------:R-:W-:Y:S01]  /*12db0*/  SHF.L.U32 R0, R10, 0x1f, RZ ;  /* 0x0000001f0a007819 */ /* 0x000fe200000006ff */
[----:B------:R-:W-:-:S04]  /*12dc0*/  IMAD R6, R9, 0x8, R2 ;  /* 0x0000000809067824 */ /* 0x000fc800078e0202 */
[----:B------:R0:W1:Y:S01]  /*12dd0*/  SYNCS.PHASECHK.TRANS64.TRYWAIT P2, [R6+URZ+0x2d850], R0 ;  /* 0x02d85000060075a7 */ /* 0x000062000804017f */
[----:B------:R-:W-:Y:S05]  /*12de0*/  @!P0 BRA `(.L_x_11456) ;  /* 0x0000000000048947 */ /* 0x000fea0003800000 */
[----:B------:R-:W-:Y:S01]  /*12df0*/  BPT.TRAP 0x1 ;  /* 0x000000040000795c */ /* 0x000fe20000300000 */
.L_x_11456:
[----:B-1----:R-:W-:Y:S05]  /*12e00*/  @P2 BRA `(.L_x_11454) ;  /* 0x0000000000082947 */ /* 0x002fea0003800000 */
[----:B------:R-:W1:Y:S02]  /*12e10*/  SYNCS.PHASECHK.TRANS64.TRYWAIT P2, [R6+URZ+0x2d850], R0 ;  /* 0x02d85000060075a7 */ /* 0x000e64000804017f */
[----:B-1----:R-:W-:Y:S05]  /*12e20*/  @!P2 BRA `(.L_x_11457) ;  /* 0x000001040018a947 */ /* 0x002fea0003800000 */
.L_x_11454:
[----:B01----:R-:W-:Y:S01]  /*12e30*/  VIADD R0, R2, 0x400 ;  /* 0x0000040002007836 */ /* 0x003fe20000000000 */
[----:B------:R-:W-:Y:S05]  /*12e40*/  WARPSYNC.ALL ;  /* 0x0000000000007948 */ /* 0x000fea0003800000 */
[----:B------:R-:W-:-:S04]  /*12e50*/  SHF.R.U32.HI R0, RZ, 0x4, R0 ;  /* 0x00000004ff007819 */ /* 0x000fc80000011600 */
[----:B------:R-:W-:-:S04]  /*12e60*/  LOP3.LUT R0, R0, 0x3fff, RZ, 0xc0, !PT ;  /* 0x00003fff00007812 */ /* 0x000fc800078ec0ff */
[----:B------:R-:W-:Y:S01]  /*12e70*/  LOP3.LUT R10, R0, 0x2000000, RZ, 0xfc, !PT ;  /* 0x02000000000a7812 */ /* 0x000fe200078efcff */
[----:B------:R-:W2:Y:S01]  /*12e80*/  LDL R144, [R1+0x3c] ;  /* 0x00003c0001907983 */ /* 0x000ea20000100800 */
[----:B------:R-:W-:-:S03]  /*12e90*/  FMNMX.FTZ R0, R24, R8, !PT ;  /* 0x0000000818007209 */ /* 0x000fc60007810000 */
[----:B------:R-:W-:Y:S01]  /*12ea0*/  IMAD R10, R9, 0x600, R10 ;  /* 0x00000600090a7824 */ /* 0x000fe200078e020a */
[----:B------:R-:W-:Y:S01]  /*12eb0*/  UMOV UR39, UR6 ;  /* 0x0000000600277c82 */ /* 0x000fe20008000000 */
[----:B------:R-:W-:Y:S01]  /*12ec0*/  IMAD.MOV.U32 R11, RZ, RZ, -0x7fffffe0 ;  /* 0x80000020ff0b7424 */ /* 0x000fe200078e00ff */
[----:B------:R-:W-:Y:S01]  /*12ed0*/  FMNMX.FTZ R0, R25, R0, !PT ;  /* 0x0000000019007209 */ /* 0x000fe20007810000 */
[C---:B------:R-:W-:Y:S01]  /*12ee0*/  VIADD R20, R10.reuse, 0x40 ;  /* 0x000000400a147836 */ /* 0x040fe20000000000 */
[----:B------:R-:W-:Y:S01]  /*12ef0*/  R2UR UR10, R10 ;  /* 0x000000000a0a72ca */ /* 0x000fe200000e0000 */
[----:B------:R-:W-:Y:S01]  /*12f00*/  WARPGROUP.ARRIVE ;  /* 0x00000000000079c5 */ /* 0x000fe20000000000 */
[----:B------:R-:W-:Y:S01]  /*12f10*/  FMNMX.FTZ R0, R28, R0, !PT ;  /* 0x000000001c007209 */ /* 0x000fe20007810000 */
[----:B------:R-:W-:Y:S01]  /*12f20*/  IMAD.MOV.U32 R21, RZ, RZ, -0x7fffffe0 ;  /* 0x80000020ff157424 */ /* 0x000fe200078e00ff */
[----:B------:R-:W-:Y:S01]  /*12f30*/  R2UR UR14, R20 ;  /* 0x00000000140e72ca */ /* 0x000fe200000e0000 */
[----:B------:R-:W-:Y:S01]  /*12f40*/  VIADD R20, R10, 0x80 ;  /* 0x000000800a147836 */ /* 0x000fe20000000000 */
[----:B------:R-:W-:-:S02]  /*12f50*/  FMNMX.FTZ R0, R29, R0, !PT ;  /* 0x000000001d007209 */ /* 0x000fc40007810000 */
[----:B------:R-:W-:Y:S02]  /*12f60*/  R2UR UR11, R11 ;  /* 0x000000000b0b72ca */ /* 0x000fe400000e0000 */
[----:B------:R-:W-:Y:S02]  /*12f70*/  FMNMX.FTZ R0, R32, R0, !PT ;  /* 0x0000000020007209 */ /* 0x000fe40007810000 */
[----:B------:R-:W-:Y:S01]  /*12f80*/  R2UR UR18, R20 ;  /* 0x00000000141272ca */ /* 0x000fe200000e0000 */
[----:B------:R-:W-:Y:S01]  /*12f90*/  VIADD R20, R10, 0xc0 ;  /* 0x000000c00a147836 */ /* 0x000fe20000000000 */
[----:B------:R-:W-:Y:S02]  /*12fa0*/  FMNMX.FTZ R0, R33, R0, !PT ;  /* 0x0000000021007209 */ /* 0x000fe40007810000 */
[----:B------:R-:W-:Y:S02]  /*12fb0*/  R2UR UR15, R21 ;  /* 0x00000000150f72ca */ /* 0x000fe400000e0000 */
[----:B------:R-:W-:-:S02]  /*12fc0*/  FMNMX.FTZ R0, R36, R0, !PT ;  /* 0x0000000024007209 */ /* 0x000fc40007810000 */
[----:B------:R-:W-:Y:S01]  /*12fd0*/  R2UR UR22, R20 ;  /* 0x00000000141672ca */ /* 0x000fe200000e0000 */
[----:B------:R-:W-:Y:S01]  /*12fe0*/  VIADD R20, R10, 0x100 ;  /* 0x000001000a147836 */ /* 0x000fe20000000000 */
[----:B------:R-:W-:Y:S02]  /*12ff0*/  FMNMX.FTZ R0, R37, R0, !PT ;  /* 0x0000000025007209 */ /* 0x000fe40007810000 */
[----:B------:R-:W-:Y:S02]  /*13000*/  R2UR UR19, R21 ;  /* 0x00000000151372ca */ /* 0x000fe400000e0000 */
[----:B------:R-:W-:Y:S02]  /*13010*/  FMNMX.FTZ R0, R40, R0, !PT ;  /* 0x0000000028007209 */ /* 0x000fe40007810000 */
[----:B------:R-:W-:Y:S01]  /*13020*/  R2UR UR26, R20 ;  /* 0x00000000141a72ca */ /* 0x000fe200000e0000 */
[----:B------:R-:W-:Y:S01]  /*13030*/  VIADD R20, R10, 0x140 ;  /* 0x000001400a147836 */ /* 0x000fe20000000000 */
[----:B------:R-:W-:-:S02]  /*13040*/  FMNMX.FTZ R0, R41, R0, !PT ;  /* 0x0000000029007209 */ /* 0x000fc40007810000 */
[----:B------:R-:W-:Y:S02]  /*13050*/  R2UR UR23, R21 ;  /* 0x00000000151772ca */ /* 0x000fe400000e0000 */
[----:B------:R-:W-:Y:S02]  /*13060*/  FMNMX.FTZ R0, R44, R0, !PT ;  /* 0x000000002c007209 */ /* 0x000fe40007810000 */
[----:B------:R-:W-:Y:S01]  /*13070*/  R2UR UR30, R20 ;  /* 0x00000000141e72ca */ /* 0x000fe200000e0000 */
[C---:B------:R-:W-:Y:S01]  /*13080*/  VIADD R20, R10.reuse, 0x180 ;  /* 0x000001800a147836 */ /* 0x040fe20000000000 */
[----:B------:R-:W-:Y:S01]  /*13090*/  FMNMX.FTZ R0, R45, R0, !PT ;  /* 0x000000002d007209 */ /* 0x000fe20007810000 */
[----:B------:R-:W-:Y:S01]  /*130a0*/  VIADD R10, R10, 0x1c0 ;  /* 0x000001c00a0a7836 */ /* 0x000fe20000000000 */
[----:B------:R-:W-:Y:S02]  /*130b0*/  R2UR UR27, R21 ;  /* 0x00000000151b72ca */ /* 0x000fe400000e0000 */
[----:B------:R-:W-:-:S02]  /*130c0*/  FMNMX.FTZ R0, R48, R0, !PT ;  /* 0x0000000030007209 */ /* 0x000fc40007810000 */
[----:B------:R-:W-:Y:S02]  /*130d0*/  R2UR UR34, R20 ;  /* 0x00000000142272ca */ /* 0x000fe400000e0000 */
[----:B------:R-:W-:Y:S02]  /*130e0*/  FMNMX.FTZ R0, R49, R0, !PT ;  /* 0x0000000031007209 */ /* 0x000fe40007810000 */
[----:B------:R-:W-:Y:S02]  /*130f0*/  R2UR UR46, R10 ;  /* 0x000000000a2e72ca */ /* 0x000fe400000e0000 */
[----:B------:R-:W-:Y:S02]  /*13100*/  FMNMX.FTZ R0, R52, R0, !PT ;  /* 0x0000000034007209 */ /* 0x000fe40007810000 */
[----:B------:R-:W-:Y:S02]  /*13110*/  R2UR UR31, R21 ;  /* 0x00000000151f72ca */ /* 0x000fe400000e0000 */
[----:B------:R-:W-:-:S02]  /*13120*/  FMNMX.FTZ R0, R53, R0, !PT ;  /* 0x0000000035007209 */ /* 0x000fc40007810000 */
[----:B------:R-:W-:Y:S02]  /*13130*/  R2UR UR35, R21 ;  /* 0x00000000152372ca */ /* 0x000fe400000e0000 */
[----:B------:R-:W-:Y:S01]  /*13140*/  FMNMX.FTZ R0, R56, R0, !PT ;  /* 0x0000000038007209 */ /* 0x000fe20007810000 */
[----:B------:R-:W3:Y:S01]  /*13150*/  LDL R21, [R1+0x20] ;  /* 0x0000200001157983 */ /* 0x000ee20000100800 */
        /* <DEDUP_REMOVED lines=21> */
[----:B------:R-:W-:-:S03]  /*132b0*/  FMUL.FTZ R6, R0, UR39 ;  /* 0x0000002700067c20 */ /* 0x000fc60008410000 */
[----:B------:R-:W-:Y:S01]  /*132c0*/  FMUL.FTZ R8, R8, UR39 ;  /* 0x0000002708087c20 */ /* 0x000fe20008410000 */
        /* <DEDUP_REMOVED lines=19> */
[----:B------:R-:W1:Y:S01]  /*13400*/  MUFU.EX2 R25, R25 ;  /* 0x0000001900197308 */ /* 0x000e620000000800 */
[--C-:B------:R-:W-:Y:S01]  /*13410*/  FFMA.FTZ R57, R57, UR39, -R6.reuse ;  /* 0x0000002739397c23 */ /* 0x100fe20008010806 */
[--C-:B------:R-:W-:Y:S01]  /*13420*/  FFMA.FTZ R60, R60, UR39, -R6.reuse ;  /* 0x000000273c3c7c23 */ /* 0x100fe20008010806 */
[--C-:B------:R-:W-:Y:S01]  /*13430*/  FFMA.FTZ R61, R61, UR39, -R6.reuse ;  /* 0x000000273d3d7c23 */ /* 0x100fe20008010806 */
[--C-:B------:R-:W-:Y:S01]  /*13440*/  FFMA.FTZ R64, R64, UR39, -R6.reuse ;  /* 0x0000002740407c23 */ /* 0x100fe20008010806 */
[--C-:B------:R-:W-:Y:S01]  /*13450*/  FFMA.FTZ R65, R65, UR39, -R6.reuse ;  /* 0x0000002741417c23 */ /* 0x100fe20008010806 */
[--C-:B------:R-:W-:Y:S01]  /*13460*/  FFMA.FTZ R68, R68, UR39, -R6.reuse ;  /* 0x0000002744447c23 */ /* 0x100fe20008010806 */
[----:B------:R-:W-:Y:S01]  /*13470*/  FFMA.FTZ R69, R69, UR39, -R6 ;  /* 0x0000002745457c23 */ /* 0x000fe20008010806 */
[----:B------:R-:W4:Y:S01]  /*13480*/  MUFU.EX2 R10, R28 ;  /* 0x0000001c000a7308 */ /* 0x000f220000000800 */
        /* <DEDUP_REMOVED lines=9> */
[----:B------:R-:W-:Y:S01]  /*13520*/  F2FP.BF16.F32.PACK_AB R8, R25, R8 ;  /* 0x000000081908723e */ /* 0x000fe200000010ff */
[----:B------:R-:W-:-:S02]  /*13530*/  IMAD.MOV.U32 R25, RZ, RZ, 0x40000040 ;  /* 0x40000040ff197424 */ /* 0x000fc400078e00ff */
[--C-:B------:R-:W-:Y:S01]  /*13540*/  FFMA.FTZ R84, R84, UR39, -R6.reuse ;  /* 0x0000002754547c23 */ /* 0x100fe20008010806 */
[----:B------:R-:W-:Y:S01]  /*13550*/  FFMA.FTZ R85, R85, UR39, -R6 ;  /* 0x0000002755557c23 */ /* 0x000fe20008010806 */
[----:B------:R-:W-:Y:S02]  /*13560*/  FMNMX.FTZ R6, R26, R7, !PT ;  /* 0x000000071a067209 */ /* 0x000fe40007810000 */
[----:B------:R-:W-:Y:S01]  /*13570*/  R2UR UR9, R25 ;  /* 0x00000000190972ca */ /* 0x000fe200000e0000 */
[----:B----4-:R-:W-:Y:S01]  /*13580*/  FADD.FTZ R5, R10, R5 ;  /* 0x000000050a057221 */ /* 0x010fe20000010000 */
[----:B------:R-:W-:Y:S01]  /*13590*/  FMNMX.FTZ R6, R27, R6, !PT ;  /* 0x000000061b067209 */ /* 0x000fe20007810000 */
[----:B------:R-:W-:-:S03]  /*135a0*/  IMAD.MOV.U32 R25, RZ, RZ, 0x40000040 ;  /* 0x40000040ff197424 */ /* 0x000fc600078e00ff */
[----:B------:R-:W-:Y:S02]  /*135b0*/  FMNMX.FTZ R6, R30, R6, !PT ;  /* 0x000000061e067209 */ /* 0x000fe40007810000 */
[----:B------:R-:W-:Y:S01]  /*135c0*/  R2UR UR45, R25 ;  /* 0x00000000192d72ca */ /* 0x000fe200000e0000 */
[C---:B0-----:R-:W-:Y:S01]  /*135d0*/  FADD.FTZ R5, R29.reuse, R5 ;  /* 0x000000051d057221 */ /* 0x041fe20000010000 */
[----:B------:R-:W-:Y:S01]  /*135e0*/  F2FP.BF16.F32.PACK_AB R10, R29, R10 ;  /* 0x0000000a1d0a723e */ /* 0x000fe200000010ff */
[----:B------:R-:W-:Y:S01]  /*135f0*/  IMAD.MOV.U32 R29, RZ, RZ, 0x40000040 ;  /* 0x40000040ff1d7424 */ /* 0x000fe200078e00ff */
[----:B------:R-:W-:-:S04]  /*13600*/  FMNMX.FTZ R6, R31, R6, !PT ;  /* 0x000000061f067209 */ /* 0x000fc80007810000 */
[----:B------:R-:W-:Y:S01]  /*13610*/  R2UR UR13, R29 ;  /* 0x000000001d0d72ca */ /* 0x000fe200000e0000 */
        /* <DEDUP_REMOVED lines=14> */
[----:B------:R-:W-:Y:S02]  /*13700*/  R2UR UR33, R29 ;  /* 0x000000001d2172ca */ /* 0x000fe400000e0000 */
[----:B------:R-:W-:-:S04]  /*13710*/  FMNMX.FTZ R6, R43, R6, !PT ;  /* 0x000000062b067209 */ /* 0x000fc80007810000 */
[----:B------:R-:W-:-:S04]  /*13720*/  FMNMX.FTZ R6, R46, R6, !PT ;  /* 0x000000062e067209 */ /* 0x000fc80007810000 */
[----:B------:R-:W-:-:S04]  /*13730*/  FMNMX.FTZ R6, R47, R6, !PT ;  /* 0x000000062f067209 */ /* 0x000fc80007810000 */
[----:B------:R-:W-:Y:S02]  /*13740*/  FMNMX.FTZ R6, R50, R6, !PT ;  /* 0x0000000632067209 */ /* 0x000fe40007810000 */
[----:B--2---:R-:W-:Y:S02]  /*13750*/  LOP3.LUT R24, R144, 0x10000, RZ, 0xfc, !PT ;  /* 0x0001000090187812 */ /* 0x004fe400078efcff */
[----:B------:R-:W-:Y:S01]  /*13760*/  FMNMX.FTZ R6, R51, R6, !PT ;  /* 0x0000000633067209 */ /* 0x000fe20007810000 */
[----:B------:R-:W0:Y:S01]  /*13770*/  S2R R144, SR_TID.X ;  /* 0x0000000000907919 */ /* 0x000e220000002100 */
[C---:B------:R-:W-:Y:S01]  /*13780*/  R2UR UR8, R24.reuse ;  /* 0x00000000180872ca */ /* 0x040fe200000e0000 */
[----:B------:R-:W-:Y:S01]  /*13790*/  VIADD R28, R24, 0x2 ;  /* 0x00000002181c7836 */ /* 0x000fe20000000000 */
[----:B------:R-:W-:-:S04]  /*137a0*/  FMNMX.FTZ R6, R54, R6, !PT ;  /* 0x0000000636067209 */ /* 0x000fc80007810000 */
[----:B------:R-:W-:Y:S01]  /*137b0*/  R2UR UR12, R28 ;  /* 0x000000001c0c72ca */ /* 0x000fe200000e0000 */
[----:B------:R-:W-:Y:S01]  /*137c0*/  VIADD R28, R24, 0x4 ;  /* 0x00000004181c7836 */ /* 0x000fe20000000000 */
[----:B------:R-:W-:-:S04]  /*137d0*/  FMNMX.FTZ R6, R55, R6, !PT ;  /* 0x0000000637067209 */ /* 0x000fc80007810000 */
[----:B------:R-:W-:Y:S01]  /*137e0*/  R2UR UR16, R28 ;  /* 0x000000001c1072ca */ /* 0x000fe200000e0000 */
[----:B------:R-:W-:Y:S01]  /*137f0*/  HGMMA.64x96x16.F32.BF16 R88, gdesc[UR8].tnspB, R88, gsb0 ;  /* 0x41600000085879f0 */ /* 0x000fe20008001858 */
[----:B------:R-:W-:Y:S01]  /*13800*/  VIADD R28, R24, 0x6 ;  /* 0x00000006181c7836 */ /* 0x000fe20000000000 */
[----:B------:R-:W-:-:S04]  /*13810*/  FMNMX.FTZ R6, R58, R6, !PT ;  /* 0x000000063a067209 */ /* 0x000fc80007810000 */
[----:B------:R-:W-:Y:S01]  /*13820*/  R2UR UR20, R28 ;  /* 0x000000001c1472ca */ /* 0x000fe200000e0000 */
[----:B------:R-:W-:Y:S01]  /*13830*/  VIADD R28, R24, 0x600 ;  /* 0x00000600181c7836 */ /* 0x000fe20000000000 */
[----:B------:R-:W-:-:S04]  /*13840*/  FMNMX.FTZ R6, R59, R6, !PT ;  /* 0x000000063b067209 */ /* 0x000fc80007810000 */
[----:B------:R-:W-:Y:S01]  /*13850*/  R2UR UR24, R28 ;  /* 0x000000001c1872ca */ /* 0x000fe200000e0000 */
[----:B------:R-:W-:Y:S01]  /*13860*/  VIADD R28, R24, 0x602 ;  /* 0x00000602181c7836 */ /* 0x000fe20000000000 */
[----:B------:R-:W-:-:S04]  /*13870*/  FMNMX.FTZ R6, R62, R6, !PT ;  /* 0x000000063e067209 */ /* 0x000fc80007810000 */
[----:B------:R-:W-:Y:S01]  /*13880*/  R2UR UR28, R28 ;  /* 0x000000001c1c72ca */ /* 0x000fe200000e0000 */
[C---:B------:R-:W-:Y:S01]  /*13890*/  VIADD R28, R24.reuse, 0x604 ;  /* 0x00000604181c7836 */ /* 0x040fe20000000000 */
[----:B------:R-:W-:Y:S01]  /*138a0*/  FMNMX.FTZ R6, R63, R6, !PT ;  /* 0x000000063f067209 */ /* 0x000fe20007810000 */
[----:B------:R-:W-:Y:S01]  /*138b0*/  VIADD R24, R24, 0x606 ;  /* 0x0000060618187836 */ /* 0x000fe20000000000 */
[----:B0-----:R-:W-:Y:S02]  /*138c0*/  ISETP.GE.U32.AND P2, PT, R144, 0x180, PT ;  /* 0x000001809000780c */ /* 0x001fe40003f46070 */
[----:B------:R-:W-:Y:S02]  /*138d0*/  R2UR UR32, R28 ;  /* 0x000000001c2072ca */ /* 0x000fe400000e0000 */
[----:B------:R-:W-:Y:S02]  /*138e0*/  FMNMX.FTZ R6, R66, R6, !PT ;  /* 0x0000000642067209 */ /* 0x000fe40007810000 */
[----:B------:R-:W-:-:S02]  /*138f0*/  R2UR UR44, R24 ;  /* 0x00000000182c72ca */ /* 0x000fc400000e0000 */
        /* <DEDUP_REMOVED lines=14> */
[----:B------:R-:W-:Y:S02]  /*139e0*/  WARPGROUP.ARRIVE ;  /* 0x00000000000079c5 */ /* 0x000fe40000000000 */
[----:B------:R-:W0:Y:S04]  /*139f0*/  SHFL.BFLY PT, R11, R6, 0x1, 0x1f ;  /* 0x0c201f00060b7f89 */ /* 0x000e2800000e0000 */
[----:B------:R-:W-:Y:S01]  /*13a00*/  HGMMA.64x96x16.F32.BF16 R88, gdesc[UR12].tnspB, R88, gsb0 ;  /* 0x416000000c5879f0 */ /* 0x000fe20008001858 */
[----:B0-----:R-:W-:-:S05]  /*13a10*/  FMNMX.FTZ R6, R6, R11, !PT ;  /* 0x0000000b06067209 */ /* 0x001fca0007810000 */
[C---:B------:R-:W-:Y:S01]  /*13a20*/  FMUL.FTZ R11, R6.reuse, UR39 ;  /* 0x00000027060b7c20 */ /* 0x040fe20008410000 */
[----:B------:R-:W-:Y:S02]  /*13a30*/  @!P1 IMAD R9, R9, 0x8, R2 ;  /* 0x0000000809099824 */ /* 0x000fe400078e0202 */
[----:B------:R-:W-:Y:S01]  /*13a40*/  FADD.FTZ R7, -R6, R7 ;  /* 0x0000000706077221 */ /* 0x000fe20000010100 */
        /* <DEDUP_REMOVED lines=32> */
[----:B------:R-:W-:Y:S01]  /*13c50*/  SHF.R.U32.HI R11, RZ, 0x7, R144 ;  /* 0x00000007ff0b7819 */ /* 0x000fe20000011690 */
[----:B------:R-:W-:Y:S01]  /*13c60*/  MUFU.EX2 R26, R26 ;  /* 0x0000001a001a7308 */ /* 0x000fe20000000800 */
[----:B------:R-:W-:-:S02]  /*13c70*/  WARPGROUP.DEPBAR.LE gsb0, 0x0 ;  /* 0x00008000000079c5 */ /* 0x000fc40000010000 */
[----:B------:R-:W-:Y:S01]  /*13c80*/  WARPGROUP.ARRIVE ;  /* 0x00000000000079c5 */ /* 0x000fe20000000000 */
[----:B------:R-:W-:-:S04]  /*13c90*/  VIADD R11, R11, 0x9 ;  /* 0x000000090b0b7836 */ /* 0x000fc80000000000 */
[----:B------:R-:W-:Y:S01]  /*13ca0*/  MUFU.EX2 R27, R27 ;  /* 0x0000001b001b7308 */ /* 0x000fe20000000800 */
[----:B------:R-:W-:Y:S02]  /*13cb0*/  @!P1 VIADD R9, R9, 0x2d860 ;  /* 0x0002d86009099836 */ /* 0x000fe40000000000 */
[----:B------:R-:W-:Y:S01]  /*13cc0*/  FMUL.FTZ R7, R7, UR39 ;  /* 0x0000002707077c20 */ /* 0x000fe20008410000 */
[----:B------:R-:W-:Y:S01]  /*13cd0*/  HGMMA.64x96x16.F32.BF16 R88, gdesc[UR16].tnspB, R88, gsb0 ;  /* 0x41600000105879f0 */ /* 0x000fe20008001858 */
[----:B------:R-:W-:-:S03]  /*13ce0*/  SEL R11, R11, 0x9, !P2 ;  /* 0x000000090b0b7807 */ /* 0x000fc60005000000 */
[----:B------:R-:W-:Y:S08]  /*13cf0*/  MUFU.EX2 R30, R30 ;  /* 0x0000001e001e7308 */ /* 0x000ff00000000800 */
[----:B------:R-:W0:Y:S01]  /*13d00*/  MUFU.EX2 R31, R31 ;  /* 0x0000001f001f7308 */ /* 0x000e220000000800 */
[----:B------:R-:W-:-:S07]  /*13d10*/  @!P1 PRMT R9, RZ, 0x654, R9 ;  /* 0x00000654ff099816 */ /* 0x000fce0000000009 */
[----:B------:R-:W-:Y:S08]  /*13d20*/  MUFU.EX2 R33, R33 ;  /* 0x0000002100217308 */ /* 0x000ff00000000800 */
[----:B------:R-:W-:Y:S01]  /*13d30*/  MUFU.EX2 R7, R7 ;  /* 0x0000000700077308 */ /* 0x000fe20000000800 */
[----:B------:R-:W-:Y:S02]  /*13d40*/  WARPGROUP.DEPBAR.LE gsb0, 0x0 ;  /* 0x00008000000079c5 */ /* 0x000fe40000010000 */
[----:B------:R-:W-:-:S06]  /*13d50*/  WARPGROUP.ARRIVE ;  /* 0x00000000000079c5 */ /* 0x000fcc0000000000 */
[----:B------:R-:W-:Y:S03]  /*13d60*/  HGMMA.64x96x16.F32.BF16 R88, gdesc[UR20].tnspB, R88, gsb0 ;  /* 0x41600000145879f0 */ /* 0x000fe60008001858 */
        /* <DEDUP_REMOVED lines=13> */
[----:B------:R1:W-:Y:S06]  /*13e40*/  BAR.ARV R11, 0x100 ;  /* 0x0004000b0000751d */ /* 0x0003ec0000002000 */
[----:B-1----:R-:W-:-:S04]  /*13e50*/  @!P1 IMAD R11, R16, 0x8, R2 ;  /* 0x00000008100b9824 */ /* 0x002fc800078e0202 */
[----:B------:R-:W-:-:S05]  /*13e60*/  @!P1 VIADD R11, R11, 0x2d840 ;  /* 0x0002d8400b0b9836 */ /* 0x000fca0000000000 */
[----:B------:R-:W-:-:S04]  /*13e70*/  @!P1 PRMT R11, RZ, 0x654, R11 ;  /* 0x00000654ff0b9816 */ /* 0x000fc8000000000b */
[----:B------:R0:W-:Y:S01]  /*13e80*/  @!P1 SYNCS.ARRIVE.TRANS64.RED.A1T0 RZ, [R11+URZ], RZ ;  /* 0x000000ff0bff99a7 */ /* 0x0001e2000810043f */
[----:B------:R1:W-:Y:S01]  /*13e90*/  @!P1 SYNCS.ARRIVE.TRANS64.RED.A1T0 RZ, [R9+URZ], RZ ;  /* 0x000000ff09ff99a7 */ /* 0x0003e2000810043f */
[----:B0-----:R-:W-:Y:S02]  /*13ea0*/  F2FP.BF16.F32.PACK_AB R11, R31, R30 ;  /* 0x0000001e1f0b723e */ /* 0x001fe400000010ff */
[----:B-1----:R-:W-:-:S05]  /*13eb0*/  F2FP.BF16.F32.PACK_AB R9, R27, R26 ;  /* 0x0000001a1b09723e */ /* 0x002fca00000010ff */
[----:B------:R0:W-:Y:S02]  /*13ec0*/  STSM.16.M88.4 [R140+0x21800], R8 ;  /* 0x021800088c007844 */ /* 0x0001e40000000200 */
[----:B0-----:R0:W-:Y:S02]  /*13ed0*/  MUFU.EX2 R10, R36 ;  /* 0x00000024000a7308 */ /* 0x0011e40000000800 */
[----:B0-----:R-:W2:Y:S06]  /*13ee0*/  LDL R36, [R1+0x24] ;  /* 0x0000240001247983 */ /* 0x001eac0000100800 */
[----:B------:R-:W0:Y:S08]  /*13ef0*/  MUFU.EX2 R8, R32 ;  /* 0x0000002000087308 */ /* 0x000e300000000800 */
[----:B------:R-:W-:Y:S08]  /*13f00*/  MUFU.EX2 R37, R37 ;  /* 0x0000002500257308 */ /* 0x000ff00000000800 */
[----:B------:R-:W-:Y:S08]  /*13f10*/  MUFU.EX2 R34, R34 ;  /* 0x0000002200227308 */ /* 0x000ff00000000800 */
[----:B------:R-:W1:Y:S08]  /*13f20*/  MUFU.EX2 R35, R35 ;  /* 0x0000002300237308 */ /* 0x000e700000000800 */
[----:B------:R-:W-:Y:S08]  /*13f30*/  MUFU.EX2 R38, R38 ;  /* 0x0000002600267308 */ /* 0x000ff00000000800 */
[----:B------:R-:W4:Y:S01]  /*13f40*/  MUFU.EX2 R39, R39 ;  /* 0x0000002700277308 */ /* 0x000f220000000800 */
[----:B0-----:R-:W-:Y:S01]  /*13f50*/  FADD.FTZ R5, R8, R5 ;  /* 0x0000000508057221 */ /* 0x001fe20000010000 */
[----:B------:R-:W-:-:S03]  /*13f60*/  FFMA.FTZ R4, R7, R4, R26 ;  /* 0x0000000407047223 */ /* 0x000fc6000001001a */
[C---:B------:R-:W-:Y:S01]  /*13f70*/  FADD.FTZ R5, R33.reuse, R5 ;  /* 0x0000000521057221 */ /* 0x040fe20000010000 */
[----:B------:R-:W-:Y:S02]  /*13f80*/  F2FP.BF16.F32.PACK_AB R8, R33, R8 ;  /* 0x000000082108723e */ /* 0x000fe400000010ff */
[----:B-1----:R-:W-:Y:S01]  /*13f90*/  F2FP.BF16.F32.PACK_AB R9, R35, R34 ;  /* 0x000000222309723e */ /* 0x002fe200000010ff */
[----:B------:R-:W-:Y:S01]  /*13fa0*/  FADD.FTZ R5, R10, R5 ;  /* 0x000000050a057221 */ /* 0x000fe20000010000 */
[----:B------:R-:W-:Y:S01]  /*13fb0*/  F2FP.BF16.F32.PACK_AB R10, R37, R10 ;  /* 0x0000000a250a723e */ /* 0x000fe200000010ff */
[----:B------:R-:W-:Y:S01]  /*13fc0*/  FADD.FTZ R4, R27, R4 ;  /* 0x000000041b047221 */ /* 0x000fe20000010000 */
[----:B----4-:R-:W-:-:S03]  /*13fd0*/  F2FP.BF16.F32.PACK_AB R11, R39, R38 ;  /* 0x00000026270b723e */ /* 0x010fc600000010ff */
[----:B------:R-:W-:Y:S02]  /*13fe0*/  FADD.FTZ R4, R30, R4 ;  /* 0x000000041e047221 */ /* 0x000fe40000010000 */
[----:B---3--:R0:W-:Y:S01]  /*13ff0*/  STSM.16.M88.4 [R21], R8 ;  /* 0x0000000815007844 */ /* 0x0081e20000000200 */
[----:B------:R-:W-:Y:S01]  /*14000*/  MUFU.EX2 R41, R41 ;  /* 0x0000002900297308 */ /* 0x000fe20000000800 */
[----:B------:R-:W-:-:S04]  /*14010*/  FADD.FTZ R4, R31, R4 ;  /* 0x000000041f047221 */ /* 0x000fc80000010000 */
[----:B------:R-:W-:-:S03]  /*14020*/  FADD.FTZ R4, R34, R4 ;  /* 0x0000000422047221 */ /* 0x000fc60000010000 */
[----:B0-----:R-:W0:Y:S01]  /*14030*/  MUFU.EX2 R8, R40 ;  /* 0x0000002800087308 */ /* 0x001e220000000800 */
[----:B------:R-:W-:Y:S01]  /*14040*/  FADD.FTZ R4, R35, R4 ;  /* 0x0000000423047221 */ /* 0x000fe20000010000 */
[----:B------:R-:W-:-:S06]  /*14050*/  FADD.FTZ R5, R37, R5 ;  /* 0x0000000525057221 */ /* 0x000fcc0000010000 */
[----:B------:R-:W1:Y:S08]  /*14060*/  MUFU.EX2 R9, R42 ;  /* 0x0000002a00097308 */ /* 0x000e700000000800 */
[----:B------:R-:W3:Y:S01]  /*14070*/  MUFU.EX2 R10, R44 ;  /* 0x0000002c000a7308 */ /* 0x000ee20000000800 */
[----:B------:R-:W-:Y:S01]  /*14080*/  FADD.FTZ R4, R38, R4 ;  /* 0x0000000426047221 */ /* 0x000fe20000010000 */
[----:B0-----:R-:W-:-:S06]  /*14090*/  FADD.FTZ R5, R8, R5 ;  /* 0x0000000508057221 */ /* 0x001fcc0000010000 */
[----:B------:R-:W0:Y:S08]  /*140a0*/  MUFU.EX2 R43, R43 ;  /* 0x0000002b002b7308 */ /* 0x000e300000000800 */
[----:B------:R-:W4:Y:S01]  /*140b0*/  MUFU.EX2 R45, R45 ;  /* 0x0000002d002d7308 */ /* 0x000f220000000800 */
[----:B------:R-:W-:Y:S01]  /*140c0*/  FADD.FTZ R4, R39, R4 ;  /* 0x0000000427047221 */ /* 0x000fe20000010000 */
[----:B------:R-:W-:-:S06]  /*140d0*/  FADD.FTZ R5, R41, R5 ;  /* 0x0000000529057221 */ /* 0x000fcc0000010000 */
[----:B------:R-:W5:Y:S08]  /*140e0*/  MUFU.EX2 R11, R46 ;  /* 0x0000002e000b7308 */ /* 0x000f700000000800 */
[----:B------:R-:W5:Y:S01]  /*140f0*/  MUFU.EX2 R24, R48 ;  /* 0x0000003000187308 */ /* 0x000f620000000800 */
[----:B-1----:R-:W-:Y:S01]  /*14100*/  FADD.FTZ R4, R9, R4 ;  /* 0x0000000409047221 */ /* 0x002fe20000010000 */
[----:B---3--:R-:W-:-:S06]  /*14110*/  FADD.FTZ R5, R10, R5 ;  /* 0x000000050a057221 */ /* 0x008fcc0000010000 */
[----:B------:R-:W1:Y:S08]  /*14120*/  MUFU.EX2 R47, R47 ;  /* 0x0000002f002f7308 */ /* 0x000e700000000800 */
[----:B------:R-:W3:Y:S01]  /*14130*/  MUFU.EX2 R49, R49 ;  /* 0x0000003100317308 */ /* 0x000ee20000000800 */
[----:B0-----:R-:W-:Y:S01]  /*14140*/  FADD.FTZ R4, R43, R4 ;  /* 0x000000042b047221 */ /* 0x001fe20000010000 */
[----:B----4-:R-:W-:-:S06]  /*14150*/  FADD.FTZ R5, R45, R5 ;  /* 0x000000052d057221 */ /* 0x010fcc0000010000 */
[----:B------:R-:W0:Y:S08]  /*14160*/  MUFU.EX2 R25, R50 ;  /* 0x0000003200197308 */ /* 0x000e300000000800 */
[----:B------:R-:W4:Y:S01]  /*14170*/  MUFU.EX2 R26, R52 ;  /* 0x00000034001a7308 */ /* 0x000f220000000800 */
[----:B-----5:R-:W-:Y:S01]  /*14180*/  FADD.FTZ R4, R11, R4 ;  /* 0x000000040b047221 */ /* 0x020fe20000010000 */
[----:B------:R-:W-:-:S06]  /*14190*/  FADD.FTZ R5, R24, R5 ;  /* 0x0000000518057221 */ /* 0x000fcc0000010000 */
[----:B------:R-:W5:Y:S08]  /*141a0*/  MUFU.EX2 R51, R51 ;  /* 0x0000003300337308 */ /* 0x000f700000000800 */
[----:B------:R-:W5:Y:S01]  /*141b0*/  MUFU.EX2 R53, R53 ;  /* 0x0000003500357308 */ /* 0x000f620000000800 */
[----:B-1----:R-:W-:Y:S01]  /*141c0*/  FADD.FTZ R4, R47, R4 ;  /* 0x000000042f047221 */ /* 0x002fe20000010000 */
[----:B---3--:R-:W-:-:S06]  /*141d0*/  FADD.FTZ R5, R49, R5 ;  /* 0x0000000531057221 */ /* 0x008fcc0000010000 */
[----:B------:R-:W1:Y:S01]  /*141e0*/  MUFU.EX2 R28, R56 ;  /* 0x00000038001c7308 */ /* 0x000e620000000800 */
[----:B0-----:R-:W-:Y:S01]  /*141f0*/  FADD.FTZ R4, R25, R4 ;  /* 0x0000000419047221 */ /* 0x001fe20000010000 */
[----:B----4-:R-:W-:-:S06]  /*14200*/  FADD.FTZ R21, R26, R5 ;  /* 0x000000051a157221 */ /* 0x010fcc0000010000 */
[----:B------:R-:W0:Y:S08]  /*14210*/  MUFU.EX2 R27, R54 ;  /* 0x00000036001b7308 */ /* 0x000e300000000800 */
[----:B------:R-:W3:Y:S01]  /*14220*/  MUFU.EX2 R57, R57 ;  /* 0x0000003900397308 */ /* 0x000ee20000000800 */
[----:B-----5:R-:W-:Y:S01]  /*14230*/  FADD.FTZ R5, R51, R4 ;  /* 0x0000000433057221 */ /* 0x020fe20000010000 */
[----:B------:R-:W-:-:S06]  /*14240*/  FADD.FTZ R4, R53, R21 ;  /* 0x0000001535047221 */ /* 0x000fcc0000010000 */
[----:B------:R-:W4:Y:S08]  /*14250*/  MUFU.EX2 R55, R55 ;  /* 0x0000003700377308 */ /* 0x000f300000000800 */
[----:B------:R-:W5:Y:S01]  /*14260*/  MUFU.EX2 R60, R60 ;  /* 0x0000003c003c7308 */ /* 0x000f620000000800 */
[----:B-1----:R-:W-:-:S07]  /*14270*/  FADD.FTZ R4, R28, R4 ;  /* 0x000000041c047221 */ /* 0x002fce0000010000 */
[----:B------:R-:W1:Y:S08]  /*14280*/  MUFU.EX2 R29, R58 ;  /* 0x0000003a001d7308 */ /* 0x000e700000000800 */
[----:B------:R-:W1:Y:S01]  /*14290*/  MUFU.EX2 R61, R61 ;  /* 0x0000003d003d7308 */ /* 0x000e620000000800 */
[----:B0-----:R-:W-:Y:S01]  /*142a0*/  FADD.FTZ R5, R27, R5 ;  /* 0x000000051b057221 */ /* 0x001fe20000010000 */
[----:B---3--:R-:W-:-:S06]  /*142b0*/  FADD.FTZ R4, R57, R4 ;  /* 0x0000000439047221 */ /* 0x008fcc0000010000 */
[----:B------:R-:W0:Y:S08]  /*142c0*/  MUFU.EX2 R59, R59 ;  /* 0x0000003b003b7308 */ /* 0x000e300000000800 */
[----:B------:R-:W3:Y:S01]  /*142d0*/  MUFU.EX2 R64, R64 ;  /* 0x0000004000407308 */ /* 0x000ee20000000800 */
[----:B----4-:R-:W-:Y:S01]  /*142e0*/  FADD.FTZ R5, R55, R5 ;  /* 0x0000000537057221 */ /* 0x010fe20000010000 */
[----:B-----5:R-:W-:-:S06]  /*142f0*/  FADD.FTZ R4, R60, R4 ;  /* 0x000000043c047221 */ /* 0x020fcc0000010000 */
[----:B------:R-:W4:Y:S08]  /*14300*/  MUFU.EX2 R62, R62 ;  /* 0x0000003e003e7308 */ /* 0x000f300000000800 */
[----:B------:R-:W5:Y:S01]  /*14310*/  MUFU.EX2 R65, R65 ;  /* 0x0000004100417308 */ /* 0x000f620000000800 */
[----:B-1----:R-:W-:Y:S01]  /*14320*/  FADD.FTZ R5, R29, R5 ;  /* 0x000000051d057221 */ /* 0x002fe20000010000 */
[----:B------:R-:W-:-:S06]  /*14330*/  FADD.FTZ R4, R61, R4 ;  /* 0x000000043d047221 */ /* 0x000fcc0000010000 */
[----:B------:R-:W1:Y:S08]  /*14340*/  MUFU.EX2 R31, R63 ;  /* 0x0000003f001f7308 */ /* 0x000e700000000800 */
[----:B------:R-:W2:Y:S01]  /*14350*/  MUFU.EX2 R68, R68 ;  /* 0x0000004400447308 */ /* 0x000ea20000000800 */
        /* <DEDUP_REMOVED lines=9> */
[----:B--2---:R-:W-:-:S06]  /*143f0*/  FADD.FTZ R4, R68, R4 ;  /* 0x0000000444047221 */ /* 0x004fcc0000010000 */
[----:B------:R-:W1:Y:S08]  /*14400*/  MUFU.EX2 R70, R70 ;  /* 0x0000004600467308 */ /* 0x000e700000000800 */
[----:B------:R-:W2:Y:S01]  /*14410*/  MUFU.EX2 R73, R73 ;  /* 0x0000004900497308 */ /* 0x000ea20000000800 */
[----:B0-----:R-:W-:Y:S01]  /*14420*/  FADD.FTZ R30, R66, R5 ;  /* 0x00000005421e7221 */ /* 0x001fe20000010000 */
[----:B---3--:R-:W-:-:S06]  /*14430*/  FADD.FTZ R21, R69, R4 ;  /* 0x0000000445157221 */ /* 0x008fcc0000010000 */
[----:B------:R-:W0:Y:S01]  /*14440*/  MUFU.EX2 R71, R71 ;  /* 0x0000004700477308 */ /* 0x000e220000000800 */
[----:B------:R-:W-:-:S07]  /*14450*/  F2FP.BF16.F32.PACK_AB R8, R41, R8 ;  /* 0x000000082908723e */ /* 0x000fce00000010ff */
[----:B------:R-:W3:Y:S01]  /*14460*/  MUFU.EX2 R76, R76 ;  /* 0x0000004c004c7308 */ /* 0x000ee20000000800 */
[----:B------:R-:W-:Y:S01]  /*14470*/  F2FP.BF16.F32.PACK_AB R9, R43, R9 ;  /* 0x000000092b09723e */ /* 0x000fe200000010ff */
[----:B----4-:R-:W-:Y:S01]  /*14480*/  FADD.FTZ R5, R67, R30 ;  /* 0x0000001e43057221 */ /* 0x010fe20000010000 */
[----:B------:R-:W-:-:S05]  /*14490*/  F2FP.BF16.F32.PACK_AB R10, R45, R10 ;  /* 0x0000000a2d0a723e */ /* 0x000fca00000010ff */
[----:B------:R-:W4:Y:S01]  /*144a0*/  MUFU.EX2 R74, R74 ;  /* 0x0000004a004a7308 */ /* 0x000f220000000800 */
[----:B------:R-:W-:Y:S01]  /*144b0*/  F2FP.BF16.F32.PACK_AB R11, R47, R11 ;  /* 0x0000000b2f0b723e */ /* 0x000fe200000010ff */
[----:B-----5:R-:W-:-:S06]  /*144c0*/  FADD.FTZ R34, R72, R21 ;  /* 0x0000001548227221 */ /* 0x020fcc0000010000 */
[----:B------:R-:W5:Y:S01]  /*144d0*/  MUFU.EX2 R77, R77 ;  /* 0x0000004d004d7308 */ /* 0x000f620000000800 */
[----:B------:R-:W-:Y:S01]  /*144e0*/  F2FP.BF16.F32.PACK_AB R24, R49, R24 ;  /* 0x000000183118723e */ /* 0x000fe200000010ff */
[----:B------:R2:W-:Y:S01]  /*144f0*/  STSM.16.M88.4 [R142], R8 ;  /* 0x000000088e007844 */ /* 0x0005e20000000200 */
[----:B------:R-:W-:-:S05]  /*14500*/  F2FP.BF16.F32.PACK_AB R25, R51, R25 ;  /* 0x000000193319723e */ /* 0x000fca00000010ff */
[----:B------:R-:W5:Y:S01]  /*14510*/  MUFU.EX2 R75, R75 ;  /* 0x0000004b004b7308 */ /* 0x000f620000000800 */
[----:B------:R-:W-:Y:S01]  /*14520*/  F2FP.BF16.F32.PACK_AB R26, R53, R26 ;  /* 0x0000001a351a723e */ /* 0x000fe200000010ff */
[----:B-1----:R-:W-:Y:S01]  /*14530*/  FADD.FTZ R4, R70, R5 ;  /* 0x0000000546047221 */ /* 0x002fe20000010000 */
[----:B------:R-:W-:-:S05]  /*14540*/  F2FP.BF16.F32.PACK_AB R27, R55, R27 ;  /* 0x0000001b371b723e */ /* 0x000fca00000010ff */
[----:B------:R-:W1:Y:S01]  /*14550*/  MUFU.EX2 R32, R80 ;  /* 0x0000005000207308 */ /* 0x000e620000000800 */
[----:B--2---:R-:W-:Y:S01]  /*14560*/  FADD.FTZ R9, R73, R34 ;  /* 0x0000002249097221 */ /* 0x004fe20000010000 */
[----:B------:R3:W-:Y:S06]  /*14570*/  STSM.16.M88.4 [R141], R24 ;  /* 0x000000188d007844 */ /* 0x0007ec0000000200 */
[----:B------:R-:W2:Y:S01]  /*14580*/  MUFU.EX2 R78, R78 ;  /* 0x0000004e004e7308 */ /* 0x000ea20000000800 */
[----:B0-----:R-:W-:-:S07]  /*14590*/  FADD.FTZ R5, R71, R4 ;  /* 0x0000000447057221 */ /* 0x001fce0000010000 */
[----:B------:R-:W0:Y:S01]  /*145a0*/  MUFU.EX2 R81, R81 ;  /* 0x0000005100517308 */ /* 0x000e220000000800 */
[----:B---3--:R-:W-:Y:S01]  /*145b0*/  FADD.FTZ R24, R76, R9 ;  /* 0x000000094c187221 */ /* 0x008fe20000010000 */
[----:B----4-:R-:W-:-:S06]  /*145c0*/  FADD.FTZ R4, R74, R5 ;  /* 0x000000054a047221 */ /* 0x010fcc0000010000 */
[----:B------:R-:W-:Y:S01]  /*145d0*/  MUFU.EX2 R84, R84 ;  /* 0x0000005400547308 */ /* 0x000fe20000000800 */
[----:B-----5:R-:W-:-:S07]  /*145e0*/  FADD.FTZ R21, R77, R24 ;  /* 0x000000184d157221 */ /* 0x020fce0000010000 */
[----:B------:R-:W3:Y:S01]  /*145f0*/  MUFU.EX2 R79, R79 ;  /* 0x0000004f004f7308 */ /* 0x000ee20000000800 */
[----:B------:R-:W-:Y:S01]  /*14600*/  FADD.FTZ R5, R75, R4 ;  /* 0x000000044b057221 */ /* 0x000fe20000010000 */
[----:B-1----:R-:W-:-:S06]  /*14610*/  FADD.FTZ R26, R32, R21 ;  /* 0x00000015201a7221 */ /* 0x002fcc0000010000 */
[----:B------:R-:W-:Y:S08]  /*14620*/  MUFU.EX2 R85, R85 ;  /* 0x0000005500557308 */ /* 0x000ff00000000800 */
[----:B------:R-:W1:Y:S01]  /*14630*/  MUFU.EX2 R33, R82 ;  /* 0x0000005200217308 */ /* 0x000e620000000800 */
[----:B--2---:R-:W-:-:S07]  /*14640*/  FADD.FTZ R4, R78, R5 ;  /* 0x000000054e047221 */ /* 0x004fce0000010000 */
[----:B------:R-:W2:Y:S08]  /*14650*/  MUFU.EX2 R83, R83 ;  /* 0x0000005300537308 */ /* 0x000eb00000000800 */
[----:B------:R-:W-:Y:S08]  /*14660*/  MUFU.EX2 R86, R86 ;  /* 0x0000005600567308 */ /* 0x000ff00000000800 */
[----:B------:R-:W4:Y:S01]  /*14670*/  MUFU.EX2 R87, R87 ;  /* 0x0000005700577308 */ /* 0x000f220000000800 */
[----:B0-----:R-:W-:Y:S01]  /*14680*/  FADD.FTZ R5, R81, R26 ;  /* 0x0000001a51057221 */ /* 0x001fe20000010000 */
[----:B---3--:R-:W-:Y:S01]  /*14690*/  FADD.FTZ R4, R79, R4 ;  /* 0x000000044f047221 */ /* 0x008fe20000010000 */
[----:B------:R-:W-:-:S02]  /*146a0*/  F2FP.BF16.F32.PACK_AB R28, R57, R28 ;  /* 0x0000001c391c723e */ /* 0x000fc400000010ff */
[----:B------:R-:W-:Y:S01]  /*146b0*/  FADD.FTZ R34, R84, R5 ;  /* 0x0000000554227221 */ /* 0x000fe20000010000 */
[----:B------:R-:W-:Y:S02]  /*146c0*/  F2FP.BF16.F32.PACK_AB R29, R59, R29 ;  /* 0x0000001d3b1d723e */ /* 0x000fe400000010ff */
[----:B------:R-:W-:Y:S02]  /*146d0*/  F2FP.BF16.F32.PACK_AB R30, R61, R60 ;  /* 0x0000003c3d1e723e */ /* 0x000fe400000010ff */
[----:B------:R-:W-:Y:S01]  /*146e0*/  F2FP.BF16.F32.PACK_AB R31, R31, R62 ;  /* 0x0000003e1f1f723e */ /* 0x000fe200000010ff */
[----:B-1----:R-:W-:Y:S01]  /*146f0*/  FADD.FTZ R4, R33, R4 ;  /* 0x0000000421047221 */ /* 0x002fe20000010000 */
[----:B------:R-:W-:Y:S01]  /*14700*/  F2FP.BF16.F32.PACK_AB R8, R65, R64 ;  /* 0x000000404108723e */ /* 0x000fe200000010ff */
[----:B------:R-:W-:Y:S01]  /*14710*/  FADD.FTZ R5, R85, R34 ;  /* 0x0000002255057221 */ /* 0x000fe20000010000 */
        /* <DEDUP_REMOVED lines=8> */
[----:B--2---:R-:W-:Y:S02]  /*147a0*/  F2FP.BF16.F32.PACK_AB R33, R83, R33 ;  /* 0x000000215321723e */ /* 0x004fe400000010ff */
[----:B------:R-:W-:Y:S02]  /*147b0*/  F2FP.BF16.F32.PACK_AB R34, R85, R84 ;  /* 0x000000545522723e */ /* 0x000fe400000010ff */
[----:B----4-:R-:W-:Y:S01]  /*147c0*/  F2FP.BF16.F32.PACK_AB R35, R87, R86 ;  /* 0x000000565723723e */ /* 0x010fe200000010ff */
[----:B------:R-:W-:Y:S04]  /*147d0*/  STSM.16.M88.4 [R140+0x27800], R28 ;  /* 0x0278001c8c007844 */ /* 0x000fe80000000200 */
[----:B------:R0:W-:Y:S04]  /*147e0*/  STSM.16.M88.4 [R36], R8 ;  /* 0x0000000824007844 */ /* 0x0001e80000000200 */
[----:B------:R1:W-:Y:S04]  /*147f0*/  STSM.16.M88.4 [R142+0x6000], R24 ;  /* 0x006000188e007844 */ /* 0x0003e80000000200 */
[----:B------:R1:W-:Y:S01]  /*14800*/  STSM.16.M88.4 [R141+0x6000], R32 ;  /* 0x006000208d007844 */ /* 0x0003e20000000200 */
[----:B------:R-:W-:Y:S01]  /*14810*/  @!PT LDS RZ, [RZ] ;  /* 0x00000000fffff984 */ /* 0x000fe20000000800 */
[----:B------:R-:W-:Y:S01]  /*14820*/  @!PT LDS RZ, [RZ] ;  /* 0x00000000fffff984 */ /* 0x000fe20000000800 */
[----:B------:R-:W-:Y:S01]  /*14830*/  @!PT LDS RZ, [RZ] ;  /* 0x00000000fffff984 */ /* 0x000fe20000000800 */
[----:B------:R-:W-:Y:S01]  /*14840*/  @!PT LDS RZ, [RZ] ;  /* 0x00000000fffff984 */ /* 0x000fe20000000800 */
[----:B------:R2:W-:Y:S06]  /*14850*/  MEMBAR.ALL.CTA ;  /* 0x0000000000007992 */ /* 0x0005ec0000008000 */
[----:B--2---:R-:W2:Y:S01]  /*14860*/  FENCE.VIEW.ASYNC.S ;  /* 0x00000000000073c6 */ /* 0x004ea20000000000 */
[----:B------:R-:W-:Y:S01]  /*14870*/  ISETP.GT.AND P2, PT, R3, R143, PT ;  /* 0x0000008f0300720c */ /* 0x000fe20003f44270 */
[----:B------:R-:W-:Y:S01]  /*14880*/  FADD.FTZ R21, R83, R4 ;  /* 0x0000000453157221 */ /* 0x000fe20000010000 */
[----:B------:R-:W-:-:S03]  /*14890*/  FMUL.FTZ R90, R90, R7 ;  /* 0x000000075a5a7220 */ /* 0x000fc60000410000 */
        /* <DEDUP_REMOVED lines=49> */
[----:B------:R-:W-:-:S02]  /*14bb0*/  VIADD R3, R3, 0xffffffff ;  /* 0xffffffff03037836 */ /* 0x000fc40000000000 */
[----:B0-----:R-:W-:Y:S02]  /*14bc0*/  IMAD.MOV.U32 R10, RZ, RZ, R18 ;  /* 0x000000ffff0a7224 */ /* 0x001fe400078e0012 */
[----:B------:R-:W-:Y:S02]  /*14bd0*/  IMAD.MOV.U32 R9, RZ, RZ, R16 ;  /* 0x000000ffff097224 */ /* 0x000fe400078e0010 */
[----:B------:R-:W-:Y:S02]  /*14be0*/  IMAD.MOV.U32 R7, RZ, RZ, R6 ;  /* 0x000000ffff077224 */ /* 0x000fe400078e0006 */
[----:B------:R-:W-:Y:S01]  /*14bf0*/  IMAD.MOV.U32 R8, RZ, RZ, R0 ;  /* 0x000000ffff087224 */ /* 0x000fe200078e0000 */
[----:B--2---:R-:W-:Y:S01]  /*14c00*/  NOP ;  /* 0x0000000000007918 */ /* 0x004fe20000000000 */
[----:B-1----:R-:W-:Y:S05]  /*14c10*/  @P2 BRA `(.L_x_11458) ;  /* 0xffffffdc00202947 */ /* 0x002fea000383ffff */
.L_x_11448:
[----:B------:R-:W2:Y:S02]  /*14c20*/  LDL R7, [R1+0x48] ;  /* 0x0000480001077983 */ /* 0x000ea40000100800 */
[----:B--2---:R-:W-:-:S13]  /*14c30*/  ISETP.GE.AND P2, PT, R3, R7, PT ;  /* 0x000000070300720c */ /* 0x004fda0003f46270 */
[----:B------:R-:W-:Y:S05]  /*14c40*/  @!P2 BRA `(.L_x_11459) ;  /* 0x000000340008a947 */ /* 0x000fea0003800000 */
[----:B------:R-:W-:Y:S02]  /*14c50*/  IMAD.MOV.U32 R7, RZ, RZ, R6 ;  /* 0x000000ffff077224 */ /* 0x000fe400078e0006 */
[----:B------:R-:W-:Y:S02]  /*14c60*/  IMAD.MOV.U32 R8, RZ, RZ, R0 ;  /* 0x000000ffff087224 */ /* 0x000fe400078e0000 */
[----:B------:R-:W-:Y:S02]  /*14c70*/  IMAD.MOV.U32 R10, RZ, RZ, R18 ;  /* 0x000000ffff0a7224 */ /* 0x000fe400078e0012 */
[----:B------:R-:W-:-:S07]  /*14c80*/  IMAD.MOV.U32 R9, RZ, RZ, R16 ;  /* 0x000000ffff097224 */ /* 0x000fce00078e0010 */
.L_x_11477:
        /* <DEDUP_REMOVED lines=10> */
.L_x_11461:
[----:B------:R-:W-:Y:S01]  /*14d30*/  IMAD R0, R16, 0x8, R2 ;  /* 0x0000000810007824 */ /* 0x000fe200078e0202 */
[----:B------:R-:W-:-:S04]  /*14d40*/  SHF.L.U32 R11, R18, 0x1f, RZ ;  /* 0x0000001f120b7819 */ /* 0x000fc800000006ff */
[----:B------:R0:W1:Y:S01]  /*14d50*/  SYNCS.PHASECHK.TRANS64.TRYWAIT P3, [R0+URZ+0x2d830], R11 ;  /* 0x02d8300b000075a7 */ /* 0x000062000806017f */
[----:B------:R-:W-:Y:S05]  /*14d60*/  @!P0 BRA `(.L_x_11462) ;  /* 0x0000000000048947 */ /* 0x000fea0003800000 */
[----:B------:R-:W-:Y:S01]  /*14d70*/  BPT.TRAP 0x1 ;  /* 0x000000040000795c */ /* 0x000fe20000300000 */
.L_x_11462:
[----:B------:R-:W-:Y:S04]  /*14d80*/  BSSY B0, `(.L_x_11460) ;  /* 0x0000004000007945 */ /* 0x000fe80003800000 */
[----:B-1----:R-:W-:Y:S05]  /*14d90*/  @P3 BRA `(.L_x_11463) ;  /* 0x0000000000083947 */ /* 0x002fea0003800000 */
[----:B------:R-:W1:Y:S02]  /*14da0*/  SYNCS.PHASECHK.TRANS64.TRYWAIT P3, [R0+URZ+0x2d830], R11 ;  /* 0x02d8300b000075a7 */ /* 0x000e64000806017f */
[----:B-1----:R-:W-:Y:S05]  /*14db0*/  @!P3 BRA `(.L_x_11464) ;  /* 0x000000e40048b947 */ /* 0x002fea0003800000 */
.L_x_11463:
[----:B------:R-:W-:Y:S05]  /*14dc0*/  BSYNC B0 ;  /* 0x0000000000007941 */ /* 0x000fea0003800000 */
.L_x_11460:
        /* <DEDUP_REMOVED lines=61> */
.L_x_11466:
[----:B------:R-:W-:Y:S01]  /*151a0*/  SHF.L.U32 R0, R10, 0x1f, RZ ;  /* 0x0000001f0a007819 */ /* 0x000fe200000006ff */
[----:B------:R-:W-:-:S04]  /*151b0*/  IMAD R6, R9, 0x8, R2 ;  /* 0x0000000809067824 */ /* 0x000fc800078e0202 */
[----:B------:R0:W1:Y:S01]  /*151c0*/  SYNCS.PHASECHK.TRANS64.TRYWAIT P2, [R6+URZ+0x2d850], R0 ;  /* 0x02d85000060075a7 */ /* 0x000062000804017f */
[----:B------:R-:W-:Y:S05]  /*151d0*/  @!P0 BRA `(.L_x_11467) ;  /* 0x0000000000048947 */ /* 0x000fea0003800000 */
[----:B------:R-:W-:Y:S01]  /*151e0*/  BPT.TRAP 0x1 ;  /* 0x000000040000795c */ /* 0x000fe20000300000 */
.L_x_11467:
[----:B-1----:R-:W-:Y:S05]  /*151f0*/  @P2 BRA `(.L_x_11465) ;  /* 0x0000000000082947 */ /* 0x002fea0003800000 */
[----:B------:R-:W1:Y:S02]  /*15200*/  SYNCS.PHASECHK.TRANS64.TRYWAIT P2, [R6+URZ+0x2d850], R0 ;  /* 0x02d85000060075a7 */ /* 0x000e64000804017f */
[----:B-1----:R-:W-:Y:S05]  /*15210*/  @!P2 BRA `(.L_x_11468) ;  /* 0x000000e00044a947 */ /* 0x002fea0003800000 */
.L_x_11465:
[----:B------:R-:W2:Y:S01]  /*15220*/  LDL R143, [R1+0x1c] ;  /* 0x00001c00018f7983 */ /* 0x000ea20000100800 */
[----:B------:R-:W3:Y:S03]  /*15230*/  @P5 LDC R10, c[0x0][0x44c] ;  /* 0x00011300ff0a5b82 */ /* 0x000ee60000000800 */
[----:B------:R-:W2:Y:S05]  /*15240*/  LDL R20, [R1+0x44] ;  /* 0x0000440001147983 */ /* 0x000eaa0000100800 */
[----:B01----:R-:W0:Y:S01]  /*15250*/  @P5 LDC R6, c[0x0][0x450] ;  /* 0x00011400ff065b82 */ /* 0x003e220000000800 */
[----:B------:R-:W-:Y:S05]  /*15260*/  WARPSYNC.ALL ;  /* 0x0000000000007948 */ /* 0x000fea0003800000 */
[----:B--2---:R-:W-:-:S02]  /*15270*/  IMAD.IADD R0, R20, 0x1, R143 ;  /* 0x0000000114007824 */ /* 0x004fc400078e028f */
[----:B------:R-:W2:Y:S01]  /*15280*/  LDL R143, [R1+0x3c] ;  /* 0x00003c00018f7983 */ /* 0x000ea20000100800 */
[----:B------:R-:W-:Y:S01]  /*15290*/  IMAD.MOV.U32 R11, RZ, RZ, -0x7fffffe0 ;  /* 0x80000020ff0b7424 */ /* 0x000fe200078e00ff */
[----:B------:R-:W-:Y:S01]  /*152a0*/  WARPGROUP.ARRIVE ;  /* 0x00000000000079c5 */ /* 0x000fe20000000000 */
[----:B---3--:R-:W-:-:S03]  /*152b0*/  @P5 IMAD.HI.U32 R10, R0, R10, RZ ;  /* 0x0000000a000a5227 */ /* 0x008fc600078e00ff */
[C---:B------:R-:W-:Y:S01]  /*152c0*/  R2UR UR11, R11.reuse ;  /* 0x000000000b0b72ca */ /* 0x040fe200000e0000 */
[----:B------:R-:W-:Y:S01]  /*152d0*/  IMAD.MOV.U32 R21, RZ, RZ, -0x7fffffe0 ;  /* 0x80000020ff157424 */ /* 0x000fe200078e00ff */
[----:B0-----:R-:W-:Y:S01]  /*152e0*/  @P5 SHF.R.U32.HI R0, RZ, R6, R10 ;  /* 0x00000006ff005219 */ /* 0x001fe2000001160a */
[----:B------:R-:W-:Y:S01]  /*152f0*/  VIADD R6, R2, 0x400 ;  /* 0x0000040002067836 */ /* 0x000fe20000000000 */
[----:B------:R-:W-:Y:S01]  /*15300*/  R2UR UR47, R11 ;  /* 0x000000000b2f72ca */ /* 0x000fe200000e0000 */
[----:B------:R-:W-:Y:S01]  /*15310*/  IMAD.MOV.U32 R11, RZ, RZ, 0x40000040 ;  /* 0x40000040ff0b7424 */ /* 0x000fe200078e00ff */
[----:B------:R-:W-:Y:S01]  /*15320*/  R2UR UR15, R21 ;  /* 0x00000000150f72ca */ /* 0x000fe200000e0000 */
[----:B------:R-:W-:Y:S01]  /*15330*/  IMAD.SHL.U32 R144, R3, 0x80, RZ ;  /* 0x0000008003907824 */ /* 0x000fe200078e00ff */
[----:B------:R-:W-:Y:S01]  /*15340*/  SHF.R.U32.HI R6, RZ, 0x4, R6 ;  /* 0x00000004ff067819 */ /* 0x000fe20000011606 */
[----:B------:R-:W0:Y:S01]  /*15350*/  SHFL.IDX PT, R145, R0, RZ, 0x1c1f ;  /* 0x001c1fff00917589 */ /* 0x000e2200000e0000 */
[----:B------:R-:W-:Y:S01]  /*15360*/  R2UR UR9, R11 ;  /* 0x000000000b0972ca */ /* 0x000fe200000e0000 */
[----:B------:R-:W-:Y:S01]  /*15370*/  IMAD.MOV.U32 R11, RZ, RZ, 0x40000040 ;  /* 0x40000040ff0b7424 */ /* 0x000fe200078e00ff */
[----:B------:R-:W-:-:S02]  /*15380*/  LOP3.LUT R6, R6, 0x3fff, RZ, 0xc0, !PT ;  /* 0x00003fff06067812 */ /* 0x000fc400078ec0ff */
[C---:B------:R-:W-:Y:S02]  /*15390*/  R2UR UR19, R21.reuse ;  /* 0x00000000151372ca */ /* 0x040fe400000e0000 */
[----:B------:R-:W-:Y:S02]  /*153a0*/  LOP3.LUT R6, R6, 0x2000000, RZ, 0xfc, !PT ;  /* 0x0200000006067812 */ /* 0x000fe400078efcff */
[C---:B------:R-:W-:Y:S02]  /*153b0*/  R2UR UR23, R21.reuse ;  /* 0x00000000151772ca */ /* 0x040fe400000e0000 */
[----:B------:R-:W-:Y:S01]  /*153c0*/  R2UR UR27, R21 ;  /* 0x00000000151b72ca */ /* 0x000fe200000e0000 */
[----:B------:R-:W-:Y:S01]  /*153d0*/  IMAD R10, R9, 0x600, R6 ;  /* 0x00000600090a7824 */ /* 0x000fe200078e0206 */
[C---:B------:R-:W-:Y:S02]  /*153e0*/  R2UR UR31, R21.reuse ;  /* 0x00000000151f72ca */ /* 0x040fe400000e0000 */
[----:B------:R-:W-:Y:S01]  /*153f0*/  R2UR UR35, R21 ;  /* 0x00000000152372ca */ /* 0x000fe200000e0000 */
[C---:B------:R-:W-:Y:S01]  /*15400*/  VIADD R20, R10.reuse, 0x40 ;  /* 0x000000400a147836 */ /* 0x040fe20000000000 */
        /* <DEDUP_REMOVED lines=22> */
[----:B------:R-:W-:Y:S02]  /*15570*/  VIADD R10, R10, 0x1c0 ;  /* 0x000001c00a0a7836 */ /* 0x000fe40000000000 */
[----:B------:R-:W-:Y:S01]  /*15580*/  IMAD.MOV.U32 R21, RZ, RZ, 0x40000040 ;  /* 0x40000040ff157424 */ /* 0x000fe200078e00ff */
[----:B------:R-:W-:Y:S02]  /*15590*/  R2UR UR34, R20 ;  /* 0x00000000142272ca */ /* 0x000fe400000e0000 */
[----:B------:R-:W-:Y:S02]  /*155a0*/  R2UR UR46, R10 ;  /* 0x000000000a2e72ca */ /* 0x000fe400000e0000 */
[----:B------:R-:W-:-:S02]  /*155b0*/  R2UR UR33, R21 ;  /* 0x00000000152172ca */ /* 0x000fc400000e0000 */
[----:B--2---:R-:W-:Y:S02]  /*155c0*/  LOP3.LUT R10, R143, 0x10000, RZ, 0xfc, !PT ;  /* 0x000100008f0a7812 */ /* 0x004fe400078efcff */
[----:B------:R-:W1:Y:S02]  /*155d0*/  S2R R143, SR_TID.X ;  /* 0x00000000008f7919 */ /* 0x000e640000002100 */
[C---:B------:R-:W-:Y:S01]  /*155e0*/  R2UR UR8, R10.reuse ;  /* 0x000000000a0872ca */ /* 0x040fe200000e0000 */
[----:B------:R-:W-:-:S05]  /*155f0*/  VIADD R20, R10, 0x2 ;  /* 0x000000020a147836 */ /* 0x000fca0000000000 */
[----:B------:R-:W-:Y:S01]  /*15600*/  R2UR UR12, R20 ;  /* 0x00000000140c72ca */ /* 0x000fe200000e0000 */
[----:B------:R-:W-:-:S05]  /*15610*/  VIADD R20, R10, 0x4 ;  /* 0x000000040a147836 */ /* 0x000fca0000000000 */
[----:B------:R-:W-:Y:S01]  /*15620*/  R2UR UR16, R20 ;  /* 0x00000000141072ca */ /* 0x000fe200000e0000 */
[----:B------:R-:W-:Y:S01]  /*15630*/  HGMMA.64x96x16.F32.BF16 R88, gdesc[UR8].tnspB, R88, gsb0 ;  /* 0x41600000085879f0 */ /* 0x000fe20008001858 */
[----:B------:R-:W-:Y:S01]  /*15640*/  VIADD R20, R10, 0x6 ;  /* 0x000000060a147836 */ /* 0x000fe20000000000 */
[----:B------:R-:W-:-:S04]  /*15650*/  ULOP3.LUT UR8, URZ, UR49, URZ, 0x33, !UPT ;  /* 0x000000313f087292 */ /* 0x000fc8000f8e333f */
[----:B------:R-:W-:Y:S01]  /*15660*/  R2UR UR20, R20 ;  /* 0x00000000141472ca */ /* 0x000fe200000e0000 */
[----:B------:R-:W-:-:S05]  /*15670*/  VIADD R20, R10, 0x600 ;  /* 0x000006000a147836 */ /* 0x000fca0000000000 */
[----:B------:R-:W-:Y:S01]  /*15680*/  R2UR UR24, R20 ;  /* 0x00000000141872ca */ /* 0x000fe200000e0000 */
[----:B------:R-:W-:Y:S01]  /*15690*/  VIADD R20, R10, 0x602 ;  /* 0x000006020a147836 */ /* 0x000fe20000000000 */
[----:B-1----:R-:W-:-:S04]  /*156a0*/  SHF.R.U32.HI R6, RZ, 0x7, R143 ;  /* 0x00000007ff067819 */ /* 0x002fc8000001168f */
[----:B------:R-:W-:Y:S01]  /*156b0*/  R2UR UR28, R20 ;  /* 0x00000000141c72ca */ /* 0x000fe200000e0000 */
[C---:B------:R-:W-:Y:S01]  /*156c0*/  VIADD R20, R10.reuse, 0x604 ;  /* 0x000006040a147836 */ /* 0x040fe20000000000 */
[----:B------:R-:W-:Y:S01]  /*156d0*/  ISETP.GE.U32.AND P2, PT, R143, 0x180, PT ;  /* 0x000001808f00780c */ /* 0x000fe20003f46070 */
[----:B------:R-:W-:Y:S02]  /*156e0*/  VIADD R10, R10, 0x606 ;  /* 0x000006060a0a7836 */ /* 0x000fe40000000000 */
[----:B------:R-:W-:Y:S01]  /*156f0*/  VIADD R6, R6, 0x9 ;  /* 0x0000000906067836 */ /* 0x000fe20000000000 */
[----:B------:R-:W-:Y:S02]  /*15700*/  R2UR UR32, R20 ;  /* 0x00000000142072ca */ /* 0x000fe400000e0000 */
[----:B------:R-:W-:Y:S01]  /*15710*/  R2UR UR44, R10 ;  /* 0x000000000a2c72ca */ /* 0x000fe200000e0000 */
[----:B------:R-:W-:Y:S01]  /*15720*/  @!P1 IMAD R10, R16, 0x8, R2 ;  /* 0x00000008100a9824 */ /* 0x000fe200078e0202 */
[----:B------:R-:W-:-:S03]  /*15730*/  SEL R6, R6, 0x9, !P2 ;  /* 0x0000000906067807 */ /* 0x000fc60005000000 */
[----:B------:R-:W-:-:S05]  /*15740*/  @!P1 VIADD R10, R10, 0x2d840 ;  /* 0x0002d8400a0a9836 */ /* 0x000fca0000000000 */
[----:B------:R-:W-:Y:S01]  /*15750*/  @!P1 PRMT R10, RZ, 0x654, R10 ;  /* 0x00000654ff0a9816 */ /* 0x000fe2000000000a */
        /* <DEDUP_REMOVED lines=23> */
[----:B------:R2:W-:Y:S01]  /*158d0*/  @!P1 SYNCS.ARRIVE.TRANS64.RED.A1T0 RZ, [R10+URZ], RZ ;  /* 0x000000ff0aff99a7 */ /* 0x0005e2000810043f */
[----:B-1----:R-:W-:-:S05]  /*158e0*/  IADD3 R6, -R144, 0x1, RZ ;  /* 0x0000000190067810 */ /* 0x002fca0007ffe1ff */
[----:B------:R-:W-:-:S05]  /*158f0*/  IMAD R6, R139, -0x2, R6 ;  /* 0xfffffffe8b067824 */ /* 0x000fca00078e0206 */
[----:B------:R-:W-:-:S05]  /*15900*/  IADD3 R21, -R22, R6, R138 ;  /* 0x0000000616157210 */ /* 0x000fca0007ffe18a */
[C---:B------:R-:W-:Y:S02]  /*15910*/  VIADD R143, R21.reuse, UR48 ;  /* 0x00000030158f7c36 */ /* 0x040fe40008000000 */
[----:B------:R-:W-:Y:S02]  /*15920*/  VIADD R21, R21, UR8 ;  /* 0x0000000815157c36 */ /* 0x000fe40008000000 */
[C---:B0-----:R-:W-:Y:S02]  /*15930*/  IMAD.IADD R20, R145.reuse, 0x1, R143 ;  /* 0x0000000191147824 */ /* 0x041fe400078e028f */
[----:B------:R-:W-:Y:S01]  /*15940*/  IMAD.IADD R6, R145, 0x1, R21 ;  /* 0x0000000191067824 */ /* 0x000fe200078e0215 */
[----:B--2---:R-:W-:Y:S06]  /*15950*/  @!P4 BRA `(.L_x_11469) ;  /* 0x000000000058c947 */ /* 0x004fec0003800000 */
        /* <DEDUP_REMOVED lines=12> */
.L_x_11471:
[----:B------:R-:W-:-:S05]  /*15a20*/  IMAD.U32 R154, RZ, RZ, UR5 ;  /* 0x00000005ff9a7e24 */ /* 0x000fca000f8e00ff */
[----:B------:R-:W-:-:S13]  /*15a30*/  ISETP.NE.AND P2, PT, R154, 0x1, PT ;  /* 0x000000019a00780c */ /* 0x000fda0003f45270 */
[----:B------:R-:W0:Y:S02]  /*15a40*/  @P2 LDC.64 R10, c[0x0][0x9e8] ;  /* 0x00027a00ff0a2b82 */ /* 0x000e240000000a00 */
[----:B0-----:R-:W-:-:S05]  /*15a50*/  @P2 IMAD.HI.U32 R10, R145, R10, RZ ;  /* 0x0000000a910a2227 */ /* 0x001fca00078e00ff */
[----:B------:R-:W-:-:S07]  /*15a60*/  @P2 SHF.R.U32.HI R145, RZ, R11, R10 ;  /* 0x0000000bff912219 */ /* 0x000fce000001160a */
.L_x_11472:
[----:B------:R-:W-:Y:S05]  /*15a70*/  BSYNC B0 ;  /* 0x0000000000007941 */ /* 0x000fea0003800000 */
.L_x_11470:
[----:B------:R-:W-:-:S04]  /*15a80*/  IMAD R145, R145, R154, -R144 ;  /* 0x0000009a91917224 */ /* 0x000fc800078e0a90 */
[----:B------:R-:W-:-:S05]  /*15a90*/  IMAD R145, R139, -0x2, R145 ;  /* 0xfffffffe8b917824 */ /* 0x000fca00078e0291 */
[----:B------:R-:W-:Y:S02]  /*15aa0*/  VIMNMX R6, R6, R145, !PT ;  /* 0x0000009106067248 */ /* 0x000fe40007fe0100 */
[----:B------:R-:W-:-:S07]  /*15ab0*/  VIADDMNMX R20, R145, R154, R20, PT ;  /* 0x0000009a91147246 */ /* 0x000fce0003800114 */
.L_x_11469:
        /* <DEDUP_REMOVED lines=113> */
.L_x_11475:
[----:B------:R-:W-:-:S05]  /*161d0*/  IMAD.U32 R6, RZ, RZ, UR5 ;  /* 0x00000005ff067e24 */ /* 0x000fca000f8e00ff */
[----:B------:R-:W-:-:S13]  /*161e0*/  ISETP.NE.AND P2, PT, R6, 0x1, PT ;  /* 0x000000010600780c */ /* 0x000fda0003f45270 */
[----:B------:R-:W0:Y:S02]  /*161f0*/  @P2 LDC.64 R10, c[0x0][0x9e8] ;  /* 0x00027a00ff0a2b82 */ /* 0x000e240000000a00 */
[----:B0-----:R-:W-:-:S05]  /*16200*/  @P2 IMAD.HI.U32 R10, R0, R10, RZ ;  /* 0x0000000a000a2227 */ /* 0x001fca00078e00ff */
[----:B------:R-:W-:-:S07]  /*16210*/  @P2 SHF.R.U32.HI R0, RZ, R11, R10 ;  /* 0x0000000bff002219 */ /* 0x000fce000001160a */
.L_x_11476:
[----:B------:R-:W-:Y:S05]  /*16220*/  BSYNC B0 ;  /* 0x0000000000007941 */ /* 0x000fea0003800000 */
.L_x_11474:
[----:B------:R-:W-:-:S04]  /*16230*/  IMAD R0, R0, R6, -R144 ;  /* 0x0000000600007224 */ /* 0x000fc800078e0a90 */
[----:B------:R-:W-:-:S05]  /*16240*/  IMAD R0, R139, -0x2, R0 ;  /* 0xfffffffe8b007824 */ /* 0x000fca00078e0200 */
[----:B------:R-:W-:Y:S02]  /*16250*/  VIMNMX R21, R21, R0, !PT ;  /* 0x0000000015157248 */ /* 0x000fe40007fe0100 */
[----:B------:R-:W-:-:S07]  /*16260*/  VIADDMNMX R143, R0, R6, R143, PT ;  /* 0x00000006008f7246 */ /* 0x000fce000380018f */
.L_x_11473:
[----:B------:R-:W-:Y:S01]  /*16270*/  @!P1 IMAD R0, R9, 0x8, R2 ;  /* 0x0000000809009824 */ /* 0x000fe200078e0202 */
        /* <DEDUP_REMOVED lines=47> */
[----:B------:R-:W-:Y:S01]  /*16570*/  ISETP.GT.AND P2, PT, R21, 0x1, P3 ;  /* 0x000000011500780c */ /* 0x000fe20001f44270 */
[----:B------:R-:W-:Y:S02]  /*16580*/  MUFU.EX2 R20, R8 ;  /* 0x0000000800147308 */ /* 0x000fe40000000800 */
[--C-:B------:R-:W-:Y:S01]  /*16590*/  FFMA.FTZ R24, R24, UR39, -R6.reuse ;  /* 0x0000002718187c23 */ /* 0x100fe20008010806 */
[----:B------:R-:W-:Y:S01]  /*165a0*/  ISETP.LT.OR P2, PT, R143, 0x2, P2 ;  /* 0x000000028f00780c */ /* 0x000fe20001741670 */
[--C-:B------:R-:W-:Y:S01]  /*165b0*/  FFMA.FTZ R25, R25, UR39, -R6.reuse ;  /* 0x0000002719197c23 */ /* 0x100fe20008010806 */
[--C-:B------:R-:W-:Y:S01]  /*165c0*/  FFMA.FTZ R28, R28, UR39, -R6.reuse ;  /* 0x000000271c1c7c23 */ /* 0x100fe20008010806 */
[--C-:B------:R-:W-:Y:S01]  /*165d0*/  FFMA.FTZ R29, R29, UR39, -R6.reuse ;  /* 0x000000271d1d7c23 */ /* 0x100fe20008010806 */
[----:B------:R-:W-:Y:S01]  /*165e0*/  FSEL R27, R27, -INF , !P2 ;  /* 0xff8000001b1b7808 */ /* 0x000fe20005000000 */
[--C-:B------:R-:W-:Y:S01]  /*165f0*/  FFMA.FTZ R32, R32, UR39, -R6.reuse ;  /* 0x0000002720207c23 */ /* 0x100fe20008010806 */
[----:B------:R-:W-:Y:S01]  /*16600*/  ISETP.GT.AND P2, PT, R21, 0x8, P3 ;  /* 0x000000081500780c */ /* 0x000fe20001f44270 */
[--C-:B------:R-:W-:Y:S01]  /*16610*/  FFMA.FTZ R33, R33, UR39, -R6.reuse ;  /* 0x0000002721217c23 */ /* 0x100fe20008010806 */
[--C-:B------:R-:W-:Y:S01]  /*16620*/  FFMA.FTZ R36, R36, UR39, -R6.reuse ;  /* 0x0000002724247c23 */ /* 0x100fe20008010806 */
        /* <DEDUP_REMOVED lines=34> */
[----:B------:R-:W-:Y:S01]  /*16850*/  FFMA.FTZ R85, R85, UR39, -R6 ;  /* 0x0000002755557c23 */ /* 0x000fe20008010806 */
[----:B------:R-:W-:Y:S01]  /*16860*/  FSEL R35, R35, -INF , !P2 ;  /* 0xff80000023237808 */ /* 0x000fe20005000000 */
[----:B------:R-:W0:Y:S01]  /*16870*/  MUFU.EX2 R24, R24 ;  /* 0x0000001800187308 */ /* 0x000e220000000800 */
[----:B------:R-:W-:-:S04]  /*16880*/  ISETP.GT.AND P2, PT, R21, 0x18, P3 ;  /* 0x000000181500780c */ /* 0x000fc80001f44270 */
[----:B------:R-:W-:-:S03]  /*16890*/  ISETP.LT.OR P2, PT, R143, 0x19, P2 ;  /* 0x000000198f00780c */ /* 0x000fc60001741670 */
[----:B------:R-:W1:Y:S01]  /*168a0*/  MUFU.EX2 R8, R25 ;  /* 0x0000001900087308 */ /* 0x000e620000000800 */
[----:B------:R-:W-:Y:S02]  /*168b0*/  FSEL R38, R38, -INF , !P2 ;  /* 0xff80000026267808 */ /* 0x000fe40005000000 */
[----:B------:R-:W-:-:S04]  /*168c0*/  ISETP.GT.AND P2, PT, R21, 0x19, P3 ;  /* 0x000000191500780c */ /* 0x000fc80001f44270 */
[----:B------:R-:W-:Y:S01]  /*168d0*/  ISETP.LT.OR P2, PT, R143, 0x1a, P2 ;  /* 0x0000001a8f00780c */ /* 0x000fe20001741670 */
[----:B------:R-:W3:Y:S01]  /*168e0*/  MUFU.EX2 R10, R28 ;  /* 0x0000001c000a7308 */ /* 0x000ee20000000800 */
[----:B0-----:R-:W-:Y:S02]  /*168f0*/  FFMA.FTZ R5, R20, R5, R24 ;  /* 0x0000000514057223 */ /* 0x001fe40000010018 */
[----:B------:R-:W-:Y:S02]  /*16900*/  FSEL R39, R39, -INF , !P2 ;  /* 0xff80000027277808 */ /* 0x000fe40005000000 */
[----:B------:R-:W-:-:S03]  /*16910*/  ISETP.GT.AND P2, PT, R21, 0x20, P3 ;  /* 0x000000201500780c */ /* 0x000fc60001f44270 */
[----:B------:R-:W0:Y:S01]  /*16920*/  MUFU.EX2 R29, R29 ;  /* 0x0000001d001d7308 */ /* 0x000e220000000800 */
[----:B------:R-:W-:Y:S01]  /*16930*/  ISETP.LT.OR P2, PT, R143, 0x21, P2 ;  /* 0x000000218f00780c */ /* 0x000fe20001741670 */
[C---:B-1----:R-:W-:Y:S01]  /*16940*/  FADD.FTZ R5, R8.reuse, R5 ;  /* 0x0000000508057221 */ /* 0x042fe20000010000 */
[----:B------:R-:W-:Y:S02]  /*16950*/  F2FP.BF16.F32.PACK_AB R8, R8, R24 ;  /* 0x000000180808723e */ /* 0x000fe400000010ff */
[----:B------:R-:W-:Y:S02]  /*16960*/  FSEL R42, R42, -INF , !P2 ;  /* 0xff8000002a2a7808 */ /* 0x000fe40005000000 */
[----:B------:R-:W-:Y:S01]  /*16970*/  ISETP.GT.AND P2, PT, R21, 0x21, P3 ;  /* 0x000000211500780c */ /* 0x000fe20001f44270 */
[----:B------:R-:W1:Y:S01]  /*16980*/  MUFU.EX2 R32, R32 ;  /* 0x0000002000207308 */ /* 0x000e620000000800 */
[----:B---3--:R-:W-:Y:S02]  /*16990*/  FADD.FTZ R5, R10, R5 ;  /* 0x000000050a057221 */ /* 0x008fe40000010000 */
[----:B------:R-:W-:-:S04]  /*169a0*/  ISETP.LT.OR P2, PT, R143, 0x22, P2 ;  /* 0x000000228f00780c */ /* 0x000fc80001741670 */
[----:B------:R-:W-:Y:S01]  /*169b0*/  FSEL R43, R43, -INF , !P2 ;  /* 0xff8000002b2b7808 */ /* 0x000fe20005000000 */
[----:B------:R-:W3:Y:S01]  /*169c0*/  MUFU.EX2 R33, R33 ;  /* 0x0000002100217308 */ /* 0x000ee20000000800 */
[----:B------:R-:W-:Y:S01]  /*169d0*/  ISETP.GT.AND P2, PT, R21, 0x28, P3 ;  /* 0x000000281500780c */ /* 0x000fe20001f44270 */
[C---:B0-----:R-:W-:Y:S01]  /*169e0*/  FADD.FTZ R5, R29.reuse, R5 ;  /* 0x000000051d057221 */ /* 0x041fe20000010000 */
[----:B------:R-:W-:Y:S02]  /*169f0*/  F2FP.BF16.F32.PACK_AB R10, R29, R10 ;  /* 0x0000000a1d0a723e */ /* 0x000fe400000010ff */
[----:B------:R-:W-:-:S03]  /*16a00*/  ISETP.LT.OR P2, PT, R143, 0x29, P2 ;  /* 0x000000298f00780c */ /* 0x000fc60001741670 */
[----:B------:R-:W0:Y:S01]  /*16a10*/  MUFU.EX2 R36, R36 ;  /* 0x0000002400247308 */ /* 0x000e220000000800 */
[----:B------:R-:W-:Y:S01]  /*16a20*/  FSEL R46, R46, -INF , !P2 ;  /* 0xff8000002e2e7808 */ /* 0x000fe20005000000 */
[----:B-1----:R-:W-:Y:S01]  /*16a30*/  FADD.FTZ R5, R32, R5 ;  /* 0x0000000520057221 */ /* 0x002fe20000010000 */
[----:B------:R-:W-:-:S04]  /*16a40*/  ISETP.GT.AND P2, PT, R21, 0x29, P3 ;  /* 0x000000291500780c */ /* 0x000fc80001f44270 */
[----:B------:R-:W-:Y:S01]  /*16a50*/  ISETP.LT.OR P2, PT, R143, 0x2a, P2 ;  /* 0x0000002a8f00780c */ /* 0x000fe20001741670 */
[----:B------:R-:W1:Y:S01]  /*16a60*/  MUFU.EX2 R37, R37 ;  /* 0x0000002500257308 */ /* 0x000e620000000800 */
[C---:B---3--:R-:W-:Y:S01]  /*16a70*/  FADD.FTZ R5, R33.reuse, R5 ;  /* 0x0000000521057221 */ /* 0x048fe20000010000 */
[----:B------:R-:W-:Y:S02]  /*16a80*/  F2FP.BF16.F32.PACK_AB R32, R33, R32 ;  /* 0x000000202120723e */ /* 0x000fe400000010ff */
[----:B------:R-:W-:Y:S02]  /*16a90*/  FSEL R47, R47, -INF , !P2 ;  /* 0xff8000002f2f7808 */ /* 0x000fe40005000000 */
[----:B------:R-:W-:Y:S02]  /*16aa0*/  ISETP.GT.AND P2, PT, R21, 0x30, P3 ;  /* 0x000000301500780c */ /* 0x000fe40001f44270 */
[----:B------:R-:W3:Y:S01]  /*16ab0*/  MUFU.EX2 R40, R40 ;  /* 0x0000002800287308 */ /* 0x000ee20000000800 */
[----:B0-----:R-:W-:Y:S01]  /*16ac0*/  FADD.FTZ R33, R36, R5 ;  /* 0x0000000524217221 */ /* 0x001fe20000010000 */
[----:B------:R-:W-:-:S04]  /*16ad0*/  ISETP.LT.OR P2, PT, R143, 0x31, P2 ;  /* 0x000000318f00780c */ /* 0x000fc80001741670 */
[----:B------:R-:W-:Y:S02]  /*16ae0*/  FSEL R50, R50, -INF , !P2 ;  /* 0xff80000032327808 */ /* 0x000fe40005000000 */
[----:B------:R-:W-:Y:S01]  /*16af0*/  ISETP.GT.AND P2, PT, R21, 0x31, P3 ;  /* 0x000000311500780c */ /* 0x000fe20001f44270 */
[----:B------:R-:W0:Y:S01]  /*16b00*/  MUFU.EX2 R41, R41 ;  /* 0x0000002900297308 */ /* 0x000e220000000800 */
[----:B-1----:R-:W-:Y:S02]  /*16b10*/  FADD.FTZ R33, R37, R33 ;  /* 0x0000002125217221 */ /* 0x002fe40000010000 */
[----:B------:R-:W-:-:S04]  /*16b20*/  ISETP.LT.OR P2, PT, R143, 0x32, P2 ;  /* 0x000000328f00780c */ /* 0x000fc80001741670 */
[----:B------:R-:W-:Y:S01]  /*16b30*/  FSEL R51, R51, -INF , !P2 ;  /* 0xff80000033337808 */ /* 0x000fe20005000000 */
[----:B------:R-:W1:Y:S01]  /*16b40*/  MUFU.EX2 R44, R44 ;  /* 0x0000002c002c7308 */ /* 0x000e620000000800 */
[----:B------:R-:W-:Y:S01]  /*16b50*/  ISETP.GT.AND P2, PT, R21, 0x38, P3 ;  /* 0x000000381500780c */ /* 0x000fe20001f44270 */
[----:B---3--:R-:W-:-:S03]  /*16b60*/  FADD.FTZ R33, R40, R33 ;  /* 0x0000002128217221 */ /* 0x008fc60000010000 */
[----:B------:R-:W-:-:S03]  /*16b70*/  ISETP.LT.OR P2, PT, R143, 0x39, P2 ;  /* 0x000000398f00780c */ /* 0x000fc60001741670 */
[----:B------:R-:W3:Y:S01]  /*16b80*/  MUFU.EX2 R45, R45 ;  /* 0x0000002d002d7308 */ /* 0x000ee20000000800 */
[----:B------:R-:W-:Y:S01]  /*16b90*/  FSEL R54, R54, -INF , !P2 ;  /* 0xff80000036367808 */ /* 0x000fe20005000000 */
[----:B0-----:R-:W-:Y:S01]  /*16ba0*/  FADD.FTZ R33, R41, R33 ;  /* 0x0000002129217221 */ /* 0x001fe20000010000 */
[----:B------:R-:W-:Y:S02]  /*16bb0*/  ISETP.GT.AND P2, PT, R21, 0x39, P3 ;  /* 0x000000391500780c */ /* 0x000fe40001f44270 */
[----:B------:R-:W-:Y:S02]  /*16bc0*/  F2FP.BF16.F32.PACK_AB R40, R41, R40 ;  /* 0x000000282928723e */ /* 0x000fe400000010ff */
[----:B------:R-:W-:Y:S01]  /*16bd0*/  ISETP.LT.OR P2, PT, R143, 0x3a, P2 ;  /* 0x0000003a8f00780c */ /* 0x000fe20001741670 */
[----:B------:R-:W0:Y:S01]  /*16be0*/  MUFU.EX2 R48, R48 ;  /* 0x0000003000307308 */ /* 0x000e220000000800 */
[----:B-1----:R-:W-:Y:S02]  /*16bf0*/  FADD.FTZ R33, R44, R33 ;  /* 0x000000212c217221 */ /* 0x002fe40000010000 */
[----:B------:R-:W-:-:S02]  /*16c00*/  FSEL R55, R55, -INF , !P2 ;  /* 0xff80000037377808 */ /* 0x000fc40005000000 */
[----:B------:R-:W-:-:S03]  /*16c10*/  ISETP.GT.AND P2, PT, R21, 0x40, P3 ;  /* 0x000000401500780c */ /* 0x000fc60001f44270 */
[----:B------:R-:W1:Y:S01]  /*16c20*/  MUFU.EX2 R49, R49 ;  /* 0x0000003100317308 */ /* 0x000e620000000800 */
[----:B------:R-:W-:Y:S01]  /*16c30*/  ISETP.LT.OR P2, PT, R143, 0x41, P2 ;  /* 0x000000418f00780c */ /* 0x000fe20001741670 */
[----:B---3--:R-:W-:-:S03]  /*16c40*/  FADD.FTZ R33, R45, R33 ;  /* 0x000000212d217221 */ /* 0x008fc60000010000 */
[----:B------:R-:W-:Y:S02]  /*16c50*/  FSEL R58, R58, -INF , !P2 ;  /* 0xff8000003a3a7808 */ /* 0x000fe40005000000 */
[----:B------:R-:W-:Y:S01]  /*16c60*/  ISETP.GT.AND P2, PT, R21, 0x41, P3 ;  /* 0x000000411500780c */ /* 0x000fe20001f44270 */
[----:B------:R-:W-:Y:S01]  /*16c70*/  MUFU.EX2 R52, R52 ;  /* 0x0000003400347308 */ /* 0x000fe20000000800 */
[----:B0-----:R-:W-:Y:S02]  /*16c80*/  FADD.FTZ R33, R48, R33 ;  /* 0x0000002130217221 */ /* 0x001fe40000010000 */
[----:B------:R-:W-:-:S04]  /*16c90*/  ISETP.LT.OR P2, PT, R143, 0x42, P2 ;  /* 0x000000428f00780c */ /* 0x000fc80001741670 */
[----:B------:R-:W-:Y:S01]  /*16ca0*/  FSEL R59, R59, -INF , !P2 ;  /* 0xff8000003b3b7808 */ /* 0x000fe20005000000 */
[----:B------:R-:W-:Y:S01]  /*16cb0*/  MUFU.EX2 R53, R53 ;  /* 0x0000003500357308 */ /* 0x000fe20000000800 */
[----:B------:R-:W-:Y:S01]  /*16cc0*/  ISETP.GT.AND P2, PT, R21, 0x48, P3 ;  /* 0x000000481500780c */ /* 0x000fe20001f44270 */
[----:B-1----:R-:W-:-:S03]  /*16cd0*/  FADD.FTZ R33, R49, R33 ;  /* 0x0000002131217221 */ /* 0x002fc60000010000 */
[----:B------:R-:W-:-:S03]  /*16ce0*/  ISETP.LT.OR P2, PT, R143, 0x49, P2 ;  /* 0x000000498f00780c */ /* 0x000fc60001741670 */
[----:B------:R-:W-:Y:S01]  /*16cf0*/  MUFU.EX2 R56, R56 ;  /* 0x0000003800387308 */ /* 0x000fe20000000800 */
[----:B------:R-:W-:Y:S02]  /*16d00*/  FSEL R62, R62, -INF , !P2 ;  /* 0xff8000003e3e7808 */ /* 0x000fe40005000000 */
[----:B------:R-:W-:-:S04]  /*16d10*/  ISETP.GT.AND P2, PT, R21, 0x49, P3 ;  /* 0x000000491500780c */ /* 0x000fc80001f44270 */
[----:B------:R-:W-:Y:S01]  /*16d20*/  ISETP.LT.OR P2, PT, R143, 0x4a, P2 ;  /* 0x0000004a8f00780c */ /* 0x000fe20001741670 */
[----:B------:R-:W-:Y:S03]  /*16d30*/  MUFU.EX2 R57, R57 ;  /* 0x0000003900397308 */ /* 0x000fe60000000800 */
[----:B------:R-:W-:Y:S02]  /*16d40*/  FSEL R63, R63, -INF , !P2 ;  /* 0xff8000003f3f7808 */ /* 0x000fe40005000000 */
[----:B------:R-:W-:-:S03]  /*16d50*/  ISETP.GT.AND P2, PT, R21, 0x50, P3 ;  /* 0x000000501500780c */ /* 0x000fc60001f44270 */
[----:B------:R-:W-:Y:S01]  /*16d60*/  MUFU.EX2 R60, R60 ;  /* 0x0000003c003c7308 */ /* 0x000fe20000000800 */
[----:B------:R-:W-:-:S04]  /*16d70*/  ISETP.LT.OR P2, PT, R143, 0x51, P2 ;  /* 0x000000518f00780c */ /* 0x000fc80001741670 */
[----:B------:R-:W-:Y:S02]  /*16d80*/  FSEL R66, R66, -INF , !P2 ;  /* 0xff80000042427808 */ /* 0x000fe40005000000 */
[----:B------:R-:W-:Y:S01]  /*16d90*/  ISETP.GT.AND P2, PT, R21, 0x51, P3 ;  /* 0x000000511500780c */ /* 0x000fe20001f44270 */
[----:B------:R-:W-:Y:S03]  /*16da0*/  MUFU.EX2 R61, R61 ;  /* 0x0000003d003d7308 */ /* 0x000fe60000000800 */
[----:B------:R-:W-:-:S04]  /*16db0*/  ISETP.LT.OR P2, PT, R143, 0x52, P2 ;  /* 0x000000528f00780c */ /* 0x000fc80001741670 */
[----:B------:R-:W-:Y:S01]  /*16dc0*/  FSEL R67, R67, -INF , !P2 ;  /* 0xff80000043437808 */ /* 0x000fe20005000000 */
[----:B------:R-:W-:Y:S01]  /*16dd0*/  MUFU.EX2 R64, R64 ;  /* 0x0000004000407308 */ /* 0x000fe20000000800 */
[----:B------:R-:W-:-:S04]  /*16de0*/  ISETP.GT.AND P2, PT, R21, 0x58, P3 ;  /* 0x000000581500780c */ /* 0x000fc80001f44270 */
        /* <DEDUP_REMOVED lines=33> */
[----:B------:R-:W-:-:S04]  /*17000*/  ISETP.GT.AND P2, PT, R21, RZ, P3 ;  /* 0x000000ff1500720c */ /* 0x000fc80001f44270 */
[----:B------:R-:W-:-:S03]  /*17010*/  ISETP.LT.OR P2, PT, R143, 0x1, P2 ;  /* 0x000000018f00780c */ /* 0x000fc60001741670 */
[----:B------:R-:W-:Y:S01]  /*17020*/  MUFU.EX2 R85, R85 ;  /* 0x0000005500557308 */ /* 0x000fe20000000800 */
[----:B------:R-:W-:Y:S02]  /*17030*/  FSEL R26, R26, -INF , !P2 ;  /* 0xff8000001a1a7808 */ /* 0x000fe40005000000 */
        /* <DEDUP_REMOVED lines=71> */
[----:B------:R-:W-:-:S04]  /*174b0*/  F2FP.BF16.F32.PACK_AB R42, R45, R44 ;  /* 0x0000002c2d2a723e */ /* 0x000fc800000010ff */
[----:B------:R-:W1:Y:S01]  /*174c0*/  MUFU.EX2 R27, R27 ;  /* 0x0000001b001b7308 */ /* 0x000e620000000800 */
[----:B0-----:R-:W-:-:S07]  /*174d0*/  F2FP.BF16.F32.PACK_AB R9, R25, R21 ;  /* 0x000000151909723e */ /* 0x001fce00000010ff */
[----:B------:R-:W-:Y:S08]  /*174e0*/  MUFU.EX2 R28, R28 ;  /* 0x0000001c001c7308 */ /* 0x000ff00000000800 */
[----:B------:R-:W0:Y:S01]  /*174f0*/  MUFU.EX2 R30, R30 ;  /* 0x0000001e001e7308 */ /* 0x000e220000000800 */
[----:B-1----:R-:W-:-:S05]  /*17500*/  F2FP.BF16.F32.PACK_AB R11, R27, R26 ;  /* 0x0000001a1b0b723e */ /* 0x002fca00000010ff */
[----:B------:R1:W-:Y:S02]  /*17510*/  STSM.16.M88.4 [R140+0x21800], R8 ;  /* 0x021800088c007844 */ /* 0x0003e40000000200 */
[----:B------:R-:W-:Y:S08]  /*17520*/  MUFU.EX2 R43, R43 ;  /* 0x0000002b002b7308 */ /* 0x000ff00000000800 */
[----:B------:R-:W-:Y:S01]  /*17530*/  MUFU.EX2 R31, R31 ;  /* 0x0000001f001f7308 */ /* 0x000fe20000000800 */
[----:B0-----:R-:W-:-:S02]  /*17540*/  F2FP.BF16.F32.PACK_AB R41, R30, R28 ;  /* 0x0000001c1e29723e */ /* 0x001fc400000010ff */
[----:B-1----:R-:W-:Y:S01]  /*17550*/  FSEL R10, R6, RZ, P2 ;  /* 0x000000ff060a7208 */ /* 0x002fe20001000000 */
[--C-:B------:R-:W-:Y:S01]  /*17560*/  FFMA.FTZ R8, R34, UR39, -R24.reuse ;  /* 0x0000002722087c23 */ /* 0x100fe20008010818 */
[--C-:B------:R-:W-:Y:S01]  /*17570*/  FFMA.FTZ R9, R35, UR39, -R24.reuse ;  /* 0x0000002723097c23 */ /* 0x100fe20008010818 */
[--C-:B------:R-:W-:Y:S01]  /*17580*/  FFMA.FTZ R35, R38, UR39, -R24.reuse ;  /* 0x0000002726237c23 */ /* 0x100fe20008010818 */
[--C-:B------:R-:W-:Y:S01]  /*17590*/  FFMA.FTZ R11, R39, UR39, -R24.reuse ;  /* 0x00000027270b7c23 */ /* 0x100fe20008010818 */
[----:B------:R-:W-:Y:S01]  /*175a0*/  FADD.FTZ R10, -R10, R7 ;  /* 0x000000070a0a7221 */ /* 0x000fe20000010100 */
[----:B------:R-:W-:Y:S01]  /*175b0*/  F2FP.BF16.F32.PACK_AB R34, R37, R36 ;  /* 0x000000242522723e */ /* 0x000fe200000010ff */
[----:B------:R-:W-:Y:S01]  /*175c0*/  MUFU.EX2 R8, R8 ;  /* 0x0000000800087308 */ /* 0x000fe20000000800 */
[----:B------:R-:W-:Y:S01]  /*175d0*/  FADD.FTZ R38, R52, R33 ;  /* 0x0000002134267221 */ /* 0x000fe20000010000 */
[----:B------:R-:W-:Y:S01]  /*175e0*/  FMUL.FTZ R7, R10, UR39 ;  /* 0x000000270a077c20 */ /* 0x000fe20008410000 */
[----:B------:R-:W-:-:S02]  /*175f0*/  FFMA.FTZ R10, R50, UR39, -R24 ;  /* 0x00000027320a7c23 */ /* 0x000fc40008010818 */
[----:B------:R-:W-:-:S03]  /*17600*/  FADD.FTZ R38, R53, R38 ;  /* 0x0000002635267221 */ /* 0x000fc60000010000 */
[----:B------:R-:W0:Y:S01]  /*17610*/  MUFU.EX2 R7, R7 ;  /* 0x0000000700077308 */ /* 0x000e220000000800 */
[----:B------:R-:W-:-:S04]  /*17620*/  FADD.FTZ R38, R56, R38 ;  /* 0x0000002638267221 */ /* 0x000fc80000010000 */
[----:B------:R-:W-:-:S03]  /*17630*/  FADD.FTZ R38, R57, R38 ;  /* 0x0000002639267221 */ /* 0x000fc60000010000 */
[----:B------:R-:W1:Y:S01]  /*17640*/  MUFU.EX2 R9, R9 ;  /* 0x0000000900097308 */ /* 0x000e620000000800 */
[----:B------:R-:W-:-:S07]  /*17650*/  FADD.FTZ R38, R60, R38 ;  /* 0x000000263c267221 */ /* 0x000fce0000010000 */
[----:B------:R-:W3:Y:S01]  /*17660*/  MUFU.EX2 R35, R35 ;  /* 0x0000002300237308 */ /* 0x000ee20000000800 */
[----:B0-----:R-:W-:Y:S01]  /*17670*/  FFMA.FTZ R21, R7, R4, R21 ;  /* 0x0000000407157223 */ /* 0x001fe20000010015 */
[----:B------:R-:W-:-:S03]  /*17680*/  FFMA.FTZ R4, R55, UR39, -R24 ;  /* 0x0000002737047c23 */ /* 0x000fc60008010818 */
[----:B------:R-:W-:Y:S01]  /*17690*/  FADD.FTZ R21, R25, R21 ;  /* 0x0000001519157221 */ /* 0x000fe20000010000 */
[--C-:B------:R-:W-:Y:S01]  /*176a0*/  FFMA.FTZ R25, R59, UR39, -R24.reuse ;  /* 0x000000273b197c23 */ /* 0x100fe20008010818 */
[----:B------:R-:W-:Y:S01]  /*176b0*/  FFMA.FTZ R59, R62, UR39, -R24 ;  /* 0x000000273e3b7c23 */ /* 0x000fe20008010818 */
[----:B------:R-:W0:Y:S01]  /*176c0*/  MUFU.EX2 R11, R11 ;  /* 0x0000000b000b7308 */ /* 0x000e220000000800 */
[----:B------:R-:W-:-:S07]  /*176d0*/  FADD.FTZ R26, R26, R21 ;  /* 0x000000151a1a7221 */ /* 0x000fce0000010000 */
[----:B------:R-:W4:Y:S01]  /*176e0*/  MUFU.EX2 R10, R10 ;  /* 0x0000000a000a7308 */ /* 0x000f220000000800 */
[----:B------:R-:W-:-:S07]  /*176f0*/  FADD.FTZ R26, R27, R26 ;  /* 0x0000001a1b1a7221 */ /* 0x000fce0000010000 */
[----:B------:R-:W5:Y:S01]  /*17700*/  MUFU.EX2 R29, R29 ;  /* 0x0000001d001d7308 */ /* 0x000f620000000800 */
[----:B------:R-:W-:-:S07]  /*17710*/  FADD.FTZ R26, R8, R26 ;  /* 0x0000001a081a7221 */ /* 0x000fce0000010000 */
[----:B------:R-:W2:Y:S01]  /*17720*/  MUFU.EX2 R51, R51 ;  /* 0x0000003300337308 */ /* 0x000ea20000000800 */
[----:B-1----:R-:W-:Y:S01]  /*17730*/  FADD.FTZ R36, R9, R26 ;  /* 0x0000001a09247221 */ /* 0x002fe20000010000 */
[----:B------:R-:W-:Y:S01]  /*17740*/  FADD.FTZ R38, R61, R38 ;  /* 0x000000263d267221 */ /* 0x000fe20000010000 */
[----:B------:R-:W-:Y:S01]  /*17750*/  F2FP.BF16.F32.PACK_AB R33, R9, R8 ;  /* 0x000000080921723e */ /* 0x000fe200000010ff */
[----:B------:R-:W-:Y:S01]  /*17760*/  FFMA.FTZ R24, R87, UR39, -R24 ;  /* 0x0000002757187c23 */ /* 0x000fe20008010818 */
[----:B---3--:R-:W-:-:S03]  /*17770*/  FADD.FTZ R36, R35, R36 ;  /* 0x0000002423247221 */ /* 0x008fc60000010000 */
[----:B------:R-:W1:Y:S01]  /*17780*/  MUFU.EX2 R4, R4 ;  /* 0x0000000400047308 */ /* 0x000e620000000800 */
[----:B0-----:R-:W-:-:S07]  /*17790*/  FADD.FTZ R36, R11, R36 ;  /* 0x000000240b247221 */ /* 0x001fce0000010000 */
[----:B------:R-:W0:Y:S01]  /*177a0*/  MUFU.EX2 R21, R58 ;  /* 0x0000003a00157308 */ /* 0x000e220000000800 */
[----:B------:R-:W-:-:S07]  /*177b0*/  FADD.FTZ R36, R28, R36 ;  /* 0x000000241c247221 */ /* 0x000fce0000010000 */
[----:B------:R-:W3:Y:S01]  /*177c0*/  MUFU.EX2 R25, R25 ;  /* 0x0000001900197308 */ /* 0x000ee20000000800 */
[----:B------:R-:W-:-:S07]  /*177d0*/  FADD.FTZ R36, R30, R36 ;  /* 0x000000241e247221 */ /* 0x000fce0000010000 */
[----:B------:R-:W3:Y:S01]  /*177e0*/  MUFU.EX2 R59, R59 ;  /* 0x0000003b003b7308 */ /* 0x000ee20000000800 */
[----:B------:R-:W-:-:S07]  /*177f0*/  FADD.FTZ R36, R43, R36 ;  /* 0x000000242b247221 */ /* 0x000fce0000010000 */
[----:B------:R-:W3:Y:S01]  /*17800*/  MUFU.EX2 R27, R63 ;  /* 0x0000003f001b7308 */ /* 0x000ee20000000800 */
[----:B------:R-:W-:-:S07]  /*17810*/  FADD.FTZ R37, R31, R36 ;  /* 0x000000241f257221 */ /* 0x000fce0000010000 */
[----:B------:R-:W3:Y:S01]  /*17820*/  MUFU.EX2 R5, R66 ;  /* 0x0000004200057308 */ /* 0x000ee20000000800 */
[----:B----4-:R-:W-:Y:S01]  /*17830*/  FADD.FTZ R37, R10, R37 ;  /* 0x000000250a257221 */ /* 0x010fe20000010000 */
[----:B------:R-:W-:Y:S01]  /*17840*/  FADD.FTZ R38, R64, R38 ;  /* 0x0000002640267221 */ /* 0x000fe20000010000 */
[----:B------:R-:W-:Y:S01]  /*17850*/  F2FP.BF16.F32.PACK_AB R35, R11, R35 ;  /* 0x000000230b23723e */ /* 0x000fe200000010ff */
[----:B------:R-:W4:Y:S01]  /*17860*/  LDL R30, [R1+0x24] ;  /* 0x00002400011e7983 */ /* 0x000f220000100800 */
[----:B-----5:R-:W-:-:S03]  /*17870*/  FADD.FTZ R37, R29, R37 ;  /* 0x000000251d257221 */ /* 0x020fc60000010000 */
[----:B------:R-:W5:Y:S01]  /*17880*/  MUFU.EX2 R26, R67 ;  /* 0x00000043001a7308 */ /* 0x000f620000000800 */
[----:B--2---:R-:W-:Y:S01]  /*17890*/  FADD.FTZ R37, R51, R37 ;  /* 0x0000002533257221 */ /* 0x004fe20000010000 */
[----:B------:R-:W-:-:S06]  /*178a0*/  FADD.FTZ R11, R65, R38 ;  /* 0x00000026410b7221 */ /* 0x000fcc0000010000 */
[----:B------:R-:W-:Y:S01]  /*178b0*/  MUFU.EX2 R71, R71 ;  /* 0x0000004700477308 */ /* 0x000fe20000000800 */
[----:B-1----:R-:W-:Y:S01]  /*178c0*/  FADD.FTZ R37, R4, R37 ;  /* 0x0000002504257221 */ /* 0x002fe20000010000 */
[----:B------:R-:W-:Y:S01]  /*178d0*/  F2FP.BF16.F32.PACK_AB R56, R57, R56 ;  /* 0x000000383938723e */ /* 0x000fe200000010ff */
[----:B------:R1:W-:Y:S01]  /*178e0*/  STSM.16.M88.4 [R144], R32 ;  /* 0x0000002090007844 */ /* 0x0003e20000000200 */
[----:B------:R-:W-:Y:S01]  /*178f0*/  F2FP.BF16.F32.PACK_AB R43, R31, R43 ;  /* 0x0000002b1f2b723e */ /* 0x000fe200000010ff */
[----:B0-----:R-:W-:-:S03]  /*17900*/  FADD.FTZ R37, R21, R37 ;  /* 0x0000002515257221 */ /* 0x001fc60000010000 */
[----:B------:R-:W0:Y:S01]  /*17910*/  MUFU.EX2 R67, R70 ;  /* 0x0000004600437308 */ /* 0x000e220000000800 */
[----:B---3--:R-:W-:-:S04]  /*17920*/  FADD.FTZ R37, R25, R37 ;  /* 0x0000002519257221 */ /* 0x008fc80000010000 */
[----:B------:R-:W-:-:S03]  /*17930*/  FADD.FTZ R37, R59, R37 ;  /* 0x000000253b257221 */ /* 0x000fc60000010000 */
[----:B------:R-:W2:Y:S01]  /*17940*/  MUFU.EX2 R36, R74 ;  /* 0x0000004a00247308 */ /* 0x000ea20000000800 */
[----:B------:R-:W-:Y:S01]  /*17950*/  FADD.FTZ R8, R27, R37 ;  /* 0x000000251b087221 */ /* 0x000fe20000010000 */
[----:B------:R-:W-:-:S03]  /*17960*/  FADD.FTZ R28, R68, R11 ;  /* 0x0000000b441c7221 */ /* 0x000fc60000010000 */
[----:B------:R-:W-:-:S03]  /*17970*/  FADD.FTZ R9, R5, R8 ;  /* 0x0000000805097221 */ /* 0x000fc60000010000 */
[----:B------:R-:W3:Y:S01]  /*17980*/  MUFU.EX2 R75, R75 ;  /* 0x0000004b004b7308 */ /* 0x000ee20000000800 */
[----:B-----5:R-:W-:Y:S01]  /*17990*/  FADD.FTZ R8, R26, R9 ;  /* 0x000000091a087221 */ /* 0x020fe20000010000 */
[----:B------:R-:W-:Y:S01]  /*179a0*/  FADD.FTZ R9, R69, R28 ;  /* 0x0000001c45097221 */ /* 0x000fe20000010000 */
[----:B------:R-:W-:-:S03]  /*179b0*/  F2FP.BF16.F32.PACK_AB R51, R4, R51 ;  /* 0x000000330433723e */ /* 0x000fc600000010ff */
[----:B------:R-:W-:Y:S01]  /*179c0*/  FADD.FTZ R4, R72, R9 ;  /* 0x0000000948047221 */ /* 0x000fe20000010000 */
[----:B0-----:R-:W-:Y:S01]  /*179d0*/  FADD.FTZ R8, R67, R8 ;  /* 0x0000000843087221 */ /* 0x001fe20000010000 */
[----:B------:R-:W0:Y:S02]  /*179e0*/  MUFU.EX2 R78, R78 ;  /* 0x0000004e004e7308 */ /* 0x000e240000000800 */
[----:B------:R-:W-:Y:S01]  /*179f0*/  FADD.FTZ R11, R73, R4 ;  /* 0x00000004490b7221 */ /* 0x000fe20000010000 */
[----:B------:R-:W-:-:S03]  /*17a00*/  FADD.FTZ R9, R71, R8 ;  /* 0x0000000847097221 */ /* 0x000fc60000010000 */
[----:B------:R-:W-:Y:S01]  /*17a10*/  FADD.FTZ R8, R76, R11 ;  /* 0x0000000b4c087221 */ /* 0x000fe20000010000 */
[----:B------:R-:W-:-:S03]  /*17a20*/  F2FP.BF16.F32.PACK_AB R57, R25, R21 ;  /* 0x000000151939723e */ /* 0x000fc600000010ff */
[----:B------:R-:W-:-:S04]  /*17a30*/  FADD.FTZ R21, R77, R8 ;  /* 0x000000084d157221 */ /* 0x000fc80000010000 */
[----:B------:R-:W-:-:S04]  /*17a40*/  FADD.FTZ R8, R80, R21 ;  /* 0x0000001550087221 */ /* 0x000fc80000010000 */
[----:B------:R-:W-:Y:S02]  /*17a50*/  FADD.FTZ R21, R81, R8 ;  /* 0x0000000851157221 */ /* 0x000fe40000010000 */
[----:B------:R-:W5:Y:S01]  /*17a60*/  LDL R8, [R1+0x48] ;  /* 0x0000480001087983 */ /* 0x000f620000100800 */
[----:B------:R-:W1:Y:S01]  /*17a70*/  MUFU.EX2 R79, R79 ;  /* 0x0000004f004f7308 */ /* 0x000e620000000800 */
[----:B--2---:R-:W-:-:S07]  /*17a80*/  FADD.FTZ R4, R36, R9 ;  /* 0x0000000924047221 */ /* 0x004fce0000010000 */
[----:B------:R-:W2:Y:S01]  /*17a90*/  MUFU.EX2 R82, R82 ;  /* 0x0000005200527308 */ /* 0x000ea20000000800 */
[----:B---3--:R-:W-:-:S07]  /*17aa0*/  FADD.FTZ R11, R75, R4 ;  /* 0x000000044b0b7221 */ /* 0x008fce0000010000 */
[----:B------:R-:W3:Y:S01]  /*17ab0*/  MUFU.EX2 R83, R83 ;  /* 0x0000005300537308 */ /* 0x000ee20000000800 */
[----:B0-----:R-:W-:-:S07]  /*17ac0*/  FADD.FTZ R4, R78, R11 ;  /* 0x0000000b4e047221 */ /* 0x001fce0000010000 */
[----:B------:R-:W-:Y:S08]  /*17ad0*/  MUFU.EX2 R86, R86 ;  /* 0x0000005600567308 */ /* 0x000ff00000000800 */
[----:B------:R-:W0:Y:S01]  /*17ae0*/  MUFU.EX2 R9, R24 ;  /* 0x0000001800097308 */ /* 0x000e220000000800 */
[----:B-1----:R-:W-:Y:S01]  /*17af0*/  FADD.FTZ R11, R79, R4 ;  /* 0x000000044f0b7221 */ /* 0x002fe20000010000 */
[----:B------:R-:W-:-:S02]  /*17b00*/  F2FP.BF16.F32.PACK_AB R48, R49, R48 ;  /* 0x000000303130723e */ /* 0x000fc400000010ff */
[----:B------:R-:W-:Y:S01]  /*17b10*/  F2FP.BF16.F32.PACK_AB R50, R53, R52 ;  /* 0x000000343532723e */ /* 0x000fe200000010ff */
[----:B--2---:R-:W-:Y:S01]  /*17b20*/  FADD.FTZ R4, R82, R11 ;  /* 0x0000000b52047221 */ /* 0x004fe20000010000 */
        /* <DEDUP_REMOVED lines=8> */
[----:B---3--:R-:W-:Y:S01]  /*17bb0*/  FADD.FTZ R5, R83, R4 ;  /* 0x0000000453057221 */ /* 0x008fe20000010000 */
        /* <DEDUP_REMOVED lines=65> */
[----:B----4-:R1:W-:Y:S04]  /*17fd0*/  STSM.16.M88.4 [R30], R64 ;  /* 0x000000401e007844 */ /* 0x0103e80000000200 */
[----:B------:R1:W-:Y:S04]  /*17fe0*/  STSM.16.M88.4 [R142+0x6000], R72 ;  /* 0x006000488e007844 */ /* 0x0003e80000000200 */
[----:B------:R1:W-:Y:S01]  /*17ff0*/  STSM.16.M88.4 [R141+0x6000], R80 ;  /* 0x006000508d007844 */ /* 0x0003e20000000200 */
[----:B------:R0:W-:Y:S06]  /*18000*/  MEMBAR.ALL.CTA ;  /* 0x0000000000007992 */ /* 0x0001ec0000008000 */
[----:B0-----:R-:W0:Y:S01]  /*18010*/  FENCE.VIEW.ASYNC.S ;  /* 0x00000000000073c6 */ /* 0x001e220000000000 */
[C---:B-----5:R-:W-:Y:S01]  /*18020*/  ISETP.GT.AND P2, PT, R3.reuse, R8, PT ;  /* 0x000000080300720c */ /* 0x060fe20003f44270 */
[----:B------:R-:W-:-:S02]  /*18030*/  VIADD R3, R3, 0xffffffff ;  /* 0xffffffff03037836 */ /* 0x000fc40000000000 */
[----:B------:R-:W-:Y:S01]  /*18040*/  IMAD.MOV.U32 R8, RZ, RZ, R0 ;  /* 0x000000ffff087224 */ /* 0x000fe200078e0000 */
[----:B0-----:R-:W-:-:S09]  /*18050*/  NOP ;  /* 0x0000000000007918 */ /* 0x001fd20000000000 */
[----:B-1----:R-:W-:Y:S05]  /*18060*/  @P2 BRA `(.L_x_11477) ;  /* 0xffffffcc00082947 */ /* 0x002fea000383ffff */
.L_x_11459:
[----:B------:R-:W-:Y:S05]  /*18070*/  WARPSYNC.ALL ;  /* 0x0000000000007948 */ /* 0x000fea0003800000 */
[----:B------:R-:W-:Y:S06]  /*18080*/  BAR.ARV 0x8, 0x200 ;  /* 0x0208000000007b1d */ /* 0x000fec0000002000 */
[----:B------:R-:W-:Y:S05]  /*18090*/  @!P0 BRA `(.L_x_11478) ;  /* 0x0000000000048947 */ /* 0x000fea0003800000 */
[----:B------:R-:W-:Y:S01]  /*180a0*/  BPT.TRAP 0x1 ;  /* 0x000000040000795c */ /* 0x000fe20000300000 */
.L_x_11478:
[----:B------:R-:W-:Y:S01]  /*180b0*/  IMAD R10, R16, 0x8, R2 ;  /* 0x00000008100a7824 */ /* 0x000fe200078e0202 */
[----:B------:R-:W-:-:S04]  /*180c0*/  SHF.L.U32 R7, R18, 0x1f, RZ ;  /* 0x0000001f12077819 */ /* 0x000fc800000006ff */
[----:B------:R0:W1:Y:S01]  /*180d0*/  SYNCS.PHASECHK.TRANS64.TRYWAIT P2, [R10+URZ+0x2d850], R7 ;  /* 0x02d850070a0075a7 */ /* 0x000062000804017f */
[----:B------:R-:W-:Y:S05]  /*180e0*/  @!P0 BRA `(.L_x_11479) ;  /* 0x0000000000048947 */ /* 0x000fea0003800000 */
[----:B------:R-:W-:Y:S01]  /*180f0*/  BPT.TRAP 0x1 ;  /* 0x000000040000795c */ /* 0x000fe20000300000 */
.L_x_11479:
[----:B------:R-:W2:Y:S01]  /*18100*/  LDL.LU R8, [R1+0x3c] ;  /* 0x00003c0001087983 */ /* 0x000ea20000300800 */
[----:B------:R-:W-:-:S05]  /*18110*/  VIADD R2, R2, 0x400 ;  /* 0x0000040002027836 */ /* 0x000fca0000000000 */
[----:B------:R-:W-:-:S04]  /*18120*/  SHF.R.U32.HI R3, RZ, 0x4, R2 ;  /* 0x00000004ff037819 */ /* 0x000fc80000011602 */
[----:B------:R-:W-:-:S04]  /*18130*/  LOP3.LUT R3, R3, 0x3fff, RZ, 0xc0, !PT ;  /* 0x00003fff03037812 */ /* 0x000fc800078ec0ff */
[----:B------:R-:W-:Y:S01]  /*18140*/  LOP3.LUT R9, R3, 0x2000000, RZ, 0xfc, !PT ;  /* 0x0200000003097812 */ /* 0x000fe200078efcff */
[----:B------:R-:W-:Y:S01]  /*18150*/  IMAD.MOV.U32 R3, RZ, RZ, 0x40000040 ;  /* 0x40000040ff037424 */ /* 0x000fe200078e00ff */
[----:B--2---:R-:W-:Y:S01]  /*18160*/  LOP3.LUT R2, R8, 0x10000, RZ, 0xfc, !PT ;  /* 0x0001000008027812 */ /* 0x004fe200078efcff */
[----:B-1----:R-:W-:Y:S06]  /*18170*/  @P2 BRA `(.L_x_11480) ;  /* 0x0000000000082947 */ /* 0x002fec0003800000 */
[----:B------:R-:W1:Y:S02]  /*18180*/  SYNCS.PHASECHK.TRANS64.TRYWAIT P0, [R10+URZ+0x2d850], R7 ;  /* 0x02d850070a0075a7 */ /* 0x000e64000800017f */
[----:B-1----:R-:W-:Y:S05]  /*18190*/  @!P0 BRA `(.L_x_11481) ;  /* 0x000000b000788947 */ /* 0x002fea0003800000 */
.L_x_11480:
[----:B------:R-:W-:Y:S01]  /*181a0*/  IMAD R8, R16, 0x600, R9 ;  /* 0x0000060010087824 */ /* 0x000fe200078e0209 */
[----:B------:R-:W2:Y:S01]  /*181b0*/  LDL.LU R21, [R1+0x5c] ;  /* 0x00005c0001157983 */ /* 0x000ea20000300800 */
[----:B------:R-:W-:Y:S01]  /*181c0*/  IMAD.MOV.U32 R9, RZ, RZ, -0x7fffffe0 ;  /* 0x80000020ff097424 */ /* 0x000fe200078e00ff */
[----:B------:R-:W-:Y:S05]  /*181d0*/  WARPSYNC.ALL ;  /* 0x0000000000007948 */ /* 0x000fea0003800000 */
[C---:B------:R-:W-:Y:S01]  /*181e0*/  R2UR UR4, R2.reuse ;  /* 0x00000000020472ca */ /* 0x040fe200000e0000 */
[----:B------:R-:W-:Y:S01]  /*181f0*/  WARPGROUP.ARRIVE ;  /* 0x00000000000079c5 */ /* 0x000fe20000000000 */
[----:B------:R-:W-:Y:S01]  /*18200*/  R2UR UR5, R3 ;  /* 0x00000000030572ca */ /* 0x000fe200000e0000 */
[----:B------:R-:W-:Y:S01]  /*18210*/  VIADD R14, R2, 0x2 ;  /* 0x00000002020e7836 */ /* 0x000fe20000000000 */
[C---:B------:R-:W-:Y:S01]  /*18220*/  R2UR UR6, R8.reuse ;  /* 0x00000000080672ca */ /* 0x040fe200000e0000 */
[----:B------:R-:W-:Y:S01]  /*18230*/  VIADD R12, R8, 0x40 ;  /* 0x00000040080c7836 */ /* 0x000fe20000000000 */
[----:B------:R-:W-:Y:S01]  /*18240*/  R2UR UR7, R9 ;  /* 0x00000000090772ca */ /* 0x000fe200000e0000 */
[----:B------:R-:W-:-:S02]  /*18250*/  IMAD.MOV.U32 R15, RZ, RZ, 0x40000040 ;  /* 0x40000040ff0f7424 */ /* 0x000fc400078e00ff */
[----:B------:R-:W-:Y:S02]  /*18260*/  IMAD.MOV.U32 R13, RZ, RZ, -0x7fffffe0 ;  /* 0x80000020ff0d7424 */ /* 0x000fe400078e00ff */
[----:B------:R-:W-:Y:S02]  /*18270*/  IMAD.MOV.U32 R3, RZ, RZ, 0x40000040 ;  /* 0x40000040ff037424 */ /* 0x000fe400078e00ff */
[----:B------:R-:W-:Y:S02]  /*18280*/  IMAD.MOV.U32 R9, RZ, RZ, -0x7fffffe0 ;  /* 0x80000020ff097424 */ /* 0x000fe400078e00ff */
[----:B------:R-:W-:Y:S02]  /*18290*/  VIADD R16, R16, 0x1 ;  /* 0x0000000110107836 */ /* 0x000fe40000000000 */
[----:B------:R-:W-:Y:S02]  /*182a0*/  IMAD.MOV.U32 R20, RZ, RZ, -0x800000 ;  /* 0xff800000ff147424 */ /* 0x000fe400078e00ff */
[----:B------:R-:W-:Y:S01]  /*182b0*/  HGMMA.64x96x16.F32.BF16 R88, gdesc[UR4].tnspB, R88, gsb0 ;  /* 0x41600000045879f0 */ /* 0x000fe20008001858 */
[----:B------:R-:W-:Y:S01]  /*182c0*/  R2UR UR4, R14 ;  /* 0x000000000e0472ca */ /* 0x000fe200000e0000 */
[----:B------:R-:W-:Y:S01]  /*182d0*/  VIADD R14, R2, 0x4 ;  /* 0x00000004020e7836 */ /* 0x000fe20000000000 */
[----:B------:R-:W-:Y:S01]  /*182e0*/  R2UR UR5, R15 ;  /* 0x000000000f0572ca */ /* 0x000fe200000e0000 */
[----:B------:R-:W-:Y:S01]  /*182f0*/  IMAD.MOV.U32 R15, RZ, RZ, 0x40000040 ;  /* 0x40000040ff0f7424 */ /* 0x000fe200078e00ff */
[----:B------:R-:W-:Y:S01]  /*18300*/  R2UR UR6, R12 ;  /* 0x000000000c0672ca */ /* 0x000fe200000e0000 */
[----:B------:R-:W-:Y:S01]  /*18310*/  VIADD R12, R8, 0x80 ;  /* 0x00000080080c7836 */ /* 0x000fe20000000000 */
[----:B------:R-:W-:Y:S01]  /*18320*/  R2UR UR7, R13 ;  /* 0x000000000d0772ca */ /* 0x000fe200000e0000 */
[----:B------:R-:W-:Y:S01]  /*18330*/  IMAD.MOV.U32 R13, RZ, RZ, -0x7fffffe0 ;  /* 0x80000020ff0d7424 */ /* 0x000fe200078e00ff */
[----:B------:R-:W-:-:S04]  /*18340*/  ISETP.NE.AND P2, PT, R16, 0x2, PT ;  /* 0x000000021000780c */ /* 0x000fc80003f45270 */
[----:B------:R-:W-:Y:S01]  /*18350*/  SEL R16, R16, RZ, P2 ;  /* 0x000000ff10107207 */ /* 0x000fe20001000000 */
[----:B------:R-:W-:Y:S02]  /*18360*/  WARPGROUP.DEPBAR.LE gsb0, 0x0 ;  /* 0x00008000000079c5 */ /* 0x000fe40000010000 */
[----:B------:R-:W-:-:S06]  /*18370*/  WARPGROUP.ARRIVE ;  /* 0x00000000000079c5 */ /* 0x000fcc0000000000 */
        /* <DEDUP_REMOVED lines=19> */
[----:B------:R-:W-:Y:S02]  /*184b0*/  IMAD.MOV.U32 R13, RZ, RZ, -0x7fffffe0 ;  /* 0x80000020ff0d7424 */ /* 0x000fe400078e00ff */
[----:B--2---:R-:W-:-:S05]  /*184c0*/  VIADD R21, R21, 0x1 ;  /* 0x0000000115157836 */ /* 0x004fca0000000000 */
[----:B------:R-:W-:Y:S01]  /*184d0*/  STL [R1+0x5c], R21 ;  /* 0x00005c1501007387 */ /* 0x000fe20000100800 */
        /* <DEDUP_REMOVED lines=35> */
[----:B------:R-:W-:Y:S01]  /*18710*/  R2UR UR5, R3 ;  /* 0x00000000030572ca */ /* 0x000fe200000e0000 */
[----:B------:R-:W2:Y:S01]  /*18720*/  SHFL.BFLY PT, R2, R5, 0x2, 0x1f ;  /* 0x0c401f0005027f89 */ /* 0x000ea200000e0000 */
[----:B------:R-:W-:Y:S02]  /*18730*/  R2UR UR6, R8 ;  /* 0x00000000080672ca */ /* 0x000fe400000e0000 */
[----:B------:R-:W-:Y:S01]  /*18740*/  R2UR UR7, R9 ;  /* 0x00000000090772ca */ /* 0x000fe200000e0000 */
[----:B------:R-:W0:Y:S01]  /*18750*/  SHFL.BFLY PT, R3, R4, 0x2, 0x1f ;  /* 0x0c401f0004037f89 */ /* 0x000e2200000e0000 */
[----:B--2---:R-:W-:Y:S01]  /*18760*/  FADD.FTZ R2, R2, R5 ;  /* 0x0000000502027221 */ /* 0x004fe20000010000 */
[----:B------:R-:W-:-:S02]  /*18770*/  IMAD.U32 R5, RZ, RZ, UR39 ;  /* 0x00000027ff057e24 */ /* 0x000fc4000f8e00ff */
[----:B01----:R-:W-:Y:S01]  /*18780*/  FADD.FTZ R7, R3, R4 ;  /* 0x0000000403077221 */ /* 0x003fe20000010000 */
[----:B------:R-:W-:Y:S01]  /*18790*/  IMAD.MOV.U32 R4, RZ, RZ, RZ ;  /* 0x000000ffff047224 */ /* 0x000fe200078e00ff */
[----:B------:R-:W0:Y:S04]  /*187a0*/  SHFL.BFLY PT, R3, R2, 0x1, 0x1f ;  /* 0x0c201f0002037f89 */ /* 0x000e2800000e0000 */
[----:B------:R-:W1:Y:S01]  /*187b0*/  SHFL.BFLY PT, R8, R7, 0x1, 0x1f ;  /* 0x0c201f0007087f89 */ /* 0x000e6200000e0000 */
[----:B0-----:R-:W-:Y:S01]  /*187c0*/  FADD.FTZ R11, R2, R3 ;  /* 0x00000003020b7221 */ /* 0x001fe20000010000 */
[----:B------:R-:W-:Y:S01]  /*187d0*/  IMAD.MOV.U32 R2, RZ, RZ, RZ ;  /* 0x000000ffff027224 */ /* 0x000fe200078e00ff */
[----:B------:R-:W-:Y:S01]  /*187e0*/  SEL R3, RZ, 0x1, P2 ;  /* 0x00000001ff037807 */ /* 0x000fe20001000000 */
[----:B-1----:R-:W-:-:S02]  /*187f0*/  FADD.FTZ R12, R7, R8 ;  /* 0x00000008070c7221 */ /* 0x002fc40000010000 */
[----:B------:R-:W-:Y:S01]  /*18800*/  FSETP.NE.FTZ.AND P0, PT, R11, RZ, PT ;  /* 0x000000ff0b00720b */ /* 0x000fe20003f15000 */
[----:B------:R-:W-:Y:S01]  /*18810*/  @!P1 VIADD R7, R10, 0x2d860 ;  /* 0x0002d8600a079836 */ /* 0x000fe20000000000 */
[----:B------:R-:W-:Y:S01]  /*18820*/  LOP3.LUT R18, R18, R3, RZ, 0x3c, !PT ;  /* 0x0000000312127212 */ /* 0x000fe200078e3cff */
[----:B------:R-:W-:Y:S01]  /*18830*/  IMAD.U32 R10, RZ, RZ, UR39 ;  /* 0x00000027ff0a7e24 */ /* 0x000fe2000f8e00ff */
[----:B------:R-:W-:Y:S01]  /*18840*/  FSETP.NE.FTZ.AND P3, PT, R12, RZ, PT ;  /* 0x000000ff0c00720b */ /* 0x000fe20003f75000 */
[----:B------:R-:W-:Y:S01]  /*18850*/  IMAD.MOV.U32 R3, RZ, RZ, -0x800000 ;  /* 0xff800000ff037424 */ /* 0x000fe200078e00ff */
[----:B------:R-:W-:-:S07]  /*18860*/  @!P1 PRMT R7, RZ, 0x654, R7 ;  /* 0x00000654ff079816 */ /* 0x000fce0000000007 */
        /* <DEDUP_REMOVED lines=9> */
[----:B-1----:R-:W-:Y:S01]  /*18900*/  @P3 FMUL.FTZ R9, R9, 0.69314718246459960938 ;  /* 0x3f31721809093820 */ /* 0x002fe20000410000 */
[----:B------:R-:W-:Y:S02]  /*18910*/  WARPGROUP.DEPBAR.LE gsb0, 0x0 ;  /* 0x00008000000079c5 */ /* 0x000fe40000010000 */
[----:B------:R-:W-:Y:S01]  /*18920*/  WARPGROUP.ARRIVE ;  /* 0x00000000000079c5 */ /* 0x000fe20000000000 */
[----:B------:R-:W-:-:S05]  /*18930*/  @P3 FFMA.FTZ R20, R10, R6, R9 ;  /* 0x000000060a143223 */ /* 0x000fca0000010009 */
[----:B------:R-:W-:Y:S03]  /*18940*/  HGMMA.64x96x16.F32.BF16 R88, gdesc[UR4].tnspB, R88, gsb0 ;  /* 0x41600000045879f0 */ /* 0x000fe60008001858 */
        /* <DEDUP_REMOVED lines=50> */
.L_x_11372:
[----:B------:R-:W0:Y:S01]  /*18c70*/  S2R R2, SR_TID.X ;  /* 0x0000000000027919 */ /* 0x000e220000002100 */
[----:B------:R-:W-:Y:S05]  /*18c80*/  WARPSYNC.ALL ;  /* 0x0000000000007948 */ /* 0x000fea0003800000 */
[----:B------:R-:W1:Y:S08]  /*18c90*/  S2UR UR5, SR_CgaCtaId ;  /* 0x00000000000579c3 */ /* 0x000e700000008800 */
[----:B------:R-:W-:Y:S06]  /*18ca0*/  BAR.SYNC.DEFER_BLOCKING 0x5, 0x200 ;  /* 0x0148000000007b1d */ /* 0x000fec0000010000 */
[----:B------:R-:W-:Y:S01]  /*18cb0*/  UMOV UR4, 0x400 ;  /* 0x0000040000047882 */ /* 0x000fe20000000000 */
[----:B------:R-:W-:Y:S01]  /*18cc0*/  BSSY B0, `(.L_x_11482) ;  /* 0x00001c5000007945 */ /* 0x000fe20003800000 */
[----:B-1----:R-:W-:Y:S01]  /*18cd0*/  ULEA UR4, UR5, UR4, 0x18 ;  /* 0x0000000405047291 */ /* 0x002fe2000f8ec03f */
[----:B0-----:R-:W-:-:S05]  /*18ce0*/  VIADD R48, R2, 0xffffff80 ;  /* 0xffffff8002307836 */ /* 0x001fca0000000000 */
[----:B------:R-:W-:Y:S01]  /*18cf0*/  IMAD.U32 R2, RZ, RZ, UR4 ;  /* 0x00000004ff027e24 */ /* 0x000fe2000f8e00ff */
[----:B------:R-:W-:-:S04]  /*18d00*/  SHF.R.S32.HI R4, RZ, 0x1f, R48 ;  /* 0x0000001fff047819 */ /* 0x000fc80000011430 */
[----:B------:R-:W-:Y:S01]  /*18d10*/  LEA.HI R4, R4, R48, RZ, 0x2 ;  /* 0x0000003004047211 */ /* 0x000fe200078f10ff */
[----:B------:R0:W1:Y:S03]  /*18d20*/  LDS.128 R72, [R2+0x2d8d0] ;  /* 0x02d8d00002487984 */ /* 0x0000660000000c00 */
[----:B------:R-:W-:-:S05]  /*18d30*/  LOP3.LUT R4, R4, 0xfffffffc, RZ, 0xc0, !PT ;  /* 0xfffffffc04047812 */ /* 0x000fca00078ec0ff */
[----:B------:R-:W-:-:S04]  /*18d40*/  IMAD.IADD R37, R48, 0x1, -R4 ;  /* 0x0000000130257824 */ /* 0x000fc800078e0a04 */
[----:B------:R-:W-:-:S04]  /*18d50*/  IMAD.SHL.U32 R21, R37, 0x8, RZ ;  /* 0x0000000825157824 */ /* 0x000fc800078e00ff */
[C---:B------:R-:W-:Y:S02]  /*18d60*/  VIADD R22, R21.reuse, 0x20 ;  /* 0x0000002015167836 */ /* 0x040fe40000000000 */
[----:B------:R-:W-:Y:S01]  /*18d70*/  VIADD R36, R21, 0x40 ;  /* 0x0000004015247836 */ /* 0x000fe20000000000 */
[----:B------:R-:W-:Y:S06]  /*18d80*/  BAR.ARV 0x4, 0x200 ;  /* 0x0108000000007b1d */ /* 0x000fec0000002000 */
[----:B0-----:R-:W-:Y:S05]  /*18d90*/  @P0 BRA `(.L_x_11483) ;  /* 0x00000010005c0947 */ /* 0x001fea0003800000 */
[----:B------:R-:W2:Y:S04]  /*18da0*/  LDL R8, [R1+0x68] ;  /* 0x0000680001087983 */ /* 0x000ea80000100800 */
[----:B------:R-:W3:Y:S01]  /*18db0*/  LDL R42, [R1+0x58] ;  /* 0x00005800012a7983 */ /* 0x000ee20000100800 */
[----:B------:R-:W0:Y:S01]  /*18dc0*/  S2R R5, SR_SWINHI ;  /* 0x0000000000057919 */ /* 0x000e220000002f00 */
[----:B------:R-:W-:Y:S05]  /*18dd0*/  WARPSYNC.ALL ;  /* 0x0000000000007948 */ /* 0x000fea0003800000 */
[----:B------:R-:W-:Y:S01]  /*18de0*/  ULDC.64 UR4, c[0x0][0xc00] ;  /* 0x0003000000047ab9 */ /* 0x000fe20000000a00 */
[----:B------:R-:W-:-:S02]  /*18df0*/  MOV R28, R2 ;  /* 0x00000002001c7202 */ /* 0x000fc40000000f00 */
[----:B0-----:R-:W-:Y:S02]  /*18e00*/  MOV R29, R5 ;  /* 0x00000005001d7202 */ /* 0x001fe40000000f00 */
        /* <DEDUP_REMOVED lines=8> */
[----:B------:R-:W-:Y:S02]  /*18e90*/  SHF.R.U64 R9, R9, 0x3, RZ ;  /* 0x0000000309097819 */ /* 0x000fe400000012ff */
[----:B------:R-:W-:Y:S02]  /*18ea0*/  LOP3.LUT R8, R31, 0x180, RZ, 0xc0, !PT ;  /* 0x000001801f087812 */ /* 0x000fe400078ec0ff */
[----:B------:R-:W-:-:S02]  /*18eb0*/  IADD3 R35, P3, R4, 0x3000, RZ ;  /* 0x0000300004237810 */ /* 0x000fc40007f7e0ff */
[C---:B------:R-:W-:Y:S02]  /*18ec0*/  IADD3 R39, P2, R4.reuse, 0x3020, RZ ;  /* 0x0000302004277810 */ /* 0x040fe40007f5e0ff */
[----:B------:R-:W-:Y:S02]  /*18ed0*/  IADD3 R41, P1, R4, 0x6000, RZ ;  /* 0x0000600004297810 */ /* 0x000fe40007f3e0ff */
[----:B------:R-:W-:Y:S01]  /*18ee0*/  LOP3.LUT R4, R9, R4, RZ, 0x3c, !PT ;  /* 0x0000000409047212 */ /* 0x000fe200078e3cff */
[----:B------:R-:W-:Y:S01]  /*18ef0*/  IMAD.X R9, RZ, RZ, R5, P0 ;  /* 0x000000ffff097224 */ /* 0x000fe200000e0605 */
[----:B------:R-:W-:Y:S02]  /*18f00*/  SHF.R.U64 R8, R8, 0x3, RZ ;  /* 0x0000000308087819 */ /* 0x000fe400000012ff */
[----:B------:R-:W-:Y:S02]  /*18f10*/  ISETP.NE.U32.AND P0, PT, RZ, UR4, PT ;  /* 0x00000004ff007c0c */ /* 0x000fe4000bf05070 */
[----:B------:R-:W-:-:S02]  /*18f20*/  LOP3.LUT R10, R8, R31, RZ, 0x3c, !PT ;  /* 0x0000001f080a7212 */ /* 0x000fc400078e3cff */
[----:B------:R-:W-:Y:S02]  /*18f30*/  LOP3.LUT R8, R35, 0x180, RZ, 0xc0, !PT ;  /* 0x0000018023087812 */ /* 0x000fe400078ec0ff */
[----:B------:R-:W-:Y:S02]  /*18f40*/  LOP3.LUT R14, R39, 0x180, RZ, 0xc0, !PT ;  /* 0x00000180270e7812 */ /* 0x000fe400078ec0ff */
[----:B------:R-:W-:Y:S02]  /*18f50*/  LOP3.LUT R24, R41, 0x180, RZ, 0xc0, !PT ;  /* 0x0000018029187812 */ /* 0x000fe400078ec0ff */
[----:B------:R-:W-:Y:S01]  /*18f60*/  ISETP.NE.AND.EX P0, PT, RZ, UR5, PT, P0 ;  /* 0x00000005ff007c0c */ /* 0x000fe2000bf05300 */
[----:B------:R-:W-:Y:S01]  /*18f70*/  ULDC.64 UR4, c[0x0][0xc08] ;  /* 0x0003020000047ab9 */ /* 0x000fe20000000a00 */
[----:B------:R-:W-:Y:S01]  /*18f80*/  LOP3.LUT R31, R32, 0x180, RZ, 0xc0, !PT ;  /* 0x00000180201f7812 */ /* 0x000fe200078ec0ff */
[----:B------:R-:W-:Y:S01]  /*18f90*/  IMAD.X R15, RZ, RZ, R5, P2 ;  /* 0x000000ffff0f7224 */ /* 0x000fe200010e0605 */
[----:B------:R-:W-:-:S02]  /*18fa0*/  ISETP.NE.U32.AND P2, PT, RZ, UR4, PT ;  /* 0x00000004ff007c0c */ /* 0x000fc4000bf45070 */
[----:B------:R-:W-:Y:S02]  /*18fb0*/  SHF.R.U64 R8, R8, 0x3, RZ ;  /* 0x0000000308087819 */ /* 0x000fe400000012ff */
[----:B------:R-:W-:Y:S02]  /*18fc0*/  SHF.R.U64 R14, R14, 0x3, RZ ;  /* 0x000000030e0e7819 */ /* 0x000fe400000012ff */
[----:B------:R-:W-:Y:S02]  /*18fd0*/  SHF.R.U64 R24, R24, 0x3, RZ ;  /* 0x0000000318187819 */ /* 0x000fe400000012ff */
[----:B------:R-:W-:Y:S01]  /*18fe0*/  SHF.R.U64 R31, R31, 0x3, RZ ;  /* 0x000000031f1f7819 */ /* 0x000fe200000012ff */
[--C-:B------:R-:W-:Y:S01]  /*18ff0*/  IMAD.X R13, RZ, RZ, R5.reuse, P3 ;  /* 0x000000ffff0d7224 */ /* 0x100fe200018e0605 */
[----:B------:R-:W-:Y:S01]  /*19000*/  ISETP.NE.AND.EX P2, PT, RZ, UR5, PT, P2 ;  /* 0x00000005ff007c0c */ /* 0x000fe2000bf45320 */
[--C-:B------:R-:W-:Y:S01]  /*19010*/  IMAD.X R25, RZ, RZ, R5.reuse, P1 ;  /* 0x000000ffff197224 */ /* 0x100fe200008e0605 */
[----:B------:R-:W-:Y:S01]  /*19020*/  LOP3.LUT R12, R8, R35, RZ, 0x3c, !PT ;  /* 0x00000023080c7212 */ /* 0x000fe200078e3cff */
[----:B------:R-:W-:Y:S01]  /*19030*/  IMAD.X R11, RZ, RZ, R5, P4 ;  /* 0x000000ffff0b7224 */ /* 0x000fe200020e0605 */
[----:B------:R-:W-:-:S02]  /*19040*/  LOP3.LUT R14, R14, R39, RZ, 0x3c, !PT ;  /* 0x000000270e0e7212 */ /* 0x000fc400078e3cff */
[----:B------:R-:W-:Y:S02]  /*19050*/  LOP3.LUT R24, R24, R41, RZ, 0x3c, !PT ;  /* 0x0000002918187212 */ /* 0x000fe400078e3cff */
[----:B------:R-:W-:Y:S02]  /*19060*/  LOP3.LUT R8, R31, R32, RZ, 0x3c, !PT ;  /* 0x000000201f087212 */ /* 0x000fe400078e3cff */
[----:B------:R-:W-:Y:S01]  /*19070*/  MOV R32, R4 ;  /* 0x0000000400207202 */ /* 0x000fe20000000f00 */
[----:B------:R-:W3:Y:S01]  /*19080*/  LDC.64 R30, c[0x0][0xc00] ;  /* 0x00030000ff1e7b82 */ /* 0x000ee20000000a00 */
[----:B------:R-:W-:Y:S02]  /*19090*/  F2FP.BF16.F32.PACK_AB R4, R89, R0 ;  /* 0x000000005904723e */ /* 0x000fe400000010ff */
[----:B------:R-:W-:Y:S02]  /*190a0*/  F2FP.BF16.F32.PACK_AB R5, R91, R90 ;  /* 0x0000005a5b05723e */ /* 0x000fe400000010ff */
[----:B------:R-:W-:-:S02]  /*190b0*/  MOV R0, R12 ;  /* 0x0000000c00007202 */ /* 0x000fc40000000f00 */
[----:B------:R-:W-:Y:S02]  /*190c0*/  MOV R35, R14 ;  /* 0x0000000e00237202 */ /* 0x000fe40000000f00 */
[----:B------:R-:W-:Y:S02]  /*190d0*/  MOV R34, R24 ;  /* 0x0000001800227202 */ /* 0x000fe40000000f00 */
[----:B------:R-:W-:Y:S02]  /*190e0*/  MOV R38, R10 ;  /* 0x0000000a00267202 */ /* 0x000fe40000000f00 */
[----:B------:R-:W-:Y:S02]  /*190f0*/  F2FP.BF16.F32.PACK_AB R12, R97, R96 ;  /* 0x00000060610c723e */ /* 0x000fe400000010ff */
[----:B------:R-:W-:Y:S02]  /*19100*/  F2FP.BF16.F32.PACK_AB R13, R99, R98 ;  /* 0x00000062630d723e */ /* 0x000fe400000010ff */
[----:B------:R-:W-:-:S02]  /*19110*/  F2FP.BF16.F32.PACK_AB R14, R101, R100 ;  /* 0x00000064650e723e */ /* 0x000fc400000010ff */
[----:B------:R-:W-:Y:S02]  /*19120*/  F2FP.BF16.F32.PACK_AB R15, R103, R102 ;  /* 0x00000066670f723e */ /* 0x000fe400000010ff */
[----:B------:R-:W-:Y:S02]  /*19130*/  F2FP.BF16.F32.PACK_AB R24, R27, R104 ;  /* 0x000000681b18723e */ /* 0x000fe400000010ff */
[----:B------:R-:W-:Y:S02]  /*19140*/  F2FP.BF16.F32.PACK_AB R25, R107, R106 ;  /* 0x0000006a6b19723e */ /* 0x000fe400000010ff */
[----:B------:R-:W-:Y:S01]  /*19150*/  F2FP.BF16.F32.PACK_AB R27, R111, R110 ;  /* 0x0000006e6f1b723e */ /* 0x000fe200000010ff */
[----:B------:R0:W-:Y:S01]  /*19160*/  STSM.16.M88.4 [R32], R4 ;  /* 0x0000000420007844 */ /* 0x0001e20000000200 */
[----:B------:R-:W-:Y:S02]  /*19170*/  F2FP.BF16.F32.PACK_AB R10, R125, R124 ;  /* 0x0000007c7d0a723e */ /* 0x000fe400000010ff */
[----:B------:R-:W-:Y:S01]  /*19180*/  F2FP.BF16.F32.PACK_AB R11, R127, R126 ;  /* 0x0000007e7f0b723e */ /* 0x000fe200000010ff */
[----:B------:R-:W-:Y:S04]  /*19190*/  STSM.16.M88.4 [R38], R12 ;  /* 0x0000000c26007844 */ /* 0x000fe80000000200 */
[----:B------:R2:W-:Y:S01]  /*191a0*/  STSM.16.M88.4 [R0], R24 ;  /* 0x0000001800007844 */ /* 0x0005e20000000200 */
[----:B0-----:R-:W-:-:S02]  /*191b0*/  MOV R32, R8 ;  /* 0x0000000800207202 */ /* 0x001fc40000000f00 */
[----:B------:R-:W-:Y:S02]  /*191c0*/  F2FP.BF16.F32.PACK_AB R4, R33, R112 ;  /* 0x000000702104723e */ /* 0x000fe400000010ff */
[----:B------:R-:W-:Y:S02]  /*191d0*/  F2FP.BF16.F32.PACK_AB R5, R115, R114 ;  /* 0x000000727305723e */ /* 0x000fe400000010ff */
[----:B------:R-:W-:Y:S02]  /*191e0*/  F2FP.BF16.F32.PACK_AB R6, R117, R116 ;  /* 0x000000747506723e */ /* 0x000fe400000010ff */
[----:B------:R-:W-:Y:S01]  /*191f0*/  F2FP.BF16.F32.PACK_AB R7, R119, R118 ;  /* 0x000000767707723e */ /* 0x000fe200000010ff */
[----:B--2---:R-:W0:Y:S01]  /*19200*/  @P2 LDC.64 R24, c[0x0][0xc08] ;  /* 0x00030200ff182b82 */ /* 0x004e220000000a00 */
[----:B------:R-:W-:Y:S02]  /*19210*/  F2FP.BF16.F32.PACK_AB R8, R121, R120 ;  /* 0x000000787908723e */ /* 0x000fe400000010ff */
[----:B------:R-:W-:-:S02]  /*19220*/  F2FP.BF16.F32.PACK_AB R9, R123, R122 ;  /* 0x0000007a7b09723e */ /* 0x000fc400000010ff */
[----:B------:R-:W-:Y:S02]  /*19230*/  F2FP.BF16.F32.PACK_AB R12, R129, R128 ;  /* 0x00000080810c723e */ /* 0x000fe400000010ff */
[----:B------:R-:W-:Y:S02]  /*19240*/  F2FP.BF16.F32.PACK_AB R13, R131, R130 ;  /* 0x00000082830d723e */ /* 0x000fe400000010ff */
[----:B------:R-:W-:Y:S02]  /*19250*/  F2FP.BF16.F32.PACK_AB R14, R133, R132 ;  /* 0x00000084850e723e */ /* 0x000fe400000010ff */
[----:B------:R-:W-:Y:S01]  /*19260*/  F2FP.BF16.F32.PACK_AB R15, R135, R134 ;  /* 0x00000086870f723e */ /* 0x000fe200000010ff */
[----:B------:R2:W-:Y:S01]  /*19270*/  STSM.16.M88.4 [R35], R4 ;  /* 0x0000000423007844 */ /* 0x0005e20000000200 */
[----:B------:R-:W-:Y:S01]  /*19280*/  ULDC UR4, c[0x0][0xa88] ;  /* 0x0002a20000047ab9 */ /* 0x000fe20000000800 */
[----:B------:R-:W-:Y:S01]  /*19290*/  IMAD.MOV.U32 R38, RZ, RZ, RZ ;  /* 0x000000ffff267224 */ /* 0x000fe200078e00ff */
[----:B------:R-:W4:Y:S01]  /*192a0*/  LDC R0, c[0x0][0xbe8] ;  /* 0x0002fa00ff007b82 */ /* 0x000f220000000800 */
[----:B------:R1:W-:Y:S04]  /*192b0*/  STSM.16.M88.4 [R34], R8 ;  /* 0x0000000822007844 */ /* 0x0003e80000000200 */
[----:B------:R0:W-:Y:S01]  /*192c0*/  STSM.16.M88.4 [R32], R12 ;  /* 0x0000000c20007844 */ /* 0x0001e20000000200 */
[----:B---3--:R-:W-:-:S02]  /*192d0*/  IMAD.WIDE R30, R42, 0x4, R30 ;  /* 0x000000042a1e7825 */ /* 0x008fc400078e021e */
[----:B------:R-:W-:Y:S02]  /*192e0*/  BAR.SYNC.DEFER_BLOCKING 0x1, 0x180 ;  /* 0x0046000000007b1d */ /* 0x000fe40000010000 */
[----:B--2---:R-:W-:Y:S02]  /*192f0*/  IMAD.U32 R7, RZ, RZ, UR4 ;  /* 0x00000004ff077e24 */ /* 0x004fe4000f8e00ff */
[----:B0-----:R-:W-:Y:S02]  /*19300*/  @P2 IMAD.WIDE R4, R42, 0x4, R24 ;  /* 0x000000042a042825 */ /* 0x001fe400078e0218 */
[----:B------:R0:W5:Y:S04]  /*19310*/  @P0 LDG.E R38, desc[UR40][R30.64] ;  /* 0x000000281e260981 */ /* 0x000168000c1e1900 */
[----:B------:R0:W5:Y:S01]  /*19320*/  @P2 LDG.E R7, desc[UR40][R4.64] ;  /* 0x0000002804072981 */ /* 0x000162000c1e1900 */
[----:B----4-:R-:W-:-:S13]  /*19330*/  ISETP.NE.AND P1, PT, R0, 0x1, PT ;  /* 0x000000010000780c */ /* 0x010fda0003f25270 */
[----:B------:R-:W2:Y:S08]  /*19340*/  @P1 LDC R6, c[0x0][0xbec] ;  /* 0x0002fb00ff061b82 */ /* 0x000eb00000000800 */
[----:B-1----:R-:W1:Y:S01]  /*19350*/  @P1 LDC R11, c[0x0][0xbf0] ;  /* 0x0002fc00ff0b1b82 */ /* 0x002e620000000800 */
[----:B0-----:R-:W-:Y:S05]  /*19360*/  @P2 BRA `(.L_x_11484) ;  /* 0x0000000000102947 */ /* 0x001fea0003800000 */
[----:B------:R-:W-:Y:S05]  /*19370*/  @!P0 BRA `(.L_x_11484) ;  /* 0x00000000000c8947 */ /* 0x000fea0003800000 */
[----:B------:R-:W3:Y:S04]  /*19380*/  LDG.E R4, desc[UR40][R30.64] ;  /* 0x000000281e047981 */ /* 0x000ee8000c1e1900 */
[----:B-----5:R-:W3:Y:S02]  /*19390*/  LDG.E R7, desc[UR40][R30.64+0x4] ;  /* 0x000004281e077981 */ /* 0x020ee4000c1e1900 */
[----:B---3--:R-:W-:-:S07]  /*193a0*/  IMAD.IADD R7, R7, 0x1, -R4 ;  /* 0x0000000107077824 */ /* 0x008fce00078e0a04 */
.L_x_11484:
[----:B------:R-:W3:Y:S01]  /*193b0*/  LDL R4, [R1+0x44] ;  /* 0x0000440001047983 */ /* 0x000ee20000100800 */
[----:B------:R-:W-:Y:S01]  /*193c0*/  ULDC.64 UR4, c[0x0][0xb90] ;  /* 0x0002e40000047ab9 */ /* 0x000fe20000000a00 */
[----:B------:R-:W0:Y:S01]  /*193d0*/  S2R R5, SR_TID.X ;  /* 0x0000000000057919 */ /* 0x000e220000002100 */
[----:B-----5:R-:W-:Y:S01]  /*193e0*/  SHF.R.S32.HI R39, RZ, 0x1f, R38 ;  /* 0x0000001fff277819 */ /* 0x020fe20000011426 */
[----:B------:R-:W4:Y:S01]  /*193f0*/  @P1 LDC R49, c[0x0][0xbec] ;  /* 0x0002fb00ff311b82 */ /* 0x000f220000000800 */
[----:B------:R-:W2:Y:S04]  /*19400*/  LDL.LU R51, [R1+0x54] ;  /* 0x0000540001337983 */ /* 0x000ea80000300800 */
[----:B------:R-:W3:Y:S01]  /*19410*/  LDL.LU R50, [R1+0x1c] ;  /* 0x00001c0001327983 */ /* 0x000ee20000300800 */
[----:B------:R-:W-:-:S02]  /*19420*/  SHF.R.S32.HI R40, RZ, 0x1f, R42 ;  /* 0x0000001fff287819 */ /* 0x000fc4000001142a */
[----:B------:R-:W-:Y:S01]  /*19430*/  SEL R41, R42, RZ, !P0 ;  /* 0x000000ff2a297207 */ /* 0x000fe20004000000 */
[----:B------:R-:W4:Y:S01]  /*19440*/  LDL R10, [R1+0x64] ;  /* 0x00006400010a7983 */ /* 0x000f220000100800 */
[----:B------:R-:W-:Y:S01]  /*19450*/  SEL R40, R40, RZ, !P0 ;  /* 0x000000ff28287207 */ /* 0x000fe20004000000 */
[----:B0-----:R-:W-:-:S05]  /*19460*/  VIADD R24, R5, 0xffffff80 ;  /* 0xffffff8005187836 */ /* 0x001fca0000000000 */
[----:B------:R-:W-:-:S04]  /*19470*/  SHF.R.S32.HI R48, RZ, 0x1f, R24 ;  /* 0x0000001fff307819 */ /* 0x000fc80000011418 */
[----:B------:R-:W-:-:S04]  /*19480*/  LEA.HI R48, R48, R24, RZ, 0x2 ;  /* 0x0000001830307211 */ /* 0x000fc800078f10ff */
[----:B------:R-:W-:Y:S02]  /*19490*/  SHF.R.S32.HI R48, RZ, 0x2, R48 ;  /* 0x00000002ff307819 */ /* 0x000fe40000011430 */
[----:B------:R-:W-:-:S04]  /*194a0*/  SHF.R.S32.HI R14, RZ, 0x1f, R24 ;  /* 0x0000001fff0e7819 */ /* 0x000fc80000011418 */
[----:B------:R-:W-:-:S04]  /*194b0*/  LEA.HI R14, R14, R24, RZ, 0x7 ;  /* 0x000000180e0e7211 */ /* 0x000fc800078f38ff */
[----:B------:R-:W-:Y:S01]  /*194c0*/  LOP3.LUT R14, R14, 0xffffff80, RZ, 0xc0, !PT ;  /* 0xffffff800e0e7812 */ /* 0x000fe200078ec0ff */
[----:B------:R-:W-:-:S04]  /*194d0*/  IMAD R42, R7, R0, RZ ;  /* 0x00000000072a7224 */ /* 0x000fc800078e02ff */
[----:B------:R-:W-:Y:S02]  /*194e0*/  IMAD.IADD R14, R24, 0x1, -R14 ;  /* 0x00000001180e7824 */ /* 0x000fe400078e0a0e */
[----:B------:R-:W-:Y:S01]  /*194f0*/  IMAD R37, R37, 0x60, R48 ;  /* 0x0000006025257824 */ /* 0x000fe200078e0230 */
[----:B------:R-:W-:Y:S01]  /*19500*/  BSSY B1, `(.L_x_11485) ;  /* 0x000008d000017945 */ /* 0x000fe20003800000 */
[----:B--2---:R-:W-:Y:S01]  /*19510*/  SHF.R.S32.HI R43, RZ, 0x1f, R51 ;  /* 0x0000001fff2b7819 */ /* 0x004fe20000011433 */
[----:B---3--:R-:W-:-:S04]  /*19520*/  IMAD.IADD R15, R4, 0x1, R50 ;  /* 0x00000001040f7824 */ /* 0x008fc800078e0232 */
[----:B------:R-:W-:Y:S02]  /*19530*/  IMAD R4, R43, UR4, RZ ;  /* 0x000000042b047c24 */ /* 0x000fe4000f8e02ff */
[----:B------:R-:W-:-:S04]  /*19540*/  @P1 IMAD.HI.U32 R6, R15, R6, RZ ;  /* 0x000000060f061227 */ /* 0x000fc800078e00ff */
[----:B------:R-:W-:Y:S01]  /*19550*/  IMAD.MOV.U32 R9, RZ, RZ, R15 ;  /* 0x000000ffff097224 */ /* 0x000fe200078e000f */
[----:B-1----:R-:W-:Y:S01]  /*19560*/  @P1 SHF.R.U32.HI R9, RZ, R11, R6 ;  /* 0x0000000bff091219 */ /* 0x002fe20000011606 */
[C---:B------:R-:W-:Y:S02]  /*19570*/  IMAD R13, R51.reuse, UR5, R4 ;  /* 0x00000005330d7c24 */ /* 0x040fe4000f8e0204 */
[----:B------:R-:W-:Y:S01]  /*19580*/  IMAD.WIDE.U32 R4, R51, UR4, R38 ;  /* 0x0000000433047c25 */ /* 0x000fe2000f8e0026 */
[----:B------:R-:W-:-:S03]  /*19590*/  ULDC.64 UR4, c[0x0][0xb98] ;  /* 0x0002e60000047ab9 */ /* 0x000fc60000000a00 */
[----:B------:R-:W-:Y:S02]  /*195a0*/  IMAD R11, R48, 0x20, R21 ;  /* 0x00000020300b7824 */ /* 0x000fe400078e0215 */
[----:B------:R-:W-:Y:S02]  /*195b0*/  IMAD.IADD R5, R5, 0x1, R13 ;  /* 0x0000000105057824 */ /* 0x000fe400078e020d */
[----:B------:R-:W-:Y:S02]  /*195c0*/  IMAD.MOV R13, RZ, RZ, -R9 ;  /* 0x000000ffff0d7224 */ /* 0x000fe400078e0a09 */
[----:B------:R-:W-:-:S04]  /*195d0*/  IMAD.WIDE R28, R11, 0x2, R28 ;  /* 0x000000020b1c7825 */ /* 0x000fc800078e021c */
        /* <DEDUP_REMOVED lines=19> */
[----:B------:R-:W-:Y:S02]  /*19710*/  ULDC.64 UR4, c[0x0][0xaa0] ;  /* 0x0002a80000047ab9 */ /* 0x000fe40000000a00 */
[----:B------:R-:W0:Y:S01]  /*19720*/  SHFL.IDX PT, R45, R4, RZ, 0x1c1f ;  /* 0x001c1fff042d7589 */ /* 0x000e2200000e0000 */
[----:B------:R-:W-:Y:S01]  /*19730*/  SHF.R.U64 R8, R8, 0x3, RZ ;  /* 0x0000000308087819 */ /* 0x000fe200000012ff */
[----:B----4-:R-:W-:Y:S01]  /*19740*/  IMAD.IADD R5, R10, 0x1, R50 ;  /* 0x000000010a057824 */ /* 0x010fe200078e0232 */
[----:B------:R-:W-:Y:S02]  /*19750*/  LOP3.LUT P0, RZ, R14, 0x3, RZ, 0xc0, !PT ;  /* 0x000000030eff7812 */ /* 0x000fe4000780c0ff */
[----:B------:R-:W-:Y:S01]  /*19760*/  LOP3.LUT R8, R8, R9, RZ, 0x3c, !PT ;  /* 0x0000000908087212 */ /* 0x000fe200078e3cff */
[----:B------:R-:W-:Y:S01]  /*19770*/  IMAD.X R9, RZ, RZ, R29, P2 ;  /* 0x000000ffff097224 */ /* 0x000fe200010e061d */
[C---:B------:R-:W-:Y:S01]  /*19780*/  ISETP.GE.OR P2, PT, R5.reuse, R42, P0 ;  /* 0x0000002a0500720c */ /* 0x040fe20000746670 */
[----:B------:R-:W-:Y:S04]  /*19790*/  SHFL.IDX PT, R46, R6, 0x1, 0x1c1f ;  /* 0x003c1f00062e7f89 */ /* 0x000fe800000e0000 */
[----:B------:R-:W1:Y:S01]  /*197a0*/  SHFL.IDX PT, R47, R4, 0x1, 0x1c1f ;  /* 0x003c1f00042f7f89 */ /* 0x000e6200000e0000 */
[----:B------:R-:W-:Y:S01]  /*197b0*/  VIADD R5, R5, 0x8 ;  /* 0x0000000805057836 */ /* 0x000fe20000000000 */
[----:B------:R-:W-:Y:S01]  /*197c0*/  IADD3 R13, P3, R28, 0x3000, RZ ;  /* 0x000030001c0d7810 */ /* 0x000fe20007f7e0ff */
[----:B------:R-:W-:-:S03]  /*197d0*/  IMAD R39, R39, UR4, RZ ;  /* 0x0000000427277c24 */ /* 0x000fc6000f8e02ff */
[----:B------:R-:W-:Y:S02]  /*197e0*/  ISETP.GE.OR P0, PT, R5, R42, P0 ;  /* 0x0000002a0500720c */ /* 0x000fe40000706670 */
[----:B0-----:R0:W-:Y:S01]  /*197f0*/  @!P2 ST.E desc[UR40][R44.64], R3 ;  /* 0x000000032c00a985 */ /* 0x0011e2000c101928 */
[----:B------:R-:W-:Y:S01]  /*19800*/  LOP3.LUT R12, R13, 0x180, RZ, 0xc0, !PT ;  /* 0x000001800d0c7812 */ /* 0x000fe200078ec0ff */
[----:B0-----:R-:W0:Y:S01]  /*19810*/  @P1 LDC R45, c[0x0][0xbf0] ;  /* 0x0002fc00ff2d1b82 */ /* 0x001e220000000800 */
[----:B------:R-:W-:Y:S02]  /*19820*/  IMAD R3, R38, UR5, R39 ;  /* 0x0000000526037c24 */ /* 0x000fe4000f8e0227 */
[----:B------:R-:W-:Y:S01]  /*19830*/  SHF.R.U64 R12, R12, 0x3, RZ ;  /* 0x000000030c0c7819 */ /* 0x000fe200000012ff */
[----:B------:R-:W-:Y:S01]  /*19840*/  IMAD.WIDE.U32 R38, R38, UR4, RZ ;  /* 0x0000000426267c25 */ /* 0x000fe2000f8e00ff */
[----:B------:R-:W-:Y:S01]  /*19850*/  ULDC.64 UR4, c[0x0][0xae8] ;  /* 0x0002ba0000047ab9 */ /* 0x000fe20000000a00 */
[----:B------:R-:W-:-:S02]  /*19860*/  IADD3 R25, P5, R28, 0x4800, RZ ;  /* 0x000048001c197810 */ /* 0x000fc40007fbe0ff */
[----:B------:R-:W-:Y:S01]  /*19870*/  IMAD.IADD R44, R50, 0x1, R37 ;  /* 0x00000001322c7824 */ /* 0x000fe200078e0225 */
[----:B------:R-:W-:Y:S01]  /*19880*/  LOP3.LUT R12, R12, R13, RZ, 0x3c, !PT ;  /* 0x0000000d0c0c7212 */ /* 0x000fe200078e3cff */
[----:B------:R-:W-:Y:S01]  /*19890*/  IMAD.IADD R39, R39, 0x1, R3 ;  /* 0x0000000127277824 */ /* 0x000fe200078e0203 */
[C---:B------:R-:W-:Y:S01]  /*198a0*/  IADD3 R31, P4, R28.reuse, 0x6000, RZ ;  /* 0x000060001c1f7810 */ /* 0x040fe20007f9e0ff */
[----:B------:R-:W-:Y:S01]  /*198b0*/  IMAD R43, R43, UR4, RZ ;  /* 0x000000042b2b7c24 */ /* 0x000fe2000f8e02ff */
[----:B-1----:R1:W-:Y:S01]  /*198c0*/  @!P0 ST.E desc[UR40][R46.64], R20 ;  /* 0x000000142e008985 */ /* 0x0023e2000c101928 */
[----:B------:R-:W-:Y:S01]  /*198d0*/  IMAD.X R13, RZ, RZ, R29, P3 ;  /* 0x000000ffff0d7224 */ /* 0x000fe200018e061d */
[C---:B------:R-:W-:Y:S01]  /*198e0*/  IADD3 R7, P3, R28.reuse, 0x7800, RZ ;  /* 0x000078001c077810 */ /* 0x040fe20007f7e0ff */
[----:B------:R-:W-:Y:S01]  /*198f0*/  IMAD R43, R51, UR5, R43 ;  /* 0x00000005332b7c24 */ /* 0x000fe2000f8e022b */
[----:B------:R-:W-:Y:S01]  /*19900*/  LOP3.LUT R24, R25, 0x180, RZ, 0xc0, !PT ;  /* 0x0000018019187812 */ /* 0x000fe200078ec0ff */
[----:B------:R-:W-:Y:S01]  /*19910*/  IMAD.WIDE.U32 R38, R51, UR4, R38 ;  /* 0x0000000433267c25 */ /* 0x000fe2000f8e0026 */
[----:B------:R-:W-:Y:S01]  /*19920*/  LOP3.LUT R30, R31, 0x180, RZ, 0xc0, !PT ;  /* 0x000001801f1e7812 */ /* 0x000fe200078ec0ff */
[----:B------:R-:W-:Y:S01]  /*19930*/  ULDC.64 UR4, c[0x0][0xaf0] ;  /* 0x0002bc0000047ab9 */ /* 0x000fe20000000a00 */
[----:B------:R-:W-:Y:S01]  /*19940*/  LOP3.LUT R11, R28, 0x180, RZ, 0xc0, !PT ;  /* 0x000001801c0b7812 */ /* 0x000fe200078ec0ff */
[----:B------:R-:W-:-:S02]  /*19950*/  IMAD.MOV.U32 R3, RZ, RZ, R44 ;  /* 0x000000ffff037224 */ /* 0x000fc400078e002c */
[----:B-1----:R-:W-:Y:S01]  /*19960*/  @P1 IMAD.HI.U32 R20, R44, R49, RZ ;  /* 0x000000312c141227 */ /* 0x002fe200078e00ff */
[----:B------:R-:W-:Y:S01]  /*19970*/  LOP3.LUT R6, R7, 0x180, RZ, 0xc0, !PT ;  /* 0x0000018007067812 */ /* 0x000fe200078ec0ff */
[----:B------:R-:W5:Y:S01]  /*19980*/  LD.E.128 R12, desc[UR40][R12.64] ;  /* 0x000000280c0c7980 */ /* 0x000f62000c101d00 */
[----:B------:R-:W-:Y:S01]  /*19990*/  SHF.R.U64 R24, R24, 0x3, RZ ;  /* 0x0000000318187819 */ /* 0x000fe200000012ff */
[----:B------:R-:W-:Y:S01]  /*199a0*/  IMAD.IADD R39, R39, 0x1, R43 ;  /* 0x0000000127277824 */ /* 0x000fe200078e022b */
[----:B0-----:R-:W-:Y:S01]  /*199b0*/  @P1 SHF.R.U32.HI R3, RZ, R45, R20 ;  /* 0x0000002dff031219 */ /* 0x001fe20000011614 */
[----:B------:R-:W-:Y:S01]  /*199c0*/  IMAD R40, R40, UR4, RZ ;  /* 0x0000000428287c24 */ /* 0x000fe2000f8e02ff */
[----:B------:R-:W-:Y:S02]  /*199d0*/  SHF.R.U64 R30, R30, 0x3, RZ ;  /* 0x000000031e1e7819 */ /* 0x000fe400000012ff */
[----:B------:R-:W-:Y:S02]  /*199e0*/  SHF.R.U64 R11, R11, 0x3, RZ ;  /* 0x000000030b0b7819 */ /* 0x000fe400000012ff */
[----:B------:R-:W-:Y:S01]  /*199f0*/  SHF.R.U64 R6, R6, 0x3, RZ ;  /* 0x0000000306067819 */ /* 0x000fe200000012ff */
[C---:B------:R-:W-:Y:S01]  /*19a00*/  IMAD R37, R41.reuse, UR5, R40 ;  /* 0x0000000529257c24 */ /* 0x040fe2000f8e0228 */
[----:B------:R-:W-:Y:S01]  /*19a10*/  LOP3.LUT R24, R24, R25, RZ, 0x3c, !PT ;  /* 0x0000001918187212 */ /* 0x000fe200078e3cff */
[----:B------:R-:W-:Y:S01]  /*19a20*/  IMAD.WIDE.U32 R38, R41, UR4, R38 ;  /* 0x0000000429267c25 */ /* 0x000fe2000f8e0026 */
[----:B------:R-:W-:Y:S01]  /*19a30*/  LOP3.LUT R30, R30, R31, RZ, 0x3c, !PT ;  /* 0x0000001f1e1e7212 */ /* 0x000fe200078e3cff */
[----:B------:R-:W-:Y:S01]  /*19a40*/  ULDC.64 UR4, c[0x0][0xae0] ;  /* 0x0002b80000047ab9 */ /* 0x000fe20000000a00 */
[----:B------:R-:W-:Y:S01]  /*19a50*/  LOP3.LUT R4, R11, R28, RZ, 0x3c, !PT ;  /* 0x0000001c0b047212 */ /* 0x000fe200078e3cff */
[----:B------:R-:W-:Y:S01]  /*19a60*/  IMAD.MOV R41, RZ, RZ, -R3 ;  /* 0x000000ffff297224 */ /* 0x000fe200078e0a03 */
[----:B------:R-:W-:Y:S01]  /*19a70*/  LOP3.LUT R32, R6, R7, RZ, 0x3c, !PT ;  /* 0x0000000706207212 */ /* 0x000fe200078e3cff */
[----:B------:R-:W-:Y:S01]  /*19a80*/  IMAD.X R25, RZ, RZ, R29, P5 ;  /* 0x000000ffff197224 */ /* 0x000fe200028e061d */
[----:B------:R-:W-:Y:S01]  /*19a90*/  SHF.R.S32.HI R20, RZ, 0x1f, R3 ;  /* 0x0000001fff147819 */ /* 0x000fe20000011403 */
[--C-:B------:R-:W-:Y:S01]  /*19aa0*/  IMAD.X R31, RZ, RZ, R29.reuse, P4 ;  /* 0x000000ffff1f7224 */ /* 0x100fe200020e061d */
[----:B------:R-:W5:Y:S01]  /*19ab0*/  LD.E.128 R8, desc[UR40][R8.64] ;  /* 0x0000002808087980 */ /* 0x000f62000c101d00 */
[----:B------:R-:W-:-:S02]  /*19ac0*/  IMAD.X R33, RZ, RZ, R29, P3 ;  /* 0x000000ffff217224 */ /* 0x000fc400018e061d */
[----:B------:R-:W-:Y:S01]  /*19ad0*/  IMAD.MOV.U32 R5, RZ, RZ, R29 ;  /* 0x000000ffff057224 */ /* 0x000fe200078e001d */
[----:B------:R-:W5:Y:S01]  /*19ae0*/  LD.E.128 R24, desc[UR40][R24.64] ;  /* 0x0000002818187980 */ /* 0x000f62000c101d00 */
[----:B------:R-:W-:Y:S02]  /*19af0*/  IMAD.IADD R39, R39, 0x1, R37 ;  /* 0x0000000127277824 */ /* 0x000fe400078e0225 */
[----:B------:R-:W-:Y:S01]  /*19b00*/  IMAD R37, R0, R41, R44 ;  /* 0x0000002900257224 */ /* 0x000fe200078e022c */
[----:B------:R-:W5:Y:S01]  /*19b10*/  LD.E.128 R28, desc[UR40][R30.64] ;  /* 0x000000281e1c7980 */ /* 0x000f62000c101d00 */
[----:B------:R-:W-:-:S03]  /*19b20*/  IMAD R20, R20, UR4, RZ ;  /* 0x0000000414147c24 */ /* 0x000fc6000f8e02ff */
[----:B------:R-:W5:Y:S01]  /*19b30*/  LD.E.128 R4, desc[UR40][R4.64] ;  /* 0x0000002804047980 */ /* 0x000f62000c101d00 */
[----:B------:R-:W-:-:S03]  /*19b40*/  SHF.R.S32.HI R0, RZ, 0x1f, R37 ;  /* 0x0000001fff007819 */ /* 0x000fc60000011425 */
        /* <DEDUP_REMOVED lines=12> */
[----:B------:R-:W-:Y:S02]  /*19c10*/  IMAD.IADD R43, R48, 0x1, R50 ;  /* 0x00000001302b7824 */ /* 0x000fe400078e0232 */
        /* <DEDUP_REMOVED lines=12> */
[----:B------:R-:W-:Y:S02]  /*19ce0*/  SHF.R.S32.HI R49, RZ, 0x1f, R22 ;  /* 0x0000001fff317819 */ /* 0x000fe40000011416 */
[----:B------:R-:W-:Y:S01]  /*19cf0*/  SHF.R.S32.HI R51, RZ, 0x1f, R36 ;  /* 0x0000001fff337819 */ /* 0x000fe20000011424 */
[----:B------:R-:W-:Y:S06]  /*19d00*/  @P0 BRA `(.L_x_11486) ;  /* 0x0000000000300947 */ /* 0x000fec0003800000 */
        /* <DEDUP_REMOVED lines=12> */
.L_x_11486:
[----:B------:R-:W-:Y:S05]  /*19dd0*/  BSYNC B1 ;  /* 0x0000000000017941 */ /* 0x000fea0003800000 */
.L_x_11485:
        /* <DEDUP_REMOVED lines=19> */
.L_x_11483:
        /* <DEDUP_REMOVED lines=8> */
[----:B------:R-:W0:Y:S03]  /*19f90*/  LDC R27, c[0x0][0xbe8] ;  /* 0x0002fa00ff1b7b82 */ /* 0x000e260000000800 */
[----:B------:R-:W-:-:S13]  /*19fa0*/  ISETP.NE.AND.EX P1, PT, RZ, UR5, PT, P1 ;  /* 0x00000005ff007c0c */ /* 0x000fda000bf25310 */
[----:B------:R-:W3:Y:S01]  /*19fb0*/  @P1 LDC.64 R6, c[0x0][0xc08] ;  /* 0x00030200ff061b82 */ /* 0x000ee20000000a00 */
[----:B------:R-:W-:Y:S02]  /*19fc0*/  ULDC UR4, c[0x0][0xa88] ;  /* 0x0002a20000047ab9 */ /* 0x000fe40000000800 */
[----:B------:R-:W-:Y:S02]  /*19fd0*/  IMAD.U32 R8, RZ, RZ, UR4 ;  /* 0x00000004ff087e24 */ /* 0x000fe4000f8e00ff */
[----:B--2---:R-:W-:-:S04]  /*19fe0*/  IMAD.WIDE R4, R10, 0x4, R4 ;  /* 0x000000040a047825 */ /* 0x004fc800078e0204 */
[----:B---3--:R-:W-:Y:S01]  /*19ff0*/  @P1 IMAD.WIDE R6, R10, 0x4, R6 ;  /* 0x000000040a061825 */ /* 0x008fe200078e0206 */
[----:B------:R2:W5:Y:S04]  /*1a000*/  @P0 LDG.E R0, desc[UR40][R4.64] ;  /* 0x0000002804000981 */ /* 0x000568000c1e1900 */
[----:B------:R2:W5:Y:S01]  /*1a010*/  @P1 LDG.E R8, desc[UR40][R6.64] ;  /* 0x0000002806081981 */ /* 0x000562000c1e1900 */
[----:B0-----:R-:W-:Y:S02]  /*1a020*/  ISETP.NE.AND P2, PT, R27, 0x1, PT ;  /* 0x000000011b00780c */ /* 0x001fe40003f45270 */
[----:B------:R-:W-:Y:S02]  /*1a030*/  ISETP.GE.AND P3, PT, R48, 0xc0, PT ;  /* 0x000000c03000780c */ /* 0x000fe40003f66270 */
[----:B------:R-:W-:-:S09]  /*1a040*/  SHF.R.S32.HI R9, RZ, 0x1f, R10 ;  /* 0x0000001fff097819 */ /* 0x000fd2000001140a */
[----:B------:R-:W0:Y:S08]  /*1a050*/  @P2 LDC R20, c[0x0][0xbec] ;  /* 0x0002fb00ff142b82 */ /* 0x000e300000000800 */
[----:B------:R-:W3:Y:S01]  /*1a060*/  @P2 LDC R29, c[0x0][0xbf0] ;  /* 0x0002fc00ff1d2b82 */ /* 0x000ee20000000800 */
[----:B--2---:R-:W-:Y:S05]  /*1a070*/  @P1 BRA `(.L_x_11488) ;  /* 0x0000000000101947 */ /* 0x004fea0003800000 */
[----:B------:R-:W-:Y:S05]  /*1a080*/  @!P0 BRA `(.L_x_11488) ;  /* 0x00000000000c8947 */ /* 0x000fea0003800000 */
[----:B------:R-:W2:Y:S04]  /*1a090*/  LDG.E R3, desc[UR40][R4.64] ;  /* 0x0000002804037981 */ /* 0x000ea8000c1e1900 */
[----:B-----5:R-:W2:Y:S02]  /*1a0a0*/  LDG.E R8, desc[UR40][R4.64+0x4] ;  /* 0x0000042804087981 */ /* 0x020ea4000c1e1900 */
[----:B--2---:R-:W-:-:S07]  /*1a0b0*/  IMAD.IADD R8, R8, 0x1, -R3 ;  /* 0x0000000108087824 */ /* 0x004fce00078e0a03 */
.L_x_11488:
        /* <DEDUP_REMOVED lines=47> */
.L_x_11490:
[----:B------:R-:W-:Y:S05]  /*1a3b0*/  BSYNC B1 ;  /* 0x0000000000017941 */ /* 0x000fea0003800000 */
.L_x_11489:
[----:B------:R-:W-:Y:S01]  /*1a3c0*/  SHF.R.S32.HI R10, RZ, 0x1f, R48 ;  /* 0x0000001fff0a7819 */ /* 0x000fe20000011430 */
[----:B------:R-:W-:Y:S02]  /*1a3d0*/  ULDC.64 UR4, c[0x0][0xaa0] ;  /* 0x0002a80000047ab9 */ /* 0x000fe40000000a00 */
[----:B--2---:R-:W-:Y:S01]  /*1a3e0*/  IMAD R3, R11, UR4, RZ ;  /* 0x000000040b037c24 */ /* 0x004fe2000f8e02ff */
[----:B------:R-:W-:Y:S01]  /*1a3f0*/  LEA.HI R10, R10, R48, RZ, 0x2 ;  /* 0x000000300a0a7211 */ /* 0x000fe200078f10ff */
[----:B------:R-:W-:-:S03]  /*1a400*/  IMAD.WIDE.U32 R4, R0, UR4, RZ ;  /* 0x0000000400047c25 */ /* 0x000fc6000f8e00ff */
[----:B------:R-:W-:Y:S01]  /*1a410*/  SHF.R.S32.HI R10, RZ, 0x2, R10 ;  /* 0x00000002ff0a7819 */ /* 0x000fe2000001140a */
[----:B------:R-:W-:Y:S01]  /*1a420*/  IMAD R3, R0, UR5, R3 ;  /* 0x0000000500037c24 */ /* 0x000fe2000f8e0203 */
[----:B------:R-:W-:Y:S02]  /*1a430*/  ULDC.64 UR4, c[0x0][0xae8] ;  /* 0x0002ba0000047ab9 */ /* 0x000fe40000000a00 */
[----:B------:R-:W-:Y:S02]  /*1a440*/  IMAD R6, R12, UR4, RZ ;  /* 0x000000040c067c24 */ /* 0x000fe4000f8e02ff */
[----:B------:R-:W-:Y:S02]  /*1a450*/  IMAD R37, R37, 0x60, R10 ;  /* 0x0000006025257824 */ /* 0x000fe400078e020a */
[----:B------:R-:W-:Y:S02]  /*1a460*/  IMAD.IADD R5, R5, 0x1, R3 ;  /* 0x0000000105057824 */ /* 0x000fe400078e0203 */
[----:B------:R-:W-:-:S02]  /*1a470*/  IMAD.IADD R37, R24, 0x1, R37 ;  /* 0x0000000118257824 */ /* 0x000fc400078e0225 */
[----:B------:R-:W-:Y:S02]  /*1a480*/  IMAD R7, R26, UR5, R6 ;  /* 0x000000051a077c24 */ /* 0x000fe4000f8e0206 */
[----:B0-----:R-:W-:-:S04]  /*1a490*/  @P2 IMAD.HI.U32 R0, R37, R20, RZ ;  /* 0x0000001425002227 */ /* 0x001fc800078e00ff */
        /* <DEDUP_REMOVED lines=21> */
[----:B------:R-:W-:-:S04]  /*1a5f0*/  IMAD.WIDE.U32 R4, R7, UR4, R4 ;  /* 0x0000000407047c25 */ /* 0x000fc8000f8e0004 */
[----:B------:R-:W-:Y:S01]  /*1a600*/  IMAD R3, R7, UR5, R0 ;  /* 0x0000000507037c24 */ /* 0x000fe2000f8e0200 */
[----:B------:R-:W-:Y:S01]  /*1a610*/  ULDC.64 UR4, c[0x0][0xa80] ;  /* 0x0002a00000047ab9 */ /* 0x000fe20000000a00 */
[----:B------:R-:W-:Y:S02]  /*1a620*/  SHF.R.S32.HI R7, RZ, 0x1f, R22 ;  /* 0x0000001fff077819 */ /* 0x000fe40000011416 */
[----:B------:R-:W-:Y:S01]  /*1a630*/  IMAD.IADD R3, R5, 0x1, R3 ;  /* 0x0000000105037824 */ /* 0x000fe200078e0203 */
[----:B------:R-:W-:Y:S01]  /*1a640*/  LEA R0, P0, R4, UR4, 0x1 ;  /* 0x0000000404007c11 */ /* 0x000fe2000f8008ff */
[----:B------:R-:W-:-:S03]  /*1a650*/  UMOV UR4, 0xffffffff ;  /* 0xffffffff00047882 */ /* 0x000fc60000000000 */
[----:B------:R-:W-:Y:S01]  /*1a660*/  LEA.HI.X R4, R4, UR5, R3, 0x1, P0 ;  /* 0x0000000504047c11 */ /* 0x000fe200080f0c03 */
[----:B------:R-:W-:Y:S08]  /*1a670*/  BRA.DIV UR4, `(.L_x_11491) ;  /* 0x0000008e04547947 */ /* 0x000ff0000b800000 */
[----:B------:R0:W2:Y:S04]  /*1a680*/  SHFL.IDX PT, R3, R4, RZ, 0x1c1f ;  /* 0x001c1fff04037589 */ /* 0x0000a800000e0000 */
[----:B------:R0:W3:Y:S02]  /*1a690*/  SHFL.IDX PT, R14, R0, RZ, 0x1c1f ;  /* 0x001c1fff000e7589 */ /* 0x0000e400000e0000 */
.L_x_11703:
[----:B------:R-:W-:Y:S01]  /*1a6a0*/  IMAD R27, R8, R27, RZ ;  /* 0x0000001b081b7224 */ /* 0x000fe200078e02ff */
[----:B------:R-:W-:Y:S01]  /*1a6b0*/  BSSY B1, `(.L_x_11492) ;  /* 0x0000011000017945 */ /* 0x000fe20003800000 */
[----:B------:R-:W-:-:S05]  /*1a6c0*/  IMAD.IADD R6, R10, 0x1, R24 ;  /* 0x000000010a067824 */ /* 0x000fca00078e0218 */
[----:B------:R-:W-:-:S13]  /*1a6d0*/  ISETP.GE.AND P0, PT, R6, R27, PT ;  /* 0x0000001b0600720c */ /* 0x000fda0003f06270 */
[----:B------:R-:W-:Y:S05]  /*1a6e0*/  @P0 BRA `(.L_x_11493) ;  /* 0x0000000000340947 */ /* 0x000fea0003800000 */
[----:B------:R-:W-:Y:S02]  /*1a6f0*/  ULDC UR4, c[0x0][0xac8] ;  /* 0x0002b20000047ab9 */ /* 0x000fe40000000800 */
[----:B------:R-:W-:Y:S02]  /*1a700*/  ISETP.GE.AND P2, PT, R21, UR4, PT ;  /* 0x0000000415007c0c */ /* 0x000fe4000bf46270 */
[----:B------:R-:W-:Y:S02]  /*1a710*/  ISETP.GE.AND P3, PT, R22, UR4, PT ;  /* 0x0000000416007c0c */ /* 0x000fe4000bf66270 */
[----:B------:R-:W-:-:S09]  /*1a720*/  ISETP.GE.AND P4, PT, R36, UR4, PT ;  /* 0x0000000424007c0c */ /* 0x000fd2000bf86270 */
[----:B--2---:R-:W-:Y:S02]  /*1a730*/  @!P2 IMAD.MOV.U32 R15, RZ, RZ, R3 ;  /* 0x000000ffff0fa224 */ /* 0x004fe400078e0003 */
[-C--:B---3--:R-:W-:Y:S02]  /*1a740*/  @!P3 LEA R12, P0, R22, R14.reuse, 0x1 ;  /* 0x0000000e160cb211 */ /* 0x088fe400078008ff */
[----:B------:R-:W-:Y:S01]  /*1a750*/  @!P4 LEA R24, P1, R36, R14, 0x1 ;  /* 0x0000000e2418c211 */ /* 0x000fe200078208ff */
[----:B------:R-:W-:Y:S01]  /*1a760*/  @!P2 IMAD.WIDE R10, R21, 0x2, R14 ;  /* 0x00000002150aa825 */ /* 0x000fe200078e020e */
[-C--:B------:R-:W-:Y:S02]  /*1a770*/  @!P3 LEA.HI.X R13, R22, R3.reuse, R7, 0x1, P0 ;  /* 0x00000003160db211 */ /* 0x080fe400000f0c07 */
[----:B------:R-:W-:Y:S02]  /*1a780*/  @!P4 LEA.HI.X R25, R36, R3, R9, 0x1, P1 ;  /* 0x000000032419c211 */ /* 0x000fe400008f0c09 */
[----:B------:R4:W-:Y:S04]  /*1a790*/  @!P2 ST.E.128 desc[UR40][R10.64], RZ ;  /* 0x000000ff0a00a985 */ /* 0x0009e8000c101d28 */
[----:B------:R4:W-:Y:S04]  /*1a7a0*/  @!P3 ST.E.128 desc[UR40][R12.64], RZ ;  /* 0x000000ff0c00b985 */ /* 0x0009e8000c101d28 */
[----:B------:R4:W-:Y:S02]  /*1a7b0*/  @!P4 ST.E.128 desc[UR40][R24.64], RZ ;  /* 0x000000ff1800c985 */ /* 0x0009e4000c101d28 */
.L_x_11493:
[----:B------:R-:W-:Y:S05]  /*1a7c0*/  BSYNC B1 ;  /* 0x0000000000017941 */ /* 0x000fea0003800000 */
.L_x_11492:
[----:B------:R-:W-:-:S03]  /*1a7d0*/  UMOV UR4, 0xffffffff ;  /* 0xffffffff00047882 */ /* 0x000fc60000000000 */
[----:B------:R-:W-:Y:S05]  /*1a7e0*/  BRA.DIV UR4, `(.L_x_11494) ;  /* 0x0000008e042c7947 */ /* 0x000fea000b800000 */
[----:B--2---:R2:W0:Y:S04]  /*1a7f0*/  SHFL.IDX PT, R3, R4, 0x1, 0x1c1f ;  /* 0x003c1f0004037f89 */ /* 0x00442800000e0000 */
[----:B---3--:R2:W3:Y:S02]  /*1a800*/  SHFL.IDX PT, R14, R0, 0x1, 0x1c1f ;  /* 0x003c1f00000e7f89 */ /* 0x0084e400000e0000 */
.L_x_11707:
[----:B0-2---:R-:W-:-:S05]  /*1a810*/  VIADD R0, R6, 0x60 ;  /* 0x0000006006007836 */ /* 0x005fca0000000000 */
[----:B------:R-:W-:-:S13]  /*1a820*/  ISETP.GE.AND P0, PT, R0, R27, PT ;  /* 0x0000001b0000720c */ /* 0x000fda0003f06270 */
[----:B------:R-:W-:Y:S05]  /*1a830*/  @P0 BRA `(.L_x_11487) ;  /* 0x0000000000340947 */ /* 0x000fea0003800000 */
[----:B------:R-:W-:Y:S02]  /*1a840*/  ULDC UR4, c[0x0][0xac8] ;  /* 0x0002b20000047ab9 */ /* 0x000fe40000000800 */
[----:B------:R-:W-:Y:S02]  /*1a850*/  ISETP.GE.AND P2, PT, R21, UR4, PT ;  /* 0x0000000415007c0c */ /* 0x000fe4000bf46270 */
[----:B------:R-:W-:Y:S02]  /*1a860*/  ISETP.GE.AND P3, PT, R22, UR4, PT ;  /* 0x0000000416007c0c */ /* 0x000fe4000bf66270 */
[----:B------:R-:W-:-:S09]  /*1a870*/  ISETP.GE.AND P4, PT, R36, UR4, PT ;  /* 0x0000000424007c0c */ /* 0x000fd2000bf86270 */
[----:B------:R-:W-:Y:S02]  /*1a880*/  @!P2 IMAD.MOV.U32 R15, RZ, RZ, R3 ;  /* 0x000000ffff0fa224 */ /* 0x000fe400078e0003 */
        /* <DEDUP_REMOVED lines=8> */
.L_x_11487:
[----:B------:R-:W-:Y:S05]  /*1a910*/  BSYNC B0 ;  /* 0x0000000000007941 */ /* 0x000fea0003800000 */
.L_x_11482:
[----:B------:R-:W-:Y:S02]  /*1a920*/  ULDC UR4, c[0x0][0xc3c] ;  /* 0x00030f0000047ab9 */ /* 0x000fe40000000800 */
[----:B-1----:R-:W-:-:S13]  /*1a930*/  ISETP.GE.AND P0, PT, R75, UR4, PT ;  /* 0x000000044b007c0c */ /* 0x002fda000bf06270 */
[----:B------:R-:W-:Y:S05]  /*1a940*/  @!P0 BRA `(.L_x_11495) ;  /* 0xfffffe6800748947 */ /* 0x000fea000383ffff */
[----:B------:R-:W-:Y:S05]  /*1a950*/  BRA `(.L_x_11290) ;  /* 0x00000080005c7947 */ /* 0x000fea0003800000 */
.L_x_11288:
[----:B------:R-:W-:-:S08]  /*1a960*/  NOP ;  /* 0x0000000000007918 */ /* 0x000fd00000000000 */
[----:B------:R-:W0:-:S00]  /*1a970*/  USETMAXREG.DEALLOC.CTAPOOL 0x20 ;  /* 0x00000020000079c8 */ /* 0x000e0000080e0500 */
        /* <DEDUP_REMOVED lines=14> */
.L_x_11496:
        /* <DEDUP_REMOVED lines=42> */
.L_x_11502:
        /* <DEDUP_REMOVED lines=12> */
.L_x_11501:
[----:B------:R-:W-:Y:S05]  /*1adc0*/  BSYNC B0 ;  /* 0x0000000000007941 */ /* 0x000fea0003800000 */
.L_x_11500:
        /* <DEDUP_REMOVED lines=21> */
.L_x_11498:
        /* <DEDUP_REMOVED lines=21> */
.L_x_11503:
        /* <DEDUP_REMOVED lines=58> */
.L_x_11499:
[----:B------:R-:W-:Y:S02]  /*1b410*/  IMAD.MOV.U32 R17, RZ, RZ, RZ ;  /* 0x000000ffff117224 */ /* 0x000fe400078e00ff */
[----:B------:R-:W-:Y:S02]  /*1b420*/  IMAD.U32 R16, RZ, RZ, UR6 ;  /* 0x00000006ff107e24 */ /* 0x000fe4000f8e00ff */
[----:B------:R-:W-:-:S07]  /*1b430*/  IMAD.MOV.U32 R18, RZ, RZ, RZ ;  /* 0x000000ffff127224 */ /* 0x000fce00078e00ff */
.L_x_11504:
[----:B------:R-:W-:-:S13]  /*1b440*/  ISETP.NE.AND P0, PT, R5, RZ, PT ;  /* 0x000000ff0500720c */ /* 0x000fda0003f05270 */
[----:B------:R-:W0:Y:S01]  /*1b450*/  @!P0 S2R R3, SR_CgaCtaId ;  /* 0x0000000000038919 */ /* 0x000e220000008800 */
[----:B------:R-:W-:-:S04]  /*1b460*/  @!P0 MOV R0, 0x400 ;  /* 0x0000040000008802 */ /* 0x000fc80000000f00 */
[----:B0-----:R-:W-:-:S05]  /*1b470*/  @!P0 LEA R0, R3, R0, 0x18 ;  /* 0x0000000003008211 */ /* 0x001fca00078ec0ff */
[----:B------:R1:W-:Y:S01]  /*1b480*/  @!P0 STS.128 [R0+0x2d8d0], R16 ;  /* 0x02d8d01000008388 */ /* 0x0003e20000000c00 */
[----:B------:R-:W-:Y:S06]  /*1b490*/  BAR.ARV 0x5, 0x200 ;  /* 0x0148000000007b1d */ /* 0x000fec0000002000 */
.L_x_11497:
        /* <DEDUP_REMOVED lines=9> */
[----:B------:R-:W-:Y:S01]  /*1b530*/  LOP3.LUT R23, R23, 0xfffffffd, RZ, 0xc0, !PT ;  /* 0xfffffffd17177812 */ /* 0x000fe200078ec0ff */
[----:B------:R-:W-:Y:S01]  /*1b540*/  BSSY B8, `(.L_x_11505) ;  /* 0x0000721000087945 */ /* 0x000fe20003800000 */
[----:B------:R-:W-:Y:S01]  /*1b550*/  IMAD.MOV.U32 R29, RZ, RZ, RZ ;  /* 0x000000ffff1d7224 */ /* 0x000fe200078e00ff */
[----:B------:R-:W-:Y:S01]  /*1b560*/  ULDC.64 UR42, c[0x0][0x198] ;  /* 0x00006600002a7ab9 */ /* 0x000fe20000000a00 */
[----:B------:R-:W-:Y:S01]  /*1b570*/  IMAD.MOV.U32 R24, RZ, RZ, RZ ;  /* 0x000000ffff187224 */ /* 0x000fe200078e00ff */
[----:B------:R-:W-:Y:S01]  /*1b580*/  ULOP3.LUT UR38, UR36, 0x2, URZ, 0xfc, !UPT ;  /* 0x0000000224267892 */ /* 0x000fe2000f8efc3f */
[----:B------:R-:W-:Y:S01]  /*1b590*/  IMAD.MOV.U32 R27, RZ, RZ, 0x1 ;  /* 0x00000001ff1b7424 */ /* 0x000fe200078e00ff */
[----:B------:R-:W-:Y:S01]  /*1b5a0*/  ULDC UR37, c[0x0][0xc] ;  /* 0x0000030000257ab9 */ /* 0x000fe20000000800 */
[----:B--2---:R-:W-:-:S06]  /*1b5b0*/  ULEA UR4, UR5, UR4, 0x18 ;  /* 0x0000000405047291 */ /* 0x004fcc000f8ec03f */
[----:B------:R-:W-:Y:S01]  /*1b5c0*/  IMAD.U32 R22, RZ, RZ, UR4 ;  /* 0x00000004ff167e24 */ /* 0x000fe2000f8e00ff */
[C---:B0-----:R-:W-:Y:S01]  /*1b5d0*/  LOP3.LUT R5, R6.reuse, 0x7f, RZ, 0xc0, !PT ;  /* 0x0000007f06057812 */ /* 0x041fe200078ec0ff */
[----:B-1----:R-:W-:-:S03]  /*1b5e0*/  IMAD.SHL.U32 R0, R6, 0x8, RZ ;  /* 0x0000000806007824 */ /* 0x002fc600078e00ff */
[C---:B------:R-:W-:Y:S01]  /*1b5f0*/  ISETP.NE.AND P1, PT, R5.reuse, RZ, PT ;  /* 0x000000ff0500720c */ /* 0x040fe20003f25270 */
[----:B------:R-:W-:Y:S01]  /*1b600*/  IMAD.SHL.U32 R4, R5, 0x8, RZ ;  /* 0x0000000805047824 */ /* 0x000fe200078e00ff */
[C---:B------:R-:W-:Y:S02]  /*1b610*/  LOP3.LUT R3, R0.reuse, 0x20, RZ, 0xc0, !PT ;  /* 0x0000002000037812 */ /* 0x040fe400078ec0ff */
[----:B------:R-:W-:Y:S02]  /*1b620*/  LOP3.LUT R2, R0, 0xd8, RZ, 0xc0, !PT ;  /* 0x000000d800027812 */ /* 0x000fe400078ec0ff */
[----:B------:R-:W-:Y:S02]  /*1b630*/  LOP3.LUT R3, R3, 0x300, R4, 0xf8, !PT ;  /* 0x0000030003037812 */ /* 0x000fe400078ef804 */
[----:B------:R-:W-:Y:S02]  /*1b640*/  LOP3.LUT R2, R2, 0x18, R6, 0x78, !PT ;  /* 0x0000001802027812 */ /* 0x000fe400078e7806 */
[----:B------:R-:W-:-:S02]  /*1b650*/  SHF.R.U32.HI R4, RZ, 0x2, R5 ;  /* 0x00000002ff047819 */ /* 0x000fc40000011605 */
[----:B------:R-:W-:Y:S02]  /*1b660*/  LOP3.LUT R3, R3, R2, RZ, 0xfc, !PT ;  /* 0x0000000203037212 */ /* 0x000fe400078efcff */
[----:B------:R-:W-:Y:S02]  /*1b670*/  LOP3.LUT P0, R2, R6, 0x1f, RZ, 0xc0, !PT ;  /* 0x0000001f06027812 */ /* 0x000fe4000780c0ff */
[----:B------:R-:W-:Y:S01]  /*1b680*/  @P1 LOP3.LUT R23, R23, 0x2, RZ, 0xfc, !PT ;  /* 0x0000000217171812 */ /* 0x000fe200078efcff */
[----:B------:R-:W-:Y:S01]  /*1b690*/  IMAD R3, R3, 0x2, R22 ;  /* 0x0000000203037824 */ /* 0x000fe200078e0216 */
[----:B------:R-:W-:Y:S01]  /*1b6a0*/  LOP3.LUT R0, R0, 0x18, RZ, 0xc0, !PT ;  /* 0x0000001800007812 */ /* 0x000fe200078ec0ff */
[----:B------:R0:W-:Y:S01]  /*1b6b0*/  STL [R1+0x8], R2 ;  /* 0x0000080201007387 */ /* 0x0001e20000100800 */
[----:B------:R-:W-:-:S03]  /*1b6c0*/  LOP3.LUT R23, R23, 0xfffffffe, RZ, 0xc0, !PT ;  /* 0xfffffffe17177812 */ /* 0x000fc600078ec0ff */
[----:B------:R1:W-:Y:S04]  /*1b6d0*/  STL [R1+0x24], RZ ;  /* 0x000024ff01007387 */ /* 0x0003e80000100800 */
[----:B------:R-:W-:Y:S01]  /*1b6e0*/  @P0 LOP3.LUT R23, R23, 0x1, RZ, 0xfc, !PT ;  /* 0x0000000117170812 */ /* 0x000fe200078efcff */
[----:B0-----:R-:W-:Y:S01]  /*1b6f0*/  IMAD.SHL.U32 R2, R6, 0x20, RZ ;  /* 0x0000002006027824 */ /* 0x001fe200078e00ff */
[----:B------:R-:W-:Y:S01]  /*1b700*/  ISETP.NE.OR P0, PT, R5, RZ, !P0 ;  /* 0x000000ff0500720c */ /* 0x000fe20004705670 */
[----:B------:R-:W-:Y:S01]  /*1b710*/  IMAD.MOV.U32 R6, RZ, RZ, 0x1 ;  /* 0x00000001ff067424 */ /* 0x000fe200078e00ff */
[----:B------:R-:W-:Y:S02]  /*1b720*/  LOP3.LUT R23, R23, 0xfffffff7, RZ, 0xc0, !PT ;  /* 0xfffffff717177812 */ /* 0x000fe400078ec0ff */
[----:B------:R-:W-:-:S02]  /*1b730*/  LOP3.LUT R2, R4, 0x60, R2, 0xf8, !PT ;  /* 0x0000006004027812 */ /* 0x000fc400078ef802 */
[----:B------:R1:W-:Y:S01]  /*1b740*/  STL [R1], R6 ;  /* 0x0000000601007387 */ /* 0x0003e20000100800 */
[C---:B------:R-:W-:Y:S02]  /*1b750*/  LOP3.LUT R2, R0.reuse, 0x20, RZ, 0xfc, !PT ;  /* 0x0000002000027812 */ /* 0x040fe400078efcff */
[----:B------:R-:W-:Y:S01]  /*1b760*/  LOP3.LUT R0, R0, 0x40, RZ, 0xfc, !PT ;  /* 0x0000004000007812 */ /* 0x000fe200078efcff */
[----:B------:R1:W-:Y:S03]  /*1b770*/  STL [R1+0x10], R3 ;  /* 0x0000100301007387 */ /* 0x0003e60000100800 */
[----:B------:R-:W-:-:S07]  /*1b780*/  @P0 LOP3.LUT R23, R23, 0x8, RZ, 0xfc, !PT ;  /* 0x0000000817170812 */ /* 0x000fce00078efcff */
.L_x_11669:
[----:B0-----:R-:W0:Y:S01]  /*1b790*/  LDC.64 R8, c[0x0][0xa00] ;  /* 0x00028000ff087b82 */ /* 0x001e220000000a00 */
[----:B------:R-:W-:Y:S05]  /*1b7a0*/  YIELD ;  /* 0x0000000000007946 */ /* 0x000fea0003800000 */
[----:B------:R-:W-:Y:S01]  /*1b7b0*/  ULDC.64 UR4, c[0x0][0xa28] ;  /* 0x00028a0000047ab9 */ /* 0x000fe20000000a00 */
[----:B-1----:R-:W-:Y:S02]  /*1b7c0*/  CS2R R6, SRZ ;  /* 0x0000000000067805 */ /* 0x002fe4000001ff00 */
[----:B------:R-:W-:Y:S01]  /*1b7d0*/  ISETP.NE.U32.AND P0, PT, RZ, UR4, PT ;  /* 0x00000004ff007c0c */ /* 0x000fe2000bf05070 */
[----:B------:R-:W-:Y:S01]  /*1b7e0*/  ULDC.64 UR8, c[0x0][0xa18] ;  /* 0x0002860000087ab9 */ /* 0x000fe20000000a00 */
[----:B------:R-:W1:Y:S01]  /*1b7f0*/  LDC.64 R4, c[0x0][0xa08] ;  /* 0x00028200ff047b82 */ /* 0x000e620000000a00 */
[----:B------:R-:W-:Y:S01]  /*1b800*/  ULDC.64 UR6, c[0x0][0xa08] ;  /* 0x0002820000067ab9 */ /* 0x000fe20000000a00 */
[----:B------:R-:W-:Y:S01]  /*1b810*/  ISETP.NE.AND.EX P0, PT, RZ, UR5, PT, P0 ;  /* 0x00000005ff007c0c */ /* 0x000fe2000bf05300 */
[----:B------:R-:W-:-:S02]  /*1b820*/  ULDC.64 UR4, c[0x0][0xa00] ;  /* 0x0002800000047ab9 */ /* 0x000fc40000000a00 */
[----:B------:R-:W-:-:S04]  /*1b830*/  ISETP.NE.U32.AND P1, PT, RZ, UR4, PT ;  /* 0x00000004ff007c0c */ /* 0x000fc8000bf25070 */
[----:B------:R-:W-:Y:S01]  /*1b840*/  ISETP.NE.AND.EX P1, PT, RZ, UR5, PT, P1 ;  /* 0x00000005ff007c0c */ /* 0x000fe2000bf25310 */
[----:B------:R-:W-:Y:S01]  /*1b850*/  ULDC.64 UR4, c[0x0][0xa10] ;  /* 0x0002840000047ab9 */ /* 0x000fe20000000a00 */
[----:B0-----:R-:W-:-:S04]  /*1b860*/  IMAD.WIDE R8, R19, 0x4, R8 ;  /* 0x0000000413087825 */ /* 0x001fc800078e0208 */
[----:B------:R-:W0:Y:S07]  /*1b870*/  @P0 LDC.64 R2, c[0x0][0xa28] ;  /* 0x00028a00ff020b82 */ /* 0x000e2e0000000a00 */
[----:B--2---:R-:W2:Y:S01]  /*1b880*/  @P1 LDG.E R6, desc[UR40][R8.64] ;  /* 0x0000002808061981 */ /* 0x004ea2000c1e1900 */
[----:B------:R-:W-:-:S04]  /*1b890*/  ISETP.NE.U32.AND P3, PT, RZ, UR8, PT ;  /* 0x00000008ff007c0c */ /* 0x000fc8000bf65070 */
[----:B------:R-:W-:Y:S01]  /*1b8a0*/  ISETP.NE.AND.EX P3, PT, RZ, UR9, PT, P3 ;  /* 0x00000009ff007c0c */ /* 0x000fe2000bf65330 */
[----:B0-----:R-:W-:-:S12]  /*1b8b0*/  @P0 IMAD.WIDE R2, R19, 0x4, R2 ;  /* 0x0000000413020825 */ /* 0x001fd800078e0202 */
[----:B------:R-:W0:Y:S01]  /*1b8c0*/  @P3 LDC.64 R10, c[0x0][0xa18] ;  /* 0x00028600ff0a3b82 */ /* 0x000e220000000a00 */
[----:B------:R3:W5:Y:S01]  /*1b8d0*/  @P0 LDG.E R7, desc[UR40][R2.64] ;  /* 0x0000002802070981 */ /* 0x000762000c1e1900 */
[----:B------:R-:W-:Y:S01]  /*1b8e0*/  ISETP.NE.U32.AND P2, PT, RZ, UR6, PT ;  /* 0x00000006ff007c0c */ /* 0x000fe2000bf45070 */
[----:B------:R-:W-:Y:S01]  /*1b8f0*/  IMAD.MOV.U32 R28, RZ, RZ, RZ ;  /* 0x000000ffff1c7224 */ /* 0x000fe200078e00ff */
[----:B------:R-:W-:Y:S01]  /*1b900*/  ISETP.NE.U32.AND P0, PT, RZ, UR4, PT ;  /* 0x00000004ff007c0c */ /* 0x000fe2000bf05070 */
[----:B------:R-:W-:Y:S02]  /*1b910*/  IMAD.MOV.U32 R0, RZ, RZ, RZ ;  /* 0x000000ffff007224 */ /* 0x000fe400078e00ff */
[----:B-1----:R-:W-:Y:S01]  /*1b920*/  IMAD.WIDE R4, R19, 0x4, R4 ;  /* 0x0000000413047825 */ /* 0x002fe200078e0204 */
[----:B---3--:R-:W1:Y:S01]  /*1b930*/  LDC.64 R2, c[0x0][0xa10] ;  /* 0x00028400ff027b82 */ /* 0x008e620000000a00 */
[----:B------:R-:W-:Y:S01]  /*1b940*/  ULDC UR4, c[0x0][0x288] ;  /* 0x0000a20000047ab9 */ /* 0x000fe20000000800 */
[----:B------:R-:W-:-:S02]  /*1b950*/  ISETP.NE.AND.EX P2, PT, RZ, UR7, PT, P2 ;  /* 0x00000007ff007c0c */ /* 0x000fc4000bf45320 */
        /* <DEDUP_REMOVED lines=26> */
.L_x_11506:
[----:B------:R-:W-:Y:S01]  /*1bb00*/  ULDC.64 UR4, c[0x0][0xa20] ;  /* 0x0002880000047ab9 */ /* 0x000fe20000000a00 */
[----:B-----5:R-:W-:Y:S01]  /*1bb10*/  IMAD.IADD R28, R28, 0x1, R7 ;  /* 0x000000011c1c7824 */ /* 0x020fe200078e0207 */
[----:B------:R-:W-:-:S04]  /*1bb20*/  ISETP.NE.U32.AND P1, PT, RZ, UR4, PT ;  /* 0x00000004ff007c0c */ /* 0x000fc8000bf25070 */
[----:B------:R-:W-:-:S13]  /*1bb30*/  ISETP.NE.AND.EX P1, PT, RZ, UR5, PT, P1 ;  /* 0x00000005ff007c0c */ /* 0x000fda000bf25310 */
[----:B------:R-:W-:Y:S05]  /*1bb40*/  @!P1 BRA `(.L_x_11507) ;  /* 0x0000000000109947 */ /* 0x000fea0003800000 */
[----:B------:R-:W1:Y:S02]  /*1bb50*/  LDC.64 R4, c[0x0][0xa20] ;  /* 0x00028800ff047b82 */ /* 0x000e640000000a00 */
[----:B-1----:R-:W-:-:S05]  /*1bb60*/  IMAD.WIDE R4, R19, 0x4, R4 ;  /* 0x0000000413047825 */ /* 0x002fca00078e0204 */
[----:B------:R1:W5:Y:S01]  /*1bb70*/  LDG.E R10, desc[UR40][R4.64] ;  /* 0x00000028040a7981 */ /* 0x000362000c1e1900 */
[----:B------:R-:W-:Y:S05]  /*1bb80*/  BRA `(.L_x_11508) ;  /* 0x0000000000107947 */ /* 0x000fea0003800000 */
.L_x_11507:
[----:B------:R-:W-:Y:S05]  /*1bb90*/  @!P2 BRA `(.L_x_11508) ;  /* 0x00000000000ca947 */ /* 0x000fea0003800000 */
[----:B------:R-:W2:Y:S04]  /*1bba0*/  LDG.E R10, desc[UR40][R4.64] ;  /* 0x00000028040a7981 */ /* 0x000ea8000c1e1900 */
[----:B------:R-:W2:Y:S02]  /*1bbb0*/  LDG.E R4, desc[UR40][R4.64+0x4] ;  /* 0x0000042804047981 */ /* 0x000ea4000c1e1900 */
[----:B--2---:R-:W-:-:S07]  /*1bbc0*/  IMAD.IADD R10, R4, 0x1, -R10 ;  /* 0x00000001040a7824 */ /* 0x004fce00078e0a0a */
.L_x_11508:
[----:B-1----:R-:W2:Y:S04]  /*1bbd0*/  @P0 LDG.E R4, desc[UR40][R2.64] ;  /* 0x0000002802040981 */ /* 0x002ea8000c1e1900 */
[----:B------:R1:W2:Y:S01]  /*1bbe0*/  @P0 LDG.E R5, desc[UR40][R2.64+0x4] ;  /* 0x0000042802050981 */ /* 0x0002a2000c1e1900 */
[----:B------:R-:W-:Y:S02]  /*1bbf0*/  IMAD R13, R17, 0xc0, RZ ;  /* 0x000000c0110d7824 */ /* 0x000fe400078e02ff */
[----:B-----5:R-:W-:Y:S02]  /*1bc00*/  IMAD.IADD R7, R10, 0x1, -R7 ;  /* 0x000000010a077824 */ /* 0x020fe400078e0a07 */
[----:B------:R-:W-:Y:S01]  /*1bc10*/  VIADD R10, R13, 0xbf ;  /* 0x000000bf0d0a7836 */ /* 0x000fe20000000000 */
[----:B------:R3:W-:Y:S01]  /*1bc20*/  STL [R1+0x14], R13 ;  /* 0x0000140d01007387 */ /* 0x0007e20000100800 */
[----:B-1----:R-:W1:Y:S02]  /*1bc30*/  LDC R2, c[0x0][0x448] ;  /* 0x00011200ff027b82 */ /* 0x002e640000000800 */
[----:B-1----:R-:W-:-:S13]  /*1bc40*/  ISETP.NE.AND P1, PT, R2, 0x1, PT ;  /* 0x000000010200780c */ /* 0x002fda0003f25270 */
[----:B------:R-:W1:Y:S08]  /*1bc50*/  @P1 LDC R3, c[0x0][0x44c] ;  /* 0x00011300ff031b82 */ /* 0x000e700000000800 */
[----:B------:R-:W4:Y:S01]  /*1bc60*/  @P1 LDC R2, c[0x0][0x450] ;  /* 0x00011400ff021b82 */ /* 0x000f220000000800 */
[----:B-1----:R-:W-:-:S05]  /*1bc70*/  @P1 IMAD.HI.U32 R3, R10, R3, RZ ;  /* 0x000000030a031227 */ /* 0x002fca00078e00ff */
[----:B----4-:R-:W-:Y:S01]  /*1bc80*/  @P1 SHF.R.U32.HI R10, RZ, R2, R3 ;  /* 0x00000002ff0a1219 */ /* 0x010fe20000011603 */
[----:B--2---:R-:W-:-:S04]  /*1bc90*/  @P0 IMAD.IADD R6, R5, 0x1, -R4 ;  /* 0x0000000105060824 */ /* 0x004fc800078e0a04 */
[----:B------:R-:W-:-:S04]  /*1bca0*/  IMAD.IADD R9, R7, 0x1, R6 ;  /* 0x0000000107097824 */ /* 0x000fc800078e0206 */
        /* <DEDUP_REMOVED lines=21> */
.L_x_11511:
[----:B------:R-:W-:-:S13]  /*1be00*/  ISETP.NE.AND P3, PT, R3, 0x1, PT ;  /* 0x000000010300780c */ /* 0x000fda0003f65270 */
[----:B------:R-:W1:Y:S02]  /*1be10*/  @P3 LDC.64 R4, c[0x0][0x9e8] ;  /* 0x00027a00ff043b82 */ /* 0x000e640000000a00 */
[----:B-1----:R-:W-:-:S05]  /*1be20*/  @P3 IMAD.HI.U32 R4, R11, R4, RZ ;  /* 0x000000040b043227 */ /* 0x002fca00078e00ff */
[----:B------:R-:W-:-:S07]  /*1be30*/  @P3 SHF.R.U32.HI R11, RZ, R5, R4 ;  /* 0x00000005ff0b3219 */ /* 0x000fce0000011604 */
.L_x_11512:
[----:B------:R-:W-:Y:S05]  /*1be40*/  BSYNC B0 ;  /* 0x0000000000007941 */ /* 0x000fea0003800000 */
.L_x_11510:
[----:B------:R-:W-:-:S05]  /*1be50*/  IMAD R11, R11, R3, R3 ;  /* 0x000000030b0b7224 */ /* 0x000fca00078e0203 */
[----:B------:R-:W-:-:S07]  /*1be60*/  VIMNMX R2, R2, R11, PT ;  /* 0x0000000b02027248 */ /* 0x000fce0003fe0100 */
.L_x_11509:
        /* <DEDUP_REMOVED lines=20> */
.L_x_11515:
[----:B------:R-:W-:-:S13]  /*1bfb0*/  ISETP.NE.AND P1, PT, R3, 0x1, PT ;  /* 0x000000010300780c */ /* 0x000fda0003f25270 */
[----:B------:R-:W1:Y:S02]  /*1bfc0*/  @P1 LDC.64 R4, c[0x0][0x9e8] ;  /* 0x00027a00ff041b82 */ /* 0x000e640000000a00 */
[----:B-1----:R-:W-:-:S05]  /*1bfd0*/  @P1 IMAD.HI.U32 R4, R11, R4, RZ ;  /* 0x000000040b041227 */ /* 0x002fca00078e00ff */
[----:B------:R-:W-:-:S07]  /*1bfe0*/  @P1 SHF.R.U32.HI R11, RZ, R5, R4 ;  /* 0x00000005ff0b1219 */ /* 0x000fce0000011604 */
.L_x_11516:
[----:B------:R-:W-:Y:S05]  /*1bff0*/  BSYNC B0 ;  /* 0x0000000000007941 */ /* 0x000fea0003800000 */
.L_x_11514:
[----:B------:R-:W-:-:S05]  /*1c000*/  IMAD R3, R11, R3, RZ ;  /* 0x000000030b037224 */ /* 0x000fca00078e02ff */
[----:B------:R-:W-:-:S07]  /*1c010*/  VIMNMX R10, R10, R3, !PT ;  /* 0x000000030a0a7248 */ /* 0x000fce0007fe0100 */
.L_x_11513:
[----:B------:R-:W-:Y:S01]  /*1c020*/  VIADD R2, R2, 0x7f ;  /* 0x0000007f02027836 */ /* 0x000fe20000000000 */
[----:B------:R-:W-:Y:S01]  /*1c030*/  BSSY B0, `(.L_x_11517) ;  /* 0x0000155000007945 */ /* 0x000fe20003800000 */
[----:B------:R-:W-:-:S03]  /*1c040*/  PLOP3.LUT P5, PT, PT, PT, PT, 0x80, 0x0 ;  /* 0x000000000000781c */ /* 0x000fc60003faf070 */
[----:B------:R-:W-:-:S04]  /*1c050*/  SHF.R.S32.HI R3, RZ, 0x1f, R2 ;  /* 0x0000001fff037819 */ /* 0x000fc80000011402 */
[----:B------:R-:W-:Y:S02]  /*1c060*/  LEA.HI R3, R3, R2, RZ, 0x7 ;  /* 0x0000000203037211 */ /* 0x000fe400078f38ff */
[----:B------:R-:W-:Y:S02]  /*1c070*/  SHF.R.S32.HI R2, RZ, 0x1f, R10 ;  /* 0x0000001fff027819 */ /* 0x000fe4000001140a */
[----:B------:R-:W-:Y:S02]  /*1c080*/  SHF.R.S32.HI R3, RZ, 0x7, R3 ;  /* 0x00000007ff037819 */ /* 0x000fe40000011403 */
[----:B------:R-:W-:Y:S02]  /*1c090*/  LEA.HI R2, R2, R10, RZ, 0x7 ;  /* 0x0000000a02027211 */ /* 0x000fe400078f38ff */
[----:B------:R-:W-:Y:S02]  /*1c0a0*/  VIMNMX R3, R17, R3, PT ;  /* 0x0000000311037248 */ /* 0x000fe40003fe0100 */
[----:B------:R-:W-:-:S03]  /*1c0b0*/  SHF.R.S32.HI R2, RZ, 0x7, R2 ;  /* 0x00000007ff027819 */ /* 0x000fc60000011402 */
[----:B------:R-:W-:Y:S01]  /*1c0c0*/  IMAD R3, R3, 0x80, -R7 ;  /* 0x0000008003037824 */ /* 0x000fe200078e0a07 */
[----:B------:R-:W-:-:S04]  /*1c0d0*/  VIMNMX R2, RZ, R2, !PT ;  /* 0x00000002ff027248 */ /* 0x000fc80007fe0100 */
[----:B------:R-:W-:Y:S01]  /*1c0e0*/  VIMNMX R3, R3, R6, PT ;  /* 0x0000000603037248 */ /* 0x000fe20003fe0100 */
[----:B------:R-:W-:-:S05]  /*1c0f0*/  IMAD R2, R2, 0x80, -R7 ;  /* 0x0000008002027824 */ /* 0x000fca00078e0a07 */
[----:B------:R-:W-:-:S04]  /*1c100*/  VIMNMX R5, RZ, R2, !PT ;  /* 0x00000002ff057248 */ /* 0x000fc80007fe0100 */
        /* <DEDUP_REMOVED lines=16> */
.L_x_11710:
[----:B--2---:R-:W-:Y:S02]  /*1c210*/  ISETP.NE.AND P0, PT, R14, RZ, PT ;  /* 0x000000ff0e00720c */ /* 0x004fe40003f05270 */
[----:B------:R-:W-:-:S11]  /*1c220*/  PLOP3.LUT P2, PT, PT, PT, PT, 0x8, 0x0 ;  /* 0x000000000000781c */ /* 0x000fd60003f4e170 */
[----:B------:R-:W-:Y:S05]  /*1c230*/  @P0 BRA `(.L_x_11520) ;  /* 0x00000000000c0947 */ /* 0x000fea0003800000 */
[----:B------:R-:W-:-:S03]  /*1c240*/  UMOV UR4, 0xffffffff ;  /* 0xffffffff00047882 */ /* 0x000fc60000000000 */
[----:B------:R-:W-:Y:S05]  /*1c250*/  BRA.DIV UR4, `(.L_x_11521) ;  /* 0x00000076040c7947 */ /* 0x000fea000b800000 */
[----:B------:R-:W-:-:S13]  /*1c260*/  ELECT P2, URZ, PT ;  /* 0x00000000003f782f */ /* 0x000fda0003840000 */
.L_x_11520:
[----:B-1----:R-:W2:Y:S01]  /*1c270*/  LDL R3, [R1+0x24] ;  /* 0x0000240001037983 */ /* 0x002ea20000100800 */
[----:B------:R-:W-:Y:S01]  /*1c280*/  BSSY B1, `(.L_x_11522) ;  /* 0x0000008000017945 */ /* 0x000fe20003800000 */
[----:B--2---:R-:W-:-:S05]  /*1c290*/  VIADD R3, R3, 0x1 ;  /* 0x0000000103037836 */ /* 0x004fca0000000000 */
[----:B------:R-:W-:-:S04]  /*1c2a0*/  LEA.HI R6, R3, R3, RZ, 0x1 ;  /* 0x0000000303067211 */ /* 0x000fc800078f08ff */
[----:B------:R-:W-:-:S05]  /*1c2b0*/  LOP3.LUT R6, R6, 0xfffffffe, RZ, 0xc0, !PT ;  /* 0xfffffffe06067812 */ /* 0x000fca00078ec0ff */
[----:B------:R-:W-:-:S05]  /*1c2c0*/  IMAD.IADD R3, R3, 0x1, -R6 ;  /* 0x0000000103037824 */ /* 0x000fca00078e0a06 */
[----:B------:R-:W-:-:S04]  /*1c2d0*/  SHF.L.U32 R3, R3, 0x1f, RZ ;  /* 0x0000001f03037819 */ /* 0x000fc800000006ff */
[----:B------:R-:W1:Y:S02]  /*1c2e0*/  SYNCS.PHASECHK.TRANS64.TRYWAIT P0, [R22+URZ+0x2d820], R3 ;  /* 0x02d82003160075a7 */ /* 0x000e64000800017f */
[----:B-1----:R-:W-:Y:S05]  /*1c2f0*/  @!P0 BRA `(.L_x_11523) ;  /* 0x0000007400088947 */ /* 0x002fea0003800000 */
.L_x_11713:
[----:B------:R-:W-:Y:S05]  /*1c300*/  BSYNC B1 ;  /* 0x0000000000017941 */ /* 0x000fea0003800000 */
.L_x_11522:
[----:B------:R-:W-:Y:S04]  /*1c310*/  BSSY B1, `(.L_x_11524) ;  /* 0x0000088000017945 */ /* 0x000fe80003800000 */
[----:B------:R-:W-:Y:S05]  /*1c320*/  @!P2 BRA `(.L_x_11525) ;  /* 0x000000080018a947 */ /* 0x000fea0003800000 */
[----:B------:R-:W2:Y:S01]  /*1c330*/  LDL R7, [R1] ;  /* 0x0000000001077983 */ /* 0x000ea20000100800 */
        /* <DEDUP_REMOVED lines=8> */
.L_x_11714:
[----:B------:R-:W-:Y:S05]  /*1c3c0*/  BSYNC B2 ;  /* 0x0000000000027941 */ /* 0x000fea0003800000 */
.L_x_11526:
[----:B------:R-:W-:Y:S04]  /*1c3d0*/  BSSY B2, `(.L_x_11528) ;  /* 0x0000007000027945 */ /* 0x000fe80003800000 */
[----:B------:R-:W-:Y:S05]  /*1c3e0*/  @P4 BRA `(.L_x_11529) ;  /* 0x0000000000144947 */ /* 0x000fea0003800000 */
[----:B------:R-:W-:Y:S01]  /*1c3f0*/  LOP3.LUT P0, RZ, R23, 0x1, RZ, 0xc0, !PT ;  /* 0x0000000117ff7812 */ /* 0x000fe2000780c0ff */
[----:B-1----:R-:W-:-:S04]  /*1c400*/  IMAD.MOV.U32 R3, RZ, RZ, 0x6000 ;  /* 0x00006000ff037424 */ /* 0x002fc800078e00ff */
[----:B------:R3:W-:Y:S08]  /*1c410*/  SYNCS.ARRIVE.TRANS64 RZ, [R11+URZ+0x2d890], R3 ;  /* 0x02d890030bff79a7 */ /* 0x0007f0000800003f */
[----:B------:R-:W-:Y:S05]  /*1c420*/  @!P0 BRA `(.L_x_11529) ;  /* 0x0000000000048947 */ /* 0x000fea0003800000 */
[----:B------:R-:W-:Y:S01]  /*1c430*/  BPT.TRAP 0x1 ;  /* 0x000000040000795c */ /* 0x000fe20000300000 */
.L_x_11529:
[----:B------:R-:W-:Y:S05]  /*1c440*/  BSYNC B2 ;  /* 0x0000000000027941 */ /* 0x000fea0003800000 */
.L_x_11528:
        /* <DEDUP_REMOVED lines=8> */
[----:B-1-3--:R-:W-:Y:S01]  /*1c4d0*/  VIADD R3, R11, 0x2d890 ;  /* 0x0002d8900b037836 */ /* 0x00afe20000000000 */
[----:B------:R-:W-:Y:S01]  /*1c4e0*/  UMOV UR6, 0x0 ;  /* 0x0000000000067882 */ /* 0x000fe20000000000 */
[----:B0-----:R-:W-:Y:S01]  /*1c4f0*/  VIADD R12, R7, 0x15400 ;  /* 0x00015400070c7836 */ /* 0x001fe20000000000 */
[----:B------:R-:W-:-:S09]  /*1c500*/  UMOV UR7, 0x12f00000 ;  /* 0x12f0000000077882 */ /* 0x000fd20000000000 */
.L_x_11530:
        /* <DEDUP_REMOVED lines=16> */
.L_x_11531:
        /* <DEDUP_REMOVED lines=16> */
.L_x_11532:
        /* <DEDUP_REMOVED lines=13> */
.L_x_11715:
[----:B------:R-:W-:Y:S05]  /*1c7e0*/  BSYNC B2 ;  /* 0x0000000000027941 */ /* 0x000fea0003800000 */
.L_x_11533:
[----:B------:R-:W-:Y:S01]  /*1c7f0*/  BSSY B2, `(.L_x_11535) ;  /* 0x0000009000027945 */ /* 0x000fe20003800000 */
[----:B------:R-:W-:Y:S02]  /*1c800*/  IMAD.MOV.U32 R12, RZ, RZ, 0x0 ;  /* 0x00000000ff0c7424 */ /* 0x000fe400078e00ff */
[----:B------:R-:W-:Y:S01]  /*1c810*/  IMAD.MOV.U32 R13, RZ, RZ, 0x12f00000 ;  /* 0x12f00000ff0d7424 */ /* 0x000fe200078e00ff */
[----:B------:R-:W-:Y:S06]  /*1c820*/  @P4 BRA `(.L_x_11536) ;  /* 0x0000000000144947 */ /* 0x000fec0003800000 */
[----:B------:R-:W-:Y:S01]  /*1c830*/  LOP3.LUT P0, RZ, R23, 0x1, RZ, 0xc0, !PT ;  /* 0x0000000117ff7812 */ /* 0x000fe2000780c0ff */
[----:B------:R-:W-:-:S04]  /*1c840*/  IMAD.MOV.U32 R3, RZ, RZ, 0x6000 ;  /* 0x00006000ff037424 */ /* 0x000fc800078e00ff */
[----:B------:R1:W-:Y:S08]  /*1c850*/  SYNCS.ARRIVE.TRANS64 RZ, [R11+URZ+0x2d8b0], R3 ;  /* 0x02d8b0030bff79a7 */ /* 0x0003f0000800003f */
[----:B------:R-:W-:Y:S05]  /*1c860*/  @!P0 BRA `(.L_x_11536) ;  /* 0x0000000000048947 */ /* 0x000fea0003800000 */
[----:B------:R-:W-:Y:S01]  /*1c870*/  BPT.TRAP 0x1 ;  /* 0x000000040000795c */ /* 0x000fe20000300000 */
.L_x_11536:
[----:B------:R-:W-:Y:S05]  /*1c880*/  BSYNC B2 ;  /* 0x0000000000027941 */ /* 0x000fea0003800000 */
.L_x_11535:
        /* <DEDUP_REMOVED lines=8> */
.L_x_11537:
        /* <DEDUP_REMOVED lines=15> */
.L_x_11538:
        /* <DEDUP_REMOVED lines=15> */
.L_x_11539:
        /* <DEDUP_REMOVED lines=10> */
.L_x_11525:
[----:B------:R-:W-:Y:S05]  /*1cb90*/  BSYNC B1 ;  /* 0x0000000000017941 */ /* 0x000fea0003800000 */
.L_x_11524:
[----:B------:R-:W2:Y:S01]  /*1cba0*/  LDL.LU R10, [R1] ;  /* 0x00000000010a7983 */ /* 0x000ea20000300800 */
[----:B------:R-:W-:Y:S01]  /*1cbb0*/  VIADD R29, R29, 0x1 ;  /* 0x000000011d1d7836 */ /* 0x000fe20000000000 */
[----:B------:R-:W-:Y:S01]  /*1cbc0*/  PLOP3.LUT P5, PT, PT, PT, PT, 0x8, 0x0 ;  /* 0x000000000000781c */ /* 0x000fe20003fae170 */
[----:B------:R-:W-:-:S03]  /*1cbd0*/  VIADD R7, R2, 0xfffffffe ;  /* 0xfffffffe02077836 */ /* 0x000fc60000000000 */
[----:B------:R-:W-:-:S04]  /*1cbe0*/  ISETP.NE.AND P0, PT, R29, 0x2, PT ;  /* 0x000000021d00780c */ /* 0x000fc80003f05270 */
[----:B-1----:R-:W-:Y:S02]  /*1cbf0*/  SEL R3, RZ, 0x1, P0 ;  /* 0x00000001ff037807 */ /* 0x002fe40000000000 */
[----:B------:R-:W-:Y:S02]  /*1cc00*/  SEL R29, R29, RZ, P0 ;  /* 0x000000ff1d1d7207 */ /* 0x000fe40000000000 */
[----:B------:R-:W-:Y:S02]  /*1cc10*/  ISETP.GE.AND P0, PT, R7, R5, PT ;  /* 0x000000050700720c */ /* 0x000fe40003f06270 */
[----:B--2---:R-:W-:-:S05]  /*1cc20*/  LOP3.LUT R10, R10, R3, RZ, 0x3c, !PT ;  /* 0x000000030a0a7212 */ /* 0x004fca00078e3cff */
[----:B------:R1:W-:Y:S06]  /*1cc30*/  STL [R1], R10 ;  /* 0x0000000a01007387 */ /* 0x0003ec0000100800 */
[----:B------:R-:W-:Y:S05]  /*1cc40*/  @!P0 BRA `(.L_x_11518) ;  /* 0x00000008004c8947 */ /* 0x000fea0003800000 */
.L_x_11556:
[----:B------:R-:W-:Y:S05]  /*1cc50*/  YIELD ;  /* 0x0000000000007946 */ /* 0x000fea0003800000 */
[----:B------:R-:W-:Y:S04]  /*1cc60*/  BSSY B1, `(.L_x_11540) ;  /* 0x0000087000017945 */ /* 0x000fe80003800000 */
[----:B--2---:R-:W-:Y:S05]  /*1cc70*/  @!P2 BRA `(.L_x_11541) ;  /* 0x000000080014a947 */ /* 0x004fea0003800000 */
        /* <DEDUP_REMOVED lines=9> */
.L_x_11716:
[----:B------:R-:W-:Y:S05]  /*1cd10*/  BSYNC B2 ;  /* 0x0000000000027941 */ /* 0x000fea0003800000 */
.L_x_11542:
[----:B------:R-:W-:Y:S04]  /*1cd20*/  BSSY B2, `(.L_x_11544) ;  /* 0x0000007000027945 */ /* 0x000fe80003800000 */
[----:B------:R-:W-:Y:S05]  /*1cd30*/  @P1 BRA `(.L_x_11545) ;  /* 0x0000000000141947 */ /* 0x000fea0003800000 */
[----:B------:R-:W-:Y:S01]  /*1cd40*/  LOP3.LUT P0, RZ, R23, 0x1, RZ, 0xc0, !PT ;  /* 0x0000000117ff7812 */ /* 0x000fe2000780c0ff */
[----:B------:R-:W-:-:S04]  /*1cd50*/  IMAD.MOV.U32 R2, RZ, RZ, 0x6000 ;  /* 0x00006000ff027424 */ /* 0x000fc800078e00ff */
[----:B------:R3:W-:Y:S08]  /*1cd60*/  SYNCS.ARRIVE.TRANS64 RZ, [R6+URZ+0x2d890], R2 ;  /* 0x02d8900206ff79a7 */ /* 0x0007f0000800003f */
[----:B------:R-:W-:Y:S05]  /*1cd70*/  @!P0 BRA `(.L_x_11545) ;  /* 0x0000000000048947 */ /* 0x000fea0003800000 */
[----:B------:R-:W-:Y:S01]  /*1cd80*/  BPT.TRAP 0x1 ;  /* 0x000000040000795c */ /* 0x000fe20000300000 */
.L_x_11545:
[----:B------:R-:W-:Y:S05]  /*1cd90*/  BSYNC B2 ;  /* 0x0000000000027941 */ /* 0x000fea0003800000 */
.L_x_11544:
[----:B------:R-:W-:Y:S01]  /*1cda0*/  IMAD.MOV.U32 R13, RZ, RZ, RZ ;  /* 0x000000ffff0d7224 */ /* 0x000fe200078e00ff */
[----:B------:R-:W-:Y:S01]  /*1cdb0*/  UIADD3 UR4, UP0, UR42, 0x570, URZ ;  /* 0x000005702a047890 */ /* 0x000fe2000ff1e03f */
[----:B-1----:R-:W-:Y:S01]  /*1cdc0*/  IMAD R10, R29, 0x6000, R22 ;  /* 0x000060001d0a7824 */ /* 0x002fe200078e0216 */
[----:B------:R-:W-:Y:S01]  /*1cdd0*/  PLOP3.LUT P0, PT, PT, PT, PT, 0x80, 0x0 ;  /* 0x000000000000781c */ /* 0x000fe20003f0f070 */
[----:B------:R-:W-:Y:S01]  /*1cde0*/  IMAD R11, R7, 0x80, R0 ;  /* 0x00000080070b7824 */ /* 0x000fe200078e0200 */
[----:B------:R-:W-:Y:S01]  /*1cdf0*/  R2UR UR10, R13 ;  /* 0x000000000d0a72ca */ /* 0x000fe200000e0000 */
[----:B---3--:R-:W-:Y:S01]  /*1ce00*/  VIADD R2, R6, 0x2d890 ;  /* 0x0002d89006027836 */ /* 0x008fe20000000000 */
[----:B------:R-:W-:Y:S01]  /*1ce10*/  UIADD3.X UR5, URZ, UR43, URZ, UP0, !UPT ;  /* 0x0000002b3f057290 */ /* 0x000fe200087fe43f */
[----:B0-----:R-:W-:Y:S01]  /*1ce20*/  VIADD R12, R10, 0x15400 ;  /* 0x000154000a0c7836 */ /* 0x001fe20000000000 */
[----:B------:R-:W-:Y:S01]  /*1ce30*/  UMOV UR6, 0x0 ;  /* 0x0000000000067882 */ /* 0x000fe20000000000 */
[----:B------:R-:W-:-:S10]  /*1ce40*/  UMOV UR7, 0x12f00000 ;  /* 0x12f0000000077882 */ /* 0x000fd40000000000 */
.L_x_11546:
        /* <DEDUP_REMOVED lines=16> */
.L_x_11547:
        /* <DEDUP_REMOVED lines=16> */
.L_x_11548:
        /* <DEDUP_REMOVED lines=13> */
.L_x_11717:
[----:B------:R-:W-:Y:S05]  /*1d120*/  BSYNC B2 ;  /* 0x0000000000027941 */ /* 0x000fea0003800000 */
.L_x_11549:
[----:B------:R-:W-:Y:S01]  /*1d130*/  BSSY B2, `(.L_x_11551) ;  /* 0x0000009000027945 */ /* 0x000fe20003800000 */
[----:B------:R-:W-:Y:S02]  /*1d140*/  IMAD.MOV.U32 R2, RZ, RZ, 0x0 ;  /* 0x00000000ff027424 */ /* 0x000fe400078e00ff */
[----:B0-2---:R-:W-:Y:S01]  /*1d150*/  IMAD.MOV.U32 R3, RZ, RZ, 0x12f00000 ;  /* 0x12f00000ff037424 */ /* 0x005fe200078e00ff */
[----:B------:R-:W-:Y:S06]  /*1d160*/  @P1 BRA `(.L_x_11552) ;  /* 0x0000000000141947 */ /* 0x000fec0003800000 */
[----:B------:R-:W-:Y:S01]  /*1d170*/  LOP3.LUT P0, RZ, R23, 0x1, RZ, 0xc0, !PT ;  /* 0x0000000117ff7812 */ /* 0x000fe2000780c0ff */
[----:B------:R-:W-:-:S04]  /*1d180*/  IMAD.MOV.U32 R12, RZ, RZ, 0x6000 ;  /* 0x00006000ff0c7424 */ /* 0x000fc800078e00ff */
[----:B------:R0:W-:Y:S08]  /*1d190*/  SYNCS.ARRIVE.TRANS64 RZ, [R6+URZ+0x2d8b0], R12 ;  /* 0x02d8b00c06ff79a7 */ /* 0x0001f0000800003f */
[----:B------:R-:W-:Y:S05]  /*1d1a0*/  @!P0 BRA `(.L_x_11552) ;  /* 0x0000000000048947 */ /* 0x000fea0003800000 */
[----:B------:R-:W-:Y:S01]  /*1d1b0*/  BPT.TRAP 0x1 ;  /* 0x000000040000795c */ /* 0x000fe20000300000 */
.L_x_11552:
[----:B------:R-:W-:Y:S05]  /*1d1c0*/  BSYNC B2 ;  /* 0x0000000000027941 */ /* 0x000fea0003800000 */
.L_x_11551:
        /* <DEDUP_REMOVED lines=8> */
.L_x_11553:
        /* <DEDUP_REMOVED lines=15> */
.L_x_11554:
        /* <DEDUP_REMOVED lines=15> */
.L_x_11555:
        /* <DEDUP_REMOVED lines=10> */
.L_x_11541:
[----:B------:R-:W-:Y:S05]  /*1d4d0*/  BSYNC B1 ;  /* 0x0000000000017941 */ /* 0x000fea0003800000 */
.L_x_11540:
[----:B------:R-:W2:Y:S01]  /*1d4e0*/  LDL.LU R3, [R1] ;  /* 0x0000000001037983 */ /* 0x000ea20000300800 */
[----:B------:R-:W-:-:S05]  /*1d4f0*/  VIADD R29, R29, 0x1 ;  /* 0x000000011d1d7836 */ /* 0x000fca0000000000 */
[----:B------:R-:W-:-:S04]  /*1d500*/  ISETP.NE.AND P0, PT, R29, 0x2, PT ;  /* 0x000000021d00780c */ /* 0x000fc80003f05270 */
[----:B------:R-:W-:Y:S02]  /*1d510*/  SEL R2, RZ, 0x1, P0 ;  /* 0x00000001ff027807 */ /* 0x000fe40000000000 */
[----:B------:R-:W-:Y:S02]  /*1d520*/  SEL R29, R29, RZ, P0 ;  /* 0x000000ff1d1d7207 */ /* 0x000fe40000000000 */
[C---:B------:R-:W-:Y:S01]  /*1d530*/  ISETP.GT.AND P0, PT, R7.reuse, R5, PT ;  /* 0x000000050700720c */ /* 0x040fe20003f04270 */
[----:B------:R-:W-:Y:S01]  /*1d540*/  VIADD R7, R7, 0xffffffff ;  /* 0xffffffff07077836 */ /* 0x000fe20000000000 */
[----:B--2---:R-:W-:-:S05]  /*1d550*/  LOP3.LUT R3, R3, R2, RZ, 0x3c, !PT ;  /* 0x0000000203037212 */ /* 0x004fca00078e3cff */
[----:B------:R2:W-:Y:S06]  /*1d560*/  STL [R1], R3 ;  /* 0x0000000301007387 */ /* 0x0005ec0000100800 */
[----:B------:R-:W-:Y:S05]  /*1d570*/  @P0 BRA `(.L_x_11556) ;  /* 0xfffffff400b40947 */ /* 0x000fea000383ffff */
.L_x_11518:
[----:B------:R-:W-:Y:S05]  /*1d580*/  BSYNC B0 ;  /* 0x0000000000007941 */ /* 0x000fea0003800000 */
.L_x_11517:
[----:B------:R-:W3:Y:S01]  /*1d590*/  LDL R6, [R1+0x14] ;  /* 0x0000140001067983 */ /* 0x000ee20000100800 */
[----:B------:R-:W4:Y:S01]  /*1d5a0*/  LDC R0, c[0x0][0x448] ;  /* 0x00011200ff007b82 */ /* 0x000f220000000800 */
[----:B------:R-:W-:Y:S07]  /*1d5b0*/  @!P5 WARPSYNC.ALL ;  /* 0x000000000000d948 */ /* 0x000fee0003800000 */
[----:B------:R-:W-:Y:S01]  /*1d5c0*/  @!P5 BAR.SYNC.DEFER_BLOCKING 0xc, 0x200 ;  /* 0x030800000000db1d */ /* 0x000fe20000010000 */
[----:B----4-:R-:W-:-:S13]  /*1d5d0*/  ISETP.NE.AND P0, PT, R0, 0x1, PT ;  /* 0x000000010000780c */ /* 0x010fda0003f05270 */
[----:B------:R-:W4:Y:S08]  /*1d5e0*/  @P0 LDC R5, c[0x0][0x44c] ;  /* 0x00011300ff050b82 */ /* 0x000f300000000800 */
[----:B--2---:R-:W2:Y:S01]  /*1d5f0*/  @P0 LDC R3, c[0x0][0x450] ;  /* 0x00011400ff030b82 */ /* 0x004ea20000000800 */
[----:B---3--:R-:W-:-:S04]  /*1d600*/  VIADD R2, R6, 0xbf ;  /* 0x000000bf06027836 */ /* 0x008fc80000000000 */
[----:B----4-:R-:W-:-:S05]  /*1d610*/  @P0 IMAD.HI.U32 R0, R2, R5, RZ ;  /* 0x0000000502000227 */ /* 0x010fca00078e00ff */
[----:B--2---:R-:W-:-:S05]  /*1d620*/  @P0 SHF.R.U32.HI R2, RZ, R3, R0 ;  /* 0x00000003ff020219 */ /* 0x004fca0000011600 */
[----:B------:R-:W-:Y:S02]  /*1d630*/  IMAD.IADD R8, R8, 0x1, R2 ;  /* 0x0000000108087824 */ /* 0x000fe400078e0202 */
[----:B------:R-:W2:Y:S02]  /*1d640*/  LDC.64 R2, c[0x0][0x9e0] ;  /* 0x00027800ff027b82 */ /* 0x000ea40000000a00 */
[----:B--2---:R-:W-:Y:S01]  /*1d650*/  ISETP.GE.AND P1, PT, R3, 0x1, PT ;  /* 0x000000010300780c */ /* 0x004fe20003f26270 */
[----:B------:R-:W-:-:S12]  /*1d660*/  IMAD.IADD R2, R8, 0x1, R2 ;  /* 0x0000000108027824 */ /* 0x000fd800078e0202 */
[----:B------:R-:W-:Y:S05]  /*1d670*/  @!P1 BRA `(.L_x_11557) ;  /* 0x0000000000489947 */ /* 0x000fea0003800000 */
        /* <DEDUP_REMOVED lines=11> */
.L_x_11559:
[----:B------:R-:W-:-:S13]  /*1d730*/  ISETP.NE.AND P2, PT, R3, 0x1, PT ;  /* 0x000000010300780c */ /* 0x000fda0003f45270 */
[----:B------:R-:W2:Y:S02]  /*1d740*/  @P2 LDC.64 R4, c[0x0][0x9e8] ;  /* 0x00027a00ff042b82 */ /* 0x000ea40000000a00 */
[----:B--2---:R-:W-:-:S05]  /*1d750*/  @P2 IMAD.HI.U32 R4, R0, R4, RZ ;  /* 0x0000000400042227 */ /* 0x004fca00078e00ff */
[----:B------:R-:W-:-:S07]  /*1d760*/  @P2 SHF.R.U32.HI R0, RZ, R5, R4 ;  /* 0x00000005ff002219 */ /* 0x000fce0000011604 */
.L_x_11560:
[----:B------:R-:W-:Y:S05]  /*1d770*/  BSYNC B0 ;  /* 0x0000000000007941 */ /* 0x000fea0003800000 */
.L_x_11558:
[----:B------:R-:W-:-:S05]  /*1d780*/  IMAD R5, R0, R3, R3 ;  /* 0x0000000300057224 */ /* 0x000fca00078e0203 */
[----:B------:R-:W-:-:S07]  /*1d790*/  VIMNMX R2, R2, R5, PT ;  /* 0x0000000502027248 */ /* 0x000fce0003fe0100 */
.L_x_11557:
[----:B------:R-:W-:Y:S01]  /*1d7a0*/  VIADD R2, R2, 0x7f ;  /* 0x0000007f02027836 */ /* 0x000fe20000000000 */
[----:B------:R-:W-:-:S04]  /*1d7b0*/  ULDC UR4, c[0x0][0x9dc] ;  /* 0x0002770000047ab9 */ /* 0x000fc80000000800 */
[----:B------:R-:W-:-:S04]  /*1d7c0*/  SHF.R.S32.HI R5, RZ, 0x1f, R2 ;  /* 0x0000001fff057819 */ /* 0x000fc80000011402 */
[----:B------:R-:W-:Y:S02]  /*1d7d0*/  LEA.HI R5, R5, R2, RZ, 0x7 ;  /* 0x0000000205057211 */ /* 0x000fe400078f38ff */
[----:B------:R-:W2:Y:S02]  /*1d7e0*/  @P0 LDC R2, c[0x0][0x44c] ;  /* 0x00011300ff020b82 */ /* 0x000ea40000000800 */
[----:B------:R-:W-:-:S04]  /*1d7f0*/  SHF.R.S32.HI R0, RZ, 0x7, R5 ;  /* 0x00000007ff007819 */ /* 0x000fc80000011405 */
[----:B------:R-:W-:Y:S02]  /*1d800*/  VIMNMX R25, R17, R0, PT ;  /* 0x0000000011197248 */ /* 0x000fe40003fe0100 */
[----:B------:R-:W3:Y:S03]  /*1d810*/  @P0 LDC R0, c[0x0][0x450] ;  /* 0x00011400ff000b82 */ /* 0x000ee60000000800 */
[----:B------:R4:W-:Y:S01]  /*1d820*/  STL [R1+0x18], R25 ;  /* 0x0000181901007387 */ /* 0x0009e20000100800 */
[----:B--2---:R-:W-:-:S04]  /*1d830*/  @P0 IMAD.HI.U32 R5, R6, R2, RZ ;  /* 0x0000000206050227 */ /* 0x004fc800078e00ff */
[----:B------:R-:W-:Y:S01]  /*1d840*/  IMAD.MOV.U32 R2, RZ, RZ, R6 ;  /* 0x000000ffff027224 */ /* 0x000fe200078e0006 */
[----:B---3--:R-:W-:-:S05]  /*1d850*/  @P0 SHF.R.U32.HI R2, RZ, R0, R5 ;  /* 0x00000000ff020219 */ /* 0x008fca0000011605 */
[----:B------:R-:W-:-:S04]  /*1d860*/  IMAD.IADD R2, R9, 0x1, R2 ;  /* 0x0000000109027824 */ /* 0x000fc800078e0202 */
[----:B------:R-:W-:Y:S01]  /*1d870*/  VIADD R0, R2, -UR4 ;  /* 0x8000000402007c36 */ /* 0x000fe20008000000 */
[----:B----4-:R-:W-:Y:S06]  /*1d880*/  @!P1 BRA `(.L_x_11561) ;  /* 0x0000000000449947 */ /* 0x010fec0003800000 */
[----:B------:R-:W-:Y:S01]  /*1d890*/  ISETP.GT.AND P0, PT, R2, -0x1, PT ;  /* 0xffffffff0200780c */ /* 0x000fe20003f04270 */
[----:B------:R-:W-:-:S12]  /*1d8a0*/  BSSY B0, `(.L_x_11562) ;  /* 0x000000d000007945 */ /* 0x000fd80003800000 */
        /* <DEDUP_REMOVED lines=8> */
.L_x_11563:
[----:B------:R-:W-:-:S13]  /*1d930*/  ISETP.NE.AND P0, PT, R3, 0x1, PT ;  /* 0x000000010300780c */ /* 0x000fda0003f05270 */
[----:B------:R-:W2:Y:S02]  /*1d940*/  @P0 LDC.64 R4, c[0x0][0x9e8] ;  /* 0x00027a00ff040b82 */ /* 0x000ea40000000a00 */
[----:B--2---:R-:W-:-:S05]  /*1d950*/  @P0 IMAD.HI.U32 R4, R2, R4, RZ ;  /* 0x0000000402040227 */ /* 0x004fca00078e00ff */
[----:B------:R-:W-:-:S07]  /*1d960*/  @P0 SHF.R.U32.HI R2, RZ, R5, R4 ;  /* 0x00000005ff020219 */ /* 0x000fce0000011604 */
.L_x_11564:
[----:B------:R-:W-:Y:S05]  /*1d970*/  BSYNC B0 ;  /* 0x0000000000007941 */ /* 0x000fea0003800000 */
.L_x_11562:
[----:B------:R-:W-:-:S05]  /*1d980*/  IMAD R3, R2, R3, RZ ;  /* 0x0000000302037224 */ /* 0x000fca00078e02ff */
[----:B------:R-:W-:-:S07]  /*1d990*/  VIMNMX R0, R0, R3, !PT ;  /* 0x0000000300007248 */ /* 0x000fce0007fe0100 */
.L_x_11561:
[----:B------:R-:W-:Y:S01]  /*1d9a0*/  SHF.R.S32.HI R3, RZ, 0x1f, R0 ;  /* 0x0000001fff037819 */ /* 0x000fe20000011400 */
[----:B------:R-:W-:Y:S03]  /*1d9b0*/  BSSY B7, `(.L_x_11565) ;  /* 0x000041a000077945 */ /* 0x000fe60003800000 */
[----:B------:R-:W-:-:S04]  /*1d9c0*/  LEA.HI R3, R3, R0, RZ, 0x7 ;  /* 0x0000000003037211 */ /* 0x000fc800078f38ff */
[----:B------:R-:W-:-:S04]  /*1d9d0*/  SHF.R.S32.HI R3, RZ, 0x7, R3 ;  /* 0x00000007ff037819 */ /* 0x000fc80000011403 */
[----:B------:R-:W-:-:S04]  /*1d9e0*/  VIMNMX R2, RZ, R3, !PT ;  /* 0x00000003ff027248 */ /* 0x000fc80007fe0100 */
[----:B------:R-:W-:Y:S01]  /*1d9f0*/  ISETP.GT.AND P0, PT, R25, R2, PT ;  /* 0x000000021900720c */ /* 0x000fe20003f04270 */
        /* <DEDUP_REMOVED lines=19> */
.L_x_11566:
        /* <DEDUP_REMOVED lines=13> */
[----:B-1----:R-:W-:Y:S02]  /*1dc00*/  IMAD.U32 R10, RZ, RZ, UR4 ;  /* 0x00000004ff0a7e24 */ /* 0x002fe4000f8e00ff */
[----:B------:R-:W-:Y:S02]  /*1dc10*/  IMAD.U32 R11, RZ, RZ, UR5 ;  /* 0x00000005ff0b7e24 */ /* 0x000fe4000f8e00ff */
[----:B------:R-:W-:Y:S02]  /*1dc20*/  IMAD.MOV.U32 R8, RZ, RZ, 0x70 ;  /* 0x00000070ff087424 */ /* 0x000fe400078e00ff */
[----:B0-----:R-:W-:Y:S02]  /*1dc30*/  IMAD.MOV.U32 R12, RZ, RZ, 0x1 ;  /* 0x00000001ff0c7424 */ /* 0x001fe400078e00ff */
[----:B------:R-:W-:-:S07]  /*1dc40*/  IMAD.MOV.U32 R13, RZ, RZ, RZ ;  /* 0x000000ffff0d7224 */ /* 0x000fce00078e00ff */
[----:B------:R-:W-:-:S07]  /*1dc50*/  LEPC R20, `(.L_x_11569) ;  /* 0x000000001014794e */ /* 0x000fce0000000000 */
[----:B--2---:R-:W-:Y:S05]  /*1dc60*/  CALL.ABS.NOINC R2 ;  /* 0x0000000002007343 */ /* 0x004fea0003c00000 */
.L_x_11569:
[----:B------:R-:W-:Y:S05]  /*1dc70*/  BSYNC B6 ;  /* 0x0000000000067941 */ /* 0x000fea0003800000 */
.L_x_11568:
        /* <DEDUP_REMOVED lines=13> */
[----:B-1----:R-:W-:Y:S02]  /*1dd50*/  IMAD.U32 R10, RZ, RZ, UR4 ;  /* 0x00000004ff0a7e24 */ /* 0x002fe4000f8e00ff */
[----:B------:R-:W-:Y:S02]  /*1dd60*/  IMAD.U32 R11, RZ, RZ, UR5 ;  /* 0x00000005ff0b7e24 */ /* 0x000fe4000f8e00ff */
[----:B------:R-:W-:Y:S02]  /*1dd70*/  IMAD.MOV.U32 R8, RZ, RZ, 0x70 ;  /* 0x00000070ff087424 */ /* 0x000fe400078e00ff */
[----:B0-----:R-:W-:Y:S02]  /*1dd80*/  IMAD.MOV.U32 R12, RZ, RZ, 0x1 ;  /* 0x00000001ff0c7424 */ /* 0x001fe400078e00ff */
[----:B--2---:R-:W-:-:S07]  /*1dd90*/  IMAD.MOV.U32 R13, RZ, RZ, RZ ;  /* 0x000000ffff0d7224 */ /* 0x004fce00078e00ff */
[----:B------:R-:W-:-:S07]  /*1dda0*/  LEPC R20, `(.L_x_11572) ;  /* 0x000000001014794e */ /* 0x000fce0000000000 */
[----:B---3--:R-:W-:Y:S05]  /*1ddb0*/  CALL.ABS.NOINC R2 ;  /* 0x0000000002007343 */ /* 0x008fea0003c00000 */
.L_x_11572:
        /* <DEDUP_REMOVED lines=15> */
.L_x_11571:
[----:B------:R-:W-:Y:S05]  /*1deb0*/  BSYNC B6 ;  /* 0x0000000000067941 */ /* 0x000fea0003800000 */
.L_x_11570:
        /* <DEDUP_REMOVED lines=8> */
[----:B------:R-:W-:Y:S01]  /*1df40*/  VIADD R25, R25, 0xffffffff ;  /* 0xffffffff19197836 */ /* 0x000fe20000000000 */
[----:B--2---:R-:W2:Y:S02]  /*1df50*/  LDC.64 R2, c[0x0][0x418] ;  /* 0x00010600ff027b82 */ /* 0x004ea40000000a00 */
[----:B--2---:R-:W-:Y:S01]  /*1df60*/  LOP3.LUT P0, RZ, R2, UR4, RZ, 0xfc, !PT ;  /* 0x0000000402ff7c12 */ /* 0x004fe2000f80fcff */
[----:B------:R-:W-:-:S03]  /*1df70*/  UMOV UR4, 0xffffffff ;  /* 0xffffffff00047882 */ /* 0x000fc60000000000 */
[----:B------:R-:W-:Y:S02]  /*1df80*/  LOP3.LUT P0, RZ, R3, UR5, RZ, 0xfc, P0 ;  /* 0x0000000503ff7c12 */ /* 0x000fe4000800fcff */
[----:B---3--:R-:W-:Y:S02]  /*1df90*/  SHF.R.S32.HI R7, RZ, 0x1f, R26 ;  /* 0x0000001fff077819 */ /* 0x008fe4000001141a */
[----:B------:R-:W-:-:S03]  /*1dfa0*/  SEL R17, R26, RZ, !P0 ;  /* 0x000000ff1a117207 */ /* 0x000fc60004000000 */
[----:B------:R2:W-:Y:S01]  /*1dfb0*/  STL [R1+0x4], R7 ;  /* 0x0000040701007387 */ /* 0x0005e20000100800 */
[----:B------:R-:W-:Y:S05]  /*1dfc0*/  BRA.DIV UR4, `(.L_x_11573) ;  /* 0x0000005a04387947 */ /* 0x000fea000b800000 */
[----:B------:R-:W3:Y:S02]  /*1dfd0*/  S2R R0, SR_TID.X ;  /* 0x0000000000007919 */ /* 0x000ee40000002100 */
[----:B---3--:R-:W-:-:S04]  /*1dfe0*/  SHF.R.U32.HI R0, RZ, 0x5, R0 ;  /* 0x00000005ff007819 */ /* 0x008fc80000011600 */
[----:B------:R-:W-:-:S05]  /*1dff0*/  LOP3.LUT R0, R0, 0x3, RZ, 0xc0, !PT ;  /* 0x0000000300007812 */ /* 0x000fca00078ec0ff */
[----:B------:R3:W4:Y:S02]  /*1e000*/  SHFL.IDX PT, R14, R0, RZ, 0x1f ;  /* 0x00001fff000e7589 */ /* 0x00072400000e0000 */
.L_x_11720:
[----:B----4-:R-:W-:Y:S02]  /*1e010*/  ISETP.NE.AND P0, PT, R14, RZ, PT ;  /* 0x000000ff0e00720c */ /* 0x010fe40003f05270 */
[----:B------:R-:W-:Y:S02]  /*1e020*/  PLOP3.LUT P1, PT, PT, PT, PT, 0x8, 0x0 ;  /* 0x000000000000781c */ /* 0x000fe40003f2e170 */
[----:B------:R-:W-:-:S11]  /*1e030*/  LOP3.LUT R23, R23, 0xfffffffb, RZ, 0xc0, !PT ;  /* 0xfffffffb17177812 */ /* 0x000fd600078ec0ff */
[----:B------:R-:W-:Y:S01]  /*1e040*/  @P1 LOP3.LUT R23, R23, 0x4, RZ, 0xfc, !PT ;  /* 0x0000000417171812 */ /* 0x000fe200078efcff */
[----:B------:R-:W-:Y:S06]  /*1e050*/  @P0 BRA `(.L_x_11574) ;  /* 0x0000000400100947 */ /* 0x000fec0003800000 */
[----:B------:R-:W-:-:S03]  /*1e060*/  UMOV UR4, 0xffffffff ;  /* 0xffffffff00047882 */ /* 0x000fc60000000000 */
[----:B------:R-:W-:Y:S05]  /*1e070*/  BRA.DIV UR4, `(.L_x_11575) ;  /* 0x0000005a04407947 */ /* 0x000fea000b800000 */
[----:B------:R-:W-:-:S13]  /*1e080*/  ELECT P6, URZ, PT ;  /* 0x00000000003f782f */ /* 0x000fda00038c0000 */
.L_x_11723:
[----:B------:R-:W-:Y:S05]  /*1e090*/  @!P6 BRA `(.L_x_11574) ;  /* 0x000000040000e947 */ /* 0x000fea0003800000 */
[----:B------:R-:W-:-:S04]  /*1e0a0*/  ISETP.NE.U32.AND P0, PT, R2, RZ, PT ;  /* 0x000000ff0200720c */ /* 0x000fc80003f05070 */
[----:B------:R-:W-:-:S13]  /*1e0b0*/  ISETP.NE.AND.EX P0, PT, R3, RZ, PT, P0 ;  /* 0x000000ff0300720c */ /* 0x000fda0003f05300 */
[----:B------:R-:W-:Y:S05]  /*1e0c0*/  @!P0 BRA `(.L_x_11576) ;  /* 0x0000000000448947 */ /* 0x000fea0003800000 */
[----:B------:R-:W4:Y:S01]  /*1e0d0*/  LDC R6, c[0x0][0x43c] ;  /* 0x00010f00ff067b82 */ /* 0x000f220000000800 */
[----:B------:R-:W-:Y:S01]  /*1e0e0*/  ULDC.64 UR4, c[0x0][0x428] ;  /* 0x00010a0000047ab9 */ /* 0x000fe20000000a00 */
[----:B----4-:R-:W-:-:S13]  /*1e0f0*/  ISETP.NE.AND P0, PT, R6, 0x1, PT ;  /* 0x000000010600780c */ /* 0x010fda0003f05270 */
[----:B------:R-:W3:Y:S02]  /*1e100*/  @P0 LDC.64 R4, c[0x0][0x440] ;  /* 0x00011000ff040b82 */ /* 0x000ee40000000a00 */
[----:B---3--:R-:W-:-:S04]  /*1e110*/  @P0 IMAD.HI.U32 R0, R25, R4, RZ ;  /* 0x0000000419000227 */ /* 0x008fc800078e00ff */
        /* <DEDUP_REMOVED lines=12> */
.L_x_11576:
[----:B---3--:R-:W-:Y:S01]  /*1e1e0*/  IMAD R0, R24, 0x8, R22 ;  /* 0x0000000818007824 */ /* 0x008fe200078e0216 */
[----:B----4-:R-:W-:-:S04]  /*1e1f0*/  SHF.L.U32 R2, R27, 0x1f, RZ ;  /* 0x0000001f1b027819 */ /* 0x010fc800000006ff */
[----:B------:R-:W3:Y:S02]  /*1e200*/  SYNCS.PHASECHK.TRANS64.TRYWAIT P0, [R0+URZ+0x2d840], R2 ;  /* 0x02d84002000075a7 */ /* 0x000ee4000800017f */
[----:B---3--:R-:W-:Y:S05]  /*1e210*/  @!P0 BRA `(.L_x_11577) ;  /* 0x0000005400f88947 */ /* 0x008fea0003800000 */
.L_x_11724:
[----:B------:R-:W4:Y:S02]  /*1e220*/  S2R R3, SR_TID.X ;  /* 0x0000000000037919 */ /* 0x000f240000002100 */
[----:B----4-:R-:W-:-:S04]  /*1e230*/  LOP3.LUT R3, R3, 0x7f, RZ, 0xc0, !PT ;  /* 0x0000007f03037812 */ /* 0x010fc800078ec0ff */
[----:B------:R-:W-:-:S13]  /*1e240*/  ISETP.NE.AND P0, PT, R3, RZ, PT ;  /* 0x000000ff0300720c */ /* 0x000fda0003f05270 */
[----:B------:R-:W-:Y:S05]  /*1e250*/  @P0 BRA `(.L_x_11578) ;  /* 0x0000000000140947 */ /* 0x000fea0003800000 */
[----:B------:R-:W-:Y:S01]  /*1e260*/  LOP3.LUT P1, RZ, R23, 0x1, RZ, 0xc0, !PT ;  /* 0x0000000117ff7812 */ /* 0x000fe2000782c0ff */
[----:B---3--:R-:W-:-:S04]  /*1e270*/  IMAD.MOV.U32 R2, RZ, RZ, 0x6000 ;  /* 0x00006000ff027424 */ /* 0x008fc800078e00ff */
[----:B------:R4:W-:Y:S08]  /*1e280*/  SYNCS.ARRIVE.TRANS64 RZ, [R0+URZ+0x2d830], R2 ;  /* 0x02d8300200ff79a7 */ /* 0x0009f0000800003f */
[----:B------:R-:W-:Y:S05]  /*1e290*/  @!P1 BRA `(.L_x_11578) ;  /* 0x0000000000049947 */ /* 0x000fea0003800000 */
[----:B------:R-:W-:Y:S01]  /*1e2a0*/  BPT.TRAP 0x1 ;  /* 0x000000040000795c */ /* 0x000fe20000300000 */
.L_x_11578:
[----:B------:R-:W-:Y:S01]  /*1e2b0*/  R2UR UR9, R0 ;  /* 0x00000000000972ca */ /* 0x000fe200000e0000 */
[----:B---34-:R-:W-:Y:S01]  /*1e2c0*/  IMAD R0, R24, 0x6000, R22 ;  /* 0x0000600018007824 */ /* 0x018fe200078e0216 */
        /* <DEDUP_REMOVED lines=13> */
[----:B------:R-:W-:Y:S02]  /*1e3a0*/  ULEA UR11, UR11, UR5, 0x7 ;  /* 0x000000050b0b7291 */ /* 0x000fe4000f8e383f */
        /* <DEDUP_REMOVED lines=8> */
[----:B---3--:R-:W-:Y:S01]  /*1e430*/  UMOV UR8, UR15 ;  /* 0x0000000f00087c82 */ /* 0x008fe20008000000 */
[----:B------:R-:W-:-:S02]  /*1e440*/  UMOV UR10, UR17 ;  /* 0x00000011000a7c82 */ /* 0x000fc40008000000 */
[----:B------:R3:W-:Y:S02]  /*1e450*/  UTMALDG.4D [UR8], [UR4], desc[UR6] ;  /* 0x00000608040075b4 */ /* 0x0007e40008019000 */
[----:B---3--:R-:W-:Y:S01]  /*1e460*/  UMOV UR8, UR16 ;  /* 0x0000001000087c82 */ /* 0x008fe20008000000 */
[----:B------:R-:W-:Y:S02]  /*1e470*/  UMOV UR10, UR14 ;  /* 0x0000000e000a7c82 */ /* 0x000fe40008000000 */
[----:B------:R4:W-:Y:S02]  /*1e480*/  UTMALDG.4D [UR8], [UR4], desc[UR6] ;  /* 0x00000608040075b4 */ /* 0x0009e40008019000 */
[----:B----4-:R-:W-:Y:S01]  /*1e490*/  NOP ;  /* 0x0000000000007918 */ /* 0x010fe20000000000 */
.L_x_11574:
[----:B------:R-:W4:Y:S01]  /*1e4a0*/  LDL.LU R3, [R1+0x20] ;  /* 0x0000200001037983 */ /* 0x000f220000300800 */
[----:B------:R-:W-:Y:S05]  /*1e4b0*/  WARPSYNC.ALL ;  /* 0x0000000000007948 */ /* 0x000fea0003800000 */
[----:B------:R-:W-:Y:S01]  /*1e4c0*/  ULDC.64 UR4, c[0x0][0x298] ;  /* 0x0000a60000047ab9 */ /* 0x000fe20000000a00 */
[----:B---3--:R-:W-:Y:S01]  /*1e4d0*/  VIADD R0, R22, 0xc400 ;  /* 0x0000c40016007836 */ /* 0x008fe20000000000 */
[----:B------:R-:W-:Y:S01]  /*1e4e0*/  ULDC.64 UR6, c[0x0][0xa00] ;  /* 0x0002800000067ab9 */ /* 0x000fe20000000a00 */
[----:B------:R-:W-:Y:S01]  /*1e4f0*/  BSSY B6, `(.L_x_11579) ;  /* 0x0000024000067945 */ /* 0x000fe20003800000 */
[----:B------:R-:W-:Y:S01]  /*1e500*/  BAR.SYNC.DEFER_BLOCKING 0x8, 0x200 ;  /* 0x0208000000007b1d */ /* 0x000fe20000010000 */
[----:B------:R-:W-:-:S02]  /*1e510*/  ISETP.NE.U32.AND P0, PT, RZ, UR6, PT ;  /* 0x00000006ff007c0c */ /* 0x000fc4000bf05070 */
[----:B------:R-:W-:Y:S02]  /*1e520*/  LOP3.LUT P1, RZ, R0, 0x1bf, RZ, 0xc0, !PT ;  /* 0x000001bf00ff7812 */ /* 0x000fe4000782c0ff */
[----:B------:R-:W-:Y:S02]  /*1e530*/  ISETP.NE.AND.EX P0, PT, RZ, UR7, PT, P0 ;  /* 0x00000007ff007c0c */ /* 0x000fe4000bf05300 */
[----:B----4-:R-:W-:Y:S01]  /*1e540*/  SHF.R.S32.HI R2, RZ, 0x1f, R3 ;  /* 0x0000001fff027819 */ /* 0x010fe20000011403 */
[----:B------:R-:W-:-:S04]  /*1e550*/  IMAD.WIDE.U32 R4, R3, UR4, RZ ;  /* 0x0000000403047c25 */ /* 0x000fc8000f8e00ff */
[----:B------:R-:W-:Y:S01]  /*1e560*/  IMAD R2, R2, UR4, RZ ;  /* 0x0000000402027c24 */ /* 0x000fe2000f8e02ff */
[----:B------:R-:W-:Y:S03]  /*1e570*/  STL.64 [R1+0x28], R4 ;  /* 0x0000280401007387 */ /* 0x000fe60000100a00 */
[----:B------:R-:W-:Y:S01]  /*1e580*/  IMAD R0, R3, UR5, R2 ;  /* 0x0000000503007c24 */ /* 0x000fe2000f8e0202 */
[----:B------:R-:W-:-:S03]  /*1e590*/  SHF.R.S32.HI R2, RZ, 0x1f, R19 ;  /* 0x0000001fff027819 */ /* 0x000fc60000011413 */
[----:B------:R-:W-:Y:S01]  /*1e5a0*/  IMAD.IADD R0, R5, 0x1, R0 ;  /* 0x0000000105007824 */ /* 0x000fe200078e0200 */
[----:B------:R-:W-:Y:S02]  /*1e5b0*/  SEL R3, R2, RZ, !P0 ;  /* 0x000000ff02037207 */ /* 0x000fe40004000000 */
[----:B------:R-:W-:Y:S02]  /*1e5c0*/  SHF.R.S32.HI R2, RZ, 0x1f, R18 ;  /* 0x0000001fff027819 */ /* 0x000fe40000011412 */
[----:B------:R3:W-:Y:S04]  /*1e5d0*/  STL [R1+0x30], R0 ;  /* 0x0000300001007387 */ /* 0x0007e80000100800 */
[----:B------:R4:W-:Y:S01]  /*1e5e0*/  STL [R1+0x38], R3 ;  /* 0x0000380301007387 */ /* 0x0009e20000100800 */
[----:B---3--:R-:W-:-:S05]  /*1e5f0*/  SEL R0, R19, RZ, !P0 ;  /* 0x000000ff13007207 */ /* 0x008fca0004000000 */
[----:B------:R4:W-:Y:S04]  /*1e600*/  STL [R1+0x20], R0 ;  /* 0x0000200001007387 */ /* 0x0009e80000100800 */
[----:B------:R4:W-:Y:S01]  /*1e610*/  STL [R1+0x34], R2 ;  /* 0x0000340201007387 */ /* 0x0009e20000100800 */
[----:B------:R-:W-:Y:S05]  /*1e620*/  @!P1 BRA `(.L_x_11580) ;  /* 0x0000000000409947 */ /* 0x000fea0003800000 */
[----:B----4-:R-:W-:Y:S01]  /*1e630*/  MOV R2, 0x0 ;  /* 0x0000000000027802 */ /* 0x010fe20000000f00 */
        /* <DEDUP_REMOVED lines=8> */
[----:B-1----:R-:W-:Y:S02]  /*1e6c0*/  IMAD.U32 R10, RZ, RZ, UR8 ;  /* 0x00000008ff0a7e24 */ /* 0x002fe4000f8e00ff */
[----:B------:R-:W-:Y:S02]  /*1e6d0*/  IMAD.U32 R11, RZ, RZ, UR9 ;  /* 0x00000009ff0b7e24 */ /* 0x000fe4000f8e00ff */
[----:B------:R-:W-:Y:S02]  /*1e6e0*/  IMAD.MOV.U32 R8, RZ, RZ, 0x70 ;  /* 0x00000070ff087424 */ /* 0x000fe400078e00ff */
[----:B0-----:R-:W-:Y:S02]  /*1e6f0*/  IMAD.MOV.U32 R12, RZ, RZ, 0x1 ;  /* 0x00000001ff0c7424 */ /* 0x001fe400078e00ff */
[----:B------:R-:W-:-:S07]  /*1e700*/  IMAD.MOV.U32 R13, RZ, RZ, RZ ;  /* 0x000000ffff0d7224 */ /* 0x000fce00078e00ff */
[----:B------:R-:W-:-:S07]  /*1e710*/  LEPC R20, `(.L_x_11580) ;  /* 0x000000001014794e */ /* 0x000fce0000000000 */
[----:B---3--:R-:W-:Y:S05]  /*1e720*/  CALL.ABS.NOINC R2 ;  /* 0x0000000002007343 */ /* 0x008fea0003c00000 */
.L_x_11580:
[----:B------:R-:W-:Y:S05]  /*1e730*/  BSYNC B6 ;  /* 0x0000000000067941 */ /* 0x000fea0003800000 */
.L_x_11579:
[----:B----4-:R-:W3:Y:S01]  /*1e740*/  LDL.LU R0, [R1+0x30] ;  /* 0x0000300001007983 */ /* 0x010ee20000300800 */
[----:B-1----:R-:W1:Y:S01]  /*1e750*/  LDC R10, c[0x0][0x448] ;  /* 0x00011200ff0a7b82 */ /* 0x002e620000000800 */
[----:B------:R-:W-:Y:S01]  /*1e760*/  ULDC.64 UR4, c[0x0][0x2d8] ;  /* 0x0000b60000047ab9 */ /* 0x000fe20000000a00 */
[----:B------:R-:W-:Y:S01]  /*1e770*/  ULDC.64 UR6, c[0x0][0x2c8] ;  /* 0x0000b20000067ab9 */ /* 0x000fe20000000a00 */
[----:B------:R-:W3:Y:S01]  /*1e780*/  LDL.LU.64 R2, [R1+0x28] ;  /* 0x0000280001027983 */ /* 0x000ee20000300a00 */
[----:B------:R-:W-:-:S03]  /*1e790*/  ULDC.64 UR8, c[0x0][0x280] ;  /* 0x0000a00000087ab9 */ /* 0x000fc60000000a00 */
[----:B------:R-:W4:Y:S04]  /*1e7a0*/  LDL.LU R20, [R1+0x34] ;  /* 0x0000340001147983 */ /* 0x000f280000300800 */
[----:B------:R-:W5:Y:S04]  /*1e7b0*/  LDL.LU R21, [R1+0x38] ;  /* 0x0000380001157983 */ /* 0x000f680000300800 */
[----:B------:R-:W2:Y:S04]  /*1e7c0*/  LDL.LU R4, [R1+0x20] ;  /* 0x0000200001047983 */ /* 0x000ea80000300800 */
[----:B0-----:R-:W2:Y:S01]  /*1e7d0*/  LDL R12, [R1+0x14] ;  /* 0x00001400010c7983 */ /* 0x001ea20000100800 */
[----:B-1----:R-:W-:-:S13]  /*1e7e0*/  ISETP.NE.AND P1, PT, R10, 0x1, PT ;  /* 0x000000010a00780c */ /* 0x002fda0003f25270 */
[----:B------:R-:W0:Y:S01]  /*1e7f0*/  @P1 LDC R5, c[0x0][0x450] ;  /* 0x00011400ff051b82 */ /* 0x000e220000000800 */
[----:B------:R-:W1:Y:S02]  /*1e800*/  S2R R14, SR_TID.X ;  /* 0x00000000000e7919 */ /* 0x000e640000002100 */
[----:B-1----:R-:W-:-:S05]  /*1e810*/  IMAD.SHL.U32 R11, R14, 0x8, RZ ;  /* 0x000000080e0b7824 */ /* 0x002fca00078e00ff */
[----:B------:R-:W-:-:S04]  /*1e820*/  LOP3.LUT R11, R11, 0x18, RZ, 0xc0, !PT ;  /* 0x000000180b0b7812 */ /* 0x000fc800078ec0ff */
[C---:B------:R-:W-:Y:S02]  /*1e830*/  LOP3.LUT R13, R11.reuse, 0x20, RZ, 0xfc, !PT ;  /* 0x000000200b0d7812 */ /* 0x040fe400078efcff */
[----:B------:R-:W-:Y:S01]  /*1e840*/  LOP3.LUT R11, R11, 0x40, RZ, 0xfc, !PT ;  /* 0x000000400b0b7812 */ /* 0x000fe200078efcff */
[----:B---3--:R-:W-:Y:S02]  /*1e850*/  IMAD.MOV.U32 R3, RZ, RZ, R0 ;  /* 0x000000ffff037224 */ /* 0x008fe400078e0000 */
[----:B----4-:R-:W-:Y:S02]  /*1e860*/  IMAD R0, R20, UR4, RZ ;  /* 0x0000000414007c24 */ /* 0x010fe4000f8e02ff */
[C---:B------:R-:W-:Y:S01]  /*1e870*/  IMAD.WIDE.U32 R2, R18.reuse, UR4, R2 ;  /* 0x0000000412027c25 */ /* 0x040fe2000f8e0002 */
[----:B------:R-:W1:Y:S03]  /*1e880*/  S2R R20, SR_TID.X ;  /* 0x0000000000147919 */ /* 0x000e660000002100 */
[----:B------:R-:W-:Y:S01]  /*1e890*/  IMAD R0, R18, UR5, R0 ;  /* 0x0000000512007c24 */ /* 0x000fe2000f8e0200 */
[----:B------:R-:W-:-:S03]  /*1e8a0*/  ULDC.64 UR4, c[0x0][0x2e0] ;  /* 0x0000b80000047ab9 */ /* 0x000fc60000000a00 */
[----:B------:R-:W-:Y:S02]  /*1e8b0*/  IMAD.IADD R3, R3, 0x1, R0 ;  /* 0x0000000103037824 */ /* 0x000fe400078e0200 */
[----:B-----5:R-:W-:Y:S02]  /*1e8c0*/  IMAD R0, R21, UR4, RZ ;  /* 0x0000000415007c24 */ /* 0x020fe4000f8e02ff */
[----:B------:R-:W3:Y:S01]  /*1e8d0*/  S2R R21, SR_TID.X ;  /* 0x0000000000157919 */ /* 0x000ee20000002100 */
[----:B--2---:R-:W-:-:S04]  /*1e8e0*/  IMAD.WIDE.U32 R2, R4, UR4, R2 ;  /* 0x0000000404027c25 */ /* 0x004fc8000f8e0002 */
[----:B------:R-:W-:Y:S01]  /*1e8f0*/  IMAD R0, R4, UR5, R0 ;  /* 0x0000000504007c24 */ /* 0x000fe2000f8e0200 */
[----:B------:R-:W-:Y:S01]  /*1e900*/  ULDC.64 UR4, c[0x0][0x2d0] ;  /* 0x0000b40000047ab9 */ /* 0x000fe20000000a00 */
[----:B------:R-:W2:Y:S01]  /*1e910*/  @P1 LDC R4, c[0x0][0x44c] ;  /* 0x00011300ff041b82 */ /* 0x000ea20000000800 */
[----:B-1----:R-:W-:-:S04]  /*1e920*/  LOP3.LUT R20, R20, 0x7f, RZ, 0xc0, !PT ;  /* 0x0000007f14147812 */ /* 0x002fc800078ec0ff */
[----:B------:R-:W-:Y:S01]  /*1e930*/  SHF.R.U32.HI R20, RZ, 0x2, R20 ;  /* 0x00000002ff147819 */ /* 0x000fe20000011614 */
[----:B---3--:R-:W-:-:S05]  /*1e940*/  IMAD.SHL.U32 R6, R21, 0x20, RZ ;  /* 0x0000002015067824 */ /* 0x008fca00078e00ff */
[----:B------:R-:W-:Y:S01]  /*1e950*/  LOP3.LUT R6, R20, 0x60, R6, 0xf8, !PT ;  /* 0x0000006014067812 */ /* 0x000fe200078ef806 */
[----:B------:R-:W-:-:S04]  /*1e960*/  IMAD.IADD R3, R3, 0x1, R0 ;  /* 0x0000000103037824 */ /* 0x000fc800078e0200 */
[----:B------:R-:W-:-:S04]  /*1e970*/  IMAD.IADD R8, R6, 0x1, R12 ;  /* 0x0000000106087824 */ /* 0x000fc800078e020c */
[----:B--2---:R-:W-:-:S04]  /*1e980*/  @P1 IMAD.HI.U32 R0, R8, R4, RZ ;  /* 0x0000000408001227 */ /* 0x004fc800078e00ff */
[----:B------:R-:W-:Y:S01]  /*1e990*/  IMAD.MOV.U32 R4, RZ, RZ, R8 ;  /* 0x000000ffff047224 */ /* 0x000fe200078e0008 */
[----:B0-----:R-:W-:-:S04]  /*1e9a0*/  @P1 SHF.R.U32.HI R4, RZ, R5, R0 ;  /* 0x00000005ff041219 */ /* 0x001fc80000011600 */
[----:B------:R-:W-:-:S05]  /*1e9b0*/  SHF.R.S32.HI R0, RZ, 0x1f, R4 ;  /* 0x0000001fff007819 */ /* 0x000fca0000011404 */
[----:B------:R-:W-:-:S04]  /*1e9c0*/  IMAD R0, R0, UR4, RZ ;  /* 0x0000000400007c24 */ /* 0x000fc8000f8e02ff */
[----:B------:R-:W-:Y:S02]  /*1e9d0*/  IMAD R6, R4, UR5, R0 ;  /* 0x0000000504067c24 */ /* 0x000fe4000f8e0200 */
[----:B------:R-:W-:-:S04]  /*1e9e0*/  IMAD.MOV R0, RZ, RZ, -R4 ;  /* 0x000000ffff007224 */ /* 0x000fc800078e0a04 */
[----:B------:R-:W-:Y:S02]  /*1e9f0*/  IMAD R0, R10, R0, R8 ;  /* 0x000000000a007224 */ /* 0x000fe400078e0208 */
[----:B------:R-:W-:-:S03]  /*1ea00*/  IMAD.WIDE.U32 R4, R4, UR4, R2 ;  /* 0x0000000404047c25 */ /* 0x000fc6000f8e0002 */
[----:B------:R-:W-:Y:S01]  /*1ea10*/  SHF.R.S32.HI R9, RZ, 0x1f, R0 ;  /* 0x0000001fff097819 */ /* 0x000fe20000011400 */
[----:B------:R-:W-:-:S04]  /*1ea20*/  IMAD.IADD R5, R5, 0x1, R6 ;  /* 0x0000000105057824 */ /* 0x000fc800078e0206 */
[----:B------:R-:W-:Y:S02]  /*1ea30*/  IMAD R9, R9, UR6, RZ ;  /* 0x0000000609097c24 */ /* 0x000fe4000f8e02ff */
[C---:B------:R-:W-:Y:S02]  /*1ea40*/  IMAD.WIDE.U32 R6, R0.reuse, UR6, R4 ;  /* 0x0000000600067c25 */ /* 0x040fe4000f8e0004 */
[----:B------:R-:W0:Y:S02]  /*1ea50*/  @P1 LDC R5, c[0x0][0x450] ;  /* 0x00011400ff051b82 */ /* 0x000e240000000800 */
[----:B------:R-:W-:Y:S01]  /*1ea60*/  IMAD R0, R0, UR7, R9 ;  /* 0x0000000700007c24 */ /* 0x000fe2000f8e0209 */
[----:B------:R-:W-:-:S03]  /*1ea70*/  LEA R4, P0, R6, UR8, 0x1 ;  /* 0x0000000806047c11 */ /* 0x000fc6000f8008ff */
[----:B------:R-:W-:-:S05]  /*1ea80*/  IMAD.IADD R0, R7, 0x1, R0 ;  /* 0x0000000107007824 */ /* 0x000fca00078e0200 */
[----:B------:R-:W-:Y:S02]  /*1ea90*/  LEA.HI.X R0, R6, UR9, R0, 0x1, P0 ;  /* 0x0000000906007c11 */ /* 0x000fe400080f0c00 */
[----:B------:R-:W1:Y:S01]  /*1eaa0*/  @P1 LDC R6, c[0x0][0x44c] ;  /* 0x00011300ff061b82 */ /* 0x000e620000000800 */
[----:B------:R-:W-:-:S04]  /*1eab0*/  VIADD R8, R8, 0x80 ;  /* 0x0000008008087836 */ /* 0x000fc80000000000 */
[----:B-1----:R-:W-:-:S04]  /*1eac0*/  @P1 IMAD.HI.U32 R7, R8, R6, RZ ;  /* 0x0000000608071227 */ /* 0x002fc800078e00ff */
[----:B------:R-:W-:Y:S01]  /*1ead0*/  IMAD.MOV.U32 R6, RZ, RZ, R8 ;  /* 0x000000ffff067224 */ /* 0x000fe200078e0008 */
[----:B0-----:R-:W-:-:S04]  /*1eae0*/  @P1 SHF.R.U32.HI R6, RZ, R5, R7 ;  /* 0x00000005ff061219 */ /* 0x001fc80000011607 */
[--C-:B------:R-:W-:Y:S01]  /*1eaf0*/  SHF.R.S32.HI R7, RZ, 0x1f, R6.reuse ;  /* 0x0000001fff077819 */ /* 0x100fe20000011406 */
[----:B------:R-:W-:-:S04]  /*1eb00*/  IMAD.MOV R5, RZ, RZ, -R6 ;  /* 0x000000ffff057224 */ /* 0x000fc800078e0a06 */
[----:B------:R-:W-:Y:S02]  /*1eb10*/  IMAD R5, R10, R5, R8 ;  /* 0x000000050a057224 */ /* 0x000fe400078e0208 */
[----:B------:R-:W-:Y:S02]  /*1eb20*/  IMAD R7, R7, UR4, RZ ;  /* 0x0000000407077c24 */ /* 0x000fe4000f8e02ff */
[----:B------:R-:W-:Y:S01]  /*1eb30*/  IMAD.WIDE.U32 R2, R6, UR4, R2 ;  /* 0x0000000406027c25 */ /* 0x000fe2000f8e0002 */
[----:B------:R-:W-:-:S03]  /*1eb40*/  ULDC UR4, c[0x0][0x2b8] ;  /* 0x0000ae0000047ab9 */ /* 0x000fc60000000800 */
[----:B------:R-:W-:Y:S01]  /*1eb50*/  IMAD R7, R6, UR5, R7 ;  /* 0x0000000506077c24 */ /* 0x000fe2000f8e0207 */
[----:B------:R-:W-:-:S03]  /*1eb60*/  SHF.R.S32.HI R6, RZ, 0x1f, R5 ;  /* 0x0000001fff067819 */ /* 0x000fc60000011405 */
[----:B------:R-:W-:Y:S02]  /*1eb70*/  IMAD.IADD R3, R3, 0x1, R7 ;  /* 0x0000000103037824 */ /* 0x000fe400078e0207 */
[----:B------:R-:W-:Y:S02]  /*1eb80*/  IMAD R6, R6, UR6, RZ ;  /* 0x0000000606067c24 */ /* 0x000fe4000f8e02ff */
[----:B------:R-:W-:-:S04]  /*1eb90*/  IMAD.WIDE.U32 R2, R5, UR6, R2 ;  /* 0x0000000605027c25 */ /* 0x000fc8000f8e0002 */
[----:B------:R-:W-:Y:S02]  /*1eba0*/  IMAD R6, R5, UR7, R6 ;  /* 0x0000000705067c24 */ /* 0x000fe4000f8e0206 */
[----:B------:R-:W-:Y:S01]  /*1ebb0*/  IMAD.SHL.U32 R20, R14, 0x8, RZ ;  /* 0x000000080e147824 */ /* 0x000fe200078e00ff */
[----:B------:R-:W-:Y:S01]  /*1ebc0*/  LEA R8, P0, R2, UR8, 0x1 ;  /* 0x0000000802087c11 */ /* 0x000fe2000f8008ff */
[----:B------:R-:W-:Y:S01]  /*1ebd0*/  IMAD.IADD R7, R3, 0x1, R6 ;  /* 0x0000000103077824 */ /* 0x000fe200078e0206 */
[----:B------:R-:W-:Y:S02]  /*1ebe0*/  UMOV UR5, 0xffffffff ;  /* 0xffffffff00057882 */ /* 0x000fe40000000000 */
[----:B------:R-:W-:Y:S02]  /*1ebf0*/  LOP3.LUT R20, R20, 0x18, RZ, 0xc0, !PT ;  /* 0x0000001814147812 */ /* 0x000fe400078ec0ff */
[----:B------:R-:W-:Y:S02]  /*1ec00*/  LEA.HI.X R7, R2, UR9, R7, 0x1, P0 ;  /* 0x0000000902077c11 */ /* 0x000fe400080f0c07 */
[----:B------:R-:W-:-:S02]  /*1ec10*/  LOP3.LUT R21, R14, 0x7f, RZ, 0xc0, !PT ;  /* 0x0000007f0e157812 */ /* 0x000fc400078ec0ff */
[----:B------:R-:W-:Y:S02]  /*1ec20*/  ISETP.GE.AND P3, PT, R20, UR4, PT ;  /* 0x0000000414007c0c */ /* 0x000fe4000bf66270 */
[----:B------:R-:W-:Y:S02]  /*1ec30*/  ISETP.GE.AND P0, PT, R13, UR4, PT ;  /* 0x000000040d007c0c */ /* 0x000fe4000bf06270 */
[----:B------:R-:W-:Y:S02]  /*1ec40*/  ISETP.GE.AND P1, PT, R11, UR4, PT ;  /* 0x000000040b007c0c */ /* 0x000fe4000bf26270 */
[----:B------:R-:W-:Y:S01]  /*1ec50*/  SHF.R.U32.HI R21, RZ, 0x2, R21 ;  /* 0x00000002ff157819 */ /* 0x000fe20000011615 */
[----:B------:R-:W-:Y:S10]  /*1ec60*/  BRA.DIV UR5, `(.L_x_11581) ;  /* 0x0000004e05787947 */ /* 0x000ff4000b800000 */
[----:B------:R-:W2:Y:S04]  /*1ec70*/  LDL.LU R3, [R1+0x1c] ;  /* 0x00001c0001037983 */ /* 0x000ea80000300800 */
[----:B------:R-:W3:Y:S04]  /*1ec80*/  LDL.LU R11, [R1+0x14] ;  /* 0x00001400010b7983 */ /* 0x000ee80000300800 */
[----:B------:R-:W4:Y:S04]  /*1ec90*/  LDL R9, [R1+0x10] ;  /* 0x0000100001097983 */ /* 0x000f280000100800 */
[----:B------:R-:W-:Y:S01]  /*1eca0*/  SHFL.IDX PT, R2, R0, RZ, 0x1c1f ;  /* 0x001c1fff00027589 */ /* 0x000fe200000e0000 */
[----:B--2---:R-:W-:-:S03]  /*1ecb0*/  IMAD R5, R3, R10, RZ ;  /* 0x0000000a03057224 */ /* 0x004fc600078e02ff */
[----:B------:R-:W0:Y:S01]  /*1ecc0*/  SHFL.IDX PT, R3, R4, RZ, 0x1c1f ;  /* 0x001c1fff04037589 */ /* 0x000e2200000e0000 */
[----:B---3--:R-:W-:-:S05]  /*1ecd0*/  IMAD.IADD R6, R21, 0x1, R11 ;  /* 0x0000000115067824 */ /* 0x008fca00078e020b */
[----:B------:R-:W-:-:S13]  /*1ece0*/  ISETP.GE.AND P2, PT, R6, R5, PT ;  /* 0x000000050600720c */ /* 0x000fda0003f46270 */
[----:B0-----:R-:W-:-:S05]  /*1ecf0*/  @!P2 LEA R3, P4, R20, R3, 0x1 ;  /* 0x000000031403a211 */ /* 0x001fca00078808ff */
[----:B------:R-:W-:-:S05]  /*1ed00*/  @!P2 IMAD.X R2, RZ, RZ, R2, P4 ;  /* 0x000000ffff02a224 */ /* 0x000fca00020e0602 */
[----:B------:R-:W-:-:S04]  /*1ed10*/  @!P2 LOP3.LUT R3, R3, R2, RZ, 0x3c, !PT ;  /* 0x000000020303a212 */ /* 0x000fc800078e3cff */
[----:B------:R-:W-:-:S04]  /*1ed20*/  @!P2 LOP3.LUT R2, R3, R2, RZ, 0x3c, !PT ;  /* 0x000000020302a212 */ /* 0x000fc800078e3cff */
[----:B------:R-:W-:-:S05]  /*1ed30*/  @!P2 LOP3.LUT R3, R3, R2, RZ, 0x3c, !PT ;  /* 0x000000020303a212 */ /* 0x000fca00078e3cff */
[----:B------:R-:W-:Y:S01]  /*1ed40*/  @!PT LDS RZ, [RZ] ;  /* 0x00000000fffff984 */ /* 0x000fe20000000800 */
[----:B----4-:R-:W-:Y:S04]  /*1ed50*/  @!P2 LDGSTS.E.BYPASS.LTC128B.128 [R9+0xc400], desc[UR40][R2.64], !P3 ;  /* 0x0c4000000209afae */ /* 0x010fe8000d901d68 */
        /* <DEDUP_REMOVED lines=28> */
[----:B0-----:R-:W-:-:S05]  /*1ef20*/  VIADD R2, R6, 0x60 ;  /* 0x0000006006027836 */ /* 0x001fca0000000000 */
[----:B------:R-:W-:-:S13]  /*1ef30*/  ISETP.GE.AND P2, PT, R2, R5, PT ;  /* 0x000000050200720c */ /* 0x000fda0003f46270 */
[----:B------:R-:W-:-:S05]  /*1ef40*/  @!P2 LEA R2, P4, R20, R4, 0x1 ;  /* 0x000000041402a211 */ /* 0x000fca00078808ff */
[----:B--2---:R-:W-:-:S04]  /*1ef50*/  @!P2 IMAD.X R0, RZ, RZ, R0, P4 ;  /* 0x000000ffff00a224 */ /* 0x004fc800020e0600 */
[----:B------:R-:W-:Y:S02]  /*1ef60*/  @!P2 IMAD.MOV.U32 R3, RZ, RZ, R0 ;  /* 0x000000ffff03a224 */ /* 0x000fe400078e0000 */
[----:B------:R-:W-:Y:S04]  /*1ef70*/  SHFL.IDX PT, R0, R7, RZ, 0x1c1f ;  /* 0x001c1fff07007589 */ /* 0x000fe800000e0000 */
[----:B------:R-:W-:Y:S04]  /*1ef80*/  @!P2 LDGSTS.E.BYPASS.LTC128B.128 [R9+0xdc00], desc[UR40][R2.64], !P3 ;  /* 0x0dc000000209afae */ /* 0x000fe8000d901d68 */
[----:B------:R-:W-:Y:S04]  /*1ef90*/  @!P2 LDGSTS.E.BYPASS.LTC128B.128 [R9+0x10c00], desc[UR40][R2.64+0x40], !P0 ;  /* 0x10c000400209afae */ /* 0x000fe8000c101d68 */
[----:B------:R0:W-:Y:S04]  /*1efa0*/  @!P2 LDGSTS.E.BYPASS.LTC128B.128 [R9+0x13c00], desc[UR40][R2.64+0x80], !P1 ;  /* 0x13c000800209afae */ /* 0x0001e8000c901d68 */
[----:B------:R-:W-:Y:S04]  /*1efb0*/  SHFL.IDX PT, R7, R7, 0x1, 0x1c1f ;  /* 0x003c1f0007077f89 */ /* 0x000fe800000e0000 */
[----:B0-----:R-:W0:Y:S01]  /*1efc0*/  SHFL.IDX PT, R2, R8, RZ, 0x1c1f ;  /* 0x001c1fff08027589 */ /* 0x001e2200000e0000 */
[----:B------:R-:W-:-:S05]  /*1efd0*/  VIADD R3, R6, 0x80 ;  /* 0x0000008006037836 */ /* 0x000fca0000000000 */
[----:B------:R-:W-:-:S13]  /*1efe0*/  ISETP.GE.AND P2, PT, R3, R5, PT ;  /* 0x000000050300720c */ /* 0x000fda0003f46270 */
[----:B0-----:R-:W-:-:S05]  /*1eff0*/  @!P2 LEA R2, P4, R20, R2, 0x1 ;  /* 0x000000021402a211 */ /* 0x001fca00078808ff */
[----:B------:R-:W-:-:S04]  /*1f000*/  @!P2 IMAD.X R0, RZ, RZ, R0, P4 ;  /* 0x000000ffff00a224 */ /* 0x000fc800020e0600 */
[----:B------:R-:W-:-:S05]  /*1f010*/  @!P2 IMAD.MOV.U32 R3, RZ, RZ, R0 ;  /* 0x000000ffff03a224 */ /* 0x000fca00078e0000 */
[----:B------:R-:W-:Y:S04]  /*1f020*/  @!P2 LDGSTS.E.BYPASS.LTC128B.128 [R9+0xe400], desc[UR40][R2.64], !P3 ;  /* 0x0e4000000209afae */ /* 0x000fe8000d901d68 */
[----:B------:R-:W-:Y:S04]  /*1f030*/  @!P2 LDGSTS.E.BYPASS.LTC128B.128 [R9+0x11400], desc[UR40][R2.64+0x40], !P0 ;  /* 0x114000400209afae */ /* 0x000fe8000c101d68 */
[----:B------:R0:W-:Y:S04]  /*1f040*/  @!P2 LDGSTS.E.BYPASS.LTC128B.128 [R9+0x14400], desc[UR40][R2.64+0x80], !P1 ;  /* 0x144000800209afae */ /* 0x0001e8000c901d68 */
[----:B0-----:R0:W1:Y:S02]  /*1f050*/  SHFL.IDX PT, R2, R8, 0x1, 0x1c1f ;  /* 0x003c1f0008027f89 */ /* 0x00106400000e0000 */
.L_x_11737:
[----:B------:R-:W2:Y:S01]  /*1f060*/  LDL R0, [R1+0x10] ;  /* 0x0000100001007983 */ /* 0x000ea20000100800 */
[----:B------:R-:W-:-:S05]  /*1f070*/  VIADD R6, R6, 0xa0 ;  /* 0x000000a006067836 */ /* 0x000fca0000000000 */
[----:B------:R-:W-:-:S13]  /*1f080*/  ISETP.GE.AND P2, PT, R6, R5, PT ;  /* 0x000000050600720c */ /* 0x000fda0003f46270 */
[----:B-1----:R-:W-:-:S05]  /*1f090*/  @!P2 LEA R2, P4, R20, R2, 0x1 ;  /* 0x000000021402a211 */ /* 0x002fca00078808ff */
        /* <DEDUP_REMOVED lines=9> */
.L_x_11582:
        /* <DEDUP_REMOVED lines=18> */
.L_x_11738:
[----:B------:R-:W-:Y:S05]  /*1f250*/  BSYNC B0 ;  /* 0x0000000000007941 */ /* 0x000fea0003800000 */
.L_x_11583:
[----:B------:R-:W2:Y:S04]  /*1f260*/  LDL R4, [R1+0x18] ;  /* 0x0000180001047983 */ /* 0x000ea80000100800 */
[----:B------:R-:W3:Y:S01]  /*1f270*/  LDL R2, [R1+0xc] ;  /* 0x00000c0001027983 */ /* 0x000ee20000100800 */
        /* <DEDUP_REMOVED lines=16> */
[----:B0-----:R-:W-:Y:S02]  /*1f380*/  SEL R8, RZ, 0x1, P0 ;  /* 0x00000001ff087807 */ /* 0x001fe40000000000 */
        /* <DEDUP_REMOVED lines=26> */
.L_x_11591:
[----:B-1----:R-:W-:Y:S01]  /*1f530*/  IMAD R3, R6, 0x8, R22 ;  /* 0x0000000806037824 */ /* 0x002fe200078e0216 */
[----:B------:R-:W-:Y:S01]  /*1f540*/  SHF.L.U32 R2, R8, 0x1f, RZ ;  /* 0x0000001f08027819 */ /* 0x000fe200000006ff */
[----:B------:R-:W-:Y:S03]  /*1f550*/  BSSY B3, `(.L_x_11592) ;  /* 0x0000003000037945 */ /* 0x000fe60003800000 */
[----:B------:R-:W1:Y:S02]  /*1f560*/  SYNCS.PHASECHK.TRANS64.TRYWAIT P0, [R3+URZ+0x2d840], R2 ;  /* 0x02d84002030075a7 */ /* 0x000e64000800017f */
[----:B-1----:R-:W-:Y:S05]  /*1f570*/  @!P0 BRA `(.L_x_11593) ;  /* 0x0000004c00608947 */ /* 0x002fea0003800000 */
.L_x_11739:
[----:B------:R-:W-:Y:S05]  /*1f580*/  BSYNC B3 ;  /* 0x0000000000037941 */ /* 0x000fea0003800000 */
.L_x_11592:
[----:B0-----:R-:W0:Y:S01]  /*1f590*/  S2R R4, SR_TID.X ;  /* 0x0000000000047919 */ /* 0x001e220000002100 */
[----:B------:R-:W-:Y:S01]  /*1f5a0*/  BSSY B3, `(.L_x_11594) ;  /* 0x0000009000037945 */ /* 0x000fe20003800000 */
[----:B0-----:R-:W-:-:S04]  /*1f5b0*/  LOP3.LUT R4, R4, 0x7f, RZ, 0xc0, !PT ;  /* 0x0000007f04047812 */ /* 0x001fc800078ec0ff */
[----:B------:R-:W-:-:S13]  /*1f5c0*/  ISETP.NE.AND P0, PT, R4, RZ, PT ;  /* 0x000000ff0400720c */ /* 0x000fda0003f05270 */
[----:B------:R-:W-:Y:S05]  /*1f5d0*/  @P0 BRA `(.L_x_11595) ;  /* 0x0000000000140947 */ /* 0x000fea0003800000 */
[----:B------:R-:W-:Y:S01]  /*1f5e0*/  LOP3.LUT P1, RZ, R23, 0x1, RZ, 0xc0, !PT ;  /* 0x0000000117ff7812 */ /* 0x000fe2000782c0ff */
[----:B-1----:R-:W-:-:S04]  /*1f5f0*/  IMAD.MOV.U32 R2, RZ, RZ, 0x6000 ;  /* 0x00006000ff027424 */ /* 0x002fc800078e00ff */
[----:B------:R0:W-:Y:S08]  /*1f600*/  SYNCS.ARRIVE.TRANS64 RZ, [R3+URZ+0x2d830], R2 ;  /* 0x02d8300203ff79a7 */ /* 0x0001f0000800003f */
[----:B------:R-:W-:Y:S05]  /*1f610*/  @!P1 BRA `(.L_x_11595) ;  /* 0x0000000000049947 */ /* 0x000fea0003800000 */
[----:B------:R-:W-:Y:S01]  /*1f620*/  BPT.TRAP 0x1 ;  /* 0x000000040000795c */ /* 0x000fe20000300000 */
.L_x_11595:
[----:B------:R-:W-:Y:S05]  /*1f630*/  BSYNC B3 ;  /* 0x0000000000037941 */ /* 0x000fea0003800000 */
.L_x_11594:
[----:B------:R-:W-:Y:S01]  /*1f640*/  IMAD.MOV.U32 R10, RZ, RZ, RZ ;  /* 0x000000ffff0a7224 */ /* 0x000fe200078e00ff */
[----:B------:R-:W-:Y:S01]  /*1f650*/  UIADD3 UR4, UP0, UR42, 0x370, URZ ;  /* 0x000003702a047890 */ /* 0x000fe2000ff1e03f */
[----:B------:R-:W-:Y:S01]  /*1f660*/  IMAD R4, R6, 0x6000, R22 ;  /* 0x0000600006047824 */ /* 0x000fe200078e0216 */
[----:B------:R-:W-:Y:S01]  /*1f670*/  PLOP3.LUT P0, PT, PT, PT, PT, 0x80, 0x0 ;  /* 0x000000000000781c */ /* 0x000fe20003f0f070 */
[----:B01----:R-:W-:Y:S01]  /*1f680*/  VIADD R3, R3, 0x2d830 ;  /* 0x0002d83003037836 */ /* 0x003fe20000000000 */
[----:B------:R-:W-:Y:S01]  /*1f690*/  R2UR UR10, R10 ;  /* 0x000000000a0a72ca */ /* 0x000fe200000e0000 */
[----:B------:R-:W-:Y:S01]  /*1f6a0*/  IMAD R2, R0, 0x80, R28 ;  /* 0x0000008000027824 */ /* 0x000fe200078e021c */
[----:B------:R-:W-:Y:S01]  /*1f6b0*/  UIADD3.X UR5, URZ, UR43, URZ, UP0, !UPT ;  /* 0x0000002b3f057290 */ /* 0x000fe200087fe43f */
[----:B------:R-:W-:Y:S01]  /*1f6c0*/  VIADD R9, R4, 0x15400 ;  /* 0x0001540004097836 */ /* 0x000fe20000000000 */
[----:B------:R-:W-:Y:S01]  /*1f6d0*/  UMOV UR6, 0x0 ;  /* 0x0000000000067882 */ /* 0x000fe20000000000 */
[----:B------:R-:W-:-:S10]  /*1f6e0*/  UMOV UR7, 0x14f00000 ;  /* 0x14f0000000077882 */ /* 0x000fd40000000000 */
.L_x_11596:
        /* <DEDUP_REMOVED lines=16> */
.L_x_11597:
        /* <DEDUP_REMOVED lines=16> */
.L_x_11598:
        /* <DEDUP_REMOVED lines=15> */
.L_x_11740:
[----:B------:R-:W-:Y:S05]  /*1f9e0*/  BSYNC B3 ;  /* 0x0000000000037941 */ /* 0x000fea0003800000 */
.L_x_11599:
        /* <DEDUP_REMOVED lines=10> */
.L_x_11601:
[----:B------:R-:W-:Y:S01]  /*1fa90*/  LOP3.LUT P0, RZ, R23, 0x8, RZ, 0xc0, !PT ;  /* 0x0000000817ff7812 */ /* 0x000fe2000780c0ff */
[----:B------:R-:W-:-:S12]  /*1faa0*/  BSSY B3, `(.L_x_11602) ;  /* 0x0000003000037945 */ /* 0x000fd80003800000 */
[----:B------:R-:W-:Y:S05]  /*1fab0*/  @P0 BRA `(.L_x_11603) ;  /* 0x0000000000040947 */ /* 0x000fea0003800000 */
[----:B------:R-:W-:Y:S01]  /*1fac0*/  BPT.TRAP 0x1 ;  /* 0x000000040000795c */ /* 0x000fe20000300000 */
.L_x_11603:
[----:B------:R-:W-:Y:S05]  /*1fad0*/  BSYNC B3 ;  /* 0x0000000000037941 */ /* 0x000fea0003800000 */
.L_x_11602:
        /* <DEDUP_REMOVED lines=10> */
.L_x_11604:
        /* <DEDUP_REMOVED lines=15> */
.L_x_11605:
        /* <DEDUP_REMOVED lines=15> */
.L_x_11606:
        /* <DEDUP_REMOVED lines=12> */
.L_x_11590:
[----:B------:R-:W-:Y:S05]  /*1fe20*/  BSYNC B1 ;  /* 0x0000000000017941 */ /* 0x000fea0003800000 */
.L_x_11589:
[----:B------:R-:W2:Y:S01]  /*1fe30*/  LDL R0, [R1+0x18] ;  /* 0x0000180001007983 */ /* 0x000ea20000100800 */
[----:B------:R-:W-:Y:S02]  /*1fe40*/  IMAD.MOV.U32 R24, RZ, RZ, R6 ;  /* 0x000000ffff187224 */ /* 0x000fe400078e0006 */
[----:B------:R-:W-:Y:S02]  /*1fe50*/  IMAD.MOV.U32 R27, RZ, RZ, R8 ;  /* 0x000000ffff1b7224 */ /* 0x000fe400078e0008 */
[----:B--2---:R-:W-:-:S07]  /*1fe60*/  VIADD R0, R0, 0xfffffffd ;  /* 0xfffffffd00007836 */ /* 0x004fce0000000000 */
.L_x_11588:
[----:B------:R-:W-:Y:S05]  /*1fe70*/  BSYNC B2 ;  /* 0x0000000000027941 */ /* 0x000fea0003800000 */
.L_x_11587:
[----:B------:R-:W2:Y:S01]  /*1fe80*/  LDL.LU R2, [R1+0x18] ;  /* 0x0000180001027983 */ /* 0x000ea20000300800 */
[----:B------:R-:W-:Y:S01]  /*1fe90*/  VIADD R7, R7, 0xfffffffe ;  /* 0xfffffffe07077836 */ /* 0x000fe20000000000 */
[----:B--2---:R-:W-:-:S04]  /*1fea0*/  LOP3.LUT R2, RZ, R2, RZ, 0x33, !PT ;  /* 0x00000002ff027212 */ /* 0x004fc800078e33ff */
[----:B------:R-:W-:-:S13]  /*1feb0*/  ISETP.NE.AND P0, PT, R7, R2, PT ;  /* 0x000000020700720c */ /* 0x000fda0003f05270 */
[----:B------:R-:W-:Y:S05]  /*1fec0*/  @!P0 BRA `(.L_x_11586) ;  /* 0x0000001400948947 */ /* 0x000fea0003800000 */
[----:B------:R-:W-:-:S07]  /*1fed0*/  IMAD.MOV.U32 R10, RZ, RZ, R17 ;  /* 0x000000ffff0a7224 */ /* 0x000fce00078e0011 */
.L_x_11643:
        /* <DEDUP_REMOVED lines=32> */
.L_x_11609:
[----:B0-----:R-:W-:Y:S01]  /*200e0*/  IMAD R4, R6, 0x8, R22 ;  /* 0x0000000806047824 */ /* 0x001fe200078e0216 */
[----:B------:R-:W-:Y:S01]  /*200f0*/  SHF.L.U32 R2, R7, 0x1f, RZ ;  /* 0x0000001f07027819 */ /* 0x000fe200000006ff */
[----:B------:R-:W-:Y:S03]  /*20100*/  BSSY B2, `(.L_x_11610) ;  /* 0x0000003000027945 */ /* 0x000fe60003800000 */
[----:B------:R-:W0:Y:S02]  /*20110*/  SYNCS.PHASECHK.TRANS64.TRYWAIT P0, [R4+URZ+0x2d840], R2 ;  /* 0x02d84002040075a7 */ /* 0x000e24000800017f */
[----:B0-----:R-:W-:Y:S05]  /*20120*/  @!P0 BRA `(.L_x_11611) ;  /* 0x00000040009c8947 */ /* 0x001fea0003800000 */
.L_x_11741:
[----:B------:R-:W-:Y:S05]  /*20130*/  BSYNC B2 ;  /* 0x0000000000027941 */ /* 0x000fea0003800000 */
.L_x_11610:
[----:B-1----:R-:W1:Y:S01]  /*20140*/  S2R R3, SR_TID.X ;  /* 0x0000000000037919 */ /* 0x002e620000002100 */
[----:B------:R-:W-:Y:S01]  /*20150*/  BSSY B2, `(.L_x_11612) ;  /* 0x0000009000027945 */ /* 0x000fe20003800000 */
[----:B-1----:R-:W-:-:S04]  /*20160*/  LOP3.LUT R3, R3, 0x7f, RZ, 0xc0, !PT ;  /* 0x0000007f03037812 */ /* 0x002fc800078ec0ff */
[----:B------:R-:W-:-:S13]  /*20170*/  ISETP.NE.AND P0, PT, R3, RZ, PT ;  /* 0x000000ff0300720c */ /* 0x000fda0003f05270 */
[----:B------:R-:W-:Y:S05]  /*20180*/  @P0 BRA `(.L_x_11613) ;  /* 0x0000000000140947 */ /* 0x000fea0003800000 */
[----:B------:R-:W-:Y:S01]  /*20190*/  LOP3.LUT P1, RZ, R23, 0x1, RZ, 0xc0, !PT ;  /* 0x0000000117ff7812 */ /* 0x000fe2000782c0ff */
[----:B0-----:R-:W-:-:S04]  /*201a0*/  IMAD.MOV.U32 R2, RZ, RZ, 0x6000 ;  /* 0x00006000ff027424 */ /* 0x001fc800078e00ff */
[----:B------:R1:W-:Y:S08]  /*201b0*/  SYNCS.ARRIVE.TRANS64 RZ, [R4+URZ+0x2d830], R2 ;  /* 0x02d8300204ff79a7 */ /* 0x0003f0000800003f */
[----:B------:R-:W-:Y:S05]  /*201c0*/  @!P1 BRA `(.L_x_11613) ;  /* 0x0000000000049947 */ /* 0x000fea0003800000 */
[----:B------:R-:W-:Y:S01]  /*201d0*/  BPT.TRAP 0x1 ;  /* 0x000000040000795c */ /* 0x000fe20000300000 */
.L_x_11613:
[----:B------:R-:W-:Y:S05]  /*201e0*/  BSYNC B2 ;  /* 0x0000000000027941 */ /* 0x000fea0003800000 */
.L_x_11612:
        /* <DEDUP_REMOVED lines=11> */
.L_x_11614:
        /* <DEDUP_REMOVED lines=16> */
.L_x_11615:
        /* <DEDUP_REMOVED lines=16> */
.L_x_11616:
        /* <DEDUP_REMOVED lines=15> */
.L_x_11742:
[----:B------:R-:W-:Y:S05]  /*20590*/  BSYNC B2 ;  /* 0x0000000000027941 */ /* 0x000fea0003800000 */
.L_x_11617:
        /* <DEDUP_REMOVED lines=10> */
.L_x_11619:
[----:B------:R-:W-:Y:S01]  /*20640*/  LOP3.LUT P0, RZ, R23, 0x8, RZ, 0xc0, !PT ;  /* 0x0000000817ff7812 */ /* 0x000fe2000780c0ff */
[----:B------:R-:W-:-:S12]  /*20650*/  BSSY B2, `(.L_x_11620) ;  /* 0x0000003000027945 */ /* 0x000fd80003800000 */
[----:B------:R-:W-:Y:S05]  /*20660*/  @P0 BRA `(.L_x_11621) ;  /* 0x0000000000040947 */ /* 0x000fea0003800000 */
[----:B------:R-:W-:Y:S01]  /*20670*/  BPT.TRAP 0x1 ;  /* 0x000000040000795c */ /* 0x000fe20000300000 */
.L_x_11621:
[----:B------:R-:W-:Y:S05]  /*20680*/  BSYNC B2 ;  /* 0x0000000000027941 */ /* 0x000fea0003800000 */
.L_x_11620:
        /* <DEDUP_REMOVED lines=10> */
.L_x_11622:
        /* <DEDUP_REMOVED lines=15> */
.L_x_11623:
        /* <DEDUP_REMOVED lines=15> */
.L_x_11624:
        /* <DEDUP_REMOVED lines=12> */
.L_x_11608:
[----:B------:R-:W-:Y:S05]  /*209d0*/  BSYNC B1 ;  /* 0x0000000000017941 */ /* 0x000fea0003800000 */
.L_x_11607:
[----:B------:R-:W-:Y:S01]  /*209e0*/  LOP3.LUT P1, RZ, R23, 0x4, RZ, 0xc0, !PT ;  /* 0x0000000417ff7812 */ /* 0x000fe2000782c0ff */
[----:B------:R-:W-:Y:S01]  /*209f0*/  VIADD R24, R6, 0x1 ;  /* 0x0000000106187836 */ /* 0x000fe20000000000 */
[----:B------:R-:W-:Y:S01]  /*20a00*/  BSSY B1, `(.L_x_11625) ;  /* 0x00000ad000017945 */ /* 0x000fe20003800000 */
[----:B0-----:R-:W-:-:S03]  /*20a10*/  VIADD R8, R0, 0xffffffff ;  /* 0xffffffff00087836 */ /* 0x001fc60000000000 */
        /* <DEDUP_REMOVED lines=28> */
.L_x_11627:
[----:B0-----:R-:W-:Y:S01]  /*20be0*/  IMAD R4, R24, 0x8, R22 ;  /* 0x0000000818047824 */ /* 0x001fe200078e0216 */
[----:B------:R-:W-:Y:S01]  /*20bf0*/  SHF.L.U32 R2, R27, 0x1f, RZ ;  /* 0x0000001f1b027819 */ /* 0x000fe200000006ff */
[----:B------:R-:W-:Y:S03]  /*20c00*/  BSSY B2, `(.L_x_11628) ;  /* 0x0000003000027945 */ /* 0x000fe60003800000 */
[----:B------:R-:W0:Y:S02]  /*20c10*/  SYNCS.PHASECHK.TRANS64.TRYWAIT P0, [R4+URZ+0x2d840], R2 ;  /* 0x02d84002040075a7 */ /* 0x000e24000800017f */
[----:B0-----:R-:W-:Y:S05]  /*20c20*/  @!P0 BRA `(.L_x_11629) ;  /* 0x0000003800048947 */ /* 0x001fea0003800000 */
.L_x_11743:
[----:B------:R-:W-:Y:S05]  /*20c30*/  BSYNC B2 ;  /* 0x0000000000027941 */ /* 0x000fea0003800000 */
.L_x_11628:
        /* <DEDUP_REMOVED lines=10> */
.L_x_11631:
[----:B------:R-:W-:Y:S05]  /*20ce0*/  BSYNC B2 ;  /* 0x0000000000027941 */ /* 0x000fea0003800000 */
.L_x_11630:
        /* <DEDUP_REMOVED lines=11> */
.L_x_11632:
        /* <DEDUP_REMOVED lines=16> */
.L_x_11633:
        /* <DEDUP_REMOVED lines=16> */
.L_x_11634:
        /* <DEDUP_REMOVED lines=15> */
.L_x_11744:
[----:B------:R-:W-:Y:S05]  /*21090*/  BSYNC B2 ;  /* 0x0000000000027941 */ /* 0x000fea0003800000 */
.L_x_11635:
        /* <DEDUP_REMOVED lines=10> */
.L_x_11637:
[----:B------:R-:W-:Y:S01]  /*21140*/  LOP3.LUT P0, RZ, R23, 0x8, RZ, 0xc0, !PT ;  /* 0x0000000817ff7812 */ /* 0x000fe2000780c0ff */
[----:B------:R-:W-:-:S12]  /*21150*/  BSSY B2, `(.L_x_11638) ;  /* 0x0000003000027945 */ /* 0x000fd80003800000 */
[----:B------:R-:W-:Y:S05]  /*21160*/  @P0 BRA `(.L_x_11639) ;  /* 0x0000000000040947 */ /* 0x000fea0003800000 */
[----:B------:R-:W-:Y:S01]  /*21170*/  BPT.TRAP 0x1 ;  /* 0x000000040000795c */ /* 0x000fe20000300000 */
.L_x_11639:
[----:B------:R-:W-:Y:S05]  /*21180*/  BSYNC B2 ;  /* 0x0000000000027941 */ /* 0x000fea0003800000 */
.L_x_11638:
        /* <DEDUP_REMOVED lines=10> */
.L_x_11640:
        /* <DEDUP_REMOVED lines=15> */
.L_x_11641:
        /* <DEDUP_REMOVED lines=15> */
.L_x_11642:
        /* <DEDUP_REMOVED lines=12> */
.L_x_11626:
[----:B------:R-:W-:Y:S05]  /*214d0*/  BSYNC B1 ;  /* 0x0000000000017941 */ /* 0x000fea0003800000 */
.L_x_11625:
[----:B------:R-:W2:Y:S01]  /*214e0*/  LDL R2, [R1+0xc] ;  /* 0x00000c0001027983 */ /* 0x000ea20000100800 */
[----:B------:R-:W-:Y:S01]  /*214f0*/  VIADD R0, R0, 0xfffffffe ;  /* 0xfffffffe00007836 */ /* 0x000fe20000000000 */
[----:B--2---:R-:W-:-:S13]  /*21500*/  ISETP.GT.AND P0, PT, R8, R2, PT ;  /* 0x000000020800720c */ /* 0x004fda0003f04270 */
[----:B------:R-:W-:Y:S05]  /*21510*/  @P0 BRA `(.L_x_11643) ;  /* 0xffffffe800700947 */ /* 0x000fea000383ffff */
.L_x_11586:
[----:B------:R-:W-:Y:S05]  /*21520*/  BSYNC B0 ;  /* 0x0000000000007941 */ /* 0x000fea0003800000 */
.L_x_11585:
        /* <DEDUP_REMOVED lines=14> */
[----:B------:R-:W1:Y:S01]  /*21610*/  POPC R7, R4 ;  /* 0x0000000400077309 */ /* 0x000e620000000000 */
[----:B--2---:R-:W1:Y:S02]  /*21620*/  SHFL.IDX PT, R0, R3, R0, 0x1f ;  /* 0x00001f0003007589 */ /* 0x004e6400000e0000 */
[----:B-1----:R-:W-:-:S07]  /*21630*/  IADD3 R16, R0, UR37, R7 ;  /* 0x0000002500107c10 */ /* 0x002fce000fffe007 */
.L_x_11645:
[----:B------:R-:W-:Y:S05]  /*21640*/  BSYNC B0 ;  /* 0x0000000000007941 */ /* 0x000fea0003800000 */
.L_x_11644:
[----:B------:R-:W-:Y:S01]  /*21650*/  LOP3.LUT P0, RZ, R23, 0x4, RZ, 0xc0, !PT ;  /* 0x0000000417ff7812 */ /* 0x000fe2000780c0ff */
[----:B------:R-:W-:-:S12]  /*21660*/  BSSY B0, `(.L_x_11646) ;  /* 0x0000049000007945 */ /* 0x000fd80003800000 */
[----:B------:R-:W-:Y:S05]  /*21670*/  @!P0 BRA `(.L_x_11647) ;  /* 0x00000004001c8947 */ /* 0x000fea0003800000 */
[----:B-1----:R-:W-:Y:S01]  /*21680*/  IMAD R3, R24, 0x8, R22 ;  /* 0x0000000818037824 */ /* 0x002fe200078e0216 */
[----:B------:R-:W-:Y:S01]  /*21690*/  SHF.L.U32 R0, R27, 0x1f, RZ ;  /* 0x0000001f1b007819 */ /* 0x000fe200000006ff */
[----:B------:R-:W-:Y:S03]  /*216a0*/  BSSY B1, `(.L_x_11648) ;  /* 0x0000003000017945 */ /* 0x000fe60003800000 */
[----:B------:R-:W1:Y:S02]  /*216b0*/  SYNCS.PHASECHK.TRANS64.TRYWAIT P0, [R3+URZ+0x2d860], R0 ;  /* 0x02d86000030075a7 */ /* 0x000e64000800017f */
[----:B-1----:R-:W-:Y:S05]  /*216c0*/  @!P0 BRA `(.L_x_11649) ;  /* 0x0000002c00848947 */ /* 0x002fea0003800000 */
.L_x_11745:
[----:B------:R-:W-:Y:S05]  /*216d0*/  BSYNC B1 ;  /* 0x0000000000017941 */ /* 0x000fea0003800000 */
.L_x_11648:
        /* <DEDUP_REMOVED lines=10> */
.L_x_11650:
[----:B------:R-:W-:Y:S01]  /*21780*/  LOP3.LUT P0, RZ, R23, 0x8, RZ, 0xc0, !PT ;  /* 0x0000000817ff7812 */ /* 0x000fe2000780c0ff */
[----:B------:R-:W-:-:S12]  /*21790*/  BSSY B1, `(.L_x_11651) ;  /* 0x0000003000017945 */ /* 0x000fd80003800000 */
[----:B------:R-:W-:Y:S05]  /*217a0*/  @P0 BRA `(.L_x_11652) ;  /* 0x0000000000040947 */ /* 0x000fea0003800000 */
[----:B------:R-:W-:Y:S01]  /*217b0*/  BPT.TRAP 0x1 ;  /* 0x000000040000795c */ /* 0x000fe20000300000 */
.L_x_11652:
[----:B------:R-:W-:Y:S05]  /*217c0*/  BSYNC B1 ;  /* 0x0000000000017941 */ /* 0x000fea0003800000 */
.L_x_11651:
[----:B------:R-:W-:Y:S01]  /*217d0*/  IMAD R0, R24, 0x6000, R22 ;  /* 0x0000600018007824 */ /* 0x000fe200078e0216 */
        /* <DEDUP_REMOVED lines=9> */
.L_x_11653:
        /* <DEDUP_REMOVED lines=15> */
.L_x_11654:
        /* <DEDUP_REMOVED lines=15> */
.L_x_11655:
        /* <DEDUP_REMOVED lines=10> */
.L_x_11647:
[----:B------:R-:W-:Y:S05]  /*21af0*/  BSYNC B0 ;  /* 0x0000000000007941 */ /* 0x000fea0003800000 */
.L_x_11646:
[----:B------:R-:W-:-:S05]  /*21b00*/  VIADD R24, R24, 0x1 ;  /* 0x0000000118187836 */ /* 0x000fca0000000000 */
[----:B------:R-:W-:-:S04]  /*21b10*/  ISETP.NE.AND P0, PT, R24, 0x2, PT ;  /* 0x000000021800780c */ /* 0x000fc80003f05270 */
[----:B------:R-:W-:Y:S02]  /*21b20*/  SEL R0, RZ, 0x1, P0 ;  /* 0x00000001ff007807 */ /* 0x000fe40000000000 */
[----:B------:R-:W-:Y:S02]  /*21b30*/  SEL R24, R24, RZ, P0 ;  /* 0x000000ff18187207 */ /* 0x000fe40000000000 */
[----:B------:R-:W-:-:S07]  /*21b40*/  LOP3.LUT R27, R27, R0, RZ, 0x3c, !PT ;  /* 0x000000001b1b7212 */ /* 0x000fce00078e3cff */
.L_x_11567:
[----:B------:R-:W-:Y:S05]  /*21b50*/  BSYNC B7 ;  /* 0x0000000000077941 */ /* 0x000fea0003800000 */
.L_x_11565:
[----:B------:R-:W-:-:S13]  /*21b60*/  LOP3.LUT P0, RZ, R23, 0x10, RZ, 0xc0, !PT ;  /* 0x0000001017ff7812 */ /* 0x000fda000780c0ff */
[----:B------:R-:W-:Y:S05]  /*21b70*/  @!P0 BRA `(.L_x_11656) ;  /* 0x0000000000248947 */ /* 0x000fea0003800000 */
[----:B------:R-:W-:Y:S05]  /*21b80*/  WARPSYNC.ALL ;  /* 0x0000000000007948 */ /* 0x000fea0003800000 */
[----:B------:R-:W2:Y:S08]  /*21b90*/  S2UR UR5, SR_CgaCtaId ;  /* 0x00000000000579c3 */ /* 0x000eb00000008800 */
[----:B------:R-:W-:Y:S06]  /*21ba0*/  BAR.SYNC.DEFER_BLOCKING 0x5, 0x200 ;  /* 0x0148000000007b1d */ /* 0x000fec0000010000 */
[----:B------:R-:W-:-:S02]  /*21bb0*/  UMOV UR4, 0x400 ;  /* 0x0000040000047882 */ /* 0x000fc40000000000 */
[----:B--2---:R-:W-:-:S06]  /*21bc0*/  ULEA UR4, UR5, UR4, 0x18 ;  /* 0x0000000405047291 */ /* 0x004fcc000f8ec03f */
[----:B-1----:R-:W-:-:S05]  /*21bd0*/  IMAD.U32 R22, RZ, RZ, UR4 ;  /* 0x00000004ff167e24 */ /* 0x002fca000f8e00ff */
[----:B------:R2:W3:Y:S01]  /*21be0*/  LDS.128 R16, [R22+0x2d8d0] ;  /* 0x02d8d00016107984 */ /* 0x0004e20000000c00 */
[----:B------:R-:W-:Y:S06]  /*21bf0*/  BAR.ARV 0x4, 0x200 ;  /* 0x0108000000007b1d */ /* 0x000fec0000002000 */
[----:B------:R-:W-:Y:S05]  /*21c00*/  BRA `(.L_x_11657) ;  /* 0x0000000800c47947 */ /* 0x000fea0003800000 */
.L_x_11656:
[----:B------:R-:W2:Y:S01]  /*21c10*/  LDL R7, [R1+0x8] ;  /* 0x0000080001077983 */ /* 0x000ea20000100800 */
[----:B------:R-:W-:Y:S01]  /*21c20*/  UMOV UR4, 0xffffffff ;  /* 0xffffffff00047882 */ /* 0x000fe20000000000 */
[----:B--2---:R-:W-:Y:S02]  /*21c30*/  ISETP.NE.AND P5, PT, R7, 0x1f, PT ;  /* 0x0000001f0700780c */ /* 0x004fe40003fa5270 */
[----:B------:R-:W-:Y:S11]  /*21c40*/  BRA.DIV UR4, `(.L_x_11658) ;  /* 0x0000002a04387947 */ /* 0x000ff6000b800000 */
[----:B------:R-:W-:Y:S01]  /*21c50*/  IMAD.IADD R5, R19, 0x1, R7 ;  /* 0x0000000113057824 */ /* 0x000fe200078e0207 */
[----:B------:R-:W-:Y:S01]  /*21c60*/  ULDC UR4, c[0x0][0xc3c] ;  /* 0x00030f0000047ab9 */ /* 0x000fe20000000800 */
[----:B------:R-:W-:-:S03]  /*21c70*/  LOP3.LUT P4, RZ, R23, 0x1, RZ, 0xc0, !PT ;  /* 0x0000000117ff7812 */ /* 0x000fc6000788c0ff */
[----:B------:R-:W-:-:S13]  /*21c80*/  ISETP.GE.OR P0, PT, R5, UR4, !P5 ;  /* 0x0000000405007c0c */ /* 0x000fda000ef06670 */
[----:B-1----:R-:W1:Y:S02]  /*21c90*/  @!P0 LDC.64 R2, c[0x0][0xc80] ;  /* 0x00032000ff028b82 */ /* 0x002e640000000a00 */
[----:B-1----:R-:W-:-:S06]  /*21ca0*/  @!P0 IMAD.WIDE R2, R5, 0x4, R2 ;  /* 0x0000000405028825 */ /* 0x002fcc00078e0202 */
[----:B------:R1:W2:Y:S01]  /*21cb0*/  @!P0 LDG.E R3, desc[UR40][R2.64] ;  /* 0x0000002802038981 */ /* 0x0002a2000c1e1900 */
[C---:B------:R-:W-:Y:S02]  /*21cc0*/  ISETP.GE.U32.AND P1, PT, R7.reuse, 0x4, PT ;  /* 0x000000040700780c */ /* 0x040fe40003f26070 */
[C---:B------:R-:W-:Y:S01]  /*21cd0*/  ISETP.GE.U32.AND P2, PT, R7.reuse, 0x8, PT ;  /* 0x000000080700780c */ /* 0x040fe20003f46070 */
[----:B------:R-:W-:Y:S01]  /*21ce0*/  SHFL.IDX PT, R0, R16, RZ, 0x1f ;  /* 0x00001fff10007589 */ /* 0x000fe200000e0000 */
[----:B------:R-:W-:-:S03]  /*21cf0*/  ISETP.GE.U32.AND P3, PT, R7, 0x10, PT ;  /* 0x000000100700780c */ /* 0x000fc60003f66070 */
[----:B------:R-:W-:Y:S01]  /*21d00*/  SHFL.IDX PT, R16, R16, 0x1, 0x1f ;  /* 0x00201f0010107f89 */ /* 0x000fe200000e0000 */
[----:B-1----:R-:W-:Y:S02]  /*21d10*/  IMAD.MOV.U32 R2, RZ, RZ, RZ ;  /* 0x000000ffff027224 */ /* 0x002fe400078e00ff */
[----:B--2---:R-:W-:Y:S01]  /*21d20*/  @!P0 IMAD.MOV.U32 R2, RZ, RZ, R3 ;  /* 0x000000ffff028224 */ /* 0x004fe200078e0003 */
[----:B------:R-:W-:-:S04]  /*21d30*/  ISETP.GE.U32.AND P0, PT, R7, 0x2, PT ;  /* 0x000000020700780c */ /* 0x000fc80003f06070 */
        /* <DEDUP_REMOVED lines=16> */
.L_x_11755:
[----:B------:R-:W-:Y:S02]  /*21e40*/  ULDC UR4, c[0x0][0xc38] ;  /* 0x00030e0000047ab9 */ /* 0x000fe40000000800 */
[----:B------:R-:W-:-:S04]  /*21e50*/  IMAD.U32 R4, RZ, RZ, UR4 ;  /* 0x00000004ff047e24 */ /* 0x000fc8000f8e00ff */
[----:B--2---:R-:W-:-:S04]  /*21e60*/  IMAD R5, R14, R4, RZ ;  /* 0x000000040e057224 */ /* 0x004fc800078e02ff */
[----:B------:R-:W-:-:S05]  /*21e70*/  IMAD.IADD R16, R16, 0x1, R5 ;  /* 0x0000000110107824 */ /* 0x000fca00078e0205 */
[----:B------:R-:W-:-:S13]  /*21e80*/  ISETP.GT.AND P4, PT, R16, R0, PT ;  /* 0x000000001000720c */ /* 0x000fda0003f84270 */
[----:B------:R-:W-:Y:S05]  /*21e90*/  @P4 BRA `(.L_x_11659) ;  /* 0x00000000009c4947 */ /* 0x000fea0003800000 */
.L_x_11664:
        /* <DEDUP_REMOVED lines=10> */
[----:B-1----:R-:W1:Y:S02]  /*21f40*/  LDC.64 R2, c[0x0][0xc80] ;  /* 0x00032000ff027b82 */ /* 0x002e640000000a00 */
[----:B-1----:R-:W-:-:S06]  /*21f50*/  IMAD.WIDE R2, R5, 0x4, R2 ;  /* 0x0000000405027825 */ /* 0x002fcc00078e0202 */
[----:B------:R2:W5:Y:S02]  /*21f60*/  LDG.E R2, desc[UR40][R2.64] ;  /* 0x0000002802027981 */ /* 0x000564000c1e1900 */
.L_x_11662:
[----:B------:R-:W-:Y:S05]  /*21f70*/  BSYNC B0 ;  /* 0x0000000000007941 */ /* 0x000fea0003800000 */
.L_x_11661:
[----:B------:R-:W-:-:S03]  /*21f80*/  UMOV UR4, 0xffffffff ;  /* 0xffffffff00047882 */ /* 0x000fc60000000000 */
[----:B------:R-:W-:Y:S05]  /*21f90*/  BRA.DIV UR4, `(.L_x_11663) ;  /* 0x0000002a04887947 */ /* 0x000fea000b800000 */
[----:B-----5:R-:W3:Y:S01]  /*21fa0*/  SHFL.UP PT, R14, R2, 0x1, RZ ;  /* 0x04200000020e7989 */ /* 0x020ee200000e00ff */
[----:B------:R-:W-:-:S04]  /*21fb0*/  LOP3.LUT P4, RZ, R23, 0x1, RZ, 0xc0, !PT ;  /* 0x0000000117ff7812 */ /* 0x000fc8000788c0ff */
[----:B---3--:R-:W-:-:S05]  /*21fc0*/  SEL R13, R14, RZ, P4 ;  /* 0x000000ff0e0d7207 */ /* 0x008fca0002000000 */
[----:B------:R-:W-:-:S05]  /*21fd0*/  IMAD.IADD R13, R2, 0x1, R13 ;  /* 0x00000001020d7824 */ /* 0x000fca00078e020d */
[----:B------:R-:W3:Y:S02]  /*21fe0*/  SHFL.UP PT, R14, R13, 0x2, RZ ;  /* 0x044000000d0e7989 */ /* 0x000ee400000e00ff */
[----:B---3--:R-:W-:-:S05]  /*21ff0*/  SEL R14, R14, RZ, P0 ;  /* 0x000000ff0e0e7207 */ /* 0x008fca0000000000 */
[----:B-12---:R-:W-:-:S05]  /*22000*/  IMAD.IADD R3, R13, 0x1, R14 ;  /* 0x000000010d037824 */ /* 0x006fca00078e020e */
        /* <DEDUP_REMOVED lines=10> */
.L_x_11763:
[----:B------:R-:W-:Y:S02]  /*220b0*/  ULDC UR4, c[0x0][0xc38] ;  /* 0x00030e0000047ab9 */ /* 0x000fe40000000800 */
[----:B------:R-:W-:-:S04]  /*220c0*/  IMAD.U32 R4, RZ, RZ, UR4 ;  /* 0x00000004ff047e24 */ /* 0x000fc8000f8e00ff */
[----:B--2---:R-:W-:-:S04]  /*220d0*/  IMAD R5, R14, R4, RZ ;  /* 0x000000040e057224 */ /* 0x004fc800078e02ff */
[----:B------:R-:W-:-:S05]  /*220e0*/  IMAD.IADD R16, R5, 0x1, R16 ;  /* 0x0000000105107824 */ /* 0x000fca00078e0210 */
[----:B------:R-:W-:-:S13]  /*220f0*/  ISETP.GT.AND P4, PT, R16, R0, PT ;  /* 0x000000001000720c */ /* 0x000fda0003f84270 */
[----:B------:R-:W-:Y:S05]  /*22100*/  @!P4 BRA `(.L_x_11664) ;  /* 0xfffffffc0064c947 */ /* 0x000fea000383ffff */
.L_x_11659:
        /* <DEDUP_REMOVED lines=8> */
.L_x_11767:
[----:B------:R-:W-:Y:S01]  /*22190*/  ISETP.NE.AND P0, PT, R5, RZ, PT ;  /* 0x000000ff0500720c */ /* 0x000fe20003f05270 */
[----:B------:R-:W-:-:S12]  /*221a0*/  IMAD.MOV.U32 R5, RZ, RZ, RZ ;  /* 0x000000ffff057224 */ /* 0x000fd800078e00ff */
[----:B------:R-:W-:Y:S05]  /*221b0*/  @!P0 BRA `(.L_x_11666) ;  /* 0x0000000000108947 */ /* 0x000fea0003800000 */
[----:B------:R-:W-:Y:S01]  /*221c0*/  UMOV UR4, 0xffffffff ;  /* 0xffffffff00047882 */ /* 0x000fe20000000000 */
[----:B0-----:R-:W-:Y:S02]  /*221d0*/  VIADD R12, R6, 0xffffffff ;  /* 0xffffffff060c7836 */ /* 0x001fe40000000000 */
[----:B------:R-:W-:Y:S05]  /*221e0*/  BRA.DIV UR4, `(.L_x_11667) ;  /* 0x0000002a04fc7947 */ /* 0x000fea000b800000 */
[----:B------:R4:W0:Y:S02]  /*221f0*/  SHFL.IDX PT, R5, R3, R12, 0x1f ;  /* 0x00001f0c03057589 */ /* 0x00082400000e0000 */
.L_x_11666:
[----:B-12-4-:R-:W1:Y:S01]  /*22200*/  LDC.64 R2, c[0x0][0xc90] ;  /* 0x00032400ff027b82 */ /* 0x016e620000000a00 */
[----:B------:R-:W-:-:S04]  /*22210*/  IMAD.IADD R19, R6, 0x1, R19 ;  /* 0x0000000106137824 */ /* 0x000fc800078e0213 */
[----:B-1----:R-:W-:-:S05]  /*22220*/  IMAD.WIDE R2, R19, 0x4, R2 ;  /* 0x0000000413027825 */ /* 0x002fca00078e0202 */
[----:B------:R1:W3:Y:S01]  /*22230*/  LDG.E R7, desc[UR40][R2.64] ;  /* 0x0000002802077981 */ /* 0x0002e2000c1e1900 */
[----:B0-----:R-:W-:-:S04]  /*22240*/  IMAD R16, R5, R4, R16 ;  /* 0x0000000405107224 */ /* 0x001fc800078e0210 */
[----:B------:R-:W-:Y:S02]  /*22250*/  IMAD.IADD R5, R0, 0x1, -R16 ;  /* 0x0000000100057824 */ /* 0x000fe400078e0a10 */
[----:B-1----:R-:W-:Y:S02]  /*22260*/  IMAD.MOV.U32 R2, RZ, RZ, RZ ;  /* 0x000000ffff027224 */ /* 0x002fe400078e00ff */
[----:B---3--:R-:W-:-:S05]  /*22270*/  IMAD R6, R17, R7, RZ ;  /* 0x0000000711067224 */ /* 0x008fca00078e02ff */
[-C--:B------:R-:W-:Y:S02]  /*22280*/  IABS R8, R6.reuse ;  /* 0x0000000600087213 */ /* 0x080fe40000000000 */
[----:B------:R-:W-:Y:S02]  /*22290*/  IABS R0, R6 ;  /* 0x0000000600007213 */ /* 0x000fe40000000000 */
[----:B------:R-:W0:Y:S03]  /*222a0*/  I2F.RP R9, R8 ;  /* 0x0000000800097306 */ /* 0x000e260000209400 */
[----:B------:R-:W-:-:S05]  /*222b0*/  IMAD.MOV R0, RZ, RZ, -R0 ;  /* 0x000000ffff007224 */ /* 0x000fca00078e0a00 */
[----:B0-----:R-:W0:Y:S02]  /*222c0*/  MUFU.RCP R9, R9 ;  /* 0x0000000900097308 */ /* 0x001e240000001000 */
[----:B0-----:R-:W-:-:S06]  /*222d0*/  VIADD R10, R9, 0xffffffe ;  /* 0x0ffffffe090a7836 */ /* 0x001fcc0000000000 */
[----:B------:R-:W0:Y:S02]  /*222e0*/  F2I.FTZ.U32.TRUNC.NTZ R3, R10 ;  /* 0x0000000a00037305 */ /* 0x000e24000021f000 */
[----:B0-----:R-:W-:-:S04]  /*222f0*/  IMAD.MOV R11, RZ, RZ, -R3 ;  /* 0x000000ffff0b7224 */ /* 0x001fc800078e0a03 */
[----:B------:R-:W-:-:S04]  /*22300*/  IMAD R11, R11, R8, RZ ;  /* 0x000000080b0b7224 */ /* 0x000fc800078e02ff */
        /* <DEDUP_REMOVED lines=14> */
[----:B------:R-:W-:Y:S02]  /*223f0*/  IMAD R0, R7, R2, RZ ;  /* 0x0000000207007224 */ /* 0x000fe400078e02ff */
[----:B------:R-:W-:Y:S02]  /*22400*/  IMAD.MOV R2, RZ, RZ, -R2 ;  /* 0x000000ffff027224 */ /* 0x000fe400078e0a02 */
[----:B------:R-:W-:Y:S02]  /*22410*/  IMAD.MOV R3, RZ, RZ, -R0 ;  /* 0x000000ffff037224 */ /* 0x000fe400078e0a00 */
[----:B------:R-:W-:-:S03]  /*22420*/  IMAD R5, R6, R2, R5 ;  /* 0x0000000206057224 */ /* 0x000fc600078e0205 */
[----:B------:R-:W-:-:S04]  /*22430*/  VIADDMNMX R4, R3, R4, R7, PT ;  /* 0x0000000403047246 */ /* 0x000fc80003800107 */
        /* <DEDUP_REMOVED lines=30> */
.L_x_11660:
[----:B------:R-:W-:Y:S01]  /*22620*/  UMOV UR4, URZ ;  /* 0x0000003f00047c82 */ /* 0x000fe20008000000 */
[----:B------:R-:W-:Y:S01]  /*22630*/  UMOV UR5, URZ ;  /* 0x0000003f00057c82 */ /* 0x000fe20008000000 */
[----:B------:R-:W-:Y:S01]  /*22640*/  ULDC UR6, c[0x0][0xc3c] ;  /* 0x00030f0000067ab9 */ /* 0x000fe20000000800 */
[----:B------:R-:W-:Y:S02]  /*22650*/  IMAD.MOV.U32 R16, RZ, RZ, R0 ;  /* 0x000000ffff107224 */ /* 0x000fe400078e0000 */
[----:B------:R-:W-:Y:S02]  /*22660*/  IMAD.U32 R17, RZ, RZ, UR4 ;  /* 0x00000004ff117e24 */ /* 0x000fe4000f8e00ff */
[----:B------:R-:W-:Y:S02]  /*22670*/  IMAD.U32 R18, RZ, RZ, UR5 ;  /* 0x00000005ff127e24 */ /* 0x000fe4000f8e00ff */
[----:B------:R-:W-:-:S07]  /*22680*/  IMAD.U32 R19, RZ, RZ, UR6 ;  /* 0x00000006ff137e24 */ /* 0x000fce000f8e00ff */
.L_x_11668:
[----:B------:R-:W2:Y:S01]  /*22690*/  LDL R0, [R1+0x8] ;  /* 0x0000080001007983 */ /* 0x000ea20000100800 */
[----:B------:R-:W-:Y:S05]  /*226a0*/  WARPSYNC.ALL ;  /* 0x0000000000007948 */ /* 0x000fea0003800000 */
[----:B------:R-:W-:Y:S01]  /*226b0*/  BAR.SYNC.DEFER_BLOCKING 0x4, 0x200 ;  /* 0x0108000000007b1d */ /* 0x000fe20000010000 */
[----:B--2---:R-:W-:-:S13]  /*226c0*/  ISETP.NE.AND P0, PT, R0, RZ, PT ;  /* 0x000000ff0000720c */ /* 0x004fda0003f05270 */
[----:B-1----:R-:W1:Y:S01]  /*226d0*/  @!P0 S2R R3, SR_CgaCtaId ;  /* 0x0000000000038919 */ /* 0x002e620000008800 */
[----:B------:R-:W-:-:S04]  /*226e0*/  @!P0 MOV R0, 0x400 ;  /* 0x0000040000008802 */ /* 0x000fc80000000f00 */
[----:B-1----:R-:W-:-:S05]  /*226f0*/  @!P0 LEA R22, R3, R0, 0x18 ;  /* 0x0000000003168211 */ /* 0x002fca00078ec0ff */
[----:B------:R1:W-:Y:S01]  /*22700*/  @!P0 STS.128 [R22+0x2d8d0], R16 ;  /* 0x02d8d01016008388 */ /* 0x0003e20000000c00 */
[----:B------:R-:W-:Y:S06]  /*22710*/  BAR.ARV 0x5, 0x200 ;  /* 0x0148000000007b1d */ /* 0x000fec0000002000 */
.L_x_11657:
[----:B------:R-:W-:Y:S02]  /*22720*/  ULDC UR4, c[0x0][0xc3c] ;  /* 0x00030f0000047ab9 */ /* 0x000fe40000000800 */
[----:B---3--:R-:W-:-:S13]  /*22730*/  ISETP.GE.AND P0, PT, R19, UR4, PT ;  /* 0x0000000413007c0c */ /* 0x008fda000bf06270 */
[----:B------:R-:W-:Y:S05]  /*22740*/  @!P0 BRA `(.L_x_11669) ;  /* 0xffffff9000108947 */ /* 0x000fea000383ffff */
[----:B------:R-:W-:Y:S05]  /*22750*/  BSYNC B8 ;  /* 0x0000000000087941 */ /* 0x000fea0003800000 */
.L_x_11505:
        /* <DEDUP_REMOVED lines=12> */
.L_x_11770:
[----:B------:R-:W-:Y:S05]  /*22820*/  BSYNC B0 ;  /* 0x0000000000007941 */ /* 0x000fea0003800000 */
.L_x_11670:
[----:B------:R-:W-:-:S03]  /*22830*/  UMOV UR4, 0xffffffff ;  /* 0xffffffff00047882 */ /* 0x000fc60000000000 */
[----:B------:R-:W-:Y:S05]  /*22840*/  BRA.DIV UR4, `(.L_x_11672) ;  /* 0x0000002604a07947 */ /* 0x000fea000b800000 */
[----:B-1----:R-:W1:Y:S02]  /*22850*/  S2R R0, SR_TID.X ;  /* 0x0000000000007919 */ /* 0x002e640000002100 */
[----:B-1----:R-:W-:-:S04]  /*22860*/  SHF.R.U32.HI R0, RZ, 0x5, R0 ;  /* 0x00000005ff007819 */ /* 0x002fc80000011600 */
[----:B------:R-:W-:-:S05]  /*22870*/  LOP3.LUT R0, R0, 0x3, RZ, 0xc0, !PT ;  /* 0x0000000300007812 */ /* 0x000fca00078ec0ff */
[----:B------:R1:W3:Y:S02]  /*22880*/  SHFL.IDX PT, R14, R0, RZ, 0x1f ;  /* 0x00001fff000e7589 */ /* 0x0002e400000e0000 */
.L_x_11773:
[----:B---3--:R-:W-:-:S13]  /*22890*/  ISETP.NE.AND P0, PT, R14, RZ, PT ;  /* 0x000000ff0e00720c */ /* 0x008fda0003f05270 */
[----:B------:R-:W-:Y:S05]  /*228a0*/  @P0 BRA `(.L_x_11290) ;  /* 0x0000000000880947 */ /* 0x000fea0003800000 */
[----:B------:R-:W-:-:S03]  /*228b0*/  UMOV UR4, 0xffffffff ;  /* 0xffffffff00047882 */ /* 0x000fc60000000000 */
[----:B------:R-:W-:Y:S05]  /*228c0*/  BRA.DIV UR4, `(.L_x_11673) ;  /* 0x0000002604b47947 */ /* 0x000fea000b800000 */
[----:B------:R-:W-:-:S13]  /*228d0*/  ELECT P6, URZ, PT ;  /* 0x00000000003f782f */ /* 0x000fda00038c0000 */
.L_x_11776:
[----:B------:R-:W-:Y:S05]  /*228e0*/  @!P6 BRA `(.L_x_11290) ;  /* 0x000000000078e947 */ /* 0x000fea0003800000 */
[----:B------:R-:W-:-:S06]  /*228f0*/  ULOP3.LUT UR4, UR36, 0x2, URZ, 0xfc, !UPT ;  /* 0x0000000224047892 */ /* 0x000fcc000f8efc3f */
[----:B-1----:R-:W-:-:S05]  /*22900*/  IMAD.U32 R0, RZ, RZ, UR4 ;  /* 0x00000004ff007e24 */ /* 0x002fca000f8e00ff */
[----:B------:R-:W-:-:S13]  /*22910*/  ISETP.NE.AND P2, PT, R0, 0x3, PT ;  /* 0x000000030000780c */ /* 0x000fda0003f45270 */
[----:B------:R-:W-:Y:S05]  /*22920*/  @!P2 BRA `(.L_x_11674) ;  /* 0x000000000004a947 */ /* 0x000fea0003800000 */
[----:B------:R-:W-:Y:S01]  /*22930*/  BPT.TRAP 0x1 ;  /* 0x000000040000795c */ /* 0x000fe20000300000 */
.L_x_11674:
        /* <DEDUP_REMOVED lines=12> */
.L_x_11777:
[----:B------:R-:W3:Y:S02]  /*22a00*/  SYNCS.PHASECHK.TRANS64.TRYWAIT P0, [R3+URZ], R0 ;  /* 0x00000000030075a7 */ /* 0x000ee4000800017f */
[----:B---3--:R-:W-:Y:S05]  /*22a10*/  @!P0 BRA `(.L_x_11676) ;  /* 0x0000002400948947 */ /* 0x008fea0003800000 */
.L_x_11778:
[----:B------:R-:W-:Y:S05]  /*22a20*/  @!P2 BRA `(.L_x_11677) ;  /* 0x000000000004a947 */ /* 0x000fea0003800000 */
[----:B------:R-:W-:Y:S01]  /*22a30*/  BPT.TRAP 0x1 ;  /* 0x000000040000795c */ /* 0x000fe20000300000 */
.L_x_11677:
[----:B---3--:R-:W-:-:S04]  /*22a40*/  VIADD R3, R7, 0x2d860 ;  /* 0x0002d86007037836 */ /* 0x008fc80000000000 */
[----:B-1----:R-:W-:-:S04]  /*22a50*/  IMAD R5, R24, 0x8, R3 ;  /* 0x0000000818057824 */ /* 0x002fc800078e0203 */
[----:B------:R-:W1:Y:S02]  /*22a60*/  SYNCS.PHASECHK.TRANS64.TRYWAIT P0, [R5+URZ], R4 ;  /* 0x00000004050075a7 */ /* 0x000e64000800017f */
[----:B-1----:R-:W-:Y:S05]  /*22a70*/  @!P0 BRA `(.L_x_11678) ;  /* 0x0000002400908947 */ /* 0x002fea0003800000 */
.L_x_11779:
[----:B------:R-:W-:-:S07]  /*22a80*/  IMAD R3, R6, 0x8, R3 ;  /* 0x0000000806037824 */ /* 0x000fce00078e0203 */
.L_x_11679:
[----:B---3--:R3:W4:Y:S02]  /*22a90*/  SYNCS.PHASECHK.TRANS64.TRYWAIT P0, [R3+URZ], R0 ;  /* 0x00000000030075a7 */ /* 0x008724000800017f */
[----:B----4-:R-:W-:Y:S05]  /*22aa0*/  @!P0 NANOSLEEP.SYNCS 0x989680 ;  /* 0x009896800000895d */ /* 0x010fea0003900000 */
[----:B------:R-:W4:Y:S02]  /*22ab0*/  @!P0 SYNCS.PHASECHK.TRANS64 P0, [R3+URZ], R0 ;  /* 0x00000000030085a7 */ /* 0x000f24000800007f */
[----:B----4-:R-:W-:Y:S05]  /*22ac0*/  @!P0 BRA `(.L_x_11679) ;  /* 0xfffffffc00f08947 */ /* 0x010fea000383ffff */
.L_x_11290:
[----:B------:R-:W-:Y:S05]  /*22ad0*/  BSYNC B9 ;  /* 0x0000000000097941 */ /* 0x000fea0003800000 */
.L_x_11287:
[----:B------:R-:W-:Y:S05]  /*22ae0*/  EXIT ;  /* 0x000000000000794d */ /* 0x000fea0003800000 */
.L_x_11314:
[----:B0-----:R0:W1:Y:S02]  /*22af0*/  SYNCS.PHASECHK.TRANS64.TRYWAIT P5, [R14+URZ+0x2d890], R85 ;  /* 0x02d890550e0075a7 */ /* 0x00106400080a017f */
[----:B-1----:R-:W-:Y:S05]  /*22b00*/  @!P5 NANOSLEEP.SYNCS 0x989680 ;  /* 0x009896800000d95d */ /* 0x002fea0003900000 */
[----:B------:R-:W1:Y:S02]  /*22b10*/  @!P5 SYNCS.PHASECHK.TRANS64 P5, [R14+URZ+0x2d890], R85 ;  /* 0x02d890550e00d5a7 */ /* 0x000e6400080a007f */
[----:B-1----:R-:W-:Y:S05]  /*22b20*/  @!P5 BRA `(.L_x_11314) ;  /* 0xfffffffc00f0d947 */ /* 0x002fea000383ffff */
[----:B------:R-:W-:Y:S05]  /*22b30*/  BRA `(.L_x_11680) ;  /* 0xfffffe08004c7947 */ /* 0x000fea000383ffff */
.L_x_11342:
[----:B0-----:R0:W1:Y:S02]  /*22b40*/  SYNCS.PHASECHK.TRANS64.TRYWAIT P5, [R14+URZ+0x2d890], R85 ;  /* 0x02d890550e0075a7 */ /* 0x00106400080a017f */
[----:B-1----:R-:W-:Y:S05]  /*22b50*/  @!P5 NANOSLEEP.SYNCS 0x989680 ;  /* 0x009896800000d95d */ /* 0x002fea0003900000 */
[----:B------:R-:W1:Y:S02]  /*22b60*/  @!P5 SYNCS.PHASECHK.TRANS64 P5, [R14+URZ+0x2d890], R85 ;  /* 0x02d890550e00d5a7 */ /* 0x000e6400080a007f */
[----:B-1----:R-:W-:Y:S05]  /*22b70*/  @!P5 BRA `(.L_x_11342) ;  /* 0xfffffffc00f0d947 */ /* 0x002fea000383ffff */
[----:B------:R-:W-:Y:S05]  /*22b80*/  BRA `(.L_x_11681) ;  /* 0xfffffe2400047947 */ /* 0x000fea000383ffff */
.L_x_11355:
[----:B0-----:R0:W1:Y:S02]  /*22b90*/  SYNCS.PHASECHK.TRANS64.TRYWAIT P4, [R14+URZ+0x2d890], R85 ;  /* 0x02d890550e0075a7 */ /* 0x001064000808017f */
[----:B-1----:R-:W-:Y:S05]  /*22ba0*/  @!P4 NANOSLEEP.SYNCS 0x989680 ;  /* 0x009896800000c95d */ /* 0x002fea0003900000 */
[----:B------:R-:W1:Y:S02]  /*22bb0*/  @!P4 SYNCS.PHASECHK.TRANS64 P4, [R14+URZ+0x2d890], R85 ;  /* 0x02d890550e00c5a7 */ /* 0x000e64000808007f */
[----:B-1----:R-:W-:Y:S05]  /*22bc0*/  @!P4 BRA `(.L_x_11355) ;  /* 0xfffffffc00f0c947 */ /* 0x002fea000383ffff */
[----:B------:R-:W-:Y:S05]  /*22bd0*/  BRA `(.L_x_11682) ;  /* 0xfffffe3c00947947 */ /* 0x000fea000383ffff */
.L_x_11359:
[----:B--2---:R2:W3:Y:S02]  /*22be0*/  SYNCS.PHASECHK.TRANS64.TRYWAIT P3, [R14+URZ+0x2d8b0], R85 ;  /* 0x02d8b0550e0075a7 */ /* 0x0044e4000806017f */
[----:B---3--:R-:W-:Y:S05]  /*22bf0*/  @!P3 NANOSLEEP.SYNCS 0x989680 ;  /* 0x009896800000b95d */ /* 0x008fea0003900000 */
[----:B------:R-:W3:Y:S02]  /*22c00*/  @!P3 SYNCS.PHASECHK.TRANS64 P3, [R14+URZ+0x2d8b0], R85 ;  /* 0x02d8b0550e00b5a7 */ /* 0x000ee4000806007f */
[----:B---3--:R-:W-:Y:S05]  /*22c10*/  @!P3 BRA `(.L_x_11359) ;  /* 0xfffffffc00f0b947 */ /* 0x008fea000383ffff */
[----:B------:R-:W-:Y:S05]  /*22c20*/  BRA `(.L_x_11683) ;  /* 0xfffffe40002c7947 */ /* 0x000fea000383ffff */
.L_x_11373:
        /* <DEDUP_REMOVED lines=13> */
.L_x_11685:
[----:B------:R-:W-:Y:S05]  /*22d00*/  BSYNC B0 ;  /* 0x0000000000007941 */ /* 0x000fea0003800000 */
.L_x_11684:
[----:B------:R-:W-:Y:S01]  /*22d10*/  IMAD.MOV.U32 R157, RZ, RZ, R14 ;  /* 0x000000ffff9d7224 */ /* 0x000fe200078e000e */
[----:B------:R-:W-:Y:S06]  /*22d20*/  BRA `(.L_x_11686) ;  /* 0xfffffe48008c7947 */ /* 0x000fec000383ffff */
.L_x_11384:
[----:B------:R-:W-:Y:S01]  /*22d30*/  BSSY B1, `(.L_x_11687) ;  /* 0x0000007000017945 */ /* 0x000fe20003800000 */
[----:B------:R-:W-:Y:S02]  /*22d40*/  IMAD.MOV.U32 R12, RZ, RZ, RZ ;  /* 0x000000ffff0c7224 */ /* 0x000fe400078e00ff */
[----:B------:R-:W-:Y:S02]  /*22d50*/  IMAD.MOV.U32 R11, RZ, RZ, 0x1e1f ;  /* 0x00001e1fff0b7424 */ /* 0x000fe400078e00ff */
[----:B------:R-:W-:-:S07]  /*22d60*/  IMAD.MOV.U32 R15, RZ, RZ, -0x1 ;  /* 0xffffffffff0f7424 */ /* 0x000fce00078e00ff */
[----:B------:R-:W-:Y:S05]  /*22d70*/  WARPSYNC.COLLECTIVE R15, `(.L_x_11688) ;  /* 0x000000000f087348 */ /* 0x000fea0003c00000 */
[----:B------:R0:W1:Y:S02]  /*22d80*/  SHFL.IDX P6, R14, R13, R12, R11 ;  /* 0x0000000c0d0e7389 */ /* 0x00006400000c000b */
[----:B01----:R-:W-:Y:S01]  /*22d90*/  ENDCOLLECTIVE ;  /* 0x000000000000791b */ /* 0x003fe20003800000 */
.L_x_11688:
[----:B------:R-:W-:Y:S05]  /*22da0*/  BSYNC B1 ;  /* 0x0000000000017941 */ /* 0x000fea0003800000 */
.L_x_11687:
        /* <DEDUP_REMOVED lines=8> */
.L_x_11689:
[----:B------:R-:W-:Y:S02]  /*22e30*/  IMAD.MOV.U32 R13, RZ, RZ, R5 ;  /* 0x000000ffff0d7224 */ /* 0x000fe400078e0005 */
[----:B------:R-:W-:-:S07]  /*22e40*/  IMAD.MOV.U32 R0, RZ, RZ, R14 ;  /* 0x000000ffff007224 */ /* 0x000fce00078e000e */
[----:B------:R-:W-:Y:S05]  /*22e50*/  WARPSYNC.COLLECTIVE R15, `(.L_x_11690) ;  /* 0x000000000f087348 */ /* 0x000fea0003c00000 */
[----:B------:R0:W1:Y:S02]  /*22e60*/  SHFL.IDX P6, R14, R13, R12, R11 ;  /* 0x0000000c0d0e7389 */ /* 0x00006400000c000b */
[----:B01----:R-:W-:Y:S01]  /*22e70*/  ENDCOLLECTIVE ;  /* 0x000000000000791b */ /* 0x003fe20003800000 */
.L_x_11690:
[----:B------:R-:W-:Y:S02]  /*22e80*/  IMAD.MOV.U32 R13, RZ, RZ, R4 ;  /* 0x000000ffff0d7224 */ /* 0x000fe400078e0004 */
[----:B------:R-:W-:-:S07]  /*22e90*/  IMAD.MOV.U32 R5, RZ, RZ, R14 ;  /* 0x000000ffff057224 */ /* 0x000fce00078e000e */
[----:B------:R-:W-:Y:S05]  /*22ea0*/  WARPSYNC.COLLECTIVE R15, `(.L_x_11691) ;  /* 0x000000000f087348 */ /* 0x000fea0003c00000 */
[----:B------:R0:W1:Y:S02]  /*22eb0*/  SHFL.IDX P6, R14, R13, R12, R11 ;  /* 0x0000000c0d0e7389 */ /* 0x00006400000c000b */
[----:B01----:R-:W-:Y:S01]  /*22ec0*/  ENDCOLLECTIVE ;  /* 0x000000000000791b */ /* 0x003fe20003800000 */
.L_x_11691:
[----:B------:R-:W-:Y:S05]  /*22ed0*/  BRA `(.L_x_11692) ;  /* 0xfffffe5000087947 */ /* 0x000fea000383ffff */
.L_x_11388:
[----:B0-----:R0:W1:Y:S02]  /*22ee0*/  SYNCS.PHASECHK.TRANS64.TRYWAIT P1, [R2+URZ+0x2d800], R3 ;  /* 0x02d80003020075a7 */ /* 0x001064000802017f */
[----:B-1----:R-:W-:Y:S05]  /*22ef0*/  @!P1 NANOSLEEP.SYNCS 0x989680 ;  /* 0x009896800000995d */ /* 0x002fea0003900000 */
[----:B------:R-:W1:Y:S02]  /*22f00*/  @!P1 SYNCS.PHASECHK.TRANS64 P1, [R2+URZ+0x2d800], R3 ;  /* 0x02d80003020095a7 */ /* 0x000e64000802007f */
[----:B-1----:R-:W-:Y:S05]  /*22f10*/  @!P1 BRA `(.L_x_11388) ;  /* 0xfffffffc00f09947 */ /* 0x002fea000383ffff */
[----:B------:R-:W-:Y:S05]  /*22f20*/  BRA `(.L_x_11693) ;  /* 0xfffffe58004c7947 */ /* 0x000fea000383ffff */
.L_x_11400:
[----:B------:R-:W-:Y:S01]  /*22f30*/  BSSY B1, `(.L_x_11694) ;  /* 0x0000007000017945 */ /* 0x000fe20003800000 */
[----:B------:R-:W-:Y:S02]  /*22f40*/  IMAD.MOV.U32 R12, RZ, RZ, RZ ;  /* 0x000000ffff0c7224 */ /* 0x000fe400078e00ff */
[----:B------:R-:W-:Y:S02]  /*22f50*/  IMAD.MOV.U32 R11, RZ, RZ, 0x1e1f ;  /* 0x00001e1fff0b7424 */ /* 0x000fe400078e00ff */
[----:B------:R-:W-:-:S07]  /*22f60*/  IMAD.MOV.U32 R15, RZ, RZ, -0x1 ;  /* 0xffffffffff0f7424 */ /* 0x000fce00078e00ff */
[----:B------:R-:W-:Y:S05]  /*22f70*/  WARPSYNC.COLLECTIVE R15, `(.L_x_11695) ;  /* 0x000000000f087348 */ /* 0x000fea0003c00000 */
[----:B------:R0:W1:Y:S02]  /*22f80*/  SHFL.IDX P6, R14, R13, R12, R11 ;  /* 0x0000000c0d0e7389 */ /* 0x00006400000c000b */
[----:B01----:R-:W-:Y:S01]  /*22f90*/  ENDCOLLECTIVE ;  /* 0x000000000000791b */ /* 0x003fe20003800000 */
.L_x_11695:
[----:B------:R-:W-:Y:S05]  /*22fa0*/  BSYNC B1 ;  /* 0x0000000000017941 */ /* 0x000fea0003800000 */
.L_x_11694:
        /* <DEDUP_REMOVED lines=8> */
.L_x_11696:
[----:B------:R-:W-:Y:S02]  /*23030*/  IMAD.MOV.U32 R37, RZ, RZ, R3 ;  /* 0x000000ffff257224 */ /* 0x000fe400078e0003 */
[----:B------:R-:W-:Y:S02]  /*23040*/  IMAD.MOV.U32 R13, RZ, RZ, R5 ;  /* 0x000000ffff0d7224 */ /* 0x000fe400078e0005 */
[----:B------:R-:W-:-:S07]  /*23050*/  IMAD.MOV.U32 R0, RZ, RZ, R14 ;  /* 0x000000ffff007224 */ /* 0x000fce00078e000e */
[----:B------:R-:W-:Y:S05]  /*23060*/  WARPSYNC.COLLECTIVE R15, `(.L_x_11697) ;  /* 0x000000000f087348 */ /* 0x000fea0003c00000 */
[----:B------:R0:W1:Y:S02]  /*23070*/  SHFL.IDX P6, R14, R13, R12, R11 ;  /* 0x0000000c0d0e7389 */ /* 0x00006400000c000b */
[----:B01----:R-:W-:Y:S01]  /*23080*/  ENDCOLLECTIVE ;  /* 0x000000000000791b */ /* 0x003fe20003800000 */
.L_x_11697:
[----:B------:R-:W-:Y:S02]  /*23090*/  IMAD.MOV.U32 R36, RZ, RZ, R0 ;  /* 0x000000ffff247224 */ /* 0x000fe400078e0000 */
[----:B------:R-:W-:Y:S02]  /*230a0*/  IMAD.MOV.U32 R13, RZ, RZ, R4 ;  /* 0x000000ffff0d7224 */ /* 0x000fe400078e0004 */
[----:B------:R-:W-:-:S07]  /*230b0*/  IMAD.MOV.U32 R5, RZ, RZ, R14 ;  /* 0x000000ffff057224 */ /* 0x000fce00078e000e */
[----:B------:R-:W-:Y:S05]  /*230c0*/  WARPSYNC.COLLECTIVE R15, `(.L_x_11698) ;  /* 0x000000000f087348 */ /* 0x000fea0003c00000 */
[----:B------:R0:W1:Y:S02]  /*230d0*/  SHFL.IDX P6, R14, R13, R12, R11 ;  /* 0x0000000c0d0e7389 */ /* 0x00006400000c000b */
[----:B01----:R-:W-:Y:S01]  /*230e0*/  ENDCOLLECTIVE ;  /* 0x000000000000791b */ /* 0x003fe20003800000 */
.L_x_11698:
[----:B------:R-:W-:Y:S05]  /*230f0*/  BRA `(.L_x_11699) ;  /* 0xfffffe6c00847947 */ /* 0x000fea000383ffff */
.L_x_11404:
[----:B0-----:R0:W1:Y:S02]  /*23100*/  SYNCS.PHASECHK.TRANS64.TRYWAIT P1, [R2+URZ+0x2d800], R3 ;  /* 0x02d80003020075a7 */ /* 0x001064000802017f */
[----:B-1----:R-:W-:Y:S05]  /*23110*/  @!P1 NANOSLEEP.SYNCS 0x989680 ;  /* 0x009896800000995d */ /* 0x002fea0003900000 */
[----:B------:R-:W1:Y:S02]  /*23120*/  @!P1 SYNCS.PHASECHK.TRANS64 P1, [R2+URZ+0x2d800], R3 ;  /* 0x02d80003020095a7 */ /* 0x000e64000802007f */
[----:B-1----:R-:W-:Y:S05]  /*23130*/  @!P1 BRA `(.L_x_11404) ;  /* 0xfffffffc00f09947 */ /* 0x002fea000383ffff */
[----:B------:R-:W-:Y:S05]  /*23140*/  BRA `(.L_x_11700) ;  /* 0xfffffe74001c7947 */ /* 0x000fea000383ffff */
.L_x_11412:
[----:B-1----:R1:W2:Y:S02]  /*23150*/  SYNCS.PHASECHK.TRANS64.TRYWAIT P2, [R3+URZ+0x2d830], R0 ;  /* 0x02d83000030075a7 */ /* 0x0022a4000804017f */
[----:B--2---:R-:W-:Y:S05]  /*23160*/  @!P2 NANOSLEEP.SYNCS 0x989680 ;  /* 0x009896800000a95d */ /* 0x004fea0003900000 */
[----:B------:R-:W2:Y:S02]  /*23170*/  @!P2 SYNCS.PHASECHK.TRANS64 P2, [R3+URZ+0x2d830], R0 ;  /* 0x02d830000300a5a7 */ /* 0x000ea4000804007f */
[----:B--2---:R-:W-:Y:S05]  /*23180*/  @!P2 BRA `(.L_x_11412) ;  /* 0xfffffffc00f0a947 */ /* 0x004fea000383ffff */
[----:B------:R-:W-:Y:S05]  /*23190*/  BRA `(.L_x_11411) ;  /* 0xfffffe8800c47947 */ /* 0x000fea000383ffff */
.L_x_11430:
[----:B-1----:R1:W2:Y:S02]  /*231a0*/  SYNCS.PHASECHK.TRANS64.TRYWAIT P4, [R9+URZ+0x2d830], R8 ;  /* 0x02d83008090075a7 */ /* 0x0022a4000808017f */
[----:B--2---:R-:W-:Y:S05]  /*231b0*/  @!P4 NANOSLEEP.SYNCS 0x989680 ;  /* 0x009896800000c95d */ /* 0x004fea0003900000 */
[----:B------:R-:W2:Y:S02]  /*231c0*/  @!P4 SYNCS.PHASECHK.TRANS64 P4, [R9+URZ+0x2d830], R8 ;  /* 0x02d830080900c5a7 */ /* 0x000ea4000808007f */
[----:B--2---:R-:W-:Y:S05]  /*231d0*/  @!P4 BRA `(.L_x_11430) ;  /* 0xfffffffc00f0c947 */ /* 0x004fea000383ffff */
[----:B------:R-:W-:Y:S05]  /*231e0*/  BRA `(.L_x_11429) ;  /* 0xfffffec000487947 */ /* 0x000fea000383ffff */
.L_x_11434:
[----:B-1----:R1:W2:Y:S02]  /*231f0*/  SYNCS.PHASECHK.TRANS64.TRYWAIT P3, [R9+URZ+0x2d850], R8 ;  /* 0x02d85008090075a7 */ /* 0x0022a4000806017f */
[----:B--2---:R-:W-:Y:S05]  /*23200*/  @!P3 NANOSLEEP.SYNCS 0x989680 ;  /* 0x009896800000b95d */ /* 0x004fea0003900000 */
[----:B------:R-:W2:Y:S02]  /*23210*/  @!P3 SYNCS.PHASECHK.TRANS64 P3, [R9+URZ+0x2d850], R8 ;  /* 0x02d850080900b5a7 */ /* 0x000ea4000806007f */
[----:B--2---:R-:W-:Y:S05]  /*23220*/  @!P3 BRA `(.L_x_11434) ;  /* 0xfffffffc00f0b947 */ /* 0x004fea000383ffff */
[----:B------:R-:W-:Y:S05]  /*23230*/  BRA `(.L_x_11431) ;  /* 0xfffffec4004c7947 */ /* 0x000fea000383ffff */
.L_x_11453:
[----:B-1----:R1:W2:Y:S02]  /*23240*/  SYNCS.PHASECHK.TRANS64.TRYWAIT P3, [R0+URZ+0x2d830], R11 ;  /* 0x02d8300b000075a7 */ /* 0x0022a4000806017f */
[----:B--2---:R-:W-:Y:S05]  /*23250*/  @!P3 NANOSLEEP.SYNCS 0x989680 ;  /* 0x009896800000b95d */ /* 0x004fea0003900000 */
[----:B------:R-:W2:Y:S02]  /*23260*/  @!P3 SYNCS.PHASECHK.TRANS64 P3, [R0+URZ+0x2d830], R11 ;  /* 0x02d8300b0000b5a7 */ /* 0x000ea4000806007f */
[----:B--2---:R-:W-:Y:S05]  /*23270*/  @!P3 BRA `(.L_x_11453) ;  /* 0xfffffffc00f0b947 */ /* 0x004fea000383ffff */
[----:B------:R-:W-:Y:S05]  /*23280*/  BRA `(.L_x_11452) ;  /* 0xfffffef400d07947 */ /* 0x000fea000383ffff */
.L_x_11457:
[----:B-1----:R1:W2:Y:S02]  /*23290*/  SYNCS.PHASECHK.TRANS64.TRYWAIT P2, [R6+URZ+0x2d850], R0 ;  /* 0x02d85000060075a7 */ /* 0x0022a4000804017f */
[----:B--2---:R-:W-:Y:S05]  /*232a0*/  @!P2 NANOSLEEP.SYNCS 0x989680 ;  /* 0x009896800000a95d */ /* 0x004fea0003900000 */
[----:B------:R-:W2:Y:S02]  /*232b0*/  @!P2 SYNCS.PHASECHK.TRANS64 P2, [R6+URZ+0x2d850], R0 ;  /* 0x02d850000600a5a7 */ /* 0x000ea4000804007f */
[----:B--2---:R-:W-:Y:S05]  /*232c0*/  @!P2 BRA `(.L_x_11457) ;  /* 0xfffffffc00f0a947 */ /* 0x004fea000383ffff */
[----:B------:R-:W-:Y:S05]  /*232d0*/  BRA `(.L_x_11454) ;  /* 0xfffffef800d47947 */ /* 0x000fea000383ffff */
.L_x_11464:
[----:B-1----:R1:W2:Y:S02]  /*232e0*/  SYNCS.PHASECHK.TRANS64.TRYWAIT P3, [R0+URZ+0x2d830], R11 ;  /* 0x02d8300b000075a7 */ /* 0x0022a4000806017f */
[----:B--2---:R-:W-:Y:S05]  /*232f0*/  @!P3 NANOSLEEP.SYNCS 0x989680 ;  /* 0x009896800000b95d */ /* 0x004fea0003900000 */
[----:B------:R-:W2:Y:S02]  /*23300*/  @!P3 SYNCS.PHASECHK.TRANS64 P3, [R0+URZ+0x2d830], R11 ;  /* 0x02d8300b0000b5a7 */ /* 0x000ea4000806007f */
[----:B--2---:R-:W-:Y:S05]  /*23310*/  @!P3 BRA `(.L_x_11464) ;  /* 0xfffffffc00f0b947 */ /* 0x004fea000383ffff */
[----:B------:R-:W-:Y:S05]  /*23320*/  BRA `(.L_x_11463) ;  /* 0xffffff1800a47947 */ /* 0x000fea000383ffff */
.L_x_11468:
[----:B-1----:R1:W2:Y:S02]  /*23330*/  SYNCS.PHASECHK.TRANS64.TRYWAIT P2, [R6+URZ+0x2d850], R0 ;  /* 0x02d85000060075a7 */ /* 0x0022a4000804017f */
[----:B--2---:R-:W-:Y:S05]  /*23340*/  @!P2 NANOSLEEP.SYNCS 0x989680 ;  /* 0x009896800000a95d */ /* 0x004fea0003900000 */
[----:B------:R-:W2:Y:S02]  /*23350*/  @!P2 SYNCS.PHASECHK.TRANS64 P2, [R6+URZ+0x2d850], R0 ;  /* 0x02d850000600a5a7 */ /* 0x000ea4000804007f */
[----:B--2---:R-:W-:Y:S05]  /*23360*/  @!P2 BRA `(.L_x_11468) ;  /* 0xfffffffc00f0a947 */ /* 0x004fea000383ffff */
[----:B------:R-:W-:Y:S05]  /*23370*/  BRA `(.L_x_11465) ;  /* 0xffffff1c00a87947 */ /* 0x000fea000383ffff */
.L_x_11481:
[----:B-1----:R1:W2:Y:S02]  /*23380*/  SYNCS.PHASECHK.TRANS64.TRYWAIT P0, [R10+URZ+0x2d850], R7 ;  /* 0x02d850070a0075a7 */ /* 0x0022a4000800017f */
[----:B--2---:R-:W-:Y:S05]  /*23390*/  @!P0 NANOSLEEP.SYNCS 0x989680 ;  /* 0x009896800000895d */ /* 0x004fea0003900000 */
[----:B------:R-:W2:Y:S02]  /*233a0*/  @!P0 SYNCS.PHASECHK.TRANS64 P0, [R10+URZ+0x2d850], R7 ;  /* 0x02d850070a0085a7 */ /* 0x000ea4000800007f */
[----:B--2---:R-:W-:Y:S05]  /*233b0*/  @!P0 BRA `(.L_x_11481) ;  /* 0xfffffffc00f08947 */ /* 0x004fea000383ffff */
[----:B------:R-:W-:Y:S05]  /*233c0*/  BRA `(.L_x_11480) ;  /* 0xffffff4c00747947 */ /* 0x000fea000383ffff */
.L_x_11491:
[----:B------:R-:W-:Y:S02]  /*233d0*/  IMAD.MOV.U32 R13, RZ, RZ, R4 ;  /* 0x000000ffff0d7224 */ /* 0x000fe400078e0004 */
[----:B------:R-:W-:Y:S02]  /*233e0*/  IMAD.MOV.U32 R12, RZ, RZ, RZ ;  /* 0x000000ffff0c7224 */ /* 0x000fe400078e00ff */
[----:B------:R-:W-:Y:S02]  /*233f0*/  IMAD.MOV.U32 R11, RZ, RZ, 0x1c1f ;  /* 0x00001c1fff0b7424 */ /* 0x000fe400078e00ff */
[----:B------:R-:W-:-:S07]  /*23400*/  IMAD.MOV.U32 R15, RZ, RZ, -0x1 ;  /* 0xffffffffff0f7424 */ /* 0x000fce00078e00ff */
[----:B-1----:R-:W-:Y:S05]  /*23410*/  WARPSYNC.COLLECTIVE R15, `(.L_x_11701) ;  /* 0x000000000f087348 */ /* 0x002fea0003c00000 */
[----:B------:R0:W2:Y:S02]  /*23420*/  SHFL.IDX P6, R14, R13, R12, R11 ;  /* 0x0000000c0d0e7389 */ /* 0x0000a400000c000b */
[----:B012---:R-:W-:Y:S01]  /*23430*/  ENDCOLLECTIVE ;  /* 0x000000000000791b */ /* 0x007fe20003800000 */
.L_x_11701:
[----:B------:R-:W-:Y:S02]  /*23440*/  IMAD.MOV.U32 R13, RZ, RZ, R0 ;  /* 0x000000ffff0d7224 */ /* 0x000fe400078e0000 */
[----:B------:R-:W-:-:S07]  /*23450*/  IMAD.MOV.U32 R3, RZ, RZ, R14 ;  /* 0x000000ffff037224 */ /* 0x000fce00078e000e */
[----:B------:R-:W-:Y:S05]  /*23460*/  WARPSYNC.COLLECTIVE R15, `(.L_x_11702) ;  /* 0x000000000f087348 */ /* 0x000fea0003c00000 */
[----:B------:R0:W1:Y:S02]  /*23470*/  SHFL.IDX P6, R14, R13, R12, R11 ;  /* 0x0000000c0d0e7389 */ /* 0x00006400000c000b */
[----:B01----:R-:W-:Y:S01]  /*23480*/  ENDCOLLECTIVE ;  /* 0x000000000000791b */ /* 0x003fe20003800000 */
.L_x_11702:
[----:B------:R-:W-:Y:S05]  /*23490*/  BRA `(.L_x_11703) ;  /* 0xffffff7000807947 */ /* 0x000fea000383ffff */
.L_x_11494:
[----:B------:R-:W-:Y:S01]  /*234a0*/  BSSY B1, `(.L_x_11704) ;  /* 0x0000008000017945 */ /* 0x000fe20003800000 */
[----:B----4-:R-:W-:Y:S02]  /*234b0*/  IMAD.MOV.U32 R13, RZ, RZ, R4 ;  /* 0x000000ffff0d7224 */ /* 0x010fe400078e0004 */
[----:B------:R-:W-:Y:S02]  /*234c0*/  IMAD.MOV.U32 R12, RZ, RZ, 0x1 ;  /* 0x00000001ff0c7424 */ /* 0x000fe400078e00ff */
[----:B------:R-:W-:Y:S02]  /*234d0*/  IMAD.MOV.U32 R11, RZ, RZ, 0x1c1f ;  /* 0x00001c1fff0b7424 */ /* 0x000fe400078e00ff */
[----:B------:R-:W-:-:S07]  /*234e0*/  IMAD.MOV.U32 R15, RZ, RZ, -0x1 ;  /* 0xffffffffff0f7424 */ /* 0x000fce00078e00ff */
[----:B0123--:R-:W-:Y:S05]  /*234f0*/  WARPSYNC.COLLECTIVE R15, `(.L_x_11705) ;  /* 0x000000000f087348 */ /* 0x00ffea0003c00000 */
[----:B---3--:R3:W4:Y:S02]  /*23500*/  SHFL.IDX P6, R14, R13, R12, R11 ;  /* 0x0000000c0d0e7389 */ /* 0x00872400000c000b */
[----:B01234-:R-:W-:Y:S01]  /*23510*/  ENDCOLLECTIVE ;  /* 0x000000000000791b */ /* 0x01ffe20003800000 */
.L_x_11705:
[----:B------:R-:W-:Y:S05]  /*23520*/  BSYNC B1 ;  /* 0x0000000000017941 */ /* 0x000fea0003800000 */
.L_x_11704:
        /* <DEDUP_REMOVED lines=8> */
.L_x_11706:
[----:B------:R-:W-:Y:S05]  /*235b0*/  BRA `(.L_x_11707) ;  /* 0xffffff7000947947 */ /* 0x000fea000383ffff */
.L_x_11519:
[----:B------:R-:W1:Y:S01]  /*235c0*/  S2R R11, SR_TID.X ;  /* 0x00000000000b7919 */ /* 0x000e620000002100 */
[----:B------:R-:W-:Y:S01]  /*235d0*/  BSSY B1, `(.L_x_11708) ;  /* 0x000000a000017945 */ /* 0x000fe20003800000 */
[----:B0-----:R-:W-:Y:S02]  /*235e0*/  IMAD.MOV.U32 R12, RZ, RZ, RZ ;  /* 0x000000ffff0c7224 */ /* 0x001fe400078e00ff */
[----:B------:R-:W-:Y:S01]  /*235f0*/  IMAD.MOV.U32 R15, RZ, RZ, -0x1 ;  /* 0xffffffffff0f7424 */ /* 0x000fe200078e00ff */
[----:B-1----:R-:W-:-:S04]  /*23600*/  SHF.R.U32.HI R11, RZ, 0x5, R11 ;  /* 0x00000005ff0b7819 */ /* 0x002fc8000001160b */
[----:B------:R-:W-:-:S05]  /*23610*/  LOP3.LUT R11, R11, 0x3, RZ, 0xc0, !PT ;  /* 0x000000030b0b7812 */ /* 0x000fca00078ec0ff */
[----:B------:R-:W-:Y:S02]  /*23620*/  IMAD.MOV.U32 R13, RZ, RZ, R11 ;  /* 0x000000ffff0d7224 */ /* 0x000fe400078e000b */
[----:B------:R-:W-:-:S07]  /*23630*/  IMAD.MOV.U32 R11, RZ, RZ, 0x1f ;  /* 0x0000001fff0b7424 */ /* 0x000fce00078e00ff */
[----:B------:R-:W-:Y:S05]  /*23640*/  WARPSYNC.COLLECTIVE R15, `(.L_x_11709) ;  /* 0x000000000f087348 */ /* 0x000fea0003c00000 */
[----:B------:R0:W1:Y:S02]  /*23650*/  SHFL.IDX P6, R14, R13, R12, R11 ;  /* 0x0000000c0d0e7389 */ /* 0x00006400000c000b */
[----:B01----:R-:W-:Y:S01]  /*23660*/  ENDCOLLECTIVE ;  /* 0x000000000000791b */ /* 0x003fe20003800000 */
.L_x_11709:
[----:B------:R-:W-:Y:S05]  /*23670*/  BSYNC B1 ;  /* 0x0000000000017941 */ /* 0x000fea0003800000 */
.L_x_11708:
[----:B------:R-:W-:Y:S05]  /*23680*/  BRA `(.L_x_11710) ;  /* 0xffffff8800e07947 */ /* 0x000fea000383ffff */
.L_x_11521:
[----:B------:R-:W-:Y:S01]  /*23690*/  BSSY B1, `(.L_x_11711) ;  /* 0x0000006000017945 */ /* 0x000fe20003800000 */
[----:B------:R-:W-:-:S07]  /*236a0*/  IMAD.MOV.U32 R15, RZ, RZ, -0x1 ;  /* 0xffffffffff0f7424 */ /* 0x000fce00078e00ff */
[----:B01----:R-:W-:Y:S05]  /*236b0*/  WARPSYNC.COLLECTIVE R15, `(.L_x_11712) ;  /* 0x000000000f0c7348 */ /* 0x003fea0003c00000 */
[----:B------:R-:W-:Y:S02]  /*236c0*/  ELECT P6, UR62, PT ;  /* 0x00000000003e782f */ /* 0x000fe400038c0000 */
[----:B------:R-:W-:Y:S01]  /*236d0*/  MOV R14, UR62 ;  /* 0x0000003e000e7c02 */ /* 0x000fe20008000f00 */
[----:B01----:R-:W-:Y:S10]  /*236e0*/  ENDCOLLECTIVE ;  /* 0x000000000000791b */ /* 0x003ff40003800000 */
.L_x_11712:
[----:B------:R-:W-:Y:S05]  /*236f0*/  BSYNC B1 ;  /* 0x0000000000017941 */ /* 0x000fea0003800000 */
.L_x_11711:
[----:B------:R-:W-:Y:S01]  /*23700*/  PLOP3.LUT P2, PT, P6, PT, PT, 0x80, 0x0 ;  /* 0x000000000000781c */ /* 0x000fe2000374f070 */
[----:B------:R-:W-:-:S12]  /*23710*/  BRA `(.L_x_11520) ;  /* 0xffffff8800d47947 */ /* 0x000fd8000383ffff */
.L_x_11523:
[----:B-1----:R1:W2:Y:S02]  /*23720*/  SYNCS.PHASECHK.TRANS64.TRYWAIT P0, [R22+URZ+0x2d820], R3 ;  /* 0x02d82003160075a7 */ /* 0x0022a4000800017f */
[----:B--2---:R-:W-:Y:S05]  /*23730*/  @!P0 NANOSLEEP.SYNCS 0x989680 ;  /* 0x009896800000895d */ /* 0x004fea0003900000 */
[----:B------:R-:W2:Y:S02]  /*23740*/  @!P0 SYNCS.PHASECHK.TRANS64 P0, [R22+URZ+0x2d820], R3 ;  /* 0x02d82003160085a7 */ /* 0x000ea4000800007f */
[----:B--2---:R-:W-:Y:S05]  /*23750*/  @!P0 BRA `(.L_x_11523) ;  /* 0xfffffffc00f08947 */ /* 0x004fea000383ffff */
[----:B------:R-:W-:Y:S05]  /*23760*/  BRA `(.L_x_11713) ;  /* 0xffffff8800e47947 */ /* 0x000fea000383ffff */
.L_x_11527:
[----:B--2---:R2:W3:Y:S02]  /*23770*/  SYNCS.PHASECHK.TRANS64.TRYWAIT P0, [R11+URZ+0x2d8a0], R10 ;  /* 0x02d8a00a0b0075a7 */ /* 0x0044e4000800017f */
[----:B---3--:R-:W-:Y:S05]  /*23780*/  @!P0 NANOSLEEP.SYNCS 0x989680 ;  /* 0x009896800000895d */ /* 0x008fea0003900000 */
[----:B------:R-:W3:Y:S02]  /*23790*/  @!P0 SYNCS.PHASECHK.TRANS64 P0, [R11+URZ+0x2d8a0], R10 ;  /* 0x02d8a00a0b0085a7 */ /* 0x000ee4000800007f */
[----:B---3--:R-:W-:Y:S05]  /*237a0*/  @!P0 BRA `(.L_x_11527) ;  /* 0xfffffffc00f08947 */ /* 0x008fea000383ffff */
[----:B------:R-:W-:Y:S05]  /*237b0*/  BRA `(.L_x_11714) ;  /* 0xffffff8c00007947 */ /* 0x000fea000383ffff */
.L_x_11534:
[----:B0-----:R0:W1:Y:S02]  /*237c0*/  SYNCS.PHASECHK.TRANS64.TRYWAIT P0, [R11+URZ+0x2d8c0], R10 ;  /* 0x02d8c00a0b0075a7 */ /* 0x001064000800017f */
[----:B-1----:R-:W-:Y:S05]  /*237d0*/  @!P0 NANOSLEEP.SYNCS 0x989680 ;  /* 0x009896800000895d */ /* 0x002fea0003900000 */
[----:B------:R-:W1:Y:S02]  /*237e0*/  @!P0 SYNCS.PHASECHK.TRANS64 P0, [R11+URZ+0x2d8c0], R10 ;  /* 0x02d8c00a0b0085a7 */ /* 0x000e64000800007f */
[----:B-1----:R-:W-:Y:S05]  /*237f0*/  @!P0 BRA `(.L_x_11534) ;  /* 0xfffffffc00f08947 */ /* 0x002fea000383ffff */
[----:B------:R-:W-:Y:S05]  /*23800*/  BRA `(.L_x_11715) ;  /* 0xffffff8c00f47947 */ /* 0x000fea000383ffff */
.L_x_11543:
[----:B--2---:R2:W3:Y:S02]  /*23810*/  SYNCS.PHASECHK.TRANS64.TRYWAIT P0, [R6+URZ+0x2d8a0], R3 ;  /* 0x02d8a003060075a7 */ /* 0x0044e4000800017f */
[----:B---3--:R-:W-:Y:S05]  /*23820*/  @!P0 NANOSLEEP.SYNCS 0x989680 ;  /* 0x009896800000895d */ /* 0x008fea0003900000 */
[----:B------:R-:W3:Y:S02]  /*23830*/  @!P0 SYNCS.PHASECHK.TRANS64 P0, [R6+URZ+0x2d8a0], R3 ;  /* 0x02d8a003060085a7 */ /* 0x000ee4000800007f */
[----:B---3--:R-:W-:Y:S05]  /*23840*/  @!P0 BRA `(.L_x_11543) ;  /* 0xfffffffc00f08947 */ /* 0x008fea000383ffff */
[----:B------:R-:W-:Y:S05]  /*23850*/  BRA `(.L_x_11716) ;  /* 0xffffff94002c7947 */ /* 0x000fea000383ffff */
.L_x_11550:
[----:B0-----:R0:W1:Y:S02]  /*23860*/  SYNCS.PHASECHK.TRANS64.TRYWAIT P0, [R6+URZ+0x2d8c0], R3 ;  /* 0x02d8c003060075a7 */ /* 0x001064000800017f */
[----:B-1----:R-:W-:Y:S05]  /*23870*/  @!P0 NANOSLEEP.SYNCS 0x989680 ;  /* 0x009896800000895d */ /* 0x002fea0003900000 */
[----:B------:R-:W1:Y:S02]  /*23880*/  @!P0 SYNCS.PHASECHK.TRANS64 P0, [R6+URZ+0x2d8c0], R3 ;  /* 0x02d8c003060085a7 */ /* 0x000e64000800007f */
[----:B-1----:R-:W-:Y:S05]  /*23890*/  @!P0 BRA `(.L_x_11550) ;  /* 0xfffffffc00f08947 */ /* 0x002fea000383ffff */
[----:B------:R-:W-:Y:S05]  /*238a0*/  BRA `(.L_x_11717) ;  /* 0xffffff98001c7947 */ /* 0x000fea000383ffff */
.L_x_11573:
[----:B------:R-:W3:Y:S01]  /*238b0*/  S2R R20, SR_TID.X ;  /* 0x0000000000147919 */ /* 0x000ee20000002100 */
[----:B------:R-:W-:Y:S01]  /*238c0*/  BSSY B0, `(.L_x_11718) ;  /* 0x000000a000007945 */ /* 0x000fe20003800000 */
[----:B0-----:R-:W-:Y:S02]  /*238d0*/  IMAD.MOV.U32 R12, RZ, RZ, RZ ;  /* 0x000000ffff0c7224 */ /* 0x001fe400078e00ff */
[----:B------:R-:W-:Y:S02]  /*238e0*/  IMAD.MOV.U32 R11, RZ, RZ, 0x1f ;  /* 0x0000001fff0b7424 */ /* 0x000fe400078e00ff */
[----:B------:R-:W-:Y:S01]  /*238f0*/  IMAD.MOV.U32 R15, RZ, RZ, -0x1 ;  /* 0xffffffffff0f7424 */ /* 0x000fe200078e00ff */
[----:B---3--:R-:W-:-:S04]  /*23900*/  SHF.R.U32.HI R20, RZ, 0x5, R20 ;  /* 0x00000005ff147819 */ /* 0x008fc80000011614 */
[----:B------:R-:W-:-:S05]  /*23910*/  LOP3.LUT R20, R20, 0x3, RZ, 0xc0, !PT ;  /* 0x0000000314147812 */ /* 0x000fca00078ec0ff */
[----:B------:R-:W-:-:S07]  /*23920*/  IMAD.MOV.U32 R13, RZ, RZ, R20 ;  /* 0x000000ffff0d7224 */ /* 0x000fce00078e0014 */
[----:B-12---:R-:W-:Y:S05]  /*23930*/  WARPSYNC.COLLECTIVE R15, `(.L_x_11719) ;  /* 0x000000000f087348 */ /* 0x006fea0003c00000 */
[----:B------:R0:W3:Y:S02]  /*23940*/  SHFL.IDX P6, R14, R13, R12, R11 ;  /* 0x0000000c0d0e7389 */ /* 0x0000e400000c000b */
[----:B0123--:R-:W-:Y:S01]  /*23950*/  ENDCOLLECTIVE ;  /* 0x000000000000791b */ /* 0x00ffe20003800000 */
.L_x_11719:
[----:B------:R-:W-:Y:S05]  /*23960*/  BSYNC B0 ;  /* 0x0000000000007941 */ /* 0x000fea0003800000 */
.L_x_11718:
[----:B------:R-:W-:Y:S05]  /*23970*/  BRA `(.L_x_11720) ;  /* 0xffffffa400a47947 */ /* 0x000fea000383ffff */
.L_x_11575:
[----:B------:R-:W-:Y:S01]  /*23980*/  BSSY B0, `(.L_x_11721) ;  /* 0x0000006000007945 */ /* 0x000fe20003800000 */
[----:B------:R-:W-:-:S07]  /*23990*/  IMAD.MOV.U32 R15, RZ, RZ, -0x1 ;  /* 0xffffffffff0f7424 */ /* 0x000fce00078e00ff */
[----:B0123--:R-:W-:Y:S05]  /*239a0*/  WARPSYNC.COLLECTIVE R15, `(.L_x_11722) ;  /* 0x000000000f0c7348 */ /* 0x00ffea0003c00000 */
[----:B------:R-:W-:Y:S02]  /*239b0*/  ELECT P6, UR62, PT ;  /* 0x00000000003e782f */ /* 0x000fe400038c0000 */
[----:B------:R-:W-:Y:S01]  /*239c0*/  MOV R14, UR62 ;  /* 0x0000003e000e7c02 */ /* 0x000fe20008000f00 */
[----:B0123--:R-:W-:Y:S10]  /*239d0*/  ENDCOLLECTIVE ;  /* 0x000000000000791b */ /* 0x00fff40003800000 */
.L_x_11722:
[----:B------:R-:W-:Y:S05]  /*239e0*/  BSYNC B0 ;  /* 0x0000000000007941 */ /* 0x000fea0003800000 */
.L_x_11721:
[----:B------:R-:W-:Y:S05]  /*239f0*/  BRA `(.L_x_11723) ;  /* 0xffffffa400a47947 */ /* 0x000fea000383ffff */
.L_x_11577:
[----:B---3--:R3:W4:Y:S02]  /*23a00*/  SYNCS.PHASECHK.TRANS64.TRYWAIT P0, [R0+URZ+0x2d840], R2 ;  /* 0x02d84002000075a7 */ /* 0x008724000800017f */
[----:B----4-:R-:W-:Y:S05]  /*23a10*/  @!P0 NANOSLEEP.SYNCS 0x989680 ;  /* 0x009896800000895d */ /* 0x010fea0003900000 */
[----:B------:R-:W4:Y:S02]  /*23a20*/  @!P0 SYNCS.PHASECHK.TRANS64 P0, [R0+URZ+0x2d840], R2 ;  /* 0x02d84002000085a7 */ /* 0x000f24000800007f */
[----:B----4-:R-:W-:Y:S05]  /*23a30*/  @!P0 BRA `(.L_x_11577) ;  /* 0xfffffffc00f08947 */ /* 0x010fea000383ffff */
[----:B------:R-:W-:Y:S05]  /*23a40*/  BRA `(.L_x_11724) ;  /* 0xffffffa400f47947 */ /* 0x000fea000383ffff */
.L_x_11581:
[----:B------:R-:W2:Y:S01]  /*23a50*/  LDL.LU R11, [R1+0x1c] ;  /* 0x00001c00010b7983 */ /* 0x000ea20000300800 */
[----:B------:R-:W-:-:S03]  /*23a60*/  IMAD.MOV.U32 R6, RZ, RZ, R12 ;  /* 0x000000ffff067224 */ /* 0x000fc600078e000c */
[----:B------:R0:W5:Y:S01]  /*23a70*/  LDL R9, [R1+0x10] ;  /* 0x0000100001097983 */ /* 0x0001620000100800 */
[----:B------:R-:W-:Y:S02]  /*23a80*/  IMAD.MOV.U32 R13, RZ, RZ, R0 ;  /* 0x000000ffff0d7224 */ /* 0x000fe400078e0000 */
[----:B------:R-:W-:Y:S02]  /*23a90*/  IMAD.MOV.U32 R12, RZ, RZ, RZ ;  /* 0x000000ffff0c7224 */ /* 0x000fe400078e00ff */
[----:B------:R-:W-:Y:S02]  /*23aa0*/  IMAD.MOV.U32 R15, RZ, RZ, -0x1 ;  /* 0xffffffffff0f7424 */ /* 0x000fe400078e00ff */
[----:B------:R-:W-:Y:S02]  /*23ab0*/  IMAD.IADD R6, R21, 0x1, R6 ;  /* 0x0000000115067824 */ /* 0x000fe400078e0206 */
[----:B--2---:R-:W-:Y:S02]  /*23ac0*/  IMAD R5, R11, R10, RZ ;  /* 0x0000000a0b057224 */ /* 0x004fe400078e02ff */
[----:B0-----:R-:W-:-:S07]  /*23ad0*/  IMAD.MOV.U32 R11, RZ, RZ, 0x1c1f ;  /* 0x00001c1fff0b7424 */ /* 0x001fce00078e00ff */
[----:B-----5:R-:W-:Y:S05]  /*23ae0*/  WARPSYNC.COLLECTIVE R15, `(.L_x_11725) ;  /* 0x000000000f087348 */ /* 0x020fea0003c00000 */
[----:B------:R0:W1:Y:S02]  /*23af0*/  SHFL.IDX P6, R14, R13, R12, R11 ;  /* 0x0000000c0d0e7389 */ /* 0x00006400000c000b */
[----:B01---5:R-:W-:Y:S01]  /*23b00*/  ENDCOLLECTIVE ;  /* 0x000000000000791b */ /* 0x023fe20003800000 */
.L_x_11725:
[----:B------:R-:W-:Y:S02]  /*23b10*/  IMAD.MOV.U32 R13, RZ, RZ, R4 ;  /* 0x000000ffff0d7224 */ /* 0x000fe400078e0004 */
[----:B------:R-:W-:-:S07]  /*23b20*/  IMAD.MOV.U32 R2, RZ, RZ, R14 ;  /* 0x000000ffff027224 */ /* 0x000fce00078e000e */
[----:B------:R-:W-:Y:S05]  /*23b30*/  WARPSYNC.COLLECTIVE R15, `(.L_x_11726) ;  /* 0x000000000f087348 */ /* 0x000fea0003c00000 */
[----:B------:R0:W1:Y:S02]  /*23b40*/  SHFL.IDX P6, R14, R13, R12, R11 ;  /* 0x0000000c0d0e7389 */ /* 0x00006400000c000b */
[----:B01----:R-:W-:Y:S01]  /*23b50*/  ENDCOLLECTIVE ;  /* 0x000000000000791b */ /* 0x003fe20003800000 */
.L_x_11726:
[----:B------:R-:W-:Y:S01]  /*23b60*/  ISETP.GE.AND P2, PT, R6, R5, PT ;  /* 0x000000050600720c */ /* 0x000fe20003f46270 */
[----:B------:R-:W-:Y:S02]  /*23b70*/  IMAD.MOV.U32 R13, RZ, RZ, R0 ;  /* 0x000000ffff0d7224 */ /* 0x000fe400078e0000 */
[----:B------:R-:W-:Y:S02]  /*23b80*/  IMAD.MOV.U32 R12, RZ, RZ, 0x1 ;  /* 0x00000001ff0c7424 */ /* 0x000fe400078e00ff */
[----:B------:R-:W-:-:S08]  /*23b90*/  IMAD.MOV.U32 R3, RZ, RZ, R14 ;  /* 0x000000ffff037224 */ /* 0x000fd000078e000e */
[----:B------:R-:W-:Y:S05]  /*23ba0*/  WARPSYNC.COLLECTIVE R15, `(.L_x_11727) ;  /* 0x000000000f087348 */ /* 0x000fea0003c00000 */
[----:B------:R0:W1:Y:S02]  /*23bb0*/  SHFL.IDX P6, R14, R13, R12, R11 ;  /* 0x0000000c0d0e7389 */ /* 0x00006400000c000b */
[----:B01----:R-:W-:Y:S01]  /*23bc0*/  ENDCOLLECTIVE ;  /* 0x000000000000791b */ /* 0x003fe20003800000 */
.L_x_11727:
        /* <DEDUP_REMOVED lines=16> */
.L_x_11728:
[----:B------:R-:W-:-:S05]  /*23cd0*/  VIADD R10, R6, 0x20 ;  /* 0x00000020060a7836 */ /* 0x000fca0000000000 */
[----:B------:R-:W-:Y:S01]  /*23ce0*/  ISETP.GE.AND P2, PT, R10, R5, PT ;  /* 0x000000050a00720c */ /* 0x000fe20003f46270 */
[----:B------:R-:W-:Y:S02]  /*23cf0*/  IMAD.MOV.U32 R13, RZ, RZ, R0 ;  /* 0x000000ffff0d7224 */ /* 0x000fe400078e0000 */
[----:B------:R-:W-:Y:S02]  /*23d00*/  IMAD.MOV.U32 R12, RZ, RZ, 0x2 ;  /* 0x00000002ff0c7424 */ /* 0x000fe400078e00ff */
[----:B------:R-:W-:-:S08]  /*23d10*/  IMAD.MOV.U32 R3, RZ, RZ, R14 ;  /* 0x000000ffff037224 */ /* 0x000fd000078e000e */
[----:B------:R-:W-:-:S13]  /*23d20*/  @!P2 LEA R3, P4, R20, R3, 0x1 ;  /* 0x000000031403a211 */ /* 0x000fda00078808ff */
[----:B------:R-:W-:Y:S05]  /*23d30*/  WARPSYNC.COLLECTIVE R15, `(.L_x_11729) ;  /* 0x000000000f087348 */ /* 0x000fea0003c00000 */
[----:B------:R0:W1:Y:S02]  /*23d40*/  SHFL.IDX P6, R14, R13, R12, R11 ;  /* 0x0000000c0d0e7389 */ /* 0x00006400000c000b */
[----:B01----:R-:W-:Y:S01]  /*23d50*/  ENDCOLLECTIVE ;  /* 0x000000000000791b */ /* 0x003fe20003800000 */
.L_x_11729:
        /* <DEDUP_REMOVED lines=8> */
[----:B------:R-:W-:Y:S01]  /*23de0*/  @!P2 LDGSTS.E.BYPASS.LTC128B.128 [R9+0xfc00], desc[UR40][R2.64+0x40], !P0 ;  /* 0x0fc000400209afae */ /* 0x000fe2000c101d68 */
[----:B------:R-:W-:-:S03]  /*23df0*/  IMAD.MOV.U32 R13, RZ, RZ, R4 ;  /* 0x000000ffff0d7224 */ /* 0x000fc600078e0004 */
[----:B------:R0:W-:Y:S02]  /*23e00*/  @!P2 LDGSTS.E.BYPASS.LTC128B.128 [R9+0x12c00], desc[UR40][R2.64+0x80], !P1 ;  /* 0x12c000800209afae */ /* 0x0001e4000c901d68 */
[----:B0-----:R-:W-:-:S05]  /*23e10*/  VIADD R2, R6, 0x40 ;  /* 0x0000004006027836 */ /* 0x001fca0000000000 */
[----:B------:R-:W-:Y:S01]  /*23e20*/  ISETP.GE.AND P2, PT, R2, R5, PT ;  /* 0x000000050200720c */ /* 0x000fe20003f46270 */
[----:B------:R-:W-:-:S12]  /*23e30*/  IMAD.MOV.U32 R2, RZ, RZ, R14 ;  /* 0x000000ffff027224 */ /* 0x000fd800078e000e */
[----:B------:R-:W-:Y:S05]  /*23e40*/  WARPSYNC.COLLECTIVE R15, `(.L_x_11730) ;  /* 0x000000000f087348 */ /* 0x000fea0003c00000 */
[----:B------:R0:W1:Y:S02]  /*23e50*/  SHFL.IDX P6, R14, R13, R12, R11 ;  /* 0x0000000c0d0e7389 */ /* 0x00006400000c000b */
[----:B01----:R-:W-:Y:S01]  /*23e60*/  ENDCOLLECTIVE ;  /* 0x000000000000791b */ /* 0x003fe20003800000 */
.L_x_11730:
[----:B------:R-:W-:Y:S02]  /*23e70*/  IMAD.MOV.U32 R13, RZ, RZ, R0 ;  /* 0x000000ffff0d7224 */ /* 0x000fe400078e0000 */
[----:B------:R-:W-:Y:S02]  /*23e80*/  IMAD.MOV.U32 R12, RZ, RZ, 0x3 ;  /* 0x00000003ff0c7424 */ /* 0x000fe400078e00ff */
[----:B------:R-:W-:-:S07]  /*23e90*/  IMAD.MOV.U32 R3, RZ, RZ, R14 ;  /* 0x000000ffff037224 */ /* 0x000fce00078e000e */
[----:B------:R-:W-:Y:S05]  /*23ea0*/  WARPSYNC.COLLECTIVE R15, `(.L_x_11731) ;  /* 0x000000000f087348 */ /* 0x000fea0003c00000 */
[----:B------:R0:W1:Y:S02]  /*23eb0*/  SHFL.IDX P6, R14, R13, R12, R11 ;  /* 0x0000000c0d0e7389 */ /* 0x00006400000c000b */
[----:B01----:R-:W-:Y:S01]  /*23ec0*/  ENDCOLLECTIVE ;  /* 0x000000000000791b */ /* 0x003fe20003800000 */
.L_x_11731:
[----:B------:R-:W-:-:S05]  /*23ed0*/  @!P2 LEA R3, P4, R20, R3, 0x1 ;  /* 0x000000031403a211 */ /* 0x000fca00078808ff */
[----:B------:R-:W-:Y:S02]  /*23ee0*/  @!P2 IMAD.X R2, RZ, RZ, R2, P4 ;  /* 0x000000ffff02a224 */ /* 0x000fe400020e0602 */
[----:B------:R-:W-:-:S03]  /*23ef0*/  IMAD.MOV.U32 R13, RZ, RZ, R4 ;  /* 0x000000ffff0d7224 */ /* 0x000fc600078e0004 */
[----:B------:R-:W-:-:S04]  /*23f00*/  @!P2 LOP3.LUT R3, R3, R2, RZ, 0x3c, !PT ;  /* 0x000000020303a212 */ /* 0x000fc800078e3cff */
[----:B------:R-:W-:Y:S01]  /*23f10*/  @!P2 LOP3.LUT R2, R3, R2, RZ, 0x3c, !PT ;  /* 0x000000020302a212 */ /* 0x000fe200078e3cff */
[----:B------:R-:W-:-:S07]  /*23f20*/  IMAD.MOV.U32 R0, RZ, RZ, R14 ;  /* 0x000000ffff007224 */ /* 0x000fce00078e000e */
[----:B------:R-:W-:Y:S05]  /*23f30*/  WARPSYNC.COLLECTIVE R15, `(.L_x_11732) ;  /* 0x000000000f087348 */ /* 0x000fea0003c00000 */
[----:B------:R0:W1:Y:S02]  /*23f40*/  SHFL.IDX P6, R14, R13, R12, R11 ;  /* 0x0000000c0d0e7389 */ /* 0x00006400000c000b */
[----:B01----:R-:W-:Y:S01]  /*23f50*/  ENDCOLLECTIVE ;  /* 0x000000000000791b */ /* 0x003fe20003800000 */
.L_x_11732:
[----:B------:R-:W-:-:S05]  /*23f60*/  @!P2 LOP3.LUT R3, R3, R2, RZ, 0x3c, !PT ;  /* 0x000000020303a212 */ /* 0x000fca00078e3cff */
        /* <DEDUP_REMOVED lines=8> */
[----:B0-----:R-:W-:-:S05]  /*23ff0*/  VIADD R2, R6, 0x60 ;  /* 0x0000006006027836 */ /* 0x001fca0000000000 */
[----:B------:R-:W-:Y:S01]  /*24000*/  ISETP.GE.AND P2, PT, R2, R5, PT ;  /* 0x000000050200720c */ /* 0x000fe20003f46270 */
[----:B------:R-:W-:-:S12]  /*24010*/  IMAD.MOV.U32 R4, RZ, RZ, R14 ;  /* 0x000000ffff047224 */ /* 0x000fd800078e000e */
[----:B------:R-:W-:Y:S05]  /*24020*/  WARPSYNC.COLLECTIVE R15, `(.L_x_11733) ;  /* 0x000000000f087348 */ /* 0x000fea0003c00000 */
[----:B------:R0:W1:Y:S02]  /*24030*/  SHFL.IDX P6, R14, R13, R12, R11 ;  /* 0x0000000c0d0e7389 */ /* 0x00006400000c000b */
[----:B01----:R-:W-:Y:S01]  /*24040*/  ENDCOLLECTIVE ;  /* 0x000000000000791b */ /* 0x003fe20003800000 */
.L_x_11733:
        /* <DEDUP_REMOVED lines=16> */
.L_x_11734:
[----:B------:R-:W-:Y:S02]  /*24150*/  IMAD.MOV.U32 R13, RZ, RZ, R7 ;  /* 0x000000ffff0d7224 */ /* 0x000fe400078e0007 */
[----:B------:R-:W-:Y:S02]  /*24160*/  IMAD.MOV.U32 R12, RZ, RZ, 0x1 ;  /* 0x00000001ff0c7424 */ /* 0x000fe400078e00ff */
[----:B------:R-:W-:-:S07]  /*24170*/  IMAD.MOV.U32 R2, RZ, RZ, R14 ;  /* 0x000000ffff027224 */ /* 0x000fce00078e000e */
[----:B------:R-:W-:Y:S05]  /*24180*/  WARPSYNC.COLLECTIVE R15, `(.L_x_11735) ;  /* 0x000000000f087348 */ /* 0x000fea0003c00000 */
[----:B------:R0:W1:Y:S02]  /*24190*/  SHFL.IDX P6, R14, R13, R12, R11 ;  /* 0x0000000c0d0e7389 */ /* 0x00006400000c000b */
[----:B01----:R-:W-:Y:S01]  /*241a0*/  ENDCOLLECTIVE ;  /* 0x000000000000791b */ /* 0x003fe20003800000 */
.L_x_11735:
[----:B------:R-:W-:Y:S01]  /*241b0*/  IMAD.MOV.U32 R13, RZ, RZ, R8 ;  /* 0x000000ffff0d7224 */ /* 0x000fe200078e0008 */
[----:B------:R-:W-:Y:S01]  /*241c0*/  @!P2 LEA R2, P4, R20, R2, 0x1 ;  /* 0x000000021402a211 */ /* 0x000fe200078808ff */
[----:B------:R-:W-:-:S12]  /*241d0*/  IMAD.MOV.U32 R7, RZ, RZ, R14 ;  /* 0x000000ffff077224 */ /* 0x000fd800078e000e */
[----:B------:R-:W-:Y:S05]  /*241e0*/  WARPSYNC.COLLECTIVE R15, `(.L_x_11736) ;  /* 0x000000000f087348 */ /* 0x000fea0003c00000 */
[----:B------:R0:W1:Y:S02]  /*241f0*/  SHFL.IDX P6, R14, R13, R12, R11 ;  /* 0x0000000c0d0e7389 */ /* 0x00006400000c000b */
[----:B01----:R-:W-:Y:S01]  /*24200*/  ENDCOLLECTIVE ;  /* 0x000000000000791b */ /* 0x003fe20003800000 */
.L_x_11736:
[----:B------:R-:W-:-:S04]  /*24210*/  @!P2 IMAD.X R0, RZ, RZ, R0, P4 ;  /* 0x000000ffff00a224 */ /* 0x000fc800020e0600 */
[----:B------:R-:W-:-:S05]  /*24220*/  @!P2 IMAD.MOV.U32 R3, RZ, RZ, R0 ;  /* 0x000000ffff03a224 */ /* 0x000fca00078e0000 */
[----:B------:R-:W-:Y:S01]  /*24230*/  @!PT LDS RZ, [RZ] ;  /* 0x00000000fffff984 */ /* 0x000fe20000000800 */
[----:B------:R-:W-:Y:S01]  /*24240*/  @!PT LDS RZ, [RZ] ;  /* 0x00000000fffff984 */ /* 0x000fe20000000800 */
[----:B------:R-:W-:Y:S01]  /*24250*/  @!PT LDS RZ, [RZ] ;  /* 0x00000000fffff984 */ /* 0x000fe20000000800 */
[----:B------:R-:W-:Y:S04]  /*24260*/  @!P2 LDGSTS.E.BYPASS.LTC128B.128 [R9+0xe400], desc[UR40][R2.64], !P3 ;  /* 0x0e4000000209afae */ /* 0x000fe8000d901d68 */
[----:B------:R-:W-:Y:S04]  /*24270*/  @!P2 LDGSTS.E.BYPASS.LTC128B.128 [R9+0x11400], desc[UR40][R2.64+0x40], !P0 ;  /* 0x114000400209afae */ /* 0x000fe8000c101d68 */
[----:B------:R0:W-:Y:S02]  /*24280*/  @!P2 LDGSTS.E.BYPASS.LTC128B.128 [R9+0x14400], desc[UR40][R2.64+0x80], !P1 ;  /* 0x144000800209afae */ /* 0x0001e4000c901d68 */
[----:B0-----:R-:W-:Y:S01]  /*24290*/  IMAD.MOV.U32 R2, RZ, RZ, R14 ;  /* 0x000000ffff027224 */ /* 0x001fe200078e000e */
[----:B------:R-:W-:Y:S06]  /*242a0*/  BRA `(.L_x_11737) ;  /* 0xffffffac006c7947 */ /* 0x000fec000383ffff */
.L_x_11584:
[----:B-1----:R1:W2:Y:S02]  /*242b0*/  SYNCS.PHASECHK.TRANS64.TRYWAIT P0, [R22+URZ+0x2d820], R3 ;  /* 0x02d82003160075a7 */ /* 0x0022a4000800017f */
[----:B--2---:R-:W-:Y:S05]  /*242c0*/  @!P0 NANOSLEEP.SYNCS 0x989680 ;  /* 0x009896800000895d */ /* 0x004fea0003900000 */
[----:B------:R-:W2:Y:S02]  /*242d0*/  @!P0 SYNCS.PHASECHK.TRANS64 P0, [R22+URZ+0x2d820], R3 ;  /* 0x02d82003160085a7 */ /* 0x000ea4000800007f */
[----:B--2---:R-:W-:Y:S05]  /*242e0*/  @!P0 BRA `(.L_x_11584) ;  /* 0xfffffffc00f08947 */ /* 0x004fea000383ffff */
[----:B------:R-:W-:Y:S05]  /*242f0*/  BRA `(.L_x_11738) ;  /* 0xffffffac00d47947 */ /* 0x000fea000383ffff */
.L_x_11593:
[----:B-1----:R1:W2:Y:S02]  /*24300*/  SYNCS.PHASECHK.TRANS64.TRYWAIT P0, [R3+URZ+0x2d840], R2 ;  /* 0x02d84002030075a7 */ /* 0x0022a4000800017f */
[----:B--2---:R-:W-:Y:S05]  /*24310*/  @!P0 NANOSLEEP.SYNCS 0x989680 ;  /* 0x009896800000895d */ /* 0x004fea0003900000 */
[----:B------:R-:W2:Y:S02]  /*24320*/  @!P0 SYNCS.PHASECHK.TRANS64 P0, [R3+URZ+0x2d840], R2 ;  /* 0x02d84002030085a7 */ /* 0x000ea4000800007f */
[----:B--2---:R-:W-:Y:S05]  /*24330*/  @!P0 BRA `(.L_x_11593) ;  /* 0xfffffffc00f08947 */ /* 0x004fea000383ffff */
[----:B------:R-:W-:Y:S05]  /*24340*/  BRA `(.L_x_11739) ;  /* 0xffffffb0008c7947 */ /* 0x000fea000383ffff */
.L_x_11600:
[----:B0-----:R0:W1:Y:S02]  /*24350*/  SYNCS.PHASECHK.TRANS64.TRYWAIT P0, [R2+URZ+0x2d860], R3 ;  /* 0x02d86003020075a7 */ /* 0x001064000800017f */
[----:B-1----:R-:W-:Y:S05]  /*24360*/  @!P0 NANOSLEEP.SYNCS 0x989680 ;  /* 0x009896800000895d */ /* 0x002fea0003900000 */
[----:B------:R-:W1:Y:S02]  /*24370*/  @!P0 SYNCS.PHASECHK.TRANS64 P0, [R2+URZ+0x2d860], R3 ;  /* 0x02d86003020085a7 */ /* 0x000e64000800007f */
[----:B-1----:R-:W-:Y:S05]  /*24380*/  @!P0 BRA `(.L_x_11600) ;  /* 0xfffffffc00f08947 */ /* 0x002fea000383ffff */
[----:B------:R-:W-:Y:S05]  /*24390*/  BRA `(.L_x_11740) ;  /* 0xffffffb400907947 */ /* 0x000fea000383ffff */
.L_x_11611:
[----:B0-----:R0:W2:Y:S02]  /*243a0*/  SYNCS.PHASECHK.TRANS64.TRYWAIT P0, [R4+URZ+0x2d840], R2 ;  /* 0x02d84002040075a7 */ /* 0x0010a4000800017f */
[----:B--2---:R-:W-:Y:S05]  /*243b0*/  @!P0 NANOSLEEP.SYNCS 0x989680 ;  /* 0x009896800000895d */ /* 0x004fea0003900000 */
[----:B------:R-:W2:Y:S02]  /*243c0*/  @!P0 SYNCS.PHASECHK.TRANS64 P0, [R4+URZ+0x2d840], R2 ;  /* 0x02d84002040085a7 */ /* 0x000ea4000800007f */
[----:B--2---:R-:W-:Y:S05]  /*243d0*/  @!P0 BRA `(.L_x_11611) ;  /* 0xfffffffc00f08947 */ /* 0x004fea000383ffff */
[----:B------:R-:W-:Y:S05]  /*243e0*/  BRA `(.L_x_11741) ;  /* 0xffffffbc00507947 */ /* 0x000fea000383ffff */
.L_x_11618:
[----:B0-----:R0:W1:Y:S02]  /*243f0*/  SYNCS.PHASECHK.TRANS64.TRYWAIT P0, [R3+URZ+0x2d860], R27 ;  /* 0x02d8601b030075a7 */ /* 0x001064000800017f */
[----:B-1----:R-:W-:Y:S05]  /*24400*/  @!P0 NANOSLEEP.SYNCS 0x989680 ;  /* 0x009896800000895d */ /* 0x002fea0003900000 */
[----:B------:R-:W1:Y:S02]  /*24410*/  @!P0 SYNCS.PHASECHK.TRANS64 P0, [R3+URZ+0x2d860], R27 ;  /* 0x02d8601b030085a7 */ /* 0x000e64000800007f */
[----:B-1----:R-:W-:Y:S05]  /*24420*/  @!P0 BRA `(.L_x_11618) ;  /* 0xfffffffc00f08947 */ /* 0x002fea000383ffff */
[----:B------:R-:W-:Y:S05]  /*24430*/  BRA `(.L_x_11742) ;  /* 0xffffffc000547947 */ /* 0x000fea000383ffff */
.L_x_11629:
[----:B0-----:R0:W2:Y:S02]  /*24440*/  SYNCS.PHASECHK.TRANS64.TRYWAIT P0, [R4+URZ+0x2d840], R2 ;  /* 0x02d84002040075a7 */ /* 0x0010a4000800017f */
[----:B--2---:R-:W-:Y:S05]  /*24450*/  @!P0 NANOSLEEP.SYNCS 0x989680 ;  /* 0x009896800000895d */ /* 0x004fea0003900000 */
[----:B------:R-:W2:Y:S02]  /*24460*/  @!P0 SYNCS.PHASECHK.TRANS64 P0, [R4+URZ+0x2d840], R2 ;  /* 0x02d84002040085a7 */ /* 0x000ea4000800007f */
[----:B--2---:R-:W-:Y:S05]  /*24470*/  @!P0 BRA `(.L_x_11629) ;  /* 0xfffffffc00f08947 */ /* 0x004fea000383ffff */
[----:B------:R-:W-:Y:S05]  /*24480*/  BRA `(.L_x_11743) ;  /* 0xffffffc400e87947 */ /* 0x000fea000383ffff */
.L_x_11636:
[----:B0-----:R0:W1:Y:S02]  /*24490*/  SYNCS.PHASECHK.TRANS64.TRYWAIT P0, [R3+URZ+0x2d860], R7 ;  /* 0x02d86007030075a7 */ /* 0x001064000800017f */
[----:B-1----:R-:W-:Y:S05]  /*244a0*/  @!P0 NANOSLEEP.SYNCS 0x989680 ;  /* 0x009896800000895d */ /* 0x002fea0003900000 */
[----:B------:R-:W1:Y:S02]  /*244b0*/  @!P0 SYNCS.PHASECHK.TRANS64 P0, [R3+URZ+0x2d860], R7 ;  /* 0x02d86007030085a7 */ /* 0x000e64000800007f */
[----:B-1----:R-:W-:Y:S05]  /*244c0*/  @!P0 BRA `(.L_x_11636) ;  /* 0xfffffffc00f08947 */ /* 0x002fea000383ffff */
[----:B------:R-:W-:Y:S05]  /*244d0*/  BRA `(.L_x_11744) ;  /* 0xffffffc800ec7947 */ /* 0x000fea000383ffff */
.L_x_11649:
[----:B-1----:R1:W2:Y:S02]  /*244e0*/  SYNCS.PHASECHK.TRANS64.TRYWAIT P0, [R3+URZ+0x2d860], R0 ;  /* 0x02d86000030075a7 */ /* 0x0022a4000800017f */
[----:B--2---:R-:W-:Y:S05]  /*244f0*/  @!P0 NANOSLEEP.SYNCS 0x989680 ;  /* 0x009896800000895d */ /* 0x004fea0003900000 */
[----:B------:R-:W2:Y:S02]  /*24500*/  @!P0 SYNCS.PHASECHK.TRANS64 P0, [R3+URZ+0x2d860], R0 ;  /* 0x02d86000030085a7 */ /* 0x000ea4000800007f */
[----:B--2---:R-:W-:Y:S05]  /*24510*/  @!P0 BRA `(.L_x_11649) ;  /* 0xfffffffc00f08947 */ /* 0x004fea000383ffff */
[----:B------:R-:W-:Y:S05]  /*24520*/  BRA `(.L_x_11745) ;  /* 0xffffffd000687947 */ /* 0x000fea000383ffff */
.L_x_11658:
[----:B------:R-:W-:Y:S01]  /*24530*/  BSSY B0, `(.L_x_11746) ;  /* 0x0000008000007945 */ /* 0x000fe20003800000 */
[----:B------:R-:W-:Y:S02]  /*24540*/  IMAD.MOV.U32 R13, RZ, RZ, R16 ;  /* 0x000000ffff0d7224 */ /* 0x000fe400078e0010 */
[----:B0-----:R-:W-:Y:S02]  /*24550*/  IMAD.MOV.U32 R12, RZ, RZ, RZ ;  /* 0x000000ffff0c7224 */ /* 0x001fe400078e00ff */
[----:B------:R-:W-:Y:S02]  /*24560*/  IMAD.MOV.U32 R11, RZ, RZ, 0x1f ;  /* 0x0000001fff0b7424 */ /* 0x000fe400078e00ff */
[----:B------:R-:W-:-:S07]  /*24570*/  IMAD.MOV.U32 R15, RZ, RZ, -0x1 ;  /* 0xffffffffff0f7424 */ /* 0x000fce00078e00ff */
[----:B-1----:R-:W-:Y:S05]  /*24580*/  WARPSYNC.COLLECTIVE R15, `(.L_x_11747) ;  /* 0x000000000f087348 */ /* 0x002fea0003c00000 */
[----:B------:R0:W2:Y:S02]  /*24590*/  SHFL.IDX P6, R14, R13, R12, R11 ;  /* 0x0000000c0d0e7389 */ /* 0x0000a400000c000b */
[----:B012---:R-:W-:Y:S01]  /*245a0*/  ENDCOLLECTIVE ;  /* 0x000000000000791b */ /* 0x007fe20003800000 */
.L_x_11747:
[----:B------:R-:W-:Y:S05]  /*245b0*/  BSYNC B0 ;  /* 0x0000000000007941 */ /* 0x000fea0003800000 */
.L_x_11746:
        /* <DEDUP_REMOVED lines=10> */
.L_x_11748:
        /* <DEDUP_REMOVED lines=16> */
.L_x_11749:
        /* <DEDUP_REMOVED lines=8> */
.L_x_11750:
[----:B------:R-:W-:Y:S01]  /*247e0*/  IMAD.MOV.U32 R12, RZ, RZ, 0x4 ;  /* 0x00000004ff0c7424 */ /* 0x000fe200078e00ff */
[----:B------:R-:W-:-:S05]  /*247f0*/  SEL R5, R14, RZ, P0 ;  /* 0x000000ff0e057207 */ /* 0x000fca0000000000 */
[----:B------:R-:W-:-:S04]  /*24800*/  IMAD.IADD R5, R4, 0x1, R5 ;  /* 0x0000000104057824 */ /* 0x000fc800078e0205 */
[----:B------:R-:W-:-:S07]  /*24810*/  IMAD.MOV.U32 R13, RZ, RZ, R5 ;  /* 0x000000ffff0d7224 */ /* 0x000fce00078e0005 */
[----:B------:R-:W-:Y:S05]  /*24820*/  WARPSYNC.COLLECTIVE R15, `(.L_x_11751) ;  /* 0x000000000f087348 */ /* 0x000fea0003c00000 */
[----:B------:R0:W1:Y:S02]  /*24830*/  SHFL.UP P6, R14, R13, R12, R11 ;  /* 0x0400000c0d0e7389 */ /* 0x00006400000c000b */
[----:B01----:R-:W-:Y:S01]  /*24840*/  ENDCOLLECTIVE ;  /* 0x000000000000791b */ /* 0x003fe20003800000 */
.L_x_11751:
[----:B------:R-:W-:Y:S01]  /*24850*/  IMAD.MOV.U32 R12, RZ, RZ, 0x8 ;  /* 0x00000008ff0c7424 */ /* 0x000fe200078e00ff */
[----:B------:R-:W-:-:S05]  /*24860*/  SEL R6, R14, RZ, P1 ;  /* 0x000000ff0e067207 */ /* 0x000fca0000800000 */
[----:B------:R-:W-:-:S04]  /*24870*/  IMAD.IADD R6, R5, 0x1, R6 ;  /* 0x0000000105067824 */ /* 0x000fc800078e0206 */
[----:B------:R-:W-:-:S07]  /*24880*/  IMAD.MOV.U32 R13, RZ, RZ, R6 ;  /* 0x000000ffff0d7224 */ /* 0x000fce00078e0006 */
[----:B------:R-:W-:Y:S05]  /*24890*/  WARPSYNC.COLLECTIVE R15, `(.L_x_11752) ;  /* 0x000000000f087348 */ /* 0x000fea0003c00000 */
[----:B------:R0:W1:Y:S02]  /*248a0*/  SHFL.UP P6, R14, R13, R12, R11 ;  /* 0x0400000c0d0e7389 */ /* 0x00006400000c000b */
[----:B01----:R-:W-:Y:S01]  /*248b0*/  ENDCOLLECTIVE ;  /* 0x000000000000791b */ /* 0x003fe20003800000 */
.L_x_11752:
[----:B------:R-:W-:Y:S01]  /*248c0*/  IMAD.MOV.U32 R12, RZ, RZ, 0x10 ;  /* 0x00000010ff0c7424 */ /* 0x000fe200078e00ff */
[----:B------:R-:W-:-:S05]  /*248d0*/  SEL R3, R14, RZ, P2 ;  /* 0x000000ff0e037207 */ /* 0x000fca0001000000 */
[----:B------:R-:W-:-:S04]  /*248e0*/  IMAD.IADD R4, R6, 0x1, R3 ;  /* 0x0000000106047824 */ /* 0x000fc800078e0203 */
[----:B------:R-:W-:-:S07]  /*248f0*/  IMAD.MOV.U32 R13, RZ, RZ, R4 ;  /* 0x000000ffff0d7224 */ /* 0x000fce00078e0004 */
[----:B------:R-:W-:Y:S05]  /*24900*/  WARPSYNC.COLLECTIVE R15, `(.L_x_11753) ;  /* 0x000000000f087348 */ /* 0x000fea0003c00000 */
[----:B------:R0:W1:Y:S02]  /*24910*/  SHFL.UP P6, R14, R13, R12, R11 ;  /* 0x0400000c0d0e7389 */ /* 0x00006400000c000b */
[----:B01----:R-:W-:Y:S01]  /*24920*/  ENDCOLLECTIVE ;  /* 0x000000000000791b */ /* 0x003fe20003800000 */
.L_x_11753:
        /* <DEDUP_REMOVED lines=8> */
.L_x_11754:
[----:B------:R-:W-:Y:S05]  /*249b0*/  BRA `(.L_x_11755) ;  /* 0xffffffd400207947 */ /* 0x000fea000383ffff */
.L_x_11663:
[----:B------:R-:W-:Y:S01]  /*249c0*/  BSSY B0, `(.L_x_11756) ;  /* 0x0000008000007945 */ /* 0x000fe20003800000 */
[----:B-----5:R-:W-:Y:S02]  /*249d0*/  IMAD.MOV.U32 R13, RZ, RZ, R2 ;  /* 0x000000ffff0d7224 */ /* 0x020fe400078e0002 */
[----:B0-----:R-:W-:Y:S02]  /*249e0*/  IMAD.MOV.U32 R12, RZ, RZ, 0x1 ;  /* 0x00000001ff0c7424 */ /* 0x001fe400078e00ff */
[----:B------:R-:W-:Y:S02]  /*249f0*/  IMAD.MOV.U32 R11, RZ, RZ, RZ ;  /* 0x000000ffff0b7224 */ /* 0x000fe400078e00ff */
[----:B------:R-:W-:-:S07]  /*24a00*/  IMAD.MOV.U32 R15, RZ, RZ, -0x1 ;  /* 0xffffffffff0f7424 */ /* 0x000fce00078e00ff */
[----:B-12---:R-:W-:Y:S05]  /*24a10*/  WARPSYNC.COLLECTIVE R15, `(.L_x_11757) ;  /* 0x000000000f087348 */ /* 0x006fea0003c00000 */
[----:B------:R0:W3:Y:S02]  /*24a20*/  SHFL.UP P6, R14, R13, R12, R11 ;  /* 0x0400000c0d0e7389 */ /* 0x0000e400000c000b */
[----:B0123--:R-:W-:Y:S01]  /*24a30*/  ENDCOLLECTIVE ;  /* 0x000000000000791b */ /* 0x00ffe20003800000 */
.L_x_11757:
[----:B------:R-:W-:Y:S05]  /*24a40*/  BSYNC B0 ;  /* 0x0000000000007941 */ /* 0x000fea0003800000 */
.L_x_11756:
[----:B------:R-:W-:Y:S01]  /*24a50*/  LOP3.LUT P4, RZ, R23, 0x1, RZ, 0xc0, !PT ;  /* 0x0000000117ff7812 */ /* 0x000fe2000788c0ff */
[----:B------:R-:W-:Y:S02]  /*24a60*/  IMAD.MOV.U32 R12, RZ, RZ, 0x2 ;  /* 0x00000002ff0c7424 */ /* 0x000fe400078e00ff */
[----:B------:R-:W-:Y:S01]  /*24a70*/  IMAD.MOV.U32 R11, RZ, RZ, RZ ;  /* 0x000000ffff0b7224 */ /* 0x000fe200078e00ff */
[----:B------:R-:W-:Y:S01]  /*24a80*/  SEL R13, R14, RZ, P4 ;  /* 0x000000ff0e0d7207 */ /* 0x000fe20002000000 */
[----:B------:R-:W-:-:S04]  /*24a90*/  IMAD.MOV.U32 R15, RZ, RZ, -0x1 ;  /* 0xffffffffff0f7424 */ /* 0x000fc800078e00ff */
[----:B------:R-:W-:-:S07]  /*24aa0*/  IMAD.IADD R13, R2, 0x1, R13 ;  /* 0x00000001020d7824 */ /* 0x000fce00078e020d */
[----:B------:R-:W-:Y:S05]  /*24ab0*/  WARPSYNC.COLLECTIVE R15, `(.L_x_11758) ;  /* 0x000000000f087348 */ /* 0x000fea0003c00000 */
[----:B------:R0:W1:Y:S02]  /*24ac0*/  SHFL.UP P6, R14, R13, R12, R11 ;  /* 0x0400000c0d0e7389 */ /* 0x00006400000c000b */
[----:B01----:R-:W-:Y:S01]  /*24ad0*/  ENDCOLLECTIVE ;  /* 0x000000000000791b */ /* 0x003fe20003800000 */
.L_x_11758:
[----:B------:R-:W-:Y:S01]  /*24ae0*/  IMAD.MOV.U32 R12, RZ, RZ, 0x4 ;  /* 0x00000004ff0c7424 */ /* 0x000fe200078e00ff */
[----:B------:R-:W-:-:S05]  /*24af0*/  SEL R14, R14, RZ, P0 ;  /* 0x000000ff0e0e7207 */ /* 0x000fca0000000000 */
[----:B------:R-:W-:-:S04]  /*24b00*/  IMAD.IADD R3, R13, 0x1, R14 ;  /* 0x000000010d037824 */ /* 0x000fc800078e020e */
[----:B------:R-:W-:-:S07]  /*24b10*/  IMAD.MOV.U32 R13, RZ, RZ, R3 ;  /* 0x000000ffff0d7224 */ /* 0x000fce00078e0003 */
[----:B------:R-:W-:Y:S05]  /*24b20*/  WARPSYNC.COLLECTIVE R15, `(.L_x_11759) ;  /* 0x000000000f087348 */ /* 0x000fea0003c00000 */
[----:B------:R0:W1:Y:S02]  /*24b30*/  SHFL.UP P6, R14, R13, R12, R11 ;  /* 0x0400000c0d0e7389 */ /* 0x00006400000c000b */
[----:B01----:R-:W-:Y:S01]  /*24b40*/  ENDCOLLECTIVE ;  /* 0x000000000000791b */ /* 0x003fe20003800000 */
.L_x_11759:
[----:B------:R-:W-:Y:S01]  /*24b50*/  IMAD.MOV.U32 R12, RZ, RZ, 0x8 ;  /* 0x00000008ff0c7424 */ /* 0x000fe200078e00ff */
[----:B------:R-:W-:-:S05]  /*24b60*/  SEL R4, R14, RZ, P1 ;  /* 0x000000ff0e047207 */ /* 0x000fca0000800000 */
[----:B------:R-:W-:-:S04]  /*24b70*/  IMAD.IADD R4, R3, 0x1, R4 ;  /* 0x0000000103047824 */ /* 0x000fc800078e0204 */
[----:B------:R-:W-:-:S07]  /*24b80*/  IMAD.MOV.U32 R13, RZ, RZ, R4 ;  /* 0x000000ffff0d7224 */ /* 0x000fce00078e0004 */
[----:B------:R-:W-:Y:S05]  /*24b90*/  WARPSYNC.COLLECTIVE R15, `(.L_x_11760) ;  /* 0x000000000f087348 */ /* 0x000fea0003c00000 */
[----:B------:R0:W1:Y:S02]  /*24ba0*/  SHFL.UP P6, R14, R13, R12, R11 ;  /* 0x0400000c0d0e7389 */ /* 0x00006400000c000b */
[----:B01----:R-:W-:Y:S01]  /*24bb0*/  ENDCOLLECTIVE ;  /* 0x000000000000791b */ /* 0x003fe20003800000 */
.L_x_11760:
[----:B------:R-:W-:Y:S01]  /*24bc0*/  IMAD.MOV.U32 R12, RZ, RZ, 0x10 ;  /* 0x00000010ff0c7424 */ /* 0x000fe200078e00ff */
[----:B------:R-:W-:-:S05]  /*24bd0*/  SEL R5, R14, RZ, P2 ;  /* 0x000000ff0e057207 */ /* 0x000fca0001000000 */
[----:B------:R-:W-:-:S04]  /*24be0*/  IMAD.IADD R5, R4, 0x1, R5 ;  /* 0x0000000104057824 */ /* 0x000fc800078e0205 */
[----:B------:R-:W-:-:S07]  /*24bf0*/  IMAD.MOV.U32 R13, RZ, RZ, R5 ;  /* 0x000000ffff0d7224 */ /* 0x000fce00078e0005 */
[----:B------:R-:W-:Y:S05]  /*24c00*/  WARPSYNC.COLLECTIVE R15, `(.L_x_11761) ;  /* 0x000000000f087348 */ /* 0x000fea0003c00000 */
[----:B------:R0:W1:Y:S02]  /*24c10*/  SHFL.UP P6, R14, R13, R12, R11 ;  /* 0x0400000c0d0e7389 */ /* 0x00006400000c000b */
[----:B01----:R-:W-:Y:S01]  /*24c20*/  ENDCOLLECTIVE ;  /* 0x000000000000791b */ /* 0x003fe20003800000 */
.L_x_11761:
        /* <DEDUP_REMOVED lines=8> */
.L_x_11762:
[----:B------:R-:W-:Y:S05]  /*24cb0*/  BRA `(.L_x_11763) ;  /* 0xffffffd000fc7947 */ /* 0x000fea000383ffff */
.L_x_11665:
[----:B------:R-:W-:Y:S01]  /*24cc0*/  BSSY B0, `(.L_x_11764) ;  /* 0x0000006000007945 */ /* 0x000fe20003800000 */
[----:B------:R-:W-:Y:S01]  /*24cd0*/  PLOP3.LUT P6, PT, P6, PT, PT, 0x8, 0x0 ;  /* 0x000000000000781c */ /* 0x000fe200037ce170 */
[----:B------:R-:W-:-:S12]  /*24ce0*/  IMAD.MOV.U32 R15, RZ, RZ, -0x1 ;  /* 0xffffffffff0f7424 */ /* 0x000fd800078e00ff */
[----:B01----:R-:W-:Y:S05]  /*24cf0*/  WARPSYNC.COLLECTIVE R15, `(.L_x_11765) ;  /* 0x000000000f087348 */ /* 0x003fea0003c00000 */
[----:B------:R-:W-:Y:S01]  /*24d00*/  VOTE.ANY R14, PT, P6 ;  /* 0x00000000000e7806 */ /* 0x000fe200030e0100 */
[----:B01----:R-:W-:Y:S06]  /*24d10*/  ENDCOLLECTIVE ;  /* 0x000000000000791b */ /* 0x003fec0003800000 */
.L_x_11765:
[----:B------:R-:W-:Y:S05]  /*24d20*/  BSYNC B0 ;  /* 0x0000000000007941 */ /* 0x000fea0003800000 */
.L_x_11764:
        /* <DEDUP_REMOVED lines=9> */
.L_x_11766:
[----:B------:R-:W-:Y:S01]  /*24dc0*/  IMAD.MOV.U32 R17, RZ, RZ, R14 ;  /* 0x000000ffff117224 */ /* 0x000fe200078e000e */
[----:B------:R-:W-:Y:S06]  /*24dd0*/  BRA `(.L_x_11767) ;  /* 0xffffffd000ec7947 */ /* 0x000fec000383ffff */
.L_x_11667:
[----:B------:R-:W-:Y:S01]  /*24de0*/  BSSY B0, `(.L_x_11768) ;  /* 0x0000007000007945 */ /* 0x000fe20003800000 */
[----:B------:R-:W-:Y:S02]  /*24df0*/  IMAD.MOV.U32 R13, RZ, RZ, R3 ;  /* 0x000000ffff0d7224 */ /* 0x000fe400078e0003 */
[----:B------:R-:W-:Y:S02]  /*24e00*/  IMAD.MOV.U32 R11, RZ, RZ, 0x1f ;  /* 0x0000001fff0b7424 */ /* 0x000fe400078e00ff */
[----:B------:R-:W-:-:S07]  /*24e10*/  IMAD.MOV.U32 R15, RZ, RZ, -0x1 ;  /* 0xffffffffff0f7424 */ /* 0x000fce00078e00ff */
[----:B-123--:R-:W-:Y:S05]  /*24e20*/  WARPSYNC.COLLECTIVE R15, `(.L_x_11769) ;  /* 0x000000000f087348 */ /* 0x00efea0003c00000 */
[----:B------:R0:W4:Y:S02]  /*24e30*/  SHFL.IDX P6, R14, R13, R12, R11 ;  /* 0x0000000c0d0e7389 */ /* 0x00012400000c000b */
[----:B01234-:R-:W-:Y:S01]  /*24e40*/  ENDCOLLECTIVE ;  /* 0x000000000000791b */ /* 0x01ffe20003800000 */
.L_x_11769:
[----:B------:R-:W-:Y:S05]  /*24e50*/  BSYNC B0 ;  /* 0x0000000000007941 */ /* 0x000fea0003800000 */
.L_x_11768:
[----:B------:R-:W-:Y:S01]  /*24e60*/  IMAD.MOV.U32 R5, RZ, RZ, R14 ;  /* 0x000000ffff057224 */ /* 0x000fe200078e000e */
[----:B------:R-:W-:Y:S06]  /*24e70*/  BRA `(.L_x_11666) ;  /* 0xffffffd000e07947 */ /* 0x000fec000383ffff */
.L_x_11671:
[----:B-1----:R1:W3:Y:S02]  /*24e80*/  SYNCS.PHASECHK.TRANS64.TRYWAIT P0, [R7+URZ+0x2d820], R0 ;  /* 0x02d82000070075a7 */ /* 0x0022e4000800017f */
[----:B---3--:R-:W-:Y:S05]  /*24e90*/  @!P0 NANOSLEEP.SYNCS 0x989680 ;  /* 0x009896800000895d */ /* 0x008fea0003900000 */
[----:B------:R-:W3:Y:S02]  /*24ea0*/  @!P0 SYNCS.PHASECHK.TRANS64 P0, [R7+URZ+0x2d820], R0 ;  /* 0x02d82000070085a7 */ /* 0x000ee4000800007f */
[----:B---3--:R-:W-:Y:S05]  /*24eb0*/  @!P0 BRA `(.L_x_11671) ;  /* 0xfffffffc00f08947 */ /* 0x008fea000383ffff */
[----:B------:R-:W-:Y:S05]  /*24ec0*/  BRA `(.L_x_11770) ;  /* 0xffffffd800547947 */ /* 0x000fea000383ffff */
.L_x_11672:
        /* <DEDUP_REMOVED lines=11> */
.L_x_11772:
[----:B------:R-:W-:Y:S05]  /*24f80*/  BSYNC B0 ;  /* 0x0000000000007941 */ /* 0x000fea0003800000 */
.L_x_11771:
[----:B------:R-:W-:Y:S05]  /*24f90*/  BRA `(.L_x_11773) ;  /* 0xffffffd8003c7947 */ /* 0x000fea000383ffff */
.L_x_11673:
[----:B------:R-:W-:Y:S01]  /*24fa0*/  BSSY B0, `(.L_x_11774) ;  /* 0x0000006000007945 */ /* 0x000fe20003800000 */
[----:B------:R-:W-:-:S07]  /*24fb0*/  IMAD.MOV.U32 R15, RZ, RZ, -0x1 ;  /* 0xffffffffff0f7424 */ /* 0x000fce00078e00ff */
[----:B012---:R-:W-:Y:S05]  /*24fc0*/  WARPSYNC.COLLECTIVE R15, `(.L_x_11775) ;  /* 0x000000000f0c7348 */ /* 0x007fea0003c00000 */
[----:B------:R-:W-:Y:S02]  /*24fd0*/  ELECT P6, UR62, PT ;  /* 0x00000000003e782f */ /* 0x000fe400038c0000 */
[----:B------:R-:W-:Y:S01]  /*24fe0*/  MOV R14, UR62 ;  /* 0x0000003e000e7c02 */ /* 0x000fe20008000f00 */
[----:B012---:R-:W-:Y:S10]  /*24ff0*/  ENDCOLLECTIVE ;  /* 0x000000000000791b */ /* 0x007ff40003800000 */
.L_x_11775:
[----:B------:R-:W-:Y:S05]  /*25000*/  BSYNC B0 ;  /* 0x0000000000007941 */ /* 0x000fea0003800000 */
.L_x_11774:
[----:B------:R-:W-:Y:S05]  /*25010*/  BRA `(.L_x_11776) ;  /* 0xffffffd800307947 */ /* 0x000fea000383ffff */
.L_x_11675:
[----:B-1----:R1:W3:Y:S02]  /*25020*/  SYNCS.PHASECHK.TRANS64.TRYWAIT P0, [R5+URZ], R4 ;  /* 0x00000004050075a7 */ /* 0x0022e4000800017f */
[----:B---3--:R-:W-:Y:S05]  /*25030*/  @!P0 NANOSLEEP.SYNCS 0x989680 ;  /* 0x009896800000895d */ /* 0x008fea0003900000 */
[----:B------:R-:W3:Y:S02]  /*25040*/  @!P0 SYNCS.PHASECHK.TRANS64 P0, [R5+URZ], R4 ;  /* 0x00000004050085a7 */ /* 0x000ee4000800007f */
[----:B---3--:R-:W-:Y:S05]  /*25050*/  @!P0 BRA `(.L_x_11675) ;  /* 0xfffffffc00f08947 */ /* 0x008fea000383ffff */
[----:B------:R-:W-:Y:S05]  /*25060*/  BRA `(.L_x_11777) ;  /* 0xffffffd800647947 */ /* 0x000fea000383ffff */
.L_x_11676:
[----:B---3--:R3:W4:Y:S02]  /*25070*/  SYNCS.PHASECHK.TRANS64.TRYWAIT P0, [R3+URZ], R0 ;  /* 0x00000000030075a7 */ /* 0x008724000800017f */
[----:B----4-:R-:W-:Y:S05]  /*25080*/  @!P0 NANOSLEEP.SYNCS 0x989680 ;  /* 0x009896800000895d */ /* 0x010fea0003900000 */
[----:B------:R-:W4:Y:S02]  /*25090*/  @!P0 SYNCS.PHASECHK.TRANS64 P0, [R3+URZ], R0 ;  /* 0x00000000030085a7 */ /* 0x000f24000800007f */
[----:B----4-:R-:W-:Y:S05]  /*250a0*/  @!P0 BRA `(.L_x_11676) ;  /* 0xfffffffc00f08947 */ /* 0x010fea000383ffff */
[----:B------:R-:W-:Y:S05]  /*250b0*/  BRA `(.L_x_11778) ;  /* 0xffffffd800587947 */ /* 0x000fea000383ffff */
.L_x_11678:
[----:B-1----:R1:W3:Y:S02]  /*250c0*/  SYNCS.PHASECHK.TRANS64.TRYWAIT P0, [R5+URZ], R4 ;  /* 0x00000004050075a7 */ /* 0x0022e4000800017f */
[----:B---3--:R-:W-:Y:S05]  /*250d0*/  @!P0 NANOSLEEP.SYNCS 0x989680 ;  /* 0x009896800000895d */ /* 0x008fea0003900000 */
[----:B------:R-:W3:Y:S02]  /*250e0*/  @!P0 SYNCS.PHASECHK.TRANS64 P0, [R5+URZ], R4 ;  /* 0x00000004050085a7 */ /* 0x000ee4000800007f */
[----:B---3--:R-:W-:Y:S05]  /*250f0*/  @!P0 BRA `(.L_x_11678) ;  /* 0xfffffffc00f08947 */ /* 0x008fea000383ffff */
[----:B------:R-:W-:Y:S05]  /*25100*/  BRA `(.L_x_11779) ;  /* 0xffffffd8005c7947 */ /* 0x000fea000383ffff */
.L_x_11780:
        /* <DEDUP_REMOVED lines=15> */
.L_x_15328:


//--------------------- .text._ZN7cutlass13device_kernelIN5flash11enable_sm90INS1_16FlashAttnFwdSm90INS1_25CollectiveMainloopFwdSm90ILi2EN4cute5tupleIJNS5_1CILi1EEES8_S8_EEENS6_IJNS7_ILi192EEENS7_ILi144EEENS7_ILi96EEEEEELi96ENS_10bfloat16_tEfNS_4arch4Sm90ELb1ELb0ELb0ELb0ELb0ELb0ELb0ELb0ELb1ELb1ELb0ELb0EEENS1_21CollectiveEpilogueFwdINS6_IJSA_SC_SB_EEES9_SE_SG_Li384ELb0ELb1ELb0ELb0EEENS1_30DynamicPersistentTileSchedulerILi384ELi128ELb0ELb1ELb1EEEEEEEEEvNT_6ParamsE --------------------------
	.section	.text._ZN7cutlass13device_kernelIN5flash11enable_sm90INS1_16FlashAttnFwdSm90INS1_25CollectiveMainloopFwdSm90ILi2EN4cute5tupleIJNS5_1CILi1EEES8_S8_EEENS6_IJNS7_ILi192EEENS7_ILi144EEENS7_ILi96EEEEEELi96ENS_10bfloat16_tEfNS_4arch4Sm90ELb1ELb0ELb0ELb0ELb0ELb0ELb0ELb0ELb1ELb1ELb0ELb0EEENS1_21CollectiveEpilogueFwdINS6_IJSA_SC_SB_EEES9_SE_SG_Li384ELb0ELb1ELb0ELb0EEENS1_30DynamicPersistentTileSchedulerILi384ELi128ELb0ELb1ELb1EEEEEEEEEvNT_6ParamsE,"ax",@progbits
	.align	128
.text._ZN7cutlass13device_kernelIN5flash11enable_sm90INS1_16FlashAttnFwdSm90INS1_25CollectiveMainloopFwdSm90ILi2EN4cute5tupleIJNS5_1CILi1EEES8_S8_EEENS6_IJNS7_ILi192EEENS7_ILi144EEENS7_ILi96EEEEEELi96ENS_10bfloat16_tEfNS_4arch4Sm90ELb1ELb0ELb0ELb0ELb0ELb0ELb0ELb0ELb1ELb1ELb0ELb0EEENS1_21CollectiveEpilogueFwdINS6_IJSA_SC_SB_EEES9_SE_SG_Li384ELb0ELb1ELb0ELb0EEENS1_30DynamicPersistentTileSchedulerILi384ELi128ELb0ELb1ELb1EEEEEEEEEvNT_6ParamsE:
        .type           _ZN7cutlass13device_kernelIN5flash11enable_sm90INS1_16FlashAttnFwdSm90INS1_25CollectiveMainloopFwdSm90ILi2EN4cute5tupleIJNS5_1CILi1EEES8_S8_EEENS6_IJNS7_ILi192EEENS7_ILi144EEENS7_ILi96EEEEEELi96ENS_10bfloat16_tEfNS_4arch4Sm90ELb1ELb0ELb0ELb0ELb0ELb0ELb0ELb0ELb1ELb1ELb0ELb0EEENS1_21CollectiveEpilogueFwdINS6_IJSA_SC_SB_EEES9_SE_SG_Li384ELb0ELb1ELb0ELb0EEENS1_30DynamicPersistentTileSchedulerILi384ELi128ELb0ELb1ELb1EEEEEEEEEvNT_6ParamsE,@function
        .size           _ZN7cutlass13device_kernelIN5flash11enable_sm90INS1_16FlashAttnFwdSm90INS1_25CollectiveMainloopFwdSm90ILi2EN4cute5tupleIJNS5_1CILi1EEES8_S8_EEENS6_IJNS7_ILi192EEENS7_ILi144EEENS7_ILi96EEEEEELi96ENS_10bfloat16_tEfNS_4arch4Sm90ELb1ELb0ELb0ELb0ELb0ELb0ELb0ELb0ELb1ELb1ELb0ELb0EEENS1_21CollectiveEpilogueFwdINS6_IJSA_SC_SB_EEES9_SE_SG_Li384ELb0ELb1ELb0ELb0EEENS1_30DynamicPersistentTileSchedulerILi384ELi128ELb0ELb1ELb1EEEEEEEEEvNT_6ParamsE,(.L_x_15329 - _ZN7cutlass13device_kernelIN5flash11enable_sm90INS1_16FlashAttnFwdSm90INS1_25CollectiveMainloopFwdSm90ILi2EN4cute5tupleIJNS5_1CILi1EEES8_S8_EEENS6_IJNS7_ILi192EEENS7_ILi144EEENS7_ILi96EEEEEELi96ENS_10bfloat16_tEfNS_4arch4Sm90ELb1ELb0ELb0ELb0ELb0ELb0ELb0ELb0ELb1ELb1ELb0ELb0EEENS1_21CollectiveEpilogueFwdINS6_IJSA_SC_SB_EEES9_SE_SG_Li384ELb0ELb1ELb0ELb0EEENS1_30DynamicPersistentTileSchedulerILi384ELi128ELb0ELb1ELb1EEEEEEEEEvNT_6ParamsE)
        .other          _ZN7cutlass13device_kernelIN5flash11enable_sm90INS1_16FlashAttnFwdSm90INS1_25CollectiveMainloopFwdSm90ILi2EN4cute5tupleIJNS5_1CILi1EEES8_S8_EEENS6_IJNS7_ILi192EEENS7_ILi144EEENS7_ILi96EEEEEELi96ENS_10bfloat16_tEfNS_4arch4Sm90ELb1ELb0ELb0ELb0ELb0ELb0ELb0ELb0ELb1ELb1ELb0ELb0EEENS1_21CollectiveEpilogueFwdINS6_IJSA_SC_SB_EEES9_SE_SG_Li384ELb0ELb1ELb0ELb0EEENS1_30DynamicPersistentTileSchedulerILi384ELi128ELb0ELb1ELb1EEEEEEEEEvNT_6ParamsE,@"STO_CUDA_ENTRY STV_DEFAULT"
_ZN7cutlass13device_kernelIN5flash11enable_sm90INS1_16FlashAttnFwdSm90INS1_25CollectiveMainloopFwdSm90ILi2EN4cute5tupleIJNS5_1CILi1EEES8_S8_EEENS6_IJNS7_ILi192EEENS7_ILi144EEENS7_ILi96EEEEEELi96ENS_10bfloat16_tEfNS_4arch4Sm90ELb1ELb0ELb0ELb0ELb0ELb0ELb0ELb0ELb1ELb1ELb0ELb0EEENS1_21CollectiveEpilogueFwdINS6_IJSA_SC_SB_EEES9_SE_SG_Li384ELb0ELb1ELb0ELb0EEENS1_30DynamicPersistentTileSchedulerILi384ELi128ELb0ELb1ELb1EEEEEEEEEvNT_6ParamsE:
        /* <DEDUP_REMOVED lines=18> */
.L_x_11782:
[----:B------:R-:W-:Y:S05]  /*0120*/  BSYNC B0 ;  /* 0x0000000000007941 */ /* 0x000fea0003800000 */
.L_x_11781:
        /* <DEDUP_REMOVED lines=41> */
.L_x_11783:
        /* <DEDUP_REMOVED lines=22> */
.L_x_11784:
        /* <DEDUP_REMOVED lines=18> */
.L_x_11785:
        /* <DEDUP_REMOVED lines=22> */
.L_x_11786:
        /* <DEDUP_REMOVED lines=22> */
.L_x_11787:
        /* <DEDUP_REMOVED lines=8> */
.L_x_11789:
[----:B------:R-:W-:-:S08]  /*0980*/  NOP ;  /* 0x0000000000007918 */ /* 0x000fd00000000000 */
[----:B------:R-:W1:Y:S02]  /*0990*/  USETMAXREG.TRY_ALLOC.CTAPOOL UP0, 0xa0 ;  /* 0x000000a0000079c8 */ /* 0x000e640008000600 */
[----:B-1----:R-:W-:-:S13]  /*09a0*/  PLOP3.LUT P0, PT, PT, PT, UP0, 0x80, 0x0 ;  /* 0x000000000000781c */ /* 0x002fda0003f0f008 */
[----:B------:R-:W-:Y:S05]  /*09b0*/  @!P0 BRA `(.L_x_11789) ;  /* 0xfffffffc00f08947 */ /* 0x000fea000383ffff */
[----:B0-----:R-:W0:Y:S01]  /*09c0*/  S2R R2, SR_TID.X ;  /* 0x0000000000027919 */ /* 0x001e220000002100 */
        /* <DEDUP_REMOVED lines=9> */
[----:B------:R-:W2:Y:S01]  /*0a60*/  LDL R3, [R1+0x8] ;  /* 0x0000080001037983 */ /* 0x000ea20000100800 */
[----:B------:R-:W-:Y:S01]  /*0a70*/  VIADD R157, R2, 0xffffff80 ;  /* 0xffffff80029d7836 */ /* 0x000fe20000000000 */
[----:B------:R-:W0:Y:S01]  /*0a80*/  S2UR UR5, SR_CgaCtaId ;  /* 0x00000000000579c3 */ /* 0x000e220000008800 */
[----:B------:R-:W-:Y:S01]  /*0a90*/  UMOV UR37, 0x400 ;  /* 0x0000040000257882 */ /* 0x000fe20000000000 */
[----:B------:R-:W-:Y:S01]  /*0aa0*/  UMOV UR38, URZ ;  /* 0x0000003f00267c82 */ /* 0x000fe20008000000 */
[----:B------:R-:W-:Y:S01]  /*0ab0*/  UMOV UR36, URZ ;  /* 0x0000003f00247c82 */ /* 0x000fe20008000000 */
[----:B------:R-:W-:-:S04]  /*0ac0*/  SHF.R.S32.HI R0, RZ, 0x1f, R157 ;  /* 0x0000001fff007819 */ /* 0x000fc8000001149d */
[CC--:B------:R-:W-:Y:S02]  /*0ad0*/  LEA.HI R2, R0.reuse, R157.reuse, RZ, 0x4 ;  /* 0x0000009d00027211 */ /* 0x0c0fe400078f20ff */
[-C--:B------:R-:W-:Y:S02]  /*0ae0*/  LEA.HI R151, R0, R157.reuse, RZ, 0x7 ;  /* 0x0000009d00977211 */ /* 0x080fe400078f38ff */
        /* <DEDUP_REMOVED lines=9> */
[----:B------:R-:W-:Y:S01]  /*0b80*/  LEA.HI R2, R2, R5, RZ, 0x1 ;  /* 0x0000000502027211 */ /* 0x000fe200078f08ff */
[----:B0-----:R-:W-:Y:S01]  /*0b90*/  ULEA UR37, UR5, UR37, 0x18 ;  /* 0x0000002505257291 */ /* 0x001fe2000f8ec03f */
[----:B------:R-:W-:Y:S02]  /*0ba0*/  SHF.R.S32.HI R11, RZ, 0x1f, R150 ;  /* 0x0000001fff0b7819 */ /* 0x000fe40000011496 */
[----:B------:R-:W-:Y:S02]  /*0bb0*/  LOP3.LUT R2, R2, 0x1ffffffe, RZ, 0xc0, !PT ;  /* 0x1ffffffe02027812 */ /* 0x000fe400078ec0ff */
[----:B------:R-:W-:-:S02]  /*0bc0*/  SHF.R.S32.HI R151, RZ, 0x7, R151 ;  /* 0x00000007ff977819 */ /* 0x000fc40000011497 */
[----:B------:R-:W-:Y:S01]  /*0bd0*/  SHF.R.S32.HI R148, RZ, 0x2, R0 ;  /* 0x00000002ff947819 */ /* 0x000fe20000011400 */
[----:B------:R-:W-:Y:S02]  /*0be0*/  IMAD.IADD R2, R5, 0x1, -R2 ;  /* 0x0000000105027824 */ /* 0x000fe400078e0a02 */
[----:B------:R-:W-:-:S04]  /*0bf0*/  IMAD.HI R5, R151, 0x55555556, RZ ;  /* 0x5555555697057827 */ /* 0x000fc800078e02ff */
[----:B------:R-:W-:Y:S01]  /*0c00*/  IMAD.SHL.U32 R2, R2, 0x8, RZ ;  /* 0x0000000802027824 */ /* 0x000fe200078e00ff */
[----:B------:R-:W-:-:S03]  /*0c10*/  LEA.HI R8, R5, R5, RZ, 0x1 ;  /* 0x0000000505087211 */ /* 0x000fc600078f08ff */
[----:B------:R-:W-:Y:S02]  /*0c20*/  IMAD.U32 R153, R153, 0x20, R2 ;  /* 0x0000002099997824 */ /* 0x000fe400078e0002 */
[----:B------:R-:W-:Y:S01]  /*0c30*/  IMAD R8, R8, -0x3, R151 ;  /* 0xfffffffd08087824 */ /* 0x000fe200078e0297 */
[----:B--2---:R-:W-:Y:S02]  /*0c40*/  R2UR UR6, R3 ;  /* 0x00000000030672ca */ /* 0x004fe400000e0000 */
[----:B------:R-:W-:-:S04]  /*0c50*/  SHF.R.S32.HI R3, RZ, 0x1f, R4 ;  /* 0x0000001fff037819 */ /* 0x000fc80000011404 */
[CC--:B------:R-:W-:Y:S02]  /*0c60*/  LEA.HI R6, R3.reuse, R4.reuse, RZ, 0x3 ;  /* 0x0000000403067211 */ /* 0x0c0fe400078f18ff */
[----:B------:R-:W-:-:S03]  /*0c70*/  LEA.HI R3, R3, R4, RZ, 0x2 ;  /* 0x0000000403037211 */ /* 0x000fc600078f10ff */
[----:B------:R-:W-:Y:S01]  /*0c80*/  IMAD.SHL.U32 R6, R6, 0x10, RZ ;  /* 0x0000001006067824 */ /* 0x000fe200078e00ff */
[----:B------:R-:W-:Y:S01]  /*0c90*/  LOP3.LUT R7, R3, 0x7fffffc, RZ, 0xc0, !PT ;  /* 0x07fffffc03077812 */ /* 0x000fe200078ec0ff */
[----:B------:R-:W-:Y:S01]  /*0ca0*/  ULOP3.LUT UR7, UR6, 0x1, URZ, 0xfc, !UPT ;  /* 0x0000000106077892 */ /* 0x000fe2000f8efc3f */
[----:B------:R-:W-:Y:S02]  /*0cb0*/  SHF.R.S32.HI R3, RZ, 0x2, R3 ;  /* 0x00000002ff037819 */ /* 0x000fe40000011403 */
[----:B------:R-:W-:Y:S01]  /*0cc0*/  LOP3.LUT R6, R6, 0x7fffff80, RZ, 0xc0, !PT ;  /* 0x7fffff8006067812 */ /* 0x000fe200078ec0ff */
[----:B------:R-:W-:Y:S01]  /*0cd0*/  IMAD.IADD R7, R4, 0x1, -R7 ;  /* 0x0000000104077824 */ /* 0x000fe200078e0a07 */
[----:B------:R-:W-:Y:S01]  /*0ce0*/  UMOV UR6, URZ ;  /* 0x0000003f00067c82 */ /* 0x000fe20008000000 */
[----:B------:R-:W-:Y:S02]  /*0cf0*/  IMAD.SHL.U32 R3, R3, 0x40, RZ ;  /* 0x0000004003037824 */ /* 0x000fe400078e00ff */
[----:B------:R-:W-:Y:S01]  /*0d00*/  IMAD R6, R9, 0x100, R6 ;  /* 0x0000010009067824 */ /* 0x000fe200078e0206 */
[----:B------:R-:W-:Y:S01]  /*0d10*/  LEA.HI R9, R11, R150, RZ, 0x2 ;  /* 0x000000960b097211 */ /* 0x000fe200078f10ff */
[----:B------:R-:W-:Y:S01]  /*0d20*/  IMAD.U32 R154, RZ, RZ, UR7 ;  /* 0x00000007ff9a7e24 */ /* 0x000fe2000f8e00ff */
[----:B------:R-:W-:Y:S01]  /*0d30*/  LOP3.LUT R3, R3, 0x40, RZ, 0xc0, !PT ;  /* 0x0000004003037812 */ /* 0x000fe200078ec0ff */
[----:B------:R-:W-:Y:S01]  /*0d40*/  IMAD R6, R7, 0x10, R6 ;  /* 0x0000001007067824 */ /* 0x000fe200078e0206 */
[--C-:B------:R-:W-:Y:S01]  /*0d50*/  SHF.R.S32.HI R7, RZ, 0x2, R9.reuse ;  /* 0x00000002ff077819 */ /* 0x100fe20000011409 */
[----:B------:R-:W-:Y:S01]  /*0d60*/  IMAD.U32 R149, RZ, RZ, UR6 ;  /* 0x00000006ff957e24 */ /* 0x000fe2000f8e00ff */
[----:B------:R-:W-:-:S02]  /*0d70*/  SHF.R.S32.HI R4, RZ, 0x1f, R9 ;  /* 0x0000001fff047819 */ /* 0x000fc40000011409 */
[----:B------:R-:W-:Y:S02]  /*0d80*/  LEA.HI R11, R11, R150, RZ, 0x5 ;  /* 0x000000960b0b7211 */ /* 0x000fe400078f28ff */
[----:B------:R-:W-:Y:S02]  /*0d90*/  LEA.HI R4, R4, R7, RZ, 0x3 ;  /* 0x0000000704047211 */ /* 0x000fe400078f18ff */
[----:B------:R-:W-:Y:S02]  /*0da0*/  SHF.R.S32.HI R11, RZ, 0x5, R11 ;  /* 0x00000005ff0b7819 */ /* 0x000fe4000001140b */
[----:B------:R-:W-:Y:S02]  /*0db0*/  LOP3.LUT R10, R4, 0xfffffff8, RZ, 0xc0, !PT ;  /* 0xfffffff8040a7812 */ /* 0x000fe400078ec0ff */
[----:B------:R-:W-:Y:S02]  /*0dc0*/  LOP3.LUT R4, R3, 0x8, R2, 0xf8, !PT ;  /* 0x0000000803047812 */ /* 0x000fe400078ef802 */
[----:B------:R-:W-:Y:S01]  /*0dd0*/  SHF.R.U32.HI R3, RZ, 0x3, R3 ;  /* 0x00000003ff037819 */ /* 0x000fe20000011603 */
[----:B------:R-:W-:Y:S01]  /*0de0*/  IMAD.IADD R10, R7, 0x1, -R10 ;  /* 0x00000001070a7824 */ /* 0x000fe200078e0a0a */
[----:B------:R-:W-:-:S02]  /*0df0*/  LOP3.LUT R9, R9, 0x7ffffffc, RZ, 0xc0, !PT ;  /* 0x7ffffffc09097812 */ /* 0x000fc400078ec0ff */
[----:B------:R-:W-:Y:S01]  /*0e00*/  LOP3.LUT R3, R4, R3, RZ, 0x3c, !PT ;  /* 0x0000000304037212 */ /* 0x000fe200078e3cff */
[----:B------:R-:W-:Y:S01]  /*0e10*/  IMAD R11, R11, 0x10, R10 ;  /* 0x000000100b0b7824 */ /* 0x000fe200078e020a */
[----:B------:R-:W-:Y:S01]  /*0e20*/  LOP3.LUT R4, R0, 0xfffffffc, RZ, 0xc0, !PT ;  /* 0xfffffffc00047812 */ /* 0x000fe200078ec0ff */
[----:B------:R-:W-:Y:S02]  /*0e30*/  IMAD.IADD R18, R150, 0x1, -R9 ;  /* 0x0000000196127824 */ /* 0x000fe400078e0a09 */
[----:B------:R-:W-:Y:S02]  /*0e40*/  IMAD.IADD R2, R3, 0x1, R6 ;  /* 0x0000000103027824 */ /* 0x000fe400078e0206 */
[----:B------:R-:W-:Y:S02]  /*0e50*/  IMAD.IADD R147, R157, 0x1, -R4 ;  /* 0x000000019d937824 */ /* 0x000fe400078e0a04 */
[----:B------:R-:W-:Y:S01]  /*0e60*/  IMAD R152, R8, 0x40, R11 ;  /* 0x0000004008987824 */ /* 0x000fe200078e020b */
[----:B------:R-:W-:Y:S01]  /*0e70*/  LEA R2, R2, UR37, 0x1 ;  /* 0x0000002502027c11 */ /* 0x000fe2000f8e08ff */
[C---:B------:R-:W-:Y:S01]  /*0e80*/  IMAD.SHL.U32 R22, R147.reuse, 0x8, RZ ;  /* 0x0000000893167824 */ /* 0x040fe200078e00ff */
[----:B------:R-:W-:-:S03]  /*0e90*/  LEA.HI R3, R147, R147, RZ, 0x1 ;  /* 0x0000009393037211 */ /* 0x000fc600078f08ff */
[C---:B------:R-:W-:Y:S01]  /*0ea0*/  VIADD R23, R22.reuse, 0x20 ;  /* 0x0000002016177836 */ /* 0x040fe20000000000 */
[----:B------:R-:W-:Y:S01]  /*0eb0*/  LOP3.LUT R0, R3, 0x1ffffffe, RZ, 0xc0, !PT ;  /* 0x1ffffffe03007812 */ /* 0x000fe200078ec0ff */
[----:B------:R-:W-:-:S03]  /*0ec0*/  VIADD R146, R22, 0x40 ;  /* 0x0000004016927836 */ /* 0x000fc60000000000 */
[----:B------:R-:W-:Y:S01]  /*0ed0*/  SHF.R.S32.HI R156, RZ, 0x1f, R23 ;  /* 0x0000001fff9c7819 */ /* 0x000fe20000011417 */
[----:B------:R-:W-:Y:S01]  /*0ee0*/  IMAD.IADD R19, R147, 0x1, -R0 ;  /* 0x0000000193137824 */ /* 0x000fe200078e0a00 */
[----:B------:R-:W-:-:S03]  /*0ef0*/  SHF.R.S32.HI R155, RZ, 0x1f, R146 ;  /* 0x0000001fff9b7819 */ /* 0x000fc60000011492 */
[----:B------:R-:W-:-:S07]  /*0f00*/  IMAD R19, R19, 0x8, R152 ;  /* 0x0000000813137824 */ /* 0x000fce00078e0298 */
.L_x_11832:
        /* <DEDUP_REMOVED lines=21> */
.L_x_11790:
[----:B------:R-:W-:Y:S01]  /*1060*/  ULDC UR8, c[0x0][0xc54] ;  /* 0x0003150000087ab9 */ /* 0x000fe20000000800 */
[----:B------:R-:W-:Y:S01]  /*1070*/  UMOV UR4, UR9 ;  /* 0x0000000900047c82 */ /* 0x000fe20008000000 */
[----:B------:R-:W-:-:S11]  /*1080*/  UISETP.NE.AND UP0, UPT, UR8, 0x1, UPT ;  /* 0x000000010800788c */ /* 0x000fd6000bf05270 */
[----:B------:R-:W-:Y:S02]  /*1090*/  @UP0 ULDC.64 UR10, c[0x0][0xc58] ;  /* 0x00031600000a0ab9 */ /* 0x000fe40000000a00 */
[----:B------:R-:W-:-:S04]  /*10a0*/  UIMAD.WIDE.U32 UR6, UR9, UR10, URZ ;  /* 0x0000000a090672a5 */ /* 0x000fc8000f8e003f */
[----:B------:R-:W-:-:S04]  /*10b0*/  @UP0 USHF.R.U32.HI UR4, URZ, UR11, UR7 ;  /* 0x0000000b3f040299 */ /* 0x000fc80008011607 */
[----:B------:R-:W-:-:S12]  /*10c0*/  UIMAD UR6, UR4, UR8, URZ ;  /* 0x00000008040672a4 */ /* 0x000fd8000f8e023f */
.L_x_11791:
        /* <DEDUP_REMOVED lines=10> */
[----:B------:R-:W-:Y:S01]  /*1170*/  IMAD.MOV.U32 R66, RZ, RZ, RZ ;  /* 0x000000ffff427224 */ /* 0x000fe200078e00ff */
[----:B------:R-:W-:Y:S01]  /*1180*/  UIADD3 UR4, UR4, UR6, URZ ;  /* 0x0000000604047290 */ /* 0x000fe2000fffe03f */
[----:B------:R-:W-:Y:S01]  /*1190*/  CS2R R38, SRZ ;  /* 0x0000000000267805 */ /* 0x000fe2000001ff00 */
[----:B------:R-:W-:Y:S01]  /*11a0*/  UISETP.NE.AND.EX UP0, UPT, UR11, URZ, UPT, UP0 ;  /* 0x0000003f0b00728c */ /* 0x000fe2000bf05300 */
[----:B------:R-:W-:Y:S01]  /*11b0*/  CS2R R68, SRZ ;  /* 0x0000000000447805 */ /* 0x000fe2000001ff00 */
[----:B------:R-:W-:Y:S01]  /*11c0*/  UIMAD UR61, UR4, 0xc0, URZ ;  /* 0x000000c0043d78a4 */ /* 0x000fe2000f8e023f */
[----:B------:R-:W-:Y:S01]  /*11d0*/  CS2R R36, SRZ ;  /* 0x0000000000247805 */ /* 0x000fe2000001ff00 */
[----:B------:R-:W-:Y:S01]  /*11e0*/  ULDC UR9, c[0x0][0x424] ;  /* 0x0001090000097ab9 */ /* 0x000fe20000000800 */
[----:B------:R-:W-:Y:S01]  /*11f0*/  ULDC UR8, c[0x0][0x288] ;  /* 0x0000a20000087ab9 */ /* 0x000fe20000000800 */
[----:B------:R-:W-:Y:S01]  /*1200*/  UIADD3 UR4, UR61, 0xbf, URZ ;  /* 0x000000bf3d047890 */ /* 0x000fe2000fffe03f */
[----:B------:R-:W-:Y:S01]  /*1210*/  CS2R R64, SRZ ;  /* 0x0000000000407805 */ /* 0x000fe2000001ff00 */
[----:B------:R-:W-:Y:S01]  /*1220*/  @UP2 ULDC UR6, c[0x0][0x44c] ;  /* 0x0001130000062ab9 */ /* 0x000fe20000000800 */
[----:B------:R-:W-:Y:S01]  /*1230*/  UIADD3 UR8, -UR8, 0x90, URZ ;  /* 0x0000009008087890 */ /* 0x000fe2000fffe13f */
[----:B------:R-:W-:Y:S01]  /*1240*/  CS2R R26, SRZ ;  /* 0x00000000001a7805 */ /* 0x000fe2000001ff00 */
[----:B------:R-:W-:Y:S01]  /*1250*/  UIMAD.WIDE.U32 UR6, UR4, UR6, URZ ;  /* 0x00000006040672a5 */ /* 0x000fe2000f8e003f */
[----:B------:R-:W-:Y:S01]  /*1260*/  CS2R R60, SRZ ;  /* 0x00000000003c7805 */ /* 0x000fe2000001ff00 */
[----:B------:R-:W-:Y:S01]  /*1270*/  USEL UR14, UR9, 0x1, UP0 ;  /* 0x00000001090e7887 */ /* 0x000fe20008000000 */
[----:B------:R-:W-:Y:S01]  /*1280*/  IMAD.MOV.U32 R59, RZ, RZ, RZ ;  /* 0x000000ffff3b7224 */ /* 0x000fe200078e00ff */
        /* <DEDUP_REMOVED lines=31> */
[----:B------:R-:W-:-:S02]  /*1480*/  CS2R R80, SRZ ;  /* 0x0000000000507805 */ /* 0x000fc4000001ff00 */
[----:B------:R-:W-:Y:S02]  /*1490*/  CS2R R74, SRZ ;  /* 0x00000000004a7805 */ /* 0x000fe4000001ff00 */
[----:B------:R-:W-:Y:S01]  /*14a0*/  CS2R R84, SRZ ;  /* 0x0000000000547805 */ /* 0x000fe2000001ff00 */
[----:B------:R-:W-:Y:S01]  /*14b0*/  USEL UR39, UR7, UR9, UP0 ;  /* 0x0000000907277287 */ /* 0x000fe20008000000 */
[----:B------:R-:W-:Y:S01]  /*14c0*/  CS2R R6, SRZ ;  /* 0x0000000000067805 */ /* 0x000fe2000001ff00 */
[----:B------:R-:W-:Y:S01]  /*14d0*/  @UP1 ULDC UR10, c[0x0][0xc4c] ;  /* 0x00031300000a1ab9 */ /* 0x000fe20000000800 */
[----:B------:R-:W-:Y:S01]  /*14e0*/  @UP1 ULDC UR6, c[0x0][0xc50] ;  /* 0x0003140000061ab9 */ /* 0x000fe20000000800 */
[----:B------:R-:W-:Y:S01]  /*14f0*/  UIMAD.WIDE.U32 UR4, UR12, UR10, URZ ;  /* 0x0000000a0c0472a5 */ /* 0x000fe2000f8e003f */
[----:B------:R-:W-:Y:S01]  /*1500*/  IMAD.MOV.U32 R86, RZ, RZ, RZ ;  /* 0x000000ffff567224 */ /* 0x000fe200078e00ff */
[----:B------:R-:W-:Y:S02]  /*1510*/  UISETP.GE.AND UP0, UPT, UR39, 0x1, UPT ;  /* 0x000000012700788c */ /* 0x000fe4000bf06270 */
[----:B------:R-:W-:-:S04]  /*1520*/  @UP1 USHF.R.U32.HI UR14, URZ, UR6, UR5 ;  /* 0x000000063f0e1299 */ /* 0x000fc80008011605 */
[----:B------:R-:W-:Y:S01]  /*1530*/  PLOP3.LUT P1, PT, PT, PT, UP0, 0x80, 0x0 ;  /* 0x000000000000781c */ /* 0x000fe20003f2f008 */
[----:B------:R-:W-:Y:S02]  /*1540*/  UIADD3 UR4, -UR14, URZ, URZ ;  /* 0x0000003f0e047290 */ /* 0x000fe4000fffe13f */
[----:B------:R-:W-:Y:S02]  /*1550*/  IMAD.U32 R145, RZ, RZ, UR14 ;  /* 0x0000000eff917e24 */ /* 0x000fe4000f8e00ff */
[----:B------:R-:W-:-:S06]  /*1560*/  UIMAD UR4, UR11, UR4, UR12 ;  /* 0x000000040b0472a4 */ /* 0x000fcc000f8e020c */
[----:B------:R-:W-:Y:S02]  /*1570*/  IMAD.U32 R144, RZ, RZ, UR4 ;  /* 0x00000004ff907e24 */ /* 0x000fe4000f8e00ff */
[----:B------:R-:W-:Y:S05]  /*1580*/  @!P1 BRA `(.L_x_11792) ;  /* 0x000000bc00fc9947 */ /* 0x000fea0003800000 */
[----:B------:R-:W0:Y:S01]  /*1590*/  SHFL.IDX PT, R0, R151, RZ, 0x1f ;  /* 0x00001fff97007589 */ /* 0x000e2200000e0000 */
[----:B------:R-:W-:-:S04]  /*15a0*/  UIADD3 UR6, UR37, 0x24300, URZ ;  /* 0x0002430025067890 */ /* 0x000fc8000fffe03f */
[----:B------:R-:W-:-:S06]  /*15b0*/  ULOP3.LUT UP0, URZ, UR6, 0x9f, URZ, 0xc0, !UPT ;  /* 0x0000009f063f7892 */ /* 0x000fcc000f80c03f */
[----:B------:R-:W-:Y:S02]  /*15c0*/  PLOP3.LUT P0, PT, PT, PT, UP0, 0x80, 0x0 ;  /* 0x000000000000781c */ /* 0x000fe40003f0f008 */
[----:B0-----:R-:W-:-:S13]  /*15d0*/  R2UR UR7, R0 ;  /* 0x00000000000772ca */ /* 0x001fda00000e0000 */
[----:B------:R-:W-:Y:S02]  /*15e0*/  UIMAD.WIDE UR4, UR7, 0x55555556, URZ ;  /* 0x55555556070478a5 */ /* 0x000fe4000f8e023f */
[----:B------:R-:W-:Y:S02]  /*15f0*/  IMAD.U32 R16, RZ, RZ, UR7 ;  /* 0x00000007ff107e24 */ /* 0x000fe4000f8e00ff */
[----:B------:R-:W-:-:S04]  /*1600*/  ULEA.HI UR5, UR5, UR5, URZ, 0x1 ;  /* 0x0000000505057291 */ /* 0x000fc8000f8f083f */
[----:B------:R-:W-:-:S04]  /*1610*/  UIMAD UR5, UR5, -0x3, UR7 ;  /* 0xfffffffd050578a4 */ /* 0x000fc8000f8e0207 */
[----:B------:R-:W-:Y:S02]  /*1620*/  ULEA UR4, UR5, UR37, 0xc ;  /* 0x0000002505047291 */ /* 0x000fe4000f8e603f */
[----:B------:R-:W-:Y:S02]  /*1630*/  ULEA UR5, UR5, UR6, 0xb ;  /* 0x0000000605057291 */ /* 0x000fe4000f8e583f */
[----:B------:R-:W-:Y:S02]  /*1640*/  UIADD3 UR4, UR4, 0xda00, URZ ;  /* 0x0000da0004047890 */ /* 0x000fe4000fffe03f */
[----:B------:R-:W-:Y:S02]  /*1650*/  USHF.R.U32.HI UR5, URZ, 0x4, UR5 ;  /* 0x000000043f057899 */ /* 0x000fe40008011605 */
[----:B------:R-:W-:Y:S02]  /*1660*/  USHF.R.U32.HI UR4, URZ, 0x4, UR4 ;  /* 0x000000043f047899 */ /* 0x000fe40008011604 */
[----:B------:R-:W-:-:S02]  /*1670*/  ULOP3.LUT UR60, UR5, 0x3fff, URZ, 0xc0, !UPT ;  /* 0x00003fff053c7892 */ /* 0x000fc4000f8ec03f */
        /* <DEDUP_REMOVED lines=18> */
.L_x_11793:
        /* <DEDUP_REMOVED lines=11> */
.L_x_11938:
[----:B------:R-:W-:Y:S05]  /*1850*/  @!P0 BRA `(.L_x_11795) ;  /* 0x0000000000048947 */ /* 0x000fea0003800000 */
[----:B------:R-:W-:Y:S01]  /*1860*/  BPT.TRAP 0x1 ;  /* 0x000000040000795c */ /* 0x000fe20000300000 */
.L_x_11795:
[----:B0-----:R-:W-:Y:S02]  /*1870*/  IMAD.U32 R3, RZ, RZ, UR36 ;  /* 0x00000024ff037e24 */ /* 0x001fe4000f8e00ff */
[----:B------:R-:W-:-:S03]  /*1880*/  IMAD.U32 R0, RZ, RZ, UR38 ;  /* 0x00000026ff007e24 */ /* 0x000fc6000f8e00ff */
[----:B------:R-:W-:Y:S02]  /*1890*/  LEA R3, R3, UR37, 0x3 ;  /* 0x0000002503037c11 */ /* 0x000fe4000f8e18ff */
[----:B------:R-:W-:-:S04]  /*18a0*/  SHF.L.U32 R0, R0, 0x1f, RZ ;  /* 0x0000001f00007819 */ /* 0x000fc800000006ff */
[----:B------:R0:W1:Y:S01]  /*18b0*/  SYNCS.PHASECHK.TRANS64.TRYWAIT P2, [R3+URZ+0x31c30], R0 ;  /* 0x031c3000030075a7 */ /* 0x000062000804017f */
[----:B------:R-:W-:Y:S05]  /*18c0*/  @!P0 BRA `(.L_x_11796) ;  /* 0x0000000000048947 */ /* 0x000fea0003800000 */
[----:B------:R-:W-:Y:S01]  /*18d0*/  BPT.TRAP 0x1 ;  /* 0x000000040000795c */ /* 0x000fe20000300000 */
.L_x_11796:
[----:B------:R-:W2:Y:S02]  /*18e0*/  S2R R4, SR_TID.X ;  /* 0x0000000000047919 */ /* 0x000ea40000002100 */
[----:B--2---:R-:W-:Y:S01]  /*18f0*/  LOP3.LUT P1, RZ, R4, 0x7f, RZ, 0xc0, !PT ;  /* 0x0000007f04ff7812 */ /* 0x004fe2000782c0ff */
[----:B-1----:R-:W-:-:S12]  /*1900*/  @P2 BRA `(.L_x_11797) ;  /* 0x0000000000082947 */ /* 0x002fd80003800000 */
[----:B------:R-:W1:Y:S02]  /*1910*/  SYNCS.PHASECHK.TRANS64.TRYWAIT P2, [R3+URZ+0x31c30], R0 ;  /* 0x031c3000030075a7 */ /* 0x000e64000804017f */
[----:B-1----:R-:W-:Y:S05]  /*1920*/  @!P2 BRA `(.L_x_11798) ;  /* 0x000001200024a947 */ /* 0x002fea0003800000 */
.L_x_11797:
[----:B------:R-:W-:Y:S05]  /*1930*/  WARPSYNC.ALL ;  /* 0x0000000000007948 */ /* 0x000fea0003800000 */
[----:B------:R-:W-:Y:S01]  /*1940*/  UIADD3 UR4, UR37, 0x16a00, URZ ;  /* 0x00016a0025047890 */ /* 0x000fe2000fffe03f */
[----:B------:R-:W-:Y:S01]  /*1950*/  WARPGROUP.ARRIVE ;  /* 0x00000000000079c5 */ /* 0x000fe20000000000 */
[----:B------:R-:W-:Y:S01]  /*1960*/  ULOP3.LUT UR6, UR40, 0x10000, URZ, 0xfc, !UPT ;  /* 0x0001000028067892 */ /* 0x000fe2000f8efc3f */
[----:B------:R-:W-:Y:S01]  /*1970*/  VIADD R12, R19, UR61 ;  /* 0x0000003d130c7c36 */ /* 0x000fe20008000000 */
[----:B------:R-:W-:Y:S01]  /*1980*/  USHF.R.U32.HI UR4, URZ, 0x4, UR4 ;  /* 0x000000043f047899 */ /* 0x000fe20008011604 */
[----:B------:R-:W-:Y:S01]  /*1990*/  R2UR UR32, R17 ;  /* 0x00000000112072ca */ /* 0x000fe200000e0000 */
[----:B------:R-:W-:Y:S01]  /*19a0*/  UMOV UR29, 0x80000020 ;  /* 0x80000020001d7882 */ /* 0x000fe20000000000 */
[----:B------:R-:W-:Y:S01]  /*19b0*/  UMOV UR31, 0x80000020 ;  /* 0x80000020001f7882 */ /* 0x000fe20000000000 */
[----:B------:R-:W-:Y:S01]  /*19c0*/  ULOP3.LUT UR4, UR4, 0x3fff, URZ, 0xc0, !UPT ;  /* 0x00003fff04047892 */ /* 0x000fe2000f8ec03f */
[----:B01----:R-:W-:Y:S01]  /*19d0*/  @!P1 VIADD R3, R3, 0x31c40 ;  /* 0x00031c4003039836 */ /* 0x003fe20000000000 */
[----:B------:R-:W-:Y:S01]  /*19e0*/  UMOV UR28, UR6 ;  /* 0x00000006001c7c82 */ /* 0x000fe20008000000 */
[----:B------:R-:W-:Y:S01]  /*19f0*/  UMOV UR9, UR29 ;  /* 0x0000001d00097c82 */ /* 0x000fe20008000000 */
[----:B------:R-:W-:Y:S01]  /*1a00*/  ULOP3.LUT UR5, UR4, 0x10000, URZ, 0xfc, !UPT ;  /* 0x0001000004057892 */ /* 0x000fe2000f8efc3f */
[----:B------:R-:W-:Y:S01]  /*1a10*/  UMOV UR8, UR28 ;  /* 0x0000001c00087c82 */ /* 0x000fe20008000000 */
[----:B------:R-:W-:-:S02]  /*1a20*/  UMOV UR11, 0x80000020 ;  /* 0x80000020000b7882 */ /* 0x000fc40000000000 */
[----:B------:R-:W-:Y:S02]  /*1a30*/  UIMAD UR4, UR36, 0x6c0, UR5 ;  /* 0x000006c0240478a4 */ /* 0x000fe4000f8e0205 */
[----:B------:R-:W-:Y:S02]  /*1a40*/  UIADD3 UR13, UR6, 0x2, URZ ;  /* 0x00000002060d7890 */ /* 0x000fe4000fffe03f */
[----:B------:R-:W-:Y:S02]  /*1a50*/  UIADD3 UR10, UR4, 0x40, URZ ;  /* 0x00000040040a7890 */ /* 0x000fe4000fffe03f */
[----:B------:R-:W-:Y:S02]  /*1a60*/  UIADD3 UR7, UR4, 0xc0, URZ ;  /* 0x000000c004077890 */ /* 0x000fe4000fffe03f */
[----:B------:R-:W-:Y:S01]  /*1a70*/  UMOV UR30, UR4 ;  /* 0x00000004001e7c82 */ /* 0x000fe20008000000 */
[----:B------:R-:W-:Y:S01]  /*1a80*/  UIADD3 UR12, UR4, 0x100, URZ ;  /* 0x00000100040c7890 */ /* 0x000fe2000fffe03f */
[----:B------:R-:W-:Y:S01]  /*1a90*/  HGMMA.64x16x16.F32.BF16 R88, gdesc[UR28], RZ, !UPT, gsb0 ;  /* 0x002000001c5879f0 */ /* 0x000fe2000c0018ff */
[----:B------:R-:W-:Y:S01]  /*1aa0*/  UIADD3 UR14, UR4, 0x240, URZ ;  /* 0x00000240040e7890 */ /* 0x000fe2000fffe03f */
        /* <DEDUP_REMOVED lines=127> */
[----:B------:R-:W-:Y:S01]  /*22a0*/  UIADD3 UR10, UR4, 0x340, URZ ;  /* 0x00000340040a7890 */ /* 0x000fe2000fffe03f */
        /* <DEDUP_REMOVED lines=93> */
[----:B------:R-:W-:Y:S02]  /*2880*/  @UP0 ULDC UR14, c[0x0][0x44c] ;  /* 0x00011300000e0ab9 */ /* 0x000fe40000000800 */
[----:B------:R-:W-:Y:S01]  /*2890*/  UIMAD.WIDE.U32 UR14, UR61, UR14, URZ ;  /* 0x0000000e3d0e72a5 */ /* 0x000fe2000f8e003f */
        /* <DEDUP_REMOVED lines=51> */
[----:B------:R-:W-:Y:S02]  /*2bd0*/  ULDC UR6, c[0x0][0x2f0] ;  /* 0x0000bc0000067ab9 */ /* 0x000fe40000000800 */
[----:B------:R-:W-:Y:S02]  /*2be0*/  IMAD.U32 R4, RZ, RZ, UR6 ;  /* 0x00000006ff047e24 */ /* 0x000fe4000f8e00ff */
[----:B------:R-:W-:Y:S04]  /*2bf0*/  SHFL.IDX PT, R0, R12, RZ, 0x1c1f ;  /* 0x001c1fff0c007589 */ /* 0x000fe800000e0000 */
[----:B------:R-:W0:Y:S01]  /*2c00*/  SHFL.IDX PT, R12, R12, 0x1, 0x1c1f ;  /* 0x003c1f000c0c7f89 */ /* 0x000e2200000e0000 */
[----:B------:R-:W-:-:S02]  /*2c10*/  WARPGROUP.DEPBAR.LE gsb0, 0x0 ;  /* 0x00008000000079c5 */ /* 0x000fc40000010000 */
[----:B------:R-:W-:-:S06]  /*2c20*/  WARPGROUP.ARRIVE ;  /* 0x00000000000079c5 */ /* 0x000fcc0000000000 */
[----:B------:R-:W-:Y:S01]  /*2c30*/  HGMMA.64x16x16.F32.BF16 R32, gdesc[UR20], R32, gsb0 ;  /* 0x00200000142079f0 */ /* 0x000fe20008001820 */
[----:B------:R-:W-:Y:S01]  /*2c40*/  UMOV UR22, UR7 ;  /* 0x0000000700167c82 */ /* 0x000fe20008000000 */
[----:B------:R-:W-:Y:S01]  /*2c50*/  UMOV UR23, 0x80000020 ;  /* 0x8000002000177882 */ /* 0x000fe20000000000 */
[----:B------:R-:W-:-:S04]  /*2c60*/  UIMAD UR7, UR39, -0x90, URZ ;  /* 0xffffff70270778a4 */ /* 0x000fc8000f8e023f */
[----:B------:R-:W-:Y:S02]  /*2c70*/  UIADD3 UR10, UR7, 0x91, URZ ;  /* 0x00000091070a7890 */ /* 0x000fe4000fffe03f */
[----:B------:R-:W-:-:S04]  /*2c80*/  UIMAD UR7, UR32, UR6, UR7 ;  /* 0x00000006200772a4 */ /* 0x000fc8000f8e0207 */
[----:B------:R-:W-:Y:S01]  /*2c90*/  IMAD.U32 R9, RZ, RZ, UR10 ;  /* 0x0000000aff097e24 */ /* 0x000fe2000f8e00ff */
[----:B------:R-:W-:Y:S01]  /*2ca0*/  UIADD3 UR7, UR7, 0x90, URZ ;  /* 0x0000009007077890 */ /* 0x000fe2000fffe03f */
[----:B------:R-:W-:Y:S02]  /*2cb0*/  ULDC UR10, c[0x0][0x288] ;  /* 0x0000a200000a7ab9 */ /* 0x000fe40000000800 */
[----:B------:R-:W-:Y:S01]  /*2cc0*/  IMAD R9, R18, -0x2, R9 ;  /* 0xfffffffe12097824 */ /* 0x000fe200078e0209 */
[----:B------:R-:W-:Y:S02]  /*2cd0*/  UIMAD UR6, UR32, UR6, -UR10 ;  /* 0x00000006200672a4 */ /* 0x000fe4000f8e0a0a */
[----:B------:R-:W-:Y:S01]  /*2ce0*/  IMAD.U32 R5, RZ, RZ, UR7 ;  /* 0x00000007ff057e24 */ /* 0x000fe2000f8e00ff */
[----:B------:R-:W-:Y:S01]  /*2cf0*/  UIADD3 UR7, UR39, -0x2, URZ ;  /* 0xfffffffe27077890 */ /* 0x000fe2000fffe03f */
[----:B------:R-:W-:Y:S02]  /*2d00*/  IMAD R9, R4, UR32, R9 ;  /* 0x0000002004097c24 */ /* 0x000fe4000f8e0209 */
[----:B------:R-:W-:-:S02]  /*2d10*/  IMAD R6, R18, -0x2, R5 ;  /* 0xfffffffe12067824 */ /* 0x000fc400078e0205 */
[----:B------:R-:W-:Y:S01]  /*2d20*/  VIADD R5, R9, -UR10 ;  /* 0x8000000a09057c36 */ /* 0x000fe20008000000 */
[----:B0-----:R-:W-:Y:S01]  /*2d30*/  IADD3 R9, R12, -UR10, R9 ;  /* 0x8000000a0c097c10 */ /* 0x001fe2000fffe009 */
[----:B------:R-:W-:Y:S02]  /*2d40*/  @UP0 ULDC UR10, c[0x0][0x450] ;  /* 0x00011400000a0ab9 */ /* 0x000fe40000000800 */
[----:B------:R-:W-:Y:S01]  /*2d50*/  @UP0 USHF.R.U32.HI UR11, URZ, UR10, UR15 ;  /* 0x0000000a3f0b0299 */ /* 0x000fe2000801160f */
[----:B------:R-:W-:-:S03]  /*2d60*/  VIADDMNMX R0, R0, R5, R6, PT ;  /* 0x0000000500007246 */ /* 0x000fc60003800106 */
[----:B------:R-:W-:Y:S01]  /*2d70*/  UIADD3 UR6, UR6, UR11, URZ ;  /* 0x0000000b06067290 */ /* 0x000fe2000fffe03f */
[C---:B------:R-:W-:Y:S02]  /*2d80*/  ISETP.GT.AND P3, PT, R0.reuse, RZ, PT ;  /* 0x000000ff0000720c */ /* 0x040fe40003f64270 */
[C---:B------:R-:W-:Y:S01]  /*2d90*/  ISETP.GT.AND P4, PT, R0.reuse, 0x1, PT ;  /* 0x000000010000780c */ /* 0x040fe20003f84270 */
[----:B------:R-:W-:Y:S01]  /*2da0*/  UIMAD.WIDE UR10, UR6, 0x38e38e39, URZ ;  /* 0x38e38e39060a78a5 */ /* 0x000fe2000f8e023f */
[----:B------:R-:W-:-:S03]  /*2db0*/  ISETP.GT.AND P5, PT, R0, 0x8, PT ;  /* 0x000000080000780c */ /* 0x000fc60003fa4270 */
[----:B------:R-:W-:-:S04]  /*2dc0*/  USHF.R.U32.HI UR6, URZ, 0x1f, UR11 ;  /* 0x0000001f3f067899 */ /* 0x000fc8000801160b */
[----:B------:R-:W-:-:S04]  /*2dd0*/  ULEA.HI.SX32 UR6, UR11, UR6, 0x1b ;  /* 0x000000060b067291 */ /* 0x000fc8000f8fda3f */
[----:B------:R-:W-:Y:S01]  /*2de0*/  UISETP.LT.AND UP1, UPT, URZ, UR6, UPT ;  /* 0x000000063f00728c */ /* 0x000fe2000bf21270 */
[----:B------:R-:W-:Y:S02]  /*2df0*/  WARPGROUP.DEPBAR.LE gsb0, 0x0 ;  /* 0x00008000000079c5 */ /* 0x000fe40000010000 */
[----:B------:R-:W-:Y:S01]  /*2e00*/  WARPGROUP.ARRIVE ;  /* 0x00000000000079c5 */ /* 0x000fe20000000000 */
[----:B------:R-:W-:-:S04]  /*2e10*/  USEL UR18, URZ, UR6, !UP1 ;  /* 0x000000063f127287 */ /* 0x000fc8000c800000 */
[----:B------:R-:W-:Y:S01]  /*2e20*/  UISETP.GE.AND UP1, UPT, UR7, UR18, UPT ;  /* 0x000000120700728c */ /* 0x000fe2000bf26270 */
        /* <DEDUP_REMOVED lines=72> */
[----:B------:R-:W-:-:S04]  /*32b0*/  VIMNMX R64, R6, R9, PT ;  /* 0x0000000906407248 */ /* 0x000fc80003fe0100 */
[----:B------:R-:W-:-:S04]  /*32c0*/  ISETP.GT.AND P5, PT, R64, 0x8, PT ;  /* 0x000000084000780c */ /* 0x000fc80003fa4270 */
[----:B------:R-:W-:Y:S01]  /*32d0*/  FSEL R94, R94, -INF , P5 ;  /* 0xff8000005e5e7808 */ /* 0x000fe20002800000 */
        /* <DEDUP_REMOVED lines=8> */
[----:B------:R-:W-:Y:S01]  /*3360*/  UMOV UR27, 0x80000020 ;  /* 0x80000020001b7882 */ /* 0x000fe20000000000 */
[----:B------:R-:W-:-:S02]  /*3370*/  ISETP.GT.AND P3, PT, R0, 0x49, PT ;  /* 0x000000490000780c */ /* 0x000fc40003f64270 */
[----:B------:R-:W-:Y:S02]  /*3380*/  FSEL R60, R60, -INF , P4 ;  /* 0xff8000003c3c7808 */ /* 0x000fe40002000000 */
[----:B------:R-:W-:Y:S02]  /*3390*/  FMNMX.FTZ R101, R57, R4, !PT ;  /* 0x0000000439657209 */ /* 0x000fe40007810000 */
[----:B------:R-:W-:Y:S02]  /*33a0*/  ISETP.GT.AND P4, PT, R0, 0x50, PT ;  /* 0x000000500000780c */ /* 0x000fe40003f84270 */
[----:B------:R-:W-:Y:S02]  /*33b0*/  FSEL R61, R61, -INF , P3 ;  /* 0xff8000003d3d7808 */ /* 0x000fe40001800000 */
[----:B------:R-:W-:Y:S02]  /*33c0*/  FMNMX.FTZ R4, R60, R101, !PT ;  /* 0x000000653c047209 */ /* 0x000fe40007810000 */
[----:B------:R-:W-:-:S02]  /*33d0*/  ISETP.GT.AND P3, PT, R0, 0x51, PT ;  /* 0x000000510000780c */ /* 0x000fc40003f64270 */
[----:B------:R-:W-:Y:S01]  /*33e0*/  FMNMX.FTZ R101, R61, R4, !PT ;  /* 0x000000043d657209 */ /* 0x000fe20007810000 */
        /* <DEDUP_REMOVED lines=40> */
[----:B------:R-:W-:Y:S01]  /*3670*/  HGMMA.64x16x16.F32.BF16 R24, gdesc[UR24], R24, gsb0 ;  /* 0x00200000181879f0 */ /* 0x000fe20008001818 */
        /* <DEDUP_REMOVED lines=10> */
[----:B------:R-:W-:Y:S02]  /*3720*/  FSEL R24, R24, -INF , P4 ;  /* 0xff80000018187808 */ /* 0x000fe40002000000 */
        /* <DEDUP_REMOVED lines=9> */
[----:B------:R-:W-:Y:S02]  /*37c0*/  FMNMX.FTZ R10, R29, R0, !PT ;  /* 0x000000001d0a7209 */ /* 0x000fe40007810000 */
[----:B------:R-:W-:-:S02]  /*37d0*/  FSEL R91, R91, -INF , P4 ;  /* 0xff8000005b5b7808 */ /* 0x000fc40002000000 */
        /* <DEDUP_REMOVED lines=10> */
[----:B0-----:R-:W-:-:S05]  /*3880*/  FMNMX.FTZ R101, R10, R101, !PT ;  /* 0x000000650a657209 */ /* 0x001fca0007810000 */
[----:B------:R-:W0:Y:S02]  /*3890*/  SHFL.BFLY PT, R0, R101, 0x1, 0x1f ;  /* 0x0c201f0065007f89 */ /* 0x000e2400000e0000 */
[----:B0-----:R-:W-:-:S04]  /*38a0*/  FMNMX.FTZ R0, R101, R0, !PT ;  /* 0x0000000065007209 */ /* 0x001fc80007810000 */
[C---:B------:R-:W-:Y:S01]  /*38b0*/  FSETP.NEU.FTZ.AND P3, PT, R0.reuse, -INF , PT ;  /* 0xff8000000000780b */ /* 0x040fe20003f7d000 */
[----:B------:R-:W-:-:S05]  /*38c0*/  FMUL.FTZ R4, R0, UR4 ;  /* 0x0000000400047c20 */ /* 0x000fca0008410000 */
[----:B------:R-:W-:Y:S02]  /*38d0*/  FSEL R4, R4, RZ, P3 ;  /* 0x000000ff04047208 */ /* 0x000fe40001800000 */
[----:B------:R-:W-:-:S03]  /*38e0*/  ISETP.GT.AND P3, PT, R64, RZ, PT ;  /* 0x000000ff4000720c */ /* 0x000fc60003f64270 */
[--C-:B------:R-:W-:Y:S01]  /*38f0*/  FFMA.FTZ R12, R89, UR4, -R4.reuse ;  /* 0x00000004590c7c23 */ /* 0x100fe20008010804 */
[----:B------:R-:W-:Y:S01]  /*3900*/  FSEL R90, R90, -INF , P3 ;  /* 0xff8000005a5a7808 */ /* 0x000fe20001800000 */
[--C-:B------:R-:W-:Y:S01]  /*3910*/  FFMA.FTZ R14, R15, UR4, -R4.reuse ;  /* 0x000000040f0e7c23 */ /* 0x100fe20008010804 */
[----:B------:R-:W-:Y:S01]  /*3920*/  ISETP.GT.AND P3, PT, R64, 0x9, PT ;  /* 0x000000094000780c */ /* 0x000fe20003f64270 */
[--C-:B------:R-:W-:Y:S01]  /*3930*/  FFMA.FTZ R68, R81, UR4, -R4.reuse ;  /* 0x0000000451447c23 */ /* 0x100fe20008010804 */
[----:B------:R-:W-:Y:S01]  /*3940*/  FMNMX.FTZ R89, R90, R91, !PT ;  /* 0x0000005b5a597209 */ /* 0x000fe20007810000 */
        /* <DEDUP_REMOVED lines=9> */
[----:B------:R-:W-:Y:S01]  /*39e0*/  FMNMX.FTZ R15, R95, R6, !PT ;  /* 0x000000065f0f7209 */ /* 0x000fe20007810000 */
        /* <DEDUP_REMOVED lines=12> */
[----:B------:R-:W-:Y:S01]  /*3ab0*/  FFMA.FTZ R45, R45, UR4, -R4 ;  /* 0x000000042d2d7c23 */ /* 0x000fe20008010804 */
[----:B------:R-:W-:Y:S01]  /*3ac0*/  FSEL R74, R74, -INF , P3 ;  /* 0xff8000004a4a7808 */ /* 0x000fe20001800000 */
[----:B------:R-:W-:Y:S01]  /*3ad0*/  MUFU.EX2 R8, R8 ;  /* 0x0000000800087308 */ /* 0x000fe20000000800 */
[----:B------:R-:W-:-:S02]  /*3ae0*/  FMNMX.FTZ R81, R87, R6, !PT ;  /* 0x0000000657517209 */ /* 0x000fc40007810000 */
[----:B------:R-:W-:Y:S02]  /*3af0*/  ISETP.GT.AND P3, PT, R64, 0x28, PT ;  /* 0x000000284000780c */ /* 0x000fe40003f64270 */
[----:B------:R-:W-:Y:S02]  /*3b00*/  FMNMX.FTZ R20, R74, R81, !PT ;  /* 0x000000514a147209 */ /* 0x000fe40007810000 */
[----:B------:R-:W-:Y:S01]  /*3b10*/  FSEL R78, R78, -INF , P3 ;  /* 0xff8000004e4e7808 */ /* 0x000fe20001800000 */
[----:B------:R0:W-:Y:S01]  /*3b20*/  MUFU.EX2 R6, R68 ;  /* 0x0000004400067308 */ /* 0x0001e20000000800 */
[----:B------:R-:W-:Y:S02]  /*3b30*/  FMNMX.FTZ R81, R75, R20, !PT ;  /* 0x000000144b517209 */ /* 0x000fe40007810000 */
[----:B------:R-:W-:Y:S02]  /*3b40*/  ISETP.GT.AND P3, PT, R64, 0x30, PT ;  /* 0x000000304000780c */ /* 0x000fe40003f64270 */
[----:B------:R-:W-:-:S02]  /*3b50*/  FMNMX.FTZ R20, R78, R81, !PT ;  /* 0x000000514e147209 */ /* 0x000fc40007810000 */
[----:B------:R-:W-:Y:S01]  /*3b60*/  FSEL R66, R66, -INF , P3 ;  /* 0xff80000042427808 */ /* 0x000fe20001800000 */
[----:B------:R-:W1:Y:S01]  /*3b70*/  MUFU.EX2 R7, R7 ;  /* 0x0000000700077308 */ /* 0x000e620000000800 */
[----:B------:R-:W-:Y:S02]  /*3b80*/  FMNMX.FTZ R81, R79, R20, !PT ;  /* 0x000000144f517209 */ /* 0x000fe40007810000 */
[----:B------:R-:W-:Y:S02]  /*3b90*/  ISETP.GT.AND P3, PT, R64, 0x38, PT ;  /* 0x000000384000780c */ /* 0x000fe40003f64270 */
[----:B------:R-:W-:Y:S01]  /*3ba0*/  FSEL R11, R67, -INF , P4 ;  /* 0xff800000430b7808 */ /* 0x000fe20002000000 */
[----:B------:R-:W-:Y:S01]  /*3bb0*/  FFMA.FTZ R67, R77, UR4, -R4 ;  /* 0x000000044d437c23 */ /* 0x000fe20008010804 */
[----:B0-----:R-:W-:Y:S01]  /*3bc0*/  FMNMX.FTZ R68, R66, R81, !PT ;  /* 0x0000005142447209 */ /* 0x001fe20007810000 */
[----:B------:R0:W-:Y:S01]  /*3bd0*/  MUFU.EX2 R20, R76 ;  /* 0x0000004c00147308 */ /* 0x0001e20000000800 */
[----:B------:R-:W-:-:S02]  /*3be0*/  ISETP.GT.AND P4, PT, R64, 0x39, PT ;  /* 0x000000394000780c */ /* 0x000fc40003f84270 */
[----:B------:R-:W-:Y:S02]  /*3bf0*/  FSEL R70, R70, -INF , P3 ;  /* 0xff80000046467808 */ /* 0x000fe40001800000 */
[----:B------:R-:W-:Y:S02]  /*3c00*/  FMNMX.FTZ R77, R11, R68, !PT ;  /* 0x000000440b4d7209 */ /* 0x000fe40007810000 */
[----:B------:R-:W-:Y:S01]  /*3c10*/  ISETP.GT.AND P3, PT, R64, 0x40, PT ;  /* 0x000000404000780c */ /* 0x000fe20003f64270 */
[----:B------:R-:W2:Y:S01]  /*3c20*/  MUFU.EX2 R10, R10 ;  /* 0x0000000a000a7308 */ /* 0x000ea20000000800 */
[----:B------:R-:W-:Y:S01]  /*3c30*/  FSEL R71, R71, -INF , P4 ;  /* 0xff80000047477808 */ /* 0x000fe20002000000 */
[----:B-1----:R-:W-:Y:S01]  /*3c40*/  FADD.FTZ R85, R8, R7 ;  /* 0x0000000708557221 */ /* 0x002fe20000010000 */
[----:B------:R-:W-:Y:S02]  /*3c50*/  FMNMX.FTZ R72, R70, R77, !PT ;  /* 0x0000004d46487209 */ /* 0x000fe40007810000 */
[----:B------:R-:W-:Y:S01]  /*3c60*/  FSEL R68, R58, -INF , P3 ;  /* 0xff8000003a447808 */ /* 0x000fe20001800000 */
[----:B------:R-:W-:Y:S01]  /*3c70*/  FFMA.FTZ R58, R73, UR4, -R4 ;  /* 0x00000004493a7c23 */ /* 0x000fe20008010804 */
[----:B------:R-:W-:Y:S01]  /*3c80*/  ISETP.GT.AND P4, PT, R64, 0x41, PT ;  /* 0x000000414000780c */ /* 0x000fe20003f84270 */
[----:B------:R-:W1:Y:S01]  /*3c90*/  MUFU.EX2 R9, R93 ;  /* 0x0000005d00097308 */ /* 0x000e620000000800 */
[----:B------:R-:W-:-:S02]  /*3ca0*/  FMNMX.FTZ R73, R71, R72, !PT ;  /* 0x0000004847497209 */ /* 0x000fc40007810000 */
[----:B------:R-:W-:Y:S02]  /*3cb0*/  ISETP.GT.AND P3, PT, R64, 0x48, PT ;  /* 0x000000484000780c */ /* 0x000fe40003f64270 */
[----:B------:R-:W-:Y:S01]  /*3cc0*/  FSEL R72, R59, -INF , P4 ;  /* 0xff8000003b487808 */ /* 0x000fe20002000000 */
[----:B------:R-:W-:Y:S01]  /*3cd0*/  FFMA.FTZ R59, R65, UR4, -R4 ;  /* 0x00000004413b7c23 */ /* 0x000fe20008010804 */
[----:B------:R-:W-:Y:S01]  /*3ce0*/  FMNMX.FTZ R73, R68, R73, !PT ;  /* 0x0000004944497209 */ /* 0x000fe20007810000 */
[----:B------:R-:W3:Y:S01]  /*3cf0*/  MUFU.EX2 R12, R12 ;  /* 0x0000000c000c7308 */ /* 0x000ee20000000800 */
[----:B------:R-:W-:Y:S02]  /*3d00*/  ISETP.GT.AND P4, PT, R64, 0x49, PT ;  /* 0x000000494000780c */ /* 0x000fe40003f84270 */
[----:B------:R-:W-:Y:S02]  /*3d10*/  FSEL R62, R62, -INF , P3 ;  /* 0xff8000003e3e7808 */ /* 0x000fe40001800000 */
[----:B------:R-:W-:-:S02]  /*3d20*/  FMNMX.FTZ R73, R72, R73, !PT ;  /* 0x0000004948497209 */ /* 0x000fc40007810000 */
[----:B------:R-:W-:Y:S01]  /*3d30*/  FSEL R65, R63, -INF , P4 ;  /* 0xff8000003f417808 */ /* 0x000fe20002000000 */
[----:B------:R-:W4:Y:S01]  /*3d40*/  MUFU.EX2 R13, R13 ;  /* 0x0000000d000d7308 */ /* 0x000f220000000800 */
[----:B------:R-:W-:Y:S02]  /*3d50*/  ISETP.GT.AND P3, PT, R64, 0x50, PT ;  /* 0x000000504000780c */ /* 0x000fe40003f64270 */
[----:B0-----:R-:W-:Y:S02]  /*3d60*/  FMNMX.FTZ R76, R62, R73, !PT ;  /* 0x000000493e4c7209 */ /* 0x001fe40007810000 */
[----:B------:R-:W-:Y:S02]  /*3d70*/  ISETP.GT.AND P4, PT, R64, 0x51, PT ;  /* 0x000000514000780c */ /* 0x000fe40003f84270 */
[----:B------:R-:W-:Y:S01]  /*3d80*/  FSEL R63, R50, -INF , P3 ;  /* 0xff800000323f7808 */ /* 0x000fe20001800000 */
[----:B------:R-:W-:Y:S01]  /*3d90*/  FFMA.FTZ R50, R5, UR4, -R4 ;  /* 0x0000000405327c23 */ /* 0x000fe20008010804 */
[----:B------:R-:W-:Y:S01]  /*3da0*/  FMNMX.FTZ R76, R65, R76, !PT ;  /* 0x0000004c414c7209 */ /* 0x000fe20007810000 */
[----:B------:R-:W-:Y:S01]  /*3db0*/  MUFU.EX2 R14, R14 ;  /* 0x0000000e000e7308 */ /* 0x000fe20000000800 */
[----:B------:R-:W-:-:S02]  /*3dc0*/  ISETP.GT.AND P3, PT, R64, 0x58, PT ;  /* 0x000000584000780c */ /* 0x000fc40003f64270 */
[----:B------:R-:W-:Y:S01]  /*3dd0*/  FSEL R73, R51, -INF , P4 ;  /* 0xff80000033497808 */ /* 0x000fe20002000000 */
[----:B------:R-:W-:Y:S01]  /*3de0*/  FFMA.FTZ R51, R69, UR4, -R4 ;  /* 0x0000000445337c23 */ /* 0x000fe20008010804 */
[----:B------:R-:W-:Y:S02]  /*3df0*/  FMNMX.FTZ R76, R63, R76, !PT ;  /* 0x0000004c3f4c7209 */ /* 0x000fe40007810000 */
[----:B------:R-:W-:Y:S01]  /*3e00*/  ISETP.GT.AND P4, PT, R64, 0x59, PT ;  /* 0x000000594000780c */ /* 0x000fe20003f84270 */
[----:B------:R-:W-:Y:S01]  /*3e10*/  MUFU.EX2 R15, R15 ;  /* 0x0000000f000f7308 */ /* 0x000fe20000000800 */
[----:B------:R-:W-:Y:S02]  /*3e20*/  FSEL R54, R54, -INF , P3 ;  /* 0xff80000036367808 */ /* 0x000fe40001800000 */
[----:B------:R-:W-:Y:S02]  /*3e30*/  FMNMX.FTZ R5, R73, R76, !PT ;  /* 0x0000004c49057209 */ /* 0x000fe40007810000 */
[----:B------:R-:W-:-:S02]  /*3e40*/  FSEL R55, R55, -INF , P4 ;  /* 0xff80000037377808 */ /* 0x000fc40002000000 */
[----:B------:R-:W-:Y:S01]  /*3e50*/  ISETP.GT.AND P3, PT, R64, 0x60, PT ;  /* 0x000000604000780c */ /* 0x000fe20003f64270 */
[----:B------:R-:W-:Y:S01]  /*3e60*/  MUFU.EX2 R21, R21 ;  /* 0x0000001500157308 */ /* 0x000fe20000000800 */
[----:B------:R-:W-:Y:S02]  /*3e70*/  FMNMX.FTZ R76, R54, R5, !PT ;  /* 0x00000005364c7209 */ /* 0x000fe40007810000 */
[----:B------:R-:W-:Y:S02]  /*3e80*/  ISETP.GT.AND P4, PT, R64, 0x61, PT ;  /* 0x000000614000780c */ /* 0x000fe40003f84270 */
[----:B------:R-:W-:Y:S01]  /*3e90*/  FSEL R69, R42, -INF , P3 ;  /* 0xff8000002a457808 */ /* 0x000fe20001800000 */
[----:B------:R-:W-:Y:S01]  /*3ea0*/  FFMA.FTZ R42, R56, UR4, -R4 ;  /* 0x00000004382a7c23 */ /* 0x000fe20008010804 */
[----:B------:R-:W-:Y:S01]  /*3eb0*/  FMNMX.FTZ R76, R55, R76, !PT ;  /* 0x0000004c374c7209 */ /* 0x000fe20007810000 */
[----:B------:R-:W-:Y:S01]  /*3ec0*/  MUFU.EX2 R67, R67 ;  /* 0x0000004300437308 */ /* 0x000fe20000000800 */
[----:B------:R-:W-:-:S02]  /*3ed0*/  ISETP.GT.AND P3, PT, R64, 0x68, PT ;  /* 0x000000684000780c */ /* 0x000fc40003f64270 */
[----:B------:R-:W-:Y:S01]  /*3ee0*/  FSEL R56, R43, -INF , P4 ;  /* 0xff8000002b387808 */ /* 0x000fe20002000000 */
[--C-:B------:R-:W-:Y:S01]  /*3ef0*/  FFMA.FTZ R43, R57, UR4, -R4.reuse ;  /* 0x00000004392b7c23 */ /* 0x100fe20008010804 */
[----:B------:R-:W-:Y:S02]  /*3f00*/  FMNMX.FTZ R5, R69, R76, !PT ;  /* 0x0000004c45057209 */ /* 0x000fe40007810000 */
[----:B------:R-:W-:Y:S01]  /*3f10*/  ISETP.GT.AND P4, PT, R64, 0x69, PT ;  /* 0x000000694000780c */ /* 0x000fe20003f84270 */
[----:B------:R-:W-:Y:S01]  /*3f20*/  MUFU.EX2 R58, R58 ;  /* 0x0000003a003a7308 */ /* 0x000fe20000000800 */
[----:B------:R-:W-:Y:S02]  /*3f30*/  FSEL R76, R46, -INF , P3 ;  /* 0xff8000002e4c7808 */ /* 0x000fe40001800000 */
[----:B------:R-:W-:Y:S02]  /*3f40*/  FMNMX.FTZ R5, R56, R5, !PT ;  /* 0x0000000538057209 */ /* 0x000fe40007810000 */
[----:B------:R-:W-:Y:S01]  /*3f50*/  FSEL R57, R47, -INF , P4 ;  /* 0xff8000002f397808 */ /* 0x000fe20002000000 */
[----:B------:R-:W-:Y:S01]  /*3f60*/  FFMA.FTZ R47, R52, UR4, -R4 ;  /* 0x00000004342f7c23 */ /* 0x000fe20008010804 */
[----:B------:R-:W-:Y:S01]  /*3f70*/  ISETP.GT.AND P3, PT, R64, 0x70, PT ;  /* 0x000000704000780c */ /* 0x000fe20003f64270 */
[----:B------:R-:W-:Y:S01]  /*3f80*/  MUFU.EX2 R59, R59 ;  /* 0x0000003b003b7308 */ /* 0x000fe20000000800 */
[----:B------:R-:W-:-:S02]  /*3f90*/  FMNMX.FTZ R46, R76, R5, !PT ;  /* 0x000000054c2e7209 */ /* 0x000fc40007810000 */
[----:B------:R-:W-:Y:S02]  /*3fa0*/  ISETP.GT.AND P4, PT, R64, 0x71, PT ;  /* 0x000000714000780c */ /* 0x000fe40003f84270 */
[----:B------:R-:W-:Y:S01]  /*3fb0*/  FSEL R77, R34, -INF , P3 ;  /* 0xff800000224d7808 */ /* 0x000fe20001800000 */
[--C-:B------:R-:W-:Y:S01]  /*3fc0*/  FFMA.FTZ R34, R60, UR4, -R4.reuse ;  /* 0x000000043c227c23 */ /* 0x100fe20008010804 */
[----:B------:R-:W-:Y:S01]  /*3fd0*/  FMNMX.FTZ R46, R57, R46, !PT ;  /* 0x0000002e392e7209 */ /* 0x000fe20007810000 */
[----:B------:R-:W-:Y:S01]  /*3fe0*/  MUFU.EX2 R50, R50 ;  /* 0x0000003200327308 */ /* 0x000fe20000000800 */
[----:B------:R-:W-:Y:S02]  /*3ff0*/  ISETP.GT.AND P3, PT, R64, 0x78, PT ;  /* 0x000000784000780c */ /* 0x000fe40003f64270 */
[----:B------:R-:W-:Y:S01]  /*4000*/  FSEL R60, R35, -INF , P4 ;  /* 0xff800000233c7808 */ /* 0x000fe20002000000 */
[----:B------:R-:W-:Y:S01]  /*4010*/  FFMA.FTZ R35, R61, UR4, -R4 ;  /* 0x000000043d237c23 */ /* 0x000fe20008010804 */
[----:B------:R-:W-:-:S02]  /*4020*/  FMNMX.FTZ R5, R77, R46, !PT ;  /* 0x0000002e4d057209 */ /* 0x000fc40007810000 */
[----:B------:R-:W-:Y:S01]  /*4030*/  ISETP.GT.AND P4, PT, R64, 0x79, PT ;  /* 0x000000794000780c */ /* 0x000fe20003f84270 */
[----:B------:R-:W-:Y:S01]  /*4040*/  MUFU.EX2 R51, R51 ;  /* 0x0000003300337308 */ /* 0x000fe20000000800 */
[----:B------:R-:W-:Y:S02]  /*4050*/  FSEL R80, R38, -INF , P3 ;  /* 0xff80000026507808 */ /* 0x000fe40001800000 */
[----:B------:R-:W-:Y:S02]  /*4060*/  FMNMX.FTZ R5, R60, R5, !PT ;  /* 0x000000053c057209 */ /* 0x000fe40007810000 */
[----:B------:R-:W-:Y:S01]  /*4070*/  FSEL R61, R39, -INF , P4 ;  /* 0xff800000273d7808 */ /* 0x000fe20002000000 */
[--C-:B------:R-:W-:Y:S01]  /*4080*/  FFMA.FTZ R39, R32, UR4, -R4.reuse ;  /* 0x0000000420277c23 */ /* 0x100fe20008010804 */
[----:B------:R-:W-:Y:S01]  /*4090*/  ISETP.GT.AND P3, PT, R64, 0x80, PT ;  /* 0x000000804000780c */ /* 0x000fe20003f64270 */
[----:B------:R-:W-:Y:S01]  /*40a0*/  FFMA.FTZ R32, R24, UR4, -R4 ;  /* 0x0000000418207c23 */ /* 0x000fe20008010804 */
        /* <DEDUP_REMOVED lines=12> */
[----:B------:R-:W-:Y:S01]  /*4170*/  FMNMX.FTZ R5, R27, R46, !PT ;  /* 0x0000002e1b057209 */ /* 0x000fe20007810000 */
[--C-:B0-----:R-:W-:Y:S01]  /*4180*/  FFMA.FTZ R48, R53, UR4, -R4.reuse ;  /* 0x0000000435307c23 */ /* 0x101fe20008010804 */
[----:B------:R-:W-:Y:S01]  /*4190*/  FSEL R31, R31, -INF , P4 ;  /* 0xff8000001f1f7808 */ /* 0x000fe20002000000 */
[--C-:B------:R-:W-:Y:S01]  /*41a0*/  FFMA.FTZ R53, R29, UR4, -R4.reuse ;  /* 0x000000041d357c23 */ /* 0x100fe20008010804 */
[----:B------:R-:W-:Y:S02]  /*41b0*/  FMNMX.FTZ R46, R30, R5, !PT ;  /* 0x000000051e2e7209 */ /* 0x000fe40007810000 */
[----:B------:R-:W-:Y:S01]  /*41c0*/  F2FP.BF16.F32.PACK_AB R8, R7, R8 ;  /* 0x000000080708723e */ /* 0x000fe200000010ff */
[----:B------:R-:W-:Y:S01]  /*41d0*/  MUFU.EX2 R34, R34 ;  /* 0x0000002200227308 */ /* 0x000fe20000000800 */
[----:B------:R-:W-:Y:S01]  /*41e0*/  FMNMX.FTZ R5, R31, R46, !PT ;  /* 0x0000002e1f057209 */ /* 0x000fe20007810000 */
[--C-:B------:R-:W-:Y:S01]  /*41f0*/  FFMA.FTZ R46, R40, UR4, -R4.reuse ;  /* 0x00000004282e7c23 */ /* 0x100fe20008010804 */
[--C-:B------:R-:W-:Y:S01]  /*4200*/  FFMA.FTZ R40, R44, UR4, -R4.reuse ;  /* 0x000000042c287c23 */ /* 0x100fe20008010804 */
[--C-:B------:R-:W-:Y:S01]  /*4210*/  FFMA.FTZ R44, R33, UR4, -R4.reuse ;  /* 0x00000004212c7c23 */ /* 0x100fe20008010804 */
[--C-:B------:R-:W-:Y:S01]  /*4220*/  FFMA.FTZ R33, R36, UR4, -R4.reuse ;  /* 0x0000000424217c23 */ /* 0x100fe20008010804 */
[----:B------:R-:W0:Y:S01]  /*4230*/  SHFL.BFLY PT, R52, R5, 0x2, 0x1f ;  /* 0x0c401f0005347f89 */ /* 0x000e2200000e0000 */
[--C-:B------:R-:W-:Y:S01]  /*4240*/  FFMA.FTZ R36, R37, UR4, -R4.reuse ;  /* 0x0000000425247c23 */ /* 0x100fe20008010804 */
[----:B------:R-:W-:Y:S01]  /*4250*/  FFMA.FTZ R37, R25, UR4, -R4 ;  /* 0x0000000419257c23 */ /* 0x000fe20008010804 */
        /* <DEDUP_REMOVED lines=10> */
[----:B------:R-:W-:-:S03]  /*4300*/  FFMA.FTZ R52, R28, UR4, -R4 ;  /* 0x000000041c347c23 */ /* 0x000fc60008010804 */
[C---:B------:R-:W-:Y:S01]  /*4310*/  FSETP.NEU.FTZ.AND P3, PT, R5.reuse, -INF , PT ;  /* 0xff8000000500780b */ /* 0x040fe20003f7d000 */
[----:B------:R-:W-:Y:S02]  /*4320*/  FMUL.FTZ R24, R5, UR4 ;  /* 0x0000000405187c20 */ /* 0x000fe40008410000 */
[----:B------:R-:W-:Y:S03]  /*4330*/  MUFU.EX2 R45, R45 ;  /* 0x0000002d002d7308 */ /* 0x000fe60000000800 */
[----:B------:R-:W-:Y:S02]  /*4340*/  FSEL R4, R24, RZ, P3 ;  /* 0x000000ff18047208 */ /* 0x000fe40001800000 */
[----:B------:R-:W-:-:S03]  /*4350*/  PLOP3.LUT P3, PT, PT, PT, UP1, 0x80, 0x0 ;  /* 0x000000000000781c */ /* 0x000fc60003f6f018 */
        /* <DEDUP_REMOVED lines=9> */
[----:B------:R-:W-:Y:S01]  /*43f0*/  @!P1 PRMT R11, RZ, 0x654, R3 ;  /* 0x00000654ff0b9816 */ /* 0x000fe20000000003 */
[--C-:B------:R-:W-:Y:S01]  /*4400*/  FFMA.FTZ R25, R86, UR4, -R4.reuse ;  /* 0x0000000456197c23 */ /* 0x100fe20008010804 */
[--C-:B------:R-:W-:Y:S01]  /*4410*/  FFMA.FTZ R64, R74, UR4, -R4.reuse ;  /* 0x000000044a407c23 */ /* 0x100fe20008010804 */
[--C-:B------:R-:W-:Y:S01]  /*4420*/  FFMA.FTZ R74, R78, UR4, -R4.reuse ;  /* 0x000000044e4a7c23 */ /* 0x100fe20008010804 */
[----:B------:R0:W-:Y:S01]  /*4430*/  @!P1 SYNCS.ARRIVE.TRANS64.RED.A1T0 RZ, [R11+URZ], RZ ;  /* 0x000000ff0bff99a7 */ /* 0x0001e2000810043f */
[--C-:B------:R-:W-:Y:S01]  /*4440*/  FFMA.FTZ R28, R87, UR4, -R4.reuse ;  /* 0x00000004571c7c23 */ /* 0x100fe20008010804 */
[----:B--2---:R-:W-:Y:S01]  /*4450*/  FADD.FTZ R78, R10, R85 ;  /* 0x000000550a4e7221 */ /* 0x004fe20000010000 */
[----:B------:R-:W0:Y:S01]  /*4460*/  MUFU.EX2 R91, R91 ;  /* 0x0000005b005b7308 */ /* 0x000e220000000800 */
[--C-:B------:R-:W-:Y:S01]  /*4470*/  FFMA.FTZ R83, R72, UR4, -R4.reuse ;  /* 0x0000000448537c23 */ /* 0x100fe20008010804 */
[--C-:B------:R-:W-:Y:S01]  /*4480*/  FFMA.FTZ R63, R63, UR4, -R4.reuse ;  /* 0x000000043f3f7c23 */ /* 0x100fe20008010804 */
[----:B------:R-:W-:Y:S01]  /*4490*/  FFMA.FTZ R72, R73, UR4, -R4 ;  /* 0x0000000449487c23 */ /* 0x000fe20008010804 */
[----:B-1----:R-:W-:Y:S01]  /*44a0*/  FADD.FTZ R73, R9, R78 ;  /* 0x0000004e09497221 */ /* 0x002fe20000010000 */
[--C-:B------:R-:W-:Y:S01]  /*44b0*/  FFMA.FTZ R75, R75, UR4, -R4.reuse ;  /* 0x000000044b4b7c23 */ /* 0x100fe20008010804 */
[--C-:B------:R-:W-:Y:S01]  /*44c0*/  FFMA.FTZ R7, R54, UR4, -R4.reuse ;  /* 0x0000000436077c23 */ /* 0x100fe20008010804 */
[--C-:B------:R-:W-:Y:S01]  /*44d0*/  FFMA.FTZ R54, R55, UR4, -R4.reuse ;  /* 0x0000000437367c23 */ /* 0x100fe20008010804 */
[----:B------:R-:W1:Y:S01]  /*44e0*/  MUFU.EX2 R94, R94 ;  /* 0x0000005e005e7308 */ /* 0x000e620000000800 */
[----:B---3--:R-:W-:Y:S01]  /*44f0*/  FADD.FTZ R78, R12, R73 ;  /* 0x000000490c4e7221 */ /* 0x008fe20000010000 */
[--C-:B------:R-:W-:Y:S01]  /*4500*/  FFMA.FTZ R55, R69, UR4, -R4.reuse ;  /* 0x0000000445377c23 */ /* 0x100fe20008010804 */
[--C-:B------:R-:W-:Y:S01]  /*4510*/  FFMA.FTZ R79, R79, UR4, -R4.reuse ;  /* 0x000000044f4f7c23 */ /* 0x100fe20008010804 */
[----:B------:R-:W-:Y:S01]  /*4520*/  FFMA.FTZ R66, R66, UR4, -R4 ;  /* 0x0000000442427c23 */ /* 0x000fe20008010804 */
[----:B----4-:R-:W-:Y:S01]  /*4530*/  FADD.FTZ R69, R13, R78 ;  /* 0x0000004e0d457221 */ /* 0x010fe20000010000 */
[--C-:B------:R-:W-:Y:S01]  /*4540*/  FFMA.FTZ R70, R70, UR4, -R4.reuse ;  /* 0x0000000446467c23 */ /* 0x100fe20008010804 */
[--C-:B------:R-:W-:Y:S01]  /*4550*/  FFMA.FTZ R71, R71, UR4, -R4.reuse ;  /* 0x0000000447477c23 */ /* 0x100fe20008010804 */
[----:B------:R-:W2:Y:S01]  /*4560*/  MUFU.EX2 R95, R95 ;  /* 0x0000005f005f7308 */ /* 0x000ea20000000800 */
[----:B0-----:R-:W-:Y:S01]  /*4570*/  FADD.FTZ R11, R90, R91 ;  /* 0x0000005b5a0b7221 */ /* 0x001fe20000010000 */
[----:B------:R-:W-:Y:S01]  /*4580*/  FADD.FTZ R78, R14, R69 ;  /* 0x000000450e4e7221 */ /* 0x000fe20000010000 */
[--C-:B------:R-:W-:Y:S01]  /*4590*/  FFMA.FTZ R69, R60, UR4, -R4.reuse ;  /* 0x000000043c457c23 */ /* 0x100fe20008010804 */
[--C-:B------:R-:W-:Y:S01]  /*45a0*/  FFMA.FTZ R68, R68, UR4, -R4.reuse ;  /* 0x0000000444447c23 */ /* 0x100fe20008010804 */
[----:B------:R-:W-:Y:S01]  /*45b0*/  FFMA.FTZ R62, R62, UR4, -R4 ;  /* 0x000000043e3e7c23 */ /* 0x000fe20008010804 */
[----:B------:R-:W-:Y:S01]  /*45c0*/  FADD.FTZ R73, R15, R78 ;  /* 0x0000004e0f497221 */ /* 0x000fe20000010000 */
[--C-:B------:R-:W-:Y:S01]  /*45d0*/  FFMA.FTZ R65, R65, UR4, -R4.reuse ;  /* 0x0000000441417c23 */ /* 0x100fe20008010804 */
[----:B------:R-:W-:Y:S01]  /*45e0*/  MUFU.EX2 R24, R24 ;  /* 0x0000001800187308 */ /* 0x000fe20000000800 */
[----:B-1----:R-:W-:Y:S01]  /*45f0*/  FADD.FTZ R82, R94, R11 ;  /* 0x0000000b5e527221 */ /* 0x002fe20000010000 */
[----:B------:R-:W-:Y:S01]  /*4600*/  FADD.FTZ R60, R6, R73 ;  /* 0x00000049063c7221 */ /* 0x000fe20000010000 */
[--C-:B------:R-:W-:Y:S01]  /*4610*/  FFMA.FTZ R73, R61, UR4, -R4.reuse ;  /* 0x000000043d497c23 */ /* 0x100fe20008010804 */
[--C-:B------:R-:W-:Y:S01]  /*4620*/  FFMA.FTZ R56, R56, UR4, -R4.reuse ;  /* 0x0000000438387c23 */ /* 0x100fe20008010804 */
[----:B------:R-:W-:Y:S01]  /*4630*/  FFMA.FTZ R76, R76, UR4, -R4 ;  /* 0x000000044c4c7c23 */ /* 0x000fe20008010804 */
[----:B------:R-:W-:Y:S01]  /*4640*/  FADD.FTZ R61, R21, R60 ;  /* 0x0000003c153d7221 */ /* 0x000fe20000010000 */
[--C-:B------:R-:W-:Y:S01]  /*4650*/  FFMA.FTZ R60, R30, UR4, -R4.reuse ;  /* 0x000000041e3c7c23 */ /* 0x100fe20008010804 */
[----:B------:R-:W0:Y:S01]  /*4660*/  MUFU.EX2 R29, R29 ;  /* 0x0000001d001d7308 */ /* 0x000e220000000800 */
[--C-:B------:R-:W-:Y:S01]  /*4670*/  FFMA.FTZ R77, R77, UR4, -R4.reuse ;  /* 0x000000044d4d7c23 */ /* 0x100fe20008010804 */
[----:B------:R-:W-:Y:S01]  /*4680*/  FFMA.FTZ R80, R80, UR4, -R4 ;  /* 0x0000000450507c23 */ /* 0x000fe20008010804 */
[----:B------:R-:W-:-:S02]  /*4690*/  F2FP.BF16.F32.PACK_AB R10, R9, R10 ;  /* 0x0000000a090a723e */ /* 0x000fc400000010ff */
[----:B------:R-:W-:Y:S02]  /*46a0*/  F2FP.BF16.F32.PACK_AB R9, R91, R90 ;  /* 0x0000005a5b09723e */ /* 0x000fe400000010ff */
[----:B--2---:R-:W-:Y:S01]  /*46b0*/  F2FP.BF16.F32.PACK_AB R11, R95, R94 ;  /* 0x0000005e5f0b723e */ /* 0x004fe200000010ff */
[----:B------:R-:W-:Y:S01]  /*46c0*/  MUFU.EX2 R25, R25 ;  /* 0x0000001900197308 */ /* 0x000fe20000000800 */
[----:B------:R-:W-:Y:S02]  /*46d0*/  F2FP.BF16.F32.PACK_AB R12, R13, R12 ;  /* 0x0000000c0d0c723e */ /* 0x000fe400000010ff */
[----:B------:R-:W-:Y:S01]  /*46e0*/  F2FP.BF16.F32.PACK_AB R14, R15, R14 ;  /* 0x0000000e0f0e723e */ /* 0x000fe200000010ff */
[----:B------:R1:W-:Y:S04]  /*46f0*/  STSM.16.M88.4 [R2+0x24300], R8 ;  /* 0x0243000802007844 */ /* 0x0003e80000000200 */
[----:B------:R-:W2:Y:S01]  /*4700*/  MUFU.EX2 R28, R28 ;  /* 0x0000001c001c7308 */ /* 0x000ea20000000800 */
[----:B0-----:R-:W-:-:S07]  /*4710*/  F2FP.BF16.F32.PACK_AB R13, R29, R24 ;  /* 0x000000181d0d723e */ /* 0x001fce00000010ff */
[----:B------:R0:W-:Y:S01]  /*4720*/  MUFU.EX2 R3, R63 ;  /* 0x0000003f00037308 */ /* 0x0001e20000000800 */
[----:B-1----:R-:W-:-:S07]  /*4730*/  F2FP.BF16.F32.PACK_AB R8, R21, R6 ;  /* 0x000000061508723e */ /* 0x002fce00000010ff */
[----:B------:R-:W1:Y:S01]  /*4740*/  MUFU.EX2 R64, R64 ;  /* 0x0000004000407308 */ /* 0x000e620000000800 */
[----:B0-----:R-:W-:Y:S01]  /*4750*/  FADD.FTZ R63, R95, R82 ;  /* 0x000000525f3f7221 */ /* 0x001fe20000010000 */
[----:B--2---:R-:W-:-:S03]  /*4760*/  F2FP.BF16.F32.PACK_AB R15, R28, R25 ;  /* 0x000000191c0f723e */ /* 0x004fc600000010ff */
[----:B------:R-:W-:Y:S01]  /*4770*/  FADD.FTZ R82, R24, R63 ;  /* 0x0000003f18527221 */ /* 0x000fe20000010000 */
[----:B------:R-:W-:Y:S01]  /*4780*/  FFMA.FTZ R63, R57, UR4, -R4 ;  /* 0x00000004393f7c23 */ /* 0x000fe20008010804 */
[----:B------:R-:W-:Y:S01]  /*4790*/  STSM.16.M88.4 [R2+0x25b00], R12 ;  /* 0x025b000c02007844 */ /* 0x000fe20000000200 */
[----:B------:R-:W0:Y:S01]  /*47a0*/  MUFU.EX2 R75, R75 ;  /* 0x0000004b004b7308 */ /* 0x000e220000000800 */
[----:B------:R-:W-:-:S04]  /*47b0*/  FADD.FTZ R82, R29, R82 ;  /* 0x000000521d527221 */ /* 0x000fc80000010000 */
[----:B------:R-:W-:Y:S01]  /*47c0*/  FADD.FTZ R57, R25, R82 ;  /* 0x0000005219397221 */ /* 0x000fe20000010000 */
[----:B------:R-:W-:Y:S01]  /*47d0*/  FFMA.FTZ R82, R26, UR4, -R4 ;  /* 0x000000041a527c23 */ /* 0x000fe20008010804 */
[----:B------:R-:W-:Y:S01]  /*47e0*/  FADD.FTZ R26, R20, R61 ;  /* 0x0000003d141a7221 */ /* 0x000fe20000010000 */
[----:B------:R-:W2:Y:S01]  /*47f0*/  MUFU.EX2 R74, R74 ;  /* 0x0000004a004a7308 */ /* 0x000ea20000000800 */
[----:B------:R-:W-:-:S04]  /*4800*/  FADD.FTZ R57, R28, R57 ;  /* 0x000000391c397221 */ /* 0x000fc80000010000 */
[----:B-1----:R-:W-:Y:S01]  /*4810*/  FADD.FTZ R78, R64, R57 ;  /* 0x00000039404e7221 */ /* 0x002fe20000010000 */
[--C-:B------:R-:W-:Y:S01]  /*4820*/  FFMA.FTZ R57, R27, UR4, -R4.reuse ;  /* 0x000000041b397c23 */ /* 0x100fe20008010804 */
[----:B------:R-:W-:Y:S01]  /*4830*/  FFMA.FTZ R4, R31, UR4, -R4 ;  /* 0x000000041f047c23 */ /* 0x000fe20008010804 */
[----:B------:R-:W1:Y:S01]  /*4840*/  MUFU.EX2 R79, R79 ;  /* 0x0000004f004f7308 */ /* 0x000e620000000800 */
[C---:B0-----:R-:W-:Y:S01]  /*4850*/  FADD.FTZ R27, R75.reuse, R78 ;  /* 0x0000004e4b1b7221 */ /* 0x041fe20000010000 */
[----:B------:R-:W-:-:S06]  /*4860*/  F2FP.BF16.F32.PACK_AB R9, R75, R64 ;  /* 0x000000404b09723e */ /* 0x000fcc00000010ff */
[----:B------:R-:W0:Y:S01]  /*4870*/  MUFU.EX2 R66, R66 ;  /* 0x0000004200427308 */ /* 0x000e220000000800 */
[----:B--2---:R-:W-:Y:S01]  /*4880*/  FADD.FTZ R30, R74, R27 ;  /* 0x0000001b4a1e7221 */ /* 0x004fe20000010000 */
[----:B------:R-:W-:-:S04]  /*4890*/  FADD.FTZ R27, R67, R26 ;  /* 0x0000001a431b7221 */ /* 0x000fc80000010000 */
[----:B------:R-:W-:Y:S02]  /*48a0*/  FADD.FTZ R26, R58, R27 ;  /* 0x0000001b3a1a7221 */ /* 0x000fe40000010000 */
[----:B------:R-:W2:Y:S01]  /*48b0*/  MUFU.EX2 R81, R81 ;  /* 0x0000005100517308 */ /* 0x000ea20000000800 */
[----:B-1----:R-:W-:Y:S01]  /*48c0*/  FADD.FTZ R31, R79, R30 ;  /* 0x0000001e4f1f7221 */ /* 0x002fe20000010000 */
[----:B------:R-:W-:Y:S01]  /*48d0*/  FADD.FTZ R27, R59, R26 ;  /* 0x0000001a3b1b7221 */ /* 0x000fe20000010000 */
[----:B------:R-:W-:-:S03]  /*48e0*/  F2FP.BF16.F32.PACK_AB R26, R51, R50 ;  /* 0x00000032331a723e */ /* 0x000fc600000010ff */
[----:B------:R-:W-:Y:S02]  /*48f0*/  FADD.FTZ R10, R50, R27 ;  /* 0x0000001b320a7221 */ /* 0x000fe40000010000 */
[----:B------:R-:W1:Y:S01]  /*4900*/  MUFU.EX2 R70, R70 ;  /* 0x0000004600467308 */ /* 0x000e620000000800 */
[----:B0-----:R-:W-:Y:S01]  /*4910*/  FADD.FTZ R30, R66, R31 ;  /* 0x0000001f421e7221 */ /* 0x001fe20000010000 */
[----:B------:R-:W-:Y:S01]  /*4920*/  FADD.FTZ R11, R51, R10 ;  /* 0x0000000a330b7221 */ /* 0x000fe20000010000 */
[----:B------:R-:W-:Y:S02]  /*4930*/  F2FP.BF16.F32.PACK_AB R10, R67, R20 ;  /* 0x00000014430a723e */ /* 0x000fe400000010ff */
[----:B------:R-:W-:Y:S01]  /*4940*/  CS2R R50, SRZ ;  /* 0x0000000000327805 */ /* 0x000fe2000001ff00 */
[----:B------:R-:W-:Y:S01]  /*4950*/  FADD.FTZ R6, R42, R11 ;  /* 0x0000000b2a067221 */ /* 0x000fe20000010000 */
[----:B------:R-:W-:Y:S01]  /*4960*/  F2FP.BF16.F32.PACK_AB R11, R79, R74 ;  /* 0x0000004a4f0b723e */ /* 0x000fe200000010ff */
[----:B------:R-:W0:Y:S01]  /*4970*/  MUFU.EX2 R71, R71 ;  /* 0x0000004700477308 */ /* 0x000e220000000800 */
[C---:B--2---:R-:W-:Y:S01]  /*4980*/  FADD.FTZ R29, R81.reuse, R30 ;  /* 0x0000001e511d7221 */ /* 0x044fe20000010000 */
[----:B------:R-:W-:-:S02]  /*4990*/  F2FP.BF16.F32.PACK_AB R25, R81, R66 ;  /* 0x000000425119723e */ /* 0x000fc400000010ff */
[----:B------:R-:W-:Y:S01]  /*49a0*/  CS2R R66, SRZ ;  /* 0x0000000000427805 */ /* 0x000fe2000001ff00 */
[----:B------:R2:W-:Y:S03]  /*49b0*/  STSM.16.M88.4 [R2+0x27300], R8 ;  /* 0x0273000802007844 */ /* 0x0005e60000000200 */
[----:B------:R-:W3:Y:S01]  /*49c0*/  MUFU.EX2 R68, R68 ;  /* 0x0000004400447308 */ /* 0x000ee20000000800 */
[----:B-1----:R-:W-:-:S07]  /*49d0*/  FADD.FTZ R24, R70, R29 ;  /* 0x0000001d46187221 */ /* 0x002fce0000010000 */
[----:B------:R-:W1:Y:S01]  /*49e0*/  MUFU.EX2 R83, R83 ;  /* 0x0000005300537308 */ /* 0x000e620000000800 */
[----:B0-----:R-:W-:Y:S01]  /*49f0*/  FADD.FTZ R21, R71, R24 ;  /* 0x0000001847157221 */ /* 0x001fe20000010000 */
[----:B------:R-:W-:Y:S02]  /*4a00*/  F2FP.BF16.F32.PACK_AB R24, R59, R58 ;  /* 0x0000003a3b18723e */ /* 0x000fe400000010ff */
[----:B------:R-:W-:-:S04]  /*4a10*/  CS2R R58, SRZ ;  /* 0x00000000003a7805 */ /* 0x000fc8000001ff00 */
[----:B------:R-:W0:Y:S01]  /*4a20*/  MUFU.EX2 R62, R62 ;  /* 0x0000003e003e7308 */ /* 0x000e220000000800 */
[----:B---3--:R-:W-:Y:S01]  /*4a30*/  FADD.FTZ R20, R68, R21 ;  /* 0x0000001544147221 */ /* 0x008fe20000010000 */
[----:B------:R-:W-:-:S06]  /*4a40*/  FADD.FTZ R21, R43, R6 ;  /* 0x000000062b157221 */ /* 0x000fcc0000010000 */
[----:B------:R-:W3:Y:S01]  /*4a50*/  MUFU.EX2 R65, R65 ;  /* 0x0000004100417308 */ /* 0x000ee20000000800 */
[C---:B-1----:R-:W-:Y:S01]  /*4a60*/  FADD.FTZ R27, R83.reuse, R20 ;  /* 0x00000014531b7221 */ /* 0x042fe20000010000 */
        /* <DEDUP_REMOVED lines=8> */
[----:B------:R-:W-:Y:S02]  /*4af0*/  FADD.FTZ R20, R49, R20 ;  /* 0x0000001431147221 */ /* 0x000fe40000010000 */
[----:B------:R-:W0:Y:S01]  /*4b00*/  MUFU.EX2 R7, R7 ;  /* 0x0000000700077308 */ /* 0x000e220000000800 */
[----:B---3--:R-:W-:Y:S01]  /*4b10*/  FADD.FTZ R28, R65, R28 ;  /* 0x0000001c411c7221 */ /* 0x008fe20000010000 */
[----:B------:R3:W-:Y:S03]  /*4b20*/  STSM.16.M88.4 [R2+0x28b00], R24 ;  /* 0x028b001802007844 */ /* 0x0007e60000000200 */
[----:B------:R-:W-:Y:S01]  /*4b30*/  FADD.FTZ R21, R3, R28 ;  /* 0x0000001c03157221 */ /* 0x000fe20000010000 */
[----:B------:R-:W-:-:S02]  /*4b40*/  F2FP.BF16.F32.PACK_AB R28, R43, R42 ;  /* 0x0000002a2b1c723e */ /* 0x000fc400000010ff */
[----:B------:R-:W-:Y:S01]  /*4b50*/  CS2R R42, SRZ ;  /* 0x00000000002a7805 */ /* 0x000fe2000001ff00 */
[----:B------:R-:W4:Y:S01]  /*4b60*/  MUFU.EX2 R54, R54 ;  /* 0x0000003600367308 */ /* 0x000f220000000800 */
[C---:B-1----:R-:W-:Y:S01]  /*4b70*/  FADD.FTZ R30, R72.reuse, R21 ;  /* 0x00000015481e7221 */ /* 0x042fe20000010000 */
[----:B------:R-:W-:Y:S01]  /*4b80*/  FADD.FTZ R21, R47, R20 ;  /* 0x000000142f157221 */ /* 0x000fe20000010000 */
[----:B--2---:R-:W-:-:S03]  /*4b90*/  F2FP.BF16.F32.PACK_AB R9, R72, R3 ;  /* 0x000000034809723e */ /* 0x004fc600000010ff */
[----:B------:R-:W-:Y:S02]  /*4ba0*/  FADD.FTZ R21, R48, R21 ;  /* 0x0000001530157221 */ /* 0x000fe40000010000 */
[----:B------:R-:W1:Y:S01]  /*4bb0*/  MUFU.EX2 R55, R55 ;  /* 0x0000003700377308 */ /* 0x000e620000000800 */
[----:B0-----:R-:W-:Y:S01]  /*4bc0*/  FADD.FTZ R31, R7, R30 ;  /* 0x0000001e071f7221 */ /* 0x001fe20000010000 */
[----:B------:R-:W-:Y:S01]  /*4bd0*/  FADD.FTZ R10, R46, R21 ;  /* 0x000000152e0a7221 */ /* 0x000fe20000010000 */
[----:B------:R-:W-:Y:S02]  /*4be0*/  F2FP.BF16.F32.PACK_AB R30, R35, R34 ;  /* 0x00000022231e723e */ /* 0x000fe400000010ff */
[----:B---3--:R-:W-:Y:S02]  /*4bf0*/  CS2R R26, SRZ ;  /* 0x00000000001a7805 */ /* 0x008fe4000001ff00 */
[----:B------:R-:W-:Y:S01]  /*4c00*/  CS2R R24, SRZ ;  /* 0x0000000000187805 */ /* 0x000fe2000001ff00 */
[----:B------:R-:W-:Y:S01]  /*4c10*/  FADD.FTZ R13, R41, R10 ;  /* 0x0000000a290d7221 */ /* 0x000fe20000010000 */
[----:B------:R-:W-:Y:S01]  /*4c20*/  F2FP.BF16.F32.PACK_AB R10, R48, R47 ;  /* 0x0000002f300a723e */ /* 0x000fe200000010ff */
[----:B------:R-:W0:Y:S01]  /*4c30*/  MUFU.EX2 R56, R56 ;  /* 0x0000003800387308 */ /* 0x000e220000000800 */
[----:B----4-:R-:W-:Y:S01]  /*4c40*/  FADD.FTZ R8, R54, R31 ;  /* 0x0000001f36087221 */ /* 0x010fe20000010000 */
[----:B------:R-:W-:Y:S01]  /*4c50*/  FADD.FTZ R14, R40, R13 ;  /* 0x0000000d280e7221 */ /* 0x000fe20000010000 */
[----:B------:R-:W-:-:S02]  /*4c60*/  F2FP.BF16.F32.PACK_AB R31, R65, R62 ;  /* 0x0000003e411f723e */ /* 0x000fc400000010ff */
[----:B------:R-:W-:Y:S01]  /*4c70*/  CS2R R64, SRZ ;  /* 0x0000000000407805 */ /* 0x000fe2000001ff00 */
[----:B------:R-:W-:Y:S02]  /*4c80*/  FADD.FTZ R14, R45, R14 ;  /* 0x0000000e2d0e7221 */ /* 0x000fe40000010000 */
[----:B------:R-:W2:Y:S01]  /*4c90*/  MUFU.EX2 R61, R76 ;  /* 0x0000004c003d7308 */ /* 0x000ea20000000800 */
[----:B-1----:R-:W-:Y:S01]  /*4ca0*/  FADD.FTZ R11, R55, R8 ;  /* 0x00000008370b7221 */ /* 0x002fe20000010000 */
[----:B------:R-:W-:Y:S01]  /*4cb0*/  F2FP.BF16.F32.PACK_AB R8, R49, R38 ;  /* 0x000000263108723e */ /* 0x000fe200000010ff */
[----:B------:R1:W-:Y:S01]  /*4cc0*/  STSM.16.M88.4 [R2+0x2a300], R28 ;  /* 0x02a3001c02007844 */ /* 0x0003e20000000200 */
[----:B------:R-:W-:-:S04]  /*4cd0*/  CS2R R48, SRZ ;  /* 0x0000000000307805 */ /* 0x000fc8000001ff00 */
[----:B------:R3:W4:Y:S01]  /*4ce0*/  MUFU.EX2 R78, R63 ;  /* 0x0000003f004e7308 */ /* 0x0007220000000800 */
[----:B0-----:R-:W-:Y:S01]  /*4cf0*/  FADD.FTZ R12, R56, R11 ;  /* 0x0000000b380c7221 */ /* 0x001fe20000010000 */
[----:B------:R-:W-:Y:S02]  /*4d00*/  F2FP.BF16.F32.PACK_AB R11, R54, R7 ;  /* 0x00000007360b723e */ /* 0x000fe400000010ff */
[----:B------:R-:W-:Y:S02]  /*4d10*/  F2FP.BF16.F32.PACK_AB R13, R56, R55 ;  /* 0x00000037380d723e */ /* 0x000fe400000010ff */
[----:B------:R-:W-:Y:S01]  /*4d20*/  CS2R R54, SRZ ;  /* 0x0000000000367805 */ /* 0x000fe2000001ff00 */
[----:B------:R0:W-:Y:S01]  /*4d30*/  STSM.16.M88.4 [R2+0x2bb00], R8 ;  /* 0x02bb000802007844 */ /* 0x0001e20000000200 */
[----:B------:R-:W5:Y:S01]  /*4d40*/  MUFU.EX2 R44, R44 ;  /* 0x0000002c002c7308 */ /* 0x000f620000000800 */
[----:B--2---:R-:W-:Y:S01]  /*4d50*/  FADD.FTZ R3, R61, R12 ;  /* 0x0000000c3d037221 */ /* 0x004fe20000010000 */
[----:B---3--:R-:W-:-:S02]  /*4d60*/  CS2R R62, SRZ ;  /* 0x00000000003e7805 */ /* 0x008fc4000001ff00 */
[----:B-1----:R-:W-:Y:S02]  /*4d70*/  CS2R R30, SRZ ;  /* 0x00000000001e7805 */ /* 0x002fe4000001ff00 */
[----:B------:R-:W-:Y:S02]  /*4d80*/  CS2R R28, SRZ ;  /* 0x00000000001c7805 */ /* 0x000fe4000001ff00 */
[----:B------:R-:W1:Y:S01]  /*4d90*/  MUFU.EX2 R33, R33 ;  /* 0x0000002100217308 */ /* 0x000e620000000800 */
[C---:B----4-:R-:W-:Y:S01]  /*4da0*/  FADD.FTZ R12, R78.reuse, R3 ;  /* 0x000000034e0c7221 */ /* 0x050fe20000010000 */
[----:B------:R-:W-:Y:S01]  /*4db0*/  FADD.FTZ R3, R39, R14 ;  /* 0x0000000e27037221 */ /* 0x000fe20000010000 */
[----:B------:R-:W-:Y:S01]  /*4dc0*/  F2FP.BF16.F32.PACK_AB R15, R78, R61 ;  /* 0x0000003d4e0f723e */ /* 0x000fe200000010ff */
[----:B0-----:R-:W-:-:S04]  /*4dd0*/  IMAD.U32 R8, RZ, RZ, UR18 ;  /* 0x00000012ff087e24 */ /* 0x001fc8000f8e00ff */
[----:B------:R-:W0:Y:S01]  /*4de0*/  MUFU.EX2 R77, R77 ;  /* 0x0000004d004d7308 */ /* 0x000e220000000800 */
[C---:B-----5:R-:W-:Y:S01]  /*4df0*/  FADD.FTZ R14, R44.reuse, R3 ;  /* 0x000000032c0e7221 */ /* 0x060fe20000010000 */
[----:B------:R-:W-:Y:S02]  /*4e00*/  F2FP.BF16.F32.PACK_AB R44, R44, R39 ;  /* 0x000000272c2c723e */ /* 0x000fe400000010ff */
[----:B------:R-:W-:-:S04]  /*4e10*/  CS2R R38, SRZ ;  /* 0x0000000000267805 */ /* 0x000fc8000001ff00 */
[----:B------:R-:W2:Y:S01]  /*4e20*/  MUFU.EX2 R36, R36 ;  /* 0x0000002400247308 */ /* 0x000ea20000000800 */
[----:B-1----:R-:W-:Y:S01]  /*4e30*/  FADD.FTZ R21, R33, R14 ;  /* 0x0000000e21157221 */ /* 0x002fe20000010000 */
[----:B------:R-:W-:-:S06]  /*4e40*/  F2FP.BF16.F32.PACK_AB R14, R45, R40 ;  /* 0x000000282d0e723e */ /* 0x000fcc00000010ff */
[----:B------:R1:W3:Y:S01]  /*4e50*/  MUFU.EX2 R6, R69 ;  /* 0x0000004500067308 */ /* 0x0002e20000000800 */
[----:B0-----:R-:W-:Y:S01]  /*4e60*/  FADD.FTZ R7, R77, R12 ;  /* 0x0000000c4d077221 */ /* 0x001fe20000010000 */
[----:B------:R-:W-:Y:S02]  /*4e70*/  F2FP.BF16.F32.PACK_AB R12, R41, R46 ;  /* 0x0000002e290c723e */ /* 0x000fe400000010ff */
[----:B------:R-:W-:-:S03]  /*4e80*/  CS2R R40, SRZ ;  /* 0x0000000000287805 */ /* 0x000fc6000001ff00 */
[----:B------:R-:W-:Y:S01]  /*4e90*/  STSM.16.M88.4 [R2+0x2d300], R12 ;  /* 0x02d3000c02007844 */ /* 0x000fe20000000200 */
[----:B------:R-:W0:Y:S01]  /*4ea0*/  MUFU.EX2 R32, R32 ;  /* 0x0000002000207308 */ /* 0x000e220000000800 */
[C---:B--2---:R-:W-:Y:S01]  /*4eb0*/  FADD.FTZ R21, R36.reuse, R21 ;  /* 0x0000001524157221 */ /* 0x044fe20000010000 */
[----:B------:R-:W-:Y:S02]  /*4ec0*/  F2FP.BF16.F32.PACK_AB R46, R36, R33 ;  /* 0x00000021242e723e */ /* 0x000fe400000010ff */
[----:B-1----:R-:W-:-:S04]  /*4ed0*/  CS2R R68, SRZ ;  /* 0x0000000000447805 */ /* 0x002fc8000001ff00 */
[----:B------:R-:W1:Y:S01]  /*4ee0*/  MUFU.EX2 R80, R80 ;  /* 0x0000005000507308 */ /* 0x000e620000000800 */
[C---:B---3--:R-:W-:Y:S01]  /*4ef0*/  FADD.FTZ R7, R6.reuse, R7 ;  /* 0x0000000706077221 */ /* 0x048fe20000010000 */
[----:B------:R-:W-:-:S06]  /*4f00*/  F2FP.BF16.F32.PACK_AB R45, R6, R77 ;  /* 0x0000004d062d723e */ /* 0x000fcc00000010ff */
[----:B------:R-:W2:Y:S01]  /*4f10*/  MUFU.EX2 R73, R73 ;  /* 0x0000004900497308 */ /* 0x000ea20000000800 */
[----:B0-----:R-:W-:-:S07]  /*4f20*/  FADD.FTZ R6, R32, R21 ;  /* 0x0000001520067221 */ /* 0x001fce0000010000 */
[----:B------:R-:W0:Y:S01]  /*4f30*/  MUFU.EX2 R37, R37 ;  /* 0x0000002500257308 */ /* 0x000e220000000800 */
[----:B-1----:R-:W-:-:S07]  /*4f40*/  FADD.FTZ R20, R80, R7 ;  /* 0x0000000750147221 */ /* 0x002fce0000010000 */
[----:B------:R-:W-:Y:S01]  /*4f50*/  MUFU.EX2 R52, R52 ;  /* 0x0000003400347308 */ /* 0x000fe20000000800 */
[C---:B--2---:R-:W-:Y:S01]  /*4f60*/  F2FP.BF16.F32.PACK_AB R47, R73.reuse, R80 ;  /* 0x00000050492f723e */ /* 0x044fe200000010ff */
[----:B------:R-:W-:-:S04]  /*4f70*/  FADD.FTZ R7, R73, R20 ;  /* 0x0000001449077221 */ /* 0x000fc80000010000 */
[----:B------:R1:W-:Y:S02]  /*4f80*/  STSM.16.M88.4 [R2+0x2eb00], R44 ;  /* 0x02eb002c02007844 */ /* 0x0003e40000000200 */
[----:B------:R-:W2:Y:S01]  /*4f90*/  MUFU.EX2 R53, R53 ;  /* 0x0000003500357308 */ /* 0x000ea20000000800 */
[----:B0-----:R-:W-:-:S07]  /*4fa0*/  F2FP.BF16.F32.PACK_AB R32, R37, R32 ;  /* 0x000000202520723e */ /* 0x001fce00000010ff */
[----:B------:R-:W-:Y:S01]  /*4fb0*/  MUFU.EX2 R82, R82 ;  /* 0x0000005200527308 */ /* 0x000fe20000000800 */
[----:B-1----:R-:W-:Y:S02]  /*4fc0*/  CS2R R46, SRZ ;  /* 0x00000000002e7805 */ /* 0x002fe4000001ff00 */
[----:B------:R-:W-:-:S05]  /*4fd0*/  CS2R R44, SRZ ;  /* 0x00000000002c7805 */ /* 0x000fca000001ff00 */
[----:B------:R-:W0:Y:S01]  /*4fe0*/  MUFU.EX2 R57, R57 ;  /* 0x0000003900397308 */ /* 0x000e220000000800 */
[----:B--2---:R-:W-:-:S07]  /*4ff0*/  F2FP.BF16.F32.PACK_AB R34, R53, R52 ;  /* 0x000000343522723e */ /* 0x004fce00000010ff */
[----:B------:R-:W-:Y:S08]  /*5000*/  MUFU.EX2 R60, R60 ;  /* 0x0000003c003c7308 */ /* 0x000ff00000000800 */
[----:B------:R1:W2:Y:S01]  /*5010*/  MUFU.EX2 R3, R4 ;  /* 0x0000000400037308 */ /* 0x0002a20000000800 */
[----:B0-----:R-:W-:Y:S01]  /*5020*/  F2FP.BF16.F32.PACK_AB R33, R57, R82 ;  /* 0x000000523921723e */ /* 0x001fe200000010ff */
[----:B-1----:R-:W-:Y:S01]  /*5030*/  FADD.FTZ R4, R82, R7 ;  /* 0x0000000752047221 */ /* 0x002fe20000010000 */
[----:B------:R-:W-:Y:S01]  /*5040*/  FADD.FTZ R7, R37, R6 ;  /* 0x0000000625077221 */ /* 0x000fe20000010000 */
[----:B------:R-:W-:-:S02]  /*5050*/  CS2R R36, SRZ ;  /* 0x0000000000247805 */ /* 0x000fc4000001ff00 */
[----:B------:R-:W-:Y:S01]  /*5060*/  FADD.FTZ R9, R57, R4 ;  /* 0x0000000439097221 */ /* 0x000fe20000010000 */
[----:B------:R-:W-:Y:S01]  /*5070*/  FADD.FTZ R4, R52, R7 ;  /* 0x0000000734047221 */ /* 0x000fe20000010000 */
[----:B------:R-:W-:Y:S02]  /*5080*/  CS2R R56, SRZ ;  /* 0x0000000000387805 */ /* 0x000fe4000001ff00 */
[----:B--2---:R-:W-:Y:S01]  /*5090*/  F2FP.BF16.F32.PACK_AB R35, R3, R60 ;  /* 0x0000003c0323723e */ /* 0x004fe200000010ff */
[----:B------:R-:W-:Y:S01]  /*50a0*/  FADD.FTZ R60, R60, R9 ;  /* 0x000000093c3c7221 */ /* 0x000fe20000010000 */
[----:B------:R-:W-:Y:S01]  /*50b0*/  FADD.FTZ R4, R53, R4 ;  /* 0x0000000435047221 */ /* 0x000fe20000010000 */
[----:B------:R-:W-:Y:S02]  /*50c0*/  CS2R R52, SRZ ;  /* 0x0000000000347805 */ /* 0x000fe4000001ff00 */
[----:B------:R0:W-:Y:S01]  /*50d0*/  STSM.16.M88.4 [R2+0x30300], R32 ;  /* 0x0303002002007844 */ /* 0x0001e20000000200 */
[----:B------:R-:W-:Y:S01]  /*50e0*/  FADD.FTZ R3, R3, R60 ;  /* 0x0000003c03037221 */ /* 0x000fe20000010000 */
[----:B------:R-:W-:Y:S01]  /*50f0*/  CS2R R60, SRZ ;  /* 0x00000000003c7805 */ /* 0x000fe2000001ff00 */
[----:B------:R1:W-:Y:S06]  /*5100*/  MEMBAR.ALL.CTA ;  /* 0x0000000000007992 */ /* 0x0003ec0000008000 */
[----:B-1----:R-:W1:Y:S01]  /*5110*/  FENCE.VIEW.ASYNC.S ;  /* 0x00000000000073c6 */ /* 0x002e620000000000 */
[----:B0-----:R-:W-:-:S02]  /*5120*/  CS2R R34, SRZ ;  /* 0x0000000000227805 */ /* 0x001fc4000001ff00 */
[----:B------:R-:W-:Y:S01]  /*5130*/  CS2R R32, SRZ ;  /* 0x0000000000207805 */ /* 0x000fe2000001ff00 */
[----:B-1----:R-:W-:Y:S01]  /*5140*/  NOP ;  /* 0x0000000000007918 */ /* 0x002fe20000000000 */
[----:B------:R-:W-:Y:S05]  /*5150*/  @!P3 BRA `(.L_x_11799) ;  /* 0x000000400084b947 */ /* 0x000fea0003800000 */
[----:B------:R-:W-:Y:S01]  /*5160*/  IMAD.MOV.U32 R7, RZ, RZ, R5 ;  /* 0x000000ffff077224 */ /* 0x000fe200078e0005 */
[----:B------:R-:W-:Y:S01]  /*5170*/  UMOV UR39, UR38 ;  /* 0x0000002600277c82 */ /* 0x000fe20008000000 */
[----:B------:R-:W-:Y:S01]  /*5180*/  IMAD.MOV.U32 R6, RZ, RZ, R0 ;  /* 0x000000ffff067224 */ /* 0x000fe200078e0000 */
[----:B------:R-:W-:Y:S01]  /*5190*/  UMOV UR6, UR36 ;  /* 0x0000002400067c82 */ /* 0x000fe20008000000 */
[----:B------:R-:W-:-:S07]  /*51a0*/  IMAD.MOV.U32 R71, RZ, RZ, RZ ;  /* 0x000000ffff477224 */ /* 0x000fce00078e00ff */
.L_x_11808:
[----:B------:R-:W-:Y:S01]  /*51b0*/  R2UR UR4, R16 ;  /* 0x00000000100472ca */ /* 0x000fe200000e0000 */
[----:B------:R-:W-:-:S04]  /*51c0*/  UIADD3 UR36, UR6, 0x1, URZ ;  /* 0x0000000106247890 */ /* 0x000fc8000fffe03f */
[----:B------:R-:W-:-:S04]  /*51d0*/  UISETP.NE.AND UP1, UPT, UR36, 0x2, UPT ;  /* 0x000000022400788c */ /* 0x000fc8000bf25270 */
[----:B------:R-:W-:Y:S02]  /*51e0*/  USEL UR38, URZ, 0x1, UP1 ;  /* 0x000000013f267887 */ /* 0x000fe40008800000 */
[----:B------:R-:W-:Y:S02]  /*51f0*/  USEL UR36, UR36, URZ, UP1 ;  /* 0x0000003f24247287 */ /* 0x000fe40008800000 */
[----:B------:R-:W-:Y:S01]  /*5200*/  ISETP.NE.AND P4, PT, RZ, UR4, PT ;  /* 0x00000004ff007c0c */ /* 0x000fe2000bf85270 */
[----:B------:R-:W-:-:S12]  /*5210*/  ULOP3.LUT UR38, UR39, UR38, URZ, 0x3c, !UPT ;  /* 0x0000002627267292 */ /* 0x000fd8000f8e3c3f */
[----:B------:R-:W-:Y:S05]  /*5220*/  @P4 BRA `(.L_x_11800) ;  /* 0x00000000002c4947 */ /* 0x000fea0003800000 */
[----:B------:R-:W-:Y:S05]  /*5230*/  @!P0 BRA `(.L_x_11801) ;  /* 0x0000000000048947 */ /* 0x000fea0003800000 */
[----:B------:R-:W-:Y:S01]  /*5240*/  BPT.TRAP 0x1 ;  /* 0x000000040000795c */ /* 0x000fe20000300000 */
.L_x_11801:
[----:B------:R-:W-:Y:S01]  /*5250*/  ULEA UR4, UR36, UR37, 0x3 ;  /* 0x0000002524047291 */ /* 0x000fe2000f8e183f */
[----:B------:R-:W-:-:S05]  /*5260*/  IMAD.U32 R0, RZ, RZ, UR38 ;  /* 0x00000026ff007e24 */ /* 0x000fca000f8e00ff */
[----:B------:R-:W-:-:S04]  /*5270*/  SHF.L.U32 R0, R0, 0x1f, RZ ;  /* 0x0000001f00007819 */ /* 0x000fc800000006ff */
[----:B------:R0:W1:Y:S01]  /*5280*/  SYNCS.PHASECHK.TRANS64.TRYWAIT P3, [UR4+0x31c30], R0 ;  /* 0x031c3000ff0075a7 */ /* 0x0000620008060144 */
[----:B------:R-:W-:Y:S05]  /*5290*/  @!P0 BRA `(.L_x_11802) ;  /* 0x0000000000048947 */ /* 0x000fea0003800000 */
[----:B------:R-:W-:Y:S01]  /*52a0*/  BPT.TRAP 0x1 ;  /* 0x000000040000795c */ /* 0x000fe20000300000 */
.L_x_11802:
[----:B-1----:R-:W-:Y:S05]  /*52b0*/  @P3 BRA `(.L_x_11800) ;  /* 0x0000000000083947 */ /* 0x002fea0003800000 */
[----:B------:R-:W1:Y:S02]  /*52c0*/  SYNCS.PHASECHK.TRANS64.TRYWAIT P3, [UR4+0x31c30], R0 ;  /* 0x031c3000ff0075a7 */ /* 0x000e640008060144 */
[----:B-1----:R-:W-:Y:S05]  /*52d0*/  @!P3 BRA `(.L_x_11803) ;  /* 0x000000e400ccb947 */ /* 0x002fea0003800000 */
.L_x_11800:
        /* <DEDUP_REMOVED lines=31> */
[----:B------:R-:W-:Y:S01]  /*54d0*/  UMOV UR11, 0x80000020 ;  /* 0x80000020000b7882 */ /* 0x000fe20000000000 */
[----:B------:R-:W-:Y:S01]  /*54e0*/  UIADD3 UR14, UR4, 0x202, URZ ;  /* 0x00000202040e7890 */ /* 0x000fe2000fffe03f */
[----:B------:R-:W-:-:S02]  /*54f0*/  UMOV UR15, 0x80000020 ;  /* 0x80000020000f7882 */ /* 0x000fc40000000000 */
        /* <DEDUP_REMOVED lines=322> */
.L_x_11805:
[----:B------:R-:W-:Y:S01]  /*6920*/  ULEA UR4, UR6, UR37, 0x3 ;  /* 0x0000002506047291 */ /* 0x000fe2000f8e183f */
[----:B------:R-:W-:-:S05]  /*6930*/  IMAD.U32 R0, RZ, RZ, UR39 ;  /* 0x00000027ff007e24 */ /* 0x000fca000f8e00ff */
[----:B------:R-:W-:-:S04]  /*6940*/  SHF.L.U32 R0, R0, 0x1f, RZ ;  /* 0x0000001f00007819 */ /* 0x000fc800000006ff */
[----:B------:R0:W1:Y:S01]  /*6950*/  SYNCS.PHASECHK.TRANS64.TRYWAIT P3, [UR4+0x31c50], R0 ;  /* 0x031c5000ff0075a7 */ /* 0x0000620008060144 */
[----:B------:R-:W-:Y:S05]  /*6960*/  @!P0 BRA `(.L_x_11806) ;  /* 0x0000000000048947 */ /* 0x000fea0003800000 */
[----:B------:R-:W-:Y:S01]  /*6970*/  BPT.TRAP 0x1 ;  /* 0x000000040000795c */ /* 0x000fe20000300000 */
.L_x_11806:
[----:B-1----:R-:W-:Y:S05]  /*6980*/  @P3 BRA `(.L_x_11804) ;  /* 0x0000000000083947 */ /* 0x002fea0003800000 */
[----:B------:R-:W1:Y:S02]  /*6990*/  SYNCS.PHASECHK.TRANS64.TRYWAIT P3, [UR4+0x31c50], R0 ;  /* 0x031c5000ff0075a7 */ /* 0x000e640008060144 */
[----:B-1----:R-:W-:Y:S05]  /*69a0*/  @!P3 BRA `(.L_x_11807) ;  /* 0x000000d00030b947 */ /* 0x002fea0003800000 */
.L_x_11804:
        /* <DEDUP_REMOVED lines=9> */
[----:B------:R-:W-:Y:S01]  /*6a40*/  R2UR UR15, R17 ;  /* 0x00000000110f72ca */ /* 0x000fe200000e0000 */
[----:B------:R-:W-:Y:S01]  /*6a50*/  UMOV UR32, UR10 ;  /* 0x0000000a00207c82 */ /* 0x000fe20008000000 */
[----:B------:R-:W-:Y:S01]  /*6a60*/  IMAD.MOV.U32 R9, RZ, RZ, -0x2 ;  /* 0xfffffffeff097424 */ /* 0x000fe200078e00ff */
[----:B------:R-:W-:Y:S01]  /*6a70*/  ULOP3.LUT UR4, UR4, 0x2400000, URZ, 0xfc, !UPT ;  /* 0x0240000004047892 */ /* 0x000fe2000f8efc3f */
[----:B------:R-:W-:Y:S01]  /*6a80*/  ULDC UR14, c[0x0][0x288] ;  /* 0x0000a200000e7ab9 */ /* 0x000fe20000000800 */
[----:B------:R-:W-:-:S02]  /*6a90*/  UMOV UR39, UR38 ;  /* 0x0000002600277c82 */ /* 0x000fc40008000000 */
[----:B------:R-:W-:-:S03]  /*6aa0*/  UIMAD UR11, UR6, 0x6c0, UR4 ;  /* 0x000006c0060b78a4 */ /* 0x000fc6000f8e0204 */
[----:B------:R-:W-:Y:S02]  /*6ab0*/  @UP0 ULDC UR4, c[0x0][0x44c] ;  /* 0x0001130000040ab9 */ /* 0x000fe40000000800 */
[----:B------:R-:W-:Y:S01]  /*6ac0*/  @P2 IMAD.HI.U32 R5, R0, UR4, RZ ;  /* 0x0000000400052c27 */ /* 0x000fe2000f8e00ff */
[----:B------:R-:W-:Y:S01]  /*6ad0*/  @UP0 ULDC UR4, c[0x0][0x450] ;  /* 0x0001140000040ab9 */ /* 0x000fe20000000800 */
[----:B------:R-:W-:Y:S02]  /*6ae0*/  UMOV UR34, UR11 ;  /* 0x0000000b00227c82 */ /* 0x000fe40008000000 */
[----:B------:R-:W-:Y:S01]  /*6af0*/  HGMMA.64x96x16.F32.BF16 R24, gdesc[UR32].tnspB, R24, gsb0 ;  /* 0x41600000201879f0 */ /* 0x000fe20008001818 */
[----:B------:R-:W-:Y:S01]  /*6b00*/  UIADD3 UR32, UR10, 0x180, URZ ;  /* 0x000001800a207890 */ /* 0x000fe2000fffe03f */
[----:B------:R-:W-:Y:S01]  /*6b10*/  @P2 SHF.R.U32.HI R0, RZ, UR4, R5 ;  /* 0x00000004ff002c19 */ /* 0x000fe20008011605 */
[----:B------:R-:W-:Y:S01]  /*6b20*/  UIADD3 UR34, UR11, 0x40, URZ ;  /* 0x000000400b227890 */ /* 0x000fe2000fffe03f */
[----:B------:R-:W-:Y:S01]  /*6b30*/  UMOV UR33, 0xc0000010 ;  /* 0xc000001000217882 */ /* 0x000fe20000000000 */
[----:B------:R-:W-:-:S02]  /*6b40*/  UMOV UR35, 0x80000020 ;  /* 0x8000002000237882 */ /* 0x000fc40000000000 */
[----:B------:R-:W1:Y:S01]  /*6b50*/  SHFL.IDX PT, R10, R0, 0x1, 0x1c1f ;  /* 0x003c1f00000a7f89 */ /* 0x000e6200000e0000 */
[----:B------:R-:W-:Y:S02]  /*6b60*/  UMOV UR4, 0x1 ;  /* 0x0000000100047882 */ /* 0x000fe40000000000 */
[----:B------:R-:W-:Y:S01]  /*6b70*/  UIMAD UR4, UR7, -0x90, UR4 ;  /* 0xffffff70070478a4 */ /* 0x000fe2000f8e0204 */
[----:B------:R-:W2:Y:S05]  /*6b80*/  SHFL.IDX PT, R0, R0, RZ, 0x1c1f ;  /* 0x001c1fff00007589 */ /* 0x000eaa00000e0000 */
[----:B------:R-:W-:Y:S01]  /*6b90*/  IMAD R9, R18, R9, UR4 ;  /* 0x0000000412097e24 */ /* 0x000fe2000f8e0209 */
[----:B------:R-:W-:-:S03]  /*6ba0*/  ULDC UR4, c[0x0][0x988] ;  /* 0x0002620000047ab9 */ /* 0x000fc60000000800 */
[----:B0-----:R-:W-:-:S05]  /*6bb0*/  IMAD R9, R12, UR15, R9 ;  /* 0x0000000f0c097c24 */ /* 0x001fca000f8e0209 */
        /* <DEDUP_REMOVED lines=34> */
[----:B------:R-:W-:Y:S01]  /*6de0*/  ISETP.GT.AND P3, PT, R5, 0x30, PT ;  /* 0x000000300500780c */ /* 0x000fe20003f64270 */
[----:B------:R-:W-:Y:S02]  /*6df0*/  WARPGROUP.DEPBAR.LE gsb0, 0x0 ;  /* 0x00008000000079c5 */ /* 0x000fe40000010000 */
[----:B------:R-:W-:Y:S01]  /*6e00*/  WARPGROUP.ARRIVE ;  /* 0x00000000000079c5 */ /* 0x000fe20000000000 */
[----:B------:R-:W-:-:S02]  /*6e10*/  FSEL R127, R127, -INF , P4 ;  /* 0xff8000007f7f7808 */ /* 0x000fc40002000000 */
[----:B------:R-:W-:Y:S02]  /*6e20*/  FMNMX.FTZ R10, R126, R11, !PT ;  /* 0x0000000b7e0a7209 */ /* 0x000fe40007810000 */
[----:B------:R-:W-:Y:S01]  /*6e30*/  ISETP.GT.AND P4, PT, R5, 0x31, PT ;  /* 0x000000310500780c */ /* 0x000fe20003f84270 */
[----:B------:R-:W-:Y:S01]  /*6e40*/  HGMMA.64x96x16.F32.BF16 R24, gdesc[UR32].tnspB, R24, gsb0 ;  /* 0x41600000201879f0 */ /* 0x000fe20008001818 */
[----:B------:R-:W-:Y:S01]  /*6e50*/  UIADD3 UR32, UR10, 0x300, URZ ;  /* 0x000003000a207890 */ /* 0x000fe2000fffe03f */
[----:B------:R-:W-:Y:S01]  /*6e60*/  FSEL R114, R114, -INF , P3 ;  /* 0xff80000072727808 */ /* 0x000fe20001800000 */
[----:B------:R-:W-:Y:S01]  /*6e70*/  UIADD3 UR34, UR11, 0x80, URZ ;  /* 0x000000800b227890 */ /* 0x000fe2000fffe03f */
[----:B------:R-:W-:Y:S01]  /*6e80*/  FMNMX.FTZ R11, R127, R10, !PT ;  /* 0x0000000a7f0b7209 */ /* 0x000fe20007810000 */
[----:B------:R-:W-:Y:S01]  /*6e90*/  UMOV UR33, 0xc0000010 ;  /* 0xc000001000217882 */ /* 0x000fe20000000000 */
        /* <DEDUP_REMOVED lines=48> */
[----:B------:R-:W-:Y:S01]  /*71a0*/  FMNMX.FTZ R11, R95, R10, !PT ;  /* 0x0000000a5f0b7209 */ /* 0x000fe20007810000 */
[----:B------:R-:W-:Y:S02]  /*71b0*/  WARPGROUP.DEPBAR.LE gsb0, 0x0 ;  /* 0x00008000000079c5 */ /* 0x000fe40000010000 */
[----:B------:R-:W-:Y:S01]  /*71c0*/  WARPGROUP.ARRIVE ;  /* 0x00000000000079c5 */ /* 0x000fe20000000000 */
[----:B------:R-:W-:-:S02]  /*71d0*/  ISETP.GT.AND P3, PT, R5, 0x78, PT ;  /* 0x000000780500780c */ /* 0x000fc40003f64270 */
[----:B------:R-:W-:Y:S02]  /*71e0*/  FSEL R83, R83, -INF , P4 ;  /* 0xff80000053537808 */ /* 0x000fe40002000000 */
[----:B------:R-:W-:Y:S01]  /*71f0*/  FMNMX.FTZ R10, R82, R11, !PT ;  /* 0x0000000b520a7209 */ /* 0x000fe20007810000 */
[----:B------:R-:W-:Y:S01]  /*7200*/  HGMMA.64x96x16.F32.BF16 R24, gdesc[UR32].tnspB, R24, gsb0 ;  /* 0x41600000201879f0 */ /* 0x000fe20008001818 */
[----:B------:R-:W-:Y:S01]  /*7210*/  UIADD3 UR32, UR10, 0x480, URZ ;  /* 0x000004800a207890 */ /* 0x000fe2000fffe03f */
[----:B------:R-:W-:Y:S01]  /*7220*/  ISETP.GT.AND P4, PT, R5, 0x79, PT ;  /* 0x000000790500780c */ /* 0x000fe20003f84270 */
[----:B------:R-:W-:Y:S01]  /*7230*/  UIADD3 UR34, UR11, 0xc0, URZ ;  /* 0x000000c00b227890 */ /* 0x000fe2000fffe03f */
[----:B------:R-:W-:Y:S01]  /*7240*/  FSEL R86, R86, -INF , P3 ;  /* 0xff80000056567808 */ /* 0x000fe20001800000 */
[----:B------:R-:W-:Y:S01]  /*7250*/  UMOV UR33, 0xc0000010 ;  /* 0xc000001000217882 */ /* 0x000fe20000000000 */
[----:B------:R-:W-:Y:S01]  /*7260*/  UMOV UR35, 0x80000020 ;  /* 0x8000002000237882 */ /* 0x000fe20000000000 */
        /* <DEDUP_REMOVED lines=15> */
[----:B--2---:R-:W-:Y:S02]  /*7360*/  IADD3 R9, R0, -UR14, R9 ;  /* 0x8000000e00097c10 */ /* 0x004fe4000fffe009 */
[----:B------:R-:W-:Y:S02]  /*7370*/  FMNMX.FTZ R10, R79, R10, !PT ;  /* 0x0000000a4f0a7209 */ /* 0x000fe40007810000 */
[C---:B------:R-:W-:Y:S02]  /*7380*/  ISETP.GT.AND P6, PT, R9.reuse, RZ, PT ;  /* 0x000000ff0900720c */ /* 0x040fe40003fc4270 */
[----:B------:R-:W-:Y:S01]  /*7390*/  ISETP.GT.AND P5, PT, R9, 0x1, PT ;  /* 0x000000010900780c */ /* 0x000fe20003fa4270 */
[----:B------:R-:W0:Y:S01]  /*73a0*/  SHFL.BFLY PT, R5, R10, 0x2, 0x1f ;  /* 0x0c401f000a057f89 */ /* 0x000e2200000e0000 */
[----:B------:R-:W-:-:S02]  /*73b0*/  FSEL R136, R136, -INF , P6 ;  /* 0xff80000088887808 */ /* 0x000fc40003000000 */
[----:B------:R-:W-:Y:S02]  /*73c0*/  ISETP.GT.AND P4, PT, R9, 0x8, PT ;  /* 0x000000080900780c */ /* 0x000fe40003f84270 */
[----:B------:R-:W-:Y:S02]  /*73d0*/  FSEL R137, R137, -INF , P5 ;  /* 0xff80000089897808 */ /* 0x000fe40002800000 */
[----:B------:R-:W-:Y:S02]  /*73e0*/  FMNMX.FTZ R0, R136, R6, !PT ;  /* 0x0000000688007209 */ /* 0x000fe40007810000 */
[----:B------:R-:W-:Y:S02]  /*73f0*/  ISETP.GT.AND P6, PT, R9, 0x9, PT ;  /* 0x000000090900780c */ /* 0x000fe40003fc4270 */
[----:B------:R-:W-:Y:S02]  /*7400*/  FSEL R140, R140, -INF , P4 ;  /* 0xff8000008c8c7808 */ /* 0x000fe40002000000 */
[----:B------:R-:W-:-:S02]  /*7410*/  FSEL R141, R141, -INF , P6 ;  /* 0xff8000008d8d7808 */ /* 0x000fc40003000000 */
[C---:B------:R-:W-:Y:S02]  /*7420*/  ISETP.GT.AND P6, PT, R9.reuse, 0x10, PT ;  /* 0x000000100900780c */ /* 0x040fe40003fc4270 */
[C---:B------:R-:W-:Y:S02]  /*7430*/  ISETP.GT.AND P5, PT, R9.reuse, 0x11, PT ;  /* 0x000000110900780c */ /* 0x040fe40003fa4270 */
[----:B------:R-:W-:Y:S02]  /*7440*/  FSEL R128, R128, -INF , P6 ;  /* 0xff80000080807808 */ /* 0x000fe40003000000 */
[----:B------:R-:W-:Y:S02]  /*7450*/  ISETP.GT.AND P4, PT, R9, 0x18, PT ;  /* 0x000000180900780c */ /* 0x000fe40003f84270 */
[----:B------:R-:W-:Y:S02]  /*7460*/  FSEL R129, R129, -INF , P5 ;  /* 0xff80000081817808 */ /* 0x000fe40002800000 */
[----:B0-----:R-:W-:-:S02]  /*7470*/  FMNMX.FTZ R11, R10, R5, !PT ;  /* 0x000000050a0b7209 */ /* 0x001fc40007810000 */
[----:B------:R-:W-:Y:S02]  /*7480*/  ISETP.GT.AND P6, PT, R9, 0x19, PT ;  /* 0x000000190900780c */ /* 0x000fe40003fc4270 */
[----:B------:R-:W-:Y:S01]  /*7490*/  FSEL R132, R132, -INF , P4 ;  /* 0xff80000084847808 */ /* 0x000fe20002000000 */
[----:B------:R-:W0:Y:S01]  /*74a0*/  SHFL.BFLY PT, R12, R11, 0x1, 0x1f ;  /* 0x0c201f000b0c7f89 */ /* 0x000e2200000e0000 */
[----:B------:R-:W-:Y:S02]  /*74b0*/  FSEL R133, R133, -INF , P6 ;  /* 0xff80000085857808 */ /* 0x000fe40003000000 */
[C---:B------:R-:W-:Y:S02]  /*74c0*/  ISETP.GT.AND P6, PT, R9.reuse, 0x20, PT ;  /* 0x000000200900780c */ /* 0x040fe40003fc4270 */
[C---:B------:R-:W-:Y:S02]  /*74d0*/  ISETP.GT.AND P5, PT, R9.reuse, 0x21, PT ;  /* 0x000000210900780c */ /* 0x040fe40003fa4270 */
[----:B------:R-:W-:-:S02]  /*74e0*/  ISETP.GT.AND P4, PT, R9, 0x28, PT ;  /* 0x000000280900780c */ /* 0x000fc40003f84270 */
[----:B------:R-:W-:Y:S02]  /*74f0*/  FSEL R121, R121, -INF , P5 ;  /* 0xff80000079797808 */ /* 0x000fe40002800000 */
[----:B------:R-:W-:Y:S02]  /*7500*/  FSEL R124, R124, -INF , P4 ;  /* 0xff8000007c7c7808 */ /* 0x000fe40002000000 */
[C---:B------:R-:W-:Y:S02]  /*7510*/  ISETP.GT.AND P5, PT, R9.reuse, 0x31, PT ;  /* 0x000000310900780c */ /* 0x040fe40003fa4270 */
[----:B------:R-:W-:Y:S02]  /*7520*/  ISETP.GT.AND P4, PT, R9, 0x38, PT ;  /* 0x000000380900780c */ /* 0x000fe40003f84270 */
[----:B------:R-:W-:Y:S02]  /*7530*/  R2UR UR14, R8 ;  /* 0x00000000080e72ca */ /* 0x000fe400000e0000 */
[----:B------:R-:W-:-:S02]  /*7540*/  FSEL R116, R116, -INF , P4 ;  /* 0xff80000074747808 */ /* 0x000fc40002000000 */
[----:B------:R-:W-:Y:S02]  /*7550*/  ISETP.GT.AND P4, PT, R9, 0x48, PT ;  /* 0x000000480900780c */ /* 0x000fe40003f84270 */
[----:B0-----:R-:W-:Y:S02]  /*7560*/  FMNMX.FTZ R5, R11, R12, !PT ;  /* 0x0000000c0b057209 */ /* 0x001fe40007810000 */
[----:B------:R-:W-:Y:S01]  /*7570*/  FSEL R108, R108, -INF , P4 ;  /* 0xff8000006c6c7808 */ /* 0x000fe20002000000 */
[----:B------:R-:W-:Y:S02]  /*7580*/  WARPGROUP.DEPBAR.LE gsb0, 0x0 ;  /* 0x00008000000079c5 */ /* 0x000fe40000010000 */
[----:B------:R-:W-:Y:S01]  /*7590*/  WARPGROUP.ARRIVE ;  /* 0x00000000000079c5 */ /* 0x000fe20000000000 */
[C---:B------:R-:W-:Y:S01]  /*75a0*/  FMUL.FTZ R10, R5.reuse, UR4 ;  /* 0x00000004050a7c20 */ /* 0x040fe20008410000 */
[----:B------:R-:W-:Y:S01]  /*75b0*/  FSETP.NEU.FTZ.AND P3, PT, R5, -INF , PT ;  /* 0xff8000000500780b */ /* 0x000fe20003f7d000 */
[----:B------:R-:W-:Y:S01]  /*75c0*/  UISETP.GT.AND UP1, UPT, UR7, UR14, UPT ;  /* 0x0000000e0700728c */ /* 0x000fe2000bf24270 */
[----:B------:R-:W-:-:S02]  /*75d0*/  ISETP.GT.AND P4, PT, R9, 0x58, PT ;  /* 0x000000580900780c */ /* 0x000fc40003f84270 */
[----:B------:R-:W-:Y:S01]  /*75e0*/  HGMMA.64x96x16.F32.BF16 R24, gdesc[UR32].tnspB, R24, gsb0 ;  /* 0x41600000201879f0 */ /* 0x000fe20008001818 */
[----:B------:R-:W-:Y:S01]  /*75f0*/  UIADD3 UR32, UR10, 0x600, URZ ;  /* 0x000006000a207890 */ /* 0x000fe2000fffe03f */
[----:B------:R-:W-:Y:S01]  /*7600*/  FSEL R10, R10, RZ, P3 ;  /* 0x000000ff0a0a7208 */ /* 0x000fe20001800000 */
[----:B------:R-:W-:Y:S01]  /*7610*/  UIADD3 UR34, UR11, 0x100, URZ ;  /* 0x000001000b227890 */ /* 0x000fe2000fffe03f */
[----:B------:R-:W-:Y:S01]  /*7620*/  FSEL R100, R100, -INF , P4 ;  /* 0xff80000064647808 */ /* 0x000fe20002000000 */
[----:B------:R-:W-:Y:S01]  /*7630*/  UMOV UR33, 0xc0000010 ;  /* 0xc000001000217882 */ /* 0x000fe20000000000 */
[----:B------:R-:W-:Y:S01]  /*7640*/  UMOV UR35, 0x80000020 ;  /* 0x8000002000237882 */ /* 0x000fe20000000000 */
        /* <DEDUP_REMOVED lines=10> */
[----:B------:R-:W-:Y:S01]  /*76f0*/  MUFU.EX2 R120, R135 ;  /* 0x0000008700787308 */ /* 0x000fe20000000800 */
[----:B------:R-:W-:Y:S01]  /*7700*/  FSEL R125, R125, -INF , P6 ;  /* 0xff8000007d7d7808 */ /* 0x000fe20003000000 */
[--C-:B------:R-:W-:Y:S01]  /*7710*/  FFMA.FTZ R138, R138, UR4, -R10.reuse ;  /* 0x000000048a8a7c23 */ /* 0x100fe2000801080a */
[----:B------:R-:W-:Y:S01]  /*7720*/  FMNMX.FTZ R0, R128, R131, !PT ;  /* 0x0000008380007209 */ /* 0x000fe20007810000 */
[--C-:B------:R-:W-:Y:S01]  /*7730*/  FFMA.FTZ R14, R143, UR4, -R10.reuse ;  /* 0x000000048f0e7c23 */ /* 0x100fe2000801080a */
[----:B------:R-:W-:Y:S01]  /*7740*/  ISETP.GT.AND P6, PT, R9, 0x30, PT ;  /* 0x000000300900780c */ /* 0x000fe20003fc4270 */
[----:B------:R-:W0:Y:S01]  /*7750*/  S2R R143, SR_TID.X ;  /* 0x00000000008f7919 */ /* 0x000e220000002100 */
[----:B------:R-:W-:Y:S01]  /*7760*/  FMNMX.FTZ R131, R129, R0, !PT ;  /* 0x0000000081837209 */ /* 0x000fe20007810000 */
[----:B------:R1:W-:Y:S01]  /*7770*/  MUFU.EX2 R11, R138 ;  /* 0x0000008a000b7308 */ /* 0x0003e20000000800 */
[----:B------:R-:W-:Y:S01]  /*7780*/  FSEL R112, R112, -INF , P6 ;  /* 0xff80000070707808 */ /* 0x000fe20003000000 */
[--C-:B------:R-:W-:Y:S01]  /*7790*/  FFMA.FTZ R12, R139, UR4, -R10.reuse ;  /* 0x000000048b0c7c23 */ /* 0x100fe2000801080a */
[----:B------:R-:W-:Y:S01]  /*77a0*/  FMNMX.FTZ R0, R132, R131, !PT ;  /* 0x0000008384007209 */ /* 0x000fe20007810000 */
[--C-:B------:R-:W-:Y:S01]  /*77b0*/  FFMA.FTZ R13, R142, UR4, -R10.reuse ;  /* 0x000000048e0d7c23 */ /* 0x100fe2000801080a */
[----:B------:R-:W-:Y:S01]  /*77c0*/  FSEL R126, R113, -INF , P5 ;  /* 0xff800000717e7808 */ /* 0x000fe20002800000 */
[--C-:B------:R-:W-:Y:S01]  /*77d0*/  FFMA.FTZ R122, R122, UR4, -R10.reuse ;  /* 0x000000047a7a7c23 */ /* 0x100fe2000801080a */
[----:B------:R-:W-:Y:S01]  /*77e0*/  FMNMX.FTZ R131, R133, R0, !PT ;  /* 0x0000000085837209 */ /* 0x000fe20007810000 */
[----:B------:R2:W-:Y:S01]  /*77f0*/  MUFU.EX2 R113, R134 ;  /* 0x0000008600717308 */ /* 0x0005e20000000800 */
[----:B------:R-:W-:Y:S01]  /*7800*/  ISETP.GT.AND P6, PT, R9, 0x39, PT ;  /* 0x000000390900780c */ /* 0x000fe20003fc4270 */
[--C-:B-1----:R-:W-:Y:S01]  /*7810*/  FFMA.FTZ R138, R106, UR4, -R10.reuse ;  /* 0x000000046a8a7c23 */ /* 0x102fe2000801080a */
[----:B------:R-:W-:Y:S01]  /*7820*/  FMNMX.FTZ R0, R130, R131, !PT ;  /* 0x0000008382007209 */ /* 0x000fe20007810000 */
[--C-:B------:R-:W-:Y:S01]  /*7830*/  FFMA.FTZ R123, R123, UR4, -R10.reuse ;  /* 0x000000047b7b7c23 */ /* 0x100fe2000801080a */
[----:B------:R-:W-:Y:S01]  /*7840*/  FSEL R117, R117, -INF , P6 ;  /* 0xff80000075757808 */ /* 0x000fe20003000000 */
[--C-:B------:R-:W-:Y:S01]  /*7850*/  FFMA.FTZ R127, R127, UR4, -R10.reuse ;  /* 0x000000047f7f7c23 */ /* 0x100fe2000801080a */
[----:B------:R-:W-:Y:S01]  /*7860*/  FMNMX.FTZ R131, R121, R0, !PT ;  /* 0x0000000079837209 */ /* 0x000fe20007810000 */
[--C-:B------:R-:W-:Y:S01]  /*7870*/  FFMA.FTZ R82, R82, UR4, -R10.reuse ;  /* 0x0000000452527c23 */ /* 0x100fe2000801080a */
[----:B------:R-:W-:Y:S01]  /*7880*/  ISETP.GT.AND P6, PT, R9, 0x40, PT ;  /* 0x000000400900780c */ /* 0x000fe20003fc4270 */
[--C-:B--2---:R-:W-:Y:S01]  /*7890*/  FFMA.FTZ R134, R114, UR4, -R10.reuse ;  /* 0x0000000472867c23 */ /* 0x104fe2000801080a */
[----:B------:R-:W-:Y:S01]  /*78a0*/  FMNMX.FTZ R0, R124, R131, !PT ;  /* 0x000000837c007209 */ /* 0x000fe20007810000 */
[--C-:B------:R-:W-:Y:S01]  /*78b0*/  FFMA.FTZ R83, R83, UR4, -R10.reuse ;  /* 0x0000000453537c23 */ /* 0x100fe2000801080a */
[----:B------:R-:W-:Y:S01]  /*78c0*/  ISETP.GT.AND P5, PT, R9, 0x41, PT ;  /* 0x000000410900780c */ /* 0x000fe20003fa4270 */
[--C-:B------:R-:W-:Y:S01]  /*78d0*/  FFMA.FTZ R86, R86, UR4, -R10.reuse ;  /* 0x0000000456567c23 */ /* 0x100fe2000801080a */
[----:B------:R-:W-:Y:S01]  /*78e0*/  FMNMX.FTZ R131, R125, R0, !PT ;  /* 0x000000007d837209 */ /* 0x000fe20007810000 */
[--C-:B------:R-:W-:Y:S01]  /*78f0*/  FFMA.FTZ R87, R87, UR4, -R10.reuse ;  /* 0x0000000457577c23 */ /* 0x100fe2000801080a */
[----:B------:R-:W-:Y:S01]  /*7900*/  FSEL R104, R104, -INF , P6 ;  /* 0xff80000068687808 */ /* 0x000fe20003000000 */
[----:B------:R-:W-:Y:S01]  /*7910*/  FFMA.FTZ R78, R78, UR4, -R10 ;  /* 0x000000044e4e7c23 */ /* 0x000fe2000801080a */
        /* <DEDUP_REMOVED lines=8> */
[----:B------:R-:W-:Y:S01]  /*79a0*/  FFMA.FTZ R109, R115, UR4, -R10 ;  /* 0x00000004736d7c23 */ /* 0x000fe2000801080a */
[----:B------:R-:W-:Y:S02]  /*79b0*/  FMNMX.FTZ R135, R117, R0, !PT ;  /* 0x0000000075877209 */ /* 0x000fe40007810000 */
[----:B------:R-:W-:-:S02]  /*79c0*/  ISETP.GT.AND P6, PT, R9, 0x50, PT ;  /* 0x000000500900780c */ /* 0x000fc40003fc4270 */
[----:B------:R-:W-:Y:S01]  /*79d0*/  FMNMX.FTZ R135, R104, R135, !PT ;  /* 0x0000008768877209 */ /* 0x000fe20007810000 */
[----:B------:R-:W-:Y:S01]  /*79e0*/  MUFU.EX2 R13, R13 ;  /* 0x0000000d000d7308 */ /* 0x000fe20000000800 */
[----:B------:R-:W-:Y:S02]  /*79f0*/  ISETP.GT.AND P5, PT, R9, 0x51, PT ;  /* 0x000000510900780c */ /* 0x000fe40003fa4270 */
[----:B------:R-:W-:Y:S02]  /*7a00*/  FMNMX.FTZ R135, R114, R135, !PT ;  /* 0x0000008772877209 */ /* 0x000fe40007810000 */
[----:B------:R-:W-:Y:S01]  /*7a10*/  FSEL R115, R96, -INF , P6 ;  /* 0xff80000060737808 */ /* 0x000fe20003000000 */
[--C-:B------:R-:W-:Y:S01]  /*7a20*/  FFMA.FTZ R96, R118, UR4, -R10.reuse ;  /* 0x0000000476607c23 */ /* 0x100fe2000801080a */
[----:B------:R-:W-:Y:S01]  /*7a30*/  FMNMX.FTZ R0, R108, R135, !PT ;  /* 0x000000876c007209 */ /* 0x000fe20007810000 */
[----:B------:R-:W-:Y:S01]  /*7a40*/  MUFU.EX2 R14, R14 ;  /* 0x0000000e000e7308 */ /* 0x000fe20000000800 */
[----:B------:R-:W-:Y:S01]  /*7a50*/  FSEL R118, R97, -INF , P5 ;  /* 0xff80000061767808 */ /* 0x000fe20002800000 */
[----:B------:R-:W-:Y:S01]  /*7a60*/  FFMA.FTZ R97, R119, UR4, -R10 ;  /* 0x0000000477617c23 */ /* 0x000fe2000801080a */
[----:B------:R-:W-:-:S02]  /*7a70*/  FMNMX.FTZ R0, R131, R0, !PT ;  /* 0x0000000083007209 */ /* 0x000fc40007810000 */
[----:B------:R-:W-:Y:S02]  /*7a80*/  ISETP.GT.AND P6, PT, R9, 0x59, PT ;  /* 0x000000590900780c */ /* 0x000fe40003fc4270 */
[----:B------:R-:W-:Y:S01]  /*7a90*/  FMNMX.FTZ R119, R115, R0, !PT ;  /* 0x0000000073777209 */ /* 0x000fe20007810000 */
[----:B------:R-:W-:Y:S01]  /*7aa0*/  MUFU.EX2 R15, R15 ;  /* 0x0000000f000f7308 */ /* 0x000fe20000000800 */
[----:B------:R-:W-:Y:S02]  /*7ab0*/  ISETP.GT.AND P5, PT, R9, 0x61, PT ;  /* 0x000000610900780c */ /* 0x000fe40003fa4270 */
[----:B------:R-:W-:Y:S02]  /*7ac0*/  FMNMX.FTZ R135, R118, R119, !PT ;  /* 0x0000007776877209 */ /* 0x000fe40007810000 */
[----:B------:R-:W-:Y:S02]  /*7ad0*/  FSEL R101, R101, -INF , P6 ;  /* 0xff80000065657808 */ /* 0x000fe40003000000 */
[----:B------:R-:W-:Y:S01]  /*7ae0*/  ISETP.GT.AND P6, PT, R9, 0x60, PT ;  /* 0x000000600900780c */ /* 0x000fe20003fc4270 */
[----:B------:R-:W-:Y:S01]  /*7af0*/  MUFU.EX2 R20, R20 ;  /* 0x0000001400147308 */ /* 0x000fe20000000800 */
[----:B------:R-:W-:-:S02]  /*7b00*/  FMNMX.FTZ R0, R100, R135, !PT ;  /* 0x0000008764007209 */ /* 0x000fc40007810000 */
[----:B------:R-:W-:Y:S01]  /*7b10*/  FSEL R119, R89, -INF , P5 ;  /* 0xff80000059777808 */ /* 0x000fe20002800000 */
[----:B------:R-:W-:Y:S01]  /*7b20*/  FFMA.FTZ R89, R107, UR4, -R10 ;  /* 0x000000046b597c23 */ /* 0x000fe2000801080a */
[----:B------:R-:W-:Y:S02]  /*7b30*/  FSEL R106, R88, -INF , P6 ;  /* 0xff800000586a7808 */ /* 0x000fe40003000000 */
[----:B------:R-:W-:Y:S01]  /*7b40*/  FMNMX.FTZ R107, R101, R0, !PT ;  /* 0x00000000656b7209 */ /* 0x000fe20007810000 */
[----:B------:R2:W-:Y:S01]  /*7b50*/  MUFU.EX2 R88, R138 ;  /* 0x0000008a00587308 */ /* 0x0005e20000000800 */
[----:B------:R-:W-:Y:S02]  /*7b60*/  WARPGROUP.DEPBAR.LE gsb0, 0x0 ;  /* 0x00008000000079c5 */ /* 0x000fe40000010000 */
[----:B------:R-:W-:Y:S01]  /*7b70*/  WARPGROUP.ARRIVE ;  /* 0x00000000000079c5 */ /* 0x000fe20000000000 */
[----:B------:R-:W-:Y:S02]  /*7b80*/  ISETP.GT.AND P4, PT, R9, 0x68, PT ;  /* 0x000000680900780c */ /* 0x000fe40003f84270 */
[----:B------:R-:W-:-:S02]  /*7b90*/  FMNMX.FTZ R0, R106, R107, !PT ;  /* 0x0000006b6a007209 */ /* 0x000fc40007810000 */
[----:B------:R-:W-:Y:S01]  /*7ba0*/  ISETP.GT.AND P6, PT, R9, 0x69, PT ;  /* 0x000000690900780c */ /* 0x000fe20003fc4270 */
[----:B------:R-:W-:Y:S01]  /*7bb0*/  HGMMA.64x96x16.F32.BF16 R24, gdesc[UR32].tnspB, R24, gsb0 ;  /* 0x41600000201879f0 */ /* 0x000fe20008001818 */
[----:B------:R-:W-:Y:S01]  /*7bc0*/  UIADD3 UR32, UR10, 0x780, URZ ;  /* 0x000007800a207890 */ /* 0x000fe2000fffe03f */
[----:B-1----:R-:W-:Y:S01]  /*7bd0*/  FSEL R134, R92, -INF , P4 ;  /* 0xff8000005c867808 */ /* 0x002fe20002000000 */
[----:B------:R-:W-:Y:S01]  /*7be0*/  UIADD3 UR34, UR11, 0x140, URZ ;  /* 0x000001400b227890 */ /* 0x000fe2000fffe03f */
[----:B------:R-:W-:Y:S01]  /*7bf0*/  FMNMX.FTZ R135, R119, R0, !PT ;  /* 0x0000000077877209 */ /* 0x000fe20007810000 */
[----:B------:R-:W-:Y:S01]  /*7c00*/  UMOV UR33, 0xc0000010 ;  /* 0xc000001000217882 */ /* 0x000fe20000000000 */
[----:B------:R-:W-:Y:S01]  /*7c10*/  UMOV UR35, 0x80000020 ;  /* 0x8000002000237882 */ /* 0x000fe20000000000 */
        /* <DEDUP_REMOVED lines=16> */
[----:B------:R-:W-:Y:S01]  /*7d20*/  FSEL R111, R84, -INF , P4 ;  /* 0xff800000546f7808 */ /* 0x000fe20002000000 */
[----:B------:R-:W-:Y:S01]  /*7d30*/  FFMA.FTZ R84, R99, UR4, -R10 ;  /* 0x0000000463547c23 */ /* 0x000fe2000801080a */
[----:B------:R-:W-:Y:S02]  /*7d40*/  FMNMX.FTZ R0, R110, R135, !PT ;  /* 0x000000876e007209 */ /* 0x000fe40007810000 */
[----:B------:R-:W-:Y:S02]  /*7d50*/  FSEL R98, R85, -INF , P6 ;  /* 0xff80000055627808 */ /* 0x000fe40003000000 */
[----:B------:R-:W-:Y:S01]  /*7d60*/  ISETP.GT.AND P6, PT, R9, 0x80, PT ;  /* 0x000000800900780c */ /* 0x000fe20003fc4270 */
[----:B------:R-:W-:Y:S01]  /*7d70*/  MUFU.EX2 R127, R127 ;  /* 0x0000007f007f7308 */ /* 0x000fe20000000800 */
[----:B------:R-:W-:-:S02]  /*7d80*/  FMNMX.FTZ R85, R111, R0, !PT ;  /* 0x000000006f557209 */ /* 0x000fc40007810000 */
        /* <DEDUP_REMOVED lines=8> */
[----:B------:R-:W-:Y:S01]  /*7e10*/  FFMA.FTZ R95, R75, UR4, -R10 ;  /* 0x000000044b5f7c23 */ /* 0x000fe2000801080a */
[----:B------:R-:W-:Y:S01]  /*7e20*/  FMNMX.FTZ R0, R99, R0, !PT ;  /* 0x0000000063007209 */ /* 0x000fe20007810000 */
[----:B------:R-:W-:Y:S01]  /*7e30*/  MUFU.EX2 R109, R109 ;  /* 0x0000006d006d7308 */ /* 0x000fe20000000800 */
[----:B------:R-:W-:-:S02]  /*7e40*/  ISETP.GT.AND P6, PT, R9, 0x89, PT ;  /* 0x000000890900780c */ /* 0x000fc40003fc4270 */
[----:B------:R-:W-:Y:S02]  /*7e50*/  FSEL R102, R76, -INF , P4 ;  /* 0xff8000004c667808 */ /* 0x000fe40002000000 */
[----:B------:R-:W-:Y:S02]  /*7e60*/  FMNMX.FTZ R73, R135, R0, !PT ;  /* 0x0000000087497209 */ /* 0x000fe40007810000 */
[----:B--2---:R-:W-:Y:S01]  /*7e70*/  FSEL R138, R77, -INF , P6 ;  /* 0xff8000004d8a7808 */ /* 0x004fe20003000000 */
[----:B------:R-:W-:Y:S01]  /*7e80*/  MUFU.EX2 R76, R72 ;  /* 0x00000048004c7308 */ /* 0x000fe20000000800 */
[----:B------:R-:W-:Y:S01]  /*7e90*/  FMNMX.FTZ R73, R102, R73, !PT ;  /* 0x0000004966497209 */ /* 0x000fe20007810000 */
[----:B------:R-:W-:Y:S01]  /*7ea0*/  FFMA.FTZ R77, R103, UR4, -R10 ;  /* 0x00000004674d7c23 */ /* 0x000fe2000801080a */
[----:B0-----:R-:W-:Y:S02]  /*7eb0*/  SHF.R.U32.HI R142, RZ, 0x7, R143 ;  /* 0x00000007ff8e7819 */ /* 0x001fe4000001168f */
[----:B------:R-:W-:-:S02]  /*7ec0*/  FMNMX.FTZ R0, R138, R73, !PT ;  /* 0x000000498a007209 */ /* 0x000fc40007810000 */
[----:B------:R-:W-:Y:S01]  /*7ed0*/  ISETP.GE.U32.AND P4, PT, R143, 0x180, PT ;  /* 0x000001808f00780c */ /* 0x000fe20003f86070 */
[----:B------:R0:W-:Y:S02]  /*7ee0*/  MUFU.EX2 R9, R84 ;  /* 0x0000005400097308 */ /* 0x0001e40000000800 */
[----:B------:R-:W1:Y:S06]  /*7ef0*/  SHFL.BFLY PT, R73, R0, 0x2, 0x1f ;  /* 0x0c401f0000497f89 */ /* 0x000e6c00000e0000 */
[----:B------:R-:W-:Y:S01]  /*7f00*/  MUFU.EX2 R96, R96 ;  /* 0x0000006000607308 */ /* 0x000fe20000000800 */
[--C-:B0-----:R-:W-:Y:S01]  /*7f10*/  FFMA.FTZ R84, R90, UR4, -R10.reuse ;  /* 0x000000045a547c23 */ /* 0x101fe2000801080a */
[--C-:B------:R-:W-:Y:S01]  /*7f20*/  FFMA.FTZ R90, R94, UR4, -R10.reuse ;  /* 0x000000045e5a7c23 */ /* 0x100fe2000801080a */
[--C-:B------:R-:W-:Y:S01]  /*7f30*/  FFMA.FTZ R94, R74, UR4, -R10.reuse ;  /* 0x000000044a5e7c23 */ /* 0x100fe2000801080a */
[----:B------:R-:W-:-:S04]  /*7f40*/  FFMA.FTZ R10, R79, UR4, -R10 ;  /* 0x000000044f0a7c23 */ /* 0x000fc8000801080a */
[----:B------:R-:W-:Y:S08]  /*7f50*/  MUFU.EX2 R97, R97 ;  /* 0x0000006100617308 */ /* 0x000ff00000000800 */
[----:B------:R-:W-:Y:S01]  /*7f60*/  MUFU.EX2 R89, R89 ;  /* 0x0000005900597308 */ /* 0x000fe20000000800 */
[----:B-1----:R-:W-:-:S05]  /*7f70*/  FMNMX.FTZ R73, R0, R73, !PT ;  /* 0x0000004900497209 */ /* 0x002fca0007810000 */
[----:B------:R-:W0:Y:S02]  /*7f80*/  SHFL.BFLY PT, R0, R73, 0x1, 0x1f ;  /* 0x0c201f0049007f89 */ /* 0x000e2400000e0000 */
[----:B------:R-:W-:Y:S01]  /*7f90*/  MUFU.EX2 R92, R92 ;  /* 0x0000005c005c7308 */ /* 0x000fe20000000800 */
[----:B------:R-:W-:Y:S02]  /*7fa0*/  WARPGROUP.DEPBAR.LE gsb0, 0x0 ;  /* 0x00008000000079c5 */ /* 0x000fe40000010000 */
[----:B------:R-:W-:-:S05]  /*7fb0*/  WARPGROUP.ARRIVE ;  /* 0x00000000000079c5 */ /* 0x000fca0000000000 */
[----:B------:R-:W-:Y:S01]  /*7fc0*/  MUFU.EX2 R80, R80 ;  /* 0x0000005000507308 */ /* 0x000fe20000000800 */
[----:B------:R-:W-:Y:S01]  /*7fd0*/  HGMMA.64x96x16.F32.BF16 R24, gdesc[UR32].tnspB, R24, gsb0 ;  /* 0x41600000201879f0 */ /* 0x000fe20008001818 */
[----:B------:R-:W-:Y:S02]  /*7fe0*/  UIADD3 UR32, UR10, 0x900, URZ ;  /* 0x000009000a207890 */ /* 0x000fe4000fffe03f */
[----:B------:R-:W-:-:S04]  /*7ff0*/  UIADD3 UR34, UR11, 0x180, URZ ;  /* 0x000001800b227890 */ /* 0x000fc8000fffe03f */
[----:B------:R-:W-:Y:S01]  /*8000*/  MUFU.EX2 R81, R81 ;  /* 0x0000005100517308 */ /* 0x000fe20000000800 */
[----:B------:R-:W-:Y:S01]  /*8010*/  UMOV UR33, 0xc0000010 ;  /* 0xc000001000217882 */ /* 0x000fe20000000000 */
[----:B------:R-:W-:Y:S01]  /*8020*/  UMOV UR35, 0x80000020 ;  /* 0x8000002000237882 */ /* 0x000fe20000000000 */
[----:B0-----:R-:W-:Y:S01]  /*8030*/  FMNMX.FTZ R0, R73, R0, !PT ;  /* 0x0000000049007209 */ /* 0x001fe20007810000 */
[----:B------:R-:W-:-:S04]  /*8040*/  VIADD R73, R142, 0x9 ;  /* 0x000000098e497836 */ /* 0x000fc80000000000 */
[----:B------:R-:W-:Y:S01]  /*8050*/  MUFU.EX2 R77, R77 ;  /* 0x0000004d004d7308 */ /* 0x000fe20000000800 */
[C---:B------:R-:W-:Y:S01]  /*8060*/  FSETP.NEU.FTZ.AND P5, PT, R0.reuse, -INF , PT ;  /* 0xff8000000000780b */ /* 0x040fe20003fbd000 */
[C---:B------:R-:W-:Y:S01]  /*8070*/  FMUL.FTZ R72, R0.reuse, UR4 ;  /* 0x0000000400487c20 */ /* 0x040fe20008410000 */
[----:B------:R-:W-:Y:S02]  /*8080*/  SEL R73, R73, 0x9, !P4 ;  /* 0x0000000949497807 */ /* 0x000fe40006000000 */
[----:B------:R-:W-:Y:S02]  /*8090*/  FSEL R75, R0, RZ, P5 ;  /* 0x000000ff004b7208 */ /* 0x000fe40002800000 */
[----:B------:R-:W-:Y:S01]  /*80a0*/  FSEL R79, R72, RZ, P5 ;  /* 0x000000ff484f7208 */ /* 0x000fe20002800000 */
[----:B------:R-:W-:Y:S02]  /*80b0*/  MUFU.EX2 R84, R84 ;  /* 0x0000005400547308 */ /* 0x000fe40000000800 */
[----:B------:R-:W-:-:S02]  /*80c0*/  FADD.FTZ R75, -R75, R6 ;  /* 0x000000064b4b7221 */ /* 0x000fc40000010100 */
[--C-:B------:R-:W-:Y:S01]  /*80d0*/  FFMA.FTZ R103, R140, UR4, -R79.reuse ;  /* 0x000000048c677c23 */ /* 0x100fe2000801084f */
[--C-:B------:R-:W-:Y:S01]  /*80e0*/  FFMA.FTZ R140, R121, UR4, -R79.reuse ;  /* 0x00000004798c7c23 */ /* 0x100fe2000801084f */
[--C-:B------:R-:W-:Y:S01]  /*80f0*/  FFMA.FTZ R121, R112, UR4, -R79.reuse ;  /* 0x0000000470797c23 */ /* 0x100fe2000801084f */
[--C-:B------:R-:W-:Y:S01]  /*8100*/  FFMA.FTZ R112, R104, UR4, -R79.reuse ;  /* 0x0000000468707c23 */ /* 0x100fe2000801084f */
[----:B------:R-:W-:Y:S01]  /*8110*/  FSEL R104, R5, RZ, P3 ;  /* 0x000000ff05687208 */ /* 0x000fe20001800000 */
[--C-:B------:R-:W-:Y:S01]  /*8120*/  FFMA.FTZ R72, R136, UR4, -R79.reuse ;  /* 0x0000000488487c23 */ /* 0x100fe2000801084f */
[----:B------:R-:W-:Y:S01]  /*8130*/  FMUL.FTZ R75, R75, UR4 ;  /* 0x000000044b4b7c20 */ /* 0x000fe20008410000 */
[--C-:B------:R-:W-:Y:S01]  /*8140*/  FFMA.FTZ R74, R137, UR4, -R79.reuse ;  /* 0x00000004894a7c23 */ /* 0x100fe2000801084f */
[----:B------:R-:W-:Y:S01]  /*8150*/  FFMA.FTZ R136, R141, UR4, -R79 ;  /* 0x000000048d887c23 */ /* 0x000fe2000801084f */
[----:B------:R-:W-:Y:S01]  /*8160*/  FADD.FTZ R7, -R104, R7 ;  /* 0x0000000768077221 */ /* 0x000fe20000010100 */
[----:B------:R-:W-:Y:S01]  /*8170*/  IMAD.U32 R104, RZ, RZ, UR36 ;  /* 0x00000024ff687e24 */ /* 0x000fe2000f8e00ff */
[----:B------:R-:W-:Y:S01]  /*8180*/  MUFU.EX2 R72, R72 ;  /* 0x0000004800487308 */ /* 0x000fe20000000800 */
[--C-:B------:R-:W-:Y:S01]  /*8190*/  FFMA.FTZ R137, R128, UR4, -R79.reuse ;  /* 0x0000000480897c23 */ /* 0x100fe2000801084f */
[----:B------:R-:W-:Y:S01]  /*81a0*/  FMUL.FTZ R6, R7, UR4 ;  /* 0x0000000407067c20 */ /* 0x000fe20008410000 */
[--C-:B------:R-:W-:Y:S01]  /*81b0*/  FFMA.FTZ R141, R129, UR4, -R79.reuse ;  /* 0x00000004818d7c23 */ /* 0x100fe2000801084f */
[----:B------:R-:W-:Y:S01]  /*81c0*/  @!P1 LEA R104, R104, UR37, 0x3 ;  /* 0x0000002568689c11 */ /* 0x000fe2000f8e18ff */
[--C-:B------:R-:W-:Y:S01]  /*81d0*/  FFMA.FTZ R132, R132, UR4, -R79.reuse ;  /* 0x0000000484847c23 */ /* 0x100fe2000801084f */
[--C-:B------:R-:W-:Y:S01]  /*81e0*/  FFMA.FTZ R128, R124, UR4, -R79.reuse ;  /* 0x000000047c807c23 */ /* 0x100fe2000801084f */
[----:B------:R-:W-:Y:S01]  /*81f0*/  FFMA.FTZ R133, R133, UR4, -R79 ;  /* 0x0000000485857c23 */ /* 0x000fe2000801084f */
[----:B------:R-:W-:Y:S01]  /*8200*/  MUFU.EX2 R6, R6 ;  /* 0x0000000600067308 */ /* 0x000fe20000000800 */
[----:B------:R-:W-:-:S02]  /*8210*/  @!P1 VIADD R7, R104, 0x31c40 ;  /* 0x00031c4068079836 */ /* 0x000fc40000000000 */
[--C-:B------:R-:W-:Y:S01]  /*8220*/  FFMA.FTZ R139, R125, UR4, -R79.reuse ;  /* 0x000000047d8b7c23 */ /* 0x100fe2000801084f */
[--C-:B------:R-:W-:Y:S01]  /*8230*/  FFMA.FTZ R129, R130, UR4, -R79.reuse ;  /* 0x0000000482817c23 */ /* 0x100fe2000801084f */
[--C-:B------:R-:W-:Y:S01]  /*8240*/  FFMA.FTZ R115, R115, UR4, -R79.reuse ;  /* 0x0000000473737c23 */ /* 0x100fe2000801084f */
[----:B------:R-:W-:Y:S01]  /*8250*/  FFMA.FTZ R130, R126, UR4, -R79 ;  /* 0x000000047e827c23 */ /* 0x000fe2000801084f */
[----:B------:R-:W-:Y:S01]  /*8260*/  @!P1 PRMT R7, RZ, 0x654, R7 ;  /* 0x00000654ff079816 */ /* 0x000fe20000000007 */
        /* <DEDUP_REMOVED lines=14> */
[----:B------:R-:W-:-:S03]  /*8350*/  PLOP3.LUT P3, PT, PT, PT, UP1, 0x80, 0x0 ;  /* 0x000000000000781c */ /* 0x000fc60003f6f018 */
        /* <DEDUP_REMOVED lines=15> */
[----:B------:R-:W0:Y:S08]  /*8450*/  MUFU.EX2 R139, R139 ;  /* 0x0000008b008b7308 */ /* 0x000e300000000800 */
[----:B------:R-:W-:Y:S08]  /*8460*/  MUFU.EX2 R121, R121 ;  /* 0x0000007900797308 */ /* 0x000ff00000000800 */
[----:B------:R-:W-:Y:S01]  /*8470*/  MUFU.EX2 R130, R130 ;  /* 0x0000008200827308 */ /* 0x000fe20000000800 */
[----:B0-----:R-:W-:-:S07]  /*8480*/  F2FP.BF16.F32.PACK_AB R126, R139, R128 ;  /* 0x000000808b7e723e */ /* 0x001fce00000010ff */
        /* <DEDUP_REMOVED lines=16> */
[----:B------:R-:W-:-:S05]  /*8590*/  UIADD3 UR10, UR7, -0x1, URZ ;  /* 0xffffffff070a7890 */ /* 0x000fca000fffe03f */
[----:B------:R-:W-:Y:S02]  /*85a0*/  MUFU.EX2 R82, R82 ;  /* 0x0000005200527308 */ /* 0x000fe40000000800 */
[----:B------:R-:W-:-:S06]  /*85b0*/  UMOV UR7, UR10 ;  /* 0x0000000a00077c82 */ /* 0x000fcc0008000000 */
        /* <DEDUP_REMOVED lines=13> */
[----:B------:R-:W-:Y:S03]  /*8690*/  HGMMA.64x96x16.F32.BF16 R24, gdesc[UR32].tnspB, R24, gsb0 ;  /* 0x41600000201879f0 */ /* 0x000fe60008001818 */
[----:B------:R-:W-:Y:S02]  /*86a0*/  WARPGROUP.DEPBAR.LE gsb0, 0x0 ;  /* 0x00008000000079c5 */ /* 0x000fe40000010000 */
[----:B------:R0:W-:Y:S06]  /*86b0*/  BAR.ARV R73, 0x100 ;  /* 0x000400490000751d */ /* 0x0001ec0000002000 */
[----:B------:R1:W-:Y:S01]  /*86c0*/  @!P1 SYNCS.ARRIVE.TRANS64.RED.A1T0 RZ, [R7+URZ], RZ ;  /* 0x000000ff07ff99a7 */ /* 0x0003e2000810043f */
[-C--:B------:R-:W-:Y:S01]  /*86d0*/  FMUL.FTZ R26, R26, R6.reuse ;  /* 0x000000061a1a7220 */ /* 0x080fe20000410000 */
[----:B0-----:R-:W-:Y:S01]  /*86e0*/  IMAD.U32 R73, RZ, RZ, UR6 ;  /* 0x00000006ff497e24 */ /* 0x001fe2000f8e00ff */
[----:B------:R-:W-:Y:S01]  /*86f0*/  UMOV UR6, UR36 ;  /* 0x0000002400067c82 */ /* 0x000fe20008000000 */
[-C--:B------:R-:W-:Y:S01]  /*8700*/  FMUL.FTZ R27, R27, R6.reuse ;  /* 0x000000061b1b7220 */ /* 0x080fe20000410000 */
[-C--:B------:R-:W-:Y:S01]  /*8710*/  FMUL.FTZ R30, R30, R6.reuse ;  /* 0x000000061e1e7220 */ /* 0x080fe20000410000 */
[-C--:B------:R-:W-:Y:S01]  /*8720*/  FMUL.FTZ R31, R31, R6.reuse ;  /* 0x000000061f1f7220 */ /* 0x080fe20000410000 */
[----:B------:R-:W-:Y:S01]  /*8730*/  @!P1 LEA R73, R73, UR37, 0x3 ;  /* 0x0000002549499c11 */ /* 0x000fe2000f8e18ff */
[----:B-1----:R0:W1:Y:S01]  /*8740*/  MUFU.EX2 R7, R75 ;  /* 0x0000004b00077308 */ /* 0x0020620000000800 */
        /* <DEDUP_REMOVED lines=9> */
[----:B0-----:R-:W-:Y:S01]  /*87e0*/  FFMA.FTZ R75, R6, R3, R11 ;  /* 0x00000003064b7223 */ /* 0x001fe2000001000b */
[-C--:B------:R-:W-:Y:S01]  /*87f0*/  FMUL.FTZ R47, R47, R6.reuse ;  /* 0x000000062f2f7220 */ /* 0x080fe20000410000 */
[----:B------:R0:W2:Y:S01]  /*8800*/  MUFU.EX2 R3, R115 ;  /* 0x0000007300037308 */ /* 0x0000a20000000800 */
[----:B------:R3:W-:Y:S01]  /*8810*/  @!P1 SYNCS.ARRIVE.TRANS64.RED.A1T0 RZ, [R73+URZ], RZ ;  /* 0x000000ff49ff99a7 */ /* 0x0007e2000810043f */
[----:B------:R-:W-:Y:S01]  /*8820*/  FADD.FTZ R124, R12, R75 ;  /* 0x0000004b0c7c7221 */ /* 0x000fe20000010000 */
[-C--:B------:R-:W-:Y:S01]  /*8830*/  FMUL.FTZ R50, R50, R6.reuse ;  /* 0x0000000632327220 */ /* 0x080fe20000410000 */
[----:B------:R-:W-:Y:S01]  /*8840*/  FMUL.FTZ R51, R51, R6 ;  /* 0x0000000633337220 */ /* 0x000fe20000410000 */
[----:B-1----:R-:W-:Y:S01]  /*8850*/  FMUL.FTZ R24, R24, R7 ;  /* 0x0000000718187220 */ /* 0x002fe20000410000 */
[----:B------:R-:W-:Y:S01]  /*8860*/  FADD.FTZ R75, R13, R124 ;  /* 0x0000007c0d4b7221 */ /* 0x000fe20000010000 */
[----:B------:R-:W-:Y:S01]  /*8870*/  F2FP.BF16.F32.PACK_AB R124, R140, R129 ;  /* 0x000000818c7c723e */ /* 0x000fe200000010ff */
[-C--:B------:R-:W-:Y:S01]  /*8880*/  FMUL.FTZ R25, R25, R7.reuse ;  /* 0x0000000719197220 */ /* 0x080fe20000410000 */
[----:B---3--:R-:W-:Y:S01]  /*8890*/  FFMA.FTZ R73, R7, R4, R72 ;  /* 0x0000000407497223 */ /* 0x008fe20000010048 */
[----:B------:R-:W-:Y:S01]  /*88a0*/  F2FP.BF16.F32.PACK_AB R72, R74, R72 ;  /* 0x000000484a48723e */ /* 0x000fe200000010ff */
[----:B------:R-:W-:Y:S01]  /*88b0*/  FFMA.FTZ R4, R118, UR4, -R79 ;  /* 0x0000000476047c23 */ /* 0x000fe2000801084f */
[----:B------:R-:W-:Y:S01]  /*88c0*/  FMUL.FTZ R28, R28, R7 ;  /* 0x000000071c1c7220 */ /* 0x000fe20000410000 */
[----:B------:R-:W-:Y:S01]  /*88d0*/  FADD.FTZ R104, R74, R73 ;  /* 0x000000494a687221 */ /* 0x000fe20000010000 */
[----:B------:R-:W-:Y:S01]  /*88e0*/  F2FP.BF16.F32.PACK_AB R73, R12, R11 ;  /* 0x0000000b0c49723e */ /* 0x000fe200000010ff */
[C---:B------:R-:W-:Y:S01]  /*88f0*/  FADD.FTZ R12, R14.reuse, R75 ;  /* 0x0000004b0e0c7221 */ /* 0x040fe20000010000 */
[----:B------:R-:W-:Y:S01]  /*8900*/  F2FP.BF16.F32.PACK_AB R75, R14, R13 ;  /* 0x0000000d0e4b723e */ /* 0x000fe200000010ff */
[----:B------:R-:W-:Y:S01]  /*8910*/  FADD.FTZ R125, R103, R104 ;  /* 0x00000068677d7221 */ /* 0x000fe20000010000 */
[----:B------:R-:W-:Y:S01]  /*8920*/  F2FP.BF16.F32.PACK_AB R74, R136, R103 ;  /* 0x00000067884a723e */ /* 0x000fe200000010ff */
[----:B------:R-:W-:Y:S01]  /*8930*/  FADD.FTZ R103, R15, R12 ;  /* 0x0000000c0f677221 */ /* 0x000fe20000010000 */
[----:B------:R-:W-:Y:S01]  /*8940*/  FFMA.FTZ R11, R100, UR4, -R79 ;  /* 0x00000004640b7c23 */ /* 0x000fe2000801084f */
[----:B------:R-:W-:Y:S01]  /*8950*/  FADD.FTZ R14, R136, R125 ;  /* 0x0000007d880e7221 */ /* 0x000fe20000010000 */
[----:B------:R-:W-:Y:S01]  /*8960*/  FFMA.FTZ R100, R106, UR4, -R79 ;  /* 0x000000046a647c23 */ /* 0x000fe2000801084f */
[----:B------:R-:W-:Y:S01]  /*8970*/  FADD.FTZ R12, R20, R103 ;  /* 0x00000067140c7221 */ /* 0x000fe20000010000 */
[----:B------:R1:W-:Y:S01]  /*8980*/  STSM.16.M88.4 [R2+0x24300], R72 ;  /* 0x0243004802007844 */ /* 0x0003e20000000200 */
[----:B------:R-:W-:Y:S01]  /*8990*/  FADD.FTZ R14, R137, R14 ;  /* 0x0000000e890e7221 */ /* 0x000fe20000010000 */
[----:B------:R-:W3:Y:S01]  /*89a0*/  MUFU.EX2 R4, R4 ;  /* 0x0000000400047308 */ /* 0x000ee20000000800 */
[----:B------:R-:W-:Y:S01]  /*89b0*/  FADD.FTZ R103, R21, R12 ;  /* 0x0000000c15677221 */ /* 0x000fe20000010000 */
[--C-:B------:R-:W-:Y:S01]  /*89c0*/  FFMA.FTZ R13, R101, UR4, -R79.reuse ;  /* 0x00000004650d7c23 */ /* 0x100fe2000801084f */
[----:B0-----:R-:W-:Y:S01]  /*89d0*/  FADD.FTZ R115, R141, R14 ;  /* 0x0000000e8d737221 */ /* 0x001fe20000010000 */
[--C-:B------:R-:W-:Y:S01]  /*89e0*/  FFMA.FTZ R104, R93, UR4, -R79.reuse ;  /* 0x000000045d687c23 */ /* 0x100fe2000801084f */
[----:B------:R-:W-:Y:S01]  /*89f0*/  FFMA.FTZ R101, R134, UR4, -R79 ;  /* 0x0000000486657c23 */ /* 0x000fe2000801084f */
[-C--:B------:R-:W-:Y:S01]  /*8a00*/  FMUL.FTZ R29, R29, R7.reuse ;  /* 0x000000071d1d7220 */ /* 0x080fe20000410000 */
[----:B------:R-:W-:Y:S01]  /*8a10*/  FADD.FTZ R14, R132, R115 ;  /* 0x00000073840e7221 */ /* 0x000fe20000010000 */
[----:B------:R-:W-:Y:S01]  /*8a20*/  FADD.FTZ R115, R120, R103 ;  /* 0x0000006778737221 */ /* 0x000fe20000010000 */
[----:B------:R-:W-:Y:S01]  /*8a30*/  FFMA.FTZ R103, R98, UR4, -R79 ;  /* 0x0000000462677c23 */ /* 0x000fe2000801084f */
[----:B------:R-:W0:Y:S01]  /*8a40*/  MUFU.EX2 R11, R11 ;  /* 0x0000000b000b7308 */ /* 0x000e220000000800 */
[----:B------:R-:W-:Y:S01]  /*8a50*/  FADD.FTZ R14, R133, R14 ;  /* 0x0000000e850e7221 */ /* 0x000fe20000010000 */
[----:B------:R-:W-:Y:S01]  /*8a60*/  FADD.FTZ R12, R122, R115 ;  /* 0x000000737a0c7221 */ /* 0x000fe20000010000 */
[----:B------:R-:W-:Y:S01]  /*8a70*/  FFMA.FTZ R79, R138, UR4, -R79 ;  /* 0x000000048a4f7c23 */ /* 0x000fe2000801084f */
[-C--:B------:R-:W-:Y:S01]  /*8a80*/  FMUL.FTZ R32, R32, R7.reuse ;  /* 0x0000000720207220 */ /* 0x080fe20000410000 */
[----:B------:R-:W-:Y:S01]  /*8a90*/  FADD.FTZ R125, R129, R14 ;  /* 0x0000000e817d7221 */ /* 0x000fe20000010000 */
[----:B------:R-:W-:Y:S01]  /*8aa0*/  FADD.FTZ R12, R123, R12 ;  /* 0x0000000c7b0c7221 */ /* 0x000fe20000010000 */
[-C--:B------:R-:W-:Y:S01]  /*8ab0*/  FMUL.FTZ R33, R33, R7.reuse ;  /* 0x0000000721217220 */ /* 0x080fe20000410000 */
[----:B------:R4:W-:Y:S01]  /*8ac0*/  MUFU.EX2 R98, R119 ;  /* 0x0000007700627308 */ /* 0x0009e20000000800 */
[----:B------:R-:W-:Y:S01]  /*8ad0*/  FADD.FTZ R125, R140, R125 ;  /* 0x0000007d8c7d7221 */ /* 0x000fe20000010000 */
[----:B------:R-:W-:Y:S01]  /*8ae0*/  FADD.FTZ R12, R113, R12 ;  /* 0x0000000c710c7221 */ /* 0x000fe20000010000 */
[-C--:B------:R-:W-:Y:S01]  /*8af0*/  FMUL.FTZ R36, R36, R7.reuse ;  /* 0x0000000724247220 */ /* 0x080fe20000410000 */
[----:B------:R-:W-:Y:S01]  /*8b00*/  FMUL.FTZ R37, R37, R7 ;  /* 0x0000000725257220 */ /* 0x000fe20000410000 */
[----:B------:R-:W-:Y:S01]  /*8b10*/  FADD.FTZ R14, R128, R125 ;  /* 0x0000007d800e7221 */ /* 0x000fe20000010000 */
[----:B------:R-:W-:Y:S01]  /*8b20*/  FADD.FTZ R106, R127, R12 ;  /* 0x0000000c7f6a7221 */ /* 0x000fe20000010000 */
[----:B------:R-:W-:Y:S01]  /*8b30*/  F2FP.BF16.F32.PACK_AB R12, R141, R137 ;  /* 0x000000898d0c723e */ /* 0x000fe200000010ff */
[----:B------:R5:W0:Y:S01]  /*8b40*/  MUFU.EX2 R93, R13 ;  /* 0x0000000d005d7308 */ /* 0x000a220000000800 */
[----:B------:R-:W-:Y:S01]  /*8b50*/  FADD.FTZ R14, R139, R14 ;  /* 0x0000000e8b0e7221 */ /* 0x000fe20000010000 */
[----:B------:R-:W-:Y:S01]  /*8b60*/  FADD.FTZ R106, R105, R106 ;  /* 0x0000006a696a7221 */ /* 0x000fe20000010000 */
[----:B------:R-:W-:Y:S01]  /*8b70*/  F2FP.BF16.F32.PACK_AB R125, R123, R122 ;  /* 0x0000007a7b7d723e */ /* 0x000fe200000010ff */
[----:B------:R-:W-:Y:S01]  /*8b80*/  FMUL.FTZ R40, R40, R7 ;  /* 0x0000000728287220 */ /* 0x000fe20000410000 */
[----:B------:R-:W-:Y:S01]  /*8b90*/  FADD.FTZ R115, R121, R14 ;  /* 0x0000000e79737221 */ /* 0x000fe20000010000 */
[----:B----4-:R-:W-:Y:S01]  /*8ba0*/  FADD.FTZ R119, R109, R106 ;  /* 0x0000006a6d777221 */ /* 0x010fe20000010000 */
[----:B------:R-:W-:Y:S01]  /*8bb0*/  F2FP.BF16.F32.PACK_AB R14, R133, R132 ;  /* 0x00000084850e723e */ /* 0x000fe200000010ff */
[----:B------:R-:W4:Y:S01]  /*8bc0*/  MUFU.EX2 R100, R100 ;  /* 0x0000006400647308 */ /* 0x000f220000000800 */
[----:B------:R-:W-:Y:S01]  /*8bd0*/  FADD.FTZ R115, R130, R115 ;  /* 0x0000007382737221 */ /* 0x000fe20000010000 */
[----:B-1----:R-:W-:Y:S01]  /*8be0*/  FADD.FTZ R74, R96, R119 ;  /* 0x00000077604a7221 */ /* 0x002fe20000010000 */
[----:B-----5:R-:W-:Y:S01]  /*8bf0*/  F2FP.BF16.F32.PACK_AB R13, R20, R15 ;  /* 0x0000000f140d723e */ /* 0x020fe200000010ff */
[----:B------:R-:W-:Y:S01]  /*8c00*/  FMUL.FTZ R41, R41, R7 ;  /* 0x0000000729297220 */ /* 0x000fe20000410000 */
[----:B------:R-:W-:Y:S01]  /*8c10*/  FADD.FTZ R72, R116, R115 ;  /* 0x0000007374487221 */ /* 0x000fe20000010000 */
[----:B------:R-:W-:Y:S01]  /*8c20*/  FADD.FTZ R75, R97, R74 ;  /* 0x0000004a614b7221 */ /* 0x000fe20000010000 */
[----:B------:R-:W-:Y:S01]  /*8c30*/  F2FP.BF16.F32.PACK_AB R15, R120, R21 ;  /* 0x00000015780f723e */ /* 0x000fe200000010ff */
[----:B------:R-:W1:Y:S01]  /*8c40*/  MUFU.EX2 R101, R101 ;  /* 0x0000006500657308 */ /* 0x000e620000000800 */
[C---:B------:R-:W-:Y:S01]  /*8c50*/  FADD.FTZ R73, R117.reuse, R72 ;  /* 0x0000004875497221 */ /* 0x040fe20000010000 */
[----:B------:R-:W-:Y:S01]  /*8c60*/  FADD.FTZ R72, R88, R75 ;  /* 0x0000004b58487221 */ /* 0x000fe20000010000 */
[----:B------:R-:W-:Y:S01]  /*8c70*/  F2FP.BF16.F32.PACK_AB R106, R117, R116 ;  /* 0x00000074756a723e */ /* 0x000fe200000010ff */
[----:B------:R5:W-:Y:S01]  /*8c80*/  STSM.16.M88.4 [R2+0x25b00], R12 ;  /* 0x025b000c02007844 */ /* 0x000be20000000200 */
[----:B------:R-:W-:Y:S01]  /*8c90*/  FADD.FTZ R73, R112, R73 ;  /* 0x0000004970497221 */ /* 0x000fe20000010000 */
[----:B------:R-:W-:Y:S01]  /*8ca0*/  FADD.FTZ R75, R89, R72 ;  /* 0x00000048594b7221 */ /* 0x000fe20000010000 */
[----:B------:R-:W-:Y:S01]  /*8cb0*/  F2FP.BF16.F32.PACK_AB R127, R127, R113 ;  /* 0x000000717f7f723e */ /* 0x000fe200000010ff */
[----:B------:R2:W1:Y:S01]  /*8cc0*/  MUFU.EX2 R20, R104 ;  /* 0x0000006800147308 */ /* 0x0004620000000800 */
[----:B------:R-:W-:Y:S01]  /*8cd0*/  FADD.FTZ R73, R114, R73 ;  /* 0x0000004972497221 */ /* 0x000fe20000010000 */
[----:B------:R-:W-:Y:S01]  /*8ce0*/  FADD.FTZ R75, R92, R75 ;  /* 0x0000004b5c4b7221 */ /* 0x000fe20000010000 */
[----:B------:R-:W-:Y:S01]  /*8cf0*/  F2FP.BF16.F32.PACK_AB R105, R109, R105 ;  /* 0x000000696d69723e */ /* 0x000fe200000010ff */
[----:B------:R-:W-:Y:S01]  /*8d00*/  STSM.16.M88.4 [R2+0x27300], R124 ;  /* 0x0273007c02007844 */ /* 0x000fe20000000200 */
[----:B------:R-:W-:Y:S01]  /*8d10*/  FADD.FTZ R72, R108, R73 ;  /* 0x000000496c487221 */ /* 0x000fe20000010000 */
[----:B------:R-:W-:Y:S01]  /*8d20*/  FADD.FTZ R74, R80, R75 ;  /* 0x0000004b504a7221 */ /* 0x000fe20000010000 */
[----:B------:R-:W-:Y:S01]  /*8d30*/  FMUL.FTZ R44, R44, R7 ;  /* 0x000000072c2c7220 */ /* 0x000fe20000410000 */
[----:B------:R0:W1:Y:S01]  /*8d40*/  MUFU.EX2 R21, R107 ;  /* 0x0000006b00157308 */ /* 0x0000620000000800 */
[----:B------:R-:W-:Y:S01]  /*8d50*/  FADD.FTZ R72, R131, R72 ;  /* 0x0000004883487221 */ /* 0x000fe20000010000 */
[----:B------:R-:W-:Y:S01]  /*8d60*/  FADD.FTZ R74, R81, R74 ;  /* 0x0000004a514a7221 */ /* 0x000fe20000010000 */
[----:B--2---:R-:W-:Y:S01]  /*8d70*/  F2FP.BF16.F32.PACK_AB R104, R130, R121 ;  /* 0x000000798268723e */ /* 0x004fe200000010ff */
[-C--:B------:R-:W-:Y:S01]  /*8d80*/  FMUL.FTZ R45, R45, R7.reuse ;  /* 0x000000072d2d7220 */ /* 0x080fe20000410000 */
[----:B------:R-:W-:Y:S01]  /*8d90*/  FADD.FTZ R73, R3, R72 ;  /* 0x0000004803497221 */ /* 0x000fe20000010000 */
[----:B-----5:R-:W-:Y:S01]  /*8da0*/  F2FP.BF16.F32.PACK_AB R13, R89, R88 ;  /* 0x00000058590d723e */ /* 0x020fe200000010ff */
[-C--:B------:R-:W-:Y:S01]  /*8db0*/  FMUL.FTZ R48, R48, R7.reuse ;  /* 0x0000000730307220 */ /* 0x080fe20000410000 */
[----:B------:R-:W2:Y:S01]  /*8dc0*/  MUFU.EX2 R116, R103 ;  /* 0x0000006700747308 */ /* 0x000ea20000000800 */
[----:B---3--:R-:W-:Y:S01]  /*8dd0*/  FADD.FTZ R72, R4, R73 ;  /* 0x0000004904487221 */ /* 0x008fe20000010000 */
[----:B------:R-:W-:Y:S01]  /*8de0*/  FADD.FTZ R73, R9, R74 ;  /* 0x0000004a09497221 */ /* 0x000fe20000010000 */
[----:B0-----:R-:W-:Y:S01]  /*8df0*/  F2FP.BF16.F32.PACK_AB R107, R97, R96 ;  /* 0x00000060616b723e */ /* 0x001fe200000010ff */
[----:B------:R-:W-:Y:S01]  /*8e00*/  FMUL.FTZ R49, R49, R7 ;  /* 0x0000000731317220 */ /* 0x000fe20000410000 */
[----:B------:R-:W-:Y:S01]  /*8e10*/  FADD.FTZ R72, R11, R72 ;  /* 0x000000480b487221 */ /* 0x000fe20000010000 */
[----:B------:R-:W-:Y:S01]  /*8e20*/  FADD.FTZ R74, R76, R73 ;  /* 0x000000494c4a7221 */ /* 0x000fe20000010000 */
[----:B------:R-:W-:Y:S01]  /*8e30*/  F2FP.BF16.F32.PACK_AB R12, R114, R112 ;  /* 0x00000070720c723e */ /* 0x000fe200000010ff */
[----:B------:R0:W3:Y:S01]  /*8e40*/  MUFU.EX2 R88, R99 ;  /* 0x0000006300587308 */ /* 0x0000e20000000800 */
[----:B------:R-:W-:Y:S01]  /*8e50*/  FADD.FTZ R15, R93, R72 ;  /* 0x000000485d0f7221 */ /* 0x000fe20000010000 */
[----:B------:R-:W-:Y:S01]  /*8e60*/  FADD.FTZ R73, R77, R74 ;  /* 0x0000004a4d497221 */ /* 0x000fe20000010000 */
[----:B------:R-:W-:Y:S01]  /*8e70*/  F2FP.BF16.F32.PACK_AB R72, R4, R3 ;  /* 0x000000030448723e */ /* 0x000fe200000010ff */
[----:B------:R-:W-:Y:S01]  /*8e80*/  STSM.16.M88.4 [R2+0x28b00], R104 ;  /* 0x028b006802007844 */ /* 0x000fe20000000200 */
[----:B----4-:R-:W-:Y:S01]  /*8e90*/  FADD.FTZ R75, R100, R15 ;  /* 0x0000000f644b7221 */ /* 0x010fe20000010000 */
[----:B------:R-:W-:Y:S01]  /*8ea0*/  FADD.FTZ R74, R84, R73 ;  /* 0x00000049544a7221 */ /* 0x000fe20000010000 */
[----:B------:R-:W-:Y:S01]  /*8eb0*/  F2FP.BF16.F32.PACK_AB R14, R131, R108 ;  /* 0x0000006c830e723e */ /* 0x000fe200000010ff */
[----:B------:R-:W4:Y:S01]  /*8ec0*/  MUFU.EX2 R79, R79 ;  /* 0x0000004f004f7308 */ /* 0x000f220000000800 */
[----:B------:R-:W-:Y:S01]  /*8ed0*/  FADD.FTZ R4, R98, R75 ;  /* 0x0000004b62047221 */ /* 0x000fe20000010000 */
[----:B------:R-:W-:Y:S01]  /*8ee0*/  F2FP.BF16.F32.PACK_AB R15, R80, R92 ;  /* 0x0000005c500f723e */ /* 0x000fe200000010ff */
[----:B------:R-:W-:Y:S01]  /*8ef0*/  FADD.FTZ R3, R85, R74 ;  /* 0x0000004a55037221 */ /* 0x000fe20000010000 */
[----:B------:R-:W-:Y:S01]  /*8f00*/  F2FP.BF16.F32.PACK_AB R73, R9, R81 ;  /* 0x000000510949723e */ /* 0x000fe200000010ff */
[----:B-1----:R-:W-:Y:S01]  /*8f10*/  FADD.FTZ R9, R101, R4 ;  /* 0x0000000465097221 */ /* 0x002fe20000010000 */
[----:B------:R-:W-:Y:S01]  /*8f20*/  F2FP.BF16.F32.PACK_AB R74, R93, R11 ;  /* 0x0000000b5d4a723e */ /* 0x000fe200000010ff */
[----:B------:R-:W-:Y:S01]  /*8f30*/  FADD.FTZ R4, R90, R3 ;  /* 0x000000035a047221 */ /* 0x000fe20000010000 */
[----:B------:R-:W-:Y:S01]  /*8f40*/  F2FP.BF16.F32.PACK_AB R75, R77, R76 ;  /* 0x0000004c4d4b723e */ /* 0x000fe200000010ff */
[----:B------:R1:W-:Y:S01]  /*8f50*/  STSM.16.M88.4 [R2+0x2a300], R12 ;  /* 0x02a3000c02007844 */ /* 0x0003e20000000200 */
[----:B------:R-:W-:Y:S01]  /*8f60*/  F2FP.BF16.F32.PACK_AB R96, R98, R100 ;  /* 0x000000646260723e */ /* 0x000fe200000010ff */
[C---:B------:R-:W-:Y:S01]  /*8f70*/  FADD.FTZ R76, R20.reuse, R9 ;  /* 0x00000009144c7221 */ /* 0x040fe20000010000 */
[----:B------:R-:W-:Y:S01]  /*8f80*/  F2FP.BF16.F32.PACK_AB R97, R85, R84 ;  /* 0x000000545561723e */ /* 0x000fe200000010ff */
[----:B------:R3:W-:Y:S01]  /*8f90*/  STSM.16.M88.4 [R2+0x2bb00], R72 ;  /* 0x02bb004802007844 */ /* 0x0007e20000000200 */
[----:B------:R-:W-:Y:S01]  /*8fa0*/  F2FP.BF16.F32.PACK_AB R98, R20, R101 ;  /* 0x000000651462723e */ /* 0x000fe200000010ff */
[C---:B------:R-:W-:Y:S01]  /*8fb0*/  FADD.FTZ R3, R91.reuse, R4 ;  /* 0x000000045b037221 */ /* 0x040fe20000010000 */
[----:B0-----:R-:W-:Y:S01]  /*8fc0*/  F2FP.BF16.F32.PACK_AB R99, R91, R90 ;  /* 0x0000005a5b63723e */ /* 0x001fe200000010ff */
[----:B------:R-:W-:Y:S01]  /*8fd0*/  FADD.FTZ R9, R21, R76 ;  /* 0x0000004c15097221 */ /* 0x000fe20000010000 */
[-C--:B------:R-:W-:Y:S01]  /*8fe0*/  FMUL.FTZ R52, R52, R7.reuse ;  /* 0x0000000734347220 */ /* 0x080fe20000410000 */
[----:B------:R-:W-:Y:S01]  /*8ff0*/  FADD.FTZ R4, R82, R3 ;  /* 0x0000000352047221 */ /* 0x000fe20000010000 */
[-C--:B------:R-:W-:Y:S01]  /*9000*/  FMUL.FTZ R53, R53, R7.reuse ;  /* 0x0000000735357220 */ /* 0x080fe20000410000 */
[----:B------:R0:W-:Y:S01]  /*9010*/  STSM.16.M88.4 [R2+0x2d300], R96 ;  /* 0x02d3006002007844 */ /* 0x0001e20000000200 */
[----:B------:R-:W-:Y:S01]  /*9020*/  FADD.FTZ R76, R110, R9 ;  /* 0x000000096e4c7221 */ /* 0x000fe20000010000 */
[----:B------:R-:W-:Y:S01]  /*9030*/  FADD.FTZ R3, R83, R4 ;  /* 0x0000000453037221 */ /* 0x000fe20000010000 */
[----:B------:R-:W-:Y:S01]  /*9040*/  FMUL.FTZ R56, R56, R7 ;  /* 0x0000000738387220 */ /* 0x000fe20000410000 */
[----:B-1----:R-:W-:Y:S01]  /*9050*/  F2FP.BF16.F32.PACK_AB R12, R110, R21 ;  /* 0x000000156e0c723e */ /* 0x002fe200000010ff */
[----:B------:R-:W-:Y:S01]  /*9060*/  FADD.FTZ R9, R111, R76 ;  /* 0x0000004c6f097221 */ /* 0x000fe20000010000 */
[----:B------:R-:W-:Y:S01]  /*9070*/  F2FP.BF16.F32.PACK_AB R13, R83, R82 ;  /* 0x00000052530d723e */ /* 0x000fe200000010ff */
[----:B------:R-:W-:Y:S01]  /*9080*/  FADD.FTZ R4, R86, R3 ;  /* 0x0000000356047221 */ /* 0x000fe20000010000 */
[C---:B--2---:R-:W-:Y:S01]  /*9090*/  F2FP.BF16.F32.PACK_AB R14, R116.reuse, R111 ;  /* 0x0000006f740e723e */ /* 0x044fe200000010ff */
[----:B------:R-:W-:Y:S01]  /*90a0*/  FADD.FTZ R9, R116, R9 ;  /* 0x0000000974097221 */ /* 0x000fe20000010000 */
[C---:B------:R-:W-:Y:S01]  /*90b0*/  F2FP.BF16.F32.PACK_AB R15, R87.reuse, R86 ;  /* 0x00000056570f723e */ /* 0x040fe200000010ff */
[----:B------:R-:W-:Y:S01]  /*90c0*/  FADD.FTZ R3, R87, R4 ;  /* 0x0000000457037221 */ /* 0x000fe20000010000 */
[----:B---3--:R-:W-:Y:S01]  /*90d0*/  F2FP.BF16.F32.PACK_AB R72, R135, R88 ;  /* 0x000000588748723e */ /* 0x008fe200000010ff */
[----:B------:R-:W-:Y:S01]  /*90e0*/  FADD.FTZ R9, R88, R9 ;  /* 0x0000000958097221 */ /* 0x000fe20000010000 */
[----:B------:R-:W-:Y:S01]  /*90f0*/  F2FP.BF16.F32.PACK_AB R73, R95, R94 ;  /* 0x0000005e5f49723e */ /* 0x000fe200000010ff */
[----:B------:R0:W-:Y:S01]  /*9100*/  STSM.16.M88.4 [R2+0x2eb00], R12 ;  /* 0x02eb000c02007844 */ /* 0x0001e20000000200 */
[----:B----4-:R-:W-:Y:S01]  /*9110*/  F2FP.BF16.F32.PACK_AB R74, R79, R102 ;  /* 0x000000664f4a723e */ /* 0x010fe200000010ff */
[----:B------:R-:W-:Y:S01]  /*9120*/  FADD.FTZ R4, R94, R3 ;  /* 0x000000035e047221 */ /* 0x000fe20000010000 */
[----:B------:R-:W-:Y:S01]  /*9130*/  F2FP.BF16.F32.PACK_AB R75, R10, R78 ;  /* 0x0000004e0a4b723e */ /* 0x000fe200000010ff */
[----:B------:R-:W-:Y:S01]  /*9140*/  FADD.FTZ R9, R135, R9 ;  /* 0x0000000987097221 */ /* 0x000fe20000010000 */
[-C--:B------:R-:W-:Y:S01]  /*9150*/  FMUL.FTZ R57, R57, R7.reuse ;  /* 0x0000000739397220 */ /* 0x080fe20000410000 */
[----:B------:R-:W-:Y:S01]  /*9160*/  FADD.FTZ R3, R95, R4 ;  /* 0x000000045f037221 */ /* 0x000fe20000010000 */
        /* <DEDUP_REMOVED lines=29> */
[----:B-1----:R-:W-:Y:S01]  /*9340*/  NOP ;  /* 0x0000000000007918 */ /* 0x002fe20000000000 */
[----:B0-----:R-:W-:Y:S05]  /*9350*/  @P3 BRA `(.L_x_11808) ;  /* 0xffffffbc00943947 */ /* 0x001fea000383ffff */
[----:B------:R-:W-:-:S05]  /*9360*/  UMOV UR7, UR10 ;  /* 0x0000000a00077c82 */ /* 0x000fca0008000000 */
.L_x_11799:
[----:B------:R-:W-:-:S13]  /*9370*/  ISETP.LE.AND P2, PT, RZ, UR7, PT ;  /* 0x00000007ff007c0c */ /* 0x000fda000bf43270 */
[----:B------:R-:W-:Y:S05]  /*9380*/  @!P2 BRA `(.L_x_11809) ;  /* 0x0000003400dca947 */ /* 0x000fea0003800000 */
[----:B------:R-:W-:Y:S01]  /*9390*/  IMAD.MOV.U32 R7, RZ, RZ, R5 ;  /* 0x000000ffff077224 */ /* 0x000fe200078e0005 */
[----:B------:R-:W-:Y:S01]  /*93a0*/  UMOV UR39, UR38 ;  /* 0x0000002600277c82 */ /* 0x000fe20008000000 */
[----:B------:R-:W-:Y:S01]  /*93b0*/  IMAD.MOV.U32 R9, RZ, RZ, R0 ;  /* 0x000000ffff097224 */ /* 0x000fe200078e0000 */
[----:B------:R-:W-:-:S06]  /*93c0*/  UMOV UR6, UR36 ;  /* 0x0000002400067c82 */ /* 0x000fcc0008000000 */
.L_x_11818:
[----:B------:R-:W-:Y:S01]  /*93d0*/  R2UR UR4, R16 ;  /* 0x00000000100472ca */ /* 0x000fe200000e0000 */
[----:B------:R-:W-:-:S04]  /*93e0*/  UIADD3 UR36, UR6, 0x1, URZ ;  /* 0x0000000106247890 */ /* 0x000fc8000fffe03f */
[----:B------:R-:W-:-:S04]  /*93f0*/  UISETP.NE.AND UP0, UPT, UR36, 0x2, UPT ;  /* 0x000000022400788c */ /* 0x000fc8000bf05270 */
[----:B------:R-:W-:Y:S02]  /*9400*/  USEL UR38, URZ, 0x1, UP0 ;  /* 0x000000013f267887 */ /* 0x000fe40008000000 */
[----:B------:R-:W-:Y:S02]  /*9410*/  USEL UR36, UR36, URZ, UP0 ;  /* 0x0000003f24247287 */ /* 0x000fe40008000000 */
[----:B------:R-:W-:Y:S01]  /*9420*/  ISETP.NE.AND P3, PT, RZ, UR4, PT ;  /* 0x00000004ff007c0c */ /* 0x000fe2000bf65270 */
[----:B------:R-:W-:-:S12]  /*9430*/  ULOP3.LUT UR38, UR39, UR38, URZ, 0x3c, !UPT ;  /* 0x0000002627267292 */ /* 0x000fd8000f8e3c3f */
[----:B--2---:R-:W-:Y:S05]  /*9440*/  @P3 BRA `(.L_x_11810) ;  /* 0x00000000002c3947 */ /* 0x004fea0003800000 */
[----:B------:R-:W-:Y:S05]  /*9450*/  @!P0 BRA `(.L_x_11811) ;  /* 0x0000000000048947 */ /* 0x000fea0003800000 */
[----:B------:R-:W-:Y:S01]  /*9460*/  BPT.TRAP 0x1 ;  /* 0x000000040000795c */ /* 0x000fe20000300000 */
.L_x_11811:
[----:B------:R-:W-:Y:S01]  /*9470*/  ULEA UR4, UR36, UR37, 0x3 ;  /* 0x0000002524047291 */ /* 0x000fe2000f8e183f */
[----:B------:R-:W-:-:S05]  /*9480*/  IMAD.U32 R0, RZ, RZ, UR38 ;  /* 0x00000026ff007e24 */ /* 0x000fca000f8e00ff */
[----:B------:R-:W-:-:S04]  /*9490*/  SHF.L.U32 R0, R0, 0x1f, RZ ;  /* 0x0000001f00007819 */ /* 0x000fc800000006ff */
[----:B------:R0:W1:Y:S01]  /*94a0*/  SYNCS.PHASECHK.TRANS64.TRYWAIT P2, [UR4+0x31c30], R0 ;  /* 0x031c3000ff0075a7 */ /* 0x0000620008040144 */
[----:B------:R-:W-:Y:S05]  /*94b0*/  @!P0 BRA `(.L_x_11812) ;  /* 0x0000000000048947 */ /* 0x000fea0003800000 */
[----:B------:R-:W-:Y:S01]  /*94c0*/  BPT.TRAP 0x1 ;  /* 0x000000040000795c */ /* 0x000fe20000300000 */
.L_x_11812:
[----:B-1----:R-:W-:Y:S05]  /*94d0*/  @P2 BRA `(.L_x_11810) ;  /* 0x0000000000082947 */ /* 0x002fea0003800000 */
[----:B------:R-:W1:Y:S02]  /*94e0*/  SYNCS.PHASECHK.TRANS64.TRYWAIT P2, [UR4+0x31c30], R0 ;  /* 0x031c3000ff0075a7 */ /* 0x000e640008040144 */
[----:B-1----:R-:W-:Y:S05]  /*94f0*/  @!P2 BRA `(.L_x_11813) ;  /* 0x000000a40074a947 */ /* 0x002fea0003800000 */
.L_x_11810:
        /* <DEDUP_REMOVED lines=356> */
.L_x_11815:
[----:B------:R-:W-:Y:S01]  /*ab40*/  ULEA UR4, UR6, UR37, 0x3 ;  /* 0x0000002506047291 */ /* 0x000fe2000f8e183f */
[----:B------:R-:W-:-:S05]  /*ab50*/  IMAD.U32 R0, RZ, RZ, UR39 ;  /* 0x00000027ff007e24 */ /* 0x000fca000f8e00ff */
[----:B------:R-:W-:-:S04]  /*ab60*/  SHF.L.U32 R0, R0, 0x1f, RZ ;  /* 0x0000001f00007819 */ /* 0x000fc800000006ff */
[----:B------:R0:W1:Y:S01]  /*ab70*/  SYNCS.PHASECHK.TRANS64.TRYWAIT P2, [UR4+0x31c50], R0 ;  /* 0x031c5000ff0075a7 */ /* 0x0000620008040144 */
[----:B------:R-:W-:Y:S05]  /*ab80*/  @!P0 BRA `(.L_x_11816) ;  /* 0x0000000000048947 */ /* 0x000fea0003800000 */
[----:B------:R-:W-:Y:S01]  /*ab90*/  BPT.TRAP 0x1 ;  /* 0x000000040000795c */ /* 0x000fe20000300000 */
.L_x_11816:
[----:B-1----:R-:W-:Y:S05]  /*aba0*/  @P2 BRA `(.L_x_11814) ;  /* 0x0000000000082947 */ /* 0x002fea0003800000 */
[----:B------:R-:W1:Y:S02]  /*abb0*/  SYNCS.PHASECHK.TRANS64.TRYWAIT P2, [UR4+0x31c50], R0 ;  /* 0x031c5000ff0075a7 */ /* 0x000e640008040144 */
[----:B-1----:R-:W-:Y:S05]  /*abc0*/  @!P2 BRA `(.L_x_11817) ;  /* 0x0000008c00d8a947 */ /* 0x002fea0003800000 */
.L_x_11814:
        /* <DEDUP_REMOVED lines=11> */
[----:B------:R-:W-:Y:S01]  /*ac80*/  ULDC UR14, c[0x0][0x988] ;  /* 0x00026200000e7ab9 */ /* 0x000fe20000000800 */
[----:B------:R-:W-:Y:S01]  /*ac90*/  ULOP3.LUT UR4, UR4, 0x2400000, URZ, 0xfc, !UPT ;  /* 0x0240000004047892 */ /* 0x000fe2000f8efc3f */
[----:B------:R-:W-:Y:S01]  /*aca0*/  FMNMX.FTZ R0, R140, R5, !PT ;  /* 0x000000058c007209 */ /* 0x000fe20007810000 */
[----:B------:R-:W-:-:S02]  /*acb0*/  UMOV UR39, UR38 ;  /* 0x0000002600277c82 */ /* 0x000fc40008000000 */
[----:B------:R-:W-:Y:S01]  /*acc0*/  UIMAD UR11, UR6, 0x6c0, UR4 ;  /* 0x000006c0060b78a4 */ /* 0x000fe2000f8e0204 */
[----:B------:R-:W-:Y:S02]  /*acd0*/  FMNMX.FTZ R5, R141, R0, !PT ;  /* 0x000000008d057209 */ /* 0x000fe40007810000 */
[----:B------:R-:W-:Y:S02]  /*ace0*/  UMOV UR4, UR14 ;  /* 0x0000000e00047c82 */ /* 0x000fe40008000000 */
        /* <DEDUP_REMOVED lines=43> */
[----:B------:R-:W-:-:S04]  /*afa0*/  FMNMX.FTZ R0, R76, R5, !PT ;  /* 0x000000054c007209 */ /* 0x000fc80007810000 */
[----:B------:R-:W-:-:S05]  /*afb0*/  FMNMX.FTZ R5, R77, R0, !PT ;  /* 0x000000004d057209 */ /* 0x000fca0007810000 */
[----:B------:R-:W0:Y:S02]  /*afc0*/  SHFL.BFLY PT, R0, R5, 0x2, 0x1f ;  /* 0x0c401f0005007f89 */ /* 0x000e2400000e0000 */
[----:B0-----:R-:W-:Y:S02]  /*afd0*/  FMNMX.FTZ R11, R5, R0, !PT ;  /* 0x00000000050b7209 */ /* 0x001fe40007810000 */
[----:B------:R-:W-:-:S03]  /*afe0*/  FMNMX.FTZ R5, R139, R20, !PT ;  /* 0x000000148b057209 */ /* 0x000fc60007810000 */
[----:B------:R-:W0:Y:S02]  /*aff0*/  SHFL.BFLY PT, R0, R11, 0x1, 0x1f ;  /* 0x0c201f000b007f89 */ /* 0x000e2400000e0000 */
[----:B0-----:R-:W-:-:S05]  /*b000*/  FMNMX.FTZ R0, R11, R0, !PT ;  /* 0x000000000b007209 */ /* 0x001fca0007810000 */
[C---:B------:R-:W-:Y:S01]  /*b010*/  FMUL.FTZ R8, R0.reuse, UR4 ;  /* 0x0000000400087c20 */ /* 0x040fe20008410000 */
[----:B------:R-:W-:-:S03]  /*b020*/  FADD.FTZ R6, -R0, R9 ;  /* 0x0000000900067221 */ /* 0x000fc60000010100 */
[--C-:B------:R-:W-:Y:S01]  /*b030*/  FFMA.FTZ R20, R120, UR4, -R8.reuse ;  /* 0x0000000478147c23 */ /* 0x100fe20008010808 */
[----:B------:R-:W-:Y:S01]  /*b040*/  FMNMX.FTZ R120, R142, R5, !PT ;  /* 0x000000058e787209 */ /* 0x000fe20007810000 */
[--C-:B------:R-:W-:Y:S01]  /*b050*/  FFMA.FTZ R11, R140, UR4, -R8.reuse ;  /* 0x000000048c0b7c23 */ /* 0x100fe20008010808 */
[--C-:B------:R-:W-:Y:S01]  /*b060*/  FFMA.FTZ R13, R128, UR4, -R8.reuse ;  /* 0x00000004800d7c23 */ /* 0x100fe20008010808 */
[----:B------:R-:W0:Y:S01]  /*b070*/  S2R R140, SR_TID.X ;  /* 0x00000000008c7919 */ /* 0x000e220000002100 */
        /* <DEDUP_REMOVED lines=14> */
[----:B------:R-:W-:-:S02]  /*b160*/  WARPGROUP.DEPBAR.LE gsb0, 0x0 ;  /* 0x00008000000079c5 */ /* 0x000fc40000010000 */
[----:B------:R-:W-:Y:S01]  /*b170*/  WARPGROUP.ARRIVE ;  /* 0x00000000000079c5 */ /* 0x000fe20000000000 */
[----:B------:R-:W-:Y:S01]  /*b180*/  FMNMX.FTZ R5, R135, R124, !PT ;  /* 0x0000007c87057209 */ /* 0x000fe20007810000 */
[--C-:B------:R-:W-:Y:S01]  /*b190*/  FFMA.FTZ R113, R113, UR4, -R8.reuse ;  /* 0x0000000471717c23 */ /* 0x100fe20008010808 */
[--C-:B------:R-:W-:Y:S01]  /*b1a0*/  FFMA.FTZ R116, R116, UR4, -R8.reuse ;  /* 0x0000000474747c23 */ /* 0x100fe20008010808 */
        /* <DEDUP_REMOVED lines=33> */
[----:B------:R-:W-:Y:S01]  /*b3c0*/  FFMA.FTZ R128, R77, UR4, -R8 ;  /* 0x000000044d807c23 */ /* 0x000fe20008010808 */
[----:B------:R-:W-:Y:S01]  /*b3d0*/  FMNMX.FTZ R124, R106, R5, !PT ;  /* 0x000000056a7c7209 */ /* 0x000fe20007810000 */
[----:B------:R-:W-:Y:S01]  /*b3e0*/  FMUL.FTZ R6, R6, UR4 ;  /* 0x0000000406067c20 */ /* 0x000fe20008410000 */
[----:B0-----:R-:W-:Y:S01]  /*b3f0*/  SHF.R.U32.HI R137, RZ, 0x7, R140 ;  /* 0x00000007ff897819 */ /* 0x001fe2000001168c */
[----:B------:R-:W-:Y:S01]  /*b400*/  MUFU.EX2 R9, R9 ;  /* 0x0000000900097308 */ /* 0x000fe20000000800 */
[----:B------:R-:W-:-:S02]  /*b410*/  FMNMX.FTZ R5, R107, R124, !PT ;  /* 0x0000007c6b057209 */ /* 0x000fc40007810000 */
[----:B------:R-:W-:Y:S02]  /*b420*/  ISETP.GE.U32.AND P2, PT, R140, 0x180, PT ;  /* 0x000001808c00780c */ /* 0x000fe40003f46070 */
        /* <DEDUP_REMOVED lines=23> */
[----:B------:R-:W-:Y:S01]  /*b5a0*/  FMNMX.FTZ R5, R75, R124, !PT ;  /* 0x0000007c4b057209 */ /* 0x000fe20007810000 */
[----:B------:R-:W-:Y:S02]  /*b5b0*/  WARPGROUP.DEPBAR.LE gsb0, 0x0 ;  /* 0x00008000000079c5 */ /* 0x000fe40000010000 */
[----:B------:R-:W-:Y:S01]  /*b5c0*/  WARPGROUP.ARRIVE ;  /* 0x00000000000079c5 */ /* 0x000fe20000000000 */
[----:B------:R-:W-:-:S03]  /*b5d0*/  FMNMX.FTZ R124, R78, R5, !PT ;  /* 0x000000054e7c7209 */ /* 0x000fc60007810000 */
[----:B------:R-:W-:Y:S01]  /*b5e0*/  MUFU.EX2 R20, R20 ;  /* 0x0000001400147308 */ /* 0x000fe20000000800 */
[----:B------:R-:W-:Y:S01]  /*b5f0*/  FMNMX.FTZ R5, R79, R124, !PT ;  /* 0x0000007c4f057209 */ /* 0x000fe20007810000 */
[----:B------:R-:W-:Y:S01]  /*b600*/  HGMMA.64x96x16.F32.BF16 R24, gdesc[UR32].tnspB, R24, gsb0 ;  /* 0x41600000201879f0 */ /* 0x000fe20008001818 */
[----:B------:R-:W-:Y:S02]  /*b610*/  UIADD3 UR32, UR10, 0x600, URZ ;  /* 0x000006000a207890 */ /* 0x000fe4000fffe03f */
[----:B------:R-:W-:Y:S01]  /*b620*/  UIADD3 UR34, UR11, 0x100, URZ ;  /* 0x000001000b227890 */ /* 0x000fe2000fffe03f */
[----:B------:R-:W1:Y:S01]  /*b630*/  SHFL.BFLY PT, R124, R5, 0x2, 0x1f ;  /* 0x0c401f00057c7f89 */ /* 0x000e6200000e0000 */
[----:B------:R-:W-:Y:S01]  /*b640*/  UMOV UR33, 0xc0000010 ;  /* 0xc000001000217882 */ /* 0x000fe20000000000 */
[----:B------:R-:W-:Y:S01]  /*b650*/  UMOV UR35, 0x80000020 ;  /* 0x8000002000237882 */ /* 0x000fe20000000000 */
        /* <DEDUP_REMOVED lines=9> */
[----:B-1----:R-:W-:-:S05]  /*b6f0*/  FMNMX.FTZ R5, R124, R5, !PT ;  /* 0x000000057c057209 */ /* 0x002fca0007810000 */
[C---:B------:R-:W-:Y:S01]  /*b700*/  FADD.FTZ R8, -R5.reuse, R7 ;  /* 0x0000000705087221 */ /* 0x040fe20000010100 */
[----:B------:R-:W-:Y:S01]  /*b710*/  FMUL.FTZ R124, R5, UR4 ;  /* 0x00000004057c7c20 */ /* 0x000fe20008410000 */
[----:B------:R-:W-:Y:S02]  /*b720*/  MUFU.EX2 R7, R128 ;  /* 0x0000008000077308 */ /* 0x000fe40000000800 */
[----:B------:R-:W-:Y:S01]  /*b730*/  FMUL.FTZ R8, R8, UR4 ;  /* 0x0000000408087c20 */ /* 0x000fe20008410000 */
        /* <DEDUP_REMOVED lines=8> */
[----:B------:R-:W-:Y:S01]  /*b7c0*/  FFMA.FTZ R118, R119, UR4, -R124 ;  /* 0x0000000477767c23 */ /* 0x000fe2000801087c */
[----:B------:R-:W-:-:S02]  /*b7d0*/  IMAD.U32 R119, RZ, RZ, UR36 ;  /* 0x00000024ff777e24 */ /* 0x000fc4000f8e00ff */
[--C-:B------:R-:W-:Y:S01]  /*b7e0*/  FFMA.FTZ R132, R139, UR4, -R124.reuse ;  /* 0x000000048b847c23 */ /* 0x100fe2000801087c */
[--C-:B------:R-:W-:Y:S01]  /*b7f0*/  FFMA.FTZ R129, R142, UR4, -R124.reuse ;  /* 0x000000048e817c23 */ /* 0x100fe2000801087c */
[--C-:B------:R-:W-:Y:S01]  /*b800*/  FFMA.FTZ R133, R143, UR4, -R124.reuse ;  /* 0x000000048f857c23 */ /* 0x100fe2000801087c */
[----:B------:R-:W2:Y:S01]  /*b810*/  MUFU.EX2 R125, R125 ;  /* 0x0000007d007d7308 */ /* 0x000ea20000000800 */
[----:B-1----:R-:W-:Y:S01]  /*b820*/  VIADD R8, R137, 0x9 ;  /* 0x0000000989087836 */ /* 0x002fe20000000000 */
[----:B------:R-:W-:Y:S01]  /*b830*/  @!P1 LEA R119, R119, UR37, 0x3 ;  /* 0x0000002577779c11 */ /* 0x000fe2000f8e18ff */
[--C-:B------:R-:W-:Y:S01]  /*b840*/  FFMA.FTZ R128, R130, UR4, -R124.reuse ;  /* 0x0000000482807c23 */ /* 0x100fe2000801087c */
[--C-:B------:R-:W-:Y:S01]  /*b850*/  FFMA.FTZ R130, R134, UR4, -R124.reuse ;  /* 0x0000000486827c23 */ /* 0x100fe2000801087c */
[--C-:B------:R-:W-:Y:S01]  /*b860*/  FFMA.FTZ R134, R135, UR4, -R124.reuse ;  /* 0x0000000487867c23 */ /* 0x100fe2000801087c */
[----:B------:R-:W-:Y:S01]  /*b870*/  SEL R8, R8, 0x9, !P2 ;  /* 0x0000000908087807 */ /* 0x000fe20005000000 */
[----:B------:R-:W-:Y:S01]  /*b880*/  @!P1 VIADD R119, R119, 0x31c40 ;  /* 0x00031c4077779836 */ /* 0x000fe20000000000 */
[----:B------:R-:W1:Y:S01]  /*b890*/  MUFU.EX2 R132, R132 ;  /* 0x0000008400847308 */ /* 0x000e620000000800 */
[--C-:B------:R-:W-:Y:S01]  /*b8a0*/  FFMA.FTZ R122, R122, UR4, -R124.reuse ;  /* 0x000000047a7a7c23 */ /* 0x100fe2000801087c */
[--C-:B------:R-:W-:Y:S01]  /*b8b0*/  FFMA.FTZ R114, R114, UR4, -R124.reuse ;  /* 0x0000000472727c23 */ /* 0x100fe2000801087c */
[--C-:B------:R-:W-:Y:S01]  /*b8c0*/  FFMA.FTZ R106, R106, UR4, -R124.reuse ;  /* 0x000000046a6a7c23 */ /* 0x100fe2000801087c */
[----:B------:R-:W-:Y:S01]  /*b8d0*/  @!P1 PRMT R135, RZ, 0x654, R119 ;  /* 0x00000654ff879816 */ /* 0x000fe20000000077 */
[--C-:B------:R-:W-:Y:S01]  /*b8e0*/  FFMA.FTZ R119, R107, UR4, -R124.reuse ;  /* 0x000000046b777c23 */ /* 0x100fe2000801087c */
[--C-:B------:R-:W-:Y:S01]  /*b8f0*/  FFMA.FTZ R107, R110, UR4, -R124.reuse ;  /* 0x000000046e6b7c23 */ /* 0x100fe2000801087c */
[--C-:B------:R-:W-:Y:S01]  /*b900*/  FFMA.FTZ R110, R111, UR4, -R124.reuse ;  /* 0x000000046f6e7c23 */ /* 0x100fe2000801087c */
[----:B------:R-:W3:Y:S01]  /*b910*/  MUFU.EX2 R129, R129 ;  /* 0x0000008100817308 */ /* 0x000ee20000000800 */
[----:B0-----:R-:W-:Y:S01]  /*b920*/  FFMA.FTZ R111, R6, R4, R9 ;  /* 0x00000004066f7223 */ /* 0x001fe20000010009 */
[----:B--2---:R-:W-:Y:S01]  /*b930*/  FFMA.FTZ R3, R77, R3, R125 ;  /* 0x000000034d037223 */ /* 0x004fe2000001007d */
[--C-:B------:R-:W-:Y:S01]  /*b940*/  FFMA.FTZ R4, R103, UR4, -R124.reuse ;  /* 0x0000000467047c23 */ /* 0x100fe2000801087c */
[----:B------:R-:W-:Y:S01]  /*b950*/  FFMA.FTZ R103, R90, UR4, -R124 ;  /* 0x000000045a677c23 */ /* 0x000fe2000801087c */
[----:B------:R-:W-:Y:S01]  /*b960*/  FADD.FTZ R90, R10, R111 ;  /* 0x0000006f0a5a7221 */ /* 0x000fe20000010000 */
[----:B------:R-:W-:-:S02]  /*b970*/  WARPGROUP.DEPBAR.LE gsb0, 0x0 ;  /* 0x00008000000079c5 */ /* 0x000fc40000010000 */
[----:B------:R-:W-:Y:S01]  /*b980*/  WARPGROUP.ARRIVE ;  /* 0x00000000000079c5 */ /* 0x000fe20000000000 */
[----:B------:R-:W0:Y:S01]  /*b990*/  MUFU.EX2 R133, R133 ;  /* 0x0000008500857308 */ /* 0x000e220000000800 */
[----:B-1----:R-:W-:Y:S01]  /*b9a0*/  FADD.FTZ R138, R132, R3 ;  /* 0x00000003848a7221 */ /* 0x002fe20000010000 */
[--C-:B------:R-:W-:Y:S01]  /*b9b0*/  FFMA.FTZ R98, R98, UR4, -R124.reuse ;  /* 0x0000000462627c23 */ /* 0x100fe2000801087c */
[--C-:B------:R-:W-:Y:S01]  /*b9c0*/  FFMA.FTZ R94, R94, UR4, -R124.reuse ;  /* 0x000000045e5e7c23 */ /* 0x100fe2000801087c */
[--C-:B------:R-:W-:Y:S01]  /*b9d0*/  FFMA.FTZ R95, R95, UR4, -R124.reuse ;  /* 0x000000045f5f7c23 */ /* 0x100fe2000801087c */
[----:B------:R-:W-:Y:S01]  /*b9e0*/  HGMMA.64x96x16.F32.BF16 R24, gdesc[UR32].tnspB, R24, gsb0 ;  /* 0x41600000201879f0 */ /* 0x000fe20008001818 */
[----:B------:R-:W-:Y:S01]  /*b9f0*/  UIADD3 UR32, UR10, 0x780, URZ ;  /* 0x000007800a207890 */ /* 0x000fe2000fffe03f */
[----:B------:R-:W-:Y:S01]  /*ba00*/  FFMA.FTZ R83, R83, UR4, -R124 ;  /* 0x0000000453537c23 */ /* 0x000fe2000801087c */
[----:B------:R-:W-:Y:S01]  /*ba10*/  UIADD3 UR34, UR11, 0x140, URZ ;  /* 0x000001400b227890 */ /* 0x000fe2000fffe03f */
[----:B------:R-:W1:Y:S01]  /*ba20*/  MUFU.EX2 R128, R128 ;  /* 0x0000008000807308 */ /* 0x000e620000000800 */
[----:B------:R-:W-:Y:S01]  /*ba30*/  UMOV UR33, 0xc0000010 ;  /* 0xc000001000217882 */ /* 0x000fe20000000000 */
[----:B------:R-:W-:Y:S01]  /*ba40*/  UMOV UR35, 0x80000020 ;  /* 0x8000002000237882 */ /* 0x000fe20000000000 */
[----:B---3--:R-:W-:Y:S01]  /*ba50*/  FADD.FTZ R138, R129, R138 ;  /* 0x0000008a818a7221 */ /* 0x008fe20000010000 */
[--C-:B------:R-:W-:Y:S01]  /*ba60*/  FFMA.FTZ R86, R86, UR4, -R124.reuse ;  /* 0x0000000456567c23 */ /* 0x100fe2000801087c */
[--C-:B------:R-:W-:Y:S01]  /*ba70*/  FFMA.FTZ R87, R87, UR4, -R124.reuse ;  /* 0x0000000457577c23 */ /* 0x100fe2000801087c */
[--C-:B------:R-:W-:Y:S01]  /*ba80*/  FFMA.FTZ R75, R75, UR4, -R124.reuse ;  /* 0x000000044b4b7c23 */ /* 0x100fe2000801087c */
[--C-:B------:R-:W-:Y:S01]  /*ba90*/  FFMA.FTZ R79, R79, UR4, -R124.reuse ;  /* 0x000000044f4f7c23 */ /* 0x100fe2000801087c */
[----:B------:R-:W2:Y:S01]  /*baa0*/  MUFU.EX2 R136, R136 ;  /* 0x0000008800887308 */ /* 0x000ea20000000800 */
[----:B------:R-:W-:Y:S01]  /*bab0*/  FFMA.FTZ R78, R78, UR4, -R124 ;  /* 0x000000044e4e7c23 */ /* 0x000fe2000801087c */
[----:B------:R-:W-:-:S06]  /*bac0*/  ISETP.LT.AND P2, PT, RZ, UR7, PT ;  /* 0x00000007ff007c0c */ /* 0x000fcc000bf41270 */
        /* <DEDUP_REMOVED lines=21> */
[----:B------:R-:W5:Y:S08]  /*bc20*/  MUFU.EX2 R108, R108 ;  /* 0x0000006c006c7308 */ /* 0x000f700000000800 */
[----:B------:R-:W5:Y:S08]  /*bc30*/  MUFU.EX2 R107, R107 ;  /* 0x0000006b006b7308 */ /* 0x000f700000000800 */
[----:B------:R-:W5:Y:S08]  /*bc40*/  MUFU.EX2 R109, R109 ;  /* 0x0000006d006d7308 */ /* 0x000f700000000800 */
[----:B------:R-:W5:Y:S08]  /*bc50*/  MUFU.EX2 R110, R110 ;  /* 0x0000006e006e7308 */ /* 0x000f700000000800 */
[----:B------:R-:W5:Y:S08]  /*bc60*/  MUFU.EX2 R96, R96 ;  /* 0x0000006000607308 */ /* 0x000f700000000800 */
[----:B------:R-:W-:Y:S08]  /*bc70*/  MUFU.EX2 R98, R98 ;  /* 0x0000006200627308 */ /* 0x000ff00000000800 */
[----:B------:R-:W5:Y:S08]  /*bc80*/  MUFU.EX2 R97, R97 ;  /* 0x0000006100617308 */ /* 0x000f700000000800 */
        /* <DEDUP_REMOVED lines=33> */
[----:B------:R-:W-:Y:S02]  /*bea0*/  WARPGROUP.DEPBAR.LE gsb0, 0x0 ;  /* 0x00008000000079c5 */ /* 0x000fe40000010000 */
[----:B------:R-:W-:-:S06]  /*beb0*/  WARPGROUP.ARRIVE ;  /* 0x00000000000079c5 */ /* 0x000fcc0000000000 */
[----:B------:R-:W-:Y:S03]  /*bec0*/  HGMMA.64x96x16.F32.BF16 R24, gdesc[UR32].tnspB, R24, gsb0 ;  /* 0x41600000201879f0 */ /* 0x000fe60008001818 */
[----:B------:R-:W-:Y:S02]  /*bed0*/  WARPGROUP.DEPBAR.LE gsb0, 0x0 ;  /* 0x00008000000079c5 */ /* 0x000fe40000010000 */
[----:B------:R0:W-:Y:S06]  /*bee0*/  BAR.ARV R8, 0x100 ;  /* 0x000400080000751d */ /* 0x0001ec0000002000 */
[----:B------:R-:W-:Y:S01]  /*bef0*/  @!P1 SYNCS.ARRIVE.TRANS64.RED.A1T0 RZ, [R135+URZ], RZ ;  /* 0x000000ff87ff99a7 */ /* 0x000fe2000810043f */
[-C--:B------:R-:W-:Y:S01]  /*bf00*/  FMUL.FTZ R24, R24, R6.reuse ;  /* 0x0000000618187220 */ /* 0x080fe20000410000 */
[----:B0-----:R-:W-:Y:S01]  /*bf10*/  IMAD.U32 R8, RZ, RZ, UR6 ;  /* 0x00000006ff087e24 */ /* 0x001fe2000f8e00ff */
[----:B------:R-:W-:Y:S01]  /*bf20*/  UIADD3 UR6, UR7, -0x1, URZ ;  /* 0xffffffff07067890 */ /* 0x000fe2000fffe03f */
[-C--:B------:R-:W-:Y:S01]  /*bf30*/  FMUL.FTZ R25, R25, R6.reuse ;  /* 0x0000000619197220 */ /* 0x080fe20000410000 */
[-C--:B------:R-:W-:Y:S01]  /*bf40*/  FMUL.FTZ R28, R28, R6.reuse ;  /* 0x000000061c1c7220 */ /* 0x080fe20000410000 */
[-C--:B------:R-:W-:Y:S01]  /*bf50*/  FMUL.FTZ R29, R29, R6.reuse ;  /* 0x000000061d1d7220 */ /* 0x080fe20000410000 */
[----:B------:R-:W-:Y:S01]  /*bf60*/  @!P1 LEA R8, R8, UR37, 0x3 ;  /* 0x0000002508089c11 */ /* 0x000fe2000f8e18ff */
[-C--:B------:R-:W-:Y:S01]  /*bf70*/  FMUL.FTZ R32, R32, R6.reuse ;  /* 0x0000000620207220 */ /* 0x080fe20000410000 */
[----:B------:R-:W-:Y:S01]  /*bf80*/  FMUL.FTZ R33, R33, R6 ;  /* 0x0000000621217220 */ /* 0x000fe20000410000 */
[----:B------:R-:W-:Y:S01]  /*bf90*/  UMOV UR7, UR6 ;  /* 0x0000000600077c82 */ /* 0x000fe20008000000 */
[----:B------:R-:W-:Y:S01]  /*bfa0*/  UMOV UR6, UR36 ;  /* 0x0000002400067c82 */ /* 0x000fe20008000000 */
        /* <DEDUP_REMOVED lines=17> */
[--C-:B0-----:R-:W-:Y:S01]  /*c0c0*/  FFMA.FTZ R8, R99, UR4, -R124.reuse ;  /* 0x0000000463087c23 */ /* 0x101fe2000801087c */
[--C-:B------:R-:W-:Y:S01]  /*c0d0*/  FFMA.FTZ R99, R102, UR4, -R124.reuse ;  /* 0x0000000466637c23 */ /* 0x100fe2000801087c */
[----:B------:R-:W-:Y:S01]  /*c0e0*/  FFMA.FTZ R102, R91, UR4, -R124 ;  /* 0x000000045b667c23 */ /* 0x000fe2000801087c */
[----:B------:R-:W-:Y:S01]  /*c0f0*/  FADD.FTZ R91, R11, R90 ;  /* 0x0000005a0b5b7221 */ /* 0x000fe20000010000 */
[----:B------:R0:W5:Y:S01]  /*c100*/  MUFU.EX2 R3, R8 ;  /* 0x0000000800037308 */ /* 0x0001620000000800 */
[----:B------:R-:W-:Y:S01]  /*c110*/  FFMA.FTZ R90, R82, UR4, -R124 ;  /* 0x00000004525a7c23 */ /* 0x000fe2000801087c */
[-C--:B------:R-:W-:Y:S01]  /*c120*/  FMUL.FTZ R64, R64, R6.reuse ;  /* 0x0000000640407220 */ /* 0x080fe20000410000 */
[----:B------:R-:W-:Y:S01]  /*c130*/  FADD.FTZ R140, R12, R91 ;  /* 0x0000005b0c8c7221 */ /* 0x000fe20000010000 */
[----:B------:R-:W-:Y:S01]  /*c140*/  FADD.FTZ R91, R133, R138 ;  /* 0x0000008a855b7221 */ /* 0x000fe20000010000 */
[-C--:B------:R-:W-:Y:S01]  /*c150*/  FMUL.FTZ R65, R65, R6.reuse ;  /* 0x0000000641417220 */ /* 0x080fe20000410000 */
[-C--:B------:R-:W-:Y:S01]  /*c160*/  FMUL.FTZ R68, R68, R6.reuse ;  /* 0x0000000644447220 */ /* 0x080fe20000410000 */
[----:B------:R-:W-:Y:S01]  /*c170*/  FADD.FTZ R111, R13, R140 ;  /* 0x0000008c0d6f7221 */ /* 0x000fe20000010000 */
[----:B-1----:R-:W-:Y:S01]  /*c180*/  FADD.FTZ R91, R128, R91 ;  /* 0x0000005b805b7221 */ /* 0x002fe20000010000 */
[----:B------:R-:W1:Y:S01]  /*c190*/  MUFU.EX2 R99, R99 ;  /* 0x0000006300637308 */ /* 0x000e620000000800 */
[----:B------:R-:W-:Y:S01]  /*c1a0*/  FMUL.FTZ R69, R69, R6 ;  /* 0x0000000645457220 */ /* 0x000fe20000410000 */
[----:B0-----:R-:W-:Y:S01]  /*c1b0*/  FADD.FTZ R8, R14, R111 ;  /* 0x0000006f0e087221 */ /* 0x001fe20000010000 */
[----:B--2---:R-:W-:Y:S01]  /*c1c0*/  FADD.FTZ R91, R136, R91 ;  /* 0x0000005b885b7221 */ /* 0x004fe20000010000 */
[-C--:B------:R-:W-:Y:S01]  /*c1d0*/  FMUL.FTZ R26, R26, R77.reuse ;  /* 0x0000004d1a1a7220 */ /* 0x080fe20000410000 */
[----:B------:R-:W-:Y:S01]  /*c1e0*/  FMUL.FTZ R27, R27, R77 ;  /* 0x0000004d1b1b7220 */ /* 0x000fe20000410000 */
[----:B------:R-:W-:Y:S01]  /*c1f0*/  FADD.FTZ R82, R15, R8 ;  /* 0x000000080f527221 */ /* 0x000fe20000010000 */
[----:B---3--:R-:W-:Y:S01]  /*c200*/  FADD.FTZ R91, R130, R91 ;  /* 0x0000005b825b7221 */ /* 0x008fe20000010000 */
[----:B------:R-:W-:Y:S01]  /*c210*/  F2FP.BF16.F32.PACK_AB R8, R10, R9 ;  /* 0x000000090a08723e */ /* 0x000fe200000010ff */
[----:B------:R-:W-:Y:S01]  /*c220*/  FMUL.FTZ R30, R30, R77 ;  /* 0x0000004d1e1e7220 */ /* 0x000fe20000410000 */
[----:B------:R-:W-:Y:S01]  /*c230*/  F2FP.BF16.F32.PACK_AB R10, R12, R11 ;  /* 0x0000000b0c0a723e */ /* 0x000fe200000010ff */
[----:B------:R-:W-:Y:S01]  /*c240*/  FADD.FTZ R11, R17, R82 ;  /* 0x00000052110b7221 */ /* 0x000fe20000010000 */
[----:B----4-:R-:W-:Y:S01]  /*c250*/  FADD.FTZ R91, R134, R91 ;  /* 0x0000005b865b7221 */ /* 0x010fe20000010000 */
[----:B------:R-:W-:Y:S01]  /*c260*/  F2FP.BF16.F32.PACK_AB R9, R132, R125 ;  /* 0x0000007d8409723e */ /* 0x000fe200000010ff */
[----:B------:R0:W2:Y:S01]  /*c270*/  MUFU.EX2 R82, R103 ;  /* 0x0000006700527308 */ /* 0x0000a20000000800 */
[----:B------:R-:W-:Y:S01]  /*c280*/  FADD.FTZ R12, R20, R11 ;  /* 0x0000000b140c7221 */ /* 0x000fe20000010000 */
[----:B-----5:R-:W-:Y:S01]  /*c290*/  FADD.FTZ R132, R122, R91 ;  /* 0x0000005b7a847221 */ /* 0x020fe20000010000 */
[----:B------:R-:W-:Y:S01]  /*c2a0*/  F2FP.BF16.F32.PACK_AB R11, R133, R129 ;  /* 0x00000081850b723e */ /* 0x000fe200000010ff */
[----:B------:R-:W-:Y:S01]  /*c2b0*/  FFMA.FTZ R91, R74, UR4, -R124 ;  /* 0x000000044a5b7c23 */ /* 0x000fe2000801087c */
[----:B------:R-:W-:Y:S01]  /*c2c0*/  FADD.FTZ R111, R21, R12 ;  /* 0x0000000c156f7221 */ /* 0x000fe20000010000 */
[----:B------:R-:W-:Y:S01]  /*c2d0*/  FADD.FTZ R132, R131, R132 ;  /* 0x0000008483847221 */ /* 0x000fe20000010000 */
[-C--:B------:R-:W-:Y:S01]  /*c2e0*/  FMUL.FTZ R31, R31, R77.reuse ;  /* 0x0000004d1f1f7220 */ /* 0x080fe20000410000 */
[----:B------:R3:W-:Y:S01]  /*c2f0*/  STSM.16.M88.4 [R2+0x24300], R8 ;  /* 0x0243000802007844 */ /* 0x0007e20000000200 */
[----:B------:R-:W-:Y:S01]  /*c300*/  FADD.FTZ R12, R120, R111 ;  /* 0x0000006f780c7221 */ /* 0x000fe20000010000 */
[----:B0-----:R-:W-:Y:S01]  /*c310*/  FADD.FTZ R103, R123, R132 ;  /* 0x000000847b677221 */ /* 0x001fe20000010000 */
[----:B------:R0:W4:Y:S01]  /*c320*/  MUFU.EX2 R74, R102 ;  /* 0x00000066004a7308 */ /* 0x0001220000000800 */
[-C--:B------:R-:W-:Y:S01]  /*c330*/  FMUL.FTZ R34, R34, R77.reuse ;  /* 0x0000004d22227220 */ /* 0x080fe20000410000 */
[----:B------:R-:W-:Y:S01]  /*c340*/  FADD.FTZ R111, R121, R12 ;  /* 0x0000000c796f7221 */ /* 0x000fe20000010000 */
[----:B------:R-:W-:Y:S01]  /*c350*/  FADD.FTZ R103, R126, R103 ;  /* 0x000000677e677221 */ /* 0x000fe20000010000 */
[-C--:B------:R-:W-:Y:S01]  /*c360*/  FMUL.FTZ R35, R35, R77.reuse ;  /* 0x0000004d23237220 */ /* 0x080fe20000410000 */
[-C--:B------:R-:W-:Y:S01]  /*c370*/  FMUL.FTZ R38, R38, R77.reuse ;  /* 0x0000004d26267220 */ /* 0x080fe20000410000 */
[----:B------:R-:W-:Y:S01]  /*c380*/  FADD.FTZ R12, R112, R111 ;  /* 0x0000006f700c7221 */ /* 0x000fe20000010000 */
[----:B------:R-:W-:Y:S01]  /*c390*/  F2FP.BF16.F32.PACK_AB R112, R113, R112 ;  /* 0x000000707170723e */ /* 0x000fe200000010ff */
[-C--:B------:R-:W-:Y:S01]  /*c3a0*/  FMUL.FTZ R39, R39, R77.reuse ;  /* 0x0000004d27277220 */ /* 0x080fe20000410000 */
[-C--:B------:R-:W-:Y:S01]  /*c3b0*/  FMUL.FTZ R42, R42, R77.reuse ;  /* 0x0000004d2a2a7220 */ /* 0x080fe20000410000 */
[-C--:B------:R-:W-:Y:S01]  /*c3c0*/  FMUL.FTZ R43, R43, R77.reuse ;  /* 0x0000004d2b2b7220 */ /* 0x080fe20000410000 */
[-C--:B------:R-:W-:Y:S01]  /*c3d0*/  FMUL.FTZ R46, R46, R77.reuse ;  /* 0x0000004d2e2e7220 */ /* 0x080fe20000410000 */
[----:B------:R-:W-:Y:S01]  /*c3e0*/  FMUL.FTZ R47, R47, R77 ;  /* 0x0000004d2f2f7220 */ /* 0x000fe20000410000 */
[----:B---3--:R-:W-:Y:S01]  /*c3f0*/  F2FP.BF16.F32.PACK_AB R8, R14, R13 ;  /* 0x0000000d0e08723e */ /* 0x008fe200000010ff */
[----:B------:R-:W-:Y:S01]  /*c400*/  FADD.FTZ R14, R114, R103 ;  /* 0x00000067720e7221 */ /* 0x000fe20000010000 */
[----:B------:R-:W-:Y:S01]  /*c410*/  FADD.FTZ R13, R113, R12 ;  /* 0x0000000c710d7221 */ /* 0x000fe20000010000 */
[----:B------:R-:W-:Y:S01]  /*c420*/  F2FP.BF16.F32.PACK_AB R10, R17, R15 ;  /* 0x0000000f110a723e */ /* 0x000fe200000010ff */
[-C--:B------:R-:W-:Y:S01]  /*c430*/  FMUL.FTZ R50, R50, R77.reuse ;  /* 0x0000004d32327220 */ /* 0x080fe20000410000 */
[----:B------:R-:W-:Y:S01]  /*c440*/  FADD.FTZ R14, R127, R14 ;  /* 0x0000000e7f0e7221 */ /* 0x000fe20000010000 */
[----:B0-----:R-:W-:Y:S01]  /*c450*/  FADD.FTZ R102, R116, R13 ;  /* 0x0000000d74667221 */ /* 0x001fe20000010000 */
[----:B------:R-:W-:Y:S01]  /*c460*/  F2FP.BF16.F32.PACK_AB R12, R21, R20 ;  /* 0x00000014150c723e */ /* 0x000fe200000010ff */
[----:B------:R0:W3:Y:S01]  /*c470*/  MUFU.EX2 R17, R90 ;  /* 0x0000005a00117308 */ /* 0x0000e20000000800 */
        /* <DEDUP_REMOVED lines=11> */
[----:B------:R-:W5:Y:S01]  /*c530*/  MUFU.EX2 R20, R83 ;  /* 0x0000005300147308 */ /* 0x000f620000000800 */
[----:B------:R-:W-:Y:S01]  /*c540*/  FADD.FTZ R102, R119, R102 ;  /* 0x0000006677667221 */ /* 0x000fe20000010000 */
[----:B------:R-:W-:Y:S01]  /*c550*/  FADD.FTZ R120, R108, R21 ;  /* 0x000000156c787221 */ /* 0x000fe20000010000 */
[----:B------:R-:W-:Y:S01]  /*c560*/  F2FP.BF16.F32.PACK_AB R13, R131, R122 ;  /* 0x0000007a830d723e */ /* 0x000fe200000010ff */
[----:B------:R1:W-:Y:S01]  /*c570*/  STSM.16.M88.4 [R2+0x25b00], R8 ;  /* 0x025b000802007844 */ /* 0x0003e20000000200 */
[----:B------:R-:W-:Y:S01]  /*c580*/  FADD.FTZ R21, R107, R102 ;  /* 0x000000666b157221 */ /* 0x000fe20000010000 */
[----:B------:R-:W-:Y:S01]  /*c590*/  FADD.FTZ R103, R109, R120 ;  /* 0x000000786d677221 */ /* 0x000fe20000010000 */
[----:B------:R-:W-:Y:S01]  /*c5a0*/  F2FP.BF16.F32.PACK_AB R15, R126, R123 ;  /* 0x0000007b7e0f723e */ /* 0x000fe200000010ff */
[----:B------:R-:W5:Y:S01]  /*c5b0*/  MUFU.EX2 R83, R87 ;  /* 0x0000005700537308 */ /* 0x000f620000000800 */
[----:B------:R-:W-:Y:S01]  /*c5c0*/  FADD.FTZ R21, R110, R21 ;  /* 0x000000156e157221 */ /* 0x000fe20000010000 */
[----:B0-----:R-:W-:Y:S01]  /*c5d0*/  FADD.FTZ R90, R96, R103 ;  /* 0x00000067605a7221 */ /* 0x001fe20000010000 */
[C---:B------:R-:W-:Y:S01]  /*c5e0*/  F2FP.BF16.F32.PACK_AB R96, R97.reuse, R96 ;  /* 0x000000606160723e */ /* 0x040fe200000010ff */
        /* <DEDUP_REMOVED lines=8> */
[----:B-1----:R-:W1:Y:S01]  /*c670*/  MUFU.EX2 R11, R91 ;  /* 0x0000005b000b7308 */ /* 0x002e620000000800 */
[----:B------:R-:W-:Y:S01]  /*c680*/  FADD.FTZ R21, R99, R102 ;  /* 0x0000006663157221 */ /* 0x000fe20000010000 */
[----:B------:R-:W-:Y:S01]  /*c690*/  FADD.FTZ R9, R101, R90 ;  /* 0x0000005a65097221 */ /* 0x000fe20000010000 */
[----:B------:R-:W-:Y:S01]  /*c6a0*/  F2FP.BF16.F32.PACK_AB R99, R4, R99 ;  /* 0x000000630463723e */ /* 0x000fe200000010ff */
[-C--:B------:R-:W-:Y:S01]  /*c6b0*/  FMUL.FTZ R58, R58, R77.reuse ;  /* 0x0000004d3a3a7220 */ /* 0x080fe20000410000 */
[----:B------:R-:W-:Y:S01]  /*c6c0*/  FADD.FTZ R21, R4, R21 ;  /* 0x0000001504157221 */ /* 0x000fe20000010000 */
[----:B------:R-:W-:Y:S01]  /*c6d0*/  FADD.FTZ R8, R88, R9 ;  /* 0x0000000958087221 */ /* 0x000fe20000010000 */
[----:B------:R-:W-:Y:S01]  /*c6e0*/  F2FP.BF16.F32.PACK_AB R104, R105, R104 ;  /* 0x000000686968723e */ /* 0x000fe200000010ff */
[----:B0-----:R-:W0:Y:S01]  /*c6f0*/  MUFU.EX2 R13, R78 ;  /* 0x0000004e000d7308 */ /* 0x001e220000000800 */
[----:B--2---:R-:W-:Y:S01]  /*c700*/  FADD.FTZ R21, R82, R21 ;  /* 0x0000001552157221 */ /* 0x004fe20000010000 */
[----:B------:R-:W-:Y:S01]  /*c710*/  FADD.FTZ R9, R89, R8 ;  /* 0x0000000859097221 */ /* 0x000fe20000010000 */
[----:B------:R-:W-:Y:S01]  /*c720*/  F2FP.BF16.F32.PACK_AB R114, R117, R116 ;  /* 0x000000747572723e */ /* 0x000fe200000010ff */
[----:B------:R-:W-:Y:S01]  /*c730*/  FMUL.FTZ R59, R59, R77 ;  /* 0x0000004d3b3b7220 */ /* 0x000fe20000410000 */
[----:B----4-:R-:W-:Y:S01]  /*c740*/  FADD.FTZ R21, R74, R21 ;  /* 0x000000154a157221 */ /* 0x010fe20000010000 */
[----:B------:R-:W-:Y:S01]  /*c750*/  FADD.FTZ R8, R92, R9 ;  /* 0x000000095c087221 */ /* 0x000fe20000010000 */
[----:B------:R-:W-:Y:S01]  /*c760*/  F2FP.BF16.F32.PACK_AB R115, R118, R115 ;  /* 0x000000737673723e */ /* 0x000fe200000010ff */
[-C--:B------:R-:W-:Y:S01]  /*c770*/  FMUL.FTZ R62, R62, R77.reuse ;  /* 0x0000004d3e3e7220 */ /* 0x080fe20000410000 */
[----:B------:R-:W-:Y:S01]  /*c780*/  FADD.FTZ R10, R94, R21 ;  /* 0x000000155e0a7221 */ /* 0x000fe20000010000 */
[----:B------:R-:W-:Y:S01]  /*c790*/  FADD.FTZ R3, R93, R8 ;  /* 0x000000085d037221 */ /* 0x000fe20000010000 */
[----:B------:R-:W-:Y:S01]  /*c7a0*/  F2FP.BF16.F32.PACK_AB R105, R119, R106 ;  /* 0x0000006a7769723e */ /* 0x000fe200000010ff */
[----:B------:R2:W-:Y:S01]  /*c7b0*/  STSM.16.M88.4 [R2+0x28b00], R112 ;  /* 0x028b007002007844 */ /* 0x0005e20000000200 */
[----:B------:R-:W-:Y:S01]  /*c7c0*/  FADD.FTZ R10, R95, R10 ;  /* 0x0000000a5f0a7221 */ /* 0x000fe20000010000 */
[----:B------:R-:W-:Y:S01]  /*c7d0*/  FADD.FTZ R4, R80, R3 ;  /* 0x0000000350047221 */ /* 0x000fe20000010000 */
[----:B------:R-:W-:Y:S01]  /*c7e0*/  F2FP.BF16.F32.PACK_AB R106, R109, R108 ;  /* 0x0000006c6d6a723e */ /* 0x000fe200000010ff */
[----:B------:R-:W-:Y:S01]  /*c7f0*/  FMUL.FTZ R63, R63, R77 ;  /* 0x0000004d3f3f7220 */ /* 0x000fe20000410000 */
[----:B---3--:R-:W-:Y:S01]  /*c800*/  FADD.FTZ R3, R17, R10 ;  /* 0x0000000a11037221 */ /* 0x008fe20000010000 */
[----:B------:R-:W-:Y:S01]  /*c810*/  FADD.FTZ R9, R81, R4 ;  /* 0x0000000451097221 */ /* 0x000fe20000010000 */
[----:B------:R-:W-:Y:S01]  /*c820*/  F2FP.BF16.F32.PACK_AB R107, R110, R107 ;  /* 0x0000006b6e6b723e */ /* 0x000fe200000010ff */
[-C--:B------:R-:W-:Y:S01]  /*c830*/  FMUL.FTZ R66, R66, R77.reuse ;  /* 0x0000004d42427220 */ /* 0x080fe20000410000 */
[----:B-----5:R-:W-:Y:S01]  /*c840*/  FADD.FTZ R3, R20, R3 ;  /* 0x0000000314037221 */ /* 0x020fe20000010000 */
[----:B------:R-:W-:Y:S01]  /*c850*/  FADD.FTZ R4, R84, R9 ;  /* 0x0000000954047221 */ /* 0x000fe20000010000 */
[----:B------:R-:W-:Y:S01]  /*c860*/  F2FP.BF16.F32.PACK_AB R98, R101, R100 ;  /* 0x000000646562723e */ /* 0x000fe200000010ff */
[----:B------:R2:W-:Y:S01]  /*c870*/  STSM.16.M88.4 [R2+0x2a300], R104 ;  /* 0x02a3006802007844 */ /* 0x0005e20000000200 */
        /* <DEDUP_REMOVED lines=8> */
[----:B-1----:R-:W-:Y:S01]  /*c900*/  FADD.FTZ R8, R11, R8 ;  /* 0x000000080b087221 */ /* 0x002fe20000010000 */
[----:B------:R-:W-:Y:S01]  /*c910*/  F2FP.BF16.F32.PACK_AB R90, R93, R92 ;  /* 0x0000005c5d5a723e */ /* 0x000fe200000010ff */
[----:B------:R-:W-:Y:S01]  /*c920*/  FADD.FTZ R3, R73, R4 ;  /* 0x0000000449037221 */ /* 0x000fe20000010000 */
[----:B------:R-:W-:Y:S01]  /*c930*/  F2FP.BF16.F32.PACK_AB R91, R95, R94 ;  /* 0x0000005e5f5b723e */ /* 0x000fe200000010ff */
[----:B------:R-:W-:Y:S01]  /*c940*/  FADD.FTZ R8, R75, R8 ;  /* 0x000000084b087221 */ /* 0x000fe20000010000 */
[----:B------:R-:W-:Y:S01]  /*c950*/  F2FP.BF16.F32.PACK_AB R80, R81, R80 ;  /* 0x000000505150723e */ /* 0x000fe200000010ff */
[----:B------:R-:W-:Y:S01]  /*c960*/  FADD.FTZ R4, R76, R3 ;  /* 0x000000034c047221 */ /* 0x000fe20000010000 */
[----:B------:R-:W-:Y:S01]  /*c970*/  F2FP.BF16.F32.PACK_AB R72, R73, R72 ;  /* 0x000000484948723e */ /* 0x000fe200000010ff */
[----:B------:R2:W-:Y:S01]  /*c980*/  STSM.16.M88.4 [R2+0x2d300], R88 ;  /* 0x02d3005802007844 */ /* 0x0005e20000000200 */
[----:B------:R-:W-:Y:S01]  /*c990*/  F2FP.BF16.F32.PACK_AB R81, R20, R17 ;  /* 0x000000111451723e */ /* 0x000fe200000010ff */
[----:B0-----:R-:W-:Y:S01]  /*c9a0*/  FADD.FTZ R8, R13, R8 ;  /* 0x000000080d087221 */ /* 0x001fe20000010000 */
[----:B------:R-:W-:Y:S01]  /*c9b0*/  F2FP.BF16.F32.PACK_AB R82, R85, R84 ;  /* 0x000000545552723e */ /* 0x000fe200000010ff */
[----:B------:R-:W-:Y:S01]  /*c9c0*/  FADD.FTZ R4, R7, R4 ;  /* 0x0000000407047221 */ /* 0x000fe20000010000 */
[----:B------:R-:W-:Y:S01]  /*c9d0*/  F2FP.BF16.F32.PACK_AB R83, R83, R86 ;  /* 0x000000565353723e */ /* 0x000fe200000010ff */
[----:B------:R-:W-:Y:S01]  /*c9e0*/  FADD.FTZ R3, R79, R8 ;  /* 0x000000084f037221 */ /* 0x000fe20000010000 */
[----:B------:R-:W-:Y:S01]  /*c9f0*/  F2FP.BF16.F32.PACK_AB R73, R75, R11 ;  /* 0x0000000b4b49723e */ /* 0x000fe200000010ff */
[----:B------:R-:W-:Y:S01]  /*ca00*/  FMUL.FTZ R70, R70, R77 ;  /* 0x0000004d46467220 */ /* 0x000fe20000410000 */
[----:B------:R-:W-:Y:S01]  /*ca10*/  F2FP.BF16.F32.PACK_AB R74, R7, R76 ;  /* 0x0000004c074a723e */ /* 0x000fe200000010ff */
[----:B------:R2:W-:Y:S01]  /*ca20*/  STSM.16.M88.4 [R2+0x2eb00], R80 ;  /* 0x02eb005002007844 */ /* 0x0005e20000000200 */
[----:B------:R-:W-:Y:S01]  /*ca30*/  F2FP.BF16.F32.PACK_AB R75, R79, R13 ;  /* 0x0000000d4f4b723e */ /* 0x000fe200000010ff */
[----:B------:R-:W-:Y:S01]  /*ca40*/  FMUL.FTZ R71, R71, R77 ;  /* 0x0000004d47477220 */ /* 0x000fe20000410000 */
[----:B------:R-:W-:-:S02]  /*ca50*/  IMAD.MOV.U32 R7, RZ, RZ, R5 ;  /* 0x000000ffff077224 */ /* 0x000fc400078e0005 */
[----:B------:R-:W-:Y:S01]  /*ca60*/  IMAD.MOV.U32 R9, RZ, RZ, R0 ;  /* 0x000000ffff097224 */ /* 0x000fe200078e0000 */
[----:B------:R2:W-:Y:S01]  /*ca70*/  STSM.16.M88.4 [R2+0x30300], R72 ;  /* 0x0303004802007844 */ /* 0x0005e20000000200 */
        /* <DEDUP_REMOVED lines=8> */
.L_x_11809:
[----:B------:R-:W-:Y:S06]  /*cb00*/  BAR.ARV 0x8, 0x200 ;  /* 0x0208000000007b1d */ /* 0x000fec0000002000 */
[----:B------:R-:W-:Y:S05]  /*cb10*/  @!P0 BRA `(.L_x_11819) ;  /* 0x0000000000048947 */ /* 0x000fea0003800000 */
[----:B------:R-:W-:Y:S01]  /*cb20*/  BPT.TRAP 0x1 ;  /* 0x000000040000795c */ /* 0x000fe20000300000 */
.L_x_11819:
[----:B------:R-:W-:Y:S01]  /*cb30*/  ULEA UR5, UR36, UR37, 0x3 ;  /* 0x0000002524057291 */ /* 0x000fe2000f8e183f */
[----:B------:R-:W-:-:S05]  /*cb40*/  IMAD.U32 R6, RZ, RZ, UR38 ;  /* 0x00000026ff067e24 */ /* 0x000fca000f8e00ff */
[----:B------:R-:W-:-:S04]  /*cb50*/  SHF.L.U32 R6, R6, 0x1f, RZ ;  /* 0x0000001f06067819 */ /* 0x000fc800000006ff */
[----:B------:R0:W1:Y:S01]  /*cb60*/  SYNCS.PHASECHK.TRANS64.TRYWAIT P2, [UR5+0x31c50], R6 ;  /* 0x031c5006ff0075a7 */ /* 0x0000620008040145 */
[----:B------:R-:W-:Y:S05]  /*cb70*/  @!P0 BRA `(.L_x_11820) ;  /* 0x0000000000048947 */ /* 0x000fea0003800000 */
[----:B------:R-:W-:Y:S01]  /*cb80*/  BPT.TRAP 0x1 ;  /* 0x000000040000795c */ /* 0x000fe20000300000 */
.L_x_11820:
[----:B-1----:R-:W-:Y:S05]  /*cb90*/  @P2 BRA `(.L_x_11821) ;  /* 0x0000000000082947 */ /* 0x002fea0003800000 */
[----:B------:R-:W1:Y:S02]  /*cba0*/  SYNCS.PHASECHK.TRANS64.TRYWAIT P0, [UR5+0x31c50], R6 ;  /* 0x031c5006ff0075a7 */ /* 0x000e640008000145 */
[----:B-1----:R-:W-:Y:S05]  /*cbb0*/  @!P0 BRA `(.L_x_11822) ;  /* 0x0000006c00f48947 */ /* 0x002fea0003800000 */
.L_x_11821:
[----:B------:R-:W-:Y:S01]  /*cbc0*/  UIADD3 UR37, UR37, 0x200, URZ ;  /* 0x0000020025257890 */ /* 0x000fe2000fffe03f */
[----:B------:R-:W-:Y:S01]  /*cbd0*/  WARPGROUP.ARRIVE ;  /* 0x00000000000079c5 */ /* 0x000fe20000000000 */
[----:B------:R-:W-:Y:S01]  /*cbe0*/  ULOP3.LUT UR60, UR60, 0x10000, URZ, 0xfc, !UPT ;  /* 0x000100003c3c7892 */ /* 0x000fe2000f8efc3f */
[----:B-1----:R-:W1:Y:S01]  /*cbf0*/  SHFL.BFLY PT, R7, R4, 0x2, 0x1f ;  /* 0x0c401f0004077f89 */ /* 0x002e6200000e0000 */
[----:B------:R-:W-:Y:S01]  /*cc00*/  USHF.R.U32.HI UR37, URZ, 0x4, UR37 ;  /* 0x000000043f257899 */ /* 0x000fe20008011625 */
[----:B------:R-:W-:Y:S01]  /*cc10*/  R2UR UR7, R149 ;  /* 0x00000000950772ca */ /* 0x000fe200000e0000 */
[----:B------:R-:W-:Y:S01]  /*cc20*/  UMOV UR9, 0xc0000010 ;  /* 0xc000001000097882 */ /* 0x000fe20000000000 */
[----:B------:R-:W-:Y:S01]  /*cc30*/  UMOV UR11, 0x80000020 ;  /* 0x80000020000b7882 */ /* 0x000fe20000000000 */
[----:B------:R-:W-:Y:S01]  /*cc40*/  ULOP3.LUT UR37, UR37, 0x3fff, URZ, 0xc0, !UPT ;  /* 0x00003fff25257892 */ /* 0x000fe2000f8ec03f */
[----:B0-----:R-:W0:Y:S01]  /*cc50*/  SHFL.BFLY PT, R6, R3, 0x2, 0x1f ;  /* 0x0c401f0003067f89 */ /* 0x001e2200000e0000 */
[----:B------:R-:W-:Y:S01]  /*cc60*/  UMOV UR8, UR60 ;  /* 0x0000003c00087c82 */ /* 0x000fe20008000000 */
[----:B------:R-:W-:Y:S01]  /*cc70*/  IMAD.U32 R13, RZ, RZ, UR4 ;  /* 0x00000004ff0d7e24 */ /* 0x000fe2000f8e00ff */
[----:B------:R-:W-:Y:S01]  /*cc80*/  ULOP3.LUT UR6, UR37, 0x2400000, URZ, 0xfc, !UPT ;  /* 0x0240000025067892 */ /* 0x000fe2000f8efc3f */
[----:B--2---:R-:W-:-:S03]  /*cc90*/  IMAD.MOV.U32 R72, RZ, RZ, -0x800000 ;  /* 0xff800000ff487424 */ /* 0x004fc600078e00ff */
[----:B------:R-:W-:Y:S02]  /*cca0*/  UIMAD UR6, UR36, 0x6c0, UR6 ;  /* 0x000006c0240678a4 */ /* 0x000fe4000f8e0206 */
[----:B------:R-:W-:Y:S02]  /*ccb0*/  UIADD3 UR36, UR36, 0x1, URZ ;  /* 0x0000000124247890 */ /* 0x000fe4000fffe03f */
[----:B------:R-:W-:Y:S02]  /*ccc0*/  UIADD3 UR7, UR7, 0x1, URZ ;  /* 0x0000000107077890 */ /* 0x000fe4000fffe03f */
        /* <DEDUP_REMOVED lines=12> */
[----:B------:R-:W-:Y:S01]  /*cd90*/  IMAD.U32 R149, RZ, RZ, UR7 ;  /* 0x00000007ff957e24 */ /* 0x000fe2000f8e00ff */
[----:B------:R-:W-:-:S02]  /*cda0*/  USEL UR36, UR36, URZ, UP0 ;  /* 0x0000003f24247287 */ /* 0x000fc40008000000 */
[----:B------:R-:W1:Y:S01]  /*cdb0*/  SHFL.BFLY PT, R9, R8, 0x1, 0x1f ;  /* 0x0c201f0008097f89 */ /* 0x000e6200000e0000 */
[----:B0-----:R-:W-:Y:S01]  /*cdc0*/  FADD.FTZ R11, R7, R6 ;  /* 0x00000006070b7221 */ /* 0x001fe20000010000 */
[----:B------:R-:W-:Y:S01]  /*cdd0*/  IMAD.U32 R7, RZ, RZ, UR4 ;  /* 0x00000004ff077e24 */ /* 0x000fe2000f8e00ff */
[----:B------:R-:W-:Y:S01]  /*cde0*/  USEL UR4, URZ, 0x1, UP0 ;  /* 0x000000013f047887 */ /* 0x000fe20008000000 */
[----:B-1----:R-:W-:Y:S02]  /*cdf0*/  FADD.FTZ R12, R8, R9 ;  /* 0x00000009080c7221 */ /* 0x002fe40000010000 */
[----:B------:R-:W-:Y:S01]  /*ce00*/  FSETP.NE.FTZ.AND P0, PT, R11, RZ, PT ;  /* 0x000000ff0b00720b */ /* 0x000fe20003f15000 */
[----:B------:R-:W-:Y:S01]  /*ce10*/  IMAD.U32 R8, RZ, RZ, UR5 ;  /* 0x00000005ff087e24 */ /* 0x000fe2000f8e00ff */
[----:B------:R-:W-:Y:S01]  /*ce20*/  ULOP3.LUT UR38, UR38, UR4, URZ, 0x3c, !UPT ;  /* 0x0000000426267292 */ /* 0x000fe2000f8e3c3f */
        /* <DEDUP_REMOVED lines=68> */
[----:B------:R1:W-:Y:S01]  /*d270*/  @!P1 SYNCS.ARRIVE.TRANS64.RED.A1T0 RZ, [R8+URZ], RZ ;  /* 0x000000ff08ff99a7 */ /* 0x0003e2000810043f */
[-C--:B---3--:R-:W-:Y:S01]  /*d280*/  FMUL.FTZ R73, R36, R4.reuse ;  /* 0x0000000424497220 */ /* 0x088fe20000410000 */
        /* <DEDUP_REMOVED lines=47> */
.L_x_11792:
        /* <DEDUP_REMOVED lines=10> */
[----:B------:R-:W-:Y:S01]  /*d620*/  R2UR UR11, R144 ;  /* 0x00000000900b72ca */ /* 0x000fe200000e0000 */
[----:B------:R-:W-:Y:S01]  /*d630*/  IMAD R9, R148, 0x20, R22 ;  /* 0x0000002094097824 */ /* 0x000fe200078e0216 */
[----:B------:R-:W-:-:S05]  /*d640*/  R2UR UR13, R145 ;  /* 0x00000000910d72ca */ /* 0x000fca00000e0000 */
[----:B------:R-:W-:Y:S01]  /*d650*/  BAR.SYNC.DEFER_BLOCKING 0x1, 0x180 ;  /* 0x0046000000007b1d */ /* 0x000fe20000010000 */
[----:B------:R-:W-:Y:S01]  /*d660*/  VIADD R87, R19, UR61 ;  /* 0x0000003d13577c36 */ /* 0x000fe20008000000 */
[----:B------:R-:W-:Y:S02]  /*d670*/  F2FP.BF16.F32.PACK_AB R6, R77, R6 ;  /* 0x000000064d06723e */ /* 0x000fe400000010ff */
[----:B------:R-:W-:Y:S01]  /*d680*/  F2FP.BF16.F32.PACK_AB R27, R64, R27 ;  /* 0x0000001b401b723e */ /* 0x000fe200000010ff */
[----:B------:R-:W-:-:S03]  /*d690*/  IMAD.MOV.U32 R58, RZ, RZ, R87 ;  /* 0x000000ffff3a7224 */ /* 0x000fc600078e0057 */
[----:B------:R-:W1:Y:S01]  /*d6a0*/  LDC R0, c[0x0][0xbe8] ;  /* 0x0002fa00ff007b82 */ /* 0x000e620000000800 */
[----:B------:R-:W-:Y:S01]  /*d6b0*/  ULDC.64 UR8, c[0x0][0xb90] ;  /* 0x0002e40000087ab9 */ /* 0x000fe20000000a00 */
[----:B------:R-:W-:Y:S01]  /*d6c0*/  F2FP.BF16.F32.PACK_AB R37, R38, R37 ;  /* 0x000000252625723e */ /* 0x000fe200000010ff */
[----:B------:R-:W-:Y:S01]  /*d6d0*/  ULDC.64 UR14, c[0x0][0x208] ;  /* 0x00008200000e7ab9 */ /* 0x000fe20000000a00 */
[----:B------:R-:W-:Y:S01]  /*d6e0*/  USHF.R.S32.HI UR10, URZ, 0x1f, UR11 ;  /* 0x0000001f3f0a7899 */ /* 0x000fe2000801140b */
[----:B------:R-:W-:Y:S01]  /*d6f0*/  F2FP.BF16.F32.PACK_AB R36, R65, R36 ;  /* 0x000000244124723e */ /* 0x000fe200000010ff */
[----:B------:R-:W-:Y:S01]  /*d700*/  USHF.R.S32.HI UR12, URZ, 0x1f, UR13 ;  /* 0x0000001f3f0c7899 */ /* 0x000fe2000801140d */
[----:B------:R-:W-:Y:S02]  /*d710*/  F2FP.BF16.F32.PACK_AB R38, R69, R68 ;  /* 0x000000444526723e */ /* 0x000fe400000010ff */
[----:B------:R-:W-:Y:S01]  /*d720*/  F2FP.BF16.F32.PACK_AB R39, R66, R39 ;  /* 0x000000274227723e */ /* 0x000fe200000010ff */
[----:B------:R-:W-:Y:S01]  /*d730*/  UMOV UR6, UR37 ;  /* 0x0000002500067c82 */ /* 0x000fe20008000000 */
[----:B0-----:R-:W-:Y:S01]  /*d740*/  UMOV UR7, UR5 ;  /* 0x0000000500077c82 */ /* 0x001fe20008000000 */
[----:B------:R-:W-:Y:S01]  /*d750*/  UIMAD UR5, UR10, UR8, URZ ;  /* 0x000000080a0572a4 */ /* 0x000fe2000f8e023f */
[----:B------:R-:W-:-:S02]  /*d760*/  IMAD.U32 R34, RZ, RZ, UR6 ;  /* 0x00000006ff227e24 */ /* 0x000fc4000f8e00ff */
[----:B------:R-:W-:Y:S01]  /*d770*/  IMAD.U32 R35, RZ, RZ, UR7 ;  /* 0x00000007ff237e24 */ /* 0x000fe2000f8e00ff */
[----:B------:R-:W-:Y:S02]  /*d780*/  UIMAD.WIDE.U32 UR6, UR11, UR8, URZ ;  /* 0x000000080b0672a5 */ /* 0x000fe4000f8e003f */
[----:B------:R-:W-:Y:S01]  /*d790*/  UIMAD UR5, UR11, UR9, UR5 ;  /* 0x000000090b0572a4 */ /* 0x000fe2000f8e0205 */
[--C-:B------:R-:W-:Y:S02]  /*d7a0*/  IMAD.WIDE R4, R153, 0x2, R34.reuse ;  /* 0x0000000299047825 */ /* 0x100fe400078e0222 */
[----:B------:R-:W-:Y:S01]  /*d7b0*/  ULDC.64 UR8, c[0x0][0xb98] ;  /* 0x0002e60000087ab9 */ /* 0x000fe20000000a00 */
[----:B------:R-:W-:Y:S01]  /*d7c0*/  UIADD3 UR7, UR7, UR5, URZ ;  /* 0x0000000507077290 */ /* 0x000fe2000fffe03f */
[----:B------:R-:W-:Y:S01]  /*d7d0*/  IMAD.WIDE R34, R9, 0x2, R34 ;  /* 0x0000000209227825 */ /* 0x000fe200078e0222 */
[C---:B------:R-:W-:Y:S01]  /*d7e0*/  IADD3 R31, P1, R4.reuse, 0x6000, RZ ;  /* 0x00006000041f7810 */ /* 0x040fe20007f3e0ff */
[----:B------:R-:W-:Y:S01]  /*d7f0*/  UIMAD UR5, UR12, UR8, URZ ;  /* 0x000000080c0572a4 */ /* 0x000fe2000f8e023f */
[----:B------:R-:W-:Y:S01]  /*d800*/  IADD3 R15, P0, R4, 0x6020, RZ ;  /* 0x00006020040f7810 */ /* 0x000fe20007f1e0ff */
[----:B------:R-:W-:Y:S01]  /*d810*/  UIMAD.WIDE.U32 UR6, UR13, UR8, UR6 ;  /* 0x000000080d0672a5 */ /* 0x000fe2000f8e0006 */
[----:B------:R-:W-:Y:S01]  /*d820*/  LOP3.LUT R16, R31, 0x180, RZ, 0xc0, !PT ;  /* 0x000001801f107812 */ /* 0x000fe200078ec0ff */
[----:B------:R-:W-:Y:S01]  /*d830*/  IMAD.X R25, RZ, RZ, R5, P1 ;  /* 0x000000ffff197224 */ /* 0x000fe200008e0605 */
[----:B-1----:R-:W-:Y:S01]  /*d840*/  ISETP.NE.AND P1, PT, R0, 0x1, PT ;  /* 0x000000010000780c */ /* 0x002fe20003f25270 */
[----:B------:R-:W-:Y:S01]  /*d850*/  UIMAD UR5, UR13, UR9, UR5 ;  /* 0x000000090d0572a4 */ /* 0x000fe2000f8e0205 */
[----:B------:R-:W-:-:S02]  /*d860*/  LOP3.LUT R14, R15, 0x180, RZ, 0xc0, !PT ;  /* 0x000001800f0e7812 */ /* 0x000fc400078ec0ff */
[----:B------:R-:W-:Y:S01]  /*d870*/  SHF.R.U64 R16, R16, 0x3, RZ ;  /* 0x0000000310107819 */ /* 0x000fe200000012ff */
[----:B------:R-:W-:Y:S01]  /*d880*/  ULDC.64 UR8, c[0x0][0xae8] ;  /* 0x0002ba0000087ab9 */ /* 0x000fe20000000a00 */
[----:B------:R-:W-:Y:S02]  /*d890*/  IADD3 R63, P5, R34, 0x7800, RZ ;  /* 0x00007800223f7810 */ /* 0x000fe40007fbe0ff */
[----:B------:R-:W-:Y:S02]  /*d8a0*/  SHF.R.U64 R14, R14, 0x3, RZ ;  /* 0x000000030e0e7819 */ /* 0x000fe400000012ff */
[----:B------:R-:W-:Y:S02]  /*d8b0*/  LOP3.LUT R9, R4, 0x180, RZ, 0xc0, !PT ;  /* 0x0000018004097812 */ /* 0x000fe400078ec0ff */
[----:B------:R-:W-:Y:S01]  /*d8c0*/  LOP3.LUT R24, R16, R31, RZ, 0x3c, !PT ;  /* 0x0000001f10187212 */ /* 0x000fe200078e3cff */
[----:B------:R-:W0:Y:S01]  /*d8d0*/  @P1 LDC R62, c[0x0][0xbec] ;  /* 0x0002fb00ff3e1b82 */ /* 0x000e220000000800 */
[----:B------:R-:W-:-:S02]  /*d8e0*/  LOP3.LUT R16, R63, 0x180, RZ, 0xc0, !PT ;  /* 0x000001803f107812 */ /* 0x000fc400078ec0ff */
[----:B------:R-:W-:Y:S01]  /*d8f0*/  LOP3.LUT R14, R14, R15, RZ, 0x3c, !PT ;  /* 0x0000000f0e0e7212 */ /* 0x000fe200078e3cff */
[--C-:B------:R-:W-:Y:S01]  /*d900*/  IMAD.X R15, RZ, RZ, R5.reuse, P0 ;  /* 0x000000ffff0f7224 */ /* 0x100fe200000e0605 */
[----:B------:R-:W-:Y:S02]  /*d910*/  SHF.R.U64 R9, R9, 0x3, RZ ;  /* 0x0000000309097819 */ /* 0x000fe400000012ff */
[----:B------:R-:W-:Y:S01]  /*d920*/  IADD3 R33, P0, R34, 0x1800, RZ ;  /* 0x0000180022217810 */ /* 0x000fe20007f1e0ff */
[----:B------:R-:W1:Y:S01]  /*d930*/  @P1 LDC R67, c[0x0][0xbf0] ;  /* 0x0002fc00ff431b82 */ /* 0x000e620000000800 */
        /* <DEDUP_REMOVED lines=8> */
[----:B------:R-:W-:-:S02]  /*d9c0*/  LOP3.LUT R32, R33, 0x180, RZ, 0xc0, !PT ;  /* 0x0000018021207812 */ /* 0x000fc400078ec0ff */
[----:B------:R-:W-:Y:S02]  /*d9d0*/  LOP3.LUT R16, R16, R63, RZ, 0x3c, !PT ;  /* 0x0000003f10107212 */ /* 0x000fe400078e3cff */
[----:B------:R-:W-:Y:S01]  /*d9e0*/  MOV R63, R4 ;  /* 0x00000004003f7202 */ /* 0x000fe20000000f00 */
[----:B0-----:R-:W-:Y:S01]  /*d9f0*/  @P1 IMAD.HI.U32 R62, R87, R62, RZ ;  /* 0x0000003e573e1227 */ /* 0x001fe200078e00ff */
[----:B------:R-:W-:Y:S02]  /*da00*/  LOP3.LUT R10, R29, 0x180, RZ, 0xc0, !PT ;  /* 0x000001801d0a7812 */ /* 0x000fe400078ec0ff */
[----:B------:R-:W-:Y:S02]  /*da10*/  F2FP.BF16.F32.PACK_AB R4, R78, R7 ;  /* 0x000000074e04723e */ /* 0x000fe400000010ff */
[----:B------:R-:W-:Y:S02]  /*da20*/  SHF.R.U64 R32, R32, 0x3, RZ ;  /* 0x0000000320207819 */ /* 0x000fe400000012ff */
[----:B------:R-:W-:-:S02]  /*da30*/  F2FP.BF16.F32.PACK_AB R5, R86, R83 ;  /* 0x000000535605723e */ /* 0x000fc400000010ff */
[----:B-1----:R-:W-:Y:S02]  /*da40*/  @P1 SHF.R.U32.HI R58, RZ, R67, R62 ;  /* 0x00000043ff3a1219 */ /* 0x002fe4000001163e */
[----:B------:R-:W-:Y:S02]  /*da50*/  F2FP.BF16.F32.PACK_AB R7, R85, R84 ;  /* 0x000000545507723e */ /* 0x000fe400000010ff */
[----:B------:R-:W-:Y:S01]  /*da60*/  MOV R67, R14 ;  /* 0x0000000e00437202 */ /* 0x000fe20000000f00 */
[--C-:B------:R-:W-:Y:S01]  /*da70*/  IMAD.MOV R71, RZ, RZ, -R58.reuse ;  /* 0x000000ffff477224 */ /* 0x100fe200078e0a3a */
[----:B------:R-:W-:Y:S01]  /*da80*/  SHF.R.U64 R10, R10, 0x3, RZ ;  /* 0x000000030a0a7819 */ /* 0x000fe200000012ff */
[----:B------:R0:W-:Y:S01]  /*da90*/  STSM.16.M88.4 [R63], R4 ;  /* 0x000000043f007844 */ /* 0x0001e20000000200 */
[----:B------:R-:W-:Y:S01]  /*daa0*/  LOP3.LUT R32, R32, R33, RZ, 0x3c, !PT ;  /* 0x0000002120207212 */ /* 0x000fe200078e3cff */
[----:B------:R-:W-:Y:S01]  /*dab0*/  IMAD R15, R0, R71, R87 ;  /* 0x00000047000f7224 */ /* 0x000fe200078e0257 */
[----:B------:R-:W-:Y:S01]  /*dac0*/  MOV R77, R24 ;  /* 0x00000018004d7202 */ /* 0x000fe20000000f00 */
[----:B------:R-:W-:Y:S01]  /*dad0*/  IMAD.X R33, RZ, RZ, R35, P0 ;  /* 0x000000ffff217224 */ /* 0x000fe200000e0623 */
[----:B------:R-:W-:Y:S01]  /*dae0*/  SHF.R.S32.HI R14, RZ, 0x1f, R58 ;  /* 0x0000001fff0e7819 */ /* 0x000fe2000001143a */
[----:B------:R-:W-:Y:S01]  /*daf0*/  IMAD.U32 R25, RZ, RZ, UR5 ;  /* 0x00000005ff197e24 */ /* 0x000fe2000f8e00ff */
[----:B------:R-:W-:Y:S01]  /*db00*/  LOP3.LUT R10, R10, R29, RZ, 0x3c, !PT ;  /* 0x0000001d0a0a7212 */ /* 0x000fe200078e3cff */
[----:B------:R-:W-:Y:S01]  /*db10*/  ULDC UR5, c[0x0][0xa88] ;  /* 0x0002a20000057ab9 */ /* 0x000fe20000000800 */
[----:B------:R-:W-:-:S02]  /*db20*/  IADD3 R29, P3, R34, 0x4800, RZ ;  /* 0x00004800221d7810 */ /* 0x000fc40007f7e0ff */
[----:B------:R-:W-:Y:S02]  /*db30*/  IADD3 R31, P2, R34, 0x3000, RZ ;  /* 0x00003000221f7810 */ /* 0x000fe40007f5e0ff */
[----:B------:R-:W-:Y:S02]  /*db40*/  LOP3.LUT R28, R29, 0x180, RZ, 0xc0, !PT ;  /* 0x000001801d1c7812 */ /* 0x000fe400078ec0ff */
[----:B------:R-:W-:Y:S02]  /*db50*/  LOP3.LUT R8, R17, 0x180, RZ, 0xc0, !PT ;  /* 0x0000018011087812 */ /* 0x000fe400078ec0ff */
[----:B0-----:R-:W-:Y:S01]  /*db60*/  IADD3 R4, P0, R58, UR6, RZ ;  /* 0x000000063a047c10 */ /* 0x001fe2000ff1e0ff */
[----:B------:R-:W-:Y:S01]  /*db70*/  IMAD R58, R0, UR5, RZ ;  /* 0x00000005003a7c24 */ /* 0x000fe2000f8e02ff */
[----:B------:R-:W-:Y:S02]  /*db80*/  SHF.R.S32.HI R6, RZ, 0x1f, R15 ;  /* 0x0000001fff067819 */ /* 0x000fe4000001140f */
[----:B------:R-:W-:Y:S01]  /*db90*/  IADD3.X R5, R14, UR7, R25, P0, !PT ;  /* 0x000000070e057c10 */ /* 0x000fe200087fe419 */
[----:B------:R-:W-:Y:S01]  /*dba0*/  ULDC.64 UR6, c[0x0][0xb88] ;  /* 0x0002e20000067ab9 */ /* 0x000fe20000000a00 */
[----:B------:R-:W-:Y:S01]  /*dbb0*/  LOP3.LUT R30, R31, 0x180, RZ, 0xc0, !PT ;  /* 0x000001801f1e7812 */ /* 0x000fe200078ec0ff */
[----:B------:R-:W-:Y:S01]  /*dbc0*/  IMAD R6, R6, UR6, RZ ;  /* 0x0000000606067c24 */ /* 0x000fe2000f8e02ff */
[----:B------:R-:W-:Y:S01]  /*dbd0*/  LOP3.LUT R12, R21, 0x180, RZ, 0xc0, !PT ;  /* 0x00000180150c7812 */ /* 0x000fe200078ec0ff */
[----:B------:R-:W-:Y:S01]  /*dbe0*/  IMAD.WIDE.U32 R4, R15, UR6, R4 ;  /* 0x000000060f047c25 */ /* 0x000fe2000f8e0004 */
[----:B------:R-:W-:-:S02]  /*dbf0*/  SHF.R.U64 R28, R28, 0x3, RZ ;  /* 0x000000031c1c7819 */ /* 0x000fc400000012ff */
[----:B------:R-:W-:Y:S01]  /*dc00*/  MOV R78, R10 ;  /* 0x0000000a004e7202 */ /* 0x000fe20000000f00 */
[----:B------:R-:W-:Y:S01]  /*dc10*/  IMAD R15, R15, UR7, R6 ;  /* 0x000000070f0f7c24 */ /* 0x000fe2000f8e0206 */
[----:B------:R-:W-:Y:S01]  /*dc20*/  SHF.R.U64 R8, R8, 0x3, RZ ;  /* 0x0000000308087819 */ /* 0x000fe200000012ff */
[----:B------:R-:W-:Y:S01]  /*dc30*/  VIADD R11, R152, UR61 ;  /* 0x0000003d980b7c36 */ /* 0x000fe20008000000 */
[----:B------:R-:W-:Y:S01]  /*dc40*/  SHF.R.U64 R30, R30, 0x3, RZ ;  /* 0x000000031e1e7819 */ /* 0x000fe200000012ff */
[----:B------:R-:W-:Y:S01]  /*dc50*/  ULDC.64 UR6, c[0x0][0xb50] ;  /* 0x0002d40000067ab9 */ /* 0x000fe20000000a00 */
[----:B------:R-:W-:Y:S01]  /*dc60*/  SHF.R.U64 R12, R12, 0x3, RZ ;  /* 0x000000030c0c7819 */ /* 0x000fe200000012ff */
[----:B------:R-:W-:Y:S01]  /*dc70*/  VIADD R7, R11, 0x8 ;  /* 0x000000080b077836 */ /* 0x000fe20000000000 */
[----:B------:R-:W-:Y:S01]  /*dc80*/  LOP3.LUT R28, R28, R29, RZ, 0x3c, !PT ;  /* 0x0000001d1c1c7212 */ /* 0x000fe200078e3cff */
[----:B------:R-:W-:Y:S01]  /*dc90*/  IMAD.X R29, RZ, RZ, R35, P3 ;  /* 0x000000ffff1d7224 */ /* 0x000fe200018e0623 */
[----:B------:R-:W-:Y:S01]  /*dca0*/  LOP3.LUT P0, RZ, R150, 0x3, RZ, 0xc0, !PT ;  /* 0x0000000396ff7812 */ /* 0x000fe2000780c0ff */
[----:B------:R-:W-:Y:S01]  /*dcb0*/  IMAD.IADD R5, R5, 0x1, R15 ;  /* 0x0000000105057824 */ /* 0x000fe200078e020f */
[----:B------:R-:W-:-:S02]  /*dcc0*/  LEA R85, P3, R4, UR6, 0x2 ;  /* 0x0000000604557c11 */ /* 0x000fc4000f8610ff */
[----:B------:R-:W-:Y:S02]  /*dcd0*/  LOP3.LUT R8, R8, R17, RZ, 0x3c, !PT ;  /* 0x0000001108087212 */ /* 0x000fe400078e3cff */
[----:B------:R-:W-:Y:S01]  /*dce0*/  LOP3.LUT R30, R30, R31, RZ, 0x3c, !PT ;  /* 0x0000001f1e1e7212 */ /* 0x000fe200078e3cff */
[----:B------:R-:W-:Y:S01]  /*dcf0*/  IMAD.X R31, RZ, RZ, R35, P2 ;  /* 0x000000ffff1f7224 */ /* 0x000fe200010e0623 */
[----:B------:R-:W-:Y:S01]  /*dd00*/  LOP3.LUT R12, R12, R21, RZ, 0x3c, !PT ;  /* 0x000000150c0c7212 */ /* 0x000fe200078e3cff */
[----:B------:R-:W-:Y:S01]  /*dd10*/  SHFL.IDX PT, R62, R85, RZ, 0x1c1f ;  /* 0x001c1fff553e7589 */ /* 0x000fe200000e0000 */
[-C--:B------:R-:W-:Y:S02]  /*dd20*/  ISETP.GE.OR P2, PT, R11, R58.reuse, P0 ;  /* 0x0000003a0b00720c */ /* 0x080fe40000746670 */
[----:B------:R-:W-:Y:S01]  /*dd30*/  ISETP.GE.OR P0, PT, R7, R58, P0 ;  /* 0x0000003a0700720c */ /* 0x000fe20000706670 */
[----:B------:R-:W-:Y:S01]  /*dd40*/  SHFL.IDX PT, R70, R85, 0x1, 0x1c1f ;  /* 0x003c1f0055467f89 */ /* 0x000fe200000e0000 */
[----:B------:R-:W-:-:S02]  /*dd50*/  LEA.HI.X R86, R4, UR7, R5, 0x2, P3 ;  /* 0x0000000704567c11 */ /* 0x000fc400098f1405 */
[----:B------:R-:W-:Y:S02]  /*dd60*/  MOV R84, R8 ;  /* 0x0000000800547202 */ /* 0x000fe40000000f00 */
[----:B------:R-:W-:Y:S01]  /*dd70*/  F2FP.BF16.F32.PACK_AB R4, R75, R74 ;  /* 0x0000004a4b04723e */ /* 0x000fe200000010ff */
[----:B------:R-:W0:Y:S01]  /*dd80*/  SHFL.IDX PT, R63, R86, RZ, 0x1c1f ;  /* 0x001c1fff563f7589 */ /* 0x000e2200000e0000 */
[----:B------:R-:W-:Y:S02]  /*dd90*/  F2FP.BF16.F32.PACK_AB R5, R81, R80 ;  /* 0x000000505105723e */ /* 0x000fe400000010ff */
[----:B------:R-:W-:Y:S01]  /*dda0*/  F2FP.BF16.F32.PACK_AB R6, R76, R73 ;  /* 0x000000494c06723e */ /* 0x000fe200000010ff */
[----:B------:R-:W1:Y:S01]  /*ddb0*/  SHFL.IDX PT, R71, R86, 0x1, 0x1c1f ;  /* 0x003c1f0056477f89 */ /* 0x000e6200000e0000 */
        /* <DEDUP_REMOVED lines=15> */
[----:B------:R-:W-:Y:S02]  /*deb0*/  F2FP.BF16.F32.PACK_AB R26, R61, R60 ;  /* 0x0000003c3d1a723e */ /* 0x000fe400000010ff */
[C---:B------:R-:W-:Y:S01]  /*dec0*/  IADD3 R21, P4, R34.reuse, 0x6000, RZ ;  /* 0x0000600022157810 */ /* 0x040fe20007f9e0ff */
[----:B------:R-:W-:Y:S01]  /*ded0*/  UIMAD UR5, UR10, UR8, URZ ;  /* 0x000000080a0572a4 */ /* 0x000fe2000f8e023f */
[----:B------:R-:W-:Y:S01]  /*dee0*/  LOP3.LUT R17, R34, 0x180, RZ, 0xc0, !PT ;  /* 0x0000018022117812 */ /* 0x000fe200078ec0ff */
[----:B------:R-:W-:Y:S01]  /*def0*/  STSM.16.M88.4 [R77], R24 ;  /* 0x000000184d007844 */ /* 0x000fe20000000200 */
[----:B------:R-:W-:Y:S01]  /*df00*/  LOP3.LUT R20, R21, 0x180, RZ, 0xc0, !PT ;  /* 0x0000018015147812 */ /* 0x000fe200078ec0ff */
[----:B--2---:R-:W2:Y:S02]  /*df10*/  @P1 LDC R13, c[0x0][0xbec] ;  /* 0x0002fb00ff0d1b82 */ /* 0x004ea40000000800 */
[----:B------:R-:W-:Y:S01]  /*df20*/  STSM.16.M88.4 [R67], R36 ;  /* 0x0000002443007844 */ /* 0x000fe20000000200 */
[----:B------:R-:W-:-:S05]  /*df30*/  SHF.R.U64 R20, R20, 0x3, RZ ;  /* 0x0000000314147819 */ /* 0x000fca00000012ff */
[----:B------:R-:W3:Y:S08]  /*df40*/  @P1 LDC R15, c[0x0][0xbf0] ;  /* 0x0002fc00ff0f1b82 */ /* 0x000ef00000000800 */
[----:B------:R-:W-:Y:S01]  /*df50*/  BAR.SYNC.DEFER_BLOCKING 0x1, 0x180 ;  /* 0x0046000000007b1d */ /* 0x000fe20000010000 */
[----:B------:R-:W-:Y:S01]  /*df60*/  LOP3.LUT R20, R20, R21, RZ, 0x3c, !PT ;  /* 0x0000001514147212 */ /* 0x000fe200078e3cff */
[----:B------:R-:W-:Y:S01]  /*df70*/  IMAD.X R21, RZ, RZ, R35, P4 ;  /* 0x000000ffff157224 */ /* 0x000fe200020e0623 */
[----:B------:R-:W-:Y:S01]  /*df80*/  UIMAD.WIDE.U32 UR6, UR11, UR8, URZ ;  /* 0x000000080b0672a5 */ /* 0x000fe2000f8e003f */
[----:B------:R-:W-:Y:S01]  /*df90*/  SHF.R.U64 R17, R17, 0x3, RZ ;  /* 0x0000000311117819 */ /* 0x000fe200000012ff */
[----:B------:R-:W-:-:S03]  /*dfa0*/  UIMAD UR5, UR11, UR9, UR5 ;  /* 0x000000090b0572a4 */ /* 0x000fc6000f8e0205 */
[----:B------:R-:W-:Y:S01]  /*dfb0*/  ULDC.64 UR10, c[0x0][0xaf0] ;  /* 0x0002bc00000a7ab9 */ /* 0x000fe20000000a00 */
[----:B------:R-:W-:Y:S01]  /*dfc0*/  UIADD3 UR7, UR7, UR5, URZ ;  /* 0x0000000507077290 */ /* 0x000fe2000fffe03f */
[----:B------:R-:W-:Y:S01]  /*dfd0*/  LOP3.LUT R34, R17, R34, RZ, 0x3c, !PT ;  /* 0x0000002211227212 */ /* 0x000fe200078e3cff */
[----:B------:R-:W-:Y:S01]  /*dfe0*/  UIMAD UR8, UR12, UR10, URZ ;  /* 0x0000000a0c0872a4 */ /* 0x000fe2000f8e023f */
[----:B------:R-:W-:Y:S01]  /*dff0*/  IMAD.X R17, RZ, RZ, R35, P5 ;  /* 0x000000ffff117224 */ /* 0x000fe200028e0623 */
[----:B0-----:R0:W-:Y:S04]  /*e000*/  @!P2 ST.E desc[UR14][R62.64], R3 ;  /* 0x000000033e00a985 */ /* 0x0011e8000c10190e */
[----:B-1----:R1:W-:Y:S04]  /*e010*/  @!P0 ST.E desc[UR14][R70.64], R72 ;  /* 0x0000004846008985 */ /* 0x0023e8000c10190e */
[----:B------:R4:W5:Y:S01]  /*e020*/  LD.E.128 R52, desc[UR14][R20.64] ;  /* 0x0000000e14347980 */ /* 0x000962000c101d00 */
[----:B0-----:R-:W-:Y:S01]  /*e030*/  IMAD R3, R147, 0x60, R148 ;  /* 0x0000006093037824 */ /* 0x001fe200078e0294 */
[----:B------:R-:W-:-:S02]  /*e040*/  UIMAD UR5, UR13, UR11, UR8 ;  /* 0x0000000b0d0572a4 */ /* 0x000fc4000f8e0208 */
[----:B------:R-:W5:Y:S01]  /*e050*/  LD.E.128 R44, desc[UR14][R34.64] ;  /* 0x0000000e222c7980 */ /* 0x000f62000c101d00 */
[----:B------:R-:W-:Y:S01]  /*e060*/  UIMAD.WIDE.U32 UR6, UR13, UR10, UR6 ;  /* 0x0000000a0d0672a5 */ /* 0x000fe2000f8e0006 */
[----:B------:R-:W-:Y:S01]  /*e070*/  ULDC.64 UR8, c[0x0][0xae0] ;  /* 0x0002b80000087ab9 */ /* 0x000fe20000000a00 */
[----:B----4-:R-:W-:Y:S01]  /*e080*/  VIADD R20, R3, UR61 ;  /* 0x0000003d03147c36 */ /* 0x010fe20008000000 */
[----:B------:R-:W5:Y:S03]  /*e090*/  LD.E.128 R40, desc[UR14][R32.64] ;  /* 0x0000000e20287980 */ /* 0x000f66000c101d00 */
[----:B--2---:R-:W-:Y:S01]  /*e0a0*/  @P1 IMAD.HI.U32 R12, R20, R13, RZ ;  /* 0x0000000d140c1227 */ /* 0x004fe200078e00ff */
[----:B------:R-:W5:Y:S03]  /*e0b0*/  LD.E.128 R48, desc[UR14][R30.64] ;  /* 0x0000000e1e307980 */ /* 0x000f66000c101d00 */
[----:B------:R-:W-:Y:S01]  /*e0c0*/  IMAD.MOV.U32 R3, RZ, RZ, R20 ;  /* 0x000000ffff037224 */ /* 0x000fe200078e0014 */
[----:B---3--:R-:W-:Y:S01]  /*e0d0*/  @P1 SHF.R.U32.HI R3, RZ, R15, R12 ;  /* 0x0000000fff031219 */ /* 0x008fe2000001160c */
[----:B------:R-:W-:Y:S01]  /*e0e0*/  UIADD3 UR5, UR7, UR5, URZ ;  /* 0x0000000507057290 */ /* 0x000fe2000fffe03f */
[----:B------:R-:W5:Y:S02]  /*e0f0*/  LD.E.128 R4, desc[UR14][R28.64] ;  /* 0x0000000e1c047980 */ /* 0x000f64000c101d00 */
[--C-:B------:R-:W-:Y:S01]  /*e100*/  SHF.R.S32.HI R14, RZ, 0x1f, R3.reuse ;  /* 0x0000001fff0e7819 */ /* 0x100fe20000011403 */
[----:B------:R-:W-:Y:S01]  /*e110*/  IMAD.MOV R15, RZ, RZ, -R3 ;  /* 0x000000ffff0f7224 */ /* 0x000fe200078e0a03 */
[----:B------:R0:W5:Y:S01]  /*e120*/  LD.E.128 R8, desc[UR14][R16.64] ;  /* 0x0000000e10087980 */ /* 0x000162000c101d00 */
[----:B------:R-:W-:-:S02]  /*e130*/  IMAD.U32 R13, RZ, RZ, UR7 ;  /* 0x00000007ff0d7e24 */ /* 0x000fc4000f8e00ff */
[----:B------:R-:W-:Y:S01]  /*e140*/  IMAD R15, R0, R15, R20 ;  /* 0x0000000f000f7224 */ /* 0x000fe200078e0214 */
[----:B------:R-:W-:Y:S01]  /*e150*/  @!PT LDS RZ, [RZ] ;  /* 0x00000000fffff984 */ /* 0x000fe20000000800 */
[----:B------:R-:W-:Y:S01]  /*e160*/  @!PT LDS RZ, [RZ] ;  /* 0x00000000fffff984 */ /* 0x000fe20000000800 */
[----:B------:R-:W-:Y:S01]  /*e170*/  @!PT LDS RZ, [RZ] ;  /* 0x00000000fffff984 */ /* 0x000fe20000000800 */
[----:B------:R-:W-:Y:S01]  /*e180*/  @!PT LDS RZ, [RZ] ;  /* 0x00000000fffff984 */ /* 0x000fe20000000800 */
[----:B------:R2:W-:Y:S06]  /*e190*/  MEMBAR.ALL.CTA ;  /* 0x0000000000007992 */ /* 0x0005ec0000008000 */
[----:B--2---:R-:W2:Y:S01]  /*e1a0*/  FENCE.VIEW.ASYNC.S ;  /* 0x00000000000073c6 */ /* 0x004ea20000000000 */
        /* <DEDUP_REMOVED lines=19> */
[----:B--2---:R1:W0:Y:S01]  /*e2e0*/  SHFL.IDX PT, R14, R0, RZ, 0x1c1f ;  /* 0x001c1fff000e7589 */ /* 0x00422200000e0000 */
[----:B------:R-:W-:Y:S01]  /*e2f0*/  BSSY B1, `(.L_x_11825) ;  /* 0x0000011000017945 */ /* 0x000fe20003800000 */
[----:B------:R-:W-:Y:S02]  /*e300*/  SYNCS.ARRIVE.TRANS64.RED.A1T0 RZ, [UR5], RZ ;  /* 0x000000ffffff79a7 */ /* 0x000fe40008100405 */
[----:B------:R1:W2:Y:S01]  /*e310*/  SHFL.IDX PT, R15, R24, RZ, 0x1c1f ;  /* 0x001c1fff180f7589 */ /* 0x0002a200000e0000 */
[----:B------:R-:W-:Y:S05]  /*e320*/  @P0 BRA `(.L_x_11826) ;  /* 0x0000000000340947 */ /* 0x000fea0003800000 */
[----:B------:R-:W-:Y:S01]  /*e330*/  ULDC UR5, c[0x0][0xac8] ;  /* 0x0002b20000057ab9 */ /* 0x000fe20000000800 */
[----:B------:R-:W-:Y:S01]  /*e340*/  ULDC.64 UR6, c[0x0][0x208] ;  /* 0x0000820000067ab9 */ /* 0x000fe20000000a00 */
[----:B------:R-:W-:Y:S02]  /*e350*/  ISETP.GE.AND P1, PT, R23, UR5, PT ;  /* 0x0000000517007c0c */ /* 0x000fe4000bf26270 */
[----:B------:R-:W-:Y:S02]  /*e360*/  ISETP.GE.AND P2, PT, R146, UR5, PT ;  /* 0x0000000592007c0c */ /* 0x000fe4000bf46270 */
[----:B------:R-:W-:-:S09]  /*e370*/  ISETP.GE.AND P0, PT, R22, UR5, PT ;  /* 0x0000000516007c0c */ /* 0x000fd2000bf06270 */
[CC--:B0-----:R-:W-:Y:S02]  /*e380*/  @!P1 LEA R16, P3, R23.reuse, R14.reuse, 0x1 ;  /* 0x0000000e17109211 */ /* 0x0c1fe400078608ff */
[----:B------:R-:W-:Y:S02]  /*e390*/  @!P2 LEA R20, P4, R146, R14, 0x1 ;  /* 0x0000000e9214a211 */ /* 0x000fe400078808ff */
[----:B--2---:R-:W-:Y:S01]  /*e3a0*/  @!P0 IMAD.WIDE R12, R22, 0x2, R14 ;  /* 0x00000002160c8825 */ /* 0x004fe200078e020e */
[-C--:B------:R-:W-:Y:S02]  /*e3b0*/  @!P1 LEA.HI.X R17, R23, R15.reuse, R156, 0x1, P3 ;  /* 0x0000000f17119211 */ /* 0x080fe400018f0c9c */
[----:B------:R-:W-:Y:S02]  /*e3c0*/  @!P2 LEA.HI.X R21, R146, R15, R155, 0x1, P4 ;  /* 0x0000000f9215a211 */ /* 0x000fe400020f0c9b */
[----:B-----5:R3:W-:Y:S04]  /*e3d0*/  @!P0 ST.E.128 desc[UR6][R12.64], R44 ;  /* 0x0000002c0c008985 */ /* 0x0207e8000c101d06 */
[----:B------:R3:W-:Y:S04]  /*e3e0*/  @!P1 ST.E.128 desc[UR6][R16.64], R48 ;  /* 0x0000003010009985 */ /* 0x0007e8000c101d06 */
[----:B------:R3:W-:Y:S02]  /*e3f0*/  @!P2 ST.E.128 desc[UR6][R20.64], R52 ;  /* 0x000000341400a985 */ /* 0x0007e4000c101d06 */
.L_x_11826:
[----:B------:R-:W-:Y:S05]  /*e400*/  BSYNC B1 ;  /* 0x0000000000017941 */ /* 0x000fea0003800000 */
.L_x_11825:
[----:B------:R-:W-:Y:S01]  /*e410*/  VIADD R3, R25, 0x60 ;  /* 0x0000006019037836 */ /* 0x000fe20000000000 */
[----:B--2---:R2:W4:Y:S04]  /*e420*/  SHFL.IDX PT, R15, R24, 0x1, 0x1c1f ;  /* 0x003c1f00180f7f89 */ /* 0x00452800000e0000 */
[----:B------:R-:W-:Y:S01]  /*e430*/  ISETP.GE.AND P0, PT, R3, R58, PT ;  /* 0x0000003a0300720c */ /* 0x000fe20003f06270 */
[----:B0-----:R2:W0:-:S12]  /*e440*/  SHFL.IDX PT, R14, R0, 0x1, 0x1c1f ;  /* 0x003c1f00000e7f89 */ /* 0x00141800000e0000 */
[----:B--2---:R-:W-:Y:S05]  /*e450*/  @P0 BRA `(.L_x_11827) ;  /* 0x0000000800500947 */ /* 0x004fea0003800000 */
[----:B------:R-:W-:Y:S01]  /*e460*/  ULDC UR5, c[0x0][0xac8] ;  /* 0x0002b20000057ab9 */ /* 0x000fe20000000800 */
[----:B------:R-:W-:Y:S01]  /*e470*/  ULDC.64 UR6, c[0x0][0x208] ;  /* 0x0000820000067ab9 */ /* 0x000fe20000000a00 */
[----:B------:R-:W-:Y:S02]  /*e480*/  ISETP.GE.AND P2, PT, R23, UR5, PT ;  /* 0x0000000517007c0c */ /* 0x000fe4000bf46270 */
[----:B------:R-:W-:-:S11]  /*e490*/  ISETP.GE.AND P1, PT, R22, UR5, PT ;  /* 0x0000000516007c0c */ /* 0x000fd6000bf26270 */
[C---:B0--3--:R-:W-:Y:S02]  /*e4a0*/  @!P2 LEA R16, P0, R23.reuse, R14, 0x1 ;  /* 0x0000000e1710a211 */ /* 0x049fe400078008ff */
[----:B----4-:R-:W-:Y:S02]  /*e4b0*/  @!P1 IMAD.WIDE R12, R22, 0x2, R14 ;  /* 0x00000002160c9825 */ /* 0x010fe400078e020e */
[----:B------:R-:W-:Y:S02]  /*e4c0*/  @!P2 LEA.HI.X R17, R23, R15, R156, 0x1, P0 ;  /* 0x0000000f1711a211 */ /* 0x000fe400000f0c9c */
[----:B------:R-:W-:Y:S01]  /*e4d0*/  ISETP.GE.AND P0, PT, R146, UR5, PT ;  /* 0x0000000592007c0c */ /* 0x000fe2000bf06270 */
[----:B-----5:R2:W-:Y:S04]  /*e4e0*/  @!P1 ST.E.128 desc[UR6][R12.64], R40 ;  /* 0x000000280c009985 */ /* 0x0205e8000c101d06 */
[----:B------:R2:W-:Y:S08]  /*e4f0*/  @!P2 ST.E.128 desc[UR6][R16.64], R4 ;  /* 0x000000041000a985 */ /* 0x0005f0000c101d06 */
[----:B------:R-:W-:Y:S05]  /*e500*/  @P0 BRA `(.L_x_11827) ;  /* 0x0000000800240947 */ /* 0x000fea0003800000 */
[----:B--2---:R-:W-:Y:S01]  /*e510*/  LEA R4, P0, R146, R14, 0x1 ;  /* 0x0000000e92047211 */ /* 0x004fe200078008ff */
[----:B------:R-:W-:-:S03]  /*e520*/  ULDC.64 UR6, c[0x0][0x208] ;  /* 0x0000820000067ab9 */ /* 0x000fc60000000a00 */
[----:B------:R-:W-:-:S05]  /*e530*/  LEA.HI.X R5, R146, R15, R155, 0x1, P0 ;  /* 0x0000000f92057211 */ /* 0x000fca00000f0c9b */
[----:B------:R0:W-:Y:S01]  /*e540*/  ST.E.128 desc[UR6][R4.64], R8 ;  /* 0x0000000804007985 */ /* 0x0001e2000c101d06 */
[----:B------:R-:W-:Y:S05]  /*e550*/  BRA `(.L_x_11827) ;  /* 0x0000000800107947 */ /* 0x000fea0003800000 */
.L_x_11824:
        /* <DEDUP_REMOVED lines=55> */
.L_x_11829:
[----:B------:R-:W-:Y:S05]  /*e8d0*/  BSYNC B1 ;  /* 0x0000000000017941 */ /* 0x000fea0003800000 */
.L_x_11828:
        /* <DEDUP_REMOVED lines=19> */
[----:B------:R-:W-:Y:S02]  /*ea10*/  ULDC.64 UR8, c[0x0][0xae0] ;  /* 0x0002b80000087ab9 */ /* 0x000fe40000000a00 */
        /* <DEDUP_REMOVED lines=24> */
[----:B------:R-:W-:Y:S01]  /*eba0*/  ULDC UR5, c[0x0][0xac8] ;  /* 0x0002b20000057ab9 */ /* 0x000fe20000000800 */
[----:B------:R-:W-:Y:S01]  /*ebb0*/  ULDC.64 UR6, c[0x0][0x208] ;  /* 0x0000820000067ab9 */ /* 0x000fe20000000a00 */
        /* <DEDUP_REMOVED lines=11> */
.L_x_11831:
[----:B------:R-:W-:Y:S05]  /*ec70*/  BSYNC B1 ;  /* 0x0000000000017941 */ /* 0x000fea0003800000 */
.L_x_11830:
[----:B------:R-:W-:Y:S01]  /*ec80*/  VIADD R0, R0, 0x60 ;  /* 0x0000006000007836 */ /* 0x000fe20000000000 */
[----:B--2---:R2:W4:Y:S04]  /*ec90*/  SHFL.IDX PT, R5, R3, 0x1, 0x1c1f ;  /* 0x003c1f0003057f89 */ /* 0x00452800000e0000 */
[----:B------:R-:W-:Y:S01]  /*eca0*/  ISETP.GE.AND P0, PT, R0, R7, PT ;  /* 0x000000070000720c */ /* 0x000fe20003f06270 */
[----:B-1----:R2:W1:-:S12]  /*ecb0*/  SHFL.IDX PT, R4, R6, 0x1, 0x1c1f ;  /* 0x003c1f0006047f89 */ /* 0x00245800000e0000 */
[----:B--2---:R-:W-:Y:S05]  /*ecc0*/  @P0 BRA `(.L_x_11827) ;  /* 0x0000000000340947 */ /* 0x004fea0003800000 */
[----:B------:R-:W-:Y:S01]  /*ecd0*/  ULDC UR5, c[0x0][0xac8] ;  /* 0x0002b20000057ab9 */ /* 0x000fe20000000800 */
[----:B------:R-:W-:Y:S01]  /*ece0*/  ULDC.64 UR6, c[0x0][0x208] ;  /* 0x0000820000067ab9 */ /* 0x000fe20000000a00 */
        /* <DEDUP_REMOVED lines=11> */
.L_x_11827:
[----:B------:R-:W-:Y:S05]  /*eda0*/  BSYNC B0 ;  /* 0x0000000000007941 */ /* 0x000fea0003800000 */
.L_x_11823:
[----:B------:R-:W-:Y:S02]  /*edb0*/  ULDC UR5, c[0x0][0xc38] ;  /* 0x00030e0000057ab9 */ /* 0x000fe40000000800 */
[----:B------:R-:W-:-:S06]  /*edc0*/  UISETP.GE.AND UP0, UPT, UR4, UR5, UPT ;  /* 0x000000050400728c */ /* 0x000fcc000bf06270 */
[----:B------:R-:W-:-:S13]  /*edd0*/  PLOP3.LUT P0, PT, PT, PT, UP0, 0x80, 0x0 ;  /* 0x000000000000781c */ /* 0x000fda0003f0f008 */
[----:B------:R-:W-:Y:S05]  /*ede0*/  @!P0 BRA `(.L_x_11832) ;  /* 0xffffff2000488947 */ /* 0x000fea000383ffff */
[----:B------:R-:W-:Y:S05]  /*edf0*/  EXIT ;  /* 0x000000000000794d */ /* 0x000fea0003800000 */
.L_x_11788:
[----:B------:R-:W-:-:S08]  /*ee00*/  NOP ;  /* 0x0000000000007918 */ /* 0x000fd00000000000 */
[----:B0-----:R-:W0:-:S00]  /*ee10*/  USETMAXREG.DEALLOC.CTAPOOL 0x20 ;  /* 0x00000020000079c8 */ /* 0x001e0000080e0500 */
[----:B0-----:R-:W-:-:S06]  /*ee20*/  LOP3.LUT R0, R0, 0x3, RZ, 0xc0, !PT ;  /* 0x0000000300007812 */ /* 0x001fcc00078ec0ff */
[----:B------:R-:W0:Y:S01]  /*ee30*/  S2UR UR6, SR_CTAID.X ;  /* 0x00000000000679c3 */ /* 0x000e220000002500 */
[----:B------:R-:W-:Y:S02]  /*ee40*/  IMAD.MOV.U32 R23, RZ, RZ, 0x1 ;  /* 0x00000001ff177424 */ /* 0x000fe400078e00ff */
[----:B------:R-:W-:Y:S01]  /*ee50*/  IMAD.MOV.U32 R16, RZ, RZ, RZ ;  /* 0x000000ffff107224 */ /* 0x000fe200078e00ff */
[----:B------:R1:W2:Y:S04]  /*ee60*/  SHFL.IDX PT, R2, R0, RZ, 0x1f ;  /* 0x00001fff00027589 */ /* 0x0002a800000e0000 */
[----:B-1----:R-:W0:Y:S01]  /*ee70*/  LDC R0, c[0x0][0xc38] ;  /* 0x00030e00ff007b82 */ /* 0x002e220000000800 */
[----:B--2---:R-:W-:-:S04]  /*ee80*/  ISETP.NE.AND P0, PT, R2, RZ, PT ;  /* 0x000000ff0200720c */ /* 0x004fc80003f05270 */
[----:B------:R-:W-:-:S05]  /*ee90*/  P2R R2, PR, RZ, 0x1 ;  /* 0x00000001ff027803 */ /* 0x000fca0000000000 */
[----:B------:R1:W-:Y:S04]  /*eea0*/  STL [R1+0x4], R2 ;  /* 0x0000040201007387 */ /* 0x0003e80000100800 */
[----:B------:R1:W-:Y:S01]  /*eeb0*/  STL [R1], RZ ;  /* 0x000000ff01007387 */ /* 0x0003e20000100800 */
[----:B------:R-:W-:Y:S06]  /*eec0*/  @P0 BAR.ARV 0x4, 0x200 ;  /* 0x0108000000000b1d */ /* 0x000fec0000002000 */
[----:B0-----:R-:W-:-:S13]  /*eed0*/  ISETP.LE.AND P0, PT, R0, UR6, PT ;  /* 0x0000000600007c0c */ /* 0x001fda000bf03270 */
[----:B-1----:R-:W-:Y:S05]  /*eee0*/  @P0 BRA `(.L_x_11833) ;  /* 0x0000004400ac0947 */ /* 0x002fea0003800000 */
[----:B------:R-:W0:Y:S01]  /*eef0*/  S2R R6, SR_TID.X ;  /* 0x0000000000067919 */ /* 0x000e220000002100 */
[----:B------:R-:W1:Y:S01]  /*ef00*/  S2UR UR5, SR_CgaCtaId ;  /* 0x00000000000579c3 */ /* 0x000e620000008800 */
[----:B------:R-:W-:Y:S01]  /*ef10*/  UMOV UR4, 0x400 ;  /* 0x0000040000047882 */ /* 0x000fe20000000000 */
[----:B------:R-:W-:Y:S01]  /*ef20*/  IMAD.U32 R28, RZ, RZ, UR6 ;  /* 0x00000006ff1c7e24 */ /* 0x000fe2000f8e00ff */
[----:B------:R2:W-:Y:S01]  /*ef30*/  STL [R1], RZ ;  /* 0x000000ff01007387 */ /* 0x0005e20000100800 */
[----:B------:R-:W-:Y:S01]  /*ef40*/  IMAD.MOV.U32 R23, RZ, RZ, 0x1 ;  /* 0x00000001ff177424 */ /* 0x000fe200078e00ff */
[----:B------:R-:W-:Y:S01]  /*ef50*/  ULDC UR46, c[0x0][0xc] ;  /* 0x00000300002e7ab9 */ /* 0x000fe20000000800 */
[----:B------:R-:W-:Y:S01]  /*ef60*/  IMAD.MOV.U32 R16, RZ, RZ, RZ ;  /* 0x000000ffff107224 */ /* 0x000fe200078e00ff */
[----:B------:R-:W-:Y:S01]  /*ef70*/  ULDC.64 UR38, c[0x0][0x198] ;  /* 0x0000660000267ab9 */ /* 0x000fe20000000a00 */
        /* <DEDUP_REMOVED lines=17> */
[----:B--2---:R-:W-:-:S07]  /*f090*/  LOP3.LUT R0, R0, 0x40, RZ, 0xfc, !PT ;  /* 0x0000004000007812 */ /* 0x004fce00078efcff */
.L_x_11925:
        /* <DEDUP_REMOVED lines=22> */
.L_x_11834:
[----:B------:R-:W-:Y:S01]  /*f200*/  ULDC UR9, c[0x0][0xc54] ;  /* 0x0003150000097ab9 */ /* 0x000fe20000000800 */
[----:B------:R-:W-:Y:S01]  /*f210*/  UMOV UR5, UR8 ;  /* 0x0000000800057c82 */ /* 0x000fe20008000000 */
[----:B------:R-:W-:-:S11]  /*f220*/  UISETP.NE.AND UP0, UPT, UR9, 0x1, UPT ;  /* 0x000000010900788c */ /* 0x000fd6000bf05270 */
[----:B------:R-:W-:Y:S02]  /*f230*/  @UP0 ULDC.64 UR10, c[0x0][0xc58] ;  /* 0x00031600000a0ab9 */ /* 0x000fe40000000a00 */
[----:B------:R-:W-:-:S04]  /*f240*/  UIMAD.WIDE.U32 UR6, UR8, UR10, URZ ;  /* 0x0000000a080672a5 */ /* 0x000fc8000f8e003f */
[----:B------:R-:W-:-:S04]  /*f250*/  @UP0 USHF.R.U32.HI UR5, URZ, UR11, UR7 ;  /* 0x0000000b3f050299 */ /* 0x000fc80008011607 */
[----:B------:R-:W-:-:S12]  /*f260*/  UIMAD UR6, UR5, UR9, URZ ;  /* 0x00000009050672a4 */ /* 0x000fd8000f8e023f */
.L_x_11835:
        /* <DEDUP_REMOVED lines=9> */
[----:B------:R-:W-:Y:S02]  /*f300*/  UIMAD UR8, UR44, 0xc0, URZ ;  /* 0x000000c02c0878a4 */ /* 0x000fe4000f8e023f */
        /* <DEDUP_REMOVED lines=53> */
.L_x_11837:
        /* <DEDUP_REMOVED lines=20> */
.L_x_11840:
[----:B------:R-:W-:Y:S05]  /*f7a0*/  BSYNC B6 ;  /* 0x0000000000067941 */ /* 0x000fea0003800000 */
.L_x_11839:
        /* <DEDUP_REMOVED lines=20> */
.L_x_11843:
        /* <DEDUP_REMOVED lines=15> */
.L_x_11842:
[----:B------:R-:W-:Y:S05]  /*f9e0*/  BSYNC B6 ;  /* 0x0000000000067941 */ /* 0x000fea0003800000 */
.L_x_11841:
        /* <DEDUP_REMOVED lines=21> */
[----:B--2---:R-:W-:Y:S02]  /*fb40*/  SHF.R.S32.HI R24, RZ, 0x1f, R22 ;  /* 0x0000001fff187819 */ /* 0x004fe40000011416 */
[----:B------:R-:W-:Y:S01]  /*fb50*/  SEL R18, R22, RZ, !P1 ;  /* 0x000000ff16127207 */ /* 0x000fe20004800000 */
[----:B------:R-:W-:Y:S06]  /*fb60*/  BRA.DIV UR4, `(.L_x_11844) ;  /* 0x0000004204207947 */ /* 0x000fec000b800000 */
[----:B------:R0:W1:Y:S02]  /*fb70*/  SHFL.IDX PT, R14, R20, RZ, 0x1f ;  /* 0x00001fff140e7589 */ /* 0x00006400000e0000 */
.L_x_11940:
[----:B-1----:R-:W-:Y:S02]  /*fb80*/  ISETP.NE.AND P0, PT, R14, RZ, PT ;  /* 0x000000ff0e00720c */ /* 0x002fe40003f05270 */
[----:B------:R-:W-:-:S04]  /*fb90*/  PLOP3.LUT P2, PT, PT, PT, PT, 0x8, 0x0 ;  /* 0x000000000000781c */ /* 0x000fc80003f4e170 */
[----:B------:R-:W-:-:S07]  /*fba0*/  P2R R25, PR, RZ, 0x4 ;  /* 0x00000004ff197803 */ /* 0x000fce0000000000 */
[----:B------:R-:W-:Y:S05]  /*fbb0*/  @P0 BRA `(.L_x_11845) ;  /* 0x0000000400140947 */ /* 0x000fea0003800000 */
[----:B------:R-:W-:-:S03]  /*fbc0*/  UMOV UR4, 0xffffffff ;  /* 0xffffffff00047882 */ /* 0x000fc60000000000 */
[----:B------:R-:W-:Y:S05]  /*fbd0*/  BRA.DIV UR4, `(.L_x_11846) ;  /* 0x0000004204247947 */ /* 0x000fea000b800000 */
[----:B------:R-:W-:-:S13]  /*fbe0*/  ELECT P6, URZ, PT ;  /* 0x00000000003f782f */ /* 0x000fda00038c0000 */
.L_x_11943:
[----:B------:R-:W-:Y:S05]  /*fbf0*/  @!P6 BRA `(.L_x_11845) ;  /* 0x000000040004e947 */ /* 0x000fea0003800000 */
[----:B------:R-:W-:Y:S01]  /*fc00*/  IMAD.MOV.U32 R18, RZ, RZ, R22 ;  /* 0x000000ffff127224 */ /* 0x000fe200078e0016 */
[----:B------:R-:W-:Y:S06]  /*fc10*/  @!P1 BRA `(.L_x_11847) ;  /* 0x00000000004c9947 */ /* 0x000fec0003800000 */
[----:B------:R-:W1:Y:S01]  /*fc20*/  LDC R6, c[0x0][0x43c] ;  /* 0x00010f00ff067b82 */ /* 0x000e620000000800 */
[----:B------:R-:W-:Y:S01]  /*fc30*/  IMAD.MOV.U32 R0, RZ, RZ, R19 ;  /* 0x000000ffff007224 */ /* 0x000fe200078e0013 */
[----:B------:R-:W-:Y:S01]  /*fc40*/  ULDC.64 UR4, c[0x0][0x428] ;  /* 0x00010a0000047ab9 */ /* 0x000fe20000000a00 */
[----:B------:R-:W-:Y:S01]  /*fc50*/  ULDC.64 UR6, c[0x0][0x208] ;  /* 0x0000820000067ab9 */ /* 0x000fe20000000a00 */
        /* <DEDUP_REMOVED lines=15> */
.L_x_11847:
[----:B------:R-:W2:Y:S01]  /*fd50*/  S2R R0, SR_TID.X ;  /* 0x0000000000007919 */ /* 0x000ea20000002100 */
[----:B-1----:R-:W-:Y:S01]  /*fd60*/  IMAD R3, R16, 0x8, R17 ;  /* 0x0000000810037824 */ /* 0x002fe200078e0211 */
[----:B--2---:R-:W-:Y:S02]  /*fd70*/  LOP3.LUT R2, R0, 0x7f, RZ, 0xc0, !PT ;  /* 0x0000007f00027812 */ /* 0x004fe400078ec0ff */
[----:B------:R-:W-:Y:S02]  /*fd80*/  SHF.L.U32 R0, R23, 0x1f, RZ ;  /* 0x0000001f17007819 */ /* 0x000fe400000006ff */
[----:B------:R-:W-:Y:S02]  /*fd90*/  ISETP.NE.AND P1, PT, R2, RZ, PT ;  /* 0x000000ff0200720c */ /* 0x000fe40003f25270 */
[----:B------:R-:W1:Y:S02]  /*fda0*/  SYNCS.PHASECHK.TRANS64.TRYWAIT P0, [R3+URZ+0x31c40], R0 ;  /* 0x031c4000030075a7 */ /* 0x000e64000800017f */
[----:B-1----:R-:W-:Y:S09]  /*fdb0*/  @!P0 BRA `(.L_x_11848) ;  /* 0x0000003c00cc8947 */ /* 0x002ff20003800000 */
.L_x_11944:
[----:B------:R-:W-:Y:S05]  /*fdc0*/  @P1 BRA `(.L_x_11849) ;  /* 0x0000000000141947 */ /* 0x000fea0003800000 */
[----:B------:R-:W-:Y:S01]  /*fdd0*/  ISETP.NE.AND P0, PT, R29, RZ, PT ;  /* 0x000000ff1d00720c */ /* 0x000fe20003f05270 */
[----:B-1----:R-:W-:-:S04]  /*fde0*/  IMAD.MOV.U32 R0, RZ, RZ, 0x6c00 ;  /* 0x00006c00ff007424 */ /* 0x002fc800078e00ff */
[----:B------:R2:W-:Y:S08]  /*fdf0*/  SYNCS.ARRIVE.TRANS64 RZ, [R3+URZ+0x31c30], R0 ;  /* 0x031c300003ff79a7 */ /* 0x0005f0000800003f */
[----:B------:R-:W-:Y:S05]  /*fe00*/  @!P0 BRA `(.L_x_11849) ;  /* 0x0000000000048947 */ /* 0x000fea0003800000 */
[----:B------:R-:W-:Y:S01]  /*fe10*/  BPT.TRAP 0x1 ;  /* 0x000000040000795c */ /* 0x000fe20000300000 */
.L_x_11849:
        /* <DEDUP_REMOVED lines=16> */
[----:B------:R-:W-:-:S02]  /*ff20*/  UIMAD UR35, UR35, 0x90, URZ ;  /* 0x00000090232378a4 */ /* 0x000fc4000f8e023f */
[----:B------:R-:W-:Y:S01]  /*ff30*/  UIADD3 UR32, UR8, 0x16a00, URZ ;  /* 0x00016a0008207890 */ /* 0x000fe2000fffe03f */
[----:B------:R-:W-:Y:S01]  /*ff40*/  P2R R25, PR, RZ, 0x1 ;  /* 0x00000001ff197803 */ /* 0x000fe20000000000 */
        /* <DEDUP_REMOVED lines=10> */
[----:B------:R1:W-:Y:S02]  /*fff0*/  UTMALDG.4D [UR8], [UR4], desc[UR6] ;  /* 0x00000608040075b4 */ /* 0x0003e40008019000 */
[----:B-1----:R-:W-:Y:S01]  /*10000*/  NOP ;  /* 0x0000000000007918 */ /* 0x002fe20000000000 */
.L_x_11845:
        /* <DEDUP_REMOVED lines=29> */
.L_x_11851:
[----:B------:R-:W-:Y:S05]  /*101e0*/  BSYNC B6 ;  /* 0x0000000000067941 */ /* 0x000fea0003800000 */
.L_x_11850:
[----:B------:R-:W1:Y:S01]  /*101f0*/  LDC R9, c[0x0][0x448] ;  /* 0x00011200ff097b82 */ /* 0x000e620000000800 */
[----:B0-----:R-:W0:Y:S01]  /*10200*/  S2R R20, SR_TID.X ;  /* 0x0000000000147919 */ /* 0x001e220000002100 */
[----:B------:R-:W-:Y:S01]  /*10210*/  IMAD.U32 R6, RZ, RZ, UR44 ;  /* 0x0000002cff067e24 */ /* 0x000fe2000f8e00ff */
[----:B------:R-:W-:Y:S01]  /*10220*/  ULDC.64 UR8, c[0x0][0x2e0] ;  /* 0x0000b80000087ab9 */ /* 0x000fe20000000a00 */
[----:B------:R-:W-:Y:S01]  /*10230*/  UMOV UR4, UR40 ;  /* 0x0000002800047c82 */ /* 0x000fe20008000000 */
[----:B------:R-:W-:Y:S01]  /*10240*/  UIMAD UR6, UR45, UR8, URZ ;  /* 0x000000082d0672a4 */ /* 0x000fe2000f8e023f */
[----:B------:R-:W2:Y:S01]  /*10250*/  S2R R10, SR_TID.X ;  /* 0x00000000000a7919 */ /* 0x000ea20000002100 */
[----:B------:R-:W-:Y:S02]  /*10260*/  UMOV UR5, UR37 ;  /* 0x0000002500057c82 */ /* 0x000fe40008000000 */
        /* <DEDUP_REMOVED lines=16> */
[----:B------:R-:W-:-:S03]  /*10370*/  IMAD R6, R6, 0xc0, R20 ;  /* 0x000000c006067824 */ /* 0x000fc600078e0214 */
        /* <DEDUP_REMOVED lines=9> */
[--C-:B------:R-:W-:Y:S01]  /*10410*/  SHF.R.S32.HI R8, RZ, 0x1f, R7.reuse ;  /* 0x0000001fff087819 */ /* 0x100fe20000011407 */
[----:B------:R-:W-:Y:S02]  /*10420*/  IMAD.MOV R0, RZ, RZ, -R7 ;  /* 0x000000ffff007224 */ /* 0x000fe400078e0a07 */
[----:B------:R-:W-:-:S04]  /*10430*/  IMAD.WIDE.U32 R4, R7, UR8, R2 ;  /* 0x0000000807047c25 */ /* 0x000fc8000f8e0002 */
[----:B------:R-:W-:Y:S02]  /*10440*/  IMAD R8, R8, UR8, RZ ;  /* 0x0000000808087c24 */ /* 0x000fe4000f8e02ff */
[----:B------:R-:W-:Y:S02]  /*10450*/  IMAD R0, R9, R0, R6 ;  /* 0x0000000009007224 */ /* 0x000fe400078e0206 */
[----:B------:R-:W-:Y:S02]  /*10460*/  IMAD R8, R7, UR9, R8 ;  /* 0x0000000907087c24 */ /* 0x000fe4000f8e0208 */
[----:B-1----:R-:W-:Y:S01]  /*10470*/  IMAD.SHL.U32 R20, R21, 0x8, RZ ;  /* 0x0000000815147824 */ /* 0x002fe200078e00ff */
[----:B------:R-:W-:Y:S01]  /*10480*/  SHF.R.S32.HI R7, RZ, 0x1f, R0 ;  /* 0x0000001fff077819 */ /* 0x000fe20000011400 */
[----:B------:R-:W-:Y:S01]  /*10490*/  IMAD.IADD R5, R5, 0x1, R8 ;  /* 0x0000000105057824 */ /* 0x000fe200078e0208 */
[----:B------:R-:W-:Y:S01]  /*104a0*/  LOP3.LUT R21, R21, 0x7f, RZ, 0xc0, !PT ;  /* 0x0000007f15157812 */ /* 0x000fe200078ec0ff */
[----:B------:R-:W0:Y:S01]  /*104b0*/  @P1 LDC R8, c[0x0][0x44c] ;  /* 0x00011300ff081b82 */ /* 0x000e220000000800 */
[----:B------:R-:W-:Y:S01]  /*104c0*/  LOP3.LUT R20, R20, 0x18, RZ, 0xc0, !PT ;  /* 0x0000001814147812 */ /* 0x000fe200078ec0ff */
[----:B------:R-:W-:Y:S01]  /*104d0*/  IMAD R7, R7, UR4, RZ ;  /* 0x0000000407077c24 */ /* 0x000fe2000f8e02ff */
[----:B------:R-:W-:Y:S01]  /*104e0*/  SHF.R.U32.HI R21, RZ, 0x2, R21 ;  /* 0x00000002ff157819 */ /* 0x000fe20000011615 */
[----:B------:R-:W-:-:S04]  /*104f0*/  IMAD.WIDE.U32 R4, R0, UR4, R4 ;  /* 0x0000000400047c25 */ /* 0x000fc8000f8e0004 */
[----:B------:R-:W-:Y:S01]  /*10500*/  IMAD R7, R0, UR5, R7 ;  /* 0x0000000500077c24 */ /* 0x000fe2000f8e0207 */
[----:B------:R-:W-:-:S03]  /*10510*/  LEA R0, P0, R4, UR6, 0x1 ;  /* 0x0000000604007c11 */ /* 0x000fc6000f8008ff */
[----:B------:R-:W-:Y:S02]  /*10520*/  IMAD.IADD R7, R5, 0x1, R7 ;  /* 0x0000000105077824 */ /* 0x000fe400078e0207 */
[----:B------:R-:W1:Y:S03]  /*10530*/  @P1 LDC R5, c[0x0][0x450] ;  /* 0x00011400ff051b82 */ /* 0x000e660000000800 */
[----:B------:R-:W-:Y:S01]  /*10540*/  LEA.HI.X R4, R4, UR7, R7, 0x1, P0 ;  /* 0x0000000704047c11 */ /* 0x000fe200080f0c07 */
[----:B------:R-:W-:-:S04]  /*10550*/  VIADD R7, R6, 0x80 ;  /* 0x0000008006077836 */ /* 0x000fc80000000000 */
        /* <DEDUP_REMOVED lines=12> */
[----:B------:R-:W-:Y:S01]  /*10620*/  IMAD.WIDE.U32 R2, R5, UR4, R2 ;  /* 0x0000000405027c25 */ /* 0x000fe2000f8e0002 */
        /* <DEDUP_REMOVED lines=11> */
[----:B------:R-:W-:Y:S01]  /*106e0*/  IMAD.U32 R6, RZ, RZ, UR44 ;  /* 0x0000002cff067e24 */ /* 0x000fe2000f8e00ff */
[----:B------:R-:W-:Y:S01]  /*106f0*/  ULDC UR4, c[0x0][0x288] ;  /* 0x0000a20000047ab9 */ /* 0x000fe20000000800 */
[----:B------:R-:W-:Y:S01]  /*10700*/  ULDC.64 UR6, c[0x0][0x208] ;  /* 0x0000820000067ab9 */ /* 0x000fe20000000a00 */
[----:B------:R-:W1:Y:S01]  /*10710*/  SHFL.IDX PT, R2, R4, RZ, 0x1c1f ;  /* 0x001c1fff04027589 */ /* 0x000e6200000e0000 */
[----:B------:R-:W-:Y:S02]  /*10720*/  IMAD R5, R9, UR4, RZ ;  /* 0x0000000409057c24 */ /* 0x000fe4000f8e02ff */
[----:B------:R-:W-:Y:S01]  /*10730*/  IMAD R6, R6, 0xc0, R21 ;  /* 0x000000c006067824 */ /* 0x000fe200078e0215 */
[----:B------:R-:W-:Y:S03]  /*10740*/  SHFL.IDX PT, R14, R0, 0x3, 0x1c1f ;  /* 0x007c1f00000e7f89 */ /* 0x000fe600000e0000 */
[C---:B------:R-:W-:Y:S01]  /*10750*/  VIADD R10, R6.reuse, 0x20 ;  /* 0x00000020060a7836 */ /* 0x040fe20000000000 */
        /* <DEDUP_REMOVED lines=26> */
[----:B------:R-:W-:Y:S04]  /*10900*/  SHFL.IDX PT, R0, R7, RZ, 0x1c1f ;  /* 0x001c1fff07007589 */ /* 0x000fe800000e0000 */
[----:B------:R-:W-:Y:S01]  /*10910*/  SHFL.IDX PT, R7, R7, 0x1, 0x1c1f ;  /* 0x003c1f0007077f89 */ /* 0x000fe200000e0000 */
        /* <DEDUP_REMOVED lines=9> */
[----:B------:R-:W-:-:S12]  /*109b0*/  VIADD R10, R6, 0x80 ;  /* 0x00000080060a7836 */ /* 0x000fd80000000000 */
[----:B------:R-:W-:-:S05]  /*109c0*/  @!P4 LEA R14, P3, R20, R14, 0x1 ;  /* 0x0000000e140ec211 */ /* 0x000fca00078608ff */
[----:B--2---:R-:W-:Y:S02]  /*109d0*/  @!P4 IMAD.X R9, RZ, RZ, R4, P3 ;  /* 0x000000ffff09c224 */ /* 0x004fe400018e0604 */
[----:B0-----:R-:W-:Y:S02]  /*109e0*/  @!P4 IMAD.MOV.U32 R2, RZ, RZ, R14 ;  /* 0x000000ffff02c224 */ /* 0x001fe400078e000e */
        /* <DEDUP_REMOVED lines=14> */
.L_x_11957:
[----:B------:R-:W-:Y:S01]  /*10ad0*/  VIADD R6, R6, 0xa0 ;  /* 0x000000a006067836 */ /* 0x000fe20000000000 */
[----:B------:R-:W-:Y:S01]  /*10ae0*/  ULDC.64 UR4, c[0x0][0x208] ;  /* 0x0000820000047ab9 */ /* 0x000fe20000000a00 */
        /* <DEDUP_REMOVED lines=12> */
.L_x_11853:
[----:B------:R-:W-:Y:S02]  /*10bb0*/  PLOP3.LUT P1, PT, P1, P0, PT, 0xa2, 0x0 ;  /* 0x000000000000781c */ /* 0x000fe40000f21472 */
[----:B------:R-:W-:-:S08]  /*10bc0*/  @P0 R2UR P1, UR4, R17 ;  /* 0x00000000110402ca */ /* 0x000fd00000020000 */
[----:B------:R-:W-:-:S05]  /*10bd0*/  @P0 PLOP3.LUT P0, PT, P1, PT, PT, 0x80, 0x0 ;  /* 0x000000000000081c */ /* 0x000fca0000f0f070 */
[----:B------:R-:W-:Y:S01]  /*10be0*/  @!P1 SYNCS.ARRIVE.TRANS64.RED.A0T1 RZ, [UR4+0x31c00], RZ ;  /* 0x031c00ffffff99a7 */ /* 0x000fe20008200404 */
[----:B------:R-:W-:Y:S07]  /*10bf0*/  @!P1 ARRIVES.LDGSTSBAR.64.TRANSCNT [UR4+0x31c00] ;  /* 0x031c0000ff0099b0 */ /* 0x000fee0008000a84 */
[----:B------:R-:W-:Y:S05]  /*10c00*/  @P0 BRA.U.ANY `(.L_x_11853) ;  /* 0xfffffffd00e80947 */ /* 0x000fea000393ffff */
[----:B0-----:R-:W2:Y:S02]  /*10c10*/  LDL.LU R3, [R1] ;  /* 0x0000000001037983 */ /* 0x001ea40000300800 */
[----:B--2---:R-:W-:-:S05]  /*10c20*/  VIADD R3, R3, 0x1 ;  /* 0x0000000103037836 */ /* 0x004fca0000000000 */
[----:B------:R0:W-:Y:S01]  /*10c30*/  STL [R1], R3 ;  /* 0x0000000301007387 */ /* 0x0001e20000100800 */
        /* <DEDUP_REMOVED lines=9> */
.L_x_11958:
[----:B------:R-:W-:Y:S05]  /*10cd0*/  BSYNC B0 ;  /* 0x0000000000007941 */ /* 0x000fea0003800000 */
.L_x_11854:
[----:B------:R-:W-:-:S06]  /*10ce0*/  UISETP.GE.AND UP0, UPT, UR43, 0x2, UPT ;  /* 0x000000022b00788c */ /* 0x000fcc000bf06270 */
[----:B------:R-:W-:-:S13]  /*10cf0*/  PLOP3.LUT P0, PT, PT, PT, UP0, 0x80, 0x0 ;  /* 0x000000000000781c */ /* 0x000fda0003f0f008 */
[----:B------:R-:W-:Y:S05]  /*10d00*/  @!P0 BRA `(.L_x_11856) ;  /* 0x0000002000448947 */ /* 0x000fea0003800000 */
[----:B------:R-:W-:Y:S02]  /*10d10*/  ULOP3.LUT UR4, UR43, 0x1, URZ, 0xc0, !UPT ;  /* 0x000000012b047892 */ /* 0x000fe4000f8ec03f */
[----:B------:R-:W-:Y:S02]  /*10d20*/  IMAD.U32 R7, RZ, RZ, UR43 ;  /* 0x0000002bff077e24 */ /* 0x000fe4000f8e00ff */
[----:B------:R-:W-:Y:S02]  /*10d30*/  UISETP.NE.U32.AND UP0, UPT, UR4, 0x1, UPT ;  /* 0x000000010400788c */ /* 0x000fe4000bf05070 */
[----:B------:R-:W-:-:S04]  /*10d40*/  VIADD R7, R7, 0xfffffffe ;  /* 0xfffffffe07077836 */ /* 0x000fc80000000000 */
[----:B------:R-:W-:Y:S01]  /*10d50*/  IMAD.MOV.U32 R6, RZ, RZ, R7 ;  /* 0x000000ffff067224 */ /* 0x000fe200078e0007 */
[----:B------:R-:W-:-:S13]  /*10d60*/  PLOP3.LUT P0, PT, PT, PT, UP0, 0x80, 0x0 ;  /* 0x000000000000781c */ /* 0x000fda0003f0f008 */
[----:B------:R-:W-:Y:S05]  /*10d70*/  @!P0 BRA `(.L_x_11857) ;  /* 0x0000000800b88947 */ /* 0x000fea0003800000 */
[----:B------:R-:W-:Y:S01]  /*10d80*/  ISETP.NE.AND P1, PT, R25, RZ, PT ;  /* 0x000000ff1900720c */ /* 0x000fe20003f25270 */
[----:B------:R-:W-:Y:S01]  /*10d90*/  VIADD R6, R16, 0x1 ;  /* 0x0000000110067836 */ /* 0x000fe20000000000 */
[----:B------:R-:W-:Y:S04]  /*10da0*/  BSSY B0, `(.L_x_11858) ;  /* 0x00000a7000007945 */ /* 0x000fe80003800000 */
[----:B------:R-:W-:-:S04]  /*10db0*/  ISETP.NE.AND P0, PT, R6, 0x2, PT ;  /* 0x000000020600780c */ /* 0x000fc80003f05270 */
[----:B------:R-:W-:Y:S02]  /*10dc0*/  SEL R8, RZ, 0x1, P0 ;  /* 0x00000001ff087807 */ /* 0x000fe40000000000 */
[----:B------:R-:W-:Y:S02]  /*10dd0*/  SEL R6, R6, RZ, P0 ;  /* 0x000000ff06067207 */ /* 0x000fe40000000000 */
[----:B------:R-:W-:Y:S01]  /*10de0*/  LOP3.LUT R8, R23, R8, RZ, 0x3c, !PT ;  /* 0x0000000817087212 */ /* 0x000fe200078e3cff */
[----:B------:R-:W-:Y:S06]  /*10df0*/  @!P1 BRA `(.L_x_11859) ;  /* 0x0000000800849947 */ /* 0x000fec0003800000 */
[----:B------:R-:W-:Y:S01]  /*10e00*/  ISETP.NE.AND P1, PT, R26, RZ, PT ;  /* 0x000000ff1a00720c */ /* 0x000fe20003f25270 */
[----:B------:R-:W-:Y:S02]  /*10e10*/  IMAD.MOV.U32 R4, RZ, RZ, R18 ;  /* 0x000000ffff047224 */ /* 0x000fe400078e0012 */
[----:B------:R-:W-:-:S10]  /*10e20*/  IMAD.MOV.U32 R9, RZ, RZ, R7 ;  /* 0x000000ffff097224 */ /* 0x000fd400078e0007 */
[----:B------:R-:W-:Y:S05]  /*10e30*/  @!P1 BRA `(.L_x_11860) ;  /* 0x00000000004c9947 */ /* 0x000fea0003800000 */
[----:B------:R-:W1:Y:S01]  /*10e40*/  LDC R9, c[0x0][0x43c] ;  /* 0x00010f00ff097b82 */ /* 0x000e620000000800 */
[----:B------:R-:W-:Y:S01]  /*10e50*/  ULDC.64 UR4, c[0x0][0x428] ;  /* 0x00010a0000047ab9 */ /* 0x000fe20000000a00 */
[----:B------:R-:W-:Y:S01]  /*10e60*/  ULDC.64 UR6, c[0x0][0x208] ;  /* 0x0000820000067ab9 */ /* 0x000fe20000000a00 */
[----:B------:R-:W-:-:S04]  /*10e70*/  IMAD R10, R24, UR4, RZ ;  /* 0x00000004180a7c24 */ /* 0x000fc8000f8e02ff */
[----:B------:R-:W-:Y:S01]  /*10e80*/  IMAD R10, R22, UR5, R10 ;  /* 0x00000005160a7c24 */ /* 0x000fe2000f8e020a */
[----:B-1----:R-:W-:-:S13]  /*10e90*/  ISETP.NE.AND P0, PT, R9, 0x1, PT ;  /* 0x000000010900780c */ /* 0x002fda0003f05270 */
[----:B0-----:R-:W0:Y:S02]  /*10ea0*/  @P0 LDC.64 R2, c[0x0][0x440] ;  /* 0x00011000ff020b82 */ /* 0x001e240000000a00 */
[----:B0-----:R-:W-:-:S04]  /*10eb0*/  @P0 IMAD.HI.U32 R4, R7, R2, RZ ;  /* 0x0000000207040227 */ /* 0x001fc800078e00ff */
[----:B------:R-:W-:Y:S01]  /*10ec0*/  IMAD.MOV.U32 R2, RZ, RZ, R7 ;  /* 0x000000ffff027224 */ /* 0x000fe200078e0007 */
[----:B------:R-:W-:-:S04]  /*10ed0*/  @P0 SHF.R.U32.HI R2, RZ, R3, R4 ;  /* 0x00000003ff020219 */ /* 0x000fc80000011604 */
[--C-:B------:R-:W-:Y:S01]  /*10ee0*/  SHF.R.S32.HI R3, RZ, 0x1f, R2.reuse ;  /* 0x0000001fff037819 */ /* 0x100fe20000011402 */
[----:B------:R-:W-:-:S04]  /*10ef0*/  IMAD.MOV R4, RZ, RZ, -R2 ;  /* 0x000000ffff047224 */ /* 0x000fc800078e0a02 */
[----:B------:R-:W-:Y:S02]  /*10f00*/  IMAD R9, R9, R4, R7 ;  /* 0x0000000409097224 */ /* 0x000fe400078e0207 */
[----:B------:R-:W0:Y:S01]  /*10f10*/  LDC.64 R4, c[0x0][0x418] ;  /* 0x00010600ff047b82 */ /* 0x000e220000000a00 */
[----:B------:R-:W-:-:S04]  /*10f20*/  IMAD.WIDE.U32 R2, R22, UR4, R2 ;  /* 0x0000000416027c25 */ /* 0x000fc8000f8e0002 */
[----:B------:R-:W-:Y:S01]  /*10f30*/  IMAD.IADD R10, R10, 0x1, R3 ;  /* 0x000000010a0a7824 */ /* 0x000fe200078e0203 */
[----:B0-----:R-:W-:-:S04]  /*10f40*/  LEA R4, P0, R2, R4, 0x2 ;  /* 0x0000000402047211 */ /* 0x001fc800078010ff */
[----:B------:R-:W-:-:S05]  /*10f50*/  LEA.HI.X R5, R2, R5, R10, 0x2, P0 ;  /* 0x0000000502057211 */ /* 0x000fca00000f140a */
[----:B------:R1:W5:Y:S04]  /*10f60*/  LDG.E R4, desc[UR6][R4.64] ;  /* 0x0000000604047981 */ /* 0x000368000c1e1900 */
.L_x_11860:
[----:B0-----:R-:W1:Y:S01]  /*10f70*/  S2R R2, SR_TID.X ;  /* 0x0000000000027919 */ /* 0x001e620000002100 */
[----:B------:R-:W-:Y:S01]  /*10f80*/  SHF.L.U32 R3, R8, 0x1f, RZ ;  /* 0x0000001f08037819 */ /* 0x000fe200000006ff */
[----:B------:R-:W-:Y:S01]  /*10f90*/  BSSY B1, `(.L_x_11861) ;  /* 0x0000006000017945 */ /* 0x000fe20003800000 */
[----:B-1----:R-:W-:Y:S01]  /*10fa0*/  LOP3.LUT R5, R2, 0x7f, RZ, 0xc0, !PT ;  /* 0x0000007f02057812 */ /* 0x002fe200078ec0ff */
[----:B------:R-:W-:-:S03]  /*10fb0*/  IMAD R2, R6, 0x8, R17 ;  /* 0x0000000806027824 */ /* 0x000fc600078e0211 */
[----:B------:R-:W-:Y:S01]  /*10fc0*/  ISETP.NE.AND P1, PT, R5, RZ, PT ;  /* 0x000000ff0500720c */ /* 0x000fe20003f25270 */
[----:B------:R-:W0:Y:S02]  /*10fd0*/  SYNCS.PHASECHK.TRANS64.TRYWAIT P0, [R2+URZ+0x31c40], R3 ;  /* 0x031c4003020075a7 */ /* 0x000e24000800017f */
[----:B0-----:R-:W-:Y:S10]  /*10fe0*/  @!P0 BRA `(.L_x_11862) ;  /* 0x00000034008c8947 */ /* 0x001ff40003800000 */
.L_x_11959:
[----:B------:R-:W-:Y:S05]  /*10ff0*/  BSYNC B1 ;  /* 0x0000000000017941 */ /* 0x000fea0003800000 */
.L_x_11861:
[----:B------:R-:W-:Y:S04]  /*11000*/  BSSY B1, `(.L_x_11863) ;  /* 0x0000007000017945 */ /* 0x000fe80003800000 */
[----:B------:R-:W-:Y:S05]  /*11010*/  @P1 BRA `(.L_x_11864) ;  /* 0x0000000000141947 */ /* 0x000fea0003800000 */
[----:B------:R-:W-:Y:S01]  /*11020*/  ISETP.NE.AND P0, PT, R29, RZ, PT ;  /* 0x000000ff1d00720c */ /* 0x000fe20003f05270 */
[----:B0-----:R-:W-:-:S04]  /*11030*/  IMAD.MOV.U32 R3, RZ, RZ, 0x6c00 ;  /* 0x00006c00ff037424 */ /* 0x001fc800078e00ff */
[----:B------:R1:W-:Y:S08]  /*11040*/  SYNCS.ARRIVE.TRANS64 RZ, [R2+URZ+0x31c30], R3 ;  /* 0x031c300302ff79a7 */ /* 0x0003f0000800003f */
[----:B------:R-:W-:Y:S05]  /*11050*/  @!P0 BRA `(.L_x_11864) ;  /* 0x0000000000048947 */ /* 0x000fea0003800000 */
[----:B------:R-:W-:Y:S01]  /*11060*/  BPT.TRAP 0x1 ;  /* 0x000000040000795c */ /* 0x000fe20000300000 */
.L_x_11864:
[----:B------:R-:W-:Y:S05]  /*11070*/  BSYNC B1 ;  /* 0x0000000000017941 */ /* 0x000fea0003800000 */
.L_x_11863:
[----:B------:R-:W-:Y:S01]  /*11080*/  IMAD.MOV.U32 R10, RZ, RZ, RZ ;  /* 0x000000ffff0a7224 */ /* 0x000fe200078e00ff */
[----:B------:R-:W-:Y:S01]  /*11090*/  R2UR UR11, R9 ;  /* 0x00000000090b72ca */ /* 0x000fe200000e0000 */
[----:B01----:R-:W-:Y:S01]  /*110a0*/  IMAD R3, R6, 0x6c00, R17 ;  /* 0x00006c0006037824 */ /* 0x003fe200078e0211 */
        /* <DEDUP_REMOVED lines=9> */
.L_x_11865:
        /* <DEDUP_REMOVED lines=15> */
.L_x_11866:
        /* <DEDUP_REMOVED lines=15> */
.L_x_11867:
        /* <DEDUP_REMOVED lines=14> */
.L_x_11960:
[----:B------:R-:W-:Y:S05]  /*11400*/  BSYNC B1 ;  /* 0x0000000000017941 */ /* 0x000fea0003800000 */
.L_x_11868:
        /* <DEDUP_REMOVED lines=10> */
.L_x_11871:
[----:B------:R-:W-:Y:S05]  /*114b0*/  BSYNC B1 ;  /* 0x0000000000017941 */ /* 0x000fea0003800000 */
.L_x_11870:
[----:B------:R-:W-:Y:S01]  /*114c0*/  R2UR UR6, R2 ;  /* 0x00000000020672ca */ /* 0x000fe200000e0000 */
[--C-:B0-----:R-:W-:Y:S01]  /*114d0*/  IMAD R5, R16, 0x8, R17.reuse ;  /* 0x0000000810057824 */ /* 0x101fe200078e0211 */
[----:B------:R-:W-:Y:S01]  /*114e0*/  R2UR UR7, R3 ;  /* 0x00000000030772ca */ /* 0x000fe200000e0000 */
[----:B------:R-:W-:Y:S01]  /*114f0*/  UIADD3 UR4, UP0, UR38, 0x470, URZ ;  /* 0x0000047026047890 */ /* 0x000fe2000ff1e03f */
[----:B------:R-:W-:Y:S01]  /*11500*/  R2UR UR10, R10 ;  /* 0x000000000a0a72ca */ /* 0x000fe200000e0000 */
[----:B------:R-:W-:Y:S01]  /*11510*/  IMAD R10, R16, 0x6c00, R17 ;  /* 0x00006c00100a7824 */ /* 0x000fe200078e0211 */
[----:B------:R-:W-:Y:S01]  /*11520*/  PLOP3.LUT P0, PT, PT, PT, PT, 0x80, 0x0 ;  /* 0x000000000000781c */ /* 0x000fe20003f0f070 */
[----:B------:R-:W-:Y:S01]  /*11530*/  IMAD R11, R19, 0x90, RZ ;  /* 0x00000090130b7824 */ /* 0x000fe200078e02ff */
[----:B------:R-:W-:Y:S01]  /*11540*/  UIADD3.X UR5, URZ, UR39, URZ, UP0, !UPT ;  /* 0x000000273f057290 */ /* 0x000fe200087fe43f */
[----:B------:R-:W-:Y:S02]  /*11550*/  VIADD R5, R5, 0x31c50 ;  /* 0x00031c5005057836 */ /* 0x000fe40000000000 */
[----:B------:R-:W-:-:S09]  /*11560*/  VIADD R12, R10, 0x200 ;  /* 0x000002000a0c7836 */ /* 0x000fd20000000000 */
.L_x_11872:
        /* <DEDUP_REMOVED lines=15> */
.L_x_11873:
        /* <DEDUP_REMOVED lines=15> */
.L_x_11874:
        /* <DEDUP_REMOVED lines=12> */
.L_x_11859:
[----:B------:R-:W-:Y:S05]  /*11810*/  BSYNC B0 ;  /* 0x0000000000007941 */ /* 0x000fea0003800000 */
.L_x_11858:
[----:B------:R-:W-:Y:S01]  /*11820*/  UIADD3 UR4, UR43, -0x3, URZ ;  /* 0xfffffffd2b047890 */ /* 0x000fe2000fffe03f */
[----:B------:R-:W-:Y:S02]  /*11830*/  IMAD.MOV.U32 R16, RZ, RZ, R6 ;  /* 0x000000ffff107224 */ /* 0x000fe400078e0006 */
[----:B------:R-:W-:-:S03]  /*11840*/  IMAD.MOV.U32 R23, RZ, RZ, R8 ;  /* 0x000000ffff177224 */ /* 0x000fc600078e0008 */
[----:B------:R-:W-:-:S07]  /*11850*/  IMAD.U32 R6, RZ, RZ, UR4 ;  /* 0x00000004ff067e24 */ /* 0x000fce000f8e00ff */
.L_x_11857:
[----:B------:R-:W-:Y:S01]  /*11860*/  ISETP.NE.AND P0, PT, R7, RZ, PT ;  /* 0x000000ff0700720c */ /* 0x000fe20003f05270 */
[----:B------:R-:W-:-:S12]  /*11870*/  BSSY B0, `(.L_x_11856) ;  /* 0x000015a000007945 */ /* 0x000fd80003800000 */
[----:B------:R-:W-:Y:S05]  /*11880*/  @!P0 BRA `(.L_x_11875) ;  /* 0x0000001400608947 */ /* 0x000fea0003800000 */
[----:B------:R-:W-:-:S07]  /*11890*/  IMAD.MOV.U32 R4, RZ, RZ, R18 ;  /* 0x000000ffff047224 */ /* 0x000fce00078e0012 */
.L_x_11910:
[----:B------:R-:W-:Y:S01]  /*118a0*/  ISETP.NE.AND P1, PT, R25, RZ, PT ;  /* 0x000000ff1900720c */ /* 0x000fe20003f25270 */
        /* <DEDUP_REMOVED lines=8> */
[----:B------:R-:W-:Y:S01]  /*11930*/  ISETP.NE.AND P1, PT, R26, RZ, PT ;  /* 0x000000ff1a00720c */ /* 0x000fe20003f25270 */
[----:B------:R-:W-:-:S12]  /*11940*/  IMAD.MOV.U32 R9, RZ, RZ, R6 ;  /* 0x000000ffff097224 */ /* 0x000fd800078e0006 */
[----:B------:R-:W-:Y:S05]  /*11950*/  @!P1 BRA `(.L_x_11878) ;  /* 0x00000000004c9947 */ /* 0x000fea0003800000 */
[----:B------:R-:W1:Y:S01]  /*11960*/  LDC R9, c[0x0][0x43c] ;  /* 0x00010f00ff097b82 */ /* 0x000e620000000800 */
[----:B------:R-:W-:Y:S01]  /*11970*/  ULDC.64 UR4, c[0x0][0x428] ;  /* 0x00010a0000047ab9 */ /* 0x000fe20000000a00 */
[----:B------:R-:W-:Y:S01]  /*11980*/  ULDC.64 UR6, c[0x0][0x208] ;  /* 0x0000820000067ab9 */ /* 0x000fe20000000a00 */
[----:B-1----:R-:W-:-:S13]  /*11990*/  ISETP.NE.AND P0, PT, R9, 0x1, PT ;  /* 0x000000010900780c */ /* 0x002fda0003f05270 */
[----:B0-----:R-:W0:Y:S02]  /*119a0*/  @P0 LDC.64 R2, c[0x0][0x440] ;  /* 0x00011000ff020b82 */ /* 0x001e240000000a00 */
        /* <DEDUP_REMOVED lines=14> */
.L_x_11878:
[----:B0-----:R-:W1:Y:S01]  /*11a90*/  S2R R2, SR_TID.X ;  /* 0x0000000000027919 */ /* 0x001e620000002100 */
[----:B------:R-:W-:Y:S01]  /*11aa0*/  IMAD R3, R7, 0x8, R17 ;  /* 0x0000000807037824 */ /* 0x000fe200078e0211 */
[----:B------:R-:W-:Y:S01]  /*11ab0*/  BSSY B2, `(.L_x_11879) ;  /* 0x0000006000027945 */ /* 0x000fe20003800000 */
[----:B-1----:R-:W-:Y:S02]  /*11ac0*/  LOP3.LUT R5, R2, 0x7f, RZ, 0xc0, !PT ;  /* 0x0000007f02057812 */ /* 0x002fe400078ec0ff */
[----:B------:R-:W-:Y:S02]  /*11ad0*/  SHF.L.U32 R2, R8, 0x1f, RZ ;  /* 0x0000001f08027819 */ /* 0x000fe400000006ff */
[----:B------:R-:W-:Y:S02]  /*11ae0*/  ISETP.NE.AND P1, PT, R5, RZ, PT ;  /* 0x000000ff0500720c */ /* 0x000fe40003f25270 */
[----:B------:R-:W0:Y:S02]  /*11af0*/  SYNCS.PHASECHK.TRANS64.TRYWAIT P0, [R3+URZ+0x31c40], R2 ;  /* 0x031c4002030075a7 */ /* 0x000e24000800017f */
[----:B0-----:R-:W-:Y:S09]  /*11b00*/  @!P0 BRA `(.L_x_11880) ;  /* 0x0000002800ec8947 */ /* 0x001ff20003800000 */
.L_x_11961:
[----:B------:R-:W-:Y:S05]  /*11b10*/  BSYNC B2 ;  /* 0x0000000000027941 */ /* 0x000fea0003800000 */
.L_x_11879:
[----:B------:R-:W-:Y:S04]  /*11b20*/  BSSY B2, `(.L_x_11881) ;  /* 0x0000007000027945 */ /* 0x000fe80003800000 */
[----:B------:R-:W-:Y:S05]  /*11b30*/  @P1 BRA `(.L_x_11882) ;  /* 0x0000000000141947 */ /* 0x000fea0003800000 */
[----:B------:R-:W-:Y:S01]  /*11b40*/  ISETP.NE.AND P0, PT, R29, RZ, PT ;  /* 0x000000ff1d00720c */ /* 0x000fe20003f05270 */
[----:B0-----:R-:W-:-:S04]  /*11b50*/  IMAD.MOV.U32 R2, RZ, RZ, 0x6c00 ;  /* 0x00006c00ff027424 */ /* 0x001fc800078e00ff */
[----:B------:R1:W-:Y:S08]  /*11b60*/  SYNCS.ARRIVE.TRANS64 RZ, [R3+URZ+0x31c30], R2 ;  /* 0x031c300203ff79a7 */ /* 0x0003f0000800003f */
[----:B------:R-:W-:Y:S05]  /*11b70*/  @!P0 BRA `(.L_x_11882) ;  /* 0x0000000000048947 */ /* 0x000fea0003800000 */
[----:B------:R-:W-:Y:S01]  /*11b80*/  BPT.TRAP 0x1 ;  /* 0x000000040000795c */ /* 0x000fe20000300000 */
.L_x_11882:
[----:B------:R-:W-:Y:S05]  /*11b90*/  BSYNC B2 ;  /* 0x0000000000027941 */ /* 0x000fea0003800000 */
.L_x_11881:
[----:B------:R-:W-:Y:S01]  /*11ba0*/  IMAD.MOV.U32 R5, RZ, RZ, RZ ;  /* 0x000000ffff057224 */ /* 0x000fe200078e00ff */
[----:B------:R-:W-:Y:S01]  /*11bb0*/  UIADD3 UR4, UP0, UR38, 0x370, URZ ;  /* 0x0000037026047890 */ /* 0x000fe2000ff1e03f */
[----:B------:R-:W-:Y:S01]  /*11bc0*/  IMAD R12, R7, 0x6c00, R17 ;  /* 0x00006c00070c7824 */ /* 0x000fe200078e0211 */
[----:B------:R-:W-:Y:S01]  /*11bd0*/  PLOP3.LUT P0, PT, PT, PT, PT, 0x80, 0x0 ;  /* 0x000000000000781c */ /* 0x000fe20003f0f070 */
[----:B01----:R-:W-:Y:S01]  /*11be0*/  VIADD R3, R3, 0x31c30 ;  /* 0x00031c3003037836 */ /* 0x003fe20000000000 */
[----:B------:R-:W-:Y:S01]  /*11bf0*/  R2UR UR10, R5 ;  /* 0x00000000050a72ca */ /* 0x000fe200000e0000 */
[----:B------:R-:W-:Y:S01]  /*11c00*/  IMAD R2, R9, 0x90, RZ ;  /* 0x0000009009027824 */ /* 0x000fe200078e02ff */
[----:B------:R-:W-:Y:S01]  /*11c10*/  UIADD3.X UR5, URZ, UR39, URZ, UP0, !UPT ;  /* 0x000000273f057290 */ /* 0x000fe200087fe43f */
[----:B------:R-:W-:Y:S01]  /*11c20*/  VIADD R10, R12, 0x16a00 ;  /* 0x00016a000c0a7836 */ /* 0x000fe20000000000 */
[----:B------:R-:W-:Y:S01]  /*11c30*/  UMOV UR6, 0x0 ;  /* 0x0000000000067882 */ /* 0x000fe20000000000 */
[----:B------:R-:W-:-:S10]  /*11c40*/  UMOV UR7, 0x14f00000 ;  /* 0x14f0000000077882 */ /* 0x000fd40000000000 */
.L_x_11883:
        /* <DEDUP_REMOVED lines=16> */
.L_x_11884:
        /* <DEDUP_REMOVED lines=16> */
.L_x_11885:
        /* <DEDUP_REMOVED lines=15> */
.L_x_11962:
[----:B------:R-:W-:Y:S05]  /*11f40*/  BSYNC B2 ;  /* 0x0000000000027941 */ /* 0x000fea0003800000 */
.L_x_11886:
[----:B------:R-:W-:Y:S01]  /*11f50*/  BSSY B2, `(.L_x_11888) ;  /* 0x0000009000027945 */ /* 0x000fe20003800000 */
[----:B------:R-:W-:Y:S02]  /*11f60*/  IMAD.MOV.U32 R2, RZ, RZ, 0x0 ;  /* 0x00000000ff027424 */ /* 0x000fe400078e00ff */
[----:B------:R-:W-:Y:S01]  /*11f70*/  IMAD.MOV.U32 R3, RZ, RZ, 0x14f00000 ;  /* 0x14f00000ff037424 */ /* 0x000fe200078e00ff */
[----:B------:R-:W-:Y:S06]  /*11f80*/  @P1 BRA `(.L_x_11889) ;  /* 0x0000000000141947 */ /* 0x000fec0003800000 */
[----:B------:R-:W-:Y:S01]  /*11f90*/  ISETP.NE.AND P0, PT, R29, RZ, PT ;  /* 0x000000ff1d00720c */ /* 0x000fe20003f05270 */
[----:B------:R-:W-:-:S04]  /*11fa0*/  IMAD.MOV.U32 R13, RZ, RZ, 0x6c00 ;  /* 0x00006c00ff0d7424 */ /* 0x000fc800078e00ff */
[----:B------:R1:W-:Y:S08]  /*11fb0*/  SYNCS.ARRIVE.TRANS64 RZ, [R12+URZ+0x50], R13 ;  /* 0x0000500d0cff79a7 */ /* 0x0003f0000800003f */
[----:B------:R-:W-:Y:S05]  /*11fc0*/  @!P0 BRA `(.L_x_11889) ;  /* 0x0000000000048947 */ /* 0x000fea0003800000 */
[----:B------:R-:W-:Y:S01]  /*11fd0*/  BPT.TRAP 0x1 ;  /* 0x000000040000795c */ /* 0x000fe20000300000 */
.L_x_11889:
[----:B------:R-:W-:Y:S05]  /*11fe0*/  BSYNC B2 ;  /* 0x0000000000027941 */ /* 0x000fea0003800000 */
.L_x_11888:
[----:B------:R-:W-:Y:S01]  /*11ff0*/  R2UR UR6, R2 ;  /* 0x00000000020672ca */ /* 0x000fe200000e0000 */
[----:B------:R-:W-:Y:S01]  /*12000*/  IMAD R16, R16, 0x6c00, R17 ;  /* 0x00006c0010107824 */ /* 0x000fe200078e0211 */
[----:B------:R-:W-:Y:S01]  /*12010*/  R2UR UR7, R3 ;  /* 0x00000000030772ca */ /* 0x000fe200000e0000 */
[----:B------:R-:W-:Y:S01]  /*12020*/  UIADD3 UR4, UP0, UR38, 0x470, URZ ;  /* 0x0000047026047890 */ /* 0x000fe2000ff1e03f */
[----:B------:R-:W-:Y:S01]  /*12030*/  R2UR UR10, R5 ;  /* 0x00000000050a72ca */ /* 0x000fe200000e0000 */
[----:B------:R-:W-:Y:S01]  /*12040*/  IMAD R5, R19, 0x90, RZ ;  /* 0x0000009013057824 */ /* 0x000fe200078e02ff */
[----:B------:R-:W-:Y:S01]  /*12050*/  PLOP3.LUT P0, PT, PT, PT, PT, 0x80, 0x0 ;  /* 0x000000000000781c */ /* 0x000fe20003f0f070 */
[----:B01----:R-:W-:Y:S01]  /*12060*/  VIADD R12, R12, 0x50 ;  /* 0x000000500c0c7836 */ /* 0x003fe20000000000 */
[----:B------:R-:W-:Y:S01]  /*12070*/  UIADD3.X UR5, URZ, UR39, URZ, UP0, !UPT ;  /* 0x000000273f057290 */ /* 0x000fe200087fe43f */
[----:B------:R-:W-:-:S11]  /*12080*/  VIADD R13, R16, 0x200 ;  /* 0x00000200100d7836 */ /* 0x000fd60000000000 */
.L_x_11890:
        /* <DEDUP_REMOVED lines=15> */
.L_x_11891:
        /* <DEDUP_REMOVED lines=15> */
.L_x_11892:
        /* <DEDUP_REMOVED lines=12> */
.L_x_11877:
[----:B------:R-:W-:Y:S05]  /*12330*/  BSYNC B1 ;  /* 0x0000000000017941 */ /* 0x000fea0003800000 */
.L_x_11876:
        /* <DEDUP_REMOVED lines=9> */
[----:B------:R-:W-:-:S12]  /*123d0*/  VIADD R9, R6, 0xffffffff ;  /* 0xffffffff06097836 */ /* 0x000fd80000000000 */
        /* <DEDUP_REMOVED lines=20> */
.L_x_11895:
        /* <DEDUP_REMOVED lines=8> */
.L_x_11963:
[----:B------:R-:W-:Y:S05]  /*125a0*/  BSYNC B2 ;  /* 0x0000000000027941 */ /* 0x000fea0003800000 */
.L_x_11896:
[----:B------:R-:W-:Y:S04]  /*125b0*/  BSSY B2, `(.L_x_11898) ;  /* 0x0000007000027945 */ /* 0x000fe80003800000 */
[----:B------:R-:W-:Y:S05]  /*125c0*/  @P1 BRA `(.L_x_11899) ;  /* 0x0000000000141947 */ /* 0x000fea0003800000 */
[----:B------:R-:W-:Y:S01]  /*125d0*/  ISETP.NE.AND P0, PT, R29, RZ, PT ;  /* 0x000000ff1d00720c */ /* 0x000fe20003f05270 */
[----:B0-----:R-:W-:-:S04]  /*125e0*/  IMAD.MOV.U32 R3, RZ, RZ, 0x6c00 ;  /* 0x00006c00ff037424 */ /* 0x001fc800078e00ff */
[----:B------:R1:W-:Y:S08]  /*125f0*/  SYNCS.ARRIVE.TRANS64 RZ, [R2+URZ+0x31c30], R3 ;  /* 0x031c300302ff79a7 */ /* 0x0003f0000800003f */
[----:B------:R-:W-:Y:S05]  /*12600*/  @!P0 BRA `(.L_x_11899) ;  /* 0x0000000000048947 */ /* 0x000fea0003800000 */
[----:B------:R-:W-:Y:S01]  /*12610*/  BPT.TRAP 0x1 ;  /* 0x000000040000795c */ /* 0x000fe20000300000 */
.L_x_11899:
[----:B------:R-:W-:Y:S05]  /*12620*/  BSYNC B2 ;  /* 0x0000000000027941 */ /* 0x000fea0003800000 */
.L_x_11898:
        /* <DEDUP_REMOVED lines=12> */
.L_x_11900:
        /* <DEDUP_REMOVED lines=16> */
.L_x_11901:
        /* <DEDUP_REMOVED lines=16> */
.L_x_11902:
        /* <DEDUP_REMOVED lines=15> */
.L_x_11964:
[----:B------:R-:W-:Y:S05]  /*129e0*/  BSYNC B2 ;  /* 0x0000000000027941 */ /* 0x000fea0003800000 */
.L_x_11903:
        /* <DEDUP_REMOVED lines=9> */
.L_x_11906:
[----:B------:R-:W-:Y:S05]  /*12a80*/  BSYNC B2 ;  /* 0x0000000000027941 */ /* 0x000fea0003800000 */
.L_x_11905:
        /* <DEDUP_REMOVED lines=10> */
.L_x_11907:
        /* <DEDUP_REMOVED lines=15> */
.L_x_11908:
        /* <DEDUP_REMOVED lines=15> */
.L_x_11909:
        /* <DEDUP_REMOVED lines=12> */
.L_x_11894:
[----:B------:R-:W-:Y:S05]  /*12dd0*/  BSYNC B1 ;  /* 0x0000000000017941 */ /* 0x000fea0003800000 */
.L_x_11893:
[C---:B------:R-:W-:Y:S01]  /*12de0*/  ISETP.GT.AND P0, PT, R6.reuse, 0x1, PT ;  /* 0x000000010600780c */ /* 0x040fe20003f04270 */
[----:B------:R-:W-:-:S12]  /*12df0*/  VIADD R6, R6, 0xfffffffe ;  /* 0xfffffffe06067836 */ /* 0x000fd80000000000 */
[----:B------:R-:W-:Y:S05]  /*12e00*/  @P0 BRA `(.L_x_11910) ;  /* 0xffffffe800a40947 */ /* 0x000fea000383ffff */
.L_x_11875:
[----:B------:R-:W-:Y:S05]  /*12e10*/  BSYNC B0 ;  /* 0x0000000000007941 */ /* 0x000fea0003800000 */
.L_x_11856:
        /* <DEDUP_REMOVED lines=8> */
[----:B------:R-:W1:Y:S01]  /*12ea0*/  FLO.U32 R0, UR4 ;  /* 0x0000000400007d00 */ /* 0x000e6200080e0000 */
[----:B------:R-:W-:Y:S01]  /*12eb0*/  ULDC.64 UR6, c[0x0][0x208] ;  /* 0x0000820000067ab9 */ /* 0x000fe20000000a00 */
        /* <DEDUP_REMOVED lines=8> */
.L_x_11912:
[----:B------:R-:W-:Y:S05]  /*12f40*/  BSYNC B0 ;  /* 0x0000000000007941 */ /* 0x000fea0003800000 */
.L_x_11911:
[----:B------:R-:W-:Y:S01]  /*12f50*/  ISETP.NE.AND P0, PT, R25, RZ, PT ;  /* 0x000000ff1900720c */ /* 0x000fe20003f05270 */
        /* <DEDUP_REMOVED lines=8> */
.L_x_11965:
[----:B------:R-:W-:Y:S05]  /*12fe0*/  BSYNC B1 ;  /* 0x0000000000017941 */ /* 0x000fea0003800000 */
.L_x_11915:
[----:B------:R-:W-:Y:S04]  /*12ff0*/  BSSY B1, `(.L_x_11917) ;  /* 0x0000007000017945 */ /* 0x000fe80003800000 */
[----:B------:R-:W-:Y:S05]  /*13000*/  @P2 BRA `(.L_x_11918) ;  /* 0x0000000000142947 */ /* 0x000fea0003800000 */
[----:B------:R-:W-:Y:S01]  /*13010*/  ISETP.NE.AND P0, PT, R29, RZ, PT ;  /* 0x000000ff1d00720c */ /* 0x000fe20003f05270 */
[----:B-1----:R-:W-:-:S04]  /*13020*/  IMAD.MOV.U32 R0, RZ, RZ, 0x6c00 ;  /* 0x00006c00ff007424 */ /* 0x002fc800078e00ff */
[----:B------:R2:W-:Y:S08]  /*13030*/  SYNCS.ARRIVE.TRANS64 RZ, [R3+URZ+0x31c50], R0 ;  /* 0x031c500003ff79a7 */ /* 0x0005f0000800003f */
[----:B------:R-:W-:Y:S05]  /*13040*/  @!P0 BRA `(.L_x_11918) ;  /* 0x0000000000048947 */ /* 0x000fea0003800000 */
[----:B------:R-:W-:Y:S01]  /*13050*/  BPT.TRAP 0x1 ;  /* 0x000000040000795c */ /* 0x000fe20000300000 */
.L_x_11918:
[----:B------:R-:W-:Y:S05]  /*13060*/  BSYNC B1 ;  /* 0x0000000000017941 */ /* 0x000fea0003800000 */
.L_x_11917:
[----:B-12---:R-:W-:Y:S01]  /*13070*/  IMAD R0, R16, 0x6c00, R17 ;  /* 0x00006c0010007824 */ /* 0x006fe200078e0211 */
        /* <DEDUP_REMOVED lines=9> */
.L_x_11919:
        /* <DEDUP_REMOVED lines=15> */
.L_x_11920:
        /* <DEDUP_REMOVED lines=15> */
.L_x_11921:
        /* <DEDUP_REMOVED lines=10> */
.L_x_11914:
[----:B------:R-:W-:Y:S05]  /*13390*/  BSYNC B0 ;  /* 0x0000000000007941 */ /* 0x000fea0003800000 */
.L_x_11913:
[----:B------:R-:W-:-:S05]  /*133a0*/  VIADD R16, R16, 0x1 ;  /* 0x0000000110107836 */ /* 0x000fca0000000000 */
[----:B------:R-:W-:-:S04]  /*133b0*/  ISETP.NE.AND P0, PT, R16, 0x2, PT ;  /* 0x000000021000780c */ /* 0x000fc80003f05270 */
[----:B------:R-:W-:Y:S02]  /*133c0*/  SEL R0, RZ, 0x1, P0 ;  /* 0x00000001ff007807 */ /* 0x000fe40000000000 */
[----:B------:R-:W-:Y:S02]  /*133d0*/  SEL R16, R16, RZ, P0 ;  /* 0x000000ff10107207 */ /* 0x000fe40000000000 */
[----:B------:R-:W-:-:S07]  /*133e0*/  LOP3.LUT R23, R23, R0, RZ, 0x3c, !PT ;  /* 0x0000000017177212 */ /* 0x000fce00078e3cff */
.L_x_11838:
[----:B------:R-:W-:Y:S05]  /*133f0*/  BSYNC B7 ;  /* 0x0000000000077941 */ /* 0x000fea0003800000 */
.L_x_11836:
[----:B------:R-:W2:Y:S02]  /*13400*/  LDL R0, [R1+0x4] ;  /* 0x0000040001007983 */ /* 0x000ea40000100800 */
[----:B--2---:R-:W-:-:S13]  /*13410*/  ISETP.NE.AND P0, PT, R0, RZ, PT ;  /* 0x000000ff0000720c */ /* 0x004fda0003f05270 */
        /* <DEDUP_REMOVED lines=10> */
.L_x_11922:
[----:B------:R-:W-:-:S03]  /*134c0*/  UMOV UR4, 0xffffffff ;  /* 0xffffffff00047882 */ /* 0x000fc60000000000 */
[----:B------:R-:W-:Y:S05]  /*134d0*/  BRA.DIV UR4, `(.L_x_11924) ;  /* 0x0000001204dc7947 */ /* 0x000fea000b800000 */
[----:B------:R1:W2:Y:S02]  /*134e0*/  SHFL.IDX PT, R14, R28, RZ, 0x1f ;  /* 0x00001fff1c0e7589 */ /* 0x0002a400000e0000 */
.L_x_11968:
        /* <DEDUP_REMOVED lines=8> */
.L_x_11923:
[----:B------:R-:W-:Y:S02]  /*13570*/  ULDC UR4, c[0x0][0xc38] ;  /* 0x00030e0000047ab9 */ /* 0x000fe40000000800 */
[----:B-1----:R-:W-:-:S13]  /*13580*/  ISETP.GE.AND P0, PT, R28, UR4, PT ;  /* 0x000000041c007c0c */ /* 0x002fda000bf06270 */
[----:B------:R-:W-:Y:S05]  /*13590*/  @!P0 BRA `(.L_x_11925) ;  /* 0xffffffb800c08947 */ /* 0x000fea000383ffff */
.L_x_11833:
[----:B------:R-:W2:Y:S01]  /*135a0*/  LDL.LU R0, [R1] ;  /* 0x0000000001007983 */ /* 0x000ea20000300800 */
[----:B------:R-:W-:Y:S01]  /*135b0*/  BSSY B0, `(.L_x_11926) ;  /* 0x000000b000007945 */ /* 0x000fe20003800000 */
[----:B------:R-:W1:Y:S01]  /*135c0*/  S2R R5, SR_CgaCtaId ;  /* 0x0000000000057919 */ /* 0x000e620000008800 */
[----:B--2---:R-:W-:-:S05]  /*135d0*/  VIADD R0, R0, 0x1 ;  /* 0x0000000100007836 */ /* 0x004fca0000000000 */
        /* <DEDUP_REMOVED lines=8> */
.L_x_11969:
[----:B------:R-:W-:Y:S05]  /*13660*/  BSYNC B0 ;  /* 0x0000000000007941 */ /* 0x000fea0003800000 */
.L_x_11926:
[----:B------:R-:W-:-:S03]  /*13670*/  UMOV UR4, 0xffffffff ;  /* 0xffffffff00047882 */ /* 0x000fc60000000000 */
[----:B------:R-:W-:Y:S05]  /*13680*/  BRA.DIV UR4, `(.L_x_11928) ;  /* 0x0000001204ac7947 */ /* 0x000fea000b800000 */
[----:B-1----:R-:W1:Y:S02]  /*13690*/  S2R R0, SR_TID.X ;  /* 0x0000000000007919 */ /* 0x002e640000002100 */
[----:B-1----:R-:W-:-:S04]  /*136a0*/  SHF.R.U32.HI R0, RZ, 0x5, R0 ;  /* 0x00000005ff007819 */ /* 0x002fc80000011600 */
[----:B------:R-:W-:-:S05]  /*136b0*/  LOP3.LUT R0, R0, 0x3, RZ, 0xc0, !PT ;  /* 0x0000000300007812 */ /* 0x000fca00078ec0ff */
[----:B------:R1:W2:Y:S02]  /*136c0*/  SHFL.IDX PT, R14, R0, RZ, 0x1f ;  /* 0x00001fff000e7589 */ /* 0x0002a400000e0000 */
.L_x_11972:
[----:B--2---:R-:W-:Y:S01]  /*136d0*/  ISETP.NE.AND P0, PT, R14, RZ, PT ;  /* 0x000000ff0e00720c */ /* 0x004fe20003f05270 */
[----:B------:R-:W-:-:S12]  /*136e0*/  BSSY B0, `(.L_x_11929) ;  /* 0x0000026000007945 */ /* 0x000fd80003800000 */
[----:B------:R-:W-:Y:S05]  /*136f0*/  @P0 BRA `(.L_x_11930) ;  /* 0x0000000000900947 */ /* 0x000fea0003800000 */
[----:B------:R-:W-:-:S03]  /*13700*/  UMOV UR4, 0xffffffff ;  /* 0xffffffff00047882 */ /* 0x000fc60000000000 */
[----:B------:R-:W-:Y:S05]  /*13710*/  BRA.DIV UR4, `(.L_x_11931) ;  /* 0x0000001204bc7947 */ /* 0x000fea000b800000 */
[----:B------:R-:W-:-:S13]  /*13720*/  ELECT P6, URZ, PT ;  /* 0x00000000003f782f */ /* 0x000fda00038c0000 */
.L_x_11975:
        /* <DEDUP_REMOVED lines=8> */
.L_x_11932:
        /* <DEDUP_REMOVED lines=12> */
.L_x_11976:
[----:B------:R-:W2:Y:S02]  /*13870*/  SYNCS.PHASECHK.TRANS64.TRYWAIT P0, [R3+URZ], R0 ;  /* 0x00000000030075a7 */ /* 0x000ea4000800017f */
[----:B--2---:R-:W-:Y:S05]  /*13880*/  @!P0 BRA `(.L_x_11934) ;  /* 0x0000001000948947 */ /* 0x004fea0003800000 */
.L_x_11977:
[----:B------:R-:W-:Y:S05]  /*13890*/  @!P2 BRA `(.L_x_11935) ;  /* 0x000000000004a947 */ /* 0x000fea0003800000 */
[----:B------:R-:W-:Y:S01]  /*138a0*/  BPT.TRAP 0x1 ;  /* 0x000000040000795c */ /* 0x000fe20000300000 */
.L_x_11935:
[----:B--2---:R-:W-:-:S04]  /*138b0*/  VIADD R3, R7, 0x31c60 ;  /* 0x00031c6007037836 */ /* 0x004fc80000000000 */
[----:B-1----:R-:W-:-:S04]  /*138c0*/  IMAD R5, R16, 0x8, R3 ;  /* 0x0000000810057824 */ /* 0x002fc800078e0203 */
[----:B------:R-:W1:Y:S02]  /*138d0*/  SYNCS.PHASECHK.TRANS64.TRYWAIT P0, [R5+URZ], R4 ;  /* 0x00000004050075a7 */ /* 0x000e64000800017f */
[----:B-1----:R-:W-:Y:S05]  /*138e0*/  @!P0 BRA `(.L_x_11936) ;  /* 0x0000001000908947 */ /* 0x002fea0003800000 */
.L_x_11978:
[----:B------:R-:W-:-:S07]  /*138f0*/  IMAD R3, R6, 0x8, R3 ;  /* 0x0000000806037824 */ /* 0x000fce00078e0203 */
.L_x_11937:
[----:B--2---:R2:W3:Y:S02]  /*13900*/  SYNCS.PHASECHK.TRANS64.TRYWAIT P0, [R3+URZ], R0 ;  /* 0x00000000030075a7 */ /* 0x0044e4000800017f */
[----:B---3--:R-:W-:Y:S05]  /*13910*/  @!P0 NANOSLEEP.SYNCS 0x989680 ;  /* 0x009896800000895d */ /* 0x008fea0003900000 */
[----:B------:R-:W3:Y:S02]  /*13920*/  @!P0 SYNCS.PHASECHK.TRANS64 P0, [R3+URZ], R0 ;  /* 0x00000000030085a7 */ /* 0x000ee4000800007f */
[----:B---3--:R-:W-:Y:S05]  /*13930*/  @!P0 BRA `(.L_x_11937) ;  /* 0xfffffffc00f08947 */ /* 0x008fea000383ffff */
.L_x_11930:
[----:B------:R-:W-:Y:S05]  /*13940*/  BSYNC B0 ;  /* 0x0000000000007941 */ /* 0x000fea0003800000 */
.L_x_11929:
[----:B------:R-:W-:Y:S05]  /*13950*/  EXIT ;  /* 0x000000000000794d */ /* 0x000fea0003800000 */
.L_x_11794:
[----:B0-----:R-:W-:-:S04]  /*13960*/  IMAD.U32 R3, RZ, RZ, UR37 ;  /* 0x00000025ff037e24 */ /* 0x001fc8000f8e00ff */
[----:B------:R0:W1:Y:S03]  /*13970*/  SYNCS.PHASECHK.TRANS64.TRYWAIT P1, [R3+URZ+0x31c00], R0 ;  /* 0x031c0000030075a7 */ /* 0x000066000802017f */
[----:B-1----:R-:W-:Y:S05]  /*13980*/  @!P1 NANOSLEEP.SYNCS 0x989680 ;  /* 0x009896800000995d */ /* 0x002fea0003900000 */
[----:B------:R-:W1:Y:S02]  /*13990*/  @!P1 SYNCS.PHASECHK.TRANS64 P1, [R3+URZ+0x31c00], R0 ;  /* 0x031c0000030095a7 */ /* 0x000e64000802007f */
[----:B-1----:R-:W-:Y:S05]  /*139a0*/  @!P1 BRA `(.L_x_11794) ;  /* 0xfffffffc00ec9947 */ /* 0x002fea000383ffff */
[----:B------:R-:W-:Y:S05]  /*139b0*/  BRA `(.L_x_11938) ;  /* 0xfffffedc00a47947 */ /* 0x000fea000383ffff */
.L_x_11798:
[----:B-1----:R1:W2:Y:S02]  /*139c0*/  SYNCS.PHASECHK.TRANS64.TRYWAIT P2, [R3+URZ+0x31c30], R0 ;  /* 0x031c3000030075a7 */ /* 0x0022a4000804017f */
[----:B--2---:R-:W-:Y:S05]  /*139d0*/  @!P2 NANOSLEEP.SYNCS 0x989680 ;  /* 0x009896800000a95d */ /* 0x004fea0003900000 */
[----:B------:R-:W2:Y:S02]  /*139e0*/  @!P2 SYNCS.PHASECHK.TRANS64 P2, [R3+URZ+0x31c30], R0 ;  /* 0x031c30000300a5a7 */ /* 0x000ea4000804007f */
[----:B--2---:R-:W-:Y:S05]  /*139f0*/  @!P2 BRA `(.L_x_11798) ;  /* 0xfffffffc00f0a947 */ /* 0x004fea000383ffff */
[----:B------:R-:W-:Y:S05]  /*13a00*/  BRA `(.L_x_11797) ;  /* 0xfffffedc00c87947 */ /* 0x000fea000383ffff */
.L_x_11803:
[----:B-1----:R-:W-:-:S04]  /*13a10*/  IMAD.U32 R5, RZ, RZ, UR4 ;  /* 0x00000004ff057e24 */ /* 0x002fc8000f8e00ff */
[----:B------:R1:W2:Y:S03]  /*13a20*/  SYNCS.PHASECHK.TRANS64.TRYWAIT P3, [R5+URZ+0x31c30], R0 ;  /* 0x031c3000050075a7 */ /* 0x0002a6000806017f */
[----:B--2---:R-:W-:Y:S05]  /*13a30*/  @!P3 NANOSLEEP.SYNCS 0x989680 ;  /* 0x009896800000b95d */ /* 0x004fea0003900000 */
[----:B------:R-:W2:Y:S02]  /*13a40*/  @!P3 SYNCS.PHASECHK.TRANS64 P3, [R5+URZ+0x31c30], R0 ;  /* 0x031c30000500b5a7 */ /* 0x000ea4000806007f */
[----:B--2---:R-:W-:Y:S05]  /*13a50*/  @!P3 BRA `(.L_x_11803) ;  /* 0xfffffffc00ecb947 */ /* 0x004fea000383ffff */
[----:B------:R-:W-:Y:S05]  /*13a60*/  BRA `(.L_x_11800) ;  /* 0xffffff18001c7947 */ /* 0x000fea000383ffff */
.L_x_11807:
[----:B-1----:R-:W-:-:S04]  /*13a70*/  IMAD.U32 R5, RZ, RZ, UR4 ;  /* 0x00000004ff057e24 */ /* 0x002fc8000f8e00ff */
[----:B------:R1:W2:Y:S03]  /*13a80*/  SYNCS.PHASECHK.TRANS64.TRYWAIT P3, [R5+URZ+0x31c50], R0 ;  /* 0x031c5000050075a7 */ /* 0x0002a6000806017f */
[----:B--2---:R-:W-:Y:S05]  /*13a90*/  @!P3 NANOSLEEP.SYNCS 0x989680 ;  /* 0x009896800000b95d */ /* 0x004fea0003900000 */
[----:B------:R-:W2:Y:S02]  /*13aa0*/  @!P3 SYNCS.PHASECHK.TRANS64 P3, [R5+URZ+0x31c50], R0 ;  /* 0x031c50000500b5a7 */ /* 0x000ea4000806007f */
[----:B--2---:R-:W-:Y:S05]  /*13ab0*/  @!P3 BRA `(.L_x_11807) ;  /* 0xfffffffc00ecb947 */ /* 0x004fea000383ffff */
[----:B------:R-:W-:Y:S05]  /*13ac0*/  BRA `(.L_x_11804) ;  /* 0xffffff2c00b87947 */ /* 0x000fea000383ffff */
.L_x_11813:
[----:B-1----:R-:W-:-:S04]  /*13ad0*/  IMAD.U32 R5, RZ, RZ, UR4 ;  /* 0x00000004ff057e24 */ /* 0x002fc8000f8e00ff */
[----:B------:R1:W2:Y:S03]  /*13ae0*/  SYNCS.PHASECHK.TRANS64.TRYWAIT P2, [R5+URZ+0x31c30], R0 ;  /* 0x031c3000050075a7 */ /* 0x0002a6000804017f */
[----:B--2---:R-:W-:Y:S05]  /*13af0*/  @!P2 NANOSLEEP.SYNCS 0x989680 ;  /* 0x009896800000a95d */ /* 0x004fea0003900000 */
[----:B------:R-:W2:Y:S02]  /*13b00*/  @!P2 SYNCS.PHASECHK.TRANS64 P2, [R5+URZ+0x31c30], R0 ;  /* 0x031c30000500a5a7 */ /* 0x000ea4000804007f */
[----:B--2---:R-:W-:Y:S05]  /*13b10*/  @!P2 BRA `(.L_x_11813) ;  /* 0xfffffffc00eca947 */ /* 0x004fea000383ffff */
[----:B------:R-:W-:Y:S05]  /*13b20*/  BRA `(.L_x_11810) ;  /* 0xffffff5800747947 */ /* 0x000fea000383ffff */
.L_x_11817:
[----:B-1----:R-:W-:-:S04]  /*13b30*/  IMAD.U32 R5, RZ, RZ, UR4 ;  /* 0x00000004ff057e24 */ /* 0x002fc8000f8e00ff */
[----:B------:R1:W2:Y:S03]  /*13b40*/  SYNCS.PHASECHK.TRANS64.TRYWAIT P2, [R5+URZ+0x31c50], R0 ;  /* 0x031c5000050075a7 */ /* 0x0002a6000804017f */
[----:B--2---:R-:W-:Y:S05]  /*13b50*/  @!P2 NANOSLEEP.SYNCS 0x989680 ;  /* 0x009896800000a95d */ /* 0x004fea0003900000 */
[----:B------:R-:W2:Y:S02]  /*13b60*/  @!P2 SYNCS.PHASECHK.TRANS64 P2, [R5+URZ+0x31c50], R0 ;  /* 0x031c50000500a5a7 */ /* 0x000ea4000804007f */
[----:B--2---:R-:W-:Y:S05]  /*13b70*/  @!P2 BRA `(.L_x_11817) ;  /* 0xfffffffc00eca947 */ /* 0x004fea000383ffff */
[----:B------:R-:W-:Y:S05]  /*13b80*/  BRA `(.L_x_11814) ;  /* 0xffffff7000107947 */ /* 0x000fea000383ffff */
.L_x_11822:
[----:B-1----:R-:W-:-:S04]  /*13b90*/  IMAD.U32 R7, RZ, RZ, UR5 ;  /* 0x00000005ff077e24 */ /* 0x002fc8000f8e00ff */
[----:B------:R1:W3:Y:S03]  /*13ba0*/  SYNCS.PHASECHK.TRANS64.TRYWAIT P0, [R7+URZ+0x31c50], R6 ;  /* 0x031c5006070075a7 */ /* 0x0002e6000800017f */
[----:B---3--:R-:W-:Y:S05]  /*13bb0*/  @!P0 NANOSLEEP.SYNCS 0x989680 ;  /* 0x009896800000895d */ /* 0x008fea0003900000 */
[----:B------:R-:W3:Y:S02]  /*13bc0*/  @!P0 SYNCS.PHASECHK.TRANS64 P0, [R7+URZ+0x31c50], R6 ;  /* 0x031c5006070085a7 */ /* 0x000ee4000800007f */
[----:B---3--:R-:W-:Y:S05]  /*13bd0*/  @!P0 BRA `(.L_x_11822) ;  /* 0xfffffffc00ec8947 */ /* 0x008fea000383ffff */
[----:B------:R-:W-:Y:S05]  /*13be0*/  BRA `(.L_x_11821) ;  /* 0xffffff8c00f47947 */ /* 0x000fea000383ffff */
.L_x_11844:
[----:B------:R-:W-:Y:S02]  /*13bf0*/  IMAD.MOV.U32 R13, RZ, RZ, R20 ;  /* 0x000000ffff0d7224 */ /* 0x000fe400078e0014 */
[----:B------:R-:W-:Y:S02]  /*13c00*/  IMAD.MOV.U32 R12, RZ, RZ, RZ ;  /* 0x000000ffff0c7224 */ /* 0x000fe400078e00ff */
[----:B------:R-:W-:Y:S02]  /*13c10*/  IMAD.MOV.U32 R11, RZ, RZ, 0x1f ;  /* 0x0000001fff0b7424 */ /* 0x000fe400078e00ff */
[----:B------:R-:W-:-:S07]  /*13c20*/  IMAD.MOV.U32 R15, RZ, RZ, -0x1 ;  /* 0xffffffffff0f7424 */ /* 0x000fce00078e00ff */
[----:B------:R-:W-:Y:S05]  /*13c30*/  WARPSYNC.COLLECTIVE R15, `(.L_x_11939) ;  /* 0x000000000f087348 */ /* 0x000fea0003c00000 */
[----:B------:R0:W1:Y:S02]  /*13c40*/  SHFL.IDX P6, R14, R13, R12, R11 ;  /* 0x0000000c0d0e7389 */ /* 0x00006400000c000b */
[----:B01----:R-:W-:Y:S01]  /*13c50*/  ENDCOLLECTIVE ;  /* 0x000000000000791b */ /* 0x003fe20003800000 */
.L_x_11939:
[----:B------:R-:W-:Y:S05]  /*13c60*/  BRA `(.L_x_11940) ;  /* 0xffffffbc00c47947 */ /* 0x000fea000383ffff */
.L_x_11846:
[----:B------:R-:W-:Y:S01]  /*13c70*/  BSSY B0, `(.L_x_11941) ;  /* 0x0000006000007945 */ /* 0x000fe20003800000 */
[----:B------:R-:W-:-:S07]  /*13c80*/  IMAD.MOV.U32 R15, RZ, RZ, -0x1 ;  /* 0xffffffffff0f7424 */ /* 0x000fce00078e00ff */
[----:B0-----:R-:W-:Y:S05]  /*13c90*/  WARPSYNC.COLLECTIVE R15, `(.L_x_11942) ;  /* 0x000000000f0c7348 */ /* 0x001fea0003c00000 */
[----:B------:R-:W-:Y:S02]  /*13ca0*/  ELECT P6, UR62, PT ;  /* 0x00000000003e782f */ /* 0x000fe400038c0000 */
[----:B------:R-:W-:Y:S01]  /*13cb0*/  MOV R14, UR62 ;  /* 0x0000003e000e7c02 */ /* 0x000fe20008000f00 */
[----:B0-----:R-:W-:Y:S10]  /*13cc0*/  ENDCOLLECTIVE ;  /* 0x000000000000791b */ /* 0x001ff40003800000 */
.L_x_11942:
[----:B------:R-:W-:Y:S05]  /*13cd0*/  BSYNC B0 ;  /* 0x0000000000007941 */ /* 0x000fea0003800000 */
.L_x_11941:
[----:B------:R-:W-:Y:S05]  /*13ce0*/  BRA `(.L_x_11943) ;  /* 0xffffffbc00c07947 */ /* 0x000fea000383ffff */
.L_x_11848:
[----:B-1----:R1:W2:Y:S02]  /*13cf0*/  SYNCS.PHASECHK.TRANS64.TRYWAIT P0, [R3+URZ+0x31c40], R0 ;  /* 0x031c4000030075a7 */ /* 0x0022a4000800017f */
[----:B--2---:R-:W-:Y:S05]  /*13d00*/  @!P0 NANOSLEEP.SYNCS 0x989680 ;  /* 0x009896800000895d */ /* 0x004fea0003900000 */
[----:B------:R-:W2:Y:S02]  /*13d10*/  @!P0 SYNCS.PHASECHK.TRANS64 P0, [R3+URZ+0x31c40], R0 ;  /* 0x031c4000030085a7 */ /* 0x000ea4000800007f */
[----:B--2---:R-:W-:Y:S05]  /*13d20*/  @!P0 BRA `(.L_x_11848) ;  /* 0xfffffffc00f08947 */ /* 0x004fea000383ffff */
[----:B------:R-:W-:Y:S05]  /*13d30*/  BRA `(.L_x_11944) ;  /* 0xffffffc000207947 */ /* 0x000fea000383ffff */
.L_x_11852:
[----:B------:R-:W-:Y:S02]  /*13d40*/  IMAD.MOV.U32 R13, RZ, RZ, R4 ;  /* 0x000000ffff0d7224 */ /* 0x000fe400078e0004 */
[----:B------:R-:W-:Y:S02]  /*13d50*/  IMAD.MOV.U32 R12, RZ, RZ, RZ ;  /* 0x000000ffff0c7224 */ /* 0x000fe400078e00ff */
[----:B------:R-:W-:Y:S02]  /*13d60*/  IMAD.MOV.U32 R11, RZ, RZ, 0x1c1f ;  /* 0x00001c1fff0b7424 */ /* 0x000fe400078e00ff */
[----:B------:R-:W-:Y:S02]  /*13d70*/  IMAD.MOV.U32 R15, RZ, RZ, -0x1 ;  /* 0xffffffffff0f7424 */ /* 0x000fe400078e00ff */
[----:B------:R-:W-:-:S07]  /*13d80*/  IMAD.U32 R6, RZ, RZ, UR44 ;  /* 0x0000002cff067e24 */ /* 0x000fce000f8e00ff */
[----:B------:R-:W-:Y:S05]  /*13d90*/  WARPSYNC.COLLECTIVE R15, `(.L_x_11945) ;  /* 0x000000000f087348 */ /* 0x000fea0003c00000 */
[----:B------:R0:W1:Y:S02]  /*13da0*/  SHFL.IDX P6, R14, R13, R12, R11 ;  /* 0x0000000c0d0e7389 */ /* 0x00006400000c000b */
[----:B01----:R-:W-:Y:S01]  /*13db0*/  ENDCOLLECTIVE ;  /* 0x000000000000791b */ /* 0x003fe20003800000 */
.L_x_11945:
[----:B------:R-:W-:-:S04]  /*13dc0*/  IMAD R6, R6, 0xc0, R21 ;  /* 0x000000c006067824 */ /* 0x000fc800078e0215 */
[----:B------:R-:W-:Y:S02]  /*13dd0*/  VIADD R10, R6, 0x20 ;  /* 0x00000020060a7836 */ /* 0x000fe40000000000 */
[----:B------:R-:W-:Y:S02]  /*13de0*/  IMAD.MOV.U32 R13, RZ, RZ, R0 ;  /* 0x000000ffff0d7224 */ /* 0x000fe400078e0000 */
[----:B------:R-:W-:-:S07]  /*13df0*/  IMAD.MOV.U32 R2, RZ, RZ, R14 ;  /* 0x000000ffff027224 */ /* 0x000fce00078e000e */
[----:B------:R-:W-:Y:S05]  /*13e00*/  WARPSYNC.COLLECTIVE R15, `(.L_x_11946) ;  /* 0x000000000f087348 */ /* 0x000fea0003c00000 */
[----:B------:R0:W1:Y:S02]  /*13e10*/  SHFL.IDX P6, R14, R13, R12, R11 ;  /* 0x0000000c0d0e7389 */ /* 0x00006400000c000b */
[----:B01----:R-:W-:Y:S01]  /*13e20*/  ENDCOLLECTIVE ;  /* 0x000000000000791b */ /* 0x003fe20003800000 */
.L_x_11946:
        /* <DEDUP_REMOVED lines=23> */
.L_x_11947:
[----:B------:R-:W-:Y:S02]  /*13fa0*/  IMAD.MOV.U32 R13, RZ, RZ, R0 ;  /* 0x000000ffff0d7224 */ /* 0x000fe400078e0000 */
[----:B------:R-:W-:-:S07]  /*13fb0*/  IMAD.MOV.U32 R2, RZ, RZ, R14 ;  /* 0x000000ffff027224 */ /* 0x000fce00078e000e */
[----:B------:R-:W-:Y:S05]  /*13fc0*/  WARPSYNC.COLLECTIVE R15, `(.L_x_11948) ;  /* 0x000000000f087348 */ /* 0x000fea0003c00000 */
[----:B------:R0:W1:Y:S02]  /*13fd0*/  SHFL.IDX P6, R14, R13, R12, R11 ;  /* 0x0000000c0d0e7389 */ /* 0x00006400000c000b */
[----:B01----:R-:W-:Y:S01]  /*13fe0*/  ENDCOLLECTIVE ;  /* 0x000000000000791b */ /* 0x003fe20003800000 */
.L_x_11948:
        /* <DEDUP_REMOVED lines=19> */
.L_x_11949:
[----:B------:R-:W-:Y:S02]  /*14120*/  IMAD.MOV.U32 R13, RZ, RZ, R0 ;  /* 0x000000ffff0d7224 */ /* 0x000fe400078e0000 */
[----:B------:R-:W-:-:S07]  /*14130*/  IMAD.MOV.U32 R2, RZ, RZ, R14 ;  /* 0x000000ffff027224 */ /* 0x000fce00078e000e */
[----:B------:R-:W-:Y:S05]  /*14140*/  WARPSYNC.COLLECTIVE R15, `(.L_x_11950) ;  /* 0x000000000f087348 */ /* 0x000fea0003c00000 */
[----:B------:R0:W1:Y:S02]  /*14150*/  SHFL.IDX P6, R14, R13, R12, R11 ;  /* 0x0000000c0d0e7389 */ /* 0x00006400000c000b */
[----:B01----:R-:W-:Y:S01]  /*14160*/  ENDCOLLECTIVE ;  /* 0x000000000000791b */ /* 0x003fe20003800000 */
.L_x_11950:
        /* <DEDUP_REMOVED lines=18> */
.L_x_11951:
[----:B------:R-:W-:Y:S02]  /*14290*/  IMAD.MOV.U32 R13, RZ, RZ, R0 ;  /* 0x000000ffff0d7224 */ /* 0x000fe400078e0000 */
[----:B------:R-:W-:-:S05]  /*142a0*/  VIADD R0, R6, 0x60 ;  /* 0x0000006006007836 */ /* 0x000fca0000000000 */
[----:B------:R-:W-:Y:S01]  /*142b0*/  ISETP.GE.AND P4, PT, R0, R5, PT ;  /* 0x000000050000720c */ /* 0x000fe20003f86270 */
[----:B------:R-:W-:Y:S02]  /*142c0*/  VIADD R0, R6, 0x80 ;  /* 0x0000008006007836 */ /* 0x000fe40000000000 */
[----:B------:R-:W-:-:S10]  /*142d0*/  IMAD.MOV.U32 R4, RZ, RZ, R14 ;  /* 0x000000ffff047224 */ /* 0x000fd400078e000e */
[----:B------:R-:W-:Y:S05]  /*142e0*/  WARPSYNC.COLLECTIVE R15, `(.L_x_11952) ;  /* 0x000000000f087348 */ /* 0x000fea0003c00000 */
[----:B------:R0:W1:Y:S02]  /*142f0*/  SHFL.IDX P6, R14, R13, R12, R11 ;  /* 0x0000000c0d0e7389 */ /* 0x00006400000c000b */
[----:B01----:R-:W-:Y:S01]  /*14300*/  ENDCOLLECTIVE ;  /* 0x000000000000791b */ /* 0x003fe20003800000 */
.L_x_11952:
[----:B------:R-:W-:Y:S01]  /*14310*/  ULDC.64 UR4, c[0x0][0x208] ;  /* 0x0000820000047ab9 */ /* 0x000fe20000000a00 */
[----:B------:R-:W-:Y:S02]  /*14320*/  IMAD.MOV.U32 R13, RZ, RZ, R7 ;  /* 0x000000ffff0d7224 */ /* 0x000fe400078e0007 */
[----:B------:R-:W-:Y:S01]  /*14330*/  IMAD.MOV.U32 R12, RZ, RZ, RZ ;  /* 0x000000ffff0c7224 */ /* 0x000fe200078e00ff */
        /* <DEDUP_REMOVED lines=14> */
.L_x_11953:
[----:B------:R-:W-:Y:S02]  /*14420*/  IMAD.MOV.U32 R13, RZ, RZ, R8 ;  /* 0x000000ffff0d7224 */ /* 0x000fe400078e0008 */
[----:B------:R-:W-:-:S07]  /*14430*/  IMAD.MOV.U32 R0, RZ, RZ, R14 ;  /* 0x000000ffff007224 */ /* 0x000fce00078e000e */
[----:B------:R-:W-:Y:S05]  /*14440*/  WARPSYNC.COLLECTIVE R15, `(.L_x_11954) ;  /* 0x000000000f087348 */ /* 0x000fea0003c00000 */
[----:B------:R0:W1:Y:S02]  /*14450*/  SHFL.IDX P6, R14, R13, R12, R11 ;  /* 0x0000000c0d0e7389 */ /* 0x00006400000c000b */
[----:B01----:R-:W-:Y:S01]  /*14460*/  ENDCOLLECTIVE ;  /* 0x000000000000791b */ /* 0x003fe20003800000 */
.L_x_11954:
[----:B------:R-:W-:Y:S01]  /*14470*/  ULDC.64 UR4, c[0x0][0x208] ;  /* 0x0000820000047ab9 */ /* 0x000fe20000000a00 */
[----:B------:R-:W-:Y:S02]  /*14480*/  IMAD.MOV.U32 R13, RZ, RZ, R7 ;  /* 0x000000ffff0d7224 */ /* 0x000fe400078e0007 */
[----:B------:R-:W-:Y:S01]  /*14490*/  IMAD.MOV.U32 R12, RZ, RZ, 0x1 ;  /* 0x00000001ff0c7424 */ /* 0x000fe200078e00ff */
        /* <DEDUP_REMOVED lines=13> */
.L_x_11955:
[----:B------:R-:W-:Y:S02]  /*14570*/  IMAD.MOV.U32 R13, RZ, RZ, R8 ;  /* 0x000000ffff0d7224 */ /* 0x000fe400078e0008 */
[----:B------:R-:W-:-:S07]  /*14580*/  IMAD.MOV.U32 R7, RZ, RZ, R14 ;  /* 0x000000ffff077224 */ /* 0x000fce00078e000e */
[----:B------:R-:W-:Y:S05]  /*14590*/  WARPSYNC.COLLECTIVE R15, `(.L_x_11956) ;  /* 0x000000000f087348 */ /* 0x000fea0003c00000 */
[----:B------:R0:W1:Y:S02]  /*145a0*/  SHFL.IDX P6, R14, R13, R12, R11 ;  /* 0x0000000c0d0e7389 */ /* 0x00006400000c000b */
[----:B01----:R-:W-:Y:S01]  /*145b0*/  ENDCOLLECTIVE ;  /* 0x000000000000791b */ /* 0x003fe20003800000 */
.L_x_11956:
[----:B------:R-:W-:Y:S05]  /*145c0*/  BRA `(.L_x_11957) ;  /* 0xffffffc400407947 */ /* 0x000fea000383ffff */
.L_x_11855:
[----:B0-----:R0:W1:Y:S02]  /*145d0*/  SYNCS.PHASECHK.TRANS64.TRYWAIT P0, [R17+URZ+0x31c20], R2 ;  /* 0x031c2002110075a7 */ /* 0x001064000800017f */
[----:B-1----:R-:W-:Y:S05]  /*145e0*/  @!P0 NANOSLEEP.SYNCS 0x989680 ;  /* 0x009896800000895d */ /* 0x002fea0003900000 */
[----:B------:R-:W1:Y:S02]  /*145f0*/  @!P0 SYNCS.PHASECHK.TRANS64 P0, [R17+URZ+0x31c20], R2 ;  /* 0x031c2002110085a7 */ /* 0x000e64000800007f */
[----:B-1----:R-:W-:Y:S05]  /*14600*/  @!P0 BRA `(.L_x_11855) ;  /* 0xfffffffc00f08947 */ /* 0x002fea000383ffff */
[----:B------:R-:W-:Y:S05]  /*14610*/  BRA `(.L_x_11958) ;  /* 0xffffffc400ac7947 */ /* 0x000fea000383ffff */
.L_x_11862:
[----:B0-----:R0:W1:Y:S02]  /*14620*/  SYNCS.PHASECHK.TRANS64.TRYWAIT P0, [R2+URZ+0x31c40], R3 ;  /* 0x031c4003020075a7 */ /* 0x001064000800017f */
[----:B-1----:R-:W-:Y:S05]  /*14630*/  @!P0 NANOSLEEP.SYNCS 0x989680 ;  /* 0x009896800000895d */ /* 0x002fea0003900000 */
[----:B------:R-:W1:Y:S02]  /*14640*/  @!P0 SYNCS.PHASECHK.TRANS64 P0, [R2+URZ+0x31c40], R3 ;  /* 0x031c4003020085a7 */ /* 0x000e64000800007f */
[----:B-1----:R-:W-:Y:S05]  /*14650*/  @!P0 BRA `(.L_x_11862) ;  /* 0xfffffffc00f08947 */ /* 0x002fea000383ffff */
[----:B------:R-:W-:Y:S05]  /*14660*/  BRA `(.L_x_11959) ;  /* 0xffffffc800607947 */ /* 0x000fea000383ffff */
.L_x_11869:
[----:B0-----:R0:W1:Y:S02]  /*14670*/  SYNCS.PHASECHK.TRANS64.TRYWAIT P0, [R3+URZ+0x60], R2 ;  /* 0x00006002030075a7 */ /* 0x001064000800017f */
[----:B-1----:R-:W-:Y:S05]  /*14680*/  @!P0 NANOSLEEP.SYNCS 0x989680 ;  /* 0x009896800000895d */ /* 0x002fea0003900000 */
[----:B------:R-:W1:Y:S02]  /*14690*/  @!P0 SYNCS.PHASECHK.TRANS64 P0, [R3+URZ+0x60], R2 ;  /* 0x00006002030085a7 */ /* 0x000e64000800007f */
[----:B-1----:R-:W-:Y:S05]  /*146a0*/  @!P0 BRA `(.L_x_11869) ;  /* 0xfffffffc00f08947 */ /* 0x002fea000383ffff */
[----:B------:R-:W-:Y:S05]  /*146b0*/  BRA `(.L_x_11960) ;  /* 0xffffffcc00507947 */ /* 0x000fea000383ffff */
.L_x_11880:
[----:B0-----:R0:W1:Y:S02]  /*146c0*/  SYNCS.PHASECHK.TRANS64.TRYWAIT P0, [R3+URZ+0x31c40], R2 ;  /* 0x031c4002030075a7 */ /* 0x001064000800017f */
[----:B-1----:R-:W-:Y:S05]  /*146d0*/  @!P0 NANOSLEEP.SYNCS 0x989680 ;  /* 0x009896800000895d */ /* 0x002fea0003900000 */
[----:B------:R-:W1:Y:S02]  /*146e0*/  @!P0 SYNCS.PHASECHK.TRANS64 P0, [R3+URZ+0x31c40], R2 ;  /* 0x031c4002030085a7 */ /* 0x000e64000800007f */
[----:B-1----:R-:W-:Y:S05]  /*146f0*/  @!P0 BRA `(.L_x_11880) ;  /* 0xfffffffc00f08947 */ /* 0x002fea000383ffff */
[----:B------:R-:W-:Y:S05]  /*14700*/  BRA `(.L_x_11961) ;  /* 0xffffffd400007947 */ /* 0x000fea000383ffff */
.L_x_11887:
[----:B0-----:R0:W1:Y:S02]  /*14710*/  SYNCS.PHASECHK.TRANS64.TRYWAIT P0, [R12+URZ+0x60], R23 ;  /* 0x000060170c0075a7 */ /* 0x001064000800017f */
[----:B-1----:R-:W-:Y:S05]  /*14720*/  @!P0 NANOSLEEP.SYNCS 0x989680 ;  /* 0x009896800000895d */ /* 0x002fea0003900000 */
[----:B------:R-:W1:Y:S02]  /*14730*/  @!P0 SYNCS.PHASECHK.TRANS64 P0, [R12+URZ+0x60], R23 ;  /* 0x000060170c0085a7 */ /* 0x000e64000800007f */
[----:B-1----:R-:W-:Y:S05]  /*14740*/  @!P0 BRA `(.L_x_11887) ;  /* 0xfffffffc00f08947 */ /* 0x002fea000383ffff */
[----:B------:R-:W-:Y:S05]  /*14750*/  BRA `(.L_x_11962) ;  /* 0xffffffd400f87947 */ /* 0x000fea000383ffff */
.L_x_11897:
[----:B0-----:R0:W1:Y:S02]  /*14760*/  SYNCS.PHASECHK.TRANS64.TRYWAIT P0, [R2+URZ+0x31c40], R3 ;  /* 0x031c4003020075a7 */ /* 0x001064000800017f */
[----:B-1----:R-:W-:Y:S05]  /*14770*/  @!P0 NANOSLEEP.SYNCS 0x989680 ;  /* 0x009896800000895d */ /* 0x002fea0003900000 */
[----:B------:R-:W1:Y:S02]  /*14780*/  @!P0 SYNCS.PHASECHK.TRANS64 P0, [R2+URZ+0x31c40], R3 ;  /* 0x031c4003020085a7 */ /* 0x000e64000800007f */
[----:B-1----:R-:W-:Y:S05]  /*14790*/  @!P0 BRA `(.L_x_11897) ;  /* 0xfffffffc00f08947 */ /* 0x002fea000383ffff */
[----:B------:R-:W-:Y:S05]  /*147a0*/  BRA `(.L_x_11963) ;  /* 0xffffffdc007c7947 */ /* 0x000fea000383ffff */
.L_x_11904:
[----:B0-----:R0:W1:Y:S02]  /*147b0*/  SYNCS.PHASECHK.TRANS64.TRYWAIT P0, [R8+URZ+0x60], R2 ;  /* 0x00006002080075a7 */ /* 0x001064000800017f */
[----:B-1----:R-:W-:Y:S05]  /*147c0*/  @!P0 NANOSLEEP.SYNCS 0x989680 ;  /* 0x009896800000895d */ /* 0x002fea0003900000 */
[----:B------:R-:W1:Y:S02]  /*147d0*/  @!P0 SYNCS.PHASECHK.TRANS64 P0, [R8+URZ+0x60], R2 ;  /* 0x00006002080085a7 */ /* 0x000e64000800007f */
[----:B-1----:R-:W-:Y:S05]  /*147e0*/  @!P0 BRA `(.L_x_11904) ;  /* 0xfffffffc00f08947 */ /* 0x002fea000383ffff */
[----:B------:R-:W-:Y:S05]  /*147f0*/  BRA `(.L_x_11964) ;  /* 0xffffffe000787947 */ /* 0x000fea000383ffff */
.L_x_11916:
[----:B-1----:R1:W2:Y:S02]  /*14800*/  SYNCS.PHASECHK.TRANS64.TRYWAIT P0, [R3+URZ+0x31c60], R0 ;  /* 0x031c6000030075a7 */ /* 0x0022a4000800017f */
[----:B--2---:R-:W-:Y:S05]  /*14810*/  @!P0 NANOSLEEP.SYNCS 0x989680 ;  /* 0x009896800000895d */ /* 0x004fea0003900000 */
[----:B------:R-:W2:Y:S02]  /*14820*/  @!P0 SYNCS.PHASECHK.TRANS64 P0, [R3+URZ+0x31c60], R0 ;  /* 0x031c6000030085a7 */ /* 0x000ea4000800007f */
[----:B--2---:R-:W-:Y:S05]  /*14830*/  @!P0 BRA `(.L_x_11916) ;  /* 0xfffffffc00f08947 */ /* 0x004fea000383ffff */
[----:B------:R-:W-:Y:S05]  /*14840*/  BRA `(.L_x_11965) ;  /* 0xffffffe400e47947 */ /* 0x000fea000383ffff */
.L_x_11924:
        /* <DEDUP_REMOVED lines=8> */
.L_x_11967:
[----:B------:R-:W-:Y:S05]  /*148d0*/  BSYNC B0 ;  /* 0x0000000000007941 */ /* 0x000fea0003800000 */
.L_x_11966:
[----:B------:R-:W-:Y:S05]  /*148e0*/  BRA `(.L_x_11968) ;  /* 0xffffffec00007947 */ /* 0x000fea000383ffff */
.L_x_11927:
[----:B-1----:R1:W2:Y:S02]  /*148f0*/  SYNCS.PHASECHK.TRANS64.TRYWAIT P0, [R7+URZ+0x31c20], R0 ;  /* 0x031c2000070075a7 */ /* 0x0022a4000800017f */
[----:B--2---:R-:W-:Y:S05]  /*14900*/  @!P0 NANOSLEEP.SYNCS 0x989680 ;  /* 0x009896800000895d */ /* 0x004fea0003900000 */
[----:B------:R-:W2:Y:S02]  /*14910*/  @!P0 SYNCS.PHASECHK.TRANS64 P0, [R7+URZ+0x31c20], R0 ;  /* 0x031c2000070085a7 */ /* 0x000ea4000800007f */
[----:B--2---:R-:W-:Y:S05]  /*14920*/  @!P0 BRA `(.L_x_11927) ;  /* 0xfffffffc00f08947 */ /* 0x004fea000383ffff */
[----:B------:R-:W-:Y:S05]  /*14930*/  BRA `(.L_x_11969) ;  /* 0xffffffec00487947 */ /* 0x000fea000383ffff */
.L_x_11928:
        /* <DEDUP_REMOVED lines=11> */
.L_x_11971:
[----:B------:R-:W-:Y:S05]  /*149f0*/  BSYNC B0 ;  /* 0x0000000000007941 */ /* 0x000fea0003800000 */
.L_x_11970:
[----:B------:R-:W-:Y:S05]  /*14a00*/  BRA `(.L_x_11972) ;  /* 0xffffffec00307947 */ /* 0x000fea000383ffff */
.L_x_11931:
[----:B------:R-:W-:Y:S01]  /*14a10*/  BSSY B1, `(.L_x_11973) ;  /* 0x0000006000017945 */ /* 0x000fe20003800000 */
[----:B------:R-:W-:-:S07]  /*14a20*/  IMAD.MOV.U32 R15, RZ, RZ, -0x1 ;  /* 0xffffffffff0f7424 */ /* 0x000fce00078e00ff */
[----:B01----:R-:W-:Y:S05]  /*14a30*/  WARPSYNC.COLLECTIVE R15, `(.L_x_11974) ;  /* 0x000000000f0c7348 */ /* 0x003fea0003c00000 */
[----:B------:R-:W-:Y:S02]  /*14a40*/  ELECT P6, UR62, PT ;  /* 0x00000000003e782f */ /* 0x000fe400038c0000 */
[----:B------:R-:W-:Y:S01]  /*14a50*/  MOV R14, UR62 ;  /* 0x0000003e000e7c02 */ /* 0x000fe20008000f00 */
[----:B01----:R-:W-:Y:S10]  /*14a60*/  ENDCOLLECTIVE ;  /* 0x000000000000791b */ /* 0x003ff40003800000 */
.L_x_11974:
[----:B------:R-:W-:Y:S05]  /*14a70*/  BSYNC B1 ;  /* 0x0000000000017941 */ /* 0x000fea0003800000 */
.L_x_11973:
[----:B------:R-:W-:Y:S05]  /*14a80*/  BRA `(.L_x_11975) ;  /* 0xffffffec00287947 */ /* 0x000fea000383ffff */
.L_x_11933:
[----:B-1----:R1:W2:Y:S02]  /*14a90*/  SYNCS.PHASECHK.TRANS64.TRYWAIT P0, [R5+URZ], R4 ;  /* 0x00000004050075a7 */ /* 0x0022a4000800017f */
[----:B--2---:R-:W-:Y:S05]  /*14aa0*/  @!P0 NANOSLEEP.SYNCS 0x989680 ;  /* 0x009896800000895d */ /* 0x004fea0003900000 */
[----:B------:R-:W2:Y:S02]  /*14ab0*/  @!P0 SYNCS.PHASECHK.TRANS64 P0, [R5+URZ], R4 ;  /* 0x00000004050085a7 */ /* 0x000ea4000800007f */
[----:B--2---:R-:W-:Y:S05]  /*14ac0*/  @!P0 BRA `(.L_x_11933) ;  /* 0xfffffffc00f08947 */ /* 0x004fea000383ffff */
[----:B------:R-:W-:Y:S05]  /*14ad0*/  BRA `(.L_x_11976) ;  /* 0xffffffec00647947 */ /* 0x000fea000383ffff */
.L_x_11934:
[----:B--2---:R2:W3:Y:S02]  /*14ae0*/  SYNCS.PHASECHK.TRANS64.TRYWAIT P0, [R3+URZ], R0 ;  /* 0x00000000030075a7 */ /* 0x0044e4000800017f */
[----:B---3--:R-:W-:Y:S05]  /*14af0*/  @!P0 NANOSLEEP.SYNCS 0x989680 ;  /* 0x009896800000895d */ /* 0x008fea0003900000 */
[----:B------:R-:W3:Y:S02]  /*14b00*/  @!P0 SYNCS.PHASECHK.TRANS64 P0, [R3+URZ], R0 ;  /* 0x00000000030085a7 */ /* 0x000ee4000800007f */
[----:B---3--:R-:W-:Y:S05]  /*14b10*/  @!P0 BRA `(.L_x_11934) ;  /* 0xfffffffc00f08947 */ /* 0x008fea000383ffff */
[----:B------:R-:W-:Y:S05]  /*14b20*/  BRA `(.L_x_11977) ;  /* 0xffffffec00587947 */ /* 0x000fea000383ffff */
.L_x_11936:
[----:B-1----:R1:W2:Y:S02]  /*14b30*/  SYNCS.PHASECHK.TRANS64.TRYWAIT P0, [R5+URZ], R4 ;  /* 0x00000004050075a7 */ /* 0x0022a4000800017f */
[----:B--2---:R-:W-:Y:S05]  /*14b40*/  @!P0 NANOSLEEP.SYNCS 0x989680 ;  /* 0x009896800000895d */ /* 0x004fea0003900000 */
[----:B------:R-:W2:Y:S02]  /*14b50*/  @!P0 SYNCS.PHASECHK.TRANS64 P0, [R5+URZ], R4 ;  /* 0x00000004050085a7 */ /* 0x000ea4000800007f */
[----:B--2---:R-:W-:Y:S05]  /*14b60*/  @!P0 BRA `(.L_x_11936) ;  /* 0xfffffffc00f08947 */ /* 0x004fea000383ffff */
[----:B------:R-:W-:Y:S05]  /*14b70*/  BRA `(.L_x_11978) ;  /* 0xffffffec005c7947 */ /* 0x000fea000383ffff */
.L_x_11979:
        /* <DEDUP_REMOVED lines=16> */
.L_x_15329:


//--------------------- .text._ZN7cutlass13device_kernelIN5flash11enable_sm90INS1_16FlashAttnFwdSm90INS1_25CollectiveMainloopFwdSm90ILi2EN4cute5tupleIJNS5_1CILi1EEES8_S8_EEENS6_IJNS7_ILi192EEENS7_ILi144EEENS7_ILi96EEEEEELi96ENS_10bfloat16_tEfNS_4arch4Sm90ELb1ELb0ELb0ELb1ELb0ELb0ELb0ELb0ELb1ELb1ELb0ELb0EEENS1_21CollectiveEpilogueFwdINS6_IJSA_SC_SB_EEES9_SE_SG_Li384ELb1ELb1ELb0ELb0EEENS1_36VarlenDynamicPersistentTileSchedulerILi192ELi144ELi384ELi128ELb0ELb1ELb1ELb1ELb1ELb1EEEEEEEEEvNT_6ParamsE --------------------------
	.section	.text._ZN7cutlass13device_kernelIN5flash11enable_sm90INS1_16FlashAttnFwdSm90INS1_25CollectiveMainloopFwdSm90ILi2EN4cute5tupleIJNS5_1CILi1EEES8_S8_EEENS6_IJNS7_ILi192EEENS7_ILi144EEENS7_ILi96EEEEEELi96ENS_10bfloat16_tEfNS_4arch4Sm90ELb1ELb0ELb0ELb1ELb0ELb0ELb0ELb0ELb1ELb1ELb0ELb0EEENS1_21CollectiveEpilogueFwdINS6_IJSA_SC_SB_EEES9_SE_SG_Li384ELb1ELb1ELb0ELb0EEENS1_36VarlenDynamicPersistentTileSchedulerILi192ELi144ELi384ELi128ELb0ELb1ELb1ELb1ELb1ELb1EEEEEEEEEvNT_6ParamsE,"ax",@progbits
	.align	128
.text._ZN7cutlass13device_kernelIN5flash11enable_sm90INS1_16FlashAttnFwdSm90INS1_25CollectiveMainloopFwdSm90ILi2EN4cute5tupleIJNS5_1CILi1EEES8_S8_EEENS6_IJNS7_ILi192EEENS7_ILi144EEENS7_ILi96EEEEEELi96ENS_10bfloat16_tEfNS_4arch4Sm90ELb1ELb0ELb0ELb1ELb0ELb0ELb0ELb0ELb1ELb1ELb0ELb0EEENS1_21CollectiveEpilogueFwdINS6_IJSA_SC_SB_EEES9_SE_SG_Li384ELb1ELb1ELb0ELb0EEENS1_36VarlenDynamicPersistentTileSchedulerILi192ELi144ELi384ELi128ELb0ELb1ELb1ELb1ELb1ELb1EEEEEEEEEvNT_6ParamsE:
        .type           _ZN7cutlass13device_kernelIN5flash11enable_sm90INS1_16FlashAttnFwdSm90INS1_25CollectiveMainloopFwdSm90ILi2EN4cute5tupleIJNS5_1CILi1EEES8_S8_EEENS6_IJNS7_ILi192EEENS7_ILi144EEENS7_ILi96EEEEEELi96ENS_10bfloat16_tEfNS_4arch4Sm90ELb1ELb0ELb0ELb1ELb0ELb0ELb0ELb0ELb1ELb1ELb0ELb0EEENS1_21CollectiveEpilogueFwdINS6_IJSA_SC_SB_EEES9_SE_SG_Li384ELb1ELb1ELb0ELb0EEENS1_36VarlenDynamicPersistentTileSchedulerILi192ELi144ELi384ELi128ELb0ELb1ELb1ELb1ELb1ELb1EEEEEEEEEvNT_6ParamsE,@function
        .size           _ZN7cutlass13device_kernelIN5flash11enable_sm90INS1_16FlashAttnFwdSm90INS1_25CollectiveMainloopFwdSm90ILi2EN4cute5tupleIJNS5_1CILi1EEES8_S8_EEENS6_IJNS7_ILi192EEENS7_ILi144EEENS7_ILi96EEEEEELi96ENS_10bfloat16_tEfNS_4arch4Sm90ELb1ELb0ELb0ELb1ELb0ELb0ELb0ELb0ELb1ELb1ELb0ELb0EEENS1_21CollectiveEpilogueFwdINS6_IJSA_SC_SB_EEES9_SE_SG_Li384ELb1ELb1ELb0ELb0EEENS1_36VarlenDynamicPersistentTileSchedulerILi192ELi144ELi384ELi128ELb0ELb1ELb1ELb1ELb1ELb1EEEEEEEEEvNT_6ParamsE,(.L_x_15330 - _ZN7cutlass13device_kernelIN5flash11enable_sm90INS1_16FlashAttnFwdSm90INS1_25CollectiveMainloopFwdSm90ILi2EN4cute5tupleIJNS5_1CILi1EEES8_S8_EEENS6_IJNS7_ILi192EEENS7_ILi144EEENS7_ILi96EEEEEELi96ENS_10bfloat16_tEfNS_4arch4Sm90ELb1ELb0ELb0ELb1ELb0ELb0ELb0ELb0ELb1ELb1ELb0ELb0EEENS1_21CollectiveEpilogueFwdINS6_IJSA_SC_SB_EEES9_SE_SG_Li384ELb1ELb1ELb0ELb0EEENS1_36VarlenDynamicPersistentTileSchedulerILi192ELi144ELi384ELi128ELb0ELb1ELb1ELb1ELb1ELb1EEEEEEEEEvNT_6ParamsE)
        .other          _ZN7cutlass13device_kernelIN5flash11enable_sm90INS1_16FlashAttnFwdSm90INS1_25CollectiveMainloopFwdSm90ILi2EN4cute5tupleIJNS5_1CILi1EEES8_S8_EEENS6_IJNS7_ILi192EEENS7_ILi144EEENS7_ILi96EEEEEELi96ENS_10bfloat16_tEfNS_4arch4Sm90ELb1ELb0ELb0ELb1ELb0ELb0ELb0ELb0ELb1ELb1ELb0ELb0EEENS1_21CollectiveEpilogueFwdINS6_IJSA_SC_SB_EEES9_SE_SG_Li384ELb1ELb1ELb0ELb0EEENS1_36VarlenDynamicPersistentTileSchedulerILi192ELi144ELi384ELi128ELb0ELb1ELb1ELb1ELb1ELb1EEEEEEEEEvNT_6ParamsE,@"STO_CUDA_ENTRY STV_DEFAULT"
_ZN7cutlass13device_kernelIN5flash11enable_sm90INS1_16FlashAttnFwdSm90INS1_25CollectiveMainloopFwdSm90ILi2EN4cute5tupleIJNS5_1CILi1EEES8_S8_EEENS6_IJNS7_ILi192EEENS7_ILi144EEENS7_ILi96EEEEEELi96ENS_10bfloat16_tEfNS_4arch4Sm90ELb1ELb0ELb0ELb1ELb0ELb0ELb0ELb0ELb1ELb1ELb0ELb0EEENS1_21CollectiveEpilogueFwdINS6_IJSA_SC_SB_EEES9_SE_SG_Li384ELb1ELb1ELb0ELb0EEENS1_36VarlenDynamicPersistentTileSchedulerILi192ELi144ELi384ELi128ELb0ELb1ELb1ELb1ELb1ELb1EEEEEEEEEvNT_6ParamsE:
        /* <DEDUP_REMOVED lines=18> */
.L_x_11981:
[----:B------:R-:W-:Y:S05]  /*0120*/  BSYNC B0 ;  /* 0x0000000000007941 */ /* 0x000fea0003800000 */
.L_x_11980:
        /* <DEDUP_REMOVED lines=41> */
.L_x_11982:
        /* <DEDUP_REMOVED lines=22> */
.L_x_11983:
        /* <DEDUP_REMOVED lines=18> */
.L_x_11984:
        /* <DEDUP_REMOVED lines=22> */
.L_x_11985:
        /* <DEDUP_REMOVED lines=22> */
.L_x_11986:
        /* <DEDUP_REMOVED lines=8> */
.L_x_11988:
[----:B------:R-:W-:-:S08]  /*0980*/  NOP ;  /* 0x0000000000007918 */ /* 0x000fd00000000000 */
[----:B------:R-:W1:Y:S02]  /*0990*/  USETMAXREG.TRY_ALLOC.CTAPOOL UP0, 0xa0 ;  /* 0x000000a0000079c8 */ /* 0x000e640008000600 */
[----:B-1----:R-:W-:-:S13]  /*09a0*/  PLOP3.LUT P0, PT, PT, PT, UP0, 0x80, 0x0 ;  /* 0x000000000000781c */ /* 0x002fda0003f0f008 */
[----:B------:R-:W-:Y:S05]  /*09b0*/  @!P0 BRA `(.L_x_11988) ;  /* 0xfffffffc00f08947 */ /* 0x000fea000383ffff */
[----:B0-----:R-:W0:Y:S01]  /*09c0*/  S2R R2, SR_TID.X ;  /* 0x0000000000027919 */ /* 0x001e220000002100 */
        /* <DEDUP_REMOVED lines=13> */
[----:B------:R-:W2:Y:S01]  /*0aa0*/  LDL R3, [R1+0x34] ;  /* 0x0000340001037983 */ /* 0x000ea20000100800 */
[----:B------:R-:W-:Y:S01]  /*0ab0*/  VIADD R10, R2, 0xffffff80 ;  /* 0xffffff80020a7836 */ /* 0x000fe20000000000 */
[----:B------:R-:W-:Y:S01]  /*0ac0*/  R2UR UR5, R33 ;  /* 0x00000000210572ca */ /* 0x000fe200000e0000 */
[----:B------:R-:W-:Y:S01]  /*0ad0*/  UMOV UR38, URZ ;  /* 0x0000003f00267c82 */ /* 0x000fe20008000000 */
[----:B------:R-:W-:Y:S01]  /*0ae0*/  R2UR UR6, R34 ;  /* 0x00000000220672ca */ /* 0x000fe200000e0000 */
[----:B------:R-:W-:Y:S01]  /*0af0*/  UMOV UR36, URZ ;  /* 0x0000003f00247c82 */ /* 0x000fe20008000000 */
[----:B------:R-:W-:-:S04]  /*0b00*/  SHF.R.S32.HI R0, RZ, 0x1f, R10 ;  /* 0x0000001fff007819 */ /* 0x000fc8000001140a */
[CC--:B------:R-:W-:Y:S02]  /*0b10*/  LEA.HI R2, R0.reuse, R10.reuse, RZ, 0x4 ;  /* 0x0000000a00027211 */ /* 0x0c0fe400078f20ff */
[CC--:B------:R-:W-:Y:S02]  /*0b20*/  LEA.HI R5, R0.reuse, R10.reuse, RZ, 0x5 ;  /* 0x0000000a00057211 */ /* 0x0c0fe400078f28ff */
[----:B------:R-:W-:Y:S02]  /*0b30*/  LEA.HI R153, R0, R10, RZ, 0x7 ;  /* 0x0000000a00997211 */ /* 0x000fe400078f38ff */
[----:B------:R-:W-:Y:S02]  /*0b40*/  SHF.R.S32.HI R8, RZ, 0x5, R5 ;  /* 0x00000005ff087819 */ /* 0x000fe40000011405 */
[----:B------:R-:W-:Y:S02]  /*0b50*/  SHF.R.S32.HI R5, RZ, 0x4, R2 ;  /* 0x00000004ff057819 */ /* 0x000fe40000011402 */
[----:B------:R-:W-:-:S02]  /*0b60*/  LOP3.LUT R152, R153, 0xffffff80, RZ, 0xc0, !PT ;  /* 0xffffff8099987812 */ /* 0x000fc400078ec0ff */
[----:B------:R-:W-:Y:S02]  /*0b70*/  SHF.R.S32.HI R153, RZ, 0x7, R153 ;  /* 0x00000007ff997819 */ /* 0x000fe40000011499 */
[----:B------:R-:W-:Y:S01]  /*0b80*/  LEA.HI R150, R0, R10, RZ, 0x2 ;  /* 0x0000000a00967211 */ /* 0x000fe200078f10ff */
[----:B------:R-:W-:-:S03]  /*0b90*/  IMAD.IADD R152, R10, 0x1, -R152 ;  /* 0x000000010a987824 */ /* 0x000fc600078e0a98 */
[----:B------:R-:W-:Y:S02]  /*0ba0*/  LOP3.LUT R149, R150, 0xfffffffc, RZ, 0xc0, !PT ;  /* 0xfffffffc96957812 */ /* 0x000fe400078ec0ff */
[----:B------:R-:W-:Y:S02]  /*0bb0*/  SHF.R.S32.HI R9, RZ, 0x1f, R152 ;  /* 0x0000001fff097819 */ /* 0x000fe40000011498 */
[----:B------:R-:W-:Y:S01]  /*0bc0*/  SHF.R.S32.HI R150, RZ, 0x2, R150 ;  /* 0x00000002ff967819 */ /* 0x000fe20000011496 */
[----:B------:R-:W-:-:S04]  /*0bd0*/  IMAD.IADD R149, R10, 0x1, -R149 ;  /* 0x000000010a957824 */ /* 0x000fc800078e0a95 */
[----:B------:R-:W-:-:S04]  /*0be0*/  IMAD.SHL.U32 R23, R149, 0x8, RZ ;  /* 0x0000000895177824 */ /* 0x000fc800078e00ff */
[C---:B------:R-:W-:Y:S02]  /*0bf0*/  VIADD R145, R23.reuse, 0x20 ;  /* 0x0000002017917836 */ /* 0x040fe40000000000 */
[----:B------:R-:W-:-:S05]  /*0c00*/  VIADD R147, R23, 0x40 ;  /* 0x0000004017937836 */ /* 0x000fca0000000000 */
[----:B------:R-:W-:Y:S02]  /*0c10*/  SHF.R.S32.HI R157, RZ, 0x1f, R147 ;  /* 0x0000001fff9d7819 */ /* 0x000fe40000011493 */
[----:B--2---:R-:W-:Y:S02]  /*0c20*/  R2UR UR4, R3 ;  /* 0x00000000030472ca */ /* 0x004fe400000e0000 */
[C---:B------:R-:W-:Y:S02]  /*0c30*/  LOP3.LUT R3, R2.reuse, 0xfffffff0, RZ, 0xc0, !PT ;  /* 0xfffffff002037812 */ /* 0x040fe400078ec0ff */
[----:B------:R-:W-:-:S03]  /*0c40*/  LEA.HI R2, R2, R5, RZ, 0x1 ;  /* 0x0000000502027211 */ /* 0x000fc600078f08ff */
[----:B------:R-:W-:Y:S01]  /*0c50*/  IMAD.IADD R3, R10, 0x1, -R3 ;  /* 0x000000010a037824 */ /* 0x000fe200078e0a03 */
[----:B------:R-:W-:-:S04]  /*0c60*/  LOP3.LUT R2, R2, 0x1ffffffe, RZ, 0xc0, !PT ;  /* 0x1ffffffe02027812 */ /* 0x000fc800078ec0ff */
[----:B------:R-:W-:Y:S01]  /*0c70*/  SHF.R.S32.HI R4, RZ, 0x1f, R3 ;  /* 0x0000001fff047819 */ /* 0x000fe20000011403 */
[----:B------:R-:W-:Y:S01]  /*0c80*/  IMAD.IADD R2, R5, 0x1, -R2 ;  /* 0x0000000105027824 */ /* 0x000fe200078e0a02 */
[-C--:B------:R-:W-:Y:S01]  /*0c90*/  LEA.HI R5, R9, R152.reuse, RZ, 0x2 ;  /* 0x0000009809057211 */ /* 0x080fe200078f10ff */
[----:B------:R-:W-:Y:S01]  /*0ca0*/  ULOP3.LUT UR4, UR4, 0x1, URZ, 0xfc, !UPT ;  /* 0x0000000104047892 */ /* 0x000fe2000f8efc3f */
[-C--:B------:R-:W-:Y:S01]  /*0cb0*/  LEA.HI R6, R4, R3.reuse, RZ, 0x3 ;  /* 0x0000000304067211 */ /* 0x080fe200078f18ff */
[----:B------:R-:W-:Y:S01]  /*0cc0*/  IMAD.SHL.U32 R155, R2, 0x8, RZ ;  /* 0x00000008029b7824 */ /* 0x000fe200078e00ff */
[----:B------:R-:W-:Y:S01]  /*0cd0*/  LEA.HI R4, R4, R3, RZ, 0x2 ;  /* 0x0000000304047211 */ /* 0x000fe200078f10ff */
[----:B------:R-:W-:Y:S01]  /*0ce0*/  IMAD.HI R2, R153, 0x55555556, RZ ;  /* 0x5555555699027827 */ /* 0x000fe200078e02ff */
[----:B------:R-:W-:Y:S02]  /*0cf0*/  LEA.HI R9, R9, R152, RZ, 0x5 ;  /* 0x0000009809097211 */ /* 0x000fe400078f28ff */
[----:B------:R-:W-:Y:S01]  /*0d00*/  LOP3.LUT R19, R5, 0x7ffffffc, RZ, 0xc0, !PT ;  /* 0x7ffffffc05137812 */ /* 0x000fe200078ec0ff */
[----:B------:R-:W-:Y:S01]  /*0d10*/  IMAD.SHL.U32 R7, R6, 0x10, RZ ;  /* 0x0000001006077824 */ /* 0x000fe200078e00ff */
[----:B------:R-:W-:Y:S01]  /*0d20*/  LOP3.LUT R6, R4, 0x7fffffc, RZ, 0xc0, !PT ;  /* 0x07fffffc04067812 */ /* 0x000fe200078ec0ff */
[----:B------:R-:W-:Y:S01]  /*0d30*/  IMAD.U32 R156, RZ, RZ, UR4 ;  /* 0x00000004ff9c7e24 */ /* 0x000fe2000f8e00ff */
[----:B------:R-:W-:Y:S01]  /*0d40*/  SHF.R.S32.HI R4, RZ, 0x2, R4 ;  /* 0x00000002ff047819 */ /* 0x000fe20000011404 */
[----:B------:R-:W-:Y:S01]  /*0d50*/  UMOV UR4, URZ ;  /* 0x0000003f00047c82 */ /* 0x000fe20008000000 */
[----:B------:R-:W-:Y:S01]  /*0d60*/  LOP3.LUT R7, R7, 0x7fffff80, RZ, 0xc0, !PT ;  /* 0x7fffff8007077812 */ /* 0x000fe200078ec0ff */
[----:B------:R-:W-:Y:S01]  /*0d70*/  IMAD.IADD R6, R3, 0x1, -R6 ;  /* 0x0000000103067824 */ /* 0x000fe200078e0a06 */
[----:B------:R-:W-:Y:S01]  /*0d80*/  LEA.HI R2, R2, R2, RZ, 0x1 ;  /* 0x0000000202027211 */ /* 0x000fe200078f08ff */
[----:B------:R-:W-:Y:S01]  /*0d90*/  IMAD.SHL.U32 R4, R4, 0x40, RZ ;  /* 0x0000004004047824 */ /* 0x000fe200078e00ff */
[----:B------:R-:W-:Y:S01]  /*0da0*/  SHF.R.S32.HI R9, RZ, 0x5, R9 ;  /* 0x00000005ff097819 */ /* 0x000fe20000011409 */
[----:B------:R-:W-:-:S02]  /*0db0*/  IMAD R7, R8, 0x100, R7 ;  /* 0x0000010008077824 */ /* 0x000fc400078e0207 */
[----:B------:R-:W-:Y:S01]  /*0dc0*/  IMAD R8, R8, 0x10, R3 ;  /* 0x0000001008087824 */ /* 0x000fe200078e0203 */
[----:B------:R-:W-:Y:S01]  /*0dd0*/  SHF.R.S32.HI R3, RZ, 0x1f, R5 ;  /* 0x0000001fff037819 */ /* 0x000fe20000011405 */
[----:B------:R-:W-:Y:S01]  /*0de0*/  IMAD R7, R6, 0x10, R7 ;  /* 0x0000001006077824 */ /* 0x000fe200078e0207 */
[----:B------:R-:W-:Y:S01]  /*0df0*/  SHF.R.S32.HI R6, RZ, 0x2, R5 ;  /* 0x00000002ff067819 */ /* 0x000fe20000011405 */
[----:B------:R-:W-:Y:S01]  /*0e00*/  IMAD R2, R2, -0x3, R153 ;  /* 0xfffffffd02027824 */ /* 0x000fe200078e0299 */
[----:B------:R-:W-:Y:S01]  /*0e10*/  LOP3.LUT R4, R4, 0x40, RZ, 0xc0, !PT ;  /* 0x0000004004047812 */ /* 0x000fe200078ec0ff */
[----:B------:R-:W-:Y:S01]  /*0e20*/  IMAD.U32 R151, RZ, RZ, UR4 ;  /* 0x00000004ff977e24 */ /* 0x000fe2000f8e00ff */
[----:B------:R-:W-:Y:S01]  /*0e30*/  LEA.HI R3, R3, R6, RZ, 0x3 ;  /* 0x0000000603037211 */ /* 0x000fe200078f18ff */
[----:B------:R-:W-:Y:S01]  /*0e40*/  IMAD.IADD R19, R152, 0x1, -R19 ;  /* 0x0000000198137824 */ /* 0x000fe200078e0a13 */
[--C-:B------:R-:W-:Y:S01]  /*0e50*/  LOP3.LUT R0, R4, 0x8, R155.reuse, 0xf8, !PT ;  /* 0x0000000804007812 */ /* 0x100fe200078ef89b */
[----:B------:R-:W-:Y:S01]  /*0e60*/  IMAD.U32 R155, R8, 0x20, R155 ;  /* 0x00000020089b7824 */ /* 0x000fe200078e009b */
[----:B------:R-:W-:-:S02]  /*0e70*/  LOP3.LUT R11, R3, 0xfffffff8, RZ, 0xc0, !PT ;  /* 0xfffffff8030b7812 */ /* 0x000fc400078ec0ff */
[----:B------:R-:W-:-:S03]  /*0e80*/  SHF.R.U32.HI R3, RZ, 0x3, R4 ;  /* 0x00000003ff037819 */ /* 0x000fc60000011604 */
[----:B------:R-:W-:Y:S01]  /*0e90*/  IMAD.IADD R6, R6, 0x1, -R11 ;  /* 0x0000000106067824 */ /* 0x000fe200078e0a0b */
[----:B------:R-:W-:-:S03]  /*0ea0*/  LOP3.LUT R0, R0, R3, RZ, 0x3c, !PT ;  /* 0x0000000300007212 */ /* 0x000fc600078e3cff */
[----:B------:R-:W-:Y:S02]  /*0eb0*/  IMAD R9, R9, 0x10, R6 ;  /* 0x0000001009097824 */ /* 0x000fe400078e0206 */
[----:B------:R-:W-:Y:S02]  /*0ec0*/  IMAD.IADD R0, R0, 0x1, R7 ;  /* 0x0000000100007824 */ /* 0x000fe400078e0207 */
[----:B------:R-:W-:Y:S01]  /*0ed0*/  IMAD R154, R2, 0x40, R9 ;  /* 0x00000040029a7824 */ /* 0x000fe200078e0209 */
[----:B------:R-:W-:-:S04]  /*0ee0*/  LEA.HI R2, R149, R149, RZ, 0x1 ;  /* 0x0000009595027211 */ /* 0x000fc800078f08ff */
[----:B------:R-:W-:-:S05]  /*0ef0*/  LOP3.LUT R2, R2, 0x1ffffffe, RZ, 0xc0, !PT ;  /* 0x1ffffffe02027812 */ /* 0x000fca00078ec0ff */
[----:B------:R-:W-:Y:S01]  /*0f00*/  IMAD.IADD R3, R149, 0x1, -R2 ;  /* 0x0000000195037824 */ /* 0x000fe200078e0a02 */
[----:B------:R-:W-:Y:S02]  /*0f10*/  SHF.R.S32.HI R2, RZ, 0x1f, R145 ;  /* 0x0000001fff027819 */ /* 0x000fe40000011491 */
[----:B------:R-:W-:Y:S01]  /*0f20*/  LEA R2, R0, UR37, 0x1 ;  /* 0x0000002500027c11 */ /* 0x000fe2000f8e08ff */
[----:B------:R-:W-:-:S07]  /*0f30*/  IMAD R22, R3, 0x8, R154 ;  /* 0x0000000803167824 */ /* 0x000fce00078e029a */
.L_x_12034:
[----:B01--4-:R-:W0:Y:S01]  /*0f40*/  LDC.64 R4, c[0x0][0xc88] ;  /* 0x00032200ff047b82 */ /* 0x013e220000000a00 */
[----:B------:R-:W-:Y:S01]  /*0f50*/  ULDC.64 UR12, c[0x0][0x208] ;  /* 0x00008200000c7ab9 */ /* 0x000fe20000000a00 */
[----:B------:R-:W-:Y:S01]  /*0f60*/  ULDC.64 UR8, c[0x0][0xa28] ;  /* 0x00028a0000087ab9 */ /* 0x000fe20000000a00 */
[----:B------:R-:W-:Y:S01]  /*0f70*/  ULDC.64 UR10, c[0x0][0xa18] ;  /* 0x00028600000a7ab9 */ /* 0x000fe20000000a00 */
[----:B0-----:R-:W-:-:S06]  /*0f80*/  IMAD.WIDE R4, R35, 0x4, R4 ;  /* 0x0000000423047825 */ /* 0x001fcc00078e0204 */
[----:B--2---:R-:W2:Y:S01]  /*0f90*/  LDG.E R4, desc[UR12][R4.64] ;  /* 0x0000000c04047981 */ /* 0x004ea2000c1e1900 */
        /* <DEDUP_REMOVED lines=24> */
[----:B------:R-:W-:Y:S01]  /*1120*/  UISETP.NE.AND.EX UP0, UPT, UR9, URZ, UPT, UP0 ;  /* 0x0000003f0900728c */ /* 0x000fe2000bf05300 */
[----:B------:R-:W-:Y:S01]  /*1130*/  ISETP.NE.U32.AND P1, PT, RZ, UR10, PT ;  /* 0x0000000aff007c0c */ /* 0x000fe2000bf25070 */
[----:B------:R-:W-:Y:S01]  /*1140*/  ULDC UR8, c[0x0][0x2f0] ;  /* 0x0000bc0000087ab9 */ /* 0x000fe20000000800 */
[----:B------:R-:W-:Y:S01]  /*1150*/  UMOV UR4, URZ ;  /* 0x0000003f00047c82 */ /* 0x000fe20008000000 */
[----:B------:R-:W-:Y:S01]  /*1160*/  USEL UR7, UR7, 0x1, UP0 ;  /* 0x0000000107077887 */ /* 0x000fe20008000000 */
[----:B------:R-:W-:Y:S01]  /*1170*/  ISETP.NE.AND.EX P1, PT, RZ, UR11, PT, P1 ;  /* 0x0000000bff007c0c */ /* 0x000fe2000bf25310 */
[----:B------:R-:W-:Y:S01]  /*1180*/  ULDC UR61, c[0x0][0x288] ;  /* 0x0000a200003d7ab9 */ /* 0x000fe20000000800 */
[----:B------:R-:W-:Y:S01]  /*1190*/  IMAD.U32 R146, RZ, RZ, UR6 ;  /* 0x00000006ff927e24 */ /* 0x000fe2000f8e00ff */
[----:B------:R-:W-:Y:S01]  /*11a0*/  UIMAD UR8, UR7, UR8, URZ ;  /* 0x00000008070872a4 */ /* 0x000fe2000f8e023f */
[----:B--2---:R-:W-:-:S02]  /*11b0*/  @P0 R2UR UR4, R4 ;  /* 0x00000000040402ca */ /* 0x004fc400000e0000 */
[----:B---3--:R-:W-:Y:S01]  /*11c0*/  @P2 R2UR UR61, R6 ;  /* 0x00000000063d22ca */ /* 0x008fe200000e0000 */
[----:B------:R-:W-:-:S14]  /*11d0*/  @P2 BRA `(.L_x_11989) ;  /* 0x00000000003c2947 */ /* 0x000fdc0003800000 */
        /* <DEDUP_REMOVED lines=15> */
.L_x_11989:
        /* <DEDUP_REMOVED lines=11> */
.L_x_11990:
        /* <DEDUP_REMOVED lines=15> */
.L_x_11991:
[----:B------:R-:W-:Y:S01]  /*1470*/  UIADD3 UR9, -UR4, UR8, URZ ;  /* 0x0000000804097290 */ /* 0x000fe2000fffe13f */
[----:B------:R-:W-:Y:S01]  /*1480*/  PLOP3.LUT P0, PT, PT, PT, PT, 0x80, 0x0 ;  /* 0x000000000000781c */ /* 0x000fe20003f0f070 */
[----:B------:R-:W-:Y:S01]  /*1490*/  UIMAD UR5, UR5, 0xc0, URZ ;  /* 0x000000c0050578a4 */ /* 0x000fe2000f8e023f */
[----:B------:R-:W-:Y:S01]  /*14a0*/  IMAD.MOV.U32 R3, RZ, RZ, RZ ;  /* 0x000000ffff037224 */ /* 0x000fe200078e00ff */
[----:B------:R-:W-:Y:S01]  /*14b0*/  ULDC UR4, c[0x0][0x448] ;  /* 0x0001120000047ab9 */ /* 0x000fe20000000800 */
[----:B------:R-:W-:Y:S02]  /*14c0*/  UIADD3 UR7, UR9, 0x90, -UR61 ;  /* 0x0000009009077890 */ /* 0x000fe4000fffe83d */
[----:B------:R-:W-:Y:S01]  /*14d0*/  IMAD.U32 R17, RZ, RZ, UR9 ;  /* 0x00000009ff117e24 */ /* 0x000fe2000f8e00ff */
[----:B------:R-:W-:Y:S01]  /*14e0*/  UISETP.NE.AND UP0, UPT, UR4, 0x1, UPT ;  /* 0x000000010400788c */ /* 0x000fe2000bf05270 */
[----:B------:R-:W-:Y:S01]  /*14f0*/  IMAD.U32 R18, RZ, RZ, UR5 ;  /* 0x00000005ff127e24 */ /* 0x000fe2000f8e00ff */
[----:B------:R-:W-:Y:S01]  /*1500*/  UIADD3 UR6, UR5, 0xbf, URZ ;  /* 0x000000bf05067890 */ /* 0x000fe2000fffe03f */
[----:B------:R-:W-:Y:S01]  /*1510*/  IMAD.MOV.U32 R16, RZ, RZ, RZ ;  /* 0x000000ffff107224 */ /* 0x000fe200078e00ff */
[----:B------:R-:W-:-:S02]  /*1520*/  CS2R R70, SRZ ;  /* 0x0000000000467805 */ /* 0x000fc4000001ff00 */
[----:B------:R-:W-:Y:S02]  /*1530*/  CS2R R68, SRZ ;  /* 0x0000000000447805 */ /* 0x000fe4000001ff00 */
[----:B------:R-:W-:Y:S02]  /*1540*/  CS2R R66, SRZ ;  /* 0x0000000000427805 */ /* 0x000fe4000001ff00 */
[----:B------:R-:W-:Y:S02]  /*1550*/  CS2R R64, SRZ ;  /* 0x0000000000407805 */ /* 0x000fe4000001ff00 */
[----:B------:R-:W-:Y:S01]  /*1560*/  CS2R R26, SRZ ;  /* 0x00000000001a7805 */ /* 0x000fe2000001ff00 */
[----:B------:R-:W-:Y:S01]  /*1570*/  IMAD.MOV.U32 R62, RZ, RZ, RZ ;  /* 0x000000ffff3e7224 */ /* 0x000fe200078e00ff */
        /* <DEDUP_REMOVED lines=24> */
[----:B------:R-:W-:Y:S01]  /*1700*/  CS2R R36, SRZ ;  /* 0x0000000000247805 */ /* 0x000fe2000001ff00 */
[----:B------:R-:W-:Y:S01]  /*1710*/  IMAD.MOV.U32 R31, RZ, RZ, RZ ;  /* 0x000000ffff1f7224 */ /* 0x000fe200078e00ff */
[----:B------:R-:W-:Y:S01]  /*1720*/  CS2R R6, SRZ ;  /* 0x0000000000067805 */ /* 0x000fe2000001ff00 */
[----:B------:R-:W-:Y:S01]  /*1730*/  UISETP.LT.AND UP0, UPT, UR4, UR6, UPT ;  /* 0x000000060400728c */ /* 0x000fe2000bf01270 */
[----:B------:R-:W-:Y:S02]  /*1740*/  IMAD.MOV.U32 R29, RZ, RZ, RZ ;  /* 0x000000ffff1d7224 */ /* 0x000fe400078e00ff */
[----:B------:R-:W-:Y:S01]  /*1750*/  IMAD.MOV.U32 R0, RZ, RZ, RZ ;  /* 0x000000ffff007224 */ /* 0x000fe200078e00ff */
[----:B------:R-:W-:Y:S01]  /*1760*/  USEL UR39, UR4, UR6, UP0 ;  /* 0x0000000604277287 */ /* 0x000fe20008000000 */
[----:B------:R-:W-:-:S02]  /*1770*/  IMAD.MOV.U32 R12, RZ, RZ, RZ ;  /* 0x000000ffff0c7224 */ /* 0x000fc400078e00ff */
[----:B------:R-:W-:Y:S01]  /*1780*/  IMAD.MOV.U32 R73, RZ, RZ, RZ ;  /* 0x000000ffff497224 */ /* 0x000fe200078e00ff */
[----:B------:R-:W-:Y:S01]  /*1790*/  UISETP.GE.AND UP0, UPT, UR39, 0x1, UPT ;  /* 0x000000012700788c */ /* 0x000fe2000bf06270 */
[----:B------:R-:W-:Y:S02]  /*17a0*/  IMAD.MOV.U32 R14, RZ, RZ, RZ ;  /* 0x000000ffff0e7224 */ /* 0x000fe400078e00ff */
[----:B------:R-:W-:Y:S02]  /*17b0*/  IMAD.MOV.U32 R75, RZ, RZ, RZ ;  /* 0x000000ffff4b7224 */ /* 0x000fe400078e00ff */
[----:B------:R-:W-:Y:S01]  /*17c0*/  IMAD.MOV.U32 R24, RZ, RZ, RZ ;  /* 0x000000ffff187224 */ /* 0x000fe200078e00ff */
[----:B------:R-:W-:Y:S01]  /*17d0*/  PLOP3.LUT P1, PT, PT, PT, UP0, 0x80, 0x0 ;  /* 0x000000000000781c */ /* 0x000fe20003f2f008 */
[----:B------:R-:W-:-:S12]  /*17e0*/  IMAD.MOV.U32 R77, RZ, RZ, RZ ;  /* 0x000000ffff4d7224 */ /* 0x000fd800078e00ff */
        /* <DEDUP_REMOVED lines=34> */
.L_x_11993:
        /* <DEDUP_REMOVED lines=11> */
.L_x_12161:
[----:B------:R-:W-:Y:S05]  /*1ac0*/  @!P0 BRA `(.L_x_11995) ;  /* 0x0000000000048947 */ /* 0x000fea0003800000 */
[----:B------:R-:W-:Y:S01]  /*1ad0*/  BPT.TRAP 0x1 ;  /* 0x000000040000795c */ /* 0x000fe20000300000 */
.L_x_11995:
[----:B0-----:R-:W-:Y:S02]  /*1ae0*/  IMAD.U32 R3, RZ, RZ, UR36 ;  /* 0x00000024ff037e24 */ /* 0x001fe4000f8e00ff */
[----:B------:R-:W-:-:S03]  /*1af0*/  IMAD.U32 R0, RZ, RZ, UR38 ;  /* 0x00000026ff007e24 */ /* 0x000fc6000f8e00ff */
[----:B------:R-:W-:Y:S02]  /*1b00*/  LEA R3, R3, UR37, 0x3 ;  /* 0x0000002503037c11 */ /* 0x000fe4000f8e18ff */
[----:B------:R-:W-:-:S04]  /*1b10*/  SHF.L.U32 R0, R0, 0x1f, RZ ;  /* 0x0000001f00007819 */ /* 0x000fc800000006ff */
[----:B------:R0:W1:Y:S01]  /*1b20*/  SYNCS.PHASECHK.TRANS64.TRYWAIT P2, [R3+URZ+0x31c30], R0 ;  /* 0x031c3000030075a7 */ /* 0x000062000804017f */
[----:B------:R-:W-:Y:S05]  /*1b30*/  @!P0 BRA `(.L_x_11996) ;  /* 0x0000000000048947 */ /* 0x000fea0003800000 */
[----:B------:R-:W-:Y:S01]  /*1b40*/  BPT.TRAP 0x1 ;  /* 0x000000040000795c */ /* 0x000fe20000300000 */
.L_x_11996:
[----:B------:R-:W2:Y:S02]  /*1b50*/  S2R R4, SR_TID.X ;  /* 0x0000000000047919 */ /* 0x000ea40000002100 */
[----:B--2---:R-:W-:Y:S01]  /*1b60*/  LOP3.LUT P1, RZ, R4, 0x7f, RZ, 0xc0, !PT ;  /* 0x0000007f04ff7812 */ /* 0x004fe2000782c0ff */
[----:B-1----:R-:W-:-:S12]  /*1b70*/  @P2 BRA `(.L_x_11997) ;  /* 0x0000000000082947 */ /* 0x002fd80003800000 */
[----:B------:R-:W1:Y:S02]  /*1b80*/  SYNCS.PHASECHK.TRANS64.TRYWAIT P2, [R3+URZ+0x31c30], R0 ;  /* 0x031c3000030075a7 */ /* 0x000e64000804017f */
[----:B-1----:R-:W-:Y:S05]  /*1b90*/  @!P2 BRA `(.L_x_11998) ;  /* 0x000001400000a947 */ /* 0x002fea0003800000 */
.L_x_11997:
[----:B------:R-:W-:Y:S05]  /*1ba0*/  WARPSYNC.ALL ;  /* 0x0000000000007948 */ /* 0x000fea0003800000 */
[----:B------:R-:W-:Y:S01]  /*1bb0*/  UIADD3 UR4, UR37, 0x16a00, URZ ;  /* 0x00016a0025047890 */ /* 0x000fe2000fffe03f */
[----:B------:R-:W-:Y:S01]  /*1bc0*/  WARPGROUP.ARRIVE ;  /* 0x00000000000079c5 */ /* 0x000fe20000000000 */
[----:B------:R-:W-:Y:S01]  /*1bd0*/  ULOP3.LUT UR6, UR40, 0x10000, URZ, 0xfc, !UPT ;  /* 0x0001000028067892 */ /* 0x000fe2000f8efc3f */
[----:B------:R-:W-:Y:S01]  /*1be0*/  R2UR UR53, R18 ;  /* 0x00000000123572ca */ /* 0x000fe200000e0000 */
        /* <DEDUP_REMOVED lines=11> */
[----:B------:R-:W-:Y:S01]  /*1ca0*/  UIMAD UR4, UR36, 0x6c0, UR5 ;  /* 0x000006c0240478a4 */ /* 0x000fe2000f8e0205 */
[----:B------:R-:W-:Y:S01]  /*1cb0*/  VIADD R12, R22, UR53 ;  /* 0x00000035160c7c36 */ /* 0x000fe20008000000 */
[----:B------:R-:W-:Y:S01]  /*1cc0*/  UMOV UR12, UR28 ;  /* 0x0000001c000c7c82 */ /* 0x000fe20008000000 */
[----:B------:R-:W-:Y:S01]  /*1cd0*/  UMOV UR13, UR29 ;  /* 0x0000001d000d7c82 */ /* 0x000fe20008000000 */
[----:B------:R-:W-:Y:S02]  /*1ce0*/  UIADD3 UR10, UR4, 0x40, URZ ;  /* 0x00000040040a7890 */ /* 0x000fe4000fffe03f */
[----:B------:R-:W-:Y:S02]  /*1cf0*/  UIADD3 UR14, UR4, 0xc0, URZ ;  /* 0x000000c0040e7890 */ /* 0x000fe4000fffe03f */
[----:B------:R-:W-:Y:S01]  /*1d00*/  UMOV UR30, UR4 ;  /* 0x00000004001e7c82 */ /* 0x000fe20008000000 */
[----:B------:R-:W-:Y:S01]  /*1d10*/  UMOV UR15, 0x80000020 ;  /* 0x80000020000f7882 */ /* 0x000fe20000000000 */
[----:B------:R-:W-:Y:S01]  /*1d20*/  HGMMA.64x16x16.F32.BF16 R88, gdesc[UR28], RZ, !UPT, gsb0 ;  /* 0x002000001c5879f0 */ /* 0x000fe2000c0018ff */
        /* <DEDUP_REMOVED lines=60> */
[----:B------:R-:W-:Y:S03]  /*20f0*/  HGMMA.64x16x16.F32.BF16 R32, gdesc[UR28], RZ, !UPT, gsb0 ;  /* 0x002000001c2079f0 */ /* 0x000fe6000c0018ff */
        /* <DEDUP_REMOVED lines=98> */
[----:B------:R-:W-:Y:S02]  /*2720*/  UIADD3 UR7, UR6, 0x600, URZ ;  /* 0x0000060006077890 */ /* 0x000fe4000fffe03f */
        /* <DEDUP_REMOVED lines=56> */
[----:B------:R-:W-:Y:S02]  /*2ab0*/  ULDC UR7, c[0x0][0x448] ;  /* 0x0001120000077ab9 */ /* 0x000fe40000000800 */
[----:B------:R-:W-:-:S03]  /*2ac0*/  UISETP.NE.AND UP0, UPT, UR7, 0x1, UPT ;  /* 0x000000010700788c */ /* 0x000fc6000bf05270 */
[----:B------:R-:W-:Y:S02]  /*2ad0*/  UMOV UR7, 0xffffff70 ;  /* 0xffffff7000077882 */ /* 0x000fe40000000000 */
[----:B------:R-:W-:Y:S01]  /*2ae0*/  UIMAD UR7, UR39, UR7, 0x91 ;  /* 0x00000091270774a4 */ /* 0x000fe2000f8e0207 */
[----:B------:R-:W-:-:S05]  /*2af0*/  PLOP3.LUT P2, PT, PT, PT, UP0, 0x80, 0x0 ;  /* 0x000000000000781c */ /* 0x000fca0003f4f008 */
[----:B------:R-:W-:Y:S01]  /*2b00*/  IMAD.U32 R4, RZ, RZ, UR7 ;  /* 0x00000007ff047e24 */ /* 0x000fe2000f8e00ff */
[----:B------:R-:W-:Y:S01]  /*2b10*/  @UP0 ULDC UR10, c[0x0][0x44c] ;  /* 0x00011300000a0ab9 */ /* 0x000fe20000000800 */
[----:B------:R-:W-:Y:S01]  /*2b20*/  @UP0 ULDC UR14, c[0x0][0x450] ;  /* 0x00011400000e0ab9 */ /* 0x000fe20000000800 */
[----:B------:R-:W-:Y:S01]  /*2b30*/  UIMAD.WIDE.U32 UR10, UR53, UR10, URZ ;  /* 0x0000000a350a72a5 */ /* 0x000fe2000f8e003f */
[----:B------:R-:W-:Y:S01]  /*2b40*/  IMAD R7, R19, -0x2, R4 ;  /* 0xfffffffe13077824 */ /* 0x000fe200078e0204 */
[----:B------:R-:W-:Y:S01]  /*2b50*/  UIADD3 UR7, UR39, -0x2, URZ ;  /* 0xfffffffe27077890 */ /* 0x000fe2000fffe03f */
[----:B------:R-:W-:-:S05]  /*2b60*/  IMAD.U32 R4, RZ, RZ, UR61 ;  /* 0x0000003dff047e24 */ /* 0x000fca000f8e00ff */
[----:B------:R-:W-:Y:S01]  /*2b70*/  IADD3 R7, -R4, UR52, R7 ;  /* 0x0000003404077c10 */ /* 0x000fe2000fffe107 */
        /* <DEDUP_REMOVED lines=57> */
[----:B------:R-:W-:-:S04]  /*2f10*/  UIMAD UR6, UR39, -0x90, UR52 ;  /* 0xffffff70270678a4 */ /* 0x000fc8000f8e0234 */
[----:B------:R-:W0:Y:S01]  /*2f20*/  SHFL.IDX PT, R0, R12, RZ, 0x1c1f ;  /* 0x001c1fff0c007589 */ /* 0x000e2200000e0000 */
[----:B------:R-:W-:-:S06]  /*2f30*/  UIADD3 UR6, UR6, 0x90, URZ ;  /* 0x0000009006067890 */ /* 0x000fcc000fffe03f */
[----:B------:R-:W-:Y:S01]  /*2f40*/  IMAD.U32 R6, RZ, RZ, UR6 ;  /* 0x00000006ff067e24 */ /* 0x000fe2000f8e00ff */
[----:B------:R-:W-:Y:S01]  /*2f50*/  UMOV UR6, UR53 ;  /* 0x0000003500067c82 */ /* 0x000fe20008000000 */
[----:B------:R-:W-:Y:S02]  /*2f60*/  @UP0 USHF.R.U32.HI UR6, URZ, UR14, UR11 ;  /* 0x0000000e3f060299 */ /* 0x000fe4000801160b */
[----:B------:R-:W-:Y:S02]  /*2f70*/  IMAD R6, R19, -0x2, R6 ;  /* 0xfffffffe13067824 */ /* 0x000fe400078e0206 */
[----:B------:R-:W-:-:S04]  /*2f80*/  UIADD3 UR10, UR6, UR52, -UR61 ;  /* 0x00000034060a7290 */ /* 0x000fc8000fffe83d */
[----:B------:R-:W-:-:S04]  /*2f90*/  UIMAD.WIDE UR10, UR10, 0x38e38e39, URZ ;  /* 0x38e38e390a0a78a5 */ /* 0x000fc8000f8e023f */
[----:B------:R-:W-:Y:S01]  /*2fa0*/  USHF.R.U32.HI UR6, URZ, 0x1f, UR11 ;  /* 0x0000001f3f067899 */ /* 0x000fe2000801160b */
[----:B0-----:R-:W-:-:S03]  /*2fb0*/  VIADDMNMX R0, R0, R7, R6, PT ;  /* 0x0000000700007246 */ /* 0x001fc60003800106 */
[----:B------:R-:W-:Y:S01]  /*2fc0*/  ULEA.HI.SX32 UR6, UR11, UR6, 0x1b ;  /* 0x000000060b067291 */ /* 0x000fe2000f8fda3f */
[----:B------:R-:W-:-:S03]  /*2fd0*/  ISETP.GT.AND P3, PT, R0, RZ, PT ;  /* 0x000000ff0000720c */ /* 0x000fc60003f64270 */
[----:B------:R-:W-:Y:S01]  /*2fe0*/  UISETP.LT.AND UP1, UPT, URZ, UR6, UPT ;  /* 0x000000063f00728c */ /* 0x000fe2000bf21270 */
[C---:B------:R-:W-:Y:S02]  /*2ff0*/  ISETP.GT.AND P4, PT, R0.reuse, 0x1, PT ;  /* 0x000000010000780c */ /* 0x040fe40003f84270 */
[----:B------:R-:W-:Y:S01]  /*3000*/  ISETP.GT.AND P5, PT, R0, 0x8, PT ;  /* 0x000000080000780c */ /* 0x000fe20003fa4270 */
[----:B------:R-:W-:Y:S01]  /*3010*/  USEL UR14, URZ, UR6, !UP1 ;  /* 0x000000063f0e7287 */ /* 0x000fe2000c800000 */
[----:B------:R-:W-:Y:S02]  /*3020*/  WARPGROUP.DEPBAR.LE gsb0, 0x0 ;  /* 0x00008000000079c5 */ /* 0x000fe40000010000 */
[----:B------:R-:W-:Y:S01]  /*3030*/  WARPGROUP.ARRIVE ;  /* 0x00000000000079c5 */ /* 0x000fe20000000000 */
[----:B------:R-:W-:-:S05]  /*3040*/  UISETP.GE.AND UP1, UPT, UR7, UR14, UPT ;  /* 0x0000000e0700728c */ /* 0x000fca000bf26270 */
        /* <DEDUP_REMOVED lines=112> */
[----:B------:R-:W-:Y:S01]  /*3750*/  FMNMX.FTZ R4, R49, R4, !PT ;  /* 0x0000000431047209 */ /* 0x000fe20007810000 */
[----:B------:R-:W0:Y:S01]  /*3760*/  SHFL.IDX PT, R52, R12, 0x1, 0x1c1f ;  /* 0x003c1f000c347f89 */ /* 0x000e2200000e0000 */
[----:B------:R-:W-:-:S02]  /*3770*/  ISETP.GT.AND P4, PT, R0, 0x60, PT ;  /* 0x000000600000780c */ /* 0x000fc40003f84270 */
[----:B------:R-:W-:Y:S02]  /*3780*/  FSEL R53, R53, -INF , P3 ;  /* 0xff80000035357808 */ /* 0x000fe40001800000 */
[----:B------:R-:W-:Y:S02]  /*3790*/  FMNMX.FTZ R4, R13, R4, !PT ;  /* 0x000000040d047209 */ /* 0x000fe40007810000 */
[----:B------:R-:W-:Y:S02]  /*37a0*/  ISETP.GT.AND P3, PT, R0, 0x61, PT ;  /* 0x000000610000780c */ /* 0x000fe40003f64270 */
[----:B------:R-:W-:Y:S02]  /*37b0*/  FMNMX.FTZ R4, R53, R4, !PT ;  /* 0x0000000435047209 */ /* 0x000fe40007810000 */
[----:B0-----:R-:W-:-:S04]  /*37c0*/  VIADDMNMX R52, R52, R7, R6, PT ;  /* 0x0000000734347246 */ /* 0x001fc80003800106 */
[----:B------:R-:W-:-:S04]  /*37d0*/  ISETP.GT.AND P5, PT, R52, 0x8, PT ;  /* 0x000000083400780c */ /* 0x000fc80003fa4270 */
[----:B------:R-:W-:Y:S01]  /*37e0*/  FSEL R94, R94, -INF , P5 ;  /* 0xff8000005e5e7808 */ /* 0x000fe20002800000 */
[----:B------:R-:W-:Y:S02]  /*37f0*/  WARPGROUP.DEPBAR.LE gsb0, 0x0 ;  /* 0x00008000000079c5 */ /* 0x000fe40000010000 */
[----:B------:R-:W-:Y:S01]  /*3800*/  WARPGROUP.ARRIVE ;  /* 0x00000000000079c5 */ /* 0x000fe20000000000 */
[----:B------:R-:W-:Y:S02]  /*3810*/  FSEL R15, R40, -INF , P4 ;  /* 0xff800000280f7808 */ /* 0x000fe40002000000 */
[C---:B------:R-:W-:Y:S02]  /*3820*/  ISETP.GT.AND P4, PT, R0.reuse, 0x68, PT ;  /* 0x000000680000780c */ /* 0x040fe40003f84270 */
        /* <DEDUP_REMOVED lines=67> */
[----:B------:R-:W-:Y:S01]  /*3c60*/  FMUL.FTZ R4, R0, UR4 ;  /* 0x0000000400047c20 */ /* 0x000fe20008410000 */
[----:B------:R-:W-:-:S04]  /*3c70*/  ISETP.GT.AND P4, PT, R52, 0x61, PT ;  /* 0x000000613400780c */ /* 0x000fc80003f84270 */
[----:B------:R-:W-:Y:S02]  /*3c80*/  FSEL R4, R4, RZ, P3 ;  /* 0x000000ff04047208 */ /* 0x000fe40001800000 */
[----:B------:R-:W-:Y:S02]  /*3c90*/  ISETP.GT.AND P3, PT, R52, RZ, PT ;  /* 0x000000ff3400720c */ /* 0x000fe40003f64270 */
[----:B------:R-:W-:Y:S01]  /*3ca0*/  FSEL R76, R43, -INF , P4 ;  /* 0xff8000002b4c7808 */ /* 0x000fe20002000000 */
        /* <DEDUP_REMOVED lines=18> */
[----:B------:R-:W-:Y:S01]  /*3dd0*/  MUFU.EX2 R8, R8 ;  /* 0x0000000800087308 */ /* 0x000fe20000000800 */
[----:B------:R-:W-:Y:S01]  /*3de0*/  FMNMX.FTZ R109, R82, R109, !PT ;  /* 0x0000006d526d7209 */ /* 0x000fe20007810000 */
[--C-:B------:R-:W-:Y:S01]  /*3df0*/  FFMA.FTZ R117, R117, UR4, -R4.reuse ;  /* 0x0000000475757c23 */ /* 0x100fe20008010804 */
[----:B------:R-:W-:Y:S01]  /*3e00*/  FSEL R86, R86, -INF , P3 ;  /* 0xff80000056567808 */ /* 0x000fe20001800000 */
[--C-:B------:R-:W-:Y:S01]  /*3e10*/  FFMA.FTZ R12, R115, UR4, -R4.reuse ;  /* 0x00000004730c7c23 */ /* 0x100fe20008010804 */
[----:B------:R-:W-:Y:S01]  /*3e20*/  FMNMX.FTZ R109, R20, R109, !PT ;  /* 0x0000006d146d7209 */ /* 0x000fe20007810000 */
[--C-:B------:R-:W-:Y:S01]  /*3e30*/  FFMA.FTZ R57, R57, UR4, -R4.reuse ;  /* 0x0000000439397c23 */ /* 0x100fe20008010804 */
[----:B------:R-:W-:Y:S01]  /*3e40*/  ISETP.GT.AND P3, PT, R52, 0x20, PT ;  /* 0x000000203400780c */ /* 0x000fe20003f64270 */
[----:B------:R-:W0:Y:S01]  /*3e50*/  MUFU.EX2 R9, R9 ;  /* 0x0000000900097308 */ /* 0x000e220000000800 */
[----:B------:R-:W-:Y:S01]  /*3e60*/  FMNMX.FTZ R6, R86, R109, !PT ;  /* 0x0000006d56067209 */ /* 0x000fe20007810000 */
[--C-:B------:R-:W-:Y:S01]  /*3e70*/  FFMA.FTZ R25, R25, UR4, -R4.reuse ;  /* 0x0000000419197c23 */ /* 0x100fe20008010804 */
[----:B------:R-:W-:Y:S01]  /*3e80*/  FSEL R74, R74, -INF , P3 ;  /* 0xff8000004a4a7808 */ /* 0x000fe20001800000 */
[--C-:B------:R-:W-:Y:S01]  /*3e90*/  FFMA.FTZ R56, R33, UR4, -R4.reuse ;  /* 0x0000000421387c23 */ /* 0x100fe20008010804 */
[----:B------:R-:W-:Y:S01]  /*3ea0*/  FMNMX.FTZ R105, R87, R6, !PT ;  /* 0x0000000657697209 */ /* 0x000fe20007810000 */
[--C-:B------:R-:W-:Y:S01]  /*3eb0*/  FFMA.FTZ R83, R107, UR4, -R4.reuse ;  /* 0x000000046b537c23 */ /* 0x100fe20008010804 */
[----:B------:R-:W-:Y:S01]  /*3ec0*/  ISETP.GT.AND P3, PT, R52, 0x28, PT ;  /* 0x000000283400780c */ /* 0x000fe20003f64270 */
[----:B------:R1:W-:Y:S01]  /*3ed0*/  MUFU.EX2 R6, R32 ;  /* 0x0000002000067308 */ /* 0x0003e20000000800 */
[----:B------:R-:W-:Y:S01]  /*3ee0*/  FMNMX.FTZ R105, R74, R105, !PT ;  /* 0x000000694a697209 */ /* 0x000fe20007810000 */
[--C-:B------:R-:W-:Y:S01]  /*3ef0*/  FFMA.FTZ R33, R69, UR4, -R4.reuse ;  /* 0x0000000445217c23 */ /* 0x100fe20008010804 */
[----:B------:R-:W-:Y:S01]  /*3f00*/  FSEL R78, R78, -INF , P3 ;  /* 0xff8000004e4e7808 */ /* 0x000fe20001800000 */
[--C-:B------:R-:W-:Y:S01]  /*3f10*/  FFMA.FTZ R75, R103, UR4, -R4.reuse ;  /* 0x00000004674b7c23 */ /* 0x100fe20008010804 */
[----:B------:R-:W-:Y:S01]  /*3f20*/  FMNMX.FTZ R105, R36, R105, !PT ;  /* 0x0000006924697209 */ /* 0x000fe20007810000 */
[--C-:B------:R-:W-:Y:S01]  /*3f30*/  FFMA.FTZ R67, R99, UR4, -R4.reuse ;  /* 0x0000000463437c23 */ /* 0x100fe20008010804 */
[----:B------:R-:W-:Y:S01]  /*3f40*/  ISETP.GT.AND P3, PT, R52, 0x30, PT ;  /* 0x000000303400780c */ /* 0x000fe20003f64270 */
[----:B------:R-:W2:Y:S01]  /*3f50*/  MUFU.EX2 R10, R10 ;  /* 0x0000000a000a7308 */ /* 0x000ea20000000800 */
[----:B------:R-:W-:Y:S01]  /*3f60*/  FMNMX.FTZ R24, R78, R105, !PT ;  /* 0x000000694e187209 */ /* 0x000fe20007810000 */
[--C-:B------:R-:W-:Y:S01]  /*3f70*/  FFMA.FTZ R59, R93, UR4, -R4.reuse ;  /* 0x000000045d3b7c23 */ /* 0x100fe20008010804 */
[----:B------:R-:W-:Y:S01]  /*3f80*/  FSEL R66, R66, -INF , P3 ;  /* 0xff80000042427808 */ /* 0x000fe20001800000 */
[----:B------:R-:W-:Y:S01]  /*3f90*/  FFMA.FTZ R64, R53, UR4, -R4 ;  /* 0x0000000435407c23 */ /* 0x000fe20008010804 */
[----:B------:R-:W-:-:S02]  /*3fa0*/  FMNMX.FTZ R101, R79, R24, !PT ;  /* 0x000000184f657209 */ /* 0x000fc40007810000 */
[----:B------:R-:W-:Y:S01]  /*3fb0*/  ISETP.GT.AND P3, PT, R52, 0x38, PT ;  /* 0x000000383400780c */ /* 0x000fe20003f64270 */
[----:B------:R3:W-:Y:S01]  /*3fc0*/  MUFU.EX2 R24, R40 ;  /* 0x0000002800187308 */ /* 0x0007e20000000800 */
[----:B------:R-:W-:Y:S02]  /*3fd0*/  FMNMX.FTZ R101, R66, R101, !PT ;  /* 0x0000006542657209 */ /* 0x000fe40007810000 */
[----:B------:R-:W-:Y:S02]  /*3fe0*/  FSEL R70, R70, -INF , P3 ;  /* 0xff80000046467808 */ /* 0x000fe40001800000 */
[----:B------:R-:W-:Y:S02]  /*3ff0*/  FMNMX.FTZ R101, R44, R101, !PT ;  /* 0x000000652c657209 */ /* 0x000fe40007810000 */
[----:B------:R-:W-:Y:S01]  /*4000*/  ISETP.GT.AND P3, PT, R52, 0x40, PT ;  /* 0x000000403400780c */ /* 0x000fe20003f64270 */
[----:B------:R-:W4:Y:S01]  /*4010*/  MUFU.EX2 R7, R117 ;  /* 0x0000007500077308 */ /* 0x000f220000000800 */
[----:B-1----:R-:W-:Y:S01]  /*4020*/  FMNMX.FTZ R32, R70, R101, !PT ;  /* 0x0000006546207209 */ /* 0x002fe20007810000 */
[----:B---3--:R-:W-:Y:S01]  /*4030*/  FFMA.FTZ R40, R97, UR4, -R4 ;  /* 0x0000000461287c23 */ /* 0x008fe20008010804 */
[----:B------:R-:W-:-:S02]  /*4040*/  FSEL R58, R58, -INF , P3 ;  /* 0xff8000003a3a7808 */ /* 0x000fc40001800000 */
[----:B------:R-:W-:Y:S02]  /*4050*/  FMNMX.FTZ R97, R71, R32, !PT ;  /* 0x0000002047617209 */ /* 0x000fe40007810000 */
[----:B------:R-:W-:Y:S01]  /*4060*/  ISETP.GT.AND P3, PT, R52, 0x48, PT ;  /* 0x000000483400780c */ /* 0x000fe20003f64270 */
[----:B------:R1:W-:Y:S01]  /*4070*/  MUFU.EX2 R32, R40 ;  /* 0x0000002800207308 */ /* 0x0003e20000000800 */
[----:B------:R-:W-:Y:S02]  /*4080*/  FMNMX.FTZ R97, R58, R97, !PT ;  /* 0x000000613a617209 */ /* 0x000fe40007810000 */
[----:B------:R-:W-:Y:S02]  /*4090*/  FSEL R62, R62, -INF , P3 ;  /* 0xff8000003e3e7808 */ /* 0x000fe40001800000 */
[----:B------:R-:W-:Y:S02]  /*40a0*/  FMNMX.FTZ R97, R48, R97, !PT ;  /* 0x0000006130617209 */ /* 0x000fe40007810000 */
[----:B------:R-:W-:Y:S01]  /*40b0*/  ISETP.GT.AND P3, PT, R52, 0x50, PT ;  /* 0x000000503400780c */ /* 0x000fe20003f64270 */
[----:B------:R-:W-:Y:S01]  /*40c0*/  MUFU.EX2 R12, R12 ;  /* 0x0000000c000c7308 */ /* 0x000fe20000000800 */
[----:B------:R-:W-:Y:S01]  /*40d0*/  FMNMX.FTZ R97, R62, R97, !PT ;  /* 0x000000613e617209 */ /* 0x000fe20007810000 */
[----:B-1----:R-:W-:Y:S01]  /*40e0*/  FFMA.FTZ R40, R89, UR4, -R4 ;  /* 0x0000000459287c23 */ /* 0x002fe20008010804 */
        /* <DEDUP_REMOVED lines=10> */
[----:B------:R-:W-:Y:S01]  /*4190*/  FSEL R63, R42, -INF , P3 ;  /* 0xff8000002a3f7808 */ /* 0x000fe20001800000 */
[----:B------:R-:W-:Y:S01]  /*41a0*/  FFMA.FTZ R42, R81, UR4, -R4 ;  /* 0x00000004512a7c23 */ /* 0x000fe20008010804 */
[----:B------:R-:W-:Y:S02]  /*41b0*/  FMNMX.FTZ R50, R55, R50, !PT ;  /* 0x0000003237327209 */ /* 0x000fe40007810000 */
[C---:B------:R-:W-:Y:S01]  /*41c0*/  ISETP.GT.AND P3, PT, R52.reuse, 0x68, PT ;  /* 0x000000683400780c */ /* 0x040fe20003f64270 */
[----:B------:R-:W-:Y:S01]  /*41d0*/  MUFU.EX2 R83, R83 ;  /* 0x0000005300537308 */ /* 0x000fe20000000800 */
[----:B------:R-:W-:Y:S02]  /*41e0*/  FMNMX.FTZ R43, R63, R50, !PT ;  /* 0x000000323f2b7209 */ /* 0x000fe40007810000 */
[----:B------:R-:W-:Y:S02]  /*41f0*/  ISETP.GT.AND P4, PT, R52, 0x69, PT ;  /* 0x000000693400780c */ /* 0x000fe40003f84270 */
[----:B------:R-:W-:-:S02]  /*4200*/  FSEL R81, R46, -INF , P3 ;  /* 0xff8000002e517808 */ /* 0x000fc40001800000 */
        /* <DEDUP_REMOVED lines=8> */
[--C-:B------:R-:W-:Y:S01]  /*4290*/  FFMA.FTZ R34, R5, UR4, -R4.reuse ;  /* 0x0000000405227c23 */ /* 0x100fe20008010804 */
[----:B------:R-:W-:Y:S01]  /*42a0*/  FMNMX.FTZ R46, R84, R47, !PT ;  /* 0x0000002f542e7209 */ /* 0x000fe20007810000 */
[----:B------:R-:W-:Y:S01]  /*42b0*/  FFMA.FTZ R47, R13, UR4, -R4 ;  /* 0x000000040d2f7c23 */ /* 0x000fe20008010804 */
[----:B------:R-:W-:-:S02]  /*42c0*/  ISETP.GT.AND P3, PT, R52, 0x78, PT ;  /* 0x000000783400780c */ /* 0x000fc40003f64270 */
[----:B------:R-:W-:Y:S01]  /*42d0*/  FSEL R88, R35, -INF , P4 ;  /* 0xff80000023587808 */ /* 0x000fe20002000000 */
[--C-:B------:R-:W-:Y:S01]  /*42e0*/  FFMA.FTZ R35, R61, UR4, -R4.reuse ;  /* 0x000000043d237c23 */ /* 0x100fe20008010804 */
[----:B------:R-:W-:Y:S01]  /*42f0*/  FMNMX.FTZ R5, R85, R46, !PT ;  /* 0x0000002e55057209 */ /* 0x000fe20007810000 */
[--C-:B-1----:R-:W-:Y:S01]  /*4300*/  FFMA.FTZ R57, R49, UR4, -R4.reuse ;  /* 0x0000000431397c23 */ /* 0x102fe20008010804 */
[----:B------:R-:W-:Y:S01]  /*4310*/  FSEL R89, R38, -INF , P3 ;  /* 0xff80000026597808 */ /* 0x000fe20001800000 */
[--C-:B------:R-:W-:Y:S01]  /*4320*/  FFMA.FTZ R49, R41, UR4, -R4.reuse ;  /* 0x0000000429317c23 */ /* 0x100fe20008010804 */
[----:B------:R-:W-:Y:S01]  /*4330*/  ISETP.GT.AND P4, PT, R52, 0x79, PT ;  /* 0x000000793400780c */ /* 0x000fe20003f84270 */
[--C-:B------:R-:W-:Y:S01]  /*4340*/  FFMA.FTZ R41, R21, UR4, -R4.reuse ;  /* 0x0000000415297c23 */ /* 0x100fe20008010804 */
[----:B------:R-:W-:Y:S01]  /*4350*/  FMNMX.FTZ R38, R88, R5, !PT ;  /* 0x0000000558267209 */ /* 0x000fe20007810000 */
[--C-:B------:R-:W-:Y:S01]  /*4360*/  FFMA.FTZ R21, R73, UR4, -R4.reuse ;  /* 0x0000000449157c23 */ /* 0x100fe20008010804 */
[----:B------:R-:W-:Y:S01]  /*4370*/  FSEL R61, R39, -INF , P4 ;  /* 0xff800000273d7808 */ /* 0x000fe20002000000 */
[----:B0-----:R-:W-:Y:S01]  /*4380*/  FADD.FTZ R73, R8, R9 ;  /* 0x0000000908497221 */ /* 0x001fe20000010000 */
[C---:B------:R-:W-:Y:S01]  /*4390*/  ISETP.GT.AND P3, PT, R52.reuse, 0x80, PT ;  /* 0x000000803400780c */ /* 0x040fe20003f64270 */
        /* <DEDUP_REMOVED lines=10> */
[----:B------:R-:W-:Y:S01]  /*4440*/  ISETP.GT.AND P4, PT, R52, 0x89, PT ;  /* 0x000000893400780c */ /* 0x000fe20003f84270 */
[----:B------:R-:W-:Y:S01]  /*4450*/  FFMA.FTZ R52, R45, UR4, -R4 ;  /* 0x000000042d347c23 */ /* 0x000fe20008010804 */
[----:B------:R-:W-:Y:S01]  /*4460*/  FSEL R30, R30, -INF , P3 ;  /* 0xff8000001e1e7808 */ /* 0x000fe20001800000 */
[----:B------:R-:W-:Y:S01]  /*4470*/  MUFU.EX2 R59, R59 ;  /* 0x0000003b003b7308 */ /* 0x000fe20000000800 */
[----:B------:R-:W-:-:S02]  /*4480*/  FMNMX.FTZ R5, R27, R46, !PT ;  /* 0x0000002e1b057209 */ /* 0x000fc40007810000 */
[----:B------:R-:W-:Y:S02]  /*4490*/  FSEL R31, R31, -INF , P4 ;  /* 0xff8000001f1f7808 */ /* 0x000fe40002000000 */
[----:B------:R-:W-:Y:S02]  /*44a0*/  FMNMX.FTZ R46, R30, R5, !PT ;  /* 0x000000051e2e7209 */ /* 0x000fe40007810000 */
[----:B------:R-:W-:Y:S01]  /*44b0*/  F2FP.BF16.F32.PACK_AB R8, R9, R8 ;  /* 0x000000080908723e */ /* 0x000fe200000010ff */
[----:B------:R-:W-:Y:S01]  /*44c0*/  MUFU.EX2 R40, R40 ;  /* 0x0000002800287308 */ /* 0x000fe20000000800 */
[----:B------:R-:W-:Y:S01]  /*44d0*/  FMNMX.FTZ R5, R31, R46, !PT ;  /* 0x0000002e1f057209 */ /* 0x000fe20007810000 */
[----:B------:R-:W-:-:S04]  /*44e0*/  FFMA.FTZ R46, R15, UR4, -R4 ;  /* 0x000000040f2e7c23 */ /* 0x000fc80008010804 */
[----:B------:R-:W0:Y:S02]  /*44f0*/  SHFL.BFLY PT, R50, R5, 0x2, 0x1f ;  /* 0x0c401f0005327f89 */ /* 0x000e2400000e0000 */
[----:B------:R-:W-:Y:S08]  /*4500*/  MUFU.EX2 R51, R51 ;  /* 0x0000003300337308 */ /* 0x000ff00000000800 */
[----:B------:R-:W-:Y:S08]  /*4510*/  MUFU.EX2 R42, R42 ;  /* 0x0000002a002a7308 */ /* 0x000ff00000000800 */
[----:B------:R-:W-:Y:S01]  /*4520*/  MUFU.EX2 R34, R34 ;  /* 0x0000002200227308 */ /* 0x000fe20000000800 */
[----:B0-----:R-:W-:Y:S01]  /*4530*/  FMNMX.FTZ R11, R5, R50, !PT ;  /* 0x00000032050b7209 */ /* 0x001fe20007810000 */
[--C-:B------:R-:W-:Y:S01]  /*4540*/  FFMA.FTZ R50, R37, UR4, -R4.reuse ;  /* 0x0000000425327c23 */ /* 0x100fe20008010804 */
[--C-:B------:R-:W-:Y:S01]  /*4550*/  FFMA.FTZ R37, R28, UR4, -R4.reuse ;  /* 0x000000041c257c23 */ /* 0x100fe20008010804 */
[----:B------:R-:W-:-:S04]  /*4560*/  FFMA.FTZ R4, R29, UR4, -R4 ;  /* 0x000000041d047c23 */ /* 0x000fc80008010804 */
[----:B------:R-:W-:Y:S01]  /*4570*/  MUFU.EX2 R35, R35 ;  /* 0x0000002300237308 */ /* 0x000fe20000000800 */
[----:B------:R-:W0:Y:S07]  /*4580*/  SHFL.BFLY PT, R60, R11, 0x1, 0x1f ;  /* 0x0c201f000b3c7f89 */ /* 0x000e2e00000e0000 */
[----:B------:R-:W-:Y:S08]  /*4590*/  MUFU.EX2 R57, R57 ;  /* 0x0000003900397308 */ /* 0x000ff00000000800 */
[----:B------:R-:W-:Y:S08]  /*45a0*/  MUFU.EX2 R47, R47 ;  /* 0x0000002f002f7308 */ /* 0x000ff00000000800 */
[----:B------:R-:W-:Y:S01]  /*45b0*/  MUFU.EX2 R64, R64 ;  /* 0x0000004000407308 */ /* 0x000fe20000000800 */
[----:B0-----:R-:W-:-:S02]  /*45c0*/  FMNMX.FTZ R5, R11, R60, !PT ;  /* 0x0000003c0b057209 */ /* 0x001fc40007810000 */
[----:B------:R-:W-:Y:S02]  /*45d0*/  @!P1 PRMT R11, RZ, 0x654, R3 ;  /* 0x00000654ff0b9816 */ /* 0x000fe40000000003 */
[C---:B------:R-:W-:Y:S01]  /*45e0*/  FSETP.NEU.FTZ.AND P3, PT, R5.reuse, -INF , PT ;  /* 0xff8000000500780b */ /* 0x040fe20003f7d000 */
[----:B------:R-:W-:Y:S01]  /*45f0*/  FMUL.FTZ R13, R5, UR4 ;  /* 0x00000004050d7c20 */ /* 0x000fe20008410000 */
[----:B------:R0:W-:Y:S01]  /*4600*/  @!P1 SYNCS.ARRIVE.TRANS64.RED.A1T0 RZ, [R11+URZ], RZ ;  /* 0x000000ff0bff99a7 */ /* 0x0001e2000810043f */
[----:B------:R1:W-:Y:S03]  /*4610*/  MUFU.EX2 R60, R25 ;  /* 0x00000019003c7308 */ /* 0x0003e60000000800 */
[----:B------:R-:W-:Y:S02]  /*4620*/  FSEL R13, R13, RZ, P3 ;  /* 0x000000ff0d0d7208 */ /* 0x000fe40001800000 */
[----:B------:R-:W-:-:S03]  /*4630*/  PLOP3.LUT P3, PT, PT, PT, UP1, 0x80, 0x0 ;  /* 0x000000000000781c */ /* 0x000fc60003f6f018 */
        /* <DEDUP_REMOVED lines=10> */
[--C-:B-1----:R-:W-:Y:S01]  /*46e0*/  FFMA.FTZ R25, R87, UR4, -R13.reuse ;  /* 0x0000000457197c23 */ /* 0x102fe2000801080d */
        /* <DEDUP_REMOVED lines=8> */
[C---:B----4-:R-:W-:Y:S01]  /*4770*/  FADD.FTZ R73, R7.reuse, R62 ;  /* 0x0000003e07497221 */ /* 0x050fe20000010000 */
[----:B------:R-:W-:Y:S01]  /*4780*/  F2FP.BF16.F32.PACK_AB R10, R7, R10 ;  /* 0x0000000a070a723e */ /* 0x000fe200000010ff */
        /* <DEDUP_REMOVED lines=9> */
[----:B------:R-:W2:Y:S01]  /*4820*/  MUFU.EX2 R95, R95 ;  /* 0x0000005f005f7308 */ /* 0x000ea20000000800 */
[----:B0-----:R-:W-:Y:S01]  /*4830*/  FADD.FTZ R11, R90, R91 ;  /* 0x0000005b5a0b7221 */ /* 0x001fe20000010000 */
        /* <DEDUP_REMOVED lines=8> */
[----:B------:R-:W-:Y:S01]  /*48c0*/  FFMA.FTZ R89, R89, UR4, -R13 ;  /* 0x0000000459597c23 */ /* 0x000fe2000801080d */
[----:B------:R-:W-:-:S05]  /*48d0*/  F2FP.BF16.F32.PACK_AB R9, R91, R90 ;  /* 0x0000005a5b09723e */ /* 0x000fca00000010ff */
[----:B------:R-:W1:Y:S01]  /*48e0*/  MUFU.EX2 R28, R28 ;  /* 0x0000001c001c7308 */ /* 0x000e620000000800 */
[C---:B--2---:R-:W-:Y:S01]  /*48f0*/  FADD.FTZ R72, R95.reuse, R72 ;  /* 0x000000485f487221 */ /* 0x044fe20000010000 */
[----:B------:R-:W-:-:S05]  /*4900*/  F2FP.BF16.F32.PACK_AB R11, R95, R94 ;  /* 0x0000005e5f0b723e */ /* 0x000fca00000010ff */
[----:B------:R2:W-:Y:S01]  /*4910*/  STSM.16.M88.4 [R2+0x24300], R8 ;  /* 0x0243000802007844 */ /* 0x0005e20000000200 */
[----:B------:R-:W3:Y:S01]  /*4920*/  MUFU.EX2 R20, R20 ;  /* 0x0000001400147308 */ /* 0x000ee20000000800 */
[----:B0-----:R-:W-:Y:S01]  /*4930*/  FADD.FTZ R63, R15, R72 ;  /* 0x000000480f3f7221 */ /* 0x001fe20000010000 */
[----:B------:R-:W-:-:S06]  /*4940*/  FFMA.FTZ R72, R81, UR4, -R13 ;  /* 0x0000000451487c23 */ /* 0x000fcc000801080d */
[----:B------:R-:W0:Y:S01]  /*4950*/  MUFU.EX2 R25, R25 ;  /* 0x0000001900197308 */ /* 0x000e220000000800 */
[----:B-1----:R-:W-:Y:S01]  /*4960*/  FADD.FTZ R63, R28, R63 ;  /* 0x0000003f1c3f7221 */ /* 0x002fe20000010000 */
[----:B--2---:R-:W-:-:S06]  /*4970*/  F2FP.BF16.F32.PACK_AB R8, R75, R6 ;  /* 0x000000064b08723e */ /* 0x004fcc00000010ff */
[----:B------:R1:W-:Y:S01]  /*4980*/  MUFU.EX2 R3, R68 ;  /* 0x0000004400037308 */ /* 0x0003e20000000800 */
[----:B---3--:R-:W-:-:S07]  /*4990*/  FADD.FTZ R76, R20, R63 ;  /* 0x0000003f144c7221 */ /* 0x008fce0000010000 */
[----:B------:R-:W2:Y:S01]  /*49a0*/  MUFU.EX2 R29, R29 ;  /* 0x0000001d001d7308 */ /* 0x000ea20000000800 */
[----:B-1----:R-:W-:Y:S01]  /*49b0*/  FADD.FTZ R68, R12, R73 ;  /* 0x000000490c447221 */ /* 0x002fe20000010000 */
[----:B------:R-:W-:-:S03]  /*49c0*/  F2FP.BF16.F32.PACK_AB R12, R77, R12 ;  /* 0x0000000c4d0c723e */ /* 0x000fc600000010ff */
[----:B------:R-:W-:-:S03]  /*49d0*/  FADD.FTZ R73, R77, R68 ;  /* 0x000000444d497221 */ /* 0x000fc60000010000 */
[----:B------:R-:W1:Y:S01]  /*49e0*/  MUFU.EX2 R74, R74 ;  /* 0x0000004a004a7308 */ /* 0x000e620000000800 */
[----:B------:R-:W-:Y:S01]  /*49f0*/  FADD.FTZ R68, R14, R73 ;  /* 0x000000490e447221 */ /* 0x000fe20000010000 */
[----:B------:R-:W-:-:S03]  /*4a00*/  F2FP.BF16.F32.PACK_AB R14, R83, R14 ;  /* 0x0000000e530e723e */ /* 0x000fc600000010ff */
[----:B------:R-:W-:Y:S01]  /*4a10*/  FADD.FTZ R63, R83, R68 ;  /* 0x00000044533f7221 */ /* 0x000fe20000010000 */
[----:B0-----:R-:W-:Y:S01]  /*4a20*/  FADD.FTZ R68, R25, R76 ;  /* 0x0000004c19447221 */ /* 0x001fe20000010000 */
[----:B------:R-:W-:Y:S01]  /*4a30*/  FFMA.FTZ R76, R61, UR4, -R13 ;  /* 0x000000043d4c7c23 */ /* 0x000fe2000801080d */
[----:B------:R-:W0:Y:S01]  /*4a40*/  MUFU.EX2 R36, R36 ;  /* 0x0000002400247308 */ /* 0x000e220000000800 */
[----:B------:R-:W-:Y:S01]  /*4a50*/  FADD.FTZ R80, R6, R63 ;  /* 0x0000003f06507221 */ /* 0x000fe20000010000 */
[----:B--2---:R-:W-:Y:S01]  /*4a60*/  FADD.FTZ R63, R29, R68 ;  /* 0x000000441d3f7221 */ /* 0x004fe20000010000 */
[--C-:B------:R-:W-:Y:S01]  /*4a70*/  FFMA.FTZ R68, R30, UR4, -R13.reuse ;  /* 0x000000041e447c23 */ /* 0x100fe2000801080d */
[----:B------:R-:W-:Y:S01]  /*4a80*/  FFMA.FTZ R61, R27, UR4, -R13 ;  /* 0x000000041b3d7c23 */ /* 0x000fe2000801080d */
[----:B------:R-:W-:-:S03]  /*4a90*/  FADD.FTZ R73, R75, R80 ;  /* 0x000000504b497221 */ /* 0x000fc60000010000 */
[----:B------:R-:W2:Y:S01]  /*4aa0*/  MUFU.EX2 R53, R53 ;  /* 0x0000003500357308 */ /* 0x000ea20000000800 */
[----:B-1----:R-:W-:Y:S01]  /*4ab0*/  FADD.FTZ R63, R74, R63 ;  /* 0x0000003f4a3f7221 */ /* 0x002fe20000010000 */
[----:B------:R-:W-:Y:S01]  /*4ac0*/  FADD.FTZ R26, R24, R73 ;  /* 0x00000049181a7221 */ /* 0x000fe20000010000 */
[----:B------:R-:W-:-:S05]  /*4ad0*/  F2FP.BF16.F32.PACK_AB R9, R74, R29 ;  /* 0x0000001d4a09723e */ /* 0x000fca00000010ff */
[----:B------:R-:W1:Y:S01]  /*4ae0*/  MUFU.EX2 R45, R45 ;  /* 0x0000002d002d7308 */ /* 0x000e620000000800 */
[----:B0-----:R-:W-:Y:S01]  /*4af0*/  FADD.FTZ R30, R36, R63 ;  /* 0x0000003f241e7221 */ /* 0x001fe20000010000 */
[----:B------:R-:W-:Y:S01]  /*4b00*/  FFMA.FTZ R63, R31, UR4, -R13 ;  /* 0x000000041f3f7c23 */ /* 0x000fe2000801080d */
[----:B------:R-:W-:-:S04]  /*4b10*/  FADD.FTZ R13, R67, R26 ;  /* 0x0000001a430d7221 */ /* 0x000fc80000010000 */
[----:B------:R-:W-:Y:S01]  /*4b20*/  FADD.FTZ R26, R32, R13 ;  /* 0x0000000d201a7221 */ /* 0x000fe20000010000 */
[----:B------:R-:W0:Y:S01]  /*4b30*/  MUFU.EX2 R66, R66 ;  /* 0x0000004200427308 */ /* 0x000e220000000800 */
[----:B--2---:R-:W-:Y:S01]  /*4b40*/  FADD.FTZ R30, R53, R30 ;  /* 0x0000001e351e7221 */ /* 0x004fe20000010000 */
[----:B------:R-:W-:Y:S01]  /*4b50*/  F2FP.BF16.F32.PACK_AB R13, R28, R15 ;  /* 0x0000000f1c0d723e */ /* 0x000fe200000010ff */
[----:B------:R-:W-:Y:S01]  /*4b60*/  FADD.FTZ R15, R59, R26 ;  /* 0x0000001a3b0f7221 */ /* 0x000fe20000010000 */
[----:B------:R-:W-:-:S03]  /*4b70*/  F2FP.BF16.F32.PACK_AB R28, R43, R42 ;  /* 0x0000002a2b1c723e */ /* 0x000fc600000010ff */
[----:B------:R-:W-:Y:S01]  /*4b80*/  FADD.FTZ R10, R40, R15 ;  /* 0x0000000f280a7221 */ /* 0x000fe20000010000 */
[----:B------:R-:W2:Y:S01]  /*4b90*/  MUFU.EX2 R65, R65 ;  /* 0x0000004100417308 */ /* 0x000ea20000000800 */
[----:B-1----:R-:W-:Y:S01]  /*4ba0*/  FADD.FTZ R27, R45, R30 ;  /* 0x0000001e2d1b7221 */ /* 0x002fe20000010000 */
[----:B------:R-:W-:Y:S01]  /*4bb0*/  F2FP.BF16.F32.PACK_AB R15, R25, R20 ;  /* 0x00000014190f723e */ /* 0x000fe200000010ff */
[----:B------:R-:W-:Y:S01]  /*4bc0*/  FADD.FTZ R25, R51, R10 ;  /* 0x0000000a33197221 */ /* 0x000fe20000010000 */
[----:B------:R-:W-:Y:S02]  /*4bd0*/  F2FP.BF16.F32.PACK_AB R10, R67, R24 ;  /* 0x00000018430a723e */ /* 0x000fe400000010ff */
[----:B------:R-:W-:Y:S01]  /*4be0*/  F2FP.BF16.F32.PACK_AB R24, R59, R32 ;  /* 0x000000203b18723e */ /* 0x000fe200000010ff */
[----:B------:R-:W-:Y:S01]  /*4bf0*/  FADD.FTZ R6, R42, R25 ;  /* 0x000000192a067221 */ /* 0x000fe20000010000 */
[----:B------:R-:W1:Y:S01]  /*4c00*/  MUFU.EX2 R70, R70 ;  /* 0x0000004600467308 */ /* 0x000e620000000800 */
[----:B0-----:R-:W-:Y:S01]  /*4c10*/  FADD.FTZ R26, R66, R27 ;  /* 0x0000001b421a7221 */ /* 0x001fe20000010000 */
[----:B------:R-:W-:Y:S01]  /*4c20*/  STSM.16.M88.4 [R2+0x25b00], R12 ;  /* 0x025b000c02007844 */ /* 0x000fe20000000200 */
[----:B------:R-:W-:Y:S01]  /*4c30*/  FADD.FTZ R25, R43, R6 ;  /* 0x000000062b197221 */ /* 0x000fe20000010000 */
[----:B------:R-:W-:-:S03]  /*4c40*/  F2FP.BF16.F32.PACK_AB R30, R35, R34 ;  /* 0x00000022231e723e */ /* 0x000fc600000010ff */
[----:B------:R-:W-:Y:S01]  /*4c50*/  FADD.FTZ R6, R34, R25 ;  /* 0x0000001922067221 */ /* 0x000fe20000010000 */
[----:B------:R-:W0:Y:S01]  /*4c60*/  MUFU.EX2 R44, R44 ;  /* 0x0000002c002c7308 */ /* 0x000e220000000800 */
[----:B--2---:R-:W-:Y:S01]  /*4c70*/  FADD.FTZ R11, R65, R26 ;  /* 0x0000001a410b7221 */ /* 0x004fe20000010000 */
[----:B------:R-:W-:Y:S01]  /*4c80*/  F2FP.BF16.F32.PACK_AB R26, R51, R40 ;  /* 0x00000028331a723e */ /* 0x000fe200000010ff */
[----:B------:R-:W-:Y:S01]  /*4c90*/  FADD.FTZ R29, R35, R6 ;  /* 0x00000006231d7221 */ /* 0x000fe20000010000 */
[----:B------:R-:W-:Y:S02]  /*4ca0*/  F2FP.BF16.F32.PACK_AB R25, R66, R45 ;  /* 0x0000002d4219723e */ /* 0x000fe400000010ff */
[----:B------:R-:W-:Y:S02]  /*4cb0*/  CS2R R66, SRZ ;  /* 0x0000000000427805 */ /* 0x000fe4000001ff00 */
[----:B------:R-:W-:Y:S01]  /*4cc0*/  CS2R R34, SRZ ;  /* 0x0000000000227805 */ /* 0x000fe2000001ff00 */
[----:B------:R-:W-:Y:S01]  /*4cd0*/  FADD.FTZ R6, R38, R29 ;  /* 0x0000001d26067221 */ /* 0x000fe20000010000 */
[----:B------:R-:W2:Y:S01]  /*4ce0*/  MUFU.EX2 R69, R69 ;  /* 0x0000004500457308 */ /* 0x000ea20000000800 */
[----:B-1----:R-:W-:-:S02]  /*4cf0*/  FADD.FTZ R11, R70, R11 ;  /* 0x0000000b460b7221 */ /* 0x002fc40000010000 */
[----:B------:R-:W-:-:S04]  /*4d00*/  FADD.FTZ R6, R57, R6 ;  /* 0x0000000639067221 */ /* 0x000fc80000010000 */
[----:B------:R-:W-:Y:S01]  /*4d10*/  FADD.FTZ R31, R47, R6 ;  /* 0x000000062f1f7221 */ /* 0x000fe20000010000 */
[----:B------:R-:W1:Y:S01]  /*4d20*/  MUFU.EX2 R48, R48 ;  /* 0x0000003000307308 */ /* 0x000e620000000800 */
[----:B0-----:R-:W-:Y:S01]  /*4d30*/  FADD.FTZ R20, R44, R11 ;  /* 0x0000000b2c147221 */ /* 0x001fe20000010000 */
[----:B------:R-:W-:Y:S01]  /*4d40*/  F2FP.BF16.F32.PACK_AB R11, R53, R36 ;  /* 0x00000024350b723e */ /* 0x000fe200000010ff */
[----:B------:R-:W-:-:S04]  /*4d50*/  FADD.FTZ R31, R64, R31 ;  /* 0x0000001f401f7221 */ /* 0x000fc80000010000 */
[----:B------:R0:W-:Y:S01]  /*4d60*/  STSM.16.M88.4 [R2+0x27300], R8 ;  /* 0x0273000802007844 */ /* 0x0001e20000000200 */
[----:B------:R-:W3:Y:S01]  /*4d70*/  MUFU.EX2 R71, R71 ;  /* 0x0000004700477308 */ /* 0x000ee20000000800 */
[----:B--2---:R-:W-:-:S07]  /*4d80*/  FADD.FTZ R27, R69, R20 ;  /* 0x00000014451b7221 */ /* 0x004fce0000010000 */
[----:B------:R-:W2:Y:S01]  /*4d90*/  MUFU.EX2 R58, R58 ;  /* 0x0000003a003a7308 */ /* 0x000ea20000000800 */
[----:B-1----:R-:W-:Y:S01]  /*4da0*/  FADD.FTZ R20, R48, R27 ;  /* 0x0000001b30147221 */ /* 0x002fe20000010000 */
[----:B------:R-:W-:-:S05]  /*4db0*/  F2FP.BF16.F32.PACK_AB R27, R70, R65 ;  /* 0x00000041461b723e */ /* 0x000fca00000010ff */
[----:B------:R1:W-:Y:S01]  /*4dc0*/  STSM.16.M88.4 [R2+0x28b00], R24 ;  /* 0x028b001802007844 */ /* 0x0003e20000000200 */
[----:B------:R-:W4:Y:S01]  /*4dd0*/  MUFU.EX2 R7, R7 ;  /* 0x0000000700077308 */ /* 0x000f220000000800 */
[----:B---3--:R-:W-:Y:S01]  /*4de0*/  FADD.FTZ R20, R71, R20 ;  /* 0x0000001447147221 */ /* 0x008fe20000010000 */
[----:B0-----:R-:W-:-:S03]  /*4df0*/  F2FP.BF16.F32.PACK_AB R8, R57, R38 ;  /* 0x000000263908723e */ /* 0x001fc600000010ff */
[----:B------:R-:W-:-:S03]  /*4e00*/  FADD.FTZ R29, R3, R20 ;  /* 0x00000014031d7221 */ /* 0x000fc60000010000 */
[----:B------:R-:W0:Y:S01]  /*4e10*/  MUFU.EX2 R54, R54 ;  /* 0x0000003600367308 */ /* 0x000e220000000800 */
[C---:B--2---:R-:W-:Y:S01]  /*4e20*/  FADD.FTZ R20, R58.reuse, R29 ;  /* 0x0000001d3a147221 */ /* 0x044fe20000010000 */
[----:B------:R-:W-:Y:S02]  /*4e30*/  F2FP.BF16.F32.PACK_AB R9, R58, R3 ;  /* 0x000000033a09723e */ /* 0x000fe400000010ff */
[----:B------:R-:W-:Y:S02]  /*4e40*/  CS2R R58, SRZ ;  /* 0x00000000003a7805 */ /* 0x000fe4000001ff00 */
[----:B------:R-:W-:Y:S02]  /*4e50*/  F2FP.BF16.F32.PACK_AB R29, R69, R44 ;  /* 0x0000002c451d723e */ /* 0x000fe400000010ff */
[----:B------:R-:W-:Y:S02]  /*4e60*/  CS2R R44, SRZ ;  /* 0x00000000002c7805 */ /* 0x000fe4000001ff00 */
[----:B-1----:R-:W-:Y:S01]  /*4e70*/  CS2R R26, SRZ ;  /* 0x00000000001a7805 */ /* 0x002fe2000001ff00 */
[----:B------:R-:W1:Y:S01]  /*4e80*/  MUFU.EX2 R46, R46 ;  /* 0x0000002e002e7308 */ /* 0x000e620000000800 */
[----:B----4-:R-:W-:-:S07]  /*4e90*/  FADD.FTZ R43, R7, R20 ;  /* 0x00000014072b7221 */ /* 0x010fce0000010000 */
[----:B------:R-:W2:Y:S01]  /*4ea0*/  MUFU.EX2 R55, R55 ;  /* 0x0000003700377308 */ /* 0x000ea20000000800 */
[----:B0-----:R-:W-:Y:S01]  /*4eb0*/  FADD.FTZ R6, R54, R43 ;  /* 0x0000002b36067221 */ /* 0x001fe20000010000 */
[----:B------:R-:W-:-:S06]  /*4ec0*/  CS2R R42, SRZ ;  /* 0x00000000002a7805 */ /* 0x000fcc000001ff00 */
[----:B------:R-:W0:Y:S01]  /*4ed0*/  MUFU.EX2 R49, R49 ;  /* 0x0000003100317308 */ /* 0x000e220000000800 */
[----:B-1----:R-:W-:Y:S01]  /*4ee0*/  FADD.FTZ R10, R46, R31 ;  /* 0x0000001f2e0a7221 */ /* 0x002fe20000010000 */
[----:B------:R-:W-:Y:S02]  /*4ef0*/  F2FP.BF16.F32.PACK_AB R31, R71, R48 ;  /* 0x00000030471f723e */ /* 0x000fe400000010ff */
[----:B------:R-:W-:-:S03]  /*4f00*/  CS2R R70, SRZ ;  /* 0x0000000000467805 */ /* 0x000fc6000001ff00 */
[----:B------:R1:W-:Y:S01]  /*4f10*/  STSM.16.M88.4 [R2+0x2a300], R28 ;  /* 0x02a3001c02007844 */ /* 0x0003e20000000200 */
[----:B------:R-:W3:Y:S01]  /*4f20*/  MUFU.EX2 R62, R62 ;  /* 0x0000003e003e7308 */ /* 0x000ee20000000800 */
[----:B--2---:R-:W-:-:S07]  /*4f30*/  FADD.FTZ R11, R55, R6 ;  /* 0x00000006370b7221 */ /* 0x004fce0000010000 */
[----:B------:R-:W2:Y:S01]  /*4f40*/  MUFU.EX2 R41, R41 ;  /* 0x0000002900297308 */ /* 0x000ea20000000800 */
[----:B0-----:R-:W-:Y:S01]  /*4f50*/  FADD.FTZ R10, R49, R10 ;  /* 0x0000000a310a7221 */ /* 0x001fe20000010000 */
[----:B-1----:R-:W-:-:S06]  /*4f60*/  CS2R R30, SRZ ;  /* 0x00000000001e7805 */ /* 0x002fcc000001ff00 */
[----:B------:R-:W0:Y:S01]  /*4f70*/  MUFU.EX2 R72, R72 ;  /* 0x0000004800487308 */ /* 0x000e220000000800 */
[C---:B---3--:R-:W-:Y:S01]  /*4f80*/  FADD.FTZ R11, R62.reuse, R11 ;  /* 0x0000000b3e0b7221 */ /* 0x048fe20000010000 */
[----:B------:R-:W-:Y:S02]  /*4f90*/  F2FP.BF16.F32.PACK_AB R13, R62, R55 ;  /* 0x000000373e0d723e */ /* 0x000fe400000010ff */
[----:B------:R-:W-:-:S04]  /*4fa0*/  CS2R R28, SRZ ;  /* 0x00000000001c7805 */ /* 0x000fc8000001ff00 */
[----:B------:R-:W1:Y:S01]  /*4fb0*/  MUFU.EX2 R52, R52 ;  /* 0x0000003400347308 */ /* 0x000e620000000800 */
[----:B--2---:R-:W-:Y:S01]  /*4fc0*/  FADD.FTZ R3, R41, R10 ;  /* 0x0000000a29037221 */ /* 0x004fe20000010000 */
[----:B------:R-:W-:Y:S02]  /*4fd0*/  F2FP.BF16.F32.PACK_AB R10, R64, R47 ;  /* 0x0000002f400a723e */ /* 0x000fe400000010ff */
[----:B------:R-:W-:-:S04]  /*4fe0*/  CS2R R64, SRZ ;  /* 0x0000000000407805 */ /* 0x000fc8000001ff00 */
[----:B------:R-:W2:Y:S01]  /*4ff0*/  MUFU.EX2 R73, R84 ;  /* 0x0000005400497308 */ /* 0x000ea20000000800 */
[----:B0-----:R-:W-:Y:S01]  /*5000*/  FADD.FTZ R6, R72, R11 ;  /* 0x0000000b48067221 */ /* 0x001fe20000010000 */
[----:B------:R-:W-:Y:S02]  /*5010*/  F2FP.BF16.F32.PACK_AB R11, R54, R7 ;  /* 0x00000007360b723e */ /* 0x000fe400000010ff */
[----:B------:R-:W-:-:S03]  /*5020*/  CS2R R54, SRZ ;  /* 0x0000000000367805 */ /* 0x000fc6000001ff00 */
[----:B------:R0:W-:Y:S01]  /*5030*/  STSM.16.M88.4 [R2+0x2bb00], R8 ;  /* 0x02bb000802007844 */ /* 0x0001e20000000200 */
[----:B------:R-:W3:Y:S01]  /*5040*/  MUFU.EX2 R39, R39 ;  /* 0x0000002700277308 */ /* 0x000ee20000000800 */
[C---:B-1----:R-:W-:Y:S01]  /*5050*/  FADD.FTZ R12, R52.reuse, R3 ;  /* 0x00000003340c7221 */ /* 0x042fe20000010000 */
[----:B------:R-:W-:Y:S02]  /*5060*/  F2FP.BF16.F32.PACK_AB R14, R52, R41 ;  /* 0x00000029340e723e */ /* 0x000fe400000010ff */
[----:B------:R-:W-:Y:S02]  /*5070*/  CS2R R52, SRZ ;  /* 0x0000000000347805 */ /* 0x000fe4000001ff00 */
[----:B------:R-:W-:Y:S02]  /*5080*/  CS2R R40, SRZ ;  /* 0x0000000000287805 */ /* 0x000fe4000001ff00 */
[----:B------:R-:W1:Y:S01]  /*5090*/  MUFU.EX2 R85, R85 ;  /* 0x0000005500557308 */ /* 0x000e620000000800 */
[C---:B--2---:R-:W-:Y:S01]  /*50a0*/  FADD.FTZ R6, R73.reuse, R6 ;  /* 0x0000000649067221 */ /* 0x044fe20000010000 */
[----:B------:R-:W-:-:S06]  /*50b0*/  F2FP.BF16.F32.PACK_AB R15, R73, R72 ;  /* 0x00000048490f723e */ /* 0x000fcc00000010ff */
[----:B------:R-:W2:Y:S01]  /*50c0*/  MUFU.EX2 R56, R56 ;  /* 0x0000003800387308 */ /* 0x000ea20000000800 */
[----:B---3--:R-:W-:Y:S01]  /*50d0*/  FADD.FTZ R3, R39, R12 ;  /* 0x0000000c27037221 */ /* 0x008fe20000010000 */
[----:B------:R-:W-:Y:S02]  /*50e0*/  F2FP.BF16.F32.PACK_AB R12, R49, R46 ;  /* 0x0000002e310c723e */ /* 0x000fe400000010ff */
[----:B------:R-:W-:-:S03]  /*50f0*/  CS2R R46, SRZ ;  /* 0x00000000002e7805 */ /* 0x000fc6000001ff00 */
[----:B------:R-:W-:Y:S01]  /*5100*/  STSM.16.M88.4 [R2+0x2d300], R12 ;  /* 0x02d3000c02007844 */ /* 0x000fe20000000200 */
[----:B------:R-:W3:Y:S01]  /*5110*/  MUFU.EX2 R88, R88 ;  /* 0x0000005800587308 */ /* 0x000ee20000000800 */
[----:B-1----:R-:W-:-:S07]  /*5120*/  FADD.FTZ R7, R85, R6 ;  /* 0x0000000655077221 */ /* 0x002fce0000010000 */
[----:B------:R-:W1:Y:S01]  /*5130*/  MUFU.EX2 R33, R33 ;  /* 0x0000002100217308 */ /* 0x000e620000000800 */
[C---:B--2---:R-:W-:Y:S01]  /*5140*/  FADD.FTZ R6, R56.reuse, R3 ;  /* 0x0000000338067221 */ /* 0x044fe20000010000 */
[----:B------:R-:W-:Y:S02]  /*5150*/  F2FP.BF16.F32.PACK_AB R48, R56, R39 ;  /* 0x000000273830723e */ /* 0x000fe400000010ff */
[----:B------:R-:W-:Y:S02]  /*5160*/  CS2R R56, SRZ ;  /* 0x0000000000387805 */ /* 0x000fe4000001ff00 */
[----:B------:R-:W-:Y:S02]  /*5170*/  CS2R R38, SRZ ;  /* 0x0000000000267805 */ /* 0x000fe4000001ff00 */
        /* <DEDUP_REMOVED lines=9> */
[----:B------:R-:W-:Y:S02]  /*5210*/  F2FP.BF16.F32.PACK_AB R50, R50, R33 ;  /* 0x000000213232723e */ /* 0x000fe400000010ff */
[----:B------:R-:W-:-:S04]  /*5220*/  CS2R R32, SRZ ;  /* 0x0000000000207805 */ /* 0x000fc8000001ff00 */
[----:B------:R-:W3:Y:S01]  /*5230*/  MUFU.EX2 R78, R78 ;  /* 0x0000004e004e7308 */ /* 0x000ee20000000800 */
[C---:B-1----:R-:W-:Y:S01]  /*5240*/  FADD.FTZ R25, R76.reuse, R25 ;  /* 0x000000194c197221 */ /* 0x042fe20000010000 */
[----:B------:R-:W-:-:S05]  /*5250*/  F2FP.BF16.F32.PACK_AB R51, R76, R51 ;  /* 0x000000334c33723e */ /* 0x000fca00000010ff */
[----:B------:R1:W-:Y:S01]  /*5260*/  STSM.16.M88.4 [R2+0x2eb00], R48 ;  /* 0x02eb003002007844 */ /* 0x0003e20000000200 */
[----:B------:R-:W4:Y:S01]  /*5270*/  MUFU.EX2 R61, R61 ;  /* 0x0000003d003d7308 */ /* 0x000f220000000800 */
[----:B--2---:R-:W-:-:S04]  /*5280*/  FADD.FTZ R7, R21, R6 ;  /* 0x0000000615077221 */ /* 0x004fc80000010000 */
[C---:B0-----:R-:W-:Y:S01]  /*5290*/  FADD.FTZ R8, R60.reuse, R7 ;  /* 0x000000073c087221 */ /* 0x041fe20000010000 */
[----:B------:R-:W-:Y:S02]  /*52a0*/  F2FP.BF16.F32.PACK_AB R60, R60, R21 ;  /* 0x000000153c3c723e */ /* 0x000fe400000010ff */
[----:B------:R-:W-:Y:S01]  /*52b0*/  MUFU.EX2 R37, R37 ;  /* 0x0000002500257308 */ /* 0x000fe20000000800 */
[----:B---3--:R-:W-:Y:S01]  /*52c0*/  FADD.FTZ R6, R78, R25 ;  /* 0x000000194e067221 */ /* 0x008fe20000010000 */
[----:B------:R-:W-:Y:S02]  /*52d0*/  CS2R R24, SRZ ;  /* 0x0000000000187805 */ /* 0x000fe4000001ff00 */
[----:B-1----:R-:W-:-:S04]  /*52e0*/  CS2R R50, SRZ ;  /* 0x0000000000327805 */ /* 0x002fc8000001ff00 */
[----:B------:R-:W0:Y:S01]  /*52f0*/  MUFU.EX2 R4, R4 ;  /* 0x0000000400047308 */ /* 0x000e220000000800 */
[C---:B----4-:R-:W-:Y:S01]  /*5300*/  FADD.FTZ R7, R61.reuse, R6 ;  /* 0x000000063d077221 */ /* 0x050fe20000010000 */
[----:B------:R-:W-:Y:S02]  /*5310*/  F2FP.BF16.F32.PACK_AB R61, R61, R78 ;  /* 0x0000004e3d3d723e */ /* 0x000fe400000010ff */
[----:B------:R-:W-:-:S04]  /*5320*/  CS2R R48, SRZ ;  /* 0x0000000000307805 */ /* 0x000fc8000001ff00 */
[----:B------:R-:W-:Y:S08]  /*5330*/  MUFU.EX2 R68, R68 ;  /* 0x0000004400447308 */ /* 0x000ff00000000800 */
[----:B------:R-:W1:Y:S01]  /*5340*/  MUFU.EX2 R3, R63 ;  /* 0x0000003f00037308 */ /* 0x000e620000000800 */
[----:B0-----:R-:W-:Y:S01]  /*5350*/  F2FP.BF16.F32.PACK_AB R62, R4, R37 ;  /* 0x00000025043e723e */ /* 0x001fe200000010ff */
[----:B------:R-:W-:Y:S01]  /*5360*/  FADD.FTZ R37, R37, R8 ;  /* 0x0000000825257221 */ /* 0x000fe20000010000 */
[----:B------:R-:W-:-:S03]  /*5370*/  IMAD.U32 R8, RZ, RZ, UR14 ;  /* 0x0000000eff087e24 */ /* 0x000fc6000f8e00ff */
[----:B------:R-:W-:Y:S01]  /*5380*/  FADD.FTZ R4, R4, R37 ;  /* 0x0000002504047221 */ /* 0x000fe20000010000 */
[----:B------:R-:W-:Y:S02]  /*5390*/  CS2R R36, SRZ ;  /* 0x0000000000247805 */ /* 0x000fe4000001ff00 */
[----:B-1----:R-:W-:Y:S01]  /*53a0*/  F2FP.BF16.F32.PACK_AB R63, R3, R68 ;  /* 0x00000044033f723e */ /* 0x002fe200000010ff */
[----:B------:R-:W-:-:S04]  /*53b0*/  FADD.FTZ R68, R68, R7 ;  /* 0x0000000744447221 */ /* 0x000fc80000010000 */
        /* <DEDUP_REMOVED lines=14> */
.L_x_12008:
        /* <DEDUP_REMOVED lines=10> */
.L_x_12001:
[----:B------:R-:W-:Y:S01]  /*5540*/  ULEA UR4, UR36, UR37, 0x3 ;  /* 0x0000002524047291 */ /* 0x000fe2000f8e183f */
[----:B------:R-:W-:-:S05]  /*5550*/  IMAD.U32 R0, RZ, RZ, UR38 ;  /* 0x00000026ff007e24 */ /* 0x000fca000f8e00ff */
[----:B------:R-:W-:-:S04]  /*5560*/  SHF.L.U32 R0, R0, 0x1f, RZ ;  /* 0x0000001f00007819 */ /* 0x000fc800000006ff */
[----:B------:R0:W1:Y:S01]  /*5570*/  SYNCS.PHASECHK.TRANS64.TRYWAIT P3, [UR4+0x31c30], R0 ;  /* 0x031c3000ff0075a7 */ /* 0x0000620008060144 */
[----:B------:R-:W-:Y:S05]  /*5580*/  @!P0 BRA `(.L_x_12002) ;  /* 0x0000000000048947 */ /* 0x000fea0003800000 */
[----:B------:R-:W-:Y:S01]  /*5590*/  BPT.TRAP 0x1 ;  /* 0x000000040000795c */ /* 0x000fe20000300000 */
.L_x_12002:
[----:B-1----:R-:W-:Y:S05]  /*55a0*/  @P3 BRA `(.L_x_12000) ;  /* 0x0000000000083947 */ /* 0x002fea0003800000 */
[----:B------:R-:W1:Y:S02]  /*55b0*/  SYNCS.PHASECHK.TRANS64.TRYWAIT P3, [UR4+0x31c30], R0 ;  /* 0x031c3000ff0075a7 */ /* 0x000e640008060144 */
[----:B-1----:R-:W-:Y:S05]  /*55c0*/  @!P3 BRA `(.L_x_12003) ;  /* 0x000001040088b947 */ /* 0x002fea0003800000 */
.L_x_12000:
        /* <DEDUP_REMOVED lines=356> */
.L_x_12005:
[----:B------:R-:W-:Y:S01]  /*6c10*/  ULEA UR4, UR6, UR37, 0x3 ;  /* 0x0000002506047291 */ /* 0x000fe2000f8e183f */
[----:B------:R-:W-:-:S05]  /*6c20*/  IMAD.U32 R0, RZ, RZ, UR39 ;  /* 0x00000027ff007e24 */ /* 0x000fca000f8e00ff */
[----:B------:R-:W-:-:S04]  /*6c30*/  SHF.L.U32 R0, R0, 0x1f, RZ ;  /* 0x0000001f00007819 */ /* 0x000fc800000006ff */
[----:B------:R0:W1:Y:S01]  /*6c40*/  SYNCS.PHASECHK.TRANS64.TRYWAIT P3, [UR4+0x31c50], R0 ;  /* 0x031c5000ff0075a7 */ /* 0x0000620008060144 */
[----:B------:R-:W-:Y:S05]  /*6c50*/  @!P0 BRA `(.L_x_12006) ;  /* 0x0000000000048947 */ /* 0x000fea0003800000 */
[----:B------:R-:W-:Y:S01]  /*6c60*/  BPT.TRAP 0x1 ;  /* 0x000000040000795c */ /* 0x000fe20000300000 */
.L_x_12006:
[----:B-1----:R-:W-:Y:S05]  /*6c70*/  @P3 BRA `(.L_x_12004) ;  /* 0x0000000000083947 */ /* 0x002fea0003800000 */
[----:B------:R-:W1:Y:S02]  /*6c80*/  SYNCS.PHASECHK.TRANS64.TRYWAIT P3, [UR4+0x31c50], R0 ;  /* 0x031c5000ff0075a7 */ /* 0x000e640008060144 */
[----:B-1----:R-:W-:Y:S05]  /*6c90*/  @!P3 BRA `(.L_x_12007) ;  /* 0x000000ec00ecb947 */ /* 0x002fea0003800000 */
.L_x_12004:
        /* <DEDUP_REMOVED lines=9> */
[----:B------:R-:W-:Y:S01]  /*6d30*/  IMAD.MOV.U32 R12, RZ, RZ, -0x2 ;  /* 0xfffffffeff0c7424 */ /* 0x000fe200078e00ff */
[----:B------:R-:W-:Y:S01]  /*6d40*/  UMOV UR32, UR10 ;  /* 0x0000000a00207c82 */ /* 0x000fe20008000000 */
[----:B------:R-:W-:Y:S01]  /*6d50*/  UMOV UR39, UR38 ;  /* 0x0000002600277c82 */ /* 0x000fe20008000000 */
[----:B------:R-:W-:-:S04]  /*6d60*/  ULOP3.LUT UR4, UR4, 0x2400000, URZ, 0xfc, !UPT ;  /* 0x0240000004047892 */ /* 0x000fc8000f8efc3f */
[----:B------:R-:W-:Y:S01]  /*6d70*/  UIMAD UR11, UR6, 0x6c0, UR4 ;  /* 0x000006c0060b78a4 */ /* 0x000fe2000f8e0204 */
[----:B01----:R-:W-:Y:S02]  /*6d80*/  VIADD R0, R22, UR15 ;  /* 0x0000000f16007c36 */ /* 0x003fe40008000000 */
        /* <DEDUP_REMOVED lines=10> */
[----:B------:R-:W0:Y:S01]  /*6e30*/  SHFL.IDX PT, R10, R0, 0x1, 0x1c1f ;  /* 0x003c1f00000a7f89 */ /* 0x000e2200000e0000 */
[----:B------:R-:W-:Y:S02]  /*6e40*/  UMOV UR4, 0x1 ;  /* 0x0000000100047882 */ /* 0x000fe40000000000 */
[----:B------:R-:W-:Y:S01]  /*6e50*/  UIMAD UR4, UR7, -0x90, UR4 ;  /* 0xffffff70070478a4 */ /* 0x000fe2000f8e0204 */
[----:B------:R-:W1:Y:S05]  /*6e60*/  SHFL.IDX PT, R0, R0, RZ, 0x1c1f ;  /* 0x001c1fff00007589 */ /* 0x000e6a00000e0000 */
[----:B------:R-:W-:Y:S01]  /*6e70*/  IMAD R9, R19, R12, UR4 ;  /* 0x0000000413097e24 */ /* 0x000fe2000f8e020c */
[----:B------:R-:W-:Y:S01]  /*6e80*/  ULDC UR4, c[0x0][0x988] ;  /* 0x0002620000047ab9 */ /* 0x000fe20000000800 */
[----:B------:R-:W-:-:S05]  /*6e90*/  IMAD.U32 R12, RZ, RZ, UR61 ;  /* 0x0000003dff0c7e24 */ /* 0x000fca000f8e00ff */
[----:B------:R-:W-:Y:S02]  /*6ea0*/  IADD3 R9, -R12, UR14, R9 ;  /* 0x0000000e0c097c10 */ /* 0x000fe4000fffe109 */
[----:B------:R-:W-:-:S03]  /*6eb0*/  R2UR UR14, R8 ;  /* 0x00000000080e72ca */ /* 0x000fc600000e0000 */
[C---:B0-----:R-:W-:Y:S02]  /*6ec0*/  IMAD.IADD R5, R9.reuse, 0x1, R10 ;  /* 0x0000000109057824 */ /* 0x041fe400078e020a */
[----:B-1----:R-:W-:-:S03]  /*6ed0*/  IMAD.IADD R9, R9, 0x1, R0 ;  /* 0x0000000109097824 */ /* 0x002fc600078e0200 */
[C---:B------:R-:W-:Y:S02]  /*6ee0*/  ISETP.GT.AND P3, PT, R5.reuse, RZ, PT ;  /* 0x000000ff0500720c */ /* 0x040fe40003f64270 */
[----:B------:R-:W-:-:S03]  /*6ef0*/  ISETP.GT.AND P4, PT, R5, 0x1, PT ;  /* 0x000000010500780c */ /* 0x000fc60003f84270 */
[----:B------:R-:W-:Y:S01]  /*6f00*/  UISETP.GT.AND UP1, UPT, UR7, UR14, UPT ;  /* 0x0000000e0700728c */ /* 0x000fe2000bf24270 */
        /* <DEDUP_REMOVED lines=30> */
[----:B------:R-:W-:Y:S01]  /*70f0*/  FMNMX.FTZ R11, R123, R10, !PT ;  /* 0x0000000a7b0b7209 */ /* 0x000fe20007810000 */
[----:B------:R-:W-:Y:S02]  /*7100*/  WARPGROUP.DEPBAR.LE gsb0, 0x0 ;  /* 0x00008000000079c5 */ /* 0x000fe40000010000 */
[----:B------:R-:W-:Y:S01]  /*7110*/  WARPGROUP.ARRIVE ;  /* 0x00000000000079c5 */ /* 0x000fe20000000000 */
[----:B------:R-:W-:Y:S02]  /*7120*/  ISETP.GT.AND P3, PT, R5, 0x30, PT ;  /* 0x000000300500780c */ /* 0x000fe40003f64270 */
        /* <DEDUP_REMOVED lines=56> */
[----:B------:R-:W-:Y:S01]  /*74b0*/  FSEL R82, R82, -INF , P3 ;  /* 0xff80000052527808 */ /* 0x000fe20001800000 */
[----:B------:R-:W-:Y:S02]  /*74c0*/  WARPGROUP.DEPBAR.LE gsb0, 0x0 ;  /* 0x00008000000079c5 */ /* 0x000fe40000010000 */
[----:B------:R-:W-:Y:S01]  /*74d0*/  WARPGROUP.ARRIVE ;  /* 0x00000000000079c5 */ /* 0x000fe20000000000 */
[----:B------:R-:W-:-:S02]  /*74e0*/  FMNMX.FTZ R11, R95, R10, !PT ;  /* 0x0000000a5f0b7209 */ /* 0x000fc40007810000 */
[----:B------:R-:W-:Y:S02]  /*74f0*/  ISETP.GT.AND P3, PT, R5, 0x78, PT ;  /* 0x000000780500780c */ /* 0x000fe40003f64270 */
[----:B------:R-:W-:Y:S01]  /*7500*/  FSEL R83, R83, -INF , P4 ;  /* 0xff80000053537808 */ /* 0x000fe20002000000 */
[----:B------:R-:W-:Y:S01]  /*7510*/  HGMMA.64x96x16.F32.BF16 R24, gdesc[UR32].tnspB, R24, gsb0 ;  /* 0x41600000201879f0 */ /* 0x000fe20008001818 */
[----:B------:R-:W-:Y:S01]  /*7520*/  UIADD3 UR32, UR10, 0x480, URZ ;  /* 0x000004800a207890 */ /* 0x000fe2000fffe03f */
[----:B------:R-:W-:Y:S01]  /*7530*/  FMNMX.FTZ R10, R82, R11, !PT ;  /* 0x0000000b520a7209 */ /* 0x000fe20007810000 */
[----:B------:R-:W-:Y:S01]  /*7540*/  UIADD3 UR34, UR11, 0xc0, URZ ;  /* 0x000000c00b227890 */ /* 0x000fe2000fffe03f */
[----:B------:R-:W-:Y:S01]  /*7550*/  ISETP.GT.AND P4, PT, R5, 0x79, PT ;  /* 0x000000790500780c */ /* 0x000fe20003f84270 */
[----:B------:R-:W-:Y:S01]  /*7560*/  UMOV UR33, 0xc0000010 ;  /* 0xc000001000217882 */ /* 0x000fe20000000000 */
        /* <DEDUP_REMOVED lines=17> */
[----:B------:R-:W-:Y:S02]  /*7680*/  ISETP.GT.AND P6, PT, R9, RZ, PT ;  /* 0x000000ff0900720c */ /* 0x000fe40003fc4270 */
[----:B------:R-:W-:Y:S02]  /*7690*/  FMNMX.FTZ R10, R79, R10, !PT ;  /* 0x0000000a4f0a7209 */ /* 0x000fe40007810000 */
[----:B------:R-:W-:-:S02]  /*76a0*/  ISETP.GT.AND P5, PT, R9, 0x1, PT ;  /* 0x000000010900780c */ /* 0x000fc40003fa4270 */
[----:B------:R-:W-:Y:S01]  /*76b0*/  FSEL R136, R136, -INF , P6 ;  /* 0xff80000088887808 */ /* 0x000fe20003000000 */
[----:B------:R-:W0:Y:S01]  /*76c0*/  SHFL.BFLY PT, R5, R10, 0x2, 0x1f ;  /* 0x0c401f000a057f89 */ /* 0x000e2200000e0000 */
[----:B------:R-:W-:Y:S02]  /*76d0*/  ISETP.GT.AND P4, PT, R9, 0x8, PT ;  /* 0x000000080900780c */ /* 0x000fe40003f84270 */
[----:B------:R-:W-:Y:S02]  /*76e0*/  FSEL R137, R137, -INF , P5 ;  /* 0xff80000089897808 */ /* 0x000fe40002800000 */
[----:B------:R-:W-:Y:S02]  /*76f0*/  FMNMX.FTZ R0, R136, R6, !PT ;  /* 0x0000000688007209 */ /* 0x000fe40007810000 */
[----:B------:R-:W-:Y:S02]  /*7700*/  ISETP.GT.AND P6, PT, R9, 0x9, PT ;  /* 0x000000090900780c */ /* 0x000fe40003fc4270 */
[----:B------:R-:W-:-:S02]  /*7710*/  FSEL R140, R140, -INF , P4 ;  /* 0xff8000008c8c7808 */ /* 0x000fc40002000000 */
[----:B------:R-:W-:Y:S02]  /*7720*/  FSEL R141, R141, -INF , P6 ;  /* 0xff8000008d8d7808 */ /* 0x000fe40003000000 */
[C---:B------:R-:W-:Y:S02]  /*7730*/  ISETP.GT.AND P6, PT, R9.reuse, 0x10, PT ;  /* 0x000000100900780c */ /* 0x040fe40003fc4270 */
[C---:B------:R-:W-:Y:S02]  /*7740*/  ISETP.GT.AND P5, PT, R9.reuse, 0x11, PT ;  /* 0x000000110900780c */ /* 0x040fe40003fa4270 */
[----:B------:R-:W-:Y:S02]  /*7750*/  FSEL R128, R128, -INF , P6 ;  /* 0xff80000080807808 */ /* 0x000fe40003000000 */
[----:B------:R-:W-:Y:S02]  /*7760*/  ISETP.GT.AND P4, PT, R9, 0x18, PT ;  /* 0x000000180900780c */ /* 0x000fe40003f84270 */
[----:B------:R-:W-:-:S02]  /*7770*/  FSEL R129, R129, -INF , P5 ;  /* 0xff80000081817808 */ /* 0x000fc40002800000 */
[----:B------:R-:W-:Y:S02]  /*7780*/  ISETP.GT.AND P6, PT, R9, 0x19, PT ;  /* 0x000000190900780c */ /* 0x000fe40003fc4270 */
[----:B0-----:R-:W-:Y:S02]  /*7790*/  FMNMX.FTZ R11, R10, R5, !PT ;  /* 0x000000050a0b7209 */ /* 0x001fe40007810000 */
[----:B------:R-:W-:Y:S02]  /*77a0*/  FSEL R132, R132, -INF , P4 ;  /* 0xff80000084847808 */ /* 0x000fe40002000000 */
[----:B------:R-:W-:Y:S01]  /*77b0*/  FSEL R133, R133, -INF , P6 ;  /* 0xff80000085857808 */ /* 0x000fe20003000000 */
[----:B------:R-:W0:Y:S01]  /*77c0*/  SHFL.BFLY PT, R12, R11, 0x1, 0x1f ;  /* 0x0c201f000b0c7f89 */ /* 0x000e2200000e0000 */
[C---:B------:R-:W-:Y:S02]  /*77d0*/  ISETP.GT.AND P6, PT, R9.reuse, 0x20, PT ;  /* 0x000000200900780c */ /* 0x040fe40003fc4270 */
[----:B------:R-:W-:-:S02]  /*77e0*/  ISETP.GT.AND P5, PT, R9, 0x21, PT ;  /* 0x000000210900780c */ /* 0x000fc40003fa4270 */
[----:B------:R-:W-:Y:S02]  /*77f0*/  ISETP.GT.AND P4, PT, R9, 0x28, PT ;  /* 0x000000280900780c */ /* 0x000fe40003f84270 */
[----:B------:R-:W-:Y:S02]  /*7800*/  FSEL R121, R121, -INF , P5 ;  /* 0xff80000079797808 */ /* 0x000fe40002800000 */
[----:B------:R-:W-:Y:S02]  /*7810*/  FSEL R124, R124, -INF , P4 ;  /* 0xff8000007c7c7808 */ /* 0x000fe40002000000 */
[C---:B------:R-:W-:Y:S02]  /*7820*/  ISETP.GT.AND P5, PT, R9.reuse, 0x31, PT ;  /* 0x000000310900780c */ /* 0x040fe40003fa4270 */
[----:B------:R-:W-:-:S04]  /*7830*/  ISETP.GT.AND P4, PT, R9, 0x38, PT ;  /* 0x000000380900780c */ /* 0x000fc80003f84270 */
[----:B------:R-:W-:Y:S02]  /*7840*/  FSEL R116, R116, -INF , P4 ;  /* 0xff80000074747808 */ /* 0x000fe40002000000 */
[----:B------:R-:W-:-:S04]  /*7850*/  ISETP.GT.AND P4, PT, R9, 0x48, PT ;  /* 0x000000480900780c */ /* 0x000fc80003f84270 */
[----:B------:R-:W-:Y:S02]  /*7860*/  FSEL R108, R108, -INF , P4 ;  /* 0xff8000006c6c7808 */ /* 0x000fe40002000000 */
[----:B0-----:R-:W-:Y:S01]  /*7870*/  FMNMX.FTZ R5, R11, R12, !PT ;  /* 0x0000000c0b057209 */ /* 0x001fe20007810000 */
[----:B------:R-:W-:Y:S02]  /*7880*/  WARPGROUP.DEPBAR.LE gsb0, 0x0 ;  /* 0x00008000000079c5 */ /* 0x000fe40000010000 */
[----:B------:R-:W-:Y:S01]  /*7890*/  WARPGROUP.ARRIVE ;  /* 0x00000000000079c5 */ /* 0x000fe20000000000 */
[C---:B------:R-:W-:Y:S01]  /*78a0*/  FSETP.NEU.FTZ.AND P3, PT, R5.reuse, -INF , PT ;  /* 0xff8000000500780b */ /* 0x040fe20003f7d000 */
[----:B------:R-:W-:Y:S01]  /*78b0*/  FMUL.FTZ R10, R5, UR4 ;  /* 0x00000004050a7c20 */ /* 0x000fe20008410000 */
[----:B------:R-:W-:-:S03]  /*78c0*/  ISETP.GT.AND P4, PT, R9, 0x58, PT ;  /* 0x000000580900780c */ /* 0x000fc60003f84270 */
        /* <DEDUP_REMOVED lines=23> */
[--C-:B------:R-:W-:Y:S01]  /*7a40*/  FFMA.FTZ R14, R143, UR4, -R10.reuse ;  /* 0x000000048f0e7c23 */ /* 0x100fe2000801080a */
[----:B------:R-:W-:Y:S01]  /*7a50*/  FMNMX.FTZ R131, R129, R0, !PT ;  /* 0x0000000081837209 */ /* 0x000fe20007810000 */
[----:B------:R0:W-:Y:S01]  /*7a60*/  MUFU.EX2 R11, R138 ;  /* 0x0000008a000b7308 */ /* 0x0001e20000000800 */
[----:B------:R-:W-:Y:S01]  /*7a70*/  FSEL R112, R112, -INF , P6 ;  /* 0xff80000070707808 */ /* 0x000fe20003000000 */
[----:B------:R-:W1:Y:S01]  /*7a80*/  S2R R143, SR_TID.X ;  /* 0x00000000008f7919 */ /* 0x000e620000002100 */
[----:B------:R-:W-:Y:S01]  /*7a90*/  FMNMX.FTZ R0, R132, R131, !PT ;  /* 0x0000008384007209 */ /* 0x000fe20007810000 */
[--C-:B------:R-:W-:Y:S01]  /*7aa0*/  FFMA.FTZ R13, R142, UR4, -R10.reuse ;  /* 0x000000048e0d7c23 */ /* 0x100fe2000801080a */
[----:B------:R-:W-:Y:S01]  /*7ab0*/  ISETP.GT.AND P6, PT, R9, 0x39, PT ;  /* 0x000000390900780c */ /* 0x000fe20003fc4270 */
[--C-:B------:R-:W-:Y:S01]  /*7ac0*/  FFMA.FTZ R122, R122, UR4, -R10.reuse ;  /* 0x000000047a7a7c23 */ /* 0x100fe2000801080a */
[----:B------:R-:W-:Y:S01]  /*7ad0*/  FMNMX.FTZ R131, R133, R0, !PT ;  /* 0x0000000085837209 */ /* 0x000fe20007810000 */
[--C-:B------:R-:W-:Y:S01]  /*7ae0*/  FFMA.FTZ R123, R123, UR4, -R10.reuse ;  /* 0x000000047b7b7c23 */ /* 0x100fe2000801080a */
[----:B------:R-:W-:Y:S01]  /*7af0*/  FSEL R126, R113, -INF , P5 ;  /* 0xff800000717e7808 */ /* 0x000fe20002800000 */
[--C-:B0-----:R-:W-:Y:S01]  /*7b00*/  FFMA.FTZ R138, R106, UR4, -R10.reuse ;  /* 0x000000046a8a7c23 */ /* 0x101fe2000801080a */
[----:B------:R-:W-:Y:S01]  /*7b10*/  FMNMX.FTZ R0, R130, R131, !PT ;  /* 0x0000008382007209 */ /* 0x000fe20007810000 */
[----:B------:R0:W-:Y:S01]  /*7b20*/  MUFU.EX2 R113, R134 ;  /* 0x0000008600717308 */ /* 0x0001e20000000800 */
        /* <DEDUP_REMOVED lines=11> */
[--C-:B------:R-:W-:Y:S01]  /*7be0*/  FFMA.FTZ R87, R87, UR4, -R10.reuse ;  /* 0x0000000457577c23 */ /* 0x100fe2000801080a */
[C---:B------:R-:W-:Y:S01]  /*7bf0*/  ISETP.GT.AND P6, PT, R9.reuse, 0x49, PT ;  /* 0x000000490900780c */ /* 0x040fe20003fc4270 */
[----:B------:R-:W-:Y:S01]  /*7c00*/  FFMA.FTZ R78, R78, UR4, -R10 ;  /* 0x000000044e4e7c23 */ /* 0x000fe2000801080a */
[----:B------:R-:W-:Y:S01]  /*7c10*/  FMNMX.FTZ R131, R112, R131, !PT ;  /* 0x0000008370837209 */ /* 0x000fe20007810000 */
[----:B------:R-:W-:Y:S01]  /*7c20*/  MUFU.EX2 R12, R12 ;  /* 0x0000000c000c7308 */ /* 0x000fe20000000800 */
[----:B------:R-:W-:-:S02]  /*7c30*/  ISETP.GT.AND P5, PT, R9, 0x41, PT ;  /* 0x000000410900780c */ /* 0x000fc40003fa4270 */
[----:B------:R-:W-:Y:S02]  /*7c40*/  FMNMX.FTZ R135, R126, R131, !PT ;  /* 0x000000837e877209 */ /* 0x000fe40007810000 */
[----:B------:R-:W-:Y:S01]  /*7c50*/  FSEL R131, R109, -INF , P6 ;  /* 0xff8000006d837808 */ /* 0x000fe20003000000 */
[----:B------:R-:W-:Y:S01]  /*7c60*/  FFMA.FTZ R109, R115, UR4, -R10 ;  /* 0x00000004736d7c23 */ /* 0x000fe2000801080a */
[----:B------:R-:W-:Y:S01]  /*7c70*/  FMNMX.FTZ R0, R116, R135, !PT ;  /* 0x0000008774007209 */ /* 0x000fe20007810000 */
[----:B------:R-:W-:Y:S01]  /*7c80*/  MUFU.EX2 R13, R13 ;  /* 0x0000000d000d7308 */ /* 0x000fe20000000800 */
[----:B------:R-:W-:Y:S02]  /*7c90*/  ISETP.GT.AND P6, PT, R9, 0x50, PT ;  /* 0x000000500900780c */ /* 0x000fe40003fc4270 */
[----:B------:R-:W-:Y:S02]  /*7ca0*/  FMNMX.FTZ R135, R117, R0, !PT ;  /* 0x0000000075877209 */ /* 0x000fe40007810000 */
[----:B------:R-:W-:-:S02]  /*7cb0*/  FSEL R114, R105, -INF , P5 ;  /* 0xff80000069727808 */ /* 0x000fc40002800000 */
[----:B------:R-:W-:Y:S01]  /*7cc0*/  ISETP.GT.AND P5, PT, R9, 0x51, PT ;  /* 0x000000510900780c */ /* 0x000fe20003fa4270 */
[----:B------:R0:W-:Y:S01]  /*7cd0*/  MUFU.EX2 R105, R134 ;  /* 0x0000008600697308 */ /* 0x0001e20000000800 */
[----:B------:R-:W-:Y:S02]  /*7ce0*/  FMNMX.FTZ R135, R104, R135, !PT ;  /* 0x0000008768877209 */ /* 0x000fe40007810000 */
[----:B------:R-:W-:Y:S01]  /*7cf0*/  FSEL R115, R96, -INF , P6 ;  /* 0xff80000060737808 */ /* 0x000fe20003000000 */
[--C-:B------:R-:W-:Y:S01]  /*7d00*/  FFMA.FTZ R96, R118, UR4, -R10.reuse ;  /* 0x0000000476607c23 */ /* 0x100fe2000801080a */
[----:B------:R-:W-:Y:S02]  /*7d10*/  FSEL R118, R97, -INF , P5 ;  /* 0xff80000061767808 */ /* 0x000fe40002800000 */
[----:B------:R-:W-:Y:S01]  /*7d20*/  FMNMX.FTZ R97, R114, R135, !PT ;  /* 0x0000008772617209 */ /* 0x000fe20007810000 */
[----:B------:R-:W-:Y:S01]  /*7d30*/  MUFU.EX2 R14, R14 ;  /* 0x0000000e000e7308 */ /* 0x000fe20000000800 */
[----:B------:R-:W-:Y:S01]  /*7d40*/  ISETP.GT.AND P6, PT, R9, 0x59, PT ;  /* 0x000000590900780c */ /* 0x000fe20003fc4270 */
[----:B0-----:R-:W-:Y:S01]  /*7d50*/  FFMA.FTZ R134, R119, UR4, -R10 ;  /* 0x0000000477867c23 */ /* 0x001fe2000801080a */
[----:B------:R-:W-:-:S02]  /*7d60*/  FMNMX.FTZ R0, R108, R97, !PT ;  /* 0x000000616c007209 */ /* 0x000fc40007810000 */
[----:B------:R-:W-:Y:S02]  /*7d70*/  ISETP.GT.AND P5, PT, R9, 0x61, PT ;  /* 0x000000610900780c */ /* 0x000fe40003fa4270 */
[----:B------:R-:W-:Y:S01]  /*7d80*/  FMNMX.FTZ R0, R131, R0, !PT ;  /* 0x0000000083007209 */ /* 0x000fe20007810000 */
[----:B------:R0:W-:Y:S01]  /*7d90*/  MUFU.EX2 R97, R134 ;  /* 0x0000008600617308 */ /* 0x0001e20000000800 */
[----:B------:R-:W-:Y:S02]  /*7da0*/  FSEL R101, R101, -INF , P6 ;  /* 0xff80000065657808 */ /* 0x000fe40003000000 */
[----:B------:R-:W-:Y:S02]  /*7db0*/  FMNMX.FTZ R135, R115, R0, !PT ;  /* 0x0000000073877209 */ /* 0x000fe40007810000 */
[----:B------:R-:W-:Y:S02]  /*7dc0*/  ISETP.GT.AND P6, PT, R9, 0x60, PT ;  /* 0x000000600900780c */ /* 0x000fe40003fc4270 */
[----:B------:R-:W-:Y:S01]  /*7dd0*/  FMNMX.FTZ R135, R118, R135, !PT ;  /* 0x0000008776877209 */ /* 0x000fe20007810000 */
[----:B------:R-:W-:Y:S01]  /*7de0*/  MUFU.EX2 R15, R15 ;  /* 0x0000000f000f7308 */ /* 0x000fe20000000800 */
[----:B------:R-:W-:Y:S01]  /*7df0*/  FSEL R119, R89, -INF , P5 ;  /* 0xff80000059777808 */ /* 0x000fe20002800000 */
[--C-:B------:R-:W-:Y:S01]  /*7e00*/  FFMA.FTZ R89, R107, UR4, -R10.reuse ;  /* 0x000000046b597c23 */ /* 0x100fe2000801080a */
[----:B------:R-:W-:Y:S01]  /*7e10*/  FMNMX.FTZ R0, R100, R135, !PT ;  /* 0x0000008764007209 */ /* 0x000fe20007810000 */
[--C-:B0-----:R-:W-:Y:S01]  /*7e20*/  FFMA.FTZ R134, R110, UR4, -R10.reuse ;  /* 0x000000046e867c23 */ /* 0x101fe2000801080a */
[----:B------:R-:W-:Y:S01]  /*7e30*/  FSEL R106, R88, -INF , P6 ;  /* 0xff800000586a7808 */ /* 0x000fe20003000000 */
[----:B------:R-:W-:Y:S01]  /*7e40*/  FFMA.FTZ R135, R111, UR4, -R10 ;  /* 0x000000046f877c23 */ /* 0x000fe2000801080a */
[----:B------:R-:W-:Y:S01]  /*7e50*/  FMNMX.FTZ R107, R101, R0, !PT ;  /* 0x00000000656b7209 */ /* 0x000fe20007810000 */
[----:B------:R-:W-:Y:S01]  /*7e60*/  MUFU.EX2 R88, R138 ;  /* 0x0000008a00587308 */ /* 0x000fe20000000800 */
[----:B------:R-:W-:-:S02]  /*7e70*/  WARPGROUP.DEPBAR.LE gsb0, 0x0 ;  /* 0x00008000000079c5 */ /* 0x000fc40000010000 */
[----:B------:R-:W-:Y:S01]  /*7e80*/  WARPGROUP.ARRIVE ;  /* 0x00000000000079c5 */ /* 0x000fe20000000000 */
[C---:B------:R-:W-:Y:S02]  /*7e90*/  ISETP.GT.AND P4, PT, R9.reuse, 0x68, PT ;  /* 0x000000680900780c */ /* 0x040fe40003f84270 */
        /* <DEDUP_REMOVED lines=9> */
[----:B------:R-:W-:Y:S01]  /*7f30*/  FSEL R93, R93, -INF , P6 ;  /* 0xff8000005d5d7808 */ /* 0x000fe20003000000 */
[----:B------:R-:W-:Y:S01]  /*7f40*/  MUFU.EX2 R20, R20 ;  /* 0x0000001400147308 */ /* 0x000fe20000000800 */
[----:B------:R-:W-:-:S02]  /*7f50*/  ISETP.GT.AND P6, PT, R9, 0x70, PT ;  /* 0x000000700900780c */ /* 0x000fc40003fc4270 */
        /* <DEDUP_REMOVED lines=8> */
[----:B------:R0:W-:Y:S01]  /*7fe0*/  MUFU.EX2 R80, R134 ;  /* 0x0000008600507308 */ /* 0x0001e20000000800 */
[----:B------:R-:W-:Y:S02]  /*7ff0*/  ISETP.GT.AND P6, PT, R9, 0x79, PT ;  /* 0x000000790900780c */ /* 0x000fe40003fc4270 */
[----:B------:R-:W-:Y:S01]  /*8000*/  FSEL R111, R84, -INF , P4 ;  /* 0xff800000546f7808 */ /* 0x000fe20002000000 */
[--C-:B------:R-:W-:Y:S01]  /*8010*/  FFMA.FTZ R84, R98, UR4, -R10.reuse ;  /* 0x0000000462547c23 */ /* 0x100fe2000801080a */
[----:B------:R-:W-:Y:S01]  /*8020*/  FMNMX.FTZ R0, R110, R139, !PT ;  /* 0x0000008b6e007209 */ /* 0x000fe20007810000 */
[--C-:B------:R-:W-:Y:S01]  /*8030*/  FFMA.FTZ R98, R99, UR4, -R10.reuse ;  /* 0x0000000463627c23 */ /* 0x100fe2000801080a */
[----:B------:R-:W-:Y:S01]  /*8040*/  ISETP.GT.AND P5, PT, R9, 0x81, PT ;  /* 0x000000810900780c */ /* 0x000fe20003fa4270 */
[----:B------:R2:W-:Y:S01]  /*8050*/  MUFU.EX2 R81, R135 ;  /* 0x0000008700517308 */ /* 0x0005e20000000800 */
[----:B0-----:R-:W-:Y:S01]  /*8060*/  FSEL R134, R85, -INF , P6 ;  /* 0xff80000055867808 */ /* 0x001fe20003000000 */
[----:B------:R-:W-:Y:S01]  /*8070*/  FFMA.FTZ R139, R102, UR4, -R10 ;  /* 0x00000004668b7c23 */ /* 0x000fe2000801080a */
[----:B------:R-:W-:-:S02]  /*8080*/  ISETP.GT.AND P6, PT, R9, 0x80, PT ;  /* 0x000000800900780c */ /* 0x000fc40003fc4270 */
[----:B------:R-:W-:Y:S02]  /*8090*/  FMNMX.FTZ R85, R111, R0, !PT ;  /* 0x000000006f557209 */ /* 0x000fe40007810000 */
[----:B------:R-:W-:Y:S01]  /*80a0*/  FSEL R99, R72, -INF , P6 ;  /* 0xff80000048637808 */ /* 0x000fe20003000000 */
[----:B------:R-:W-:Y:S01]  /*80b0*/  MUFU.EX2 R122, R122 ;  /* 0x0000007a007a7308 */ /* 0x000fe20000000800 */
[----:B------:R-:W-:Y:S01]  /*80c0*/  FMNMX.FTZ R0, R134, R85, !PT ;  /* 0x0000005586007209 */ /* 0x000fe20007810000 */
[--C-:B------:R-:W-:Y:S01]  /*80d0*/  FFMA.FTZ R85, R90, UR4, -R10.reuse ;  /* 0x000000045a557c23 */ /* 0x100fe2000801080a */
[----:B------:R-:W-:Y:S01]  /*80e0*/  ISETP.GT.AND P4, PT, R9, 0x88, PT ;  /* 0x000000880900780c */ /* 0x000fe20003f84270 */
[--C-:B------:R-:W-:Y:S01]  /*80f0*/  FFMA.FTZ R90, R91, UR4, -R10.reuse ;  /* 0x000000045b5a7c23 */ /* 0x100fe2000801080a */
[----:B--2---:R-:W-:Y:S01]  /*8100*/  FSEL R135, R73, -INF , P5 ;  /* 0xff80000049877808 */ /* 0x004fe20002800000 */
[--C-:B------:R-:W-:Y:S01]  /*8110*/  FFMA.FTZ R91, R94, UR4, -R10.reuse ;  /* 0x000000045e5b7c23 */ /* 0x100fe2000801080a */
[----:B------:R-:W-:Y:S01]  /*8120*/  FMNMX.FTZ R0, R99, R0, !PT ;  /* 0x0000000063007209 */ /* 0x000fe20007810000 */
[--C-:B------:R-:W-:Y:S01]  /*8130*/  FFMA.FTZ R94, R95, UR4, -R10.reuse ;  /* 0x000000045f5e7c23 */ /* 0x100fe2000801080a */
[----:B------:R-:W-:Y:S01]  /*8140*/  ISETP.GT.AND P6, PT, R9, 0x89, PT ;  /* 0x000000890900780c */ /* 0x000fe20003fc4270 */
[----:B------:R-:W-:Y:S01]  /*8150*/  FFMA.FTZ R95, R74, UR4, -R10 ;  /* 0x000000044a5f7c23 */ /* 0x000fe2000801080a */
[----:B------:R-:W-:Y:S01]  /*8160*/  FSEL R102, R76, -INF , P4 ;  /* 0xff8000004c667808 */ /* 0x000fe20002000000 */
[----:B------:R0:W-:Y:S01]  /*8170*/  MUFU.EX2 R9, R98 ;  /* 0x0000006200097308 */ /* 0x0001e20000000800 */
[----:B------:R-:W-:-:S02]  /*8180*/  FMNMX.FTZ R73, R135, R0, !PT ;  /* 0x0000000087497209 */ /* 0x000fc40007810000 */
[----:B------:R-:W-:Y:S01]  /*8190*/  FSEL R138, R77, -INF , P6 ;  /* 0xff8000004d8a7808 */ /* 0x000fe20003000000 */
[--C-:B------:R-:W-:Y:S01]  /*81a0*/  FFMA.FTZ R77, R103, UR4, -R10.reuse ;  /* 0x00000004674d7c23 */ /* 0x100fe2000801080a */
[----:B------:R-:W-:Y:S02]  /*81b0*/  FMNMX.FTZ R73, R102, R73, !PT ;  /* 0x0000004966497209 */ /* 0x000fe40007810000 */
[----:B-1----:R-:W-:Y:S01]  /*81c0*/  SHF.R.U32.HI R142, RZ, 0x7, R143 ;  /* 0x00000007ff8e7819 */ /* 0x002fe2000001168f */
[----:B------:R1:W-:Y:S01]  /*81d0*/  MUFU.EX2 R76, R139 ;  /* 0x0000008b004c7308 */ /* 0x0003e20000000800 */
[----:B------:R-:W-:Y:S01]  /*81e0*/  FMNMX.FTZ R0, R138, R73, !PT ;  /* 0x000000498a007209 */ /* 0x000fe20007810000 */
[--C-:B0-----:R-:W-:Y:S01]  /*81f0*/  FFMA.FTZ R98, R75, UR4, -R10.reuse ;  /* 0x000000044b627c23 */ /* 0x101fe2000801080a */
[----:B------:R-:W-:Y:S01]  /*8200*/  FFMA.FTZ R10, R79, UR4, -R10 ;  /* 0x000000044f0a7c23 */ /* 0x000fe2000801080a */
[----:B------:R-:W-:Y:S01]  /*8210*/  VIADD R73, R142, 0x9 ;  /* 0x000000098e497836 */ /* 0x000fe20000000000 */
[----:B------:R-:W-:Y:S01]  /*8220*/  ISETP.GE.U32.AND P4, PT, R143, 0x180, PT ;  /* 0x000001808f00780c */ /* 0x000fe20003f86070 */
[----:B------:R-:W0:Y:S01]  /*8230*/  SHFL.BFLY PT, R72, R0, 0x2, 0x1f ;  /* 0x0c401f0000487f89 */ /* 0x000e2200000e0000 */
[----:B------:R-:W-:Y:S01]  /*8240*/  IMAD.U32 R75, RZ, RZ, UR36 ;  /* 0x00000024ff4b7e24 */ /* 0x000fe2000f8e00ff */
[----:B------:R-:W-:Y:S04]  /*8250*/  MUFU.EX2 R123, R123 ;  /* 0x0000007b007b7308 */ /* 0x000fe80000000800 */
[----:B------:R-:W-:-:S04]  /*8260*/  @!P1 LEA R75, R75, UR37, 0x3 ;  /* 0x000000254b4b9c11 */ /* 0x000fc8000f8e18ff */
[----:B------:R-:W-:Y:S01]  /*8270*/  MUFU.EX2 R127, R127 ;  /* 0x0000007f007f7308 */ /* 0x000fe20000000800 */
[----:B------:R-:W-:-:S05]  /*8280*/  @!P1 VIADD R75, R75, 0x31c40 ;  /* 0x00031c404b4b9836 */ /* 0x000fca0000000000 */
[----:B------:R-:W-:Y:S02]  /*8290*/  @!P1 PRMT R75, RZ, 0x654, R75 ;  /* 0x00000654ff4b9816 */ /* 0x000fe4000000004b */
[----:B------:R-:W-:Y:S01]  /*82a0*/  MUFU.EX2 R109, R109 ;  /* 0x0000006d006d7308 */ /* 0x000fe20000000800 */
[----:B0-----:R-:W-:-:S07]  /*82b0*/  FMNMX.FTZ R0, R0, R72, !PT ;  /* 0x0000004800007209 */ /* 0x001fce0007810000 */
[----:B------:R-:W-:Y:S01]  /*82c0*/  MUFU.EX2 R96, R96 ;  /* 0x0000006000607308 */ /* 0x000fe20000000800 */
[----:B------:R-:W0:Y:S07]  /*82d0*/  SHFL.BFLY PT, R72, R0, 0x1, 0x1f ;  /* 0x0c201f0000487f89 */ /* 0x000e2e00000e0000 */
[----:B------:R-:W-:Y:S01]  /*82e0*/  MUFU.EX2 R89, R89 ;  /* 0x0000005900597308 */ /* 0x000fe20000000800 */
[----:B------:R-:W-:Y:S02]  /*82f0*/  WARPGROUP.DEPBAR.LE gsb0, 0x0 ;  /* 0x00008000000079c5 */ /* 0x000fe40000010000 */
        /* <DEDUP_REMOVED lines=21> */
[----:B------:R-:W-:Y:S01]  /*8450*/  FSEL R104, R5, RZ, P3 ;  /* 0x000000ff05687208 */ /* 0x000fe20001800000 */
[----:B------:R-:W-:Y:S01]  /*8460*/  FFMA.FTZ R72, R136, UR4, -R79 ;  /* 0x0000000488487c23 */ /* 0x000fe2000801084f */
[----:B------:R-:W-:Y:S01]  /*8470*/  SEL R124, R73, 0x9, !P4 ;  /* 0x00000009497c7807 */ /* 0x000fe20006000000 */
[----:B------:R-:W-:Y:S01]  /*8480*/  MUFU.EX2 R74, R74 ;  /* 0x0000004a004a7308 */ /* 0x000fe20000000800 */
[----:B------:R-:W-:Y:S01]  /*8490*/  FSEL R73, R0, RZ, P5 ;  /* 0x000000ff00497208 */ /* 0x000fe20002800000 */
[----:B------:R-:W-:Y:S01]  /*84a0*/  FADD.FTZ R7, -R104, R7 ;  /* 0x0000000768077221 */ /* 0x000fe20000010100 */
[--C-:B------:R-:W-:Y:S01]  /*84b0*/  FFMA.FTZ R136, R141, UR4, -R79.reuse ;  /* 0x000000048d887c23 */ /* 0x100fe2000801084f */
[--C-:B------:R-:W-:Y:S01]  /*84c0*/  FFMA.FTZ R141, R129, UR4, -R79.reuse ;  /* 0x00000004818d7c23 */ /* 0x100fe2000801084f */
[--C-:B------:R-:W-:Y:S01]  /*84d0*/  FFMA.FTZ R132, R132, UR4, -R79.reuse ;  /* 0x0000000484847c23 */ /* 0x100fe2000801084f */
[----:B------:R-:W-:Y:S01]  /*84e0*/  FADD.FTZ R73, -R73, R6 ;  /* 0x0000000649497221 */ /* 0x000fe20000010100 */
[----:B------:R-:W-:Y:S01]  /*84f0*/  FMUL.FTZ R6, R7, UR4 ;  /* 0x0000000407067c20 */ /* 0x000fe20008410000 */
[----:B------:R-:W-:Y:S01]  /*8500*/  MUFU.EX2 R72, R72 ;  /* 0x0000004800487308 */ /* 0x000fe20000000800 */
[----:B------:R-:W-:Y:S01]  /*8510*/  FFMA.FTZ R133, R133, UR4, -R79 ;  /* 0x0000000485857c23 */ /* 0x000fe2000801084f */
[----:B------:R-:W-:Y:S01]  /*8520*/  FMUL.FTZ R7, R73, UR4 ;  /* 0x0000000449077c20 */ /* 0x000fe20008410000 */
[----:B------:R-:W-:-:S02]  /*8530*/  IMAD.U32 R73, RZ, RZ, UR6 ;  /* 0x00000006ff497e24 */ /* 0x000fc4000f8e00ff */
[--C-:B-1----:R-:W-:Y:S01]  /*8540*/  FFMA.FTZ R139, R125, UR4, -R79.reuse ;  /* 0x000000047d8b7c23 */ /* 0x102fe2000801084f */
        /* <DEDUP_REMOVED lines=13> */
[----:B------:R-:W-:Y:S01]  /*8620*/  FFMA.FTZ R106, R106, UR4, -R79 ;  /* 0x000000046a6a7c23 */ /* 0x000fe2000801084f */
[----:B------:R-:W-:Y:S01]  /*8630*/  @!P1 PRMT R73, RZ, 0x654, R73 ;  /* 0x00000654ff499816 */ /* 0x000fe20000000049 */
[--C-:B------:R-:W-:Y:S01]  /*8640*/  FFMA.FTZ R107, R107, UR4, -R79.reuse ;  /* 0x000000046b6b7c23 */ /* 0x100fe2000801084f */
[--C-:B------:R-:W-:Y:S01]  /*8650*/  FFMA.FTZ R110, R110, UR4, -R79.reuse ;  /* 0x000000046e6e7c23 */ /* 0x100fe2000801084f */
[--C-:B------:R-:W-:Y:S01]  /*8660*/  FFMA.FTZ R111, R111, UR4, -R79.reuse ;  /* 0x000000046f6f7c23 */ /* 0x100fe2000801084f */
[--C-:B------:R-:W-:Y:S01]  /*8670*/  FFMA.FTZ R134, R134, UR4, -R79.reuse ;  /* 0x0000000486867c23 */ /* 0x100fe2000801084f */
[----:B------:R-:W-:Y:S01]  /*8680*/  MUFU.EX2 R103, R103 ;  /* 0x0000006700677308 */ /* 0x000fe20000000800 */
[--C-:B------:R-:W-:Y:S01]  /*8690*/  FFMA.FTZ R135, R135, UR4, -R79.reuse ;  /* 0x0000000487877c23 */ /* 0x100fe2000801084f */
[----:B------:R-:W-:Y:S01]  /*86a0*/  FFMA.FTZ R102, R102, UR4, -R79 ;  /* 0x0000000466667c23 */ /* 0x000fe2000801084f */
[----:B------:R-:W-:Y:S01]  /*86b0*/  PLOP3.LUT P3, PT, PT, PT, UP1, 0x80, 0x0 ;  /* 0x000000000000781c */ /* 0x000fe20003f6f018 */
[----:B------:R-:W-:-:S04]  /*86c0*/  UMOV UR6, UR36 ;  /* 0x0000002400067c82 */ /* 0x000fc80008000000 */
        /* <DEDUP_REMOVED lines=15> */
[----:B------:R-:W0:Y:S08]  /*87c0*/  MUFU.EX2 R139, R139 ;  /* 0x0000008b008b7308 */ /* 0x000e300000000800 */
[----:B------:R-:W-:Y:S08]  /*87d0*/  MUFU.EX2 R121, R121 ;  /* 0x0000007900797308 */ /* 0x000ff00000000800 */
[----:B------:R-:W1:Y:S01]  /*87e0*/  MUFU.EX2 R130, R130 ;  /* 0x0000008200827308 */ /* 0x000e620000000800 */
[----:B0-----:R-:W-:-:S07]  /*87f0*/  F2FP.BF16.F32.PACK_AB R126, R139, R128 ;  /* 0x000000808b7e723e */ /* 0x001fce00000010ff */
[----:B------:R-:W0:Y:S08]  /*8800*/  MUFU.EX2 R116, R116 ;  /* 0x0000007400747308 */ /* 0x000e300000000800 */
[----:B------:R-:W2:Y:S08]  /*8810*/  MUFU.EX2 R117, R117 ;  /* 0x0000007500757308 */ /* 0x000eb00000000800 */
[----:B------:R-:W3:Y:S08]  /*8820*/  MUFU.EX2 R112, R112 ;  /* 0x0000007000707308 */ /* 0x000ef00000000800 */
[----:B------:R-:W4:Y:S08]  /*8830*/  MUFU.EX2 R114, R114 ;  /* 0x0000007200727308 */ /* 0x000f300000000800 */
[----:B------:R-:W5:Y:S08]  /*8840*/  MUFU.EX2 R108, R108 ;  /* 0x0000006c006c7308 */ /* 0x000f700000000800 */
[----:B------:R-:W5:Y:S08]  /*8850*/  MUFU.EX2 R131, R131 ;  /* 0x0000008300837308 */ /* 0x000f700000000800 */
        /* <DEDUP_REMOVED lines=10> */
[----:B------:R-:W-:-:S07]  /*8900*/  UIADD3 UR10, UR7, -0x1, URZ ;  /* 0xffffffff070a7890 */ /* 0x000fce000fffe03f */
[----:B------:R-:W-:Y:S01]  /*8910*/  MUFU.EX2 R83, R83 ;  /* 0x0000005300537308 */ /* 0x000fe20000000800 */
[----:B------:R-:W-:-:S07]  /*8920*/  UMOV UR7, UR10 ;  /* 0x0000000a00077c82 */ /* 0x000fce0008000000 */
        /* <DEDUP_REMOVED lines=23> */
[----:B0-----:R-:W-:Y:S01]  /*8aa0*/  FFMA.FTZ R75, R6, R3, R11 ;  /* 0x00000003064b7223 */ /* 0x001fe2000001000b */
[----:B------:R0:W-:Y:S01]  /*8ab0*/  @!P1 SYNCS.ARRIVE.TRANS64.RED.A1T0 RZ, [R73+URZ], RZ ;  /* 0x000000ff49ff99a7 */ /* 0x0001e2000810043f */
[----:B------:R2:W5:Y:S01]  /*8ac0*/  MUFU.EX2 R3, R115 ;  /* 0x0000007300037308 */ /* 0x0005620000000800 */
[-C--:B------:R-:W-:Y:S01]  /*8ad0*/  FMUL.FTZ R37, R37, R7.reuse ;  /* 0x0000000725257220 */ /* 0x080fe20000410000 */
[----:B-1----:R-:W-:Y:S01]  /*8ae0*/  FADD.FTZ R124, R12, R75 ;  /* 0x0000004b0c7c7221 */ /* 0x002fe20000010000 */
[-C--:B------:R-:W-:Y:S01]  /*8af0*/  FMUL.FTZ R40, R40, R7.reuse ;  /* 0x0000000728287220 */ /* 0x080fe20000410000 */
[-C--:B------:R-:W-:Y:S01]  /*8b00*/  FMUL.FTZ R41, R41, R7.reuse ;  /* 0x0000000729297220 */ /* 0x080fe20000410000 */
[----:B------:R-:W-:Y:S01]  /*8b10*/  FMUL.FTZ R44, R44, R7 ;  /* 0x000000072c2c7220 */ /* 0x000fe20000410000 */
[----:B------:R-:W-:Y:S01]  /*8b20*/  FADD.FTZ R75, R13, R124 ;  /* 0x0000007c0d4b7221 */ /* 0x000fe20000010000 */
[----:B0-----:R-:W-:Y:S01]  /*8b30*/  FFMA.FTZ R73, R7, R4, R72 ;  /* 0x0000000407497223 */ /* 0x001fe20000010048 */
[----:B------:R-:W-:Y:S01]  /*8b40*/  F2FP.BF16.F32.PACK_AB R72, R74, R72 ;  /* 0x000000484a48723e */ /* 0x000fe200000010ff */
[----:B------:R-:W-:Y:S01]  /*8b50*/  FFMA.FTZ R4, R118, UR4, -R79 ;  /* 0x0000000476047c23 */ /* 0x000fe2000801084f */
[----:B------:R-:W-:Y:S01]  /*8b60*/  F2FP.BF16.F32.PACK_AB R124, R140, R129 ;  /* 0x000000818c7c723e */ /* 0x000fe200000010ff */
[----:B------:R-:W-:Y:S01]  /*8b70*/  FADD.FTZ R104, R74, R73 ;  /* 0x000000494a687221 */ /* 0x000fe20000010000 */
[----:B------:R-:W-:Y:S01]  /*8b80*/  F2FP.BF16.F32.PACK_AB R73, R12, R11 ;  /* 0x0000000b0c49723e */ /* 0x000fe200000010ff */
[C---:B------:R-:W-:Y:S01]  /*8b90*/  FADD.FTZ R12, R14.reuse, R75 ;  /* 0x0000004b0e0c7221 */ /* 0x040fe20000010000 */
[----:B------:R-:W-:Y:S01]  /*8ba0*/  F2FP.BF16.F32.PACK_AB R75, R14, R13 ;  /* 0x0000000d0e4b723e */ /* 0x000fe200000010ff */
[----:B------:R-:W-:Y:S01]  /*8bb0*/  FADD.FTZ R125, R103, R104 ;  /* 0x00000068677d7221 */ /* 0x000fe20000010000 */
[C---:B------:R-:W-:Y:S01]  /*8bc0*/  F2FP.BF16.F32.PACK_AB R74, R136.reuse, R103 ;  /* 0x00000067884a723e */ /* 0x040fe200000010ff */
[----:B--2---:R-:W-:Y:S01]  /*8bd0*/  FADD.FTZ R115, R15, R12 ;  /* 0x0000000c0f737221 */ /* 0x004fe20000010000 */
[----:B------:R-:W-:Y:S01]  /*8be0*/  FFMA.FTZ R103, R93, UR4, -R79 ;  /* 0x000000045d677c23 */ /* 0x000fe2000801084f */
[----:B------:R-:W-:Y:S01]  /*8bf0*/  FADD.FTZ R14, R136, R125 ;  /* 0x0000007d880e7221 */ /* 0x000fe20000010000 */
[----:B------:R-:W-:Y:S01]  /*8c00*/  FFMA.FTZ R13, R101, UR4, -R79 ;  /* 0x00000004650d7c23 */ /* 0x000fe2000801084f */
[----:B------:R-:W-:Y:S01]  /*8c10*/  FADD.FTZ R12, R20, R115 ;  /* 0x00000073140c7221 */ /* 0x000fe20000010000 */
[--C-:B------:R-:W-:Y:S01]  /*8c20*/  FFMA.FTZ R11, R100, UR4, -R79.reuse ;  /* 0x00000004640b7c23 */ /* 0x100fe2000801084f */
[----:B------:R-:W-:Y:S01]  /*8c30*/  FADD.FTZ R14, R137, R14 ;  /* 0x0000000e890e7221 */ /* 0x000fe20000010000 */
[--C-:B------:R-:W-:Y:S01]  /*8c40*/  FFMA.FTZ R101, R92, UR4, -R79.reuse ;  /* 0x000000045c657c23 */ /* 0x100fe2000801084f */
[----:B------:R-:W-:Y:S01]  /*8c50*/  FADD.FTZ R93, R21, R12 ;  /* 0x0000000c155d7221 */ /* 0x000fe20000010000 */
[----:B------:R-:W-:Y:S01]  /*8c60*/  FFMA.FTZ R100, R99, UR4, -R79 ;  /* 0x0000000463647c23 */ /* 0x000fe2000801084f */
[----:B------:R-:W-:Y:S01]  /*8c70*/  FADD.FTZ R125, R141, R14 ;  /* 0x0000000e8d7d7221 */ /* 0x000fe20000010000 */
[----:B------:R0:W-:Y:S01]  /*8c80*/  MUFU.EX2 R92, R13 ;  /* 0x0000000d005c7308 */ /* 0x0001e20000000800 */
[----:B------:R-:W-:Y:S01]  /*8c90*/  FADD.FTZ R115, R120, R93 ;  /* 0x0000005d78737221 */ /* 0x000fe20000010000 */
[----:B------:R1:W-:Y:S01]  /*8ca0*/  STSM.16.M88.4 [R2+0x24300], R72 ;  /* 0x0243004802007844 */ /* 0x0003e20000000200 */
[----:B------:R-:W-:Y:S01]  /*8cb0*/  FADD.FTZ R14, R132, R125 ;  /* 0x0000007d840e7221 */ /* 0x000fe20000010000 */
[----:B------:R-:W-:Y:S01]  /*8cc0*/  FFMA.FTZ R79, R138, UR4, -R79 ;  /* 0x000000048a4f7c23 */ /* 0x000fe2000801084f */
[----:B------:R-:W-:Y:S01]  /*8cd0*/  FADD.FTZ R12, R122, R115 ;  /* 0x000000737a0c7221 */ /* 0x000fe20000010000 */
[----:B------:R-:W-:Y:S01]  /*8ce0*/  FMUL.FTZ R45, R45, R7 ;  /* 0x000000072d2d7220 */ /* 0x000fe20000410000 */
[----:B------:R-:W-:Y:S01]  /*8cf0*/  FADD.FTZ R14, R133, R14 ;  /* 0x0000000e850e7221 */ /* 0x000fe20000010000 */
[----:B------:R2:W-:Y:S01]  /*8d00*/  MUFU.EX2 R99, R119 ;  /* 0x0000007700637308 */ /* 0x0005e20000000800 */
[----:B------:R-:W-:Y:S01]  /*8d10*/  FADD.FTZ R12, R123, R12 ;  /* 0x0000000c7b0c7221 */ /* 0x000fe20000010000 */
[----:B0-----:R-:W-:Y:S01]  /*8d20*/  F2FP.BF16.F32.PACK_AB R13, R20, R15 ;  /* 0x0000000f140d723e */ /* 0x001fe200000010ff */
[----:B------:R-:W-:Y:S01]  /*8d30*/  FADD.FTZ R125, R129, R14 ;  /* 0x0000000e817d7221 */ /* 0x000fe20000010000 */
[----:B------:R-:W-:Y:S01]  /*8d40*/  F2FP.BF16.F32.PACK_AB R15, R120, R21 ;  /* 0x00000015780f723e */ /* 0x000fe200000010ff */
[----:B------:R-:W-:Y:S01]  /*8d50*/  FADD.FTZ R12, R113, R12 ;  /* 0x0000000c710c7221 */ /* 0x000fe20000010000 */
[----:B------:R-:W-:Y:S01]  /*8d60*/  FMUL.FTZ R48, R48, R7 ;  /* 0x0000000730307220 */ /* 0x000fe20000410000 */
[----:B------:R-:W-:Y:S01]  /*8d70*/  FADD.FTZ R125, R140, R125 ;  /* 0x0000007d8c7d7221 */ /* 0x000fe20000010000 */
[----:B------:R-:W0:Y:S01]  /*8d80*/  MUFU.EX2 R4, R4 ;  /* 0x0000000400047308 */ /* 0x000e220000000800 */
[----:B------:R-:W-:Y:S01]  /*8d90*/  FADD.FTZ R104, R127, R12 ;  /* 0x0000000c7f687221 */ /* 0x000fe20000010000 */
[----:B------:R-:W-:Y:S01]  /*8da0*/  F2FP.BF16.F32.PACK_AB R12, R141, R137 ;  /* 0x000000898d0c723e */ /* 0x000fe200000010ff */
[----:B------:R-:W-:Y:S01]  /*8db0*/  FADD.FTZ R14, R128, R125 ;  /* 0x0000007d800e7221 */ /* 0x000fe20000010000 */
[----:B------:R-:W-:Y:S01]  /*8dc0*/  F2FP.BF16.F32.PACK_AB R125, R123, R122 ;  /* 0x0000007a7b7d723e */ /* 0x000fe200000010ff */
[----:B------:R-:W-:Y:S01]  /*8dd0*/  FADD.FTZ R104, R105, R104 ;  /* 0x0000006869687221 */ /* 0x000fe20000010000 */
[----:B------:R-:W-:Y:S01]  /*8de0*/  F2FP.BF16.F32.PACK_AB R127, R127, R113 ;  /* 0x000000717f7f723e */ /* 0x000fe200000010ff */
[----:B------:R-:W-:Y:S01]  /*8df0*/  FADD.FTZ R14, R139, R14 ;  /* 0x0000000e8b0e7221 */ /* 0x000fe20000010000 */
[----:B------:R-:W0:Y:S01]  /*8e00*/  MUFU.EX2 R11, R11 ;  /* 0x0000000b000b7308 */ /* 0x000e220000000800 */
[----:B--2---:R-:W-:Y:S01]  /*8e10*/  FADD.FTZ R119, R109, R104 ;  /* 0x000000686d777221 */ /* 0x004fe20000010000 */
[----:B------:R-:W-:Y:S01]  /*8e20*/  F2FP.BF16.F32.PACK_AB R104, R130, R121 ;  /* 0x000000798268723e */ /* 0x000fe200000010ff */
[----:B------:R-:W-:Y:S01]  /*8e30*/  FADD.FTZ R115, R121, R14 ;  /* 0x0000000e79737221 */ /* 0x000fe20000010000 */
[----:B------:R-:W-:Y:S01]  /*8e40*/  F2FP.BF16.F32.PACK_AB R14, R133, R132 ;  /* 0x00000084850e723e */ /* 0x000fe200000010ff */
[----:B-1----:R-:W-:Y:S01]  /*8e50*/  FADD.FTZ R72, R96, R119 ;  /* 0x0000007760487221 */ /* 0x002fe20000010000 */
[----:B------:R-:W-:Y:S01]  /*8e60*/  F2FP.BF16.F32.PACK_AB R105, R109, R105 ;  /* 0x000000696d69723e */ /* 0x000fe200000010ff */
[----:B------:R-:W-:Y:S01]  /*8e70*/  FADD.FTZ R115, R130, R115 ;  /* 0x0000007382737221 */ /* 0x000fe20000010000 */
[----:B------:R1:W2:Y:S01]  /*8e80*/  MUFU.EX2 R93, R106 ;  /* 0x0000006a005d7308 */ /* 0x0002a20000000800 */
[----:B------:R-:W-:Y:S01]  /*8e90*/  FADD.FTZ R73, R97, R72 ;  /* 0x0000004861497221 */ /* 0x000fe20000010000 */
[----:B------:R5:W-:Y:S01]  /*8ea0*/  STSM.16.M88.4 [R2+0x25b00], R12 ;  /* 0x025b000c02007844 */ /* 0x000be20000000200 */
[----:B------:R-:W-:Y:S01]  /*8eb0*/  FADD.FTZ R20, R116, R115 ;  /* 0x0000007374147221 */ /* 0x000fe20000010000 */
[-C--:B------:R-:W-:Y:S01]  /*8ec0*/  FMUL.FTZ R49, R49, R7.reuse ;  /* 0x0000000731317220 */ /* 0x080fe20000410000 */
[----:B------:R-:W-:Y:S01]  /*8ed0*/  FADD.FTZ R72, R88, R73 ;  /* 0x0000004958487221 */ /* 0x000fe20000010000 */
[----:B------:R-:W-:Y:S01]  /*8ee0*/  STSM.16.M88.4 [R2+0x27300], R124 ;  /* 0x0273007c02007844 */ /* 0x000fe20000000200 */
[----:B------:R-:W-:Y:S01]  /*8ef0*/  FADD.FTZ R21, R117, R20 ;  /* 0x0000001475157221 */ /* 0x000fe20000010000 */
[----:B------:R-:W2:Y:S01]  /*8f00*/  MUFU.EX2 R101, R101 ;  /* 0x0000006500657308 */ /* 0x000ea20000000800 */
[----:B------:R-:W-:Y:S01]  /*8f10*/  FADD.FTZ R75, R89, R72 ;  /* 0x00000048594b7221 */ /* 0x000fe20000010000 */
[----:B-1----:R-:W-:Y:S01]  /*8f20*/  F2FP.BF16.F32.PACK_AB R106, R117, R116 ;  /* 0x00000074756a723e */ /* 0x002fe200000010ff */
[----:B---3--:R-:W-:Y:S01]  /*8f30*/  FADD.FTZ R21, R112, R21 ;  /* 0x0000001570157221 */ /* 0x008fe20000010000 */
[-C--:B------:R-:W-:Y:S01]  /*8f40*/  FMUL.FTZ R52, R52, R7.reuse ;  /* 0x0000000734347220 */ /* 0x080fe20000410000 */
[----:B------:R-:W-:Y:S01]  /*8f50*/  FADD.FTZ R74, R80, R75 ;  /* 0x0000004b504a7221 */ /* 0x000fe20000010000 */
[-C--:B------:R-:W-:Y:S01]  /*8f60*/  FMUL.FTZ R53, R53, R7.reuse ;  /* 0x0000000735357220 */ /* 0x080fe20000410000 */
[----:B----4-:R-:W-:Y:S01]  /*8f70*/  FADD.FTZ R73, R114, R21 ;  /* 0x0000001572497221 */ /* 0x010fe20000010000 */
[----:B------:R-:W1:Y:S01]  /*8f80*/  MUFU.EX2 R103, R103 ;  /* 0x0000006700677308 */ /* 0x000e620000000800 */
[-C--:B------:R-:W-:Y:S01]  /*8f90*/  FMUL.FTZ R56, R56, R7.reuse ;  /* 0x0000000738387220 */ /* 0x080fe20000410000 */
[C---:B-----5:R-:W-:Y:S01]  /*8fa0*/  F2FP.BF16.F32.PACK_AB R15, R81.reuse, R80 ;  /* 0x00000050510f723e */ /* 0x060fe200000010ff */
[----:B------:R-:W-:Y:S01]  /*8fb0*/  FADD.FTZ R72, R108, R73 ;  /* 0x000000496c487221 */ /* 0x000fe20000010000 */
[----:B------:R-:W-:Y:S01]  /*8fc0*/  FADD.FTZ R73, R81, R74 ;  /* 0x0000004a51497221 */ /* 0x000fe20000010000 */
[----:B------:R-:W-:Y:S01]  /*8fd0*/  F2FP.BF16.F32.PACK_AB R12, R114, R112 ;  /* 0x00000070720c723e */ /* 0x000fe200000010ff */
[-C--:B------:R-:W-:Y:S01]  /*8fe0*/  FMUL.FTZ R57, R57, R7.reuse ;  /* 0x0000000739397220 */ /* 0x080fe20000410000 */
[----:B------:R-:W-:Y:S01]  /*8ff0*/  FADD.FTZ R72, R131, R72 ;  /* 0x0000004883487221 */ /* 0x000fe20000010000 */
[----:B------:R3:W4:Y:S01]  /*9000*/  MUFU.EX2 R20, R107 ;  /* 0x0000006b00147308 */ /* 0x0007220000000800 */
[----:B------:R-:W-:Y:S01]  /*9010*/  F2FP.BF16.F32.PACK_AB R13, R89, R88 ;  /* 0x00000058590d723e */ /* 0x000fe200000010ff */
[-C--:B------:R-:W-:Y:S01]  /*9020*/  FMUL.FTZ R60, R60, R7.reuse ;  /* 0x000000073c3c7220 */ /* 0x080fe20000410000 */
[----:B------:R-:W-:Y:S01]  /*9030*/  FADD.FTZ R75, R3, R72 ;  /* 0x00000048034b7221 */ /* 0x000fe20000010000 */
[----:B------:R-:W-:Y:S01]  /*9040*/  FADD.FTZ R72, R84, R73 ;  /* 0x0000004954487221 */ /* 0x000fe20000010000 */
[----:B------:R-:W-:Y:S01]  /*9050*/  F2FP.BF16.F32.PACK_AB R14, R131, R108 ;  /* 0x0000006c830e723e */ /* 0x000fe200000010ff */
[-C--:B------:R-:W-:Y:S01]  /*9060*/  FMUL.FTZ R61, R61, R7.reuse ;  /* 0x000000073d3d7220 */ /* 0x080fe20000410000 */
[----:B0-----:R-:W-:Y:S01]  /*9070*/  FADD.FTZ R74, R4, R75 ;  /* 0x0000004b044a7221 */ /* 0x001fe20000010000 */
[----:B------:R-:W-:Y:S01]  /*9080*/  FADD.FTZ R73, R9, R72 ;  /* 0x0000004809497221 */ /* 0x000fe20000010000 */
[----:B------:R-:W0:Y:S01]  /*9090*/  MUFU.EX2 R21, R110 ;  /* 0x0000006e00157308 */ /* 0x000e220000000800 */
[----:B---3--:R-:W-:Y:S01]  /*90a0*/  F2FP.BF16.F32.PACK_AB R107, R97, R96 ;  /* 0x00000060616b723e */ /* 0x008fe200000010ff */
[----:B------:R-:W-:Y:S01]  /*90b0*/  FADD.FTZ R75, R11, R74 ;  /* 0x0000004a0b4b7221 */ /* 0x000fe20000010000 */
[----:B------:R-:W-:Y:S01]  /*90c0*/  FADD.FTZ R72, R76, R73 ;  /* 0x000000494c487221 */ /* 0x000fe20000010000 */
[----:B------:R-:W-:Y:S01]  /*90d0*/  F2FP.BF16.F32.PACK_AB R73, R9, R84 ;  /* 0x000000540949723e */ /* 0x000fe200000010ff */
[----:B------:R-:W-:Y:S01]  /*90e0*/  FMUL.FTZ R64, R64, R7 ;  /* 0x0000000740407220 */ /* 0x000fe20000410000 */
[----:B------:R-:W-:Y:S01]  /*90f0*/  FADD.FTZ R74, R92, R75 ;  /* 0x0000004b5c4a7221 */ /* 0x000fe20000010000 */
[----:B------:R-:W-:Y:S01]  /*9100*/  FADD.FTZ R72, R77, R72 ;  /* 0x000000484d487221 */ /* 0x000fe20000010000 */
[----:B------:R-:W3:Y:S01]  /*9110*/  MUFU.EX2 R100, R100 ;  /* 0x0000006400647308 */ /* 0x000ee20000000800 */
[----:B------:R-:W-:Y:S01]  /*9120*/  STSM.16.M88.4 [R2+0x28b00], R104 ;  /* 0x028b006802007844 */ /* 0x000fe20000000200 */
[----:B--2---:R-:W-:Y:S01]  /*9130*/  FADD.FTZ R74, R93, R74 ;  /* 0x0000004a5d4a7221 */ /* 0x004fe20000010000 */
[----:B------:R-:W-:Y:S01]  /*9140*/  FADD.FTZ R75, R85, R72 ;  /* 0x00000048554b7221 */ /* 0x000fe20000010000 */
[----:B------:R-:W-:Y:S01]  /*9150*/  F2FP.BF16.F32.PACK_AB R72, R4, R3 ;  /* 0x000000030448723e */ /* 0x000fe200000010ff */
[----:B------:R0:W-:Y:S01]  /*9160*/  STSM.16.M88.4 [R2+0x2a300], R12 ;  /* 0x02a3000c02007844 */ /* 0x0001e20000000200 */
[----:B------:R-:W-:Y:S01]  /*9170*/  FADD.FTZ R74, R99, R74 ;  /* 0x0000004a634a7221 */ /* 0x000fe20000010000 */
[----:B------:R-:W-:Y:S01]  /*9180*/  FADD.FTZ R4, R90, R75 ;  /* 0x0000004b5a047221 */ /* 0x000fe20000010000 */
[----:B------:R-:W2:Y:S01]  /*9190*/  MUFU.EX2 R79, R79 ;  /* 0x0000004f004f7308 */ /* 0x000ea20000000800 */
[----:B------:R-:W-:Y:S01]  /*91a0*/  F2FP.BF16.F32.PACK_AB R75, R77, R76 ;  /* 0x0000004c4d4b723e */ /* 0x000fe200000010ff */
[----:B------:R-:W-:Y:S01]  /*91b0*/  FADD.FTZ R80, R101, R74 ;  /* 0x0000004a65507221 */ /* 0x000fe20000010000 */
[----:B------:R-:W-:Y:S01]  /*91c0*/  F2FP.BF16.F32.PACK_AB R74, R92, R11 ;  /* 0x0000000b5c4a723e */ /* 0x000fe200000010ff */
[----:B------:R-:W-:Y:S01]  /*91d0*/  FADD.FTZ R3, R91, R4 ;  /* 0x000000045b037221 */ /* 0x000fe20000010000 */
[----:B------:R-:W-:Y:S01]  /*91e0*/  F2FP.BF16.F32.PACK_AB R89, R90, R85 ;  /* 0x000000555a59723e */ /* 0x000fe200000010ff */
[----:B-1----:R-:W-:Y:S01]  /*91f0*/  FADD.FTZ R9, R103, R80 ;  /* 0x0000005067097221 */ /* 0x002fe20000010000 */
[----:B------:R-:W-:Y:S01]  /*9200*/  F2FP.BF16.F32.PACK_AB R88, R99, R93 ;  /* 0x0000005d6358723e */ /* 0x000fe200000010ff */
[----:B------:R3:W-:Y:S01]  /*9210*/  STSM.16.M88.4 [R2+0x2bb00], R72 ;  /* 0x02bb004802007844 */ /* 0x0007e20000000200 */
[----:B------:R-:W-:Y:S01]  /*9220*/  F2FP.BF16.F32.PACK_AB R90, R103, R101 ;  /* 0x00000065675a723e */ /* 0x000fe200000010ff */
[C---:B------:R-:W-:Y:S01]  /*9230*/  FADD.FTZ R3, R94.reuse, R3 ;  /* 0x000000035e037221 */ /* 0x040fe20000010000 */
[----:B------:R-:W-:Y:S01]  /*9240*/  F2FP.BF16.F32.PACK_AB R91, R94, R91 ;  /* 0x0000005b5e5b723e */ /* 0x000fe200000010ff */
[----:B----4-:R-:W-:Y:S01]  /*9250*/  FADD.FTZ R4, R20, R9 ;  /* 0x0000000914047221 */ /* 0x010fe20000010000 */
[----:B0-----:R-:W-:Y:S01]  /*9260*/  F2FP.BF16.F32.PACK_AB R12, R21, R20 ;  /* 0x00000014150c723e */ /* 0x001fe200000010ff */
[----:B------:R-:W-:Y:S01]  /*9270*/  FADD.FTZ R76, R82, R3 ;  /* 0x00000003524c7221 */ /* 0x000fe20000010000 */
[----:B------:R-:W-:Y:S01]  /*9280*/  F2FP.BF16.F32.PACK_AB R13, R83, R82 ;  /* 0x00000052530d723e */ /* 0x000fe200000010ff */
[----:B------:R0:W-:Y:S01]  /*9290*/  STSM.16.M88.4 [R2+0x2d300], R88 ;  /* 0x02d3005802007844 */ /* 0x0001e20000000200 */
[----:B------:R-:W-:Y:S01]  /*92a0*/  F2FP.BF16.F32.PACK_AB R14, R134, R111 ;  /* 0x0000006f860e723e */ /* 0x000fe200000010ff */
[----:B------:R-:W-:Y:S01]  /*92b0*/  FADD.FTZ R4, R21, R4 ;  /* 0x0000000415047221 */ /* 0x000fe20000010000 */
[----:B------:R-:W-:Y:S01]  /*92c0*/  F2FP.BF16.F32.PACK_AB R15, R87, R86 ;  /* 0x00000056570f723e */ /* 0x000fe200000010ff */
[----:B------:R-:W-:Y:S01]  /*92d0*/  FADD.FTZ R3, R83, R76 ;  /* 0x0000004c53037221 */ /* 0x000fe20000010000 */
[-C--:B------:R-:W-:Y:S01]  /*92e0*/  FMUL.FTZ R65, R65, R7.reuse ;  /* 0x0000000741417220 */ /* 0x080fe20000410000 */
[----:B------:R-:W-:Y:S01]  /*92f0*/  FADD.FTZ R9, R111, R4 ;  /* 0x000000046f097221 */ /* 0x000fe20000010000 */
[----:B------:R-:W-:Y:S01]  /*9300*/  FMUL.FTZ R68, R68, R7 ;  /* 0x0000000744447220 */ /* 0x000fe20000410000 */
[----:B---3--:R-:W-:Y:S01]  /*9310*/  F2FP.BF16.F32.PACK_AB R72, R135, R100 ;  /* 0x000000648748723e */ /* 0x008fe200000010ff */
[----:B------:R0:W-:Y:S01]  /*9320*/  STSM.16.M88.4 [R2+0x2eb00], R12 ;  /* 0x02eb000c02007844 */ /* 0x0001e20000000200 */
[----:B------:R-:W-:Y:S01]  /*9330*/  F2FP.BF16.F32.PACK_AB R73, R98, R95 ;  /* 0x0000005f6249723e */ /* 0x000fe200000010ff */
[----:B------:R-:W-:Y:S01]  /*9340*/  FADD.FTZ R4, R86, R3 ;  /* 0x0000000356047221 */ /* 0x000fe20000010000 */
[----:B--2---:R-:W-:Y:S01]  /*9350*/  F2FP.BF16.F32.PACK_AB R74, R79, R102 ;  /* 0x000000664f4a723e */ /* 0x004fe200000010ff */
[----:B------:R-:W-:Y:S01]  /*9360*/  FADD.FTZ R9, R134, R9 ;  /* 0x0000000986097221 */ /* 0x000fe20000010000 */
[----:B------:R-:W-:Y:S01]  /*9370*/  F2FP.BF16.F32.PACK_AB R75, R10, R78 ;  /* 0x0000004e0a4b723e */ /* 0x000fe200000010ff */
[----:B------:R-:W-:Y:S01]  /*9380*/  FADD.FTZ R4, R87, R4 ;  /* 0x0000000457047221 */ /* 0x000fe20000010000 */
[----:B------:R-:W-:Y:S01]  /*9390*/  FMUL.FTZ R69, R69, R7 ;  /* 0x0000000745457220 */ /* 0x000fe20000410000 */
        /* <DEDUP_REMOVED lines=44> */
.L_x_11999:
[----:B------:R-:W-:-:S13]  /*9660*/  ISETP.LE.AND P2, PT, RZ, UR7, PT ;  /* 0x00000007ff007c0c */ /* 0x000fda000bf43270 */
[----:B------:R-:W-:Y:S05]  /*9670*/  @!P2 BRA `(.L_x_12009) ;  /* 0x0000003400dca947 */ /* 0x000fea0003800000 */
[----:B------:R-:W-:Y:S01]  /*9680*/  IMAD.MOV.U32 R7, RZ, RZ, R5 ;  /* 0x000000ffff077224 */ /* 0x000fe200078e0005 */
[----:B------:R-:W-:Y:S01]  /*9690*/  UMOV UR39, UR38 ;  /* 0x0000002600277c82 */ /* 0x000fe20008000000 */
[----:B------:R-:W-:Y:S01]  /*96a0*/  IMAD.MOV.U32 R9, RZ, RZ, R0 ;  /* 0x000000ffff097224 */ /* 0x000fe200078e0000 */
[----:B------:R-:W-:Y:S01]  /*96b0*/  UMOV UR6, UR36 ;  /* 0x0000002400067c82 */ /* 0x000fe20008000000 */
[----:B------:R-:W-:-:S05]  /*96c0*/  ULDC UR61, c[0x0][0x988] ;  /* 0x00026200003d7ab9 */ /* 0x000fca0000000800 */
.L_x_12018:
        /* <DEDUP_REMOVED lines=10> */
.L_x_12011:
[----:B------:R-:W-:Y:S01]  /*9770*/  ULEA UR4, UR36, UR37, 0x3 ;  /* 0x0000002524047291 */ /* 0x000fe2000f8e183f */
[----:B------:R-:W-:-:S05]  /*9780*/  IMAD.U32 R0, RZ, RZ, UR38 ;  /* 0x00000026ff007e24 */ /* 0x000fca000f8e00ff */
[----:B------:R-:W-:-:S04]  /*9790*/  SHF.L.U32 R0, R0, 0x1f, RZ ;  /* 0x0000001f00007819 */ /* 0x000fc800000006ff */
[----:B------:R0:W1:Y:S01]  /*97a0*/  SYNCS.PHASECHK.TRANS64.TRYWAIT P2, [UR4+0x31c30], R0 ;  /* 0x031c3000ff0075a7 */ /* 0x0000620008040144 */
[----:B------:R-:W-:Y:S05]  /*97b0*/  @!P0 BRA `(.L_x_12012) ;  /* 0x0000000000048947 */ /* 0x000fea0003800000 */
[----:B------:R-:W-:Y:S01]  /*97c0*/  BPT.TRAP 0x1 ;  /* 0x000000040000795c */ /* 0x000fe20000300000 */
.L_x_12012:
[----:B-1----:R-:W-:Y:S05]  /*97d0*/  @P2 BRA `(.L_x_12010) ;  /* 0x0000000000082947 */ /* 0x002fea0003800000 */
[----:B------:R-:W1:Y:S02]  /*97e0*/  SYNCS.PHASECHK.TRANS64.TRYWAIT P2, [UR4+0x31c30], R0 ;  /* 0x031c3000ff0075a7 */ /* 0x000e640008040144 */
[----:B-1----:R-:W-:Y:S05]  /*97f0*/  @!P2 BRA `(.L_x_12013) ;  /* 0x000000c4002ca947 */ /* 0x002fea0003800000 */
.L_x_12010:
        /* <DEDUP_REMOVED lines=356> */
.L_x_12015:
[----:B------:R-:W-:Y:S01]  /*ae40*/  ULEA UR4, UR6, UR37, 0x3 ;  /* 0x0000002506047291 */ /* 0x000fe2000f8e183f */
[----:B------:R-:W-:-:S05]  /*ae50*/  IMAD.U32 R0, RZ, RZ, UR39 ;  /* 0x00000027ff007e24 */ /* 0x000fca000f8e00ff */
[----:B------:R-:W-:-:S04]  /*ae60*/  SHF.L.U32 R0, R0, 0x1f, RZ ;  /* 0x0000001f00007819 */ /* 0x000fc800000006ff */
[----:B------:R0:W1:Y:S01]  /*ae70*/  SYNCS.PHASECHK.TRANS64.TRYWAIT P2, [UR4+0x31c50], R0 ;  /* 0x031c5000ff0075a7 */ /* 0x0000620008040144 */
[----:B------:R-:W-:Y:S05]  /*ae80*/  @!P0 BRA `(.L_x_12016) ;  /* 0x0000000000048947 */ /* 0x000fea0003800000 */
[----:B------:R-:W-:Y:S01]  /*ae90*/  BPT.TRAP 0x1 ;  /* 0x000000040000795c */ /* 0x000fe20000300000 */
.L_x_12016:
[----:B-1----:R-:W-:Y:S05]  /*aea0*/  @P2 BRA `(.L_x_12014) ;  /* 0x0000000000082947 */ /* 0x002fea0003800000 */
[----:B------:R-:W1:Y:S02]  /*aeb0*/  SYNCS.PHASECHK.TRANS64.TRYWAIT P2, [UR4+0x31c50], R0 ;  /* 0x031c5000ff0075a7 */ /* 0x000e640008040144 */
[----:B-1----:R-:W-:Y:S05]  /*aec0*/  @!P2 BRA `(.L_x_12017) ;  /* 0x000000ac0090a947 */ /* 0x002fea0003800000 */
.L_x_12014:
        /* <DEDUP_REMOVED lines=11> */
[----:B------:R-:W-:Y:S01]  /*af80*/  UMOV UR39, UR38 ;  /* 0x0000002600277c82 */ /* 0x000fe20008000000 */
[----:B------:R-:W-:Y:S01]  /*af90*/  ULOP3.LUT UR4, UR4, 0x2400000, URZ, 0xfc, !UPT ;  /* 0x0240000004047892 */ /* 0x000fe2000f8efc3f */
[----:B------:R-:W-:-:S03]  /*afa0*/  FMNMX.FTZ R0, R140, R5, !PT ;  /* 0x000000058c007209 */ /* 0x000fc60007810000 */
        /* <DEDUP_REMOVED lines=484> */
.L_x_12009:
[----:B------:R-:W-:Y:S06]  /*cdf0*/  BAR.ARV 0x8, 0x200 ;  /* 0x0208000000007b1d */ /* 0x000fec0000002000 */
[----:B------:R-:W-:Y:S05]  /*ce00*/  @!P0 BRA `(.L_x_12019) ;  /* 0x0000000000048947 */ /* 0x000fea0003800000 */
[----:B------:R-:W-:Y:S01]  /*ce10*/  BPT.TRAP 0x1 ;  /* 0x000000040000795c */ /* 0x000fe20000300000 */
.L_x_12019:
[----:B------:R-:W-:Y:S01]  /*ce20*/  ULEA UR6, UR36, UR37, 0x3 ;  /* 0x0000002524067291 */ /* 0x000fe2000f8e183f */
[----:B------:R-:W-:-:S05]  /*ce30*/  IMAD.U32 R6, RZ, RZ, UR38 ;  /* 0x00000026ff067e24 */ /* 0x000fca000f8e00ff */
[----:B------:R-:W-:-:S04]  /*ce40*/  SHF.L.U32 R6, R6, 0x1f, RZ ;  /* 0x0000001f06067819 */ /* 0x000fc800000006ff */
[----:B------:R0:W1:Y:S01]  /*ce50*/  SYNCS.PHASECHK.TRANS64.TRYWAIT P2, [UR6+0x31c50], R6 ;  /* 0x031c5006ff0075a7 */ /* 0x0000620008040146 */
[----:B------:R-:W-:Y:S05]  /*ce60*/  @!P0 BRA `(.L_x_12020) ;  /* 0x0000000000048947 */ /* 0x000fea0003800000 */
[----:B------:R-:W-:Y:S01]  /*ce70*/  BPT.TRAP 0x1 ;  /* 0x000000040000795c */ /* 0x000fe20000300000 */
.L_x_12020:
[----:B-1----:R-:W-:Y:S05]  /*ce80*/  @P2 BRA `(.L_x_12021) ;  /* 0x0000000000082947 */ /* 0x002fea0003800000 */
[----:B------:R-:W1:Y:S02]  /*ce90*/  SYNCS.PHASECHK.TRANS64.TRYWAIT P0, [UR6+0x31c50], R6 ;  /* 0x031c5006ff0075a7 */ /* 0x000e640008000146 */
[----:B-1----:R-:W-:Y:S05]  /*cea0*/  @!P0 BRA `(.L_x_12022) ;  /* 0x0000008c00b08947 */ /* 0x002fea0003800000 */
.L_x_12021:
        /* <DEDUP_REMOVED lines=13> */
[----:B------:R-:W-:-:S03]  /*cf80*/  IMAD.MOV.U32 R16, RZ, RZ, -0x800000 ;  /* 0xff800000ff107424 */ /* 0x000fc600078e00ff */
        /* <DEDUP_REMOVED lines=32> */
[----:B------:R3:W4:Y:S01]  /*d190*/  @P0 MUFU.RCP R4, R11 ;  /* 0x0000000b00040308 */ /* 0x0007220000001000 */
[----:B0-----:R-:W-:-:S04]  /*d1a0*/  @P0 FMUL.FTZ R6, R6, 0.69314718246459960938 ;  /* 0x3f31721806060820 */ /* 0x001fc80000410000 */
[----:B------:R-:W-:Y:S01]  /*d1b0*/  @P0 FFMA.FTZ R16, R7, R0, R6 ;  /* 0x0000000007100223 */ /* 0x000fe20000010006 */
[----:B------:R-:W-:Y:S02]  /*d1c0*/  PLOP3.LUT P0, PT, PT, PT, PT, 0x8, 0x0 ;  /* 0x000000000000781c */ /* 0x000fe40003f0e170 */
[----:B------:R-:W2:Y:S01]  /*d1d0*/  @P2 MUFU.RCP R9, R12 ;  /* 0x0000000c00092308 */ /* 0x000ea20000001000 */
[----:B---3--:R-:W-:Y:S01]  /*d1e0*/  @P2 FMUL.FTZ R11, R13, 0.69314718246459960938 ;  /* 0x3f3172180d0b2820 */ /* 0x008fe20000410000 */
        /* <DEDUP_REMOVED lines=56> */
[-C--:B----4-:R-:W-:Y:S01]  /*d570*/  FMUL.FTZ R77, R24, R4.reuse ;  /* 0x00000004184d7220 */ /* 0x090fe20000410000 */
        /* <DEDUP_REMOVED lines=47> */
.L_x_11992:
[----:B------:R-:W0:Y:S08]  /*d870*/  S2UR UR4, SR_CgaCtaId ;  /* 0x00000000000479c3 */ /* 0x000e300000008800 */
[----:B------:R-:W-:Y:S06]  /*d880*/  BAR.SYNC.DEFER_BLOCKING 0x5, 0x200 ;  /* 0x0148000000007b1d */ /* 0x000fec0000010000 */
[----:B------:R-:W-:Y:S01]  /*d890*/  UMOV UR37, 0x400 ;  /* 0x0000040000257882 */ /* 0x000fe20000000000 */
[----:B------:R-:W-:Y:S01]  /*d8a0*/  BSSY B0, `(.L_x_12023) ;  /* 0x00001d6000007945 */ /* 0x000fe20003800000 */
[----:B0-----:R-:W-:-:S09]  /*d8b0*/  ULEA UR37, UR4, UR37, 0x18 ;  /* 0x0000002504257291 */ /* 0x001fd2000f8ec03f */
[----:B------:R-:W0:Y:S02]  /*d8c0*/  LDS.128 R32, [UR37+0x31cd0] ;  /* 0x031cd025ff207984 */ /* 0x000e240008000c00 */
[----:B0-----:R-:W-:Y:S02]  /*d8d0*/  R2UR UR5, R33 ;  /* 0x00000000210572ca */ /* 0x001fe400000e0000 */
[----:B------:R-:W-:Y:S01]  /*d8e0*/  R2UR UR6, R34 ;  /* 0x00000000220672ca */ /* 0x000fe200000e0000 */
[----:B------:R-:W-:Y:S06]  /*d8f0*/  BAR.ARV 0x4, 0x200 ;  /* 0x0108000000007b1d */ /* 0x000fec0000002000 */
[----:B------:R-:W-:Y:S08]  /*d900*/  @P0 BRA `(.L_x_12024) ;  /* 0x00000010007c0947 */ /* 0x000ff00003800000 */
[----:B------:R-:W0:Y:S08]  /*d910*/  S2UR UR4, SR_SWINHI ;  /* 0x00000000000479c3 */ /* 0x000e300000002f00 */
[----:B------:R-:W-:Y:S01]  /*d920*/  BAR.SYNC.DEFER_BLOCKING 0x1, 0x180 ;  /* 0x0046000000007b1d */ /* 0x000fe20000010000 */
[----:B------:R-:W-:Y:S02]  /*d930*/  F2FP.BF16.F32.PACK_AB R6, R7, R6 ;  /* 0x000000060706723e */ /* 0x000fe400000010ff */
[----:B------:R-:W-:-:S02]  /*d940*/  F2FP.BF16.F32.PACK_AB R7, R12, R73 ;  /* 0x000000490c07723e */ /* 0x000fc400000010ff */
[----:B------:R-:W-:Y:S01]  /*d950*/  F2FP.BF16.F32.PACK_AB R27, R27, R62 ;  /* 0x0000003e1b1b723e */ /* 0x000fe200000010ff */
[----:B------:R-:W-:Y:S01]  /*d960*/  ULDC.64 UR10, c[0x0][0x208] ;  /* 0x00008200000a7ab9 */ /* 0x000fe20000000a00 */
[----:B------:R-:W-:Y:S02]  /*d970*/  R2UR UR7, R144 ;  /* 0x00000000900772ca */ /* 0x000fe400000e0000 */
[----:B------:R-:W-:Y:S02]  /*d980*/  R2UR UR13, R148 ;  /* 0x00000000940d72ca */ /* 0x000fe400000e0000 */
[----:B------:R-:W-:Y:S01]  /*d990*/  R2UR UR12, R18 ;  /* 0x00000000120c72ca */ /* 0x000fe200000e0000 */
[----:B------:R-:W-:Y:S01]  /*d9a0*/  UMOV UR8, UR37 ;  /* 0x0000002500087c82 */ /* 0x000fe20008000000 */
[----:B0-----:R-:W-:Y:S01]  /*d9b0*/  UMOV UR9, UR4 ;  /* 0x0000000400097c82 */ /* 0x001fe20008000000 */
[----:B------:R-:W-:Y:S02]  /*d9c0*/  IMAD.U32 R20, RZ, RZ, UR8 ;  /* 0x00000008ff147e24 */ /* 0x000fe4000f8e00ff */
[----:B------:R-:W-:Y:S01]  /*d9d0*/  IMAD.U32 R21, RZ, RZ, UR9 ;  /* 0x00000009ff157e24 */ /* 0x000fe2000f8e00ff */
[----:B------:R-:W-:-:S02]  /*d9e0*/  ULDC.64 UR8, c[0x0][0xc00] ;  /* 0x0003000000087ab9 */ /* 0x000fc40000000a00 */
[----:B------:R-:W-:Y:S01]  /*d9f0*/  UISETP.NE.U32.AND UP0, UPT, UR8, URZ, UPT ;  /* 0x0000003f0800728c */ /* 0x000fe2000bf05070 */
[----:B------:R-:W-:-:S03]  /*da00*/  IMAD.WIDE R4, R155, 0x2, R20 ;  /* 0x000000029b047825 */ /* 0x000fc600078e0214 */
[----:B------:R-:W-:Y:S01]  /*da10*/  UISETP.NE.AND.EX UP0, UPT, UR9, URZ, UPT, UP0 ;  /* 0x0000003f0900728c */ /* 0x000fe2000bf05300 */
[C---:B------:R-:W-:Y:S02]  /*da20*/  LOP3.LUT R11, R4.reuse, 0x180, RZ, 0xc0, !PT ;  /* 0x00000180040b7812 */ /* 0x040fe400078ec0ff */
[----:B------:R-:W-:Y:S01]  /*da30*/  ULDC.64 UR8, c[0x0][0xc00] ;  /* 0x0003000000087ab9 */ /* 0x000fe20000000a00 */
[C---:B------:R-:W-:Y:S01]  /*da40*/  IADD3 R13, P0, R4.reuse, 0x6020, RZ ;  /* 0x00006020040d7810 */ /* 0x040fe20007f1e0ff */
[----:B------:R-:W-:Y:S01]  /*da50*/  UIMAD.WIDE UR8, UR7, 0x4, UR8 ;  /* 0x00000004070878a5 */ /* 0x000fe2000f8e0208 */
[C---:B------:R-:W-:Y:S02]  /*da60*/  IADD3 R9, P1, R4.reuse, 0x6000, RZ ;  /* 0x0000600004097810 */ /* 0x040fe40007f3e0ff */
[----:B------:R-:W-:Y:S02]  /*da70*/  SHF.R.U64 R11, R11, 0x3, RZ ;  /* 0x000000030b0b7819 */ /* 0x000fe400000012ff */
[----:B------:R-:W-:-:S02]  /*da80*/  IADD3 R63, P2, R4, 0x3020, RZ ;  /* 0x00003020043f7810 */ /* 0x000fc40007f5e0ff */
[C---:B------:R-:W-:Y:S02]  /*da90*/  IADD3 R33, P3, R4.reuse, 0x3000, RZ ;  /* 0x0000300004217810 */ /* 0x040fe40007f7e0ff */
[----:B------:R-:W-:Y:S02]  /*daa0*/  IADD3 R30, P4, R4, 0x20, RZ ;  /* 0x00000020041e7810 */ /* 0x000fe40007f9e0ff */
[----:B------:R-:W-:Y:S01]  /*dab0*/  LOP3.LUT R8, R13, 0x180, RZ, 0xc0, !PT ;  /* 0x000001800d087812 */ /* 0x000fe200078ec0ff */
[--C-:B------:R-:W-:Y:S01]  /*dac0*/  IMAD.X R15, RZ, RZ, R5.reuse, P3 ;  /* 0x000000ffff0f7224 */ /* 0x100fe200018e0605 */
[----:B------:R-:W-:Y:S01]  /*dad0*/  LOP3.LUT R10, R9, 0x180, RZ, 0xc0, !PT ;  /* 0x00000180090a7812 */ /* 0x000fe200078ec0ff */
[--C-:B------:R-:W-:Y:S01]  /*dae0*/  IMAD.X R25, RZ, RZ, R5.reuse, P4 ;  /* 0x000000ffff197224 */ /* 0x100fe200020e0605 */
[----:B------:R-:W-:Y:S01]  /*daf0*/  LOP3.LUT R4, R11, R4, RZ, 0x3c, !PT ;  /* 0x000000040b047212 */ /* 0x000fe200078e3cff */
[----:B------:R-:W-:Y:S01]  /*db00*/  IMAD.X R11, RZ, RZ, R5, P1 ;  /* 0x000000ffff0b7224 */ /* 0x000fe200008e0605 */
[----:B------:R-:W-:-:S02]  /*db10*/  SHF.R.U64 R8, R8, 0x3, RZ ;  /* 0x0000000308087819 */ /* 0x000fc400000012ff */
[----:B------:R-:W-:Y:S02]  /*db20*/  SHF.R.U64 R10, R10, 0x3, RZ ;  /* 0x000000030a0a7819 */ /* 0x000fe400000012ff */
[----:B------:R-:W-:Y:S02]  /*db30*/  MOV R28, R4 ;  /* 0x00000004001c7202 */ /* 0x000fe40000000f00 */
[----:B------:R-:W-:Y:S02]  /*db40*/  F2FP.BF16.F32.PACK_AB R4, R24, R77 ;  /* 0x0000004d1804723e */ /* 0x000fe400000010ff */
[----:B------:R-:W-:Y:S02]  /*db50*/  LOP3.LUT R24, R63, 0x180, RZ, 0xc0, !PT ;  /* 0x000001803f187812 */ /* 0x000fe400078ec0ff */
[----:B------:R-:W-:Y:S02]  /*db60*/  LOP3.LUT R17, R30, 0x180, RZ, 0xc0, !PT ;  /* 0x000001801e117812 */ /* 0x000fe400078ec0ff */
[----:B------:R-:W-:Y:S01]  /*db70*/  LOP3.LUT R8, R8, R13, RZ, 0x3c, !PT ;  /* 0x0000000d08087212 */ /* 0x000fe200078e3cff */
[--C-:B------:R-:W-:Y:S01]  /*db80*/  IMAD.X R13, RZ, RZ, R5.reuse, P2 ;  /* 0x000000ffff0d7224 */ /* 0x100fe200010e0605 */
[----:B------:R-:W-:Y:S01]  /*db90*/  LOP3.LUT R10, R10, R9, RZ, 0x3c, !PT ;  /* 0x000000090a0a7212 */ /* 0x000fe200078e3cff */
[----:B------:R-:W-:Y:S01]  /*dba0*/  IMAD.X R9, RZ, RZ, R5, P0 ;  /* 0x000000ffff097224 */ /* 0x000fe200000e0605 */
[----:B------:R-:W-:-:S02]  /*dbb0*/  F2FP.BF16.F32.PACK_AB R5, R14, R75 ;  /* 0x0000004b0e05723e */ /* 0x000fc400000010ff */
[----:B------:R-:W-:Y:S02]  /*dbc0*/  SHF.R.U64 R24, R24, 0x3, RZ ;  /* 0x0000000318187819 */ /* 0x000fe400000012ff */
[----:B------:R-:W-:Y:S01]  /*dbd0*/  LOP3.LUT R14, R33, 0x180, RZ, 0xc0, !PT ;  /* 0x00000180210e7812 */ /* 0x000fe200078ec0ff */
[----:B------:R0:W-:Y:S01]  /*dbe0*/  STSM.16.M88.4 [R28], R4 ;  /* 0x000000041c007844 */ /* 0x0001e20000000200 */
[----:B------:R-:W-:Y:S02]  /*dbf0*/  SHF.R.U64 R17, R17, 0x3, RZ ;  /* 0x0000000311117819 */ /* 0x000fe400000012ff */
[----:B------:R-:W-:Y:S02]  /*dc00*/  LOP3.LUT R12, R24, R63, RZ, 0x3c, !PT ;  /* 0x0000003f180c7212 */ /* 0x000fe400078e3cff */
[----:B------:R-:W-:Y:S02]  /*dc10*/  SHF.R.U64 R14, R14, 0x3, RZ ;  /* 0x000000030e0e7819 */ /* 0x000fe400000012ff */
[----:B------:R-:W-:-:S02]  /*dc20*/  LOP3.LUT R24, R17, R30, RZ, 0x3c, !PT ;  /* 0x0000001e11187212 */ /* 0x000fc400078e3cff */
[----:B------:R-:W-:Y:S02]  /*dc30*/  MOV R17, R8 ;  /* 0x0000000800117202 */ /* 0x000fe40000000f00 */
[----:B------:R-:W-:Y:S02]  /*dc40*/  MOV R30, R10 ;  /* 0x0000000a001e7202 */ /* 0x000fe40000000f00 */
[----:B------:R-:W-:Y:S02]  /*dc50*/  LOP3.LUT R14, R14, R33, RZ, 0x3c, !PT ;  /* 0x000000210e0e7212 */ /* 0x000fe400078e3cff */
[----:B------:R-:W-:Y:S01]  /*dc60*/  MOV R25, R24 ;  /* 0x0000001800197202 */ /* 0x000fe20000000f00 */
[----:B0-----:R-:W-:Y:S01]  /*dc70*/  IMAD.U32 R28, RZ, RZ, UR8 ;  /* 0x00000008ff1c7e24 */ /* 0x001fe2000f8e00ff */
[----:B------:R-:W-:Y:S01]  /*dc80*/  F2FP.BF16.F32.PACK_AB R8, R29, R0 ;  /* 0x000000001d08723e */ /* 0x000fe200000010ff */
[----:B------:R-:W-:Y:S01]  /*dc90*/  IMAD.U32 R29, RZ, RZ, UR9 ;  /* 0x00000009ff1d7e24 */ /* 0x000fe2000f8e00ff */
[----:B------:R-:W-:Y:S01]  /*dca0*/  F2FP.BF16.F32.PACK_AB R9, R26, R31 ;  /* 0x0000001f1a09723e */ /* 0x000fe200000010ff */
[----:B------:R-:W-:Y:S01]  /*dcb0*/  ULDC.64 UR8, c[0x0][0xc08] ;  /* 0x0003020000087ab9 */ /* 0x000fe20000000a00 */
[----:B------:R-:W-:-:S02]  /*dcc0*/  F2FP.BF16.F32.PACK_AB R10, R37, R36 ;  /* 0x00000024250a723e */ /* 0x000fc400000010ff */
[----:B------:R-:W-:Y:S02]  /*dcd0*/  F2FP.BF16.F32.PACK_AB R11, R39, R38 ;  /* 0x00000026270b723e */ /* 0x000fe400000010ff */
[----:B------:R-:W-:Y:S02]  /*dce0*/  MOV R31, R12 ;  /* 0x0000000c001f7202 */ /* 0x000fe40000000f00 */
[----:B------:R-:W-:Y:S01]  /*dcf0*/  MOV R32, R14 ;  /* 0x0000000e00207202 */ /* 0x000fe20000000f00 */
[----:B------:R0:W-:Y:S01]  /*dd00*/  STSM.16.M88.4 [R25], R8 ;  /* 0x0000000819007844 */ /* 0x0001e20000000200 */
[----:B------:R-:W-:Y:S02]  /*dd10*/  F2FP.BF16.F32.PACK_AB R4, R41, R40 ;  /* 0x000000282904723e */ /* 0x000fe400000010ff */
[----:B------:R-:W-:Y:S02]  /*dd20*/  F2FP.BF16.F32.PACK_AB R5, R43, R42 ;  /* 0x0000002a2b05723e */ /* 0x000fe400000010ff */
[----:B------:R-:W-:Y:S01]  /*dd30*/  F2FP.BF16.F32.PACK_AB R6, R45, R44 ;  /* 0x0000002c2d06723e */ /* 0x000fe200000010ff */
[----:B------:R-:W1:Y:S01]  /*dd40*/  LDC R43, c[0x0][0xbe8] ;  /* 0x0002fa00ff2b7b82 */ /* 0x000e620000000800 */
[----:B------:R-:W-:-:S02]  /*dd50*/  F2FP.BF16.F32.PACK_AB R7, R47, R46 ;  /* 0x0000002e2f07723e */ /* 0x000fc400000010ff */
[----:B------:R-:W-:Y:S02]  /*dd60*/  F2FP.BF16.F32.PACK_AB R12, R49, R48 ;  /* 0x00000030310c723e */ /* 0x000fe400000010ff */
[----:B------:R-:W-:Y:S01]  /*dd70*/  F2FP.BF16.F32.PACK_AB R13, R51, R50 ;  /* 0x00000032330d723e */ /* 0x000fe200000010ff */
[----:B------:R-:W-:Y:S01]  /*dd80*/  STSM.16.M88.4 [R32], R4 ;  /* 0x0000000420007844 */ /* 0x000fe20000000200 */
[----:B------:R-:W-:Y:S02]  /*dd90*/  F2FP.BF16.F32.PACK_AB R14, R53, R52 ;  /* 0x00000034350e723e */ /* 0x000fe400000010ff */
[----:B------:R-:W-:Y:S02]  /*dda0*/  F2FP.BF16.F32.PACK_AB R15, R55, R54 ;  /* 0x00000036370f723e */ /* 0x000fe400000010ff */
[----:B------:R-:W-:Y:S02]  /*ddb0*/  F2FP.BF16.F32.PACK_AB R24, R57, R56 ;  /* 0x000000383918723e */ /* 0x000fe400000010ff */
[----:B0-----:R-:W-:Y:S01]  /*ddc0*/  F2FP.BF16.F32.PACK_AB R25, R59, R58 ;  /* 0x0000003a3b19723e */ /* 0x001fe200000010ff */
[----:B------:R-:W-:Y:S01]  /*ddd0*/  STSM.16.M88.4 [R31], R12 ;  /* 0x0000000c1f007844 */ /* 0x000fe20000000200 */
[----:B------:R-:W-:-:S02]  /*dde0*/  F2FP.BF16.F32.PACK_AB R26, R61, R60 ;  /* 0x0000003c3d1a723e */ /* 0x000fc400000010ff */
[----:B------:R-:W-:Y:S02]  /*ddf0*/  F2FP.BF16.F32.PACK_AB R8, R65, R64 ;  /* 0x000000404108723e */ /* 0x000fe400000010ff */
[----:B------:R-:W-:Y:S01]  /*de00*/  F2FP.BF16.F32.PACK_AB R9, R67, R66 ;  /* 0x000000424309723e */ /* 0x000fe200000010ff */
[----:B------:R-:W-:Y:S01]  /*de10*/  STSM.16.M88.4 [R30], R24 ;  /* 0x000000181e007844 */ /* 0x000fe20000000200 */
[----:B------:R-:W-:Y:S02]  /*de20*/  F2FP.BF16.F32.PACK_AB R10, R69, R68 ;  /* 0x00000044450a723e */ /* 0x000fe400000010ff */
[----:B------:R-:W-:Y:S02]  /*de30*/  F2FP.BF16.F32.PACK_AB R11, R71, R70 ;  /* 0x00000046470b723e */ /* 0x000fe400000010ff */
[----:B------:R-:W-:-:S03]  /*de40*/  PLOP3.LUT P0, PT, PT, PT, UP0, 0x80, 0x0 ;  /* 0x000000000000781c */ /* 0x000fc60003f0f008 */
[----:B------:R0:W-:Y:S01]  /*de50*/  STSM.16.M88.4 [R17], R8 ;  /* 0x0000000811007844 */ /* 0x0001e20000000200 */
[----:B------:R-:W-:Y:S09]  /*de60*/  BAR.SYNC.DEFER_BLOCKING 0x1, 0x180 ;  /* 0x0046000000007b1d */ /* 0x000ff20000010000 */
[----:B------:R-:W2:Y:S01]  /*de70*/  @P0 LDG.E R0, desc[UR10][R28.64] ;  /* 0x0000000a1c000981 */ /* 0x000ea2000c1e1900 */
[----:B-1----:R-:W-:Y:S01]  /*de80*/  ISETP.NE.AND P1, PT, R43, 0x1, PT ;  /* 0x000000012b00780c */ /* 0x002fe20003f25270 */
[----:B------:R-:W-:Y:S01]  /*de90*/  UISETP.NE.U32.AND UP1, UPT, UR8, URZ, UPT ;  /* 0x0000003f0800728c */ /* 0x000fe2000bf25070 */
[----:B0-----:R-:W-:Y:S01]  /*dea0*/  VIADD R8, R22, UR12 ;  /* 0x0000000c16087c36 */ /* 0x001fe20008000000 */
[----:B------:R-:W-:-:S02]  /*deb0*/  UMOV UR4, URZ ;  /* 0x0000003f00047c82 */ /* 0x000fc40008000000 */
[----:B------:R-:W-:-:S06]  /*dec0*/  UISETP.NE.AND.EX UP1, UPT, UR9, URZ, UPT, UP1 ;  /* 0x0000003f0900728c */ /* 0x000fcc000bf25310 */
[----:B------:R-:W-:Y:S02]  /*ded0*/  PLOP3.LUT P2, PT, PT, PT, UP1, 0x80, 0x0 ;  /* 0x000000000000781c */ /* 0x000fe40003f4f018 */
[----:B------:R-:W0:Y:S03]  /*dee0*/  @P1 LDC R5, c[0x0][0xbec] ;  /* 0x0002fb00ff051b82 */ /* 0x000e260000000800 */
[----:B------:R-:W-:-:S04]  /*def0*/  @UP1 ULEA UR8, UP2, UR7, UR8, 0x2 ;  /* 0x0000000807081291 */ /* 0x000fc8000f84103f */
[----:B------:R-:W-:Y:S01]  /*df00*/  @UP1 ULEA.HI.X UR9, UR7, UR9, UR13, 0x2, UP2 ;  /* 0x0000000907091291 */ /* 0x000fe200090f140d */
[----:B------:R-:W1:Y:S01]  /*df10*/  @P1 LDC R6, c[0x0][0xbf0] ;  /* 0x0002fc00ff061b82 */ /* 0x000e620000000800 */
[----:B------:R-:W-:Y:S01]  /*df20*/  IMAD.U32 R10, RZ, RZ, UR8 ;  /* 0x00000008ff0a7e24 */ /* 0x000fe2000f8e00ff */
[----:B------:R-:W-:-:S03]  /*df30*/  ULDC UR7, c[0x0][0xa88] ;  /* 0x0002a20000077ab9 */ /* 0x000fc60000000800 */
[----:B------:R-:W-:Y:S01]  /*df40*/  IMAD.U32 R11, RZ, RZ, UR9 ;  /* 0x00000009ff0b7e24 */ /* 0x000fe2000f8e00ff */
[----:B--2---:R-:W-:Y:S01]  /*df50*/  @P0 R2UR UR4, R0 ;  /* 0x00000000000402ca */ /* 0x004fe200000e0000 */
[----:B------:R-:W-:-:S06]  /*df60*/  IMAD.U32 R0, RZ, RZ, UR7 ;  /* 0x00000007ff007e24 */ /* 0x000fcc000f8e00ff */
[----:B------:R2:W5:Y:S01]  /*df70*/  @P2 LDG.E R0, desc[UR10][R10.64] ;  /* 0x0000000a0a002981 */ /* 0x000562000c1e1900 */
[----:B01----:R-:W-:Y:S07]  /*df80*/  @P2 BRA `(.L_x_12025) ;  /* 0x0000000000142947 */ /* 0x003fee0003800000 */
[----:B------:R-:W-:Y:S05]  /*df90*/  @!P0 BRA `(.L_x_12025) ;  /* 0x0000000000108947 */ /* 0x000fea0003800000 */
[----:B------:R-:W-:Y:S02]  /*dfa0*/  ULDC.64 UR8, c[0x0][0x208] ;  /* 0x0000820000087ab9 */ /* 0x000fe40000000a00 */
[----:B------:R-:W3:Y:S04]  /*dfb0*/  LDG.E R7, desc[UR8][R28.64] ;  /* 0x000000081c077981 */ /* 0x000ee8000c1e1900 */
[----:B-----5:R-:W3:Y:S02]  /*dfc0*/  LDG.E R0, desc[UR8][R28.64+0x4] ;  /* 0x000004081c007981 */ /* 0x020ee4000c1e1900 */
[----:B---3--:R-:W-:-:S07]  /*dfd0*/  IMAD.IADD R0, R0, 0x1, -R7 ;  /* 0x0000000100007824 */ /* 0x008fce00078e0a07 */
.L_x_12025:
[----:B------:R-:W-:Y:S01]  /*dfe0*/  R2UR UR18, R146 ;  /* 0x00000000921272ca */ /* 0x000fe200000e0000 */
[----:B------:R-:W-:Y:S01]  /*dff0*/  ULDC.64 UR12, c[0x0][0xb90] ;  /* 0x0002e400000c7ab9 */ /* 0x000fe20000000a00 */
[----:B------:R-:W-:Y:S01]  /*e000*/  R2UR UR16, R148 ;  /* 0x00000000941072ca */ /* 0x000fe200000e0000 */
[----:B------:R-:W-:Y:S01]  /*e010*/  @P1 IMAD.HI.U32 R5, R8, R5, RZ ;  /* 0x0000000508051227 */ /* 0x000fe200078e00ff */
[----:B------:R-:W-:Y:S01]  /*e020*/  R2UR UR15, R144 ;  /* 0x00000000900f72ca */ /* 0x000fe200000e0000 */
[----:B------:R-:W-:Y:S01]  /*e030*/  USHF.R.S32.HI UR9, URZ, 0x1f, UR4 ;  /* 0x0000001f3f097899 */ /* 0x000fe20008011404 */
[----:B------:R-:W-:Y:S01]  /*e040*/  R2UR UR17, R18 ;  /* 0x00000000121172ca */ /* 0x000fe200000e0000 */
[----:B------:R-:W-:Y:S01]  /*e050*/  UMOV UR8, UR4 ;  /* 0x0000000400087c82 */ /* 0x000fe20008000000 */
[----:B------:R-:W-:Y:S01]  /*e060*/  IMAD.MOV.U32 R4, RZ, RZ, R8 ;  /* 0x000000ffff047224 */ /* 0x000fe200078e0008 */
[----:B------:R-:W-:Y:S01]  /*e070*/  @P1 SHF.R.U32.HI R4, RZ, R6, R5 ;  /* 0x00000006ff041219 */ /* 0x000fe20000011605 */
[----:B------:R-:W-:Y:S01]  /*e080*/  IMAD R5, R150, 0x20, R23 ;  /* 0x0000002096057824 */ /* 0x000fe200078e0217 */
[----:B------:R-:W-:Y:S01]  /*e090*/  ULDC.64 UR20, c[0x0][0x208] ;  /* 0x0000820000147ab9 */ /* 0x000fe20000000a00 */
[----:B-----5:R-:W-:Y:S01]  /*e0a0*/  IMAD R45, R0, R43, RZ ;  /* 0x0000002b002d7224 */ /* 0x020fe200078e02ff */
[----:B------:R-:W-:Y:S01]  /*e0b0*/  USHF.R.S32.HI UR14, URZ, 0x1f, UR18 ;  /* 0x0000001f3f0e7899 */ /* 0x000fe20008011412 */
[----:B------:R-:W-:Y:S01]  /*e0c0*/  IMAD.MOV R6, RZ, RZ, -R4 ;  /* 0x000000ffff067224 */ /* 0x000fe200078e0a04 */
[----:B------:R-:W-:Y:S01]  /*e0d0*/  UIMAD.WIDE.U32 UR10, UR18, UR12, UR8 ;  /* 0x0000000c120a72a5 */ /* 0x000fe2000f8e0008 */
[----:B------:R-:W-:Y:S01]  /*e0e0*/  IMAD.WIDE R20, R5, 0x2, R20 ;  /* 0x0000000205147825 */ /* 0x000fe200078e0214 */
[----:B------:R-:W-:Y:S01]  /*e0f0*/  UIMAD UR7, UR14, UR12, URZ ;  /* 0x0000000c0e0772a4 */ /* 0x000fe2000f8e023f */
[----:B------:R-:W0:Y:S01]  /*e100*/  @P1 LDC R17, c[0x0][0xbec] ;  /* 0x0002fb00ff111b82 */ /* 0x000e220000000800 */
[----:B------:R-:W-:Y:S01]  /*e110*/  USEL UR16, UR16, URZ, !UP0 ;  /* 0x0000003f10107287 */ /* 0x000fe2000c000000 */
[----:B------:R-:W-:Y:S01]  /*e120*/  IMAD R7, R43, R6, R8 ;  /* 0x000000062b077224 */ /* 0x000fe200078e0208 */
[----:B------:R-:W-:Y:S01]  /*e130*/  UIMAD UR7, UR18, UR13, UR7 ;  /* 0x0000000d120772a4 */ /* 0x000fe2000f8e0207 */
[C---:B------:R-:W-:Y:S01]  /*e140*/  IADD3 R9, P2, R20.reuse, 0x1800, RZ ;  /* 0x0000180014097810 */ /* 0x040fe20007f5e0ff */
[----:B------:R-:W-:Y:S01]  /*e150*/  USEL UR15, UR15, URZ, !UP0 ;  /* 0x0000003f0f0f7287 */ /* 0x000fe2000c000000 */
[----:B------:R-:W-:Y:S01]  /*e160*/  SHF.R.S32.HI R6, RZ, 0x1f, R4 ;  /* 0x0000001fff067819 */ /* 0x000fe20000011404 */
[----:B------:R-:W-:Y:S01]  /*e170*/  ULDC.64 UR12, c[0x0][0xb98] ;  /* 0x0002e600000c7ab9 */ /* 0x000fe20000000a00 */
[----:B------:R-:W-:Y:S01]  /*e180*/  UIADD3 UR11, UR11, UR7, URZ ;  /* 0x000000070b0b7290 */ /* 0x000fe2000fffe03f */
[----:B------:R-:W-:Y:S01]  /*e190*/  SHF.R.S32.HI R5, RZ, 0x1f, R7 ;  /* 0x0000001fff057819 */ /* 0x000fe20000011407 */
[----:B------:R-:W-:Y:S01]  /*e1a0*/  UIMAD UR7, UR16, UR12, URZ ;  /* 0x0000000c100772a4 */ /* 0x000fe2000f8e023f */
[----:B------:R-:W-:Y:S01]  /*e1b0*/  LOP3.LUT R8, R9, 0x180, RZ, 0xc0, !PT ;  /* 0x0000018009087812 */ /* 0x000fe200078ec0ff */
[----:B------:R-:W-:Y:S01]  /*e1c0*/  UIMAD.WIDE.U32 UR10, UR15, UR12, UR10 ;  /* 0x0000000c0f0a72a5 */ /* 0x000fe2000f8e000a */
[----:B------:R-:W-:Y:S01]  /*e1d0*/  IADD3 R29, P6, R20, 0x3000, RZ ;  /* 0x00003000141d7810 */ /* 0x000fe20007fde0ff */
[----:B------:R-:W-:Y:S01]  /*e1e0*/  UIMAD UR7, UR15, UR13, UR7 ;  /* 0x0000000d0f0772a4 */ /* 0x000fe2000f8e0207 */
[----:B------:R-:W-:-:S02]  /*e1f0*/  SHF.R.U64 R8, R8, 0x3, RZ ;  /* 0x0000000308087819 */ /* 0x000fc400000012ff */
[----:B------:R-:W-:Y:S01]  /*e200*/  ULDC.64 UR12, c[0x0][0xb88] ;  /* 0x0002e200000c7ab9 */ /* 0x000fe20000000a00 */
[----:B------:R-:W-:Y:S01]  /*e210*/  IADD3 R4, P0, R4, UR10, RZ ;  /* 0x0000000a04047c10 */ /* 0x000fe2000ff1e0ff */
[----:B--2---:R-:W-:Y:S01]  /*e220*/  IMAD R10, R5, UR12, RZ ;  /* 0x0000000c050a7c24 */ /* 0x004fe2000f8e02ff */
[C---:B------:R-:W-:Y:S01]  /*e230*/  IADD3 R13, P5, R20.reuse, 0x4800, RZ ;  /* 0x00004800140d7810 */ /* 0x040fe20007fbe0ff */
[----:B------:R-:W-:Y:S01]  /*e240*/  IMAD.U32 R11, RZ, RZ, UR7 ;  /* 0x00000007ff0b7e24 */ /* 0x000fe2000f8e00ff */
[----:B------:R-:W-:Y:S02]  /*e250*/  IADD3 R37, P4, R20, 0x6000, RZ ;  /* 0x0000600014257810 */ /* 0x000fe40007f9e0ff */
[----:B------:R-:W-:Y:S02]  /*e260*/  LOP3.LUT R28, R29, 0x180, RZ, 0xc0, !PT ;  /* 0x000001801d1c7812 */ /* 0x000fe400078ec0ff */
[----:B------:R-:W-:Y:S01]  /*e270*/  IADD3.X R5, R6, UR11, R11, P0, !PT ;  /* 0x0000000b06057c10 */ /* 0x000fe200087fe40b */
[----:B------:R-:W-:Y:S01]  /*e280*/  ULDC.64 UR10, c[0x0][0xb50] ;  /* 0x0002d400000a7ab9 */ /* 0x000fe20000000a00 */
[----:B------:R-:W-:Y:S01]  /*e290*/  LOP3.LUT R6, R8, R9, RZ, 0x3c, !PT ;  /* 0x0000000908067212 */ /* 0x000fe200078e3cff */
[----:B------:R-:W-:Y:S01]  /*e2a0*/  IMAD R9, R7, UR13, R10 ;  /* 0x0000000d07097c24 */ /* 0x000fe2000f8e020a */
[----:B------:R-:W-:Y:S01]  /*e2b0*/  LOP3.LUT R12, R13, 0x180, RZ, 0xc0, !PT ;  /* 0x000001800d0c7812 */ /* 0x000fe200078ec0ff */
[----:B------:R-:W-:Y:S01]  /*e2c0*/  IMAD.WIDE.U32 R4, R7, UR12, R4 ;  /* 0x0000000c07047c25 */ /* 0x000fe2000f8e0004 */
[----:B------:R-:W-:-:S02]  /*e2d0*/  LOP3.LUT R36, R37, 0x180, RZ, 0xc0, !PT ;  /* 0x0000018025247812 */ /* 0x000fc400078ec0ff */
[----:B------:R-:W-:Y:S01]  /*e2e0*/  SHF.R.U64 R28, R28, 0x3, RZ ;  /* 0x000000031c1c7819 */ /* 0x000fe200000012ff */
[----:B------:R-:W-:Y:S01]  /*e2f0*/  IMAD.IADD R5, R5, 0x1, R9 ;  /* 0x0000000105057824 */ /* 0x000fe200078e0209 */
[----:B------:R-:W-:Y:S01]  /*e300*/  LEA R8, P0, R4, UR10, 0x2 ;  /* 0x0000000a04087c11 */ /* 0x000fe2000f8010ff */
[----:B------:R-:W-:Y:S01]  /*e310*/  VIADD R10, R154, UR17 ;  /* 0x000000119a0a7c36 */ /* 0x000fe20008000000 */
[----:B------:R-:W-:Y:S01]  /*e320*/  LOP3.LUT R9, R20, 0x180, RZ, 0xc0, !PT ;  /* 0x0000018014097812 */ /* 0x000fe200078ec0ff */
[----:B------:R-:W-:Y:S01]  /*e330*/  IMAD.X R7, RZ, RZ, R21, P2 ;  /* 0x000000ffff077224 */ /* 0x000fe200010e0615 */
[----:B------:R-:W-:Y:S01]  /*e340*/  LEA.HI.X R4, R4, UR11, R5, 0x2, P0 ;  /* 0x0000000b04047c11 */ /* 0x000fe200080f1405 */
[----:B------:R-:W-:Y:S01]  /*e350*/  SHFL.IDX PT, R32, R8, RZ, 0x1c1f ;  /* 0x001c1fff08207589 */ /* 0x000fe200000e0000 */
[----:B------:R-:W-:Y:S01]  /*e360*/  LOP3.LUT P0, RZ, R152, 0x3, RZ, 0xc0, !PT ;  /* 0x0000000398ff7812 */ /* 0x000fe2000780c0ff */
[C---:B------:R-:W-:Y:S01]  /*e370*/  VIADD R0, R10.reuse, 0x8 ;  /* 0x000000080a007836 */ /* 0x040fe20000000000 */
[----:B------:R-:W-:Y:S01]  /*e380*/  SHF.R.U64 R9, R9, 0x3, RZ ;  /* 0x0000000309097819 */ /* 0x000fe200000012ff */
[----:B------:R-:W1:Y:S01]  /*e390*/  SHFL.IDX PT, R33, R4, RZ, 0x1c1f ;  /* 0x001c1fff04217589 */ /* 0x000e6200000e0000 */
[-C--:B------:R-:W-:Y:S01]  /*e3a0*/  ISETP.GE.OR P2, PT, R10, R45.reuse, P0 ;  /* 0x0000002d0a00720c */ /* 0x080fe20000746670 */
[----:B------:R-:W-:Y:S01]  /*e3b0*/  ULDC.64 UR10, c[0x0][0xaa0] ;  /* 0x0002a800000a7ab9 */ /* 0x000fe20000000a00 */
[----:B------:R-:W-:Y:S01]  /*e3c0*/  ISETP.GE.OR P0, PT, R0, R45, P0 ;  /* 0x0000002d0000720c */ /* 0x000fe20000706670 */
[----:B------:R-:W-:Y:S01]  /*e3d0*/  SHFL.IDX PT, R40, R8, 0x1, 0x1c1f ;  /* 0x003c1f0008287f89 */ /* 0x000fe200000e0000 */
[----:B------:R-:W-:-:S02]  /*e3e0*/  IADD3 R5, P3, R20, 0x7800, RZ ;  /* 0x0000780014057810 */ /* 0x000fc40007f7e0ff */
[----:B------:R-:W-:Y:S01]  /*e3f0*/  SHF.R.U64 R12, R12, 0x3, RZ ;  /* 0x000000030c0c7819 */ /* 0x000fe200000012ff */
[----:B------:R-:W2:Y:S01]  /*e400*/  SHFL.IDX PT, R41, R4, 0x1, 0x1c1f ;  /* 0x003c1f0004297f89 */ /* 0x000ea200000e0000 */
[----:B------:R-:W-:Y:S01]  /*e410*/  SHF.R.U64 R36, R36, 0x3, RZ ;  /* 0x0000000324247819 */ /* 0x000fe200000012ff */
[--C-:B------:R-:W-:Y:S01]  /*e420*/  IMAD.X R25, RZ, RZ, R21.reuse, P3 ;  /* 0x000000ffff197224 */ /* 0x100fe200018e0615 */
[----:B------:R-:W-:Y:S02]  /*e430*/  LOP3.LUT R20, R9, R20, RZ, 0x3c, !PT ;  /* 0x0000001409147212 */ /* 0x000fe400078e3cff */
[----:B------:R-:W-:Y:S01]  /*e440*/  LOP3.LUT R28, R28, R29, RZ, 0x3c, !PT ;  /* 0x0000001d1c1c7212 */ /* 0x000fe200078e3cff */
[--C-:B------:R-:W-:Y:S01]  /*e450*/  IMAD.X R29, RZ, RZ, R21.reuse, P6 ;  /* 0x000000ffff1d7224 */ /* 0x100fe200030e0615 */
[----:B------:R-:W-:Y:S01]  /*e460*/  LOP3.LUT R12, R12, R13, RZ, 0x3c, !PT ;  /* 0x0000000d0c0c7212 */ /* 0x000fe200078e3cff */
[--C-:B------:R-:W-:Y:S01]  /*e470*/  IMAD.X R13, RZ, RZ, R21.reuse, P5 ;  /* 0x000000ffff0d7224 */ /* 0x100fe200028e0615 */
[----:B------:R-:W-:Y:S01]  /*e480*/  LOP3.LUT R36, R36, R37, RZ, 0x3c, !PT ;  /* 0x0000002524247212 */ /* 0x000fe200078e3cff */
[----:B------:R-:W-:Y:S01]  /*e490*/  IMAD.X R37, RZ, RZ, R21, P4 ;  /* 0x000000ffff257224 */ /* 0x000fe200020e0615 */
[----:B------:R-:W-:Y:S01]  /*e4a0*/  LOP3.LUT R0, R5, 0x180, RZ, 0xc0, !PT ;  /* 0x0000018005007812 */ /* 0x000fe200078ec0ff */
[----:B-1----:R-:W-:Y:S03]  /*e4b0*/  @!P2 ST.E desc[UR20][R32.64], R16 ;  /* 0x000000102000a985 */ /* 0x002fe6000c101914 */
[----:B------:R-:W-:Y:S01]  /*e4c0*/  SHF.R.U64 R0, R0, 0x3, RZ ;  /* 0x0000000300007819 */ /* 0x000fe200000012ff */
[----:B------:R-:W-:-:S03]  /*e4d0*/  UIMAD UR7, UR9, UR10, URZ ;  /* 0x0000000a090772a4 */ /* 0x000fc6000f8e023f */
[----:B------:R-:W-:Y:S01]  /*e4e0*/  LOP3.LUT R24, R0, R5, RZ, 0x3c, !PT ;  /* 0x0000000500187212 */ /* 0x000fe200078e3cff */
[----:B--2---:R1:W-:Y:S04]  /*e4f0*/  @!P0 ST.E desc[UR20][R40.64], R3 ;  /* 0x0000000328008985 */ /* 0x0043e8000c101914 */
[----:B------:R2:W5:Y:S01]  /*e500*/  LD.E.128 R8, desc[UR20][R20.64] ;  /* 0x0000001414087980 */ /* 0x000562000c101d00 */
[----:B------:R-:W-:Y:S01]  /*e510*/  IMAD R0, R149, 0x60, R150 ;  /* 0x0000006095007824 */ /* 0x000fe200078e0296 */
[----:B------:R-:W-:Y:S02]  /*e520*/  UIMAD.WIDE.U32 UR8, UR4, UR10, URZ ;  /* 0x0000000a040872a5 */ /* 0x000fe4000f8e003f */
[----:B------:R-:W-:Y:S01]  /*e530*/  UIMAD UR7, UR4, UR11, UR7 ;  /* 0x0000000b040772a4 */ /* 0x000fe2000f8e0207 */
[----:B------:R-:W5:Y:S02]  /*e540*/  LD.E.128 R4, desc[UR20][R6.64] ;  /* 0x0000001406047980 */ /* 0x000f64000c101d00 */
[----:B------:R-:W-:-:S02]  /*e550*/  ULDC.64 UR10, c[0x0][0xae8] ;  /* 0x0002ba00000a7ab9 */ /* 0x000fc40000000a00 */
[----:B------:R-:W5:Y:S01]  /*e560*/  LD.E.128 R28, desc[UR20][R28.64] ;  /* 0x000000141c1c7980 */ /* 0x000f62000c101d00 */
[----:B--2---:R-:W2:Y:S01]  /*e570*/  @P1 LDC R21, c[0x0][0xbf0] ;  /* 0x0002fc00ff151b82 */ /* 0x004ea20000000800 */
[----:B------:R-:W-:Y:S01]  /*e580*/  VIADD R20, R0, UR17 ;  /* 0x0000001100147c36 */ /* 0x000fe20008000000 */
[----:B------:R-:W-:Y:S01]  /*e590*/  UIADD3 UR9, UR9, UR7, URZ ;  /* 0x0000000709097290 */ /* 0x000fe2000fffe03f */
[----:B------:R-:W5:Y:S01]  /*e5a0*/  LD.E.128 R12, desc[UR20][R12.64] ;  /* 0x000000140c0c7980 */ /* 0x000f62000c101d00 */
[----:B------:R-:W-:Y:S01]  /*e5b0*/  UIMAD UR4, UR14, UR10, URZ ;  /* 0x0000000a0e0472a4 */ /* 0x000fe2000f8e023f */
[----:B0-----:R-:W-:Y:S01]  /*e5c0*/  @P1 IMAD.HI.U32 R0, R20, R17, RZ ;  /* 0x0000001114001227 */ /* 0x001fe200078e00ff */
[----:B------:R-:W-:Y:S01]  /*e5d0*/  UIMAD.WIDE.U32 UR8, UR18, UR10, UR8 ;  /* 0x0000000a120872a5 */ /* 0x000fe2000f8e0008 */
[----:B------:R-:W5:Y:S01]  /*e5e0*/  LD.E.128 R36, desc[UR20][R36.64] ;  /* 0x0000001424247980 */ /* 0x000f62000c101d00 */
[----:B------:R-:W-:Y:S01]  /*e5f0*/  UIMAD UR4, UR18, UR11, UR4 ;  /* 0x0000000b120472a4 */ /* 0x000fe2000f8e0204 */
[----:B-1----:R-:W-:-:S02]  /*e600*/  IMAD.MOV.U32 R3, RZ, RZ, R20 ;  /* 0x000000ffff037224 */ /* 0x002fc400078e0014 */
[----:B------:R-:W-:Y:S01]  /*e610*/  ULDC.64 UR10, c[0x0][0xaf0] ;  /* 0x0002bc00000a7ab9 */ /* 0x000fe20000000a00 */
[----:B------:R-:W-:Y:S01]  /*e620*/  UIADD3 UR9, UR9, UR4, URZ ;  /* 0x0000000409097290 */ /* 0x000fe2000fffe03f */
[----:B------:R-:W5:Y:S01]  /*e630*/  LD.E.128 R24, desc[UR20][R24.64] ;  /* 0x0000001418187980 */ /* 0x000f62000c101d00 */
[----:B------:R-:W-:Y:S01]  /*e640*/  UIMAD UR4, UR16, UR10, URZ ;  /* 0x0000000a100472a4 */ /* 0x000fe2000f8e023f */
[----:B------:R-:W-:Y:S01]  /*e650*/  BSSY B1, `(.L_x_12026) ;  /* 0x0000035000017945 */ /* 0x000fe20003800000 */
[----:B------:R-:W-:Y:S01]  /*e660*/  UIMAD.WIDE.U32 UR8, UR15, UR10, UR8 ;  /* 0x0000000a0f0872a5 */ /* 0x000fe2000f8e0008 */
[----:B------:R-:W-:Y:S01]  /*e670*/  @!PT LDS RZ, [RZ] ;  /* 0x00000000fffff984 */ /* 0x000fe20000000800 */
[----:B------:R-:W-:Y:S01]  /*e680*/  @!PT LDS RZ, [RZ] ;  /* 0x00000000fffff984 */ /* 0x000fe20000000800 */
[----:B------:R-:W-:Y:S01]  /*e690*/  @!PT LDS RZ, [RZ] ;  /* 0x00000000fffff984 */ /* 0x000fe20000000800 */
[----:B------:R-:W-:Y:S01]  /*e6a0*/  @!PT LDS RZ, [RZ] ;  /* 0x00000000fffff984 */ /* 0x000fe20000000800 */
[----:B------:R0:W-:Y:S06]  /*e6b0*/  MEMBAR.ALL.CTA ;  /* 0x0000000000007992 */ /* 0x0001ec0000008000 */
[----:B0-----:R-:W0:Y:S01]  /*e6c0*/  FENCE.VIEW.ASYNC.S ;  /* 0x00000000000073c6 */ /* 0x001e220000000000 */
[----:B------:R-:W-:Y:S01]  /*e6d0*/  UIMAD UR4, UR15, UR11, UR4 ;  /* 0x0000000b0f0472a4 */ /* 0x000fe2000f8e0204 */
[----:B------:R-:W-:-:S02]  /*e6e0*/  SHF.R.S32.HI R34, RZ, 0x1f, R145 ;  /* 0x0000001fff227819 */ /* 0x000fc40000011491 */
[----:B------:R-:W-:Y:S01]  /*e6f0*/  ULDC.64 UR10, c[0x0][0xae0] ;  /* 0x0002b800000a7ab9 */ /* 0x000fe20000000a00 */
[----:B------:R-:W-:Y:S02]  /*e700*/  UIADD3 UR4, UR9, UR4, URZ ;  /* 0x0000000409047290 */ /* 0x000fe4000fffe03f */
[----:B------:R-:W-:Y:S01]  /*e710*/  IMAD.U32 R17, RZ, RZ, UR9 ;  /* 0x00000009ff117e24 */ /* 0x000fe2000f8e00ff */
[----:B--2---:R-:W-:Y:S01]  /*e720*/  @P1 SHF.R.U32.HI R3, RZ, R21, R0 ;  /* 0x00000015ff031219 */ /* 0x004fe20000011600 */
[----:B------:R-:W-:Y:S01]  /*e730*/  IMAD.U32 R16, RZ, RZ, UR8 ;  /* 0x00000008ff107e24 */ /* 0x000fe2000f8e00ff */
[----:B------:R-:W-:Y:S02]  /*e740*/  ULDC.64 UR8, c[0x0][0xad8] ;  /* 0x0002b60000087ab9 */ /* 0x000fe40000000a00 */
[--C-:B------:R-:W-:Y:S01]  /*e750*/  SHF.R.S32.HI R0, RZ, 0x1f, R3.reuse ;  /* 0x0000001fff007819 */ /* 0x100fe20000011403 */
[----:B------:R-:W-:Y:S02]  /*e760*/  IMAD.MOV R18, RZ, RZ, -R3 ;  /* 0x000000ffff127224 */ /* 0x000fe400078e0a03 */
[----:B------:R-:W-:Y:S01]  /*e770*/  IMAD.U32 R17, RZ, RZ, UR4 ;  /* 0x00000004ff117e24 */ /* 0x000fe2000f8e00ff */
[----:B------:R-:W-:Y:S01]  /*e780*/  UIADD3 UR4, UR37, 0x31c20, URZ ;  /* 0x00031c2025047890 */ /* 0x000fe2000fffe03f */
[----:B------:R-:W-:-:S02]  /*e790*/  IMAD R0, R0, UR10, RZ ;  /* 0x0000000a00007c24 */ /* 0x000fc4000f8e02ff */
[----:B------:R-:W-:Y:S01]  /*e7a0*/  IMAD R21, R43, R18, R20 ;  /* 0x000000122b157224 */ /* 0x000fe200078e0214 */
[----:B------:R-:W-:Y:S01]  /*e7b0*/  UPRMT UR4, URZ, 0x654, UR4 ;  /* 0x000006543f047896 */ /* 0x000fe20008000004 */
[C---:B------:R-:W-:Y:S02]  /*e7c0*/  IMAD R33, R3.reuse, UR11, R0 ;  /* 0x0000000b03217c24 */ /* 0x040fe4000f8e0200 */
[----:B------:R-:W-:Y:S01]  /*e7d0*/  IMAD.WIDE.U32 R16, R3, UR10, R16 ;  /* 0x0000000a03107c25 */ /* 0x000fe2000f8e0010 */
[----:B------:R-:W-:-:S03]  /*e7e0*/  SHF.R.S32.HI R0, RZ, 0x1f, R21 ;  /* 0x0000001fff007819 */ /* 0x000fc60000011415 */
[----:B------:R-:W-:Y:S02]  /*e7f0*/  IMAD.IADD R17, R17, 0x1, R33 ;  /* 0x0000000111117824 */ /* 0x000fe400078e0221 */
[----:B------:R-:W-:Y:S01]  /*e800*/  IMAD R0, R0, UR8, RZ ;  /* 0x0000000800007c24 */ /* 0x000fe2000f8e02ff */
[----:B0-----:R-:W-:Y:S01]  /*e810*/  SYNCS.ARRIVE.TRANS64.RED.A1T0 RZ, [UR4], RZ ;  /* 0x000000ffffff79a7 */ /* 0x001fe20008100404 */
[----:B------:R-:W-:-:S04]  /*e820*/  IMAD.WIDE.U32 R16, R21, UR8, R16 ;  /* 0x0000000815107c25 */ /* 0x000fc8000f8e0010 */
[----:B------:R-:W-:Y:S01]  /*e830*/  IMAD R3, R21, UR9, R0 ;  /* 0x0000000915037c24 */ /* 0x000fe2000f8e0200 */
[----:B------:R-:W-:Y:S01]  /*e840*/  ULDC.64 UR8, c[0x0][0xa80] ;  /* 0x0002a00000087ab9 */ /* 0x000fe20000000a00 */
[----:B------:R-:W-:Y:S01]  /*e850*/  VIADD R0, R150, UR17 ;  /* 0x0000001196007c36 */ /* 0x000fe20008000000 */
[----:B------:R-:W-:Y:S01]  /*e860*/  LEA R18, P1, R16, UR8, 0x1 ;  /* 0x0000000810127c11 */ /* 0x000fe2000f8208ff */
[----:B------:R-:W-:-:S03]  /*e870*/  IMAD.IADD R3, R17, 0x1, R3 ;  /* 0x0000000111037824 */ /* 0x000fc600078e0203 */
[----:B------:R-:W-:Y:S01]  /*e880*/  ISETP.GE.AND P0, PT, R0, R45, PT ;  /* 0x0000002d0000720c */ /* 0x000fe20003f06270 */
[----:B------:R0:W1:Y:S01]  /*e890*/  SHFL.IDX PT, R20, R18, RZ, 0x1c1f ;  /* 0x001c1fff12147589 */ /* 0x00006200000e0000 */
[----:B------:R-:W-:-:S05]  /*e8a0*/  LEA.HI.X R3, R16, UR9, R3, 0x1, P1 ;  /* 0x0000000910037c11 */ /* 0x000fca00088f0c03 */
[----:B------:R0:W2:Y:S06]  /*e8b0*/  SHFL.IDX PT, R21, R3, RZ, 0x1c1f ;  /* 0x001c1fff03157589 */ /* 0x0000ac00000e0000 */
[----:B------:R-:W-:Y:S05]  /*e8c0*/  @P0 BRA `(.L_x_12027) ;  /* 0x0000000000340947 */ /* 0x000fea0003800000 */
[----:B------:R-:W-:Y:S01]  /*e8d0*/  ULDC UR4, c[0x0][0xac8] ;  /* 0x0002b20000047ab9 */ /* 0x000fe20000000800 */
[----:B------:R-:W-:Y:S01]  /*e8e0*/  ULDC.64 UR8, c[0x0][0x208] ;  /* 0x0000820000087ab9 */ /* 0x000fe20000000a00 */
        /* <DEDUP_REMOVED lines=11> */
.L_x_12027:
[----:B------:R-:W-:Y:S05]  /*e9a0*/  BSYNC B1 ;  /* 0x0000000000017941 */ /* 0x000fea0003800000 */
.L_x_12026:
[----:B------:R-:W-:Y:S01]  /*e9b0*/  VIADD R0, R0, 0x60 ;  /* 0x0000006000007836 */ /* 0x000fe20000000000 */
[----:B---3-5:R3:W4:Y:S04]  /*e9c0*/  SHFL.IDX PT, R11, R3, 0x1, 0x1c1f ;  /* 0x003c1f00030b7f89 */ /* 0x02872800000e0000 */
[----:B------:R-:W-:Y:S01]  /*e9d0*/  ISETP.GE.AND P0, PT, R0, R45, PT ;  /* 0x0000002d0000720c */ /* 0x000fe20003f06270 */
[----:B------:R3:W0:-:S12]  /*e9e0*/  SHFL.IDX PT, R10, R18, 0x1, 0x1c1f ;  /* 0x003c1f00120a7f89 */ /* 0x00061800000e0000 */
[----:B---3--:R-:W-:Y:S05]  /*e9f0*/  @P0 BRA `(.L_x_12028) ;  /* 0x0000000c00000947 */ /* 0x008fea0003800000 */
[----:B------:R-:W-:Y:S01]  /*ea00*/  ULDC UR4, c[0x0][0xac8] ;  /* 0x0002b20000047ab9 */ /* 0x000fe20000000800 */
[----:B------:R-:W-:Y:S01]  /*ea10*/  ULDC.64 UR8, c[0x0][0x208] ;  /* 0x0000820000087ab9 */ /* 0x000fe20000000a00 */
[----:B------:R-:W-:Y:S02]  /*ea20*/  ISETP.GE.AND P2, PT, R145, UR4, PT ;  /* 0x0000000491007c0c */ /* 0x000fe4000bf46270 */
[----:B------:R-:W-:-:S11]  /*ea30*/  ISETP.GE.AND P1, PT, R23, UR4, PT ;  /* 0x0000000417007c0c */ /* 0x000fd6000bf26270 */
[----:B0-----:R-:W-:Y:S02]  /*ea40*/  @!P2 LEA R16, P0, R145, R10, 0x1 ;  /* 0x0000000a9110a211 */ /* 0x001fe400078008ff */
[----:B----4-:R-:W-:Y:S02]  /*ea50*/  @!P1 IMAD.WIDE R8, R23, 0x2, R10 ;  /* 0x0000000217089825 */ /* 0x010fe400078e020a */
[----:B------:R-:W-:Y:S02]  /*ea60*/  @!P2 LEA.HI.X R17, R145, R11, R34, 0x1, P0 ;  /* 0x0000000b9111a211 */ /* 0x000fe400000f0c22 */
[----:B------:R-:W-:Y:S01]  /*ea70*/  ISETP.GE.AND P0, PT, R147, UR4, PT ;  /* 0x0000000493007c0c */ /* 0x000fe2000bf06270 */
[----:B------:R0:W-:Y:S04]  /*ea80*/  @!P1 ST.E.128 desc[UR8][R8.64], R4 ;  /* 0x0000000408009985 */ /* 0x0001e8000c101d08 */
[----:B------:R0:W-:Y:S08]  /*ea90*/  @!P2 ST.E.128 desc[UR8][R16.64], R12 ;  /* 0x0000000c1000a985 */ /* 0x0001f0000c101d08 */
[----:B------:R-:W-:Y:S05]  /*eaa0*/  @P0 BRA `(.L_x_12028) ;  /* 0x0000000800d40947 */ /* 0x000fea0003800000 */
[----:B0-----:R-:W-:Y:S01]  /*eab0*/  LEA R4, P0, R147, R10, 0x1 ;  /* 0x0000000a93047211 */ /* 0x001fe200078008ff */
[----:B------:R-:W-:-:S03]  /*eac0*/  ULDC.64 UR8, c[0x0][0x208] ;  /* 0x0000820000087ab9 */ /* 0x000fc60000000a00 */
[----:B------:R-:W-:-:S05]  /*ead0*/  LEA.HI.X R5, R147, R11, R157, 0x1, P0 ;  /* 0x0000000b93057211 */ /* 0x000fca00000f0c9d */
[----:B------:R0:W-:Y:S01]  /*eae0*/  ST.E.128 desc[UR8][R4.64], R24 ;  /* 0x0000001804007985 */ /* 0x0001e2000c101d08 */
[----:B------:R-:W-:Y:S05]  /*eaf0*/  BRA `(.L_x_12028) ;  /* 0x0000000800c07947 */ /* 0x000fea0003800000 */
.L_x_12024:
        /* <DEDUP_REMOVED lines=14> */
[----:B------:R-:W1:Y:S01]  /*ebe0*/  S2R R8, SR_TID.X ;  /* 0x0000000000087919 */ /* 0x000e620000002100 */
[----:B------:R-:W-:Y:S02]  /*ebf0*/  ULDC.64 UR10, c[0x0][0xc08] ;  /* 0x00030200000a7ab9 */ /* 0x000fe40000000a00 */
        /* <DEDUP_REMOVED lines=13> */
[----:B------:R-:W-:Y:S02]  /*ecd0*/  IMAD.U32 R7, RZ, RZ, UR9 ;  /* 0x00000009ff077e24 */ /* 0x000fe4000f8e00ff */
[----:B-1----:R-:W-:Y:S01]  /*ece0*/  VIADD R8, R8, 0xffffff80 ;  /* 0xffffff8008087836 */ /* 0x002fe20000000000 */
[----:B------:R-:W-:Y:S02]  /*ecf0*/  USHF.R.S32.HI UR11, URZ, 0x1f, UR12 ;  /* 0x0000001f3f0b7899 */ /* 0x000fe4000801140c */
[----:B------:R1:W5:Y:S02]  /*ed00*/  @P3 LDG.E R0, desc[UR14][R6.64] ;  /* 0x0000000e06003981 */ /* 0x000364000c1e1900 */
[----:B------:R-:W-:Y:S02]  /*ed10*/  ISETP.GE.AND P1, PT, R8, 0xc0, PT ;  /* 0x000000c00800780c */ /* 0x000fe40003f26270 */
        /* <DEDUP_REMOVED lines=8> */
.L_x_12029:
        /* <DEDUP_REMOVED lines=34> */
[----:B------:R-:W-:-:S04]  /*efc0*/  IMAD.U32 R8, RZ, RZ, UR7 ;  /* 0x00000007ff087e24 */ /* 0x000fc8000f8e00ff */
[----:B------:R-:W-:-:S04]  /*efd0*/  IMAD.MOV R3, RZ, RZ, -R4 ;  /* 0x000000ffff037224 */ /* 0x000fc800078e0a04 */
[----:B------:R-:W-:Y:S01]  /*efe0*/  IMAD R3, R5, R3, R6 ;  /* 0x0000000305037224 */ /* 0x000fe200078e0206 */
[----:B------:R-:W-:Y:S02]  /*eff0*/  SHF.R.S32.HI R5, RZ, 0x1f, R4 ;  /* 0x0000001fff057819 */ /* 0x000fe40000011404 */
        /* <DEDUP_REMOVED lines=12> */
.L_x_12031:
[----:B------:R-:W-:Y:S05]  /*f0c0*/  BSYNC B1 ;  /* 0x0000000000017941 */ /* 0x000fea0003800000 */
.L_x_12030:
[----:B------:R-:W1:Y:S01]  /*f0d0*/  @P0 LDC R5, c[0x0][0xbf0] ;  /* 0x0002fc00ff050b82 */ /* 0x000e620000000800 */
[----:B------:R-:W-:Y:S01]  /*f0e0*/  R2UR UR16, R18 ;  /* 0x00000000121072ca */ /* 0x000fe200000e0000 */
[----:B------:R-:W-:Y:S01]  /*f0f0*/  ULDC.64 UR14, c[0x0][0xaa0] ;  /* 0x0002a800000e7ab9 */ /* 0x000fe20000000a00 */
[----:B------:R-:W-:Y:S01]  /*f100*/  R2UR UR17, R146 ;  /* 0x00000000921172ca */ /* 0x000fe200000e0000 */
[----:B------:R-:W-:Y:S01]  /*f110*/  UIMAD UR7, UR10, UR14, URZ ;  /* 0x0000000e0a0772a4 */ /* 0x000fe2000f8e023f */
[----:B0-----:R-:W-:Y:S01]  /*f120*/  IMAD R3, R149, 0x60, R150 ;  /* 0x0000006095037824 */ /* 0x001fe200078e0296 */
[----:B------:R-:W-:Y:S01]  /*f130*/  UIMAD.WIDE.U32 UR8, UR4, UR14, URZ ;  /* 0x0000000e040872a5 */ /* 0x000fe2000f8e003f */
[----:B------:R-:W-:Y:S01]  /*f140*/  BSSY B1, `(.L_x_12032) ;  /* 0x0000039000017945 */ /* 0x000fe20003800000 */
[----:B------:R-:W-:Y:S01]  /*f150*/  UIMAD UR7, UR4, UR15, UR7 ;  /* 0x0000000f040772a4 */ /* 0x000fe2000f8e0207 */
[----:B------:R-:W-:Y:S02]  /*f160*/  SHF.R.S32.HI R16, RZ, 0x1f, R145 ;  /* 0x0000001fff107819 */ /* 0x000fe40000011491 */
[----:B------:R-:W-:Y:S01]  /*f170*/  ULDC.64 UR14, c[0x0][0xae8] ;  /* 0x0002ba00000e7ab9 */ /* 0x000fe20000000a00 */
[----:B------:R-:W-:-:S02]  /*f180*/  UIADD3 UR9, UR9, UR7, URZ ;  /* 0x0000000709097290 */ /* 0x000fc4000fffe03f */
        /* <DEDUP_REMOVED lines=17> */
[----:B------:R-:W-:Y:S02]  /*f2a0*/  IMAD R7, R11, R7, R6 ;  /* 0x000000070b077224 */ /* 0x000fe400078e0206 */
[----:B------:R-:W-:-:S02]  /*f2b0*/  IMAD R8, R4, UR10, RZ ;  /* 0x0000000a04087c24 */ /* 0x000fc4000f8e02ff */
[----:B------:R-:W-:Y:S01]  /*f2c0*/  IMAD.U32 R4, RZ, RZ, UR8 ;  /* 0x00000008ff047e24 */ /* 0x000fe2000f8e00ff */
[----:B------:R-:W-:Y:S01]  /*f2d0*/  SHF.R.S32.HI R6, RZ, 0x1f, R7 ;  /* 0x0000001fff067819 */ /* 0x000fe20000011407 */
[----:B------:R-:W-:Y:S01]  /*f2e0*/  IMAD.U32 R5, RZ, RZ, UR4 ;  /* 0x00000004ff057e24 */ /* 0x000fe2000f8e00ff */
[----:B------:R-:W-:Y:S01]  /*f2f0*/  ULDC.64 UR8, c[0x0][0xad8] ;  /* 0x0002b60000087ab9 */ /* 0x000fe20000000a00 */
        /* <DEDUP_REMOVED lines=26> */
[----:B------:R3:W-:Y:S04]  /*f4a0*/  @!P2 ST.E.128 desc[UR8][R8.64], RZ ;  /* 0x000000ff0800a985 */ /* 0x0007e8000c101d08 */
[----:B------:R3:W-:Y:S04]  /*f4b0*/  @!P3 ST.E.128 desc[UR8][R12.64], RZ ;  /* 0x000000ff0c00b985 */ /* 0x0007e8000c101d08 */
[----:B------:R3:W-:Y:S02]  /*f4c0*/  @!P4 ST.E.128 desc[UR8][R14.64], RZ ;  /* 0x000000ff0e00c985 */ /* 0x0007e4000c101d08 */
.L_x_12033:
[----:B------:R-:W-:Y:S05]  /*f4d0*/  BSYNC B1 ;  /* 0x0000000000017941 */ /* 0x000fea0003800000 */
.L_x_12032:
        /* <DEDUP_REMOVED lines=10> */
[-C--:B-1-3--:R-:W-:Y:S02]  /*f580*/  @!P3 LEA R8, P0, R145, R4.reuse, 0x1 ;  /* 0x000000049108b211 */ /* 0x08afe400078008ff */
[----:B------:R-:W-:Y:S02]  /*f590*/  @!P4 LEA R10, P1, R147, R4, 0x1 ;  /* 0x00000004930ac211 */ /* 0x000fe400078208ff */
[----:B0---4-:R-:W-:Y:S01]  /*f5a0*/  @!P2 IMAD.WIDE R6, R23, 0x2, R4 ;  /* 0x000000021706a825 */ /* 0x011fe200078e0204 */
[-C--:B------:R-:W-:Y:S02]  /*f5b0*/  @!P3 LEA.HI.X R9, R145, R5.reuse, R16, 0x1, P0 ;  /* 0x000000059109b211 */ /* 0x080fe400000f0c10 */
[----:B------:R-:W-:Y:S02]  /*f5c0*/  @!P4 LEA.HI.X R11, R147, R5, R157, 0x1, P1 ;  /* 0x00000005930bc211 */ /* 0x000fe400008f0c9d */
[----:B------:R2:W-:Y:S04]  /*f5d0*/  @!P2 ST.E.128 desc[UR8][R6.64], RZ ;  /* 0x000000ff0600a985 */ /* 0x0005e8000c101d08 */
[----:B------:R2:W-:Y:S04]  /*f5e0*/  @!P3 ST.E.128 desc[UR8][R8.64], RZ ;  /* 0x000000ff0800b985 */ /* 0x0005e8000c101d08 */
[----:B------:R2:W-:Y:S02]  /*f5f0*/  @!P4 ST.E.128 desc[UR8][R10.64], RZ ;  /* 0x000000ff0a00c985 */ /* 0x0005e4000c101d08 */
.L_x_12028:
[----:B------:R-:W-:Y:S05]  /*f600*/  BSYNC B0 ;  /* 0x0000000000007941 */ /* 0x000fea0003800000 */
.L_x_12023:
[----:B------:R-:W-:Y:S02]  /*f610*/  ULDC UR4, c[0x0][0xc3c] ;  /* 0x00030f0000047ab9 */ /* 0x000fe40000000800 */
[----:B------:R-:W-:-:S13]  /*f620*/  ISETP.GE.AND P0, PT, R35, UR4, PT ;  /* 0x0000000423007c0c */ /* 0x000fda000bf06270 */
[----:B------:R-:W-:Y:S05]  /*f630*/  @!P0 BRA `(.L_x_12034) ;  /* 0xffffff1800408947 */ /* 0x000fea000383ffff */
[----:B------:R-:W-:Y:S05]  /*f640*/  EXIT ;  /* 0x000000000000794d */ /* 0x000fea0003800000 */
.L_x_11987:
        /* <DEDUP_REMOVED lines=16> */
.L_x_12035:
        /* <DEDUP_REMOVED lines=43> */
.L_x_12041:
        /* <DEDUP_REMOVED lines=13> */
.L_x_12040:
[----:B------:R-:W-:Y:S05]  /*fad0*/  BSYNC B0 ;  /* 0x0000000000007941 */ /* 0x000fea0003800000 */
.L_x_12039:
        /* <DEDUP_REMOVED lines=22> */
.L_x_12037:
        /* <DEDUP_REMOVED lines=22> */
.L_x_12042:
[----:B-1----:R-:W-:Y:S02]  /*fda0*/  IMAD R16, R16, UR5, R9 ;  /* 0x0000000510107c24 */ /* 0x002fe4000f8e0209 */
[----:B0-----:R-:W-:Y:S01]  /*fdb0*/  IMAD.MOV.U32 R11, RZ, RZ, R10 ;  /* 0x000000ffff0b7224 */ /* 0x001fe200078e000a */
[----:B------:R-:W-:Y:S01]  /*fdc0*/  IABS R10, R4 ;  /* 0x00000004000a7213 */ /* 0x000fe20000000000 */
[----:B------:R-:W-:Y:S01]  /*fdd0*/  IMAD.MOV.U32 R2, RZ, RZ, RZ ;  /* 0x000000ffff027224 */ /* 0x000fe200078e00ff */
[----:B------:R-:W-:Y:S01]  /*fde0*/  IADD3 R9, -R16, UR6, RZ ;  /* 0x0000000610097c10 */ /* 0x000fe2000fffe1ff */
[----:B------:R-:W-:Y:S02]  /*fdf0*/  IMAD R11, R11, R8, RZ ;  /* 0x000000080b0b7224 */ /* 0x000fe400078e02ff */
[----:B------:R-:W-:Y:S01]  /*fe00*/  IMAD.MOV R10, RZ, RZ, -R10 ;  /* 0x000000ffff0a7224 */ /* 0x000fe200078e0a0a */
[----:B------:R-:W-:Y:S01]  /*fe10*/  IABS R6, R9 ;  /* 0x0000000900067213 */ /* 0x000fe20000000000 */
        /* <DEDUP_REMOVED lines=51> */
.L_x_12038:
[----:B------:R-:W-:Y:S02]  /*10150*/  IMAD.MOV.U32 R17, RZ, RZ, RZ ;  /* 0x000000ffff117224 */ /* 0x000fe400078e00ff */
[----:B------:R-:W-:Y:S02]  /*10160*/  IMAD.U32 R16, RZ, RZ, UR6 ;  /* 0x00000006ff107e24 */ /* 0x000fe4000f8e00ff */
[----:B------:R-:W-:-:S07]  /*10170*/  IMAD.MOV.U32 R18, RZ, RZ, RZ ;  /* 0x000000ffff127224 */ /* 0x000fce00078e00ff */
.L_x_12043:
[----:B------:R-:W-:-:S13]  /*10180*/  ISETP.NE.AND P0, PT, R5, RZ, PT ;  /* 0x000000ff0500720c */ /* 0x000fda0003f05270 */
[----:B------:R-:W0:Y:S01]  /*10190*/  @!P0 S2R R3, SR_CgaCtaId ;  /* 0x0000000000038919 */ /* 0x000e220000008800 */
[----:B------:R-:W-:-:S04]  /*101a0*/  @!P0 MOV R0, 0x400 ;  /* 0x0000040000008802 */ /* 0x000fc80000000f00 */
[----:B0-----:R-:W-:-:S05]  /*101b0*/  @!P0 LEA R0, R3, R0, 0x18 ;  /* 0x0000000003008211 */ /* 0x001fca00078ec0ff */
[----:B------:R2:W-:Y:S01]  /*101c0*/  @!P0 STS.128 [R0+0x31cd0], R16 ;  /* 0x031cd01000008388 */ /* 0x0005e20000000c00 */
[----:B------:R-:W-:Y:S06]  /*101d0*/  BAR.ARV 0x5, 0x200 ;  /* 0x0148000000007b1d */ /* 0x000fec0000002000 */
.L_x_12036:
[----:B------:R3:W-:Y:S01]  /*101e0*/  STL [R1+0x28], RZ ;  /* 0x000028ff01007387 */ /* 0x0007e20000100800 */
[----:B------:R-:W-:Y:S01]  /*101f0*/  ULDC UR4, c[0x0][0xc3c] ;  /* 0x00030f0000047ab9 */ /* 0x000fe20000000800 */
[----:B------:R-:W-:Y:S01]  /*10200*/  IMAD.MOV.U32 R27, RZ, RZ, 0x1 ;  /* 0x00000001ff1b7424 */ /* 0x000fe200078e00ff */
[----:B-1----:R-:W-:Y:S01]  /*10210*/  ISETP.GE.AND P0, PT, R19, UR4, PT ;  /* 0x0000000413007c0c */ /* 0x002fe2000bf06270 */
[----:B------:R-:W-:-:S12]  /*10220*/  IMAD.MOV.U32 R23, RZ, RZ, RZ ;  /* 0x000000ffff177224 */ /* 0x000fd800078e00ff */
[----:B---3--:R-:W-:Y:S05]  /*10230*/  @P0 BRA `(.L_x_12044) ;  /* 0x0000005400500947 */ /* 0x008fea0003800000 */
[----:B------:R-:W1:Y:S01]  /*10240*/  S2R R6, SR_TID.X ;  /* 0x0000000000067919 */ /* 0x000e620000002100 */
[----:B------:R-:W3:Y:S01]  /*10250*/  S2UR UR5, SR_CgaCtaId ;  /* 0x00000000000579c3 */ /* 0x000ee20000008800 */
[----:B------:R-:W-:Y:S01]  /*10260*/  UMOV UR4, 0x400 ;  /* 0x0000040000047882 */ /* 0x000fe20000000000 */
[----:B------:R-:W-:Y:S01]  /*10270*/  BSSY B8, `(.L_x_12044) ;  /* 0x0000550000087945 */ /* 0x000fe20003800000 */
[----:B------:R4:W-:Y:S01]  /*10280*/  STL [R1+0x28], RZ ;  /* 0x000028ff01007387 */ /* 0x0009e20000100800 */
[----:B------:R-:W-:Y:S01]  /*10290*/  IMAD.MOV.U32 R27, RZ, RZ, 0x1 ;  /* 0x00000001ff1b7424 */ /* 0x000fe200078e00ff */
[----:B------:R-:W-:Y:S01]  /*102a0*/  ULDC UR38, c[0x0][0xc] ;  /* 0x0000030000267ab9 */ /* 0x000fe20000000800 */
[----:B------:R-:W-:Y:S01]  /*102b0*/  IMAD.MOV.U32 R23, RZ, RZ, RZ ;  /* 0x000000ffff177224 */ /* 0x000fe200078e00ff */
[----:B------:R-:W-:Y:S01]  /*102c0*/  ULDC.64 UR36, c[0x0][0x198] ;  /* 0x0000660000247ab9 */ /* 0x000fe20000000a00 */
[----:B---3--:R-:W-:-:S06]  /*102d0*/  ULEA UR4, UR5, UR4, 0x18 ;  /* 0x0000000405047291 */ /* 0x008fcc000f8ec03f */
[----:B------:R-:W-:Y:S01]  /*102e0*/  IMAD.U32 R22, RZ, RZ, UR4 ;  /* 0x00000004ff167e24 */ /* 0x000fe2000f8e00ff */
[C---:B-1----:R-:W-:Y:S01]  /*102f0*/  LOP3.LUT R5, R6.reuse, 0x7f, RZ, 0xc0, !PT ;  /* 0x0000007f06057812 */ /* 0x042fe200078ec0ff */
[----:B--2---:R-:W-:-:S04]  /*10300*/  IMAD.SHL.U32 R0, R6, 0x8, RZ ;  /* 0x0000000806007824 */ /* 0x004fc800078e00ff */
[----:B------:R-:W-:Y:S01]  /*10310*/  IMAD.SHL.U32 R4, R5, 0x8, RZ ;  /* 0x0000000805047824 */ /* 0x000fe200078e00ff */
[C---:B------:R-:W-:Y:S02]  /*10320*/  LOP3.LUT R3, R0.reuse, 0x20, RZ, 0xc0, !PT ;  /* 0x0000002000037812 */ /* 0x040fe400078ec0ff */
[----:B0-----:R-:W-:Y:S02]  /*10330*/  LOP3.LUT R2, R0, 0xd8, RZ, 0xc0, !PT ;  /* 0x000000d800027812 */ /* 0x001fe400078ec0ff */
        /* <DEDUP_REMOVED lines=11> */
.L_x_12148:
[----:B0---4-:R-:W0:Y:S01]  /*103f0*/  LDC.64 R2, c[0x0][0xc88] ;  /* 0x00032200ff027b82 */ /* 0x011e220000000a00 */
        /* <DEDUP_REMOVED lines=21> */
[----:B-1----:R1:W5:Y:S01]  /*10550*/  @P0 LDG.E R0, desc[UR10][R2.64] ;  /* 0x0000000a02000981 */ /* 0x002362000c1e1900 */
[----:B------:R-:W-:Y:S01]  /*10560*/  ISETP.NE.AND.EX P1, PT, RZ, UR5, PT, P1 ;  /* 0x00000005ff007c0c */ /* 0x000fe2000bf25310 */
[----:B------:R-:W-:Y:S01]  /*10570*/  IMAD.MOV.U32 R28, RZ, RZ, RZ ;  /* 0x000000ffff1c7224 */ /* 0x000fe200078e00ff */
[----:B------:R-:W-:Y:S02]  /*10580*/  ISETP.NE.U32.AND P2, PT, RZ, UR8, PT ;  /* 0x00000008ff007c0c */ /* 0x000fe4000bf45070 */
        /* <DEDUP_REMOVED lines=24> */
[----:B---3--:R-:W-:Y:S05]  /*10710*/  @P2 BRA `(.L_x_12045) ;  /* 0x0000000000182947 */ /* 0x008fea0003800000 */
[----:B------:R-:W-:Y:S05]  /*10720*/  @!P1 BRA `(.L_x_12045) ;  /* 0x0000000000149947 */ /* 0x000fea0003800000 */
[----:B------:R-:W-:Y:S02]  /*10730*/  ULDC.64 UR4, c[0x0][0x208] ;  /* 0x0000820000047ab9 */ /* 0x000fe40000000a00 */
[----:B------:R-:W0:Y:S04]  /*10740*/  LDG.E R7, desc[UR4][R2.64] ;  /* 0x0000000402077981 */ /* 0x000e28000c1e1900 */
[----:B------:R-:W0:Y:S02]  /*10750*/  LDG.E R2, desc[UR4][R2.64+0x4] ;  /* 0x0000040402027981 */ /* 0x000e24000c1e1900 */
[----:B0-----:R-:W-:-:S05]  /*10760*/  IMAD.IADD R8, R2, 0x1, -R7 ;  /* 0x0000000102087824 */ /* 0x001fca00078e0a07 */
[----:B------:R1:W-:Y:S02]  /*10770*/  STL [R1+0x14], R8 ;  /* 0x0000140801007387 */ /* 0x0003e40000100800 */
.L_x_12045:
[----:B------:R-:W-:Y:S01]  /*10780*/  ULDC.64 UR4, c[0x0][0xa20] ;  /* 0x0002880000047ab9 */ /* 0x000fe20000000a00 */
[----:B-----5:R-:W-:Y:S01]  /*10790*/  IMAD.IADD R28, R28, 0x1, R0 ;  /* 0x000000011c1c7824 */ /* 0x020fe200078e0200 */
[----:B------:R-:W-:Y:S01]  /*107a0*/  ISETP.NE.U32.AND P1, PT, RZ, UR4, PT ;  /* 0x00000004ff007c0c */ /* 0x000fe2000bf25070 */
[----:B------:R-:W-:-:S03]  /*107b0*/  IMAD.MOV.U32 R26, RZ, RZ, R9 ;  /* 0x000000ffff1a7224 */ /* 0x000fc600078e0009 */
[----:B------:R-:W-:-:S13]  /*107c0*/  ISETP.NE.AND.EX P1, PT, RZ, UR5, PT, P1 ;  /* 0x00000005ff007c0c */ /* 0x000fda000bf25310 */
[----:B------:R-:W-:Y:S05]  /*107d0*/  @!P1 BRA `(.L_x_12046) ;  /* 0x0000000000149947 */ /* 0x000fea0003800000 */
[----:B------:R-:W-:Y:S01]  /*107e0*/  IADD3 R2, P0, R24, UR4, RZ ;  /* 0x0000000418027c10 */ /* 0x000fe2000ff1e0ff */
[----:B------:R-:W-:-:S03]  /*107f0*/  ULDC.64 UR6, c[0x0][0x208] ;  /* 0x0000820000067ab9 */ /* 0x000fc60000000a00 */
[----:B------:R-:W-:-:S05]  /*10800*/  IADD3.X R3, R25, UR5, RZ, P0, !PT ;  /* 0x0000000519037c10 */ /* 0x000fca00087fe4ff */
[----:B------:R2:W5:Y:S01]  /*10810*/  LDG.E R6, desc[UR6][R2.64] ;  /* 0x0000000602067981 */ /* 0x000562000c1e1900 */
[----:B------:R-:W-:Y:S05]  /*10820*/  BRA `(.L_x_12047) ;  /* 0x0000000000147947 */ /* 0x000fea0003800000 */
.L_x_12046:
[----:B------:R-:W-:Y:S05]  /*10830*/  @!P0 BRA `(.L_x_12047) ;  /* 0x0000000000108947 */ /* 0x000fea0003800000 */
[----:B------:R-:W-:Y:S02]  /*10840*/  ULDC.64 UR4, c[0x0][0x208] ;  /* 0x0000820000047ab9 */ /* 0x000fe40000000a00 */
[----:B------:R-:W2:Y:S04]  /*10850*/  LDG.E R6, desc[UR4][R4.64] ;  /* 0x0000000404067981 */ /* 0x000ea8000c1e1900 */
[----:B------:R-:W2:Y:S02]  /*10860*/  LDG.E R4, desc[UR4][R4.64+0x4] ;  /* 0x0000040404047981 */ /* 0x000ea4000c1e1900 */
[----:B--2---:R-:W-:-:S07]  /*10870*/  IMAD.IADD R6, R4, 0x1, -R6 ;  /* 0x0000000104067824 */ /* 0x004fce00078e0a06 */
.L_x_12047:
[----:B-----5:R-:W-:Y:S01]  /*10880*/  IMAD.IADD R6, R6, 0x1, -R0 ;  /* 0x0000000106067824 */ /* 0x020fe200078e0a00 */
[----:B------:R-:W-:Y:S01]  /*10890*/  BSSY B7, `(.L_x_12048) ;  /* 0x0000428000077945 */ /* 0x000fe20003800000 */
[----:B------:R-:W3:Y:S01]  /*108a0*/  LDC R0, c[0x0][0x448] ;  /* 0x00011200ff007b82 */ /* 0x000ee20000000800 */
[----:B--2---:R-:W-:-:S04]  /*108b0*/  IMAD R2, R17, 0xc0, RZ ;  /* 0x000000c011027824 */ /* 0x004fc800078e02ff */
[----:B------:R-:W-:Y:S01]  /*108c0*/  VIADD R2, R2, 0xbf ;  /* 0x000000bf02027836 */ /* 0x000fe20000000000 */
[----:B---3--:R-:W-:-:S13]  /*108d0*/  ISETP.NE.AND P0, PT, R0, 0x1, PT ;  /* 0x000000010000780c */ /* 0x008fda0003f05270 */
[----:B------:R-:W2:Y:S08]  /*108e0*/  @P0 LDC R3, c[0x0][0x44c] ;  /* 0x00011300ff030b82 */ /* 0x000eb00000000800 */
[----:B------:R-:W3:Y:S01]  /*108f0*/  @P0 LDC R0, c[0x0][0x450] ;  /* 0x00011400ff000b82 */ /* 0x000ee20000000800 */
[----:B--2---:R-:W-:-:S05]  /*10900*/  @P0 IMAD.HI.U32 R3, R2, R3, RZ ;  /* 0x0000000302030227 */ /* 0x004fca00078e00ff */
[----:B---3--:R-:W-:Y:S01]  /*10910*/  @P0 SHF.R.U32.HI R2, RZ, R0, R3 ;  /* 0x00000000ff020219 */ /* 0x008fe20000011603 */
        /* <DEDUP_REMOVED lines=31> */
.L_x_12049:
        /* <DEDUP_REMOVED lines=15> */
[----:B01----:R-:W-:Y:S02]  /*10c00*/  IMAD.MOV.U32 R8, RZ, RZ, 0x70 ;  /* 0x00000070ff087424 */ /* 0x003fe400078e00ff */
[----:B------:R-:W-:Y:S02]  /*10c10*/  IMAD.MOV.U32 R12, RZ, RZ, 0x1 ;  /* 0x00000001ff0c7424 */ /* 0x000fe400078e00ff */
[----:B------:R-:W-:-:S07]  /*10c20*/  IMAD.MOV.U32 R13, RZ, RZ, RZ ;  /* 0x000000ffff0d7224 */ /* 0x000fce00078e00ff */
[----:B------:R-:W-:-:S07]  /*10c30*/  LEPC R20, `(.L_x_12052) ;  /* 0x000000001014794e */ /* 0x000fce0000000000 */
[----:B--2---:R-:W-:Y:S05]  /*10c40*/  CALL.ABS.NOINC R2 ;  /* 0x0000000002007343 */ /* 0x004fea0003c00000 */
.L_x_12052:
[----:B------:R-:W-:Y:S05]  /*10c50*/  BSYNC B6 ;  /* 0x0000000000067941 */ /* 0x000fea0003800000 */
.L_x_12051:
        /* <DEDUP_REMOVED lines=15> */
[----:B01----:R-:W-:Y:S02]  /*10d50*/  IMAD.MOV.U32 R8, RZ, RZ, 0x70 ;  /* 0x00000070ff087424 */ /* 0x003fe400078e00ff */
[----:B------:R-:W-:Y:S02]  /*10d60*/  IMAD.MOV.U32 R12, RZ, RZ, 0x1 ;  /* 0x00000001ff0c7424 */ /* 0x000fe400078e00ff */
[----:B--2---:R-:W-:-:S07]  /*10d70*/  IMAD.MOV.U32 R13, RZ, RZ, RZ ;  /* 0x000000ffff0d7224 */ /* 0x004fce00078e00ff */
[----:B------:R-:W-:-:S07]  /*10d80*/  LEPC R20, `(.L_x_12055) ;  /* 0x000000001014794e */ /* 0x000fce0000000000 */
[----:B---3--:R-:W-:Y:S05]  /*10d90*/  CALL.ABS.NOINC R2 ;  /* 0x0000000002007343 */ /* 0x008fea0003c00000 */
.L_x_12055:
        /* <DEDUP_REMOVED lines=15> */
.L_x_12054:
[----:B------:R-:W-:Y:S05]  /*10e90*/  BSYNC B6 ;  /* 0x0000000000067941 */ /* 0x000fea0003800000 */
.L_x_12053:
[----:B------:R-:W-:Y:S01]  /*10ea0*/  ULDC.64 UR4, c[0x0][0x9f8] ;  /* 0x00027e0000047ab9 */ /* 0x000fe20000000a00 */
[----:B------:R-:W-:Y:S01]  /*10eb0*/  ULDC.64 UR6, c[0x0][0x208] ;  /* 0x0000820000067ab9 */ /* 0x000fe20000000a00 */
[----:B------:R-:W-:Y:S01]  /*10ec0*/  ISETP.NE.U32.AND P0, PT, RZ, UR4, PT ;  /* 0x00000004ff007c0c */ /* 0x000fe2000bf05070 */
[----:B------:R-:W2:Y:S01]  /*10ed0*/  LDL R20, [R1+0xc] ;  /* 0x00000c0001147983 */ /* 0x000ea20000100800 */
[----:B------:R-:W3:Y:S02]  /*10ee0*/  LDC.64 R2, c[0x0][0x418] ;  /* 0x00010600ff027b82 */ /* 0x000ee40000000a00 */
[----:B------:R-:W-:-:S13]  /*10ef0*/  ISETP.NE.AND.EX P0, PT, RZ, UR5, PT, P0 ;  /* 0x00000005ff007c0c */ /* 0x000fda000bf05300 */
[----:B------:R-:W-:-:S04]  /*10f00*/  @P0 IADD3 R24, P1, R24, UR4, RZ ;  /* 0x0000000418180c10 */ /* 0x000fc8000ff3e0ff */
[----:B------:R-:W-:Y:S01]  /*10f10*/  @P0 IADD3.X R25, R25, UR5, RZ, P1, !PT ;  /* 0x0000000519190c10 */ /* 0x000fe20008ffe4ff */
[----:B------:R-:W-:-:S04]  /*10f20*/  ULDC.64 UR4, c[0x0][0xa08] ;  /* 0x0002820000047ab9 */ /* 0x000fc80000000a00 */
[----:B------:R2:W4:Y:S01]  /*10f30*/  @P0 LDG.E R26, desc[UR6][R24.64] ;  /* 0x00000006181a0981 */ /* 0x000522000c1e1900 */
[----:B---3--:R-:W-:Y:S01]  /*10f40*/  LOP3.LUT P0, RZ, R2, UR4, RZ, 0xfc, !PT ;  /* 0x0000000402ff7c12 */ /* 0x008fe2000f80fcff */
[----:B------:R-:W-:-:S03]  /*10f50*/  UMOV UR4, 0xffffffff ;  /* 0xffffffff00047882 */ /* 0x000fc60000000000 */
[----:B------:R-:W-:Y:S01]  /*10f60*/  LOP3.LUT P0, RZ, R3, UR5, RZ, 0xfc, P0 ;  /* 0x0000000503ff7c12 */ /* 0x000fe2000800fcff */
[----:B--2---:R-:W-:Y:S01]  /*10f70*/  VIADD R25, R20, 0xffffffff ;  /* 0xffffffff14197836 */ /* 0x004fe20000000000 */
[----:B----4-:R-:W-:Y:S02]  /*10f80*/  SHF.R.S32.HI R29, RZ, 0x1f, R26 ;  /* 0x0000001fff1d7819 */ /* 0x010fe4000001141a */
[----:B------:R-:W-:Y:S01]  /*10f90*/  SEL R24, R26, RZ, !P0 ;  /* 0x000000ff1a187207 */ /* 0x000fe20004000000 */
[----:B------:R-:W-:Y:S08]  /*10fa0*/  BRA.DIV UR4, `(.L_x_12056) ;  /* 0x0000004e04887947 */ /* 0x000ff0000b800000 */
[----:B------:R-:W2:Y:S02]  /*10fb0*/  S2R R0, SR_TID.X ;  /* 0x0000000000007919 */ /* 0x000ea40000002100 */
[----:B--2---:R-:W-:-:S04]  /*10fc0*/  SHF.R.U32.HI R0, RZ, 0x5, R0 ;  /* 0x00000005ff007819 */ /* 0x004fc80000011600 */
[----:B------:R-:W-:-:S05]  /*10fd0*/  LOP3.LUT R0, R0, 0x3, RZ, 0xc0, !PT ;  /* 0x0000000300007812 */ /* 0x000fca00078ec0ff */
[----:B------:R2:W3:Y:S02]  /*10fe0*/  SHFL.IDX PT, R14, R0, RZ, 0x1f ;  /* 0x00001fff000e7589 */ /* 0x0004e400000e0000 */
.L_x_12164:
[----:B------:R-:W-:Y:S02]  /*10ff0*/  PLOP3.LUT P1, PT, PT, PT, PT, 0x8, 0x0 ;  /* 0x000000000000781c */ /* 0x000fe40003f2e170 */
[----:B---3--:R-:W-:Y:S02]  /*11000*/  ISETP.NE.AND P0, PT, R14, RZ, PT ;  /* 0x000000ff0e00720c */ /* 0x008fe40003f05270 */
[----:B--2---:R-:W-:-:S05]  /*11010*/  P2R R0, PR, RZ, 0x2 ;  /* 0x00000002ff007803 */ /* 0x004fca0000000000 */
[----:B------:R2:W-:Y:S06]  /*11020*/  STL [R1], R0 ;  /* 0x0000000001007387 */ /* 0x0005ec0000100800 */
[----:B------:R-:W-:Y:S05]  /*11030*/  @P0 BRA `(.L_x_12057) ;  /* 0x00000004001c0947 */ /* 0x000fea0003800000 */
[----:B------:R-:W-:-:S03]  /*11040*/  UMOV UR4, 0xffffffff ;  /* 0xffffffff00047882 */ /* 0x000fc60000000000 */
[----:B------:R-:W-:Y:S05]  /*11050*/  BRA.DIV UR4, `(.L_x_12058) ;  /* 0x0000004e04907947 */ /* 0x000fea000b800000 */
[----:B------:R-:W-:-:S13]  /*11060*/  ELECT P6, URZ, PT ;  /* 0x00000000003f782f */ /* 0x000fda00038c0000 */
.L_x_12167:
[----:B------:R-:W-:Y:S05]  /*11070*/  @!P6 BRA `(.L_x_12057) ;  /* 0x00000004000ce947 */ /* 0x000fea0003800000 */
[----:B------:R-:W-:-:S04]  /*11080*/  ISETP.NE.U32.AND P0, PT, R2, RZ, PT ;  /* 0x000000ff0200720c */ /* 0x000fc80003f05070 */
[----:B------:R-:W-:-:S13]  /*11090*/  ISETP.NE.AND.EX P0, PT, R3, RZ, PT, P0 ;  /* 0x000000ff0300720c */ /* 0x000fda0003f05300 */
[----:B------:R-:W-:Y:S05]  /*110a0*/  @!P0 BRA `(.L_x_12059) ;  /* 0x0000000000488947 */ /* 0x000fea0003800000 */
[----:B------:R-:W3:Y:S01]  /*110b0*/  LDC R6, c[0x0][0x43c] ;  /* 0x00010f00ff067b82 */ /* 0x000ee20000000800 */
[----:B------:R-:W-:Y:S01]  /*110c0*/  ULDC.64 UR4, c[0x0][0x428] ;  /* 0x00010a0000047ab9 */ /* 0x000fe20000000a00 */
[----:B------:R-:W-:Y:S01]  /*110d0*/  ULDC.64 UR6, c[0x0][0x208] ;  /* 0x0000820000067ab9 */ /* 0x000fe20000000a00 */
[----:B---3--:R-:W-:-:S13]  /*110e0*/  ISETP.NE.AND P0, PT, R6, 0x1, PT ;  /* 0x000000010600780c */ /* 0x008fda0003f05270 */
[----:B------:R-:W2:Y:S02]  /*110f0*/  @P0 LDC.64 R4, c[0x0][0x440] ;  /* 0x00011000ff040b82 */ /* 0x000ea40000000a00 */
[----:B--2---:R-:W-:-:S04]  /*11100*/  @P0 IMAD.HI.U32 R0, R25, R4, RZ ;  /* 0x0000000419000227 */ /* 0x004fc800078e00ff */
        /* <DEDUP_REMOVED lines=12> */
.L_x_12059:
[----:B--2---:R-:W-:Y:S01]  /*111d0*/  IMAD R0, R23, 0x8, R22 ;  /* 0x0000000817007824 */ /* 0x004fe200078e0216 */
[----:B---3--:R-:W-:-:S04]  /*111e0*/  SHF.L.U32 R2, R27, 0x1f, RZ ;  /* 0x0000001f1b027819 */ /* 0x008fc800000006ff */
[----:B------:R-:W2:Y:S02]  /*111f0*/  SYNCS.PHASECHK.TRANS64.TRYWAIT P0, [R0+URZ+0x31c40], R2 ;  /* 0x031c4002000075a7 */ /* 0x000ea4000800017f */
[----:B--2---:R-:W-:Y:S05]  /*11200*/  @!P0 BRA `(.L_x_12060) ;  /* 0x0000004c00448947 */ /* 0x004fea0003800000 */
.L_x_12168:
        /* <DEDUP_REMOVED lines=11> */
.L_x_12061:
[----:B------:R-:W-:Y:S01]  /*112c0*/  R2UR UR9, R0 ;  /* 0x00000000000972ca */ /* 0x000fe200000e0000 */
[----:B--2---:R-:W-:Y:S01]  /*112d0*/  IMAD R0, R23, 0x6c00, R22 ;  /* 0x00006c0017007824 */ /* 0x004fe200078e0216 */
        /* <DEDUP_REMOVED lines=11> */
[----:B------:R-:W-:-:S03]  /*11390*/  UIADD3 UR9, UR9, 0x31c30, URZ ;  /* 0x00031c3009097890 */ /* 0x000fc6000fffe03f */
[----:B------:R-:W-:Y:S01]  /*113a0*/  P2R R0, PR, RZ, 0x1 ;  /* 0x00000001ff007803 */ /* 0x000fe20000000000 */
[----:B------:R-:W-:Y:S02]  /*113b0*/  UIMAD UR11, UR11, 0x90, UR5 ;  /* 0x000000900b0b78a4 */ /* 0x000fe4000f8e0205 */
[----:B------:R-:W-:Y:S02]  /*113c0*/  UIADD3 UR14, UR8, 0x16a00, URZ ;  /* 0x00016a00080e7890 */ /* 0x000fe4000fffe03f */
[----:B------:R-:W-:Y:S01]  /*113d0*/  UIADD3.X UR5, URZ, UR37, URZ, UP0, !UPT ;  /* 0x000000253f057290 */ /* 0x000fe200087fe43f */
[----:B------:R3:W-:Y:S01]  /*113e0*/  STL [R1], R0 ;  /* 0x0000000001007387 */ /* 0x0007e20000100800 */
        /* <DEDUP_REMOVED lines=12> */
.L_x_12057:
[----:B------:R-:W3:Y:S04]  /*114b0*/  LDL.LU R4, [R1+0x10] ;  /* 0x0000100001047983 */ /* 0x000ee80000300800 */
[----:B------:R-:W4:Y:S04]  /*114c0*/  LDL.LU R6, [R1+0x8] ;  /* 0x0000080001067983 */ /* 0x000f280000300800 */
[----:B------:R-:W5:Y:S01]  /*114d0*/  LDL.LU R3, [R1+0x18] ;  /* 0x0000180001037983 */ /* 0x000f620000300800 */
        /* <DEDUP_REMOVED lines=39> */
.L_x_12063:
[----:B------:R-:W-:Y:S05]  /*11750*/  BSYNC B6 ;  /* 0x0000000000067941 */ /* 0x000fea0003800000 */
.L_x_12062:
[----:B---3--:R-:W2:Y:S01]  /*11760*/  LDL.LU R0, [R1+0x10] ;  /* 0x0000100001007983 */ /* 0x008ea20000300800 */
[----:B------:R-:W3:Y:S01]  /*11770*/  LDC R9, c[0x0][0x448] ;  /* 0x00011200ff097b82 */ /* 0x000ee20000000800 */
[----:B------:R-:W-:Y:S01]  /*11780*/  ULDC.64 UR4, c[0x0][0x2d8] ;  /* 0x0000b60000047ab9 */ /* 0x000fe20000000a00 */
[----:B------:R-:W-:Y:S01]  /*11790*/  ULDC.64 UR6, c[0x0][0x2c8] ;  /* 0x0000b20000067ab9 */ /* 0x000fe20000000a00 */
[----:B------:R-:W2:Y:S01]  /*117a0*/  LDL.LU.64 R2, [R1+0x20] ;  /* 0x0000200001027983 */ /* 0x000ea20000300a00 */
[----:B------:R-:W-:-:S03]  /*117b0*/  ULDC.64 UR8, c[0x0][0x280] ;  /* 0x0000a00000087ab9 */ /* 0x000fc60000000a00 */
[----:B------:R-:W4:Y:S04]  /*117c0*/  LDL.LU R20, [R1+0x18] ;  /* 0x0000180001147983 */ /* 0x000f280000300800 */
[----:B------:R-:W4:Y:S04]  /*117d0*/  LDL.LU R21, [R1+0x2c] ;  /* 0x00002c0001157983 */ /* 0x000f280000300800 */
[----:B------:R-:W4:Y:S01]  /*117e0*/  LDL.LU R4, [R1+0x8] ;  /* 0x0000080001047983 */ /* 0x000f220000300800 */
[----:B------:R-:W4:Y:S01]  /*117f0*/  S2R R10, SR_TID.X ;  /* 0x00000000000a7919 */ /* 0x000f220000002100 */
[----:B------:R-:W4:Y:S01]  /*11800*/  S2R R11, SR_TID.X ;  /* 0x00000000000b7919 */ /* 0x000f220000002100 */
[----:B---3--:R-:W-:-:S13]  /*11810*/  ISETP.NE.AND P1, PT, R9, 0x1, PT ;  /* 0x000000010900780c */ /* 0x008fda0003f25270 */
[----:B------:R-:W3:Y:S08]  /*11820*/  @P1 LDC R5, c[0x0][0x450] ;  /* 0x00011400ff051b82 */ /* 0x000ef00000000800 */
[----:B01----:R-:W0:Y:S01]  /*11830*/  @P1 LDC R8, c[0x0][0x44c] ;  /* 0x00011300ff081b82 */ /* 0x003e220000000800 */
[----:B--2---:R-:W-:Y:S02]  /*11840*/  IMAD.MOV.U32 R3, RZ, RZ, R0 ;  /* 0x000000ffff037224 */ /* 0x004fe400078e0000 */
[----:B----4-:R-:W-:-:S02]  /*11850*/  IMAD R0, R20, UR4, RZ ;  /* 0x0000000414007c24 */ /* 0x010fc4000f8e02ff */
[C---:B------:R-:W-:Y:S01]  /*11860*/  IMAD.WIDE.U32 R2, R18.reuse, UR4, R2 ;  /* 0x0000000412027c25 */ /* 0x040fe2000f8e0002 */
[----:B------:R-:W1:Y:S03]  /*11870*/  S2R R20, SR_TID.X ;  /* 0x0000000000147919 */ /* 0x000e660000002100 */
[----:B------:R-:W-:Y:S01]  /*11880*/  IMAD R0, R18, UR5, R0 ;  /* 0x0000000512007c24 */ /* 0x000fe2000f8e0200 */
[----:B------:R-:W-:-:S03]  /*11890*/  ULDC.64 UR4, c[0x0][0x2e0] ;  /* 0x0000b80000047ab9 */ /* 0x000fc60000000a00 */
[----:B------:R-:W-:Y:S02]  /*118a0*/  IMAD.IADD R3, R3, 0x1, R0 ;  /* 0x0000000103037824 */ /* 0x000fe400078e0200 */
[----:B------:R-:W-:Y:S02]  /*118b0*/  IMAD R0, R21, UR4, RZ ;  /* 0x0000000415007c24 */ /* 0x000fe4000f8e02ff */
[----:B------:R-:W2:Y:S01]  /*118c0*/  S2R R21, SR_TID.X ;  /* 0x0000000000157919 */ /* 0x000ea20000002100 */
[----:B------:R-:W-:-:S04]  /*118d0*/  IMAD.WIDE.U32 R2, R4, UR4, R2 ;  /* 0x0000000404027c25 */ /* 0x000fc8000f8e0002 */
[----:B------:R-:W-:Y:S01]  /*118e0*/  IMAD R0, R4, UR5, R0 ;  /* 0x0000000504007c24 */ /* 0x000fe2000f8e0200 */
[----:B------:R-:W-:Y:S01]  /*118f0*/  ULDC.64 UR4, c[0x0][0x2d0] ;  /* 0x0000b40000047ab9 */ /* 0x000fe20000000a00 */
[----:B------:R-:W4:Y:S02]  /*11900*/  @P1 LDC R4, c[0x0][0x44c] ;  /* 0x00011300ff041b82 */ /* 0x000f240000000800 */
[----:B------:R-:W-:Y:S01]  /*11910*/  IMAD.IADD R3, R3, 0x1, R0 ;  /* 0x0000000103037824 */ /* 0x000fe200078e0200 */
[----:B-1----:R-:W-:-:S04]  /*11920*/  LOP3.LUT R20, R20, 0x7f, RZ, 0xc0, !PT ;  /* 0x0000007f14147812 */ /* 0x002fc800078ec0ff */
[----:B------:R-:W-:Y:S01]  /*11930*/  SHF.R.U32.HI R20, RZ, 0x2, R20 ;  /* 0x00000002ff147819 */ /* 0x000fe20000011614 */
[----:B--2---:R-:W-:Y:S02]  /*11940*/  IMAD.SHL.U32 R6, R21, 0x20, RZ ;  /* 0x0000002015067824 */ /* 0x004fe400078e00ff */
[----:B------:R-:W-:-:S03]  /*11950*/  IMAD.SHL.U32 R21, R10, 0x8, RZ ;  /* 0x000000080a157824 */ /* 0x000fc600078e00ff */
[----:B------:R-:W-:Y:S01]  /*11960*/  LOP3.LUT R6, R20, 0x60, R6, 0xf8, !PT ;  /* 0x0000006014067812 */ /* 0x000fe200078ef806 */
[----:B------:R-:W-:Y:S01]  /*11970*/  IMAD.SHL.U32 R20, R11, 0x8, RZ ;  /* 0x000000080b147824 */ /* 0x000fe200078e00ff */
[----:B------:R-:W-:-:S03]  /*11980*/  LOP3.LUT R21, R21, 0x18, RZ, 0xc0, !PT ;  /* 0x0000001815157812 */ /* 0x000fc600078ec0ff */
[----:B------:R-:W-:Y:S01]  /*11990*/  IMAD R6, R17, 0xc0, R6 ;  /* 0x000000c011067824 */ /* 0x000fe200078e0206 */
[C---:B------:R-:W-:Y:S02]  /*119a0*/  LOP3.LUT R10, R21.reuse, 0x40, RZ, 0xfc, !PT ;  /* 0x00000040150a7812 */ /* 0x040fe400078efcff */
[----:B------:R-:W-:Y:S01]  /*119b0*/  LOP3.LUT R20, R20, 0x18, RZ, 0xc0, !PT ;  /* 0x0000001814147812 */ /* 0x000fe200078ec0ff */
[----:B----4-:R-:W-:Y:S01]  /*119c0*/  @P1 IMAD.HI.U32 R0, R6, R4, RZ ;  /* 0x0000000406001227 */ /* 0x010fe200078e00ff */
[----:B------:R-:W-:-:S03]  /*119d0*/  LOP3.LUT R12, R21, 0x20, RZ, 0xfc, !PT ;  /* 0x00000020150c7812 */ /* 0x000fc600078efcff */
[----:B------:R-:W-:Y:S01]  /*119e0*/  IMAD.MOV.U32 R4, RZ, RZ, R6 ;  /* 0x000000ffff047224 */ /* 0x000fe200078e0006 */
[----:B---3--:R-:W-:-:S04]  /*119f0*/  @P1 SHF.R.U32.HI R4, RZ, R5, R0 ;  /* 0x00000005ff041219 */ /* 0x008fc80000011600 */
        /* <DEDUP_REMOVED lines=15> */
[----:B0-----:R-:W-:Y:S01]  /*11af0*/  @P1 IMAD.HI.U32 R8, R7, R8, RZ ;  /* 0x0000000807081227 */ /* 0x001fe200078e00ff */
        /* <DEDUP_REMOVED lines=87> */
.L_x_12181:
[----:B------:R-:W-:Y:S01]  /*12070*/  VIADD R0, R17, 0xa0 ;  /* 0x000000a011007836 */ /* 0x000fe20000000000 */
[----:B------:R-:W-:-:S04]  /*12080*/  ULDC.64 UR4, c[0x0][0x208] ;  /* 0x0000820000047ab9 */ /* 0x000fc80000000a00 */
[----:B------:R-:W-:Y:S01]  /*12090*/  ISETP.GE.AND P3, PT, R0, R5, PT ;  /* 0x000000050000720c */ /* 0x000fe20003f66270 */
[----:B------:R-:W-:-:S12]  /*120a0*/  VIADD R0, R22, 0x31c00 ;  /* 0x00031c0016007836 */ /* 0x000fd80000000000 */
        /* <DEDUP_REMOVED lines=10> */
.L_x_12065:
        /* <DEDUP_REMOVED lines=8> */
[----:B------:R-:W-:Y:S01]  /*121d0*/  LEA.HI R2, R3, R3, RZ, 0x1 ;  /* 0x0000000303027211 */ /* 0x000fe200078f08ff */
[----:B------:R0:W-:Y:S03]  /*121e0*/  STL [R1+0x28], R3 ;  /* 0x0000280301007387 */ /* 0x0001e60000100800 */
[----:B------:R-:W-:-:S05]  /*121f0*/  LOP3.LUT R2, R2, 0xfffffffe, RZ, 0xc0, !PT ;  /* 0xfffffffe02027812 */ /* 0x000fca00078ec0ff */
[----:B------:R-:W-:-:S05]  /*12200*/  IMAD.IADD R2, R3, 0x1, -R2 ;  /* 0x0000000103027824 */ /* 0x000fca00078e0a02 */
[----:B0-----:R-:W-:Y:S01]  /*12210*/  SHF.L.U32 R3, R2, 0x1f, RZ ;  /* 0x0000001f02037819 */ /* 0x001fe200000006ff */
[----:B------:R-:W-:Y:S01]  /*12220*/  NOP ;  /* 0x0000000000007918 */ /* 0x000fe20000000000 */
[----:B------:R-:W2:Y:S01]  /*12230*/  LDL R4, [R1+0xc] ;  /* 0x00000c0001047983 */ /* 0x000ea20000100800 */
[----:B------:R0:W-:Y:S01]  /*12240*/  SYNCS.ARRIVE.TRANS64.A1T0 RZ, [R22+URZ+0x31c00], RZ ;  /* 0x031c00ff16ff79a7 */ /* 0x0001e2000810003f */
[----:B------:R-:W-:Y:S01]  /*12250*/  BSSY B0, `(.L_x_12066) ;  /* 0x0000004000007945 */ /* 0x000fe20003800000 */
[----:B------:R-:W1:Y:S01]  /*12260*/  SYNCS.PHASECHK.TRANS64.TRYWAIT P0, [R22+URZ+0x31c20], R3 ;  /* 0x031c2003160075a7 */ /* 0x000e62000800017f */
[----:B--2---:R-:W-:Y:S02]  /*12270*/  ISETP.GE.AND P1, PT, R4, 0x2, PT ;  /* 0x000000020400780c */ /* 0x004fe40003f26270 */
[----:B01----:R-:W-:Y:S11]  /*12280*/  @!P0 BRA `(.L_x_12067) ;  /* 0x0000004400588947 */ /* 0x003ff60003800000 */
.L_x_12182:
[----:B------:R-:W-:Y:S05]  /*12290*/  BSYNC B0 ;  /* 0x0000000000007941 */ /* 0x000fea0003800000 */
.L_x_12066:
[----:B------:R-:W-:Y:S04]  /*122a0*/  BSSY B0, `(.L_x_12068) ;  /* 0x0000226000007945 */ /* 0x000fe80003800000 */
[----:B------:R-:W-:Y:S05]  /*122b0*/  @!P1 BRA `(.L_x_12069) ;  /* 0x0000002000909947 */ /* 0x000fea0003800000 */
[----:B------:R-:W2:Y:S01]  /*122c0*/  LDL R4, [R1+0xc] ;  /* 0x00000c0001047983 */ /* 0x000ea20000100800 */
[----:B------:R-:W-:Y:S01]  /*122d0*/  BSSY B2, `(.L_x_12070) ;  /* 0x00000bc000027945 */ /* 0x000fe20003800000 */
[C---:B--2---:R-:W-:Y:S01]  /*122e0*/  LOP3.LUT R2, R4.reuse, 0x1, RZ, 0xc0, !PT ;  /* 0x0000000104027812 */ /* 0x044fe200078ec0ff */
[----:B------:R-:W-:-:S03]  /*122f0*/  VIADD R7, R4, 0xfffffffe ;  /* 0xfffffffe04077836 */ /* 0x000fc60000000000 */
[----:B------:R-:W-:Y:S01]  /*12300*/  ISETP.NE.U32.AND P0, PT, R2, 0x1, PT ;  /* 0x000000010200780c */ /* 0x000fe20003f05070 */
[----:B------:R-:W-:-:S12]  /*12310*/  IMAD.MOV.U32 R6, RZ, RZ, R7 ;  /* 0x000000ffff067224 */ /* 0x000fd800078e0007 */
[----:B------:R-:W-:Y:S05]  /*12320*/  @!P0 BRA `(.L_x_12071) ;  /* 0x0000000800d88947 */ /* 0x000fea0003800000 */
[----:B------:R-:W2:Y:S01]  /*12330*/  LDL R4, [R1] ;  /* 0x0000000001047983 */ /* 0x000ea20000100800 */
[----:B------:R-:W-:Y:S01]  /*12340*/  VIADD R8, R23, 0x1 ;  /* 0x0000000117087836 */ /* 0x000fe20000000000 */
[----:B------:R-:W-:Y:S04]  /*12350*/  BSSY B1, `(.L_x_12072) ;  /* 0x00000af000017945 */ /* 0x000fe80003800000 */
[----:B------:R-:W-:-:S04]  /*12360*/  ISETP.NE.AND P0, PT, R8, 0x2, PT ;  /* 0x000000020800780c */ /* 0x000fc80003f05270 */
[----:B------:R-:W-:Y:S02]  /*12370*/  SEL R2, RZ, 0x1, P0 ;  /* 0x00000001ff027807 */ /* 0x000fe40000000000 */
[----:B------:R-:W-:Y:S02]  /*12380*/  SEL R8, R8, RZ, P0 ;  /* 0x000000ff08087207 */ /* 0x000fe40000000000 */
[----:B------:R-:W-:Y:S02]  /*12390*/  LOP3.LUT R9, R27, R2, RZ, 0x3c, !PT ;  /* 0x000000021b097212 */ /* 0x000fe400078e3cff */
[----:B--2---:R-:W-:-:S13]  /*123a0*/  ISETP.NE.AND P2, PT, R4, RZ, PT ;  /* 0x000000ff0400720c */ /* 0x004fda0003f45270 */
[----:B------:R-:W-:Y:S05]  /*123b0*/  @!P2 BRA `(.L_x_12073) ;  /* 0x0000000800a0a947 */ /* 0x000fea0003800000 */
[----:B------:R-:W-:Y:S01]  /*123c0*/  ULDC.64 UR4, c[0x0][0x418] ;  /* 0x0001060000047ab9 */ /* 0x000fe20000000a00 */
[----:B------:R-:W-:Y:S01]  /*123d0*/  IMAD.MOV.U32 R5, RZ, RZ, R24 ;  /* 0x000000ffff057224 */ /* 0x000fe200078e0018 */
[----:B------:R-:W-:Y:S01]  /*123e0*/  ISETP.NE.U32.AND P0, PT, RZ, UR4, PT ;  /* 0x00000004ff007c0c */ /* 0x000fe2000bf05070 */
[----:B------:R-:W-:-:S03]  /*123f0*/  IMAD.MOV.U32 R6, RZ, RZ, R7 ;  /* 0x000000ffff067224 */ /* 0x000fc600078e0007 */
[----:B------:R-:W-:-:S13]  /*12400*/  ISETP.NE.AND.EX P0, PT, RZ, UR5, PT, P0 ;  /* 0x00000005ff007c0c */ /* 0x000fda000bf05300 */
        /* <DEDUP_REMOVED lines=19> */
.L_x_12074:
[----:B0-----:R-:W-:Y:S01]  /*12540*/  IMAD R3, R8, 0x8, R22 ;  /* 0x0000000808037824 */ /* 0x001fe200078e0216 */
[----:B------:R-:W-:Y:S01]  /*12550*/  SHF.L.U32 R2, R9, 0x1f, RZ ;  /* 0x0000001f09027819 */ /* 0x000fe200000006ff */
[----:B------:R-:W-:Y:S03]  /*12560*/  BSSY B3, `(.L_x_12075) ;  /* 0x0000003000037945 */ /* 0x000fe60003800000 */
[----:B------:R-:W0:Y:S02]  /*12570*/  SYNCS.PHASECHK.TRANS64.TRYWAIT P0, [R3+URZ+0x31c40], R2 ;  /* 0x031c4002030075a7 */ /* 0x000e24000800017f */
[----:B0-----:R-:W-:Y:S05]  /*12580*/  @!P0 BRA `(.L_x_12076) ;  /* 0x0000004000ac8947 */ /* 0x001fea0003800000 */
.L_x_12183:
[----:B------:R-:W-:Y:S05]  /*12590*/  BSYNC B3 ;  /* 0x0000000000037941 */ /* 0x000fea0003800000 */
.L_x_12075:
        /* <DEDUP_REMOVED lines=12> */
.L_x_12078:
[----:B------:R-:W-:Y:S05]  /*12660*/  BSYNC B3 ;  /* 0x0000000000037941 */ /* 0x000fea0003800000 */
.L_x_12077:
        /* <DEDUP_REMOVED lines=11> */
.L_x_12079:
        /* <DEDUP_REMOVED lines=16> */
.L_x_12080:
        /* <DEDUP_REMOVED lines=16> */
.L_x_12081:
        /* <DEDUP_REMOVED lines=15> */
.L_x_12184:
[----:B------:R-:W-:Y:S05]  /*12a10*/  BSYNC B3 ;  /* 0x0000000000037941 */ /* 0x000fea0003800000 */
.L_x_12082:
        /* <DEDUP_REMOVED lines=12> */
.L_x_12085:
[----:B------:R-:W-:Y:S05]  /*12ae0*/  BSYNC B3 ;  /* 0x0000000000037941 */ /* 0x000fea0003800000 */
.L_x_12084:
        /* <DEDUP_REMOVED lines=11> */
.L_x_12086:
        /* <DEDUP_REMOVED lines=15> */
.L_x_12087:
        /* <DEDUP_REMOVED lines=15> */
.L_x_12088:
        /* <DEDUP_REMOVED lines=12> */
.L_x_12073:
[----:B------:R-:W-:Y:S05]  /*12e40*/  BSYNC B1 ;  /* 0x0000000000017941 */ /* 0x000fea0003800000 */
.L_x_12072:
[----:B------:R-:W2:Y:S01]  /*12e50*/  LDL.LU R2, [R1+0xc] ;  /* 0x00000c0001027983 */ /* 0x000ea20000300800 */
[----:B------:R-:W-:Y:S02]  /*12e60*/  IMAD.MOV.U32 R23, RZ, RZ, R8 ;  /* 0x000000ffff177224 */ /* 0x000fe400078e0008 */
[----:B------:R-:W-:Y:S02]  /*12e70*/  IMAD.MOV.U32 R27, RZ, RZ, R9 ;  /* 0x000000ffff1b7224 */ /* 0x000fe400078e0009 */
[----:B--2---:R-:W-:-:S07]  /*12e80*/  VIADD R6, R2, 0xfffffffd ;  /* 0xfffffffd02067836 */ /* 0x004fce0000000000 */
.L_x_12071:
[----:B------:R-:W-:Y:S05]  /*12e90*/  BSYNC B2 ;  /* 0x0000000000027941 */ /* 0x000fea0003800000 */
.L_x_12070:
[----:B------:R-:W-:-:S13]  /*12ea0*/  ISETP.NE.AND P0, PT, R7, RZ, PT ;  /* 0x000000ff0700720c */ /* 0x000fda0003f05270 */
[----:B------:R-:W-:Y:S05]  /*12eb0*/  @!P0 BRA `(.L_x_12069) ;  /* 0x0000001400908947 */ /* 0x000fea0003800000 */
[----:B------:R-:W-:-:S07]  /*12ec0*/  IMAD.MOV.U32 R4, RZ, RZ, R24 ;  /* 0x000000ffff047224 */ /* 0x000fce00078e0018 */
.L_x_12123:
        /* <DEDUP_REMOVED lines=8> */
[----:B--2---:R-:W-:-:S13]  /*12f50*/  ISETP.NE.AND P1, PT, R2, RZ, PT ;  /* 0x000000ff0200720c */ /* 0x004fda0003f25270 */
[----:B------:R-:W-:Y:S05]  /*12f60*/  @!P1 BRA `(.L_x_12090) ;  /* 0x0000000800949947 */ /* 0x000fea0003800000 */
[----:B------:R-:W-:Y:S01]  /*12f70*/  ULDC.64 UR4, c[0x0][0x418] ;  /* 0x0001060000047ab9 */ /* 0x000fe20000000a00 */
[----:B------:R-:W-:Y:S01]  /*12f80*/  IMAD.MOV.U32 R9, RZ, RZ, R6 ;  /* 0x000000ffff097224 */ /* 0x000fe200078e0006 */
[----:B------:R-:W-:-:S04]  /*12f90*/  ISETP.NE.U32.AND P0, PT, RZ, UR4, PT ;  /* 0x00000004ff007c0c */ /* 0x000fc8000bf05070 */
        /* <DEDUP_REMOVED lines=20> */
.L_x_12091:
[----:B0-----:R-:W-:Y:S01]  /*130e0*/  IMAD R3, R7, 0x8, R22 ;  /* 0x0000000807037824 */ /* 0x001fe200078e0216 */
[----:B------:R-:W-:Y:S01]  /*130f0*/  SHF.L.U32 R2, R8, 0x1f, RZ ;  /* 0x0000001f08027819 */ /* 0x000fe200000006ff */
[----:B------:R-:W-:Y:S03]  /*13100*/  BSSY B2, `(.L_x_12092) ;  /* 0x0000003000027945 */ /* 0x000fe60003800000 */
[----:B------:R-:W0:Y:S02]  /*13110*/  SYNCS.PHASECHK.TRANS64.TRYWAIT P0, [R3+URZ+0x31c40], R2 ;  /* 0x031c4002030075a7 */ /* 0x000e24000800017f */
[----:B0-----:R-:W-:Y:S05]  /*13120*/  @!P0 BRA `(.L_x_12093) ;  /* 0x0000003400ec8947 */ /* 0x001fea0003800000 */
.L_x_12185:
[----:B------:R-:W-:Y:S05]  /*13130*/  BSYNC B2 ;  /* 0x0000000000027941 */ /* 0x000fea0003800000 */
.L_x_12092:
        /* <DEDUP_REMOVED lines=12> */
.L_x_12095:
[----:B------:R-:W-:Y:S05]  /*13200*/  BSYNC B2 ;  /* 0x0000000000027941 */ /* 0x000fea0003800000 */
.L_x_12094:
        /* <DEDUP_REMOVED lines=11> */
.L_x_12096:
        /* <DEDUP_REMOVED lines=16> */
.L_x_12097:
        /* <DEDUP_REMOVED lines=16> */
.L_x_12098:
        /* <DEDUP_REMOVED lines=15> */
.L_x_12186:
[----:B------:R-:W-:Y:S05]  /*135b0*/  BSYNC B2 ;  /* 0x0000000000027941 */ /* 0x000fea0003800000 */
.L_x_12099:
        /* <DEDUP_REMOVED lines=11> */
.L_x_12102:
[----:B------:R-:W-:Y:S05]  /*13670*/  BSYNC B2 ;  /* 0x0000000000027941 */ /* 0x000fea0003800000 */
.L_x_12101:
        /* <DEDUP_REMOVED lines=10> */
.L_x_12103:
        /* <DEDUP_REMOVED lines=15> */
.L_x_12104:
        /* <DEDUP_REMOVED lines=15> */
.L_x_12105:
        /* <DEDUP_REMOVED lines=12> */
.L_x_12090:
[----:B------:R-:W-:Y:S05]  /*139c0*/  BSYNC B1 ;  /* 0x0000000000017941 */ /* 0x000fea0003800000 */
.L_x_12089:
        /* <DEDUP_REMOVED lines=10> */
[----:B------:R-:W-:Y:S01]  /*13a70*/  VIADD R9, R6, 0xffffffff ;  /* 0xffffffff06097836 */ /* 0x000fe20000000000 */
        /* <DEDUP_REMOVED lines=16> */
[----:B------:R-:W-:-:S04]  /*13b80*/  IMAD.WIDE.U32 R2, R26, UR6, R2 ;  /* 0x000000061a027c25 */ /* 0x000fc8000f8e0002 */
[----:B------:R-:W-:Y:S01]  /*13b90*/  IMAD.IADD R3, R4, 0x1, R3 ;  /* 0x0000000104037824 */ /* 0x000fe200078e0203 */
[----:B------:R-:W-:-:S04]  /*13ba0*/  LEA R4, P0, R2, UR4, 0x2 ;  /* 0x0000000402047c11 */ /* 0x000fc8000f8010ff */
[----:B------:R-:W-:-:S05]  /*13bb0*/  LEA.HI.X R5, R2, UR5, R3, 0x2, P0 ;  /* 0x0000000502057c11 */ /* 0x000fca00080f1403 */
[----:B------:R1:W5:Y:S04]  /*13bc0*/  LDG.E R4, desc[UR8][R4.64] ;  /* 0x0000000804047981 */ /* 0x000368000c1e1900 */
.L_x_12108:
[----:B------:R-:W-:Y:S01]  /*13bd0*/  IMAD R2, R23, 0x8, R22 ;  /* 0x0000000817027824 */ /* 0x000fe200078e0216 */
[----:B0-----:R-:W-:Y:S01]  /*13be0*/  SHF.L.U32 R3, R27, 0x1f, RZ ;  /* 0x0000001f1b037819 */ /* 0x001fe200000006ff */
[----:B------:R-:W-:Y:S03]  /*13bf0*/  BSSY B2, `(.L_x_12109) ;  /* 0x0000003000027945 */ /* 0x000fe60003800000 */
[----:B------:R-:W0:Y:S02]  /*13c00*/  SYNCS.PHASECHK.TRANS64.TRYWAIT P0, [R2+URZ+0x31c40], R3 ;  /* 0x031c4003020075a7 */ /* 0x000e24000800017f */
[----:B0-----:R-:W-:Y:S05]  /*13c10*/  @!P0 BRA `(.L_x_12110) ;  /* 0x0000002c00588947 */ /* 0x001fea0003800000 */
.L_x_12187:
[----:B------:R-:W-:Y:S05]  /*13c20*/  BSYNC B2 ;  /* 0x0000000000027941 */ /* 0x000fea0003800000 */
.L_x_12109:
        /* <DEDUP_REMOVED lines=12> */
.L_x_12112:
[----:B------:R-:W-:Y:S05]  /*13cf0*/  BSYNC B2 ;  /* 0x0000000000027941 */ /* 0x000fea0003800000 */
.L_x_12111:
[----:B------:R-:W-:Y:S01]  /*13d00*/  IMAD.MOV.U32 R5, RZ, RZ, RZ ;  /* 0x000000ffff057224 */ /* 0x000fe200078e00ff */
[----:B------:R-:W-:Y:S01]  /*13d10*/  UIADD3 UR4, UP0, UR36, 0x370, URZ ;  /* 0x0000037024047890 */ /* 0x000fe2000ff1e03f */
[C---:B0-----:R-:W-:Y:S01]  /*13d20*/  IMAD R3, R23.reuse, 0x8, R0 ;  /* 0x0000000817037824 */ /* 0x041fe200078e0200 */
        /* <DEDUP_REMOVED lines=9> */
.L_x_12113:
        /* <DEDUP_REMOVED lines=16> */
.L_x_12114:
        /* <DEDUP_REMOVED lines=16> */
.L_x_12115:
        /* <DEDUP_REMOVED lines=15> */
.L_x_12188:
[----:B------:R-:W-:Y:S05]  /*140b0*/  BSYNC B2 ;  /* 0x0000000000027941 */ /* 0x000fea0003800000 */
.L_x_12116:
        /* <DEDUP_REMOVED lines=11> */
.L_x_12119:
[----:B------:R-:W-:Y:S05]  /*14170*/  BSYNC B2 ;  /* 0x0000000000027941 */ /* 0x000fea0003800000 */
.L_x_12118:
        /* <DEDUP_REMOVED lines=10> */
.L_x_12120:
        /* <DEDUP_REMOVED lines=15> */
.L_x_12121:
        /* <DEDUP_REMOVED lines=15> */
.L_x_12122:
        /* <DEDUP_REMOVED lines=12> */
.L_x_12107:
[----:B------:R-:W-:Y:S05]  /*144c0*/  BSYNC B1 ;  /* 0x0000000000017941 */ /* 0x000fea0003800000 */
.L_x_12106:
[C---:B------:R-:W-:Y:S01]  /*144d0*/  ISETP.GT.AND P0, PT, R6.reuse, 0x1, PT ;  /* 0x000000010600780c */ /* 0x040fe20003f04270 */
[----:B------:R-:W-:-:S12]  /*144e0*/  VIADD R6, R6, 0xfffffffe ;  /* 0xfffffffe06067836 */ /* 0x000fd80000000000 */
[----:B------:R-:W-:Y:S05]  /*144f0*/  @P0 BRA `(.L_x_12123) ;  /* 0xffffffe800740947 */ /* 0x000fea000383ffff */
.L_x_12069:
[----:B------:R-:W-:Y:S05]  /*14500*/  BSYNC B0 ;  /* 0x0000000000007941 */ /* 0x000fea0003800000 */
.L_x_12068:
        /* <DEDUP_REMOVED lines=18> */
.L_x_12125:
[----:B------:R-:W-:Y:S05]  /*14630*/  BSYNC B0 ;  /* 0x0000000000007941 */ /* 0x000fea0003800000 */
.L_x_12124:
[----:B------:R-:W2:Y:S01]  /*14640*/  LDL.LU R0, [R1] ;  /* 0x0000000001007983 */ /* 0x000ea20000300800 */
[----:B------:R-:W-:Y:S01]  /*14650*/  BSSY B0, `(.L_x_12126) ;  /* 0x0000046000007945 */ /* 0x000fe20003800000 */
[----:B--2---:R-:W-:-:S13]  /*14660*/  ISETP.NE.AND P0, PT, R0, RZ, PT ;  /* 0x000000ff0000720c */ /* 0x004fda0003f05270 */
[----:B------:R-:W-:Y:S05]  /*14670*/  @!P0 BRA `(.L_x_12127) ;  /* 0x00000004000c8947 */ /* 0x000fea0003800000 */
[----:B0-----:R-:W-:Y:S01]  /*14680*/  IMAD R3, R23, 0x8, R22 ;  /* 0x0000000817037824 */ /* 0x001fe200078e0216 */
[----:B------:R-:W-:Y:S01]  /*14690*/  SHF.L.U32 R0, R27, 0x1f, RZ ;  /* 0x0000001f1b007819 */ /* 0x000fe200000006ff */
[----:B------:R-:W-:Y:S01]  /*146a0*/  BSSY B1, `(.L_x_12128) ;  /* 0x0000004000017945 */ /* 0x000fe20003800000 */
[----:B------:R-:W-:Y:S02]  /*146b0*/  ISETP.NE.AND P1, PT, R8, RZ, PT ;  /* 0x000000ff0800720c */ /* 0x000fe40003f25270 */
[----:B------:R-:W0:Y:S02]  /*146c0*/  SYNCS.PHASECHK.TRANS64.TRYWAIT P0, [R3+URZ+0x31c60], R0 ;  /* 0x031c6000030075a7 */ /* 0x000e24000800017f */
[----:B0-----:R-:W-:Y:S09]  /*146d0*/  @!P0 BRA `(.L_x_12129) ;  /* 0x0000002000d08947 */ /* 0x001ff20003800000 */
.L_x_12189:
[----:B------:R-:W-:Y:S05]  /*146e0*/  BSYNC B1 ;  /* 0x0000000000017941 */ /* 0x000fea0003800000 */
.L_x_12128:
        /* <DEDUP_REMOVED lines=9> */
.L_x_12131:
[----:B------:R-:W-:Y:S05]  /*14780*/  BSYNC B1 ;  /* 0x0000000000017941 */ /* 0x000fea0003800000 */
.L_x_12130:
        /* <DEDUP_REMOVED lines=10> */
.L_x_12132:
        /* <DEDUP_REMOVED lines=15> */
.L_x_12133:
        /* <DEDUP_REMOVED lines=15> */
.L_x_12134:
        /* <DEDUP_REMOVED lines=10> */
.L_x_12127:
[----:B------:R-:W-:Y:S05]  /*14ab0*/  BSYNC B0 ;  /* 0x0000000000007941 */ /* 0x000fea0003800000 */
.L_x_12126:
[----:B------:R-:W-:-:S05]  /*14ac0*/  VIADD R23, R23, 0x1 ;  /* 0x0000000117177836 */ /* 0x000fca0000000000 */
[----:B------:R-:W-:-:S04]  /*14ad0*/  ISETP.NE.AND P0, PT, R23, 0x2, PT ;  /* 0x000000021700780c */ /* 0x000fc80003f05270 */
[----:B------:R-:W-:Y:S02]  /*14ae0*/  SEL R0, RZ, 0x1, P0 ;  /* 0x00000001ff007807 */ /* 0x000fe40000000000 */
[----:B------:R-:W-:Y:S02]  /*14af0*/  SEL R23, R23, RZ, P0 ;  /* 0x000000ff17177207 */ /* 0x000fe40000000000 */
[----:B------:R-:W-:-:S07]  /*14b00*/  LOP3.LUT R27, R27, R0, RZ, 0x3c, !PT ;  /* 0x000000001b1b7212 */ /* 0x000fce00078e3cff */
.L_x_12050:
[----:B------:R-:W-:Y:S05]  /*14b10*/  BSYNC B7 ;  /* 0x0000000000077941 */ /* 0x000fea0003800000 */
.L_x_12048:
[----:B------:R-:W2:Y:S02]  /*14b20*/  LDL R0, [R1+0x30] ;  /* 0x0000300001007983 */ /* 0x000ea40000100800 */
[----:B--2---:R-:W-:-:S13]  /*14b30*/  ISETP.NE.AND P0, PT, R0, RZ, PT ;  /* 0x000000ff0000720c */ /* 0x004fda0003f05270 */
[----:B------:R-:W-:Y:S05]  /*14b40*/  @!P0 BRA `(.L_x_12135) ;  /* 0x0000000000248947 */ /* 0x000fea0003800000 */
[----:B------:R-:W-:Y:S05]  /*14b50*/  WARPSYNC.ALL ;  /* 0x0000000000007948 */ /* 0x000fea0003800000 */
[----:B------:R-:W2:Y:S08]  /*14b60*/  S2UR UR5, SR_CgaCtaId ;  /* 0x00000000000579c3 */ /* 0x000eb00000008800 */
[----:B------:R-:W-:Y:S06]  /*14b70*/  BAR.SYNC.DEFER_BLOCKING 0x5, 0x200 ;  /* 0x0148000000007b1d */ /* 0x000fec0000010000 */
[----:B------:R-:W-:-:S02]  /*14b80*/  UMOV UR4, 0x400 ;  /* 0x0000040000047882 */ /* 0x000fc40000000000 */
[----:B--2---:R-:W-:-:S06]  /*14b90*/  ULEA UR4, UR5, UR4, 0x18 ;  /* 0x0000000405047291 */ /* 0x004fcc000f8ec03f */
[----:B0-----:R-:W-:-:S05]  /*14ba0*/  IMAD.U32 R22, RZ, RZ, UR4 ;  /* 0x00000004ff167e24 */ /* 0x001fca000f8e00ff */
[----:B------:R0:W2:Y:S01]  /*14bb0*/  LDS.128 R16, [R22+0x31cd0] ;  /* 0x031cd00016107984 */ /* 0x0000a20000000c00 */
[----:B------:R-:W-:Y:S06]  /*14bc0*/  BAR.ARV 0x4, 0x200 ;  /* 0x0108000000007b1d */ /* 0x000fec0000002000 */
[----:B------:R-:W-:Y:S05]  /*14bd0*/  BRA `(.L_x_12136) ;  /* 0x0000000800d87947 */ /* 0x000fea0003800000 */
.L_x_12135:
[----:B------:R-:W0:Y:S01]  /*14be0*/  S2R R0, SR_TID.X ;  /* 0x0000000000007919 */ /* 0x000e220000002100 */
[----:B------:R-:W-:Y:S01]  /*14bf0*/  UMOV UR4, 0xffffffff ;  /* 0xffffffff00047882 */ /* 0x000fe20000000000 */
[----:B01----:R-:W-:-:S04]  /*14c00*/  LOP3.LUT R8, R0, 0x1f, RZ, 0xc0, !PT ;  /* 0x0000001f00087812 */ /* 0x003fc800078ec0ff */
        /* <DEDUP_REMOVED lines=17> */
[----:B------:R-:W0:Y:S02]  /*14d20*/  SHFL.UP PT, R14, R17, 0x1, RZ ;  /* 0x04200000110e7989 */ /* 0x000e2400000e00ff */
[----:B0-----:R-:W-:-:S05]  /*14d30*/  SEL R4, R14, RZ, P1 ;  /* 0x000000ff0e047207 */ /* 0x001fca0000800000 */
[----:B------:R-:W-:-:S05]  /*14d40*/  IMAD.IADD R4, R17, 0x1, R4 ;  /* 0x0000000111047824 */ /* 0x000fca00078e0204 */
        /* <DEDUP_REMOVED lines=14> */
.L_x_12199:
[----:B------:R-:W-:Y:S02]  /*14e30*/  ULDC UR4, c[0x0][0xc38] ;  /* 0x00030e0000047ab9 */ /* 0x000fe40000000800 */
[----:B------:R-:W-:-:S04]  /*14e40*/  IMAD.U32 R4, RZ, RZ, UR4 ;  /* 0x00000004ff047e24 */ /* 0x000fc8000f8e00ff */
[----:B-1----:R-:W-:-:S04]  /*14e50*/  IMAD R14, R14, R4, RZ ;  /* 0x000000040e0e7224 */ /* 0x002fc800078e02ff */
[----:B------:R-:W-:-:S05]  /*14e60*/  IMAD.IADD R5, R5, 0x1, R14 ;  /* 0x0000000105057824 */ /* 0x000fca00078e020e */
[----:B------:R-:W-:-:S13]  /*14e70*/  ISETP.GT.AND P6, PT, R5, R0, PT ;  /* 0x000000000500720c */ /* 0x000fda0003fc4270 */
[----:B------:R-:W-:Y:S05]  /*14e80*/  @P6 BRA `(.L_x_12138) ;  /* 0x0000000000a06947 */ /* 0x000fea0003800000 */
.L_x_12143:
[----:B------:R-:W1:Y:S01]  /*14e90*/  LDC R2, c[0x0][0xc3c] ;  /* 0x00030f00ff027b82 */ /* 0x000e620000000800 */
[----:B------:R-:W-:-:S05]  /*14ea0*/  VIADD R19, R19, 0x1f ;  /* 0x0000001f13137836 */ /* 0x000fca0000000000 */
[----:B-1----:R-:W-:-:S13]  /*14eb0*/  ISETP.GE.AND P6, PT, R19, R2, PT ;  /* 0x000000021300720c */ /* 0x002fda0003fc6270 */
[----:B------:R-:W-:Y:S05]  /*14ec0*/  @P6 BRA `(.L_x_12139) ;  /* 0x0000000400d86947 */ /* 0x000fea0003800000 */
[----:B0-----:R-:W0:Y:S01]  /*14ed0*/  S2R R3, SR_TID.X ;  /* 0x0000000000037919 */ /* 0x001e220000002100 */
[----:B------:R-:W-:Y:S01]  /*14ee0*/  BSSY B0, `(.L_x_12140) ;  /* 0x000000a000007945 */ /* 0x000fe20003800000 */
[----:B------:R-:W-:Y:S01]  /*14ef0*/  IMAD.MOV.U32 R17, RZ, RZ, RZ ;  /* 0x000000ffff117224 */ /* 0x000fe200078e00ff */
[----:B0-----:R-:W-:-:S05]  /*14f00*/  LOP3.LUT R3, R3, 0x1f, RZ, 0xc0, !PT ;  /* 0x0000001f03037812 */ /* 0x001fca00078ec0ff */
[----:B------:R-:W-:-:S05]  /*14f10*/  IMAD.IADD R7, R19, 0x1, R3 ;  /* 0x0000000113077824 */ /* 0x000fca00078e0203 */
[----:B------:R-:W-:-:S13]  /*14f20*/  ISETP.GE.OR P6, PT, R7, R2, !P0 ;  /* 0x000000020700720c */ /* 0x000fda00047c6670 */
[----:B------:R-:W-:Y:S05]  /*14f30*/  @P6 BRA `(.L_x_12141) ;  /* 0x0000000000106947 */ /* 0x000fea0003800000 */
[----:B------:R-:W0:Y:S01]  /*14f40*/  LDC.64 R2, c[0x0][0xc80] ;  /* 0x00032000ff027b82 */ /* 0x000e220000000a00 */
[----:B------:R-:W-:Y:S01]  /*14f50*/  ULDC.64 UR4, c[0x0][0x208] ;  /* 0x0000820000047ab9 */ /* 0x000fe20000000a00 */
[----:B0-----:R-:W-:-:S05]  /*14f60*/  IMAD.WIDE R2, R7, 0x4, R2 ;  /* 0x0000000407027825 */ /* 0x001fca00078e0202 */
[----:B------:R0:W5:Y:S02]  /*14f70*/  LDG.E R17, desc[UR4][R2.64] ;  /* 0x0000000402117981 */ /* 0x000164000c1e1900 */
.L_x_12141:
[----:B------:R-:W-:Y:S05]  /*14f80*/  BSYNC B0 ;  /* 0x0000000000007941 */ /* 0x000fea0003800000 */
.L_x_12140:
[----:B------:R-:W-:-:S03]  /*14f90*/  UMOV UR4, 0xffffffff ;  /* 0xffffffff00047882 */ /* 0x000fc60000000000 */
[----:B------:R-:W-:Y:S05]  /*14fa0*/  BRA.DIV UR4, `(.L_x_12142) ;  /* 0x0000001e04d87947 */ /* 0x000fea000b800000 */
[----:B-----5:R-:W1:Y:S02]  /*14fb0*/  SHFL.UP PT, R14, R17, 0x1, RZ ;  /* 0x04200000110e7989 */ /* 0x020e6400000e00ff */
        /* <DEDUP_REMOVED lines=15> */
.L_x_12207:
[----:B------:R-:W-:Y:S02]  /*150b0*/  ULDC UR4, c[0x0][0xc38] ;  /* 0x00030e0000047ab9 */ /* 0x000fe40000000800 */
[----:B------:R-:W-:-:S04]  /*150c0*/  IMAD.U32 R4, RZ, RZ, UR4 ;  /* 0x00000004ff047e24 */ /* 0x000fc8000f8e00ff */
[----:B-1----:R-:W-:-:S04]  /*150d0*/  IMAD R14, R14, R4, RZ ;  /* 0x000000040e0e7224 */ /* 0x002fc800078e02ff */
[----:B------:R-:W-:-:S05]  /*150e0*/  IMAD.IADD R5, R14, 0x1, R5 ;  /* 0x000000010e057824 */ /* 0x000fca00078e0205 */
[----:B------:R-:W-:-:S13]  /*150f0*/  ISETP.GT.AND P6, PT, R5, R0, PT ;  /* 0x000000000500720c */ /* 0x000fda0003fc4270 */
[----:B------:R-:W-:Y:S05]  /*15100*/  @!P6 BRA `(.L_x_12143) ;  /* 0xfffffffc0060e947 */ /* 0x000fea000383ffff */
.L_x_12138:
        /* <DEDUP_REMOVED lines=8> */
.L_x_12211:
[----:B------:R-:W-:Y:S01]  /*15190*/  ISETP.NE.AND P0, PT, R2, RZ, PT ;  /* 0x000000ff0200720c */ /* 0x000fe20003f05270 */
[----:B------:R-:W-:-:S12]  /*151a0*/  IMAD.MOV.U32 R14, RZ, RZ, RZ ;  /* 0x000000ffff0e7224 */ /* 0x000fd800078e00ff */
[----:B------:R-:W-:Y:S05]  /*151b0*/  @!P0 BRA `(.L_x_12145) ;  /* 0x0000000000108947 */ /* 0x000fea0003800000 */
[----:B------:R-:W-:Y:S01]  /*151c0*/  UMOV UR4, 0xffffffff ;  /* 0xffffffff00047882 */ /* 0x000fe20000000000 */
[----:B------:R-:W-:Y:S02]  /*151d0*/  VIADD R12, R6, 0xffffffff ;  /* 0xffffffff060c7836 */ /* 0x000fe40000000000 */
[----:B------:R-:W-:Y:S05]  /*151e0*/  BRA.DIV UR4, `(.L_x_12146) ;  /* 0x00000022044c7947 */ /* 0x000fea000b800000 */
[----:B------:R3:W4:Y:S02]  /*151f0*/  SHFL.IDX PT, R14, R3, R12, 0x1f ;  /* 0x00001f0c030e7589 */ /* 0x00072400000e0000 */
.L_x_12145:
[----:B0--3--:R-:W0:Y:S01]  /*15200*/  LDC.64 R2, c[0x0][0xc90] ;  /* 0x00032400ff027b82 */ /* 0x009e220000000a00 */
[----:B------:R-:W-:Y:S01]  /*15210*/  IMAD.IADD R19, R6, 0x1, R19 ;  /* 0x0000000106137824 */ /* 0x000fe200078e0213 */
[----:B------:R-:W-:-:S03]  /*15220*/  ULDC.64 UR4, c[0x0][0x208] ;  /* 0x0000820000047ab9 */ /* 0x000fc60000000a00 */
[----:B0-----:R-:W-:-:S05]  /*15230*/  IMAD.WIDE R2, R19, 0x4, R2 ;  /* 0x0000000413027825 */ /* 0x001fca00078e0202 */
[----:B-1----:R0:W2:Y:S01]  /*15240*/  LDG.E R6, desc[UR4][R2.64] ;  /* 0x0000000402067981 */ /* 0x0020a2000c1e1900 */
[----:B----4-:R-:W-:-:S04]  /*15250*/  IMAD R16, R14, R4, R16 ;  /* 0x000000040e107224 */ /* 0x010fc800078e0210 */
[----:B------:R-:W-:Y:S02]  /*15260*/  IMAD.IADD R0, R0, 0x1, -R16 ;  /* 0x0000000100007824 */ /* 0x000fe400078e0a10 */
[----:B0-----:R-:W-:Y:S02]  /*15270*/  IMAD.MOV.U32 R2, RZ, RZ, RZ ;  /* 0x000000ffff027224 */ /* 0x001fe400078e00ff */
[----:B--2---:R-:W-:-:S05]  /*15280*/  IMAD R5, R17, R6, RZ ;  /* 0x0000000611057224 */ /* 0x004fca00078e02ff */
[----:B------:R-:W-:-:S04]  /*15290*/  IABS R7, R5 ;  /* 0x0000000500077213 */ /* 0x000fc80000000000 */
[----:B------:R-:W0:Y:S08]  /*152a0*/  I2F.RP R8, R7 ;  /* 0x0000000700087306 */ /* 0x000e300000209400 */
[----:B0-----:R-:W0:Y:S02]  /*152b0*/  MUFU.RCP R8, R8 ;  /* 0x0000000800087308 */ /* 0x001e240000001000 */
[----:B0-----:R-:W-:Y:S01]  /*152c0*/  VIADD R9, R8, 0xffffffe ;  /* 0x0ffffffe08097836 */ /* 0x001fe20000000000 */
        /* <DEDUP_REMOVED lines=54> */
.L_x_12139:
[----:B------:R-:W-:Y:S01]  /*15630*/  UMOV UR4, URZ ;  /* 0x0000003f00047c82 */ /* 0x000fe20008000000 */
[----:B------:R-:W-:Y:S01]  /*15640*/  UMOV UR5, URZ ;  /* 0x0000003f00057c82 */ /* 0x000fe20008000000 */
[----:B------:R-:W-:Y:S01]  /*15650*/  ULDC UR6, c[0x0][0xc3c] ;  /* 0x00030f0000067ab9 */ /* 0x000fe20000000800 */
[----:B------:R-:W-:Y:S02]  /*15660*/  IMAD.MOV.U32 R16, RZ, RZ, R0 ;  /* 0x000000ffff107224 */ /* 0x000fe400078e0000 */
[----:B------:R-:W-:Y:S02]  /*15670*/  IMAD.U32 R17, RZ, RZ, UR4 ;  /* 0x00000004ff117e24 */ /* 0x000fe4000f8e00ff */
[----:B------:R-:W-:Y:S02]  /*15680*/  IMAD.U32 R18, RZ, RZ, UR5 ;  /* 0x00000005ff127e24 */ /* 0x000fe4000f8e00ff */
[----:B------:R-:W-:-:S07]  /*15690*/  IMAD.U32 R19, RZ, RZ, UR6 ;  /* 0x00000006ff137e24 */ /* 0x000fce000f8e00ff */
.L_x_12147:
        /* <DEDUP_REMOVED lines=10> */
.L_x_12136:
[----:B------:R-:W-:Y:S02]  /*15740*/  ULDC UR4, c[0x0][0xc3c] ;  /* 0x00030f0000047ab9 */ /* 0x000fe40000000800 */
[----:B--2---:R-:W-:-:S13]  /*15750*/  ISETP.GE.AND P0, PT, R19, UR4, PT ;  /* 0x0000000413007c0c */ /* 0x004fda000bf06270 */
[----:B------:R-:W-:Y:S05]  /*15760*/  @!P0 BRA `(.L_x_12148) ;  /* 0xffffffac00208947 */ /* 0x000fea000383ffff */
[----:B------:R-:W-:Y:S05]  /*15770*/  BSYNC B8 ;  /* 0x0000000000087941 */ /* 0x000fea0003800000 */
.L_x_12044:
        /* <DEDUP_REMOVED lines=12> */
.L_x_12214:
[----:B------:R-:W-:Y:S05]  /*15840*/  BSYNC B0 ;  /* 0x0000000000007941 */ /* 0x000fea0003800000 */
.L_x_12149:
[----:B------:R-:W-:-:S03]  /*15850*/  UMOV UR4, 0xffffffff ;  /* 0xffffffff00047882 */ /* 0x000fc60000000000 */
[----:B------:R-:W-:Y:S05]  /*15860*/  BRA.DIV UR4, `(.L_x_12151) ;  /* 0x0000001a04e47947 */ /* 0x000fea000b800000 */
[----:B0-----:R-:W0:Y:S02]  /*15870*/  S2R R0, SR_TID.X ;  /* 0x0000000000007919 */ /* 0x001e240000002100 */
[----:B0-----:R-:W-:-:S04]  /*15880*/  SHF.R.U32.HI R0, RZ, 0x5, R0 ;  /* 0x00000005ff007819 */ /* 0x001fc80000011600 */
[----:B------:R-:W-:-:S05]  /*15890*/  LOP3.LUT R0, R0, 0x3, RZ, 0xc0, !PT ;  /* 0x0000000300007812 */ /* 0x000fca00078ec0ff */
[----:B------:R0:W2:Y:S02]  /*158a0*/  SHFL.IDX PT, R14, R0, RZ, 0x1f ;  /* 0x00001fff000e7589 */ /* 0x0000a400000e0000 */
.L_x_12217:
[----:B--2---:R-:W-:Y:S01]  /*158b0*/  ISETP.NE.AND P0, PT, R14, RZ, PT ;  /* 0x000000ff0e00720c */ /* 0x004fe20003f05270 */
[----:B------:R-:W-:-:S12]  /*158c0*/  BSSY B0, `(.L_x_12152) ;  /* 0x0000026000007945 */ /* 0x000fd80003800000 */
[----:B------:R-:W-:Y:S05]  /*158d0*/  @P0 BRA `(.L_x_12153) ;  /* 0x0000000000900947 */ /* 0x000fea0003800000 */
[----:B------:R-:W-:-:S03]  /*158e0*/  UMOV UR4, 0xffffffff ;  /* 0xffffffff00047882 */ /* 0x000fc60000000000 */
[----:B------:R-:W-:Y:S05]  /*158f0*/  BRA.DIV UR4, `(.L_x_12154) ;  /* 0x0000001a04f47947 */ /* 0x000fea000b800000 */
[----:B------:R-:W-:-:S13]  /*15900*/  ELECT P6, URZ, PT ;  /* 0x00000000003f782f */ /* 0x000fda00038c0000 */
.L_x_12220:
[----:B------:R-:W-:Y:S05]  /*15910*/  @!P6 BRA `(.L_x_12153) ;  /* 0x000000000080e947 */ /* 0x000fea0003800000 */
[----:B0-----:R-:W2:Y:S02]  /*15920*/  LDL R0, [R1+0x34] ;  /* 0x0000340001007983 */ /* 0x001ea40000100800 */
[----:B--2---:R-:W-:-:S13]  /*15930*/  R2UR UR4, R0 ;  /* 0x00000000000472ca */ /* 0x004fda00000e0000 */
[----:B------:R-:W-:-:S06]  /*15940*/  ULOP3.LUT UR4, UR4, 0x2, URZ, 0xfc, !UPT ;  /* 0x0000000204047892 */ /* 0x000fcc000f8efc3f */
[----:B------:R-:W-:-:S05]  /*15950*/  IMAD.U32 R0, RZ, RZ, UR4 ;  /* 0x00000004ff007e24 */ /* 0x000fca000f8e00ff */
[----:B------:R-:W-:-:S13]  /*15960*/  ISETP.NE.AND P2, PT, R0, 0x3, PT ;  /* 0x000000030000780c */ /* 0x000fda0003f45270 */
[----:B------:R-:W-:Y:S05]  /*15970*/  @!P2 BRA `(.L_x_12155) ;  /* 0x000000000004a947 */ /* 0x000fea0003800000 */
[----:B------:R-:W-:Y:S01]  /*15980*/  BPT.TRAP 0x1 ;  /* 0x000000040000795c */ /* 0x000fe20000300000 */
.L_x_12155:
        /* <DEDUP_REMOVED lines=12> */
.L_x_12221:
[----:B------:R-:W2:Y:S02]  /*15a50*/  SYNCS.PHASECHK.TRANS64.TRYWAIT P0, [R7+URZ], R2 ;  /* 0x00000002070075a7 */ /* 0x000ea4000800017f */
[----:B--2---:R-:W-:Y:S05]  /*15a60*/  @!P0 BRA `(.L_x_12157) ;  /* 0x0000001800cc8947 */ /* 0x004fea0003800000 */
.L_x_12222:
[----:B------:R-:W-:Y:S05]  /*15a70*/  @!P2 BRA `(.L_x_12158) ;  /* 0x000000000004a947 */ /* 0x000fea0003800000 */
[----:B------:R-:W-:Y:S01]  /*15a80*/  BPT.TRAP 0x1 ;  /* 0x000000040000795c */ /* 0x000fe20000300000 */
.L_x_12158:
[----:B------:R-:W-:-:S04]  /*15a90*/  VIADD R0, R9, 0x31c60 ;  /* 0x00031c6009007836 */ /* 0x000fc80000000000 */
[----:B------:R-:W-:-:S04]  /*15aa0*/  IMAD R4, R23, 0x8, R0 ;  /* 0x0000000817047824 */ /* 0x000fc800078e0200 */
[----:B------:R-:W4:Y:S02]  /*15ab0*/  SYNCS.PHASECHK.TRANS64.TRYWAIT P0, [R4+URZ], R3 ;  /* 0x00000003040075a7 */ /* 0x000f24000800017f */
[----:B----4-:R-:W-:Y:S05]  /*15ac0*/  @!P0 BRA `(.L_x_12159) ;  /* 0x0000001800c88947 */ /* 0x010fea0003800000 */
.L_x_12223:
[----:B------:R-:W-:-:S07]  /*15ad0*/  IMAD R5, R5, 0x8, R0 ;  /* 0x0000000805057824 */ /* 0x000fce00078e0200 */
.L_x_12160:
[----:B------:R0:W0:Y:S02]  /*15ae0*/  SYNCS.PHASECHK.TRANS64.TRYWAIT P0, [R5+URZ], R2 ;  /* 0x00000002050075a7 */ /* 0x000024000800017f */
[----:B0-----:R-:W-:Y:S05]  /*15af0*/  @!P0 NANOSLEEP.SYNCS 0x989680 ;  /* 0x009896800000895d */ /* 0x001fea0003900000 */
[----:B------:R-:W0:Y:S02]  /*15b00*/  @!P0 SYNCS.PHASECHK.TRANS64 P0, [R5+URZ], R2 ;  /* 0x00000002050085a7 */ /* 0x000e24000800007f */
[----:B0-----:R-:W-:Y:S05]  /*15b10*/  @!P0 BRA `(.L_x_12160) ;  /* 0xfffffffc00f08947 */ /* 0x001fea000383ffff */
.L_x_12153:
[----:B------:R-:W-:Y:S05]  /*15b20*/  BSYNC B0 ;  /* 0x0000000000007941 */ /* 0x000fea0003800000 */
.L_x_12152:
[----:B------:R-:W-:Y:S05]  /*15b30*/  EXIT ;  /* 0x000000000000794d */ /* 0x000fea0003800000 */
.L_x_11994:
[----:B0-----:R-:W-:-:S04]  /*15b40*/  IMAD.U32 R3, RZ, RZ, UR37 ;  /* 0x00000025ff037e24 */ /* 0x001fc8000f8e00ff */
[----:B------:R0:W1:Y:S03]  /*15b50*/  SYNCS.PHASECHK.TRANS64.TRYWAIT P1, [R3+URZ+0x31c00], R0 ;  /* 0x031c0000030075a7 */ /* 0x000066000802017f */
[----:B-1----:R-:W-:Y:S05]  /*15b60*/  @!P1 NANOSLEEP.SYNCS 0x989680 ;  /* 0x009896800000995d */ /* 0x002fea0003900000 */
[----:B------:R-:W1:Y:S02]  /*15b70*/  @!P1 SYNCS.PHASECHK.TRANS64 P1, [R3+URZ+0x31c00], R0 ;  /* 0x031c0000030095a7 */ /* 0x000e64000802007f */
[----:B-1----:R-:W-:Y:S05]  /*15b80*/  @!P1 BRA `(.L_x_11994) ;  /* 0xfffffffc00ec9947 */ /* 0x002fea000383ffff */
[----:B------:R-:W-:Y:S05]  /*15b90*/  BRA `(.L_x_12161) ;  /* 0xfffffebc00c87947 */ /* 0x000fea000383ffff */
.L_x_11998:
[----:B-1----:R1:W2:Y:S02]  /*15ba0*/  SYNCS.PHASECHK.TRANS64.TRYWAIT P2, [R3+URZ+0x31c30], R0 ;  /* 0x031c3000030075a7 */ /* 0x0022a4000804017f */
[----:B--2---:R-:W-:Y:S05]  /*15bb0*/  @!P2 NANOSLEEP.SYNCS 0x989680 ;  /* 0x009896800000a95d */ /* 0x004fea0003900000 */
[----:B------:R-:W2:Y:S02]  /*15bc0*/  @!P2 SYNCS.PHASECHK.TRANS64 P2, [R3+URZ+0x31c30], R0 ;  /* 0x031c30000300a5a7 */ /* 0x000ea4000804007f */
[----:B--2---:R-:W-:Y:S05]  /*15bd0*/  @!P2 BRA `(.L_x_11998) ;  /* 0xfffffffc00f0a947 */ /* 0x004fea000383ffff */
[----:B------:R-:W-:Y:S05]  /*15be0*/  BRA `(.L_x_11997) ;  /* 0xfffffebc00ec7947 */ /* 0x000fea000383ffff */
.L_x_12003:
[----:B-1----:R-:W-:-:S04]  /*15bf0*/  IMAD.U32 R5, RZ, RZ, UR4 ;  /* 0x00000004ff057e24 */ /* 0x002fc8000f8e00ff */
[----:B------:R1:W2:Y:S03]  /*15c00*/  SYNCS.PHASECHK.TRANS64.TRYWAIT P3, [R5+URZ+0x31c30], R0 ;  /* 0x031c3000050075a7 */ /* 0x0002a6000806017f */
[----:B--2---:R-:W-:Y:S05]  /*15c10*/  @!P3 NANOSLEEP.SYNCS 0x989680 ;  /* 0x009896800000b95d */ /* 0x004fea0003900000 */
[----:B------:R-:W2:Y:S02]  /*15c20*/  @!P3 SYNCS.PHASECHK.TRANS64 P3, [R5+URZ+0x31c30], R0 ;  /* 0x031c30000500b5a7 */ /* 0x000ea4000806007f */
[----:B--2---:R-:W-:Y:S05]  /*15c30*/  @!P3 BRA `(.L_x_12003) ;  /* 0xfffffffc00ecb947 */ /* 0x004fea000383ffff */
[----:B------:R-:W-:Y:S05]  /*15c40*/  BRA `(.L_x_12000) ;  /* 0xfffffef800607947 */ /* 0x000fea000383ffff */
.L_x_12007:
[----:B-1----:R-:W-:-:S04]  /*15c50*/  IMAD.U32 R5, RZ, RZ, UR4 ;  /* 0x00000004ff057e24 */ /* 0x002fc8000f8e00ff */
[----:B------:R1:W2:Y:S03]  /*15c60*/  SYNCS.PHASECHK.TRANS64.TRYWAIT P3, [R5+URZ+0x31c50], R0 ;  /* 0x031c5000050075a7 */ /* 0x0002a6000806017f */
[----:B--2---:R-:W-:Y:S05]  /*15c70*/  @!P3 NANOSLEEP.SYNCS 0x989680 ;  /* 0x009896800000b95d */ /* 0x004fea0003900000 */
[----:B------:R-:W2:Y:S02]  /*15c80*/  @!P3 SYNCS.PHASECHK.TRANS64 P3, [R5+URZ+0x31c50], R0 ;  /* 0x031c50000500b5a7 */ /* 0x000ea4000806007f */
[----:B--2---:R-:W-:Y:S05]  /*15c90*/  @!P3 BRA `(.L_x_12007) ;  /* 0xfffffffc00ecb947 */ /* 0x004fea000383ffff */
[----:B------:R-:W-:Y:S05]  /*15ca0*/  BRA `(.L_x_12004) ;  /* 0xffffff0c00fc7947 */ /* 0x000fea000383ffff */
.L_x_12013:
[----:B-1----:R-:W-:-:S04]  /*15cb0*/  IMAD.U32 R5, RZ, RZ, UR4 ;  /* 0x00000004ff057e24 */ /* 0x002fc8000f8e00ff */
[----:B------:R1:W2:Y:S03]  /*15cc0*/  SYNCS.PHASECHK.TRANS64.TRYWAIT P2, [R5+URZ+0x31c30], R0 ;  /* 0x031c3000050075a7 */ /* 0x0002a6000804017f */
[----:B--2---:R-:W-:Y:S05]  /*15cd0*/  @!P2 NANOSLEEP.SYNCS 0x989680 ;  /* 0x009896800000a95d */ /* 0x004fea0003900000 */
[----:B------:R-:W2:Y:S02]  /*15ce0*/  @!P2 SYNCS.PHASECHK.TRANS64 P2, [R5+URZ+0x31c30], R0 ;  /* 0x031c30000500a5a7 */ /* 0x000ea4000804007f */
[----:B--2---:R-:W-:Y:S05]  /*15cf0*/  @!P2 BRA `(.L_x_12013) ;  /* 0xfffffffc00eca947 */ /* 0x004fea000383ffff */
[----:B------:R-:W-:Y:S05]  /*15d00*/  BRA `(.L_x_12010) ;  /* 0xffffff3800bc7947 */ /* 0x000fea000383ffff */
.L_x_12017:
[----:B-1----:R-:W-:-:S04]  /*15d10*/  IMAD.U32 R5, RZ, RZ, UR4 ;  /* 0x00000004ff057e24 */ /* 0x002fc8000f8e00ff */
[----:B------:R1:W2:Y:S03]  /*15d20*/  SYNCS.PHASECHK.TRANS64.TRYWAIT P2, [R5+URZ+0x31c50], R0 ;  /* 0x031c5000050075a7 */ /* 0x0002a6000804017f */
[----:B--2---:R-:W-:Y:S05]  /*15d30*/  @!P2 NANOSLEEP.SYNCS 0x989680 ;  /* 0x009896800000a95d */ /* 0x004fea0003900000 */
[----:B------:R-:W2:Y:S02]  /*15d40*/  @!P2 SYNCS.PHASECHK.TRANS64 P2, [R5+URZ+0x31c50], R0 ;  /* 0x031c50000500a5a7 */ /* 0x000ea4000804007f */
[----:B--2---:R-:W-:Y:S05]  /*15d50*/  @!P2 BRA `(.L_x_12017) ;  /* 0xfffffffc00eca947 */ /* 0x004fea000383ffff */
[----:B------:R-:W-:Y:S05]  /*15d60*/  BRA `(.L_x_12014) ;  /* 0xffffff5000587947 */ /* 0x000fea000383ffff */
.L_x_12022:
[----:B-1----:R-:W-:-:S04]  /*15d70*/  IMAD.U32 R7, RZ, RZ, UR6 ;  /* 0x00000006ff077e24 */ /* 0x002fc8000f8e00ff */
[----:B------:R1:W3:Y:S03]  /*15d80*/  SYNCS.PHASECHK.TRANS64.TRYWAIT P0, [R7+URZ+0x31c50], R6 ;  /* 0x031c5006070075a7 */ /* 0x0002e6000800017f */
[----:B---3--:R-:W-:Y:S05]  /*15d90*/  @!P0 NANOSLEEP.SYNCS 0x989680 ;  /* 0x009896800000895d */ /* 0x008fea0003900000 */
[----:B------:R-:W3:Y:S02]  /*15da0*/  @!P0 SYNCS.PHASECHK.TRANS64 P0, [R7+URZ+0x31c50], R6 ;  /* 0x031c5006070085a7 */ /* 0x000ee4000800007f */
[----:B---3--:R-:W-:Y:S05]  /*15db0*/  @!P0 BRA `(.L_x_12022) ;  /* 0xfffffffc00ec8947 */ /* 0x008fea000383ffff */
[----:B------:R-:W-:Y:S05]  /*15dc0*/  BRA `(.L_x_12021) ;  /* 0xffffff7000387947 */ /* 0x000fea000383ffff */
.L_x_12056:
        /* <DEDUP_REMOVED lines=11> */
.L_x_12163:
[----:B------:R-:W-:Y:S05]  /*15e80*/  BSYNC B0 ;  /* 0x0000000000007941 */ /* 0x000fea0003800000 */
.L_x_12162:
[----:B------:R-:W-:Y:S05]  /*15e90*/  BRA `(.L_x_12164) ;  /* 0xffffffb000547947 */ /* 0x000fea000383ffff */
.L_x_12058:
[----:B------:R-:W-:Y:S01]  /*15ea0*/  BSSY B0, `(.L_x_12165) ;  /* 0x0000006000007945 */ /* 0x000fe20003800000 */
[----:B------:R-:W-:-:S07]  /*15eb0*/  IMAD.MOV.U32 R15, RZ, RZ, -0x1 ;  /* 0xffffffffff0f7424 */ /* 0x000fce00078e00ff */
[----:B012---:R-:W-:Y:S05]  /*15ec0*/  WARPSYNC.COLLECTIVE R15, `(.L_x_12166) ;  /* 0x000000000f0c7348 */ /* 0x007fea0003c00000 */
[----:B------:R-:W-:Y:S02]  /*15ed0*/  ELECT P6, UR62, PT ;  /* 0x00000000003e782f */ /* 0x000fe400038c0000 */
[----:B------:R-:W-:Y:S01]  /*15ee0*/  MOV R14, UR62 ;  /* 0x0000003e000e7c02 */ /* 0x000fe20008000f00 */
[----:B012---:R-:W-:Y:S10]  /*15ef0*/  ENDCOLLECTIVE ;  /* 0x000000000000791b */ /* 0x007ff40003800000 */
.L_x_12166:
[----:B------:R-:W-:Y:S05]  /*15f00*/  BSYNC B0 ;  /* 0x0000000000007941 */ /* 0x000fea0003800000 */
.L_x_12165:
[----:B------:R-:W-:Y:S05]  /*15f10*/  BRA `(.L_x_12167) ;  /* 0xffffffb000547947 */ /* 0x000fea000383ffff */
.L_x_12060:
[----:B--2---:R2:W3:Y:S02]  /*15f20*/  SYNCS.PHASECHK.TRANS64.TRYWAIT P0, [R0+URZ+0x31c40], R2 ;  /* 0x031c4002000075a7 */ /* 0x0044e4000800017f */
[----:B---3--:R-:W-:Y:S05]  /*15f30*/  @!P0 NANOSLEEP.SYNCS 0x989680 ;  /* 0x009896800000895d */ /* 0x008fea0003900000 */
[----:B------:R-:W3:Y:S02]  /*15f40*/  @!P0 SYNCS.PHASECHK.TRANS64 P0, [R0+URZ+0x31c40], R2 ;  /* 0x031c4002000085a7 */ /* 0x000ee4000800007f */
[----:B---3--:R-:W-:Y:S05]  /*15f50*/  @!P0 BRA `(.L_x_12060) ;  /* 0xfffffffc00f08947 */ /* 0x008fea000383ffff */
[----:B------:R-:W-:Y:S05]  /*15f60*/  BRA `(.L_x_12168) ;  /* 0xffffffb000a87947 */ /* 0x000fea000383ffff */
.L_x_12064:
        /* <DEDUP_REMOVED lines=12> */
.L_x_12169:
[----:B------:R-:W-:Y:S02]  /*16030*/  IMAD.MOV.U32 R13, RZ, RZ, R0 ;  /* 0x000000ffff0d7224 */ /* 0x000fe400078e0000 */
[----:B------:R-:W-:-:S07]  /*16040*/  IMAD.MOV.U32 R2, RZ, RZ, R14 ;  /* 0x000000ffff027224 */ /* 0x000fce00078e000e */
[----:B------:R-:W-:Y:S05]  /*16050*/  WARPSYNC.COLLECTIVE R15, `(.L_x_12170) ;  /* 0x000000000f087348 */ /* 0x000fea0003c00000 */
[----:B------:R0:W1:Y:S02]  /*16060*/  SHFL.IDX P6, R14, R13, R12, R11 ;  /* 0x0000000c0d0e7389 */ /* 0x00006400000c000b */
[----:B01----:R-:W-:Y:S01]  /*16070*/  ENDCOLLECTIVE ;  /* 0x000000000000791b */ /* 0x003fe20003800000 */
.L_x_12170:
        /* <DEDUP_REMOVED lines=19> */
.L_x_12171:
[----:B------:R-:W-:Y:S02]  /*161b0*/  IMAD.MOV.U32 R13, RZ, RZ, R0 ;  /* 0x000000ffff0d7224 */ /* 0x000fe400078e0000 */
[----:B------:R-:W-:-:S07]  /*161c0*/  IMAD.MOV.U32 R2, RZ, RZ, R14 ;  /* 0x000000ffff027224 */ /* 0x000fce00078e000e */
[----:B------:R-:W-:Y:S05]  /*161d0*/  WARPSYNC.COLLECTIVE R15, `(.L_x_12172) ;  /* 0x000000000f087348 */ /* 0x000fea0003c00000 */
[----:B------:R0:W1:Y:S02]  /*161e0*/  SHFL.IDX P6, R14, R13, R12, R11 ;  /* 0x0000000c0d0e7389 */ /* 0x00006400000c000b */
[----:B01----:R-:W-:Y:S01]  /*161f0*/  ENDCOLLECTIVE ;  /* 0x000000000000791b */ /* 0x003fe20003800000 */
.L_x_12172:
        /* <DEDUP_REMOVED lines=18> */
.L_x_12173:
[----:B------:R-:W-:-:S05]  /*16320*/  VIADD R2, R17, 0x40 ;  /* 0x0000004011027836 */ /* 0x000fca0000000000 */
[----:B------:R-:W-:Y:S01]  /*16330*/  ISETP.GE.AND P3, PT, R2, R5, PT ;  /* 0x000000050200720c */ /* 0x000fe20003f66270 */
[----:B------:R-:W-:Y:S02]  /*16340*/  IMAD.MOV.U32 R13, RZ, RZ, R0 ;  /* 0x000000ffff0d7224 */ /* 0x000fe400078e0000 */
[----:B------:R-:W-:-:S10]  /*16350*/  IMAD.MOV.U32 R2, RZ, RZ, R14 ;  /* 0x000000ffff027224 */ /* 0x000fd400078e000e */
[----:B------:R-:W-:Y:S05]  /*16360*/  WARPSYNC.COLLECTIVE R15, `(.L_x_12174) ;  /* 0x000000000f087348 */ /* 0x000fea0003c00000 */
[----:B------:R0:W1:Y:S02]  /*16370*/  SHFL.IDX P6, R14, R13, R12, R11 ;  /* 0x0000000c0d0e7389 */ /* 0x00006400000c000b */
[----:B01----:R-:W-:Y:S01]  /*16380*/  ENDCOLLECTIVE ;  /* 0x000000000000791b */ /* 0x003fe20003800000 */
.L_x_12174:
        /* <DEDUP_REMOVED lines=18> */
.L_x_12175:
[----:B------:R-:W-:Y:S02]  /*164b0*/  IMAD.MOV.U32 R13, RZ, RZ, R0 ;  /* 0x000000ffff0d7224 */ /* 0x000fe400078e0000 */
[----:B------:R-:W-:-:S05]  /*164c0*/  VIADD R0, R17, 0x60 ;  /* 0x0000006011007836 */ /* 0x000fca0000000000 */
[----:B------:R-:W-:Y:S01]  /*164d0*/  ISETP.GE.AND P3, PT, R0, R5, PT ;  /* 0x000000050000720c */ /* 0x000fe20003f66270 */
[----:B------:R-:W-:-:S12]  /*164e0*/  IMAD.MOV.U32 R4, RZ, RZ, R14 ;  /* 0x000000ffff047224 */ /* 0x000fd800078e000e */
[----:B------:R-:W-:Y:S05]  /*164f0*/  WARPSYNC.COLLECTIVE R15, `(.L_x_12176) ;  /* 0x000000000f087348 */ /* 0x000fea0003c00000 */
[----:B------:R0:W1:Y:S02]  /*16500*/  SHFL.IDX P6, R14, R13, R12, R11 ;  /* 0x0000000c0d0e7389 */ /* 0x00006400000c000b */
[----:B01----:R-:W-:Y:S01]  /*16510*/  ENDCOLLECTIVE ;  /* 0x000000000000791b */ /* 0x003fe20003800000 */
.L_x_12176:
[----:B------:R-:W-:Y:S01]  /*16520*/  ULDC.64 UR4, c[0x0][0x208] ;  /* 0x0000820000047ab9 */ /* 0x000fe20000000a00 */
[----:B------:R-:W-:Y:S02]  /*16530*/  IMAD.MOV.U32 R13, RZ, RZ, R6 ;  /* 0x000000ffff0d7224 */ /* 0x000fe400078e0006 */
[----:B------:R-:W-:Y:S02]  /*16540*/  IMAD.MOV.U32 R12, RZ, RZ, RZ ;  /* 0x000000ffff0c7224 */ /* 0x000fe400078e00ff */
[----:B------:R-:W-:-:S05]  /*16550*/  IMAD.MOV.U32 R2, RZ, RZ, R14 ;  /* 0x000000ffff027224 */ /* 0x000fca00078e000e */
[----:B------:R-:W-:-:S05]  /*16560*/  @!P3 LEA R2, P5, R20, R2, 0x1 ;  /* 0x000000021402b211 */ /* 0x000fca00078a08ff */
[----:B------:R-:W-:-:S05]  /*16570*/  @!P3 IMAD.X R3, RZ, RZ, R4, P5 ;  /* 0x000000ffff03b224 */ /* 0x000fca00028e0604 */
        /* <DEDUP_REMOVED lines=9> */
.L_x_12177:
[----:B------:R-:W-:-:S05]  /*16610*/  VIADD R2, R17, 0x80 ;  /* 0x0000008011027836 */ /* 0x000fca0000000000 */
[----:B------:R-:W-:Y:S01]  /*16620*/  ISETP.GE.AND P3, PT, R2, R5, PT ;  /* 0x000000050200720c */ /* 0x000fe20003f66270 */
[----:B------:R-:W-:Y:S02]  /*16630*/  IMAD.MOV.U32 R13, RZ, RZ, R7 ;  /* 0x000000ffff0d7224 */ /* 0x000fe400078e0007 */
[----:B------:R-:W-:-:S10]  /*16640*/  IMAD.MOV.U32 R0, RZ, RZ, R14 ;  /* 0x000000ffff007224 */ /* 0x000fd400078e000e */
[----:B------:R-:W-:Y:S05]  /*16650*/  WARPSYNC.COLLECTIVE R15, `(.L_x_12178) ;  /* 0x000000000f087348 */ /* 0x000fea0003c00000 */
[----:B------:R0:W1:Y:S02]  /*16660*/  SHFL.IDX P6, R14, R13, R12, R11 ;  /* 0x0000000c0d0e7389 */ /* 0x00006400000c000b */
[----:B01----:R-:W-:Y:S01]  /*16670*/  ENDCOLLECTIVE ;  /* 0x000000000000791b */ /* 0x003fe20003800000 */
.L_x_12178:
        /* <DEDUP_REMOVED lines=17> */
.L_x_12179:
[----:B------:R-:W-:Y:S02]  /*16790*/  IMAD.MOV.U32 R13, RZ, RZ, R7 ;  /* 0x000000ffff0d7224 */ /* 0x000fe400078e0007 */
[----:B------:R-:W-:-:S07]  /*167a0*/  IMAD.MOV.U32 R6, RZ, RZ, R14 ;  /* 0x000000ffff067224 */ /* 0x000fce00078e000e */
[----:B------:R-:W-:Y:S05]  /*167b0*/  WARPSYNC.COLLECTIVE R15, `(.L_x_12180) ;  /* 0x000000000f087348 */ /* 0x000fea0003c00000 */
[----:B------:R0:W1:Y:S02]  /*167c0*/  SHFL.IDX P6, R14, R13, R12, R11 ;  /* 0x0000000c0d0e7389 */ /* 0x00006400000c000b */
[----:B01----:R-:W-:Y:S01]  /*167d0*/  ENDCOLLECTIVE ;  /* 0x000000000000791b */ /* 0x003fe20003800000 */
.L_x_12180:
[----:B------:R-:W-:Y:S05]  /*167e0*/  BRA `(.L_x_12181) ;  /* 0xffffffb800207947 */ /* 0x000fea000383ffff */
.L_x_12067:
[----:B0-----:R0:W1:Y:S02]  /*167f0*/  SYNCS.PHASECHK.TRANS64.TRYWAIT P0, [R22+URZ+0x31c20], R3 ;  /* 0x031c2003160075a7 */ /* 0x001064000800017f */
[----:B-1----:R-:W-:Y:S05]  /*16800*/  @!P0 NANOSLEEP.SYNCS 0x989680 ;  /* 0x009896800000895d */ /* 0x002fea0003900000 */
[----:B------:R-:W1:Y:S02]  /*16810*/  @!P0 SYNCS.PHASECHK.TRANS64 P0, [R22+URZ+0x31c20], R3 ;  /* 0x031c2003160085a7 */ /* 0x000e64000800007f */
[----:B-1----:R-:W-:Y:S05]  /*16820*/  @!P0 BRA `(.L_x_12067) ;  /* 0xfffffffc00f08947 */ /* 0x002fea000383ffff */
[----:B------:R-:W-:Y:S05]  /*16830*/  BRA `(.L_x_12182) ;  /* 0xffffffb800947947 */ /* 0x000fea000383ffff */
.L_x_12076:
[----:B0-----:R0:W2:Y:S02]  /*16840*/  SYNCS.PHASECHK.TRANS64.TRYWAIT P0, [R3+URZ+0x31c40], R2 ;  /* 0x031c4002030075a7 */ /* 0x0010a4000800017f */
[----:B--2---:R-:W-:Y:S05]  /*16850*/  @!P0 NANOSLEEP.SYNCS 0x989680 ;  /* 0x009896800000895d */ /* 0x004fea0003900000 */
[----:B------:R-:W2:Y:S02]  /*16860*/  @!P0 SYNCS.PHASECHK.TRANS64 P0, [R3+URZ+0x31c40], R2 ;  /* 0x031c4002030085a7 */ /* 0x000ea4000800007f */
[----:B--2---:R-:W-:Y:S05]  /*16870*/  @!P0 BRA `(.L_x_12076) ;  /* 0xfffffffc00f08947 */ /* 0x004fea000383ffff */
[----:B------:R-:W-:Y:S05]  /*16880*/  BRA `(.L_x_12183) ;  /* 0xffffffbc00407947 */ /* 0x000fea000383ffff */
.L_x_12083:
[----:B0-----:R0:W1:Y:S02]  /*16890*/  SYNCS.PHASECHK.TRANS64.TRYWAIT P0, [R3+URZ+0x60], R2 ;  /* 0x00006002030075a7 */ /* 0x001064000800017f */
[----:B-1----:R-:W-:Y:S05]  /*168a0*/  @!P0 NANOSLEEP.SYNCS 0x989680 ;  /* 0x009896800000895d */ /* 0x002fea0003900000 */
[----:B------:R-:W1:Y:S02]  /*168b0*/  @!P0 SYNCS.PHASECHK.TRANS64 P0, [R3+URZ+0x60], R2 ;  /* 0x00006002030085a7 */ /* 0x000e64000800007f */
[----:B-1----:R-:W-:Y:S05]  /*168c0*/  @!P0 BRA `(.L_x_12083) ;  /* 0xfffffffc00f08947 */ /* 0x002fea000383ffff */
[----:B------:R-:W-:Y:S05]  /*168d0*/  BRA `(.L_x_12184) ;  /* 0xffffffc0004c7947 */ /* 0x000fea000383ffff */
.L_x_12093:
[----:B0-----:R0:W2:Y:S02]  /*168e0*/  SYNCS.PHASECHK.TRANS64.TRYWAIT P0, [R3+URZ+0x31c40], R2 ;  /* 0x031c4002030075a7 */ /* 0x0010a4000800017f */
[----:B--2---:R-:W-:Y:S05]  /*168f0*/  @!P0 NANOSLEEP.SYNCS 0x989680 ;  /* 0x009896800000895d */ /* 0x004fea0003900000 */
[----:B------:R-:W2:Y:S02]  /*16900*/  @!P0 SYNCS.PHASECHK.TRANS64 P0, [R3+URZ+0x31c40], R2 ;  /* 0x031c4002030085a7 */ /* 0x000ea4000800007f */
[----:B--2---:R-:W-:Y:S05]  /*16910*/  @!P0 BRA `(.L_x_12093) ;  /* 0xfffffffc00f08947 */ /* 0x004fea000383ffff */
[----:B------:R-:W-:Y:S05]  /*16920*/  BRA `(.L_x_12185) ;  /* 0xffffffc800007947 */ /* 0x000fea000383ffff */
.L_x_12100:
[----:B0-----:R0:W1:Y:S02]  /*16930*/  SYNCS.PHASECHK.TRANS64.TRYWAIT P0, [R12+URZ+0x60], R27 ;  /* 0x0000601b0c0075a7 */ /* 0x001064000800017f */
[----:B-1----:R-:W-:Y:S05]  /*16940*/  @!P0 NANOSLEEP.SYNCS 0x989680 ;  /* 0x009896800000895d */ /* 0x002fea0003900000 */
[----:B------:R-:W1:Y:S02]  /*16950*/  @!P0 SYNCS.PHASECHK.TRANS64 P0, [R12+URZ+0x60], R27 ;  /* 0x0000601b0c0085a7 */ /* 0x000e64000800007f */
[----:B-1----:R-:W-:Y:S05]  /*16960*/  @!P0 BRA `(.L_x_12100) ;  /* 0xfffffffc00f08947 */ /* 0x002fea000383ffff */
[----:B------:R-:W-:Y:S05]  /*16970*/  BRA `(.L_x_12186) ;  /* 0xffffffcc000c7947 */ /* 0x000fea000383ffff */
.L_x_12110:
[----:B0-----:R0:W2:Y:S02]  /*16980*/  SYNCS.PHASECHK.TRANS64.TRYWAIT P0, [R2+URZ+0x31c40], R3 ;  /* 0x031c4003020075a7 */ /* 0x0010a4000800017f */
[----:B--2---:R-:W-:Y:S05]  /*16990*/  @!P0 NANOSLEEP.SYNCS 0x989680 ;  /* 0x009896800000895d */ /* 0x004fea0003900000 */
[----:B------:R-:W2:Y:S02]  /*169a0*/  @!P0 SYNCS.PHASECHK.TRANS64 P0, [R2+URZ+0x31c40], R3 ;  /* 0x031c4003020085a7 */ /* 0x000ea4000800007f */
[----:B--2---:R-:W-:Y:S05]  /*169b0*/  @!P0 BRA `(.L_x_12110) ;  /* 0xfffffffc00f08947 */ /* 0x004fea000383ffff */
[----:B------:R-:W-:Y:S05]  /*169c0*/  BRA `(.L_x_12187) ;  /* 0xffffffd000947947 */ /* 0x000fea000383ffff */
.L_x_12117:
[----:B0-----:R0:W1:Y:S02]  /*169d0*/  SYNCS.PHASECHK.TRANS64.TRYWAIT P0, [R8+URZ+0x60], R2 ;  /* 0x00006002080075a7 */ /* 0x001064000800017f */
[----:B-1----:R-:W-:Y:S05]  /*169e0*/  @!P0 NANOSLEEP.SYNCS 0x989680 ;  /* 0x009896800000895d */ /* 0x002fea0003900000 */
[----:B------:R-:W1:Y:S02]  /*169f0*/  @!P0 SYNCS.PHASECHK.TRANS64 P0, [R8+URZ+0x60], R2 ;  /* 0x00006002080085a7 */ /* 0x000e64000800007f */
[----:B-1----:R-:W-:Y:S05]  /*16a00*/  @!P0 BRA `(.L_x_12117) ;  /* 0xfffffffc00f08947 */ /* 0x002fea000383ffff */
[----:B------:R-:W-:Y:S05]  /*16a10*/  BRA `(.L_x_12188) ;  /* 0xffffffd400a47947 */ /* 0x000fea000383ffff */
.L_x_12129:
[----:B0-----:R0:W1:Y:S02]  /*16a20*/  SYNCS.PHASECHK.TRANS64.TRYWAIT P0, [R3+URZ+0x31c60], R0 ;  /* 0x031c6000030075a7 */ /* 0x001064000800017f */
[----:B-1----:R-:W-:Y:S05]  /*16a30*/  @!P0 NANOSLEEP.SYNCS 0x989680 ;  /* 0x009896800000895d */ /* 0x002fea0003900000 */
[----:B------:R-:W1:Y:S02]  /*16a40*/  @!P0 SYNCS.PHASECHK.TRANS64 P0, [R3+URZ+0x31c60], R0 ;  /* 0x031c6000030085a7 */ /* 0x000e64000800007f */
[----:B-1----:R-:W-:Y:S05]  /*16a50*/  @!P0 BRA `(.L_x_12129) ;  /* 0xfffffffc00f08947 */ /* 0x002fea000383ffff */
[----:B------:R-:W-:Y:S05]  /*16a60*/  BRA `(.L_x_12189) ;  /* 0xffffffdc001c7947 */ /* 0x000fea000383ffff */
.L_x_12137:
        /* <DEDUP_REMOVED lines=8> */
.L_x_12191:
[----:B------:R-:W-:Y:S05]  /*16af0*/  BSYNC B0 ;  /* 0x0000000000007941 */ /* 0x000fea0003800000 */
.L_x_12190:
        /* <DEDUP_REMOVED lines=9> */
.L_x_12192:
[----:B------:R-:W-:Y:S01]  /*16b90*/  ULDC UR4, c[0x0][0xc3c] ;  /* 0x00030f0000047ab9 */ /* 0x000fe20000000800 */
[----:B------:R-:W-:Y:S01]  /*16ba0*/  ULDC.64 UR6, c[0x0][0x208] ;  /* 0x0000820000067ab9 */ /* 0x000fe20000000a00 */
        /* <DEDUP_REMOVED lines=17> */
.L_x_12193:
[----:B------:R-:W-:Y:S01]  /*16cc0*/  IMAD.MOV.U32 R12, RZ, RZ, 0x2 ;  /* 0x00000002ff0c7424 */ /* 0x000fe200078e00ff */
[----:B------:R-:W-:-:S05]  /*16cd0*/  SEL R4, R14, RZ, P1 ;  /* 0x000000ff0e047207 */ /* 0x000fca0000800000 */
[----:B------:R-:W-:-:S04]  /*16ce0*/  IMAD.IADD R4, R17, 0x1, R4 ;  /* 0x0000000111047824 */ /* 0x000fc800078e0204 */
[----:B------:R-:W-:-:S07]  /*16cf0*/  IMAD.MOV.U32 R13, RZ, RZ, R4 ;  /* 0x000000ffff0d7224 */ /* 0x000fce00078e0004 */
[----:B------:R-:W-:Y:S05]  /*16d00*/  WARPSYNC.COLLECTIVE R15, `(.L_x_12194) ;  /* 0x000000000f087348 */ /* 0x000fea0003c00000 */
[----:B------:R0:W1:Y:S02]  /*16d10*/  SHFL.UP P6, R14, R13, R12, R11 ;  /* 0x0400000c0d0e7389 */ /* 0x00006400000c000b */
[----:B01----:R-:W-:Y:S01]  /*16d20*/  ENDCOLLECTIVE ;  /* 0x000000000000791b */ /* 0x003fe20003800000 */
.L_x_12194:
[----:B------:R-:W-:Y:S01]  /*16d30*/  IMAD.MOV.U32 R12, RZ, RZ, 0x4 ;  /* 0x00000004ff0c7424 */ /* 0x000fe200078e00ff */
[----:B------:R-:W-:-:S05]  /*16d40*/  SEL R3, R14, RZ, P2 ;  /* 0x000000ff0e037207 */ /* 0x000fca0001000000 */
[----:B------:R-:W-:-:S04]  /*16d50*/  IMAD.IADD R6, R4, 0x1, R3 ;  /* 0x0000000104067824 */ /* 0x000fc800078e0203 */
[----:B------:R-:W-:-:S07]  /*16d60*/  IMAD.MOV.U32 R13, RZ, RZ, R6 ;  /* 0x000000ffff0d7224 */ /* 0x000fce00078e0006 */
[----:B------:R-:W-:Y:S05]  /*16d70*/  WARPSYNC.COLLECTIVE R15, `(.L_x_12195) ;  /* 0x000000000f087348 */ /* 0x000fea0003c00000 */
[----:B------:R0:W1:Y:S02]  /*16d80*/  SHFL.UP P6, R14, R13, R12, R11 ;  /* 0x0400000c0d0e7389 */ /* 0x00006400000c000b */
[----:B01----:R-:W-:Y:S01]  /*16d90*/  ENDCOLLECTIVE ;  /* 0x000000000000791b */ /* 0x003fe20003800000 */
.L_x_12195:
[----:B------:R-:W-:Y:S01]  /*16da0*/  IMAD.MOV.U32 R12, RZ, RZ, 0x8 ;  /* 0x00000008ff0c7424 */ /* 0x000fe200078e00ff */
[----:B------:R-:W-:-:S05]  /*16db0*/  SEL R3, R14, RZ, P3 ;  /* 0x000000ff0e037207 */ /* 0x000fca0001800000 */
[----:B------:R-:W-:-:S04]  /*16dc0*/  IMAD.IADD R2, R6, 0x1, R3 ;  /* 0x0000000106027824 */ /* 0x000fc800078e0203 */
[----:B------:R-:W-:-:S07]  /*16dd0*/  IMAD.MOV.U32 R13, RZ, RZ, R2 ;  /* 0x000000ffff0d7224 */ /* 0x000fce00078e0002 */
[----:B------:R-:W-:Y:S05]  /*16de0*/  WARPSYNC.COLLECTIVE R15, `(.L_x_12196) ;  /* 0x000000000f087348 */ /* 0x000fea0003c00000 */
[----:B------:R0:W1:Y:S02]  /*16df0*/  SHFL.UP P6, R14, R13, R12, R11 ;  /* 0x0400000c0d0e7389 */ /* 0x00006400000c000b */
[----:B01----:R-:W-:Y:S01]  /*16e00*/  ENDCOLLECTIVE ;  /* 0x000000000000791b */ /* 0x003fe20003800000 */
.L_x_12196:
[----:B------:R-:W-:Y:S01]  /*16e10*/  IMAD.MOV.U32 R12, RZ, RZ, 0x10 ;  /* 0x00000010ff0c7424 */ /* 0x000fe200078e00ff */
[----:B------:R-:W-:-:S05]  /*16e20*/  SEL R3, R14, RZ, P4 ;  /* 0x000000ff0e037207 */ /* 0x000fca0002000000 */
[----:B------:R-:W-:-:S04]  /*16e30*/  IMAD.IADD R3, R2, 0x1, R3 ;  /* 0x0000000102037824 */ /* 0x000fc800078e0203 */
[----:B------:R-:W-:-:S07]  /*16e40*/  IMAD.MOV.U32 R13, RZ, RZ, R3 ;  /* 0x000000ffff0d7224 */ /* 0x000fce00078e0003 */
[----:B------:R-:W-:Y:S05]  /*16e50*/  WARPSYNC.COLLECTIVE R15, `(.L_x_12197) ;  /* 0x000000000f087348 */ /* 0x000fea0003c00000 */
[----:B------:R0:W1:Y:S02]  /*16e60*/  SHFL.UP P6, R14, R13, R12, R11 ;  /* 0x0400000c0d0e7389 */ /* 0x00006400000c000b */
[----:B01----:R-:W-:Y:S01]  /*16e70*/  ENDCOLLECTIVE ;  /* 0x000000000000791b */ /* 0x003fe20003800000 */
.L_x_12197:
        /* <DEDUP_REMOVED lines=8> */
.L_x_12198:
[----:B------:R-:W-:Y:S05]  /*16f00*/  BRA `(.L_x_12199) ;  /* 0xffffffdc00c87947 */ /* 0x000fea000383ffff */
.L_x_12142:
        /* <DEDUP_REMOVED lines=8> */
.L_x_12201:
[----:B------:R-:W-:Y:S05]  /*16f90*/  BSYNC B0 ;  /* 0x0000000000007941 */ /* 0x000fea0003800000 */
.L_x_12200:
        /* <DEDUP_REMOVED lines=8> */
.L_x_12202:
[----:B------:R-:W-:Y:S01]  /*17020*/  IMAD.MOV.U32 R12, RZ, RZ, 0x4 ;  /* 0x00000004ff0c7424 */ /* 0x000fe200078e00ff */
[----:B------:R-:W-:-:S05]  /*17030*/  SEL R2, R14, RZ, P2 ;  /* 0x000000ff0e027207 */ /* 0x000fca0001000000 */
[----:B------:R-:W-:-:S04]  /*17040*/  IMAD.IADD R2, R13, 0x1, R2 ;  /* 0x000000010d027824 */ /* 0x000fc800078e0202 */
[----:B------:R-:W-:-:S07]  /*17050*/  IMAD.MOV.U32 R13, RZ, RZ, R2 ;  /* 0x000000ffff0d7224 */ /* 0x000fce00078e0002 */
[----:B------:R-:W-:Y:S05]  /*17060*/  WARPSYNC.COLLECTIVE R15, `(.L_x_12203) ;  /* 0x000000000f087348 */ /* 0x000fea0003c00000 */
[----:B------:R0:W1:Y:S02]  /*17070*/  SHFL.UP P6, R14, R13, R12, R11 ;  /* 0x0400000c0d0e7389 */ /* 0x00006400000c000b */
[----:B01----:R-:W-:Y:S01]  /*17080*/  ENDCOLLECTIVE ;  /* 0x000000000000791b */ /* 0x003fe20003800000 */
.L_x_12203:
[----:B------:R-:W-:Y:S01]  /*17090*/  IMAD.MOV.U32 R12, RZ, RZ, 0x8 ;  /* 0x00000008ff0c7424 */ /* 0x000fe200078e00ff */
[----:B------:R-:W-:-:S05]  /*170a0*/  SEL R3, R14, RZ, P3 ;  /* 0x000000ff0e037207 */ /* 0x000fca0001800000 */
[----:B------:R-:W-:-:S04]  /*170b0*/  IMAD.IADD R3, R2, 0x1, R3 ;  /* 0x0000000102037824 */ /* 0x000fc800078e0203 */
[----:B------:R-:W-:-:S07]  /*170c0*/  IMAD.MOV.U32 R13, RZ, RZ, R3 ;  /* 0x000000ffff0d7224 */ /* 0x000fce00078e0003 */
[----:B------:R-:W-:Y:S05]  /*170d0*/  WARPSYNC.COLLECTIVE R15, `(.L_x_12204) ;  /* 0x000000000f087348 */ /* 0x000fea0003c00000 */
[----:B------:R0:W1:Y:S02]  /*170e0*/  SHFL.UP P6, R14, R13, R12, R11 ;  /* 0x0400000c0d0e7389 */ /* 0x00006400000c000b */
[----:B01----:R-:W-:Y:S01]  /*170f0*/  ENDCOLLECTIVE ;  /* 0x000000000000791b */ /* 0x003fe20003800000 */
.L_x_12204:
[----:B------:R-:W-:Y:S01]  /*17100*/  IMAD.MOV.U32 R12, RZ, RZ, 0x10 ;  /* 0x00000010ff0c7424 */ /* 0x000fe200078e00ff */
[----:B------:R-:W-:-:S05]  /*17110*/  SEL R4, R14, RZ, P4 ;  /* 0x000000ff0e047207 */ /* 0x000fca0002000000 */
[----:B------:R-:W-:-:S04]  /*17120*/  IMAD.IADD R4, R3, 0x1, R4 ;  /* 0x0000000103047824 */ /* 0x000fc800078e0204 */
[----:B------:R-:W-:-:S07]  /*17130*/  IMAD.MOV.U32 R13, RZ, RZ, R4 ;  /* 0x000000ffff0d7224 */ /* 0x000fce00078e0004 */
[----:B------:R-:W-:Y:S05]  /*17140*/  WARPSYNC.COLLECTIVE R15, `(.L_x_12205) ;  /* 0x000000000f087348 */ /* 0x000fea0003c00000 */
[----:B------:R0:W1:Y:S02]  /*17150*/  SHFL.UP P6, R14, R13, R12, R11 ;  /* 0x0400000c0d0e7389 */ /* 0x00006400000c000b */
[----:B01----:R-:W-:Y:S01]  /*17160*/  ENDCOLLECTIVE ;  /* 0x000000000000791b */ /* 0x003fe20003800000 */
.L_x_12205:
        /* <DEDUP_REMOVED lines=8> */
.L_x_12206:
[----:B------:R-:W-:Y:S05]  /*171f0*/  BRA `(.L_x_12207) ;  /* 0xffffffdc00ac7947 */ /* 0x000fea000383ffff */
.L_x_12144:
[----:B------:R-:W-:Y:S01]  /*17200*/  BSSY B0, `(.L_x_12208) ;  /* 0x0000006000007945 */ /* 0x000fe20003800000 */
[----:B------:R-:W-:Y:S01]  /*17210*/  PLOP3.LUT P6, PT, P6, PT, PT, 0x8, 0x0 ;  /* 0x000000000000781c */ /* 0x000fe200037ce170 */
[----:B------:R-:W-:-:S12]  /*17220*/  IMAD.MOV.U32 R15, RZ, RZ, -0x1 ;  /* 0xffffffffff0f7424 */ /* 0x000fd800078e00ff */
[----:B0-----:R-:W-:Y:S05]  /*17230*/  WARPSYNC.COLLECTIVE R15, `(.L_x_12209) ;  /* 0x000000000f087348 */ /* 0x001fea0003c00000 */
[----:B------:R-:W-:Y:S01]  /*17240*/  VOTE.ANY R14, PT, P6 ;  /* 0x00000000000e7806 */ /* 0x000fe200030e0100 */
[----:B0-----:R-:W-:Y:S06]  /*17250*/  ENDCOLLECTIVE ;  /* 0x000000000000791b */ /* 0x001fec0003800000 */
.L_x_12209:
[----:B------:R-:W-:Y:S05]  /*17260*/  BSYNC B0 ;  /* 0x0000000000007941 */ /* 0x000fea0003800000 */
.L_x_12208:
        /* <DEDUP_REMOVED lines=9> */
.L_x_12210:
[----:B------:R-:W-:Y:S01]  /*17300*/  IMAD.MOV.U32 R17, RZ, RZ, R14 ;  /* 0x000000ffff117224 */ /* 0x000fe200078e000e */
[----:B------:R-:W-:Y:S06]  /*17310*/  BRA `(.L_x_12211) ;  /* 0xffffffdc009c7947 */ /* 0x000fec000383ffff */
.L_x_12146:
[----:B------:R-:W-:Y:S01]  /*17320*/  BSSY B0, `(.L_x_12212) ;  /* 0x0000007000007945 */ /* 0x000fe20003800000 */
[----:B------:R-:W-:Y:S02]  /*17330*/  IMAD.MOV.U32 R13, RZ, RZ, R3 ;  /* 0x000000ffff0d7224 */ /* 0x000fe400078e0003 */
[----:B------:R-:W-:Y:S02]  /*17340*/  IMAD.MOV.U32 R11, RZ, RZ, 0x1f ;  /* 0x0000001fff0b7424 */ /* 0x000fe400078e00ff */
[----:B------:R-:W-:-:S07]  /*17350*/  IMAD.MOV.U32 R15, RZ, RZ, -0x1 ;  /* 0xffffffffff0f7424 */ /* 0x000fce00078e00ff */
[----:B012---:R-:W-:Y:S05]  /*17360*/  WARPSYNC.COLLECTIVE R15, `(.L_x_12213) ;  /* 0x000000000f087348 */ /* 0x007fea0003c00000 */
[----:B------:R3:W4:Y:S02]  /*17370*/  SHFL.IDX P6, R14, R13, R12, R11 ;  /* 0x0000000c0d0e7389 */ /* 0x00072400000c000b */
[----:B01234-:R-:W-:Y:S01]  /*17380*/  ENDCOLLECTIVE ;  /* 0x000000000000791b */ /* 0x01ffe20003800000 */
.L_x_12213:
[----:B------:R-:W-:Y:S05]  /*17390*/  BSYNC B0 ;  /* 0x0000000000007941 */ /* 0x000fea0003800000 */
.L_x_12212:
[----:B------:R-:W-:Y:S05]  /*173a0*/  BRA `(.L_x_12145) ;  /* 0xffffffdc00947947 */ /* 0x000fea000383ffff */
.L_x_12150:
[----:B0-----:R0:W2:Y:S02]  /*173b0*/  SYNCS.PHASECHK.TRANS64.TRYWAIT P0, [R9+URZ+0x31c20], R0 ;  /* 0x031c2000090075a7 */ /* 0x0010a4000800017f */
[----:B--2---:R-:W-:Y:S05]  /*173c0*/  @!P0 NANOSLEEP.SYNCS 0x989680 ;  /* 0x009896800000895d */ /* 0x004fea0003900000 */
[----:B------:R-:W2:Y:S02]  /*173d0*/  @!P0 SYNCS.PHASECHK.TRANS64 P0, [R9+URZ+0x31c20], R0 ;  /* 0x031c2000090085a7 */ /* 0x000ea4000800007f */
[----:B--2---:R-:W-:Y:S05]  /*173e0*/  @!P0 BRA `(.L_x_12150) ;  /* 0xfffffffc00f08947 */ /* 0x004fea000383ffff */
[----:B------:R-:W-:Y:S05]  /*173f0*/  BRA `(.L_x_12214) ;  /* 0xffffffe400107947 */ /* 0x000fea000383ffff */
.L_x_12151:
        /* <DEDUP_REMOVED lines=11> */
.L_x_12216:
[----:B------:R-:W-:Y:S05]  /*174b0*/  BSYNC B0 ;  /* 0x0000000000007941 */ /* 0x000fea0003800000 */
.L_x_12215:
[----:B------:R-:W-:Y:S05]  /*174c0*/  BRA `(.L_x_12217) ;  /* 0xffffffe000f87947 */ /* 0x000fea000383ffff */
.L_x_12154:
[----:B------:R-:W-:Y:S01]  /*174d0*/  BSSY B1, `(.L_x_12218) ;  /* 0x0000006000017945 */ /* 0x000fe20003800000 */
[----:B------:R-:W-:-:S07]  /*174e0*/  IMAD.MOV.U32 R15, RZ, RZ, -0x1 ;  /* 0xffffffffff0f7424 */ /* 0x000fce00078e00ff */
[----:B01-3--:R-:W-:Y:S05]  /*174f0*/  WARPSYNC.COLLECTIVE R15, `(.L_x_12219) ;  /* 0x000000000f0c7348 */ /* 0x00bfea0003c00000 */
[----:B------:R-:W-:Y:S02]  /*17500*/  ELECT P6, UR62, PT ;  /* 0x00000000003e782f */ /* 0x000fe400038c0000 */
[----:B------:R-:W-:Y:S01]  /*17510*/  MOV R14, UR62 ;  /* 0x0000003e000e7c02 */ /* 0x000fe20008000f00 */
[----:B01-3--:R-:W-:Y:S10]  /*17520*/  ENDCOLLECTIVE ;  /* 0x000000000000791b */ /* 0x00bff40003800000 */
.L_x_12219:
[----:B------:R-:W-:Y:S05]  /*17530*/  BSYNC B1 ;  /* 0x0000000000017941 */ /* 0x000fea0003800000 */
.L_x_12218:
[----:B------:R-:W-:Y:S05]  /*17540*/  BRA `(.L_x_12220) ;  /* 0xffffffe000f07947 */ /* 0x000fea000383ffff */
.L_x_12156:
[----:B0-----:R0:W2:Y:S02]  /*17550*/  SYNCS.PHASECHK.TRANS64.TRYWAIT P0, [R6+URZ], R3 ;  /* 0x00000003060075a7 */ /* 0x0010a4000800017f */
[----:B--2---:R-:W-:Y:S05]  /*17560*/  @!P0 NANOSLEEP.SYNCS 0x989680 ;  /* 0x009896800000895d */ /* 0x004fea0003900000 */
[----:B------:R-:W2:Y:S02]  /*17570*/  @!P0 SYNCS.PHASECHK.TRANS64 P0, [R6+URZ], R3 ;  /* 0x00000003060085a7 */ /* 0x000ea4000800007f */
[----:B--2---:R-:W-:Y:S05]  /*17580*/  @!P0 BRA `(.L_x_12156) ;  /* 0xfffffffc00f08947 */ /* 0x004fea000383ffff */
[----:B------:R-:W-:Y:S05]  /*17590*/  BRA `(.L_x_12221) ;  /* 0xffffffe4002c7947 */ /* 0x000fea000383ffff */
.L_x_12157:
[----:B--2---:R2:W4:Y:S02]  /*175a0*/  SYNCS.PHASECHK.TRANS64.TRYWAIT P0, [R7+URZ], R2 ;  /* 0x00000002070075a7 */ /* 0x004524000800017f */
[----:B----4-:R-:W-:Y:S05]  /*175b0*/  @!P0 NANOSLEEP.SYNCS 0x989680 ;  /* 0x009896800000895d */ /* 0x010fea0003900000 */
[----:B------:R-:W4:Y:S02]  /*175c0*/  @!P0 SYNCS.PHASECHK.TRANS64 P0, [R7+URZ], R2 ;  /* 0x00000002070085a7 */ /* 0x000f24000800007f */
[----:B----4-:R-:W-:Y:S05]  /*175d0*/  @!P0 BRA `(.L_x_12157) ;  /* 0xfffffffc00f08947 */ /* 0x010fea000383ffff */
[----:B------:R-:W-:Y:S05]  /*175e0*/  BRA `(.L_x_12222) ;  /* 0xffffffe400207947 */ /* 0x000fea000383ffff */
.L_x_12159:
[----:B----4-:R4:W0:Y:S02]  /*175f0*/  SYNCS.PHASECHK.TRANS64.TRYWAIT P0, [R4+URZ], R3 ;  /* 0x00000003040075a7 */ /* 0x010824000800017f */
[----:B0-----:R-:W-:Y:S05]  /*17600*/  @!P0 NANOSLEEP.SYNCS 0x989680 ;  /* 0x009896800000895d */ /* 0x001fea0003900000 */
[----:B------:R-:W0:Y:S02]  /*17610*/  @!P0 SYNCS.PHASECHK.TRANS64 P0, [R4+URZ], R3 ;  /* 0x00000003040085a7 */ /* 0x000e24000800007f */
[----:B0-----:R-:W-:Y:S05]  /*17620*/  @!P0 BRA `(.L_x_12159) ;  /* 0xfffffffc00f08947 */ /* 0x001fea000383ffff */
[----:B------:R-:W-:Y:S05]  /*17630*/  BRA `(.L_x_12223) ;  /* 0xffffffe400247947 */ /* 0x000fea000383ffff */
.L_x_12224:
        /* <DEDUP_REMOVED lines=12> */
.L_x_15330:


//--------------------- .text._ZN7cutlass13device_kernelIN5flash11enable_sm90INS1_16FlashAttnFwdSm90INS1_25CollectiveMainloopFwdSm90ILi2EN4cute5tupleIJNS5_1CILi1EEES8_S8_EEENS6_IJNS7_ILi192EEENS7_ILi144EEENS7_ILi96EEEEEELi96ENS_10bfloat16_tEfNS_4arch4Sm90ELb1ELb0ELb0ELb1ELb0ELb1ELb0ELb0ELb1ELb1ELb0ELb0EEENS1_21CollectiveEpilogueFwdINS6_IJSA_SC_SB_EEES9_SE_SG_Li384ELb1ELb1ELb0ELb0EEENS1_36VarlenDynamicPersistentTileSchedulerILi192ELi144ELi384ELi128ELb0ELb1ELb1ELb1ELb1ELb1EEEEEEEEEvNT_6ParamsE --------------------------
	.section	.text._ZN7cutlass13device_kernelIN5flash11enable_sm90INS1_16FlashAttnFwdSm90INS1_25CollectiveMainloopFwdSm90ILi2EN4cute5tupleIJNS5_1CILi1EEES8_S8_EEENS6_IJNS7_ILi192EEENS7_ILi144EEENS7_ILi96EEEEEELi96ENS_10bfloat16_tEfNS_4arch4Sm90ELb1ELb0ELb0ELb1ELb0ELb1ELb0ELb0ELb1ELb1ELb0ELb0EEENS1_21CollectiveEpilogueFwdINS6_IJSA_SC_SB_EEES9_SE_SG_Li384ELb1ELb1ELb0ELb0EEENS1_36VarlenDynamicPersistentTileSchedulerILi192ELi144ELi384ELi128ELb0ELb1ELb1ELb1ELb1ELb1EEEEEEEEEvNT_6ParamsE,"ax",@progbits
	.align	128
.text._ZN7cutlass13device_kernelIN5flash11enable_sm90INS1_16FlashAttnFwdSm90INS1_25CollectiveMainloopFwdSm90ILi2EN4cute5tupleIJNS5_1CILi1EEES8_S8_EEENS6_IJNS7_ILi192EEENS7_ILi144EEENS7_ILi96EEEEEELi96ENS_10bfloat16_tEfNS_4arch4Sm90ELb1ELb0ELb0ELb1ELb0ELb1ELb0ELb0ELb1ELb1ELb0ELb0EEENS1_21CollectiveEpilogueFwdINS6_IJSA_SC_SB_EEES9_SE_SG_Li384ELb1ELb1ELb0ELb0EEENS1_36VarlenDynamicPersistentTileSchedulerILi192ELi144ELi384ELi128ELb0ELb1ELb1ELb1ELb1ELb1EEEEEEEEEvNT_6ParamsE:
        .type           _ZN7cutlass13device_kernelIN5flash11enable_sm90INS1_16FlashAttnFwdSm90INS1_25CollectiveMainloopFwdSm90ILi2EN4cute5tupleIJNS5_1CILi1EEES8_S8_EEENS6_IJNS7_ILi192EEENS7_ILi144EEENS7_ILi96EEEEEELi96ENS_10bfloat16_tEfNS_4arch4Sm90ELb1ELb0ELb0ELb1ELb0ELb1ELb0ELb0ELb1ELb1ELb0ELb0EEENS1_21CollectiveEpilogueFwdINS6_IJSA_SC_SB_EEES9_SE_SG_Li384ELb1ELb1ELb0ELb0EEENS1_36VarlenDynamicPersistentTileSchedulerILi192ELi144ELi384ELi128ELb0ELb1ELb1ELb1ELb1ELb1EEEEEEEEEvNT_6ParamsE,@function
        .size           _ZN7cutlass13device_kernelIN5flash11enable_sm90INS1_16FlashAttnFwdSm90INS1_25CollectiveMainloopFwdSm90ILi2EN4cute5tupleIJNS5_1CILi1EEES8_S8_EEENS6_IJNS7_ILi192EEENS7_ILi144EEENS7_ILi96EEEEEELi96ENS_10bfloat16_tEfNS_4arch4Sm90ELb1ELb0ELb0ELb1ELb0ELb1ELb0ELb0ELb1ELb1ELb0ELb0EEENS1_21CollectiveEpilogueFwdINS6_IJSA_SC_SB_EEES9_SE_SG_Li384ELb1ELb1ELb0ELb0EEENS1_36VarlenDynamicPersistentTileSchedulerILi192ELi144ELi384ELi128ELb0ELb1ELb1ELb1ELb1ELb1EEEEEEEEEvNT_6ParamsE,(.L_x_15331 - _ZN7cutlass13device_kernelIN5flash11enable_sm90INS1_16FlashAttnFwdSm90INS1_25CollectiveMainloopFwdSm90ILi2EN4cute5tupleIJNS5_1CILi1EEES8_S8_EEENS6_IJNS7_ILi192EEENS7_ILi144EEENS7_ILi96EEEEEELi96ENS_10bfloat16_tEfNS_4arch4Sm90ELb1ELb0ELb0ELb1ELb0ELb1ELb0ELb0ELb1ELb1ELb0ELb0EEENS1_21CollectiveEpilogueFwdINS6_IJSA_SC_SB_EEES9_SE_SG_Li384ELb1ELb1ELb0ELb0EEENS1_36VarlenDynamicPersistentTileSchedulerILi192ELi144ELi384ELi128ELb0ELb1ELb1ELb1ELb1ELb1EEEEEEEEEvNT_6ParamsE)
        .other          _ZN7cutlass13device_kernelIN5flash11enable_sm90INS1_16FlashAttnFwdSm90INS1_25CollectiveMainloopFwdSm90ILi2EN4cute5tupleIJNS5_1CILi1EEES8_S8_EEENS6_IJNS7_ILi192EEENS7_ILi144EEENS7_ILi96EEEEEELi96ENS_10bfloat16_tEfNS_4arch4Sm90ELb1ELb0ELb0ELb1ELb0ELb1ELb0ELb0ELb1ELb1ELb0ELb0EEENS1_21CollectiveEpilogueFwdINS6_IJSA_SC_SB_EEES9_SE_SG_Li384ELb1ELb1ELb0ELb0EEENS1_36VarlenDynamicPersistentTileSchedulerILi192ELi144ELi384ELi128ELb0ELb1ELb1ELb1ELb1ELb1EEEEEEEEEvNT_6ParamsE,@"STO_CUDA_ENTRY STV_DEFAULT"
_ZN7cutlass13device_kernelIN5flash11enable_sm90INS1_16FlashAttnFwdSm90INS1_25CollectiveMainloopFwdSm90ILi2EN4cute5tupleIJNS5_1CILi1EEES8_S8_EEENS6_IJNS7_ILi192EEENS7_ILi144EEENS7_ILi96EEEEEELi96ENS_10bfloat16_tEfNS_4arch4Sm90ELb1ELb0ELb0ELb1ELb0ELb1ELb0ELb0ELb1ELb1ELb0ELb0EEENS1_21CollectiveEpilogueFwdINS6_IJSA_SC_SB_EEES9_SE_SG_Li384ELb1ELb1ELb0ELb0EEENS1_36VarlenDynamicPersistentTileSchedulerILi192ELi144ELi384ELi128ELb0ELb1ELb1ELb1ELb1ELb1EEEEEEEEEvNT_6ParamsE:
        /* <DEDUP_REMOVED lines=24> */
.L_x_12226:
[----:B------:R-:W-:Y:S05]  /*0180*/  BSYNC B0 ;  /* 0x0000000000007941 */ /* 0x000fea0003800000 */
.L_x_12225:
        /* <DEDUP_REMOVED lines=41> */
.L_x_12227:
        /* <DEDUP_REMOVED lines=22> */
.L_x_12228:
        /* <DEDUP_REMOVED lines=18> */
.L_x_12229:
        /* <DEDUP_REMOVED lines=22> */
.L_x_12230:
        /* <DEDUP_REMOVED lines=22> */
.L_x_12231:
        /* <DEDUP_REMOVED lines=10> */
.L_x_12234:
[----:B------:R-:W-:-:S08]  /*0a00*/  NOP ;  /* 0x0000000000007918 */ /* 0x000fd00000000000 */
[----:B------:R-:W1:Y:S02]  /*0a10*/  USETMAXREG.TRY_ALLOC.CTAPOOL UP0, 0xa0 ;  /* 0x000000a0000079c8 */ /* 0x000e640008000600 */
[----:B-1----:R-:W-:-:S13]  /*0a20*/  PLOP3.LUT P0, PT, PT, PT, UP0, 0x80, 0x0 ;  /* 0x000000000000781c */ /* 0x002fda0003f0f008 */
[----:B------:R-:W-:Y:S05]  /*0a30*/  @!P0 BRA `(.L_x_12234) ;  /* 0xfffffffc00f08947 */ /* 0x000fea000383ffff */
[----:B------:R-:W2:Y:S01]  /*0a40*/  LDL.LU R0, [R1] ;  /* 0x0000000001007983 */ /* 0x000ea20000300800 */
[----:B0-----:R-:W0:Y:S01]  /*0a50*/  S2R R2, SR_TID.X ;  /* 0x0000000000027919 */ /* 0x001e220000002100 */
        /* <DEDUP_REMOVED lines=12> */
[----:B--2---:R-:W-:-:S04]  /*0b20*/  LOP3.LUT R0, R0, 0xffffffef, RZ, 0xc0, !PT ;  /* 0xffffffef00007812 */ /* 0x004fc800078ec0ff */
[----:B------:R-:W-:-:S05]  /*0b30*/  @P0 LOP3.LUT R0, R0, 0x10, RZ, 0xfc, !PT ;  /* 0x0000001000000812 */ /* 0x000fca00078efcff */
[----:B------:R1:W-:Y:S01]  /*0b40*/  STL [R1], R0 ;  /* 0x0000000001007387 */ /* 0x0003e20000100800 */
[----:B0-----:R-:W-:-:S13]  /*0b50*/  ISETP.GE.AND P0, PT, R107, UR4, PT ;  /* 0x000000046b007c0c */ /* 0x001fda000bf06270 */
[----:B-1----:R-:W-:Y:S05]  /*0b60*/  @P0 BRA `(.L_x_12235) ;  /* 0x0000022c00280947 */ /* 0x002fea0003800000 */
[----:B------:R-:W2:Y:S01]  /*0b70*/  LDL R2, [R1+0x94] ;  /* 0x0000940001027983 */ /* 0x000ea20000100800 */
[----:B------:R-:W-:Y:S02]  /*0b80*/  R2UR UR4, R22 ;  /* 0x00000000160472ca */ /* 0x000fe400000e0000 */
[----:B------:R-:W-:Y:S01]  /*0b90*/  CS2R R144, SRZ ;  /* 0x0000000000907805 */ /* 0x000fe2000001ff00 */
[----:B------:R-:W0:Y:S10]  /*0ba0*/  S2R R0, SR_TID.X ;  /* 0x0000000000007919 */ /* 0x000e340000002100 */
[----:B------:R-:W-:Y:S01]  /*0bb0*/  UIADD3 UR4, UR4, 0xda00, URZ ;  /* 0x0000da0004047890 */ /* 0x000fe2000fffe03f */
[----:B0-----:R-:W-:-:S05]  /*0bc0*/  VIADD R11, R0, 0xffffff80 ;  /* 0xffffff80000b7836 */ /* 0x001fca0000000000 */
[-C--:B------:R-:W-:Y:S02]  /*0bd0*/  LEA.HI R5, R11, R11.reuse, RZ, 0x1 ;  /* 0x0000000b0b057211 */ /* 0x080fe400078f08ff */
[----:B------:R-:W-:Y:S02]  /*0be0*/  SHF.R.S32.HI R0, RZ, 0x1f, R11 ;  /* 0x0000001fff007819 */ /* 0x000fe4000001140b */
[----:B------:R-:W-:Y:S02]  /*0bf0*/  SHF.R.S32.HI R156, RZ, 0x1, R5 ;  /* 0x00000001ff9c7819 */ /* 0x000fe40000011405 */
[CC--:B------:R-:W-:Y:S02]  /*0c00*/  LEA.HI R8, R0.reuse, R11.reuse, RZ, 0x2 ;  /* 0x0000000b00087211 */ /* 0x0c0fe400078f10ff */
[----:B------:R-:W-:Y:S02]  /*0c10*/  LEA.HI R3, R0, R11, RZ, 0x4 ;  /* 0x0000000b00037211 */ /* 0x000fe400078f20ff */
[----:B------:R-:W-:-:S02]  /*0c20*/  LOP3.LUT R4, R5, 0xfffffffe, RZ, 0xc0, !PT ;  /* 0xfffffffe05047812 */ /* 0x000fc400078ec0ff */
[----:B------:R-:W-:Y:S02]  /*0c30*/  LEA.HI R6, R5, R156, RZ, 0x1 ;  /* 0x0000009c05067211 */ /* 0x000fe400078f08ff */
[----:B------:R-:W-:Y:S01]  /*0c40*/  LOP3.LUT R5, R8, 0xfffffffc, RZ, 0xc0, !PT ;  /* 0xfffffffc08057812 */ /* 0x000fe200078ec0ff */
[C---:B------:R-:W-:Y:S01]  /*0c50*/  IMAD.IADD R14, R11.reuse, 0x1, -R4 ;  /* 0x000000010b0e7824 */ /* 0x040fe200078e0a04 */
[----:B------:R-:W-:Y:S02]  /*0c60*/  LOP3.LUT R7, R6, 0x7fffffe, RZ, 0xc0, !PT ;  /* 0x07fffffe06077812 */ /* 0x000fe400078ec0ff */
[--C-:B------:R-:W-:Y:S01]  /*0c70*/  SHF.R.S32.HI R26, RZ, 0x2, R8.reuse ;  /* 0x00000002ff1a7819 */ /* 0x100fe20000011408 */
[----:B------:R-:W-:Y:S01]  /*0c80*/  IMAD.IADD R6, R11, 0x1, -R5 ;  /* 0x000000010b067824 */ /* 0x000fe200078e0a05 */
[----:B------:R-:W-:Y:S01]  /*0c90*/  SHF.R.S32.HI R8, RZ, 0x1f, R8 ;  /* 0x0000001fff087819 */ /* 0x000fe20000011408 */
[----:B------:R-:W-:Y:S02]  /*0ca0*/  IMAD.IADD R7, R156, 0x1, -R7 ;  /* 0x000000019c077824 */ /* 0x000fe400078e0a07 */
[----:B------:R-:W-:Y:S01]  /*0cb0*/  IMAD.SHL.U32 R24, R14, 0x4, RZ ;  /* 0x000000040e187824 */ /* 0x000fe200078e00ff */
[----:B------:R-:W-:Y:S01]  /*0cc0*/  LEA.HI R8, R8, R26, RZ, 0x2 ;  /* 0x0000001a08087211 */ /* 0x000fe200078f10ff */
[----:B------:R-:W-:-:S02]  /*0cd0*/  IMAD.SHL.U32 R14, R14, 0x8, RZ ;  /* 0x000000080e0e7824 */ /* 0x000fc400078e00ff */
[C---:B------:R-:W-:Y:S01]  /*0ce0*/  VIADD R9, R24.reuse, 0x10 ;  /* 0x0000001018097836 */ /* 0x040fe20000000000 */
[----:B------:R-:W-:Y:S01]  /*0cf0*/  STL [R1+0x18], R24 ;  /* 0x0000181801007387 */ /* 0x000fe20000100800 */
[----:B------:R-:W-:Y:S01]  /*0d00*/  VIADD R12, R24, 0x20 ;  /* 0x00000020180c7836 */ /* 0x000fe20000000000 */
[----:B------:R-:W-:Y:S02]  /*0d10*/  LOP3.LUT R8, R8, 0xfffffffc, RZ, 0xc0, !PT ;  /* 0xfffffffc08087812 */ /* 0x000fe400078ec0ff */
[----:B------:R0:W-:Y:S04]  /*0d20*/  STL [R1+0x34], R9 ;  /* 0x0000340901007387 */ /* 0x0001e80000100800 */
[----:B------:R1:W-:Y:S01]  /*0d30*/  STL [R1+0x44], R12 ;  /* 0x0000440c01007387 */ /* 0x0003e20000100800 */
[----:B0-----:R-:W-:-:S05]  /*0d40*/  IMAD.IADD R9, R24, 0x1, R9 ;  /* 0x0000000118097824 */ /* 0x001fca00078e0209 */
[----:B------:R-:W-:-:S04]  /*0d50*/  SHF.R.S32.HI R10, RZ, 0x1f, R9 ;  /* 0x0000001fff0a7819 */ /* 0x000fc80000011409 */
[CC--:B------:R-:W-:Y:S02]  /*0d60*/  LEA.HI R15, R10.reuse, R9.reuse, RZ, 0x3 ;  /* 0x000000090a0f7211 */ /* 0x0c0fe400078f18ff */
[----:B------:R-:W-:-:S04]  /*0d70*/  LEA.HI R17, R10, R9, RZ, 0x5 ;  /* 0x000000090a117211 */ /* 0x000fc800078f28ff */
[----:B------:R-:W-:Y:S02]  /*0d80*/  SHF.R.S32.HI R17, RZ, 0x5, R17 ;  /* 0x00000005ff117819 */ /* 0x000fe40000011411 */
[----:B--2---:R-:W-:Y:S02]  /*0d90*/  R2UR UR5, R2 ;  /* 0x00000000020572ca */ /* 0x004fe400000e0000 */
[----:B------:R-:W-:-:S04]  /*0da0*/  SHF.R.S32.HI R2, RZ, 0x4, R3 ;  /* 0x00000004ff027819 */ /* 0x000fc80000011403 */
[C---:B------:R-:W-:Y:S01]  /*0db0*/  LEA.HI R4, R3.reuse, R2, RZ, 0x1 ;  /* 0x0000000203047211 */ /* 0x040fe200078f08ff */
[----:B------:R-:W-:Y:S01]  /*0dc0*/  IMAD R19, R2, 0x8, R7 ;  /* 0x0000000802137824 */ /* 0x000fe200078e0207 */
[----:B------:R-:W-:Y:S02]  /*0dd0*/  LOP3.LUT R3, R3, 0xfffffff0, RZ, 0xc0, !PT ;  /* 0xfffffff003037812 */ /* 0x000fe400078ec0ff */
[----:B------:R-:W-:Y:S02]  /*0de0*/  LOP3.LUT R5, R4, 0x1ffffffe, RZ, 0xc0, !PT ;  /* 0x1ffffffe04057812 */ /* 0x000fe400078ec0ff */
[----:B------:R-:W-:Y:S01]  /*0df0*/  LEA.HI R4, R6, R6, RZ, 0x1 ;  /* 0x0000000606047211 */ /* 0x000fe200078f08ff */
[----:B------:R-:W-:Y:S01]  /*0e00*/  IMAD.IADD R3, R11, 0x1, -R3 ;  /* 0x000000010b037824 */ /* 0x000fe200078e0a03 */
[----:B------:R-:W-:Y:S01]  /*0e10*/  ULOP3.LUT UR5, UR5, 0x1, URZ, 0xfc, !UPT ;  /* 0x0000000105057892 */ /* 0x000fe2000f8efc3f */
[----:B------:R-:W-:Y:S01]  /*0e20*/  IMAD.IADD R5, R2, 0x1, -R5 ;  /* 0x0000000102057824 */ /* 0x000fe200078e0a05 */
[----:B------:R-:W-:-:S02]  /*0e30*/  LOP3.LUT R7, R4, 0x1ffffffe, RZ, 0xc0, !PT ;  /* 0x1ffffffe04077812 */ /* 0x000fc400078ec0ff */
[----:B------:R-:W-:Y:S01]  /*0e40*/  LEA.HI R2, R0, R11, RZ, 0x7 ;  /* 0x0000000b00027211 */ /* 0x000fe200078f38ff */
[----:B------:R-:W-:Y:S02]  /*0e50*/  IMAD.SHL.U32 R5, R5, 0x8, RZ ;  /* 0x0000000805057824 */ /* 0x000fe400078e00ff */
[----:B------:R-:W-:Y:S01]  /*0e60*/  IMAD.IADD R13, R6, 0x1, -R7 ;  /* 0x00000001060d7824 */ /* 0x000fe200078e0a07 */
[----:B------:R-:W-:Y:S01]  /*0e70*/  LOP3.LUT R4, R2, 0xffffff80, RZ, 0xc0, !PT ;  /* 0xffffff8002047812 */ /* 0x000fe200078ec0ff */
[----:B------:R-:W-:Y:S01]  /*0e80*/  IMAD.IADD R6, R24, 0x1, R12 ;  /* 0x0000000118067824 */ /* 0x000fe200078e020c */
[----:B------:R-:W-:-:S03]  /*0e90*/  SHF.R.S32.HI R23, RZ, 0x7, R2 ;  /* 0x00000007ff177819 */ /* 0x000fc60000011402 */
[----:B------:R-:W-:Y:S01]  /*0ea0*/  IMAD.IADD R21, R11, 0x1, -R4 ;  /* 0x000000010b157824 */ /* 0x000fe200078e0a04 */
[----:B------:R-:W-:Y:S02]  /*0eb0*/  SHF.R.S32.HI R7, RZ, 0x1f, R6 ;  /* 0x0000001fff077819 */ /* 0x000fe40000011406 */
[----:B------:R-:W-:Y:S02]  /*0ec0*/  LEA.HI R4, R0, R11, RZ, 0x5 ;  /* 0x0000000b00047211 */ /* 0x000fe400078f28ff */
[----:B------:R-:W-:Y:S02]  /*0ed0*/  SHF.R.S32.HI R0, RZ, 0x1f, R3 ;  /* 0x0000001fff007819 */ /* 0x000fe40000011403 */
[CC--:B------:R-:W-:Y:S02]  /*0ee0*/  LEA.HI R16, R7.reuse, R6.reuse, RZ, 0x3 ;  /* 0x0000000607107211 */ /* 0x0c0fe400078f18ff */
[----:B------:R-:W-:Y:S02]  /*0ef0*/  LEA.HI R18, R7, R6, RZ, 0x5 ;  /* 0x0000000607127211 */ /* 0x000fe400078f28ff */
[----:B------:R-:W-:-:S02]  /*0f00*/  SHF.R.S32.HI R9, RZ, 0x1f, R21 ;  /* 0x0000001fff097819 */ /* 0x000fc40000011415 */
[----:B------:R-:W-:Y:S02]  /*0f10*/  SHF.R.S32.HI R7, RZ, 0x5, R4 ;  /* 0x00000005ff077819 */ /* 0x000fe40000011404 */
[CC--:B------:R-:W-:Y:S02]  /*0f20*/  LEA.HI R4, R0.reuse, R3.reuse, RZ, 0x3 ;  /* 0x0000000300047211 */ /* 0x0c0fe400078f18ff */
[----:B------:R-:W-:Y:S01]  /*0f30*/  LEA.HI R0, R0, R3, RZ, 0x2 ;  /* 0x0000000300007211 */ /* 0x000fe200078f10ff */
[----:B------:R-:W-:Y:S01]  /*0f40*/  IMAD R20, R7, 0x10, R3 ;  /* 0x0000001007147824 */ /* 0x000fe200078e0203 */
[----:B------:R-:W-:Y:S01]  /*0f50*/  LEA.HI R10, R9, R21, RZ, 0x2 ;  /* 0x00000015090a7211 */ /* 0x000fe200078f10ff */
[----:B------:R-:W-:Y:S01]  /*0f60*/  IMAD.SHL.U32 R6, R4, 0x10, RZ ;  /* 0x0000001004067824 */ /* 0x000fe200078e00ff */
[----:B------:R-:W-:Y:S01]  /*0f70*/  LOP3.LUT R4, R0, 0x7fffffc, RZ, 0xc0, !PT ;  /* 0x07fffffc00047812 */ /* 0x000fe200078ec0ff */
[----:B------:R-:W-:Y:S01]  /*0f80*/  IMAD.U32 R2, R20, 0x20, R5 ;  /* 0x0000002014027824 */ /* 0x000fe200078e0005 */
[----:B------:R-:W-:-:S02]  /*0f90*/  SHF.R.S32.HI R11, RZ, 0x2, R10 ;  /* 0x00000002ff0b7819 */ /* 0x000fc4000001140a */
[----:B-1----:R-:W-:Y:S01]  /*0fa0*/  SHF.R.S32.HI R12, RZ, 0x1f, R10 ;  /* 0x0000001fff0c7819 */ /* 0x002fe2000001140a */
[----:B------:R-:W-:Y:S01]  /*0fb0*/  IMAD.IADD R4, R3, 0x1, -R4 ;  /* 0x0000000103047824 */ /* 0x000fe200078e0a04 */
[----:B------:R-:W-:Y:S01]  /*0fc0*/  SHF.R.S32.HI R0, RZ, 0x2, R0 ;  /* 0x00000002ff007819 */ /* 0x000fe20000011400 */
[----:B------:R-:W-:Y:S01]  /*0fd0*/  IMAD.IADD R3, R26, 0x1, -R8 ;  /* 0x000000011a037824 */ /* 0x000fe200078e0a08 */
[----:B------:R-:W-:Y:S01]  /*0fe0*/  LEA.HI R12, R12, R11, RZ, 0x3 ;  /* 0x0000000b0c0c7211 */ /* 0x000fe200078f18ff */
[----:B------:R0:W-:Y:S01]  /*0ff0*/  STL [R1+0x90], R2 ;  /* 0x0000900201007387 */ /* 0x0001e20000100800 */
[----:B------:R-:W-:Y:S01]  /*1000*/  LEA.HI R9, R9, R21, RZ, 0x5 ;  /* 0x0000001509097211 */ /* 0x000fe200078f28ff */
[----:B------:R-:W-:Y:S01]  /*1010*/  IMAD.SHL.U32 R0, R0, 0x40, RZ ;  /* 0x0000004000007824 */ /* 0x000fe200078e00ff */
[----:B------:R-:W-:Y:S01]  /*1020*/  LOP3.LUT R12, R12, 0xfffffff8, RZ, 0xc0, !PT ;  /* 0xfffffff80c0c7812 */ /* 0x000fe200078ec0ff */
[----:B------:R1:W-:Y:S01]  /*1030*/  STL [R1+0x60], R3 ;  /* 0x0000600301007387 */ /* 0x0003e20000100800 */
[----:B------:R-:W-:-:S02]  /*1040*/  LOP3.LUT R6, R6, 0x7fffff80, RZ, 0xc0, !PT ;  /* 0x7fffff8006067812 */ /* 0x000fc400078ec0ff */
[----:B------:R-:W-:Y:S01]  /*1050*/  LOP3.LUT R0, R0, 0x40, RZ, 0xc0, !PT ;  /* 0x0000004000007812 */ /* 0x000fe200078ec0ff */
[----:B------:R-:W-:Y:S01]  /*1060*/  IMAD.IADD R12, R11, 0x1, -R12 ;  /* 0x000000010b0c7824 */ /* 0x000fe200078e0a0c */
[----:B------:R-:W-:Y:S01]  /*1070*/  SHF.R.S32.HI R9, RZ, 0x5, R9 ;  /* 0x00000005ff097819 */ /* 0x000fe20000011409 */
[----:B0-----:R-:W-:Y:S01]  /*1080*/  IMAD.SHL.U32 R2, R3, 0x40, RZ ;  /* 0x0000004003027824 */ /* 0x001fe200078e00ff */
[----:B------:R-:W-:Y:S01]  /*1090*/  LOP3.LUT R5, R0, 0x8, R5, 0xf8, !PT ;  /* 0x0000000800057812 */ /* 0x000fe200078ef805 */
[----:B------:R-:W-:Y:S01]  /*10a0*/  IMAD R7, R7, 0x100, R6 ;  /* 0x0000010007077824 */ /* 0x000fe200078e0206 */
[----:B------:R-:W-:Y:S01]  /*10b0*/  SHF.R.U32.HI R0, RZ, 0x3, R0 ;  /* 0x00000003ff007819 */ /* 0x000fe20000011600 */
[----:B------:R-:W-:Y:S01]  /*10c0*/  IMAD R9, R9, 0x10, R12 ;  /* 0x0000001009097824 */ /* 0x000fe200078e020c */
[----:B------:R-:W-:Y:S01]  /*10d0*/  LOP3.LUT R11, R2, 0xc0, RZ, 0xc0, !PT ;  /* 0x000000c0020b7812 */ /* 0x000fe200078ec0ff */
[----:B------:R-:W-:Y:S01]  /*10e0*/  IMAD.HI R2, R23, 0x55555556, RZ ;  /* 0x5555555617027827 */ /* 0x000fe200078e02ff */
[----:B------:R-:W-:-:S02]  /*10f0*/  LOP3.LUT R0, R5, R0, RZ, 0x3c, !PT ;  /* 0x0000000005007212 */ /* 0x000fc400078e3cff */
[----:B------:R-:W-:Y:S01]  /*1100*/  SHF.R.U32.HI R8, RZ, 0x3, R11 ;  /* 0x00000003ff087819 */ /* 0x000fe2000001160b */
[----:B------:R-:W-:Y:S01]  /*1110*/  IMAD R7, R4, 0x10, R7 ;  /* 0x0000001004077824 */ /* 0x000fe200078e0207 */
[----:B------:R-:W-:Y:S01]  /*1120*/  LEA.HI R2, R2, R2, RZ, 0x1 ;  /* 0x0000000202027211 */ /* 0x000fe200078f08ff */
[----:B------:R-:W-:Y:S01]  /*1130*/  IMAD.SHL.U32 R6, R19, 0x20, RZ ;  /* 0x0000002013067824 */ /* 0x000fe200078e00ff */
[----:B------:R-:W-:Y:S01]  /*1140*/  STL [R1+0x14], R11 ;  /* 0x0000140b01007387 */ /* 0x000fe20000100800 */
[----:B------:R-:W-:Y:S01]  /*1150*/  IMAD.IADD R7, R0, 0x1, R7 ;  /* 0x0000000100077824 */ /* 0x000fe200078e0207 */
[C---:B------:R-:W-:Y:S01]  /*1160*/  LOP3.LUT R15, R11.reuse, 0x18, R15, 0xf8, !PT ;  /* 0x000000180b0f7812 */ /* 0x040fe200078ef80f */
[----:B------:R-:W-:Y:S01]  /*1170*/  IMAD R2, R2, -0x3, R23 ;  /* 0xfffffffd02027824 */ /* 0x000fe200078e0217 */
[----:B------:R-:W-:Y:S01]  /*1180*/  STL [R1+0x24], R6 ;  /* 0x0000240601007387 */ /* 0x000fe20000100800 */
[----:B------:R-:W-:Y:S01]  /*1190*/  IMAD.U32 R0, RZ, RZ, UR5 ;  /* 0x00000005ff007e24 */ /* 0x000fe2000f8e00ff */
[----:B------:R-:W-:Y:S01]  /*11a0*/  SHF.R.S32.HI R18, RZ, 0x5, R18 ;  /* 0x00000005ff127819 */ /* 0x000fe20000011412 */
[----:B------:R-:W-:Y:S01]  /*11b0*/  IMAD R5, R2, 0x40, R9 ;  /* 0x0000004002057824 */ /* 0x000fe200078e0209 */
[----:B------:R-:W-:Y:S01]  /*11c0*/  STL [R1+0x20], R8 ;  /* 0x0000200801007387 */ /* 0x000fe20000100800 */
[C---:B------:R-:W-:Y:S01]  /*11d0*/  VIADD R2, R24.reuse, 0x8 ;  /* 0x0000000818027836 */ /* 0x040fe20000000000 */
[----:B------:R-:W-:Y:S01]  /*11e0*/  SHF.R.S32.HI R9, RZ, 0x1f, R156 ;  /* 0x0000001fff097819 */ /* 0x000fe2000001149c */
[----:B------:R-:W-:Y:S01]  /*11f0*/  VIADD R9, R24, 0x18 ;  /* 0x0000001818097836 */ /* 0x000fe20000000000 */
[----:B------:R-:W-:Y:S01]  /*1200*/  STL [R1+0x88], R5 ;  /* 0x0000880501007387 */ /* 0x000fe20000100800 */
[----:B-1----:R-:W-:Y:S01]  /*1210*/  LOP3.LUT R3, R11, 0x18, R16, 0xf8, !PT ;  /* 0x000000180b037812 */ /* 0x002fe200078ef810 */
[--C-:B------:R-:W-:Y:S01]  /*1220*/  IMAD R17, R17, 0x1800, R6.reuse ;  /* 0x0000180011117824 */ /* 0x100fe200078e0206 */
[-C--:B------:R-:W-:Y:S01]  /*1230*/  LOP3.LUT R4, R15, R8.reuse, RZ, 0x3c, !PT ;  /* 0x000000080f047212 */ /* 0x080fe200078e3cff */
[----:B------:R-:W-:Y:S01]  /*1240*/  STL [R1+0x74], RZ ;  /* 0x000074ff01007387 */ /* 0x000fe20000100800 */
[----:B------:R-:W-:Y:S01]  /*1250*/  LOP3.LUT R3, R3, R8, RZ, 0x3c, !PT ;  /* 0x0000000803037212 */ /* 0x000fe200078e3cff */
[----:B------:R-:W-:Y:S01]  /*1260*/  IMAD R18, R18, 0x1800, R6 ;  /* 0x0000180012127824 */ /* 0x000fe200078e0206 */
[----:B------:R-:W-:Y:S01]  /*1270*/  LOP3.LUT R10, R10, 0x7ffffffc, RZ, 0xc0, !PT ;  /* 0x7ffffffc0a0a7812 */ /* 0x000fe200078ec0ff */
[----:B------:R-:W-:Y:S01]  /*1280*/  STL [R1+0x10], RZ ;  /* 0x000010ff01007387 */ /* 0x000fe20000100800 */
[----:B------:R-:W-:-:S02]  /*1290*/  IMAD.IADD R4, R17, 0x1, R4 ;  /* 0x0000000111047824 */ /* 0x000fc400078e0204 */
[----:B------:R-:W-:Y:S01]  /*12a0*/  IMAD.IADD R3, R18, 0x1, R3 ;  /* 0x0000000112037824 */ /* 0x000fe200078e0203 */
[----:B------:R0:W-:Y:S01]  /*12b0*/  STL [R1+0x2c], R0 ;  /* 0x00002c0001007387 */ /* 0x0001e20000100800 */
[----:B------:R-:W-:Y:S01]  /*12c0*/  IMAD R23, R7, 0x2, R22 ;  /* 0x0000000207177824 */ /* 0x000fe200078e0216 */
[----:B------:R-:W-:Y:S02]  /*12d0*/  LEA R4, R4, UR4, 0x1 ;  /* 0x0000000404047c11 */ /* 0x000fe4000f8e08ff */
[----:B------:R-:W-:Y:S04]  /*12e0*/  STL [R1+0x4], RZ ;  /* 0x000004ff01007387 */ /* 0x000fe80000100800 */
[----:B------:R-:W-:Y:S01]  /*12f0*/  STL [R1+0x8], R14 ;  /* 0x0000080e01007387 */ /* 0x000fe20000100800 */
[----:B0-----:R-:W-:-:S03]  /*1300*/  IMAD.U32 R0, RZ, RZ, UR4 ;  /* 0x00000004ff007e24 */ /* 0x001fc6000f8e00ff */
[----:B------:R0:W-:Y:S04]  /*1310*/  STL [R1+0x40], R2 ;  /* 0x0000400201007387 */ /* 0x0001e80000100800 */
[----:B------:R1:W-:Y:S04]  /*1320*/  STL [R1+0x8c], R0 ;  /* 0x00008c0001007387 */ /* 0x0003e80000100800 */
[----:B------:R2:W-:Y:S01]  /*1330*/  STL [R1+0x48], R9 ;  /* 0x0000480901007387 */ /* 0x0005e20000100800 */
[C-C-:B0-----:R-:W-:Y:S02]  /*1340*/  LOP3.LUT R2, R11.reuse, 0x18, R14.reuse, 0xf8, !PT ;  /* 0x000000180b027812 */ /* 0x141fe400078ef80e */
[----:B-1----:R-:W-:-:S02]  /*1350*/  LOP3.LUT R0, R11, 0x8, R14, 0xf8, !PT ;  /* 0x000000080b007812 */ /* 0x002fc400078ef80e */
[-C--:B------:R-:W-:Y:S01]  /*1360*/  LOP3.LUT R2, R2, R8.reuse, RZ, 0x3c, !PT ;  /* 0x0000000802027212 */ /* 0x080fe200078e3cff */
[----:B--2---:R-:W-:Y:S01]  /*1370*/  VIADD R9, R24, 0x28 ;  /* 0x0000002818097836 */ /* 0x004fe20000000000 */
[----:B------:R-:W-:Y:S02]  /*1380*/  LOP3.LUT R0, R0, R8, RZ, 0x3c, !PT ;  /* 0x0000000800007212 */ /* 0x000fe400078e3cff */
[----:B------:R-:W-:Y:S01]  /*1390*/  SHF.R.S32.HI R8, RZ, 0x3, R16 ;  /* 0x00000003ff087819 */ /* 0x000fe20000011410 */
[C---:B------:R-:W-:Y:S01]  /*13a0*/  IMAD.IADD R2, R6.reuse, 0x1, R2 ;  /* 0x0000000106027824 */ /* 0x040fe200078e0202 */
[----:B------:R0:W-:Y:S01]  /*13b0*/  STL [R1+0x4c], R9 ;  /* 0x00004c0901007387 */ /* 0x0001e20000100800 */
[----:B------:R-:W-:Y:S01]  /*13c0*/  IMAD.IADD R6, R6, 0x1, R0 ;  /* 0x0000000106067824 */ /* 0x000fe200078e0200 */
[----:B------:R-:W-:Y:S02]  /*13d0*/  LEA R0, R3, UR4, 0x1 ;  /* 0x0000000403007c11 */ /* 0x000fe4000f8e08ff */
[----:B------:R-:W-:Y:S01]  /*13e0*/  LEA R2, R2, UR4, 0x1 ;  /* 0x0000000402027c11 */ /* 0x000fe2000f8e08ff */
[----:B0-----:R-:W-:-:S05]  /*13f0*/  IMAD.IADD R9, R21, 0x1, -R10 ;  /* 0x0000000115097824 */ /* 0x001fca00078e0a0a */
[----:B------:R-:W-:Y:S04]  /*1400*/  STL [R1+0x64], R9 ;  /* 0x0000640901007387 */ /* 0x000fe80000100800 */
[----:B------:R-:W-:Y:S04]  /*1410*/  STL [R1+0x78], R8 ;  /* 0x0000780801007387 */ /* 0x000fe80000100800 */
[----:B------:R-:W-:Y:S04]  /*1420*/  STL [R1+0x5c], R6 ;  /* 0x00005c0601007387 */ /* 0x000fe80000100800 */
[----:B------:R-:W-:Y:S04]  /*1430*/  STL [R1+0x80], R4 ;  /* 0x0000800401007387 */ /* 0x000fe80000100800 */
[----:B------:R0:W-:Y:S04]  /*1440*/  STL [R1+0x7c], R0 ;  /* 0x00007c0001007387 */ /* 0x0001e80000100800 */
[----:B------:R1:W-:Y:S01]  /*1450*/  STL [R1+0x84], R2 ;  /* 0x0000840201007387 */ /* 0x0003e20000100800 */
[----:B0-----:R-:W-:-:S05]  /*1460*/  IMAD R0, R13, 0x8, R5 ;  /* 0x000000080d007824 */ /* 0x001fca00078e0205 */
[----:B------:R1:W-:Y:S02]  /*1470*/  STL [R1+0x68], R0 ;  /* 0x0000680001007387 */ /* 0x0003e40000100800 */
.L_x_12382:
[----:B01--4-:R-:W0:Y:S02]  /*1480*/  LDC.64 R2, c[0x0][0xc88] ;  /* 0x00032200ff027b82 */ /* 0x013e240000000a00 */
        /* <DEDUP_REMOVED lines=29> */
[----:B------:R-:W2:Y:S01]  /*1660*/  @P2 LDG.E R10, desc[UR60][R6.64] ;  /* 0x0000003c060a2981 */ /* 0x000ea2000c1e1900 */
        /* <DEDUP_REMOVED lines=10> */
[----:B--2---:R0:W-:Y:S01]  /*1710*/  STL [R1+0x50], R10 ;  /* 0x0000500a01007387 */ /* 0x0041e20000100800 */
[----:B------:R-:W-:Y:S05]  /*1720*/  @P2 BRA `(.L_x_12236) ;  /* 0x0000000000282947 */ /* 0x000fea0003800000 */
[----:B------:R-:W-:Y:S02]  /*1730*/  ULDC.64 UR4, c[0x0][0xa00] ;  /* 0x0002800000047ab9 */ /* 0x000fe40000000a00 */
[----:B------:R-:W-:-:S04]  /*1740*/  ISETP.NE.U32.AND P1, PT, RZ, UR4, PT ;  /* 0x00000004ff007c0c */ /* 0x000fc8000bf25070 */
[----:B------:R-:W-:-:S13]  /*1750*/  ISETP.NE.AND.EX P1, PT, RZ, UR5, PT, P1 ;  /* 0x00000005ff007c0c */ /* 0x000fda000bf25310 */
[----:B------:R-:W-:Y:S05]  /*1760*/  @!P1 BRA `(.L_x_12236) ;  /* 0x0000000000189947 */ /* 0x000fea0003800000 */
[----:B0-----:R-:W0:Y:S02]  /*1770*/  LDC.64 R4, c[0x0][0xa00] ;  /* 0x00028000ff047b82 */ /* 0x001e240000000a00 */
[----:B0-----:R-:W-:-:S05]  /*1780*/  IMAD.WIDE R4, R19, 0x4, R4 ;  /* 0x0000000413047825 */ /* 0x001fca00078e0204 */
[----:B------:R-:W2:Y:S04]  /*1790*/  LDG.E R0, desc[UR60][R4.64] ;  /* 0x0000003c04007981 */ /* 0x000ea8000c1e1900 */
[----:B------:R-:W2:Y:S02]  /*17a0*/  LDG.E R7, desc[UR60][R4.64+0x4] ;  /* 0x0000043c04077981 */ /* 0x000ea4000c1e1900 */
[----:B--2---:R-:W-:-:S05]  /*17b0*/  IMAD.IADD R10, R7, 0x1, -R0 ;  /* 0x00000001070a7824 */ /* 0x004fca00078e0a00 */
[----:B------:R1:W-:Y:S02]  /*17c0*/  STL [R1+0x50], R10 ;  /* 0x0000500a01007387 */ /* 0x0003e40000100800 */
.L_x_12236:
[----:B------:R-:W-:Y:S01]  /*17d0*/  ULDC.64 UR4, c[0x0][0xa20] ;  /* 0x0002880000047ab9 */ /* 0x000fe20000000a00 */
[----:B------:R2:W-:Y:S01]  /*17e0*/  STL [R1+0x70], R106 ;  /* 0x0000706a01007387 */ /* 0x0005e20000100800 */
[----:B------:R-:W-:-:S04]  /*17f0*/  ISETP.NE.U32.AND P1, PT, RZ, UR4, PT ;  /* 0x00000004ff007c0c */ /* 0x000fc8000bf25070 */
[----:B------:R-:W-:-:S13]  /*1800*/  ISETP.NE.AND.EX P1, PT, RZ, UR5, PT, P1 ;  /* 0x00000005ff007c0c */ /* 0x000fda000bf25310 */
[----:B--2---:R-:W-:Y:S05]  /*1810*/  @!P1 BRA `(.L_x_12237) ;  /* 0x0000000000109947 */ /* 0x004fea0003800000 */
[----:B0-----:R-:W-:-:S04]  /*1820*/  IADD3 R4, P0, R24, UR4, RZ ;  /* 0x0000000418047c10 */ /* 0x001fc8000ff1e0ff */
[----:B------:R-:W-:-:S05]  /*1830*/  IADD3.X R5, R25, UR5, RZ, P0, !PT ;  /* 0x0000000519057c10 */ /* 0x000fca00087fe4ff */
[----:B------:R2:W5:Y:S01]  /*1840*/  LDG.E R18, desc[UR60][R4.64] ;  /* 0x0000003c04127981 */ /* 0x000562000c1e1900 */
[----:B------:R-:W-:Y:S05]  /*1850*/  BRA `(.L_x_12238) ;  /* 0x0000000000107947 */ /* 0x000fea0003800000 */
.L_x_12237:
[----:B------:R-:W-:Y:S05]  /*1860*/  @!P0 BRA `(.L_x_12238) ;  /* 0x00000000000c8947 */ /* 0x000fea0003800000 */
[----:B0-----:R-:W2:Y:S04]  /*1870*/  LDG.E R5, desc[UR60][R8.64] ;  /* 0x0000003c08057981 */ /* 0x001ea8000c1e1900 */
[----:B------:R-:W2:Y:S02]  /*1880*/  LDG.E R18, desc[UR60][R8.64+0x4] ;  /* 0x0000043c08127981 */ /* 0x000ea4000c1e1900 */
[----:B--2---:R-:W-:-:S07]  /*1890*/  IMAD.IADD R18, R18, 0x1, -R5 ;  /* 0x0000000112127824 */ /* 0x004fce00078e0a05 */
.L_x_12238:
[----:B------:R-:W-:Y:S01]  /*18a0*/  ULDC.64 UR4, c[0x0][0xa10] ;  /* 0x0002840000047ab9 */ /* 0x000fe20000000a00 */
[----:B0-----:R-:W0:Y:S01]  /*18b0*/  LDC R8, c[0x0][0x448] ;  /* 0x00011200ff087b82 */ /* 0x001e220000000800 */
[----:B------:R-:W-:-:S04]  /*18c0*/  ISETP.NE.U32.AND P0, PT, RZ, UR4, PT ;  /* 0x00000004ff007c0c */ /* 0x000fc8000bf05070 */
[----:B------:R-:W-:Y:S01]  /*18d0*/  ISETP.NE.AND.EX P0, PT, RZ, UR5, PT, P0 ;  /* 0x00000005ff007c0c */ /* 0x000fe2000bf05300 */
[----:B------:R-:W-:-:S12]  /*18e0*/  ULDC.64 UR4, c[0x0][0xa30] ;  /* 0x00028c0000047ab9 */ /* 0x000fd80000000a00 */
[----:B--2---:R-:W2:Y:S02]  /*18f0*/  @P0 LDC.64 R4, c[0x0][0xa10] ;  /* 0x00028400ff040b82 */ /* 0x004ea40000000a00 */
[----:B--2---:R-:W-:-:S05]  /*1900*/  @P0 IMAD.WIDE R4, R19, 0x4, R4 ;  /* 0x0000000413040825 */ /* 0x004fca00078e0204 */
        /* <DEDUP_REMOVED lines=8> */
[----:B0-----:R-:W-:Y:S01]  /*1990*/  ISETP.NE.AND P1, PT, R8, 0x1, PT ;  /* 0x000000010800780c */ /* 0x001fe20003f25270 */
[----:B------:R-:W-:Y:S02]  /*19a0*/  IMAD R12, R105, 0xc0, RZ ;  /* 0x000000c0690c7824 */ /* 0x000fe400078e02ff */
[----:B------:R-:W-:Y:S02]  /*19b0*/  IMAD.IADD R8, R18, 0x1, -R3 ;  /* 0x0000000112087824 */ /* 0x000fe400078e0a03 */
[----:B---3--:R-:W-:Y:S01]  /*19c0*/  VIADD R4, R12, 0xbf ;  /* 0x000000bf0c047836 */ /* 0x008fe20000000000 */
[----:B------:R0:W-:Y:S01]  /*19d0*/  STL [R1+0x58], R12 ;  /* 0x0000580c01007387 */ /* 0x0001e20000100800 */
[----:B------:R-:W-:-:S05]  /*19e0*/  IMAD.MOV R78, RZ, RZ, -R8 ;  /* 0x000000ffff4e7224 */ /* 0x000fca00078e0a08 */
[----:B------:R-:W-:Y:S01]  /*19f0*/  VIMNMX R78, RZ, R78, !PT ;  /* 0x0000004eff4e7248 */ /* 0x000fe20007fe0100 */
[----:B------:R-:W3:Y:S08]  /*1a00*/  @P1 LDC R11, c[0x0][0x44c] ;  /* 0x00011300ff0b1b82 */ /* 0x000ef00000000800 */
[----:B------:R-:W1:Y:S01]  /*1a10*/  @P1 LDC R5, c[0x0][0x450] ;  /* 0x00011400ff051b82 */ /* 0x000e620000000800 */
[----:B--2---:R-:W-:-:S02]  /*1a20*/  @P0 IMAD.IADD R2, R9, 0x1, -R0 ;  /* 0x0000000109020824 */ /* 0x004fc400078e0a00 */
[----:B---3--:R-:W-:-:S04]  /*1a30*/  @P1 IMAD.HI.U32 R0, R4, R11, RZ ;  /* 0x0000000b04001227 */ /* 0x008fc800078e00ff */
[----:B----4-:R-:W-:Y:S01]  /*1a40*/  IMAD.IADD R6, R8, 0x1, R2 ;  /* 0x0000000108067824 */ /* 0x010fe200078e0202 */
[----:B-1----:R-:W-:-:S03]  /*1a50*/  @P1 SHF.R.U32.HI R4, RZ, R5, R0 ;  /* 0x00000005ff041219 */ /* 0x002fc60000011600 */
[C---:B------:R-:W-:Y:S01]  /*1a60*/  VIADD R0, R6.reuse, 0x8f ;  /* 0x0000008f06007836 */ /* 0x040fe20000000000 */
[----:B------:R-:W-:Y:S01]  /*1a70*/  IADD3 R109, R6, 0x90, -R10 ;  /* 0x00000090066d7810 */ /* 0x000fe20007ffe80a */
[----:B------:R0:W-:Y:S02]  /*1a80*/  STL [R1+0x54], R6 ;  /* 0x0000540601007387 */ /* 0x0001e40000100800 */
        /* <DEDUP_REMOVED lines=41> */
.L_x_12241:
[----:B------:R-:W-:Y:S05]  /*1d20*/  BSYNC B6 ;  /* 0x0000000000067941 */ /* 0x000fea0003800000 */
.L_x_12240:
        /* <DEDUP_REMOVED lines=20> */
.L_x_12243:
[----:B------:R-:W-:Y:S05]  /*1e70*/  BSYNC B6 ;  /* 0x0000000000067941 */ /* 0x000fea0003800000 */
.L_x_12242:
[----:B------:R-:W-:Y:S01]  /*1e80*/  ULDC.64 UR4, c[0x0][0x9f8] ;  /* 0x00027e0000047ab9 */ /* 0x000fe20000000a00 */
[----:B------:R-:W2:Y:S01]  /*1e90*/  LDL.64 R26, [R1+0x8] ;  /* 0x00000800011a7983 */ /* 0x000ea20000100a00 */
[----:B------:R-:W-:Y:S01]  /*1ea0*/  ISETP.NE.U32.AND P0, PT, RZ, UR4, PT ;  /* 0x00000004ff007c0c */ /* 0x000fe2000bf05070 */
[----:B------:R-:W0:Y:S02]  /*1eb0*/  LDC.64 R68, c[0x0][0x408] ;  /* 0x00010200ff447b82 */ /* 0x000e240000000a00 */
[----:B------:R-:W2:Y:S01]  /*1ec0*/  LDL.64 R34, [R1+0x8] ;  /* 0x0000080001227983 */ /* 0x000ea20000100a00 */
[----:B------:R-:W-:-:S05]  /*1ed0*/  ISETP.NE.AND.EX P0, PT, RZ, UR5, PT, P0 ;  /* 0x00000005ff007c0c */ /* 0x000fca000bf05300 */
[----:B------:R-:W1:Y:S01]  /*1ee0*/  LDC.64 R30, c[0x0][0x300] ;  /* 0x0000c000ff1e7b82 */ /* 0x000e620000000a00 */
[----:B------:R-:W-:Y:S01]  /*1ef0*/  IMAD.IADD R77, R77, 0x1, R18 ;  /* 0x000000014d4d7824 */ /* 0x000fe200078e0212 */
[----:B------:R-:W-:-:S06]  /*1f00*/  ULDC.64 UR6, c[0x0][0xa08] ;  /* 0x0002820000067ab9 */ /* 0x000fcc0000000a00 */
[----:B------:R-:W-:Y:S01]  /*1f10*/  @P0 IADD3 R4, P1, R24, UR4, RZ ;  /* 0x0000000418040c10 */ /* 0x000fe2000ff3e0ff */
[----:B------:R-:W3:Y:S01]  /*1f20*/  S2R R20, SR_TID.X ;  /* 0x0000000000147919 */ /* 0x000ee20000002100 */
[----:B------:R-:W4:Y:S02]  /*1f30*/  LDC.64 R74, c[0x0][0x3f8] ;  /* 0x0000fe00ff4a7b82 */ /* 0x000f240000000a00 */
[----:B------:R-:W-:Y:S01]  /*1f40*/  @P0 IADD3.X R5, R25, UR5, RZ, P1, !PT ;  /* 0x0000000519050c10 */ /* 0x000fe20008ffe4ff */
[----:B------:R-:W4:Y:S01]  /*1f50*/  LDL.LU R24, [R1] ;  /* 0x0000000001187983 */ /* 0x000f220000300800 */
[----:B------:R-:W-:Y:S01]  /*1f60*/  SHF.R.S32.HI R11, RZ, 0x1f, R77 ;  /* 0x0000001fff0b7819 */ /* 0x000fe2000001144d */
[----:B------:R-:W-:Y:S02]  /*1f70*/  ULDC.64 UR4, c[0x0][0x308] ;  /* 0x0000c20000047ab9 */ /* 0x000fe40000000a00 */
[----:B------:R-:W4:Y:S04]  /*1f80*/  LDL.64 R14, [R1+0x18] ;  /* 0x00001800010e7983 */ /* 0x000f280000100a00 */
[----:B------:R-:W4:Y:S04]  /*1f90*/  LDL.64 R36, [R1+0x18] ;  /* 0x0000180001247983 */ /* 0x000f280000100a00 */
[----:B------:R0:W4:Y:S01]  /*1fa0*/  @P0 LDG.E R19, desc[UR60][R4.64] ;  /* 0x0000003c04130981 */ /* 0x000122000c1e1900 */
[-C--:B-1----:R-:W-:Y:S01]  /*1fb0*/  IMAD R0, R11, R30.reuse, RZ ;  /* 0x0000001e0b007224 */ /* 0x082fe200078e02ff */
[----:B------:R-:W-:Y:S01]  /*1fc0*/  ISETP.NE.U32.AND P0, PT, RZ, UR6, PT ;  /* 0x00000006ff007c0c */ /* 0x000fe2000bf05070 */
[----:B------:R-:W-:Y:S01]  /*1fd0*/  IMAD.WIDE.U32 R6, R77, R30, RZ ;  /* 0x0000001e4d067225 */ /* 0x000fe200078e00ff */
[----:B------:R-:W-:-:S02]  /*1fe0*/  SHF.R.S32.HI R8, RZ, 0x1f, R106 ;  /* 0x0000001fff087819 */ /* 0x000fc4000001146a */
[----:B------:R-:W-:Y:S01]  /*1ff0*/  ISETP.NE.AND.EX P0, PT, RZ, UR7, PT, P0 ;  /* 0x00000007ff007c0c */ /* 0x000fe2000bf05300 */
[----:B------:R-:W-:-:S04]  /*2000*/  IMAD R3, R77, R31, R0 ;  /* 0x0000001f4d037224 */ /* 0x000fc800078e0200 */
[----:B------:R-:W-:Y:S02]  /*2010*/  IMAD.IADD R7, R7, 0x1, R3 ;  /* 0x0000000107077824 */ /* 0x000fe400078e0203 */
[----:B------:R-:W-:Y:S02]  /*2020*/  IMAD R3, R8, UR4, RZ ;  /* 0x0000000408037c24 */ /* 0x000fe4000f8e02ff */
[C---:B0-----:R-:W-:Y:S01]  /*2030*/  IMAD.WIDE.U32 R4, R106.reuse, UR4, R6 ;  /* 0x000000046a047c25 */ /* 0x041fe2000f8e0006 */
[----:B---3--:R-:W-:Y:S02]  /*2040*/  SHF.R.U32.HI R33, RZ, 0x7, R20 ;  /* 0x00000007ff217819 */ /* 0x008fe40000011614 */
[----:B------:R-:W3:Y:S01]  /*2050*/  LDL R20, [R1+0x14] ;  /* 0x0000140001147983 */ /* 0x000ee20000100800 */
[----:B------:R-:W-:Y:S01]  /*2060*/  IMAD R3, R106, UR5, R3 ;  /* 0x000000056a037c24 */ /* 0x000fe2000f8e0203 */
[----:B------:R-:W-:Y:S01]  /*2070*/  ISETP.NE.AND P6, PT, R33, 0x1, PT ;  /* 0x000000012100780c */ /* 0x000fe20003fc5270 */
[----:B------:R-:W-:-:S02]  /*2080*/  ULDC.64 UR4, c[0x0][0x310] ;  /* 0x0000c40000047ab9 */ /* 0x000fc40000000a00 */
[----:B------:R-:W-:Y:S02]  /*2090*/  IMAD.IADD R5, R5, 0x1, R3 ;  /* 0x0000000105057824 */ /* 0x000fe400078e0203 */
[----:B--2---:R-:W-:-:S05]  /*20a0*/  IMAD.MOV.U32 R34, RZ, RZ, R26 ;  /* 0x000000ffff227224 */ /* 0x004fca00078e001a */
[----:B------:R-:W-:-:S05]  /*20b0*/  SHF.R.S32.HI R35, RZ, 0x1f, R34 ;  /* 0x0000001fff237819 */ /* 0x000fca0000011422 */
[----:B------:R-:W-:Y:S01]  /*20c0*/  STL [R1+0xc], R35 ;  /* 0x00000c2301007387 */ /* 0x000fe20000100800 */
[----:B------:R-:W-:Y:S01]  /*20d0*/  SHF.R.S32.HI R32, RZ, 0x1f, R156 ;  /* 0x0000001fff207819 */ /* 0x000fe2000001149c */
[----:B----4-:R-:W0:Y:S01]  /*20e0*/  LDC R15, c[0x0][0x3f4] ;  /* 0x0000fd00ff0f7b82 */ /* 0x010e220000000800 */
[----:B------:R-:W-:Y:S01]  /*20f0*/  IMAD.MOV.U32 R36, RZ, RZ, R14 ;  /* 0x000000ffff247224 */ /* 0x000fe200078e000e */
[----:B------:R-:W-:-:S04]  /*2100*/  SHF.R.S32.HI R0, RZ, 0x1f, R19 ;  /* 0x0000001fff007819 */ /* 0x000fc80000011413 */
[--C-:B------:R-:W-:Y:S02]  /*2110*/  SHF.R.S32.HI R37, RZ, 0x1f, R36.reuse ;  /* 0x0000001fff257819 */ /* 0x100fe40000011424 */
[----:B------:R-:W-:Y:S02]  /*2120*/  SEL R13, R0, RZ, !P0 ;  /* 0x000000ff000d7207 */ /* 0x000fe40004000000 */
[----:B------:R-:W-:Y:S01]  /*2130*/  SEL R21, R19, RZ, !P0 ;  /* 0x000000ff13157207 */ /* 0x000fe20004000000 */
[----:B------:R1:W-:Y:S01]  /*2140*/  STL [R1+0x1c], R37 ;  /* 0x00001c2501007387 */ /* 0x0003e20000100800 */
[----:B------:R-:W-:-:S03]  /*2150*/  IMAD.WIDE.U32 R66, R156, R68, R36 ;  /* 0x000000449c427225 */ /* 0x000fc600078e0024 */
[----:B------:R-:W2:Y:S01]  /*2160*/  LDL R38, [R1+0x24] ;  /* 0x0000240001267983 */ /* 0x000ea20000100800 */
[----:B------:R-:W-:-:S03]  /*2170*/  IMAD.WIDE.U32 R72, R156, R74, R36 ;  /* 0x0000004a9c487225 */ /* 0x000fc600078e0024 */
[----:B------:R-:W4:Y:S01]  /*2180*/  LDL R36, [R1+0x60] ;  /* 0x0000600001247983 */ /* 0x000f220000100800 */
[----:B------:R-:W-:-:S03]  /*2190*/  IMAD R0, R13, UR4, RZ ;  /* 0x000000040d007c24 */ /* 0x000fc6000f8e02ff */
[----:B-1----:R-:W2:Y:S01]  /*21a0*/  LDL R37, [R1+0x20] ;  /* 0x0000200001257983 */ /* 0x002ea20000100800 */
[C---:B------:R-:W-:Y:S02]  /*21b0*/  IMAD R3, R21.reuse, UR5, R0 ;  /* 0x0000000515037c24 */ /* 0x040fe4000f8e0200 */
[----:B------:R-:W-:Y:S02]  /*21c0*/  VIADD R0, R34, 0x10 ;  /* 0x0000001022007836 */ /* 0x000fe40000000000 */
[----:B------:R-:W-:Y:S01]  /*21d0*/  IMAD.WIDE.U32 R26, R21, UR4, R4 ;  /* 0x00000004151a7c25 */ /* 0x000fe2000f8e0004 */
[----:B------:R-:W-:Y:S05]  /*21e0*/  @!P6 WARPSYNC.ALL ;  /* 0x000000000000e948 */ /* 0x000fea0003800000 */
[----:B------:R-:W-:Y:S01]  /*21f0*/  ULDC.64 UR6, c[0x0][0x330] ;  /* 0x0000cc0000067ab9 */ /* 0x000fe20000000a00 */
[----:B------:R-:W-:Y:S01]  /*2200*/  ULDC UR4, c[0x0][0x2f4] ;  /* 0x0000bd0000047ab9 */ /* 0x000fe20000000800 */
        /* <DEDUP_REMOVED lines=25> */
[----:B------:R-:W-:Y:S02]  /*23a0*/  SEL R9, RZ, 0x8, P1 ;  /* 0x00000008ff097807 */ /* 0x000fe40000800000 */
[----:B------:R-:W-:Y:S02]  /*23b0*/  ISETP.GE.AND P0, PT, R6, UR4, PT ;  /* 0x0000000406007c0c */ /* 0x000fe4000bf06270 */
[----:B------:R-:W-:Y:S02]  /*23c0*/  LOP3.LUT R7, R9, R7, R8, 0xfe, !PT ;  /* 0x0000000709077212 */ /* 0x000fe400078efe08 */
[----:B------:R-:W-:Y:S01]  /*23d0*/  SEL R14, RZ, 0x10, P0 ;  /* 0x00000010ff0e7807 */ /* 0x000fe20000000000 */
[----:B------:R-:W-:Y:S01]  /*23e0*/  IMAD R13, R13, UR6, RZ ;  /* 0x000000060d0d7c24 */ /* 0x000fe2000f8e02ff */
[-C--:B0-----:R-:W-:Y:S02]  /*23f0*/  ISETP.GE.AND P0, PT, R34, R15.reuse, PT ;  /* 0x0000000f2200720c */ /* 0x081fe40003f06270 */
[----:B------:R-:W-:Y:S01]  /*2400*/  LOP3.LUT R14, R7, R14, RZ, 0xfc, !PT ;  /* 0x0000000e070e7212 */ /* 0x000fe200078efcff */
[----:B------:R-:W-:Y:S01]  /*2410*/  IMAD R7, R32, R74, RZ ;  /* 0x0000004a20077224 */ /* 0x000fe200078e02ff */
[-C--:B------:R-:W-:Y:S01]  /*2420*/  ISETP.GE.AND P3, PT, R4, R15.reuse, PT ;  /* 0x0000000f0400720c */ /* 0x080fe20003f66270 */
[----:B------:R-:W-:Y:S01]  /*2430*/  IMAD.WIDE.U32 R64, R156, R68, R34 ;  /* 0x000000449c407225 */ /* 0x000fe200078e0022 */
[----:B------:R-:W-:-:S03]  /*2440*/  ISETP.GE.AND P1, PT, R0, R15, PT ;  /* 0x0000000f0000720c */ /* 0x000fc60003f26270 */
[C---:B------:R-:W-:Y:S02]  /*2450*/  IMAD R13, R21.reuse, UR7, R13 ;  /* 0x00000007150d7c24 */ /* 0x040fe4000f8e020d */
[----:B------:R-:W-:Y:S01]  /*2460*/  IMAD.WIDE.U32 R28, R21, UR6, R28 ;  /* 0x00000006151c7c25 */ /* 0x000fe2000f8e001c */
[----:B------:R-:W-:-:S03]  /*2470*/  SEL R9, R15, RZ, P1 ;  /* 0x000000ff0f097207 */ /* 0x000fc60000800000 */
[----:B------:R-:W-:Y:S01]  /*2480*/  IMAD R21, R156, R75, R7 ;  /* 0x0000004b9c157224 */ /* 0x000fe200078e0207 */
[----:B------:R-:W-:Y:S01]  /*2490*/  SEL R7, R15, RZ, P0 ;  /* 0x000000ff0f077207 */ /* 0x000fe20000000000 */
[----:B------:R-:W-:Y:S02]  /*24a0*/  IMAD.IADD R65, R65, 0x1, R19 ;  /* 0x0000000141417824 */ /* 0x000fe400078e0213 */
[----:B------:R-:W-:Y:S01]  /*24b0*/  IMAD.IADD R67, R19, 0x1, R67 ;  /* 0x0000000113437824 */ /* 0x000fe200078e0243 */
[----:B------:R-:W-:Y:S01]  /*24c0*/  SEL R19, R15, RZ, P3 ;  /* 0x000000ff0f137207 */ /* 0x000fe20001800000 */
[----:B------:R-:W-:Y:S01]  /*24d0*/  IMAD.IADD R8, R34, 0x1, R7 ;  /* 0x0000000122087824 */ /* 0x000fe200078e0207 */
[----:B------:R-:W-:Y:S01]  /*24e0*/  LOP3.LUT R24, R24, 0xfffffffe, RZ, 0xc0, !PT ;  /* 0xfffffffe18187812 */ /* 0x000fe200078ec0ff */
[----:B------:R-:W-:-:S04]  /*24f0*/  IMAD.WIDE.U32 R70, R156, R74, R34 ;  /* 0x0000004a9c467225 */ /* 0x000fc800078e0022 */
[----:B------:R-:W-:Y:S02]  /*2500*/  IMAD.IADD R18, R4, 0x1, R19 ;  /* 0x0000000104127824 */ /* 0x000fe400078e0213 */
[----:B------:R-:W-:Y:S01]  /*2510*/  IMAD.IADD R12, R0, 0x1, R9 ;  /* 0x00000001000c7824 */ /* 0x000fe200078e0209 */
[----:B------:R-:W-:Y:S01]  /*2520*/  SHF.R.S32.HI R9, RZ, 0x1f, R8 ;  /* 0x0000001fff097819 */ /* 0x000fe20000011408 */
[----:B------:R-:W-:Y:S01]  /*2530*/  IMAD.IADD R71, R71, 0x1, R21 ;  /* 0x0000000147477824 */ /* 0x000fe200078e0215 */
[----:B------:R-:W-:Y:S01]  /*2540*/  @P3 LOP3.LUT R24, R24, 0x1, RZ, 0xfc, !PT ;  /* 0x0000000118183812 */ /* 0x000fe200078efcff */
[----:B------:R-:W-:Y:S01]  /*2550*/  IMAD.IADD R73, R21, 0x1, R73 ;  /* 0x0000000115497824 */ /* 0x000fe200078e0249 */
[----:B------:R-:W-:Y:S02]  /*2560*/  SHF.R.S32.HI R21, RZ, 0x1f, R18 ;  /* 0x0000001fff157819 */ /* 0x000fe40000011412 */
[----:B------:R-:W-:Y:S02]  /*2570*/  SHF.R.S32.HI R19, RZ, 0x1f, R12 ;  /* 0x0000001fff137819 */ /* 0x000fe4000001140c */
[----:B------:R-:W-:-:S02]  /*2580*/  LEA.HI R7, R9, R8, RZ, 0x3 ;  /* 0x0000000809077211 */ /* 0x000fc400078f18ff */
[----:B------:R-:W-:Y:S02]  /*2590*/  LEA.HI R10, R9, R8, RZ, 0x5 ;  /* 0x00000008090a7211 */ /* 0x000fe400078f28ff */
[----:B------:R-:W-:Y:S02]  /*25a0*/  LEA.HI R9, R21, R18, RZ, 0x3 ;  /* 0x0000001215097211 */ /* 0x000fe400078f18ff */
[----:B------:R-:W-:Y:S02]  /*25b0*/  LEA.HI R8, R19, R12, RZ, 0x3 ;  /* 0x0000000c13087211 */ /* 0x000fe400078f18ff */
[----:B------:R-:W-:Y:S02]  /*25c0*/  LEA.HI R18, R21, R18, RZ, 0x5 ;  /* 0x0000001215127211 */ /* 0x000fe400078f28ff */
[----:B------:R-:W-:Y:S02]  /*25d0*/  LEA.HI R19, R19, R12, RZ, 0x5 ;  /* 0x0000000c13137211 */ /* 0x000fe400078f28ff */
[----:B------:R-:W-:-:S02]  /*25e0*/  SHF.R.S32.HI R12, RZ, 0x5, R10 ;  /* 0x00000005ff0c7819 */ /* 0x000fc4000001140a */
[----:B------:R-:W-:Y:S02]  /*25f0*/  SHF.R.S32.HI R21, RZ, 0x5, R18 ;  /* 0x00000005ff157819 */ /* 0x000fe40000011412 */
[----:B-----5:R-:W-:Y:S02]  /*2600*/  SHF.R.S32.HI R25, RZ, 0x1f, R102 ;  /* 0x0000001fff197819 */ /* 0x020fe40000011466 */
[----:B------:R-:W-:Y:S02]  /*2610*/  SHF.R.S32.HI R19, RZ, 0x5, R19 ;  /* 0x00000005ff137819 */ /* 0x000fe40000011413 */
[C---:B---3--:R-:W-:Y:S02]  /*2620*/  LOP3.LUT R10, R20.reuse, 0x18, R7, 0xf8, !PT ;  /* 0x00000018140a7812 */ /* 0x048fe400078ef807 */
[----:B------:R-:W-:Y:S02]  /*2630*/  LOP3.LUT R18, R20, 0x18, R8, 0xf8, !PT ;  /* 0x0000001814127812 */ /* 0x000fe400078ef808 */
[----:B------:R-:W-:-:S02]  /*2640*/  LOP3.LUT R24, R24, 0xfffffffd, RZ, 0xc0, !PT ;  /* 0xfffffffd18187812 */ /* 0x000fc400078ec0ff */
[----:B------:R-:W-:Y:S02]  /*2650*/  IADD3 R76, P2, R156, R77, RZ ;  /* 0x0000004d9c4c7210 */ /* 0x000fe40007f5e0ff */
[----:B------:R-:W-:-:S03]  /*2660*/  LOP3.LUT R20, R20, 0x18, R9, 0xf8, !PT ;  /* 0x0000001814147812 */ /* 0x000fc600078ef809 */
[----:B------:R-:W-:Y:S02]  /*2670*/  IMAD.X R77, R32, 0x1, R11, P2 ;  /* 0x00000001204d7824 */ /* 0x000fe400010e060b */
[----:B------:R-:W-:Y:S02]  /*2680*/  IMAD.SHL.U32 R104, R15, 0x2, RZ ;  /* 0x000000020f687824 */ /* 0x000fe400078e00ff */
[----:B------:R-:W-:Y:S01]  /*2690*/  IMAD.WIDE.U32 R70, R102, R74, R70 ;  /* 0x0000004a66467225 */ /* 0x000fe200078e0046 */
[----:B------:R-:W-:-:S03]  /*26a0*/  LOP3.LUT R11, R8, 0xfffffff8, RZ, 0xc0, !PT ;  /* 0xfffffff8080b7812 */ /* 0x000fc600078ec0ff */
[----:B------:R-:W-:-:S04]  /*26b0*/  IMAD.WIDE.U32 R72, R102, R74, R72 ;  /* 0x0000004a66487225 */ /* 0x000fc800078e0048 */
[----:B------:R-:W-:Y:S02]  /*26c0*/  IMAD R89, R31, 0x90, RZ ;  /* 0x000000901f597824 */ /* 0x000fe400078e02ff */
[----:B------:R-:W-:-:S04]  /*26d0*/  IMAD.WIDE.U32 R64, R102, R68, R64 ;  /* 0x0000004466407225 */ /* 0x000fc800078e0040 */
[----:B------:R-:W-:-:S04]  /*26e0*/  IMAD.WIDE.U32 R66, R102, R68, R66 ;  /* 0x0000004466427225 */ /* 0x000fc800078e0042 */
[----:B------:R-:W-:Y:S02]  /*26f0*/  IMAD R95, R75, 0x90, RZ ;  /* 0x000000904b5f7824 */ /* 0x000fe400078e02ff */
[----:B------:R-:W-:Y:S01]  /*2700*/  IMAD.WIDE.U32 R30, R30, 0x90, RZ ;  /* 0x000000901e1e7825 */ /* 0x000fe200078e00ff */
[----:B------:R-:W-:-:S03]  /*2710*/  SHF.R.S32.HI R97, RZ, 0x1f, R11 ;  /* 0x0000001fff617819 */ /* 0x000fc6000001140b */
[----:B------:R-:W-:Y:S01]  /*2720*/  IMAD.IADD R84, R29, 0x1, R13 ;  /* 0x000000011d547824 */ /* 0x000fe200078e020d */
[----:B------:R-:W-:Y:S01]  /*2730*/  LOP3.LUT R13, R14, 0x1, RZ, 0xc0, !PT ;  /* 0x000000010e0d7812 */ /* 0x000fe200078ec0ff */
[----:B------:R-:W-:Y:S02]  /*2740*/  VIADD R108, R33, 0x8 ;  /* 0x00000008216c7836 */ /* 0x000fe40000000000 */
[----:B------:R-:W-:Y:S01]  /*2750*/  IMAD.IADD R89, R31, 0x1, R89 ;  /* 0x000000011f597824 */ /* 0x000fe200078e0259 */
[----:B------:R-:W-:Y:S01]  /*2760*/  @!P6 BAR.SYNC.DEFER_BLOCKING 0x9, 0x100 ;  /* 0x024400000000eb1d */ /* 0x000fe20000010000 */
[----:B----4-:R-:W-:Y:S01]  /*2770*/  LOP3.LUT P3, RZ, R36, 0x2, RZ, 0xc0, !PT ;  /* 0x0000000224ff7812 */ /* 0x010fe2000786c0ff */
[----:B--2---:R-:W-:Y:S01]  /*2780*/  IMAD R19, R19, 0x1200, R38 ;  /* 0x0000120013137824 */ /* 0x004fe200078e0226 */
[-C--:B------:R-:W-:Y:S01]  /*2790*/  LOP3.LUT R101, R10, R37.reuse, RZ, 0x3c, !PT ;  /* 0x000000250a657212 */ /* 0x080fe200078e3cff */
[C---:B------:R-:W-:Y:S01]  /*27a0*/  IMAD R10, R25.reuse, R68, RZ ;  /* 0x00000044190a7224 */ /* 0x040fe200078e02ff */
[----:B------:R-:W-:Y:S01]  /*27b0*/  LOP3.LUT R18, R18, R37, RZ, 0x3c, !PT ;  /* 0x0000002512127212 */ /* 0x000fe200078e3cff */
[----:B------:R-:W-:-:S08]  /*27c0*/  IMAD R25, R25, R74, RZ ;  /* 0x0000004a19197224 */ /* 0x000fd000078e02ff */
[----:B------:R-:W-:Y:S01]  /*27d0*/  @P3 LOP3.LUT R24, R24, 0x2, RZ, 0xfc, !PT ;  /* 0x0000000218183812 */ /* 0x000fe200078efcff */
[----:B------:R-:W-:Y:S02]  /*27e0*/  IMAD.IADD R100, R19, 0x1, R18 ;  /* 0x0000000113647824 */ /* 0x000fe400078e0212 */
[----:B------:R-:W-:Y:S02]  /*27f0*/  IMAD R19, R102, R75, R25 ;  /* 0x0000004b66137224 */ /* 0x000fe400078e0219 */
[----:B------:R0:W-:Y:S01]  /*2800*/  STL [R1], R24 ;  /* 0x0000001801007387 */ /* 0x0001e20000100800 */
[----:B------:R-:W-:Y:S01]  /*2810*/  VIADD R25, R34, 0x50 ;  /* 0x0000005022197836 */ /* 0x000fe20000000000 */
[----:B------:R-:W-:Y:S01]  /*2820*/  LOP3.LUT R20, R20, R37, RZ, 0x3c, !PT ;  /* 0x0000002514147212 */ /* 0x000fe200078e3cff */
[----:B------:R-:W-:-:S03]  /*2830*/  IMAD R21, R21, 0x1200, R38 ;  /* 0x0000120015157824 */ /* 0x000fc600078e0226 */
[----:B------:R-:W-:Y:S01]  /*2840*/  ISETP.GE.AND P2, PT, R25, UR4, PT ;  /* 0x0000000419007c0c */ /* 0x000fe2000bf46270 */
[----:B------:R-:W-:-:S03]  /*2850*/  IMAD R12, R12, 0x1200, R38 ;  /* 0x000012000c0c7824 */ /* 0x000fc600078e0226 */
[----:B------:R-:W-:Y:S01]  /*2860*/  SEL R15, RZ, 0x20, P2 ;  /* 0x00000020ff0f7807 */ /* 0x000fe20001000000 */
[----:B------:R-:W-:Y:S02]  /*2870*/  IMAD.IADD R99, R21, 0x1, R20 ;  /* 0x0000000115637824 */ /* 0x000fe400078e0214 */
[----:B------:R-:W-:Y:S01]  /*2880*/  IMAD.IADD R101, R12, 0x1, R101 ;  /* 0x000000010c657824 */ /* 0x000fe200078e0265 */
[----:B------:R-:W-:Y:S01]  /*2890*/  LOP3.LUT R20, R14, R15, RZ, 0xfc, !PT ;  /* 0x0000000f0e147212 */ /* 0x000fe200078efcff */
[----:B------:R-:W-:Y:S01]  /*28a0*/  IMAD R81, R102, R69, R10 ;  /* 0x0000004566517224 */ /* 0x000fe200078e020a */
[----:B------:R-:W-:Y:S01]  /*28b0*/  LOP3.LUT R10, R7, 0xfffffff8, RZ, 0xc0, !PT ;  /* 0xfffffff8070a7812 */ /* 0x000fe200078ec0ff */
[----:B------:R-:W-:Y:S01]  /*28c0*/  IMAD R21, R69, 0x90, RZ ;  /* 0x0000009045157824 */ /* 0x000fe200078e02ff */
[----:B------:R-:W-:Y:S01]  /*28d0*/  LOP3.LUT R12, R9, 0xfffffff8, RZ, 0xc0, !PT ;  /* 0xfffffff8090c7812 */ /* 0x000fe200078ec0ff */
[----:B------:R-:W-:Y:S01]  /*28e0*/  IMAD.WIDE.U32 R68, R68, 0x90, RZ ;  /* 0x0000009044447825 */ /* 0x000fe200078e00ff */
[----:B------:R-:W-:-:S03]  /*28f0*/  LOP3.LUT R14, R20, 0x2, RZ, 0xc0, !PT ;  /* 0x00000002140e7812 */ /* 0x000fc600078ec0ff */
[----:B------:R-:W-:Y:S01]  /*2900*/  IMAD.WIDE.U32 R74, R74, 0x90, RZ ;  /* 0x000000904a4a7825 */ /* 0x000fe200078e00ff */
[C---:B------:R-:W-:Y:S02]  /*2910*/  LOP3.LUT R15, R20.reuse, 0x4, RZ, 0xc0, !PT ;  /* 0x00000004140f7812 */ /* 0x040fe400078ec0ff */
[C---:B------:R-:W-:Y:S01]  /*2920*/  LOP3.LUT R18, R20.reuse, 0x8, RZ, 0xc0, !PT ;  /* 0x0000000814127812 */ /* 0x040fe200078ec0ff */
[----:B------:R-:W-:Y:S02]  /*2930*/  IMAD.IADD R82, R71, 0x1, R19 ;  /* 0x0000000147527824 */ /* 0x000fe400078e0213 */
[----:B------:R-:W-:Y:S01]  /*2940*/  IMAD.IADD R80, R19, 0x1, R73 ;  /* 0x0000000113507824 */ /* 0x000fe200078e0249 */
[C---:B------:R-:W-:Y:S01]  /*2950*/  LOP3.LUT R19, R20.reuse, 0x10, RZ, 0xc0, !PT ;  /* 0x0000001014137812 */ /* 0x040fe200078ec0ff */
[----:B------:R-:W-:Y:S01]  /*2960*/  IMAD.IADD R83, R65, 0x1, R81 ;  /* 0x0000000141537824 */ /* 0x000fe200078e0251 */
[----:B------:R-:W-:Y:S01]  /*2970*/  SHF.R.S32.HI R98, RZ, 0x1f, R10 ;  /* 0x0000001fff627819 */ /* 0x000fe2000001140a */
[----:B------:R-:W-:Y:S01]  /*2980*/  IMAD.IADD R94, R69, 0x1, R21 ;  /* 0x00000001455e7824 */ /* 0x000fe200078e0215 */
[----:B------:R-:W-:Y:S01]  /*2990*/  SHF.R.S32.HI R96, RZ, 0x1f, R12 ;  /* 0x0000001fff607819 */ /* 0x000fe2000001140c */
[----:B------:R-:W-:Y:S01]  /*29a0*/  IMAD.IADD R95, R75, 0x1, R95 ;  /* 0x000000014b5f7824 */ /* 0x000fe200078e025f */
[----:B------:R-:W-:Y:S01]  /*29b0*/  LOP3.LUT R20, R20, 0x20, RZ, 0xc0, !PT ;  /* 0x0000002014147812 */ /* 0x000fe200078ec0ff */
[----:B0-----:R-:W-:-:S07]  /*29c0*/  IMAD.IADD R81, R81, 0x1, R67 ;  /* 0x0000000151517824 */ /* 0x001fce00078e0243 */
.L_x_12299:
[----:B-1-3--:R-:W2:Y:S01]  /*29d0*/  LDL R32, [R1+0x5c] ;  /* 0x00005c0001207983 */ /* 0x00aea20000100800 */
[----:B0-----:R-:W0:Y:S03]  /*29e0*/  LDC.64 R90, c[0x0][0x2e8] ;  /* 0x0000ba00ff5a7b82 */ /* 0x001e260000000a00 */
[----:B------:R-:W3:Y:S01]  /*29f0*/  LDL R24, [R1+0x60] ;  /* 0x0000600001187983 */ /* 0x000ee20000100800 */
[----:B------:R-:W-:Y:S01]  /*2a00*/  VIADD R35, R16, 0xffffffff ;  /* 0xffffffff10237836 */ /* 0x000fe20000000000 */
[----:B------:R-:W-:Y:S05]  /*2a10*/  YIELD ;  /* 0x0000000000007946 */ /* 0x000fea0003800000 */
[----:B------:R-:W1:Y:S01]  /*2a20*/  LDC R103, c[0x0][0x3f4] ;  /* 0x0000fd00ff677b82 */ /* 0x000e620000000800 */
[----:B------:R-:W-:Y:S01]  /*2a30*/  SHF.R.S32.HI R34, RZ, 0x1f, R35 ;  /* 0x0000001fff227819 */ /* 0x000fe20000011423 */
[-C--:B------:R-:W-:Y:S01]  /*2a40*/  IMAD R21, R89, R35.reuse, RZ ;  /* 0x0000002359157224 */ /* 0x080fe200078e02ff */
[----:B------:R-:W-:Y:S01]  /*2a50*/  BSSY B0, `(.L_x_12244) ;  /* 0x0000413000007945 */ /* 0x000fe20003800000 */
[----:B------:R-:W-:-:S04]  /*2a60*/  IMAD.WIDE.U32 R60, R30, R35, RZ ;  /* 0x000000231e3c7225 */ /* 0x000fc800078e00ff */
[----:B------:R-:W-:Y:S01]  /*2a70*/  IMAD R33, R34, R30, R21 ;  /* 0x0000001e22217224 */ /* 0x000fe200078e0215 */
[----:B------:R-:W-:-:S03]  /*2a80*/  IADD3 R21, P2, R88, R60, RZ ;  /* 0x0000003c58157210 */ /* 0x000fc60007f5e0ff */
[----:B------:R-:W-:Y:S01]  /*2a90*/  IMAD.IADD R92, R61, 0x1, R33 ;  /* 0x000000013d5c7824 */ /* 0x000fe200078e0221 */
[----:B0-----:R-:W-:Y:S01]  /*2aa0*/  LEA R36, P3, R21, R90, 0x1 ;  /* 0x0000005a15247211 */ /* 0x001fe200078608ff */
[----:B--2---:R-:W-:Y:S02]  /*2ab0*/  IMAD R16, R144, 0x3600, R32 ;  /* 0x0000360090107824 */ /* 0x004fe400078e0220 */
[----:B------:R-:W-:Y:S01]  /*2ac0*/  IMAD.X R32, R92, 0x1, R85, P2 ;  /* 0x000000015c207824 */ /* 0x000fe200010e0655 */
[----:B------:R-:W-:Y:S01]  /*2ad0*/  ISETP.GT.AND P2, PT, R35, R78, PT ;  /* 0x0000004e2300720c */ /* 0x000fe20003f44270 */
[----:B------:R-:W-:Y:S01]  /*2ae0*/  IMAD R79, R16, 0x2, R17 ;  /* 0x00000002104f7824 */ /* 0x000fe200078e0211 */
[----:B---3--:R-:W-:Y:S01]  /*2af0*/  LOP3.LUT P4, RZ, R24, 0x2, RZ, 0xc0, !PT ;  /* 0x0000000218ff7812 */ /* 0x008fe2000788c0ff */
[----:B------:R-:W-:Y:S01]  /*2b00*/  VIADD R24, R16, 0x10 ;  /* 0x0000001010187836 */ /* 0x000fe20000000000 */
[----:B------:R-:W-:Y:S02]  /*2b10*/  LEA.HI.X R37, R21, R91, R32, 0x1, P3 ;  /* 0x0000005b15257211 */ /* 0x000fe400018f0c20 */
[----:B-1----:R-:W-:-:S09]  /*2b20*/  ISETP.GE.AND P3, PT, R103, 0x1, PT ;  /* 0x000000016700780c */ /* 0x002fd20003f66270 */
[----:B------:R-:W-:Y:S02]  /*2b30*/  @P4 VIADD R24, R16, 0xfffffff0 ;  /* 0xfffffff010184836 */ /* 0x000fe40000000000 */
[----:B------:R-:W-:Y:S02]  /*2b40*/  IMAD.MOV.U32 R16, RZ, RZ, R35 ;  /* 0x000000ffff107224 */ /* 0x000fe400078e0023 */
        /* <DEDUP_REMOVED lines=76> */
.L_x_12248:
[----:B------:R-:W-:Y:S05]  /*3010*/  BSYNC B1 ;  /* 0x0000000000017941 */ /* 0x000fea0003800000 */
.L_x_12247:
[----:B------:R-:W2:Y:S01]  /*3020*/  LDL R21, [R1+0x2c] ;  /* 0x00002c0001157983 */ /* 0x000ea20000100800 */
[----:B0----5:R-:W-:Y:S02]  /*3030*/  IMAD.MOV.U32 R32, RZ, RZ, R39 ;  /* 0x000000ffff207224 */ /* 0x021fe400078e0027 */
        /* <DEDUP_REMOVED lines=21> */
[----:B------:R-:W-:Y:S01]  /*3190*/  IMAD.MOV.U32 R32, RZ, RZ, R91 ;  /* 0x000000ffff207224 */ /* 0x000fe200078e005b */
        /* <DEDUP_REMOVED lines=15> */
[----:B------:R-:W-:-:S02]  /*3290*/  PRMT R111, R34, 0x7610, R111 ;  /* 0x00007610226f7816 */ /* 0x000fc4000000006f */
        /* <DEDUP_REMOVED lines=12> */
.L_x_12249:
[----:B------:R-:W2:Y:S01]  /*3360*/  LDL R32, [R1+0x10] ;  /* 0x0000100001207983 */ /* 0x000ea20000100800 */
[----:B------:R-:W-:Y:S01]  /*3370*/  IMAD R21, R144, 0x8, R22 ;  /* 0x0000000890157824 */ /* 0x000fe200078e0216 */
[----:B------:R-:W-:Y:S01]  /*3380*/  BSSY B1, `(.L_x_12250) ;  /* 0x0000004000017945 */ /* 0x000fe20003800000 */
[----:B--2---:R-:W-:-:S04]  /*3390*/  SHF.L.U32 R87, R32, 0x1f, RZ ;  /* 0x0000001f20577819 */ /* 0x004fc800000006ff */
[----:B------:R-:W0:Y:S02]  /*33a0*/  SYNCS.PHASECHK.TRANS64.TRYWAIT P5, [R21+URZ+0x31c90], R87 ;  /* 0x031c9057150075a7 */ /* 0x000e2400080a017f */
[----:B0-----:R-:W-:Y:S05]  /*33b0*/  @!P5 BRA `(.L_x_12251) ;  /* 0x00000204001cd947 */ /* 0x001fea0003800000 */
.L_x_12551:
[----:B------:R-:W-:Y:S05]  /*33c0*/  BSYNC B1 ;  /* 0x0000000000017941 */ /* 0x000fea0003800000 */
.L_x_12250:
        /* <DEDUP_REMOVED lines=11> */
[----:B------:R-:W-:Y:S02]  /*3480*/  SHF.R.U64 R56, R62, 0x10, R63 ;  /* 0x000000103e387819 */ /* 0x000fe4000000123f */
[----:B------:R-:W-:Y:S02]  /*3490*/  SHF.R.U32.HI R62, RZ, 0x10, R91 ;  /* 0x00000010ff3e7819 */ /* 0x000fe4000001165b */
[----:B------:R-:W-:Y:S02]  /*34a0*/  PRMT R57, R92, 0x5410, R57 ;  /* 0x000054105c397816 */ /* 0x000fe40000000039 */
[----:B------:R-:W-:Y:S02]  /*34b0*/  PRMT R56, R58, 0x5432, R56 ;  /* 0x000054323a387816 */ /* 0x000fe40000000038 */
[----:B------:R-:W-:-:S02]  /*34c0*/  SHF.R.U32.HI R59, RZ, 0x10, R63 ;  /* 0x00000010ff3b7819 */ /* 0x000fc4000001163f */
[----:B------:R-:W-:Y:S02]  /*34d0*/  PRMT R62, R92, 0x5432, R62 ;  /* 0x000054325c3e7816 */ /* 0x000fe4000000003e */
[----:B------:R-:W-:Y:S02]  /*34e0*/  LOP3.LUT R92, R33, 0xffff0000, RZ, 0xc0, !PT ;  /* 0xffff0000215c7812 */ /* 0x000fe400078ec0ff */
[----:B------:R-:W-:Y:S02]  /*34f0*/  LOP3.LUT R63, R57, 0xffff0000, RZ, 0xc0, !PT ;  /* 0xffff0000393f7812 */ /* 0x000fe400078ec0ff */
[C---:B------:R-:W-:Y:S01]  /*3500*/  LOP3.LUT R33, R56.reuse, 0xffff0000, RZ, 0xc0, !PT ;  /* 0xffff000038217812 */ /* 0x040fe200078ec0ff */
[----:B------:R-:W-:Y:S01]  /*3510*/  IMAD.U32 R56, R56, 0x10000, RZ ;  /* 0x0001000038387824 */ /* 0x000fe200078e00ff */
[----:B------:R-:W-:Y:S01]  /*3520*/  PRMT R59, R58, 0x5410, R59 ;  /* 0x000054103a3b7816 */ /* 0x000fe2000000003b */
[C---:B------:R-:W-:Y:S02]  /*3530*/  FMUL.FTZ R91, R92.reuse, R63 ;  /* 0x0000003f5c5b7220 */ /* 0x040fe40000410000 */
[----:B------:R-:W-:-:S02]  /*3540*/  FMUL.FTZ R92, R92, R33 ;  /* 0x000000215c5c7220 */ /* 0x000fc40000410000 */
[C---:B------:R-:W-:Y:S01]  /*3550*/  FFMA.FTZ R58, R90.reuse, R33, -R91 ;  /* 0x000000215a3a7223 */ /* 0x040fe2000001085b */
[----:B------:R-:W-:Y:S02]  /*3560*/  IMAD.U32 R91, R59, 0x10000, RZ ;  /* 0x000100003b5b7824 */ /* 0x000fe400078e00ff */
[----:B------:R-:W-:Y:S01]  /*3570*/  FFMA.FTZ R33, R90, R63, R92 ;  /* 0x0000003f5a217223 */ /* 0x000fe2000001005c */
[----:B------:R-:W-:Y:S01]  /*3580*/  LOP3.LUT R92, R34, 0xffff0000, RZ, 0xc0, !PT ;  /* 0xffff0000225c7812 */ /* 0x000fe200078ec0ff */
        /* <DEDUP_REMOVED lines=10> */
[----:B------:R-:W-:Y:S02]  /*3630*/  LOP3.LUT R90, R59, 0xffff0000, RZ, 0xc0, !PT ;  /* 0xffff00003b5a7812 */ /* 0x000fe400078ec0ff */
[----:B------:R-:W-:Y:S01]  /*3640*/  F2FP.BF16.F32.PACK_AB R34, R63, R34 ;  /* 0x000000223f22723e */ /* 0x000fe200000010ff */
[C---:B------:R-:W-:Y:S02]  /*3650*/  FMUL.FTZ R92, R91.reuse, R62 ;  /* 0x0000003e5b5c7220 */ /* 0x040fe40000410000 */
[-C--:B------:R-:W-:Y:S02]  /*3660*/  FMUL.FTZ R91, R91, R90.reuse ;  /* 0x0000005a5b5b7220 */ /* 0x080fe40000410000 */
[----:B------:R-:W-:Y:S01]  /*3670*/  FFMA.FTZ R59, R35, R90, -R92 ;  /* 0x0000005a233b7223 */ /* 0x000fe2000001085c */
[----:B------:R-:W-:-:S02]  /*3680*/  IMAD.U32 R90, R57, 0x10000, RZ ;  /* 0x00010000395a7824 */ /* 0x000fc400078e00ff */
        /* <DEDUP_REMOVED lines=9> */
[----:B------:R-:W-:-:S07]  /*3720*/  IMAD.MOV.U32 R35, RZ, RZ, R59 ;  /* 0x000000ffff237224 */ /* 0x000fce00078e003b */
.L_x_12256:
[----:B------:R-:W-:Y:S05]  /*3730*/  BSYNC B2 ;  /* 0x0000000000027941 */ /* 0x000fea0003800000 */
.L_x_12255:
[----:B------:R1:W-:Y:S02]  /*3740*/  STG.E.128 desc[UR60][R36.64], R32 ;  /* 0x0000002024007986 */ /* 0x0003e4000c101d3c */
.L_x_12254:
[----:B------:R-:W-:Y:S05]  /*3750*/  BSYNC B1 ;  /* 0x0000000000017941 */ /* 0x000fea0003800000 */
.L_x_12253:
        /* <DEDUP_REMOVED lines=28> */
[----:B------:R-:W-:Y:S01]  /*3920*/  IMAD.U32 R59, R58, 0x10000, RZ ;  /* 0x000100003a3b7824 */ /* 0x000fe200078e00ff */
[----:B------:R-:W-:Y:S01]  /*3930*/  F2FP.BF16.F32.PACK_AB R55, R55, R56 ;  /* 0x000000383737723e */ /* 0x000fe200000010ff */
        /* <DEDUP_REMOVED lines=23> */
.L_x_12260:
[----:B------:R-:W-:Y:S05]  /*3ab0*/  BSYNC B2 ;  /* 0x0000000000027941 */ /* 0x000fea0003800000 */
.L_x_12259:
[----:B------:R2:W-:Y:S02]  /*3ac0*/  STG.E.128 desc[UR60][R36.64+0x20], R32 ;  /* 0x0000202024007986 */ /* 0x0005e4000c101d3c */
.L_x_12258:
[----:B------:R-:W-:Y:S05]  /*3ad0*/  BSYNC B1 ;  /* 0x0000000000017941 */ /* 0x000fea0003800000 */
.L_x_12257:
        /* <DEDUP_REMOVED lines=10> */
[----:B------:R-:W-:Y:S02]  /*3b80*/  SHF.R.U32.HI R56, RZ, 0x10, R51 ;  /* 0x00000010ff387819 */ /* 0x000fe40000011633 */
[----:B------:R-:W-:Y:S02]  /*3b90*/  PRMT R51, R113, 0x5432, R52 ;  /* 0x0000543271337816 */ /* 0x000fe40000000034 */
[----:B------:R-:W-:Y:S01]  /*3ba0*/  PRMT R50, R106, 0x5432, R55 ;  /* 0x000054326a327816 */ /* 0x000fe20000000037 */
[C---:B------:R-:W-:Y:S01]  /*3bb0*/  IMAD.U32 R55, R33.reuse, 0x10000, RZ ;  /* 0x0001000021377824 */ /* 0x040fe200078e00ff */
        /* <DEDUP_REMOVED lines=19> */
[-C--:B------:R-:W-:Y:S02]  /*3cf0*/  FMUL.FTZ R52, R52, R59.reuse ;  /* 0x0000003b34347220 */ /* 0x080fe40000410000 */
[C---:B------:R-:W-:Y:S02]  /*3d00*/  FFMA.FTZ R61, R34.reuse, R59, -R61 ;  /* 0x0000003b223d7223 */ /* 0x040fe4000001083d */
[----:B------:R-:W-:Y:S01]  /*3d10*/  FFMA.FTZ R52, R34, R55, R52 ;  /* 0x0000003722347223 */ /* 0x000fe20000010034 */
[C---:B------:R-:W-:Y:S01]  /*3d20*/  IMAD.U32 R55, R32.reuse, 0x10000, RZ ;  /* 0x0001000020377824 */ /* 0x040fe200078e00ff */
[C---:B------:R-:W-:Y:S01]  /*3d30*/  LOP3.LUT R34, R35.reuse, 0xffff0000, RZ, 0xc0, !PT ;  /* 0xffff000023227812 */ /* 0x040fe200078ec0ff */
[----:B------:R-:W-:Y:S01]  /*3d40*/  IMAD.U32 R35, R35, 0x10000, RZ ;  /* 0x0001000023237824 */ /* 0x000fe200078e00ff */
[----:B------:R-:W-:-:S03]  /*3d50*/  LOP3.LUT R32, R32, 0xffff0000, RZ, 0xc0, !PT ;  /* 0xffff000020207812 */ /* 0x000fc600078ec0ff */
        /* <DEDUP_REMOVED lines=8> */
[----:B------:R-:W-:Y:S02]  /*3de0*/  F2FP.BF16.F32.PACK_AB R33, R57, R54 ;  /* 0x000000363921723e */ /* 0x000fe400000010ff */
[----:B------:R-:W-:-:S02]  /*3df0*/  F2FP.BF16.F32.PACK_AB R35, R35, R56 ;  /* 0x000000382323723e */ /* 0x000fc400000010ff */
[----:B------:R-:W-:Y:S02]  /*3e00*/  F2FP.BF16.F32.PACK_AB R34, R52, R61 ;  /* 0x0000003d3422723e */ /* 0x000fe400000010ff */
[----:B------:R-:W-:-:S07]  /*3e10*/  F2FP.BF16.F32.PACK_AB R32, R51, R58 ;  /* 0x0000003a3320723e */ /* 0x000fce00000010ff */
.L_x_12264:
[----:B------:R-:W-:Y:S05]  /*3e20*/  BSYNC B2 ;  /* 0x0000000000027941 */ /* 0x000fea0003800000 */
.L_x_12263:
[----:B------:R3:W-:Y:S02]  /*3e30*/  STG.E.128 desc[UR60][R36.64+0x40], R32 ;  /* 0x0000402024007986 */ /* 0x0007e4000c101d3c */
.L_x_12262:
[----:B------:R-:W-:Y:S05]  /*3e40*/  BSYNC B1 ;  /* 0x0000000000017941 */ /* 0x000fea0003800000 */
.L_x_12261:
        /* <DEDUP_REMOVED lines=8> */
[--C-:B------:R-:W-:Y:S02]  /*3ed0*/  SHF.R.U64 R48, R48, 0x10, R49.reuse ;  /* 0x0000001030307819 */ /* 0x100fe40000001231 */
[----:B------:R-:W-:Y:S02]  /*3ee0*/  SHF.R.U32.HI R49, RZ, 0x10, R49 ;  /* 0x00000010ff317819 */ /* 0x000fe40000011631 */
[--C-:B------:R-:W-:Y:S02]  /*3ef0*/  SHF.R.U32.HI R50, RZ, 0x10, R47.reuse ;  /* 0x00000010ff327819 */ /* 0x100fe4000001162f */
[----:B------:R-:W-:Y:S01]  /*3f00*/  SHF.R.U64 R51, R46, 0x10, R47 ;  /* 0x000000102e337819 */ /* 0x000fe2000000122f */
[----:B------:R-:W-:Y:S01]  /*3f10*/  IMAD.U32 R46, R34, 0x10000, RZ ;  /* 0x00010000222e7824 */ /* 0x000fe200078e00ff */
[----:B------:R-:W-:Y:S02]  /*3f20*/  PRMT R120, R120, 0x5410, R49 ;  /* 0x0000541078787816 */ /* 0x000fe40000000031 */
[----:B------:R-:W-:Y:S01]  /*3f30*/  PRMT R117, R117, 0x5410, R50 ;  /* 0x0000541075757816 */ /* 0x000fe20000000032 */
[----:B------:R-:W-:Y:S01]  /*3f40*/  IMAD.U32 R50, R33, 0x10000, RZ ;  /* 0x0001000021327824 */ /* 0x000fe200078e00ff */
[----:B------:R-:W-:Y:S01]  /*3f50*/  PRMT R119, R119, 0x5410, R48 ;  /* 0x0000541077777816 */ /* 0x000fe20000000030 */
[----:B------:R-:W-:Y:S01]  /*3f60*/  IMAD.U32 R48, R120, 0x10000, RZ ;  /* 0x0001000078307824 */ /* 0x000fe200078e00ff */
[----:B------:R-:W-:-:S02]  /*3f70*/  LOP3.LUT R47, R34, 0xffff0000, RZ, 0xc0, !PT ;  /* 0xffff0000222f7812 */ /* 0x000fc400078ec0ff */
[----:B------:R-:W-:Y:S01]  /*3f80*/  PRMT R118, R118, 0x5410, R51 ;  /* 0x0000541076767816 */ /* 0x000fe20000000033 */
[----:B------:R-:W-:Y:S01]  /*3f90*/  IMAD.U32 R51, R117, 0x10000, RZ ;  /* 0x0001000075337824 */ /* 0x000fe200078e00ff */
[----:B------:R-:W-:Y:S01]  /*3fa0*/  LOP3.LUT R49, R33, 0xffff0000, RZ, 0xc0, !PT ;  /* 0xffff000021317812 */ /* 0x000fe200078ec0ff */
[----:B------:R-:W-:Y:S01]  /*3fb0*/  FMUL.FTZ R57, R47, R48 ;  /* 0x000000302f397220 */ /* 0x000fe20000410000 */
[----:B------:R-:W-:Y:S01]  /*3fc0*/  LOP3.LUT R53, R119, 0xffff0000, RZ, 0xc0, !PT ;  /* 0xffff000077357812 */ /* 0x000fe200078ec0ff */
[----:B------:R-:W-:Y:S01]  /*3fd0*/  IMAD.U32 R33, R32, 0x10000, RZ ;  /* 0x0001000020217824 */ /* 0x000fe200078e00ff */
        /* <DEDUP_REMOVED lines=8> */
[----:B------:R-:W-:Y:S01]  /*4060*/  LOP3.LUT R32, R32, 0xffff0000, RZ, 0xc0, !PT ;  /* 0xffff000020207812 */ /* 0x000fe200078ec0ff */
[----:B------:R-:W-:Y:S01]  /*4070*/  FFMA.FTZ R51, R46, R51, -R57 ;  /* 0x000000332e337223 */ /* 0x000fe20000010839 */
[----:B------:R-:W-:-:S02]  /*4080*/  IMAD.U32 R118, R118, 0x10000, RZ ;  /* 0x0001000076767824 */ /* 0x000fc400078e00ff */
        /* <DEDUP_REMOVED lines=18> */
.L_x_12268:
[----:B------:R-:W-:Y:S05]  /*41b0*/  BSYNC B2 ;  /* 0x0000000000027941 */ /* 0x000fea0003800000 */
.L_x_12267:
[----:B------:R4:W-:Y:S02]  /*41c0*/  STG.E.128 desc[UR60][R36.64+0x60], R32 ;  /* 0x0000602024007986 */ /* 0x0009e4000c101d3c */
.L_x_12266:
[----:B------:R-:W-:Y:S05]  /*41d0*/  BSYNC B1 ;  /* 0x0000000000017941 */ /* 0x000fea0003800000 */
.L_x_12265:
        /* <DEDUP_REMOVED lines=8> */
[--C-:B------:R-:W-:Y:S02]  /*4260*/  SHF.R.U64 R44, R44, 0x10, R45.reuse ;  /* 0x000000102c2c7819 */ /* 0x100fe4000000122d */
[----:B------:R-:W-:Y:S02]  /*4270*/  SHF.R.U32.HI R45, RZ, 0x10, R45 ;  /* 0x00000010ff2d7819 */ /* 0x000fe4000001162d */
[--C-:B------:R-:W-:Y:S01]  /*4280*/  SHF.R.U64 R46, R42, 0x10, R43.reuse ;  /* 0x000000102a2e7819 */ /* 0x100fe2000000122b */
[----:B------:R-:W-:Y:S01]  /*4290*/  IMAD.U32 R42, R34, 0x10000, RZ ;  /* 0x00010000222a7824 */ /* 0x000fe200078e00ff */
[----:B------:R-:W-:Y:S02]  /*42a0*/  SHF.R.U32.HI R47, RZ, 0x10, R43 ;  /* 0x00000010ff2f7819 */ /* 0x000fe4000001162b */
[----:B------:R-:W-:Y:S01]  /*42b0*/  PRMT R116, R116, 0x5410, R45 ;  /* 0x0000541074747816 */ /* 0x000fe2000000002d */
[----:B------:R-:W-:Y:S01]  /*42c0*/  IMAD.U32 R45, R33, 0x10000, RZ ;  /* 0x00010000212d7824 */ /* 0x000fe200078e00ff */
        /* <DEDUP_REMOVED lines=13> */
[----:B------:R-:W-:Y:S01]  /*43a0*/  FMUL.FTZ R50, R44, R48 ;  /* 0x000000302c327220 */ /* 0x000fe20000410000 */
[----:B------:R-:W-:Y:S01]  /*43b0*/  LOP3.LUT R116, R116, 0xffff0000, RZ, 0xc0, !PT ;  /* 0xffff000074747812 */ /* 0x000fe200078ec0ff */
[----:B------:R-:W-:Y:S01]  /*43c0*/  FMUL.FTZ R51, R44, R46 ;  /* 0x0000002e2c337220 */ /* 0x000fe20000410000 */
[----:B------:R-:W-:Y:S01]  /*43d0*/  LOP3.LUT R114, R114, 0xffff0000, RZ, 0xc0, !PT ;  /* 0xffff000072727812 */ /* 0x000fe200078ec0ff */
[----:B------:R-:W-:Y:S01]  /*43e0*/  IMAD.U32 R115, R115, 0x10000, RZ ;  /* 0x0001000073737824 */ /* 0x000fe200078e00ff */
[----:B------:R-:W-:Y:S01]  /*43f0*/  LOP3.LUT R44, R32, 0xffff0000, RZ, 0xc0, !PT ;  /* 0xffff0000202c7812 */ /* 0x000fe200078ec0ff */
[----:B------:R-:W-:Y:S01]  /*4400*/  FFMA.FTZ R53, R42, R47, -R53 ;  /* 0x0000002f2a357223 */ /* 0x000fe20000010835 */
[----:B------:R-:W-:-:S02]  /*4410*/  IMAD.U32 R113, R113, 0x10000, RZ ;  /* 0x0001000071717824 */ /* 0x000fc400078e00ff */
[C---:B------:R-:W-:Y:S01]  /*4420*/  FFMA.FTZ R32, R45.reuse, R46, -R50 ;  /* 0x0000002e2d207223 */ /* 0x040fe20000010832 */
[----:B------:R-:W-:Y:S01]  /*4430*/  FFMA.FTZ R42, R42, R49, R43 ;  /* 0x000000312a2a7223 */ /* 0x000fe2000001002b */
[C---:B------:R-:W-:Y:S01]  /*4440*/  FMUL.FTZ R46, R34.reuse, R116 ;  /* 0x00000074222e7220 */ /* 0x040fe20000410000 */
[----:B------:R-:W-:Y:S01]  /*4450*/  FMUL.FTZ R43, R34, R114 ;  /* 0x00000072222b7220 */ /* 0x000fe20000410000 */
[C---:B------:R-:W-:Y:S01]  /*4460*/  FMUL.FTZ R34, R44.reuse, R115 ;  /* 0x000000732c227220 */ /* 0x040fe20000410000 */
        /* <DEDUP_REMOVED lines=13> */
.L_x_12272:
[----:B------:R-:W-:Y:S05]  /*4540*/  BSYNC B2 ;  /* 0x0000000000027941 */ /* 0x000fea0003800000 */
.L_x_12271:
[----:B------:R1:W-:Y:S02]  /*4550*/  STG.E.128 desc[UR60][R36.64+0x80], R32 ;  /* 0x0000802024007986 */ /* 0x0003e4000c101d3c */
.L_x_12270:
[----:B------:R-:W-:Y:S05]  /*4560*/  BSYNC B1 ;  /* 0x0000000000017941 */ /* 0x000fea0003800000 */
.L_x_12269:
        /* <DEDUP_REMOVED lines=9> */
[--C-:B------:R-:W-:Y:S02]  /*4600*/  SHF.R.U64 R43, R38, 0x10, R39.reuse ;  /* 0x00000010262b7819 */ /* 0x100fe40000001227 */
        /* <DEDUP_REMOVED lines=13> */
[C---:B------:R-:W-:Y:S01]  /*46e0*/  IMAD.U32 R34, R35.reuse, 0x10000, RZ ;  /* 0x0001000023227824 */ /* 0x040fe200078e00ff */
[----:B------:R-:W-:Y:S01]  /*46f0*/  LOP3.LUT R38, R35, 0xffff0000, RZ, 0xc0, !PT ;  /* 0xffff000023267812 */ /* 0x000fe200078ec0ff */
[----:B------:R-:W-:Y:S01]  /*4700*/  FMUL.FTZ R46, R39, R44 ;  /* 0x0000002c272e7220 */ /* 0x000fe20000410000 */
[----:B------:R-:W-:-:S02]  /*4710*/  IMAD.U32 R35, R33, 0x10000, RZ ;  /* 0x0001000021237824 */ /* 0x000fc400078e00ff */
[-C--:B------:R-:W-:Y:S01]  /*4720*/  FMUL.FTZ R39, R39, R42.reuse ;  /* 0x0000002a27277220 */ /* 0x080fe20000410000 */
[----:B------:R-:W-:Y:S01]  /*4730*/  FMUL.FTZ R47, R41, R45 ;  /* 0x0000002d292f7220 */ /* 0x000fe20000410000 */
[----:B------:R-:W-:Y:S02]  /*4740*/  IMAD.U32 R33, R32, 0x10000, RZ ;  /* 0x0001000020217824 */ /* 0x000fe400078e00ff */
[C---:B------:R-:W-:Y:S01]  /*4750*/  FFMA.FTZ R46, R35.reuse, R42, -R46 ;  /* 0x0000002a232e7223 */ /* 0x040fe2000001082e */
        /* <DEDUP_REMOVED lines=21> */
.L_x_12274:
[----:B------:R-:W-:Y:S05]  /*48b0*/  BSYNC B1 ;  /* 0x0000000000017941 */ /* 0x000fea0003800000 */
.L_x_12273:
[----:B------:R1:W-:Y:S01]  /*48c0*/  STG.E.128 desc[UR60][R36.64+0xa0], R32 ;  /* 0x0000a02024007986 */ /* 0x0003e2000c101d3c */
[----:B------:R-:W-:Y:S05]  /*48d0*/  BRA `(.L_x_12252) ;  /* 0x0000002000a87947 */ /* 0x000fea0003800000 */
.L_x_12246:
        /* <DEDUP_REMOVED lines=15> */
[----:B------:R-:W2:Y:S01]  /*49d0*/  LDL.64 R62, [R1+0x8] ;  /* 0x00000800013e7983 */ /* 0x000ea20000100a00 */
        /* <DEDUP_REMOVED lines=22> */
[----:B--2---:R-:W-:-:S13]  /*4b40*/  ISETP.GE.AND P3, PT, R62, R103, PT ;  /* 0x000000673e00720c */ /* 0x004fda0003f66270 */
[----:B------:R0:W5:Y:S04]  /*4b50*/  @!P3 LDG.E.128 R40, desc[UR60][R56.64] ;  /* 0x0000003c3828b981 */ /* 0x000168000c1e1d00 */
[----:B------:R0:W5:Y:S01]  /*4b60*/  @!P3 LDG.E.128 R52, desc[UR60][R58.64] ;  /* 0x0000003c3a34b981 */ /* 0x000162000c1e1d00 */
[----:B------:R-:W-:-:S13]  /*4b70*/  ISETP.GE.AND P3, PT, R0, R103, PT ;  /* 0x000000670000720c */ /* 0x000fda0003f66270 */
[----:B------:R0:W5:Y:S04]  /*4b80*/  @!P3 LDG.E.128 R36, desc[UR60][R56.64+0x20] ;  /* 0x0000203c3824b981 */ /* 0x000168000c1e1d00 */
[----:B------:R0:W5:Y:S01]  /*4b90*/  @!P3 LDG.E.128 R48, desc[UR60][R58.64+0x20] ;  /* 0x0000203c3a30b981 */ /* 0x000162000c1e1d00 */
[----:B------:R-:W-:-:S13]  /*4ba0*/  ISETP.GE.AND P3, PT, R4, R103, PT ;  /* 0x000000670400720c */ /* 0x000fda0003f66270 */
[----:B------:R0:W5:Y:S04]  /*4bb0*/  @!P3 LDG.E.128 R32, desc[UR60][R56.64+0x40] ;  /* 0x0000403c3820b981 */ /* 0x000168000c1e1d00 */
[----:B------:R0:W5:Y:S02]  /*4bc0*/  @!P3 LDG.E.128 R44, desc[UR60][R58.64+0x40] ;  /* 0x0000403c3a2cb981 */ /* 0x000164000c1e1d00 */
.L_x_12276:
[----:B------:R-:W-:Y:S05]  /*4bd0*/  BSYNC B1 ;  /* 0x0000000000017941 */ /* 0x000fea0003800000 */
.L_x_12275:
[----:B------:R-:W2:Y:S01]  /*4be0*/  LDL R21, [R1+0x2c] ;  /* 0x00002c0001157983 */ /* 0x000ea20000100800 */
[----:B0----5:R-:W-:Y:S02]  /*4bf0*/  IMAD.MOV.U32 R56, RZ, RZ, R35 ;  /* 0x000000ffff387224 */ /* 0x021fe400078e0023 */
[----:B------:R-:W-:Y:S02]  /*4c00*/  IMAD.MOV.U32 R57, RZ, RZ, R32 ;  /* 0x000000ffff397224 */ /* 0x000fe400078e0020 */
[----:B------:R-:W-:-:S05]  /*4c10*/  IMAD.MOV.U32 R58, RZ, RZ, R39 ;  /* 0x000000ffff3a7224 */ /* 0x000fca00078e0027 */
        /* <DEDUP_REMOVED lines=18> */
[----:B------:R-:W-:Y:S02]  /*4d40*/  PRMT R115, R57, 0x5410, R58 ;  /* 0x0000541039737816 */ /* 0x000fe4000000003a */
        /* <DEDUP_REMOVED lines=20> */
[----:B------:R-:W-:Y:S06]  /*4e90*/  @!P3 BRA `(.L_x_12277) ;  /* 0x000000000004b947 */ /* 0x000fec0003800000 */
[----:B------:R-:W-:Y:S01]  /*4ea0*/  BPT.TRAP 0x1 ;  /* 0x000000040000795c */ /* 0x000fe20000300000 */
.L_x_12277:
[----:B------:R-:W2:Y:S01]  /*4eb0*/  LDL R56, [R1+0x10] ;  /* 0x0000100001387983 */ /* 0x000ea20000100800 */
[----:B------:R-:W-:Y:S01]  /*4ec0*/  IMAD R21, R144, 0x8, R22 ;  /* 0x0000000890157824 */ /* 0x000fe200078e0216 */
[----:B------:R-:W-:Y:S01]  /*4ed0*/  BSSY B1, `(.L_x_12278) ;  /* 0x0000004000017945 */ /* 0x000fe20003800000 */
[----:B--2---:R-:W-:-:S04]  /*4ee0*/  SHF.L.U32 R87, R56, 0x1f, RZ ;  /* 0x0000001f38577819 */ /* 0x004fc800000006ff */
[----:B------:R-:W0:Y:S02]  /*4ef0*/  SYNCS.PHASECHK.TRANS64.TRYWAIT P5, [R21+URZ+0x31c90], R87 ;  /* 0x031c9057150075a7 */ /* 0x000e2400080a017f */
[----:B0-----:R-:W-:Y:S05]  /*4f00*/  @!P5 BRA `(.L_x_12279) ;  /* 0x000001e8005cd947 */ /* 0x001fea0003800000 */
.L_x_12552:
[----:B------:R-:W-:Y:S05]  /*4f10*/  BSYNC B1 ;  /* 0x0000000000017941 */ /* 0x000fea0003800000 */
.L_x_12278:
        /* <DEDUP_REMOVED lines=16> */
[----:B------:R-:W4:Y:S04]  /*5020*/  LDL R59, [R1+0x24] ;  /* 0x00002400013b7983 */ /* 0x000f280000100800 */
[----:B------:R-:W5:Y:S01]  /*5030*/  LDL.64 R126, [R1+0x8] ;  /* 0x00000800017e7983 */ /* 0x000f620000100a00 */
        /* <DEDUP_REMOVED lines=8> */
[----:B------:R-:W-:Y:S01]  /*50c0*/  SHF.R.S32.HI R57, RZ, 0x2, R57 ;  /* 0x00000002ff397819 */ /* 0x000fe20000011439 */
        /* <DEDUP_REMOVED lines=11> */
[----:B-----5:R-:W-:-:S13]  /*5180*/  ISETP.GE.AND P4, PT, R126, R103, PT ;  /* 0x000000677e00720c */ /* 0x020fda0003f86270 */
[----:B------:R-:W-:Y:S05]  /*5190*/  @P4 BRA `(.L_x_12283) ;  /* 0x0000000400704947 */ /* 0x000fea0003800000 */
[--C-:B------:R-:W-:Y:S02]  /*51a0*/  SHF.R.U64 R40, R40, 0x10, R41.reuse ;  /* 0x0000001028287819 */ /* 0x100fe40000001229 */
[----:B------:R-:W-:Y:S02]  /*51b0*/  SHF.R.U32.HI R113, RZ, 0x10, R41 ;  /* 0x00000010ff717819 */ /* 0x000fe40000011629 */
[C---:B------:R-:W-:Y:S02]  /*51c0*/  PRMT R40, R114.reuse, 0x5432, R40 ;  /* 0x0000543272287816 */ /* 0x040fe40000000028 */
[----:B------:R-:W-:Y:S02]  /*51d0*/  PRMT R113, R114, 0x5410, R113 ;  /* 0x0000541072717816 */ /* 0x000fe40000000071 */
[----:B------:R-:W-:Y:S02]  /*51e0*/  SHF.R.U32.HI R114, RZ, 0x10, R53 ;  /* 0x00000010ff727819 */ /* 0x000fe40000011635 */
[----:B------:R-:W-:-:S02]  /*51f0*/  SHF.R.U64 R41, R42, 0x10, R43 ;  /* 0x000000102a297819 */ /* 0x000fc4000000122b */
[----:B------:R-:W-:Y:S02]  /*5200*/  SHF.R.U32.HI R42, RZ, 0x10, R43 ;  /* 0x00000010ff2a7819 */ /* 0x000fe4000001162b */
[----:B------:R-:W-:Y:S02]  /*5210*/  SHF.R.U64 R43, R52, 0x10, R53 ;  /* 0x00000010342b7819 */ /* 0x000fe40000001235 */
[--C-:B------:R-:W-:Y:S02]  /*5220*/  SHF.R.U64 R52, R54, 0x10, R55.reuse ;  /* 0x0000001036347819 */ /* 0x100fe40000001237 */
[----:B------:R-:W-:Y:S01]  /*5230*/  SHF.R.U32.HI R53, RZ, 0x10, R55 ;  /* 0x00000010ff357819 */ /* 0x000fe20000011637 */
[----:B------:R-:W-:Y:S01]  /*5240*/  IMAD.U32 R55, R113, 0x10000, RZ ;  /* 0x0001000071377824 */ /* 0x000fe200078e00ff */
[C---:B------:R-:W-:Y:S02]  /*5250*/  PRMT R114, R117.reuse, 0x5432, R114 ;  /* 0x0000543275727816 */ /* 0x040fe40000000072 */
[----:B------:R-:W-:Y:S01]  /*5260*/  PRMT R43, R117, 0x5410, R43 ;  /* 0x00005410752b7816 */ /* 0x000fe2000000002b */
[----:B-1----:R-:W-:Y:S01]  /*5270*/  IMAD.U32 R117, R61, 0x10000, RZ ;  /* 0x000100003d757824 */ /* 0x002fe200078e00ff */
[----:B------:R-:W-:-:S02]  /*5280*/  PRMT R52, R116, 0x5432, R52 ;  /* 0x0000543274347816 */ /* 0x000fc40000000034 */
[----:B------:R-:W-:Y:S01]  /*5290*/  PRMT R53, R116, 0x5410, R53 ;  /* 0x0000541074357816 */ /* 0x000fe20000000035 */
[C---:B------:R-:W-:Y:S01]  /*52a0*/  IMAD.U32 R116, R114.reuse, 0x10000, RZ ;  /* 0x0001000072747824 */ /* 0x040fe200078e00ff */
[C---:B------:R-:W-:Y:S02]  /*52b0*/  PRMT R41, R115.reuse, 0x5410, R41 ;  /* 0x0000541073297816 */ /* 0x040fe40000000029 */
[----:B------:R-:W-:Y:S01]  /*52c0*/  PRMT R42, R115, 0x5432, R42 ;  /* 0x00005432732a7816 */ /* 0x000fe2000000002a */
[----:B--2---:R-:W-:Y:S02]  /*52d0*/  IMAD.U32 R115, R57, 0x10000, RZ ;  /* 0x0001000039737824 */ /* 0x004fe400078e00ff */
[----:B------:R-:W-:Y:S01]  /*52e0*/  FMUL.FTZ R54, R117, R116 ;  /* 0x0000007475367220 */ /* 0x000fe20000410000 */
[----:B------:R-:W-:Y:S02]  /*52f0*/  LOP3.LUT R114, R114, 0xffff0000, RZ, 0xc0, !PT ;  /* 0xffff000072727812 */ /* 0x000fe400078ec0ff */
        /* <DEDUP_REMOVED lines=70> */
.L_x_12283:
[----:B------:R-:W-:Y:S05]  /*5760*/  BSYNC B2 ;  /* 0x0000000000027941 */ /* 0x000fea0003800000 */
.L_x_12282:
        /* <DEDUP_REMOVED lines=12> */
.L_x_12281:
[----:B------:R-:W-:Y:S05]  /*5830*/  BSYNC B1 ;  /* 0x0000000000017941 */ /* 0x000fea0003800000 */
.L_x_12280:
        /* <DEDUP_REMOVED lines=20> */
[----:B------:R-:W-:Y:S02]  /*5980*/  IMAD.IADD R41, R41, 0x1, R40 ;  /* 0x0000000129297824 */ /* 0x000fe400078e0228 */
        /* <DEDUP_REMOVED lines=10> */
[--C-:B------:R-:W-:Y:S02]  /*5a30*/  SHF.R.U64 R58, R36, 0x10, R37.reuse ;  /* 0x00000010243a7819 */ /* 0x100fe40000001225 */
[----:B------:R-:W-:Y:S02]  /*5a40*/  SHF.R.U32.HI R57, RZ, 0x10, R37 ;  /* 0x00000010ff397819 */ /* 0x000fe40000011625 */
[----:B------:R-:W-:Y:S02]  /*5a50*/  SHF.R.U64 R37, R48, 0x10, R49 ;  /* 0x0000001030257819 */ /* 0x000fe40000001231 */
[----:B------:R-:W-:-:S02]  /*5a60*/  PRMT R49, R124, 0x5410, R38 ;  /* 0x000054107c317816 */ /* 0x000fc40000000026 */
[----:B------:R-:W-:Y:S02]  /*5a70*/  SHF.R.U64 R48, R50, 0x10, R51 ;  /* 0x0000001032307819 */ /* 0x000fe40000001233 */
[----:B------:R-:W-:Y:S02]  /*5a80*/  PRMT R38, R125, 0x5410, R59 ;  /* 0x000054107d267816 */ /* 0x000fe4000000003b */
[----:B------:R-:W-:Y:S02]  /*5a90*/  PRMT R50, R124, 0x5432, R57 ;  /* 0x000054327c327816 */ /* 0x000fe40000000039 */
[----:B------:R-:W-:Y:S01]  /*5aa0*/  SHF.R.U32.HI R36, RZ, 0x10, R51 ;  /* 0x00000010ff247819 */ /* 0x000fe20000011633 */
[----:B------:R-:W-:Y:S01]  /*5ab0*/  IMAD.U32 R59, R38, 0x10000, RZ ;  /* 0x00010000263b7824 */ /* 0x000fe200078e00ff */
[----:B------:R-:W-:Y:S01]  /*5ac0*/  LOP3.LUT R53, R53, 0xffff0000, RZ, 0xc0, !PT ;  /* 0xffff000035357812 */ /* 0x000fe200078ec0ff */
[----:B------:R-:W-:Y:S01]  /*5ad0*/  IMAD.U32 R57, R50, 0x10000, RZ ;  /* 0x0001000032397824 */ /* 0x000fe200078e00ff */
[----:B------:R-:W-:Y:S01]  /*5ae0*/  SHF.R.U32.HI R39, RZ, 0x10, R39 ;  /* 0x00000010ff277819 */ /* 0x000fe20000011627 */
[----:B-1----:R-:W-:-:S02]  /*5af0*/  IMAD.U32 R51, R41, 0x10000, RZ ;  /* 0x0001000029337824 */ /* 0x002fc400078e00ff */
[C---:B------:R-:W-:Y:S01]  /*5b00*/  FMUL.FTZ R61, R60.reuse, R59 ;  /* 0x0000003b3c3d7220 */ /* 0x040fe20000410000 */
[-C--:B------:R-:W-:Y:S01]  /*5b10*/  FMUL.FTZ R60, R60, R57.reuse ;  /* 0x000000393c3c7220 */ /* 0x080fe20000410000 */
[----:B------:R-:W-:Y:S02]  /*5b20*/  PRMT R36, R122, 0x5410, R36 ;  /* 0x000054107a247816 */ /* 0x000fe40000000024 */
[C---:B------:R-:W-:Y:S01]  /*5b30*/  FFMA.FTZ R57, R51.reuse, R57, -R61 ;  /* 0x0000003933397223 */ /* 0x040fe2000001083d */
[----:B------:R-:W-:Y:S01]  /*5b40*/  FFMA.FTZ R51, R51, R59, R60 ;  /* 0x0000003b33337223 */ /* 0x000fe2000001003c */
[----:B------:R-:W-:Y:S01]  /*5b50*/  LOP3.LUT R59, R50, 0xffff0000, RZ, 0xc0, !PT ;  /* 0xffff0000323b7812 */ /* 0x000fe200078ec0ff */
[----:B------:R-:W-:Y:S01]  /*5b60*/  IMAD.U32 R60, R55, 0x10000, RZ ;  /* 0x00010000373c7824 */ /* 0x000fe200078e00ff */
[----:B------:R-:W-:Y:S02]  /*5b70*/  LOP3.LUT R50, R38, 0xffff0000, RZ, 0xc0, !PT ;  /* 0xffff000026327812 */ /* 0x000fe400078ec0ff */
[----:B------:R-:W-:-:S02]  /*5b80*/  LOP3.LUT R38, R41, 0xffff0000, RZ, 0xc0, !PT ;  /* 0xffff000029267812 */ /* 0x000fc400078ec0ff */
[----:B------:R-:W-:Y:S01]  /*5b90*/  PRMT R39, R123, 0x5432, R39 ;  /* 0x000054327b277816 */ /* 0x000fe20000000027 */
[CC--:B------:R-:W-:Y:S01]  /*5ba0*/  FMUL.FTZ R41, R53.reuse, R50.reuse ;  /* 0x0000003235297220 */ /* 0x0c0fe20000410000 */
[-C--:B------:R-:W-:Y:S01]  /*5bb0*/  FMUL.FTZ R53, R53, R59.reuse ;  /* 0x0000003b35357220 */ /* 0x080fe20000410000 */
[----:B------:R-:W-:Y:S02]  /*5bc0*/  PRMT R37, R123, 0x5410, R37 ;  /* 0x000054107b257816 */ /* 0x000fe40000000025 */
[C---:B------:R-:W-:Y:S01]  /*5bd0*/  FFMA.FTZ R41, R38.reuse, R59, -R41 ;  /* 0x0000003b26297223 */ /* 0x040fe20000010829 */
[----:B------:R-:W-:Y:S01]  /*5be0*/  FFMA.FTZ R38, R38, R50, R53 ;  /* 0x0000003226267223 */ /* 0x000fe20000010035 */
[----:B------:R-:W-:Y:S01]  /*5bf0*/  IMAD.U32 R59, R36, 0x10000, RZ ;  /* 0x00010000243b7824 */ /* 0x000fe200078e00ff */
[----:B------:R-:W-:Y:S01]  /*5c00*/  PRMT R58, R125, 0x5432, R58 ;  /* 0x000054327d3a7816 */ /* 0x000fe2000000003a */
[C---:B------:R-:W-:Y:S01]  /*5c10*/  IMAD.U32 R53, R39.reuse, 0x10000, RZ ;  /* 0x0001000027357824 */ /* 0x040fe200078e00ff */
[----:B------:R-:W-:Y:S01]  /*5c20*/  LOP3.LUT R39, R39, 0xffff0000, RZ, 0xc0, !PT ;  /* 0xffff000027277812 */ /* 0x000fe200078ec0ff */
[----:B------:R-:W-:-:S02]  /*5c30*/  IMAD.U32 R50, R43, 0x10000, RZ ;  /* 0x000100002b327824 */ /* 0x000fc400078e00ff */
[C---:B------:R-:W-:Y:S01]  /*5c40*/  FMUL.FTZ R61, R60.reuse, R59 ;  /* 0x0000003b3c3d7220 */ /* 0x040fe20000410000 */
[-C--:B------:R-:W-:Y:S01]  /*5c50*/  FMUL.FTZ R60, R60, R53.reuse ;  /* 0x000000353c3c7220 */ /* 0x080fe20000410000 */
[----:B------:R-:W-:Y:S02]  /*5c60*/  PRMT R48, R122, 0x5432, R48 ;  /* 0x000054327a307816 */ /* 0x000fe40000000030 */
[C---:B------:R-:W-:Y:S01]  /*5c70*/  FFMA.FTZ R53, R50.reuse, R53, -R61 ;  /* 0x0000003532357223 */ /* 0x040fe2000001083d */
[----:B------:R-:W-:Y:S01]  /*5c80*/  FFMA.FTZ R50, R50, R59, R60 ;  /* 0x0000003b32327223 */ /* 0x000fe2000001003c */
[----:B------:R-:W-:Y:S02]  /*5c90*/  LOP3.LUT R59, R36, 0xffff0000, RZ, 0xc0, !PT ;  /* 0xffff0000243b7812 */ /* 0x000fe400078ec0ff */
[----:B------:R-:W-:Y:S02]  /*5ca0*/  LOP3.LUT R60, R55, 0xffff0000, RZ, 0xc0, !PT ;  /* 0xffff0000373c7812 */ /* 0x000fe400078ec0ff */
[----:B------:R-:W-:-:S02]  /*5cb0*/  LOP3.LUT R36, R43, 0xffff0000, RZ, 0xc0, !PT ;  /* 0xffff00002b247812 */ /* 0x000fc400078ec0ff */
[----:B------:R-:W-:Y:S01]  /*5cc0*/  F2FP.BF16.F32.PACK_AB R41, R41, R57 ;  /* 0x000000392929723e */ /* 0x000fe200000010ff */
[C---:B------:R-:W-:Y:S01]  /*5cd0*/  FMUL.FTZ R55, R60.reuse, R59 ;  /* 0x0000003b3c377220 */ /* 0x040fe20000410000 */
        /* <DEDUP_REMOVED lines=12> */
[----:B------:R-:W-:-:S02]  /*5da0*/  F2FP.BF16.F32.PACK_AB R53, R38, R51 ;  /* 0x000000332635723e */ /* 0x000fc400000010ff */
[C---:B------:R-:W-:Y:S01]  /*5db0*/  FFMA.FTZ R61, R43.reuse, R60, -R61 ;  /* 0x0000003c2b3d7223 */ /* 0x040fe2000001083d */
[----:B------:R-:W-:Y:S01]  /*5dc0*/  FFMA.FTZ R59, R43, R55, R59 ;  /* 0x000000372b3b7223 */ /* 0x000fe2000001003b */
[----:B------:R-:W-:Y:S01]  /*5dd0*/  LOP3.LUT R43, R37, 0xffff0000, RZ, 0xc0, !PT ;  /* 0xffff0000252b7812 */ /* 0x000fe200078ec0ff */
[----:B------:R-:W-:Y:S01]  /*5de0*/  IMAD.U32 R60, R54, 0x10000, RZ ;  /* 0x00010000363c7824 */ /* 0x000fe200078e00ff */
[----:B------:R-:W-:Y:S02]  /*5df0*/  LOP3.LUT R37, R58, 0xffff0000, RZ, 0xc0, !PT ;  /* 0xffff00003a257812 */ /* 0x000fe400078ec0ff */
[----:B------:R-:W-:Y:S01]  /*5e00*/  LOP3.LUT R54, R54, 0xffff0000, RZ, 0xc0, !PT ;  /* 0xffff000036367812 */ /* 0x000fe200078ec0ff */
[----:B------:R-:W-:Y:S01]  /*5e10*/  FMUL.FTZ R55, R52, R43 ;  /* 0x0000002b34377220 */ /* 0x000fe20000410000 */
[----:B------:R-:W-:Y:S01]  /*5e20*/  F2FP.BF16.F32.PACK_AB R36, R36, R50 ;  /* 0x000000322424723e */ /* 0x000fe200000010ff */
        /* <DEDUP_REMOVED lines=23> */
[----:B------:R-:W-:-:S07]  /*5fa0*/  F2FP.BF16.F32.PACK_AB R54, R54, R60 ;  /* 0x0000003c3636723e */ /* 0x000fce00000010ff */
.L_x_12287:
[----:B------:R-:W-:Y:S05]  /*5fb0*/  BSYNC B2 ;  /* 0x0000000000027941 */ /* 0x000fea0003800000 */
.L_x_12286:
        /* <DEDUP_REMOVED lines=12> */
.L_x_12285:
[----:B------:R-:W-:Y:S05]  /*6080*/  BSYNC B1 ;  /* 0x0000000000017941 */ /* 0x000fea0003800000 */
.L_x_12284:
[----:B------:R-:W-:-:S13]  /*6090*/  ISETP.NE.AND P4, PT, R15, RZ, PT ;  /* 0x000000ff0f00720c */ /* 0x000fda0003f85270 */
[----:B------:R-:W-:Y:S05]  /*60a0*/  @!P4 BRA `(.L_x_12252) ;  /* 0x0000000800b4c947 */ /* 0x000fea0003800000 */
[----:B-1----:R-:W3:Y:S04]  /*60b0*/  LDL R36, [R1] ;  /* 0x0000000001247983 */ /* 0x002ee80000100800 */
        /* <DEDUP_REMOVED lines=34> */
[----:B-1----:R-:W-:Y:S01]  /*62e0*/  IMAD.U32 R52, R37, 0x10000, RZ ;  /* 0x0001000025347824 */ /* 0x002fe200078e00ff */
[----:B------:R-:W-:Y:S02]  /*62f0*/  SHF.R.U32.HI R54, RZ, 0x10, R45 ;  /* 0x00000010ff367819 */ /* 0x000fe4000001162d */
[----:B------:R-:W-:Y:S02]  /*6300*/  PRMT R53, R119, 0x5432, R50 ;  /* 0x0000543277357816 */ /* 0x000fe40000000032 */
[----:B------:R-:W-:Y:S02]  /*6310*/  SHF.R.U64 R32, R32, 0x10, R33 ;  /* 0x0000001020207819 */ /* 0x000fe40000001221 */
[----:B------:R-:W-:Y:S01]  /*6320*/  SHF.R.U64 R33, R34, 0x10, R35 ;  /* 0x0000001022217819 */ /* 0x000fe20000001223 */
[----:B------:R-:W-:Y:S01]  /*6330*/  IMAD.U32 R59, R53, 0x10000, RZ ;  /* 0x00010000353b7824 */ /* 0x000fe200078e00ff */
[----:B------:R-:W-:-:S02]  /*6340*/  SHF.R.U64 R34, R44, 0x10, R45 ;  /* 0x000000102c227819 */ /* 0x000fc4000000122d */
[--C-:B------:R-:W-:Y:S01]  /*6350*/  SHF.R.U64 R45, R46, 0x10, R47.reuse ;  /* 0x000000102e2d7819 */ /* 0x100fe2000000122f */
[----:B--2---:R-:W-:Y:S01]  /*6360*/  IMAD.U32 R46, R41, 0x10000, RZ ;  /* 0x00010000292e7824 */ /* 0x004fe200078e00ff */
[----:B------:R-:W-:Y:S02]  /*6370*/  PRMT R55, R121, 0x5432, R54 ;  /* 0x0000543279377816 */ /* 0x000fe40000000036 */
[----:B------:R-:W-:Y:S01]  /*6380*/  LOP3.LUT R54, R41, 0xffff0000, RZ, 0xc0, !PT ;  /* 0xffff000029367812 */ /* 0x000fe200078ec0ff */
[----:B------:R-:W-:Y:S01]  /*6390*/  FMUL.FTZ R50, R46, R59 ;  /* 0x0000003b2e327220 */ /* 0x000fe20000410000 */
[----:B------:R-:W-:Y:S01]  /*63a0*/  SHF.R.U32.HI R47, RZ, 0x10, R47 ;  /* 0x00000010ff2f7819 */ /* 0x000fe2000001162f */
[----:B------:R-:W-:Y:S01]  /*63b0*/  IMAD.U32 R57, R55, 0x10000, RZ ;  /* 0x0001000037397824 */ /* 0x000fe200078e00ff */
[----:B------:R-:W-:Y:S01]  /*63c0*/  SHF.R.U32.HI R35, RZ, 0x10, R35 ;  /* 0x00000010ff237819 */ /* 0x000fe20000011623 */
[----:B------:R-:W-:Y:S01]  /*63d0*/  IMAD.U32 R41, R40, 0x10000, RZ ;  /* 0x0001000028297824 */ /* 0x000fe200078e00ff */
[----:B------:R-:W-:Y:S01]  /*63e0*/  LOP3.LUT R44, R37, 0xffff0000, RZ, 0xc0, !PT ;  /* 0xffff0000252c7812 */ /* 0x000fe200078ec0ff */
[-C--:B------:R-:W-:Y:S01]  /*63f0*/  FMUL.FTZ R61, R46, R57.reuse ;  /* 0x000000392e3d7220 */ /* 0x080fe20000410000 */
[----:B------:R-:W-:Y:S01]  /*6400*/  FFMA.FTZ R50, R52, R57, R50 ;  /* 0x0000003934327223 */ /* 0x000fe20000010032 */
[----:B------:R-:W-:Y:S01]  /*6410*/  LOP3.LUT R57, R55, 0xffff0000, RZ, 0xc0, !PT ;  /* 0xffff000037397812 */ /* 0x000fe200078ec0ff */
[----:B------:R-:W-:Y:S01]  /*6420*/  IMAD.U32 R37, R36, 0x10000, RZ ;  /* 0x0001000024257824 */ /* 0x000fe200078e00ff */
[----:B------:R-:W-:Y:S01]  /*6430*/  LOP3.LUT R55, R53, 0xffff0000, RZ, 0xc0, !PT ;  /* 0xffff000035377812 */ /* 0x000fe200078ec0ff */
[----:B------:R-:W-:Y:S01]  /*6440*/  FFMA.FTZ R46, R52, R59, -R61 ;  /* 0x0000003b342e7223 */ /* 0x000fe2000001083d */
[----:B------:R-:W-:Y:S01]  /*6450*/  PRMT R119, R119, 0x5410, R32 ;  /* 0x0000541077777816 */ /* 0x000fe20000000020 */
[----:B------:R-:W-:Y:S01]  /*6460*/  FMUL.FTZ R59, R54, R57 ;  /* 0x00000039363b7220 */ /* 0x000fe20000410000 */
[----:B------:R-:W-:Y:S01]  /*6470*/  PRMT R32, R120, 0x5432, R47 ;  /* 0x0000543278207816 */ /* 0x000fe2000000002f */
[-C--:B------:R-:W-:Y:S01]  /*6480*/  FMUL.FTZ R54, R54, R55.reuse ;  /* 0x0000003736367220 */ /* 0x080fe20000410000 */
[----:B------:R-:W-:Y:S01]  /*6490*/  PRMT R35, R118, 0x5432, R35 ;  /* 0x0000543276237816 */ /* 0x000fe20000000023 */
[----:B------:R-:W-:Y:S01]  /*64a0*/  FFMA.FTZ R55, R44, R55, -R59 ;  /* 0x000000372c377223 */ /* 0x000fe2000001083b */
[----:B------:R-:W-:Y:S01]  /*64b0*/  PRMT R120, R120, 0x5410, R45 ;  /* 0x0000541078787816 */ /* 0x000fe2000000002d */
[----:B------:R-:W-:Y:S01]  /*64c0*/  FFMA.FTZ R57, R44, R57, R54 ;  /* 0x000000392c397223 */ /* 0x000fe20000010036 */
[----:B------:R-:W-:Y:S01]  /*64d0*/  IMAD.U32 R54, R43, 0x10000, RZ ;  /* 0x000100002b367824 */ /* 0x000fe200078e00ff */
[----:B------:R-:W-:Y:S01]  /*64e0*/  PRMT R121, R121, 0x5410, R34 ;  /* 0x0000541079797816 */ /* 0x000fe20000000022 */
[C---:B------:R-:W-:Y:S01]  /*64f0*/  IMAD.U32 R47, R32.reuse, 0x10000, RZ ;  /* 0x00010000202f7824 */ /* 0x040fe200078e00ff */
[----:B------:R-:W-:Y:S01]  /*6500*/  LOP3.LUT R44, R43, 0xffff0000, RZ, 0xc0, !PT ;  /* 0xffff00002b2c7812 */ /* 0x000fe200078ec0ff */
[----:B------:R-:W-:Y:S01]  /*6510*/  IMAD.U32 R59, R35, 0x10000, RZ ;  /* 0x00010000233b7824 */ /* 0x000fe200078e00ff */
[----:B------:R-:W-:Y:S01]  /*6520*/  LOP3.LUT R34, R32, 0xffff0000, RZ, 0xc0, !PT ;  /* 0xffff000020227812 */ /* 0x000fe200078ec0ff */
[----:B------:R-:W-:-:S02]  /*6530*/  IMAD.U32 R52, R39, 0x10000, RZ ;  /* 0x0001000027347824 */ /* 0x000fc400078e00ff */
[C---:B------:R-:W-:Y:S01]  /*6540*/  FMUL.FTZ R45, R54.reuse, R47 ;  /* 0x0000002f362d7220 */ /* 0x040fe20000410000 */
[-C--:B------:R-:W-:Y:S01]  /*6550*/  FMUL.FTZ R54, R54, R59.reuse ;  /* 0x0000003b36367220 */ /* 0x080fe20000410000 */
[----:B------:R-:W-:Y:S01]  /*6560*/  LOP3.LUT R35, R35, 0xffff0000, RZ, 0xc0, !PT ;  /* 0xffff000023237812 */ /* 0x000fe200078ec0ff */
[----:B------:R-:W-:Y:S02]  /*6570*/  IMAD.U32 R56, R119, 0x10000, RZ ;  /* 0x0001000077387824 */ /* 0x000fe400078e00ff */
[C---:B------:R-:W-:Y:S01]  /*6580*/  FFMA.FTZ R32, R52.reuse, R59, -R45 ;  /* 0x0000003b34207223 */ /* 0x040fe2000001082d */
[----:B------:R-:W-:Y:S01]  /*6590*/  FFMA.FTZ R52, R52, R47, R54 ;  /* 0x0000002f34347223 */ /* 0x000fe20000010036 */
[----:B------:R-:W-:Y:S01]  /*65a0*/  IMAD.U32 R54, R121, 0x10000, RZ ;  /* 0x0001000079367824 */ /* 0x000fe200078e00ff */
[----:B------:R-:W-:Y:S01]  /*65b0*/  LOP3.LUT R40, R40, 0xffff0000, RZ, 0xc0, !PT ;  /* 0xffff000028287812 */ /* 0x000fe200078ec0ff */
[C---:B------:R-:W-:Y:S01]  /*65c0*/  FMUL.FTZ R58, R44.reuse, R34 ;  /* 0x000000222c3a7220 */ /* 0x040fe20000410000 */
[----:B------:R-:W-:Y:S01]  /*65d0*/  LOP3.LUT R39, R39, 0xffff0000, RZ, 0xc0, !PT ;  /* 0xffff000027277812 */ /* 0x000fe200078ec0ff */
[-C--:B------:R-:W-:Y:S01]  /*65e0*/  FMUL.FTZ R60, R44, R35.reuse ;  /* 0x000000232c3c7220 */ /* 0x080fe20000410000 */
[----:B------:R-:W-:Y:S01]  /*65f0*/  LOP3.LUT R121, R121, 0xffff0000, RZ, 0xc0, !PT ;  /* 0xffff000079797812 */ /* 0x000fe200078ec0ff */
[C---:B------:R-:W-:Y:S01]  /*6600*/  FMUL.FTZ R44, R41.reuse, R54 ;  /* 0x00000036292c7220 */ /* 0x040fe20000410000 */
[----:B------:R-:W-:Y:S01]  /*6610*/  LOP3.LUT R36, R36, 0xffff0000, RZ, 0xc0, !PT ;  /* 0xffff000024247812 */ /* 0x000fe200078ec0ff */
[----:B------:R-:W-:Y:S01]  /*6620*/  FMUL.FTZ R41, R41, R56 ;  /* 0x0000003829297220 */ /* 0x000fe20000410000 */
[----:B------:R-:W-:Y:S01]  /*6630*/  LOP3.LUT R119, R119, 0xffff0000, RZ, 0xc0, !PT ;  /* 0xffff000077777812 */ /* 0x000fe200078ec0ff */
[C---:B------:R-:W-:Y:S01]  /*6640*/  FFMA.FTZ R35, R39.reuse, R35, -R58 ;  /* 0x0000002327237223 */ /* 0x040fe2000001083a */
[----:B------:R-:W-:Y:S01]  /*6650*/  PRMT R33, R118, 0x5410, R33 ;  /* 0x0000541076217816 */ /* 0x000fe20000000021 */
[----:B------:R-:W-:Y:S01]  /*6660*/  FMUL.FTZ R45, R40, R121 ;  /* 0x00000079282d7220 */ /* 0x000fe20000410000 */
[----:B------:R-:W-:Y:S01]  /*6670*/  FFMA.FTZ R39, R39, R34, R60 ;  /* 0x0000002227277223 */ /* 0x000fe2000001003c */
[C---:B------:R-:W-:Y:S01]  /*6680*/  FFMA.FTZ R34, R37.reuse, R56, -R44 ;  /* 0x0000003825227223 */ /* 0x040fe2000001082c */
[----:B------:R-:W-:Y:S01]  /*6690*/  FFMA.FTZ R37, R37, R54, R41 ;  /* 0x0000003625257223 */ /* 0x000fe20000010029 */
[----:B------:R-:W-:-:S02]  /*66a0*/  IMAD.U32 R43, R42, 0x10000, RZ ;  /* 0x000100002a2b7824 */ /* 0x000fc400078e00ff */
[-C--:B------:R-:W-:Y:S01]  /*66b0*/  FMUL.FTZ R47, R40, R119.reuse ;  /* 0x00000077282f7220 */ /* 0x080fe20000410000 */
[----:B------:R-:W-:Y:S01]  /*66c0*/  FFMA.FTZ R41, R36, R119, -R45 ;  /* 0x0000007724297223 */ /* 0x000fe2000001082d */
[----:B------:R-:W-:Y:S01]  /*66d0*/  LOP3.LUT R42, R42, 0xffff0000, RZ, 0xc0, !PT ;  /* 0xffff00002a2a7812 */ /* 0x000fe200078ec0ff */
[C---:B------:R-:W-:Y:S01]  /*66e0*/  IMAD.U32 R40, R33.reuse, 0x10000, RZ ;  /* 0x0001000021287824 */ /* 0x040fe200078e00ff */
[C---:B------:R-:W-:Y:S01]  /*66f0*/  LOP3.LUT R45, R120.reuse, 0xffff0000, RZ, 0xc0, !PT ;  /* 0xffff0000782d7812 */ /* 0x040fe200078ec0ff */
[----:B------:R-:W-:Y:S01]  /*6700*/  IMAD.U32 R44, R120, 0x10000, RZ ;  /* 0x00010000782c7824 */ /* 0x000fe200078e00ff */
[----:B------:R-:W-:Y:S01]  /*6710*/  LOP3.LUT R33, R33, 0xffff0000, RZ, 0xc0, !PT ;  /* 0xffff000021217812 */ /* 0x000fe200078ec0ff */
[----:B------:R-:W-:Y:S02]  /*6720*/  IMAD.U32 R53, R38, 0x10000, RZ ;  /* 0x0001000026357824 */ /* 0x000fe400078e00ff */
[----:B------:R-:W-:Y:S01]  /*6730*/  FFMA.FTZ R36, R36, R121, R47 ;  /* 0x0000007924247223 */ /* 0x000fe2000001002f */
[----:B------:R-:W-:Y:S01]  /*6740*/  LOP3.LUT R38, R38, 0xffff0000, RZ, 0xc0, !PT ;  /* 0xffff000026267812 */ /* 0x000fe200078ec0ff */
[C---:B------:R-:W-:Y:S01]  /*6750*/  FMUL.FTZ R54, R43.reuse, R44 ;  /* 0x0000002c2b367220 */ /* 0x040fe20000410000 */
[C---:B------:R-:W-:Y:S01]  /*6760*/  FMUL.FTZ R47, R42.reuse, R45 ;  /* 0x0000002d2a2f7220 */ /* 0x040fe20000410000 */
[----:B------:R-:W-:Y:S01]  /*6770*/  FMUL.FTZ R43, R43, R40 ;  /* 0x000000282b2b7220 */ /* 0x000fe20000410000 */
[----:B------:R-:W-:Y:S01]  /*6780*/  FMUL.FTZ R42, R42, R33 ;  /* 0x000000212a2a7220 */ /* 0x000fe20000410000 */
[----:B------:R-:W-:Y:S01]  /*6790*/  F2FP.BF16.F32.PACK_AB R41, R41, R34 ;  /* 0x000000222929723e */ /* 0x000fe200000010ff */
[C---:B------:R-:W-:Y:S01]  /*67a0*/  FFMA.FTZ R54, R53.reuse, R40, -R54 ;  /* 0x0000002835367223 */ /* 0x040fe20000010836 */
[----:B------:R-:W-:Y:S01]  /*67b0*/  FFMA.FTZ R43, R53, R44, R43 ;  /* 0x0000002c352b7223 */ /* 0x000fe2000001002b */
[C---:B------:R-:W-:Y:S01]  /*67c0*/  FFMA.FTZ R42, R38.reuse, R45, R42 ;  /* 0x0000002d262a7223 */ /* 0x040fe2000001002a */
[----:B------:R-:W-:Y:S01]  /*67d0*/  FFMA.FTZ R47, R38, R33, -R47 ;  /* 0x00000021262f7223 */ /* 0x000fe2000001082f */
        /* <DEDUP_REMOVED lines=12> */
.L_x_12289:
[----:B------:R-:W-:Y:S05]  /*68a0*/  BSYNC B1 ;  /* 0x0000000000017941 */ /* 0x000fea0003800000 */
.L_x_12288:
        /* <DEDUP_REMOVED lines=10> */
.L_x_12245:
[----:B------:R-:W2:Y:S02]  /*6950*/  LDL R32, [R1+0x2c] ;  /* 0x00002c0001207983 */ /* 0x000ea40000100800 */
[----:B--2---:R-:W-:-:S13]  /*6960*/  R2UR UR4, R32 ;  /* 0x00000000200472ca */ /* 0x004fda00000e0000 */
[----:B------:R-:W-:-:S06]  /*6970*/  UISETP.NE.AND UP0, UPT, UR4, 0x3, UPT ;  /* 0x000000030400788c */ /* 0x000fcc000bf05270 */
[----:B------:R-:W-:-:S13]  /*6980*/  PLOP3.LUT P3, PT, PT, PT, UP0, 0x80, 0x0 ;  /* 0x000000000000781c */ /* 0x000fda0003f6f008 */
[----:B------:R-:W-:Y:S05]  /*6990*/  @!P3 BRA `(.L_x_12290) ;  /* 0x000000000004b947 */ /* 0x000fea0003800000 */
[----:B------:R-:W-:Y:S01]  /*69a0*/  BPT.TRAP 0x1 ;  /* 0x000000040000795c */ /* 0x000fe20000300000 */
.L_x_12290:
[----:B------:R-:W2:Y:S01]  /*69b0*/  LDL R32, [R1+0x10] ;  /* 0x0000100001207983 */ /* 0x000ea20000100800 */
[----:B------:R-:W-:Y:S01]  /*69c0*/  IMAD R21, R144, 0x8, R22 ;  /* 0x0000000890157824 */ /* 0x000fe200078e0216 */
[----:B------:R-:W-:Y:S01]  /*69d0*/  BSSY B1, `(.L_x_12291) ;  /* 0x0000006000017945 */ /* 0x000fe20003800000 */
[----:B------:R-:W-:-:S05]  /*69e0*/  IMAD R86, R16, -0x90, R2 ;  /* 0xffffff7010567824 */ /* 0x000fca00078e0202 */
[----:B------:R-:W-:Y:S02]  /*69f0*/  VIMNMX R86, R86, 0x90, PT ;  /* 0x0000009056567848 */ /* 0x000fe40003fe0100 */
[----:B--2---:R-:W-:-:S04]  /*6a00*/  SHF.L.U32 R87, R32, 0x1f, RZ ;  /* 0x0000001f20577819 */ /* 0x004fc800000006ff */
[----:B------:R-:W0:Y:S02]  /*6a10*/  SYNCS.PHASECHK.TRANS64.TRYWAIT P4, [R21+URZ+0x31c90], R87 ;  /* 0x031c9057150075a7 */ /* 0x000e24000808017f */
[----:B0-----:R-:W-:Y:S05]  /*6a20*/  @!P4 BRA `(.L_x_12292) ;  /* 0x000001cc00a8c947 */ /* 0x001fea0003800000 */
.L_x_12553:
[----:B------:R-:W-:Y:S05]  /*6a30*/  BSYNC B1 ;  /* 0x0000000000017941 */ /* 0x000fea0003800000 */
.L_x_12291:
        /* <DEDUP_REMOVED lines=20> */
.L_x_12252:
[----:B------:R-:W-:Y:S05]  /*6b80*/  BSYNC B0 ;  /* 0x0000000000007941 */ /* 0x000fea0003800000 */
.L_x_12244:
        /* <DEDUP_REMOVED lines=17> */
.L_x_12294:
[----:B------:R-:W-:Y:S05]  /*6ca0*/  BSYNC B0 ;  /* 0x0000000000007941 */ /* 0x000fea0003800000 */
.L_x_12293:
[----:B------:R-:W2:Y:S01]  /*6cb0*/  SYNCS.PHASECHK.TRANS64.TRYWAIT P3, [R21+URZ+0x31cb0], R87 ;  /* 0x031cb057150075a7 */ /* 0x000ea2000806017f */
[----:B------:R-:W-:Y:S04]  /*6cc0*/  BSSY B0, `(.L_x_12295) ;  /* 0x0000002000007945 */ /* 0x000fe80003800000 */
[----:B--2---:R-:W-:Y:S05]  /*6cd0*/  @!P3 BRA `(.L_x_12296) ;  /* 0x000001cc0010b947 */ /* 0x004fea0003800000 */
.L_x_12554:
[----:B------:R-:W-:Y:S05]  /*6ce0*/  BSYNC B0 ;  /* 0x0000000000007941 */ /* 0x000fea0003800000 */
.L_x_12295:
[----:B------:R-:W-:Y:S01]  /*6cf0*/  ISETP.GE.AND P3, PT, R156, R86, PT ;  /* 0x000000569c00720c */ /* 0x000fe20003f66270 */
[----:B------:R-:W-:-:S12]  /*6d00*/  BSSY B0, `(.L_x_12297) ;  /* 0x0000021000007945 */ /* 0x000fd80003800000 */
[----:B------:R-:W-:Y:S05]  /*6d10*/  @P3 BRA `(.L_x_12298) ;  /* 0x00000000007c3947 */ /* 0x000fea0003800000 */
[----:B------:R-:W3:Y:S01]  /*6d20*/  LDL.64 R38, [R1+0x8] ;  /* 0x0000080001267983 */ /* 0x000ee20000100a00 */
        /* <DEDUP_REMOVED lines=12> */
[----:B---3--:R-:W-:-:S13]  /*6df0*/  ISETP.GE.AND P3, PT, R38, UR4, PT ;  /* 0x0000000426007c0c */ /* 0x008fda000bf66270 */
        /* <DEDUP_REMOVED lines=17> */
.L_x_12298:
[----:B------:R-:W-:Y:S05]  /*6f10*/  BSYNC B0 ;  /* 0x0000000000007941 */ /* 0x000fea0003800000 */
.L_x_12297:
[----:B------:R-:W4:Y:S01]  /*6f20*/  LDL.LU R24, [R1+0x10] ;  /* 0x0000100001187983 */ /* 0x000f220000300800 */
[----:B0-2---:R-:W-:Y:S02]  /*6f30*/  @!P4 VIADD R21, R21, 0x31cc0 ;  /* 0x00031cc01515c836 */ /* 0x005fe40000000000 */
        /* <DEDUP_REMOVED lines=8> */
[----:B0-----:R0:W-:Y:S01]  /*6fc0*/  BAR.SYNC.DEFER_BLOCKING R108, 0x80 ;  /* 0x0002006c0000751d */ /* 0x0011e20000010000 */
[----:B------:R-:W-:-:S04]  /*6fd0*/  ISETP.NE.AND P3, PT, R144, 0x2, PT ;  /* 0x000000029000780c */ /* 0x000fc80003f65270 */
[----:B------:R-:W-:Y:S01]  /*6fe0*/  SEL R144, R144, RZ, P3 ;  /* 0x000000ff90907207 */ /* 0x000fe20001800000 */
[----:B------:R2:W-:Y:S02]  /*6ff0*/  @!P4 SYNCS.ARRIVE.TRANS64.RED.A1T0 RZ, [R21+URZ], RZ ;  /* 0x000000ff15ffc9a7 */ /* 0x0005e4000810043f */
[----:B--2---:R-:W-:-:S04]  /*7000*/  SEL R21, RZ, 0x1, P3 ;  /* 0x00000001ff157807 */ /* 0x004fc80001800000 */
[----:B----4-:R-:W-:-:S05]  /*7010*/  LOP3.LUT R24, R24, R21, RZ, 0x3c, !PT ;  /* 0x0000001518187212 */ /* 0x010fca00078e3cff */
[----:B------:R0:W-:Y:S01]  /*7020*/  STL [R1+0x10], R24 ;  /* 0x0000101801007387 */ /* 0x0001e20000100800 */
[----:B------:R-:W-:Y:S05]  /*7030*/  @P2 BRA `(.L_x_12299) ;  /* 0xffffffb800642947 */ /* 0x000fea000383ffff */
[----:B0-----:R-:W0:Y:S01]  /*7040*/  S2R R24, SR_TID.X ;  /* 0x0000000000187919 */ /* 0x001e220000002100 */
[----:B------:R-:W-:Y:S02]  /*7050*/  PLOP3.LUT P0, PT, PT, PT, PT, 0x8, 0x0 ;  /* 0x000000000000781c */ /* 0x000fe40003f0e170 */
[----:B0-----:R-:W-:-:S04]  /*7060*/  SHF.R.U32.HI R24, RZ, 0x7, R24 ;  /* 0x00000007ff187819 */ /* 0x001fc80000011618 */
[----:B------:R-:W-:-:S13]  /*7070*/  ISETP.NE.AND P5, PT, R24, 0x1, PT ;  /* 0x000000011800780c */ /* 0x000fda0003fa5270 */
[----:B------:R-:W-:Y:S06]  /*7080*/  @!P5 BAR.ARV 0x9, 0x100 ;  /* 0x024400000000db1d */ /* 0x000fec0000002000 */
.L_x_12239:
[----:B------:R-:W2:Y:S01]  /*7090*/  LDL R4, [R1+0x58] ;  /* 0x0000580001047983 */ /* 0x000ea20000100800 */
[----:B------:R-:W0:Y:S01]  /*70a0*/  LDC R0, c[0x0][0x448] ;  /* 0x00011200ff007b82 */ /* 0x000e220000000800 */
        /* <DEDUP_REMOVED lines=20> */
[----:B---3--:R-:W-:Y:S01]  /*71f0*/  IMAD.MOV.U32 R37, RZ, RZ, RZ ;  /* 0x000000ffff257224 */ /* 0x008fe200078e00ff */
[----:B------:R-:W-:Y:S02]  /*7200*/  CS2R R74, SRZ ;  /* 0x00000000004a7805 */ /* 0x000fe4000001ff00 */
[----:B------:R-:W-:Y:S02]  /*7210*/  CS2R R6, SRZ ;  /* 0x0000000000067805 */ /* 0x000fe4000001ff00 */
[----:B0-----:R-:W-:Y:S01]  /*7220*/  ISETP.NE.AND P1, PT, R0, 0x1, PT ;  /* 0x000000010000780c */ /* 0x001fe20003f25270 */
[----:B------:R-:W-:-:S12]  /*7230*/  IMAD.MOV.U32 R76, RZ, RZ, RZ ;  /* 0x000000ffff4c7224 */ /* 0x000fd800078e00ff */
[----:B------:R-:W0:Y:S08]  /*7240*/  @P1 LDC R3, c[0x0][0x44c] ;  /* 0x00011300ff031b82 */ /* 0x000e300000000800 */
[----:B------:R-:W3:Y:S01]  /*7250*/  @P1 LDC R2, c[0x0][0x450] ;  /* 0x00011400ff021b82 */ /* 0x000ee20000000800 */
[----:B--2---:R-:W-:-:S04]  /*7260*/  VIADD R0, R4, 0xbf ;  /* 0x000000bf04007836 */ /* 0x004fc80000000000 */
[----:B0-----:R-:W-:-:S05]  /*7270*/  @P1 IMAD.HI.U32 R3, R0, R3, RZ ;  /* 0x0000000300031227 */ /* 0x001fca00078e00ff */
[----:B---3--:R-:W-:Y:S02]  /*7280*/  @P1 SHF.R.U32.HI R0, RZ, R2, R3 ;  /* 0x00000002ff001219 */ /* 0x008fe40000011603 */
[----:B------:R-:W-:-:S03]  /*7290*/  PLOP3.LUT P1, PT, PT, PT, PT, 0x80, 0x0 ;  /* 0x000000000000781c */ /* 0x000fc60003f2f070 */
[----:B------:R-:W-:-:S04]  /*72a0*/  IMAD.IADD R0, R109, 0x1, R0 ;  /* 0x000000016d007824 */ /* 0x000fc800078e0200 */
[----:B------:R-:W-:-:S05]  /*72b0*/  IMAD.HI R0, R0, 0x38e38e39, RZ ;  /* 0x38e38e3900007827 */ /* 0x000fca00078e02ff */
[----:B------:R-:W-:-:S04]  /*72c0*/  SHF.R.U32.HI R3, RZ, 0x1f, R0 ;  /* 0x0000001fff037819 */ /* 0x000fc80000011600 */
[----:B------:R-:W-:Y:S01]  /*72d0*/  LEA.HI.SX32 R3, R0, R3, 0x1b ;  /* 0x0000000300037211 */ /* 0x000fe200078fdaff */
[----:B------:R-:W-:-:S03]  /*72e0*/  IMAD.MOV.U32 R0, RZ, RZ, RZ ;  /* 0x000000ffff007224 */ /* 0x000fc600078e00ff */
[----:B------:R-:W-:Y:S02]  /*72f0*/  VIMNMX R96, R110, R3, PT ;  /* 0x000000036e607248 */ /* 0x000fe40003fe0100 */
[----:B------:R-:W-:Y:S02]  /*7300*/  CS2R R2, SRZ ;  /* 0x0000000000027805 */ /* 0x000fe4000001ff00 */
[----:B------:R-:W-:Y:S01]  /*7310*/  ISETP.GE.AND P2, PT, R96, 0x1, PT ;  /* 0x000000016000780c */ /* 0x000fe20003f46270 */
[----:B------:R-:W-:-:S12]  /*7320*/  @P0 BRA `(.L_x_12300) ;  /* 0x00000000000c0947 */ /* 0x000fd80003800000 */
[----:B------:R-:W0:Y:S01]  /*7330*/  FENCE.VIEW.ASYNC.G ;  /* 0x00000000000073c6 */ /* 0x000e220000000100 */
[----:B------:R-:W-:Y:S05]  /*7340*/  WARPSYNC.ALL ;  /* 0x0000000000007948 */ /* 0x000fea0003800000 */
[----:B0-----:R-:W-:Y:S06]  /*7350*/  BAR.ARV 0xc, 0x200 ;  /* 0x0308000000007b1d */ /* 0x001fec0000002000 */
.L_x_12300:
[----:B------:R-:W-:Y:S01]  /*7360*/  CS2R R24, SRZ ;  /* 0x0000000000187805 */ /* 0x000fe2000001ff00 */
        /* <DEDUP_REMOVED lines=10> */
.L_x_12557:
[----:B------:R-:W0:Y:S01]  /*7410*/  LDL R2, [R1+0x28] ;  /* 0x0000280001027983 */ /* 0x000e220000100800 */
[----:B------:R-:W-:Y:S01]  /*7420*/  BSSY B6, `(.L_x_12303) ;  /* 0x000001f000067945 */ /* 0x000fe20003800000 */
[----:B0-----:R-:W-:-:S05]  /*7430*/  IMAD.HI R0, R2, 0x55555556, RZ ;  /* 0x5555555602007827 */ /* 0x001fca00078e02ff */
[----:B------:R-:W-:-:S05]  /*7440*/  LEA.HI R0, R0, R0, RZ, 0x1 ;  /* 0x0000000000007211 */ /* 0x000fca00078f08ff */
[----:B------:R-:W-:Y:S02]  /*7450*/  IMAD R3, R0, -0x3, R2 ;  /* 0xfffffffd00037824 */ /* 0x000fe400078e0202 */
[----:B------:R-:W-:Y:S02]  /*7460*/  VIADD R2, R22, 0x24300 ;  /* 0x0002430016027836 */ /* 0x000fe40000000000 */
[C---:B------:R-:W-:Y:S02]  /*7470*/  IMAD R0, R3.reuse, 0x1000, R22 ;  /* 0x0000100003007824 */ /* 0x040fe400078e0216 */
[----:B------:R-:W-:Y:S01]  /*7480*/  IMAD R3, R3, 0x800, R2 ;  /* 0x0000080003037824 */ /* 0x000fe200078e0202 */
[----:B------:R-:W-:Y:S01]  /*7490*/  LOP3.LUT P0, RZ, R2, 0x9f, RZ, 0xc0, !PT ;  /* 0x0000009f02ff7812 */ /* 0x000fe2000780c0ff */
[----:B------:R-:W-:-:S03]  /*74a0*/  VIADD R0, R0, 0xda00 ;  /* 0x0000da0000007836 */ /* 0x000fc60000000000 */
[----:B------:R-:W-:Y:S02]  /*74b0*/  SHF.R.U32.HI R3, RZ, 0x4, R3 ;  /* 0x00000004ff037819 */ /* 0x000fe40000011603 */
[----:B------:R-:W-:Y:S02]  /*74c0*/  SHF.R.U32.HI R0, RZ, 0x4, R0 ;  /* 0x00000004ff007819 */ /* 0x000fe40000011600 */
[----:B------:R-:W-:Y:S02]  /*74d0*/  LOP3.LUT R3, R3, 0x3fff, RZ, 0xc0, !PT ;  /* 0x00003fff03037812 */ /* 0x000fe400078ec0ff */
[----:B------:R-:W-:-:S03]  /*74e0*/  LOP3.LUT R2, R0, 0x3fff, RZ, 0xc0, !PT ;  /* 0x00003fff00027812 */ /* 0x000fc600078ec0ff */
[----:B------:R0:W-:Y:S01]  /*74f0*/  STL [R1+0x38], R3 ;  /* 0x0000380301007387 */ /* 0x0001e20000100800 */
[----:B------:R-:W-:Y:S05]  /*7500*/  @!P0 BRA `(.L_x_12304) ;  /* 0x0000000000408947 */ /* 0x000fea0003800000 */
[----:B------:R-:W-:Y:S01]  /*7510*/  MOV R0, 0x0 ;  /* 0x0000000000007802 */ /* 0x000fe20000000f00 */
[----:B------:R-:W-:Y:S01]  /*7520*/  ULDC.64 UR4, c[0x4][0x1b8] ;  /* 0x01006e0000047ab9 */ /* 0x000fe20000000a00 */
[----:B------:R-:W-:Y:S01]  /*7530*/  ULDC.64 UR6, c[0x4][0x1c0] ;  /* 0x0100700000067ab9 */ /* 0x000fe20000000a00 */
[----:B------:R-:W-:Y:S01]  /*7540*/  IMAD.U32 R4, RZ, RZ, UR4 ;  /* 0x00000004ff047e24 */ /* 0x000fe2000f8e00ff */
[----:B--2---:R2:W3:Y:S01]  /*7550*/  LDC.64 R14, c[0x4][R0] ;  /* 0x01000000000e7b82 */ /* 0x0044e20000000a00 */
        /* <DEDUP_REMOVED lines=8> */
[----:B--2---:R-:W-:-:S07]  /*75e0*/  IMAD.MOV.U32 R13, RZ, RZ, RZ ;  /* 0x000000ffff0d7224 */ /* 0x004fce00078e00ff */
[----:B------:R-:W-:-:S07]  /*75f0*/  LEPC R20, `(.L_x_12304) ;  /* 0x000000001014794e */ /* 0x000fce0000000000 */
[----:B01-3-5:R-:W-:Y:S05]  /*7600*/  CALL.ABS.NOINC R14 ;  /* 0x000000000e007343 */ /* 0x02bfea0003c00000 */
.L_x_12304:
[----:B------:R-:W-:Y:S05]  /*7610*/  BSYNC B6 ;  /* 0x0000000000067941 */ /* 0x000fea0003800000 */
.L_x_12303:
[----:B------:R-:W-:Y:S02]  /*7620*/  ULDC UR4, c[0x0][0x3f4] ;  /* 0x0000fd0000047ab9 */ /* 0x000fe40000000800 */
[----:B------:R-:W-:-:S13]  /*7630*/  ISETP.LT.AND P0, PT, RZ, UR4, PT ;  /* 0x00000004ff007c0c */ /* 0x000fda000bf01270 */
[----:B------:R-:W-:Y:S05]  /*7640*/  @P0 BRA `(.L_x_12305) ;  /* 0x0000000000400947 */ /* 0x000fea0003800000 */
[----:B------:R-:W3:Y:S02]  /*7650*/  LDL R16, [R1+0x74] ;  /* 0x0000740001107983 */ /* 0x000ee40000100800 */
[----:B---3--:R-:W-:-:S04]  /*7660*/  LEA.HI R0, R16, R16, RZ, 0x1 ;  /* 0x0000001010007211 */ /* 0x008fc800078f08ff */
[----:B------:R-:W-:-:S05]  /*7670*/  LOP3.LUT R0, R0, 0xfffffffe, RZ, 0xc0, !PT ;  /* 0xfffffffe00007812 */ /* 0x000fca00078ec0ff */
[----:B------:R-:W-:-:S05]  /*7680*/  IMAD.IADD R0, R16, 0x1, -R0 ;  /* 0x0000000110007824 */ /* 0x000fca00078e0a00 */
[----:B0-----:R-:W-:-:S04]  /*7690*/  SHF.L.U32 R3, R0, 0x1f, RZ ;  /* 0x0000001f00037819 */ /* 0x001fc800000006ff */
[----:B------:R0:W3:Y:S03]  /*76a0*/  SYNCS.PHASECHK.TRANS64.TRYWAIT P0, [R22+URZ+0x31c00], R3 ;  /* 0x031c0003160075a7 */ /* 0x0000e6000800017f */
[----:B---3--:R-:W-:Y:S05]  /*76b0*/  @!P0 NANOSLEEP.SYNCS 0x989680 ;  /* 0x009896800000895d */ /* 0x008fea0003900000 */
[----:B------:R-:W3:Y:S01]  /*76c0*/  @!P0 SYNCS.PHASECHK.TRANS64 P0, [R22+URZ+0x31c00], R3 ;  /* 0x031c0003160085a7 */ /* 0x000ee2000800007f */
[----:B------:R-:W-:Y:S04]  /*76d0*/  BSSY B0, `(.L_x_12306) ;  /* 0x0000006000007945 */ /* 0x000fe80003800000 */
[----:B---3--:R-:W-:Y:S05]  /*76e0*/  @P0 BRA `(.L_x_12307) ;  /* 0x0000000000100947 */ /* 0x008fea0003800000 */
.L_x_12308:
[----:B---3--:R3:W4:Y:S02]  /*76f0*/  SYNCS.PHASECHK.TRANS64.TRYWAIT P0, [R22+URZ+0x31c00], R3 ;  /* 0x031c0003160075a7 */ /* 0x008724000800017f */
[----:B----4-:R-:W-:Y:S05]  /*7700*/  @!P0 NANOSLEEP.SYNCS 0x989680 ;  /* 0x009896800000895d */ /* 0x010fea0003900000 */
[----:B------:R-:W4:Y:S02]  /*7710*/  @!P0 SYNCS.PHASECHK.TRANS64 P0, [R22+URZ+0x31c00], R3 ;  /* 0x031c0003160085a7 */ /* 0x000f24000800007f */
[----:B----4-:R-:W-:Y:S05]  /*7720*/  @!P0 BRA `(.L_x_12308) ;  /* 0xfffffffc00f08947 */ /* 0x010fea000383ffff */
.L_x_12307:
[----:B------:R-:W-:Y:S05]  /*7730*/  BSYNC B0 ;  /* 0x0000000000007941 */ /* 0x000fea0003800000 */
.L_x_12306:
[----:B------:R-:W-:Y:S05]  /*7740*/  BRA `(.L_x_12309) ;  /* 0x0000004000387947 */ /* 0x000fea0003800000 */
.L_x_12305:
[----:B------:R-:W3:Y:S01]  /*7750*/  LDL R0, [R1+0x8c] ;  /* 0x00008c0001007983 */ /* 0x000ee20000100800 */
[----:B------:R-:W-:Y:S01]  /*7760*/  ULDC.64 UR6, c[0x0][0x408] ;  /* 0x0001020000067ab9 */ /* 0x000fe20000000a00 */
[----:B---3--:R-:W-:Y:S02]  /*7770*/  R2UR UR4, R0 ;  /* 0x00000000000472ca */ /* 0x008fe400000e0000 */
[----:B-----5:R-:W-:-:S05]  /*7780*/  SHF.R.S32.HI R0, RZ, 0x1f, R102 ;  /* 0x0000001fff007819 */ /* 0x020fca0000011466 */
[----:B------:R-:W-:-:S04]  /*7790*/  IMAD R5, R0, UR6, RZ ;  /* 0x0000000600057c24 */ /* 0x000fc8000f8e02ff */
[----:B------:R-:W-:Y:S02]  /*77a0*/  IMAD R5, R102, UR7, R5 ;  /* 0x0000000766057c24 */ /* 0x000fe4000f8e0205 */
[----:B------:R-:W-:-:S03]  /*77b0*/  ULOP3.LUT UP0, URZ, UR4, 0x1bf, URZ, 0xc0, !UPT ;  /* 0x000001bf043f7892 */ /* 0x000fc6000f80c03f */
[----:B------:R-:W-:Y:S02]  /*77c0*/  ULDC.64 UR4, c[0x0][0x3f8] ;  /* 0x0000fe0000047ab9 */ /* 0x000fe40000000a00 */
[----:B0-----:R-:W-:Y:S01]  /*77d0*/  IMAD R3, R0, UR4, RZ ;  /* 0x0000000400037c24 */ /* 0x001fe2000f8e02ff */
        /* <DEDUP_REMOVED lines=11> */
[----:B--2---:R0:W2:Y:S01]  /*7890*/  LDC.64 R14, c[0x4][R0] ;  /* 0x01000000000e7b82 */ /* 0x0040a20000000a00 */
        /* <DEDUP_REMOVED lines=11> */
.L_x_12310:
[----:B------:R-:W3:Y:S01]  /*7950*/  LDL R18, [R1+0x58] ;  /* 0x0000580001127983 */ /* 0x000ee20000100800 */
[----:B------:R-:W-:Y:S01]  /*7960*/  ULDC.U8 UR4, c[0x0][0x410] ;  /* 0x0001040000047ab9 */ /* 0x000fe20000000000 */
[----:B------:R-:W-:Y:S01]  /*7970*/  BSSY B0, `(.L_x_12311) ;  /* 0x00003e3000007945 */ /* 0x000fe20003800000 */
[----:B------:R-:W-:Y:S01]  /*7980*/  ISETP.NE.AND P0, PT, RZ, UR4, PT ;  /* 0x00000004ff007c0c */ /* 0x000fe2000bf05270 */
[----:B---3--:R-:W-:-:S12]  /*7990*/  IMAD.IADD R10, R156, 0x1, R18 ;  /* 0x000000019c0a7824 */ /* 0x008fd800078e0212 */
[----:B------:R-:W-:Y:S05]  /*79a0*/  @!P0 BRA `(.L_x_12312) ;  /* 0x0000001c00d88947 */ /* 0x000fea0003800000 */
[----:B------:R-:W0:Y:S01]  /*79b0*/  LDC R17, c[0x0][0x448] ;  /* 0x00011200ff117b82 */ /* 0x000e220000000800 */
        /* <DEDUP_REMOVED lines=8> */
[----:B------:R-:W3:Y:S01]  /*7a40*/  @P0 LDC R5, c[0x0][0x450] ;  /* 0x00011400ff050b82 */ /* 0x000ee20000000800 */
[----:B0-----:R-:W-:-:S04]  /*7a50*/  @P0 IMAD.HI.U32 R0, R10, R3, RZ ;  /* 0x000000030a000227 */ /* 0x001fc800078e00ff */
[----:B------:R-:W-:Y:S01]  /*7a60*/  IMAD.MOV.U32 R3, RZ, RZ, R10 ;  /* 0x000000ffff037224 */ /* 0x000fe200078e000a */
[----:B---3--:R-:W-:-:S04]  /*7a70*/  @P0 SHF.R.U32.HI R3, RZ, R5, R0 ;  /* 0x00000005ff030219 */ /* 0x008fc80000011600 */
        /* <DEDUP_REMOVED lines=17> */
[----:B------:R0:W3:Y:S04]  /*7b90*/  SHFL.IDX PT, R3, R13, RZ, 0x1e1f ;  /* 0x001e1fff0d037589 */ /* 0x0000e800000e0000 */
[----:B------:R-:W4:Y:S04]  /*7ba0*/  SHFL.IDX PT, R0, R0, RZ, 0x1e1f ;  /* 0x001e1fff00007589 */ /* 0x000f2800000e0000 */
[----:B------:R-:W0:Y:S04]  /*7bb0*/  SHFL.IDX PT, R5, R5, RZ, 0x1e1f ;  /* 0x001e1fff05057589 */ /* 0x000e2800000e0000 */
[----:B--2---:R2:W0:Y:S02]  /*7bc0*/  SHFL.IDX PT, R14, R4, RZ, 0x1e1f ;  /* 0x001e1fff040e7589 */ /* 0x00442400000e0000 */
.L_x_12563:
[----:B--2---:R-:W2:Y:S04]  /*7bd0*/  LDL R4, [R1+0x50] ;  /* 0x0000500001047983 */ /* 0x004ea80000100800 */
[----:B------:R-:W5:Y:S01]  /*7be0*/  LDL R50, [R1+0x74] ;  /* 0x0000740001327983 */ /* 0x000f620000100800 */
[----:B------:R-:W-:Y:S01]  /*7bf0*/  BSSY B1, `(.L_x_12314) ;  /* 0x0000061000017945 */ /* 0x000fe20003800000 */
[----:B------:R-:W-:Y:S02]  /*7c00*/  CS2R R34, SRZ ;  /* 0x0000000000227805 */ /* 0x000fe4000001ff00 */
[----:B------:R-:W-:Y:S02]  /*7c10*/  CS2R R30, SRZ ;  /* 0x00000000001e7805 */ /* 0x000fe4000001ff00 */
[----:B------:R-:W-:-:S02]  /*7c20*/  CS2R R26, SRZ ;  /* 0x00000000001a7805 */ /* 0x000fc4000001ff00 */
[----:B------:R-:W-:Y:S02]  /*7c30*/  CS2R R18, SRZ ;  /* 0x0000000000127805 */ /* 0x000fe4000001ff00 */
[----:B0-----:R-:W-:Y:S02]  /*7c40*/  CS2R R12, SRZ ;  /* 0x00000000000c7805 */ /* 0x001fe4000001ff00 */
[----:B------:R-:W-:Y:S02]  /*7c50*/  CS2R R8, SRZ ;  /* 0x0000000000087805 */ /* 0x000fe4000001ff00 */
[----:B-1----:R-:W-:Y:S02]  /*7c60*/  CS2R R32, SRZ ;  /* 0x0000000000207805 */ /* 0x002fe4000001ff00 */
[----:B------:R-:W-:Y:S02]  /*7c70*/  CS2R R28, SRZ ;  /* 0x00000000001c7805 */ /* 0x000fe4000001ff00 */
[----:B------:R-:W-:-:S02]  /*7c80*/  CS2R R24, SRZ ;  /* 0x0000000000187805 */ /* 0x000fc4000001ff00 */
[----:B------:R-:W-:Y:S01]  /*7c90*/  CS2R R20, SRZ ;  /* 0x0000000000147805 */ /* 0x000fe2000001ff00 */
[----:B--2---:R-:W-:Y:S01]  /*7ca0*/  IMAD R4, R4, R17, RZ ;  /* 0x0000001104047224 */ /* 0x004fe200078e02ff */
[----:B------:R-:W-:-:S03]  /*7cb0*/  CS2R R16, SRZ ;  /* 0x0000000000107805 */ /* 0x000fc6000001ff00 */
[----:B------:R-:W-:Y:S01]  /*7cc0*/  IMAD R105, R105, -0xc0, R4 ;  /* 0xffffff4069697824 */ /* 0x000fe200078e0204 */
[----:B------:R-:W-:Y:S02]  /*7cd0*/  ISETP.GE.AND P1, PT, R10, R4, PT ;  /* 0x000000040a00720c */ /* 0x000fe40003f26270 */
[----:B------:R-:W-:Y:S02]  /*7ce0*/  CS2R R10, SRZ ;  /* 0x00000000000a7805 */ /* 0x000fe4000001ff00 */
[----:B-----5:R-:W-:Y:S02]  /*7cf0*/  LEA.HI R48, R50, R50, RZ, 0x1 ;  /* 0x0000003232307211 */ /* 0x020fe400078f08ff */
[----:B------:R-:W-:-:S04]  /*7d00*/  VIMNMX R105, R105, 0xc0, PT ;  /* 0x000000c069697848 */ /* 0x000fc80003fe0100 */
[----:B------:R-:W-:-:S03]  /*7d10*/  ISETP.GE.AND P0, PT, R156, R105, PT ;  /* 0x000000699c00720c */ /* 0x000fc60003f06270 */
[----:B------:R-:W-:Y:S10]  /*7d20*/  @P1 BRA `(.L_x_12315) ;  /* 0x0000000400341947 */ /* 0x000ff40003800000 */
[----:B------:R-:W2:Y:S01]  /*7d30*/  LDL R6, [R1+0x40] ;  /* 0x0000400001067983 */ /* 0x000ea20000100800 */
[----:B------:R-:W-:-:S03]  /*7d40*/  ULDC UR4, c[0x0][0x3f4] ;  /* 0x0000fd0000047ab9 */ /* 0x000fc60000000800 */
[----:B------:R-:W3:Y:S04]  /*7d50*/  LDL R36, [R1+0x34] ;  /* 0x0000340001247983 */ /* 0x000ee80000100800 */
[----:B------:R-:W4:Y:S04]  /*7d60*/  LDL R40, [R1+0x48] ;  /* 0x0000480001287983 */ /* 0x000f280000100800 */
[----:B------:R-:W4:Y:S04]  /*7d70*/  LDL R15, [R1+0x44] ;  /* 0x00004400010f7983 */ /* 0x000f280000100800 */
[----:B------:R-:W4:Y:S04]  /*7d80*/  LDL.64 R46, [R1+0x18] ;  /* 0x00001800012e7983 */ /* 0x000f280000100a00 */
        /* <DEDUP_REMOVED lines=15> */
[-C--:B------:R-:W-:Y:S02]  /*7e80*/  @!P4 IADD3 R8, P2, R14, R9.reuse, RZ ;  /* 0x000000090e08c210 */ /* 0x080fe40007f5e0ff */
[----:B----4-:R-:W-:-:S03]  /*7e90*/  @!P4 IADD3 R6, P1, R0, R9, RZ ;  /* 0x000000090006c210 */ /* 0x010fc60007f3e0ff */
[--C-:B------:R-:W-:Y:S01]  /*7ea0*/  @!P4 IMAD.X R9, R5, 0x1, R4.reuse, P2 ;  /* 0x000000010509c824 */ /* 0x100fe200010e0604 */
[----:B------:R-:W-:Y:S01]  /*7eb0*/  ISETP.GE.AND P2, PT, R40, UR4, PT ;  /* 0x0000000428007c0c */ /* 0x000fe2000bf46270 */
[----:B------:R-:W-:Y:S01]  /*7ec0*/  @!P4 IMAD.X R7, R3, 0x1, R4, P1 ;  /* 0x000000010307c824 */ /* 0x000fe200008e0604 */
[----:B------:R-:W-:Y:S01]  /*7ed0*/  SHF.R.S32.HI R4, RZ, 0x1f, R36 ;  /* 0x0000001fff047819 */ /* 0x000fe20000011424 */
[C---:B------:R-:W-:Y:S01]  /*7ee0*/  IMAD.SHL.U32 R37, R36.reuse, 0x2, RZ ;  /* 0x0000000224257824 */ /* 0x040fe200078e00ff */
[----:B------:R-:W5:Y:S01]  /*7ef0*/  @!P4 LD.E.64 R30, desc[UR60][R8.64] ;  /* 0x0000003c081ec980 */ /* 0x000f62000c101b00 */
[----:B------:R-:W-:Y:S02]  /*7f00*/  ISETP.GE.AND P1, PT, R15, UR4, PT ;  /* 0x000000040f007c0c */ /* 0x000fe4000bf26270 */
[----:B------:R-:W-:Y:S01]  /*7f10*/  SHF.L.U64.HI R4, R36, 0x1, R4 ;  /* 0x0000000124047819 */ /* 0x000fe20000010204 */
[----:B------:R0:W5:Y:S01]  /*7f20*/  @!P4 LD.E.64 R28, desc[UR60][R6.64] ;  /* 0x0000003c061cc980 */ /* 0x000162000c101b00 */
[----:B------:R-:W-:Y:S01]  /*7f30*/  @!P3 IADD3 R36, P4, R14, R37, RZ ;  /* 0x000000250e24b210 */ /* 0x000fe20007f9e0ff */
[----:B------:R-:W-:Y:S01]  /*7f40*/  IMAD.SHL.U32 R43, R40, 0x2, RZ ;  /* 0x00000002282b7824 */ /* 0x000fe200078e00ff */
[----:B------:R-:W-:-:S02]  /*7f50*/  SHF.R.S32.HI R10, RZ, 0x1f, R40 ;  /* 0x0000001fff0a7819 */ /* 0x000fc40000011428 */
[----:B------:R-:W-:Y:S01]  /*7f60*/  @!P3 IADD3 R38, P5, R0, R37, RZ ;  /* 0x000000250026b210 */ /* 0x000fe20007fbe0ff */
[----:B------:R-:W-:Y:S01]  /*7f70*/  @!P3 IMAD.X R37, R5, 0x1, R4, P4 ;  /* 0x000000010525b824 */ /* 0x000fe200020e0604 */
[----:B------:R-:W-:Y:S02]  /*7f80*/  SHF.L.U64.HI R10, R40, 0x1, R10 ;  /* 0x00000001280a7819 */ /* 0x000fe4000001020a */
[-C--:B------:R-:W-:Y:S01]  /*7f90*/  @!P2 IADD3 R42, P4, R14, R43.reuse, RZ ;  /* 0x0000002b0e2aa210 */ /* 0x080fe20007f9e0ff */
[----:B0-----:R-:W-:Y:S01]  /*7fa0*/  IMAD.SHL.U32 R7, R15, 0x2, RZ ;  /* 0x000000020f077824 */ /* 0x001fe200078e00ff */
[----:B------:R-:W-:Y:S01]  /*7fb0*/  SHF.R.S32.HI R11, RZ, 0x1f, R15 ;  /* 0x0000001fff0b7819 */ /* 0x000fe2000001140f */
[----:B------:R-:W-:Y:S01]  /*7fc0*/  @!P3 IMAD.X R39, R3, 0x1, R4, P5 ;  /* 0x000000010327b824 */ /* 0x000fe200028e0604 */
[C---:B------:R-:W-:Y:S01]  /*7fd0*/  @!P2 IADD3 R40, P5, R0.reuse, R43, RZ ;  /* 0x0000002b0028a210 */ /* 0x040fe20007fbe0ff */
[--C-:B------:R-:W-:Y:S01]  /*7fe0*/  @!P2 IMAD.X R43, R5, 0x1, R10.reuse, P4 ;  /* 0x00000001052ba824 */ /* 0x100fe200020e060a */
        /* <DEDUP_REMOVED lines=33> */
.L_x_12315:
[----:B------:R-:W-:Y:S05]  /*8200*/  BSYNC B1 ;  /* 0x0000000000017941 */ /* 0x000fea0003800000 */
.L_x_12314:
[----:B---3-5:R-:W-:Y:S01]  /*8210*/  IMAD.MOV.U32 R3, RZ, RZ, R35 ;  /* 0x000000ffff037224 */ /* 0x028fe200078e0023 */
[----:B------:R-:W-:Y:S01]  /*8220*/  LOP3.LUT R48, R48, 0xfffffffe, RZ, 0xc0, !PT ;  /* 0xfffffffe30307812 */ /* 0x000fe200078ec0ff */
[----:B----4-:R-:W-:Y:S01]  /*8230*/  IMAD.MOV.U32 R0, RZ, RZ, R34 ;  /* 0x000000ffff007224 */ /* 0x010fe200078e0022 */
[----:B------:R-:W-:Y:S01]  /*8240*/  BSSY B1, `(.L_x_12316) ;  /* 0x0000031000017945 */ /* 0x000fe20003800000 */
[----:B------:R-:W-:Y:S01]  /*8250*/  IMAD.MOV.U32 R4, RZ, RZ, R30 ;  /* 0x000000ffff047224 */ /* 0x000fe200078e001e */
[----:B0-----:R-:W-:Y:S01]  /*8260*/  PRMT R14, R14, 0x5410, R3 ;  /* 0x000054100e0e7816 */ /* 0x001fe20000000003 */
        /* <DEDUP_REMOVED lines=46> */
.L_x_12564:
[----:B------:R-:W-:Y:S05]  /*8550*/  BSYNC B1 ;  /* 0x0000000000017941 */ /* 0x000fea0003800000 */
.L_x_12316:
        /* <DEDUP_REMOVED lines=69> */
.L_x_12320:
[----:B------:R-:W-:Y:S05]  /*89b0*/  BSYNC B1 ;  /* 0x0000000000017941 */ /* 0x000fea0003800000 */
.L_x_12319:
        /* <DEDUP_REMOVED lines=49> */
.L_x_12322:
[----:B------:R-:W-:Y:S05]  /*8cd0*/  BSYNC B1 ;  /* 0x0000000000017941 */ /* 0x000fea0003800000 */
.L_x_12321:
        /* <DEDUP_REMOVED lines=48> */
.L_x_12324:
[----:B------:R-:W-:Y:S05]  /*8fe0*/  BSYNC B1 ;  /* 0x0000000000017941 */ /* 0x000fea0003800000 */
.L_x_12323:
        /* <DEDUP_REMOVED lines=48> */
.L_x_12326:
[----:B------:R-:W-:Y:S05]  /*92f0*/  BSYNC B1 ;  /* 0x0000000000017941 */ /* 0x000fea0003800000 */
.L_x_12325:
        /* <DEDUP_REMOVED lines=48> */
.L_x_12328:
[----:B------:R-:W-:Y:S05]  /*9600*/  BSYNC B1 ;  /* 0x0000000000017941 */ /* 0x000fea0003800000 */
.L_x_12327:
        /* <DEDUP_REMOVED lines=48> */
.L_x_12312:
[----:B------:R-:W3:Y:S01]  /*9910*/  LDL R11, [R1+0x34] ;  /* 0x00003400010b7983 */ /* 0x000ee20000100800 */
[----:B------:R-:W0:Y:S01]  /*9920*/  LDC R17, c[0x0][0x448] ;  /* 0x00011200ff117b82 */ /* 0x000e220000000800 */
[----:B------:R-:W-:Y:S01]  /*9930*/  ULDC.64 UR4, c[0x0][0x3f8] ;  /* 0x0000fe0000047ab9 */ /* 0x000fe20000000a00 */
[----:B------:R-:W-:Y:S01]  /*9940*/  ULDC.64 UR6, c[0x0][0x408] ;  /* 0x0001020000067ab9 */ /* 0x000fe20000000a00 */
[----:B--2---:R-:W3:Y:S01]  /*9950*/  LDL.64 R14, [R1+0x18] ;  /* 0x00001800010e7983 */ /* 0x004ee20000100a00 */
[----:B------:R-:W-:Y:S02]  /*9960*/  IMAD.MOV.U32 R6, RZ, RZ, R16 ;  /* 0x000000ffff067224 */ /* 0x000fe400078e0010 */
[----:B------:R-:W-:Y:S02]  /*9970*/  IMAD.MOV.U32 R7, RZ, RZ, R19 ;  /* 0x000000ffff077224 */ /* 0x000fe400078e0013 */
[----:B------:R-:W-:Y:S02]  /*9980*/  IMAD.MOV.U32 R8, RZ, RZ, R102 ;  /* 0x000000ffff087224 */ /* 0x000fe400078e0066 */
[----:B------:R-:W-:Y:S01]  /*9990*/  IMAD.MOV.U32 R9, RZ, RZ, R25 ;  /* 0x000000ffff097224 */ /* 0x000fe200078e0019 */
[----:B0-----:R-:W-:-:S13]  /*99a0*/  ISETP.NE.AND P0, PT, R17, 0x1, PT ;  /* 0x000000011100780c */ /* 0x001fda0003f05270 */
[----:B------:R-:W0:Y:S08]  /*99b0*/  @P0 LDC R3, c[0x0][0x44c] ;  /* 0x00011300ff030b82 */ /* 0x000e300000000800 */
[----:B------:R-:W2:Y:S01]  /*99c0*/  @P0 LDC R5, c[0x0][0x450] ;  /* 0x00011400ff050b82 */ /* 0x000ea20000000800 */
[----:B0-----:R-:W-:-:S04]  /*99d0*/  @P0 IMAD.HI.U32 R0, R10, R3, RZ ;  /* 0x000000030a000227 */ /* 0x001fc800078e00ff */
[----:B------:R-:W-:Y:S01]  /*99e0*/  IMAD.MOV.U32 R3, RZ, RZ, R10 ;  /* 0x000000ffff037224 */ /* 0x000fe200078e000a */
[----:B--2---:R-:W-:-:S04]  /*99f0*/  @P0 SHF.R.U32.HI R3, RZ, R5, R0 ;  /* 0x00000005ff030219 */ /* 0x004fc80000011600 */
        /* <DEDUP_REMOVED lines=16> */
[----:B---3--:R-:W-:-:S05]  /*9b00*/  IMAD.IADD R11, R14, 0x1, R11 ;  /* 0x000000010e0b7824 */ /* 0x008fca00078e020b */
[----:B------:R-:W-:-:S04]  /*9b10*/  SHF.R.S32.HI R12, RZ, 0x1f, R11 ;  /* 0x0000001fff0c7819 */ /* 0x000fc8000001140b */
[----:B------:R-:W-:-:S04]  /*9b20*/  LEA.HI R12, R12, R11, RZ, 0x3 ;  /* 0x0000000b0c0c7211 */ /* 0x000fc800078f18ff */
        /* <DEDUP_REMOVED lines=8> */
.L_x_12570:
[----:B------:R-:W3:Y:S04]  /*9bb0*/  LDL R0, [R1+0x50] ;  /* 0x0000500001007983 */ /* 0x000ee80000100800 */
[----:B------:R-:W5:Y:S01]  /*9bc0*/  LDL R45, [R1+0x74] ;  /* 0x00007400012d7983 */ /* 0x000f620000100800 */
[----:B------:R-:W-:Y:S01]  /*9bd0*/  BSSY B1, `(.L_x_12330) ;  /* 0x0000038000017945 */ /* 0x000fe20003800000 */
[----:B----4-:R-:W-:Y:S01]  /*9be0*/  IMAD.MOV.U32 R42, RZ, RZ, R14 ;  /* 0x000000ffff2a7224 */ /* 0x010fe200078e000e */
[----:B------:R-:W-:Y:S01]  /*9bf0*/  CS2R R6, SRZ ;  /* 0x0000000000067805 */ /* 0x000fe2000001ff00 */
[----:B--2---:R-:W-:Y:S01]  /*9c00*/  IMAD.MOV.U32 R43, RZ, RZ, R5 ;  /* 0x000000ffff2b7224 */ /* 0x004fe200078e0005 */
        /* <DEDUP_REMOVED lines=9> */
[----:B---3--:R-:W-:-:S04]  /*9ca0*/  IMAD R17, R0, R17, RZ ;  /* 0x0000001100117224 */ /* 0x008fc800078e02ff */
[----:B------:R-:W-:Y:S01]  /*9cb0*/  IMAD R105, R105, -0xc0, R17 ;  /* 0xffffff4069697824 */ /* 0x000fe200078e0211 */
[----:B------:R-:W-:Y:S02]  /*9cc0*/  ISETP.GE.AND P1, PT, R10, R17, PT ;  /* 0x000000110a00720c */ /* 0x000fe40003f26270 */
[----:B------:R-:W-:Y:S02]  /*9cd0*/  CS2R R10, SRZ ;  /* 0x00000000000a7805 */ /* 0x000fe4000001ff00 */
[----:B-----5:R-:W-:Y:S02]  /*9ce0*/  LEA.HI R0, R45, R45, RZ, 0x1 ;  /* 0x0000002d2d007211 */ /* 0x020fe400078f08ff */
[----:B------:R-:W-:Y:S02]  /*9cf0*/  CS2R R16, SRZ ;  /* 0x0000000000107805 */ /* 0x000fe4000001ff00 */
[----:B------:R-:W-:-:S04]  /*9d00*/  VIMNMX R105, R105, 0xc0, PT ;  /* 0x000000c069697848 */ /* 0x000fc80003fe0100 */
[----:B------:R-:W-:Y:S01]  /*9d10*/  ISETP.GE.AND P0, PT, R156, R105, PT ;  /* 0x000000699c00720c */ /* 0x000fe20003f06270 */
[----:B------:R-:W-:-:S12]  /*9d20*/  @P1 BRA `(.L_x_12331) ;  /* 0x0000000000881947 */ /* 0x000fd80003800000 */
[----:B------:R-:W2:Y:S01]  /*9d30*/  LDL.64 R46, [R1+0x8] ;  /* 0x00000800012e7983 */ /* 0x000ea20000100a00 */
[----:B------:R-:W-:-:S03]  /*9d40*/  ULDC UR4, c[0x0][0x3f4] ;  /* 0x0000fd0000047ab9 */ /* 0x000fc60000000800 */
[----:B------:R-:W3:Y:S01]  /*9d50*/  LDL R21, [R1+0x78] ;  /* 0x0000780001157983 */ /* 0x000ee20000100800 */
        /* <DEDUP_REMOVED lines=10> */
[C---:B--2---:R-:W-:Y:S02]  /*9e00*/  VIADD R3, R46.reuse, 0x10 ;  /* 0x000000102e037836 */ /* 0x044fe40000000000 */
[C---:B------:R-:W-:Y:S01]  /*9e10*/  VIADD R4, R46.reuse, 0x20 ;  /* 0x000000202e047836 */ /* 0x040fe20000000000 */
[----:B------:R-:W-:-:S02]  /*9e20*/  ISETP.GE.AND P1, PT, R46, UR4, PT ;  /* 0x000000042e007c0c */ /* 0x000fc4000bf26270 */
[----:B------:R-:W-:Y:S02]  /*9e30*/  ISETP.GE.AND P2, PT, R3, UR4, PT ;  /* 0x0000000403007c0c */ /* 0x000fe4000bf46270 */
[----:B------:R-:W-:Y:S02]  /*9e40*/  ISETP.GE.AND P3, PT, R4, UR4, PT ;  /* 0x0000000404007c0c */ /* 0x000fe4000bf66270 */
[----:B------:R-:W-:-:S07]  /*9e50*/  CS2R R4, SRZ ;  /* 0x0000000000047805 */ /* 0x000fce000001ff00 */
[----:B------:R-:W-:-:S04]  /*9e60*/  @!P1 IMAD.WIDE R12, R46, 0x2, R32 ;  /* 0x000000022e0c9825 */ /* 0x000fc800078e0220 */
[----:B------:R-:W-:Y:S01]  /*9e70*/  @!P2 IMAD.SHL.U32 R37, R20, 0x8, RZ ;  /* 0x000000081425a824 */ /* 0x000fe200078e00ff */
[----:B------:R0:W5:Y:S01]  /*9e80*/  @!P1 LD.E.128 R16, desc[UR60][R12.64] ;  /* 0x0000003c0c109980 */ /* 0x000162000c101d00 */
[----:B---3--:R-:W-:Y:S02]  /*9e90*/  @!P3 IMAD.SHL.U32 R41, R21, 0x8, RZ ;  /* 0x000000081529b824 */ /* 0x008fe400078e00ff */
[----:B------:R-:W-:-:S04]  /*9ea0*/  @!P2 IMAD.WIDE R34, R37, 0x2, R32 ;  /* 0x000000022522a825 */ /* 0x000fc800078e0220 */
[----:B------:R-:W-:Y:S01]  /*9eb0*/  @!P3 IMAD.WIDE R38, R41, 0x2, R32 ;  /* 0x000000022926b825 */ /* 0x000fe200078e0220 */
[----:B------:R1:W5:Y:S01]  /*9ec0*/  @!P2 LD.E.128 R24, desc[UR60][R34.64] ;  /* 0x0000003c2218a980 */ /* 0x000362000c101d00 */
[----:B0-----:R-:W-:Y:S02]  /*9ed0*/  CS2R R12, SRZ ;  /* 0x00000000000c7805 */ /* 0x001fe4000001ff00 */
[--C-:B------:R-:W-:Y:S01]  /*9ee0*/  @!P2 IMAD.WIDE R36, R37, 0x2, R42.reuse ;  /* 0x000000022524a825 */ /* 0x100fe200078e022a */
[----:B------:R1:W5:Y:S03]  /*9ef0*/  @!P3 LD.E.128 R28, desc[UR60][R38.64] ;  /* 0x0000003c261cb980 */ /* 0x000366000c101d00 */
[--C-:B------:R-:W-:Y:S01]  /*9f00*/  @!P3 IMAD.WIDE R40, R41, 0x2, R42.reuse ;  /* 0x000000022928b825 */ /* 0x100fe200078e022a */
[----:B------:R1:W5:Y:S03]  /*9f10*/  @!P2 LD.E.128 R8, desc[UR60][R36.64] ;  /* 0x0000003c2408a980 */ /* 0x000366000c101d00 */
[----:B------:R-:W-:Y:S01]  /*9f20*/  @!P1 IMAD.WIDE R32, R46, 0x2, R42 ;  /* 0x000000022e209825 */ /* 0x000fe200078e022a */
[----:B------:R1:W5:Y:S04]  /*9f30*/  @!P3 LD.E.128 R12, desc[UR60][R40.64] ;  /* 0x0000003c280cb980 */ /* 0x000368000c101d00 */
[----:B------:R1:W5:Y:S02]  /*9f40*/  @!P1 LD.E.128 R4, desc[UR60][R32.64] ;  /* 0x0000003c20049980 */ /* 0x000364000c101d00 */
.L_x_12331:
[----:B------:R-:W-:Y:S05]  /*9f50*/  BSYNC B1 ;  /* 0x0000000000017941 */ /* 0x000fea0003800000 */
.L_x_12330:
[----:B------:R-:W-:Y:S01]  /*9f60*/  LOP3.LUT R0, R0, 0xfffffffe, RZ, 0xc0, !PT ;  /* 0xfffffffe00007812 */ /* 0x000fe200078ec0ff */
[----:B-----5:R-:W-:Y:S01]  /*9f70*/  IMAD.MOV.U32 R3, RZ, RZ, R4 ;  /* 0x000000ffff037224 */ /* 0x020fe200078e0004 */
[----:B------:R-:W-:Y:S01]  /*9f80*/  BSSY B1, `(.L_x_12332) ;  /* 0x0000032000017945 */ /* 0x000fe20003800000 */
[----:B------:R-:W-:Y:S02]  /*9f90*/  IMAD.MOV.U32 R21, RZ, RZ, R5 ;  /* 0x000000ffff157224 */ /* 0x000fe400078e0005 */
[----:B------:R-:W-:Y:S02]  /*9fa0*/  IMAD.IADD R0, R45, 0x1, -R0 ;  /* 0x000000012d007824 */ /* 0x000fe400078e0a00 */
[----:B-1----:R-:W-:Y:S01]  /*9fb0*/  IMAD.MOV.U32 R32, RZ, RZ, R6 ;  /* 0x000000ffff207224 */ /* 0x002fe200078e0006 */
        /* <DEDUP_REMOVED lines=46> */
.L_x_12571:
[----:B------:R-:W-:Y:S05]  /*a2a0*/  BSYNC B1 ;  /* 0x0000000000017941 */ /* 0x000fea0003800000 */
.L_x_12332:
[----:B------:R-:W-:Y:S02]  /*a2b0*/  PRMT R45, R0, 0x7610, R45 ;  /* 0x00007610002d7816 */ /* 0x000fe4000000002d */
[----:B------:R-:W-:Y:S01]  /*a2c0*/  PRMT R46, R32, 0x7610, R46 ;  /* 0x00007610202e7816 */ /* 0x000fe2000000002e */
[----:B------:R-:W-:Y:S06]  /*a2d0*/  @P0 BRA `(.L_x_12318) ;  /* 0x0000001400300947 */ /* 0x000fec0003800000 */
[----:B------:R-:W2:Y:S01]  /*a2e0*/  LDL.64 R34, [R1+0x8] ;  /* 0x0000080001227983 */ /* 0x000ea20000100a00 */
[----:B0-----:R-:W2:Y:S03]  /*a2f0*/  LDC R3, c[0x0][0x3f4] ;  /* 0x0000fd00ff037b82 */ /* 0x001ea60000000800 */
[----:B------:R0:W5:Y:S04]  /*a300*/  LDL R71, [R1+0x14] ;  /* 0x0000140001477983 */ /* 0x0001680000100800 */
[----:B------:R0:W5:Y:S04]  /*a310*/  LDL R69, [R1+0x24] ;  /* 0x0000240001457983 */ /* 0x0001680000100800 */
[----:B------:R0:W5:Y:S01]  /*a320*/  LDL R67, [R1+0x20] ;  /* 0x0000200001437983 */ /* 0x0001620000100800 */
[----:B------:R-:W-:Y:S01]  /*a330*/  BSSY B1, `(.L_x_12334) ;  /* 0x0000073000017945 */ /* 0x000fe20003800000 */
[C---:B--2---:R-:W-:Y:S01]  /*a340*/  ISETP.GE.AND P0, PT, R34.reuse, R3, PT ;  /* 0x000000032200720c */ /* 0x044fe20003f06270 */
[----:B------:R-:W-:-:S02]  /*a350*/  VIADD R0, R34, 0x10 ;  /* 0x0000001022007836 */ /* 0x000fc40000000000 */
[----:B------:R-:W-:-:S03]  /*a360*/  VIADD R32, R34, 0x20 ;  /* 0x0000002022207836 */ /* 0x000fc60000000000 */
[-C--:B------:R-:W-:Y:S02]  /*a370*/  ISETP.GE.AND P1, PT, R0, R3.reuse, PT ;  /* 0x000000030000720c */ /* 0x080fe40003f26270 */
[----:B------:R-:W-:-:S05]  /*a380*/  ISETP.GE.AND P2, PT, R32, R3, PT ;  /* 0x000000032000720c */ /* 0x000fca0003f46270 */
[----:B0-----:R-:W-:Y:S08]  /*a390*/  @P0 BRA `(.L_x_12335) ;  /* 0x0000000400b00947 */ /* 0x001ff00003800000 */
        /* <DEDUP_REMOVED lines=19> */
[----:B------:R-:W-:Y:S02]  /*a4d0*/  SHF.R.U64 R16, R18, 0x10, R19 ;  /* 0x0000001012107819 */ /* 0x000fe40000001213 */
[----:B------:R-:W-:Y:S02]  /*a4e0*/  PRMT R60, R21, 0x5432, R60 ;  /* 0x00005432153c7816 */ /* 0x000fe4000000003c */
[----:B------:R-:W-:Y:S02]  /*a4f0*/  SHF.R.U32.HI R61, RZ, 0x10, R5 ;  /* 0x00000010ff3d7819 */ /* 0x000fe40000011605 */
[----:B------:R-:W-:-:S02]  /*a500*/  SHF.R.U64 R63, R6, 0x10, R7 ;  /* 0x00000010063f7819 */ /* 0x000fc40000001207 */
[----:B------:R-:W-:Y:S02]  /*a510*/  SHF.R.U32.HI R65, RZ, 0x10, R7 ;  /* 0x00000010ff417819 */ /* 0x000fe40000011607 */
[----:B------:R-:W-:Y:S02]  /*a520*/  PRMT R6, R40, 0x5432, R16 ;  /* 0x0000543228067816 */ /* 0x000fe40000000010 */
[----:B------:R-:W-:Y:S02]  /*a530*/  SHF.R.U32.HI R59, RZ, 0x10, R17 ;  /* 0x00000010ff3b7819 */ /* 0x000fe40000011611 */
[----:B------:R-:W-:Y:S01]  /*a540*/  PRMT R57, R62, 0x5410, R57 ;  /* 0x000054103e397816 */ /* 0x000fe20000000039 */
[----:B------:R-:W-:Y:S01]  /*a550*/  IMAD.U32 R62, R60, 0x10000, RZ ;  /* 0x000100003c3e7824 */ /* 0x000fe200078e00ff */
[----:B------:R-:W-:Y:S02]  /*a560*/  PRMT R61, R55, 0x5410, R61 ;  /* 0x00005410373d7816 */ /* 0x000fe4000000003d */
[----:B------:R-:W-:Y:S01]  /*a570*/  PRMT R65, R58, 0x5410, R65 ;  /* 0x000054103a417816 */ /* 0x000fe20000000041 */
[----:B------:R-:W-:Y:S01]  /*a580*/  IMAD.U32 R58, R57, 0x10000, RZ ;  /* 0x00010000393a7824 */ /* 0x000fe200078e00ff */
[----:B------:R-:W-:Y:S01]  /*a590*/  PRMT R59, R64, 0x5410, R59 ;  /* 0x00005410403b7816 */ /* 0x000fe2000000003b */
[----:B------:R-:W-:Y:S01]  /*a5a0*/  IMAD.U32 R64, R61, 0x10000, RZ ;  /* 0x000100003d407824 */ /* 0x000fe200078e00ff */
[----:B------:R-:W-:-:S02]  /*a5b0*/  SHF.R.U32.HI R18, RZ, 0x10, R19 ;  /* 0x00000010ff127819 */ /* 0x000fc40000011613 */
[----:B------:R-:W-:Y:S02]  /*a5c0*/  PRMT R63, R56, 0x5410, R63 ;  /* 0x00005410383f7816 */ /* 0x000fe4000000003f */
[----:B------:R-:W-:Y:S01]  /*a5d0*/  PRMT R5, R41, 0x5432, R18 ;  /* 0x0000543229057816 */ /* 0x000fe20000000012 */
[----:B0-----:R-:W-:Y:S02]  /*a5e0*/  IMAD.U32 R55, R37, 0x10000, RZ ;  /* 0x0001000025377824 */ /* 0x001fe400078e00ff */
[----:B------:R-:W-:Y:S02]  /*a5f0*/  IMAD.U32 R56, R39, 0x10000, RZ ;  /* 0x0001000027387824 */ /* 0x000fe400078e00ff */
[----:B------:R-:W-:Y:S01]  /*a600*/  FMUL.FTZ R70, R55, R64 ;  /* 0x0000004037467220 */ /* 0x000fe20000410000 */
[----:B------:R-:W-:Y:S02]  /*a610*/  LOP3.LUT R60, R60, 0xffff0000, RZ, 0xc0, !PT ;  /* 0xffff00003c3c7812 */ /* 0x000fe400078ec0ff */
[----:B------:R-:W-:-:S02]  /*a620*/  LOP3.LUT R57, R57, 0xffff0000, RZ, 0xc0, !PT ;  /* 0xffff000039397812 */ /* 0x000fc400078ec0ff */
[----:B------:R-:W-:Y:S02]  /*a630*/  LOP3.LUT R39, R39, 0xffff0000, RZ, 0xc0, !PT ;  /* 0xffff000027277812 */ /* 0x000fe400078ec0ff */
[----:B------:R-:W-:Y:S01]  /*a640*/  LOP3.LUT R61, R61, 0xffff0000, RZ, 0xc0, !PT ;  /* 0xffff00003d3d7812 */ /* 0x000fe200078ec0ff */
[----:B--2---:R-:W0:Y:S02]  /*a650*/  LDS.128 R32, [R72] ;  /* 0x0000000048207984 */ /* 0x004e240000000c00 */
[C---:B0-----:R-:W-:Y:S01]  /*a660*/  IMAD.U32 R7, R32.reuse, 0x10000, RZ ;  /* 0x0001000020077824 */ /* 0x041fe200078e00ff */
[----:B------:R-:W-:Y:S01]  /*a670*/  LOP3.LUT R16, R32, 0xffff0000, RZ, 0xc0, !PT ;  /* 0xffff000020107812 */ /* 0x000fe200078ec0ff */
[C---:B------:R-:W-:Y:S01]  /*a680*/  IMAD.U32 R17, R33.reuse, 0x10000, RZ ;  /* 0x0001000021117824 */ /* 0x040fe200078e00ff */
[----:B------:R-:W-:Y:S01]  /*a690*/  LOP3.LUT R32, R33, 0xffff0000, RZ, 0xc0, !PT ;  /* 0xffff000021207812 */ /* 0x000fe200078ec0ff */
[----:B------:R-:W-:-:S04]  /*a6a0*/  IMAD.U32 R33, R36, 0x10000, RZ ;  /* 0x0001000024217824 */ /* 0x000fc800078e00ff */
[C---:B------:R-:W-:Y:S01]  /*a6b0*/  FMUL.FTZ R66, R33.reuse, R62 ;  /* 0x0000003e21427220 */ /* 0x040fe20000410000 */
[-C--:B------:R-:W-:Y:S01]  /*a6c0*/  FMUL.FTZ R68, R33, R58.reuse ;  /* 0x0000003a21447220 */ /* 0x080fe20000410000 */
[----:B------:R-:W-:Y:S02]  /*a6d0*/  IMAD.U32 R33, R65, 0x10000, RZ ;  /* 0x0001000041217824 */ /* 0x000fe400078e00ff */
[----:B------:R-:W-:Y:S01]  /*a6e0*/  FFMA.FTZ R66, R7, R58, -R66 ;  /* 0x0000003a07427223 */ /* 0x000fe20000010842 */
[----:B------:R-:W-:Y:S01]  /*a6f0*/  IMAD.U32 R58, R59, 0x10000, RZ ;  /* 0x000100003b3a7824 */ /* 0x000fe200078e00ff */
[C---:B------:R-:W-:Y:S01]  /*a700*/  LOP3.LUT R4, R34.reuse, 0xffff0000, RZ, 0xc0, !PT ;  /* 0xffff000022047812 */ /* 0x040fe200078ec0ff */
[----:B------:R-:W-:Y:S02]  /*a710*/  IMAD.U32 R18, R34, 0x10000, RZ ;  /* 0x0001000022127824 */ /* 0x000fe400078e00ff */
[----:B------:R-:W-:Y:S01]  /*a720*/  FFMA.FTZ R68, R7, R62, R68 ;  /* 0x0000003e07447223 */ /* 0x000fe20000010044 */
[C---:B------:R-:W-:Y:S01]  /*a730*/  IMAD.U32 R19, R35.reuse, 0x10000, RZ ;  /* 0x0001000023137824 */ /* 0x040fe200078e00ff */
[----:B------:R-:W-:Y:S01]  /*a740*/  LOP3.LUT R34, R35, 0xffff0000, RZ, 0xc0, !PT ;  /* 0xffff000023227812 */ /* 0x000fe200078ec0ff */
[-C--:B------:R-:W-:Y:S01]  /*a750*/  FMUL.FTZ R62, R55, R58.reuse ;  /* 0x0000003a373e7220 */ /* 0x080fe20000410000 */
[----:B------:R-:W-:Y:S01]  /*a760*/  FFMA.FTZ R70, R17, R58, -R70 ;  /* 0x0000003a11467223 */ /* 0x000fe20000010846 */
[----:B------:R-:W-:Y:S01]  /*a770*/  LOP3.LUT R35, R36, 0xffff0000, RZ, 0xc0, !PT ;  /* 0xffff000024237812 */ /* 0x000fe200078ec0ff */
[----:B------:R-:W-:-:S02]  /*a780*/  IMAD.U32 R7, R5, 0x10000, RZ ;  /* 0x0001000005077824 */ /* 0x000fc400078e00ff */
[C---:B------:R-:W-:Y:S01]  /*a790*/  FMUL.FTZ R58, R56.reuse, R33 ;  /* 0x00000021383a7220 */ /* 0x040fe20000410000 */
[----:B------:R-:W-:Y:S01]  /*a7a0*/  LOP3.LUT R36, R37, 0xffff0000, RZ, 0xc0, !PT ;  /* 0xffff000025247812 */ /* 0x000fe200078ec0ff */
[-C--:B------:R-:W-:Y:S02]  /*a7b0*/  FMUL.FTZ R56, R56, R7.reuse ;  /* 0x0000000738387220 */ /* 0x080fe40000410000 */
[----:B------:R-:W-:Y:S01]  /*a7c0*/  FFMA.FTZ R58, R19, R7, -R58 ;  /* 0x00000007133a7223 */ /* 0x000fe2000001083a */
[----:B------:R-:W-:Y:S01]  /*a7d0*/  FMUL.FTZ R7, R35, R60 ;  /* 0x0000003c23077220 */ /* 0x000fe20000410000 */
[----:B------:R-:W-:Y:S01]  /*a7e0*/  FFMA.FTZ R62, R17, R64, R62 ;  /* 0x00000040113e7223 */ /* 0x000fe2000001003e */
[----:B------:R-:W-:Y:S02]  /*a7f0*/  IMAD.U32 R37, R38, 0x10000, RZ ;  /* 0x0001000026257824 */ /* 0x000fe400078e00ff */
[----:B------:R-:W-:Y:S01]  /*a800*/  FMUL.FTZ R35, R35, R57 ;  /* 0x0000003923237220 */ /* 0x000fe20000410000 */
[----:B------:R-:W-:-:S02]  /*a810*/  IMAD.U32 R17, R63, 0x10000, RZ ;  /* 0x000100003f117824 */ /* 0x000fc400078e00ff */
[----:B------:R-:W-:Y:S01]  /*a820*/  FFMA.FTZ R57, R16, R57, -R7 ;  /* 0x0000003910397223 */ /* 0x000fe20000010807 */
[----:B------:R-:W-:Y:S01]  /*a830*/  FFMA.FTZ R56, R19, R33, R56 ;  /* 0x0000002113387223 */ /* 0x000fe20000010038 */
[----:B------:R-:W-:Y:S02]  /*a840*/  IMAD.U32 R7, R6, 0x10000, RZ ;  /* 0x0001000006077824 */ /* 0x000fe400078e00ff */
[C---:B------:R-:W-:Y:S01]  /*a850*/  FMUL.FTZ R33, R37.reuse, R17 ;  /* 0x0000001125217220 */ /* 0x040fe20000410000 */
[----:B------:R-:W-:Y:S01]  /*a860*/  LOP3.LUT R38, R38, 0xffff0000, RZ, 0xc0, !PT ;  /* 0xffff000026267812 */ /* 0x000fe200078ec0ff */
[-C--:B------:R-:W-:Y:S01]  /*a870*/  FMUL.FTZ R37, R37, R7.reuse ;  /* 0x0000000725257220 */ /* 0x080fe20000410000 */
[----:B------:R-:W-:Y:S01]  /*a880*/  LOP3.LUT R63, R63, 0xffff0000, RZ, 0xc0, !PT ;  /* 0xffff00003f3f7812 */ /* 0x000fe200078ec0ff */
[----:B------:R-:W-:Y:S01]  /*a890*/  FFMA.FTZ R33, R18, R7, -R33 ;  /* 0x0000000712217223 */ /* 0x000fe20000010821 */
[----:B------:R-:W-:Y:S02]  /*a8a0*/  LOP3.LUT R65, R65, 0xffff0000, RZ, 0xc0, !PT ;  /* 0xffff000041417812 */ /* 0x000fe400078ec0ff */
[----:B------:R-:W-:-:S02]  /*a8b0*/  LOP3.LUT R59, R59, 0xffff0000, RZ, 0xc0, !PT ;  /* 0xffff00003b3b7812 */ /* 0x000fc400078ec0ff */
[----:B------:R-:W-:Y:S02]  /*a8c0*/  LOP3.LUT R7, R6, 0xffff0000, RZ, 0xc0, !PT ;  /* 0xffff000006077812 */ /* 0x000fe400078ec0ff */
[----:B------:R-:W-:Y:S01]  /*a8d0*/  LOP3.LUT R5, R5, 0xffff0000, RZ, 0xc0, !PT ;  /* 0xffff000005057812 */ /* 0x000fe200078ec0ff */
[----:B------:R-:W-:Y:S01]  /*a8e0*/  FFMA.FTZ R18, R18, R17, R37 ;  /* 0x0000001112127223 */ /* 0x000fe20000010025 */
[----:B------:R-:W-:Y:S01]  /*a8f0*/  FMUL.FTZ R17, R38, R63 ;  /* 0x0000003f26117220 */ /* 0x000fe20000410000 */
[----:B------:R-:W-:Y:S01]  /*a900*/  FMUL.FTZ R19, R36, R61 ;  /* 0x0000003d24137220 */ /* 0x000fe20000410000 */
[----:B------:R-:W-:Y:S01]  /*a910*/  FFMA.FTZ R35, R16, R60, R35 ;  /* 0x0000003c10237223 */ /* 0x000fe20000010023 */
[C---:B------:R-:W-:Y:S01]  /*a920*/  FMUL.FTZ R37, R39.reuse, R65 ;  /* 0x0000004127257220 */ /* 0x040fe20000410000 */
[----:B------:R-:W-:Y:S01]  /*a930*/  FMUL.FTZ R36, R36, R59 ;  /* 0x0000003b24247220 */ /* 0x000fe20000410000 */
[----:B------:R-:W-:Y:S01]  /*a940*/  FMUL.FTZ R38, R38, R7 ;  /* 0x0000000726267220 */ /* 0x000fe20000410000 */
        /* <DEDUP_REMOVED lines=17> */
.L_x_12335:
[----:B------:R-:W-:Y:S05]  /*aa60*/  BSYNC B1 ;  /* 0x0000000000017941 */ /* 0x000fea0003800000 */
.L_x_12334:
[----:B------:R-:W-:Y:S04]  /*aa70*/  BSSY B1, `(.L_x_12336) ;  /* 0x0000069000017945 */ /* 0x000fe80003800000 */
[----:B------:R-:W-:Y:S05]  /*aa80*/  @P1 BRA `(.L_x_12337) ;  /* 0x00000004009c1947 */ /* 0x000fea0003800000 */
[----:B------:R-:W2:Y:S01]  /*aa90*/  LDL R38, [R1+0x80] ;  /* 0x0000800001267983 */ /* 0x000ea20000100800 */
[----:B------:R-:W-:Y:S02]  /*aaa0*/  LEA.HI R20, R3, R20, RZ, 0x1d ;  /* 0x0000001403147211 */ /* 0x000fe400078fe8ff */
[--C-:B------:R-:W-:Y:S02]  /*aab0*/  SHF.R.U64 R32, R24, 0x10, R25.reuse ;  /* 0x0000001018207819 */ /* 0x100fe40000001219 */
[----:B0-----:R-:W-:Y:S02]  /*aac0*/  SHF.R.S32.HI R5, RZ, 0x1f, R20 ;  /* 0x0000001fff057819 */ /* 0x001fe40000011414 */
[----:B------:R-:W-:Y:S02]  /*aad0*/  SHF.R.U32.HI R33, RZ, 0x10, R25 ;  /* 0x00000010ff217819 */ /* 0x000fe40000011619 */
[----:B------:R-:W-:Y:S01]  /*aae0*/  LEA.HI R5, R5, R20, RZ, 0x2 ;  /* 0x0000001405057211 */ /* 0x000fe200078f10ff */
[----:B------:R-:W-:Y:S01]  /*aaf0*/  IMAD.SHL.U32 R20, R20, 0x8, RZ ;  /* 0x0000000814147824 */ /* 0x000fe200078e00ff */
[----:B------:R-:W-:-:S02]  /*ab00*/  SHF.R.U64 R25, R8, 0x10, R9 ;  /* 0x0000001008197819 */ /* 0x000fc40000001209 */
[----:B------:R-:W-:Y:S02]  /*ab10*/  SHF.R.S32.HI R5, RZ, 0x2, R5 ;  /* 0x00000002ff057819 */ /* 0x000fe40000011405 */
[----:B-----5:R-:W-:Y:S02]  /*ab20*/  LOP3.LUT R20, R71, 0x18, R20, 0xf8, !PT ;  /* 0x0000001847147812 */ /* 0x020fe400078ef814 */
[----:B------:R-:W-:Y:S01]  /*ab30*/  SHF.R.U64 R24, R26, 0x10, R27 ;  /* 0x000000101a187819 */ /* 0x000fe2000000121b */
[----:B------:R-:W-:Y:S01]  /*ab40*/  IMAD R5, R5, 0x1800, R69 ;  /* 0x0000180005057824 */ /* 0x000fe200078e0245 */
[----:B------:R-:W-:Y:S02]  /*ab50*/  LOP3.LUT R20, R20, R67, RZ, 0x3c, !PT ;  /* 0x0000004314147212 */ /* 0x000fe400078e3cff */
[----:B------:R-:W-:Y:S02]  /*ab60*/  SHF.R.U32.HI R27, RZ, 0x10, R27 ;  /* 0x00000010ff1b7819 */ /* 0x000fe4000001161b */
[----:B------:R-:W-:Y:S01]  /*ab70*/  PRMT R47, R47, 0x5410, R32 ;  /* 0x000054102f2f7816 */ /* 0x000fe20000000020 */
[----:B------:R-:W-:Y:S01]  /*ab80*/  IMAD.IADD R17, R5, 0x1, R20 ;  /* 0x0000000105117824 */ /* 0x000fe200078e0214 */
[----:B------:R-:W-:-:S02]  /*ab90*/  SHF.R.U32.HI R20, RZ, 0x10, R9 ;  /* 0x00000010ff147819 */ /* 0x000fc40000011609 */
[----:B------:R-:W-:Y:S01]  /*aba0*/  PRMT R52, R52, 0x5410, R25 ;  /* 0x0000541034347816 */ /* 0x000fe20000000019 */
[----:B------:R-:W-:Y:S01]  /*abb0*/  IMAD R0, R17, 0x2, R22 ;  /* 0x0000000211007824 */ /* 0x000fe200078e0216 */
[----:B------:R-:W-:Y:S02]  /*abc0*/  SHF.R.U64 R8, R10, 0x10, R11 ;  /* 0x000000100a087819 */ /* 0x000fe4000000120b */
[----:B------:R-:W-:Y:S01]  /*abd0*/  PRMT R54, R54, 0x5410, R33 ;  /* 0x0000541036367816 */ /* 0x000fe20000000021 */
[----:B------:R-:W-:Y:S01]  /*abe0*/  IMAD.U32 R33, R52, 0x10000, RZ ;  /* 0x0001000034217824 */ /* 0x000fe200078e00ff */
[----:B------:R-:W0:Y:S01]  /*abf0*/  LDS.128 R16, [R0+0xda00] ;  /* 0x00da000000107984 */ /* 0x000e220000000c00 */
[----:B------:R-:W-:Y:S01]  /*ac00*/  PRMT R48, R48, 0x5410, R27 ;  /* 0x0000541030307816 */ /* 0x000fe2000000001b */
[----:B------:R-:W-:Y:S01]  /*ac10*/  IMAD.U32 R27, R47, 0x10000, RZ ;  /* 0x000100002f1b7824 */ /* 0x000fe200078e00ff */
[----:B------:R-:W-:Y:S02]  /*ac20*/  PRMT R49, R49, 0x5410, R20 ;  /* 0x0000541031317816 */ /* 0x000fe40000000014 */
[----:B------:R-:W-:-:S02]  /*ac30*/  SHF.R.U32.HI R11, RZ, 0x10, R11 ;  /* 0x00000010ff0b7819 */ /* 0x000fc4000001160b */
[----:B------:R-:W-:Y:S01]  /*ac40*/  PRMT R53, R53, 0x5410, R24 ;  /* 0x0000541035357816 */ /* 0x000fe20000000018 */
[----:B------:R-:W-:Y:S01]  /*ac50*/  IMAD.U32 R32, R49, 0x10000, RZ ;  /* 0x0001000031207824 */ /* 0x000fe200078e00ff */
[----:B------:R-:W-:Y:S02]  /*ac60*/  PRMT R51, R51, 0x5410, R8 ;  /* 0x0000541033337816 */ /* 0x000fe40000000008 */
[----:B------:R-:W-:Y:S02]  /*ac70*/  PRMT R50, R50, 0x5410, R11 ;  /* 0x0000541032327816 */ /* 0x000fe4000000000b */
[----:B------:R-:W-:-:S03]  /*ac80*/  LOP3.LUT R47, R47, 0xffff0000, RZ, 0xc0, !PT ;  /* 0xffff00002f2f7812 */ /* 0x000fc600078ec0ff */
        /* <DEDUP_REMOVED lines=8> */
[----:B------:R-:W-:Y:S02]  /*ad10*/  IMAD.U32 R20, R54, 0x10000, RZ ;  /* 0x0001000036147824 */ /* 0x000fe400078e00ff */
[----:B------:R-:W-:Y:S01]  /*ad20*/  FMUL.FTZ R36, R24, R32 ;  /* 0x0000002018247220 */ /* 0x000fe20000410000 */
[----:B------:R-:W-:Y:S01]  /*ad30*/  IMAD.U32 R26, R19, 0x10000, RZ ;  /* 0x00010000131a7824 */ /* 0x000fe200078e00ff */
[----:B------:R-:W-:Y:S01]  /*ad40*/  LOP3.LUT R54, R54, 0xffff0000, RZ, 0xc0, !PT ;  /* 0xffff000036367812 */ /* 0x000fe200078ec0ff */
[----:B------:R-:W-:Y:S01]  /*ad50*/  FMUL.FTZ R24, R24, R20 ;  /* 0x0000001418187220 */ /* 0x000fe20000410000 */
[C---:B------:R-:W-:Y:S01]  /*ad60*/  IMAD.U32 R25, R18.reuse, 0x10000, RZ ;  /* 0x0001000012197824 */ /* 0x040fe200078e00ff */
[----:B------:R-:W-:-:S02]  /*ad70*/  LOP3.LUT R18, R18, 0xffff0000, RZ, 0xc0, !PT ;  /* 0xffff000012127812 */ /* 0x000fc400078ec0ff */
        /* <DEDUP_REMOVED lines=8> */
[----:B------:R-:W-:Y:S01]  /*ae00*/  IMAD.U32 R8, R48, 0x10000, RZ ;  /* 0x0001000030087824 */ /* 0x000fe200078e00ff */
[----:B------:R-:W-:Y:S01]  /*ae10*/  LOP3.LUT R27, R52, 0xffff0000, RZ, 0xc0, !PT ;  /* 0xffff0000341b7812 */ /* 0x000fe200078ec0ff */
[----:B------:R-:W-:Y:S01]  /*ae20*/  FFMA.FTZ R36, R9, R20, -R36 ;  /* 0x0000001409247223 */ /* 0x000fe20000010824 */
[----:B------:R-:W-:-:S02]  /*ae30*/  IMAD.U32 R11, R7, 0x10000, RZ ;  /* 0x00010000070b7824 */ /* 0x000fc400078e00ff */
[C---:B------:R-:W-:Y:S01]  /*ae40*/  FMUL.FTZ R20, R26.reuse, R34 ;  /* 0x000000221a147220 */ /* 0x040fe20000410000 */
[----:B------:R-:W-:Y:S01]  /*ae50*/  FMUL.FTZ R39, R26, R8 ;  /* 0x000000081a277220 */ /* 0x000fe20000410000 */
[----:B------:R-:W-:Y:S01]  /*ae60*/  FFMA.FTZ R32, R9, R32, R24 ;  /* 0x0000002009207223 */ /* 0x000fe20000010018 */
[C---:B------:R-:W-:Y:S01]  /*ae70*/  FMUL.FTZ R9, R16.reuse, R27 ;  /* 0x0000001b10097220 */ /* 0x040fe20000410000 */
[C---:B------:R-:W-:Y:S01]  /*ae80*/  FFMA.FTZ R33, R11.reuse, R8, -R20 ;  /* 0x000000080b217223 */ /* 0x040fe20000010814 */
[----:B------:R-:W-:Y:S01]  /*ae90*/  FFMA.FTZ R39, R11, R34, R39 ;  /* 0x000000220b277223 */ /* 0x000fe20000010027 */
[----:B------:R-:W-:Y:S01]  /*aea0*/  LOP3.LUT R20, R49, 0xffff0000, RZ, 0xc0, !PT ;  /* 0xffff000031147812 */ /* 0x000fe200078ec0ff */
[-C--:B------:R-:W-:Y:S01]  /*aeb0*/  FMUL.FTZ R11, R16, R47.reuse ;  /* 0x0000002f100b7220 */ /* 0x080fe20000410000 */
[C---:B------:R-:W-:Y:S01]  /*aec0*/  FFMA.FTZ R16, R4.reuse, R47, -R9 ;  /* 0x0000002f04107223 */ /* 0x040fe20000010809 */
[C---:B------:R-:W-:Y:S01]  /*aed0*/  IMAD.U32 R9, R51.reuse, 0x10000, RZ ;  /* 0x0001000033097824 */ /* 0x040fe200078e00ff */
[----:B------:R-:W-:Y:S01]  /*aee0*/  LOP3.LUT R51, R51, 0xffff0000, RZ, 0xc0, !PT ;  /* 0xffff000033337812 */ /* 0x000fe200078ec0ff */
[----:B------:R-:W-:Y:S01]  /*aef0*/  FMUL.FTZ R26, R17, R20 ;  /* 0x00000014111a7220 */ /* 0x000fe20000410000 */
[----:B------:R-:W-:Y:S01]  /*af00*/  FFMA.FTZ R24, R4, R27, R11 ;  /* 0x0000001b04187223 */ /* 0x000fe2000001000b */
[----:B------:R-:W-:-:S02]  /*af10*/  IMAD.U32 R10, R6, 0x10000, RZ ;  /* 0x00010000060a7824 */ /* 0x000fc400078e00ff */
[-C--:B------:R-:W-:Y:S01]  /*af20*/  FMUL.FTZ R17, R17, R54.reuse ;  /* 0x0000003611117220 */ /* 0x080fe20000410000 */
[----:B------:R-:W-:Y:S02]  /*af30*/  IMAD.U32 R8, R53, 0x10000, RZ ;  /* 0x0001000035087824 */ /* 0x000fe400078e00ff */
[----:B------:R-:W-:Y:S01]  /*af40*/  FMUL.FTZ R27, R25, R9 ;  /* 0x00000009191b7220 */ /* 0x000fe20000410000 */
[----:B------:R-:W-:Y:S01]  /*af50*/  LOP3.LUT R53, R53, 0xffff0000, RZ, 0xc0, !PT ;  /* 0xffff000035357812 */ /* 0x000fe200078ec0ff */
[C---:B------:R-:W-:Y:S01]  /*af60*/  FFMA.FTZ R11, R5.reuse, R54, -R26 ;  /* 0x00000036050b7223 */ /* 0x040fe2000001081a */
        /* <DEDUP_REMOVED lines=9> */
[-C--:B------:R-:W-:Y:S01]  /*b000*/  FMUL.FTZ R19, R19, R48.reuse ;  /* 0x0000003013137220 */ /* 0x080fe20000410000 */
[----:B------:R-:W-:Y:S01]  /*b010*/  FFMA.FTZ R18, R6, R53, -R5 ;  /* 0x0000003506127223 */ /* 0x000fe20000010805 */
[C---:B------:R-:W-:Y:S01]  /*b020*/  FFMA.FTZ R48, R7.reuse, R48, -R8 ;  /* 0x0000003007307223 */ /* 0x040fe20000010808 */
        /* <DEDUP_REMOVED lines=13> */
.L_x_12337:
[----:B------:R-:W-:Y:S05]  /*b100*/  BSYNC B1 ;  /* 0x0000000000017941 */ /* 0x000fea0003800000 */
.L_x_12336:
[----:B------:R-:W-:Y:S05]  /*b110*/  @P2 BRA `(.L_x_12318) ;  /* 0x0000000400a02947 */ /* 0x000fea0003800000 */
[----:B01----:R-:W2:Y:S04]  /*b120*/  LDL R0, [R1+0x78] ;  /* 0x0000780001007983 */ /* 0x003ea80000100800 */
[----:B------:R-:W3:Y:S01]  /*b130*/  LDL R32, [R1+0x7c] ;  /* 0x00007c0001207983 */ /* 0x000ee20000100800 */
[----:B------:R-:W-:Y:S02]  /*b140*/  SHF.R.U64 R20, R28, 0x10, R29 ;  /* 0x000000101c147819 */ /* 0x000fe4000000121d */
[--C-:B------:R-:W-:Y:S02]  /*b150*/  SHF.R.U64 R16, R12, 0x10, R13.reuse ;  /* 0x000000100c107819 */ /* 0x100fe4000000120d */
[----:B------:R-:W-:Y:S02]  /*b160*/  SHF.R.U32.HI R13, RZ, 0x10, R13 ;  /* 0x00000010ff0d7819 */ /* 0x000fe4000001160d */
[----:B------:R-:W-:-:S02]  /*b170*/  SHF.R.U64 R12, R14, 0x10, R15 ;  /* 0x000000100e0c7819 */ /* 0x000fc4000000120f */
[----:B------:R-:W-:Y:S02]  /*b180*/  SHF.R.U32.HI R15, RZ, 0x10, R15 ;  /* 0x00000010ff0f7819 */ /* 0x000fe4000001160f */
[----:B------:R-:W-:Y:S02]  /*b190*/  PRMT R43, R43, 0x5410, R20 ;  /* 0x000054102b2b7816 */ /* 0x000fe40000000014 */
[----:B------:R-:W-:Y:S02]  /*b1a0*/  PRMT R21, R21, 0x5410, R16 ;  /* 0x0000541015157816 */ /* 0x000fe40000000010 */
[----:B------:R-:W-:Y:S01]  /*b1b0*/  SHF.R.U32.HI R29, RZ, 0x10, R29 ;  /* 0x00000010ff1d7819 */ /* 0x000fe2000001161d */
[----:B------:R-:W-:Y:S01]  /*b1c0*/  IMAD.U32 R20, R43, 0x10000, RZ ;  /* 0x000100002b147824 */ /* 0x000fe200078e00ff */
[----:B------:R-:W-:Y:S01]  /*b1d0*/  PRMT R40, R40, 0x5410, R13 ;  /* 0x0000541028287816 */ /* 0x000fe2000000000d */
[----:B------:R-:W-:Y:S01]  /*b1e0*/  IMAD.U32 R24, R21, 0x10000, RZ ;  /* 0x0001000015187824 */ /* 0x000fe200078e00ff */
[----:B------:R-:W-:-:S02]  /*b1f0*/  PRMT R42, R42, 0x5410, R15 ;  /* 0x000054102a2a7816 */ /* 0x000fc4000000000f */
[----:B------:R-:W-:Y:S01]  /*b200*/  SHF.R.U64 R18, R30, 0x10, R31 ;  /* 0x000000101e127819 */ /* 0x000fe2000000121f */
[----:B------:R-:W-:Y:S01]  /*b210*/  IMAD.U32 R19, R40, 0x10000, RZ ;  /* 0x0001000028137824 */ /* 0x000fe200078e00ff */
[----:B------:R-:W-:Y:S01]  /*b220*/  PRMT R44, R44, 0x5410, R29 ;  /* 0x000054102c2c7816 */ /* 0x000fe2000000001d */
[----:B------:R-:W-:Y:S01]  /*b230*/  IMAD.U32 R25, R42, 0x10000, RZ ;  /* 0x000100002a197824 */ /* 0x000fe200078e00ff */
[----:B------:R-:W-:Y:S02]  /*b240*/  SHF.R.U32.HI R31, RZ, 0x10, R31 ;  /* 0x00000010ff1f7819 */ /* 0x000fe4000001161f */
[----:B------:R-:W-:Y:S02]  /*b250*/  PRMT R41, R41, 0x5410, R12 ;  /* 0x0000541029297816 */ /* 0x000fe4000000000c */
[----:B------:R-:W-:Y:S02]  /*b260*/  PRMT R45, R45, 0x5410, R18 ;  /* 0x000054102d2d7816 */ /* 0x000fe40000000012 */
[----:B------:R-:W-:-:S02]  /*b270*/  PRMT R46, R46, 0x5410, R31 ;  /* 0x000054102e2e7816 */ /* 0x000fc4000000001f */
[----:B------:R-:W-:Y:S02]  /*b280*/  LOP3.LUT R21, R21, 0xffff0000, RZ, 0xc0, !PT ;  /* 0xffff000015157812 */ /* 0x000fe400078ec0ff */
[----:B------:R-:W-:Y:S02]  /*b290*/  LOP3.LUT R43, R43, 0xffff0000, RZ, 0xc0, !PT ;  /* 0xffff00002b2b7812 */ /* 0x000fe400078ec0ff */
[----:B------:R-:W-:Y:S02]  /*b2a0*/  LOP3.LUT R40, R40, 0xffff0000, RZ, 0xc0, !PT ;  /* 0xffff000028287812 */ /* 0x000fe400078ec0ff */
[----:B------:R-:W-:Y:S02]  /*b2b0*/  LOP3.LUT R42, R42, 0xffff0000, RZ, 0xc0, !PT ;  /* 0xffff00002a2a7812 */ /* 0x000fe400078ec0ff */
        /* <DEDUP_REMOVED lines=31> */
[-C--:B------:R-:W-:Y:S01]  /*b4b0*/  FMUL.FTZ R29, R16, R15.reuse ;  /* 0x0000000f101d7220 */ /* 0x080fe20000410000 */
[----:B------:R-:W-:Y:S01]  /*b4c0*/  FFMA.FTZ R27, R12, R15, -R27 ;  /* 0x0000000f0c1b7223 */ /* 0x000fe2000001081b */
[----:B------:R-:W-:Y:S02]  /*b4d0*/  IMAD.U32 R3, R46, 0x10000, RZ ;  /* 0x000100002e037824 */ /* 0x000fe400078e00ff */
[----:B------:R-:W-:Y:S01]  /*b4e0*/  FMUL.FTZ R15, R18, R25 ;  /* 0x00000019120f7220 */ /* 0x000fe20000410000 */
[----:B------:R-:W-:Y:S01]  /*b4f0*/  FFMA.FTZ R29, R12, R19, R29 ;  /* 0x000000130c1d7223 */ /* 0x000fe2000001001d */
[----:B------:R-:W-:Y:S01]  /*b500*/  LOP3.LUT R44, R44, 0xffff0000, RZ, 0xc0, !PT ;  /* 0xffff00002c2c7812 */ /* 0x000fe200078ec0ff */
[-C--:B------:R-:W-:Y:S01]  /*b510*/  FMUL.FTZ R18, R18, R3.reuse ;  /* 0x0000000312127220 */ /* 0x080fe20000410000 */
[----:B------:R-:W-:Y:S01]  /*b520*/  FFMA.FTZ R19, R14, R3, -R15 ;  /* 0x000000030e137223 */ /* 0x000fe2000001080f */
[C---:B------:R-:W-:Y:S01]  /*b530*/  FMUL.FTZ R3, R8.reuse, R21 ;  /* 0x0000001508037220 */ /* 0x040fe20000410000 */
[----:B------:R-:W-:Y:S01]  /*b540*/  FMUL.FTZ R15, R8, R43 ;  /* 0x0000002b080f7220 */ /* 0x000fe20000410000 */
[----:B------:R-:W-:-:S02]  /*b550*/  IMAD.U32 R17, R10, 0x10000, RZ ;  /* 0x000100000a117824 */ /* 0x000fc400078e00ff */
[----:B------:R-:W-:Y:S01]  /*b560*/  FFMA.FTZ R25, R14, R25, R18 ;  /* 0x000000190e197223 */ /* 0x000fe20000010012 */
[----:B------:R-:W-:Y:S02]  /*b570*/  IMAD.U32 R12, R41, 0x10000, RZ ;  /* 0x00010000290c7824 */ /* 0x000fe400078e00ff */
[C---:B------:R-:W-:Y:S01]  /*b580*/  FFMA.FTZ R3, R4.reuse, R43, -R3 ;  /* 0x0000002b04037223 */ /* 0x040fe20000010803 */
[----:B------:R-:W-:Y:S01]  /*b590*/  FMUL.FTZ R14, R9, R40 ;  /* 0x00000028090e7220 */ /* 0x000fe20000410000 */
[----:B------:R-:W-:Y:S01]  /*b5a0*/  FFMA.FTZ R15, R4, R21, R15 ;  /* 0x00000015040f7223 */ /* 0x000fe2000001000f */
[----:B------:R-:W-:Y:S01]  /*b5b0*/  LOP3.LUT R10, R10, 0xffff0000, RZ, 0xc0, !PT ;  /* 0xffff00000a0a7812 */ /* 0x000fe200078ec0ff */
[----:B------:R-:W-:Y:S01]  /*b5c0*/  IMAD.U32 R8, R45, 0x10000, RZ ;  /* 0x000100002d087824 */ /* 0x000fe200078e00ff */
[----:B------:R-:W-:Y:S01]  /*b5d0*/  LOP3.LUT R11, R11, 0xffff0000, RZ, 0xc0, !PT ;  /* 0xffff00000b0b7812 */ /* 0x000fe200078ec0ff */
[----:B------:R-:W-:Y:S01]  /*b5e0*/  FMUL.FTZ R9, R9, R44 ;  /* 0x0000002c09097220 */ /* 0x000fe20000410000 */
        /* <DEDUP_REMOVED lines=8> */
[----:B------:R-:W-:Y:S01]  /*b670*/  FMUL.FTZ R4, R11, R42 ;  /* 0x0000002a0b047220 */ /* 0x000fe20000410000 */
[----:B------:R-:W-:Y:S01]  /*b680*/  FMUL.FTZ R18, R17, R8 ;  /* 0x0000000811127220 */ /* 0x000fe20000410000 */
        /* <DEDUP_REMOVED lines=17> */
.L_x_12318:
[----:B------:R-:W-:Y:S05]  /*b7a0*/  BSYNC B0 ;  /* 0x0000000000007941 */ /* 0x000fea0003800000 */
.L_x_12311:
        /* <DEDUP_REMOVED lines=8> */
.L_x_12309:
[----:B0--3--:R-:W3:Y:S02]  /*b830*/  LDL R0, [R1+0x2c] ;  /* 0x00002c0001007983 */ /* 0x009ee40000100800 */
[----:B---3--:R-:W-:-:S13]  /*b840*/  R2UR UR4, R0 ;  /* 0x00000000000472ca */ /* 0x008fda00000e0000 */
[----:B------:R-:W-:-:S05]  /*b850*/  IMAD.U32 R0, RZ, RZ, UR4 ;  /* 0x00000004ff007e24 */ /* 0x000fca000f8e00ff */
[----:B------:R-:W-:-:S13]  /*b860*/  ISETP.NE.AND P0, PT, R0, 0x3, PT ;  /* 0x000000030000780c */ /* 0x000fda0003f05270 */
[----:B------:R-:W-:Y:S05]  /*b870*/  @!P0 BRA `(.L_x_12338) ;  /* 0x0000000000048947 */ /* 0x000fea0003800000 */
[----:B------:R-:W-:Y:S01]  /*b880*/  BPT.TRAP 0x1 ;  /* 0x000000040000795c */ /* 0x000fe20000300000 */
.L_x_12338:
[----:B------:R-:W3:Y:S01]  /*b890*/  LDL R0, [R1+0x4] ;  /* 0x0000040001007983 */ /* 0x000ee20000100800 */
[----:B------:R-:W-:Y:S01]  /*b8a0*/  IMAD R21, R145, 0x8, R22 ;  /* 0x0000000891157824 */ /* 0x000fe200078e0216 */
[----:B---3--:R-:W-:-:S04]  /*b8b0*/  SHF.L.U32 R0, R0, 0x1f, RZ ;  /* 0x0000001f00007819 */ /* 0x008fc800000006ff */
[----:B------:R0:W3:Y:S01]  /*b8c0*/  SYNCS.PHASECHK.TRANS64.TRYWAIT P2, [R21+URZ+0x31c30], R0 ;  /* 0x031c3000150075a7 */ /* 0x0000e2000804017f */
[----:B------:R-:W-:Y:S05]  /*b8d0*/  @!P0 BRA `(.L_x_12339) ;  /* 0x0000000000048947 */ /* 0x000fea0003800000 */
[----:B------:R-:W-:Y:S01]  /*b8e0*/  BPT.TRAP 0x1 ;  /* 0x000000040000795c */ /* 0x000fe20000300000 */
.L_x_12339:
[----:B--2-4-:R-:W2:Y:S02]  /*b8f0*/  S2R R3, SR_TID.X ;  /* 0x0000000000037919 */ /* 0x014ea40000002100 */
[----:B--2---:R-:W-:-:S04]  /*b900*/  LOP3.LUT R3, R3, 0x7f, RZ, 0xc0, !PT ;  /* 0x0000007f03037812 */ /* 0x004fc800078ec0ff */
[----:B------:R-:W-:Y:S01]  /*b910*/  ISETP.NE.AND P1, PT, R3, RZ, PT ;  /* 0x000000ff0300720c */ /* 0x000fe20003f25270 */
[----:B---3--:R-:W-:-:S12]  /*b920*/  @P2 BRA `(.L_x_12340) ;  /* 0x0000000000082947 */ /* 0x008fd80003800000 */
[----:B------:R-:W2:Y:S02]  /*b930*/  SYNCS.PHASECHK.TRANS64.TRYWAIT P2, [R21+URZ+0x31c30], R0 ;  /* 0x031c3000150075a7 */ /* 0x000ea4000804017f */
[----:B--2---:R-:W-:Y:S05]  /*b940*/  @!P2 BRA `(.L_x_12341) ;  /* 0x000001840050a947 */ /* 0x004fea0003800000 */
.L_x_12340:
[----:B------:R-:W-:Y:S05]  /*b950*/  WARPSYNC.ALL ;  /* 0x0000000000007948 */ /* 0x000fea0003800000 */
[----:B0-2---:R-:W-:Y:S01]  /*b960*/  VIADD R0, R22, 0x16a00 ;  /* 0x00016a0016007836 */ /* 0x005fe20000000000 */
[----:B------:R-:W-:Y:S01]  /*b970*/  LOP3.LUT R2, R2, 0x10000, RZ, 0xfc, !PT ;  /* 0x0001000002027812 */ /* 0x000fe200078efcff */
[----:B------:R-:W-:Y:S02]  /*b980*/  IMAD.MOV.U32 R3, RZ, RZ, -0x7fffffe0 ;  /* 0x80000020ff037424 */ /* 0x000fe400078e00ff */
[----:B------:R-:W-:Y:S01]  /*b990*/  IMAD.MOV.U32 R15, RZ, RZ, -0x7fffffe0 ;  /* 0x80000020ff0f7424 */ /* 0x000fe200078e00ff */
[----:B------:R-:W-:Y:S01]  /*b9a0*/  SHF.R.U32.HI R0, RZ, 0x4, R0 ;  /* 0x00000004ff007819 */ /* 0x000fe20000011600 */
[----:B------:R-:W-:Y:S01]  /*b9b0*/  WARPGROUP.ARRIVE ;  /* 0x00000000000079c5 */ /* 0x000fe20000000000 */
[----:B------:R-:W-:Y:S01]  /*b9c0*/  IMAD.MOV.U32 R5, RZ, RZ, -0x7fffffe0 ;  /* 0x80000020ff057424 */ /* 0x000fe200078e00ff */
[----:B------:R-:W0:Y:S01]  /*b9d0*/  LDC R18, c[0x0][0x448] ;  /* 0x00011200ff127b82 */ /* 0x000e220000000800 */
[----:B------:R-:W-:-:S04]  /*b9e0*/  LOP3.LUT R0, R0, 0x3fff, RZ, 0xc0, !PT ;  /* 0x00003fff00007812 */ /* 0x000fc800078ec0ff */
[----:B------:R-:W-:-:S05]  /*b9f0*/  LOP3.LUT R4, R0, 0x10000, RZ, 0xfc, !PT ;  /* 0x0001000000047812 */ /* 0x000fca00078efcff */
[----:B------:R-:W-:Y:S01]  /*ba00*/  IMAD R14, R145, 0x6c0, R4 ;  /* 0x000006c0910e7824 */ /* 0x000fe200078e0204 */
[----:B------:R-:W-:Y:S01]  /*ba10*/  R2UR UR4, R2 ;  /* 0x00000000020472ca */ /* 0x000fe200000e0000 */
[----:B------:R2:W-:Y:S01]  /*ba20*/  STL [R1+0x30], R4 ;  /* 0x0000300401007387 */ /* 0x0005e20000100800 */
[----:B------:R-:W-:Y:S02]  /*ba30*/  R2UR UR5, R3 ;  /* 0x00000000030572ca */ /* 0x000fe400000e0000 */
[----:B------:R-:W-:Y:S02]  /*ba40*/  R2UR UR6, R14 ;  /* 0x000000000e0672ca */ /* 0x000fe400000e0000 */
[----:B------:R-:W-:Y:S02]  /*ba50*/  R2UR UR7, R15 ;  /* 0x000000000f0772ca */ /* 0x000fe400000e0000 */
[----:B------:R-:W-:Y:S02]  /*ba60*/  R2UR UR11, R5 ;  /* 0x00000000050b72ca */ /* 0x000fe400000e0000 */
[----:B------:R-:W-:Y:S01]  /*ba70*/  R2UR UR8, R2 ;  /* 0x00000000020872ca */ /* 0x000fe200000e0000 */
[C---:B--2---:R-:W-:Y:S01]  /*ba80*/  VIADD R4, R14.reuse, 0x40 ;  /* 0x000000400e047836 */ /* 0x044fe20000000000 */
[----:B------:R-:W-:Y:S01]  /*ba90*/  R2UR UR9, R3 ;  /* 0x00000000030972ca */ /* 0x000fe200000e0000 */
[----:B------:R-:W-:-:S02]  /*baa0*/  VIADD R6, R14, 0xc0 ;  /* 0x000000c00e067836 */ /* 0x000fc40000000000 */
[----:B------:R-:W-:Y:S01]  /*bab0*/  IMAD.MOV.U32 R7, RZ, RZ, -0x7fffffe0 ;  /* 0x80000020ff077424 */ /* 0x000fe200078e00ff */
[----:B------:R-:W-:Y:S02]  /*bac0*/  R2UR UR12, R2 ;  /* 0x00000000020c72ca */ /* 0x000fe400000e0000 */
[C---:B------:R-:W-:Y:S01]  /*bad0*/  R2UR UR13, R3.reuse ;  /* 0x00000000030d72ca */ /* 0x040fe200000e0000 */
[----:B------:R-:W-:Y:S01]  /*bae0*/  HGMMA.64x16x16.F32.BF16 R88, gdesc[UR4], RZ, !UPT, gsb0 ;  /* 0x00200000045879f0 */ /* 0x000fe2000c0018ff */
[----:B------:R-:W-:Y:S01]  /*baf0*/  R2UR UR10, R4 ;  /* 0x00000000040a72ca */ /* 0x000fe200000e0000 */
[----:B------:R-:W-:Y:S02]  /*bb00*/  VIADD R4, R14, 0x80 ;  /* 0x000000800e047836 */ /* 0x000fe40000000000 */
[----:B------:R-:W-:Y:S01]  /*bb10*/  IMAD.MOV.U32 R9, RZ, RZ, -0x7fffffe0 ;  /* 0x80000020ff097424 */ /* 0x000fe200078e00ff */
[----:B------:R-:W-:Y:S01]  /*bb20*/  R2UR UR16, R2 ;  /* 0x00000000021072ca */ /* 0x000fe200000e0000 */
[----:B------:R-:W-:Y:S01]  /*bb30*/  VIADD R8, R14, 0x100 ;  /* 0x000001000e087836 */ /* 0x000fe20000000000 */
[----:B------:R-:W-:-:S02]  /*bb40*/  R2UR UR17, R3 ;  /* 0x00000000031172ca */ /* 0x000fc400000e0000 */
[C---:B------:R-:W-:Y:S02]  /*bb50*/  R2UR UR20, R2.reuse ;  /* 0x00000000021472ca */ /* 0x040fe400000e0000 */
[C---:B------:R-:W-:Y:S02]  /*bb60*/  R2UR UR21, R3.reuse ;  /* 0x00000000031572ca */ /* 0x040fe400000e0000 */
[----:B------:R-:W-:Y:S02]  /*bb70*/  R2UR UR24, R2 ;  /* 0x00000000021872ca */ /* 0x000fe400000e0000 */
[----:B------:R-:W-:Y:S01]  /*bb80*/  R2UR UR25, R3 ;  /* 0x00000000031972ca */ /* 0x000fe200000e0000 */
[----:B------:R-:W-:Y:S02]  /*bb90*/  VIADD R10, R14, 0x102 ;  /* 0x000001020e0a7836 */ /* 0x000fe40000000000 */
[----:B------:R-:W-:Y:S02]  /*bba0*/  IMAD.MOV.U32 R11, RZ, RZ, -0x7fffffe0 ;  /* 0x80000020ff0b7424 */ /* 0x000fe400078e00ff */
[----:B------:R-:W-:-:S02]  /*bbb0*/  VIADD R12, R2, 0x300 ;  /* 0x00000300020c7836 */ /* 0x000fc40000000000 */
[----:B------:R-:W-:Y:S02]  /*bbc0*/  IMAD.MOV.U32 R13, RZ, RZ, -0x7fffffe0 ;  /* 0x80000020ff0d7424 */ /* 0x000fe400078e00ff */
[----:B------:R-:W-:Y:S01]  /*bbd0*/  IMAD.MOV.U32 R17, RZ, RZ, -0x7fffffe0 ;  /* 0x80000020ff117424 */ /* 0x000fe200078e00ff */
[----:B0-----:R-:W-:Y:S01]  /*bbe0*/  ISETP.NE.AND P5, PT, R18, 0x1, PT ;  /* 0x000000011200780c */ /* 0x001fe20003fa5270 */
[----:B------:R-:W-:Y:S01]  /*bbf0*/  VIADD R16, R14, 0x342 ;  /* 0x000003420e107836 */ /* 0x000fe20000000000 */
[----:B------:R-:W2:Y:S01]  /*bc00*/  LDL.LU R0, [R1] ;  /* 0x0000000001007983 */ /* 0x000ea20000300800 */
[----:B------:R-:W-:Y:S01]  /*bc10*/  IMAD.MOV.U32 R5, RZ, RZ, -0x7fffffe0 ;  /* 0x80000020ff057424 */ /* 0x000fe200078e00ff */
[----:B------:R-:W-:Y:S01]  /*bc20*/  R2UR UR6, R4 ;  /* 0x00000000040672ca */ /* 0x000fe200000e0000 */
[----:B------:R-:W-:Y:S01]  /*bc30*/  VIADD R4, R14, 0x140 ;  /* 0x000001400e047836 */ /* 0x000fe20000000000 */
[----:B------:R-:W-:Y:S02]  /*bc40*/  R2UR UR4, R2 ;  /* 0x00000000020472ca */ /* 0x000fe400000e0000 */
[----:B------:R-:W-:Y:S01]  /*bc50*/  R2UR UR7, R5 ;  /* 0x00000000050772ca */ /* 0x000fe200000e0000 */
[----:B------:R-:W-:Y:S01]  /*bc60*/  IMAD.MOV.U32 R5, RZ, RZ, -0x7fffffe0 ;  /* 0x80000020ff057424 */ /* 0x000fe200078e00ff */
[----:B------:R-:W-:-:S02]  /*bc70*/  R2UR UR5, R3 ;  /* 0x00000000030572ca */ /* 0x000fc400000e0000 */
        /* <DEDUP_REMOVED lines=12> */
[----:B------:R-:W0:Y:S01]  /*bd40*/  @P5 LDC R15, c[0x0][0x44c] ;  /* 0x00011300ff0f5b82 */ /* 0x000e220000000800 */
[----:B------:R-:W-:-:S02]  /*bd50*/  WARPGROUP.DEPBAR.LE gsb0, 0x0 ;  /* 0x00008000000079c5 */ /* 0x000fc40000010000 */
        /* <DEDUP_REMOVED lines=22> */
[----:B-----5:R-:W-:-:S06]  /*bec0*/  WARPGROUP.ARRIVE ;  /* 0x00000000000079c5 */ /* 0x020fcc0000000000 */
        /* <DEDUP_REMOVED lines=19> */
[----:B------:R-:W-:Y:S02]  /*c000*/  R2UR UR8, R8 ;  /* 0x00000000080872ca */ /* 0x000fe400000e0000 */
[----:B------:R-:W-:Y:S01]  /*c010*/  R2UR UR9, R9 ;  /* 0x00000000090972ca */ /* 0x000fe200000e0000 */
[----:B------:R-:W-:Y:S02]  /*c020*/  VIADD R18, R14, 0x500 ;  /* 0x000005000e127836 */ /* 0x000fe40000000000 */
[----:B------:R-:W-:Y:S01]  /*c030*/  IMAD.MOV.U32 R19, RZ, RZ, -0x7fffffe0 ;  /* 0x80000020ff137424 */ /* 0x000fe200078e00ff */
[----:B--2---:R-:W-:-:S04]  /*c040*/  LOP3.LUT R0, R0, 0xfffffff7, RZ, 0xc0, !PT ;  /* 0xfffffff700007812 */ /* 0x004fc800078ec0ff */
[----:B------:R-:W-:-:S05]  /*c050*/  @P5 LOP3.LUT R0, R0, 0x8, RZ, 0xfc, !PT ;  /* 0x0000000800005812 */ /* 0x000fca00078efcff */
[----:B------:R2:W-:Y:S04]  /*c060*/  STL [R1], R0 ;  /* 0x0000000001007387 */ /* 0x0005e80000100800 */
[----:B------:R-:W3:Y:S04]  /*c070*/  LDL R102, [R1+0x58] ;  /* 0x0000580001667983 */ /* 0x000ee80000100800 */
[----:B------:R-:W4:Y:S04]  /*c080*/  LDL R100, [R1+0x54] ;  /* 0x0000540001647983 */ /* 0x000f280000100800 */
[----:B--2---:R-:W3:Y:S01]  /*c090*/  LDL R0, [R1+0x68] ;  /* 0x0000680001007983 */ /* 0x004ee20000100800 */
[----:B------:R-:W-:-:S02]  /*c0a0*/  WARPGROUP.DEPBAR.LE gsb0, 0x0 ;  /* 0x00008000000079c5 */ /* 0x000fc40000010000 */
[----:B------:R-:W-:Y:S01]  /*c0b0*/  WARPGROUP.ARRIVE ;  /* 0x00000000000079c5 */ /* 0x000fe20000000000 */
[----:B------:R-:W2:Y:S04]  /*c0c0*/  LDL R97, [R1+0x64] ;  /* 0x0000640001617983 */ /* 0x000ea80000100800 */
[----:B------:R-:W2:Y:S01]  /*c0d0*/  LDL R101, [R1+0x50] ;  /* 0x0000500001657983 */ /* 0x000ea20000100800 */
[----:B------:R-:W-:Y:S01]  /*c0e0*/  HGMMA.64x16x16.F32.BF16 R40, gdesc[UR20], RZ, !UPT, gsb0 ;  /* 0x00200000142879f0 */ /* 0x000fe2000c0018ff */
[----:B------:R-:W-:Y:S02]  /*c0f0*/  R2UR UR20, R8 ;  /* 0x00000000081472ca */ /* 0x000fe400000e0000 */
[----:B------:R-:W-:Y:S01]  /*c100*/  R2UR UR21, R9 ;  /* 0x00000000091572ca */ /* 0x000fe200000e0000 */
[----:B------:R-:W-:-:S02]  /*c110*/  WARPGROUP.DEPBAR.LE gsb0, 0x0 ;  /* 0x00008000000079c5 */ /* 0x000fc40000010000 */
[----:B-1----:R-:W-:-:S06]  /*c120*/  WARPGROUP.ARRIVE ;  /* 0x00000000000079c5 */ /* 0x002fcc0000000000 */
[----:B------:R-:W-:Y:S01]  /*c130*/  HGMMA.64x16x16.F32.BF16 R32, gdesc[UR24], RZ, !UPT, gsb0 ;  /* 0x00200000182079f0 */ /* 0x000fe2000c0018ff */
        /* <DEDUP_REMOVED lines=17> */
[----:B------:R-:W-:Y:S01]  /*c250*/  HGMMA.64x16x16.F32.BF16 R88, gdesc[UR12], R88, gsb0 ;  /* 0x002000000c5879f0 */ /* 0x000fe20008001858 */
        /* <DEDUP_REMOVED lines=288> */
[----:B------:R-:W-:Y:S02]  /*d460*/  IMAD.MOV.U32 R19, RZ, RZ, -0x7fffffe0 ;  /* 0x80000020ff137424 */ /* 0x000fe400078e00ff */
[----:B------:R-:W-:Y:S02]  /*d470*/  VIADD R4, R2, 0x602 ;  /* 0x0000060202047836 */ /* 0x000fe40000000000 */
[----:B------:R-:W-:Y:S01]  /*d480*/  IMAD.MOV.U32 R5, RZ, RZ, -0x7fffffe0 ;  /* 0x80000020ff057424 */ /* 0x000fe200078e00ff */
[----:B------:R-:W-:Y:S02]  /*d490*/  R2UR UR34, R18 ;  /* 0x00000000122272ca */ /* 0x000fe400000e0000 */
[----:B------:R-:W-:-:S02]  /*d4a0*/  R2UR UR35, R19 ;  /* 0x00000000132372ca */ /* 0x000fc400000e0000 */
[----:B------:R-:W-:Y:S01]  /*d4b0*/  R2UR UR32, R4 ;  /* 0x00000000042072ca */ /* 0x000fe200000e0000 */
[----:B------:R-:W-:Y:S01]  /*d4c0*/  VIADD R16, R14, 0x4c2 ;  /* 0x000004c20e107836 */ /* 0x000fe20000000000 */
[----:B------:R-:W-:Y:S01]  /*d4d0*/  R2UR UR33, R5 ;  /* 0x00000000052172ca */ /* 0x000fe200000e0000 */
[----:B------:R-:W-:Y:S01]  /*d4e0*/  IMAD.MOV.U32 R17, RZ, RZ, -0x7fffffe0 ;  /* 0x80000020ff117424 */ /* 0x000fe200078e00ff */
[----:B------:R-:W-:Y:S02]  /*d4f0*/  WARPGROUP.DEPBAR.LE gsb0, 0x0 ;  /* 0x00008000000079c5 */ /* 0x000fe40000010000 */
[----:B------:R-:W-:Y:S01]  /*d500*/  WARPGROUP.ARRIVE ;  /* 0x00000000000079c5 */ /* 0x000fe20000000000 */
[----:B------:R-:W-:Y:S01]  /*d510*/  R2UR UR4, R4 ;  /* 0x00000000040472ca */ /* 0x000fe200000e0000 */
[----:B------:R-:W1:Y:S07]  /*d520*/  @P5 LDC R19, c[0x0][0x450] ;  /* 0x00011400ff135b82 */ /* 0x000e6e0000000800 */
[----:B------:R-:W-:Y:S01]  /*d530*/  HGMMA.64x16x16.F32.BF16 R88, gdesc[UR32], R88, gsb0 ;  /* 0x00200000205879f0 */ /* 0x000fe20008001858 */
        /* <DEDUP_REMOVED lines=21> */
[----:B---3--:R-:W-:Y:S01]  /*d690*/  IMAD.IADD R20, R0, 0x1, R102 ;  /* 0x0000000100147824 */ /* 0x008fe200078e0266 */
[----:B------:R-:W-:-:S02]  /*d6a0*/  WARPGROUP.DEPBAR.LE gsb0, 0x0 ;  /* 0x00008000000079c5 */ /* 0x000fc40000010000 */
[----:B------:R-:W-:-:S09]  /*d6b0*/  WARPGROUP.ARRIVE ;  /* 0x00000000000079c5 */ /* 0x000fd20000000000 */
[----:B------:R-:W-:Y:S01]  /*d6c0*/  HGMMA.64x16x16.F32.BF16 R64, gdesc[UR4], R64, gsb0 ;  /* 0x00200000044079f0 */ /* 0x000fe20008001840 */
[----:B0-----:R-:W-:-:S04]  /*d6d0*/  @P5 IMAD.HI.U32 R0, R20, R15, RZ ;  /* 0x0000000f14005227 */ /* 0x001fc800078e00ff */
[----:B------:R-:W-:Y:S01]  /*d6e0*/  VIADD R18, R14, 0x582 ;  /* 0x000005820e127836 */ /* 0x000fe20000000000 */
[----:B-1----:R-:W-:Y:S01]  /*d6f0*/  @P5 SHF.R.U32.HI R20, RZ, R19, R0 ;  /* 0x00000013ff145219 */ /* 0x002fe20000011600 */
        /* <DEDUP_REMOVED lines=23> */
[----:B------:R-:W0:Y:S01]  /*d870*/  SHFL.IDX PT, R99, R20, RZ, 0x1c1f ;  /* 0x001c1fff14637589 */ /* 0x000e2200000e0000 */
[----:B------:R-:W-:-:S02]  /*d880*/  IMAD.MOV.U32 R15, RZ, RZ, -0x90 ;  /* 0xffffff70ff0f7424 */ /* 0x000fc400078e00ff */
[C---:B----4-:R-:W-:Y:S02]  /*d890*/  IMAD R0, R96.reuse, -0x90, R100 ;  /* 0xffffff7060007824 */ /* 0x050fe400078e0264 */
[----:B------:R-:W-:Y:S02]  /*d8a0*/  IMAD R15, R96, R15, 0x91 ;  /* 0x00000091600f7424 */ /* 0x000fe400078e020f */
[----:B------:R-:W-:Y:S02]  /*d8b0*/  VIADD R0, R0, 0x90 ;  /* 0x0000009000007836 */ /* 0x000fe40000000000 */
[C---:B--2---:R-:W-:Y:S02]  /*d8c0*/  IMAD R15, R97.reuse, -0x2, R15 ;  /* 0xfffffffe610f7824 */ /* 0x044fe400078e020f */
[----:B------:R-:W-:-:S03]  /*d8d0*/  IMAD R98, R97, -0x2, R0 ;  /* 0xfffffffe61627824 */ /* 0x000fc600078e0200 */
[----:B------:R-:W-:Y:S01]  /*d8e0*/  IADD3 R97, -R101, R15, R100 ;  /* 0x0000000f65617210 */ /* 0x000fe20007ffe164 */
[----:B------:R-:W-:Y:S02]  /*d8f0*/  WARPGROUP.DEPBAR.LE gsb0, 0x0 ;  /* 0x00008000000079c5 */ /* 0x000fe40000010000 */
[----:B------:R-:W-:-:S06]  /*d900*/  WARPGROUP.ARRIVE ;  /* 0x00000000000079c5 */ /* 0x000fcc0000000000 */
[----:B------:R-:W-:Y:S01]  /*d910*/  HGMMA.64x16x16.F32.BF16 R40, gdesc[UR12], R40, gsb0 ;  /* 0x002000000c2879f0 */ /* 0x000fe20008001828 */
        /* <DEDUP_REMOVED lines=9> */
[----:B------:R-:W-:Y:S02]  /*d9b0*/  FSEL R93, R93, -INF , P3 ;  /* 0xff8000005d5d7808 */ /* 0x000fe40001800000 */
        /* <DEDUP_REMOVED lines=8> */
[----:B------:R-:W-:-:S02]  /*da40*/  ISETP.GT.AND P2, PT, R0, 0x10, PT ;  /* 0x000000100000780c */ /* 0x000fc40003f44270 */
[----:B------:R-:W-:Y:S02]  /*da50*/  ISETP.GT.AND P3, PT, R0, 0x11, PT ;  /* 0x000000110000780c */ /* 0x000fe40003f64270 */
[----:B------:R-:W-:Y:S01]  /*da60*/  FSEL R80, R80, -INF , P2 ;  /* 0xff80000050507808 */ /* 0x000fe20001000000 */
[----:B------:R-:W-:Y:S02]  /*da70*/  WARPGROUP.DEPBAR.LE gsb0, 0x0 ;  /* 0x00008000000079c5 */ /* 0x000fe40000010000 */
[----:B------:R-:W-:Y:S01]  /*da80*/  WARPGROUP.ARRIVE ;  /* 0x00000000000079c5 */ /* 0x000fe20000000000 */
[----:B------:R-:W-:-:S05]  /*da90*/  ISETP.GT.AND P2, PT, R0, 0x18, PT ;  /* 0x000000180000780c */ /* 0x000fca0003f44270 */
[----:B------:R-:W-:Y:S01]  /*daa0*/  HGMMA.64x16x16.F32.BF16 R32, gdesc[UR4], R32, gsb0 ;  /* 0x00200000042079f0 */ /* 0x000fe20008001820 */
[----:B------:R-:W-:Y:S01]  /*dab0*/  FSEL R81, R81, -INF , P3 ;  /* 0xff80000051517808 */ /* 0x000fe20001800000 */
[----:B------:R-:W-:Y:S01]  /*dac0*/  VIADD R14, R14, 0x682 ;  /* 0x000006820e0e7836 */ /* 0x000fe20000000000 */
[----:B------:R-:W-:Y:S02]  /*dad0*/  FMNMX.FTZ R18, R80, R15, !PT ;  /* 0x0000000f50127209 */ /* 0x000fe40007810000 */
[----:B------:R-:W-:Y:S02]  /*dae0*/  R2UR UR8, R4 ;  /* 0x00000000040872ca */ /* 0x000fe400000e0000 */
[----:B------:R-:W-:Y:S01]  /*daf0*/  R2UR UR9, R5 ;  /* 0x00000000050972ca */ /* 0x000fe200000e0000 */
[----:B------:R-:W-:Y:S01]  /*db00*/  SHFL.IDX PT, R20, R20, 0x1, 0x1c1f ;  /* 0x003c1f0014147f89 */ /* 0x000fe200000e0000 */
        /* <DEDUP_REMOVED lines=22> */
[----:B------:R-:W-:Y:S01]  /*dc70*/  IMAD.MOV.U32 R15, RZ, RZ, -0x7fffffe0 ;  /* 0x80000020ff0f7424 */ /* 0x000fe200078e00ff */
[----:B------:R-:W-:Y:S02]  /*dc80*/  ISETP.GT.AND P2, PT, R0, 0x38, PT ;  /* 0x000000380000780c */ /* 0x000fe40003f44270 */
[----:B------:R-:W-:Y:S02]  /*dc90*/  FSEL R65, R65, -INF , P3 ;  /* 0xff80000041417808 */ /* 0x000fe40001800000 */
[----:B------:R-:W-:Y:S02]  /*dca0*/  FMNMX.FTZ R16, R64, R17, !PT ;  /* 0x0000001140107209 */ /* 0x000fe40007810000 */
[----:B------:R-:W-:Y:S02]  /*dcb0*/  R2UR UR11, R15 ;  /* 0x000000000f0b72ca */ /* 0x000fe400000e0000 */
[----:B------:R-:W-:-:S02]  /*dcc0*/  ISETP.GT.AND P3, PT, R0, 0x39, PT ;  /* 0x000000390000780c */ /* 0x000fc40003f64270 */
[----:B------:R-:W-:Y:S02]  /*dcd0*/  FSEL R68, R68, -INF , P2 ;  /* 0xff80000044447808 */ /* 0x000fe40001000000 */
[----:B------:R-:W-:Y:S02]  /*dce0*/  FMNMX.FTZ R15, R65, R16, !PT ;  /* 0x00000010410f7209 */ /* 0x000fe40007810000 */
[----:B------:R-:W-:Y:S02]  /*dcf0*/  R2UR UR10, R14 ;  /* 0x000000000e0a72ca */ /* 0x000fe400000e0000 */
[----:B------:R-:W-:Y:S02]  /*dd00*/  ISETP.GT.AND P2, PT, R0, 0x40, PT ;  /* 0x000000400000780c */ /* 0x000fe40003f44270 */
[----:B------:R-:W-:Y:S02]  /*dd10*/  FSEL R69, R69, -INF , P3 ;  /* 0xff80000045457808 */ /* 0x000fe40001800000 */
[----:B------:R-:W-:-:S02]  /*dd20*/  FMNMX.FTZ R14, R68, R15, !PT ;  /* 0x0000000f440e7209 */ /* 0x000fc40007810000 */
[----:B------:R-:W-:Y:S02]  /*dd30*/  ISETP.GT.AND P3, PT, R0, 0x41, PT ;  /* 0x000000410000780c */ /* 0x000fe40003f64270 */
[----:B------:R-:W-:Y:S02]  /*dd40*/  FSEL R56, R56, -INF , P2 ;  /* 0xff80000038387808 */ /* 0x000fe40001000000 */
[----:B------:R-:W-:Y:S01]  /*dd50*/  FMNMX.FTZ R15, R69, R14, !PT ;  /* 0x0000000e450f7209 */ /* 0x000fe20007810000 */
[----:B------:R-:W-:Y:S02]  /*dd60*/  WARPGROUP.DEPBAR.LE gsb0, 0x0 ;  /* 0x00008000000079c5 */ /* 0x000fe40000010000 */
[----:B------:R-:W-:Y:S01]  /*dd70*/  ISETP.GT.AND P2, PT, R0, 0x48, PT ;  /* 0x000000480000780c */ /* 0x000fe20003f44270 */
[----:B------:R-:W-:Y:S01]  /*dd80*/  WARPGROUP.ARRIVE ;  /* 0x00000000000079c5 */ /* 0x000fe20000000000 */
[----:B------:R-:W-:Y:S02]  /*dd90*/  FSEL R57, R57, -INF , P3 ;  /* 0xff80000039397808 */ /* 0x000fe40001800000 */
[----:B------:R-:W-:-:S02]  /*dda0*/  FMNMX.FTZ R14, R56, R15, !PT ;  /* 0x0000000f380e7209 */ /* 0x000fc40007810000 */
[----:B------:R-:W-:Y:S01]  /*ddb0*/  ISETP.GT.AND P3, PT, R0, 0x49, PT ;  /* 0x000000490000780c */ /* 0x000fe20003f64270 */
[----:B------:R-:W-:Y:S01]  /*ddc0*/  HGMMA.64x16x16.F32.BF16 R24, gdesc[UR8], R24, gsb0 ;  /* 0x00200000081879f0 */ /* 0x000fe20008001818 */
        /* <DEDUP_REMOVED lines=40> */
[----:B------:R-:W-:Y:S01]  /*e050*/  FMNMX.FTZ R14, R36, R15, !PT ;  /* 0x0000000f240e7209 */ /* 0x000fe20007810000 */
[----:B------:R-:W-:-:S02]  /*e060*/  WARPGROUP.DEPBAR.LE gsb0, 0x0 ;  /* 0x00008000000079c5 */ /* 0x000fc40000010000 */
        /* <DEDUP_REMOVED lines=16> */
[----:B------:R-:W-:-:S04]  /*e170*/  VIADDMNMX R97, R20, R97, R98, PT ;  /* 0x0000006114617246 */ /* 0x000fc80003800162 */
[C---:B------:R-:W-:Y:S02]  /*e180*/  ISETP.GT.AND P3, PT, R97.reuse, RZ, PT ;  /* 0x000000ff6100720c */ /* 0x040fe40003f64270 */
[----:B------:R-:W-:Y:S02]  /*e190*/  ISETP.GT.AND P4, PT, R97, 0x1, PT ;  /* 0x000000016100780c */ /* 0x000fe40003f84270 */
[----:B0-----:R-:W-:-:S04]  /*e1a0*/  FMNMX.FTZ R14, R17, R14, !PT ;  /* 0x0000000e110e7209 */ /* 0x001fc80007810000 */
[C---:B------:R-:W-:Y:S01]  /*e1b0*/  FSETP.NEU.FTZ.AND P2, PT, R14.reuse, -INF , PT ;  /* 0xff8000000e00780b */ /* 0x040fe20003f5d000 */
[----:B------:R-:W-:-:S05]  /*e1c0*/  FMUL.FTZ R15, R14, R0 ;  /* 0x000000000e0f7220 */ /* 0x000fca0000410000 */
[----:B------:R-:W-:Y:S02]  /*e1d0*/  FSEL R15, R15, RZ, P2 ;  /* 0x000000ff0f0f7208 */ /* 0x000fe40001000000 */
[----:B------:R-:W-:Y:S02]  /*e1e0*/  ISETP.GT.AND P2, PT, R97, 0x8, PT ;  /* 0x000000086100780c */ /* 0x000fe40003f44270 */
[----:B------:R-:W-:Y:S01]  /*e1f0*/  FSEL R90, R90, -INF , P3 ;  /* 0xff8000005a5a7808 */ /* 0x000fe20001800000 */
[-CC-:B------:R-:W-:Y:S01]  /*e200*/  FFMA.FTZ R89, R89, R0.reuse, -R15.reuse ;  /* 0x0000000059597223 */ /* 0x180fe2000001080f */
[----:B------:R-:W-:Y:S02]  /*e210*/  FSEL R91, R91, -INF , P4 ;  /* 0xff8000005b5b7808 */ /* 0x000fe40002000000 */
[----:B------:R-:W-:Y:S01]  /*e220*/  ISETP.GT.AND P3, PT, R97, 0x9, PT ;  /* 0x000000096100780c */ /* 0x000fe20003f64270 */
[----:B------:R0:W-:Y:S01]  /*e230*/  MUFU.EX2 R17, R89 ;  /* 0x0000005900117308 */ /* 0x0001e20000000800 */
[----:B------:R-:W-:Y:S01]  /*e240*/  FSEL R94, R94, -INF , P2 ;  /* 0xff8000005e5e7808 */ /* 0x000fe20001000000 */
[----:B------:R-:W-:Y:S01]  /*e250*/  FFMA.FTZ R88, R88, R0, -R15 ;  /* 0x0000000058587223 */ /* 0x000fe2000001080f */
[----:B------:R-:W-:-:S02]  /*e260*/  FSEL R95, R95, -INF , P3 ;  /* 0xff8000005f5f7808 */ /* 0x000fc40001800000 */
[C---:B------:R-:W-:Y:S02]  /*e270*/  ISETP.GT.AND P2, PT, R97.reuse, 0x10, PT ;  /* 0x000000106100780c */ /* 0x040fe40003f44270 */
[----:B0-----:R-:W-:Y:S01]  /*e280*/  FMNMX.FTZ R89, R90, R91, !PT ;  /* 0x0000005b5a597209 */ /* 0x001fe20007810000 */
[----:B------:R0:W1:Y:S03]  /*e290*/  MUFU.EX2 R16, R88 ;  /* 0x0000005800107308 */ /* 0x0000660000000800 */
[----:B------:R-:W-:Y:S02]  /*e2a0*/  FMNMX.FTZ R20, R94, R89, !PT ;  /* 0x000000595e147209 */ /* 0x000fe40007810000 */
[----:B------:R-:W-:Y:S02]  /*e2b0*/  ISETP.GT.AND P3, PT, R97, 0x11, PT ;  /* 0x000000116100780c */ /* 0x000fe40003f64270 */
[----:B------:R-:W-:-:S02]  /*e2c0*/  FMNMX.FTZ R89, R95, R20, !PT ;  /* 0x000000145f597209 */ /* 0x000fc40007810000 */
[----:B0-----:R-:W-:Y:S01]  /*e2d0*/  FSEL R88, R82, -INF , P2 ;  /* 0xff80000052587808 */ /* 0x001fe20001000000 */
[----:B------:R-:W-:Y:S01]  /*e2e0*/  FFMA.FTZ R82, R84, R0, -R15 ;  /* 0x0000000054527223 */ /* 0x000fe2000001080f */
        /* <DEDUP_REMOVED lines=8> */
[----:B------:R-:W-:Y:S01]  /*e370*/  FMNMX.FTZ R20, R86, R89, !PT ;  /* 0x0000005956147209 */ /* 0x000fe20007810000 */
[----:B------:R-:W-:Y:S01]  /*e380*/  FFMA.FTZ R83, R85, R0, -R15 ;  /* 0x0000000055537223 */ /* 0x000fe2000001080f */
        /* <DEDUP_REMOVED lines=10> */
[C---:B------:R-:W-:Y:S02]  /*e430*/  ISETP.GT.AND P2, PT, R97.reuse, 0x30, PT ;  /* 0x000000306100780c */ /* 0x040fe40003f44270 */
[----:B------:R-:W-:Y:S02]  /*e440*/  FMNMX.FTZ R20, R78, R85, !PT ;  /* 0x000000554e147209 */ /* 0x000fe40007810000 */
[----:B------:R-:W-:Y:S02]  /*e450*/  ISETP.GT.AND P3, PT, R97, 0x31, PT ;  /* 0x000000316100780c */ /* 0x000fe40003f64270 */
[----:B------:R-:W-:-:S02]  /*e460*/  FSEL R85, R66, -INF , P2 ;  /* 0xff80000042557808 */ /* 0x000fc40001000000 */
[----:B------:R-:W-:Y:S01]  /*e470*/  FMNMX.FTZ R20, R79, R20, !PT ;  /* 0x000000144f147209 */ /* 0x000fe20007810000 */
[--C-:B------:R-:W-:Y:S01]  /*e480*/  FFMA.FTZ R66, R76, R0, -R15.reuse ;  /* 0x000000004c427223 */ /* 0x100fe2000001080f */
[----:B------:R-:W-:Y:S02]  /*e490*/  FSEL R76, R67, -INF , P3 ;  /* 0xff800000434c7808 */ /* 0x000fe40001800000 */
[----:B------:R-:W-:Y:S02]  /*e4a0*/  ISETP.GT.AND P2, PT, R97, 0x38, PT ;  /* 0x000000386100780c */ /* 0x000fe40003f44270 */
[----:B------:R-:W-:Y:S01]  /*e4b0*/  FMNMX.FTZ R67, R85, R20, !PT ;  /* 0x0000001455437209 */ /* 0x000fe20007810000 */
[----:B------:R-:W-:Y:S01]  /*e4c0*/  FFMA.FTZ R89, R77, R0, -R15 ;  /* 0x000000004d597223 */ /* 0x000fe2000001080f */
        /* <DEDUP_REMOVED lines=13> */
[-CC-:B------:R-:W-:Y:S01]  /*e5a0*/  FFMA.FTZ R18, R92, R0.reuse, -R15.reuse ;  /* 0x000000005c127223 */ /* 0x180fe2000001080f */
[----:B------:R-:W-:Y:S01]  /*e5b0*/  FFMA.FTZ R92, R65, R0, -R15 ;  /* 0x00000000415c7223 */ /* 0x000fe2000001080f */
[----:B------:R-:W-:Y:S02]  /*e5c0*/  ISETP.GT.AND P3, PT, R97, 0x49, PT ;  /* 0x000000496100780c */ /* 0x000fe40003f64270 */
[----:B------:R-:W-:-:S02]  /*e5d0*/  FSEL R62, R62, -INF , P2 ;  /* 0xff8000003e3e7808 */ /* 0x000fc40001000000 */
[----:B------:R-:W-:Y:S01]  /*e5e0*/  FMNMX.FTZ R65, R64, R59, !PT ;  /* 0x0000003b40417209 */ /* 0x000fe20007810000 */
[----:B------:R0:W-:Y:S01]  /*e5f0*/  MUFU.EX2 R67, R89 ;  /* 0x0000005900437308 */ /* 0x0001e20000000800 */
[----:B------:R-:W-:Y:S02]  /*e600*/  ISETP.GT.AND P2, PT, R97, 0x50, PT ;  /* 0x000000506100780c */ /* 0x000fe40003f44270 */
[----:B------:R-:W-:Y:S02]  /*e610*/  FMNMX.FTZ R20, R62, R65, !PT ;  /* 0x000000413e147209 */ /* 0x000fe40007810000 */
[----:B------:R-:W-:Y:S02]  /*e620*/  FSEL R65, R50, -INF , P2 ;  /* 0xff80000032417808 */ /* 0x000fe40001000000 */
[----:B0-----:R-:W-:Y:S02]  /*e630*/  FSEL R89, R63, -INF , P3 ;  /* 0xff8000003f597808 */ /* 0x001fe40001800000 */
[----:B------:R-:W-:-:S02]  /*e640*/  ISETP.GT.AND P3, PT, R97, 0x51, PT ;  /* 0x000000516100780c */ /* 0x000fc40003f64270 */
[----:B------:R-:W-:Y:S02]  /*e650*/  FMNMX.FTZ R20, R89, R20, !PT ;  /* 0x0000001459147209 */ /* 0x000fe40007810000 */
[----:B------:R-:W-:Y:S02]  /*e660*/  ISETP.GT.AND P2, PT, R97, 0x58, PT ;  /* 0x000000586100780c */ /* 0x000fe40003f44270 */
[----:B------:R-:W-:Y:S02]  /*e670*/  FSEL R63, R51, -INF , P3 ;  /* 0xff800000333f7808 */ /* 0x000fe40001800000 */
[----:B------:R-:W-:Y:S01]  /*e680*/  FMNMX.FTZ R20, R65, R20, !PT ;  /* 0x0000001441147209 */ /* 0x000fe20007810000 */
[----:B------:R-:W-:Y:S01]  /*e690*/  FFMA.FTZ R51, R69, R0, -R15 ;  /* 0x0000000045337223 */ /* 0x000fe2000001080f */
[----:B------:R-:W-:Y:S02]  /*e6a0*/  ISETP.GT.AND P3, PT, R97, 0x59, PT ;  /* 0x000000596100780c */ /* 0x000fe40003f64270 */
[----:B------:R-:W-:-:S02]  /*e6b0*/  FSEL R54, R54, -INF , P2 ;  /* 0xff80000036367808 */ /* 0x000fc40001000000 */
[----:B------:R-:W-:Y:S02]  /*e6c0*/  FMNMX.FTZ R69, R63, R20, !PT ;  /* 0x000000143f457209 */ /* 0x000fe40007810000 */
[----:B------:R-:W-:Y:S02]  /*e6d0*/  FSEL R55, R55, -INF , P3 ;  /* 0xff80000037377808 */ /* 0x000fe40001800000 */
[C---:B------:R-:W-:Y:S02]  /*e6e0*/  ISETP.GT.AND P2, PT, R97.reuse, 0x60, PT ;  /* 0x000000606100780c */ /* 0x040fe40003f44270 */
[----:B------:R-:W-:Y:S01]  /*e6f0*/  FMNMX.FTZ R20, R54, R69, !PT ;  /* 0x0000004536147209 */ /* 0x000fe20007810000 */
[----:B------:R-:W-:Y:S01]  /*e700*/  FFMA.FTZ R50, R68, R0, -R15 ;  /* 0x0000000044327223 */ /* 0x000fe2000001080f */
[----:B------:R-:W-:Y:S02]  /*e710*/  ISETP.GT.AND P3, PT, R97, 0x61, PT ;  /* 0x000000616100780c */ /* 0x000fe40003f64270 */
[----:B------:R-:W-:-:S02]  /*e720*/  FSEL R68, R42, -INF , P2 ;  /* 0xff8000002a447808 */ /* 0x000fc40001000000 */
[----:B------:R-:W-:Y:S01]  /*e730*/  FMNMX.FTZ R69, R55, R20, !PT ;  /* 0x0000001437457209 */ /* 0x000fe20007810000 */
[----:B------:R-:W-:Y:S01]  /*e740*/  FFMA.FTZ R42, R56, R0, -R15 ;  /* 0x00000000382a7223 */ /* 0x000fe2000001080f */
[----:B------:R-:W-:Y:S02]  /*e750*/  FSEL R56, R43, -INF , P3 ;  /* 0xff8000002b387808 */ /* 0x000fe40001800000 */
[C---:B------:R-:W-:Y:S02]  /*e760*/  ISETP.GT.AND P2, PT, R97.reuse, 0x68, PT ;  /* 0x000000686100780c */ /* 0x040fe40003f44270 */
[----:B------:R-:W-:Y:S02]  /*e770*/  FMNMX.FTZ R43, R68, R69, !PT ;  /* 0x00000045442b7209 */ /* 0x000fe40007810000 */
[----:B------:R-:W-:Y:S02]  /*e780*/  ISETP.GT.AND P3, PT, R97, 0x69, PT ;  /* 0x000000696100780c */ /* 0x000fe40003f64270 */
[----:B------:R-:W-:-:S02]  /*e790*/  FSEL R69, R46, -INF , P2 ;  /* 0xff8000002e457808 */ /* 0x000fc40001000000 */
[----:B------:R-:W-:Y:S01]  /*e7a0*/  FMNMX.FTZ R20, R56, R43, !PT ;  /* 0x0000002b38147209 */ /* 0x000fe20007810000 */
[----:B------:R-:W-:Y:S01]  /*e7b0*/  FFMA.FTZ R46, R57, R0, -R15 ;  /* 0x00000000392e7223 */ /* 0x000fe2000001080f */
[----:B------:R-:W-:Y:S02]  /*e7c0*/  FSEL R57, R47, -INF , P3 ;  /* 0xff8000002f397808 */ /* 0x000fe40001800000 */
[----:B------:R-:W-:Y:S02]  /*e7d0*/  ISETP.GT.AND P2, PT, R97, 0x70, PT ;  /* 0x000000706100780c */ /* 0x000fe40003f44270 */
[----:B------:R-:W-:Y:S01]  /*e7e0*/  FMNMX.FTZ R20, R69, R20, !PT ;  /* 0x0000001445147209 */ /* 0x000fe20007810000 */
[----:B------:R0:W-:Y:S01]  /*e7f0*/  MUFU.EX2 R59, R92 ;  /* 0x0000005c003b7308 */ /* 0x0001e20000000800 */
[----:B------:R-:W-:Y:S02]  /*e800*/  ISETP.GT.AND P3, PT, R97, 0x71, PT ;  /* 0x000000716100780c */ /* 0x000fe40003f64270 */
[----:B------:R-:W-:-:S02]  /*e810*/  FMNMX.FTZ R47, R57, R20, !PT ;  /* 0x00000014392f7209 */ /* 0x000fc40007810000 */
[----:B0-----:R-:W-:Y:S01]  /*e820*/  FSEL R92, R34, -INF , P2 ;  /* 0xff800000225c7808 */ /* 0x001fe20001000000 */
[-CC-:B------:R-:W-:Y:S01]  /*e830*/  FFMA.FTZ R34, R60, R0.reuse, -R15.reuse ;  /* 0x000000003c227223 */ /* 0x180fe2000001080f */
[----:B------:R-:W-:Y:S02]  /*e840*/  ISETP.GT.AND P2, PT, R97, 0x78, PT ;  /* 0x000000786100780c */ /* 0x000fe40003f44270 */
[----:B------:R-:W-:Y:S02]  /*e850*/  FSEL R60, R35, -INF , P3 ;  /* 0xff800000233c7808 */ /* 0x000fe40001800000 */
[----:B------:R-:W-:Y:S01]  /*e860*/  FMNMX.FTZ R47, R92, R47, !PT ;  /* 0x0000002f5c2f7209 */ /* 0x000fe20007810000 */
[----:B------:R-:W-:Y:S01]  /*e870*/  FFMA.FTZ R19, R93, R0, -R15 ;  /* 0x000000005d137223 */ /* 0x000fe2000001080f */
[----:B------:R-:W-:Y:S02]  /*e880*/  ISETP.GT.AND P3, PT, R97, 0x79, PT ;  /* 0x000000796100780c */ /* 0x000fe40003f64270 */
[----:B------:R-:W-:-:S02]  /*e890*/  FSEL R93, R38, -INF , P2 ;  /* 0xff800000265d7808 */ /* 0x000fc40001000000 */
[----:B------:R-:W-:Y:S01]  /*e8a0*/  FMNMX.FTZ R20, R60, R47, !PT ;  /* 0x0000002f3c147209 */ /* 0x000fe20007810000 */
[----:B------:R-:W-:Y:S01]  /*e8b0*/  FFMA.FTZ R35, R61, R0, -R15 ;  /* 0x000000003d237223 */ /* 0x000fe2000001080f */
[----:B------:R-:W-:Y:S02]  /*e8c0*/  FSEL R61, R39, -INF , P3 ;  /* 0xff800000273d7808 */ /* 0x000fe40001800000 */
[----:B------:R-:W-:Y:S02]  /*e8d0*/  ISETP.GT.AND P2, PT, R97, 0x80, PT ;  /* 0x000000806100780c */ /* 0x000fe40003f44270 */
        /* <DEDUP_REMOVED lines=14> */
[-CC-:B------:R-:W-:Y:S01]  /*e9c0*/  FFMA.FTZ R47, R52, R0.reuse, -R15.reuse ;  /* 0x00000000342f7223 */ /* 0x180fe2000001080f */
[-CC-:B------:R-:W-:Y:S01]  /*e9d0*/  FFMA.FTZ R38, R48, R0.reuse, -R15.reuse ;  /* 0x0000000030267223 */ /* 0x180fe2000001080f */
[-CC-:B------:R-:W-:Y:S01]  /*e9e0*/  FFMA.FTZ R48, R49, R0.reuse, -R15.reuse ;  /* 0x0000000031307223 */ /* 0x180fe2000001080f */
[----:B------:R-:W-:Y:S01]  /*e9f0*/  FFMA.FTZ R49, R53, R0, -R15 ;  /* 0x0000000035317223 */ /* 0x000fe2000001080f */
[----:B0-----:R-:W-:-:S05]  /*ea00*/  FMNMX.FTZ R52, R20, R39, !PT ;  /* 0x0000002714347209 */ /* 0x001fca0007810000 */
[----:B------:R-:W0:Y:S01]  /*ea10*/  SHFL.BFLY PT, R53, R52, 0x1, 0x1f ;  /* 0x0c201f0034357f89 */ /* 0x000e2200000e0000 */
[----:B------:R2:W-:Y:S01]  /*ea20*/  MUFU.EX2 R43, R46 ;  /* 0x0000002e002b7308 */ /* 0x0005e20000000800 */
[-CC-:B------:R-:W-:Y:S01]  /*ea30*/  FFMA.FTZ R39, R32, R0.reuse, -R15.reuse ;  /* 0x0000000020277223 */ /* 0x180fe2000001080f */
[-CC-:B--2---:R-:W-:Y:S01]  /*ea40*/  FFMA.FTZ R46, R40, R0.reuse, -R15.reuse ;  /* 0x00000000282e7223 */ /* 0x184fe2000001080f */
[-CC-:B------:R-:W-:Y:S01]  /*ea50*/  FFMA.FTZ R40, R44, R0.reuse, -R15.reuse ;  /* 0x000000002c287223 */ /* 0x180fe2000001080f */
[-CC-:B------:R-:W-:Y:S01]  /*ea60*/  FFMA.FTZ R44, R45, R0.reuse, -R15.reuse ;  /* 0x000000002d2c7223 */ /* 0x180fe2000001080f */
[-CC-:B------:R-:W-:Y:S01]  /*ea70*/  FFMA.FTZ R45, R33, R0.reuse, -R15.reuse ;  /* 0x00000000212d7223 */ /* 0x180fe2000001080f */
[-CC-:B------:R-:W-:Y:S01]  /*ea80*/  FFMA.FTZ R33, R24, R0.reuse, -R15.reuse ;  /* 0x0000000018217223 */ /* 0x180fe2000001080f */
[-CC-:B------:R-:W-:Y:S01]  /*ea90*/  FFMA.FTZ R80, R80, R0.reuse, -R15.reuse ;  /* 0x0000000050507223 */ /* 0x180fe2000001080f */
[----:B0-----:R-:W-:Y:S01]  /*eaa0*/  FMNMX.FTZ R20, R52, R53, !PT ;  /* 0x0000003534147209 */ /* 0x001fe20007810000 */
[----:B------:R-:W-:-:S03]  /*eab0*/  FFMA.FTZ R81, R81, R0, -R15 ;  /* 0x0000000051517223 */ /* 0x000fc6000001080f */
[C---:B------:R-:W-:Y:S01]  /*eac0*/  FSETP.NEU.FTZ.AND P2, PT, R20.reuse, -INF , PT ;  /* 0xff8000001400780b */ /* 0x040fe20003f5d000 */
[-C--:B------:R-:W-:Y:S01]  /*ead0*/  FMUL.FTZ R24, R20, R0.reuse ;  /* 0x0000000014187220 */ /* 0x080fe20000410000 */
        /* <DEDUP_REMOVED lines=8> */
[----:B------:R-:W-:-:S05]  /*eb60*/  FSEL R15, R24, RZ, P2 ;  /* 0x000000ff180f7208 */ /* 0x000fca0001000000 */
[-CC-:B------:R-:W-:Y:S01]  /*eb70*/  FFMA.FTZ R24, R90, R0.reuse, -R15.reuse ;  /* 0x000000005a187223 */ /* 0x180fe2000001080f */
[-CC-:B------:R-:W-:Y:S01]  /*eb80*/  FFMA.FTZ R91, R91, R0.reuse, -R15.reuse ;  /* 0x000000005b5b7223 */ /* 0x180fe2000001080f */
[-CC-:B------:R-:W-:Y:S01]  /*eb90*/  FFMA.FTZ R29, R94, R0.reuse, -R15.reuse ;  /* 0x000000005e1d7223 */ /* 0x180fe2000001080f */
[----:B------:R-:W-:Y:S01]  /*eba0*/  MUFU.EX2 R52, R25 ;  /* 0x0000001900347308 */ /* 0x000fe20000000800 */
[-CC-:B------:R-:W-:Y:S01]  /*ebb0*/  FFMA.FTZ R90, R95, R0.reuse, -R15.reuse ;  /* 0x000000005f5a7223 */ /* 0x180fe2000001080f */
[----:B------:R-:W-:-:S06]  /*ebc0*/  FFMA.FTZ R28, R88, R0, -R15 ;  /* 0x00000000581c7223 */ /* 0x000fcc000001080f */
[----:B------:R-:W-:Y:S08]  /*ebd0*/  MUFU.EX2 R24, R24 ;  /* 0x0000001800187308 */ /* 0x000ff00000000800 */
[----:B------:R-:W0:Y:S08]  /*ebe0*/  MUFU.EX2 R25, R91 ;  /* 0x0000005b00197308 */ /* 0x000e300000000800 */
[----:B------:R-:W2:Y:S01]  /*ebf0*/  MUFU.EX2 R18, R18 ;  /* 0x0000001200127308 */ /* 0x000ea20000000800 */
[----:B------:R-:W-:-:S07]  /*ec00*/  FFMA.FTZ R88, R84, R0, -R15 ;  /* 0x0000000054587223 */ /* 0x000fce000001080f */
[----:B------:R-:W3:Y:S01]  /*ec10*/  MUFU.EX2 R29, R29 ;  /* 0x0000001d001d7308 */ /* 0x000ee20000000800 */
[----:B------:R-:W-:-:S07]  /*ec20*/  FFMA.FTZ R53, R86, R0, -R15 ;  /* 0x0000000056357223 */ /* 0x000fce000001080f */
[----:B------:R-:W4:Y:S01]  /*ec30*/  MUFU.EX2 R19, R19 ;  /* 0x0000001300137308 */ /* 0x000f220000000800 */
[-CC-:B------:R-:W-:Y:S01]  /*ec40*/  FFMA.FTZ R86, R87, R0.reuse, -R15.reuse ;  /* 0x0000000057567223 */ /* 0x180fe2000001080f */
[----:B------:R-:W-:-:S06]  /*ec50*/  FFMA.FTZ R84, R75, R0, -R15 ;  /* 0x000000004b547223 */ /* 0x000fcc000001080f */
[----:B------:R-:W4:Y:S01]  /*ec60*/  MUFU.EX2 R90, R90 ;  /* 0x0000005a005a7308 */ /* 0x000f220000000800 */
[----:B------:R-:W-:Y:S01]  /*ec70*/  FFMA.FTZ R75, R78, R0, -R15 ;  /* 0x000000004e4b7223 */ /* 0x000fe2000001080f */
[----:B-1----:R-:W-:-:S06]  /*ec80*/  FADD.FTZ R87, R16, R17 ;  /* 0x0000001110577221 */ /* 0x002fcc0000010000 */
[----:B------:R-:W-:Y:S01]  /*ec90*/  MUFU.EX2 R80, R80 ;  /* 0x0000005000507308 */ /* 0x000fe20000000800 */
[-CC-:B------:R-:W-:Y:S01]  /*eca0*/  FFMA.FTZ R78, R85, R0.reuse, -R15.reuse ;  /* 0x00000000554e7223 */ /* 0x180fe2000001080f */
[----:B------:R-:W-:Y:S01]  /*ecb0*/  FFMA.FTZ R85, R76, R0, -R15 ;  /* 0x000000004c557223 */ /* 0x000fe2000001080f */
[----:B0-----:R-:W-:-:S05]  /*ecc0*/  FADD.FTZ R94, R24, R25 ;  /* 0x00000019185e7221 */ /* 0x001fca0000010000 */
[----:B------:R-:W0:Y:S01]  /*ecd0*/  MUFU.EX2 R28, R28 ;  /* 0x0000001c001c7308 */ /* 0x000e220000000800 */
[-CC-:B------:R-:W-:Y:S01]  /*ece0*/  FFMA.FTZ R76, R71, R0.reuse, -R15.reuse ;  /* 0x00000000474c7223 */ /* 0x180fe2000001080f */
[----:B------:R-:W-:Y:S01]  /*ecf0*/  FFMA.FTZ R71, R77, R0, -R15 ;  /* 0x000000004d477223 */ /* 0x000fe2000001080f */
[----:B--2---:R-:W-:-:S05]  /*ed00*/  FADD.FTZ R98, R18, R87 ;  /* 0x0000005712627221 */ /* 0x004fca0000010000 */
[----:B------:R-:W1:Y:S01]  /*ed10*/  MUFU.EX2 R81, R81 ;  /* 0x0000005100517308 */ /* 0x000e620000000800 */
[----:B------:R-:W-:Y:S01]  /*ed20*/  FFMA.FTZ R77, R62, R0, -R15 ;  /* 0x000000003e4d7223 */ /* 0x000fe2000001080f */
[----:B---3--:R-:W-:-:S06]  /*ed30*/  FADD.FTZ R87, R29, R94 ;  /* 0x0000005e1d577221 */ /* 0x008fcc0000010000 */
[----:B------:R-:W2:Y:S01]  /*ed40*/  MUFU.EX2 R88, R88 ;  /* 0x0000005800587308 */ /* 0x000ea20000000800 */
[----:B------:R-:W-:Y:S01]  /*ed50*/  FFMA.FTZ R74, R74, R0, -R15 ;  /* 0x000000004a4a7223 */ /* 0x000fe2000001080f */
[----:B------:R-:W-:Y:S02]  /*ed60*/  @!P1 VIADD R62, R21, 0x31c40 ;  /* 0x00031c40153e9836 */ /* 0x000fe40000000000 */
[----:B----4-:R-:W-:-:S04]  /*ed70*/  FADD.FTZ R91, R19, R98 ;  /* 0x00000062135b7221 */ /* 0x010fc80000010000 */
[----:B------:R-:W3:Y:S01]  /*ed80*/  MUFU.EX2 R82, R82 ;  /* 0x0000005200527308 */ /* 0x000ee20000000800 */
[----:B------:R-:W-:-:S07]  /*ed90*/  FADD.FTZ R95, R90, R87 ;  /* 0x000000575a5f7221 */ /* 0x000fce0000010000 */
[----:B------:R-:W4:Y:S01]  /*eda0*/  MUFU.EX2 R53, R53 ;  /* 0x0000003500357308 */ /* 0x000f220000000800 */
[----:B------:R-:W-:-:S07]  /*edb0*/  F2FP.BF16.F32.PACK_AB R16, R17, R16 ;  /* 0x000000101110723e */ /* 0x000fce00000010ff */
[----:B------:R-:W-:Y:S01]  /*edc0*/  MUFU.EX2 R83, R83 ;  /* 0x0000005300537308 */ /* 0x000fe20000000800 */
[----:B------:R-:W-:Y:S01]  /*edd0*/  F2FP.BF16.F32.PACK_AB R17, R25, R24 ;  /* 0x000000181911723e */ /* 0x000fe200000010ff */
[----:B0-----:R-:W-:-:S06]  /*ede0*/  FADD.FTZ R95, R28, R95 ;  /* 0x0000005f1c5f7221 */ /* 0x001fcc0000010000 */
[----:B------:R-:W0:Y:S01]  /*edf0*/  MUFU.EX2 R86, R86 ;  /* 0x0000005600567308 */ /* 0x000e220000000800 */
[-CC-:B------:R-:W-:Y:S01]  /*ee00*/  FFMA.FTZ R25, R55, R0.reuse, -R15.reuse ;  /* 0x0000000037197223 */ /* 0x180fe2000001080f */
[----:B------:R-:W-:-:S06]  /*ee10*/  FFMA.FTZ R87, R69, R0, -R15 ;  /* 0x0000000045577223 */ /* 0x000fcc000001080f */
[----:B------:R1:W-:Y:S01]  /*ee20*/  MUFU.EX2 R21, R77 ;  /* 0x0000004d00157308 */ /* 0x0003e20000000800 */
[----:B------:R-:W-:Y:S01]  /*ee30*/  FFMA.FTZ R69, R57, R0, -R15 ;  /* 0x0000000039457223 */ /* 0x000fe2000001080f */
[----:B------:R-:W-:-:S06]  /*ee40*/  @!P1 PRMT R62, RZ, 0x654, R62 ;  /* 0x00000654ff3e9816 */ /* 0x000fcc000000003e */
[----:B------:R-:W-:Y:S01]  /*ee50*/  MUFU.EX2 R72, R72 ;  /* 0x0000004800487308 */ /* 0x000fe20000000800 */
[-CC-:B-1----:R-:W-:Y:S01]  /*ee60*/  FFMA.FTZ R77, R68, R0.reuse, -R15.reuse ;  /* 0x00000000444d7223 */ /* 0x182fe2000001080f */
[-C--:B------:R-:W-:Y:S01]  /*ee70*/  FFMA.FTZ R68, R60, R0.reuse, -R15 ;  /* 0x000000003c447223 */ /* 0x080fe2000001080f */
[----:B------:R-:W-:Y:S01]  /*ee80*/  FADD.FTZ R60, R80, R91 ;  /* 0x0000005b503c7221 */ /* 0x000fe20000010000 */
[----:B------:R-:W-:-:S04]  /*ee90*/  FFMA.FTZ R57, R26, R0, -R15 ;  /* 0x000000001a397223 */ /* 0x000fc8000001080f */
[----:B------:R-:W1:Y:S01]  /*eea0*/  MUFU.EX2 R74, R74 ;  /* 0x0000004a004a7308 */ /* 0x000e620000000800 */
[----:B------:R-:W-:Y:S01]  /*eeb0*/  FADD.FTZ R55, R81, R60 ;  /* 0x0000003c51377221 */ /* 0x000fe20000010000 */
[----:B------:R-:W-:Y:S01]  /*eec0*/  F2FP.BF16.F32.PACK_AB R18, R19, R18 ;  /* 0x000000121312723e */ /* 0x000fe200000010ff */
[----:B--2---:R-:W-:Y:S01]  /*eed0*/  FADD.FTZ R26, R88, R95 ;  /* 0x0000005f581a7221 */ /* 0x004fe20000010000 */
[----:B------:R-:W-:-:S04]  /*eee0*/  FFMA.FTZ R79, R79, R0, -R15 ;  /* 0x000000004f4f7223 */ /* 0x000fc8000001080f */
[----:B------:R-:W2:Y:S01]  /*eef0*/  MUFU.EX2 R73, R73 ;  /* 0x0000004900497308 */ /* 0x000ea20000000800 */
[-C--:B------:R-:W-:Y:S01]  /*ef00*/  FFMA.FTZ R89, R89, R0.reuse, -R15 ;  /* 0x0000000059597223 */ /* 0x080fe2000001080f */
[----:B------:R-:W-:Y:S01]  /*ef10*/  F2FP.BF16.F32.PACK_AB R19, R90, R29 ;  /* 0x0000001d5a13723e */ /* 0x000fe200000010ff */
[----:B---3--:R-:W-:Y:S01]  /*ef20*/  FADD.FTZ R90, R82, R55 ;  /* 0x00000037525a7221 */ /* 0x008fe20000010000 */
[-CC-:B------:R-:W-:Y:S01]  /*ef30*/  FFMA.FTZ R60, R27, R0.reuse, -R15.reuse ;  /* 0x000000001b3c7223 */ /* 0x180fe2000001080f */
[----:B------:R3:W-:Y:S03]  /*ef40*/  @!P1 SYNCS.ARRIVE.TRANS64.RED.A1T0 RZ, [R62+URZ], RZ ;  /* 0x000000ff3eff99a7 */ /* 0x0007e6000810043f */
[----:B------:R-:W2:Y:S01]  /*ef50*/  MUFU.EX2 R84, R84 ;  /* 0x0000005400547308 */ /* 0x000ea20000000800 */
[----:B----4-:R-:W-:Y:S01]  /*ef60*/  FADD.FTZ R27, R53, R26 ;  /* 0x0000001a351b7221 */ /* 0x010fe20000010000 */
[----:B------:R-:W-:-:S06]  /*ef70*/  FFMA.FTZ R24, R54, R0, -R15 ;  /* 0x0000000036187223 */ /* 0x000fcc000001080f */
[----:B------:R-:W4:Y:S01]  /*ef80*/  MUFU.EX2 R66, R66 ;  /* 0x0000004200427308 */ /* 0x000f220000000800 */
[-CC-:B------:R-:W-:Y:S01]  /*ef90*/  FFMA.FTZ R63, R63, R0.reuse, -R15.reuse ;  /* 0x000000003f3f7223 */ /* 0x180fe2000001080f */
[----:B------:R-:W-:Y:S01]  /*efa0*/  FFMA.FTZ R29, R56, R0, -R15 ;  /* 0x00000000381d7223 */ /* 0x000fe2000001080f */
[----:B0-----:R-:W-:-:S05]  /*efb0*/  FADD.FTZ R27, R86, R27 ;  /* 0x0000001b561b7221 */ /* 0x001fca0000010000 */
[----:B------:R-:W0:Y:S01]  /*efc0*/  MUFU.EX2 R75, R75 ;  /* 0x0000004b004b7308 */ /* 0x000e220000000800 */
[----:B-1----:R-:W-:-:S07]  /*efd0*/  FADD.FTZ R27, R74, R27 ;  /* 0x0000001b4a1b7221 */ /* 0x002fce0000010000 */
[----:B---3--:R1:W-:Y:S01]  /*efe0*/  MUFU.EX2 R62, R89 ;  /* 0x00000059003e7308 */ /* 0x0083e20000000800 */
[----:B------:R-:W-:-:S07]  /*eff0*/  FFMA.FTZ R70, R70, R0, -R15 ;  /* 0x0000000046467223 */ /* 0x000fce000001080f */
[----:B------:R-:W3:Y:S01]  /*f000*/  MUFU.EX2 R79, R79 ;  /* 0x0000004f004f7308 */ /* 0x000ee20000000800 */
[----:B-1----:R-:W-:-:S07]  /*f010*/  FADD.FTZ R89, R83, R90 ;  /* 0x0000005a53597221 */ /* 0x002fce0000010000 */
[----:B------:R-:W1:Y:S08]  /*f020*/  MUFU.EX2 R58, R58 ;  /* 0x0000003a003a7308 */ /* 0x000e700000000800 */
[----:B------:R2:W-:Y:S01]  /*f030*/  MUFU.EX2 R56, R24 ;  /* 0x0000001800387308 */ /* 0x0005e20000000800 */
[----:B------:R4:W-:Y:S07]  /*f040*/  STSM.16.M88.4 [R23+0x24300], R16 ;  /* 0x0243001017007844 */ /* 0x0009ee0000000200 */
[----:B------:R-:W1:Y:S01]  /*f050*/  MUFU.EX2 R78, R78 ;  /* 0x0000004e004e7308 */ /* 0x000e620000000800 */
[----:B--2---:R-:W-:-:S07]  /*f060*/  FADD.FTZ R24, R72, R89 ;  /* 0x0000005948187221 */ /* 0x004fce0000010000 */
[----:B------:R-:W-:Y:S01]  /*f070*/  MUFU.EX2 R54, R63 ;  /* 0x0000003f00367308 */ /* 0x000fe20000000800 */
[----:B----4-:R-:W-:-:S07]  /*f080*/  F2FP.BF16.F32.PACK_AB R17, R88, R28 ;  /* 0x0000001c5811723e */ /* 0x010fce00000010ff */
[----:B------:R2:W-:Y:S01]  /*f090*/  MUFU.EX2 R63, R25 ;  /* 0x00000019003f7308 */ /* 0x0005e20000000800 */
[----:B------:R-:W-:-:S07]  /*f0a0*/  FFMA.FTZ R64, R64, R0, -R15 ;  /* 0x0000000040407223 */ /* 0x000fce000001080f */
[----:B------:R-:W4:Y:S01]  /*f0b0*/  MUFU.EX2 R85, R85 ;  /* 0x0000005500557308 */ /* 0x000f220000000800 */
[----:B--2---:R-:W-:Y:S01]  /*f0c0*/  FADD.FTZ R25, R73, R24 ;  /* 0x0000001849197221 */ /* 0x004fe20000010000 */
[----:B------:R-:W-:-:S03]  /*f0d0*/  FADD.FTZ R24, R84, R27 ;  /* 0x0000001b54187221 */ /* 0x000fc60000010000 */
[----:B------:R-:W-:-:S03]  /*f0e0*/  FADD.FTZ R26, R66, R25 ;  /* 0x00000019421a7221 */ /* 0x000fc60000010000 */
[----:B------:R-:W-:Y:S01]  /*f0f0*/  MUFU.EX2 R50, R50 ;  /* 0x0000003200327308 */ /* 0x000fe20000000800 */
[----:B0-----:R-:W-:Y:S01]  /*f100*/  FADD.FTZ R28, R75, R24 ;  /* 0x000000184b1c7221 */ /* 0x001fe20000010000 */
[-CC-:B------:R-:W-:Y:S01]  /*f110*/  FFMA.FTZ R65, R65, R0.reuse, -R15.reuse ;  /* 0x0000000041417223 */ /* 0x180fe2000001080f */
[-CC-:B------:R-:W-:Y:S01]  /*f120*/  FFMA.FTZ R92, R92, R0.reuse, -R15.reuse ;  /* 0x000000005c5c7223 */ /* 0x180fe2000001080f */
[-CC-:B------:R-:W-:Y:S01]  /*f130*/  FFMA.FTZ R93, R93, R0.reuse, -R15.reuse ;  /* 0x000000005d5d7223 */ /* 0x180fe2000001080f */
[----:B------:R-:W-:-:S03]  /*f140*/  FFMA.FTZ R61, R61, R0, -R15 ;  /* 0x000000003d3d7223 */ /* 0x000fc6000001080f */
[----:B------:R-:W0:Y:S01]  /*f150*/  MUFU.EX2 R70, R70 ;  /* 0x0000004600467308 */ /* 0x000e220000000800 */
[-CC-:B------:R-:W-:Y:S01]  /*f160*/  FFMA.FTZ R55, R30, R0.reuse, -R15.reuse ;  /* 0x000000001e377223 */ /* 0x180fe2000001080f */
[----:B------:R-:W-:Y:S01]  /*f170*/  FADD.FTZ R27, R67, R26 ;  /* 0x0000001a431b7221 */ /* 0x000fe20000010000 */
[----:B------:R-:W-:Y:S01]  /*f180*/  FFMA.FTZ R15, R31, R0, -R15 ;  /* 0x000000001f0f7223 */ /* 0x000fe2000001080f */
[----:B---3--:R-:W-:-:S04]  /*f190*/  FADD.FTZ R31, R79, R28 ;  /* 0x0000001c4f1f7221 */ /* 0x008fc80000010000 */
[----:B------:R-:W2:Y:S01]  /*f1a0*/  MUFU.EX2 R51, R51 ;  /* 0x0000003300337308 */ /* 0x000ea20000000800 */
[----:B-1----:R-:W-:Y:S01]  /*f1b0*/  FADD.FTZ R28, R58, R27 ;  /* 0x0000001b3a1c7221 */ /* 0x002fe20000010000 */
[----:B------:R-:W-:Y:S01]  /*f1c0*/  F2FP.BF16.F32.PACK_AB R16, R81, R80 ;  /* 0x000000505110723e */ /* 0x000fe200000010ff */
[----:B------:R-:W-:-:S05]  /*f1d0*/  FADD.FTZ R30, R78, R31 ;  /* 0x0000001f4e1e7221 */ /* 0x000fca0000010000 */
[----:B------:R-:W1:Y:S01]  /*f1e0*/  MUFU.EX2 R76, R76 ;  /* 0x0000004c004c7308 */ /* 0x000e620000000800 */
[----:B----4-:R-:W-:-:S07]  /*f1f0*/  FADD.FTZ R31, R85, R30 ;  /* 0x0000001e551f7221 */ /* 0x010fce0000010000 */
[----:B------:R-:W3:Y:S08]  /*f200*/  MUFU.EX2 R42, R42 ;  /* 0x0000002a002a7308 */ /* 0x000ef00000000800 */
[----:B------:R-:W4:Y:S01]  /*f210*/  MUFU.EX2 R71, R71 ;  /* 0x0000004700477308 */ /* 0x000f220000000800 */
[----:B0-----:R-:W-:-:S07]  /*f220*/  FADD.FTZ R31, R70, R31 ;  /* 0x0000001f461f7221 */ /* 0x001fce0000010000 */
[----:B------:R0:W-:Y:S01]  /*f230*/  MUFU.EX2 R80, R29 ;  /* 0x0000001d00507308 */ /* 0x0001e20000000800 */
[----:B------:R-:W-:-:S07]  /*f240*/  F2FP.BF16.F32.PACK_AB R19, R86, R53 ;  /* 0x000000355613723e */ /* 0x000fce00000010ff */
[----:B------:R-:W4:Y:S01]  /*f250*/  MUFU.EX2 R64, R64 ;  /* 0x0000004000407308 */ /* 0x000f220000000800 */
[----:B0-----:R-:W-:-:S04]  /*f260*/  FADD.FTZ R29, R59, R28 ;  /* 0x0000001c3b1d7221 */ /* 0x001fc80000010000 */
[----:B------:R-:W-:-:S03]  /*f270*/  FADD.FTZ R30, R50, R29 ;  /* 0x0000001d321e7221 */ /* 0x000fc60000010000 */
[----:B------:R-:W0:Y:S01]  /*f280*/  MUFU.EX2 R34, R34 ;  /* 0x0000002200227308 */ /* 0x000e220000000800 */
[C---:B--2---:R-:W-:Y:S01]  /*f290*/  FADD.FTZ R53, R51.reuse, R30 ;  /* 0x0000001e33357221 */ /* 0x044fe20000010000 */
[----:B------:R-:W-:Y:S01]  /*f2a0*/  F2FP.BF16.F32.PACK_AB R30, R51, R50 ;  /* 0x00000032331e723e */ /* 0x000fe200000010ff */
[----:B-1----:R-:W-:Y:S01]  /*f2b0*/  FADD.FTZ R50, R76, R31 ;  /* 0x0000001f4c327221 */ /* 0x002fe20000010000 */
[----:B------:R-:W-:-:S04]  /*f2c0*/  F2FP.BF16.F32.PACK_AB R26, R67, R66 ;  /* 0x00000042431a723e */ /* 0x000fc800000010ff */
[----:B------:R-:W1:Y:S01]  /*f2d0*/  MUFU.EX2 R35, R35 ;  /* 0x0000002300237308 */ /* 0x000e620000000800 */
[----:B---3--:R-:W-:Y:S01]  /*f2e0*/  FADD.FTZ R66, R42, R53 ;  /* 0x000000352a427221 */ /* 0x008fe20000010000 */
[----:B----4-:R-:W-:-:S06]  /*f2f0*/  FADD.FTZ R51, R71, R50 ;  /* 0x0000003247337221 */ /* 0x010fcc0000010000 */
[----:B------:R-:W2:Y:S01]  /*f300*/  MUFU.EX2 R38, R38 ;  /* 0x0000002600267308 */ /* 0x000ea20000000800 */
[----:B------:R-:W-:Y:S01]  /*f310*/  FADD.FTZ R53, R43, R66 ;  /* 0x000000422b357221 */ /* 0x000fe20000010000 */
[----:B------:R-:W-:Y:S01]  /*f320*/  F2FP.BF16.F32.PACK_AB R18, R83, R82 ;  /* 0x000000525312723e */ /* 0x000fe200000010ff */
[----:B------:R-:W-:-:S05]  /*f330*/  FADD.FTZ R50, R64, R51 ;  /* 0x0000003340327221 */ /* 0x000fca0000010000 */
[----:B------:R-:W3:Y:S01]  /*f340*/  MUFU.EX2 R65, R65 ;  /* 0x0000004100417308 */ /* 0x000ee20000000800 */
[----:B0-----:R-:W-:Y:S01]  /*f350*/  FADD.FTZ R66, R34, R53 ;  /* 0x0000003522427221 */ /* 0x001fe20000010000 */
[----:B------:R-:W-:-:S06]  /*f360*/  FADD.FTZ R53, R21, R50 ;  /* 0x0000003215357221 */ /* 0x000fcc0000010000 */
[----:B------:R-:W0:Y:S01]  /*f370*/  MUFU.EX2 R48, R48 ;  /* 0x0000003000307308 */ /* 0x000e220000000800 */
[----:B------:R4:W-:Y:S01]  /*f380*/  STSM.16.M88.4 [R23+0x25b00], R16 ;  /* 0x025b001017007844 */ /* 0x0009e20000000200 */
[----:B------:R-:W-:Y:S02]  /*f390*/  F2FP.BF16.F32.PACK_AB R24, R73, R72 ;  /* 0x000000484918723e */ /* 0x000fe400000010ff */
[----:B------:R-:W-:-:S04]  /*f3a0*/  F2FP.BF16.F32.PACK_AB R25, R84, R74 ;  /* 0x0000004a5419723e */ /* 0x000fc800000010ff */
[----:B------:R-:W0:Y:S01]  /*f3b0*/  MUFU.EX2 R47, R47 ;  /* 0x0000002f002f7308 */ /* 0x000e220000000800 */
[----:B------:R-:W-:-:S07]  /*f3c0*/  F2FP.BF16.F32.PACK_AB R27, R79, R75 ;  /* 0x0000004b4f1b723e */ /* 0x000fce00000010ff */
[----:B------:R-:W0:Y:S01]  /*f3d0*/  MUFU.EX2 R49, R49 ;  /* 0x0000003100317308 */ /* 0x000e220000000800 */
[----:B----4-:R-:W-:Y:S01]  /*f3e0*/  F2FP.BF16.F32.PACK_AB R16, R43, R42 ;  /* 0x0000002a2b10723e */ /* 0x010fe200000010ff */
[----:B-1----:R-:W-:Y:S01]  /*f3f0*/  FADD.FTZ R43, R35, R66 ;  /* 0x00000042232b7221 */ /* 0x002fe20000010000 */
[----:B------:R-:W-:Y:S01]  /*f400*/  FADD.FTZ R42, R62, R53 ;  /* 0x000000353e2a7221 */ /* 0x000fe20000010000 */
[----:B------:R3:W-:Y:S02]  /*f410*/  STSM.16.M88.4 [R23+0x27300], R24 ;  /* 0x0273001817007844 */ /* 0x0007e40000000200 */
[----:B--2---:R-:W-:Y:S02]  /*f420*/  FADD.FTZ R43, R38, R43 ;  /* 0x0000002b262b7221 */ /* 0x004fe40000010000 */
[----:B------:R-:W1:Y:S01]  /*f430*/  MUFU.EX2 R46, R46 ;  /* 0x0000002e002e7308 */ /* 0x000e620000000800 */
[----:B------:R-:W-:Y:S02]  /*f440*/  F2FP.BF16.F32.PACK_AB R28, R59, R58 ;  /* 0x0000003a3b1c723e */ /* 0x000fe400000010ff */
[----:B------:R-:W-:-:S02]  /*f450*/  F2FP.BF16.F32.PACK_AB R29, R85, R78 ;  /* 0x0000004e551d723e */ /* 0x000fc400000010ff */
[----:B------:R-:W-:-:S03]  /*f460*/  F2FP.BF16.F32.PACK_AB R31, R76, R70 ;  /* 0x000000464c1f723e */ /* 0x000fc600000010ff */
[----:B------:R-:W2:Y:S01]  /*f470*/  MUFU.EX2 R77, R77 ;  /* 0x0000004d004d7308 */ /* 0x000ea20000000800 */
[----:B---3--:R-:W-:Y:S01]  /*f480*/  FADD.FTZ R25, R65, R42 ;  /* 0x0000002a41197221 */ /* 0x008fe20000010000 */
[----:B0-----:R-:W-:-:S06]  /*f490*/  FADD.FTZ R26, R48, R43 ;  /* 0x0000002b301a7221 */ /* 0x001fcc0000010000 */
[----:B------:R-:W0:Y:S01]  /*f4a0*/  MUFU.EX2 R41, R41 ;  /* 0x0000002900297308 */ /* 0x000e220000000800 */
[----:B------:R-:W-:Y:S01]  /*f4b0*/  FADD.FTZ R25, R54, R25 ;  /* 0x0000001936197221 */ /* 0x000fe20000010000 */
[----:B------:R3:W-:Y:S01]  /*f4c0*/  STSM.16.M88.4 [R23+0x28b00], R28 ;  /* 0x028b001c17007844 */ /* 0x0007e20000000200 */
[----:B------:R-:W-:Y:S01]  /*f4d0*/  FADD.FTZ R26, R47, R26 ;  /* 0x0000001a2f1a7221 */ /* 0x000fe20000010000 */
[----:B------:R-:W-:Y:S01]  /*f4e0*/  F2FP.BF16.F32.PACK_AB R19, R62, R21 ;  /* 0x000000153e13723e */ /* 0x000fe200000010ff */
[----:B------:R-:W4:Y:S03]  /*f4f0*/  @P5 LDC R43, c[0x0][0x450] ;  /* 0x00011400ff2b5b82 */ /* 0x000f260000000800 */
[----:B------:R-:W0:Y:S01]  /*f500*/  MUFU.EX2 R87, R87 ;  /* 0x0000005700577308 */ /* 0x000e220000000800 */
[----:B------:R-:W-:Y:S01]  /*f510*/  FADD.FTZ R21, R49, R26 ;  /* 0x0000001a31157221 */ /* 0x000fe20000010000 */
[----:B------:R-:W-:-:S03]  /*f520*/  F2FP.BF16.F32.PACK_AB R18, R35, R34 ;  /* 0x000000222312723e */ /* 0x000fc600000010ff */
[----:B------:R-:W4:Y:S03]  /*f530*/  @P5 LDC R35, c[0x0][0x44c] ;  /* 0x00011300ff235b82 */ /* 0x000f260000000800 */
[----:B------:R-:W0:Y:S01]  /*f540*/  MUFU.EX2 R40, R40 ;  /* 0x0000002800287308 */ /* 0x000e220000000800 */
[----:B---3--:R-:W-:Y:S01]  /*f550*/  FADD.FTZ R28, R56, R25 ;  /* 0x00000019381c7221 */ /* 0x008fe20000010000 */
[----:B-1----:R-:W-:-:S03]  /*f560*/  FADD.FTZ R30, R46, R21 ;  /* 0x000000152e1e7221 */ /* 0x002fc60000010000 */
[----:B------:R-:W-:-:S03]  /*f570*/  FADD.FTZ R28, R63, R28 ;  /* 0x0000001c3f1c7221 */ /* 0x000fc60000010000 */
[----:B------:R-:W1:Y:S01]  /*f580*/  MUFU.EX2 R58, R69 ;  /* 0x00000045003a7308 */ /* 0x000e620000000800 */
[----:B--2---:R-:W-:-:S07]  /*f590*/  FADD.FTZ R21, R77, R28 ;  /* 0x0000001c4d157221 */ /* 0x004fce0000010000 */
[----:B------:R-:W2:Y:S01]  /*f5a0*/  MUFU.EX2 R44, R44 ;  /* 0x0000002c002c7308 */ /* 0x000ea20000000800 */
[----:B0-----:R-:W-:Y:S01]  /*f5b0*/  FADD.FTZ R29, R41, R30 ;  /* 0x0000001e291d7221 */ /* 0x001fe20000010000 */
[----:B------:R-:W-:-:S06]  /*f5c0*/  FADD.FTZ R30, R80, R21 ;  /* 0x00000015501e7221 */ /* 0x000fcc0000010000 */
[----:B------:R-:W0:Y:S01]  /*f5d0*/  MUFU.EX2 R92, R92 ;  /* 0x0000005c005c7308 */ /* 0x000e220000000800 */
[----:B------:R-:W-:-:S07]  /*f5e0*/  F2FP.BF16.F32.PACK_AB R17, R64, R71 ;  /* 0x000000474011723e */ /* 0x000fce00000010ff */
[----:B------:R-:W3:Y:S01]  /*f5f0*/  MUFU.EX2 R39, R39 ;  /* 0x0000002700277308 */ /* 0x000ee20000000800 */
[----:B------:R-:W-:-:S07]  /*f600*/  FADD.FTZ R31, R87, R30 ;  /* 0x0000001e571f7221 */ /* 0x000fce0000010000 */
[----:B------:R-:W4:Y:S01]  /*f610*/  MUFU.EX2 R51, R68 ;  /* 0x0000004400337308 */ /* 0x000f220000000800 */
[----:B------:R-:W-:Y:S01]  /*f620*/  FADD.FTZ R21, R40, R29 ;  /* 0x0000001d28157221 */ /* 0x000fe20000010000 */
[----:B------:R1:W-:Y:S06]  /*f630*/  STSM.16.M88.4 [R23+0x2a300], R16 ;  /* 0x02a3001017007844 */ /* 0x0003ec0000000200 */
[----:B------:R-:W4:Y:S01]  /*f640*/  MUFU.EX2 R45, R45 ;  /* 0x0000002d002d7308 */ /* 0x000f220000000800 */
[----:B------:R-:W-:-:S07]  /*f650*/  F2FP.BF16.F32.PACK_AB R24, R48, R38 ;  /* 0x000000263018723e */ /* 0x000fce00000010ff */
[----:B------:R-:W4:Y:S01]  /*f660*/  MUFU.EX2 R93, R93 ;  /* 0x0000005d005d7308 */ /* 0x000f220000000800 */
[----:B-1----:R-:W-:Y:S01]  /*f670*/  FADD.FTZ R17, R58, R31 ;  /* 0x0000001f3a117221 */ /* 0x002fe20000010000 */
[----:B--2---:R-:W-:-:S06]  /*f680*/  FADD.FTZ R38, R44, R21 ;  /* 0x000000152c267221 */ /* 0x004fcc0000010000 */
[----:B------:R-:W1:Y:S01]  /*f690*/  MUFU.EX2 R34, R61 ;  /* 0x0000003d00227308 */ /* 0x000e620000000800 */
[----:B0-----:R-:W-:Y:S01]  /*f6a0*/  FADD.FTZ R16, R92, R17 ;  /* 0x000000115c107221 */ /* 0x001fe20000010000 */
[----:B---3--:R-:W-:-:S06]  /*f6b0*/  FADD.FTZ R38, R39, R38 ;  /* 0x0000002627267221 */ /* 0x008fcc0000010000 */
[----:B------:R-:W0:Y:S01]  /*f6c0*/  MUFU.EX2 R57, R57 ;  /* 0x0000003900397308 */ /* 0x000e220000000800 */
[----:B----4-:R-:W-:Y:S01]  /*f6d0*/  FADD.FTZ R16, R51, R16 ;  /* 0x0000001033107221 */ /* 0x010fe20000010000 */
[----:B------:R-:W-:-:S06]  /*f6e0*/  F2FP.BF16.F32.PACK_AB R25, R54, R65 ;  /* 0x000000413619723e */ /* 0x000fcc00000010ff */
[----:B------:R-:W2:Y:S01]  /*f6f0*/  MUFU.EX2 R36, R36 ;  /* 0x0000002400247308 */ /* 0x000ea20000000800 */
[----:B------:R-:W-:Y:S01]  /*f700*/  F2FP.BF16.F32.PACK_AB R26, R49, R47 ;  /* 0x0000002f311a723e */ /* 0x000fe200000010ff */
[----:B------:R-:W-:Y:S01]  /*f710*/  FADD.FTZ R17, R45, R38 ;  /* 0x000000262d117221 */ /* 0x000fe20000010000 */
[----:B------:R-:W-:Y:S01]  /*f720*/  F2FP.BF16.F32.PACK_AB R27, R63, R56 ;  /* 0x000000383f1b723e */ /* 0x000fe200000010ff */
[----:B------:R-:W-:-:S04]  /*f730*/  @P5 IMAD.HI.U32 R18, R102, R35, RZ ;  /* 0x0000002366125227 */ /* 0x000fc800078e00ff */
[----:B------:R-:W-:Y:S01]  /*f740*/  FADD.FTZ R19, R93, R16 ;  /* 0x000000105d137221 */ /* 0x000fe20000010000 */
[----:B------:R-:W3:Y:S01]  /*f750*/  MUFU.EX2 R37, R37 ;  /* 0x0000002500257308 */ /* 0x000ee20000000800 */
[----:B------:R4:W-:Y:S07]  /*f760*/  STSM.16.M88.4 [R23+0x2bb00], R24 ;  /* 0x02bb001817007844 */ /* 0x0009ee0000000200 */
[----:B------:R-:W-:Y:S08]  /*f770*/  MUFU.EX2 R60, R60 ;  /* 0x0000003c003c7308 */ /* 0x000ff00000000800 */
[----:B------:R-:W-:Y:S01]  /*f780*/  MUFU.EX2 R55, R55 ;  /* 0x0000003700377308 */ /* 0x000fe20000000800 */
[----:B----4-:R-:W-:-:S02]  /*f790*/  IMAD.MOV.U32 R27, RZ, RZ, R102 ;  /* 0x000000ffff1b7224 */ /* 0x010fc400078e0066 */
[----:B-1----:R-:W-:Y:S01]  /*f7a0*/  FADD.FTZ R26, R34, R19 ;  /* 0x00000013221a7221 */ /* 0x002fe20000010000 */
[----:B------:R-:W-:-:S04]  /*f7b0*/  @P5 SHF.R.U32.HI R27, RZ, R43, R18 ;  /* 0x0000002bff1b5219 */ /* 0x000fc80000011612 */
[----:B------:R1:W4:Y:S01]  /*f7c0*/  MUFU.EX2 R38, R15 ;  /* 0x0000000f00267308 */ /* 0x0003220000000800 */
[----:B------:R-:W-:-:S07]  /*f7d0*/  F2FP.BF16.F32.PACK_AB R28, R41, R46 ;  /* 0x0000002e291c723e */ /* 0x000fce00000010ff */
[----:B------:R-:W4:Y:S01]  /*f7e0*/  MUFU.EX2 R33, R33 ;  /* 0x0000002100217308 */ /* 0x000f220000000800 */
[----:B------:R-:W-:Y:S01]  /*f7f0*/  F2FP.BF16.F32.PACK_AB R29, R80, R77 ;  /* 0x0000004d501d723e */ /* 0x000fe200000010ff */
[----:B0-----:R-:W-:-:S06]  /*f800*/  FADD.FTZ R25, R57, R26 ;  /* 0x0000001a39197221 */ /* 0x001fcc0000010000 */
[----:B------:R-:W-:Y:S01]  /*f810*/  MUFU.EX2 R32, R32 ;  /* 0x0000002000207308 */ /* 0x000fe20000000800 */
[----:B------:R-:W-:-:S07]  /*f820*/  F2FP.BF16.F32.PACK_AB R30, R44, R40 ;  /* 0x000000282c1e723e */ /* 0x000fce00000010ff */
[----:B------:R-:W0:Y:S01]  /*f830*/  MUFU.EX2 R155, R155 ;  /* 0x0000009b009b7308 */ /* 0x000e220000000800 */
[----:B------:R-:W-:Y:S01]  /*f840*/  F2FP.BF16.F32.PACK_AB R31, R58, R87 ;  /* 0x000000573a1f723e */ /* 0x000fe200000010ff */
[----:B--2---:R-:W-:Y:S01]  /*f850*/  FADD.FTZ R18, R36, R17 ;  /* 0x0000001124127221 */ /* 0x004fe20000010000 */
[----:B------:R-:W-:-:S03]  /*f860*/  IADD3 R26, R27, R100, -R101 ;  /* 0x000000641b1a7210 */ /* 0x000fc60007ffe865 */
[----:B------:R2:W-:Y:S01]  /*f870*/  STSM.16.M88.4 [R23+0x2d300], R28 ;  /* 0x02d3001c17007844 */ /* 0x0005e20000000200 */
[----:B---3--:R-:W-:Y:S01]  /*f880*/  FADD.FTZ R24, R37, R18 ;  /* 0x0000001225187221 */ /* 0x008fe20000010000 */
[----:B-1----:R-:W-:Y:S01]  /*f890*/  IMAD.HI R15, R26, 0x38e38e39, RZ ;  /* 0x38e38e391a0f7827 */ /* 0x002fe200078e02ff */
[----:B----4-:R-:W-:Y:S02]  /*f8a0*/  F2FP.BF16.F32.PACK_AB R27, R38, R55 ;  /* 0x00000037261b723e */ /* 0x010fe400000010ff */
[----:B------:R-:W-:Y:S01]  /*f8b0*/  F2FP.BF16.F32.PACK_AB R16, R45, R39 ;  /* 0x000000272d10723e */ /* 0x000fe200000010ff */
[----:B------:R-:W-:Y:S01]  /*f8c0*/  FADD.FTZ R21, R33, R24 ;  /* 0x0000001821157221 */ /* 0x000fe20000010000 */
[----:B------:R-:W-:Y:S02]  /*f8d0*/  F2FP.BF16.F32.PACK_AB R17, R51, R92 ;  /* 0x0000005c3311723e */ /* 0x000fe400000010ff */
[----:B------:R-:W-:Y:S02]  /*f8e0*/  F2FP.BF16.F32.PACK_AB R18, R37, R36 ;  /* 0x000000242512723e */ /* 0x000fe400000010ff */
[----:B------:R-:W-:Y:S01]  /*f8f0*/  F2FP.BF16.F32.PACK_AB R19, R34, R93 ;  /* 0x0000005d2213723e */ /* 0x000fe200000010ff */
[----:B--2---:R-:W-:Y:S01]  /*f900*/  FADD.FTZ R28, R60, R25 ;  /* 0x000000193c1c7221 */ /* 0x004fe20000010000 */
[----:B------:R-:W-:-:S02]  /*f910*/  F2FP.BF16.F32.PACK_AB R24, R52, R33 ;  /* 0x000000213418723e */ /* 0x000fc400000010ff */
[----:B------:R-:W-:Y:S01]  /*f920*/  F2FP.BF16.F32.PACK_AB R25, R60, R57 ;  /* 0x000000393c19723e */ /* 0x000fe200000010ff */
[----:B------:R-:W-:Y:S01]  /*f930*/  FADD.FTZ R55, R55, R28 ;  /* 0x0000001c37377221 */ /* 0x000fe20000010000 */
[----:B0-----:R-:W-:Y:S02]  /*f940*/  F2FP.BF16.F32.PACK_AB R26, R155, R32 ;  /* 0x000000209b1a723e */ /* 0x001fe400000010ff */
[----:B------:R-:W-:Y:S01]  /*f950*/  SHF.R.U32.HI R28, RZ, 0x1f, R15 ;  /* 0x0000001fff1c7819 */ /* 0x000fe2000001160f */
[----:B------:R-:W-:Y:S03]  /*f960*/  STSM.16.M88.4 [R23+0x2eb00], R16 ;  /* 0x02eb001017007844 */ /* 0x000fe60000000200 */
[----:B------:R-:W-:Y:S01]  /*f970*/  LEA.HI.SX32 R28, R15, R28, 0x1b ;  /* 0x0000001c0f1c7211 */ /* 0x000fe200078fdaff */
[----:B------:R0:W-:Y:S01]  /*f980*/  STSM.16.M88.4 [R23+0x30300], R24 ;  /* 0x0303001817007844 */ /* 0x0001e20000000200 */
[----:B------:R1:W-:Y:S06]  /*f990*/  MEMBAR.ALL.CTA ;  /* 0x0000000000007992 */ /* 0x0003ec0000008000 */
[----:B-1----:R-:W1:Y:S01]  /*f9a0*/  FENCE.VIEW.ASYNC.S ;  /* 0x00000000000073c6 */ /* 0x002e620000000000 */
[----:B------:R-:W-:Y:S01]  /*f9b0*/  VIMNMX R72, RZ, R28, !PT ;  /* 0x0000001cff487248 */ /* 0x000fe20007fe0100 */
[----:B------:R-:W-:-:S04]  /*f9c0*/  VIADD R15, R96, 0xfffffffe ;  /* 0xfffffffe600f7836 */ /* 0x000fc80000000000 */
[----:B------:R2:W-:Y:S01]  /*f9d0*/  STL [R1+0x3c], R72 ;  /* 0x00003c4801007387 */ /* 0x0005e20000100800 */
[----:B------:R-:W-:Y:S01]  /*f9e0*/  ISETP.GE.AND P2, PT, R15, R72, PT ;  /* 0x000000480f00720c */ /* 0x000fe20003f46270 */
[----:B------:R-:W-:-:S04]  /*f9f0*/  FADD.FTZ R21, R52, R21 ;  /* 0x0000001534157221 */ /* 0x000fc80000010000 */
[----:B------:R-:W-:Y:S01]  /*fa00*/  FADD.FTZ R32, R32, R21 ;  /* 0x0000001520207221 */ /* 0x000fe20000010000 */
[----:B------:R-:W-:Y:S01]  /*fa10*/  FADD.FTZ R157, R38, R55 ;  /* 0x00000037269d7221 */ /* 0x000fe20000010000 */
[----:B------:R-:W-:Y:S02]  /*fa20*/  CS2R R70, SRZ ;  /* 0x0000000000467805 */ /* 0x000fe4000001ff00 */
[----:B------:R-:W-:Y:S01]  /*fa30*/  CS2R R68, SRZ ;  /* 0x0000000000447805 */ /* 0x000fe2000001ff00 */
[----:B------:R-:W-:Y:S01]  /*fa40*/  FADD.FTZ R155, R155, R32 ;  /* 0x000000209b9b7221 */ /* 0x000fe20000010000 */
        /* <DEDUP_REMOVED lines=20> */
[----:B0-----:R-:W-:-:S02]  /*fb90*/  CS2R R26, SRZ ;  /* 0x00000000001a7805 */ /* 0x001fc4000001ff00 */
[----:B------:R-:W-:Y:S01]  /*fba0*/  CS2R R24, SRZ ;  /* 0x0000000000187805 */ /* 0x000fe2000001ff00 */
[----:B-1----:R-:W-:Y:S01]  /*fbb0*/  NOP ;  /* 0x0000000000007918 */ /* 0x002fe20000000000 */
[----:B--2---:R-:W-:Y:S05]  /*fbc0*/  @!P2 BRA `(.L_x_12342) ;  /* 0x000000500020a947 */ /* 0x004fea0003800000 */
[----:B------:R0:W5:Y:S01]  /*fbd0*/  LDL.LU R18, [R1+0x4] ;  /* 0x0000040001127983 */ /* 0x0001620000300800 */
[----:B------:R-:W-:Y:S02]  /*fbe0*/  IMAD.MOV.U32 R16, RZ, RZ, R20 ;  /* 0x000000ffff107224 */ /* 0x000fe400078e0014 */
[----:B------:R-:W-:Y:S02]  /*fbf0*/  IMAD.MOV.U32 R17, RZ, RZ, R14 ;  /* 0x000000ffff117224 */ /* 0x000fe400078e000e */
[----:B------:R-:W-:Y:S02]  /*fc00*/  IMAD.MOV.U32 R19, RZ, RZ, R145 ;  /* 0x000000ffff137224 */ /* 0x000fe400078e0091 */
[----:B------:R-:W-:-:S07]  /*fc10*/  IMAD.MOV.U32 R71, RZ, RZ, RZ ;  /* 0x000000ffff477224 */ /* 0x000fce00078e00ff */
.L_x_12352:
[----:B------:R-:W2:Y:S01]  /*fc20*/  LDL R0, [R1+0x28] ;  /* 0x0000280001007983 */ /* 0x000ea20000100800 */
[----:B------:R-:W-:Y:S01]  /*fc30*/  VIADD R145, R19, 0x1 ;  /* 0x0000000113917836 */ /* 0x000fe20000000000 */
[----:B------:R-:W-:Y:S05]  /*fc40*/  YIELD ;  /* 0x0000000000007946 */ /* 0x000fea0003800000 */
[----:B------:R-:W-:-:S04]  /*fc50*/  ISETP.NE.AND P3, PT, R145, 0x2, PT ;  /* 0x000000029100780c */ /* 0x000fc80003f65270 */
[----:B------:R-:W-:Y:S02]  /*fc60*/  SEL R21, RZ, 0x1, P3 ;  /* 0x00000001ff157807 */ /* 0x000fe40001800000 */
[----:B------:R-:W-:Y:S02]  /*fc70*/  SEL R145, R145, RZ, P3 ;  /* 0x000000ff91917207 */ /* 0x000fe40001800000 */
[----:B-----5:R-:W-:-:S05]  /*fc80*/  LOP3.LUT R14, R18, R21, RZ, 0x3c, !PT ;  /* 0x00000015120e7212 */ /* 0x020fca00078e3cff */
[----:B------:R1:W-:Y:S01]  /*fc90*/  STL [R1+0x4], R14 ;  /* 0x0000040e01007387 */ /* 0x0003e20000100800 */
[----:B--2---:R-:W-:-:S13]  /*fca0*/  ISETP.NE.AND P2, PT, R0, RZ, PT ;  /* 0x000000ff0000720c */ /* 0x004fda0003f45270 */
[----:B-1----:R-:W-:Y:S05]  /*fcb0*/  @P2 BRA `(.L_x_12343) ;  /* 0x0000000000302947 */ /* 0x002fea0003800000 */
[----:B------:R-:W-:Y:S05]  /*fcc0*/  @!P0 BRA `(.L_x_12344) ;  /* 0x0000000000048947 */ /* 0x000fea0003800000 */
[----:B------:R-:W-:Y:S01]  /*fcd0*/  BPT.TRAP 0x1 ;  /* 0x000000040000795c */ /* 0x000fe20000300000 */
.L_x_12344:
[----:B------:R-:W-:Y:S01]  /*fce0*/  IMAD R0, R145, 0x8, R22 ;  /* 0x0000000891007824 */ /* 0x000fe200078e0216 */
[----:B------:R-:W-:-:S04]  /*fcf0*/  SHF.L.U32 R21, R14, 0x1f, RZ ;  /* 0x0000001f0e157819 */ /* 0x000fc800000006ff */
[----:B------:R1:W2:Y:S01]  /*fd00*/  SYNCS.PHASECHK.TRANS64.TRYWAIT P3, [R0+URZ+0x31c30], R21 ;  /* 0x031c3015000075a7 */ /* 0x0002a2000806017f */
[----:B------:R-:W-:Y:S05]  /*fd10*/  @!P0 BRA `(.L_x_12345) ;  /* 0x0000000000048947 */ /* 0x000fea0003800000 */
[----:B------:R-:W-:Y:S01]  /*fd20*/  BPT.TRAP 0x1 ;  /* 0x000000040000795c */ /* 0x000fe20000300000 */
.L_x_12345:
[----:B------:R-:W-:Y:S04]  /*fd30*/  BSSY B0, `(.L_x_12343) ;  /* 0x0000004000007945 */ /* 0x000fe80003800000 */
[----:B--2---:R-:W-:Y:S05]  /*fd40*/  @P3 BRA `(.L_x_12346) ;  /* 0x0000000000083947 */ /* 0x004fea0003800000 */
[----:B------:R-:W2:Y:S02]  /*fd50*/  SYNCS.PHASECHK.TRANS64.TRYWAIT P3, [R0+URZ+0x31c30], R21 ;  /* 0x031c3015000075a7 */ /* 0x000ea4000806017f */
[----:B--2---:R-:W-:Y:S05]  /*fd60*/  @!P3 BRA `(.L_x_12347) ;  /* 0x00000140005cb947 */ /* 0x004fea0003800000 */
.L_x_12346:
[----:B------:R-:W-:Y:S05]  /*fd70*/  BSYNC B0 ;  /* 0x0000000000007941 */ /* 0x000fea0003800000 */
.L_x_12343:
[----:B-12---:R-:W1:Y:S02]  /*fd80*/  S2R R0, SR_TID.X ;  /* 0x0000000000007919 */ /* 0x006e640000002100 */
[----:B-1----:R-:W-:Y:S02]  /*fd90*/  SHF.R.U32.HI R14, RZ, 0x7, R0 ;  /* 0x00000007ff0e7819 */ /* 0x002fe40000011600 */
[----:B------:R-:W2:Y:S01]  /*fda0*/  LDL R0, [R1+0x30] ;  /* 0x0000300001007983 */ /* 0x000ea20000100800 */
[----:B------:R-:W-:Y:S05]  /*fdb0*/  WARPSYNC.ALL ;  /* 0x0000000000007948 */ /* 0x000fea0003800000 */
[----:B------:R-:W-:Y:S01]  /*fdc0*/  VIADD R76, R14, 0x8 ;  /* 0x000000080e4c7836 */ /* 0x000fe20000000000 */
[C---:B------:R-:W-:Y:S01]  /*fdd0*/  R2UR UR4, R2.reuse ;  /* 0x00000000020472ca */ /* 0x040fe200000e0000 */
[----:B------:R-:W-:Y:S01]  /*fde0*/  IMAD.MOV.U32 R75, RZ, RZ, -0x7fffffe0 ;  /* 0x80000020ff4b7424 */ /* 0x000fe200078e00ff */
[----:B------:R-:W-:Y:S01]  /*fdf0*/  R2UR UR5, R3 ;  /* 0x00000000030572ca */ /* 0x000fe200000e0000 */
[----:B------:R-:W-:Y:S01]  /*fe00*/  IMAD.MOV.U32 R21, RZ, RZ, -0x7fffffe0 ;  /* 0x80000020ff157424 */ /* 0x000fe200078e00ff */
[----:B------:R1:W-:Y:S01]  /*fe10*/  BAR.SYNC.DEFER_BLOCKING R76, 0x100 ;  /* 0x0004004c0000751d */ /* 0x0003e20000010000 */
        /* <DEDUP_REMOVED lines=8> */
[----:B------:R-:W-:-:S02]  /*fea0*/  R2UR UR59, R73 ;  /* 0x00000000493b72ca */ /* 0x000fc400000e0000 */
[----:B------:R-:W-:Y:S02]  /*feb0*/  R2UR UR56, R2 ;  /* 0x00000000023872ca */ /* 0x000fe400000e0000 */
[----:B------:R-:W-:Y:S02]  /*fec0*/  R2UR UR57, R3 ;  /* 0x00000000033972ca */ /* 0x000fe400000e0000 */
[----:B------:R-:W-:Y:S02]  /*fed0*/  R2UR UR9, R77 ;  /* 0x000000004d0972ca */ /* 0x000fe400000e0000 */
[----:B------:R-:W-:Y:S02]  /*fee0*/  MOV R75, UR7 ;  /* 0x00000007004b7c02 */ /* 0x000fe40008000f00 */
[----:B------:R-:W-:Y:S02]  /*fef0*/  R2UR UR7, R21 ;  /* 0x00000000150772ca */ /* 0x000fe400000e0000 */
[----:B------:R-:W-:-:S02]  /*ff00*/  R2UR UR11, R79 ;  /* 0x000000004f0b72ca */ /* 0x000fc400000e0000 */
[----:B------:R-:W-:Y:S01]  /*ff10*/  R2UR UR15, R73 ;  /* 0x00000000490f72ca */ /* 0x000fe200000e0000 */
[----:B------:R-:W-:Y:S01]  /*ff20*/  WARPGROUP.ARRIVE ;  /* 0x00000000000079c5 */ /* 0x000fe20000000000 */
[----:B------:R-:W-:Y:S02]  /*ff30*/  R2UR UR12, R2 ;  /* 0x00000000020c72ca */ /* 0x000fe400000e0000 */
[----:B------:R-:W-:Y:S02]  /*ff40*/  R2UR UR13, R3 ;  /* 0x00000000030d72ca */ /* 0x000fe400000e0000 */
[----:B------:R-:W-:Y:S02]  /*ff50*/  R2UR UR17, R73 ;  /* 0x00000000491172ca */ /* 0x000fe400000e0000 */
[----:B------:R-:W-:Y:S02]  /*ff60*/  R2UR UR19, R77 ;  /* 0x000000004d1372ca */ /* 0x000fe400000e0000 */
[----:B------:R-:W-:-:S02]  /*ff70*/  R2UR UR21, R73 ;  /* 0x00000000491572ca */ /* 0x000fc400000e0000 */
[C---:B------:R-:W-:Y:S02]  /*ff80*/  R2UR UR23, R73.reuse ;  /* 0x00000000491772ca */ /* 0x040fe400000e0000 */
[----:B------:R-:W-:Y:S02]  /*ff90*/  MOV R14, UR61 ;  /* 0x0000003d000e7c02 */ /* 0x000fe40008000f00 */
[C---:B------:R-:W-:Y:S02]  /*ffa0*/  R2UR UR35, R73.reuse ;  /* 0x00000000492372ca */ /* 0x040fe400000e0000 */
[C---:B------:R-:W-:Y:S02]  /*ffb0*/  R2UR UR47, R73.reuse ;  /* 0x00000000492f72ca */ /* 0x040fe400000e0000 */
[C---:B------:R-:W-:Y:S02]  /*ffc0*/  R2UR UR49, R73.reuse ;  /* 0x00000000493172ca */ /* 0x040fe400000e0000 */
[----:B------:R-:W-:Y:S01]  /*ffd0*/  R2UR UR61, R73 ;  /* 0x00000000493d72ca */ /* 0x000fe200000e0000 */
[----:B------:R-:W-:Y:S01]  /*ffe0*/  IMAD.MOV.U32 R73, RZ, RZ, -0x7fffffe0 ;  /* 0x80000020ff497424 */ /* 0x000fe200078e00ff */
[----:B------:R-:W-:-:S02]  /*fff0*/  R2UR UR25, R77 ;  /* 0x000000004d1972ca */ /* 0x000fc400000e0000 */
[----:B------:R-:W-:Y:S02]  /*10000*/  R2UR UR27, R77 ;  /* 0x000000004d1b72ca */ /* 0x000fe400000e0000 */
[C---:B------:R-:W-:Y:S02]  /*10010*/  R2UR UR31, R79.reuse ;  /* 0x000000004f1f72ca */ /* 0x040fe400000e0000 */
[----:B------:R-:W-:Y:S02]  /*10020*/  R2UR UR39, R79 ;  /* 0x000000004f2772ca */ /* 0x000fe400000e0000 */
[----:B------:R-:W-:Y:S02]  /*10030*/  R2UR UR43, R77 ;  /* 0x000000004d2b72ca */ /* 0x000fe400000e0000 */
[C---:B------:R-:W-:Y:S02]  /*10040*/  R2UR UR51, R79.reuse ;  /* 0x000000004f3372ca */ /* 0x040fe400000e0000 */
[----:B------:R-:W-:-:S02]  /*10050*/  R2UR UR41, R79 ;  /* 0x000000004f2972ca */ /* 0x000fc400000e0000 */
[----:B------:R-:W-:Y:S02]  /*10060*/  R2UR UR37, R77 ;  /* 0x000000004d2572ca */ /* 0x000fe400000e0000 */
[----:B------:R-:W-:Y:S02]  /*10070*/  R2UR UR28, R8 ;  /* 0x00000000081c72ca */ /* 0x000fe400000e0000 */
[----:B------:R-:W-:Y:S01]  /*10080*/  R2UR UR29, R9 ;  /* 0x00000000091d72ca */ /* 0x000fe200000e0000 */
[----:B--2---:R-:W-:Y:S01]  /*10090*/  IMAD R20, R145, 0x6c0, R0 ;  /* 0x000006c091147824 */ /* 0x004fe200078e0200 */
[----:B------:R-:W-:-:S03]  /*100a0*/  MOV R0, UR60 ;  /* 0x0000003c00007c02 */ /* 0x000fc60008000f00 */
[C---:B------:R-:W-:Y:S02]  /*100b0*/  VIADD R74, R20.reuse, 0x40 ;  /* 0x00000040144a7836 */ /* 0x040fe40000000000 */
[C---:B------:R-:W-:Y:S02]  /*100c0*/  VIADD R72, R20.reuse, 0x80 ;  /* 0x0000008014487836 */ /* 0x040fe40000000000 */
[----:B-1----:R-:W-:Y:S01]  /*100d0*/  VIADD R76, R20, 0x180 ;  /* 0x00000180144c7836 */ /* 0x002fe20000000000 */
        /* <DEDUP_REMOVED lines=19> */
[C---:B------:R-:W-:Y:S01]  /*10210*/  VIADD R72, R20.reuse, 0x42 ;  /* 0x0000004214487836 */ /* 0x040fe20000000000 */
[----:B------:R-:W-:Y:S01]  /*10220*/  MOV R80, UR6 ;  /* 0x0000000600507c02 */ /* 0x000fe20008000f00 */
[C---:B------:R-:W-:Y:S01]  /*10230*/  VIADD R78, R20.reuse, 0x2 ;  /* 0x00000002144e7836 */ /* 0x040fe20000000000 */
[C---:B------:R-:W-:Y:S01]  /*10240*/  R2UR UR6, R20.reuse ;  /* 0x00000000140672ca */ /* 0x040fe200000e0000 */
        /* <DEDUP_REMOVED lines=18> */
[----:B------:R-:W-:Y:S02]  /*10370*/  R2UR UR5, R3 ;  /* 0x00000000030572ca */ /* 0x000fe400000e0000 */
[----:B------:R-:W-:Y:S02]  /*10380*/  R2UR UR8, R76 ;  /* 0x000000004c0872ca */ /* 0x000fe400000e0000 */
[----:B------:R-:W-:Y:S01]  /*10390*/  R2UR UR48, R72 ;  /* 0x00000000483072ca */ /* 0x000fe200000e0000 */
[----:B------:R-:W-:Y:S01]  /*103a0*/  VIADD R72, R20, 0x240 ;  /* 0x0000024014487836 */ /* 0x000fe20000000000 */
[----:B------:R-:W-:Y:S01]  /*103b0*/  R2UR UR45, R75 ;  /* 0x000000004b2d72ca */ /* 0x000fe200000e0000 */
[----:B------:R-:W-:Y:S01]  /*103c0*/  IMAD.MOV.U32 R75, RZ, RZ, -0x7fffffe0 ;  /* 0x80000020ff4b7424 */ /* 0x000fe200078e00ff */
[----:B------:R-:W-:Y:S01]  /*103d0*/  R2UR UR50, R78 ;  /* 0x000000004e3272ca */ /* 0x000fe200000e0000 */
[----:B------:R-:W-:Y:S01]  /*103e0*/  VIADD R78, R20, 0x1c2 ;  /* 0x000001c2144e7836 */ /* 0x000fe20000000000 */
[----:B------:R-:W-:Y:S01]  /*103f0*/  R2UR UR60, R72 ;  /* 0x00000000483c72ca */ /* 0x000fe200000e0000 */
[----:B------:R-:W-:-:S03]  /*10400*/  VIADD R72, R20, 0x2c0 ;  /* 0x000002c014487836 */ /* 0x000fc60000000000 */
[----:B------:R-:W-:Y:S02]  /*10410*/  R2UR UR40, R78 ;  /* 0x000000004e2872ca */ /* 0x000fe400000e0000 */
[----:B------:R-:W-:Y:S01]  /*10420*/  R2UR UR16, R72 ;  /* 0x00000000481072ca */ /* 0x000fe200000e0000 */
[----:B------:R-:W-:-:S05]  /*10430*/  VIADD R72, R20, 0x340 ;  /* 0x0000034014487836 */ /* 0x000fca0000000000 */
[----:B------:R-:W-:Y:S01]  /*10440*/  R2UR UR20, R72 ;  /* 0x00000000481472ca */ /* 0x000fe200000e0000 */
[----:B------:R-:W-:Y:S01]  /*10450*/  VIADD R72, R20, 0x3c0 ;  /* 0x000003c014487836 */ /* 0x000fe20000000000 */
        /* <DEDUP_REMOVED lines=10> */
[----:B------:R-:W-:-:S03]  /*10500*/  IMAD.MOV.U32 R75, RZ, RZ, -0x7fffffe0 ;  /* 0x80000020ff4b7424 */ /* 0x000fc600078e00ff */
[----:B------:R-:W-:Y:S01]  /*10510*/  R2UR UR32, R74 ;  /* 0x000000004a2072ca */ /* 0x000fe200000e0000 */
[----:B------:R-:W-:Y:S01]  /*10520*/  VIADD R74, R20, 0x2c2 ;  /* 0x000002c2144a7836 */ /* 0x000fe20000000000 */
[----:B------:R-:W-:Y:S01]  /*10530*/  R2UR UR33, R75 ;  /* 0x000000004b2172ca */ /* 0x000fe200000e0000 */
[----:B------:R-:W-:-:S04]  /*10540*/  IMAD.MOV.U32 R75, RZ, RZ, -0x7fffffe0 ;  /* 0x80000020ff4b7424 */ /* 0x000fc800078e00ff */
        /* <DEDUP_REMOVED lines=33> */
[----:B------:R-:W-:Y:S02]  /*10760*/  R2UR UR4, R72 ;  /* 0x00000000480472ca */ /* 0x000fe400000e0000 */
        /* <DEDUP_REMOVED lines=15> */
[----:B------:R-:W-:Y:S01]  /*10860*/  UMOV UR16, UR32 ;  /* 0x0000002000107c82 */ /* 0x000fe20008000000 */
[----:B------:R-:W-:Y:S01]  /*10870*/  UMOV UR17, UR33 ;  /* 0x0000002100117c82 */ /* 0x000fe20008000000 */
[----:B------:R-:W-:Y:S02]  /*10880*/  R2UR UR32, R8 ;  /* 0x00000000082072ca */ /* 0x000fe400000e0000 */
[----:B------:R-:W-:Y:S01]  /*10890*/  R2UR UR33, R9 ;  /* 0x00000000092172ca */ /* 0x000fe200000e0000 */
        /* <DEDUP_REMOVED lines=16> */
[----:B------:R-:W-:Y:S01]  /*109a0*/  R2UR UR14, R146 ;  /* 0x00000000920e72ca */ /* 0x000fe200000e0000 */
[----:B------:R-:W-:Y:S01]  /*109b0*/  VIADD R146, R20, 0x3c2 ;  /* 0x000003c214927836 */ /* 0x000fe20000000000 */
[----:B------:R-:W-:Y:S01]  /*109c0*/  R2UR UR15, R147 ;  /* 0x00000000930f72ca */ /* 0x000fe200000e0000 */
[----:B------:R-:W-:-:S03]  /*109d0*/  IMAD.MOV.U32 R147, RZ, RZ, -0x7fffffe0 ;  /* 0x80000020ff937424 */ /* 0x000fc600078e00ff */
        /* <DEDUP_REMOVED lines=21> */
[----:B------:R-:W-:Y:S01]  /*10b30*/  UMOV UR30, UR40 ;  /* 0x00000028001e7c82 */ /* 0x000fe20008000000 */
[----:B------:R-:W-:Y:S01]  /*10b40*/  UMOV UR31, UR41 ;  /* 0x00000029001f7c82 */ /* 0x000fe20008000000 */
[C---:B------:R-:W-:Y:S01]  /*10b50*/  R2UR UR40, R8.reuse ;  /* 0x00000000082872ca */ /* 0x040fe200000e0000 */
[----:B------:R-:W-:Y:S01]  /*10b60*/  UMOV UR28, UR44 ;  /* 0x0000002c001c7c82 */ /* 0x000fe20008000000 */
[C---:B------:R-:W-:Y:S01]  /*10b70*/  R2UR UR41, R9.reuse ;  /* 0x00000000092972ca */ /* 0x040fe200000e0000 */
[----:B------:R-:W-:Y:S01]  /*10b80*/  UMOV UR29, UR45 ;  /* 0x0000002d001d7c82 */ /* 0x000fe20008000000 */
[----:B------:R-:W-:Y:S02]  /*10b90*/  R2UR UR44, R8 ;  /* 0x00000000082c72ca */ /* 0x000fe400000e0000 */
[----:B------:R-:W-:Y:S01]  /*10ba0*/  R2UR UR45, R9 ;  /* 0x00000000092d72ca */ /* 0x000fe200000e0000 */
        /* <DEDUP_REMOVED lines=20> */
[----:B------:R-:W-:Y:S02]  /*10cf0*/  R2UR UR24, R8 ;  /* 0x00000000081872ca */ /* 0x000fe400000e0000 */
[----:B------:R-:W-:Y:S02]  /*10d00*/  R2UR UR25, R9 ;  /* 0x00000000091972ca */ /* 0x000fe400000e0000 */
[----:B------:R-:W-:Y:S02]  /*10d10*/  R2UR UR36, R12 ;  /* 0x000000000c2472ca */ /* 0x000fe400000e0000 */
[----:B------:R-:W-:Y:S01]  /*10d20*/  R2UR UR37, R13 ;  /* 0x000000000d2572ca */ /* 0x000fe200000e0000 */
[----:B------:R-:W-:-:S02]  /*10d30*/  WARPGROUP.DEPBAR.LE gsb0, 0x0 ;  /* 0x00008000000079c5 */ /* 0x000fc40000010000 */
[----:B------:R-:W-:-:S06]  /*10d40*/  WARPGROUP.ARRIVE ;  /* 0x00000000000079c5 */ /* 0x000fcc0000000000 */
[----:B------:R-:W-:Y:S01]  /*10d50*/  HGMMA.64x16x16.F32.BF16 R112, gdesc[UR40], R112, gsb0 ;  /* 0x00200000287079f0 */ /* 0x000fe20008001870 */
[----:B------:R-:W-:Y:S01]  /*10d60*/  UMOV UR42, UR48 ;  /* 0x00000030002a7c82 */ /* 0x000fe20008000000 */
[----:B------:R-:W-:Y:S01]  /*10d70*/  UMOV UR43, UR49 ;  /* 0x00000031002b7c82 */ /* 0x000fe20008000000 */
[C---:B------:R-:W-:Y:S02]  /*10d80*/  R2UR UR48, R8.reuse ;  /* 0x00000000083072ca */ /* 0x040fe400000e0000 */
[C---:B------:R-:W-:Y:S02]  /*10d90*/  R2UR UR49, R9.reuse ;  /* 0x00000000093172ca */ /* 0x040fe400000e0000 */
[----:B------:R-:W-:Y:S02]  /*10da0*/  R2UR UR40, R8 ;  /* 0x00000000082872ca */ /* 0x000fe400000e0000 */
[----:B------:R-:W-:Y:S01]  /*10db0*/  R2UR UR41, R9 ;  /* 0x00000000092972ca */ /* 0x000fe200000e0000 */
[----:B------:R-:W-:-:S02]  /*10dc0*/  WARPGROUP.DEPBAR.LE gsb0, 0x0 ;  /* 0x00008000000079c5 */ /* 0x000fc40000010000 */
        /* <DEDUP_REMOVED lines=11> */
[----:B------:R-:W-:Y:S01]  /*10e80*/  R2UR UR48, R12 ;  /* 0x000000000c3072ca */ /* 0x000fe200000e0000 */
[----:B------:R-:W-:Y:S01]  /*10e90*/  UMOV UR50, UR20 ;  /* 0x0000001400327c82 */ /* 0x000fe20008000000 */
[----:B------:R-:W-:Y:S01]  /*10ea0*/  R2UR UR49, R13 ;  /* 0x000000000d3172ca */ /* 0x000fe200000e0000 */
        /* <DEDUP_REMOVED lines=54> */
[C---:B------:R-:W-:Y:S01]  /*11210*/  R2UR UR32, R10.reuse ;  /* 0x000000000a2072ca */ /* 0x040fe200000e0000 */
[----:B------:R-:W-:Y:S01]  /*11220*/  UMOV UR34, UR12 ;  /* 0x0000000c00227c82 */ /* 0x000fe20008000000 */
[C---:B------:R-:W-:Y:S01]  /*11230*/  R2UR UR33, R11.reuse ;  /* 0x000000000b2172ca */ /* 0x040fe200000e0000 */
        /* <DEDUP_REMOVED lines=90> */
[----:B------:R-:W-:Y:S02]  /*117e0*/  R2UR UR43, R148 ;  /* 0x00000000942b72ca */ /* 0x000fe400000e0000 */
        /* <DEDUP_REMOVED lines=81> */
[----:B------:R-:W-:-:S02]  /*11d00*/  IMAD.MOV.U32 R147, RZ, RZ, -0x7fffffe0 ;  /* 0x80000020ff937424 */ /* 0x000fc400078e00ff */
[----:B------:R-:W-:Y:S01]  /*11d10*/  VIADD R20, R20, 0x682 ;  /* 0x0000068214147836 */ /* 0x000fe20000000000 */
        /* <DEDUP_REMOVED lines=40> */
[----:B------:R-:W-:Y:S05]  /*11fa0*/  @P2 BRA `(.L_x_12348) ;  /* 0x0000000000282947 */ /* 0x000fea0003800000 */
[----:B------:R-:W-:Y:S05]  /*11fb0*/  @!P0 BRA `(.L_x_12349) ;  /* 0x0000000000048947 */ /* 0x000fea0003800000 */
[----:B------:R-:W-:Y:S01]  /*11fc0*/  BPT.TRAP 0x1 ;  /* 0x000000040000795c */ /* 0x000fe20000300000 */
.L_x_12349:
[----:B------:R-:W-:Y:S01]  /*11fd0*/  SHF.L.U32 R0, R18, 0x1f, RZ ;  /* 0x0000001f12007819 */ /* 0x000fe200000006ff */
[----:B------:R-:W-:-:S04]  /*11fe0*/  IMAD R14, R19, 0x8, R22 ;  /* 0x00000008130e7824 */ /* 0x000fc800078e0216 */
[----:B------:R1:W2:Y:S01]  /*11ff0*/  SYNCS.PHASECHK.TRANS64.TRYWAIT P2, [R14+URZ+0x31c50], R0 ;  /* 0x031c50000e0075a7 */ /* 0x0002a2000804017f */
[----:B------:R-:W-:Y:S05]  /*12000*/  @!P0 BRA `(.L_x_12350) ;  /* 0x0000000000048947 */ /* 0x000fea0003800000 */
[----:B------:R-:W-:Y:S01]  /*12010*/  BPT.TRAP 0x1 ;  /* 0x000000040000795c */ /* 0x000fe20000300000 */
.L_x_12350:
[----:B--2---:R-:W-:Y:S05]  /*12020*/  @P2 BRA `(.L_x_12348) ;  /* 0x0000000000082947 */ /* 0x004fea0003800000 */
[----:B------:R-:W2:Y:S02]  /*12030*/  SYNCS.PHASECHK.TRANS64.TRYWAIT P2, [R14+URZ+0x31c50], R0 ;  /* 0x031c50000e0075a7 */ /* 0x000ea4000804017f */
[----:B--2---:R-:W-:Y:S05]  /*12040*/  @!P2 BRA `(.L_x_12351) ;  /* 0x0000011c00b8a947 */ /* 0x004fea0003800000 */
.L_x_12348:
[----:B------:R-:W3:Y:S01]  /*12050*/  LDL R148, [R1+0x58] ;  /* 0x0000580001947983 */ /* 0x000ee20000100800 */
[----:B------:R-:W4:Y:S03]  /*12060*/  LDC R149, c[0x0][0x448] ;  /* 0x00011200ff957b82 */ /* 0x000f260000000800 */
[----:B------:R-:W3:Y:S04]  /*12070*/  LDL R18, [R1+0x68] ;  /* 0x0000680001127983 */ /* 0x000ee80000100800 */
[----:B------:R-:W3:Y:S04]  /*12080*/  LDL R147, [R1+0x64] ;  /* 0x0000640001937983 */ /* 0x000ee80000100800 */
[----:B------:R-:W3:Y:S04]  /*12090*/  LDL R21, [R1+0x54] ;  /* 0x0000540001157983 */ /* 0x000ee80000100800 */
[----:B------:R-:W3:Y:S04]  /*120a0*/  LDL R20, [R1+0x50] ;  /* 0x0000500001147983 */ /* 0x000ee80000100800 */
[----:B------:R-:W3:Y:S01]  /*120b0*/  LDL.LU R146, [R1] ;  /* 0x0000000001927983 */ /* 0x000ee20000300800 */
[----:B------:R-:W-:Y:S05]  /*120c0*/  WARPSYNC.ALL ;  /* 0x0000000000007948 */ /* 0x000fea0003800000 */
[----:B----4-:R-:W-:Y:S01]  /*120d0*/  ISETP.NE.AND P2, PT, R149, 0x1, PT ;  /* 0x000000019500780c */ /* 0x010fe20003f45270 */
[----:B------:R-:W-:-:S12]  /*120e0*/  ULDC UR4, c[0x0][0x988] ;  /* 0x0002620000047ab9 */ /* 0x000fd80000000800 */
[----:B-12---:R-:W1:Y:S08]  /*120f0*/  @P2 LDC R14, c[0x0][0x44c] ;  /* 0x00011300ff0e2b82 */ /* 0x006e700000000800 */
[----:B------:R-:W2:Y:S01]  /*12100*/  @P2 LDC R0, c[0x0][0x450] ;  /* 0x00011400ff002b82 */ /* 0x000ea20000000800 */
[----:B---3--:R-:W-:-:S04]  /*12110*/  IMAD.IADD R18, R18, 0x1, R148 ;  /* 0x0000000112127824 */ /* 0x008fc800078e0294 */
[----:B-1----:R-:W-:-:S05]  /*12120*/  @P2 IMAD.HI.U32 R14, R18, R14, RZ ;  /* 0x0000000e120e2227 */ /* 0x002fca00078e00ff */
[----:B--2---:R-:W-:Y:S01]  /*12130*/  @P2 SHF.R.U32.HI R18, RZ, R0, R14 ;  /* 0x00000000ff122219 */ /* 0x004fe2000001160e */
[----:B------:R-:W-:-:S04]  /*12140*/  IMAD.MOV.U32 R14, RZ, RZ, -0x90 ;  /* 0xffffff70ff0e7424 */ /* 0x000fc800078e00ff */
[----:B------:R-:W1:Y:S01]  /*12150*/  SHFL.IDX PT, R0, R18, RZ, 0x1c1f ;  /* 0x001c1fff12007589 */ /* 0x000e6200000e0000 */
[----:B------:R-:W-:Y:S01]  /*12160*/  IMAD R14, R15, R14, 0x1 ;  /* 0x000000010f0e7424 */ /* 0x000fe200078e020e */
[----:B------:R-:W-:Y:S02]  /*12170*/  LOP3.LUT R146, R146, 0xffffffbf, RZ, 0xc0, !PT ;  /* 0xffffffbf92927812 */ /* 0x000fe400078ec0ff */
[----:B------:R-:W2:Y:S01]  /*12180*/  SHFL.IDX PT, R18, R18, 0x1, 0x1c1f ;  /* 0x003c1f0012127f89 */ /* 0x000ea200000e0000 */
[----:B------:R-:W-:Y:S01]  /*12190*/  IMAD R14, R147, -0x2, R14 ;  /* 0xfffffffe930e7824 */ /* 0x000fe200078e020e */
[----:B------:R-:W-:-:S04]  /*121a0*/  @P1 LOP3.LUT R146, R146, 0x40, RZ, 0xfc, !PT ;  /* 0x0000004092921812 */ /* 0x000fc800078efcff */
[----:B------:R-:W-:Y:S02]  /*121b0*/  IADD3 R14, -R20, R14, R21 ;  /* 0x0000000e140e7210 */ /* 0x000fe40007ffe115 */
[----:B------:R-:W-:-:S04]  /*121c0*/  LOP3.LUT R146, R146, 0xffffffdf, RZ, 0xc0, !PT ;  /* 0xffffffdf92927812 */ /* 0x000fc800078ec0ff */
[----:B------:R-:W-:-:S05]  /*121d0*/  @P0 LOP3.LUT R146, R146, 0x20, RZ, 0xfc, !PT ;  /* 0x0000002092920812 */ /* 0x000fca00078efcff */
[----:B------:R-:W-:Y:S01]  /*121e0*/  STL [R1], R146 ;  /* 0x0000009201007387 */ /* 0x000fe20000100800 */
[----:B-1----:R-:W-:-:S03]  /*121f0*/  IMAD.IADD R0, R14, 0x1, R0 ;  /* 0x000000010e007824 */ /* 0x002fc600078e0200 */
[----:B------:R-:W3:Y:S01]  /*12200*/  LDL R153, [R1+0x38] ;  /* 0x0000380001997983 */ /* 0x000ee20000100800 */
[----:B--2---:R-:W-:Y:S01]  /*12210*/  IMAD.IADD R18, R14, 0x1, R18 ;  /* 0x000000010e127824 */ /* 0x004fe200078e0212 */
[C---:B------:R-:W-:Y:S02]  /*12220*/  ISETP.GT.AND P2, PT, R0.reuse, RZ, PT ;  /* 0x000000ff0000720c */ /* 0x040fe40003f44270 */
[C---:B------:R-:W-:Y:S02]  /*12230*/  ISETP.GT.AND P4, PT, R0.reuse, 0x1, PT ;  /* 0x000000010000780c */ /* 0x040fe40003f84270 */
[----:B------:R-:W-:Y:S02]  /*12240*/  ISETP.GT.AND P3, PT, R0, 0x8, PT ;  /* 0x000000080000780c */ /* 0x000fe40003f64270 */
[----:B------:R-:W-:Y:S02]  /*12250*/  FSEL R136, R136, -INF , P2 ;  /* 0xff80000088887808 */ /* 0x000fe40001000000 */
[----:B------:R-:W-:-:S02]  /*12260*/  FSEL R137, R137, -INF , P4 ;  /* 0xff80000089897808 */ /* 0x000fc40002000000 */
[----:B------:R-:W-:Y:S02]  /*12270*/  FSEL R140, R140, -INF , P3 ;  /* 0xff8000008c8c7808 */ /* 0x000fe40001800000 */
[C---:B------:R-:W-:Y:S02]  /*12280*/  ISETP.GT.AND P2, PT, R0.reuse, 0x9, PT ;  /* 0x000000090000780c */ /* 0x040fe40003f44270 */
        /* <DEDUP_REMOVED lines=62> */
[----:B------:R-:W-:Y:S02]  /*12670*/  FMNMX.FTZ R0, R136, R17, !PT ;  /* 0x0000001188007209 */ /* 0x000fe40007810000 */
[----:B------:R-:W-:-:S02]  /*12680*/  FSEL R73, R73, -INF , P2 ;  /* 0xff80000049497808 */ /* 0x000fc40001000000 */
[----:B------:R-:W-:Y:S02]  /*12690*/  FMNMX.FTZ R0, R137, R0, !PT ;  /* 0x0000000089007209 */ /* 0x000fe40007810000 */
[----:B------:R-:W-:Y:S02]  /*126a0*/  ISETP.GT.AND P2, PT, R18, RZ, PT ;  /* 0x000000ff1200720c */ /* 0x000fe40003f44270 */
        /* <DEDUP_REMOVED lines=67> */
[C---:B------:R-:W-:Y:S02]  /*12ae0*/  ISETP.GT.AND P2, PT, R18.reuse, 0x40, PT ;  /* 0x000000401200780c */ /* 0x040fe40003f44270 */
[----:B------:R-:W-:Y:S01]  /*12af0*/  ISETP.GT.AND P1, PT, R18, 0x71, PT ;  /* 0x000000711200780c */ /* 0x000fe20003f24270 */
[----:B------:R-:W1:Y:S01]  /*12b00*/  SHFL.BFLY PT, R14, R0, 0x2, 0x1f ;  /* 0x0c401f00000e7f89 */ /* 0x000e6200000e0000 */
[----:B------:R-:W-:-:S02]  /*12b10*/  FSEL R106, R106, -INF , P2 ;  /* 0xff8000006a6a7808 */ /* 0x000fc40001000000 */
[C---:B------:R-:W-:Y:S02]  /*12b20*/  ISETP.GT.AND P2, PT, R18.reuse, 0x41, PT ;  /* 0x000000411200780c */ /* 0x040fe40003f44270 */
[C---:B------:R-:W-:Y:S02]  /*12b30*/  ISETP.GT.AND P0, PT, R18.reuse, 0x78, PT ;  /* 0x000000781200780c */ /* 0x040fe40003f04270 */
[----:B------:R-:W-:Y:S02]  /*12b40*/  FSEL R107, R107, -INF , P2 ;  /* 0xff8000006b6b7808 */ /* 0x000fe40001000000 */
[C---:B------:R-:W-:Y:S02]  /*12b50*/  ISETP.GT.AND P2, PT, R18.reuse, 0x48, PT ;  /* 0x000000481200780c */ /* 0x040fe40003f44270 */
[----:B------:R-:W-:Y:S02]  /*12b60*/  ISETP.GT.AND P3, PT, R18, 0x81, PT ;  /* 0x000000811200780c */ /* 0x000fe40003f64270 */
[----:B------:R-:W-:-:S02]  /*12b70*/  FSEL R110, R110, -INF , P2 ;  /* 0xff8000006e6e7808 */ /* 0x000fc40001000000 */
[C---:B------:R-:W-:Y:S02]  /*12b80*/  ISETP.GT.AND P2, PT, R18.reuse, 0x49, PT ;  /* 0x000000491200780c */ /* 0x040fe40003f44270 */
[C---:B------:R-:W-:Y:S02]  /*12b90*/  ISETP.GT.AND P4, PT, R18.reuse, 0x88, PT ;  /* 0x000000881200780c */ /* 0x040fe40003f84270 */
[----:B------:R-:W-:Y:S02]  /*12ba0*/  FSEL R111, R111, -INF , P2 ;  /* 0xff8000006f6f7808 */ /* 0x000fe40001000000 */
[C---:B------:R-:W-:Y:S02]  /*12bb0*/  ISETP.GT.AND P2, PT, R18.reuse, 0x50, PT ;  /* 0x000000501200780c */ /* 0x040fe40003f44270 */
[----:B------:R-:W-:Y:S02]  /*12bc0*/  ISETP.GT.AND P5, PT, R18, 0x89, PT ;  /* 0x000000891200780c */ /* 0x000fe40003fa4270 */
[----:B-1----:R-:W-:-:S02]  /*12bd0*/  FMNMX.FTZ R14, R0, R14, !PT ;  /* 0x0000000e000e7209 */ /* 0x002fc40007810000 */
[----:B------:R-:W-:Y:S02]  /*12be0*/  FSEL R98, R98, -INF , P2 ;  /* 0xff80000062627808 */ /* 0x000fe40001000000 */
[C---:B------:R-:W-:Y:S01]  /*12bf0*/  ISETP.GT.AND P2, PT, R18.reuse, 0x51, PT ;  /* 0x000000511200780c */ /* 0x040fe20003f44270 */
[----:B------:R-:W1:Y:S01]  /*12c00*/  SHFL.BFLY PT, R0, R14, 0x1, 0x1f ;  /* 0x0c201f000e007f89 */ /* 0x000e6200000e0000 */
[----:B------:R-:W-:Y:S02]  /*12c10*/  FSEL R83, R83, -INF , P1 ;  /* 0xff80000053537808 */ /* 0x000fe40000800000 */
[----:B------:R-:W-:Y:S02]  /*12c20*/  FSEL R99, R99, -INF , P2 ;  /* 0xff80000063637808 */ /* 0x000fe40001000000 */
[----:B------:R-:W-:Y:S02]  /*12c30*/  ISETP.GT.AND P2, PT, R18, 0x58, PT ;  /* 0x000000581200780c */ /* 0x000fe40003f44270 */
[----:B------:R-:W-:-:S02]  /*12c40*/  FSEL R86, R86, -INF , P0 ;  /* 0xff80000056567808 */ /* 0x000fc40000000000 */
[----:B------:R-:W-:Y:S02]  /*12c50*/  FSEL R102, R102, -INF , P2 ;  /* 0xff80000066667808 */ /* 0x000fe40001000000 */
[----:B------:R-:W-:Y:S02]  /*12c60*/  ISETP.GT.AND P2, PT, R18, 0x59, PT ;  /* 0x000000591200780c */ /* 0x000fe40003f44270 */
[----:B------:R-:W-:Y:S02]  /*12c70*/  LOP3.LUT P1, RZ, R146, 0x40, RZ, 0xc0, !PT ;  /* 0x0000004092ff7812 */ /* 0x000fe4000782c0ff */
[----:B------:R-:W-:Y:S02]  /*12c80*/  FSEL R103, R103, -INF , P2 ;  /* 0xff80000067677808 */ /* 0x000fe40001000000 */
[----:B------:R-:W-:Y:S02]  /*12c90*/  ISETP.GT.AND P2, PT, R18, 0x60, PT ;  /* 0x000000601200780c */ /* 0x000fe40003f44270 */
[----:B------:R-:W-:-:S02]  /*12ca0*/  LOP3.LUT P0, RZ, R146, 0x20, RZ, 0xc0, !PT ;  /* 0x0000002092ff7812 */ /* 0x000fc4000780c0ff */
[----:B------:R-:W-:Y:S02]  /*12cb0*/  FSEL R90, R90, -INF , P2 ;  /* 0xff8000005a5a7808 */ /* 0x000fe40001000000 */
[----:B------:R-:W-:Y:S02]  /*12cc0*/  ISETP.GT.AND P2, PT, R18, 0x61, PT ;  /* 0x000000611200780c */ /* 0x000fe40003f44270 */
[----:B-1----:R-:W-:Y:S01]  /*12cd0*/  FMNMX.FTZ R14, R14, R0, !PT ;  /* 0x000000000e0e7209 */ /* 0x002fe20007810000 */
[----:B------:R-:W-:Y:S01]  /*12ce0*/  IMAD.U32 R0, RZ, RZ, UR4 ;  /* 0x00000004ff007e24 */ /* 0x000fe2000f8e00ff */
[----:B------:R-:W-:Y:S02]  /*12cf0*/  FSEL R91, R91, -INF , P2 ;  /* 0xff8000005b5b7808 */ /* 0x000fe40001000000 */
[----:B------:R-:W-:Y:S01]  /*12d00*/  ISETP.GT.AND P2, PT, R18, 0x68, PT ;  /* 0x000000681200780c */ /* 0x000fe20003f44270 */
[C---:B------:R-:W-:Y:S01]  /*12d10*/  FMUL.FTZ R21, R14.reuse, R0 ;  /* 0x000000000e157220 */ /* 0x040fe20000410000 */
[----:B------:R-:W-:-:S02]  /*12d20*/  FSETP.NEU.FTZ.AND P6, PT, R14, -INF , PT ;  /* 0xff8000000e00780b */ /* 0x000fc40003fdd000 */
[----:B------:R-:W-:Y:S02]  /*12d30*/  FSEL R94, R94, -INF , P2 ;  /* 0xff8000005e5e7808 */ /* 0x000fe40001000000 */
[----:B------:R-:W-:Y:S02]  /*12d40*/  ISETP.GT.AND P2, PT, R18, 0x69, PT ;  /* 0x000000691200780c */ /* 0x000fe40003f44270 */
[----:B------:R-:W-:Y:S02]  /*12d50*/  FSEL R20, R14, RZ, P6 ;  /* 0x000000ff0e147208 */ /* 0x000fe40003000000 */
[----:B------:R-:W-:Y:S02]  /*12d60*/  FSEL R95, R95, -INF , P2 ;  /* 0xff8000005f5f7808 */ /* 0x000fe40001000000 */
[----:B------:R-:W-:Y:S01]  /*12d70*/  ISETP.GT.AND P2, PT, R18, 0x70, PT ;  /* 0x000000701200780c */ /* 0x000fe20003f44270 */
[----:B------:R-:W-:Y:S01]  /*12d80*/  FADD.FTZ R20, -R20, R17 ;  /* 0x0000001114147221 */ /* 0x000fe20000010100 */
[----:B------:R-:W-:-:S02]  /*12d90*/  FSEL R21, R21, RZ, P6 ;  /* 0x000000ff15157208 */ /* 0x000fc40003000000 */
[----:B------:R-:W-:Y:S02]  /*12da0*/  FSEL R82, R82, -INF , P2 ;  /* 0xff80000052527808 */ /* 0x000fe40001000000 */
[C---:B------:R-:W-:Y:S02]  /*12db0*/  ISETP.GT.AND P2, PT, R18.reuse, 0x80, PT ;  /* 0x000000801200780c */ /* 0x040fe40003f44270 */
[----:B------:R-:W-:Y:S01]  /*12dc0*/  ISETP.GT.AND P6, PT, R18, 0x79, PT ;  /* 0x000000791200780c */ /* 0x000fe20003fc4270 */
        /* <DEDUP_REMOVED lines=10> */
[----:B------:R-:W1:Y:S01]  /*12e70*/  MUFU.EX2 R72, R136 ;  /* 0x0000008800487308 */ /* 0x000e620000000800 */
[----:B------:R-:W-:-:S07]  /*12e80*/  FSEL R17, R74, -INF , P2 ;  /* 0xff8000004a117808 */ /* 0x000fce0001000000 */
[----:B------:R-:W2:Y:S08]  /*12e90*/  MUFU.EX2 R137, R137 ;  /* 0x0000008900897308 */ /* 0x000eb00000000800 */
[----:B------:R-:W4:Y:S01]  /*12ea0*/  MUFU.EX2 R74, R140 ;  /* 0x0000008c004a7308 */ /* 0x000f220000000800 */
[----:B-1----:R-:W-:-:S07]  /*12eb0*/  FFMA.FTZ R20, R18, R155, R72 ;  /* 0x0000009b12147223 */ /* 0x002fce0000010048 */
[----:B------:R-:W1:Y:S01]  /*12ec0*/  MUFU.EX2 R141, R141 ;  /* 0x0000008d008d7308 */ /* 0x000e620000000800 */
[-CC-:B------:R-:W-:Y:S01]  /*12ed0*/  FFMA.FTZ R151, R129, R0.reuse, -R21.reuse ;  /* 0x0000000081977223 */ /* 0x180fe20000010815 */
[----:B--2---:R-:W-:Y:S01]  /*12ee0*/  FADD.FTZ R20, R137, R20 ;  /* 0x0000001489147221 */ /* 0x004fe20000010000 */
        /* <DEDUP_REMOVED lines=9> */
[----:B----4-:R-:W-:Y:S01]  /*12f80*/  FADD.FTZ R20, R74, R20 ;  /* 0x000000144a147221 */ /* 0x010fe20000010000 */
        /* <DEDUP_REMOVED lines=18> */
[----:B-1----:R-:W-:Y:S01]  /*130b0*/  FADD.FTZ R21, R141, R20 ;  /* 0x000000148d157221 */ /* 0x002fe20000010000 */
        /* <DEDUP_REMOVED lines=31> */
[----:B------:R-:W-:-:S04]  /*132b0*/  FMNMX.FTZ R20, R86, R20, !PT ;  /* 0x0000001456147209 */ /* 0x000fc80007810000 */
[----:B------:R-:W-:Y:S02]  /*132c0*/  FMNMX.FTZ R20, R87, R20, !PT ;  /* 0x0000001457147209 */ /* 0x000fe40007810000 */
[----:B------:R-:W-:Y:S02]  /*132d0*/  FSEL R75, R75, -INF , P3 ;  /* 0xff8000004b4b7808 */ /* 0x000fe40001800000 */
[----:B------:R-:W-:Y:S02]  /*132e0*/  FMNMX.FTZ R20, R17, R20, !PT ;  /* 0x0000001411147209 */ /* 0x000fe40007810000 */
[----:B------:R-:W-:Y:S02]  /*132f0*/  FSEL R78, R78, -INF , P4 ;  /* 0xff8000004e4e7808 */ /* 0x000fe40002000000 */
[----:B------:R-:W-:Y:S02]  /*13300*/  FMNMX.FTZ R20, R75, R20, !PT ;  /* 0x000000144b147209 */ /* 0x000fe40007810000 */
[----:B------:R-:W-:-:S02]  /*13310*/  FSEL R79, R79, -INF , P5 ;  /* 0xff8000004f4f7808 */ /* 0x000fc40002800000 */
[----:B------:R-:W-:-:S04]  /*13320*/  FMNMX.FTZ R20, R78, R20, !PT ;  /* 0x000000144e147209 */ /* 0x000fc80007810000 */
[----:B------:R-:W-:-:S05]  /*13330*/  FMNMX.FTZ R20, R79, R20, !PT ;  /* 0x000000144f147209 */ /* 0x000fca0007810000 */
[----:B------:R-:W1:Y:S02]  /*13340*/  SHFL.BFLY PT, R73, R20, 0x2, 0x1f ;  /* 0x0c401f0014497f89 */ /* 0x000e6400000e0000 */
[----:B-1----:R-:W-:-:S05]  /*13350*/  FMNMX.FTZ R20, R20, R73, !PT ;  /* 0x0000004914147209 */ /* 0x002fca0007810000 */
[----:B------:R-:W1:Y:S01]  /*13360*/  SHFL.BFLY PT, R73, R20, 0x1, 0x1f ;  /* 0x0c201f0014497f89 */ /* 0x000e6200000e0000 */
[----:B---3--:R-:W-:Y:S02]  /*13370*/  LOP3.LUT R76, R153, 0x10000, RZ, 0xfc, !PT ;  /* 0x00010000994c7812 */ /* 0x008fe400078efcff */
[----:B-1----:R-:W-:-:S04]  /*13380*/  FMNMX.FTZ R20, R20, R73, !PT ;  /* 0x0000004914147209 */ /* 0x002fc80007810000 */
[----:B------:R-:W-:-:S04]  /*13390*/  FSETP.NEU.FTZ.AND P2, PT, R20, -INF , PT ;  /* 0xff8000001400780b */ /* 0x000fc80003f5d000 */
[----:B------:R-:W-:-:S05]  /*133a0*/  FSEL R73, R20, RZ, P2 ;  /* 0x000000ff14497208 */ /* 0x000fca0001000000 */
[----:B------:R-:W-:Y:S01]  /*133b0*/  FADD.FTZ R16, -R73, R16 ;  /* 0x0000001049107221 */ /* 0x000fe20000010100 */
[----:B------:R-:W-:-:S05]  /*133c0*/  FMUL.FTZ R73, R20, R0 ;  /* 0x0000000014497220 */ /* 0x000fca0000410000 */
[----:B------:R-:W-:-:S05]  /*133d0*/  FSEL R73, R73, RZ, P2 ;  /* 0x000000ff49497208 */ /* 0x000fca0001000000 */
[----:B------:R-:W-:Y:S01]  /*133e0*/  FFMA.FTZ R81, R78, R0, -R73 ;  /* 0x000000004e517223 */ /* 0x000fe20000010849 */
[----:B------:R-:W-:-:S05]  /*133f0*/  VIADD R78, R76, 0x180 ;  /* 0x000001804c4e7836 */ /* 0x000fca0000000000 */
[----:B------:R-:W-:Y:S01]  /*13400*/  R2UR UR8, R78 ;  /* 0x000000004e0872ca */ /* 0x000fe200000e0000 */
[----:B------:R-:W-:-:S05]  /*13410*/  VIADD R78, R76, 0x300 ;  /* 0x000003004c4e7836 */ /* 0x000fca0000000000 */
[----:B------:R-:W-:Y:S01]  /*13420*/  R2UR UR12, R78 ;  /* 0x000000004e0c72ca */ /* 0x000fe200000e0000 */
[----:B------:R-:W-:-:S05]  /*13430*/  VIADD R78, R76, 0x480 ;  /* 0x000004804c4e7836 */ /* 0x000fca0000000000 */
[----:B------:R-:W-:Y:S01]  /*13440*/  R2UR UR16, R78 ;  /* 0x000000004e1072ca */ /* 0x000fe200000e0000 */
[----:B------:R-:W-:Y:S02]  /*13450*/  VIADD R78, R76, 0x600 ;  /* 0x000006004c4e7836 */ /* 0x000fe40000000000 */
[-CC-:B------:R-:W-:Y:S01]  /*13460*/  FFMA.FTZ R138, R138, R0.reuse, -R73.reuse ;  /* 0x000000008a8a7223 */ /* 0x180fe20000010849 */
[-CC-:B------:R-:W-:Y:S01]  /*13470*/  FFMA.FTZ R139, R139, R0.reuse, -R73.reuse ;  /* 0x000000008b8b7223 */ /* 0x180fe20000010849 */
[-CC-:B------:R-:W-:Y:S01]  /*13480*/  FFMA.FTZ R142, R142, R0.reuse, -R73.reuse ;  /* 0x000000008e8e7223 */ /* 0x180fe20000010849 */
[-CC-:B------:R-:W-:Y:S01]  /*13490*/  FFMA.FTZ R143, R143, R0.reuse, -R73.reuse ;  /* 0x000000008f8f7223 */ /* 0x180fe20000010849 */
[----:B------:R-:W-:Y:S01]  /*134a0*/  R2UR UR20, R78 ;  /* 0x000000004e1472ca */ /* 0x000fe200000e0000 */
        /* <DEDUP_REMOVED lines=31> */
[----:B------:R-:W-:-:S02]  /*136a0*/  VIADD R78, R76, 0x780 ;  /* 0x000007804c4e7836 */ /* 0x000fc40000000000 */
[----:B------:R-:W-:-:S03]  /*136b0*/  VIADD R73, R22, 0x200 ;  /* 0x0000020016497836 */ /* 0x000fc60000000000 */
[----:B------:R-:W-:Y:S01]  /*136c0*/  R2UR UR24, R78 ;  /* 0x000000004e1872ca */ /* 0x000fe200000e0000 */
[C---:B------:R-:W-:Y:S01]  /*136d0*/  VIADD R78, R76.reuse, 0x900 ;  /* 0x000009004c4e7836 */ /* 0x040fe20000000000 */
[----:B------:R-:W-:Y:S01]  /*136e0*/  SHF.R.U32.HI R73, RZ, 0x4, R73 ;  /* 0x00000004ff497819 */ /* 0x000fe20000011649 */
[----:B------:R-:W-:Y:S01]  /*136f0*/  IMAD.MOV.U32 R77, RZ, RZ, -0x3ffffff0 ;  /* 0xc0000010ff4d7424 */ /* 0x000fe200078e00ff */
[----:B------:R-:W-:Y:S02]  /*13700*/  R2UR UR4, R76 ;  /* 0x000000004c0472ca */ /* 0x000fe400000e0000 */
[----:B------:R-:W-:Y:S02]  /*13710*/  LOP3.LUT R73, R73, 0x3fff, RZ, 0xc0, !PT ;  /* 0x00003fff49497812 */ /* 0x000fe400078ec0ff */
[----:B------:R-:W-:Y:S01]  /*13720*/  R2UR UR28, R78 ;  /* 0x000000004e1c72ca */ /* 0x000fe200000e0000 */
[C---:B------:R-:W-:Y:S01]  /*13730*/  VIADD R78, R76.reuse, 0xa80 ;  /* 0x00000a804c4e7836 */ /* 0x040fe20000000000 */
[----:B------:R-:W-:Y:S01]  /*13740*/  LOP3.LUT R73, R73, 0x2400000, RZ, 0xfc, !PT ;  /* 0x0240000049497812 */ /* 0x000fe200078efcff */
[----:B------:R-:W-:Y:S01]  /*13750*/  VIADD R76, R76, 0xc00 ;  /* 0x00000c004c4c7836 */ /* 0x000fe20000000000 */
[----:B------:R-:W-:-:S02]  /*13760*/  R2UR UR5, R77 ;  /* 0x000000004d0572ca */ /* 0x000fc400000e0000 */
[----:B------:R-:W-:Y:S01]  /*13770*/  R2UR UR37, R77 ;  /* 0x000000004d2572ca */ /* 0x000fe200000e0000 */
[----:B------:R-:W-:Y:S01]  /*13780*/  IMAD.MOV.U32 R77, RZ, RZ, -0x7fffffe0 ;  /* 0x80000020ff4d7424 */ /* 0x000fe200078e00ff */
[----:B------:R-:W-:Y:S01]  /*13790*/  R2UR UR36, R76 ;  /* 0x000000004c2472ca */ /* 0x000fe200000e0000 */
[----:B------:R-:W-:-:S03]  /*137a0*/  IMAD R76, R19, 0x6c0, R73 ;  /* 0x000006c0134c7824 */ /* 0x000fc600078e0249 */
        /* <DEDUP_REMOVED lines=66> */
[----:B------:R-:W-:Y:S02]  /*13bd0*/  F2FP.BF16.F32.PACK_AB R72, R137, R72 ;  /* 0x000000488948723e */ /* 0x000fe400000010ff */
[----:B------:R-:W2:Y:S01]  /*13be0*/  LDL R137, [R1+0x3c] ;  /* 0x00003c0001897983 */ /* 0x000ea20000100800 */
[----:B------:R-:W-:Y:S02]  /*13bf0*/  WARPGROUP.DEPBAR.LE gsb0, 0x0 ;  /* 0x00008000000079c5 */ /* 0x000fe40000010000 */
[----:B------:R-:W-:-:S06]  /*13c00*/  WARPGROUP.ARRIVE ;  /* 0x00000000000079c5 */ /* 0x000fcc0000000000 */
[----:B------:R-:W-:Y:S03]  /*13c10*/  HGMMA.64x96x16.F32.BF16 R24, gdesc[UR36].tnspB, R24, gsb0 ;  /* 0x41600000241879f0 */ /* 0x000fe60008001818 */
[----:B------:R-:W1:Y:S01]  /*13c20*/  S2R R153, SR_TID.X ;  /* 0x0000000000997919 */ /* 0x000e620000002100 */
[----:B------:R-:W-:Y:S01]  /*13c30*/  FMUL.FTZ R16, R16, R0 ;  /* 0x0000000010107220 */ /* 0x000fe20000410000 */
        /* <DEDUP_REMOVED lines=24> */
[----:B------:R-:W-:-:S02]  /*13dc0*/  FMUL.FTZ R69, R69, R18 ;  /* 0x0000001245457220 */ /* 0x000fc40000410000 */
[----:B------:R3:W5:Y:S01]  /*13dd0*/  LDL R18, [R1+0x4] ;  /* 0x0000040001127983 */ /* 0x0007620000100800 */
[----:B------:R-:W-:Y:S01]  /*13de0*/  MUFU.EX2 R73, R138 ;  /* 0x0000008a00497308 */ /* 0x000fe20000000800 */
[----:B-1----:R-:W-:-:S07]  /*13df0*/  SHF.R.U32.HI R136, RZ, 0x7, R153 ;  /* 0x00000007ff887819 */ /* 0x002fce0000011699 */
[----:B------:R-:W1:Y:S01]  /*13e00*/  MUFU.EX2 R16, R16 ;  /* 0x0000001000107308 */ /* 0x000e620000000800 */
[----:B------:R-:W-:-:S07]  /*13e10*/  VIADD R76, R136, 0x9 ;  /* 0x00000009884c7836 */ /* 0x000fce0000000000 */
[----:B------:R-:W4:Y:S01]  /*13e20*/  MUFU.EX2 R139, R139 ;  /* 0x0000008b008b7308 */ /* 0x000f220000000800 */
[----:B------:R-:W-:-:S07]  /*13e30*/  ISETP.GE.U32.AND P2, PT, R153, 0x180, PT ;  /* 0x000001809900780c */ /* 0x000fce0003f46070 */
[----:B------:R-:W0:Y:S01]  /*13e40*/  MUFU.EX2 R75, R142 ;  /* 0x0000008e004b7308 */ /* 0x000e220000000800 */
[----:B------:R-:W-:-:S07]  /*13e50*/  SEL R76, R76, 0x9, !P2 ;  /* 0x000000094c4c7807 */ /* 0x000fce0005000000 */
[----:B------:R-:W3:Y:S01]  /*13e60*/  MUFU.EX2 R143, R143 ;  /* 0x0000008f008f7308 */ /* 0x000ee20000000800 */
[--C-:B------:R-:W-:Y:S02]  /*13e70*/  @!P1 IMAD R77, R145, 0x8, R22.reuse ;  /* 0x00000008914d9824 */ /* 0x100fe400078e0216 */
[----:B-1----:R-:W-:Y:S01]  /*13e80*/  FFMA.FTZ R157, R16, R157, R73 ;  /* 0x0000009d109d7223 */ /* 0x002fe20000010049 */
[----:B------:R-:W-:Y:S01]  /*13e90*/  @!P1 IMAD R19, R19, 0x8, R22 ;  /* 0x0000000813139824 */ /* 0x000fe200078e0216 */
[----:B------:R4:W-:Y:S06]  /*13ea0*/  BAR.ARV R76, 0x100 ;  /* 0x0004004c0000751d */ /* 0x0009ec0000002000 */
[----:B------:R-:W-:-:S02]  /*13eb0*/  @!P1 VIADD R77, R77, 0x31c40 ;  /* 0x00031c404d4d9836 */ /* 0x000fc40000000000 */
[----:B----4-:R-:W-:Y:S01]  /*13ec0*/  FADD.FTZ R76, R139, R157 ;  /* 0x0000009d8b4c7221 */ /* 0x010fe20000010000 */
[----:B------:R-:W-:Y:S01]  /*13ed0*/  @!P1 VIADD R19, R19, 0x31c60 ;  /* 0x00031c6013139836 */ /* 0x000fe20000000000 */
[----:B------:R-:W-:Y:S02]  /*13ee0*/  F2FP.BF16.F32.PACK_AB R74, R141, R74 ;  /* 0x0000004a8d4a723e */ /* 0x000fe400000010ff */
[----:B------:R-:W-:Y:S01]  /*13ef0*/  @!P1 PRMT R77, RZ, 0x654, R77 ;  /* 0x00000654ff4d9816 */ /* 0x000fe2000000004d */
[----:B0-----:R-:W-:Y:S01]  /*13f00*/  FADD.FTZ R76, R75, R76 ;  /* 0x0000004c4b4c7221 */ /* 0x001fe20000010000 */
[----:B------:R-:W-:Y:S02]  /*13f10*/  F2FP.BF16.F32.PACK_AB R73, R139, R73 ;  /* 0x000000498b49723e */ /* 0x000fe400000010ff */
[----:B------:R-:W-:Y:S01]  /*13f20*/  @!P1 PRMT R19, RZ, 0x654, R19 ;  /* 0x00000654ff139816 */ /* 0x000fe20000000013 */
[----:B------:R0:W-:Y:S01]  /*13f30*/  @!P1 SYNCS.ARRIVE.TRANS64.RED.A1T0 RZ, [R77+URZ], RZ ;  /* 0x000000ff4dff99a7 */ /* 0x0001e2000810043f */
[----:B---3--:R-:W-:-:S02]  /*13f40*/  F2FP.BF16.F32.PACK_AB R75, R143, R75 ;  /* 0x0000004b8f4b723e */ /* 0x008fc400000010ff */
[----:B------:R1:W-:Y:S03]  /*13f50*/  @!P1 SYNCS.ARRIVE.TRANS64.RED.A1T0 RZ, [R19+URZ], RZ ;  /* 0x000000ff13ff99a7 */ /* 0x0003e6000810043f */
[----:B------:R3:W-:Y:S01]  /*13f60*/  STSM.16.M88.4 [R23+0x24300], R72 ;  /* 0x0243004817007844 */ /* 0x0007e20000000200 */
[----:B------:R-:W-:Y:S08]  /*13f70*/  MUFU.EX2 R130, R130 ;  /* 0x0000008200827308 */ /* 0x000ff00000000800 */
[----:B---3--:R-:W3:Y:S08]  /*13f80*/  MUFU.EX2 R72, R152 ;  /* 0x0000009800487308 */ /* 0x008ef00000000800 */
[----:B------:R-:W4:Y:S08]  /*13f90*/  MUFU.EX2 R73, R151 ;  /* 0x0000009700497308 */ /* 0x000f300000000800 */
[----:B------:R-:W1:Y:S01]  /*13fa0*/  MUFU.EX2 R74, R150 ;  /* 0x00000096004a7308 */ /* 0x000e620000000800 */
[----:B---3--:R-:W-:-:S07]  /*13fb0*/  FADD.FTZ R21, R72, R21 ;  /* 0x0000001548157221 */ /* 0x008fce0000010000 */
[----:B------:R-:W3:Y:S01]  /*13fc0*/  MUFU.EX2 R131, R131 ;  /* 0x0000008300837308 */ /* 0x000ee20000000800 */
[----:B------:R-:W-:-:S07]  /*13fd0*/  FADD.FTZ R76, R143, R76 ;  /* 0x0000004c8f4c7221 */ /* 0x000fce0000010000 */
[----:B------:R-:W3:Y:S01]  /*13fe0*/  MUFU.EX2 R75, R149 ;  /* 0x00000095004b7308 */ /* 0x000ee20000000800 */
[----:B----4-:R-:W-:-:S07]  /*13ff0*/  FADD.FTZ R21, R73, R21 ;  /* 0x0000001549157221 */ /* 0x010fce0000010000 */
[----:B------:R-:W4:Y:S01]  /*14000*/  MUFU.EX2 R134, R134 ;  /* 0x0000008600867308 */ /* 0x000f220000000800 */
[----:B------:R-:W-:-:S07]  /*14010*/  F2FP.BF16.F32.PACK_AB R72, R73, R72 ;  /* 0x000000484948723e */ /* 0x000fce00000010ff */
[----:B0-----:R-:W0:Y:S01]  /*14020*/  MUFU.EX2 R77, R148 ;  /* 0x00000094004d7308 */ /* 0x001e220000000800 */
[----:B------:R-:W-:-:S07]  /*14030*/  FADD.FTZ R73, R130, R76 ;  /* 0x0000004c82497221 */ /* 0x000fce0000010000 */
[----:B------:R-:W0:Y:S01]  /*14040*/  MUFU.EX2 R135, R135 ;  /* 0x0000008700877308 */ /* 0x000e220000000800 */
[----:B-1----:R-:W-:-:S07]  /*14050*/  FADD.FTZ R76, R74, R21 ;  /* 0x000000154a4c7221 */ /* 0x002fce0000010000 */
[----:B------:R-:W1:Y:S01]  /*14060*/  MUFU.EX2 R136, R147 ;  /* 0x0000009300887308 */ /* 0x000e620000000800 */
[----:B---3--:R-:W-:-:S07]  /*14070*/  FADD.FTZ R21, R131, R73 ;  /* 0x0000004983157221 */ /* 0x008fce0000010000 */
[----:B------:R-:W3:Y:S01]  /*14080*/  MUFU.EX2 R122, R122 ;  /* 0x0000007a007a7308 */ /* 0x000ee20000000800 */
[----:B------:R-:W-:-:S07]  /*14090*/  FADD.FTZ R76, R75, R76 ;  /* 0x0000004c4b4c7221 */ /* 0x000fce0000010000 */
[----:B------:R-:W3:Y:S01]  /*140a0*/  MUFU.EX2 R78, R146 ;  /* 0x00000092004e7308 */ /* 0x000ee20000000800 */
[----:B----4-:R-:W-:-:S07]  /*140b0*/  FADD.FTZ R21, R134, R21 ;  /* 0x0000001586157221 */ /* 0x010fce0000010000 */
[----:B------:R-:W4:Y:S01]  /*140c0*/  MUFU.EX2 R123, R123 ;  /* 0x0000007b007b7308 */ /* 0x000f220000000800 */
[----:B0-----:R-:W-:-:S07]  /*140d0*/  FADD.FTZ R76, R77, R76 ;  /* 0x0000004c4d4c7221 */ /* 0x001fce0000010000 */
[----:B------:R-:W0:Y:S08]  /*140e0*/  MUFU.EX2 R79, R129 ;  /* 0x00000081004f7308 */ /* 0x000e300000000800 */
[----:B------:R-:W0:Y:S08]  /*140f0*/  MUFU.EX2 R126, R126 ;  /* 0x0000007e007e7308 */ /* 0x000e300000000800 */
[----:B------:R-:W0:Y:S08]  /*14100*/  MUFU.EX2 R132, R132 ;  /* 0x0000008400847308 */ /* 0x000e300000000800 */
[----:B------:R-:W-:Y:S08]  /*14110*/  MUFU.EX2 R19, R128 ;  /* 0x0000008000137308 */ /* 0x000ff00000000800 */
[----:B------:R1:W-:Y:S08]  /*14120*/  MUFU.EX2 R129, R88 ;  /* 0x0000005800817308 */ /* 0x0003f00000000800 */
[----:B------:R-:W0:Y:S01]  /*14130*/  MUFU.EX2 R127, R127 ;  /* 0x0000007f007f7308 */ /* 0x000e220000000800 */
[----:B-1----:R-:W-:-:S07]  /*14140*/  FADD.FTZ R88, R135, R21 ;  /* 0x0000001587587221 */ /* 0x002fce0000010000 */
[----:B------:R-:W-:Y:S08]  /*14150*/  MUFU.EX2 R128, R89 ;  /* 0x0000005900807308 */ /* 0x000ff00000000800 */
[----:B------:R-:W1:Y:S08]  /*14160*/  MUFU.EX2 R133, R133 ;  /* 0x0000008500857308 */ /* 0x000e700000000800 */
[----:B------:R3:W1:Y:S02]  /*14170*/  MUFU.EX2 R89, R114 ;  /* 0x0000007200597308 */ /* 0x0006640000000800 */
[C---:B---3--:R-:W-:Y:S01]  /*14180*/  FADD.FTZ R114, R136.reuse, R76 ;  /* 0x0000004c88727221 */ /* 0x048fe20000010000 */
[----:B------:R-:W-:Y:S01]  /*14190*/  F2FP.BF16.F32.PACK_AB R76, R136, R77 ;  /* 0x0000004d884c723e */ /* 0x000fe200000010ff */
[----:B------:R-:W-:-:S04]  /*141a0*/  FADD.FTZ R77, R122, R88 ;  /* 0x000000587a4d7221 */ /* 0x000fc80000010000 */
[----:B------:R-:W3:Y:S01]  /*141b0*/  MUFU.EX2 R124, R124 ;  /* 0x0000007c007c7308 */ /* 0x000ee20000000800 */
[----:B------:R-:W-:Y:S01]  /*141c0*/  FADD.FTZ R88, R78, R114 ;  /* 0x000000724e587221 */ /* 0x000fe20000010000 */
[----:B----4-:R-:W-:-:S03]  /*141d0*/  FADD.FTZ R77, R123, R77 ;  /* 0x0000004d7b4d7221 */ /* 0x010fc60000010000 */
[----:B0-----:R-:W-:-:S03]  /*141e0*/  FADD.FTZ R88, R79, R88 ;  /* 0x000000584f587221 */ /* 0x001fc60000010000 */
[----:B------:R-:W0:Y:S01]  /*141f0*/  MUFU.EX2 R115, R115 ;  /* 0x0000007300737308 */ /* 0x000e220000000800 */
[----:B------:R-:W-:Y:S01]  /*14200*/  FADD.FTZ R77, R126, R77 ;  /* 0x0000004d7e4d7221 */ /* 0x000fe20000010000 */
[----:B------:R-:W-:-:S06]  /*14210*/  FADD.FTZ R88, R132, R88 ;  /* 0x0000005884587221 */ /* 0x000fcc0000010000 */
[----:B------:R-:W4:Y:S01]  /*14220*/  MUFU.EX2 R125, R125 ;  /* 0x0000007d007d7308 */ /* 0x000f220000000800 */
[----:B------:R-:W-:-:S07]  /*14230*/  FADD.FTZ R77, R127, R77 ;  /* 0x0000004d7f4d7221 */ /* 0x000fce0000010000 */
[----:B------:R-:W2:Y:S01]  /*14240*/  MUFU.EX2 R118, R118 ;  /* 0x0000007600767308 */ /* 0x000ea20000000800 */
[----:B-1----:R-:W-:Y:S01]  /*14250*/  FADD.FTZ R88, R133, R88 ;  /* 0x0000005885587221 */ /* 0x002fe20000010000 */
[----:B------:R-:W-:-:S06]  /*14260*/  FADD.FTZ R77, R89, R77 ;  /* 0x0000004d594d7221 */ /* 0x000fcc0000010000 */
[----:B------:R-:W1:Y:S01]  /*14270*/  MUFU.EX2 R119, R119 ;  /* 0x0000007700777308 */ /* 0x000e620000000800 */
[----:B---3--:R-:W-:-:S07]  /*14280*/  FADD.FTZ R88, R124, R88 ;  /* 0x000000587c587221 */ /* 0x008fce0000010000 */
[----:B------:R-:W3:Y:S01]  /*14290*/  MUFU.EX2 R121, R121 ;  /* 0x0000007900797308 */ /* 0x000ee20000000800 */
[----:B0-----:R-:W-:-:S07]  /*142a0*/  FADD.FTZ R77, R115, R77 ;  /* 0x0000004d734d7221 */ /* 0x001fce0000010000 */
[----:B------:R-:W0:Y:S01]  /*142b0*/  MUFU.EX2 R106, R106 ;  /* 0x0000006a006a7308 */ /* 0x000e220000000800 */
[----:B----4-:R-:W-:-:S07]  /*142c0*/  FADD.FTZ R88, R125, R88 ;  /* 0x000000587d587221 */ /* 0x010fce0000010000 */
[----:B------:R-:W4:Y:S01]  /*142d0*/  MUFU.EX2 R120, R120 ;  /* 0x0000007800787308 */ /* 0x000f220000000800 */
[----:B--2---:R-:W-:-:S07]  /*142e0*/  FADD.FTZ R77, R118, R77 ;  /* 0x0000004d764d7221 */ /* 0x004fce0000010000 */
[----:B------:R-:W2:Y:S08]  /*142f0*/  MUFU.EX2 R107, R107 ;  /* 0x0000006b006b7308 */ /* 0x000eb00000000800 */
[----:B------:R-:W2:Y:S08]  /*14300*/  MUFU.EX2 R117, R117 ;  /* 0x0000007500757308 */ /* 0x000eb00000000800 */
[----:B------:R-:W-:Y:S08]  /*14310*/  MUFU.EX2 R110, R110 ;  /* 0x0000006e006e7308 */ /* 0x000ff00000000800 */
[----:B------:R-:W2:Y:S08]  /*14320*/  MUFU.EX2 R116, R116 ;  /* 0x0000007400747308 */ /* 0x000eb00000000800 */
[----:B------:R1:W-:Y:S01]  /*14330*/  MUFU.EX2 R21, R90 ;  /* 0x0000005a00157308 */ /* 0x0003e20000000800 */
[----:B------:R-:W-:-:S07]  /*14340*/  F2FP.BF16.F32.PACK_AB R74, R75, R74 ;  /* 0x0000004a4b4a723e */ /* 0x000fce00000010ff */
[----:B------:R-:W-:Y:S01]  /*14350*/  MUFU.EX2 R111, R111 ;  /* 0x0000006f006f7308 */ /* 0x000fe20000000800 */
[----:B-1----:R-:W-:Y:S01]  /*14360*/  FADD.FTZ R90, R19, R88 ;  /* 0x00000058135a7221 */ /* 0x002fe20000010000 */
[----:B------:R-:W-:-:S03]  /*14370*/  FADD.FTZ R88, R119, R77 ;  /* 0x0000004d77587221 */ /* 0x000fc60000010000 */
[----:B---3--:R-:W-:-:S03]  /*14380*/  FADD.FTZ R90, R121, R90 ;  /* 0x0000005a795a7221 */ /* 0x008fc60000010000 */
[----:B------:R-:W1:Y:S01]  /*14390*/  MUFU.EX2 R113, R113 ;  /* 0x0000007100717308 */ /* 0x000e620000000800 */
[----:B0-----:R-:W-:Y:S01]  /*143a0*/  FADD.FTZ R88, R106, R88 ;  /* 0x000000586a587221 */ /* 0x001fe20000010000 */
[----:B------:R-:W-:Y:S01]  /*143b0*/  F2FP.BF16.F32.PACK_AB R73, R131, R130 ;  /* 0x000000828349723e */ /* 0x000fe200000010ff */
[----:B----4-:R-:W-:Y:S01]  /*143c0*/  FADD.FTZ R90, R120, R90 ;  /* 0x0000005a785a7221 */ /* 0x010fe20000010000 */
[----:B------:R-:W-:-:S04]  /*143d0*/  F2FP.BF16.F32.PACK_AB R75, R135, R134 ;  /* 0x00000086874b723e */ /* 0x000fc800000010ff */
[----:B------:R-:W0:Y:S01]  /*143e0*/  MUFU.EX2 R98, R98 ;  /* 0x0000006200627308 */ /* 0x000e220000000800 */
[----:B--2---:R-:W-:Y:S01]  /*143f0*/  FADD.FTZ R88, R107, R88 ;  /* 0x000000586b587221 */ /* 0x004fe20000010000 */
[----:B------:R-:W-:-:S06]  /*14400*/  FADD.FTZ R90, R117, R90 ;  /* 0x0000005a755a7221 */ /* 0x000fcc0000010000 */
[----:B------:R-:W2:Y:S01]  /*14410*/  MUFU.EX2 R112, R112 ;  /* 0x0000007000707308 */ /* 0x000ea20000000800 */
[----:B------:R3:W-:Y:S07]  /*14420*/  STSM.16.M88.4 [R23+0x25b00], R72 ;  /* 0x025b004817007844 */ /* 0x0007ee0000000200 */
[----:B------:R-:W4:Y:S01]  /*14430*/  MUFU.EX2 R99, R99 ;  /* 0x0000006300637308 */ /* 0x000f220000000800 */
[----:B------:R-:W-:-:S07]  /*14440*/  FADD.FTZ R90, R116, R90 ;  /* 0x0000005a745a7221 */ /* 0x000fce0000010000 */
[----:B------:R-:W4:Y:S01]  /*14450*/  MUFU.EX2 R109, R109 ;  /* 0x0000006d006d7308 */ /* 0x000f220000000800 */
[----:B---3--:R-:W-:Y:S01]  /*14460*/  FADD.FTZ R72, R110, R88 ;  /* 0x000000586e487221 */ /* 0x008fe20000010000 */
[----:B-1----:R-:W-:-:S03]  /*14470*/  FADD.FTZ R73, R113, R90 ;  /* 0x0000005a71497221 */ /* 0x002fc60000010000 */
[----:B------:R-:W-:-:S03]  /*14480*/  FADD.FTZ R72, R111, R72 ;  /* 0x000000486f487221 */ /* 0x000fc60000010000 */
[----:B------:R-:W1:Y:S01]  /*14490*/  MUFU.EX2 R108, R108 ;  /* 0x0000006c006c7308 */ /* 0x000e620000000800 */
[----:B0-----:R-:W-:Y:S01]  /*144a0*/  FADD.FTZ R72, R98, R72 ;  /* 0x0000004862487221 */ /* 0x001fe20000010000 */
[----:B--2---:R-:W-:-:S06]  /*144b0*/  FADD.FTZ R73, R112, R73 ;  /* 0x0000004970497221 */ /* 0x004fcc0000010000 */
[----:B------:R-:W0:Y:S01]  /*144c0*/  MUFU.EX2 R105, R105 ;  /* 0x0000006900697308 */ /* 0x000e220000000800 */
[----:B----4-:R-:W-:Y:S01]  /*144d0*/  FADD.FTZ R74, R99, R72 ;  /* 0x00000048634a7221 */ /* 0x010fe20000010000 */
[----:B------:R-:W-:Y:S01]  /*144e0*/  F2FP.BF16.F32.PACK_AB R72, R121, R19 ;  /* 0x000000137948723e */ /* 0x000fe200000010ff */
[----:B------:R-:W-:-:S05]  /*144f0*/  FADD.FTZ R19, R109, R73 ;  /* 0x000000496d137221 */ /* 0x000fca0000010000 */
[----:B------:R-:W-:Y:S08]  /*14500*/  MUFU.EX2 R104, R104 ;  /* 0x0000006800687308 */ /* 0x000ff00000000800 */
[----:B------:R-:W2:Y:S01]  /*14510*/  MUFU.EX2 R102, R102 ;  /* 0x0000006600667308 */ /* 0x000ea20000000800 */
[----:B-1----:R-:W-:Y:S01]  /*14520*/  FADD.FTZ R19, R108, R19 ;  /* 0x000000136c137221 */ /* 0x002fe20000010000 */
[----:B------:R-:W-:-:S06]  /*14530*/  F2FP.BF16.F32.PACK_AB R78, R79, R78 ;  /* 0x0000004e4f4e723e */ /* 0x000fcc00000010ff */
[----:B------:R-:W1:Y:S01]  /*14540*/  MUFU.EX2 R101, R101 ;  /* 0x0000006500657308 */ /* 0x000e620000000800 */
[----:B------:R-:W-:-:S07]  /*14550*/  F2FP.BF16.F32.PACK_AB R77, R123, R122 ;  /* 0x0000007a7b4d723e */ /* 0x000fce00000010ff */
[----:B------:R-:W3:Y:S01]  /*14560*/  MUFU.EX2 R103, R103 ;  /* 0x0000006700677308 */ /* 0x000ee20000000800 */
[----:B------:R-:W-:Y:S01]  /*14570*/  F2FP.BF16.F32.PACK_AB R79, R127, R126 ;  /* 0x0000007e7f4f723e */ /* 0x000fe200000010ff */
[----:B0-----:R-:W-:-:S06]  /*14580*/  FADD.FTZ R19, R105, R19 ;  /* 0x0000001369137221 */ /* 0x001fcc0000010000 */
[----:B------:R-:W0:Y:S01]  /*14590*/  MUFU.EX2 R100, R100 ;  /* 0x0000006400647308 */ /* 0x000e220000000800 */
[----:B------:R4:W-:Y:S01]  /*145a0*/  STSM.16.M88.4 [R23+0x27300], R76 ;  /* 0x0273004c17007844 */ /* 0x0009e20000000200 */
[----:B--2---:R-:W-:-:S06]  /*145b0*/  FADD.FTZ R75, R102, R74 ;  /* 0x0000004a664b7221 */ /* 0x004fcc0000010000 */
[----:B------:R-:W2:Y:S01]  /*145c0*/  MUFU.EX2 R97, R97 ;  /* 0x0000006100617308 */ /* 0x000ea20000000800 */
[----:B------:R-:W-:-:S07]  /*145d0*/  F2FP.BF16.F32.PACK_AB R88, R133, R132 ;  /* 0x000000848558723e */ /* 0x000fce00000010ff */
[----:B------:R-:W-:Y:S01]  /*145e0*/  MUFU.EX2 R96, R96 ;  /* 0x0000006000607308 */ /* 0x000fe20000000800 */
[----:B----4-:R-:W-:Y:S01]  /*145f0*/  FADD.FTZ R78, R104, R19 ;  /* 0x00000013684e7221 */ /* 0x010fe20000010000 */
[----:B------:R-:W-:-:S06]  /*14600*/  F2FP.BF16.F32.PACK_AB R89, R115, R89 ;  /* 0x000000597359723e */ /* 0x000fcc00000010ff */
[----:B------:R4:W2:Y:S01]  /*14610*/  MUFU.EX2 R114, R91 ;  /* 0x0000005b00727308 */ /* 0x0008a20000000800 */
[----:B-1----:R-:W-:Y:S01]  /*14620*/  FADD.FTZ R77, R101, R78 ;  /* 0x0000004e654d7221 */ /* 0x002fe20000010000 */
[----:B------:R-:W-:Y:S01]  /*14630*/  F2FP.BF16.F32.PACK_AB R90, R125, R124 ;  /* 0x0000007c7d5a723e */ /* 0x000fe200000010ff */
[----:B---3--:R-:W-:Y:S01]  /*14640*/  FADD.FTZ R76, R103, R75 ;  /* 0x0000004b674c7221 */ /* 0x008fe20000010000 */
[----:B------:R-:W-:-:S04]  /*14650*/  F2FP.BF16.F32.PACK_AB R73, R107, R106 ;  /* 0x0000006a6b49723e */ /* 0x000fc800000010ff */
[----:B------:R-:W-:Y:S01]  /*14660*/  MUFU.EX2 R93, R93 ;  /* 0x0000005d005d7308 */ /* 0x000fe20000000800 */
[----:B----4-:R-:W-:Y:S02]  /*14670*/  F2FP.BF16.F32.PACK_AB R91, R119, R118 ;  /* 0x00000076775b723e */ /* 0x010fe400000010ff */
[----:B------:R-:W-:Y:S02]  /*14680*/  F2FP.BF16.F32.PACK_AB R74, R117, R120 ;  /* 0x00000078754a723e */ /* 0x000fe400000010ff */
[----:B------:R-:W-:-:S03]  /*14690*/  F2FP.BF16.F32.PACK_AB R75, R111, R110 ;  /* 0x0000006e6f4b723e */ /* 0x000fc600000010ff */
[----:B------:R-:W1:Y:S01]  /*146a0*/  MUFU.EX2 R94, R94 ;  /* 0x0000005e005e7308 */ /* 0x000e620000000800 */
[----:B0-----:R-:W-:Y:S01]  /*146b0*/  FADD.FTZ R78, R100, R77 ;  /* 0x0000004d644e7221 */ /* 0x001fe20000010000 */
[----:B------:R-:W-:Y:S06]  /*146c0*/  STSM.16.M88.4 [R23+0x28b00], R88 ;  /* 0x028b005817007844 */ /* 0x000fec0000000200 */
[----:B------:R-:W0:Y:S01]  /*146d0*/  MUFU.EX2 R95, R95 ;  /* 0x0000005f005f7308 */ /* 0x000e220000000800 */
[----:B------:R2:W-:Y:S01]  /*146e0*/  STSM.16.M88.4 [R23+0x2a300], R72 ;  /* 0x02a3004817007844 */ /* 0x0005e20000000200 */
[----:B------:R-:W-:-:S06]  /*146f0*/  FADD.FTZ R76, R21, R76 ;  /* 0x0000004c154c7221 */ /* 0x000fcc0000010000 */
[----:B------:R-:W3:Y:S08]  /*14700*/  MUFU.EX2 R92, R92 ;  /* 0x0000005c005c7308 */ /* 0x000ef00000000800 */
[----:B------:R-:W-:Y:S01]  /*14710*/  MUFU.EX2 R82, R82 ;  /* 0x0000005200527308 */ /* 0x000fe20000000800 */
[----:B--2---:R-:W-:-:S07]  /*14720*/  FADD.FTZ R73, R97, R78 ;  /* 0x0000004e61497221 */ /* 0x004fce0000010000 */
[----:B------:R-:W2:Y:S08]  /*14730*/  MUFU.EX2 R83, R83 ;  /* 0x0000005300537308 */ /* 0x000eb00000000800 */
[----:B------:R-:W-:Y:S08]  /*14740*/  MUFU.EX2 R86, R86 ;  /* 0x0000005600567308 */ /* 0x000ff00000000800 */
[----:B------:R-:W4:Y:S08]  /*14750*/  MUFU.EX2 R87, R87 ;  /* 0x0000005700577308 */ /* 0x000f300000000800 */
[----:B------:R-:W-:Y:S08]  /*14760*/  MUFU.EX2 R85, R85 ;  /* 0x0000005500557308 */ /* 0x000ff00000000800 */
[----:B------:R-:W-:Y:S08]  /*14770*/  MUFU.EX2 R17, R17 ;  /* 0x0000001100117308 */ /* 0x000ff00000000800 */
[----:B------:R-:W4:Y:S08]  /*14780*/  MUFU.EX2 R80, R80 ;  /* 0x0000005000507308 */ /* 0x000f300000000800 */
[----:B------:R-:W-:Y:S08]  /*14790*/  MUFU.EX2 R81, R81 ;  /* 0x0000005100517308 */ /* 0x000ff00000000800 */
[----:B------:R-:W4:Y:S01]  /*147a0*/  MUFU.EX2 R84, R84 ;  /* 0x0000005400547308 */ /* 0x000f220000000800 */
[----:B------:R-:W-:Y:S01]  /*147b0*/  FADD.FTZ R19, R114, R76 ;  /* 0x0000004c72137221 */ /* 0x000fe20000010000 */
[----:B------:R-:W-:Y:S01]  /*147c0*/  FADD.FTZ R74, R96, R73 ;  /* 0x00000049604a7221 */ /* 0x000fe20000010000 */
[----:B------:R-:W-:-:S02]  /*147d0*/  F2FP.BF16.F32.PACK_AB R118, R109, R112 ;  /* 0x000000706d76723e */ /* 0x000fc400000010ff */
[----:B------:R-:W-:Y:S01]  /*147e0*/  F2FP.BF16.F32.PACK_AB R109, R114, R21 ;  /* 0x00000015726d723e */ /* 0x000fe200000010ff */
[----:B-1----:R-:W-:Y:S01]  /*147f0*/  FADD.FTZ R76, R94, R19 ;  /* 0x000000135e4c7221 */ /* 0x002fe20000010000 */
[----:B------:R-:W-:Y:S01]  /*14800*/  FADD.FTZ R21, R93, R74 ;  /* 0x0000004a5d157221 */ /* 0x000fe20000010000 */
[----:B------:R-:W-:Y:S02]  /*14810*/  F2FP.BF16.F32.PACK_AB R116, R113, R116 ;  /* 0x000000747174723e */ /* 0x000fe400000010ff */
[----:B------:R-:W-:Y:S02]  /*14820*/  F2FP.BF16.F32.PACK_AB R117, R99, R98 ;  /* 0x000000626375723e */ /* 0x000fe400000010ff */
[----:B------:R-:W-:Y:S01]  /*14830*/  F2FP.BF16.F32.PACK_AB R119, R103, R102 ;  /* 0x000000666777723e */ /* 0x000fe200000010ff */
[----:B0-----:R-:W-:Y:S01]  /*14840*/  FADD.FTZ R19, R95, R76 ;  /* 0x0000004c5f137221 */ /* 0x001fe20000010000 */
[----:B------:R-:W-:Y:S01]  /*14850*/  F2FP.BF16.F32.PACK_AB R108, R105, R108 ;  /* 0x0000006c696c723e */ /* 0x000fe200000010ff */
[----:B---3--:R-:W-:Y:S01]  /*14860*/  FADD.FTZ R21, R92, R21 ;  /* 0x000000155c157221 */ /* 0x008fe20000010000 */
[----:B------:R-:W-:-:S02]  /*14870*/  F2FP.BF16.F32.PACK_AB R110, R101, R104 ;  /* 0x00000068656e723e */ /* 0x000fc400000010ff */
[----:B------:R-:W-:Y:S02]  /*14880*/  F2FP.BF16.F32.PACK_AB R111, R95, R94 ;  /* 0x0000005e5f6f723e */ /* 0x000fe400000010ff */
[----:B------:R-:W-:Y:S02]  /*14890*/  F2FP.BF16.F32.PACK_AB R100, R97, R100 ;  /* 0x000000646164723e */ /* 0x000fe400000010ff */
[----:B--2---:R-:W-:Y:S02]  /*148a0*/  F2FP.BF16.F32.PACK_AB R101, R83, R82 ;  /* 0x000000525365723e */ /* 0x004fe400000010ff */
[----:B------:R-:W-:Y:S02]  /*148b0*/  F2FP.BF16.F32.PACK_AB R102, R93, R96 ;  /* 0x000000605d66723e */ /* 0x000fe400000010ff */
[----:B----4-:R-:W-:Y:S02]  /*148c0*/  F2FP.BF16.F32.PACK_AB R103, R87, R86 ;  /* 0x000000565767723e */ /* 0x010fe400000010ff */
[----:B------:R-:W-:-:S02]  /*148d0*/  F2FP.BF16.F32.PACK_AB R92, R128, R92 ;  /* 0x0000005c805c723e */ /* 0x000fc400000010ff */
[----:B------:R-:W-:Y:S02]  /*148e0*/  F2FP.BF16.F32.PACK_AB R93, R80, R17 ;  /* 0x00000011505d723e */ /* 0x000fe400000010ff */
[----:B------:R-:W-:Y:S02]  /*148f0*/  F2FP.BF16.F32.PACK_AB R94, R85, R129 ;  /* 0x00000081555e723e */ /* 0x000fe400000010ff */
[----:B------:R-:W-:Y:S01]  /*14900*/  F2FP.BF16.F32.PACK_AB R95, R84, R81 ;  /* 0x00000051545f723e */ /* 0x000fe200000010ff */
[----:B------:R1:W-:Y:S01]  /*14910*/  STSM.16.M88.4 [R23+0x2bb00], R116 ;  /* 0x02bb007417007844 */ /* 0x0003e20000000200 */
[----:B------:R-:W-:-:S03]  /*14920*/  FADD.FTZ R72, R82, R19 ;  /* 0x0000001352487221 */ /* 0x000fc60000010000 */
[----:B------:R1:W-:Y:S04]  /*14930*/  STSM.16.M88.4 [R23+0x2d300], R108 ;  /* 0x02d3006c17007844 */ /* 0x0003e80000000200 */
[----:B------:R1:W-:Y:S04]  /*14940*/  STSM.16.M88.4 [R23+0x2eb00], R100 ;  /* 0x02eb006417007844 */ /* 0x0003e80000000200 */
[----:B------:R1:W-:Y:S01]  /*14950*/  STSM.16.M88.4 [R23+0x30300], R92 ;  /* 0x0303005c17007844 */ /* 0x0003e20000000200 */
[----:B------:R-:W-:Y:S01]  /*14960*/  FADD.FTZ R19, R83, R72 ;  /* 0x0000004853137221 */ /* 0x000fe20000010000 */
[----:B------:R-:W-:Y:S01]  /*14970*/  @!PT LDS RZ, [RZ] ;  /* 0x00000000fffff984 */ /* 0x000fe20000000800 */
[----:B------:R-:W-:Y:S01]  /*14980*/  @!PT LDS RZ, [RZ] ;  /* 0x00000000fffff984 */ /* 0x000fe20000000800 */
[----:B------:R-:W-:Y:S01]  /*14990*/  @!PT LDS RZ, [RZ] ;  /* 0x00000000fffff984 */ /* 0x000fe20000000800 */
[----:B------:R-:W-:Y:S01]  /*149a0*/  @!PT LDS RZ, [RZ] ;  /* 0x00000000fffff984 */ /* 0x000fe20000000800 */
[----:B------:R0:W-:Y:S06]  /*149b0*/  MEMBAR.ALL.CTA ;  /* 0x0000000000007992 */ /* 0x0001ec0000008000 */
[----:B0-----:R-:W0:Y:S01]  /*149c0*/  FENCE.VIEW.ASYNC.S ;  /* 0x00000000000073c6 */ /* 0x001e220000000000 */
[----:B------:R-:W-:Y:S01]  /*149d0*/  FADD.FTZ R72, R86, R19 ;  /* 0x0000001356487221 */ /* 0x000fe20000010000 */
[----:B------:R-:W-:-:S03]  /*149e0*/  ISETP.GT.AND P2, PT, R15, R137, PT ;  /* 0x000000890f00720c */ /* 0x000fc60003f44270 */
[----:B------:R-:W-:-:S04]  /*149f0*/  FADD.FTZ R72, R87, R72 ;  /* 0x0000004857487221 */ /* 0x000fc80000010000 */
[----:B------:R-:W-:Y:S01]  /*14a00*/  FADD.FTZ R19, R17, R72 ;  /* 0x0000004811137221 */ /* 0x000fe20000010000 */
[----:B------:R-:W-:-:S03]  /*14a10*/  FADD.FTZ R74, R128, R21 ;  /* 0x00000015804a7221 */ /* 0x000fc60000010000 */
[----:B------:R-:W-:Y:S01]  /*14a20*/  FADD.FTZ R72, R80, R19 ;  /* 0x0000001350487221 */ /* 0x000fe20000010000 */
[----:B------:R-:W-:-:S03]  /*14a30*/  FADD.FTZ R74, R129, R74 ;  /* 0x0000004a814a7221 */ /* 0x000fc60000010000 */
        /* <DEDUP_REMOVED lines=27> */
[----:B------:R-:W-:-:S02]  /*14bf0*/  VIADD R15, R15, 0xffffffff ;  /* 0xffffffff0f0f7836 */ /* 0x000fc40000000000 */
[----:B------:R-:W-:Y:S02]  /*14c00*/  IMAD.MOV.U32 R19, RZ, RZ, R145 ;  /* 0x000000ffff137224 */ /* 0x000fe400078e0091 */
[----:B------:R-:W-:Y:S02]  /*14c10*/  IMAD.MOV.U32 R16, RZ, RZ, R20 ;  /* 0x000000ffff107224 */ /* 0x000fe400078e0014 */
[----:B------:R-:W-:Y:S01]  /*14c20*/  IMAD.MOV.U32 R17, RZ, RZ, R14 ;  /* 0x000000ffff117224 */ /* 0x000fe200078e000e */
[----:B0-----:R-:W-:Y:S01]  /*14c30*/  NOP ;  /* 0x0000000000007918 */ /* 0x001fe20000000000 */
[----:B-1----:R-:W-:Y:S05]  /*14c40*/  @P2 BRA `(.L_x_12352) ;  /* 0xffffffac00f42947 */ /* 0x002fea000383ffff */
.L_x_12342:
[----:B------:R-:W-:-:S13]  /*14c50*/  ISETP.GE.AND P2, PT, R15, RZ, PT ;  /* 0x000000ff0f00720c */ /* 0x000fda0003f46270 */
[----:B------:R-:W-:Y:S05]  /*14c60*/  @!P2 BRA `(.L_x_12353) ;  /* 0x000000440058a947 */ /* 0x000fea0003800000 */
[----:B-----5:R0:W5:Y:S01]  /*14c70*/  LDL.LU R18, [R1+0x4] ;  /* 0x0000040001127983 */ /* 0x0201620000300800 */
[----:B------:R-:W-:Y:S02]  /*14c80*/  IMAD.MOV.U32 R17, RZ, RZ, R20 ;  /* 0x000000ffff117224 */ /* 0x000fe400078e0014 */
[----:B------:R-:W-:Y:S02]  /*14c90*/  IMAD.MOV.U32 R16, RZ, RZ, R14 ;  /* 0x000000ffff107224 */ /* 0x000fe400078e000e */
[----:B------:R-:W-:-:S07]  /*14ca0*/  IMAD.MOV.U32 R19, RZ, RZ, R145 ;  /* 0x000000ffff137224 */ /* 0x000fce00078e0091 */
.L_x_12364:
[----:B------:R-:W2:Y:S01]  /*14cb0*/  LDL R0, [R1+0x28] ;  /* 0x0000280001007983 */ /* 0x000ea20000100800 */
[----:B------:R-:W-:Y:S01]  /*14cc0*/  VIADD R145, R19, 0x1 ;  /* 0x0000000113917836 */ /* 0x000fe20000000000 */
[----:B------:R-:W-:Y:S05]  /*14cd0*/  YIELD ;  /* 0x0000000000007946 */ /* 0x000fea0003800000 */
[----:B------:R-:W-:-:S04]  /*14ce0*/  ISETP.NE.AND P3, PT, R145, 0x2, PT ;  /* 0x000000029100780c */ /* 0x000fc80003f65270 */
[----:B------:R-:W-:Y:S02]  /*14cf0*/  SEL R21, RZ, 0x1, P3 ;  /* 0x00000001ff157807 */ /* 0x000fe40001800000 */
[----:B------:R-:W-:Y:S02]  /*14d00*/  SEL R145, R145, RZ, P3 ;  /* 0x000000ff91917207 */ /* 0x000fe40001800000 */
[----:B-----5:R-:W-:-:S05]  /*14d10*/  LOP3.LUT R14, R18, R21, RZ, 0x3c, !PT ;  /* 0x00000015120e7212 */ /* 0x020fca00078e3cff */
[----:B-1----:R1:W-:Y:S01]  /*14d20*/  STL [R1+0x4], R14 ;  /* 0x0000040e01007387 */ /* 0x0023e20000100800 */
[----:B--2---:R-:W-:-:S13]  /*14d30*/  ISETP.NE.AND P2, PT, R0, RZ, PT ;  /* 0x000000ff0000720c */ /* 0x004fda0003f45270 */
[----:B-1----:R-:W-:Y:S05]  /*14d40*/  @P2 BRA `(.L_x_12354) ;  /* 0x0000000000302947 */ /* 0x002fea0003800000 */
[----:B------:R-:W-:Y:S05]  /*14d50*/  @!P0 BRA `(.L_x_12355) ;  /* 0x0000000000048947 */ /* 0x000fea0003800000 */
[----:B------:R-:W-:Y:S01]  /*14d60*/  BPT.TRAP 0x1 ;  /* 0x000000040000795c */ /* 0x000fe20000300000 */
.L_x_12355:
[----:B------:R-:W-:Y:S01]  /*14d70*/  IMAD R0, R145, 0x8, R22 ;  /* 0x0000000891007824 */ /* 0x000fe200078e0216 */
[----:B------:R-:W-:-:S04]  /*14d80*/  SHF.L.U32 R21, R14, 0x1f, RZ ;  /* 0x0000001f0e157819 */ /* 0x000fc800000006ff */
[----:B------:R1:W2:Y:S01]  /*14d90*/  SYNCS.PHASECHK.TRANS64.TRYWAIT P3, [R0+URZ+0x31c30], R21 ;  /* 0x031c3015000075a7 */ /* 0x0002a2000806017f */
[----:B------:R-:W-:Y:S05]  /*14da0*/  @!P0 BRA `(.L_x_12356) ;  /* 0x0000000000048947 */ /* 0x000fea0003800000 */
[----:B------:R-:W-:Y:S01]  /*14db0*/  BPT.TRAP 0x1 ;  /* 0x000000040000795c */ /* 0x000fe20000300000 */
.L_x_12356:
[----:B------:R-:W-:Y:S04]  /*14dc0*/  BSSY B0, `(.L_x_12354) ;  /* 0x0000004000007945 */ /* 0x000fe80003800000 */
[----:B--2---:R-:W-:Y:S05]  /*14dd0*/  @P3 BRA `(.L_x_12357) ;  /* 0x0000000000083947 */ /* 0x004fea0003800000 */
[----:B------:R-:W2:Y:S02]  /*14de0*/  SYNCS.PHASECHK.TRANS64.TRYWAIT P3, [R0+URZ+0x31c30], R21 ;  /* 0x031c3015000075a7 */ /* 0x000ea4000806017f */
[----:B--2---:R-:W-:Y:S05]  /*14df0*/  @!P3 BRA `(.L_x_12358) ;  /* 0x000000f00060b947 */ /* 0x004fea0003800000 */
.L_x_12357:
[----:B------:R-:W-:Y:S05]  /*14e00*/  BSYNC B0 ;  /* 0x0000000000007941 */ /* 0x000fea0003800000 */
.L_x_12354:
        /* <DEDUP_REMOVED lines=549> */
.L_x_12360:
[----:B------:R-:W-:Y:S01]  /*17060*/  SHF.L.U32 R0, R18, 0x1f, RZ ;  /* 0x0000001f12007819 */ /* 0x000fe200000006ff */
[----:B------:R-:W-:-:S04]  /*17070*/  IMAD R14, R19, 0x8, R22 ;  /* 0x00000008130e7824 */ /* 0x000fc800078e0216 */
[----:B------:R1:W2:Y:S01]  /*17080*/  SYNCS.PHASECHK.TRANS64.TRYWAIT P2, [R14+URZ+0x31c50], R0 ;  /* 0x031c50000e0075a7 */ /* 0x0002a2000804017f */
[----:B------:R-:W-:Y:S05]  /*17090*/  @!P0 BRA `(.L_x_12361) ;  /* 0x0000000000048947 */ /* 0x000fea0003800000 */
[----:B------:R-:W-:Y:S01]  /*170a0*/  BPT.TRAP 0x1 ;  /* 0x000000040000795c */ /* 0x000fe20000300000 */
.L_x_12361:
[----:B------:R-:W-:Y:S04]  /*170b0*/  BSSY B0, `(.L_x_12359) ;  /* 0x0000004000007945 */ /* 0x000fe80003800000 */
[----:B--2---:R-:W-:Y:S05]  /*170c0*/  @P2 BRA `(.L_x_12362) ;  /* 0x0000000000082947 */ /* 0x004fea0003800000 */
[----:B------:R-:W2:Y:S02]  /*170d0*/  SYNCS.PHASECHK.TRANS64.TRYWAIT P2, [R14+URZ+0x31c50], R0 ;  /* 0x031c50000e0075a7 */ /* 0x000ea4000804017f */
[----:B--2---:R-:W-:Y:S05]  /*170e0*/  @!P2 BRA `(.L_x_12363) ;  /* 0x000000cc00b8a947 */ /* 0x004fea0003800000 */
.L_x_12362:
[----:B------:R-:W-:Y:S05]  /*170f0*/  BSYNC B0 ;  /* 0x0000000000007941 */ /* 0x000fea0003800000 */
.L_x_12359:
[----:B-12---:R-:W-:Y:S01]  /*17100*/  FMNMX.FTZ R0, R136, R16, !PT ;  /* 0x0000001088007209 */ /* 0x006fe20007810000 */
[----:B------:R-:W2:Y:S01]  /*17110*/  LDL R151, [R1+0x38] ;  /* 0x0000380001977983 */ /* 0x000ea20000100800 */
[----:B------:R-:W-:Y:S01]  /*17120*/  FMNMX.FTZ R20, R138, R17, !PT ;  /* 0x000000118a147209 */ /* 0x000fe20007810000 */
[----:B------:R-:W-:Y:S05]  /*17130*/  WARPSYNC.ALL ;  /* 0x0000000000007948 */ /* 0x000fea0003800000 */
[----:B------:R-:W-:Y:S01]  /*17140*/  FMNMX.FTZ R0, R137, R0, !PT ;  /* 0x0000000089007209 */ /* 0x000fe20007810000 */
[----:B------:R-:W-:Y:S01]  /*17150*/  ULDC UR4, c[0x0][0x988] ;  /* 0x0002620000047ab9 */ /* 0x000fe20000000800 */
[----:B------:R-:W-:Y:S01]  /*17160*/  FMNMX.FTZ R20, R139, R20, !PT ;  /* 0x000000148b147209 */ /* 0x000fe20007810000 */
[----:B------:R-:W-:Y:S01]  /*17170*/  WARPGROUP.ARRIVE ;  /* 0x00000000000079c5 */ /* 0x000fe20000000000 */
        /* <DEDUP_REMOVED lines=67> */
[----:B------:R-:W-:-:S03]  /*175b0*/  FMNMX.FTZ R20, R79, R20, !PT ;  /* 0x000000144f147209 */ /* 0x000fc60007810000 */
[----:B------:R-:W1:Y:S02]  /*175c0*/  SHFL.BFLY PT, R14, R0, 0x2, 0x1f ;  /* 0x0c401f00000e7f89 */ /* 0x000e6400000e0000 */
[----:B-1----:R-:W-:-:S05]  /*175d0*/  FMNMX.FTZ R14, R0, R14, !PT ;  /* 0x0000000e000e7209 */ /* 0x002fca0007810000 */
[----:B------:R-:W1:Y:S02]  /*175e0*/  SHFL.BFLY PT, R0, R14, 0x1, 0x1f ;  /* 0x0c201f000e007f89 */ /* 0x000e6400000e0000 */
[----:B-1----:R-:W-:Y:S01]  /*175f0*/  FMNMX.FTZ R14, R14, R0, !PT ;  /* 0x000000000e0e7209 */ /* 0x002fe20007810000 */
[----:B------:R-:W-:-:S04]  /*17600*/  IMAD.U32 R0, RZ, RZ, UR4 ;  /* 0x00000004ff007e24 */ /* 0x000fc8000f8e00ff */
[C---:B------:R-:W-:Y:S01]  /*17610*/  FMUL.FTZ R147, R14.reuse, R0 ;  /* 0x000000000e937220 */ /* 0x040fe20000410000 */
        /* <DEDUP_REMOVED lines=10> */
[----:B------:R-:W1:Y:S01]  /*176c0*/  SHFL.BFLY PT, R72, R20, 0x2, 0x1f ;  /* 0x0c401f0014487f89 */ /* 0x000e6200000e0000 */
        /* <DEDUP_REMOVED lines=22> */
[----:B------:R-:W-:Y:S01]  /*17830*/  FMUL.FTZ R16, R16, R0 ;  /* 0x0000000010107220 */ /* 0x000fe20000410000 */
[----:B-1----:R-:W-:Y:S01]  /*17840*/  FMNMX.FTZ R20, R20, R72, !PT ;  /* 0x0000004814147209 */ /* 0x002fe20007810000 */
[-CC-:B------:R-:W-:Y:S01]  /*17850*/  FFMA.FTZ R136, R136, R0.reuse, -R147.reuse ;  /* 0x0000000088887223 */ /* 0x180fe20000010893 */
[-CC-:B------:R-:W-:Y:S01]  /*17860*/  FFMA.FTZ R137, R137, R0.reuse, -R147.reuse ;  /* 0x0000000089897223 */ /* 0x180fe20000010893 */
[----:B------:R-:W-:Y:S01]  /*17870*/  MUFU.EX2 R21, R16 ;  /* 0x0000001000157308 */ /* 0x000fe20000000800 */
[-CC-:B------:R-:W-:Y:S01]  /*17880*/  FFMA.FTZ R140, R140, R0.reuse, -R147.reuse ;  /* 0x000000008c8c7223 */ /* 0x180fe20000010893 */
[----:B------:R-:W1:Y:S01]  /*17890*/  SHFL.BFLY PT, R72, R20, 0x1, 0x1f ;  /* 0x0c201f0014487f89 */ /* 0x000e6200000e0000 */
[-CC-:B------:R-:W-:Y:S01]  /*178a0*/  FFMA.FTZ R141, R141, R0.reuse, -R147.reuse ;  /* 0x000000008d8d7223 */ /* 0x180fe20000010893 */
[----:B------:R-:W-:-:S04]  /*178b0*/  FFMA.FTZ R77, R77, R0, -R147 ;  /* 0x000000004d4d7223 */ /* 0x000fc80000010893 */
[----:B------:R-:W3:Y:S08]  /*178c0*/  MUFU.EX2 R16, R136 ;  /* 0x0000008800107308 */ /* 0x000ef00000000800 */
[----:B------:R-:W4:Y:S08]  /*178d0*/  MUFU.EX2 R137, R137 ;  /* 0x0000008900897308 */ /* 0x000f300000000800 */
[----:B------:R-:W0:Y:S01]  /*178e0*/  MUFU.EX2 R140, R140 ;  /* 0x0000008c008c7308 */ /* 0x000e220000000800 */
[----:B---3--:R-:W-:Y:S01]  /*178f0*/  FFMA.FTZ R18, R21, R155, R16 ;  /* 0x0000009b15127223 */ /* 0x008fe20000010010 */
[----:B-1----:R-:W-:Y:S01]  /*17900*/  FMNMX.FTZ R20, R20, R72, !PT ;  /* 0x0000004814147209 */ /* 0x002fe20007810000 */
[----:B------:R-:W-:-:S04]  /*17910*/  VIADD R72, R22, 0x200 ;  /* 0x0000020016487836 */ /* 0x000fc80000000000 */
[CC--:B------:R-:W-:Y:S01]  /*17920*/  FMUL.FTZ R73, R20.reuse, R0.reuse ;  /* 0x0000000014497220 */ /* 0x0c0fe20000410000 */
[----:B------:R-:W-:Y:S01]  /*17930*/  SHF.R.U32.HI R72, RZ, 0x4, R72 ;  /* 0x00000004ff487819 */ /* 0x000fe20000011648 */
[----:B------:R-:W1:Y:S01]  /*17940*/  MUFU.EX2 R141, R141 ;  /* 0x0000008d008d7308 */ /* 0x000e620000000800 */
[----:B------:R-:W-:Y:S01]  /*17950*/  FADD.FTZ R17, -R20, R17 ;  /* 0x0000001114117221 */ /* 0x000fe20000010100 */
[-CC-:B------:R-:W-:Y:S01]  /*17960*/  FFMA.FTZ R76, R74, R0.reuse, -R73.reuse ;  /* 0x000000004a4c7223 */ /* 0x180fe20000010849 */
[----:B------:R-:W-:Y:S01]  /*17970*/  LOP3.LUT R72, R72, 0x3fff, RZ, 0xc0, !PT ;  /* 0x00003fff48487812 */ /* 0x000fe200078ec0ff */
[-CC-:B------:R-:W-:Y:S01]  /*17980*/  FFMA.FTZ R138, R138, R0.reuse, -R73.reuse ;  /* 0x000000008a8a7223 */ /* 0x180fe20000010849 */
[-CC-:B------:R-:W-:Y:S01]  /*17990*/  FFMA.FTZ R139, R139, R0.reuse, -R73.reuse ;  /* 0x000000008b8b7223 */ /* 0x180fe20000010849 */
[-CC-:B------:R-:W-:Y:S01]  /*179a0*/  FFMA.FTZ R142, R142, R0.reuse, -R73.reuse ;  /* 0x000000008e8e7223 */ /* 0x180fe20000010849 */
[----:B------:R-:W-:Y:S01]  /*179b0*/  LOP3.LUT R72, R72, 0x2400000, RZ, 0xfc, !PT ;  /* 0x0240000048487812 */ /* 0x000fe200078efcff */
[-CC-:B------:R-:W-:Y:S01]  /*179c0*/  FFMA.FTZ R143, R143, R0.reuse, -R73.reuse ;  /* 0x000000008f8f7223 */ /* 0x180fe20000010849 */
[-CC-:B------:R-:W-:Y:S01]  /*179d0*/  FFMA.FTZ R130, R130, R0.reuse, -R73.reuse ;  /* 0x0000000082827223 */ /* 0x180fe20000010849 */
[-CC-:B------:R-:W-:Y:S01]  /*179e0*/  FFMA.FTZ R131, R131, R0.reuse, -R73.reuse ;  /* 0x0000000083837223 */ /* 0x180fe20000010849 */
[----:B------:R-:W-:Y:S01]  /*179f0*/  FFMA.FTZ R134, R134, R0, -R73 ;  /* 0x0000000086867223 */ /* 0x000fe20000010849 */
[----:B------:R-:W-:-:S02]  /*17a00*/  IMAD R72, R19, 0x6c0, R72 ;  /* 0x000006c013487824 */ /* 0x000fc400078e0248 */
[-CC-:B------:R-:W-:Y:S01]  /*17a10*/  FFMA.FTZ R135, R135, R0.reuse, -R73.reuse ;  /* 0x0000000087877223 */ /* 0x180fe20000010849 */
[-CC-:B------:R-:W-:Y:S01]  /*17a20*/  FFMA.FTZ R122, R122, R0.reuse, -R73.reuse ;  /* 0x000000007a7a7223 */ /* 0x180fe20000010849 */
[-CC-:B------:R-:W-:Y:S01]  /*17a30*/  FFMA.FTZ R123, R123, R0.reuse, -R73.reuse ;  /* 0x000000007b7b7223 */ /* 0x180fe20000010849 */
[----:B------:R-:W-:Y:S02]  /*17a40*/  VIADD R74, R72, 0x40 ;  /* 0x00000040484a7836 */ /* 0x000fe40000000000 */
        /* <DEDUP_REMOVED lines=10> */
[----:B------:R-:W-:Y:S01]  /*17af0*/  R2UR UR14, R74 ;  /* 0x000000004a0e72ca */ /* 0x000fe200000e0000 */
        /* <DEDUP_REMOVED lines=23> */
[-C--:B------:R-:W-:Y:S01]  /*17c70*/  FFMA.FTZ R79, R79, R0.reuse, -R73 ;  /* 0x000000004f4f7223 */ /* 0x080fe20000010849 */
[----:B------:R-:W-:Y:S01]  /*17c80*/  R2UR UR30, R74 ;  /* 0x000000004a1e72ca */ /* 0x000fe200000e0000 */
[----:B------:R-:W-:Y:S01]  /*17c90*/  IMAD.MOV.U32 R73, RZ, RZ, -0x7fffffe0 ;  /* 0x80000020ff497424 */ /* 0x000fe200078e00ff */
[C---:B------:R-:W-:Y:S01]  /*17ca0*/  R2UR UR6, R72.reuse ;  /* 0x00000000480672ca */ /* 0x040fe200000e0000 */
[C---:B------:R-:W-:Y:S02]  /*17cb0*/  VIADD R74, R72.reuse, 0x1c0 ;  /* 0x000001c0484a7836 */ /* 0x040fe40000000000 */
[----:B------:R-:W-:Y:S01]  /*17cc0*/  FMUL.FTZ R17, R17, R0 ;  /* 0x0000000011117220 */ /* 0x000fe20000410000 */
[----:B------:R-:W-:Y:S01]  /*17cd0*/  VIADD R72, R72, 0x200 ;  /* 0x0000020048487836 */ /* 0x000fe20000000000 */
[C---:B------:R-:W-:Y:S01]  /*17ce0*/  R2UR UR7, R73.reuse ;  /* 0x00000000490772ca */ /* 0x040fe200000e0000 */
[----:B------:R-:W-:Y:S01]  /*17cf0*/  IMAD.MOV.U32 R75, RZ, RZ, -0x7fffffe0 ;  /* 0x80000020ff4b7424 */ /* 0x000fe200078e00ff */
[----:B------:R-:W-:Y:S01]  /*17d00*/  R2UR UR39, R73 ;  /* 0x00000000492772ca */ /* 0x000fe200000e0000 */
[----:B------:R-:W-:Y:S01]  /*17d10*/  IMAD.MOV.U32 R73, RZ, RZ, -0x3ffffff0 ;  /* 0xc0000010ff497424 */ /* 0x000fe200078e00ff */
[----:B------:R-:W-:Y:S01]  /*17d20*/  R2UR UR38, R72 ;  /* 0x00000000482672ca */ /* 0x000fe200000e0000 */
[----:B----4-:R-:W-:Y:S01]  /*17d30*/  FADD.FTZ R18, R137, R18 ;  /* 0x0000001289127221 */ /* 0x010fe20000010000 */
[----:B--2---:R-:W-:Y:S01]  /*17d40*/  LOP3.LUT R72, R151, 0x10000, RZ, 0xfc, !PT ;  /* 0x0001000097487812 */ /* 0x004fe200078efcff */
[----:B------:R-:W-:Y:S01]  /*17d50*/  MUFU.EX2 R136, R17 ;  /* 0x0000001100887308 */ /* 0x000fe20000000800 */
[----:B------:R-:W-:Y:S01]  /*17d60*/  R2UR UR5, R73 ;  /* 0x00000000490572ca */ /* 0x000fe200000e0000 */
[----:B------:R-:W-:Y:S01]  /*17d70*/  IMAD.MOV.U32 R73, RZ, RZ, -0x3ffffff0 ;  /* 0xc0000010ff497424 */ /* 0x000fe200078e00ff */
[----:B------:R-:W-:Y:S01]  /*17d80*/  R2UR UR4, R72 ;  /* 0x00000000480472ca */ /* 0x000fe200000e0000 */
[----:B------:R-:W2:Y:S01]  /*17d90*/  S2R R151, SR_TID.X ;  /* 0x0000000000977919 */ /* 0x000ea20000002100 */
[C---:B------:R-:W-:Y:S01]  /*17da0*/  R2UR UR11, R75.reuse ;  /* 0x000000004b0b72ca */ /* 0x040fe200000e0000 */
[----:B0-----:R-:W-:Y:S01]  /*17db0*/  FADD.FTZ R18, R140, R18 ;  /* 0x000000128c127221 */ /* 0x001fe20000010000 */
[C---:B------:R-:W-:Y:S01]  /*17dc0*/  R2UR UR15, R75.reuse ;  /* 0x000000004b0f72ca */ /* 0x040fe200000e0000 */
[----:B------:R-:W0:Y:S01]  /*17dd0*/  MUFU.EX2 R17, R138 ;  /* 0x0000008a00117308 */ /* 0x000e220000000800 */
[----:B------:R-:W-:-:S02]  /*17de0*/  R2UR UR19, R75 ;  /* 0x000000004b1372ca */ /* 0x000fc400000e0000 */
[C---:B------:R-:W-:Y:S02]  /*17df0*/  R2UR UR23, R75.reuse ;  /* 0x000000004b1772ca */ /* 0x040fe400000e0000 */
[C---:B------:R-:W-:Y:S02]  /*17e00*/  R2UR UR27, R75.reuse ;  /* 0x000000004b1b72ca */ /* 0x040fe400000e0000 */
[C---:B------:R-:W-:Y:S01]  /*17e10*/  R2UR UR31, R75.reuse ;  /* 0x000000004b1f72ca */ /* 0x040fe200000e0000 */
[----:B------:R-:W-:Y:S01]  /*17e20*/  HGMMA.64x96x16.F32.BF16 R24, gdesc[UR4].tnspB, R24, gsb0 ;  /* 0x41600000041879f0 */ /* 0x000fe20008001818 */
[----:B------:R-:W-:Y:S01]  /*17e30*/  R2UR UR34, R74 ;  /* 0x000000004a2272ca */ /* 0x000fe200000e0000 */
[----:B------:R-:W-:Y:S01]  /*17e40*/  VIADD R74, R72, 0x180 ;  /* 0x00000180484a7836 */ /* 0x000fe20000000000 */
[----:B------:R-:W-:Y:S01]  /*17e50*/  R2UR UR35, R75 ;  /* 0x000000004b2372ca */ /* 0x000fe200000e0000 */
[----:B------:R-:W-:Y:S01]  /*17e60*/  IMAD.MOV.U32 R75, RZ, RZ, -0x3ffffff0 ;  /* 0xc0000010ff4b7424 */ /* 0x000fe200078e00ff */
[----:B------:R-:W-:Y:S01]  /*17e70*/  R2UR UR37, R73 ;  /* 0x00000000492572ca */ /* 0x000fe200000e0000 */
[----:B------:R-:W3:Y:S01]  /*17e80*/  MUFU.EX2 R139, R139 ;  /* 0x0000008b008b7308 */ /* 0x000ee20000000800 */
[----:B------:R-:W-:Y:S01]  /*17e90*/  R2UR UR8, R74 ;  /* 0x000000004a0872ca */ /* 0x000fe200000e0000 */
[----:B------:R-:W-:Y:S01]  /*17ea0*/  VIADD R74, R72, 0x300 ;  /* 0x00000300484a7836 */ /* 0x000fe20000000000 */
[----:B------:R-:W-:Y:S01]  /*17eb0*/  R2UR UR9, R75 ;  /* 0x000000004b0972ca */ /* 0x000fe200000e0000 */
[----:B------:R-:W-:Y:S01]  /*17ec0*/  IMAD.MOV.U32 R75, RZ, RZ, -0x3ffffff0 ;  /* 0xc0000010ff4b7424 */ /* 0x000fe200078e00ff */
[----:B------:R-:W-:Y:S01]  /*17ed0*/  F2FP.BF16.F32.PACK_AB R16, R137, R16 ;  /* 0x000000108910723e */ /* 0x000fe200000010ff */
[----:B-1----:R-:W-:Y:S01]  /*17ee0*/  FADD.FTZ R137, R141, R18 ;  /* 0x000000128d897221 */ /* 0x002fe20000010000 */
[----:B------:R-:W-:Y:S01]  /*17ef0*/  R2UR UR12, R74 ;  /* 0x000000004a0c72ca */ /* 0x000fe200000e0000 */
[----:B------:R-:W-:Y:S01]  /*17f00*/  VIADD R74, R72, 0x480 ;  /* 0x00000480484a7836 */ /* 0x000fe20000000000 */
[----:B------:R-:W-:Y:S01]  /*17f10*/  R2UR UR13, R75 ;  /* 0x000000004b0d72ca */ /* 0x000fe200000e0000 */
[----:B------:R-:W-:Y:S01]  /*17f20*/  IMAD.MOV.U32 R75, RZ, RZ, -0x3ffffff0 ;  /* 0xc0000010ff4b7424 */ /* 0x000fe200078e00ff */
[----:B------:R-:W-:Y:S01]  /*17f30*/  MUFU.EX2 R142, R142 ;  /* 0x0000008e008e7308 */ /* 0x000fe20000000800 */
[----:B------:R-:W-:Y:S01]  /*17f40*/  F2FP.BF16.F32.PACK_AB R18, R141, R140 ;  /* 0x0000008c8d12723e */ /* 0x000fe200000010ff */
[----:B------:R-:W-:Y:S01]  /*17f50*/  @!P1 IMAD R73, R19, 0x8, R22 ;  /* 0x0000000813499824 */ /* 0x000fe200078e0216 */
[----:B------:R-:W-:Y:S01]  /*17f60*/  R2UR UR16, R74 ;  /* 0x000000004a1072ca */ /* 0x000fe200000e0000 */
[----:B------:R-:W-:Y:S01]  /*17f70*/  VIADD R74, R72, 0x600 ;  /* 0x00000600484a7836 */ /* 0x000fe20000000000 */
[----:B------:R-:W-:Y:S01]  /*17f80*/  R2UR UR17, R75 ;  /* 0x000000004b1172ca */ /* 0x000fe200000e0000 */
[----:B------:R-:W-:Y:S01]  /*17f90*/  IMAD.MOV.U32 R75, RZ, RZ, -0x3ffffff0 ;  /* 0xc0000010ff4b7424 */ /* 0x000fe200078e00ff */
[----:B--2---:R-:W-:Y:S01]  /*17fa0*/  SHF.R.U32.HI R140, RZ, 0x7, R151 ;  /* 0x00000007ff8c7819 */ /* 0x004fe20000011697 */
[----:B------:R-:W1:Y:S01]  /*17fb0*/  MUFU.EX2 R143, R143 ;  /* 0x0000008f008f7308 */ /* 0x000e620000000800 */
[----:B------:R-:W-:Y:S01]  /*17fc0*/  R2UR UR20, R74 ;  /* 0x000000004a1472ca */ /* 0x000fe200000e0000 */
[----:B------:R-:W-:Y:S01]  /*17fd0*/  VIADD R74, R72, 0x780 ;  /* 0x00000780484a7836 */ /* 0x000fe20000000000 */
[----:B------:R-:W-:Y:S01]  /*17fe0*/  R2UR UR21, R75 ;  /* 0x000000004b1572ca */ /* 0x000fe200000e0000 */
[----:B------:R-:W-:Y:S01]  /*17ff0*/  IMAD.MOV.U32 R75, RZ, RZ, -0x3ffffff0 ;  /* 0xc0000010ff4b7424 */ /* 0x000fe200078e00ff */
[----:B------:R-:W-:Y:S01]  /*18000*/  ISETP.GE.U32.AND P2, PT, R151, 0x180, PT ;  /* 0x000001809700780c */ /* 0x000fe20003f46070 */
[----:B------:R-:W-:Y:S01]  /*18010*/  @!P1 VIADD R73, R73, 0x31c60 ;  /* 0x00031c6049499836 */ /* 0x000fe20000000000 */
[----:B------:R-:W-:Y:S01]  /*18020*/  R2UR UR24, R74 ;  /* 0x000000004a1872ca */ /* 0x000fe200000e0000 */
[----:B------:R-:W-:Y:S01]  /*18030*/  VIADD R74, R72, 0x900 ;  /* 0x00000900484a7836 */ /* 0x000fe20000000000 */
[----:B------:R-:W-:Y:S01]  /*18040*/  R2UR UR25, R75 ;  /* 0x000000004b1972ca */ /* 0x000fe200000e0000 */
[----:B------:R-:W-:-:S02]  /*18050*/  IMAD.MOV.U32 R75, RZ, RZ, -0x3ffffff0 ;  /* 0xc0000010ff4b7424 */ /* 0x000fc400078e00ff */
[----:B0-----:R-:W-:Y:S01]  /*18060*/  FFMA.FTZ R157, R136, R157, R17 ;  /* 0x0000009d889d7223 */ /* 0x001fe20000010011 */
[----:B---3--:R-:W-:Y:S01]  /*18070*/  F2FP.BF16.F32.PACK_AB R17, R139, R17 ;  /* 0x000000118b11723e */ /* 0x008fe200000010ff */
[----:B------:R-:W0:Y:S01]  /*18080*/  MUFU.EX2 R150, R150 ;  /* 0x0000009600967308 */ /* 0x000e220000000800 */
[----:B------:R-:W-:Y:S01]  /*18090*/  R2UR UR28, R74 ;  /* 0x000000004a1c72ca */ /* 0x000fe200000e0000 */
[C---:B------:R-:W-:Y:S01]  /*180a0*/  VIADD R74, R72.reuse, 0xa80 ;  /* 0x00000a80484a7836 */ /* 0x040fe20000000000 */
[----:B------:R-:W-:Y:S01]  /*180b0*/  R2UR UR29, R75 ;  /* 0x000000004b1d72ca */ /* 0x000fe200000e0000 */
[----:B------:R-:W-:Y:S01]  /*180c0*/  IMAD.MOV.U32 R75, RZ, RZ, -0x3ffffff0 ;  /* 0xc0000010ff4b7424 */ /* 0x000fe200078e00ff */
[----:B------:R-:W-:Y:S01]  /*180d0*/  @!P1 PRMT R73, RZ, 0x654, R73 ;  /* 0x00000654ff499816 */ /* 0x000fe20000000049 */
[----:B------:R-:W-:Y:S01]  /*180e0*/  VIADD R72, R72, 0xc00 ;  /* 0x00000c0048487836 */ /* 0x000fe20000000000 */
[----:B------:R-:W-:Y:S01]  /*180f0*/  R2UR UR32, R74 ;  /* 0x000000004a2072ca */ /* 0x000fe200000e0000 */
[----:B------:R-:W-:Y:S01]  /*18100*/  @!P1 IMAD R74, R145, 0x8, R22 ;  /* 0x00000008914a9824 */ /* 0x000fe200078e0216 */
[----:B------:R-:W-:Y:S01]  /*18110*/  R2UR UR33, R75 ;  /* 0x000000004b2172ca */ /* 0x000fe200000e0000 */
[----:B------:R-:W-:Y:S01]  /*18120*/  MUFU.EX2 R148, R148 ;  /* 0x0000009400947308 */ /* 0x000fe20000000800 */
[----:B------:R-:W-:Y:S01]  /*18130*/  R2UR UR36, R72 ;  /* 0x00000000482472ca */ /* 0x000fe200000e0000 */
[----:B------:R-:W-:Y:S01]  /*18140*/  VIADD R72, R140, 0x9 ;  /* 0x000000098c487836 */ /* 0x000fe20000000000 */
[----:B-1----:R-:W-:Y:S01]  /*18150*/  F2FP.BF16.F32.PACK_AB R19, R143, R142 ;  /* 0x0000008e8f13723e */ /* 0x002fe200000010ff */
[----:B------:R-:W-:-:S03]  /*18160*/  @!P1 VIADD R74, R74, 0x31c40 ;  /* 0x00031c404a4a9836 */ /* 0x000fc60000000000 */
[----:B------:R-:W-:Y:S01]  /*18170*/  SEL R72, R72, 0x9, !P2 ;  /* 0x0000000948487807 */ /* 0x000fe20005000000 */
[----:B------:R-:W-:Y:S01]  /*18180*/  MUFU.EX2 R133, R133 ;  /* 0x0000008500857308 */ /* 0x000fe20000000800 */
[----:B------:R-:W-:Y:S01]  /*18190*/  @!P1 PRMT R74, RZ, 0x654, R74 ;  /* 0x00000654ff4a9816 */ /* 0x000fe2000000004a */
[----:B0-----:R-:W-:Y:S01]  /*181a0*/  FADD.FTZ R137, R150, R137 ;  /* 0x0000008996897221 */ /* 0x001fe20000010000 */
[C---:B------:R-:W-:Y:S01]  /*181b0*/  ISETP.GT.AND P2, PT, R15.reuse, RZ, PT ;  /* 0x000000ff0f00720c */ /* 0x040fe20003f44270 */
[----:B------:R-:W-:-:S04]  /*181c0*/  VIADD R15, R15, 0xffffffff ;  /* 0xffffffff0f0f7836 */ /* 0x000fc80000000000 */
        /* <DEDUP_REMOVED lines=8> */
[----:B------:R-:W-:Y:S07]  /*18250*/  HGMMA.64x96x16.F32.BF16 R24, gdesc[UR8].tnspB, R24, gsb0 ;  /* 0x41600000081879f0 */ /* 0x000fee0008001818 */
        /* <DEDUP_REMOVED lines=69> */
[-C--:B------:R-:W-:Y:S01]  /*186b0*/  FMUL.FTZ R24, R24, R21.reuse ;  /* 0x0000001518187220 */ /* 0x080fe20000410000 */
[----:B0-----:R-:W-:Y:S01]  /*186c0*/  FADD.FTZ R72, R139, R157 ;  /* 0x0000009d8b487221 */ /* 0x001fe20000010000 */
[-C--:B------:R-:W-:Y:S01]  /*186d0*/  FMUL.FTZ R25, R25, R21.reuse ;  /* 0x0000001519197220 */ /* 0x080fe20000410000 */
[-C--:B------:R-:W-:Y:S01]  /*186e0*/  FMUL.FTZ R28, R28, R21.reuse ;  /* 0x000000151c1c7220 */ /* 0x080fe20000410000 */
[-C--:B------:R-:W-:Y:S01]  /*186f0*/  FMUL.FTZ R29, R29, R21.reuse ;  /* 0x000000151d1d7220 */ /* 0x080fe20000410000 */
[----:B------:R-:W-:Y:S01]  /*18700*/  FADD.FTZ R72, R142, R72 ;  /* 0x000000488e487221 */ /* 0x000fe20000010000 */
[-C--:B------:R-:W-:Y:S01]  /*18710*/  FMUL.FTZ R32, R32, R21.reuse ;  /* 0x0000001520207220 */ /* 0x080fe20000410000 */
[----:B------:R0:W-:Y:S01]  /*18720*/  @!P1 SYNCS.ARRIVE.TRANS64.RED.A1T0 RZ, [R73+URZ], RZ ;  /* 0x000000ff49ff99a7 */ /* 0x0001e2000810043f */
[----:B------:R2:W-:Y:S01]  /*18730*/  STSM.16.M88.4 [R23+0x24300], R16 ;  /* 0x0243001017007844 */ /* 0x0005e20000000200 */
[----:B-1----:R-:W-:Y:S01]  /*18740*/  MUFU.EX2 R74, R128 ;  /* 0x00000080004a7308 */ /* 0x002fe20000000800 */
[----:B------:R-:W-:Y:S01]  /*18750*/  FADD.FTZ R72, R143, R72 ;  /* 0x000000488f487221 */ /* 0x000fe20000010000 */
        /* <DEDUP_REMOVED lines=14> */
[----:B--2---:R-:W1:Y:S01]  /*18840*/  MUFU.EX2 R16, R149 ;  /* 0x0000009500107308 */ /* 0x004e620000000800 */
[-C--:B------:R-:W-:Y:S01]  /*18850*/  FMUL.FTZ R60, R60, R21.reuse ;  /* 0x000000153c3c7220 */ /* 0x080fe20000410000 */
[-C--:B------:R-:W-:Y:S01]  /*18860*/  FMUL.FTZ R61, R61, R21.reuse ;  /* 0x000000153d3d7220 */ /* 0x080fe20000410000 */
[-C--:B------:R-:W-:Y:S01]  /*18870*/  FMUL.FTZ R64, R64, R21.reuse ;  /* 0x0000001540407220 */ /* 0x080fe20000410000 */
[-C--:B------:R-:W-:Y:S01]  /*18880*/  FMUL.FTZ R65, R65, R21.reuse ;  /* 0x0000001541417220 */ /* 0x080fe20000410000 */
[-C--:B------:R-:W-:Y:S01]  /*18890*/  FMUL.FTZ R68, R68, R21.reuse ;  /* 0x0000001544447220 */ /* 0x080fe20000410000 */
[----:B------:R-:W-:Y:S01]  /*188a0*/  FMUL.FTZ R69, R69, R21 ;  /* 0x0000001545457220 */ /* 0x000fe20000410000 */
        /* <DEDUP_REMOVED lines=10> */
[C---:B-1----:R-:W-:Y:S01]  /*18950*/  FADD.FTZ R137, R16.reuse, R137 ;  /* 0x0000008910897221 */ /* 0x042fe20000010000 */
[----:B------:R-:W-:Y:S01]  /*18960*/  F2FP.BF16.F32.PACK_AB R16, R16, R150 ;  /* 0x000000961010723e */ /* 0x000fe200000010ff */
[-C--:B------:R-:W-:Y:S01]  /*18970*/  FMUL.FTZ R42, R42, R136.reuse ;  /* 0x000000882a2a7220 */ /* 0x080fe20000410000 */
[-C--:B------:R-:W-:Y:S01]  /*18980*/  FMUL.FTZ R43, R43, R136.reuse ;  /* 0x000000882b2b7220 */ /* 0x080fe20000410000 */
[----:B------:R-:W-:Y:S01]  /*18990*/  FADD.FTZ R137, R148, R137 ;  /* 0x0000008994897221 */ /* 0x000fe20000010000 */
[-C--:B------:R-:W-:Y:S01]  /*189a0*/  FMUL.FTZ R46, R46, R136.reuse ;  /* 0x000000882e2e7220 */ /* 0x080fe20000410000 */
[----:B------:R-:W-:Y:S01]  /*189b0*/  FMUL.FTZ R47, R47, R136 ;  /* 0x000000882f2f7220 */ /* 0x000fe20000410000 */
[----:B------:R-:W1:Y:S01]  /*189c0*/  MUFU.EX2 R19, R134 ;  /* 0x0000008600137308 */ /* 0x000e620000000800 */
[C---:B--2---:R-:W-:Y:S01]  /*189d0*/  FADD.FTZ R137, R18.reuse, R137 ;  /* 0x0000008912897221 */ /* 0x044fe20000010000 */
[----:B------:R-:W-:Y:S01]  /*189e0*/  F2FP.BF16.F32.PACK_AB R18, R18, R148 ;  /* 0x000000941212723e */ /* 0x000fe200000010ff */
[-C--:B------:R-:W-:Y:S01]  /*189f0*/  FMUL.FTZ R50, R50, R136.reuse ;  /* 0x0000008832327220 */ /* 0x080fe20000410000 */
[-C--:B------:R-:W-:Y:S01]  /*18a00*/  FMUL.FTZ R51, R51, R136.reuse ;  /* 0x0000008833337220 */ /* 0x080fe20000410000 */
[----:B------:R-:W-:Y:S01]  /*18a10*/  FADD.FTZ R137, R133, R137 ;  /* 0x0000008985897221 */ /* 0x000fe20000010000 */
[-C--:B------:R-:W-:Y:S01]  /*18a20*/  FMUL.FTZ R54, R54, R136.reuse ;  /* 0x0000008836367220 */ /* 0x080fe20000410000 */
[-C--:B------:R-:W-:Y:S01]  /*18a30*/  FMUL.FTZ R55, R55, R136.reuse ;  /* 0x0000008837377220 */ /* 0x080fe20000410000 */
[----:B0-----:R-:W0:Y:S01]  /*18a40*/  MUFU.EX2 R73, R122 ;  /* 0x0000007a00497308 */ /* 0x001e220000000800 */
[----:B------:R-:W-:Y:S01]  /*18a50*/  FADD.FTZ R137, R132, R137 ;  /* 0x0000008984897221 */ /* 0x000fe20000010000 */
[----:B---3--:R-:W-:Y:S01]  /*18a60*/  FADD.FTZ R72, R17, R72 ;  /* 0x0000004811487221 */ /* 0x008fe20000010000 */
[----:B------:R-:W-:Y:S01]  /*18a70*/  F2FP.BF16.F32.PACK_AB R17, R131, R17 ;  /* 0x000000118311723e */ /* 0x000fe200000010ff */
[-C--:B------:R-:W-:Y:S01]  /*18a80*/  FMUL.FTZ R58, R58, R136.reuse ;  /* 0x000000883a3a7220 */ /* 0x080fe20000410000 */
[----:B------:R-:W-:Y:S01]  /*18a90*/  FADD.FTZ R90, R75, R137 ;  /* 0x000000894b5a7221 */ /* 0x000fe20000010000 */
[----:B------:R-:W-:Y:S01]  /*18aa0*/  FADD.FTZ R72, R131, R72 ;  /* 0x0000004883487221 */ /* 0x000fe20000010000 */
[-C--:B------:R-:W-:Y:S01]  /*18ab0*/  FMUL.FTZ R59, R59, R136.reuse ;  /* 0x000000883b3b7220 */ /* 0x080fe20000410000 */
[----:B------:R2:W-:Y:S01]  /*18ac0*/  MUFU.EX2 R121, R88 ;  /* 0x0000005800797308 */ /* 0x0005e20000000800 */
[----:B------:R-:W-:Y:S01]  /*18ad0*/  FADD.FTZ R90, R74, R90 ;  /* 0x0000005a4a5a7221 */ /* 0x000fe20000010000 */
[----:B-1----:R-:W-:Y:S01]  /*18ae0*/  FADD.FTZ R72, R19, R72 ;  /* 0x0000004813487221 */ /* 0x002fe20000010000 */
[----:B------:R-:W-:Y:S01]  /*18af0*/  F2FP.BF16.F32.PACK_AB R19, R135, R19 ;  /* 0x000000138713723e */ /* 0x000fe200000010ff */
[-C--:B------:R-:W-:Y:S01]  /*18b00*/  FMUL.FTZ R62, R62, R136.reuse ;  /* 0x000000883e3e7220 */ /* 0x080fe20000410000 */
[----:B------:R-:W-:Y:S01]  /*18b10*/  FADD.FTZ R90, R129, R90 ;  /* 0x0000005a815a7221 */ /* 0x000fe20000010000 */
[----:B------:R-:W-:Y:S01]  /*18b20*/  F2FP.BF16.F32.PACK_AB R74, R74, R75 ;  /* 0x0000004b4a4a723e */ /* 0x000fe200000010ff */
[-C--:B------:R-:W-:Y:S01]  /*18b30*/  FMUL.FTZ R63, R63, R136.reuse ;  /* 0x000000883f3f7220 */ /* 0x080fe20000410000 */
[----:B------:R1:W-:Y:S01]  /*18b40*/  STSM.16.M88.4 [R23+0x25b00], R16 ;  /* 0x025b001017007844 */ /* 0x0003e20000000200 */
[----:B------:R-:W-:Y:S01]  /*18b50*/  FADD.FTZ R90, R124, R90 ;  /* 0x0000005a7c5a7221 */ /* 0x000fe20000010000 */
[----:B--2---:R-:W-:Y:S01]  /*18b60*/  FADD.FTZ R88, R135, R72 ;  /* 0x0000004887587221 */ /* 0x004fe20000010000 */
[----:B------:R-:W-:Y:S01]  /*18b70*/  F2FP.BF16.F32.PACK_AB R72, R132, R133 ;  /* 0x000000858448723e */ /* 0x000fe200000010ff */
[----:B------:R2:W3:Y:S01]  /*18b80*/  MUFU.EX2 R122, R91 ;  /* 0x0000005b007a7308 */ /* 0x0004e20000000800 */
[----:B------:R-:W-:Y:S01]  /*18b90*/  FADD.FTZ R90, R128, R90 ;  /* 0x0000005a805a7221 */ /* 0x000fe20000010000 */
[----:B0-----:R-:W-:Y:S01]  /*18ba0*/  FADD.FTZ R88, R73, R88 ;  /* 0x0000005849587221 */ /* 0x001fe20000010000 */
[----:B------:R-:W-:Y:S01]  /*18bb0*/  F2FP.BF16.F32.PACK_AB R73, R123, R73 ;  /* 0x000000497b49723e */ /* 0x000fe200000010ff */
[----:B------:R-:W-:Y:S01]  /*18bc0*/  FMUL.FTZ R66, R66, R136 ;  /* 0x0000008842427220 */ /* 0x000fe20000410000 */
[----:B------:R-:W-:Y:S01]  /*18bd0*/  FADD.FTZ R90, R120, R90 ;  /* 0x0000005a785a7221 */ /* 0x000fe20000010000 */
[----:B------:R-:W-:Y:S01]  /*18be0*/  F2FP.BF16.F32.PACK_AB R75, R127, R126 ;  /* 0x0000007e7f4b723e */ /* 0x000fe200000010ff */
[----:B------:R-:W-:Y:S01]  /*18bf0*/  FADD.FTZ R88, R123, R88 ;  /* 0x000000587b587221 */ /* 0x000fe20000010000 */
[----:B------:R-:W-:Y:S01]  /*18c00*/  FMUL.FTZ R67, R67, R136 ;  /* 0x0000008843437220 */ /* 0x000fe20000410000 */
[----:B------:R-:W-:Y:S01]  /*18c10*/  FADD.FTZ R90, R117, R90 ;  /* 0x0000005a755a7221 */ /* 0x000fe20000010000 */
[----:B--2---:R-:W-:Y:S01]  /*18c20*/  F2FP.BF16.F32.PACK_AB R91, R119, R118 ;  /* 0x00000076775b723e */ /* 0x004fe200000010ff */
[----:B------:R0:W-:Y:S01]  /*18c30*/  STSM.16.M88.4 [R23+0x27300], R72 ;  /* 0x0273004817007844 */ /* 0x0001e20000000200 */
[----:B------:R-:W-:Y:S01]  /*18c40*/  FADD.FTZ R88, R126, R88 ;  /* 0x000000587e587221 */ /* 0x000fe20000010000 */
[C---:B------:R-:W-:Y:S01]  /*18c50*/  FADD.FTZ R90, R116.reuse, R90 ;  /* 0x0000005a745a7221 */ /* 0x040fe20000010000 */
        /* <DEDUP_REMOVED lines=8> */
[----:B------:R-:W-:-:S02]  /*18ce0*/  F2FP.BF16.F32.PACK_AB R89, R115, R89 ;  /* 0x000000597359723e */ /* 0x000fc400000010ff */
[----:B------:R-:W-:Y:S01]  /*18cf0*/  FADD.FTZ R88, R115, R88 ;  /* 0x0000005873587221 */ /* 0x000fe20000010000 */
[----:B------:R-:W-:-:S03]  /*18d00*/  FADD.FTZ R90, R109, R90 ;  /* 0x0000005a6d5a7221 */ /* 0x000fc60000010000 */
[----:B------:R-:W-:Y:S01]  /*18d10*/  FADD.FTZ R88, R118, R88 ;  /* 0x0000005876587221 */ /* 0x000fe20000010000 */
[----:B-1----:R-:W-:Y:S01]  /*18d20*/  FADD.FTZ R17, R108, R90 ;  /* 0x0000005a6c117221 */ /* 0x002fe20000010000 */
        /* <DEDUP_REMOVED lines=15> */
[C---:B------:R-:W-:Y:S01]  /*18e20*/  F2FP.BF16.F32.PACK_AB R109, R99.reuse, R98 ;  /* 0x00000062636d723e */ /* 0x040fe200000010ff */
[----:B------:R1:W-:Y:S01]  /*18e30*/  STSM.16.M88.4 [R23+0x28b00], R88 ;  /* 0x028b005817007844 */ /* 0x0003e20000000200 */
[----:B------:R-:W-:Y:S01]  /*18e40*/  FADD.FTZ R16, R98, R16 ;  /* 0x0000001062107221 */ /* 0x000fe20000010000 */
[----:B------:R-:W-:Y:S01]  /*18e50*/  FADD.FTZ R18, R96, R73 ;  /* 0x0000004960127221 */ /* 0x000fe20000010000 */
[----:B------:R-:W-:Y:S01]  /*18e60*/  F2FP.BF16.F32.PACK_AB R110, R104, R105 ;  /* 0x00000069686e723e */ /* 0x000fe200000010ff */
[----:B------:R1:W-:Y:S01]  /*18e70*/  STSM.16.M88.4 [R23+0x2a300], R116 ;  /* 0x02a3007417007844 */ /* 0x0003e20000000200 */
[----:B------:R-:W-:Y:S01]  /*18e80*/  FADD.FTZ R16, R99, R16 ;  /* 0x0000001063107221 */ /* 0x000fe20000010000 */
[----:B------:R-:W-:Y:S01]  /*18e90*/  FADD.FTZ R73, R93, R18 ;  /* 0x000000125d497221 */ /* 0x000fe20000010000 */
[----:B------:R-:W-:-:S02]  /*18ea0*/  F2FP.BF16.F32.PACK_AB R111, R103, R102 ;  /* 0x00000066676f723e */ /* 0x000fc400000010ff */
[----:B------:R-:W-:Y:S01]  /*18eb0*/  FADD.FTZ R16, R102, R16 ;  /* 0x0000001066107221 */ /* 0x000fe20000010000 */
[----:B------:R-:W-:Y:S01]  /*18ec0*/  FADD.FTZ R18, R92, R73 ;  /* 0x000000495c127221 */ /* 0x000fe20000010000 */
[----:B------:R-:W-:Y:S01]  /*18ed0*/  F2FP.BF16.F32.PACK_AB R100, R100, R101 ;  /* 0x000000656464723e */ /* 0x000fe200000010ff */
[----:B------:R1:W-:Y:S01]  /*18ee0*/  STSM.16.M88.4 [R23+0x2bb00], R108 ;  /* 0x02bb006c17007844 */ /* 0x0003e20000000200 */
[----:B------:R-:W-:Y:S01]  /*18ef0*/  FADD.FTZ R16, R103, R16 ;  /* 0x0000001067107221 */ /* 0x000fe20000010000 */
[----:B------:R-:W-:Y:S01]  /*18f00*/  FADD.FTZ R18, R113, R18 ;  /* 0x0000001271127221 */ /* 0x000fe20000010000 */
[----:B---3--:R-:W-:Y:S02]  /*18f10*/  F2FP.BF16.F32.PACK_AB R101, R122, R114 ;  /* 0x000000727a65723e */ /* 0x008fe400000010ff */
[----:B------:R-:W-:Y:S01]  /*18f20*/  FADD.FTZ R17, R114, R16 ;  /* 0x0000001072117221 */ /* 0x000fe20000010000 */
[----:B------:R-:W-:Y:S01]  /*18f30*/  FADD.FTZ R18, R121, R18 ;  /* 0x0000001279127221 */ /* 0x000fe20000010000 */
[----:B------:R-:W-:-:S02]  /*18f40*/  F2FP.BF16.F32.PACK_AB R102, R96, R97 ;  /* 0x000000616066723e */ /* 0x000fc400000010ff */
[----:B------:R-:W-:Y:S01]  /*18f50*/  FADD.FTZ R19, R122, R17 ;  /* 0x000000117a137221 */ /* 0x000fe20000010000 */
[----:B------:R-:W-:Y:S01]  /*18f60*/  FADD.FTZ R73, R85, R18 ;  /* 0x0000001255497221 */ /* 0x000fe20000010000 */
[----:B------:R-:W0:Y:S01]  /*18f70*/  MUFU.EX2 R17, R80 ;  /* 0x0000005000117308 */ /* 0x000e220000000800 */
[C---:B------:R-:W-:Y:S01]  /*18f80*/  F2FP.BF16.F32.PACK_AB R103, R95.reuse, R94 ;  /* 0x0000005e5f67723e */ /* 0x040fe200000010ff */
        /* <DEDUP_REMOVED lines=10> */
[----:B------:R1:W5:Y:S01]  /*19030*/  LDL R18, [R1+0x4] ;  /* 0x0000040001127983 */ /* 0x0003620000100800 */
[----:B------:R-:W-:Y:S01]  /*19040*/  FADD.FTZ R19, R83, R16 ;  /* 0x0000001053137221 */ /* 0x000fe20000010000 */
[----:B------:R-:W-:-:S02]  /*19050*/  F2FP.BF16.F32.PACK_AB R95, R87, R86 ;  /* 0x00000056575f723e */ /* 0x000fc400000010ff */
[----:B------:R-:W-:Y:S01]  /*19060*/  F2FP.BF16.F32.PACK_AB R84, R84, R85 ;  /* 0x000000555454723e */ /* 0x000fe200000010ff */
[----:B------:R-:W-:Y:S01]  /*19070*/  FADD.FTZ R16, R86, R19 ;  /* 0x0000001356107221 */ /* 0x000fe20000010000 */
[----:B0-----:R-:W-:Y:S01]  /*19080*/  F2FP.BF16.F32.PACK_AB R85, R17, R76 ;  /* 0x0000004c1155723e */ /* 0x001fe200000010ff */
[----:B------:R1:W-:Y:S01]  /*19090*/  STSM.16.M88.4 [R23+0x2eb00], R92 ;  /* 0x02eb005c17007844 */ /* 0x0003e20000000200 */
[----:B------:R-:W-:Y:S01]  /*190a0*/  F2FP.BF16.F32.PACK_AB R86, R77, R81 ;  /* 0x000000514d56723e */ /* 0x000fe200000010ff */
[----:B------:R-:W-:Y:S01]  /*190b0*/  FADD.FTZ R19, R87, R16 ;  /* 0x0000001057137221 */ /* 0x000fe20000010000 */
[----:B------:R-:W-:-:S03]  /*190c0*/  F2FP.BF16.F32.PACK_AB R87, R79, R78 ;  /* 0x0000004e4f57723e */ /* 0x000fc600000010ff */
[----:B------:R-:W-:Y:S02]  /*190d0*/  FADD.FTZ R16, R76, R19 ;  /* 0x000000134c107221 */ /* 0x000fe40000010000 */
[----:B------:R1:W-:Y:S02]  /*190e0*/  STSM.16.M88.4 [R23+0x30300], R84 ;  /* 0x0303005417007844 */ /* 0x0003e40000000200 */
        /* <DEDUP_REMOVED lines=8> */
[----:B------:R-:W-:-:S02]  /*19170*/  IMAD.MOV.U32 R19, RZ, RZ, R145 ;  /* 0x000000ffff137224 */ /* 0x000fc400078e0091 */
[----:B------:R-:W-:Y:S02]  /*19180*/  IMAD.MOV.U32 R17, RZ, RZ, R20 ;  /* 0x000000ffff117224 */ /* 0x000fe400078e0014 */
[----:B------:R-:W-:Y:S01]  /*19190*/  FADD.FTZ R157, R79, R78 ;  /* 0x0000004e4f9d7221 */ /* 0x000fe20000010000 */
[----:B------:R-:W-:Y:S01]  /*191a0*/  IMAD.MOV.U32 R16, RZ, RZ, R14 ;  /* 0x000000ffff107224 */ /* 0x000fe200078e000e */
[----:B0-----:R-:W-:Y:S01]  /*191b0*/  NOP ;  /* 0x0000000000007918 */ /* 0x001fe20000000000 */
[----:B------:R-:W-:Y:S05]  /*191c0*/  @P2 BRA `(.L_x_12364) ;  /* 0xffffffb800b82947 */ /* 0x000fea000383ffff */
.L_x_12353:
[----:B------:R-:W-:Y:S05]  /*191d0*/  WARPSYNC.ALL ;  /* 0x0000000000007948 */ /* 0x000fea0003800000 */
[----:B------:R-:W-:Y:S06]  /*191e0*/  BAR.ARV 0x8, 0x200 ;  /* 0x0208000000007b1d */ /* 0x000fec0000002000 */
[----:B------:R-:W-:Y:S05]  /*191f0*/  @!P0 BRA `(.L_x_12365) ;  /* 0x0000000000048947 */ /* 0x000fea0003800000 */
[----:B------:R-:W-:Y:S01]  /*19200*/  BPT.TRAP 0x1 ;  /* 0x000000040000795c */ /* 0x000fe20000300000 */
.L_x_12365:
[----:B------:R-:W2:Y:S01]  /*19210*/  LDL R2, [R1+0x4] ;  /* 0x0000040001027983 */ /* 0x000ea20000100800 */
[----:B------:R-:W-:Y:S01]  /*19220*/  IMAD R7, R145, 0x8, R22 ;  /* 0x0000000891077824 */ /* 0x000fe200078e0216 */
[----:B--2---:R-:W-:-:S04]  /*19230*/  SHF.L.U32 R4, R2, 0x1f, RZ ;  /* 0x0000001f02047819 */ /* 0x004fc800000006ff */
[----:B------:R0:W2:Y:S01]  /*19240*/  SYNCS.PHASECHK.TRANS64.TRYWAIT P2, [R7+URZ+0x31c50], R4 ;  /* 0x031c5004070075a7 */ /* 0x0000a2000804017f */
[----:B------:R-:W-:Y:S05]  /*19250*/  @!P0 BRA `(.L_x_12366) ;  /* 0x0000000000048947 */ /* 0x000fea0003800000 */
[----:B------:R-:W-:Y:S01]  /*19260*/  BPT.TRAP 0x1 ;  /* 0x000000040000795c */ /* 0x000fe20000300000 */
.L_x_12366:
        /* <DEDUP_REMOVED lines=10> */
.L_x_12367:
[----:B0-2---:R-:W-:Y:S01]  /*19310*/  IMAD R4, R145, 0x6c0, R22 ;  /* 0x000006c091047824 */ /* 0x005fe200078e0216 */
        /* <DEDUP_REMOVED lines=10> */
[----:B------:R-:W-:-:S02]  /*193c0*/  IMAD.MOV.U32 R11, RZ, RZ, -0x3ffffff0 ;  /* 0xc0000010ff0b7424 */ /* 0x000fc400078e00ff */
[----:B------:R-:W-:Y:S02]  /*193d0*/  IMAD.MOV.U32 R9, RZ, RZ, -0x7fffffe0 ;  /* 0x80000020ff097424 */ /* 0x000fe400078e00ff */
[----:B------:R-:W-:Y:S02]  /*193e0*/  IMAD.MOV.U32 R3, RZ, RZ, -0x3ffffff0 ;  /* 0xc0000010ff037424 */ /* 0x000fe400078e00ff */
[----:B------:R-:W-:Y:S02]  /*193f0*/  IMAD.MOV.U32 R5, RZ, RZ, -0x7fffffe0 ;  /* 0x80000020ff057424 */ /* 0x000fe400078e00ff */
[----:B------:R-:W-:-:S04]  /*19400*/  VIADD R145, R145, 0x1 ;  /* 0x0000000191917836 */ /* 0x000fc80000000000 */
        /* <DEDUP_REMOVED lines=78> */
[----:B------:R-:W0:Y:S01]  /*198f0*/  SHFL.BFLY PT, R2, R155, 0x2, 0x1f ;  /* 0x0c401f009b027f89 */ /* 0x000e2200000e0000 */
[----:B------:R-:W-:Y:S02]  /*19900*/  R2UR UR6, R4 ;  /* 0x00000000040672ca */ /* 0x000fe400000e0000 */
[----:B------:R-:W-:Y:S01]  /*19910*/  R2UR UR5, R3 ;  /* 0x00000000030572ca */ /* 0x000fe200000e0000 */
[----:B------:R-:W3:Y:S01]  /*19920*/  SHFL.BFLY PT, R4, R157, 0x2, 0x1f ;  /* 0x0c401f009d047f89 */ /* 0x000ee200000e0000 */
[----:B------:R-:W-:Y:S01]  /*19930*/  R2UR UR7, R5 ;  /* 0x00000000050772ca */ /* 0x000fe200000e0000 */
[----:B0-----:R-:W-:Y:S01]  /*19940*/  FADD.FTZ R2, R2, R155 ;  /* 0x0000009b02027221 */ /* 0x001fe20000010000 */
[----:B---3--:R-:W-:-:S04]  /*19950*/  FADD.FTZ R4, R4, R157 ;  /* 0x0000009d04047221 */ /* 0x008fc80000010000 */
[----:B------:R-:W0:Y:S04]  /*19960*/  SHFL.BFLY PT, R3, R2, 0x1, 0x1f ;  /* 0x0c201f0002037f89 */ /* 0x000e2800000e0000 */
[----:B------:R-:W3:Y:S01]  /*19970*/  SHFL.BFLY PT, R5, R4, 0x1, 0x1f ;  /* 0x0c201f0004057f89 */ /* 0x000ee200000e0000 */
[----:B0-----:R-:W-:Y:S01]  /*19980*/  FADD.FTZ R11, R2, R3 ;  /* 0x00000003020b7221 */ /* 0x001fe20000010000 */
[----:B------:R-:W-:Y:S01]  /*19990*/  SEL R2, RZ, 0x1, P0 ;  /* 0x00000001ff027807 */ /* 0x000fe20000000000 */
[----:B---3--:R-:W-:-:S03]  /*199a0*/  FADD.FTZ R12, R4, R5 ;  /* 0x00000005040c7221 */ /* 0x008fc60000010000 */
[----:B------:R-:W-:Y:S02]  /*199b0*/  FSETP.NE.FTZ.AND P2, PT, R11, RZ, PT ;  /* 0x000000ff0b00720b */ /* 0x000fe40003f55000 */
[----:B------:R-:W-:Y:S02]  /*199c0*/  CS2R R4, SRZ ;  /* 0x0000000000047805 */ /* 0x000fe4000001ff00 */
[----:B--2---:R-:W-:Y:S02]  /*199d0*/  LOP3.LUT R13, R13, R2, RZ, 0x3c, !PT ;  /* 0x000000020d0d7212 */ /* 0x004fe400078e3cff */
        /* <DEDUP_REMOVED lines=9> */
[----:B------:R-:W1:Y:S01]  /*19a70*/  @P3 MUFU.RCP R4, R12 ;  /* 0x0000000c00043308 */ /* 0x000e620000001000 */
[----:B------:R-:W-:Y:S02]  /*19a80*/  @!P1 VIADD R10, R7, 0x31c60 ;  /* 0x00031c60070a9836 */ /* 0x000fe40000000000 */
[----:B------:R-:W-:Y:S01]  /*19a90*/  @P2 FMUL.FTZ R7, R0, 0.69314718246459960938 ;  /* 0x3f31721800072820 */ /* 0x000fe20000410000 */
[----:B0-----:R-:W-:Y:S01]  /*19aa0*/  @P2 FMUL.FTZ R6, R6, 0.69314718246459960938 ;  /* 0x3f31721806062820 */ /* 0x001fe20000410000 */
[----:B------:R-:W-:Y:S01]  /*19ab0*/  @P3 FMUL.FTZ R0, R0, 0.69314718246459960938 ;  /* 0x3f31721800003820 */ /* 0x000fe20000410000 */
[----:B---3--:R-:W-:Y:S01]  /*19ac0*/  @P3 FMUL.FTZ R9, R8, 0.69314718246459960938 ;  /* 0x3f31721808093820 */ /* 0x008fe20000410000 */
[----:B------:R-:W-:Y:S01]  /*19ad0*/  @!P1 PRMT R10, RZ, 0x654, R10 ;  /* 0x00000654ff0a9816 */ /* 0x000fe2000000000a */
[----:B------:R-:W-:-:S02]  /*19ae0*/  IMAD.MOV.U32 R3, RZ, RZ, -0x800000 ;  /* 0xff800000ff037424 */ /* 0x000fc400078e00ff */
[----:B------:R-:W-:Y:S01]  /*19af0*/  @P2 FFMA.FTZ R3, R7, R14, R6 ;  /* 0x0000000e07032223 */ /* 0x000fe20000010006 */
[----:B------:R-:W-:Y:S02]  /*19b00*/  IMAD.MOV.U32 R2, RZ, RZ, -0x800000 ;  /* 0xff800000ff027424 */ /* 0x000fe400078e00ff */
[----:B------:R-:W-:Y:S01]  /*19b10*/  @P3 FFMA.FTZ R2, R0, R20, R9 ;  /* 0x0000001400023223 */ /* 0x000fe20000010009 */
[----:B------:R-:W-:Y:S01]  /*19b20*/  SEL R145, R145, RZ, P0 ;  /* 0x000000ff91917207 */ /* 0x000fe20000000000 */
[----:B------:R-:W-:Y:S02]  /*19b30*/  WARPGROUP.DEPBAR.LE gsb0, 0x0 ;  /* 0x00008000000079c5 */ /* 0x000fe40000010000 */
[----:B------:R4:W-:Y:S01]  /*19b40*/  @!P1 SYNCS.ARRIVE.TRANS64.RED.A1T0 RZ, [R10+URZ], RZ ;  /* 0x000000ff0aff99a7 */ /* 0x0009e2000810043f */
[-C--:B------:R-:W-:Y:S01]  /*19b50*/  FMUL.FTZ R6, R28, R5.reuse ;  /* 0x000000051c067220 */ /* 0x080fe20000410000 */
[-C--:B-----5:R-:W-:Y:S01]  /*19b60*/  FMUL.FTZ R18, R44, R5.reuse ;  /* 0x000000052c127220 */ /* 0x0a0fe20000410000 */
        /* <DEDUP_REMOVED lines=49> */
.L_x_12301:
[----:B------:R-:W2:Y:S01]  /*19e80*/  LDL R83, [R1+0x6c] ;  /* 0x00006c0001537983 */ /* 0x000ea20000100800 */
[----:B------:R-:W-:Y:S05]  /*19e90*/  WARPSYNC.ALL ;  /* 0x0000000000007948 */ /* 0x000fea0003800000 */
[----:B------:R-:W0:Y:S01]  /*19ea0*/  S2R R4, SR_TID.X ;  /* 0x0000000000047919 */ /* 0x000e220000002100 */
[----:B------:R-:W3:Y:S01]  /*19eb0*/  S2UR UR5, SR_CgaCtaId ;  /* 0x00000000000579c3 */ /* 0x000ee20000008800 */
[----:B------:R-:W-:Y:S01]  /*19ec0*/  UMOV UR4, 0x400 ;  /* 0x0000040000047882 */ /* 0x000fe20000000000 */
[----:B------:R-:W-:Y:S01]  /*19ed0*/  BSSY B0, `(.L_x_12369) ;  /* 0x00001c2000007945 */ /* 0x000fe20003800000 */
[----:B---3--:R-:W-:-:S06]  /*19ee0*/  ULEA UR4, UR5, UR4, 0x18 ;  /* 0x0000000405047291 */ /* 0x008fcc000f8ec03f */
[----:B------:R-:W-:Y:S01]  /*19ef0*/  IMAD.U32 R22, RZ, RZ, UR4 ;  /* 0x00000004ff167e24 */ /* 0x000fe2000f8e00ff */
[----:B------:R-:W-:Y:S01]  /*19f00*/  BAR.SYNC.DEFER_BLOCKING 0x5, 0x200 ;  /* 0x0148000000007b1d */ /* 0x000fe20000010000 */
[----:B0-----:R-:W-:-:S05]  /*19f10*/  VIADD R82, R4, 0xffffff80 ;  /* 0xffffff8004527836 */ /* 0x001fca0000000000 */
[----:B------:R-:W-:-:S04]  /*19f20*/  SHF.R.S32.HI R4, RZ, 0x1f, R82 ;  /* 0x0000001fff047819 */ /* 0x000fc80000011452 */
[----:B------:R-:W-:-:S04]  /*19f30*/  LEA.HI R4, R4, R82, RZ, 0x2 ;  /* 0x0000005204047211 */ /* 0x000fc800078f10ff */
[----:B------:R-:W-:-:S05]  /*19f40*/  LOP3.LUT R4, R4, 0xfffffffc, RZ, 0xc0, !PT ;  /* 0xfffffffc04047812 */ /* 0x000fca00078ec0ff */
[----:B------:R-:W-:-:S04]  /*19f50*/  IMAD.IADD R38, R82, 0x1, -R4 ;  /* 0x0000000152267824 */ /* 0x000fc800078e0a04 */
[----:B-1----:R-:W-:Y:S01]  /*19f60*/  IMAD.SHL.U32 R32, R38, 0x8, RZ ;  /* 0x0000000826207824 */ /* 0x002fe200078e00ff */
[----:B------:R0:W1:Y:S03]  /*19f70*/  LDS.128 R104, [R22+0x31cd0] ;  /* 0x031cd00016687984 */ /* 0x0000660000000c00 */
[C---:B------:R-:W-:Y:S02]  /*19f80*/  VIADD R33, R32.reuse, 0x40 ;  /* 0x0000004020217836 */ /* 0x040fe40000000000 */
[----:B------:R-:W-:-:S03]  /*19f90*/  VIADD R34, R32, 0x20 ;  /* 0x0000002020227836 */ /* 0x000fc60000000000 */
[----:B------:R-:W-:Y:S02]  /*19fa0*/  SHF.R.S32.HI R36, RZ, 0x1f, R33 ;  /* 0x0000001fff247819 */ /* 0x000fe40000011421 */
[----:B------:R-:W-:Y:S01]  /*19fb0*/  SHF.R.S32.HI R35, RZ, 0x1f, R34 ;  /* 0x0000001fff237819 */ /* 0x000fe20000011422 */
        /* <DEDUP_REMOVED lines=17> */
[----:B------:R-:W-:Y:S01]  /*1a0d0*/  LOP3.LUT R8, R39, 0x180, RZ, 0xc0, !PT ;  /* 0x0000018027087812 */ /* 0x000fe200078ec0ff */
[--C-:B----4-:R-:W-:Y:S01]  /*1a0e0*/  IMAD.X R13, RZ, RZ, R5.reuse, P4 ;  /* 0x000000ffff0d7224 */ /* 0x110fe200020e0605 */
[----:B------:R-:W-:Y:S01]  /*1a0f0*/  LOP3.LUT R9, R4, 0x180, RZ, 0xc0, !PT ;  /* 0x0000018004097812 */ /* 0x000fe200078ec0ff */
[----:B------:R-:W-:Y:S01]  /*1a100*/  IMAD.X R15, RZ, RZ, R5, P3 ;  /* 0x000000ffff0f7224 */ /* 0x000fe200018e0605 */
[----:B------:R-:W-:Y:S02]  /*1a110*/  SHF.R.U64 R8, R8, 0x3, RZ ;  /* 0x0000000308087819 */ /* 0x000fe400000012ff */
[----:B------:R-:W-:-:S02]  /*1a120*/  IADD3 R79, P2, R4, 0x3020, RZ ;  /* 0x00003020044f7810 */ /* 0x000fc40007f5e0ff */
[----:B------:R-:W-:Y:S02]  /*1a130*/  IADD3 R78, P1, R4, 0x6000, RZ ;  /* 0x00006000044e7810 */ /* 0x000fe40007f3e0ff */
[----:B------:R-:W-:Y:S01]  /*1a140*/  LOP3.LUT R12, R8, R39, RZ, 0x3c, !PT ;  /* 0x00000027080c7212 */ /* 0x000fe200078e3cff */
[----:B------:R-:W-:Y:S01]  /*1a150*/  IMAD.X R17, RZ, RZ, R5, P2 ;  /* 0x000000ffff117224 */ /* 0x000fe200010e0605 */
[----:B------:R-:W-:Y:S02]  /*1a160*/  LOP3.LUT R8, R77, 0x180, RZ, 0xc0, !PT ;  /* 0x000001804d087812 */ /* 0x000fe400078ec0ff */
[----:B------:R-:W-:Y:S02]  /*1a170*/  SHF.R.U64 R9, R9, 0x3, RZ ;  /* 0x0000000309097819 */ /* 0x000fe400000012ff */
[----:B------:R-:W-:Y:S02]  /*1a180*/  LOP3.LUT R10, R79, 0x180, RZ, 0xc0, !PT ;  /* 0x000001804f0a7812 */ /* 0x000fe400078ec0ff */
[----:B------:R-:W-:-:S02]  /*1a190*/  LOP3.LUT R39, R78, 0x180, RZ, 0xc0, !PT ;  /* 0x000001804e277812 */ /* 0x000fc400078ec0ff */
[----:B------:R-:W-:Y:S02]  /*1a1a0*/  IADD3 R81, P0, R4, 0x6020, RZ ;  /* 0x0000602004517810 */ /* 0x000fe40007f1e0ff */
[----:B------:R-:W-:Y:S02]  /*1a1b0*/  SHF.R.U64 R8, R8, 0x3, RZ ;  /* 0x0000000308087819 */ /* 0x000fe400000012ff */
[----:B------:R-:W-:Y:S01]  /*1a1c0*/  LOP3.LUT R4, R9, R4, RZ, 0x3c, !PT ;  /* 0x0000000409047212 */ /* 0x000fe200078e3cff */
[--C-:B------:R-:W-:Y:S01]  /*1a1d0*/  IMAD.X R9, RZ, RZ, R5.reuse, P1 ;  /* 0x000000ffff097224 */ /* 0x100fe200008e0605 */
[----:B------:R-:W-:Y:S01]  /*1a1e0*/  SHF.R.U64 R10, R10, 0x3, RZ ;  /* 0x000000030a0a7819 */ /* 0x000fe200000012ff */
[----:B------:R-:W-:Y:S01]  /*1a1f0*/  IMAD.X R11, RZ, RZ, R5, P0 ;  /* 0x000000ffff0b7224 */ /* 0x000fe200000e0605 */
[----:B------:R-:W-:Y:S02]  /*1a200*/  SHF.R.U64 R39, R39, 0x3, RZ ;  /* 0x0000000327277819 */ /* 0x000fe400000012ff */
[----:B------:R-:W-:-:S02]  /*1a210*/  LOP3.LUT R14, R8, R77, RZ, 0x3c, !PT ;  /* 0x0000004d080e7212 */ /* 0x000fc400078e3cff */
[----:B------:R-:W-:Y:S02]  /*1a220*/  LOP3.LUT R80, R81, 0x180, RZ, 0xc0, !PT ;  /* 0x0000018051507812 */ /* 0x000fe400078ec0ff */
[----:B------:R-:W-:Y:S02]  /*1a230*/  LOP3.LUT R16, R10, R79, RZ, 0x3c, !PT ;  /* 0x0000004f0a107212 */ /* 0x000fe400078e3cff */
[----:B------:R-:W-:Y:S02]  /*1a240*/  MOV R77, R4 ;  /* 0x00000004004d7202 */ /* 0x000fe40000000f00 */
[----:B------:R-:W-:Y:S02]  /*1a250*/  F2FP.BF16.F32.PACK_AB R5, R76, R7 ;  /* 0x000000074c05723e */ /* 0x000fe400000010ff */
[----:B------:R-:W-:Y:S02]  /*1a260*/  LOP3.LUT R8, R39, R78, RZ, 0x3c, !PT ;  /* 0x0000004e27087212 */ /* 0x000fe400078e3cff */
[----:B------:R-:W-:-:S02]  /*1a270*/  F2FP.BF16.F32.PACK_AB R7, R75, R74 ;  /* 0x0000004a4b07723e */ /* 0x000fc400000010ff */
[----:B------:R-:W-:Y:S02]  /*1a280*/  F2FP.BF16.F32.PACK_AB R4, R25, R24 ;  /* 0x000000181904723e */ /* 0x000fe400000010ff */
[----:B------:R-:W-:Y:S02]  /*1a290*/  MOV R74, R12 ;  /* 0x0000000c004a7202 */ /* 0x000fe40000000f00 */
[----:B------:R-:W-:Y:S01]  /*1a2a0*/  MOV R39, R14 ;  /* 0x0000000e00277202 */ /* 0x000fe20000000f00 */
[----:B------:R0:W-:Y:S01]  /*1a2b0*/  STSM.16.M88.4 [R77], R4 ;  /* 0x000000044d007844 */ /* 0x0001e20000000200 */
[----:B------:R-:W-:Y:S02]  /*1a2c0*/  SHF.R.U64 R80, R80, 0x3, RZ ;  /* 0x0000000350507819 */ /* 0x000fe400000012ff */
[----:B------:R-:W-:Y:S02]  /*1a2d0*/  MOV R29, R16 ;  /* 0x00000010001d7202 */ /* 0x000fe40000000f00 */
[----:B------:R-:W-:-:S02]  /*1a2e0*/  F2FP.BF16.F32.PACK_AB R12, R28, R19 ;  /* 0x000000131c0c723e */ /* 0x000fc400000010ff */
[----:B------:R-:W-:Y:S02]  /*1a2f0*/  F2FP.BF16.F32.PACK_AB R13, R73, R44 ;  /* 0x0000002c490d723e */ /* 0x000fe400000010ff */
[----:B------:R-:W-:Y:S02]  /*1a300*/  F2FP.BF16.F32.PACK_AB R14, R37, R0 ;  /* 0x00000000250e723e */ /* 0x000fe400000010ff */
[----:B------:R-:W-:Y:S01]  /*1a310*/  F2FP.BF16.F32.PACK_AB R15, R72, R31 ;  /* 0x0000001f480f723e */ /* 0x000fe200000010ff */
[----:B------:R-:W1:Y:S01]  /*1a320*/  LDC R0, c[0x0][0xbe8] ;  /* 0x0002fa00ff007b82 */ /* 0x000e620000000800 */
[----:B------:R-:W-:Y:S01]  /*1a330*/  F2FP.BF16.F32.PACK_AB R16, R41, R40 ;  /* 0x000000282910723e */ /* 0x000fe200000010ff */
[----:B------:R-:W-:Y:S01]  /*1a340*/  IMAD.MOV.U32 R40, RZ, RZ, RZ ;  /* 0x000000ffff287224 */ /* 0x000fe200078e00ff */
[----:B------:R-:W-:Y:S01]  /*1a350*/  F2FP.BF16.F32.PACK_AB R17, R43, R42 ;  /* 0x0000002a2b11723e */ /* 0x000fe200000010ff */
[----:B------:R-:W-:Y:S01]  /*1a360*/  STSM.16.M88.4 [R74], R12 ;  /* 0x0000000c4a007844 */ /* 0x000fe20000000200 */
[----:B------:R-:W-:-:S02]  /*1a370*/  F2FP.BF16.F32.PACK_AB R19, R47, R46 ;  /* 0x0000002e2f13723e */ /* 0x000fc400000010ff */
[----:B------:R-:W-:Y:S02]  /*1a380*/  LOP3.LUT R10, R80, R81, RZ, 0x3c, !PT ;  /* 0x00000051500a7212 */ /* 0x000fe400078e3cff */
[----:B------:R-:W-:Y:S01]  /*1a390*/  ISETP.NE.U32.AND P0, PT, RZ, UR4, PT ;  /* 0x00000004ff007c0c */ /* 0x000fe2000bf05070 */
[----:B------:R2:W-:Y:S01]  /*1a3a0*/  STSM.16.M88.4 [R39], R16 ;  /* 0x0000001027007844 */ /* 0x0005e20000000200 */
[----:B------:R-:W-:Y:S02]  /*1a3b0*/  MOV R25, R8 ;  /* 0x0000000800197202 */ /* 0x000fe40000000f00 */
[----:B------:R-:W-:Y:S02]  /*1a3c0*/  MOV R24, R10 ;  /* 0x0000000a00187202 */ /* 0x000fe40000000f00 */
[----:B0-----:R-:W-:Y:S02]  /*1a3d0*/  F2FP.BF16.F32.PACK_AB R4, R49, R48 ;  /* 0x000000303104723e */ /* 0x001fe400000010ff */
[----:B------:R-:W-:-:S02]  /*1a3e0*/  F2FP.BF16.F32.PACK_AB R5, R51, R50 ;  /* 0x000000323305723e */ /* 0x000fc400000010ff */
[----:B------:R-:W-:Y:S02]  /*1a3f0*/  F2FP.BF16.F32.PACK_AB R6, R53, R52 ;  /* 0x000000343506723e */ /* 0x000fe400000010ff */
[----:B------:R-:W-:Y:S02]  /*1a400*/  F2FP.BF16.F32.PACK_AB R7, R55, R54 ;  /* 0x000000363707723e */ /* 0x000fe400000010ff */
[----:B------:R-:W-:Y:S02]  /*1a410*/  F2FP.BF16.F32.PACK_AB R8, R57, R56 ;  /* 0x000000383908723e */ /* 0x000fe400000010ff */
[----:B------:R-:W-:Y:S01]  /*1a420*/  F2FP.BF16.F32.PACK_AB R9, R59, R58 ;  /* 0x0000003a3b09723e */ /* 0x000fe200000010ff */
[----:B------:R0:W-:Y:S01]  /*1a430*/  STSM.16.M88.4 [R29], R4 ;  /* 0x000000041d007844 */ /* 0x0001e20000000200 */
[----:B--2---:R-:W-:Y:S02]  /*1a440*/  IADD3 R16, P1, R30, UR4, RZ ;  /* 0x000000041e107c10 */ /* 0x004fe4000ff3e0ff */
[----:B------:R-:W-:-:S02]  /*1a450*/  F2FP.BF16.F32.PACK_AB R10, R61, R60 ;  /* 0x0000003c3d0a723e */ /* 0x000fc400000010ff */
[----:B------:R-:W-:Y:S02]  /*1a460*/  F2FP.BF16.F32.PACK_AB R11, R63, R62 ;  /* 0x0000003e3f0b723e */ /* 0x000fe400000010ff */
[----:B------:R-:W-:Y:S02]  /*1a470*/  F2FP.BF16.F32.PACK_AB R12, R65, R64 ;  /* 0x00000040410c723e */ /* 0x000fe400000010ff */
[----:B------:R-:W-:Y:S01]  /*1a480*/  F2FP.BF16.F32.PACK_AB R13, R67, R66 ;  /* 0x00000042430d723e */ /* 0x000fe200000010ff */
[----:B------:R2:W-:Y:S01]  /*1a490*/  STSM.16.M88.4 [R25], R8 ;  /* 0x0000000819007844 */ /* 0x0005e20000000200 */
[----:B------:R-:W-:Y:S02]  /*1a4a0*/  F2FP.BF16.F32.PACK_AB R14, R69, R68 ;  /* 0x00000044450e723e */ /* 0x000fe400000010ff */
[----:B------:R-:W-:Y:S02]  /*1a4b0*/  F2FP.BF16.F32.PACK_AB R15, R71, R70 ;  /* 0x00000046470f723e */ /* 0x000fe400000010ff */
[----:B------:R-:W-:-:S02]  /*1a4c0*/  ISETP.NE.AND.EX P0, PT, RZ, UR5, PT, P0 ;  /* 0x00000005ff007c0c */ /* 0x000fc4000bf05300 */
        /* <DEDUP_REMOVED lines=11> */
[----:B-1----:R-:W-:-:S03]  /*1a580*/  ISETP.NE.AND P1, PT, R0, 0x1, PT ;  /* 0x000000010000780c */ /* 0x002fc60003f25270 */
[----:B------:R2:W5:Y:S10]  /*1a590*/  @P2 LDG.E R47, desc[UR60][R30.64] ;  /* 0x0000003c1e2f2981 */ /* 0x000574000c1e1900 */
[----:B0-----:R-:W0:Y:S08]  /*1a5a0*/  @P1 LDC R6, c[0x0][0xbec] ;  /* 0x0002fb00ff061b82 */ /* 0x001e300000000800 */
[----:B------:R-:W1:Y:S01]  /*1a5b0*/  @P1 LDC R19, c[0x0][0xbf0] ;  /* 0x0002fc00ff131b82 */ /* 0x000e620000000800 */
[----:B--2---:R-:W-:Y:S05]  /*1a5c0*/  @P2 BRA `(.L_x_12371) ;  /* 0x0000000000102947 */ /* 0x004fea0003800000 */
[----:B------:R-:W-:Y:S05]  /*1a5d0*/  @!P0 BRA `(.L_x_12371) ;  /* 0x00000000000c8947 */ /* 0x000fea0003800000 */
[----:B------:R-:W2:Y:S04]  /*1a5e0*/  LDG.E R4, desc[UR60][R16.64] ;  /* 0x0000003c10047981 */ /* 0x000ea8000c1e1900 */
[----:B-----5:R-:W2:Y:S02]  /*1a5f0*/  LDG.E R47, desc[UR60][R16.64+0x4] ;  /* 0x0000043c102f7981 */ /* 0x020ea4000c1e1900 */
[----:B--2---:R-:W-:-:S07]  /*1a600*/  IMAD.IADD R47, R47, 0x1, -R4 ;  /* 0x000000012f2f7824 */ /* 0x004fce00078e0a04 */
.L_x_12371:
[----:B------:R-:W2:Y:S01]  /*1a610*/  LDL R4, [R1+0x68] ;  /* 0x0000680001047983 */ /* 0x000ea20000100800 */
[----:B------:R-:W-:Y:S01]  /*1a620*/  ULDC.64 UR4, c[0x0][0xb90] ;  /* 0x0002e40000047ab9 */ /* 0x000fe20000000a00 */
[----:B------:R-:W3:Y:S01]  /*1a630*/  S2R R5, SR_TID.X ;  /* 0x0000000000057919 */ /* 0x000ee20000002100 */
[----:B-----5:R-:W-:Y:S02]  /*1a640*/  SHF.R.S32.HI R41, RZ, 0x1f, R40 ;  /* 0x0000001fff297819 */ /* 0x020fe40000011428 */
[----:B------:R-:W-:Y:S01]  /*1a650*/  SEL R37, R26, RZ, !P0 ;  /* 0x000000ff1a257207 */ /* 0x000fe20004000000 */
[----:B------:R-:W4:Y:S01]  /*1a660*/  LDL.LU R51, [R1+0x70] ;  /* 0x0000700001337983 */ /* 0x000f220000300800 */
[----:B------:R-:W-:Y:S01]  /*1a670*/  SEL R39, R83, RZ, !P0 ;  /* 0x000000ff53277207 */ /* 0x000fe20004000000 */
[----:B------:R-:W-:Y:S01]  /*1a680*/  IMAD R47, R47, R0, RZ ;  /* 0x000000002f2f7224 */ /* 0x000fe200078e02ff */
[----:B------:R-:W1:Y:S01]  /*1a690*/  @P1 LDC R49, c[0x0][0xbec] ;  /* 0x0002fb00ff311b82 */ /* 0x000e620000000800 */
[----:B------:R-:W2:Y:S04]  /*1a6a0*/  LDL.LU R50, [R1+0x58] ;  /* 0x0000580001327983 */ /* 0x000ea80000300800 */
[----:B------:R-:W2:Y:S01]  /*1a6b0*/  LDL R14, [R1+0x88] ;  /* 0x00008800010e7983 */ /* 0x000ea20000100800 */
[----:B---3--:R-:W-:-:S05]  /*1a6c0*/  VIADD R10, R5, 0xffffff80 ;  /* 0xffffff80050a7836 */ /* 0x008fca0000000000 */
[----:B------:R-:W-:-:S04]  /*1a6d0*/  SHF.R.S32.HI R48, RZ, 0x1f, R10 ;  /* 0x0000001fff307819 */ /* 0x000fc8000001140a */
[----:B------:R-:W-:-:S04]  /*1a6e0*/  LEA.HI R48, R48, R10, RZ, 0x2 ;  /* 0x0000000a30307211 */ /* 0x000fc800078f10ff */
[----:B------:R-:W-:-:S05]  /*1a6f0*/  SHF.R.S32.HI R48, RZ, 0x2, R48 ;  /* 0x00000002ff307819 */ /* 0x000fca0000011430 */
[----:B------:R-:W-:-:S04]  /*1a700*/  IMAD R9, R48, 0x20, R32 ;  /* 0x0000002030097824 */ /* 0x000fc800078e0220 */
[----:B------:R-:W-:Y:S01]  /*1a710*/  IMAD.WIDE R20, R9, 0x2, R20 ;  /* 0x0000000209147825 */ /* 0x000fe200078e0214 */
[----:B------:R-:W-:-:S04]  /*1a720*/  SHF.R.S32.HI R15, RZ, 0x1f, R10 ;  /* 0x0000001fff0f7819 */ /* 0x000fc8000001140a */
[----:B------:R-:W-:-:S04]  /*1a730*/  LEA.HI R15, R15, R10, RZ, 0x7 ;  /* 0x0000000a0f0f7211 */ /* 0x000fc800078f38ff */
[----:B------:R-:W-:-:S05]  /*1a740*/  LOP3.LUT R15, R15, 0xffffff80, RZ, 0xc0, !PT ;  /* 0xffffff800f0f7812 */ /* 0x000fca00078ec0ff */
[----:B------:R-:W-:Y:S01]  /*1a750*/  IMAD.IADD R15, R10, 0x1, -R15 ;  /* 0x000000010a0f7824 */ /* 0x000fe200078e0a0f */
[C---:B------:R-:W-:Y:S02]  /*1a760*/  IADD3 R17, P5, R20.reuse, 0x4800, RZ ;  /* 0x0000480014117810 */ /* 0x040fe40007fbe0ff */
[----:B------:R-:W-:Y:S02]  /*1a770*/  IADD3 R25, P4, R20, 0x6000, RZ ;  /* 0x0000600014197810 */ /* 0x000fe40007f9e0ff */
[----:B------:R-:W-:Y:S02]  /*1a780*/  LOP3.LUT R16, R17, 0x180, RZ, 0xc0, !PT ;  /* 0x0000018011107812 */ /* 0x000fe400078ec0ff */
[----:B------:R-:W-:Y:S01]  /*1a790*/  LOP3.LUT R24, R25, 0x180, RZ, 0xc0, !PT ;  /* 0x0000018019187812 */ /* 0x000fe200078ec0ff */
[----:B------:R-:W-:Y:S01]  /*1a7a0*/  IMAD R38, R38, 0x60, R48 ;  /* 0x0000006026267824 */ /* 0x000fe200078e0230 */
[----:B------:R-:W-:Y:S02]  /*1a7b0*/  SHF.R.U64 R16, R16, 0x3, RZ ;  /* 0x0000000310107819 */ /* 0x000fe400000012ff */
[----:B------:R-:W-:-:S02]  /*1a7c0*/  SHF.R.U64 R24, R24, 0x3, RZ ;  /* 0x0000000318187819 */ /* 0x000fc400000012ff */
[----:B------:R-:W-:Y:S01]  /*1a7d0*/  LOP3.LUT R16, R16, R17, RZ, 0x3c, !PT ;  /* 0x0000001110107212 */ /* 0x000fe200078e3cff */
[--C-:B------:R-:W-:Y:S01]  /*1a7e0*/  IMAD.X R17, RZ, RZ, R21.reuse, P5 ;  /* 0x000000ffff117224 */ /* 0x100fe200028e0615 */
[----:B------:R-:W-:Y:S01]  /*1a7f0*/  LOP3.LUT R24, R24, R25, RZ, 0x3c, !PT ;  /* 0x0000001918187212 */ /* 0x000fe200078e3cff */
[----:B------:R-:W-:Y:S01]  /*1a800*/  IMAD.X R25, RZ, RZ, R21, P4 ;  /* 0x000000ffff197224 */ /* 0x000fe200020e0615 */
[----:B------:R-:W-:Y:S01]  /*1a810*/  BSSY B1, `(.L_x_12372) ;  /* 0x000007e000017945 */ /* 0x000fe20003800000 */
        /* <DEDUP_REMOVED lines=27> */
[----:B------:R-:W-:Y:S01]  /*1a9d0*/  SHFL.IDX PT, R44, R6, RZ, 0x1c1f ;  /* 0x001c1fff062c7589 */ /* 0x000fe200000e0000 */
[----:B------:R-:W-:Y:S01]  /*1a9e0*/  IADD3 R7, P2, R20, 0x1800, RZ ;  /* 0x0000180014077810 */ /* 0x000fe20007f5e0ff */
[----:B------:R-:W-:Y:S01]  /*1a9f0*/  IMAD.IADD R4, R14, 0x1, R50 ;  /* 0x000000010e047824 */ /* 0x000fe200078e0232 */
[----:B------:R-:W-:Y:S01]  /*1aa00*/  IADD3 R13, P3, R20, 0x3000, RZ ;  /* 0x00003000140d7810 */ /* 0x000fe20007f7e0ff */
[----:B------:R-:W0:Y:S01]  /*1aa10*/  SHFL.IDX PT, R45, R10, RZ, 0x1c1f ;  /* 0x001c1fff0a2d7589 */ /* 0x000e2200000e0000 */
[----:B------:R-:W-:Y:S01]  /*1aa20*/  LOP3.LUT P0, RZ, R15, 0x3, RZ, 0xc0, !PT ;  /* 0x000000030fff7812 */ /* 0x000fe2000780c0ff */
[----:B------:R-:W-:Y:S02]  /*1aa30*/  ULDC.64 UR4, c[0x0][0xaa0] ;  /* 0x0002a80000047ab9 */ /* 0x000fe40000000a00 */
[----:B------:R-:W-:Y:S04]  /*1aa40*/  SHFL.IDX PT, R42, R6, 0x1, 0x1c1f ;  /* 0x003c1f00062a7f89 */ /* 0x000fe800000e0000 */
[----:B------:R-:W1:Y:S01]  /*1aa50*/  SHFL.IDX PT, R43, R10, 0x1, 0x1c1f ;  /* 0x003c1f000a2b7f89 */ /* 0x000e6200000e0000 */
[----:B------:R-:W-:Y:S01]  /*1aa60*/  IMAD.X R9, RZ, RZ, R21, P2 ;  /* 0x000000ffff097224 */ /* 0x000fe200010e0615 */
[C---:B------:R-:W-:Y:S01]  /*1aa70*/  ISETP.GE.OR P2, PT, R4.reuse, R47, P0 ;  /* 0x0000002f0400720c */ /* 0x040fe20000746670 */
[----:B------:R-:W-:-:S05]  /*1aa80*/  VIADD R4, R4, 0x8 ;  /* 0x0000000804047836 */ /* 0x000fca0000000000 */
[----:B------:R-:W-:Y:S02]  /*1aa90*/  ISETP.GE.OR P0, PT, R4, R47, P0 ;  /* 0x0000002f0400720c */ /* 0x000fe40000706670 */
[----:B------:R-:W-:Y:S02]  /*1aaa0*/  LOP3.LUT R12, R13, 0x180, RZ, 0xc0, !PT ;  /* 0x000001800d0c7812 */ /* 0x000fe400078ec0ff */
[----:B------:R-:W-:Y:S02]  /*1aab0*/  LOP3.LUT R8, R7, 0x180, RZ, 0xc0, !PT ;  /* 0x0000018007087812 */ /* 0x000fe400078ec0ff */
[----:B------:R-:W-:Y:S01]  /*1aac0*/  SHF.R.U64 R12, R12, 0x3, RZ ;  /* 0x000000030c0c7819 */ /* 0x000fe200000012ff */
[----:B0-----:R-:W-:Y:S01]  /*1aad0*/  @!P2 ST.E desc[UR60][R44.64], R3 ;  /* 0x000000032c00a985 */ /* 0x001fe2000c10193c */
[----:B------:R-:W-:Y:S02]  /*1aae0*/  SHF.R.U64 R8, R8, 0x3, RZ ;  /* 0x0000000308087819 */ /* 0x000fe400000012ff */
[----:B------:R-:W-:Y:S01]  /*1aaf0*/  LOP3.LUT R12, R12, R13, RZ, 0x3c, !PT ;  /* 0x0000000d0c0c7212 */ /* 0x000fe200078e3cff */
[----:B------:R-:W-:-:S02]  /*1ab00*/  IMAD.X R13, RZ, RZ, R21, P3 ;  /* 0x000000ffff0d7224 */ /* 0x000fc400018e0615 */
[----:B-1----:R0:W-:Y:S01]  /*1ab10*/  @!P0 ST.E desc[UR60][R42.64], R2 ;  /* 0x000000022a008985 */ /* 0x0021e2000c10193c */
[----:B------:R-:W-:Y:S02]  /*1ab20*/  LOP3.LUT R8, R8, R7, RZ, 0x3c, !PT ;  /* 0x0000000708087212 */ /* 0x000fe400078e3cff */
[C---:B------:R-:W-:Y:S01]  /*1ab30*/  IADD3 R5, P3, R20.reuse, 0x7800, RZ ;  /* 0x0000780014057810 */ /* 0x040fe20007f7e0ff */
[----:B------:R-:W-:Y:S01]  /*1ab40*/  IMAD R41, R41, UR4, RZ ;  /* 0x0000000429297c24 */ /* 0x000fe2000f8e02ff */
[----:B------:R-:W-:Y:S01]  /*1ab50*/  LOP3.LUT R7, R20, 0x180, RZ, 0xc0, !PT ;  /* 0x0000018014077812 */ /* 0x000fe200078ec0ff */
[----:B------:R-:W5:Y:S01]  /*1ab60*/  LD.E.128 R12, desc[UR60][R12.64] ;  /* 0x0000003c0c0c7980 */ /* 0x000f62000c101d00 */
[----:B0-----:R-:W0:Y:S01]  /*1ab70*/  @P1 LDC R43, c[0x0][0xbf0] ;  /* 0x0002fc00ff2b1b82 */ /* 0x001e220000000800 */
[----:B------:R-:W-:Y:S01]  /*1ab80*/  LOP3.LUT R4, R5, 0x180, RZ, 0xc0, !PT ;  /* 0x0000018005047812 */ /* 0x000fe200078ec0ff */
[----:B------:R-:W-:Y:S01]  /*1ab90*/  IMAD.WIDE.U32 R2, R40, UR4, RZ ;  /* 0x0000000428027c25 */ /* 0x000fe2000f8e00ff */
[----:B------:R-:W-:Y:S01]  /*1aba0*/  SHF.R.U64 R7, R7, 0x3, RZ ;  /* 0x0000000307077819 */ /* 0x000fe200000012ff */
[----:B------:R-:W5:Y:S01]  /*1abb0*/  LD.E.128 R8, desc[UR60][R8.64] ;  /* 0x0000003c08087980 */ /* 0x000f62000c101d00 */
[----:B------:R-:W-:Y:S01]  /*1abc0*/  SHF.R.U64 R4, R4, 0x3, RZ ;  /* 0x0000000304047819 */ /* 0x000fe200000012ff */
[----:B------:R-:W-:Y:S01]  /*1abd0*/  IMAD R41, R40, UR5, R41 ;  /* 0x0000000528297c24 */ /* 0x000fe2000f8e0229 */
[----:B------:R-:W-:Y:S01]  /*1abe0*/  LOP3.LUT R20, R7, R20, RZ, 0x3c, !PT ;  /* 0x0000001407147212 */ /* 0x000fe200078e3cff */
[----:B------:R-:W-:Y:S01]  /*1abf0*/  ULDC.64 UR4, c[0x0][0xae8] ;  /* 0x0002ba0000047ab9 */ /* 0x000fe20000000a00 */
[----:B------:R-:W-:Y:S01]  /*1ac00*/  IMAD.IADD R40, R50, 0x1, R38 ;  /* 0x0000000132287824 */ /* 0x000fe200078e0226 */
[----:B------:R-:W5:Y:S01]  /*1ac10*/  LD.E.128 R16, desc[UR60][R16.64] ;  /* 0x0000003c10107980 */ /* 0x000f62000c101d00 */
[----:B------:R-:W-:-:S02]  /*1ac20*/  IMAD.IADD R3, R3, 0x1, R41 ;  /* 0x0000000103037824 */ /* 0x000fc400078e0229 */
[----:B------:R-:W-:Y:S01]  /*1ac30*/  IMAD R46, R46, UR4, RZ ;  /* 0x000000042e2e7c24 */ /* 0x000fe2000f8e02ff */
[----:B------:R-:W-:Y:S01]  /*1ac40*/  LOP3.LUT R28, R4, R5, RZ, 0x3c, !PT ;  /* 0x00000005041c7212 */ /* 0x000fe200078e3cff */
[----:B------:R-:W-:Y:S01]  /*1ac50*/  IMAD.X R29, RZ, RZ, R21, P3 ;  /* 0x000000ffff1d7224 */ /* 0x000fe200018e0615 */
[----:B------:R1:W5:Y:S01]  /*1ac60*/  LD.E.128 R4, desc[UR60][R20.64] ;  /* 0x0000003c14047980 */ /* 0x000362000c101d00 */
[----:B------:R-:W-:-:S03]  /*1ac70*/  IMAD.WIDE.U32 R2, R51, UR4, R2 ;  /* 0x0000000433027c25 */ /* 0x000fc6000f8e0002 */
[----:B------:R-:W5:Y:S04]  /*1ac80*/  LD.E.128 R24, desc[UR60][R24.64] ;  /* 0x0000003c18187980 */ /* 0x000f68000c101d00 */
[----:B------:R-:W5:Y:S01]  /*1ac90*/  LD.E.128 R28, desc[UR60][R28.64] ;  /* 0x0000003c1c1c7980 */ /* 0x000f62000c101d00 */
[----:B-1----:R-:W-:Y:S01]  /*1aca0*/  IMAD R21, R51, UR5, R46 ;  /* 0x0000000533157c24 */ /* 0x002fe2000f8e022e */
[----:B------:R-:W-:Y:S01]  /*1acb0*/  ULDC.64 UR4, c[0x0][0xaf0] ;  /* 0x0002bc0000047ab9 */ /* 0x000fe20000000a00 */
[----:B------:R-:W-:Y:S01]  /*1acc0*/  @P1 IMAD.HI.U32 R20, R40, R49, RZ ;  /* 0x0000003128141227 */ /* 0x000fe200078e00ff */
        /* <DEDUP_REMOVED lines=22> */
[----:B------:R-:W-:Y:S02]  /*1ae30*/  IMAD.IADD R44, R48, 0x1, R50 ;  /* 0x00000001302c7824 */ /* 0x000fe400078e0232 */
[----:B------:R-:W-:Y:S02]  /*1ae40*/  IMAD.IADD R3, R3, 0x1, R39 ;  /* 0x0000000103037824 */ /* 0x000fe400078e0227 */
[----:B------:R-:W-:Y:S02]  /*1ae50*/  IMAD R0, R0, UR4, RZ ;  /* 0x0000000400007c24 */ /* 0x000fe4000f8e02ff */
[----:B------:R-:W-:Y:S01]  /*1ae60*/  IMAD.WIDE.U32 R2, R37, UR4, R2 ;  /* 0x0000000425027c25 */ /* 0x000fe2000f8e0002 */
[----:B------:R-:W-:-:S03]  /*1ae70*/  ISETP.GE.AND P0, PT, R44, R47, PT ;  /* 0x0000002f2c00720c */ /* 0x000fc60003f06270 */
[----:B------:R-:W-:Y:S01]  /*1ae80*/  IMAD R21, R37, UR5, R0 ;  /* 0x0000000525157c24 */ /* 0x000fe2000f8e0200 */
[----:B------:R-:W-:Y:S01]  /*1ae90*/  ULDC.64 UR4, c[0x0][0xa80] ;  /* 0x0002a00000047ab9 */ /* 0x000fe20000000a00 */
[----:B------:R-:W-:Y:S01]  /*1aea0*/  VIADD R0, R22, 0x31c20 ;  /* 0x00031c2016007836 */ /* 0x000fe20000000000 */
[----:B------:R-:W-:Y:S01]  /*1aeb0*/  LEA R37, P1, R2, UR4, 0x1 ;  /* 0x0000000402257c11 */ /* 0x000fe2000f8208ff */
[----:B------:R-:W-:-:S03]  /*1aec0*/  IMAD.IADD R3, R3, 0x1, R21 ;  /* 0x0000000103037824 */ /* 0x000fc600078e0215 */
[----:B------:R-:W-:Y:S02]  /*1aed0*/  PRMT R0, RZ, 0x654, R0 ;  /* 0x00000654ff007816 */ /* 0x000fe40000000000 */
[----:B------:R-:W-:Y:S01]  /*1aee0*/  LEA.HI.X R42, R2, UR5, R3, 0x1, P1 ;  /* 0x00000005022a7c11 */ /* 0x000fe200088f0c03 */
[----:B-1----:R0:W1:Y:S01]  /*1aef0*/  SHFL.IDX PT, R20, R37, RZ, 0x1c1f ;  /* 0x001c1fff25147589 */ /* 0x00206200000e0000 */
[----:B------:R0:W-:Y:S03]  /*1af00*/  SYNCS.ARRIVE.TRANS64.RED.A1T0 RZ, [R0+URZ], RZ ;  /* 0x000000ff00ff79a7 */ /* 0x0001e6000810043f */
        /* <DEDUP_REMOVED lines=14> */
.L_x_12373:
[----:B------:R-:W-:Y:S05]  /*1aff0*/  BSYNC B1 ;  /* 0x0000000000017941 */ /* 0x000fea0003800000 */
.L_x_12372:
        /* <DEDUP_REMOVED lines=19> */
.L_x_12370:
        /* <DEDUP_REMOVED lines=16> */
[----:B0-----:R-:W-:Y:S02]  /*1b230*/  ISETP.NE.AND P2, PT, R19, 0x1, PT ;  /* 0x000000011300780c */ /* 0x001fe40003f45270 */
[----:B------:R-:W-:-:S11]  /*1b240*/  ISETP.GE.AND P3, PT, R82, 0xc0, PT ;  /* 0x000000c05200780c */ /* 0x000fd60003f66270 */
[----:B------:R-:W0:Y:S08]  /*1b250*/  @P2 LDC R12, c[0x0][0xbec] ;  /* 0x0002fb00ff0c2b82 */ /* 0x000e300000000800 */
[----:B------:R-:W2:Y:S01]  /*1b260*/  @P2 LDC R21, c[0x0][0xbf0] ;  /* 0x0002fc00ff152b82 */ /* 0x000ea20000000800 */
[----:B-1----:R-:W-:Y:S05]  /*1b270*/  @P1 BRA `(.L_x_12375) ;  /* 0x0000000000101947 */ /* 0x002fea0003800000 */
[----:B------:R-:W-:Y:S05]  /*1b280*/  @!P0 BRA `(.L_x_12375) ;  /* 0x00000000000c8947 */ /* 0x000fea0003800000 */
[----:B------:R-:W3:Y:S04]  /*1b290*/  LDG.E R5, desc[UR60][R2.64] ;  /* 0x0000003c02057981 */ /* 0x000ee8000c1e1900 */
[----:B-----5:R-:W3:Y:S02]  /*1b2a0*/  LDG.E R6, desc[UR60][R2.64+0x4] ;  /* 0x0000043c02067981 */ /* 0x020ee4000c1e1900 */
[----:B---3--:R-:W-:-:S07]  /*1b2b0*/  IMAD.IADD R6, R6, 0x1, -R5 ;  /* 0x0000000106067824 */ /* 0x008fce00078e0a05 */
.L_x_12375:
[----:B------:R-:W3:Y:S04]  /*1b2c0*/  LDL R14, [R1+0x70] ;  /* 0x00007000010e7983 */ /* 0x000ee80000100800 */
[----:B------:R1:W5:Y:S01]  /*1b2d0*/  LDL R16, [R1+0x58] ;  /* 0x0000580001107983 */ /* 0x0003620000100800 */
[----:B------:R-:W-:Y:S01]  /*1b2e0*/  BSSY B1, `(.L_x_12376) ;  /* 0x000002d000017945 */ /* 0x000fe20003800000 */
[----:B----4-:R-:W-:Y:S02]  /*1b2f0*/  SEL R13, R83, RZ, !P0 ;  /* 0x000000ff530d7207 */ /* 0x010fe40004000000 */
[----:B------:R-:W-:Y:S02]  /*1b300*/  SEL R26, R26, RZ, !P0 ;  /* 0x000000ff1a1a7207 */ /* 0x000fe40004000000 */
[----:B-----5:R-:W-:-:S02]  /*1b310*/  SHF.R.S32.HI R11, RZ, 0x1f, R0 ;  /* 0x0000001fff0b7819 */ /* 0x020fc40000011400 */
[----:B---3--:R-:W-:Y:S01]  /*1b320*/  SHF.R.S32.HI R10, RZ, 0x1f, R14 ;  /* 0x0000001fff0a7819 */ /* 0x008fe2000001140e */
[----:B-1----:R-:W-:Y:S06]  /*1b330*/  @P3 BRA `(.L_x_12377) ;  /* 0x00000000009c3947 */ /* 0x002fec0003800000 */
[----:B------:R-:W1:Y:S01]  /*1b340*/  S2R R3, SR_TID.X ;  /* 0x0000000000037919 */ /* 0x000e620000002100 */
[----:B------:R-:W3:Y:S02]  /*1b350*/  LDC R9, c[0x0][0xbe8] ;  /* 0x0002fa00ff097b82 */ /* 0x000ee40000000800 */
[----:B---3--:R-:W-:Y:S01]  /*1b360*/  IMAD R2, R6, R9, RZ ;  /* 0x0000000906027224 */ /* 0x008fe200078e02ff */
[----:B-1----:R-:W-:-:S04]  /*1b370*/  IADD3 R8, R16, -0x80, R3 ;  /* 0xffffff8010087810 */ /* 0x002fc80007ffe003 */
        /* <DEDUP_REMOVED lines=35> */
.L_x_12377:
[----:B------:R-:W-:Y:S05]  /*1b5b0*/  BSYNC B1 ;  /* 0x0000000000017941 */ /* 0x000fea0003800000 */
.L_x_12376:
        /* <DEDUP_REMOVED lines=44> */
.L_x_12574:
        /* <DEDUP_REMOVED lines=18> */
.L_x_12380:
[----:B------:R-:W-:Y:S05]  /*1b9a0*/  BSYNC B1 ;  /* 0x0000000000017941 */ /* 0x000fea0003800000 */
.L_x_12379:
[----:B------:R-:W-:-:S03]  /*1b9b0*/  UMOV UR4, 0xffffffff ;  /* 0xffffffff00047882 */ /* 0x000fc60000000000 */
[----:B------:R-:W-:Y:S05]  /*1b9c0*/  BRA.DIV UR4, `(.L_x_12381) ;  /* 0x0000008604dc7947 */ /* 0x000fea000b800000 */
[----:B-1----:R1:W4:Y:S04]  /*1b9d0*/  SHFL.IDX PT, R3, R2, 0x1, 0x1c1f ;  /* 0x003c1f0002037f89 */ /* 0x00232800000e0000 */
[----:B--2---:R1:W2:Y:S02]  /*1b9e0*/  SHFL.IDX PT, R14, R0, 0x1, 0x1c1f ;  /* 0x003c1f00000e7f89 */ /* 0x0042a400000e0000 */
.L_x_12578:
        /* <DEDUP_REMOVED lines=16> */
.L_x_12374:
[----:B------:R-:W-:Y:S05]  /*1baf0*/  BSYNC B0 ;  /* 0x0000000000007941 */ /* 0x000fea0003800000 */
.L_x_12369:
[----:B------:R-:W-:Y:S02]  /*1bb00*/  ULDC UR4, c[0x0][0xc3c] ;  /* 0x00030f0000047ab9 */ /* 0x000fe40000000800 */
[----:B------:R-:W-:-:S13]  /*1bb10*/  ISETP.GE.AND P0, PT, R107, UR4, PT ;  /* 0x000000046b007c0c */ /* 0x000fda000bf06270 */
[----:B------:R-:W-:Y:S05]  /*1bb20*/  @!P0 BRA `(.L_x_12382) ;  /* 0xfffffe5800548947 */ /* 0x000fea000383ffff */
[----:B------:R-:W-:Y:S05]  /*1bb30*/  BRA `(.L_x_12235) ;  /* 0x0000007c00347947 */ /* 0x000fea0003800000 */
.L_x_12233:
[----:B------:R-:W-:-:S08]  /*1bb40*/  NOP ;  /* 0x0000000000007918 */ /* 0x000fd00000000000 */
[----:B0-----:R-:W0:-:S00]  /*1bb50*/  USETMAXREG.DEALLOC.CTAPOOL 0x20 ;  /* 0x00000020000079c8 */ /* 0x001e0000080e0500 */
        /* <DEDUP_REMOVED lines=16> */
.L_x_12383:
        /* <DEDUP_REMOVED lines=42> */
.L_x_12389:
        /* <DEDUP_REMOVED lines=12> */
.L_x_12388:
[----:B------:R-:W-:Y:S05]  /*1bfc0*/  BSYNC B0 ;  /* 0x0000000000007941 */ /* 0x000fea0003800000 */
.L_x_12387:
        /* <DEDUP_REMOVED lines=22> */
.L_x_12385:
        /* <DEDUP_REMOVED lines=21> */
.L_x_12390:
        /* <DEDUP_REMOVED lines=59> */
.L_x_12386:
[----:B------:R-:W-:Y:S02]  /*1c630*/  IMAD.MOV.U32 R17, RZ, RZ, RZ ;  /* 0x000000ffff117224 */ /* 0x000fe400078e00ff */
[----:B------:R-:W-:Y:S02]  /*1c640*/  IMAD.U32 R16, RZ, RZ, UR6 ;  /* 0x00000006ff107e24 */ /* 0x000fe4000f8e00ff */
[----:B------:R-:W-:-:S07]  /*1c650*/  IMAD.MOV.U32 R18, RZ, RZ, RZ ;  /* 0x000000ffff127224 */ /* 0x000fce00078e00ff */
.L_x_12391:
[----:B------:R-:W-:-:S13]  /*1c660*/  ISETP.NE.AND P0, PT, R5, RZ, PT ;  /* 0x000000ff0500720c */ /* 0x000fda0003f05270 */
[----:B------:R-:W0:Y:S01]  /*1c670*/  @!P0 S2R R3, SR_CgaCtaId ;  /* 0x0000000000038919 */ /* 0x000e220000008800 */
[----:B------:R-:W-:-:S04]  /*1c680*/  @!P0 MOV R0, 0x400 ;  /* 0x0000040000008802 */ /* 0x000fc80000000f00 */
[----:B0-----:R-:W-:-:S05]  /*1c690*/  @!P0 LEA R0, R3, R0, 0x18 ;  /* 0x0000000003008211 */ /* 0x001fca00078ec0ff */
[----:B------:R2:W-:Y:S01]  /*1c6a0*/  @!P0 STS.128 [R0+0x31cd0], R16 ;  /* 0x031cd01000008388 */ /* 0x0005e20000000c00 */
[----:B------:R-:W-:Y:S06]  /*1c6b0*/  BAR.ARV 0x5, 0x200 ;  /* 0x0148000000007b1d */ /* 0x000fec0000002000 */
.L_x_12384:
[----:B------:R3:W-:Y:S01]  /*1c6c0*/  STL [R1+0x24], RZ ;  /* 0x000024ff01007387 */ /* 0x0007e20000100800 */
[----:B------:R-:W-:Y:S01]  /*1c6d0*/  ULDC UR4, c[0x0][0xc3c] ;  /* 0x00030f0000047ab9 */ /* 0x000fe20000000800 */
[----:B------:R-:W-:Y:S01]  /*1c6e0*/  IMAD.MOV.U32 R27, RZ, RZ, 0x1 ;  /* 0x00000001ff1b7424 */ /* 0x000fe200078e00ff */
[----:B-1----:R-:W-:Y:S01]  /*1c6f0*/  ISETP.GE.AND P0, PT, R19, UR4, PT ;  /* 0x0000000413007c0c */ /* 0x002fe2000bf06270 */
[----:B------:R-:W-:-:S12]  /*1c700*/  IMAD.MOV.U32 R23, RZ, RZ, RZ ;  /* 0x000000ffff177224 */ /* 0x000fd800078e00ff */
[----:B---3--:R-:W-:Y:S05]  /*1c710*/  @P0 BRA `(.L_x_12392) ;  /* 0x0000006c00580947 */ /* 0x008fea0003800000 */
[----:B--2---:R-:W2:Y:S04]  /*1c720*/  LDL R0, [R1+0x94] ;  /* 0x0000940001007983 */ /* 0x004ea80000100800 */
[----:B------:R-:W3:Y:S01]  /*1c730*/  LDL.LU R5, [R1] ;  /* 0x0000000001057983 */ /* 0x000ee20000300800 */
[----:B------:R-:W1:Y:S01]  /*1c740*/  S2R R7, SR_TID.X ;  /* 0x0000000000077919 */ /* 0x000e620000002100 */
[----:B------:R-:W4:Y:S01]  /*1c750*/  S2UR UR5, SR_CgaCtaId ;  /* 0x00000000000579c3 */ /* 0x000f220000008800 */
[----:B-1----:R-:W-:-:S05]  /*1c760*/  LOP3.LUT R6, R7, 0x7f, RZ, 0xc0, !PT ;  /* 0x0000007f07067812 */ /* 0x002fca00078ec0ff */
[C---:B------:R-:W-:Y:S01]  /*1c770*/  IMAD.SHL.U32 R4, R6.reuse, 0x8, RZ ;  /* 0x0000000806047824 */ /* 0x040fe200078e00ff */
[----:B------:R-:W-:Y:S01]  /*1c780*/  ISETP.NE.AND P1, PT, R6, RZ, PT ;  /* 0x000000ff0600720c */ /* 0x000fe20003f25270 */
[----:B------:R-:W-:Y:S02]  /*1c790*/  UMOV UR4, 0x400 ;  /* 0x0000040000047882 */ /* 0x000fe40000000000 */
[----:B----4-:R-:W-:-:S06]  /*1c7a0*/  ULEA UR4, UR5, UR4, 0x18 ;  /* 0x0000000405047291 */ /* 0x010fcc000f8ec03f */
[----:B------:R-:W-:Y:S01]  /*1c7b0*/  IMAD.U32 R22, RZ, RZ, UR4 ;  /* 0x00000004ff167e24 */ /* 0x000fe2000f8e00ff */
[----:B------:R-:W-:Y:S01]  /*1c7c0*/  BSSY B8, `(.L_x_12392) ;  /* 0x00006cb000087945 */ /* 0x000fe20003800000 */
[----:B------:R-:W-:Y:S02]  /*1c7d0*/  IMAD.MOV.U32 R29, RZ, RZ, RZ ;  /* 0x000000ffff1d7224 */ /* 0x000fe400078e00ff */
[----:B------:R-:W-:Y:S02]  /*1c7e0*/  IMAD.MOV.U32 R23, RZ, RZ, RZ ;  /* 0x000000ffff177224 */ /* 0x000fe400078e00ff */
[----:B------:R-:W-:Y:S01]  /*1c7f0*/  IMAD.MOV.U32 R27, RZ, RZ, 0x1 ;  /* 0x00000001ff1b7424 */ /* 0x000fe200078e00ff */
[----:B------:R-:W-:Y:S01]  /*1c800*/  ULDC.64 UR36, c[0x0][0x198] ;  /* 0x0000660000247ab9 */ /* 0x000fe20000000a00 */
[----:B------:R-:W-:Y:S01]  /*1c810*/  ULDC UR39, c[0x0][0xc] ;  /* 0x0000030000277ab9 */ /* 0x000fe20000000800 */
[----:B--2---:R-:W-:Y:S01]  /*1c820*/  R2UR UR6, R0 ;  /* 0x00000000000672ca */ /* 0x004fe200000e0000 */
[----:B------:R-:W-:-:S05]  /*1c830*/  IMAD.SHL.U32 R0, R7, 0x8, RZ ;  /* 0x0000000807007824 */ /* 0x000fca00078e00ff */
[C---:B------:R-:W-:Y:S02]  /*1c840*/  LOP3.LUT R3, R0.reuse, 0x20, RZ, 0xc0, !PT ;  /* 0x0000002000037812 */ /* 0x040fe400078ec0ff */
[----:B0-----:R-:W-:Y:S02]  /*1c850*/  LOP3.LUT R2, R0, 0xd8, RZ, 0xc0, !PT ;  /* 0x000000d800027812 */ /* 0x001fe400078ec0ff */
[----:B------:R-:W-:Y:S02]  /*1c860*/  LOP3.LUT R3, R3, 0x300, R4, 0xf8, !PT ;  /* 0x0000030003037812 */ /* 0x000fe400078ef804 */
[----:B------:R-:W-:Y:S02]  /*1c870*/  LOP3.LUT R2, R2, 0x18, R7, 0x78, !PT ;  /* 0x0000001802027812 */ /* 0x000fe400078e7807 */
[----:B---3--:R-:W-:Y:S02]  /*1c880*/  LOP3.LUT R5, R5, 0xfffffffd, RZ, 0xc0, !PT ;  /* 0xfffffffd05057812 */ /* 0x008fe400078ec0ff */
[----:B------:R-:W-:-:S02]  /*1c890*/  LOP3.LUT R3, R3, R2, RZ, 0xfc, !PT ;  /* 0x0000000203037212 */ /* 0x000fc400078efcff */
[----:B------:R-:W-:Y:S02]  /*1c8a0*/  LOP3.LUT P0, R2, R7, 0x1f, RZ, 0xc0, !PT ;  /* 0x0000001f07027812 */ /* 0x000fe4000780c0ff */
[----:B------:R-:W-:-:S04]  /*1c8b0*/  @P1 LOP3.LUT R5, R5, 0x2, RZ, 0xfc, !PT ;  /* 0x0000000205051812 */ /* 0x000fc800078efcff */
[----:B------:R-:W-:-:S07]  /*1c8c0*/  LOP3.LUT R5, R5, 0xfffffffe, RZ, 0xc0, !PT ;  /* 0xfffffffe05057812 */ /* 0x000fce00078ec0ff */
[----:B------:R-:W-:Y:S02]  /*1c8d0*/  @P0 LOP3.LUT R5, R5, 0x1, RZ, 0xfc, !PT ;  /* 0x0000000105050812 */ /* 0x000fe400078efcff */
[----:B------:R-:W-:Y:S01]  /*1c8e0*/  ISETP.NE.OR P0, PT, R6, RZ, !P0 ;  /* 0x000000ff0600720c */ /* 0x000fe20004705670 */
[----:B------:R0:W-:Y:S01]  /*1c8f0*/  STL [R1+0xc], R2 ;  /* 0x00000c0201007387 */ /* 0x0001e20000100800 */
[----:B------:R-:W-:Y:S01]  /*1c900*/  LOP3.LUT R5, R5, 0xfffffff7, RZ, 0xc0, !PT ;  /* 0xfffffff705057812 */ /* 0x000fe200078ec0ff */
[----:B------:R-:W-:Y:S02]  /*1c910*/  IMAD R3, R3, 0x2, R22 ;  /* 0x0000000203037824 */ /* 0x000fe400078e0216 */
[----:B0-----:R-:W-:Y:S02]  /*1c920*/  IMAD.SHL.U32 R2, R7, 0x20, RZ ;  /* 0x0000002007027824 */ /* 0x001fe400078e00ff */
[----:B------:R-:W-:-:S06]  /*1c930*/  IMAD.MOV.U32 R7, RZ, RZ, 0x1 ;  /* 0x00000001ff077424 */ /* 0x000fcc00078e00ff */
[----:B------:R-:W-:Y:S01]  /*1c940*/  @P0 LOP3.LUT R5, R5, 0x8, RZ, 0xfc, !PT ;  /* 0x0000000805050812 */ /* 0x000fe200078efcff */
[----:B------:R0:W-:Y:S04]  /*1c950*/  STL [R1+0x4], R7 ;  /* 0x0000040701007387 */ /* 0x0001e80000100800 */
[----:B------:R0:W-:Y:S04]  /*1c960*/  STL [R1+0x24], RZ ;  /* 0x000024ff01007387 */ /* 0x0001e80000100800 */
[----:B------:R0:W-:Y:S04]  /*1c970*/  STL [R1], R5 ;  /* 0x0000000501007387 */ /* 0x0001e80000100800 */
[----:B------:R0:W-:Y:S01]  /*1c980*/  STL [R1+0x10], R3 ;  /* 0x0000100301007387 */ /* 0x0001e20000100800 */
[----:B------:R-:W-:-:S02]  /*1c990*/  SHF.R.U32.HI R4, RZ, 0x2, R6 ;  /* 0x00000002ff047819 */ /* 0x000fc40000011606 */
[----:B------:R-:W-:Y:S02]  /*1c9a0*/  LOP3.LUT R0, R0, 0x18, RZ, 0xc0, !PT ;  /* 0x0000001800007812 */ /* 0x000fe400078ec0ff */
[----:B------:R-:W-:Y:S02]  /*1c9b0*/  LOP3.LUT R2, R4, 0x60, R2, 0xf8, !PT ;  /* 0x0000006004027812 */ /* 0x000fe400078ef802 */
[C---:B------:R-:W-:Y:S02]  /*1c9c0*/  LOP3.LUT R2, R0.reuse, 0x20, RZ, 0xfc, !PT ;  /* 0x0000002000027812 */ /* 0x040fe400078efcff */
[----:B------:R-:W-:Y:S01]  /*1c9d0*/  LOP3.LUT R0, R0, 0x40, RZ, 0xfc, !PT ;  /* 0x0000004000007812 */ /* 0x000fe200078efcff */
[----:B0-----:R-:W-:-:S12]  /*1c9e0*/  ULOP3.LUT UR38, UR6, 0x2, URZ, 0xfc, !UPT ;  /* 0x0000000206267892 */ /* 0x001fd8000f8efc3f */
.L_x_12540:
[----:B0-----:R-:W0:Y:S02]  /*1c9f0*/  LDC.64 R2, c[0x0][0xc88] ;  /* 0x00032200ff027b82 */ /* 0x001e240000000a00 */
[----:B0-----:R-:W-:-:S05]  /*1ca00*/  IMAD.WIDE R2, R19, 0x4, R2 ;  /* 0x0000000413027825 */ /* 0x001fca00078e0202 */
[----:B--2---:R-:W2:Y:S01]  /*1ca10*/  LDG.E R13, desc[UR60][R2.64] ;  /* 0x0000003c020d7981 */ /* 0x004ea2000c1e1900 */
[----:B------:R-:W-:Y:S05]  /*1ca20*/  YIELD ;  /* 0x0000000000007946 */ /* 0x000fea0003800000 */
[----:B------:R-:W-:Y:S01]  /*1ca30*/  ULDC.64 UR4, c[0x0][0xa28] ;  /* 0x00028a0000047ab9 */ /* 0x000fe20000000a00 */
[----:B------:R-:W-:Y:S01]  /*1ca40*/  ULDC.64 UR6, c[0x0][0xa18] ;  /* 0x0002860000067ab9 */ /* 0x000fe20000000a00 */
[----:B------:R-:W-:Y:S02]  /*1ca50*/  ISETP.NE.U32.AND P0, PT, RZ, UR4, PT ;  /* 0x00000004ff007c0c */ /* 0x000fe4000bf05070 */
[----:B------:R-:W-:-:S02]  /*1ca60*/  CS2R R8, SRZ ;  /* 0x0000000000087805 */ /* 0x000fc4000001ff00 */
[----:B------:R-:W-:Y:S01]  /*1ca70*/  ISETP.NE.U32.AND P3, PT, RZ, UR6, PT ;  /* 0x00000006ff007c0c */ /* 0x000fe2000bf65070 */
[----:B------:R-:W-:Y:S01]  /*1ca80*/  ULDC.64 UR8, c[0x0][0xa10] ;  /* 0x0002840000087ab9 */ /* 0x000fe20000000a00 */
[----:B------:R-:W-:Y:S02]  /*1ca90*/  ISETP.NE.AND.EX P0, PT, RZ, UR5, PT, P0 ;  /* 0x00000005ff007c0c */ /* 0x000fe4000bf05300 */
[----:B------:R-:W-:Y:S02]  /*1caa0*/  ISETP.NE.AND.EX P3, PT, RZ, UR7, PT, P3 ;  /* 0x00000007ff007c0c */ /* 0x000fe4000bf65330 */
        /* <DEDUP_REMOVED lines=10> */
[----:B------:R-:W-:Y:S01]  /*1cb50*/  ULDC.64 UR6, c[0x0][0xa08] ;  /* 0x0002820000067ab9 */ /* 0x000fe20000000a00 */
[----:B-1----:R1:W5:Y:S01]  /*1cb60*/  @P0 LDG.E R8, desc[UR60][R2.64] ;  /* 0x0000003c02080981 */ /* 0x002362000c1e1900 */
[----:B------:R-:W-:Y:S01]  /*1cb70*/  IADD3 R6, P1, R24, UR6, RZ ;  /* 0x0000000618067c10 */ /* 0x000fe2000ff3e0ff */
[----:B------:R-:W-:Y:S01]  /*1cb80*/  IMAD.MOV.U32 R28, RZ, RZ, RZ ;  /* 0x000000ffff1c7224 */ /* 0x000fe200078e00ff */
[----:B------:R-:W-:-:S02]  /*1cb90*/  ISETP.NE.U32.AND P2, PT, RZ, UR6, PT ;  /* 0x00000006ff007c0c */ /* 0x000fc4000bf45070 */
[----:B------:R-:W-:Y:S01]  /*1cba0*/  IADD3.X R7, R25, UR7, RZ, P1, !PT ;  /* 0x0000000719077c10 */ /* 0x000fe20008ffe4ff */
[----:B0-----:R-:W-:Y:S01]  /*1cbb0*/  IMAD.MOV.U32 R0, RZ, RZ, RZ ;  /* 0x000000ffff007224 */ /* 0x001fe200078e00ff */
[----:B------:R-:W-:Y:S02]  /*1cbc0*/  ISETP.NE.U32.AND P1, PT, RZ, UR4, PT ;  /* 0x00000004ff007c0c */ /* 0x000fe4000bf25070 */
[----:B------:R-:W-:Y:S02]  /*1cbd0*/  ISETP.NE.AND.EX P2, PT, RZ, UR7, PT, P2 ;  /* 0x00000007ff007c0c */ /* 0x000fe4000bf45320 */
[----:B------:R-:W-:Y:S02]  /*1cbe0*/  ISETP.NE.AND.EX P1, PT, RZ, UR5, PT, P1 ;  /* 0x00000005ff007c0c */ /* 0x000fe4000bf25310 */
[----:B-1----:R-:W-:-:S04]  /*1cbf0*/  IADD3 R2, P0, R24, UR4, RZ ;  /* 0x0000000418027c10 */ /* 0x002fc8000ff1e0ff */
[C---:B------:R-:W-:Y:S02]  /*1cc00*/  IADD3.X R3, R25.reuse, UR5, RZ, P0, !PT ;  /* 0x0000000519037c10 */ /* 0x040fe400087fe4ff */
        /* <DEDUP_REMOVED lines=23> */
[----:B----4-:R-:W-:Y:S06]  /*1cd80*/  @P3 BRA `(.L_x_12393) ;  /* 0x0000000000143947 */ /* 0x010fec0003800000 */
[----:B------:R-:W-:Y:S05]  /*1cd90*/  @!P1 BRA `(.L_x_12393) ;  /* 0x0000000000109947 */ /* 0x000fea0003800000 */
[----:B------:R-:W2:Y:S04]  /*1cda0*/  LDG.E R11, desc[UR60][R2.64] ;  /* 0x0000003c020b7981 */ /* 0x000ea8000c1e1900 */
[----:B------:R-:W2:Y:S02]  /*1cdb0*/  LDG.E R2, desc[UR60][R2.64+0x4] ;  /* 0x0000043c02027981 */ /* 0x000ea4000c1e1900 */
[----:B--2---:R-:W-:-:S05]  /*1cdc0*/  IMAD.IADD R12, R2, 0x1, -R11 ;  /* 0x00000001020c7824 */ /* 0x004fca00078e0a0b */
[----:B------:R0:W-:Y:S02]  /*1cdd0*/  STL [R1+0x20], R12 ;  /* 0x0000200c01007387 */ /* 0x0001e40000100800 */
.L_x_12393:
        /* <DEDUP_REMOVED lines=10> */
.L_x_12394:
[----:B------:R-:W-:Y:S05]  /*1ce80*/  @!P2 BRA `(.L_x_12395) ;  /* 0x00000000000ca947 */ /* 0x000fea0003800000 */
[----:B------:R-:W2:Y:S04]  /*1ce90*/  LDG.E R10, desc[UR60][R6.64] ;  /* 0x0000003c060a7981 */ /* 0x000ea8000c1e1900 */
[----:B------:R-:W2:Y:S02]  /*1cea0*/  LDG.E R6, desc[UR60][R6.64+0x4] ;  /* 0x0000043c06067981 */ /* 0x000ea4000c1e1900 */
[----:B--2---:R-:W-:-:S07]  /*1ceb0*/  IMAD.IADD R10, R6, 0x1, -R10 ;  /* 0x00000001060a7824 */ /* 0x004fce00078e0a0a */
.L_x_12395:
[----:B-1----:R-:W2:Y:S01]  /*1cec0*/  @P0 LDG.E R2, desc[UR60][R4.64] ;  /* 0x0000003c04020981 */ /* 0x002ea2000c1e1900 */
[----:B------:R-:W1:Y:S01]  /*1ced0*/  LDC R3, c[0x0][0x448] ;  /* 0x00011200ff037b82 */ /* 0x000e620000000800 */
[----:B-----5:R-:W-:Y:S02]  /*1cee0*/  IMAD.IADD R10, R10, 0x1, -R8 ;  /* 0x000000010a0a7824 */ /* 0x020fe400078e0a08 */
[----:B------:R-:W2:Y:S01]  /*1cef0*/  @P0 LDG.E R4, desc[UR60][R4.64+0x4] ;  /* 0x0000043c04040981 */ /* 0x000ea2000c1e1900 */
[----:B-1----:R-:W-:-:S13]  /*1cf00*/  ISETP.NE.AND P1, PT, R3, 0x1, PT ;  /* 0x000000010300780c */ /* 0x002fda0003f25270 */
[----:B------:R-:W1:Y:S01]  /*1cf10*/  @P1 LDC R3, c[0x0][0x450] ;  /* 0x00011400ff031b82 */ /* 0x000e620000000800 */
[----:B------:R-:W-:Y:S01]  /*1cf20*/  BSSY B0, `(.L_x_12396) ;  /* 0x0000163000007945 */ /* 0x000fe20003800000 */
[----:B------:R-:W-:Y:S01]  /*1cf30*/  PLOP3.LUT P5, PT, PT, PT, PT, 0x80, 0x0 ;  /* 0x000000000000781c */ /* 0x000fe20003faf070 */
[----:B--2---:R-:W-:-:S05]  /*1cf40*/  @P0 IMAD.IADD R9, R4, 0x1, -R2 ;  /* 0x0000000104090824 */ /* 0x004fca00078e0a02 */
[----:B------:R-:W2:Y:S01]  /*1cf50*/  @P1 LDC R4, c[0x0][0x44c] ;  /* 0x00011300ff041b82 */ /* 0x000ea20000000800 */
[----:B------:R-:W-:-:S04]  /*1cf60*/  IMAD R2, R17, 0xc0, RZ ;  /* 0x000000c011027824 */ /* 0x000fc800078e02ff */
[----:B------:R-:W-:Y:S02]  /*1cf70*/  VIADD R2, R2, 0xbf ;  /* 0x000000bf02027836 */ /* 0x000fe40000000000 */
[----:B------:R-:W-:-:S04]  /*1cf80*/  IMAD.IADD R20, R10, 0x1, R9 ;  /* 0x000000010a147824 */ /* 0x000fc800078e0209 */
[C---:B------:R-:W-:Y:S01]  /*1cf90*/  VIADD R21, R20.reuse, 0x8f ;  /* 0x0000008f14157836 */ /* 0x040fe20000000000 */
[----:B------:R-:W-:-:S03]  /*1cfa0*/  IADD3 R20, R20, 0x90, -R12 ;  /* 0x0000009014147810 */ /* 0x000fc60007ffe80c */
[----:B------:R-:W-:-:S04]  /*1cfb0*/  IMAD.HI R21, R21, 0x38e38e39, RZ ;  /* 0x38e38e3915157827 */ /* 0x000fc800078e02ff */
[----:B--2---:R-:W-:-:S05]  /*1cfc0*/  @P1 IMAD.HI.U32 R4, R2, R4, RZ ;  /* 0x0000000402041227 */ /* 0x004fca00078e00ff */
[----:B-1----:R-:W-:-:S05]  /*1cfd0*/  @P1 SHF.R.U32.HI R2, RZ, R3, R4 ;  /* 0x00000003ff021219 */ /* 0x002fca0000011604 */
        /* <DEDUP_REMOVED lines=12> */
[----:B------:R-:W-:-:S05]  /*1d0a0*/  IMAD.WIDE.U32 R4, R10, 0x38e38e39, RZ ;  /* 0x38e38e390a047825 */ /* 0x000fca00078e00ff */
        /* <DEDUP_REMOVED lines=15> */
.L_x_12581:
[----:B--2---:R-:W-:Y:S02]  /*1d1a0*/  ISETP.NE.AND P0, PT, R14, RZ, PT ;  /* 0x000000ff0e00720c */ /* 0x004fe40003f05270 */
[----:B------:R-:W-:-:S11]  /*1d1b0*/  PLOP3.LUT P2, PT, PT, PT, PT, 0x8, 0x0 ;  /* 0x000000000000781c */ /* 0x000fd60003f4e170 */
[----:B------:R-:W-:Y:S05]  /*1d1c0*/  @P0 BRA `(.L_x_12399) ;  /* 0x00000000000c0947 */ /* 0x000fea0003800000 */
[----:B------:R-:W-:-:S03]  /*1d1d0*/  UMOV UR4, 0xffffffff ;  /* 0xffffffff00047882 */ /* 0x000fc60000000000 */
[----:B------:R-:W-:Y:S05]  /*1d1e0*/  BRA.DIV UR4, `(.L_x_12400) ;  /* 0x0000007204507947 */ /* 0x000fea000b800000 */
[----:B------:R-:W-:-:S13]  /*1d1f0*/  ELECT P2, URZ, PT ;  /* 0x00000000003f782f */ /* 0x000fda0003840000 */
.L_x_12399:
        /* <DEDUP_REMOVED lines=9> */
.L_x_12584:
[----:B------:R-:W-:Y:S05]  /*1d290*/  BSYNC B1 ;  /* 0x0000000000017941 */ /* 0x000fea0003800000 */
.L_x_12401:
        /* <DEDUP_REMOVED lines=11> */
.L_x_12585:
[----:B------:R-:W-:Y:S05]  /*1d350*/  BSYNC B2 ;  /* 0x0000000000027941 */ /* 0x000fea0003800000 */
.L_x_12405:
[----:B------:R-:W-:Y:S04]  /*1d360*/  BSSY B2, `(.L_x_12407) ;  /* 0x0000008000027945 */ /* 0x000fe80003800000 */
[----:B------:R-:W-:Y:S05]  /*1d370*/  @P4 BRA `(.L_x_12408) ;  /* 0x0000000000184947 */ /* 0x000fea0003800000 */
[----:B-1----:R-:W3:Y:S02]  /*1d380*/  LDL R5, [R1] ;  /* 0x0000000001057983 */ /* 0x002ee40000100800 */
[----:B---3--:R-:W-:Y:S01]  /*1d390*/  LOP3.LUT P0, RZ, R5, 0x1, RZ, 0xc0, !PT ;  /* 0x0000000105ff7812 */ /* 0x008fe2000780c0ff */
[----:B------:R-:W-:-:S04]  /*1d3a0*/  IMAD.MOV.U32 R5, RZ, RZ, 0x6c00 ;  /* 0x00006c00ff057424 */ /* 0x000fc800078e00ff */
[----:B------:R3:W-:Y:S08]  /*1d3b0*/  SYNCS.ARRIVE.TRANS64 RZ, [R9+URZ+0x31c90], R5 ;  /* 0x031c900509ff79a7 */ /* 0x0007f0000800003f */
[----:B------:R-:W-:Y:S05]  /*1d3c0*/  @!P0 BRA `(.L_x_12408) ;  /* 0x0000000000048947 */ /* 0x000fea0003800000 */
[----:B------:R-:W-:Y:S01]  /*1d3d0*/  BPT.TRAP 0x1 ;  /* 0x000000040000795c */ /* 0x000fe20000300000 */
.L_x_12408:
[----:B------:R-:W-:Y:S05]  /*1d3e0*/  BSYNC B2 ;  /* 0x0000000000027941 */ /* 0x000fea0003800000 */
.L_x_12407:
        /* <DEDUP_REMOVED lines=10> */
[----:B------:R-:W-:Y:S01]  /*1d490*/  VIADD R10, R7, 0x16a00 ;  /* 0x00016a00070a7836 */ /* 0x000fe20000000000 */
[----:B------:R-:W-:-:S09]  /*1d4a0*/  UMOV UR7, 0x12f00000 ;  /* 0x12f0000000077882 */ /* 0x000fd20000000000 */
.L_x_12409:
        /* <DEDUP_REMOVED lines=16> */
.L_x_12410:
        /* <DEDUP_REMOVED lines=10> */
[----:B0-----:R-:W-:Y:S01]  /*1d650*/  IMAD.MOV.U32 R12, RZ, RZ, 0x40 ;  /* 0x00000040ff0c7424 */ /* 0x001fe200078e00ff */
[----:B------:R-:W-:Y:S01]  /*1d660*/  PLOP3.LUT P0, PT, PT, PT, PT, 0x80, 0x0 ;  /* 0x000000000000781c */ /* 0x000fe20003f0f070 */
[----:B------:R-:W-:Y:S01]  /*1d670*/  VIADD R10, R7, 0x1b200 ;  /* 0x0001b200070a7836 */ /* 0x000fe20000000000 */
[----:B------:R-:W-:Y:S01]  /*1d680*/  UMOV UR6, 0x0 ;  /* 0x0000000000067882 */ /* 0x000fe20000000000 */
[----:B------:R-:W-:Y:S01]  /*1d690*/  UMOV UR7, 0x12f00000 ;  /* 0x12f0000000077882 */ /* 0x000fe20000000000 */
[----:B------:R-:W-:-:S15]  /*1d6a0*/  R2UR UR10, R12 ;  /* 0x000000000c0a72ca */ /* 0x000fde00000e0000 */
.L_x_12411:
        /* <DEDUP_REMOVED lines=13> */
.L_x_12586:
[----:B------:R-:W-:Y:S05]  /*1d780*/  BSYNC B2 ;  /* 0x0000000000027941 */ /* 0x000fea0003800000 */
.L_x_12412:
[----:B------:R-:W-:Y:S01]  /*1d790*/  BSSY B2, `(.L_x_12414) ;  /* 0x000000a000027945 */ /* 0x000fe20003800000 */
[----:B------:R-:W-:Y:S02]  /*1d7a0*/  IMAD.MOV.U32 R10, RZ, RZ, 0x0 ;  /* 0x00000000ff0a7424 */ /* 0x000fe400078e00ff */
[----:B------:R-:W-:Y:S01]  /*1d7b0*/  IMAD.MOV.U32 R11, RZ, RZ, 0x12f00000 ;  /* 0x12f00000ff0b7424 */ /* 0x000fe200078e00ff */
[----:B------:R-:W-:Y:S06]  /*1d7c0*/  @P4 BRA `(.L_x_12415) ;  /* 0x0000000000184947 */ /* 0x000fec0003800000 */
[----:B------:R-:W3:Y:S02]  /*1d7d0*/  LDL R5, [R1] ;  /* 0x0000000001057983 */ /* 0x000ee40000100800 */
[----:B---3--:R-:W-:Y:S01]  /*1d7e0*/  LOP3.LUT P0, RZ, R5, 0x1, RZ, 0xc0, !PT ;  /* 0x0000000105ff7812 */ /* 0x008fe2000780c0ff */
[----:B------:R-:W-:-:S04]  /*1d7f0*/  IMAD.MOV.U32 R5, RZ, RZ, 0x6c00 ;  /* 0x00006c00ff057424 */ /* 0x000fc800078e00ff */
[----:B------:R1:W-:Y:S08]  /*1d800*/  SYNCS.ARRIVE.TRANS64 RZ, [R9+URZ+0x31cb0], R5 ;  /* 0x031cb00509ff79a7 */ /* 0x0003f0000800003f */
[----:B------:R-:W-:Y:S05]  /*1d810*/  @!P0 BRA `(.L_x_12415) ;  /* 0x0000000000048947 */ /* 0x000fea0003800000 */
[----:B------:R-:W-:Y:S01]  /*1d820*/  BPT.TRAP 0x1 ;  /* 0x000000040000795c */ /* 0x000fe20000300000 */
.L_x_12415:
[----:B------:R-:W-:Y:S05]  /*1d830*/  BSYNC B2 ;  /* 0x0000000000027941 */ /* 0x000fea0003800000 */
.L_x_12414:
        /* <DEDUP_REMOVED lines=8> */
.L_x_12416:
        /* <DEDUP_REMOVED lines=15> */
.L_x_12417:
        /* <DEDUP_REMOVED lines=15> */
.L_x_12418:
        /* <DEDUP_REMOVED lines=10> */
.L_x_12404:
[----:B------:R-:W-:Y:S05]  /*1db40*/  BSYNC B1 ;  /* 0x0000000000017941 */ /* 0x000fea0003800000 */
.L_x_12403:
[----:B-1----:R-:W2:Y:S01]  /*1db50*/  LDL.LU R5, [R1+0x4] ;  /* 0x0000040001057983 */ /* 0x002ea20000300800 */
        /* <DEDUP_REMOVED lines=10> */
.L_x_12435:
[----:B------:R-:W-:Y:S05]  /*1dc00*/  YIELD ;  /* 0x0000000000007946 */ /* 0x000fea0003800000 */
[----:B------:R-:W-:Y:S04]  /*1dc10*/  BSSY B1, `(.L_x_12419) ;  /* 0x0000089000017945 */ /* 0x000fe80003800000 */
[----:B--2---:R-:W-:Y:S05]  /*1dc20*/  @!P2 BRA `(.L_x_12420) ;  /* 0x00000008001ca947 */ /* 0x004fea0003800000 */
[----:B-1----:R-:W2:Y:S01]  /*1dc30*/  LDL R5, [R1+0x4] ;  /* 0x0000040001057983 */ /* 0x002ea20000100800 */
[----:B------:R-:W-:Y:S01]  /*1dc40*/  IMAD R8, R29, 0x8, R22 ;  /* 0x000000081d087824 */ /* 0x000fe200078e0216 */
[----:B------:R-:W1:Y:S01]  /*1dc50*/  S2R R3, SR_TID.X ;  /* 0x0000000000037919 */ /* 0x000e620000002100 */
[----:B------:R-:W-:Y:S01]  /*1dc60*/  BSSY B2, `(.L_x_12421) ;  /* 0x0000006000027945 */ /* 0x000fe20003800000 */
[----:B-1----:R-:W-:-:S04]  /*1dc70*/  LOP3.LUT R3, R3, 0x7f, RZ, 0xc0, !PT ;  /* 0x0000007f03037812 */ /* 0x002fc800078ec0ff */
[----:B------:R-:W-:Y:S02]  /*1dc80*/  ISETP.NE.AND P1, PT, R3, RZ, PT ;  /* 0x000000ff0300720c */ /* 0x000fe40003f25270 */
[----:B--2---:R-:W-:-:S04]  /*1dc90*/  SHF.L.U32 R7, R5, 0x1f, RZ ;  /* 0x0000001f05077819 */ /* 0x004fc800000006ff */
[----:B------:R-:W1:Y:S02]  /*1dca0*/  SYNCS.PHASECHK.TRANS64.TRYWAIT P0, [R8+URZ+0x31ca0], R7 ;  /* 0x031ca007080075a7 */ /* 0x000e64000800017f */
[----:B-1----:R-:W-:Y:S05]  /*1dcb0*/  @!P0 BRA `(.L_x_12422) ;  /* 0x0000006400fc8947 */ /* 0x002fea0003800000 */
.L_x_12587:
[----:B------:R-:W-:Y:S05]  /*1dcc0*/  BSYNC B2 ;  /* 0x0000000000027941 */ /* 0x000fea0003800000 */
.L_x_12421:
        /* <DEDUP_REMOVED lines=8> */
.L_x_12424:
[----:B------:R-:W-:Y:S05]  /*1dd50*/  BSYNC B2 ;  /* 0x0000000000027941 */ /* 0x000fea0003800000 */
.L_x_12423:
[----:B0-----:R-:W-:Y:S01]  /*1dd60*/  IMAD.MOV.U32 R12, RZ, RZ, RZ ;  /* 0x000000ffff0c7224 */ /* 0x001fe200078e00ff */
        /* <DEDUP_REMOVED lines=10> */
.L_x_12425:
        /* <DEDUP_REMOVED lines=16> */
.L_x_12426:
        /* <DEDUP_REMOVED lines=16> */
.L_x_12427:
        /* <DEDUP_REMOVED lines=13> */
.L_x_12588:
[----:B------:R-:W-:Y:S05]  /*1e0e0*/  BSYNC B2 ;  /* 0x0000000000027941 */ /* 0x000fea0003800000 */
.L_x_12428:
[----:B------:R-:W-:Y:S01]  /*1e0f0*/  BSSY B2, `(.L_x_12430) ;  /* 0x000000a000027945 */ /* 0x000fe20003800000 */
[----:B------:R-:W-:Y:S02]  /*1e100*/  IMAD.MOV.U32 R10, RZ, RZ, 0x0 ;  /* 0x00000000ff0a7424 */ /* 0x000fe400078e00ff */
[----:B------:R-:W-:Y:S01]  /*1e110*/  IMAD.MOV.U32 R11, RZ, RZ, 0x12f00000 ;  /* 0x12f00000ff0b7424 */ /* 0x000fe200078e00ff */
[----:B------:R-:W-:Y:S06]  /*1e120*/  @P1 BRA `(.L_x_12431) ;  /* 0x0000000000181947 */ /* 0x000fec0003800000 */
[----:B------:R-:W2:Y:S02]  /*1e130*/  LDL R3, [R1] ;  /* 0x0000000001037983 */ /* 0x000ea40000100800 */
[----:B--2---:R-:W-:Y:S01]  /*1e140*/  LOP3.LUT P0, RZ, R3, 0x1, RZ, 0xc0, !PT ;  /* 0x0000000103ff7812 */ /* 0x004fe2000780c0ff */
[----:B------:R-:W-:-:S04]  /*1e150*/  IMAD.MOV.U32 R3, RZ, RZ, 0x6c00 ;  /* 0x00006c00ff037424 */ /* 0x000fc800078e00ff */
[----:B------:R2:W-:Y:S08]  /*1e160*/  SYNCS.ARRIVE.TRANS64 RZ, [R8+URZ+0x31cb0], R3 ;  /* 0x031cb00308ff79a7 */ /* 0x0005f0000800003f */
[----:B------:R-:W-:Y:S05]  /*1e170*/  @!P0 BRA `(.L_x_12431) ;  /* 0x0000000000048947 */ /* 0x000fea0003800000 */
[----:B------:R-:W-:Y:S01]  /*1e180*/  BPT.TRAP 0x1 ;  /* 0x000000040000795c */ /* 0x000fe20000300000 */
.L_x_12431:
[----:B------:R-:W-:Y:S05]  /*1e190*/  BSYNC B2 ;  /* 0x0000000000027941 */ /* 0x000fea0003800000 */
.L_x_12430:
        /* <DEDUP_REMOVED lines=8> */
.L_x_12432:
        /* <DEDUP_REMOVED lines=15> */
.L_x_12433:
        /* <DEDUP_REMOVED lines=15> */
.L_x_12434:
        /* <DEDUP_REMOVED lines=10> */
.L_x_12420:
[----:B------:R-:W-:Y:S05]  /*1e4a0*/  BSYNC B1 ;  /* 0x0000000000017941 */ /* 0x000fea0003800000 */
.L_x_12419:
        /* <DEDUP_REMOVED lines=10> */
.L_x_12397:
[----:B------:R-:W-:Y:S05]  /*1e550*/  BSYNC B0 ;  /* 0x0000000000007941 */ /* 0x000fea0003800000 */
.L_x_12396:
[----:B------:R-:W3:Y:S01]  /*1e560*/  LDC R0, c[0x0][0x448] ;  /* 0x00011200ff007b82 */ /* 0x000ee20000000800 */
[----:B------:R-:W-:Y:S01]  /*1e570*/  IMAD.MOV.U32 R2, RZ, RZ, 0xc0 ;  /* 0x000000c0ff027424 */ /* 0x000fe200078e00ff */
[----:B------:R-:W-:Y:S05]  /*1e580*/  @!P5 WARPSYNC.ALL ;  /* 0x000000000000d948 */ /* 0x000fea0003800000 */
[----:B------:R-:W-:Y:S01]  /*1e590*/  IMAD R2, R17, R2, 0xbf ;  /* 0x000000bf11027424 */ /* 0x000fe200078e0202 */
[----:B------:R-:W-:Y:S01]  /*1e5a0*/  BSSY B7, `(.L_x_12436) ;  /* 0x000042b000077945 */ /* 0x000fe20003800000 */
[----:B------:R-:W-:Y:S01]  /*1e5b0*/  @!P5 BAR.SYNC.DEFER_BLOCKING 0xc, 0x200 ;  /* 0x030800000000db1d */ /* 0x000fe20000010000 */
[----:B---3--:R-:W-:-:S13]  /*1e5c0*/  ISETP.NE.AND P0, PT, R0, 0x1, PT ;  /* 0x000000010000780c */ /* 0x008fda0003f05270 */
[----:B------:R-:W3:Y:S08]  /*1e5d0*/  @P0 LDC R3, c[0x0][0x44c] ;  /* 0x00011300ff030b82 */ /* 0x000ef00000000800 */
[----:B------:R-:W4:Y:S01]  /*1e5e0*/  @P0 LDC R0, c[0x0][0x450] ;  /* 0x00011400ff000b82 */ /* 0x000f220000000800 */
[----:B---3--:R-:W-:-:S05]  /*1e5f0*/  @P0 IMAD.HI.U32 R3, R2, R3, RZ ;  /* 0x0000000302030227 */ /* 0x008fca00078e00ff */
[----:B----4-:R-:W-:-:S05]  /*1e600*/  @P0 SHF.R.U32.HI R2, RZ, R0, R3 ;  /* 0x00000000ff020219 */ /* 0x010fca0000011603 */
[----:B------:R-:W-:-:S04]  /*1e610*/  IMAD.IADD R0, R20, 0x1, R2 ;  /* 0x0000000114007824 */ /* 0x000fc800078e0202 */
[----:B------:R-:W-:-:S05]  /*1e620*/  IMAD.HI R0, R0, 0x38e38e39, RZ ;  /* 0x38e38e3900007827 */ /* 0x000fca00078e02ff */
[----:B------:R-:W-:-:S04]  /*1e630*/  SHF.R.U32.HI R2, RZ, 0x1f, R0 ;  /* 0x0000001fff027819 */ /* 0x000fc80000011600 */
[----:B------:R-:W-:-:S04]  /*1e640*/  LEA.HI.SX32 R2, R0, R2, 0x1b ;  /* 0x0000000200027211 */ /* 0x000fc800078fdaff */
[----:B------:R-:W-:-:S04]  /*1e650*/  VIMNMX R4, R21, R2, PT ;  /* 0x0000000215047248 */ /* 0x000fc80003fe0100 */
[----:B------:R-:W-:Y:S01]  /*1e660*/  ISETP.GT.AND P0, PT, R4, RZ, PT ;  /* 0x000000ff0400720c */ /* 0x000fe20003f04270 */
[----:B------:R3:W-:-:S12]  /*1e670*/  STL [R1+0x18], R4 ;  /* 0x0000180401007387 */ /* 0x0007d80000100800 */
[----:B---3--:R-:W-:Y:S05]  /*1e680*/  @P0 BRA `(.L_x_12437) ;  /* 0x0000000000440947 */ /* 0x008fea0003800000 */
[----:B-1----:R-:W1:Y:S02]  /*1e690*/  S2R R5, SR_TID.X ;  /* 0x0000000000057919 */ /* 0x002e640000002100 */
[----:B-1----:R-:W-:-:S04]  /*1e6a0*/  LOP3.LUT R5, R5, 0x7f, RZ, 0xc0, !PT ;  /* 0x0000007f05057812 */ /* 0x002fc800078ec0ff */
[----:B------:R-:W-:-:S13]  /*1e6b0*/  ISETP.NE.AND P1, PT, R5, RZ, PT ;  /* 0x000000ff0500720c */ /* 0x000fda0003f25270 */
[----:B------:R-:W-:Y:S05]  /*1e6c0*/  @P1 BRA `(.L_x_12438) ;  /* 0x0000004000601947 */ /* 0x000fea0003800000 */
[----:B------:R-:W1:Y:S01]  /*1e6d0*/  S2R R5, SR_LANEID ;  /* 0x0000000000057919 */ /* 0x000e620000000000 */
[----:B------:R-:W-:Y:S01]  /*1e6e0*/  VOTEU.ANY UR4, UPT, PT ;  /* 0x0000000000047886 */ /* 0x000fe200038e0100 */
[----:B------:R-:W3:Y:S01]  /*1e6f0*/  LDC.64 R2, c[0x0][0xc60] ;  /* 0x00031800ff027b82 */ /* 0x000ee20000000a00 */
[----:B------:R-:W1:Y:S02]  /*1e700*/  FLO.U32 R0, UR4 ;  /* 0x0000000400007d00 */ /* 0x000e6400080e0000 */
[----:B-1----:R-:W-:-:S06]  /*1e710*/  ISETP.EQ.U32.AND P0, PT, R0, R5, PT ;  /* 0x000000050000720c */ /* 0x002fcc0003f02070 */
[----:B------:R-:W3:Y:S07]  /*1e720*/  POPC R5, UR4 ;  /* 0x0000000400057d09 */ /* 0x000eee0008000000 */
[----:B---3--:R-:W3:Y:S01]  /*1e730*/  @P0 ATOMG.E.ADD.STRONG.GPU PT, R3, desc[UR60][R2.64], R5 ;  /* 0x00000005020309a8 */ /* 0x008ee200081ee1fc */
[----:B------:R-:W1:Y:S02]  /*1e740*/  S2R R4, SR_LTMASK ;  /* 0x0000000000047919 */ /* 0x000e640000003900 */
[----:B-1----:R-:W-:-:S04]  /*1e750*/  LOP3.LUT R4, R4, UR4, RZ, 0xc0, !PT ;  /* 0x0000000404047c12 */ /* 0x002fc8000f8ec0ff */
[----:B--2---:R-:W1:Y:S01]  /*1e760*/  POPC R7, R4 ;  /* 0x0000000400077309 */ /* 0x004e620000000000 */
[----:B---3--:R-:W1:Y:S02]  /*1e770*/  SHFL.IDX PT, R0, R3, R0, 0x1f ;  /* 0x00001f0003007589 */ /* 0x008e6400000e0000 */
[----:B-1----:R-:W-:Y:S01]  /*1e780*/  IADD3 R16, R0, UR39, R7 ;  /* 0x0000002700107c10 */ /* 0x002fe2000fffe007 */
[----:B------:R-:W-:Y:S06]  /*1e790*/  BRA `(.L_x_12438) ;  /* 0x00000040002c7947 */ /* 0x000fec0003800000 */
.L_x_12437:
        /* <DEDUP_REMOVED lines=10> */
[----:B-1----:R-:W-:Y:S02]  /*1e840*/  IMAD.U32 R5, RZ, RZ, UR7 ;  /* 0x00000007ff057e24 */ /* 0x002fe4000f8e00ff */
[----:B------:R-:W-:Y:S02]  /*1e850*/  IMAD.U32 R6, RZ, RZ, UR8 ;  /* 0x00000008ff067e24 */ /* 0x000fe4000f8e00ff */
[----:B--2---:R-:W-:-:S02]  /*1e860*/  IMAD.U32 R7, RZ, RZ, UR9 ;  /* 0x00000009ff077e24 */ /* 0x004fc4000f8e00ff */
[----:B------:R-:W-:Y:S02]  /*1e870*/  IMAD.U32 R10, RZ, RZ, UR4 ;  /* 0x00000004ff0a7e24 */ /* 0x000fe4000f8e00ff */
[----:B------:R-:W-:Y:S02]  /*1e880*/  IMAD.U32 R11, RZ, RZ, UR5 ;  /* 0x00000005ff0b7e24 */ /* 0x000fe4000f8e00ff */
[----:B------:R-:W-:Y:S02]  /*1e890*/  IMAD.MOV.U32 R8, RZ, RZ, 0x70 ;  /* 0x00000070ff087424 */ /* 0x000fe400078e00ff */
[----:B0-----:R-:W-:Y:S02]  /*1e8a0*/  IMAD.MOV.U32 R12, RZ, RZ, 0x1 ;  /* 0x00000001ff0c7424 */ /* 0x001fe400078e00ff */
[----:B------:R-:W-:-:S07]  /*1e8b0*/  IMAD.MOV.U32 R13, RZ, RZ, RZ ;  /* 0x000000ffff0d7224 */ /* 0x000fce00078e00ff */
[----:B------:R-:W-:-:S07]  /*1e8c0*/  LEPC R20, `(.L_x_12440) ;  /* 0x000000001014794e */ /* 0x000fce0000000000 */
[----:B---3--:R-:W-:Y:S05]  /*1e8d0*/  CALL.ABS.NOINC R2 ;  /* 0x0000000002007343 */ /* 0x008fea0003c00000 */
.L_x_12440:
[----:B------:R-:W-:Y:S05]  /*1e8e0*/  BSYNC B6 ;  /* 0x0000000000067941 */ /* 0x000fea0003800000 */
.L_x_12439:
        /* <DEDUP_REMOVED lines=10> */
[----:B-1----:R-:W-:Y:S02]  /*1e990*/  IMAD.U32 R5, RZ, RZ, UR7 ;  /* 0x00000007ff057e24 */ /* 0x002fe4000f8e00ff */
[----:B------:R-:W-:Y:S02]  /*1e9a0*/  IMAD.U32 R6, RZ, RZ, UR8 ;  /* 0x00000008ff067e24 */ /* 0x000fe4000f8e00ff */
[----:B--2---:R-:W-:-:S02]  /*1e9b0*/  IMAD.U32 R7, RZ, RZ, UR9 ;  /* 0x00000009ff077e24 */ /* 0x004fc4000f8e00ff */
[----:B------:R-:W-:Y:S02]  /*1e9c0*/  IMAD.U32 R10, RZ, RZ, UR4 ;  /* 0x00000004ff0a7e24 */ /* 0x000fe4000f8e00ff */
[----:B------:R-:W-:Y:S02]  /*1e9d0*/  IMAD.U32 R11, RZ, RZ, UR5 ;  /* 0x00000005ff0b7e24 */ /* 0x000fe4000f8e00ff */
[----:B------:R-:W-:Y:S02]  /*1e9e0*/  IMAD.MOV.U32 R8, RZ, RZ, 0x70 ;  /* 0x00000070ff087424 */ /* 0x000fe400078e00ff */
[----:B0-----:R-:W-:Y:S02]  /*1e9f0*/  IMAD.MOV.U32 R12, RZ, RZ, 0x1 ;  /* 0x00000001ff0c7424 */ /* 0x001fe400078e00ff */
[----:B---3--:R-:W-:-:S07]  /*1ea00*/  IMAD.MOV.U32 R13, RZ, RZ, RZ ;  /* 0x000000ffff0d7224 */ /* 0x008fce00078e00ff */
[----:B------:R-:W-:-:S07]  /*1ea10*/  LEPC R20, `(.L_x_12443) ;  /* 0x000000001014794e */ /* 0x000fce0000000000 */
[----:B----4-:R-:W-:Y:S05]  /*1ea20*/  CALL.ABS.NOINC R2 ;  /* 0x0000000002007343 */ /* 0x010fea0003c00000 */
.L_x_12443:
        /* <DEDUP_REMOVED lines=16> */
.L_x_12442:
[----:B------:R-:W-:Y:S05]  /*1eb30*/  BSYNC B6 ;  /* 0x0000000000067941 */ /* 0x000fea0003800000 */
.L_x_12441:
[----:B------:R-:W-:Y:S01]  /*1eb40*/  ULDC.64 UR4, c[0x0][0x9f8] ;  /* 0x00027e0000047ab9 */ /* 0x000fe20000000a00 */
[----:B------:R-:W3:Y:S01]  /*1eb50*/  LDL R20, [R1+0x18] ;  /* 0x0000180001147983 */ /* 0x000ee20000100800 */
[----:B------:R-:W-:Y:S01]  /*1eb60*/  ISETP.NE.U32.AND P0, PT, RZ, UR4, PT ;  /* 0x00000004ff007c0c */ /* 0x000fe2000bf05070 */
[----:B------:R-:W4:Y:S03]  /*1eb70*/  LDC.64 R2, c[0x0][0x418] ;  /* 0x00010600ff027b82 */ /* 0x000f260000000a00 */
[----:B------:R-:W-:-:S13]  /*1eb80*/  ISETP.NE.AND.EX P0, PT, RZ, UR5, PT, P0 ;  /* 0x00000005ff007c0c */ /* 0x000fda000bf05300 */
[----:B------:R-:W-:-:S04]  /*1eb90*/  @P0 IADD3 R24, P1, R24, UR4, RZ ;  /* 0x0000000418180c10 */ /* 0x000fc8000ff3e0ff */
[----:B------:R-:W-:Y:S01]  /*1eba0*/  @P0 IADD3.X R25, R25, UR5, RZ, P1, !PT ;  /* 0x0000000519190c10 */ /* 0x000fe20008ffe4ff */
[----:B------:R-:W-:-:S04]  /*1ebb0*/  ULDC.64 UR4, c[0x0][0xa08] ;  /* 0x0002820000047ab9 */ /* 0x000fc80000000a00 */
[----:B------:R3:W2:Y:S01]  /*1ebc0*/  @P0 LDG.E R26, desc[UR60][R24.64] ;  /* 0x0000003c181a0981 */ /* 0x0006a2000c1e1900 */
[----:B----4-:R-:W-:Y:S01]  /*1ebd0*/  LOP3.LUT P0, RZ, R2, UR4, RZ, 0xfc, !PT ;  /* 0x0000000402ff7c12 */ /* 0x010fe2000f80fcff */
[----:B------:R-:W-:-:S03]  /*1ebe0*/  UMOV UR4, 0xffffffff ;  /* 0xffffffff00047882 */ /* 0x000fc60000000000 */
[----:B------:R-:W-:Y:S01]  /*1ebf0*/  LOP3.LUT P0, RZ, R3, UR5, RZ, 0xfc, P0 ;  /* 0x0000000503ff7c12 */ /* 0x000fe2000800fcff */
[----:B---3--:R-:W-:Y:S01]  /*1ec00*/  VIADD R25, R20, 0xffffffff ;  /* 0xffffffff14197836 */ /* 0x008fe20000000000 */
[----:B--2---:R-:W-:Y:S02]  /*1ec10*/  SHF.R.S32.HI R7, RZ, 0x1f, R26 ;  /* 0x0000001fff077819 */ /* 0x004fe4000001141a */
[----:B------:R-:W-:-:S03]  /*1ec20*/  SEL R24, R26, RZ, !P0 ;  /* 0x000000ff1a187207 */ /* 0x000fc60004000000 */
[----:B------:R2:W-:Y:S01]  /*1ec30*/  STL [R1+0x8], R7 ;  /* 0x0000080701007387 */ /* 0x0005e20000100800 */
[----:B------:R-:W-:Y:S05]  /*1ec40*/  BRA.DIV UR4, `(.L_x_12444) ;  /* 0x0000005a04407947 */ /* 0x000fea000b800000 */
[----:B------:R-:W3:Y:S02]  /*1ec50*/  S2R R0, SR_TID.X ;  /* 0x0000000000007919 */ /* 0x000ee40000002100 */
[----:B---3--:R-:W-:-:S04]  /*1ec60*/  SHF.R.U32.HI R0, RZ, 0x5, R0 ;  /* 0x00000005ff007819 */ /* 0x008fc80000011600 */
[----:B------:R-:W-:-:S05]  /*1ec70*/  LOP3.LUT R0, R0, 0x3, RZ, 0xc0, !PT ;  /* 0x0000000300007812 */ /* 0x000fca00078ec0ff */
[----:B------:R3:W4:Y:S02]  /*1ec80*/  SHFL.IDX PT, R14, R0, RZ, 0x1f ;  /* 0x00001fff000e7589 */ /* 0x00072400000e0000 */
.L_x_12591:
[----:B---3--:R-:W3:Y:S01]  /*1ec90*/  LDL.LU R0, [R1] ;  /* 0x0000000001007983 */ /* 0x008ee20000300800 */
[----:B------:R-:W-:Y:S02]  /*1eca0*/  PLOP3.LUT P1, PT, PT, PT, PT, 0x8, 0x0 ;  /* 0x000000000000781c */ /* 0x000fe40003f2e170 */
[----:B----4-:R-:W-:Y:S02]  /*1ecb0*/  ISETP.NE.AND P0, PT, R14, RZ, PT ;  /* 0x000000ff0e00720c */ /* 0x010fe40003f05270 */
[----:B---3--:R-:W-:-:S09]  /*1ecc0*/  LOP3.LUT R0, R0, 0xfffffffb, RZ, 0xc0, !PT ;  /* 0xfffffffb00007812 */ /* 0x008fd200078ec0ff */
[----:B------:R-:W-:-:S05]  /*1ecd0*/  @P1 LOP3.LUT R0, R0, 0x4, RZ, 0xfc, !PT ;  /* 0x0000000400001812 */ /* 0x000fca00078efcff */
[----:B------:R3:W-:Y:S01]  /*1ece0*/  STL [R1], R0 ;  /* 0x0000000001007387 */ /* 0x0007e20000100800 */
[----:B------:R-:W-:Y:S05]  /*1ecf0*/  @P0 BRA `(.L_x_12445) ;  /* 0x0000000400180947 */ /* 0x000fea0003800000 */
[----:B------:R-:W-:-:S03]  /*1ed00*/  UMOV UR4, 0xffffffff ;  /* 0xffffffff00047882 */ /* 0x000fc60000000000 */
[----:B------:R-:W-:Y:S05]  /*1ed10*/  BRA.DIV UR4, `(.L_x_12446) ;  /* 0x0000005a04407947 */ /* 0x000fea000b800000 */
[----:B------:R-:W-:-:S13]  /*1ed20*/  ELECT P6, URZ, PT ;  /* 0x00000000003f782f */ /* 0x000fda00038c0000 */
.L_x_12594:
[----:B------:R-:W-:Y:S05]  /*1ed30*/  @!P6 BRA `(.L_x_12445) ;  /* 0x000000040008e947 */ /* 0x000fea0003800000 */
[----:B------:R-:W-:-:S04]  /*1ed40*/  ISETP.NE.U32.AND P0, PT, R2, RZ, PT ;  /* 0x000000ff0200720c */ /* 0x000fc80003f05070 */
[----:B------:R-:W-:-:S13]  /*1ed50*/  ISETP.NE.AND.EX P0, PT, R3, RZ, PT, P0 ;  /* 0x000000ff0300720c */ /* 0x000fda0003f05300 */
[----:B------:R-:W-:Y:S05]  /*1ed60*/  @!P0 BRA `(.L_x_12447) ;  /* 0x0000000000448947 */ /* 0x000fea0003800000 */
[----:B------:R-:W4:Y:S01]  /*1ed70*/  LDC R6, c[0x0][0x43c] ;  /* 0x00010f00ff067b82 */ /* 0x000f220000000800 */
[----:B------:R-:W-:Y:S01]  /*1ed80*/  ULDC.64 UR4, c[0x0][0x428] ;  /* 0x00010a0000047ab9 */ /* 0x000fe20000000a00 */
[----:B----4-:R-:W-:-:S13]  /*1ed90*/  ISETP.NE.AND P0, PT, R6, 0x1, PT ;  /* 0x000000010600780c */ /* 0x010fda0003f05270 */
[----:B-1----:R-:W3:Y:S02]  /*1eda0*/  @P0 LDC.64 R4, c[0x0][0x440] ;  /* 0x00011000ff040b82 */ /* 0x002ee40000000a00 */
        /* <DEDUP_REMOVED lines=13> */
.L_x_12447:
[----:B---3--:R-:W-:Y:S01]  /*1ee80*/  IMAD R0, R23, 0x8, R22 ;  /* 0x0000000817007824 */ /* 0x008fe200078e0216 */
[----:B----4-:R-:W-:-:S04]  /*1ee90*/  SHF.L.U32 R2, R27, 0x1f, RZ ;  /* 0x0000001f1b027819 */ /* 0x010fc800000006ff */
[----:B------:R-:W3:Y:S02]  /*1eea0*/  SYNCS.PHASECHK.TRANS64.TRYWAIT P0, [R0+URZ+0x31c40], R2 ;  /* 0x031c4002000075a7 */ /* 0x000ee4000800017f */
[----:B---3--:R-:W-:Y:S05]  /*1eeb0*/  @!P0 BRA `(.L_x_12448) ;  /* 0x0000005400f88947 */ /* 0x008fea0003800000 */
.L_x_12595:
[----:B------:R-:W4:Y:S02]  /*1eec0*/  S2R R3, SR_TID.X ;  /* 0x0000000000037919 */ /* 0x000f240000002100 */
[----:B----4-:R-:W-:Y:S02]  /*1eed0*/  LOP3.LUT R4, R3, 0x7f, RZ, 0xc0, !PT ;  /* 0x0000007f03047812 */ /* 0x010fe400078ec0ff */
[----:B------:R4:W5:Y:S02]  /*1eee0*/  LDL R3, [R1] ;  /* 0x0000000001037983 */ /* 0x0009640000100800 */
[----:B------:R-:W-:-:S13]  /*1eef0*/  ISETP.NE.AND P0, PT, R4, RZ, PT ;  /* 0x000000ff0400720c */ /* 0x000fda0003f05270 */
[----:B----4-:R-:W-:Y:S05]  /*1ef00*/  @P0 BRA `(.L_x_12449) ;  /* 0x0000000000140947 */ /* 0x010fea0003800000 */
[----:B-----5:R-:W-:Y:S01]  /*1ef10*/  LOP3.LUT P1, RZ, R3, 0x1, RZ, 0xc0, !PT ;  /* 0x0000000103ff7812 */ /* 0x020fe2000782c0ff */
[----:B---3--:R-:W-:-:S04]  /*1ef20*/  IMAD.MOV.U32 R2, RZ, RZ, 0x6c00 ;  /* 0x00006c00ff027424 */ /* 0x008fc800078e00ff */
[----:B------:R4:W-:Y:S08]  /*1ef30*/  SYNCS.ARRIVE.TRANS64 RZ, [R0+URZ+0x31c30], R2 ;  /* 0x031c300200ff79a7 */ /* 0x0009f0000800003f */
[----:B------:R-:W-:Y:S05]  /*1ef40*/  @!P1 BRA `(.L_x_12449) ;  /* 0x0000000000049947 */ /* 0x000fea0003800000 */
[----:B------:R-:W-:Y:S01]  /*1ef50*/  BPT.TRAP 0x1 ;  /* 0x000000040000795c */ /* 0x000fe20000300000 */
.L_x_12449:
        /* <DEDUP_REMOVED lines=25> */
[----:B---3--:R-:W-:Y:S01]  /*1f0f0*/  UMOV UR8, UR15 ;  /* 0x0000000f00087c82 */ /* 0x008fe20008000000 */
[----:B------:R-:W-:-:S02]  /*1f100*/  UMOV UR10, UR17 ;  /* 0x00000011000a7c82 */ /* 0x000fc40008000000 */
[----:B------:R3:W-:Y:S02]  /*1f110*/  UTMALDG.4D [UR8], [UR4], desc[UR6] ;  /* 0x00000608040075b4 */ /* 0x0007e40008019000 */
[----:B---3--:R-:W-:Y:S01]  /*1f120*/  UMOV UR8, UR16 ;  /* 0x0000001000087c82 */ /* 0x008fe20008000000 */
[----:B------:R-:W-:Y:S02]  /*1f130*/  UMOV UR10, UR14 ;  /* 0x0000000e000a7c82 */ /* 0x000fe40008000000 */
[----:B------:R4:W-:Y:S02]  /*1f140*/  UTMALDG.4D [UR8], [UR4], desc[UR6] ;  /* 0x00000608040075b4 */ /* 0x0009e40008019000 */
[----:B----4-:R-:W-:Y:S01]  /*1f150*/  NOP ;  /* 0x0000000000007918 */ /* 0x010fe20000000000 */
.L_x_12445:
[----:B------:R-:W4:Y:S04]  /*1f160*/  LDL.LU R4, [R1+0x1c] ;  /* 0x00001c0001047983 */ /* 0x000f280000300800 */
[----:B------:R-:W5:Y:S04]  /*1f170*/  LDL.LU R6, [R1+0x14] ;  /* 0x0000140001067983 */ /* 0x000f680000300800 */
[----:B------:R-:W2:Y:S01]  /*1f180*/  LDL.LU R3, [R1+0x30] ;  /* 0x0000300001037983 */ /* 0x000ea20000300800 */
[----:B------:R-:W-:Y:S05]  /*1f190*/  WARPSYNC.ALL ;  /* 0x0000000000007948 */ /* 0x000fea0003800000 */
[----:B------:R-:W-:Y:S01]  /*1f1a0*/  ULDC.64 UR6, c[0x0][0xa00] ;  /* 0x0002800000067ab9 */ /* 0x000fe20000000a00 */
[----:B------:R-:W-:Y:S01]  /*1f1b0*/  ULDC.64 UR4, c[0x0][0x298] ;  /* 0x0000a60000047ab9 */ /* 0x000fe20000000a00 */
[----:B------:R-:W-:Y:S01]  /*1f1c0*/  BAR.SYNC.DEFER_BLOCKING 0x8, 0x200 ;  /* 0x0208000000007b1d */ /* 0x000fe20000010000 */
[----:B------:R-:W-:Y:S01]  /*1f1d0*/  ISETP.NE.U32.AND P0, PT, RZ, UR6, PT ;  /* 0x00000006ff007c0c */ /* 0x000fe2000bf05070 */
[----:B---3--:R-:W-:-:S03]  /*1f1e0*/  VIADD R0, R22, 0xda00 ;  /* 0x0000da0016007836 */ /* 0x008fc60000000000 */
[----:B------:R-:W-:Y:S01]  /*1f1f0*/  ISETP.NE.AND.EX P0, PT, RZ, UR7, PT, P0 ;  /* 0x00000007ff007c0c */ /* 0x000fe2000bf05300 */
[----:B------:R-:W-:Y:S01]  /*1f200*/  BSSY B6, `(.L_x_12450) ;  /* 0x0000020000067945 */ /* 0x000fe20003800000 */
[----:B------:R-:W-:Y:S02]  /*1f210*/  LOP3.LUT P1, RZ, R0, 0x1bf, RZ, 0xc0, !PT ;  /* 0x000001bf00ff7812 */ /* 0x000fe4000782c0ff */
[----:B----4-:R-:W-:-:S05]  /*1f220*/  SHF.R.S32.HI R2, RZ, 0x1f, R4 ;  /* 0x0000001fff027819 */ /* 0x010fca0000011404 */
[----:B------:R-:W-:Y:S01]  /*1f230*/  IMAD R2, R2, UR4, RZ ;  /* 0x0000000402027c24 */ /* 0x000fe2000f8e02ff */
[----:B--2---:R-:W-:-:S03]  /*1f240*/  SEL R3, R3, RZ, !P0 ;  /* 0x000000ff03037207 */ /* 0x004fc60004000000 */
[----:B------:R-:W-:Y:S01]  /*1f250*/  IMAD R0, R4, UR5, R2 ;  /* 0x0000000504007c24 */ /* 0x000fe2000f8e0202 */
[----:B-----5:R-:W-:Y:S01]  /*1f260*/  SEL R2, R6, RZ, !P0 ;  /* 0x000000ff06027207 */ /* 0x020fe20004000000 */
[----:B-1----:R-:W-:-:S05]  /*1f270*/  IMAD.WIDE.U32 R4, R4, UR4, RZ ;  /* 0x0000000404047c25 */ /* 0x002fca000f8e00ff */
        /* <DEDUP_REMOVED lines=24> */
.L_x_12451:
[----:B------:R-:W-:Y:S05]  /*1f400*/  BSYNC B6 ;  /* 0x0000000000067941 */ /* 0x000fea0003800000 */
.L_x_12450:
[----:B--2---:R-:W2:Y:S01]  /*1f410*/  LDL.LU R0, [R1+0x1c] ;  /* 0x00001c0001007983 */ /* 0x004ea20000300800 */
[----:B------:R-:W1:Y:S01]  /*1f420*/  LDC R10, c[0x0][0x448] ;  /* 0x00011200ff0a7b82 */ /* 0x000e620000000800 */
[----:B------:R-:W-:Y:S01]  /*1f430*/  ULDC.64 UR4, c[0x0][0x2d8] ;  /* 0x0000b60000047ab9 */ /* 0x000fe20000000a00 */
[----:B------:R-:W-:Y:S01]  /*1f440*/  ULDC.64 UR6, c[0x0][0x2c8] ;  /* 0x0000b20000067ab9 */ /* 0x000fe20000000a00 */
[----:B------:R-:W2:Y:S01]  /*1f450*/  LDL.LU.64 R2, [R1+0x28] ;  /* 0x0000280001027983 */ /* 0x000ea20000300a00 */
[----:B------:R-:W-:-:S03]  /*1f460*/  ULDC.64 UR8, c[0x0][0x280] ;  /* 0x0000a00000087ab9 */ /* 0x000fc60000000a00 */
[----:B------:R-:W3:Y:S04]  /*1f470*/  LDL.LU R20, [R1+0x30] ;  /* 0x0000300001147983 */ /* 0x000ee80000300800 */
[----:B------:R-:W4:Y:S04]  /*1f480*/  LDL.LU R21, [R1+0x34] ;  /* 0x0000340001157983 */ /* 0x000f280000300800 */
[----:B------:R-:W5:Y:S01]  /*1f490*/  LDL.LU R4, [R1+0x14] ;  /* 0x0000140001047983 */ /* 0x000f620000300800 */
[----:B------:R-:W0:Y:S01]  /*1f4a0*/  S2R R13, SR_TID.X ;  /* 0x00000000000d7919 */ /* 0x000e220000002100 */
[----:B-1----:R-:W-:-:S13]  /*1f4b0*/  ISETP.NE.AND P1, PT, R10, 0x1, PT ;  /* 0x000000010a00780c */ /* 0x002fda0003f25270 */
[----:B------:R-:W1:Y:S01]  /*1f4c0*/  @P1 LDC R5, c[0x0][0x450] ;  /* 0x00011400ff051b82 */ /* 0x000e620000000800 */
[----:B0-----:R-:W-:-:S05]  /*1f4d0*/  IMAD.SHL.U32 R11, R13, 0x8, RZ ;  /* 0x000000080d0b7824 */ /* 0x001fca00078e00ff */
[----:B------:R-:W-:-:S04]  /*1f4e0*/  LOP3.LUT R11, R11, 0x18, RZ, 0xc0, !PT ;  /* 0x000000180b0b7812 */ /* 0x000fc800078ec0ff */
[C---:B------:R-:W-:Y:S02]  /*1f4f0*/  LOP3.LUT R12, R11.reuse, 0x20, RZ, 0xfc, !PT ;  /* 0x000000200b0c7812 */ /* 0x040fe400078efcff */
[----:B------:R-:W-:Y:S01]  /*1f500*/  LOP3.LUT R11, R11, 0x40, RZ, 0xfc, !PT ;  /* 0x000000400b0b7812 */ /* 0x000fe200078efcff */
[----:B--2---:R-:W-:Y:S02]  /*1f510*/  IMAD.MOV.U32 R3, RZ, RZ, R0 ;  /* 0x000000ffff037224 */ /* 0x004fe400078e0000 */
[----:B---3--:R-:W-:Y:S02]  /*1f520*/  IMAD R0, R20, UR4, RZ ;  /* 0x0000000414007c24 */ /* 0x008fe4000f8e02ff */
[C---:B------:R-:W-:Y:S01]  /*1f530*/  IMAD.WIDE.U32 R2, R18.reuse, UR4, R2 ;  /* 0x0000000412027c25 */ /* 0x040fe2000f8e0002 */
[----:B------:R-:W0:Y:S03]  /*1f540*/  S2R R20, SR_TID.X ;  /* 0x0000000000147919 */ /* 0x000e260000002100 */
        /* <DEDUP_REMOVED lines=10> */
[----:B0-----:R-:W-:-:S04]  /*1f5f0*/  LOP3.LUT R20, R20, 0x7f, RZ, 0xc0, !PT ;  /* 0x0000007f14147812 */ /* 0x001fc800078ec0ff */
        /* <DEDUP_REMOVED lines=10> */
[----:B-1----:R-:W-:-:S04]  /*1f6a0*/  @P1 SHF.R.U32.HI R4, RZ, R5, R6 ;  /* 0x00000005ff041219 */ /* 0x002fc80000011606 */
[--C-:B------:R-:W-:Y:S01]  /*1f6b0*/  SHF.R.S32.HI R5, RZ, 0x1f, R4.reuse ;  /* 0x0000001fff057819 */ /* 0x100fe20000011404 */
[----:B------:R-:W-:-:S04]  /*1f6c0*/  IMAD.MOV R8, RZ, RZ, -R4 ;  /* 0x000000ffff087224 */ /* 0x000fc800078e0a04 */
[----:B------:R-:W-:Y:S02]  /*1f6d0*/  IMAD R5, R5, UR4, RZ ;  /* 0x0000000405057c24 */ /* 0x000fe4000f8e02ff */
[----:B------:R-:W-:Y:S02]  /*1f6e0*/  IMAD R8, R10, R8, R0 ;  /* 0x000000080a087224 */ /* 0x000fe400078e0200 */
[C---:B------:R-:W-:Y:S02]  /*1f6f0*/  IMAD R6, R4.reuse, UR5, R5 ;  /* 0x0000000504067c24 */ /* 0x040fe4000f8e0205 */
[----:B------:R-:W-:Y:S01]  /*1f700*/  IMAD.WIDE.U32 R4, R4, UR4, R2 ;  /* 0x0000000404047c25 */ /* 0x000fe2000f8e0002 */
[----:B------:R-:W-:-:S03]  /*1f710*/  SHF.R.S32.HI R9, RZ, 0x1f, R8 ;  /* 0x0000001fff097819 */ /* 0x000fc60000011408 */
[----:B------:R-:W-:Y:S02]  /*1f720*/  IMAD.IADD R5, R5, 0x1, R6 ;  /* 0x0000000105057824 */ /* 0x000fe400078e0206 */
[----:B------:R-:W-:Y:S02]  /*1f730*/  IMAD R9, R9, UR6, RZ ;  /* 0x0000000609097c24 */ /* 0x000fe4000f8e02ff */
[----:B------:R-:W-:-:S04]  /*1f740*/  IMAD.WIDE.U32 R6, R8, UR6, R4 ;  /* 0x0000000608067c25 */ /* 0x000fc8000f8e0004 */
[----:B------:R-:W-:Y:S01]  /*1f750*/  IMAD R5, R8, UR7, R9 ;  /* 0x0000000708057c24 */ /* 0x000fe2000f8e0209 */
[----:B------:R-:W-:Y:S01]  /*1f760*/  LEA R4, P0, R6, UR8, 0x1 ;  /* 0x0000000806047c11 */ /* 0x000fe2000f8008ff */
[----:B------:R-:W-:Y:S02]  /*1f770*/  VIADD R0, R0, 0x80 ;  /* 0x0000008000007836 */ /* 0x000fe40000000000 */
[----:B------:R-:W-:Y:S02]  /*1f780*/  IMAD.IADD R5, R7, 0x1, R5 ;  /* 0x0000000107057824 */ /* 0x000fe400078e0205 */
[----:B------:R-:W0:Y:S03]  /*1f790*/  @P1 LDC R7, c[0x0][0x450] ;  /* 0x00011400ff071b82 */ /* 0x000e260000000800 */
[----:B------:R-:W-:-:S05]  /*1f7a0*/  LEA.HI.X R5, R6, UR9, R5, 0x1, P0 ;  /* 0x0000000906057c11 */ /* 0x000fca00080f0c05 */
[----:B------:R-:W1:Y:S02]  /*1f7b0*/  @P1 LDC R6, c[0x0][0x44c] ;  /* 0x00011300ff061b82 */ /* 0x000e640000000800 */
[----:B-1----:R-:W-:-:S04]  /*1f7c0*/  @P1 IMAD.HI.U32 R8, R0, R6, RZ ;  /* 0x0000000600081227 */ /* 0x002fc800078e00ff */
        /* <DEDUP_REMOVED lines=10> */
[----:B------:R-:W-:Y:S01]  /*1f870*/  SHF.R.S32.HI R6, RZ, 0x1f, R0 ;  /* 0x0000001fff067819 */ /* 0x000fe20000011400 */
[----:B------:R-:W-:Y:S01]  /*1f880*/  UMOV UR5, 0xffffffff ;  /* 0xffffffff00057882 */ /* 0x000fe20000000000 */
[----:B------:R-:W-:Y:S01]  /*1f890*/  ISETP.GE.AND P1, PT, R11, UR4, PT ;  /* 0x000000040b007c0c */ /* 0x000fe2000bf26270 */
[----:B------:R-:W-:Y:S02]  /*1f8a0*/  IMAD.IADD R3, R3, 0x1, R7 ;  /* 0x0000000103037824 */ /* 0x000fe400078e0207 */
[----:B------:R-:W-:-:S02]  /*1f8b0*/  IMAD R6, R6, UR6, RZ ;  /* 0x0000000606067c24 */ /* 0x000fc4000f8e02ff */
[----:B------:R-:W-:-:S04]  /*1f8c0*/  IMAD.WIDE.U32 R2, R0, UR6, R2 ;  /* 0x0000000600027c25 */ /* 0x000fc8000f8e0002 */
[----:B------:R-:W-:Y:S01]  /*1f8d0*/  IMAD R6, R0, UR7, R6 ;  /* 0x0000000700067c24 */ /* 0x000fe2000f8e0206 */
[----:B------:R-:W-:-:S03]  /*1f8e0*/  LEA R7, P0, R2, UR8, 0x1 ;  /* 0x0000000802077c11 */ /* 0x000fc6000f8008ff */
[----:B------:R-:W-:-:S05]  /*1f8f0*/  IMAD.IADD R6, R3, 0x1, R6 ;  /* 0x0000000103067824 */ /* 0x000fca00078e0206 */
[----:B------:R-:W-:Y:S02]  /*1f900*/  LEA.HI.X R6, R2, UR9, R6, 0x1, P0 ;  /* 0x0000000902067c11 */ /* 0x000fe400080f0c06 */
[----:B------:R-:W-:Y:S01]  /*1f910*/  ISETP.GE.AND P0, PT, R12, UR4, PT ;  /* 0x000000040c007c0c */ /* 0x000fe2000bf06270 */
[----:B------:R-:W-:-:S12]  /*1f920*/  BRA.DIV UR5, `(.L_x_12452) ;  /* 0x0000004e05707947 */ /* 0x000fd8000b800000 */
[----:B------:R-:W2:Y:S04]  /*1f930*/  LDL.LU R3, [R1+0x20] ;  /* 0x0000200001037983 */ /* 0x000ea80000300800 */
[----:B------:R-:W3:Y:S01]  /*1f940*/  LDL R8, [R1+0x10] ;  /* 0x0000100001087983 */ /* 0x000ee20000100800 */
        /* <DEDUP_REMOVED lines=11> */
[----:B---3--:R-:W-:Y:S04]  /*1fa00*/  @!P2 LDGSTS.E.BYPASS.LTC128B.128 [R8+0xda00], desc[UR60][R2.64], !P3 ;  /* 0x0da000000208afae */ /* 0x008fe8000d901d7c */
        /* <DEDUP_REMOVED lines=30> */
[----:B------:R-:W-:Y:S01]  /*1fbf0*/  @!P2 LEA R2, P4, R20, R4, 0x1 ;  /* 0x000000041402a211 */ /* 0x000fe200078808ff */
[----:B------:R-:W-:-:S04]  /*1fc00*/  VIADD R4, R17, 0x80 ;  /* 0x0000008011047836 */ /* 0x000fc80000000000 */
[----:B--2---:R-:W-:-:S05]  /*1fc10*/  @!P2 IMAD.X R3, RZ, RZ, R5, P4 ;  /* 0x000000ffff03a224 */ /* 0x004fca00020e0605 */
[----:B------:R-:W-:Y:S04]  /*1fc20*/  @!P2 LDGSTS.E.BYPASS.LTC128B.128 [R8+0xf200], desc[UR60][R2.64], !P3 ;  /* 0x0f2000000208afae */ /* 0x000fe8000d901d7c */
[----:B------:R-:W-:Y:S04]  /*1fc30*/  @!P2 LDGSTS.E.BYPASS.LTC128B.128 [R8+0x12200], desc[UR60][R2.64+0x40], !P0 ;  /* 0x122000400208afae */ /* 0x000fe8000c101d7c */
[----:B------:R0:W-:Y:S01]  /*1fc40*/  @!P2 LDGSTS.E.BYPASS.LTC128B.128 [R8+0x15200], desc[UR60][R2.64+0x80], !P1 ;  /* 0x152000800208afae */ /* 0x0001e2000c901d7c */
[----:B------:R-:W-:-:S03]  /*1fc50*/  ISETP.GE.AND P2, PT, R4, R0, PT ;  /* 0x000000000400720c */ /* 0x000fc60003f46270 */
[----:B0-----:R-:W0:Y:S04]  /*1fc60*/  SHFL.IDX PT, R3, R7, RZ, 0x1c1f ;  /* 0x001c1fff07037589 */ /* 0x001e2800000e0000 */
[----:B------:R-:W1:Y:S04]  /*1fc70*/  SHFL.IDX PT, R2, R6, RZ, 0x1c1f ;  /* 0x001c1fff06027589 */ /* 0x000e6800000e0000 */
[----:B------:R-:W2:Y:S02]  /*1fc80*/  SHFL.IDX PT, R6, R6, 0x1, 0x1c1f ;  /* 0x003c1f0006067f89 */ /* 0x000ea400000e0000 */
        /* <DEDUP_REMOVED lines=8> */
[----:B0-2---:R0:W1:Y:S02]  /*1fd10*/  SHFL.IDX PT, R2, R7, 0x1, 0x1c1f ;  /* 0x003c1f0007027f89 */ /* 0x00506400000e0000 */
.L_x_12608:
        /* <DEDUP_REMOVED lines=13> */
.L_x_12453:
        /* <DEDUP_REMOVED lines=14> */
[----:B-1----:R-:W2:Y:S01]  /*1fed0*/  LDL R2, [R1+0x18] ;  /* 0x0000180001027983 */ /* 0x002ea20000100800 */
[----:B------:R1:W-:Y:S01]  /*1fee0*/  SYNCS.ARRIVE.TRANS64.A1T0 RZ, [R22+URZ+0x31c00], RZ ;  /* 0x031c00ff16ff79a7 */ /* 0x0003e2000810003f */
[----:B------:R-:W-:Y:S01]  /*1fef0*/  BSSY B0, `(.L_x_12454) ;  /* 0x0000004000007945 */ /* 0x000fe20003800000 */
[----:B------:R-:W3:Y:S01]  /*1ff00*/  SYNCS.PHASECHK.TRANS64.TRYWAIT P1, [R22+URZ+0x31c20], R3 ;  /* 0x031c2003160075a7 */ /* 0x000ee2000802017f */
[----:B--2---:R-:W-:Y:S02]  /*1ff10*/  ISETP.GE.AND P0, PT, R2, 0x2, PT ;  /* 0x000000020200780c */ /* 0x004fe40003f06270 */
[----:B-1-3--:R-:W-:Y:S11]  /*1ff20*/  @!P1 BRA `(.L_x_12455) ;  /* 0x0000005000089947 */ /* 0x00aff60003800000 */
.L_x_12609:
[----:B------:R-:W-:Y:S05]  /*1ff30*/  BSYNC B0 ;  /* 0x0000000000007941 */ /* 0x000fea0003800000 */
.L_x_12454:
        /* <DEDUP_REMOVED lines=10> */
[----:B0-----:R-:W-:Y:S01]  /*1ffe0*/  VIADD R7, R23, 0x1 ;  /* 0x0000000117077836 */ /* 0x001fe20000000000 */
        /* <DEDUP_REMOVED lines=9> */
[----:B------:R-:W-:Y:S01]  /*20080*/  ISETP.NE.U32.AND P0, PT, RZ, UR4, PT ;  /* 0x00000004ff007c0c */ /* 0x000fe2000bf05070 */
[----:B------:R-:W-:-:S03]  /*20090*/  IMAD.MOV.U32 R5, RZ, RZ, R24 ;  /* 0x000000ffff057224 */ /* 0x000fc600078e0018 */
        /* <DEDUP_REMOVED lines=9> */
[----:B------:R-:W-:-:S04]  /*20130*/  @P0 SHF.R.U32.HI R2, RZ, R3, R0 ;  /* 0x00000003ff020219 */ /* 0x000fc80000011600 */
[--C-:B------:R-:W-:Y:S01]  /*20140*/  SHF.R.S32.HI R3, RZ, 0x1f, R2.reuse ;  /* 0x0000001fff037819 */ /* 0x100fe20000011402 */
[----:B------:R-:W-:-:S04]  /*20150*/  IMAD.MOV R0, RZ, RZ, -R2 ;  /* 0x000000ffff007224 */ /* 0x000fc800078e0a02 */
[----:B------:R-:W-:Y:S02]  /*20160*/  IMAD R0, R4, R0, R6 ;  /* 0x0000000004007224 */ /* 0x000fe400078e0206 */
[----:B------:R-:W-:-:S04]  /*20170*/  IMAD.WIDE.U32 R2, R26, UR6, R2 ;  /* 0x000000061a027c25 */ /* 0x000fc8000f8e0002 */
[----:B--2---:R-:W-:-:S04]  /*20180*/  IMAD R4, R9, UR6, RZ ;  /* 0x0000000609047c24 */ /* 0x004fc8000f8e02ff */
[----:B------:R-:W-:-:S04]  /*20190*/  IMAD R4, R26, UR7, R4 ;  /* 0x000000071a047c24 */ /* 0x000fc8000f8e0204 */
[----:B------:R-:W-:Y:S01]  /*201a0*/  IMAD.IADD R3, R4, 0x1, R3 ;  /* 0x0000000104037824 */ /* 0x000fe200078e0203 */
[----:B------:R-:W-:-:S04]  /*201b0*/  LEA R4, P0, R2, UR4, 0x2 ;  /* 0x0000000402047c11 */ /* 0x000fc8000f8010ff */
[----:B------:R-:W-:-:S06]  /*201c0*/  LEA.HI.X R5, R2, UR5, R3, 0x2, P0 ;  /* 0x0000000502057c11 */ /* 0x000fcc00080f1403 */
[----:B------:R0:W5:Y:S03]  /*201d0*/  LDG.E R5, desc[UR60][R4.64] ;  /* 0x0000003c04057981 */ /* 0x000166000c1e1900 */
.L_x_12462:
[----:B-1----:R-:W-:Y:S01]  /*201e0*/  IMAD R3, R7, 0x8, R22 ;  /* 0x0000000807037824 */ /* 0x002fe200078e0216 */
[----:B------:R-:W-:Y:S01]  /*201f0*/  SHF.L.U32 R2, R8, 0x1f, RZ ;  /* 0x0000001f08027819 */ /* 0x000fe200000006ff */
[----:B------:R-:W-:Y:S03]  /*20200*/  BSSY B3, `(.L_x_12463) ;  /* 0x0000003000037945 */ /* 0x000fe60003800000 */
[----:B------:R-:W1:Y:S02]  /*20210*/  SYNCS.PHASECHK.TRANS64.TRYWAIT P0, [R3+URZ+0x31c40], R2 ;  /* 0x031c4002030075a7 */ /* 0x000e64000800017f */
[----:B-1----:R-:W-:Y:S05]  /*20220*/  @!P0 BRA `(.L_x_12464) ;  /* 0x0000004c005c8947 */ /* 0x002fea0003800000 */
.L_x_12610:
[----:B------:R-:W-:Y:S05]  /*20230*/  BSYNC B3 ;  /* 0x0000000000037941 */ /* 0x000fea0003800000 */
.L_x_12463:
        /* <DEDUP_REMOVED lines=11> */
.L_x_12466:
[----:B------:R-:W-:Y:S05]  /*202f0*/  BSYNC B3 ;  /* 0x0000000000037941 */ /* 0x000fea0003800000 */
.L_x_12465:
        /* <DEDUP_REMOVED lines=11> */
.L_x_12467:
        /* <DEDUP_REMOVED lines=16> */
.L_x_12468:
        /* <DEDUP_REMOVED lines=16> */
.L_x_12469:
        /* <DEDUP_REMOVED lines=15> */
.L_x_12611:
[----:B------:R-:W-:Y:S05]  /*206a0*/  BSYNC B3 ;  /* 0x0000000000037941 */ /* 0x000fea0003800000 */
.L_x_12470:
        /* <DEDUP_REMOVED lines=10> */
.L_x_12472:
[----:B------:R-:W2:Y:S01]  /*20750*/  LDL R3, [R1] ;  /* 0x0000000001037983 */ /* 0x000ea20000100800 */
[----:B------:R-:W-:Y:S01]  /*20760*/  BSSY B3, `(.L_x_12473) ;  /* 0x0000004000037945 */ /* 0x000fe20003800000 */
[----:B--2---:R-:W-:-:S13]  /*20770*/  LOP3.LUT P0, RZ, R3, 0x8, RZ, 0xc0, !PT ;  /* 0x0000000803ff7812 */ /* 0x004fda000780c0ff */
[----:B------:R-:W-:Y:S05]  /*20780*/  @P0 BRA `(.L_x_12474) ;  /* 0x0000000000040947 */ /* 0x000fea0003800000 */
[----:B------:R-:W-:Y:S01]  /*20790*/  BPT.TRAP 0x1 ;  /* 0x000000040000795c */ /* 0x000fe20000300000 */
.L_x_12474:
[----:B------:R-:W-:Y:S05]  /*207a0*/  BSYNC B3 ;  /* 0x0000000000037941 */ /* 0x000fea0003800000 */
.L_x_12473:
        /* <DEDUP_REMOVED lines=10> */
.L_x_12475:
        /* <DEDUP_REMOVED lines=15> */
.L_x_12476:
        /* <DEDUP_REMOVED lines=15> */
.L_x_12477:
        /* <DEDUP_REMOVED lines=12> */
.L_x_12461:
[----:B------:R-:W-:Y:S05]  /*20af0*/  BSYNC B1 ;  /* 0x0000000000017941 */ /* 0x000fea0003800000 */
.L_x_12460:
[----:B------:R-:W2:Y:S01]  /*20b00*/  LDL.LU R0, [R1+0x18] ;  /* 0x0000180001007983 */ /* 0x000ea20000300800 */
[----:B------:R-:W-:Y:S02]  /*20b10*/  IMAD.MOV.U32 R27, RZ, RZ, R8 ;  /* 0x000000ffff1b7224 */ /* 0x000fe400078e0008 */
[----:B------:R-:W-:Y:S02]  /*20b20*/  IMAD.MOV.U32 R23, RZ, RZ, R7 ;  /* 0x000000ffff177224 */ /* 0x000fe400078e0007 */
[----:B--2---:R-:W-:-:S07]  /*20b30*/  VIADD R0, R0, 0xfffffffd ;  /* 0xfffffffd00007836 */ /* 0x004fce0000000000 */
.L_x_12459:
[----:B------:R-:W-:Y:S05]  /*20b40*/  BSYNC B2 ;  /* 0x0000000000027941 */ /* 0x000fea0003800000 */
.L_x_12458:
[----:B------:R-:W-:-:S13]  /*20b50*/  ISETP.NE.AND P0, PT, R6, RZ, PT ;  /* 0x000000ff0600720c */ /* 0x000fda0003f05270 */
[----:B------:R-:W-:Y:S05]  /*20b60*/  @!P0 BRA `(.L_x_12457) ;  /* 0x0000001400a48947 */ /* 0x000fea0003800000 */
[----:B------:R-:W-:-:S07]  /*20b70*/  IMAD.MOV.U32 R4, RZ, RZ, R24 ;  /* 0x000000ffff047224 */ /* 0x000fce00078e0018 */
.L_x_12514:
[----:B------:R-:W2:Y:S01]  /*20b80*/  LDL R2, [R1] ;  /* 0x0000000001027983 */ /* 0x000ea20000100800 */
[----:B------:R-:W-:Y:S01]  /*20b90*/  VIADD R6, R23, 0x1 ;  /* 0x0000000117067836 */ /* 0x000fe20000000000 */
[----:B------:R-:W-:Y:S05]  /*20ba0*/  YIELD ;  /* 0x0000000000007946 */ /* 0x000fea0003800000 */
[C---:B------:R-:W-:Y:S01]  /*20bb0*/  ISETP.NE.AND P0, PT, R6.reuse, 0x2, PT ;  /* 0x000000020600780c */ /* 0x040fe20003f05270 */
[----:B------:R-:W-:Y:S03]  /*20bc0*/  BSSY B1, `(.L_x_12478) ;  /* 0x00000ae000017945 */ /* 0x000fe60003800000 */
[----:B------:R-:W-:-:S02]  /*20bd0*/  SEL R6, R6, RZ, P0 ;  /* 0x000000ff06067207 */ /* 0x000fc40000000000 */
[----:B--2---:R-:W-:Y:S02]  /*20be0*/  LOP3.LUT P1, RZ, R2, 0x4, RZ, 0xc0, !PT ;  /* 0x0000000402ff7812 */ /* 0x004fe4000782c0ff */
[----:B------:R-:W-:-:S04]  /*20bf0*/  SEL R2, RZ, 0x1, P0 ;  /* 0x00000001ff027807 */ /* 0x000fc80000000000 */
[----:B0-----:R-:W-:-:S07]  /*20c00*/  LOP3.LUT R7, R27, R2, RZ, 0x3c, !PT ;  /* 0x000000021b077212 */ /* 0x001fce00078e3cff */
        /* <DEDUP_REMOVED lines=24> */
.L_x_12480:
[----:B0-----:R-:W-:Y:S01]  /*20d90*/  IMAD R5, R6, 0x8, R22 ;  /* 0x0000000806057824 */ /* 0x001fe200078e0216 */
[----:B------:R-:W-:Y:S01]  /*20da0*/  SHF.L.U32 R2, R7, 0x1f, RZ ;  /* 0x0000001f07027819 */ /* 0x000fe200000006ff */
[----:B------:R-:W-:Y:S03]  /*20db0*/  BSSY B2, `(.L_x_12481) ;  /* 0x0000003000027945 */ /* 0x000fe60003800000 */
[----:B------:R-:W0:Y:S02]  /*20dc0*/  SYNCS.PHASECHK.TRANS64.TRYWAIT P0, [R5+URZ+0x31c40], R2 ;  /* 0x031c4002050075a7 */ /* 0x000e24000800017f */
[----:B0-----:R-:W-:Y:S05]  /*20dd0*/  @!P0 BRA `(.L_x_12482) ;  /* 0x0000004000988947 */ /* 0x001fea0003800000 */
.L_x_12612:
[----:B------:R-:W-:Y:S05]  /*20de0*/  BSYNC B2 ;  /* 0x0000000000027941 */ /* 0x000fea0003800000 */
.L_x_12481:
[----:B-1----:R-:W1:Y:S01]  /*20df0*/  S2R R3, SR_TID.X ;  /* 0x0000000000037919 */ /* 0x002e620000002100 */
        /* <DEDUP_REMOVED lines=10> */
.L_x_12484:
[----:B------:R-:W-:Y:S05]  /*20ea0*/  BSYNC B2 ;  /* 0x0000000000027941 */ /* 0x000fea0003800000 */
.L_x_12483:
        /* <DEDUP_REMOVED lines=11> */
.L_x_12485:
        /* <DEDUP_REMOVED lines=16> */
.L_x_12486:
        /* <DEDUP_REMOVED lines=16> */
.L_x_12487:
        /* <DEDUP_REMOVED lines=15> */
.L_x_12613:
[----:B------:R-:W-:Y:S05]  /*21250*/  BSYNC B2 ;  /* 0x0000000000027941 */ /* 0x000fea0003800000 */
.L_x_12488:
        /* <DEDUP_REMOVED lines=10> */
.L_x_12490:
[----:B------:R-:W2:Y:S01]  /*21300*/  LDL R5, [R1] ;  /* 0x0000000001057983 */ /* 0x000ea20000100800 */
[----:B------:R-:W-:Y:S01]  /*21310*/  BSSY B2, `(.L_x_12491) ;  /* 0x0000004000027945 */ /* 0x000fe20003800000 */
[----:B--2---:R-:W-:-:S13]  /*21320*/  LOP3.LUT P0, RZ, R5, 0x8, RZ, 0xc0, !PT ;  /* 0x0000000805ff7812 */ /* 0x004fda000780c0ff */
[----:B------:R-:W-:Y:S05]  /*21330*/  @P0 BRA `(.L_x_12492) ;  /* 0x0000000000040947 */ /* 0x000fea0003800000 */
[----:B------:R-:W-:Y:S01]  /*21340*/  BPT.TRAP 0x1 ;  /* 0x000000040000795c */ /* 0x000fe20000300000 */
.L_x_12492:
[----:B------:R-:W-:Y:S05]  /*21350*/  BSYNC B2 ;  /* 0x0000000000027941 */ /* 0x000fea0003800000 */
.L_x_12491:
        /* <DEDUP_REMOVED lines=10> */
.L_x_12493:
        /* <DEDUP_REMOVED lines=15> */
.L_x_12494:
        /* <DEDUP_REMOVED lines=15> */
.L_x_12495:
        /* <DEDUP_REMOVED lines=12> */
.L_x_12479:
[----:B------:R-:W-:Y:S05]  /*216a0*/  BSYNC B1 ;  /* 0x0000000000017941 */ /* 0x000fea0003800000 */
.L_x_12478:
[----:B------:R-:W2:Y:S01]  /*216b0*/  LDL R2, [R1] ;  /* 0x0000000001027983 */ /* 0x000ea20000100800 */
[----:B------:R-:W-:Y:S01]  /*216c0*/  VIADD R23, R6, 0x1 ;  /* 0x0000000106177836 */ /* 0x000fe20000000000 */
[----:B------:R-:W-:Y:S04]  /*216d0*/  BSSY B1, `(.L_x_12496) ;  /* 0x00000af000017945 */ /* 0x000fe80003800000 */
[----:B------:R-:W-:-:S04]  /*216e0*/  ISETP.NE.AND P0, PT, R23, 0x2, PT ;  /* 0x000000021700780c */ /* 0x000fc80003f05270 */
[----:B------:R-:W-:Y:S02]  /*216f0*/  SEL R23, R23, RZ, P0 ;  /* 0x000000ff17177207 */ /* 0x000fe40000000000 */
[----:B--2---:R-:W-:Y:S02]  /*21700*/  LOP3.LUT P1, RZ, R2, 0x4, RZ, 0xc0, !PT ;  /* 0x0000000402ff7812 */ /* 0x004fe4000782c0ff */
[----:B------:R-:W-:-:S04]  /*21710*/  SEL R2, RZ, 0x1, P0 ;  /* 0x00000001ff027807 */ /* 0x000fc80000000000 */
[----:B------:R-:W-:-:S07]  /*21720*/  LOP3.LUT R27, R7, R2, RZ, 0x3c, !PT ;  /* 0x00000002071b7212 */ /* 0x000fce00078e3cff */
        /* <DEDUP_REMOVED lines=24> */
.L_x_12498:
[----:B0-----:R-:W-:Y:S01]  /*218b0*/  IMAD R5, R23, 0x8, R22 ;  /* 0x0000000817057824 */ /* 0x001fe200078e0216 */
[----:B------:R-:W-:Y:S01]  /*218c0*/  SHF.L.U32 R2, R27, 0x1f, RZ ;  /* 0x0000001f1b027819 */ /* 0x000fe200000006ff */
[----:B------:R-:W-:Y:S03]  /*218d0*/  BSSY B2, `(.L_x_12499) ;  /* 0x0000003000027945 */ /* 0x000fe60003800000 */
[----:B------:R-:W0:Y:S02]  /*218e0*/  SYNCS.PHASECHK.TRANS64.TRYWAIT P0, [R5+URZ+0x31c40], R2 ;  /* 0x031c4002050075a7 */ /* 0x000e24000800017f */
[----:B0-----:R-:W-:Y:S05]  /*218f0*/  @!P0 BRA `(.L_x_12500) ;  /* 0x0000003400f88947 */ /* 0x001fea0003800000 */
.L_x_12614:
[----:B------:R-:W-:Y:S05]  /*21900*/  BSYNC B2 ;  /* 0x0000000000027941 */ /* 0x000fea0003800000 */
.L_x_12499:
        /* <DEDUP_REMOVED lines=11> */
.L_x_12502:
[----:B------:R-:W-:Y:S05]  /*219c0*/  BSYNC B2 ;  /* 0x0000000000027941 */ /* 0x000fea0003800000 */
.L_x_12501:
        /* <DEDUP_REMOVED lines=11> */
.L_x_12503:
        /* <DEDUP_REMOVED lines=16> */
.L_x_12504:
        /* <DEDUP_REMOVED lines=16> */
.L_x_12505:
        /* <DEDUP_REMOVED lines=15> */
.L_x_12615:
[----:B------:R-:W-:Y:S05]  /*21d70*/  BSYNC B2 ;  /* 0x0000000000027941 */ /* 0x000fea0003800000 */
.L_x_12506:
        /* <DEDUP_REMOVED lines=10> */
.L_x_12508:
[----:B------:R-:W2:Y:S01]  /*21e20*/  LDL R5, [R1] ;  /* 0x0000000001057983 */ /* 0x000ea20000100800 */
[----:B------:R-:W-:Y:S01]  /*21e30*/  BSSY B2, `(.L_x_12509) ;  /* 0x0000004000027945 */ /* 0x000fe20003800000 */
[----:B--2---:R-:W-:-:S13]  /*21e40*/  LOP3.LUT P0, RZ, R5, 0x8, RZ, 0xc0, !PT ;  /* 0x0000000805ff7812 */ /* 0x004fda000780c0ff */
[----:B------:R-:W-:Y:S05]  /*21e50*/  @P0 BRA `(.L_x_12510) ;  /* 0x0000000000040947 */ /* 0x000fea0003800000 */
[----:B------:R-:W-:Y:S01]  /*21e60*/  BPT.TRAP 0x1 ;  /* 0x000000040000795c */ /* 0x000fe20000300000 */
.L_x_12510:
[----:B------:R-:W-:Y:S05]  /*21e70*/  BSYNC B2 ;  /* 0x0000000000027941 */ /* 0x000fea0003800000 */
.L_x_12509:
        /* <DEDUP_REMOVED lines=10> */
.L_x_12511:
        /* <DEDUP_REMOVED lines=15> */
.L_x_12512:
        /* <DEDUP_REMOVED lines=15> */
.L_x_12513:
        /* <DEDUP_REMOVED lines=12> */
.L_x_12497:
[----:B------:R-:W-:Y:S05]  /*221c0*/  BSYNC B1 ;  /* 0x0000000000017941 */ /* 0x000fea0003800000 */
.L_x_12496:
[C---:B------:R-:W-:Y:S01]  /*221d0*/  ISETP.GT.AND P0, PT, R0.reuse, 0x1, PT ;  /* 0x000000010000780c */ /* 0x040fe20003f04270 */
[----:B------:R-:W-:-:S12]  /*221e0*/  VIADD R0, R0, 0xfffffffe ;  /* 0xfffffffe00007836 */ /* 0x000fd80000000000 */
[----:B------:R-:W-:Y:S05]  /*221f0*/  @P0 BRA `(.L_x_12514) ;  /* 0xffffffe800600947 */ /* 0x000fea000383ffff */
.L_x_12457:
[----:B------:R-:W-:Y:S05]  /*22200*/  BSYNC B0 ;  /* 0x0000000000007941 */ /* 0x000fea0003800000 */
.L_x_12456:
        /* <DEDUP_REMOVED lines=17> */
.L_x_12516:
[----:B------:R-:W-:Y:S05]  /*22320*/  BSYNC B0 ;  /* 0x0000000000007941 */ /* 0x000fea0003800000 */
.L_x_12515:
[----:B------:R-:W2:Y:S01]  /*22330*/  LDL R0, [R1] ;  /* 0x0000000001007983 */ /* 0x000ea20000100800 */
[----:B------:R-:W-:Y:S01]  /*22340*/  BSSY B0, `(.L_x_12517) ;  /* 0x000004b000007945 */ /* 0x000fe20003800000 */
[----:B--2---:R-:W-:-:S13]  /*22350*/  LOP3.LUT P0, RZ, R0, 0x4, RZ, 0xc0, !PT ;  /* 0x0000000400ff7812 */ /* 0x004fda000780c0ff */
[----:B------:R-:W-:Y:S05]  /*22360*/  @!P0 BRA `(.L_x_12518) ;  /* 0x0000000400208947 */ /* 0x000fea0003800000 */
[----:B-1----:R-:W-:Y:S01]  /*22370*/  IMAD R3, R23, 0x8, R22 ;  /* 0x0000000817037824 */ /* 0x002fe200078e0216 */
[----:B------:R-:W-:Y:S01]  /*22380*/  SHF.L.U32 R0, R27, 0x1f, RZ ;  /* 0x0000001f1b007819 */ /* 0x000fe200000006ff */
[----:B------:R-:W-:Y:S03]  /*22390*/  BSSY B1, `(.L_x_12519) ;  /* 0x0000003000017945 */ /* 0x000fe60003800000 */
[----:B------:R-:W1:Y:S02]  /*223a0*/  SYNCS.PHASECHK.TRANS64.TRYWAIT P0, [R3+URZ+0x31c60], R0 ;  /* 0x031c6000030075a7 */ /* 0x000e64000800017f */
[----:B-1----:R-:W-:Y:S05]  /*223b0*/  @!P0 BRA `(.L_x_12520) ;  /* 0x0000002c00708947 */ /* 0x002fea0003800000 */
.L_x_12616:
[----:B------:R-:W-:Y:S05]  /*223c0*/  BSYNC B1 ;  /* 0x0000000000017941 */ /* 0x000fea0003800000 */
.L_x_12519:
        /* <DEDUP_REMOVED lines=10> */
.L_x_12521:
[----:B------:R-:W2:Y:S01]  /*22470*/  LDL R0, [R1] ;  /* 0x0000000001007983 */ /* 0x000ea20000100800 */
[----:B------:R-:W-:Y:S01]  /*22480*/  BSSY B1, `(.L_x_12522) ;  /* 0x0000004000017945 */ /* 0x000fe20003800000 */
[----:B--2---:R-:W-:-:S13]  /*22490*/  LOP3.LUT P0, RZ, R0, 0x8, RZ, 0xc0, !PT ;  /* 0x0000000800ff7812 */ /* 0x004fda000780c0ff */
[----:B------:R-:W-:Y:S05]  /*224a0*/  @P0 BRA `(.L_x_12523) ;  /* 0x0000000000040947 */ /* 0x000fea0003800000 */
[----:B------:R-:W-:Y:S01]  /*224b0*/  BPT.TRAP 0x1 ;  /* 0x000000040000795c */ /* 0x000fe20000300000 */
.L_x_12523:
[----:B------:R-:W-:Y:S05]  /*224c0*/  BSYNC B1 ;  /* 0x0000000000017941 */ /* 0x000fea0003800000 */
.L_x_12522:
        /* <DEDUP_REMOVED lines=10> */
.L_x_12524:
        /* <DEDUP_REMOVED lines=15> */
.L_x_12525:
        /* <DEDUP_REMOVED lines=15> */
.L_x_12526:
        /* <DEDUP_REMOVED lines=10> */
.L_x_12518:
[----:B------:R-:W-:Y:S05]  /*227f0*/  BSYNC B0 ;  /* 0x0000000000007941 */ /* 0x000fea0003800000 */
.L_x_12517:
[----:B------:R-:W-:-:S05]  /*22800*/  VIADD R23, R23, 0x1 ;  /* 0x0000000117177836 */ /* 0x000fca0000000000 */
[----:B------:R-:W-:-:S04]  /*22810*/  ISETP.NE.AND P0, PT, R23, 0x2, PT ;  /* 0x000000021700780c */ /* 0x000fc80003f05270 */
[----:B------:R-:W-:Y:S02]  /*22820*/  SEL R0, RZ, 0x1, P0 ;  /* 0x00000001ff007807 */ /* 0x000fe40000000000 */
[----:B------:R-:W-:Y:S02]  /*22830*/  SEL R23, R23, RZ, P0 ;  /* 0x000000ff17177207 */ /* 0x000fe40000000000 */
[----:B------:R-:W-:-:S07]  /*22840*/  LOP3.LUT R27, R27, R0, RZ, 0x3c, !PT ;  /* 0x000000001b1b7212 */ /* 0x000fce00078e3cff */
.L_x_12438:
[----:B------:R-:W-:Y:S05]  /*22850*/  BSYNC B7 ;  /* 0x0000000000077941 */ /* 0x000fea0003800000 */
.L_x_12436:
[----:B------:R-:W3:Y:S02]  /*22860*/  LDL R8, [R1] ;  /* 0x0000000001087983 */ /* 0x000ee40000100800 */
        /* <DEDUP_REMOVED lines=8> */
[----:B------:R1:W3:Y:S01]  /*228f0*/  LDS.128 R16, [R22+0x31cd0] ;  /* 0x031cd00016107984 */ /* 0x0002e20000000c00 */
[----:B------:R-:W-:Y:S06]  /*22900*/  BAR.ARV 0x4, 0x200 ;  /* 0x0108000000007b1d */ /* 0x000fec0000002000 */
[----:B------:R-:W-:Y:S05]  /*22910*/  BRA `(.L_x_12528) ;  /* 0x0000000800c87947 */ /* 0x000fea0003800000 */
.L_x_12527:
[----:B0-2---:R-:W2:Y:S01]  /*22920*/  LDL R7, [R1+0xc] ;  /* 0x00000c0001077983 */ /* 0x005ea20000100800 */
[----:B------:R-:W-:Y:S01]  /*22930*/  UMOV UR4, 0xffffffff ;  /* 0xffffffff00047882 */ /* 0x000fe20000000000 */
[----:B--2---:R-:W-:Y:S02]  /*22940*/  ISETP.NE.AND P5, PT, R7, 0x1f, PT ;  /* 0x0000001f0700780c */ /* 0x004fe40003fa5270 */
[----:B------:R-:W-:Y:S11]  /*22950*/  BRA.DIV UR4, `(.L_x_12529) ;  /* 0x0000002a041c7947 */ /* 0x000ff6000b800000 */
[----:B------:R-:W-:Y:S01]  /*22960*/  IMAD.IADD R5, R19, 0x1, R7 ;  /* 0x0000000113057824 */ /* 0x000fe200078e0207 */
[----:B------:R-:W-:Y:S01]  /*22970*/  ULDC UR4, c[0x0][0xc3c] ;  /* 0x00030f0000047ab9 */ /* 0x000fe20000000800 */
[----:B------:R-:W-:-:S03]  /*22980*/  LOP3.LUT P4, RZ, R8, 0x1, RZ, 0xc0, !PT ;  /* 0x0000000108ff7812 */ /* 0x000fc6000788c0ff */
[----:B------:R-:W-:-:S13]  /*22990*/  ISETP.GE.OR P0, PT, R5, UR4, !P5 ;  /* 0x0000000405007c0c */ /* 0x000fda000ef06670 */
[----:B-1----:R-:W0:Y:S02]  /*229a0*/  @!P0 LDC.64 R2, c[0x0][0xc80] ;  /* 0x00032000ff028b82 */ /* 0x002e240000000a00 */
        /* <DEDUP_REMOVED lines=26> */
.L_x_12626:
[----:B------:R-:W-:Y:S02]  /*22b50*/  ULDC UR4, c[0x0][0xc38] ;  /* 0x00030e0000047ab9 */ /* 0x000fe40000000800 */
[----:B------:R-:W-:-:S04]  /*22b60*/  IMAD.U32 R4, RZ, RZ, UR4 ;  /* 0x00000004ff047e24 */ /* 0x000fc8000f8e00ff */
[----:B-1----:R-:W-:-:S04]  /*22b70*/  IMAD R5, R14, R4, RZ ;  /* 0x000000040e057224 */ /* 0x002fc800078e02ff */
[----:B------:R-:W-:-:S05]  /*22b80*/  IMAD.IADD R16, R16, 0x1, R5 ;  /* 0x0000000110107824 */ /* 0x000fca00078e0205 */
[----:B------:R-:W-:-:S13]  /*22b90*/  ISETP.GT.AND P4, PT, R16, R0, PT ;  /* 0x000000001000720c */ /* 0x000fda0003f84270 */
[----:B------:R-:W-:Y:S05]  /*22ba0*/  @P4 BRA `(.L_x_12530) ;  /* 0x0000000000a04947 */ /* 0x000fea0003800000 */
.L_x_12535:
[----:B------:R-:W1:Y:S01]  /*22bb0*/  LDC R4, c[0x0][0xc3c] ;  /* 0x00030f00ff047b82 */ /* 0x000e620000000800 */
[----:B------:R-:W-:-:S05]  /*22bc0*/  VIADD R19, R19, 0x1f ;  /* 0x0000001f13137836 */ /* 0x000fca0000000000 */
[----:B-1----:R-:W-:-:S13]  /*22bd0*/  ISETP.GE.AND P4, PT, R19, R4, PT ;  /* 0x000000041300720c */ /* 0x002fda0003f86270 */
        /* <DEDUP_REMOVED lines=10> */
.L_x_12533:
[----:B------:R-:W-:Y:S05]  /*22c80*/  BSYNC B0 ;  /* 0x0000000000007941 */ /* 0x000fea0003800000 */
.L_x_12532:
[----:B------:R-:W-:-:S03]  /*22c90*/  UMOV UR4, 0xffffffff ;  /* 0xffffffff00047882 */ /* 0x000fc60000000000 */
[----:B------:R-:W-:Y:S05]  /*22ca0*/  BRA.DIV UR4, `(.L_x_12534) ;  /* 0x0000002a046c7947 */ /* 0x000fea000b800000 */
[----:B------:R-:W2:Y:S04]  /*22cb0*/  LDL R4, [R1] ;  /* 0x0000000001047983 */ /* 0x000ea80000100800 */
[----:B-----5:R-:W3:Y:S01]  /*22cc0*/  SHFL.UP PT, R14, R2, 0x1, RZ ;  /* 0x04200000020e7989 */ /* 0x020ee200000e00ff */
[----:B--2---:R-:W-:-:S04]  /*22cd0*/  LOP3.LUT P4, RZ, R4, 0x1, RZ, 0xc0, !PT ;  /* 0x0000000104ff7812 */ /* 0x004fc8000788c0ff */
[----:B---3--:R-:W-:-:S05]  /*22ce0*/  SEL R13, R14, RZ, P4 ;  /* 0x000000ff0e0d7207 */ /* 0x008fca0002000000 */
        /* <DEDUP_REMOVED lines=14> */
.L_x_12634:
[----:B------:R-:W-:Y:S02]  /*22dd0*/  ULDC UR4, c[0x0][0xc38] ;  /* 0x00030e0000047ab9 */ /* 0x000fe40000000800 */
[----:B------:R-:W-:-:S04]  /*22de0*/  IMAD.U32 R4, RZ, RZ, UR4 ;  /* 0x00000004ff047e24 */ /* 0x000fc8000f8e00ff */
[----:B-1----:R-:W-:-:S04]  /*22df0*/  IMAD R5, R14, R4, RZ ;  /* 0x000000040e057224 */ /* 0x002fc800078e02ff */
[----:B------:R-:W-:-:S05]  /*22e00*/  IMAD.IADD R16, R5, 0x1, R16 ;  /* 0x0000000105107824 */ /* 0x000fca00078e0210 */
[----:B------:R-:W-:-:S13]  /*22e10*/  ISETP.GT.AND P4, PT, R16, R0, PT ;  /* 0x000000001000720c */ /* 0x000fda0003f84270 */
[----:B------:R-:W-:Y:S05]  /*22e20*/  @!P4 BRA `(.L_x_12535) ;  /* 0xfffffffc0060c947 */ /* 0x000fea000383ffff */
.L_x_12530:
        /* <DEDUP_REMOVED lines=8> */
.L_x_12638:
[----:B------:R-:W-:Y:S01]  /*22eb0*/  ISETP.NE.AND P0, PT, R5, RZ, PT ;  /* 0x000000ff0500720c */ /* 0x000fe20003f05270 */
[----:B------:R-:W-:-:S12]  /*22ec0*/  IMAD.MOV.U32 R5, RZ, RZ, RZ ;  /* 0x000000ffff057224 */ /* 0x000fd800078e00ff */
[----:B------:R-:W-:Y:S05]  /*22ed0*/  @!P0 BRA `(.L_x_12537) ;  /* 0x0000000000108947 */ /* 0x000fea0003800000 */
[----:B------:R-:W-:Y:S01]  /*22ee0*/  UMOV UR4, 0xffffffff ;  /* 0xffffffff00047882 */ /* 0x000fe20000000000 */
[----:B------:R-:W-:Y:S02]  /*22ef0*/  VIADD R12, R6, 0xffffffff ;  /* 0xffffffff060c7836 */ /* 0x000fe40000000000 */
[----:B------:R-:W-:Y:S05]  /*22f00*/  BRA.DIV UR4, `(.L_x_12538) ;  /* 0x0000002a04e07947 */ /* 0x000fea000b800000 */
[----:B------:R3:W4:Y:S02]  /*22f10*/  SHFL.IDX PT, R5, R3, R12, 0x1f ;  /* 0x00001f0c03057589 */ /* 0x00072400000e0000 */
.L_x_12537:
[----:B01-3--:R-:W0:Y:S01]  /*22f20*/  LDC.64 R2, c[0x0][0xc90] ;  /* 0x00032400ff027b82 */ /* 0x00be220000000a00 */
[----:B------:R-:W-:-:S04]  /*22f30*/  IMAD.IADD R19, R6, 0x1, R19 ;  /* 0x0000000106137824 */ /* 0x000fc800078e0213 */
[----:B0-----:R-:W-:-:S05]  /*22f40*/  IMAD.WIDE R2, R19, 0x4, R2 ;  /* 0x0000000413027825 */ /* 0x001fca00078e0202 */
[----:B------:R0:W2:Y:S01]  /*22f50*/  LDG.E R7, desc[UR60][R2.64] ;  /* 0x0000003c02077981 */ /* 0x0000a2000c1e1900 */
[----:B----4-:R-:W-:-:S04]  /*22f60*/  IMAD R16, R5, R4, R16 ;  /* 0x0000000405107224 */ /* 0x010fc800078e0210 */
[----:B------:R-:W-:Y:S02]  /*22f70*/  IMAD.IADD R5, R0, 0x1, -R16 ;  /* 0x0000000100057824 */ /* 0x000fe400078e0a10 */
[----:B0-----:R-:W-:Y:S02]  /*22f80*/  IMAD.MOV.U32 R2, RZ, RZ, RZ ;  /* 0x000000ffff027224 */ /* 0x001fe400078e00ff */
[----:B--2---:R-:W-:-:S05]  /*22f90*/  IMAD R6, R17, R7, RZ ;  /* 0x0000000711067224 */ /* 0x004fca00078e02ff */
        /* <DEDUP_REMOVED lines=58> */
.L_x_12531:
[----:B------:R-:W-:Y:S01]  /*23340*/  UMOV UR4, URZ ;  /* 0x0000003f00047c82 */ /* 0x000fe20008000000 */
[----:B------:R-:W-:Y:S01]  /*23350*/  UMOV UR5, URZ ;  /* 0x0000003f00057c82 */ /* 0x000fe20008000000 */
[----:B------:R-:W-:Y:S01]  /*23360*/  ULDC UR6, c[0x0][0xc3c] ;  /* 0x00030f0000067ab9 */ /* 0x000fe20000000800 */
[----:B------:R-:W-:Y:S02]  /*23370*/  IMAD.MOV.U32 R16, RZ, RZ, R0 ;  /* 0x000000ffff107224 */ /* 0x000fe400078e0000 */
[----:B------:R-:W-:Y:S02]  /*23380*/  IMAD.U32 R17, RZ, RZ, UR4 ;  /* 0x00000004ff117e24 */ /* 0x000fe4000f8e00ff */
[----:B------:R-:W-:Y:S02]  /*23390*/  IMAD.U32 R18, RZ, RZ, UR5 ;  /* 0x00000005ff127e24 */ /* 0x000fe4000f8e00ff */
[----:B------:R-:W-:-:S07]  /*233a0*/  IMAD.U32 R19, RZ, RZ, UR6 ;  /* 0x00000006ff137e24 */ /* 0x000fce000f8e00ff */
.L_x_12539:
        /* <DEDUP_REMOVED lines=9> */
.L_x_12528:
[----:B------:R-:W-:Y:S02]  /*23440*/  ULDC UR4, c[0x0][0xc3c] ;  /* 0x00030f0000047ab9 */ /* 0x000fe40000000800 */
[----:B---3--:R-:W-:-:S13]  /*23450*/  ISETP.GE.AND P0, PT, R19, UR4, PT ;  /* 0x0000000413007c0c */ /* 0x008fda000bf06270 */
[----:B------:R-:W-:Y:S05]  /*23460*/  @!P0 BRA `(.L_x_12540) ;  /* 0xffffff9400608947 */ /* 0x000fea000383ffff */
[----:B------:R-:W-:Y:S05]  /*23470*/  BSYNC B8 ;  /* 0x0000000000087941 */ /* 0x000fea0003800000 */
.L_x_12392:
[----:B--2---:R-:W2:Y:S01]  /*23480*/  LDL.LU R0, [R1+0x24] ;  /* 0x0000240001007983 */ /* 0x004ea20000300800 */
[----:B------:R-:W-:Y:S01]  /*23490*/  BSSY B0, `(.L_x_12541) ;  /* 0x000000b000007945 */ /* 0x000fe20003800000 */
[----:B------:R-:W3:Y:S01]  /*234a0*/  S2R R5, SR_CgaCtaId ;  /* 0x0000000000057919 */ /* 0x000ee20000008800 */
[----:B--2---:R-:W-:-:S05]  /*234b0*/  VIADD R0, R0, 0x1 ;  /* 0x0000000100007836 */ /* 0x004fca0000000000 */
[----:B0-----:R-:W-:-:S04]  /*234c0*/  LEA.HI R2, R0, R0, RZ, 0x1 ;  /* 0x0000000000027211 */ /* 0x001fc800078f08ff */
[----:B------:R-:W-:Y:S02]  /*234d0*/  LOP3.LUT R3, R2, 0xfffffffe, RZ, 0xc0, !PT ;  /* 0xfffffffe02037812 */ /* 0x000fe400078ec0ff */
[----:B------:R-:W-:-:S03]  /*234e0*/  MOV R2, 0x400 ;  /* 0x0000040000027802 */ /* 0x000fc60000000f00 */
[----:B------:R-:W-:Y:S01]  /*234f0*/  IMAD.IADD R0, R0, 0x1, -R3 ;  /* 0x0000000100007824 */ /* 0x000fe200078e0a03 */
[----:B---3--:R-:W-:-:S04]  /*23500*/  LEA R9, R5, R2, 0x18 ;  /* 0x0000000205097211 */ /* 0x008fc800078ec0ff */
[----:B------:R-:W-:-:S04]  /*23510*/  SHF.L.U32 R0, R0, 0x1f, RZ ;  /* 0x0000001f00007819 */ /* 0x000fc800000006ff */
[----:B------:R-:W0:Y:S02]  /*23520*/  SYNCS.PHASECHK.TRANS64.TRYWAIT P0, [R9+URZ+0x31c20], R0 ;  /* 0x031c2000090075a7 */ /* 0x000e24000800017f */
[----:B0-----:R-:W-:Y:S05]  /*23530*/  @!P0 BRA `(.L_x_12542) ;  /* 0x00000024007c8947 */ /* 0x001fea0003800000 */
.L_x_12641:
[----:B------:R-:W-:Y:S05]  /*23540*/  BSYNC B0 ;  /* 0x0000000000007941 */ /* 0x000fea0003800000 */
.L_x_12541:
[----:B------:R-:W-:-:S03]  /*23550*/  UMOV UR4, 0xffffffff ;  /* 0xffffffff00047882 */ /* 0x000fc60000000000 */
[----:B------:R-:W-:Y:S05]  /*23560*/  BRA.DIV UR4, `(.L_x_12543) ;  /* 0x0000002604847947 */ /* 0x000fea000b800000 */
[----:B0-----:R-:W0:Y:S02]  /*23570*/  S2R R0, SR_TID.X ;  /* 0x0000000000007919 */ /* 0x001e240000002100 */
[----:B0-----:R-:W-:-:S04]  /*23580*/  SHF.R.U32.HI R0, RZ, 0x5, R0 ;  /* 0x00000005ff007819 */ /* 0x001fc80000011600 */
[----:B------:R-:W-:-:S05]  /*23590*/  LOP3.LUT R0, R0, 0x3, RZ, 0xc0, !PT ;  /* 0x0000000300007812 */ /* 0x000fca00078ec0ff */
[----:B------:R0:W2:Y:S02]  /*235a0*/  SHFL.IDX PT, R14, R0, RZ, 0x1f ;  /* 0x00001fff000e7589 */ /* 0x0000a400000e0000 */
.L_x_12644:
[----:B--2---:R-:W-:-:S13]  /*235b0*/  ISETP.NE.AND P0, PT, R14, RZ, PT ;  /* 0x000000ff0e00720c */ /* 0x004fda0003f05270 */
[----:B------:R-:W-:Y:S05]  /*235c0*/  @P0 BRA `(.L_x_12235) ;  /* 0x0000000000900947 */ /* 0x000fea0003800000 */
[----:B------:R-:W-:-:S03]  /*235d0*/  UMOV UR4, 0xffffffff ;  /* 0xffffffff00047882 */ /* 0x000fc60000000000 */
[----:B------:R-:W-:Y:S05]  /*235e0*/  BRA.DIV UR4, `(.L_x_12544) ;  /* 0x0000002604987947 */ /* 0x000fea000b800000 */
[----:B------:R-:W-:-:S13]  /*235f0*/  ELECT P6, URZ, PT ;  /* 0x00000000003f782f */ /* 0x000fda00038c0000 */
.L_x_12647:
        /* <DEDUP_REMOVED lines=8> */
.L_x_12545:
        /* <DEDUP_REMOVED lines=12> */
.L_x_12648:
[----:B------:R-:W2:Y:S02]  /*23740*/  SYNCS.PHASECHK.TRANS64.TRYWAIT P0, [R7+URZ], R2 ;  /* 0x00000002070075a7 */ /* 0x000ea4000800017f */
[----:B--2---:R-:W-:Y:S05]  /*23750*/  @!P0 BRA `(.L_x_12547) ;  /* 0x0000002400708947 */ /* 0x004fea0003800000 */
.L_x_12649:
[----:B------:R-:W-:Y:S05]  /*23760*/  @!P2 BRA `(.L_x_12548) ;  /* 0x000000000004a947 */ /* 0x000fea0003800000 */
[----:B------:R-:W-:Y:S01]  /*23770*/  BPT.TRAP 0x1 ;  /* 0x000000040000795c */ /* 0x000fe20000300000 */
.L_x_12548:
[----:B------:R-:W-:-:S04]  /*23780*/  VIADD R0, R9, 0x31c60 ;  /* 0x00031c6009007836 */ /* 0x000fc80000000000 */
[----:B------:R-:W-:-:S04]  /*23790*/  IMAD R4, R23, 0x8, R0 ;  /* 0x0000000817047824 */ /* 0x000fc800078e0200 */
[----:B------:R-:W3:Y:S02]  /*237a0*/  SYNCS.PHASECHK.TRANS64.TRYWAIT P0, [R4+URZ], R3 ;  /* 0x00000003040075a7 */ /* 0x000ee4000800017f */
[----:B---3--:R-:W-:Y:S05]  /*237b0*/  @!P0 BRA `(.L_x_12549) ;  /* 0x00000024006c8947 */ /* 0x008fea0003800000 */
.L_x_12650:
[----:B------:R-:W-:-:S07]  /*237c0*/  IMAD R5, R5, 0x8, R0 ;  /* 0x0000000805057824 */ /* 0x000fce00078e0200 */
.L_x_12550:
[----:B------:R0:W0:Y:S02]  /*237d0*/  SYNCS.PHASECHK.TRANS64.TRYWAIT P0, [R5+URZ], R2 ;  /* 0x00000002050075a7 */ /* 0x000024000800017f */
[----:B0-----:R-:W-:Y:S05]  /*237e0*/  @!P0 NANOSLEEP.SYNCS 0x989680 ;  /* 0x009896800000895d */ /* 0x001fea0003900000 */
[----:B------:R-:W0:Y:S02]  /*237f0*/  @!P0 SYNCS.PHASECHK.TRANS64 P0, [R5+URZ], R2 ;  /* 0x00000002050085a7 */ /* 0x000e24000800007f */
[----:B0-----:R-:W-:Y:S05]  /*23800*/  @!P0 BRA `(.L_x_12550) ;  /* 0xfffffffc00f08947 */ /* 0x001fea000383ffff */
.L_x_12235:
[----:B------:R-:W-:Y:S05]  /*23810*/  BSYNC B9 ;  /* 0x0000000000097941 */ /* 0x000fea0003800000 */
.L_x_12232:
[----:B------:R-:W-:Y:S05]  /*23820*/  EXIT ;  /* 0x000000000000794d */ /* 0x000fea0003800000 */
.L_x_12251:
[----:B0-----:R0:W1:Y:S02]  /*23830*/  SYNCS.PHASECHK.TRANS64.TRYWAIT P5, [R21+URZ+0x31c90], R87 ;  /* 0x031c9057150075a7 */ /* 0x00106400080a017f */
[----:B-1----:R-:W-:Y:S05]  /*23840*/  @!P5 NANOSLEEP.SYNCS 0x989680 ;  /* 0x009896800000d95d */ /* 0x002fea0003900000 */
[----:B------:R-:W1:Y:S02]  /*23850*/  @!P5 SYNCS.PHASECHK.TRANS64 P5, [R21+URZ+0x31c90], R87 ;  /* 0x031c90571500d5a7 */ /* 0x000e6400080a007f */
[----:B-1----:R-:W-:Y:S05]  /*23860*/  @!P5 BRA `(.L_x_12251) ;  /* 0xfffffffc00f0d947 */ /* 0x002fea000383ffff */
[----:B------:R-:W-:Y:S05]  /*23870*/  BRA `(.L_x_12551) ;  /* 0xfffffdf800d07947 */ /* 0x000fea000383ffff */
.L_x_12279:
[----:B0-----:R0:W1:Y:S02]  /*23880*/  SYNCS.PHASECHK.TRANS64.TRYWAIT P5, [R21+URZ+0x31c90], R87 ;  /* 0x031c9057150075a7 */ /* 0x00106400080a017f */
[----:B-1----:R-:W-:Y:S05]  /*23890*/  @!P5 NANOSLEEP.SYNCS 0x989680 ;  /* 0x009896800000d95d */ /* 0x002fea0003900000 */
[----:B------:R-:W1:Y:S02]  /*238a0*/  @!P5 SYNCS.PHASECHK.TRANS64 P5, [R21+URZ+0x31c90], R87 ;  /* 0x031c90571500d5a7 */ /* 0x000e6400080a007f */
[----:B-1----:R-:W-:Y:S05]  /*238b0*/  @!P5 BRA `(.L_x_12279) ;  /* 0xfffffffc00f0d947 */ /* 0x002fea000383ffff */
[----:B------:R-:W-:Y:S05]  /*238c0*/  BRA `(.L_x_12552) ;  /* 0xfffffe1400907947 */ /* 0x000fea000383ffff */
.L_x_12292:
[----:B0-----:R0:W1:Y:S02]  /*238d0*/  SYNCS.PHASECHK.TRANS64.TRYWAIT P4, [R21+URZ+0x31c90], R87 ;  /* 0x031c9057150075a7 */ /* 0x001064000808017f */
[----:B-1----:R-:W-:Y:S05]  /*238e0*/  @!P4 NANOSLEEP.SYNCS 0x989680 ;  /* 0x009896800000c95d */ /* 0x002fea0003900000 */
[----:B------:R-:W1:Y:S02]  /*238f0*/  @!P4 SYNCS.PHASECHK.TRANS64 P4, [R21+URZ+0x31c90], R87 ;  /* 0x031c90571500c5a7 */ /* 0x000e64000808007f */
[----:B-1----:R-:W-:Y:S05]  /*23900*/  @!P4 BRA `(.L_x_12292) ;  /* 0xfffffffc00f0c947 */ /* 0x002fea000383ffff */
[----:B------:R-:W-:Y:S05]  /*23910*/  BRA `(.L_x_12553) ;  /* 0xfffffe3000447947 */ /* 0x000fea000383ffff */
.L_x_12296:
[----:B--2---:R2:W3:Y:S02]  /*23920*/  SYNCS.PHASECHK.TRANS64.TRYWAIT P3, [R21+URZ+0x31cb0], R87 ;  /* 0x031cb057150075a7 */ /* 0x0044e4000806017f */
[----:B---3--:R-:W-:Y:S05]  /*23930*/  @!P3 NANOSLEEP.SYNCS 0x989680 ;  /* 0x009896800000b95d */ /* 0x008fea0003900000 */
[----:B------:R-:W3:Y:S02]  /*23940*/  @!P3 SYNCS.PHASECHK.TRANS64 P3, [R21+URZ+0x31cb0], R87 ;  /* 0x031cb0571500b5a7 */ /* 0x000ee4000806007f */
[----:B---3--:R-:W-:Y:S05]  /*23950*/  @!P3 BRA `(.L_x_12296) ;  /* 0xfffffffc00f0b947 */ /* 0x008fea000383ffff */
[----:B------:R-:W-:Y:S05]  /*23960*/  BRA `(.L_x_12554) ;  /* 0xfffffe3000dc7947 */ /* 0x000fea000383ffff */
.L_x_12302:
        /* <DEDUP_REMOVED lines=13> */
.L_x_12556:
[----:B------:R-:W-:Y:S05]  /*23a40*/  BSYNC B0 ;  /* 0x0000000000007941 */ /* 0x000fea0003800000 */
.L_x_12555:
[----:B------:R2:W-:Y:S01]  /*23a50*/  STL [R1+0x28], R14 ;  /* 0x0000280e01007387 */ /* 0x0005e20000100800 */
[----:B------:R-:W-:Y:S05]  /*23a60*/  BRA `(.L_x_12557) ;  /* 0xfffffe3800687947 */ /* 0x000fea000383ffff */
.L_x_12313:
[----:B------:R-:W-:Y:S01]  /*23a70*/  BSSY B1, `(.L_x_12558) ;  /* 0x0000007000017945 */ /* 0x000fe20003800000 */
[----:B------:R-:W-:Y:S02]  /*23a80*/  IMAD.MOV.U32 R12, RZ, RZ, RZ ;  /* 0x000000ffff0c7224 */ /* 0x000fe400078e00ff */
[----:B------:R-:W-:Y:S02]  /*23a90*/  IMAD.MOV.U32 R11, RZ, RZ, 0x1e1f ;  /* 0x00001e1fff0b7424 */ /* 0x000fe400078e00ff */
[----:B------:R-:W-:-:S07]  /*23aa0*/  IMAD.MOV.U32 R15, RZ, RZ, -0x1 ;  /* 0xffffffffff0f7424 */ /* 0x000fce00078e00ff */
[----:B-12---:R-:W-:Y:S05]  /*23ab0*/  WARPSYNC.COLLECTIVE R15, `(.L_x_12559) ;  /* 0x000000000f087348 */ /* 0x006fea0003c00000 */
[----:B--2---:R0:W2:Y:S02]  /*23ac0*/  SHFL.IDX P6, R14, R13, R12, R11 ;  /* 0x0000000c0d0e7389 */ /* 0x0040a400000c000b */
[----:B012---:R-:W-:Y:S01]  /*23ad0*/  ENDCOLLECTIVE ;  /* 0x000000000000791b */ /* 0x007fe20003800000 */
.L_x_12559:
[----:B------:R-:W-:Y:S05]  /*23ae0*/  BSYNC B1 ;  /* 0x0000000000017941 */ /* 0x000fea0003800000 */
.L_x_12558:
        /* <DEDUP_REMOVED lines=8> */
.L_x_12560:
[----:B------:R-:W-:Y:S02]  /*23b70*/  IMAD.MOV.U32 R13, RZ, RZ, R5 ;  /* 0x000000ffff0d7224 */ /* 0x000fe400078e0005 */
[----:B------:R-:W-:-:S07]  /*23b80*/  IMAD.MOV.U32 R0, RZ, RZ, R14 ;  /* 0x000000ffff007224 */ /* 0x000fce00078e000e */
[----:B------:R-:W-:Y:S05]  /*23b90*/  WARPSYNC.COLLECTIVE R15, `(.L_x_12561) ;  /* 0x000000000f087348 */ /* 0x000fea0003c00000 */
[----:B------:R0:W1:Y:S02]  /*23ba0*/  SHFL.IDX P6, R14, R13, R12, R11 ;  /* 0x0000000c0d0e7389 */ /* 0x00006400000c000b */
[----:B01----:R-:W-:Y:S01]  /*23bb0*/  ENDCOLLECTIVE ;  /* 0x000000000000791b */ /* 0x003fe20003800000 */
.L_x_12561:
[----:B------:R-:W-:Y:S02]  /*23bc0*/  IMAD.MOV.U32 R13, RZ, RZ, R4 ;  /* 0x000000ffff0d7224 */ /* 0x000fe400078e0004 */
[----:B------:R-:W-:-:S07]  /*23bd0*/  IMAD.MOV.U32 R5, RZ, RZ, R14 ;  /* 0x000000ffff057224 */ /* 0x000fce00078e000e */
[----:B------:R-:W-:Y:S05]  /*23be0*/  WARPSYNC.COLLECTIVE R15, `(.L_x_12562) ;  /* 0x000000000f087348 */ /* 0x000fea0003c00000 */
[----:B------:R0:W1:Y:S02]  /*23bf0*/  SHFL.IDX P6, R14, R13, R12, R11 ;  /* 0x0000000c0d0e7389 */ /* 0x00006400000c000b */
[----:B01----:R-:W-:Y:S01]  /*23c00*/  ENDCOLLECTIVE ;  /* 0x000000000000791b */ /* 0x003fe20003800000 */
.L_x_12562:
[----:B------:R-:W-:Y:S05]  /*23c10*/  BRA `(.L_x_12563) ;  /* 0xfffffe3c00ec7947 */ /* 0x000fea000383ffff */
.L_x_12317:
[----:B0-----:R0:W1:Y:S02]  /*23c20*/  SYNCS.PHASECHK.TRANS64.TRYWAIT P1, [R22+URZ+0x31c00], R3 ;  /* 0x031c0003160075a7 */ /* 0x001064000802017f */
[----:B-1----:R-:W-:Y:S05]  /*23c30*/  @!P1 NANOSLEEP.SYNCS 0x989680 ;  /* 0x009896800000995d */ /* 0x002fea0003900000 */
[----:B------:R-:W1:Y:S02]  /*23c40*/  @!P1 SYNCS.PHASECHK.TRANS64 P1, [R22+URZ+0x31c00], R3 ;  /* 0x031c0003160095a7 */ /* 0x000e64000802007f */
[----:B-1----:R-:W-:Y:S05]  /*23c50*/  @!P1 BRA `(.L_x_12317) ;  /* 0xfffffffc00f09947 */ /* 0x002fea000383ffff */
[----:B------:R-:W-:Y:S05]  /*23c60*/  BRA `(.L_x_12564) ;  /* 0xfffffe4800387947 */ /* 0x000fea000383ffff */
.L_x_12329:
[----:B------:R-:W-:Y:S01]  /*23c70*/  BSSY B1, `(.L_x_12565) ;  /* 0x0000007000017945 */ /* 0x000fe20003800000 */
[----:B------:R-:W-:Y:S02]  /*23c80*/  IMAD.MOV.U32 R12, RZ, RZ, RZ ;  /* 0x000000ffff0c7224 */ /* 0x000fe400078e00ff */
[----:B------:R-:W-:Y:S02]  /*23c90*/  IMAD.MOV.U32 R11, RZ, RZ, 0x1e1f ;  /* 0x00001e1fff0b7424 */ /* 0x000fe400078e00ff */
[----:B------:R-:W-:-:S07]  /*23ca0*/  IMAD.MOV.U32 R15, RZ, RZ, -0x1 ;  /* 0xffffffffff0f7424 */ /* 0x000fce00078e00ff */
[----:B-1----:R-:W-:Y:S05]  /*23cb0*/  WARPSYNC.COLLECTIVE R15, `(.L_x_12566) ;  /* 0x000000000f087348 */ /* 0x002fea0003c00000 */
[----:B------:R0:W2:Y:S02]  /*23cc0*/  SHFL.IDX P6, R14, R13, R12, R11 ;  /* 0x0000000c0d0e7389 */ /* 0x0000a400000c000b */
[----:B012---:R-:W-:Y:S01]  /*23cd0*/  ENDCOLLECTIVE ;  /* 0x000000000000791b */ /* 0x007fe20003800000 */
.L_x_12566:
[----:B------:R-:W-:Y:S05]  /*23ce0*/  BSYNC B1 ;  /* 0x0000000000017941 */ /* 0x000fea0003800000 */
.L_x_12565:
        /* <DEDUP_REMOVED lines=8> */
.L_x_12567:
[----:B------:R-:W-:Y:S02]  /*23d70*/  IMAD.MOV.U32 R33, RZ, RZ, R3 ;  /* 0x000000ffff217224 */ /* 0x000fe400078e0003 */
[----:B------:R-:W-:Y:S02]  /*23d80*/  IMAD.MOV.U32 R13, RZ, RZ, R5 ;  /* 0x000000ffff0d7224 */ /* 0x000fe400078e0005 */
[----:B------:R-:W-:-:S07]  /*23d90*/  IMAD.MOV.U32 R0, RZ, RZ, R14 ;  /* 0x000000ffff007224 */ /* 0x000fce00078e000e */
[----:B------:R-:W-:Y:S05]  /*23da0*/  WARPSYNC.COLLECTIVE R15, `(.L_x_12568) ;  /* 0x000000000f087348 */ /* 0x000fea0003c00000 */
[----:B------:R0:W1:Y:S02]  /*23db0*/  SHFL.IDX P6, R14, R13, R12, R11 ;  /* 0x0000000c0d0e7389 */ /* 0x00006400000c000b */
[----:B01----:R-:W-:Y:S01]  /*23dc0*/  ENDCOLLECTIVE ;  /* 0x000000000000791b */ /* 0x003fe20003800000 */
.L_x_12568:
[----:B------:R-:W-:Y:S02]  /*23dd0*/  IMAD.MOV.U32 R32, RZ, RZ, R0 ;  /* 0x000000ffff207224 */ /* 0x000fe400078e0000 */
[----:B------:R-:W-:Y:S02]  /*23de0*/  IMAD.MOV.U32 R13, RZ, RZ, R4 ;  /* 0x000000ffff0d7224 */ /* 0x000fe400078e0004 */
[----:B------:R-:W-:-:S07]  /*23df0*/  IMAD.MOV.U32 R5, RZ, RZ, R14 ;  /* 0x000000ffff057224 */ /* 0x000fce00078e000e */
[----:B------:R-:W-:Y:S05]  /*23e00*/  WARPSYNC.COLLECTIVE R15, `(.L_x_12569) ;  /* 0x000000000f087348 */ /* 0x000fea0003c00000 */
[----:B------:R0:W1:Y:S02]  /*23e10*/  SHFL.IDX P6, R14, R13, R12, R11 ;  /* 0x0000000c0d0e7389 */ /* 0x00006400000c000b */
[----:B01----:R-:W-:Y:S01]  /*23e20*/  ENDCOLLECTIVE ;  /* 0x000000000000791b */ /* 0x003fe20003800000 */
.L_x_12569:
[----:B------:R-:W-:Y:S05]  /*23e30*/  BRA `(.L_x_12570) ;  /* 0xfffffe5c005c7947 */ /* 0x000fea000383ffff */
.L_x_12333:
[----:B0-----:R0:W1:Y:S02]  /*23e40*/  SYNCS.PHASECHK.TRANS64.TRYWAIT P1, [R22+URZ+0x31c00], R3 ;  /* 0x031c0003160075a7 */ /* 0x001064000802017f */
[----:B-1----:R-:W-:Y:S05]  /*23e50*/  @!P1 NANOSLEEP.SYNCS 0x989680 ;  /* 0x009896800000995d */ /* 0x002fea0003900000 */
[----:B------:R-:W1:Y:S02]  /*23e60*/  @!P1 SYNCS.PHASECHK.TRANS64 P1, [R22+URZ+0x31c00], R3 ;  /* 0x031c0003160095a7 */ /* 0x000e64000802007f */
[----:B-1----:R-:W-:Y:S05]  /*23e70*/  @!P1 BRA `(.L_x_12333) ;  /* 0xfffffffc00f09947 */ /* 0x002fea000383ffff */
[----:B------:R-:W-:Y:S05]  /*23e80*/  BRA `(.L_x_12571) ;  /* 0xfffffe6400047947 */ /* 0x000fea000383ffff */
.L_x_12341:
[----:B--2---:R2:W3:Y:S02]  /*23e90*/  SYNCS.PHASECHK.TRANS64.TRYWAIT P2, [R21+URZ+0x31c30], R0 ;  /* 0x031c3000150075a7 */ /* 0x0044e4000804017f */
[----:B---3--:R-:W-:Y:S05]  /*23ea0*/  @!P2 NANOSLEEP.SYNCS 0x989680 ;  /* 0x009896800000a95d */ /* 0x008fea0003900000 */
[----:B------:R-:W3:Y:S02]  /*23eb0*/  @!P2 SYNCS.PHASECHK.TRANS64 P2, [R21+URZ+0x31c30], R0 ;  /* 0x031c30001500a5a7 */ /* 0x000ee4000804007f */
[----:B---3--:R-:W-:Y:S05]  /*23ec0*/  @!P2 BRA `(.L_x_12341) ;  /* 0xfffffffc00f0a947 */ /* 0x008fea000383ffff */
[----:B------:R-:W-:Y:S05]  /*23ed0*/  BRA `(.L_x_12340) ;  /* 0xfffffe78009c7947 */ /* 0x000fea000383ffff */
.L_x_12347:
[----:B--2---:R2:W3:Y:S02]  /*23ee0*/  SYNCS.PHASECHK.TRANS64.TRYWAIT P3, [R0+URZ+0x31c30], R21 ;  /* 0x031c3015000075a7 */ /* 0x0044e4000806017f */
[----:B---3--:R-:W-:Y:S05]  /*23ef0*/  @!P3 NANOSLEEP.SYNCS 0x989680 ;  /* 0x009896800000b95d */ /* 0x008fea0003900000 */
[----:B------:R-:W3:Y:S02]  /*23f00*/  @!P3 SYNCS.PHASECHK.TRANS64 P3, [R0+URZ+0x31c30], R21 ;  /* 0x031c30150000b5a7 */ /* 0x000ee4000806007f */
[----:B---3--:R-:W-:Y:S05]  /*23f10*/  @!P3 BRA `(.L_x_12347) ;  /* 0xfffffffc00f0b947 */ /* 0x008fea000383ffff */
[----:B------:R-:W-:Y:S05]  /*23f20*/  BRA `(.L_x_12346) ;  /* 0xfffffebc00907947 */ /* 0x000fea000383ffff */
.L_x_12351:
[----:B--2---:R2:W3:Y:S02]  /*23f30*/  SYNCS.PHASECHK.TRANS64.TRYWAIT P2, [R14+URZ+0x31c50], R0 ;  /* 0x031c50000e0075a7 */ /* 0x0044e4000804017f */
[----:B---3--:R-:W-:Y:S05]  /*23f40*/  @!P2 NANOSLEEP.SYNCS 0x989680 ;  /* 0x009896800000a95d */ /* 0x008fea0003900000 */
[----:B------:R-:W3:Y:S02]  /*23f50*/  @!P2 SYNCS.PHASECHK.TRANS64 P2, [R14+URZ+0x31c50], R0 ;  /* 0x031c50000e00a5a7 */ /* 0x000ee4000804007f */
[----:B---3--:R-:W-:Y:S05]  /*23f60*/  @!P2 BRA `(.L_x_12351) ;  /* 0xfffffffc00f0a947 */ /* 0x008fea000383ffff */
[----:B------:R-:W-:Y:S05]  /*23f70*/  BRA `(.L_x_12348) ;  /* 0xfffffee000347947 */ /* 0x000fea000383ffff */
.L_x_12358:
[----:B--2---:R2:W3:Y:S02]  /*23f80*/  SYNCS.PHASECHK.TRANS64.TRYWAIT P3, [R0+URZ+0x31c30], R21 ;  /* 0x031c3015000075a7 */ /* 0x0044e4000806017f */
[----:B---3--:R-:W-:Y:S05]  /*23f90*/  @!P3 NANOSLEEP.SYNCS 0x989680 ;  /* 0x009896800000b95d */ /* 0x008fea0003900000 */
[----:B------:R-:W3:Y:S02]  /*23fa0*/  @!P3 SYNCS.PHASECHK.TRANS64 P3, [R0+URZ+0x31c30], R21 ;  /* 0x031c30150000b5a7 */ /* 0x000ee4000806007f */
[----:B---3--:R-:W-:Y:S05]  /*23fb0*/  @!P3 BRA `(.L_x_12358) ;  /* 0xfffffffc00f0b947 */ /* 0x008fea000383ffff */
[----:B------:R-:W-:Y:S05]  /*23fc0*/  BRA `(.L_x_12357) ;  /* 0xffffff0c008c7947 */ /* 0x000fea000383ffff */
.L_x_12363:
[----:B--2---:R2:W3:Y:S02]  /*23fd0*/  SYNCS.PHASECHK.TRANS64.TRYWAIT P2, [R14+URZ+0x31c50], R0 ;  /* 0x031c50000e0075a7 */ /* 0x0044e4000804017f */
[----:B---3--:R-:W-:Y:S05]  /*23fe0*/  @!P2 NANOSLEEP.SYNCS 0x989680 ;  /* 0x009896800000a95d */ /* 0x008fea0003900000 */
[----:B------:R-:W3:Y:S02]  /*23ff0*/  @!P2 SYNCS.PHASECHK.TRANS64 P2, [R14+URZ+0x31c50], R0 ;  /* 0x031c50000e00a5a7 */ /* 0x000ee4000804007f */
[----:B---3--:R-:W-:Y:S05]  /*24000*/  @!P2 BRA `(.L_x_12363) ;  /* 0xfffffffc00f0a947 */ /* 0x008fea000383ffff */
[----:B------:R-:W-:Y:S05]  /*24010*/  BRA `(.L_x_12362) ;  /* 0xffffff3000347947 */ /* 0x000fea000383ffff */
.L_x_12368:
[----:B--2---:R2:W3:Y:S02]  /*24020*/  SYNCS.PHASECHK.TRANS64.TRYWAIT P0, [R7+URZ+0x31c50], R4 ;  /* 0x031c5004070075a7 */ /* 0x0044e4000800017f */
[----:B---3--:R-:W-:Y:S05]  /*24030*/  @!P0 NANOSLEEP.SYNCS 0x989680 ;  /* 0x009896800000895d */ /* 0x008fea0003900000 */
[----:B------:R-:W3:Y:S02]  /*24040*/  @!P0 SYNCS.PHASECHK.TRANS64 P0, [R7+URZ+0x31c50], R4 ;  /* 0x031c5004070085a7 */ /* 0x000ee4000800007f */
[----:B---3--:R-:W-:Y:S05]  /*24050*/  @!P0 BRA `(.L_x_12368) ;  /* 0xfffffffc00f08947 */ /* 0x008fea000383ffff */
[----:B------:R-:W-:Y:S05]  /*24060*/  BRA `(.L_x_12367) ;  /* 0xffffff5000a87947 */ /* 0x000fea000383ffff */
.L_x_12378:
[----:B------:R-:W-:Y:S02]  /*24070*/  IMAD.MOV.U32 R13, RZ, RZ, R2 ;  /* 0x000000ffff0d7224 */ /* 0x000fe400078e0002 */
[----:B------:R-:W-:Y:S02]  /*24080*/  IMAD.MOV.U32 R12, RZ, RZ, RZ ;  /* 0x000000ffff0c7224 */ /* 0x000fe400078e00ff */
[----:B------:R-:W-:Y:S02]  /*24090*/  IMAD.MOV.U32 R11, RZ, RZ, 0x1c1f ;  /* 0x00001c1fff0b7424 */ /* 0x000fe400078e00ff */
[----:B------:R-:W-:-:S07]  /*240a0*/  IMAD.MOV.U32 R15, RZ, RZ, -0x1 ;  /* 0xffffffffff0f7424 */ /* 0x000fce00078e00ff */
[----:B------:R-:W-:Y:S05]  /*240b0*/  WARPSYNC.COLLECTIVE R15, `(.L_x_12572) ;  /* 0x000000000f087348 */ /* 0x000fea0003c00000 */
[----:B------:R0:W1:Y:S02]  /*240c0*/  SHFL.IDX P6, R14, R13, R12, R11 ;  /* 0x0000000c0d0e7389 */ /* 0x00006400000c000b */
[----:B01----:R-:W-:Y:S01]  /*240d0*/  ENDCOLLECTIVE ;  /* 0x000000000000791b */ /* 0x003fe20003800000 */
.L_x_12572:
[----:B------:R-:W-:Y:S02]  /*240e0*/  IMAD.MOV.U32 R13, RZ, RZ, R0 ;  /* 0x000000ffff0d7224 */ /* 0x000fe400078e0000 */
[----:B------:R-:W-:-:S07]  /*240f0*/  IMAD.MOV.U32 R3, RZ, RZ, R14 ;  /* 0x000000ffff037224 */ /* 0x000fce00078e000e */
[----:B------:R-:W-:Y:S05]  /*24100*/  WARPSYNC.COLLECTIVE R15, `(.L_x_12573) ;  /* 0x000000000f087348 */ /* 0x000fea0003c00000 */
[----:B------:R0:W1:Y:S02]  /*24110*/  SHFL.IDX P6, R14, R13, R12, R11 ;  /* 0x0000000c0d0e7389 */ /* 0x00006400000c000b */
[----:B01----:R-:W-:Y:S01]  /*24120*/  ENDCOLLECTIVE ;  /* 0x000000000000791b */ /* 0x003fe20003800000 */
.L_x_12573:
[----:B------:R-:W-:Y:S05]  /*24130*/  BRA `(.L_x_12574) ;  /* 0xffffff7400d07947 */ /* 0x000fea000383ffff */
.L_x_12381:
        /* <DEDUP_REMOVED lines=8> */
.L_x_12576:
[----:B------:R-:W-:Y:S05]  /*241c0*/  BSYNC B1 ;  /* 0x0000000000017941 */ /* 0x000fea0003800000 */
.L_x_12575:
        /* <DEDUP_REMOVED lines=8> */
.L_x_12577:
[----:B------:R-:W-:Y:S05]  /*24250*/  BRA `(.L_x_12578) ;  /* 0xffffff7400e47947 */ /* 0x000fea000383ffff */
.L_x_12398:
        /* <DEDUP_REMOVED lines=11> */
.L_x_12580:
[----:B------:R-:W-:Y:S05]  /*24310*/  BSYNC B1 ;  /* 0x0000000000017941 */ /* 0x000fea0003800000 */
.L_x_12579:
[----:B------:R-:W-:Y:S05]  /*24320*/  BRA `(.L_x_12581) ;  /* 0xffffff8c009c7947 */ /* 0x000fea000383ffff */
.L_x_12400:
[----:B------:R-:W-:Y:S01]  /*24330*/  BSSY B1, `(.L_x_12582) ;  /* 0x0000006000017945 */ /* 0x000fe20003800000 */
[----:B------:R-:W-:-:S07]  /*24340*/  IMAD.MOV.U32 R15, RZ, RZ, -0x1 ;  /* 0xffffffffff0f7424 */ /* 0x000fce00078e00ff */
[----:B01----:R-:W-:Y:S05]  /*24350*/  WARPSYNC.COLLECTIVE R15, `(.L_x_12583) ;  /* 0x000000000f0c7348 */ /* 0x003fea0003c00000 */
[----:B------:R-:W-:Y:S02]  /*24360*/  ELECT P6, UR62, PT ;  /* 0x00000000003e782f */ /* 0x000fe400038c0000 */
[----:B------:R-:W-:Y:S01]  /*24370*/  MOV R14, UR62 ;  /* 0x0000003e000e7c02 */ /* 0x000fe20008000f00 */
[----:B01----:R-:W-:Y:S10]  /*24380*/  ENDCOLLECTIVE ;  /* 0x000000000000791b */ /* 0x003ff40003800000 */
.L_x_12583:
[----:B------:R-:W-:Y:S05]  /*24390*/  BSYNC B1 ;  /* 0x0000000000017941 */ /* 0x000fea0003800000 */
.L_x_12582:
[----:B------:R-:W-:Y:S01]  /*243a0*/  PLOP3.LUT P2, PT, P6, PT, PT, 0x80, 0x0 ;  /* 0x000000000000781c */ /* 0x000fe2000374f070 */
[----:B------:R-:W-:-:S12]  /*243b0*/  BRA `(.L_x_12399) ;  /* 0xffffff8c00907947 */ /* 0x000fd8000383ffff */
.L_x_12402:
[----:B-1----:R1:W2:Y:S02]  /*243c0*/  SYNCS.PHASECHK.TRANS64.TRYWAIT P0, [R22+URZ+0x31c20], R5 ;  /* 0x031c2005160075a7 */ /* 0x0022a4000800017f */
[----:B--2---:R-:W-:Y:S05]  /*243d0*/  @!P0 NANOSLEEP.SYNCS 0x989680 ;  /* 0x009896800000895d */ /* 0x004fea0003900000 */
[----:B------:R-:W2:Y:S02]  /*243e0*/  @!P0 SYNCS.PHASECHK.TRANS64 P0, [R22+URZ+0x31c20], R5 ;  /* 0x031c2005160085a7 */ /* 0x000ea4000800007f */
[----:B--2---:R-:W-:Y:S05]  /*243f0*/  @!P0 BRA `(.L_x_12402) ;  /* 0xfffffffc00f08947 */ /* 0x004fea000383ffff */
[----:B------:R-:W-:Y:S05]  /*24400*/  BRA `(.L_x_12584) ;  /* 0xffffff8c00a07947 */ /* 0x000fea000383ffff */
.L_x_12406:
[----:B--2---:R2:W3:Y:S02]  /*24410*/  SYNCS.PHASECHK.TRANS64.TRYWAIT P0, [R9+URZ+0x31ca0], R8 ;  /* 0x031ca008090075a7 */ /* 0x0044e4000800017f */
[----:B---3--:R-:W-:Y:S05]  /*24420*/  @!P0 NANOSLEEP.SYNCS 0x989680 ;  /* 0x009896800000895d */ /* 0x008fea0003900000 */
[----:B------:R-:W3:Y:S02]  /*24430*/  @!P0 SYNCS.PHASECHK.TRANS64 P0, [R9+URZ+0x31ca0], R8 ;  /* 0x031ca008090085a7 */ /* 0x000ee4000800007f */
[----:B---3--:R-:W-:Y:S05]  /*24440*/  @!P0 BRA `(.L_x_12406) ;  /* 0xfffffffc00f08947 */ /* 0x008fea000383ffff */
[----:B------:R-:W-:Y:S05]  /*24450*/  BRA `(.L_x_12585) ;  /* 0xffffff8c00bc7947 */ /* 0x000fea000383ffff */
.L_x_12413:
[----:B0-----:R0:W1:Y:S02]  /*24460*/  SYNCS.PHASECHK.TRANS64.TRYWAIT P0, [R9+URZ+0x31cc0], R8 ;  /* 0x031cc008090075a7 */ /* 0x001064000800017f */
[----:B-1----:R-:W-:Y:S05]  /*24470*/  @!P0 NANOSLEEP.SYNCS 0x989680 ;  /* 0x009896800000895d */ /* 0x002fea0003900000 */
[----:B------:R-:W1:Y:S02]  /*24480*/  @!P0 SYNCS.PHASECHK.TRANS64 P0, [R9+URZ+0x31cc0], R8 ;  /* 0x031cc008090085a7 */ /* 0x000e64000800007f */
[----:B-1----:R-:W-:Y:S05]  /*24490*/  @!P0 BRA `(.L_x_12413) ;  /* 0xfffffffc00f08947 */ /* 0x002fea000383ffff */
[----:B------:R-:W-:Y:S05]  /*244a0*/  BRA `(.L_x_12586) ;  /* 0xffffff9000b47947 */ /* 0x000fea000383ffff */
.L_x_12422:
[----:B-1----:R1:W2:Y:S02]  /*244b0*/  SYNCS.PHASECHK.TRANS64.TRYWAIT P0, [R8+URZ+0x31ca0], R7 ;  /* 0x031ca007080075a7 */ /* 0x0022a4000800017f */
[----:B--2---:R-:W-:Y:S05]  /*244c0*/  @!P0 NANOSLEEP.SYNCS 0x989680 ;  /* 0x009896800000895d */ /* 0x004fea0003900000 */
[----:B------:R-:W2:Y:S02]  /*244d0*/  @!P0 SYNCS.PHASECHK.TRANS64 P0, [R8+URZ+0x31ca0], R7 ;  /* 0x031ca007080085a7 */ /* 0x000ea4000800007f */
[----:B--2---:R-:W-:Y:S05]  /*244e0*/  @!P0 BRA `(.L_x_12422) ;  /* 0xfffffffc00f08947 */ /* 0x004fea000383ffff */
[----:B------:R-:W-:Y:S05]  /*244f0*/  BRA `(.L_x_12587) ;  /* 0xffffff9400f07947 */ /* 0x000fea000383ffff */
.L_x_12429:
[----:B0-----:R0:W2:Y:S02]  /*24500*/  SYNCS.PHASECHK.TRANS64.TRYWAIT P0, [R8+URZ+0x31cc0], R7 ;  /* 0x031cc007080075a7 */ /* 0x0010a4000800017f */
[----:B--2---:R-:W-:Y:S05]  /*24510*/  @!P0 NANOSLEEP.SYNCS 0x989680 ;  /* 0x009896800000895d */ /* 0x004fea0003900000 */
[----:B------:R-:W2:Y:S02]  /*24520*/  @!P0 SYNCS.PHASECHK.TRANS64 P0, [R8+URZ+0x31cc0], R7 ;  /* 0x031cc007080085a7 */ /* 0x000ea4000800007f */
[----:B--2---:R-:W-:Y:S05]  /*24530*/  @!P0 BRA `(.L_x_12429) ;  /* 0xfffffffc00f08947 */ /* 0x004fea000383ffff */
[----:B------:R-:W-:Y:S05]  /*24540*/  BRA `(.L_x_12588) ;  /* 0xffffff9800e47947 */ /* 0x000fea000383ffff */
.L_x_12444:
        /* <DEDUP_REMOVED lines=11> */
.L_x_12590:
[----:B------:R-:W-:Y:S05]  /*24600*/  BSYNC B0 ;  /* 0x0000000000007941 */ /* 0x000fea0003800000 */
.L_x_12589:
[----:B------:R-:W-:Y:S05]  /*24610*/  BRA `(.L_x_12591) ;  /* 0xffffffa4009c7947 */ /* 0x000fea000383ffff */
.L_x_12446:
[----:B------:R-:W-:Y:S01]  /*24620*/  BSSY B0, `(.L_x_12592) ;  /* 0x0000006000007945 */ /* 0x000fe20003800000 */
[----:B------:R-:W-:-:S07]  /*24630*/  IMAD.MOV.U32 R15, RZ, RZ, -0x1 ;  /* 0xffffffffff0f7424 */ /* 0x000fce00078e00ff */
[----:B0123--:R-:W-:Y:S05]  /*24640*/  WARPSYNC.COLLECTIVE R15, `(.L_x_12593) ;  /* 0x000000000f0c7348 */ /* 0x00ffea0003c00000 */
[----:B------:R-:W-:Y:S02]  /*24650*/  ELECT P6, UR62, PT ;  /* 0x00000000003e782f */ /* 0x000fe400038c0000 */
[----:B------:R-:W-:Y:S01]  /*24660*/  MOV R14, UR62 ;  /* 0x0000003e000e7c02 */ /* 0x000fe20008000f00 */
[----:B0123--:R-:W-:Y:S10]  /*24670*/  ENDCOLLECTIVE ;  /* 0x000000000000791b */ /* 0x00fff40003800000 */
.L_x_12593:
[----:B------:R-:W-:Y:S05]  /*24680*/  BSYNC B0 ;  /* 0x0000000000007941 */ /* 0x000fea0003800000 */
.L_x_12592:
[----:B------:R-:W-:Y:S05]  /*24690*/  BRA `(.L_x_12594) ;  /* 0xffffffa400a47947 */ /* 0x000fea000383ffff */
.L_x_12448:
[----:B---3--:R3:W4:Y:S02]  /*246a0*/  SYNCS.PHASECHK.TRANS64.TRYWAIT P0, [R0+URZ+0x31c40], R2 ;  /* 0x031c4002000075a7 */ /* 0x008724000800017f */
[----:B----4-:R-:W-:Y:S05]  /*246b0*/  @!P0 NANOSLEEP.SYNCS 0x989680 ;  /* 0x009896800000895d */ /* 0x010fea0003900000 */
[----:B------:R-:W4:Y:S02]  /*246c0*/  @!P0 SYNCS.PHASECHK.TRANS64 P0, [R0+URZ+0x31c40], R2 ;  /* 0x031c4002000085a7 */ /* 0x000f24000800007f */
[----:B----4-:R-:W-:Y:S05]  /*246d0*/  @!P0 BRA `(.L_x_12448) ;  /* 0xfffffffc00f08947 */ /* 0x010fea000383ffff */
[----:B------:R-:W-:Y:S05]  /*246e0*/  BRA `(.L_x_12595) ;  /* 0xffffffa400f47947 */ /* 0x000fea000383ffff */
.L_x_12452:
        /* <DEDUP_REMOVED lines=12> */
.L_x_12596:
[----:B------:R-:W-:Y:S02]  /*247b0*/  IMAD.MOV.U32 R13, RZ, RZ, R4 ;  /* 0x000000ffff0d7224 */ /* 0x000fe400078e0004 */
[----:B------:R-:W-:-:S07]  /*247c0*/  IMAD.MOV.U32 R2, RZ, RZ, R14 ;  /* 0x000000ffff027224 */ /* 0x000fce00078e000e */
[----:B------:R-:W-:Y:S05]  /*247d0*/  WARPSYNC.COLLECTIVE R15, `(.L_x_12597) ;  /* 0x000000000f087348 */ /* 0x000fea0003c00000 */
[----:B------:R0:W1:Y:S02]  /*247e0*/  SHFL.IDX P6, R14, R13, R12, R11 ;  /* 0x0000000c0d0e7389 */ /* 0x00006400000c000b */
[----:B01----:R-:W-:Y:S01]  /*247f0*/  ENDCOLLECTIVE ;  /* 0x000000000000791b */ /* 0x003fe20003800000 */
.L_x_12597:
[----:B------:R-:W-:Y:S01]  /*24800*/  ISETP.GE.AND P2, PT, R17, R0, PT ;  /* 0x000000001100720c */ /* 0x000fe20003f46270 */
[----:B------:R-:W-:Y:S02]  /*24810*/  IMAD.MOV.U32 R13, RZ, RZ, R5 ;  /* 0x000000ffff0d7224 */ /* 0x000fe400078e0005 */
[----:B------:R-:W-:Y:S02]  /*24820*/  IMAD.MOV.U32 R12, RZ, RZ, 0x1 ;  /* 0x00000001ff0c7424 */ /* 0x000fe400078e00ff */
[----:B------:R-:W-:-:S08]  /*24830*/  IMAD.MOV.U32 R3, RZ, RZ, R14 ;  /* 0x000000ffff037224 */ /* 0x000fd000078e000e */
[----:B------:R-:W-:Y:S05]  /*24840*/  WARPSYNC.COLLECTIVE R15, `(.L_x_12598) ;  /* 0x000000000f087348 */ /* 0x000fea0003c00000 */
[----:B------:R0:W1:Y:S02]  /*24850*/  SHFL.IDX P6, R14, R13, R12, R11 ;  /* 0x0000000c0d0e7389 */ /* 0x00006400000c000b */
[----:B01----:R-:W-:Y:S01]  /*24860*/  ENDCOLLECTIVE ;  /* 0x000000000000791b */ /* 0x003fe20003800000 */
.L_x_12598:
        /* <DEDUP_REMOVED lines=16> */
.L_x_12599:
        /* <DEDUP_REMOVED lines=8> */
.L_x_12600:
        /* <DEDUP_REMOVED lines=17> */
.L_x_12601:
[----:B------:R-:W-:Y:S02]  /*24b00*/  IMAD.MOV.U32 R13, RZ, RZ, R5 ;  /* 0x000000ffff0d7224 */ /* 0x000fe400078e0005 */
[----:B------:R-:W-:Y:S02]  /*24b10*/  IMAD.MOV.U32 R12, RZ, RZ, 0x3 ;  /* 0x00000003ff0c7424 */ /* 0x000fe400078e00ff */
[----:B------:R-:W-:-:S07]  /*24b20*/  IMAD.MOV.U32 R3, RZ, RZ, R14 ;  /* 0x000000ffff037224 */ /* 0x000fce00078e000e */
[----:B------:R-:W-:Y:S05]  /*24b30*/  WARPSYNC.COLLECTIVE R15, `(.L_x_12602) ;  /* 0x000000000f087348 */ /* 0x000fea0003c00000 */
[----:B------:R0:W1:Y:S02]  /*24b40*/  SHFL.IDX P6, R14, R13, R12, R11 ;  /* 0x0000000c0d0e7389 */ /* 0x00006400000c000b */
[----:B01----:R-:W-:Y:S01]  /*24b50*/  ENDCOLLECTIVE ;  /* 0x000000000000791b */ /* 0x003fe20003800000 */
.L_x_12602:
[----:B------:R-:W-:-:S05]  /*24b60*/  @!P2 LEA R3, P4, R20, R3, 0x1 ;  /* 0x000000031403a211 */ /* 0x000fca00078808ff */
[----:B------:R-:W-:-:S05]  /*24b70*/  @!P2 IMAD.X R2, RZ, RZ, R2, P4 ;  /* 0x000000ffff02a224 */ /* 0x000fca00020e0602 */
[----:B------:R-:W-:Y:S01]  /*24b80*/  @!P2 LOP3.LUT R3, R3, R2, RZ, 0x3c, !PT ;  /* 0x000000020303a212 */ /* 0x000fe200078e3cff */
[----:B------:R-:W-:-:S03]  /*24b90*/  IMAD.MOV.U32 R13, RZ, RZ, R4 ;  /* 0x000000ffff0d7224 */ /* 0x000fc600078e0004 */
[----:B------:R-:W-:Y:S01]  /*24ba0*/  @!P2 LOP3.LUT R2, R3, R2, RZ, 0x3c, !PT ;  /* 0x000000020302a212 */ /* 0x000fe200078e3cff */
[----:B------:R-:W-:-:S07]  /*24bb0*/  IMAD.MOV.U32 R5, RZ, RZ, R14 ;  /* 0x000000ffff057224 */ /* 0x000fce00078e000e */
[----:B------:R-:W-:Y:S05]  /*24bc0*/  WARPSYNC.COLLECTIVE R15, `(.L_x_12603) ;  /* 0x000000000f087348 */ /* 0x000fea0003c00000 */
[----:B------:R0:W1:Y:S02]  /*24bd0*/  SHFL.IDX P6, R14, R13, R12, R11 ;  /* 0x0000000c0d0e7389 */ /* 0x00006400000c000b */
[----:B01----:R-:W-:Y:S01]  /*24be0*/  ENDCOLLECTIVE ;  /* 0x000000000000791b */ /* 0x003fe20003800000 */
.L_x_12603:
        /* <DEDUP_REMOVED lines=15> */
.L_x_12604:
[----:B------:R-:W-:-:S05]  /*24ce0*/  @!P2 LEA R2, P4, R20, R4, 0x1 ;  /* 0x000000041402a211 */ /* 0x000fca00078808ff */
[----:B------:R-:W-:-:S05]  /*24cf0*/  @!P2 IMAD.X R3, RZ, RZ, R5, P4 ;  /* 0x000000ffff03a224 */ /* 0x000fca00020e0605 */
        /* <DEDUP_REMOVED lines=13> */
.L_x_12605:
[----:B------:R-:W-:Y:S02]  /*24dd0*/  IMAD.MOV.U32 R13, RZ, RZ, R6 ;  /* 0x000000ffff0d7224 */ /* 0x000fe400078e0006 */
[----:B------:R-:W-:Y:S02]  /*24de0*/  IMAD.MOV.U32 R12, RZ, RZ, 0x1 ;  /* 0x00000001ff0c7424 */ /* 0x000fe400078e00ff */
[----:B------:R-:W-:-:S07]  /*24df0*/  IMAD.MOV.U32 R3, RZ, RZ, R14 ;  /* 0x000000ffff037224 */ /* 0x000fce00078e000e */
[----:B------:R-:W-:Y:S05]  /*24e00*/  WARPSYNC.COLLECTIVE R15, `(.L_x_12606) ;  /* 0x000000000f087348 */ /* 0x000fea0003c00000 */
[----:B------:R0:W1:Y:S02]  /*24e10*/  SHFL.IDX P6, R14, R13, R12, R11 ;  /* 0x0000000c0d0e7389 */ /* 0x00006400000c000b */
[----:B01----:R-:W-:Y:S01]  /*24e20*/  ENDCOLLECTIVE ;  /* 0x000000000000791b */ /* 0x003fe20003800000 */
.L_x_12606:
[----:B------:R-:W-:Y:S01]  /*24e30*/  @!P2 LEA R3, P4, R20, R3, 0x1 ;  /* 0x000000031403a211 */ /* 0x000fe200078808ff */
[----:B------:R-:W-:-:S04]  /*24e40*/  IMAD.MOV.U32 R13, RZ, RZ, R7 ;  /* 0x000000ffff0d7224 */ /* 0x000fc800078e0007 */
[----:B------:R-:W-:Y:S02]  /*24e50*/  @!P2 IMAD.X R2, RZ, RZ, R2, P4 ;  /* 0x000000ffff02a224 */ /* 0x000fe400020e0602 */
[----:B------:R-:W-:-:S07]  /*24e60*/  IMAD.MOV.U32 R6, RZ, RZ, R14 ;  /* 0x000000ffff067224 */ /* 0x000fce00078e000e */
[----:B------:R-:W-:Y:S05]  /*24e70*/  WARPSYNC.COLLECTIVE R15, `(.L_x_12607) ;  /* 0x000000000f087348 */ /* 0x000fea0003c00000 */
[----:B------:R0:W1:Y:S02]  /*24e80*/  SHFL.IDX P6, R14, R13, R12, R11 ;  /* 0x0000000c0d0e7389 */ /* 0x00006400000c000b */
[----:B01----:R-:W-:Y:S01]  /*24e90*/  ENDCOLLECTIVE ;  /* 0x000000000000791b */ /* 0x003fe20003800000 */
.L_x_12607:
        /* <DEDUP_REMOVED lines=11> */
.L_x_12455:
[----:B-1----:R1:W2:Y:S02]  /*24f50*/  SYNCS.PHASECHK.TRANS64.TRYWAIT P1, [R22+URZ+0x31c20], R3 ;  /* 0x031c2003160075a7 */ /* 0x0022a4000802017f */
[----:B--2---:R-:W-:Y:S05]  /*24f60*/  @!P1 NANOSLEEP.SYNCS 0x989680 ;  /* 0x009896800000995d */ /* 0x004fea0003900000 */
[----:B------:R-:W2:Y:S02]  /*24f70*/  @!P1 SYNCS.PHASECHK.TRANS64 P1, [R22+URZ+0x31c20], R3 ;  /* 0x031c2003160095a7 */ /* 0x000ea4000802007f */
[----:B--2---:R-:W-:Y:S05]  /*24f80*/  @!P1 BRA `(.L_x_12455) ;  /* 0xfffffffc00f09947 */ /* 0x004fea000383ffff */
[----:B------:R-:W-:Y:S05]  /*24f90*/  BRA `(.L_x_12609) ;  /* 0xffffffac00e47947 */ /* 0x000fea000383ffff */
.L_x_12464:
[----:B-1----:R1:W2:Y:S02]  /*24fa0*/  SYNCS.PHASECHK.TRANS64.TRYWAIT P0, [R3+URZ+0x31c40], R2 ;  /* 0x031c4002030075a7 */ /* 0x0022a4000800017f */
[----:B--2---:R-:W-:Y:S05]  /*24fb0*/  @!P0 NANOSLEEP.SYNCS 0x989680 ;  /* 0x009896800000895d */ /* 0x004fea0003900000 */
[----:B------:R-:W2:Y:S02]  /*24fc0*/  @!P0 SYNCS.PHASECHK.TRANS64 P0, [R3+URZ+0x31c40], R2 ;  /* 0x031c4002030085a7 */ /* 0x000ea4000800007f */
[----:B--2---:R-:W-:Y:S05]  /*24fd0*/  @!P0 BRA `(.L_x_12464) ;  /* 0xfffffffc00f08947 */ /* 0x004fea000383ffff */
[----:B------:R-:W-:Y:S05]  /*24fe0*/  BRA `(.L_x_12610) ;  /* 0xffffffb000907947 */ /* 0x000fea000383ffff */
.L_x_12471:
[----:B0-----:R0:W1:Y:S02]  /*24ff0*/  SYNCS.PHASECHK.TRANS64.TRYWAIT P0, [R2+URZ+0x31c60], R3 ;  /* 0x031c6003020075a7 */ /* 0x001064000800017f */
[----:B-1----:R-:W-:Y:S05]  /*25000*/  @!P0 NANOSLEEP.SYNCS 0x989680 ;  /* 0x009896800000895d */ /* 0x002fea0003900000 */
[----:B------:R-:W1:Y:S02]  /*25010*/  @!P0 SYNCS.PHASECHK.TRANS64 P0, [R2+URZ+0x31c60], R3 ;  /* 0x031c6003020085a7 */ /* 0x000e64000800007f */
[----:B-1----:R-:W-:Y:S05]  /*25020*/  @!P0 BRA `(.L_x_12471) ;  /* 0xfffffffc00f08947 */ /* 0x002fea000383ffff */
[----:B------:R-:W-:Y:S05]  /*25030*/  BRA `(.L_x_12611) ;  /* 0xffffffb400987947 */ /* 0x000fea000383ffff */
.L_x_12482:
[----:B0-----:R0:W2:Y:S02]  /*25040*/  SYNCS.PHASECHK.TRANS64.TRYWAIT P0, [R5+URZ+0x31c40], R2 ;  /* 0x031c4002050075a7 */ /* 0x0010a4000800017f */
[----:B--2---:R-:W-:Y:S05]  /*25050*/  @!P0 NANOSLEEP.SYNCS 0x989680 ;  /* 0x009896800000895d */ /* 0x004fea0003900000 */
[----:B------:R-:W2:Y:S02]  /*25060*/  @!P0 SYNCS.PHASECHK.TRANS64 P0, [R5+URZ+0x31c40], R2 ;  /* 0x031c4002050085a7 */ /* 0x000ea4000800007f */
[----:B--2---:R-:W-:Y:S05]  /*25070*/  @!P0 BRA `(.L_x_12482) ;  /* 0xfffffffc00f08947 */ /* 0x004fea000383ffff */
[----:B------:R-:W-:Y:S05]  /*25080*/  BRA `(.L_x_12612) ;  /* 0xffffffbc00547947 */ /* 0x000fea000383ffff */
.L_x_12489:
[----:B0-----:R0:W1:Y:S02]  /*25090*/  SYNCS.PHASECHK.TRANS64.TRYWAIT P0, [R3+URZ+0x31c60], R27 ;  /* 0x031c601b030075a7 */ /* 0x001064000800017f */
[----:B-1----:R-:W-:Y:S05]  /*250a0*/  @!P0 NANOSLEEP.SYNCS 0x989680 ;  /* 0x009896800000895d */ /* 0x002fea0003900000 */
[----:B------:R-:W1:Y:S02]  /*250b0*/  @!P0 SYNCS.PHASECHK.TRANS64 P0, [R3+URZ+0x31c60], R27 ;  /* 0x031c601b030085a7 */ /* 0x000e64000800007f */
[----:B-1----:R-:W-:Y:S05]  /*250c0*/  @!P0 BRA `(.L_x_12489) ;  /* 0xfffffffc00f08947 */ /* 0x002fea000383ffff */
[----:B------:R-:W-:Y:S05]  /*250d0*/  BRA `(.L_x_12613) ;  /* 0xffffffc0005c7947 */ /* 0x000fea000383ffff */
.L_x_12500:
[----:B0-----:R0:W2:Y:S02]  /*250e0*/  SYNCS.PHASECHK.TRANS64.TRYWAIT P0, [R5+URZ+0x31c40], R2 ;  /* 0x031c4002050075a7 */ /* 0x0010a4000800017f */
[----:B--2---:R-:W-:Y:S05]  /*250f0*/  @!P0 NANOSLEEP.SYNCS 0x989680 ;  /* 0x009896800000895d */ /* 0x004fea0003900000 */
[----:B------:R-:W2:Y:S02]  /*25100*/  @!P0 SYNCS.PHASECHK.TRANS64 P0, [R5+URZ+0x31c40], R2 ;  /* 0x031c4002050085a7 */ /* 0x000ea4000800007f */
[----:B--2---:R-:W-:Y:S05]  /*25110*/  @!P0 BRA `(.L_x_12500) ;  /* 0xfffffffc00f08947 */ /* 0x004fea000383ffff */
[----:B------:R-:W-:Y:S05]  /*25120*/  BRA `(.L_x_12614) ;  /* 0xffffffc400f47947 */ /* 0x000fea000383ffff */
.L_x_12507:
[----:B0-----:R0:W1:Y:S02]  /*25130*/  SYNCS.PHASECHK.TRANS64.TRYWAIT P0, [R3+URZ+0x31c60], R7 ;  /* 0x031c6007030075a7 */ /* 0x001064000800017f */
[----:B-1----:R-:W-:Y:S05]  /*25140*/  @!P0 NANOSLEEP.SYNCS 0x989680 ;  /* 0x009896800000895d */ /* 0x002fea0003900000 */
[----:B------:R-:W1:Y:S02]  /*25150*/  @!P0 SYNCS.PHASECHK.TRANS64 P0, [R3+URZ+0x31c60], R7 ;  /* 0x031c6007030085a7 */ /* 0x000e64000800007f */
[----:B-1----:R-:W-:Y:S05]  /*25160*/  @!P0 BRA `(.L_x_12507) ;  /* 0xfffffffc00f08947 */ /* 0x002fea000383ffff */
[----:B------:R-:W-:Y:S05]  /*25170*/  BRA `(.L_x_12615) ;  /* 0xffffffc800fc7947 */ /* 0x000fea000383ffff */
.L_x_12520:
[----:B-1----:R1:W2:Y:S02]  /*25180*/  SYNCS.PHASECHK.TRANS64.TRYWAIT P0, [R3+URZ+0x31c60], R0 ;  /* 0x031c6000030075a7 */ /* 0x0022a4000800017f */
[----:B--2---:R-:W-:Y:S05]  /*25190*/  @!P0 NANOSLEEP.SYNCS 0x989680 ;  /* 0x009896800000895d */ /* 0x004fea0003900000 */
[----:B------:R-:W2:Y:S02]  /*251a0*/  @!P0 SYNCS.PHASECHK.TRANS64 P0, [R3+URZ+0x31c60], R0 ;  /* 0x031c6000030085a7 */ /* 0x000ea4000800007f */
[----:B--2---:R-:W-:Y:S05]  /*251b0*/  @!P0 BRA `(.L_x_12520) ;  /* 0xfffffffc00f08947 */ /* 0x004fea000383ffff */
[----:B------:R-:W-:Y:S05]  /*251c0*/  BRA `(.L_x_12616) ;  /* 0xffffffd0007c7947 */ /* 0x000fea000383ffff */
.L_x_12529:
[----:B------:R-:W-:Y:S01]  /*251d0*/  BSSY B0, `(.L_x_12617) ;  /* 0x0000008000007945 */ /* 0x000fe20003800000 */
[----:B------:R-:W-:Y:S02]  /*251e0*/  IMAD.MOV.U32 R13, RZ, RZ, R16 ;  /* 0x000000ffff0d7224 */ /* 0x000fe400078e0010 */
[----:B------:R-:W-:Y:S02]  /*251f0*/  IMAD.MOV.U32 R12, RZ, RZ, RZ ;  /* 0x000000ffff0c7224 */ /* 0x000fe400078e00ff */
[----:B------:R-:W-:Y:S02]  /*25200*/  IMAD.MOV.U32 R11, RZ, RZ, 0x1f ;  /* 0x0000001fff0b7424 */ /* 0x000fe400078e00ff */
[----:B------:R-:W-:-:S07]  /*25210*/  IMAD.MOV.U32 R15, RZ, RZ, -0x1 ;  /* 0xffffffffff0f7424 */ /* 0x000fce00078e00ff */
[----:B-1----:R-:W-:Y:S05]  /*25220*/  WARPSYNC.COLLECTIVE R15, `(.L_x_12618) ;  /* 0x000000000f087348 */ /* 0x002fea0003c00000 */
[----:B------:R0:W2:Y:S02]  /*25230*/  SHFL.IDX P6, R14, R13, R12, R11 ;  /* 0x0000000c0d0e7389 */ /* 0x0000a400000c000b */
[----:B012---:R-:W-:Y:S01]  /*25240*/  ENDCOLLECTIVE ;  /* 0x000000000000791b */ /* 0x007fe20003800000 */
.L_x_12618:
[----:B------:R-:W-:Y:S05]  /*25250*/  BSYNC B0 ;  /* 0x0000000000007941 */ /* 0x000fea0003800000 */
.L_x_12617:
        /* <DEDUP_REMOVED lines=10> */
.L_x_12619:
        /* <DEDUP_REMOVED lines=16> */
.L_x_12620:
        /* <DEDUP_REMOVED lines=8> */
.L_x_12621:
[----:B------:R-:W-:Y:S01]  /*25480*/  IMAD.MOV.U32 R12, RZ, RZ, 0x4 ;  /* 0x00000004ff0c7424 */ /* 0x000fe200078e00ff */
[----:B------:R-:W-:-:S05]  /*25490*/  SEL R5, R14, RZ, P0 ;  /* 0x000000ff0e057207 */ /* 0x000fca0000000000 */
[----:B------:R-:W-:-:S04]  /*254a0*/  IMAD.IADD R5, R4, 0x1, R5 ;  /* 0x0000000104057824 */ /* 0x000fc800078e0205 */
[----:B------:R-:W-:-:S07]  /*254b0*/  IMAD.MOV.U32 R13, RZ, RZ, R5 ;  /* 0x000000ffff0d7224 */ /* 0x000fce00078e0005 */
[----:B------:R-:W-:Y:S05]  /*254c0*/  WARPSYNC.COLLECTIVE R15, `(.L_x_12622) ;  /* 0x000000000f087348 */ /* 0x000fea0003c00000 */
[----:B------:R0:W1:Y:S02]  /*254d0*/  SHFL.UP P6, R14, R13, R12, R11 ;  /* 0x0400000c0d0e7389 */ /* 0x00006400000c000b */
[----:B01----:R-:W-:Y:S01]  /*254e0*/  ENDCOLLECTIVE ;  /* 0x000000000000791b */ /* 0x003fe20003800000 */
.L_x_12622:
[----:B------:R-:W-:Y:S01]  /*254f0*/  IMAD.MOV.U32 R12, RZ, RZ, 0x8 ;  /* 0x00000008ff0c7424 */ /* 0x000fe200078e00ff */
[----:B------:R-:W-:-:S05]  /*25500*/  SEL R6, R14, RZ, P1 ;  /* 0x000000ff0e067207 */ /* 0x000fca0000800000 */
[----:B------:R-:W-:-:S04]  /*25510*/  IMAD.IADD R6, R5, 0x1, R6 ;  /* 0x0000000105067824 */ /* 0x000fc800078e0206 */
[----:B------:R-:W-:-:S07]  /*25520*/  IMAD.MOV.U32 R13, RZ, RZ, R6 ;  /* 0x000000ffff0d7224 */ /* 0x000fce00078e0006 */
[----:B------:R-:W-:Y:S05]  /*25530*/  WARPSYNC.COLLECTIVE R15, `(.L_x_12623) ;  /* 0x000000000f087348 */ /* 0x000fea0003c00000 */
[----:B------:R0:W1:Y:S02]  /*25540*/  SHFL.UP P6, R14, R13, R12, R11 ;  /* 0x0400000c0d0e7389 */ /* 0x00006400000c000b */
[----:B01----:R-:W-:Y:S01]  /*25550*/  ENDCOLLECTIVE ;  /* 0x000000000000791b */ /* 0x003fe20003800000 */
.L_x_12623:
[----:B------:R-:W-:Y:S01]  /*25560*/  IMAD.MOV.U32 R12, RZ, RZ, 0x10 ;  /* 0x00000010ff0c7424 */ /* 0x000fe200078e00ff */
[----:B------:R-:W-:-:S05]  /*25570*/  SEL R3, R14, RZ, P2 ;  /* 0x000000ff0e037207 */ /* 0x000fca0001000000 */
[----:B------:R-:W-:-:S04]  /*25580*/  IMAD.IADD R4, R6, 0x1, R3 ;  /* 0x0000000106047824 */ /* 0x000fc800078e0203 */
[----:B------:R-:W-:-:S07]  /*25590*/  IMAD.MOV.U32 R13, RZ, RZ, R4 ;  /* 0x000000ffff0d7224 */ /* 0x000fce00078e0004 */
[----:B------:R-:W-:Y:S05]  /*255a0*/  WARPSYNC.COLLECTIVE R15, `(.L_x_12624) ;  /* 0x000000000f087348 */ /* 0x000fea0003c00000 */
[----:B------:R0:W1:Y:S02]  /*255b0*/  SHFL.UP P6, R14, R13, R12, R11 ;  /* 0x0400000c0d0e7389 */ /* 0x00006400000c000b */
[----:B01----:R-:W-:Y:S01]  /*255c0*/  ENDCOLLECTIVE ;  /* 0x000000000000791b */ /* 0x003fe20003800000 */
.L_x_12624:
        /* <DEDUP_REMOVED lines=8> */
.L_x_12625:
[----:B------:R-:W-:Y:S05]  /*25650*/  BRA `(.L_x_12626) ;  /* 0xffffffd4003c7947 */ /* 0x000fea000383ffff */
.L_x_12534:
        /* <DEDUP_REMOVED lines=8> */
.L_x_12628:
[----:B------:R-:W-:Y:S05]  /*256e0*/  BSYNC B0 ;  /* 0x0000000000007941 */ /* 0x000fea0003800000 */
.L_x_12627:
        /* <DEDUP_REMOVED lines=10> */
.L_x_12629:
[----:B------:R-:W-:Y:S01]  /*25790*/  IMAD.MOV.U32 R12, RZ, RZ, 0x4 ;  /* 0x00000004ff0c7424 */ /* 0x000fe200078e00ff */
[----:B------:R-:W-:-:S05]  /*257a0*/  SEL R14, R14, RZ, P0 ;  /* 0x000000ff0e0e7207 */ /* 0x000fca0000000000 */
[----:B------:R-:W-:-:S04]  /*257b0*/  IMAD.IADD R3, R13, 0x1, R14 ;  /* 0x000000010d037824 */ /* 0x000fc800078e020e */
[----:B------:R-:W-:-:S07]  /*257c0*/  IMAD.MOV.U32 R13, RZ, RZ, R3 ;  /* 0x000000ffff0d7224 */ /* 0x000fce00078e0003 */
[----:B------:R-:W-:Y:S05]  /*257d0*/  WARPSYNC.COLLECTIVE R15, `(.L_x_12630) ;  /* 0x000000000f087348 */ /* 0x000fea0003c00000 */
[----:B------:R0:W1:Y:S02]  /*257e0*/  SHFL.UP P6, R14, R13, R12, R11 ;  /* 0x0400000c0d0e7389 */ /* 0x00006400000c000b */
[----:B01----:R-:W-:Y:S01]  /*257f0*/  ENDCOLLECTIVE ;  /* 0x000000000000791b */ /* 0x003fe20003800000 */
.L_x_12630:
[----:B------:R-:W-:Y:S01]  /*25800*/  IMAD.MOV.U32 R12, RZ, RZ, 0x8 ;  /* 0x00000008ff0c7424 */ /* 0x000fe200078e00ff */
[----:B------:R-:W-:-:S05]  /*25810*/  SEL R4, R14, RZ, P1 ;  /* 0x000000ff0e047207 */ /* 0x000fca0000800000 */
[----:B------:R-:W-:-:S04]  /*25820*/  IMAD.IADD R4, R3, 0x1, R4 ;  /* 0x0000000103047824 */ /* 0x000fc800078e0204 */
[----:B------:R-:W-:-:S07]  /*25830*/  IMAD.MOV.U32 R13, RZ, RZ, R4 ;  /* 0x000000ffff0d7224 */ /* 0x000fce00078e0004 */
[----:B------:R-:W-:Y:S05]  /*25840*/  WARPSYNC.COLLECTIVE R15, `(.L_x_12631) ;  /* 0x000000000f087348 */ /* 0x000fea0003c00000 */
[----:B------:R0:W1:Y:S02]  /*25850*/  SHFL.UP P6, R14, R13, R12, R11 ;  /* 0x0400000c0d0e7389 */ /* 0x00006400000c000b */
[----:B01----:R-:W-:Y:S01]  /*25860*/  ENDCOLLECTIVE ;  /* 0x000000000000791b */ /* 0x003fe20003800000 */
.L_x_12631:
[----:B------:R-:W-:Y:S01]  /*25870*/  IMAD.MOV.U32 R12, RZ, RZ, 0x10 ;  /* 0x00000010ff0c7424 */ /* 0x000fe200078e00ff */
[----:B------:R-:W-:-:S05]  /*25880*/  SEL R5, R14, RZ, P2 ;  /* 0x000000ff0e057207 */ /* 0x000fca0001000000 */
[----:B------:R-:W-:-:S04]  /*25890*/  IMAD.IADD R5, R4, 0x1, R5 ;  /* 0x0000000104057824 */ /* 0x000fc800078e0205 */
[----:B------:R-:W-:-:S07]  /*258a0*/  IMAD.MOV.U32 R13, RZ, RZ, R5 ;  /* 0x000000ffff0d7224 */ /* 0x000fce00078e0005 */
[----:B------:R-:W-:Y:S05]  /*258b0*/  WARPSYNC.COLLECTIVE R15, `(.L_x_12632) ;  /* 0x000000000f087348 */ /* 0x000fea0003c00000 */
[----:B------:R0:W1:Y:S02]  /*258c0*/  SHFL.UP P6, R14, R13, R12, R11 ;  /* 0x0400000c0d0e7389 */ /* 0x00006400000c000b */
[----:B01----:R-:W-:Y:S01]  /*258d0*/  ENDCOLLECTIVE ;  /* 0x000000000000791b */ /* 0x003fe20003800000 */
.L_x_12632:
        /* <DEDUP_REMOVED lines=8> */
.L_x_12633:
[----:B------:R-:W-:Y:S05]  /*25960*/  BRA `(.L_x_12634) ;  /* 0xffffffd400187947 */ /* 0x000fea000383ffff */
.L_x_12536:
[----:B------:R-:W-:Y:S01]  /*25970*/  BSSY B0, `(.L_x_12635) ;  /* 0x0000006000007945 */ /* 0x000fe20003800000 */
[----:B------:R-:W-:Y:S01]  /*25980*/  PLOP3.LUT P6, PT, P6, PT, PT, 0x8, 0x0 ;  /* 0x000000000000781c */ /* 0x000fe200037ce170 */
[----:B------:R-:W-:-:S12]  /*25990*/  IMAD.MOV.U32 R15, RZ, RZ, -0x1 ;  /* 0xffffffffff0f7424 */ /* 0x000fd800078e00ff */
[----:B0-----:R-:W-:Y:S05]  /*259a0*/  WARPSYNC.COLLECTIVE R15, `(.L_x_12636) ;  /* 0x000000000f087348 */ /* 0x001fea0003c00000 */
[----:B------:R-:W-:Y:S01]  /*259b0*/  VOTE.ANY R14, PT, P6 ;  /* 0x00000000000e7806 */ /* 0x000fe200030e0100 */
[----:B0-----:R-:W-:Y:S06]  /*259c0*/  ENDCOLLECTIVE ;  /* 0x000000000000791b */ /* 0x001fec0003800000 */
.L_x_12636:
[----:B------:R-:W-:Y:S05]  /*259d0*/  BSYNC B0 ;  /* 0x0000000000007941 */ /* 0x000fea0003800000 */
.L_x_12635:
        /* <DEDUP_REMOVED lines=9> */
.L_x_12637:
[----:B------:R-:W-:Y:S01]  /*25a70*/  IMAD.MOV.U32 R17, RZ, RZ, R14 ;  /* 0x000000ffff117224 */ /* 0x000fe200078e000e */
[----:B------:R-:W-:Y:S06]  /*25a80*/  BRA `(.L_x_12638) ;  /* 0xffffffd400087947 */ /* 0x000fec000383ffff */
.L_x_12538:
[----:B------:R-:W-:Y:S01]  /*25a90*/  BSSY B0, `(.L_x_12639) ;  /* 0x0000007000007945 */ /* 0x000fe20003800000 */
[----:B------:R-:W-:Y:S02]  /*25aa0*/  IMAD.MOV.U32 R13, RZ, RZ, R3 ;  /* 0x000000ffff0d7224 */ /* 0x000fe400078e0003 */
[----:B------:R-:W-:Y:S02]  /*25ab0*/  IMAD.MOV.U32 R11, RZ, RZ, 0x1f ;  /* 0x0000001fff0b7424 */ /* 0x000fe400078e00ff */
[----:B------:R-:W-:-:S07]  /*25ac0*/  IMAD.MOV.U32 R15, RZ, RZ, -0x1 ;  /* 0xffffffffff0f7424 */ /* 0x000fce00078e00ff */
[----:B012---:R-:W-:Y:S05]  /*25ad0*/  WARPSYNC.COLLECTIVE R15, `(.L_x_12640) ;  /* 0x000000000f087348 */ /* 0x007fea0003c00000 */
[----:B------:R3:W4:Y:S02]  /*25ae0*/  SHFL.IDX P6, R14, R13, R12, R11 ;  /* 0x0000000c0d0e7389 */ /* 0x00072400000c000b */
[----:B01234-:R-:W-:Y:S01]  /*25af0*/  ENDCOLLECTIVE ;  /* 0x000000000000791b */ /* 0x01ffe20003800000 */
.L_x_12640:
[----:B------:R-:W-:Y:S05]  /*25b00*/  BSYNC B0 ;  /* 0x0000000000007941 */ /* 0x000fea0003800000 */
.L_x_12639:
[----:B------:R-:W-:Y:S01]  /*25b10*/  IMAD.MOV.U32 R5, RZ, RZ, R14 ;  /* 0x000000ffff057224 */ /* 0x000fe200078e000e */
[----:B------:R-:W-:Y:S06]  /*25b20*/  BRA `(.L_x_12537) ;  /* 0xffffffd000fc7947 */ /* 0x000fec000383ffff */
.L_x_12542:
[----:B0-----:R0:W2:Y:S02]  /*25b30*/  SYNCS.PHASECHK.TRANS64.TRYWAIT P0, [R9+URZ+0x31c20], R0 ;  /* 0x031c2000090075a7 */ /* 0x0010a4000800017f */
[----:B--2---:R-:W-:Y:S05]  /*25b40*/  @!P0 NANOSLEEP.SYNCS 0x989680 ;  /* 0x009896800000895d */ /* 0x004fea0003900000 */
[----:B------:R-:W2:Y:S02]  /*25b50*/  @!P0 SYNCS.PHASECHK.TRANS64 P0, [R9+URZ+0x31c20], R0 ;  /* 0x031c2000090085a7 */ /* 0x000ea4000800007f */
[----:B--2---:R-:W-:Y:S05]  /*25b60*/  @!P0 BRA `(.L_x_12542) ;  /* 0xfffffffc00f08947 */ /* 0x004fea000383ffff */
[----:B------:R-:W-:Y:S05]  /*25b70*/  BRA `(.L_x_12641) ;  /* 0xffffffd800707947 */ /* 0x000fea000383ffff */
.L_x_12543:
        /* <DEDUP_REMOVED lines=8> */
[----:B01--4-:R-:W-:Y:S05]  /*25c00*/  WARPSYNC.COLLECTIVE R15, `(.L_x_12643) ;  /* 0x000000000f087348 */ /* 0x013fea0003c00000 */
[----:B------:R2:W3:Y:S02]  /*25c10*/  SHFL.IDX P6, R14, R13, R12, R11 ;  /* 0x0000000c0d0e7389 */ /* 0x0004e400000c000b */
[----:B01234-:R-:W-:Y:S01]  /*25c20*/  ENDCOLLECTIVE ;  /* 0x000000000000791b */ /* 0x01ffe20003800000 */
.L_x_12643:
[----:B------:R-:W-:Y:S05]  /*25c30*/  BSYNC B0 ;  /* 0x0000000000007941 */ /* 0x000fea0003800000 */
.L_x_12642:
[----:B------:R-:W-:Y:S05]  /*25c40*/  BRA `(.L_x_12644) ;  /* 0xffffffd800587947 */ /* 0x000fea000383ffff */
.L_x_12544:
[----:B------:R-:W-:Y:S01]  /*25c50*/  BSSY B0, `(.L_x_12645) ;  /* 0x0000006000007945 */ /* 0x000fe20003800000 */
[----:B------:R-:W-:-:S07]  /*25c60*/  IMAD.MOV.U32 R15, RZ, RZ, -0x1 ;  /* 0xffffffffff0f7424 */ /* 0x000fce00078e00ff */
[----:B01--4-:R-:W-:Y:S05]  /*25c70*/  WARPSYNC.COLLECTIVE R15, `(.L_x_12646) ;  /* 0x000000000f0c7348 */ /* 0x013fea0003c00000 */
[----:B------:R-:W-:Y:S02]  /*25c80*/  ELECT P6, UR62, PT ;  /* 0x00000000003e782f */ /* 0x000fe400038c0000 */
[----:B------:R-:W-:Y:S01]  /*25c90*/  MOV R14, UR62 ;  /* 0x0000003e000e7c02 */ /* 0x000fe20008000f00 */
[----:B01--4-:R-:W-:Y:S10]  /*25ca0*/  ENDCOLLECTIVE ;  /* 0x000000000000791b */ /* 0x013ff40003800000 */
.L_x_12646:
[----:B------:R-:W-:Y:S05]  /*25cb0*/  BSYNC B0 ;  /* 0x0000000000007941 */ /* 0x000fea0003800000 */
.L_x_12645:
[----:B------:R-:W-:Y:S05]  /*25cc0*/  BRA `(.L_x_12647) ;  /* 0xffffffd8004c7947 */ /* 0x000fea000383ffff */
.L_x_12546:
[----:B0-----:R0:W2:Y:S02]  /*25cd0*/  SYNCS.PHASECHK.TRANS64.TRYWAIT P0, [R6+URZ], R3 ;  /* 0x00000003060075a7 */ /* 0x0010a4000800017f */
[----:B--2---:R-:W-:Y:S05]  /*25ce0*/  @!P0 NANOSLEEP.SYNCS 0x989680 ;  /* 0x009896800000895d */ /* 0x004fea0003900000 */
[----:B------:R-:W2:Y:S02]  /*25cf0*/  @!P0 SYNCS.PHASECHK.TRANS64 P0, [R6+URZ], R3 ;  /* 0x00000003060085a7 */ /* 0x000ea4000800007f */
[----:B--2---:R-:W-:Y:S05]  /*25d00*/  @!P0 BRA `(.L_x_12546) ;  /* 0xfffffffc00f08947 */ /* 0x004fea000383ffff */
[----:B------:R-:W-:Y:S05]  /*25d10*/  BRA `(.L_x_12648) ;  /* 0xffffffd800887947 */ /* 0x000fea000383ffff */
.L_x_12547:
[----:B--2---:R2:W3:Y:S02]  /*25d20*/  SYNCS.PHASECHK.TRANS64.TRYWAIT P0, [R7+URZ], R2 ;  /* 0x00000002070075a7 */ /* 0x0044e4000800017f */
[----:B---3--:R-:W-:Y:S05]  /*25d30*/  @!P0 NANOSLEEP.SYNCS 0x989680 ;  /* 0x009896800000895d */ /* 0x008fea0003900000 */
[----:B------:R-:W3:Y:S02]  /*25d40*/  @!P0 SYNCS.PHASECHK.TRANS64 P0, [R7+URZ], R2 ;  /* 0x00000002070085a7 */ /* 0x000ee4000800007f */
[----:B---3--:R-:W-:Y:S05]  /*25d50*/  @!P0 BRA `(.L_x_12547) ;  /* 0xfffffffc00f08947 */ /* 0x008fea000383ffff */
[----:B------:R-:W-:Y:S05]  /*25d60*/  BRA `(.L_x_12649) ;  /* 0xffffffd8007c7947 */ /* 0x000fea000383ffff */
.L_x_12549:
[----:B---3--:R3:W0:Y:S02]  /*25d70*/  SYNCS.PHASECHK.TRANS64.TRYWAIT P0, [R4+URZ], R3 ;  /* 0x00000003040075a7 */ /* 0x008624000800017f */
[----:B0-----:R-:W-:Y:S05]  /*25d80*/  @!P0 NANOSLEEP.SYNCS 0x989680 ;  /* 0x009896800000895d */ /* 0x001fea0003900000 */
[----:B------:R-:W0:Y:S02]  /*25d90*/  @!P0 SYNCS.PHASECHK.TRANS64 P0, [R4+URZ], R3 ;  /* 0x00000003040085a7 */ /* 0x000e24000800007f */
[----:B0-----:R-:W-:Y:S05]  /*25da0*/  @!P0 BRA `(.L_x_12549) ;  /* 0xfffffffc00f08947 */ /* 0x001fea000383ffff */
[----:B------:R-:W-:Y:S05]  /*25db0*/  BRA `(.L_x_12650) ;  /* 0xffffffd800807947 */ /* 0x000fea000383ffff */
.L_x_12651:
        /* <DEDUP_REMOVED lines=12> */
.L_x_15331:


//--------------------- .text._ZN7cutlass13device_kernelIN5flash11enable_sm90INS1_16FlashAttnFwdSm90INS1_25CollectiveMainloopFwdSm90ILi2EN4cute5tupleIJNS5_1CILi1EEES8_S8_EEENS6_IJNS7_ILi192EEESA_NS7_ILi64EEEEEELi64ENS_10bfloat16_tEfNS_4arch4Sm90ELb0ELb0ELb0ELb0ELb0ELb0ELb0ELb0ELb1ELb1ELb0ELb0EEENS1_21CollectiveEpilogueFwdINS6_IJSA_SB_SA_EEES9_SD_SF_Li384ELb0ELb1ELb0ELb0EEENS1_29StaticPersistentTileSchedulerILb0EEEEEEEEEvNT_6ParamsE --------------------------
	.section	.text._ZN7cutlass13device_kernelIN5flash11enable_sm90INS1_16FlashAttnFwdSm90INS1_25CollectiveMainloopFwdSm90ILi2EN4cute5tupleIJNS5_1CILi1EEES8_S8_EEENS6_IJNS7_ILi192EEESA_NS7_ILi64EEEEEELi64ENS_10bfloat16_tEfNS_4arch4Sm90ELb0ELb0ELb0ELb0ELb0ELb0ELb0ELb0ELb1ELb1ELb0ELb0EEENS1_21CollectiveEpilogueFwdINS6_IJSA_SB_SA_EEES9_SD_SF_Li384ELb0ELb1ELb0ELb0EEENS1_29StaticPersistentTileSchedulerILb0EEEEEEEEEvNT_6ParamsE,"ax",@progbits
	.align	128
.text._ZN7cutlass13device_kernelIN5flash11enable_sm90INS1_16FlashAttnFwdSm90INS1_25CollectiveMainloopFwdSm90ILi2EN4cute5tupleIJNS5_1CILi1EEES8_S8_EEENS6_IJNS7_ILi192EEESA_NS7_ILi64EEEEEELi64ENS_10bfloat16_tEfNS_4arch4Sm90ELb0ELb0ELb0ELb0ELb0ELb0ELb0ELb0ELb1ELb1ELb0ELb0EEENS1_21CollectiveEpilogueFwdINS6_IJSA_SB_SA_EEES9_SD_SF_Li384ELb0ELb1ELb0ELb0EEENS1_29StaticPersistentTileSchedulerILb0EEEEEEEEEvNT_6ParamsE:
        .type           _ZN7cutlass13device_kernelIN5flash11enable_sm90INS1_16FlashAttnFwdSm90INS1_25CollectiveMainloopFwdSm90ILi2EN4cute5tupleIJNS5_1CILi1EEES8_S8_EEENS6_IJNS7_ILi192EEESA_NS7_ILi64EEEEEELi64ENS_10bfloat16_tEfNS_4arch4Sm90ELb0ELb0ELb0ELb0ELb0ELb0ELb0ELb0ELb1ELb1ELb0ELb0EEENS1_21CollectiveEpilogueFwdINS6_IJSA_SB_SA_EEES9_SD_SF_Li384ELb0ELb1ELb0ELb0EEENS1_29StaticPersistentTileSchedulerILb0EEEEEEEEEvNT_6ParamsE,@function
        .size           _ZN7cutlass13device_kernelIN5flash11enable_sm90INS1_16FlashAttnFwdSm90INS1_25CollectiveMainloopFwdSm90ILi2EN4cute5tupleIJNS5_1CILi1EEES8_S8_EEENS6_IJNS7_ILi192EEESA_NS7_ILi64EEEEEELi64ENS_10bfloat16_tEfNS_4arch4Sm90ELb0ELb0ELb0ELb0ELb0ELb0ELb0ELb0ELb1ELb1ELb0ELb0EEENS1_21CollectiveEpilogueFwdINS6_IJSA_SB_SA_EEES9_SD_SF_Li384ELb0ELb1ELb0ELb0EEENS1_29StaticPersistentTileSchedulerILb0EEEEEEEEEvNT_6ParamsE,(.L_x_15332 - _ZN7cutlass13device_kernelIN5flash11enable_sm90INS1_16FlashAttnFwdSm90INS1_25CollectiveMainloopFwdSm90ILi2EN4cute5tupleIJNS5_1CILi1EEES8_S8_EEENS6_IJNS7_ILi192EEESA_NS7_ILi64EEEEEELi64ENS_10bfloat16_tEfNS_4arch4Sm90ELb0ELb0ELb0ELb0ELb0ELb0ELb0ELb0ELb1ELb1ELb0ELb0EEENS1_21CollectiveEpilogueFwdINS6_IJSA_SB_SA_EEES9_SD_SF_Li384ELb0ELb1ELb0ELb0EEENS1_29StaticPersistentTileSchedulerILb0EEEEEEEEEvNT_6ParamsE)
        .other          _ZN7cutlass13device_kernelIN5flash11enable_sm90INS1_16FlashAttnFwdSm90INS1_25CollectiveMainloopFwdSm90ILi2EN4cute5tupleIJNS5_1CILi1EEES8_S8_EEENS6_IJNS7_ILi192EEESA_NS7_ILi64EEEEEELi64ENS_10bfloat16_tEfNS_4arch4Sm90ELb0ELb0ELb0ELb0ELb0ELb0ELb0ELb0ELb1ELb1ELb0ELb0EEENS1_21CollectiveEpilogueFwdINS6_IJSA_SB_SA_EEES9_SD_SF_Li384ELb0ELb1ELb0ELb0EEENS1_29StaticPersistentTileSchedulerILb0EEEEEEEEEvNT_6ParamsE,@"STO_CUDA_ENTRY STV_DEFAULT"
_ZN7cutlass13device_kernelIN5flash11enable_sm90INS1_16FlashAttnFwdSm90INS1_25CollectiveMainloopFwdSm90ILi2EN4cute5tupleIJNS5_1CILi1EEES8_S8_EEENS6_IJNS7_ILi192EEESA_NS7_ILi64EEEEEELi64ENS_10bfloat16_tEfNS_4arch4Sm90ELb0ELb0ELb0ELb0ELb0ELb0ELb0ELb0ELb1ELb1ELb0ELb0EEENS1_21CollectiveEpilogueFwdINS6_IJSA_SB_SA_EEES9_SD_SF_Li384ELb0ELb1ELb0ELb0EEENS1_29StaticPersistentTileSchedulerILb0EEEEEEEEEvNT_6ParamsE:
        /* <DEDUP_REMOVED lines=18> */
.L_x_12653:
[----:B------:R-:W-:Y:S05]  /*0120*/  BSYNC B0 ;  /* 0x0000000000007941 */ /* 0x000fea0003800000 */
.L_x_12652:
        /* <DEDUP_REMOVED lines=41> */
.L_x_12654:
        /* <DEDUP_REMOVED lines=22> */
.L_x_12655:
        /* <DEDUP_REMOVED lines=18> */
.L_x_12656:
        /* <DEDUP_REMOVED lines=22> */
.L_x_12657:
        /* <DEDUP_REMOVED lines=22> */
.L_x_12658:
[----:B------:R-:W-:Y:S01]  /*0900*/  PLOP3.LUT P0, PT, PT, PT, UP0, 0x80, 0x0 ;  /* 0x000000000000781c */ /* 0x000fe20003f0f008 */
[----:B------:R-:W-:Y:S01]  /*0910*/  UMOV UR36, 0x1 ;  /* 0x0000000100247882 */ /* 0x000fe20000000000 */
[----:B------:R-:W-:Y:S01]  /*0920*/  NOP ;  /* 0x0000000000007918 */ /* 0x000fe20000000000 */
[----:B------:R-:W-:Y:S01]  /*0930*/  USEL UR36, UR36, 0x2, !UP0 ;  /* 0x0000000224247887 */ /* 0x000fe2000c000000 */
[----:B------:R-:W-:Y:S01]  /*0940*/  ULDC.64 UR46, c[0x0][0x208] ;  /* 0x00008200002e7ab9 */ /* 0x000fe20000000a00 */
[----:B012-4-:R-:W-:Y:S08]  /*0950*/  BAR.SYNC.DEFER_BLOCKING 0x0 ;  /* 0x0000000000007b1d */ /* 0x017ff00000010000 */
[----:B------:R-:W-:Y:S05]  /*0960*/  @!P0 BRA `(.L_x_12659) ;  /* 0x0000007800308947 */ /* 0x000fea0003800000 */
.L_x_12660:
[----:B------:R-:W-:-:S08]  /*0970*/  NOP ;  /* 0x0000000000007918 */ /* 0x000fd00000000000 */
[----:B------:R-:W0:Y:S02]  /*0980*/  USETMAXREG.TRY_ALLOC.CTAPOOL UP0, 0xa0 ;  /* 0x000000a0000079c8 */ /* 0x000e240008000600 */
[----:B0-----:R-:W-:-:S13]  /*0990*/  PLOP3.LUT P0, PT, PT, PT, UP0, 0x80, 0x0 ;  /* 0x000000000000781c */ /* 0x001fda0003f0f008 */
[----:B------:R-:W-:Y:S05]  /*09a0*/  @!P0 BRA `(.L_x_12660) ;  /* 0xfffffffc00f08947 */ /* 0x000fea000383ffff */
[----:B------:R-:W0:Y:S01]  /*09b0*/  S2R R2, SR_TID.X ;  /* 0x0000000000027919 */ /* 0x000e220000002100 */
        /* <DEDUP_REMOVED lines=19> */
[----:B------:R-:W-:Y:S02]  /*0af0*/  SHF.R.S32.HI R7, RZ, 0x4, R0 ;  /* 0x00000004ff077819 */ /* 0x000fe40000011400 */
[C---:B------:R-:W-:Y:S02]  /*0b00*/  LOP3.LUT R5, R0.reuse, 0xfffffff0, RZ, 0xc0, !PT ;  /* 0xfffffff000057812 */ /* 0x040fe400078ec0ff */
[----:B------:R-:W-:Y:S02]  /*0b10*/  LEA.HI R2, R0, R7, RZ, 0x1 ;  /* 0x0000000700027211 */ /* 0x000fe400078f08ff */
[----:B------:R-:W-:Y:S01]  /*0b20*/  LOP3.LUT R9, R157, 0xffffff80, RZ, 0xc0, !PT ;  /* 0xffffff809d097812 */ /* 0x000fe200078ec0ff */
[----:B------:R-:W-:Y:S01]  /*0b30*/  IMAD.IADD R5, R154, 0x1, -R5 ;  /* 0x000000019a057824 */ /* 0x000fe200078e0a05 */
[----:B------:R-:W-:Y:S02]  /*0b40*/  LOP3.LUT R2, R2, 0x1ffffffe, RZ, 0xc0, !PT ;  /* 0x1ffffffe02027812 */ /* 0x000fe400078ec0ff */
[-C--:B------:R-:W-:Y:S01]  /*0b50*/  LEA.HI R8, R3, R154.reuse, RZ, 0x5 ;  /* 0x0000009a03087211 */ /* 0x080fe200078f28ff */
[----:B------:R-:W-:Y:S01]  /*0b60*/  IMAD.IADD R156, R154, 0x1, -R9 ;  /* 0x000000019a9c7824 */ /* 0x000fe200078e0a09 */
[----:B------:R-:W-:Y:S01]  /*0b70*/  SHF.R.S32.HI R0, RZ, 0x1f, R5 ;  /* 0x0000001fff007819 */ /* 0x000fe20000011405 */
[----:B------:R-:W-:Y:S01]  /*0b80*/  IMAD.IADD R7, R7, 0x1, -R2 ;  /* 0x0000000107077824 */ /* 0x000fe200078e0a02 */
[----:B------:R-:W-:Y:S01]  /*0b90*/  LEA.HI R2, R3, R154, RZ, 0x2 ;  /* 0x0000009a03027211 */ /* 0x000fe200078f10ff */
[----:B------:R-:W-:Y:S01]  /*0ba0*/  IMAD.SHL.U32 R8, R8, 0x20, RZ ;  /* 0x0000002008087824 */ /* 0x000fe200078e00ff */
[----:B------:R-:W-:Y:S01]  /*0bb0*/  LEA.HI R0, R0, R5, RZ, 0x3 ;  /* 0x0000000500007211 */ /* 0x000fe200078f18ff */
[----:B0-----:R-:W-:Y:S01]  /*0bc0*/  ULEA UR40, UR4, UR40, 0x18 ;  /* 0x0000002804287291 */ /* 0x001fe2000f8ec03f */
[----:B------:R-:W-:-:S02]  /*0bd0*/  LOP3.LUT R11, R2, 0xfffffffc, RZ, 0xc0, !PT ;  /* 0xfffffffc020b7812 */ /* 0x000fc400078ec0ff */
[C---:B------:R-:W-:Y:S01]  /*0be0*/  LOP3.LUT R2, R0.reuse, 0xfffffff8, RZ, 0xc0, !PT ;  /* 0xfffffff800027812 */ /* 0x040fe200078ec0ff */
[----:B------:R-:W-:Y:S01]  /*0bf0*/  IMAD.SHL.U32 R0, R0, 0x40, RZ ;  /* 0x0000004000007824 */ /* 0x000fe200078e00ff */
[----:B------:R-:W-:Y:S01]  /*0c00*/  SHF.R.S32.HI R9, RZ, 0x1f, R156 ;  /* 0x0000001fff097819 */ /* 0x000fe2000001149c */
[----:B------:R-:W-:Y:S01]  /*0c10*/  IMAD.IADD R12, R154, 0x1, -R11 ;  /* 0x000000019a0c7824 */ /* 0x000fe200078e0a0b */
[----:B------:R-:W-:Y:S01]  /*0c20*/  LEA.HI R155, R3, R154, RZ, 0x3 ;  /* 0x0000009a039b7211 */ /* 0x000fe200078f18ff */
[----:B------:R-:W-:Y:S01]  /*0c30*/  IMAD.IADD R2, R5, 0x1, -R2 ;  /* 0x0000000105027824 */ /* 0x000fe200078e0a02 */
[----:B------:R-:W-:Y:S02]  /*0c40*/  LEA.HI R10, R9, R156, RZ, 0x2 ;  /* 0x0000009c090a7211 */ /* 0x000fe400078f10ff */
[----:B------:R-:W-:Y:S01]  /*0c50*/  LEA.HI R4, R12, R12, RZ, 0x1 ;  /* 0x0000000c0c047211 */ /* 0x000fe200078f08ff */
[----:B------:R-:W-:Y:S01]  /*0c60*/  IMAD.SHL.U32 R3, R2, 0x40, RZ ;  /* 0x0000004002037824 */ /* 0x000fe200078e00ff */
[----:B------:R-:W-:-:S02]  /*0c70*/  SHF.R.S32.HI R11, RZ, 0x2, R10 ;  /* 0x00000002ff0b7819 */ /* 0x000fc4000001140a */
[----:B------:R-:W-:Y:S02]  /*0c80*/  SHF.R.S32.HI R6, RZ, 0x1f, R10 ;  /* 0x0000001fff067819 */ /* 0x000fe4000001140a */
[----:B------:R-:W-:Y:S01]  /*0c90*/  LOP3.LUT R13, R4, 0x1ffffffe, RZ, 0xc0, !PT ;  /* 0x1ffffffe040d7812 */ /* 0x000fe200078ec0ff */
[----:B------:R-:W-:Y:S01]  /*0ca0*/  IMAD.SHL.U32 R4, R7, 0x8, RZ ;  /* 0x0000000807047824 */ /* 0x000fe200078e00ff */
[----:B------:R-:W-:Y:S02]  /*0cb0*/  LEA.HI R6, R6, R11, RZ, 0x3 ;  /* 0x0000000b06067211 */ /* 0x000fe400078f18ff */
[----:B------:R-:W-:Y:S01]  /*0cc0*/  SHF.R.S32.HI R157, RZ, 0x7, R157 ;  /* 0x00000007ff9d7819 */ /* 0x000fe2000001149d */
[----:B------:R-:W-:Y:S01]  /*0cd0*/  IMAD.IADD R13, R12, 0x1, -R13 ;  /* 0x000000010c0d7824 */ /* 0x000fe200078e0a0d */
[----:B------:R-:W-:Y:S02]  /*0ce0*/  LOP3.LUT R3, R3, 0x1c0, RZ, 0xc0, !PT ;  /* 0x000001c003037812 */ /* 0x000fe400078ec0ff */
[----:B------:R-:W-:-:S02]  /*0cf0*/  LOP3.LUT R12, R6, 0xfffffff8, RZ, 0xc0, !PT ;  /* 0xfffffff8060c7812 */ /* 0x000fc400078ec0ff */
[----:B------:R-:W-:Y:S01]  /*0d00*/  R2P PR, R2, 0x6 ;  /* 0x0000000602007804 */ /* 0x000fe20000000000 */
[----:B------:R-:W-:Y:S01]  /*0d10*/  IMAD.HI R2, R157, 0x55555556, RZ ;  /* 0x555555569d027827 */ /* 0x000fe200078e02ff */
[----:B------:R-:W-:Y:S02]  /*0d20*/  LOP3.LUT R6, R3, 0x8, R4, 0xf8, !PT ;  /* 0x0000000803067812 */ /* 0x000fe400078ef804 */
[----:B------:R-:W-:Y:S01]  /*0d30*/  SHF.R.U32.HI R3, RZ, 0x3, R3 ;  /* 0x00000003ff037819 */ /* 0x000fe20000011603 */
[----:B------:R-:W-:Y:S01]  /*0d40*/  IMAD.IADD R12, R11, 0x1, -R12 ;  /* 0x000000010b0c7824 */ /* 0x000fe200078e0a0c */
[----:B------:R-:W-:Y:S02]  /*0d50*/  LEA.HI R9, R9, R156, RZ, 0x5 ;  /* 0x0000009c09097211 */ /* 0x000fe400078f28ff */
[----:B------:R-:W-:Y:S01]  /*0d60*/  LOP3.LUT R3, R6, R3, RZ, 0x3c, !PT ;  /* 0x0000000306037212 */ /* 0x000fe200078e3cff */
[----:B------:R-:W-:Y:S01]  /*0d70*/  IMAD.MOV.U32 R6, RZ, RZ, -0x2 ;  /* 0xfffffffeff067424 */ /* 0x000fe200078e00ff */
[----:B------:R-:W-:-:S02]  /*0d80*/  LOP3.LUT R8, R8, 0xfffffc00, RZ, 0xc0, !PT ;  /* 0xfffffc0008087812 */ /* 0x000fc400078ec0ff */
[----:B------:R-:W-:Y:S02]  /*0d90*/  LEA.HI R2, R2, R2, RZ, 0x1 ;  /* 0x0000000202027211 */ /* 0x000fe400078f08ff */
[----:B------:R-:W-:Y:S01]  /*0da0*/  LOP3.LUT R0, R0, 0x7ffffe00, RZ, 0xc0, !PT ;  /* 0x7ffffe0000007812 */ /* 0x000fe200078ec0ff */
[--C-:B------:R-:W-:Y:S01]  /*0db0*/  IMAD R5, R5, 0x40, R8.reuse ;  /* 0x0000004005057824 */ /* 0x100fe200078e0208 */
[----:B------:R-:W-:Y:S02]  /*0dc0*/  SHF.R.S32.HI R9, RZ, 0x5, R9 ;  /* 0x00000005ff097819 */ /* 0x000fe40000011409 */
[----:B------:R-:W-:Y:S01]  /*0dd0*/  LOP3.LUT R7, R10, 0x7ffffffc, RZ, 0xc0, !PT ;  /* 0x7ffffffc0a077812 */ /* 0x000fe200078ec0ff */
[----:B------:R-:W-:Y:S01]  /*0de0*/  IMAD.IADD R5, R4, 0x1, R5 ;  /* 0x0000000104057824 */ /* 0x000fe200078e0205 */
[----:B------:R-:W-:Y:S01]  /*0df0*/  IADD3 R0, R3, R0, R8 ;  /* 0x0000000003007210 */ /* 0x000fe20007ffe008 */
[----:B------:R-:W-:Y:S01]  /*0e00*/  IMAD R3, R2, -0x3, R157 ;  /* 0xfffffffd02037824 */ /* 0x000fe200078e029d */
[----:B------:R-:W-:Y:S01]  /*0e10*/  SEL R16, R16, 0xffffffc0, !P2 ;  /* 0xffffffc010107807 */ /* 0x000fe20005000000 */
[----:B------:R-:W-:Y:S01]  /*0e20*/  IMAD R12, R9, 0x10, R12 ;  /* 0x00000010090c7824 */ /* 0x000fe200078e020c */
[----:B------:R-:W-:Y:S01]  /*0e30*/  LEA R2, R0, UR40, 0x1 ;  /* 0x0000002800027c11 */ /* 0x000fe2000f8e08ff */
[----:B------:R-:W-:Y:S01]  /*0e40*/  IMAD.IADD R7, R156, 0x1, -R7 ;  /* 0x000000019c077824 */ /* 0x000fe200078e0a07 */
[----:B------:R0:W-:Y:S01]  /*0e50*/  STL [R1+0xc], R5 ;  /* 0x00000c0501007387 */ /* 0x0001e20000100800 */
[----:B------:R-:W-:Y:S01]  /*0e60*/  IMAD R3, R3, 0x40, R12 ;  /* 0x0000004003037824 */ /* 0x000fe200078e020c */
[----:B------:R-:W-:Y:S01]  /*0e70*/  LOP3.LUT R15, R155, 0xfffffff8, RZ, 0xc0, !PT ;  /* 0xfffffff89b0f7812 */ /* 0x000fe200078ec0ff */
[----:B------:R-:W-:Y:S01]  /*0e80*/  IMAD R4, R7, R6, 0xc0 ;  /* 0x000000c007047424 */ /* 0x000fe200078e0206 */
[----:B------:R-:W-:Y:S01]  /*0e90*/  SHF.R.S32.HI R155, RZ, 0x3, R155 ;  /* 0x00000003ff9b7819 */ /* 0x000fe2000001149b */
[----:B------:R-:W-:-:S02]  /*0ea0*/  IMAD R0, R13, 0x8, R3 ;  /* 0x000000080d007824 */ /* 0x000fc400078e0203 */
[C---:B------:R-:W-:Y:S01]  /*0eb0*/  VIADD R17, R2.reuse, 0x1e800 ;  /* 0x0001e80002117836 */ /* 0x040fe20000000000 */
[----:B------:R0:W-:Y:S01]  /*0ec0*/  STL [R1+0x10], R4 ;  /* 0x0000100401007387 */ /* 0x0001e20000100800 */
[----:B------:R-:W-:Y:S02]  /*0ed0*/  VIADD R22, R2, 0x1e820 ;  /* 0x0001e82002167836 */ /* 0x000fe40000000000 */
[C---:B------:R-:W-:Y:S01]  /*0ee0*/  @P1 VIADD R22, R17.reuse, 0xffffffe0 ;  /* 0xffffffe011161836 */ /* 0x040fe20000000000 */
[----:B------:R0:W-:Y:S01]  /*0ef0*/  STL [R1+0x4], R3 ;  /* 0x0000040301007387 */ /* 0x0001e20000100800 */
[----:B------:R-:W-:Y:S02]  /*0f00*/  IMAD.IADD R17, R17, 0x1, R16 ;  /* 0x0000000111117824 */ /* 0x000fe400078e0210 */
[----:B------:R-:W-:Y:S01]  /*0f10*/  IMAD.IADD R154, R154, 0x1, -R15 ;  /* 0x000000019a9a7824 */ /* 0x000fe200078e0a0f */
[----:B------:R0:W-:Y:S01]  /*0f20*/  STL [R1+0x8], R0 ;  /* 0x0000080001007387 */ /* 0x0001e20000100800 */
[----:B------:R-:W-:Y:S01]  /*0f30*/  IMAD.IADD R16, R16, 0x1, R22 ;  /* 0x0000000110107824 */ /* 0x000fe200078e0216 */
[C---:B------:R-:W-:Y:S01]  /*0f40*/  IADD3 R152, R22.reuse, 0xc000, RZ ;  /* 0x0000c00016987810 */ /* 0x040fe20007ffe0ff */
[----:B------:R-:W-:-:S07]  /*0f50*/  VIADD R153, R22, 0x6000 ;  /* 0x0000600016997836 */ /* 0x000fce0000000000 */
.L_x_12681:
[----:B0-----:R-:W0:Y:S01]  /*0f60*/  SHFL.IDX PT, R0, R157, RZ, 0x1f ;  /* 0x00001fff9d007589 */ /* 0x001e2200000e0000 */
[----:B------:R-:W-:Y:S01]  /*0f70*/  ULDC.64 UR6, c[0x0][0x418] ;  /* 0x0001060000067ab9 */ /* 0x000fe20000000a00 */
[----:B------:R-:W-:Y:S01]  /*0f80*/  ULDC UR4, c[0x0][0xc38] ;  /* 0x00030e0000047ab9 */ /* 0x000fe20000000800 */
[----:B------:R-:W-:Y:S02]  /*0f90*/  UISETP.NE.U32.AND UP0, UPT, UR6, URZ, UPT ;  /* 0x0000003f0600728c */ /* 0x000fe4000bf05070 */
[----:B------:R-:W-:Y:S02]  /*0fa0*/  UISETP.NE.AND UP1, UPT, UR4, 0x1, UPT ;  /* 0x000000010400788c */ /* 0x000fe4000bf25270 */
[----:B------:R-:W-:Y:S01]  /*0fb0*/  UISETP.NE.AND.EX UP0, UPT, UR7, URZ, UPT, UP0 ;  /* 0x0000003f0700728c */ /* 0x000fe2000bf05300 */
[----:B------:R-:W-:Y:S01]  /*0fc0*/  ULDC UR49, c[0x0][0x424] ;  /* 0x0001090000317ab9 */ /* 0x000fe20000000800 */
[----:B------:R-:W-:Y:S02]  /*0fd0*/  UIADD3 UR12, UR40, 0x1e800, URZ ;  /* 0x0001e800280c7890 */ /* 0x000fe4000fffe03f */
[----:B------:R-:W-:Y:S01]  /*0fe0*/  USEL UR49, UR49, 0x1, UP0 ;  /* 0x0000000131317887 */ /* 0x000fe20008000000 */
[----:B------:R-:W-:Y:S01]  /*0ff0*/  ULDC UR4, c[0x0][0xc44] ;  /* 0x0003110000047ab9 */ /* 0x000fe20000000800 */
[----:B------:R-:W-:Y:S01]  /*1000*/  ULDC UR6, c[0x0][0x2f0] ;  /* 0x0000bc0000067ab9 */ /* 0x000fe20000000800 */
[----:B------:R-:W-:-:S02]  /*1010*/  ULOP3.LUT UP0, URZ, UR12, 0x3ff, URZ, 0xc0, !UPT ;  /* 0x000003ff0c3f7892 */ /* 0x000fc4000f80c03f */
[----:B------:R-:W-:Y:S02]  /*1020*/  UISETP.NE.AND UP2, UPT, UR4, 0x1, UPT ;  /* 0x000000010400788c */ /* 0x000fe4000bf45270 */
[----:B------:R-:W-:Y:S01]  /*1030*/  UIMAD UR49, UR49, UR6, URZ ;  /* 0x00000006313172a4 */ /* 0x000fe2000f8e023f */
[----:B------:R-:W-:Y:S01]  /*1040*/  @UP1 ULDC UR4, c[0x0][0xc3c] ;  /* 0x00030f0000041ab9 */ /* 0x000fe20000000800 */
[----:B------:R-:W-:Y:S01]  /*1050*/  PLOP3.LUT P0, PT, PT, PT, UP0, 0x80, 0x0 ;  /* 0x000000000000781c */ /* 0x000fe20003f0f008 */
[----:B------:R-:W-:Y:S01]  /*1060*/  UIMAD.WIDE.U32 UR4, UR41, UR4, URZ ;  /* 0x00000004290472a5 */ /* 0x000fe2000f8e003f */
[----:B0-----:R-:W-:Y:S01]  /*1070*/  R2UR UR44, R0 ;  /* 0x00000000002c72ca */ /* 0x001fe200000e0000 */
[----:B------:R-:W-:Y:S01]  /*1080*/  UIADD3 UR6, UR49, 0xbf, URZ ;  /* 0x000000bf31067890 */ /* 0x000fe2000fffe03f */
[----:B------:R-:W-:Y:S01]  /*1090*/  @UP1 ULDC UR7, c[0x0][0xc40] ;  /* 0x0003100000071ab9 */ /* 0x000fe20000000800 */
[----:B------:R-:W-:Y:S01]  /*10a0*/  UMOV UR43, UR41 ;  /* 0x00000029002b7c82 */ /* 0x000fe20008000000 */
[----:B------:R-:W-:-:S02]  /*10b0*/  @UP1 USHF.R.U32.HI UR43, URZ, UR7, UR5 ;  /* 0x000000073f2b1299 */ /* 0x000fc40008011605 */
[----:B------:R-:W-:Y:S01]  /*10c0*/  UIMAD.WIDE UR6, UR6, 0x2aaaaaab, URZ ;  /* 0x2aaaaaab060678a5 */ /* 0x000fe2000f8e023f */
[----:B------:R-:W-:Y:S02]  /*10d0*/  @UP2 ULDC.64 UR10, c[0x0][0xc48] ;  /* 0x00031200000a2ab9 */ /* 0x000fe40000000a00 */
[----:B------:R-:W-:-:S04]  /*10e0*/  UIMAD.WIDE.U32 UR4, UR43, UR10, URZ ;  /* 0x0000000a2b0472a5 */ /* 0x000fc8000f8e003f */
[----:B------:R-:W-:Y:S02]  /*10f0*/  UIMAD.WIDE UR8, UR44, 0x55555556, URZ ;  /* 0x555555562c0878a5 */ /* 0x000fe4000f8e023f */
[----:B------:R-:W-:Y:S02]  /*1100*/  USHF.R.U32.HI UR48, URZ, 0x1f, UR7 ;  /* 0x0000001f3f307899 */ /* 0x000fe40008011607 */
[----:B------:R-:W-:Y:S01]  /*1110*/  ULEA.HI UR9, UR9, UR9, URZ, 0x1 ;  /* 0x0000000909097291 */ /* 0x000fe2000f8f083f */
[----:B------:R-:W-:Y:S01]  /*1120*/  UMOV UR45, UR43 ;  /* 0x0000002b002d7c82 */ /* 0x000fe20008000000 */
[----:B------:R-:W-:Y:S02]  /*1130*/  @UP2 USHF.R.U32.HI UR45, URZ, UR11, UR5 ;  /* 0x0000000b3f2d2299 */ /* 0x000fe40008011605 */
[----:B------:R-:W-:Y:S02]  /*1140*/  UIMAD UR50, UR9, -0x3, UR44 ;  /* 0xfffffffd093278a4 */ /* 0x000fe4000f8e022c */
[----:B------:R-:W-:Y:S01]  /*1150*/  ULEA.HI.SX32 UR48, UR7, UR48, 0x1b ;  /* 0x0000003007307291 */ /* 0x000fe2000f8fda3f */
[----:B-1----:R-:W-:Y:S11]  /*1160*/  @!P0 BRA `(.L_x_12661) ;  /* 0x0000000000408947 */ /* 0x002ff60003800000 */
        /* <DEDUP_REMOVED lines=16> */
.L_x_12661:
[----:B------:R-:W-:Y:S01]  /*1270*/  ULOP3.LUT UR4, UR37, 0x1, URZ, 0xc0, !UPT ;  /* 0x0000000125047892 */ /* 0x000fe2000f8ec03f */
[----:B------:R-:W-:-:S05]  /*1280*/  IMAD.U32 R3, RZ, RZ, UR42 ;  /* 0x0000002aff037e24 */ /* 0x000fca000f8e00ff */
[----:B------:R-:W-:Y:S01]  /*1290*/  IMAD.U32 R0, RZ, RZ, UR4 ;  /* 0x00000004ff007e24 */ /* 0x000fe2000f8e00ff */
[----:B------:R-:W-:-:S04]  /*12a0*/  ISETP.NE.AND P0, PT, R3, 0x3, PT ;  /* 0x000000030300780c */ /* 0x000fc80003f05270 */
[----:B------:R-:W-:-:S04]  /*12b0*/  SHF.L.U32 R0, R0, 0x1f, RZ ;  /* 0x0000001f00007819 */ /* 0x000fc800000006ff */
[----:B------:R-:W0:Y:S02]  /*12c0*/  SYNCS.PHASECHK.TRANS64.TRYWAIT P1, [UR40+0x30800], R0 ;  /* 0x03080000ff0075a7 */ /* 0x000e240008020168 */
[----:B0-----:R-:W-:Y:S05]  /*12d0*/  @!P1 BRA `(.L_x_12662) ;  /* 0x000000a400a89947 */ /* 0x001fea0003800000 */
.L_x_12759:
[----:B------:R-:W-:Y:S05]  /*12e0*/  @!P0 BRA `(.L_x_12663) ;  /* 0x0000000000048947 */ /* 0x000fea0003800000 */
[----:B------:R-:W-:Y:S01]  /*12f0*/  BPT.TRAP 0x1 ;  /* 0x000000040000795c */ /* 0x000fe20000300000 */
.L_x_12663:
[----:B------:R-:W-:Y:S02]  /*1300*/  IMAD.U32 R4, RZ, RZ, UR39 ;  /* 0x00000027ff047e24 */ /* 0x000fe4000f8e00ff */
[----:B0-----:R-:W-:-:S03]  /*1310*/  IMAD.U32 R3, RZ, RZ, UR38 ;  /* 0x00000026ff037e24 */ /* 0x001fc6000f8e00ff */
[----:B------:R-:W-:Y:S02]  /*1320*/  LEA R4, R4, UR40, 0x3 ;  /* 0x0000002804047c11 */ /* 0x000fe4000f8e18ff */
[----:B------:R-:W-:-:S04]  /*1330*/  SHF.L.U32 R3, R3, 0x1f, RZ ;  /* 0x0000001f03037819 */ /* 0x000fc800000006ff */
[----:B------:R0:W1:Y:S01]  /*1340*/  SYNCS.PHASECHK.TRANS64.TRYWAIT P2, [R4+URZ+0x30830], R3 ;  /* 0x03083003040075a7 */ /* 0x000062000804017f */
[----:B------:R-:W-:Y:S05]  /*1350*/  @!P0 BRA `(.L_x_12664) ;  /* 0x0000000000048947 */ /* 0x000fea0003800000 */
[----:B------:R-:W-:Y:S01]  /*1360*/  BPT.TRAP 0x1 ;  /* 0x000000040000795c */ /* 0x000fe20000300000 */
.L_x_12664:
[----:B------:R-:W2:Y:S01]  /*1370*/  S2R R5, SR_TID.X ;  /* 0x0000000000057919 */ /* 0x000ea20000002100 */
[----:B------:R-:W-:-:S05]  /*1380*/  IMAD.U32 R15, RZ, RZ, UR50 ;  /* 0x00000032ff0f7e24 */ /* 0x000fca000f8e00ff */
[----:B------:R-:W-:-:S05]  /*1390*/  LEA R15, R15, UR40, 0xd ;  /* 0x000000280f0f7c11 */ /* 0x000fca000f8e68ff */
[----:B------:R-:W-:-:S05]  /*13a0*/  VIADD R0, R15, 0xc400 ;  /* 0x0000c4000f007836 */ /* 0x000fca0000000000 */
[----:B------:R-:W-:-:S04]  /*13b0*/  SHF.R.U32.HI R0, RZ, 0x4, R0 ;  /* 0x00000004ff007819 */ /* 0x000fc80000011600 */
[----:B------:R-:W-:Y:S02]  /*13c0*/  LOP3.LUT R0, R0, 0x3fff, RZ, 0xc0, !PT ;  /* 0x00003fff00007812 */ /* 0x000fe400078ec0ff */
[----:B--2---:R-:W-:Y:S01]  /*13d0*/  LOP3.LUT P1, RZ, R5, 0x7f, RZ, 0xc0, !PT ;  /* 0x0000007f05ff7812 */ /* 0x004fe2000782c0ff */
[----:B-1----:R-:W-:-:S12]  /*13e0*/  @P2 BRA `(.L_x_12665) ;  /* 0x0000000000082947 */ /* 0x002fd80003800000 */
[----:B------:R-:W1:Y:S02]  /*13f0*/  SYNCS.PHASECHK.TRANS64.TRYWAIT P2, [R4+URZ+0x30830], R3 ;  /* 0x03083003040075a7 */ /* 0x000e64000804017f */
[----:B-1----:R-:W-:Y:S05]  /*1400*/  @!P2 BRA `(.L_x_12666) ;  /* 0x000000a40074a947 */ /* 0x002fea0003800000 */
.L_x_12665:
[----:B------:R-:W-:Y:S05]  /*1410*/  WARPSYNC.ALL ;  /* 0x0000000000007948 */ /* 0x000fea0003800000 */
[----:B------:R-:W-:Y:S01]  /*1420*/  IMAD.MOV.U32 R151, RZ, RZ, RZ ;  /* 0x000000ffff977224 */ /* 0x000fe200078e00ff */
[----:B------:R-:W-:Y:S01]  /*1430*/  LOP3.LUT R18, R0, 0x10000, RZ, 0xfc, !PT ;  /* 0x0001000000127812 */ /* 0x000fe200078efcff */
[----:B------:R-:W-:Y:S01]  /*1440*/  IMAD.MOV.U32 R19, RZ, RZ, 0x40000040 ;  /* 0x40000040ff137424 */ /* 0x000fe200078e00ff */
[----:B------:R-:W-:-:S04]  /*1450*/  UIADD3 UR4, UR40, 0x12400, URZ ;  /* 0x0001240028047890 */ /* 0x000fc8000fffe03f */
[----:B------:R-:W-:Y:S01]  /*1460*/  R2UR UR5, R19 ;  /* 0x00000000130572ca */ /* 0x000fe200000e0000 */
[----:B------:R-:W-:Y:S01]  /*1470*/  WARPGROUP.ARRIVE ;  /* 0x00000000000079c5 */ /* 0x000fe20000000000 */
[----:B------:R-:W-:Y:S01]  /*1480*/  UMOV UR7, 0x40000040 ;  /* 0x4000004000077882 */ /* 0x000fe20000000000 */
[----:B------:R-:W-:Y:S01]  /*1490*/  USHF.R.U32.HI UR4, URZ, 0x4, UR4 ;  /* 0x000000043f047899 */ /* 0x000fe20008011604 */
[C---:B------:R-:W-:Y:S01]  /*14a0*/  R2UR UR13, R18.reuse ;  /* 0x00000000120d72ca */ /* 0x040fe200000e0000 */
[----:B------:R-:W0:Y:S01]  /*14b0*/  LDL R7, [R1+0x10] ;  /* 0x0000100001077983 */ /* 0x000e220000100800 */
[----:B------:R-:W-:Y:S01]  /*14c0*/  UMOV UR9, 0x40000040 ;  /* 0x4000004000097882 */ /* 0x000fe20000000000 */
[----:B------:R-:W-:Y:S01]  /*14d0*/  ULOP3.LUT UR20, UR4, 0x3fff, URZ, 0xc0, !UPT ;  /* 0x00003fff04147892 */ /* 0x000fe2000f8ec03f */
[----:B------:R-:W-:Y:S01]  /*14e0*/  IMAD.U32 R0, RZ, RZ, UR48 ;  /* 0x00000030ff007e24 */ /* 0x000fe2000f8e00ff */
[----:B------:R-:W-:Y:S01]  /*14f0*/  UMOV UR11, 0x40000040 ;  /* 0x40000040000b7882 */ /* 0x000fe20000000000 */
[----:B------:R-:W-:Y:S01]  /*1500*/  R2UR UR4, R18 ;  /* 0x00000000120472ca */ /* 0x000fe200000e0000 */
[----:B------:R-:W-:Y:S01]  /*1510*/  ULOP3.LUT UR20, UR20, 0x10000, URZ, 0xfc, !UPT ;  /* 0x0001000014147892 */ /* 0x000fe2000f8efc3f */
[----:B------:R-:W-:Y:S01]  /*1520*/  P2R R6, PR, RZ, 0x2 ;  /* 0x00000002ff067803 */ /* 0x000fe20000000000 */
[----:B------:R-:W-:Y:S01]  /*1530*/  UMOV UR15, 0x40000040 ;  /* 0x40000040000f7882 */ /* 0x000fe20000000000 */
[----:B------:R-:W-:Y:S01]  /*1540*/  P2R R5, PR, RZ, 0x1 ;  /* 0x00000001ff057803 */ /* 0x000fe20000000000 */
[----:B------:R-:W-:Y:S01]  /*1550*/  UIMAD UR12, UR39, 0x600, UR20 ;  /* 0x00000600270c78a4 */ /* 0x000fe2000f8e0214 */
[--C-:B------:R-:W-:Y:S01]  /*1560*/  IMAD.MOV.U32 R150, RZ, RZ, R151.reuse ;  /* 0x000000ffff967224 */ /* 0x100fe200078e0097 */
[----:B------:R-:W-:Y:S01]  /*1570*/  UIADD3 UR8, UR13, 0x4, URZ ;  /* 0x000000040d087890 */ /* 0x000fe2000fffe03f */
[--C-:B------:R-:W-:Y:S01]  /*1580*/  IMAD.MOV.U32 R149, RZ, RZ, R151.reuse ;  /* 0x000000ffff957224 */ /* 0x100fe200078e0097 */
[----:B------:R-:W-:Y:S01]  /*1590*/  UIADD3 UR10, UR12, 0x4, URZ ;  /* 0x000000040c0a7890 */ /* 0x000fe2000fffe03f */
[--C-:B------:R-:W-:Y:S01]  /*15a0*/  IMAD.MOV.U32 R148, RZ, RZ, R151.reuse ;  /* 0x000000ffff947224 */ /* 0x100fe200078e0097 */
[----:B------:R-:W-:Y:S01]  /*15b0*/  UIADD3 UR14, UR12, 0x6, URZ ;  /* 0x000000060c0e7890 */ /* 0x000fe2000fffe03f */
[--C-:B------:R-:W-:Y:S01]  /*15c0*/  IMAD.MOV.U32 R147, RZ, RZ, R151.reuse ;  /* 0x000000ffff937224 */ /* 0x100fe200078e0097 */
[----:B------:R-:W-:Y:S01]  /*15d0*/  UMOV UR6, UR12 ;  /* 0x0000000c00067c82 */ /* 0x000fe20008000000 */
[----:B------:R-:W-:Y:S01]  /*15e0*/  ULDC UR21, c[0x0][0x988] ;  /* 0x0002620000157ab9 */ /* 0x000fe20000000800 */
[----:B------:R-:W-:Y:S01]  /*15f0*/  HGMMA.64x192x16.F32.BF16 R24, gdesc[UR4], RZ, !UPT, gsb0 ;  /* 0x02e00000041879f0 */ /* 0x000fe2000c0018ff */
[----:B------:R-:W-:Y:S01]  /*1600*/  UIADD3 UR4, UR13, 0x2, URZ ;  /* 0x000000020d047890 */ /* 0x000fe2000fffe03f */
[--C-:B------:R-:W-:Y:S01]  /*1610*/  IMAD.MOV.U32 R146, RZ, RZ, R151.reuse ;  /* 0x000000ffff927224 */ /* 0x100fe200078e0097 */
[----:B------:R-:W-:Y:S01]  /*1620*/  UIADD3 UR6, UR12, 0x2, URZ ;  /* 0x000000020c067890 */ /* 0x000fe2000fffe03f */
[--C-:B------:R-:W-:Y:S01]  /*1630*/  IMAD.MOV.U32 R145, RZ, RZ, R151.reuse ;  /* 0x000000ffff917224 */ /* 0x100fe200078e0097 */
[----:B------:R-:W-:Y:S01]  /*1640*/  UMOV UR5, 0x40000040 ;  /* 0x4000004000057882 */ /* 0x000fe20000000000 */
[----:B------:R-:W-:Y:S01]  /*1650*/  UMOV UR7, 0x40000040 ;  /* 0x4000004000077882 */ /* 0x000fe20000000000 */
[----:B------:R-:W-:Y:S01]  /*1660*/  UISETP.GE.AND UP0, UPT, UR49, 0xc1, UPT ;  /* 0x000000c13100788c */ /* 0x000fe2000bf06270 */
        /* <DEDUP_REMOVED lines=22> */
[----:B------:R-:W-:Y:S01]  /*17d0*/  IMAD.MOV.U32 R122, RZ, RZ, R151 ;  /* 0x000000ffff7a7224 */ /* 0x000fe200078e0097 */
[----:B------:R-:W-:Y:S02]  /*17e0*/  WARPGROUP.DEPBAR.LE gsb0, 0x0 ;  /* 0x00008000000079c5 */ /* 0x000fe40000010000 */
[----:B------:R-:W-:-:S06]  /*17f0*/  WARPGROUP.ARRIVE ;  /* 0x00000000000079c5 */ /* 0x000fcc0000000000 */
[----:B------:R-:W-:Y:S01]  /*1800*/  HGMMA.64x192x16.F32.BF16 R24, gdesc[UR4], R24, gsb0 ;  /* 0x02e00000041879f0 */ /* 0x000fe20008001818 */
[----:B------:R-:W-:-:S03]  /*1810*/  UIADD3 UR6, UR13, 0x6, URZ ;  /* 0x000000060d067890 */ /* 0x000fc6000fffe03f */
[----:B------:R-:W-:-:S04]  /*1820*/  UMOV UR13, 0x40000040 ;  /* 0x40000040000d7882 */ /* 0x000fc80000000000 */
[----:B------:R-:W-:Y:S01]  /*1830*/  UMOV UR12, UR6 ;  /* 0x00000006000c7c82 */ /* 0x000fe20008000000 */
[----:B01----:R-:W-:-:S04]  /*1840*/  VIADD R3, R7, UR49 ;  /* 0x0000003107037c36 */ /* 0x003fc80008000000 */
[----:B------:R-:W-:-:S05]  /*1850*/  IMAD R3, R0, -0xc0, R3 ;  /* 0xffffff4000037824 */ /* 0x000fca00078e0203 */
[C---:B------:R-:W-:Y:S02]  /*1860*/  ISETP.GT.AND P5, PT, R3.reuse, RZ, PT ;  /* 0x000000ff0300720c */ /* 0x040fe40003fa4270 */
[C---:B------:R-:W-:Y:S02]  /*1870*/  ISETP.GT.AND P4, PT, R3.reuse, 0x1, PT ;  /* 0x000000010300780c */ /* 0x040fe40003f84270 */
[C---:B------:R-:W-:Y:S02]  /*1880*/  ISETP.GT.AND P3, PT, R3.reuse, 0x8, PT ;  /* 0x000000080300780c */ /* 0x040fe40003f64270 */
[C---:B------:R-:W-:Y:S02]  /*1890*/  ISETP.GT.AND P2, PT, R3.reuse, 0x9, PT ;  /* 0x000000090300780c */ /* 0x040fe40003f44270 */
[C---:B------:R-:W-:Y:S02]  /*18a0*/  ISETP.GT.AND P6, PT, R3.reuse, 0x10, PT ;  /* 0x000000100300780c */ /* 0x040fe40003fc4270 */
[----:B------:R-:W-:-:S02]  /*18b0*/  ISETP.GT.AND P1, PT, R3, 0x99, PT ;  /* 0x000000990300780c */ /* 0x000fc40003f24270 */
[----:B------:R-:W-:Y:S01]  /*18c0*/  ISETP.GT.AND P0, PT, R3, 0xa0, PT ;  /* 0x000000a00300780c */ /* 0x000fe20003f04270 */
[----:B------:R-:W-:Y:S02]  /*18d0*/  WARPGROUP.DEPBAR.LE gsb0, 0x0 ;  /* 0x00008000000079c5 */ /* 0x000fe40000010000 */
[----:B------:R-:W-:-:S06]  /*18e0*/  WARPGROUP.ARRIVE ;  /* 0x00000000000079c5 */ /* 0x000fcc0000000000 */
[----:B------:R-:W-:Y:S03]  /*18f0*/  HGMMA.64x192x16.F32.BF16 R24, gdesc[UR8], R24, gsb0 ;  /* 0x02e00000081879f0 */ /* 0x000fe60008001818 */
[----:B------:R-:W-:Y:S02]  /*1900*/  WARPGROUP.DEPBAR.LE gsb0, 0x0 ;  /* 0x00008000000079c5 */ /* 0x000fe40000010000 */
[----:B------:R-:W-:-:S15]  /*1910*/  WARPGROUP.ARRIVE ;  /* 0x00000000000079c5 */ /* 0x000fde0000000000 */
[----:B------:R-:W-:Y:S03]  /*1920*/  HGMMA.64x192x16.F32.BF16 R24, gdesc[UR12], R24, gsb0 ;  /* 0x02e000000c1879f0 */ /* 0x000fe60008001818 */
[----:B------:R-:W-:Y:S02]  /*1930*/  WARPGROUP.DEPBAR.LE gsb0, 0x0 ;  /* 0x00008000000079c5 */ /* 0x000fe40000010000 */
[----:B------:R-:W-:Y:S02]  /*1940*/  FSEL R24, R24, -INF , P5 ;  /* 0xff80000018187808 */ /* 0x000fe40002800000 */
[----:B------:R-:W-:Y:S02]  /*1950*/  FSEL R25, R25, -INF , P4 ;  /* 0xff80000019197808 */ /* 0x000fe40002000000 */
[----:B------:R-:W-:Y:S02]  /*1960*/  FSEL R28, R28, -INF , P3 ;  /* 0xff8000001c1c7808 */ /* 0x000fe40001800000 */
        /* <DEDUP_REMOVED lines=88> */
[----:B------:R-:W-:Y:S02]  /*1ef0*/  FSEL R70, R70, -INF , P3 ;  /* 0xff80000046467808 */ /* 0x000fe40001800000 */
[----:B------:R-:W-:Y:S02]  /*1f00*/  FSEL R71, R71, -INF , P2 ;  /* 0xff80000047477808 */ /* 0x000fe40001000000 */
[----:B------:R-:W-:-:S02]  /*1f10*/  ISETP.GT.AND P4, PT, R3, 0x68, PT ;  /* 0x000000680300780c */ /* 0x000fc40003f84270 */
[C---:B------:R-:W-:Y:S02]  /*1f20*/  ISETP.GT.AND P3, PT, R3.reuse, 0x69, PT ;  /* 0x000000690300780c */ /* 0x040fe40003f64270 */
[----:B------:R-:W-:Y:S02]  /*1f30*/  ISETP.GT.AND P2, PT, R3, 0x70, PT ;  /* 0x000000700300780c */ /* 0x000fe40003f44270 */
[----:B------:R-:W-:Y:S02]  /*1f40*/  FSEL R73, R73, -INF , P5 ;  /* 0xff80000049497808 */ /* 0x000fe40002800000 */
[----:B------:R-:W-:Y:S02]  /*1f50*/  FMNMX.FTZ R0, R72, R7, !PT ;  /* 0x0000000748007209 */ /* 0x000fe40007810000 */
[----:B------:R-:W-:Y:S02]  /*1f60*/  FSEL R76, R76, -INF , P4 ;  /* 0xff8000004c4c7808 */ /* 0x000fe40002000000 */
[----:B------:R-:W-:-:S02]  /*1f70*/  FSEL R77, R77, -INF , P3 ;  /* 0xff8000004d4d7808 */ /* 0x000fc40001800000 */
[----:B------:R-:W-:Y:S02]  /*1f80*/  FSEL R74, R74, -INF , P6 ;  /* 0xff8000004a4a7808 */ /* 0x000fe40003000000 */
[----:B------:R-:W-:Y:S02]  /*1f90*/  FSEL R80, R80, -INF , P2 ;  /* 0xff80000050507808 */ /* 0x000fe40001000000 */
[----:B------:R-:W-:Y:S02]  /*1fa0*/  FSEL R75, R75, -INF , P5 ;  /* 0xff8000004b4b7808 */ /* 0x000fe40002800000 */
[----:B------:R-:W-:Y:S02]  /*1fb0*/  FSEL R78, R78, -INF , P4 ;  /* 0xff8000004e4e7808 */ /* 0x000fe40002000000 */
[----:B------:R-:W-:Y:S02]  /*1fc0*/  FSEL R79, R79, -INF , P3 ;  /* 0xff8000004f4f7808 */ /* 0x000fe40001800000 */
[----:B------:R-:W-:-:S02]  /*1fd0*/  FSEL R82, R82, -INF , P2 ;  /* 0xff80000052527808 */ /* 0x000fc40001000000 */
[C---:B------:R-:W-:Y:S02]  /*1fe0*/  ISETP.GT.AND P6, PT, R3.reuse, 0x71, PT ;  /* 0x000000710300780c */ /* 0x040fe40003fc4270 */
[C---:B------:R-:W-:Y:S02]  /*1ff0*/  ISETP.GT.AND P5, PT, R3.reuse, 0x78, PT ;  /* 0x000000780300780c */ /* 0x040fe40003fa4270 */
[C---:B------:R-:W-:Y:S02]  /*2000*/  ISETP.GT.AND P4, PT, R3.reuse, 0x79, PT ;  /* 0x000000790300780c */ /* 0x040fe40003f84270 */
[C---:B------:R-:W-:Y:S02]  /*2010*/  ISETP.GT.AND P3, PT, R3.reuse, 0x80, PT ;  /* 0x000000800300780c */ /* 0x040fe40003f64270 */
[----:B------:R-:W-:Y:S02]  /*2020*/  ISETP.GT.AND P2, PT, R3, 0x81, PT ;  /* 0x000000810300780c */ /* 0x000fe40003f44270 */
[----:B------:R-:W-:-:S02]  /*2030*/  FMNMX.FTZ R7, R73, R0, !PT ;  /* 0x0000000049077209 */ /* 0x000fc40007810000 */
[----:B------:R-:W-:Y:S02]  /*2040*/  FSEL R101, R101, -INF , P1 ;  /* 0xff80000065657808 */ /* 0x000fe40000800000 */
[----:B------:R-:W-:Y:S02]  /*2050*/  FSEL R81, R81, -INF , P6 ;  /* 0xff80000051517808 */ /* 0x000fe40003000000 */
[----:B------:R-:W-:Y:S02]  /*2060*/  FSEL R84, R84, -INF , P5 ;  /* 0xff80000054547808 */ /* 0x000fe40002800000 */
[----:B------:R-:W-:Y:S02]  /*2070*/  FSEL R85, R85, -INF , P4 ;  /* 0xff80000055557808 */ /* 0x000fe40002000000 */
[----:B------:R-:W-:Y:S02]  /*2080*/  FSEL R88, R88, -INF , P3 ;  /* 0xff80000058587808 */ /* 0x000fe40001800000 */
[----:B------:R-:W-:-:S02]  /*2090*/  FSEL R83, R83, -INF , P6 ;  /* 0xff80000053537808 */ /* 0x000fc40003000000 */
[----:B------:R-:W-:Y:S02]  /*20a0*/  FSEL R89, R89, -INF , P2 ;  /* 0xff80000059597808 */ /* 0x000fe40001000000 */
[----:B------:R-:W-:Y:S02]  /*20b0*/  FSEL R86, R86, -INF , P5 ;  /* 0xff80000056567808 */ /* 0x000fe40002800000 */
[----:B------:R-:W-:Y:S02]  /*20c0*/  FSEL R87, R87, -INF , P4 ;  /* 0xff80000057577808 */ /* 0x000fe40002000000 */
[----:B------:R-:W-:Y:S02]  /*20d0*/  FSEL R90, R90, -INF , P3 ;  /* 0xff8000005a5a7808 */ /* 0x000fe40001800000 */
[----:B------:R-:W-:Y:S02]  /*20e0*/  FSEL R91, R91, -INF , P2 ;  /* 0xff8000005b5b7808 */ /* 0x000fe40001000000 */
[----:B------:R-:W-:-:S02]  /*20f0*/  ISETP.GT.AND P1, PT, R3, 0xa1, PT ;  /* 0x000000a10300780c */ /* 0x000fc40003f24270 */
[----:B------:R-:W-:Y:S02]  /*2100*/  FSEL R104, R104, -INF , P0 ;  /* 0xff80000068687808 */ /* 0x000fe40000000000 */
[----:B------:R-:W-:Y:S02]  /*2110*/  FMNMX.FTZ R0, R76, R7, !PT ;  /* 0x000000074c007209 */ /* 0x000fe40007810000 */
[C---:B------:R-:W-:Y:S02]  /*2120*/  ISETP.GT.AND P6, PT, R3.reuse, 0x88, PT ;  /* 0x000000880300780c */ /* 0x040fe40003fc4270 */
[C---:B------:R-:W-:Y:S02]  /*2130*/  ISETP.GT.AND P5, PT, R3.reuse, 0x89, PT ;  /* 0x000000890300780c */ /* 0x040fe40003fa4270 */
[C---:B------:R-:W-:Y:S02]  /*2140*/  ISETP.GT.AND P4, PT, R3.reuse, 0x90, PT ;  /* 0x000000900300780c */ /* 0x040fe40003f84270 */
[----:B------:R-:W-:-:S02]  /*2150*/  ISETP.GT.AND P3, PT, R3, 0x91, PT ;  /* 0x000000910300780c */ /* 0x000fc40003f64270 */
[C---:B------:R-:W-:Y:S02]  /*2160*/  ISETP.GT.AND P2, PT, R3.reuse, 0x98, PT ;  /* 0x000000980300780c */ /* 0x040fe40003f44270 */
[----:B------:R-:W-:Y:S02]  /*2170*/  ISETP.GT.AND P0, PT, R3, 0xa8, PT ;  /* 0x000000a80300780c */ /* 0x000fe40003f04270 */
[----:B------:R-:W-:Y:S02]  /*2180*/  FSEL R105, R105, -INF , P1 ;  /* 0xff80000069697808 */ /* 0x000fe40000800000 */
[----:B------:R-:W-:Y:S02]  /*2190*/  P2R R12, PR, RZ, 0x2 ;  /* 0x00000002ff0c7803 */ /* 0x000fe40000000000 */
[----:B------:R-:W-:Y:S02]  /*21a0*/  FMNMX.FTZ R7, R77, R0, !PT ;  /* 0x000000004d077209 */ /* 0x000fe40007810000 */
[----:B------:R-:W-:-:S02]  /*21b0*/  FSEL R92, R92, -INF , P6 ;  /* 0xff8000005c5c7808 */ /* 0x000fc40003000000 */
        /* <DEDUP_REMOVED lines=10> */
[----:B------:R-:W-:Y:S02]  /*2260*/  P2R R11, PR, RZ, 0x1 ;  /* 0x00000001ff0b7803 */ /* 0x000fe40000000000 */
[----:B------:R-:W-:-:S02]  /*2270*/  ISETP.GT.AND P1, PT, R3, 0xa0, PT ;  /* 0x000000a00300780c */ /* 0x000fc40003f24270 */
[C---:B------:R-:W-:Y:S02]  /*2280*/  ISETP.GT.AND P2, PT, R3.reuse, 0xa9, PT ;  /* 0x000000a90300780c */ /* 0x040fe40003f44270 */
[C---:B------:R-:W-:Y:S02]  /*2290*/  ISETP.GT.AND P3, PT, R3.reuse, 0xb0, PT ;  /* 0x000000b00300780c */ /* 0x040fe40003f64270 */
[C---:B------:R-:W-:Y:S02]  /*22a0*/  ISETP.GT.AND P4, PT, R3.reuse, 0xb1, PT ;  /* 0x000000b10300780c */ /* 0x040fe40003f84270 */
[C---:B------:R-:W-:Y:S02]  /*22b0*/  ISETP.GT.AND P5, PT, R3.reuse, 0xb8, PT ;  /* 0x000000b80300780c */ /* 0x040fe40003fa4270 */
[C---:B------:R-:W-:Y:S02]  /*22c0*/  ISETP.GT.AND P6, PT, R3.reuse, 0xb9, PT ;  /* 0x000000b90300780c */ /* 0x040fe40003fc4270 */
[----:B------:R-:W-:-:S02]  /*22d0*/  ISETP.GT.AND P0, PT, R3, 0x99, PT ;  /* 0x000000990300780c */ /* 0x000fc40003f04270 */
[----:B------:R-:W-:Y:S02]  /*22e0*/  FMNMX.FTZ R3, R26, R27, !PT ;  /* 0x0000001b1a037209 */ /* 0x000fe40007810000 */
[----:B------:R-:W-:Y:S02]  /*22f0*/  FMNMX.FTZ R0, R80, R7, !PT ;  /* 0x0000000750007209 */ /* 0x000fe40007810000 */
[----:B------:R-:W-:Y:S02]  /*2300*/  FSEL R106, R106, -INF , P1 ;  /* 0xff8000006a6a7808 */ /* 0x000fe40000800000 */
[----:B------:R-:W-:Y:S02]  /*2310*/  ISETP.NE.AND P1, PT, R12, RZ, PT ;  /* 0x000000ff0c00720c */ /* 0x000fe40003f25270 */
        /* <DEDUP_REMOVED lines=27> */
[----:B------:R-:W-:Y:S02]  /*24d0*/  FSEL R109, R109, -INF , P2 ;  /* 0xff8000006d6d7808 */ /* 0x000fe40001000000 */
[----:B------:R-:W-:Y:S02]  /*24e0*/  FMNMX.FTZ R0, R108, R7, !PT ;  /* 0x000000076c007209 */ /* 0x000fe40007810000 */
[----:B------:R-:W-:Y:S02]  /*24f0*/  FMNMX.FTZ R12, R58, R3, !PT ;  /* 0x000000033a0c7209 */ /* 0x000fe40007810000 */
[----:B------:R-:W-:Y:S02]  /*2500*/  FSEL R112, R112, -INF , P3 ;  /* 0xff80000070707808 */ /* 0x000fe40001800000 */
        /* <DEDUP_REMOVED lines=11> */
[----:B------:R-:W-:Y:S02]  /*25c0*/  FMNMX.FTZ R8, R117, R0, !PT ;  /* 0x0000000075087209 */ /* 0x000fe40007810000 */
[----:B------:R-:W-:-:S02]  /*25d0*/  FMNMX.FTZ R3, R67, R12, !PT ;  /* 0x0000000c43037209 */ /* 0x000fc40007810000 */
[----:B------:R-:W-:Y:S01]  /*25e0*/  P2R R10, PR, RZ, 0x4 ;  /* 0x00000004ff0a7803 */ /* 0x000fe20000000000 */
[----:B------:R-:W0:Y:S01]  /*25f0*/  SHFL.BFLY PT, R7, R8, 0x2, 0x1f ;  /* 0x0c401f0008077f89 */ /* 0x000e2200000e0000 */
[----:B------:R-:W-:Y:S02]  /*2600*/  FMNMX.FTZ R12, R70, R3, !PT ;  /* 0x00000003460c7209 */ /* 0x000fe40007810000 */
[----:B------:R-:W-:Y:S02]  /*2610*/  FSEL R103, R103, -INF , P0 ;  /* 0xff80000067677808 */ /* 0x000fe40000000000 */
[----:B------:R-:W-:Y:S02]  /*2620*/  FMNMX.FTZ R3, R71, R12, !PT ;  /* 0x0000000c47037209 */ /* 0x000fe40007810000 */
[----:B------:R-:W-:Y:S02]  /*2630*/  ISETP.NE.AND P0, PT, R11, RZ, PT ;  /* 0x000000ff0b00720c */ /* 0x000fe40003f05270 */
[----:B------:R-:W-:-:S02]  /*2640*/  FMNMX.FTZ R12, R74, R3, !PT ;  /* 0x000000034a0c7209 */ /* 0x000fc40007810000 */
[----:B------:R-:W-:Y:S02]  /*2650*/  FSEL R107, R107, -INF , P1 ;  /* 0xff8000006b6b7808 */ /* 0x000fe40000800000 */
[----:B------:R-:W-:Y:S02]  /*2660*/  FMNMX.FTZ R3, R75, R12, !PT ;  /* 0x0000000c4b037209 */ /* 0x000fe40007810000 */
[----:B------:R-:W-:Y:S02]  /*2670*/  FSEL R110, R110, -INF , P0 ;  /* 0xff8000006e6e7808 */ /* 0x000fe40000000000 */
[----:B------:R-:W-:Y:S02]  /*2680*/  FMNMX.FTZ R12, R78, R3, !PT ;  /* 0x000000034e0c7209 */ /* 0x000fe40007810000 */
[----:B------:R-:W-:Y:S02]  /*2690*/  FSEL R114, R114, -INF , P3 ;  /* 0xff80000072727808 */ /* 0x000fe40001800000 */
[----:B------:R-:W-:-:S02]  /*26a0*/  FMNMX.FTZ R3, R79, R12, !PT ;  /* 0x0000000c4f037209 */ /* 0x000fc40007810000 */
        /* <DEDUP_REMOVED lines=8> */
[----:B------:R-:W-:Y:S02]  /*2730*/  ISETP.NE.AND P0, PT, R5, RZ, PT ;  /* 0x000000ff0500720c */ /* 0x000fe40003f05270 */
[----:B------:R-:W-:Y:S02]  /*2740*/  FMNMX.FTZ R3, R87, R12, !PT ;  /* 0x0000000c57037209 */ /* 0x000fe40007810000 */
[----:B------:R-:W-:Y:S02]  /*2750*/  ISETP.NE.AND P1, PT, R6, RZ, PT ;  /* 0x000000ff0600720c */ /* 0x000fe40003f25270 */
[----:B------:R-:W-:-:S04]  /*2760*/  FMNMX.FTZ R12, R90, R3, !PT ;  /* 0x000000035a0c7209 */ /* 0x000fc80007810000 */
[----:B------:R-:W-:-:S04]  /*2770*/  FMNMX.FTZ R3, R91, R12, !PT ;  /* 0x0000000c5b037209 */ /* 0x000fc80007810000 */
[----:B------:R-:W-:Y:S02]  /*2780*/  FMNMX.FTZ R12, R94, R3, !PT ;  /* 0x000000035e0c7209 */ /* 0x000fe40007810000 */
[----:B0-----:R-:W-:Y:S01]  /*2790*/  FMNMX.FTZ R0, R9, R0, !PT ;  /* 0x0000000009007209 */ /* 0x001fe20007810000 */
[----:B------:R-:W-:Y:S01]  /*27a0*/  @!P1 VIADD R4, R4, 0x30840 ;  /* 0x0003084004049836 */ /* 0x000fe20000000000 */
[----:B------:R-:W-:Y:S02]  /*27b0*/  FMNMX.FTZ R3, R95, R12, !PT ;  /* 0x0000000c5f037209 */ /* 0x000fe40007810000 */
[C---:B------:R-:W-:Y:S01]  /*27c0*/  FSETP.NEU.FTZ.AND P2, PT, R0.reuse, -INF , PT ;  /* 0xff8000000000780b */ /* 0x040fe20003f5d000 */
[----:B------:R-:W-:Y:S01]  /*27d0*/  FMUL.FTZ R7, R0, UR21 ;  /* 0x0000001500077c20 */ /* 0x000fe20008410000 */
[----:B------:R-:W-:Y:S02]  /*27e0*/  FMNMX.FTZ R20, R98, R3, !PT ;  /* 0x0000000362147209 */ /* 0x000fe40007810000 */
[----:B------:R-:W-:-:S02]  /*27f0*/  @!P1 PRMT R4, RZ, 0x654, R4 ;  /* 0x00000654ff049816 */ /* 0x000fc40000000004 */
[----:B------:R-:W-:Y:S02]  /*2800*/  FMNMX.FTZ R3, R99, R20, !PT ;  /* 0x0000001463037209 */ /* 0x000fe40007810000 */
[----:B------:R-:W-:Y:S01]  /*2810*/  FSEL R7, R7, RZ, P2 ;  /* 0x000000ff07077208 */ /* 0x000fe20001000000 */
[----:B------:R0:W-:Y:S01]  /*2820*/  @!P1 SYNCS.ARRIVE.TRANS64.RED.A1T0 RZ, [R4+URZ], RZ ;  /* 0x000000ff04ff99a7 */ /* 0x0001e2000810043f */
[----:B------:R-:W-:Y:S02]  /*2830*/  FMNMX.FTZ R20, R102, R3, !PT ;  /* 0x0000000366147209 */ /* 0x000fe40007810000 */
[----:B------:R-:W-:Y:S01]  /*2840*/  ISETP.NE.AND P2, PT, R10, RZ, PT ;  /* 0x000000ff0a00720c */ /* 0x000fe20003f45270 */
        /* <DEDUP_REMOVED lines=8> */
[----:B------:R-:W-:Y:S01]  /*28d0*/  FSEL R111, R111, -INF , P2 ;  /* 0xff8000006f6f7808 */ /* 0x000fe20001000000 */
        /* <DEDUP_REMOVED lines=30> */
[----:B------:R-:W1:Y:S01]  /*2ac0*/  SHFL.BFLY PT, R76, R3, 0x2, 0x1f ;  /* 0x0c401f00034c7f89 */ /* 0x000e6200000e0000 */
        /* <DEDUP_REMOVED lines=14> */
[--C-:B--2---:R-:W-:Y:S01]  /*2bb0*/  FFMA.FTZ R80, R108, UR21, -R7.reuse ;  /* 0x000000156c507c23 */ /* 0x104fe20008010807 */
[--C-:B------:R-:W-:Y:S01]  /*2bc0*/  FFMA.FTZ R81, R109, UR21, -R7.reuse ;  /* 0x000000156d517c23 */ /* 0x100fe20008010807 */
[----:B------:R-:W-:-:S03]  /*2bd0*/  FFMA.FTZ R113, R113, UR21, -R7 ;  /* 0x0000001571717c23 */ /* 0x000fc60008010807 */
[----:B------:R2:W-:Y:S01]  /*2be0*/  MUFU.EX2 R60, R89 ;  /* 0x00000059003c7308 */ /* 0x0005e20000000800 */
[--C-:B---3--:R-:W-:Y:S01]  /*2bf0*/  FFMA.FTZ R84, R112, UR21, -R7.reuse ;  /* 0x0000001570547c23 */ /* 0x108fe20008010807 */
[----:B-1----:R-:W-:Y:S01]  /*2c00*/  FMNMX.FTZ R85, R3, R76, !PT ;  /* 0x0000004c03557209 */ /* 0x002fe20007810000 */
[----:B------:R-:W-:-:S05]  /*2c10*/  FFMA.FTZ R76, R104, UR21, -R7 ;  /* 0x00000015684c7c23 */ /* 0x000fca0008010807 */
[----:B------:R-:W-:Y:S01]  /*2c20*/  MUFU.EX2 R5, R5 ;  /* 0x0000000500057308 */ /* 0x000fe20000000800 */
[----:B------:R-:W1:Y:S01]  /*2c30*/  SHFL.BFLY PT, R88, R85, 0x1, 0x1f ;  /* 0x0c201f0055587f89 */ /* 0x000e6200000e0000 */
[----:B--2---:R-:W-:-:S06]  /*2c40*/  FFMA.FTZ R89, R117, UR21, -R7 ;  /* 0x0000001575597c23 */ /* 0x004fcc0008010807 */
[----:B------:R-:W0:Y:S08]  /*2c50*/  MUFU.EX2 R6, R6 ;  /* 0x0000000600067308 */ /* 0x000e300000000800 */
[----:B------:R-:W2:Y:S08]  /*2c60*/  MUFU.EX2 R8, R8 ;  /* 0x0000000800087308 */ /* 0x000eb00000000800 */
[----:B------:R-:W3:Y:S01]  /*2c70*/  MUFU.EX2 R9, R9 ;  /* 0x0000000900097308 */ /* 0x000ee20000000800 */
[----:B-1----:R-:W-:Y:S01]  /*2c80*/  FMNMX.FTZ R3, R85, R88, !PT ;  /* 0x0000005855037209 */ /* 0x002fe20007810000 */
[----:B------:R-:W-:Y:S01]  /*2c90*/  FFMA.FTZ R88, R116, UR21, -R7 ;  /* 0x0000001574587c23 */ /* 0x000fe20008010807 */
[----:B0-----:R-:W-:-:S02]  /*2ca0*/  F2FP.BF16.F32.PACK_AB R4, R6, R5 ;  /* 0x000000050604723e */ /* 0x001fc400000010ff */
[C---:B------:R-:W-:Y:S01]  /*2cb0*/  FSETP.NEU.FTZ.AND P2, PT, R3.reuse, -INF , PT ;  /* 0xff8000000300780b */ /* 0x040fe20003f5d000 */
[----:B------:R-:W-:Y:S02]  /*2cc0*/  FMUL.FTZ R92, R3, UR21 ;  /* 0x00000015035c7c20 */ /* 0x000fe40008410000 */
[----:B------:R-:W0:Y:S03]  /*2cd0*/  MUFU.EX2 R10, R10 ;  /* 0x0000000a000a7308 */ /* 0x000e260000000800 */
[----:B------:R-:W-:Y:S02]  /*2ce0*/  FSEL R92, R92, RZ, P2 ;  /* 0x000000ff5c5c7208 */ /* 0x000fe40001000000 */
[----:B------:R-:W-:-:S03]  /*2cf0*/  PLOP3.LUT P2, PT, PT, PT, UP0, 0x80, 0x0 ;  /* 0x000000000000781c */ /* 0x000fc60003f4f008 */
[--C-:B------:R-:W-:Y:S01]  /*2d00*/  FFMA.FTZ R7, R26, UR21, -R92.reuse ;  /* 0x000000151a077c23 */ /* 0x100fe2000801085c */
[--C-:B------:R-:W-:Y:S01]  /*2d10*/  FFMA.FTZ R26, R27, UR21, -R92.reuse ;  /* 0x000000151b1a7c23 */ /* 0x100fe2000801085c */
[--C-:B------:R-:W-:Y:S01]  /*2d20*/  FFMA.FTZ R30, R30, UR21, -R92.reuse ;  /* 0x000000151e1e7c23 */ /* 0x100fe2000801085c */
[--C-:B------:R-:W-:Y:S01]  /*2d30*/  FFMA.FTZ R93, R31, UR21, -R92.reuse ;  /* 0x000000151f5d7c23 */ /* 0x100fe2000801085c */
[--C-:B------:R-:W-:Y:S01]  /*2d40*/  FFMA.FTZ R97, R34, UR21, -R92.reuse ;  /* 0x0000001522617c23 */ /* 0x100fe2000801085c */
[----:B------:R-:W1:Y:S01]  /*2d50*/  MUFU.EX2 R11, R11 ;  /* 0x0000000b000b7308 */ /* 0x000e620000000800 */
[--C-:B------:R-:W-:Y:S01]  /*2d60*/  FFMA.FTZ R100, R35, UR21, -R92.reuse ;  /* 0x0000001523647c23 */ /* 0x100fe2000801085c */
[----:B------:R-:W-:Y:S01]  /*2d70*/  FFMA.FTZ R96, R63, UR21, -R92 ;  /* 0x000000153f607c23 */ /* 0x000fe2000801085c */
[----:B------:R-:W-:Y:S01]  /*2d80*/  FADD.FTZ R63, R5, R6 ;  /* 0x00000006053f7221 */ /* 0x000fe20000010000 */
[--C-:B------:R-:W-:Y:S01]  /*2d90*/  FFMA.FTZ R101, R38, UR21, -R92.reuse ;  /* 0x0000001526657c23 */ /* 0x100fe2000801085c */
[--C-:B------:R-:W-:Y:S01]  /*2da0*/  FFMA.FTZ R35, R66, UR21, -R92.reuse ;  /* 0x0000001542237c23 */ /* 0x100fe2000801085c */
[--C-:B------:R-:W-:Y:S01]  /*2db0*/  FFMA.FTZ R31, R46, UR21, -R92.reuse ;  /* 0x000000152e1f7c23 */ /* 0x100fe2000801085c */
[----:B--2---:R-:W-:Y:S01]  /*2dc0*/  FADD.FTZ R66, R8, R63 ;  /* 0x0000003f08427221 */ /* 0x004fe20000010000 */
[----:B------:R-:W-:Y:S01]  /*2dd0*/  MUFU.EX2 R7, R7 ;  /* 0x0000000700077308 */ /* 0x000fe20000000800 */
[--C-:B------:R-:W-:Y:S01]  /*2de0*/  FFMA.FTZ R38, R47, UR21, -R92.reuse ;  /* 0x000000152f267c23 */ /* 0x100fe2000801085c */
[--C-:B------:R-:W-:Y:S01]  /*2df0*/  FFMA.FTZ R46, R67, UR21, -R92.reuse ;  /* 0x00000015432e7c23 */ /* 0x100fe2000801085c */
[--C-:B------:R-:W-:Y:S01]  /*2e00*/  FFMA.FTZ R47, R54, UR21, -R92.reuse ;  /* 0x00000015362f7c23 */ /* 0x100fe2000801085c */
[--C-:B------:R-:W-:Y:S01]  /*2e10*/  FFMA.FTZ R104, R39, UR21, -R92.reuse ;  /* 0x0000001527687c23 */ /* 0x100fe2000801085c */
[----:B------:R-:W-:Y:S01]  /*2e20*/  FFMA.FTZ R54, R71, UR21, -R92 ;  /* 0x0000001547367c23 */ /* 0x000fe2000801085c */
[----:B---3--:R-:W-:Y:S01]  /*2e30*/  FADD.FTZ R71, R9, R66 ;  /* 0x0000004209477221 */ /* 0x008fe20000010000 */
[--C-:B------:R-:W-:Y:S01]  /*2e40*/  FFMA.FTZ R27, R42, UR21, -R92.reuse ;  /* 0x000000152a1b7c23 */ /* 0x100fe2000801085c */
[----:B------:R-:W2:Y:S01]  /*2e50*/  MUFU.EX2 R26, R26 ;  /* 0x0000001a001a7308 */ /* 0x000ea20000000800 */
[--C-:B------:R-:W-:Y:S01]  /*2e60*/  FFMA.FTZ R42, R51, UR21, -R92.reuse ;  /* 0x00000015332a7c23 */ /* 0x100fe2000801085c */
[--C-:B------:R-:W-:Y:S01]  /*2e70*/  FFMA.FTZ R51, R74, UR21, -R92.reuse ;  /* 0x000000154a337c23 */ /* 0x100fe2000801085c */
[----:B0-----:R-:W-:Y:S01]  /*2e80*/  FADD.FTZ R74, R10, R71 ;  /* 0x000000470a4a7221 */ /* 0x001fe20000010000 */
        /* <DEDUP_REMOVED lines=9> */
[----:B------:R-:W-:Y:S01]  /*2f20*/  F2FP.BF16.F32.PACK_AB R6, R9, R8 ;  /* 0x000000080906723e */ /* 0x000fe200000010ff */
[----:B------:R-:W-:Y:S01]  /*2f30*/  FFMA.FTZ R43, R70, UR21, -R92 ;  /* 0x00000015462b7c23 */ /* 0x000fe2000801085c */
[----:B-1----:R-:W-:Y:S01]  /*2f40*/  F2FP.BF16.F32.PACK_AB R8, R11, R10 ;  /* 0x0000000a0b08723e */ /* 0x002fe200000010ff */
[----:B------:R-:W1:Y:S01]  /*2f50*/  MUFU.EX2 R93, R93 ;  /* 0x0000005d005d7308 */ /* 0x000e620000000800 */
[----:B--2---:R-:W-:Y:S01]  /*2f60*/  FADD.FTZ R67, R7, R26 ;  /* 0x0000001a07437221 */ /* 0x004fe20000010000 */
        /* <DEDUP_REMOVED lines=8> */
[----:B------:R-:W-:Y:S01]  /*2ff0*/  FADD.FTZ R67, R11, R74 ;  /* 0x0000004a0b437221 */ /* 0x000fe20000010000 */
[--C-:B------:R-:W-:Y:S01]  /*3000*/  FFMA.FTZ R103, R103, UR21, -R92.reuse ;  /* 0x0000001567677c23 */ /* 0x100fe2000801085c */
[--C-:B------:R-:W-:Y:S01]  /*3010*/  FFMA.FTZ R106, R106, UR21, -R92.reuse ;  /* 0x000000156a6a7c23 */ /* 0x100fe2000801085c */
[--C-:B------:R-:W-:Y:S01]  /*3020*/  FFMA.FTZ R107, R107, UR21, -R92.reuse ;  /* 0x000000156b6b7c23 */ /* 0x100fe2000801085c */
[--C-:B------:R-:W-:Y:S01]  /*3030*/  FFMA.FTZ R110, R110, UR21, -R92.reuse ;  /* 0x000000156e6e7c23 */ /* 0x100fe2000801085c */
[----:B------:R-:W-:Y:S01]  /*3040*/  FFMA.FTZ R111, R111, UR21, -R92 ;  /* 0x000000156f6f7c23 */ /* 0x000fe2000801085c */
[----:B------:R-:W0:Y:S01]  /*3050*/  MUFU.EX2 R120, R120 ;  /* 0x0000007800787308 */ /* 0x000e220000000800 */
[----:B-1----:R-:W-:Y:S01]  /*3060*/  FADD.FTZ R66, R93, R66 ;  /* 0x000000425d427221 */ /* 0x002fe20000010000 */
[--C-:B------:R-:W-:Y:S01]  /*3070*/  FFMA.FTZ R114, R114, UR21, -R92.reuse ;  /* 0x0000001572727c23 */ /* 0x100fe2000801085c */
[--C-:B------:R-:W-:Y:S01]  /*3080*/  FFMA.FTZ R115, R115, UR21, -R92.reuse ;  /* 0x0000001573737c23 */ /* 0x100fe2000801085c */
[----:B------:R-:W-:-:S04]  /*3090*/  FFMA.FTZ R118, R118, UR21, -R92 ;  /* 0x0000001576767c23 */ /* 0x000fc8000801085c */
[----:B------:R-:W1:Y:S01]  /*30a0*/  MUFU.EX2 R100, R100 ;  /* 0x0000006400647308 */ /* 0x000e620000000800 */
[----:B--2---:R-:W-:Y:S01]  /*30b0*/  FADD.FTZ R5, R97, R66 ;  /* 0x0000004261057221 */ /* 0x004fe20000010000 */
[--C-:B------:R-:W-:Y:S01]  /*30c0*/  FFMA.FTZ R66, R82, UR21, -R92.reuse ;  /* 0x0000001552427c23 */ /* 0x100fe2000801085c */
[----:B------:R-:W-:-:S05]  /*30d0*/  FFMA.FTZ R82, R95, UR21, -R92 ;  /* 0x000000155f527c23 */ /* 0x000fca000801085c */
[----:B------:R-:W2:Y:S01]  /*30e0*/  MUFU.EX2 R121, R121 ;  /* 0x0000007900797308 */ /* 0x000ea20000000800 */
[----:B0-----:R-:W-:Y:S01]  /*30f0*/  FADD.FTZ R78, R120, R67 ;  /* 0x00000043784e7221 */ /* 0x001fe20000010000 */
[----:B------:R-:W-:-:S06]  /*3100*/  FFMA.FTZ R67, R83, UR21, -R92 ;  /* 0x0000001553437c23 */ /* 0x000fcc000801085c */
[----:B------:R-:W0:Y:S01]  /*3110*/  MUFU.EX2 R101, R101 ;  /* 0x0000006500657308 */ /* 0x000e220000000800 */
[----:B-1----:R-:W-:Y:S01]  /*3120*/  FADD.FTZ R74, R100, R5 ;  /* 0x00000005644a7221 */ /* 0x002fe20000010000 */
[----:B------:R-:W-:Y:S02]  /*3130*/  F2FP.BF16.F32.PACK_AB R5, R26, R7 ;  /* 0x000000071a05723e */ /* 0x000fe400000010ff */
[----:B------:R-:W-:Y:S02]  /*3140*/  F2FP.BF16.F32.PACK_AB R7, R93, R30 ;  /* 0x0000001e5d07723e */ /* 0x000fe400000010ff */
[----:B------:R-:W-:Y:S02]  /*3150*/  F2FP.BF16.F32.PACK_AB R9, R100, R97 ;  /* 0x000000616409723e */ /* 0x000fe400000010ff */
[----:B------:R-:W1:Y:S01]  /*3160*/  MUFU.EX2 R24, R24 ;  /* 0x0000001800187308 */ /* 0x000e620000000800 */
[C---:B--2---:R-:W-:Y:S01]  /*3170*/  FADD.FTZ R75, R121.reuse, R78 ;  /* 0x0000004e794b7221 */ /* 0x044fe20000010000 */
[----:B------:R-:W-:Y:S01]  /*3180*/  F2FP.BF16.F32.PACK_AB R10, R121, R120 ;  /* 0x00000078790a723e */ /* 0x000fe200000010ff */
[----:B------:R2:W-:Y:S01]  /*3190*/  STSM.16.M88.4 [R2+0x1e800], R4 ;  /* 0x01e8000402007844 */ /* 0x0005e20000000200 */
[----:B------:R-:W-:Y:S01]  /*31a0*/  FFMA.FTZ R78, R91, UR21, -R92 ;  /* 0x000000155b4e7c23 */ /* 0x000fe2000801085c */
[----:B------:R-:W-:-:S02]  /*31b0*/  IMAD.MOV.U32 R121, RZ, RZ, R151 ;  /* 0x000000ffff797224 */ /* 0x000fc400078e0097 */
[----:B------:R-:W-:Y:S01]  /*31c0*/  IMAD.MOV.U32 R120, RZ, RZ, R151 ;  /* 0x000000ffff787224 */ /* 0x000fe200078e0097 */
[----:B------:R-:W3:Y:S01]  /*31d0*/  MUFU.EX2 R104, R104 ;  /* 0x0000006800687308 */ /* 0x000ee20000000800 */
[----:B0-----:R-:W-:Y:S01]  /*31e0*/  FADD.FTZ R11, R101, R74 ;  /* 0x0000004a650b7221 */ /* 0x001fe20000010000 */
[----:B------:R-:W-:-:S06]  /*31f0*/  FFMA.FTZ R74, R87, UR21, -R92 ;  /* 0x00000015574a7c23 */ /* 0x000fcc000801085c */
[----:B------:R-:W0:Y:S01]  /*3200*/  MUFU.EX2 R23, R23 ;  /* 0x0000001700177308 */ /* 0x000e220000000800 */
[----:B-1----:R-:W-:Y:S01]  /*3210*/  FADD.FTZ R30, R24, R75 ;  /* 0x0000004b181e7221 */ /* 0x002fe20000010000 */
[--C-:B------:R-:W-:Y:S01]  /*3220*/  FFMA.FTZ R75, R90, UR21, -R92.reuse ;  /* 0x000000155a4b7c23 */ /* 0x100fe2000801085c */
[----:B------:R-:W-:-:S05]  /*3230*/  FFMA.FTZ R92, R119, UR21, -R92 ;  /* 0x00000015775c7c23 */ /* 0x000fca000801085c */
[----:B------:R-:W1:Y:S01]  /*3240*/  MUFU.EX2 R27, R27 ;  /* 0x0000001b001b7308 */ /* 0x000e620000000800 */
[C---:B---3--:R-:W-:Y:S01]  /*3250*/  FADD.FTZ R26, R104.reuse, R11 ;  /* 0x0000000b681a7221 */ /* 0x048fe20000010000 */
[----:B------:R-:W-:-:S05]  /*3260*/  F2FP.BF16.F32.PACK_AB R11, R104, R101 ;  /* 0x00000065680b723e */ /* 0x000fca00000010ff */
[----:B------:R3:W-:Y:S01]  /*3270*/  STSM.16.M88.4 [R22], R8 ;  /* 0x0000000816007844 */ /* 0x0007e20000000200 */
[----:B------:R-:W4:Y:S01]  /*3280*/  MUFU.EX2 R25, R25 ;  /* 0x0000001900197308 */ /* 0x000f220000000800 */
[C---:B0-----:R-:W-:Y:S01]  /*3290*/  FADD.FTZ R30, R23.reuse, R30 ;  /* 0x0000001e171e7221 */ /* 0x041fe20000010000 */
[----:B------:R-:W-:-:S06]  /*32a0*/  F2FP.BF16.F32.PACK_AB R24, R23, R24 ;  /* 0x000000181718723e */ /* 0x000fcc00000010ff */
[----:B------:R-:W0:Y:S01]  /*32b0*/  MUFU.EX2 R34, R34 ;  /* 0x0000002200227308 */ /* 0x000e220000000800 */
[----:B-1----:R-:W-:-:S07]  /*32c0*/  FADD.FTZ R83, R27, R26 ;  /* 0x0000001a1b537221 */ /* 0x002fce0000010000 */
[----:B------:R-:W1:Y:S01]  /*32d0*/  MUFU.EX2 R28, R28 ;  /* 0x0000001c001c7308 */ /* 0x000e620000000800 */
[----:B----4-:R-:W-:-:S07]  /*32e0*/  FADD.FTZ R87, R25, R30 ;  /* 0x0000001e19577221 */ /* 0x010fce0000010000 */
[----:B------:R-:W4:Y:S01]  /*32f0*/  MUFU.EX2 R31, R31 ;  /* 0x0000001f001f7308 */ /* 0x000f220000000800 */
[----:B0-----:R-:W-:-:S07]  /*3300*/  FADD.FTZ R26, R34, R83 ;  /* 0x00000053221a7221 */ /* 0x001fce0000010000 */
        /* <DEDUP_REMOVED lines=25> */
[C---:B-1----:R-:W-:Y:S01]  /*34a0*/  FADD.FTZ R87, R57.reuse, R30 ;  /* 0x0000001e39577221 */ /* 0x042fe20000010000 */
[----:B--2---:R-:W-:-:S06]  /*34b0*/  F2FP.BF16.F32.PACK_AB R4, R57, R52 ;  /* 0x000000343904723e */ /* 0x004fcc00000010ff */
[----:B------:R-:W1:Y:S01]  /*34c0*/  MUFU.EX2 R58, R58 ;  /* 0x0000003a003a7308 */ /* 0x000e620000000800 */
[----:B----4-:R-:W-:-:S07]  /*34d0*/  FADD.FTZ R83, R55, R26 ;  /* 0x0000001a37537221 */ /* 0x010fce0000010000 */
        /* <DEDUP_REMOVED lines=8> */
[----:B0-----:R-:W-:Y:S01]  /*3560*/  FADD.FTZ R23, R59, R26 ;  /* 0x0000001a3b177221 */ /* 0x001fe20000010000 */
[----:B------:R-:W-:Y:S02]  /*3570*/  F2FP.BF16.F32.PACK_AB R26, R28, R25 ;  /* 0x000000191c1a723e */ /* 0x000fe400000010ff */
[----:B------:R-:W-:Y:S02]  /*3580*/  F2FP.BF16.F32.PACK_AB R28, R44, R29 ;  /* 0x0000001d2c1c723e */ /* 0x000fe400000010ff */
[----:B------:R-:W-:Y:S02]  /*3590*/  F2FP.BF16.F32.PACK_AB R25, R34, R27 ;  /* 0x0000001b2219723e */ /* 0x000fe400000010ff */
[----:B------:R-:W0:Y:S01]  /*35a0*/  MUFU.EX2 R14, R14 ;  /* 0x0000000e000e7308 */ /* 0x000e220000000800 */
[----:B-1----:R-:W-:Y:S01]  /*35b0*/  FADD.FTZ R83, R13, R30 ;  /* 0x0000001e0d537221 */ /* 0x002fe20000010000 */
[----:B------:R-:W-:-:S02]  /*35c0*/  F2FP.BF16.F32.PACK_AB R27, R38, R31 ;  /* 0x0000001f261b723e */ /* 0x000fc400000010ff */
[----:B------:R-:W-:Y:S02]  /*35d0*/  F2FP.BF16.F32.PACK_AB R30, R48, R45 ;  /* 0x0000002d301e723e */ /* 0x000fe400000010ff */
[----:B------:R-:W-:Y:S01]  /*35e0*/  F2FP.BF16.F32.PACK_AB R29, R42, R39 ;  /* 0x000000272a1d723e */ /* 0x000fe200000010ff */
[----:B------:R1:W-:Y:S01]  /*35f0*/  STSM.16.M88.4 [R17], R24 ;  /* 0x0000001811007844 */ /* 0x0003e20000000200 */
[----:B------:R-:W4:Y:S01]  /*3600*/  MUFU.EX2 R35, R35 ;  /* 0x0000002300237308 */ /* 0x000f220000000800 */
[----:B--2---:R-:W-:Y:S01]  /*3610*/  FADD.FTZ R44, R96, R23 ;  /* 0x00000017602c7221 */ /* 0x004fe20000010000 */
[----:B------:R-:W-:-:S05]  /*3620*/  F2FP.BF16.F32.PACK_AB R31, R50, R47 ;  /* 0x0000002f321f723e */ /* 0x000fca00000010ff */
[----:B------:R-:W-:Y:S01]  /*3630*/  STSM.16.M88.4 [R16], R28 ;  /* 0x0000001c10007844 */ /* 0x000fe20000000200 */
[----:B------:R-:W3:Y:S01]  /*3640*/  MUFU.EX2 R32, R32 ;  /* 0x0000002000207308 */ /* 0x000ee20000000800 */
[----:B0-----:R-:W-:-:S07]  /*3650*/  FADD.FTZ R83, R14, R83 ;  /* 0x000000530e537221 */ /* 0x001fce0000010000 */
[----:B------:R-:W0:Y:S01]  /*3660*/  MUFU.EX2 R46, R46 ;  /* 0x0000002e002e7308 */ /* 0x000e220000000800 */
[----:B----4-:R-:W-:-:S07]  /*3670*/  FADD.FTZ R5, R35, R44 ;  /* 0x0000002c23057221 */ /* 0x010fce0000010000 */
[----:B------:R-:W2:Y:S01]  /*3680*/  MUFU.EX2 R33, R33 ;  /* 0x0000002100217308 */ /* 0x000ea20000000800 */
[----:B---3--:R-:W-:-:S07]  /*3690*/  FADD.FTZ R10, R32, R83 ;  /* 0x00000053200a7221 */ /* 0x008fce0000010000 */
[----:B------:R-:W3:Y:S01]  /*36a0*/  MUFU.EX2 R43, R43 ;  /* 0x0000002b002b7308 */ /* 0x000ee20000000800 */
[----:B0-----:R-:W-:-:S07]  /*36b0*/  FADD.FTZ R8, R46, R5 ;  /* 0x000000052e087221 */ /* 0x001fce0000010000 */
[----:B------:R-:W0:Y:S01]  /*36c0*/  MUFU.EX2 R36, R36 ;  /* 0x0000002400247308 */ /* 0x000e220000000800 */
[----:B--2---:R-:W-:-:S07]  /*36d0*/  FADD.FTZ R7, R33, R10 ;  /* 0x0000000a21077221 */ /* 0x004fce0000010000 */
[----:B------:R-:W2:Y:S01]  /*36e0*/  MUFU.EX2 R54, R54 ;  /* 0x0000003600367308 */ /* 0x000ea20000000800 */
[----:B---3--:R-:W-:-:S07]  /*36f0*/  FADD.FTZ R5, R43, R8 ;  /* 0x000000082b057221 */ /* 0x008fce0000010000 */
[----:B------:R-:W3:Y:S01]  /*3700*/  MUFU.EX2 R41, R41 ;  /* 0x0000002900297308 */ /* 0x000ee20000000800 */
[----:B0-----:R-:W-:Y:S01]  /*3710*/  FADD.FTZ R10, R36, R7 ;  /* 0x00000007240a7221 */ /* 0x001fe20000010000 */
[----:B------:R-:W-:-:S06]  /*3720*/  F2FP.BF16.F32.PACK_AB R7, R96, R59 ;  /* 0x0000003b6007723e */ /* 0x000fcc00000010ff */
[----:B------:R-:W0:Y:S01]  /*3730*/  MUFU.EX2 R51, R51 ;  /* 0x0000003300337308 */ /* 0x000e220000000800 */
[----:B--2---:R-:W-:-:S07]  /*3740*/  FADD.FTZ R8, R54, R5 ;  /* 0x0000000536087221 */ /* 0x004fce0000010000 */
[----:B------:R-:W2:Y:S01]  /*3750*/  MUFU.EX2 R40, R40 ;  /* 0x0000002800287308 */ /* 0x000ea20000000800 */
[C---:B---3--:R-:W-:Y:S01]  /*3760*/  FADD.FTZ R5, R41.reuse, R10 ;  /* 0x0000000a29057221 */ /* 0x048fe20000010000 */
[----:B-1----:R-:W-:-:S06]  /*3770*/  F2FP.BF16.F32.PACK_AB R24, R41, R36 ;  /* 0x000000242918723e */ /* 0x002fcc00000010ff */
[----:B------:R-:W1:Y:S01]  /*3780*/  MUFU.EX2 R62, R62 ;  /* 0x0000003e003e7308 */ /* 0x000e620000000800 */
[----:B0-----:R-:W-:-:S07]  /*3790*/  FADD.FTZ R9, R51, R8 ;  /* 0x0000000833097221 */ /* 0x001fce0000010000 */
[----:B------:R-:W0:Y:S01]  /*37a0*/  MUFU.EX2 R49, R49 ;  /* 0x0000003100317308 */ /* 0x000e220000000800 */
[----:B--2---:R-:W-:Y:S01]  /*37b0*/  FADD.FTZ R10, R40, R5 ;  /* 0x00000005280a7221 */ /* 0x004fe20000010000 */
[----:B------:R-:W-:-:S05]  /*37c0*/  F2FP.BF16.F32.PACK_AB R5, R58, R55 ;  /* 0x000000373a05723e */ /* 0x000fca00000010ff */
[----:B------:R2:W-:Y:S01]  /*37d0*/  STSM.16.M88.4 [R2+0x24800], R4 ;  /* 0x0248000402007844 */ /* 0x0005e20000000200 */
[----:B------:R-:W3:Y:S01]  /*37e0*/  MUFU.EX2 R63, R63 ;  /* 0x0000003f003f7308 */ /* 0x000ee20000000800 */
[C---:B-1----:R-:W-:Y:S01]  /*37f0*/  FADD.FTZ R8, R62.reuse, R9 ;  /* 0x000000093e087221 */ /* 0x042fe20000010000 */
[----:B------:R-:W-:-:S06]  /*3800*/  F2FP.BF16.F32.PACK_AB R25, R62, R51 ;  /* 0x000000333e19723e */ /* 0x000fcc00000010ff */
[----:B------:R-:W1:Y:S01]  /*3810*/  MUFU.EX2 R70, R70 ;  /* 0x0000004600467308 */ /* 0x000e620000000800 */
[----:B0-----:R-:W-:Y:S01]  /*3820*/  FADD.FTZ R11, R49, R10 ;  /* 0x0000000a310b7221 */ /* 0x001fe20000010000 */
[----:B------:R-:W-:Y:S02]  /*3830*/  F2FP.BF16.F32.PACK_AB R10, R33, R32 ;  /* 0x00000020210a723e */ /* 0x000fe400000010ff */
[----:B------:R-:W-:-:S04]  /*3840*/  F2FP.BF16.F32.PACK_AB R26, R49, R40 ;  /* 0x00000028311a723e */ /* 0x000fc800000010ff */
[----:B------:R-:W0:Y:S01]  /*3850*/  MUFU.EX2 R21, R21 ;  /* 0x0000001500157308 */ /* 0x000e220000000800 */
[----:B---3--:R-:W-:Y:S01]  /*3860*/  FADD.FTZ R9, R63, R8 ;  /* 0x000000083f097221 */ /* 0x008fe20000010000 */
[----:B------:R-:W-:-:S06]  /*3870*/  FADD.FTZ R8, R12, R11 ;  /* 0x0000000b0c087221 */ /* 0x000fcc0000010000 */
[----:B------:R-:W3:Y:S01]  /*3880*/  MUFU.EX2 R66, R66 ;  /* 0x0000004200427308 */ /* 0x000ee20000000800 */
[C---:B-1----:R-:W-:Y:S01]  /*3890*/  FADD.FTZ R9, R70.reuse, R9 ;  /* 0x0000000946097221 */ /* 0x042fe20000010000 */
[----:B------:R-:W-:-:S06]  /*38a0*/  F2FP.BF16.F32.PACK_AB R27, R70, R63 ;  /* 0x0000003f461b723e */ /* 0x000fcc00000010ff */
[----:B------:R-:W1:Y:S01]  /*38b0*/  MUFU.EX2 R67, R67 ;  /* 0x0000004300437308 */ /* 0x000e620000000800 */
[----:B0-----:R-:W-:Y:S01]  /*38c0*/  FADD.FTZ R11, R21, R8 ;  /* 0x00000008150b7221 */ /* 0x001fe20000010000 */
[----:B------:R-:W-:-:S03]  /*38d0*/  F2FP.BF16.F32.PACK_AB R8, R14, R13 ;  /* 0x0000000d0e08723e */ /* 0x000fc600000010ff */
[----:B------:R-:W-:Y:S01]  /*38e0*/  FADD.FTZ R34, R20, R11 ;  /* 0x0000000b14227221 */ /* 0x000fe20000010000 */
[----:B------:R-:W-:Y:S02]  /*38f0*/  F2FP.BF16.F32.PACK_AB R11, R54, R43 ;  /* 0x0000002b360b723e */ /* 0x000fe400000010ff */
[----:B------:R-:W0:Y:S01]  /*3900*/  MUFU.EX2 R37, R37 ;  /* 0x0000002500257308 */ /* 0x000e220000000800 */
[----:B---3--:R-:W-:Y:S01]  /*3910*/  FADD.FTZ R14, R66, R9 ;  /* 0x00000009420e7221 */ /* 0x008fe20000010000 */
[----:B------:R-:W-:-:S05]  /*3920*/  F2FP.BF16.F32.PACK_AB R9, R46, R35 ;  /* 0x000000232e09723e */ /* 0x000fca00000010ff */
[----:B------:R3:W-:Y:S01]  /*3930*/  STSM.16.M88.4 [R153], R8 ;  /* 0x0000000899007844 */ /* 0x0007e20000000200 */
[----:B------:R-:W2:Y:S01]  /*3940*/  MUFU.EX2 R71, R71 ;  /* 0x0000004700477308 */ /* 0x000ea20000000800 */
[----:B-1----:R-:W-:Y:S02]  /*3950*/  FADD.FTZ R14, R67, R14 ;  /* 0x0000000e430e7221 */ /* 0x002fe40000010000 */
[----:B------:R-:W-:Y:S05]  /*3960*/  STSM.16.M88.4 [R17+0x6000], R24 ;  /* 0x0060001811007844 */ /* 0x000fea0000000200 */
[----:B------:R-:W1:Y:S01]  /*3970*/  MUFU.EX2 R53, R53 ;  /* 0x0000003500357308 */ /* 0x000e620000000800 */
[----:B0-----:R-:W-:-:S07]  /*3980*/  FADD.FTZ R34, R37, R34 ;  /* 0x0000002225227221 */ /* 0x001fce0000010000 */
[----:B------:R-:W0:Y:S01]  /*3990*/  MUFU.EX2 R74, R74 ;  /* 0x0000004a004a7308 */ /* 0x000e220000000800 */
[----:B--2---:R-:W-:-:S07]  /*39a0*/  FADD.FTZ R5, R71, R14 ;  /* 0x0000000e47057221 */ /* 0x004fce0000010000 */
[----:B------:R-:W2:Y:S01]  /*39b0*/  MUFU.EX2 R75, R75 ;  /* 0x0000004b004b7308 */ /* 0x000ea20000000800 */
[----:B-1----:R-:W-:-:S04]  /*39c0*/  FADD.FTZ R7, R53, R34 ;  /* 0x0000002235077221 */ /* 0x002fc80000010000 */
[C---:B------:R-:W-:Y:S01]  /*39d0*/  FADD.FTZ R6, R60.reuse, R7 ;  /* 0x000000073c067221 */ /* 0x040fe20000010000 */
[----:B------:R-:W-:Y:S02]  /*39e0*/  F2FP.BF16.F32.PACK_AB R60, R60, R53 ;  /* 0x000000353c3c723e */ /* 0x000fe400000010ff */
[----:B------:R-:W1:Y:S01]  /*39f0*/  MUFU.EX2 R65, R65 ;  /* 0x0000004100417308 */ /* 0x000e620000000800 */
[----:B0-----:R-:W-:-:S07]  /*3a00*/  FADD.FTZ R4, R74, R5 ;  /* 0x000000054a047221 */ /* 0x001fce0000010000 */
[----:B------:R-:W0:Y:S01]  /*3a10*/  MUFU.EX2 R78, R78 ;  /* 0x0000004e004e7308 */ /* 0x000e220000000800 */
[----:B--2---:R-:W-:-:S07]  /*3a20*/  FADD.FTZ R5, R75, R4 ;  /* 0x000000044b057221 */ /* 0x004fce0000010000 */
[----:B------:R-:W2:Y:S01]  /*3a30*/  MUFU.EX2 R68, R68 ;  /* 0x0000004400447308 */ /* 0x000ea20000000800 */
[----:B-1----:R-:W-:Y:S01]  /*3a40*/  FADD.FTZ R7, R65, R6 ;  /* 0x0000000641077221 */ /* 0x002fe20000010000 */
[----:B------:R-:W-:-:S06]  /*3a50*/  F2FP.BF16.F32.PACK_AB R6, R37, R20 ;  /* 0x000000142506723e */ /* 0x000fcc00000010ff */
[----:B------:R-:W1:Y:S01]  /*3a60*/  MUFU.EX2 R79, R79 ;  /* 0x0000004f004f7308 */ /* 0x000e620000000800 */
[C---:B0-----:R-:W-:Y:S01]  /*3a70*/  FADD.FTZ R4, R78.reuse, R5 ;  /* 0x000000054e047221 */ /* 0x041fe20000010000 */
[----:B------:R-:W-:-:S06]  /*3a80*/  F2FP.BF16.F32.PACK_AB R61, R78, R75 ;  /* 0x0000004b4e3d723e */ /* 0x000fcc00000010ff */
[----:B------:R-:W0:Y:S01]  /*3a90*/  MUFU.EX2 R64, R64 ;  /* 0x0000004000407308 */ /* 0x000e220000000800 */
[C---:B--2---:R-:W-:Y:S01]  /*3aa0*/  FADD.FTZ R7, R68.reuse, R7 ;  /* 0x0000000744077221 */ /* 0x044fe20000010000 */
[----:B------:R-:W-:-:S06]  /*3ab0*/  F2FP.BF16.F32.PACK_AB R62, R68, R65 ;  /* 0x00000041443e723e */ /* 0x000fcc00000010ff */
[----:B------:R-:W2:Y:S01]  /*3ac0*/  MUFU.EX2 R82, R82 ;  /* 0x0000005200527308 */ /* 0x000ea20000000800 */
[----:B-1----:R-:W-:Y:S01]  /*3ad0*/  FADD.FTZ R5, R79, R4 ;  /* 0x000000044f057221 */ /* 0x002fe20000010000 */
[----:B------:R-:W-:-:S06]  /*3ae0*/  F2FP.BF16.F32.PACK_AB R4, R21, R12 ;  /* 0x0000000c1504723e */ /* 0x000fcc00000010ff */
[----:B------:R-:W1:Y:S01]  /*3af0*/  MUFU.EX2 R69, R69 ;  /* 0x0000004500457308 */ /* 0x000e620000000800 */
[----:B0-----:R-:W-:-:S07]  /*3b00*/  FADD.FTZ R14, R64, R7 ;  /* 0x00000007400e7221 */ /* 0x001fce0000010000 */
[----:B------:R-:W0:Y:S01]  /*3b10*/  MUFU.EX2 R23, R98 ;  /* 0x0000006200177308 */ /* 0x000e220000000800 */
[C---:B--2---:R-:W-:Y:S01]  /*3b20*/  FADD.FTZ R12, R82.reuse, R5 ;  /* 0x00000005520c7221 */ /* 0x044fe20000010000 */
[----:B------:R-:W-:-:S06]  /*3b30*/  F2FP.BF16.F32.PACK_AB R63, R82, R79 ;  /* 0x0000004f523f723e */ /* 0x000fcc00000010ff */
[----:B------:R-:W3:Y:S01]  /*3b40*/  MUFU.EX2 R72, R72 ;  /* 0x0000004800487308 */ /* 0x000ee20000000800 */
[C---:B-1----:R-:W-:Y:S01]  /*3b50*/  FADD.FTZ R5, R69.reuse, R14 ;  /* 0x0000000e45057221 */ /* 0x042fe20000010000 */
[----:B------:R-:W-:-:S06]  /*3b60*/  F2FP.BF16.F32.PACK_AB R64, R69, R64 ;  /* 0x000000404540723e */ /* 0x000fcc00000010ff */
[----:B------:R-:W1:Y:S01]  /*3b70*/  MUFU.EX2 R44, R99 ;  /* 0x00000063002c7308 */ /* 0x000e620000000800 */
[----:B0-----:R-:W-:-:S07]  /*3b80*/  FADD.FTZ R7, R23, R12 ;  /* 0x0000000c17077221 */ /* 0x001fce0000010000 */
[----:B------:R-:W0:Y:S01]  /*3b90*/  MUFU.EX2 R73, R73 ;  /* 0x0000004900497308 */ /* 0x000e220000000800 */
[----:B---3--:R-:W-:Y:S01]  /*3ba0*/  FADD.FTZ R8, R72, R5 ;  /* 0x0000000548087221 */ /* 0x008fe20000010000 */
[----:B------:R-:W-:-:S06]  /*3bb0*/  F2FP.BF16.F32.PACK_AB R5, R67, R66 ;  /* 0x000000424305723e */ /* 0x000fcc00000010ff */
[----:B------:R-:W2:Y:S01]  /*3bc0*/  MUFU.EX2 R102, R102 ;  /* 0x0000006600667308 */ /* 0x000ea20000000800 */
[----:B-1----:R-:W-:Y:S01]  /*3bd0*/  FADD.FTZ R9, R44, R7 ;  /* 0x000000072c097221 */ /* 0x002fe20000010000 */
[----:B------:R-:W-:Y:S02]  /*3be0*/  F2FP.BF16.F32.PACK_AB R7, R74, R71 ;  /* 0x000000474a07723e */ /* 0x000fe400000010ff */
[----:B------:R-:W-:-:S03]  /*3bf0*/  F2FP.BF16.F32.PACK_AB R65, R44, R23 ;  /* 0x000000172c41723e */ /* 0x000fc600000010ff */
[----:B------:R1:W-:Y:S01]  /*3c00*/  STSM.16.M88.4 [R16+0x6000], R4 ;  /* 0x0060000410007844 */ /* 0x0003e20000000200 */
[----:B------:R-:W3:Y:S01]  /*3c10*/  MUFU.EX2 R103, R103 ;  /* 0x0000006700677308 */ /* 0x000ee20000000800 */
[C---:B0-----:R-:W-:Y:S01]  /*3c20*/  FADD.FTZ R11, R73.reuse, R8 ;  /* 0x00000008490b7221 */ /* 0x041fe20000010000 */
[----:B------:R-:W-:Y:S01]  /*3c30*/  F2FP.BF16.F32.PACK_AB R66, R73, R72 ;  /* 0x000000484942723e */ /* 0x000fe200000010ff */
[----:B------:R0:W-:Y:S05]  /*3c40*/  STSM.16.M88.4 [R2+0x2a800], R60 ;  /* 0x02a8003c02007844 */ /* 0x0001ea0000000200 */
[----:B------:R-:W4:Y:S01]  /*3c50*/  MUFU.EX2 R76, R76 ;  /* 0x0000004c004c7308 */ /* 0x000f220000000800 */
[----:B--2---:R-:W-:-:S07]  /*3c60*/  FADD.FTZ R8, R102, R9 ;  /* 0x0000000966087221 */ /* 0x004fce0000010000 */
[----:B------:R-:W2:Y:S01]  /*3c70*/  MUFU.EX2 R106, R106 ;  /* 0x0000006a006a7308 */ /* 0x000ea20000000800 */
[C---:B---3--:R-:W-:Y:S01]  /*3c80*/  FADD.FTZ R9, R103.reuse, R8 ;  /* 0x0000000867097221 */ /* 0x048fe20000010000 */
[----:B------:R-:W-:-:S05]  /*3c90*/  F2FP.BF16.F32.PACK_AB R67, R103, R102 ;  /* 0x000000666743723e */ /* 0x000fca00000010ff */
[----:B------:R0:W-:Y:S01]  /*3ca0*/  STSM.16.M88.4 [R152], R64 ;  /* 0x0000004098007844 */ /* 0x0001e20000000200 */
[----:B------:R-:W3:Y:S01]  /*3cb0*/  MUFU.EX2 R77, R77 ;  /* 0x0000004d004d7308 */ /* 0x000ee20000000800 */
[----:B----4-:R-:W-:-:S07]  /*3cc0*/  FADD.FTZ R10, R76, R11 ;  /* 0x0000000b4c0a7221 */ /* 0x010fce0000010000 */
[----:B------:R-:W4:Y:S01]  /*3cd0*/  MUFU.EX2 R80, R80 ;  /* 0x0000005000507308 */ /* 0x000f220000000800 */
[----:B--2---:R-:W-:-:S07]  /*3ce0*/  FADD.FTZ R8, R106, R9 ;  /* 0x000000096a087221 */ /* 0x004fce0000010000 */
[----:B------:R-:W2:Y:S01]  /*3cf0*/  MUFU.EX2 R81, R81 ;  /* 0x0000005100517308 */ /* 0x000ea20000000800 */
[C---:B---3--:R-:W-:Y:S01]  /*3d00*/  FADD.FTZ R11, R77.reuse, R10 ;  /* 0x0000000a4d0b7221 */ /* 0x048fe20000010000 */
[----:B------:R-:W-:-:S06]  /*3d10*/  F2FP.BF16.F32.PACK_AB R76, R77, R76 ;  /* 0x0000004c4d4c723e */ /* 0x000fcc00000010ff */
[----:B------:R-:W3:Y:S01]  /*3d20*/  MUFU.EX2 R84, R84 ;  /* 0x0000005400547308 */ /* 0x000ee20000000800 */
[----:B----4-:R-:W-:-:S07]  /*3d30*/  FADD.FTZ R10, R80, R11 ;  /* 0x0000000b500a7221 */ /* 0x010fce0000010000 */
        /* <DEDUP_REMOVED lines=9> */
[C---:B--2---:R-:W-:Y:S01]  /*3dd0*/  F2FP.BF16.F32.PACK_AB R77, R107.reuse, R106 ;  /* 0x0000006a6b4d723e */ /* 0x044fe200000010ff */
[----:B------:R-:W-:-:S06]  /*3de0*/  FADD.FTZ R11, R107, R8 ;  /* 0x000000086b0b7221 */ /* 0x000fcc0000010000 */
[----:B------:R-:W2:Y:S01]  /*3df0*/  MUFU.EX2 R88, R88 ;  /* 0x0000005800587308 */ /* 0x000ea20000000800 */
[----:B---3--:R-:W-:-:S07]  /*3e00*/  FADD.FTZ R8, R110, R11 ;  /* 0x0000000b6e087221 */ /* 0x008fce0000010000 */
[----:B------:R-:W3:Y:S01]  /*3e10*/  MUFU.EX2 R89, R89 ;  /* 0x0000005900597308 */ /* 0x000ee20000000800 */
[C---:B-1----:R-:W-:Y:S01]  /*3e20*/  F2FP.BF16.F32.PACK_AB R79, R111.reuse, R110 ;  /* 0x0000006e6f4f723e */ /* 0x042fe200000010ff */
[----:B------:R-:W-:-:S04]  /*3e30*/  FADD.FTZ R5, R111, R8 ;  /* 0x000000086f057221 */ /* 0x000fc80000010000 */
[----:B------:R0:W-:Y:S02]  /*3e40*/  STSM.16.M88.4 [R17+0xc000], R76 ;  /* 0x00c0004c11007844 */ /* 0x0001e40000000200 */
[----:B------:R-:W1:Y:S01]  /*3e50*/  MUFU.EX2 R114, R114 ;  /* 0x0000007200727308 */ /* 0x000e620000000800 */
[----:B--2---:R-:W-:-:S07]  /*3e60*/  FADD.FTZ R6, R88, R7 ;  /* 0x0000000758067221 */ /* 0x004fce0000010000 */
[----:B------:R-:W2:Y:S01]  /*3e70*/  MUFU.EX2 R115, R115 ;  /* 0x0000007300737308 */ /* 0x000ea20000000800 */
[C---:B---3--:R-:W-:Y:S01]  /*3e80*/  F2FP.BF16.F32.PACK_AB R86, R89.reuse, R88 ;  /* 0x000000585956723e */ /* 0x048fe200000010ff */
[----:B------:R-:W-:-:S06]  /*3e90*/  FADD.FTZ R6, R89, R6 ;  /* 0x0000000659067221 */ /* 0x000fcc0000010000 */
[----:B------:R-:W-:Y:S01]  /*3ea0*/  MUFU.EX2 R118, R118 ;  /* 0x0000007600767308 */ /* 0x000fe20000000800 */
[----:B-1----:R-:W-:-:S07]  /*3eb0*/  FADD.FTZ R4, R114, R5 ;  /* 0x0000000572047221 */ /* 0x002fce0000010000 */
[----:B------:R-:W1:Y:S01]  /*3ec0*/  MUFU.EX2 R9, R92 ;  /* 0x0000005c00097308 */ /* 0x000e620000000800 */
[C---:B--2---:R-:W-:Y:S01]  /*3ed0*/  F2FP.BF16.F32.PACK_AB R85, R115.reuse, R114 ;  /* 0x000000727355723e */ /* 0x044fe200000010ff */
[----:B------:R-:W-:Y:S01]  /*3ee0*/  FADD.FTZ R5, R115, R4 ;  /* 0x0000000473057221 */ /* 0x000fe20000010000 */
[----:B-1----:R-:W-:-:S03]  /*3ef0*/  F2FP.BF16.F32.PACK_AB R87, R9, R118 ;  /* 0x000000760957723e */ /* 0x002fc600000010ff */
[----:B------:R-:W-:Y:S02]  /*3f00*/  FADD.FTZ R118, R118, R5 ;  /* 0x0000000576767221 */ /* 0x000fe40000010000 */
[----:B------:R0:W-:Y:S02]  /*3f10*/  STSM.16.M88.4 [R16+0xc000], R84 ;  /* 0x00c0005410007844 */ /* 0x0001e40000000200 */
[----:B------:R-:W-:Y:S01]  /*3f20*/  FADD.FTZ R7, R9, R118 ;  /* 0x0000007609077221 */ /* 0x000fe20000010000 */
[----:B------:R1:W-:Y:S06]  /*3f30*/  MEMBAR.ALL.CTA ;  /* 0x0000000000007992 */ /* 0x0003ec0000008000 */
[----:B-1----:R-:W1:Y:S02]  /*3f40*/  FENCE.VIEW.ASYNC.S ;  /* 0x00000000000073c6 */ /* 0x002e640000000000 */
[----:B-1----:R-:W-:Y:S01]  /*3f50*/  NOP ;  /* 0x0000000000007918 */ /* 0x002fe20000000000 */
[----:B------:R-:W-:Y:S05]  /*3f60*/  @!P2 BRA `(.L_x_12667) ;  /* 0x0000002800c8a947 */ /* 0x000fea0003800000 */
[----:B------:R-:W-:Y:S01]  /*3f70*/  IMAD.MOV.U32 R4, RZ, RZ, R3 ;  /* 0x000000ffff047224 */ /* 0x000fe200078e0003 */
[----:B------:R-:W-:Y:S01]  /*3f80*/  CS2R R150, SRZ ;  /* 0x0000000000967805 */ /* 0x000fe2000001ff00 */
[----:B------:R-:W-:Y:S01]  /*3f90*/  IMAD.MOV.U32 R9, RZ, RZ, R0 ;  /* 0x000000ffff097224 */ /* 0x000fe200078e0000 */
        /* <DEDUP_REMOVED lines=16> */
[----:B------:R-:W-:Y:S01]  /*40a0*/  UMOV UR24, UR38 ;  /* 0x0000002600187c82 */ /* 0x000fe20008000000 */
[----:B------:R-:W-:Y:S01]  /*40b0*/  UMOV UR22, UR39 ;  /* 0x0000002700167c82 */ /* 0x000fe20008000000 */
[----:B------:R-:W-:-:S09]  /*40c0*/  ULDC UR21, c[0x0][0x988] ;  /* 0x0002620000157ab9 */ /* 0x000fd20000000800 */
.L_x_12676:
[----:B------:R-:W-:Y:S01]  /*40d0*/  UIADD3 UR39, UR22, 0x1, URZ ;  /* 0x0000000116277890 */ /* 0x000fe2000fffe03f */
[----:B------:R-:W-:-:S03]  /*40e0*/  ISETP.NE.AND P3, PT, RZ, UR44, PT ;  /* 0x0000002cff007c0c */ /* 0x000fc6000bf65270 */
[----:B------:R-:W-:-:S04]  /*40f0*/  UISETP.NE.AND UP0, UPT, UR39, 0x2, UPT ;  /* 0x000000022700788c */ /* 0x000fc8000bf05270 */
[----:B------:R-:W-:Y:S02]  /*4100*/  USEL UR38, URZ, 0x1, UP0 ;  /* 0x000000013f267887 */ /* 0x000fe40008000000 */
[----:B------:R-:W-:Y:S02]  /*4110*/  USEL UR39, UR39, URZ, UP0 ;  /* 0x0000003f27277287 */ /* 0x000fe40008000000 */
[----:B------:R-:W-:Y:S02]  /*4120*/  ULOP3.LUT UR38, UR24, UR38, URZ, 0x3c, !UPT ;  /* 0x0000002618267292 */ /* 0x000fe4000f8e3c3f */
[----:B---3--:R-:W-:Y:S10]  /*4130*/  @P3 BRA `(.L_x_12668) ;  /* 0x00000000002c3947 */ /* 0x008ff40003800000 */
[----:B------:R-:W-:Y:S05]  /*4140*/  @!P0 BRA `(.L_x_12669) ;  /* 0x0000000000048947 */ /* 0x000fea0003800000 */
[----:B------:R-:W-:Y:S01]  /*4150*/  BPT.TRAP 0x1 ;  /* 0x000000040000795c */ /* 0x000fe20000300000 */
.L_x_12669:
[----:B------:R-:W-:Y:S01]  /*4160*/  ULEA UR6, UR39, UR40, 0x3 ;  /* 0x0000002827067291 */ /* 0x000fe2000f8e183f */
[----:B------:R-:W-:-:S04]  /*4170*/  MOV R0, UR38 ;  /* 0x0000002600007c02 */ /* 0x000fc80008000f00 */
[----:B------:R-:W-:-:S04]  /*4180*/  SHF.L.U32 R0, R0, 0x1f, RZ ;  /* 0x0000001f00007819 */ /* 0x000fc800000006ff */
[----:B------:R1:W2:Y:S01]  /*4190*/  SYNCS.PHASECHK.TRANS64.TRYWAIT P2, [UR6+0x30830], R0 ;  /* 0x03083000ff0075a7 */ /* 0x0002a20008040146 */
[----:B------:R-:W-:Y:S05]  /*41a0*/  @!P0 BRA `(.L_x_12670) ;  /* 0x0000000000048947 */ /* 0x000fea0003800000 */
[----:B------:R-:W-:Y:S01]  /*41b0*/  BPT.TRAP 0x1 ;  /* 0x000000040000795c */ /* 0x000fe20000300000 */
.L_x_12670:
[----:B--2---:R-:W-:Y:S05]  /*41c0*/  @P2 BRA `(.L_x_12668) ;  /* 0x0000000000082947 */ /* 0x004fea0003800000 */
[----:B------:R-:W2:Y:S02]  /*41d0*/  SYNCS.PHASECHK.TRANS64.TRYWAIT P2, [UR6+0x30830], R0 ;  /* 0x03083000ff0075a7 */ /* 0x000ea40008040146 */
[----:B--2---:R-:W-:Y:S05]  /*41e0*/  @!P2 BRA `(.L_x_12671) ;  /* 0x000000780010a947 */ /* 0x004fea0003800000 */
.L_x_12668:
[----:B--2---:R-:W2:Y:S01]  /*41f0*/  S2R R3, SR_TID.X ;  /* 0x0000000000037919 */ /* 0x004ea20000002100 */
[----:B------:R-:W-:Y:S01]  /*4200*/  R2UR UR16, R18 ;  /* 0x00000000121072ca */ /* 0x000fe200000e0000 */
[----:B------:R-:W-:Y:S01]  /*4210*/  UIMAD UR18, UR39, 0x600, UR20 ;  /* 0x00000600271278a4 */ /* 0x000fe2000f8e0214 */
[----:B------:R-:W-:Y:S01]  /*4220*/  R2UR UR17, R19 ;  /* 0x00000000131172ca */ /* 0x000fe200000e0000 */
[----:B------:R-:W-:Y:S01]  /*4230*/  UMOV UR19, 0x40000040 ;  /* 0x4000004000137882 */ /* 0x000fe20000000000 */
[----:B------:R-:W-:Y:S01]  /*4240*/  UMOV UR7, 0x40000040 ;  /* 0x4000004000077882 */ /* 0x000fe20000000000 */
[----:B------:R-:W-:Y:S02]  /*4250*/  UIADD3 UR6, UR18, 0x2, URZ ;  /* 0x0000000212067890 */ /* 0x000fe4000fffe03f */
[----:B------:R-:W-:Y:S01]  /*4260*/  UIADD3 UR10, UR18, 0x4, URZ ;  /* 0x00000004120a7890 */ /* 0x000fe2000fffe03f */
[----:B------:R-:W-:Y:S01]  /*4270*/  UMOV UR11, 0x40000040 ;  /* 0x40000040000b7882 */ /* 0x000fe20000000000 */
[----:B------:R-:W-:Y:S01]  /*4280*/  UIADD3 UR14, UR18, 0x6, URZ ;  /* 0x00000006120e7890 */ /* 0x000fe2000fffe03f */
[----:B------:R-:W-:Y:S01]  /*4290*/  UMOV UR15, 0x40000040 ;  /* 0x40000040000f7882 */ /* 0x000fe20000000000 */
[----:B--2---:R-:W-:-:S05]  /*42a0*/  SHF.R.U32.HI R3, RZ, 0x7, R3 ;  /* 0x00000007ff037819 */ /* 0x004fca0000011603 */
[----:B-1----:R-:W-:-:S05]  /*42b0*/  VIADD R0, R3, 0x8 ;  /* 0x0000000803007836 */ /* 0x002fca0000000000 */
[----:B------:R1:W-:Y:S06]  /*42c0*/  BAR.SYNC.DEFER_BLOCKING R0, 0x100 ;  /* 0x000400000000751d */ /* 0x0003ec0000010000 */
[----:B0-----:R-:W-:-:S06]  /*42d0*/  WARPGROUP.ARRIVE ;  /* 0x00000000000079c5 */ /* 0x001fcc0000000000 */
[----:B------:R-:W-:Y:S03]  /*42e0*/  HGMMA.64x192x16.F32.BF16 R24, gdesc[UR16], RZ, !UPT, gsb0 ;  /* 0x02e00000101879f0 */ /* 0x000fe6000c0018ff */
[----:B------:R-:W-:Y:S02]  /*42f0*/  WARPGROUP.DEPBAR.LE gsb0, 0x0 ;  /* 0x00008000000079c5 */ /* 0x000fe40000010000 */
[----:B------:R-:W-:-:S15]  /*4300*/  WARPGROUP.ARRIVE ;  /* 0x00000000000079c5 */ /* 0x000fde0000000000 */
[----:B------:R-:W-:Y:S03]  /*4310*/  HGMMA.64x192x16.F32.BF16 R24, gdesc[UR4], R24, gsb0 ;  /* 0x02e00000041879f0 */ /* 0x000fe60008001818 */
[----:B------:R-:W-:Y:S02]  /*4320*/  WARPGROUP.DEPBAR.LE gsb0, 0x0 ;  /* 0x00008000000079c5 */ /* 0x000fe40000010000 */
[----:B------:R-:W-:-:S15]  /*4330*/  WARPGROUP.ARRIVE ;  /* 0x00000000000079c5 */ /* 0x000fde0000000000 */
[----:B------:R-:W-:Y:S03]  /*4340*/  HGMMA.64x192x16.F32.BF16 R24, gdesc[UR8], R24, gsb0 ;  /* 0x02e00000081879f0 */ /* 0x000fe60008001818 */
[----:B------:R-:W-:Y:S02]  /*4350*/  WARPGROUP.DEPBAR.LE gsb0, 0x0 ;  /* 0x00008000000079c5 */ /* 0x000fe40000010000 */
[----:B------:R-:W-:-:S15]  /*4360*/  WARPGROUP.ARRIVE ;  /* 0x00000000000079c5 */ /* 0x000fde0000000000 */
[----:B------:R-:W-:Y:S03]  /*4370*/  HGMMA.64x192x16.F32.BF16 R24, gdesc[UR12], R24, gsb0 ;  /* 0x02e000000c1879f0 */ /* 0x000fe60008001818 */
[----:B------:R-:W-:Y:S02]  /*4380*/  WARPGROUP.DEPBAR.LE gsb0, 0x0 ;  /* 0x00008000000079c5 */ /* 0x000fe40000010000 */
[----:B-1----:R-:W-:Y:S05]  /*4390*/  @P3 BRA `(.L_x_12672) ;  /* 0x00000000002c3947 */ /* 0x002fea0003800000 */
[----:B------:R-:W-:Y:S05]  /*43a0*/  @!P0 BRA `(.L_x_12673) ;  /* 0x0000000000048947 */ /* 0x000fea0003800000 */
[----:B------:R-:W-:Y:S01]  /*43b0*/  BPT.TRAP 0x1 ;  /* 0x000000040000795c */ /* 0x000fe20000300000 */
.L_x_12673:
[----:B------:R-:W-:Y:S01]  /*43c0*/  ULEA UR6, UR22, UR40, 0x3 ;  /* 0x0000002816067291 */ /* 0x000fe2000f8e183f */
[----:B------:R-:W-:-:S05]  /*43d0*/  IMAD.U32 R0, RZ, RZ, UR24 ;  /* 0x00000018ff007e24 */ /* 0x000fca000f8e00ff */
[----:B------:R-:W-:-:S04]  /*43e0*/  SHF.L.U32 R0, R0, 0x1f, RZ ;  /* 0x0000001f00007819 */ /* 0x000fc800000006ff */
[----:B------:R0:W1:Y:S01]  /*43f0*/  SYNCS.PHASECHK.TRANS64.TRYWAIT P2, [UR6+0x30850], R0 ;  /* 0x03085000ff0075a7 */ /* 0x0000620008040146 */
[----:B------:R-:W-:Y:S05]  /*4400*/  @!P0 BRA `(.L_x_12674) ;  /* 0x0000000000048947 */ /* 0x000fea0003800000 */
[----:B------:R-:W-:Y:S01]  /*4410*/  BPT.TRAP 0x1 ;  /* 0x000000040000795c */ /* 0x000fe20000300000 */
.L_x_12674:
[----:B-1----:R-:W-:Y:S05]  /*4420*/  @P2 BRA `(.L_x_12672) ;  /* 0x0000000000082947 */ /* 0x002fea0003800000 */
[----:B------:R-:W1:Y:S02]  /*4430*/  SYNCS.PHASECHK.TRANS64.TRYWAIT P2, [UR6+0x30850], R0 ;  /* 0x03085000ff0075a7 */ /* 0x000e640008040146 */
[----:B-1----:R-:W-:Y:S05]  /*4440*/  @!P2 BRA `(.L_x_12675) ;  /* 0x000000740090a947 */ /* 0x002fea0003800000 */
.L_x_12672:
[----:B------:R-:W-:Y:S01]  /*4450*/  R2UR UR7, R15 ;  /* 0x000000000f0772ca */ /* 0x000fe200000e0000 */
[----:B------:R-:W-:Y:S01]  /*4460*/  UIADD3 UR6, UR40, 0x400, URZ ;  /* 0x0000040028067890 */ /* 0x000fe2000fffe03f */
[----:B------:R-:W-:Y:S01]  /*4470*/  WARPGROUP.ARRIVE ;  /* 0x00000000000079c5 */ /* 0x000fe20000000000 */
[----:B------:R-:W-:Y:S01]  /*4480*/  UMOV UR19, 0x40000040 ;  /* 0x4000004000137882 */ /* 0x000fe20000000000 */
[----:B------:R-:W-:Y:S01]  /*4490*/  UMOV UR17, 0x40000040 ;  /* 0x4000004000117882 */ /* 0x000fe20000000000 */
[----:B------:R-:W-:-:S03]  /*44a0*/  USHF.R.U32.HI UR6, URZ, 0x4, UR6 ;  /* 0x000000043f067899 */ /* 0x000fc60008011606 */
[----:B------:R-:W1:Y:S01]  /*44b0*/  S2R R5, SR_TID.X ;  /* 0x0000000000057919 */ /* 0x000e620000002100 */
[----:B------:R-:W-:Y:S01]  /*44c0*/  FMNMX.FTZ R8, R24, R9, !PT ;  /* 0x0000000918087209 */ /* 0x000fe20007810000 */
[----:B------:R-:W-:Y:S01]  /*44d0*/  IMAD.U32 R10, RZ, RZ, UR22 ;  /* 0x00000016ff0a7e24 */ /* 0x000fe2000f8e00ff */
[----:B------:R-:W-:Y:S01]  /*44e0*/  ULOP3.LUT UR6, UR6, 0x3fff, URZ, 0xc0, !UPT ;  /* 0x00003fff06067892 */ /* 0x000fe2000f8ec03f */
[----:B------:R-:W-:Y:S01]  /*44f0*/  UMOV UR24, UR38 ;  /* 0x0000002600187c82 */ /* 0x000fe20008000000 */
[----:B------:R-:W-:Y:S02]  /*4500*/  UIADD3 UR7, UR7, 0x1e800, URZ ;  /* 0x0001e80007077890 */ /* 0x000fe4000fffe03f */
[----:B------:R-:W-:Y:S02]  /*4510*/  @!P1 LEA R10, R10, UR40, 0x3 ;  /* 0x000000280a0a9c11 */ /* 0x000fe4000f8e18ff */
[----:B------:R-:W-:-:S03]  /*4520*/  USHF.R.U32.HI UR7, URZ, 0x4, UR7 ;  /* 0x000000043f077899 */ /* 0x000fc60008011607 */
[----:B------:R-:W-:Y:S01]  /*4530*/  @!P1 VIADD R10, R10, 0x30860 ;  /* 0x000308600a0a9836 */ /* 0x000fe20000000000 */
[----:B------:R-:W-:Y:S02]  /*4540*/  ULOP3.LUT UR10, UR7, 0x3fff, URZ, 0xc0, !UPT ;  /* 0x00003fff070a7892 */ /* 0x000fe4000f8ec03f */
[----:B------:R-:W-:Y:S02]  /*4550*/  UIMAD UR7, UR22, 0x600, UR6 ;  /* 0x00000600160778a4 */ /* 0x000fe4000f8e0206 */
[----:B------:R-:W-:Y:S01]  /*4560*/  @!P1 PRMT R10, RZ, 0x654, R10 ;  /* 0x00000654ff0a9816 */ /* 0x000fe2000000000a */
[----:B------:R-:W-:Y:S01]  /*4570*/  ULOP3.LUT UR6, UR10, 0x10000, URZ, 0xfc, !UPT ;  /* 0x000100000a067892 */ /* 0x000fe2000f8efc3f */
[----:B------:R-:W-:-:S03]  /*4580*/  UMOV UR22, UR39 ;  /* 0x0000002700167c82 */ /* 0x000fc60008000000 */
[----:B------:R-:W-:-:S03]  /*4590*/  UMOV UR18, UR7 ;  /* 0x0000000700127c82 */ /* 0x000fc60008000000 */
[----:B------:R-:W-:Y:S02]  /*45a0*/  UMOV UR16, UR6 ;  /* 0x0000000600107c82 */ /* 0x000fe40008000000 */
[----:B------:R-:W-:Y:S01]  /*45b0*/  HGMMA.64x64x16.F32.BF16 R120, gdesc[UR16].tnspB, R120, gsb0 ;  /* 0x40e00000107879f0 */ /* 0x000fe20008001878 */
[----:B------:R-:W-:Y:S02]  /*45c0*/  UIADD3 UR18, UR7, 0x80, URZ ;  /* 0x0000008007127890 */ /* 0x000fe4000fffe03f */
[----:B------:R-:W-:Y:S01]  /*45d0*/  UIADD3 UR16, UR6, 0x2, URZ ;  /* 0x0000000206107890 */ /* 0x000fe2000fffe03f */
[----:B-1----:R-:W-:Y:S01]  /*45e0*/  SHF.R.U32.HI R3, RZ, 0x7, R5 ;  /* 0x00000007ff037819 */ /* 0x002fe20000011605 */
[----:B------:R-:W-:Y:S01]  /*45f0*/  UMOV UR19, 0x40000040 ;  /* 0x4000004000137882 */ /* 0x000fe20000000000 */
[----:B------:R-:W-:Y:S01]  /*4600*/  UMOV UR17, 0x40000040 ;  /* 0x4000004000117882 */ /* 0x000fe20000000000 */
[----:B------:R-:W-:Y:S01]  /*4610*/  ISETP.GE.U32.AND P2, PT, R5, 0x180, PT ;  /* 0x000001800500780c */ /* 0x000fe20003f46070 */
[----:B------:R-:W-:-:S02]  /*4620*/  IMAD.U32 R5, RZ, RZ, UR39 ;  /* 0x00000027ff057e24 */ /* 0x000fc4000f8e00ff */
[----:B0-----:R-:W-:Y:S01]  /*4630*/  VIADD R0, R3, 0x9 ;  /* 0x0000000903007836 */ /* 0x001fe20000000000 */
[----:B------:R-:W-:Y:S02]  /*4640*/  FMNMX.FTZ R3, R25, R8, !PT ;  /* 0x0000000819037209 */ /* 0x000fe40007810000 */
[----:B------:R-:W-:Y:S02]  /*4650*/  @!P1 LEA R5, R5, UR40, 0x3 ;  /* 0x0000002805059c11 */ /* 0x000fe4000f8e18ff */
[----:B------:R-:W-:Y:S02]  /*4660*/  FMNMX.FTZ R8, R28, R3, !PT ;  /* 0x000000031c087209 */ /* 0x000fe40007810000 */
[----:B------:R-:W-:Y:S01]  /*4670*/  SEL R0, R0, 0x9, !P2 ;  /* 0x0000000900007807 */ /* 0x000fe20005000000 */
[----:B------:R-:W-:Y:S01]  /*4680*/  @!P1 VIADD R3, R5, 0x30840 ;  /* 0x0003084005039836 */ /* 0x000fe20000000000 */
[----:B------:R-:W-:Y:S02]  /*4690*/  FMNMX.FTZ R5, R29, R8, !PT ;  /* 0x000000081d057209 */ /* 0x000fe40007810000 */
[----:B------:R-:W-:-:S02]  /*46a0*/  ISETP.LT.AND P2, PT, RZ, UR23, PT ;  /* 0x00000017ff007c0c */ /* 0x000fc4000bf41270 */
[----:B------:R-:W-:Y:S02]  /*46b0*/  @!P1 PRMT R3, RZ, 0x654, R3 ;  /* 0x00000654ff039816 */ /* 0x000fe40000000003 */
[----:B------:R-:W-:Y:S01]  /*46c0*/  FMNMX.FTZ R8, R32, R5, !PT ;  /* 0x0000000520087209 */ /* 0x000fe20007810000 */
[----:B------:R-:W-:Y:S02]  /*46d0*/  WARPGROUP.DEPBAR.LE gsb0, 0x0 ;  /* 0x00008000000079c5 */ /* 0x000fe40000010000 */
[----:B------:R-:W-:-:S06]  /*46e0*/  WARPGROUP.ARRIVE ;  /* 0x00000000000079c5 */ /* 0x000fcc0000000000 */
[----:B------:R-:W-:Y:S01]  /*46f0*/  HGMMA.64x64x16.F32.BF16 R120, gdesc[UR16].tnspB, R120, gsb0 ;  /* 0x40e00000107879f0 */ /* 0x000fe20008001878 */
[----:B------:R-:W-:Y:S02]  /*4700*/  UIADD3 UR18, UR7, 0x100, URZ ;  /* 0x0000010007127890 */ /* 0x000fe4000fffe03f */
[----:B------:R-:W-:Y:S01]  /*4710*/  UIADD3 UR16, UR6, 0x4, URZ ;  /* 0x0000000406107890 */ /* 0x000fe2000fffe03f */
[----:B------:R-:W-:Y:S01]  /*4720*/  UMOV UR19, 0x40000040 ;  /* 0x4000004000137882 */ /* 0x000fe20000000000 */
[----:B------:R-:W-:Y:S01]  /*4730*/  UMOV UR17, 0x40000040 ;  /* 0x4000004000117882 */ /* 0x000fe20000000000 */
        /* <DEDUP_REMOVED lines=63> */
[----:B------:R-:W-:-:S07]  /*4b30*/  UIADD3 UR6, UR23, -0x1, URZ ;  /* 0xffffffff17067890 */ /* 0x000fce000fffe03f */
[----:B------:R-:W-:Y:S01]  /*4b40*/  UMOV UR23, UR6 ;  /* 0x0000000600177c82 */ /* 0x000fe20008000000 */
[----:B------:R-:W-:Y:S02]  /*4b50*/  WARPGROUP.DEPBAR.LE gsb0, 0x0 ;  /* 0x00008000000079c5 */ /* 0x000fe40000010000 */
[----:B------:R-:W-:-:S06]  /*4b60*/  WARPGROUP.ARRIVE ;  /* 0x00000000000079c5 */ /* 0x000fcc0000000000 */
[----:B------:R-:W-:Y:S03]  /*4b70*/  HGMMA.64x64x16.F32.BF16 R120, gdesc[UR16].tnspB, R120, gsb0 ;  /* 0x40e00000107879f0 */ /* 0x000fe60008001878 */
[----:B------:R-:W-:Y:S02]  /*4b80*/  WARPGROUP.DEPBAR.LE gsb0, 0x0 ;  /* 0x00008000000079c5 */ /* 0x000fe40000010000 */
[----:B------:R0:W-:Y:S06]  /*4b90*/  BAR.ARV R0, 0x100 ;  /* 0x000400000000751d */ /* 0x0001ec0000002000 */
[----:B------:R1:W-:Y:S01]  /*4ba0*/  @!P1 SYNCS.ARRIVE.TRANS64.RED.A1T0 RZ, [R3+URZ], RZ ;  /* 0x000000ff03ff99a7 */ /* 0x0003e2000810043f */
[----:B0-----:R-:W-:-:S02]  /*4bb0*/  FMNMX.FTZ R0, R26, R4, !PT ;  /* 0x000000041a007209 */ /* 0x001fc40007810000 */
[----:B-1----:R-:W-:Y:S01]  /*4bc0*/  FMNMX.FTZ R3, R33, R8, !PT ;  /* 0x0000000821037209 */ /* 0x002fe20007810000 */
[----:B------:R0:W-:Y:S03]  /*4bd0*/  @!P1 SYNCS.ARRIVE.TRANS64.RED.A1T0 RZ, [R10+URZ], RZ ;  /* 0x000000ff0aff99a7 */ /* 0x0001e6000810043f */
        /* <DEDUP_REMOVED lines=83> */
[----:B------:R-:W-:-:S03]  /*5110*/  FMNMX.FTZ R8, R110, R5, !PT ;  /* 0x000000056e087209 */ /* 0x000fc60007810000 */
[----:B------:R-:W1:Y:S01]  /*5120*/  SHFL.BFLY PT, R0, R3, 0x2, 0x1f ;  /* 0x0c401f0003007f89 */ /* 0x000e6200000e0000 */
[----:B------:R-:W-:-:S04]  /*5130*/  FMNMX.FTZ R5, R111, R8, !PT ;  /* 0x000000086f057209 */ /* 0x000fc80007810000 */
[----:B------:R-:W-:-:S04]  /*5140*/  FMNMX.FTZ R8, R114, R5, !PT ;  /* 0x0000000572087209 */ /* 0x000fc80007810000 */
[----:B------:R-:W-:-:S04]  /*5150*/  FMNMX.FTZ R5, R115, R8, !PT ;  /* 0x0000000873057209 */ /* 0x000fc80007810000 */
[----:B------:R-:W-:-:S04]  /*5160*/  FMNMX.FTZ R8, R118, R5, !PT ;  /* 0x0000000576087209 */ /* 0x000fc80007810000 */
[----:B0-----:R-:W-:-:S05]  /*5170*/  FMNMX.FTZ R10, R119, R8, !PT ;  /* 0x00000008770a7209 */ /* 0x001fca0007810000 */
[----:B------:R-:W0:Y:S01]  /*5180*/  SHFL.BFLY PT, R5, R10, 0x2, 0x1f ;  /* 0x0c401f000a057f89 */ /* 0x000e2200000e0000 */
[----:B-1----:R-:W-:-:S05]  /*5190*/  FMNMX.FTZ R11, R3, R0, !PT ;  /* 0x00000000030b7209 */ /* 0x002fca0007810000 */
[----:B------:R-:W1:Y:S01]  /*51a0*/  SHFL.BFLY PT, R0, R11, 0x1, 0x1f ;  /* 0x0c201f000b007f89 */ /* 0x000e6200000e0000 */
[----:B0-----:R-:W-:-:S05]  /*51b0*/  FMNMX.FTZ R12, R10, R5, !PT ;  /* 0x000000050a0c7209 */ /* 0x001fca0007810000 */
[----:B------:R-:W0:Y:S01]  /*51c0*/  SHFL.BFLY PT, R3, R12, 0x1, 0x1f ;  /* 0x0c201f000c037f89 */ /* 0x000e2200000e0000 */
[----:B-1----:R-:W-:-:S05]  /*51d0*/  FMNMX.FTZ R0, R11, R0, !PT ;  /* 0x000000000b007209 */ /* 0x002fca0007810000 */
[C---:B------:R-:W-:Y:S01]  /*51e0*/  FMUL.FTZ R5, R0.reuse, UR21 ;  /* 0x0000001500057c20 */ /* 0x040fe20008410000 */
[----:B------:R-:W-:-:S03]  /*51f0*/  FADD.FTZ R8, -R0, R9 ;  /* 0x0000000900087221 */ /* 0x000fc60000010100 */
        /* <DEDUP_REMOVED lines=13> */
[----:B0-----:R-:W-:Y:S01]  /*52d0*/  FMNMX.FTZ R3, R12, R3, !PT ;  /* 0x000000030c037209 */ /* 0x001fe20007810000 */
[--C-:B------:R-:W-:Y:S01]  /*52e0*/  FFMA.FTZ R49, R49, UR21, -R5.reuse ;  /* 0x0000001531317c23 */ /* 0x100fe20008010805 */
[--C-:B------:R-:W-:Y:S01]  /*52f0*/  FFMA.FTZ R52, R52, UR21, -R5.reuse ;  /* 0x0000001534347c23 */ /* 0x100fe20008010805 */
[--C-:B------:R-:W-:Y:S01]  /*5300*/  FFMA.FTZ R53, R53, UR21, -R5.reuse ;  /* 0x0000001535357c23 */ /* 0x100fe20008010805 */
[--C-:B------:R-:W-:Y:S01]  /*5310*/  FFMA.FTZ R56, R56, UR21, -R5.reuse ;  /* 0x0000001538387c23 */ /* 0x100fe20008010805 */
[C---:B------:R-:W-:Y:S01]  /*5320*/  FMUL.FTZ R10, R3.reuse, UR21 ;  /* 0x00000015030a7c20 */ /* 0x040fe20008410000 */
        /* <DEDUP_REMOVED lines=32> */
[--C-:B------:R-:W-:Y:S01]  /*5530*/  FFMA.FTZ R5, R26, UR21, -R10.reuse ;  /* 0x000000151a057c23 */ /* 0x100fe2000801080a */
[----:B------:R-:W-:Y:S01]  /*5540*/  FMUL.FTZ R4, R4, UR21 ;  /* 0x0000001504047c20 */ /* 0x000fe20008410000 */
[--C-:B------:R-:W-:Y:S01]  /*5550*/  FFMA.FTZ R20, R27, UR21, -R10.reuse ;  /* 0x000000151b147c23 */ /* 0x100fe2000801080a */
[----:B------:R-:W-:Y:S01]  /*5560*/  FMUL.FTZ R8, R8, UR21 ;  /* 0x0000001508087c20 */ /* 0x000fe20008410000 */
        /* <DEDUP_REMOVED lines=34> */
[C---:B-1----:R-:W-:Y:S01]  /*5790*/  FADD.FTZ R14, R20.reuse, R7 ;  /* 0x00000007140e7221 */ /* 0x042fe20000010000 */
[----:B------:R-:W-:Y:S01]  /*57a0*/  F2FP.BF16.F32.PACK_AB R5, R20, R5 ;  /* 0x000000051405723e */ /* 0x000fe200000010ff */
[----:B------:R-:W-:Y:S01]  /*57b0*/  FFMA.FTZ R20, R34, UR21, -R10 ;  /* 0x0000001522147c23 */ /* 0x000fe2000801080a */
[-C--:B------:R-:W-:Y:S01]  /*57c0*/  FMUL.FTZ R122, R122, R9.reuse ;  /* 0x000000097a7a7220 */ /* 0x080fe20000410000 */
[-C--:B------:R-:W-:Y:S01]  /*57d0*/  FMUL.FTZ R123, R123, R9.reuse ;  /* 0x000000097b7b7220 */ /* 0x080fe20000410000 */
[-C--:B------:R-:W-:Y:S01]  /*57e0*/  FMUL.FTZ R126, R126, R9.reuse ;  /* 0x000000097e7e7220 */ /* 0x080fe20000410000 */
[-C--:B------:R-:W-:Y:S01]  /*57f0*/  FMUL.FTZ R127, R127, R9.reuse ;  /* 0x000000097f7f7220 */ /* 0x080fe20000410000 */
[----:B------:R-:W1:Y:S01]  /*5800*/  MUFU.EX2 R25, R25 ;  /* 0x0000001900197308 */ /* 0x000e620000000800 */
[-C--:B------:R-:W-:Y:S01]  /*5810*/  FMUL.FTZ R130, R130, R9.reuse ;  /* 0x0000000982827220 */ /* 0x080fe20000410000 */
[-C--:B------:R-:W-:Y:S01]  /*5820*/  FMUL.FTZ R131, R131, R9.reuse ;  /* 0x0000000983837220 */ /* 0x080fe20000410000 */
[-C--:B------:R-:W-:Y:S01]  /*5830*/  FMUL.FTZ R134, R134, R9.reuse ;  /* 0x0000000986867220 */ /* 0x080fe20000410000 */
[-C--:B------:R-:W-:Y:S01]  /*5840*/  FMUL.FTZ R135, R135, R9.reuse ;  /* 0x0000000987877220 */ /* 0x080fe20000410000 */
[-C--:B------:R-:W-:Y:S01]  /*5850*/  FMUL.FTZ R138, R138, R9.reuse ;  /* 0x000000098a8a7220 */ /* 0x080fe20000410000 */
[-C--:B------:R-:W-:Y:S01]  /*5860*/  FMUL.FTZ R139, R139, R9.reuse ;  /* 0x000000098b8b7220 */ /* 0x080fe20000410000 */
[-C--:B------:R-:W-:Y:S01]  /*5870*/  FMUL.FTZ R142, R142, R9.reuse ;  /* 0x000000098e8e7220 */ /* 0x080fe20000410000 */
[----:B------:R-:W2:Y:S01]  /*5880*/  MUFU.EX2 R28, R28 ;  /* 0x0000001c001c7308 */ /* 0x000ea20000000800 */
[----:B0-----:R-:W-:Y:S01]  /*5890*/  FFMA.FTZ R6, R8, R6, R24 ;  /* 0x0000000608067223 */ /* 0x001fe20000010018 */
[-C--:B------:R-:W-:Y:S01]  /*58a0*/  FMUL.FTZ R143, R143, R9.reuse ;  /* 0x000000098f8f7220 */ /* 0x080fe20000410000 */
[-C--:B------:R-:W-:Y:S01]  /*58b0*/  FMUL.FTZ R146, R146, R9.reuse ;  /* 0x0000000992927220 */ /* 0x080fe20000410000 */
[-C--:B------:R-:W-:Y:S01]  /*58c0*/  FMUL.FTZ R147, R147, R9.reuse ;  /* 0x0000000993937220 */ /* 0x080fe20000410000 */
[-C--:B------:R-:W-:Y:S01]  /*58d0*/  FMUL.FTZ R150, R150, R9.reuse ;  /* 0x0000000996967220 */ /* 0x080fe20000410000 */
[----:B------:R-:W-:Y:S01]  /*58e0*/  FMUL.FTZ R151, R151, R9 ;  /* 0x0000000997977220 */ /* 0x000fe20000410000 */
[----:B------:R-:W-:Y:S01]  /*58f0*/  FMUL.FTZ R120, R120, R8 ;  /* 0x0000000878787220 */ /* 0x000fe20000410000 */
[----:B------:R-:W0:Y:S01]  /*5900*/  MUFU.EX2 R29, R29 ;  /* 0x0000001d001d7308 */ /* 0x000e220000000800 */
[C---:B-1----:R-:W-:Y:S01]  /*5910*/  FADD.FTZ R13, R25.reuse, R6 ;  /* 0x00000006190d7221 */ /* 0x042fe20000010000 */
[----:B------:R-:W-:Y:S01]  /*5920*/  F2FP.BF16.F32.PACK_AB R4, R25, R24 ;  /* 0x000000181904723e */ /* 0x000fe200000010ff */
[--C-:B------:R-:W-:Y:S01]  /*5930*/  FFMA.FTZ R24, R43, UR21, -R10.reuse ;  /* 0x000000152b187c23 */ /* 0x100fe2000801080a */
[--C-:B------:R-:W-:Y:S01]  /*5940*/  FFMA.FTZ R43, R46, UR21, -R10.reuse ;  /* 0x000000152e2b7c23 */ /* 0x100fe2000801080a */
[--C-:B------:R-:W-:Y:S01]  /*5950*/  FFMA.FTZ R25, R47, UR21, -R10.reuse ;  /* 0x000000152f197c23 */ /* 0x100fe2000801080a */
[--C-:B------:R-:W-:Y:S01]  /*5960*/  FFMA.FTZ R47, R83, UR21, -R10.reuse ;  /* 0x00000015532f7c23 */ /* 0x100fe2000801080a */
[--C-:B------:R-:W-:Y:S01]  /*5970*/  FFMA.FTZ R83, R86, UR21, -R10.reuse ;  /* 0x0000001556537c23 */ /* 0x100fe2000801080a */
[----:B------:R-:W1:Y:S01]  /*5980*/  MUFU.EX2 R11, R11 ;  /* 0x0000000b000b7308 */ /* 0x000e620000000800 */
[----:B--2---:R-:W-:Y:S01]  /*5990*/  FADD.FTZ R34, R28, R13 ;  /* 0x0000000d1c227221 */ /* 0x004fe20000010000 */
[--C-:B------:R-:W-:Y:S01]  /*59a0*/  FFMA.FTZ R13, R75, UR21, -R10.reuse ;  /* 0x000000154b0d7c23 */ /* 0x100fe2000801080a */
[--C-:B------:R-:W-:Y:S01]  /*59b0*/  FFMA.FTZ R75, R78, UR21, -R10.reuse ;  /* 0x000000154e4b7c23 */ /* 0x100fe2000801080a */
[----:B------:R-:W-:Y:S01]  /*59c0*/  FFMA.FTZ R46, R87, UR21, -R10 ;  /* 0x00000015572e7c23 */ /* 0x000fe2000801080a */
[-C--:B------:R-:W-:Y:S01]  /*59d0*/  FMUL.FTZ R121, R121, R8.reuse ;  /* 0x0000000879797220 */ /* 0x080fe20000410000 */
[-C--:B------:R-:W-:Y:S01]  /*59e0*/  FMUL.FTZ R124, R124, R8.reuse ;  /* 0x000000087c7c7220 */ /* 0x080fe20000410000 */
[----:B------:R-:W-:Y:S01]  /*59f0*/  FMUL.FTZ R125, R125, R8 ;  /* 0x000000087d7d7220 */ /* 0x000fe20000410000 */
[----:B------:R-:W2:Y:S01]  /*5a00*/  MUFU.EX2 R12, R12 ;  /* 0x0000000c000c7308 */ /* 0x000ea20000000800 */
[C---:B0-----:R-:W-:Y:S01]  /*5a10*/  F2FP.BF16.F32.PACK_AB R6, R29.reuse, R28 ;  /* 0x0000001c1d06723e */ /* 0x041fe200000010ff */
[----:B------:R-:W-:Y:S01]  /*5a20*/  FADD.FTZ R34, R29, R34 ;  /* 0x000000221d227221 */ /* 0x000fe20000010000 */
[----:B------:R-:W-:Y:S01]  /*5a30*/  FFMA.FTZ R29, R82, UR21, -R10 ;  /* 0x00000015521d7c23 */ /* 0x000fe2000801080a */
[-C--:B------:R-:W-:Y:S01]  /*5a40*/  FMUL.FTZ R128, R128, R8.reuse ;  /* 0x0000000880807220 */ /* 0x080fe20000410000 */
[-C--:B------:R-:W-:Y:S01]  /*5a50*/  FMUL.FTZ R129, R129, R8.reuse ;  /* 0x0000000881817220 */ /* 0x080fe20000410000 */
[-C--:B------:R-:W-:Y:S01]  /*5a60*/  FMUL.FTZ R132, R132, R8.reuse ;  /* 0x0000000884847220 */ /* 0x080fe20000410000 */
[-C--:B------:R-:W-:Y:S01]  /*5a70*/  FMUL.FTZ R133, R133, R8.reuse ;  /* 0x0000000885857220 */ /* 0x080fe20000410000 */
[----:B------:R-:W0:Y:S01]  /*5a80*/  MUFU.EX2 R32, R32 ;  /* 0x0000002000207308 */ /* 0x000e220000000800 */
[----:B-1----:R-:W-:Y:S01]  /*5a90*/  FADD.FTZ R28, R11, R14 ;  /* 0x0000000e0b1c7221 */ /* 0x002fe20000010000 */
[----:B------:R-:W-:Y:S01]  /*5aa0*/  FFMA.FTZ R14, R79, UR21, -R10 ;  /* 0x000000154f0e7c23 */ /* 0x000fe2000801080a */
[-C--:B------:R-:W-:Y:S01]  /*5ab0*/  FMUL.FTZ R136, R136, R8.reuse ;  /* 0x0000000888887220 */ /* 0x080fe20000410000 */
[-C--:B------:R-:W-:Y:S01]  /*5ac0*/  FMUL.FTZ R137, R137, R8.reuse ;  /* 0x0000000889897220 */ /* 0x080fe20000410000 */
[-C--:B------:R-:W-:Y:S01]  /*5ad0*/  FMUL.FTZ R140, R140, R8.reuse ;  /* 0x000000088c8c7220 */ /* 0x080fe20000410000 */
[-C--:B------:R-:W-:Y:S01]  /*5ae0*/  FMUL.FTZ R141, R141, R8.reuse ;  /* 0x000000088d8d7220 */ /* 0x080fe20000410000 */
[-C--:B------:R-:W-:Y:S01]  /*5af0*/  FMUL.FTZ R144, R144, R8.reuse ;  /* 0x0000000890907220 */ /* 0x080fe20000410000 */
[----:B------:R-:W1:Y:S01]  /*5b00*/  MUFU.EX2 R20, R20 ;  /* 0x0000001400147308 */ /* 0x000e620000000800 */
[C---:B--2---:R-:W-:Y:S01]  /*5b10*/  F2FP.BF16.F32.PACK_AB R7, R12.reuse, R11 ;  /* 0x0000000b0c07723e */ /* 0x044fe200000010ff */
[----:B------:R-:W-:Y:S01]  /*5b20*/  FADD.FTZ R55, R12, R28 ;  /* 0x0000001c0c377221 */ /* 0x000fe20000010000 */
[-C--:B------:R-:W-:Y:S01]  /*5b30*/  FMUL.FTZ R145, R145, R8.reuse ;  /* 0x0000000891917220 */ /* 0x080fe20000410000 */
[-C--:B------:R-:W-:Y:S01]  /*5b40*/  FMUL.FTZ R148, R148, R8.reuse ;  /* 0x0000000894947220 */ /* 0x080fe20000410000 */
[----:B------:R-:W-:Y:S01]  /*5b50*/  FMUL.FTZ R149, R149, R8 ;  /* 0x0000000895957220 */ /* 0x000fe20000410000 */
[----:B------:R2:W-:Y:S01]  /*5b60*/  STSM.16.M88.4 [R2+0x1e800], R4 ;  /* 0x01e8000402007844 */ /* 0x0005e20000000200 */
[----:B------:R-:W-:Y:S01]  /*5b70*/  IMAD.MOV.U32 R9, RZ, RZ, R0 ;  /* 0x000000ffff097224 */ /* 0x000fe200078e0000 */
[----:B------:R-:W3:Y:S01]  /*5b80*/  MUFU.EX2 R33, R33 ;  /* 0x0000002100217308 */ /* 0x000ee20000000800 */
[----:B0-----:R-:W-:-:S07]  /*5b90*/  FADD.FTZ R34, R32, R34 ;  /* 0x0000002220227221 */ /* 0x001fce0000010000 */
[----:B------:R-:W0:Y:S01]  /*5ba0*/  MUFU.EX2 R21, R21 ;  /* 0x0000001500157308 */ /* 0x000e220000000800 */
[----:B-1----:R-:W-:Y:S01]  /*5bb0*/  FADD.FTZ R12, R20, R55 ;  /* 0x00000037140c7221 */ /* 0x002fe20000010000 */
[--C-:B--2---:R-:W-:Y:S01]  /*5bc0*/  FFMA.FTZ R7, R42, UR21, -R10.reuse ;  /* 0x000000152a077c23 */ /* 0x104fe2000801080a */
[----:B------:R-:W-:-:S05]  /*5bd0*/  FFMA.FTZ R6, R50, UR21, -R10 ;  /* 0x0000001532067c23 */ /* 0x000fca000801080a */
[----:B------:R-:W1:Y:S01]  /*5be0*/  MUFU.EX2 R36, R36 ;  /* 0x0000002400247308 */ /* 0x000e620000000800 */
[C---:B---3--:R-:W-:Y:S01]  /*5bf0*/  FADD.FTZ R55, R33.reuse, R34 ;  /* 0x0000002221377221 */ /* 0x048fe20000010000 */
[----:B------:R-:W-:Y:S01]  /*5c00*/  F2FP.BF16.F32.PACK_AB R32, R33, R32 ;  /* 0x000000202120723e */ /* 0x000fe200000010ff */
[--C-:B------:R-:W-:Y:S01]  /*5c10*/  FFMA.FTZ R5, R58, UR21, -R10.reuse ;  /* 0x000000153a057c23 */ /* 0x100fe2000801080a */
[--C-:B------:R-:W-:Y:S01]  /*5c20*/  FFMA.FTZ R4, R66, UR21, -R10.reuse ;  /* 0x0000001542047c23 */ /* 0x100fe2000801080a */
[--C-:B------:R-:W-:Y:S01]  /*5c30*/  FFMA.FTZ R42, R91, UR21, -R10.reuse ;  /* 0x000000155b2a7c23 */ /* 0x100fe2000801080a */
[--C-:B------:R-:W-:Y:S01]  /*5c40*/  FFMA.FTZ R91, R94, UR21, -R10.reuse ;  /* 0x000000155e5b7c23 */ /* 0x100fe2000801080a */
[----:B------:R-:W-:Y:S01]  /*5c50*/  FFMA.FTZ R10, R119, UR21, -R10 ;  /* 0x00000015770a7c23 */ /* 0x000fe2000801080a */
        /* <DEDUP_REMOVED lines=45> */
[----:B------:R-:W-:-:S05]  /*5f30*/  F2FP.BF16.F32.PACK_AB R34, R37, R36 ;  /* 0x000000242522723e */ /* 0x000fca00000010ff */
[----:B------:R3:W-:Y:S01]  /*5f40*/  STSM.16.M88.4 [R22], R32 ;  /* 0x0000002016007844 */ /* 0x0007e20000000200 */
        /* <DEDUP_REMOVED lines=88> */
[----:B------:R2:W4:Y:S01]  /*64d0*/  MUFU.EX2 R28, R42 ;  /* 0x0000002a001c7308 */ /* 0x0005220000000800 */
[----:B0-----:R-:W-:-:S07]  /*64e0*/  FADD.FTZ R5, R12, R5 ;  /* 0x000000050c057221 */ /* 0x001fce0000010000 */
[----:B------:R-:W0:Y:S01]  /*64f0*/  MUFU.EX2 R92, R92 ;  /* 0x0000005c005c7308 */ /* 0x000e220000000800 */
[----:B-1----:R-:W-:Y:S01]  /*6500*/  FADD.FTZ R7, R89, R4 ;  /* 0x0000000459077221 */ /* 0x002fe20000010000 */
[----:B--2---:R-:W-:Y:S02]  /*6510*/  F2FP.BF16.F32.PACK_AB R42, R45, R44 ;  /* 0x0000002c2d2a723e */ /* 0x004fe400000010ff */
[----:B------:R-:W-:-:S03]  /*6520*/  F2FP.BF16.F32.PACK_AB R88, R89, R88 ;  /* 0x000000585958723e */ /* 0x000fc600000010ff */
[----:B------:R3:W-:Y:S01]  /*6530*/  STSM.16.M88.4 [R17], R40 ;  /* 0x0000002811007844 */ /* 0x0007e20000000200 */
[----:B------:R-:W1:Y:S01]  /*6540*/  MUFU.EX2 R91, R91 ;  /* 0x0000005b005b7308 */ /* 0x000e620000000800 */
[C---:B----4-:R-:W-:Y:S01]  /*6550*/  FADD.FTZ R4, R28.reuse, R5 ;  /* 0x000000051c047221 */ /* 0x050fe20000010000 */
[----:B------:R-:W-:Y:S01]  /*6560*/  F2FP.BF16.F32.PACK_AB R89, R28, R12 ;  /* 0x0000000c1c59723e */ /* 0x000fe200000010ff */
[----:B------:R3:W-:Y:S04]  /*6570*/  STSM.16.M88.4 [R16], R48 ;  /* 0x0000003010007844 */ /* 0x0007e80000000200 */
[----:B------:R3:W-:Y:S01]  /*6580*/  STSM.16.M88.4 [R2+0x24800], R56 ;  /* 0x0248003802007844 */ /* 0x0007e20000000200 */
[----:B------:R-:W2:Y:S01]  /*6590*/  MUFU.EX2 R93, R93 ;  /* 0x0000005d005d7308 */ /* 0x000ea20000000800 */
[----:B0-----:R-:W-:-:S02]  /*65a0*/  FADD.FTZ R6, R92, R7 ;  /* 0x000000075c067221 */ /* 0x001fc40000010000 */
[----:B------:R3:W-:Y:S04]  /*65b0*/  STSM.16.M88.4 [R153], R64 ;  /* 0x0000004099007844 */ /* 0x0007e80000000200 */
[----:B------:R3:W-:Y:S01]  /*65c0*/  STSM.16.M88.4 [R17+0x6000], R72 ;  /* 0x0060004811007844 */ /* 0x0007e20000000200 */
[----:B------:R-:W0:Y:S01]  /*65d0*/  MUFU.EX2 R95, R95 ;  /* 0x0000005f005f7308 */ /* 0x000e220000000800 */
[----:B-1----:R-:W-:Y:S02]  /*65e0*/  FADD.FTZ R4, R91, R4 ;  /* 0x000000045b047221 */ /* 0x002fe40000010000 */
[----:B------:R3:W-:Y:S05]  /*65f0*/  STSM.16.M88.4 [R16+0x6000], R80 ;  /* 0x0060005010007844 */ /* 0x0007ea0000000200 */
[----:B------:R-:W1:Y:S01]  /*6600*/  MUFU.EX2 R96, R96 ;  /* 0x0000006000607308 */ /* 0x000e620000000800 */
[C---:B--2---:R-:W-:Y:S01]  /*6610*/  FADD.FTZ R5, R93.reuse, R6 ;  /* 0x000000065d057221 */ /* 0x044fe20000010000 */
[----:B------:R-:W-:-:S06]  /*6620*/  F2FP.BF16.F32.PACK_AB R90, R93, R92 ;  /* 0x0000005c5d5a723e */ /* 0x000fcc00000010ff */
[----:B------:R-:W2:Y:S01]  /*6630*/  MUFU.EX2 R98, R98 ;  /* 0x0000006200627308 */ /* 0x000ea20000000800 */
[C---:B0-----:R-:W-:Y:S01]  /*6640*/  FADD.FTZ R7, R95.reuse, R4 ;  /* 0x000000045f077221 */ /* 0x041fe20000010000 */
[----:B------:R-:W-:-:S05]  /*6650*/  F2FP.BF16.F32.PACK_AB R91, R95, R91 ;  /* 0x0000005b5f5b723e */ /* 0x000fca00000010ff */
[----:B------:R3:W-:Y:S01]  /*6660*/  STSM.16.M88.4 [R2+0x2a800], R88 ;  /* 0x02a8005802007844 */ /* 0x0007e20000000200 */
        /* <DEDUP_REMOVED lines=19> */
[----:B------:R-:W-:-:S05]  /*67a0*/  F2FP.BF16.F32.PACK_AB R99, R103, R102 ;  /* 0x000000666763723e */ /* 0x000fca00000010ff */
[----:B------:R3:W-:Y:S01]  /*67b0*/  STSM.16.M88.4 [R152], R96 ;  /* 0x0000006098007844 */ /* 0x0007e20000000200 */
        /* <DEDUP_REMOVED lines=19> */
[----:B------:R-:W-:-:S05]  /*68f0*/  F2FP.BF16.F32.PACK_AB R107, R111, R11 ;  /* 0x0000000b6f6b723e */ /* 0x000fca00000010ff */
[----:B------:R3:W-:Y:S01]  /*6900*/  STSM.16.M88.4 [R17+0xc000], R104 ;  /* 0x00c0006811007844 */ /* 0x0007e20000000200 */
[----:B------:R-:W1:Y:S01]  /*6910*/  MUFU.EX2 R113, R113 ;  /* 0x0000007100717308 */ /* 0x000e620000000800 */
[----:B--2---:R-:W-:-:S07]  /*6920*/  FADD.FTZ R4, R112, R5 ;  /* 0x0000000570047221 */ /* 0x004fce0000010000 */
[----:B------:R-:W2:Y:S01]  /*6930*/  MUFU.EX2 R115, R115 ;  /* 0x0000007300737308 */ /* 0x000ea20000000800 */
[----:B0-----:R-:W-:-:S07]  /*6940*/  FADD.FTZ R6, R13, R6 ;  /* 0x000000060d067221 */ /* 0x001fce0000010000 */
[----:B------:R-:W-:Y:S01]  /*6950*/  MUFU.EX2 R116, R116 ;  /* 0x0000007400747308 */ /* 0x000fe20000000800 */
[C---:B-1----:R-:W-:Y:S01]  /*6960*/  FADD.FTZ R5, R113.reuse, R4 ;  /* 0x0000000471057221 */ /* 0x042fe20000010000 */
[----:B------:R-:W-:Y:S01]  /*6970*/  F2FP.BF16.F32.PACK_AB R112, R113, R112 ;  /* 0x000000707170723e */ /* 0x000fe200000010ff */
[----:B------:R-:W-:-:S05]  /*6980*/  IMAD.MOV.U32 R4, RZ, RZ, R3 ;  /* 0x000000ffff047224 */ /* 0x000fca00078e0003 */
[----:B------:R-:W0:Y:S01]  /*6990*/  MUFU.EX2 R117, R117 ;  /* 0x0000007500757308 */ /* 0x000e220000000800 */
[C---:B--2---:R-:W-:Y:S01]  /*69a0*/  FADD.FTZ R6, R115.reuse, R6 ;  /* 0x0000000673067221 */ /* 0x044fe20000010000 */
[----:B------:R-:W-:-:S06]  /*69b0*/  F2FP.BF16.F32.PACK_AB R113, R115, R13 ;  /* 0x0000000d7371723e */ /* 0x000fcc00000010ff */
[----:B------:R-:W1:Y:S08]  /*69c0*/  MUFU.EX2 R21, R118 ;  /* 0x0000007600157308 */ /* 0x000e700000000800 */
[----:B------:R-:W2:Y:S01]  /*69d0*/  MUFU.EX2 R10, R10 ;  /* 0x0000000a000a7308 */ /* 0x000ea20000000800 */
[----:B0-----:R-:W-:Y:S01]  /*69e0*/  F2FP.BF16.F32.PACK_AB R114, R117, R116 ;  /* 0x000000747572723e */ /* 0x001fe200000010ff */
[----:B------:R-:W-:Y:S01]  /*69f0*/  FADD.FTZ R116, R116, R5 ;  /* 0x0000000574747221 */ /* 0x000fe20000010000 */
[----:B-1----:R-:W-:-:S03]  /*6a00*/  FADD.FTZ R7, R21, R6 ;  /* 0x0000000615077221 */ /* 0x002fc60000010000 */
[----:B------:R-:W-:Y:S01]  /*6a10*/  FADD.FTZ R6, R117, R116 ;  /* 0x0000007475067221 */ /* 0x000fe20000010000 */
[C---:B--2---:R-:W-:Y:S01]  /*6a20*/  F2FP.BF16.F32.PACK_AB R115, R10.reuse, R21 ;  /* 0x000000150a73723e */ /* 0x044fe200000010ff */
[----:B------:R-:W-:-:S04]  /*6a30*/  FADD.FTZ R7, R10, R7 ;  /* 0x000000070a077221 */ /* 0x000fc80000010000 */
[----:B------:R3:W-:Y:S01]  /*6a40*/  STSM.16.M88.4 [R16+0xc000], R112 ;  /* 0x00c0007010007844 */ /* 0x0007e20000000200 */
[----:B------:R0:W-:Y:S06]  /*6a50*/  MEMBAR.ALL.CTA ;  /* 0x0000000000007992 */ /* 0x0001ec0000008000 */
[----:B0-----:R-:W0:Y:S02]  /*6a60*/  FENCE.VIEW.ASYNC.S ;  /* 0x00000000000073c6 */ /* 0x001e240000000000 */
[----:B0-----:R-:W-:Y:S01]  /*6a70*/  NOP ;  /* 0x0000000000007918 */ /* 0x001fe20000000000 */
[----:B------:R-:W-:Y:S05]  /*6a80*/  @P2 BRA `(.L_x_12676) ;  /* 0xffffffd400902947 */ /* 0x000fea000383ffff */
.L_x_12667:
[----:B------:R-:W-:Y:S06]  /*6a90*/  BAR.ARV 0x8, 0x200 ;  /* 0x0208000000007b1d */ /* 0x000fec0000002000 */
[----:B------:R-:W-:Y:S05]  /*6aa0*/  @!P0 BRA `(.L_x_12677) ;  /* 0x0000000000048947 */ /* 0x000fea0003800000 */
[----:B------:R-:W-:Y:S01]  /*6ab0*/  BPT.TRAP 0x1 ;  /* 0x000000040000795c */ /* 0x000fe20000300000 */
.L_x_12677:
[----:B------:R-:W-:Y:S01]  /*6ac0*/  ULEA UR12, UR39, UR40, 0x3 ;  /* 0x00000028270c7291 */ /* 0x000fe2000f8e183f */
[----:B------:R-:W-:-:S05]  /*6ad0*/  IMAD.U32 R4, RZ, RZ, UR38 ;  /* 0x00000026ff047e24 */ /* 0x000fca000f8e00ff */
[----:B------:R-:W-:-:S04]  /*6ae0*/  SHF.L.U32 R4, R4, 0x1f, RZ ;  /* 0x0000001f04047819 */ /* 0x000fc800000006ff */
[----:B------:R1:W2:Y:S01]  /*6af0*/  SYNCS.PHASECHK.TRANS64.TRYWAIT P2, [UR12+0x30850], R4 ;  /* 0x03085004ff0075a7 */ /* 0x0002a2000804014c */
[----:B------:R-:W-:Y:S05]  /*6b00*/  @!P0 BRA `(.L_x_12678) ;  /* 0x0000000000048947 */ /* 0x000fea0003800000 */
[----:B------:R-:W-:Y:S01]  /*6b10*/  BPT.TRAP 0x1 ;  /* 0x000000040000795c */ /* 0x000fe20000300000 */
.L_x_12678:
[----:B--2---:R-:W-:Y:S05]  /*6b20*/  @P2 BRA `(.L_x_12679) ;  /* 0x0000000000082947 */ /* 0x004fea0003800000 */
[----:B------:R-:W2:Y:S02]  /*6b30*/  SYNCS.PHASECHK.TRANS64.TRYWAIT P0, [UR12+0x30850], R4 ;  /* 0x03085004ff0075a7 */ /* 0x000ea4000800014c */
[----:B--2---:R-:W-:Y:S05]  /*6b40*/  @!P0 BRA `(.L_x_12680) ;  /* 0x0000004c00e88947 */ /* 0x004fea0003800000 */
.L_x_12679:
[----:B------:R-:W-:Y:S01]  /*6b50*/  R2UR UR4, R15 ;  /* 0x000000000f0472ca */ /* 0x000fe200000e0000 */
[----:B------:R-:W-:Y:S01]  /*6b60*/  UIADD3 UR5, UR40, 0x400, URZ ;  /* 0x0000040028057890 */ /* 0x000fe2000fffe03f */
[----:B------:R-:W-:Y:S01]  /*6b70*/  WARPGROUP.ARRIVE ;  /* 0x00000000000079c5 */ /* 0x000fe20000000000 */
[----:B------:R-:W-:Y:S01]  /*6b80*/  UMOV UR7, 0x40000040 ;  /* 0x4000004000077882 */ /* 0x000fe20000000000 */
[----:B------:R-:W-:Y:S01]  /*6b90*/  UMOV UR11, 0x40000040 ;  /* 0x40000040000b7882 */ /* 0x000fe20000000000 */
[----:B------:R-:W-:Y:S01]  /*6ba0*/  USHF.R.U32.HI UR5, URZ, 0x4, UR5 ;  /* 0x000000043f057899 */ /* 0x000fe20008011605 */
[----:B------:R-:W4:Y:S01]  /*6bb0*/  LDL R13, [R1+0xc] ;  /* 0x00000c00010d7983 */ /* 0x000f220000100800 */
[----:B------:R-:W-:Y:S01]  /*6bc0*/  UMOV UR9, 0x40000040 ;  /* 0x4000004000097882 */ /* 0x000fe20000000000 */
[----:B------:R-:W5:Y:S01]  /*6bd0*/  LDC R19, c[0x0][0xbe8] ;  /* 0x0002fa00ff137b82 */ /* 0x000f620000000800 */
[----:B------:R-:W-:Y:S01]  /*6be0*/  ULOP3.LUT UR5, UR5, 0x3fff, URZ, 0xc0, !UPT ;  /* 0x00003fff05057892 */ /* 0x000fe2000f8ec03f */
[----:B---3--:R-:W3:Y:S01]  /*6bf0*/  LDL R32, [R1+0x8] ;  /* 0x0000080001207983 */ /* 0x008ee20000100800 */
[----:B------:R-:W-:Y:S01]  /*6c00*/  IMAD.MOV.U32 R20, RZ, RZ, -0x800000 ;  /* 0xff800000ff147424 */ /* 0x000fe200078e00ff */
[----:B------:R-:W-:Y:S01]  /*6c10*/  CS2R R10, SRZ ;  /* 0x00000000000a7805 */ /* 0x000fe2000001ff00 */
[----:B------:R-:W-:Y:S01]  /*6c20*/  UIADD3 UR4, UR4, 0x1e800, URZ ;  /* 0x0001e80004047890 */ /* 0x000fe2000fffe03f */
[----:B------:R-:W3:Y:S01]  /*6c30*/  LDL R40, [R1+0x4] ;  /* 0x0000040001287983 */ /* 0x000ee20000100800 */
[----:B------:R-:W-:Y:S01]  /*6c40*/  UIMAD UR6, UR39, 0x600, UR5 ;  /* 0x00000600270678a4 */ /* 0x000fe2000f8e0205 */
[----:B------:R-:W-:Y:S01]  /*6c50*/  IMAD.MOV.U32 R21, RZ, RZ, -0x800000 ;  /* 0xff800000ff157424 */ /* 0x000fe200078e00ff */
[----:B------:R-:W-:Y:S01]  /*6c60*/  USHF.R.U32.HI UR4, URZ, 0x4, UR4 ;  /* 0x000000043f047899 */ /* 0x000fe20008011604 */
[----:B--2---:R-:W2:Y:S01]  /*6c70*/  SHFL.BFLY PT, R5, R6, 0x2, 0x1f ;  /* 0x0c401f0006057f89 */ /* 0x004ea200000e0000 */
[----:B------:R-:W-:Y:S01]  /*6c80*/  UMOV UR5, 0x40000040 ;  /* 0x4000004000057882 */ /* 0x000fe20000000000 */
[----:B------:R-:W-:Y:S01]  /*6c90*/  UIADD3 UR10, UR6, 0x80, URZ ;  /* 0x00000080060a7890 */ /* 0x000fe2000fffe03f */
[----:B------:R-:W0:Y:S01]  /*6ca0*/  LDC.64 R36, c[0x0][0xb98] ;  /* 0x0002e600ff247b82 */ /* 0x000e220000000a00 */
[----:B------:R-:W-:Y:S01]  /*6cb0*/  ULOP3.LUT UR4, UR4, 0x3fff, URZ, 0xc0, !UPT ;  /* 0x00003fff04047892 */ /* 0x000fe2000f8ec03f */
[----:B------:R-:W1:Y:S03]  /*6cc0*/  SHFL.BFLY PT, R8, R7, 0x2, 0x1f ;  /* 0x0c401f0007087f89 */ /* 0x000e6600000e0000 */
[----:B------:R-:W-:-:S04]  /*6cd0*/  ULOP3.LUT UR4, UR4, 0x10000, URZ, 0xfc, !UPT ;  /* 0x0001000004047892 */ /* 0x000fc8000f8efc3f */
[----:B------:R-:W-:-:S05]  /*6ce0*/  UIADD3 UR8, UR4, 0x2, URZ ;  /* 0x0000000204087890 */ /* 0x000fca000fffe03f */
[----:B------:R-:W-:Y:S03]  /*6cf0*/  HGMMA.64x64x16.F32.BF16 R120, gdesc[UR4].tnspB, R120, gsb0 ;  /* 0x40e00000047879f0 */ /* 0x000fe60008001878 */
[----:B------:R-:W5:Y:S01]  /*6d00*/  S2UR UR5, SR_SWINHI ;  /* 0x00000000000579c3 */ /* 0x000f620000002f00 */
[----:B------:R-:W-:Y:S01]  /*6d10*/  UIADD3 UR7, -UR45, URZ, URZ ;  /* 0x0000003f2d077290 */ /* 0x000fe2000fffe13f */
[----:B--2---:R-:W-:-:S05]  /*6d20*/  FADD.FTZ R5, R5, R6 ;  /* 0x0000000605057221 */ /* 0x004fca0000010000 */
[----:B-1----:R-:W1:Y:S01]  /*6d30*/  SHFL.BFLY PT, R4, R5, 0x1, 0x1f ;  /* 0x0c201f0005047f89 */ /* 0x002e6200000e0000 */
[----:B------:R-:W-:Y:S02]  /*6d40*/  FADD.FTZ R8, R8, R7 ;  /* 0x0000000708087221 */ /* 0x000fe40000010000 */
[----:B------:R-:W2:Y:S03]  /*6d50*/  LDC R7, c[0x0][0xc38] ;  /* 0x00030e00ff077b82 */ /* 0x000ea60000000800 */
[----:B------:R-:W5:Y:S01]  /*6d60*/  SHFL.BFLY PT, R9, R8, 0x1, 0x1f ;  /* 0x0c201f0008097f89 */ /* 0x000f6200000e0000 */
[----:B-1----:R-:W-:Y:S01]  /*6d70*/  FADD.FTZ R12, R5, R4 ;  /* 0x00000004050c7221 */ /* 0x002fe20000010000 */
[----:B------:R-:W-:-:S04]  /*6d80*/  IMAD.U32 R5, RZ, RZ, UR21 ;  /* 0x00000015ff057e24 */ /* 0x000fc8000f8e00ff */
[----:B------:R-:W-:Y:S01]  /*6d90*/  FSETP.NE.FTZ.AND P0, PT, R12, RZ, PT ;  /* 0x000000ff0c00720b */ /* 0x000fe20003f15000 */
[----:B-----5:R-:W-:-:S05]  /*6da0*/  FADD.FTZ R9, R8, R9 ;  /* 0x0000000908097221 */ /* 0x020fca0000010000 */
[----:B------:R-:W-:-:S07]  /*6db0*/  FSETP.NE.FTZ.AND P2, PT, R9, RZ, PT ;  /* 0x000000ff0900720b */ /* 0x000fce0003f55000 */
[----:B------:R-:W1:Y:S01]  /*6dc0*/  @P0 MUFU.LG2 R4, R12 ;  /* 0x0000000c00040308 */ /* 0x000e620000000c00 */
[----:B------:R-:W-:-:S07]  /*6dd0*/  @P0 FMUL.FTZ R5, R5, 0.69314718246459960938 ;  /* 0x3f31721805050820 */ /* 0x000fce0000410000 */
[----:B------:R-:W5:Y:S08]  /*6de0*/  @P2 MUFU.LG2 R6, R9 ;  /* 0x0000000900062308 */ /* 0x000f700000000c00 */
[----:B------:R0:W-:Y:S01]  /*6df0*/  @P2 MUFU.RCP R10, R9 ;  /* 0x00000009000a2308 */ /* 0x0001e20000001000 */
[----:B-1----:R-:W-:-:S04]  /*6e00*/  @P0 FMUL.FTZ R4, R4, 0.69314718246459960938 ;  /* 0x3f31721804040820 */ /* 0x002fc80000410000 */
[----:B------:R-:W-:Y:S01]  /*6e10*/  @P0 FFMA.FTZ R20, R5, R0, R4 ;  /* 0x0000000005140223 */ /* 0x000fe20000010004 */
[----:B------:R-:W-:Y:S02]  /*6e20*/  WARPGROUP.DEPBAR.LE gsb0, 0x0 ;  /* 0x00008000000079c5 */ /* 0x000fe40000010000 */
[----:B------:R-:W-:Y:S01]  /*6e30*/  WARPGROUP.ARRIVE ;  /* 0x00000000000079c5 */ /* 0x000fe20000000000 */
[----:B------:R-:W-:Y:S02]  /*6e40*/  IMAD.U32 R5, RZ, RZ, UR21 ;  /* 0x00000015ff057e24 */ /* 0x000fe4000f8e00ff */
[----:B-----5:R-:W-:Y:S01]  /*6e50*/  @P2 FMUL.FTZ R6, R6, 0.69314718246459960938 ;  /* 0x3f31721806062820 */ /* 0x020fe20000410000 */
[----:B------:R-:W-:Y:S01]  /*6e60*/  IMAD.SHL.U32 R0, R154, 0x8, RZ ;  /* 0x000000089a007824 */ /* 0x000fe200078e00ff */
[----:B------:R1:W5:Y:S01]  /*6e70*/  @P0 MUFU.RCP R11, R12 ;  /* 0x0000000c000b0308 */ /* 0x0003620000001000 */
[----:B------:R-:W-:Y:S01]  /*6e80*/  @P2 FMUL.FTZ R5, R5, 0.69314718246459960938 ;  /* 0x3f31721805052820 */ /* 0x000fe20000410000 */
[----:B------:R-:W-:Y:S01]  /*6e90*/  HGMMA.64x64x16.F32.BF16 R120, gdesc[UR8].tnspB, R120, gsb0 ;  /* 0x40e00000087879f0 */ /* 0x000fe20008001878 */
[----:B------:R-:W-:Y:S01]  /*6ea0*/  UIADD3 UR10, UR6, 0x100, URZ ;  /* 0x00000100060a7890 */ /* 0x000fe2000fffe03f */
[----:B------:R-:W-:Y:S01]  /*6eb0*/  IMAD R15, R155, 0x40, R0 ;  /* 0x000000409b0f7824 */ /* 0x000fe200078e0200 */
[----:B------:R-:W-:Y:S01]  /*6ec0*/  UIADD3 UR8, UR4, 0x4, URZ ;  /* 0x0000000404087890 */ /* 0x000fe2000fffe03f */
[----:B------:R-:W-:Y:S01]  /*6ed0*/  @P2 FFMA.FTZ R21, R5, R3, R6 ;  /* 0x0000000305152223 */ /* 0x000fe20000010006 */
[----:B------:R-:W-:Y:S01]  /*6ee0*/  UMOV UR11, 0x40000040 ;  /* 0x40000040000b7882 */ /* 0x000fe20000000000 */
[----:B------:R-:W-:Y:S01]  /*6ef0*/  UMOV UR9, 0x40000040 ;  /* 0x4000004000097882 */ /* 0x000fe20000000000 */
[----:B------:R-:W-:-:S02]  /*6f00*/  WARPGROUP.DEPBAR.LE gsb0, 0x0 ;  /* 0x00008000000079c5 */ /* 0x000fc40000010000 */
        /* <DEDUP_REMOVED lines=60> */
[----:B------:R-:W-:Y:S01]  /*72d0*/  ULDC UR10, c[0x0][0xc44] ;  /* 0x00031100000a7ab9 */ /* 0x000fe20000000800 */
[----:B------:R-:W-:Y:S01]  /*72e0*/  UMOV UR8, UR40 ;  /* 0x0000002800087c82 */ /* 0x000fe20008000000 */
[----:B------:R-:W-:Y:S01]  /*72f0*/  UMOV UR9, UR5 ;  /* 0x0000000500097c82 */ /* 0x000fe20008000000 */
[----:B------:R-:W-:Y:S01]  /*7300*/  UIMAD UR10, UR10, UR7, UR43 ;  /* 0x000000070a0a72a4 */ /* 0x000fe2000f8e022b */
[----:B------:R-:W-:Y:S01]  /*7310*/  IMAD.U32 R28, RZ, RZ, UR8 ;  /* 0x00000008ff1c7e24 */ /* 0x000fe2000f8e00ff */
[----:B------:R-:W-:Y:S01]  /*7320*/  UMOV UR5, 0x40000040 ;  /* 0x4000004000057882 */ /* 0x000fe20000000000 */
[----:B------:R-:W-:Y:S01]  /*7330*/  UMOV UR7, 0x40000040 ;  /* 0x4000004000077882 */ /* 0x000fe20000000000 */
[----:B------:R-:W-:Y:S01]  /*7340*/  IMAD.U32 R29, RZ, RZ, UR9 ;  /* 0x00000009ff1d7e24 */ /* 0x000fe2000f8e00ff */
[----:B------:R-:W-:Y:S01]  /*7350*/  ISETP.NE.AND P2, PT, R19, 0x1, PT ;  /* 0x000000011300780c */ /* 0x000fe20003f45270 */
[----:B------:R-:W-:Y:S01]  /*7360*/  USHF.R.S32.HI UR11, URZ, 0x1f, UR10 ;  /* 0x0000001f3f0b7899 */ /* 0x000fe2000801140a */
[----:B------:R-:W-:Y:S01]  /*7370*/  IMAD.WIDE R14, R15, 0x2, R28 ;  /* 0x000000020f0e7825 */ /* 0x000fe200078e021c */
[----:B------:R-:W-:-:S03]  /*7380*/  ULDC.64 UR8, c[0x0][0xb90] ;  /* 0x0002e40000087ab9 */ /* 0x000fc60000000a00 */
[----:B----4-:R-:W-:-:S03]  /*7390*/  IMAD.WIDE R28, R13, 0x2, R28 ;  /* 0x000000020d1c7825 */ /* 0x010fc600078e021c */
[----:B------:R-:W-:-:S04]  /*73a0*/  LOP3.LUT R3, R28, 0x380, RZ, 0xc0, !PT ;  /* 0x000003801c037812 */ /* 0x000fc800078ec0ff */
[----:B------:R-:W4:Y:S01]  /*73b0*/  @P2 LDC R23, c[0x0][0xbec] ;  /* 0x0002fb00ff172b82 */ /* 0x000f220000000800 */
[C---:B------:R-:W-:Y:S02]  /*73c0*/  IADD3 R8, P0, R28.reuse, 0x60, RZ ;  /* 0x000000601c087810 */ /* 0x040fe40007f1e0ff */
[----:B------:R-:W-:Y:S02]  /*73d0*/  SHF.R.U64 R3, R3, 0x3, RZ ;  /* 0x0000000303037819 */ /* 0x000fe400000012ff */
[C---:B------:R-:W-:Y:S02]  /*73e0*/  IADD3 R6, P3, R28.reuse, 0x40, RZ ;  /* 0x000000401c067810 */ /* 0x040fe40007f7e0ff */
[----:B------:R-:W-:Y:S01]  /*73f0*/  IADD3 R4, P4, R28, 0x20, RZ ;  /* 0x000000201c047810 */ /* 0x000fe20007f9e0ff */
[----:B------:R-:W5:Y:S01]  /*7400*/  @P2 LDC R33, c[0x0][0xbf0] ;  /* 0x0002fc00ff212b82 */ /* 0x000f620000000800 */
[----:B------:R-:W-:Y:S01]  /*7410*/  LOP3.LUT R28, R3, R28, RZ, 0x3c, !PT ;  /* 0x0000001c031c7212 */ /* 0x000fe200078e3cff */
[----:B------:R-:W-:-:S02]  /*7420*/  WARPGROUP.DEPBAR.LE gsb0, 0x0 ;  /* 0x00008000000079c5 */ /* 0x000fc40000010000 */
[----:B------:R-:W-:-:S06]  /*7430*/  WARPGROUP.ARRIVE ;  /* 0x00000000000079c5 */ /* 0x000fcc0000000000 */
[----:B------:R-:W-:Y:S01]  /*7440*/  HGMMA.64x64x16.F32.BF16 R120, gdesc[UR4].tnspB, R120, gsb0 ;  /* 0x40e00000047879f0 */ /* 0x000fe20008001878 */
[----:B------:R-:W-:Y:S01]  /*7450*/  LOP3.LUT R3, R8, 0x380, RZ, 0xc0, !PT ;  /* 0x0000038008037812 */ /* 0x000fe200078ec0ff */
[----:B------:R-:W-:-:S03]  /*7460*/  IMAD R18, RZ, RZ, -UR43 ;  /* 0x8000002bff127e24 */ /* 0x000fc6000f8e02ff */
[----:B------:R-:W-:Y:S01]  /*7470*/  SHF.R.U64 R3, R3, 0x3, RZ ;  /* 0x0000000303037819 */ /* 0x000fe200000012ff */
[----:B------:R-:W-:Y:S01]  /*7480*/  UIMAD UR4, UR11, UR8, URZ ;  /* 0x000000080b0472a4 */ /* 0x000fe2000f8e023f */
[----:B--2---:R-:W-:Y:S02]  /*7490*/  IMAD R18, R7, R18, UR41 ;  /* 0x0000002907127e24 */ /* 0x004fe4000f8e0212 */
[----:B------:R-:W-:Y:S02]  /*74a0*/  LOP3.LUT R26, R3, R8, RZ, 0x3c, !PT ;  /* 0x00000008031a7212 */ /* 0x000fe400078e3cff */
[----:B------:R-:W-:Y:S01]  /*74b0*/  LOP3.LUT R3, R4, 0x380, RZ, 0xc0, !PT ;  /* 0x0000038004037812 */ /* 0x000fe200078ec0ff */
[----:B------:R-:W-:Y:S01]  /*74c0*/  UIMAD.WIDE.U32 UR6, UR10, UR8, URZ ;  /* 0x000000080a0672a5 */ /* 0x000fe2000f8e003f */
[----:B---3--:R-:W-:Y:S01]  /*74d0*/  IMAD R38, R18, 0xc0, R32 ;  /* 0x000000c012267824 */ /* 0x008fe200078e0220 */
[----:B------:R-:W-:Y:S01]  /*74e0*/  UIMAD UR4, UR10, UR9, UR4 ;  /* 0x000000090a0472a4 */ /* 0x000fe2000f8e0204 */
[----:B------:R-:W-:Y:S01]  /*74f0*/  SHF.R.U64 R3, R3, 0x3, RZ ;  /* 0x0000000303037819 */ /* 0x000fe200000012ff */
[----:B------:R-:W-:Y:S01]  /*7500*/  IMAD.X R27, RZ, RZ, R29, P0 ;  /* 0x000000ffff1b7224 */ /* 0x000fe200000e061d */
[----:B------:R-:W-:Y:S01]  /*7510*/  IADD3 R13, P0, R14, 0x1800, RZ ;  /* 0x000018000e0d7810 */ /* 0x000fe20007f1e0ff */
[----:B------:R-:W-:Y:S01]  /*7520*/  UIADD3 UR4, UR7, UR4, URZ ;  /* 0x0000000407047290 */ /* 0x000fe2000fffe03f */
[----:B------:R-:W-:Y:S01]  /*7530*/  LOP3.LUT R8, R3, R4, RZ, 0x3c, !PT ;  /* 0x0000000403087212 */ /* 0x000fe200078e3cff */
[----:B----4-:R-:W-:-:S04]  /*7540*/  @P2 IMAD.HI.U32 R4, R38, R23, RZ ;  /* 0x0000001726042227 */ /* 0x010fc800078e00ff */
[--C-:B0-----:R-:W-:Y:S01]  /*7550*/  IMAD.X R9, RZ, RZ, R29.reuse, P4 ;  /* 0x000000ffff097224 */ /* 0x101fe200020e061d */
[----:B------:R-:W-:Y:S01]  /*7560*/  IADD3 R23, P4, R14, 0x4800, RZ ;  /* 0x000048000e177810 */ /* 0x000fe20007f9e0ff */
[----:B------:R-:W-:Y:S01]  /*7570*/  IMAD.MOV.U32 R3, RZ, RZ, R38 ;  /* 0x000000ffff037224 */ /* 0x000fe200078e0026 */
[----:B-1----:R-:W-:Y:S01]  /*7580*/  LOP3.LUT R12, R13, 0x380, RZ, 0xc0, !PT ;  /* 0x000003800d0c7812 */ /* 0x002fe200078ec0ff */
[----:B------:R-:W-:Y:S01]  /*7590*/  IMAD.U32 R31, RZ, RZ, UR7 ;  /* 0x00000007ff1f7e24 */ /* 0x000fe2000f8e00ff */
[----:B-----5:R-:W-:Y:S01]  /*75a0*/  @P2 SHF.R.U32.HI R3, RZ, R33, R4 ;  /* 0x00000021ff032219 */ /* 0x020fe20000011604 */
[----:B------:R-:W-:Y:S01]  /*75b0*/  IMAD.U32 R30, RZ, RZ, UR6 ;  /* 0x00000006ff1e7e24 */ /* 0x000fe2000f8e00ff */
[----:B------:R-:W-:Y:S01]  /*75c0*/  LOP3.LUT R4, R23, 0x380, RZ, 0xc0, !PT ;  /* 0x0000038017047812 */ /* 0x000fe200078ec0ff */
[----:B------:R-:W-:Y:S01]  /*75d0*/  IMAD.U32 R31, RZ, RZ, UR4 ;  /* 0x00000004ff1f7e24 */ /* 0x000fe2000f8e00ff */
[----:B------:R-:W-:Y:S01]  /*75e0*/  SHF.R.U64 R12, R12, 0x3, RZ ;  /* 0x000000030c0c7819 */ /* 0x000fe200000012ff */
[----:B------:R-:W-:Y:S01]  /*75f0*/  IMAD.X R25, RZ, RZ, R29, P3 ;  /* 0x000000ffff197224 */ /* 0x000fe200018e061d */
[----:B------:R-:W-:Y:S01]  /*7600*/  USHF.R.S32.HI UR7, URZ, 0x1f, UR45 ;  /* 0x0000001f3f077899 */ /* 0x000fe2000801142d */
[----:B------:R-:W-:Y:S01]  /*7610*/  MOV R59, R28 ;  /* 0x0000001c003b7202 */ /* 0x000fe20000000f00 */
[----:B------:R-:W-:Y:S01]  /*7620*/  IMAD.WIDE.U32 R28, R36, UR45, R30 ;  /* 0x0000002d241c7c25 */ /* 0x000fe2000f8e001e */
[----:B------:R-:W-:Y:S01]  /*7630*/  SHF.R.U64 R4, R4, 0x3, RZ ;  /* 0x0000000304047819 */ /* 0x000fe200000012ff */
[----:B------:R-:W-:Y:S01]  /*7640*/  ULDC.64 UR4, c[0x0][0xb88] ;  /* 0x0002e20000047ab9 */ /* 0x000fe20000000a00 */
[----:B------:R-:W-:Y:S01]  /*7650*/  LOP3.LUT R5, R6, 0x380, RZ, 0xc0, !PT ;  /* 0x0000038006057812 */ /* 0x000fe200078ec0ff */
[--C-:B------:R-:W-:Y:S01]  /*7660*/  IMAD.MOV R34, RZ, RZ, -R3.reuse ;  /* 0x000000ffff227224 */ /* 0x100fe200078e0a03 */
[----:B------:R-:W-:Y:S01]  /*7670*/  LOP3.LUT R12, R12, R13, RZ, 0x3c, !PT ;  /* 0x0000000d0c0c7212 */ /* 0x000fe200078e3cff */
[----:B------:R-:W-:Y:S01]  /*7680*/  IMAD.U32 R33, RZ, RZ, UR12 ;  /* 0x0000000cff217e24 */ /* 0x000fe2000f8e00ff */
[----:B------:R-:W-:Y:S01]  /*7690*/  IADD3.X R13, RZ, R15, RZ, P0, !PT ;  /* 0x0000000fff0d7210 */ /* 0x000fe200007fe4ff */
[----:B------:R-:W-:Y:S01]  /*76a0*/  IMAD R32, R36, UR7, RZ ;  /* 0x0000000724207c24 */ /* 0x000fe2000f8e02ff */
[----:B------:R-:W-:Y:S01]  /*76b0*/  LOP3.LUT R4, R4, R23, RZ, 0x3c, !PT ;  /* 0x0000001704047212 */ /* 0x000fe200078e3cff */
[----:B------:R-:W-:Y:S01]  /*76c0*/  IMAD R23, R19, R34, R38 ;  /* 0x0000002213177224 */ /* 0x000fe200078e0226 */
[----:B------:R-:W-:Y:S01]  /*76d0*/  SHF.R.S32.HI R31, RZ, 0x1f, R3 ;  /* 0x0000001fff1f7819 */ /* 0x000fe20000011403 */
[----:B------:R-:W-:Y:S01]  /*76e0*/  IMAD R54, R18, 0xc0, R40 ;  /* 0x000000c012367824 */ /* 0x000fe200078e0228 */
[----:B------:R-:W-:Y:S01]  /*76f0*/  IADD3 R28, P0, R3, R28, RZ ;  /* 0x0000001c031c7210 */ /* 0x000fe20007f1e0ff */
[----:B------:R-:W-:Y:S01]  /*7700*/  @!P1 VIADD R3, R33, 0x30860 ;  /* 0x0003086021039836 */ /* 0x000fe20000000000 */
[----:B------:R-:W-:Y:S01]  /*7710*/  SHF.R.U64 R5, R5, 0x3, RZ ;  /* 0x0000000305057819 */ /* 0x000fe200000012ff */
[----:B------:R-:W-:Y:S01]  /*7720*/  IMAD R32, R37, UR45, R32 ;  /* 0x0000002d25207c24 */ /* 0x000fe2000f8e0220 */
[----:B------:R-:W-:Y:S01]  /*7730*/  SHF.R.S32.HI R30, RZ, 0x1f, R23 ;  /* 0x0000001fff1e7819 */ /* 0x000fe20000011417 */
[----:B------:R-:W-:Y:S01]  /*7740*/  ULDC.64 UR8, c[0x0][0xae8] ;  /* 0x0002ba0000087ab9 */ /* 0x000fe20000000a00 */
[----:B------:R-:W-:-:S02]  /*7750*/  @!P1 PRMT R3, RZ, 0x654, R3 ;  /* 0x00000654ff039816 */ /* 0x000fc40000000003 */
[----:B------:R-:W-:Y:S01]  /*7760*/  LOP3.LUT R24, R5, R6, RZ, 0x3c, !PT ;  /* 0x0000000605187212 */ /* 0x000fe200078e3cff */
[----:B------:R-:W-:Y:S01]  /*7770*/  IMAD R30, R30, UR4, RZ ;  /* 0x000000041e1e7c24 */ /* 0x000fe2000f8e02ff */
[----:B------:R-:W-:Y:S02]  /*7780*/  IADD3.X R29, R31, R29, R32, P0, !PT ;  /* 0x0000001d1f1d7210 */ /* 0x000fe400007fe420 */
[----:B------:R-:W-:Y:S01]  /*7790*/  MOV R56, R26 ;  /* 0x0000001a00387202 */ /* 0x000fe20000000f00 */
[C---:B------:R-:W-:Y:S01]  /*77a0*/  IMAD R27, R23.reuse, UR5, R30 ;  /* 0x00000005171b7c24 */ /* 0x040fe2000f8e021e */
[----:B------:R-:W-:Y:S01]  /*77b0*/  MOV R57, R24 ;  /* 0x0000001800397202 */ /* 0x000fe20000000f00 */
[----:B------:R-:W-:Y:S01]  /*77c0*/  IMAD.WIDE.U32 R24, R23, UR4, R28 ;  /* 0x0000000417187c25 */ /* 0x000fe2000f8e001c */
[----:B------:R-:W-:Y:S01]  /*77d0*/  ULDC.64 UR4, c[0x0][0xb50] ;  /* 0x0002d40000047ab9 */ /* 0x000fe20000000a00 */
[----:B------:R-:W-:Y:S02]  /*77e0*/  WARPGROUP.DEPBAR.LE gsb0, 0x0 ;  /* 0x00008000000079c5 */ /* 0x000fe40000010000 */
[----:B------:R0:W-:Y:S01]  /*77f0*/  @!P1 SYNCS.ARRIVE.TRANS64.RED.A1T0 RZ, [R3+URZ], RZ ;  /* 0x000000ff03ff99a7 */ /* 0x0001e2000810043f */
[----:B------:R-:W-:Y:S01]  /*7800*/  LEA R47, P0, R24, UR4, 0x2 ;  /* 0x00000004182f7c11 */ /* 0x000fe2000f8010ff */
[----:B------:R-:W-:Y:S01]  /*7810*/  FMUL.FTZ R23, R125, R11 ;  /* 0x0000000b7d177220 */ /* 0x000fe20000410000 */
[----:B------:R-:W-:Y:S01]  /*7820*/  MOV R58, R8 ;  /* 0x00000008003a7202 */ /* 0x000fe20000000f00 */
[----:B0-----:R-:W-:-:S02]  /*7830*/  IMAD.IADD R3, R25, 0x1, R27 ;  /* 0x0000000119037824 */ /* 0x001fc400078e021b */
        /* <DEDUP_REMOVED lines=15> */
[----:B------:R-:W-:Y:S01]  /*7930*/  LEA.HI.X R60, R24, UR5, R3, 0x2, P0 ;  /* 0x00000005183c7c11 */ /* 0x000fe200080f1403 */
        /* <DEDUP_REMOVED lines=17> */
[----:B------:R-:W-:Y:S01]  /*7a50*/  ULDC UR4, c[0x0][0xa88] ;  /* 0x0002a20000047ab9 */ /* 0x000fe20000000800 */
[----:B------:R-:W-:-:S02]  /*7a60*/  F2FP.BF16.F32.PACK_AB R9, R11, R24 ;  /* 0x000000180b09723e */ /* 0x000fc400000010ff */
[----:B------:R-:W-:Y:S02]  /*7a70*/  F2FP.BF16.F32.PACK_AB R10, R23, R26 ;  /* 0x0000001a170a723e */ /* 0x000fe400000010ff */
[----:B------:R-:W-:Y:S01]  /*7a80*/  F2FP.BF16.F32.PACK_AB R11, R25, R28 ;  /* 0x0000001c190b723e */ /* 0x000fe200000010ff */
[----:B------:R-:W-:Y:S01]  /*7a90*/  BAR.SYNC.DEFER_BLOCKING 0x1, 0x180 ;  /* 0x0046000000007b1d */ /* 0x000fe20000010000 */
[----:B------:R-:W-:Y:S01]  /*7aa0*/  F2FP.BF16.F32.PACK_AB R24, R27, R30 ;  /* 0x0000001e1b18723e */ /* 0x000fe200000010ff */
[----:B------:R-:W-:Y:S01]  /*7ab0*/  IMAD R3, R19, UR4, RZ ;  /* 0x0000000413037c24 */ /* 0x000fe2000f8e02ff */
[----:B------:R-:W-:Y:S02]  /*7ac0*/  F2FP.BF16.F32.PACK_AB R25, R29, R32 ;  /* 0x000000201d19723e */ /* 0x000fe400000010ff */
[----:B------:R-:W-:Y:S02]  /*7ad0*/  F2FP.BF16.F32.PACK_AB R26, R31, R34 ;  /* 0x000000221f1a723e */ /* 0x000fe400000010ff */
[----:B------:R-:W-:Y:S01]  /*7ae0*/  F2FP.BF16.F32.PACK_AB R27, R33, R36 ;  /* 0x00000024211b723e */ /* 0x000fe200000010ff */
[----:B------:R-:W-:Y:S01]  /*7af0*/  VIADD R52, R54, 0x8 ;  /* 0x0000000836347836 */ /* 0x000fe20000000000 */
[----:B------:R-:W-:-:S02]  /*7b00*/  F2FP.BF16.F32.PACK_AB R28, R35, R38 ;  /* 0x00000026231c723e */ /* 0x000fc400000010ff */
[----:B------:R-:W-:Y:S02]  /*7b10*/  F2FP.BF16.F32.PACK_AB R29, R37, R40 ;  /* 0x00000028251d723e */ /* 0x000fe400000010ff */
[----:B------:R-:W-:Y:S02]  /*7b20*/  F2FP.BF16.F32.PACK_AB R30, R39, R42 ;  /* 0x0000002a271e723e */ /* 0x000fe400000010ff */
[----:B------:R-:W-:Y:S02]  /*7b30*/  F2FP.BF16.F32.PACK_AB R31, R41, R44 ;  /* 0x0000002c291f723e */ /* 0x000fe400000010ff */
[----:B------:R-:W-:Y:S02]  /*7b40*/  LOP3.LUT P0, RZ, R156, 0x3, RZ, 0xc0, !PT ;  /* 0x000000039cff7812 */ /* 0x000fe4000780c0ff */
[----:B------:R-:W-:Y:S02]  /*7b50*/  F2FP.BF16.F32.PACK_AB R48, R48, R43 ;  /* 0x0000002b3030723e */ /* 0x000fe400000010ff */
[----:B------:R-:W-:-:S02]  /*7b60*/  F2FP.BF16.F32.PACK_AB R49, R49, R46 ;  /* 0x0000002e3131723e */ /* 0x000fc400000010ff */
[----:B------:R-:W-:Y:S02]  /*7b70*/  F2FP.BF16.F32.PACK_AB R50, R50, R45 ;  /* 0x0000002d3232723e */ /* 0x000fe400000010ff */
[----:B------:R-:W-:Y:S01]  /*7b80*/  F2FP.BF16.F32.PACK_AB R51, R51, R150 ;  /* 0x000000963333723e */ /* 0x000fe200000010ff */
[----:B------:R0:W-:Y:S01]  /*7b90*/  STSM.16.M88.4 [R59], R8 ;  /* 0x000000083b007844 */ /* 0x0001e20000000200 */
[----:B------:R-:W-:-:S03]  /*7ba0*/  ISETP.GE.OR P1, PT, R54, R3, P0 ;  /* 0x000000033600720c */ /* 0x000fc60000726670 */
[----:B------:R1:W-:Y:S01]  /*7bb0*/  STSM.16.M88.4 [R58], R24 ;  /* 0x000000183a007844 */ /* 0x0003e20000000200 */
[----:B------:R-:W-:-:S03]  /*7bc0*/  ISETP.GE.OR P0, PT, R52, R3, P0 ;  /* 0x000000033400720c */ /* 0x000fc60000706670 */
[----:B------:R-:W-:Y:S04]  /*7bd0*/  STSM.16.M88.4 [R57], R28 ;  /* 0x0000001c39007844 */ /* 0x000fe80000000200 */
[----:B------:R-:W-:Y:S04]  /*7be0*/  STSM.16.M88.4 [R56], R48 ;  /* 0x0000003038007844 */ /* 0x000fe80000000200 */
[----:B------:R-:W-:Y:S01]  /*7bf0*/  SHFL.IDX PT, R52, R47, RZ, 0x1c1f ;  /* 0x001c1fff2f347589 */ /* 0x000fe200000e0000 */
[C---:B------:R-:W-:Y:S01]  /*7c00*/  IADD3 R7, P3, R14.reuse, 0x3000, RZ ;  /* 0x000030000e077810 */ /* 0x040fe20007f7e0ff */
[----:B0-----:R-:W0:Y:S02]  /*7c10*/  @P2 LDC R8, c[0x0][0xbec] ;  /* 0x0002fb00ff082b82 */ /* 0x001e240000000800 */
[----:B------:R-:W2:Y:S06]  /*7c20*/  SHFL.IDX PT, R53, R60, RZ, 0x1c1f ;  /* 0x001c1fff3c357589 */ /* 0x000eac00000e0000 */
[----:B------:R-:W-:Y:S06]  /*7c30*/  BAR.SYNC.DEFER_BLOCKING 0x1, 0x180 ;  /* 0x0046000000007b1d */ /* 0x000fec0000010000 */
[----:B------:R-:W-:Y:S01]  /*7c40*/  SHFL.IDX PT, R55, R60, 0x1, 0x1c1f ;  /* 0x003c1f003c377f89 */ /* 0x000fe200000e0000 */
[----:B------:R-:W-:Y:S01]  /*7c50*/  LOP3.LUT R5, R14, 0x380, RZ, 0xc0, !PT ;  /* 0x000003800e057812 */ /* 0x000fe200078ec0ff */
[----:B-1----:R-:W1:Y:S02]  /*7c60*/  @P2 LDC R24, c[0x0][0xbf0] ;  /* 0x0002fc00ff182b82 */ /* 0x002e640000000800 */
[----:B------:R-:W3:Y:S01]  /*7c70*/  SHFL.IDX PT, R54, R47, 0x1, 0x1c1f ;  /* 0x003c1f002f367f89 */ /* 0x000ee200000e0000 */
[----:B------:R-:W-:-:S02]  /*7c80*/  LOP3.LUT R6, R7, 0x380, RZ, 0xc0, !PT ;  /* 0x0000038007067812 */ /* 0x000fc400078ec0ff */
[----:B------:R-:W-:Y:S02]  /*7c90*/  SHF.R.U64 R5, R5, 0x3, RZ ;  /* 0x0000000305057819 */ /* 0x000fe400000012ff */
[----:B------:R-:W-:Y:S01]  /*7ca0*/  SHF.R.U64 R6, R6, 0x3, RZ ;  /* 0x0000000306067819 */ /* 0x000fe200000012ff */
[----:B------:R-:W4:Y:S01]  /*7cb0*/  LDC.64 R10, c[0x0][0xae0] ;  /* 0x0002b800ff0a7b82 */ /* 0x000f220000000a00 */
[----:B------:R-:W-:Y:S02]  /*7cc0*/  LOP3.LUT R14, R5, R14, RZ, 0x3c, !PT ;  /* 0x0000000e050e7212 */ /* 0x000fe400078e3cff */
[----:B------:R-:W-:Y:S01]  /*7cd0*/  LOP3.LUT R6, R6, R7, RZ, 0x3c, !PT ;  /* 0x0000000706067212 */ /* 0x000fe200078e3cff */
[--C-:B------:R-:W-:Y:S02]  /*7ce0*/  IMAD.X R7, RZ, RZ, R15.reuse, P3 ;  /* 0x000000ffff077224 */ /* 0x100fe400018e060f */
[----:B------:R-:W-:Y:S01]  /*7cf0*/  IMAD.X R5, RZ, RZ, R15, P4 ;  /* 0x000000ffff057224 */ /* 0x000fe200020e060f */
[----:B--2---:R2:W-:Y:S04]  /*7d00*/  @!P1 ST.E desc[UR46][R52.64], R20 ;  /* 0x0000001434009985 */ /* 0x0045e8000c10192e */
[----:B---3--:R-:W-:Y:S04]  /*7d10*/  @!P0 ST.E desc[UR46][R54.64], R21 ;  /* 0x0000001536008985 */ /* 0x008fe8000c10192e */
[----:B------:R-:W3:Y:S04]  /*7d20*/  LD.E.128 R32, desc[UR46][R14.64] ;  /* 0x0000002e0e207980 */ /* 0x000ee8000c101d00 */
[----:B------:R-:W5:Y:S04]  /*7d30*/  LD.E.128 R36, desc[UR46][R12.64] ;  /* 0x0000002e0c247980 */ /* 0x000f68000c101d00 */
[----:B------:R-:W5:Y:S04]  /*7d40*/  LD.E.128 R40, desc[UR46][R6.64] ;  /* 0x0000002e06287980 */ /* 0x000f68000c101d00 */
[----:B------:R0:W5:Y:S01]  /*7d50*/  LD.E.128 R44, desc[UR46][R4.64] ;  /* 0x0000002e042c7980 */ /* 0x000162000c101d00 */
[----:B------:R-:W-:Y:S01]  /*7d60*/  IMAD R9, R154, 0x30, R155 ;  /* 0x000000309a097824 */ /* 0x000fe200078e029b */
[----:B------:R-:W-:-:S02]  /*7d70*/  UIMAD UR6, UR11, UR8, URZ ;  /* 0x000000080b0672a4 */ /* 0x000fc4000f8e023f */
[----:B------:R-:W-:Y:S01]  /*7d80*/  UIMAD.WIDE.U32 UR4, UR10, UR8, URZ ;  /* 0x000000080a0472a5 */ /* 0x000fe2000f8e003f */
[C---:B------:R-:W-:Y:S01]  /*7d90*/  IMAD R9, R18.reuse, 0xc0, R9 ;  /* 0x000000c012097824 */ /* 0x040fe200078e0209 */
[----:B------:R-:W-:Y:S01]  /*7da0*/  UIMAD UR6, UR10, UR9, UR6 ;  /* 0x000000090a0672a4 */ /* 0x000fe2000f8e0206 */
[----:B--2---:R-:W-:Y:S01]  /*7db0*/  IMAD R20, R18, 0xc0, R155 ;  /* 0x000000c012147824 */ /* 0x004fe200078e029b */
[----:B------:R-:W-:Y:S01]  /*7dc0*/  @!PT LDS RZ, [RZ] ;  /* 0x00000000fffff984 */ /* 0x000fe20000000800 */
[----:B------:R-:W-:Y:S01]  /*7dd0*/  @!PT LDS RZ, [RZ] ;  /* 0x00000000fffff984 */ /* 0x000fe20000000800 */
[----:B------:R-:W-:Y:S01]  /*7de0*/  @!PT LDS RZ, [RZ] ;  /* 0x00000000fffff984 */ /* 0x000fe20000000800 */
[----:B------:R-:W-:Y:S01]  /*7df0*/  @!PT LDS RZ, [RZ] ;  /* 0x00000000fffff984 */ /* 0x000fe20000000800 */
[----:B------:R2:W-:Y:S06]  /*7e00*/  MEMBAR.ALL.CTA ;  /* 0x0000000000007992 */ /* 0x0005ec0000008000 */
[----:B--2---:R-:W2:Y:S01]  /*7e10*/  FENCE.VIEW.ASYNC.S ;  /* 0x00000000000073c6 */ /* 0x004ea20000000000 */
[----:B------:R-:W-:Y:S01]  /*7e20*/  ULDC.64 UR8, c[0x0][0xaf0] ;  /* 0x0002bc0000087ab9 */ /* 0x000fe20000000a00 */
[----:B0-----:R-:W-:Y:S01]  /*7e30*/  @P2 IMAD.HI.U32 R5, R9, R8, RZ ;  /* 0x0000000809052227 */ /* 0x001fe200078e00ff */
[----:B------:R-:W-:-:S03]  /*7e40*/  UIADD3 UR5, UR5, UR6, URZ ;  /* 0x0000000605057290 */ /* 0x000fc6000fffe03f */
[----:B------:R-:W-:Y:S01]  /*7e50*/  IMAD.MOV.U32 R4, RZ, RZ, R9 ;  /* 0x000000ffff047224 */ /* 0x000fe200078e0009 */
[----:B-1----:R-:W-:Y:S01]  /*7e60*/  @P2 SHF.R.U32.HI R4, RZ, R24, R5 ;  /* 0x00000018ff042219 */ /* 0x002fe20000011605 */
[----:B------:R-:W-:Y:S02]  /*7e70*/  UIMAD UR6, UR7, UR8, URZ ;  /* 0x00000008070672a4 */ /* 0x000fe4000f8e023f */
[----:B------:R-:W-:Y:S01]  /*7e80*/  UIMAD.WIDE.U32 UR4, UR45, UR8, UR4 ;  /* 0x000000082d0472a5 */ /* 0x000fe2000f8e0004 */
[--C-:B------:R-:W-:Y:S01]  /*7e90*/  SHF.R.S32.HI R5, RZ, 0x1f, R4.reuse ;  /* 0x0000001fff057819 */ /* 0x100fe20000011404 */
[----:B------:R-:W-:Y:S01]  /*7ea0*/  UIMAD UR6, UR45, UR9, UR6 ;  /* 0x000000092d0672a4 */ /* 0x000fe2000f8e0206 */
[----:B------:R-:W-:-:S03]  /*7eb0*/  IMAD.MOV R6, RZ, RZ, -R4 ;  /* 0x000000ffff067224 */ /* 0x000fc600078e0a04 */
[----:B------:R-:W-:Y:S01]  /*7ec0*/  UIADD3 UR5, UR5, UR6, URZ ;  /* 0x0000000605057290 */ /* 0x000fe2000fffe03f */
[----:B------:R-:W-:Y:S02]  /*7ed0*/  IMAD R19, R19, R6, R9 ;  /* 0x0000000613137224 */ /* 0x000fe400078e0209 */
[----:B----4-:R-:W-:-:S03]  /*7ee0*/  IMAD R5, R5, R10, RZ ;  /* 0x0000000a05057224 */ /* 0x010fc600078e02ff */
[----:B------:R-:W-:Y:S01]  /*7ef0*/  SHF.R.S32.HI R6, RZ, 0x1f, R19 ;  /* 0x0000001fff067819 */ /* 0x000fe20000011413 */
[C---:B------:R-:W-:Y:S02]  /*7f00*/  IMAD R7, R4.reuse, R11, R5 ;  /* 0x0000000b04077224 */ /* 0x040fe400078e0205 */
[----:B------:R-:W-:Y:S01]  /*7f10*/  IMAD.WIDE.U32 R4, R4, R10, UR4 ;  /* 0x0000000404047e25 */ /* 0x000fe2000f8e000a */
[----:B------:R-:W-:-:S03]  /*7f20*/  ULDC.64 UR4, c[0x0][0xad8] ;  /* 0x0002b60000047ab9 */ /* 0x000fc60000000a00 */
[----:B------:R-:W-:Y:S02]  /*7f30*/  IMAD.IADD R5, R5, 0x1, R7 ;  /* 0x0000000105057824 */ /* 0x000fe400078e0207 */
[----:B------:R-:W-:Y:S02]  /*7f40*/  IMAD R6, R6, UR4, RZ ;  /* 0x0000000406067c24 */ /* 0x000fe4000f8e02ff */
[----:B------:R-:W-:-:S04]  /*7f50*/  IMAD.WIDE.U32 R4, R19, UR4, R4 ;  /* 0x0000000413047c25 */ /* 0x000fc8000f8e0004 */
[----:B------:R-:W-:Y:S01]  /*7f60*/  IMAD R7, R19, UR5, R6 ;  /* 0x0000000513077c24 */ /* 0x000fe2000f8e0206 */
[----:B------:R-:W-:Y:S02]  /*7f70*/  ULDC.64 UR4, c[0x0][0xa80] ;  /* 0x0002a00000047ab9 */ /* 0x000fe40000000a00 */
[----:B------:R-:W-:Y:S01]  /*7f80*/  LEA R13, P0, R4, UR4, 0x1 ;  /* 0x00000004040d7c11 */ /* 0x000fe2000f8008ff */
[----:B------:R-:W-:Y:S01]  /*7f90*/  IMAD.IADD R5, R5, 0x1, R7 ;  /* 0x0000000105057824 */ /* 0x000fe200078e0207 */
[----:B------:R-:W-:-:S04]  /*7fa0*/  ULDC UR4, c[0x0][0xac8] ;  /* 0x0002b20000047ab9 */ /* 0x000fc80000000800 */
[----:B------:R-:W-:Y:S01]  /*7fb0*/  LEA.HI.X R15, R4, UR5, R5, 0x1, P0 ;  /* 0x00000005040f7c11 */ /* 0x000fe200080f0c05 */
[----:B--2---:R-:W-:Y:S01]  /*7fc0*/  SHFL.IDX PT, R6, R13, 0x1, 0x181f ;  /* 0x00381f000d067f89 */ /* 0x004fe200000e0000 */
[----:B------:R-:W-:-:S03]  /*7fd0*/  VIADD R12, R20, 0x30 ;  /* 0x00000030140c7836 */ /* 0x000fc60000000000 */
[----:B------:R-:W-:Y:S01]  /*7fe0*/  SHFL.IDX PT, R4, R13, RZ, 0x181f ;  /* 0x00181fff0d047589 */ /* 0x000fe200000e0000 */
[----:B------:R-:W-:-:S03]  /*7ff0*/  VIADD R14, R20, 0x60 ;  /* 0x00000060140e7836 */ /* 0x000fc60000000000 */
[----:B------:R-:W0:Y:S01]  /*8000*/  SHFL.IDX PT, R5, R15, RZ, 0x181f ;  /* 0x00181fff0f057589 */ /* 0x000e2200000e0000 */
[----:B------:R-:W-:Y:S01]  /*8010*/  ISETP.GE.AND P0, PT, R0, UR4, PT ;  /* 0x0000000400007c0c */ /* 0x000fe2000bf06270 */
[C---:B------:R-:W-:Y:S02]  /*8020*/  VIADD R18, R20.reuse, 0x90 ;  /* 0x0000009014127836 */ /* 0x040fe40000000000 */
[----:B------:R-:W1:Y:S04]  /*8030*/  SHFL.IDX PT, R7, R15, 0x1, 0x181f ;  /* 0x00381f000f077f89 */ /* 0x000e6800000e0000 */
[----:B------:R-:W-:Y:S04]  /*8040*/  SHFL.IDX PT, R8, R13, 0x2, 0x181f ;  /* 0x00581f000d087f89 */ /* 0x000fe800000e0000 */
[----:B------:R-:W2:Y:S04]  /*8050*/  SHFL.IDX PT, R9, R15, 0x2, 0x181f ;  /* 0x00581f000f097f89 */ /* 0x000ea800000e0000 */
[----:B------:R-:W-:Y:S04]  /*8060*/  SHFL.IDX PT, R10, R13, 0x3, 0x181f ;  /* 0x00781f000d0a7f89 */ /* 0x000fe800000e0000 */
[----:B------:R-:W4:Y:S01]  /*8070*/  SHFL.IDX PT, R11, R15, 0x3, 0x181f ;  /* 0x00781f000f0b7f89 */ /* 0x000f2200000e0000 */
[----:B------:R-:W-:-:S02]  /*8080*/  ISETP.GE.OR P1, PT, R20, R3, P0 ;  /* 0x000000031400720c */ /* 0x000fc40000726670 */
[-C--:B------:R-:W-:Y:S02]  /*8090*/  ISETP.GE.OR P2, PT, R12, R3.reuse, P0 ;  /* 0x000000030c00720c */ /* 0x080fe40000746670 */
[-C--:B------:R-:W-:Y:S02]  /*80a0*/  ISETP.GE.OR P3, PT, R14, R3.reuse, P0 ;  /* 0x000000030e00720c */ /* 0x080fe40000766670 */
[----:B------:R-:W-:Y:S02]  /*80b0*/  ISETP.GE.OR P0, PT, R18, R3, P0 ;  /* 0x000000031200720c */ /* 0x000fe40000706670 */
[----:B------:R-:W5:Y:S01]  /*80c0*/  LDC R3, c[0x0][0xc34] ;  /* 0x00030d00ff037b82 */ /* 0x000f620000000800 */
[----:B------:R-:W-:-:S04]  /*80d0*/  UIADD3 UR4, UR40, 0x30820, URZ ;  /* 0x0003082028047890 */ /* 0x000fc8000fffe03f */
[----:B------:R-:W-:Y:S01]  /*80e0*/  UPRMT UR4, URZ, 0x654, UR4 ;  /* 0x000006543f047896 */ /* 0x000fe20008000004 */
[----:B0-----:R-:W-:-:S04]  /*80f0*/  @!P1 IMAD.WIDE R4, R0, 0x2, R4 ;  /* 0x0000000200049825 */ /* 0x001fc800078e0204 */
[----:B-1----:R-:W-:-:S04]  /*8100*/  @!P2 IMAD.WIDE R6, R0, 0x2, R6 ;  /* 0x000000020006a825 */ /* 0x002fc800078e0206 */
[----:B------:R-:W-:Y:S01]  /*8110*/  SYNCS.ARRIVE.TRANS64.RED.A1T0 RZ, [UR4], RZ ;  /* 0x000000ffffff79a7 */ /* 0x000fe20008100404 */
[----:B------:R-:W-:Y:S01]  /*8120*/  ULDC UR4, c[0x0][0xc] ;  /* 0x0000030000047ab9 */ /* 0x000fe20000000800 */
[----:B--2---:R-:W-:Y:S01]  /*8130*/  @!P3 IMAD.WIDE R8, R0, 0x2, R8 ;  /* 0x000000020008b825 */ /* 0x004fe200078e0208 */
[----:B------:R-:W-:-:S03]  /*8140*/  UIADD3 UR41, UR4, UR41, URZ ;  /* 0x0000002904297290 */ /* 0x000fc6000fffe03f */
[----:B----4-:R-:W-:Y:S01]  /*8150*/  @!P0 IMAD.WIDE R10, R0, 0x2, R10 ;  /* 0x00000002000a8825 */ /* 0x010fe200078e020a */
[----:B------:R-:W-:-:S04]  /*8160*/  UIADD3 UR39, UR39, 0x1, URZ ;  /* 0x0000000127277890 */ /* 0x000fc8000fffe03f */
[----:B------:R-:W-:-:S04]  /*8170*/  UISETP.NE.AND UP0, UPT, UR39, 0x2, UPT ;  /* 0x000000022700788c */ /* 0x000fc8000bf05270 */
[----:B------:R-:W-:Y:S02]  /*8180*/  USEL UR4, URZ, 0x1, UP0 ;  /* 0x000000013f047887 */ /* 0x000fe40008000000 */
[----:B------:R-:W-:Y:S02]  /*8190*/  UIADD3 UR37, UR37, 0x1, URZ ;  /* 0x0000000125257890 */ /* 0x000fe4000fffe03f */
[----:B------:R-:W-:Y:S02]  /*81a0*/  ULOP3.LUT UR38, UR38, UR4, URZ, 0x3c, !UPT ;  /* 0x0000000426267292 */ /* 0x000fe4000f8e3c3f */
[----:B------:R-:W-:Y:S01]  /*81b0*/  USEL UR39, UR39, URZ, UP0 ;  /* 0x0000003f27277287 */ /* 0x000fe20008000000 */
[----:B---3--:R1:W-:Y:S04]  /*81c0*/  @!P1 ST.E.128 desc[UR46][R4.64], R32 ;  /* 0x0000002004009985 */ /* 0x0083e8000c101d2e */
[----:B-----5:R1:W-:Y:S04]  /*81d0*/  @!P2 ST.E.128 desc[UR46][R6.64], R36 ;  /* 0x000000240600a985 */ /* 0x0203e8000c101d2e */
[----:B------:R1:W-:Y:S04]  /*81e0*/  @!P3 ST.E.128 desc[UR46][R8.64], R40 ;  /* 0x000000280800b985 */ /* 0x0003e8000c101d2e */
[----:B------:R1:W-:Y:S01]  /*81f0*/  @!P0 ST.E.128 desc[UR46][R10.64], R44 ;  /* 0x0000002c0a008985 */ /* 0x0003e2000c101d2e */
[----:B------:R-:W-:-:S13]  /*8200*/  ISETP.LE.AND P0, PT, R3, UR41, PT ;  /* 0x0000002903007c0c */ /* 0x000fda000bf03270 */
[----:B------:R-:W-:Y:S05]  /*8210*/  @!P0 BRA `(.L_x_12681) ;  /* 0xffffff8c00508947 */ /* 0x000fea000383ffff */
[----:B------:R-:W-:Y:S05]  /*8220*/  EXIT ;  /* 0x000000000000794d */ /* 0x000fea0003800000 */
.L_x_12659:
[----:B------:R-:W-:-:S08]  /*8230*/  NOP ;  /* 0x0000000000007918 */ /* 0x000fd00000000000 */
[----:B------:R-:W0:-:S00]  /*8240*/  USETMAXREG.DEALLOC.CTAPOOL 0x20 ;  /* 0x00000020000079c8 */ /* 0x000e0000080e0500 */
        /* <DEDUP_REMOVED lines=15> */
[C---:B0-----:R-:W-:Y:S01]  /*8340*/  IMAD.SHL.U32 R0, R5.reuse, 0x8, RZ ;  /* 0x0000000805007824 */ /* 0x041fe200078e00ff */
[----:B------:R-:W-:-:S04]  /*8350*/  LOP3.LUT R4, R5, 0x7f, RZ, 0xc0, !PT ;  /* 0x0000007f05047812 */ /* 0x000fc800078ec0ff */
[----:B------:R-:W-:Y:S01]  /*8360*/  LOP3.LUT R2, R0, 0x1f8, RZ, 0xc0, !PT ;  /* 0x000001f800027812 */ /* 0x000fe200078ec0ff */
[----:B------:R-:W-:Y:S02]  /*8370*/  IMAD.U32 R0, RZ, RZ, UR5 ;  /* 0x00000005ff007e24 */ /* 0x000fe4000f8e00ff */
[----:B------:R-:W-:Y:S01]  /*8380*/  IMAD.SHL.U32 R3, R4, 0x8, RZ ;  /* 0x0000000804037824 */ /* 0x000fe200078e00ff */
[----:B------:R-:W-:Y:S02]  /*8390*/  LOP3.LUT R2, R2, 0x38, R5, 0x78, !PT ;  /* 0x0000003802027812 */ /* 0x000fe400078e7805 */
[----:B------:R0:W-:Y:S01]  /*83a0*/  STL [R1+0x4], R0 ;  /* 0x0000040001007387 */ /* 0x0001e20000100800 */
[----:B------:R-:W-:Y:S02]  /*83b0*/  SHF.R.U32.HI R4, RZ, 0x3, R4 ;  /* 0x00000003ff047819 */ /* 0x000fe40000011604 */
[----:B------:R-:W-:Y:S01]  /*83c0*/  LOP3.LUT R2, R2, 0x200, R3, 0xf8, !PT ;  /* 0x0000020002027812 */ /* 0x000fe200078ef803 */
[----:B------:R1:W-:Y:S01]  /*83d0*/  STL [R1+0x18], RZ ;  /* 0x000018ff01007387 */ /* 0x0003e20000100800 */
[----:B------:R-:W-:-:S02]  /*83e0*/  IMAD.SHL.U32 R3, R5, 0x10, RZ ;  /* 0x0000001005037824 */ /* 0x000fc400078e00ff */
[----:B------:R-:W-:-:S03]  /*83f0*/  LEA R26, R2, UR37, 0x1 ;  /* 0x00000025021a7c11 */ /* 0x000fc6000f8e08ff */
[----:B0-----:R-:W-:-:S07]  /*8400*/  LOP3.LUT R0, R4, 0x70, R3, 0xf8, !PT ;  /* 0x0000007004007812 */ /* 0x001fce00078ef803 */
.L_x_12746:
[----:B------:R-:W2:Y:S01]  /*8410*/  LDL R4, [R1+0x4] ;  /* 0x0000040001047983 */ /* 0x000ea20000100800 */
[----:B------:R-:W0:Y:S01]  /*8420*/  LDC R0, c[0x0][0xc38] ;  /* 0x00030e00ff007b82 */ /* 0x000e220000000800 */
        /* <DEDUP_REMOVED lines=10> */
[----:B------:R-:W0:Y:S08]  /*84d0*/  @P0 LDC R5, c[0x0][0xc40] ;  /* 0x00031000ff050b82 */ /* 0x000e300000000800 */
[----:B------:R-:W3:Y:S01]  /*84e0*/  @P1 LDC.64 R2, c[0x0][0xc48] ;  /* 0x00031200ff021b82 */ /* 0x000ee20000000a00 */
[----:B--2---:R-:W-:-:S04]  /*84f0*/  @P0 IMAD.HI.U32 R0, R4, R0, RZ ;  /* 0x0000000004000227 */ /* 0x004fc800078e00ff */
[----:B------:R-:W-:Y:S01]  /*8500*/  IMAD.MOV.U32 R29, RZ, RZ, R4 ;  /* 0x000000ffff1d7224 */ /* 0x000fe200078e0004 */
[----:B0-----:R-:W-:Y:S02]  /*8510*/  @P0 SHF.R.U32.HI R29, RZ, R5, R0 ;  /* 0x00000005ff1d0219 */ /* 0x001fe40000011600 */
[----:B------:R-:W0:Y:S03]  /*8520*/  LDC R0, c[0x0][0x2f0] ;  /* 0x0000bc00ff007b82 */ /* 0x000e260000000800 */
[----:B---3--:R-:W-:-:S04]  /*8530*/  @P1 IMAD.HI.U32 R2, R29, R2, RZ ;  /* 0x000000021d021227 */ /* 0x008fc800078e00ff */
[--C-:B------:R-:W-:Y:S01]  /*8540*/  IMAD.MOV.U32 R27, RZ, RZ, R29.reuse ;  /* 0x000000ffff1b7224 */ /* 0x100fe200078e001d */
[----:B------:R-:W-:Y:S01]  /*8550*/  @P1 SHF.R.U32.HI R27, RZ, R3, R2 ;  /* 0x00000003ff1b1219 */ /* 0x000fe20000011602 */
[----:B0-----:R-:W-:Y:S01]  /*8560*/  IMAD R4, R0, UR4, RZ ;  /* 0x0000000400047c24 */ /* 0x001fe2000f8e02ff */
[----:B------:R-:W-:Y:S02]  /*8570*/  UIADD3 UR4, UR37, 0x12400, URZ ;  /* 0x0001240025047890 */ /* 0x000fe4000fffe03f */
[----:B------:R-:W-:Y:S01]  /*8580*/  IADD3 R0, -R27, RZ, RZ ;  /* 0x000000ff1b007210 */ /* 0x000fe20007ffe1ff */
[----:B------:R-:W-:Y:S01]  /*8590*/  VIADD R2, R4, 0xbf ;  /* 0x000000bf04027836 */ /* 0x000fe20000000000 */
[----:B------:R0:W-:Y:S01]  /*85a0*/  STL [R1+0xc], R4 ;  /* 0x00000c0401007387 */ /* 0x0001e20000100800 */
[----:B------:R-:W-:Y:S02]  /*85b0*/  ULOP3.LUT UP0, URZ, UR4, 0x3ff, URZ, 0xc0, !UPT ;  /* 0x000003ff043f7892 */ /* 0x000fe4000f80c03f */
[----:B------:R-:W-:-:S02]  /*85c0*/  IMAD R17, R17, R0, R29 ;  /* 0x0000000011117224 */ /* 0x000fc400078e021d */
[----:B------:R-:W-:Y:S02]  /*85d0*/  IMAD.HI R2, R2, 0x2aaaaaab, RZ ;  /* 0x2aaaaaab02027827 */ /* 0x000fe400078e02ff */
[----:B------:R-:W-:-:S03]  /*85e0*/  PLOP3.LUT P0, PT, PT, PT, UP0, 0x80, 0x0 ;  /* 0x000000000000781c */ /* 0x000fc60003f0f008 */
        /* <DEDUP_REMOVED lines=20> */
.L_x_12683:
        /* <DEDUP_REMOVED lines=9> */
[----:B0-----:R-:W-:Y:S02]  /*87c0*/  IMAD.U32 R4, RZ, RZ, UR6 ;  /* 0x00000006ff047e24 */ /* 0x001fe4000f8e00ff */
        /* <DEDUP_REMOVED lines=9> */
[----:B-1-3--:R-:W-:Y:S05]  /*8860*/  CALL.ABS.NOINC R2 ;  /* 0x0000000002007343 */ /* 0x00afea0003c00000 */
.L_x_12685:
[----:B------:R0:W1:Y:S01]  /*8870*/  LDC.64 R2, c[0x4][R18] ;  /* 0x0100000012027b82 */ /* 0x0000620000000a00 */
[----:B------:R-:W-:Y:S01]  /*8880*/  ULDC.64 UR6, c[0x4][0x1b8] ;  /* 0x01006e0000067ab9 */ /* 0x000fe20000000a00 */
[----:B------:R-:W-:Y:S01]  /*8890*/  ULDC.64 UR8, c[0x4][0x1c0] ;  /* 0x0100700000087ab9 */ /* 0x000fe20000000a00 */
[----:B------:R-:W-:Y:S01]  /*88a0*/  ULDC.64 UR4, c[0x4][0x40] ;  /* 0x0100100000047ab9 */ /* 0x000fe20000000a00 */
[----:B------:R-:W-:Y:S01]  /*88b0*/  IMAD.U32 R4, RZ, RZ, UR6 ;  /* 0x00000006ff047e24 */ /* 0x000fe2000f8e00ff */
[----:B------:R-:W-:Y:S01]  /*88c0*/  MOV R13, RZ ;  /* 0x000000ff000d7202 */ /* 0x000fe20000000f00 */
[----:B------:R-:W-:Y:S02]  /*88d0*/  IMAD.U32 R5, RZ, RZ, UR7 ;  /* 0x00000007ff057e24 */ /* 0x000fe4000f8e00ff */
[----:B------:R-:W-:Y:S02]  /*88e0*/  IMAD.U32 R6, RZ, RZ, UR8 ;  /* 0x00000008ff067e24 */ /* 0x000fe4000f8e00ff */
[----:B------:R-:W-:-:S02]  /*88f0*/  IMAD.U32 R7, RZ, RZ, UR9 ;  /* 0x00000009ff077e24 */ /* 0x000fc4000f8e00ff */
[----:B------:R-:W-:Y:S02]  /*8900*/  IMAD.U32 R10, RZ, RZ, UR4 ;  /* 0x00000004ff0a7e24 */ /* 0x000fe4000f8e00ff */
[----:B------:R-:W-:Y:S02]  /*8910*/  IMAD.U32 R11, RZ, RZ, UR5 ;  /* 0x00000005ff0b7e24 */ /* 0x000fe4000f8e00ff */
[----:B------:R-:W-:Y:S02]  /*8920*/  IMAD.MOV.U32 R8, RZ, RZ, 0x70 ;  /* 0x00000070ff087424 */ /* 0x000fe400078e00ff */
[----:B0-----:R-:W-:-:S07]  /*8930*/  IMAD.MOV.U32 R12, RZ, RZ, 0x1 ;  /* 0x00000001ff0c7424 */ /* 0x001fce00078e00ff */
[----:B------:R-:W-:-:S07]  /*8940*/  LEPC R20, `(.L_x_12684) ;  /* 0x000000001014794e */ /* 0x000fce0000000000 */
[----:B-1----:R-:W-:Y:S05]  /*8950*/  CALL.ABS.NOINC R2 ;  /* 0x0000000002007343 */ /* 0x002fea0003c00000 */
.L_x_12684:
[----:B------:R-:W-:Y:S01]  /*8960*/  ULDC.64 UR4, c[0x0][0x9f8] ;  /* 0x00027e0000047ab9 */ /* 0x000fe20000000a00 */
[----:B------:R-:W-:Y:S01]  /*8970*/  IMAD.MOV.U32 R22, RZ, RZ, R27 ;  /* 0x000000ffff167224 */ /* 0x000fe200078e001b */
[----:B------:R-:W-:-:S04]  /*8980*/  ISETP.NE.U32.AND P0, PT, RZ, UR4, PT ;  /* 0x00000004ff007c0c */ /* 0x000fc8000bf05070 */
[----:B------:R-:W-:-:S13]  /*8990*/  ISETP.NE.AND.EX P0, PT, RZ, UR5, PT, P0 ;  /* 0x00000005ff007c0c */ /* 0x000fda000bf05300 */
[----:B------:R-:W2:Y:S02]  /*89a0*/  @P0 LDC.64 R2, c[0x0][0x9f8] ;  /* 0x00027e00ff020b82 */ /* 0x000ea40000000a00 */
[----:B--2---:R-:W-:-:S05]  /*89b0*/  @P0 IMAD.WIDE R2, R27, 0x4, R2 ;  /* 0x000000041b020825 */ /* 0x004fca00078e0202 */
[----:B------:R2:W0:Y:S01]  /*89c0*/  @P0 LDG.E R22, desc[UR46][R2.64] ;  /* 0x0000002e02160981 */ /* 0x000422000c1e1900 */
[----:B------:R-:W-:Y:S01]  /*89d0*/  UMOV UR4, 0xffffffff ;  /* 0xffffffff00047882 */ /* 0x000fe20000000000 */
[----:B------:R-:W-:Y:S01]  /*89e0*/  LOP3.LUT R19, R19, 0xfffffffe, RZ, 0xc0, !PT ;  /* 0xfffffffe13137812 */ /* 0x000fe200078ec0ff */
[----:B------:R-:W-:Y:S01]  /*89f0*/  VIADD R28, R25, 0xffffffff ;  /* 0xffffffff191c7836 */ /* 0x000fe20000000000 */
[----:B--2---:R-:W2:Y:S02]  /*8a00*/  LDC.64 R2, c[0x0][0x418] ;  /* 0x00010600ff027b82 */ /* 0x004ea40000000a00 */
[----:B--2---:R-:W-:-:S04]  /*8a10*/  ISETP.NE.U32.AND P0, PT, R2, RZ, PT ;  /* 0x000000ff0200720c */ /* 0x004fc80003f05070 */
        /* <DEDUP_REMOVED lines=8> */
[----:B------:R0:W2:Y:S02]  /*8aa0*/  SHFL.IDX PT, R14, R0, RZ, 0x1f ;  /* 0x00001fff000e7589 */ /* 0x0000a400000e0000 */
.L_x_12762:
        /* <DEDUP_REMOVED lines=8> */
.L_x_12765:
[----:B------:R-:W-:Y:S05]  /*8b30*/  @!P6 BRA `(.L_x_12687) ;  /* 0x0000000000dce947 */ /* 0x000fea0003800000 */
[----:B------:R-:W-:Y:S02]  /*8b40*/  IMAD.MOV.U32 R24, RZ, RZ, R28 ;  /* 0x000000ffff187224 */ /* 0x000fe400078e001c */
[----:B------:R-:W-:Y:S01]  /*8b50*/  IMAD.MOV.U32 R18, RZ, RZ, R22 ;  /* 0x000000ffff127224 */ /* 0x000fe200078e0016 */
[----:B------:R-:W-:Y:S06]  /*8b60*/  @!P1 BRA `(.L_x_12689) ;  /* 0x0000000000489947 */ /* 0x000fec0003800000 */
[----:B------:R-:W2:Y:S01]  /*8b70*/  LDC R24, c[0x0][0x43c] ;  /* 0x00010f00ff187b82 */ /* 0x000ea20000000800 */
[----:B0-----:R-:W-:Y:S01]  /*8b80*/  IMAD.MOV.U32 R0, RZ, RZ, R28 ;  /* 0x000000ffff007224 */ /* 0x001fe200078e001c */
[----:B------:R-:W-:Y:S02]  /*8b90*/  ULDC.64 UR4, c[0x0][0x428] ;  /* 0x00010a0000047ab9 */ /* 0x000fe40000000a00 */
[----:B------:R-:W-:-:S04]  /*8ba0*/  IMAD R7, R25, UR4, RZ ;  /* 0x0000000419077c24 */ /* 0x000fc8000f8e02ff */
[----:B------:R-:W-:Y:S01]  /*8bb0*/  IMAD R7, R22, UR5, R7 ;  /* 0x0000000516077c24 */ /* 0x000fe2000f8e0207 */
[----:B--2---:R-:W-:-:S13]  /*8bc0*/  ISETP.NE.AND P0, PT, R24, 0x1, PT ;  /* 0x000000011800780c */ /* 0x004fda0003f05270 */
[----:B------:R-:W0:Y:S02]  /*8bd0*/  @P0 LDC.64 R4, c[0x0][0x440] ;  /* 0x00011000ff040b82 */ /* 0x000e240000000a00 */
[----:B0-----:R-:W-:-:S05]  /*8be0*/  @P0 IMAD.HI.U32 R4, R28, R4, RZ ;  /* 0x000000041c040227 */ /* 0x001fca00078e00ff */
        /* <DEDUP_REMOVED lines=10> */
.L_x_12689:
[----:B0-----:R-:W0:Y:S01]  /*8c90*/  S2R R0, SR_TID.X ;  /* 0x0000000000007919 */ /* 0x001e220000002100 */
[----:B--2---:R-:W-:Y:S02]  /*8ca0*/  LEA R3, R16, UR37, 0x3 ;  /* 0x0000002510037c11 */ /* 0x004fe4000f8e18ff */
[----:B0-----:R-:W-:Y:S02]  /*8cb0*/  LOP3.LUT R2, R0, 0x7f, RZ, 0xc0, !PT ;  /* 0x0000007f00027812 */ /* 0x001fe400078ec0ff */
[----:B------:R-:W-:Y:S02]  /*8cc0*/  SHF.L.U32 R0, R23, 0x1f, RZ ;  /* 0x0000001f17007819 */ /* 0x000fe400000006ff */
[----:B------:R-:W-:Y:S02]  /*8cd0*/  ISETP.NE.AND P1, PT, R2, RZ, PT ;  /* 0x000000ff0200720c */ /* 0x000fe40003f25270 */
[----:B------:R-:W0:Y:S02]  /*8ce0*/  SYNCS.PHASECHK.TRANS64.TRYWAIT P0, [R3+URZ+0x30840], R0 ;  /* 0x03084000030075a7 */ /* 0x000e24000800017f */
[----:B0-----:R-:W-:Y:S09]  /*8cf0*/  @!P0 BRA `(.L_x_12690) ;  /* 0x0000002c00e88947 */ /* 0x001ff20003800000 */
.L_x_12766:
        /* <DEDUP_REMOVED lines=8> */
.L_x_12691:
[----:B------:R-:W-:Y:S01]  /*8d80*/  R2UR UR8, R16 ;  /* 0x00000000100872ca */ /* 0x000fe200000e0000 */
[----:B------:R-:W-:Y:S01]  /*8d90*/  UIADD3 UR4, UP0, UR40, 0x370, URZ ;  /* 0x0000037028047890 */ /* 0x000fe2000ff1e03f */
[----:B------:R-:W-:Y:S01]  /*8da0*/  R2UR UR9, R3 ;  /* 0x00000000030972ca */ /* 0x000fe200000e0000 */
[----:B------:R-:W-:Y:S01]  /*8db0*/  UMOV UR6, 0x0 ;  /* 0x0000000000067882 */ /* 0x000fe20000000000 */
[----:B------:R-:W-:Y:S01]  /*8dc0*/  R2UR UR11, R24 ;  /* 0x00000000180b72ca */ /* 0x000fe200000e0000 */
[----:B------:R-:W-:Y:S01]  /*8dd0*/  UIADD3.X UR5, URZ, UR41, URZ, UP0, !UPT ;  /* 0x000000293f057290 */ /* 0x000fe200087fe43f */
[----:B------:R-:W-:Y:S01]  /*8de0*/  R2UR UR12, R17 ;  /* 0x00000000110c72ca */ /* 0x000fe200000e0000 */
[----:B------:R-:W-:Y:S01]  /*8df0*/  UMOV UR7, 0x14f00000 ;  /* 0x14f0000000077882 */ /* 0x000fe20000000000 */
[----:B-----5:R-:W-:Y:S01]  /*8e00*/  R2UR UR13, R18 ;  /* 0x00000000120d72ca */ /* 0x020fe200000e0000 */
[----:B------:R-:W-:Y:S01]  /*8e10*/  UMOV UR10, URZ ;  /* 0x0000003f000a7c82 */ /* 0x000fe20008000000 */
[----:B------:R-:W-:-:S02]  /*8e20*/  PLOP3.LUT P0, PT, PT, PT, PT, 0x80, 0x0 ;  /* 0x000000000000781c */ /* 0x000fc40003f0f070 */
[----:B------:R-:W-:Y:S01]  /*8e30*/  LOP3.LUT R19, R19, 0xfffffffd, RZ, 0xc0, !PT ;  /* 0xfffffffd13137812 */ /* 0x000fe200078ec0ff */
[----:B------:R-:W-:Y:S02]  /*8e40*/  UIMAD UR8, UR8, 0x6000, UR37 ;  /* 0x00006000080878a4 */ /* 0x000fe4000f8e0225 */
[----:B------:R-:W-:Y:S02]  /*8e50*/  UIADD3 UR9, UR9, 0x30830, URZ ;  /* 0x0003083009097890 */ /* 0x000fe4000fffe03f */
[----:B------:R-:W-:Y:S02]  /*8e60*/  UIMAD UR11, UR11, 0xc0, URZ ;  /* 0x000000c00b0b78a4 */ /* 0x000fe4000f8e023f */
[----:B------:R-:W-:-:S04]  /*8e70*/  UIADD3 UR8, UR8, 0x12400, URZ ;  /* 0x0001240008087890 */ /* 0x000fc8000fffe03f */
[----:B------:R-:W-:-:S05]  /*8e80*/  @P0 LOP3.LUT R19, R19, 0x2, RZ, 0xfc, !PT ;  /* 0x0000000213130812 */ /* 0x000fca00078efcff */
[----:B------:R2:W-:Y:S02]  /*8e90*/  UTMALDG.4D [UR8], [UR4], desc[UR6] ;  /* 0x00000608040075b4 */ /* 0x0005e40008019000 */
[----:B--2---:R-:W-:Y:S01]  /*8ea0*/  NOP ;  /* 0x0000000000007918 */ /* 0x004fe20000000000 */
.L_x_12687:
        /* <DEDUP_REMOVED lines=32> */
.L_x_12692:
[----:B------:R-:W2:Y:S01]  /*90b0*/  LDL.LU R20, [R1+0x1c] ;  /* 0x00001c0001147983 */ /* 0x000ea20000300800 */
[----:B------:R-:W3:Y:S01]  /*90c0*/  LDC R9, c[0x0][0x448] ;  /* 0x00011200ff097b82 */ /* 0x000ee20000000800 */
[----:B------:R-:W-:Y:S01]  /*90d0*/  ULDC.64 UR4, c[0x0][0x2e0] ;  /* 0x0000b80000047ab9 */ /* 0x000fe20000000a00 */
[----:B------:R-:W-:Y:S01]  /*90e0*/  ULDC.64 UR6, c[0x0][0x2c8] ;  /* 0x0000b20000067ab9 */ /* 0x000fe20000000a00 */
[----:B0-----:R-:W2:Y:S01]  /*90f0*/  LDL.LU.64 R2, [R1+0x10] ;  /* 0x0000100001027983 */ /* 0x001ea20000300a00 */
[----:B------:R-:W-:-:S03]  /*9100*/  ULDC.64 UR8, c[0x0][0x280] ;  /* 0x0000a00000087ab9 */ /* 0x000fc60000000a00 */
[----:B------:R-:W4:Y:S04]  /*9110*/  LDL.LU R0, [R1+0x20] ;  /* 0x0000200001007983 */ /* 0x000f280000300800 */
[----:B------:R-:W5:Y:S01]  /*9120*/  LDL R21, [R1+0x4] ;  /* 0x0000040001157983 */ /* 0x000f620000100800 */
[----:B------:R-:W0:Y:S01]  /*9130*/  S2R R12, SR_TID.X ;  /* 0x00000000000c7919 */ /* 0x000e220000002100 */
[----:B---3--:R-:W-:-:S13]  /*9140*/  ISETP.NE.AND P0, PT, R9, 0x1, PT ;  /* 0x000000010900780c */ /* 0x008fda0003f05270 */
[----:B------:R-:W3:Y:S08]  /*9150*/  @P0 LDC R4, c[0x0][0x450] ;  /* 0x00011400ff040b82 */ /* 0x000ef00000000800 */
[----:B------:R-:W1:Y:S01]  /*9160*/  @P0 LDC R10, c[0x0][0x44c] ;  /* 0x00011300ff0a0b82 */ /* 0x000e620000000800 */
[----:B--2---:R-:W-:Y:S02]  /*9170*/  IMAD.MOV.U32 R3, RZ, RZ, R20 ;  /* 0x000000ffff037224 */ /* 0x004fe400078e0014 */
[----:B------:R-:W2:Y:S01]  /*9180*/  S2R R20, SR_TID.X ;  /* 0x0000000000147919 */ /* 0x000ea20000002100 */
[----:B----4-:R-:W-:-:S02]  /*9190*/  IMAD R0, R0, UR4, RZ ;  /* 0x0000000400007c24 */ /* 0x010fc4000f8e02ff */
[----:B------:R-:W-:Y:S01]  /*91a0*/  IMAD.WIDE.U32 R2, R27, UR4, R2 ;  /* 0x000000041b027c25 */ /* 0x000fe2000f8e0002 */
[----:B------:R-:W-:-:S03]  /*91b0*/  ULDC UR4, c[0x0][0xc38] ;  /* 0x00030e0000047ab9 */ /* 0x000fc60000000800 */
[----:B------:R-:W-:Y:S02]  /*91c0*/  IMAD R5, R27, UR5, R0 ;  /* 0x000000051b057c24 */ /* 0x000fe4000f8e0200 */
[----:B------:R-:W4:Y:S02]  /*91d0*/  @P0 LDC R0, c[0x0][0x44c] ;  /* 0x00011300ff000b82 */ /* 0x000f240000000800 */
[----:B------:R-:W-:Y:S01]  /*91e0*/  IMAD.IADD R3, R3, 0x1, R5 ;  /* 0x0000000103037824 */ /* 0x000fe200078e0205 */
[C---:B--2---:R-:W-:Y:S01]  /*91f0*/  LOP3.LUT R6, R20.reuse, 0x7f, RZ, 0xc0, !PT ;  /* 0x0000007f14067812 */ /* 0x044fe200078ec0ff */
[----:B------:R-:W-:-:S03]  /*9200*/  IMAD.SHL.U32 R20, R20, 0x10, RZ ;  /* 0x0000001014147824 */ /* 0x000fc600078e00ff */
[----:B------:R-:W-:Y:S01]  /*9210*/  SHF.R.U32.HI R7, RZ, 0x3, R6 ;  /* 0x00000003ff077819 */ /* 0x000fe20000011606 */
[----:B------:R-:W-:-:S03]  /*9220*/  IMAD.MOV R6, RZ, RZ, -R29 ;  /* 0x000000ffff067224 */ /* 0x000fc600078e0a1d */
[----:B------:R-:W-:Y:S01]  /*9230*/  LOP3.LUT R20, R7, 0x70, R20, 0xf8, !PT ;  /* 0x0000007007147812 */ /* 0x000fe200078ef814 */
[----:B-----5:R-:W-:Y:S01]  /*9240*/  IMAD R6, R6, UR4, R21 ;  /* 0x0000000406067c24 */ /* 0x020fe2000f8e0215 */
[----:B------:R-:W-:Y:S01]  /*9250*/  ULDC.64 UR4, c[0x0][0x2d0] ;  /* 0x0000b40000047ab9 */ /* 0x000fe20000000a00 */
[----:B0-----:R-:W-:Y:S02]  /*9260*/  LOP3.LUT R21, R12, 0x7f, RZ, 0xc0, !PT ;  /* 0x0000007f0c157812 */ /* 0x001fe400078ec0ff */
[----:B------:R-:W-:Y:S02]  /*9270*/  IMAD R7, R6, 0xc0, R20 ;  /* 0x000000c006077824 */ /* 0x000fe400078e0214 */
[----:B------:R-:W-:Y:S01]  /*9280*/  IMAD.SHL.U32 R20, R12, 0x8, RZ ;  /* 0x000000080c147824 */ /* 0x000fe200078e00ff */
[----:B------:R-:W-:Y:S01]  /*9290*/  SHF.R.U32.HI R21, RZ, 0x3, R21 ;  /* 0x00000003ff157819 */ /* 0x000fe20000011615 */
[----:B----4-:R-:W-:-:S03]  /*92a0*/  @P0 IMAD.HI.U32 R11, R7, R0, RZ ;  /* 0x00000000070b0227 */ /* 0x010fc600078e00ff */
[----:B------:R-:W-:Y:S01]  /*92b0*/  LOP3.LUT R20, R20, 0x38, RZ, 0xc0, !PT ;  /* 0x0000003814147812 */ /* 0x000fe200078ec0ff */
        /* <DEDUP_REMOVED lines=13> */
[----:B------:R-:W-:Y:S01]  /*9390*/  LEA R0, P1, R4, UR8, 0x1 ;  /* 0x0000000804007c11 */ /* 0x000fe2000f8208ff */
[----:B------:R-:W-:-:S03]  /*93a0*/  VIADD R8, R7, 0x80 ;  /* 0x0000008007087836 */ /* 0x000fc60000000000 */
[----:B------:R-:W-:Y:S01]  /*93b0*/  IADD3 R5, R5, R11, RZ ;  /* 0x0000000b05057210 */ /* 0x000fe20007ffe0ff */
[----:B-1----:R-:W-:-:S03]  /*93c0*/  @P0 IMAD.HI.U32 R10, R8, R10, RZ ;  /* 0x0000000a080a0227 */ /* 0x002fc600078e00ff */
[----:B------:R-:W-:Y:S01]  /*93d0*/  LEA.HI.X R4, R4, UR9, R5, 0x1, P1 ;  /* 0x0000000904047c11 */ /* 0x000fe200088f0c05 */
[----:B------:R-:W-:Y:S01]  /*93e0*/  IMAD.MOV.U32 R7, RZ, RZ, R8 ;  /* 0x000000ffff077224 */ /* 0x000fe200078e0008 */
[----:B------:R-:W0:Y:S02]  /*93f0*/  @P0 LDC R5, c[0x0][0x450] ;  /* 0x00011400ff050b82 */ /* 0x000e240000000800 */
        /* <DEDUP_REMOVED lines=9> */
[----:B------:R-:W-:-:S03]  /*9490*/  UMOV UR4, 0xffffffff ;  /* 0xffffffff00047882 */ /* 0x000fc60000000000 */
[----:B------:R-:W-:Y:S01]  /*94a0*/  IMAD.IADD R3, R3, 0x1, R7 ;  /* 0x0000000103037824 */ /* 0x000fe200078e0207 */
[----:B------:R-:W-:Y:S01]  /*94b0*/  SHF.R.S32.HI R7, RZ, 0x1f, R5 ;  /* 0x0000001fff077819 */ /* 0x000fe20000011405 */
[----:B------:R-:W-:-:S04]  /*94c0*/  IMAD.WIDE.U32 R2, R5, UR6, R2 ;  /* 0x0000000605027c25 */ /* 0x000fc8000f8e0002 */
[----:B------:R-:W-:-:S04]  /*94d0*/  IMAD R7, R7, UR6, RZ ;  /* 0x0000000607077c24 */ /* 0x000fc8000f8e02ff */
        /* <DEDUP_REMOVED lines=9> */
[----:B------:R-:W-:Y:S02]  /*9570*/  IMAD R6, R9, UR4, RZ ;  /* 0x0000000409067c24 */ /* 0x000fe4000f8e02ff */
[C---:B------:R-:W-:Y:S01]  /*9580*/  IADD3 R11, R7.reuse, 0x80, RZ ;  /* 0x00000080070b7810 */ /* 0x040fe20007ffe0ff */
[----:B------:R-:W2:Y:S02]  /*9590*/  SHFL.IDX PT, R14, R0, 0x1, 0x181f ;  /* 0x00381f00000e7f89 */ /* 0x000ea400000e0000 */
[----:B------:R-:W-:-:S13]  /*95a0*/  ISETP.GE.AND P1, PT, R7, R6, PT ;  /* 0x000000060700720c */ /* 0x000fda0003f26270 */
[----:B0-----:R-:W-:-:S05]  /*95b0*/  @!P1 LEA R9, P2, R20, R3, 0x1 ;  /* 0x0000000314099211 */ /* 0x001fca00078408ff */
[----:B-1----:R-:W-:Y:S02]  /*95c0*/  @!P1 IMAD.X R3, RZ, RZ, R2, P2 ;  /* 0x000000ffff039224 */ /* 0x002fe400010e0602 */
[----:B------:R-:W-:Y:S02]  /*95d0*/  @!P1 IMAD.MOV.U32 R2, RZ, RZ, R9 ;  /* 0x000000ffff029224 */ /* 0x000fe400078e0009 */
[----:B------:R-:W-:-:S03]  /*95e0*/  VIADD R9, R7, 0x10 ;  /* 0x0000001007097836 */ /* 0x000fc60000000000 */
[----:B------:R0:W-:Y:S02]  /*95f0*/  @!P1 LDGSTS.E.BYPASS.LTC128B.128 [R26+0xc400], desc[UR46][R2.64], !P0 ;  /* 0x0c400000021a9fae */ /* 0x0001e4000c101d6e */
[----:B------:R-:W-:Y:S01]  /*9600*/  ISETP.GE.AND P1, PT, R9, R6, PT ;  /* 0x000000060900720c */ /* 0x000fe20003f26270 */
[----:B------:R-:W-:Y:S01]  /*9610*/  VIADD R9, R7, 0x20 ;  /* 0x0000002007097836 */ /* 0x000fe20000000000 */
[----:B0-----:R-:W0:Y:S11]  /*9620*/  SHFL.IDX PT, R2, R4, 0x1, 0x181f ;  /* 0x00381f0004027f89 */ /* 0x001e3600000e0000 */
[----:B--2---:R-:W-:-:S05]  /*9630*/  @!P1 LEA R14, P2, R20, R14, 0x1 ;  /* 0x0000000e140e9211 */ /* 0x004fca00078408ff */
[----:B0-----:R-:W-:Y:S02]  /*9640*/  @!P1 IMAD.X R3, RZ, RZ, R2, P2 ;  /* 0x000000ffff039224 */ /* 0x001fe400010e0602 */
[----:B------:R-:W-:Y:S02]  /*9650*/  @!P1 IMAD.MOV.U32 R2, RZ, RZ, R14 ;  /* 0x000000ffff029224 */ /* 0x000fe400078e000e */
[----:B------:R-:W0:Y:S04]  /*9660*/  SHFL.IDX PT, R14, R0, 0x2, 0x181f ;  /* 0x00581f00000e7f89 */ /* 0x000e2800000e0000 */
[----:B------:R1:W-:Y:S01]  /*9670*/  @!P1 LDGSTS.E.BYPASS.LTC128B.128 [R26+0xcc00], desc[UR46][R2.64], !P0 ;  /* 0x0cc00000021a9fae */ /* 0x0003e2000c101d6e */
[----:B------:R-:W-:Y:S01]  /*9680*/  ISETP.GE.AND P1, PT, R9, R6, PT ;  /* 0x000000060900720c */ /* 0x000fe20003f26270 */
[----:B------:R-:W-:-:S02]  /*9690*/  VIADD R9, R7, 0x30 ;  /* 0x0000003007097836 */ /* 0x000fc40000000000 */
[----:B-1----:R-:W1:Y:S10]  /*96a0*/  SHFL.IDX PT, R2, R4, 0x2, 0x181f ;  /* 0x00581f0004027f89 */ /* 0x002e7400000e0000 */
[----:B0-----:R-:W-:-:S05]  /*96b0*/  @!P1 LEA R14, P2, R20, R14, 0x1 ;  /* 0x0000000e140e9211 */ /* 0x001fca00078408ff */
[----:B-1----:R-:W-:Y:S02]  /*96c0*/  @!P1 IMAD.X R3, RZ, RZ, R2, P2 ;  /* 0x000000ffff039224 */ /* 0x002fe400010e0602 */
        /* <DEDUP_REMOVED lines=27> */
[----:B------:R-:W-:-:S03]  /*9880*/  ISETP.GE.AND P1, PT, R9, R6, PT ;  /* 0x000000060900720c */ /* 0x000fc60003f26270 */
[----:B------:R-:W-:Y:S04]  /*9890*/  SHFL.IDX PT, R9, R0, 0x7, 0x181f ;  /* 0x00f81f0000097f89 */ /* 0x000fe800000e0000 */
[----:B------:R-:W-:Y:S04]  /*98a0*/  SHFL.IDX PT, R0, R8, RZ, 0x181f ;  /* 0x00181fff08007589 */ /* 0x000fe800000e0000 */
[----:B-1----:R-:W1:Y:S04]  /*98b0*/  SHFL.IDX PT, R2, R4, 0x6, 0x181f ;  /* 0x00d81f0004027f89 */ /* 0x002e6800000e0000 */
[----:B------:R-:W2:Y:S01]  /*98c0*/  SHFL.IDX PT, R4, R4, 0x7, 0x181f ;  /* 0x00f81f0004047f89 */ /* 0x000ea200000e0000 */
[----:B0-----:R-:W-:-:S05]  /*98d0*/  @!P1 LEA R14, P2, R20, R14, 0x1 ;  /* 0x0000000e140e9211 */ /* 0x001fca00078408ff */
[----:B-1----:R-:W-:Y:S01]  /*98e0*/  @!P1 IMAD.X R3, RZ, RZ, R2, P2 ;  /* 0x000000ffff039224 */ /* 0x002fe200010e0602 */
[-C--:B------:R-:W-:Y:S01]  /*98f0*/  ISETP.GE.AND P2, PT, R11, R6.reuse, PT ;  /* 0x000000060b00720c */ /* 0x080fe20003f46270 */
[----:B------:R-:W-:Y:S02]  /*9900*/  @!P1 IMAD.MOV.U32 R2, RZ, RZ, R14 ;  /* 0x000000ffff029224 */ /* 0x000fe400078e000e */
[----:B------:R-:W-:Y:S01]  /*9910*/  VIADD R11, R7, 0x70 ;  /* 0x00000070070b7836 */ /* 0x000fe20000000000 */
[----:B------:R-:W0:Y:S04]  /*9920*/  SHFL.IDX PT, R14, R5, RZ, 0x181f ;  /* 0x00181fff050e7589 */ /* 0x000e2800000e0000 */
[----:B------:R1:W-:Y:S01]  /*9930*/  @!P1 LDGSTS.E.BYPASS.LTC128B.128 [R26+0xf400], desc[UR46][R2.64], !P0 ;  /* 0x0f400000021a9fae */ /* 0x0003e2000c101d6e */
[----:B------:R-:W-:-:S13]  /*9940*/  ISETP.GE.AND P1, PT, R11, R6, PT ;  /* 0x000000060b00720c */ /* 0x000fda0003f26270 */
[----:B-1----:R-:W-:Y:S01]  /*9950*/  @!P1 LEA R2, P3, R20, R9, 0x1 ;  /* 0x0000000914029211 */ /* 0x002fe200078608ff */
[----:B------:R-:W-:-:S04]  /*9960*/  VIADD R9, R7, 0x90 ;  /* 0x0000009007097836 */ /* 0x000fc80000000000 */
[----:B--2---:R-:W-:-:S05]  /*9970*/  @!P1 IMAD.X R3, RZ, RZ, R4, P3 ;  /* 0x000000ffff039224 */ /* 0x004fca00018e0604 */
[----:B------:R0:W-:Y:S02]  /*9980*/  @!P1 LDGSTS.E.BYPASS.LTC128B.128 [R26+0xfc00], desc[UR46][R2.64], !P0 ;  /* 0x0fc00000021a9fae */ /* 0x0001e4000c101d6e */
[C---:B0-----:R-:W-:Y:S02]  /*9990*/  @!P2 LEA R2, P1, R20.reuse, R14, 0x1 ;  /* 0x0000000e1402a211 */ /* 0x041fe400078208ff */
[----:B------:R-:W0:Y:S03]  /*99a0*/  SHFL.IDX PT, R14, R5, 0x1, 0x181f ;  /* 0x00381f00050e7f89 */ /* 0x000e2600000e0000 */
[----:B------:R-:W-:Y:S01]  /*99b0*/  @!P2 IMAD.X R3, RZ, RZ, R0, P1 ;  /* 0x000000ffff03a224 */ /* 0x000fe200008e0600 */
[----:B------:R-:W-:Y:S01]  /*99c0*/  ISETP.GE.AND P1, PT, R9, R6, PT ;  /* 0x000000060900720c */ /* 0x000fe20003f26270 */
[----:B------:R-:W1:Y:S04]  /*99d0*/  SHFL.IDX PT, R0, R8, 0x1, 0x181f ;  /* 0x00381f0008007f89 */ /* 0x000e6800000e0000 */
[----:B------:R2:W-:Y:S08]  /*99e0*/  @!P2 LDGSTS.E.BYPASS.LTC128B.128 [R26+0x10400], desc[UR46][R2.64], !P0 ;  /* 0x10400000021aafae */ /* 0x0005f0000c101d6e */
[----:B0-----:R-:W-:-:S05]  /*99f0*/  @!P1 LEA R14, P2, R20, R14, 0x1 ;  /* 0x0000000e140e9211 */ /* 0x001fca00078408ff */
[----:B--2---:R-:W-:Y:S02]  /*9a00*/  @!P1 IMAD.MOV.U32 R2, RZ, RZ, R14 ;  /* 0x000000ffff029224 */ /* 0x004fe400078e000e */
[----:B------:R-:W0:Y:S01]  /*9a10*/  SHFL.IDX PT, R14, R5, 0x2, 0x181f ;  /* 0x00581f00050e7f89 */ /* 0x000e2200000e0000 */
[----:B-1----:R-:W-:-:S03]  /*9a20*/  @!P1 IMAD.X R9, RZ, RZ, R0, P2 ;  /* 0x000000ffff099224 */ /* 0x002fc600010e0600 */
[----:B------:R-:W1:Y:S01]  /*9a30*/  SHFL.IDX PT, R0, R8, 0x2, 0x181f ;  /* 0x00581f0008007f89 */ /* 0x000e6200000e0000 */
[----:B------:R-:W-:Y:S02]  /*9a40*/  @!P1 IMAD.MOV.U32 R3, RZ, RZ, R9 ;  /* 0x000000ffff039224 */ /* 0x000fe400078e0009 */
[----:B------:R-:W-:Y:S01]  /*9a50*/  VIADD R9, R7, 0xa0 ;  /* 0x000000a007097836 */ /* 0x000fe20000000000 */
[----:B------:R-:W2:Y:S04]  /*9a60*/  SHFL.IDX PT, R8, R8, 0x3, 0x181f ;  /* 0x00781f0008087f89 */ /* 0x000ea800000e0000 */
[----:B------:R0:W-:Y:S01]  /*9a70*/  @!P1 LDGSTS.E.BYPASS.LTC128B.128 [R26+0x10c00], desc[UR46][R2.64], !P0 ;  /* 0x10c00000021a9fae */ /* 0x0001e2000c101d6e */
[----:B------:R-:W-:-:S13]  /*9a80*/  ISETP.GE.AND P1, PT, R9, R6, PT ;  /* 0x000000060900720c */ /* 0x000fda0003f26270 */
[----:B0-----:R-:W-:Y:S02]  /*9a90*/  @!P1 LEA R2, P2, R20, R14, 0x1 ;  /* 0x0000000e14029211 */ /* 0x001fe400078408ff */
[----:B------:R0:W3:Y:S03]  /*9aa0*/  SHFL.IDX PT, R14, R5, 0x3, 0x181f ;  /* 0x00781f00050e7f89 */ /* 0x0000e600000e0000 */
[----:B-1----:R-:W-:-:S05]  /*9ab0*/  @!P1 IMAD.X R3, RZ, RZ, R0, P2 ;  /* 0x000000ffff039224 */ /* 0x002fca00010e0600 */
[----:B--2---:R0:W-:Y:S03]  /*9ac0*/  @!P1 LDGSTS.E.BYPASS.LTC128B.128 [R26+0x11400], desc[UR46][R2.64], !P0 ;  /* 0x11400000021a9fae */ /* 0x0041e6000c101d6e */
.L_x_12791:
[----:B------:R-:W2:Y:S01]  /*9ad0*/  LDL R0, [R1+0x18] ;  /* 0x0000180001007983 */ /* 0x000ea20000100800 */
[----:B------:R-:W-:-:S05]  /*9ae0*/  VIADD R7, R7, 0xb0 ;  /* 0x000000b007077836 */ /* 0x000fca0000000000 */
[----:B------:R-:W-:-:S13]  /*9af0*/  ISETP.GE.AND P1, PT, R7, R6, PT ;  /* 0x000000060700720c */ /* 0x000fda0003f26270 */
[----:B0--3--:R-:W-:-:S05]  /*9b00*/  @!P1 LEA R2, P2, R20, R14, 0x1 ;  /* 0x0000000e14029211 */ /* 0x009fca00078408ff */
[----:B------:R-:W-:-:S05]  /*9b10*/  @!P1 IMAD.X R3, RZ, RZ, R8, P2 ;  /* 0x000000ffff039224 */ /* 0x000fca00010e0608 */
[----:B------:R-:W-:Y:S01]  /*9b20*/  @!PT LDS RZ, [RZ] ;  /* 0x00000000fffff984 */ /* 0x000fe20000000800 */
[----:B------:R-:W-:Y:S01]  /*9b30*/  @!PT LDS RZ, [RZ] ;  /* 0x00000000fffff984 */ /* 0x000fe20000000800 */
[----:B------:R-:W-:Y:S01]  /*9b40*/  @!PT LDS RZ, [RZ] ;  /* 0x00000000fffff984 */ /* 0x000fe20000000800 */
        /* <DEDUP_REMOVED lines=14> */
.L_x_12792:
[----:B------:R-:W-:Y:S05]  /*9c30*/  BSYNC B0 ;  /* 0x0000000000007941 */ /* 0x000fea0003800000 */
.L_x_12694:
        /* <DEDUP_REMOVED lines=40> */
.L_x_12700:
[----:B------:R-:W-:Y:S01]  /*9ec0*/  LEA R3, R7, UR37, 0x3 ;  /* 0x0000002507037c11 */ /* 0x000fe2000f8e18ff */
[----:B------:R-:W-:Y:S01]  /*9ed0*/  BSSY B1, `(.L_x_12701) ;  /* 0x0000004000017945 */ /* 0x000fe20003800000 */
[----:B------:R-:W-:-:S04]  /*9ee0*/  SHF.L.U32 R2, R10, 0x1f, RZ ;  /* 0x0000001f0a027819 */ /* 0x000fc800000006ff */
[----:B------:R-:W1:Y:S02]  /*9ef0*/  SYNCS.PHASECHK.TRANS64.TRYWAIT P0, [R3+URZ+0x30840], R2 ;  /* 0x03084002030075a7 */ /* 0x000e64000800017f */
[----:B-1----:R-:W-:Y:S05]  /*9f00*/  @!P0 BRA `(.L_x_12702) ;  /* 0x0000002c000c8947 */ /* 0x002fea0003800000 */
.L_x_12793:
[----:B------:R-:W-:Y:S05]  /*9f10*/  BSYNC B1 ;  /* 0x0000000000017941 */ /* 0x000fea0003800000 */
.L_x_12701:
        /* <DEDUP_REMOVED lines=12> */
.L_x_12704:
[----:B------:R-:W-:Y:S05]  /*9fe0*/  BSYNC B1 ;  /* 0x0000000000017941 */ /* 0x000fea0003800000 */
.L_x_12703:
[----:B-1----:R-:W-:Y:S01]  /*9ff0*/  IMAD.MOV.U32 R2, RZ, RZ, RZ ;  /* 0x000000ffff027224 */ /* 0x002fe200078e00ff */
[----:B------:R-:W-:Y:S01]  /*a000*/  UIADD3 UR4, UP0, UR40, 0x370, URZ ;  /* 0x0000037028047890 */ /* 0x000fe2000ff1e03f */
[----:B------:R-:W-:Y:S01]  /*a010*/  IMAD R5, R7, 0x6000, R9 ;  /* 0x0000600007057824 */ /* 0x000fe200078e0209 */
[----:B------:R-:W-:Y:S01]  /*a020*/  PLOP3.LUT P0, PT, PT, PT, PT, 0x80, 0x0 ;  /* 0x000000000000781c */ /* 0x000fe20003f0f070 */
[----:B------:R-:W-:Y:S01]  /*a030*/  VIADD R3, R3, 0x30830 ;  /* 0x0003083003037836 */ /* 0x000fe20000000000 */
[----:B------:R-:W-:Y:S01]  /*a040*/  R2UR UR10, R2 ;  /* 0x00000000020a72ca */ /* 0x000fe200000e0000 */
[----:B------:R-:W-:Y:S01]  /*a050*/  VIADD R5, R5, 0x12400 ;  /* 0x0001240005057836 */ /* 0x000fe20000000000 */
[----:B------:R-:W-:Y:S01]  /*a060*/  UIADD3.X UR5, URZ, UR41, URZ, UP0, !UPT ;  /* 0x000000293f057290 */ /* 0x000fe200087fe43f */
[----:B------:R-:W-:Y:S01]  /*a070*/  IMAD R11, R0, 0xc0, RZ ;  /* 0x000000c0000b7824 */ /* 0x000fe200078e02ff */
[----:B------:R-:W-:Y:S01]  /*a080*/  UMOV UR6, 0x0 ;  /* 0x0000000000067882 */ /* 0x000fe20000000000 */
[----:B------:R-:W-:-:S10]  /*a090*/  UMOV UR7, 0x14f00000 ;  /* 0x14f0000000077882 */ /* 0x000fd40000000000 */
.L_x_12705:
        /* <DEDUP_REMOVED lines=11> */
[----:B------:R-:W-:Y:S01]  /*a150*/  BSSY B1, `(.L_x_12706) ;  /* 0x0000004000017945 */ /* 0x000fe20003800000 */
[----:B------:R-:W-:-:S04]  /*a160*/  LEA R3, R16, R8, 0x3 ;  /* 0x0000000810037211 */ /* 0x000fc800078e18ff */
[----:B------:R-:W0:Y:S02]  /*a170*/  SYNCS.PHASECHK.TRANS64.TRYWAIT P0, [R3+URZ+0x60], R12 ;  /* 0x0000600c030075a7 */ /* 0x000e24000800017f */
[----:B0-----:R-:W-:Y:S05]  /*a180*/  @!P0 BRA `(.L_x_12707) ;  /* 0x0000002800808947 */ /* 0x001fea0003800000 */
.L_x_12794:
[----:B------:R-:W-:Y:S05]  /*a190*/  BSYNC B1 ;  /* 0x0000000000017941 */ /* 0x000fea0003800000 */
.L_x_12706:
[----:B------:R-:W-:Y:S01]  /*a1a0*/  BSSY B1, `(.L_x_12708) ;  /* 0x000000c000017945 */ /* 0x000fe20003800000 */
[----:B0-----:R-:W-:Y:S02]  /*a1b0*/  IMAD.MOV.U32 R12, RZ, RZ, 0x0 ;  /* 0x00000000ff0c7424 */ /* 0x001fe400078e00ff */
[----:B------:R-:W-:Y:S01]  /*a1c0*/  IMAD.MOV.U32 R13, RZ, RZ, 0x14f00000 ;  /* 0x14f00000ff0d7424 */ /* 0x000fe200078e00ff */
[----:B------:R-:W-:Y:S06]  /*a1d0*/  @P1 BRA `(.L_x_12709) ;  /* 0x0000000000201947 */ /* 0x000fec0003800000 */
[----:B------:R-:W0:Y:S01]  /*a1e0*/  S2R R5, SR_TID.X ;  /* 0x0000000000057919 */ /* 0x000e220000002100 */
[----:B------:R-:W-:Y:S01]  /*a1f0*/  LEA R3, R16, UR37, 0x3 ;  /* 0x0000002510037c11 */ /* 0x000fe2000f8e18ff */
[----:B------:R-:W-:-:S04]  /*a200*/  IMAD.MOV.U32 R14, RZ, RZ, 0x6000 ;  /* 0x00006000ff0e7424 */ /* 0x000fc800078e00ff */
[----:B------:R1:W-:Y:S01]  /*a210*/  SYNCS.ARRIVE.TRANS64 RZ, [R3+URZ+0x30850], R14 ;  /* 0x0308500e03ff79a7 */ /* 0x0003e2000800003f */
[----:B0-----:R-:W-:-:S04]  /*a220*/  LOP3.LUT R5, R5, 0x1f, RZ, 0xc0, !PT ;  /* 0x0000001f05057812 */ /* 0x001fc800078ec0ff */
[----:B------:R-:W-:-:S13]  /*a230*/  ISETP.NE.AND P0, PT, R5, RZ, PT ;  /* 0x000000ff0500720c */ /* 0x000fda0003f05270 */
[----:B-1----:R-:W-:Y:S05]  /*a240*/  @!P0 BRA `(.L_x_12709) ;  /* 0x0000000000048947 */ /* 0x002fea0003800000 */
[----:B------:R-:W-:Y:S01]  /*a250*/  BPT.TRAP 0x1 ;  /* 0x000000040000795c */ /* 0x000fe20000300000 */
.L_x_12709:
[----:B------:R-:W-:Y:S05]  /*a260*/  BSYNC B1 ;  /* 0x0000000000017941 */ /* 0x000fea0003800000 */
.L_x_12708:
[----:B------:R-:W-:Y:S01]  /*a270*/  R2UR UR6, R12 ;  /* 0x000000000c0672ca */ /* 0x000fe200000e0000 */
[----:B------:R-:W-:Y:S01]  /*a280*/  IMAD R3, R16, 0x6000, R9 ;  /* 0x0000600010037824 */ /* 0x000fe200078e0209 */
[----:B------:R-:W-:Y:S01]  /*a290*/  R2UR UR7, R13 ;  /* 0x000000000d0772ca */ /* 0x000fe200000e0000 */
[----:B------:R-:W-:Y:S01]  /*a2a0*/  UIADD3 UR4, UP0, UR40, 0x470, URZ ;  /* 0x0000047028047890 */ /* 0x000fe2000ff1e03f */
[----:B------:R-:W-:Y:S01]  /*a2b0*/  R2UR UR10, R2 ;  /* 0x00000000020a72ca */ /* 0x000fe200000e0000 */
[----:B------:R-:W-:Y:S01]  /*a2c0*/  IMAD R5, R24, 0xc0, RZ ;  /* 0x000000c018057824 */ /* 0x000fe200078e02ff */
[----:B------:R-:W-:Y:S01]  /*a2d0*/  LEA R2, R16, UR37, 0x3 ;  /* 0x0000002510027c11 */ /* 0x000fe2000f8e18ff */
[----:B------:R-:W-:Y:S01]  /*a2e0*/  VIADD R3, R3, 0x400 ;  /* 0x0000040003037836 */ /* 0x000fe20000000000 */
[----:B------:R-:W-:Y:S01]  /*a2f0*/  PLOP3.LUT P0, PT, PT, PT, PT, 0x80, 0x0 ;  /* 0x000000000000781c */ /* 0x000fe20003f0f070 */
[----:B------:R-:W-:Y:S02]  /*a300*/  UIADD3.X UR5, URZ, UR41, URZ, UP0, !UPT ;  /* 0x000000293f057290 */ /* 0x000fe400087fe43f */
[----:B------:R-:W-:-:S10]  /*a310*/  VIADD R2, R2, 0x30850 ;  /* 0x0003085002027836 */ /* 0x000fd40000000000 */
.L_x_12710:
        /* <DEDUP_REMOVED lines=12> */
.L_x_12699:
[----:B------:R-:W-:Y:S05]  /*a3e0*/  BSYNC B0 ;  /* 0x0000000000007941 */ /* 0x000fea0003800000 */
.L_x_12698:
[----:B------:R-:W2:Y:S01]  /*a3f0*/  LDL.LU R0, [R1] ;  /* 0x0000000001007983 */ /* 0x000ea20000300800 */
[----:B------:R-:W-:Y:S02]  /*a400*/  IMAD.MOV.U32 R16, RZ, RZ, R7 ;  /* 0x000000ffff107224 */ /* 0x000fe400078e0007 */
[----:B------:R-:W-:Y:S02]  /*a410*/  IMAD.MOV.U32 R23, RZ, RZ, R10 ;  /* 0x000000ffff177224 */ /* 0x000fe400078e000a */
[----:B--2---:R-:W-:-:S07]  /*a420*/  VIADD R0, R0, 0xfffffffd ;  /* 0xfffffffd00007836 */ /* 0x004fce0000000000 */
.L_x_12697:
[----:B------:R-:W-:Y:S01]  /*a430*/  IMAD.MOV R3, RZ, RZ, -R6 ;  /* 0x000000ffff037224 */ /* 0x000fe200078e0a06 */
[----:B------:R-:W-:Y:S04]  /*a440*/  BSSY B0, `(.L_x_12696) ;  /* 0x00000e4000007945 */ /* 0x000fe80003800000 */
[----:B------:R-:W-:-:S13]  /*a450*/  ISETP.NE.AND P0, PT, R28, R3, PT ;  /* 0x000000031c00720c */ /* 0x000fda0003f05270 */
[----:B------:R-:W-:Y:S05]  /*a460*/  @!P0 BRA `(.L_x_12711) ;  /* 0x0000000c00848947 */ /* 0x000fea0003800000 */
[----:B------:R-:W-:-:S07]  /*a470*/  IMAD.MOV.U32 R4, RZ, RZ, R18 ;  /* 0x000000ffff047224 */ /* 0x000fce00078e0012 */
.L_x_12738:
        /* <DEDUP_REMOVED lines=19> */
[----:B------:R-:W-:-:S04]  /*a5b0*/  @P0 SHF.R.U32.HI R2, RZ, R3, R4 ;  /* 0x00000003ff020219 */ /* 0x000fc80000011604 */
[--C-:B------:R-:W-:Y:S01]  /*a5c0*/  SHF.R.S32.HI R3, RZ, 0x1f, R2.reuse ;  /* 0x0000001fff037819 */ /* 0x100fe20000011402 */
[--C-:B------:R-:W-:Y:S02]  /*a5d0*/  IMAD.MOV R10, RZ, RZ, -R2.reuse ;  /* 0x000000ffff0a7224 */ /* 0x100fe400078e0a02 */
[----:B------:R-:W-:Y:S01]  /*a5e0*/  IMAD.WIDE.U32 R2, R22, UR4, R2 ;  /* 0x0000000416027c25 */ /* 0x000fe2000f8e0002 */
[----:B------:R-:W-:-:S03]  /*a5f0*/  ULDC.64 UR4, c[0x0][0x418] ;  /* 0x0001060000047ab9 */ /* 0x000fc60000000a00 */
[----:B------:R-:W-:Y:S01]  /*a600*/  IMAD.IADD R11, R11, 0x1, R3 ;  /* 0x000000010b0b7824 */ /* 0x000fe200078e0203 */
[----:B------:R-:W-:Y:S01]  /*a610*/  LEA R4, P0, R2, UR4, 0x2 ;  /* 0x0000000402047c11 */ /* 0x000fe2000f8010ff */
[----:B------:R-:W-:-:S03]  /*a620*/  IMAD R10, R5, R10, R0 ;  /* 0x0000000a050a7224 */ /* 0x000fc600078e0200 */
[----:B------:R-:W-:-:S05]  /*a630*/  LEA.HI.X R5, R2, UR5, R11, 0x2, P0 ;  /* 0x0000000502057c11 */ /* 0x000fca00080f140b */
[----:B------:R0:W5:Y:S04]  /*a640*/  LDG.E R4, desc[UR46][R4.64] ;  /* 0x0000002e04047981 */ /* 0x000168000c1e1900 */
.L_x_12714:
[----:B------:R-:W0:Y:S01]  /*a650*/  S2R R2, SR_TID.X ;  /* 0x0000000000027919 */ /* 0x000e220000002100 */
[----:B------:R-:W-:Y:S01]  /*a660*/  LEA R3, R6, UR37, 0x3 ;  /* 0x0000002506037c11 */ /* 0x000fe2000f8e18ff */
[----:B------:R-:W-:Y:S01]  /*a670*/  BSSY B2, `(.L_x_12715) ;  /* 0x0000006000027945 */ /* 0x000fe20003800000 */
[----:B0-----:R-:W-:Y:S02]  /*a680*/  LOP3.LUT R5, R2, 0x7f, RZ, 0xc0, !PT ;  /* 0x0000007f02057812 */ /* 0x001fe400078ec0ff */
[----:B------:R-:W-:Y:S02]  /*a690*/  SHF.L.U32 R2, R7, 0x1f, RZ ;  /* 0x0000001f07027819 */ /* 0x000fe400000006ff */
[----:B------:R-:W-:Y:S02]  /*a6a0*/  ISETP.NE.AND P1, PT, R5, RZ, PT ;  /* 0x000000ff0500720c */ /* 0x000fe40003f25270 */
[----:B------:R-:W0:Y:S02]  /*a6b0*/  SYNCS.PHASECHK.TRANS64.TRYWAIT P0, [R3+URZ+0x30840], R2 ;  /* 0x03084002030075a7 */ /* 0x000e24000800017f */
[----:B0-----:R-:W-:Y:S09]  /*a6c0*/  @!P0 BRA `(.L_x_12716) ;  /* 0x0000002400448947 */ /* 0x001ff20003800000 */
.L_x_12795:
[----:B------:R-:W-:Y:S05]  /*a6d0*/  BSYNC B2 ;  /* 0x0000000000027941 */ /* 0x000fea0003800000 */
.L_x_12715:
        /* <DEDUP_REMOVED lines=9> */
.L_x_12718:
[----:B------:R-:W-:Y:S05]  /*a770*/  BSYNC B2 ;  /* 0x0000000000027941 */ /* 0x000fea0003800000 */
.L_x_12717:
[----:B------:R-:W-:Y:S01]  /*a780*/  IMAD.MOV.U32 R11, RZ, RZ, RZ ;  /* 0x000000ffff0b7224 */ /* 0x000fe200078e00ff */
[----:B------:R-:W-:Y:S01]  /*a790*/  UIADD3 UR4, UP0, UR40, 0x370, URZ ;  /* 0x0000037028047890 */ /* 0x000fe2000ff1e03f */
[----:B0-----:R-:W-:Y:S01]  /*a7a0*/  IMAD R2, R6, 0x6000, R9 ;  /* 0x0000600006027824 */ /* 0x001fe200078e0209 */
        /* <DEDUP_REMOVED lines=8> */
.L_x_12719:
        /* <DEDUP_REMOVED lines=15> */
.L_x_12796:
[----:B------:R-:W-:Y:S05]  /*a920*/  BSYNC B2 ;  /* 0x0000000000027941 */ /* 0x000fea0003800000 */
.L_x_12720:
        /* <DEDUP_REMOVED lines=11> */
.L_x_12723:
[----:B------:R-:W-:Y:S05]  /*a9e0*/  BSYNC B2 ;  /* 0x0000000000027941 */ /* 0x000fea0003800000 */
.L_x_12722:
        /* <DEDUP_REMOVED lines=8> */
[----:B------:R-:W-:Y:S01]  /*aa70*/  IADD3 R16, R16, 0x400, RZ ;  /* 0x0000040010107810 */ /* 0x000fe20007ffe0ff */
[----:B------:R-:W-:-:S12]  /*aa80*/  UIADD3.X UR5, URZ, UR41, URZ, UP0, !UPT ;  /* 0x000000293f057290 */ /* 0x000fd800087fe43f */
.L_x_12724:
        /* <DEDUP_REMOVED lines=12> */
.L_x_12713:
[----:B------:R-:W-:Y:S05]  /*ab50*/  BSYNC B1 ;  /* 0x0000000000017941 */ /* 0x000fea0003800000 */
.L_x_12712:
        /* <DEDUP_REMOVED lines=29> */
.L_x_12727:
[----:B------:R-:W0:Y:S01]  /*ad30*/  S2R R2, SR_TID.X ;  /* 0x0000000000027919 */ /* 0x000e220000002100 */
[----:B------:R-:W-:Y:S01]  /*ad40*/  SHF.L.U32 R3, R23, 0x1f, RZ ;  /* 0x0000001f17037819 */ /* 0x000fe200000006ff */
[----:B------:R-:W-:Y:S01]  /*ad50*/  BSSY B2, `(.L_x_12728) ;  /* 0x0000006000027945 */ /* 0x000fe20003800000 */
[----:B0-----:R-:W-:Y:S02]  /*ad60*/  LOP3.LUT R5, R2, 0x7f, RZ, 0xc0, !PT ;  /* 0x0000007f02057812 */ /* 0x001fe400078ec0ff */
[----:B------:R-:W-:Y:S02]  /*ad70*/  LEA R2, R16, UR37, 0x3 ;  /* 0x0000002510027c11 */ /* 0x000fe4000f8e18ff */
[----:B------:R-:W-:Y:S02]  /*ad80*/  ISETP.NE.AND P1, PT, R5, RZ, PT ;  /* 0x000000ff0500720c */ /* 0x000fe40003f25270 */
[----:B------:R-:W0:Y:S02]  /*ad90*/  SYNCS.PHASECHK.TRANS64.TRYWAIT P0, [R2+URZ+0x30840], R3 ;  /* 0x03084003020075a7 */ /* 0x000e24000800017f */
[----:B0-----:R-:W-:Y:S09]  /*ada0*/  @!P0 BRA `(.L_x_12729) ;  /* 0x0000001c00b48947 */ /* 0x001ff20003800000 */
.L_x_12797:
[----:B------:R-:W-:Y:S05]  /*adb0*/  BSYNC B2 ;  /* 0x0000000000027941 */ /* 0x000fea0003800000 */
.L_x_12728:
        /* <DEDUP_REMOVED lines=9> */
.L_x_12731:
[----:B------:R-:W-:Y:S05]  /*ae50*/  BSYNC B2 ;  /* 0x0000000000027941 */ /* 0x000fea0003800000 */
.L_x_12730:
        /* <DEDUP_REMOVED lines=8> */
[----:B------:R-:W-:Y:S01]  /*aee0*/  VIADD R2, R2, 0x30 ;  /* 0x0000003002027836 */ /* 0x000fe20000000000 */
[----:B------:R-:W-:Y:S01]  /*aef0*/  UMOV UR6, 0x0 ;  /* 0x0000000000067882 */ /* 0x000fe20000000000 */
[----:B------:R-:W-:Y:S01]  /*af00*/  IMAD R5, R10, 0xc0, RZ ;  /* 0x000000c00a057824 */ /* 0x000fe200078e02ff */
[----:B------:R-:W-:-:S09]  /*af10*/  UMOV UR7, 0x14f00000 ;  /* 0x14f0000000077882 */ /* 0x000fd20000000000 */
.L_x_12732:
        /* <DEDUP_REMOVED lines=15> */
.L_x_12798:
[----:B------:R-:W-:Y:S05]  /*b010*/  BSYNC B2 ;  /* 0x0000000000027941 */ /* 0x000fea0003800000 */
.L_x_12733:
[----:B------:R-:W-:Y:S01]  /*b020*/  BSSY B2, `(.L_x_12735) ;  /* 0x000000b000027945 */ /* 0x000fe20003800000 */
[----:B0-----:R-:W-:Y:S02]  /*b030*/  IMAD.MOV.U32 R2, RZ, RZ, 0x0 ;  /* 0x00000000ff027424 */ /* 0x001fe400078e00ff */
[----:B------:R-:W-:Y:S01]  /*b040*/  IMAD.MOV.U32 R3, RZ, RZ, 0x14f00000 ;  /* 0x14f00000ff037424 */ /* 0x000fe200078e00ff */
[----:B------:R-:W-:Y:S06]  /*b050*/  @P1 BRA `(.L_x_12736) ;  /* 0x00000000001c1947 */ /* 0x000fec0003800000 */
[----:B------:R-:W0:Y:S01]  /*b060*/  S2R R7, SR_TID.X ;  /* 0x0000000000077919 */ /* 0x000e220000002100 */
[----:B------:R-:W-:-:S04]  /*b070*/  IMAD.MOV.U32 R12, RZ, RZ, 0x6000 ;  /* 0x00006000ff0c7424 */ /* 0x000fc800078e00ff */
[----:B------:R1:W-:Y:S01]  /*b080*/  SYNCS.ARRIVE.TRANS64 RZ, [R5+URZ+0x50], R12 ;  /* 0x0000500c05ff79a7 */ /* 0x0003e2000800003f */
[----:B0-----:R-:W-:-:S04]  /*b090*/  LOP3.LUT R7, R7, 0x1f, RZ, 0xc0, !PT ;  /* 0x0000001f07077812 */ /* 0x001fc800078ec0ff */
[----:B------:R-:W-:-:S13]  /*b0a0*/  ISETP.NE.AND P0, PT, R7, RZ, PT ;  /* 0x000000ff0700720c */ /* 0x000fda0003f05270 */
[----:B-1----:R-:W-:Y:S05]  /*b0b0*/  @!P0 BRA `(.L_x_12736) ;  /* 0x0000000000048947 */ /* 0x002fea0003800000 */
[----:B------:R-:W-:Y:S01]  /*b0c0*/  BPT.TRAP 0x1 ;  /* 0x000000040000795c */ /* 0x000fe20000300000 */
.L_x_12736:
[----:B------:R-:W-:Y:S05]  /*b0d0*/  BSYNC B2 ;  /* 0x0000000000027941 */ /* 0x000fea0003800000 */
.L_x_12735:
[----:B------:R-:W-:Y:S01]  /*b0e0*/  R2UR UR10, R11 ;  /* 0x000000000b0a72ca */ /* 0x000fe200000e0000 */
[----:B------:R-:W-:Y:S01]  /*b0f0*/  UIADD3 UR4, UP0, UR40, 0x470, URZ ;  /* 0x0000047028047890 */ /* 0x000fe2000ff1e03f */
[----:B------:R-:W-:Y:S01]  /*b100*/  R2UR UR6, R2 ;  /* 0x00000000020672ca */ /* 0x000fe200000e0000 */
[----:B------:R-:W-:Y:S01]  /*b110*/  IMAD R2, R6, 0x6000, R9 ;  /* 0x0000600006027824 */ /* 0x000fe200078e0209 */
[----:B------:R-:W-:Y:S01]  /*b120*/  R2UR UR7, R3 ;  /* 0x00000000030772ca */ /* 0x000fe200000e0000 */
[----:B------:R-:W-:Y:S01]  /*b130*/  IMAD R3, R24, 0xc0, RZ ;  /* 0x000000c018037824 */ /* 0x000fe200078e02ff */
[----:B------:R-:W-:Y:S01]  /*b140*/  PLOP3.LUT P0, PT, PT, PT, PT, 0x80, 0x0 ;  /* 0x000000000000781c */ /* 0x000fe20003f0f070 */
[----:B------:R-:W-:Y:S01]  /*b150*/  VIADD R5, R5, 0x50 ;  /* 0x0000005005057836 */ /* 0x000fe20000000000 */
[----:B------:R-:W-:Y:S01]  /*b160*/  UIADD3.X UR5, URZ, UR41, URZ, UP0, !UPT ;  /* 0x000000293f057290 */ /* 0x000fe200087fe43f */
[----:B------:R-:W-:-:S11]  /*b170*/  VIADD R2, R2, 0x400 ;  /* 0x0000040002027836 */ /* 0x000fd60000000000 */
.L_x_12737:
        /* <DEDUP_REMOVED lines=12> */
.L_x_12726:
[----:B------:R-:W-:Y:S05]  /*b240*/  BSYNC B1 ;  /* 0x0000000000017941 */ /* 0x000fea0003800000 */
.L_x_12725:
[C---:B------:R-:W-:Y:S01]  /*b250*/  ISETP.GT.AND P0, PT, R0.reuse, 0x1, PT ;  /* 0x000000010000780c */ /* 0x040fe20003f04270 */
[----:B------:R-:W-:-:S12]  /*b260*/  VIADD R0, R0, 0xfffffffe ;  /* 0xfffffffe00007836 */ /* 0x000fd80000000000 */
[----:B------:R-:W-:Y:S05]  /*b270*/  @P0 BRA `(.L_x_12738) ;  /* 0xfffffff000800947 */ /* 0x000fea000383ffff */
.L_x_12711:
[----:B------:R-:W-:Y:S05]  /*b280*/  BSYNC B0 ;  /* 0x0000000000007941 */ /* 0x000fea0003800000 */
.L_x_12696:
        /* <DEDUP_REMOVED lines=11> */
.L_x_12799:
[----:B------:R-:W-:Y:S05]  /*b340*/  BSYNC B1 ;  /* 0x0000000000017941 */ /* 0x000fea0003800000 */
.L_x_12741:
        /* <DEDUP_REMOVED lines=9> */
.L_x_12744:
[----:B------:R-:W-:Y:S05]  /*b3e0*/  BSYNC B1 ;  /* 0x0000000000017941 */ /* 0x000fea0003800000 */
.L_x_12743:
[----:B------:R-:W-:Y:S01]  /*b3f0*/  IMAD R9, R16, 0x6000, R9 ;  /* 0x0000600010097824 */ /* 0x000fe200078e0209 */
[----:B------:R-:W-:Y:S01]  /*b400*/  UIADD3 UR4, UP0, UR40, 0x470, URZ ;  /* 0x0000047028047890 */ /* 0x000fe2000ff1e03f */
[----:B------:R-:W-:Y:S01]  /*b410*/  PLOP3.LUT P0, PT, PT, PT, PT, 0x80, 0x0 ;  /* 0x000000000000781c */ /* 0x000fe20003f0f070 */
[----:B0-----:R-:W-:Y:S01]  /*b420*/  VIADD R0, R3, 0x30850 ;  /* 0x0003085003007836 */ /* 0x001fe20000000000 */
[----:B------:R-:W-:Y:S01]  /*b430*/  UMOV UR6, 0x0 ;  /* 0x0000000000067882 */ /* 0x000fe20000000000 */
[----:B------:R-:W-:Y:S01]  /*b440*/  VIADD R9, R9, 0x400 ;  /* 0x0000040009097836 */ /* 0x000fe20000000000 */
[----:B------:R-:W-:Y:S01]  /*b450*/  UIADD3.X UR5, URZ, UR41, URZ, UP0, !UPT ;  /* 0x000000293f057290 */ /* 0x000fe200087fe43f */
[----:B------:R-:W-:Y:S01]  /*b460*/  IMAD R2, R24, 0xc0, RZ ;  /* 0x000000c018027824 */ /* 0x000fe200078e02ff */
[----:B------:R-:W-:Y:S01]  /*b470*/  UMOV UR7, 0x14f00000 ;  /* 0x14f0000000077882 */ /* 0x000fe20000000000 */
[----:B------:R-:W-:-:S09]  /*b480*/  UMOV UR10, URZ ;  /* 0x0000003f000a7c82 */ /* 0x000fd20008000000 */
.L_x_12745:
        /* <DEDUP_REMOVED lines=10> */
.L_x_12740:
[----:B------:R-:W-:Y:S05]  /*b530*/  BSYNC B0 ;  /* 0x0000000000007941 */ /* 0x000fea0003800000 */
.L_x_12739:
        /* <DEDUP_REMOVED lines=8> */
[----:B--2---:R-:W-:Y:S01]  /*b5c0*/  VIADD R4, R4, UR38 ;  /* 0x0000002604047c36 */ /* 0x004fe20008000000 */
[----:B---3--:R-:W-:-:S04]  /*b5d0*/  IADD3 R3, R3, 0x1, RZ ;  /* 0x0000000103037810 */ /* 0x008fc80007ffe0ff */
[----:B------:R0:W-:Y:S01]  /*b5e0*/  STL [R1+0x4], R4 ;  /* 0x0000040401007387 */ /* 0x0001e20000100800 */
[----:B------:R-:W-:-:S03]  /*b5f0*/  ISETP.GE.AND P1, PT, R4, UR4, PT ;  /* 0x0000000404007c0c */ /* 0x000fc6000bf26270 */
[----:B------:R0:W-:Y:S10]  /*b600*/  STL [R1+0x18], R3 ;  /* 0x0000180301007387 */ /* 0x0001f40000100800 */
[----:B0-----:R-:W-:Y:S05]  /*b610*/  @!P1 BRA `(.L_x_12746) ;  /* 0xffffffcc007c9947 */ /* 0x001fea000383ffff */
[----:B------:R-:W-:-:S07]  /*b620*/  LOP3.LUT R0, R3, 0x1, RZ, 0xc, !PT ;  /* 0x0000000103007812 */ /* 0x000fce00078e0cff */
.L_x_12682:
[----:B------:R-:W0:Y:S01]  /*b630*/  S2R R3, SR_CgaCtaId ;  /* 0x0000000000037919 */ /* 0x000e220000008800 */
[----:B------:R-:W-:Y:S01]  /*b640*/  MOV R2, 0x400 ;  /* 0x0000040000027802 */ /* 0x000fe20000000f00 */
[----:B------:R-:W-:Y:S01]  /*b650*/  BSSY B0, `(.L_x_12747) ;  /* 0x0000005000007945 */ /* 0x000fe20003800000 */
[----:B------:R-:W-:Y:S02]  /*b660*/  SHF.L.U32 R0, R0, 0x1f, RZ ;  /* 0x0000001f00007819 */ /* 0x000fe400000006ff */
[----:B0-----:R-:W-:-:S04]  /*b670*/  LEA R7, R3, R2, 0x18 ;  /* 0x0000000203077211 */ /* 0x001fc800078ec0ff */
[----:B------:R-:W0:Y:S02]  /*b680*/  SYNCS.PHASECHK.TRANS64.TRYWAIT P0, [R7+URZ+0x30820], R0 ;  /* 0x03082000070075a7 */ /* 0x000e24000800017f */
[----:B0-----:R-:W-:Y:S05]  /*b690*/  @!P0 BRA `(.L_x_12748) ;  /* 0x0000001400b48947 */ /* 0x001fea0003800000 */
.L_x_12800:
[----:B------:R-:W-:Y:S05]  /*b6a0*/  BSYNC B0 ;  /* 0x0000000000007941 */ /* 0x000fea0003800000 */
.L_x_12747:
[----:B------:R-:W-:-:S03]  /*b6b0*/  UMOV UR4, 0xffffffff ;  /* 0xffffffff00047882 */ /* 0x000fc60000000000 */
[----:B------:R-:W-:Y:S05]  /*b6c0*/  BRA.DIV UR4, `(.L_x_12749) ;  /* 0x0000001604bc7947 */ /* 0x000fea000b800000 */
[----:B0-----:R-:W0:Y:S02]  /*b6d0*/  S2R R0, SR_TID.X ;  /* 0x0000000000007919 */ /* 0x001e240000002100 */
[----:B0-----:R-:W-:-:S04]  /*b6e0*/  SHF.R.U32.HI R0, RZ, 0x5, R0 ;  /* 0x00000005ff007819 */ /* 0x001fc80000011600 */
[----:B------:R-:W-:-:S05]  /*b6f0*/  LOP3.LUT R0, R0, 0x3, RZ, 0xc0, !PT ;  /* 0x0000000300007812 */ /* 0x000fca00078ec0ff */
[----:B------:R0:W1:Y:S02]  /*b700*/  SHFL.IDX PT, R14, R0, RZ, 0x1f ;  /* 0x00001fff000e7589 */ /* 0x00006400000e0000 */
.L_x_12803:
[----:B-1----:R-:W-:Y:S01]  /*b710*/  ISETP.NE.AND P0, PT, R14, RZ, PT ;  /* 0x000000ff0e00720c */ /* 0x002fe20003f05270 */
[----:B------:R-:W-:-:S12]  /*b720*/  BSSY B0, `(.L_x_12750) ;  /* 0x0000024000007945 */ /* 0x000fd80003800000 */
[----:B------:R-:W-:Y:S05]  /*b730*/  @P0 BRA `(.L_x_12751) ;  /* 0x0000000000880947 */ /* 0x000fea0003800000 */
[----:B------:R-:W-:-:S03]  /*b740*/  UMOV UR4, 0xffffffff ;  /* 0xffffffff00047882 */ /* 0x000fc60000000000 */
[----:B------:R-:W-:Y:S05]  /*b750*/  BRA.DIV UR4, `(.L_x_12752) ;  /* 0x0000001604cc7947 */ /* 0x000fea000b800000 */
[----:B------:R-:W-:-:S13]  /*b760*/  ELECT P6, URZ, PT ;  /* 0x00000000003f782f */ /* 0x000fda00038c0000 */
.L_x_12806:
[----:B------:R-:W-:Y:S05]  /*b770*/  @!P6 BRA `(.L_x_12751) ;  /* 0x000000000078e947 */ /* 0x000fea0003800000 */
[----:B------:R-:W-:-:S06]  /*b780*/  ULOP3.LUT UR4, UR36, 0x2, URZ, 0xfc, !UPT ;  /* 0x0000000224047892 */ /* 0x000fcc000f8efc3f */
[----:B0-----:R-:W-:-:S05]  /*b790*/  IMAD.U32 R0, RZ, RZ, UR4 ;  /* 0x00000004ff007e24 */ /* 0x001fca000f8e00ff */
[----:B------:R-:W-:-:S13]  /*b7a0*/  ISETP.NE.AND P2, PT, R0, 0x3, PT ;  /* 0x000000030000780c */ /* 0x000fda0003f45270 */
[----:B------:R-:W-:Y:S05]  /*b7b0*/  @!P2 BRA `(.L_x_12753) ;  /* 0x000000000004a947 */ /* 0x000fea0003800000 */
[----:B------:R-:W-:Y:S01]  /*b7c0*/  BPT.TRAP 0x1 ;  /* 0x000000040000795c */ /* 0x000fe20000300000 */
.L_x_12753:
        /* <DEDUP_REMOVED lines=12> */
.L_x_12807:
[----:B------:R-:W1:Y:S02]  /*b890*/  SYNCS.PHASECHK.TRANS64.TRYWAIT P0, [R3+URZ], R0 ;  /* 0x00000000030075a7 */ /* 0x000e64000800017f */
[----:B-1----:R-:W-:Y:S05]  /*b8a0*/  @!P0 BRA `(.L_x_12755) ;  /* 0x0000001400ac8947 */ /* 0x002fea0003800000 */
.L_x_12808:
[----:B------:R-:W-:Y:S05]  /*b8b0*/  @!P2 BRA `(.L_x_12756) ;  /* 0x000000000004a947 */ /* 0x000fea0003800000 */
[----:B------:R-:W-:Y:S01]  /*b8c0*/  BPT.TRAP 0x1 ;  /* 0x000000040000795c */ /* 0x000fe20000300000 */
.L_x_12756:
[----:B-1----:R-:W-:-:S04]  /*b8d0*/  VIADD R3, R7, 0x30860 ;  /* 0x0003086007037836 */ /* 0x002fc80000000000 */
[----:B0-----:R-:W-:-:S04]  /*b8e0*/  IMAD R5, R16, 0x8, R3 ;  /* 0x0000000810057824 */ /* 0x001fc800078e0203 */
[----:B------:R-:W0:Y:S02]  /*b8f0*/  SYNCS.PHASECHK.TRANS64.TRYWAIT P0, [R5+URZ], R4 ;  /* 0x00000004050075a7 */ /* 0x000e24000800017f */
[----:B0-----:R-:W-:Y:S05]  /*b900*/  @!P0 BRA `(.L_x_12757) ;  /* 0x0000001400a88947 */ /* 0x001fea0003800000 */
.L_x_12809:
[----:B------:R-:W-:-:S07]  /*b910*/  IMAD R3, R6, 0x8, R3 ;  /* 0x0000000806037824 */ /* 0x000fce00078e0203 */
.L_x_12758:
[----:B-1----:R1:W2:Y:S02]  /*b920*/  SYNCS.PHASECHK.TRANS64.TRYWAIT P0, [R3+URZ], R0 ;  /* 0x00000000030075a7 */ /* 0x0022a4000800017f */
[----:B--2---:R-:W-:Y:S05]  /*b930*/  @!P0 NANOSLEEP.SYNCS 0x989680 ;  /* 0x009896800000895d */ /* 0x004fea0003900000 */
[----:B------:R-:W2:Y:S02]  /*b940*/  @!P0 SYNCS.PHASECHK.TRANS64 P0, [R3+URZ], R0 ;  /* 0x00000000030085a7 */ /* 0x000ea4000800007f */
[----:B--2---:R-:W-:Y:S05]  /*b950*/  @!P0 BRA `(.L_x_12758) ;  /* 0xfffffffc00f08947 */ /* 0x004fea000383ffff */
.L_x_12751:
[----:B------:R-:W-:Y:S05]  /*b960*/  BSYNC B0 ;  /* 0x0000000000007941 */ /* 0x000fea0003800000 */
.L_x_12750:
[----:B------:R-:W-:Y:S05]  /*b970*/  EXIT ;  /* 0x000000000000794d */ /* 0x000fea0003800000 */
.L_x_12662:
[----:B0-----:R-:W-:-:S04]  /*b980*/  IMAD.U32 R3, RZ, RZ, UR40 ;  /* 0x00000028ff037e24 */ /* 0x001fc8000f8e00ff */
[----:B------:R0:W1:Y:S03]  /*b990*/  SYNCS.PHASECHK.TRANS64.TRYWAIT P1, [R3+URZ+0x30800], R0 ;  /* 0x03080000030075a7 */ /* 0x000066000802017f */
[----:B-1----:R-:W-:Y:S05]  /*b9a0*/  @!P1 NANOSLEEP.SYNCS 0x989680 ;  /* 0x009896800000995d */ /* 0x002fea0003900000 */
[----:B------:R-:W1:Y:S02]  /*b9b0*/  @!P1 SYNCS.PHASECHK.TRANS64 P1, [R3+URZ+0x30800], R0 ;  /* 0x03080000030095a7 */ /* 0x000e64000802007f */
[----:B-1----:R-:W-:Y:S05]  /*b9c0*/  @!P1 BRA `(.L_x_12662) ;  /* 0xfffffffc00ec9947 */ /* 0x002fea000383ffff */
[----:B------:R-:W-:Y:S05]  /*b9d0*/  BRA `(.L_x_12759) ;  /* 0xffffff5800407947 */ /* 0x000fea000383ffff */
.L_x_12666:
[----:B-1----:R1:W2:Y:S02]  /*b9e0*/  SYNCS.PHASECHK.TRANS64.TRYWAIT P2, [R4+URZ+0x30830], R3 ;  /* 0x03083003040075a7 */ /* 0x0022a4000804017f */
[----:B--2---:R-:W-:Y:S05]  /*b9f0*/  @!P2 NANOSLEEP.SYNCS 0x989680 ;  /* 0x009896800000a95d */ /* 0x004fea0003900000 */
[----:B------:R-:W2:Y:S02]  /*ba00*/  @!P2 SYNCS.PHASECHK.TRANS64 P2, [R4+URZ+0x30830], R3 ;  /* 0x030830030400a5a7 */ /* 0x000ea4000804007f */
[----:B--2---:R-:W-:Y:S05]  /*ba10*/  @!P2 BRA `(.L_x_12666) ;  /* 0xfffffffc00f0a947 */ /* 0x004fea000383ffff */
[----:B------:R-:W-:Y:S05]  /*ba20*/  BRA `(.L_x_12665) ;  /* 0xffffff5800787947 */ /* 0x000fea000383ffff */
.L_x_12671:
[----:B--2---:R-:W-:-:S04]  /*ba30*/  IMAD.U32 R3, RZ, RZ, UR6 ;  /* 0x00000006ff037e24 */ /* 0x004fc8000f8e00ff */
[----:B------:R2:W3:Y:S03]  /*ba40*/  SYNCS.PHASECHK.TRANS64.TRYWAIT P2, [R3+URZ+0x30830], R0 ;  /* 0x03083000030075a7 */ /* 0x0004e6000804017f */
[----:B---3--:R-:W-:Y:S05]  /*ba50*/  @!P2 NANOSLEEP.SYNCS 0x989680 ;  /* 0x009896800000a95d */ /* 0x008fea0003900000 */
[----:B------:R-:W3:Y:S02]  /*ba60*/  @!P2 SYNCS.PHASECHK.TRANS64 P2, [R3+URZ+0x30830], R0 ;  /* 0x030830000300a5a7 */ /* 0x000ee4000804007f */
[----:B---3--:R-:W-:Y:S05]  /*ba70*/  @!P2 BRA `(.L_x_12671) ;  /* 0xfffffffc00eca947 */ /* 0x008fea000383ffff */
[----:B------:R-:W-:Y:S05]  /*ba80*/  BRA `(.L_x_12668) ;  /* 0xffffff8400d87947 */ /* 0x000fea000383ffff */
.L_x_12675:
[----:B-1----:R-:W-:-:S04]  /*ba90*/  IMAD.U32 R3, RZ, RZ, UR6 ;  /* 0x00000006ff037e24 */ /* 0x002fc8000f8e00ff */
[----:B------:R1:W2:Y:S03]  /*baa0*/  SYNCS.PHASECHK.TRANS64.TRYWAIT P2, [R3+URZ+0x30850], R0 ;  /* 0x03085000030075a7 */ /* 0x0002a6000804017f */
[----:B--2---:R-:W-:Y:S05]  /*bab0*/  @!P2 NANOSLEEP.SYNCS 0x989680 ;  /* 0x009896800000a95d */ /* 0x004fea0003900000 */
[----:B------:R-:W2:Y:S02]  /*bac0*/  @!P2 SYNCS.PHASECHK.TRANS64 P2, [R3+URZ+0x30850], R0 ;  /* 0x030850000300a5a7 */ /* 0x000ea4000804007f */
[----:B--2---:R-:W-:Y:S05]  /*bad0*/  @!P2 BRA `(.L_x_12675) ;  /* 0xfffffffc00eca947 */ /* 0x004fea000383ffff */
[----:B------:R-:W-:Y:S05]  /*bae0*/  BRA `(.L_x_12672) ;  /* 0xffffff8800587947 */ /* 0x000fea000383ffff */
.L_x_12680:
[----:B--2---:R-:W-:-:S04]  /*baf0*/  IMAD.U32 R5, RZ, RZ, UR12 ;  /* 0x0000000cff057e24 */ /* 0x004fc8000f8e00ff */
[----:B------:R2:W4:Y:S03]  /*bb00*/  SYNCS.PHASECHK.TRANS64.TRYWAIT P0, [R5+URZ+0x30850], R4 ;  /* 0x03085004050075a7 */ /* 0x000526000800017f */
[----:B----4-:R-:W-:Y:S05]  /*bb10*/  @!P0 NANOSLEEP.SYNCS 0x989680 ;  /* 0x009896800000895d */ /* 0x010fea0003900000 */
[----:B------:R-:W4:Y:S02]  /*bb20*/  @!P0 SYNCS.PHASECHK.TRANS64 P0, [R5+URZ+0x30850], R4 ;  /* 0x03085004050085a7 */ /* 0x000f24000800007f */
[----:B----4-:R-:W-:Y:S05]  /*bb30*/  @!P0 BRA `(.L_x_12680) ;  /* 0xfffffffc00ec8947 */ /* 0x010fea000383ffff */
[----:B------:R-:W-:Y:S05]  /*bb40*/  BRA `(.L_x_12679) ;  /* 0xffffffb000007947 */ /* 0x000fea000383ffff */
.L_x_12686:
        /* <DEDUP_REMOVED lines=11> */
.L_x_12761:
[----:B------:R-:W-:Y:S05]  /*bc00*/  BSYNC B0 ;  /* 0x0000000000007941 */ /* 0x000fea0003800000 */
.L_x_12760:
[----:B------:R-:W-:Y:S05]  /*bc10*/  BRA `(.L_x_12762) ;  /* 0xffffffcc00a47947 */ /* 0x000fea000383ffff */
.L_x_12688:
[----:B------:R-:W-:Y:S01]  /*bc20*/  BSSY B0, `(.L_x_12763) ;  /* 0x0000006000007945 */ /* 0x000fe20003800000 */
[----:B------:R-:W-:-:S07]  /*bc30*/  IMAD.MOV.U32 R15, RZ, RZ, -0x1 ;  /* 0xffffffffff0f7424 */ /* 0x000fce00078e00ff */
[----:B01----:R-:W-:Y:S05]  /*bc40*/  WARPSYNC.COLLECTIVE R15, `(.L_x_12764) ;  /* 0x000000000f0c7348 */ /* 0x003fea0003c00000 */
[----:B------:R-:W-:Y:S02]  /*bc50*/  ELECT P6, UR62, PT ;  /* 0x00000000003e782f */ /* 0x000fe400038c0000 */
[----:B------:R-:W-:Y:S01]  /*bc60*/  MOV R14, UR62 ;  /* 0x0000003e000e7c02 */ /* 0x000fe20008000f00 */
[----:B01----:R-:W-:Y:S10]  /*bc70*/  ENDCOLLECTIVE ;  /* 0x000000000000791b */ /* 0x003ff40003800000 */
.L_x_12764:
[----:B------:R-:W-:Y:S05]  /*bc80*/  BSYNC B0 ;  /* 0x0000000000007941 */ /* 0x000fea0003800000 */
.L_x_12763:
[----:B------:R-:W-:Y:S05]  /*bc90*/  BRA `(.L_x_12765) ;  /* 0xffffffcc00a47947 */ /* 0x000fea000383ffff */
.L_x_12690:
[----:B0-----:R0:W2:Y:S02]  /*bca0*/  SYNCS.PHASECHK.TRANS64.TRYWAIT P0, [R3+URZ+0x30840], R0 ;  /* 0x03084000030075a7 */ /* 0x0010a4000800017f */
[----:B--2---:R-:W-:Y:S05]  /*bcb0*/  @!P0 NANOSLEEP.SYNCS 0x989680 ;  /* 0x009896800000895d */ /* 0x004fea0003900000 */
[----:B------:R-:W2:Y:S02]  /*bcc0*/  @!P0 SYNCS.PHASECHK.TRANS64 P0, [R3+URZ+0x30840], R0 ;  /* 0x03084000030085a7 */ /* 0x000ea4000800007f */
[----:B--2---:R-:W-:Y:S05]  /*bcd0*/  @!P0 BRA `(.L_x_12690) ;  /* 0xfffffffc00f08947 */ /* 0x004fea000383ffff */
[----:B------:R-:W-:Y:S05]  /*bce0*/  BRA `(.L_x_12766) ;  /* 0xffffffd000047947 */ /* 0x000fea000383ffff */
.L_x_12693:
        /* <DEDUP_REMOVED lines=8> */
.L_x_12767:
[----:B------:R-:W-:Y:S02]  /*bd70*/  IMAD.MOV.U32 R13, RZ, RZ, R0 ;  /* 0x000000ffff0d7224 */ /* 0x000fe400078e0000 */
[----:B------:R-:W-:-:S07]  /*bd80*/  IMAD.MOV.U32 R2, RZ, RZ, R14 ;  /* 0x000000ffff027224 */ /* 0x000fce00078e000e */
[----:B------:R-:W-:Y:S05]  /*bd90*/  WARPSYNC.COLLECTIVE R15, `(.L_x_12768) ;  /* 0x000000000f087348 */ /* 0x000fea0003c00000 */
[----:B------:R0:W1:Y:S02]  /*bda0*/  SHFL.IDX P6, R14, R13, R12, R11 ;  /* 0x0000000c0d0e7389 */ /* 0x00006400000c000b */
[----:B01----:R-:W-:Y:S01]  /*bdb0*/  ENDCOLLECTIVE ;  /* 0x000000000000791b */ /* 0x003fe20003800000 */
.L_x_12768:
        /* <DEDUP_REMOVED lines=9> */
.L_x_12769:
[----:B------:R-:W-:-:S05]  /*be50*/  @!P1 LEA R9, P2, R20, R3, 0x1 ;  /* 0x0000000314099211 */ /* 0x000fca00078408ff */
[----:B------:R-:W-:Y:S02]  /*be60*/  @!P1 IMAD.X R3, RZ, RZ, R2, P2 ;  /* 0x000000ffff039224 */ /* 0x000fe400010e0602 */
[----:B------:R-:W-:Y:S01]  /*be70*/  @!P1 IMAD.MOV.U32 R2, RZ, RZ, R9 ;  /* 0x000000ffff029224 */ /* 0x000fe200078e0009 */
[----:B------:R-:W-:Y:S01]  /*be80*/  IADD3 R9, R7, 0x10, RZ ;  /* 0x0000001007097810 */ /* 0x000fe20007ffe0ff */
[----:B------:R-:W-:-:S03]  /*be90*/  IMAD.MOV.U32 R13, RZ, RZ, R0 ;  /* 0x000000ffff0d7224 */ /* 0x000fc600078e0000 */
[----:B------:R-:W-:Y:S01]  /*bea0*/  @!PT LDS RZ, [RZ] ;  /* 0x00000000fffff984 */ /* 0x000fe20000000800 */
[----:B------:R-:W-:Y:S01]  /*beb0*/  @!PT LDS RZ, [RZ] ;  /* 0x00000000fffff984 */ /* 0x000fe20000000800 */
[----:B------:R-:W-:Y:S01]  /*bec0*/  @!PT LDS RZ, [RZ] ;  /* 0x00000000fffff984 */ /* 0x000fe20000000800 */
[----:B------:R0:W-:Y:S01]  /*bed0*/  @!P1 LDGSTS.E.BYPASS.LTC128B.128 [R26+0xc400], desc[UR46][R2.64], !P0 ;  /* 0x0c400000021a9fae */ /* 0x0001e2000c101d6e */
[----:B------:R-:W-:Y:S01]  /*bee0*/  ISETP.GE.AND P1, PT, R9, R6, PT ;  /* 0x000000060900720c */ /* 0x000fe20003f26270 */
[----:B------:R-:W-:Y:S02]  /*bef0*/  VIADD R9, R7, 0x20 ;  /* 0x0000002007097836 */ /* 0x000fe40000000000 */
[----:B0-----:R-:W-:-:S10]  /*bf00*/  IMAD.MOV.U32 R2, RZ, RZ, R14 ;  /* 0x000000ffff027224 */ /* 0x001fd400078e000e */
[----:B------:R-:W-:Y:S05]  /*bf10*/  WARPSYNC.COLLECTIVE R15, `(.L_x_12770) ;  /* 0x000000000f087348 */ /* 0x000fea0003c00000 */
[----:B------:R0:W1:Y:S02]  /*bf20*/  SHFL.IDX P6, R14, R13, R12, R11 ;  /* 0x0000000c0d0e7389 */ /* 0x00006400000c000b */
[----:B01----:R-:W-:Y:S01]  /*bf30*/  ENDCOLLECTIVE ;  /* 0x000000000000791b */ /* 0x003fe20003800000 */
.L_x_12770:
        /* <DEDUP_REMOVED lines=8> */
.L_x_12771:
[----:B------:R-:W-:Y:S01]  /*bfc0*/  @!PT LDS RZ, [RZ] ;  /* 0x00000000fffff984 */ /* 0x000fe20000000800 */
[----:B------:R-:W-:Y:S01]  /*bfd0*/  @!PT LDS RZ, [RZ] ;  /* 0x00000000fffff984 */ /* 0x000fe20000000800 */
[----:B------:R-:W-:Y:S01]  /*bfe0*/  @!PT LDS RZ, [RZ] ;  /* 0x00000000fffff984 */ /* 0x000fe20000000800 */
[----:B------:R0:W-:Y:S01]  /*bff0*/  @!P1 LDGSTS.E.BYPASS.LTC128B.128 [R26+0xcc00], desc[UR46][R2.64], !P0 ;  /* 0x0cc00000021a9fae */ /* 0x0001e2000c101d6e */
[----:B------:R-:W-:Y:S01]  /*c000*/  ISETP.GE.AND P1, PT, R9, R6, PT ;  /* 0x000000060900720c */ /* 0x000fe20003f26270 */
[----:B------:R-:W-:Y:S02]  /*c010*/  VIADD R9, R7, 0x30 ;  /* 0x0000003007097836 */ /* 0x000fe40000000000 */
[----:B------:R-:W-:Y:S02]  /*c020*/  IMAD.MOV.U32 R13, RZ, RZ, R0 ;  /* 0x000000ffff0d7224 */ /* 0x000fe400078e0000 */
[----:B0-----:R-:W-:-:S08]  /*c030*/  IMAD.MOV.U32 R2, RZ, RZ, R14 ;  /* 0x000000ffff027224 */ /* 0x001fd000078e000e */
[----:B------:R-:W-:Y:S05]  /*c040*/  WARPSYNC.COLLECTIVE R15, `(.L_x_12772) ;  /* 0x000000000f087348 */ /* 0x000fea0003c00000 */
[----:B------:R0:W1:Y:S02]  /*c050*/  SHFL.IDX P6, R14, R13, R12, R11 ;  /* 0x0000000c0d0e7389 */ /* 0x00006400000c000b */
[----:B01----:R-:W-:Y:S01]  /*c060*/  ENDCOLLECTIVE ;  /* 0x000000000000791b */ /* 0x003fe20003800000 */
.L_x_12772:
        /* <DEDUP_REMOVED lines=8> */
.L_x_12773:
        /* <DEDUP_REMOVED lines=11> */
.L_x_12774:
        /* <DEDUP_REMOVED lines=8> */
.L_x_12775:
        /* <DEDUP_REMOVED lines=11> */
.L_x_12776:
[----:B------:R-:W-:Y:S02]  /*c2d0*/  IMAD.MOV.U32 R13, RZ, RZ, R4 ;  /* 0x000000ffff0d7224 */ /* 0x000fe400078e0004 */
[----:B------:R-:W-:Y:S01]  /*c2e0*/  IMAD.MOV.U32 R12, RZ, RZ, 0x5 ;  /* 0x00000005ff0c7424 */ /* 0x000fe200078e00ff */
[----:B------:R-:W-:-:S05]  /*c2f0*/  @!P1 LEA R14, P2, R20, R14, 0x1 ;  /* 0x0000000e140e9211 */ /* 0x000fca00078408ff */
[----:B------:R-:W-:Y:S01]  /*c300*/  @!P1 IMAD.X R3, RZ, RZ, R2, P2 ;  /* 0x000000ffff039224 */ /* 0x000fe200010e0602 */
[----:B------:R-:W-:-:S07]  /*c310*/  @!P1 MOV R2, R14 ;  /* 0x0000000e00029202 */ /* 0x000fce0000000f00 */
[----:B------:R-:W-:Y:S05]  /*c320*/  WARPSYNC.COLLECTIVE R15, `(.L_x_12777) ;  /* 0x000000000f087348 */ /* 0x000fea0003c00000 */
[----:B------:R0:W1:Y:S02]  /*c330*/  SHFL.IDX P6, R14, R13, R12, R11 ;  /* 0x0000000c0d0e7389 */ /* 0x00006400000c000b */
[----:B01----:R-:W-:Y:S01]  /*c340*/  ENDCOLLECTIVE ;  /* 0x000000000000791b */ /* 0x003fe20003800000 */
.L_x_12777:
        /* <DEDUP_REMOVED lines=11> */
.L_x_12778:
        /* <DEDUP_REMOVED lines=8> */
.L_x_12779:
[----:B------:R-:W-:Y:S01]  /*c480*/  @!PT LDS RZ, [RZ] ;  /* 0x00000000fffff984 */ /* 0x000fe20000000800 */
[----:B------:R-:W-:Y:S01]  /*c490*/  @!PT LDS RZ, [RZ] ;  /* 0x00000000fffff984 */ /* 0x000fe20000000800 */
[----:B------:R-:W-:Y:S01]  /*c4a0*/  @!PT LDS RZ, [RZ] ;  /* 0x00000000fffff984 */ /* 0x000fe20000000800 */
[----:B------:R0:W-:Y:S01]  /*c4b0*/  @!P1 LDGSTS.E.BYPASS.LTC128B.128 [R26+0xec00], desc[UR46][R2.64], !P0 ;  /* 0x0ec00000021a9fae */ /* 0x0001e2000c101d6e */
[----:B------:R-:W-:Y:S01]  /*c4c0*/  ISETP.GE.AND P1, PT, R9, R6, PT ;  /* 0x000000060900720c */ /* 0x000fe20003f26270 */
[----:B------:R-:W-:Y:S02]  /*c4d0*/  IMAD.MOV.U32 R13, RZ, RZ, R0 ;  /* 0x000000ffff0d7224 */ /* 0x000fe400078e0000 */
[----:B0-----:R-:W-:-:S10]  /*c4e0*/  IMAD.MOV.U32 R2, RZ, RZ, R14 ;  /* 0x000000ffff027224 */ /* 0x001fd400078e000e */
[----:B------:R-:W-:Y:S05]  /*c4f0*/  WARPSYNC.COLLECTIVE R15, `(.L_x_12780) ;  /* 0x000000000f087348 */ /* 0x000fea0003c00000 */
[----:B------:R0:W1:Y:S02]  /*c500*/  SHFL.IDX P6, R14, R13, R12, R11 ;  /* 0x0000000c0d0e7389 */ /* 0x00006400000c000b */
[----:B01----:R-:W-:Y:S01]  /*c510*/  ENDCOLLECTIVE ;  /* 0x000000000000791b */ /* 0x003fe20003800000 */
.L_x_12780:
        /* <DEDUP_REMOVED lines=8> */
.L_x_12781:
[----:B------:R-:W-:Y:S01]  /*c5a0*/  @!PT LDS RZ, [RZ] ;  /* 0x00000000fffff984 */ /* 0x000fe20000000800 */
[----:B------:R-:W-:Y:S01]  /*c5b0*/  @!PT LDS RZ, [RZ] ;  /* 0x00000000fffff984 */ /* 0x000fe20000000800 */
[----:B------:R-:W-:Y:S01]  /*c5c0*/  @!PT LDS RZ, [RZ] ;  /* 0x00000000fffff984 */ /* 0x000fe20000000800 */
[----:B------:R0:W-:Y:S01]  /*c5d0*/  @!P1 LDGSTS.E.BYPASS.LTC128B.128 [R26+0xf400], desc[UR46][R2.64], !P0 ;  /* 0x0f400000021a9fae */ /* 0x0001e2000c101d6e */
[----:B------:R-:W-:Y:S02]  /*c5e0*/  IMAD.MOV.U32 R13, RZ, RZ, R0 ;  /* 0x000000ffff0d7224 */ /* 0x000fe400078e0000 */
[----:B0-----:R-:W-:-:S05]  /*c5f0*/  VIADD R3, R7, 0x70 ;  /* 0x0000007007037836 */ /* 0x001fca0000000000 */
[----:B------:R-:W-:Y:S01]  /*c600*/  ISETP.GE.AND P1, PT, R3, R6, PT ;  /* 0x000000060300720c */ /* 0x000fe20003f26270 */
[----:B------:R-:W-:-:S12]  /*c610*/  IMAD.MOV.U32 R4, RZ, RZ, R14 ;  /* 0x000000ffff047224 */ /* 0x000fd800078e000e */
[----:B------:R-:W-:Y:S05]  /*c620*/  WARPSYNC.COLLECTIVE R15, `(.L_x_12782) ;  /* 0x000000000f087348 */ /* 0x000fea0003c00000 */
[----:B------:R0:W1:Y:S02]  /*c630*/  SHFL.IDX P6, R14, R13, R12, R11 ;  /* 0x0000000c0d0e7389 */ /* 0x00006400000c000b */
[----:B01----:R-:W-:Y:S01]  /*c640*/  ENDCOLLECTIVE ;  /* 0x000000000000791b */ /* 0x003fe20003800000 */
.L_x_12782:
[----:B------:R-:W-:Y:S02]  /*c650*/  IMAD.MOV.U32 R13, RZ, RZ, R8 ;  /* 0x000000ffff0d7224 */ /* 0x000fe400078e0008 */
[----:B------:R-:W-:Y:S02]  /*c660*/  IMAD.MOV.U32 R12, RZ, RZ, RZ ;  /* 0x000000ffff0c7224 */ /* 0x000fe400078e00ff */
[----:B------:R-:W-:-:S07]  /*c670*/  IMAD.MOV.U32 R9, RZ, RZ, R14 ;  /* 0x000000ffff097224 */ /* 0x000fce00078e000e */
[----:B------:R-:W-:Y:S05]  /*c680*/  WARPSYNC.COLLECTIVE R15, `(.L_x_12783) ;  /* 0x000000000f087348 */ /* 0x000fea0003c00000 */
[----:B------:R0:W1:Y:S02]  /*c690*/  SHFL.IDX P6, R14, R13, R12, R11 ;  /* 0x0000000c0d0e7389 */ /* 0x00006400000c000b */
[----:B01----:R-:W-:Y:S01]  /*c6a0*/  ENDCOLLECTIVE ;  /* 0x000000000000791b */ /* 0x003fe20003800000 */
.L_x_12783:
[----:B------:R-:W-:Y:S01]  /*c6b0*/  @!P1 LEA R2, P3, R20, R9, 0x1 ;  /* 0x0000000914029211 */ /* 0x000fe200078608ff */
[----:B------:R-:W-:-:S04]  /*c6c0*/  VIADD R9, R7, 0x80 ;  /* 0x0000008007097836 */ /* 0x000fc80000000000 */
[----:B------:R-:W-:Y:S01]  /*c6d0*/  @!P1 IMAD.X R3, RZ, RZ, R4, P3 ;  /* 0x000000ffff039224 */ /* 0x000fe200018e0604 */
[----:B------:R-:W-:Y:S01]  /*c6e0*/  ISETP.GE.AND P2, PT, R9, R6, PT ;  /* 0x000000060900720c */ /* 0x000fe20003f46270 */
[----:B------:R-:W-:-:S03]  /*c6f0*/  VIADD R9, R7, 0x90 ;  /* 0x0000009007097836 */ /* 0x000fc60000000000 */
[----:B------:R-:W-:Y:S01]  /*c700*/  @!PT LDS RZ, [RZ] ;  /* 0x00000000fffff984 */ /* 0x000fe20000000800 */
[----:B------:R-:W-:Y:S01]  /*c710*/  @!PT LDS RZ, [RZ] ;  /* 0x00000000fffff984 */ /* 0x000fe20000000800 */
[----:B------:R-:W-:Y:S01]  /*c720*/  @!PT LDS RZ, [RZ] ;  /* 0x00000000fffff984 */ /* 0x000fe20000000800 */
[----:B------:R0:W-:Y:S01]  /*c730*/  @!P1 LDGSTS.E.BYPASS.LTC128B.128 [R26+0xfc00], desc[UR46][R2.64], !P0 ;  /* 0x0fc00000021a9fae */ /* 0x0001e2000c101d6e */
[----:B------:R-:W-:Y:S01]  /*c740*/  MOV R13, R5 ;  /* 0x00000005000d7202 */ /* 0x000fe20000000f00 */
[----:B------:R-:W-:-:S07]  /*c750*/  IMAD.MOV.U32 R0, RZ, RZ, R14 ;  /* 0x000000ffff007224 */ /* 0x000fce00078e000e */
[----:B0-----:R-:W-:Y:S05]  /*c760*/  WARPSYNC.COLLECTIVE R15, `(.L_x_12784) ;  /* 0x000000000f087348 */ /* 0x001fea0003c00000 */
[----:B------:R1:W2:Y:S02]  /*c770*/  SHFL.IDX P6, R14, R13, R12, R11 ;  /* 0x0000000c0d0e7389 */ /* 0x0002a400000c000b */
[----:B012---:R-:W-:Y:S01]  /*c780*/  ENDCOLLECTIVE ;  /* 0x000000000000791b */ /* 0x007fe20003800000 */
.L_x_12784:
[----:B------:R-:W-:Y:S02]  /*c790*/  IMAD.MOV.U32 R13, RZ, RZ, R8 ;  /* 0x000000ffff0d7224 */ /* 0x000fe400078e0008 */
[----:B------:R-:W-:Y:S01]  /*c7a0*/  IMAD.MOV.U32 R12, RZ, RZ, 0x1 ;  /* 0x00000001ff0c7424 */ /* 0x000fe200078e00ff */
[----:B------:R-:W-:-:S13]  /*c7b0*/  @!P2 LEA R2, P1, R20, R14, 0x1 ;  /* 0x0000000e1402a211 */ /* 0x000fda00078208ff */
[----:B------:R-:W-:Y:S05]  /*c7c0*/  WARPSYNC.COLLECTIVE R15, `(.L_x_12785) ;  /* 0x000000000f087348 */ /* 0x000fea0003c00000 */
[----:B------:R0:W1:Y:S02]  /*c7d0*/  SHFL.IDX P6, R14, R13, R12, R11 ;  /* 0x0000000c0d0e7389 */ /* 0x00006400000c000b */
[----:B01----:R-:W-:Y:S01]  /*c7e0*/  ENDCOLLECTIVE ;  /* 0x000000000000791b */ /* 0x003fe20003800000 */
.L_x_12785:
[----:B------:R-:W-:Y:S01]  /*c7f0*/  @!P2 IMAD.X R3, RZ, RZ, R0, P1 ;  /* 0x000000ffff03a224 */ /* 0x000fe200008e0600 */
[----:B------:R-:W-:-:S04]  /*c800*/  ISETP.GE.AND P1, PT, R9, R6, PT ;  /* 0x000000060900720c */ /* 0x000fc80003f26270 */
[----:B------:R-:W-:Y:S01]  /*c810*/  @!PT LDS RZ, [RZ] ;  /* 0x00000000fffff984 */ /* 0x000fe20000000800 */
[----:B------:R-:W-:Y:S01]  /*c820*/  @!PT LDS RZ, [RZ] ;  /* 0x00000000fffff984 */ /* 0x000fe20000000800 */
[----:B------:R-:W-:Y:S01]  /*c830*/  @!PT LDS RZ, [RZ] ;  /* 0x00000000fffff984 */ /* 0x000fe20000000800 */
[----:B------:R0:W-:Y:S01]  /*c840*/  @!P2 LDGSTS.E.BYPASS.LTC128B.128 [R26+0x10400], desc[UR46][R2.64], !P0 ;  /* 0x10400000021aafae */ /* 0x0001e2000c101d6e */
[----:B------:R-:W-:Y:S02]  /*c850*/  IMAD.MOV.U32 R13, RZ, RZ, R5 ;  /* 0x000000ffff0d7224 */ /* 0x000fe400078e0005 */
[----:B------:R-:W-:-:S07]  /*c860*/  IMAD.MOV.U32 R0, RZ, RZ, R14 ;  /* 0x000000ffff007224 */ /* 0x000fce00078e000e */
[----:B0-----:R-:W-:Y:S05]  /*c870*/  WARPSYNC.COLLECTIVE R15, `(.L_x_12786) ;  /* 0x000000000f087348 */ /* 0x001fea0003c00000 */
[----:B------:R1:W2:Y:S02]  /*c880*/  SHFL.IDX P6, R14, R13, R12, R11 ;  /* 0x0000000c0d0e7389 */ /* 0x0002a400000c000b */
[----:B012---:R-:W-:Y:S01]  /*c890*/  ENDCOLLECTIVE ;  /* 0x000000000000791b */ /* 0x007fe20003800000 */
.L_x_12786:
[----:B------:R-:W-:Y:S02]  /*c8a0*/  IMAD.MOV.U32 R13, RZ, RZ, R8 ;  /* 0x000000ffff0d7224 */ /* 0x000fe400078e0008 */
[----:B------:R-:W-:Y:S01]  /*c8b0*/  IMAD.MOV.U32 R12, RZ, RZ, 0x2 ;  /* 0x00000002ff0c7424 */ /* 0x000fe200078e00ff */
[----:B------:R-:W-:-:S05]  /*c8c0*/  @!P1 LEA R14, P2, R20, R14, 0x1 ;  /* 0x0000000e140e9211 */ /* 0x000fca00078408ff */
[----:B------:R-:W-:-:S08]  /*c8d0*/  @!P1 IMAD.MOV.U32 R2, RZ, RZ, R14 ;  /* 0x000000ffff029224 */ /* 0x000fd000078e000e */
[----:B------:R-:W-:Y:S05]  /*c8e0*/  WARPSYNC.COLLECTIVE R15, `(.L_x_12787) ;  /* 0x000000000f087348 */ /* 0x000fea0003c00000 */
[----:B------:R0:W1:Y:S02]  /*c8f0*/  SHFL.IDX P6, R14, R13, R12, R11 ;  /* 0x0000000c0d0e7389 */ /* 0x00006400000c000b */
[----:B01----:R-:W-:Y:S01]  /*c900*/  ENDCOLLECTIVE ;  /* 0x000000000000791b */ /* 0x003fe20003800000 */
.L_x_12787:
[----:B------:R-:W-:-:S04]  /*c910*/  @!P1 IMAD.X R9, RZ, RZ, R0, P2 ;  /* 0x000000ffff099224 */ /* 0x000fc800010e0600 */
[----:B------:R-:W-:-:S05]  /*c920*/  @!P1 IMAD.MOV.U32 R3, RZ, RZ, R9 ;  /* 0x000000ffff039224 */ /* 0x000fca00078e0009 */
[----:B------:R-:W-:Y:S01]  /*c930*/  @!PT LDS RZ, [RZ] ;  /* 0x00000000fffff984 */ /* 0x000fe20000000800 */
[----:B------:R-:W-:Y:S01]  /*c940*/  @!PT LDS RZ, [RZ] ;  /* 0x00000000fffff984 */ /* 0x000fe20000000800 */
[----:B------:R-:W-:Y:S01]  /*c950*/  @!PT LDS RZ, [RZ] ;  /* 0x00000000fffff984 */ /* 0x000fe20000000800 */
[----:B------:R0:W-:Y:S01]  /*c960*/  @!P1 LDGSTS.E.BYPASS.LTC128B.128 [R26+0x10c00], desc[UR46][R2.64], !P0 ;  /* 0x10c00000021a9fae */ /* 0x0001e2000c101d6e */
[----:B------:R-:W-:Y:S02]  /*c970*/  IMAD.MOV.U32 R13, RZ, RZ, R5 ;  /* 0x000000ffff0d7224 */ /* 0x000fe400078e0005 */
[----:B0-----:R-:W-:Y:S02]  /*c980*/  VIADD R3, R7, 0xa0 ;  /* 0x000000a007037836 */ /* 0x001fe40000000000 */
[----:B------:R-:W-:-:S07]  /*c990*/  IMAD.MOV.U32 R0, RZ, RZ, R14 ;  /* 0x000000ffff007224 */ /* 0x000fce00078e000e */
[----:B------:R-:W-:Y:S05]  /*c9a0*/  WARPSYNC.COLLECTIVE R15, `(.L_x_12788) ;  /* 0x000000000f087348 */ /* 0x000fea0003c00000 */
[----:B------:R0:W1:Y:S02]  /*c9b0*/  SHFL.IDX P6, R14, R13, R12, R11 ;  /* 0x0000000c0d0e7389 */ /* 0x00006400000c000b */
[----:B01----:R-:W-:Y:S01]  /*c9c0*/  ENDCOLLECTIVE ;  /* 0x000000000000791b */ /* 0x003fe20003800000 */
.L_x_12788:
[----:B------:R-:W-:Y:S01]  /*c9d0*/  ISETP.GE.AND P1, PT, R3, R6, PT ;  /* 0x000000060300720c */ /* 0x000fe20003f26270 */
[----:B------:R-:W-:Y:S02]  /*c9e0*/  IMAD.MOV.U32 R13, RZ, RZ, R8 ;  /* 0x000000ffff0d7224 */ /* 0x000fe400078e0008 */
[----:B------:R-:W-:-:S10]  /*c9f0*/  IMAD.MOV.U32 R12, RZ, RZ, 0x3 ;  /* 0x00000003ff0c7424 */ /* 0x000fd400078e00ff */
[----:B------:R-:W-:-:S13]  /*ca00*/  @!P1 LEA R2, P2, R20, R14, 0x1 ;  /* 0x0000000e14029211 */ /* 0x000fda00078408ff */
[----:B------:R-:W-:Y:S05]  /*ca10*/  WARPSYNC.COLLECTIVE R15, `(.L_x_12789) ;  /* 0x000000000f087348 */ /* 0x000fea0003c00000 */
[----:B------:R0:W1:Y:S02]  /*ca20*/  SHFL.IDX P6, R14, R13, R12, R11 ;  /* 0x0000000c0d0e7389 */ /* 0x00006400000c000b */
[----:B01----:R-:W-:Y:S01]  /*ca30*/  ENDCOLLECTIVE ;  /* 0x000000000000791b */ /* 0x003fe20003800000 */
.L_x_12789:
[----:B------:R-:W-:-:S05]  /*ca40*/  @!P1 IMAD.X R3, RZ, RZ, R0, P2 ;  /* 0x000000ffff039224 */ /* 0x000fca00010e0600 */
        /* <DEDUP_REMOVED lines=9> */
.L_x_12790:
[----:B------:R-:W-:Y:S05]  /*cae0*/  BRA `(.L_x_12791) ;  /* 0xffffffcc00f87947 */ /* 0x000fea000383ffff */
.L_x_12695:
[----:B0-----:R0:W1:Y:S02]  /*caf0*/  SYNCS.PHASECHK.TRANS64.TRYWAIT P0, [R9+URZ+0x30820], R0 ;  /* 0x03082000090075a7 */ /* 0x001064000800017f */
[----:B-1----:R-:W-:Y:S05]  /*cb00*/  @!P0 NANOSLEEP.SYNCS 0x989680 ;  /* 0x009896800000895d */ /* 0x002fea0003900000 */
[----:B------:R-:W1:Y:S02]  /*cb10*/  @!P0 SYNCS.PHASECHK.TRANS64 P0, [R9+URZ+0x30820], R0 ;  /* 0x03082000090085a7 */ /* 0x000e64000800007f */
[----:B-1----:R-:W-:Y:S05]  /*cb20*/  @!P0 BRA `(.L_x_12695) ;  /* 0xfffffffc00f08947 */ /* 0x002fea000383ffff */
[----:B------:R-:W-:Y:S05]  /*cb30*/  BRA `(.L_x_12792) ;  /* 0xffffffd0003c7947 */ /* 0x000fea000383ffff */
.L_x_12702:
[----:B-1----:R1:W2:Y:S02]  /*cb40*/  SYNCS.PHASECHK.TRANS64.TRYWAIT P0, [R3+URZ+0x30840], R2 ;  /* 0x03084002030075a7 */ /* 0x0022a4000800017f */
[----:B--2---:R-:W-:Y:S05]  /*cb50*/  @!P0 NANOSLEEP.SYNCS 0x989680 ;  /* 0x009896800000895d */ /* 0x004fea0003900000 */
[----:B------:R-:W2:Y:S02]  /*cb60*/  @!P0 SYNCS.PHASECHK.TRANS64 P0, [R3+URZ+0x30840], R2 ;  /* 0x03084002030085a7 */ /* 0x000ea4000800007f */
[----:B--2---:R-:W-:Y:S05]  /*cb70*/  @!P0 BRA `(.L_x_12702) ;  /* 0xfffffffc00f08947 */ /* 0x004fea000383ffff */
[----:B------:R-:W-:Y:S05]  /*cb80*/  BRA `(.L_x_12793) ;  /* 0xffffffd000e07947 */ /* 0x000fea000383ffff */
.L_x_12707:
[----:B0-----:R0:W1:Y:S02]  /*cb90*/  SYNCS.PHASECHK.TRANS64.TRYWAIT P0, [R3+URZ+0x60], R12 ;  /* 0x0000600c030075a7 */ /* 0x001064000800017f */
[----:B-1----:R-:W-:Y:S05]  /*cba0*/  @!P0 NANOSLEEP.SYNCS 0x989680 ;  /* 0x009896800000895d */ /* 0x002fea0003900000 */
[----:B------:R-:W1:Y:S02]  /*cbb0*/  @!P0 SYNCS.PHASECHK.TRANS64 P0, [R3+URZ+0x60], R12 ;  /* 0x0000600c030085a7 */ /* 0x000e64000800007f */
[----:B-1----:R-:W-:Y:S05]  /*cbc0*/  @!P0 BRA `(.L_x_12707) ;  /* 0xfffffffc00f08947 */ /* 0x002fea000383ffff */
[----:B------:R-:W-:Y:S05]  /*cbd0*/  BRA `(.L_x_12794) ;  /* 0xffffffd4006c7947 */ /* 0x000fea000383ffff */
.L_x_12716:
[----:B0-----:R0:W1:Y:S02]  /*cbe0*/  SYNCS.PHASECHK.TRANS64.TRYWAIT P0, [R3+URZ+0x30840], R2 ;  /* 0x03084002030075a7 */ /* 0x001064000800017f */
[----:B-1----:R-:W-:Y:S05]  /*cbf0*/  @!P0 NANOSLEEP.SYNCS 0x989680 ;  /* 0x009896800000895d */ /* 0x002fea0003900000 */
[----:B------:R-:W1:Y:S02]  /*cc00*/  @!P0 SYNCS.PHASECHK.TRANS64 P0, [R3+URZ+0x30840], R2 ;  /* 0x03084002030085a7 */ /* 0x000e64000800007f */
[----:B-1----:R-:W-:Y:S05]  /*cc10*/  @!P0 BRA `(.L_x_12716) ;  /* 0xfffffffc00f08947 */ /* 0x002fea000383ffff */
[----:B------:R-:W-:Y:S05]  /*cc20*/  BRA `(.L_x_12795) ;  /* 0xffffffd800a87947 */ /* 0x000fea000383ffff */
.L_x_12721:
[----:B0-----:R0:W1:Y:S02]  /*cc30*/  SYNCS.PHASECHK.TRANS64.TRYWAIT P0, [R5+URZ+0x60], R2 ;  /* 0x00006002050075a7 */ /* 0x001064000800017f */
[----:B-1----:R-:W-:Y:S05]  /*cc40*/  @!P0 NANOSLEEP.SYNCS 0x989680 ;  /* 0x009896800000895d */ /* 0x002fea0003900000 */
[----:B------:R-:W1:Y:S02]  /*cc50*/  @!P0 SYNCS.PHASECHK.TRANS64 P0, [R5+URZ+0x60], R2 ;  /* 0x00006002050085a7 */ /* 0x000e64000800007f */
[----:B-1----:R-:W-:Y:S05]  /*cc60*/  @!P0 BRA `(.L_x_12721) ;  /* 0xfffffffc00f08947 */ /* 0x002fea000383ffff */
[----:B------:R-:W-:Y:S05]  /*cc70*/  BRA `(.L_x_12796) ;  /* 0xffffffdc00287947 */ /* 0x000fea000383ffff */
.L_x_12729:
[----:B0-----:R0:W1:Y:S02]  /*cc80*/  SYNCS.PHASECHK.TRANS64.TRYWAIT P0, [R2+URZ+0x30840], R3 ;  /* 0x03084003020075a7 */ /* 0x001064000800017f */
[----:B-1----:R-:W-:Y:S05]  /*cc90*/  @!P0 NANOSLEEP.SYNCS 0x989680 ;  /* 0x009896800000895d */ /* 0x002fea0003900000 */
[----:B------:R-:W1:Y:S02]  /*cca0*/  @!P0 SYNCS.PHASECHK.TRANS64 P0, [R2+URZ+0x30840], R3 ;  /* 0x03084003020085a7 */ /* 0x000e64000800007f */
[----:B-1----:R-:W-:Y:S05]  /*ccb0*/  @!P0 BRA `(.L_x_12729) ;  /* 0xfffffffc00f08947 */ /* 0x002fea000383ffff */
[----:B------:R-:W-:Y:S05]  /*ccc0*/  BRA `(.L_x_12797) ;  /* 0xffffffe000387947 */ /* 0x000fea000383ffff */
.L_x_12734:
[----:B0-----:R0:W1:Y:S02]  /*ccd0*/  SYNCS.PHASECHK.TRANS64.TRYWAIT P0, [R5+URZ+0x60], R2 ;  /* 0x00006002050075a7 */ /* 0x001064000800017f */
[----:B-1----:R-:W-:Y:S05]  /*cce0*/  @!P0 NANOSLEEP.SYNCS 0x989680 ;  /* 0x009896800000895d */ /* 0x002fea0003900000 */
[----:B------:R-:W1:Y:S02]  /*ccf0*/  @!P0 SYNCS.PHASECHK.TRANS64 P0, [R5+URZ+0x60], R2 ;  /* 0x00006002050085a7 */ /* 0x000e64000800007f */
[----:B-1----:R-:W-:Y:S05]  /*cd00*/  @!P0 BRA `(.L_x_12734) ;  /* 0xfffffffc00f08947 */ /* 0x002fea000383ffff */
[----:B------:R-:W-:Y:S05]  /*cd10*/  BRA `(.L_x_12798) ;  /* 0xffffffe000bc7947 */ /* 0x000fea000383ffff */
.L_x_12742:
[----:B0-----:R0:W1:Y:S02]  /*cd20*/  SYNCS.PHASECHK.TRANS64.TRYWAIT P0, [R3+URZ+0x30860], R0 ;  /* 0x03086000030075a7 */ /* 0x001064000800017f */
[----:B-1----:R-:W-:Y:S05]  /*cd30*/  @!P0 NANOSLEEP.SYNCS 0x989680 ;  /* 0x009896800000895d */ /* 0x002fea0003900000 */
[----:B------:R-:W1:Y:S02]  /*cd40*/  @!P0 SYNCS.PHASECHK.TRANS64 P0, [R3+URZ+0x30860], R0 ;  /* 0x03086000030085a7 */ /* 0x000e64000800007f */
[----:B-1----:R-:W-:Y:S05]  /*cd50*/  @!P0 BRA `(.L_x_12742) ;  /* 0xfffffffc00f08947 */ /* 0x002fea000383ffff */
[----:B------:R-:W-:Y:S05]  /*cd60*/  BRA `(.L_x_12799) ;  /* 0xffffffe400747947 */ /* 0x000fea000383ffff */
.L_x_12748:
[----:B0-----:R0:W1:Y:S02]  /*cd70*/  SYNCS.PHASECHK.TRANS64.TRYWAIT P0, [R7+URZ+0x30820], R0 ;  /* 0x03082000070075a7 */ /* 0x001064000800017f */
[----:B-1----:R-:W-:Y:S05]  /*cd80*/  @!P0 NANOSLEEP.SYNCS 0x989680 ;  /* 0x009896800000895d */ /* 0x002fea0003900000 */
[----:B------:R-:W1:Y:S02]  /*cd90*/  @!P0 SYNCS.PHASECHK.TRANS64 P0, [R7+URZ+0x30820], R0 ;  /* 0x03082000070085a7 */ /* 0x000e64000800007f */
[----:B-1----:R-:W-:Y:S05]  /*cda0*/  @!P0 BRA `(.L_x_12748) ;  /* 0xfffffffc00f08947 */ /* 0x002fea000383ffff */
[----:B------:R-:W-:Y:S05]  /*cdb0*/  BRA `(.L_x_12800) ;  /* 0xffffffe800387947 */ /* 0x000fea000383ffff */
.L_x_12749:
        /* <DEDUP_REMOVED lines=11> */
.L_x_12802:
[----:B------:R-:W-:Y:S05]  /*ce70*/  BSYNC B0 ;  /* 0x0000000000007941 */ /* 0x000fea0003800000 */
.L_x_12801:
[----:B------:R-:W-:Y:S05]  /*ce80*/  BRA `(.L_x_12803) ;  /* 0xffffffe800207947 */ /* 0x000fea000383ffff */
.L_x_12752:
[----:B------:R-:W-:Y:S01]  /*ce90*/  BSSY B1, `(.L_x_12804) ;  /* 0x0000006000017945 */ /* 0x000fe20003800000 */
[----:B------:R-:W-:-:S07]  /*cea0*/  IMAD.MOV.U32 R15, RZ, RZ, -0x1 ;  /* 0xffffffffff0f7424 */ /* 0x000fce00078e00ff */
[----:B0-----:R-:W-:Y:S05]  /*ceb0*/  WARPSYNC.COLLECTIVE R15, `(.L_x_12805) ;  /* 0x000000000f0c7348 */ /* 0x001fea0003c00000 */
[----:B------:R-:W-:Y:S02]  /*cec0*/  ELECT P6, UR62, PT ;  /* 0x00000000003e782f */ /* 0x000fe400038c0000 */
[----:B------:R-:W-:Y:S01]  /*ced0*/  MOV R14, UR62 ;  /* 0x0000003e000e7c02 */ /* 0x000fe20008000f00 */
[----:B0-----:R-:W-:Y:S10]  /*cee0*/  ENDCOLLECTIVE ;  /* 0x000000000000791b */ /* 0x001ff40003800000 */
.L_x_12805:
[----:B------:R-:W-:Y:S05]  /*cef0*/  BSYNC B1 ;  /* 0x0000000000017941 */ /* 0x000fea0003800000 */
.L_x_12804:
[----:B------:R-:W-:Y:S05]  /*cf00*/  BRA `(.L_x_12806) ;  /* 0xffffffe800187947 */ /* 0x000fea000383ffff */
.L_x_12754:
[----:B0-----:R0:W1:Y:S02]  /*cf10*/  SYNCS.PHASECHK.TRANS64.TRYWAIT P0, [R5+URZ], R4 ;  /* 0x00000004050075a7 */ /* 0x001064000800017f */
[----:B-1----:R-:W-:Y:S05]  /*cf20*/  @!P0 NANOSLEEP.SYNCS 0x989680 ;  /* 0x009896800000895d */ /* 0x002fea0003900000 */
[----:B------:R-:W1:Y:S02]  /*cf30*/  @!P0 SYNCS.PHASECHK.TRANS64 P0, [R5+URZ], R4 ;  /* 0x00000004050085a7 */ /* 0x000e64000800007f */
[----:B-1----:R-:W-:Y:S05]  /*cf40*/  @!P0 BRA `(.L_x_12754) ;  /* 0xfffffffc00f08947 */ /* 0x002fea000383ffff */
[----:B------:R-:W-:Y:S05]  /*cf50*/  BRA `(.L_x_12807) ;  /* 0xffffffe8004c7947 */ /* 0x000fea000383ffff */
.L_x_12755:
[----:B-1----:R1:W2:Y:S02]  /*cf60*/  SYNCS.PHASECHK.TRANS64.TRYWAIT P0, [R3+URZ], R0 ;  /* 0x00000000030075a7 */ /* 0x0022a4000800017f */
[----:B--2---:R-:W-:Y:S05]  /*cf70*/  @!P0 NANOSLEEP.SYNCS 0x989680 ;  /* 0x009896800000895d */ /* 0x004fea0003900000 */
[----:B------:R-:W2:Y:S02]  /*cf80*/  @!P0 SYNCS.PHASECHK.TRANS64 P0, [R3+URZ], R0 ;  /* 0x00000000030085a7 */ /* 0x000ea4000800007f */
[----:B--2---:R-:W-:Y:S05]  /*cf90*/  @!P0 BRA `(.L_x_12755) ;  /* 0xfffffffc00f08947 */ /* 0x004fea000383ffff */
[----:B------:R-:W-:Y:S05]  /*cfa0*/  BRA `(.L_x_12808) ;  /* 0xffffffe800407947 */ /* 0x000fea000383ffff */
.L_x_12757:
[----:B0-----:R0:W1:Y:S02]  /*cfb0*/  SYNCS.PHASECHK.TRANS64.TRYWAIT P0, [R5+URZ], R4 ;  /* 0x00000004050075a7 */ /* 0x001064000800017f */
[----:B-1----:R-:W-:Y:S05]  /*cfc0*/  @!P0 NANOSLEEP.SYNCS 0x989680 ;  /* 0x009896800000895d */ /* 0x002fea0003900000 */
[----:B------:R-:W1:Y:S02]  /*cfd0*/  @!P0 SYNCS.PHASECHK.TRANS64 P0, [R5+URZ], R4 ;  /* 0x00000004050085a7 */ /* 0x000e64000800007f */
[----:B-1----:R-:W-:Y:S05]  /*cfe0*/  @!P0 BRA `(.L_x_12757) ;  /* 0xfffffffc00f08947 */ /* 0x002fea000383ffff */
[----:B------:R-:W-:Y:S05]  /*cff0*/  BRA `(.L_x_12809) ;  /* 0xffffffe800447947 */ /* 0x000fea000383ffff */
.L_x_12810:
        /* <DEDUP_REMOVED lines=16> */
.L_x_15332:


//--------------------- .text._ZN7cutlass13device_kernelIN5flash11enable_sm90INS1_16FlashAttnFwdSm90INS1_25CollectiveMainloopFwdSm90ILi2EN4cute5tupleIJNS5_1CILi1EEES8_S8_EEENS6_IJNS7_ILi192EEESA_NS7_ILi64EEEEEELi64ENS_10bfloat16_tEfNS_4arch4Sm90ELb0ELb0ELb0ELb1ELb0ELb0ELb0ELb0ELb1ELb1ELb0ELb0EEENS1_21CollectiveEpilogueFwdINS6_IJSA_SB_SA_EEES9_SD_SF_Li384ELb1ELb1ELb0ELb0EEENS1_36VarlenDynamicPersistentTileSchedulerILi192ELi192ELi384ELi128ELb0ELb1ELb1ELb0ELb1ELb1EEEEEEEEEvNT_6ParamsE --------------------------
	.section	.text._ZN7cutlass13device_kernelIN5flash11enable_sm90INS1_16FlashAttnFwdSm90INS1_25CollectiveMainloopFwdSm90ILi2EN4cute5tupleIJNS5_1CILi1EEES8_S8_EEENS6_IJNS7_ILi192EEESA_NS7_ILi64EEEEEELi64ENS_10bfloat16_tEfNS_4arch4Sm90ELb0ELb0ELb0ELb1ELb0ELb0ELb0ELb0ELb1ELb1ELb0ELb0EEENS1_21CollectiveEpilogueFwdINS6_IJSA_SB_SA_EEES9_SD_SF_Li384ELb1ELb1ELb0ELb0EEENS1_36VarlenDynamicPersistentTileSchedulerILi192ELi192ELi384ELi128ELb0ELb1ELb1ELb0ELb1ELb1EEEEEEEEEvNT_6ParamsE,"ax",@progbits
	.align	128
.text._ZN7cutlass13device_kernelIN5flash11enable_sm90INS1_16FlashAttnFwdSm90INS1_25CollectiveMainloopFwdSm90ILi2EN4cute5tupleIJNS5_1CILi1EEES8_S8_EEENS6_IJNS7_ILi192EEESA_NS7_ILi64EEEEEELi64ENS_10bfloat16_tEfNS_4arch4Sm90ELb0ELb0ELb0ELb1ELb0ELb0ELb0ELb0ELb1ELb1ELb0ELb0EEENS1_21CollectiveEpilogueFwdINS6_IJSA_SB_SA_EEES9_SD_SF_Li384ELb1ELb1ELb0ELb0EEENS1_36VarlenDynamicPersistentTileSchedulerILi192ELi192ELi384ELi128ELb0ELb1ELb1ELb0ELb1ELb1EEEEEEEEEvNT_6ParamsE:
        .type           _ZN7cutlass13device_kernelIN5flash11enable_sm90INS1_16FlashAttnFwdSm90INS1_25CollectiveMainloopFwdSm90ILi2EN4cute5tupleIJNS5_1CILi1EEES8_S8_EEENS6_IJNS7_ILi192EEESA_NS7_ILi64EEEEEELi64ENS_10bfloat16_tEfNS_4arch4Sm90ELb0ELb0ELb0ELb1ELb0ELb0ELb0ELb0ELb1ELb1ELb0ELb0EEENS1_21CollectiveEpilogueFwdINS6_IJSA_SB_SA_EEES9_SD_SF_Li384ELb1ELb1ELb0ELb0EEENS1_36VarlenDynamicPersistentTileSchedulerILi192ELi192ELi384ELi128ELb0ELb1ELb1ELb0ELb1ELb1EEEEEEEEEvNT_6ParamsE,@function
        .size           _ZN7cutlass13device_kernelIN5flash11enable_sm90INS1_16FlashAttnFwdSm90INS1_25CollectiveMainloopFwdSm90ILi2EN4cute5tupleIJNS5_1CILi1EEES8_S8_EEENS6_IJNS7_ILi192EEESA_NS7_ILi64EEEEEELi64ENS_10bfloat16_tEfNS_4arch4Sm90ELb0ELb0ELb0ELb1ELb0ELb0ELb0ELb0ELb1ELb1ELb0ELb0EEENS1_21CollectiveEpilogueFwdINS6_IJSA_SB_SA_EEES9_SD_SF_Li384ELb1ELb1ELb0ELb0EEENS1_36VarlenDynamicPersistentTileSchedulerILi192ELi192ELi384ELi128ELb0ELb1ELb1ELb0ELb1ELb1EEEEEEEEEvNT_6ParamsE,(.L_x_15333 - _ZN7cutlass13device_kernelIN5flash11enable_sm90INS1_16FlashAttnFwdSm90INS1_25CollectiveMainloopFwdSm90ILi2EN4cute5tupleIJNS5_1CILi1EEES8_S8_EEENS6_IJNS7_ILi192EEESA_NS7_ILi64EEEEEELi64ENS_10bfloat16_tEfNS_4arch4Sm90ELb0ELb0ELb0ELb1ELb0ELb0ELb0ELb0ELb1ELb1ELb0ELb0EEENS1_21CollectiveEpilogueFwdINS6_IJSA_SB_SA_EEES9_SD_SF_Li384ELb1ELb1ELb0ELb0EEENS1_36VarlenDynamicPersistentTileSchedulerILi192ELi192ELi384ELi128ELb0ELb1ELb1ELb0ELb1ELb1EEEEEEEEEvNT_6ParamsE)
        .other          _ZN7cutlass13device_kernelIN5flash11enable_sm90INS1_16FlashAttnFwdSm90INS1_25CollectiveMainloopFwdSm90ILi2EN4cute5tupleIJNS5_1CILi1EEES8_S8_EEENS6_IJNS7_ILi192EEESA_NS7_ILi64EEEEEELi64ENS_10bfloat16_tEfNS_4arch4Sm90ELb0ELb0ELb0ELb1ELb0ELb0ELb0ELb0ELb1ELb1ELb0ELb0EEENS1_21CollectiveEpilogueFwdINS6_IJSA_SB_SA_EEES9_SD_SF_Li384ELb1ELb1ELb0ELb0EEENS1_36VarlenDynamicPersistentTileSchedulerILi192ELi192ELi384ELi128ELb0ELb1ELb1ELb0ELb1ELb1EEEEEEEEEvNT_6ParamsE,@"STO_CUDA_ENTRY STV_DEFAULT"
_ZN7cutlass13device_kernelIN5flash11enable_sm90INS1_16FlashAttnFwdSm90INS1_25CollectiveMainloopFwdSm90ILi2EN4cute5tupleIJNS5_1CILi1EEES8_S8_EEENS6_IJNS7_ILi192EEESA_NS7_ILi64EEEEEELi64ENS_10bfloat16_tEfNS_4arch4Sm90ELb0ELb0ELb0ELb1ELb0ELb0ELb0ELb0ELb1ELb1ELb0ELb0EEENS1_21CollectiveEpilogueFwdINS6_IJSA_SB_SA_EEES9_SD_SF_Li384ELb1ELb1ELb0ELb0EEENS1_36VarlenDynamicPersistentTileSchedulerILi192ELi192ELi384ELi128ELb0ELb1ELb1ELb0ELb1ELb1EEEEEEEEEvNT_6ParamsE:
        /* <DEDUP_REMOVED lines=18> */
.L_x_12812:
[----:B------:R-:W-:Y:S05]  /*0120*/  BSYNC B0 ;  /* 0x0000000000007941 */ /* 0x000fea0003800000 */
.L_x_12811:
        /* <DEDUP_REMOVED lines=41> */
.L_x_12813:
        /* <DEDUP_REMOVED lines=22> */
.L_x_12814:
        /* <DEDUP_REMOVED lines=18> */
.L_x_12815:
        /* <DEDUP_REMOVED lines=22> */
.L_x_12816:
        /* <DEDUP_REMOVED lines=22> */
.L_x_12817:
[----:B------:R-:W-:Y:S01]  /*0900*/  PLOP3.LUT P0, PT, PT, PT, UP0, 0x80, 0x0 ;  /* 0x000000000000781c */ /* 0x000fe20003f0f008 */
[----:B------:R-:W-:Y:S01]  /*0910*/  UMOV UR36, 0x1 ;  /* 0x0000000100247882 */ /* 0x000fe20000000000 */
[----:B------:R-:W-:Y:S01]  /*0920*/  NOP ;  /* 0x0000000000007918 */ /* 0x000fe20000000000 */
[----:B------:R-:W-:Y:S01]  /*0930*/  USEL UR36, UR36, 0x2, !UP0 ;  /* 0x0000000224247887 */ /* 0x000fe2000c000000 */
[----:B------:R-:W-:Y:S01]  /*0940*/  ULDC.64 UR48, c[0x0][0x208] ;  /* 0x0000820000307ab9 */ /* 0x000fe20000000a00 */
[----:B012-4-:R-:W-:Y:S08]  /*0950*/  BAR.SYNC.DEFER_BLOCKING 0x0 ;  /* 0x0000000000007b1d */ /* 0x017ff00000010000 */
[----:B------:R-:W-:Y:S05]  /*0960*/  @!P0 BRA `(.L_x_12818) ;  /* 0x00000088002c8947 */ /* 0x000fea0003800000 */
.L_x_12819:
        /* <DEDUP_REMOVED lines=22> */
[----:B------:R-:W-:Y:S01]  /*0ad0*/  IMAD.MOV.U32 R14, RZ, RZ, -0x2 ;  /* 0xfffffffeff0e7424 */ /* 0x000fe200078e00ff */
[----:B------:R-:W-:Y:S01]  /*0ae0*/  SHF.R.S32.HI R0, RZ, 0x1f, R15 ;  /* 0x0000001fff007819 */ /* 0x000fe2000001140f */
[----:B------:R-:W-:Y:S01]  /*0af0*/  ULOP3.LUT UR46, UR36, 0x1, URZ, 0xfc, !UPT ;  /* 0x00000001242e7892 */ /* 0x000fe2000f8efc3f */
[----:B------:R-:W-:Y:S02]  /*0b00*/  UMOV UR45, URZ ;  /* 0x0000003f002d7c82 */ /* 0x000fe40008000000 */
[CC--:B------:R-:W-:Y:S01]  /*0b10*/  LEA.HI R155, R0.reuse, R15.reuse, RZ, 0x7 ;  /* 0x0000000f009b7211 */ /* 0x0c0fe200078f38ff */
[----:B------:R-:W-:Y:S01]  /*0b20*/  UMOV UR37, URZ ;  /* 0x0000003f00257c82 */ /* 0x000fe20008000000 */
[----:B------:R-:W-:Y:S01]  /*0b30*/  LEA.HI R2, R0, R15, RZ, 0x4 ;  /* 0x0000000f00027211 */ /* 0x000fe200078f20ff */
[----:B------:R-:W-:Y:S01]  /*0b40*/  UMOV UR38, URZ ;  /* 0x0000003f00267c82 */ /* 0x000fe20008000000 */
[----:B------:R-:W-:-:S02]  /*0b50*/  LOP3.LUT R154, R155, 0xffffff80, RZ, 0xc0, !PT ;  /* 0xffffff809b9a7812 */ /* 0x000fc400078ec0ff */
[----:B------:R-:W-:Y:S02]  /*0b60*/  SHF.R.S32.HI R3, RZ, 0x4, R2 ;  /* 0x00000004ff037819 */ /* 0x000fe40000011402 */
[----:B------:R-:W-:Y:S01]  /*0b70*/  LEA.HI R5, R0, R15, RZ, 0x2 ;  /* 0x0000000f00057211 */ /* 0x000fe200078f10ff */
[----:B------:R-:W-:Y:S01]  /*0b80*/  IMAD.IADD R154, R15, 0x1, -R154 ;  /* 0x000000010f9a7824 */ /* 0x000fe200078e0a9a */
[C---:B------:R-:W-:Y:S02]  /*0b90*/  LEA.HI R4, R2.reuse, R3, RZ, 0x1 ;  /* 0x0000000302047211 */ /* 0x040fe400078f08ff */
[----:B------:R-:W-:Y:S02]  /*0ba0*/  LOP3.LUT R5, R5, 0xfffffffc, RZ, 0xc0, !PT ;  /* 0xfffffffc05057812 */ /* 0x000fe400078ec0ff */
[----:B------:R-:W-:Y:S02]  /*0bb0*/  LOP3.LUT R2, R2, 0xfffffff0, RZ, 0xc0, !PT ;  /* 0xfffffff002027812 */ /* 0x000fe400078ec0ff */
[----:B------:R-:W-:Y:S01]  /*0bc0*/  LOP3.LUT R4, R4, 0x1ffffffe, RZ, 0xc0, !PT ;  /* 0x1ffffffe04047812 */ /* 0x000fe200078ec0ff */
[C---:B------:R-:W-:Y:S01]  /*0bd0*/  IMAD.IADD R11, R15.reuse, 0x1, -R5 ;  /* 0x000000010f0b7824 */ /* 0x040fe200078e0a05 */
[----:B------:R-:W-:Y:S01]  /*0be0*/  SHF.R.S32.HI R9, RZ, 0x1f, R154 ;  /* 0x0000001fff097819 */ /* 0x000fe2000001149a */
[----:B------:R-:W-:Y:S01]  /*0bf0*/  IMAD.IADD R2, R15, 0x1, -R2 ;  /* 0x000000010f027824 */ /* 0x000fe200078e0a02 */
[----:B------:R-:W-:Y:S01]  /*0c00*/  LEA.HI R5, R0, R15, RZ, 0x5 ;  /* 0x0000000f00057211 */ /* 0x000fe200078f28ff */
[----:B------:R-:W-:Y:S01]  /*0c10*/  IMAD.IADD R4, R3, 0x1, -R4 ;  /* 0x0000000103047824 */ /* 0x000fe200078e0a04 */
[----:B------:R-:W-:-:S02]  /*0c20*/  LEA.HI R10, R9, R154, RZ, 0x2 ;  /* 0x0000009a090a7211 */ /* 0x000fc400078f10ff */
[----:B------:R-:W-:Y:S01]  /*0c30*/  LEA.HI R12, R11, R11, RZ, 0x1 ;  /* 0x0000000b0b0c7211 */ /* 0x000fe200078f08ff */
[----:B------:R-:W-:Y:S01]  /*0c40*/  IMAD.SHL.U32 R6, R5, 0x20, RZ ;  /* 0x0000002005067824 */ /* 0x000fe200078e00ff */
[----:B------:R-:W-:Y:S01]  /*0c50*/  SHF.R.S32.HI R3, RZ, 0x1f, R2 ;  /* 0x0000001fff037819 */ /* 0x000fe20000011402 */
[----:B------:R-:W-:Y:S01]  /*0c60*/  IMAD.SHL.U32 R4, R4, 0x8, RZ ;  /* 0x0000000804047824 */ /* 0x000fe200078e00ff */
[--C-:B------:R-:W-:Y:S02]  /*0c70*/  SHF.R.S32.HI R7, RZ, 0x2, R10.reuse ;  /* 0x00000002ff077819 */ /* 0x100fe4000001140a */
[----:B------:R-:W-:Y:S02]  /*0c80*/  SHF.R.S32.HI R8, RZ, 0x1f, R10 ;  /* 0x0000001fff087819 */ /* 0x000fe4000001140a */
[----:B------:R-:W-:Y:S02]  /*0c90*/  LOP3.LUT R12, R12, 0x1ffffffe, RZ, 0xc0, !PT ;  /* 0x1ffffffe0c0c7812 */ /* 0x000fe400078ec0ff */
[----:B------:R-:W-:-:S02]  /*0ca0*/  LEA.HI R3, R3, R2, RZ, 0x3 ;  /* 0x0000000203037211 */ /* 0x000fc400078f18ff */
[----:B------:R-:W-:Y:S01]  /*0cb0*/  LEA.HI R8, R8, R7, RZ, 0x3 ;  /* 0x0000000708087211 */ /* 0x000fe200078f18ff */
[----:B------:R-:W-:Y:S01]  /*0cc0*/  IMAD.IADD R11, R11, 0x1, -R12 ;  /* 0x000000010b0b7824 */ /* 0x000fe200078e0a0c */
[----:B------:R-:W-:Y:S02]  /*0cd0*/  SHF.R.S32.HI R155, RZ, 0x7, R155 ;  /* 0x00000007ff9b7819 */ /* 0x000fe4000001149b */
[C---:B------:R-:W-:Y:S01]  /*0ce0*/  LOP3.LUT R5, R3.reuse, 0xfffffff8, RZ, 0xc0, !PT ;  /* 0xfffffff803057812 */ /* 0x040fe200078ec0ff */
[----:B------:R-:W-:Y:S01]  /*0cf0*/  IMAD.SHL.U32 R3, R3, 0x40, RZ ;  /* 0x0000004003037824 */ /* 0x000fe200078e00ff */
[----:B------:R-:W-:Y:S01]  /*0d00*/  LOP3.LUT R12, R8, 0xfffffff8, RZ, 0xc0, !PT ;  /* 0xfffffff8080c7812 */ /* 0x000fe200078ec0ff */
[----:B------:R-:W-:Y:S01]  /*0d10*/  IMAD.HI R8, R155, 0x55555556, RZ ;  /* 0x555555569b087827 */ /* 0x000fe200078e02ff */
[----:B------:R-:W-:Y:S02]  /*0d20*/  LEA.HI R9, R9, R154, RZ, 0x5 ;  /* 0x0000009a09097211 */ /* 0x000fe400078f28ff */
[----:B------:R-:W-:Y:S01]  /*0d30*/  LOP3.LUT R6, R6, 0xfffffc00, RZ, 0xc0, !PT ;  /* 0xfffffc0006067812 */ /* 0x000fe200078ec0ff */
[----:B------:R-:W-:Y:S01]  /*0d40*/  IMAD.IADD R5, R2, 0x1, -R5 ;  /* 0x0000000102057824 */ /* 0x000fe200078e0a05 */
[----:B------:R-:W-:Y:S01]  /*0d50*/  LEA.HI R8, R8, R8, RZ, 0x1 ;  /* 0x0000000808087211 */ /* 0x000fe200078f08ff */
[----:B------:R-:W-:Y:S01]  /*0d60*/  IMAD.IADD R12, R7, 0x1, -R12 ;  /* 0x00000001070c7824 */ /* 0x000fe200078e0a0c */
[----:B------:R-:W-:Y:S01]  /*0d70*/  SHF.R.S32.HI R9, RZ, 0x5, R9 ;  /* 0x00000005ff097819 */ /* 0x000fe20000011409 */
[----:B------:R-:W-:Y:S01]  /*0d80*/  IMAD R7, R2, 0x40, R6 ;  /* 0x0000004002077824 */ /* 0x000fe200078e0206 */
[C---:B------:R-:W-:Y:S01]  /*0d90*/  R2P PR, R5.reuse, 0x6 ;  /* 0x0000000605007804 */ /* 0x040fe20000000000 */
[----:B------:R-:W-:Y:S01]  /*0da0*/  IMAD.SHL.U32 R5, R5, 0x40, RZ ;  /* 0x0000004005057824 */ /* 0x000fe200078e00ff */
[----:B------:R-:W-:Y:S01]  /*0db0*/  LEA.HI R0, R0, R15, RZ, 0x3 ;  /* 0x0000000f00007211 */ /* 0x000fe200078f18ff */
[----:B------:R-:W-:Y:S01]  /*0dc0*/  IMAD R9, R9, 0x10, R12 ;  /* 0x0000001009097824 */ /* 0x000fe200078e020c */
[----:B------:R-:W-:Y:S01]  /*0dd0*/  LOP3.LUT R3, R3, 0x7ffffe00, RZ, 0xc0, !PT ;  /* 0x7ffffe0003037812 */ /* 0x000fe200078ec0ff */
[----:B------:R-:W-:Y:S01]  /*0de0*/  IMAD R8, R8, -0x3, R155 ;  /* 0xfffffffd08087824 */ /* 0x000fe200078e029b */
[----:B------:R-:W-:Y:S01]  /*0df0*/  LOP3.LUT R5, R5, 0x1c0, RZ, 0xc0, !PT ;  /* 0x000001c005057812 */ /* 0x000fe200078ec0ff */
[----:B------:R-:W-:Y:S01]  /*0e00*/  IMAD.IADD R2, R4, 0x1, R7 ;  /* 0x0000000104027824 */ /* 0x000fe200078e0207 */
[----:B------:R-:W-:Y:S01]  /*0e10*/  LOP3.LUT R23, R0, 0xfffffff8, RZ, 0xc0, !PT ;  /* 0xfffffff800177812 */ /* 0x000fe200078ec0ff */
[----:B------:R-:W-:Y:S01]  /*0e20*/  IMAD R156, R8, 0x40, R9 ;  /* 0x00000040089c7824 */ /* 0x000fe200078e0209 */
[----:B------:R-:W-:-:S02]  /*0e30*/  LOP3.LUT R4, R5, 0x8, R4, 0xf8, !PT ;  /* 0x0000000805047812 */ /* 0x000fc400078ef804 */
[----:B------:R-:W-:Y:S01]  /*0e40*/  SHF.R.S32.HI R153, RZ, 0x3, R0 ;  /* 0x00000003ff997819 */ /* 0x000fe20000011400 */
[----:B------:R-:W-:Y:S01]  /*0e50*/  IMAD R0, R11, 0x8, R156 ;  /* 0x000000080b007824 */ /* 0x000fe200078e029c */
[----:B------:R-:W-:Y:S01]  /*0e60*/  SHF.R.U32.HI R5, RZ, 0x3, R5 ;  /* 0x00000003ff057819 */ /* 0x000fe20000011605 */
[----:B------:R0:W-:Y:S01]  /*0e70*/  STL [R1+0x8], R2 ;  /* 0x0000080201007387 */ /* 0x0001e20000100800 */
[----:B------:R-:W-:Y:S01]  /*0e80*/  LOP3.LUT R13, R10, 0x7ffffffc, RZ, 0xc0, !PT ;  /* 0x7ffffffc0a0d7812 */ /* 0x000fe200078ec0ff */
[----:B------:R-:W-:Y:S01]  /*0e90*/  IMAD.IADD R23, R15, 0x1, -R23 ;  /* 0x000000010f177824 */ /* 0x000fe200078e0a17 */
[----:B------:R-:W-:Y:S01]  /*0ea0*/  LOP3.LUT R4, R4, R5, RZ, 0x3c, !PT ;  /* 0x0000000504047212 */ /* 0x000fe200078e3cff */
[----:B------:R1:W-:Y:S01]  /*0eb0*/  STL [R1+0x4], R0 ;  /* 0x0000040001007387 */ /* 0x0003e20000100800 */
[----:B------:R-:W-:Y:S01]  /*0ec0*/  SEL R16, R16, 0xffffffc0, !P2 ;  /* 0xffffffc010107807 */ /* 0x000fe20005000000 */
[----:B------:R-:W-:Y:S02]  /*0ed0*/  IMAD.SHL.U32 R152, R23, 0x8, RZ ;  /* 0x0000000817987824 */ /* 0x000fe400078e00ff */
[----:B------:R-:W-:Y:S01]  /*0ee0*/  IMAD.IADD R13, R154, 0x1, -R13 ;  /* 0x000000019a0d7824 */ /* 0x000fe200078e0a0d */
[----:B0-----:R-:W-:-:S03]  /*0ef0*/  IADD3 R2, R4, R3, R6 ;  /* 0x0000000304027210 */ /* 0x001fc60007ffe006 */
[----:B------:R-:W-:Y:S01]  /*0f00*/  IMAD R157, R13, R14, 0xc0 ;  /* 0x000000c00d9d7424 */ /* 0x000fe200078e020e */
[----:B------:R-:W-:Y:S02]  /*0f10*/  SHF.R.S32.HI R3, RZ, 0x1f, R152 ;  /* 0x0000001fff037819 */ /* 0x000fe40000011498 */
[----:B------:R-:W-:-:S05]  /*0f20*/  LEA R2, R2, UR39, 0x1 ;  /* 0x0000002702027c11 */ /* 0x000fca000f8e08ff */
[C---:B------:R-:W-:Y:S02]  /*0f30*/  VIADD R17, R2.reuse, 0x1e800 ;  /* 0x0001e80002117836 */ /* 0x040fe40000000000 */
[----:B------:R-:W-:Y:S02]  /*0f40*/  VIADD R18, R2, 0x1e820 ;  /* 0x0001e82002127836 */ /* 0x000fe40000000000 */
[C---:B------:R-:W-:Y:S02]  /*0f50*/  @P1 VIADD R18, R17.reuse, 0xffffffe0 ;  /* 0xffffffe011121836 */ /* 0x040fe40000000000 */
[----:B------:R-:W-:Y:S02]  /*0f60*/  IMAD.IADD R17, R17, 0x1, R16 ;  /* 0x0000000111117824 */ /* 0x000fe400078e0210 */
[----:B------:R-:W-:Y:S02]  /*0f70*/  IMAD.IADD R16, R16, 0x1, R18 ;  /* 0x0000000110107824 */ /* 0x000fe400078e0212 */
[----:B------:R-:W-:-:S02]  /*0f80*/  VIADD R22, R18, 0x6000 ;  /* 0x0000600012167836 */ /* 0x000fc40000000000 */
[----:B-1----:R-:W-:-:S07]  /*0f90*/  VIADD R19, R18, 0xc000 ;  /* 0x0000c00012137836 */ /* 0x002fce0000000000 */
.L_x_12849:
[----:B012---:R-:W0:Y:S01]  /*0fa0*/  LDC.64 R4, c[0x0][0xc88] ;  /* 0x00032200ff047b82 */ /* 0x007e220000000a00 */
[----:B------:R-:W-:Y:S01]  /*0fb0*/  ULDC.64 UR8, c[0x0][0xa28] ;  /* 0x00028a0000087ab9 */ /* 0x000fe20000000a00 */
[----:B------:R-:W-:Y:S01]  /*0fc0*/  ULDC.64 UR10, c[0x0][0xa20] ;  /* 0x00028800000a7ab9 */ /* 0x000fe20000000a00 */
[----:B------:R-:W-:Y:S01]  /*0fd0*/  ULDC UR4, c[0x0][0x424] ;  /* 0x0001090000047ab9 */ /* 0x000fe20000000800 */
        /* <DEDUP_REMOVED lines=10> */
[----:B------:R-:W-:Y:S02]  /*1080*/  @UP0 ULEA UR8, UP2, UR40, UR8, 0x2 ;  /* 0x0000000828080291 */ /* 0x000fe4000f84103f */
[----:B------:R-:W-:Y:S02]  /*1090*/  @UP1 ULEA UR10, UP3, UR40, UR10, 0x2 ;  /* 0x0000000a280a1291 */ /* 0x000fe4000f86103f */
[----:B------:R-:W-:Y:S02]  /*10a0*/  @UP0 ULEA.HI.X UR9, UR40, UR9, UR41, 0x2, UP2 ;  /* 0x0000000928090291 */ /* 0x000fe400090f1429 */
[----:B------:R-:W-:Y:S01]  /*10b0*/  @UP1 ULEA.HI.X UR11, UR40, UR11, UR41, 0x2, UP3 ;  /* 0x0000000b280b1291 */ /* 0x000fe200098f1429 */
[----:B------:R-:W-:Y:S02]  /*10c0*/  IMAD.U32 R4, RZ, RZ, UR8 ;  /* 0x00000008ff047e24 */ /* 0x000fe4000f8e00ff */
[----:B------:R-:W-:-:S02]  /*10d0*/  IMAD.U32 R6, RZ, RZ, UR10 ;  /* 0x0000000aff067e24 */ /* 0x000fc4000f8e00ff */
[----:B------:R-:W-:Y:S01]  /*10e0*/  IMAD.U32 R5, RZ, RZ, UR9 ;  /* 0x00000009ff057e24 */ /* 0x000fe2000f8e00ff */
[----:B------:R-:W-:Y:S01]  /*10f0*/  ULDC.64 UR8, c[0x0][0x418] ;  /* 0x0001060000087ab9 */ /* 0x000fe20000000a00 */
[----:B------:R-:W-:-:S03]  /*1100*/  IMAD.U32 R7, RZ, RZ, UR11 ;  /* 0x0000000bff077e24 */ /* 0x000fc6000f8e00ff */
[----:B------:R-:W2:Y:S04]  /*1110*/  @P0 LDG.E R4, desc[UR48][R4.64] ;  /* 0x0000003004040981 */ /* 0x000ea8000c1e1900 */
[----:B------:R-:W3:Y:S01]  /*1120*/  @P1 LDG.E R6, desc[UR48][R6.64] ;  /* 0x0000003006061981 */ /* 0x000ee2000c1e1900 */
[----:B------:R-:W-:Y:S01]  /*1130*/  UISETP.NE.U32.AND UP0, UPT, UR8, URZ, UPT ;  /* 0x0000003f0800728c */ /* 0x000fe2000bf05070 */
[----:B-----5:R-:W-:Y:S01]  /*1140*/  CS2R R24, SRZ ;  /* 0x0000000000187805 */ /* 0x020fe2000001ff00 */
[----:B------:R-:W-:Y:S01]  /*1150*/  UMOV UR42, UR5 ;  /* 0x00000005002a7c82 */ /* 0x000fe20008000000 */
[----:B------:R-:W-:Y:S01]  /*1160*/  ULDC UR5, c[0x0][0x2f0] ;  /* 0x0000bc0000057ab9 */ /* 0x000fe20000000800 */
[----:B------:R-:W-:Y:S01]  /*1170*/  UISETP.NE.AND.EX UP0, UPT, UR9, URZ, UPT, UP0 ;  /* 0x0000003f0900728c */ /* 0x000fe2000bf05300 */
[----:B------:R-:W-:Y:S01]  /*1180*/  IMAD.MOV.U32 R151, RZ, RZ, RZ ;  /* 0x000000ffff977224 */ /* 0x000fe200078e00ff */
[----:B------:R-:W-:Y:S01]  /*1190*/  UMOV UR50, URZ ;  /* 0x0000003f00327c82 */ /* 0x000fe20008000000 */
[----:B------:R-:W-:Y:S01]  /*11a0*/  UMOV UR43, UR6 ;  /* 0x00000006002b7c82 */ /* 0x000fe20008000000 */
[----:B------:R-:W-:Y:S01]  /*11b0*/  USEL UR4, UR4, 0x1, UP0 ;  /* 0x0000000104047887 */ /* 0x000fe20008000000 */
[----:B------:R-:W-:Y:S01]  /*11c0*/  IMAD.MOV.U32 R0, RZ, RZ, RZ ;  /* 0x000000ffff007224 */ /* 0x000fe200078e00ff */
[----:B------:R-:W-:Y:S01]  /*11d0*/  CS2R R26, SRZ ;  /* 0x00000000001a7805 */ /* 0x000fe2000001ff00 */
[----:B------:R-:W-:Y:S01]  /*11e0*/  IMAD.MOV.U32 R3, RZ, RZ, RZ ;  /* 0x000000ffff037224 */ /* 0x000fe200078e00ff */
[----:B------:R-:W-:Y:S01]  /*11f0*/  UIMAD UR4, UR4, UR5, URZ ;  /* 0x00000005040472a4 */ /* 0x000fe2000f8e023f */
[----:B------:R-:W-:-:S02]  /*1200*/  CS2R R32, SRZ ;  /* 0x0000000000207805 */ /* 0x000fc4000001ff00 */
[----:B------:R-:W-:Y:S02]  /*1210*/  CS2R R34, SRZ ;  /* 0x0000000000227805 */ /* 0x000fe4000001ff00 */
[----:B------:R-:W-:Y:S02]  /*1220*/  CS2R R36, SRZ ;  /* 0x0000000000247805 */ /* 0x000fe4000001ff00 */
[----:B------:R-:W-:Y:S02]  /*1230*/  CS2R R38, SRZ ;  /* 0x0000000000267805 */ /* 0x000fe4000001ff00 */
[----:B------:R-:W-:Y:S02]  /*1240*/  CS2R R40, SRZ ;  /* 0x0000000000287805 */ /* 0x000fe4000001ff00 */
[----:B--2---:R-:W-:Y:S02]  /*1250*/  @P0 R2UR UR50, R4 ;  /* 0x00000000043202ca */ /* 0x004fe400000e0000 */
[----:B------:R-:W-:-:S02]  /*1260*/  PLOP3.LUT P0, PT, PT, PT, PT, 0x80, 0x0 ;  /* 0x000000000000781c */ /* 0x000fc40003f0f070 */
        /* <DEDUP_REMOVED lines=15> */
.L_x_12820:
[----:B------:R-:W-:Y:S01]  /*1360*/  UIADD3 UR50, -UR50, UR4, URZ ;  /* 0x0000000432327290 */ /* 0x000fe2000fffe13f */
[----:B------:R-:W-:Y:S02]  /*1370*/  CS2R R42, SRZ ;  /* 0x00000000002a7805 */ /* 0x000fe4000001ff00 */
[----:B------:R-:W-:Y:S02]  /*1380*/  CS2R R44, SRZ ;  /* 0x00000000002c7805 */ /* 0x000fe4000001ff00 */
[----:B------:R-:W-:Y:S01]  /*1390*/  CS2R R46, SRZ ;  /* 0x00000000002e7805 */ /* 0x000fe2000001ff00 */
[----:B------:R-:W-:Y:S01]  /*13a0*/  UISETP.GE.AND UP0, UPT, UR50, 0x1, UPT ;  /* 0x000000013200788c */ /* 0x000fe2000bf06270 */
[----:B------:R-:W-:Y:S01]  /*13b0*/  CS2R R48, SRZ ;  /* 0x0000000000307805 */ /* 0x000fe2000001ff00 */
[----:B------:R-:W-:Y:S01]  /*13c0*/  UIADD3 UR4, UR50, 0xbf, URZ ;  /* 0x000000bf32047890 */ /* 0x000fe2000fffe03f */
[----:B------:R-:W-:Y:S02]  /*13d0*/  CS2R R50, SRZ ;  /* 0x0000000000327805 */ /* 0x000fe4000001ff00 */
[----:B------:R-:W-:-:S02]  /*13e0*/  CS2R R14, SRZ ;  /* 0x00000000000e7805 */ /* 0x000fc4000001ff00 */
[----:B------:R-:W-:Y:S02]  /*13f0*/  CS2R R52, SRZ ;  /* 0x0000000000347805 */ /* 0x000fe4000001ff00 */
[----:B------:R-:W-:Y:S01]  /*1400*/  PLOP3.LUT P1, PT, PT, PT, UP0, 0x80, 0x0 ;  /* 0x000000000000781c */ /* 0x000fe20003f2f008 */
[----:B------:R-:W-:Y:S01]  /*1410*/  UIMAD.WIDE UR4, UR4, 0x2aaaaaab, URZ ;  /* 0x2aaaaaab040478a5 */ /* 0x000fe2000f8e023f */
[----:B------:R-:W-:Y:S01]  /*1420*/  CS2R R12, SRZ ;  /* 0x00000000000c7805 */ /* 0x000fe2000001ff00 */
[----:B------:R-:W-:Y:S02]  /*1430*/  IMAD.MOV.U32 R54, RZ, RZ, RZ ;  /* 0x000000ffff367224 */ /* 0x000fe400078e00ff */
[----:B------:R-:W-:-:S04]  /*1440*/  USHF.R.U32.HI UR47, URZ, 0x1f, UR5 ;  /* 0x0000001f3f2f7899 */ /* 0x000fc80008011605 */
[----:B------:R-:W-:-:S04]  /*1450*/  ULEA.HI.SX32 UR47, UR5, UR47, 0x1b ;  /* 0x0000002f052f7291 */ /* 0x000fc8000f8fda3f */
[----:B------:R-:W-:Y:S08]  /*1460*/  @!P1 BRA `(.L_x_12821) ;  /* 0x0000006000f89947 */ /* 0x000ff00003800000 */
[----:B------:R-:W0:Y:S01]  /*1470*/  SHFL.IDX PT, R0, R155, RZ, 0x1f ;  /* 0x00001fff9b007589 */ /* 0x000e2200000e0000 */
[----:B------:R-:W-:-:S04]  /*1480*/  UIADD3 UR6, UR39, 0x1e800, URZ ;  /* 0x0001e80027067890 */ /* 0x000fc8000fffe03f */
[----:B------:R-:W-:-:S06]  /*1490*/  ULOP3.LUT UP0, URZ, UR6, 0x3ff, URZ, 0xc0, !UPT ;  /* 0x000003ff063f7892 */ /* 0x000fcc000f80c03f */
[----:B------:R-:W-:Y:S02]  /*14a0*/  PLOP3.LUT P0, PT, PT, PT, UP0, 0x80, 0x0 ;  /* 0x000000000000781c */ /* 0x000fe40003f0f008 */
[----:B0-----:R-:W-:-:S13]  /*14b0*/  R2UR UR44, R0 ;  /* 0x00000000002c72ca */ /* 0x001fda00000e0000 */
[----:B------:R-:W-:-:S04]  /*14c0*/  UIMAD.WIDE UR4, UR44, 0x55555556, URZ ;  /* 0x555555562c0478a5 */ /* 0x000fc8000f8e023f */
[----:B------:R-:W-:-:S04]  /*14d0*/  ULEA.HI UR5, UR5, UR5, URZ, 0x1 ;  /* 0x0000000505057291 */ /* 0x000fc8000f8f083f */
[----:B------:R-:W-:Y:S01]  /*14e0*/  UIMAD UR51, UR5, -0x3, UR44 ;  /* 0xfffffffd053378a4 */ /* 0x000fe2000f8e022c */
        /* <DEDUP_REMOVED lines=17> */
.L_x_12822:
        /* <DEDUP_REMOVED lines=9> */
.L_x_12962:
[----:B------:R-:W-:Y:S05]  /*1690*/  @!P0 BRA `(.L_x_12824) ;  /* 0x0000000000048947 */ /* 0x000fea0003800000 */
[----:B------:R-:W-:Y:S01]  /*16a0*/  BPT.TRAP 0x1 ;  /* 0x000000040000795c */ /* 0x000fe20000300000 */
.L_x_12824:
[----:B------:R-:W-:Y:S02]  /*16b0*/  IMAD.U32 R4, RZ, RZ, UR38 ;  /* 0x00000026ff047e24 */ /* 0x000fe4000f8e00ff */
[----:B0-----:R-:W-:-:S03]  /*16c0*/  IMAD.U32 R3, RZ, RZ, UR37 ;  /* 0x00000025ff037e24 */ /* 0x001fc6000f8e00ff */
[----:B------:R-:W-:Y:S02]  /*16d0*/  LEA R4, R4, UR39, 0x3 ;  /* 0x0000002704047c11 */ /* 0x000fe4000f8e18ff */
[----:B------:R-:W-:-:S04]  /*16e0*/  SHF.L.U32 R3, R3, 0x1f, RZ ;  /* 0x0000001f03037819 */ /* 0x000fc800000006ff */
[----:B------:R0:W1:Y:S01]  /*16f0*/  SYNCS.PHASECHK.TRANS64.TRYWAIT P2, [R4+URZ+0x30830], R3 ;  /* 0x03083003040075a7 */ /* 0x000062000804017f */
[----:B------:R-:W-:Y:S05]  /*1700*/  @!P0 BRA `(.L_x_12825) ;  /* 0x0000000000048947 */ /* 0x000fea0003800000 */
[----:B------:R-:W-:Y:S01]  /*1710*/  BPT.TRAP 0x1 ;  /* 0x000000040000795c */ /* 0x000fe20000300000 */
.L_x_12825:
[----:B------:R-:W2:Y:S01]  /*1720*/  S2R R0, SR_TID.X ;  /* 0x0000000000007919 */ /* 0x000ea20000002100 */
[----:B------:R-:W-:Y:S01]  /*1730*/  IMAD.MOV.U32 R151, RZ, RZ, RZ ;  /* 0x000000ffff977224 */ /* 0x000fe200078e00ff */
[----:B--2---:R-:W-:Y:S01]  /*1740*/  LOP3.LUT P1, RZ, R0, 0x7f, RZ, 0xc0, !PT ;  /* 0x0000007f00ff7812 */ /* 0x004fe2000782c0ff */
[----:B-1----:R-:W-:-:S12]  /*1750*/  @P2 BRA `(.L_x_12826) ;  /* 0x0000000000082947 */ /* 0x002fd80003800000 */
[----:B------:R-:W1:Y:S02]  /*1760*/  SYNCS.PHASECHK.TRANS64.TRYWAIT P2, [R4+URZ+0x30830], R3 ;  /* 0x03083003040075a7 */ /* 0x000e64000804017f */
[----:B-1----:R-:W-:Y:S05]  /*1770*/  @!P2 BRA `(.L_x_12827) ;  /* 0x000000cc005ca947 */ /* 0x002fea0003800000 */
.L_x_12826:
[----:B------:R-:W-:Y:S05]  /*1780*/  WARPSYNC.ALL ;  /* 0x0000000000007948 */ /* 0x000fea0003800000 */
[----:B------:R-:W-:Y:S01]  /*1790*/  ULEA UR25, UR51, UR39, 0xd ;  /* 0x0000002733197291 */ /* 0x000fe2000f8e683f */
[----:B------:R-:W-:Y:S01]  /*17a0*/  WARPGROUP.ARRIVE ;  /* 0x00000000000079c5 */ /* 0x000fe20000000000 */
[----:B------:R-:W-:Y:S01]  /*17b0*/  UIADD3 UR4, UR39, 0x12400, URZ ;  /* 0x0001240027047890 */ /* 0x000fe2000fffe03f */
[----:B01----:R-:W-:Y:S01]  /*17c0*/  VIADD R3, R157, UR50 ;  /* 0x000000329d037c36 */ /* 0x003fe20008000000 */
[----:B------:R-:W-:Y:S01]  /*17d0*/  UIADD3 UR5, UR25, 0xc400, URZ ;  /* 0x0000c40019057890 */ /* 0x000fe2000fffe03f */
[----:B------:R-:W-:Y:S01]  /*17e0*/  IMAD.U32 R0, RZ, RZ, UR47 ;  /* 0x0000002fff007e24 */ /* 0x000fe2000f8e00ff */
[----:B------:R-:W-:Y:S01]  /*17f0*/  USHF.R.U32.HI UR4, URZ, 0x4, UR4 ;  /* 0x000000043f047899 */ /* 0x000fe20008011604 */
[----:B------:R-:W-:Y:S01]  /*1800*/  P2R R6, PR, RZ, 0x2 ;  /* 0x00000002ff067803 */ /* 0x000fe20000000000 */
[----:B------:R-:W-:Y:S01]  /*1810*/  USHF.R.U32.HI UR5, URZ, 0x4, UR5 ;  /* 0x000000043f057899 */ /* 0x000fe20008011605 */
[----:B------:R-:W-:Y:S01]  /*1820*/  IMAD R3, R0, -0xc0, R3 ;  /* 0xffffff4000037824 */ /* 0x000fe200078e0203 */
[----:B------:R-:W-:Y:S01]  /*1830*/  ULOP3.LUT UR4, UR4, 0x3fff, URZ, 0xc0, !UPT ;  /* 0x00003fff04047892 */ /* 0x000fe2000f8ec03f */
[----:B------:R-:W-:Y:S01]  /*1840*/  P2R R5, PR, RZ, 0x1 ;  /* 0x00000001ff057803 */ /* 0x000fe20000000000 */
[----:B------:R-:W-:Y:S01]  /*1850*/  ULOP3.LUT UR5, UR5, 0x3fff, URZ, 0xc0, !UPT ;  /* 0x00003fff05057892 */ /* 0x000fe2000f8ec03f */
[--C-:B------:R-:W-:Y:S01]  /*1860*/  IMAD.MOV.U32 R150, RZ, RZ, R151.reuse ;  /* 0x000000ffff967224 */ /* 0x100fe200078e0097 */
[----:B------:R-:W-:Y:S01]  /*1870*/  ULOP3.LUT UR24, UR4, 0x10000, URZ, 0xfc, !UPT ;  /* 0x0001000004187892 */ /* 0x000fe2000f8efc3f */
[C---:B------:R-:W-:Y:S01]  /*1880*/  ISETP.GT.AND P5, PT, R3.reuse, RZ, PT ;  /* 0x000000ff0300720c */ /* 0x040fe20003fa4270 */
[----:B------:R-:W-:Y:S01]  /*1890*/  ULOP3.LUT UR4, UR5, 0x10000, URZ, 0xfc, !UPT ;  /* 0x0001000005047892 */ /* 0x000fe2000f8efc3f */
[C---:B------:R-:W-:Y:S01]  /*18a0*/  ISETP.GT.AND P4, PT, R3.reuse, 0x1, PT ;  /* 0x000000010300780c */ /* 0x040fe20003f84270 */
[----:B------:R-:W-:Y:S01]  /*18b0*/  UIMAD UR6, UR38, 0x600, UR24 ;  /* 0x00000600260678a4 */ /* 0x000fe2000f8e0218 */
[C---:B------:R-:W-:Y:S01]  /*18c0*/  ISETP.GT.AND P3, PT, R3.reuse, 0x8, PT ;  /* 0x000000080300780c */ /* 0x040fe20003f64270 */
[----:B------:R-:W-:Y:S01]  /*18d0*/  UMOV UR5, 0x40000040 ;  /* 0x4000004000057882 */ /* 0x000fe20000000000 */
[----:B------:R-:W-:Y:S01]  /*18e0*/  UMOV UR7, 0x40000040 ;  /* 0x4000004000077882 */ /* 0x000fe20000000000 */
[----:B------:R-:W-:Y:S01]  /*18f0*/  UIADD3 UR8, UR4, 0x2, URZ ;  /* 0x0000000204087890 */ /* 0x000fe2000fffe03f */
[C---:B------:R-:W-:Y:S01]  /*1900*/  ISETP.GT.AND P2, PT, R3.reuse, 0x9, PT ;  /* 0x000000090300780c */ /* 0x040fe20003f44270 */
[----:B------:R-:W-:Y:S01]  /*1910*/  UIADD3 UR10, UR6, 0x2, URZ ;  /* 0x00000002060a7890 */ /* 0x000fe2000fffe03f */
[C---:B------:R-:W-:Y:S01]  /*1920*/  ISETP.GT.AND P6, PT, R3.reuse, 0x10, PT ;  /* 0x000000100300780c */ /* 0x040fe20003fc4270 */
[----:B------:R-:W-:Y:S01]  /*1930*/  UMOV UR9, 0x40000040 ;  /* 0x4000004000097882 */ /* 0x000fe20000000000 */
[----:B------:R-:W-:Y:S01]  /*1940*/  HGMMA.64x192x16.F32.BF16 R24, gdesc[UR4], RZ, !UPT, gsb0 ;  /* 0x02e00000041879f0 */ /* 0x000fe2000c0018ff */
[----:B------:R-:W-:Y:S01]  /*1950*/  UMOV UR11, 0x40000040 ;  /* 0x40000040000b7882 */ /* 0x000fe20000000000 */
[----:B------:R-:W-:Y:S01]  /*1960*/  UIADD3 UR12, UR4, 0x4, URZ ;  /* 0x00000004040c7890 */ /* 0x000fe2000fffe03f */
[C---:B------:R-:W-:Y:S01]  /*1970*/  ISETP.GT.AND P1, PT, R3.reuse, 0x99, PT ;  /* 0x000000990300780c */ /* 0x040fe20003f24270 */
[----:B------:R-:W-:Y:S01]  /*1980*/  UIADD3 UR14, UR6, 0x4, URZ ;  /* 0x00000004060e7890 */ /* 0x000fe2000fffe03f */
[----:B------:R-:W-:Y:S01]  /*1990*/  ISETP.GT.AND P0, PT, R3, 0xa0, PT ;  /* 0x000000a00300780c */ /* 0x000fe20003f04270 */
        /* <DEDUP_REMOVED lines=8> */
[----:B------:R-:W-:Y:S01]  /*1a20*/  ULDC UR26, c[0x0][0x988] ;  /* 0x00026200001a7ab9 */ /* 0x000fe20000000800 */
[----:B------:R-:W-:Y:S01]  /*1a30*/  UISETP.GE.AND UP0, UPT, UR50, 0xc1, UPT ;  /* 0x000000c13200788c */ /* 0x000fe2000bf06270 */
        /* <DEDUP_REMOVED lines=26> */
[----:B------:R-:W-:Y:S02]  /*1be0*/  WARPGROUP.DEPBAR.LE gsb0, 0x0 ;  /* 0x00008000000079c5 */ /* 0x000fe40000010000 */
[----:B------:R-:W-:-:S06]  /*1bf0*/  WARPGROUP.ARRIVE ;  /* 0x00000000000079c5 */ /* 0x000fcc0000000000 */
        /* <DEDUP_REMOVED lines=135> */
[----:B------:R-:W-:Y:S02]  /*2470*/  FMNMX.FTZ R7, R81, R0, !PT ;  /* 0x0000000051077209 */ /* 0x000fe40007810000 */
[C---:B------:R-:W-:Y:S02]  /*2480*/  ISETP.GT.AND P6, PT, R3.reuse, 0x88, PT ;  /* 0x000000880300780c */ /* 0x040fe40003fc4270 */
[----:B------:R-:W-:-:S02]  /*2490*/  ISETP.GT.AND P5, PT, R3, 0x89, PT ;  /* 0x000000890300780c */ /* 0x000fc40003fa4270 */
        /* <DEDUP_REMOVED lines=17> */
[----:B------:R-:W-:-:S02]  /*25b0*/  FSEL R102, R102, -INF , P2 ;  /* 0xff80000066667808 */ /* 0x000fc40001000000 */
[----:B------:R-:W-:Y:S02]  /*25c0*/  FSEL R108, R108, -INF , P0 ;  /* 0xff8000006c6c7808 */ /* 0x000fe40000000000 */
[----:B------:R-:W-:Y:S02]  /*25d0*/  P2R R11, PR, RZ, 0x1 ;  /* 0x00000001ff0b7803 */ /* 0x000fe40000000000 */
[C---:B------:R-:W-:Y:S02]  /*25e0*/  ISETP.GT.AND P2, PT, R3.reuse, 0xa9, PT ;  /* 0x000000a90300780c */ /* 0x040fe40003f44270 */
[C---:B------:R-:W-:Y:S02]  /*25f0*/  ISETP.GT.AND P3, PT, R3.reuse, 0xb0, PT ;  /* 0x000000b00300780c */ /* 0x040fe40003f64270 */
[C---:B------:R-:W-:Y:S02]  /*2600*/  ISETP.GT.AND P4, PT, R3.reuse, 0xb1, PT ;  /* 0x000000b10300780c */ /* 0x040fe40003f84270 */
[----:B------:R-:W-:-:S02]  /*2610*/  ISETP.GT.AND P5, PT, R3, 0xb8, PT ;  /* 0x000000b80300780c */ /* 0x000fc40003fa4270 */
[C---:B------:R-:W-:Y:S02]  /*2620*/  ISETP.GT.AND P6, PT, R3.reuse, 0xb9, PT ;  /* 0x000000b90300780c */ /* 0x040fe40003fc4270 */
[C---:B------:R-:W-:Y:S02]  /*2630*/  ISETP.GT.AND P0, PT, R3.reuse, 0x99, PT ;  /* 0x000000990300780c */ /* 0x040fe40003f04270 */
[----:B------:R-:W-:Y:S02]  /*2640*/  ISETP.GT.AND P1, PT, R3, 0xa0, PT ;  /* 0x000000a00300780c */ /* 0x000fe40003f24270 */
        /* <DEDUP_REMOVED lines=23> */
[----:B------:R-:W-:Y:S02]  /*27c0*/  FSEL R109, R109, -INF , P2 ;  /* 0xff8000006d6d7808 */ /* 0x000fe40001000000 */
[----:B------:R-:W-:Y:S02]  /*27d0*/  FMNMX.FTZ R0, R108, R7, !PT ;  /* 0x000000076c007209 */ /* 0x000fe40007810000 */
[----:B------:R-:W-:Y:S02]  /*27e0*/  FMNMX.FTZ R3, R51, R20, !PT ;  /* 0x0000001433037209 */ /* 0x000fe40007810000 */
[----:B------:R-:W-:-:S02]  /*27f0*/  FSEL R112, R112, -INF , P3 ;  /* 0xff80000070707808 */ /* 0x000fc40001800000 */
        /* <DEDUP_REMOVED lines=11> */
[----:B------:R-:W-:-:S02]  /*28b0*/  FMNMX.FTZ R8, R117, R0, !PT ;  /* 0x0000000075087209 */ /* 0x000fc40007810000 */
[----:B------:R-:W-:Y:S02]  /*28c0*/  FMNMX.FTZ R20, R62, R3, !PT ;  /* 0x000000033e147209 */ /* 0x000fe40007810000 */
[----:B------:R-:W-:Y:S01]  /*28d0*/  P2R R10, PR, RZ, 0x4 ;  /* 0x00000004ff0a7803 */ /* 0x000fe20000000000 */
[----:B------:R-:W0:Y:S01]  /*28e0*/  SHFL.BFLY PT, R7, R8, 0x2, 0x1f ;  /* 0x0c401f0008077f89 */ /* 0x000e2200000e0000 */
[----:B------:R-:W-:Y:S02]  /*28f0*/  FMNMX.FTZ R3, R63, R20, !PT ;  /* 0x000000143f037209 */ /* 0x000fe40007810000 */
[----:B------:R-:W-:Y:S02]  /*2900*/  FSEL R103, R103, -INF , P0 ;  /* 0xff80000067677808 */ /* 0x000fe40000000000 */
[----:B------:R-:W-:Y:S02]  /*2910*/  FMNMX.FTZ R20, R66, R3, !PT ;  /* 0x0000000342147209 */ /* 0x000fe40007810000 */
[----:B------:R-:W-:-:S02]  /*2920*/  FSEL R106, R106, -INF , P1 ;  /* 0xff8000006a6a7808 */ /* 0x000fc40000800000 */
[----:B------:R-:W-:Y:S02]  /*2930*/  FMNMX.FTZ R3, R67, R20, !PT ;  /* 0x0000001443037209 */ /* 0x000fe40007810000 */
[----:B------:R-:W-:Y:S02]  /*2940*/  ISETP.NE.AND P1, PT, R12, RZ, PT ;  /* 0x000000ff0c00720c */ /* 0x000fe40003f25270 */
[----:B------:R-:W-:Y:S02]  /*2950*/  FMNMX.FTZ R20, R70, R3, !PT ;  /* 0x0000000346147209 */ /* 0x000fe40007810000 */
[----:B------:R-:W-:Y:S02]  /*2960*/  ISETP.NE.AND P0, PT, R11, RZ, PT ;  /* 0x000000ff0b00720c */ /* 0x000fe40003f05270 */
[----:B------:R-:W-:Y:S02]  /*2970*/  FMNMX.FTZ R3, R71, R20, !PT ;  /* 0x0000001447037209 */ /* 0x000fe40007810000 */
[----:B------:R-:W-:-:S02]  /*2980*/  FSEL R107, R107, -INF , P1 ;  /* 0xff8000006b6b7808 */ /* 0x000fc40000800000 */
[----:B------:R-:W-:Y:S02]  /*2990*/  FMNMX.FTZ R20, R74, R3, !PT ;  /* 0x000000034a147209 */ /* 0x000fe40007810000 */
[----:B------:R-:W-:Y:S02]  /*29a0*/  FSEL R110, R110, -INF , P0 ;  /* 0xff8000006e6e7808 */ /* 0x000fe40000000000 */
[----:B0-----:R-:W-:Y:S02]  /*29b0*/  FMNMX.FTZ R9, R8, R7, !PT ;  /* 0x0000000708097209 */ /* 0x001fe40007810000 */
[----:B------:R-:W-:Y:S02]  /*29c0*/  FMNMX.FTZ R3, R75, R20, !PT ;  /* 0x000000144b037209 */ /* 0x000fe40007810000 */
[----:B------:R-:W-:Y:S01]  /*29d0*/  FSEL R114, R114, -INF , P3 ;  /* 0xff80000072727808 */ /* 0x000fe20001800000 */
[----:B------:R-:W0:Y:S01]  /*29e0*/  SHFL.BFLY PT, R0, R9, 0x1, 0x1f ;  /* 0x0c201f0009007f89 */ /* 0x000e2200000e0000 */
[----:B------:R-:W-:-:S02]  /*29f0*/  FMNMX.FTZ R20, R78, R3, !PT ;  /* 0x000000034e147209 */ /* 0x000fc40007810000 */
[----:B------:R-:W-:Y:S02]  /*2a00*/  FSEL R115, R115, -INF , P4 ;  /* 0xff80000073737808 */ /* 0x000fe40002000000 */
[----:B------:R-:W-:Y:S02]  /*2a10*/  FMNMX.FTZ R3, R79, R20, !PT ;  /* 0x000000144f037209 */ /* 0x000fe40007810000 */
[----:B------:R-:W-:Y:S02]  /*2a20*/  FSEL R118, R118, -INF , P5 ;  /* 0xff80000076767808 */ /* 0x000fe40002800000 */
[----:B------:R-:W-:Y:S02]  /*2a30*/  FMNMX.FTZ R20, R82, R3, !PT ;  /* 0x0000000352147209 */ /* 0x000fe40007810000 */
[----:B------:R-:W-:Y:S02]  /*2a40*/  FSEL R119, R119, -INF , P6 ;  /* 0xff80000077777808 */ /* 0x000fe40003000000 */
[----:B------:R-:W-:-:S02]  /*2a50*/  FMNMX.FTZ R3, R83, R20, !PT ;  /* 0x0000001453037209 */ /* 0x000fc40007810000 */
[----:B------:R-:W-:Y:S02]  /*2a60*/  ISETP.NE.AND P0, PT, R5, RZ, PT ;  /* 0x000000ff0500720c */ /* 0x000fe40003f05270 */
[----:B------:R-:W-:Y:S02]  /*2a70*/  FMNMX.FTZ R20, R86, R3, !PT ;  /* 0x0000000356147209 */ /* 0x000fe40007810000 */
[----:B------:R-:W-:Y:S02]  /*2a80*/  ISETP.NE.AND P1, PT, R6, RZ, PT ;  /* 0x000000ff0600720c */ /* 0x000fe40003f25270 */
[----:B------:R-:W-:Y:S02]  /*2a90*/  FMNMX.FTZ R3, R87, R20, !PT ;  /* 0x0000001457037209 */ /* 0x000fe40007810000 */
[----:B0-----:R-:W-:Y:S02]  /*2aa0*/  FMNMX.FTZ R0, R9, R0, !PT ;  /* 0x0000000009007209 */ /* 0x001fe40007810000 */
[----:B------:R-:W-:-:S02]  /*2ab0*/  FMNMX.FTZ R20, R90, R3, !PT ;  /* 0x000000035a147209 */ /* 0x000fc40007810000 */
[C---:B------:R-:W-:Y:S01]  /*2ac0*/  FSETP.NEU.FTZ.AND P2, PT, R0.reuse, -INF , PT ;  /* 0xff8000000000780b */ /* 0x040fe20003f5d000 */
[----:B------:R-:W-:Y:S01]  /*2ad0*/  FMUL.FTZ R7, R0, UR26 ;  /* 0x0000001a00077c20 */ /* 0x000fe20008410000 */
[----:B------:R-:W-:-:S03]  /*2ae0*/  FMNMX.FTZ R3, R91, R20, !PT ;  /* 0x000000145b037209 */ /* 0x000fc60007810000 */
[----:B------:R-:W-:Y:S01]  /*2af0*/  @!P1 VIADD R4, R4, 0x30840 ;  /* 0x0003084004049836 */ /* 0x000fe20000000000 */
[----:B------:R-:W-:Y:S02]  /*2b00*/  FMNMX.FTZ R20, R94, R3, !PT ;  /* 0x000000035e147209 */ /* 0x000fe40007810000 */
        /* <DEDUP_REMOVED lines=47> */
[----:B------:R0:W-:Y:S01]  /*2e00*/  MUFU.EX2 R20, R80 ;  /* 0x0000005000147308 */ /* 0x0001e20000000800 */
[----:B------:R-:W-:Y:S01]  /*2e10*/  FMNMX.FTZ R3, R119, R64, !PT ;  /* 0x0000004077037209 */ /* 0x000fe20007810000 */
[--C-:B------:R-:W-:Y:S01]  /*2e20*/  FFMA.FTZ R29, R81, UR26, -R7.reuse ;  /* 0x0000001a511d7c23 */ /* 0x100fe20008010807 */
[--C-:B------:R-:W-:Y:S01]  /*2e30*/  FFMA.FTZ R57, R57, UR26, -R7.reuse ;  /* 0x0000001a39397c23 */ /* 0x100fe20008010807 */
[--C-:B------:R-:W-:Y:S01]  /*2e40*/  FFMA.FTZ R61, R61, UR26, -R7.reuse ;  /* 0x0000001a3d3d7c23 */ /* 0x100fe20008010807 */
[--C-:B------:R-:W-:Y:S01]  /*2e50*/  FFMA.FTZ R68, R93, UR26, -R7.reuse ;  /* 0x0000001a5d447c23 */ /* 0x100fe20008010807 */
[----:B------:R-:W1:Y:S01]  /*2e60*/  SHFL.BFLY PT, R76, R3, 0x2, 0x1f ;  /* 0x0c401f00034c7f89 */ /* 0x000e6200000e0000 */
[--C-:B------:R-:W-:Y:S01]  /*2e70*/  FFMA.FTZ R64, R96, UR26, -R7.reuse ;  /* 0x0000001a60407c23 */ /* 0x100fe20008010807 */
[----:B------:R2:W-:Y:S01]  /*2e80*/  MUFU.EX2 R32, R84 ;  /* 0x0000005400207308 */ /* 0x0005e20000000800 */
[--C-:B------:R-:W-:Y:S01]  /*2e90*/  FFMA.FTZ R69, R97, UR26, -R7.reuse ;  /* 0x0000001a61457c23 */ /* 0x100fe20008010807 */
[--C-:B------:R-:W-:Y:S01]  /*2ea0*/  FFMA.FTZ R72, R100, UR26, -R7.reuse ;  /* 0x0000001a64487c23 */ /* 0x100fe20008010807 */
[--C-:B------:R-:W-:Y:S01]  /*2eb0*/  FFMA.FTZ R73, R101, UR26, -R7.reuse ;  /* 0x0000001a65497c23 */ /* 0x100fe20008010807 */
[--C-:B------:R-:W-:Y:S01]  /*2ec0*/  FFMA.FTZ R77, R105, UR26, -R7.reuse ;  /* 0x0000001a694d7c23 */ /* 0x100fe20008010807 */
[--C-:B0-----:R-:W-:Y:S01]  /*2ed0*/  FFMA.FTZ R80, R108, UR26, -R7.reuse ;  /* 0x0000001a6c507c23 */ /* 0x101fe20008010807 */
[--C-:B------:R-:W-:Y:S01]  /*2ee0*/  FFMA.FTZ R81, R109, UR26, -R7.reuse ;  /* 0x0000001a6d517c23 */ /* 0x100fe20008010807 */
[--C-:B------:R-:W-:Y:S01]  /*2ef0*/  FFMA.FTZ R113, R113, UR26, -R7.reuse ;  /* 0x0000001a71717c23 */ /* 0x100fe20008010807 */
[----:B------:R0:W-:Y:S01]  /*2f00*/  MUFU.EX2 R60, R89 ;  /* 0x00000059003c7308 */ /* 0x0001e20000000800 */
[----:B--2---:R-:W-:Y:S01]  /*2f10*/  FFMA.FTZ R84, R112, UR26, -R7 ;  /* 0x0000001a70547c23 */ /* 0x004fe20008010807 */
[----:B------:R-:W-:-:S04]  /*2f20*/  @!P1 PRMT R4, RZ, 0x654, R4 ;  /* 0x00000654ff049816 */ /* 0x000fc80000000004 */
[----:B------:R2:W-:Y:S02]  /*2f30*/  @!P1 SYNCS.ARRIVE.TRANS64.RED.A1T0 RZ, [R4+URZ], RZ ;  /* 0x000000ff04ff99a7 */ /* 0x0005e4000810043f */
[----:B------:R-:W-:Y:S01]  /*2f40*/  MUFU.EX2 R5, R5 ;  /* 0x0000000500057308 */ /* 0x000fe20000000800 */
[--C-:B0-----:R-:W-:Y:S01]  /*2f50*/  FFMA.FTZ R89, R117, UR26, -R7.reuse ;  /* 0x0000001a75597c23 */ /* 0x101fe20008010807 */
[----:B-1----:R-:W-:Y:S01]  /*2f60*/  FMNMX.FTZ R85, R3, R76, !PT ;  /* 0x0000004c03557209 */ /* 0x002fe20007810000 */
[----:B------:R-:W-:-:S05]  /*2f70*/  FFMA.FTZ R76, R104, UR26, -R7 ;  /* 0x0000001a684c7c23 */ /* 0x000fca0008010807 */
[----:B------:R-:W2:Y:S01]  /*2f80*/  MUFU.EX2 R6, R6 ;  /* 0x0000000600067308 */ /* 0x000ea20000000800 */
[----:B------:R-:W0:Y:S07]  /*2f90*/  SHFL.BFLY PT, R88, R85, 0x1, 0x1f ;  /* 0x0c201f0055587f89 */ /* 0x000e2e00000e0000 */
[----:B------:R-:W1:Y:S08]  /*2fa0*/  MUFU.EX2 R8, R8 ;  /* 0x0000000800087308 */ /* 0x000e700000000800 */
[----:B------:R-:W3:Y:S01]  /*2fb0*/  MUFU.EX2 R9, R9 ;  /* 0x0000000900097308 */ /* 0x000ee20000000800 */
[----:B--2---:R-:W-:-:S07]  /*2fc0*/  F2FP.BF16.F32.PACK_AB R4, R6, R5 ;  /* 0x000000050604723e */ /* 0x004fce00000010ff */
[----:B------:R-:W2:Y:S01]  /*2fd0*/  MUFU.EX2 R10, R10 ;  /* 0x0000000a000a7308 */ /* 0x000ea20000000800 */
        /* <DEDUP_REMOVED lines=22> */
[----:B-1----:R-:W-:Y:S01]  /*3140*/  FADD.FTZ R70, R8, R59 ;  /* 0x0000003b08467221 */ /* 0x002fe20000010000 */
[----:B------:R-:W0:Y:S01]  /*3150*/  MUFU.EX2 R26, R26 ;  /* 0x0000001a001a7308 */ /* 0x000e220000000800 */
[--C-:B------:R-:W-:Y:S01]  /*3160*/  FFMA.FTZ R35, R66, UR26, -R92.reuse ;  /* 0x0000001a42237c23 */ /* 0x100fe2000801085c */
[--C-:B------:R-:W-:Y:S01]  /*3170*/  FFMA.FTZ R38, R50, UR26, -R92.reuse ;  /* 0x0000001a32267c23 */ /* 0x100fe2000801085c */
[--C-:B------:R-:W-:Y:S01]  /*3180*/  FFMA.FTZ R104, R39, UR26, -R92.reuse ;  /* 0x0000001a27687c23 */ /* 0x100fe2000801085c */
[--C-:B------:R-:W-:Y:S01]  /*3190*/  FFMA.FTZ R50, R71, UR26, -R92.reuse ;  /* 0x0000001a47327c23 */ /* 0x100fe2000801085c */
[----:B------:R-:W-:Y:S01]  /*31a0*/  FFMA.FTZ R27, R42, UR26, -R92 ;  /* 0x0000001a2a1b7c23 */ /* 0x000fe2000801085c */
[----:B---3--:R-:W-:Y:S01]  /*31b0*/  FADD.FTZ R71, R9, R70 ;  /* 0x0000004609477221 */ /* 0x008fe20000010000 */
[--C-:B------:R-:W-:Y:S01]  /*31c0*/  FFMA.FTZ R42, R67, UR26, -R92.reuse ;  /* 0x0000001a432a7c23 */ /* 0x100fe2000801085c */
[----:B------:R-:W1:Y:S01]  /*31d0*/  MUFU.EX2 R93, R93 ;  /* 0x0000005d005d7308 */ /* 0x000e620000000800 */
[--C-:B------:R-:W-:Y:S01]  /*31e0*/  FFMA.FTZ R39, R51, UR26, -R92.reuse ;  /* 0x0000001a33277c23 */ /* 0x100fe2000801085c */
[--C-:B------:R-:W-:Y:S01]  /*31f0*/  FFMA.FTZ R51, R74, UR26, -R92.reuse ;  /* 0x0000001a4a337c23 */ /* 0x100fe2000801085c */
[----:B--2---:R-:W-:Y:S01]  /*3200*/  FADD.FTZ R74, R10, R71 ;  /* 0x000000470a4a7221 */ /* 0x004fe20000010000 */
        /* <DEDUP_REMOVED lines=8> */
[----:B------:R-:W-:Y:S01]  /*3290*/  F2FP.BF16.F32.PACK_AB R6, R9, R8 ;  /* 0x000000080906723e */ /* 0x000fe200000010ff */
[--C-:B------:R-:W-:Y:S01]  /*32a0*/  FFMA.FTZ R71, R86, UR26, -R92.reuse ;  /* 0x0000001a56477c23 */ /* 0x100fe2000801085c */
[----:B------:R-:W-:Y:S01]  /*32b0*/  F2FP.BF16.F32.PACK_AB R8, R11, R10 ;  /* 0x0000000a0b08723e */ /* 0x000fe200000010ff */
[----:B------:R-:W-:Y:S01]  /*32c0*/  FFMA.FTZ R63, R63, UR26, -R92 ;  /* 0x0000001a3f3f7c23 */ /* 0x000fe2000801085c */
[----:B------:R-:W0:Y:S01]  /*32d0*/  MUFU.EX2 R97, R97 ;  /* 0x0000006100617308 */ /* 0x000e220000000800 */
[----:B-1----:R-:W-:Y:S01]  /*32e0*/  FADD.FTZ R67, R93, R66 ;  /* 0x000000425d437221 */ /* 0x002fe20000010000 */
[--C-:B------:R-:W-:Y:S01]  /*32f0*/  FFMA.FTZ R70, R79, UR26, -R92.reuse ;  /* 0x0000001a4f467c23 */ /* 0x100fe2000801085c */
[--C-:B------:R-:W-:Y:S01]  /*3300*/  FFMA.FTZ R79, R94, UR26, -R92.reuse ;  /* 0x0000001a5e4f7c23 */ /* 0x100fe2000801085c */
[--C-:B------:R-:W-:Y:S01]  /*3310*/  FFMA.FTZ R99, R99, UR26, -R92.reuse ;  /* 0x0000001a63637c23 */ /* 0x100fe2000801085c */
[--C-:B------:R-:W-:Y:S01]  /*3320*/  FFMA.FTZ R102, R102, UR26, -R92.reuse ;  /* 0x0000001a66667c23 */ /* 0x100fe2000801085c */
[--C-:B------:R-:W-:Y:S01]  /*3330*/  FFMA.FTZ R103, R103, UR26, -R92.reuse ;  /* 0x0000001a67677c23 */ /* 0x100fe2000801085c */
        /* <DEDUP_REMOVED lines=11> */
[--C-:B------:R-:W-:Y:S01]  /*33f0*/  FFMA.FTZ R66, R82, UR26, -R92.reuse ;  /* 0x0000001a52427c23 */ /* 0x100fe2000801085c */
[--C-:B------:R-:W-:Y:S01]  /*3400*/  FFMA.FTZ R114, R114, UR26, -R92.reuse ;  /* 0x0000001a72727c23 */ /* 0x100fe2000801085c */
[--C-:B------:R-:W-:Y:S01]  /*3410*/  FFMA.FTZ R115, R115, UR26, -R92.reuse ;  /* 0x0000001a73737c23 */ /* 0x100fe2000801085c */
[----:B------:R-:W-:-:S03]  /*3420*/  FFMA.FTZ R118, R118, UR26, -R92 ;  /* 0x0000001a76767c23 */ /* 0x000fc6000801085c */
[----:B------:R-:W0:Y:S01]  /*3430*/  MUFU.EX2 R101, R101 ;  /* 0x0000006500657308 */ /* 0x000e220000000800 */
[----:B-1----:R-:W-:Y:S01]  /*3440*/  FADD.FTZ R74, R100, R5 ;  /* 0x00000005644a7221 */ /* 0x002fe20000010000 */
[----:B------:R-:W-:Y:S02]  /*3450*/  F2FP.BF16.F32.PACK_AB R5, R26, R7 ;  /* 0x000000071a05723e */ /* 0x000fe400000010ff */
[----:B------:R-:W-:Y:S02]  /*3460*/  F2FP.BF16.F32.PACK_AB R7, R96, R93 ;  /* 0x0000005d6007723e */ /* 0x000fe400000010ff */
[----:B------:R-:W-:Y:S02]  /*3470*/  F2FP.BF16.F32.PACK_AB R9, R100, R97 ;  /* 0x000000616409723e */ /* 0x000fe400000010ff */
[----:B------:R-:W1:Y:S01]  /*3480*/  MUFU.EX2 R12, R12 ;  /* 0x0000000c000c7308 */ /* 0x000e620000000800 */
[----:B--2---:R-:W-:Y:S01]  /*3490*/  FADD.FTZ R75, R121, R78 ;  /* 0x0000004e794b7221 */ /* 0x004fe20000010000 */
[----:B------:R-:W-:Y:S01]  /*34a0*/  FFMA.FTZ R78, R91, UR26, -R92 ;  /* 0x0000001a5b4e7c23 */ /* 0x000fe2000801085c */
[----:B------:R2:W-:Y:S01]  /*34b0*/  STSM.16.M88.4 [R2+0x1e800], R4 ;  /* 0x01e8000402007844 */ /* 0x0005e20000000200 */
[----:B------:R-:W-:Y:S01]  /*34c0*/  F2FP.BF16.F32.PACK_AB R10, R121, R120 ;  /* 0x00000078790a723e */ /* 0x000fe200000010ff */
[----:B------:R-:W-:-:S02]  /*34d0*/  IMAD.MOV.U32 R121, RZ, RZ, R151 ;  /* 0x000000ffff797224 */ /* 0x000fc400078e0097 */
[----:B------:R-:W-:Y:S01]  /*34e0*/  IMAD.MOV.U32 R120, RZ, RZ, R151 ;  /* 0x000000ffff787224 */ /* 0x000fe200078e0097 */
[----:B------:R-:W3:Y:S01]  /*34f0*/  MUFU.EX2 R104, R104 ;  /* 0x0000006800687308 */ /* 0x000ee20000000800 */
[----:B0-----:R-:W-:Y:S01]  /*3500*/  FADD.FTZ R11, R101, R74 ;  /* 0x0000004a650b7221 */ /* 0x001fe20000010000 */
[----:B------:R-:W-:-:S06]  /*3510*/  FFMA.FTZ R74, R87, UR26, -R92 ;  /* 0x0000001a574a7c23 */ /* 0x000fcc000801085c */
[----:B------:R-:W0:Y:S01]  /*3520*/  MUFU.EX2 R13, R13 ;  /* 0x0000000d000d7308 */ /* 0x000e220000000800 */
[----:B-1----:R-:W-:Y:S01]  /*3530*/  FADD.FTZ R82, R12, R75 ;  /* 0x0000004b0c527221 */ /* 0x002fe20000010000 */
[----:B------:R-:W-:-:S06]  /*3540*/  FFMA.FTZ R75, R90, UR26, -R92 ;  /* 0x0000001a5a4b7c23 */ /* 0x000fcc000801085c */
[----:B------:R-:W1:Y:S01]  /*3550*/  MUFU.EX2 R27, R27 ;  /* 0x0000001b001b7308 */ /* 0x000e620000000800 */
[C---:B---3--:R-:W-:Y:S01]  /*3560*/  FADD.FTZ R26, R104.reuse, R11 ;  /* 0x0000000b681a7221 */ /* 0x048fe20000010000 */
[----:B------:R-:W-:-:S05]  /*3570*/  F2FP.BF16.F32.PACK_AB R11, R104, R101 ;  /* 0x00000065680b723e */ /* 0x000fca00000010ff */
[----:B------:R3:W-:Y:S01]  /*3580*/  STSM.16.M88.4 [R18], R8 ;  /* 0x0000000812007844 */ /* 0x0007e20000000200 */
[----:B------:R-:W4:Y:S01]  /*3590*/  MUFU.EX2 R14, R14 ;  /* 0x0000000e000e7308 */ /* 0x000f220000000800 */
[C---:B0-----:R-:W-:Y:S01]  /*35a0*/  FADD.FTZ R83, R13.reuse, R82 ;  /* 0x000000520d537221 */ /* 0x041fe20000010000 */
[----:B------:R-:W-:Y:S01]  /*35b0*/  F2FP.BF16.F32.PACK_AB R12, R13, R12 ;  /* 0x0000000c0d0c723e */ /* 0x000fe200000010ff */
[----:B------:R-:W-:-:S05]  /*35c0*/  FFMA.FTZ R82, R95, UR26, -R92 ;  /* 0x0000001a5f527c23 */ /* 0x000fca000801085c */
[----:B------:R-:W0:Y:S01]  /*35d0*/  MUFU.EX2 R30, R30 ;  /* 0x0000001e001e7308 */ /* 0x000e220000000800 */
[----:B-1----:R-:W-:-:S07]  /*35e0*/  FADD.FTZ R87, R27, R26 ;  /* 0x0000001a1b577221 */ /* 0x002fce0000010000 */
[----:B------:R-:W1:Y:S01]  /*35f0*/  MUFU.EX2 R15, R15 ;  /* 0x0000000f000f7308 */ /* 0x000e620000000800 */
[----:B----4-:R-:W-:Y:S01]  /*3600*/  FADD.FTZ R86, R14, R83 ;  /* 0x000000530e567221 */ /* 0x010fe20000010000 */
[--C-:B------:R-:W-:Y:S01]  /*3610*/  FFMA.FTZ R83, R98, UR26, -R92.reuse ;  /* 0x0000001a62537c23 */ /* 0x100fe2000801085c */
[----:B------:R-:W-:-:S05]  /*3620*/  FFMA.FTZ R92, R119, UR26, -R92 ;  /* 0x0000001a775c7c23 */ /* 0x000fca000801085c */
[----:B------:R-:W4:Y:S01]  /*3630*/  MUFU.EX2 R31, R31 ;  /* 0x0000001f001f7308 */ /* 0x000f220000000800 */
[----:B0-----:R-:W-:-:S07]  /*3640*/  FADD.FTZ R26, R30, R87 ;  /* 0x000000571e1a7221 */ /* 0x001fce0000010000 */
[----:B------:R-:W0:Y:S01]  /*3650*/  MUFU.EX2 R24, R24 ;  /* 0x0000001800187308 */ /* 0x000e220000000800 */
[C---:B-1----:R-:W-:Y:S01]  /*3660*/  FADD.FTZ R91, R15.reuse, R86 ;  /* 0x000000560f5b7221 */ /* 0x042fe20000010000 */
[----:B------:R-:W-:-:S06]  /*3670*/  F2FP.BF16.F32.PACK_AB R14, R15, R14 ;  /* 0x0000000e0f0e723e */ /* 0x000fcc00000010ff */
[----:B------:R-:W1:Y:S01]  /*3680*/  MUFU.EX2 R34, R34 ;  /* 0x0000002200227308 */ /* 0x000e620000000800 */
[----:B----4-:R-:W-:-:S07]  /*3690*/  FADD.FTZ R87, R31, R26 ;  /* 0x0000001a1f577221 */ /* 0x010fce0000010000 */
[----:B------:R-:W4:Y:S01]  /*36a0*/  MUFU.EX2 R25, R25 ;  /* 0x0000001900197308 */ /* 0x000f220000000800 */
[----:B0-----:R-:W-:-:S07]  /*36b0*/  FADD.FTZ R26, R24, R91 ;  /* 0x0000005b181a7221 */ /* 0x001fce0000010000 */
[----:B------:R-:W0:Y:S01]  /*36c0*/  MUFU.EX2 R38, R38 ;  /* 0x0000002600267308 */ /* 0x000e220000000800 */
[C---:B-1----:R-:W-:Y:S01]  /*36d0*/  FADD.FTZ R87, R34.reuse, R87 ;  /* 0x0000005722577221 */ /* 0x042fe20000010000 */
[----:B------:R-:W-:-:S06]  /*36e0*/  F2FP.BF16.F32.PACK_AB R15, R34, R31 ;  /* 0x0000001f220f723e */ /* 0x000fcc00000010ff */
[----:B------:R-:W1:Y:S01]  /*36f0*/  MUFU.EX2 R45, R45 ;  /* 0x0000002d002d7308 */ /* 0x000e620000000800 */
[C---:B----4-:R-:W-:Y:S01]  /*3700*/  FADD.FTZ R86, R25.reuse, R26 ;  /* 0x0000001a19567221 */ /* 0x050fe20000010000 */
[----:B------:R-:W-:-:S06]  /*3710*/  F2FP.BF16.F32.PACK_AB R24, R25, R24 ;  /* 0x000000181918723e */ /* 0x000fcc00000010ff */
[----:B------:R-:W4:Y:S01]  /*3720*/  MUFU.EX2 R39, R39 ;  /* 0x0000002700277308 */ /* 0x000f220000000800 */
[----:B0-----:R-:W-:-:S07]  /*3730*/  FADD.FTZ R26, R38, R87 ;  /* 0x00000057261a7221 */ /* 0x001fce0000010000 */
[----:B------:R-:W0:Y:S01]  /*3740*/  MUFU.EX2 R48, R48 ;  /* 0x0000003000307308 */ /* 0x000e220000000800 */
[----:B-1----:R-:W-:-:S07]  /*3750*/  FADD.FTZ R91, R45, R86 ;  /* 0x000000562d5b7221 */ /* 0x002fce0000010000 */
        /* <DEDUP_REMOVED lines=20> */
[C---:B----4-:R-:W-:Y:S01]  /*38a0*/  FADD.FTZ R86, R61.reuse, R86 ;  /* 0x000000563d567221 */ /* 0x050fe20000010000 */
[----:B--2---:R-:W-:-:S06]  /*38b0*/  F2FP.BF16.F32.PACK_AB R6, R61, R56 ;  /* 0x000000383d06723e */ /* 0x004fcc00000010ff */
[----:B------:R-:W2:Y:S01]  /*38c0*/  MUFU.EX2 R63, R63 ;  /* 0x0000003f003f7308 */ /* 0x000ea20000000800 */
[----:B0-----:R-:W-:-:S07]  /*38d0*/  FADD.FTZ R26, R58, R87 ;  /* 0x000000573a1a7221 */ /* 0x001fce0000010000 */
[----:B------:R-:W0:Y:S01]  /*38e0*/  MUFU.EX2 R28, R28 ;  /* 0x0000001c001c7308 */ /* 0x000e220000000800 */
[----:B-1----:R-:W-:-:S07]  /*38f0*/  FADD.FTZ R13, R21, R86 ;  /* 0x00000056150d7221 */ /* 0x002fce0000010000 */
[----:B------:R-:W1:Y:S01]  /*3900*/  MUFU.EX2 R35, R35 ;  /* 0x0000002300237308 */ /* 0x000e620000000800 */
[----:B--2---:R-:W-:Y:S01]  /*3910*/  FADD.FTZ R86, R63, R26 ;  /* 0x0000001a3f567221 */ /* 0x004fe20000010000 */
[----:B------:R-:W-:-:S06]  /*3920*/  F2FP.BF16.F32.PACK_AB R26, R48, R45 ;  /* 0x0000002d301a723e */ /* 0x000fcc00000010ff */
[----:B------:R-:W2:Y:S01]  /*3930*/  MUFU.EX2 R33, R33 ;  /* 0x0000002100217308 */ /* 0x000ea20000000800 */
[----:B0-----:R-:W-:Y:S01]  /*3940*/  FADD.FTZ R4, R28, R13 ;  /* 0x0000000d1c047221 */ /* 0x001fe20000010000 */
[----:B------:R-:W-:Y:S02]  /*3950*/  F2FP.BF16.F32.PACK_AB R13, R30, R27 ;  /* 0x0000001b1e0d723e */ /* 0x000fe400000010ff */
[----:B------:R-:W-:-:S03]  /*3960*/  F2FP.BF16.F32.PACK_AB R27, R47, R46 ;  /* 0x0000002e2f1b723e */ /* 0x000fc600000010ff */
[----:B------:R0:W-:Y:S01]  /*3970*/  STSM.16.M88.4 [R17], R12 ;  /* 0x0000000c11007844 */ /* 0x0001e20000000200 */
[----:B------:R-:W3:Y:S01]  /*3980*/  MUFU.EX2 R42, R42 ;  /* 0x0000002a002a7308 */ /* 0x000ee20000000800 */
[----:B-1----:R-:W-:Y:S02]  /*3990*/  FADD.FTZ R5, R35, R86 ;  /* 0x0000005623057221 */ /* 0x002fe40000010000 */
[----:B------:R-:W-:Y:S05]  /*39a0*/  STSM.16.M88.4 [R16], R24 ;  /* 0x0000001810007844 */ /* 0x000fea0000000200 */
[----:B------:R-:W1:Y:S01]  /*39b0*/  MUFU.EX2 R36, R36 ;  /* 0x0000002400247308 */ /* 0x000e620000000800 */
[----:B--2---:R-:W-:Y:S01]  /*39c0*/  FADD.FTZ R7, R33, R4 ;  /* 0x0000000421077221 */ /* 0x004fe20000010000 */
[----:B------:R-:W-:-:S06]  /*39d0*/  F2FP.BF16.F32.PACK_AB R4, R57, R52 ;  /* 0x000000343904723e */ /* 0x000fcc00000010ff */
[----:B------:R-:W2:Y:S01]  /*39e0*/  MUFU.EX2 R43, R43 ;  /* 0x0000002b002b7308 */ /* 0x000ea20000000800 */
[----:B---3--:R-:W-:-:S07]  /*39f0*/  FADD.FTZ R8, R42, R5 ;  /* 0x000000052a087221 */ /* 0x008fce0000010000 */
[----:B------:R-:W3:Y:S01]  /*3a00*/  MUFU.EX2 R37, R37 ;  /* 0x0000002500257308 */ /* 0x000ee20000000800 */
[----:B-1----:R-:W-:-:S07]  /*3a10*/  FADD.FTZ R10, R36, R7 ;  /* 0x00000007240a7221 */ /* 0x002fce0000010000 */
[----:B------:R-:W1:Y:S01]  /*3a20*/  MUFU.EX2 R50, R50 ;  /* 0x0000003200327308 */ /* 0x000e620000000800 */
[----:B--2---:R-:W-:-:S07]  /*3a30*/  FADD.FTZ R5, R43, R8 ;  /* 0x000000082b057221 */ /* 0x004fce0000010000 */
[----:B------:R-:W2:Y:S01]  /*3a40*/  MUFU.EX2 R40, R40 ;  /* 0x0000002800287308 */ /* 0x000ea20000000800 */
[----:B---3--:R-:W-:-:S07]  /*3a50*/  FADD.FTZ R7, R37, R10 ;  /* 0x0000000a25077221 */ /* 0x008fce0000010000 */
[----:B------:R-:W3:Y:S01]  /*3a60*/  MUFU.EX2 R51, R51 ;  /* 0x0000003300337308 */ /* 0x000ee20000000800 */
[----:B-1----:R-:W-:Y:S01]  /*3a70*/  FADD.FTZ R8, R50, R5 ;  /* 0x0000000532087221 */ /* 0x002fe20000010000 */
[----:B------:R-:W-:-:S06]  /*3a80*/  F2FP.BF16.F32.PACK_AB R5, R55, R54 ;  /* 0x000000363705723e */ /* 0x000fcc00000010ff */
[----:B------:R-:W1:Y:S01]  /*3a90*/  MUFU.EX2 R44, R44 ;  /* 0x0000002c002c7308 */ /* 0x000e620000000800 */
[C---:B--2---:R-:W-:Y:S01]  /*3aa0*/  FADD.FTZ R7, R40.reuse, R7 ;  /* 0x0000000728077221 */ /* 0x044fe20000010000 */
[----:B0-----:R-:W-:-:S06]  /*3ab0*/  F2FP.BF16.F32.PACK_AB R12, R40, R37 ;  /* 0x00000025280c723e */ /* 0x001fcc00000010ff */
[----:B------:R-:W0:Y:S01]  /*3ac0*/  MUFU.EX2 R62, R62 ;  /* 0x0000003e003e7308 */ /* 0x000e220000000800 */
[----:B---3--:R-:W-:-:S07]  /*3ad0*/  FADD.FTZ R9, R51, R8 ;  /* 0x0000000833097221 */ /* 0x008fce0000010000 */
[----:B------:R-:W2:Y:S01]  /*3ae0*/  MUFU.EX2 R49, R49 ;  /* 0x0000003100317308 */ /* 0x000ea20000000800 */
[----:B-1----:R-:W-:Y:S01]  /*3af0*/  FADD.FTZ R10, R44, R7 ;  /* 0x000000072c0a7221 */ /* 0x002fe20000010000 */
[----:B------:R-:W-:-:S05]  /*3b00*/  F2FP.BF16.F32.PACK_AB R7, R63, R58 ;  /* 0x0000003a3f07723e */ /* 0x000fca00000010ff */
[----:B------:R1:W-:Y:S01]  /*3b10*/  STSM.16.M88.4 [R2+0x24800], R4 ;  /* 0x0248000402007844 */ /* 0x0003e20000000200 */
[----:B------:R-:W3:Y:S01]  /*3b20*/  MUFU.EX2 R59, R59 ;  /* 0x0000003b003b7308 */ /* 0x000ee20000000800 */
[C---:B0-----:R-:W-:Y:S01]  /*3b30*/  FADD.FTZ R8, R62.reuse, R9 ;  /* 0x000000093e087221 */ /* 0x041fe20000010000 */
[----:B------:R-:W-:-:S06]  /*3b40*/  F2FP.BF16.F32.PACK_AB R13, R62, R51 ;  /* 0x000000333e0d723e */ /* 0x000fcc00000010ff */
[----:B------:R-:W0:Y:S01]  /*3b50*/  MUFU.EX2 R70, R70 ;  /* 0x0000004600467308 */ /* 0x000e220000000800 */
[C---:B--2---:R-:W-:Y:S01]  /*3b60*/  FADD.FTZ R11, R49.reuse, R10 ;  /* 0x0000000a310b7221 */ /* 0x044fe20000010000 */
[----:B------:R-:W-:Y:S02]  /*3b70*/  F2FP.BF16.F32.PACK_AB R10, R36, R33 ;  /* 0x00000021240a723e */ /* 0x000fe400000010ff */
[----:B------:R-:W-:-:S04]  /*3b80*/  F2FP.BF16.F32.PACK_AB R14, R49, R44 ;  /* 0x0000002c310e723e */ /* 0x000fc800000010ff */
[----:B------:R-:W2:Y:S01]  /*3b90*/  MUFU.EX2 R29, R29 ;  /* 0x0000001d001d7308 */ /* 0x000ea20000000800 */
[----:B---3--:R-:W-:Y:S01]  /*3ba0*/  FADD.FTZ R9, R59, R8 ;  /* 0x000000083b097221 */ /* 0x008fe20000010000 */
[----:B------:R-:W-:-:S06]  /*3bb0*/  FADD.FTZ R8, R20, R11 ;  /* 0x0000000b14087221 */ /* 0x000fcc0000010000 */
[----:B------:R-:W3:Y:S01]  /*3bc0*/  MUFU.EX2 R66, R66 ;  /* 0x0000004200427308 */ /* 0x000ee20000000800 */
[C---:B0-----:R-:W-:Y:S01]  /*3bd0*/  FADD.FTZ R9, R70.reuse, R9 ;  /* 0x0000000946097221 */ /* 0x041fe20000010000 */
[----:B------:R-:W-:-:S06]  /*3be0*/  F2FP.BF16.F32.PACK_AB R15, R70, R59 ;  /* 0x0000003b460f723e */ /* 0x000fcc00000010ff */
[----:B------:R-:W0:Y:S01]  /*3bf0*/  MUFU.EX2 R67, R67 ;  /* 0x0000004300437308 */ /* 0x000e220000000800 */
[----:B--2---:R-:W-:Y:S01]  /*3c00*/  FADD.FTZ R11, R29, R8 ;  /* 0x000000081d0b7221 */ /* 0x004fe20000010000 */
[----:B------:R-:W-:-:S03]  /*3c10*/  F2FP.BF16.F32.PACK_AB R8, R28, R21 ;  /* 0x000000151c08723e */ /* 0x000fc600000010ff */
[----:B------:R-:W-:Y:S01]  /*3c20*/  FADD.FTZ R30, R32, R11 ;  /* 0x0000000b201e7221 */ /* 0x000fe20000010000 */
[----:B------:R-:W-:Y:S02]  /*3c30*/  F2FP.BF16.F32.PACK_AB R11, R50, R43 ;  /* 0x0000002b320b723e */ /* 0x000fe400000010ff */
[----:B------:R-:W2:Y:S01]  /*3c40*/  MUFU.EX2 R41, R41 ;  /* 0x0000002900297308 */ /* 0x000ea20000000800 */
[----:B---3--:R-:W-:Y:S01]  /*3c50*/  FADD.FTZ R28, R66, R9 ;  /* 0x00000009421c7221 */ /* 0x008fe20000010000 */
[----:B------:R-:W-:-:S05]  /*3c60*/  F2FP.BF16.F32.PACK_AB R9, R42, R35 ;  /* 0x000000232a09723e */ /* 0x000fca00000010ff */
[----:B------:R3:W-:Y:S01]  /*3c70*/  STSM.16.M88.4 [R22], R8 ;  /* 0x0000000816007844 */ /* 0x0007e20000000200 */
[----:B------:R-:W1:Y:S01]  /*3c80*/  MUFU.EX2 R71, R71 ;  /* 0x0000004700477308 */ /* 0x000e620000000800 */
[----:B0-----:R-:W-:Y:S02]  /*3c90*/  FADD.FTZ R28, R67, R28 ;  /* 0x0000001c431c7221 */ /* 0x001fe40000010000 */
[----:B------:R0:W-:Y:S05]  /*3ca0*/  STSM.16.M88.4 [R17+0x6000], R12 ;  /* 0x0060000c11007844 */ /* 0x0001ea0000000200 */
[----:B------:R-:W4:Y:S01]  /*3cb0*/  MUFU.EX2 R53, R53 ;  /* 0x0000003500357308 */ /* 0x000f220000000800 */
[----:B--2---:R-:W-:-:S07]  /*3cc0*/  FADD.FTZ R30, R41, R30 ;  /* 0x0000001e291e7221 */ /* 0x004fce0000010000 */
[----:B------:R-:W2:Y:S01]  /*3cd0*/  MUFU.EX2 R74, R74 ;  /* 0x0000004a004a7308 */ /* 0x000ea20000000800 */
[----:B-1----:R-:W-:-:S07]  /*3ce0*/  FADD.FTZ R5, R71, R28 ;  /* 0x0000001c47057221 */ /* 0x002fce0000010000 */
[----:B------:R-:W1:Y:S01]  /*3cf0*/  MUFU.EX2 R75, R75 ;  /* 0x0000004b004b7308 */ /* 0x000e620000000800 */
[----:B----4-:R-:W-:-:S04]  /*3d00*/  FADD.FTZ R7, R53, R30 ;  /* 0x0000001e35077221 */ /* 0x010fc80000010000 */
[C---:B------:R-:W-:Y:S01]  /*3d10*/  FADD.FTZ R6, R60.reuse, R7 ;  /* 0x000000073c067221 */ /* 0x040fe20000010000 */
[----:B------:R-:W-:Y:S02]  /*3d20*/  F2FP.BF16.F32.PACK_AB R60, R60, R53 ;  /* 0x000000353c3c723e */ /* 0x000fe400000010ff */
[----:B------:R-:W4:Y:S01]  /*3d30*/  MUFU.EX2 R65, R65 ;  /* 0x0000004100417308 */ /* 0x000f220000000800 */
[----:B--2---:R-:W-:-:S07]  /*3d40*/  FADD.FTZ R4, R74, R5 ;  /* 0x000000054a047221 */ /* 0x004fce0000010000 */
[----:B------:R-:W2:Y:S01]  /*3d50*/  MUFU.EX2 R78, R78 ;  /* 0x0000004e004e7308 */ /* 0x000ea20000000800 */
[----:B-1----:R-:W-:-:S07]  /*3d60*/  FADD.FTZ R5, R75, R4 ;  /* 0x000000044b057221 */ /* 0x002fce0000010000 */
[----:B------:R-:W1:Y:S01]  /*3d70*/  MUFU.EX2 R68, R68 ;  /* 0x0000004400447308 */ /* 0x000e620000000800 */
[----:B----4-:R-:W-:Y:S01]  /*3d80*/  FADD.FTZ R7, R65, R6 ;  /* 0x0000000641077221 */ /* 0x010fe20000010000 */
[----:B------:R-:W-:-:S06]  /*3d90*/  F2FP.BF16.F32.PACK_AB R6, R41, R32 ;  /* 0x000000202906723e */ /* 0x000fcc00000010ff */
[----:B------:R-:W4:Y:S01]  /*3da0*/  MUFU.EX2 R79, R79 ;  /* 0x0000004f004f7308 */ /* 0x000f220000000800 */
[C---:B--2---:R-:W-:Y:S01]  /*3db0*/  FADD.FTZ R4, R78.reuse, R5 ;  /* 0x000000054e047221 */ /* 0x044fe20000010000 */
[----:B------:R-:W-:-:S06]  /*3dc0*/  F2FP.BF16.F32.PACK_AB R61, R78, R75 ;  /* 0x0000004b4e3d723e */ /* 0x000fcc00000010ff */
[----:B------:R-:W2:Y:S01]  /*3dd0*/  MUFU.EX2 R64, R64 ;  /* 0x0000004000407308 */ /* 0x000ea20000000800 */
[C---:B-1----:R-:W-:Y:S01]  /*3de0*/  FADD.FTZ R7, R68.reuse, R7 ;  /* 0x0000000744077221 */ /* 0x042fe20000010000 */
[----:B------:R-:W-:-:S06]  /*3df0*/  F2FP.BF16.F32.PACK_AB R62, R68, R65 ;  /* 0x00000041443e723e */ /* 0x000fcc00000010ff */
[----:B------:R-:W1:Y:S01]  /*3e00*/  MUFU.EX2 R82, R82 ;  /* 0x0000005200527308 */ /* 0x000e620000000800 */
[----:B----4-:R-:W-:Y:S01]  /*3e10*/  FADD.FTZ R5, R79, R4 ;  /* 0x000000044f057221 */ /* 0x010fe20000010000 */
[----:B------:R-:W-:-:S06]  /*3e20*/  F2FP.BF16.F32.PACK_AB R4, R29, R20 ;  /* 0x000000141d04723e */ /* 0x000fcc00000010ff */
[----:B------:R-:W4:Y:S01]  /*3e30*/  MUFU.EX2 R69, R69 ;  /* 0x0000004500457308 */ /* 0x000f220000000800 */
[----:B--2---:R-:W-:-:S07]  /*3e40*/  FADD.FTZ R24, R64, R7 ;  /* 0x0000000740187221 */ /* 0x004fce0000010000 */
[----:B------:R-:W2:Y:S01]  /*3e50*/  MUFU.EX2 R83, R83 ;  /* 0x0000005300537308 */ /* 0x000ea20000000800 */
[C---:B-1----:R-:W-:Y:S01]  /*3e60*/  FADD.FTZ R20, R82.reuse, R5 ;  /* 0x0000000552147221 */ /* 0x042fe20000010000 */
[----:B------:R-:W-:-:S06]  /*3e70*/  F2FP.BF16.F32.PACK_AB R63, R82, R79 ;  /* 0x0000004f523f723e */ /* 0x000fcc00000010ff */
[----:B------:R-:W3:Y:S01]  /*3e80*/  MUFU.EX2 R72, R72 ;  /* 0x0000004800487308 */ /* 0x000ee20000000800 */
[C---:B----4-:R-:W-:Y:S01]  /*3e90*/  FADD.FTZ R5, R69.reuse, R24 ;  /* 0x0000001845057221 */ /* 0x050fe20000010000 */
[----:B------:R-:W-:-:S06]  /*3ea0*/  F2FP.BF16.F32.PACK_AB R64, R69, R64 ;  /* 0x000000404540723e */ /* 0x000fcc00000010ff */
[----:B------:R-:W1:Y:S01]  /*3eb0*/  MUFU.EX2 R48, R99 ;  /* 0x0000006300307308 */ /* 0x000e620000000800 */
[----:B--2---:R-:W-:-:S07]  /*3ec0*/  FADD.FTZ R7, R83, R20 ;  /* 0x0000001453077221 */ /* 0x004fce0000010000 */
[----:B------:R-:W2:Y:S01]  /*3ed0*/  MUFU.EX2 R73, R73 ;  /* 0x0000004900497308 */ /* 0x000ea20000000800 */
[----:B---3--:R-:W-:Y:S01]  /*3ee0*/  FADD.FTZ R8, R72, R5 ;  /* 0x0000000548087221 */ /* 0x008fe20000010000 */
[----:B------:R-:W-:-:S06]  /*3ef0*/  F2FP.BF16.F32.PACK_AB R5, R67, R66 ;  /* 0x000000424305723e */ /* 0x000fcc00000010ff */
[----:B------:R-:W3:Y:S01]  /*3f00*/  MUFU.EX2 R102, R102 ;  /* 0x0000006600667308 */ /* 0x000ee20000000800 */
[----:B-1----:R-:W-:Y:S01]  /*3f10*/  FADD.FTZ R9, R48, R7 ;  /* 0x0000000730097221 */ /* 0x002fe20000010000 */
[----:B------:R-:W-:Y:S02]  /*3f20*/  F2FP.BF16.F32.PACK_AB R7, R74, R71 ;  /* 0x000000474a07723e */ /* 0x000fe400000010ff */
[----:B------:R-:W-:-:S03]  /*3f30*/  F2FP.BF16.F32.PACK_AB R65, R48, R83 ;  /* 0x000000533041723e */ /* 0x000fc600000010ff */
[----:B------:R1:W-:Y:S01]  /*3f40*/  STSM.16.M88.4 [R16+0x6000], R4 ;  /* 0x0060000410007844 */ /* 0x0003e20000000200 */
[----:B------:R-:W4:Y:S01]  /*3f50*/  MUFU.EX2 R103, R103 ;  /* 0x0000006700677308 */ /* 0x000f220000000800 */
[C---:B--2---:R-:W-:Y:S01]  /*3f60*/  FADD.FTZ R11, R73.reuse, R8 ;  /* 0x00000008490b7221 */ /* 0x044fe20000010000 */
[----:B------:R-:W-:Y:S01]  /*3f70*/  F2FP.BF16.F32.PACK_AB R66, R73, R72 ;  /* 0x000000484942723e */ /* 0x000fe200000010ff */
[----:B------:R2:W-:Y:S05]  /*3f80*/  STSM.16.M88.4 [R2+0x2a800], R60 ;  /* 0x02a8003c02007844 */ /* 0x0005ea0000000200 */
[----:B------:R-:W5:Y:S01]  /*3f90*/  MUFU.EX2 R76, R76 ;  /* 0x0000004c004c7308 */ /* 0x000f620000000800 */
[----:B---3--:R-:W-:-:S07]  /*3fa0*/  FADD.FTZ R8, R102, R9 ;  /* 0x0000000966087221 */ /* 0x008fce0000010000 */
[----:B------:R-:W3:Y:S01]  /*3fb0*/  MUFU.EX2 R106, R106 ;  /* 0x0000006a006a7308 */ /* 0x000ee20000000800 */
[C---:B----4-:R-:W-:Y:S01]  /*3fc0*/  FADD.FTZ R9, R103.reuse, R8 ;  /* 0x0000000867097221 */ /* 0x050fe20000010000 */
[----:B------:R-:W-:-:S05]  /*3fd0*/  F2FP.BF16.F32.PACK_AB R67, R103, R102 ;  /* 0x000000666743723e */ /* 0x000fca00000010ff */
[----:B------:R2:W-:Y:S01]  /*3fe0*/  STSM.16.M88.4 [R19], R64 ;  /* 0x0000004013007844 */ /* 0x0005e20000000200 */
[----:B------:R-:W4:Y:S01]  /*3ff0*/  MUFU.EX2 R77, R77 ;  /* 0x0000004d004d7308 */ /* 0x000f220000000800 */
[----:B-----5:R-:W-:-:S07]  /*4000*/  FADD.FTZ R10, R76, R11 ;  /* 0x0000000b4c0a7221 */ /* 0x020fce0000010000 */
[----:B------:R-:W5:Y:S01]  /*4010*/  MUFU.EX2 R80, R80 ;  /* 0x0000005000507308 */ /* 0x000f620000000800 */
[----:B---3--:R-:W-:-:S07]  /*4020*/  FADD.FTZ R8, R106, R9 ;  /* 0x000000096a087221 */ /* 0x008fce0000010000 */
[----:B------:R-:W0:Y:S01]  /*4030*/  MUFU.EX2 R81, R81 ;  /* 0x0000005100517308 */ /* 0x000e220000000800 */
[C---:B----4-:R-:W-:Y:S01]  /*4040*/  FADD.FTZ R11, R77.reuse, R10 ;  /* 0x0000000a4d0b7221 */ /* 0x050fe20000010000 */
[----:B------:R-:W-:-:S06]  /*4050*/  F2FP.BF16.F32.PACK_AB R76, R77, R76 ;  /* 0x0000004c4d4c723e */ /* 0x000fcc00000010ff */
[----:B------:R-:W3:Y:S01]  /*4060*/  MUFU.EX2 R84, R84 ;  /* 0x0000005400547308 */ /* 0x000ee20000000800 */
[----:B-----5:R-:W-:-:S07]  /*4070*/  FADD.FTZ R10, R80, R11 ;  /* 0x0000000b500a7221 */ /* 0x020fce0000010000 */
        /* <DEDUP_REMOVED lines=9> */
[C---:B0-----:R-:W-:Y:S01]  /*4110*/  F2FP.BF16.F32.PACK_AB R77, R107.reuse, R106 ;  /* 0x0000006a6b4d723e */ /* 0x041fe200000010ff */
[----:B------:R-:W-:-:S06]  /*4120*/  FADD.FTZ R11, R107, R8 ;  /* 0x000000086b0b7221 */ /* 0x000fcc0000010000 */
[----:B------:R-:W0:Y:S01]  /*4130*/  MUFU.EX2 R88, R88 ;  /* 0x0000005800587308 */ /* 0x000e220000000800 */
[----:B---3--:R-:W-:-:S07]  /*4140*/  FADD.FTZ R8, R110, R11 ;  /* 0x0000000b6e087221 */ /* 0x008fce0000010000 */
[----:B------:R-:W3:Y:S01]  /*4150*/  MUFU.EX2 R89, R89 ;  /* 0x0000005900597308 */ /* 0x000ee20000000800 */
[C---:B-1----:R-:W-:Y:S01]  /*4160*/  F2FP.BF16.F32.PACK_AB R79, R111.reuse, R110 ;  /* 0x0000006e6f4f723e */ /* 0x042fe200000010ff */
[----:B------:R-:W-:-:S04]  /*4170*/  FADD.FTZ R5, R111, R8 ;  /* 0x000000086f057221 */ /* 0x000fc80000010000 */
[----:B------:R2:W-:Y:S02]  /*4180*/  STSM.16.M88.4 [R17+0xc000], R76 ;  /* 0x00c0004c11007844 */ /* 0x0005e40000000200 */
[----:B------:R-:W1:Y:S01]  /*4190*/  MUFU.EX2 R114, R114 ;  /* 0x0000007200727308 */ /* 0x000e620000000800 */
[----:B0-----:R-:W-:-:S07]  /*41a0*/  FADD.FTZ R6, R88, R7 ;  /* 0x0000000758067221 */ /* 0x001fce0000010000 */
[----:B------:R-:W0:Y:S01]  /*41b0*/  MUFU.EX2 R115, R115 ;  /* 0x0000007300737308 */ /* 0x000e220000000800 */
[C---:B---3--:R-:W-:Y:S01]  /*41c0*/  F2FP.BF16.F32.PACK_AB R86, R89.reuse, R88 ;  /* 0x000000585956723e */ /* 0x048fe200000010ff */
[----:B------:R-:W-:-:S06]  /*41d0*/  FADD.FTZ R6, R89, R6 ;  /* 0x0000000659067221 */ /* 0x000fcc0000010000 */
[----:B------:R-:W-:Y:S01]  /*41e0*/  MUFU.EX2 R118, R118 ;  /* 0x0000007600767308 */ /* 0x000fe20000000800 */
[----:B-1----:R-:W-:-:S07]  /*41f0*/  FADD.FTZ R4, R114, R5 ;  /* 0x0000000572047221 */ /* 0x002fce0000010000 */
[----:B------:R-:W1:Y:S01]  /*4200*/  MUFU.EX2 R9, R92 ;  /* 0x0000005c00097308 */ /* 0x000e620000000800 */
[C---:B0-----:R-:W-:Y:S01]  /*4210*/  F2FP.BF16.F32.PACK_AB R85, R115.reuse, R114 ;  /* 0x000000727355723e */ /* 0x041fe200000010ff */
        /* <DEDUP_REMOVED lines=31> */
.L_x_12837:
        /* <DEDUP_REMOVED lines=9> */
.L_x_12830:
[----:B------:R-:W-:Y:S01]  /*44a0*/  ULEA UR6, UR38, UR39, 0x3 ;  /* 0x0000002726067291 */ /* 0x000fe2000f8e183f */
[----:B------:R-:W-:-:S05]  /*44b0*/  IMAD.U32 R0, RZ, RZ, UR37 ;  /* 0x00000025ff007e24 */ /* 0x000fca000f8e00ff */
[----:B------:R-:W-:-:S04]  /*44c0*/  SHF.L.U32 R0, R0, 0x1f, RZ ;  /* 0x0000001f00007819 */ /* 0x000fc800000006ff */
[----:B------:R0:W1:Y:S01]  /*44d0*/  SYNCS.PHASECHK.TRANS64.TRYWAIT P2, [UR6+0x30830], R0 ;  /* 0x03083000ff0075a7 */ /* 0x0000620008040146 */
[----:B------:R-:W-:Y:S05]  /*44e0*/  @!P0 BRA `(.L_x_12831) ;  /* 0x0000000000048947 */ /* 0x000fea0003800000 */
[----:B------:R-:W-:Y:S01]  /*44f0*/  BPT.TRAP 0x1 ;  /* 0x000000040000795c */ /* 0x000fe20000300000 */
.L_x_12831:
[----:B-1----:R-:W-:Y:S05]  /*4500*/  @P2 BRA `(.L_x_12829) ;  /* 0x0000000000082947 */ /* 0x002fea0003800000 */
[----:B------:R-:W1:Y:S02]  /*4510*/  SYNCS.PHASECHK.TRANS64.TRYWAIT P2, [UR6+0x30830], R0 ;  /* 0x03083000ff0075a7 */ /* 0x000e640008040146 */
[----:B-1----:R-:W-:Y:S05]  /*4520*/  @!P2 BRA `(.L_x_12832) ;  /* 0x000000a00004a947 */ /* 0x002fea0003800000 */
.L_x_12829:
        /* <DEDUP_REMOVED lines=24> */
[----:B0-----:R-:W-:Y:S05]  /*46b0*/  @P3 BRA `(.L_x_12833) ;  /* 0x00000000002c3947 */ /* 0x001fea0003800000 */
[----:B------:R-:W-:Y:S05]  /*46c0*/  @!P0 BRA `(.L_x_12834) ;  /* 0x0000000000048947 */ /* 0x000fea0003800000 */
[----:B------:R-:W-:Y:S01]  /*46d0*/  BPT.TRAP 0x1 ;  /* 0x000000040000795c */ /* 0x000fe20000300000 */
.L_x_12834:
[----:B------:R-:W-:Y:S01]  /*46e0*/  ULEA UR6, UR27, UR39, 0x3 ;  /* 0x000000271b067291 */ /* 0x000fe2000f8e183f */
[----:B------:R-:W-:-:S05]  /*46f0*/  IMAD.U32 R0, RZ, RZ, UR20 ;  /* 0x00000014ff007e24 */ /* 0x000fca000f8e00ff */
[----:B------:R-:W-:-:S04]  /*4700*/  SHF.L.U32 R0, R0, 0x1f, RZ ;  /* 0x0000001f00007819 */ /* 0x000fc800000006ff */
[----:B------:R0:W1:Y:S01]  /*4710*/  SYNCS.PHASECHK.TRANS64.TRYWAIT P2, [UR6+0x30850], R0 ;  /* 0x03085000ff0075a7 */ /* 0x0000620008040146 */
[----:B------:R-:W-:Y:S05]  /*4720*/  @!P0 BRA `(.L_x_12835) ;  /* 0x0000000000048947 */ /* 0x000fea0003800000 */
[----:B------:R-:W-:Y:S01]  /*4730*/  BPT.TRAP 0x1 ;  /* 0x000000040000795c */ /* 0x000fe20000300000 */
.L_x_12835:
[----:B-1----:R-:W-:Y:S05]  /*4740*/  @P2 BRA `(.L_x_12833) ;  /* 0x0000000000082947 */ /* 0x002fea0003800000 */
[----:B------:R-:W1:Y:S02]  /*4750*/  SYNCS.PHASECHK.TRANS64.TRYWAIT P2, [UR6+0x30850], R0 ;  /* 0x03085000ff0075a7 */ /* 0x000e640008040146 */
[----:B-1----:R-:W-:Y:S05]  /*4760*/  @!P2 BRA `(.L_x_12836) ;  /* 0x0000009c008ca947 */ /* 0x002fea0003800000 */
.L_x_12833:
[----:B------:R-:W-:Y:S01]  /*4770*/  UIADD3 UR7, UR25, 0x1e800, URZ ;  /* 0x0001e80019077890 */ /* 0x000fe2000fffe03f */
[----:B------:R-:W-:Y:S01]  /*4780*/  WARPGROUP.ARRIVE ;  /* 0x00000000000079c5 */ /* 0x000fe20000000000 */
[----:B------:R-:W-:-:S05]  /*4790*/  UIADD3 UR6, UR39, 0x400, URZ ;  /* 0x0000040027067890 */ /* 0x000fca000fffe03f */
[----:B------:R-:W1:Y:S01]  /*47a0*/  S2R R5, SR_TID.X ;  /* 0x0000000000057919 */ /* 0x000e620000002100 */
[----:B------:R-:W-:Y:S01]  /*47b0*/  USHF.R.U32.HI UR7, URZ, 0x4, UR7 ;  /* 0x000000043f077899 */ /* 0x000fe20008011607 */
[----:B------:R-:W-:Y:S01]  /*47c0*/  FMNMX.FTZ R8, R24, R9, !PT ;  /* 0x0000000918087209 */ /* 0x000fe20007810000 */
[----:B------:R-:W-:Y:S01]  /*47d0*/  USHF.R.U32.HI UR6, URZ, 0x4, UR6 ;  /* 0x000000043f067899 */ /* 0x000fe20008011606 */
[----:B------:R-:W-:Y:S01]  /*47e0*/  IMAD.U32 R10, RZ, RZ, UR27 ;  /* 0x0000001bff0a7e24 */ /* 0x000fe2000f8e00ff */
[----:B------:R-:W-:Y:S02]  /*47f0*/  ULOP3.LUT UR10, UR7, 0x3fff, URZ, 0xc0, !UPT ;  /* 0x00003fff070a7892 */ /* 0x000fe4000f8ec03f */
[----:B------:R-:W-:Y:S02]  /*4800*/  ULOP3.LUT UR7, UR6, 0x3fff, URZ, 0xc0, !UPT ;  /* 0x00003fff06077892 */ /* 0x000fe4000f8ec03f */
[----:B------:R-:W-:Y:S01]  /*4810*/  ULOP3.LUT UR6, UR10, 0x10000, URZ, 0xfc, !UPT ;  /* 0x000100000a067892 */ /* 0x000fe2000f8efc3f */
[----:B------:R-:W-:Y:S01]  /*4820*/  @!P1 LEA R10, R10, UR39, 0x3 ;  /* 0x000000270a0a9c11 */ /* 0x000fe2000f8e18ff */
[----:B------:R-:W-:Y:S01]  /*4830*/  UIMAD UR7, UR27, 0x600, UR7 ;  /* 0x000006001b0778a4 */ /* 0x000fe2000f8e0207 */
[----:B------:R-:W-:Y:S01]  /*4840*/  UMOV UR21, 0x40000040 ;  /* 0x4000004000157882 */ /* 0x000fe20000000000 */
[----:B------:R-:W-:-:S02]  /*4850*/  UMOV UR23, 0x40000040 ;  /* 0x4000004000177882 */ /* 0x000fc40000000000 */
[----:B------:R-:W-:Y:S01]  /*4860*/  @!P1 VIADD R10, R10, 0x30860 ;  /* 0x000308600a0a9836 */ /* 0x000fe20000000000 */
[----:B------:R-:W-:Y:S01]  /*4870*/  UMOV UR20, UR6 ;  /* 0x0000000600147c82 */ /* 0x000fe20008000000 */
[----:B------:R-:W-:Y:S01]  /*4880*/  UMOV UR27, UR38 ;  /* 0x00000026001b7c82 */ /* 0x000fe20008000000 */
[----:B------:R-:W-:Y:S02]  /*4890*/  UMOV UR22, UR7 ;  /* 0x0000000700167c82 */ /* 0x000fe40008000000 */
[----:B------:R-:W-:Y:S01]  /*48a0*/  HGMMA.64x64x16.F32.BF16 R120, gdesc[UR20].tnspB, R120, gsb0 ;  /* 0x40e00000147879f0 */ /* 0x000fe20008001878 */
[----:B------:R-:W-:Y:S01]  /*48b0*/  UIADD3 UR20, UR6, 0x2, URZ ;  /* 0x0000000206147890 */ /* 0x000fe2000fffe03f */
[----:B------:R-:W-:Y:S01]  /*48c0*/  @!P1 PRMT R10, RZ, 0x654, R10 ;  /* 0x00000654ff0a9816 */ /* 0x000fe2000000000a */
[----:B------:R-:W-:Y:S01]  /*48d0*/  UIADD3 UR22, UR7, 0x80, URZ ;  /* 0x0000008007167890 */ /* 0x000fe2000fffe03f */
[----:B------:R-:W-:Y:S01]  /*48e0*/  UMOV UR21, 0x40000040 ;  /* 0x4000004000157882 */ /* 0x000fe20000000000 */
[----:B------:R-:W-:Y:S01]  /*48f0*/  UMOV UR23, 0x40000040 ;  /* 0x4000004000177882 */ /* 0x000fe20000000000 */
[----:B-1----:R-:W-:-:S02]  /*4900*/  SHF.R.U32.HI R3, RZ, 0x7, R5 ;  /* 0x00000007ff037819 */ /* 0x002fc40000011605 */
[----:B------:R-:W-:Y:S01]  /*4910*/  ISETP.GE.U32.AND P2, PT, R5, 0x180, PT ;  /* 0x000001800500780c */ /* 0x000fe20003f46070 */
[----:B------:R-:W-:Y:S02]  /*4920*/  IMAD.U32 R5, RZ, RZ, UR38 ;  /* 0x00000026ff057e24 */ /* 0x000fe4000f8e00ff */
[----:B0-----:R-:W-:Y:S01]  /*4930*/  VIADD R0, R3, 0x9 ;  /* 0x0000000903007836 */ /* 0x001fe20000000000 */
[----:B------:R-:W-:Y:S02]  /*4940*/  FMNMX.FTZ R3, R25, R8, !PT ;  /* 0x0000000819037209 */ /* 0x000fe40007810000 */
[----:B------:R-:W-:Y:S02]  /*4950*/  @!P1 LEA R5, R5, UR39, 0x3 ;  /* 0x0000002705059c11 */ /* 0x000fe4000f8e18ff */
[----:B------:R-:W-:Y:S02]  /*4960*/  FMNMX.FTZ R8, R28, R3, !PT ;  /* 0x000000031c087209 */ /* 0x000fe40007810000 */
[----:B------:R-:W-:Y:S01]  /*4970*/  SEL R0, R0, 0x9, !P2 ;  /* 0x0000000900007807 */ /* 0x000fe20005000000 */
[----:B------:R-:W-:Y:S01]  /*4980*/  @!P1 VIADD R3, R5, 0x30840 ;  /* 0x0003084005039836 */ /* 0x000fe20000000000 */
[----:B------:R-:W-:-:S02]  /*4990*/  FMNMX.FTZ R5, R29, R8, !PT ;  /* 0x000000081d057209 */ /* 0x000fc40007810000 */
[----:B------:R-:W-:Y:S02]  /*49a0*/  ISETP.LT.AND P2, PT, RZ, UR28, PT ;  /* 0x0000001cff007c0c */ /* 0x000fe4000bf41270 */
        /* <DEDUP_REMOVED lines=76> */
[----:B------:R-:W-:Y:S01]  /*4e70*/  HGMMA.64x64x16.F32.BF16 R120, gdesc[UR20].tnspB, R120, gsb0 ;  /* 0x40e00000147879f0 */ /* 0x000fe20008001878 */
[----:B------:R-:W-:Y:S02]  /*4e80*/  UMOV UR20, UR37 ;  /* 0x0000002500147c82 */ /* 0x000fe40008000000 */
        /* <DEDUP_REMOVED lines=405> */
[----:B------:R2:W4:Y:S01]  /*67e0*/  MUFU.EX2 R28, R42 ;  /* 0x0000002a001c7308 */ /* 0x0005220000000800 */
[----:B---3--:R-:W-:-:S07]  /*67f0*/  FADD.FTZ R5, R12, R5 ;  /* 0x000000050c057221 */ /* 0x008fce0000010000 */
[----:B------:R-:W3:Y:S01]  /*6800*/  MUFU.EX2 R92, R92 ;  /* 0x0000005c005c7308 */ /* 0x000ee20000000800 */
        /* <DEDUP_REMOVED lines=10> */
[----:B---3--:R-:W-:-:S02]  /*68b0*/  FADD.FTZ R6, R92, R7 ;  /* 0x000000075c067221 */ /* 0x008fc40000010000 */
[----:B------:R0:W-:Y:S04]  /*68c0*/  STSM.16.M88.4 [R22], R64 ;  /* 0x0000004016007844 */ /* 0x0001e80000000200 */
[----:B------:R0:W-:Y:S01]  /*68d0*/  STSM.16.M88.4 [R17+0x6000], R72 ;  /* 0x0060004811007844 */ /* 0x0001e20000000200 */
[----:B------:R-:W3:Y:S01]  /*68e0*/  MUFU.EX2 R95, R95 ;  /* 0x0000005f005f7308 */ /* 0x000ee20000000800 */
[----:B-1----:R-:W-:Y:S02]  /*68f0*/  FADD.FTZ R4, R91, R4 ;  /* 0x000000045b047221 */ /* 0x002fe40000010000 */
[----:B------:R0:W-:Y:S05]  /*6900*/  STSM.16.M88.4 [R16+0x6000], R80 ;  /* 0x0060005010007844 */ /* 0x0001ea0000000200 */
[----:B------:R-:W1:Y:S01]  /*6910*/  MUFU.EX2 R96, R96 ;  /* 0x0000006000607308 */ /* 0x000e620000000800 */
[C---:B--2---:R-:W-:Y:S01]  /*6920*/  FADD.FTZ R5, R93.reuse, R6 ;  /* 0x000000065d057221 */ /* 0x044fe20000010000 */
[----:B------:R-:W-:-:S06]  /*6930*/  F2FP.BF16.F32.PACK_AB R90, R93, R92 ;  /* 0x0000005c5d5a723e */ /* 0x000fcc00000010ff */
[----:B------:R-:W2:Y:S01]  /*6940*/  MUFU.EX2 R98, R98 ;  /* 0x0000006200627308 */ /* 0x000ea20000000800 */
[C---:B---3--:R-:W-:Y:S01]  /*6950*/  FADD.FTZ R7, R95.reuse, R4 ;  /* 0x000000045f077221 */ /* 0x048fe20000010000 */
[----:B------:R-:W-:-:S05]  /*6960*/  F2FP.BF16.F32.PACK_AB R91, R95, R91 ;  /* 0x0000005b5f5b723e */ /* 0x000fca00000010ff */
[----:B------:R0:W-:Y:S01]  /*6970*/  STSM.16.M88.4 [R2+0x2a800], R88 ;  /* 0x02a8005802007844 */ /* 0x0001e20000000200 */
        /* <DEDUP_REMOVED lines=19> */
[----:B------:R-:W-:-:S05]  /*6ab0*/  F2FP.BF16.F32.PACK_AB R99, R103, R102 ;  /* 0x000000666763723e */ /* 0x000fca00000010ff */
[----:B------:R0:W-:Y:S01]  /*6ac0*/  STSM.16.M88.4 [R19], R96 ;  /* 0x0000006013007844 */ /* 0x0001e20000000200 */
        /* <DEDUP_REMOVED lines=19> */
[----:B------:R-:W-:-:S05]  /*6c00*/  F2FP.BF16.F32.PACK_AB R107, R111, R11 ;  /* 0x0000000b6f6b723e */ /* 0x000fca00000010ff */
[----:B------:R0:W-:Y:S01]  /*6c10*/  STSM.16.M88.4 [R17+0xc000], R104 ;  /* 0x00c0006811007844 */ /* 0x0001e20000000200 */
[----:B------:R-:W1:Y:S01]  /*6c20*/  MUFU.EX2 R113, R113 ;  /* 0x0000007100717308 */ /* 0x000e620000000800 */
[----:B--2---:R-:W-:-:S07]  /*6c30*/  FADD.FTZ R4, R112, R5 ;  /* 0x0000000570047221 */ /* 0x004fce0000010000 */
[----:B------:R-:W2:Y:S01]  /*6c40*/  MUFU.EX2 R115, R115 ;  /* 0x0000007300737308 */ /* 0x000ea20000000800 */
[----:B---3--:R-:W-:-:S07]  /*6c50*/  FADD.FTZ R6, R13, R6 ;  /* 0x000000060d067221 */ /* 0x008fce0000010000 */
[----:B------:R-:W-:Y:S01]  /*6c60*/  MUFU.EX2 R116, R116 ;  /* 0x0000007400747308 */ /* 0x000fe20000000800 */
[C---:B-1----:R-:W-:Y:S01]  /*6c70*/  FADD.FTZ R5, R113.reuse, R4 ;  /* 0x0000000471057221 */ /* 0x042fe20000010000 */
[----:B------:R-:W-:Y:S01]  /*6c80*/  F2FP.BF16.F32.PACK_AB R112, R113, R112 ;  /* 0x000000707170723e */ /* 0x000fe200000010ff */
[----:B------:R-:W-:-:S05]  /*6c90*/  IMAD.MOV.U32 R4, RZ, RZ, R3 ;  /* 0x000000ffff047224 */ /* 0x000fca00078e0003 */
[----:B------:R-:W1:Y:S01]  /*6ca0*/  MUFU.EX2 R117, R117 ;  /* 0x0000007500757308 */ /* 0x000e620000000800 */
[C---:B--2---:R-:W-:Y:S01]  /*6cb0*/  FADD.FTZ R6, R115.reuse, R6 ;  /* 0x0000000673067221 */ /* 0x044fe20000010000 */
[----:B------:R-:W-:-:S06]  /*6cc0*/  F2FP.BF16.F32.PACK_AB R113, R115, R13 ;  /* 0x0000000d7371723e */ /* 0x000fcc00000010ff */
[----:B------:R-:W2:Y:S08]  /*6cd0*/  MUFU.EX2 R15, R118 ;  /* 0x00000076000f7308 */ /* 0x000eb00000000800 */
[----:B------:R-:W3:Y:S01]  /*6ce0*/  MUFU.EX2 R10, R10 ;  /* 0x0000000a000a7308 */ /* 0x000ee20000000800 */
[----:B-1----:R-:W-:Y:S01]  /*6cf0*/  F2FP.BF16.F32.PACK_AB R114, R117, R116 ;  /* 0x000000747572723e */ /* 0x002fe200000010ff */
[----:B------:R-:W-:Y:S01]  /*6d00*/  FADD.FTZ R116, R116, R5 ;  /* 0x0000000574747221 */ /* 0x000fe20000010000 */
[----:B--2---:R-:W-:-:S03]  /*6d10*/  FADD.FTZ R7, R15, R6 ;  /* 0x000000060f077221 */ /* 0x004fc60000010000 */
[----:B------:R-:W-:Y:S01]  /*6d20*/  FADD.FTZ R6, R117, R116 ;  /* 0x0000007475067221 */ /* 0x000fe20000010000 */
[C---:B---3--:R-:W-:Y:S01]  /*6d30*/  F2FP.BF16.F32.PACK_AB R115, R10.reuse, R15 ;  /* 0x0000000f0a73723e */ /* 0x048fe200000010ff */
[----:B------:R-:W-:-:S04]  /*6d40*/  FADD.FTZ R7, R10, R7 ;  /* 0x000000070a077221 */ /* 0x000fc80000010000 */
[----:B------:R0:W-:Y:S01]  /*6d50*/  STSM.16.M88.4 [R16+0xc000], R112 ;  /* 0x00c0007010007844 */ /* 0x0001e20000000200 */
[----:B------:R1:W-:Y:S06]  /*6d60*/  MEMBAR.ALL.CTA ;  /* 0x0000000000007992 */ /* 0x0003ec0000008000 */
[----:B-1----:R-:W1:Y:S02]  /*6d70*/  FENCE.VIEW.ASYNC.S ;  /* 0x00000000000073c6 */ /* 0x002e640000000000 */
[----:B-1----:R-:W-:Y:S01]  /*6d80*/  NOP ;  /* 0x0000000000007918 */ /* 0x002fe20000000000 */
[----:B------:R-:W-:Y:S05]  /*6d90*/  @P2 BRA `(.L_x_12837) ;  /* 0xffffffd4009c2947 */ /* 0x000fea000383ffff */
.L_x_12828:
[----:B------:R-:W-:Y:S06]  /*6da0*/  BAR.ARV 0x8, 0x200 ;  /* 0x0208000000007b1d */ /* 0x000fec0000002000 */
[----:B------:R-:W-:Y:S05]  /*6db0*/  @!P0 BRA `(.L_x_12838) ;  /* 0x0000000000048947 */ /* 0x000fea0003800000 */
[----:B------:R-:W-:Y:S01]  /*6dc0*/  BPT.TRAP 0x1 ;  /* 0x000000040000795c */ /* 0x000fe20000300000 */
.L_x_12838:
[----:B------:R-:W-:Y:S01]  /*6dd0*/  ULEA UR12, UR38, UR39, 0x3 ;  /* 0x00000027260c7291 */ /* 0x000fe2000f8e183f */
[----:B------:R-:W-:-:S05]  /*6de0*/  IMAD.U32 R4, RZ, RZ, UR37 ;  /* 0x00000025ff047e24 */ /* 0x000fca000f8e00ff */
[----:B------:R-:W-:-:S04]  /*6df0*/  SHF.L.U32 R4, R4, 0x1f, RZ ;  /* 0x0000001f04047819 */ /* 0x000fc800000006ff */
[----:B------:R1:W3:Y:S01]  /*6e00*/  SYNCS.PHASECHK.TRANS64.TRYWAIT P2, [UR12+0x30850], R4 ;  /* 0x03085004ff0075a7 */ /* 0x0002e2000804014c */
[----:B------:R-:W-:Y:S05]  /*6e10*/  @!P0 BRA `(.L_x_12839) ;  /* 0x0000000000048947 */ /* 0x000fea0003800000 */
[----:B------:R-:W-:Y:S01]  /*6e20*/  BPT.TRAP 0x1 ;  /* 0x000000040000795c */ /* 0x000fe20000300000 */
.L_x_12839:
[----:B---3--:R-:W-:Y:S05]  /*6e30*/  @P2 BRA `(.L_x_12840) ;  /* 0x0000000000082947 */ /* 0x008fea0003800000 */
[----:B------:R-:W3:Y:S02]  /*6e40*/  SYNCS.PHASECHK.TRANS64.TRYWAIT P0, [UR12+0x30850], R4 ;  /* 0x03085004ff0075a7 */ /* 0x000ee4000800014c */
[----:B---3--:R-:W-:Y:S05]  /*6e50*/  @!P0 BRA `(.L_x_12841) ;  /* 0x0000007400e88947 */ /* 0x008fea0003800000 */
.L_x_12840:
[----:B------:R-:W-:Y:S01]  /*6e60*/  UIADD3 UR39, UR39, 0x400, URZ ;  /* 0x0000040027277890 */ /* 0x000fe2000fffe03f */
[----:B------:R-:W-:Y:S01]  /*6e70*/  WARPGROUP.ARRIVE ;  /* 0x00000000000079c5 */ /* 0x000fe20000000000 */
[----:B------:R-:W-:Y:S01]  /*6e80*/  UIADD3 UR25, UR25, 0x1e800, URZ ;  /* 0x0001e80019197890 */ /* 0x000fe2000fffe03f */
[----:B---3--:R-:W3:Y:S01]  /*6e90*/  SHFL.BFLY PT, R5, R6, 0x2, 0x1f ;  /* 0x0c401f0006057f89 */ /* 0x008ee200000e0000 */
[----:B------:R-:W-:Y:S01]  /*6ea0*/  USHF.R.U32.HI UR39, URZ, 0x4, UR39 ;  /* 0x000000043f277899 */ /* 0x000fe20008011627 */
[----:B------:R-:W-:Y:S01]  /*6eb0*/  IMAD.U32 R10, RZ, RZ, UR12 ;  /* 0x0000000cff0a7e24 */ /* 0x000fe2000f8e00ff */
[----:B------:R-:W-:Y:S01]  /*6ec0*/  USHF.R.U32.HI UR25, URZ, 0x4, UR25 ;  /* 0x000000043f197899 */ /* 0x000fe20008011619 */
[----:B-1----:R-:W1:Y:S01]  /*6ed0*/  SHFL.BFLY PT, R4, R7, 0x2, 0x1f ;  /* 0x0c401f0007047f89 */ /* 0x002e6200000e0000 */
[----:B------:R-:W-:Y:S01]  /*6ee0*/  ULOP3.LUT UR6, UR39, 0x3fff, URZ, 0xc0, !UPT ;  /* 0x00003fff27067892 */ /* 0x000fe2000f8ec03f */
[----:B------:R-:W-:Y:S01]  /*6ef0*/  @!P1 VIADD R10, R10, 0x30860 ;  /* 0x000308600a0a9836 */ /* 0x000fe20000000000 */
[----:B------:R-:W-:Y:S01]  /*6f00*/  ULOP3.LUT UR4, UR25, 0x3fff, URZ, 0xc0, !UPT ;  /* 0x00003fff19047892 */ /* 0x000fe2000f8ec03f */
[----:B------:R-:W-:Y:S01]  /*6f10*/  IMAD.MOV.U32 R25, RZ, RZ, -0x800000 ;  /* 0xff800000ff197424 */ /* 0x000fe200078e00ff */
[----:B------:R-:W-:Y:S01]  /*6f20*/  UIMAD UR6, UR38, 0x600, UR6 ;  /* 0x00000600260678a4 */ /* 0x000fe2000f8e0206 */
[----:B------:R-:W-:Y:S01]  /*6f30*/  IMAD.MOV.U32 R24, RZ, RZ, -0x800000 ;  /* 0xff800000ff187424 */ /* 0x000fe200078e00ff */
[----:B------:R-:W-:Y:S01]  /*6f40*/  ULOP3.LUT UR4, UR4, 0x10000, URZ, 0xfc, !UPT ;  /* 0x0001000004047892 */ /* 0x000fe2000f8efc3f */
[----:B------:R-:W-:Y:S01]  /*6f50*/  @!P1 PRMT R10, RZ, 0x654, R10 ;  /* 0x00000654ff0a9816 */ /* 0x000fe2000000000a */
[----:B------:R-:W-:Y:S01]  /*6f60*/  UMOV UR7, 0x40000040 ;  /* 0x4000004000077882 */ /* 0x000fe20000000000 */
[----:B------:R-:W-:Y:S01]  /*6f70*/  UMOV UR5, 0x40000040 ;  /* 0x4000004000057882 */ /* 0x000fe20000000000 */
[----:B------:R-:W-:-:S02]  /*6f80*/  UIADD3 UR10, UR6, 0x80, URZ ;  /* 0x00000080060a7890 */ /* 0x000fc4000fffe03f */
[----:B------:R-:W-:Y:S01]  /*6f90*/  UIADD3 UR8, UR4, 0x2, URZ ;  /* 0x0000000204087890 */ /* 0x000fe2000fffe03f */
[----:B------:R-:W-:Y:S02]  /*6fa0*/  UMOV UR11, 0x40000040 ;  /* 0x40000040000b7882 */ /* 0x000fe40000000000 */
[----:B------:R-:W-:Y:S01]  /*6fb0*/  HGMMA.64x64x16.F32.BF16 R120, gdesc[UR4].tnspB, R120, gsb0 ;  /* 0x40e00000047879f0 */ /* 0x000fe20008001878 */
[----:B------:R-:W-:Y:S01]  /*6fc0*/  UMOV UR9, 0x40000040 ;  /* 0x4000004000097882 */ /* 0x000fe20000000000 */
[----:B------:R-:W-:Y:S01]  /*6fd0*/  UMOV UR7, 0x40000040 ;  /* 0x4000004000077882 */ /* 0x000fe20000000000 */
[----:B------:R-:W-:Y:S01]  /*6fe0*/  UMOV UR5, 0x40000040 ;  /* 0x4000004000057882 */ /* 0x000fe20000000000 */
[----:B---3--:R-:W-:Y:S01]  /*6ff0*/  FADD.FTZ R5, R5, R6 ;  /* 0x0000000605057221 */ /* 0x008fe20000010000 */
[----:B------:R-:W-:Y:S02]  /*7000*/  UIADD3 UR38, UR38, 0x1, URZ ;  /* 0x0000000126267890 */ /* 0x000fe4000fffe03f */
[----:B------:R-:W-:Y:S01]  /*7010*/  UIADD3 UR45, UR45, 0x1, URZ ;  /* 0x000000012d2d7890 */ /* 0x000fe2000fffe03f */
[----:B-1----:R-:W-:Y:S01]  /*7020*/  FADD.FTZ R8, R4, R7 ;  /* 0x0000000704087221 */ /* 0x002fe20000010000 */
[----:B------:R-:W-:Y:S01]  /*7030*/  IMAD.MOV.U32 R7, RZ, RZ, RZ ;  /* 0x000000ffff077224 */ /* 0x000fe200078e00ff */
[----:B------:R-:W1:Y:S01]  /*7040*/  SHFL.BFLY PT, R4, R5, 0x1, 0x1f ;  /* 0x0c201f0005047f89 */ /* 0x000e6200000e0000 */
[----:B------:R-:W-:-:S03]  /*7050*/  UISETP.NE.AND UP0, UPT, UR38, 0x2, UPT ;  /* 0x000000022600788c */ /* 0x000fc6000bf05270 */
[----:B------:R-:W3:Y:S01]  /*7060*/  SHFL.BFLY PT, R9, R8, 0x1, 0x1f ;  /* 0x0c201f0008097f89 */ /* 0x000ee200000e0000 */
[----:B------:R-:W-:Y:S01]  /*7070*/  USEL UR38, UR38, URZ, UP0 ;  /* 0x0000003f26267287 */ /* 0x000fe20008000000 */
[----:B-1----:R-:W-:Y:S01]  /*7080*/  FADD.FTZ R11, R5, R4 ;  /* 0x00000004050b7221 */ /* 0x002fe20000010000 */
[----:B------:R-:W-:Y:S02]  /*7090*/  IMAD.MOV.U32 R4, RZ, RZ, RZ ;  /* 0x000000ffff047224 */ /* 0x000fe400078e00ff */
[----:B------:R-:W-:Y:S02]  /*70a0*/  IMAD.U32 R5, RZ, RZ, UR26 ;  /* 0x0000001aff057e24 */ /* 0x000fe4000f8e00ff */
[----:B---3--:R-:W-:Y:S01]  /*70b0*/  FADD.FTZ R12, R8, R9 ;  /* 0x00000009080c7221 */ /* 0x008fe20000010000 */
[----:B------:R-:W-:Y:S01]  /*70c0*/  FSETP.NE.FTZ.AND P0, PT, R11, RZ, PT ;  /* 0x000000ff0b00720b */ /* 0x000fe20003f15000 */
[----:B------:R-:W-:-:S03]  /*70d0*/  IMAD.U32 R8, RZ, RZ, UR26 ;  /* 0x0000001aff087e24 */ /* 0x000fc6000f8e00ff */
[----:B------:R-:W-:-:S09]  /*70e0*/  FSETP.NE.FTZ.AND P2, PT, R12, RZ, PT ;  /* 0x000000ff0c00720b */ /* 0x000fd20003f55000 */
[----:B------:R-:W1:Y:S01]  /*70f0*/  @P0 MUFU.LG2 R6, R11 ;  /* 0x0000000b00060308 */ /* 0x000e620000000c00 */
[----:B------:R-:W-:-:S07]  /*7100*/  @P0 FMUL.FTZ R5, R5, 0.69314718246459960938 ;  /* 0x3f31721805050820 */ /* 0x000fce0000410000 */
[----:B------:R-:W3:Y:S08]  /*7110*/  @P2 MUFU.LG2 R9, R12 ;  /* 0x0000000c00092308 */ /* 0x000ef00000000c00 */
[----:B------:R4:W5:Y:S01]  /*7120*/  @P0 MUFU.RCP R4, R11 ;  /* 0x0000000b00040308 */ /* 0x0009620000001000 */
[----:B-1----:R-:W-:-:S04]  /*7130*/  @P0 FMUL.FTZ R6, R6, 0.69314718246459960938 ;  /* 0x3f31721806060820 */ /* 0x002fc80000410000 */
[----:B------:R-:W-:Y:S01]  /*7140*/  @P0 FFMA.FTZ R25, R5, R0, R6 ;  /* 0x0000000005190223 */ /* 0x000fe20000010006 */
[----:B------:R-:W-:Y:S01]  /*7150*/  PLOP3.LUT P0, PT, PT, PT, PT, 0x8, 0x0 ;  /* 0x000000000000781c */ /* 0x000fe20003f0e170 */
[----:B------:R-:W-:Y:S02]  /*7160*/  WARPGROUP.DEPBAR.LE gsb0, 0x0 ;  /* 0x00008000000079c5 */ /* 0x000fe40000010000 */
[----:B------:R-:W-:Y:S01]  /*7170*/  WARPGROUP.ARRIVE ;  /* 0x00000000000079c5 */ /* 0x000fe20000000000 */
[----:B------:R1:W2:Y:S01]  /*7180*/  @P2 MUFU.RCP R7, R12 ;  /* 0x0000000c00072308 */ /* 0x0002a20000001000 */
[----:B----4-:R-:W-:Y:S01]  /*7190*/  @P2 FMUL.FTZ R11, R8, 0.69314718246459960938 ;  /* 0x3f317218080b2820 */ /* 0x010fe20000410000 */
[----:B---3--:R-:W-:-:S03]  /*71a0*/  @P2 FMUL.FTZ R8, R9, 0.69314718246459960938 ;  /* 0x3f31721809082820 */ /* 0x008fc60000410000 */
[----:B------:R-:W-:Y:S01]  /*71b0*/  HGMMA.64x64x16.F32.BF16 R120, gdesc[UR8].tnspB, R120, gsb0 ;  /* 0x40e00000087879f0 */ /* 0x000fe20008001878 */
[----:B------:R-:W-:Y:S01]  /*71c0*/  UIADD3 UR10, UR6, 0x100, URZ ;  /* 0x00000100060a7890 */ /* 0x000fe2000fffe03f */
[----:B------:R-:W-:Y:S01]  /*71d0*/  @P2 FFMA.FTZ R24, R11, R3, R8 ;  /* 0x000000030b182223 */ /* 0x000fe20000010008 */
        /* <DEDUP_REMOVED lines=59> */
[----:B------:R-:W-:Y:S02]  /*7590*/  UIADD3 UR6, UR6, 0x580, URZ ;  /* 0x0000058006067890 */ /* 0x000fe4000fffe03f */
[----:B------:R-:W-:Y:S01]  /*75a0*/  UIADD3 UR4, UR4, 0xc06, URZ ;  /* 0x00000c0604047890 */ /* 0x000fe2000fffe03f */
[----:B------:R-:W-:Y:S02]  /*75b0*/  WARPGROUP.DEPBAR.LE gsb0, 0x0 ;  /* 0x00008000000079c5 */ /* 0x000fe40000010000 */
[----:B------:R-:W-:-:S06]  /*75c0*/  WARPGROUP.ARRIVE ;  /* 0x00000000000079c5 */ /* 0x000fcc0000000000 */
[----:B------:R-:W-:Y:S03]  /*75d0*/  HGMMA.64x64x16.F32.BF16 R120, gdesc[UR8].tnspB, R120, gsb0 ;  /* 0x40e00000087879f0 */ /* 0x000fe60008001878 */
[----:B------:R-:W-:Y:S02]  /*75e0*/  WARPGROUP.DEPBAR.LE gsb0, 0x0 ;  /* 0x00008000000079c5 */ /* 0x000fe40000010000 */
[----:B------:R-:W-:-:S06]  /*75f0*/  WARPGROUP.ARRIVE ;  /* 0x00000000000079c5 */ /* 0x000fcc0000000000 */
[----:B------:R-:W-:Y:S01]  /*7600*/  HGMMA.64x64x16.F32.BF16 R120, gdesc[UR4].tnspB, R120, gsb0 ;  /* 0x40e00000047879f0 */ /* 0x000fe20008001878 */
[----:B------:R-:W-:-:S04]  /*7610*/  USEL UR4, URZ, 0x1, UP0 ;  /* 0x000000013f047887 */ /* 0x000fc80008000000 */
[----:B------:R-:W-:Y:S01]  /*7620*/  ULOP3.LUT UR37, UR37, UR4, URZ, 0x3c, !UPT ;  /* 0x0000000425257292 */ /* 0x000fe2000f8e3c3f */
[----:B------:R-:W-:Y:S02]  /*7630*/  WARPGROUP.DEPBAR.LE gsb0, 0x0 ;  /* 0x00008000000079c5 */ /* 0x000fe40000010000 */
[----:B------:R3:W-:Y:S01]  /*7640*/  @!P1 SYNCS.ARRIVE.TRANS64.RED.A1T0 RZ, [R10+URZ], RZ ;  /* 0x000000ff0aff99a7 */ /* 0x0007e2000810043f */
[-C--:B-----5:R-:W-:Y:S01]  /*7650*/  FMUL.FTZ R53, R120, R4.reuse ;  /* 0x0000000478357220 */ /* 0x0a0fe20000410000 */
        /* <DEDUP_REMOVED lines=30> */
[----:B---3--:R-:W-:-:S07]  /*7840*/  FMUL.FTZ R151, R151, R7 ;  /* 0x0000000797977220 */ /* 0x008fce0000410000 */
.L_x_12821:
        /* <DEDUP_REMOVED lines=10> */
[----:B------:R-:W2:Y:S01]  /*78f0*/  LDL R4, [R1+0x8] ;  /* 0x0000080001047983 */ /* 0x000ea20000100800 */
[----:B------:R-:W0:Y:S01]  /*7900*/  S2UR UR4, SR_SWINHI ;  /* 0x00000000000479c3 */ /* 0x000e220000002f00 */
[----:B------:R-:W-:Y:S02]  /*7910*/  F2FP.BF16.F32.PACK_AB R12, R12, R53 ;  /* 0x000000350c0c723e */ /* 0x000fe400000010ff */
[----:B------:R-:W-:Y:S01]  /*7920*/  F2FP.BF16.F32.PACK_AB R13, R13, R54 ;  /* 0x000000360d0d723e */ /* 0x000fe200000010ff */
[----:B------:R-:W3:Y:S01]  /*7930*/  LDL R56, [R1+0x4] ;  /* 0x0000040001387983 */ /* 0x000ee20000100800 */
[----:B------:R-:W-:Y:S02]  /*7940*/  F2FP.BF16.F32.PACK_AB R14, R14, R51 ;  /* 0x000000330e0e723e */ /* 0x000fe400000010ff */
[----:B------:R-:W-:Y:S02]  /*7950*/  F2FP.BF16.F32.PACK_AB R15, R15, R52 ;  /* 0x000000340f0f723e */ /* 0x000fe400000010ff */
[----:B------:R-:W-:-:S02]  /*7960*/  F2FP.BF16.F32.PACK_AB R148, R33, R34 ;  /* 0x000000222194723e */ /* 0x000fc400000010ff */
[----:B------:R-:W-:Y:S01]  /*7970*/  F2FP.BF16.F32.PACK_AB R149, R27, R32 ;  /* 0x000000201b95723e */ /* 0x000fe200000010ff */
[----:B------:R-:W1:Y:S01]  /*7980*/  LDC R33, c[0x0][0xbe8] ;  /* 0x0002fa00ff217b82 */ /* 0x000e620000000800 */
[----:B------:R-:W-:Y:S02]  /*7990*/  F2FP.BF16.F32.PACK_AB R150, R3, R26 ;  /* 0x0000001a0396723e */ /* 0x000fe400000010ff */
[----:B------:R-:W-:-:S05]  /*79a0*/  F2FP.BF16.F32.PACK_AB R151, R151, R0 ;  /* 0x000000009797723e */ /* 0x000fca00000010ff */
[----:B------:R-:W-:Y:S01]  /*79b0*/  BAR.SYNC.DEFER_BLOCKING 0x1, 0x180 ;  /* 0x0046000000007b1d */ /* 0x000fe20000010000 */
[----:B------:R-:W-:-:S05]  /*79c0*/  USHF.R.S32.HI UR18, URZ, 0x1f, UR43 ;  /* 0x0000001f3f127899 */ /* 0x000fca000801142b */
[----:B------:R-:W-:Y:S01]  /*79d0*/  ULDC.64 UR10, c[0x0][0xb90] ;  /* 0x0002e400000a7ab9 */ /* 0x000fe20000000a00 */
[----:B------:R-:W-:Y:S01]  /*79e0*/  ULDC.64 UR14, c[0x0][0xc08] ;  /* 0x00030200000e7ab9 */ /* 0x000fe20000000a00 */
[----:B------:R-:W-:Y:S01]  /*79f0*/  UMOV UR8, UR39 ;  /* 0x0000002700087c82 */ /* 0x000fe20008000000 */
[----:B0-----:R-:W-:Y:S01]  /*7a00*/  UMOV UR9, UR4 ;  /* 0x0000000400097c82 */ /* 0x001fe20008000000 */
[----:B------:R-:W-:Y:S01]  /*7a10*/  ULDC.64 UR16, c[0x0][0xb98] ;  /* 0x0002e60000107ab9 */ /* 0x000fe20000000a00 */
[----:B------:R-:W-:Y:S02]  /*7a20*/  IMAD.U32 R20, RZ, RZ, UR8 ;  /* 0x00000008ff147e24 */ /* 0x000fe4000f8e00ff */
[----:B------:R-:W-:Y:S01]  /*7a30*/  IMAD.U32 R21, RZ, RZ, UR9 ;  /* 0x00000009ff157e24 */ /* 0x000fe2000f8e00ff */
[----:B------:R-:W-:Y:S02]  /*7a40*/  ULDC.64 UR8, c[0x0][0xc00] ;  /* 0x0003000000087ab9 */ /* 0x000fe40000000a00 */
[----:B------:R-:W-:-:S04]  /*7a50*/  UISETP.NE.U32.AND UP0, UPT, UR8, URZ, UPT ;  /* 0x0000003f0800728c */ /* 0x000fc8000bf05070 */
[----:B------:R-:W-:-:S03]  /*7a60*/  UISETP.NE.AND.EX UP0, UPT, UR9, URZ, UPT, UP0 ;  /* 0x0000003f0900728c */ /* 0x000fc6000bf05300 */
[----:B------:R-:W-:Y:S02]  /*7a70*/  ULDC.64 UR8, c[0x0][0xc00] ;  /* 0x0003000000087ab9 */ /* 0x000fe40000000a00 */
[----:B------:R-:W-:-:S06]  /*7a80*/  UIMAD.WIDE UR8, UR40, 0x4, UR8 ;  /* 0x00000004280878a5 */ /* 0x000fcc000f8e0208 */
[----:B------:R-:W-:Y:S02]  /*7a90*/  IMAD.U32 R26, RZ, RZ, UR8 ;  /* 0x00000008ff1a7e24 */ /* 0x000fe4000f8e00ff */
[----:B------:R-:W-:Y:S02]  /*7aa0*/  IMAD.U32 R27, RZ, RZ, UR9 ;  /* 0x00000009ff1b7e24 */ /* 0x000fe4000f8e00ff */
[----:B--2---:R-:W-:-:S03]  /*7ab0*/  IMAD.WIDE R4, R4, 0x2, R20 ;  /* 0x0000000204047825 */ /* 0x004fc600078e0214 */
[C---:B------:R-:W-:Y:S02]  /*7ac0*/  IADD3 R9, P1, R4.reuse, 0x40, RZ ;  /* 0x0000004004097810 */ /* 0x040fe40007f3e0ff */
[C---:B------:R-:W-:Y:S02]  /*7ad0*/  IADD3 R11, P2, R4.reuse, 0x20, RZ ;  /* 0x00000020040b7810 */ /* 0x040fe40007f5e0ff */
[C---:B------:R-:W-:Y:S02]  /*7ae0*/  IADD3 R29, P0, R4.reuse, 0x60, RZ ;  /* 0x00000060041d7810 */ /* 0x040fe40007f1e0ff */
        /* <DEDUP_REMOVED lines=22> */
[----:B------:R-:W-:Y:S02]  /*7c50*/  F2FP.BF16.F32.PACK_AB R7, R43, R44 ;  /* 0x0000002c2b07723e */ /* 0x000fe400000010ff */
[----:B------:R-:W-:Y:S02]  /*7c60*/  F2FP.BF16.F32.PACK_AB R8, R41, R42 ;  /* 0x0000002a2908723e */ /* 0x000fe400000010ff */
[----:B------:R-:W-:Y:S02]  /*7c70*/  F2FP.BF16.F32.PACK_AB R9, R39, R40 ;  /* 0x000000282709723e */ /* 0x000fe400000010ff */
[----:B------:R-:W-:Y:S02]  /*7c80*/  F2FP.BF16.F32.PACK_AB R10, R37, R38 ;  /* 0x00000026250a723e */ /* 0x000fe400000010ff */
[----:B------:R-:W-:Y:S01]  /*7c90*/  F2FP.BF16.F32.PACK_AB R11, R35, R36 ;  /* 0x00000024230b723e */ /* 0x000fe200000010ff */
[----:B------:R0:W-:Y:S04]  /*7ca0*/  STSM.16.M88.4 [R55], R12 ;  /* 0x0000000c37007844 */ /* 0x0001e80000000200 */
[----:B------:R2:W-:Y:S04]  /*7cb0*/  STSM.16.M88.4 [R30], R4 ;  /* 0x000000041e007844 */ /* 0x0005e80000000200 */
[----:B------:R4:W-:Y:S04]  /*7cc0*/  STSM.16.M88.4 [R29], R8 ;  /* 0x000000081d007844 */ /* 0x0009e80000000200 */
[----:B------:R0:W-:Y:S01]  /*7cd0*/  STSM.16.M88.4 [R28], R148 ;  /* 0x000000941c007844 */ /* 0x0001e20000000200 */
[----:B------:R-:W-:Y:S01]  /*7ce0*/  BAR.SYNC.DEFER_BLOCKING 0x1, 0x180 ;  /* 0x0046000000007b1d */ /* 0x000fe20000010000 */
[----:B------:R-:W-:-:S13]  /*7cf0*/  PLOP3.LUT P2, PT, PT, PT, UP0, 0x80, 0x0 ;  /* 0x000000000000781c */ /* 0x000fda0003f4f008 */
[----:B------:R-:W4:Y:S01]  /*7d00*/  @P2 LDG.E R0, desc[UR48][R26.64] ;  /* 0x000000301a002981 */ /* 0x000f22000c1e1900 */
[----:B-1----:R-:W-:Y:S01]  /*7d10*/  ISETP.NE.AND P1, PT, R33, 0x1, PT ;  /* 0x000000012100780c */ /* 0x002fe20003f25270 */
[----:B------:R-:W-:-:S12]  /*7d20*/  UMOV UR4, URZ ;  /* 0x0000003f00047c82 */ /* 0x000fd80008000000 */
[----:B------:R-:W1:Y:S08]  /*7d30*/  @P1 LDC R3, c[0x0][0xbec] ;  /* 0x0002fb00ff031b82 */ /* 0x000e700000000800 */
[----:B0-----:R-:W0:Y:S01]  /*7d40*/  @P1 LDC R13, c[0x0][0xbf0] ;  /* 0x0002fc00ff0d1b82 */ /* 0x001e220000000800 */
[----:B--2---:R-:W-:Y:S01]  /*7d50*/  IMAD.U32 R6, RZ, RZ, UR42 ;  /* 0x0000002aff067e24 */ /* 0x004fe2000f8e00ff */
[----:B------:R-:W-:-:S03]  /*7d60*/  UIMAD UR7, UR18, UR10, URZ ;  /* 0x0000000a120772a4 */ /* 0x000fc6000f8e023f */
[----:B---3--:R-:W-:Y:S01]  /*7d70*/  IMAD R6, R6, 0xc0, R56 ;  /* 0x000000c006067824 */ /* 0x008fe200078e0238 */
[----:B------:R-:W-:Y:S02]  /*7d80*/  UIMAD UR12, UR43, UR11, UR7 ;  /* 0x0000000b2b0c72a4 */ /* 0x000fe4000f8e0207 */
[----:B------:R-:W-:Y:S01]  /*7d90*/  USEL UR19, UR41, URZ, !UP0 ;  /* 0x0000003f29137287 */ /* 0x000fe2000c000000 */
[----:B------:R-:W-:Y:S01]  /*7da0*/  IMAD.MOV.U32 R4, RZ, RZ, R6 ;  /* 0x000000ffff047224 */ /* 0x000fe200078e0006 */
[----:B------:R-:W-:Y:S02]  /*7db0*/  UISETP.NE.U32.AND UP1, UPT, UR14, URZ, UPT ;  /* 0x0000003f0e00728c */ /* 0x000fe4000bf25070 */
[----:B------:R-:W-:Y:S02]  /*7dc0*/  USEL UR7, UR40, URZ, !UP0 ;  /* 0x0000003f28077287 */ /* 0x000fe4000c000000 */
[----:B------:R-:W-:-:S06]  /*7dd0*/  UISETP.NE.AND.EX UP0, UPT, UR15, URZ, UPT, UP1 ;  /* 0x0000003f0f00728c */ /* 0x000fcc000bf05310 */
[----:B------:R-:W-:Y:S02]  /*7de0*/  PLOP3.LUT P3, PT, PT, PT, UP0, 0x80, 0x0 ;  /* 0x000000000000781c */ /* 0x000fe40003f6f008 */
[----:B----4-:R-:W-:Y:S01]  /*7df0*/  @P2 R2UR UR4, R0 ;  /* 0x00000000000422ca */ /* 0x010fe200000e0000 */
[----:B-1----:R-:W-:-:S05]  /*7e00*/  @P1 IMAD.HI.U32 R0, R6, R3, RZ ;  /* 0x0000000306001227 */ /* 0x002fca00078e00ff */
[----:B0-----:R-:W-:-:S07]  /*7e10*/  @P1 SHF.R.U32.HI R4, RZ, R13, R0 ;  /* 0x0000000dff041219 */ /* 0x001fce0000011600 */
[----:B------:R-:W-:Y:S02]  /*7e20*/  USHF.R.S32.HI UR9, URZ, 0x1f, UR4 ;  /* 0x0000001f3f097899 */ /* 0x000fe40008011404 */
[----:B------:R-:W-:Y:S02]  /*7e30*/  UMOV UR8, UR4 ;  /* 0x0000000400087c82 */ /* 0x000fe40008000000 */
[----:B------:R-:W-:Y:S01]  /*7e40*/  UIMAD.WIDE.U32 UR10, UR43, UR10, UR8 ;  /* 0x0000000a2b0a72a5 */ /* 0x000fe2000f8e0008 */
[----:B------:R-:W-:-:S03]  /*7e50*/  IMAD.MOV R0, RZ, RZ, -R4 ;  /* 0x000000ffff007224 */ /* 0x000fc600078e0a04 */
[----:B------:R-:W-:Y:S02]  /*7e60*/  UIADD3 UR11, UR11, UR12, URZ ;  /* 0x0000000c0b0b7290 */ /* 0x000fe4000fffe03f */
[----:B------:R-:W-:Y:S01]  /*7e70*/  UIMAD UR12, UR19, UR16, URZ ;  /* 0x00000010130c72a4 */ /* 0x000fe2000f8e023f */
[----:B------:R-:W-:Y:S01]  /*7e80*/  IMAD R3, R33, R0, R6 ;  /* 0x0000000021037224 */ /* 0x000fe200078e0206 */
[----:B------:R-:W-:Y:S02]  /*7e90*/  UIMAD.WIDE.U32 UR10, UR7, UR16, UR10 ;  /* 0x00000010070a72a5 */ /* 0x000fe4000f8e000a */
[----:B------:R-:W-:Y:S01]  /*7ea0*/  UIMAD UR12, UR7, UR17, UR12 ;  /* 0x00000011070c72a4 */ /* 0x000fe2000f8e020c */
[----:B------:R-:W-:Y:S02]  /*7eb0*/  SHF.R.S32.HI R5, RZ, 0x1f, R4 ;  /* 0x0000001fff057819 */ /* 0x000fe40000011404 */
[----:B------:R-:W-:Y:S01]  /*7ec0*/  SHF.R.S32.HI R0, RZ, 0x1f, R3 ;  /* 0x0000001fff007819 */ /* 0x000fe20000011403 */
[----:B------:R-:W-:Y:S01]  /*7ed0*/  ULDC.64 UR16, c[0x0][0xb88] ;  /* 0x0002e20000107ab9 */ /* 0x000fe20000000a00 */
[----:B------:R-:W-:Y:S01]  /*7ee0*/  IADD3 R4, P0, R4, UR10, RZ ;  /* 0x0000000a04047c10 */ /* 0x000fe2000ff1e0ff */
[----:B------:R-:W-:Y:S01]  /*7ef0*/  IMAD.U32 R6, RZ, RZ, UR12 ;  /* 0x0000000cff067e24 */ /* 0x000fe2000f8e00ff */
[----:B------:R-:W-:Y:S01]  /*7f00*/  @UP0 ULEA UR10, UP1, UR40, UR14, 0x2 ;  /* 0x0000000e280a0291 */ /* 0x000fe2000f82103f */
[----:B------:R-:W-:Y:S01]  /*7f10*/  IMAD R0, R0, UR16, RZ ;  /* 0x0000001000007c24 */ /* 0x000fe2000f8e02ff */
[----:B------:R-:W-:-:S02]  /*7f20*/  ULDC.64 UR12, c[0x0][0xb50] ;  /* 0x0002d400000c7ab9 */ /* 0x000fc40000000a00 */
[----:B------:R-:W-:Y:S01]  /*7f30*/  IADD3.X R5, R5, UR11, R6, P0, !PT ;  /* 0x0000000b05057c10 */ /* 0x000fe200087fe406 */
[----:B------:R-:W-:Y:S01]  /*7f40*/  @UP0 ULEA.HI.X UR11, UR40, UR15, UR41, 0x2, UP1 ;  /* 0x0000000f280b0291 */ /* 0x000fe200088f1429 */
[----:B------:R-:W-:Y:S01]  /*7f50*/  IMAD R7, R3, UR17, R0 ;  /* 0x0000001103077c24 */ /* 0x000fe2000f8e0200 */
[----:B------:R-:W-:Y:S01]  /*7f60*/  ULDC UR14, c[0x0][0xa88] ;  /* 0x0002a200000e7ab9 */ /* 0x000fe20000000800 */
[----:B------:R-:W-:Y:S02]  /*7f70*/  IMAD.U32 R8, RZ, RZ, UR10 ;  /* 0x0000000aff087e24 */ /* 0x000fe4000f8e00ff */
[----:B------:R-:W-:Y:S02]  /*7f80*/  IMAD.U32 R0, RZ, RZ, UR14 ;  /* 0x0000000eff007e24 */ /* 0x000fe4000f8e00ff */
[----:B------:R-:W-:-:S05]  /*7f90*/  IMAD.U32 R9, RZ, RZ, UR11 ;  /* 0x0000000bff097e24 */ /* 0x000fca000f8e00ff */
[----:B------:R0:W5:Y:S01]  /*7fa0*/  @P3 LDG.E R0, desc[UR48][R8.64] ;  /* 0x0000003008003981 */ /* 0x000162000c1e1900 */
[----:B------:R-:W-:-:S04]  /*7fb0*/  IMAD.WIDE.U32 R4, R3, UR16, R4 ;  /* 0x0000001003047c25 */ /* 0x000fc8000f8e0004 */
[----:B------:R-:W-:Y:S01]  /*7fc0*/  IMAD.IADD R3, R5, 0x1, R7 ;  /* 0x0000000105037824 */ /* 0x000fe200078e0207 */
[----:B------:R-:W-:Y:S01]  /*7fd0*/  LEA R5, P0, R4, UR12, 0x2 ;  /* 0x0000000c04057c11 */ /* 0x000fe2000f8010ff */
[----:B------:R-:W-:-:S03]  /*7fe0*/  IMAD.U32 R7, RZ, RZ, UR42 ;  /* 0x0000002aff077e24 */ /* 0x000fc6000f8e00ff */
[----:B------:R-:W-:Y:S01]  /*7ff0*/  LEA.HI.X R4, R4, UR13, R3, 0x2, P0 ;  /* 0x0000000d04047c11 */ /* 0x000fe200080f1403 */
[----:B0-----:R-:W-:Y:S08]  /*8000*/  @P3 BRA `(.L_x_12844) ;  /* 0x0000000000103947 */ /* 0x001ff00003800000 */
[----:B------:R-:W-:Y:S05]  /*8010*/  @!P2 BRA `(.L_x_12844) ;  /* 0x00000000000ca947 */ /* 0x000fea0003800000 */
[----:B------:R-:W2:Y:S04]  /*8020*/  LDG.E R3, desc[UR48][R26.64] ;  /* 0x000000301a037981 */ /* 0x000ea8000c1e1900 */
[----:B-----5:R-:W2:Y:S02]  /*8030*/  LDG.E R0, desc[UR48][R26.64+0x4] ;  /* 0x000004301a007981 */ /* 0x020ea4000c1e1900 */
[----:B--2---:R-:W-:-:S07]  /*8040*/  IMAD.IADD R0, R0, 0x1, -R3 ;  /* 0x0000000100007824 */ /* 0x004fce00078e0a03 */
.L_x_12844:
[----:B------:R-:W-:Y:S01]  /*8050*/  IMAD R3, R153, 0x40, R152 ;  /* 0x0000004099037824 */ /* 0x000fe200078e0298 */
[----:B------:R-:W-:Y:S01]  /*8060*/  SHFL.IDX PT, R26, R5, RZ, 0x1c1f ;  /* 0x001c1fff051a7589 */ /* 0x000fe200000e0000 */
[----:B------:R-:W-:Y:S01]  /*8070*/  IMAD R6, R7, 0xc0, R156 ;  /* 0x000000c007067824 */ /* 0x000fe200078e029c */
[----:B------:R-:W-:Y:S01]  /*8080*/  LOP3.LUT P0, RZ, R154, 0x3, RZ, 0xc0, !PT ;  /* 0x000000039aff7812 */ /* 0x000fe2000780c0ff */
[----:B------:R-:W-:Y:S01]  /*8090*/  IMAD.WIDE R20, R3, 0x2, R20 ;  /* 0x0000000203147825 */ /* 0x000fe200078e0214 */
[----:B------:R-:W0:Y:S01]  /*80a0*/  SHFL.IDX PT, R27, R4, RZ, 0x1c1f ;  /* 0x001c1fff041b7589 */ /* 0x000e2200000e0000 */
[----:B------:R-:W-:Y:S02]  /*80b0*/  ULDC.64 UR12, c[0x0][0xaa0] ;  /* 0x0002a800000c7ab9 */ /* 0x000fe40000000a00 */
[----:B-----5:R-:W-:Y:S01]  /*80c0*/  IMAD R35, R0, R33, RZ ;  /* 0x0000002100237224 */ /* 0x020fe200078e02ff */
[----:B------:R1:W-:Y:S01]  /*80d0*/  SHFL.IDX PT, R28, R5, 0x1, 0x1c1f ;  /* 0x003c1f00051c7f89 */ /* 0x0003e200000e0000 */
[----:B------:R-:W-:Y:S01]  /*80e0*/  VIADD R0, R6, 0x8 ;  /* 0x0000000806007836 */ /* 0x000fe20000000000 */
[----:B------:R-:W-:-:S02]  /*80f0*/  IADD3 R9, P3, R20, 0x1800, RZ ;  /* 0x0000180014097810 */ /* 0x000fc40007f7e0ff */
[----:B------:R2:W3:Y:S01]  /*8100*/  SHFL.IDX PT, R29, R4, 0x1, 0x1c1f ;  /* 0x003c1f00041d7f89 */ /* 0x0004e200000e0000 */
[----:B------:R-:W-:Y:S02]  /*8110*/  IADD3 R13, P4, R20, 0x3000, RZ ;  /* 0x00003000140d7810 */ /* 0x000fe40007f9e0ff */
[-C--:B------:R-:W-:Y:S02]  /*8120*/  ISETP.GE.OR P2, PT, R6, R35.reuse, P0 ;  /* 0x000000230600720c */ /* 0x080fe40000746670 */
[----:B-1----:R-:W-:Y:S02]  /*8130*/  LOP3.LUT R5, R20, 0x380, RZ, 0xc0, !PT ;  /* 0x0000038014057812 */ /* 0x002fe400078ec0ff */
[----:B------:R-:W-:Y:S02]  /*8140*/  LOP3.LUT R8, R9, 0x380, RZ, 0xc0, !PT ;  /* 0x0000038009087812 */ /* 0x000fe400078ec0ff */
[----:B------:R-:W-:Y:S02]  /*8150*/  ISETP.GE.OR P0, PT, R0, R35, P0 ;  /* 0x000000230000720c */ /* 0x000fe40000706670 */
[----:B------:R-:W-:-:S02]  /*8160*/  LOP3.LUT R12, R13, 0x380, RZ, 0xc0, !PT ;  /* 0x000003800d0c7812 */ /* 0x000fc400078ec0ff */
[----:B------:R-:W-:Y:S02]  /*8170*/  SHF.R.U64 R5, R5, 0x3, RZ ;  /* 0x0000000305057819 */ /* 0x000fe400000012ff */
[----:B------:R-:W-:Y:S01]  /*8180*/  SHF.R.U64 R8, R8, 0x3, RZ ;  /* 0x0000000308087819 */ /* 0x000fe200000012ff */
[----:B0-----:R0:W-:Y:S01]  /*8190*/  @!P2 ST.E desc[UR48][R26.64], R25 ;  /* 0x000000191a00a985 */ /* 0x0011e2000c101930 */
[----:B------:R-:W-:Y:S02]  /*81a0*/  SHF.R.U64 R12, R12, 0x3, RZ ;  /* 0x000000030c0c7819 */ /* 0x000fe400000012ff */
[----:B--2---:R-:W-:Y:S01]  /*81b0*/  LOP3.LUT R4, R5, R20, RZ, 0x3c, !PT ;  /* 0x0000001405047212 */ /* 0x004fe200078e3cff */
[--C-:B------:R-:W-:Y:S01]  /*81c0*/  IMAD.MOV.U32 R5, RZ, RZ, R21.reuse ;  /* 0x000000ffff057224 */ /* 0x100fe200078e0015 */
[----:B------:R-:W-:Y:S01]  /*81d0*/  LOP3.LUT R8, R8, R9, RZ, 0x3c, !PT ;  /* 0x0000000908087212 */ /* 0x000fe200078e3cff */
[--C-:B------:R-:W-:Y:S01]  /*81e0*/  IMAD.X R9, RZ, RZ, R21.reuse, P3 ;  /* 0x000000ffff097224 */ /* 0x100fe200018e0615 */
[----:B------:R-:W-:Y:S01]  /*81f0*/  LOP3.LUT R12, R12, R13, RZ, 0x3c, !PT ;  /* 0x0000000d0c0c7212 */ /* 0x000fe200078e3cff */
[----:B------:R-:W-:Y:S01]  /*8200*/  IMAD.X R13, RZ, RZ, R21, P4 ;  /* 0x000000ffff0d7224 */ /* 0x000fe200020e0615 */
[----:B---3--:R1:W-:Y:S04]  /*8210*/  @!P0 ST.E desc[UR48][R28.64], R24 ;  /* 0x000000181c008985 */ /* 0x0083e8000c101930 */
[----:B------:R-:W2:Y:S04]  /*8220*/  LD.E.128 R4, desc[UR48][R4.64] ;  /* 0x0000003004047980 */ /* 0x000ea8000c101d00 */
[----:B------:R-:W3:Y:S04]  /*8230*/  LD.E.128 R8, desc[UR48][R8.64] ;  /* 0x0000003008087980 */ /* 0x000ee8000c101d00 */
[----:B------:R-:W4:Y:S01]  /*8240*/  LD.E.128 R12, desc[UR48][R12.64] ;  /* 0x000000300c0c7980 */ /* 0x000f22000c101d00 */
[----:B------:R-:W-:-:S02]  /*8250*/  IADD3 R3, P0, R20, 0x4800, RZ ;  /* 0x0000480014037810 */ /* 0x000fc40007f1e0ff */
[----:B------:R-:W1:Y:S02]  /*8260*/  @P1 LDC R20, c[0x0][0xbec] ;  /* 0x0002fb00ff141b82 */ /* 0x000e640000000800 */
[----:B------:R-:W-:Y:S01]  /*8270*/  LOP3.LUT R0, R3, 0x380, RZ, 0xc0, !PT ;  /* 0x0000038003007812 */ /* 0x000fe200078ec0ff */
[----:B0-----:R-:W-:Y:S01]  /*8280*/  IMAD.X R27, RZ, RZ, R21, P0 ;  /* 0x000000ffff1b7224 */ /* 0x001fe200000e0615 */
[----:B------:R-:W-:Y:S02]  /*8290*/  UIMAD UR10, UR9, UR12, URZ ;  /* 0x0000000c090a72a4 */ /* 0x000fe4000f8e023f */
[----:B------:R-:W-:Y:S02]  /*82a0*/  SHF.R.U64 R0, R0, 0x3, RZ ;  /* 0x0000000300007819 */ /* 0x000fe400000012ff */
[----:B------:R-:W0:Y:S01]  /*82b0*/  @P1 LDC R21, c[0x0][0xbf0] ;  /* 0x0002fc00ff151b82 */ /* 0x000e220000000800 */
[----:B------:R-:W-:Y:S01]  /*82c0*/  UIMAD.WIDE.U32 UR8, UR4, UR12, URZ ;  /* 0x0000000c040872a5 */ /* 0x000fe2000f8e003f */
[----:B------:R-:W-:Y:S01]  /*82d0*/  LOP3.LUT R26, R0, R3, RZ, 0x3c, !PT ;  /* 0x00000003001a7212 */ /* 0x000fe200078e3cff */
[----:B------:R-:W-:Y:S01]  /*82e0*/  UIMAD UR10, UR4, UR13, UR10 ;  /* 0x0000000d040a72a4 */ /* 0x000fe2000f8e020a */
[----:B------:R-:W-:-:S02]  /*82f0*/  IMAD R0, R23, 0x30, R153 ;  /* 0x0000003017007824 */ /* 0x000fc400078e0299 */
[----:B------:R-:W-:Y:S01]  /*8300*/  ULDC.64 UR12, c[0x0][0xae8] ;  /* 0x0002ba00000c7ab9 */ /* 0x000fe20000000a00 */
[----:B-1----:R-:W-:Y:S01]  /*8310*/  IMAD.U32 R29, RZ, RZ, UR42 ;  /* 0x0000002aff1d7e24 */ /* 0x002fe2000f8e00ff */
[----:B------:R-:W-:Y:S01]  /*8320*/  UIADD3 UR9, UR9, UR10, URZ ;  /* 0x0000000a09097290 */ /* 0x000fe2000fffe03f */
[----:B------:R-:W-:Y:S01]  /*8330*/  IMAD.U32 R36, RZ, RZ, UR42 ;  /* 0x0000002aff247e24 */ /* 0x000fe2000f8e00ff */
[----:B------:R-:W-:Y:S01]  /*8340*/  UIMAD UR4, UR18, UR12, URZ ;  /* 0x0000000c120472a4 */ /* 0x000fe2000f8e023f */
[----:B------:R-:W-:Y:S01]  /*8350*/  IMAD R29, R29, 0xc0, R0 ;  /* 0x000000c01d1d7824 */ /* 0x000fe200078e0200 */
[----:B------:R-:W-:Y:S01]  /*8360*/  UIMAD.WIDE.U32 UR8, UR43, UR12, UR8 ;  /* 0x0000000c2b0872a5 */ /* 0x000fe2000f8e0008 */
[----:B------:R-:W5:Y:S01]  /*8370*/  LD.E.128 R24, desc[UR48][R26.64] ;  /* 0x000000301a187980 */ /* 0x000f62000c101d00 */
[----:B------:R-:W-:Y:S01]  /*8380*/  UIMAD UR4, UR43, UR13, UR4 ;  /* 0x0000000d2b0472a4 */ /* 0x000fe2000f8e0204 */
[----:B------:R-:W-:Y:S01]  /*8390*/  IMAD.MOV.U32 R3, RZ, RZ, R29 ;  /* 0x000000ffff037224 */ /* 0x000fe200078e001d */
[----:B------:R-:W-:Y:S01]  /*83a0*/  ULDC.64 UR10, c[0x0][0xaf0] ;  /* 0x0002bc00000a7ab9 */ /* 0x000fe20000000a00 */
[----:B------:R-:W-:Y:S01]  /*83b0*/  @P1 IMAD.HI.U32 R0, R29, R20, RZ ;  /* 0x000000141d001227 */ /* 0x000fe200078e00ff */
[----:B------:R-:W-:Y:S01]  /*83c0*/  UIADD3 UR9, UR9, UR4, URZ ;  /* 0x0000000409097290 */ /* 0x000fe2000fffe03f */
[----:B------:R-:W-:Y:S01]  /*83d0*/  @!PT LDS RZ, [RZ] ;  /* 0x00000000fffff984 */ /* 0x000fe20000000800 */
[----:B------:R-:W-:Y:S01]  /*83e0*/  @!PT LDS RZ, [RZ] ;  /* 0x00000000fffff984 */ /* 0x000fe20000000800 */
[----:B------:R-:W-:Y:S01]  /*83f0*/  @!PT LDS RZ, [RZ] ;  /* 0x00000000fffff984 */ /* 0x000fe20000000800 */
[----:B------:R-:W-:Y:S01]  /*8400*/  @!PT LDS RZ, [RZ] ;  /* 0x00000000fffff984 */ /* 0x000fe20000000800 */
[----:B------:R1:W-:Y:S06]  /*8410*/  MEMBAR.ALL.CTA ;  /* 0x0000000000007992 */ /* 0x0003ec0000008000 */
[----:B-1----:R-:W1:Y:S01]  /*8420*/  FENCE.VIEW.ASYNC.S ;  /* 0x00000000000073c6 */ /* 0x002e620000000000 */
[----:B------:R-:W-:Y:S01]  /*8430*/  UIMAD UR4, UR19, UR10, URZ ;  /* 0x0000000a130472a4 */ /* 0x000fe2000f8e023f */
[----:B------:R-:W-:Y:S01]  /*8440*/  IMAD R36, R36, 0xc0, R153 ;  /* 0x000000c024247824 */ /* 0x000fe200078e0299 */
[----:B------:R-:W-:Y:S01]  /*8450*/  UIMAD.WIDE.U32 UR8, UR7, UR10, UR8 ;  /* 0x0000000a070872a5 */ /* 0x000fe2000f8e0008 */
[----:B------:R-:W-:Y:S01]  /*8460*/  SHF.R.S32.HI R38, RZ, 0x1f, R152 ;  /* 0x0000001fff267819 */ /* 0x000fe20000011498 */
[----:B------:R-:W-:Y:S01]  /*8470*/  UIMAD UR4, UR7, UR11, UR4 ;  /* 0x0000000b070472a4 */ /* 0x000fe2000f8e0204 */
[----:B0-----:R-:W-:-:S02]  /*8480*/  @P1 SHF.R.U32.HI R3, RZ, R21, R0 ;  /* 0x00000015ff031219 */ /* 0x001fc40000011600 */
[----:B------:R-:W-:Y:S01]  /*8490*/  ULDC.64 UR10, c[0x0][0xae0] ;  /* 0x0002b800000a7ab9 */ /* 0x000fe20000000a00 */
[----:B------:R-:W-:Y:S01]  /*84a0*/  UIADD3 UR4, UR9, UR4, URZ ;  /* 0x0000000409047290 */ /* 0x000fe2000fffe03f */
[--C-:B------:R-:W-:Y:S01]  /*84b0*/  SHF.R.S32.HI R0, RZ, 0x1f, R3.reuse ;  /* 0x0000001fff007819 */ /* 0x100fe20000011403 */
[----:B------:R-:W-:Y:S02]  /*84c0*/  IMAD.MOV R28, RZ, RZ, -R3 ;  /* 0x000000ffff1c7224 */ /* 0x000fe400078e0a03 */
        /* <DEDUP_REMOVED lines=12> */
[----:B------:R-:W-:-:S04]  /*8590*/  IMAD.WIDE.U32 R20, R29, UR8, R20 ;  /* 0x000000081d147c25 */ /* 0x000fc8000f8e0014 */
[----:B------:R-:W-:Y:S01]  /*85a0*/  IMAD R3, R29, UR9, R0 ;  /* 0x000000091d037c24 */ /* 0x000fe2000f8e0200 */
[----:B------:R-:W-:Y:S01]  /*85b0*/  ULDC.64 UR8, c[0x0][0xa80] ;  /* 0x0002a00000087ab9 */ /* 0x000fe20000000a00 */
[----:B------:R-:W-:Y:S02]  /*85c0*/  IADD3 R0, R36, 0x30, RZ ;  /* 0x0000003024007810 */ /* 0x000fe40007ffe0ff */
[----:B------:R-:W-:Y:S01]  /*85d0*/  IMAD.IADD R3, R21, 0x1, R3 ;  /* 0x0000000115037824 */ /* 0x000fe200078e0203 */
[----:B------:R-:W-:-:S04]  /*85e0*/  LEA R30, P0, R20, UR8, 0x1 ;  /* 0x00000008141e7c11 */ /* 0x000fc8000f8008ff */
[----:B------:R-:W-:Y:S01]  /*85f0*/  LEA.HI.X R34, R20, UR9, R3, 0x1, P0 ;  /* 0x0000000914227c11 */ /* 0x000fe200080f0c03 */
[----:B-1----:R-:W0:Y:S01]  /*8600*/  SHFL.IDX PT, R29, R30, RZ, 0x181f ;  /* 0x00181fff1e1d7589 */ /* 0x002e2200000e0000 */
[----:B------:R-:W-:Y:S01]  /*8610*/  ISETP.GE.AND P0, PT, R152, UR4, PT ;  /* 0x0000000498007c0c */ /* 0x000fe2000bf06270 */
[C---:B------:R-:W-:Y:S01]  /*8620*/  VIADD R3, R36.reuse, 0x60 ;  /* 0x0000006024037836 */ /* 0x040fe20000000000 */
[----:B------:R-:W-:Y:S01]  /*8630*/  UIADD3 UR4, UR39, 0x30820, URZ ;  /* 0x0003082027047890 */ /* 0x000fe2000fffe03f */
[----:B------:R-:W1:Y:S01]  /*8640*/  SHFL.IDX PT, R37, R30, 0x1, 0x181f ;  /* 0x00381f001e257f89 */ /* 0x000e6200000e0000 */
[-C--:B------:R-:W-:Y:S02]  /*8650*/  ISETP.GE.OR P1, PT, R36, R35.reuse, P0 ;  /* 0x000000232400720c */ /* 0x080fe40000726670 */
[-C--:B------:R-:W-:Y:S01]  /*8660*/  ISETP.GE.OR P2, PT, R0, R35.reuse, P0 ;  /* 0x000000230000720c */ /* 0x080fe20000746670 */
[----:B------:R-:W1:Y:S01]  /*8670*/  SHFL.IDX PT, R41, R30, 0x2, 0x181f ;  /* 0x00581f001e297f89 */ /* 0x000e6200000e0000 */
[-C--:B------:R-:W-:Y:S01]  /*8680*/  ISETP.GE.OR P3, PT, R3, R35.reuse, P0 ;  /* 0x000000230300720c */ /* 0x080fe20000766670 */
[----:B------:R-:W-:Y:S01]  /*8690*/  UPRMT UR4, URZ, 0x654, UR4 ;  /* 0x000006543f047896 */ /* 0x000fe20008000004 */
[----:B------:R-:W-:Y:S01]  /*86a0*/  VIADD R0, R36, 0x90 ;  /* 0x0000009024007836 */ /* 0x000fe20000000000 */
[----:B------:R-:W1:Y:S04]  /*86b0*/  SHFL.IDX PT, R21, R34, RZ, 0x181f ;  /* 0x00181fff22157589 */ /* 0x000e6800000e0000 */
[----:B------:R-:W1:Y:S01]  /*86c0*/  SHFL.IDX PT, R33, R34, 0x1, 0x181f ;  /* 0x00381f0022217f89 */ /* 0x000e6200000e0000 */
[----:B------:R-:W-:-:S02]  /*86d0*/  ISETP.GE.OR P0, PT, R0, R35, P0 ;  /* 0x000000230000720c */ /* 0x000fc40000706670 */
[----:B------:R-:W-:Y:S01]  /*86e0*/  SYNCS.ARRIVE.TRANS64.RED.A1T0 RZ, [UR4], RZ ;  /* 0x000000ffffff79a7 */ /* 0x000fe20008100404 */
[----:B------:R-:W1:Y:S01]  /*86f0*/  SHFL.IDX PT, R39, R34, 0x2, 0x181f ;  /* 0x00581f0022277f89 */ /* 0x000e6200000e0000 */
[----:B0-----:R-:W-:-:S03]  /*8700*/  @!P1 LEA R20, P4, R152, R29, 0x1 ;  /* 0x0000001d98149211 */ /* 0x001fc600078808ff */
[----:B------:R0:W0:Y:S01]  /*8710*/  SHFL.IDX PT, R3, R34, 0x3, 0x181f ;  /* 0x00781f0022037f89 */ /* 0x00002200000e0000 */
[----:B-1----:R-:W-:-:S03]  /*8720*/  @!P2 LEA R28, P5, R152, R37, 0x1 ;  /* 0x00000025981ca211 */ /* 0x002fc600078a08ff */
[----:B------:R1:W0:Y:S01]  /*8730*/  SHFL.IDX PT, R37, R30, 0x3, 0x181f ;  /* 0x00781f001e257f89 */ /* 0x00022200000e0000 */
[C---:B------:R-:W-:Y:S02]  /*8740*/  @!P3 LEA R32, P6, R152.reuse, R41, 0x1 ;  /* 0x000000299820b211 */ /* 0x040fe400078c08ff */
[C-C-:B------:R-:W-:Y:S02]  /*8750*/  @!P1 LEA.HI.X R21, R152.reuse, R21, R38.reuse, 0x1, P4 ;  /* 0x0000001598159211 */ /* 0x140fe400020f0c26 */
[C-C-:B------:R-:W-:Y:S02]  /*8760*/  @!P2 LEA.HI.X R29, R152.reuse, R33, R38.reuse, 0x1, P5 ;  /* 0x00000021981da211 */ /* 0x140fe400028f0c26 */
[----:B------:R-:W-:Y:S01]  /*8770*/  @!P3 LEA.HI.X R33, R152, R39, R38, 0x1, P6 ;  /* 0x000000279821b211 */ /* 0x000fe200030f0c26 */
[----:B--2---:R1:W-:Y:S04]  /*8780*/  @!P1 ST.E.128 desc[UR48][R20.64], R4 ;  /* 0x0000000414009985 */ /* 0x0043e8000c101d30 */
[----:B---3--:R1:W-:Y:S04]  /*8790*/  @!P2 ST.E.128 desc[UR48][R28.64], R8 ;  /* 0x000000081c00a985 */ /* 0x0083e8000c101d30 */
[----:B----4-:R1:W-:Y:S01]  /*87a0*/  @!P3 ST.E.128 desc[UR48][R32.64], R12 ;  /* 0x0000000c2000b985 */ /* 0x0103e2000c101d30 */
[----:B0-----:R-:W-:Y:S05]  /*87b0*/  @P0 BRA `(.L_x_12845) ;  /* 0x0000000800840947 */ /* 0x001fea0003800000 */
[----:B-1----:R-:W-:-:S04]  /*87c0*/  LEA R4, P0, R152, R37, 0x1 ;  /* 0x0000002598047211 */ /* 0x002fc800078008ff */
[----:B------:R-:W-:-:S05]  /*87d0*/  LEA.HI.X R5, R152, R3, R38, 0x1, P0 ;  /* 0x0000000398057211 */ /* 0x000fca00000f0c26 */
[----:B-----5:R0:W-:Y:S01]  /*87e0*/  ST.E.128 desc[UR48][R4.64], R24 ;  /* 0x0000001804007985 */ /* 0x0201e2000c101d30 */
[----:B------:R-:W-:Y:S05]  /*87f0*/  BRA `(.L_x_12845) ;  /* 0x0000000800747947 */ /* 0x000fea0003800000 */
.L_x_12843:
        /* <DEDUP_REMOVED lines=11> */
[----:B------:R-:W-:-:S03]  /*88b0*/  UISETP.NE.U32.AND UP1, UPT, UR8, URZ, UPT ;  /* 0x0000003f0800728c */ /* 0x000fc6000bf25070 */
[----:B------:R-:W2:Y:S01]  /*88c0*/  @P2 LDG.E R3, desc[UR48][R4.64] ;  /* 0x0000003004032981 */ /* 0x000ea2000c1e1900 */
[----:B------:R-:W-:Y:S01]  /*88d0*/  UISETP.NE.AND.EX UP1, UPT, UR9, URZ, UPT, UP1 ;  /* 0x0000003f0900728c */ /* 0x000fe2000bf25310 */
[----:B------:R-:W-:-:S05]  /*88e0*/  IMAD.U32 R0, RZ, RZ, UR4 ;  /* 0x00000004ff007e24 */ /* 0x000fca000f8e00ff */
[----:B------:R-:W-:-:S05]  /*88f0*/  PLOP3.LUT P3, PT, PT, PT, UP1, 0x80, 0x0 ;  /* 0x000000000000781c */ /* 0x000fca0003f6f018 */
[----:B------:R-:W-:-:S04]  /*8900*/  @UP1 ULEA UR8, UP2, UR40, UR8, 0x2 ;  /* 0x0000000828081291 */ /* 0x000fc8000f84103f */
[----:B------:R-:W-:Y:S02]  /*8910*/  @UP1 ULEA.HI.X UR9, UR40, UR9, UR41, 0x2, UP2 ;  /* 0x0000000928091291 */ /* 0x000fe400090f1429 */
[----:B------:R-:W-:-:S04]  /*8920*/  IMAD.U32 R6, RZ, RZ, UR8 ;  /* 0x00000008ff067e24 */ /* 0x000fc8000f8e00ff */
[----:B------:R-:W-:-:S05]  /*8930*/  IMAD.U32 R7, RZ, RZ, UR9 ;  /* 0x00000009ff077e24 */ /* 0x000fca000f8e00ff */
[----:B------:R1:W5:Y:S01]  /*8940*/  @P3 LDG.E R0, desc[UR48][R6.64] ;  /* 0x0000003006003981 */ /* 0x000362000c1e1900 */
[----:B0-----:R-:W-:Y:S01]  /*8950*/  ISETP.NE.AND P0, PT, R11, 0x1, PT ;  /* 0x000000010b00780c */ /* 0x001fe20003f05270 */
[----:B------:R-:W-:Y:S01]  /*8960*/  UMOV UR4, URZ ;  /* 0x0000003f00047c82 */ /* 0x000fe20008000000 */
[----:B------:R-:W-:Y:S01]  /*8970*/  USHF.R.S32.HI UR11, URZ, 0x1f, UR43 ;  /* 0x0000001f3f0b7899 */ /* 0x000fe2000801142b */
[----:B------:R-:W0:Y:S10]  /*8980*/  S2R R8, SR_TID.X ;  /* 0x0000000000087919 */ /* 0x000e340000002100 */
[----:B------:R-:W3:Y:S01]  /*8990*/  @P0 LDC R9, c[0x0][0xbec] ;  /* 0x0002fb00ff090b82 */ /* 0x000ee20000000800 */
[----:B0-----:R-:W-:-:S05]  /*89a0*/  VIADD R8, R8, 0xffffff80 ;  /* 0xffffff8008087836 */ /* 0x001fca0000000000 */
[----:B------:R-:W-:Y:S02]  /*89b0*/  ISETP.GE.AND P1, PT, R8, 0xc0, PT ;  /* 0x000000c00800780c */ /* 0x000fe40003f26270 */
[----:B--2---:R-:W-:-:S13]  /*89c0*/  @P2 R2UR UR4, R3 ;  /* 0x00000000030422ca */ /* 0x004fda00000e0000 */
[----:B------:R-:W-:Y:S01]  /*89d0*/  USHF.R.S32.HI UR10, URZ, 0x1f, UR4 ;  /* 0x0000001f3f0a7899 */ /* 0x000fe20008011404 */
[----:B-1-3--:R-:W-:Y:S11]  /*89e0*/  @P3 BRA `(.L_x_12846) ;  /* 0x0000000000103947 */ /* 0x00aff60003800000 */
[----:B------:R-:W-:Y:S05]  /*89f0*/  @!P2 BRA `(.L_x_12846) ;  /* 0x00000000000ca947 */ /* 0x000fea0003800000 */
[----:B------:R-:W2:Y:S04]  /*8a00*/  LDG.E R3, desc[UR48][R4.64] ;  /* 0x0000003004037981 */ /* 0x000ea8000c1e1900 */
[----:B-----5:R-:W2:Y:S02]  /*8a10*/  LDG.E R0, desc[UR48][R4.64+0x4] ;  /* 0x0000043004007981 */ /* 0x020ea4000c1e1900 */
[----:B--2---:R-:W-:-:S07]  /*8a20*/  IMAD.IADD R0, R0, 0x1, -R3 ;  /* 0x0000000100007824 */ /* 0x004fce00078e0a03 */
.L_x_12846:
[----:B------:R-:W-:Y:S01]  /*8a30*/  USEL UR40, UR40, URZ, !UP0 ;  /* 0x0000003f28287287 */ /* 0x000fe2000c000000 */
[----:B------:R-:W-:Y:S01]  /*8a40*/  BSSY B1, `(.L_x_12847) ;  /* 0x000002d000017945 */ /* 0x000fe20003800000 */
[----:B------:R-:W-:-:S03]  /*8a50*/  USEL UR41, UR41, URZ, !UP0 ;  /* 0x0000003f29297287 */ /* 0x000fc6000c000000 */
[----:B------:R-:W-:Y:S09]  /*8a60*/  @P1 BRA `(.L_x_12848) ;  /* 0x0000000000a81947 */ /* 0x000ff20003800000 */
[----:B------:R-:W0:Y:S01]  /*8a70*/  S2R R4, SR_TID.X ;  /* 0x0000000000047919 */ /* 0x000e220000002100 */
[----:B------:R-:W1:Y:S01]  /*8a80*/  LDC R6, c[0x0][0xbe8] ;  /* 0x0002fa00ff067b82 */ /* 0x000e620000000800 */
        /* <DEDUP_REMOVED lines=8> */
[----:B------:R-:W-:Y:S01]  /*8b10*/  UMOV UR8, UR4 ;  /* 0x0000000400087c82 */ /* 0x000fe20008000000 */
[----:B------:R-:W-:Y:S01]  /*8b20*/  UIMAD UR7, UR11, UR12, URZ ;  /* 0x0000000c0b0772a4 */ /* 0x000fe2000f8e023f */
[----:B------:R-:W-:Y:S02]  /*8b30*/  UMOV UR9, UR10 ;  /* 0x0000000a00097c82 */ /* 0x000fe40008000000 */
[----:B------:R-:W-:Y:S02]  /*8b40*/  UIMAD.WIDE.U32 UR8, UR43, UR12, UR8 ;  /* 0x0000000c2b0872a5 */ /* 0x000fe4000f8e0008 */
[----:B------:R-:W-:-:S03]  /*8b50*/  UIMAD UR7, UR43, UR13, UR7 ;  /* 0x0000000d2b0772a4 */ /* 0x000fc6000f8e0207 */
[----:B------:R-:W-:Y:S02]  /*8b60*/  ULDC.64 UR12, c[0x0][0xb98] ;  /* 0x0002e600000c7ab9 */ /* 0x000fe40000000a00 */
[----:B------:R-:W0:Y:S01]  /*8b70*/  @P1 LDC R4, c[0x0][0xbec] ;  /* 0x0002fb00ff041b82 */ /* 0x000e220000000800 */
[----:B------:R-:W-:Y:S02]  /*8b80*/  UIADD3 UR9, UR9, UR7, URZ ;  /* 0x0000000709097290 */ /* 0x000fe4000fffe03f */
[----:B------:R-:W-:Y:S02]  /*8b90*/  UIMAD UR7, UR41, UR12, URZ ;  /* 0x0000000c290772a4 */ /* 0x000fe4000f8e023f */
[----:B------:R-:W-:Y:S02]  /*8ba0*/  UIMAD.WIDE.U32 UR8, UR40, UR12, UR8 ;  /* 0x0000000c280872a5 */ /* 0x000fe4000f8e0008 */
[----:B------:R-:W-:Y:S01]  /*8bb0*/  UIMAD UR7, UR40, UR13, UR7 ;  /* 0x0000000d280772a4 */ /* 0x000fe2000f8e0207 */
[----:B------:R-:W1:Y:S02]  /*8bc0*/  @P1 LDC R8, c[0x0][0xbf0] ;  /* 0x0002fc00ff081b82 */ /* 0x000e640000000800 */
[----:B------:R-:W-:Y:S01]  /*8bd0*/  ULDC.64 UR12, c[0x0][0xb88] ;  /* 0x0002e200000c7ab9 */ /* 0x000fe20000000a00 */
[----:B0-----:R-:W-:-:S04]  /*8be0*/  @P1 IMAD.HI.U32 R3, R5, R4, RZ ;  /* 0x0000000405031227 */ /* 0x001fc800078e00ff */
[----:B------:R-:W-:Y:S01]  /*8bf0*/  IMAD.MOV.U32 R4, RZ, RZ, R5 ;  /* 0x000000ffff047224 */ /* 0x000fe200078e0005 */
        /* <DEDUP_REMOVED lines=17> */
.L_x_12848:
[----:B------:R-:W-:Y:S05]  /*8d10*/  BSYNC B1 ;  /* 0x0000000000017941 */ /* 0x000fea0003800000 */
.L_x_12847:
[----:B------:R-:W1:Y:S01]  /*8d20*/  @P0 LDC R5, c[0x0][0xbf0] ;  /* 0x0002fc00ff050b82 */ /* 0x000e620000000800 */
[----:B------:R-:W-:Y:S01]  /*8d30*/  ULDC.64 UR12, c[0x0][0xaa0] ;  /* 0x0002a800000c7ab9 */ /* 0x000fe20000000a00 */
[----:B0-----:R-:W-:Y:S01]  /*8d40*/  IMAD.U32 R6, RZ, RZ, UR42 ;  /* 0x0000002aff067e24 */ /* 0x001fe2000f8e00ff */
[----:B------:R-:W-:Y:S01]  /*8d50*/  UIMAD UR7, UR10, UR12, URZ ;  /* 0x0000000c0a0772a4 */ /* 0x000fe2000f8e023f */
[----:B------:R-:W-:Y:S01]  /*8d60*/  IMAD R3, R23, 0x30, R153 ;  /* 0x0000003017037824 */ /* 0x000fe200078e0299 */
[----:B------:R-:W-:Y:S01]  /*8d70*/  UIMAD.WIDE.U32 UR8, UR4, UR12, URZ ;  /* 0x0000000c040872a5 */ /* 0x000fe2000f8e003f */
[----:B-----5:R-:W-:Y:S01]  /*8d80*/  IMAD R29, R0, R11, RZ ;  /* 0x0000000b001d7224 */ /* 0x020fe200078e02ff */
[----:B------:R-:W-:Y:S01]  /*8d90*/  UIMAD UR7, UR4, UR13, UR7 ;  /* 0x0000000d040772a4 */ /* 0x000fe2000f8e0207 */
[----:B------:R-:W-:Y:S01]  /*8da0*/  IMAD R6, R6, 0xc0, R3 ;  /* 0x000000c006067824 */ /* 0x000fe200078e0203 */
[----:B------:R-:W-:Y:S01]  /*8db0*/  SHF.R.S32.HI R12, RZ, 0x1f, R152 ;  /* 0x0000001fff0c7819 */ /* 0x000fe20000011498 */
        /* <DEDUP_REMOVED lines=21> */
[----:B------:R-:W-:Y:S01]  /*8f10*/  SHF.R.S32.HI R6, RZ, 0x1f, R7 ;  /* 0x0000001fff067819 */ /* 0x000fe20000011407 */
[----:B------:R-:W-:Y:S01]  /*8f20*/  IMAD.U32 R5, RZ, RZ, UR4 ;  /* 0x00000004ff057e24 */ /* 0x000fe2000f8e00ff */
[----:B------:R-:W-:Y:S01]  /*8f30*/  ULDC.64 UR8, c[0x0][0xad8] ;  /* 0x0002b60000087ab9 */ /* 0x000fe20000000a00 */
[C---:B------:R-:W-:Y:S01]  /*8f40*/  IMAD R9, R3.reuse, UR11, R8 ;  /* 0x0000000b03097c24 */ /* 0x040fe2000f8e0208 */
[----:B------:R-:W-:Y:S01]  /*8f50*/  ULDC UR4, c[0x0][0xac8] ;  /* 0x0002b20000047ab9 */ /* 0x000fe20000000800 */
[----:B------:R-:W-:-:S04]  /*8f60*/  IMAD.WIDE.U32 R4, R3, UR10, R4 ;  /* 0x0000000a03047c25 */ /* 0x000fc8000f8e0004 */
[----:B------:R-:W-:Y:S02]  /*8f70*/  IMAD R6, R6, UR8, RZ ;  /* 0x0000000806067c24 */ /* 0x000fe4000f8e02ff */
[----:B------:R-:W-:Y:S02]  /*8f80*/  IMAD.IADD R5, R5, 0x1, R9 ;  /* 0x0000000105057824 */ /* 0x000fe400078e0209 */
[C---:B------:R-:W-:Y:S02]  /*8f90*/  IMAD R3, R7.reuse, UR9, R6 ;  /* 0x0000000907037c24 */ /* 0x040fe4000f8e0206 */
[----:B------:R-:W-:Y:S01]  /*8fa0*/  IMAD.WIDE.U32 R4, R7, UR8, R4 ;  /* 0x0000000807047c25 */ /* 0x000fe2000f8e0004 */
[----:B------:R-:W-:-:S03]  /*8fb0*/  ULDC.64 UR8, c[0x0][0xa80] ;  /* 0x0002a00000087ab9 */ /* 0x000fc60000000a00 */
[----:B------:R-:W-:Y:S01]  /*8fc0*/  IMAD.IADD R3, R5, 0x1, R3 ;  /* 0x0000000105037824 */ /* 0x000fe200078e0203 */
[----:B------:R-:W-:Y:S01]  /*8fd0*/  LEA R5, P0, R4, UR8, 0x1 ;  /* 0x0000000804057c11 */ /* 0x000fe2000f8008ff */
[----:B------:R-:W-:-:S03]  /*8fe0*/  IMAD.U32 R8, RZ, RZ, UR42 ;  /* 0x0000002aff087e24 */ /* 0x000fc6000f8e00ff */
[----:B------:R-:W-:Y:S01]  /*8ff0*/  LEA.HI.X R10, R4, UR9, R3, 0x1, P0 ;  /* 0x00000009040a7c11 */ /* 0x000fe200080f0c03 */
[----:B------:R-:W0:Y:S01]  /*9000*/  SHFL.IDX PT, R9, R5, RZ, 0x181f ;  /* 0x00181fff05097589 */ /* 0x000e2200000e0000 */
[----:B------:R-:W-:Y:S01]  /*9010*/  IMAD R6, R8, 0xc0, R153 ;  /* 0x000000c008067824 */ /* 0x000fe200078e0299 */
[----:B------:R-:W-:Y:S02]  /*9020*/  ISETP.GE.AND P0, PT, R152, UR4, PT ;  /* 0x0000000498007c0c */ /* 0x000fe4000bf06270 */
[----:B------:R-:W1:Y:S01]  /*9030*/  SHFL.IDX PT, R13, R5, 0x1, 0x181f ;  /* 0x00381f00050d7f89 */ /* 0x000e6200000e0000 */
[C---:B------:R-:W-:Y:S01]  /*9040*/  VIADD R0, R6.reuse, 0x30 ;  /* 0x0000003006007836 */ /* 0x040fe20000000000 */
[CC--:B------:R-:W-:Y:S01]  /*9050*/  ISETP.GE.OR P3, PT, R6.reuse, R29.reuse, P0 ;  /* 0x0000001d0600720c */ /* 0x0c0fe20000766670 */
[C---:B------:R-:W-:Y:S01]  /*9060*/  VIADD R3, R6.reuse, 0x60 ;  /* 0x0000006006037836 */ /* 0x040fe20000000000 */
[----:B------:R-:W2:Y:S01]  /*9070*/  SHFL.IDX PT, R21, R5, 0x2, 0x181f ;  /* 0x00581f0005157f89 */ /* 0x000ea200000e0000 */
[----:B------:R-:W-:Y:S01]  /*9080*/  VIADD R4, R6, 0x90 ;  /* 0x0000009006047836 */ /* 0x000fe20000000000 */
[----:B------:R-:W-:-:S02]  /*9090*/  ISETP.GE.OR P2, PT, R0, R29, P0 ;  /* 0x0000001d0000720c */ /* 0x000fc40000746670 */
[----:B------:R-:W3:Y:S01]  /*90a0*/  SHFL.IDX PT, R7, R10, RZ, 0x181f ;  /* 0x00181fff0a077589 */ /* 0x000ee200000e0000 */
[-C--:B------:R-:W-:Y:S02]  /*90b0*/  ISETP.GE.OR P1, PT, R3, R29.reuse, P0 ;  /* 0x0000001d0300720c */ /* 0x080fe40000726670 */
[----:B------:R-:W-:Y:S01]  /*90c0*/  ISETP.GE.OR P0, PT, R4, R29, P0 ;  /* 0x0000001d0400720c */ /* 0x000fe20000706670 */
[----:B------:R3:W4:Y:S04]  /*90d0*/  SHFL.IDX PT, R27, R5, 0x3, 0x181f ;  /* 0x00781f00051b7f89 */ /* 0x00072800000e0000 */
[----:B------:R-:W4:Y:S04]  /*90e0*/  SHFL.IDX PT, R11, R10, 0x1, 0x181f ;  /* 0x00381f000a0b7f89 */ /* 0x000f2800000e0000 */
[----:B------:R-:W4:Y:S01]  /*90f0*/  SHFL.IDX PT, R15, R10, 0x2, 0x181f ;  /* 0x00581f000a0f7f89 */ /* 0x000f2200000e0000 */
[----:B0-----:R-:W-:-:S03]  /*9100*/  @!P3 LEA R4, P6, R152, R9, 0x1 ;  /* 0x000000099804b211 */ /* 0x001fc600078c08ff */
[----:B------:R4:W0:Y:S01]  /*9110*/  SHFL.IDX PT, R25, R10, 0x3, 0x181f ;  /* 0x00781f000a197f89 */ /* 0x00082200000e0000 */
[C---:B-1----:R-:W-:Y:S02]  /*9120*/  @!P2 LEA R6, P5, R152.reuse, R13, 0x1 ;  /* 0x0000000d9806a211 */ /* 0x042fe400078a08ff */
[C---:B--2---:R-:W-:Y:S02]  /*9130*/  @!P1 LEA R8, P4, R152.reuse, R21, 0x1 ;  /* 0x0000001598089211 */ /* 0x044fe400078808ff */
[C---:B---3--:R-:W-:Y:S02]  /*9140*/  @!P3 LEA.HI.X R5, R152.reuse, R7, R12, 0x1, P6 ;  /* 0x000000079805b211 */ /* 0x048fe400030f0c0c */
[----:B----4-:R-:W-:-:S03]  /*9150*/  @!P0 LEA R10, P6, R152, R27, 0x1 ;  /* 0x0000001b980a8211 */ /* 0x010fc600078c08ff */
[----:B------:R2:W-:Y:S01]  /*9160*/  @!P3 ST.E.128 desc[UR48][R4.64], RZ ;  /* 0x000000ff0400b985 */ /* 0x0005e2000c101d30 */
[C-C-:B------:R-:W-:Y:S02]  /*9170*/  @!P2 LEA.HI.X R7, R152.reuse, R11, R12.reuse, 0x1, P5 ;  /* 0x0000000b9807a211 */ /* 0x140fe400028f0c0c */
[----:B------:R-:W-:-:S03]  /*9180*/  @!P1 LEA.HI.X R9, R152, R15, R12, 0x1, P4 ;  /* 0x0000000f98099211 */ /* 0x000fc600020f0c0c */
[----:B------:R2:W-:Y:S01]  /*9190*/  @!P2 ST.E.128 desc[UR48][R6.64], RZ ;  /* 0x000000ff0600a985 */ /* 0x0005e2000c101d30 */
[----:B0-----:R-:W-:-:S03]  /*91a0*/  @!P0 LEA.HI.X R11, R152, R25, R12, 0x1, P6 ;  /* 0x00000019980b8211 */ /* 0x001fc600030f0c0c */
[----:B------:R2:W-:Y:S04]  /*91b0*/  @!P1 ST.E.128 desc[UR48][R8.64], RZ ;  /* 0x000000ff08009985 */ /* 0x0005e8000c101d30 */
[----:B------:R2:W-:Y:S02]  /*91c0*/  @!P0 ST.E.128 desc[UR48][R10.64], RZ ;  /* 0x000000ff0a008985 */ /* 0x0005e4000c101d30 */
.L_x_12845:
[----:B------:R-:W-:Y:S05]  /*91d0*/  BSYNC B0 ;  /* 0x0000000000007941 */ /* 0x000fea0003800000 */
.L_x_12842:
[----:B------:R-:W-:Y:S02]  /*91e0*/  ULDC UR4, c[0x0][0xc3c] ;  /* 0x00030f0000047ab9 */ /* 0x000fe40000000800 */
[----:B------:R-:W-:-:S13]  /*91f0*/  ISETP.GE.AND P0, PT, R31, UR4, PT ;  /* 0x000000041f007c0c */ /* 0x000fda000bf06270 */
[----:B------:R-:W-:Y:S05]  /*9200*/  @!P0 BRA `(.L_x_12849) ;  /* 0xffffff7c00648947 */ /* 0x000fea000383ffff */
[----:B------:R-:W-:Y:S05]  /*9210*/  EXIT ;  /* 0x000000000000794d */ /* 0x000fea0003800000 */
.L_x_12818:
        /* <DEDUP_REMOVED lines=16> */
.L_x_12850:
        /* <DEDUP_REMOVED lines=42> */
.L_x_12856:
        /* <DEDUP_REMOVED lines=12> */
.L_x_12855:
[----:B------:R-:W-:Y:S05]  /*9680*/  BSYNC B0 ;  /* 0x0000000000007941 */ /* 0x000fea0003800000 */
.L_x_12854:
        /* <DEDUP_REMOVED lines=21> */
.L_x_12852:
        /* <DEDUP_REMOVED lines=15> */
.L_x_12857:
        /* <DEDUP_REMOVED lines=28> */
.L_x_12853:
[----:B------:R-:W-:Y:S02]  /*9a90*/  IMAD.MOV.U32 R17, RZ, RZ, RZ ;  /* 0x000000ffff117224 */ /* 0x000fe400078e00ff */
[----:B------:R-:W-:Y:S02]  /*9aa0*/  IMAD.U32 R16, RZ, RZ, UR6 ;  /* 0x00000006ff107e24 */ /* 0x000fe4000f8e00ff */
[----:B------:R-:W-:-:S07]  /*9ab0*/  IMAD.MOV.U32 R18, RZ, RZ, RZ ;  /* 0x000000ffff127224 */ /* 0x000fce00078e00ff */
.L_x_12858:
[----:B------:R-:W-:-:S13]  /*9ac0*/  ISETP.NE.AND P0, PT, R5, RZ, PT ;  /* 0x000000ff0500720c */ /* 0x000fda0003f05270 */
[----:B------:R-:W0:Y:S01]  /*9ad0*/  @!P0 S2R R3, SR_CgaCtaId ;  /* 0x0000000000038919 */ /* 0x000e220000008800 */
[----:B------:R-:W-:-:S04]  /*9ae0*/  @!P0 MOV R0, 0x400 ;  /* 0x0000040000008802 */ /* 0x000fc80000000f00 */
[----:B0-----:R-:W-:-:S05]  /*9af0*/  @!P0 LEA R0, R3, R0, 0x18 ;  /* 0x0000000003008211 */ /* 0x001fca00078ec0ff */
[----:B------:R1:W-:Y:S01]  /*9b00*/  @!P0 STS.128 [R0+0x308d0], R16 ;  /* 0x0308d01000008388 */ /* 0x0003e20000000c00 */
[----:B------:R-:W-:Y:S06]  /*9b10*/  BAR.ARV 0x5, 0x200 ;  /* 0x0148000000007b1d */ /* 0x000fec0000002000 */
.L_x_12851:
[----:B------:R2:W-:Y:S01]  /*9b20*/  STL [R1+0x30], RZ ;  /* 0x000030ff01007387 */ /* 0x0005e20000100800 */
[----:B------:R-:W-:Y:S01]  /*9b30*/  ULDC UR4, c[0x0][0xc3c] ;  /* 0x00030f0000047ab9 */ /* 0x000fe20000000800 */
[----:B------:R-:W-:Y:S01]  /*9b40*/  MOV R26, 0x1 ;  /* 0x00000001001a7802 */ /* 0x000fe20000000f00 */
[----:B------:R-:W-:Y:S01]  /*9b50*/  IMAD.MOV.U32 R23, RZ, RZ, RZ ;  /* 0x000000ffff177224 */ /* 0x000fe200078e00ff */
[----:B0-----:R-:W-:-:S13]  /*9b60*/  ISETP.GE.AND P0, PT, R19, UR4, PT ;  /* 0x0000000413007c0c */ /* 0x001fda000bf06270 */
        /* <DEDUP_REMOVED lines=15> */
[----:B------:R-:W-:Y:S02]  /*9c60*/  LOP3.LUT R2, R0, 0x1f8, RZ, 0xc0, !PT ;  /* 0x000001f800027812 */ /* 0x000fe400078ec0ff */
[----:B------:R-:W-:Y:S02]  /*9c70*/  SHF.R.U32.HI R4, RZ, 0x3, R4 ;  /* 0x00000003ff047819 */ /* 0x000fe40000011604 */
[----:B------:R-:W-:-:S04]  /*9c80*/  LOP3.LUT R2, R2, 0x38, R5, 0x78, !PT ;  /* 0x0000003802027812 */ /* 0x000fc800078e7805 */
[----:B------:R-:W-:Y:S01]  /*9c90*/  LOP3.LUT R3, R2, 0x200, R3, 0xf8, !PT ;  /* 0x0000020002037812 */ /* 0x000fe200078ef803 */
[----:B------:R-:W-:-:S04]  /*9ca0*/  IMAD.SHL.U32 R2, R5, 0x10, RZ ;  /* 0x0000001005027824 */ /* 0x000fc800078e00ff */
[----:B------:R-:W-:Y:S01]  /*9cb0*/  IMAD R0, R3, 0x2, R22 ;  /* 0x0000000203007824 */ /* 0x000fe200078e0216 */
[----:B------:R-:W-:-:S04]  /*9cc0*/  LOP3.LUT R2, R4, 0x70, R2, 0xf8, !PT ;  /* 0x0000007004027812 */ /* 0x000fc800078ef802 */
[----:B------:R3:W-:Y:S03]  /*9cd0*/  STL [R1+0x4], R0 ;  /* 0x0000040001007387 */ /* 0x0007e60000100800 */
.L_x_12949:
[----:B0-----:R-:W0:Y:S02]  /*9ce0*/  LDC.64 R2, c[0x0][0xc88] ;  /* 0x00032200ff027b82 */ /* 0x001e240000000a00 */
[----:B0-----:R-:W-:-:S05]  /*9cf0*/  IMAD.WIDE R2, R19, 0x4, R2 ;  /* 0x0000000413027825 */ /* 0x001fca00078e0202 */
[----:B------:R-:W2:Y:S01]  /*9d00*/  LDG.E R10, desc[UR48][R2.64] ;  /* 0x00000030020a7981 */ /* 0x000ea2000c1e1900 */
[----:B------:R-:W-:Y:S05]  /*9d10*/  YIELD ;  /* 0x0000000000007946 */ /* 0x000fea0003800000 */
[----:B------:R-:W-:Y:S01]  /*9d20*/  ULDC.64 UR4, c[0x0][0xa28] ;  /* 0x00028a0000047ab9 */ /* 0x000fe20000000a00 */
[----:B---3--:R-:W-:Y:S01]  /*9d30*/  IMAD.MOV.U32 R0, RZ, RZ, RZ ;  /* 0x000000ffff007224 */ /* 0x008fe200078e00ff */
[----:B------:R-:W-:Y:S01]  /*9d40*/  ISETP.NE.U32.AND P0, PT, RZ, UR4, PT ;  /* 0x00000004ff007c0c */ /* 0x000fe2000bf05070 */
[----:B------:R-:W-:Y:S01]  /*9d50*/  IMAD.MOV.U32 R6, RZ, RZ, RZ ;  /* 0x000000ffff067224 */ /* 0x000fe200078e00ff */
[----:B------:R-:W-:Y:S01]  /*9d60*/  ULDC.64 UR6, c[0x0][0xa18] ;  /* 0x0002860000067ab9 */ /* 0x000fe20000000a00 */
[----:B------:R-:W-:Y:S01]  /*9d70*/  ULDC.64 UR8, c[0x0][0xa08] ;  /* 0x0002820000087ab9 */ /* 0x000fe20000000a00 */
[----:B------:R-:W-:-:S02]  /*9d80*/  ISETP.NE.AND.EX P0, PT, RZ, UR5, PT, P0 ;  /* 0x00000005ff007c0c */ /* 0x000fc4000bf05300 */
[----:B-12---:R-:W-:Y:S01]  /*9d90*/  SHF.R.S32.HI R4, RZ, 0x1f, R10 ;  /* 0x0000001fff047819 */ /* 0x006fe2000001140a */
        /* <DEDUP_REMOVED lines=40> */
[----:B0-----:R-:W2:Y:S02]  /*a020*/  LDG.E R8, desc[UR48][R2.64+0x4] ;  /* 0x0000043002087981 */ /* 0x001ea4000c1e1900 */
[----:B--2---:R-:W-:-:S05]  /*a030*/  IMAD.IADD R2, R8, 0x1, -R7 ;  /* 0x0000000108027824 */ /* 0x004fca00078e0a07 */
[----:B------:R1:W-:Y:S02]  /*a040*/  STL [R1+0x24], R2 ;  /* 0x0000240201007387 */ /* 0x0003e40000100800 */
.L_x_12860:
        /* <DEDUP_REMOVED lines=10> */
.L_x_12861:
[----:B------:R-:W-:Y:S05]  /*a0f0*/  @!P0 BRA `(.L_x_12862) ;  /* 0x00000000000c8947 */ /* 0x000fea0003800000 */
[----:B------:R-:W2:Y:S04]  /*a100*/  LDG.E R6, desc[UR48][R4.64] ;  /* 0x0000003004067981 */ /* 0x000ea8000c1e1900 */
[----:B------:R-:W2:Y:S02]  /*a110*/  LDG.E R3, desc[UR48][R4.64+0x4] ;  /* 0x0000043004037981 */ /* 0x000ea4000c1e1900 */
[----:B--2---:R-:W-:-:S07]  /*a120*/  IMAD.IADD R6, R3, 0x1, -R6 ;  /* 0x0000000103067824 */ /* 0x004fce00078e0a06 */
.L_x_12862:
[----:B-1---5:R-:W-:Y:S01]  /*a130*/  IMAD.IADD R2, R6, 0x1, -R0 ;  /* 0x0000000106027824 */ /* 0x022fe200078e0a00 */
[----:B------:R-:W-:Y:S03]  /*a140*/  BSSY B7, `(.L_x_12863) ;  /* 0x000035b000077945 */ /* 0x000fe60003800000 */
[C---:B------:R-:W-:Y:S01]  /*a150*/  VIADD R0, R2.reuse, 0xbf ;  /* 0x000000bf02007836 */ /* 0x040fe20000000000 */
[----:B------:R1:W-:Y:S01]  /*a160*/  STL [R1+0x20], R2 ;  /* 0x0000200201007387 */ /* 0x0003e20000100800 */
[----:B------:R-:W-:Y:S02]  /*a170*/  ISETP.GT.AND P0, PT, R2, RZ, PT ;  /* 0x000000ff0200720c */ /* 0x000fe40003f04270 */
[----:B------:R-:W-:-:S05]  /*a180*/  IMAD.HI R0, R0, 0x2aaaaaab, RZ ;  /* 0x2aaaaaab00007827 */ /* 0x000fca00078e02ff */
[----:B------:R-:W-:-:S04]  /*a190*/  SHF.R.U32.HI R3, RZ, 0x1f, R0 ;  /* 0x0000001fff037819 */ /* 0x000fc80000011600 */
[----:B------:R-:W-:-:S05]  /*a1a0*/  LEA.HI.SX32 R0, R0, R3, 0x1b ;  /* 0x0000000300007211 */ /* 0x000fca00078fdaff */
[----:B------:R1:W-:Y:S01]  /*a1b0*/  STL [R1+0x10], R0 ;  /* 0x0000100001007387 */ /* 0x0003e20000100800 */
[----:B------:R-:W-:Y:S05]  /*a1c0*/  @P0 BRA `(.L_x_12864) ;  /* 0x0000000000440947 */ /* 0x000fea0003800000 */
[----:B-1----:R-:W1:Y:S02]  /*a1d0*/  S2R R2, SR_TID.X ;  /* 0x0000000000027919 */ /* 0x002e640000002100 */
[----:B-1----:R-:W-:-:S04]  /*a1e0*/  LOP3.LUT R2, R2, 0x7f, RZ, 0xc0, !PT ;  /* 0x0000007f02027812 */ /* 0x002fc800078ec0ff */
[----:B------:R-:W-:-:S13]  /*a1f0*/  ISETP.NE.AND P0, PT, R2, RZ, PT ;  /* 0x000000ff0200720c */ /* 0x000fda0003f05270 */
[----:B------:R-:W-:Y:S05]  /*a200*/  @P0 BRA `(.L_x_12865) ;  /* 0x0000003400380947 */ /* 0x000fea0003800000 */
[----:B------:R-:W1:Y:S01]  /*a210*/  S2R R5, SR_LANEID ;  /* 0x0000000000057919 */ /* 0x000e620000000000 */
[----:B------:R-:W-:Y:S01]  /*a220*/  VOTEU.ANY UR4, UPT, PT ;  /* 0x0000000000047886 */ /* 0x000fe200038e0100 */
[----:B------:R-:W2:Y:S01]  /*a230*/  LDC.64 R2, c[0x0][0xc60] ;  /* 0x00031800ff027b82 */ /* 0x000ea20000000a00 */
[----:B------:R-:W1:Y:S02]  /*a240*/  FLO.U32 R0, UR4 ;  /* 0x0000000400007d00 */ /* 0x000e6400080e0000 */
[----:B-1----:R-:W-:-:S06]  /*a250*/  ISETP.EQ.U32.AND P0, PT, R0, R5, PT ;  /* 0x000000050000720c */ /* 0x002fcc0003f02070 */
[----:B------:R-:W2:Y:S07]  /*a260*/  POPC R5, UR4 ;  /* 0x0000000400057d09 */ /* 0x000eae0008000000 */
[----:B--2---:R-:W2:Y:S01]  /*a270*/  @P0 ATOMG.E.ADD.STRONG.GPU PT, R3, desc[UR48][R2.64], R5 ;  /* 0x00000005020309a8 */ /* 0x004ea200081ee1f0 */
[----:B------:R-:W1:Y:S02]  /*a280*/  S2R R4, SR_LTMASK ;  /* 0x0000000000047919 */ /* 0x000e640000003900 */
[----:B-1----:R-:W-:-:S04]  /*a290*/  LOP3.LUT R4, R4, UR4, RZ, 0xc0, !PT ;  /* 0x0000000404047c12 */ /* 0x002fc8000f8ec0ff */
[----:B------:R-:W1:Y:S01]  /*a2a0*/  POPC R7, R4 ;  /* 0x0000000400077309 */ /* 0x000e620000000000 */
[----:B--2---:R-:W1:Y:S02]  /*a2b0*/  SHFL.IDX PT, R0, R3, R0, 0x1f ;  /* 0x00001f0003007589 */ /* 0x004e6400000e0000 */
[----:B-1----:R-:W-:Y:S01]  /*a2c0*/  IADD3 R16, R0, UR37, R7 ;  /* 0x0000002500107c10 */ /* 0x002fe2000fffe007 */
[----:B------:R-:W-:Y:S06]  /*a2d0*/  BRA `(.L_x_12865) ;  /* 0x0000003400047947 */ /* 0x000fec0003800000 */
.L_x_12864:
        /* <DEDUP_REMOVED lines=15> */
[----:B0-----:R-:W-:Y:S02]  /*a3d0*/  IMAD.MOV.U32 R8, RZ, RZ, 0x70 ;  /* 0x00000070ff087424 */ /* 0x001fe400078e00ff */
[----:B------:R-:W-:Y:S02]  /*a3e0*/  IMAD.MOV.U32 R12, RZ, RZ, 0x1 ;  /* 0x00000001ff0c7424 */ /* 0x000fe400078e00ff */
[----:B------:R-:W-:-:S07]  /*a3f0*/  IMAD.MOV.U32 R13, RZ, RZ, RZ ;  /* 0x000000ffff0d7224 */ /* 0x000fce00078e00ff */
[----:B------:R-:W-:-:S07]  /*a400*/  LEPC R20, `(.L_x_12867) ;  /* 0x000000001014794e */ /* 0x000fce0000000000 */
[----:B-1----:R-:W-:Y:S05]  /*a410*/  CALL.ABS.NOINC R2 ;  /* 0x0000000002007343 */ /* 0x002fea0003c00000 */
.L_x_12867:
[----:B------:R-:W-:Y:S05]  /*a420*/  BSYNC B6 ;  /* 0x0000000000067941 */ /* 0x000fea0003800000 */
.L_x_12866:
        /* <DEDUP_REMOVED lines=15> */
[----:B0-----:R-:W-:Y:S02]  /*a520*/  IMAD.MOV.U32 R8, RZ, RZ, 0x70 ;  /* 0x00000070ff087424 */ /* 0x001fe400078e00ff */
[----:B------:R-:W-:Y:S02]  /*a530*/  IMAD.MOV.U32 R12, RZ, RZ, 0x1 ;  /* 0x00000001ff0c7424 */ /* 0x000fe400078e00ff */
[----:B-1----:R-:W-:-:S07]  /*a540*/  IMAD.MOV.U32 R13, RZ, RZ, RZ ;  /* 0x000000ffff0d7224 */ /* 0x002fce00078e00ff */
[----:B------:R-:W-:-:S07]  /*a550*/  LEPC R20, `(.L_x_12870) ;  /* 0x000000001014794e */ /* 0x000fce0000000000 */
[----:B--2---:R-:W-:Y:S05]  /*a560*/  CALL.ABS.NOINC R2 ;  /* 0x0000000002007343 */ /* 0x004fea0003c00000 */
.L_x_12870:
        /* <DEDUP_REMOVED lines=16> */
.L_x_12869:
[----:B------:R-:W-:Y:S05]  /*a670*/  BSYNC B6 ;  /* 0x0000000000067941 */ /* 0x000fea0003800000 */
.L_x_12868:
        /* <DEDUP_REMOVED lines=23> */
.L_x_12965:
        /* <DEDUP_REMOVED lines=8> */
.L_x_12968:
        /* <DEDUP_REMOVED lines=22> */
.L_x_12874:
[----:B-1----:R-:W-:Y:S01]  /*a9d0*/  IMAD R0, R23, 0x8, R22 ;  /* 0x0000000817007824 */ /* 0x002fe200078e0216 */
[----:B--2---:R-:W-:-:S04]  /*a9e0*/  SHF.L.U32 R2, R26, 0x1f, RZ ;  /* 0x0000001f1a027819 */ /* 0x004fc800000006ff */
[----:B------:R-:W1:Y:S02]  /*a9f0*/  SYNCS.PHASECHK.TRANS64.TRYWAIT P0, [R0+URZ+0x30840], R2 ;  /* 0x03084002000075a7 */ /* 0x000e64000800017f */
[----:B-1----:R-:W-:Y:S05]  /*aa00*/  @!P0 BRA `(.L_x_12875) ;  /* 0x0000003c00688947 */ /* 0x002fea0003800000 */
.L_x_12969:
        /* <DEDUP_REMOVED lines=11> */
.L_x_12876:
[----:B------:R-:W-:Y:S01]  /*aac0*/  R2UR UR9, R0 ;  /* 0x00000000000972ca */ /* 0x000fe200000e0000 */
[----:B-1----:R-:W-:Y:S01]  /*aad0*/  IMAD R0, R23, 0x6000, R22 ;  /* 0x0000600017007824 */ /* 0x002fe200078e0216 */
[----:B------:R-:W-:Y:S01]  /*aae0*/  R2UR UR11, R27 ;  /* 0x000000001b0b72ca */ /* 0x000fe200000e0000 */
[----:B------:R-:W-:Y:S01]  /*aaf0*/  UIADD3 UR6, UP0, UR38, 0x370, URZ ;  /* 0x0000037026067890 */ /* 0x000fe2000ff1e03f */
[----:B------:R-:W-:Y:S01]  /*ab00*/  R2UR UR4, R28 ;  /* 0x000000001c0472ca */ /* 0x000fe200000e0000 */
[----:B------:R-:W-:Y:S01]  /*ab10*/  UMOV UR5, 0x14f00000 ;  /* 0x14f0000000057882 */ /* 0x000fe20000000000 */
[----:B------:R-:W-:Y:S01]  /*ab20*/  R2UR UR8, R0 ;  /* 0x00000000000872ca */ /* 0x000fe200000e0000 */
[----:B------:R-:W-:Y:S01]  /*ab30*/  UIADD3.X UR7, URZ, UR39, URZ, UP0, !UPT ;  /* 0x000000273f077290 */ /* 0x000fe200087fe43f */
[----:B------:R-:W-:Y:S01]  /*ab40*/  R2UR UR12, R18 ;  /* 0x00000000120c72ca */ /* 0x000fe200000e0000 */
[----:B------:R-:W-:Y:S01]  /*ab50*/  UMOV UR10, URZ ;  /* 0x0000003f000a7c82 */ /* 0x000fe20008000000 */
[----:B-----5:R-:W-:-:S02]  /*ab60*/  R2UR UR13, R24 ;  /* 0x00000000180d72ca */ /* 0x020fc400000e0000 */
[----:B------:R-:W-:Y:S01]  /*ab70*/  PLOP3.LUT P0, PT, PT, PT, PT, 0x80, 0x0 ;  /* 0x000000000000781c */ /* 0x000fe20003f0f070 */
[----:B------:R-:W-:Y:S01]  /*ab80*/  UIADD3 UR9, UR9, 0x30830, URZ ;  /* 0x0003083009097890 */ /* 0x000fe2000fffe03f */
[----:B------:R-:W-:-:S03]  /*ab90*/  LOP3.LUT R29, R29, 0xfffffffe, RZ, 0xc0, !PT ;  /* 0xfffffffe1d1d7812 */ /* 0x000fc600078ec0ff */
[----:B------:R-:W-:Y:S02]  /*aba0*/  UIMAD UR11, UR11, 0xc0, UR4 ;  /* 0x000000c00b0b78a4 */ /* 0x000fe4000f8e0204 */
[----:B------:R-:W-:Y:S01]  /*abb0*/  UIADD3 UR8, UR8, 0x12400, URZ ;  /* 0x0001240008087890 */ /* 0x000fe2000fffe03f */
[----:B------:R-:W-:-:S05]  /*abc0*/  UMOV UR4, 0x0 ;  /* 0x0000000000047882 */ /* 0x000fca0000000000 */
[----:B------:R-:W-:-:S03]  /*abd0*/  @P0 LOP3.LUT R29, R29, 0x1, RZ, 0xfc, !PT ;  /* 0x000000011d1d0812 */ /* 0x000fc600078efcff */
[----:B------:R2:W-:Y:S02]  /*abe0*/  UTMALDG.4D [UR8], [UR6], desc[UR4] ;  /* 0x00000408060075b4 */ /* 0x0005e40008019000 */
[----:B--2---:R-:W-:Y:S02]  /*abf0*/  NOP ;  /* 0x0000000000007918 */ /* 0x004fe40000000000 */
.L_x_12872:
[----:B------:R-:W2:Y:S04]  /*ac00*/  LDL.LU R4, [R1+0x18] ;  /* 0x0000180001047983 */ /* 0x000ea80000300800 */
[----:B---3--:R-:W3:Y:S04]  /*ac10*/  LDL.LU R6, [R1+0x8] ;  /* 0x0000080001067983 */ /* 0x008ee80000300800 */
[----:B------:R-:W4:Y:S01]  /*ac20*/  LDL.LU R3, [R1+0x1c] ;  /* 0x00001c0001037983 */ /* 0x000f220000300800 */
        /* <DEDUP_REMOVED lines=11> */
[----:B----4-:R-:W-:-:S03]  /*ace0*/  SEL R3, R3, RZ, !P0 ;  /* 0x000000ff03037207 */ /* 0x010fc60004000000 */
[----:B------:R-:W-:Y:S01]  /*acf0*/  IMAD R0, R4, UR5, R2 ;  /* 0x0000000504007c24 */ /* 0x000fe2000f8e0202 */
[----:B---3--:R-:W-:Y:S01]  /*ad00*/  SEL R2, R6, RZ, !P0 ;  /* 0x000000ff06027207 */ /* 0x008fe20004000000 */
        /* <DEDUP_REMOVED lines=13> */
[----:B------:R-:W-:Y:S01]  /*ade0*/  IMAD.U32 R4, RZ, RZ, UR6 ;  /* 0x00000006ff047e24 */ /* 0x000fe2000f8e00ff */
[----:B------:R-:W-:Y:S01]  /*adf0*/  MOV R12, 0x1 ;  /* 0x00000001000c7802 */ /* 0x000fe20000000f00 */
[----:B------:R-:W1:Y:S01]  /*ae00*/  LDC.64 R2, c[0x4][R2] ;  /* 0x0100000002027b82 */ /* 0x000e620000000a00 */
[----:B------:R-:W-:Y:S02]  /*ae10*/  IMAD.U32 R5, RZ, RZ, UR7 ;  /* 0x00000007ff057e24 */ /* 0x000fe4000f8e00ff */
[----:B------:R-:W-:Y:S02]  /*ae20*/  IMAD.U32 R6, RZ, RZ, UR8 ;  /* 0x00000008ff067e24 */ /* 0x000fe4000f8e00ff */
[----:B------:R-:W-:-:S02]  /*ae30*/  IMAD.U32 R7, RZ, RZ, UR9 ;  /* 0x00000009ff077e24 */ /* 0x000fc4000f8e00ff */
[----:B------:R-:W-:Y:S02]  /*ae40*/  IMAD.U32 R10, RZ, RZ, UR4 ;  /* 0x00000004ff0a7e24 */ /* 0x000fe4000f8e00ff */
[----:B------:R-:W-:Y:S02]  /*ae50*/  IMAD.U32 R11, RZ, RZ, UR5 ;  /* 0x00000005ff0b7e24 */ /* 0x000fe4000f8e00ff */
[----:B0-----:R-:W-:Y:S02]  /*ae60*/  IMAD.MOV.U32 R8, RZ, RZ, 0x70 ;  /* 0x00000070ff087424 */ /* 0x001fe400078e00ff */
[----:B------:R-:W-:-:S07]  /*ae70*/  IMAD.MOV.U32 R13, RZ, RZ, RZ ;  /* 0x000000ffff0d7224 */ /* 0x000fce00078e00ff */
[----:B------:R-:W-:-:S07]  /*ae80*/  LEPC R20, `(.L_x_12878) ;  /* 0x000000001014794e */ /* 0x000fce0000000000 */
[----:B-1----:R-:W-:Y:S05]  /*ae90*/  CALL.ABS.NOINC R2 ;  /* 0x0000000002007343 */ /* 0x002fea0003c00000 */
.L_x_12878:
[----:B------:R-:W-:Y:S05]  /*aea0*/  BSYNC B6 ;  /* 0x0000000000067941 */ /* 0x000fea0003800000 */
.L_x_12877:
        /* <DEDUP_REMOVED lines=8> */
[----:B------:R-:W4:Y:S04]  /*af30*/  LDL.LU R4, [R1+0x8] ;  /* 0x0000080001047983 */ /* 0x000f280000300800 */
[----:B------:R0:W5:Y:S01]  /*af40*/  LDL R10, [R1+0x4] ;  /* 0x00000400010a7983 */ /* 0x0001620000100800 */
[----:B-1----:R-:W-:-:S13]  /*af50*/  ISETP.NE.AND P0, PT, R9, 0x1, PT ;  /* 0x000000010900780c */ /* 0x002fda0003f05270 */
[----:B------:R-:W1:Y:S08]  /*af60*/  @P0 LDC R5, c[0x0][0x44c] ;  /* 0x00011300ff050b82 */ /* 0x000e700000000800 */
[----:B0-----:R-:W0:Y:S01]  /*af70*/  @P0 LDC R8, c[0x0][0x450] ;  /* 0x00011400ff080b82 */ /* 0x001e220000000800 */
[----:B------:R-:W0:Y:S01]  /*af80*/  S2R R11, SR_TID.X ;  /* 0x00000000000b7919 */ /* 0x000e220000002100 */
[----:B--2---:R-:W-:-:S02]  /*af90*/  IMAD.MOV.U32 R3, RZ, RZ, R0 ;  /* 0x000000ffff037224 */ /* 0x004fc400078e0000 */
        /* <DEDUP_REMOVED lines=17> */
[----:B------:R-:W-:-:S04]  /*b0b0*/  IMAD R6, R17, 0xc0, R6 ;  /* 0x000000c011067824 */ /* 0x000fc800078e0206 */
[----:B-1----:R-:W-:-:S04]  /*b0c0*/  @P0 IMAD.HI.U32 R0, R6, R5, RZ ;  /* 0x0000000506000227 */ /* 0x002fc800078e00ff */
[----:B------:R-:W-:Y:S01]  /*b0d0*/  IMAD.MOV.U32 R5, RZ, RZ, R6 ;  /* 0x000000ffff057224 */ /* 0x000fe200078e0006 */
[----:B----4-:R-:W-:-:S04]  /*b0e0*/  @P0 SHF.R.U32.HI R5, RZ, R4, R0 ;  /* 0x00000004ff050219 */ /* 0x010fc80000011600 */
[----:B------:R-:W-:-:S05]  /*b0f0*/  SHF.R.S32.HI R0, RZ, 0x1f, R5 ;  /* 0x0000001fff007819 */ /* 0x000fca0000011405 */
[----:B------:R-:W-:-:S04]  /*b100*/  IMAD R0, R0, UR4, RZ ;  /* 0x0000000400007c24 */ /* 0x000fc8000f8e02ff */
[C---:B------:R-:W-:Y:S02]  /*b110*/  IMAD R7, R5.reuse, UR5, R0 ;  /* 0x0000000505077c24 */ /* 0x040fe4000f8e0200 */
[----:B------:R-:W-:Y:S02]  /*b120*/  IMAD.MOV R0, RZ, RZ, -R5 ;  /* 0x000000ffff007224 */ /* 0x000fe400078e0a05 */
[----:B------:R-:W-:-:S04]  /*b130*/  IMAD.WIDE.U32 R4, R5, UR4, R2 ;  /* 0x0000000405047c25 */ /* 0x000fc8000f8e0002 */
[----:B------:R-:W-:Y:S02]  /*b140*/  IMAD R0, R9, R0, R6 ;  /* 0x0000000009007224 */ /* 0x000fe400078e0206 */
[----:B------:R-:W-:-:S03]  /*b150*/  IMAD.IADD R5, R5, 0x1, R7 ;  /* 0x0000000105057824 */ /* 0x000fc600078e0207 */
[----:B------:R-:W-:-:S05]  /*b160*/  SHF.R.S32.HI R7, RZ, 0x1f, R0 ;  /* 0x0000001fff077819 */ /* 0x000fca0000011400 */
[----:B------:R-:W-:Y:S02]  /*b170*/  IMAD R7, R7, UR6, RZ ;  /* 0x0000000607077c24 */ /* 0x000fe4000f8e02ff */
[----:B------:R-:W-:-:S04]  /*b180*/  IMAD.WIDE.U32 R4, R0, UR6, R4 ;  /* 0x0000000600047c25 */ /* 0x000fc8000f8e0004 */
[----:B------:R-:W-:-:S04]  /*b190*/  IMAD R7, R0, UR7, R7 ;  /* 0x0000000700077c24 */ /* 0x000fc8000f8e0207 */
[----:B------:R-:W-:Y:S02]  /*b1a0*/  IMAD.IADD R5, R5, 0x1, R7 ;  /* 0x0000000105057824 */ /* 0x000fe400078e0207 */
[----:B------:R-:W1:Y:S01]  /*b1b0*/  @P0 LDC R7, c[0x0][0x44c] ;  /* 0x00011300ff070b82 */ /* 0x000e620000000800 */
[----:B------:R-:W-:-:S04]  /*b1c0*/  LEA R0, P1, R4, UR8, 0x1 ;  /* 0x0000000804007c11 */ /* 0x000fc8000f8208ff */
[----:B------:R-:W-:Y:S01]  /*b1d0*/  LEA.HI.X R4, R4, UR9, R5, 0x1, P1 ;  /* 0x0000000904047c11 */ /* 0x000fe200088f0c05 */
[----:B------:R-:W-:-:S04]  /*b1e0*/  VIADD R5, R6, 0x80 ;  /* 0x0000008006057836 */ /* 0x000fc80000000000 */
[----:B------:R-:W-:Y:S02]  /*b1f0*/  IMAD.MOV.U32 R6, RZ, RZ, R5 ;  /* 0x000000ffff067224 */ /* 0x000fe400078e0005 */
[----:B-1----:R-:W-:-:S05]  /*b200*/  @P0 IMAD.HI.U32 R7, R5, R7, RZ ;  /* 0x0000000705070227 */ /* 0x002fca00078e00ff */
[----:B0-----:R-:W-:-:S05]  /*b210*/  @P0 SHF.R.U32.HI R6, RZ, R8, R7 ;  /* 0x00000008ff060219 */ /* 0x001fca0000011607 */
[----:B------:R-:W-:-:S04]  /*b220*/  IMAD.MOV R7, RZ, RZ, -R6 ;  /* 0x000000ffff077224 */ /* 0x000fc800078e0a06 */
[----:B------:R-:W-:Y:S01]  /*b230*/  IMAD R5, R9, R7, R5 ;  /* 0x0000000709057224 */ /* 0x000fe200078e0205 */
[----:B------:R-:W-:Y:S01]  /*b240*/  SHF.R.S32.HI R7, RZ, 0x1f, R6 ;  /* 0x0000001fff077819 */ /* 0x000fe20000011406 */
[----:B------:R-:W-:-:S04]  /*b250*/  IMAD.WIDE.U32 R2, R6, UR4, R2 ;  /* 0x0000000406027c25 */ /* 0x000fc8000f8e0002 */
[----:B------:R-:W-:Y:S01]  /*b260*/  IMAD R7, R7, UR4, RZ ;  /* 0x0000000407077c24 */ /* 0x000fe2000f8e02ff */
[----:B------:R-:W-:-:S03]  /*b270*/  ULDC UR4, c[0x0][0x2b8] ;  /* 0x0000ae0000047ab9 */ /* 0x000fc60000000800 */
[----:B------:R-:W-:Y:S01]  /*b280*/  IMAD R7, R6, UR5, R7 ;  /* 0x0000000506077c24 */ /* 0x000fe2000f8e0207 */
[----:B------:R-:W-:Y:S01]  /*b290*/  SHF.R.S32.HI R6, RZ, 0x1f, R5 ;  /* 0x0000001fff067819 */ /* 0x000fe20000011405 */
[----:B------:R-:W-:Y:S02]  /*b2a0*/  IMAD.SHL.U32 R20, R11, 0x8, RZ ;  /* 0x000000080b147824 */ /* 0x000fe400078e00ff */
        /* <DEDUP_REMOVED lines=8> */
[----:B------:R-:W-:Y:S01]  /*b330*/  UMOV UR4, 0xffffffff ;  /* 0xffffffff00047882 */ /* 0x000fe20000000000 */
[----:B------:R-:W-:Y:S02]  /*b340*/  LOP3.LUT R21, R11, 0x7f, RZ, 0xc0, !PT ;  /* 0x0000007f0b157812 */ /* 0x000fe400078ec0ff */
[----:B------:R-:W-:Y:S02]  /*b350*/  LEA.HI.X R2, R2, UR9, R6, 0x1, P1 ;  /* 0x0000000902027c11 */ /* 0x000fe400088f0c06 */
[----:B------:R-:W-:Y:S01]  /*b360*/  SHF.R.U32.HI R21, RZ, 0x3, R21 ;  /* 0x00000003ff157819 */ /* 0x000fe20000011615 */
[----:B------:R-:W-:Y:S06]  /*b370*/  BRA.DIV UR4, `(.L_x_12879) ;  /* 0x0000003604207947 */ /* 0x000fec000b800000 */
[----:B------:R-:W2:Y:S01]  /*b380*/  LDL.LU R6, [R1+0x24] ;  /* 0x0000240001067983 */ /* 0x000ea20000300800 */
[----:B------:R-:W-:-:S03]  /*b390*/  IMAD R17, R17, 0xc0, R21 ;  /* 0x000000c011117824 */ /* 0x000fc600078e0215 */
[----:B------:R-:W0:Y:S04]  /*b3a0*/  SHFL.IDX PT, R7, R0, RZ, 0x181f ;  /* 0x00181fff00077589 */ /* 0x000e2800000e0000 */
[----:B------:R-:W-:Y:S04]  /*b3b0*/  SHFL.IDX PT, R8, R5, RZ, 0x181f ;  /* 0x00181fff05087589 */ /* 0x000fe800000e0000 */
        /* <DEDUP_REMOVED lines=9> */
[----:B-----5:R0:W-:Y:S02]  /*b450*/  @!P1 LDGSTS.E.BYPASS.LTC128B.128 [R10+0xc400], desc[UR48][R6.64], !P0 ;  /* 0x0c400000060a9fae */ /* 0x0201e4000c101d70 */
[----:B0-----:R-:W-:Y:S02]  /*b460*/  VIADD R6, R17, 0x10 ;  /* 0x0000001011067836 */ /* 0x001fe40000000000 */
        /* <DEDUP_REMOVED lines=8> */
[----:B------:R0:W-:Y:S02]  /*b4f0*/  @!P1 LDGSTS.E.BYPASS.LTC128B.128 [R10+0xcc00], desc[UR48][R6.64], !P0 ;  /* 0x0cc00000060a9fae */ /* 0x0001e4000c101d70 */
        /* <DEDUP_REMOVED lines=50> */
[----:B------:R0:W-:Y:S04]  /*b820*/  @!P1 LDGSTS.E.BYPASS.LTC128B.128 [R10+0xf400], desc[UR48][R6.64], !P0 ;  /* 0x0f400000060a9fae */ /* 0x0001e8000c101d70 */
[----:B0-----:R0:W1:Y:S02]  /*b830*/  SHFL.IDX PT, R6, R0, 0x7, 0x181f ;  /* 0x00f81f0000067f89 */ /* 0x00106400000e0000 */
[----:B0-----:R-:W-:-:S05]  /*b840*/  VIADD R0, R17, 0x80 ;  /* 0x0000008011007836 */ /* 0x001fca0000000000 */
[----:B------:R-:W-:Y:S01]  /*b850*/  ISETP.GE.AND P2, PT, R0, R3, PT ;  /* 0x000000030000720c */ /* 0x000fe20003f46270 */
[----:B------:R-:W-:-:S05]  /*b860*/  VIADD R0, R17, 0x70 ;  /* 0x0000007011007836 */ /* 0x000fca0000000000 */
[----:B------:R-:W-:Y:S02]  /*b870*/  ISETP.GE.AND P1, PT, R0, R3, PT ;  /* 0x000000030000720c */ /* 0x000fe40003f26270 */
[----:B------:R-:W0:Y:S11]  /*b880*/  SHFL.IDX PT, R0, R2, RZ, 0x181f ;  /* 0x00181fff02007589 */ /* 0x000e3600000e0000 */
[----:B-1----:R-:W-:-:S05]  /*b890*/  @!P1 LEA R6, P3, R20, R6, 0x1 ;  /* 0x0000000614069211 */ /* 0x002fca00078608ff */
[----:B------:R-:W-:-:S04]  /*b8a0*/  @!P1 IMAD.X R4, RZ, RZ, R4, P3 ;  /* 0x000000ffff049224 */ /* 0x000fc800018e0604 */
[----:B------:R-:W-:-:S05]  /*b8b0*/  @!P1 IMAD.MOV.U32 R7, RZ, RZ, R4 ;  /* 0x000000ffff079224 */ /* 0x000fca00078e0004 */
[----:B------:R1:W-:Y:S02]  /*b8c0*/  @!P1 LDGSTS.E.BYPASS.LTC128B.128 [R10+0xfc00], desc[UR48][R6.64], !P0 ;  /* 0x0fc00000060a9fae */ /* 0x0003e4000c101d70 */
[----:B-1----:R-:W-:-:S05]  /*b8d0*/  @!P2 LEA R6, P1, R20, R8, 0x1 ;  /* 0x000000081406a211 */ /* 0x002fca00078208ff */
[----:B0-----:R-:W-:Y:S02]  /*b8e0*/  @!P2 IMAD.X R7, RZ, RZ, R0, P1 ;  /* 0x000000ffff07a224 */ /* 0x001fe400008e0600 */
[----:B------:R-:W-:-:S03]  /*b8f0*/  VIADD R0, R17, 0x90 ;  /* 0x0000009011007836 */ /* 0x000fc60000000000 */
[----:B------:R0:W-:Y:S02]  /*b900*/  @!P2 LDGSTS.E.BYPASS.LTC128B.128 [R10+0x10400], desc[UR48][R6.64], !P0 ;  /* 0x10400000060aafae */ /* 0x0001e4000c101d70 */
[----:B------:R-:W-:Y:S02]  /*b910*/  ISETP.GE.AND P1, PT, R0, R3, PT ;  /* 0x000000030000720c */ /* 0x000fe40003f26270 */
[----:B------:R-:W1:Y:S11]  /*b920*/  SHFL.IDX PT, R0, R2, 0x1, 0x181f ;  /* 0x00381f0002007f89 */ /* 0x000e7600000e0000 */
[----:B------:R-:W-:-:S02]  /*b930*/  @!P1 LEA R4, P2, R20, R14, 0x1 ;  /* 0x0000000e14049211 */ /* 0x000fc400078408ff */
[----:B------:R-:W-:Y:S03]  /*b940*/  SHFL.IDX PT, R14, R5, 0x3, 0x181f ;  /* 0x00781f00050e7f89 */ /* 0x000fe600000e0000 */
[----:B0-----:R-:W-:Y:S02]  /*b950*/  @!P1 IMAD.MOV.U32 R6, RZ, RZ, R4 ;  /* 0x000000ffff069224 */ /* 0x001fe400078e0004 */
[----:B------:R-:W0:Y:S01]  /*b960*/  SHFL.IDX PT, R4, R5, 0x2, 0x181f ;  /* 0x00581f0005047f89 */ /* 0x000e2200000e0000 */
[----:B-1----:R-:W-:Y:S02]  /*b970*/  @!P1 IMAD.X R9, RZ, RZ, R0, P2 ;  /* 0x000000ffff099224 */ /* 0x002fe400010e0600 */
[----:B------:R-:W-:Y:S02]  /*b980*/  VIADD R0, R17, 0xa0 ;  /* 0x000000a011007836 */ /* 0x000fe40000000000 */
[----:B------:R-:W-:-:S05]  /*b990*/  @!P1 IMAD.MOV.U32 R7, RZ, RZ, R9 ;  /* 0x000000ffff079224 */ /* 0x000fca00078e0009 */
[----:B------:R0:W-:Y:S01]  /*b9a0*/  @!P1 LDGSTS.E.BYPASS.LTC128B.128 [R10+0x10c00], desc[UR48][R6.64], !P0 ;  /* 0x10c00000060a9fae */ /* 0x0001e2000c101d70 */
[----:B------:R-:W-:-:S03]  /*b9b0*/  ISETP.GE.AND P1, PT, R0, R3, PT ;  /* 0x000000030000720c */ /* 0x000fc60003f26270 */
[----:B------:R-:W1:Y:S10]  /*b9c0*/  SHFL.IDX PT, R0, R2, 0x2, 0x181f ;  /* 0x00581f0002007f89 */ /* 0x000e7400000e0000 */
[----:B0-----:R-:W-:-:S05]  /*b9d0*/  @!P1 LEA R6, P2, R20, R4, 0x1 ;  /* 0x0000000414069211 */ /* 0x001fca00078408ff */
[----:B-1----:R-:W-:Y:S02]  /*b9e0*/  @!P1 IMAD.X R7, RZ, RZ, R0, P2 ;  /* 0x000000ffff079224 */ /* 0x002fe400010e0600 */
[----:B------:R0:W1:Y:S04]  /*b9f0*/  SHFL.IDX PT, R0, R2, 0x3, 0x181f ;  /* 0x00781f0002007f89 */ /* 0x00006800000e0000 */
[----:B------:R0:W-:Y:S02]  /*ba00*/  @!P1 LDGSTS.E.BYPASS.LTC128B.128 [R10+0x11400], desc[UR48][R6.64], !P0 ;  /* 0x11400000060a9fae */ /* 0x0001e4000c101d70 */
.L_x_12994:
[----:B0-----:R-:W-:-:S05]  /*ba10*/  VIADD R2, R17, 0xb0 ;  /* 0x000000b011027836 */ /* 0x001fca0000000000 */
[----:B------:R-:W-:-:S13]  /*ba20*/  ISETP.GE.AND P1, PT, R2, R3, PT ;  /* 0x000000030200720c */ /* 0x000fda0003f26270 */
[----:B------:R-:W-:-:S05]  /*ba30*/  @!P1 LEA R2, P2, R20, R14, 0x1 ;  /* 0x0000000e14029211 */ /* 0x000fca00078408ff */
[----:B-1----:R-:W-:Y:S02]  /*ba40*/  @!P1 IMAD.X R3, RZ, RZ, R0, P2 ;  /* 0x000000ffff039224 */ /* 0x002fe400010e0600 */
[----:B------:R-:W-:-:S03]  /*ba50*/  VIADD R0, R22, 0x30800 ;  /* 0x0003080016007836 */ /* 0x000fc60000000000 */
[----:B------:R-:W-:Y:S01]  /*ba60*/  @!PT LDS RZ, [RZ] ;  /* 0x00000000fffff984 */ /* 0x000fe20000000800 */
[----:B------:R-:W-:Y:S01]  /*ba70*/  @!PT LDS RZ, [RZ] ;  /* 0x00000000fffff984 */ /* 0x000fe20000000800 */
[----:B------:R-:W-:Y:S01]  /*ba80*/  @!PT LDS RZ, [RZ] ;  /* 0x00000000fffff984 */ /* 0x000fe20000000800 */
[----:B------:R0:W-:Y:S01]  /*ba90*/  @!P1 LDGSTS.E.BYPASS.LTC128B.128 [R10+0x11c00], desc[UR48][R2.64], !P0 ;  /* 0x11c00000020a9fae */ /* 0x0001e2000c101d70 */
[----:B------:R-:W-:Y:S01]  /*baa0*/  PLOP3.LUT P0, PT, PT, PT, PT, 0x80, 0x0 ;  /* 0x000000000000781c */ /* 0x000fe20003f0f070 */
[----:B------:R-:W-:-:S12]  /*bab0*/  NOP ;  /* 0x0000000000007918 */ /* 0x000fd80000000000 */
.L_x_12880:
        /* <DEDUP_REMOVED lines=14> */
[----:B------:R-:W2:Y:S01]  /*bba0*/  LDL.LU R4, [R1+0x20] ;  /* 0x0000200001047983 */ /* 0x000ea20000300800 */
[----:B------:R0:W-:Y:S01]  /*bbb0*/  SYNCS.ARRIVE.TRANS64.A1T0 RZ, [R22+URZ+0x30800], RZ ;  /* 0x030800ff16ff79a7 */ /* 0x0001e2000810003f */
[----:B------:R-:W-:Y:S01]  /*bbc0*/  BSSY B0, `(.L_x_12881) ;  /* 0x0000004000007945 */ /* 0x000fe20003800000 */
[----:B------:R-:W1:Y:S01]  /*bbd0*/  SYNCS.PHASECHK.TRANS64.TRYWAIT P0, [R22+URZ+0x30820], R3 ;  /* 0x03082003160075a7 */ /* 0x000e62000800017f */
[----:B--2---:R-:W-:Y:S02]  /*bbe0*/  ISETP.GE.AND P1, PT, R4, 0xc1, PT ;  /* 0x000000c10400780c */ /* 0x004fe40003f26270 */
[----:B01----:R-:W-:Y:S11]  /*bbf0*/  @!P0 BRA `(.L_x_12882) ;  /* 0x0000003800dc8947 */ /* 0x003ff60003800000 */
.L_x_12995:
[----:B------:R-:W-:Y:S05]  /*bc00*/  BSYNC B0 ;  /* 0x0000000000007941 */ /* 0x000fea0003800000 */
.L_x_12881:
[----:B------:R-:W-:Y:S04]  /*bc10*/  BSSY B0, `(.L_x_12883) ;  /* 0x000016d000007945 */ /* 0x000fe80003800000 */
[----:B------:R-:W-:Y:S05]  /*bc20*/  @!P1 BRA `(.L_x_12884) ;  /* 0x0000001400ac9947 */ /* 0x000fea0003800000 */
[----:B------:R-:W2:Y:S01]  /*bc30*/  LDL R4, [R1+0x10] ;  /* 0x0000100001047983 */ /* 0x000ea20000100800 */
[----:B------:R-:W-:Y:S01]  /*bc40*/  IMAD.MOV.U32 R2, RZ, RZ, 0x1 ;  /* 0x00000001ff027424 */ /* 0x000fe200078e00ff */
[----:B------:R-:W-:Y:S01]  /*bc50*/  BSSY B2, `(.L_x_12885) ;  /* 0x000007e000027945 */ /* 0x000fe20003800000 */
[----:B--2---:R-:W-:Y:S02]  /*bc60*/  IMAD.MOV R7, RZ, RZ, -R4 ;  /* 0x000000ffff077224 */ /* 0x004fe400078e0a04 */
        /* <DEDUP_REMOVED lines=20> */
[----:B------:R-:W1:Y:S01]  /*bdb0*/  LDC R4, c[0x0][0x43c] ;  /* 0x00010f00ff047b82 */ /* 0x000e620000000800 */
        /* <DEDUP_REMOVED lines=16> */
.L_x_12889:
[----:B------:R-:W-:Y:S01]  /*bec0*/  IMAD R2, R8, 0x8, R22 ;  /* 0x0000000808027824 */ /* 0x000fe200078e0216 */
[----:B0-----:R-:W-:Y:S01]  /*bed0*/  SHF.L.U32 R3, R9, 0x1f, RZ ;  /* 0x0000001f09037819 */ /* 0x001fe200000006ff */
[----:B------:R-:W-:Y:S03]  /*bee0*/  BSSY B3, `(.L_x_12890) ;  /* 0x0000003000037945 */ /* 0x000fe60003800000 */
[----:B------:R-:W0:Y:S02]  /*bef0*/  SYNCS.PHASECHK.TRANS64.TRYWAIT P0, [R2+URZ+0x30840], R3 ;  /* 0x03084003020075a7 */ /* 0x000e24000800017f */
[----:B0-----:R-:W-:Y:S05]  /*bf00*/  @!P0 BRA `(.L_x_12891) ;  /* 0x00000038002c8947 */ /* 0x001fea0003800000 */
.L_x_12996:
[----:B------:R-:W-:Y:S05]  /*bf10*/  BSYNC B3 ;  /* 0x0000000000037941 */ /* 0x000fea0003800000 */
.L_x_12890:
        /* <DEDUP_REMOVED lines=12> */
.L_x_12893:
[----:B------:R-:W-:Y:S05]  /*bfe0*/  BSYNC B3 ;  /* 0x0000000000037941 */ /* 0x000fea0003800000 */
.L_x_12892:
        /* <DEDUP_REMOVED lines=8> */
[----:B------:R-:W-:Y:S01]  /*c070*/  IMAD R5, R6, 0xc0, R28 ;  /* 0x000000c006057824 */ /* 0x000fe200078e021c */
[----:B------:R-:W-:Y:S01]  /*c080*/  UMOV UR6, 0x0 ;  /* 0x0000000000067882 */ /* 0x000fe20000000000 */
[----:B------:R-:W-:-:S10]  /*c090*/  UMOV UR7, 0x14f00000 ;  /* 0x14f0000000077882 */ /* 0x000fd40000000000 */
.L_x_12894:
        /* <DEDUP_REMOVED lines=15> */
.L_x_12997:
[----:B------:R-:W-:Y:S05]  /*c190*/  BSYNC B3 ;  /* 0x0000000000037941 */ /* 0x000fea0003800000 */
.L_x_12895:
        /* <DEDUP_REMOVED lines=12> */
.L_x_12898:
[----:B------:R-:W-:Y:S05]  /*c260*/  BSYNC B3 ;  /* 0x0000000000037941 */ /* 0x000fea0003800000 */
.L_x_12897:
[----:B------:R-:W-:Y:S01]  /*c270*/  R2UR UR10, R10 ;  /* 0x000000000a0a72ca */ /* 0x000fe200000e0000 */
[C-C-:B0-----:R-:W-:Y:S01]  /*c280*/  IMAD R3, R23.reuse, 0x8, R22.reuse ;  /* 0x0000000817037824 */ /* 0x141fe200078e0216 */
[----:B------:R-:W-:Y:S01]  /*c290*/  R2UR UR6, R12 ;  /* 0x000000000c0672ca */ /* 0x000fe200000e0000 */
[----:B------:R-:W-:Y:S01]  /*c2a0*/  IMAD R2, R23, 0x6000, R22 ;  /* 0x0000600017027824 */ /* 0x000fe200078e0216 */
[----:B------:R-:W-:Y:S01]  /*c2b0*/  R2UR UR7, R13 ;  /* 0x000000000d0772ca */ /* 0x000fe200000e0000 */
[----:B------:R-:W-:Y:S01]  /*c2c0*/  UIADD3 UR4, UP0, UR38, 0x470, URZ ;  /* 0x0000047026047890 */ /* 0x000fe2000ff1e03f */
[----:B------:R-:W-:Y:S01]  /*c2d0*/  PLOP3.LUT P0, PT, PT, PT, PT, 0x80, 0x0 ;  /* 0x000000000000781c */ /* 0x000fe20003f0f070 */
[----:B------:R-:W-:Y:S01]  /*c2e0*/  IMAD R5, R27, 0xc0, R28 ;  /* 0x000000c01b057824 */ /* 0x000fe200078e021c */
[----:B------:R-:W-:Y:S01]  /*c2f0*/  IADD3 R3, R3, 0x30850, RZ ;  /* 0x0003085003037810 */ /* 0x000fe20007ffe0ff */
[----:B------:R-:W-:Y:S01]  /*c300*/  VIADD R2, R2, 0x400 ;  /* 0x0000040002027836 */ /* 0x000fe20000000000 */
[----:B------:R-:W-:-:S12]  /*c310*/  UIADD3.X UR5, URZ, UR39, URZ, UP0, !UPT ;  /* 0x000000273f057290 */ /* 0x000fd800087fe43f */
.L_x_12899:
        /* <DEDUP_REMOVED lines=12> */
.L_x_12888:
[----:B------:R-:W-:Y:S05]  /*c3e0*/  BSYNC B1 ;  /* 0x0000000000017941 */ /* 0x000fea0003800000 */
.L_x_12887:
[----:B------:R-:W2:Y:S01]  /*c3f0*/  LDL.LU R2, [R1+0x10] ;  /* 0x0000100001027983 */ /* 0x000ea20000300800 */
[----:B------:R-:W-:Y:S02]  /*c400*/  IMAD.MOV.U32 R23, RZ, RZ, R8 ;  /* 0x000000ffff177224 */ /* 0x000fe400078e0008 */
[----:B------:R-:W-:Y:S02]  /*c410*/  IMAD.MOV.U32 R26, RZ, RZ, R9 ;  /* 0x000000ffff1a7224 */ /* 0x000fe400078e0009 */
[----:B--2---:R-:W-:-:S07]  /*c420*/  VIADD R6, R2, 0xfffffffd ;  /* 0xfffffffd02067836 */ /* 0x004fce0000000000 */
.L_x_12886:
[----:B------:R-:W-:Y:S05]  /*c430*/  BSYNC B2 ;  /* 0x0000000000027941 */ /* 0x000fea0003800000 */
.L_x_12885:
[----:B------:R-:W2:Y:S01]  /*c440*/  LDL.LU R2, [R1+0xc] ;  /* 0x00000c0001027983 */ /* 0x000ea20000300800 */
[----:B------:R-:W-:-:S05]  /*c450*/  IMAD.MOV R7, RZ, RZ, -R7 ;  /* 0x000000ffff077224 */ /* 0x000fca00078e0a07 */
[----:B--2---:R-:W-:-:S13]  /*c460*/  ISETP.NE.AND P0, PT, R2, R7, PT ;  /* 0x000000070200720c */ /* 0x004fda0003f05270 */
[----:B------:R-:W-:Y:S05]  /*c470*/  @!P0 BRA `(.L_x_12884) ;  /* 0x0000000c00988947 */ /* 0x000fea0003800000 */
[----:B------:R-:W-:-:S07]  /*c480*/  IMAD.MOV.U32 R4, RZ, RZ, R24 ;  /* 0x000000ffff047224 */ /* 0x000fce00078e0018 */
.L_x_12926:
[----:B------:R-:W-:Y:S01]  /*c490*/  LOP3.LUT P1, RZ, R29, 0x1, RZ, 0xc0, !PT ;  /* 0x000000011dff7812 */ /* 0x000fe2000782c0ff */
[----:B------:R-:W-:Y:S01]  /*c4a0*/  VIADD R7, R23, 0x1 ;  /* 0x0000000117077836 */ /* 0x000fe20000000000 */
[----:B------:R-:W-:Y:S05]  /*c4b0*/  YIELD ;  /* 0x0000000000007946 */ /* 0x000fea0003800000 */
[----:B------:R-:W-:Y:S01]  /*c4c0*/  ISETP.NE.AND P0, PT, R7, 0x2, PT ;  /* 0x000000020700780c */ /* 0x000fe20003f05270 */
[----:B------:R-:W-:Y:S03]  /*c4d0*/  BSSY B1, `(.L_x_12900) ;  /* 0x000006c000017945 */ /* 0x000fe60003800000 */
[----:B0-----:R-:W-:-:S02]  /*c4e0*/  SEL R3, RZ, 0x1, P0 ;  /* 0x00000001ff037807 */ /* 0x001fc40000000000 */
        /* <DEDUP_REMOVED lines=26> */
.L_x_12902:
[----:B------:R-:W-:Y:S01]  /*c690*/  IMAD R2, R7, 0x8, R22 ;  /* 0x0000000807027824 */ /* 0x000fe200078e0216 */
[----:B------:R-:W-:Y:S01]  /*c6a0*/  SHF.L.U32 R3, R8, 0x1f, RZ ;  /* 0x0000001f08037819 */ /* 0x000fe200000006ff */
[----:B------:R-:W-:Y:S03]  /*c6b0*/  BSSY B2, `(.L_x_12903) ;  /* 0x0000003000027945 */ /* 0x000fe60003800000 */
[----:B------:R-:W1:Y:S02]  /*c6c0*/  SYNCS.PHASECHK.TRANS64.TRYWAIT P0, [R2+URZ+0x30840], R3 ;  /* 0x03084003020075a7 */ /* 0x000e64000800017f */
[----:B-1----:R-:W-:Y:S05]  /*c6d0*/  @!P0 BRA `(.L_x_12904) ;  /* 0x0000003000608947 */ /* 0x002fea0003800000 */
.L_x_12998:
[----:B------:R-:W-:Y:S05]  /*c6e0*/  BSYNC B2 ;  /* 0x0000000000027941 */ /* 0x000fea0003800000 */
.L_x_12903:
        /* <DEDUP_REMOVED lines=12> */
.L_x_12906:
[----:B------:R-:W-:Y:S05]  /*c7b0*/  BSYNC B2 ;  /* 0x0000000000027941 */ /* 0x000fea0003800000 */
.L_x_12905:
[----:B------:R-:W-:Y:S01]  /*c7c0*/  IMAD.MOV.U32 R5, RZ, RZ, RZ ;  /* 0x000000ffff057224 */ /* 0x000fe200078e00ff */
[----:B------:R-:W-:Y:S01]  /*c7d0*/  UIADD3 UR4, UP0, UR38, 0x370, URZ ;  /* 0x0000037026047890 */ /* 0x000fe2000ff1e03f */
[----:B-1----:R-:W-:Y:S01]  /*c7e0*/  IMAD R3, R7, 0x6000, R22 ;  /* 0x0000600007037824 */ /* 0x002fe200078e0216 */
        /* <DEDUP_REMOVED lines=8> */
.L_x_12907:
        /* <DEDUP_REMOVED lines=15> */
.L_x_12999:
[----:B------:R-:W-:Y:S05]  /*c960*/  BSYNC B2 ;  /* 0x0000000000027941 */ /* 0x000fea0003800000 */
.L_x_12908:
[----:B------:R-:W-:Y:S01]  /*c970*/  BSSY B2, `(.L_x_12910) ;  /* 0x000000b000027945 */ /* 0x000fe20003800000 */
[----:B------:R-:W-:Y:S02]  /*c980*/  IMAD.MOV.U32 R2, RZ, RZ, 0x0 ;  /* 0x00000000ff027424 */ /* 0x000fe400078e00ff */
[----:B0-----:R-:W-:Y:S01]  /*c990*/  IMAD.MOV.U32 R3, RZ, RZ, 0x14f00000 ;  /* 0x14f00000ff037424 */ /* 0x001fe200078e00ff */
        /* <DEDUP_REMOVED lines=8> */
.L_x_12911:
[----:B------:R-:W-:Y:S05]  /*ca20*/  BSYNC B2 ;  /* 0x0000000000027941 */ /* 0x000fea0003800000 */
.L_x_12910:
        /* <DEDUP_REMOVED lines=10> */
.L_x_12912:
        /* <DEDUP_REMOVED lines=12> */
.L_x_12901:
[----:B------:R-:W-:Y:S05]  /*cb90*/  BSYNC B1 ;  /* 0x0000000000017941 */ /* 0x000fea0003800000 */
.L_x_12900:
        /* <DEDUP_REMOVED lines=31> */
.L_x_12915:
[----:B------:R-:W-:Y:S01]  /*cd90*/  IMAD R2, R23, 0x8, R22 ;  /* 0x0000000817027824 */ /* 0x000fe200078e0216 */
[----:B------:R-:W-:Y:S01]  /*cda0*/  SHF.L.U32 R3, R26, 0x1f, RZ ;  /* 0x0000001f1a037819 */ /* 0x000fe200000006ff */
[----:B------:R-:W-:Y:S03]  /*cdb0*/  BSSY B2, `(.L_x_12916) ;  /* 0x0000003000027945 */ /* 0x000fe60003800000 */
[----:B------:R-:W1:Y:S02]  /*cdc0*/  SYNCS.PHASECHK.TRANS64.TRYWAIT P0, [R2+URZ+0x30840], R3 ;  /* 0x03084003020075a7 */ /* 0x000e64000800017f */
[----:B-1----:R-:W-:Y:S05]  /*cdd0*/  @!P0 BRA `(.L_x_12917) ;  /* 0x0000002800c88947 */ /* 0x002fea0003800000 */
.L_x_13000:
[----:B------:R-:W-:Y:S05]  /*cde0*/  BSYNC B2 ;  /* 0x0000000000027941 */ /* 0x000fea0003800000 */
.L_x_12916:
        /* <DEDUP_REMOVED lines=12> */
.L_x_12919:
[----:B------:R-:W-:Y:S05]  /*ceb0*/  BSYNC B2 ;  /* 0x0000000000027941 */ /* 0x000fea0003800000 */
.L_x_12918:
        /* <DEDUP_REMOVED lines=8> */
[----:B------:R-:W-:Y:S01]  /*cf40*/  VIADD R3, R3, 0x30 ;  /* 0x0000003003037836 */ /* 0x000fe20000000000 */
[----:B------:R-:W-:Y:S01]  /*cf50*/  UMOV UR6, 0x0 ;  /* 0x0000000000067882 */ /* 0x000fe20000000000 */
[----:B------:R-:W-:Y:S01]  /*cf60*/  IMAD R10, R9, 0xc0, R28 ;  /* 0x000000c0090a7824 */ /* 0x000fe200078e021c */
[----:B------:R-:W-:-:S09]  /*cf70*/  UMOV UR7, 0x14f00000 ;  /* 0x14f0000000077882 */ /* 0x000fd20000000000 */
.L_x_12920:
        /* <DEDUP_REMOVED lines=15> */
.L_x_13001:
[----:B------:R-:W-:Y:S05]  /*d070*/  BSYNC B2 ;  /* 0x0000000000027941 */ /* 0x000fea0003800000 */
.L_x_12921:
        /* <DEDUP_REMOVED lines=11> */
.L_x_12924:
[----:B------:R-:W-:Y:S05]  /*d130*/  BSYNC B2 ;  /* 0x0000000000027941 */ /* 0x000fea0003800000 */
.L_x_12923:
[----:B------:R-:W-:Y:S01]  /*d140*/  R2UR UR10, R5 ;  /* 0x00000000050a72ca */ /* 0x000fe200000e0000 */
[----:B------:R-:W-:Y:S01]  /*d150*/  UIADD3 UR4, UP0, UR38, 0x470, URZ ;  /* 0x0000047026047890 */ /* 0x000fe2000ff1e03f */
[----:B------:R-:W-:Y:S01]  /*d160*/  R2UR UR6, R2 ;  /* 0x00000000020672ca */ /* 0x000fe200000e0000 */
[----:B------:R-:W-:Y:S01]  /*d170*/  IMAD R2, R7, 0x6000, R22 ;  /* 0x0000600007027824 */ /* 0x000fe200078e0216 */
[----:B------:R-:W-:Y:S01]  /*d180*/  R2UR UR7, R3 ;  /* 0x00000000030772ca */ /* 0x000fe200000e0000 */
[----:B------:R-:W-:Y:S01]  /*d190*/  IMAD R3, R27, 0xc0, R28 ;  /* 0x000000c01b037824 */ /* 0x000fe200078e021c */
[----:B------:R-:W-:Y:S01]  /*d1a0*/  PLOP3.LUT P0, PT, PT, PT, PT, 0x80, 0x0 ;  /* 0x000000000000781c */ /* 0x000fe20003f0f070 */
[----:B------:R-:W-:Y:S01]  /*d1b0*/  VIADD R8, R8, 0x50 ;  /* 0x0000005008087836 */ /* 0x000fe20000000000 */
[----:B------:R-:W-:Y:S01]  /*d1c0*/  UIADD3.X UR5, URZ, UR39, URZ, UP0, !UPT ;  /* 0x000000273f057290 */ /* 0x000fe200087fe43f */
[----:B------:R-:W-:-:S11]  /*d1d0*/  VIADD R2, R2, 0x400 ;  /* 0x0000040002027836 */ /* 0x000fd60000000000 */
.L_x_12925:
        /* <DEDUP_REMOVED lines=12> */
.L_x_12914:
[----:B------:R-:W-:Y:S05]  /*d2a0*/  BSYNC B1 ;  /* 0x0000000000017941 */ /* 0x000fea0003800000 */
.L_x_12913:
[C---:B------:R-:W-:Y:S01]  /*d2b0*/  ISETP.GT.AND P0, PT, R6.reuse, 0x1, PT ;  /* 0x000000010600780c */ /* 0x040fe20003f04270 */
[----:B------:R-:W-:-:S12]  /*d2c0*/  VIADD R6, R6, 0xfffffffe ;  /* 0xfffffffe06067836 */ /* 0x000fd80000000000 */
[----:B------:R-:W-:Y:S05]  /*d2d0*/  @P0 BRA `(.L_x_12926) ;  /* 0xfffffff0006c0947 */ /* 0x000fea000383ffff */
.L_x_12884:
[----:B------:R-:W-:Y:S05]  /*d2e0*/  BSYNC B0 ;  /* 0x0000000000007941 */ /* 0x000fea0003800000 */
.L_x_12883:
        /* <DEDUP_REMOVED lines=17> */
.L_x_12928:
[----:B------:R-:W-:Y:S05]  /*d400*/  BSYNC B0 ;  /* 0x0000000000007941 */ /* 0x000fea0003800000 */
.L_x_12927:
[----:B------:R-:W-:Y:S01]  /*d410*/  LOP3.LUT P0, RZ, R29, 0x1, RZ, 0xc0, !PT ;  /* 0x000000011dff7812 */ /* 0x000fe2000780c0ff */
[----:B------:R-:W-:-:S12]  /*d420*/  BSSY B0, `(.L_x_12929) ;  /* 0x0000027000007945 */ /* 0x000fd80003800000 */
[----:B------:R-:W-:Y:S05]  /*d430*/  @!P0 BRA `(.L_x_12930) ;  /* 0x0000000000948947 */ /* 0x000fea0003800000 */
[----:B0-----:R-:W-:Y:S01]  /*d440*/  IMAD R3, R23, 0x8, R22 ;  /* 0x0000000817037824 */ /* 0x001fe200078e0216 */
[----:B------:R-:W-:Y:S01]  /*d450*/  SHF.L.U32 R0, R26, 0x1f, RZ ;  /* 0x0000001f1a007819 */ /* 0x000fe200000006ff */
[----:B------:R-:W-:Y:S01]  /*d460*/  BSSY B1, `(.L_x_12931) ;  /* 0x0000004000017945 */ /* 0x000fe20003800000 */
[----:B------:R-:W-:Y:S02]  /*d470*/  ISETP.NE.AND P1, PT, R8, RZ, PT ;  /* 0x000000ff0800720c */ /* 0x000fe40003f25270 */
[----:B------:R-:W0:Y:S02]  /*d480*/  SYNCS.PHASECHK.TRANS64.TRYWAIT P0, [R3+URZ+0x30860], R0 ;  /* 0x03086000030075a7 */ /* 0x000e24000800017f */
[----:B0-----:R-:W-:Y:S09]  /*d490*/  @!P0 BRA `(.L_x_12932) ;  /* 0x0000002400408947 */ /* 0x001ff20003800000 */
.L_x_13002:
[----:B------:R-:W-:Y:S05]  /*d4a0*/  BSYNC B1 ;  /* 0x0000000000017941 */ /* 0x000fea0003800000 */
.L_x_12931:
        /* <DEDUP_REMOVED lines=9> */
.L_x_12934:
[----:B------:R-:W-:Y:S05]  /*d540*/  BSYNC B1 ;  /* 0x0000000000017941 */ /* 0x000fea0003800000 */
.L_x_12933:
[----:B0-----:R-:W-:Y:S01]  /*d550*/  IMAD R0, R23, 0x6000, R22 ;  /* 0x0000600017007824 */ /* 0x001fe200078e0216 */
        /* <DEDUP_REMOVED lines=9> */
.L_x_12935:
        /* <DEDUP_REMOVED lines=10> */
.L_x_12930:
[----:B------:R-:W-:Y:S05]  /*d690*/  BSYNC B0 ;  /* 0x0000000000007941 */ /* 0x000fea0003800000 */
.L_x_12929:
[----:B------:R-:W-:-:S05]  /*d6a0*/  VIADD R23, R23, 0x1 ;  /* 0x0000000117177836 */ /* 0x000fca0000000000 */
[----:B------:R-:W-:-:S04]  /*d6b0*/  ISETP.NE.AND P0, PT, R23, 0x2, PT ;  /* 0x000000021700780c */ /* 0x000fc80003f05270 */
[----:B0-----:R-:W-:Y:S02]  /*d6c0*/  SEL R3, RZ, 0x1, P0 ;  /* 0x00000001ff037807 */ /* 0x001fe40000000000 */
[----:B------:R-:W-:Y:S02]  /*d6d0*/  SEL R23, R23, RZ, P0 ;  /* 0x000000ff17177207 */ /* 0x000fe40000000000 */
[----:B------:R-:W-:-:S07]  /*d6e0*/  LOP3.LUT R26, R26, R3, RZ, 0x3c, !PT ;  /* 0x000000031a1a7212 */ /* 0x000fce00078e3cff */
.L_x_12865:
[----:B------:R-:W-:Y:S05]  /*d6f0*/  BSYNC B7 ;  /* 0x0000000000077941 */ /* 0x000fea0003800000 */
.L_x_12863:
[----:B------:R-:W-:-:S13]  /*d700*/  LOP3.LUT P0, RZ, R29, 0x2, RZ, 0xc0, !PT ;  /* 0x000000021dff7812 */ /* 0x000fda000780c0ff */
[----:B------:R-:W-:Y:S05]  /*d710*/  @!P0 BRA `(.L_x_12936) ;  /* 0x0000000000248947 */ /* 0x000fea0003800000 */
[----:B------:R-:W-:Y:S05]  /*d720*/  WARPSYNC.ALL ;  /* 0x0000000000007948 */ /* 0x000fea0003800000 */
[----:B------:R-:W1:Y:S08]  /*d730*/  S2UR UR5, SR_CgaCtaId ;  /* 0x00000000000579c3 */ /* 0x000e700000008800 */
[----:B------:R-:W-:Y:S06]  /*d740*/  BAR.SYNC.DEFER_BLOCKING 0x5, 0x200 ;  /* 0x0148000000007b1d */ /* 0x000fec0000010000 */
[----:B------:R-:W-:-:S02]  /*d750*/  UMOV UR4, 0x400 ;  /* 0x0000040000047882 */ /* 0x000fc40000000000 */
[----:B-1----:R-:W-:-:S06]  /*d760*/  ULEA UR4, UR5, UR4, 0x18 ;  /* 0x0000000405047291 */ /* 0x002fcc000f8ec03f */
[----:B------:R-:W-:-:S05]  /*d770*/  IMAD.U32 R22, RZ, RZ, UR4 ;  /* 0x00000004ff167e24 */ /* 0x000fca000f8e00ff */
[----:B------:R1:W2:Y:S01]  /*d780*/  LDS.128 R16, [R22+0x308d0] ;  /* 0x0308d00016107984 */ /* 0x0002a20000000c00 */
[----:B------:R-:W-:Y:S06]  /*d790*/  BAR.ARV 0x4, 0x200 ;  /* 0x0108000000007b1d */ /* 0x000fec0000002000 */
[----:B------:R-:W-:Y:S05]  /*d7a0*/  BRA `(.L_x_12937) ;  /* 0x0000000800407947 */ /* 0x000fea0003800000 */
.L_x_12936:
[----:B------:R-:W0:Y:S01]  /*d7b0*/  S2R R0, SR_TID.X ;  /* 0x0000000000007919 */ /* 0x000e220000002100 */
[----:B------:R-:W-:Y:S01]  /*d7c0*/  UMOV UR4, 0xffffffff ;  /* 0xffffffff00047882 */ /* 0x000fe20000000000 */
[----:B0-----:R-:W-:-:S04]  /*d7d0*/  LOP3.LUT R8, R0, 0x1f, RZ, 0xc0, !PT ;  /* 0x0000001f00087812 */ /* 0x001fc800078ec0ff */
[----:B------:R-:W-:Y:S01]  /*d7e0*/  ISETP.NE.AND P0, PT, R8, 0x1f, PT ;  /* 0x0000001f0800780c */ /* 0x000fe20003f05270 */
[----:B------:R-:W-:-:S12]  /*d7f0*/  BRA.DIV UR4, `(.L_x_12938) ;  /* 0x00000022047c7947 */ /* 0x000fd8000b800000 */
[----:B------:R-:W-:Y:S01]  /*d800*/  IMAD.IADD R5, R19, 0x1, R8 ;  /* 0x0000000113057824 */ /* 0x000fe200078e0208 */
[----:B------:R-:W-:-:S04]  /*d810*/  ULDC UR4, c[0x0][0xc3c] ;  /* 0x00030f0000047ab9 */ /* 0x000fc80000000800 */
        /* <DEDUP_REMOVED lines=10> */
[----:B------:R-:W-:Y:S01]  /*d8c0*/  SHFL.IDX PT, R4, R16, 0x1, 0x1f ;  /* 0x00201f0010047f89 */ /* 0x000fe200000e0000 */
        /* <DEDUP_REMOVED lines=18> */
.L_x_13012:
[----:B------:R-:W-:Y:S02]  /*d9f0*/  ULDC UR4, c[0x0][0xc38] ;  /* 0x00030e0000047ab9 */ /* 0x000fe40000000800 */
[----:B------:R-:W-:-:S04]  /*da00*/  IMAD.U32 R7, RZ, RZ, UR4 ;  /* 0x00000004ff077e24 */ /* 0x000fc8000f8e00ff */
[----:B-1----:R-:W-:-:S04]  /*da10*/  IMAD R14, R14, R7, RZ ;  /* 0x000000070e0e7224 */ /* 0x002fc800078e02ff */
[----:B------:R-:W-:-:S05]  /*da20*/  IMAD.IADD R9, R4, 0x1, R14 ;  /* 0x0000000104097824 */ /* 0x000fca00078e020e */
[----:B------:R-:W-:-:S13]  /*da30*/  ISETP.GT.AND P6, PT, R9, R0, PT ;  /* 0x000000000900720c */ /* 0x000fda0003fc4270 */
[----:B------:R-:W-:Y:S05]  /*da40*/  @P6 BRA `(.L_x_12939) ;  /* 0x00000000009c6947 */ /* 0x000fea0003800000 */
.L_x_12944:
[----:B0-----:R-:W0:Y:S01]  /*da50*/  LDC R2, c[0x0][0xc3c] ;  /* 0x00030f00ff027b82 */ /* 0x001e220000000800 */
[----:B------:R-:W-:-:S05]  /*da60*/  VIADD R19, R19, 0x1f ;  /* 0x0000001f13137836 */ /* 0x000fca0000000000 */
[----:B0-----:R-:W-:-:S13]  /*da70*/  ISETP.GE.AND P6, PT, R19, R2, PT ;  /* 0x000000021300720c */ /* 0x001fda0003fc6270 */
[----:B------:R-:W-:Y:S05]  /*da80*/  @P6 BRA `(.L_x_12940) ;  /* 0x0000000400446947 */ /* 0x000fea0003800000 */
[----:B------:R-:W0:Y:S01]  /*da90*/  S2R R3, SR_TID.X ;  /* 0x0000000000037919 */ /* 0x000e220000002100 */
[----:B------:R-:W-:Y:S01]  /*daa0*/  BSSY B0, `(.L_x_12941) ;  /* 0x0000009000007945 */ /* 0x000fe20003800000 */
[----:B------:R-:W-:Y:S01]  /*dab0*/  IMAD.MOV.U32 R5, RZ, RZ, RZ ;  /* 0x000000ffff057224 */ /* 0x000fe200078e00ff */
[----:B0-----:R-:W-:-:S05]  /*dac0*/  LOP3.LUT R3, R3, 0x1f, RZ, 0xc0, !PT ;  /* 0x0000001f03037812 */ /* 0x001fca00078ec0ff */
[----:B------:R-:W-:-:S05]  /*dad0*/  IMAD.IADD R7, R19, 0x1, R3 ;  /* 0x0000000113077824 */ /* 0x000fca00078e0203 */
[----:B------:R-:W-:-:S13]  /*dae0*/  ISETP.GE.OR P6, PT, R7, R2, !P0 ;  /* 0x000000020700720c */ /* 0x000fda00047c6670 */
[----:B------:R-:W-:Y:S05]  /*daf0*/  @P6 BRA `(.L_x_12942) ;  /* 0x00000000000c6947 */ /* 0x000fea0003800000 */
[----:B------:R-:W0:Y:S02]  /*db00*/  LDC.64 R2, c[0x0][0xc80] ;  /* 0x00032000ff027b82 */ /* 0x000e240000000a00 */
[----:B0-----:R-:W-:-:S05]  /*db10*/  IMAD.WIDE R2, R7, 0x4, R2 ;  /* 0x0000000407027825 */ /* 0x001fca00078e0202 */
[----:B------:R0:W5:Y:S02]  /*db20*/  LDG.E R5, desc[UR48][R2.64] ;  /* 0x0000003002057981 */ /* 0x000164000c1e1900 */
.L_x_12942:
[----:B------:R-:W-:Y:S05]  /*db30*/  BSYNC B0 ;  /* 0x0000000000007941 */ /* 0x000fea0003800000 */
.L_x_12941:
[----:B------:R-:W-:-:S03]  /*db40*/  UMOV UR4, 0xffffffff ;  /* 0xffffffff00047882 */ /* 0x000fc60000000000 */
[----:B------:R-:W-:Y:S05]  /*db50*/  BRA.DIV UR4, `(.L_x_12943) ;  /* 0x0000002204c87947 */ /* 0x000fea000b800000 */
[----:B-----5:R-:W1:Y:S02]  /*db60*/  SHFL.UP PT, R14, R5, 0x1, RZ ;  /* 0x04200000050e7989 */ /* 0x020e6400000e00ff */
[----:B-1----:R-:W-:-:S05]  /*db70*/  SEL R14, R14, RZ, P1 ;  /* 0x000000ff0e0e7207 */ /* 0x002fca0000800000 */
[----:B------:R-:W-:-:S05]  /*db80*/  IMAD.IADD R13, R5, 0x1, R14 ;  /* 0x00000001050d7824 */ /* 0x000fca00078e020e */
[----:B------:R-:W0:Y:S02]  /*db90*/  SHFL.UP PT, R14, R13, 0x2, RZ ;  /* 0x044000000d0e7989 */ /* 0x000e2400000e00ff */
[----:B0-----:R-:W-:-:S04]  /*dba0*/  SEL R2, R14, RZ, P2 ;  /* 0x000000ff0e027207 */ /* 0x001fc80001000000 */
[----:B------:R-:W-:-:S05]  /*dbb0*/  IADD3 R2, R13, R2, RZ ;  /* 0x000000020d027210 */ /* 0x000fca0007ffe0ff */
        /* <DEDUP_REMOVED lines=10> */
.L_x_13020:
[----:B------:R-:W-:Y:S02]  /*dc60*/  ULDC UR4, c[0x0][0xc38] ;  /* 0x00030e0000047ab9 */ /* 0x000fe40000000800 */
[----:B------:R-:W-:-:S04]  /*dc70*/  IMAD.U32 R7, RZ, RZ, UR4 ;  /* 0x00000004ff077e24 */ /* 0x000fc8000f8e00ff */
[----:B-1----:R-:W-:-:S04]  /*dc80*/  IMAD R14, R14, R7, RZ ;  /* 0x000000070e0e7224 */ /* 0x002fc800078e02ff */
[----:B------:R-:W-:-:S05]  /*dc90*/  IMAD.IADD R9, R14, 0x1, R9 ;  /* 0x000000010e097824 */ /* 0x000fca00078e0209 */
[----:B------:R-:W-:-:S13]  /*dca0*/  ISETP.GT.AND P6, PT, R9, R0, PT ;  /* 0x000000000900720c */ /* 0x000fda0003fc4270 */
[----:B------:R-:W-:Y:S05]  /*dcb0*/  @!P6 BRA `(.L_x_12944) ;  /* 0xfffffffc0064e947 */ /* 0x000fea000383ffff */
.L_x_12939:
        /* <DEDUP_REMOVED lines=8> */
.L_x_13024:
[----:B------:R-:W-:Y:S01]  /*dd40*/  ISETP.NE.AND P0, PT, R3, RZ, PT ;  /* 0x000000ff0300720c */ /* 0x000fe20003f05270 */
[----:B------:R-:W-:-:S12]  /*dd50*/  IMAD.MOV.U32 R14, RZ, RZ, RZ ;  /* 0x000000ffff0e7224 */ /* 0x000fd800078e00ff */
[----:B------:R-:W-:Y:S05]  /*dd60*/  @!P0 BRA `(.L_x_12946) ;  /* 0x0000000000108947 */ /* 0x000fea0003800000 */
[----:B------:R-:W-:Y:S01]  /*dd70*/  UMOV UR4, 0xffffffff ;  /* 0xffffffff00047882 */ /* 0x000fe20000000000 */
[----:B------:R-:W-:Y:S02]  /*dd80*/  VIADD R12, R4, 0xffffffff ;  /* 0xffffffff040c7836 */ /* 0x000fe40000000000 */
[----:B------:R-:W-:Y:S05]  /*dd90*/  BRA.DIV UR4, `(.L_x_12947) ;  /* 0x00000026043c7947 */ /* 0x000fea000b800000 */
[----:B------:R3:W4:Y:S02]  /*dda0*/  SHFL.IDX PT, R14, R2, R12, 0x1f ;  /* 0x00001f0c020e7589 */ /* 0x00072400000e0000 */
.L_x_12946:
[----:B--2---:R-:W-:Y:S01]  /*ddb0*/  IABS R6, R5 ;  /* 0x0000000500067213 */ /* 0x004fe20000000000 */
[----:B----4-:R-:W-:Y:S02]  /*ddc0*/  IMAD R16, R14, R7, R16 ;  /* 0x000000070e107224 */ /* 0x010fe400078e0210 */
[----:B------:R-:W-:Y:S01]  /*ddd0*/  IMAD.IADD R19, R4, 0x1, R19 ;  /* 0x0000000104137824 */ /* 0x000fe200078e0213 */
[----:B------:R-:W2:Y:S01]  /*dde0*/  I2F.RP R8, R6 ;  /* 0x0000000600087306 */ /* 0x000ea20000209400 */
[----:B------:R-:W-:-:S07]  /*ddf0*/  IMAD.IADD R0, R0, 0x1, -R16 ;  /* 0x0000000100007824 */ /* 0x000fce00078e0a10 */
[----:B--2---:R-:W0:Y:S02]  /*de00*/  MUFU.RCP R8, R8 ;  /* 0x0000000800087308 */ /* 0x004e240000001000 */
[----:B0--3--:R-:W-:-:S06]  /*de10*/  VIADD R2, R8, 0xffffffe ;  /* 0x0ffffffe08027836 */ /* 0x009fcc0000000000 */
[----:B------:R0:W2:Y:S02]  /*de20*/  F2I.FTZ.U32.TRUNC.NTZ R3, R2 ;  /* 0x0000000200037305 */ /* 0x0000a4000021f000 */
[----:B0-----:R-:W-:Y:S02]  /*de30*/  IMAD.MOV.U32 R2, RZ, RZ, RZ ;  /* 0x000000ffff027224 */ /* 0x001fe400078e00ff */
[----:B--2---:R-:W-:-:S04]  /*de40*/  IMAD.MOV R7, RZ, RZ, -R3 ;  /* 0x000000ffff077224 */ /* 0x004fc800078e0a03 */
        /* <DEDUP_REMOVED lines=21> */
.L_x_12940:
[----:B------:R-:W-:Y:S01]  /*dfa0*/  UMOV UR4, URZ ;  /* 0x0000003f00047c82 */ /* 0x000fe20008000000 */
[----:B------:R-:W-:Y:S01]  /*dfb0*/  UMOV UR5, URZ ;  /* 0x0000003f00057c82 */ /* 0x000fe20008000000 */
[----:B------:R-:W-:Y:S01]  /*dfc0*/  ULDC UR6, c[0x0][0xc3c] ;  /* 0x00030f0000067ab9 */ /* 0x000fe20000000800 */
[----:B------:R-:W-:Y:S02]  /*dfd0*/  IMAD.MOV.U32 R16, RZ, RZ, R0 ;  /* 0x000000ffff107224 */ /* 0x000fe400078e0000 */
[----:B------:R-:W-:Y:S02]  /*dfe0*/  IMAD.U32 R17, RZ, RZ, UR4 ;  /* 0x00000004ff117e24 */ /* 0x000fe4000f8e00ff */
[----:B------:R-:W-:Y:S02]  /*dff0*/  IMAD.U32 R18, RZ, RZ, UR5 ;  /* 0x00000005ff127e24 */ /* 0x000fe4000f8e00ff */
[----:B------:R-:W-:-:S07]  /*e000*/  IMAD.U32 R19, RZ, RZ, UR6 ;  /* 0x00000006ff137e24 */ /* 0x000fce000f8e00ff */
.L_x_12948:
[----:B------:R-:W0:Y:S01]  /*e010*/  S2R R0, SR_TID.X ;  /* 0x0000000000007919 */ /* 0x000e220000002100 */
[----:B------:R-:W-:Y:S05]  /*e020*/  WARPSYNC.ALL ;  /* 0x0000000000007948 */ /* 0x000fea0003800000 */
[----:B------:R-:W-:Y:S01]  /*e030*/  BAR.SYNC.DEFER_BLOCKING 0x4, 0x200 ;  /* 0x0108000000007b1d */ /* 0x000fe20000010000 */
[----:B0-----:R-:W-:-:S04]  /*e040*/  LOP3.LUT R0, R0, 0x1f, RZ, 0xc0, !PT ;  /* 0x0000001f00007812 */ /* 0x001fc800078ec0ff */
[----:B------:R-:W-:-:S13]  /*e050*/  ISETP.NE.AND P0, PT, R0, RZ, PT ;  /* 0x000000ff0000720c */ /* 0x000fda0003f05270 */
[----:B------:R-:W0:Y:S01]  /*e060*/  @!P0 S2R R3, SR_CgaCtaId ;  /* 0x0000000000038919 */ /* 0x000e220000008800 */
[----:B------:R-:W-:-:S04]  /*e070*/  @!P0 MOV R0, 0x400 ;  /* 0x0000040000008802 */ /* 0x000fc80000000f00 */
[----:B0-----:R-:W-:-:S05]  /*e080*/  @!P0 LEA R22, R3, R0, 0x18 ;  /* 0x0000000003168211 */ /* 0x001fca00078ec0ff */
[----:B------:R3:W-:Y:S01]  /*e090*/  @!P0 STS.128 [R22+0x308d0], R16 ;  /* 0x0308d01016008388 */ /* 0x0007e20000000c00 */
[----:B------:R-:W-:Y:S06]  /*e0a0*/  BAR.ARV 0x5, 0x200 ;  /* 0x0148000000007b1d */ /* 0x000fec0000002000 */
.L_x_12937:
[----:B------:R-:W-:Y:S02]  /*e0b0*/  ULDC UR4, c[0x0][0xc3c] ;  /* 0x00030f0000047ab9 */ /* 0x000fe40000000800 */
[----:B--2---:R-:W-:-:S13]  /*e0c0*/  ISETP.GE.AND P0, PT, R19, UR4, PT ;  /* 0x0000000413007c0c */ /* 0x004fda000bf06270 */
[----:B------:R-:W-:Y:S05]  /*e0d0*/  @!P0 BRA `(.L_x_12949) ;  /* 0xffffffbc00008947 */ /* 0x000fea000383ffff */
[----:B------:R-:W-:Y:S05]  /*e0e0*/  BSYNC B8 ;  /* 0x0000000000087941 */ /* 0x000fea0003800000 */
.L_x_12859:
[----:B-1----:R-:W2:Y:S01]  /*e0f0*/  LDL.LU R0, [R1+0x30] ;  /* 0x0000300001007983 */ /* 0x002ea20000300800 */
        /* <DEDUP_REMOVED lines=11> */
.L_x_13027:
[----:B------:R-:W-:Y:S05]  /*e1b0*/  BSYNC B0 ;  /* 0x0000000000007941 */ /* 0x000fea0003800000 */
.L_x_12950:
[----:B------:R-:W-:-:S03]  /*e1c0*/  UMOV UR4, 0xffffffff ;  /* 0xffffffff00047882 */ /* 0x000fc60000000000 */
[----:B------:R-:W-:Y:S05]  /*e1d0*/  BRA.DIV UR4, `(.L_x_12952) ;  /* 0x0000002204647947 */ /* 0x000fea000b800000 */
[----:B-1----:R-:W1:Y:S02]  /*e1e0*/  S2R R0, SR_TID.X ;  /* 0x0000000000007919 */ /* 0x002e640000002100 */
[----:B-1----:R-:W-:-:S04]  /*e1f0*/  SHF.R.U32.HI R0, RZ, 0x5, R0 ;  /* 0x00000005ff007819 */ /* 0x002fc80000011600 */
[----:B------:R-:W-:-:S05]  /*e200*/  LOP3.LUT R0, R0, 0x3, RZ, 0xc0, !PT ;  /* 0x0000000300007812 */ /* 0x000fca00078ec0ff */
[----:B------:R1:W2:Y:S02]  /*e210*/  SHFL.IDX PT, R14, R0, RZ, 0x1f ;  /* 0x00001fff000e7589 */ /* 0x0002a400000e0000 */
.L_x_13030:
[----:B--2---:R-:W-:Y:S01]  /*e220*/  ISETP.NE.AND P0, PT, R14, RZ, PT ;  /* 0x000000ff0e00720c */ /* 0x004fe20003f05270 */
[----:B------:R-:W-:-:S12]  /*e230*/  BSSY B0, `(.L_x_12953) ;  /* 0x0000024000007945 */ /* 0x000fd80003800000 */
[----:B------:R-:W-:Y:S05]  /*e240*/  @P0 BRA `(.L_x_12954) ;  /* 0x0000000000880947 */ /* 0x000fea0003800000 */
[----:B------:R-:W-:-:S03]  /*e250*/  UMOV UR4, 0xffffffff ;  /* 0xffffffff00047882 */ /* 0x000fc60000000000 */
[----:B------:R-:W-:Y:S05]  /*e260*/  BRA.DIV UR4, `(.L_x_12955) ;  /* 0x0000002204747947 */ /* 0x000fea000b800000 */
[----:B------:R-:W-:-:S13]  /*e270*/  ELECT P6, URZ, PT ;  /* 0x00000000003f782f */ /* 0x000fda00038c0000 */
.L_x_13033:
[----:B------:R-:W-:Y:S05]  /*e280*/  @!P6 BRA `(.L_x_12954) ;  /* 0x000000000078e947 */ /* 0x000fea0003800000 */
[----:B------:R-:W-:-:S06]  /*e290*/  ULOP3.LUT UR4, UR36, 0x2, URZ, 0xfc, !UPT ;  /* 0x0000000224047892 */ /* 0x000fcc000f8efc3f */
[----:B-1----:R-:W-:-:S05]  /*e2a0*/  IMAD.U32 R0, RZ, RZ, UR4 ;  /* 0x00000004ff007e24 */ /* 0x002fca000f8e00ff */
[----:B------:R-:W-:-:S13]  /*e2b0*/  ISETP.NE.AND P2, PT, R0, 0x3, PT ;  /* 0x000000030000780c */ /* 0x000fda0003f45270 */
[----:B------:R-:W-:Y:S05]  /*e2c0*/  @!P2 BRA `(.L_x_12956) ;  /* 0x000000000004a947 */ /* 0x000fea0003800000 */
[----:B------:R-:W-:Y:S01]  /*e2d0*/  BPT.TRAP 0x1 ;  /* 0x000000040000795c */ /* 0x000fe20000300000 */
.L_x_12956:
        /* <DEDUP_REMOVED lines=12> */
.L_x_13034:
[----:B------:R-:W2:Y:S02]  /*e3a0*/  SYNCS.PHASECHK.TRANS64.TRYWAIT P0, [R3+URZ], R2 ;  /* 0x00000002030075a7 */ /* 0x000ea4000800017f */
[----:B--2---:R-:W-:Y:S05]  /*e3b0*/  @!P0 BRA `(.L_x_12958) ;  /* 0x0000002000548947 */ /* 0x004fea0003800000 */
.L_x_13035:
[----:B------:R-:W-:Y:S05]  /*e3c0*/  @!P2 BRA `(.L_x_12959) ;  /* 0x000000000004a947 */ /* 0x000fea0003800000 */
[----:B------:R-:W-:Y:S01]  /*e3d0*/  BPT.TRAP 0x1 ;  /* 0x000000040000795c */ /* 0x000fe20000300000 */
.L_x_12959:
[----:B------:R-:W-:-:S04]  /*e3e0*/  VIADD R0, R9, 0x30860 ;  /* 0x0003086009007836 */ /* 0x000fc80000000000 */
[----:B------:R-:W-:-:S04]  /*e3f0*/  IMAD R23, R23, 0x8, R0 ;  /* 0x0000000817177824 */ /* 0x000fc800078e0200 */
[----:B------:R-:W4:Y:S02]  /*e400*/  SYNCS.PHASECHK.TRANS64.TRYWAIT P0, [R23+URZ], R4 ;  /* 0x00000004170075a7 */ /* 0x000f24000800017f */
[----:B----4-:R-:W-:Y:S05]  /*e410*/  @!P0 BRA `(.L_x_12960) ;  /* 0x0000002000508947 */ /* 0x010fea0003800000 */
.L_x_13036:
[----:B------:R-:W-:-:S07]  /*e420*/  IMAD R7, R7, 0x8, R0 ;  /* 0x0000000807077824 */ /* 0x000fce00078e0200 */
.L_x_12961:
[----:B------:R0:W0:Y:S02]  /*e430*/  SYNCS.PHASECHK.TRANS64.TRYWAIT P0, [R7+URZ], R2 ;  /* 0x00000002070075a7 */ /* 0x000024000800017f */
[----:B0-----:R-:W-:Y:S05]  /*e440*/  @!P0 NANOSLEEP.SYNCS 0x989680 ;  /* 0x009896800000895d */ /* 0x001fea0003900000 */
[----:B------:R-:W0:Y:S02]  /*e450*/  @!P0 SYNCS.PHASECHK.TRANS64 P0, [R7+URZ], R2 ;  /* 0x00000002070085a7 */ /* 0x000e24000800007f */
[----:B0-----:R-:W-:Y:S05]  /*e460*/  @!P0 BRA `(.L_x_12961) ;  /* 0xfffffffc00f08947 */ /* 0x001fea000383ffff */
.L_x_12954:
[----:B------:R-:W-:Y:S05]  /*e470*/  BSYNC B0 ;  /* 0x0000000000007941 */ /* 0x000fea0003800000 */
.L_x_12953:
[----:B------:R-:W-:Y:S05]  /*e480*/  EXIT ;  /* 0x000000000000794d */ /* 0x000fea0003800000 */
.L_x_12823:
[----:B0-----:R-:W-:-:S04]  /*e490*/  IMAD.U32 R3, RZ, RZ, UR39 ;  /* 0x00000027ff037e24 */ /* 0x001fc8000f8e00ff */
[----:B------:R0:W1:Y:S03]  /*e4a0*/  SYNCS.PHASECHK.TRANS64.TRYWAIT P1, [R3+URZ+0x30800], R0 ;  /* 0x03080000030075a7 */ /* 0x000066000802017f */
[----:B-1----:R-:W-:Y:S05]  /*e4b0*/  @!P1 NANOSLEEP.SYNCS 0x989680 ;  /* 0x009896800000995d */ /* 0x002fea0003900000 */
[----:B------:R-:W1:Y:S02]  /*e4c0*/  @!P1 SYNCS.PHASECHK.TRANS64 P1, [R3+URZ+0x30800], R0 ;  /* 0x03080000030095a7 */ /* 0x000e64000802007f */
[----:B-1----:R-:W-:Y:S05]  /*e4d0*/  @!P1 BRA `(.L_x_12823) ;  /* 0xfffffffc00ec9947 */ /* 0x002fea000383ffff */
[----:B------:R-:W-:Y:S05]  /*e4e0*/  BRA `(.L_x_12962) ;  /* 0xffffff3000687947 */ /* 0x000fea000383ffff */
.L_x_12827:
[----:B-1----:R1:W2:Y:S02]  /*e4f0*/  SYNCS.PHASECHK.TRANS64.TRYWAIT P2, [R4+URZ+0x30830], R3 ;  /* 0x03083003040075a7 */ /* 0x0022a4000804017f */
[----:B--2---:R-:W-:Y:S05]  /*e500*/  @!P2 NANOSLEEP.SYNCS 0x989680 ;  /* 0x009896800000a95d */ /* 0x004fea0003900000 */
[----:B------:R-:W2:Y:S02]  /*e510*/  @!P2 SYNCS.PHASECHK.TRANS64 P2, [R4+URZ+0x30830], R3 ;  /* 0x030830030400a5a7 */ /* 0x000ea4000804007f */
[----:B--2---:R-:W-:Y:S05]  /*e520*/  @!P2 BRA `(.L_x_12827) ;  /* 0xfffffffc00f0a947 */ /* 0x004fea000383ffff */
[----:B------:R-:W-:Y:S05]  /*e530*/  BRA `(.L_x_12826) ;  /* 0xffffff3000907947 */ /* 0x000fea000383ffff */
.L_x_12832:
[----:B-1----:R-:W-:-:S04]  /*e540*/  IMAD.U32 R3, RZ, RZ, UR6 ;  /* 0x00000006ff037e24 */ /* 0x002fc8000f8e00ff */
[----:B------:R1:W3:Y:S03]  /*e550*/  SYNCS.PHASECHK.TRANS64.TRYWAIT P2, [R3+URZ+0x30830], R0 ;  /* 0x03083000030075a7 */ /* 0x0002e6000804017f */
[----:B---3--:R-:W-:Y:S05]  /*e560*/  @!P2 NANOSLEEP.SYNCS 0x989680 ;  /* 0x009896800000a95d */ /* 0x008fea0003900000 */
[----:B------:R-:W3:Y:S02]  /*e570*/  @!P2 SYNCS.PHASECHK.TRANS64 P2, [R3+URZ+0x30830], R0 ;  /* 0x030830000300a5a7 */ /* 0x000ee4000804007f */
[----:B---3--:R-:W-:Y:S05]  /*e580*/  @!P2 BRA `(.L_x_12832) ;  /* 0xfffffffc00eca947 */ /* 0x008fea000383ffff */
[----:B------:R-:W-:Y:S05]  /*e590*/  BRA `(.L_x_12829) ;  /* 0xffffff5c00e47947 */ /* 0x000fea000383ffff */
.L_x_12836:
[----:B-1----:R-:W-:-:S04]  /*e5a0*/  IMAD.U32 R3, RZ, RZ, UR6 ;  /* 0x00000006ff037e24 */ /* 0x002fc8000f8e00ff */
[----:B------:R1:W2:Y:S03]  /*e5b0*/  SYNCS.PHASECHK.TRANS64.TRYWAIT P2, [R3+URZ+0x30850], R0 ;  /* 0x03085000030075a7 */ /* 0x0002a6000804017f */
[----:B--2---:R-:W-:Y:S05]  /*e5c0*/  @!P2 NANOSLEEP.SYNCS 0x989680 ;  /* 0x009896800000a95d */ /* 0x004fea0003900000 */
[----:B------:R-:W2:Y:S02]  /*e5d0*/  @!P2 SYNCS.PHASECHK.TRANS64 P2, [R3+URZ+0x30850], R0 ;  /* 0x030850000300a5a7 */ /* 0x000ea4000804007f */
[----:B--2---:R-:W-:Y:S05]  /*e5e0*/  @!P2 BRA `(.L_x_12836) ;  /* 0xfffffffc00eca947 */ /* 0x004fea000383ffff */
[----:B------:R-:W-:Y:S05]  /*e5f0*/  BRA `(.L_x_12833) ;  /* 0xffffff60005c7947 */ /* 0x000fea000383ffff */
.L_x_12841:
[----:B---3--:R-:W-:-:S04]  /*e600*/  IMAD.U32 R5, RZ, RZ, UR12 ;  /* 0x0000000cff057e24 */ /* 0x008fc8000f8e00ff */
[----:B------:R3:W4:Y:S03]  /*e610*/  SYNCS.PHASECHK.TRANS64.TRYWAIT P0, [R5+URZ+0x30850], R4 ;  /* 0x03085004050075a7 */ /* 0x000726000800017f */
[----:B----4-:R-:W-:Y:S05]  /*e620*/  @!P0 NANOSLEEP.SYNCS 0x989680 ;  /* 0x009896800000895d */ /* 0x010fea0003900000 */
[----:B------:R-:W4:Y:S02]  /*e630*/  @!P0 SYNCS.PHASECHK.TRANS64 P0, [R5+URZ+0x30850], R4 ;  /* 0x03085004050085a7 */ /* 0x000f24000800007f */
[----:B----4-:R-:W-:Y:S05]  /*e640*/  @!P0 BRA `(.L_x_12841) ;  /* 0xfffffffc00ec8947 */ /* 0x010fea000383ffff */
[----:B------:R-:W-:Y:S05]  /*e650*/  BRA `(.L_x_12840) ;  /* 0xffffff8800007947 */ /* 0x000fea000383ffff */
.L_x_12871:
        /* <DEDUP_REMOVED lines=11> */
.L_x_12964:
[----:B------:R-:W-:Y:S05]  /*e710*/  BSYNC B0 ;  /* 0x0000000000007941 */ /* 0x000fea0003800000 */
.L_x_12963:
[----:B------:R-:W-:Y:S05]  /*e720*/  BRA `(.L_x_12965) ;  /* 0xffffffc000307947 */ /* 0x000fea000383ffff */
.L_x_12873:
[----:B------:R-:W-:Y:S01]  /*e730*/  BSSY B0, `(.L_x_12966) ;  /* 0x0000006000007945 */ /* 0x000fe20003800000 */
[----:B------:R-:W-:-:S07]  /*e740*/  IMAD.MOV.U32 R15, RZ, RZ, -0x1 ;  /* 0xffffffffff0f7424 */ /* 0x000fce00078e00ff */
[----:B01-3--:R-:W-:Y:S05]  /*e750*/  WARPSYNC.COLLECTIVE R15, `(.L_x_12967) ;  /* 0x000000000f0c7348 */ /* 0x00bfea0003c00000 */
[----:B------:R-:W-:Y:S02]  /*e760*/  ELECT P6, UR62, PT ;  /* 0x00000000003e782f */ /* 0x000fe400038c0000 */
[----:B------:R-:W-:Y:S01]  /*e770*/  MOV R14, UR62 ;  /* 0x0000003e000e7c02 */ /* 0x000fe20008000f00 */
[----:B01-3--:R-:W-:Y:S10]  /*e780*/  ENDCOLLECTIVE ;  /* 0x000000000000791b */ /* 0x00bff40003800000 */
.L_x_12967:
[----:B------:R-:W-:Y:S05]  /*e790*/  BSYNC B0 ;  /* 0x0000000000007941 */ /* 0x000fea0003800000 */
.L_x_12966:
[----:B------:R-:W-:Y:S05]  /*e7a0*/  BRA `(.L_x_12968) ;  /* 0xffffffc000307947 */ /* 0x000fea000383ffff */
.L_x_12875:
[----:B-1----:R1:W2:Y:S02]  /*e7b0*/  SYNCS.PHASECHK.TRANS64.TRYWAIT P0, [R0+URZ+0x30840], R2 ;  /* 0x03084002000075a7 */ /* 0x0022a4000800017f */
[----:B--2---:R-:W-:Y:S05]  /*e7c0*/  @!P0 NANOSLEEP.SYNCS 0x989680 ;  /* 0x009896800000895d */ /* 0x004fea0003900000 */
[----:B------:R-:W2:Y:S02]  /*e7d0*/  @!P0 SYNCS.PHASECHK.TRANS64 P0, [R0+URZ+0x30840], R2 ;  /* 0x03084002000085a7 */ /* 0x000ea4000800007f */
[----:B--2---:R-:W-:Y:S05]  /*e7e0*/  @!P0 BRA `(.L_x_12875) ;  /* 0xfffffffc00f08947 */ /* 0x004fea000383ffff */
[----:B------:R-:W-:Y:S05]  /*e7f0*/  BRA `(.L_x_12969) ;  /* 0xffffffc000847947 */ /* 0x000fea000383ffff */
.L_x_12879:
        /* <DEDUP_REMOVED lines=12> */
.L_x_12970:
[----:B------:R-:W-:Y:S02]  /*e8c0*/  IMAD.MOV.U32 R13, RZ, RZ, R0 ;  /* 0x000000ffff0d7224 */ /* 0x000fe400078e0000 */
[----:B------:R-:W-:-:S07]  /*e8d0*/  IMAD.MOV.U32 R6, RZ, RZ, R14 ;  /* 0x000000ffff067224 */ /* 0x000fce00078e000e */
[----:B------:R-:W-:Y:S05]  /*e8e0*/  WARPSYNC.COLLECTIVE R15, `(.L_x_12971) ;  /* 0x000000000f087348 */ /* 0x000fea0003c00000 */
[----:B------:R0:W1:Y:S02]  /*e8f0*/  SHFL.IDX P6, R14, R13, R12, R11 ;  /* 0x0000000c0d0e7389 */ /* 0x00006400000c000b */
[----:B01----:R-:W-:Y:S01]  /*e900*/  ENDCOLLECTIVE ;  /* 0x000000000000791b */ /* 0x003fe20003800000 */
.L_x_12971:
[----:B------:R-:W-:Y:S02]  /*e910*/  IMAD.MOV.U32 R13, RZ, RZ, R4 ;  /* 0x000000ffff0d7224 */ /* 0x000fe400078e0004 */
[----:B------:R-:W-:Y:S02]  /*e920*/  IMAD.MOV.U32 R12, RZ, RZ, 0x1 ;  /* 0x00000001ff0c7424 */ /* 0x000fe400078e00ff */
[----:B------:R-:W-:-:S07]  /*e930*/  IMAD.MOV.U32 R7, RZ, RZ, R14 ;  /* 0x000000ffff077224 */ /* 0x000fce00078e000e */
[----:B------:R-:W-:Y:S05]  /*e940*/  WARPSYNC.COLLECTIVE R15, `(.L_x_12972) ;  /* 0x000000000f087348 */ /* 0x000fea0003c00000 */
[----:B------:R0:W1:Y:S02]  /*e950*/  SHFL.IDX P6, R14, R13, R12, R11 ;  /* 0x0000000c0d0e7389 */ /* 0x00006400000c000b */
[----:B01----:R-:W-:Y:S01]  /*e960*/  ENDCOLLECTIVE ;  /* 0x000000000000791b */ /* 0x003fe20003800000 */
.L_x_12972:
        /* <DEDUP_REMOVED lines=9> */
[----:B------:R0:W-:Y:S01]  /*ea00*/  @!P1 LDGSTS.E.BYPASS.LTC128B.128 [R10+0xc400], desc[UR48][R6.64], !P0 ;  /* 0x0c400000060a9fae */ /* 0x0001e2000c101d70 */
[----:B------:R-:W-:Y:S01]  /*ea10*/  ISETP.GE.AND P1, PT, R8, R3, PT ;  /* 0x000000030800720c */ /* 0x000fe20003f26270 */
[----:B0-----:R-:W-:-:S12]  /*ea20*/  IMAD.MOV.U32 R6, RZ, RZ, R14 ;  /* 0x000000ffff067224 */ /* 0x001fd800078e000e */
[----:B------:R-:W-:Y:S05]  /*ea30*/  WARPSYNC.COLLECTIVE R15, `(.L_x_12973) ;  /* 0x000000000f087348 */ /* 0x000fea0003c00000 */
[----:B------:R0:W1:Y:S02]  /*ea40*/  SHFL.IDX P6, R14, R13, R12, R11 ;  /* 0x0000000c0d0e7389 */ /* 0x00006400000c000b */
[----:B01----:R-:W-:Y:S01]  /*ea50*/  ENDCOLLECTIVE ;  /* 0x000000000000791b */ /* 0x003fe20003800000 */
.L_x_12973:
[----:B------:R-:W-:Y:S02]  /*ea60*/  IMAD.MOV.U32 R13, RZ, RZ, R4 ;  /* 0x000000ffff0d7224 */ /* 0x000fe400078e0004 */
[----:B------:R-:W-:Y:S02]  /*ea70*/  IMAD.MOV.U32 R12, RZ, RZ, 0x2 ;  /* 0x00000002ff0c7424 */ /* 0x000fe400078e00ff */
[----:B------:R-:W-:-:S07]  /*ea80*/  IMAD.MOV.U32 R7, RZ, RZ, R14 ;  /* 0x000000ffff077224 */ /* 0x000fce00078e000e */
[----:B------:R-:W-:Y:S05]  /*ea90*/  WARPSYNC.COLLECTIVE R15, `(.L_x_12974) ;  /* 0x000000000f087348 */ /* 0x000fea0003c00000 */
[----:B------:R0:W1:Y:S02]  /*eaa0*/  SHFL.IDX P6, R14, R13, R12, R11 ;  /* 0x0000000c0d0e7389 */ /* 0x00006400000c000b */
[----:B01----:R-:W-:Y:S01]  /*eab0*/  ENDCOLLECTIVE ;  /* 0x000000000000791b */ /* 0x003fe20003800000 */
.L_x_12974:
        /* <DEDUP_REMOVED lines=9> */
[----:B------:R0:W-:Y:S02]  /*eb50*/  @!P1 LDGSTS.E.BYPASS.LTC128B.128 [R10+0xcc00], desc[UR48][R6.64], !P0 ;  /* 0x0cc00000060a9fae */ /* 0x0001e4000c101d70 */
[----:B0-----:R-:W-:-:S05]  /*eb60*/  VIADD R6, R17, 0x20 ;  /* 0x0000002011067836 */ /* 0x001fca0000000000 */
[----:B------:R-:W-:Y:S01]  /*eb70*/  ISETP.GE.AND P1, PT, R6, R3, PT ;  /* 0x000000030600720c */ /* 0x000fe20003f26270 */
[----:B------:R-:W-:-:S12]  /*eb80*/  IMAD.MOV.U32 R6, RZ, RZ, R14 ;  /* 0x000000ffff067224 */ /* 0x000fd800078e000e */
[----:B------:R-:W-:Y:S05]  /*eb90*/  WARPSYNC.COLLECTIVE R15, `(.L_x_12975) ;  /* 0x000000000f087348 */ /* 0x000fea0003c00000 */
[----:B------:R0:W1:Y:S02]  /*eba0*/  SHFL.IDX P6, R14, R13, R12, R11 ;  /* 0x0000000c0d0e7389 */ /* 0x00006400000c000b */
[----:B01----:R-:W-:Y:S01]  /*ebb0*/  ENDCOLLECTIVE ;  /* 0x000000000000791b */ /* 0x003fe20003800000 */
.L_x_12975:
[----:B------:R-:W-:Y:S02]  /*ebc0*/  IMAD.MOV.U32 R13, RZ, RZ, R4 ;  /* 0x000000ffff0d7224 */ /* 0x000fe400078e0004 */
[----:B------:R-:W-:Y:S02]  /*ebd0*/  IMAD.MOV.U32 R12, RZ, RZ, 0x3 ;  /* 0x00000003ff0c7424 */ /* 0x000fe400078e00ff */
[----:B------:R-:W-:-:S07]  /*ebe0*/  IMAD.MOV.U32 R7, RZ, RZ, R14 ;  /* 0x000000ffff077224 */ /* 0x000fce00078e000e */
[----:B------:R-:W-:Y:S05]  /*ebf0*/  WARPSYNC.COLLECTIVE R15, `(.L_x_12976) ;  /* 0x000000000f087348 */ /* 0x000fea0003c00000 */
[----:B------:R0:W1:Y:S02]  /*ec00*/  SHFL.IDX P6, R14, R13, R12, R11 ;  /* 0x0000000c0d0e7389 */ /* 0x00006400000c000b */
[----:B01----:R-:W-:Y:S01]  /*ec10*/  ENDCOLLECTIVE ;  /* 0x000000000000791b */ /* 0x003fe20003800000 */
.L_x_12976:
        /* <DEDUP_REMOVED lines=10> */
[----:B0-----:R-:W-:-:S04]  /*ecc0*/  IADD3 R6, R17, 0x30, RZ ;  /* 0x0000003011067810 */ /* 0x001fc80007ffe0ff */
[----:B------:R-:W-:Y:S01]  /*ecd0*/  ISETP.GE.AND P1, PT, R6, R3, PT ;  /* 0x000000030600720c */ /* 0x000fe20003f26270 */
[----:B------:R-:W-:-:S12]  /*ece0*/  IMAD.MOV.U32 R6, RZ, RZ, R14 ;  /* 0x000000ffff067224 */ /* 0x000fd800078e000e */
[----:B------:R-:W-:Y:S05]  /*ecf0*/  WARPSYNC.COLLECTIVE R15, `(.L_x_12977) ;  /* 0x000000000f087348 */ /* 0x000fea0003c00000 */
[----:B------:R0:W1:Y:S02]  /*ed00*/  SHFL.IDX P6, R14, R13, R12, R11 ;  /* 0x0000000c0d0e7389 */ /* 0x00006400000c000b */
[----:B01----:R-:W-:Y:S01]  /*ed10*/  ENDCOLLECTIVE ;  /* 0x000000000000791b */ /* 0x003fe20003800000 */
.L_x_12977:
[----:B------:R-:W-:Y:S02]  /*ed20*/  IMAD.MOV.U32 R13, RZ, RZ, R4 ;  /* 0x000000ffff0d7224 */ /* 0x000fe400078e0004 */
[----:B------:R-:W-:Y:S02]  /*ed30*/  IMAD.MOV.U32 R12, RZ, RZ, 0x4 ;  /* 0x00000004ff0c7424 */ /* 0x000fe400078e00ff */
[----:B------:R-:W-:-:S07]  /*ed40*/  IMAD.MOV.U32 R7, RZ, RZ, R14 ;  /* 0x000000ffff077224 */ /* 0x000fce00078e000e */
[----:B------:R-:W-:Y:S05]  /*ed50*/  WARPSYNC.COLLECTIVE R15, `(.L_x_12978) ;  /* 0x000000000f087348 */ /* 0x000fea0003c00000 */
[----:B------:R0:W1:Y:S02]  /*ed60*/  SHFL.IDX P6, R14, R13, R12, R11 ;  /* 0x0000000c0d0e7389 */ /* 0x00006400000c000b */
[----:B01----:R-:W-:Y:S01]  /*ed70*/  ENDCOLLECTIVE ;  /* 0x000000000000791b */ /* 0x003fe20003800000 */
.L_x_12978:
        /* <DEDUP_REMOVED lines=16> */
.L_x_12979:
[----:B------:R-:W-:Y:S02]  /*ee80*/  IMAD.MOV.U32 R13, RZ, RZ, R4 ;  /* 0x000000ffff0d7224 */ /* 0x000fe400078e0004 */
[----:B------:R-:W-:Y:S02]  /*ee90*/  IMAD.MOV.U32 R12, RZ, RZ, 0x5 ;  /* 0x00000005ff0c7424 */ /* 0x000fe400078e00ff */
[----:B------:R-:W-:-:S07]  /*eea0*/  IMAD.MOV.U32 R7, RZ, RZ, R14 ;  /* 0x000000ffff077224 */ /* 0x000fce00078e000e */
[----:B------:R-:W-:Y:S05]  /*eeb0*/  WARPSYNC.COLLECTIVE R15, `(.L_x_12980) ;  /* 0x000000000f087348 */ /* 0x000fea0003c00000 */
[----:B------:R0:W1:Y:S02]  /*eec0*/  SHFL.IDX P6, R14, R13, R12, R11 ;  /* 0x0000000c0d0e7389 */ /* 0x00006400000c000b */
[----:B01----:R-:W-:Y:S01]  /*eed0*/  ENDCOLLECTIVE ;  /* 0x000000000000791b */ /* 0x003fe20003800000 */
.L_x_12980:
        /* <DEDUP_REMOVED lines=16> */
.L_x_12981:
[----:B------:R-:W-:Y:S02]  /*efe0*/  IMAD.MOV.U32 R13, RZ, RZ, R4 ;  /* 0x000000ffff0d7224 */ /* 0x000fe400078e0004 */
[----:B------:R-:W-:Y:S02]  /*eff0*/  IMAD.MOV.U32 R12, RZ, RZ, 0x6 ;  /* 0x00000006ff0c7424 */ /* 0x000fe400078e00ff */
[----:B------:R-:W-:-:S07]  /*f000*/  IMAD.MOV.U32 R7, RZ, RZ, R14 ;  /* 0x000000ffff077224 */ /* 0x000fce00078e000e */
[----:B------:R-:W-:Y:S05]  /*f010*/  WARPSYNC.COLLECTIVE R15, `(.L_x_12982) ;  /* 0x000000000f087348 */ /* 0x000fea0003c00000 */
[----:B------:R0:W1:Y:S02]  /*f020*/  SHFL.IDX P6, R14, R13, R12, R11 ;  /* 0x0000000c0d0e7389 */ /* 0x00006400000c000b */
[----:B01----:R-:W-:Y:S01]  /*f030*/  ENDCOLLECTIVE ;  /* 0x000000000000791b */ /* 0x003fe20003800000 */
.L_x_12982:
        /* <DEDUP_REMOVED lines=16> */
.L_x_12983:
[----:B------:R-:W-:Y:S02]  /*f140*/  IMAD.MOV.U32 R13, RZ, RZ, R4 ;  /* 0x000000ffff0d7224 */ /* 0x000fe400078e0004 */
[----:B------:R-:W-:Y:S02]  /*f150*/  IMAD.MOV.U32 R12, RZ, RZ, 0x7 ;  /* 0x00000007ff0c7424 */ /* 0x000fe400078e00ff */
[----:B------:R-:W-:-:S07]  /*f160*/  IMAD.MOV.U32 R7, RZ, RZ, R14 ;  /* 0x000000ffff077224 */ /* 0x000fce00078e000e */
[----:B------:R-:W-:Y:S05]  /*f170*/  WARPSYNC.COLLECTIVE R15, `(.L_x_12984) ;  /* 0x000000000f087348 */ /* 0x000fea0003c00000 */
[----:B------:R0:W1:Y:S02]  /*f180*/  SHFL.IDX P6, R14, R13, R12, R11 ;  /* 0x0000000c0d0e7389 */ /* 0x00006400000c000b */
[----:B01----:R-:W-:Y:S01]  /*f190*/  ENDCOLLECTIVE ;  /* 0x000000000000791b */ /* 0x003fe20003800000 */
.L_x_12984:
        /* <DEDUP_REMOVED lines=11> */
.L_x_12985:
[----:B------:R-:W-:Y:S01]  /*f250*/  @!PT LDS RZ, [RZ] ;  /* 0x00000000fffff984 */ /* 0x000fe20000000800 */
[----:B------:R-:W-:Y:S01]  /*f260*/  @!PT LDS RZ, [RZ] ;  /* 0x00000000fffff984 */ /* 0x000fe20000000800 */
[----:B------:R-:W-:Y:S01]  /*f270*/  @!PT LDS RZ, [RZ] ;  /* 0x00000000fffff984 */ /* 0x000fe20000000800 */
[----:B------:R0:W-:Y:S01]  /*f280*/  @!P1 LDGSTS.E.BYPASS.LTC128B.128 [R10+0xf400], desc[UR48][R6.64], !P0 ;  /* 0x0f400000060a9fae */ /* 0x0001e2000c101d70 */
[----:B------:R-:W-:Y:S01]  /*f290*/  ISETP.GE.AND P1, PT, R0, R3, PT ;  /* 0x000000030000720c */ /* 0x000fe20003f26270 */
[----:B------:R-:W-:-:S05]  /*f2a0*/  VIADD R0, R17, 0x80 ;  /* 0x0000008011007836 */ /* 0x000fca0000000000 */
[----:B------:R-:W-:Y:S01]  /*f2b0*/  ISETP.GE.AND P2, PT, R0, R3, PT ;  /* 0x000000030000720c */ /* 0x000fe20003f46270 */
[----:B------:R-:W-:Y:S02]  /*f2c0*/  IMAD.MOV.U32 R13, RZ, RZ, R2 ;  /* 0x000000ffff0d7224 */ /* 0x000fe400078e0002 */
[----:B------:R-:W-:Y:S02]  /*f2d0*/  IMAD.MOV.U32 R12, RZ, RZ, RZ ;  /* 0x000000ffff0c7224 */ /* 0x000fe400078e00ff */
[----:B0-----:R-:W-:-:S08]  /*f2e0*/  IMAD.MOV.U32 R6, RZ, RZ, R14 ;  /* 0x000000ffff067224 */ /* 0x001fd000078e000e */
[----:B------:R-:W-:Y:S05]  /*f2f0*/  WARPSYNC.COLLECTIVE R15, `(.L_x_12986) ;  /* 0x000000000f087348 */ /* 0x000fea0003c00000 */
[----:B------:R0:W1:Y:S02]  /*f300*/  SHFL.IDX P6, R14, R13, R12, R11 ;  /* 0x0000000c0d0e7389 */ /* 0x00006400000c000b */
[----:B01----:R-:W-:Y:S01]  /*f310*/  ENDCOLLECTIVE ;  /* 0x000000000000791b */ /* 0x003fe20003800000 */
.L_x_12986:
[----:B------:R-:W-:-:S05]  /*f320*/  @!P1 LEA R6, P3, R20, R6, 0x1 ;  /* 0x0000000614069211 */ /* 0x000fca00078608ff */
[----:B------:R-:W-:-:S04]  /*f330*/  @!P1 IMAD.X R4, RZ, RZ, R4, P3 ;  /* 0x000000ffff049224 */ /* 0x000fc800018e0604 */
[----:B------:R-:W-:Y:S02]  /*f340*/  @!P1 IMAD.MOV.U32 R7, RZ, RZ, R4 ;  /* 0x000000ffff079224 */ /* 0x000fe400078e0004 */
[----:B------:R-:W-:-:S03]  /*f350*/  IMAD.MOV.U32 R13, RZ, RZ, R5 ;  /* 0x000000ffff0d7224 */ /* 0x000fc600078e0005 */
[----:B------:R-:W-:Y:S01]  /*f360*/  @!PT LDS RZ, [RZ] ;  /* 0x00000000fffff984 */ /* 0x000fe20000000800 */
[----:B------:R-:W-:Y:S01]  /*f370*/  @!PT LDS RZ, [RZ] ;  /* 0x00000000fffff984 */ /* 0x000fe20000000800 */
[----:B------:R-:W-:Y:S01]  /*f380*/  @!PT LDS RZ, [RZ] ;  /* 0x00000000fffff984 */ /* 0x000fe20000000800 */
[----:B------:R0:W-:Y:S01]  /*f390*/  @!P1 LDGSTS.E.BYPASS.LTC128B.128 [R10+0xfc00], desc[UR48][R6.64], !P0 ;  /* 0x0fc00000060a9fae */ /* 0x0001e2000c101d70 */
[----:B------:R-:W-:-:S07]  /*f3a0*/  IMAD.MOV.U32 R0, RZ, RZ, R14 ;  /* 0x000000ffff007224 */ /* 0x000fce00078e000e */
[----:B0-----:R-:W-:Y:S05]  /*f3b0*/  WARPSYNC.COLLECTIVE R15, `(.L_x_12987) ;  /* 0x000000000f087348 */ /* 0x001fea0003c00000 */
[----:B------:R1:W2:Y:S02]  /*f3c0*/  SHFL.IDX P6, R14, R13, R12, R11 ;  /* 0x0000000c0d0e7389 */ /* 0x0002a400000c000b */
[----:B012---:R-:W-:Y:S01]  /*f3d0*/  ENDCOLLECTIVE ;  /* 0x000000000000791b */ /* 0x007fe20003800000 */
.L_x_12987:
[----:B------:R-:W-:Y:S02]  /*f3e0*/  IMAD.MOV.U32 R13, RZ, RZ, R2 ;  /* 0x000000ffff0d7224 */ /* 0x000fe400078e0002 */
[----:B------:R-:W-:Y:S02]  /*f3f0*/  IMAD.MOV.U32 R12, RZ, RZ, 0x1 ;  /* 0x00000001ff0c7424 */ /* 0x000fe400078e00ff */
[----:B------:R-:W-:-:S07]  /*f400*/  IMAD.MOV.U32 R8, RZ, RZ, R14 ;  /* 0x000000ffff087224 */ /* 0x000fce00078e000e */
[----:B------:R-:W-:Y:S05]  /*f410*/  WARPSYNC.COLLECTIVE R15, `(.L_x_12988) ;  /* 0x000000000f087348 */ /* 0x000fea0003c00000 */
[----:B------:R0:W1:Y:S02]  /*f420*/  SHFL.IDX P6, R14, R13, R12, R11 ;  /* 0x0000000c0d0e7389 */ /* 0x00006400000c000b */
[----:B01----:R-:W-:Y:S01]  /*f430*/  ENDCOLLECTIVE ;  /* 0x000000000000791b */ /* 0x003fe20003800000 */
.L_x_12988:
[----:B------:R-:W-:-:S05]  /*f440*/  @!P2 LEA R6, P1, R20, R8, 0x1 ;  /* 0x000000081406a211 */ /* 0x000fca00078208ff */
[----:B------:R-:W-:Y:S02]  /*f450*/  @!P2 IMAD.X R7, RZ, RZ, R0, P1 ;  /* 0x000000ffff07a224 */ /* 0x000fe400008e0600 */
[----:B------:R-:W-:-:S03]  /*f460*/  VIADD R0, R17, 0x90 ;  /* 0x0000009011007836 */ /* 0x000fc60000000000 */
[----:B------:R-:W-:Y:S01]  /*f470*/  @!PT LDS RZ, [RZ] ;  /* 0x00000000fffff984 */ /* 0x000fe20000000800 */
[----:B------:R-:W-:Y:S01]  /*f480*/  @!PT LDS RZ, [RZ] ;  /* 0x00000000fffff984 */ /* 0x000fe20000000800 */
[----:B------:R-:W-:Y:S01]  /*f490*/  @!PT LDS RZ, [RZ] ;  /* 0x00000000fffff984 */ /* 0x000fe20000000800 */
[----:B------:R0:W-:Y:S01]  /*f4a0*/  @!P2 LDGSTS.E.BYPASS.LTC128B.128 [R10+0x10400], desc[UR48][R6.64], !P0 ;  /* 0x10400000060aafae */ /* 0x0001e2000c101d70 */
[----:B------:R-:W-:Y:S01]  /*f4b0*/  IMAD.MOV.U32 R13, RZ, RZ, R5 ;  /* 0x000000ffff0d7224 */ /* 0x000fe200078e0005 */
[----:B------:R-:W-:Y:S01]  /*f4c0*/  ISETP.GE.AND P1, PT, R0, R3, PT ;  /* 0x000000030000720c */ /* 0x000fe20003f26270 */
[----:B------:R-:W-:-:S12]  /*f4d0*/  IMAD.MOV.U32 R0, RZ, RZ, R14 ;  /* 0x000000ffff007224 */ /* 0x000fd800078e000e */
[----:B0-----:R-:W-:Y:S05]  /*f4e0*/  WARPSYNC.COLLECTIVE R15, `(.L_x_12989) ;  /* 0x000000000f087348 */ /* 0x001fea0003c00000 */
[----:B------:R1:W2:Y:S02]  /*f4f0*/  SHFL.IDX P6, R14, R13, R12, R11 ;  /* 0x0000000c0d0e7389 */ /* 0x0002a400000c000b */
[----:B012---:R-:W-:Y:S01]  /*f500*/  ENDCOLLECTIVE ;  /* 0x000000000000791b */ /* 0x007fe20003800000 */
.L_x_12989:
[----:B------:R-:W-:Y:S02]  /*f510*/  IMAD.MOV.U32 R13, RZ, RZ, R2 ;  /* 0x000000ffff0d7224 */ /* 0x000fe400078e0002 */
[----:B------:R-:W-:Y:S01]  /*f520*/  IMAD.MOV.U32 R12, RZ, RZ, 0x2 ;  /* 0x00000002ff0c7424 */ /* 0x000fe200078e00ff */
[----:B------:R-:W-:-:S13]  /*f530*/  @!P1 LEA R4, P2, R20, R14, 0x1 ;  /* 0x0000000e14049211 */ /* 0x000fda00078408ff */
[----:B------:R-:W-:Y:S05]  /*f540*/  WARPSYNC.COLLECTIVE R15, `(.L_x_12990) ;  /* 0x000000000f087348 */ /* 0x000fea0003c00000 */
[----:B------:R0:W1:Y:S02]  /*f550*/  SHFL.IDX P6, R14, R13, R12, R11 ;  /* 0x0000000c0d0e7389 */ /* 0x00006400000c000b */
[----:B01----:R-:W-:Y:S01]  /*f560*/  ENDCOLLECTIVE ;  /* 0x000000000000791b */ /* 0x003fe20003800000 */
.L_x_12990:
[----:B------:R-:W-:Y:S02]  /*f570*/  @!P1 IMAD.X R9, RZ, RZ, R0, P2 ;  /* 0x000000ffff099224 */ /* 0x000fe400010e0600 */
[----:B------:R-:W-:Y:S02]  /*f580*/  @!P1 IMAD.MOV.U32 R6, RZ, RZ, R4 ;  /* 0x000000ffff069224 */ /* 0x000fe400078e0004 */
[----:B------:R-:W-:-:S05]  /*f590*/  @!P1 IMAD.MOV.U32 R7, RZ, RZ, R9 ;  /* 0x000000ffff079224 */ /* 0x000fca00078e0009 */
        /* <DEDUP_REMOVED lines=9> */
.L_x_12991:
        /* <DEDUP_REMOVED lines=8> */
.L_x_12992:
[----:B------:R-:W-:-:S05]  /*f6b0*/  @!P1 LEA R6, P2, R20, R4, 0x1 ;  /* 0x0000000414069211 */ /* 0x000fca00078408ff */
        /* <DEDUP_REMOVED lines=10> */
.L_x_12993:
[----:B------:R-:W-:Y:S05]  /*f760*/  BRA `(.L_x_12994) ;  /* 0xffffffc000a87947 */ /* 0x000fea000383ffff */
.L_x_12882:
[----:B0-----:R0:W1:Y:S02]  /*f770*/  SYNCS.PHASECHK.TRANS64.TRYWAIT P0, [R22+URZ+0x30820], R3 ;  /* 0x03082003160075a7 */ /* 0x001064000800017f */
[----:B-1----:R-:W-:Y:S05]  /*f780*/  @!P0 NANOSLEEP.SYNCS 0x989680 ;  /* 0x009896800000895d */ /* 0x002fea0003900000 */
[----:B------:R-:W1:Y:S02]  /*f790*/  @!P0 SYNCS.PHASECHK.TRANS64 P0, [R22+URZ+0x30820], R3 ;  /* 0x03082003160085a7 */ /* 0x000e64000800007f */
[----:B-1----:R-:W-:Y:S05]  /*f7a0*/  @!P0 BRA `(.L_x_12882) ;  /* 0xfffffffc00f08947 */ /* 0x002fea000383ffff */
[----:B------:R-:W-:Y:S05]  /*f7b0*/  BRA `(.L_x_12995) ;  /* 0xffffffc400107947 */ /* 0x000fea000383ffff */
.L_x_12891:
[----:B0-----:R0:W2:Y:S02]  /*f7c0*/  SYNCS.PHASECHK.TRANS64.TRYWAIT P0, [R2+URZ+0x30840], R3 ;  /* 0x03084003020075a7 */ /* 0x0010a4000800017f */
[----:B--2---:R-:W-:Y:S05]  /*f7d0*/  @!P0 NANOSLEEP.SYNCS 0x989680 ;  /* 0x009896800000895d */ /* 0x004fea0003900000 */
[----:B------:R-:W2:Y:S02]  /*f7e0*/  @!P0 SYNCS.PHASECHK.TRANS64 P0, [R2+URZ+0x30840], R3 ;  /* 0x03084003020085a7 */ /* 0x000ea4000800007f */
[----:B--2---:R-:W-:Y:S05]  /*f7f0*/  @!P0 BRA `(.L_x_12891) ;  /* 0xfffffffc00f08947 */ /* 0x004fea000383ffff */
[----:B------:R-:W-:Y:S05]  /*f800*/  BRA `(.L_x_12996) ;  /* 0xffffffc400c07947 */ /* 0x000fea000383ffff */
.L_x_12896:
[----:B0-----:R0:W1:Y:S02]  /*f810*/  SYNCS.PHASECHK.TRANS64.TRYWAIT P0, [R3+URZ+0x60], R2 ;  /* 0x00006002030075a7 */ /* 0x001064000800017f */
[----:B-1----:R-:W-:Y:S05]  /*f820*/  @!P0 NANOSLEEP.SYNCS 0x989680 ;  /* 0x009896800000895d */ /* 0x002fea0003900000 */
[----:B------:R-:W1:Y:S02]  /*f830*/  @!P0 SYNCS.PHASECHK.TRANS64 P0, [R3+URZ+0x60], R2 ;  /* 0x00006002030085a7 */ /* 0x000e64000800007f */
[----:B-1----:R-:W-:Y:S05]  /*f840*/  @!P0 BRA `(.L_x_12896) ;  /* 0xfffffffc00f08947 */ /* 0x002fea000383ffff */
[----:B------:R-:W-:Y:S05]  /*f850*/  BRA `(.L_x_12997) ;  /* 0xffffffc8004c7947 */ /* 0x000fea000383ffff */
.L_x_12904:
[----:B-1----:R1:W2:Y:S02]  /*f860*/  SYNCS.PHASECHK.TRANS64.TRYWAIT P0, [R2+URZ+0x30840], R3 ;  /* 0x03084003020075a7 */ /* 0x0022a4000800017f */
[----:B--2---:R-:W-:Y:S05]  /*f870*/  @!P0 NANOSLEEP.SYNCS 0x989680 ;  /* 0x009896800000895d */ /* 0x004fea0003900000 */
[----:B------:R-:W2:Y:S02]  /*f880*/  @!P0 SYNCS.PHASECHK.TRANS64 P0, [R2+URZ+0x30840], R3 ;  /* 0x03084003020085a7 */ /* 0x000ea4000800007f */
[----:B--2---:R-:W-:Y:S05]  /*f890*/  @!P0 BRA `(.L_x_12904) ;  /* 0xfffffffc00f08947 */ /* 0x004fea000383ffff */
[----:B------:R-:W-:Y:S05]  /*f8a0*/  BRA `(.L_x_12998) ;  /* 0xffffffcc008c7947 */ /* 0x000fea000383ffff */
.L_x_12909:
[----:B0-----:R0:W1:Y:S02]  /*f8b0*/  SYNCS.PHASECHK.TRANS64.TRYWAIT P0, [R10+URZ+0x60], R3 ;  /* 0x000060030a0075a7 */ /* 0x001064000800017f */
[----:B-1----:R-:W-:Y:S05]  /*f8c0*/  @!P0 NANOSLEEP.SYNCS 0x989680 ;  /* 0x009896800000895d */ /* 0x002fea0003900000 */
[----:B------:R-:W1:Y:S02]  /*f8d0*/  @!P0 SYNCS.PHASECHK.TRANS64 P0, [R10+URZ+0x60], R3 ;  /* 0x000060030a0085a7 */ /* 0x000e64000800007f */
[----:B-1----:R-:W-:Y:S05]  /*f8e0*/  @!P0 BRA `(.L_x_12909) ;  /* 0xfffffffc00f08947 */ /* 0x002fea000383ffff */
[----:B------:R-:W-:Y:S05]  /*f8f0*/  BRA `(.L_x_12999) ;  /* 0xffffffd000187947 */ /* 0x000fea000383ffff */
.L_x_12917:
[----:B-1----:R1:W2:Y:S02]  /*f900*/  SYNCS.PHASECHK.TRANS64.TRYWAIT P0, [R2+URZ+0x30840], R3 ;  /* 0x03084003020075a7 */ /* 0x0022a4000800017f */
[----:B--2---:R-:W-:Y:S05]  /*f910*/  @!P0 NANOSLEEP.SYNCS 0x989680 ;  /* 0x009896800000895d */ /* 0x004fea0003900000 */
[----:B------:R-:W2:Y:S02]  /*f920*/  @!P0 SYNCS.PHASECHK.TRANS64 P0, [R2+URZ+0x30840], R3 ;  /* 0x03084003020085a7 */ /* 0x000ea4000800007f */
[----:B--2---:R-:W-:Y:S05]  /*f930*/  @!P0 BRA `(.L_x_12917) ;  /* 0xfffffffc00f08947 */ /* 0x004fea000383ffff */
[----:B------:R-:W-:Y:S05]  /*f940*/  BRA `(.L_x_13000) ;  /* 0xffffffd400247947 */ /* 0x000fea000383ffff */
.L_x_12922:
[----:B0-----:R0:W1:Y:S02]  /*f950*/  SYNCS.PHASECHK.TRANS64.TRYWAIT P0, [R8+URZ+0x60], R3 ;  /* 0x00006003080075a7 */ /* 0x001064000800017f */
[----:B-1----:R-:W-:Y:S05]  /*f960*/  @!P0 NANOSLEEP.SYNCS 0x989680 ;  /* 0x009896800000895d */ /* 0x002fea0003900000 */
[----:B------:R-:W1:Y:S02]  /*f970*/  @!P0 SYNCS.PHASECHK.TRANS64 P0, [R8+URZ+0x60], R3 ;  /* 0x00006003080085a7 */ /* 0x000e64000800007f */
[----:B-1----:R-:W-:Y:S05]  /*f980*/  @!P0 BRA `(.L_x_12922) ;  /* 0xfffffffc00f08947 */ /* 0x002fea000383ffff */
[----:B------:R-:W-:Y:S05]  /*f990*/  BRA `(.L_x_13001) ;  /* 0xffffffd400b47947 */ /* 0x000fea000383ffff */
.L_x_12932:
[----:B0-----:R0:W1:Y:S02]  /*f9a0*/  SYNCS.PHASECHK.TRANS64.TRYWAIT P0, [R3+URZ+0x30860], R0 ;  /* 0x03086000030075a7 */ /* 0x001064000800017f */
[----:B-1----:R-:W-:Y:S05]  /*f9b0*/  @!P0 NANOSLEEP.SYNCS 0x989680 ;  /* 0x009896800000895d */ /* 0x002fea0003900000 */
[----:B------:R-:W1:Y:S02]  /*f9c0*/  @!P0 SYNCS.PHASECHK.TRANS64 P0, [R3+URZ+0x30860], R0 ;  /* 0x03086000030085a7 */ /* 0x000e64000800007f */
[----:B-1----:R-:W-:Y:S05]  /*f9d0*/  @!P0 BRA `(.L_x_12932) ;  /* 0xfffffffc00f08947 */ /* 0x002fea000383ffff */
[----:B------:R-:W-:Y:S05]  /*f9e0*/  BRA `(.L_x_13002) ;  /* 0xffffffd800ac7947 */ /* 0x000fea000383ffff */
.L_x_12938:
[----:B------:R-:W-:Y:S01]  /*f9f0*/  BSSY B0, `(.L_x_13003) ;  /* 0x0000008000007945 */ /* 0x000fe20003800000 */
[----:B------:R-:W-:Y:S01]  /*fa00*/  IMAD.MOV.U32 R13, RZ, RZ, R16 ;  /* 0x000000ffff0d7224 */ /* 0x000fe200078e0010 */
[----:B------:R-:W-:Y:S01]  /*fa10*/  MOV R15, 0xffffffff ;  /* 0xffffffff000f7802 */ /* 0x000fe20000000f00 */
[----:B------:R-:W-:Y:S02]  /*fa20*/  IMAD.MOV.U32 R12, RZ, RZ, RZ ;  /* 0x000000ffff0c7224 */ /* 0x000fe400078e00ff */
[----:B------:R-:W-:-:S07]  /*fa30*/  IMAD.MOV.U32 R11, RZ, RZ, 0x1f ;  /* 0x0000001fff0b7424 */ /* 0x000fce00078e00ff */
[----:B------:R-:W-:Y:S05]  /*fa40*/  WARPSYNC.COLLECTIVE R15, `(.L_x_13004) ;  /* 0x000000000f087348 */ /* 0x000fea0003c00000 */
[----:B------:R0:W1:Y:S02]  /*fa50*/  SHFL.IDX P6, R14, R13, R12, R11 ;  /* 0x0000000c0d0e7389 */ /* 0x00006400000c000b */
[----:B01----:R-:W-:Y:S01]  /*fa60*/  ENDCOLLECTIVE ;  /* 0x000000000000791b */ /* 0x003fe20003800000 */
.L_x_13004:
[----:B------:R-:W-:Y:S05]  /*fa70*/  BSYNC B0 ;  /* 0x0000000000007941 */ /* 0x000fea0003800000 */
.L_x_13003:
        /* <DEDUP_REMOVED lines=9> */
.L_x_13005:
[----:B------:R-:W-:Y:S02]  /*fb10*/  ULDC UR4, c[0x0][0xc3c] ;  /* 0x00030f0000047ab9 */ /* 0x000fe40000000800 */
[----:B------:R-:W-:-:S13]  /*fb20*/  ISETP.GE.OR P1, PT, R5, UR4, !P0 ;  /* 0x0000000405007c0c */ /* 0x000fda000c726670 */
[----:B------:R-:W0:Y:S01]  /*fb30*/  @!P1 LDC.64 R2, c[0x0][0xc80] ;  /* 0x00032000ff029b82 */ /* 0x000e220000000a00 */
[----:B------:R-:W-:Y:S02]  /*fb40*/  IMAD.MOV.U32 R11, RZ, RZ, RZ ;  /* 0x000000ffff0b7224 */ /* 0x000fe400078e00ff */
[----:B------:R-:W-:Y:S02]  /*fb50*/  IMAD.MOV.U32 R4, RZ, RZ, R14 ;  /* 0x000000ffff047224 */ /* 0x000fe400078e000e */
[----:B0-----:R-:W-:-:S06]  /*fb60*/  @!P1 IMAD.WIDE R2, R5, 0x4, R2 ;  /* 0x0000000405029825 */ /* 0x001fcc00078e0202 */
[----:B------:R-:W2:Y:S01]  /*fb70*/  @!P1 LDG.E R2, desc[UR48][R2.64] ;  /* 0x0000003002029981 */ /* 0x000ea2000c1e1900 */
[----:B------:R-:W-:Y:S01]  /*fb80*/  IMAD.MOV.U32 R5, RZ, RZ, RZ ;  /* 0x000000ffff057224 */ /* 0x000fe200078e00ff */
        /* <DEDUP_REMOVED lines=10> */
.L_x_13006:
[----:B------:R-:W-:Y:S01]  /*fc30*/  IMAD.MOV.U32 R12, RZ, RZ, 0x2 ;  /* 0x00000002ff0c7424 */ /* 0x000fe200078e00ff */
[----:B------:R-:W-:-:S05]  /*fc40*/  SEL R6, R14, RZ, P1 ;  /* 0x000000ff0e067207 */ /* 0x000fca0000800000 */
[----:B------:R-:W-:-:S04]  /*fc50*/  IMAD.IADD R6, R5, 0x1, R6 ;  /* 0x0000000105067824 */ /* 0x000fc800078e0206 */
[----:B------:R-:W-:-:S07]  /*fc60*/  IMAD.MOV.U32 R13, RZ, RZ, R6 ;  /* 0x000000ffff0d7224 */ /* 0x000fce00078e0006 */
[----:B------:R-:W-:Y:S05]  /*fc70*/  WARPSYNC.COLLECTIVE R15, `(.L_x_13007) ;  /* 0x000000000f087348 */ /* 0x000fea0003c00000 */
[----:B------:R0:W1:Y:S02]  /*fc80*/  SHFL.UP P6, R14, R13, R12, R11 ;  /* 0x0400000c0d0e7389 */ /* 0x00006400000c000b */
[----:B01----:R-:W-:Y:S01]  /*fc90*/  ENDCOLLECTIVE ;  /* 0x000000000000791b */ /* 0x003fe20003800000 */
.L_x_13007:
[----:B------:R-:W-:Y:S01]  /*fca0*/  IMAD.MOV.U32 R12, RZ, RZ, 0x4 ;  /* 0x00000004ff0c7424 */ /* 0x000fe200078e00ff */
[----:B------:R-:W-:-:S05]  /*fcb0*/  SEL R7, R14, RZ, P2 ;  /* 0x000000ff0e077207 */ /* 0x000fca0001000000 */
[----:B------:R-:W-:-:S04]  /*fcc0*/  IMAD.IADD R7, R6, 0x1, R7 ;  /* 0x0000000106077824 */ /* 0x000fc800078e0207 */
[----:B------:R-:W-:-:S07]  /*fcd0*/  IMAD.MOV.U32 R13, RZ, RZ, R7 ;  /* 0x000000ffff0d7224 */ /* 0x000fce00078e0007 */
[----:B------:R-:W-:Y:S05]  /*fce0*/  WARPSYNC.COLLECTIVE R15, `(.L_x_13008) ;  /* 0x000000000f087348 */ /* 0x000fea0003c00000 */
[----:B------:R0:W1:Y:S02]  /*fcf0*/  SHFL.UP P6, R14, R13, R12, R11 ;  /* 0x0400000c0d0e7389 */ /* 0x00006400000c000b */
[----:B01----:R-:W-:Y:S01]  /*fd00*/  ENDCOLLECTIVE ;  /* 0x000000000000791b */ /* 0x003fe20003800000 */
.L_x_13008:
[----:B------:R-:W-:Y:S01]  /*fd10*/  IMAD.MOV.U32 R12, RZ, RZ, 0x8 ;  /* 0x00000008ff0c7424 */ /* 0x000fe200078e00ff */
[----:B------:R-:W-:-:S05]  /*fd20*/  SEL R2, R14, RZ, P3 ;  /* 0x000000ff0e027207 */ /* 0x000fca0001800000 */
[----:B------:R-:W-:-:S04]  /*fd30*/  IMAD.IADD R2, R7, 0x1, R2 ;  /* 0x0000000107027824 */ /* 0x000fc800078e0202 */
[----:B------:R-:W-:-:S07]  /*fd40*/  IMAD.MOV.U32 R13, RZ, RZ, R2 ;  /* 0x000000ffff0d7224 */ /* 0x000fce00078e0002 */
[----:B------:R-:W-:Y:S05]  /*fd50*/  WARPSYNC.COLLECTIVE R15, `(.L_x_13009) ;  /* 0x000000000f087348 */ /* 0x000fea0003c00000 */
[----:B------:R0:W1:Y:S02]  /*fd60*/  SHFL.UP P6, R14, R13, R12, R11 ;  /* 0x0400000c0d0e7389 */ /* 0x00006400000c000b */
[----:B01----:R-:W-:Y:S01]  /*fd70*/  ENDCOLLECTIVE ;  /* 0x000000000000791b */ /* 0x003fe20003800000 */
.L_x_13009:
[----:B------:R-:W-:Y:S01]  /*fd80*/  IMAD.MOV.U32 R12, RZ, RZ, 0x10 ;  /* 0x00000010ff0c7424 */ /* 0x000fe200078e00ff */
[----:B------:R-:W-:-:S05]  /*fd90*/  SEL R3, R14, RZ, P4 ;  /* 0x000000ff0e037207 */ /* 0x000fca0002000000 */
[----:B------:R-:W-:-:S04]  /*fda0*/  IMAD.IADD R3, R2, 0x1, R3 ;  /* 0x0000000102037824 */ /* 0x000fc800078e0203 */
[----:B------:R-:W-:-:S07]  /*fdb0*/  IMAD.MOV.U32 R13, RZ, RZ, R3 ;  /* 0x000000ffff0d7224 */ /* 0x000fce00078e0003 */
[----:B------:R-:W-:Y:S05]  /*fdc0*/  WARPSYNC.COLLECTIVE R15, `(.L_x_13010) ;  /* 0x000000000f087348 */ /* 0x000fea0003c00000 */
[----:B------:R0:W1:Y:S02]  /*fdd0*/  SHFL.UP P6, R14, R13, R12, R11 ;  /* 0x0400000c0d0e7389 */ /* 0x00006400000c000b */
[----:B01----:R-:W-:Y:S01]  /*fde0*/  ENDCOLLECTIVE ;  /* 0x000000000000791b */ /* 0x003fe20003800000 */
.L_x_13010:
        /* <DEDUP_REMOVED lines=8> */
.L_x_13011:
[----:B------:R-:W-:Y:S05]  /*fe70*/  BRA `(.L_x_13012) ;  /* 0xffffffd800dc7947 */ /* 0x000fea000383ffff */
.L_x_12943:
        /* <DEDUP_REMOVED lines=8> */
.L_x_13014:
[----:B------:R-:W-:Y:S05]  /*ff00*/  BSYNC B0 ;  /* 0x0000000000007941 */ /* 0x000fea0003800000 */
.L_x_13013:
        /* <DEDUP_REMOVED lines=8> */
.L_x_13015:
[----:B------:R-:W-:Y:S01]  /*ff90*/  IMAD.MOV.U32 R12, RZ, RZ, 0x4 ;  /* 0x00000004ff0c7424 */ /* 0x000fe200078e00ff */
[----:B------:R-:W-:-:S05]  /*ffa0*/  SEL R2, R14, RZ, P2 ;  /* 0x000000ff0e027207 */ /* 0x000fca0001000000 */
[----:B------:R-:W-:-:S04]  /*ffb0*/  IMAD.IADD R2, R13, 0x1, R2 ;  /* 0x000000010d027824 */ /* 0x000fc800078e0202 */
[----:B------:R-:W-:-:S07]  /*ffc0*/  IMAD.MOV.U32 R13, RZ, RZ, R2 ;  /* 0x000000ffff0d7224 */ /* 0x000fce00078e0002 */
[----:B------:R-:W-:Y:S05]  /*ffd0*/  WARPSYNC.COLLECTIVE R15, `(.L_x_13016) ;  /* 0x000000000f087348 */ /* 0x000fea0003c00000 */
[----:B------:R0:W1:Y:S02]  /*ffe0*/  SHFL.UP P6, R14, R13, R12, R11 ;  /* 0x0400000c0d0e7389 */ /* 0x00006400000c000b */
[----:B01----:R-:W-:Y:S01]  /*fff0*/  ENDCOLLECTIVE ;  /* 0x000000000000791b */ /* 0x003fe20003800000 */
.L_x_13016:
[----:B------:R-:W-:Y:S01]  /*10000*/  IMAD.MOV.U32 R12, RZ, RZ, 0x8 ;  /* 0x00000008ff0c7424 */ /* 0x000fe200078e00ff */
[----:B------:R-:W-:-:S05]  /*10010*/  SEL R3, R14, RZ, P3 ;  /* 0x000000ff0e037207 */ /* 0x000fca0001800000 */
[----:B------:R-:W-:-:S04]  /*10020*/  IMAD.IADD R3, R2, 0x1, R3 ;  /* 0x0000000102037824 */ /* 0x000fc800078e0203 */
[----:B------:R-:W-:-:S07]  /*10030*/  IMAD.MOV.U32 R13, RZ, RZ, R3 ;  /* 0x000000ffff0d7224 */ /* 0x000fce00078e0003 */
[----:B------:R-:W-:Y:S05]  /*10040*/  WARPSYNC.COLLECTIVE R15, `(.L_x_13017) ;  /* 0x000000000f087348 */ /* 0x000fea0003c00000 */
[----:B------:R0:W1:Y:S02]  /*10050*/  SHFL.UP P6, R14, R13, R12, R11 ;  /* 0x0400000c0d0e7389 */ /* 0x00006400000c000b */
[----:B01----:R-:W-:Y:S01]  /*10060*/  ENDCOLLECTIVE ;  /* 0x000000000000791b */ /* 0x003fe20003800000 */
.L_x_13017:
[----:B------:R-:W-:Y:S01]  /*10070*/  IMAD.MOV.U32 R12, RZ, RZ, 0x10 ;  /* 0x00000010ff0c7424 */ /* 0x000fe200078e00ff */
[----:B------:R-:W-:-:S05]  /*10080*/  SEL R4, R14, RZ, P4 ;  /* 0x000000ff0e047207 */ /* 0x000fca0002000000 */
[----:B------:R-:W-:-:S04]  /*10090*/  IMAD.IADD R4, R3, 0x1, R4 ;  /* 0x0000000103047824 */ /* 0x000fc800078e0204 */
[----:B------:R-:W-:-:S07]  /*100a0*/  IMAD.MOV.U32 R13, RZ, RZ, R4 ;  /* 0x000000ffff0d7224 */ /* 0x000fce00078e0004 */
[----:B------:R-:W-:Y:S05]  /*100b0*/  WARPSYNC.COLLECTIVE R15, `(.L_x_13018) ;  /* 0x000000000f087348 */ /* 0x000fea0003c00000 */
[----:B------:R0:W1:Y:S02]  /*100c0*/  SHFL.UP P6, R14, R13, R12, R11 ;  /* 0x0400000c0d0e7389 */ /* 0x00006400000c000b */
[----:B01----:R-:W-:Y:S01]  /*100d0*/  ENDCOLLECTIVE ;  /* 0x000000000000791b */ /* 0x003fe20003800000 */
.L_x_13018:
        /* <DEDUP_REMOVED lines=8> */
.L_x_13019:
[----:B------:R-:W-:Y:S05]  /*10160*/  BRA `(.L_x_13020) ;  /* 0xffffffd800bc7947 */ /* 0x000fea000383ffff */
.L_x_12945:
[----:B------:R-:W-:Y:S01]  /*10170*/  BSSY B0, `(.L_x_13021) ;  /* 0x0000006000007945 */ /* 0x000fe20003800000 */
[----:B------:R-:W-:Y:S01]  /*10180*/  PLOP3.LUT P6, PT, P6, PT, PT, 0x8, 0x0 ;  /* 0x000000000000781c */ /* 0x000fe200037ce170 */
[----:B------:R-:W-:-:S12]  /*10190*/  IMAD.MOV.U32 R15, RZ, RZ, -0x1 ;  /* 0xffffffffff0f7424 */ /* 0x000fd800078e00ff */
[----:B0-----:R-:W-:Y:S05]  /*101a0*/  WARPSYNC.COLLECTIVE R15, `(.L_x_13022) ;  /* 0x000000000f087348 */ /* 0x001fea0003c00000 */
[----:B------:R-:W-:Y:S01]  /*101b0*/  VOTE.ANY R14, PT, P6 ;  /* 0x00000000000e7806 */ /* 0x000fe200030e0100 */
[----:B0-----:R-:W-:Y:S06]  /*101c0*/  ENDCOLLECTIVE ;  /* 0x000000000000791b */ /* 0x001fec0003800000 */
.L_x_13022:
[----:B------:R-:W-:Y:S05]  /*101d0*/  BSYNC B0 ;  /* 0x0000000000007941 */ /* 0x000fea0003800000 */
.L_x_13021:
        /* <DEDUP_REMOVED lines=9> */
.L_x_13023:
[----:B------:R-:W-:Y:S01]  /*10270*/  IMAD.MOV.U32 R5, RZ, RZ, R14 ;  /* 0x000000ffff057224 */ /* 0x000fe200078e000e */
[----:B------:R-:W-:Y:S06]  /*10280*/  BRA `(.L_x_13024) ;  /* 0xffffffd800ac7947 */ /* 0x000fec000383ffff */
.L_x_12947:
[----:B------:R-:W-:Y:S01]  /*10290*/  BSSY B0, `(.L_x_13025) ;  /* 0x0000007000007945 */ /* 0x000fe20003800000 */
[----:B------:R-:W-:Y:S02]  /*102a0*/  IMAD.MOV.U32 R13, RZ, RZ, R2 ;  /* 0x000000ffff0d7224 */ /* 0x000fe400078e0002 */
[----:B------:R-:W-:Y:S02]  /*102b0*/  IMAD.MOV.U32 R11, RZ, RZ, 0x1f ;  /* 0x0000001fff0b7424 */ /* 0x000fe400078e00ff */
[----:B------:R-:W-:-:S07]  /*102c0*/  IMAD.MOV.U32 R15, RZ, RZ, -0x1 ;  /* 0xffffffffff0f7424 */ /* 0x000fce00078e00ff */
[----:B012---:R-:W-:Y:S05]  /*102d0*/  WARPSYNC.COLLECTIVE R15, `(.L_x_13026) ;  /* 0x000000000f087348 */ /* 0x007fea0003c00000 */
[----:B------:R3:W4:Y:S02]  /*102e0*/  SHFL.IDX P6, R14, R13, R12, R11 ;  /* 0x0000000c0d0e7389 */ /* 0x00072400000c000b */
[----:B01234-:R-:W-:Y:S01]  /*102f0*/  ENDCOLLECTIVE ;  /* 0x000000000000791b */ /* 0x01ffe20003800000 */
.L_x_13026:
[----:B------:R-:W-:Y:S05]  /*10300*/  BSYNC B0 ;  /* 0x0000000000007941 */ /* 0x000fea0003800000 */
.L_x_13025:
[----:B------:R-:W-:Y:S05]  /*10310*/  BRA `(.L_x_12946) ;  /* 0xffffffd800a47947 */ /* 0x000fea000383ffff */
.L_x_12951:
[----:B-1----:R1:W2:Y:S02]  /*10320*/  SYNCS.PHASECHK.TRANS64.TRYWAIT P0, [R9+URZ+0x30820], R0 ;  /* 0x03082000090075a7 */ /* 0x0022a4000800017f */
[----:B--2---:R-:W-:Y:S05]  /*10330*/  @!P0 NANOSLEEP.SYNCS 0x989680 ;  /* 0x009896800000895d */ /* 0x004fea0003900000 */
[----:B------:R-:W2:Y:S02]  /*10340*/  @!P0 SYNCS.PHASECHK.TRANS64 P0, [R9+URZ+0x30820], R0 ;  /* 0x03082000090085a7 */ /* 0x000ea4000800007f */
[----:B--2---:R-:W-:Y:S05]  /*10350*/  @!P0 BRA `(.L_x_12951) ;  /* 0xfffffffc00f08947 */ /* 0x004fea000383ffff */
[----:B------:R-:W-:Y:S05]  /*10360*/  BRA `(.L_x_13027) ;  /* 0xffffffdc00907947 */ /* 0x000fea000383ffff */
.L_x_12952:
        /* <DEDUP_REMOVED lines=11> */
.L_x_13029:
[----:B------:R-:W-:Y:S05]  /*10420*/  BSYNC B0 ;  /* 0x0000000000007941 */ /* 0x000fea0003800000 */
.L_x_13028:
[----:B------:R-:W-:Y:S05]  /*10430*/  BRA `(.L_x_13030) ;  /* 0xffffffdc00787947 */ /* 0x000fea000383ffff */
.L_x_12955:
[----:B------:R-:W-:Y:S01]  /*10440*/  BSSY B1, `(.L_x_13031) ;  /* 0x0000006000017945 */ /* 0x000fe20003800000 */
[----:B------:R-:W-:-:S07]  /*10450*/  IMAD.MOV.U32 R15, RZ, RZ, -0x1 ;  /* 0xffffffffff0f7424 */ /* 0x000fce00078e00ff */
[----:B01-3--:R-:W-:Y:S05]  /*10460*/  WARPSYNC.COLLECTIVE R15, `(.L_x_13032) ;  /* 0x000000000f0c7348 */ /* 0x00bfea0003c00000 */
[----:B------:R-:W-:Y:S02]  /*10470*/  ELECT P6, UR62, PT ;  /* 0x00000000003e782f */ /* 0x000fe400038c0000 */
[----:B------:R-:W-:Y:S01]  /*10480*/  MOV R14, UR62 ;  /* 0x0000003e000e7c02 */ /* 0x000fe20008000f00 */
[----:B01-3--:R-:W-:Y:S10]  /*10490*/  ENDCOLLECTIVE ;  /* 0x000000000000791b */ /* 0x00bff40003800000 */
.L_x_13032:
[----:B------:R-:W-:Y:S05]  /*104a0*/  BSYNC B1 ;  /* 0x0000000000017941 */ /* 0x000fea0003800000 */
.L_x_13031:
[----:B------:R-:W-:Y:S05]  /*104b0*/  BRA `(.L_x_13033) ;  /* 0xffffffdc00707947 */ /* 0x000fea000383ffff */
.L_x_12957:
[----:B-1----:R1:W2:Y:S02]  /*104c0*/  SYNCS.PHASECHK.TRANS64.TRYWAIT P0, [R5+URZ], R4 ;  /* 0x00000004050075a7 */ /* 0x0022a4000800017f */
[----:B--2---:R-:W-:Y:S05]  /*104d0*/  @!P0 NANOSLEEP.SYNCS 0x989680 ;  /* 0x009896800000895d */ /* 0x004fea0003900000 */
[----:B------:R-:W2:Y:S02]  /*104e0*/  @!P0 SYNCS.PHASECHK.TRANS64 P0, [R5+URZ], R4 ;  /* 0x00000004050085a7 */ /* 0x000ea4000800007f */
[----:B--2---:R-:W-:Y:S05]  /*104f0*/  @!P0 BRA `(.L_x_12957) ;  /* 0xfffffffc00f08947 */ /* 0x004fea000383ffff */
[----:B------:R-:W-:Y:S05]  /*10500*/  BRA `(.L_x_13034) ;  /* 0xffffffdc00a47947 */ /* 0x000fea000383ffff */
.L_x_12958:
[----:B--2---:R2:W4:Y:S02]  /*10510*/  SYNCS.PHASECHK.TRANS64.TRYWAIT P0, [R3+URZ], R2 ;  /* 0x00000002030075a7 */ /* 0x004524000800017f */
[----:B----4-:R-:W-:Y:S05]  /*10520*/  @!P0 NANOSLEEP.SYNCS 0x989680 ;  /* 0x009896800000895d */ /* 0x010fea0003900000 */
[----:B------:R-:W4:Y:S02]  /*10530*/  @!P0 SYNCS.PHASECHK.TRANS64 P0, [R3+URZ], R2 ;  /* 0x00000002030085a7 */ /* 0x000f24000800007f */
[----:B----4-:R-:W-:Y:S05]  /*10540*/  @!P0 BRA `(.L_x_12958) ;  /* 0xfffffffc00f08947 */ /* 0x010fea000383ffff */
[----:B------:R-:W-:Y:S05]  /*10550*/  BRA `(.L_x_13035) ;  /* 0xffffffdc00987947 */ /* 0x000fea000383ffff */
.L_x_12960:
[----:B----4-:R4:W0:Y:S02]  /*10560*/  SYNCS.PHASECHK.TRANS64.TRYWAIT P0, [R23+URZ], R4 ;  /* 0x00000004170075a7 */ /* 0x010824000800017f */
[----:B0-----:R-:W-:Y:S05]  /*10570*/  @!P0 NANOSLEEP.SYNCS 0x989680 ;  /* 0x009896800000895d */ /* 0x001fea0003900000 */
[----:B------:R-:W0:Y:S02]  /*10580*/  @!P0 SYNCS.PHASECHK.TRANS64 P0, [R23+URZ], R4 ;  /* 0x00000004170085a7 */ /* 0x000e24000800007f */
[----:B0-----:R-:W-:Y:S05]  /*10590*/  @!P0 BRA `(.L_x_12960) ;  /* 0xfffffffc00f08947 */ /* 0x001fea000383ffff */
[----:B------:R-:W-:Y:S05]  /*105a0*/  BRA `(.L_x_13036) ;  /* 0xffffffdc009c7947 */ /* 0x000fea000383ffff */
.L_x_13037:
        /* <DEDUP_REMOVED lines=13> */
.L_x_15333:


//--------------------- .text._ZN7cutlass13device_kernelIN5flash11enable_sm90INS1_16FlashAttnFwdSm90INS1_25CollectiveMainloopFwdSm90ILi2EN4cute5tupleIJNS5_1CILi1EEES8_S8_EEENS6_IJNS7_ILi192EEESA_NS7_ILi64EEEEEELi64ENS_10bfloat16_tEfNS_4arch4Sm90ELb0ELb0ELb0ELb1ELb0ELb1ELb0ELb0ELb1ELb1ELb0ELb0EEENS1_21CollectiveEpilogueFwdINS6_IJSA_SB_SA_EEES9_SD_SF_Li384ELb1ELb1ELb0ELb0EEENS1_36VarlenDynamicPersistentTileSchedulerILi192ELi192ELi384ELi128ELb0ELb1ELb1ELb0ELb1ELb1EEEEEEEEEvNT_6ParamsE --------------------------
	.section	.text._ZN7cutlass13device_kernelIN5flash11enable_sm90INS1_16FlashAttnFwdSm90INS1_25CollectiveMainloopFwdSm90ILi2EN4cute5tupleIJNS5_1CILi1EEES8_S8_EEENS6_IJNS7_ILi192EEESA_NS7_ILi64EEEEEELi64ENS_10bfloat16_tEfNS_4arch4Sm90ELb0ELb0ELb0ELb1ELb0ELb1ELb0ELb0ELb1ELb1ELb0ELb0EEENS1_21CollectiveEpilogueFwdINS6_IJSA_SB_SA_EEES9_SD_SF_Li384ELb1ELb1ELb0ELb0EEENS1_36VarlenDynamicPersistentTileSchedulerILi192ELi192ELi384ELi128ELb0ELb1ELb1ELb0ELb1ELb1EEEEEEEEEvNT_6ParamsE,"ax",@progbits
	.align	128
.text._ZN7cutlass13device_kernelIN5flash11enable_sm90INS1_16FlashAttnFwdSm90INS1_25CollectiveMainloopFwdSm90ILi2EN4cute5tupleIJNS5_1CILi1EEES8_S8_EEENS6_IJNS7_ILi192EEESA_NS7_ILi64EEEEEELi64ENS_10bfloat16_tEfNS_4arch4Sm90ELb0ELb0ELb0ELb1ELb0ELb1ELb0ELb0ELb1ELb1ELb0ELb0EEENS1_21CollectiveEpilogueFwdINS6_IJSA_SB_SA_EEES9_SD_SF_Li384ELb1ELb1ELb0ELb0EEENS1_36VarlenDynamicPersistentTileSchedulerILi192ELi192ELi384ELi128ELb0ELb1ELb1ELb0ELb1ELb1EEEEEEEEEvNT_6ParamsE:
        .type           _ZN7cutlass13device_kernelIN5flash11enable_sm90INS1_16FlashAttnFwdSm90INS1_25CollectiveMainloopFwdSm90ILi2EN4cute5tupleIJNS5_1CILi1EEES8_S8_EEENS6_IJNS7_ILi192EEESA_NS7_ILi64EEEEEELi64ENS_10bfloat16_tEfNS_4arch4Sm90ELb0ELb0ELb0ELb1ELb0ELb1ELb0ELb0ELb1ELb1ELb0ELb0EEENS1_21CollectiveEpilogueFwdINS6_IJSA_SB_SA_EEES9_SD_SF_Li384ELb1ELb1ELb0ELb0EEENS1_36VarlenDynamicPersistentTileSchedulerILi192ELi192ELi384ELi128ELb0ELb1ELb1ELb0ELb1ELb1EEEEEEEEEvNT_6ParamsE,@function
        .size           _ZN7cutlass13device_kernelIN5flash11enable_sm90INS1_16FlashAttnFwdSm90INS1_25CollectiveMainloopFwdSm90ILi2EN4cute5tupleIJNS5_1CILi1EEES8_S8_EEENS6_IJNS7_ILi192EEESA_NS7_ILi64EEEEEELi64ENS_10bfloat16_tEfNS_4arch4Sm90ELb0ELb0ELb0ELb1ELb0ELb1ELb0ELb0ELb1ELb1ELb0ELb0EEENS1_21CollectiveEpilogueFwdINS6_IJSA_SB_SA_EEES9_SD_SF_Li384ELb1ELb1ELb0ELb0EEENS1_36VarlenDynamicPersistentTileSchedulerILi192ELi192ELi384ELi128ELb0ELb1ELb1ELb0ELb1ELb1EEEEEEEEEvNT_6ParamsE,(.L_x_15334 - _ZN7cutlass13device_kernelIN5flash11enable_sm90INS1_16FlashAttnFwdSm90INS1_25CollectiveMainloopFwdSm90ILi2EN4cute5tupleIJNS5_1CILi1EEES8_S8_EEENS6_IJNS7_ILi192EEESA_NS7_ILi64EEEEEELi64ENS_10bfloat16_tEfNS_4arch4Sm90ELb0ELb0ELb0ELb1ELb0ELb1ELb0ELb0ELb1ELb1ELb0ELb0EEENS1_21CollectiveEpilogueFwdINS6_IJSA_SB_SA_EEES9_SD_SF_Li384ELb1ELb1ELb0ELb0EEENS1_36VarlenDynamicPersistentTileSchedulerILi192ELi192ELi384ELi128ELb0ELb1ELb1ELb0ELb1ELb1EEEEEEEEEvNT_6ParamsE)
        .other          _ZN7cutlass13device_kernelIN5flash11enable_sm90INS1_16FlashAttnFwdSm90INS1_25CollectiveMainloopFwdSm90ILi2EN4cute5tupleIJNS5_1CILi1EEES8_S8_EEENS6_IJNS7_ILi192EEESA_NS7_ILi64EEEEEELi64ENS_10bfloat16_tEfNS_4arch4Sm90ELb0ELb0ELb0ELb1ELb0ELb1ELb0ELb0ELb1ELb1ELb0ELb0EEENS1_21CollectiveEpilogueFwdINS6_IJSA_SB_SA_EEES9_SD_SF_Li384ELb1ELb1ELb0ELb0EEENS1_36VarlenDynamicPersistentTileSchedulerILi192ELi192ELi384ELi128ELb0ELb1ELb1ELb0ELb1ELb1EEEEEEEEEvNT_6ParamsE,@"STO_CUDA_ENTRY STV_DEFAULT"
_ZN7cutlass13device_kernelIN5flash11enable_sm90INS1_16FlashAttnFwdSm90INS1_25CollectiveMainloopFwdSm90ILi2EN4cute5tupleIJNS5_1CILi1EEES8_S8_EEENS6_IJNS7_ILi192EEESA_NS7_ILi64EEEEEELi64ENS_10bfloat16_tEfNS_4arch4Sm90ELb0ELb0ELb0ELb1ELb0ELb1ELb0ELb0ELb1ELb1ELb0ELb0EEENS1_21CollectiveEpilogueFwdINS6_IJSA_SB_SA_EEES9_SD_SF_Li384ELb1ELb1ELb0ELb0EEENS1_36VarlenDynamicPersistentTileSchedulerILi192ELi192ELi384ELi128ELb0ELb1ELb1ELb0ELb1ELb1EEEEEEEEEvNT_6ParamsE:
        /* <DEDUP_REMOVED lines=23> */
.L_x_13039:
[----:B------:R-:W-:Y:S05]  /*0170*/  BSYNC B0 ;  /* 0x0000000000007941 */ /* 0x000fea0003800000 */
.L_x_13038:
        /* <DEDUP_REMOVED lines=40> */
.L_x_13040:
        /* <DEDUP_REMOVED lines=22> */
.L_x_13041:
        /* <DEDUP_REMOVED lines=18> */
.L_x_13042:
        /* <DEDUP_REMOVED lines=22> */
.L_x_13043:
        /* <DEDUP_REMOVED lines=22> */
.L_x_13044:
        /* <DEDUP_REMOVED lines=9> */
.L_x_13047:
        /* <DEDUP_REMOVED lines=23> */
[----:B------:R-:W2:Y:S01]  /*0b40*/  LDL.LU R14, [R1+0x4c] ;  /* 0x00004c00010e7983 */ /* 0x000ea20000300800 */
[----:B------:R-:W0:Y:S02]  /*0b50*/  S2R R0, SR_TID.X ;  /* 0x0000000000007919 */ /* 0x000e240000002100 */
[----:B0-----:R-:W-:-:S05]  /*0b60*/  VIADD R13, R0, 0xffffff80 ;  /* 0xffffff80000d7836 */ /* 0x001fca0000000000 */
[----:B------:R-:W-:-:S04]  /*0b70*/  SHF.R.S32.HI R0, RZ, 0x1f, R13 ;  /* 0x0000001fff007819 */ /* 0x000fc8000001140d */
[----:B------:R-:W-:-:S04]  /*0b80*/  LEA.HI R3, R0, R13, RZ, 0x7 ;  /* 0x0000000d00037211 */ /* 0x000fc800078f38ff */
[----:B------:R-:W-:-:S05]  /*0b90*/  LOP3.LUT R4, R3, 0xffffff80, RZ, 0xc0, !PT ;  /* 0xffffff8003047812 */ /* 0x000fca00078ec0ff */
[----:B------:R-:W-:-:S05]  /*0ba0*/  IMAD.IADD R16, R13, 0x1, -R4 ;  /* 0x000000010d107824 */ /* 0x000fca00078e0a04 */
[----:B------:R-:W-:-:S04]  /*0bb0*/  SHF.R.S32.HI R9, RZ, 0x1f, R16 ;  /* 0x0000001fff097819 */ /* 0x000fc80000011410 */
[----:B------:R-:W-:Y:S02]  /*0bc0*/  LEA.HI R10, R9, R16, RZ, 0x2 ;  /* 0x00000010090a7211 */ /* 0x000fe400078f10ff */
[----:B------:R-:W-:Y:S02]  /*0bd0*/  LEA.HI R4, R0, R13, RZ, 0x4 ;  /* 0x0000000d00047211 */ /* 0x000fe400078f20ff */
[--C-:B------:R-:W-:Y:S02]  /*0be0*/  SHF.R.S32.HI R8, RZ, 0x2, R10.reuse ;  /* 0x00000002ff087819 */ /* 0x100fe4000001140a */
[----:B------:R-:W-:Y:S02]  /*0bf0*/  SHF.R.S32.HI R7, RZ, 0x1f, R10 ;  /* 0x0000001fff077819 */ /* 0x000fe4000001140a */
[----:B------:R-:W-:Y:S02]  /*0c00*/  LOP3.LUT R5, R4, 0xfffffff0, RZ, 0xc0, !PT ;  /* 0xfffffff004057812 */ /* 0x000fe400078ec0ff */
[----:B------:R-:W-:-:S03]  /*0c10*/  LEA.HI R7, R7, R8, RZ, 0x3 ;  /* 0x0000000807077211 */ /* 0x000fc600078f18ff */
[----:B------:R-:W-:Y:S01]  /*0c20*/  IMAD.IADD R5, R13, 0x1, -R5 ;  /* 0x000000010d057824 */ /* 0x000fe200078e0a05 */
[----:B------:R-:W-:Y:S02]  /*0c30*/  LOP3.LUT R11, R7, 0xfffffff8, RZ, 0xc0, !PT ;  /* 0xfffffff8070b7812 */ /* 0x000fe400078ec0ff */
[----:B------:R-:W-:Y:S02]  /*0c40*/  SHF.R.S32.HI R7, RZ, 0x4, R4 ;  /* 0x00000004ff077819 */ /* 0x000fe40000011404 */
[----:B------:R-:W-:Y:S01]  /*0c50*/  SHF.R.S32.HI R6, RZ, 0x1f, R5 ;  /* 0x0000001fff067819 */ /* 0x000fe20000011405 */
[----:B------:R-:W-:Y:S01]  /*0c60*/  IMAD.IADD R12, R8, 0x1, -R11 ;  /* 0x00000001080c7824 */ /* 0x000fe200078e0a0b */
[----:B------:R-:W-:Y:S02]  /*0c70*/  LEA.HI R8, R0, R13, RZ, 0x5 ;  /* 0x0000000d00087211 */ /* 0x000fe400078f28ff */
[----:B------:R-:W-:Y:S02]  /*0c80*/  LEA.HI R4, R4, R7, RZ, 0x1 ;  /* 0x0000000704047211 */ /* 0x000fe400078f08ff */
[----:B------:R-:W-:-:S02]  /*0c90*/  LEA.HI R6, R6, R5, RZ, 0x3 ;  /* 0x0000000506067211 */ /* 0x000fc400078f18ff */
[----:B------:R-:W-:Y:S02]  /*0ca0*/  SHF.R.S32.HI R18, RZ, 0x5, R8 ;  /* 0x00000005ff127819 */ /* 0x000fe40000011408 */
[----:B------:R-:W-:Y:S02]  /*0cb0*/  LOP3.LUT R8, R4, 0x1ffffffe, RZ, 0xc0, !PT ;  /* 0x1ffffffe04087812 */ /* 0x000fe400078ec0ff */
[----:B------:R-:W-:Y:S02]  /*0cc0*/  LOP3.LUT R4, R6, 0xfffffff8, RZ, 0xc0, !PT ;  /* 0xfffffff806047812 */ /* 0x000fe400078ec0ff */
[----:B------:R-:W-:Y:S01]  /*0cd0*/  LOP3.LUT R10, R10, 0x7ffffffc, RZ, 0xc0, !PT ;  /* 0x7ffffffc0a0a7812 */ /* 0x000fe200078ec0ff */
[----:B------:R-:W-:Y:S02]  /*0ce0*/  IMAD.IADD R8, R7, 0x1, -R8 ;  /* 0x0000000107087824 */ /* 0x000fe400078e0a08 */
[----:B------:R-:W-:Y:S02]  /*0cf0*/  IMAD.SHL.U32 R7, R18, 0x400, RZ ;  /* 0x0000040012077824 */ /* 0x000fe400078e00ff */
[C---:B------:R-:W-:Y:S01]  /*0d00*/  IMAD.IADD R4, R5.reuse, 0x1, -R4 ;  /* 0x0000000105047824 */ /* 0x040fe200078e0a04 */
[----:B------:R-:W-:Y:S01]  /*0d10*/  SHF.R.S32.HI R15, RZ, 0x7, R3 ;  /* 0x00000007ff0f7819 */ /* 0x000fe20000011403 */
[----:B------:R-:W-:-:S02]  /*0d20*/  IMAD R5, R5, 0x40, R7 ;  /* 0x0000004005057824 */ /* 0x000fc400078e0207 */
[----:B------:R-:W-:Y:S01]  /*0d30*/  IMAD.SHL.U32 R8, R8, 0x8, RZ ;  /* 0x0000000808087824 */ /* 0x000fe200078e00ff */
[----:B------:R-:W-:Y:S01]  /*0d40*/  LEA.HI R9, R9, R16, RZ, 0x5 ;  /* 0x0000001009097211 */ /* 0x000fe200078f28ff */
[----:B------:R-:W-:Y:S01]  /*0d50*/  IMAD.SHL.U32 R3, R4, 0x40, RZ ;  /* 0x0000004004037824 */ /* 0x000fe200078e00ff */
[----:B------:R-:W-:Y:S01]  /*0d60*/  LEA.HI R0, R0, R13, RZ, 0x2 ;  /* 0x0000000d00007211 */ /* 0x000fe200078f10ff */
[----:B------:R-:W-:Y:S02]  /*0d70*/  IMAD.MOV.U32 R11, RZ, RZ, -0x2 ;  /* 0xfffffffeff0b7424 */ /* 0x000fe400078e00ff */
[----:B------:R-:W-:Y:S01]  /*0d80*/  IMAD.IADD R10, R16, 0x1, -R10 ;  /* 0x00000001100a7824 */ /* 0x000fe200078e0a0a */
[----:B------:R-:W-:Y:S01]  /*0d90*/  R2P PR, R4, 0x6 ;  /* 0x0000000604007804 */ /* 0x000fe20000000000 */
[----:B------:R-:W-:Y:S01]  /*0da0*/  IMAD.IADD R5, R8, 0x1, R5 ;  /* 0x0000000108057824 */ /* 0x000fe200078e0205 */
[----:B------:R-:W-:Y:S01]  /*0db0*/  SHF.R.S32.HI R9, RZ, 0x5, R9 ;  /* 0x00000005ff097819 */ /* 0x000fe20000011409 */
[----:B------:R-:W-:Y:S01]  /*0dc0*/  IMAD R4, R10, R11, 0xc0 ;  /* 0x000000c00a047424 */ /* 0x000fe200078e020b */
[----:B------:R-:W-:-:S02]  /*0dd0*/  LOP3.LUT R3, R3, 0x1c0, RZ, 0xc0, !PT ;  /* 0x000001c003037812 */ /* 0x000fc400078ec0ff */
[----:B------:R-:W-:Y:S01]  /*0de0*/  SHF.R.S32.HI R18, RZ, 0x2, R0 ;  /* 0x00000002ff127819 */ /* 0x000fe20000011400 */
[----:B------:R-:W-:Y:S01]  /*0df0*/  STL [R1+0x78], R5 ;  /* 0x0000780501007387 */ /* 0x000fe20000100800 */
[----:B------:R-:W-:Y:S01]  /*0e00*/  LOP3.LUT R8, R3, 0x8, R8, 0xf8, !PT ;  /* 0x0000000803087812 */ /* 0x000fe200078ef808 */
[----:B------:R-:W-:Y:S01]  /*0e10*/  IMAD.SHL.U32 R6, R6, 0x40, RZ ;  /* 0x0000004006067824 */ /* 0x000fe200078e00ff */
[----:B------:R-:W-:Y:S01]  /*0e20*/  SHF.R.U32.HI R3, RZ, 0x3, R3 ;  /* 0x00000003ff037819 */ /* 0x000fe20000011603 */
[----:B------:R0:W-:Y:S01]  /*0e30*/  STL [R1+0x70], R4 ;  /* 0x0000700401007387 */ /* 0x0001e20000100800 */
[----:B------:R-:W-:Y:S02]  /*0e40*/  IMAD R12, R9, 0x10, R12 ;  /* 0x00000010090c7824 */ /* 0x000fe400078e020c */
[----:B------:R-:W-:Y:S02]  /*0e50*/  VIADD R10, R18, 0x60 ;  /* 0x00000060120a7836 */ /* 0x000fe40000000000 */
[----:B------:R-:W-:Y:S01]  /*0e60*/  IMAD.HI R9, R15, 0x55555556, RZ ;  /* 0x555555560f097827 */ /* 0x000fe200078e02ff */
[----:B------:R-:W-:-:S02]  /*0e70*/  LOP3.LUT R3, R8, R3, RZ, 0x3c, !PT ;  /* 0x0000000308037212 */ /* 0x000fc400078e3cff */
[----:B0-----:R-:W-:Y:S02]  /*0e80*/  LOP3.LUT R4, R0, 0xfffffffc, RZ, 0xc0, !PT ;  /* 0xfffffffc00047812 */ /* 0x001fe400078ec0ff */
[----:B------:R-:W-:Y:S02]  /*0e90*/  LOP3.LUT R6, R6, 0x7ffffe00, RZ, 0xc0, !PT ;  /* 0x7ffffe0006067812 */ /* 0x000fe400078ec0ff */
[----:B------:R-:W-:Y:S01]  /*0ea0*/  SHF.R.S32.HI R5, RZ, 0x1f, R0 ;  /* 0x0000001fff057819 */ /* 0x000fe20000011400 */
[----:B------:R-:W-:Y:S01]  /*0eb0*/  IMAD.IADD R4, R13, 0x1, -R4 ;  /* 0x000000010d047824 */ /* 0x000fe200078e0a04 */
[----:B------:R-:W-:Y:S02]  /*0ec0*/  SHF.R.S32.HI R8, RZ, 0x1f, R10 ;  /* 0x0000001fff087819 */ /* 0x000fe4000001140a */
[----:B------:R-:W-:Y:S02]  /*0ed0*/  LEA.HI R9, R9, R9, RZ, 0x1 ;  /* 0x0000000909097211 */ /* 0x000fe400078f08ff */
[----:B------:R-:W-:-:S02]  /*0ee0*/  IADD3 R3, R3, R6, R7 ;  /* 0x0000000603037210 */ /* 0x000fc40007ffe007 */
[----:B------:R-:W-:Y:S02]  /*0ef0*/  LEA.HI R5, R5, R18, RZ, 0x3 ;  /* 0x0000001205057211 */ /* 0x000fe400078f18ff */
[----:B------:R-:W-:Y:S01]  /*0f00*/  SHF.R.S32.HI R6, RZ, 0x1f, R18 ;  /* 0x0000001fff067819 */ /* 0x000fe20000011412 */
[----:B------:R-:W-:Y:S01]  /*0f10*/  IMAD.SHL.U32 R6, R10, 0x40, RZ ;  /* 0x000000400a067824 */ /* 0x000fe200078e00ff */
[----:B------:R-:W-:Y:S01]  /*0f20*/  LEA.HI R8, R8, R10, RZ, 0x3 ;  /* 0x0000000a08087211 */ /* 0x000fe200078f18ff */
[----:B------:R-:W-:Y:S01]  /*0f30*/  IMAD R9, R9, -0x3, R15 ;  /* 0xfffffffd09097824 */ /* 0x000fe200078e020f */
[C---:B------:R-:W-:Y:S02]  /*0f40*/  LEA.HI R0, R4.reuse, R4, RZ, 0x1 ;  /* 0x0000000404007211 */ /* 0x040fe400078f08ff */
[----:B------:R-:W-:Y:S01]  /*0f50*/  LOP3.LUT R7, R5, 0xfffffff8, RZ, 0xc0, !PT ;  /* 0xfffffff805077812 */ /* 0x000fe200078ec0ff */
[----:B------:R-:W-:Y:S01]  /*0f60*/  IMAD.SHL.U32 R16, R4, 0x8, RZ ;  /* 0x0000000804107824 */ /* 0x000fe200078e00ff */
[----:B------:R-:W-:Y:S01]  /*0f70*/  LOP3.LUT R5, R0, 0x1ffffffe, RZ, 0xc0, !PT ;  /* 0x1ffffffe00057812 */ /* 0x000fe200078ec0ff */
[----:B------:R-:W-:Y:S01]  /*0f80*/  IMAD.SHL.U32 R8, R8, 0x40, RZ ;  /* 0x0000004008087824 */ /* 0x000fe200078e00ff */
[----:B------:R-:W-:Y:S01]  /*0f90*/  LOP3.LUT R0, R6, 0x1c0, RZ, 0xc0, !PT ;  /* 0x000001c006007812 */ /* 0x000fe200078ec0ff */
[----:B------:R-:W-:-:S02]  /*0fa0*/  IMAD R12, R9, 0x40, R12 ;  /* 0x00000040090c7824 */ /* 0x000fc400078e020c */
[----:B------:R-:W-:Y:S01]  /*0fb0*/  IMAD.IADD R7, R18, 0x1, -R7 ;  /* 0x0000000112077824 */ /* 0x000fe200078e0a07 */
[----:B------:R-:W-:Y:S01]  /*0fc0*/  SHF.R.U32.HI R10, RZ, 0x3, R0 ;  /* 0x00000003ff0a7819 */ /* 0x000fe20000011600 */
[----:B------:R-:W-:Y:S01]  /*0fd0*/  IMAD R157, R3, 0x2, R2 ;  /* 0x00000002039d7824 */ /* 0x000fe200078e0202 */
[----:B------:R-:W-:Y:S01]  /*0fe0*/  LOP3.LUT R3, R0, 0x38, R16, 0xf8, !PT ;  /* 0x0000003800037812 */ /* 0x000fe200078ef810 */
[----:B------:R-:W-:Y:S01]  /*0ff0*/  STL [R1+0x6c], R12 ;  /* 0x00006c0c01007387 */ /* 0x000fe20000100800 */
[----:B------:R-:W-:Y:S01]  /*1000*/  LOP3.LUT R6, R8, 0xfffffe00, RZ, 0xc0, !PT ;  /* 0xfffffe0008067812 */ /* 0x000fe200078ec0ff */
[----:B------:R-:W-:Y:S02]  /*1010*/  IMAD.MOV.U32 R9, RZ, RZ, 0x40 ;  /* 0x00000040ff097424 */ /* 0x000fe400078e00ff */
[----:B------:R-:W-:Y:S01]  /*1020*/  STL [R1+0x5c], RZ ;  /* 0x00005cff01007387 */ /* 0x000fe20000100800 */
[----:B------:R-:W-:-:S03]  /*1030*/  VIADD R0, R157, 0x1e800 ;  /* 0x0001e8009d007836 */ /* 0x000fc60000000000 */
[----:B------:R0:W-:Y:S01]  /*1040*/  STL [R1+0x34], R7 ;  /* 0x0000340701007387 */ /* 0x0001e20000100800 */
[C---:B------:R-:W-:Y:S02]  /*1050*/  IMAD.IADD R5, R4.reuse, 0x1, -R5 ;  /* 0x0000000104057824 */ /* 0x040fe400078e0a05 */
[----:B------:R-:W-:Y:S01]  /*1060*/  IMAD.SHL.U32 R22, R4, 0x4, RZ ;  /* 0x0000000404167824 */ /* 0x000fe200078e00ff */
[----:B------:R1:W-:Y:S01]  /*1070*/  STL [R1+0x44], R6 ;  /* 0x0000440601007387 */ /* 0x0003e20000100800 */
[----:B------:R-:W-:Y:S01]  /*1080*/  VIADD R4, R157, 0x1e820 ;  /* 0x0001e8209d047836 */ /* 0x000fe20000000000 */
[----:B0-----:R-:W-:Y:S02]  /*1090*/  LOP3.LUT R7, R6, R3, R10, 0xf6, !PT ;  /* 0x0000000306077212 */ /* 0x001fe400078ef60a */
[----:B------:R-:W-:Y:S01]  /*10a0*/  SEL R3, R9, 0xffffffc0, !P2 ;  /* 0xffffffc009037807 */ /* 0x000fe20005000000 */
[----:B------:R-:W-:Y:S02]  /*10b0*/  @P1 VIADD R4, R0, 0xffffffe0 ;  /* 0xffffffe000041836 */ /* 0x000fe40000000000 */
[----:B-1----:R-:W-:-:S02]  /*10c0*/  IMAD R6, R7, 0x2, R2 ;  /* 0x0000000207067824 */ /* 0x002fc400078e0202 */
[----:B------:R-:W-:Y:S02]  /*10d0*/  IMAD R5, R5, 0x8, R12 ;  /* 0x0000000805057824 */ /* 0x000fe400078e020c */
[----:B------:R-:W-:Y:S01]  /*10e0*/  IMAD.IADD R0, R0, 0x1, R3 ;  /* 0x0000000100007824 */ /* 0x000fe200078e0203 */
[----:B------:R-:W-:Y:S04]  /*10f0*/  STL [R1+0x68], R6 ;  /* 0x0000680601007387 */ /* 0x000fe80000100800 */
[----:B------:R-:W-:Y:S04]  /*1100*/  STL [R1+0x48], R4 ;  /* 0x0000480401007387 */ /* 0x000fe80000100800 */
[----:B------:R0:W-:Y:S04]  /*1110*/  STL [R1+0x74], R5 ;  /* 0x0000740501007387 */ /* 0x0001e80000100800 */
[----:B------:R1:W-:Y:S01]  /*1120*/  STL [R1+0x8], R0 ;  /* 0x0000080001007387 */ /* 0x0003e20000100800 */
[----:B0-----:R-:W-:-:S02]  /*1130*/  IMAD.IADD R5, R3, 0x1, R4 ;  /* 0x0000000103057824 */ /* 0x001fc400078e0204 */
[C---:B------:R-:W-:Y:S01]  /*1140*/  VIADD R3, R4.reuse, 0x6000 ;  /* 0x0000600004037836 */ /* 0x040fe20000000000 */
[----:B-1----:R-:W-:Y:S02]  /*1150*/  IADD3 R0, R4, 0xc000, RZ ;  /* 0x0000c00004007810 */ /* 0x002fe40007ffe0ff */
[----:B------:R0:W-:Y:S04]  /*1160*/  STL [R1+0x4], R5 ;  /* 0x0000040501007387 */ /* 0x0001e80000100800 */
[----:B------:R0:W-:Y:S04]  /*1170*/  STL [R1+0x4c], R0 ;  /* 0x00004c0001007387 */ /* 0x0001e80000100800 */
[----:B------:R0:W-:Y:S01]  /*1180*/  STL [R1+0x50], R3 ;  /* 0x0000500301007387 */ /* 0x0001e20000100800 */
[----:B------:R-:W-:Y:S01]  /*1190*/  IMAD.MOV.U32 R19, RZ, RZ, RZ ;  /* 0x000000ffff137224 */ /* 0x000fe200078e00ff */
[----:B------:R-:W-:Y:S01]  /*11a0*/  CS2R R152, SRZ ;  /* 0x0000000000987805 */ /* 0x000fe2000001ff00 */
[----:B------:R-:W-:-:S02]  /*11b0*/  IMAD.MOV.U32 R156, RZ, RZ, RZ ;  /* 0x000000ffff9c7224 */ /* 0x000fc400078e00ff */
[----:B------:R-:W-:Y:S01]  /*11c0*/  VIADD R154, R22, 0x10 ;  /* 0x00000010169a7836 */ /* 0x000fe20000000000 */
[----:B0-2---:R-:W-:-:S07]  /*11d0*/  LOP3.LUT R155, R14, 0x1, RZ, 0xfc, !PT ;  /* 0x000000010e9b7812 */ /* 0x005fce00078efcff */
.L_x_13168:
[----:B0--3-5:R-:W0:Y:S02]  /*11e0*/  LDC.64 R4, c[0x0][0xc88] ;  /* 0x00032200ff047b82 */ /* 0x029e240000000a00 */
        /* <DEDUP_REMOVED lines=50> */
.L_x_13049:
        /* <DEDUP_REMOVED lines=10> */
.L_x_13050:
[----:B------:R-:W-:Y:S05]  /*15b0*/  @!P0 BRA `(.L_x_13051) ;  /* 0x00000000000c8947 */ /* 0x000fea0003800000 */
[----:B------:R-:W2:Y:S04]  /*15c0*/  LDG.E R5, desc[UR56][R8.64] ;  /* 0x0000003808057981 */ /* 0x000ea8000c1e1900 */
[----:B------:R-:W2:Y:S02]  /*15d0*/  LDG.E R30, desc[UR56][R8.64+0x4] ;  /* 0x00000438081e7981 */ /* 0x000ea4000c1e1900 */
[----:B--2---:R-:W-:-:S07]  /*15e0*/  IMAD.IADD R30, R30, 0x1, -R5 ;  /* 0x000000011e1e7824 */ /* 0x004fce00078e0a05 */
.L_x_13051:
        /* <DEDUP_REMOVED lines=23> */
[----:B------:R-:W-:Y:S01]  /*1760*/  IMAD R0, R10, 0xc0, -R8 ;  /* 0x000000c00a007824 */ /* 0x000fe200078e0a08 */
[----:B------:R0:W-:Y:S04]  /*1770*/  STL [R1+0x64], R10 ;  /* 0x0000640a01007387 */ /* 0x0001e80000100800 */
        /* <DEDUP_REMOVED lines=32> */
.L_x_13054:
[----:B------:R-:W-:Y:S05]  /*1980*/  BSYNC B6 ;  /* 0x0000000000067941 */ /* 0x000fea0003800000 */
.L_x_13053:
        /* <DEDUP_REMOVED lines=20> */
.L_x_13056:
[----:B------:R-:W-:Y:S05]  /*1ad0*/  BSYNC B6 ;  /* 0x0000000000067941 */ /* 0x000fea0003800000 */
.L_x_13055:
[----:B------:R-:W2:Y:S01]  /*1ae0*/  LDL R14, [R1+0x34] ;  /* 0x00003400010e7983 */ /* 0x000ea20000100800 */
[----:B------:R-:W-:Y:S01]  /*1af0*/  ULDC.64 UR4, c[0x0][0x9f8] ;  /* 0x00027e0000047ab9 */ /* 0x000fe20000000a00 */
[----:B------:R-:W0:Y:S01]  /*1b00*/  LDC.64 R58, c[0x0][0x300] ;  /* 0x0000c000ff3a7b82 */ /* 0x000e220000000a00 */
[----:B------:R-:W-:Y:S01]  /*1b10*/  ISETP.NE.U32.AND P0, PT, RZ, UR4, PT ;  /* 0x00000004ff007c0c */ /* 0x000fe2000bf05070 */
[----:B------:R-:W-:Y:S01]  /*1b20*/  IMAD.IADD R39, R35, 0x1, R30 ;  /* 0x0000000123277824 */ /* 0x000fe200078e021e */
[----:B------:R-:W-:Y:S02]  /*1b30*/  ULDC.64 UR6, c[0x0][0xa08] ;  /* 0x0002820000067ab9 */ /* 0x000fe40000000a00 */
[----:B------:R-:W-:Y:S01]  /*1b40*/  ISETP.NE.AND.EX P0, PT, RZ, UR5, PT, P0 ;  /* 0x00000005ff007c0c */ /* 0x000fe2000bf05300 */
[----:B------:R-:W1:Y:S01]  /*1b50*/  S2R R20, SR_TID.X ;  /* 0x0000000000147919 */ /* 0x000e620000002100 */
[----:B------:R-:W-:Y:S01]  /*1b60*/  SHF.R.S32.HI R10, RZ, 0x1f, R34 ;  /* 0x0000001fff0a7819 */ /* 0x000fe20000011422 */
[----:B------:R-:W3:Y:S01]  /*1b70*/  LDC.64 R8, c[0x0][0x3f8] ;  /* 0x0000fe00ff087b82 */ /* 0x000ee20000000a00 */
[----:B------:R-:W-:-:S07]  /*1b80*/  SHF.R.S32.HI R17, RZ, 0x1f, R16 ;  /* 0x0000001fff117819 */ /* 0x000fce0000011410 */
[----:B------:R-:W4:Y:S02]  /*1b90*/  LDC R73, c[0x0][0x3f4] ;  /* 0x0000fd00ff497b82 */ /* 0x000f240000000800 */
[----:B------:R-:W-:-:S04]  /*1ba0*/  @P0 IADD3 R4, P1, R32, UR4, RZ ;  /* 0x0000000420040c10 */ /* 0x000fc8000ff3e0ff */
[----:B------:R-:W-:Y:S01]  /*1bb0*/  @P0 IADD3.X R5, R36, UR5, RZ, P1, !PT ;  /* 0x0000000524050c10 */ /* 0x000fe20008ffe4ff */
[----:B------:R-:W-:Y:S01]  /*1bc0*/  ULDC.64 UR4, c[0x0][0x308] ;  /* 0x0000c20000047ab9 */ /* 0x000fe20000000a00 */
[----:B------:R-:W4:Y:S04]  /*1bd0*/  LDL.LU R36, [R1] ;  /* 0x0000000001247983 */ /* 0x000f280000300800 */
[----:B------:R1:W3:Y:S01]  /*1be0*/  @P0 LDG.E R31, desc[UR56][R4.64] ;  /* 0x00000038041f0981 */ /* 0x0002e2000c1e1900 */
[----:B------:R-:W-:Y:S01]  /*1bf0*/  SHF.R.S32.HI R41, RZ, 0x1f, R39 ;  /* 0x0000001fff297819 */ /* 0x000fe20000011427 */
[----:B0-----:R-:W-:Y:S01]  /*1c00*/  IMAD.WIDE.U32 R6, R39, R58, RZ ;  /* 0x0000003a27067225 */ /* 0x001fe200078e00ff */
[----:B------:R-:W-:-:S03]  /*1c10*/  ISETP.NE.U32.AND P0, PT, RZ, UR6, PT ;  /* 0x00000006ff007c0c */ /* 0x000fc6000bf05070 */
[----:B------:R-:W-:Y:S01]  /*1c20*/  IMAD R0, R41, R58, RZ ;  /* 0x0000003a29007224 */ /* 0x000fe200078e02ff */
[----:B------:R-:W-:-:S03]  /*1c30*/  ISETP.NE.AND.EX P0, PT, RZ, UR7, PT, P0 ;  /* 0x00000007ff007c0c */ /* 0x000fc6000bf05300 */
[----:B------:R-:W-:Y:S01]  /*1c40*/  IMAD R3, R39, R59, R0 ;  /* 0x0000003b27037224 */ /* 0x000fe200078e0200 */
[----:B-1----:R-:W-:-:S04]  /*1c50*/  SHF.R.U32.HI R42, RZ, 0x7, R20 ;  /* 0x00000007ff2a7819 */ /* 0x002fc80000011614 */
[----:B------:R-:W-:Y:S01]  /*1c60*/  IADD3 R7, R7, R3, RZ ;  /* 0x0000000307077210 */ /* 0x000fe20007ffe0ff */
[----:B------:R-:W-:Y:S01]  /*1c70*/  IMAD R3, R10, UR4, RZ ;  /* 0x000000040a037c24 */ /* 0x000fe2000f8e02ff */
[----:B------:R-:W-:-:S03]  /*1c80*/  ISETP.NE.AND P6, PT, R42, 0x1, PT ;  /* 0x000000012a00780c */ /* 0x000fc60003fc5270 */
[C---:B------:R-:W-:Y:S02]  /*1c90*/  IMAD R3, R34.reuse, UR5, R3 ;  /* 0x0000000522037c24 */ /* 0x040fe4000f8e0203 */
[----:B------:R-:W-:Y:S01]  /*1ca0*/  IMAD.WIDE.U32 R4, R34, UR4, R6 ;  /* 0x0000000422047c25 */ /* 0x000fe2000f8e0006 */
[----:B------:R-:W-:Y:S01]  /*1cb0*/  ULDC.64 UR4, c[0x0][0x310] ;  /* 0x0000c40000047ab9 */ /* 0x000fe20000000a00 */
[----:B------:R-:W-:Y:S02]  /*1cc0*/  SHF.R.S32.HI R38, RZ, 0x1f, R18 ;  /* 0x0000001fff267819 */ /* 0x000fe40000011412 */
[----:B------:R-:W-:Y:S02]  /*1cd0*/  IMAD.IADD R5, R5, 0x1, R3 ;  /* 0x0000000105057824 */ /* 0x000fe400078e0203 */
[----:B------:R-:W-:Y:S01]  /*1ce0*/  IMAD.WIDE.U32 R6, R18, R58, R16 ;  /* 0x0000003a12067225 */ /* 0x000fe200078e0010 */
[----:B------:R-:W0:Y:S03]  /*1cf0*/  S2R R40, SR_TID.X ;  /* 0x0000000000287919 */ /* 0x000e260000002100 */
[C---:B--2---:R-:W-:Y:S01]  /*1d00*/  IMAD.SHL.U32 R77, R14.reuse, 0x40, RZ ;  /* 0x000000400e4d7824 */ /* 0x044fe200078e00ff */
[----:B------:R-:W-:-:S02]  /*1d10*/  LOP3.LUT P1, RZ, R14, 0x4, RZ, 0xc0, !PT ;  /* 0x000000040eff7812 */ /* 0x000fc4000782c0ff */
[----:B------:R-:W2:Y:S01]  /*1d20*/  LDL R14, [R1+0x44] ;  /* 0x00004400010e7983 */ /* 0x000ea20000100800 */
[----:B---3--:R-:W-:Y:S02]  /*1d30*/  SHF.R.S32.HI R0, RZ, 0x1f, R31 ;  /* 0x0000001fff007819 */ /* 0x008fe4000001141f */
[----:B------:R-:W-:Y:S02]  /*1d40*/  SEL R61, R31, RZ, !P0 ;  /* 0x000000ff1f3d7207 */ /* 0x000fe40004000000 */
[----:B------:R-:W1:Y:S01]  /*1d50*/  LDC.64 R30, c[0x0][0x408] ;  /* 0x00010200ff1e7b82 */ /* 0x000e620000000a00 */
[----:B------:R-:W-:-:S05]  /*1d60*/  SEL R12, R0, RZ, !P0 ;  /* 0x000000ff000c7207 */ /* 0x000fca0004000000 */
[----:B------:R-:W-:Y:S02]  /*1d70*/  IMAD R0, R12, UR4, RZ ;  /* 0x000000040c007c24 */ /* 0x000fe4000f8e02ff */
[----:B------:R-:W-:-:S04]  /*1d80*/  IMAD.WIDE.U32 R4, R61, UR4, R4 ;  /* 0x000000043d047c25 */ /* 0x000fc8000f8e0004 */
[----:B------:R-:W-:Y:S01]  /*1d90*/  IMAD R79, R61, UR5, R0 ;  /* 0x000000053d4f7c24 */ /* 0x000fe2000f8e0200 */
[----:B------:R-:W-:Y:S05]  /*1da0*/  @!P6 WARPSYNC.ALL ;  /* 0x000000000000e948 */ /* 0x000fea0003800000 */
[----:B------:R-:W-:Y:S01]  /*1db0*/  IMAD R0, R38, R58, RZ ;  /* 0x0000003a26007224 */ /* 0x000fe200078e02ff */
[----:B------:R-:W-:Y:S01]  /*1dc0*/  ULDC.64 UR4, c[0x0][0x330] ;  /* 0x0000cc0000047ab9 */ /* 0x000fe20000000a00 */
[----:B------:R-:W-:Y:S01]  /*1dd0*/  IMAD.IADD R79, R5, 0x1, R79 ;  /* 0x00000001054f7824 */ /* 0x000fe200078e024f */
[----:B------:R-:W-:Y:S01]  /*1de0*/  IADD3 R80, P0, R4, R6, RZ ;  /* 0x0000000604507210 */ /* 0x000fe20007f1e0ff */
[----:B------:R-:W-:-:S02]  /*1df0*/  IMAD R3, R10, UR4, RZ ;  /* 0x000000040a037c24 */ /* 0x000fc4000f8e02ff */
[----:B------:R-:W-:Y:S02]  /*1e00*/  IMAD R0, R18, R59, R0 ;  /* 0x0000003b12007224 */ /* 0x000fe400078e0200 */
[C---:B------:R-:W-:Y:S02]  /*1e10*/  IMAD R3, R34.reuse, UR5, R3 ;  /* 0x0000000522037c24 */ /* 0x040fe4000f8e0203 */
[----:B------:R-:W-:Y:S01]  /*1e20*/  IMAD.WIDE.U32 R10, R34, UR4, R16 ;  /* 0x00000004220a7c25 */ /* 0x000fe2000f8e0010 */
[----:B------:R-:W-:Y:S01]  /*1e30*/  IADD3.X R78, R79, R7, R0, P0, !PT ;  /* 0x000000074f4e7210 */ /* 0x000fe200007fe400 */
[----:B------:R-:W-:Y:S02]  /*1e40*/  ULDC.64 UR4, c[0x0][0x338] ;  /* 0x0000ce0000047ab9 */ /* 0x000fe40000000a00 */
[----:B-1----:R-:W-:Y:S02]  /*1e50*/  IMAD R0, R38, R30, RZ ;  /* 0x0000001e26007224 */ /* 0x002fe400078e02ff */
[----:B------:R-:W-:Y:S01]  /*1e60*/  IMAD.IADD R11, R11, 0x1, R3 ;  /* 0x000000010b0b7824 */ /* 0x000fe200078e0203 */
[----:B------:R-:W-:Y:S01]  /*1e70*/  SHF.R.S32.HI R23, RZ, 0x1f, R22 ;  /* 0x0000001fff177819 */ /* 0x000fe20000011416 */
[----:B------:R-:W-:-:S02]  /*1e80*/  IMAD R3, R12, UR4, RZ ;  /* 0x000000040c037c24 */ /* 0x000fc4000f8e02ff */
[----:B------:R-:W-:Y:S02]  /*1e90*/  IMAD R13, R18, R31, R0 ;  /* 0x0000001f120d7224 */ /* 0x000fe400078e0200 */
[-C--:B------:R-:W-:Y:S02]  /*1ea0*/  IMAD R0, R38, R8.reuse, RZ ;  /* 0x0000000826007224 */ /* 0x080fe400078e02ff */
[C---:B------:R-:W-:Y:S02]  /*1eb0*/  IMAD R15, R61.reuse, UR5, R3 ;  /* 0x000000053d0f7c24 */ /* 0x040fe4000f8e0203 */
[----:B------:R-:W-:Y:S01]  /*1ec0*/  IMAD.WIDE.U32 R60, R61, UR4, R10 ;  /* 0x000000043d3c7c25 */ /* 0x000fe2000f8e000a */
[----:B----4-:R-:W-:Y:S01]  /*1ed0*/  ISETP.GE.AND P0, PT, R16, R73, PT ;  /* 0x000000491000720c */ /* 0x010fe20003f06270 */
[----:B------:R-:W-:Y:S02]  /*1ee0*/  ULDC UR4, c[0x0][0x2f4] ;  /* 0x0000bd0000047ab9 */ /* 0x000fe40000000800 */
[----:B------:R-:W-:-:S04]  /*1ef0*/  IMAD.WIDE.U32 R20, R18, R8, R22 ;  /* 0x0000000812147225 */ /* 0x000fc800078e0016 */
[C---:B------:R-:W-:Y:S02]  /*1f00*/  IMAD R7, R18.reuse, R9, R0 ;  /* 0x0000000912077224 */ /* 0x040fe400078e0200 */
[----:B------:R-:W-:-:S04]  /*1f10*/  IMAD.WIDE.U32 R10, R18, R8, R16 ;  /* 0x00000008120a7225 */ /* 0x000fc800078e0010 */
[----:B------:R-:W-:Y:S02]  /*1f20*/  IMAD.IADD R21, R21, 0x1, R7 ;  /* 0x0000000115157824 */ /* 0x000fe400078e0207 */
[----:B------:R-:W-:Y:S01]  /*1f30*/  IMAD.IADD R11, R7, 0x1, R11 ;  /* 0x00000001070b7824 */ /* 0x000fe200078e020b */
[----:B-----5:R-:W-:Y:S02]  /*1f40*/  SHF.R.S32.HI R7, RZ, 0x1f, R24 ;  /* 0x0000001fff077819 */ /* 0x020fe40000011418 */
[----:B------:R-:W-:-:S03]  /*1f50*/  LOP3.LUT R36, R36, 0xfffffffb, RZ, 0xc0, !PT ;  /* 0xfffffffb24247812 */ /* 0x000fc600078ec0ff */
[----:B------:R-:W-:Y:S01]  /*1f60*/  IMAD R6, R7, R30, RZ ;  /* 0x0000001e07067224 */ /* 0x000fe200078e02ff */
[----:B------:R-:W-:Y:S01]  /*1f70*/  SEL R3, R73, RZ, P0 ;  /* 0x000000ff49037207 */ /* 0x000fe20000000000 */
[----:B------:R-:W-:Y:S01]  /*1f80*/  IMAD R7, R7, R8, RZ ;  /* 0x0000000807077224 */ /* 0x000fe200078e02ff */
[----:B------:R-:W-:Y:S01]  /*1f90*/  @P1 LOP3.LUT R36, R36, 0x4, RZ, 0xfc, !PT ;  /* 0x0000000424241812 */ /* 0x000fe200078efcff */
[----:B------:R-:W-:Y:S01]  /*1fa0*/  IMAD R67, R24, R31, R6 ;  /* 0x0000001f18437224 */ /* 0x000fe200078e0206 */
[----:B------:R-:W-:Y:S01]  /*1fb0*/  IADD3 R6, P1, R18, R39, RZ ;  /* 0x0000002712067210 */ /* 0x000fe20007f3e0ff */
[----:B0-----:R-:W-:Y:S02]  /*1fc0*/  VIADD R40, R40, 0xffffff80 ;  /* 0xffffff8028287836 */ /* 0x001fe40000000000 */
[----:B------:R-:W-:Y:S02]  /*1fd0*/  IMAD.IADD R3, R16, 0x1, R3 ;  /* 0x0000000110037824 */ /* 0x000fe400078e0203 */
[----:B------:R-:W-:-:S02]  /*1fe0*/  IMAD R65, R24, R9, R7 ;  /* 0x0000000918417224 */ /* 0x000fc400078e0207 */
[----:B------:R-:W-:Y:S01]  /*1ff0*/  IMAD.X R7, R38, 0x1, R41, P1 ;  /* 0x0000000126077824 */ /* 0x000fe200008e0629 */
[----:B------:R-:W-:Y:S01]  /*2000*/  SHF.R.S32.HI R38, RZ, 0x1f, R40 ;  /* 0x0000001fff267819 */ /* 0x000fe20000011428 */
[----:B------:R-:W-:Y:S01]  /*2010*/  VIADD R32, R18, 0x60 ;  /* 0x0000006012207836 */ /* 0x000fe20000000000 */
[----:B------:R-:W-:Y:S02]  /*2020*/  SHF.R.S32.HI R0, RZ, 0x1f, R3 ;  /* 0x0000001fff007819 */ /* 0x000fe40000011403 */
[----:B------:R-:W-:Y:S02]  /*2030*/  LOP3.LUT R77, R77, 0x1c0, RZ, 0xc0, !PT ;  /* 0x000001c04d4d7812 */ /* 0x000fe400078ec0ff */
[----:B------:R-:W-:Y:S01]  /*2040*/  LEA.HI R38, R38, R40, RZ, 0x5 ;  /* 0x0000002826267211 */ /* 0x000fe200078f28ff */
[----:B------:R-:W-:Y:S01]  /*2050*/  VIADD R40, R18, 0x60 ;  /* 0x0000006012287836 */ /* 0x000fe20000000000 */
[----:B------:R-:W-:Y:S01]  /*2060*/  LEA.HI R0, R0, R3, RZ, 0x3 ;  /* 0x0000000300007211 */ /* 0x000fe200078f18ff */
[----:B------:R0:W-:Y:S01]  /*2070*/  STL [R1], R36 ;  /* 0x0000002401007387 */ /* 0x0001e20000100800 */
[----:B------:R-:W-:-:S02]  /*2080*/  SHF.R.U32.HI R74, RZ, 0x3, R77 ;  /* 0x00000003ff4a7819 */ /* 0x000fc4000001164d */
[----:B------:R-:W-:Y:S01]  /*2090*/  LOP3.LUT R3, R77, 0x18, R16, 0xf8, !PT ;  /* 0x000000184d037812 */ /* 0x000fe200078ef810 */
[----:B------:R-:W-:Y:S01]  /*20a0*/  IMAD.SHL.U32 R40, R40, 0x40, RZ ;  /* 0x0000004028287824 */ /* 0x000fe200078e00ff */
[----:B------:R-:W-:Y:S01]  /*20b0*/  SHF.R.S32.HI R75, RZ, 0x1f, R32 ;  /* 0x0000001fff4b7819 */ /* 0x000fe20000011420 */
[----:B------:R-:W-:Y:S01]  /*20c0*/  IMAD.SHL.U32 R32, R32, 0x40, RZ ;  /* 0x0000004020207824 */ /* 0x000fe200078e00ff */
[----:B------:R-:W-:Y:S02]  /*20d0*/  LOP3.LUT R3, R3, R74, RZ, 0x3c, !PT ;  /* 0x0000004a03037212 */ /* 0x000fe400078e3cff */
[----:B------:R-:W-:Y:S01]  /*20e0*/  SHF.R.S32.HI R38, RZ, 0x5, R38 ;  /* 0x00000005ff267819 */ /* 0x000fe20000011426 */
[-C--:B------:R-:W-:Y:S01]  /*20f0*/  IMAD.WIDE.U32 R56, R18, R30.reuse, R22 ;  /* 0x0000001e12387225 */ /* 0x080fe200078e0016 */
[----:B------:R-:W-:Y:S02]  /*2100*/  LOP3.LUT R40, R40, 0x1c0, RZ, 0xc0, !PT ;  /* 0x000001c028287812 */ /* 0x000fe400078ec0ff */
[----:B------:R-:W-:Y:S01]  /*2110*/  LOP3.LUT R32, R32, 0x1c0, RZ, 0xc0, !PT ;  /* 0x000001c020207812 */ /* 0x000fe200078ec0ff */
[----:B------:R-:W-:Y:S01]  /*2120*/  IMAD.WIDE.U32 R34, R18, R30, R16 ;  /* 0x0000001e12227225 */ /* 0x000fe200078e0010 */
[----:B------:R-:W-:-:S03]  /*2130*/  LOP3.LUT R12, R40, 0x38, R0, 0xf8, !PT ;  /* 0x00000038280c7812 */ /* 0x000fc600078ef800 */
[----:B------:R-:W-:Y:S01]  /*2140*/  IMAD R69, R38, 0x200, R3 ;  /* 0x0000020026457824 */ /* 0x000fe200078e0203 */
[----:B------:R-:W-:Y:S01]  /*2150*/  LOP3.LUT R3, R77, 0x38, R0, 0xf8, !PT ;  /* 0x000000384d037812 */ /* 0x000fe200078ef800 */
[----:B------:R-:W-:Y:S01]  /*2160*/  IMAD.IADD R57, R57, 0x1, R13 ;  /* 0x0000000139397824 */ /* 0x000fe200078e020d */
[----:B------:R-:W-:Y:S01]  /*2170*/  SHF.R.U32.HI R32, RZ, 0x3, R32 ;  /* 0x00000003ff207819 */ /* 0x000fe20000011620 */
[----:B------:R-:W-:Y:S01]  /*2180*/  IMAD.IADD R35, R13, 0x1, R35 ;  /* 0x000000010d237824 */ /* 0x000fe200078e0223 */
[----:B------:R-:W-:Y:S01]  /*2190*/  LOP3.LUT R3, R3, R74, RZ, 0x3c, !PT ;  /* 0x0000004a03037212 */ /* 0x000fe200078e3cff */
[----:B------:R-:W-:Y:S01]  /*21a0*/  IMAD R13, R59, 0xc0, RZ ;  /* 0x000000c03b0d7824 */ /* 0x000fe200078e02ff */
[----:B------:R-:W-:Y:S01]  /*21b0*/  LOP3.LUT R12, R12, R32, RZ, 0x3c, !PT ;  /* 0x000000200c0c7212 */ /* 0x000fe200078e3cff */
[----:B------:R-:W-:Y:S01]  /*21c0*/  IMAD R71, R31, 0xc0, RZ ;  /* 0x000000c01f477824 */ /* 0x000fe200078e02ff */
[----:B------:R-:W-:Y:S01]  /*21d0*/  LOP3.LUT R64, R0, 0xfffffff8, RZ, 0xc0, !PT ;  /* 0xfffffff800407812 */ /* 0x000fe200078ec0ff */
[----:B------:R-:W-:-:S04]  /*21e0*/  IMAD.WIDE.U32 R56, R24, R30, R56 ;  /* 0x0000001e18387225 */ /* 0x000fc800078e0038 */
[----:B------:R-:W-:-:S04]  /*21f0*/  IMAD.WIDE.U32 R34, R24, R30, R34 ;  /* 0x0000001e18227225 */ /* 0x000fc800078e0022 */
[----:B------:R-:W-:Y:S02]  /*2200*/  IMAD R37, R9, 0xc0, RZ ;  /* 0x000000c009257824 */ /* 0x000fe400078e02ff */
[----:B------:R-:W-:-:S04]  /*2210*/  IMAD.WIDE.U32 R20, R24, R8, R20 ;  /* 0x0000000818147225 */ /* 0x000fc800078e0014 */
[----:B------:R-:W-:-:S04]  /*2220*/  IMAD.WIDE.U32 R10, R24, R8, R10 ;  /* 0x00000008180a7225 */ /* 0x000fc800078e000a */
[----:B------:R-:W-:Y:S02]  /*2230*/  VIADD R76, R16, 0x20 ;  /* 0x00000020104c7836 */ /* 0x000fe40000000000 */
[----:B------:R-:W-:Y:S01]  /*2240*/  IMAD.WIDE.U32 R58, R58, 0xc0, RZ ;  /* 0x000000c03a3a7825 */ /* 0x000fe200078e00ff */
[----:B------:R-:W-:-:S03]  /*2250*/  SHF.R.S32.HI R63, RZ, 0x3, R0 ;  /* 0x00000003ff3f7819 */ /* 0x000fc60000011400 */
[----:B------:R-:W-:-:S04]  /*2260*/  IMAD.WIDE.U32 R30, R30, 0xc0, RZ ;  /* 0x000000c01e1e7825 */ /* 0x000fc800078e00ff */
[----:B------:R-:W-:Y:S01]  /*2270*/  IMAD.WIDE.U32 R8, R8, 0xc0, RZ ;  /* 0x000000c008087825 */ /* 0x000fe200078e00ff */
[----:B------:R-:W-:Y:S02]  /*2280*/  ISETP.GE.AND P1, PT, R16, UR4, PT ;  /* 0x0000000410007c0c */ /* 0x000fe4000bf26270 */
[----:B------:R-:W-:Y:S01]  /*2290*/  ISETP.GE.AND P2, PT, R76, UR4, PT ;  /* 0x000000044c007c0c */ /* 0x000fe2000bf46270 */
[----:B------:R-:W-:Y:S01]  /*22a0*/  IMAD.IADD R68, R57, 0x1, R67 ;  /* 0x0000000139447824 */ /* 0x000fe200078e0243 */
[----:B------:R-:W-:Y:S01]  /*22b0*/  SHF.R.S32.HI R62, RZ, 0x1f, R64 ;  /* 0x0000001fff3e7819 */ /* 0x000fe20000011440 */
[----:B------:R-:W-:Y:S02]  /*22c0*/  IMAD.IADD R66, R21, 0x1, R65 ;  /* 0x0000000115427824 */ /* 0x000fe400078e0241 */
[----:B------:R-:W-:Y:S02]  /*22d0*/  IMAD R32, R38, 0x200, R3 ;  /* 0x0000020026207824 */ /* 0x000fe400078e0203 */
[----:B------:R-:W-:-:S02]  /*22e0*/  VIADD R94, R42, 0x8 ;  /* 0x000000082a5e7836 */ /* 0x000fc40000000000 */
[----:B------:R-:W-:Y:S02]  /*22f0*/  IMAD.SHL.U32 R73, R73, 0x2, RZ ;  /* 0x0000000249497824 */ /* 0x000fe400078e00ff */
[----:B------:R-:W-:Y:S02]  /*2300*/  IMAD.IADD R72, R59, 0x1, R13 ;  /* 0x000000013b487824 */ /* 0x000fe400078e020d */
[----:B------:R-:W-:Y:S02]  /*2310*/  IMAD.IADD R71, R31, 0x1, R71 ;  /* 0x000000011f477824 */ /* 0x000fe400078e0247 */
[----:B------:R-:W-:Y:S02]  /*2320*/  IMAD.IADD R70, R9, 0x1, R37 ;  /* 0x0000000109467824 */ /* 0x000fe400078e0225 */
[----:B------:R-:W-:Y:S02]  /*2330*/  IMAD.IADD R67, R67, 0x1, R35 ;  /* 0x0000000143437824 */ /* 0x000fe400078e0223 */
[----:B------:R-:W-:-:S02]  /*2340*/  IMAD.IADD R65, R65, 0x1, R11 ;  /* 0x0000000141417824 */ /* 0x000fc400078e020b */
[----:B------:R-:W-:Y:S02]  /*2350*/  IMAD.IADD R0, R61, 0x1, R15 ;  /* 0x000000013d007824 */ /* 0x000fe400078e020f */
[----:B--2---:R-:W-:Y:S01]  /*2360*/  IMAD.IADD R3, R14, 0x1, R12 ;  /* 0x000000010e037824 */ /* 0x004fe200078e020c */
[----:B0-----:R-:W-:Y:S06]  /*2370*/  @!P6 BAR.SYNC.DEFER_BLOCKING 0x9, 0x100 ;  /* 0x024400000000eb1d */ /* 0x001fec0000010000 */
.L_x_13106:
[----:B------:R-:W2:Y:S01]  /*2380*/  LDL R45, [R1+0x34] ;  /* 0x00003400012d7983 */ /* 0x000ea20000100800 */
[----:B------:R-:W0:Y:S03]  /*2390*/  LDC.64 R82, c[0x0][0x2e8] ;  /* 0x0000ba00ff527b82 */ /* 0x000e260000000a00 */
[----:B------:R-:W3:Y:S01]  /*23a0*/  LDL.LU R44, [R1] ;  /* 0x00000000012c7983 */ /* 0x000ee20000300800 */
[----:B------:R-:W-:Y:S01]  /*23b0*/  VIADD R39, R27, 0xffffffff ;  /* 0xffffffff1b277836 */ /* 0x000fe20000000000 */
[----:B------:R-:W-:Y:S05]  /*23c0*/  YIELD ;  /* 0x0000000000007946 */ /* 0x000fea0003800000 */
[----:B------:R-:W-:Y:S01]  /*23d0*/  SHF.R.S32.HI R38, RZ, 0x1f, R39 ;  /* 0x0000001fff267819 */ /* 0x000fe20000011427 */
[-C--:B------:R-:W-:Y:S01]  /*23e0*/  IMAD R13, R72, R39.reuse, RZ ;  /* 0x00000027480d7224 */ /* 0x080fe200078e02ff */
[----:B------:R-:W1:Y:S01]  /*23f0*/  LDC.64 R88, c[0x0][0x300] ;  /* 0x0000c000ff587b82 */ /* 0x000e620000000a00 */
[----:B------:R-:W-:Y:S01]  /*2400*/  IMAD.WIDE.U32 R14, R58, R39, RZ ;  /* 0x000000273a0e7225 */ /* 0x000fe200078e00ff */
[----:B------:R-:W-:Y:S03]  /*2410*/  BSSY B0, `(.L_x_13057) ;  /* 0x00002f3000007945 */ /* 0x000fe60003800000 */
[----:B------:R-:W-:Y:S01]  /*2420*/  IMAD R13, R38, R58, R13 ;  /* 0x0000003a260d7224 */ /* 0x000fe200078e020d */
[----:B------:R-:W-:Y:S01]  /*2430*/  IADD3 R27, P4, R80, R14, RZ ;  /* 0x0000000e501b7210 */ /* 0x000fe20007f9e0ff */
[----:B------:R-:W-:Y:S01]  /*2440*/  IMAD.MOV.U32 R86, RZ, RZ, R14 ;  /* 0x000000ffff567224 */ /* 0x000fe200078e000e */
[----:B------:R-:W4:Y:S01]  /*2450*/  LDC R90, c[0x0][0x3f4] ;  /* 0x0000fd00ff5a7b82 */ /* 0x000f220000000800 */
[----:B------:R-:W-:-:S02]  /*2460*/  IMAD.IADD R87, R15, 0x1, R13 ;  /* 0x000000010f577824 */ /* 0x000fc400078e020d */
[----:B------:R-:W-:Y:S02]  /*2470*/  IMAD R15, R19, 0x3000, R69 ;  /* 0x00003000130f7824 */ /* 0x000fe400078e0245 */
[----:B------:R-:W-:Y:S01]  /*2480*/  IMAD.X R36, R87, 0x1, R78, P4 ;  /* 0x0000000157247824 */ /* 0x000fe200020e064e */
[----:B0-----:R-:W-:Y:S01]  /*2490*/  LEA R42, P4, R27, R82, 0x1 ;  /* 0x000000521b2a7211 */ /* 0x001fe200078808ff */
[----:B------:R-:W-:-:S03]  /*24a0*/  IMAD R92, R15, 0x2, R26 ;  /* 0x000000020f5c7824 */ /* 0x000fc600078e021a */
[----:B------:R-:W-:Y:S01]  /*24b0*/  LEA.HI.X R43, R27, R83, R36, 0x1, P4 ;  /* 0x000000531b2b7211 */ /* 0x000fe200020f0c24 */
[----:B------:R-:W-:Y:S01]  /*24c0*/  IMAD.MOV.U32 R27, RZ, RZ, R39 ;  /* 0x000000ffff1b7224 */ /* 0x000fe200078e0027 */
[----:B------:R-:W-:Y:S01]  /*24d0*/  ISETP.GT.AND P4, PT, R39, R28, PT ;  /* 0x0000001c2700720c */ /* 0x000fe20003f84270 */
[----:B-1----:R-:W-:-:S04]  /*24e0*/  IMAD.WIDE.U32 R12, R88, 0x60, R86 ;  /* 0x00000060580c7825 */ /* 0x002fc800078e0056 */
[----:B------:R-:W-:Y:S01]  /*24f0*/  IMAD R37, R89, 0x60, RZ ;  /* 0x0000006059257824 */ /* 0x000fe200078e02ff */
[----:B------:R-:W-:-:S04]  /*2500*/  IADD3 R12, P3, R80, R12, RZ ;  /* 0x0000000c500c7210 */ /* 0x000fc80007f7e0ff */
[----:B------:R-:W-:Y:S01]  /*2510*/  IADD3.X R14, R78, R13, R37, P3, !PT ;  /* 0x0000000d4e0e7210 */ /* 0x000fe20001ffe425 */
[----:B------:R-:W-:Y:S01]  /*2520*/  VIADD R13, R15, 0x20 ;  /* 0x000000200f0d7836 */ /* 0x000fe20000000000 */
[----:B------:R-:W-:-:S04]  /*2530*/  LEA R40, P3, R12, R82, 0x1 ;  /* 0x000000520c287211 */ /* 0x000fc800078608ff */
[----:B------:R-:W-:Y:S02]  /*2540*/  LEA.HI.X R41, R12, R83, R14, 0x1, P3 ;  /* 0x000000530c297211 */ /* 0x000fe400018f0c0e */
[----:B----4-:R-:W-:Y:S02]  /*2550*/  ISETP.GE.AND P3, PT, R90, 0x1, PT ;  /* 0x000000015a00780c */ /* 0x010fe40003f66270 */
[----:B--2---:R-:W-:Y:S02]  /*2560*/  LOP3.LUT P5, RZ, R45, 0x4, RZ, 0xc0, !PT ;  /* 0x000000042dff7812 */ /* 0x004fe400078ac0ff */
[----:B---3--:R-:W-:-:S04]  /*2570*/  LOP3.LUT R44, R44, 0xfffffffd, RZ, 0xc0, !PT ;  /* 0xfffffffd2c2c7812 */ /* 0x008fc800078ec0ff */
[----:B------:R-:W-:-:S05]  /*2580*/  @P4 LOP3.LUT R44, R44, 0x2, RZ, 0xfc, !PT ;  /* 0x000000022c2c4812 */ /* 0x000fca00078efcff */
[----:B------:R0:W-:Y:S02]  /*2590*/  STL [R1], R44 ;  /* 0x0000002c01007387 */ /* 0x0001e40000100800 */
[----:B------:R-:W-:-:S04]  /*25a0*/  @P5 VIADD R13, R15, 0xffffffe0 ;  /* 0xffffffe00f0d5836 */ /* 0x000fc80000000000 */
        /* <DEDUP_REMOVED lines=8> */
[----:B------:R-:W-:-:S03]  /*2630*/  IMAD.WIDE.U32 R50, R8, R39, RZ ;  /* 0x0000002708327225 */ /* 0x000fc600078e00ff */
[----:B------:R-:W-:Y:S01]  /*2640*/  VIMNMX R85, R85, 0xc0, PT ;  /* 0x000000c055557848 */ /* 0x000fe20003fe0100 */
[----:B------:R-:W-:Y:S01]  /*2650*/  IMAD R15, R38, R30, R15 ;  /* 0x0000001e260f7224 */ /* 0x000fe200078e020f */
[----:B------:R-:W-:Y:S01]  /*2660*/  IADD3 R91, R51, R13, RZ ;  /* 0x0000000d335b7210 */ /* 0x000fe20007ffe0ff */
[----:B------:R-:W-:-:S04]  /*2670*/  IMAD.WIDE.U32 R48, R30, R39, RZ ;  /* 0x000000271e307225 */ /* 0x000fc800078e00ff */
        /* <DEDUP_REMOVED lines=8> */
[----:B0-----:R-:W-:-:S02]  /*2700*/  CS2R R44, SRZ ;  /* 0x00000000002c7805 */ /* 0x001fc4000001ff00 */
[----:B------:R-:W-:Y:S02]  /*2710*/  CS2R R38, SRZ ;  /* 0x0000000000267805 */ /* 0x000fe4000001ff00 */
        /* <DEDUP_REMOVED lines=23> */
.L_x_13061:
[----:B------:R-:W-:Y:S05]  /*2890*/  BSYNC B1 ;  /* 0x0000000000017941 */ /* 0x000fea0003800000 */
.L_x_13060:
[----:B0-----:R-:W-:Y:S01]  /*28a0*/  VIADD R12, R18, 0x60 ;  /* 0x00000060120c7836 */ /* 0x001fe20000000000 */
[----:B------:R-:W-:Y:S01]  /*28b0*/  BSSY B1, `(.L_x_13062) ;  /* 0x0000021000017945 */ /* 0x000fe20003800000 */
[----:B-----5:R-:W-:Y:S02]  /*28c0*/  IMAD.MOV.U32 R88, RZ, RZ, R52 ;  /* 0x000000ffff587224 */ /* 0x020fe400078e0034 */
[----:B------:R-:W-:Y:S01]  /*28d0*/  IMAD.MOV.U32 R89, RZ, RZ, R53 ;  /* 0x000000ffff597224 */ /* 0x000fe200078e0035 */
        /* <DEDUP_REMOVED lines=30> */
.L_x_13063:
[----:B------:R-:W-:Y:S05]  /*2ac0*/  BSYNC B1 ;  /* 0x0000000000017941 */ /* 0x000fea0003800000 */
.L_x_13062:
        /* <DEDUP_REMOVED lines=33> */
.L_x_13064:
[----:B------:R-:W-:Y:S01]  /*2ce0*/  IMAD R81, R19, 0x8, R2 ;  /* 0x0000000813517824 */ /* 0x000fe200078e0202 */
[----:B------:R-:W-:Y:S01]  /*2cf0*/  SHF.L.U32 R93, R153, 0x1f, RZ ;  /* 0x0000001f995d7819 */ /* 0x000fe200000006ff */
[----:B------:R-:W-:Y:S03]  /*2d00*/  BSSY B1, `(.L_x_13065) ;  /* 0x0000003000017945 */ /* 0x000fe60003800000 */
[----:B------:R-:W0:Y:S02]  /*2d10*/  SYNCS.PHASECHK.TRANS64.TRYWAIT P6, [R81+URZ+0x30890], R93 ;  /* 0x0308905d510075a7 */ /* 0x000e2400080c017f */
[----:B0-----:R-:W-:Y:S05]  /*2d20*/  @!P6 BRA `(.L_x_13066) ;  /* 0x0000013800b4e947 */ /* 0x001fea0003800000 */
.L_x_13311:
[----:B------:R-:W-:Y:S05]  /*2d30*/  BSYNC B1 ;  /* 0x0000000000017941 */ /* 0x000fea0003800000 */
.L_x_13065:
[----:B------:R-:W-:Y:S04]  /*2d40*/  BSSY B1, `(.L_x_13067) ;  /* 0x000006c000017945 */ /* 0x000fe80003800000 */
[----:B------:R-:W-:Y:S05]  /*2d50*/  @P4 BRA `(.L_x_13068) ;  /* 0x0000000400a84947 */ /* 0x000fea0003800000 */
[----:B------:R-:W-:Y:S04]  /*2d60*/  BSSY B2, `(.L_x_13069) ;  /* 0x0000035000027945 */ /* 0x000fe80003800000 */
[----:B------:R-:W-:Y:S05]  /*2d70*/  @P1 BRA `(.L_x_13070) ;  /* 0x0000000000cc1947 */ /* 0x000fea0003800000 */
[----:B------:R1:W2:Y:S01]  /*2d80*/  LDS.128 R12, [R92+0x12000] ;  /* 0x012000005c0c7984 */ /* 0x0002a20000000c00 */
        /* <DEDUP_REMOVED lines=28> */
[----:B------:R-:W-:-:S02]  /*2f50*/  IMAD.U32 R82, R82, 0x10000, RZ ;  /* 0x0001000052527824 */ /* 0x000fc400078e00ff */
[----:B------:R-:W-:Y:S01]  /*2f60*/  FFMA.FTZ R109, R48, R103, -R109 ;  /* 0x00000067306d7223 */ /* 0x000fe2000001086d */
[----:B------:R-:W-:Y:S02]  /*2f70*/  IMAD.U32 R13, R12, 0x10000, RZ ;  /* 0x000100000c0d7824 */ /* 0x000fe400078e00ff */
[----:B------:R-:W-:Y:S01]  /*2f80*/  FFMA.FTZ R12, R87, R101, -R108 ;  /* 0x00000065570c7223 */ /* 0x000fe2000001086c */
[----:B------:R-:W-:Y:S01]  /*2f90*/  FFMA.FTZ R48, R48, R107, R83 ;  /* 0x0000006b30307223 */ /* 0x000fe20000010053 */
[C---:B------:R-:W-:Y:S01]  /*2fa0*/  FMUL.FTZ R108, R14.reuse, R106 ;  /* 0x0000006a0e6c7220 */ /* 0x040fe20000410000 */
[----:B------:R-:W-:Y:S01]  /*2fb0*/  FMUL.FTZ R101, R14, R102 ;  /* 0x000000660e657220 */ /* 0x000fe20000410000 */
[C---:B------:R-:W-:Y:S01]  /*2fc0*/  FMUL.FTZ R14, R86.reuse, R104 ;  /* 0x00000068560e7220 */ /* 0x040fe20000410000 */
[-C--:B------:R-:W-:Y:S01]  /*2fd0*/  FMUL.FTZ R83, R86, R82.reuse ;  /* 0x0000005256537220 */ /* 0x080fe20000410000 */
[----:B------:R-:W-:Y:S02]  /*2fe0*/  IMAD.U32 R15, R15, 0x10000, RZ ;  /* 0x000100000f0f7824 */ /* 0x000fe400078e00ff */
[----:B------:R-:W-:Y:S01]  /*2ff0*/  FFMA.FTZ R87, R87, R105, R110 ;  /* 0x0000006957577223 */ /* 0x000fe2000001006e */
        /* <DEDUP_REMOVED lines=9> */
.L_x_13072:
[----:B------:R-:W-:Y:S05]  /*3090*/  BSYNC B3 ;  /* 0x0000000000037941 */ /* 0x000fea0003800000 */
.L_x_13071:
[----:B--2---:R1:W-:Y:S02]  /*30a0*/  STG.E.128 desc[UR56][R42.64], R12 ;  /* 0x0000000c2a007986 */ /* 0x0043e4000c101d38 */
.L_x_13070:
[----:B------:R-:W-:Y:S05]  /*30b0*/  BSYNC B2 ;  /* 0x0000000000027941 */ /* 0x000fea0003800000 */
.L_x_13069:
[----:B------:R-:W-:Y:S05]  /*30c0*/  @P2 BRA `(.L_x_13068) ;  /* 0x0000000000cc2947 */ /* 0x000fea0003800000 */
[----:B-1----:R1:W2:Y:S01]  /*30d0*/  LDS.128 R12, [R84+0x12000] ;  /* 0x01200000540c7984 */ /* 0x0022a20000000c00 */
        /* <DEDUP_REMOVED lines=25> */
[----:B------:R-:W-:Y:S01]  /*3270*/  LOP3.LUT R97, R97, 0xffff0000, RZ, 0xc0, !PT ;  /* 0xffff000061617812 */ /* 0x000fe200078ec0ff */
[C---:B------:R-:W-:Y:S01]  /*3280*/  IMAD.U32 R13, R12.reuse, 0x10000, RZ ;  /* 0x000100000c0d7824 */ /* 0x040fe200078e00ff */
[----:B------:R-:W-:Y:S01]  /*3290*/  LOP3.LUT R99, R99, 0xffff0000, RZ, 0xc0, !PT ;  /* 0xffff000063637812 */ /* 0x000fe200078ec0ff */
[C---:B------:R-:W-:Y:S01]  /*32a0*/  FFMA.FTZ R102, R15.reuse, R82, -R102 ;  /* 0x000000520f667223 */ /* 0x040fe20000010866 */
[----:B------:R-:W-:Y:S01]  /*32b0*/  FFMA.FTZ R53, R15, R86, R53 ;  /* 0x000000560f357223 */ /* 0x000fe20000010035 */
[----:B------:R-:W-:Y:S01]  /*32c0*/  LOP3.LUT R12, R12, 0xffff0000, RZ, 0xc0, !PT ;  /* 0xffff00000c0c7812 */ /* 0x000fe200078ec0ff */
[-C--:B------:R-:W-:Y:S01]  /*32d0*/  FMUL.FTZ R15, R54, R55.reuse ;  /* 0x00000037360f7220 */ /* 0x080fe20000410000 */
[----:B------:R-:W-:Y:S01]  /*32e0*/  FFMA.FTZ R87, R52, R55, -R87 ;  /* 0x0000003734577223 */ /* 0x000fe20000010857 */
[----:B------:R-:W-:Y:S01]  /*32f0*/  SHF.L.U32 R98, R98, 0x10, RZ ;  /* 0x0000001062627819 */ /* 0x000fe200000006ff */
[C---:B------:R-:W-:Y:S01]  /*3300*/  FMUL.FTZ R55, R48.reuse, R97 ;  /* 0x0000006130377220 */ /* 0x040fe20000410000 */
[----:B------:R-:W-:Y:S01]  /*3310*/  FMUL.FTZ R54, R48, R99 ;  /* 0x0000006330367220 */ /* 0x000fe20000410000 */
[----:B------:R-:W-:Y:S01]  /*3320*/  FFMA.FTZ R52, R52, R83, R15 ;  /* 0x0000005334347223 */ /* 0x000fe2000001000f */
[C---:B------:R-:W-:Y:S01]  /*3330*/  FMUL.FTZ R15, R12.reuse, R100 ;  /* 0x000000640c0f7220 */ /* 0x040fe20000410000 */
[-C--:B------:R-:W-:Y:S01]  /*3340*/  FMUL.FTZ R48, R12, R98.reuse ;  /* 0x000000620c307220 */ /* 0x080fe20000410000 */
        /* <DEDUP_REMOVED lines=8> */
[----:B------:R-:W-:-:S07]  /*33d0*/  IMAD.MOV.U32 R15, RZ, RZ, R54 ;  /* 0x000000ffff0f7224 */ /* 0x000fce00078e0036 */
.L_x_13074:
[----:B------:R-:W-:Y:S05]  /*33e0*/  BSYNC B2 ;  /* 0x0000000000027941 */ /* 0x000fea0003800000 */
.L_x_13073:
[----:B--2---:R2:W-:Y:S02]  /*33f0*/  STG.E.128 desc[UR56][R42.64+0x40], R12 ;  /* 0x0000400c2a007986 */ /* 0x0045e4000c101d38 */
.L_x_13068:
[----:B------:R-:W-:Y:S05]  /*3400*/  BSYNC B1 ;  /* 0x0000000000017941 */ /* 0x000fea0003800000 */
.L_x_13067:
[----:B------:R-:W-:Y:S05]  /*3410*/  @P5 BRA `(.L_x_13075) ;  /* 0x0000001c00c85947 */ /* 0x000fea0003800000 */
[----:B------:R-:W-:Y:S04]  /*3420*/  BSSY B1, `(.L_x_13076) ;  /* 0x0000036000017945 */ /* 0x000fe80003800000 */
[----:B------:R-:W-:Y:S05]  /*3430*/  @P1 BRA `(.L_x_13077) ;  /* 0x0000000000d01947 */ /* 0x000fea0003800000 */
[----:B-12---:R1:W2:Y:S01]  /*3440*/  LDS.128 R12, [R92+0x15000] ;  /* 0x015000005c0c7984 */ /* 0x0062a20000000c00 */
        /* <DEDUP_REMOVED lines=36> */
[CC--:B------:R-:W-:Y:S01]  /*3690*/  FMUL.FTZ R15, R45.reuse, R96.reuse ;  /* 0x000000602d0f7220 */ /* 0x0c0fe20000410000 */
        /* <DEDUP_REMOVED lines=12> */
.L_x_13079:
[----:B------:R-:W-:Y:S05]  /*3760*/  BSYNC B2 ;  /* 0x0000000000027941 */ /* 0x000fea0003800000 */
.L_x_13078:
[----:B--2---:R3:W-:Y:S02]  /*3770*/  STG.E.128 desc[UR56][R40.64], R12 ;  /* 0x0000000c28007986 */ /* 0x0047e4000c101d38 */
.L_x_13077:
[----:B------:R-:W-:Y:S05]  /*3780*/  BSYNC B1 ;  /* 0x0000000000017941 */ /* 0x000fea0003800000 */
.L_x_13076:
[----:B------:R-:W-:Y:S05]  /*3790*/  @P2 BRA `(.L_x_13075) ;  /* 0x0000001800e82947 */ /* 0x000fea0003800000 */
        /* <DEDUP_REMOVED lines=50> */
.L_x_13081:
[----:B------:R-:W-:Y:S05]  /*3ac0*/  BSYNC B1 ;  /* 0x0000000000017941 */ /* 0x000fea0003800000 */
.L_x_13080:
[----:B--2---:R1:W-:Y:S01]  /*3ad0*/  STG.E.128 desc[UR56][R40.64+0x40], R12 ;  /* 0x0000400c28007986 */ /* 0x0043e2000c101d38 */
[----:B------:R-:W-:Y:S05]  /*3ae0*/  BRA `(.L_x_13075) ;  /* 0x0000001800147947 */ /* 0x000fea0003800000 */
.L_x_13059:
[C---:B------:R-:W-:Y:S02]  /*3af0*/  ISETP.GE.AND P3, PT, R18.reuse, R85, PT ;  /* 0x000000551200720c */ /* 0x040fe40003f66270 */
[----:B------:R-:W-:Y:S02]  /*3b00*/  CS2R R38, SRZ ;  /* 0x0000000000267805 */ /* 0x000fe4000001ff00 */
[----:B------:R-:W-:Y:S01]  /*3b10*/  CS2R R36, SRZ ;  /* 0x0000000000247805 */ /* 0x000fe2000001ff00 */
[----:B0-----:R-:W-:Y:S01]  /*3b20*/  VIADD R44, R18, 0x60 ;  /* 0x00000060122c7836 */ /* 0x001fe20000000000 */
[----:B------:R-:W-:-:S13]  /*3b30*/  ISETP.GE.OR P3, PT, R16, R90, P3 ;  /* 0x0000005a1000720c */ /* 0x000fda0001f66670 */
[----:B------:R-:W0:Y:S01]  /*3b40*/  @!P3 LDC.64 R40, c[0x0][0x3e8] ;  /* 0x0000fa00ff28bb82 */ /* 0x000e220000000a00 */
[----:B------:R-:W-:-:S05]  /*3b50*/  @!P3 IADD3 R14, P4, R10, R50, RZ ;  /* 0x000000320a0eb210 */ /* 0x000fca0007f9e0ff */
[----:B------:R-:W-:Y:S01]  /*3b60*/  @!P3 IMAD.X R15, R91, 0x1, R65, P4 ;  /* 0x000000015b0fb824 */ /* 0x000fe200020e0641 */
[----:B------:R-:W-:Y:S01]  /*3b70*/  @!P3 IADD3 R12, P4, R34, R48, RZ ;  /* 0x00000030220cb210 */ /* 0x000fe20007f9e0ff */
[----:B------:R-:W1:Y:S04]  /*3b80*/  @!P3 LDC.64 R42, c[0x0][0x400] ;  /* 0x00010000ff2abb82 */ /* 0x000e680000000a00 */
[----:B------:R-:W-:Y:S01]  /*3b90*/  @!P3 IMAD.X R13, R81, 0x1, R67, P4 ;  /* 0x00000001510db824 */ /* 0x000fe200020e0643 */
[----:B0-----:R-:W-:-:S04]  /*3ba0*/  @!P3 LEA R40, P4, R14, R40, 0x1 ;  /* 0x000000280e28b211 */ /* 0x001fc800078808ff */
[----:B------:R-:W-:Y:S02]  /*3bb0*/  @!P3 LEA.HI.X R41, R14, R41, R15, 0x1, P4 ;  /* 0x000000290e29b211 */ /* 0x000fe400020f0c0f */
[----:B------:R-:W-:Y:S02]  /*3bc0*/  CS2R R14, SRZ ;  /* 0x00000000000e7805 */ /* 0x000fe4000001ff00 */
[----:B-1----:R-:W-:-:S04]  /*3bd0*/  @!P3 LEA R42, P4, R12, R42, 0x1 ;  /* 0x0000002a0c2ab211 */ /* 0x002fc800078808ff */
[----:B------:R-:W-:Y:S02]  /*3be0*/  @!P3 LEA.HI.X R43, R12, R43, R13, 0x1, P4 ;  /* 0x0000002b0c2bb211 */ /* 0x000fe400020f0c0d */
[----:B------:R-:W-:-:S03]  /*3bf0*/  CS2R R12, SRZ ;  /* 0x00000000000c7805 */ /* 0x000fc6000001ff00 */
[----:B------:R0:W5:Y:S04]  /*3c00*/  @!P3 LDG.E.128 R36, desc[UR56][R42.64] ;  /* 0x000000382a24b981 */ /* 0x000168000c1e1d00 */
[----:B------:R1:W5:Y:S01]  /*3c10*/  @!P3 LDG.E.128 R12, desc[UR56][R40.64] ;  /* 0x00000038280cb981 */ /* 0x000362000c1e1d00 */
[----:B------:R-:W-:-:S04]  /*3c20*/  ISETP.GE.AND P3, PT, R44, R85, PT ;  /* 0x000000552c00720c */ /* 0x000fc80003f66270 */
[CC--:B------:R-:W-:Y:S01]  /*3c30*/  ISETP.GE.OR P3, PT, R16.reuse, R90.reuse, P3 ;  /* 0x0000005a1000720c */ /* 0x0c0fe20001f66670 */
[----:B------:R-:W-:Y:S01]  /*3c40*/  BSSY B1, `(.L_x_13082) ;  /* 0x000001b000017945 */ /* 0x000fe20003800000 */
[----:B0-----:R-:W-:Y:S02]  /*3c50*/  CS2R R42, SRZ ;  /* 0x00000000002a7805 */ /* 0x001fe4000001ff00 */
[----:B------:R-:W-:Y:S02]  /*3c60*/  CS2R R46, SRZ ;  /* 0x00000000002e7805 */ /* 0x000fe4000001ff00 */
[----:B------:R-:W-:Y:S02]  /*3c70*/  CS2R R44, SRZ ;  /* 0x00000000002c7805 */ /* 0x000fe4000001ff00 */
[----:B-1----:R-:W-:Y:S02]  /*3c80*/  CS2R R40, SRZ ;  /* 0x0000000000287805 */ /* 0x002fe4000001ff00 */
[----:B------:R-:W-:-:S03]  /*3c90*/  ISETP.GE.AND P4, PT, R16, R90, PT ;  /* 0x0000005a1000720c */ /* 0x000fc60003f86270 */
[----:B------:R-:W-:Y:S10]  /*3ca0*/  @P3 BRA `(.L_x_13083) ;  /* 0x0000000000503947 */ /* 0x000ff40003800000 */
[----:B------:R-:W0:Y:S01]  /*3cb0*/  LDC.64 R40, c[0x0][0x3f8] ;  /* 0x0000fe00ff287b82 */ /* 0x000e220000000a00 */
[----:B------:R-:W-:Y:S01]  /*3cc0*/  IMAD.MOV.U32 R51, RZ, RZ, R91 ;  /* 0x000000ffff337224 */ /* 0x000fe200078e005b */
[----:B------:R-:W-:Y:S01]  /*3cd0*/  ULDC.64 UR4, c[0x0][0x3e8] ;  /* 0x0000fa0000047ab9 */ /* 0x000fe20000000a00 */
[----:B------:R-:W-:Y:S02]  /*3ce0*/  IMAD.MOV.U32 R49, RZ, RZ, R81 ;  /* 0x000000ffff317224 */ /* 0x000fe400078e0051 */
        /* <DEDUP_REMOVED lines=14> */
[----:B------:R-:W5:Y:S04]  /*3dd0*/  LDG.E.128 R40, desc[UR56][R40.64] ;  /* 0x0000003828287981 */ /* 0x000f68000c1e1d00 */
[----:B------:R-:W5:Y:S03]  /*3de0*/  LDG.E.128 R44, desc[UR56][R44.64] ;  /* 0x000000382c2c7981 */ /* 0x000f66000c1e1d00 */
.L_x_13083:
[----:B------:R-:W-:Y:S05]  /*3df0*/  BSYNC B1 ;  /* 0x0000000000017941 */ /* 0x000fea0003800000 */
.L_x_13082:
        /* <DEDUP_REMOVED lines=20> */
[----:B------:R-:W-:-:S02]  /*3f40*/  MOV R51, R13 ;  /* 0x0000000d00337202 */ /* 0x000fc40000000f00 */
        /* <DEDUP_REMOVED lines=8> */
[----:B------:R-:W-:Y:S02]  /*3fd0*/  PRMT R107, R107, 0x5410, R48 ;  /* 0x000054106b6b7816 */ /* 0x000fe40000000030 */
[----:B------:R-:W-:-:S02]  /*3fe0*/  PRMT R115, R49, 0x7610, R115 ;  /* 0x0000761031737816 */ /* 0x000fc40000000073 */
[----:B------:R-:W-:Y:S02]  /*3ff0*/  PRMT R108, R108, 0x5410, R50 ;  /* 0x000054106c6c7816 */ /* 0x000fe40000000032 */
[----:B------:R-:W-:Y:S01]  /*4000*/  PRMT R99, R99, 0x5410, R51 ;  /* 0x0000541063637816 */ /* 0x000fe20000000033 */
[----:B------:R-:W-:Y:S06]  /*4010*/  @!P3 BRA `(.L_x_13084) ;  /* 0x000000000004b947 */ /* 0x000fec0003800000 */
[----:B------:R-:W-:Y:S01]  /*4020*/  BPT.TRAP 0x1 ;  /* 0x000000040000795c */ /* 0x000fe20000300000 */
.L_x_13084:
[----:B------:R-:W-:Y:S01]  /*4030*/  IMAD R81, R19, 0x8, R2 ;  /* 0x0000000813517824 */ /* 0x000fe200078e0202 */
[----:B------:R-:W-:Y:S01]  /*4040*/  SHF.L.U32 R93, R153, 0x1f, RZ ;  /* 0x0000001f995d7819 */ /* 0x000fe200000006ff */
[----:B------:R-:W0:Y:S01]  /*4050*/  LDC R96, c[0x0][0x2f4] ;  /* 0x0000bd00ff607b82 */ /* 0x000e220000000800 */
[----:B------:R-:W-:Y:S02]  /*4060*/  BSSY B1, `(.L_x_13085) ;  /* 0x0000004000017945 */ /* 0x000fe40003800000 */
[----:B------:R-:W1:Y:S01]  /*4070*/  SYNCS.PHASECHK.TRANS64.TRYWAIT P5, [R81+URZ+0x30890], R93 ;  /* 0x0308905d510075a7 */ /* 0x000e6200080a017f */
[----:B0-----:R-:W-:Y:S01]  /*4080*/  IMAD.IADD R98, R96, 0x1, -R73 ;  /* 0x0000000160627824 */ /* 0x001fe200078e0a49 */
[----:B-1----:R-:W-:Y:S06]  /*4090*/  @!P5 BRA `(.L_x_13086) ;  /* 0x0000012400ecd947 */ /* 0x002fec0003800000 */
.L_x_13312:
[----:B------:R-:W-:Y:S05]  /*40a0*/  BSYNC B1 ;  /* 0x0000000000017941 */ /* 0x000fea0003800000 */
.L_x_13085:
[----:B------:R-:W-:Y:S01]  /*40b0*/  ISETP.GE.OR P5, PT, R18, R85, P1 ;  /* 0x000000551200720c */ /* 0x000fe20000fa6670 */
[----:B------:R-:W-:-:S12]  /*40c0*/  BSSY B1, `(.L_x_13087) ;  /* 0x0000085000017945 */ /* 0x000fd80003800000 */
[----:B------:R-:W-:Y:S05]  /*40d0*/  @P5 BRA `(.L_x_13088) ;  /* 0x00000008000c5947 */ /* 0x000fea0003800000 */
[----:B------:R-:W1:Y:S01]  /*40e0*/  S2R R50, SR_TID.X ;  /* 0x0000000000327919 */ /* 0x000e620000002100 */
[----:B------:R-:W-:Y:S01]  /*40f0*/  SHF.R.S32.HI R48, RZ, 0x1f, R18 ;  /* 0x0000001fff307819 */ /* 0x000fe20000011412 */
[-C--:B------:R-:W-:Y:S01]  /*4100*/  IMAD.WIDE.U32 R90, R18, R88.reuse, R86 ;  /* 0x00000058125a7225 */ /* 0x080fe200078e0056 */
[----:B------:R-:W-:Y:S03]  /*4110*/  BSSY B2, `(.L_x_13089) ;  /* 0x0000073000027945 */ /* 0x000fe60003800000 */
[----:B------:R-:W-:Y:S01]  /*4120*/  IMAD R48, R48, R88, RZ ;  /* 0x0000005830307224 */ /* 0x000fe200078e02ff */
[----:B------:R-:W-:-:S03]  /*4130*/  IADD3 R95, P5, P6, R4, R90, R64 ;  /* 0x0000005a045f7210 */ /* 0x000fc60007ebe040 */
[----:B------:R-:W-:Y:S01]  /*4140*/  IMAD R49, R18, R89, R48 ;  /* 0x0000005912317224 */ /* 0x000fe200078e0230 */
[----:B------:R-:W-:-:S03]  /*4150*/  SEL R48, R73, R98, !P0 ;  /* 0x0000006249307207 */ /* 0x000fc60004000000 */
[----:B------:R-:W-:Y:S01]  /*4160*/  IMAD.IADD R102, R49, 0x1, R91 ;  /* 0x0000000131667824 */ /* 0x000fe200078e025b */
[----:B------:R-:W-:-:S04]  /*4170*/  SHF.R.S32.HI R49, RZ, 0x1f, R48 ;  /* 0x0000001fff317819 */ /* 0x000fc80000011430 */
[----:B------:R-:W-:Y:S02]  /*4180*/  LEA.HI R48, R49, R48, RZ, 0x4 ;  /* 0x0000003031307211 */ /* 0x000fe400078f20ff */
[----:B------:R-:W-:Y:S02]  /*4190*/  IADD3.X R100, R79, R102, R62, P5, P6 ;  /* 0x000000664f647210 */ /* 0x000fe40002fec43e */
[----:B------:R-:W-:-:S05]  /*41a0*/  LEA.HI.SX32 R48, R48, R63, 0x1c ;  /* 0x0000003f30307211 */ /* 0x000fca00078fe2ff */
[----:B------:R-:W-:Y:S02]  /*41b0*/  IMAD.SHL.U32 R97, R48, 0x8, RZ ;  /* 0x0000000830617824 */ /* 0x000fe400078e00ff */
[----:B-1----:R-:W-:-:S03]  /*41c0*/  VIADD R51, R50, 0xffffff80 ;  /* 0xffffff8032337836 */ /* 0x002fc60000000000 */
[----:B------:R-:W-:Y:S02]  /*41d0*/  LOP3.LUT R49, R77, 0x38, R97, 0xf8, !PT ;  /* 0x000000384d317812 */ /* 0x000fe400078ef861 */
[----:B------:R-:W-:Y:S02]  /*41e0*/  SHF.R.S32.HI R50, RZ, 0x1f, R51 ;  /* 0x0000001fff327819 */ /* 0x000fe40000011433 */
[----:B------:R-:W-:Y:S02]  /*41f0*/  LOP3.LUT R49, R49, R74, RZ, 0x3c, !PT ;  /* 0x0000004a31317212 */ /* 0x000fe400078e3cff */
[----:B------:R-:W-:-:S04]  /*4200*/  LEA.HI R50, R50, R51, RZ, 0x5 ;  /* 0x0000003332327211 */ /* 0x000fc800078f28ff */
[----:B------:R-:W-:-:S05]  /*4210*/  SHF.R.S32.HI R50, RZ, 0x5, R50 ;  /* 0x00000005ff327819 */ /* 0x000fca0000011432 */
[----:B------:R-:W-:Y:S02]  /*4220*/  IMAD R48, R50, 0x200, R49 ;  /* 0x0000020032307824 */ /* 0x000fe400078e0231 */
[C---:B------:R-:W-:Y:S02]  /*4230*/  IMAD R49, R19.reuse, 0x3000, R32 ;  /* 0x0000300013317824 */ /* 0x040fe400078e0220 */
        /* <DEDUP_REMOVED lines=9> */
[----:B-1----:R-:W-:Y:S01]  /*42d0*/  IMAD.U32 R106, R49, 0x10000, RZ ;  /* 0x00010000316a7824 */ /* 0x002fe200078e00ff */
[----:B------:R-:W-:Y:S01]  /*42e0*/  PRMT R104, R99, 0x5432, R104 ;  /* 0x0000543263687816 */ /* 0x000fe20000000068 */
[----:B------:R-:W-:Y:S01]  /*42f0*/  IMAD.U32 R118, R55, 0x10000, RZ ;  /* 0x0001000037767824 */ /* 0x000fe200078e00ff */
[----:B------:R-:W-:Y:S02]  /*4300*/  PRMT R103, R99, 0x5410, R103 ;  /* 0x0000541063677816 */ /* 0x000fe40000000067 */
        /* <DEDUP_REMOVED lines=10> */
[----:B------:R-:W-:Y:S01]  /*43b0*/  SHF.R.U64 R38, R38, 0x10, R39 ;  /* 0x0000001026267819 */ /* 0x000fe20000001227 */
[----:B------:R-:W-:Y:S01]  /*43c0*/  FFMA.FTZ R101, R106, R101, R116 ;  /* 0x000000656a657223 */ /* 0x000fe20000010074 */
[----:B------:R-:W-:Y:S01]  /*43d0*/  LOP3.LUT R106, R104, 0xffff0000, RZ, 0xc0, !PT ;  /* 0xffff0000686a7812 */ /* 0x000fe200078ec0ff */
[----:B------:R-:W-:Y:S01]  /*43e0*/  IMAD.U32 R13, R48, 0x10000, RZ ;  /* 0x00010000300d7824 */ /* 0x000fe200078e00ff */
[----:B------:R-:W-:Y:S01]  /*43f0*/  LOP3.LUT R104, R103, 0xffff0000, RZ, 0xc0, !PT ;  /* 0xffff000067687812 */ /* 0x000fe200078ec0ff */
[----:B------:R-:W-:Y:S01]  /*4400*/  IMAD.U32 R37, R50, 0x10000, RZ ;  /* 0x0001000032257824 */ /* 0x000fe200078e00ff */
[----:B------:R-:W-:Y:S01]  /*4410*/  PRMT R12, R110, 0x5432, R12 ;  /* 0x000054326e0c7816 */ /* 0x000fe2000000000c */
[C---:B------:R-:W-:Y:S01]  /*4420*/  FMUL.FTZ R116, R53.reuse, R106 ;  /* 0x0000006a35747220 */ /* 0x040fe20000410000 */
[--C-:B------:R-:W-:Y:S01]  /*4430*/  SHF.R.U64 R14, R14, 0x10, R15.reuse ;  /* 0x000000100e0e7819 */ /* 0x100fe2000000120f */
[-C--:B------:R-:W-:Y:S01]  /*4440*/  FMUL.FTZ R53, R53, R104.reuse ;  /* 0x0000006835357220 */ /* 0x080fe20000410000 */
[----:B------:R-:W-:Y:S01]  /*4450*/  LOP3.LUT R48, R48, 0xffff0000, RZ, 0xc0, !PT ;  /* 0xffff000030307812 */ /* 0x000fe200078ec0ff */
[C---:B------:R-:W-:Y:S01]  /*4460*/  FFMA.FTZ R104, R49.reuse, R104, -R116 ;  /* 0x0000006831687223 */ /* 0x040fe20000010874 */
[----:B------:R-:W-:Y:S01]  /*4470*/  SHF.R.U32.HI R116, RZ, 0x10, R15 ;  /* 0x00000010ff747819 */ /* 0x000fe2000001160f */
[----:B------:R-:W-:Y:S01]  /*4480*/  FFMA.FTZ R106, R49, R106, R53 ;  /* 0x0000006a316a7223 */ /* 0x000fe20000010035 */
[----:B------:R-:W-:Y:S01]  /*4490*/  SHF.R.U32.HI R53, RZ, 0x10, R39 ;  /* 0x00000010ff357819 */ /* 0x000fe20000011627 */
[----:B------:R-:W-:Y:S01]  /*44a0*/  IMAD.U32 R15, R52, 0x10000, RZ ;  /* 0x00010000340f7824 */ /* 0x000fe200078e00ff */
[----:B------:R-:W-:Y:S01]  /*44b0*/  PRMT R49, R111, 0x5432, R116 ;  /* 0x000054326f317816 */ /* 0x000fe20000000074 */
[----:B------:R-:W-:Y:S01]  /*44c0*/  IMAD.U32 R116, R51, 0x10000, RZ ;  /* 0x0001000033747824 */ /* 0x000fe200078e00ff */
[----:B------:R-:W-:Y:S01]  /*44d0*/  PRMT R53, R115, 0x5410, R53 ;  /* 0x0000541073357816 */ /* 0x000fe20000000035 */
[----:B------:R-:W-:Y:S01]  /*44e0*/  IMAD.U32 R120, R12, 0x10000, RZ ;  /* 0x000100000c787824 */ /* 0x000fe200078e00ff */
[----:B------:R-:W-:Y:S01]  /*44f0*/  LOP3.LUT R39, R51, 0xffff0000, RZ, 0xc0, !PT ;  /* 0xffff000033277812 */ /* 0x000fe200078ec0ff */
[----:B------:R-:W-:Y:S01]  /*4500*/  IMAD.U32 R103, R49, 0x10000, RZ ;  /* 0x0001000031677824 */ /* 0x000fe200078e00ff */
[----:B------:R-:W-:Y:S01]  /*4510*/  LOP3.LUT R52, R52, 0xffff0000, RZ, 0xc0, !PT ;  /* 0xffff000034347812 */ /* 0x000fe200078ec0ff */
[----:B------:R-:W-:Y:S01]  /*4520*/  IMAD.U32 R105, R53, 0x10000, RZ ;  /* 0x0001000035697824 */ /* 0x000fe200078e00ff */
[----:B------:R-:W-:Y:S01]  /*4530*/  PRMT R38, R107, 0x5432, R38 ;  /* 0x000054326b267816 */ /* 0x000fe20000000026 */
[----:B------:R-:W-:Y:S01]  /*4540*/  IMAD.U32 R51, R54, 0x10000, RZ ;  /* 0x0001000036337824 */ /* 0x000fe200078e00ff */
[----:B------:R-:W-:Y:S01]  /*4550*/  PRMT R14, R109, 0x5432, R14 ;  /* 0x000054326d0e7816 */ /* 0x000fe2000000000e */
[C---:B------:R-:W-:Y:S01]  /*4560*/  FMUL.FTZ R115, R118.reuse, R105 ;  /* 0x0000006976737220 */ /* 0x040fe20000410000 */
[----:B------:R-:W-:Y:S01]  /*4570*/  FMUL.FTZ R118, R118, R103 ;  /* 0x0000006776767220 */ /* 0x000fe20000410000 */
[----:B------:R-:W-:-:S02]  /*4580*/  LOP3.LUT R54, R54, 0xffff0000, RZ, 0xc0, !PT ;  /* 0xffff000036367812 */ /* 0x000fc400078ec0ff */
[C---:B------:R-:W-:Y:S01]  /*4590*/  FFMA.FTZ R103, R116.reuse, R103, -R115 ;  /* 0x0000006774677223 */ /* 0x040fe20000010873 */
[----:B------:R-:W-:Y:S01]  /*45a0*/  FFMA.FTZ R105, R116, R105, R118 ;  /* 0x0000006974697223 */ /* 0x000fe20000010076 */
[----:B------:R-:W-:Y:S02]  /*45b0*/  LOP3.LUT R116, R53, 0xffff0000, RZ, 0xc0, !PT ;  /* 0xffff000035747812 */ /* 0x000fe400078ec0ff */
[----:B------:R-:W-:Y:S02]  /*45c0*/  LOP3.LUT R118, R49, 0xffff0000, RZ, 0xc0, !PT ;  /* 0xffff000031767812 */ /* 0x000fe400078ec0ff */
[----:B------:R-:W-:Y:S01]  /*45d0*/  PRMT R49, R108, 0x5432, R36 ;  /* 0x000054326c317816 */ /* 0x000fe20000000024 */
[C---:B------:R-:W-:Y:S01]  /*45e0*/  FMUL.FTZ R36, R55.reuse, R116 ;  /* 0x0000007437247220 */ /* 0x040fe20000410000 */
[----:B------:R-:W-:Y:S01]  /*45f0*/  LOP3.LUT R50, R50, 0xffff0000, RZ, 0xc0, !PT ;  /* 0xffff000032327812 */ /* 0x000fe200078ec0ff */
[-C--:B------:R-:W-:Y:S02]  /*4600*/  FMUL.FTZ R55, R55, R118.reuse ;  /* 0x0000007637377220 */ /* 0x080fe40000410000 */
[----:B------:R-:W-:Y:S01]  /*4610*/  FFMA.FTZ R36, R39, R118, -R36 ;  /* 0x0000007627247223 */ /* 0x000fe20000010824 */
[----:B------:R-:W-:-:S02]  /*4620*/  IMAD.U32 R118, R49, 0x10000, RZ ;  /* 0x0001000031767824 */ /* 0x000fc400078e00ff */
[----:B------:R-:W-:Y:S01]  /*4630*/  FFMA.FTZ R116, R39, R116, R55 ;  /* 0x0000007427747223 */ /* 0x000fe20000010037 */
[----:B------:R-:W-:Y:S01]  /*4640*/  LOP3.LUT R39, R49, 0xffff0000, RZ, 0xc0, !PT ;  /* 0xffff000031277812 */ /* 0x000fe200078ec0ff */
[C---:B------:R-:W-:Y:S01]  /*4650*/  FMUL.FTZ R122, R15.reuse, R118 ;  /* 0x000000760f7a7220 */ /* 0x040fe20000410000 */
[----:B------:R-:W-:Y:S01]  /*4660*/  LOP3.LUT R49, R12, 0xffff0000, RZ, 0xc0, !PT ;  /* 0xffff00000c317812 */ /* 0x000fe200078ec0ff */
[-C--:B------:R-:W-:Y:S02]  /*4670*/  FMUL.FTZ R15, R15, R120.reuse ;  /* 0x000000780f0f7220 */ /* 0x080fe40000410000 */
[----:B------:R-:W-:Y:S01]  /*4680*/  FMUL.FTZ R53, R52, R39 ;  /* 0x0000002734357220 */ /* 0x000fe20000410000 */
[C---:B------:R-:W-:Y:S01]  /*4690*/  FFMA.FTZ R12, R13.reuse, R120, -R122 ;  /* 0x000000780d0c7223 */ /* 0x040fe2000001087a */
[----:B------:R-:W-:Y:S01]  /*46a0*/  F2FP.BF16.F32.PACK_AB R36, R36, R103 ;  /* 0x000000672424723e */ /* 0x000fe200000010ff */
[----:B------:R-:W-:Y:S01]  /*46b0*/  FFMA.FTZ R13, R13, R118, R15 ;  /* 0x000000760d0d7223 */ /* 0x000fe2000001000f */
[-C--:B------:R-:W-:Y:S01]  /*46c0*/  FMUL.FTZ R55, R52, R49.reuse ;  /* 0x0000003134377220 */ /* 0x080fe20000410000 */
        /* <DEDUP_REMOVED lines=16> */
[----:B------:R-:W-:Y:S01]  /*47d0*/  F2FP.BF16.F32.PACK_AB R54, R54, R51 ;  /* 0x000000333636723e */ /* 0x000fe200000010ff */
[----:B------:R-:W-:Y:S01]  /*47e0*/  IMAD.MOV.U32 R48, RZ, RZ, R12 ;  /* 0x000000ffff307224 */ /* 0x000fe200078e000c */
[----:B------:R-:W-:Y:S01]  /*47f0*/  F2FP.BF16.F32.PACK_AB R49, R104, R99 ;  /* 0x000000636831723e */ /* 0x000fe200000010ff */
[----:B------:R-:W-:Y:S01]  /*4800*/  IMAD.MOV.U32 R51, RZ, RZ, R36 ;  /* 0x000000ffff337224 */ /* 0x000fe200078e0024 */
[----:B------:R-:W-:Y:S02]  /*4810*/  F2FP.BF16.F32.PACK_AB R53, R106, R101 ;  /* 0x000000656a35723e */ /* 0x000fe400000010ff */
[----:B------:R-:W-:Y:S02]  /*4820*/  F2FP.BF16.F32.PACK_AB R55, R116, R105 ;  /* 0x000000697437723e */ /* 0x000fe400000010ff */
[----:B------:R-:W-:-:S07]  /*4830*/  F2FP.BF16.F32.PACK_AB R50, R39, R14 ;  /* 0x0000000e2732723e */ /* 0x000fce00000010ff */
.L_x_13090:
[----:B------:R-:W-:Y:S05]  /*4840*/  BSYNC B2 ;  /* 0x0000000000027941 */ /* 0x000fea0003800000 */
.L_x_13089:
[----:B------:R-:W-:Y:S02]  /*4850*/  ISETP.GE.AND P5, PT, R97, R96, PT ;  /* 0x000000606100720c */ /* 0x000fe40003fa6270 */
[----:B------:R-:W-:-:S11]  /*4860*/  P2R R13, PR, RZ, 0x1 ;  /* 0x00000001ff0d7803 */ /* 0x000fd60000000000 */
[--C-:B------:R-:W-:Y:S02]  /*4870*/  @!P5 SHF.R.S32.HI R12, RZ, 0x1f, R97.reuse ;  /* 0x0000001fff0cd819 */ /* 0x100fe40000011461 */
[----:B------:R-:W-:-:S04]  /*4880*/  @!P5 IADD3 R90, P0, P6, R4, R90, R97 ;  /* 0x0000005a045ad210 */ /* 0x000fc80007e1e061 */
[----:B------:R-:W-:Y:S02]  /*4890*/  @!P5 IADD3.X R102, R79, R102, R12, P0, P6 ;  /* 0x000000664f66d210 */ /* 0x000fe400007ec40c */
[-C--:B------:R-:W-:Y:S02]  /*48a0*/  LEA R12, P6, R95, R82.reuse, 0x1 ;  /* 0x000000525f0c7211 */ /* 0x080fe400078c08ff */
[----:B------:R-:W-:Y:S02]  /*48b0*/  ISETP.NE.AND P0, PT, R13, RZ, PT ;  /* 0x000000ff0d00720c */ /* 0x000fe40003f05270 */
[----:B------:R-:W-:Y:S02]  /*48c0*/  LEA.HI.X R13, R95, R83, R100, 0x1, P6 ;  /* 0x000000535f0d7211 */ /* 0x000fe400030f0c64 */
[----:B------:R-:W-:-:S03]  /*48d0*/  @!P5 LEA R14, P6, R90, R82, 0x1 ;  /* 0x000000525a0ed211 */ /* 0x000fc600078c08ff */
[----:B-1----:R1:W-:Y:S01]  /*48e0*/  STG.E.128 desc[UR56][R12.64], R48 ;  /* 0x000000300c007986 */ /* 0x0023e2000c101d38 */
[----:B------:R-:W-:-:S05]  /*48f0*/  @!P5 LEA.HI.X R15, R90, R83, R102, 0x1, P6 ;  /* 0x000000535a0fd211 */ /* 0x000fca00030f0c66 */
[----:B--2---:R1:W-:Y:S04]  /*4900*/  @!P5 STG.E.128 desc[UR56][R14.64], R52 ;  /* 0x000000340e00d986 */ /* 0x0043e8000c101d38 */
.L_x_13088:
[----:B------:R-:W-:Y:S05]  /*4910*/  BSYNC B1 ;  /* 0x0000000000017941 */ /* 0x000fea0003800000 */
.L_x_13087:
[----:B-1----:R-:W-:Y:S02]  /*4920*/  VIADD R13, R18, 0x60 ;  /* 0x00000060120d7836 */ /* 0x002fe40000000000 */
[-C--:B------:R-:W-:Y:S02]  /*4930*/  IMAD R12, R75, R88.reuse, RZ ;  /* 0x000000584b0c7224 */ /* 0x080fe400078e02ff */
[C---:B------:R-:W-:Y:S01]  /*4940*/  IMAD.WIDE.U32 R86, R13.reuse, R88, R86 ;  /* 0x000000580d567225 */ /* 0x040fe200078e0056 */
[----:B------:R-:W-:-:S03]  /*4950*/  ISETP.GE.OR P5, PT, R13, R85, P1 ;  /* 0x000000550d00720c */ /* 0x000fc60000fa6670 */
[----:B------:R-:W-:-:S10]  /*4960*/  IMAD R89, R13, R89, R12 ;  /* 0x000000590d597224 */ /* 0x000fd400078e020c */
[----:B------:R-:W-:Y:S05]  /*4970*/  @P5 BRA `(.L_x_13075) ;  /* 0x0000000800705947 */ /* 0x000fea0003800000 */
[----:B------:R-:W2:Y:S01]  /*4980*/  LDL R14, [R1+0x44] ;  /* 0x00004400010e7983 */ /* 0x000ea20000100800 */
[----:B------:R-:W-:Y:S01]  /*4990*/  IMAD.IADD R50, R87, 0x1, R89 ;  /* 0x0000000157327824 */ /* 0x000fe200078e0259 */
[----:B------:R-:W-:Y:S01]  /*49a0*/  IADD3 R12, P5, P6, R4, R86, R64 ;  /* 0x00000056040c7210 */ /* 0x000fe20007ebe040 */
[C---:B------:R-:W-:Y:S01]  /*49b0*/  VIADD R15, R18.reuse, 0x60 ;  /* 0x00000060120f7836 */ /* 0x040fe20000000000 */
[----:B------:R-:W-:Y:S01]  /*49c0*/  SEL R98, R73, R98, !P0 ;  /* 0x0000006249627207 */ /* 0x000fe20004000000 */
[----:B------:R-:W-:Y:S01]  /*49d0*/  VIADD R36, R18, 0x60 ;  /* 0x0000006012247836 */ /* 0x000fe20000000000 */
[----:B------:R-:W-:Y:S01]  /*49e0*/  IADD3.X R13, R79, R50, R62, P5, P6 ;  /* 0x000000324f0d7210 */ /* 0x000fe20002fec43e */
[----:B------:R-:W-:Y:S01]  /*49f0*/  IMAD.SHL.U32 R15, R15, 0x40, RZ ;  /* 0x000000400f0f7824 */ /* 0x000fe200078e00ff */
[----:B------:R-:W-:Y:S01]  /*4a00*/  LEA R48, P5, R12, R82, 0x1 ;  /* 0x000000520c307211 */ /* 0x000fe200078a08ff */
[----:B------:R-:W-:Y:S01]  /*4a10*/  IMAD.SHL.U32 R36, R36, 0x40, RZ ;  /* 0x0000004024247824 */ /* 0x000fe200078e00ff */
[----:B------:R-:W-:Y:S02]  /*4a20*/  BSSY B1, `(.L_x_13091) ;  /* 0x000006d000017945 */ /* 0x000fe40003800000 */
[----:B------:R-:W-:-:S02]  /*4a30*/  LEA.HI.X R49, R12, R83, R13, 0x1, P5 ;  /* 0x000000530c317211 */ /* 0x000fc400028f0c0d */
[----:B------:R-:W-:Y:S02]  /*4a40*/  SHF.R.S32.HI R13, RZ, 0x1f, R98 ;  /* 0x0000001fff0d7819 */ /* 0x000fe40000011462 */
[----:B------:R-:W-:Y:S02]  /*4a50*/  LOP3.LUT R15, R15, 0x1c0, RZ, 0xc0, !PT ;  /* 0x000001c00f0f7812 */ /* 0x000fe400078ec0ff */
[----:B------:R-:W-:Y:S01]  /*4a60*/  LEA.HI R98, R13, R98, RZ, 0x4 ;  /* 0x000000620d627211 */ /* 0x000fe200078f20ff */
[----:B------:R-:W-:Y:S01]  /*4a70*/  IMAD R13, R19, 0x3000, R3 ;  /* 0x00003000130d7824 */ /* 0x000fe200078e0203 */
[----:B------:R-:W-:Y:S02]  /*4a80*/  LOP3.LUT R36, R36, 0x1c0, RZ, 0xc0, !PT ;  /* 0x000001c024247812 */ /* 0x000fe400078ec0ff */
[----:B------:R-:W-:Y:S02]  /*4a90*/  LEA.HI.SX32 R51, R98, R63, 0x1c ;  /* 0x0000003f62337211 */ /* 0x000fe400078fe2ff */
[----:B------:R-:W-:-:S02]  /*4aa0*/  SHF.R.U32.HI R15, RZ, 0x3, R15 ;  /* 0x00000003ff0f7819 */ /* 0x000fc4000001160f */
[----:B------:R-:W-:Y:S01]  /*4ab0*/  LEA R13, R13, R2, 0x1 ;  /* 0x000000020d0d7211 */ /* 0x000fe200078e08ff */
[----:B------:R-:W-:-:S05]  /*4ac0*/  IMAD.SHL.U32 R51, R51, 0x8, RZ ;  /* 0x0000000833337824 */ /* 0x000fca00078e00ff */
[----:B------:R-:W-:-:S04]  /*4ad0*/  LOP3.LUT R12, R36, 0x38, R51, 0xf8, !PT ;  /* 0x00000038240c7812 */ /* 0x000fc800078ef833 */
[----:B------:R-:W-:-:S05]  /*4ae0*/  LOP3.LUT R12, R12, R15, RZ, 0x3c, !PT ;  /* 0x0000000f0c0c7212 */ /* 0x000fca00078e3cff */
[----:B--2---:R-:W-:-:S04]  /*4af0*/  IMAD.IADD R12, R14, 0x1, R12 ;  /* 0x000000010e0c7824 */ /* 0x004fc800078e020c */
        /* <DEDUP_REMOVED lines=10> */
[----:B------:R-:W-:Y:S01]  /*4ba0*/  SHF.R.U64 R90, R42, 0x10, R43 ;  /* 0x000000102a5a7819 */ /* 0x000fe2000000122b */
[----:B------:R-:W-:Y:S01]  /*4bb0*/  IMAD.U32 R53, R114, 0x10000, RZ ;  /* 0x0001000072357824 */ /* 0x000fe200078e00ff */
[----:B------:R-:W-:-:S02]  /*4bc0*/  SHF.R.U64 R54, R46, 0x10, R47 ;  /* 0x000000102e367819 */ /* 0x000fc4000000122f */
[----:B------:R-:W-:Y:S01]  /*4bd0*/  SHF.R.U32.HI R55, RZ, 0x10, R47 ;  /* 0x00000010ff377819 */ /* 0x000fe2000001162f */
[C---:B------:R-:W-:Y:S01]  /*4be0*/  IMAD.U32 R47, R39.reuse, 0x10000, RZ ;  /* 0x00010000272f7824 */ /* 0x040fe200078e00ff */
[----:B------:R-:W-:Y:S01]  /*4bf0*/  LOP3.LUT R42, R39, 0xffff0000, RZ, 0xc0, !PT ;  /* 0xffff0000272a7812 */ /* 0x000fe200078ec0ff */
[----:B------:R-:W-:Y:S01]  /*4c00*/  IMAD.U32 R39, R110, 0x10000, RZ ;  /* 0x000100006e277824 */ /* 0x000fe200078e00ff */
[----:B------:R-:W-:Y:S02]  /*4c10*/  SHF.R.U32.HI R89, RZ, 0x10, R43 ;  /* 0x00000010ff597819 */ /* 0x000fe4000001162b */
[----:B------:R-:W-:Y:S01]  /*4c20*/  SHF.R.U64 R88, R44, 0x10, R45 ;  /* 0x000000102c587819 */ /* 0x000fe2000000122d */
[----:B-1----:R-:W-:Y:S01]  /*4c30*/  IMAD.U32 R45, R13, 0x10000, RZ ;  /* 0x000100000d2d7824 */ /* 0x002fe200078e00ff */
[----:B------:R-:W-:Y:S01]  /*4c40*/  PRMT R111, R111, 0x5410, R54 ;  /* 0x000054106f6f7816 */ /* 0x000fe20000000036 */
[----:B------:R-:W-:Y:S01]  /*4c50*/  FMUL.FTZ R54, R52, R53 ;  /* 0x0000003534367220 */ /* 0x000fe20000410000 */
        /* <DEDUP_REMOVED lines=10> */
[----:B------:R-:W-:Y:S01]  /*4d00*/  SHF.R.U64 R98, R40, 0x10, R41 ;  /* 0x0000001028627819 */ /* 0x000fe20000001229 */
[----:B------:R-:W-:Y:S01]  /*4d10*/  IMAD.U32 R44, R15, 0x10000, RZ ;  /* 0x000100000f2c7824 */ /* 0x000fe200078e00ff */
[----:B------:R-:W-:Y:S01]  /*4d20*/  LOP3.LUT R43, R13, 0xffff0000, RZ, 0xc0, !PT ;  /* 0xffff00000d2b7812 */ /* 0x000fe200078ec0ff */
[C---:B------:R-:W-:Y:S01]  /*4d30*/  FMUL.FTZ R52, R46.reuse, R110 ;  /* 0x0000006e2e347220 */ /* 0x040fe20000410000 */
[----:B------:R-:W-:Y:S01]  /*4d40*/  PRMT R113, R113, 0x5410, R88 ;  /* 0x0000541071717816 */ /* 0x000fe20000000058 */
[----:B------:R-:W-:Y:S01]  /*4d50*/  FMUL.FTZ R88, R46, R114 ;  /* 0x000000722e587220 */ /* 0x000fe20000410000 */
[----:B------:R-:W-:Y:S01]  /*4d60*/  FMUL.FTZ R89, R47, R54 ;  /* 0x000000362f597220 */ /* 0x000fe20000410000 */
[----:B------:R-:W-:Y:S01]  /*4d70*/  PRMT R109, R109, 0x5410, R98 ;  /* 0x000054106d6d7816 */ /* 0x000fe20000000062 */
[-C--:B------:R-:W-:Y:S01]  /*4d80*/  FMUL.FTZ R91, R47, R53.reuse ;  /* 0x000000352f5b7220 */ /* 0x080fe20000410000 */
[C---:B------:R-:W-:Y:S01]  /*4d90*/  FFMA.FTZ R46, R43.reuse, R110, -R88 ;  /* 0x0000006e2b2e7223 */ /* 0x040fe20000010858 */
[----:B------:R-:W-:Y:S01]  /*4da0*/  LOP3.LUT R55, R112, 0xffff0000, RZ, 0xc0, !PT ;  /* 0xffff000070377812 */ /* 0x000fe200078ec0ff */
[----:B------:R-:W-:Y:S01]  /*4db0*/  FFMA.FTZ R52, R43, R114, R52 ;  /* 0x000000722b347223 */ /* 0x000fe20000010034 */
[----:B------:R-:W-:Y:S01]  /*4dc0*/  LOP3.LUT R47, R108, 0xffff0000, RZ, 0xc0, !PT ;  /* 0xffff00006c2f7812 */ /* 0x000fe200078ec0ff */
        /* <DEDUP_REMOVED lines=8> */
[-C--:B------:R-:W-:Y:S01]  /*4e50*/  FMUL.FTZ R89, R42, R47.reuse ;  /* 0x0000002f2a597220 */ /* 0x080fe20000410000 */
[----:B------:R-:W-:Y:S01]  /*4e60*/  LOP3.LUT R113, R113, 0xffff0000, RZ, 0xc0, !PT ;  /* 0xffff000071717812 */ /* 0x000fe200078ec0ff */
[----:B------:R-:W-:Y:S01]  /*4e70*/  FMUL.FTZ R42, R37, R88 ;  /* 0x00000058252a7220 */ /* 0x000fe20000410000 */
[----:B------:R-:W-:Y:S01]  /*4e80*/  LOP3.LUT R109, R109, 0xffff0000, RZ, 0xc0, !PT ;  /* 0xffff00006d6d7812 */ /* 0x000fe200078ec0ff */
[C---:B------:R-:W-:Y:S01]  /*4e90*/  IMAD.U32 R13, R12.reuse, 0x10000, RZ ;  /* 0x000100000c0d7824 */ /* 0x040fe200078e00ff */
[----:B------:R-:W-:Y:S01]  /*4ea0*/  PRMT R107, R107, 0x5410, R90 ;  /* 0x000054106b6b7816 */ /* 0x000fe2000000005a */
[----:B------:R-:W-:Y:S01]  /*4eb0*/  FMUL.FTZ R37, R37, R54 ;  /* 0x0000003625257220 */ /* 0x000fe20000410000 */
[----:B------:R-:W-:Y:S01]  /*4ec0*/  LOP3.LUT R12, R12, 0xffff0000, RZ, 0xc0, !PT ;  /* 0xffff00000c0c7812 */ /* 0x000fe200078ec0ff */
[----:B------:R-:W-:Y:S01]  /*4ed0*/  FFMA.FTZ R90, R40, R47, -R53 ;  /* 0x0000002f285a7223 */ /* 0x000fe20000010835 */
[C---:B------:R-:W-:Y:S01]  /*4ee0*/  IMAD.U32 R15, R14.reuse, 0x10000, RZ ;  /* 0x000100000e0f7824 */ /* 0x040fe200078e00ff */
[----:B------:R-:W-:Y:S01]  /*4ef0*/  LOP3.LUT R41, R14, 0xffff0000, RZ, 0xc0, !PT ;  /* 0xffff00000e297812 */ /* 0x000fe200078ec0ff */
[C---:B------:R-:W-:Y:S01]  /*4f00*/  FMUL.FTZ R47, R36.reuse, R113 ;  /* 0x00000071242f7220 */ /* 0x040fe20000410000 */
[----:B------:R-:W-:Y:S01]  /*4f10*/  FMUL.FTZ R53, R36, R109 ;  /* 0x0000006d24357220 */ /* 0x000fe20000410000 */
[----:B------:R-:W-:-:S02]  /*4f20*/  IMAD.U32 R14, R38, 0x10000, RZ ;  /* 0x00010000260e7824 */ /* 0x000fc400078e00ff */
[C---:B------:R-:W-:Y:S01]  /*4f30*/  FFMA.FTZ R42, R13.reuse, R54, -R42 ;  /* 0x000000360d2a7223 */ /* 0x040fe2000001082a */
        /* <DEDUP_REMOVED lines=27> */
.L_x_13092:
[----:B------:R-:W-:Y:S05]  /*50f0*/  BSYNC B1 ;  /* 0x0000000000017941 */ /* 0x000fea0003800000 */
.L_x_13091:
[----:B-1----:R3:W-:Y:S01]  /*5100*/  STG.E.128 desc[UR56][R48.64], R12 ;  /* 0x0000000c30007986 */ /* 0x0027e2000c101d38 */
[----:B------:R-:W-:-:S13]  /*5110*/  ISETP.GE.AND P4, PT, R51, R96, PT ;  /* 0x000000603300720c */ /* 0x000fda0003f86270 */
[----:B------:R-:W-:Y:S05]  /*5120*/  @P4 BRA `(.L_x_13075) ;  /* 0x0000000000844947 */ /* 0x000fea0003800000 */
[--C-:B---3--:R-:W-:Y:S02]  /*5130*/  SHF.R.S32.HI R12, RZ, 0x1f, R51.reuse ;  /* 0x0000001fff0c7819 */ /* 0x108fe40000011433 */
[----:B------:R-:W-:-:S04]  /*5140*/  IADD3 R51, P4, P5, R4, R86, R51 ;  /* 0x0000005604337210 */ /* 0x000fc80007d9e033 */
[----:B------:R-:W-:Y:S02]  /*5150*/  IADD3.X R50, R79, R50, R12, P4, P5 ;  /* 0x000000324f327210 */ /* 0x000fe400027ea40c */
[----:B------:R-:W-:-:S04]  /*5160*/  LEA R82, P4, R51, R82, 0x1 ;  /* 0x0000005233527211 */ /* 0x000fc800078808ff */
[----:B------:R-:W-:-:S05]  /*5170*/  LEA.HI.X R83, R51, R83, R50, 0x1, P4 ;  /* 0x0000005333537211 */ /* 0x000fca00020f0c32 */
[----:B--2---:R4:W-:Y:S01]  /*5180*/  STG.E.128 desc[UR56][R82.64], R36 ;  /* 0x0000002452007986 */ /* 0x0049e2000c101d38 */
[----:B------:R-:W-:Y:S05]  /*5190*/  BRA `(.L_x_13075) ;  /* 0x0000000000687947 */ /* 0x000fea0003800000 */
.L_x_13058:
[----:B------:R-:W-:-:S13]  /*51a0*/  ISETP.NE.AND P3, PT, R155, 0x3, PT ;  /* 0x000000039b00780c */ /* 0x000fda0003f65270 */
[----:B------:R-:W-:Y:S05]  /*51b0*/  @!P3 BRA `(.L_x_13093) ;  /* 0x000000000004b947 */ /* 0x000fea0003800000 */
[----:B------:R-:W-:Y:S01]  /*51c0*/  BPT.TRAP 0x1 ;  /* 0x000000040000795c */ /* 0x000fe20000300000 */
.L_x_13093:
[----:B------:R-:W-:Y:S01]  /*51d0*/  IMAD R81, R19, 0x8, R2 ;  /* 0x0000000813517824 */ /* 0x000fe200078e0202 */
[----:B------:R-:W-:Y:S01]  /*51e0*/  SHF.L.U32 R93, R153, 0x1f, RZ ;  /* 0x0000001f995d7819 */ /* 0x000fe200000006ff */
[----:B------:R-:W-:Y:S01]  /*51f0*/  IMAD R85, R27, -0xc0, R29 ;  /* 0xffffff401b557824 */ /* 0x000fe200078e021d */
[----:B------:R-:W-:Y:S02]  /*5200*/  BSSY B1, `(.L_x_13094) ;  /* 0x0000004000017945 */ /* 0x000fe40003800000 */
[----:B------:R-:W1:Y:S02]  /*5210*/  SYNCS.PHASECHK.TRANS64.TRYWAIT P4, [R81+URZ+0x30890], R93 ;  /* 0x0308905d510075a7 */ /* 0x000e64000808017f */
[----:B------:R-:W-:Y:S01]  /*5220*/  VIMNMX R85, R85, 0xc0, PT ;  /* 0x000000c055557848 */ /* 0x000fe20003fe0100 */
[----:B-1----:R-:W-:Y:S06]  /*5230*/  @!P4 BRA `(.L_x_13095) ;  /* 0x000001140098c947 */ /* 0x002fec0003800000 */
.L_x_13313:
[----:B------:R-:W-:Y:S05]  /*5240*/  BSYNC B1 ;  /* 0x0000000000017941 */ /* 0x000fea0003800000 */
.L_x_13094:
[----:B------:R-:W-:Y:S01]  /*5250*/  ISETP.GE.AND P4, PT, R18, R85, PT ;  /* 0x000000551200720c */ /* 0x000fe20003f86270 */
[----:B------:R-:W-:-:S12]  /*5260*/  BSSY B1, `(.L_x_13096) ;  /* 0x0000006000017945 */ /* 0x000fd80003800000 */
[----:B------:R-:W-:Y:S05]  /*5270*/  @P4 BRA `(.L_x_13097) ;  /* 0x0000000000104947 */ /* 0x000fea0003800000 */
[----:B------:R-:W2:Y:S04]  /*5280*/  @!P1 LDS.128 R12, [R92+0x12000] ;  /* 0x012000005c0c9984 */ /* 0x000ea80000000c00 */
[----:B------:R-:W3:Y:S04]  /*5290*/  @!P2 LDS.128 R36, [R84+0x12000] ;  /* 0x012000005424a984 */ /* 0x000ee80000000c00 */
[----:B--2---:R2:W-:Y:S04]  /*52a0*/  @!P1 STG.E.128 desc[UR56][R42.64], R12 ;  /* 0x0000000c2a009986 */ /* 0x0045e8000c101d38 */
[----:B---3--:R2:W-:Y:S02]  /*52b0*/  @!P2 STG.E.128 desc[UR56][R42.64+0x40], R36 ;  /* 0x000040242a00a986 */ /* 0x0085e4000c101d38 */
.L_x_13097:
[----:B------:R-:W-:Y:S05]  /*52c0*/  BSYNC B1 ;  /* 0x0000000000017941 */ /* 0x000fea0003800000 */
.L_x_13096:
[----:B--2---:R-:W-:-:S05]  /*52d0*/  VIADD R12, R18, 0x60 ;  /* 0x00000060120c7836 */ /* 0x004fca0000000000 */
[----:B------:R-:W-:-:S13]  /*52e0*/  ISETP.GE.AND P4, PT, R12, R85, PT ;  /* 0x000000550c00720c */ /* 0x000fda0003f86270 */
[----:B------:R-:W-:Y:S05]  /*52f0*/  @P4 BRA `(.L_x_13075) ;  /* 0x0000000000104947 */ /* 0x000fea0003800000 */
[----:B------:R-:W2:Y:S04]  /*5300*/  @!P1 LDS.128 R12, [R92+0x15000] ;  /* 0x015000005c0c9984 */ /* 0x000ea80000000c00 */
[----:B------:R-:W3:Y:S04]  /*5310*/  @!P2 LDS.128 R36, [R84+0x15000] ;  /* 0x015000005424a984 */ /* 0x000ee80000000c00 */
[----:B--2---:R2:W-:Y:S04]  /*5320*/  @!P1 STG.E.128 desc[UR56][R40.64], R12 ;  /* 0x0000000c28009986 */ /* 0x0045e8000c101d38 */
[----:B---3--:R2:W-:Y:S02]  /*5330*/  @!P2 STG.E.128 desc[UR56][R40.64+0x40], R36 ;  /* 0x000040242800a986 */ /* 0x0085e4000c101d38 */
.L_x_13075:
[----:B------:R-:W-:Y:S05]  /*5340*/  BSYNC B0 ;  /* 0x0000000000007941 */ /* 0x000fea0003800000 */
.L_x_13057:
[----:B-123--:R-:W1:Y:S01]  /*5350*/  S2R R12, SR_TID.X ;  /* 0x00000000000c7919 */ /* 0x00ee620000002100 */
        /* <DEDUP_REMOVED lines=16> */
.L_x_13099:
[----:B------:R-:W-:Y:S05]  /*5460*/  BSYNC B0 ;  /* 0x0000000000007941 */ /* 0x000fea0003800000 */
.L_x_13098:
[----:B------:R-:W2:Y:S01]  /*5470*/  SYNCS.PHASECHK.TRANS64.TRYWAIT P3, [R81+URZ+0x308b0], R93 ;  /* 0x0308b05d510075a7 */ /* 0x000ea2000806017f */
[----:B------:R-:W-:Y:S01]  /*5480*/  ULDC UR58, c[0x0][0x2f4] ;  /* 0x0000bd00003a7ab9 */ /* 0x000fe20000000800 */
[----:B------:R-:W-:Y:S01]  /*5490*/  ULDC.64 UR38, c[0x0][0x328] ;  /* 0x0000ca0000267ab9 */ /* 0x000fe20000000a00 */
[----:B------:R-:W-:Y:S01]  /*54a0*/  ULDC.64 UR36, c[0x0][0x318] ;  /* 0x0000c60000247ab9 */ /* 0x000fe20000000a00 */
[----:B------:R-:W-:Y:S01]  /*54b0*/  BSSY B0, `(.L_x_13100) ;  /* 0x0000003000007945 */ /* 0x000fe20003800000 */
[----:B----4-:R-:W-:-:S03]  /*54c0*/  IMAD.WIDE R36, R27, 0xc0, R6 ;  /* 0x000000c01b247825 */ /* 0x010fc600078e0206 */
[----:B--2---:R-:W-:Y:S05]  /*54d0*/  @!P3 BRA `(.L_x_13101) ;  /* 0x000001140004b947 */ /* 0x004fea0003800000 */
.L_x_13314:
[----:B------:R-:W-:Y:S05]  /*54e0*/  BSYNC B0 ;  /* 0x0000000000007941 */ /* 0x000fea0003800000 */
.L_x_13100:
[----:B------:R-:W-:Y:S01]  /*54f0*/  ISETP.GE.AND P3, PT, R18, R85, PT ;  /* 0x000000551200720c */ /* 0x000fe20003f66270 */
[----:B------:R-:W-:-:S12]  /*5500*/  BSSY B0, `(.L_x_13102) ;  /* 0x0000010000007945 */ /* 0x000fd80003800000 */
        /* <DEDUP_REMOVED lines=10> */
[----:B------:R-:W1:Y:S04]  /*55b0*/  @!P3 LDS.128 R12, [R92] ;  /* 0x000000005c0cb984 */ /* 0x000e680000000c00 */
[----:B-1----:R-:W-:Y:S01]  /*55c0*/  @!P3 STG.E.128 desc[UR56][R38.64], R12 ;  /* 0x0000000c2600b986 */ /* 0x002fe2000c101d38 */
[----:B------:R-:W-:-:S13]  /*55d0*/  ISETP.GE.AND P3, PT, R76, UR58, PT ;  /* 0x0000003a4c007c0c */ /* 0x000fda000bf66270 */
[----:B------:R-:W1:Y:S04]  /*55e0*/  @!P3 LDS.128 R12, [R84] ;  /* 0x00000000540cb984 */ /* 0x000e680000000c00 */
[----:B-1----:R3:W-:Y:S02]  /*55f0*/  @!P3 STG.E.128 desc[UR56][R38.64+0x40], R12 ;  /* 0x0000400c2600b986 */ /* 0x0027e4000c101d38 */
.L_x_13103:
[----:B------:R-:W-:Y:S05]  /*5600*/  BSYNC B0 ;  /* 0x0000000000007941 */ /* 0x000fea0003800000 */
.L_x_13102:
[----:B-1-3--:R-:W-:Y:S01]  /*5610*/  VIADD R12, R18, 0x60 ;  /* 0x00000060120c7836 */ /* 0x00afe20000000000 */
[----:B------:R-:W-:Y:S04]  /*5620*/  BSSY B0, `(.L_x_13104) ;  /* 0x0000013000007945 */ /* 0x000fe80003800000 */
[----:B------:R-:W-:-:S13]  /*5630*/  ISETP.GE.AND P3, PT, R12, R85, PT ;  /* 0x000000550c00720c */ /* 0x000fda0003f66270 */
[----:B------:R-:W-:Y:S05]  /*5640*/  @P3 BRA `(.L_x_13105) ;  /* 0x0000000000403947 */ /* 0x000fea0003800000 */
[----:B------:R-:W-:Y:S01]  /*5650*/  IADD3 R15, P3, R36, 0x60, RZ ;  /* 0x00000060240f7810 */ /* 0x000fe20007f7e0ff */
        /* <DEDUP_REMOVED lines=15> */
.L_x_13105:
[----:B------:R-:W-:Y:S05]  /*5750*/  BSYNC B0 ;  /* 0x0000000000007941 */ /* 0x000fea0003800000 */
.L_x_13104:
[----:B-1----:R-:W3:Y:S01]  /*5760*/  LDL R12, [R1] ;  /* 0x00000000010c7983 */ /* 0x002ee20000100800 */
[----:B------:R-:W-:Y:S02]  /*5770*/  VIADD R19, R19, 0x1 ;  /* 0x0000000113137836 */ /* 0x000fe40000000000 */
        /* <DEDUP_REMOVED lines=10> */
[----:B------:R-:W-:Y:S02]  /*5820*/  SEL R19, R19, RZ, P3 ;  /* 0x000000ff13137207 */ /* 0x000fe40001800000 */
[----:B------:R0:W-:Y:S01]  /*5830*/  @!P4 SYNCS.ARRIVE.TRANS64.RED.A1T0 RZ, [R81+URZ], RZ ;  /* 0x000000ff51ffc9a7 */ /* 0x0001e2000810043f */
[----:B---3--:R-:W-:Y:S02]  /*5840*/  LOP3.LUT P5, RZ, R12, 0x2, RZ, 0xc0, !PT ;  /* 0x000000020cff7812 */ /* 0x008fe400078ac0ff */
[----:B------:R-:W-:-:S04]  /*5850*/  SEL R12, RZ, 0x1, P3 ;  /* 0x00000001ff0c7807 */ /* 0x000fc80001800000 */
[----:B------:R-:W-:-:S07]  /*5860*/  LOP3.LUT R153, R153, R12, RZ, 0x3c, !PT ;  /* 0x0000000c99997212 */ /* 0x000fce00078e3cff */
[----:B0-----:R-:W-:Y:S05]  /*5870*/  @P5 BRA `(.L_x_13106) ;  /* 0xffffffc800c05947 */ /* 0x001fea000383ffff */
[----:B------:R-:W0:Y:S01]  /*5880*/  S2R R13, SR_TID.X ;  /* 0x00000000000d7919 */ /* 0x000e220000002100 */
[----:B------:R-:W-:Y:S02]  /*5890*/  PLOP3.LUT P0, PT, PT, PT, PT, 0x8, 0x0 ;  /* 0x000000000000781c */ /* 0x000fe40003f0e170 */
[----:B0-----:R-:W-:-:S04]  /*58a0*/  SHF.R.U32.HI R13, RZ, 0x7, R13 ;  /* 0x00000007ff0d7819 */ /* 0x001fc8000001160d */
[----:B------:R-:W-:-:S13]  /*58b0*/  ISETP.NE.AND P5, PT, R13, 0x1, PT ;  /* 0x000000010d00780c */ /* 0x000fda0003fa5270 */
[----:B------:R-:W-:Y:S06]  /*58c0*/  @!P5 BAR.ARV 0x9, 0x100 ;  /* 0x024400000000db1d */ /* 0x000fec0000002000 */
.L_x_13052:
[----:B------:R-:W-:Y:S01]  /*58d0*/  ISETP.GE.AND P2, PT, R130, 0x1, PT ;  /* 0x000000018200780c */ /* 0x000fe20003f46270 */
[----:B------:R-:W-:Y:S01]  /*58e0*/  IMAD.MOV.U32 R31, RZ, RZ, RZ ;  /* 0x000000ffff1f7224 */ /* 0x000fe200078e00ff */
[----:B------:R-:W-:Y:S02]  /*58f0*/  PLOP3.LUT P1, PT, PT, PT, PT, 0x80, 0x0 ;  /* 0x000000000000781c */ /* 0x000fe40003f2f070 */
[----:B------:R-:W-:Y:S01]  /*5900*/  CS2R R36, SRZ ;  /* 0x0000000000247805 */ /* 0x000fe2000001ff00 */
[----:B------:R-:W-:Y:S01]  /*5910*/  IMAD.MOV.U32 R151, RZ, RZ, RZ ;  /* 0x000000ffff977224 */ /* 0x000fe200078e00ff */
        /* <DEDUP_REMOVED lines=14> */
[----:B------:R-:W-:Y:S02]  /*5a00*/  IMAD.MOV.U32 R13, RZ, RZ, RZ ;  /* 0x000000ffff0d7224 */ /* 0x000fe400078e00ff */
[----:B------:R-:W-:Y:S01]  /*5a10*/  IMAD.MOV.U32 R60, RZ, RZ, RZ ;  /* 0x000000ffff3c7224 */ /* 0x000fe200078e00ff */
[----:B------:R-:W-:Y:S06]  /*5a20*/  @P0 BRA `(.L_x_13107) ;  /* 0x00000000000c0947 */ /* 0x000fec0003800000 */
[----:B------:R-:W0:Y:S01]  /*5a30*/  FENCE.VIEW.ASYNC.G ;  /* 0x00000000000073c6 */ /* 0x000e220000000100 */
[----:B------:R-:W-:Y:S05]  /*5a40*/  WARPSYNC.ALL ;  /* 0x0000000000007948 */ /* 0x000fea0003800000 */
[----:B0-----:R-:W-:Y:S06]  /*5a50*/  BAR.ARV 0xc, 0x200 ;  /* 0x0308000000007b1d */ /* 0x001fec0000002000 */
.L_x_13107:
[----:B------:R-:W-:Y:S01]  /*5a60*/  MOV R12, RZ ;  /* 0x000000ff000c7202 */ /* 0x000fe20000000f00 */
        /* <DEDUP_REMOVED lines=11> */
.L_x_13317:
[----:B------:R-:W0:Y:S01]  /*5b20*/  LDL R4, [R1+0x3c] ;  /* 0x00003c0001047983 */ /* 0x000e220000100800 */
[----:B------:R-:W-:Y:S01]  /*5b30*/  VIADD R3, R2, 0x1e800 ;  /* 0x0001e80002037836 */ /* 0x000fe20000000000 */
[----:B------:R-:W-:Y:S04]  /*5b40*/  BSSY B6, `(.L_x_13110) ;  /* 0x0000016000067945 */ /* 0x000fe80003800000 */
[----:B------:R-:W-:Y:S01]  /*5b50*/  LOP3.LUT P0, RZ, R3, 0x3ff, RZ, 0xc0, !PT ;  /* 0x000003ff03ff7812 */ /* 0x000fe2000780c0ff */
[----:B0-----:R-:W-:-:S05]  /*5b60*/  IMAD.HI R0, R4, 0x55555556, RZ ;  /* 0x5555555604007827 */ /* 0x001fca00078e02ff */
[----:B------:R-:W-:-:S05]  /*5b70*/  LEA.HI R29, R0, R0, RZ, 0x1 ;  /* 0x00000000001d7211 */ /* 0x000fca00078f08ff */
[----:B------:R-:W-:Y:S02]  /*5b80*/  IMAD R29, R29, -0x3, R4 ;  /* 0xfffffffd1d1d7824 */ /* 0x000fe400078e0204 */
        /* <DEDUP_REMOVED lines=17> */
.L_x_13111:
[----:B------:R-:W-:Y:S05]  /*5ca0*/  BSYNC B6 ;  /* 0x0000000000067941 */ /* 0x000fea0003800000 */
.L_x_13110:
        /* <DEDUP_REMOVED lines=13> */
.L_x_13115:
[----:B--2---:R2:W3:Y:S02]  /*5d80*/  SYNCS.PHASECHK.TRANS64.TRYWAIT P0, [R2+URZ+0x30800], R3 ;  /* 0x03080003020075a7 */ /* 0x0044e4000800017f */
[----:B---3--:R-:W-:Y:S05]  /*5d90*/  @!P0 NANOSLEEP.SYNCS 0x989680 ;  /* 0x009896800000895d */ /* 0x008fea0003900000 */
[----:B------:R-:W3:Y:S02]  /*5da0*/  @!P0 SYNCS.PHASECHK.TRANS64 P0, [R2+URZ+0x30800], R3 ;  /* 0x03080003020085a7 */ /* 0x000ee4000800007f */
[----:B---3--:R-:W-:Y:S05]  /*5db0*/  @!P0 BRA `(.L_x_13115) ;  /* 0xfffffffc00f08947 */ /* 0x008fea000383ffff */
.L_x_13114:
[----:B------:R-:W-:Y:S05]  /*5dc0*/  BSYNC B0 ;  /* 0x0000000000007941 */ /* 0x000fea0003800000 */
.L_x_13113:
[----:B------:R-:W-:Y:S05]  /*5dd0*/  BRA `(.L_x_13116) ;  /* 0x0000002000f87947 */ /* 0x000fea0003800000 */
.L_x_13112:
[----:B-----5:R-:W-:Y:S01]  /*5de0*/  SHF.R.S32.HI R0, RZ, 0x1f, R24 ;  /* 0x0000001fff007819 */ /* 0x020fe20000011418 */
[----:B------:R-:W-:Y:S01]  /*5df0*/  VIADD R4, R2, 0xc400 ;  /* 0x0000c40002047836 */ /* 0x000fe20000000000 */
[----:B------:R-:W-:Y:S01]  /*5e00*/  ULDC.64 UR4, c[0x0][0x3f8] ;  /* 0x0000fe0000047ab9 */ /* 0x000fe20000000a00 */
[----:B------:R-:W-:Y:S01]  /*5e10*/  ULDC.64 UR6, c[0x0][0x408] ;  /* 0x0001020000067ab9 */ /* 0x000fe20000000a00 */
[----:B------:R-:W-:Y:S01]  /*5e20*/  BSSY B6, `(.L_x_13117) ;  /* 0x0000021000067945 */ /* 0x000fe20003800000 */
[----:B------:R-:W-:Y:S01]  /*5e30*/  IMAD R3, R0, UR4, RZ ;  /* 0x0000000400037c24 */ /* 0x000fe2000f8e02ff */
[----:B------:R-:W-:Y:S01]  /*5e40*/  LOP3.LUT P0, RZ, R4, 0x3ff, RZ, 0xc0, !PT ;  /* 0x000003ff04ff7812 */ /* 0x000fe2000780c0ff */
[----:B------:R-:W-:Y:S02]  /*5e50*/  IMAD R9, R0, UR6, RZ ;  /* 0x0000000600097c24 */ /* 0x000fe4000f8e02ff */
[----:B------:R-:W-:-:S04]  /*5e60*/  IMAD.WIDE.U32 R4, R24, UR4, RZ ;  /* 0x0000000418047c25 */ /* 0x000fc8000f8e00ff */
[C---:B------:R-:W-:Y:S01]  /*5e70*/  IMAD R3, R24.reuse, UR5, R3 ;  /* 0x0000000518037c24 */ /* 0x040fe2000f8e0203 */
[----:B------:R-:W-:Y:S01]  /*5e80*/  ULDC.64 UR4, c[0x0][0x3e8] ;  /* 0x0000fa0000047ab9 */ /* 0x000fe20000000a00 */
[----:B------:R-:W-:-:S04]  /*5e90*/  IMAD.WIDE.U32 R6, R24, UR6, RZ ;  /* 0x0000000618067c25 */ /* 0x000fc8000f8e00ff */
[----:B------:R-:W-:Y:S01]  /*5ea0*/  IMAD R9, R24, UR7, R9 ;  /* 0x0000000718097c24 */ /* 0x000fe2000f8e0209 */
[----:B------:R-:W-:Y:S01]  /*5eb0*/  ULDC.64 UR6, c[0x0][0x400] ;  /* 0x0001000000067ab9 */ /* 0x000fe20000000a00 */
[----:B------:R-:W-:Y:S01]  /*5ec0*/  IMAD.IADD R5, R3, 0x1, R5 ;  /* 0x0000000103057824 */ /* 0x000fe200078e0205 */
[----:B------:R-:W-:Y:S01]  /*5ed0*/  LEA R24, P1, R4, UR4, 0x1 ;  /* 0x0000000404187c11 */ /* 0x000fe2000f8208ff */
[----:B------:R-:W-:Y:S01]  /*5ee0*/  IMAD.IADD R3, R9, 0x1, R7 ;  /* 0x0000000109037824 */ /* 0x000fe200078e0207 */
[----:B------:R-:W-:Y:S02]  /*5ef0*/  LEA R27, P2, R6, UR6, 0x1 ;  /* 0x00000006061b7c11 */ /* 0x000fe4000f8408ff */
[----:B------:R-:W-:Y:S02]  /*5f00*/  LEA.HI.X R26, R4, UR5, R5, 0x1, P1 ;  /* 0x00000005041a7c11 */ /* 0x000fe400088f0c05 */
[----:B------:R-:W-:Y:S01]  /*5f10*/  LEA.HI.X R28, R6, UR7, R3, 0x1, P2 ;  /* 0x00000007061c7c11 */ /* 0x000fe200090f0c03 */
[----:B------:R-:W-:Y:S08]  /*5f20*/  @!P0 BRA `(.L_x_13118) ;  /* 0x0000000000408947 */ /* 0x000ff00003800000 */
        /* <DEDUP_REMOVED lines=16> */
.L_x_13118:
[----:B------:R-:W-:Y:S05]  /*6030*/  BSYNC B6 ;  /* 0x0000000000067941 */ /* 0x000fea0003800000 */
.L_x_13117:
[----:B------:R-:W-:Y:S01]  /*6040*/  ULDC.U8 UR4, c[0x0][0x410] ;  /* 0x0001040000047ab9 */ /* 0x000fe20000000000 */
[----:B------:R-:W-:Y:S01]  /*6050*/  BSSY B0, `(.L_x_13119) ;  /* 0x000020e000007945 */ /* 0x000fe20003800000 */
[----:B------:R-:W-:Y:S01]  /*6060*/  ISETP.NE.AND P0, PT, RZ, UR4, PT ;  /* 0x00000004ff007c0c */ /* 0x000fe2000bf05270 */
[----:B------:R-:W-:-:S12]  /*6070*/  IMAD R4, R33, 0xc0, R18 ;  /* 0x000000c021047824 */ /* 0x000fd800078e0212 */
[----:B------:R-:W-:Y:S05]  /*6080*/  @!P0 BRA `(.L_x_13120) ;  /* 0x0000001000248947 */ /* 0x000fea0003800000 */
[----:B------:R-:W-:-:S03]  /*6090*/  UMOV UR4, 0xffffffff ;  /* 0xffffffff00047882 */ /* 0x000fc60000000000 */
[----:B------:R-:W-:Y:S05]  /*60a0*/  BRA.DIV UR4, `(.L_x_13121) ;  /* 0x0000010a04647947 */ /* 0x000fea000b800000 */
[----:B------:R0:W2:Y:S04]  /*60b0*/  SHFL.IDX PT, R3, R26, RZ, 0x1c1f ;  /* 0x001c1fff1a037589 */ /* 0x0000a800000e0000 */
[----:B------:R0:W3:Y:S04]  /*60c0*/  SHFL.IDX PT, R0, R24, RZ, 0x1c1f ;  /* 0x001c1fff18007589 */ /* 0x0000e800000e0000 */
[----:B------:R0:W4:Y:S04]  /*60d0*/  SHFL.IDX PT, R5, R28, RZ, 0x1c1f ;  /* 0x001c1fff1c057589 */ /* 0x00012800000e0000 */
[----:B-1----:R0:W1:Y:S02]  /*60e0*/  SHFL.IDX PT, R14, R27, RZ, 0x1c1f ;  /* 0x001c1fff1b0e7589 */ /* 0x00206400000e0000 */
.L_x_13323:
[----:B------:R-:W5:Y:S01]  /*60f0*/  LDL R7, [R1+0x5c] ;  /* 0x00005c0001077983 */ /* 0x000f620000100800 */
[----:B------:R-:W-:-:S03]  /*6100*/  ULDC UR4, c[0x0][0x448] ;  /* 0x0001120000047ab9 */ /* 0x000fc60000000800 */
[----:B------:R-:W2:Y:S01]  /*6110*/  LDL R32, [R1+0x34] ;  /* 0x0000340001207983 */ /* 0x000ea20000100800 */
[----:B0-----:R-:W-:Y:S01]  /*6120*/  IMAD R26, R25, UR4, RZ ;  /* 0x00000004191a7c24 */ /* 0x001fe2000f8e02ff */
[----:B------:R-:W-:Y:S01]  /*6130*/  BSSY B1, `(.L_x_13122) ;  /* 0x0000024000017945 */ /* 0x000fe20003800000 */
[----:B------:R-:W-:Y:S02]  /*6140*/  CS2R R8, SRZ ;  /* 0x0000000000087805 */ /* 0x000fe4000001ff00 */
[----:B------:R-:W-:Y:S02]  /*6150*/  CS2R R10, SRZ ;  /* 0x00000000000a7805 */ /* 0x000fe4000001ff00 */
[----:B------:R-:W-:Y:S02]  /*6160*/  CS2R R12, SRZ ;  /* 0x00000000000c7805 */ /* 0x000fe4000001ff00 */
[----:B------:R-:W-:Y:S02]  /*6170*/  ISETP.GE.AND P0, PT, R4, R26, PT ;  /* 0x0000001a0400720c */ /* 0x000fe40003f06270 */
[----:B-----5:R-:W-:-:S04]  /*6180*/  LEA.HI R6, R7, R7, RZ, 0x1 ;  /* 0x0000000707067211 */ /* 0x020fc800078f08ff */
[----:B------:R-:W-:Y:S01]  /*6190*/  LOP3.LUT R6, R6, 0xfffffffe, RZ, 0xc0, !PT ;  /* 0xfffffffe06067812 */ /* 0x000fe200078ec0ff */
[----:B--2---:R-:W-:-:S04]  /*61a0*/  IMAD.SHL.U32 R4, R32, 0x40, RZ ;  /* 0x0000004020047824 */ /* 0x004fc800078e00ff */
[----:B------:R-:W-:Y:S01]  /*61b0*/  IMAD.IADD R27, R7, 0x1, -R6 ;  /* 0x00000001071b7824 */ /* 0x000fe200078e0a06 */
[----:B------:R-:W-:Y:S02]  /*61c0*/  CS2R R6, SRZ ;  /* 0x0000000000067805 */ /* 0x000fe4000001ff00 */
[----:B------:R-:W-:Y:S02]  /*61d0*/  LOP3.LUT R31, R4, 0x1c0, RZ, 0xc0, !PT ;  /* 0x000001c0041f7812 */ /* 0x000fe400078ec0ff */
[----:B------:R-:W-:Y:S01]  /*61e0*/  SHF.L.U32 R27, R27, 0x1f, RZ ;  /* 0x0000001f1b1b7819 */ /* 0x000fe200000006ff */
[----:B------:R-:W-:Y:S06]  /*61f0*/  @P0 BRA `(.L_x_13123) ;  /* 0x00000000005c0947 */ /* 0x000fec0003800000 */
[----:B------:R-:W-:Y:S01]  /*6200*/  ULDC UR4, c[0x0][0x3f4] ;  /* 0x0000fd0000047ab9 */ /* 0x000fe20000000800 */
[----:B------:R-:W-:Y:S01]  /*6210*/  IMAD.SHL.U32 R9, R154, 0x2, RZ ;  /* 0x000000029a097824 */ /* 0x000fe200078e00ff */
[----:B------:R-:W-:Y:S01]  /*6220*/  ISETP.GE.AND P2, PT, R22, UR4, PT ;  /* 0x0000000416007c0c */ /* 0x000fe2000bf46270 */
[----:B---3--:R-:W-:Y:S01]  /*6230*/  IMAD.MOV.U32 R6, RZ, RZ, R0 ;  /* 0x000000ffff067224 */ /* 0x008fe200078e0000 */
[----:B------:R-:W-:Y:S01]  /*6240*/  ISETP.GE.AND P3, PT, R154, UR4, PT ;  /* 0x000000049a007c0c */ /* 0x000fe2000bf66270 */
[----:B------:R-:W-:Y:S01]  /*6250*/  IMAD.MOV.U32 R7, RZ, RZ, R3 ;  /* 0x000000ffff077224 */ /* 0x000fe200078e0003 */
[----:B------:R-:W-:Y:S01]  /*6260*/  SHF.R.S32.HI R13, RZ, 0x1f, R154 ;  /* 0x0000001fff0d7819 */ /* 0x000fe2000001149a */
[----:B----4-:R-:W-:Y:S01]  /*6270*/  IMAD.MOV.U32 R15, RZ, RZ, R5 ;  /* 0x000000ffff0f7224 */ /* 0x010fe200078e0005 */
[----:B------:R-:W-:-:S07]  /*6280*/  CS2R R10, SRZ ;  /* 0x00000000000a7805 */ /* 0x000fce000001ff00 */
[----:B------:R-:W-:Y:S01]  /*6290*/  @!P2 IMAD.WIDE R20, R22, 0x2, R6 ;  /* 0x000000021614a825 */ /* 0x000fe200078e0206 */
[----:B------:R-:W-:Y:S02]  /*62a0*/  SHF.L.U64.HI R6, R154, 0x1, R13 ;  /* 0x000000019a067819 */ /* 0x000fe4000001020d */
[-C--:B------:R-:W-:Y:S02]  /*62b0*/  @!P3 IADD3 R24, P0, R0, R9.reuse, RZ ;  /* 0x000000090018b210 */ /* 0x080fe40007f1e0ff */
[----:B-1----:R-:W-:Y:S02]  /*62c0*/  @!P3 IADD3 R4, P1, R14, R9, RZ ;  /* 0x000000090e04b210 */ /* 0x002fe40007f3e0ff */
        /* <DEDUP_REMOVED lines=9> */
[----:B------:R0:W5:Y:S02]  /*6360*/  @!P3 LD.E.64 R6, desc[UR56][R4.64] ;  /* 0x000000380406b980 */ /* 0x000164000c101b00 */
.L_x_13123:
[----:B------:R-:W-:Y:S05]  /*6370*/  BSYNC B1 ;  /* 0x0000000000017941 */ /* 0x000fea0003800000 */
.L_x_13122:
[----:B0-----:R-:W0:Y:S01]  /*6380*/  S2R R20, SR_TID.X ;  /* 0x0000000000147919 */ /* 0x001e220000002100 */
[----:B------:R-:W2:Y:S01]  /*6390*/  SYNCS.PHASECHK.TRANS64.TRYWAIT P0, [R2+URZ+0x30800], R27 ;  /* 0x0308001b020075a7 */ /* 0x000ea2000800017f */
[----:B------:R-:W-:Y:S01]  /*63a0*/  LOP3.LUT R3, R31, 0x18, R16, 0xf8, !PT ;  /* 0x000000181f037812 */ /* 0x000fe200078ef810 */
[----:B---3--:R-:W-:Y:S01]  /*63b0*/  IMAD R0, R33, -0xc0, R26 ;  /* 0xffffff4021007824 */ /* 0x008fe200078e021a */
[----:B------:R-:W-:Y:S01]  /*63c0*/  SHF.R.U32.HI R4, RZ, 0x3, R31 ;  /* 0x00000003ff047819 */ /* 0x000fe2000001161f */
[----:B-1---5:R-:W-:Y:S01]  /*63d0*/  IMAD.MOV.U32 R14, RZ, RZ, R10 ;  /* 0x000000ffff0e7224 */ /* 0x022fe200078e000a */
[----:B------:R-:W-:Y:S01]  /*63e0*/  SHF.R.U64 R25, R10, 0x10, R11 ;  /* 0x000000100a197819 */ /* 0x000fe2000000120b */
[----:B------:R-:W-:Y:S01]  /*63f0*/  IMAD.MOV.U32 R15, RZ, RZ, R13 ;  /* 0x000000ffff0f7224 */ /* 0x000fe200078e000d */
[----:B------:R-:W-:Y:S01]  /*6400*/  LOP3.LUT R30, R3, R4, RZ, 0x3c, !PT ;  /* 0x00000004031e7212 */ /* 0x000fe200078e3cff */
[--C-:B------:R-:W-:Y:S01]  /*6410*/  IMAD.MOV.U32 R3, RZ, RZ, R11.reuse ;  /* 0x000000ffff037224 */ /* 0x100fe200078e000b */
[----:B------:R-:W-:Y:S01]  /*6420*/  SHF.R.U32.HI R28, RZ, 0x10, R11 ;  /* 0x00000010ff1c7819 */ /* 0x000fe2000001160b */
[----:B------:R-:W-:Y:S01]  /*6430*/  IMAD.MOV.U32 R4, RZ, RZ, R12 ;  /* 0x000000ffff047224 */ /* 0x000fe200078e000c */
[--C-:B------:R-:W-:Y:S01]  /*6440*/  SHF.R.U64 R21, R12, 0x10, R13.reuse ;  /* 0x000000100c157819 */ /* 0x100fe2000000120d */
[----:B----4-:R-:W-:Y:S01]  /*6450*/  IMAD.MOV.U32 R5, RZ, RZ, R8 ;  /* 0x000000ffff057224 */ /* 0x010fe200078e0008 */
[----:B------:R-:W-:Y:S01]  /*6460*/  SHF.R.U32.HI R26, RZ, 0x10, R13 ;  /* 0x00000010ff1a7819 */ /* 0x000fe2000001160d */
[----:B------:R-:W-:Y:S01]  /*6470*/  BSSY B1, `(.L_x_13124) ;  /* 0x0000019000017945 */ /* 0x000fe20003800000 */
[----:B------:R-:W-:Y:S01]  /*6480*/  SHF.R.U64 R24, R8, 0x10, R9 ;  /* 0x0000001008187819 */ /* 0x000fe20000001209 */
[----:B------:R-:W-:Y:S01]  /*6490*/  IMAD.MOV.U32 R10, RZ, RZ, R7 ;  /* 0x000000ffff0a7224 */ /* 0x000fe200078e0007 */
[----:B------:R-:W-:-:S02]  /*64a0*/  MOV R13, R9 ;  /* 0x00000009000d7202 */ /* 0x000fc40000000f00 */
[----:B------:R-:W-:Y:S02]  /*64b0*/  PRMT R12, R3, 0x5410, R28 ;  /* 0x00005410030c7816 */ /* 0x000fe4000000001c */
[----:B------:R-:W-:Y:S02]  /*64c0*/  PRMT R3, R4, 0x5410, R21 ;  /* 0x0000541004037816 */ /* 0x000fe40000000015 */
[----:B------:R-:W-:Y:S02]  /*64d0*/  PRMT R14, R14, 0x5410, R25 ;  /* 0x000054100e0e7816 */ /* 0x000fe40000000019 */
[----:B------:R-:W-:Y:S02]  /*64e0*/  LOP3.LUT P2, RZ, R32, 0x4, RZ, 0xc0, !PT ;  /* 0x0000000420ff7812 */ /* 0x000fe4000784c0ff */
[----:B------:R-:W-:Y:S01]  /*64f0*/  PRMT R8, R15, 0x5410, R26 ;  /* 0x000054100f087816 */ /* 0x000fe2000000001a */
[----:B0-----:R-:W-:Y:S01]  /*6500*/  VIADD R35, R20, 0xffffff80 ;  /* 0xffffff8014237836 */ /* 0x001fe20000000000 */
[----:B------:R-:W-:Y:S01]  /*6510*/  SHF.R.U32.HI R20, RZ, 0x10, R9 ;  /* 0x00000010ff147819 */ /* 0x000fe20000011609 */
[----:B------:R-:W-:Y:S01]  /*6520*/  IMAD.MOV.U32 R9, RZ, RZ, R6 ;  /* 0x000000ffff097224 */ /* 0x000fe200078e0006 */
[----:B------:R-:W-:-:S02]  /*6530*/  SHF.R.U64 R6, R6, 0x10, R7 ;  /* 0x0000001006067819 */ /* 0x000fc40000001207 */
[----:B------:R-:W-:Y:S02]  /*6540*/  SHF.R.S32.HI R34, RZ, 0x1f, R35 ;  /* 0x0000001fff227819 */ /* 0x000fe40000011423 */
[----:B------:R-:W-:Y:S02]  /*6550*/  SHF.R.U32.HI R7, RZ, 0x10, R7 ;  /* 0x00000010ff077819 */ /* 0x000fe40000011607 */
[----:B------:R-:W-:Y:S02]  /*6560*/  LEA.HI R34, R34, R35, RZ, 0x5 ;  /* 0x0000002322227211 */ /* 0x000fe400078f28ff */
[----:B------:R-:W-:Y:S02]  /*6570*/  VIMNMX R35, R0, 0xc0, PT ;  /* 0x000000c000237848 */ /* 0x000fe40003fe0100 */
[----:B------:R-:W-:Y:S02]  /*6580*/  SHF.R.S32.HI R34, RZ, 0x5, R34 ;  /* 0x00000005ff227819 */ /* 0x000fe40000011422 */
[----:B------:R-:W-:-:S03]  /*6590*/  ISETP.GE.AND P1, PT, R18, R35, PT ;  /* 0x000000231200720c */ /* 0x000fc60003f26270 */
[----:B------:R-:W-:Y:S01]  /*65a0*/  IMAD R11, R34, 0x200, R30 ;  /* 0x00000200220b7824 */ /* 0x000fe200078e021e */
[----:B------:R-:W-:-:S03]  /*65b0*/  PRMT R34, R5, 0x5410, R24 ;  /* 0x0000541005227816 */ /* 0x000fc60000000018 */
[----:B------:R-:W-:-:S04]  /*65c0*/  IMAD R11, R11, 0x2, R2 ;  /* 0x000000020b0b7824 */ /* 0x000fc800078e0202 */
[C---:B------:R-:W-:Y:S02]  /*65d0*/  VIADD R4, R11.reuse, 0xc400 ;  /* 0x0000c4000b047836 */ /* 0x040fe40000000000 */
[----:B------:R-:W-:Y:S01]  /*65e0*/  VIADD R0, R11, 0xc440 ;  /* 0x0000c4400b007836 */ /* 0x000fe20000000000 */
[----:B--2---:R-:W-:Y:S06]  /*65f0*/  @!P0 BRA `(.L_x_13125) ;  /* 0x0000010400808947 */ /* 0x004fec0003800000 */
.L_x_13324:
[----:B------:R-:W-:Y:S05]  /*6600*/  BSYNC B1 ;  /* 0x0000000000017941 */ /* 0x000fea0003800000 */
.L_x_13124:
[----:B------:R-:W-:Y:S01]  /*6610*/  BSSY B1, `(.L_x_13126) ;  /* 0x0000059000017945 */ /* 0x000fe20003800000 */
[----:B------:R-:W-:Y:S01]  /*6620*/  PRMT R13, R13, 0x5410, R20 ;  /* 0x000054100d0d7816 */ /* 0x000fe20000000014 */
[----:B------:R-:W-:Y:S01]  /*6630*/  @P2 VIADD R0, R4, 0xffffffc0 ;  /* 0xffffffc004002836 */ /* 0x000fe20000000000 */
        /* <DEDUP_REMOVED lines=8> */
[----:B------:R-:W1:Y:S01]  /*66c0*/  LDS.128 R4, [R11+0xc400] ;  /* 0x00c400000b047984 */ /* 0x000e620000000c00 */
[----:B0-----:R-:W-:Y:S01]  /*66d0*/  IMAD.U32 R27, R34, 0x10000, RZ ;  /* 0x00010000221b7824 */ /* 0x001fe200078e00ff */
[C---:B------:R-:W-:Y:S01]  /*66e0*/  LOP3.LUT R26, R14.reuse, 0xffff0000, RZ, 0xc0, !PT ;  /* 0xffff00000e1a7812 */ /* 0x040fe200078ec0ff */
[----:B------:R-:W-:Y:S01]  /*66f0*/  IMAD.U32 R25, R14, 0x10000, RZ ;  /* 0x000100000e197824 */ /* 0x000fe200078e00ff */
[----:B------:R-:W-:Y:S01]  /*6700*/  LOP3.LUT R28, R34, 0xffff0000, RZ, 0xc0, !PT ;  /* 0xffff0000221c7812 */ /* 0x000fe200078ec0ff */
[C---:B-1----:R-:W-:Y:S01]  /*6710*/  IMAD.U32 R15, R4.reuse, 0x10000, RZ ;  /* 0x00010000040f7824 */ /* 0x042fe200078e00ff */
        /* <DEDUP_REMOVED lines=32> */
.L_x_13129:
[----:B------:R-:W-:Y:S05]  /*6920*/  BSYNC B2 ;  /* 0x0000000000027941 */ /* 0x000fea0003800000 */
.L_x_13128:
[----:B------:R-:W-:Y:S05]  /*6930*/  @P1 BRA `(.L_x_13127) ;  /* 0x0000000000981947 */ /* 0x000fea0003800000 */
[----:B-1----:R-:W1:Y:S01]  /*6940*/  LDS.128 R4, [R0] ;  /* 0x0000000000047984 */ /* 0x002e620000000c00 */
        /* <DEDUP_REMOVED lines=37> */
.L_x_13127:
[----:B------:R-:W-:Y:S05]  /*6ba0*/  BSYNC B1 ;  /* 0x0000000000017941 */ /* 0x000fea0003800000 */
.L_x_13126:
[----:B-12---:R-:W-:-:S05]  /*6bb0*/  VIADD R4, R18, 0x60 ;  /* 0x0000006012047836 */ /* 0x006fca0000000000 */
[----:B------:R-:W-:-:S13]  /*6bc0*/  ISETP.GE.AND P0, PT, R4, R35, PT ;  /* 0x000000230400720c */ /* 0x000fda0003f06270 */
[----:B------:R-:W-:Y:S05]  /*6bd0*/  @P0 BRA `(.L_x_13130) ;  /* 0x0000001400540947 */ /* 0x000fea0003800000 */
[----:B------:R-:W1:Y:S01]  /*6be0*/  LDC R5, c[0x0][0x3f4] ;  /* 0x0000fd00ff057b82 */ /* 0x000e620000000800 */
[----:B------:R-:W-:Y:S01]  /*6bf0*/  BSSY B1, `(.L_x_13131) ;  /* 0x000002a000017945 */ /* 0x000fe20003800000 */
[-C--:B-1----:R-:W-:Y:S02]  /*6c00*/  ISETP.GE.AND P0, PT, R22, R5.reuse, PT ;  /* 0x000000051600720c */ /* 0x082fe40003f06270 */
[----:B------:R-:W-:-:S11]  /*6c10*/  ISETP.GE.AND P1, PT, R154, R5, PT ;  /* 0x000000059a00720c */ /* 0x000fd60003f26270 */
[----:B------:R-:W-:Y:S05]  /*6c20*/  @P0 BRA `(.L_x_13132) ;  /* 0x0000000000980947 */ /* 0x000fea0003800000 */
[----:B------:R-:W1:Y:S01]  /*6c30*/  LDS.128 R4, [R11+0xf400] ;  /* 0x00f400000b047984 */ /* 0x000e620000000c00 */
[C---:B------:R-:W-:Y:S01]  /*6c40*/  IMAD.U32 R31, R34.reuse, 0x10000, RZ ;  /* 0x00010000221f7824 */ /* 0x040fe200078e00ff */
[----:B------:R-:W-:Y:S01]  /*6c50*/  LOP3.LUT R34, R34, 0xffff0000, RZ, 0xc0, !PT ;  /* 0xffff000022227812 */ /* 0x000fe200078ec0ff */
[C---:B0-----:R-:W-:Y:S01]  /*6c60*/  IMAD.U32 R27, R14.reuse, 0x10000, RZ ;  /* 0x000100000e1b7824 */ /* 0x041fe200078e00ff */
        /* <DEDUP_REMOVED lines=34> */
.L_x_13132:
[----:B------:R-:W-:Y:S05]  /*6e90*/  BSYNC B1 ;  /* 0x0000000000017941 */ /* 0x000fea0003800000 */
.L_x_13131:
[----:B------:R-:W-:Y:S05]  /*6ea0*/  @P1 BRA `(.L_x_13130) ;  /* 0x0000001000a01947 */ /* 0x000fea0003800000 */
[----:B-1----:R-:W1:Y:S01]  /*6eb0*/  LDS.128 R4, [R0+0x3000] ;  /* 0x0030000000047984 */ /* 0x002e620000000c00 */
[C---:B------:R-:W-:Y:S01]  /*6ec0*/  IMAD.U32 R21, R9.reuse, 0x10000, RZ ;  /* 0x0001000009157824 */ /* 0x040fe200078e00ff */
[----:B------:R-:W-:Y:S01]  /*6ed0*/  LOP3.LUT R26, R9, 0xffff0000, RZ, 0xc0, !PT ;  /* 0xffff0000091a7812 */ /* 0x000fe200078ec0ff */
[C---:B------:R-:W-:Y:S01]  /*6ee0*/  IMAD.U32 R15, R3.reuse, 0x10000, RZ ;  /* 0x00010000030f7824 */ /* 0x040fe200078e00ff */
[----:B------:R-:W-:Y:S01]  /*6ef0*/  LOP3.LUT R24, R3, 0xffff0000, RZ, 0xc0, !PT ;  /* 0xffff000003187812 */ /* 0x000fe200078ec0ff */
[C---:B------:R-:W-:Y:S01]  /*6f00*/  IMAD.U32 R25, R10.reuse, 0x10000, RZ ;  /* 0x000100000a197824 */ /* 0x040fe200078e00ff */
[----:B0-----:R-:W-:Y:S01]  /*6f10*/  LOP3.LUT R27, R10, 0xffff0000, RZ, 0xc0, !PT ;  /* 0xffff00000a1b7812 */ /* 0x001fe200078ec0ff */
        /* <DEDUP_REMOVED lines=9> */
[----:B------:R-:W-:Y:S01]  /*6fb0*/  SHF.L.U32 R9, R7, 0x10, RZ ;  /* 0x0000001007097819 */ /* 0x000fe200000006ff */
[-C--:B------:R-:W-:Y:S01]  /*6fc0*/  FFMA.FTZ R4, R15, R11.reuse, -R14 ;  /* 0x0000000b0f047223 */ /* 0x080fe2000001080e */
[----:B------:R-:W-:Y:S01]  /*6fd0*/  FFMA.FTZ R11, R21, R11, R20 ;  /* 0x0000000b150b7223 */ /* 0x000fe20000010014 */
[C---:B------:R-:W-:Y:S01]  /*6fe0*/  FMUL.FTZ R15, R24.reuse, R5 ;  /* 0x00000005180f7220 */ /* 0x040fe20000410000 */
[----:B------:R-:W-:Y:S01]  /*6ff0*/  LOP3.LUT R7, R7, 0xffff0000, RZ, 0xc0, !PT ;  /* 0xffff000007077812 */ /* 0x000fe200078ec0ff */
[----:B------:R-:W-:Y:S01]  /*7000*/  FFMA.FTZ R5, R24, R12, -R13 ;  /* 0x0000000c18057223 */ /* 0x000fe2000001080d */
[C---:B------:R-:W-:Y:S01]  /*7010*/  LOP3.LUT R21, R8.reuse, 0xffff0000, RZ, 0xc0, !PT ;  /* 0xffff000008157812 */ /* 0x040fe200078ec0ff */
[----:B------:R-:W-:-:S02]  /*7020*/  IMAD.U32 R13, R8, 0x10000, RZ ;  /* 0x00010000080d7824 */ /* 0x000fc400078e00ff */
        /* <DEDUP_REMOVED lines=15> */
.L_x_13120:
[----:B------:R-:W-:-:S03]  /*7120*/  UMOV UR4, 0xffffffff ;  /* 0xffffffff00047882 */ /* 0x000fc60000000000 */
[----:B------:R-:W-:Y:S05]  /*7130*/  BRA.DIV UR4, `(.L_x_13133) ;  /* 0x000000fa04c47947 */ /* 0x000fea000b800000 */
[----:B------:R0:W2:Y:S04]  /*7140*/  SHFL.IDX PT, R0, R26, RZ, 0x1c1f ;  /* 0x001c1fff1a007589 */ /* 0x0000a800000e0000 */
[----:B------:R0:W3:Y:S04]  /*7150*/  SHFL.IDX PT, R3, R24, RZ, 0x1c1f ;  /* 0x001c1fff18037589 */ /* 0x0000e800000e0000 */
[----:B------:R0:W4:Y:S04]  /*7160*/  SHFL.IDX PT, R20, R28, RZ, 0x1c1f ;  /* 0x001c1fff1c147589 */ /* 0x00012800000e0000 */
[----:B-1----:R0:W1:Y:S02]  /*7170*/  SHFL.IDX PT, R14, R27, RZ, 0x1c1f ;  /* 0x001c1fff1b0e7589 */ /* 0x00206400000e0000 */
.L_x_13330:
        /* <DEDUP_REMOVED lines=18> */
[----:B------:R-:W-:Y:S02]  /*72a0*/  SHF.R.S32.HI R5, RZ, 0x1f, R16 ;  /* 0x0000001fff057819 */ /* 0x000fe40000011410 */
[----:B---3--:R-:W-:Y:S02]  /*72b0*/  IADD3 R24, P0, R3, R15, RZ ;  /* 0x0000000f03187210 */ /* 0x008fe40007f1e0ff */
[----:B------:R-:W-:Y:S02]  /*72c0*/  SHF.L.U64.HI R3, R16, 0x1, R5 ;  /* 0x0000000110037819 */ /* 0x000fe40000010205 */
[----:B------:R-:W-:-:S02]  /*72d0*/  CS2R R4, SRZ ;  /* 0x0000000000047805 */ /* 0x000fc4000001ff00 */
[----:B-1----:R-:W-:Y:S01]  /*72e0*/  IADD3 R14, P1, R14, R15, RZ ;  /* 0x0000000f0e0e7210 */ /* 0x002fe20007f3e0ff */
[----:B--2---:R-:W-:-:S04]  /*72f0*/  IMAD.X R25, R0, 0x1, R3, P0 ;  /* 0x0000000100197824 */ /* 0x004fc800000e0603 */
[----:B----4-:R-:W-:Y:S01]  /*7300*/  IMAD.X R15, R20, 0x1, R3, P1 ;  /* 0x00000001140f7824 */ /* 0x010fe200008e0603 */
[----:B------:R-:W-:Y:S07]  /*7310*/  @P2 BRA `(.L_x_13135) ;  /* 0x0000000000082947 */ /* 0x000fee0003800000 */
[----:B------:R0:W5:Y:S04]  /*7320*/  LD.E.128 R4, desc[UR56][R24.64] ;  /* 0x0000003818047980 */ /* 0x000168000c101d00 */
[----:B------:R0:W5:Y:S02]  /*7330*/  LD.E.128 R8, desc[UR56][R14.64] ;  /* 0x000000380e087980 */ /* 0x000164000c101d00 */
.L_x_13135:
[----:B------:R-:W-:Y:S05]  /*7340*/  BSYNC B1 ;  /* 0x0000000000017941 */ /* 0x000fea0003800000 */
.L_x_13134:
[----:B------:R-:W4:Y:S01]  /*7350*/  SYNCS.PHASECHK.TRANS64.TRYWAIT P1, [R2+URZ+0x30800], R27 ;  /* 0x0308001b020075a7 */ /* 0x000f22000802017f */
[----:B--2---:R-:W-:Y:S01]  /*7360*/  IMAD R0, R33, -0xc0, R12 ;  /* 0xffffff4021007824 */ /* 0x004fe200078e020c */
[----:B-----5:R-:W-:Y:S01]  /*7370*/  SHF.R.U64 R26, R4, 0x10, R5 ;  /* 0x00000010041a7819 */ /* 0x020fe20000001205 */
[----:B------:R-:W-:Y:S01]  /*7380*/  IMAD.MOV.U32 R21, RZ, RZ, R4 ;  /* 0x000000ffff157224 */ /* 0x000fe200078e0004 */
[--C-:B0-----:R-:W-:Y:S01]  /*7390*/  SHF.R.U64 R25, R8, 0x10, R9.reuse ;  /* 0x0000001008197819 */ /* 0x101fe20000001209 */
[--C-:B------:R-:W-:Y:S01]  /*73a0*/  IMAD.MOV.U32 R15, RZ, RZ, R9.reuse ;  /* 0x000000ffff0f7224 */ /* 0x100fe200078e0009 */
[----:B------:R-:W-:Y:S01]  /*73b0*/  SHF.R.U32.HI R4, RZ, 0x10, R9 ;  /* 0x00000010ff047819 */ /* 0x000fe20000011609 */
[----:B---3--:R-:W-:Y:S01]  /*73c0*/  IMAD.MOV.U32 R3, RZ, RZ, R6 ;  /* 0x000000ffff037224 */ /* 0x008fe200078e0006 */
[----:B------:R-:W-:Y:S01]  /*73d0*/  VIMNMX R9, R0, 0xc0, PT ;  /* 0x000000c000097848 */ /* 0x000fe20003fe0100 */
[--C-:B-1----:R-:W-:Y:S01]  /*73e0*/  IMAD.MOV.U32 R14, RZ, RZ, R5.reuse ;  /* 0x000000ffff0e7224 */ /* 0x102fe200078e0005 */
[----:B------:R-:W-:Y:S01]  /*73f0*/  SHF.R.U32.HI R33, RZ, 0x10, R5 ;  /* 0x00000010ff217819 */ /* 0x000fe20000011605 */
[--C-:B------:R-:W-:Y:S01]  /*7400*/  IMAD.MOV.U32 R24, RZ, RZ, R7.reuse ;  /* 0x000000ffff187224 */ /* 0x100fe200078e0007 */
[--C-:B------:R-:W-:Y:S01]  /*7410*/  SHF.R.U64 R6, R6, 0x10, R7.reuse ;  /* 0x0000001006067819 */ /* 0x100fe20000001207 */
[----:B------:R-:W-:Y:S01]  /*7420*/  IMAD.MOV.U32 R12, RZ, RZ, R8 ;  /* 0x000000ffff0c7224 */ /* 0x000fe200078e0008 */
[----:B------:R-:W-:Y:S01]  /*7430*/  SHF.R.U32.HI R31, RZ, 0x10, R7 ;  /* 0x00000010ff1f7819 */ /* 0x000fe20000011607 */
[----:B----4-:R-:W-:Y:S01]  /*7440*/  IMAD.MOV.U32 R20, RZ, RZ, R10 ;  /* 0x000000ffff147224 */ /* 0x010fe200078e000a */
[----:B------:R-:W-:Y:S01]  /*7450*/  ISETP.GE.AND P0, PT, R16, R13, PT ;  /* 0x0000000d1000720c */ /* 0x000fe20003f06270 */
[--C-:B------:R-:W-:Y:S01]  /*7460*/  IMAD.MOV.U32 R0, RZ, RZ, R11.reuse ;  /* 0x000000ffff007224 */ /* 0x100fe200078e000b */
[--C-:B------:R-:W-:Y:S01]  /*7470*/  SHF.R.U64 R7, R10, 0x10, R11.reuse ;  /* 0x000000100a077819 */ /* 0x100fe2000000120b */
[C---:B------:R-:W-:Y:S01]  /*7480*/  VIADD R28, R18.reuse, 0x60 ;  /* 0x00000060121c7836 */ /* 0x040fe20000000000 */
[----:B------:R-:W-:Y:S01]  /*7490*/  SHF.R.U32.HI R5, RZ, 0x10, R11 ;  /* 0x00000010ff057819 */ /* 0x000fe2000001160b */
[----:B------:R-:W-:Y:S01]  /*74a0*/  BSSY B1, `(.L_x_13136) ;  /* 0x000000c000017945 */ /* 0x000fe20003800000 */
[----:B------:R-:W-:-:S02]  /*74b0*/  ISETP.GE.OR P2, PT, R18, R9, P0 ;  /* 0x000000091200720c */ /* 0x000fc40000746670 */
[----:B------:R-:W-:Y:S02]  /*74c0*/  PRMT R21, R21, 0x5410, R26 ;  /* 0x0000541015157816 */ /* 0x000fe4000000001a */
[----:B------:R-:W-:Y:S02]  /*74d0*/  ISETP.GE.OR P0, PT, R28, R9, P0 ;  /* 0x000000091c00720c */ /* 0x000fe40000706670 */
[----:B------:R-:W-:Y:S02]  /*74e0*/  PRMT R14, R14, 0x5410, R33 ;  /* 0x000054100e0e7816 */ /* 0x000fe40000000021 */
[----:B------:R-:W-:Y:S02]  /*74f0*/  PRMT R3, R3, 0x5410, R6 ;  /* 0x0000541003037816 */ /* 0x000fe40000000006 */
[----:B------:R-:W-:Y:S02]  /*7500*/  PRMT R24, R24, 0x5410, R31 ;  /* 0x0000541018187816 */ /* 0x000fe4000000001f */
[----:B------:R-:W-:-:S02]  /*7510*/  PRMT R12, R12, 0x5410, R25 ;  /* 0x000054100c0c7816 */ /* 0x000fc40000000019 */
[----:B------:R-:W-:Y:S02]  /*7520*/  PRMT R15, R15, 0x5410, R4 ;  /* 0x000054100f0f7816 */ /* 0x000fe40000000004 */
[----:B------:R-:W-:Y:S02]  /*7530*/  PRMT R20, R20, 0x5410, R7 ;  /* 0x0000541014147816 */ /* 0x000fe40000000007 */
[----:B------:R-:W-:Y:S01]  /*7540*/  PRMT R0, R0, 0x5410, R5 ;  /* 0x0000541000007816 */ /* 0x000fe20000000005 */
[----:B------:R-:W-:Y:S06]  /*7550*/  @!P1 BRA `(.L_x_13137) ;  /* 0x000000f8002c9947 */ /* 0x000fec0003800000 */
.L_x_13331:
[----:B------:R-:W-:Y:S05]  /*7560*/  BSYNC B1 ;  /* 0x0000000000017941 */ /* 0x000fea0003800000 */
.L_x_13136:
[----:B------:R-:W-:Y:S04]  /*7570*/  BSSY B1, `(.L_x_13138) ;  /* 0x0000060000017945 */ /* 0x000fe80003800000 */
[----:B------:R-:W-:Y:S05]  /*7580*/  @P2 BRA `(.L_x_13139) ;  /* 0x0000000400782947 */ /* 0x000fea0003800000 */
[----:B------:R-:W2:Y:S01]  /*7590*/  LDL R4, [R1+0x34] ;  /* 0x0000340001047983 */ /* 0x000ea20000100800 */
[C---:B------:R-:W-:Y:S01]  /*75a0*/  IMAD.U32 R36, R12.reuse, 0x10000, RZ ;  /* 0x000100000c247824 */ /* 0x040fe200078e00ff */
[----:B------:R-:W-:Y:S01]  /*75b0*/  LOP3.LUT R37, R12, 0xffff0000, RZ, 0xc0, !PT ;  /* 0xffff00000c257812 */ /* 0x000fe200078ec0ff */
[C---:B------:R-:W-:Y:S01]  /*75c0*/  IMAD.U32 R34, R21.reuse, 0x10000, RZ ;  /* 0x0001000015227824 */ /* 0x040fe200078e00ff */
[----:B------:R-:W1:Y:S01]  /*75d0*/  S2R R5, SR_TID.X ;  /* 0x0000000000057919 */ /* 0x000e620000002100 */
[----:B------:R-:W-:Y:S01]  /*75e0*/  LOP3.LUT R35, R21, 0xffff0000, RZ, 0xc0, !PT ;  /* 0xffff000015237812 */ /* 0x000fe200078ec0ff */
[----:B-1----:R-:W-:-:S05]  /*75f0*/  VIADD R5, R5, 0xffffff80 ;  /* 0xffffff8005057836 */ /* 0x002fca0000000000 */
[----:B------:R-:W-:-:S04]  /*7600*/  SHF.R.S32.HI R8, RZ, 0x1f, R5 ;  /* 0x0000001fff087819 */ /* 0x000fc80000011405 */
[----:B------:R-:W-:Y:S01]  /*7610*/  LEA.HI R8, R8, R5, RZ, 0x5 ;  /* 0x0000000508087211 */ /* 0x000fe200078f28ff */
[----:B------:R-:W-:-:S03]  /*7620*/  IMAD.IADD R5, R16, 0x1, R13 ;  /* 0x0000000110057824 */ /* 0x000fc600078e020d */
[----:B------:R-:W-:Y:S01]  /*7630*/  SHF.R.S32.HI R8, RZ, 0x5, R8 ;  /* 0x00000005ff087819 */ /* 0x000fe20000011408 */
[----:B--2---:R-:W-:-:S05]  /*7640*/  IMAD.SHL.U32 R4, R4, 0x40, RZ ;  /* 0x0000004004047824 */ /* 0x004fca00078e00ff */
[----:B------:R-:W-:-:S04]  /*7650*/  LOP3.LUT R6, R4, 0x1c0, RZ, 0xc0, !PT ;  /* 0x000001c004067812 */ /* 0x000fc800078ec0ff */
[C---:B------:R-:W-:Y:S02]  /*7660*/  LOP3.LUT R4, R6.reuse, 0x38, R16, 0xf8, !PT ;  /* 0x0000003806047812 */ /* 0x040fe400078ef810 */
[----:B------:R-:W-:Y:S02]  /*7670*/  SHF.R.U32.HI R7, RZ, 0x3, R6 ;  /* 0x00000003ff077819 */ /* 0x000fe40000011606 */
[----:B------:R-:W-:Y:S02]  /*7680*/  LOP3.LUT R6, R6, 0x38, R5, 0xf8, !PT ;  /* 0x0000003806067812 */ /* 0x000fe400078ef805 */
[-C--:B------:R-:W-:Y:S02]  /*7690*/  LOP3.LUT R4, R4, R7.reuse, RZ, 0x3c, !PT ;  /* 0x0000000704047212 */ /* 0x080fe400078e3cff */
[----:B------:R-:W-:-:S03]  /*76a0*/  LOP3.LUT R6, R6, R7, RZ, 0x3c, !PT ;  /* 0x0000000706067212 */ /* 0x000fc600078e3cff */
[C---:B------:R-:W-:Y:S02]  /*76b0*/  IMAD R5, R8.reuse, 0x200, R4 ;  /* 0x0000020008057824 */ /* 0x040fe400078e0204 */
[----:B------:R-:W-:Y:S02]  /*76c0*/  IMAD R9, R8, 0x200, R6 ;  /* 0x0000020008097824 */ /* 0x000fe400078e0206 */
[--C-:B------:R-:W-:Y:S02]  /*76d0*/  IMAD R42, R5, 0x2, R2.reuse ;  /* 0x00000002052a7824 */ /* 0x100fe400078e0202 */
[----:B------:R-:W-:-:S03]  /*76e0*/  IMAD R44, R9, 0x2, R2 ;  /* 0x00000002092c7824 */ /* 0x000fc600078e0202 */
[----:B------:R-:W1:Y:S04]  /*76f0*/  LDS.128 R4, [R42+0xc400] ;  /* 0x00c400002a047984 */ /* 0x000e680000000c00 */
[----:B------:R-:W2:Y:S01]  /*7700*/  LDS.128 R8, [R44+0xc400] ;  /* 0x00c400002c087984 */ /* 0x000ea20000000c00 */
[C---:B-1----:R-:W-:Y:S01]  /*7710*/  IMAD.U32 R25, R4.reuse, 0x10000, RZ ;  /* 0x0001000004197824 */ /* 0x042fe200078e00ff */
[----:B------:R-:W-:Y:S01]  /*7720*/  LOP3.LUT R4, R4, 0xffff0000, RZ, 0xc0, !PT ;  /* 0xffff000004047812 */ /* 0x000fe200078ec0ff */
[C---:B0-----:R-:W-:Y:S01]  /*7730*/  IMAD.U32 R27, R6.reuse, 0x10000, RZ ;  /* 0x00010000061b7824 */ /* 0x041fe200078e00ff */
        /* <DEDUP_REMOVED lines=11> */
[----:B------:R-:W-:Y:S02]  /*77f0*/  IMAD.U32 R25, R3, 0x10000, RZ ;  /* 0x0001000003197824 */ /* 0x000fe400078e00ff */
[-C--:B------:R-:W-:Y:S01]  /*7800*/  FMUL.FTZ R41, R8, R35.reuse ;  /* 0x0000002308297220 */ /* 0x080fe20000410000 */
[-C--:B------:R-:W-:Y:S01]  /*7810*/  FMUL.FTZ R8, R32, R30.reuse ;  /* 0x0000001e20087220 */ /* 0x080fe20000410000 */
[----:B------:R-:W-:Y:S01]  /*7820*/  FFMA.FTZ R39, R4, R35, -R39 ;  /* 0x0000002304277223 */ /* 0x000fe20000010827 */
[-C--:B------:R-:W-:Y:S01]  /*7830*/  FMUL.FTZ R43, R32, R25.reuse ;  /* 0x00000019202b7220 */ /* 0x080fe20000410000 */
[----:B------:R-:W-:Y:S01]  /*7840*/  LOP3.LUT R35, R20, 0xffff0000, RZ, 0xc0, !PT ;  /* 0xffff000014237812 */ /* 0x000fe200078ec0ff */
[----:B------:R-:W-:Y:S01]  /*7850*/  FFMA.FTZ R32, R27, R25, -R8 ;  /* 0x000000191b207223 */ /* 0x000fe20000010808 */
[----:B------:R-:W-:Y:S01]  /*7860*/  LOP3.LUT R25, R3, 0xffff0000, RZ, 0xc0, !PT ;  /* 0xffff000003197812 */ /* 0x000fe200078ec0ff */
[----:B------:R-:W-:Y:S01]  /*7870*/  FFMA.FTZ R41, R4, R37, R41 ;  /* 0x0000002504297223 */ /* 0x000fe20000010029 */
[----:B------:R-:W-:Y:S01]  /*7880*/  FFMA.FTZ R43, R27, R30, R43 ;  /* 0x0000001e1b2b7223 */ /* 0x000fe2000001002b */
[----:B------:R-:W-:Y:S01]  /*7890*/  FMUL.FTZ R37, R10, R35 ;  /* 0x000000230a257220 */ /* 0x000fe20000410000 */
[----:B------:R-:W-:-:S02]  /*78a0*/  IMAD.U32 R31, R9, 0x10000, RZ ;  /* 0x00010000091f7824 */ /* 0x000fc400078e00ff */
[-C--:B------:R-:W-:Y:S01]  /*78b0*/  FMUL.FTZ R45, R10, R25.reuse ;  /* 0x000000190a2d7220 */ /* 0x080fe20000410000 */
[----:B------:R-:W-:Y:S02]  /*78c0*/  IMAD.U32 R4, R14, 0x10000, RZ ;  /* 0x000100000e047824 */ /* 0x000fe400078e00ff */
[----:B------:R-:W-:Y:S01]  /*78d0*/  FFMA.FTZ R37, R6, R25, -R37 ;  /* 0x0000001906257223 */ /* 0x000fe20000010825 */
[----:B------:R-:W-:Y:S01]  /*78e0*/  IMAD.U32 R27, R15, 0x10000, RZ ;  /* 0x000100000f1b7824 */ /* 0x000fe200078e00ff */
[----:B------:R-:W-:Y:S01]  /*78f0*/  LOP3.LUT R9, R9, 0xffff0000, RZ, 0xc0, !PT ;  /* 0xffff000009097812 */ /* 0x000fe200078ec0ff */
[----:B------:R-:W-:Y:S02]  /*7900*/  IMAD.U32 R33, R11, 0x10000, RZ ;  /* 0x000100000b217824 */ /* 0x000fe400078e00ff */
[C---:B------:R-:W-:Y:S01]  /*7910*/  FMUL.FTZ R30, R31.reuse, R4 ;  /* 0x000000041f1e7220 */ /* 0x040fe20000410000 */
[----:B------:R-:W-:Y:S02]  /*7920*/  IMAD.U32 R10, R0, 0x10000, RZ ;  /* 0x00010000000a7824 */ /* 0x000fe400078e00ff */
[----:B------:R-:W-:Y:S01]  /*7930*/  FMUL.FTZ R25, R31, R27 ;  /* 0x0000001b1f197220 */ /* 0x000fe20000410000 */
[----:B------:R-:W-:Y:S01]  /*7940*/  IMAD.U32 R26, R5, 0x10000, RZ ;  /* 0x00010000051a7824 */ /* 0x000fe200078e00ff */
[----:B------:R-:W-:Y:S01]  /*7950*/  LOP3.LUT R11, R11, 0xffff0000, RZ, 0xc0, !PT ;  /* 0xffff00000b0b7812 */ /* 0x000fe200078ec0ff */
[----:B------:R-:W-:-:S02]  /*7960*/  IMAD.U32 R28, R7, 0x10000, RZ ;  /* 0x00010000071c7824 */ /* 0x000fc400078e00ff */
[C---:B------:R-:W-:Y:S01]  /*7970*/  FMUL.FTZ R31, R33.reuse, R10 ;  /* 0x0000000a211f7220 */ /* 0x040fe20000410000 */
[----:B------:R-:W-:Y:S02]  /*7980*/  IMAD.U32 R8, R24, 0x10000, RZ ;  /* 0x0001000018087824 */ /* 0x000fe400078e00ff */
[C---:B------:R-:W-:Y:S01]  /*7990*/  FFMA.FTZ R25, R26.reuse, R4, -R25 ;  /* 0x000000041a197223 */ /* 0x040fe20000010819 */
[----:B------:R-:W-:Y:S01]  /*79a0*/  FFMA.FTZ R30, R26, R27, R30 ;  /* 0x0000001b1a1e7223 */ /* 0x000fe2000001001e */
[----:B------:R-:W-:Y:S01]  /*79b0*/  FFMA.FTZ R34, R6, R35, R45 ;  /* 0x0000002306227223 */ /* 0x000fe2000001002d */
[-C--:B------:R-:W-:Y:S01]  /*79c0*/  FMUL.FTZ R33, R33, R8.reuse ;  /* 0x0000000821217220 */ /* 0x080fe20000410000 */
[----:B------:R-:W-:Y:S01]  /*79d0*/  FFMA.FTZ R31, R28, R8, -R31 ;  /* 0x000000081c1f7223 */ /* 0x000fe2000001081f */
        /* <DEDUP_REMOVED lines=10> */
[----:B------:R-:W-:-:S02]  /*7a80*/  FMUL.FTZ R11, R11, R6 ;  /* 0x000000060b0b7220 */ /* 0x000fc40000410000 */
        /* <DEDUP_REMOVED lines=9> */
[----:B------:R-:W-:Y:S01]  /*7b20*/  F2FP.BF16.F32.PACK_AB R10, R34, R43 ;  /* 0x0000002b220a723e */ /* 0x000fe200000010ff */
[----:B------:R1:W-:Y:S01]  /*7b30*/  STS.128 [R42+0xc400], R4 ;  /* 0x00c400042a007388 */ /* 0x0003e20000000c00 */
[----:B------:R-:W-:Y:S02]  /*7b40*/  F2FP.BF16.F32.PACK_AB R9, R9, R30 ;  /* 0x0000001e0909723e */ /* 0x000fe400000010ff */
[----:B------:R-:W-:-:S05]  /*7b50*/  F2FP.BF16.F32.PACK_AB R11, R26, R33 ;  /* 0x000000211a0b723e */ /* 0x000fca00000010ff */
[----:B------:R1:W-:Y:S02]  /*7b60*/  STS.128 [R44+0xc400], R8 ;  /* 0x00c400082c007388 */ /* 0x0003e40000000c00 */
.L_x_13139:
[----:B------:R-:W-:Y:S05]  /*7b70*/  BSYNC B1 ;  /* 0x0000000000017941 */ /* 0x000fea0003800000 */
.L_x_13138:
[----:B------:R-:W-:Y:S05]  /*7b80*/  @P0 BRA `(.L_x_13130) ;  /* 0x0000000400680947 */ /* 0x000fea0003800000 */
[----:B-1----:R-:W2:Y:S01]  /*7b90*/  LDL R5, [R1+0x44] ;  /* 0x0000440001057983 */ /* 0x002ea20000100800 */
[C---:B------:R-:W-:Y:S01]  /*7ba0*/  IADD3 R6, R18.reuse, 0x60, RZ ;  /* 0x0000006012067810 */ /* 0x040fe20007ffe0ff */
[----:B------:R-:W-:Y:S02]  /*7bb0*/  VIADD R7, R18, 0x60 ;  /* 0x0000006012077836 */ /* 0x000fe40000000000 */
[----:B------:R-:W3:Y:S02]  /*7bc0*/  LDL R42, [R1+0x68] ;  /* 0x00006800012a7983 */ /* 0x000ee40000100800 */
[----:B------:R-:W-:Y:S02]  /*7bd0*/  IMAD.SHL.U32 R6, R6, 0x40, RZ ;  /* 0x0000004006067824 */ /* 0x000fe400078e00ff */
[----:B------:R-:W-:Y:S02]  /*7be0*/  IMAD.SHL.U32 R7, R7, 0x40, RZ ;  /* 0x0000004007077824 */ /* 0x000fe400078e00ff */
[----:B------:R-:W-:Y:S01]  /*7bf0*/  IMAD.IADD R4, R16, 0x1, R13 ;  /* 0x0000000110047824 */ /* 0x000fe200078e020d */
[----:B------:R-:W-:-:S02]  /*7c00*/  LOP3.LUT R6, R6, 0x1c0, RZ, 0xc0, !PT ;  /* 0x000001c006067812 */ /* 0x000fc400078ec0ff */
[----:B------:R-:W-:Y:S02]  /*7c10*/  LOP3.LUT R7, R7, 0x1c0, RZ, 0xc0, !PT ;  /* 0x000001c007077812 */ /* 0x000fe400078ec0ff */
[----:B------:R-:W-:Y:S02]  /*7c20*/  SHF.R.U32.HI R6, RZ, 0x3, R6 ;  /* 0x00000003ff067819 */ /* 0x000fe40000011606 */
[----:B------:R-:W-:-:S04]  /*7c30*/  LOP3.LUT R4, R7, 0x38, R4, 0xf8, !PT ;  /* 0x0000003807047812 */ /* 0x000fc800078ef804 */
[----:B------:R-:W-:Y:S01]  /*7c40*/  LOP3.LUT R4, R4, R6, RZ, 0x3c, !PT ;  /* 0x0000000604047212 */ /* 0x000fe200078e3cff */
[C---:B------:R-:W-:Y:S02]  /*7c50*/  IMAD.U32 R37, R12.reuse, 0x10000, RZ ;  /* 0x000100000c257824 */ /* 0x040fe400078e00ff */
[C---:B------:R-:W-:Y:S01]  /*7c60*/  IMAD.U32 R35, R21.reuse, 0x10000, RZ ;  /* 0x0001000015237824 */ /* 0x040fe200078e00ff */
[----:B------:R-:W-:Y:S02]  /*7c70*/  LOP3.LUT R38, R12, 0xffff0000, RZ, 0xc0, !PT ;  /* 0xffff00000c267812 */ /* 0x000fe400078ec0ff */
[----:B------:R-:W-:Y:S01]  /*7c80*/  LOP3.LUT R12, R21, 0xffff0000, RZ, 0xc0, !PT ;  /* 0xffff0000150c7812 */ /* 0x000fe200078ec0ff */
[C---:B------:R-:W-:Y:S01]  /*7c90*/  IMAD.U32 R41, R20.reuse, 0x10000, RZ ;  /* 0x0001000014297824 */ /* 0x040fe200078e00ff */
[----:B------:R-:W-:Y:S01]  /*7ca0*/  LOP3.LUT R20, R20, 0xffff0000, RZ, 0xc0, !PT ;  /* 0xffff000014147812 */ /* 0x000fe200078ec0ff */
[----:B------:R-:W-:Y:S01]  /*7cb0*/  IMAD.U32 R40, R15, 0x10000, RZ ;  /* 0x000100000f287824 */ /* 0x000fe200078e00ff */
[----:B------:R-:W-:Y:S01]  /*7cc0*/  LOP3.LUT R43, R0, 0xffff0000, RZ, 0xc0, !PT ;  /* 0xffff0000002b7812 */ /* 0x000fe200078ec0ff */
[----:B------:R-:W-:-:S02]  /*7cd0*/  IMAD.U32 R36, R14, 0x10000, RZ ;  /* 0x000100000e247824 */ /* 0x000fc400078e00ff */
[----:B--2---:R-:W-:-:S04]  /*7ce0*/  IMAD.IADD R9, R5, 0x1, R4 ;  /* 0x0000000105097824 */ /* 0x004fc800078e0204 */
[----:B------:R-:W-:Y:S01]  /*7cf0*/  IMAD R13, R9, 0x2, R2 ;  /* 0x00000002090d7824 */ /* 0x000fe200078e0202 */
[----:B---3--:R-:W-:Y:S04]  /*7d00*/  LDS.128 R4, [R42+0xc400] ;  /* 0x00c400002a047984 */ /* 0x008fe80000000c00 */
[----:B------:R-:W1:Y:S02]  /*7d10*/  LDS.128 R8, [R13+0xc400] ;  /* 0x00c400000d087984 */ /* 0x000e640000000c00 */
[C---:B-1----:R-:W-:Y:S01]  /*7d20*/  IMAD.U32 R30, R8.reuse, 0x10000, RZ ;  /* 0x00010000081e7824 */ /* 0x042fe200078e00ff */
[----:B------:R-:W-:Y:S01]  /*7d30*/  LOP3.LUT R8, R8, 0xffff0000, RZ, 0xc0, !PT ;  /* 0xffff000008087812 */ /* 0x000fe200078ec0ff */
[C---:B------:R-:W-:Y:S02]  /*7d40*/  IMAD.U32 R25, R4.reuse, 0x10000, RZ ;  /* 0x0001000004197824 */ /* 0x040fe400078e00ff */
[-C--:B------:R-:W-:Y:S01]  /*7d50*/  FMUL.FTZ R34, R37, R30.reuse ;  /* 0x0000001e25227220 */ /* 0x080fe20000410000 */
[C---:B------:R-:W-:Y:S01]  /*7d60*/  FMUL.FTZ R30, R35.reuse, R30 ;  /* 0x0000001e231e7220 */ /* 0x040fe20000410000 */
[----:B------:R-:W-:Y:S01]  /*7d70*/  LOP3.LUT R4, R4, 0xffff0000, RZ, 0xc0, !PT ;  /* 0xffff000004047812 */ /* 0x000fe200078ec0ff */
[-C--:B------:R-:W-:Y:S01]  /*7d80*/  FMUL.FTZ R21, R38, R8.reuse ;  /* 0x0000000826157220 */ /* 0x080fe20000410000 */
[-C--:B------:R-:W-:Y:S01]  /*7d90*/  FFMA.FTZ R34, R35, R25.reuse, -R34 ;  /* 0x0000001923227223 */ /* 0x080fe20000010822 */
[----:B------:R-:W-:Y:S01]  /*7da0*/  FFMA.FTZ R30, R37, R25, R30 ;  /* 0x00000019251e7223 */ /* 0x000fe2000001001e */
[----:B------:R-:W-:Y:S01]  /*7db0*/  FMUL.FTZ R25, R12, R8 ;  /* 0x000000080c197220 */ /* 0x000fe20000410000 */
[----:B------:R-:W-:-:S02]  /*7dc0*/  IMAD.U32 R32, R10, 0x10000, RZ ;  /* 0x000100000a207824 */ /* 0x000fc400078e00ff */
[-C--:B------:R-:W-:Y:S01]  /*7dd0*/  FFMA.FTZ R21, R12, R4.reuse, -R21 ;  /* 0x000000040c157223 */ /* 0x080fe20000010815 */
[----:B0-----:R-:W-:Y:S02]  /*7de0*/  IMAD.U32 R27, R6, 0x10000, RZ ;  /* 0x00010000061b7824 */ /* 0x001fe400078e00ff */
[----:B------:R-:W-:Y:S01]  /*7df0*/  FFMA.FTZ R25, R38, R4, R25 ;  /* 0x0000000426197223 */ /* 0x000fe20000010019 */
[----:B------:R-:W-:Y:S01]  /*7e00*/  LOP3.LUT R10, R10, 0xffff0000, RZ, 0xc0, !PT ;  /* 0xffff00000a0a7812 */ /* 0x000fe200078ec0ff */
[----:B------:R-:W-:Y:S02]  /*7e10*/  IMAD.U32 R37, R3, 0x10000, RZ ;  /* 0x0001000003257824 */ /* 0x000fe400078e00ff */
[-C--:B------:R-:W-:Y:S01]  /*7e20*/  FMUL.FTZ R4, R41, R32.reuse ;  /* 0x0000002029047220 */ /* 0x080fe20000410000 */
[----:B------:R-:W-:Y:S02]  /*7e30*/  LOP3.LUT R8, R3, 0xffff0000, RZ, 0xc0, !PT ;  /* 0xffff000003087812 */ /* 0x000fe400078ec0ff */
[----:B------:R-:W-:Y:S01]  /*7e40*/  LOP3.LUT R6, R6, 0xffff0000, RZ, 0xc0, !PT ;  /* 0xffff000006067812 */ /* 0x000fe200078ec0ff */
[C---:B------:R-:W-:Y:S01]  /*7e50*/  FMUL.FTZ R32, R37.reuse, R32 ;  /* 0x0000002025207220 */ /* 0x040fe20000410000 */
[----:B------:R-:W-:Y:S01]  /*7e60*/  FFMA.FTZ R3, R37, R27, -R4 ;  /* 0x0000001b25037223 */ /* 0x000fe20000010804 */
[----:B------:R-:W-:Y:S01]  /*7e70*/  FMUL.FTZ R37, R20, R10 ;  /* 0x0000000a14257220 */ /* 0x000fe20000410000 */
[----:B------:R-:W-:-:S02]  /*7e80*/  IMAD.U32 R33, R11, 0x10000, RZ ;  /* 0x000100000b217824 */ /* 0x000fc400078e00ff */
[----:B------:R-:W-:Y:S01]  /*7e90*/  FMUL.FTZ R39, R8, R10 ;  /* 0x0000000a08277220 */ /* 0x000fe20000410000 */
[----:B------:R-:W-:Y:S02]  /*7ea0*/  IMAD.U32 R12, R0, 0x10000, RZ ;  /* 0x00010000000c7824 */ /* 0x000fe400078e00ff */
[----:B------:R-:W-:Y:S01]  /*7eb0*/  FFMA.FTZ R10, R41, R27, R32 ;  /* 0x0000001b290a7223 */ /* 0x000fe20000010020 */
[C---:B------:R-:W-:Y:S01]  /*7ec0*/  IMAD.U32 R31, R9.reuse, 0x10000, RZ ;  /* 0x00010000091f7824 */ /* 0x040fe200078e00ff */
[----:B------:R-:W-:Y:S01]  /*7ed0*/  LOP3.LUT R9, R9, 0xffff0000, RZ, 0xc0, !PT ;  /* 0xffff000009097812 */ /* 0x000fe200078ec0ff */
[----:B------:R-:W-:Y:S01]  /*7ee0*/  FFMA.FTZ R8, R8, R6, -R37 ;  /* 0x0000000608087223 */ /* 0x000fe20000010825 */
[----:B------:R-:W-:Y:S01]  /*7ef0*/  LOP3.LUT R11, R11, 0xffff0000, RZ, 0xc0, !PT ;  /* 0xffff00000b0b7812 */ /* 0x000fe200078ec0ff */
[----:B------:R-:W-:Y:S01]  /*7f00*/  IMAD.U32 R28, R7, 0x10000, RZ ;  /* 0x00010000071c7824 */ /* 0x000fe200078e00ff */
[----:B------:R-:W-:Y:S01]  /*7f10*/  LOP3.LUT R41, R15, 0xffff0000, RZ, 0xc0, !PT ;  /* 0xffff00000f297812 */ /* 0x000fe200078ec0ff */
[----:B------:R-:W-:-:S02]  /*7f20*/  IMAD.U32 R4, R24, 0x10000, RZ ;  /* 0x0001000018047824 */ /* 0x000fc400078e00ff */
[----:B------:R-:W-:Y:S01]  /*7f30*/  FMUL.FTZ R27, R12, R33 ;  /* 0x000000210c1b7220 */ /* 0x000fe20000410000 */
[----:B------:R-:W-:Y:S02]  /*7f40*/  LOP3.LUT R15, R14, 0xffff0000, RZ, 0xc0, !PT ;  /* 0xffff00000e0f7812 */ /* 0x000fe400078ec0ff */
[----:B------:R-:W-:Y:S01]  /*7f50*/  LOP3.LUT R37, R24, 0xffff0000, RZ, 0xc0, !PT ;  /* 0xffff000018257812 */ /* 0x000fe200078ec0ff */
[C---:B------:R-:W-:Y:S01]  /*7f60*/  IMAD.U32 R26, R5.reuse, 0x10000, RZ ;  /* 0x00010000051a7824 */ /* 0x040fe200078e00ff */
[----:B------:R-:W-:Y:S01]  /*7f70*/  LOP3.LUT R5, R5, 0xffff0000, RZ, 0xc0, !PT ;  /* 0xffff000005057812 */ /* 0x000fe200078ec0ff */
[----:B------:R-:W-:Y:S01]  /*7f80*/  FFMA.FTZ R39, R20, R6, R39 ;  /* 0x0000000614277223 */ /* 0x000fe20000010027 */
[----:B------:R-:W-:Y:S01]  /*7f90*/  LOP3.LUT R7, R7, 0xffff0000, RZ, 0xc0, !PT ;  /* 0xffff000007077812 */ /* 0x000fe200078ec0ff */
[----:B------:R-:W-:Y:S01]  /*7fa0*/  FMUL.FTZ R35, R40, R31 ;  /* 0x0000001f28237220 */ /* 0x000fe20000410000 */
[C---:B------:R-:W-:Y:S01]  /*7fb0*/  FMUL.FTZ R33, R4.reuse, R33 ;  /* 0x0000002104217220 */ /* 0x040fe20000410000 */
[----:B------:R-:W-:Y:S01]  /*7fc0*/  FFMA.FTZ R27, R4, R28, -R27 ;  /* 0x0000001c041b7223 */ /* 0x000fe2000001081b */
[----:B------:R-:W-:Y:S01]  /*7fd0*/  FMUL.FTZ R0, R41, R9 ;  /* 0x0000000929007220 */ /* 0x000fe20000410000 */
[----:B------:R-:W-:Y:S01]  /*7fe0*/  FMUL.FTZ R6, R43, R11 ;  /* 0x0000000b2b067220 */ /* 0x000fe20000410000 */
[C---:B------:R-:W-:Y:S01]  /*7ff0*/  FMUL.FTZ R31, R36.reuse, R31 ;  /* 0x0000001f241f7220 */ /* 0x040fe20000410000 */
[----:B------:R-:W-:Y:S01]  /*8000*/  FMUL.FTZ R4, R15, R9 ;  /* 0x000000090f047220 */ /* 0x000fe20000410000 */
[----:B------:R-:W-:Y:S01]  /*8010*/  FMUL.FTZ R20, R37, R11 ;  /* 0x0000000b25147220 */ /* 0x000fe20000410000 */
[----:B------:R-:W-:Y:S01]  /*8020*/  FFMA.FTZ R35, R36, R26, -R35 ;  /* 0x0000001a24237223 */ /* 0x000fe20000010823 */
        /* <DEDUP_REMOVED lines=14> */
[----:B------:R3:W-:Y:S04]  /*8110*/  STS.128 [R42+0xc400], R4 ;  /* 0x00c400042a007388 */ /* 0x0007e80000000c00 */
[----:B------:R3:W-:Y:S02]  /*8120*/  STS.128 [R13+0xc400], R8 ;  /* 0x00c400080d007388 */ /* 0x0007e40000000c00 */
.L_x_13130:
[----:B------:R-:W-:Y:S05]  /*8130*/  BSYNC B0 ;  /* 0x0000000000007941 */ /* 0x000fea0003800000 */
.L_x_13119:
        /* <DEDUP_REMOVED lines=8> */
.L_x_13116:
[----:B------:R-:W-:-:S13]  /*81c0*/  ISETP.NE.AND P0, PT, R155, 0x3, PT ;  /* 0x000000039b00780c */ /* 0x000fda0003f05270 */
[----:B------:R-:W-:Y:S05]  /*81d0*/  @!P0 BRA `(.L_x_13140) ;  /* 0x0000000000048947 */ /* 0x000fea0003800000 */
[----:B------:R-:W-:Y:S01]  /*81e0*/  BPT.TRAP 0x1 ;  /* 0x000000040000795c */ /* 0x000fe20000300000 */
.L_x_13140:
[----:B-123--:R-:W-:Y:S01]  /*81f0*/  IMAD R4, R152, 0x8, R2 ;  /* 0x0000000898047824 */ /* 0x00efe200078e0202 */
[----:B------:R-:W-:-:S04]  /*8200*/  SHF.L.U32 R5, R156, 0x1f, RZ ;  /* 0x0000001f9c057819 */ /* 0x000fc800000006ff */
[----:B------:R1:W2:Y:S01]  /*8210*/  SYNCS.PHASECHK.TRANS64.TRYWAIT P1, [R4+URZ+0x30830], R5 ;  /* 0x03083005040075a7 */ /* 0x0002a2000802017f */
[----:B------:R-:W-:Y:S05]  /*8220*/  @!P0 BRA `(.L_x_13141) ;  /* 0x0000000000048947 */ /* 0x000fea0003800000 */
[----:B------:R-:W-:Y:S01]  /*8230*/  BPT.TRAP 0x1 ;  /* 0x000000040000795c */ /* 0x000fe20000300000 */
.L_x_13141:
[----:B------:R-:W-:Y:S02]  /*8240*/  VIADD R0, R2, 0x12400 ;  /* 0x0001240002007836 */ /* 0x000fe40000000000 */
[----:B0-----:R-:W-:-:S03]  /*8250*/  IMAD R3, R29, 0x2000, R2 ;  /* 0x000020001d037824 */ /* 0x001fc600078e0202 */
[----:B------:R-:W-:Y:S02]  /*8260*/  SHF.R.U32.HI R0, RZ, 0x4, R0 ;  /* 0x00000004ff007819 */ /* 0x000fe40000011600 */
[----:B------:R0:W-:Y:S02]  /*8270*/  STL [R1+0x38], R3 ;  /* 0x0000380301007387 */ /* 0x0001e40000100800 */
[----:B------:R-:W-:-:S04]  /*8280*/  LOP3.LUT R0, R0, 0x3fff, RZ, 0xc0, !PT ;  /* 0x00003fff00007812 */ /* 0x000fc800078ec0ff */
[----:B------:R-:W-:Y:S01]  /*8290*/  LOP3.LUT R0, R0, 0x10000, RZ, 0xfc, !PT ;  /* 0x0001000000007812 */ /* 0x000fe200078efcff */
[----:B0-----:R-:W-:-:S04]  /*82a0*/  VIADD R3, R3, 0xc400 ;  /* 0x0000c40003037836 */ /* 0x001fc80000000000 */
[----:B------:R0:W-:Y:S01]  /*82b0*/  STL [R1+0x40], R0 ;  /* 0x0000400001007387 */ /* 0x0001e20000100800 */
[----:B------:R-:W-:-:S04]  /*82c0*/  SHF.R.U32.HI R3, RZ, 0x4, R3 ;  /* 0x00000004ff037819 */ /* 0x000fc80000011603 */
[----:B------:R-:W-:Y:S01]  /*82d0*/  LOP3.LUT R3, R3, 0x3fff, RZ, 0xc0, !PT ;  /* 0x00003fff03037812 */ /* 0x000fe200078ec0ff */
[----:B--2---:R-:W-:Y:S06]  /*82e0*/  @P1 BRA `(.L_x_13142) ;  /* 0x0000000000081947 */ /* 0x004fec0003800000 */
[----:B------:R-:W2:Y:S02]  /*82f0*/  SYNCS.PHASECHK.TRANS64.TRYWAIT P1, [R4+URZ+0x30830], R5 ;  /* 0x03083005040075a7 */ /* 0x000ea4000802017f */
[----:B--2---:R-:W-:Y:S05]  /*8300*/  @!P1 BRA `(.L_x_13143) ;  /* 0x000000e800d49947 */ /* 0x004fea0003800000 */
.L_x_13142:
[----:B------:R-:W3:Y:S01]  /*8310*/  LDL R6, [R1+0x40] ;  /* 0x0000400001067983 */ /* 0x000ee20000100800 */
[----:B------:R-:W-:Y:S01]  /*8320*/  IMAD.MOV.U32 R7, RZ, RZ, 0x40000040 ;  /* 0x40000040ff077424 */ /* 0x000fe200078e00ff */
[----:B------:R-:W-:Y:S01]  /*8330*/  LOP3.LUT R12, R3, 0x10000, RZ, 0xfc, !PT ;  /* 0x00010000030c7812 */ /* 0x000fe200078efcff */
[----:B------:R-:W-:Y:S01]  /*8340*/  IMAD.MOV.U32 R13, RZ, RZ, 0x40000040 ;  /* 0x40000040ff0d7424 */ /* 0x000fe200078e00ff */
[----:B------:R-:W-:Y:S05]  /*8350*/  WARPSYNC.ALL ;  /* 0x0000000000007948 */ /* 0x000fea0003800000 */
[----:B------:R-:W-:Y:S01]  /*8360*/  R2UR UR7, R7 ;  /* 0x00000000070772ca */ /* 0x000fe200000e0000 */
[----:B------:R-:W1:Y:S01]  /*8370*/  LDL R11, [R1+0x70] ;  /* 0x00007000010b7983 */ /* 0x000e620000100800 */
[----:B------:R-:W-:-:S02]  /*8380*/  R2UR UR4, R12 ;  /* 0x000000000c0472ca */ /* 0x000fc400000e0000 */
[----:B------:R-:W-:Y:S01]  /*8390*/  R2UR UR5, R13 ;  /* 0x000000000d0572ca */ /* 0x000fe200000e0000 */
[----:B-----5:R-:W-:Y:S01]  /*83a0*/  WARPGROUP.ARRIVE ;  /* 0x00000000000079c5 */ /* 0x020fe20000000000 */
[----:B------:R-:W-:Y:S01]  /*83b0*/  IMAD.MOV.U32 R9, RZ, RZ, 0x40000040 ;  /* 0x40000040ff097424 */ /* 0x000fe200078e00ff */
[----:B0-----:R-:W4:Y:S01]  /*83c0*/  LDL R0, [R1+0x64] ;  /* 0x0000640001007983 */ /* 0x001f220000100800 */
[C---:B------:R-:W-:Y:S01]  /*83d0*/  VIADD R20, R12.reuse, 0x2 ;  /* 0x000000020c147836 */ /* 0x040fe20000000000 */
[----:B------:R-:W-:Y:S01]  /*83e0*/  P2R R10, PR, RZ, 0x1 ;  /* 0x00000001ff0a7803 */ /* 0x000fe20000000000 */
[----:B------:R-:W-:Y:S01]  /*83f0*/  IMAD.MOV.U32 R21, RZ, RZ, 0x40000040 ;  /* 0x40000040ff157424 */ /* 0x000fe200078e00ff */
[----:B------:R-:W-:Y:S01]  /*8400*/  STL.64 [R1+0x10], R12 ;  /* 0x0000100c01007387 */ /* 0x000fe20000100a00 */
[----:B------:R-:W-:Y:S02]  /*8410*/  VIADD R14, R12, 0x4 ;  /* 0x000000040c0e7836 */ /* 0x000fe40000000000 */
[----:B------:R-:W-:Y:S01]  /*8420*/  IMAD.MOV.U32 R15, RZ, RZ, 0x40000040 ;  /* 0x40000040ff0f7424 */ /* 0x000fe200078e00ff */
[----:B------:R-:W-:Y:S01]  /*8430*/  STL.64 [R1+0x28], R20 ;  /* 0x0000281401007387 */ /* 0x000fe20000100a00 */
[----:B------:R-:W-:-:S03]  /*8440*/  IMAD.MOV.U32 R7, RZ, RZ, 0x40000040 ;  /* 0x40000040ff077424 */ /* 0x000fc600078e00ff */
[----:B------:R-:W-:Y:S01]  /*8450*/  STL.64 [R1+0x20], R14 ;  /* 0x0000200e01007387 */ /* 0x000fe20000100a00 */
[----:B------:R-:W0:Y:S02]  /*8460*/  S2R R131, SR_TID.X ;  /* 0x0000000000837919 */ /* 0x000e240000002100 */
[----:B0-----:R-:W-:Y:S01]  /*8470*/  LOP3.LUT R131, R131, 0x7f, RZ, 0xc0, !PT ;  /* 0x0000007f83837812 */ /* 0x001fe200078ec0ff */
[----:B---3--:R-:W-:-:S04]  /*8480*/  IMAD R6, R152, 0x600, R6 ;  /* 0x0000060098067824 */ /* 0x008fc800078e0206 */
[C---:B------:R-:W-:Y:S01]  /*8490*/  VIADD R8, R6.reuse, 0x2 ;  /* 0x0000000206087836 */ /* 0x040fe20000000000 */
[----:B------:R-:W-:Y:S01]  /*84a0*/  R2UR UR6, R6 ;  /* 0x00000000060672ca */ /* 0x000fe200000e0000 */
[----:B-12---:R-:W-:-:S04]  /*84b0*/  IMAD.IADD R5, R11, 0x1, R130 ;  /* 0x000000010b057824 */ /* 0x006fc800078e0282 */
[----:B----4-:R-:W-:-:S08]  /*84c0*/  IMAD R5, R0, -0xc0, R5 ;  /* 0xffffff4000057824 */ /* 0x010fd000078e0205 */
[----:B------:R-:W-:Y:S01]  /*84d0*/  HGMMA.64x192x16.F32.BF16 R24, gdesc[UR4], RZ, !UPT, gsb0 ;  /* 0x02e00000041879f0 */ /* 0x000fe2000c0018ff */
[----:B------:R-:W-:Y:S01]  /*84e0*/  R2UR UR6, R8 ;  /* 0x00000000080672ca */ /* 0x000fe200000e0000 */
[----:B------:R-:W-:Y:S01]  /*84f0*/  VIADD R8, R6, 0x4 ;  /* 0x0000000406087836 */ /* 0x000fe20000000000 */
[----:B------:R-:W-:Y:S01]  /*8500*/  R2UR UR7, R9 ;  /* 0x00000000090772ca */ /* 0x000fe200000e0000 */
[----:B------:R-:W-:Y:S01]  /*8510*/  IMAD.MOV.U32 R9, RZ, RZ, 0x40000040 ;  /* 0x40000040ff097424 */ /* 0x000fe200078e00ff */
[----:B------:R-:W-:Y:S01]  /*8520*/  R2UR UR4, R20 ;  /* 0x00000000140472ca */ /* 0x000fe200000e0000 */
[----:B------:R-:W-:Y:S01]  /*8530*/  VIADD R6, R6, 0x6 ;  /* 0x0000000606067836 */ /* 0x000fe20000000000 */
[----:B------:R-:W-:Y:S02]  /*8540*/  R2UR UR5, R21 ;  /* 0x00000000150572ca */ /* 0x000fe400000e0000 */
[C---:B------:R-:W-:Y:S02]  /*8550*/  ISETP.GT.AND P4, PT, R5.reuse, RZ, PT ;  /* 0x000000ff0500720c */ /* 0x040fe40003f84270 */
[----:B------:R-:W-:-:S02]  /*8560*/  ISETP.GT.AND P3, PT, R5, 0x1, PT ;  /* 0x000000010500780c */ /* 0x000fc40003f64270 */
[C---:B------:R-:W-:Y:S02]  /*8570*/  ISETP.GT.AND P1, PT, R5.reuse, 0x8, PT ;  /* 0x000000080500780c */ /* 0x040fe40003f24270 */
[C---:B------:R-:W-:Y:S02]  /*8580*/  ISETP.GT.AND P2, PT, R5.reuse, 0x9, PT ;  /* 0x000000090500780c */ /* 0x040fe40003f44270 */
[C---:B------:R-:W-:Y:S02]  /*8590*/  ISETP.GT.AND P5, PT, R5.reuse, 0x10, PT ;  /* 0x000000100500780c */ /* 0x040fe40003fa4270 */
[C---:B------:R-:W-:Y:S02]  /*85a0*/  ISETP.GT.AND P0, PT, R5.reuse, 0x99, PT ;  /* 0x000000990500780c */ /* 0x040fe40003f04270 */
[----:B------:R-:W-:Y:S01]  /*85b0*/  ISETP.GT.AND P6, PT, R5, 0xa0, PT ;  /* 0x000000a00500780c */ /* 0x000fe20003fc4270 */
[----:B------:R-:W-:Y:S02]  /*85c0*/  WARPGROUP.DEPBAR.LE gsb0, 0x0 ;  /* 0x00008000000079c5 */ /* 0x000fe40000010000 */
[----:B------:R-:W-:-:S06]  /*85d0*/  WARPGROUP.ARRIVE ;  /* 0x00000000000079c5 */ /* 0x000fcc0000000000 */
[----:B------:R-:W-:Y:S01]  /*85e0*/  HGMMA.64x192x16.F32.BF16 R24, gdesc[UR4], R24, gsb0 ;  /* 0x02e00000041879f0 */ /* 0x000fe20008001818 */
[----:B------:R-:W-:Y:S02]  /*85f0*/  R2UR UR6, R8 ;  /* 0x00000000080672ca */ /* 0x000fe400000e0000 */
[----:B------:R-:W-:Y:S01]  /*8600*/  R2UR UR7, R9 ;  /* 0x00000000090772ca */ /* 0x000fe200000e0000 */
[----:B------:R-:W-:Y:S01]  /*8610*/  IMAD.MOV.U32 R9, RZ, RZ, 0x40000040 ;  /* 0x40000040ff097424 */ /* 0x000fe200078e00ff */
[----:B------:R-:W-:Y:S02]  /*8620*/  R2UR UR4, R14 ;  /* 0x000000000e0472ca */ /* 0x000fe400000e0000 */
[----:B------:R-:W-:Y:S02]  /*8630*/  R2UR UR5, R15 ;  /* 0x000000000f0572ca */ /* 0x000fe400000e0000 */
[----:B------:R-:W-:-:S05]  /*8640*/  IADD3 R8, R12, 0x6, RZ ;  /* 0x000000060c087810 */ /* 0x000fca0007ffe0ff */
[----:B------:R0:W-:Y:S01]  /*8650*/  STL.64 [R1+0x18], R8 ;  /* 0x0000180801007387 */ /* 0x0001e20000100a00 */
[----:B------:R-:W-:Y:S02]  /*8660*/  WARPGROUP.DEPBAR.LE gsb0, 0x0 ;  /* 0x00008000000079c5 */ /* 0x000fe40000010000 */
[----:B------:R-:W-:-:S06]  /*8670*/  WARPGROUP.ARRIVE ;  /* 0x00000000000079c5 */ /* 0x000fcc0000000000 */
[----:B------:R-:W-:Y:S01]  /*8680*/  HGMMA.64x192x16.F32.BF16 R24, gdesc[UR4], R24, gsb0 ;  /* 0x02e00000041879f0 */ /* 0x000fe20008001818 */
[----:B------:R-:W-:Y:S02]  /*8690*/  R2UR UR6, R6 ;  /* 0x00000000060672ca */ /* 0x000fe400000e0000 */
[----:B------:R-:W-:Y:S02]  /*86a0*/  R2UR UR7, R7 ;  /* 0x00000000070772ca */ /* 0x000fe400000e0000 */
[----:B------:R-:W-:Y:S02]  /*86b0*/  R2UR UR4, R8 ;  /* 0x00000000080472ca */ /* 0x000fe400000e0000 */
[----:B------:R-:W-:Y:S01]  /*86c0*/  R2UR UR5, R9 ;  /* 0x00000000090572ca */ /* 0x000fe200000e0000 */
[----:B------:R-:W-:Y:S02]  /*86d0*/  WARPGROUP.DEPBAR.LE gsb0, 0x0 ;  /* 0x00008000000079c5 */ /* 0x000fe40000010000 */
[----:B------:R-:W-:-:S10]  /*86e0*/  WARPGROUP.ARRIVE ;  /* 0x00000000000079c5 */ /* 0x000fd40000000000 */
[----:B------:R-:W-:Y:S01]  /*86f0*/  HGMMA.64x192x16.F32.BF16 R24, gdesc[UR4], R24, gsb0 ;  /* 0x02e00000041879f0 */ /* 0x000fe20008001818 */
[----:B------:R-:W-:Y:S02]  /*8700*/  ULDC UR4, c[0x0][0x988] ;  /* 0x0002620000047ab9 */ /* 0x000fe40000000800 */
        /* <DEDUP_REMOVED lines=144> */
[----:B------:R-:W-:Y:S02]  /*9010*/  FMNMX.FTZ R3, R97, R0, !PT ;  /* 0x0000000061037209 */ /* 0x000fe40007810000 */
        /* <DEDUP_REMOVED lines=16> */
[----:B------:R-:W-:Y:S02]  /*9120*/  ISETP.GT.AND P3, PT, R5, 0xb0, PT ;  /* 0x000000b00500780c */ /* 0x000fe40003f64270 */
        /* <DEDUP_REMOVED lines=12> */
[----:B------:R-:W-:Y:S02]  /*91f0*/  FSEL R117, R117, -INF , P6 ;  /* 0xff80000075757808 */ /* 0x000fe40003000000 */
[----:B------:R-:W-:Y:S02]  /*9200*/  P2R R6, PR, RZ, 0x1 ;  /* 0x00000001ff067803 */ /* 0x000fe40000000000 */
[----:B------:R-:W-:Y:S02]  /*9210*/  FMNMX.FTZ R0, R117, R0, !PT ;  /* 0x0000000075007209 */ /* 0x000fe40007810000 */
[----:B------:R-:W-:Y:S02]  /*9220*/  ISETP.GT.AND P0, PT, R5, 0xa0, PT ;  /* 0x000000a00500780c */ /* 0x000fe40003f04270 */
[----:B0-----:R-:W-:Y:S01]  /*9230*/  P2R R8, PR, RZ, 0x4 ;  /* 0x00000004ff087803 */ /* 0x001fe20000000000 */
[----:B------:R-:W0:Y:S01]  /*9240*/  SHFL.BFLY PT, R3, R0, 0x2, 0x1f ;  /* 0x0c401f0000037f89 */ /* 0x000e2200000e0000 */
[----:B------:R-:W-:-:S02]  /*9250*/  FSEL R106, R106, -INF , P0 ;  /* 0xff8000006a6a7808 */ /* 0x000fc40000000000 */
[----:B------:R-:W-:Y:S02]  /*9260*/  ISETP.NE.AND P0, PT, R6, RZ, PT ;  /* 0x000000ff0600720c */ /* 0x000fe40003f05270 */
[----:B------:R-:W-:Y:S02]  /*9270*/  P2R R7, PR, RZ, 0x2 ;  /* 0x00000002ff077803 */ /* 0x000fe40000000000 */
[----:B------:R-:W-:Y:S02]  /*9280*/  FSEL R107, R107, -INF , P0 ;  /* 0xff8000006b6b7808 */ /* 0x000fe40000000000 */
[----:B------:R-:W-:Y:S02]  /*9290*/  ISETP.NE.AND P0, PT, R10, RZ, PT ;  /* 0x000000ff0a00720c */ /* 0x000fe40003f05270 */
[----:B------:R-:W-:Y:S02]  /*92a0*/  FMNMX.FTZ R10, R129, R128, !PT ;  /* 0x00000080810a7209 */ /* 0x000fe40007810000 */
[----:B------:R-:W-:-:S02]  /*92b0*/  ISETP.GT.AND P1, PT, R5, 0x99, PT ;  /* 0x000000990500780c */ /* 0x000fc40003f24270 */
[----:B------:R-:W-:Y:S02]  /*92c0*/  FMNMX.FTZ R21, R127, R10, !PT ;  /* 0x0000000a7f157209 */ /* 0x000fe40007810000 */
[----:B------:R-:W-:Y:S02]  /*92d0*/  FSEL R103, R103, -INF , P1 ;  /* 0xff80000067677808 */ /* 0x000fe40000800000 */
[----:B------:R-:W-:Y:S02]  /*92e0*/  FMNMX.FTZ R10, R126, R21, !PT ;  /* 0x000000157e0a7209 */ /* 0x000fe40007810000 */
[----:B------:R-:W-:Y:S02]  /*92f0*/  ISETP.NE.AND P1, PT, R7, RZ, PT ;  /* 0x000000ff0700720c */ /* 0x000fe40003f25270 */
[----:B------:R-:W-:Y:S02]  /*9300*/  FMNMX.FTZ R21, R125, R10, !PT ;  /* 0x0000000a7d157209 */ /* 0x000fe40007810000 */
[----:B0-----:R-:W-:-:S02]  /*9310*/  FMNMX.FTZ R3, R0, R3, !PT ;  /* 0x0000000300037209 */ /* 0x001fc40007810000 */
[----:B------:R-:W-:Y:S02]  /*9320*/  FMNMX.FTZ R10, R124, R21, !PT ;  /* 0x000000157c0a7209 */ /* 0x000fe40007810000 */
[----:B------:R-:W-:Y:S01]  /*9330*/  FSEL R110, R110, -INF , P1 ;  /* 0xff8000006e6e7808 */ /* 0x000fe20000800000 */
[----:B------:R-:W0:Y:S01]  /*9340*/  SHFL.BFLY PT, R0, R3, 0x1, 0x1f ;  /* 0x0c201f0003007f89 */ /* 0x000e2200000e0000 */
[----:B------:R-:W-:Y:S02]  /*9350*/  FSEL R114, R114, -INF , P3 ;  /* 0xff80000072727808 */ /* 0x000fe40001800000 */
[----:B------:R-:W-:Y:S02]  /*9360*/  FSEL R115, R115, -INF , P4 ;  /* 0xff80000073737808 */ /* 0x000fe40002000000 */
[----:B------:R-:W-:Y:S02]  /*9370*/  FSEL R118, R118, -INF , P5 ;  /* 0xff80000076767808 */ /* 0x000fe40002800000 */
[----:B------:R-:W-:-:S02]  /*9380*/  FSEL R119, R119, -INF , P6 ;  /* 0xff80000077777808 */ /* 0x000fc40003000000 */
[----:B0-----:R-:W-:Y:S01]  /*9390*/  FMNMX.FTZ R3, R3, R0, !PT ;  /* 0x0000000003037209 */ /* 0x001fe20007810000 */
[----:B------:R-:W-:-:S03]  /*93a0*/  IMAD.U32 R0, RZ, RZ, UR4 ;  /* 0x00000004ff007e24 */ /* 0x000fc6000f8e00ff */
[C---:B------:R-:W-:Y:S01]  /*93b0*/  FSETP.NEU.FTZ.AND P2, PT, R3.reuse, -INF , PT ;  /* 0xff8000000300780b */ /* 0x040fe20003f5d000 */
[----:B------:R-:W-:-:S05]  /*93c0*/  FMUL.FTZ R9, R3, R0 ;  /* 0x0000000003097220 */ /* 0x000fca0000410000 */
[----:B------:R-:W-:Y:S02]  /*93d0*/  FSEL R5, R9, RZ, P2 ;  /* 0x000000ff09057208 */ /* 0x000fe40001000000 */
[----:B------:R-:W-:-:S03]  /*93e0*/  ISETP.NE.AND P2, PT, R8, RZ, PT ;  /* 0x000000ff0800720c */ /* 0x000fc60003f45270 */
[--C-:B------:R-:W-:Y:S01]  /*93f0*/  FFMA.FTZ R9, R29, R0, -R5.reuse ;  /* 0x000000001d097223 */ /* 0x100fe20000010805 */
[----:B------:R-:W-:Y:S01]  /*9400*/  FMNMX.FTZ R29, R123, R10, !PT ;  /* 0x0000000a7b1d7209 */ /* 0x000fe20007810000 */
[-CC-:B------:R-:W-:Y:S01]  /*9410*/  FFMA.FTZ R6, R24, R0.reuse, -R5.reuse ;  /* 0x0000000018067223 */ /* 0x180fe20000010805 */
[----:B------:R-:W-:Y:S01]  /*9420*/  FSEL R111, R111, -INF , P2 ;  /* 0xff8000006f6f7808 */ /* 0x000fe20001000000 */
        /* <DEDUP_REMOVED lines=60> */
[----:B------:R-:W-:Y:S01]  /*97f0*/  FFMA.FTZ R73, R117, R0, -R5 ;  /* 0x0000000075497223 */ /* 0x000fe20000010805 */
[----:B------:R-:W-:Y:S01]  /*9800*/  FMNMX.FTZ R10, R70, R29, !PT ;  /* 0x0000001d460a7209 */ /* 0x000fe20007810000 */
[----:B------:R-:W-:Y:S01]  /*9810*/  MUFU.EX2 R6, R6 ;  /* 0x0000000600067308 */ /* 0x000fe20000000800 */
[----:B------:R-:W2:Y:S02]  /*9820*/  LDL R105, [R1+0x48] ;  /* 0x0000480001697983 */ /* 0x000ea40000100800 */
[----:B------:R-:W-:-:S02]  /*9830*/  FMNMX.FTZ R29, R71, R10, !PT ;  /* 0x0000000a471d7209 */ /* 0x000fc40007810000 */
[----:B------:R-:W3:Y:S02]  /*9840*/  LDL R104, [R1+0x8] ;  /* 0x0000080001687983 */ /* 0x000ee40000100800 */
[----:B------:R-:W-:Y:S01]  /*9850*/  FMNMX.FTZ R10, R74, R29, !PT ;  /* 0x0000001d4a0a7209 */ /* 0x000fe20007810000 */
[----:B------:R-:W0:Y:S03]  /*9860*/  MUFU.EX2 R7, R7 ;  /* 0x0000000700077308 */ /* 0x000e260000000800 */
        /* <DEDUP_REMOVED lines=48> */
[----:B------:R-:W-:Y:S02]  /*9b70*/  FSEL R93, R93, RZ, P1 ;  /* 0x000000ff5d5d7208 */ /* 0x000fe40000800000 */
[----:B------:R-:W-:-:S03]  /*9b80*/  ISETP.NE.AND P1, PT, R131, RZ, PT ;  /* 0x000000ff8300720c */ /* 0x000fc60003f25270 */
        /* <DEDUP_REMOVED lines=10> */
[----:B------:R-:W-:Y:S01]  /*9c30*/  FFMA.FTZ R51, R54, R0, -R93 ;  /* 0x0000000036337223 */ /* 0x000fe2000001085d */
[----:B------:R-:W-:-:S02]  /*9c40*/  @!P1 VIADD R4, R4, 0x30840 ;  /* 0x0003084004049836 */ /* 0x000fc40000000000 */
[-CC-:B------:R-:W-:Y:S01]  /*9c50*/  FFMA.FTZ R54, R55, R0.reuse, -R93.reuse ;  /* 0x0000000037367223 */ /* 0x180fe2000001085d */
[-CC-:B------:R-:W-:Y:S01]  /*9c60*/  FFMA.FTZ R55, R58, R0.reuse, -R93.reuse ;  /* 0x000000003a377223 */ /* 0x180fe2000001085d */
[-CC-:B------:R-:W-:Y:S01]  /*9c70*/  FFMA.FTZ R58, R59, R0.reuse, -R93.reuse ;  /* 0x000000003b3a7223 */ /* 0x180fe2000001085d */
[-CC-:B------:R-:W-:Y:S01]  /*9c80*/  FFMA.FTZ R84, R124, R0.reuse, -R93.reuse ;  /* 0x000000007c547223 */ /* 0x180fe2000001085d */
[----:B------:R-:W1:Y:S01]  /*9c90*/  MUFU.EX2 R29, R29 ;  /* 0x0000001d001d7308 */ /* 0x000e620000000800 */
[----:B------:R-:W-:Y:S01]  /*9ca0*/  @!P1 PRMT R4, RZ, 0x654, R4 ;  /* 0x00000654ff049816 */ /* 0x000fe20000000004 */
[-C--:B------:R-:W-:Y:S01]  /*9cb0*/  FFMA.FTZ R59, R62, R0.reuse, -R93 ;  /* 0x000000003e3b7223 */ /* 0x080fe2000001085d */
[----:B0-----:R-:W-:Y:S01]  /*9cc0*/  FADD.FTZ R101, R6, R7 ;  /* 0x0000000706657221 */ /* 0x001fe20000010000 */
[-CC-:B------:R-:W-:Y:S01]  /*9cd0*/  FFMA.FTZ R62, R63, R0.reuse, -R93.reuse ;  /* 0x000000003f3e7223 */ /* 0x180fe2000001085d */
[----:B------:R0:W-:Y:S01]  /*9ce0*/  @!P1 SYNCS.ARRIVE.TRANS64.RED.A1T0 RZ, [R4+URZ], RZ ;  /* 0x000000ff04ff99a7 */ /* 0x0001e2000810043f */
[-CC-:B------:R-:W-:Y:S01]  /*9cf0*/  FFMA.FTZ R85, R123, R0.reuse, -R93.reuse ;  /* 0x000000007b557223 */ /* 0x180fe2000001085d */
[-CC-:B------:R-:W-:Y:S01]  /*9d00*/  FFMA.FTZ R88, R122, R0.reuse, -R93.reuse ;  /* 0x000000007a587223 */ /* 0x180fe2000001085d */
[----:B------:R-:W4:Y:S01]  /*9d10*/  MUFU.EX2 R77, R77 ;  /* 0x0000004d004d7308 */ /* 0x000f220000000800 */
[-CC-:B------:R-:W-:Y:S01]  /*9d20*/  FFMA.FTZ R89, R121, R0.reuse, -R93.reuse ;  /* 0x0000000079597223 */ /* 0x180fe2000001085d */
[-CC-:B------:R-:W-:Y:S01]  /*9d30*/  FFMA.FTZ R92, R120, R0.reuse, -R93.reuse ;  /* 0x00000000785c7223 */ /* 0x180fe2000001085d */
[----:B------:R-:W-:-:S05]  /*9d40*/  FFMA.FTZ R31, R31, R0, -R93 ;  /* 0x000000001f1f7223 */ /* 0x000fca000001085d */
[----:B------:R-:W4:Y:S01]  /*9d50*/  MUFU.EX2 R80, R80 ;  /* 0x0000005000507308 */ /* 0x000f220000000800 */
[--C-:B------:R-:W-:Y:S01]  /*9d60*/  FFMA.FTZ R63, R66, R0, -R93.reuse ;  /* 0x00000000423f7223 */ /* 0x100fe2000001085d */
[----:B0-----:R-:W-:Y:S01]  /*9d70*/  F2FP.BF16.F32.PACK_AB R4, R7, R6 ;  /* 0x000000060704723e */ /* 0x001fe200000010ff */
[----:B------:R-:W-:-:S05]  /*9d80*/  FFMA.FTZ R66, R67, R0, -R93 ;  /* 0x0000000043427223 */ /* 0x000fca000001085d */
[----:B------:R-:W0:Y:S01]  /*9d90*/  MUFU.EX2 R81, R81 ;  /* 0x0000005100517308 */ /* 0x000e220000000800 */
[----:B-1----:R-:W-:Y:S01]  /*9da0*/  FADD.FTZ R6, R5, R29 ;  /* 0x0000001d05067221 */ /* 0x002fe20000010000 */
[-C--:B------:R-:W-:Y:S01]  /*9db0*/  FFMA.FTZ R67, R70, R0.reuse, -R93 ;  /* 0x0000000046437223 */ /* 0x080fe2000001085d */
[----:B------:R-:W-:Y:S01]  /*9dc0*/  FADD.FTZ R24, R8, R101 ;  /* 0x0000006508187221 */ /* 0x000fe20000010000 */
[-CC-:B------:R-:W-:Y:S01]  /*9dd0*/  FFMA.FTZ R70, R71, R0.reuse, -R93.reuse ;  /* 0x0000000047467223 */ /* 0x180fe2000001085d */
[-CC-:B------:R-:W-:Y:S01]  /*9de0*/  FFMA.FTZ R71, R74, R0.reuse, -R93.reuse ;  /* 0x000000004a477223 */ /* 0x180fe2000001085d */
[-CC-:B------:R-:W-:Y:S01]  /*9df0*/  FFMA.FTZ R74, R75, R0.reuse, -R93.reuse ;  /* 0x000000004b4a7223 */ /* 0x180fe2000001085d */
[----:B----4-:R-:W-:Y:S01]  /*9e00*/  FADD.FTZ R7, R77, R6 ;  /* 0x000000064d077221 */ /* 0x010fe20000010000 */
[----:B------:R-:W1:Y:S01]  /*9e10*/  MUFU.EX2 R84, R84 ;  /* 0x0000005400547308 */ /* 0x000e620000000800 */
[-CC-:B------:R-:W-:Y:S01]  /*9e20*/  FFMA.FTZ R75, R78, R0.reuse, -R93.reuse ;  /* 0x000000004e4b7223 */ /* 0x180fe2000001085d */
[----:B------:R-:W-:Y:S01]  /*9e30*/  FADD.FTZ R24, R9, R24 ;  /* 0x0000001809187221 */ /* 0x000fe20000010000 */
[-CC-:B------:R-:W-:Y:S01]  /*9e40*/  FFMA.FTZ R78, R79, R0.reuse, -R93.reuse ;  /* 0x000000004f4e7223 */ /* 0x180fe2000001085d */
[----:B------:R-:W-:Y:S01]  /*9e50*/  FFMA.FTZ R79, R86, R0, -R93 ;  /* 0x00000000564f7223 */ /* 0x000fe2000001085d */
[----:B------:R-:W-:Y:S01]  /*9e60*/  FADD.FTZ R86, R80, R7 ;  /* 0x0000000750567221 */ /* 0x000fe20000010000 */
[----:B------:R-:W-:-:S02]  /*9e70*/  FADD.FTZ R7, R11, R24 ;  /* 0x000000180b077221 */ /* 0x000fc40000010000 */
[----:B------:R-:W4:Y:S01]  /*9e80*/  MUFU.EX2 R85, R85 ;  /* 0x0000005500557308 */ /* 0x000f220000000800 */
[----:B------:R-:W-:Y:S01]  /*9e90*/  F2FP.BF16.F32.PACK_AB R6, R9, R8 ;  /* 0x000000080906723e */ /* 0x000fe200000010ff */
[----:B0-----:R-:W-:Y:S01]  /*9ea0*/  FADD.FTZ R9, R81, R86 ;  /* 0x0000005651097221 */ /* 0x001fe20000010000 */
[----:B------:R-:W-:-:S05]  /*9eb0*/  FADD.FTZ R86, R12, R7 ;  /* 0x000000070c567221 */ /* 0x000fca0000010000 */
[----:B------:R-:W0:Y:S01]  /*9ec0*/  MUFU.EX2 R88, R88 ;  /* 0x0000005800587308 */ /* 0x000e220000000800 */
[----:B------:R-:W-:Y:S01]  /*9ed0*/  FADD.FTZ R7, R13, R86 ;  /* 0x000000560d077221 */ /* 0x000fe20000010000 */
[----:B------:R-:W-:Y:S01]  /*9ee0*/  F2FP.BF16.F32.PACK_AB R24, R12, R11 ;  /* 0x0000000b0c18723e */ /* 0x000fe200000010ff */
[----:B------:R-:W-:Y:S01]  /*9ef0*/  FFMA.FTZ R82, R82, R0, -R93 ;  /* 0x0000000052527223 */ /* 0x000fe2000001085d */
[----:B-1----:R-:W-:Y:S01]  /*9f00*/  FADD.FTZ R12, R84, R9 ;  /* 0x00000009540c7221 */ /* 0x002fe20000010000 */
[----:B------:R-:W-:-:S03]  /*9f10*/  FADD.FTZ R7, R26, R7 ;  /* 0x000000071a077221 */ /* 0x000fc60000010000 */
[----:B------:R-:W1:Y:S01]  /*9f20*/  MUFU.EX2 R89, R89 ;  /* 0x0000005900597308 */ /* 0x000e620000000800 */
[----:B----4-:R-:W-:-:S07]  /*9f30*/  FADD.FTZ R11, R85, R12 ;  /* 0x0000000c550b7221 */ /* 0x010fce0000010000 */
[----:B------:R-:W4:Y:S01]  /*9f40*/  MUFU.EX2 R92, R92 ;  /* 0x0000005c005c7308 */ /* 0x000f220000000800 */
[----:B0-----:R-:W-:-:S07]  /*9f50*/  FADD.FTZ R12, R88, R11 ;  /* 0x0000000b580c7221 */ /* 0x001fce0000010000 */
[----:B------:R0:W-:Y:S08]  /*9f60*/  MUFU.EX2 R8, R82 ;  /* 0x0000005200087308 */ /* 0x0001f00000000800 */
[----:B------:R-:W4:Y:S01]  /*9f70*/  MUFU.EX2 R31, R31 ;  /* 0x0000001f001f7308 */ /* 0x000f220000000800 */
[----:B0-----:R-:W-:-:S04]  /*9f80*/  FADD.FTZ R82, R28, R7 ;  /* 0x000000071c527221 */ /* 0x001fc80000010000 */
[----:B------:R-:W-:-:S03]  /*9f90*/  FADD.FTZ R11, R25, R82 ;  /* 0x00000052190b7221 */ /* 0x000fc60000010000 */
[----:B------:R-:W0:Y:S01]  /*9fa0*/  MUFU.EX2 R96, R96 ;  /* 0x0000006000607308 */ /* 0x000e220000000800 */
[----:B------:R-:W-:Y:S01]  /*9fb0*/  FADD.FTZ R82, R30, R11 ;  /* 0x0000000b1e527221 */ /* 0x000fe20000010000 */
[----:B-1----:R-:W-:-:S03]  /*9fc0*/  FADD.FTZ R7, R89, R12 ;  /* 0x0000000c59077221 */ /* 0x002fc60000010000 */
[----:B------:R-:W-:-:S03]  /*9fd0*/  FADD.FTZ R11, R27, R82 ;  /* 0x000000521b0b7221 */ /* 0x000fc60000010000 */
[----:B------:R-:W1:Y:S01]  /*9fe0*/  MUFU.EX2 R47, R47 ;  /* 0x0000002f002f7308 */ /* 0x000e620000000800 */
[----:B----4-:R-:W-:Y:S01]  /*9ff0*/  FADD.FTZ R12, R92, R7 ;  /* 0x000000075c0c7221 */ /* 0x010fe20000010000 */
[----:B------:R-:W-:-:S06]  /*a000*/  FADD.FTZ R82, R14, R11 ;  /* 0x0000000b0e527221 */ /* 0x000fcc0000010000 */
[----:B------:R-:W4:Y:S01]  /*a010*/  MUFU.EX2 R50, R50 ;  /* 0x0000003200327308 */ /* 0x000f220000000800 */
[----:B------:R-:W-:Y:S01]  /*a020*/  FADD.FTZ R7, R31, R12 ;  /* 0x0000000c1f077221 */ /* 0x000fe20000010000 */
[----:B------:R-:W-:Y:S01]  /*a030*/  F2FP.BF16.F32.PACK_AB R26, R26, R13 ;  /* 0x0000000d1a1a723e */ /* 0x000fe200000010ff */
[----:B------:R-:W-:Y:S02]  /*a040*/  FADD.FTZ R13, R15, R82 ;  /* 0x000000520f0d7221 */ /* 0x000fe40000010000 */
[----:B0-----:R-:W-:Y:S02]  /*a050*/  FADD.FTZ R12, R96, R7 ;  /* 0x00000007600c7221 */ /* 0x001fe40000010000 */
[----:B------:R-:W-:Y:S01]  /*a060*/  FADD.FTZ R82, R20, R13 ;  /* 0x0000000d14527221 */ /* 0x000fe20000010000 */
[----:B------:R-:W-:Y:S01]  /*a070*/  F2FP.BF16.F32.PACK_AB R28, R25, R28 ;  /* 0x0000001c191c723e */ /* 0x000fe200000010ff */
[----:B-1----:R-:W-:Y:S01]  /*a080*/  FADD.FTZ R7, R47, R12 ;  /* 0x0000000c2f077221 */ /* 0x002fe20000010000 */
[----:B------:R-:W0:Y:S01]  /*a090*/  MUFU.EX2 R51, R51 ;  /* 0x0000003300337308 */ /* 0x000e220000000800 */
[----:B------:R-:W-:-:S07]  /*a0a0*/  FADD.FTZ R25, R21, R82 ;  /* 0x0000005215197221 */ /* 0x000fce0000010000 */
[----:B------:R-:W1:Y:S01]  /*a0b0*/  MUFU.EX2 R54, R54 ;  /* 0x0000003600367308 */ /* 0x000e620000000800 */
[----:B----4-:R-:W-:Y:S01]  /*a0c0*/  FADD.FTZ R12, R50, R7 ;  /* 0x00000007320c7221 */ /* 0x010fe20000010000 */
[----:B------:R-:W-:Y:S01]  /*a0d0*/  F2FP.BF16.F32.PACK_AB R7, R80, R77 ;  /* 0x0000004d5007723e */ /* 0x000fe200000010ff */
[----:B------:R-:W-:Y:S01]  /*a0e0*/  FADD.FTZ R80, R32, R25 ;  /* 0x0000001920507221 */ /* 0x000fe20000010000 */
[----:B------:R-:W-:Y:S01]  /*a0f0*/  F2FP.BF16.F32.PACK_AB R25, R84, R81 ;  /* 0x000000515419723e */ /* 0x000fe200000010ff */
[----:B------:R-:W4:Y:S03]  /*a100*/  LDL R82, [R1+0x50] ;  /* 0x0000500001527983 */ /* 0x000f260000100800 */
[----:B------:R-:W2:Y:S01]  /*a110*/  MUFU.EX2 R55, R55 ;  /* 0x0000003700377308 */ /* 0x000ea20000000800 */
[----:B------:R-:W4:Y:S01]  /*a120*/  LDL R81, [R1+0x4] ;  /* 0x0000040001517983 */ /* 0x000f220000100800 */
[----:B0-----:R-:W-:-:S06]  /*a130*/  FADD.FTZ R13, R51, R12 ;  /* 0x0000000c330d7221 */ /* 0x001fcc0000010000 */
[----:B------:R-:W0:Y:S01]  /*a140*/  MUFU.EX2 R58, R58 ;  /* 0x0000003a003a7308 */ /* 0x000e220000000800 */
[----:B-1----:R-:W-:-:S07]  /*a150*/  FADD.FTZ R12, R54, R13 ;  /* 0x0000000d360c7221 */ /* 0x002fce0000010000 */
[----:B------:R-:W1:Y:S01]  /*a160*/  MUFU.EX2 R59, R59 ;  /* 0x0000003b003b7308 */ /* 0x000e620000000800 */
[----:B--2---:R-:W-:Y:S01]  /*a170*/  FADD.FTZ R13, R55, R12 ;  /* 0x0000000c370d7221 */ /* 0x004fe20000010000 */
[----:B------:R-:W-:-:S06]  /*a180*/  FADD.FTZ R77, R33, R80 ;  /* 0x00000050214d7221 */ /* 0x000fcc0000010000 */
[----:B------:R-:W2:Y:S01]  /*a190*/  MUFU.EX2 R62, R62 ;  /* 0x0000003e003e7308 */ /* 0x000ea20000000800 */
[----:B0-----:R-:W-:Y:S01]  /*a1a0*/  FADD.FTZ R12, R58, R13 ;  /* 0x0000000d3a0c7221 */ /* 0x001fe20000010000 */
[----:B------:R-:W-:-:S06]  /*a1b0*/  FADD.FTZ R77, R34, R77 ;  /* 0x0000004d224d7221 */ /* 0x000fcc0000010000 */
[----:B------:R-:W0:Y:S01]  /*a1c0*/  MUFU.EX2 R63, R63 ;  /* 0x0000003f003f7308 */ /* 0x000e220000000800 */
[----:B-1----:R-:W-:Y:S01]  /*a1d0*/  FADD.FTZ R13, R59, R12 ;  /* 0x0000000c3b0d7221 */ /* 0x002fe20000010000 */
[----:B------:R-:W-:-:S06]  /*a1e0*/  FADD.FTZ R12, R40, R77 ;  /* 0x0000004d280c7221 */ /* 0x000fcc0000010000 */
[----:B------:R-:W1:Y:S08]  /*a1f0*/  MUFU.EX2 R66, R66 ;  /* 0x0000004200427308 */ /* 0x000e700000000800 */
[----:B------:R-:W3:Y:S01]  /*a200*/  MUFU.EX2 R48, R48 ;  /* 0x0000003000307308 */ /* 0x000ee20000000800 */
[----:B--2---:R-:W-:Y:S01]  /*a210*/  FADD.FTZ R80, R62, R13 ;  /* 0x0000000d3e507221 */ /* 0x004fe20000010000 */
[----:B------:R-:W-:-:S06]  /*a220*/  F2FP.BF16.F32.PACK_AB R5, R29, R5 ;  /* 0x000000051d05723e */ /* 0x000fcc00000010ff */
[----:B------:R-:W2:Y:S01]  /*a230*/  MUFU.EX2 R67, R67 ;  /* 0x0000004300437308 */ /* 0x000ea20000000800 */
[----:B------:R-:W-:-:S07]  /*a240*/  FADD.FTZ R13, R41, R12 ;  /* 0x0000000c290d7221 */ /* 0x000fce0000010000 */
[----:B------:R-:W2:Y:S01]  /*a250*/  MUFU.EX2 R49, R49 ;  /* 0x0000003100317308 */ /* 0x000ea20000000800 */
[----:B0-----:R-:W-:Y:S01]  /*a260*/  FADD.FTZ R77, R63, R80 ;  /* 0x000000503f4d7221 */ /* 0x001fe20000010000 */
[----:B------:R-:W-:-:S06]  /*a270*/  FADD.FTZ R13, R46, R13 ;  /* 0x0000000d2e0d7221 */ /* 0x000fcc0000010000 */
[----:B------:R-:W0:Y:S01]  /*a280*/  MUFU.EX2 R70, R70 ;  /* 0x0000004600467308 */ /* 0x000e220000000800 */
[----:B------:R1:W-:Y:S07]  /*a290*/  STSM.16.M88.4 [R157+0x1e800], R4 ;  /* 0x01e800049d007844 */ /* 0x0003ee0000000200 */
[----:B------:R-:W0:Y:S01]  /*a2a0*/  MUFU.EX2 R35, R35 ;  /* 0x0000002300237308 */ /* 0x000e220000000800 */
[----:B------:R-:W-:Y:S02]  /*a2b0*/  F2FP.BF16.F32.PACK_AB R30, R27, R30 ;  /* 0x0000001e1b1e723e */ /* 0x000fe400000010ff */
[----:B------:R-:W-:-:S05]  /*a2c0*/  F2FP.BF16.F32.PACK_AB R27, R88, R85 ;  /* 0x00000055581b723e */ /* 0x000fca00000010ff */
[----:B------:R-:W0:Y:S01]  /*a2d0*/  MUFU.EX2 R36, R36 ;  /* 0x0000002400247308 */ /* 0x000e220000000800 */
[----:B-1----:R-:W-:Y:S01]  /*a2e0*/  F2FP.BF16.F32.PACK_AB R4, R15, R14 ;  /* 0x0000000e0f04723e */ /* 0x002fe200000010ff */
[----:B------:R-:W-:Y:S01]  /*a2f0*/  FADD.FTZ R14, R66, R77 ;  /* 0x0000004d420e7221 */ /* 0x000fe20000010000 */
[----:B------:R-:W-:Y:S01]  /*a300*/  F2FP.BF16.F32.PACK_AB R6, R21, R20 ;  /* 0x000000141506723e */ /* 0x000fe200000010ff */
[----:B---3--:R-:W-:Y:S01]  /*a310*/  FADD.FTZ R20, R48, R13 ;  /* 0x0000000d30147221 */ /* 0x008fe20000010000 */
[----:B------:R-:W-:-:S03]  /*a320*/  F2FP.BF16.F32.PACK_AB R29, R92, R89 ;  /* 0x000000595c1d723e */ /* 0x000fc600000010ff */
[----:B------:R-:W-:Y:S01]  /*a330*/  MUFU.EX2 R37, R37 ;  /* 0x0000002500257308 */ /* 0x000fe20000000800 */
[----:B------:R-:W-:Y:S01]  /*a340*/  F2FP.BF16.F32.PACK_AB R31, R96, R31 ;  /* 0x0000001f601f723e */ /* 0x000fe200000010ff */
[----:B--2---:R-:W-:Y:S01]  /*a350*/  FADD.FTZ R5, R67, R14 ;  /* 0x0000000e43057221 */ /* 0x004fe20000010000 */
[----:B------:R-:W-:-:S05]  /*a360*/  FADD.FTZ R20, R49, R20 ;  /* 0x0000001431147221 */ /* 0x000fca0000010000 */
[----:B------:R-:W1:Y:S01]  /*a370*/  MUFU.EX2 R71, R71 ;  /* 0x0000004700477308 */ /* 0x000e620000000800 */
[----:B------:R-:W-:Y:S04]  /*a380*/  STSM.16.M88.4 [R105], R24 ;  /* 0x0000001869007844 */ /* 0x000fe80000000200 */
[----:B------:R0:W-:Y:S03]  /*a390*/  STSM.16.M88.4 [R104], R28 ;  /* 0x0000001c68007844 */ /* 0x0001e60000000200 */
[----:B------:R-:W-:Y:S08]  /*a3a0*/  MUFU.EX2 R38, R38 ;  /* 0x0000002600267308 */ /* 0x000ff00000000800 */
[----:B------:R-:W2:Y:S01]  /*a3b0*/  MUFU.EX2 R74, R74 ;  /* 0x0000004a004a7308 */ /* 0x000ea20000000800 */
[----:B0-----:R-:W-:Y:S01]  /*a3c0*/  FADD.FTZ R28, R70, R5 ;  /* 0x00000005461c7221 */ /* 0x001fe20000010000 */
[----:B------:R-:W-:-:S06]  /*a3d0*/  FADD.FTZ R5, R35, R20 ;  /* 0x0000001423057221 */ /* 0x000fcc0000010000 */
[----:B------:R-:W-:Y:S01]  /*a3e0*/  MUFU.EX2 R39, R39 ;  /* 0x0000002700277308 */ /* 0x000fe20000000800 */
[----:B------:R-:W-:Y:S01]  /*a3f0*/  FADD.FTZ R20, R36, R5 ;  /* 0x0000000524147221 */ /* 0x000fe20000010000 */
[----:B-1----:R-:W-:-:S03]  /*a400*/  FADD.FTZ R13, R71, R28 ;  /* 0x0000001c470d7221 */ /* 0x002fc60000010000 */
[----:B------:R-:W-:Y:S01]  /*a410*/  FADD.FTZ R15, R37, R20 ;  /* 0x00000014250f7221 */ /* 0x000fe20000010000 */
[----:B------:R-:W-:Y:S02]  /*a420*/  F2FP.BF16.F32.PACK_AB R5, R50, R47 ;  /* 0x0000002f3205723e */ /* 0x000fe400000010ff */
[----:B------:R-:W-:Y:S01]  /*a430*/  MUFU.EX2 R42, R42 ;  /* 0x0000002a002a7308 */ /* 0x000fe20000000800 */
[----:B------:R-:W-:Y:S01]  /*a440*/  F2FP.BF16.F32.PACK_AB R7, R54, R51 ;  /* 0x000000333607723e */ /* 0x000fe200000010ff */
[----:B--2---:R-:W-:Y:S01]  /*a450*/  FADD.FTZ R28, R74, R13 ;  /* 0x0000000d4a1c7221 */ /* 0x004fe20000010000 */
[----:B------:R-:W-:Y:S01]  /*a460*/  FADD.FTZ R20, R38, R15 ;  /* 0x0000000f26147221 */ /* 0x000fe20000010000 */
[----:B------:R-:W-:Y:S02]  /*a470*/  F2FP.BF16.F32.PACK_AB R12, R33, R32 ;  /* 0x00000020210c723e */ /* 0x000fe400000010ff */
[----:B------:R-:W-:Y:S02]  /*a480*/  F2FP.BF16.F32.PACK_AB R14, R40, R34 ;  /* 0x00000022280e723e */ /* 0x000fe400000010ff */
[----:B------:R-:W-:Y:S01]  /*a490*/  F2FP.BF16.F32.PACK_AB R13, R58, R55 ;  /* 0x000000373a0d723e */ /* 0x000fe200000010ff */
        /* <DEDUP_REMOVED lines=19> */
[----:B----4-:R-:W-:Y:S04]  /*a5d0*/  STSM.16.M88.4 [R81], R4 ;  /* 0x0000000451007844 */ /* 0x010fe80000000200 */
[----:B------:R0:W-:Y:S04]  /*a5e0*/  STSM.16.M88.4 [R157+0x24800], R12 ;  /* 0x0248000c9d007844 */ /* 0x0001e80000000200 */
[----:B0-----:R-:W2:Y:S01]  /*a5f0*/  LDL R15, [R1+0x4c] ;  /* 0x00004c00010f7983 */ /* 0x001ea20000100800 */
[----:B------:R-:W0:Y:S01]  /*a600*/  MUFU.EX2 R75, R75 ;  /* 0x0000004b004b7308 */ /* 0x000e220000000800 */
[----:B------:R-:W-:-:S07]  /*a610*/  FFMA.FTZ R83, R83, R0, -R93 ;  /* 0x0000000053537223 */ /* 0x000fce000001085d */
[----:B------:R-:W1:Y:S01]  /*a620*/  MUFU.EX2 R78, R78 ;  /* 0x0000004e004e7308 */ /* 0x000e620000000800 */
[----:B------:R-:W-:-:S07]  /*a630*/  FFMA.FTZ R87, R87, R0, -R93 ;  /* 0x0000000057577223 */ /* 0x000fce000001085d */
[----:B------:R-:W3:Y:S01]  /*a640*/  MUFU.EX2 R9, R83 ;  /* 0x0000005300097308 */ /* 0x000ee20000000800 */
[----:B0-----:R-:W-:Y:S01]  /*a650*/  FADD.FTZ R21, R75, R28 ;  /* 0x0000001c4b157221 */ /* 0x001fe20000010000 */
[----:B------:R-:W-:-:S06]  /*a660*/  FFMA.FTZ R90, R90, R0, -R93 ;  /* 0x000000005a5a7223 */ /* 0x000fcc000001085d */
[----:B------:R-:W0:Y:S01]  /*a670*/  MUFU.EX2 R79, R79 ;  /* 0x0000004f004f7308 */ /* 0x000e220000000800 */
[----:B-1----:R-:W-:Y:S01]  /*a680*/  FADD.FTZ R21, R78, R21 ;  /* 0x000000154e157221 */ /* 0x002fe20000010000 */
[----:B------:R-:W-:Y:S01]  /*a690*/  FFMA.FTZ R91, R91, R0, -R93 ;  /* 0x000000005b5b7223 */ /* 0x000fe2000001085d */
[----:B------:R-:W-:-:S05]  /*a6a0*/  FADD.FTZ R29, R39, R20 ;  /* 0x00000014271d7221 */ /* 0x000fca0000010000 */
[----:B------:R-:W1:Y:S01]  /*a6b0*/  MUFU.EX2 R87, R87 ;  /* 0x0000005700577308 */ /* 0x000e620000000800 */
[----:B------:R-:W-:Y:S01]  /*a6c0*/  FADD.FTZ R20, R8, R21 ;  /* 0x0000001508147221 */ /* 0x000fe20000010000 */
[----:B------:R-:W-:Y:S01]  /*a6d0*/  FFMA.FTZ R94, R94, R0, -R93 ;  /* 0x000000005e5e7223 */ /* 0x000fe2000001085d */
[----:B------:R-:W-:-:S05]  /*a6e0*/  FADD.FTZ R28, R42, R29 ;  /* 0x0000001d2a1c7221 */ /* 0x000fca0000010000 */
[----:B------:R-:W4:Y:S01]  /*a6f0*/  MUFU.EX2 R11, R90 ;  /* 0x0000005a000b7308 */ /* 0x000f220000000800 */
[----:B---3--:R-:W-:Y:S01]  /*a700*/  FADD.FTZ R20, R9, R20 ;  /* 0x0000001409147221 */ /* 0x008fe20000010000 */
[----:B------:R-:W-:Y:S01]  /*a710*/  FFMA.FTZ R95, R95, R0, -R93 ;  /* 0x000000005f5f7223 */ /* 0x000fe2000001085d */
[----:B------:R-:W-:-:S05]  /*a720*/  FADD.FTZ R28, R43, R28 ;  /* 0x0000001c2b1c7221 */ /* 0x000fca0000010000 */
[----:B------:R-:W3:Y:S01]  /*a730*/  MUFU.EX2 R91, R91 ;  /* 0x0000005b005b7308 */ /* 0x000ee20000000800 */
[----:B0-----:R-:W-:Y:S01]  /*a740*/  FADD.FTZ R20, R79, R20 ;  /* 0x000000144f147221 */ /* 0x001fe20000010000 */
[----:B------:R-:W-:Y:S01]  /*a750*/  FFMA.FTZ R98, R98, R0, -R93 ;  /* 0x0000000062627223 */ /* 0x000fe2000001085d */
[----:B------:R-:W-:-:S05]  /*a760*/  FADD.FTZ R21, R45, R28 ;  /* 0x0000001c2d157221 */ /* 0x000fca0000010000 */
[----:B------:R-:W0:Y:S01]  /*a770*/  MUFU.EX2 R94, R94 ;  /* 0x0000005e005e7308 */ /* 0x000e220000000800 */
[----:B-1----:R-:W-:Y:S01]  /*a780*/  FADD.FTZ R20, R87, R20 ;  /* 0x0000001457147221 */ /* 0x002fe20000010000 */
[----:B------:R-:W-:Y:S01]  /*a790*/  FFMA.FTZ R99, R99, R0, -R93 ;  /* 0x0000000063637223 */ /* 0x000fe2000001085d */
[----:B------:R-:W-:-:S05]  /*a7a0*/  FADD.FTZ R21, R44, R21 ;  /* 0x000000152c157221 */ /* 0x000fca0000010000 */
[----:B------:R-:W1:Y:S01]  /*a7b0*/  MUFU.EX2 R95, R95 ;  /* 0x0000005f005f7308 */ /* 0x000e620000000800 */
[----:B----4-:R-:W-:Y:S01]  /*a7c0*/  FADD.FTZ R20, R11, R20 ;  /* 0x000000140b147221 */ /* 0x010fe20000010000 */
        /* <DEDUP_REMOVED lines=9> */
[----:B------:R-:W-:-:S05]  /*a860*/  F2FP.BF16.F32.PACK_AB R5, R9, R8 ;  /* 0x000000080905723e */ /* 0x000fca00000010ff */
[----:B------:R-:W0:Y:S01]  /*a870*/  MUFU.EX2 R102, R102 ;  /* 0x0000006600667308 */ /* 0x000e220000000800 */
[----:B------:R-:W-:Y:S01]  /*a880*/  FADD.FTZ R20, R56, R7 ;  /* 0x0000000738147221 */ /* 0x000fe20000010000 */
[----:B-1----:R-:W-:Y:S01]  /*a890*/  FADD.FTZ R9, R95, R14 ;  /* 0x0000000e5f097221 */ /* 0x002fe20000010000 */
[----:B------:R-:W-:-:S05]  /*a8a0*/  FFMA.FTZ R107, R107, R0, -R93 ;  /* 0x000000006b6b7223 */ /* 0x000fca000001085d */
[----:B------:R-:W1:Y:S01]  /*a8b0*/  MUFU.EX2 R103, R103 ;  /* 0x0000006700677308 */ /* 0x000e620000000800 */
[----:B------:R-:W-:Y:S01]  /*a8c0*/  FADD.FTZ R13, R57, R20 ;  /* 0x00000014390d7221 */ /* 0x000fe20000010000 */
[----:B----4-:R-:W-:Y:S01]  /*a8d0*/  FADD.FTZ R8, R98, R9 ;  /* 0x0000000962087221 */ /* 0x010fe20000010000 */
[----:B------:R-:W-:-:S05]  /*a8e0*/  FFMA.FTZ R110, R110, R0, -R93 ;  /* 0x000000006e6e7223 */ /* 0x000fca000001085d */
[----:B------:R-:W4:Y:S01]  /*a8f0*/  MUFU.EX2 R106, R106 ;  /* 0x0000006a006a7308 */ /* 0x000f220000000800 */
[----:B------:R-:W-:Y:S01]  /*a900*/  FADD.FTZ R14, R60, R13 ;  /* 0x0000000d3c0e7221 */ /* 0x000fe20000010000 */
[----:B---3--:R-:W-:Y:S01]  /*a910*/  FADD.FTZ R9, R99, R8 ;  /* 0x0000000863097221 */ /* 0x008fe20000010000 */
[----:B------:R-:W-:Y:S01]  /*a920*/  F2FP.BF16.F32.PACK_AB R27, R70, R67 ;  /* 0x00000043461b723e */ /* 0x000fe200000010ff */
[----:B------:R-:W-:-:S04]  /*a930*/  FFMA.FTZ R111, R111, R0, -R93 ;  /* 0x000000006f6f7223 */ /* 0x000fc8000001085d */
[----:B------:R-:W3:Y:S01]  /*a940*/  MUFU.EX2 R107, R107 ;  /* 0x0000006b006b7308 */ /* 0x000ee20000000800 */
[----:B------:R-:W-:Y:S01]  /*a950*/  F2FP.BF16.F32.PACK_AB R24, R46, R41 ;  /* 0x000000292e18723e */ /* 0x000fe200000010ff */
[----:B------:R-:W-:Y:S01]  /*a960*/  FADD.FTZ R14, R61, R14 ;  /* 0x0000000e3d0e7221 */ /* 0x000fe20000010000 */
[----:B------:R-:W-:Y:S01]  /*a970*/  F2FP.BF16.F32.PACK_AB R26, R49, R48 ;  /* 0x00000030311a723e */ /* 0x000fe200000010ff */
[----:B0-----:R-:W-:Y:S01]  /*a980*/  FADD.FTZ R8, R102, R9 ;  /* 0x0000000966087221 */ /* 0x001fe20000010000 */
[----:B------:R-:W-:Y:S01]  /*a990*/  F2FP.BF16.F32.PACK_AB R25, R66, R63 ;  /* 0x0000003f4219723e */ /* 0x000fe200000010ff */
[----:B------:R-:W-:Y:S01]  /*a9a0*/  FFMA.FTZ R114, R114, R0, -R93 ;  /* 0x0000000072727223 */ /* 0x000fe2000001085d */
[----:B------:R-:W-:Y:S01]  /*a9b0*/  F2FP.BF16.F32.PACK_AB R38, R38, R37 ;  /* 0x000000252626723e */ /* 0x000fe200000010ff */
[----:B------:R-:W0:Y:S01]  /*a9c0*/  MUFU.EX2 R67, R110 ;  /* 0x0000006e00437308 */ /* 0x000e220000000800 */
[----:B------:R-:W-:Y:S02]  /*a9d0*/  F2FP.BF16.F32.PACK_AB R4, R42, R39 ;  /* 0x000000272a04723e */ /* 0x000fe400000010ff */
[----:B------:R-:W-:-:S02]  /*a9e0*/  F2FP.BF16.F32.PACK_AB R36, R36, R35 ;  /* 0x000000232424723e */ /* 0x000fc400000010ff */
[----:B------:R-:W-:Y:S02]  /*a9f0*/  F2FP.BF16.F32.PACK_AB R37, R74, R71 ;  /* 0x000000474a25723e */ /* 0x000fe400000010ff */
[----:B------:R-:W-:Y:S01]  /*aa00*/  F2FP.BF16.F32.PACK_AB R39, R78, R75 ;  /* 0x0000004b4e27723e */ /* 0x000fe200000010ff */
[----:B------:R-:W0:Y:S01]  /*aa10*/  MUFU.EX2 R12, R111 ;  /* 0x0000006f000c7308 */ /* 0x000e220000000800 */
[----:B------:R-:W-:Y:S02]  /*aa20*/  F2FP.BF16.F32.PACK_AB R6, R45, R43 ;  /* 0x0000002b2d06723e */ /* 0x000fe400000010ff */
[----:B------:R-:W-:Y:S01]  /*aa30*/  F2FP.BF16.F32.PACK_AB R7, R87, R79 ;  /* 0x0000004f5707723e */ /* 0x000fe200000010ff */
[----:B------:R-:W-:Y:S01]  /*aa40*/  FADD.FTZ R9, R97, R14 ;  /* 0x0000000e61097221 */ /* 0x000fe20000010000 */
[----:B-1----:R-:W-:Y:S01]  /*aa50*/  FADD.FTZ R13, R103, R8 ;  /* 0x00000008670d7221 */ /* 0x002fe20000010000 */
[-CC-:B------:R-:W-:Y:S01]  /*aa60*/  FFMA.FTZ R115, R115, R0.reuse, -R93.reuse ;  /* 0x0000000073737223 */ /* 0x180fe2000001085d */
[-CC-:B------:R-:W-:Y:S01]  /*aa70*/  FFMA.FTZ R118, R118, R0.reuse, -R93.reuse ;  /* 0x0000000076767223 */ /* 0x180fe2000001085d */
[----:B------:R-:W-:Y:S01]  /*aa80*/  STSM.16.M88.4 [R82], R24 ;  /* 0x0000001852007844 */ /* 0x000fe20000000200 */
[----:B------:R-:W-:Y:S01]  /*aa90*/  FFMA.FTZ R93, R119, R0, -R93 ;  /* 0x00000000775d7223 */ /* 0x000fe2000001085d */
[----:B------:R-:W1:Y:S02]  /*aaa0*/  MUFU.EX2 R114, R114 ;  /* 0x0000007200727308 */ /* 0x000e640000000800 */
[----:B------:R-:W-:Y:S01]  /*aab0*/  STSM.16.M88.4 [R104+0x6000], R36 ;  /* 0x0060002468007844 */ /* 0x000fe20000000200 */
[----:B------:R-:W-:-:S03]  /*aac0*/  FADD.FTZ R9, R64, R9 ;  /* 0x0000000940097221 */ /* 0x000fc60000010000 */
[----:B------:R4:W-:Y:S02]  /*aad0*/  STSM.16.M88.4 [R81+0x6000], R4 ;  /* 0x0060000451007844 */ /* 0x0009e40000000200 */
[----:B------:R-:W1:Y:S08]  /*aae0*/  MUFU.EX2 R115, R115 ;  /* 0x0000007300737308 */ /* 0x000e700000000800 */
[----:B------:R-:W-:Y:S01]  /*aaf0*/  MUFU.EX2 R118, R118 ;  /* 0x0000007600767308 */ /* 0x000fe20000000800 */
[----:B----4-:R-:W-:Y:S01]  /*ab00*/  FADD.FTZ R4, R106, R13 ;  /* 0x0000000d6a047221 */ /* 0x010fe20000010000 */
[----:B------:R-:W-:-:S06]  /*ab10*/  FADD.FTZ R6, R100, R9 ;  /* 0x0000000964067221 */ /* 0x000fcc0000010000 */
[----:B------:R-:W4:Y:S01]  /*ab20*/  MUFU.EX2 R93, R93 ;  /* 0x0000005d005d7308 */ /* 0x000f220000000800 */
[----:B---3--:R-:W-:Y:S01]  /*ab30*/  FADD.FTZ R4, R107, R4 ;  /* 0x000000046b047221 */ /* 0x008fe20000010000 */
[----:B------:R-:W-:-:S03]  /*ab40*/  FADD.FTZ R5, R65, R6 ;  /* 0x0000000641057221 */ /* 0x000fc60000010000 */
[----:B0-----:R-:W-:Y:S01]  /*ab50*/  FADD.FTZ R7, R67, R4 ;  /* 0x0000000443077221 */ /* 0x001fe20000010000 */
[----:B------:R-:W-:-:S03]  /*ab60*/  FADD.FTZ R4, R68, R5 ;  /* 0x0000000544047221 */ /* 0x000fc60000010000 */
[----:B------:R-:W-:Y:S01]  /*ab70*/  FADD.FTZ R7, R12, R7 ;  /* 0x000000070c077221 */ /* 0x000fe20000010000 */
[----:B------:R-:W-:Y:S01]  /*ab80*/  FADD.FTZ R5, R69, R4 ;  /* 0x0000000445057221 */ /* 0x000fe20000010000 */
[----:B------:R-:W-:Y:S02]  /*ab90*/  F2FP.BF16.F32.PACK_AB R44, R52, R44 ;  /* 0x0000002c342c723e */ /* 0x000fe400000010ff */
[----:B-1----:R-:W-:Y:S01]  /*aba0*/  FADD.FTZ R6, R114, R7 ;  /* 0x0000000772067221 */ /* 0x002fe20000010000 */
[----:B------:R-:W-:Y:S02]  /*abb0*/  F2FP.BF16.F32.PACK_AB R46, R56, R53 ;  /* 0x00000035382e723e */ /* 0x000fe400000010ff */
[----:B------:R-:W-:Y:S02]  /*abc0*/  F2FP.BF16.F32.PACK_AB R62, R97, R61 ;  /* 0x0000003d613e723e */ /* 0x000fe400000010ff */
[----:B------:R-:W-:Y:S02]  /*abd0*/  F2FP.BF16.F32.PACK_AB R45, R91, R11 ;  /* 0x0000000b5b2d723e */ /* 0x000fe400000010ff */
[----:B------:R-:W-:Y:S01]  /*abe0*/  F2FP.BF16.F32.PACK_AB R47, R95, R94 ;  /* 0x0000005e5f2f723e */ /* 0x000fe200000010ff */
[----:B------:R-:W-:Y:S01]  /*abf0*/  FADD.FTZ R9, R72, R5 ;  /* 0x0000000548097221 */ /* 0x000fe20000010000 */
[----:B------:R-:W-:Y:S01]  /*ac00*/  F2FP.BF16.F32.PACK_AB R60, R60, R57 ;  /* 0x000000393c3c723e */ /* 0x000fe200000010ff */
[----:B------:R-:W-:Y:S01]  /*ac10*/  FADD.FTZ R11, R115, R6 ;  /* 0x00000006730b7221 */ /* 0x000fe20000010000 */
        /* <DEDUP_REMOVED lines=9> */
[----:B----4-:R-:W-:Y:S01]  /*acb0*/  F2FP.BF16.F32.PACK_AB R7, R93, R118 ;  /* 0x000000765d07723e */ /* 0x010fe200000010ff */
[----:B------:R-:W-:Y:S01]  /*acc0*/  STSM.16.M88.4 [R157+0x2a800], R44 ;  /* 0x02a8002c9d007844 */ /* 0x000fe20000000200 */
[----:B------:R-:W-:Y:S01]  /*acd0*/  ISETP.GE.AND P2, PT, R130, 0xc1, PT ;  /* 0x000000c18200780c */ /* 0x000fe20003f46270 */
[----:B------:R-:W-:Y:S01]  /*ace0*/  FADD.FTZ R76, R76, R9 ;  /* 0x000000094c4c7221 */ /* 0x000fe20000010000 */
[----:B------:R-:W-:Y:S01]  /*acf0*/  FADD.FTZ R20, R118, R11 ;  /* 0x0000000b76147221 */ /* 0x000fe20000010000 */
[----:B------:R-:W-:-:S03]  /*ad00*/  IMAD.MOV.U32 R151, RZ, RZ, RZ ;  /* 0x000000ffff977224 */ /* 0x000fc600078e00ff */
[----:B------:R-:W-:Y:S01]  /*ad10*/  FADD.FTZ R20, R93, R20 ;  /* 0x000000145d147221 */ /* 0x000fe20000010000 */
        /* <DEDUP_REMOVED lines=28> */
[----:B--2---:R-:W-:Y:S04]  /*aee0*/  STSM.16.M88.4 [R15], R60 ;  /* 0x0000003c0f007844 */ /* 0x004fe80000000200 */
[----:B------:R-:W-:Y:S04]  /*aef0*/  STSM.16.M88.4 [R104+0xc000], R64 ;  /* 0x00c0004068007844 */ /* 0x000fe80000000200 */
[----:B------:R0:W-:Y:S01]  /*af00*/  STSM.16.M88.4 [R81+0xc000], R4 ;  /* 0x00c0000451007844 */ /* 0x0001e20000000200 */
[----:B------:R1:W-:Y:S06]  /*af10*/  MEMBAR.ALL.CTA ;  /* 0x0000000000007992 */ /* 0x0003ec0000008000 */
[----:B-1----:R-:W1:Y:S01]  /*af20*/  FENCE.VIEW.ASYNC.S ;  /* 0x00000000000073c6 */ /* 0x002e620000000000 */
[----:B------:R-:W-:-:S02]  /*af30*/  IMAD.MOV.U32 R122, RZ, RZ, R151 ;  /* 0x000000ffff7a7224 */ /* 0x000fc400078e0097 */
[--C-:B------:R-:W-:Y:S02]  /*af40*/  IMAD.MOV.U32 R121, RZ, RZ, R151.reuse ;  /* 0x000000ffff797224 */ /* 0x100fe400078e0097 */
[----:B------:R-:W-:Y:S02]  /*af50*/  IMAD.MOV.U32 R120, RZ, RZ, R151 ;  /* 0x000000ffff787224 */ /* 0x000fe400078e0097 */
[----:B0-----:R-:W-:Y:S01]  /*af60*/  FADD.FTZ R4, R73, R76 ;  /* 0x0000004c49047221 */ /* 0x001fe20000010000 */
[----:B-1----:R-:W-:Y:S01]  /*af70*/  NOP ;  /* 0x0000000000007918 */ /* 0x002fe20000000000 */
[----:B------:R-:W-:Y:S05]  /*af80*/  @!P2 BRA `(.L_x_13144) ;  /* 0x0000002c00d4a947 */ /* 0x000fea0003800000 */
[----:B------:R-:W2:Y:S01]  /*af90*/  LDL.LU R104, [R1+0x64] ;  /* 0x0000640001687983 */ /* 0x000ea20000300800 */
[----:B------:R-:W-:Y:S01]  /*afa0*/  IMAD.MOV.U32 R5, RZ, RZ, R10 ;  /* 0x000000ffff057224 */ /* 0x000fe200078e000a */
[----:B------:R-:W-:Y:S01]  /*afb0*/  MOV R6, R3 ;  /* 0x0000000300067202 */ /* 0x000fe20000000f00 */
        /* <DEDUP_REMOVED lines=18> */
[----:B--2---:R-:W-:-:S07]  /*b0e0*/  VIADD R8, R104, 0xfffffffe ;  /* 0xfffffffe68087836 */ /* 0x004fce0000000000 */
.L_x_13155:
[----:B------:R-:W2:Y:S01]  /*b0f0*/  LDL R0, [R1+0x3c] ;  /* 0x00003c0001007983 */ /* 0x000ea20000100800 */
        /* <DEDUP_REMOVED lines=10> */
.L_x_13146:
[----:B------:R-:W-:Y:S01]  /*b1a0*/  IMAD R0, R152, 0x8, R2 ;  /* 0x0000000898007824 */ /* 0x000fe200078e0202 */
[----:B------:R-:W-:-:S04]  /*b1b0*/  SHF.L.U32 R3, R156, 0x1f, RZ ;  /* 0x0000001f9c037819 */ /* 0x000fc800000006ff */
[----:B------:R0:W1:Y:S01]  /*b1c0*/  SYNCS.PHASECHK.TRANS64.TRYWAIT P3, [R0+URZ+0x30830], R3 ;  /* 0x03083003000075a7 */ /* 0x000062000806017f */
[----:B------:R-:W-:Y:S05]  /*b1d0*/  @!P0 BRA `(.L_x_13147) ;  /* 0x0000000000048947 */ /* 0x000fea0003800000 */
[----:B------:R-:W-:Y:S01]  /*b1e0*/  BPT.TRAP 0x1 ;  /* 0x000000040000795c */ /* 0x000fe20000300000 */
.L_x_13147:
[----:B------:R-:W-:Y:S04]  /*b1f0*/  BSSY B0, `(.L_x_13145) ;  /* 0x0000004000007945 */ /* 0x000fe80003800000 */
[----:B-1----:R-:W-:Y:S05]  /*b200*/  @P3 BRA `(.L_x_13148) ;  /* 0x0000000000083947 */ /* 0x002fea0003800000 */
[----:B------:R-:W1:Y:S02]  /*b210*/  SYNCS.PHASECHK.TRANS64.TRYWAIT P3, [R0+URZ+0x30830], R3 ;  /* 0x03083003000075a7 */ /* 0x000e64000806017f */
[----:B-1----:R-:W-:Y:S05]  /*b220*/  @!P3 BRA `(.L_x_13149) ;  /* 0x000000bc0020b947 */ /* 0x002fea0003800000 */
.L_x_13148:
[----:B------:R-:W-:Y:S05]  /*b230*/  BSYNC B0 ;  /* 0x0000000000007941 */ /* 0x000fea0003800000 */
.L_x_13145:
[----:B01----:R-:W2:Y:S04]  /*b240*/  LDL R3, [R1+0x40] ;  /* 0x0000400001037983 */ /* 0x003ea80000100800 */
[----:B------:R-:W3:Y:S01]  /*b250*/  LDL.64 R24, [R1+0x10] ;  /* 0x0000100001187983 */ /* 0x000ee20000100a00 */
[----:B------:R-:W-:Y:S05]  /*b260*/  WARPSYNC.ALL ;  /* 0x0000000000007948 */ /* 0x000fea0003800000 */
[----:B------:R-:W-:Y:S01]  /*b270*/  IMAD.MOV.U32 R11, RZ, RZ, 0x40000040 ;  /* 0x40000040ff0b7424 */ /* 0x000fe200078e00ff */
[----:B------:R-:W0:Y:S04]  /*b280*/  S2R R0, SR_TID.X ;  /* 0x0000000000007919 */ /* 0x000e280000002100 */
[----:B------:R-:W-:-:S02]  /*b290*/  R2UR UR7, R11 ;  /* 0x000000000b0772ca */ /* 0x000fc400000e0000 */
[----:B------:R-:W-:Y:S01]  /*b2a0*/  R2UR UR19, R11 ;  /* 0x000000000b1372ca */ /* 0x000fe200000e0000 */
[----:B------:R-:W-:-:S05]  /*b2b0*/  IMAD.MOV.U32 R15, RZ, RZ, 0x40000040 ;  /* 0x40000040ff0f7424 */ /* 0x000fca00078e00ff */
[----:B------:R-:W-:Y:S02]  /*b2c0*/  R2UR UR15, R15 ;  /* 0x000000000f0f72ca */ /* 0x000fe400000e0000 */
[----:B0-----:R-:W-:-:S05]  /*b2d0*/  SHF.R.U32.HI R0, RZ, 0x7, R0 ;  /* 0x00000007ff007819 */ /* 0x001fca0000011600 */
[----:B------:R-:W-:Y:S02]  /*b2e0*/  VIADD R0, R0, 0x8 ;  /* 0x0000000800007836 */ /* 0x000fe40000000000 */
[----:B------:R-:W-:Y:S02]  /*b2f0*/  IMAD.MOV.U32 R13, RZ, RZ, 0x40000040 ;  /* 0x40000040ff0d7424 */ /* 0x000fe400078e00ff */
[----:B--2---:R-:W-:-:S04]  /*b300*/  IMAD R10, R152, 0x600, R3 ;  /* 0x00000600980a7824 */ /* 0x004fc800078e0203 */
[C---:B------:R-:W-:Y:S01]  /*b310*/  VIADD R12, R10.reuse, 0x2 ;  /* 0x000000020a0c7836 */ /* 0x040fe20000000000 */
[C---:B------:R-:W-:Y:S01]  /*b320*/  R2UR UR6, R10.reuse ;  /* 0x000000000a0672ca */ /* 0x040fe200000e0000 */
[C---:B------:R-:W-:Y:S02]  /*b330*/  VIADD R14, R10.reuse, 0x4 ;  /* 0x000000040a0e7836 */ /* 0x040fe40000000000 */
[----:B------:R-:W-:-:S05]  /*b340*/  VIADD R10, R10, 0x6 ;  /* 0x000000060a0a7836 */ /* 0x000fca0000000000 */
[----:B------:R-:W-:Y:S02]  /*b350*/  R2UR UR18, R10 ;  /* 0x000000000a1272ca */ /* 0x000fe400000e0000 */
[----:B------:R-:W2:Y:S01]  /*b360*/  LDL.64 R10, [R1+0x28] ;  /* 0x00002800010a7983 */ /* 0x000ea20000100a00 */
[----:B------:R-:W-:-:S03]  /*b370*/  R2UR UR14, R14 ;  /* 0x000000000e0e72ca */ /* 0x000fc600000e0000 */
[----:B------:R-:W4:Y:S01]  /*b380*/  LDL.64 R14, [R1+0x20] ;  /* 0x00002000010e7983 */ /* 0x000f220000100a00 */
[----:B---3--:R-:W-:Y:S02]  /*b390*/  R2UR UR4, R24 ;  /* 0x00000000180472ca */ /* 0x008fe400000e0000 */
[----:B------:R-:W-:Y:S01]  /*b3a0*/  R2UR UR5, R25 ;  /* 0x00000000190572ca */ /* 0x000fe200000e0000 */
[----:B------:R0:W-:Y:S06]  /*b3b0*/  BAR.SYNC.DEFER_BLOCKING R0, 0x100 ;  /* 0x000400000000751d */ /* 0x0001ec0000010000 */
[----:B------:R-:W-:-:S06]  /*b3c0*/  WARPGROUP.ARRIVE ;  /* 0x00000000000079c5 */ /* 0x000fcc0000000000 */
[----:B------:R-:W-:Y:S01]  /*b3d0*/  HGMMA.64x192x16.F32.BF16 R24, gdesc[UR4], RZ, !UPT, gsb0 ;  /* 0x02e00000041879f0 */ /* 0x000fe2000c0018ff */
[----:B------:R-:W-:Y:S02]  /*b3e0*/  R2UR UR10, R12 ;  /* 0x000000000c0a72ca */ /* 0x000fe400000e0000 */
[----:B------:R-:W-:Y:S02]  /*b3f0*/  R2UR UR11, R13 ;  /* 0x000000000d0b72ca */ /* 0x000fe400000e0000 */
[----:B------:R-:W3:Y:S01]  /*b400*/  LDL.64 R12, [R1+0x18] ;  /* 0x00001800010c7983 */ /* 0x000ee20000100a00 */
[----:B------:R-:W-:Y:S02]  /*b410*/  WARPGROUP.DEPBAR.LE gsb0, 0x0 ;  /* 0x00008000000079c5 */ /* 0x000fe40000010000 */
[----:B------:R-:W-:Y:S01]  /*b420*/  WARPGROUP.ARRIVE ;  /* 0x00000000000079c5 */ /* 0x000fe20000000000 */
[----:B--2---:R-:W-:Y:S02]  /*b430*/  R2UR UR8, R10 ;  /* 0x000000000a0872ca */ /* 0x004fe400000e0000 */
[----:B------:R-:W-:-:S13]  /*b440*/  R2UR UR9, R11 ;  /* 0x000000000b0972ca */ /* 0x000fda00000e0000 */
[----:B------:R-:W-:Y:S01]  /*b450*/  HGMMA.64x192x16.F32.BF16 R24, gdesc[UR8], R24, gsb0 ;  /* 0x02e00000081879f0 */ /* 0x000fe20008001818 */
[----:B----4-:R-:W-:Y:S02]  /*b460*/  R2UR UR12, R14 ;  /* 0x000000000e0c72ca */ /* 0x010fe400000e0000 */
[----:B------:R-:W-:Y:S02]  /*b470*/  R2UR UR13, R15 ;  /* 0x000000000f0d72ca */ /* 0x000fe400000e0000 */
[----:B---3--:R-:W-:Y:S02]  /*b480*/  R2UR UR16, R12 ;  /* 0x000000000c1072ca */ /* 0x008fe400000e0000 */
[----:B------:R-:W-:Y:S01]  /*b490*/  R2UR UR17, R13 ;  /* 0x000000000d1172ca */ /* 0x000fe200000e0000 */
[----:B------:R-:W-:Y:S02]  /*b4a0*/  WARPGROUP.DEPBAR.LE gsb0, 0x0 ;  /* 0x00008000000079c5 */ /* 0x000fe40000010000 */
[----:B------:R-:W-:-:S10]  /*b4b0*/  WARPGROUP.ARRIVE ;  /* 0x00000000000079c5 */ /* 0x000fd40000000000 */
        /* <DEDUP_REMOVED lines=8> */
.L_x_13151:
[----:B------:R-:W-:Y:S01]  /*b540*/  SHF.L.U32 R0, R9, 0x1f, RZ ;  /* 0x0000001f09007819 */ /* 0x000fe200000006ff */
[----:B------:R-:W-:-:S04]  /*b550*/  IMAD R3, R7, 0x8, R2 ;  /* 0x0000000807037824 */ /* 0x000fc800078e0202 */
[----:B------:R0:W1:Y:S01]  /*b560*/  SYNCS.PHASECHK.TRANS64.TRYWAIT P2, [R3+URZ+0x30850], R0 ;  /* 0x03085000030075a7 */ /* 0x000062000804017f */
[----:B------:R-:W-:Y:S05]  /*b570*/  @!P0 BRA `(.L_x_13152) ;  /* 0x0000000000048947 */ /* 0x000fea0003800000 */
[----:B------:R-:W-:Y:S01]  /*b580*/  BPT.TRAP 0x1 ;  /* 0x000000040000795c */ /* 0x000fe20000300000 */
.L_x_13152:
[----:B------:R-:W-:Y:S04]  /*b590*/  BSSY B0, `(.L_x_13150) ;  /* 0x0000004000007945 */ /* 0x000fe80003800000 */
[----:B-1----:R-:W-:Y:S05]  /*b5a0*/  @P2 BRA `(.L_x_13153) ;  /* 0x0000000000082947 */ /* 0x002fea0003800000 */
[----:B------:R-:W1:Y:S02]  /*b5b0*/  SYNCS.PHASECHK.TRANS64.TRYWAIT P2, [R3+URZ+0x30850], R0 ;  /* 0x03085000030075a7 */ /* 0x000e64000804017f */
[----:B-1----:R-:W-:Y:S05]  /*b5c0*/  @!P2 BRA `(.L_x_13154) ;  /* 0x000000b8004ca947 */ /* 0x002fea0003800000 */
.L_x_13153:
[----:B------:R-:W-:Y:S05]  /*b5d0*/  BSYNC B0 ;  /* 0x0000000000007941 */ /* 0x000fea0003800000 */
.L_x_13150:
        /* <DEDUP_REMOVED lines=65> */
[----:B------:R-:W2:Y:S01]  /*b9f0*/  LDL R61, [R1+0x38] ;  /* 0x00003800013d7983 */ /* 0x000ea20000100800 */
        /* <DEDUP_REMOVED lines=15> */
[----:B------:R-:W-:-:S05]  /*baf0*/  FFMA.FTZ R60, R60, R0, -R11 ;  /* 0x000000003c3c7223 */ /* 0x000fca000001080b */
[----:B------:R-:W3:Y:S01]  /*bb00*/  MUFU.EX2 R28, R28 ;  /* 0x0000001c001c7308 */ /* 0x000ee20000000800 */
[----:B0-----:R-:W-:-:S07]  /*bb10*/  FFMA.FTZ R6, R9, R4, R24 ;  /* 0x0000000409067223 */ /* 0x001fce0000010018 */
[----:B------:R-:W0:Y:S01]  /*bb20*/  MUFU.EX2 R10, R29 ;  /* 0x0000001d000a7308 */ /* 0x000e220000000800 */
[----:B-1----:R-:W-:-:S04]  /*bb30*/  FADD.FTZ R6, R25, R6 ;  /* 0x0000000619067221 */ /* 0x002fc80000010000 */
[----:B---3--:R-:W-:-:S04]  /*bb40*/  FADD.FTZ R6, R28, R6 ;  /* 0x000000061c067221 */ /* 0x008fc80000010000 */
[C---:B0-----:R-:W-:Y:S01]  /*bb50*/  FADD.FTZ R29, R10.reuse, R6 ;  /* 0x000000060a1d7221 */ /* 0x041fe20000010000 */
        /* <DEDUP_REMOVED lines=76> */
[----:B------:R-:W-:-:S02]  /*c020*/  FFMA.FTZ R117, R117, R0, -R11 ;  /* 0x0000000075757223 */ /* 0x000fc4000001080b */
[----:B------:R-:W0:Y:S02]  /*c030*/  SHFL.BFLY PT, R11, R10, 0x2, 0x1f ;  /* 0x0c401f000a0b7f89 */ /* 0x000e2400000e0000 */
[----:B0-----:R-:W-:-:S05]  /*c040*/  FMNMX.FTZ R10, R10, R11, !PT ;  /* 0x0000000b0a0a7209 */ /* 0x001fca0007810000 */
[----:B------:R-:W0:Y:S02]  /*c050*/  SHFL.BFLY PT, R11, R10, 0x1, 0x1f ;  /* 0x0c201f000a0b7f89 */ /* 0x000e2400000e0000 */
[----:B0-----:R-:W-:-:S05]  /*c060*/  FMNMX.FTZ R10, R10, R11, !PT ;  /* 0x0000000b0a0a7209 */ /* 0x001fca0007810000 */
        /* <DEDUP_REMOVED lines=49> */
[----:B------:R-:W-:-:S05]  /*c380*/  VIADD R11, R2, 0x400 ;  /* 0x00000400020b7836 */ /* 0x000fca0000000000 */
[----:B------:R-:W-:-:S04]  /*c390*/  SHF.R.U32.HI R11, RZ, 0x4, R11 ;  /* 0x00000004ff0b7819 */ /* 0x000fc8000001160b */
[----:B------:R-:W-:-:S05]  /*c3a0*/  LOP3.LUT R11, R11, 0x3fff, RZ, 0xc0, !PT ;  /* 0x00003fff0b0b7812 */ /* 0x000fca00078ec0ff */
        /* <DEDUP_REMOVED lines=15> */
[----:B------:R-:W-:Y:S02]  /*c4a0*/  VIADD R14, R12, 0x400 ;  /* 0x000004000c0e7836 */ /* 0x000fe40000000000 */
[----:B--2---:R-:W-:-:S03]  /*c4b0*/  VIADD R11, R61, 0x1e800 ;  /* 0x0001e8003d0b7836 */ /* 0x004fc60000000000 */
[----:B------:R-:W-:Y:S01]  /*c4c0*/  R2UR UR42, R14 ;  /* 0x000000000e2a72ca */ /* 0x000fe200000e0000 */
[C---:B------:R-:W-:Y:S01]  /*c4d0*/  VIADD R14, R12.reuse, 0x480 ;  /* 0x000004800c0e7836 */ /* 0x040fe20000000000 */
[----:B------:R-:W-:Y:S02]  /*c4e0*/  SHF.R.U32.HI R11, RZ, 0x4, R11 ;  /* 0x00000004ff0b7819 */ /* 0x000fe4000001160b */
[----:B------:R-:W-:Y:S02]  /*c4f0*/  R2UR UR6, R12 ;  /* 0x000000000c0672ca */ /* 0x000fe400000e0000 */
[----:B------:R-:W-:Y:S01]  /*c500*/  R2UR UR46, R14 ;  /* 0x000000000e2e72ca */ /* 0x000fe200000e0000 */
[C---:B------:R-:W-:Y:S02]  /*c510*/  VIADD R14, R12.reuse, 0x500 ;  /* 0x000005000c0e7836 */ /* 0x040fe40000000000 */
[----:B------:R-:W-:Y:S01]  /*c520*/  VIADD R12, R12, 0x580 ;  /* 0x000005800c0c7836 */ /* 0x000fe20000000000 */
[----:B------:R-:W-:Y:S01]  /*c530*/  LOP3.LUT R11, R11, 0x3fff, RZ, 0xc0, !PT ;  /* 0x00003fff0b0b7812 */ /* 0x000fe200078ec0ff */
[----:B------:R-:W-:-:S03]  /*c540*/  IMAD.MOV.U32 R13, RZ, RZ, 0x40000040 ;  /* 0x40000040ff0d7424 */ /* 0x000fc600078e00ff */
[----:B------:R-:W-:Y:S02]  /*c550*/  R2UR UR54, R12 ;  /* 0x000000000c3672ca */ /* 0x000fe400000e0000 */
[----:B------:R-:W-:Y:S02]  /*c560*/  LOP3.LUT R12, R11, 0x10000, RZ, 0xfc, !PT ;  /* 0x000100000b0c7812 */ /* 0x000fe400078efcff */
[C---:B------:R-:W-:Y:S02]  /*c570*/  R2UR UR7, R13.reuse ;  /* 0x000000000d0772ca */ /* 0x040fe400000e0000 */
[----:B------:R-:W-:Y:S02]  /*c580*/  R2UR UR4, R12 ;  /* 0x000000000c0472ca */ /* 0x000fe400000e0000 */
[----:B------:R-:W-:Y:S01]  /*c590*/  R2UR UR5, R13 ;  /* 0x000000000d0572ca */ /* 0x000fe200000e0000 */
[----:B------:R-:W-:-:S12]  /*c5a0*/  WARPGROUP.ARRIVE ;  /* 0x00000000000079c5 */ /* 0x000fd80000000000 */
[----:B------:R-:W-:Y:S01]  /*c5b0*/  HGMMA.64x64x16.F32.BF16 R120, gdesc[UR4].tnspB, R120, gsb0 ;  /* 0x40e00000047879f0 */ /* 0x000fe20008001878 */
[----:B------:R-:W-:Y:S01]  /*c5c0*/  IMAD.MOV.U32 R15, RZ, RZ, 0x40000040 ;  /* 0x40000040ff0f7424 */ /* 0x000fe200078e00ff */
        /* <DEDUP_REMOVED lines=8> */
[C---:B------:R-:W-:Y:S02]  /*c650*/  R2UR UR35, R15.reuse ;  /* 0x000000000f2372ca */ /* 0x040fe400000e0000 */
[C---:B------:R-:W-:Y:S02]  /*c660*/  R2UR UR43, R15.reuse ;  /* 0x000000000f2b72ca */ /* 0x040fe400000e0000 */
[C---:B------:R-:W-:Y:S02]  /*c670*/  R2UR UR47, R15.reuse ;  /* 0x000000000f2f72ca */ /* 0x040fe400000e0000 */
[----:B------:R-:W-:Y:S01]  /*c680*/  R2UR UR51, R15 ;  /* 0x000000000f3372ca */ /* 0x000fe200000e0000 */
[----:B------:R-:W-:Y:S01]  /*c690*/  IMAD.MOV.U32 R15, RZ, RZ, 0x40000040 ;  /* 0x40000040ff0f7424 */ /* 0x000fe200078e00ff */
[----:B------:R-:W-:-:S04]  /*c6a0*/  R2UR UR8, R14 ;  /* 0x000000000e0872ca */ /* 0x000fc800000e0000 */
[----:B------:R-:W-:Y:S01]  /*c6b0*/  R2UR UR9, R15 ;  /* 0x000000000f0972ca */ /* 0x000fe200000e0000 */
[----:B------:R-:W-:Y:S02]  /*c6c0*/  WARPGROUP.DEPBAR.LE gsb0, 0x0 ;  /* 0x00008000000079c5 */ /* 0x000fe40000010000 */
[----:B------:R-:W-:-:S10]  /*c6d0*/  WARPGROUP.ARRIVE ;  /* 0x00000000000079c5 */ /* 0x000fd40000000000 */
[----:B------:R-:W-:Y:S01]  /*c6e0*/  HGMMA.64x64x16.F32.BF16 R120, gdesc[UR8].tnspB, R120, gsb0 ;  /* 0x40e00000087879f0 */ /* 0x000fe20008001878 */
[----:B------:R-:W-:Y:S02]  /*c6f0*/  VIADD R14, R12, 0x4 ;  /* 0x000000040c0e7836 */ /* 0x000fe40000000000 */
[----:B------:R-:W-:-:S03]  /*c700*/  IMAD.MOV.U32 R15, RZ, RZ, 0x40000040 ;  /* 0x40000040ff0f7424 */ /* 0x000fc600078e00ff */
[----:B------:R-:W-:Y:S02]  /*c710*/  R2UR UR12, R14 ;  /* 0x000000000e0c72ca */ /* 0x000fe400000e0000 */
        /* <DEDUP_REMOVED lines=25> */
[----:B------:R-:W-:Y:S01]  /*c8b0*/  IMAD.MOV.U32 R15, RZ, RZ, 0x40000040 ;  /* 0x40000040ff0f7424 */ /* 0x000fe200078e00ff */
[----:B------:R-:W-:-:S04]  /*c8c0*/  IADD3 R14, R12, 0x604, RZ ;  /* 0x000006040c0e7810 */ /* 0x000fc80007ffe0ff */
        /* <DEDUP_REMOVED lines=33> */
[----:B------:R-:W-:Y:S01]  /*cae0*/  R2UR UR55, R13 ;  /* 0x000000000d3772ca */ /* 0x000fe200000e0000 */
[----:B------:R-:W-:Y:S02]  /*caf0*/  VIADD R12, R12, 0xc06 ;  /* 0x00000c060c0c7836 */ /* 0x000fe40000000000 */
[----:B------:R-:W-:-:S03]  /*cb00*/  IMAD.MOV.U32 R13, RZ, RZ, 0x40000040 ;  /* 0x40000040ff0d7424 */ /* 0x000fc600078e00ff */
[----:B------:R-:W-:Y:S02]  /*cb10*/  R2UR UR52, R12 ;  /* 0x000000000c3472ca */ /* 0x000fe400000e0000 */
[----:B------:R-:W-:Y:S01]  /*cb20*/  R2UR UR53, R13 ;  /* 0x000000000d3572ca */ /* 0x000fe200000e0000 */
[----:B------:R-:W0:Y:S01]  /*cb30*/  S2R R61, SR_TID.X ;  /* 0x00000000003d7919 */ /* 0x000e220000002100 */
[----:B------:R-:W-:-:S04]  /*cb40*/  FADD.FTZ R5, -R10, R5 ;  /* 0x000000050a057221 */ /* 0x000fc80000010100 */
[----:B------:R-:W-:Y:S01]  /*cb50*/  FMUL.FTZ R5, R5, R0 ;  /* 0x0000000005057220 */ /* 0x000fe20000410000 */
[----:B------:R-:W-:Y:S02]  /*cb60*/  WARPGROUP.DEPBAR.LE gsb0, 0x0 ;  /* 0x00008000000079c5 */ /* 0x000fe40000010000 */
[----:B------:R-:W-:-:S06]  /*cb70*/  WARPGROUP.ARRIVE ;  /* 0x00000000000079c5 */ /* 0x000fcc0000000000 */
[----:B------:R-:W-:Y:S01]  /*cb80*/  HGMMA.64x64x16.F32.BF16 R120, gdesc[UR52].tnspB, R120, gsb0 ;  /* 0x40e00000347879f0 */ /* 0x000fe20008001878 */
[----:B------:R-:W-:Y:S01]  /*cb90*/  MUFU.EX2 R11, R5 ;  /* 0x00000005000b7308 */ /* 0x000fe20000000800 */
[----:B------:R-:W-:Y:S02]  /*cba0*/  F2FP.BF16.F32.PACK_AB R4, R25, R24 ;  /* 0x000000181904723e */ /* 0x000fe400000010ff */
[----:B0-----:R-:W-:-:S05]  /*cbb0*/  SHF.R.U32.HI R24, RZ, 0x7, R61 ;  /* 0x00000007ff187819 */ /* 0x001fca000001163d */
[----:B------:R-:W0:Y:S01]  /*cbc0*/  MUFU.EX2 R5, R26 ;  /* 0x0000001a00057308 */ /* 0x000e220000000800 */
[----:B------:R-:W-:-:S07]  /*cbd0*/  @!P1 IMAD R14, R152, 0x8, R2 ;  /* 0x00000008980e9824 */ /* 0x000fce00078e0202 */
[----:B------:R-:W1:Y:S08]  /*cbe0*/  MUFU.EX2 R27, R27 ;  /* 0x0000001b001b7308 */ /* 0x000e700000000800 */
[----:B------:R-:W-:Y:S08]  /*cbf0*/  MUFU.EX2 R30, R30 ;  /* 0x0000001e001e7308 */ /* 0x000ff00000000800 */
[----:B------:R-:W2:Y:S01]  /*cc00*/  MUFU.EX2 R31, R31 ;  /* 0x0000001f001f7308 */ /* 0x000ea20000000800 */
[----:B------:R-:W-:Y:S01]  /*cc10*/  @!P1 IMAD R13, R7, 0x8, R2 ;  /* 0x00000008070d9824 */ /* 0x000fe200078e0202 */
[----:B------:R-:W-:Y:S01]  /*cc20*/  ISETP.GE.U32.AND P2, PT, R61, 0x180, PT ;  /* 0x000001803d00780c */ /* 0x000fe20003f46070 */
[----:B------:R-:W-:-:S02]  /*cc30*/  VIADD R12, R24, 0x9 ;  /* 0x00000009180c7836 */ /* 0x000fc40000000000 */
[----:B0-----:R-:W-:Y:S01]  /*cc40*/  FFMA.FTZ R20, R11, R20, R5 ;  /* 0x000000140b147223 */ /* 0x001fe20000010005 */
[----:B------:R-:W-:Y:S01]  /*cc50*/  @!P1 VIADD R14, R14, 0x30840 ;  /* 0x000308400e0e9836 */ /* 0x000fe20000000000 */
[----:B------:R-:W3:Y:S01]  /*cc60*/  LDL R61, [R1+0x4] ;  /* 0x00000400013d7983 */ /* 0x000ee20000100800 */
[----:B------:R-:W-:Y:S01]  /*cc70*/  @!P1 VIADD R13, R13, 0x30860 ;  /* 0x000308600d0d9836 */ /* 0x000fe20000000000 */
[----:B------:R-:W-:Y:S02]  /*cc80*/  SEL R12, R12, 0x9, !P2 ;  /* 0x000000090c0c7807 */ /* 0x000fe40005000000 */
[----:B------:R-:W-:Y:S02]  /*cc90*/  @!P1 PRMT R14, RZ, 0x654, R14 ;  /* 0x00000654ff0e9816 */ /* 0x000fe4000000000e */
[----:B-1----:R-:W-:Y:S02]  /*cca0*/  F2FP.BF16.F32.PACK_AB R5, R27, R5 ;  /* 0x000000051b05723e */ /* 0x002fe400000010ff */
[----:B------:R-:W-:-:S02]  /*ccb0*/  @!P1 PRMT R13, RZ, 0x654, R13 ;  /* 0x00000654ff0d9816 */ /* 0x000fc4000000000d */
[----:B--2---:R-:W-:Y:S01]  /*ccc0*/  F2FP.BF16.F32.PACK_AB R7, R31, R30 ;  /* 0x0000001e1f07723e */ /* 0x004fe200000010ff */
[----:B------:R-:W-:Y:S02]  /*ccd0*/  WARPGROUP.DEPBAR.LE gsb0, 0x0 ;  /* 0x00008000000079c5 */ /* 0x000fe40000010000 */
[----:B------:R0:W-:Y:S06]  /*cce0*/  BAR.ARV R12, 0x100 ;  /* 0x0004000c0000751d */ /* 0x0001ec0000002000 */
[----:B------:R-:W-:Y:S01]  /*ccf0*/  @!P1 SYNCS.ARRIVE.TRANS64.RED.A1T0 RZ, [R14+URZ], RZ ;  /* 0x000000ff0eff99a7 */ /* 0x000fe2000810043f */
[----:B------:R1:W-:Y:S01]  /*cd00*/  @!P1 SYNCS.ARRIVE.TRANS64.RED.A1T0 RZ, [R13+URZ], RZ ;  /* 0x000000ff0dff99a7 */ /* 0x0003e2000810043f */
[----:B------:R2:W-:Y:S02]  /*cd10*/  STSM.16.M88.4 [R157+0x1e800], R4 ;  /* 0x01e800049d007844 */ /* 0x0005e40000000200 */
[----:B--2---:R2:W-:Y:S02]  /*cd20*/  MUFU.EX2 R6, R36 ;  /* 0x0000002400067308 */ /* 0x0045e40000000800 */
[----:B--2---:R-:W2:Y:S06]  /*cd30*/  LDL R36, [R1+0x48] ;  /* 0x0000480001247983 */ /* 0x004eac0000100800 */
[----:B------:R4:W-:Y:S02]  /*cd40*/  MUFU.EX2 R4, R33 ;  /* 0x0000002100047308 */ /* 0x0009e40000000800 */
[----:B----4-:R-:W4:Y:S06]  /*cd50*/  LDL R33, [R1+0x8] ;  /* 0x0000080001217983 */ /* 0x010f2c0000100800 */
[----:B------:R-:W5:Y:S01]  /*cd60*/  MUFU.EX2 R32, R32 ;  /* 0x0000002000207308 */ /* 0x000f620000000800 */
[----:B0-----:R-:W-:-:S07]  /*cd70*/  FADD.FTZ R12, R27, R20 ;  /* 0x000000141b0c7221 */ /* 0x001fce0000010000 */
[----:B------:R-:W0:Y:S01]  /*cd80*/  MUFU.EX2 R5, R34 ;  /* 0x0000002200057308 */ /* 0x000e220000000800 */
[----:B------:R-:W-:-:S07]  /*cd90*/  FADD.FTZ R12, R30, R12 ;  /* 0x0000000c1e0c7221 */ /* 0x000fce0000010000 */
[----:B------:R-:W0:Y:S01]  /*cda0*/  MUFU.EX2 R35, R35 ;  /* 0x0000002300237308 */ /* 0x000e220000000800 */
[----:B-----5:R-:W-:-:S07]  /*cdb0*/  FADD.FTZ R29, R32, R29 ;  /* 0x0000001d201d7221 */ /* 0x020fce0000010000 */
[----:B------:R-:W5:Y:S01]  /*cdc0*/  MUFU.EX2 R7, R37 ;  /* 0x0000002500077308 */ /* 0x000f620000000800 */
[----:B------:R-:W-:Y:S01]  /*cdd0*/  FADD.FTZ R12, R31, R12 ;  /* 0x0000000c1f0c7221 */ /* 0x000fe20000010000 */
[----:B------:R-:W-:-:S06]  /*cde0*/  FADD.FTZ R29, R4, R29 ;  /* 0x0000001d041d7221 */ /* 0x000fcc0000010000 */
[----:B------:R-:W5:Y:S08]  /*cdf0*/  MUFU.EX2 R38, R38 ;  /* 0x0000002600267308 */ /* 0x000f700000000800 */
[----:B-1----:R-:W1:Y:S01]  /*ce00*/  MUFU.EX2 R13, R40 ;  /* 0x00000028000d7308 */ /* 0x002e620000000800 */
[----:B0-----:R-:W-:Y:S01]  /*ce10*/  FADD.FTZ R12, R5, R12 ;  /* 0x0000000c050c7221 */ /* 0x001fe20000010000 */
[----:B------:R-:W-:-:S06]  /*ce20*/  FADD.FTZ R29, R6, R29 ;  /* 0x0000001d061d7221 */ /* 0x000fcc0000010000 */
[----:B------:R-:W0:Y:S01]  /*ce30*/  MUFU.EX2 R15, R41 ;  /* 0x00000029000f7308 */ /* 0x000e220000000800 */
[----:B------:R-:W-:Y:S01]  /*ce40*/  FADD.FTZ R12, R35, R12 ;  /* 0x0000000c230c7221 */ /* 0x000fe20000010000 */
[----:B-----5:R-:W-:-:S06]  /*ce50*/  FADD.FTZ R29, R7, R29 ;  /* 0x0000001d071d7221 */ /* 0x020fcc0000010000 */
[----:B------:R-:W5:Y:S01]  /*ce60*/  MUFU.EX2 R44, R44 ;  /* 0x0000002c002c7308 */ /* 0x000f620000000800 */
[----:B------:R-:W-:Y:S01]  /*ce70*/  F2FP.BF16.F32.PACK_AB R6, R7, R6 ;  /* 0x000000060706723e */ /* 0x000fe200000010ff */
[----:B------:R-:W-:Y:S01]  /*ce80*/  FADD.FTZ R7, R38, R12 ;  /* 0x0000000c26077221 */ /* 0x000fe20000010000 */
[----:B-1----:R-:W-:-:S05]  /*ce90*/  FADD.FTZ R12, R13, R29 ;  /* 0x0000001d0d0c7221 */ /* 0x002fca0000010000 */
[----:B------:R-:W1:Y:S01]  /*cea0*/  MUFU.EX2 R14, R45 ;  /* 0x0000002d000e7308 */ /* 0x000e620000000800 */
[----:B0-----:R-:W-:-:S07]  /*ceb0*/  FADD.FTZ R30, R15, R12 ;  /* 0x0000000c0f1e7221 */ /* 0x001fce0000010000 */
[----:B------:R-:W0:Y:S01]  /*cec0*/  MUFU.EX2 R48, R48 ;  /* 0x0000003000307308 */ /* 0x000e220000000800 */
[----:B------:R-:W-:Y:S01]  /*ced0*/  F2FP.BF16.F32.PACK_AB R12, R15, R13 ;  /* 0x0000000d0f0c723e */ /* 0x000fe200000010ff */
[----:B-----5:R-:W-:-:S06]  /*cee0*/  FADD.FTZ R15, R44, R30 ;  /* 0x0000001e2c0f7221 */ /* 0x020fcc0000010000 */
[----:B------:R-:W5:Y:S01]  /*cef0*/  MUFU.EX2 R24, R49 ;  /* 0x0000003100187308 */ /* 0x000f620000000800 */
[----:B-1----:R-:W-:-:S07]  /*cf00*/  FADD.FTZ R15, R14, R15 ;  /* 0x0000000f0e0f7221 */ /* 0x002fce0000010000 */
[----:B------:R-:W1:Y:S01]  /*cf10*/  MUFU.EX2 R52, R52 ;  /* 0x0000003400347308 */ /* 0x000e620000000800 */
[----:B0-----:R-:W-:-:S07]  /*cf20*/  FADD.FTZ R15, R48, R15 ;  /* 0x0000000f300f7221 */ /* 0x001fce0000010000 */
[----:B------:R-:W0:Y:S08]  /*cf30*/  MUFU.EX2 R26, R53 ;  /* 0x00000035001a7308 */ /* 0x000e300000000800 */
[----:B------:R-:W0:Y:S01]  /*cf40*/  MUFU.EX2 R39, R39 ;  /* 0x0000002700277308 */ /* 0x000e220000000800 */
[----:B-----5:R-:W-:-:S07]  /*cf50*/  FADD.FTZ R15, R24, R15 ;  /* 0x0000000f180f7221 */ /* 0x020fce0000010000 */
[----:B------:R-:W5:Y:S01]  /*cf60*/  MUFU.EX2 R56, R56 ;  /* 0x0000003800387308 */ /* 0x000f620000000800 */
[----:B-1----:R-:W-:-:S07]  /*cf70*/  FADD.FTZ R15, R52, R15 ;  /* 0x0000000f340f7221 */ /* 0x002fce0000010000 */
[----:B------:R-:W1:Y:S01]  /*cf80*/  MUFU.EX2 R28, R57 ;  /* 0x00000039001c7308 */ /* 0x000e620000000800 */
[----:B0-----:R-:W-:Y:S01]  /*cf90*/  FADD.FTZ R15, R26, R15 ;  /* 0x0000000f1a0f7221 */ /* 0x001fe20000010000 */
[----:B------:R-:W-:Y:S01]  /*cfa0*/  FADD.FTZ R29, R39, R7 ;  /* 0x00000007271d7221 */ /* 0x000fe20000010000 */
[----:B------:R-:W-:Y:S02]  /*cfb0*/  F2FP.BF16.F32.PACK_AB R4, R4, R32 ;  /* 0x000000200404723e */ /* 0x000fe400000010ff */
[----:B------:R-:W-:Y:S01]  /*cfc0*/  F2FP.BF16.F32.PACK_AB R5, R35, R5 ;  /* 0x000000052305723e */ /* 0x000fe200000010ff */
[----:B------:R-:W3:Y:S01]  /*cfd0*/  LDL R32, [R1+0x50] ;  /* 0x0000500001207983 */ /* 0x000ee20000100800 */
[----:B------:R-:W-:Y:S01]  /*cfe0*/  F2FP.BF16.F32.PACK_AB R7, R39, R38 ;  /* 0x000000262707723e */ /* 0x000fe200000010ff */
[----:B-----5:R-:W-:-:S04]  /*cff0*/  FADD.FTZ R15, R56, R15 ;  /* 0x0000000f380f7221 */ /* 0x020fc80000010000 */
[C---:B-1----:R-:W-:Y:S01]  /*d000*/  FADD.FTZ R15, R28.reuse, R15 ;  /* 0x0000000f1c0f7221 */ /* 0x042fe20000010000 */
[----:B------:R-:W0:Y:S08]  /*d010*/  MUFU.EX2 R42, R42 ;  /* 0x0000002a002a7308 */ /* 0x000e300000000800 */
[----:B------:R-:W1:Y:S01]  /*d020*/  MUFU.EX2 R43, R43 ;  /* 0x0000002b002b7308 */ /* 0x000e620000000800 */
[----:B--2---:R2:W-:Y:S02]  /*d030*/  STSM.16.M88.4 [R36], R4 ;  /* 0x0000000424007844 */ /* 0x0045e40000000200 */
[----:B--2---:R-:W-:-:S02]  /*d040*/  F2FP.BF16.F32.PACK_AB R4, R28, R56 ;  /* 0x000000381c04723e */ /* 0x004fc400000010ff */
[----:B------:R-:W2:Y:S03]  /*d050*/  LDL R28, [R1+0x4c] ;  /* 0x00004c00011c7983 */ /* 0x000ea60000100800 */
[----:B------:R-:W5:Y:S01]  /*d060*/  MUFU.EX2 R46, R46 ;  /* 0x0000002e002e7308 */ /* 0x000f620000000800 */
[----:B0-----:R-:W-:-:S07]  /*d070*/  FADD.FTZ R13, R42, R29 ;  /* 0x0000001d2a0d7221 */ /* 0x001fce0000010000 */
[----:B------:R-:W0:Y:S01]  /*d080*/  MUFU.EX2 R47, R47 ;  /* 0x0000002f002f7308 */ /* 0x000e220000000800 */
[----:B-1----:R-:W-:-:S07]  /*d090*/  FADD.FTZ R13, R43, R13 ;  /* 0x0000000d2b0d7221 */ /* 0x002fce0000010000 */
[----:B------:R-:W1:Y:S01]  /*d0a0*/  MUFU.EX2 R25, R50 ;  /* 0x0000003200197308 */ /* 0x000e620000000800 */
[----:B-----5:R-:W-:-:S07]  /*d0b0*/  FADD.FTZ R13, R46, R13 ;  /* 0x0000000d2e0d7221 */ /* 0x020fce0000010000 */
        /* <DEDUP_REMOVED lines=8> */
[----:B------:R-:W0:Y:S08]  /*d140*/  MUFU.EX2 R60, R60 ;  /* 0x0000003c003c7308 */ /* 0x000e300000000800 */
[----:B------:R-:W4:Y:S01]  /*d150*/  MUFU.EX2 R59, R59 ;  /* 0x0000003b003b7308 */ /* 0x000f220000000800 */
[----:B-1----:R-:W-:-:S07]  /*d160*/  FADD.FTZ R13, R55, R13 ;  /* 0x0000000d370d7221 */ /* 0x002fce0000010000 */
[----:B------:R-:W1:Y:S08]  /*d170*/  MUFU.EX2 R21, R21 ;  /* 0x0000001500157308 */ /* 0x000e700000000800 */
[----:B------:R-:W1:Y:S01]  /*d180*/  MUFU.EX2 R62, R62 ;  /* 0x0000003e003e7308 */ /* 0x000e620000000800 */
[----:B-----5:R-:W-:-:S07]  /*d190*/  FADD.FTZ R13, R58, R13 ;  /* 0x0000000d3a0d7221 */ /* 0x020fce0000010000 */
[----:B------:R-:W5:Y:S08]  /*d1a0*/  MUFU.EX2 R64, R64 ;  /* 0x0000004000407308 */ /* 0x000f700000000800 */
[----:B------:R-:W5:Y:S01]  /*d1b0*/  MUFU.EX2 R63, R63 ;  /* 0x0000003f003f7308 */ /* 0x000f620000000800 */
[----:B0-----:R-:W-:Y:S01]  /*d1c0*/  FADD.FTZ R30, R60, R15 ;  /* 0x0000000f3c1e7221 */ /* 0x001fe20000010000 */
[----:B----4-:R-:W-:-:S06]  /*d1d0*/  FADD.FTZ R15, R59, R13 ;  /* 0x0000000d3b0f7221 */ /* 0x010fcc0000010000 */
[----:B------:R-:W0:Y:S08]  /*d1e0*/  MUFU.EX2 R20, R65 ;  /* 0x0000004100147308 */ /* 0x000e300000000800 */
[----:B------:R-:W4:Y:S01]  /*d1f0*/  MUFU.EX2 R66, R66 ;  /* 0x0000004200427308 */ /* 0x000f220000000800 */
[----:B-1----:R-:W-:Y:S01]  /*d200*/  FADD.FTZ R30, R21, R30 ;  /* 0x0000001e151e7221 */ /* 0x002fe20000010000 */
[----:B------:R-:W-:-:S06]  /*d210*/  FADD.FTZ R31, R62, R15 ;  /* 0x0000000f3e1f7221 */ /* 0x000fcc0000010000 */
[----:B------:R-:W1:Y:S08]  /*d220*/  MUFU.EX2 R68, R68 ;  /* 0x0000004400447308 */ /* 0x000e700000000800 */
[----:B------:R-:W3:Y:S01]  /*d230*/  MUFU.EX2 R67, R67 ;  /* 0x0000004300437308 */ /* 0x000ee20000000800 */
[----:B-----5:R-:W-:Y:S01]  /*d240*/  FADD.FTZ R30, R64, R30 ;  /* 0x0000001e401e7221 */ /* 0x020fe20000010000 */
[----:B------:R-:W-:-:S06]  /*d250*/  FADD.FTZ R31, R63, R31 ;  /* 0x0000001f3f1f7221 */ /* 0x000fcc0000010000 */
[----:B------:R-:W5:Y:S08]  /*d260*/  MUFU.EX2 R69, R69 ;  /* 0x0000004500457308 */ /* 0x000f700000000800 */
[----:B------:R-:W5:Y:S01]  /*d270*/  MUFU.EX2 R70, R70 ;  /* 0x0000004600467308 */ /* 0x000f620000000800 */
[----:B0-----:R-:W-:Y:S01]  /*d280*/  FADD.FTZ R30, R20, R30 ;  /* 0x0000001e141e7221 */ /* 0x001fe20000010000 */
[----:B----4-:R-:W-:-:S06]  /*d290*/  FADD.FTZ R31, R66, R31 ;  /* 0x0000001f421f7221 */ /* 0x010fcc0000010000 */
[----:B------:R-:W0:Y:S08]  /*d2a0*/  MUFU.EX2 R72, R72 ;  /* 0x0000004800487308 */ /* 0x000e300000000800 */
[----:B------:R-:W4:Y:S01]  /*d2b0*/  MUFU.EX2 R71, R71 ;  /* 0x0000004700477308 */ /* 0x000f220000000800 */
[----:B-1----:R-:W-:Y:S01]  /*d2c0*/  FADD.FTZ R30, R68, R30 ;  /* 0x0000001e441e7221 */ /* 0x002fe20000010000 */
[----:B---3--:R-:W-:-:S06]  /*d2d0*/  FADD.FTZ R31, R67, R31 ;  /* 0x0000001f431f7221 */ /* 0x008fcc0000010000 */
        /* <DEDUP_REMOVED lines=12> */
[----:B------:R-:W-:Y:S01]  /*d3a0*/  MUFU.EX2 R80, R80 ;  /* 0x0000005000507308 */ /* 0x000fe20000000800 */
[----:B------:R-:W-:-:S07]  /*d3b0*/  F2FP.BF16.F32.PACK_AB R13, R43, R42 ;  /* 0x0000002a2b0d723e */ /* 0x000fce00000010ff */
[----:B------:R-:W1:Y:S01]  /*d3c0*/  MUFU.EX2 R79, R79 ;  /* 0x0000004f004f7308 */ /* 0x000e620000000800 */
[----:B------:R-:W-:Y:S02]  /*d3d0*/  F2FP.BF16.F32.PACK_AB R14, R14, R44 ;  /* 0x0000002c0e0e723e */ /* 0x000fe400000010ff */
[----:B------:R-:W-:-:S05]  /*d3e0*/  F2FP.BF16.F32.PACK_AB R15, R47, R46 ;  /* 0x0000002e2f0f723e */ /* 0x000fca00000010ff */
[----:B------:R-:W3:Y:S01]  /*d3f0*/  MUFU.EX2 R81, R81 ;  /* 0x0000005100517308 */ /* 0x000ee20000000800 */
[----:B-----5:R-:W-:Y:S01]  /*d400*/  FADD.FTZ R30, R76, R30 ;  /* 0x0000001e4c1e7221 */ /* 0x020fe20000010000 */
[----:B------:R-:W-:-:S06]  /*d410*/  FADD.FTZ R31, R75, R31 ;  /* 0x0000001f4b1f7221 */ /* 0x000fcc0000010000 */
[----:B------:R-:W5:Y:S01]  /*d420*/  MUFU.EX2 R82, R82 ;  /* 0x0000005200527308 */ /* 0x000f620000000800 */
[----:B------:R-:W-:Y:S01]  /*d430*/  F2FP.BF16.F32.PACK_AB R24, R24, R48 ;  /* 0x000000301818723e */ /* 0x000fe200000010ff */
[----:B------:R0:W-:Y:S01]  /*d440*/  STSM.16.M88.4 [R33], R12 ;  /* 0x0000000c21007844 */ /* 0x0001e20000000200 */
[----:B------:R-:W-:Y:S02]  /*d450*/  F2FP.BF16.F32.PACK_AB R25, R51, R25 ;  /* 0x000000193319723e */ /* 0x000fe400000010ff */
[----:B------:R-:W-:-:S03]  /*d460*/  F2FP.BF16.F32.PACK_AB R26, R26, R52 ;  /* 0x000000341a1a723e */ /* 0x000fc600000010ff */
[----:B------:R-:W5:Y:S01]  /*d470*/  MUFU.EX2 R84, R84 ;  /* 0x0000005400547308 */ /* 0x000f620000000800 */
[----:B------:R-:W-:-:S07]  /*d480*/  F2FP.BF16.F32.PACK_AB R27, R55, R27 ;  /* 0x0000001b371b723e */ /* 0x000fce00000010ff */
[----:B------:R-:W5:Y:S01]  /*d490*/  MUFU.EX2 R83, R83 ;  /* 0x0000005300537308 */ /* 0x000f620000000800 */
[----:B0-----:R-:W-:Y:S01]  /*d4a0*/  FADD.FTZ R13, R77, R30 ;  /* 0x0000001e4d0d7221 */ /* 0x001fe20000010000 */
[----:B----4-:R-:W-:Y:S01]  /*d4b0*/  FADD.FTZ R14, R78, R31 ;  /* 0x0000001f4e0e7221 */ /* 0x010fe20000010000 */
[----:B------:R0:W-:Y:S05]  /*d4c0*/  STSM.16.M88.4 [R61], R24 ;  /* 0x000000183d007844 */ /* 0x0001ea0000000200 */
[----:B------:R-:W4:Y:S01]  /*d4d0*/  MUFU.EX2 R85, R85 ;  /* 0x0000005500557308 */ /* 0x000f220000000800 */
[----:B-1----:R-:W-:-:S07]  /*d4e0*/  FADD.FTZ R15, R79, R14 ;  /* 0x0000000e4f0f7221 */ /* 0x002fce0000010000 */
[----:B------:R-:W1:Y:S01]  /*d4f0*/  MUFU.EX2 R86, R86 ;  /* 0x0000005600567308 */ /* 0x000e620000000800 */
[----:B------:R-:W-:Y:S01]  /*d500*/  F2FP.BF16.F32.PACK_AB R6, R21, R60 ;  /* 0x0000003c1506723e */ /* 0x000fe200000010ff */
[----:B0-----:R-:W-:-:S06]  /*d510*/  FADD.FTZ R24, R80, R13 ;  /* 0x0000000d50187221 */ /* 0x001fcc0000010000 */
[----:B------:R-:W0:Y:S01]  /*d520*/  MUFU.EX2 R88, R88 ;  /* 0x0000005800587308 */ /* 0x000e220000000800 */
[----:B------:R-:W-:Y:S01]  /*d530*/  F2FP.BF16.F32.PACK_AB R12, R20, R64 ;  /* 0x00000040140c723e */ /* 0x000fe200000010ff */
[----:B---3--:R-:W-:Y:S01]  /*d540*/  FADD.FTZ R21, R81, R24 ;  /* 0x0000001851157221 */ /* 0x008fe20000010000 */
[----:B-----5:R-:W-:-:S05]  /*d550*/  FADD.FTZ R20, R82, R15 ;  /* 0x0000000f52147221 */ /* 0x020fca0000010000 */
[----:B------:R-:W3:Y:S01]  /*d560*/  MUFU.EX2 R87, R87 ;  /* 0x0000005700577308 */ /* 0x000ee20000000800 */
[----:B------:R-:W-:Y:S01]  /*d570*/  FADD.FTZ R24, R84, R21 ;  /* 0x0000001554187221 */ /* 0x000fe20000010000 */
[----:B------:R-:W-:-:S06]  /*d580*/  FADD.FTZ R21, R83, R20 ;  /* 0x0000001453157221 */ /* 0x000fcc0000010000 */
[----:B------:R-:W5:Y:S08]  /*d590*/  MUFU.EX2 R89, R89 ;  /* 0x0000005900597308 */ /* 0x000f700000000800 */
[----:B------:R-:W2:Y:S01]  /*d5a0*/  MUFU.EX2 R90, R90 ;  /* 0x0000005a005a7308 */ /* 0x000ea20000000800 */
[----:B----4-:R-:W-:Y:S01]  /*d5b0*/  FADD.FTZ R25, R85, R24 ;  /* 0x0000001855197221 */ /* 0x010fe20000010000 */
[----:B-1----:R-:W-:-:S06]  /*d5c0*/  FADD.FTZ R20, R86, R21 ;  /* 0x0000001556147221 */ /* 0x002fcc0000010000 */
[----:B------:R-:W1:Y:S01]  /*d5d0*/  MUFU.EX2 R92, R92 ;  /* 0x0000005c005c7308 */ /* 0x000e620000000800 */
[----:B------:R-:W-:-:S07]  /*d5e0*/  F2FP.BF16.F32.PACK_AB R5, R59, R58 ;  /* 0x0000003a3b05723e */ /* 0x000fce00000010ff */
[----:B------:R-:W4:Y:S01]  /*d5f0*/  MUFU.EX2 R29, R91 ;  /* 0x0000005b001d7308 */ /* 0x000f220000000800 */
[----:B------:R-:W-:Y:S01]  /*d600*/  F2FP.BF16.F32.PACK_AB R7, R63, R62 ;  /* 0x0000003e3f07723e */ /* 0x000fe200000010ff */
[----:B0-----:R-:W-:-:S06]  /*d610*/  FADD.FTZ R26, R88, R25 ;  /* 0x00000019581a7221 */ /* 0x001fcc0000010000 */
[----:B------:R-:W0:Y:S01]  /*d620*/  MUFU.EX2 R93, R93 ;  /* 0x0000005d005d7308 */ /* 0x000e220000000800 */
[----:B---3--:R-:W-:-:S07]  /*d630*/  FADD.FTZ R21, R87, R20 ;  /* 0x0000001457157221 */ /* 0x008fce0000010000 */
[----:B------:R-:W3:Y:S01]  /*d640*/  MUFU.EX2 R91, R94 ;  /* 0x0000005e005b7308 */ /* 0x000ee20000000800 */
[----:B------:R2:W-:Y:S01]  /*d650*/  STSM.16.M88.4 [R157+0x24800], R4 ;  /* 0x024800049d007844 */ /* 0x0005e20000000200 */
[----:B-----5:R-:W-:-:S06]  /*d660*/  FADD.FTZ R27, R89, R26 ;  /* 0x0000001a591b7221 */ /* 0x020fcc0000010000 */
[----:B------:R-:W5:Y:S08]  /*d670*/  MUFU.EX2 R96, R96 ;  /* 0x0000006000607308 */ /* 0x000f700000000800 */
[----:B------:R-:W5:Y:S01]  /*d680*/  MUFU.EX2 R95, R95 ;  /* 0x0000005f005f7308 */ /* 0x000f620000000800 */
[----:B--2---:R-:W-:Y:S01]  /*d690*/  FADD.FTZ R4, R90, R21 ;  /* 0x000000155a047221 */ /* 0x004fe20000010000 */
[----:B-1----:R-:W-:-:S06]  /*d6a0*/  FADD.FTZ R6, R92, R27 ;  /* 0x0000001b5c067221 */ /* 0x002fcc0000010000 */
[----:B------:R-:W1:Y:S01]  /*d6b0*/  MUFU.EX2 R98, R98 ;  /* 0x0000006200627308 */ /* 0x000e620000000800 */
[----:B----4-:R-:W-:Y:S01]  /*d6c0*/  FADD.FTZ R4, R29, R4 ;  /* 0x000000041d047221 */ /* 0x010fe20000010000 */
[----:B0-----:R-:W-:-:S06]  /*d6d0*/  FADD.FTZ R5, R93, R6 ;  /* 0x000000065d057221 */ /* 0x001fcc0000010000 */
[----:B------:R-:W0:Y:S01]  /*d6e0*/  MUFU.EX2 R97, R97 ;  /* 0x0000006100617308 */ /* 0x000e220000000800 */
[----:B---3--:R-:W-:-:S07]  /*d6f0*/  FADD.FTZ R4, R91, R4 ;  /* 0x000000045b047221 */ /* 0x008fce0000010000 */
[----:B------:R-:W2:Y:S01]  /*d700*/  MUFU.EX2 R99, R99 ;  /* 0x0000006300637308 */ /* 0x000ea20000000800 */
[----:B-----5:R-:W-:Y:S01]  /*d710*/  FADD.FTZ R6, R96, R5 ;  /* 0x0000000560067221 */ /* 0x020fe20000010000 */
[----:B------:R-:W-:-:S06]  /*d720*/  FADD.FTZ R5, R95, R4 ;  /* 0x000000045f057221 */ /* 0x000fcc0000010000 */
[----:B------:R-:W3:Y:S08]  /*d730*/  MUFU.EX2 R100, R100 ;  /* 0x0000006400647308 */ /* 0x000ef00000000800 */
[----:B------:R-:W4:Y:S01]  /*d740*/  MUFU.EX2 R102, R102 ;  /* 0x0000006600667308 */ /* 0x000f220000000800 */
[----:B-1----:R-:W-:-:S07]  /*d750*/  FADD.FTZ R4, R98, R5 ;  /* 0x0000000562047221 */ /* 0x002fce0000010000 */
[----:B------:R-:W1:Y:S08]  /*d760*/  MUFU.EX2 R101, R101 ;  /* 0x0000006500657308 */ /* 0x000e700000000800 */
[----:B------:R-:W5:Y:S01]  /*d770*/  MUFU.EX2 R103, R103 ;  /* 0x0000006700677308 */ /* 0x000f620000000800 */
[----:B0-----:R-:W-:Y:S01]  /*d780*/  FADD.FTZ R7, R97, R6 ;  /* 0x0000000661077221 */ /* 0x001fe20000010000 */
[----:B--2---:R-:W-:-:S06]  /*d790*/  FADD.FTZ R5, R99, R4 ;  /* 0x0000000463057221 */ /* 0x004fcc0000010000 */
[----:B------:R-:W0:Y:S08]  /*d7a0*/  MUFU.EX2 R104, R104 ;  /* 0x0000006800687308 */ /* 0x000e300000000800 */
[----:B------:R-:W2:Y:S01]  /*d7b0*/  MUFU.EX2 R106, R106 ;  /* 0x0000006a006a7308 */ /* 0x000ea20000000800 */
[----:B---3--:R-:W-:Y:S01]  /*d7c0*/  FADD.FTZ R6, R100, R7 ;  /* 0x0000000764067221 */ /* 0x008fe20000010000 */
[----:B----4-:R-:W-:-:S06]  /*d7d0*/  FADD.FTZ R4, R102, R5 ;  /* 0x0000000566047221 */ /* 0x010fcc0000010000 */
[----:B------:R-:W3:Y:S08]  /*d7e0*/  MUFU.EX2 R105, R105 ;  /* 0x0000006900697308 */ /* 0x000ef00000000800 */
[----:B------:R-:W4:Y:S01]  /*d7f0*/  MUFU.EX2 R107, R107 ;  /* 0x0000006b006b7308 */ /* 0x000f220000000800 */
[----:B-1----:R-:W-:Y:S01]  /*d800*/  FADD.FTZ R7, R101, R6 ;  /* 0x0000000665077221 */ /* 0x002fe20000010000 */
[----:B-----5:R-:W-:-:S06]  /*d810*/  FADD.FTZ R5, R103, R4 ;  /* 0x0000000467057221 */ /* 0x020fcc0000010000 */
        /* <DEDUP_REMOVED lines=14> */
[----:B0-----:R-:W-:-:S07]  /*d900*/  FADD.FTZ R7, R109, R6 ;  /* 0x000000066d077221 */ /* 0x001fce0000010000 */
[----:B------:R-:W-:Y:S08]  /*d910*/  MUFU.EX2 R116, R116 ;  /* 0x0000007400747308 */ /* 0x000ff00000000800 */
[----:B------:R-:W0:Y:S08]  /*d920*/  MUFU.EX2 R117, R117 ;  /* 0x0000007500757308 */ /* 0x000e300000000800 */
[----:B------:R-:W-:Y:S08]  /*d930*/  MUFU.EX2 R118, R118 ;  /* 0x0000007600767308 */ /* 0x000ff00000000800 */
[----:B------:R-:W0:Y:S01]  /*d940*/  MUFU.EX2 R119, R119 ;  /* 0x0000007700777308 */ /* 0x000e220000000800 */
[----:B--2---:R-:W-:Y:S01]  /*d950*/  FADD.FTZ R5, R111, R4 ;  /* 0x000000046f057221 */ /* 0x004fe20000010000 */
[----:B------:R-:W-:Y:S01]  /*d960*/  F2FP.BF16.F32.PACK_AB R13, R67, R66 ;  /* 0x00000042430d723e */ /* 0x000fe200000010ff */
[----:B---3--:R-:W-:Y:S01]  /*d970*/  FADD.FTZ R6, R112, R7 ;  /* 0x0000000770067221 */ /* 0x008fe20000010000 */
[----:B------:R-:W-:Y:S01]  /*d980*/  F2FP.BF16.F32.PACK_AB R14, R69, R68 ;  /* 0x00000044450e723e */ /* 0x000fe200000010ff */
[----:B----4-:R-:W-:Y:S01]  /*d990*/  FADD.FTZ R5, R114, R5 ;  /* 0x0000000572057221 */ /* 0x010fe20000010000 */
        /* <DEDUP_REMOVED lines=12> */
[----:B-1----:R-:W-:Y:S01]  /*da60*/  FADD.FTZ R7, R113, R6 ;  /* 0x0000000671077221 */ /* 0x002fe20000010000 */
[----:B------:R-:W-:-:S02]  /*da70*/  F2FP.BF16.F32.PACK_AB R90, R93, R92 ;  /* 0x0000005c5d5a723e */ /* 0x000fc400000010ff */
[----:B------:R-:W-:Y:S02]  /*da80*/  F2FP.BF16.F32.PACK_AB R91, R95, R91 ;  /* 0x0000005b5f5b723e */ /* 0x000fe400000010ff */
[----:B------:R-:W-:Y:S02]  /*da90*/  F2FP.BF16.F32.PACK_AB R97, R99, R98 ;  /* 0x000000626361723e */ /* 0x000fe400000010ff */
[----:B------:R-:W-:Y:S01]  /*daa0*/  F2FP.BF16.F32.PACK_AB R104, R105, R104 ;  /* 0x000000686968723e */ /* 0x000fe200000010ff */
[----:B------:R1:W-:Y:S01]  /*dab0*/  STSM.16.M88.4 [R32], R12 ;  /* 0x0000000c20007844 */ /* 0x0003e20000000200 */
[----:B------:R-:W-:Y:S01]  /*dac0*/  F2FP.BF16.F32.PACK_AB R98, R101, R100 ;  /* 0x000000646562723e */ /* 0x000fe200000010ff */
[----:B-----5:R-:W-:Y:S01]  /*dad0*/  FADD.FTZ R5, R115, R5 ;  /* 0x0000000573057221 */ /* 0x020fe20000010000 */
[----:B------:R-:W-:Y:S02]  /*dae0*/  F2FP.BF16.F32.PACK_AB R99, R103, R102 ;  /* 0x000000666763723e */ /* 0x000fe400000010ff */
[----:B------:R-:W-:-:S02]  /*daf0*/  F2FP.BF16.F32.PACK_AB R105, R107, R106 ;  /* 0x0000006a6b69723e */ /* 0x000fc400000010ff */
[----:B------:R-:W-:Y:S01]  /*db00*/  F2FP.BF16.F32.PACK_AB R112, R113, R112 ;  /* 0x000000707170723e */ /* 0x000fe200000010ff */
[----:B------:R1:W-:Y:S01]  /*db10*/  STSM.16.M88.4 [R33+0x6000], R24 ;  /* 0x0060001821007844 */ /* 0x0003e20000000200 */
[----:B------:R-:W-:Y:S02]  /*db20*/  F2FP.BF16.F32.PACK_AB R106, R109, R108 ;  /* 0x0000006c6d6a723e */ /* 0x000fe400000010ff */
[----:B------:R-:W-:Y:S02]  /*db30*/  F2FP.BF16.F32.PACK_AB R107, R111, R110 ;  /* 0x0000006e6f6b723e */ /* 0x000fe400000010ff */
[----:B------:R-:W-:Y:S01]  /*db40*/  F2FP.BF16.F32.PACK_AB R113, R115, R114 ;  /* 0x000000727371723e */ /* 0x000fe200000010ff */
[----:B------:R1:W-:Y:S01]  /*db50*/  STSM.16.M88.4 [R61+0x6000], R80 ;  /* 0x006000503d007844 */ /* 0x0003e20000000200 */
[----:B0-----:R-:W-:Y:S02]  /*db60*/  F2FP.BF16.F32.PACK_AB R114, R117, R116 ;  /* 0x000000747572723e */ /* 0x001fe400000010ff */
[----:B------:R-:W-:Y:S01]  /*db70*/  F2FP.BF16.F32.PACK_AB R115, R119, R118 ;  /* 0x000000767773723e */ /* 0x000fe200000010ff */
[----:B------:R1:W-:Y:S04]  /*db80*/  STSM.16.M88.4 [R157+0x2a800], R88 ;  /* 0x02a800589d007844 */ /* 0x0003e80000000200 */
        /* <DEDUP_REMOVED lines=8> */
[----:B0-----:R-:W0:Y:S01]  /*dc10*/  FENCE.VIEW.ASYNC.S ;  /* 0x00000000000073c6 */ /* 0x001e220000000000 */
[----:B------:R-:W-:Y:S01]  /*dc20*/  ISETP.GT.AND P2, PT, R8, RZ, PT ;  /* 0x000000ff0800720c */ /* 0x000fe20003f44270 */
        /* <DEDUP_REMOVED lines=20> */
[----:B------:R-:W-:-:S02]  /*dd70*/  VIADD R8, R8, 0xffffffff ;  /* 0xffffffff08087836 */ /* 0x000fc40000000000 */
        /* <DEDUP_REMOVED lines=20> */
[----:B0-----:R-:W-:Y:S01]  /*dec0*/  NOP ;  /* 0x0000000000007918 */ /* 0x001fe20000000000 */
[----:B-1----:R-:W-:Y:S05]  /*ded0*/  @P2 BRA `(.L_x_13155) ;  /* 0xffffffd000842947 */ /* 0x002fea000383ffff */
.L_x_13144:
[----:B------:R-:W-:Y:S05]  /*dee0*/  WARPSYNC.ALL ;  /* 0x0000000000007948 */ /* 0x000fea0003800000 */
[----:B------:R-:W-:Y:S06]  /*def0*/  BAR.ARV 0x8, 0x200 ;  /* 0x0208000000007b1d */ /* 0x000fec0000002000 */
[----:B------:R-:W-:Y:S05]  /*df00*/  @!P0 BRA `(.L_x_13156) ;  /* 0x0000000000048947 */ /* 0x000fea0003800000 */
[----:B------:R-:W-:Y:S01]  /*df10*/  BPT.TRAP 0x1 ;  /* 0x000000040000795c */ /* 0x000fe20000300000 */
.L_x_13156:
[----:B------:R-:W-:Y:S01]  /*df20*/  IMAD R12, R152, 0x8, R2 ;  /* 0x00000008980c7824 */ /* 0x000fe200078e0202 */
[----:B------:R-:W-:-:S04]  /*df30*/  SHF.L.U32 R5, R156, 0x1f, RZ ;  /* 0x0000001f9c057819 */ /* 0x000fc800000006ff */
[----:B------:R0:W1:Y:S01]  /*df40*/  SYNCS.PHASECHK.TRANS64.TRYWAIT P2, [R12+URZ+0x30850], R5 ;  /* 0x030850050c0075a7 */ /* 0x000062000804017f */
[----:B------:R-:W-:Y:S05]  /*df50*/  @!P0 BRA `(.L_x_13157) ;  /* 0x0000000000048947 */ /* 0x000fea0003800000 */
[----:B------:R-:W-:Y:S01]  /*df60*/  BPT.TRAP 0x1 ;  /* 0x000000040000795c */ /* 0x000fe20000300000 */
.L_x_13157:
[----:B------:R-:W2:Y:S01]  /*df70*/  LDL.LU R6, [R1+0x38] ;  /* 0x0000380001067983 */ /* 0x000ea20000300800 */
[----:B------:R-:W-:-:S05]  /*df80*/  VIADD R2, R2, 0x400 ;  /* 0x0000040002027836 */ /* 0x000fca0000000000 */
[----:B------:R-:W-:-:S04]  /*df90*/  SHF.R.U32.HI R2, RZ, 0x4, R2 ;  /* 0x00000004ff027819 */ /* 0x000fc80000011602 */
[----:B------:R-:W-:Y:S01]  /*dfa0*/  LOP3.LUT R9, R2, 0x3fff, RZ, 0xc0, !PT ;  /* 0x00003fff02097812 */ /* 0x000fe200078ec0ff */
[----:B--2---:R-:W-:-:S05]  /*dfb0*/  VIADD R6, R6, 0x1e800 ;  /* 0x0001e80006067836 */ /* 0x004fca0000000000 */
[----:B------:R-:W-:-:S04]  /*dfc0*/  SHF.R.U32.HI R6, RZ, 0x4, R6 ;  /* 0x00000004ff067819 */ /* 0x000fc80000011606 */
[----:B------:R-:W-:Y:S01]  /*dfd0*/  LOP3.LUT R6, R6, 0x3fff, RZ, 0xc0, !PT ;  /* 0x00003fff06067812 */ /* 0x000fe200078ec0ff */
[----:B-1----:R-:W-:Y:S06]  /*dfe0*/  @P2 BRA `(.L_x_13158) ;  /* 0x0000000000082947 */ /* 0x002fec0003800000 */
[----:B------:R-:W1:Y:S02]  /*dff0*/  SYNCS.PHASECHK.TRANS64.TRYWAIT P0, [R12+URZ+0x30850], R5 ;  /* 0x030850050c0075a7 */ /* 0x000e64000800017f */
[----:B-1----:R-:W-:Y:S05]  /*e000*/  @!P0 BRA `(.L_x_13159) ;  /* 0x0000008c00d08947 */ /* 0x002fea0003800000 */
.L_x_13158:
[----:B------:R-:W-:Y:S01]  /*e010*/  IMAD R8, R152, 0x600, R9 ;  /* 0x0000060098087824 */ /* 0x000fe200078e0209 */
[----:B------:R-:W-:Y:S01]  /*e020*/  LOP3.LUT R6, R6, 0x10000, RZ, 0xfc, !PT ;  /* 0x0001000006067812 */ /* 0x000fe200078efcff */
[----:B------:R-:W-:Y:S01]  /*e030*/  IMAD.MOV.U32 R7, RZ, RZ, 0x40000040 ;  /* 0x40000040ff077424 */ /* 0x000fe200078e00ff */
[----:B------:R-:W2:Y:S01]  /*e040*/  LDL.LU R21, [R1+0x5c] ;  /* 0x00005c0001157983 */ /* 0x000ea20000300800 */
[----:B------:R-:W-:Y:S01]  /*e050*/  IMAD.MOV.U32 R9, RZ, RZ, 0x40000040 ;  /* 0x40000040ff097424 */ /* 0x000fe200078e00ff */
        /* <DEDUP_REMOVED lines=8> */
[----:B------:R-:W-:Y:S01]  /*e0e0*/  IMAD.MOV.U32 R25, RZ, RZ, 0x40000040 ;  /* 0x40000040ff197424 */ /* 0x000fe200078e00ff */
[----:B------:R-:W3:Y:S01]  /*e0f0*/  SHFL.BFLY PT, R11, R20, 0x2, 0x1f ;  /* 0x0c401f00140b7f89 */ /* 0x000ee200000e0000 */
[----:B------:R-:W-:-:S02]  /*e100*/  IMAD.MOV.U32 R15, RZ, RZ, 0x40000040 ;  /* 0x40000040ff0f7424 */ /* 0x000fc400078e00ff */
[----:B------:R-:W-:Y:S01]  /*e110*/  IMAD.MOV.U32 R7, RZ, RZ, 0x40000040 ;  /* 0x40000040ff077424 */ /* 0x000fe200078e00ff */
[----:B01----:R-:W0:Y:S01]  /*e120*/  SHFL.BFLY PT, R5, R4, 0x2, 0x1f ;  /* 0x0c401f0004057f89 */ /* 0x003e2200000e0000 */
[----:B------:R-:W-:Y:S02]  /*e130*/  IMAD.MOV.U32 R9, RZ, RZ, 0x40000040 ;  /* 0x40000040ff097424 */ /* 0x000fe400078e00ff */
[----:B------:R-:W-:Y:S02]  /*e140*/  IMAD.MOV.U32 R27, RZ, RZ, RZ ;  /* 0x000000ffff1b7224 */ /* 0x000fe400078e00ff */
[----:B------:R-:W-:Y:S02]  /*e150*/  VIADD R152, R152, 0x1 ;  /* 0x0000000198987836 */ /* 0x000fe40000000000 */
[----:B------:R-:W-:Y:S01]  /*e160*/  HGMMA.64x64x16.F32.BF16 R120, gdesc[UR4].tnspB, R120, gsb0 ;  /* 0x40e00000047879f0 */ /* 0x000fe20008001878 */
[----:B------:R-:W-:Y:S01]  /*e170*/  R2UR UR4, R24 ;  /* 0x00000000180472ca */ /* 0x000fe200000e0000 */
[----:B------:R-:W-:Y:S01]  /*e180*/  VIADD R24, R6, 0x4 ;  /* 0x0000000406187836 */ /* 0x000fe20000000000 */
[----:B------:R-:W-:Y:S01]  /*e190*/  R2UR UR5, R25 ;  /* 0x00000000190572ca */ /* 0x000fe200000e0000 */
[----:B------:R-:W-:Y:S01]  /*e1a0*/  IMAD.MOV.U32 R25, RZ, RZ, 0x40000040 ;  /* 0x40000040ff197424 */ /* 0x000fe200078e00ff */
[----:B------:R-:W-:Y:S01]  /*e1b0*/  R2UR UR6, R14 ;  /* 0x000000000e0672ca */ /* 0x000fe200000e0000 */
[----:B------:R-:W-:Y:S01]  /*e1c0*/  VIADD R14, R8, 0x100 ;  /* 0x00000100080e7836 */ /* 0x000fe20000000000 */
[----:B------:R-:W-:Y:S01]  /*e1d0*/  R2UR UR7, R15 ;  /* 0x000000000f0772ca */ /* 0x000fe200000e0000 */
[----:B------:R-:W-:Y:S01]  /*e1e0*/  IMAD.MOV.U32 R15, RZ, RZ, 0x40000040 ;  /* 0x40000040ff0f7424 */ /* 0x000fe200078e00ff */
[----:B------:R-:W-:Y:S01]  /*e1f0*/  ISETP.NE.AND P0, PT, R152, 0x2, PT ;  /* 0x000000029800780c */ /* 0x000fe20003f05270 */
[----:B------:R-:W-:-:S02]  /*e200*/  IMAD.MOV.U32 R31, RZ, RZ, -0x800000 ;  /* 0xff800000ff1f7424 */ /* 0x000fc400078e00ff */
[----:B------:R-:W-:Y:S02]  /*e210*/  IMAD.MOV.U32 R36, RZ, RZ, -0x800000 ;  /* 0xff800000ff247424 */ /* 0x000fe400078e00ff */
[----:B---3--:R-:W-:Y:S01]  /*e220*/  FADD.FTZ R11, R11, R20 ;  /* 0x000000140b0b7221 */ /* 0x008fe20000010000 */
[----:B------:R-:W-:Y:S01]  /*e230*/  SEL R152, R152, RZ, P0 ;  /* 0x000000ff98987207 */ /* 0x000fe20000000000 */
[----:B0-----:R-:W-:-:S03]  /*e240*/  FADD.FTZ R5, R5, R4 ;  /* 0x0000000405057221 */ /* 0x001fc60000010000 */
[----:B------:R-:W0:Y:S04]  /*e250*/  SHFL.BFLY PT, R4, R11, 0x1, 0x1f ;  /* 0x0c201f000b047f89 */ /* 0x000e2800000e0000 */
[----:B------:R-:W1:Y:S01]  /*e260*/  SHFL.BFLY PT, R2, R5, 0x1, 0x1f ;  /* 0x0c201f0005027f89 */ /* 0x000e6200000e0000 */
[----:B0-----:R-:W-:-:S05]  /*e270*/  FADD.FTZ R13, R11, R4 ;  /* 0x000000040b0d7221 */ /* 0x001fca0000010000 */
[----:B------:R-:W-:Y:S01]  /*e280*/  FSETP.NE.FTZ.AND P3, PT, R13, RZ, PT ;  /* 0x000000ff0d00720b */ /* 0x000fe20003f75000 */
[----:B------:R-:W-:Y:S02]  /*e290*/  WARPGROUP.DEPBAR.LE gsb0, 0x0 ;  /* 0x00008000000079c5 */ /* 0x000fe40000010000 */
[----:B------:R-:W-:-:S06]  /*e2a0*/  WARPGROUP.ARRIVE ;  /* 0x00000000000079c5 */ /* 0x000fcc0000000000 */
        /* <DEDUP_REMOVED lines=9> */
[----:B------:R-:W-:Y:S02]  /*e340*/  WARPGROUP.DEPBAR.LE gsb0, 0x0 ;  /* 0x00008000000079c5 */ /* 0x000fe40000010000 */
[----:B------:R-:W-:-:S09]  /*e350*/  WARPGROUP.ARRIVE ;  /* 0x00000000000079c5 */ /* 0x000fd20000000000 */
[----:B------:R-:W-:Y:S01]  /*e360*/  HGMMA.64x64x16.F32.BF16 R120, gdesc[UR4].tnspB, R120, gsb0 ;  /* 0x40e00000047879f0 */ /* 0x000fe20008001878 */
[----:B------:R-:W-:Y:S02]  /*e370*/  R2UR UR4, R24 ;  /* 0x00000000180472ca */ /* 0x000fe400000e0000 */
[----:B------:R-:W-:Y:S01]  /*e380*/  R2UR UR5, R25 ;  /* 0x00000000190572ca */ /* 0x000fe200000e0000 */
[----:B------:R-:W-:Y:S01]  /*e390*/  IMAD.MOV.U32 R25, RZ, RZ, 0x40000040 ;  /* 0x40000040ff197424 */ /* 0x000fe200078e00ff */
[----:B------:R-:W-:Y:S01]  /*e3a0*/  R2UR UR6, R14 ;  /* 0x000000000e0672ca */ /* 0x000fe200000e0000 */
[----:B------:R-:W-:Y:S01]  /*e3b0*/  VIADD R14, R8, 0x200 ;  /* 0x00000200080e7836 */ /* 0x000fe20000000000 */
[----:B------:R-:W-:Y:S01]  /*e3c0*/  R2UR UR7, R15 ;  /* 0x000000000f0772ca */ /* 0x000fe200000e0000 */
[----:B------:R-:W-:Y:S01]  /*e3d0*/  IMAD.MOV.U32 R15, RZ, RZ, 0x40000040 ;  /* 0x40000040ff0f7424 */ /* 0x000fe200078e00ff */
[----:B------:R-:W-:Y:S01]  /*e3e0*/  IADD3 R24, R6, 0x600, RZ ;  /* 0x0000060006187810 */ /* 0x000fe20007ffe0ff */
[----:B------:R-:W-:-:S02]  /*e3f0*/  WARPGROUP.DEPBAR.LE gsb0, 0x0 ;  /* 0x00008000000079c5 */ /* 0x000fc40000010000 */
[----:B------:R-:W-:-:S08]  /*e400*/  WARPGROUP.ARRIVE ;  /* 0x00000000000079c5 */ /* 0x000fd00000000000 */
        /* <DEDUP_REMOVED lines=8> */
[----:B------:R-:W-:Y:S02]  /*e490*/  IMAD.MOV.U32 R15, RZ, RZ, 0x40000040 ;  /* 0x40000040ff0f7424 */ /* 0x000fe400078e00ff */
[----:B--2---:R-:W-:-:S05]  /*e4a0*/  VIADD R21, R21, 0x1 ;  /* 0x0000000115157836 */ /* 0x004fca0000000000 */
[----:B------:R0:W-:Y:S01]  /*e4b0*/  STL [R1+0x5c], R21 ;  /* 0x00005c1501007387 */ /* 0x0001e20000100800 */
        /* <DEDUP_REMOVED lines=55> */
[----:B------:R-:W-:-:S02]  /*e830*/  VIADD R6, R6, 0xc06 ;  /* 0x00000c0606067836 */ /* 0x000fc40000000000 */
[----:B------:R-:W-:Y:S01]  /*e840*/  VIADD R8, R8, 0x580 ;  /* 0x0000058008087836 */ /* 0x000fe20000000000 */
[----:B------:R-:W-:Y:S02]  /*e850*/  WARPGROUP.DEPBAR.LE gsb0, 0x0 ;  /* 0x00008000000079c5 */ /* 0x000fe40000010000 */
[----:B------:R-:W-:-:S06]  /*e860*/  WARPGROUP.ARRIVE ;  /* 0x00000000000079c5 */ /* 0x000fcc0000000000 */
[----:B------:R-:W-:Y:S01]  /*e870*/  HGMMA.64x64x16.F32.BF16 R120, gdesc[UR4].tnspB, R120, gsb0 ;  /* 0x40e00000047879f0 */ /* 0x000fe20008001878 */
[----:B------:R-:W-:Y:S02]  /*e880*/  R2UR UR4, R24 ;  /* 0x00000000180472ca */ /* 0x000fe400000e0000 */
[----:B------:R-:W-:Y:S02]  /*e890*/  R2UR UR5, R25 ;  /* 0x00000000190572ca */ /* 0x000fe400000e0000 */
[----:B------:R-:W-:Y:S02]  /*e8a0*/  R2UR UR6, R14 ;  /* 0x000000000e0672ca */ /* 0x000fe400000e0000 */
[----:B------:R-:W-:Y:S01]  /*e8b0*/  R2UR UR7, R15 ;  /* 0x000000000f0772ca */ /* 0x000fe200000e0000 */
[----:B------:R-:W-:Y:S02]  /*e8c0*/  WARPGROUP.DEPBAR.LE gsb0, 0x0 ;  /* 0x00008000000079c5 */ /* 0x000fe40000010000 */
[----:B------:R-:W-:-:S10]  /*e8d0*/  WARPGROUP.ARRIVE ;  /* 0x00000000000079c5 */ /* 0x000fd40000000000 */
[----:B------:R-:W-:Y:S01]  /*e8e0*/  HGMMA.64x64x16.F32.BF16 R120, gdesc[UR4].tnspB, R120, gsb0 ;  /* 0x40e00000047879f0 */ /* 0x000fe20008001878 */
[----:B------:R-:W-:Y:S01]  /*e8f0*/  R2UR UR4, R6 ;  /* 0x00000000060472ca */ /* 0x000fe200000e0000 */
[----:B------:R-:W-:Y:S01]  /*e900*/  IMAD.MOV.U32 R6, RZ, RZ, RZ ;  /* 0x000000ffff067224 */ /* 0x000fe200078e00ff */
[----:B------:R-:W-:Y:S02]  /*e910*/  R2UR UR5, R7 ;  /* 0x00000000070572ca */ /* 0x000fe400000e0000 */
[----:B------:R-:W-:Y:S01]  /*e920*/  R2UR UR6, R8 ;  /* 0x00000000080672ca */ /* 0x000fe200000e0000 */
[----:B------:R-:W2:Y:S01]  /*e930*/  @P3 MUFU.LG2 R7, R13 ;  /* 0x0000000d00073308 */ /* 0x000ea20000000c00 */
[----:B------:R-:W-:Y:S01]  /*e940*/  R2UR UR7, R9 ;  /* 0x00000000090772ca */ /* 0x000fe200000e0000 */
[----:B-1----:R-:W-:Y:S01]  /*e950*/  FADD.FTZ R9, R5, R2 ;  /* 0x0000000205097221 */ /* 0x002fe20000010000 */
[----:B------:R-:W-:Y:S01]  /*e960*/  @!P1 VIADD R8, R12, 0x30860 ;  /* 0x000308600c089836 */ /* 0x000fe20000000000 */
[----:B------:R-:W-:-:S03]  /*e970*/  SEL R5, RZ, 0x1, P0 ;  /* 0x00000001ff057807 */ /* 0x000fc60000000000 */
[----:B------:R-:W-:Y:S01]  /*e980*/  FSETP.NE.FTZ.AND P2, PT, R9, RZ, PT ;  /* 0x000000ff0900720b */ /* 0x000fe20003f55000 */
[----:B------:R-:W-:Y:S01]  /*e990*/  @P3 MUFU.RCP R6, R13 ;  /* 0x0000000d00063308 */ /* 0x000fe20000001000 */
[----:B------:R-:W-:Y:S02]  /*e9a0*/  LOP3.LUT R156, R156, R5, RZ, 0x3c, !PT ;  /* 0x000000059c9c7212 */ /* 0x000fe400078e3cff */
[----:B------:R-:W-:Y:S01]  /*e9b0*/  @!P1 PRMT R8, RZ, 0x654, R8 ;  /* 0x00000654ff089816 */ /* 0x000fe20000000008 */
[----:B--2---:R-:W-:-:S08]  /*e9c0*/  @P3 FMUL.FTZ R7, R7, 0.69314718246459960938 ;  /* 0x3f31721807073820 */ /* 0x004fd00000410000 */
[----:B------:R-:W1:Y:S01]  /*e9d0*/  @P2 MUFU.LG2 R4, R9 ;  /* 0x0000000900042308 */ /* 0x000e620000000c00 */
[C---:B------:R-:W-:Y:S01]  /*e9e0*/  @P2 FMUL.FTZ R2, R0.reuse, 0.69314718246459960938 ;  /* 0x3f31721800022820 */ /* 0x040fe20000410000 */
[----:B------:R-:W-:-:S04]  /*e9f0*/  @P3 FMUL.FTZ R0, R0, 0.69314718246459960938 ;  /* 0x3f31721800003820 */ /* 0x000fc80000410000 */
[----:B------:R-:W-:Y:S02]  /*ea00*/  @P3 FFMA.FTZ R31, R0, R10, R7 ;  /* 0x0000000a001f3223 */ /* 0x000fe40000010007 */
[----:B------:R-:W2:Y:S01]  /*ea10*/  @P2 MUFU.RCP R27, R9 ;  /* 0x00000009001b2308 */ /* 0x000ea20000001000 */
[----:B-1----:R-:W-:-:S04]  /*ea20*/  @P2 FMUL.FTZ R5, R4, 0.69314718246459960938 ;  /* 0x3f31721804052820 */ /* 0x002fc80000410000 */
[----:B------:R-:W-:Y:S01]  /*ea30*/  @P2 FFMA.FTZ R36, R2, R3, R5 ;  /* 0x0000000302242223 */ /* 0x000fe20000010005 */
[----:B------:R-:W-:Y:S02]  /*ea40*/  WARPGROUP.DEPBAR.LE gsb0, 0x0 ;  /* 0x00008000000079c5 */ /* 0x000fe40000010000 */
[----:B------:R-:W-:-:S06]  /*ea50*/  WARPGROUP.ARRIVE ;  /* 0x00000000000079c5 */ /* 0x000fcc0000000000 */
[----:B------:R-:W-:Y:S03]  /*ea60*/  HGMMA.64x64x16.F32.BF16 R120, gdesc[UR4].tnspB, R120, gsb0 ;  /* 0x40e00000047879f0 */ /* 0x000fe60008001878 */
        /* <DEDUP_REMOVED lines=35> */
.L_x_13108:
[----:B------:R-:W2:Y:S01]  /*eca0*/  LDL R65, [R1+0x54] ;  /* 0x0000540001417983 */ /* 0x000ea20000100800 */
[----:B------:R-:W-:Y:S05]  /*ecb0*/  WARPSYNC.ALL ;  /* 0x0000000000007948 */ /* 0x000fea0003800000 */
[----:B------:R-:W0:Y:S01]  /*ecc0*/  S2R R2, SR_TID.X ;  /* 0x0000000000027919 */ /* 0x000e220000002100 */
[----:B------:R-:W1:Y:S01]  /*ecd0*/  S2UR UR5, SR_CgaCtaId ;  /* 0x00000000000579c3 */ /* 0x000e620000008800 */
[----:B------:R-:W-:Y:S01]  /*ece0*/  UMOV UR4, 0x400 ;  /* 0x0000040000047882 */ /* 0x000fe20000000000 */
[----:B------:R-:W-:Y:S01]  /*ecf0*/  BSSY B0, `(.L_x_13160) ;  /* 0x000018c000007945 */ /* 0x000fe20003800000 */
[----:B-1----:R-:W-:Y:S01]  /*ed00*/  ULEA UR4, UR5, UR4, 0x18 ;  /* 0x0000000405047291 */ /* 0x002fe2000f8ec03f */
[----:B0-----:R-:W-:-:S05]  /*ed10*/  IADD3 R66, R2, -0x80, RZ ;  /* 0xffffff8002427810 */ /* 0x001fca0007ffe0ff */
[----:B------:R-:W-:Y:S01]  /*ed20*/  IMAD.U32 R2, RZ, RZ, UR4 ;  /* 0x00000004ff027e24 */ /* 0x000fe2000f8e00ff */
[----:B------:R-:W-:Y:S01]  /*ed30*/  BAR.SYNC.DEFER_BLOCKING 0x5, 0x200 ;  /* 0x0148000000007b1d */ /* 0x000fe20000010000 */
[----:B------:R-:W-:-:S04]  /*ed40*/  SHF.R.S32.HI R3, RZ, 0x1f, R66 ;  /* 0x0000001fff037819 */ /* 0x000fc80000011442 */
[----:B------:R-:W-:-:S04]  /*ed50*/  LEA.HI R30, R3, R66, RZ, 0x3 ;  /* 0x00000042031e7211 */ /* 0x000fc800078f18ff */
[----:B------:R-:W-:Y:S02]  /*ed60*/  LOP3.LUT R3, R30, 0xfffffff8, RZ, 0xc0, !PT ;  /* 0xfffffff81e037812 */ /* 0x000fe400078ec0ff */
[----:B------:R-:W-:-:S03]  /*ed70*/  SHF.R.S32.HI R30, RZ, 0x3, R30 ;  /* 0x00000003ff1e7819 */ /* 0x000fc6000001141e */
[----:B------:R-:W-:-:S04]  /*ed80*/  IMAD.IADD R3, R66, 0x1, -R3 ;  /* 0x0000000142037824 */ /* 0x000fc800078e0a03 */
[----:B------:R-:W-:Y:S01]  /*ed90*/  IMAD.SHL.U32 R29, R3, 0x8, RZ ;  /* 0x00000008031d7824 */ /* 0x000fe200078e00ff */
[----:B------:R0:W1:Y:S04]  /*eda0*/  LDS.128 R32, [R2+0x308d0] ;  /* 0x0308d00002207984 */ /* 0x0000680000000c00 */
[----:B------:R-:W-:Y:S01]  /*edb0*/  SHF.R.S32.HI R28, RZ, 0x1f, R29 ;  /* 0x0000001fff1c7819 */ /* 0x000fe2000001141d */
[----:B------:R-:W-:Y:S06]  /*edc0*/  BAR.ARV 0x4, 0x200 ;  /* 0x0108000000007b1d */ /* 0x000fec0000002000 */
[----:B--2--5:R-:W-:Y:S01]  /*edd0*/  SHF.R.S32.HI R24, RZ, 0x1f, R65 ;  /* 0x0000001fff187819 */ /* 0x024fe20000011441 */
[----:B------:R-:W-:-:S03]  /*ede0*/  IMAD.SHL.U32 R62, R65, 0x4, RZ ;  /* 0x00000004413e7824 */ /* 0x000fc600078e00ff */
[----:B------:R-:W-:Y:S01]  /*edf0*/  SHF.L.U64.HI R64, R65, 0x2, R24 ;  /* 0x0000000241407819 */ /* 0x000fe20000010218 */
[----:B01----:R-:W-:Y:S06]  /*ee00*/  @P1 BRA `(.L_x_13161) ;  /* 0x0000000c00a01947 */ /* 0x003fec0003800000 */
[----:B------:R-:W2:Y:S01]  /*ee10*/  LDL R4, [R1+0x78] ;  /* 0x0000780001047983 */ /* 0x000ea20000100800 */
[----:B------:R-:W0:Y:S01]  /*ee20*/  S2R R5, SR_SWINHI ;  /* 0x0000000000057919 */ /* 0x000e220000002f00 */
[----:B------:R-:W-:Y:S05]  /*ee30*/  WARPSYNC.ALL ;  /* 0x0000000000007948 */ /* 0x000fea0003800000 */
[----:B------:R-:W-:Y:S01]  /*ee40*/  F2FP.BF16.F32.PACK_AB R12, R12, R59 ;  /* 0x0000003b0c0c723e */ /* 0x000fe200000010ff */
[----:B------:R-:W-:Y:S01]  /*ee50*/  ULDC.64 UR4, c[0x0][0xc00] ;  /* 0x0003000000047ab9 */ /* 0x000fe20000000a00 */
[----:B------:R-:W-:Y:S01]  /*ee60*/  F2FP.BF16.F32.PACK_AB R13, R13, R60 ;  /* 0x0000003c0d0d723e */ /* 0x000fe200000010ff */
[----:B------:R-:W3:Y:S01]  /*ee70*/  LDL R67, [R1+0x74] ;  /* 0x0000740001437983 */ /* 0x000ee20000100800 */
[----:B------:R-:W-:-:S03]  /*ee80*/  F2FP.BF16.F32.PACK_AB R14, R14, R57 ;  /* 0x000000390e0e723e */ /* 0x000fc600000010ff */
[----:B------:R-:W3:Y:S01]  /*ee90*/  LDL R66, [R1+0x60] ;  /* 0x0000600001427983 */ /* 0x000ee20000100800 */
[----:B------:R-:W-:Y:S02]  /*eea0*/  MOV R20, R2 ;  /* 0x0000000200147202 */ /* 0x000fe40000000f00 */
[----:B0-----:R-:W-:Y:S02]  /*eeb0*/  MOV R21, R5 ;  /* 0x0000000500157202 */ /* 0x001fe40000000f00 */
[----:B------:R-:W-:Y:S01]  /*eec0*/  F2FP.BF16.F32.PACK_AB R15, R15, R58 ;  /* 0x0000003a0f0f723e */ /* 0x000fe200000010ff */
[----:B------:R-:W-:Y:S01]  /*eed0*/  BAR.SYNC.DEFER_BLOCKING 0x1, 0x180 ;  /* 0x0046000000007b1d */ /* 0x000fe20000010000 */
[----:B--2---:R-:W-:-:S03]  /*eee0*/  IMAD.WIDE R10, R4, 0x2, R20 ;  /* 0x00000002040a7825 */ /* 0x004fc600078e0214 */
[C---:B------:R-:W-:Y:S02]  /*eef0*/  LOP3.LUT R9, R10.reuse, 0x380, RZ, 0xc0, !PT ;  /* 0x000003800a097812 */ /* 0x040fe400078ec0ff */
[C---:B------:R-:W-:Y:S02]  /*ef00*/  IADD3 R25, P2, R10.reuse, 0x20, RZ ;  /* 0x000000200a197810 */ /* 0x040fe40007f5e0ff */
[C---:B------:R-:W-:Y:S02]  /*ef10*/  IADD3 R63, P0, R10.reuse, 0x60, RZ ;  /* 0x000000600a3f7810 */ /* 0x040fe40007f1e0ff */
[----:B------:R-:W-:Y:S02]  /*ef20*/  IADD3 R61, P1, R10, 0x40, RZ ;  /* 0x000000400a3d7810 */ /* 0x000fe40007f3e0ff */
        /* <DEDUP_REMOVED lines=8> */
[----:B------:R-:W-:Y:S01]  /*efb0*/  MOV R10, R10 ;  /* 0x0000000a000a7202 */ /* 0x000fe20000000f00 */
[--C-:B------:R-:W-:Y:S01]  /*efc0*/  IMAD.X R5, RZ, RZ, R11.reuse, P0 ;  /* 0x000000ffff057224 */ /* 0x100fe200000e060b */
[----:B------:R-:W-:Y:S01]  /*efd0*/  LOP3.LUT R8, R4, R25, RZ, 0x3c, !PT ;  /* 0x0000001904087212 */ /* 0x000fe200078e3cff */
[--C-:B------:R-:W-:Y:S01]  /*efe0*/  IMAD.X R7, RZ, RZ, R11.reuse, P1 ;  /* 0x000000ffff077224 */ /* 0x100fe200008e060b */
[----:B------:R-:W-:Y:S01]  /*eff0*/  LOP3.LUT R6, R6, R61, RZ, 0x3c, !PT ;  /* 0x0000003d06067212 */ /* 0x000fe200078e3cff */
[----:B------:R-:W-:Y:S01]  /*f000*/  IMAD.X R9, RZ, RZ, R11, P2 ;  /* 0x000000ffff097224 */ /* 0x000fe200010e060b */
[----:B------:R-:W-:Y:S01]  /*f010*/  LOP3.LUT R4, R32, R63, RZ, 0x3c, !PT ;  /* 0x0000003f20047212 */ /* 0x000fe200078e3cff */
[----:B------:R0:W-:Y:S01]  /*f020*/  STSM.16.M88.4 [R10], R12 ;  /* 0x0000000c0a007844 */ /* 0x0001e20000000200 */
[----:B------:R-:W-:Y:S02]  /*f030*/  MOV R32, R6 ;  /* 0x0000000600207202 */ /* 0x000fe40000000f00 */
[----:B------:R-:W-:-:S02]  /*f040*/  MOV R25, R4 ;  /* 0x0000000400197202 */ /* 0x000fc40000000f00 */
[----:B------:R-:W-:Y:S02]  /*f050*/  ISETP.NE.U32.AND P0, PT, RZ, UR4, PT ;  /* 0x00000004ff007c0c */ /* 0x000fe4000bf05070 */
[----:B------:R-:W-:Y:S02]  /*f060*/  MOV R57, R8 ;  /* 0x0000000800397202 */ /* 0x000fe40000000f00 */
[----:B------:R-:W-:Y:S02]  /*f070*/  F2FP.BF16.F32.PACK_AB R4, R55, R56 ;  /* 0x000000383704723e */ /* 0x000fe400000010ff */
[----:B------:R-:W-:Y:S02]  /*f080*/  F2FP.BF16.F32.PACK_AB R5, R53, R54 ;  /* 0x000000363505723e */ /* 0x000fe400000010ff */
[----:B------:R-:W-:Y:S02]  /*f090*/  F2FP.BF16.F32.PACK_AB R6, R51, R52 ;  /* 0x000000343306723e */ /* 0x000fe400000010ff */
[----:B0-----:R-:W-:-:S02]  /*f0a0*/  F2FP.BF16.F32.PACK_AB R12, R26, R39 ;  /* 0x000000271a0c723e */ /* 0x001fc400000010ff */
[----:B------:R-:W-:Y:S02]  /*f0b0*/  IADD3 R26, P1, R62, UR4, RZ ;  /* 0x000000043e1a7c10 */ /* 0x000fe4000ff3e0ff */
        /* <DEDUP_REMOVED lines=8> */
[----:B------:R-:W-:Y:S01]  /*f140*/  ISETP.NE.AND.EX P0, PT, RZ, UR5, PT, P0 ;  /* 0x00000005ff007c0c */ /* 0x000fe2000bf05300 */
[----:B------:R0:W-:Y:S01]  /*f150*/  STSM.16.M88.4 [R57], R4 ;  /* 0x0000000439007844 */ /* 0x0001e20000000200 */
[----:B------:R-:W-:Y:S01]  /*f160*/  IADD3.X R27, R64, UR5, RZ, P1, !PT ;  /* 0x00000005401b7c10 */ /* 0x000fe20008ffe4ff */
[----:B------:R-:W-:Y:S01]  /*f170*/  ULDC.64 UR4, c[0x0][0xc08] ;  /* 0x0003020000047ab9 */ /* 0x000fe20000000a00 */
[----:B------:R-:W-:Y:S01]  /*f180*/  IMAD.MOV.U32 R38, RZ, RZ, RZ ;  /* 0x000000ffff267224 */ /* 0x000fe200078e00ff */
[----:B------:R1:W-:Y:S01]  /*f190*/  STSM.16.M88.4 [R32], R8 ;  /* 0x0000000820007844 */ /* 0x0003e20000000200 */
[----:B------:R-:W-:Y:S01]  /*f1a0*/  ISETP.NE.U32.AND P1, PT, RZ, UR4, PT ;  /* 0x00000004ff007c0c */ /* 0x000fe2000bf25070 */
[----:B------:R-:W2:Y:S02]  /*f1b0*/  LDC R0, c[0x0][0xbe8] ;  /* 0x0002fa00ff007b82 */ /* 0x000ea40000000800 */
[----:B------:R3:W-:Y:S06]  /*f1c0*/  STSM.16.M88.4 [R25], R12 ;  /* 0x0000000c19007844 */ /* 0x0007ec0000000200 */
[----:B------:R-:W-:Y:S01]  /*f1d0*/  BAR.SYNC.DEFER_BLOCKING 0x1, 0x180 ;  /* 0x0046000000007b1d */ /* 0x000fe20000010000 */
[----:B------:R-:W-:-:S13]  /*f1e0*/  ISETP.NE.AND.EX P1, PT, RZ, UR5, PT, P1 ;  /* 0x00000005ff007c0c */ /* 0x000fda000bf25310 */
[----:B0-----:R-:W-:Y:S01]  /*f1f0*/  @P1 IADD3 R4, P3, R62, UR4, RZ ;  /* 0x000000043e041c10 */ /* 0x001fe2000ff7e0ff */
[----:B------:R-:W-:Y:S02]  /*f200*/  ULDC UR4, c[0x0][0xa88] ;  /* 0x0002a20000047ab9 */ /* 0x000fe40000000800 */
[----:B-1----:R-:W-:Y:S01]  /*f210*/  IMAD.U32 R9, RZ, RZ, UR4 ;  /* 0x00000004ff097e24 */ /* 0x002fe2000f8e00ff */
[----:B------:R-:W-:Y:S01]  /*f220*/  @P1 IADD3.X R5, R64, UR5, RZ, P3, !PT ;  /* 0x0000000540051c10 */ /* 0x000fe20009ffe4ff */
[----:B------:R0:W5:Y:S04]  /*f230*/  @P0 LDG.E R38, desc[UR56][R26.64] ;  /* 0x000000381a260981 */ /* 0x000168000c1e1900 */
[----:B------:R0:W5:Y:S01]  /*f240*/  @P1 LDG.E R9, desc[UR56][R4.64] ;  /* 0x0000003804091981 */ /* 0x000162000c1e1900 */
[----:B--2---:R-:W-:-:S13]  /*f250*/  ISETP.NE.AND P2, PT, R0, 0x1, PT ;  /* 0x000000010000780c */ /* 0x004fda0003f45270 */
[----:B------:R-:W1:Y:S08]  /*f260*/  @P2 LDC R6, c[0x0][0xbec] ;  /* 0x0002fb00ff062b82 */ /* 0x000e700000000800 */
[----:B------:R-:W2:Y:S01]  /*f270*/  @P2 LDC R37, c[0x0][0xbf0] ;  /* 0x0002fc00ff252b82 */ /* 0x000ea20000000800 */
[----:B---3--:R-:W-:Y:S01]  /*f280*/  IMAD R15, R66, 0xc0, R67 ;  /* 0x000000c0420f7824 */ /* 0x008fe200078e0243 */
[----:B0-----:R-:W-:Y:S06]  /*f290*/  @P1 BRA `(.L_x_13162) ;  /* 0x0000000000101947 */ /* 0x001fec0003800000 */
[----:B------:R-:W-:Y:S05]  /*f2a0*/  @!P0 BRA `(.L_x_13162) ;  /* 0x00000000000c8947 */ /* 0x000fea0003800000 */
[----:B------:R-:W3:Y:S04]  /*f2b0*/  LDG.E R4, desc[UR56][R26.64] ;  /* 0x000000381a047981 */ /* 0x000ee8000c1e1900 */
[----:B-----5:R-:W3:Y:S02]  /*f2c0*/  LDG.E R9, desc[UR56][R26.64+0x4] ;  /* 0x000004381a097981 */ /* 0x020ee4000c1e1900 */
[----:B---3--:R-:W-:-:S07]  /*f2d0*/  IMAD.IADD R9, R9, 0x1, -R4 ;  /* 0x0000000109097824 */ /* 0x008fce00078e0a04 */
.L_x_13162:
[----:B------:R-:W3:Y:S01]  /*f2e0*/  LDL R14, [R1+0x6c] ;  /* 0x00006c00010e7983 */ /* 0x000ee20000100800 */
[----:B-1----:R-:W-:Y:S01]  /*f2f0*/  @P2 IMAD.HI.U32 R4, R15, R6, RZ ;  /* 0x000000060f042227 */ /* 0x002fe200078e00ff */
[----:B------:R-:W-:Y:S02]  /*f300*/  ULDC.64 UR4, c[0x0][0xb90] ;  /* 0x0002e40000047ab9 */ /* 0x000fe40000000a00 */
[----:B------:R-:W4:Y:S01]  /*f310*/  LDL.LU R44, [R1+0x58] ;  /* 0x00005800012c7983 */ /* 0x000f220000300800 */
[----:B-----5:R-:W-:Y:S01]  /*f320*/  SHF.R.S32.HI R39, RZ, 0x1f, R38 ;  /* 0x0000001fff277819 */ /* 0x020fe20000011426 */
[----:B------:R-:W-:Y:S01]  /*f330*/  IMAD.MOV.U32 R7, RZ, RZ, R15 ;  /* 0x000000ffff077224 */ /* 0x000fe200078e000f */
[----:B--2---:R-:W-:Y:S01]  /*f340*/  @P2 SHF.R.U32.HI R7, RZ, R37, R4 ;  /* 0x00000025ff072219 */ /* 0x004fe20000011604 */
[----:B------:R-:W0:Y:S01]  /*f350*/  S2R R12, SR_TID.X ;  /* 0x00000000000c7919 */ /* 0x000e220000002100 */
[----:B------:R-:W-:Y:S02]  /*f360*/  SEL R32, R24, RZ, !P0 ;  /* 0x000000ff18207207 */ /* 0x000fe40004000000 */
[----:B------:R-:W-:Y:S01]  /*f370*/  SEL R43, R65, RZ, !P0 ;  /* 0x000000ff412b7207 */ /* 0x000fe20004000000 */
[----:B------:R-:W-:-:S02]  /*f380*/  IMAD.MOV R13, RZ, RZ, -R7 ;  /* 0x000000ffff0d7224 */ /* 0x000fc400078e0a07 */
[----:B0-----:R-:W-:-:S05]  /*f390*/  VIADD R25, R12, 0xffffff80 ;  /* 0xffffff800c197836 */ /* 0x001fca0000000000 */
[----:B------:R-:W-:-:S04]  /*f3a0*/  SHF.R.S32.HI R12, RZ, 0x1f, R25 ;  /* 0x0000001fff0c7819 */ /* 0x000fc80000011419 */
[----:B------:R-:W-:-:S04]  /*f3b0*/  LEA.HI R12, R12, R25, RZ, 0x7 ;  /* 0x000000190c0c7211 */ /* 0x000fc800078f38ff */
[----:B------:R-:W-:-:S05]  /*f3c0*/  LOP3.LUT R12, R12, 0xffffff80, RZ, 0xc0, !PT ;  /* 0xffffff800c0c7812 */ /* 0x000fca00078ec0ff */
[----:B------:R-:W-:Y:S01]  /*f3d0*/  IMAD.IADD R12, R25, 0x1, -R12 ;  /* 0x00000001190c7824 */ /* 0x000fe200078e0a0c */
[----:B----4-:R-:W-:Y:S01]  /*f3e0*/  SHF.R.S32.HI R42, RZ, 0x1f, R44 ;  /* 0x0000001fff2a7819 */ /* 0x010fe2000001142c */
[----:B------:R-:W-:-:S04]  /*f3f0*/  IMAD.WIDE.U32 R4, R44, UR4, R38 ;  /* 0x000000042c047c25 */ /* 0x000fc8000f8e0026 */
[----:B------:R-:W-:-:S04]  /*f400*/  IMAD R6, R42, UR4, RZ ;  /* 0x000000042a067c24 */ /* 0x000fc8000f8e02ff */
[----:B------:R-:W-:Y:S01]  /*f410*/  IMAD R11, R44, UR5, R6 ;  /* 0x000000052c0b7c24 */ /* 0x000fe2000f8e0206 */
[----:B------:R-:W-:Y:S02]  /*f420*/  ULDC.64 UR4, c[0x0][0xb98] ;  /* 0x0002e60000047ab9 */ /* 0x000fe40000000a00 */
[----:B------:R-:W-:Y:S02]  /*f430*/  IMAD R8, R32, UR4, RZ ;  /* 0x0000000420087c24 */ /* 0x000fe4000f8e02ff */
[----:B------:R-:W-:Y:S02]  /*f440*/  IMAD.IADD R5, R5, 0x1, R11 ;  /* 0x0000000105057824 */ /* 0x000fe400078e020b */
[----:B------:R-:W-:Y:S01]  /*f450*/  IMAD R11, R0, R13, R15 ;  /* 0x0000000d000b7224 */ /* 0x000fe200078e020f */
[----:B------:R-:W-:Y:S01]  /*f460*/  SHF.R.S32.HI R13, RZ, 0x1f, R7 ;  /* 0x0000001fff0d7819 */ /* 0x000fe20000011407 */
[----:B------:R-:W-:-:S03]  /*f470*/  IMAD.WIDE.U32 R4, R43, UR4, R4 ;  /* 0x000000042b047c25 */ /* 0x000fc6000f8e0004 */
[----:B------:R-:W-:Y:S01]  /*f480*/  SHF.R.S32.HI R6, RZ, 0x1f, R11 ;  /* 0x0000001fff067819 */ /* 0x000fe2000001140b */
[----:B------:R-:W-:Y:S01]  /*f490*/  IMAD R8, R43, UR5, R8 ;  /* 0x000000052b087c24 */ /* 0x000fe2000f8e0208 */
[----:B------:R-:W-:Y:S01]  /*f4a0*/  IADD3 R4, P0, R7, R4, RZ ;  /* 0x0000000407047210 */ /* 0x000fe20007f1e0ff */
[----:B------:R-:W-:Y:S02]  /*f4b0*/  ULDC.64 UR4, c[0x0][0xb88] ;  /* 0x0002e20000047ab9 */ /* 0x000fe40000000a00 */
[----:B------:R-:W-:Y:S01]  /*f4c0*/  IMAD R6, R6, UR4, RZ ;  /* 0x0000000406067c24 */ /* 0x000fe2000f8e02ff */
[----:B------:R-:W-:-:S03]  /*f4d0*/  IADD3.X R5, R13, R5, R8, P0, !PT ;  /* 0x000000050d057210 */ /* 0x000fc600007fe408 */
[C---:B------:R-:W-:Y:S02]  /*f4e0*/  IMAD R7, R11.reuse, UR5, R6 ;  /* 0x000000050b077c24 */ /* 0x040fe4000f8e0206 */
[----:B------:R-:W-:Y:S01]  /*f4f0*/  IMAD.WIDE.U32 R4, R11, UR4, R4 ;  /* 0x000000040b047c25 */ /* 0x000fe2000f8e0004 */
[----:B------:R-:W-:-:S03]  /*f500*/  ULDC.64 UR4, c[0x0][0xb50] ;  /* 0x0002d40000047ab9 */ /* 0x000fc60000000a00 */
[----:B------:R-:W-:Y:S01]  /*f510*/  IMAD.IADD R5, R5, 0x1, R7 ;  /* 0x0000000105057824 */ /* 0x000fe200078e0207 */
[----:B------:R-:W-:Y:S01]  /*f520*/  LEA R8, P0, R4, UR4, 0x2 ;  /* 0x0000000404087c11 */ /* 0x000fe2000f8010ff */
[----:B---3--:R-:W-:-:S03]  /*f530*/  IMAD R11, R66, 0xc0, R14 ;  /* 0x000000c0420b7824 */ /* 0x008fc600078e020e */
[----:B------:R-:W-:Y:S01]  /*f540*/  LEA.HI.X R10, R4, UR5, R5, 0x2, P0 ;  /* 0x00000005040a7c11 */ /* 0x000fe200080f1405 */
[----:B------:R-:W-:Y:S01]  /*f550*/  IMAD R5, R30, 0x40, R29 ;  /* 0x000000401e057824 */ /* 0x000fe200078e021d */
[----:B------:R-:W-:Y:S01]  /*f560*/  SHFL.IDX PT, R6, R8, RZ, 0x1c1f ;  /* 0x001c1fff08067589 */ /* 0x000fe200000e0000 */
[----:B------:R-:W-:Y:S01]  /*f570*/  LOP3.LUT P0, RZ, R12, 0x3, RZ, 0xc0, !PT ;  /* 0x000000030cff7812 */ /* 0x000fe2000780c0ff */
[----:B------:R-:W-:Y:S01]  /*f580*/  ULDC.64 UR4, c[0x0][0xaa0] ;  /* 0x0002a80000047ab9 */ /* 0x000fe20000000a00 */
[----:B------:R-:W-:Y:S01]  /*f590*/  IMAD.WIDE R4, R5, 0x2, R20 ;  /* 0x0000000205047825 */ /* 0x000fe200078e0214 */
[----:B------:R-:W0:Y:S03]  /*f5a0*/  SHFL.IDX PT, R7, R10, RZ, 0x1c1f ;  /* 0x001c1fff0a077589 */ /* 0x000e2600000e0000 */
[----:B------:R-:W-:Y:S01]  /*f5b0*/  IMAD R20, R9, R0, RZ ;  /* 0x0000000009147224 */ /* 0x000fe200078e02ff */
[----:B------:R1:W-:Y:S01]  /*f5c0*/  SHFL.IDX PT, R40, R8, 0x1, 0x1c1f ;  /* 0x003c1f0008287f89 */ /* 0x0003e200000e0000 */
[----:B------:R-:W-:Y:S01]  /*f5d0*/  VIADD R9, R11, 0x8 ;  /* 0x000000080b097836 */ /* 0x000fe20000000000 */
[----:B------:R-:W-:-:S02]  /*f5e0*/  IADD3 R13, P3, R4, 0x1800, RZ ;  /* 0x00001800040d7810 */ /* 0x000fc40007f7e0ff */
[----:B------:R-:W2:Y:S01]  /*f5f0*/  SHFL.IDX PT, R41, R10, 0x1, 0x1c1f ;  /* 0x003c1f000a297f89 */ /* 0x000ea200000e0000 */
[C---:B------:R-:W-:Y:S02]  /*f600*/  IADD3 R25, P4, R4.reuse, 0x3000, RZ ;  /* 0x0000300004197810 */ /* 0x040fe40007f9e0ff */
[-C--:B------:R-:W-:Y:S02]  /*f610*/  ISETP.GE.OR P1, PT, R11, R20.reuse, P0 ;  /* 0x000000140b00720c */ /* 0x080fe40000726670 */
[----:B------:R-:W-:Y:S02]  /*f620*/  ISETP.GE.OR P0, PT, R9, R20, P0 ;  /* 0x000000140900720c */ /* 0x000fe40000706670 */
[----:B------:R-:W-:Y:S02]  /*f630*/  LOP3.LUT R9, R4, 0x380, RZ, 0xc0, !PT ;  /* 0x0000038004097812 */ /* 0x000fe400078ec0ff */
[----:B------:R-:W-:Y:S02]  /*f640*/  LOP3.LUT R12, R13, 0x380, RZ, 0xc0, !PT ;  /* 0x000003800d0c7812 */ /* 0x000fe400078ec0ff */
[----:B------:R-:W-:-:S02]  /*f650*/  LOP3.LUT R24, R25, 0x380, RZ, 0xc0, !PT ;  /* 0x0000038019187812 */ /* 0x000fc400078ec0ff */
[----:B------:R-:W-:Y:S02]  /*f660*/  SHF.R.U64 R9, R9, 0x3, RZ ;  /* 0x0000000309097819 */ /* 0x000fe400000012ff */
[----:B------:R-:W-:Y:S01]  /*f670*/  SHF.R.U64 R12, R12, 0x3, RZ ;  /* 0x000000030c0c7819 */ /* 0x000fe200000012ff */
[----:B0-----:R-:W-:Y:S01]  /*f680*/  @!P1 ST.E desc[UR56][R6.64], R36 ;  /* 0x0000002406009985 */ /* 0x001fe2000c101938 */
[----:B------:R-:W-:Y:S02]  /*f690*/  SHF.R.U64 R24, R24, 0x3, RZ ;  /* 0x0000000318187819 */ /* 0x000fe400000012ff */
[----:B-1----:R-:W-:Y:S01]  /*f6a0*/  LOP3.LUT R8, R9, R4, RZ, 0x3c, !PT ;  /* 0x0000000409087212 */ /* 0x002fe200078e3cff */
[--C-:B------:R-:W-:Y:S01]  /*f6b0*/  IMAD.MOV.U32 R9, RZ, RZ, R5.reuse ;  /* 0x000000ffff097224 */ /* 0x100fe200078e0005 */
[----:B------:R-:W-:Y:S01]  /*f6c0*/  LOP3.LUT R12, R12, R13, RZ, 0x3c, !PT ;  /* 0x0000000d0c0c7212 */ /* 0x000fe200078e3cff */
[--C-:B------:R-:W-:Y:S01]  /*f6d0*/  IMAD.X R13, RZ, RZ, R5.reuse, P3 ;  /* 0x000000ffff0d7224 */ /* 0x100fe200018e0605 */
[----:B------:R-:W-:Y:S01]  /*f6e0*/  LOP3.LUT R24, R24, R25, RZ, 0x3c, !PT ;  /* 0x0000001918187212 */ /* 0x000fe200078e3cff */
[----:B------:R-:W-:Y:S01]  /*f6f0*/  IMAD.X R25, RZ, RZ, R5, P4 ;  /* 0x000000ffff197224 */ /* 0x000fe200020e0605 */
[----:B--2---:R0:W-:Y:S04]  /*f700*/  @!P0 ST.E desc[UR56][R40.64], R31 ;  /* 0x0000001f28008985 */ /* 0x0041e8000c101938 */
[----:B------:R-:W2:Y:S04]  /*f710*/  LD.E.128 R8, desc[UR56][R8.64] ;  /* 0x0000003808087980 */ /* 0x000ea8000c101d00 */
[----:B------:R-:W3:Y:S04]  /*f720*/  LD.E.128 R12, desc[UR56][R12.64] ;  /* 0x000000380c0c7980 */ /* 0x000ee8000c101d00 */
[----:B------:R-:W4:Y:S01]  /*f730*/  LD.E.128 R24, desc[UR56][R24.64] ;  /* 0x0000003818187980 */ /* 0x000f22000c101d00 */
[----:B------:R-:W-:Y:S01]  /*f740*/  IADD3 R21, P0, R4, 0x4800, RZ ;  /* 0x0000480004157810 */ /* 0x000fe20007f1e0ff */
[----:B0-----:R-:W0:Y:S03]  /*f750*/  @P2 LDC R41, c[0x0][0xbec] ;  /* 0x0002fb00ff292b82 */ /* 0x001e260000000800 */
[----:B------:R-:W-:Y:S01]  /*f760*/  LOP3.LUT R4, R21, 0x380, RZ, 0xc0, !PT ;  /* 0x0000038015047812 */ /* 0x000fe200078ec0ff */
[----:B------:R-:W-:-:S03]  /*f770*/  IMAD.WIDE.U32 R36, R38, UR4, RZ ;  /* 0x0000000426247c25 */ /* 0x000fc6000f8e00ff */
[----:B------:R-:W-:Y:S01]  /*f780*/  SHF.R.U64 R4, R4, 0x3, RZ ;  /* 0x0000000304047819 */ /* 0x000fe200000012ff */
[----:B------:R-:W1:Y:S01]  /*f790*/  @P2 LDC R40, c[0x0][0xbf0] ;  /* 0x0002fc00ff282b82 */ /* 0x000e620000000800 */
[----:B------:R-:W-:Y:S02]  /*f7a0*/  IMAD R3, R3, 0x30, R30 ;  /* 0x0000003003037824 */ /* 0x000fe400078e021e */
[----:B------:R-:W-:Y:S01]  /*f7b0*/  LOP3.LUT R4, R4, R21, RZ, 0x3c, !PT ;  /* 0x0000001504047212 */ /* 0x000fe200078e3cff */
[----:B------:R-:W-:Y:S02]  /*f7c0*/  IMAD R21, R39, UR4, RZ ;  /* 0x0000000427157c24 */ /* 0x000fe4000f8e02ff */
[----:B------:R-:W-:Y:S02]  /*f7d0*/  IMAD.X R5, RZ, RZ, R5, P0 ;  /* 0x000000ffff057224 */ /* 0x000fe400000e0605 */
[----:B------:R-:W-:Y:S01]  /*f7e0*/  IMAD R21, R38, UR5, R21 ;  /* 0x0000000526157c24 */ /* 0x000fe2000f8e0215 */
[----:B------:R-:W-:Y:S01]  /*f7f0*/  ULDC.64 UR4, c[0x0][0xae8] ;  /* 0x0002ba0000047ab9 */ /* 0x000fe20000000a00 */
[----:B------:R-:W-:-:S02]  /*f800*/  IMAD R38, R66, 0xc0, R3 ;  /* 0x000000c042267824 */ /* 0x000fc400078e0203 */
[----:B------:R-:W-:Y:S01]  /*f810*/  IMAD.IADD R37, R37, 0x1, R21 ;  /* 0x0000000125257824 */ /* 0x000fe200078e0215 */
[----:B------:R-:W5:Y:S01]  /*f820*/  LD.E.128 R4, desc[UR56][R4.64] ;  /* 0x0000003804047980 */ /* 0x000f62000c101d00 */
[----:B------:R-:W-:Y:S02]  /*f830*/  IMAD R21, R42, UR4, RZ ;  /* 0x000000042a157c24 */ /* 0x000fe4000f8e02ff */
        /* <DEDUP_REMOVED lines=8> */
[----:B------:R-:W-:Y:S01]  /*f8c0*/  ULDC.64 UR4, c[0x0][0xaf0] ;  /* 0x0002bc0000047ab9 */ /* 0x000fe20000000a00 */
[----:B------:R-:W-:-:S04]  /*f8d0*/  @P2 IMAD.HI.U32 R21, R38, R41, RZ ;  /* 0x0000002926152227 */ /* 0x000fc800078e00ff */
[----:B------:R-:W-:Y:S01]  /*f8e0*/  IMAD.MOV.U32 R3, RZ, RZ, R38 ;  /* 0x000000ffff037224 */ /* 0x000fe200078e0026 */
[----:B-1----:R-:W-:Y:S01]  /*f8f0*/  @P2 SHF.R.U32.HI R3, RZ, R40, R21 ;  /* 0x00000028ff032219 */ /* 0x002fe20000011615 */
[----:B------:R-:W-:Y:S02]  /*f900*/  IMAD.IADD R37, R37, 0x1, R31 ;  /* 0x0000000125257824 */ /* 0x000fe400078e021f */
[----:B------:R-:W-:Y:S01]  /*f910*/  IMAD R31, R32, UR4, RZ ;  /* 0x00000004201f7c24 */ /* 0x000fe2000f8e02ff */
[----:B------:R-:W-:Y:S01]  /*f920*/  SHF.R.S32.HI R21, RZ, 0x1f, R3 ;  /* 0x0000001fff157819 */ /* 0x000fe20000011403 */
[----:B------:R-:W-:-:S04]  /*f930*/  IMAD.WIDE.U32 R36, R43, UR4, R36 ;  /* 0x000000042b247c25 */ /* 0x000fc8000f8e0024 */
[----:B------:R-:W-:Y:S01]  /*f940*/  IMAD R31, R43, UR5, R31 ;  /* 0x000000052b1f7c24 */ /* 0x000fe2000f8e021f */
[----:B------:R-:W-:Y:S01]  /*f950*/  ULDC.64 UR4, c[0x0][0xae0] ;  /* 0x0002b80000047ab9 */ /* 0x000fe20000000a00 */
[----:B------:R-:W-:Y:S02]  /*f960*/  IMAD.MOV R39, RZ, RZ, -R3 ;  /* 0x000000ffff277224 */ /* 0x000fe400078e0a03 */
[----:B------:R-:W-:Y:S02]  /*f970*/  IMAD R32, R21, UR4, RZ ;  /* 0x0000000415207c24 */ /* 0x000fe4000f8e02ff */
[----:B------:R-:W-:Y:S02]  /*f980*/  IMAD R21, R0, R39, R38 ;  /* 0x0000002700157224 */ /* 0x000fe400078e0226 */
[----:B------:R-:W-:Y:S02]  /*f990*/  IMAD.IADD R37, R37, 0x1, R31 ;  /* 0x0000000125257824 */ /* 0x000fe400078e021f */
[C---:B------:R-:W-:Y:S01]  /*f9a0*/  IMAD R31, R3.reuse, UR5, R32 ;  /* 0x00000005031f7c24 */ /* 0x040fe2000f8e0220 */
[----:B------:R-:W-:Y:S01]  /*f9b0*/  SHF.R.S32.HI R0, RZ, 0x1f, R21 ;  /* 0x0000001fff007819 */ /* 0x000fe20000011415 */
[----:B------:R-:W-:Y:S01]  /*f9c0*/  IMAD.WIDE.U32 R36, R3, UR4, R36 ;  /* 0x0000000403247c25 */ /* 0x000fe2000f8e0024 */
[----:B------:R-:W-:-:S03]  /*f9d0*/  ULDC.64 UR4, c[0x0][0xad8] ;  /* 0x0002b60000047ab9 */ /* 0x000fc60000000a00 */
[----:B------:R-:W-:Y:S02]  /*f9e0*/  IMAD.IADD R37, R37, 0x1, R31 ;  /* 0x0000000125257824 */ /* 0x000fe400078e021f */
[----:B------:R-:W-:Y:S02]  /*f9f0*/  IMAD R0, R0, UR4, RZ ;  /* 0x0000000400007c24 */ /* 0x000fe4000f8e02ff */
[----:B------:R-:W-:-:S04]  /*fa00*/  IMAD.WIDE.U32 R36, R21, UR4, R36 ;  /* 0x0000000415247c25 */ /* 0x000fc8000f8e0024 */
[----:B------:R-:W-:Y:S01]  /*fa10*/  IMAD R3, R21, UR5, R0 ;  /* 0x0000000515037c24 */ /* 0x000fe2000f8e0200 */
[----:B------:R-:W-:Y:S01]  /*fa20*/  ULDC.64 UR4, c[0x0][0xa80] ;  /* 0x0002a00000047ab9 */ /* 0x000fe20000000a00 */
[----:B------:R-:W-:Y:S01]  /*fa30*/  IMAD R41, R66, 0xc0, R30 ;  /* 0x000000c042297824 */ /* 0x000fe200078e021e */
[C---:B------:R-:W-:Y:S01]  /*fa40*/  LEA R32, P0, R36.reuse, UR4, 0x1 ;  /* 0x0000000424207c11 */ /* 0x040fe2000f8008ff */
[----:B------:R-:W-:Y:S01]  /*fa50*/  IMAD.IADD R3, R37, 0x1, R3 ;  /* 0x0000000125037824 */ /* 0x000fe200078e0203 */
[----:B------:R-:W-:Y:S01]  /*fa60*/  ULDC UR4, c[0x0][0xac8] ;  /* 0x0002b20000047ab9 */ /* 0x000fe20000000800 */
[C---:B------:R-:W-:Y:S02]  /*fa70*/  VIADD R21, R41.reuse, 0x60 ;  /* 0x0000006029157836 */ /* 0x040fe40000000000 */
[----:B0-----:R-:W-:Y:S01]  /*fa80*/  SHFL.IDX PT, R38, R32, 0x1, 0x181f ;  /* 0x00381f0020267f89 */ /* 0x001fe200000e0000 */
[----:B------:R-:W-:Y:S01]  /*fa90*/  LEA.HI.X R40, R36, UR5, R3, 0x1, P0 ;  /* 0x0000000524287c11 */ /* 0x000fe200080f0c03 */
[----:B------:R-:W-:Y:S01]  /*faa0*/  VIADD R3, R41, 0x30 ;  /* 0x0000003029037836 */ /* 0x000fe20000000000 */
[----:B------:R-:W-:Y:S01]  /*fab0*/  ISETP.GE.AND P0, PT, R29, UR4, PT ;  /* 0x000000041d007c0c */ /* 0x000fe2000bf06270 */
[----:B------:R-:W0:Y:S01]  /*fac0*/  SHFL.IDX PT, R36, R32, RZ, 0x181f ;  /* 0x00181fff20247589 */ /* 0x000e2200000e0000 */
[----:B------:R-:W-:-:S02]  /*fad0*/  VIADD R0, R2, 0x30820 ;  /* 0x0003082002007836 */ /* 0x000fc40000000000 */
[-C--:B------:R-:W-:Y:S01]  /*fae0*/  ISETP.GE.OR P3, PT, R41, R20.reuse, P0 ;  /* 0x000000142900720c */ /* 0x080fe20000766670 */
[----:B------:R-:W1:Y:S01]  /*faf0*/  SHFL.IDX PT, R31, R40, RZ, 0x181f ;  /* 0x00181fff281f7589 */ /* 0x000e6200000e0000 */
[-C--:B------:R-:W-:Y:S01]  /*fb00*/  ISETP.GE.OR P2, PT, R3, R20.reuse, P0 ;  /* 0x000000140300720c */ /* 0x080fe20000746670 */
[----:B------:R-:W-:Y:S01]  /*fb10*/  VIADD R3, R41, 0x90 ;  /* 0x0000009029037836 */ /* 0x000fe20000000000 */
[-C--:B------:R-:W-:Y:S01]  /*fb20*/  ISETP.GE.OR P1, PT, R21, R20.reuse, P0 ;  /* 0x000000141500720c */ /* 0x080fe20000726670 */
[----:B------:R-:W1:Y:S01]  /*fb30*/  SHFL.IDX PT, R42, R32, 0x2, 0x181f ;  /* 0x00581f00202a7f89 */ /* 0x000e6200000e0000 */
[----:B------:R-:W-:Y:S02]  /*fb40*/  PRMT R0, RZ, 0x654, R0 ;  /* 0x00000654ff007816 */ /* 0x000fe40000000000 */
[----:B------:R-:W-:Y:S01]  /*fb50*/  ISETP.GE.OR P0, PT, R3, R20, P0 ;  /* 0x000000140300720c */ /* 0x000fe20000706670 */
[----:B------:R-:W1:Y:S01]  /*fb60*/  SHFL.IDX PT, R37, R40, 0x1, 0x181f ;  /* 0x00381f0028257f89 */ /* 0x000e6200000e0000 */
[----:B------:R0:W-:Y:S03]  /*fb70*/  SYNCS.ARRIVE.TRANS64.RED.A1T0 RZ, [R0+URZ], RZ ;  /* 0x000000ff00ff79a7 */ /* 0x0001e6000810043f */
[----:B------:R-:W1:Y:S04]  /*fb80*/  SHFL.IDX PT, R39, R40, 0x2, 0x181f ;  /* 0x00581f0028277f89 */ /* 0x000e6800000e0000 */
[----:B------:R-:W2:Y:S01]  /*fb90*/  SHFL.IDX PT, R32, R32, 0x3, 0x181f ;  /* 0x00781f0020207f89 */ /* 0x000ea200000e0000 */
[----:B0-----:R-:W-:-:S03]  /*fba0*/  @!P3 LEA R30, P5, R29, R36, 0x1 ;  /* 0x000000241d1eb211 */ /* 0x001fc600078a08ff */
[----:B------:R-:W0:Y:S01]  /*fbb0*/  SHFL.IDX PT, R40, R40, 0x3, 0x181f ;  /* 0x00781f0028287f89 */ /* 0x000e2200000e0000 */
[C---:B------:R-:W-:Y:S02]  /*fbc0*/  @!P2 LEA R36, P4, R29.reuse, R38, 0x1 ;  /* 0x000000261d24a211 */ /* 0x040fe400078808ff */
[C-C-:B-1----:R-:W-:Y:S02]  /*fbd0*/  @!P3 LEA.HI.X R31, R29.reuse, R31, R28.reuse, 0x1, P5 ;  /* 0x0000001f1d1fb211 */ /* 0x142fe400028f0c1c */
[C---:B------:R-:W-:Y:S02]  /*fbe0*/  @!P1 LEA R38, P5, R29.reuse, R42, 0x1 ;  /* 0x0000002a1d269211 */ /* 0x040fe400078a08ff */
[C-C-:B------:R-:W-:Y:S02]  /*fbf0*/  @!P2 LEA.HI.X R37, R29.reuse, R37, R28.reuse, 0x1, P4 ;  /* 0x000000251d25a211 */ /* 0x140fe400020f0c1c */
[----:B------:R-:W-:Y:S01]  /*fc00*/  @!P1 LEA.HI.X R39, R29, R39, R28, 0x1, P5 ;  /* 0x000000271d279211 */ /* 0x000fe200028f0c1c */
[----:B--2---:R2:W-:Y:S04]  /*fc10*/  @!P3 ST.E.128 desc[UR56][R30.64], R8 ;  /* 0x000000081e00b985 */ /* 0x0045e8000c101d38 */
[----:B---3--:R2:W-:Y:S04]  /*fc20*/  @!P2 ST.E.128 desc[UR56][R36.64], R12 ;  /* 0x0000000c2400a985 */ /* 0x0085e8000c101d38 */
[----:B----4-:R2:W-:Y:S01]  /*fc30*/  @!P1 ST.E.128 desc[UR56][R38.64], R24 ;  /* 0x0000001826009985 */ /* 0x0105e2000c101d38 */
[----:B0-----:R-:W-:Y:S05]  /*fc40*/  @P0 BRA `(.L_x_13163) ;  /* 0x0000000800580947 */ /* 0x001fea0003800000 */
[----:B--2---:R-:W-:-:S04]  /*fc50*/  LEA R8, P0, R29, R32, 0x1 ;  /* 0x000000201d087211 */ /* 0x004fc800078008ff */
[----:B------:R-:W-:-:S05]  /*fc60*/  LEA.HI.X R9, R29, R40, R28, 0x1, P0 ;  /* 0x000000281d097211 */ /* 0x000fca00000f0c1c */
[----:B-----5:R3:W-:Y:S01]  /*fc70*/  ST.E.128 desc[UR56][R8.64], R4 ;  /* 0x0000000408007985 */ /* 0x0207e2000c101d38 */
[----:B------:R-:W-:Y:S05]  /*fc80*/  BRA `(.L_x_13163) ;  /* 0x0000000800487947 */ /* 0x000fea0003800000 */
.L_x_13161:
        /* <DEDUP_REMOVED lines=18> */
[----:B------:R-:W0:Y:S01]  /*fdb0*/  @P2 LDC R31, c[0x0][0xbec] ;  /* 0x0002fb00ff1f2b82 */ /* 0x000e220000000800 */
[----:B-1----:R-:W-:Y:S05]  /*fdc0*/  @P1 BRA `(.L_x_13164) ;  /* 0x0000000000101947 */ /* 0x002fea0003800000 */
[----:B------:R-:W-:Y:S05]  /*fdd0*/  @!P0 BRA `(.L_x_13164) ;  /* 0x00000000000c8947 */ /* 0x000fea0003800000 */
[----:B------:R-:W2:Y:S04]  /*fde0*/  LDG.E R7, desc[UR56][R4.64] ;  /* 0x0000003804077981 */ /* 0x000ea8000c1e1900 */
[----:B-----5:R-:W2:Y:S02]  /*fdf0*/  LDG.E R8, desc[UR56][R4.64+0x4] ;  /* 0x0000043804087981 */ /* 0x020ea4000c1e1900 */
[----:B--2---:R-:W-:-:S07]  /*fe00*/  IMAD.IADD R8, R8, 0x1, -R7 ;  /* 0x0000000108087824 */ /* 0x004fce00078e0a07 */
.L_x_13164:
        /* <DEDUP_REMOVED lines=17> */
[----:B------:R-:W-:Y:S01]  /*ff20*/  MOV R4, R0 ;  /* 0x0000000000047202 */ /* 0x000fe20000000f00 */
[----:B------:R-:W-:Y:S02]  /*ff30*/  IMAD R9, R12, UR4, RZ ;  /* 0x000000040c097c24 */ /* 0x000fe4000f8e02ff */
[----:B------:R-:W-:Y:S02]  /*ff40*/  IMAD.MOV.U32 R5, RZ, RZ, R13 ;  /* 0x000000ffff057224 */ /* 0x000fe400078e000d */
[----:B------:R-:W-:Y:S02]  /*ff50*/  IMAD.MOV.U32 R7, RZ, RZ, R10 ;  /* 0x000000ffff077224 */ /* 0x000fe400078e000a */
[----:B------:R-:W-:-:S04]  /*ff60*/  IMAD.WIDE.U32 R4, R14, UR4, R4 ;  /* 0x000000040e047c25 */ /* 0x000fc8000f8e0004 */
        /* <DEDUP_REMOVED lines=26> */
.L_x_13166:
[----:B------:R-:W-:Y:S05]  /*10110*/  BSYNC B1 ;  /* 0x0000000000017941 */ /* 0x000fea0003800000 */
.L_x_13165:
[----:B------:R-:W2:Y:S01]  /*10120*/  @P2 LDC R9, c[0x0][0xbf0] ;  /* 0x0002fc00ff092b82 */ /* 0x000ea20000000800 */
[----:B------:R-:W-:Y:S01]  /*10130*/  ULDC.64 UR4, c[0x0][0xaa0] ;  /* 0x0002a80000047ab9 */ /* 0x000fe20000000a00 */
[----:B------:R-:W-:Y:S01]  /*10140*/  IMAD R3, R3, 0x30, R30 ;  /* 0x0000003003037824 */ /* 0x000fe200078e021e */
[----:B------:R-:W-:Y:S01]  /*10150*/  ULDC.64 UR6, c[0x0][0xa80] ;  /* 0x0002a00000067ab9 */ /* 0x000fe20000000a00 */
[----:B-1----:R-:W-:Y:S02]  /*10160*/  IMAD R5, R13, UR4, RZ ;  /* 0x000000040d057c24 */ /* 0x002fe4000f8e02ff */
[----:B------:R-:W-:Y:S02]  /*10170*/  IMAD R10, R26, 0xc0, R3 ;  /* 0x000000c01a0a7824 */ /* 0x000fe400078e0203 */
[C---:B------:R-:W-:Y:S02]  /*10180*/  IMAD R7, R0.reuse, UR5, R5 ;  /* 0x0000000500077c24 */ /* 0x040fe4000f8e0205 */
[----:B------:R-:W-:Y:S01]  /*10190*/  IMAD.WIDE.U32 R4, R0, UR4, RZ ;  /* 0x0000000400047c25 */ /* 0x000fe2000f8e00ff */
[----:B------:R-:W-:-:S03]  /*101a0*/  ULDC.64 UR4, c[0x0][0xae8] ;  /* 0x0002ba0000047ab9 */ /* 0x000fc60000000a00 */
[----:B------:R-:W-:Y:S02]  /*101b0*/  IMAD R0, R12, UR4, RZ ;  /* 0x000000040c007c24 */ /* 0x000fe4000f8e02ff */
[----:B------:R-:W-:Y:S02]  /*101c0*/  IMAD.IADD R5, R5, 0x1, R7 ;  /* 0x0000000105057824 */ /* 0x000fe400078e0207 */
[----:B------:R-:W-:Y:S02]  /*101d0*/  IMAD R7, R14, UR5, R0 ;  /* 0x000000050e077c24 */ /* 0x000fe4000f8e0200 */
[----:B0-----:R-:W-:-:S04]  /*101e0*/  @P2 IMAD.HI.U32 R0, R10, R31, RZ ;  /* 0x0000001f0a002227 */ /* 0x001fc800078e00ff */
[----:B------:R-:W-:Y:S01]  /*101f0*/  IMAD.MOV.U32 R3, RZ, RZ, R10 ;  /* 0x000000ffff037224 */ /* 0x000fe200078e000a */
[----:B--2---:R-:W-:Y:S01]  /*10200*/  @P2 SHF.R.U32.HI R3, RZ, R9, R0 ;  /* 0x00000009ff032219 */ /* 0x004fe20000011600 */
[----:B------:R-:W-:Y:S01]  /*10210*/  IMAD.WIDE.U32 R4, R14, UR4, R4 ;  /* 0x000000040e047c25 */ /* 0x000fe2000f8e0004 */
[----:B------:R-:W-:Y:S02]  /*10220*/  ULDC.64 UR4, c[0x0][0xaf0] ;  /* 0x0002bc0000047ab9 */ /* 0x000fe40000000a00 */
[----:B------:R-:W-:Y:S01]  /*10230*/  SHF.R.S32.HI R0, RZ, 0x1f, R3 ;  /* 0x0000001fff007819 */ /* 0x000fe20000011403 */
[----:B------:R-:W-:Y:S02]  /*10240*/  IMAD.IADD R5, R5, 0x1, R7 ;  /* 0x0000000105057824 */ /* 0x000fe400078e0207 */
[----:B------:R-:W-:Y:S02]  /*10250*/  IMAD R6, R24, UR4, RZ ;  /* 0x0000000418067c24 */ /* 0x000fe4000f8e02ff */
[----:B------:R-:W-:-:S02]  /*10260*/  IMAD.MOV R21, RZ, RZ, -R3 ;  /* 0x000000ffff157224 */ /* 0x000fc400078e0a03 */
        /* <DEDUP_REMOVED lines=14> */
[----:B------:R-:W-:Y:S02]  /*10350*/  ULDC UR4, c[0x0][0xac8] ;  /* 0x0002b20000047ab9 */ /* 0x000fe40000000800 */
[----:B------:R-:W-:Y:S01]  /*10360*/  ISETP.GE.AND P0, PT, R29, UR4, PT ;  /* 0x000000041d007c0c */ /* 0x000fe2000bf06270 */
[----:B------:R-:W-:Y:S01]  /*10370*/  IMAD.IADD R3, R21, 0x1, R3 ;  /* 0x0000000115037824 */ /* 0x000fe200078e0203 */
[----:B------:R-:W-:Y:S01]  /*10380*/  LEA R7, P1, R20, UR6, 0x1 ;  /* 0x0000000614077c11 */ /* 0x000fe2000f8208ff */
[----:B------:R-:W-:-:S03]  /*10390*/  UMOV UR4, 0xffffffff ;  /* 0xffffffff00047882 */ /* 0x000fc60000000000 */
[----:B------:R-:W-:Y:S01]  /*103a0*/  LEA.HI.X R20, R20, UR7, R3, 0x1, P1 ;  /* 0x0000000714147c11 */ /* 0x000fe200088f0c03 */
[----:B------:R-:W-:Y:S08]  /*103b0*/  BRA.DIV UR4, `(.L_x_13167) ;  /* 0x0000006a04f87947 */ /* 0x000ff0000b800000 */
[----:B------:R-:W0:Y:S01]  /*103c0*/  SHFL.IDX PT, R3, R7, RZ, 0x181f ;  /* 0x00181fff07037589 */ /* 0x000e2200000e0000 */
[----:B------:R-:W-:Y:S02]  /*103d0*/  IMAD R21, R8, R27, RZ ;  /* 0x0000001b08157224 */ /* 0x000fe400078e02ff */
[----:B------:R-:W-:Y:S01]  /*103e0*/  IMAD R24, R26, 0xc0, R30 ;  /* 0x000000c01a187824 */ /* 0x000fe200078e021e */
[----:B------:R-:W1:Y:S03]  /*103f0*/  SHFL.IDX PT, R0, R20, RZ, 0x181f ;  /* 0x00181fff14007589 */ /* 0x000e6600000e0000 */
[C---:B------:R-:W-:Y:S01]  /*10400*/  VIADD R8, R24.reuse, 0x30 ;  /* 0x0000003018087836 */ /* 0x040fe20000000000 */
[----:B------:R-:W2:Y:S01]  /*10410*/  SHFL.IDX PT, R5, R7, 0x1, 0x181f ;  /* 0x00381f0007057f89 */ /* 0x000ea200000e0000 */
[C---:B------:R-:W-:Y:S01]  /*10420*/  ISETP.GE.OR P2, PT, R24.reuse, R21, P0 ;  /* 0x000000151800720c */ /* 0x040fe20000746670 */
[----:B------:R-:W-:-:S02]  /*10430*/  VIADD R10, R24, 0x60 ;  /* 0x00000060180a7836 */ /* 0x000fc40000000000 */
[----:B------:R-:W3:Y:S01]  /*10440*/  SHFL.IDX PT, R14, R7, 0x2, 0x181f ;  /* 0x00581f00070e7f89 */ /* 0x000ee200000e0000 */
[-C--:B------:R-:W-:Y:S02]  /*10450*/  ISETP.GE.OR P3, PT, R8, R21.reuse, P0 ;  /* 0x000000150800720c */ /* 0x080fe40000766670 */
[----:B------:R-:W-:Y:S01]  /*10460*/  ISETP.GE.OR P4, PT, R10, R21, P0 ;  /* 0x000000150a00720c */ /* 0x000fe20000786670 */
[----:B------:R-:W4:Y:S04]  /*10470*/  SHFL.IDX PT, R4, R20, 0x1, 0x181f ;  /* 0x00381f0014047f89 */ /* 0x000f2800000e0000 */
[----:B------:R-:W5:Y:S02]  /*10480*/  SHFL.IDX PT, R6, R20, 0x2, 0x181f ;  /* 0x00581f0014067f89 */ /* 0x000f6400000e0000 */
[----:B0-----:R-:W-:-:S04]  /*10490*/  @!P2 LEA R10, P5, R29, R3, 0x1 ;  /* 0x000000031d0aa211 */ /* 0x001fc800078a08ff */
[C---:B-1----:R-:W-:Y:S02]  /*104a0*/  @!P2 LEA.HI.X R3, R29.reuse, R0, R28, 0x1, P5 ;  /* 0x000000001d03a211 */ /* 0x042fe400028f0c1c */
[----:B------:R0:W1:Y:S01]  /*104b0*/  SHFL.IDX PT, R0, R20, 0x3, 0x181f ;  /* 0x00781f0014007f89 */ /* 0x00006200000e0000 */
[C---:B--2---:R-:W-:Y:S02]  /*104c0*/  @!P3 LEA R8, P1, R29.reuse, R5, 0x1 ;  /* 0x000000051d08b211 */ /* 0x044fe400078208ff */
[----:B------:R-:W-:Y:S01]  /*104d0*/  @!P2 IMAD.MOV.U32 R11, RZ, RZ, R3 ;  /* 0x000000ffff0ba224 */ /* 0x000fe200078e0003 */
[----:B---3--:R-:W-:-:S04]  /*104e0*/  @!P4 LEA R25, P5, R29, R14, 0x1 ;  /* 0x0000000e1d19c211 */ /* 0x008fc800078a08ff */
[----:B------:R0:W-:Y:S01]  /*104f0*/  @!P2 ST.E.128 desc[UR56][R10.64], RZ ;  /* 0x000000ff0a00a985 */ /* 0x0001e2000c101d38 */
[C-C-:B----4-:R-:W-:Y:S01]  /*10500*/  @!P3 LEA.HI.X R9, R29.reuse, R4, R28.reuse, 0x1, P1 ;  /* 0x000000041d09b211 */ /* 0x150fe200008f0c1c */
[----:B------:R-:W-:Y:S02]  /*10510*/  @!P4 IMAD.MOV.U32 R4, RZ, RZ, R25 ;  /* 0x000000ffff04c224 */ /* 0x000fe400078e0019 */
[----:B------:R0:W2:Y:S01]  /*10520*/  SHFL.IDX PT, R14, R7, 0x3, 0x181f ;  /* 0x00781f00070e7f89 */ /* 0x0000a200000e0000 */
[----:B-----5:R-:W-:-:S03]  /*10530*/  @!P4 LEA.HI.X R5, R29, R6, R28, 0x1, P5 ;  /* 0x000000061d05c211 */ /* 0x020fc600028f0c1c */
[----:B------:R0:W-:Y:S04]  /*10540*/  @!P3 ST.E.128 desc[UR56][R8.64], RZ ;  /* 0x000000ff0800b985 */ /* 0x0001e8000c101d38 */
[----:B------:R0:W-:Y:S02]  /*10550*/  @!P4 ST.E.128 desc[UR56][R4.64], RZ ;  /* 0x000000ff0400c985 */ /* 0x0001e4000c101d38 */
.L_x_13340:
[----:B------:R-:W-:-:S05]  /*10560*/  VIADD R24, R24, 0x90 ;  /* 0x0000009018187836 */ /* 0x000fca0000000000 */
[----:B------:R-:W-:-:S13]  /*10570*/  ISETP.GE.OR P0, PT, R24, R21, P0 ;  /* 0x000000151800720c */ /* 0x000fda0000706670 */
[----:B--2---:R-:W-:-:S04]  /*10580*/  @!P0 LEA R14, P1, R29, R14, 0x1 ;  /* 0x0000000e1d0e8211 */ /* 0x004fc800078208ff */
[----:B-1----:R-:W-:-:S05]  /*10590*/  @!P0 LEA.HI.X R15, R29, R0, R28, 0x1, P1 ;  /* 0x000000001d0f8211 */ /* 0x002fca00008f0c1c */
[----:B------:R1:W-:Y:S04]  /*105a0*/  @!P0 ST.E.128 desc[UR56][R14.64], RZ ;  /* 0x000000ff0e008985 */ /* 0x0003e8000c101d38 */
.L_x_13163:
[----:B------:R-:W-:Y:S05]  /*105b0*/  BSYNC B0 ;  /* 0x0000000000007941 */ /* 0x000fea0003800000 */
.L_x_13160:
[----:B------:R-:W-:Y:S02]  /*105c0*/  ULDC UR4, c[0x0][0xc3c] ;  /* 0x00030f0000047ab9 */ /* 0x000fe40000000800 */
[----:B------:R-:W-:-:S13]  /*105d0*/  ISETP.GE.AND P0, PT, R35, UR4, PT ;  /* 0x0000000423007c0c */ /* 0x000fda000bf06270 */
[----:B------:R-:W-:Y:S05]  /*105e0*/  @!P0 BRA `(.L_x_13168) ;  /* 0xffffff0800fc8947 */ /* 0x000fea000383ffff */
[----:B------:R-:W-:Y:S05]  /*105f0*/  BRA `(.L_x_13048) ;  /* 0x0000006000787947 */ /* 0x000fea0003800000 */
.L_x_13046:
        /* <DEDUP_REMOVED lines=18> */
.L_x_13169:
        /* <DEDUP_REMOVED lines=42> */
.L_x_13175:
        /* <DEDUP_REMOVED lines=12> */
.L_x_13174:
[----:B------:R-:W-:Y:S05]  /*10a80*/  BSYNC B0 ;  /* 0x0000000000007941 */ /* 0x000fea0003800000 */
.L_x_13173:
        /* <DEDUP_REMOVED lines=21> */
.L_x_13171:
        /* <DEDUP_REMOVED lines=13> */
[----:B------:R-:W-:-:S06]  /*10cb0*/  IADD3 R16, R19, -0x1, RZ ;  /* 0xffffffff13107810 */ /* 0x000fcc0007ffe0ff */
[----:B------:R2:W3:Y:S02]  /*10cc0*/  SHFL.IDX PT, R16, R7, R16, 0x1f ;  /* 0x00001f1007107589 */ /* 0x0004e400000e0000 */
.L_x_13176:
        /* <DEDUP_REMOVED lines=28> */
.L_x_13172:
[----:B------:R-:W-:Y:S02]  /*10e90*/  IMAD.MOV.U32 R17, RZ, RZ, RZ ;  /* 0x000000ffff117224 */ /* 0x000fe400078e00ff */
[----:B------:R-:W-:Y:S02]  /*10ea0*/  IMAD.U32 R16, RZ, RZ, UR6 ;  /* 0x00000006ff107e24 */ /* 0x000fe4000f8e00ff */
[----:B------:R-:W-:-:S07]  /*10eb0*/  IMAD.MOV.U32 R18, RZ, RZ, RZ ;  /* 0x000000ffff127224 */ /* 0x000fce00078e00ff */
.L_x_13177:
[----:B------:R-:W-:-:S13]  /*10ec0*/  ISETP.NE.AND P0, PT, R5, RZ, PT ;  /* 0x000000ff0500720c */ /* 0x000fda0003f05270 */
[----:B------:R-:W0:Y:S01]  /*10ed0*/  @!P0 S2R R3, SR_CgaCtaId ;  /* 0x0000000000038919 */ /* 0x000e220000008800 */
[----:B------:R-:W-:-:S04]  /*10ee0*/  @!P0 MOV R0, 0x400 ;  /* 0x0000040000008802 */ /* 0x000fc80000000f00 */
[----:B0-----:R-:W-:-:S05]  /*10ef0*/  @!P0 LEA R0, R3, R0, 0x18 ;  /* 0x0000000003008211 */ /* 0x001fca00078ec0ff */
[----:B------:R0:W-:Y:S01]  /*10f00*/  @!P0 STS.128 [R0+0x308d0], R16 ;  /* 0x0308d01000008388 */ /* 0x0001e20000000c00 */
[----:B------:R-:W-:Y:S06]  /*10f10*/  BAR.ARV 0x5, 0x200 ;  /* 0x0148000000007b1d */ /* 0x000fec0000002000 */
.L_x_13170:
        /* <DEDUP_REMOVED lines=10> */
[----:B------:R-:W-:Y:S01]  /*10fc0*/  IMAD.MOV.U32 R26, RZ, RZ, 0x1 ;  /* 0x00000001ff1a7424 */ /* 0x000fe200078e00ff */
[----:B------:R-:W-:Y:S01]  /*10fd0*/  ULDC.64 UR38, c[0x0][0x198] ;  /* 0x0000660000267ab9 */ /* 0x000fe20000000a00 */
[----:B------:R-:W-:Y:S01]  /*10fe0*/  IMAD.MOV.U32 R23, RZ, RZ, RZ ;  /* 0x000000ffff177224 */ /* 0x000fe200078e00ff */
[----:B------:R-:W-:Y:S01]  /*10ff0*/  ULDC UR36, c[0x0][0xc] ;  /* 0x0000030000247ab9 */ /* 0x000fe20000000800 */
[----:B------:R-:W-:Y:S01]  /*11000*/  IMAD.MOV.U32 R29, RZ, RZ, RZ ;  /* 0x000000ffff1d7224 */ /* 0x000fe200078e00ff */
[----:B--2---:R-:W-:-:S06]  /*11010*/  ULEA UR4, UR5, UR4, 0x18 ;  /* 0x0000000405047291 */ /* 0x004fcc000f8ec03f */
[----:B------:R-:W-:Y:S01]  /*11020*/  IMAD.U32 R22, RZ, RZ, UR4 ;  /* 0x00000004ff167e24 */ /* 0x000fe2000f8e00ff */
[C---:B-1----:R-:W-:Y:S01]  /*11030*/  LOP3.LUT R4, R5.reuse, 0x7f, RZ, 0xc0, !PT ;  /* 0x0000007f05047812 */ /* 0x042fe200078ec0ff */
[----:B0-----:R-:W-:-:S04]  /*11040*/  IMAD.SHL.U32 R0, R5, 0x8, RZ ;  /* 0x0000000805007824 */ /* 0x001fc800078e00ff */
[----:B------:R-:W-:Y:S01]  /*11050*/  IMAD.SHL.U32 R3, R4, 0x8, RZ ;  /* 0x0000000804037824 */ /* 0x000fe200078e00ff */
[----:B------:R-:W-:Y:S02]  /*11060*/  LOP3.LUT R2, R0, 0x1f8, RZ, 0xc0, !PT ;  /* 0x000001f800027812 */ /* 0x000fe400078ec0ff */
[----:B------:R-:W-:Y:S02]  /*11070*/  SHF.R.U32.HI R4, RZ, 0x3, R4 ;  /* 0x00000003ff047819 */ /* 0x000fe40000011604 */
[----:B------:R-:W-:-:S04]  /*11080*/  LOP3.LUT R2, R2, 0x38, R5, 0x78, !PT ;  /* 0x0000003802027812 */ /* 0x000fc800078e7805 */
[----:B------:R-:W-:Y:S01]  /*11090*/  LOP3.LUT R3, R2, 0x200, R3, 0xf8, !PT ;  /* 0x0000020002037812 */ /* 0x000fe200078ef803 */
[----:B------:R-:W-:Y:S02]  /*110a0*/  IMAD.SHL.U32 R2, R5, 0x10, RZ ;  /* 0x0000001005027824 */ /* 0x000fe400078e00ff */
[----:B------:R-:W-:Y:S02]  /*110b0*/  IMAD.MOV.U32 R5, RZ, RZ, 0x1 ;  /* 0x00000001ff057424 */ /* 0x000fe400078e00ff */
[----:B------:R-:W-:Y:S01]  /*110c0*/  IMAD R0, R3, 0x2, R22 ;  /* 0x0000000203007824 */ /* 0x000fe200078e0216 */
[----:B------:R-:W-:Y:S02]  /*110d0*/  LOP3.LUT R2, R4, 0x70, R2, 0xf8, !PT ;  /* 0x0000007004027812 */ /* 0x000fe400078ef802 */
[----:B------:R0:W-:Y:S04]  /*110e0*/  STL [R1+0x4], R5 ;  /* 0x0000040501007387 */ /* 0x0001e80000100800 */
[----:B------:R0:W-:Y:S04]  /*110f0*/  STL [R1+0xc], R0 ;  /* 0x00000c0001007387 */ /* 0x0001e80000100800 */
[----:B------:R0:W-:Y:S02]  /*11100*/  STL [R1+0x24], RZ ;  /* 0x000024ff01007387 */ /* 0x0001e40000100800 */
.L_x_13300:
[----:B-1----:R-:W1:Y:S02]  /*11110*/  LDC.64 R2, c[0x0][0xc88] ;  /* 0x00032200ff027b82 */ /* 0x002e640000000a00 */
[----:B-1----:R-:W-:-:S05]  /*11120*/  IMAD.WIDE R2, R19, 0x4, R2 ;  /* 0x0000000413027825 */ /* 0x002fca00078e0202 */
[----:B0-----:R-:W0:Y:S01]  /*11130*/  LDG.E R13, desc[UR56][R2.64] ;  /* 0x00000038020d7981 */ /* 0x001e22000c1e1900 */
[----:B------:R-:W-:Y:S05]  /*11140*/  YIELD ;  /* 0x0000000000007946 */ /* 0x000fea0003800000 */
[----:B------:R-:W-:Y:S01]  /*11150*/  ULDC.64 UR4, c[0x0][0xa28] ;  /* 0x00028a0000047ab9 */ /* 0x000fe20000000a00 */
[----:B------:R-:W-:Y:S01]  /*11160*/  ULDC.64 UR6, c[0x0][0xa00] ;  /* 0x0002800000067ab9 */ /* 0x000fe20000000a00 */
[----:B------:R-:W-:Y:S02]  /*11170*/  ISETP.NE.U32.AND P0, PT, RZ, UR4, PT ;  /* 0x00000004ff007c0c */ /* 0x000fe4000bf05070 */
[----:B------:R-:W-:Y:S01]  /*11180*/  CS2R R8, SRZ ;  /* 0x0000000000087805 */ /* 0x000fe2000001ff00 */
[----:B------:R-:W-:Y:S01]  /*11190*/  ULDC.64 UR8, c[0x0][0xa18] ;  /* 0x0002860000087ab9 */ /* 0x000fe20000000a00 */
[----:B------:R-:W-:-:S02]  /*111a0*/  ISETP.NE.AND.EX P1, PT, RZ, UR5, PT, P0 ;  /* 0x00000005ff007c0c */ /* 0x000fc4000bf25300 */
[----:B------:R-:W-:-:S04]  /*111b0*/  ISETP.NE.U32.AND P0, PT, RZ, UR6, PT ;  /* 0x00000006ff007c0c */ /* 0x000fc8000bf05070 */
[----:B------:R-:W-:Y:S02]  /*111c0*/  ISETP.NE.AND.EX P0, PT, RZ, UR7, PT, P0 ;  /* 0x00000007ff007c0c */ /* 0x000fe4000bf05300 */
[----:B0-----:R-:W-:Y:S01]  /*111d0*/  SHF.R.S32.HI R0, RZ, 0x1f, R13 ;  /* 0x0000001fff007819 */ /* 0x001fe2000001140d */
[----:B------:R-:W-:-:S04]  /*111e0*/  IMAD.SHL.U32 R24, R13, 0x4, RZ ;  /* 0x000000040d187824 */ /* 0x000fc800078e00ff */
[C---:B------:R-:W-:Y:S01]  /*111f0*/  @P1 LEA R4, P2, R13.reuse, UR4, 0x2 ;  /* 0x000000040d041c11 */ /* 0x040fe2000f8410ff */
[----:B------:R-:W-:Y:S01]  /*11200*/  STL [R1+0x10], R13 ;  /* 0x0000100d01007387 */ /* 0x000fe20000100800 */
[C-C-:B------:R-:W-:Y:S02]  /*11210*/  SHF.L.U64.HI R12, R13.reuse, 0x2, R0.reuse ;  /* 0x000000020d0c7819 */ /* 0x140fe40000010200 */
[----:B------:R-:W-:Y:S01]  /*11220*/  @P1 LEA.HI.X R5, R13, UR5, R0, 0x2, P2 ;  /* 0x000000050d051c11 */ /* 0x000fe200090f1400 */
[----:B------:R-:W-:Y:S01]  /*11230*/  ULDC.64 UR4, c[0x0][0xa08] ;  /* 0x0002820000047ab9 */ /* 0x000fe20000000a00 */
[----:B------:R-:W-:Y:S01]  /*11240*/  IADD3 R2, P2, R24, UR6, RZ ;  /* 0x0000000618027c10 */ /* 0x000fe2000ff5e0ff */
[----:B------:R0:W-:Y:S03]  /*11250*/  STL [R1+0x30], R0 ;  /* 0x0000300001007387 */ /* 0x0001e60000100800 */
[----:B------:R-:W-:Y:S01]  /*11260*/  IADD3.X R3, R12, UR7, RZ, P2, !PT ;  /* 0x000000070c037c10 */ /* 0x000fe200097fe4ff */
[----:B------:R-:W-:Y:S01]  /*11270*/  ULDC.64 UR6, c[0x0][0xa10] ;  /* 0x0002840000067ab9 */ /* 0x000fe20000000a00 */
[----:B------:R-:W-:Y:S01]  /*11280*/  ISETP.NE.U32.AND P3, PT, RZ, UR8, PT ;  /* 0x00000008ff007c0c */ /* 0x000fe2000bf65070 */
[----:B------:R1:W5:Y:S04]  /*11290*/  @P1 LDG.E R8, desc[UR56][R4.64] ;  /* 0x0000003804081981 */ /* 0x000368000c1e1900 */
[----:B--2---:R-:W2:Y:S01]  /*112a0*/  @P0 LDG.E R9, desc[UR56][R2.64] ;  /* 0x0000003802090981 */ /* 0x004ea2000c1e1900 */
[----:B------:R-:W-:-:S02]  /*112b0*/  ISETP.NE.AND.EX P3, PT, RZ, UR9, PT, P3 ;  /* 0x00000009ff007c0c */ /* 0x000fc4000bf65330 */
[----:B------:R-:W-:Y:S01]  /*112c0*/  IADD3 R6, P4, R24, UR4, RZ ;  /* 0x0000000418067c10 */ /* 0x000fe2000ff9e0ff */
[----:B------:R-:W-:Y:S03]  /*112d0*/  STL [R1+0x8], R12 ;  /* 0x0000080c01007387 */ /* 0x000fe60000100800 */
[----:B------:R-:W-:Y:S02]  /*112e0*/  IADD3.X R7, R12, UR5, RZ, P4, !PT ;  /* 0x000000050c077c10 */ /* 0x000fe4000a7fe4ff */
[----:B-1----:R-:W-:Y:S02]  /*112f0*/  IADD3 R4, P4, R24, UR6, RZ ;  /* 0x0000000618047c10 */ /* 0x002fe4000ff9e0ff */
[----:B------:R-:W-:Y:S02]  /*11300*/  ISETP.NE.U32.AND P1, PT, RZ, UR4, PT ;  /* 0x00000004ff007c0c */ /* 0x000fe4000bf25070 */
[----:B------:R-:W-:Y:S01]  /*11310*/  IADD3.X R5, R12, UR7, RZ, P4, !PT ;  /* 0x000000070c057c10 */ /* 0x000fe2000a7fe4ff */
[----:B------:R-:W-:Y:S01]  /*11320*/  ULDC UR4, c[0x0][0x288] ;  /* 0x0000a20000047ab9 */ /* 0x000fe20000000800 */
[----:B------:R-:W-:-:S02]  /*11330*/  ISETP.NE.U32.AND P2, PT, RZ, UR6, PT ;  /* 0x00000006ff007c0c */ /* 0x000fc4000bf45070 */
[----:B------:R-:W-:Y:S02]  /*11340*/  @P3 IADD3 R10, P4, R24, UR8, RZ ;  /* 0x00000008180a3c10 */ /* 0x000fe4000ff9e0ff */
[----:B------:R-:W-:Y:S02]  /*11350*/  ISETP.NE.AND.EX P1, PT, RZ, UR5, PT, P1 ;  /* 0x00000005ff007c0c */ /* 0x000fe4000bf25310 */
[----:B------:R-:W-:Y:S02]  /*11360*/  ISETP.NE.AND.EX P2, PT, RZ, UR7, PT, P2 ;  /* 0x00000007ff007c0c */ /* 0x000fe4000bf45320 */
[----:B------:R-:W-:Y:S01]  /*11370*/  @P3 IADD3.X R11, R12, UR9, RZ, P4, !PT ;  /* 0x000000090c0b3c10 */ /* 0x000fe2000a7fe4ff */
[----:B------:R-:W-:Y:S02]  /*11380*/  IMAD.MOV.U32 R28, RZ, RZ, RZ ;  /* 0x000000ffff1c7224 */ /* 0x000fe400078e00ff */
[----:B0-----:R-:W-:-:S06]  /*11390*/  IMAD.MOV.U32 R0, RZ, RZ, RZ ;  /* 0x000000ffff007224 */ /* 0x001fcc00078e00ff */
[----:B------:R-:W5:Y:S04]  /*113a0*/  @P1 LDG.E R28, desc[UR56][R6.64] ;  /* 0x00000038061c1981 */ /* 0x000f68000c1e1900 */
        /* <DEDUP_REMOVED lines=15> */
[----:B------:R-:W-:Y:S06]  /*114a0*/  @P3 BRA `(.L_x_13179) ;  /* 0x0000000000143947 */ /* 0x000fec0003800000 */
[----:B------:R-:W-:Y:S05]  /*114b0*/  @!P0 BRA `(.L_x_13179) ;  /* 0x0000000000108947 */ /* 0x000fea0003800000 */
[----:B------:R-:W2:Y:S04]  /*114c0*/  LDG.E R11, desc[UR56][R2.64] ;  /* 0x00000038020b7981 */ /* 0x000ea8000c1e1900 */
[----:B------:R-:W2:Y:S02]  /*114d0*/  LDG.E R2, desc[UR56][R2.64+0x4] ;  /* 0x0000043802027981 */ /* 0x000ea4000c1e1900 */
[----:B--2---:R-:W-:-:S05]  /*114e0*/  IMAD.IADD R2, R2, 0x1, -R11 ;  /* 0x0000000102027824 */ /* 0x004fca00078e0a0b */
[----:B------:R0:W-:Y:S02]  /*114f0*/  STL [R1+0x38], R2 ;  /* 0x0000380201007387 */ /* 0x0001e40000100800 */
.L_x_13179:
[----:B------:R-:W-:Y:S01]  /*11500*/  ULDC.64 UR4, c[0x0][0xa20] ;  /* 0x0002880000047ab9 */ /* 0x000fe20000000a00 */
[----:B-----5:R-:W-:Y:S01]  /*11510*/  IMAD.IADD R28, R28, 0x1, R8 ;  /* 0x000000011c1c7824 */ /* 0x020fe200078e0208 */
[----:B------:R-:W-:Y:S01]  /*11520*/  ISETP.NE.U32.AND P0, PT, RZ, UR4, PT ;  /* 0x00000004ff007c0c */ /* 0x000fe2000bf05070 */
[----:B------:R-:W-:-:S03]  /*11530*/  IMAD.MOV.U32 R25, RZ, RZ, R13 ;  /* 0x000000ffff197224 */ /* 0x000fc600078e000d */
[----:B------:R-:W-:-:S13]  /*11540*/  ISETP.NE.AND.EX P0, PT, RZ, UR5, PT, P0 ;  /* 0x00000005ff007c0c */ /* 0x000fda000bf05300 */
[----:B------:R-:W-:Y:S05]  /*11550*/  @!P0 BRA `(.L_x_13180) ;  /* 0x0000000000108947 */ /* 0x000fea0003800000 */
[----:B0-----:R-:W-:-:S04]  /*11560*/  IADD3 R2, P0, R24, UR4, RZ ;  /* 0x0000000418027c10 */ /* 0x001fc8000ff1e0ff */
[----:B------:R-:W-:-:S05]  /*11570*/  IADD3.X R3, R12, UR5, RZ, P0, !PT ;  /* 0x000000050c037c10 */ /* 0x000fca00087fe4ff */
[----:B------:R1:W5:Y:S01]  /*11580*/  LDG.E R10, desc[UR56][R2.64] ;  /* 0x00000038020a7981 */ /* 0x000362000c1e1900 */
[----:B------:R-:W-:Y:S05]  /*11590*/  BRA `(.L_x_13181) ;  /* 0x0000000000107947 */ /* 0x000fea0003800000 */
.L_x_13180:
[----:B------:R-:W-:Y:S05]  /*115a0*/  @!P1 BRA `(.L_x_13181) ;  /* 0x00000000000c9947 */ /* 0x000fea0003800000 */
[----:B------:R-:W2:Y:S04]  /*115b0*/  LDG.E R10, desc[UR56][R6.64] ;  /* 0x00000038060a7981 */ /* 0x000ea8000c1e1900 */
[----:B------:R-:W2:Y:S02]  /*115c0*/  LDG.E R6, desc[UR56][R6.64+0x4] ;  /* 0x0000043806067981 */ /* 0x000ea4000c1e1900 */
[----:B--2---:R-:W-:-:S07]  /*115d0*/  IMAD.IADD R10, R6, 0x1, -R10 ;  /* 0x00000001060a7824 */ /* 0x004fce00078e0a0a */
.L_x_13181:
[----:B01----:R-:W2:Y:S01]  /*115e0*/  @P2 LDG.E R2, desc[UR56][R4.64] ;  /* 0x0000003804022981 */ /* 0x003ea2000c1e1900 */
[----:B-----5:R-:W-:-:S03]  /*115f0*/  IMAD.IADD R10, R10, 0x1, -R8 ;  /* 0x000000010a0a7824 */ /* 0x020fc600078e0a08 */
[----:B------:R-:W2:Y:S01]  /*11600*/  @P2 LDG.E R4, desc[UR56][R4.64+0x4] ;  /* 0x0000043804042981 */ /* 0x000ea2000c1e1900 */
[----:B------:R-:W-:Y:S01]  /*11610*/  BSSY B0, `(.L_x_13182) ;  /* 0x00000e2000007945 */ /* 0x000fe20003800000 */
[----:B--2---:R-:W-:-:S05]  /*11620*/  @P2 IMAD.IADD R9, R4, 0x1, -R2 ;  /* 0x0000000104092824 */ /* 0x004fca00078e0a02 */
[----:B------:R-:W-:-:S05]  /*11630*/  IADD3 R3, R10, R9, RZ ;  /* 0x000000090a037210 */ /* 0x000fca0007ffe0ff */
[----:B------:R-:W-:-:S04]  /*11640*/  VIADD R2, R3, 0xbf ;  /* 0x000000bf03027836 */ /* 0x000fc80000000000 */
[----:B------:R-:W-:Y:S01]  /*11650*/  IMAD.HI R2, R2, 0x2aaaaaab, RZ ;  /* 0x2aaaaaab02027827 */ /* 0x000fe200078e02ff */
[----:B------:R0:W-:Y:S04]  /*11660*/  STL [R1+0x34], R3 ;  /* 0x0000340301007387 */ /* 0x0001e80000100800 */
[----:B0-----:R-:W-:-:S04]  /*11670*/  SHF.R.U32.HI R3, RZ, 0x1f, R2 ;  /* 0x0000001fff037819 */ /* 0x001fc80000011602 */
[----:B------:R-:W-:-:S05]  /*11680*/  LEA.HI.SX32 R4, R2, R3, 0x1b ;  /* 0x0000000302047211 */ /* 0x000fca00078fdaff */
[--C-:B------:R-:W-:Y:S02]  /*11690*/  IMAD R2, R4, 0xc0, -R10.reuse ;  /* 0x000000c004027824 */ /* 0x100fe400078e0a0a */
[----:B------:R-:W-:-:S03]  /*116a0*/  IMAD.MOV R10, RZ, RZ, -R10 ;  /* 0x000000ffff0a7224 */ /* 0x000fc600078e0a0a */
[----:B------:R-:W-:Y:S02]  /*116b0*/  VIMNMX R2, R2, R9, PT ;  /* 0x0000000902027248 */ /* 0x000fe40003fe0100 */
[----:B------:R-:W-:-:S04]  /*116c0*/  VIMNMX R10, RZ, R10, !PT ;  /* 0x0000000aff0a7248 */ /* 0x000fc80007fe0100 */
[----:B------:R-:W-:Y:S01]  /*116d0*/  ISETP.GT.AND P0, PT, R2, R10, PT ;  /* 0x0000000a0200720c */ /* 0x000fe20003f04270 */
[----:B------:R0:W-:-:S12]  /*116e0*/  STL [R1+0x18], R4 ;  /* 0x0000180401007387 */ /* 0x0001d80000100800 */
[----:B0-----:R-:W-:Y:S02]  /*116f0*/  @P0 VIADD R4, R2, 0xbf ;  /* 0x000000bf02040836 */ /* 0x001fe40000000000 */
[----:B------:R-:W-:-:S04]  /*11700*/  IMAD.WIDE.U32 R2, R10, -0x55555555, RZ ;  /* 0xaaaaaaab0a027825 */ /* 0x000fc800078e00ff */
[----:B------:R-:W-:Y:S01]  /*11710*/  @P0 IMAD.HI R2, R4, 0x2aaaaaab, RZ ;  /* 0x2aaaaaab04020827 */ /* 0x000fe200078e02ff */
[----:B------:R-:W-:-:S04]  /*11720*/  SHF.R.U32.HI R3, RZ, 0x7, R3 ;  /* 0x00000007ff037819 */ /* 0x000fc80000011603 */
[----:B------:R-:W-:Y:S01]  /*11730*/  @P0 SHF.R.U32.HI R5, RZ, 0x1f, R2 ;  /* 0x0000001fff050819 */ /* 0x000fe20000011602 */
[----:B------:R-:W-:-:S03]  /*11740*/  IMAD.MOV.U32 R4, RZ, RZ, R3 ;  /* 0x000000ffff047224 */ /* 0x000fc600078e0003 */
[----:B------:R-:W-:-:S04]  /*11750*/  @P0 LEA.HI.SX32 R4, R2, R5, 0x1b ;  /* 0x0000000502040211 */ /* 0x000fc800078fdaff */
[----:B------:R-:W-:Y:S02]  /*11760*/  ISETP.GT.AND P1, PT, R4, R3, PT ;  /* 0x000000030400720c */ /* 0x000fe40003f24270 */
[----:B------:R-:W-:-:S11]  /*11770*/  PLOP3.LUT P0, PT, PT, PT, PT, 0x80, 0x0 ;  /* 0x000000000000781c */ /* 0x000fd60003f0f070 */
        /* <DEDUP_REMOVED lines=8> */
.L_x_13343:
[----:B-1----:R-:W-:Y:S02]  /*11800*/  ISETP.NE.AND P0, PT, R14, RZ, PT ;  /* 0x000000ff0e00720c */ /* 0x002fe40003f05270 */
[----:B------:R-:W-:-:S11]  /*11810*/  PLOP3.LUT P6, PT, PT, PT, PT, 0x8, 0x0 ;  /* 0x000000000000781c */ /* 0x000fd60003fce170 */
[----:B------:R-:W-:Y:S05]  /*11820*/  @P0 BRA `(.L_x_13185) ;  /* 0x00000000000c0947 */ /* 0x000fea0003800000 */
[----:B------:R-:W-:-:S03]  /*11830*/  UMOV UR4, 0xffffffff ;  /* 0xffffffff00047882 */ /* 0x000fc60000000000 */
[----:B------:R-:W-:Y:S05]  /*11840*/  BRA.DIV UR4, `(.L_x_13186) ;  /* 0x0000005e04087947 */ /* 0x000fea000b800000 */
[----:B------:R-:W-:-:S13]  /*11850*/  ELECT P6, URZ, PT ;  /* 0x00000000003f782f */ /* 0x000fda00038c0000 */
.L_x_13185:
        /* <DEDUP_REMOVED lines=9> */
.L_x_13346:
[----:B------:R-:W-:Y:S05]  /*118f0*/  BSYNC B1 ;  /* 0x0000000000017941 */ /* 0x000fea0003800000 */
.L_x_13187:
[----:B------:R-:W-:Y:S04]  /*11900*/  BSSY B1, `(.L_x_13189) ;  /* 0x000004e000017945 */ /* 0x000fe80003800000 */
[----:B------:R-:W-:Y:S05]  /*11910*/  @!P6 BRA `(.L_x_13190) ;  /* 0x000000040030e947 */ /* 0x000fea0003800000 */
[----:B------:R-:W0:Y:S01]  /*11920*/  LDL R8, [R1+0x4] ;  /* 0x0000040001087983 */ /* 0x000e220000100800 */
[----:B------:R-:W1:Y:S02]  /*11930*/  S2R R6, SR_TID.X ;  /* 0x0000000000067919 */ /* 0x000e640000002100 */
[----:B-1----:R-:W-:Y:S01]  /*11940*/  LOP3.LUT R7, R6, 0x7f, RZ, 0xc0, !PT ;  /* 0x0000007f06077812 */ /* 0x002fe200078ec0ff */
[----:B------:R-:W-:Y:S01]  /*11950*/  IMAD R6, R29, 0x8, R22 ;  /* 0x000000081d067824 */ /* 0x000fe200078e0216 */
[----:B------:R-:W-:Y:S02]  /*11960*/  BSSY B2, `(.L_x_13191) ;  /* 0x0000005000027945 */ /* 0x000fe40003800000 */
[----:B------:R-:W-:Y:S02]  /*11970*/  ISETP.NE.AND P1, PT, R7, RZ, PT ;  /* 0x000000ff0700720c */ /* 0x000fe40003f25270 */
[----:B0-----:R-:W-:-:S04]  /*11980*/  SHF.L.U32 R5, R8, 0x1f, RZ ;  /* 0x0000001f08057819 */ /* 0x001fc800000006ff */
[----:B------:R-:W0:Y:S02]  /*11990*/  SYNCS.PHASECHK.TRANS64.TRYWAIT P0, [R6+URZ+0x308a0], R5 ;  /* 0x0308a005060075a7 */ /* 0x000e24000800017f */
[----:B0-----:R-:W-:Y:S05]  /*119a0*/  @!P0 BRA `(.L_x_13192) ;  /* 0x0000005800e48947 */ /* 0x001fea0003800000 */
.L_x_13347:
[----:B------:R-:W-:Y:S05]  /*119b0*/  BSYNC B2 ;  /* 0x0000000000027941 */ /* 0x000fea0003800000 */
.L_x_13191:
[----:B------:R-:W-:Y:S04]  /*119c0*/  BSSY B2, `(.L_x_13193) ;  /* 0x0000009000027945 */ /* 0x000fe80003800000 */
[----:B------:R-:W-:Y:S05]  /*119d0*/  @P1 BRA `(.L_x_13194) ;  /* 0x00000000001c1947 */ /* 0x000fea0003800000 */
[----:B------:R-:W1:Y:S02]  /*119e0*/  S2R R7, SR_TID.X ;  /* 0x0000000000077919 */ /* 0x000e640000002100 */
[----:B-1----:R-:W-:Y:S01]  /*119f0*/  LOP3.LUT R8, R7, 0x1f, RZ, 0xc0, !PT ;  /* 0x0000001f07087812 */ /* 0x002fe200078ec0ff */
[----:B------:R-:W-:-:S03]  /*11a00*/  IMAD.MOV.U32 R7, RZ, RZ, 0x6000 ;  /* 0x00006000ff077424 */ /* 0x000fc600078e00ff */
[----:B------:R-:W-:Y:S01]  /*11a10*/  ISETP.NE.AND P0, PT, R8, RZ, PT ;  /* 0x000000ff0800720c */ /* 0x000fe20003f05270 */
[----:B------:R1:W-:-:S12]  /*11a20*/  SYNCS.ARRIVE.TRANS64 RZ, [R6+URZ+0x30890], R7 ;  /* 0x0308900706ff79a7 */ /* 0x0003d8000800003f */
[----:B-1----:R-:W-:Y:S05]  /*11a30*/  @!P0 BRA `(.L_x_13194) ;  /* 0x0000000000048947 */ /* 0x002fea0003800000 */
[----:B------:R-:W-:Y:S01]  /*11a40*/  BPT.TRAP 0x1 ;  /* 0x000000040000795c */ /* 0x000fe20000300000 */
.L_x_13194:
[----:B------:R-:W-:Y:S05]  /*11a50*/  BSYNC B2 ;  /* 0x0000000000027941 */ /* 0x000fea0003800000 */
.L_x_13193:
        /* <DEDUP_REMOVED lines=8> */
[----:B------:R-:W-:Y:S01]  /*11ae0*/  VIADD R8, R6, 0x30890 ;  /* 0x0003089006087836 */ /* 0x000fe20000000000 */
[----:B------:R-:W-:Y:S01]  /*11af0*/  UMOV UR6, 0x0 ;  /* 0x0000000000067882 */ /* 0x000fe20000000000 */
[----:B------:R-:W-:Y:S01]  /*11b00*/  VIADD R9, R10, 0x12400 ;  /* 0x000124000a097836 */ /* 0x000fe20000000000 */
[----:B------:R-:W-:-:S09]  /*11b10*/  UMOV UR7, 0x12f00000 ;  /* 0x12f0000000077882 */ /* 0x000fd20000000000 */
.L_x_13195:
        /* <DEDUP_REMOVED lines=13> */
.L_x_13348:
[----:B------:R-:W-:Y:S05]  /*11bf0*/  BSYNC B2 ;  /* 0x0000000000027941 */ /* 0x000fea0003800000 */
.L_x_13196:
[----:B------:R-:W-:Y:S01]  /*11c00*/  BSSY B2, `(.L_x_13198) ;  /* 0x000000b000027945 */ /* 0x000fe20003800000 */
[----:B------:R-:W-:Y:S02]  /*11c10*/  IMAD.MOV.U32 R8, RZ, RZ, 0x0 ;  /* 0x00000000ff087424 */ /* 0x000fe400078e00ff */
[----:B------:R-:W-:Y:S01]  /*11c20*/  IMAD.MOV.U32 R9, RZ, RZ, 0x12f00000 ;  /* 0x12f00000ff097424 */ /* 0x000fe200078e00ff */
[----:B------:R-:W-:Y:S06]  /*11c30*/  @P1 BRA `(.L_x_13199) ;  /* 0x00000000001c1947 */ /* 0x000fec0003800000 */
[----:B------:R-:W2:Y:S01]  /*11c40*/  S2R R12, SR_TID.X ;  /* 0x00000000000c7919 */ /* 0x000ea20000002100 */
[----:B01----:R-:W-:-:S04]  /*11c50*/  IMAD.MOV.U32 R5, RZ, RZ, 0x6000 ;  /* 0x00006000ff057424 */ /* 0x003fc800078e00ff */
[----:B------:R3:W-:Y:S01]  /*11c60*/  SYNCS.ARRIVE.TRANS64 RZ, [R6+URZ+0x308b0], R5 ;  /* 0x0308b00506ff79a7 */ /* 0x0007e2000800003f */
[----:B--2---:R-:W-:-:S04]  /*11c70*/  LOP3.LUT R12, R12, 0x1f, RZ, 0xc0, !PT ;  /* 0x0000001f0c0c7812 */ /* 0x004fc800078ec0ff */
[----:B------:R-:W-:-:S13]  /*11c80*/  ISETP.NE.AND P0, PT, R12, RZ, PT ;  /* 0x000000ff0c00720c */ /* 0x000fda0003f05270 */
[----:B---3--:R-:W-:Y:S05]  /*11c90*/  @!P0 BRA `(.L_x_13199) ;  /* 0x0000000000048947 */ /* 0x008fea0003800000 */
[----:B------:R-:W-:Y:S01]  /*11ca0*/  BPT.TRAP 0x1 ;  /* 0x000000040000795c */ /* 0x000fe20000300000 */
.L_x_13199:
[----:B------:R-:W-:Y:S05]  /*11cb0*/  BSYNC B2 ;  /* 0x0000000000027941 */ /* 0x000fea0003800000 */
.L_x_13198:
[----:B------:R-:W-:Y:S01]  /*11cc0*/  R2UR UR10, R11 ;  /* 0x000000000b0a72ca */ /* 0x000fe200000e0000 */
[----:B------:R-:W-:Y:S01]  /*11cd0*/  UIADD3 UR4, UP0, UR38, 0x670, URZ ;  /* 0x0000067026047890 */ /* 0x000fe2000ff1e03f */
[----:B------:R-:W-:Y:S01]  /*11ce0*/  R2UR UR6, R8 ;  /* 0x00000000080672ca */ /* 0x000fe200000e0000 */
[----:B------:R-:W-:Y:S01]  /*11cf0*/  VIADD R10, R10, 0x400 ;  /* 0x000004000a0a7836 */ /* 0x000fe20000000000 */
[----:B------:R-:W-:Y:S01]  /*11d00*/  R2UR UR7, R9 ;  /* 0x00000000090772ca */ /* 0x000fe200000e0000 */
[----:B01----:R-:W-:Y:S01]  /*11d10*/  VIADD R6, R6, 0x308b0 ;  /* 0x000308b006067836 */ /* 0x003fe20000000000 */
[----:B------:R-:W-:Y:S01]  /*11d20*/  PLOP3.LUT P0, PT, PT, PT, PT, 0x80, 0x0 ;  /* 0x000000000000781c */ /* 0x000fe20003f0f070 */
[----:B------:R-:W-:-:S12]  /*11d30*/  UIADD3.X UR5, URZ, UR39, URZ, UP0, !UPT ;  /* 0x000000273f057290 */ /* 0x000fd800087fe43f */
.L_x_13200:
        /* <DEDUP_REMOVED lines=10> */
.L_x_13190:
[----:B------:R-:W-:Y:S05]  /*11de0*/  BSYNC B1 ;  /* 0x0000000000017941 */ /* 0x000fea0003800000 */
.L_x_13189:
[----:B------:R-:W2:Y:S01]  /*11df0*/  LDL.LU R8, [R1+0x4] ;  /* 0x0000040001087983 */ /* 0x000ea20000300800 */
[----:B------:R-:W-:Y:S01]  /*11e00*/  VIADD R29, R29, 0x1 ;  /* 0x000000011d1d7836 */ /* 0x000fe20000000000 */
[----:B------:R-:W-:Y:S01]  /*11e10*/  PLOP3.LUT P0, PT, PT, PT, PT, 0x8, 0x0 ;  /* 0x000000000000781c */ /* 0x000fe20003f0e170 */
[----:B------:R-:W-:-:S03]  /*11e20*/  VIADD R4, R4, 0xfffffffe ;  /* 0xfffffffe04047836 */ /* 0x000fc60000000000 */
[C---:B------:R-:W-:Y:S02]  /*11e30*/  ISETP.NE.AND P1, PT, R29.reuse, 0x2, PT ;  /* 0x000000021d00780c */ /* 0x040fe40003f25270 */
[----:B------:R-:W-:Y:S02]  /*11e40*/  ISETP.GE.AND P2, PT, R4, R3, PT ;  /* 0x000000030400720c */ /* 0x000fe40003f46270 */
[----:B0-----:R-:W-:Y:S02]  /*11e50*/  SEL R5, RZ, 0x1, P1 ;  /* 0x00000001ff057807 */ /* 0x001fe40000800000 */
[----:B------:R-:W-:Y:S02]  /*11e60*/  SEL R29, R29, RZ, P1 ;  /* 0x000000ff1d1d7207 */ /* 0x000fe40000800000 */
[----:B--2---:R-:W-:-:S05]  /*11e70*/  LOP3.LUT R8, R8, R5, RZ, 0x3c, !PT ;  /* 0x0000000508087212 */ /* 0x004fca00078e3cff */
[----:B------:R0:W-:Y:S02]  /*11e80*/  STL [R1+0x4], R8 ;  /* 0x0000040801007387 */ /* 0x0001e40000100800 */
[----:B------:R-:W-:Y:S05]  /*11e90*/  @!P2 BRA `(.L_x_13183) ;  /* 0x000000040064a947 */ /* 0x000fea0003800000 */
.L_x_13213:
[----:B------:R-:W-:Y:S05]  /*11ea0*/  YIELD ;  /* 0x0000000000007946 */ /* 0x000fea0003800000 */
[----:B------:R-:W-:Y:S04]  /*11eb0*/  BSSY B1, `(.L_x_13201) ;  /* 0x000004d000017945 */ /* 0x000fe80003800000 */
[----:B-1----:R-:W-:Y:S05]  /*11ec0*/  @!P6 BRA `(.L_x_13202) ;  /* 0x00000004002ce947 */ /* 0x002fea0003800000 */
[----:B------:R-:W2:Y:S01]  /*11ed0*/  LDL R6, [R1+0x4] ;  /* 0x0000040001067983 */ /* 0x000ea20000100800 */
[----:B------:R-:W1:Y:S02]  /*11ee0*/  S2R R5, SR_TID.X ;  /* 0x0000000000057919 */ /* 0x000e640000002100 */
[----:B-1----:R-:W-:Y:S01]  /*11ef0*/  LOP3.LUT R7, R5, 0x7f, RZ, 0xc0, !PT ;  /* 0x0000007f05077812 */ /* 0x002fe200078ec0ff */
[----:B------:R-:W-:Y:S01]  /*11f00*/  IMAD R5, R29, 0x8, R22 ;  /* 0x000000081d057824 */ /* 0x000fe200078e0216 */
[----:B------:R-:W-:Y:S02]  /*11f10*/  BSSY B2, `(.L_x_13203) ;  /* 0x0000005000027945 */ /* 0x000fe40003800000 */
[----:B------:R-:W-:Y:S02]  /*11f20*/  ISETP.NE.AND P2, PT, R7, RZ, PT ;  /* 0x000000ff0700720c */ /* 0x000fe40003f45270 */
[----:B--2---:R-:W-:-:S04]  /*11f30*/  SHF.L.U32 R6, R6, 0x1f, RZ ;  /* 0x0000001f06067819 */ /* 0x004fc800000006ff */
[----:B------:R-:W1:Y:S02]  /*11f40*/  SYNCS.PHASECHK.TRANS64.TRYWAIT P1, [R5+URZ+0x308a0], R6 ;  /* 0x0308a006050075a7 */ /* 0x000e64000802017f */
[----:B-1----:R-:W-:Y:S05]  /*11f50*/  @!P1 BRA `(.L_x_13204) ;  /* 0x0000005400a09947 */ /* 0x002fea0003800000 */
.L_x_13349:
[----:B------:R-:W-:Y:S05]  /*11f60*/  BSYNC B2 ;  /* 0x0000000000027941 */ /* 0x000fea0003800000 */
.L_x_13203:
[----:B------:R-:W-:Y:S04]  /*11f70*/  BSSY B2, `(.L_x_13205) ;  /* 0x0000009000027945 */ /* 0x000fe80003800000 */
[----:B------:R-:W-:Y:S05]  /*11f80*/  @P2 BRA `(.L_x_13206) ;  /* 0x00000000001c2947 */ /* 0x000fea0003800000 */
[----:B------:R-:W0:Y:S02]  /*11f90*/  S2R R7, SR_TID.X ;  /* 0x0000000000077919 */ /* 0x000e240000002100 */
[----:B0-----:R-:W-:Y:S01]  /*11fa0*/  LOP3.LUT R8, R7, 0x1f, RZ, 0xc0, !PT ;  /* 0x0000001f07087812 */ /* 0x001fe200078ec0ff */
[----:B------:R-:W-:-:S03]  /*11fb0*/  IMAD.MOV.U32 R7, RZ, RZ, 0x6000 ;  /* 0x00006000ff077424 */ /* 0x000fc600078e00ff */
[----:B------:R-:W-:Y:S01]  /*11fc0*/  ISETP.NE.AND P1, PT, R8, RZ, PT ;  /* 0x000000ff0800720c */ /* 0x000fe20003f25270 */
[----:B------:R2:W-:-:S12]  /*11fd0*/  SYNCS.ARRIVE.TRANS64 RZ, [R5+URZ+0x30890], R7 ;  /* 0x0308900705ff79a7 */ /* 0x0005d8000800003f */
[----:B--2---:R-:W-:Y:S05]  /*11fe0*/  @!P1 BRA `(.L_x_13206) ;  /* 0x0000000000049947 */ /* 0x004fea0003800000 */
[----:B------:R-:W-:Y:S01]  /*11ff0*/  BPT.TRAP 0x1 ;  /* 0x000000040000795c */ /* 0x000fe20000300000 */
.L_x_13206:
[----:B------:R-:W-:Y:S05]  /*12000*/  BSYNC B2 ;  /* 0x0000000000027941 */ /* 0x000fea0003800000 */
.L_x_13205:
[----:B------:R-:W-:Y:S01]  /*12010*/  IMAD.MOV.U32 R11, RZ, RZ, RZ ;  /* 0x000000ffff0b7224 */ /* 0x000fe200078e00ff */
[----:B------:R-:W-:Y:S01]  /*12020*/  UIADD3 UR4, UP0, UR38, 0x570, URZ ;  /* 0x0000057026047890 */ /* 0x000fe2000ff1e03f */
[----:B------:R-:W-:Y:S01]  /*12030*/  IMAD R7, R29, 0x6000, R22 ;  /* 0x000060001d077824 */ /* 0x000fe200078e0216 */
[----:B------:R-:W-:Y:S01]  /*12040*/  PLOP3.LUT P1, PT, PT, PT, PT, 0x80, 0x0 ;  /* 0x000000000000781c */ /* 0x000fe20003f2f070 */
[----:B0-----:R-:W-:Y:S01]  /*12050*/  IMAD R8, R4, 0xc0, R0 ;  /* 0x000000c004087824 */ /* 0x001fe200078e0200 */
[----:B------:R-:W-:Y:S01]  /*12060*/  R2UR UR10, R11 ;  /* 0x000000000b0a72ca */ /* 0x000fe200000e0000 */
[----:B------:R-:W-:Y:S01]  /*12070*/  VIADD R9, R5, 0x30890 ;  /* 0x0003089005097836 */ /* 0x000fe20000000000 */
[----:B------:R-:W-:Y:S01]  /*12080*/  UIADD3.X UR5, URZ, UR39, URZ, UP0, !UPT ;  /* 0x000000273f057290 */ /* 0x000fe200087fe43f */
[----:B------:R-:W-:Y:S01]  /*12090*/  VIADD R10, R7, 0x12400 ;  /* 0x00012400070a7836 */ /* 0x000fe20000000000 */
[----:B------:R-:W-:Y:S01]  /*120a0*/  UMOV UR6, 0x0 ;  /* 0x0000000000067882 */ /* 0x000fe20000000000 */
[----:B------:R-:W-:-:S10]  /*120b0*/  UMOV UR7, 0x12f00000 ;  /* 0x12f0000000077882 */ /* 0x000fd40000000000 */
.L_x_13207:
        /* <DEDUP_REMOVED lines=13> */
.L_x_13350:
[----:B------:R-:W-:Y:S05]  /*12190*/  BSYNC B2 ;  /* 0x0000000000027941 */ /* 0x000fea0003800000 */
.L_x_13208:
        /* <DEDUP_REMOVED lines=11> */
.L_x_13211:
[----:B------:R-:W-:Y:S05]  /*12250*/  BSYNC B2 ;  /* 0x0000000000027941 */ /* 0x000fea0003800000 */
.L_x_13210:
        /* <DEDUP_REMOVED lines=8> */
.L_x_13212:
        /* <DEDUP_REMOVED lines=10> */
.L_x_13202:
[----:B------:R-:W-:Y:S05]  /*12380*/  BSYNC B1 ;  /* 0x0000000000017941 */ /* 0x000fea0003800000 */
.L_x_13201:
[----:B------:R-:W2:Y:S01]  /*12390*/  LDL.LU R6, [R1+0x4] ;  /* 0x0000040001067983 */ /* 0x000ea20000300800 */
[----:B------:R-:W-:Y:S01]  /*123a0*/  VIADD R29, R29, 0x1 ;  /* 0x000000011d1d7836 */ /* 0x000fe20000000000 */
[C---:B------:R-:W-:Y:S01]  /*123b0*/  ISETP.GT.AND P2, PT, R4.reuse, R3, PT ;  /* 0x000000030400720c */ /* 0x040fe20003f44270 */
[----:B------:R-:W-:-:S03]  /*123c0*/  VIADD R4, R4, 0xffffffff ;  /* 0xffffffff04047836 */ /* 0x000fc60000000000 */
[----:B------:R-:W-:-:S04]  /*123d0*/  ISETP.NE.AND P1, PT, R29, 0x2, PT ;  /* 0x000000021d00780c */ /* 0x000fc80003f25270 */
[----:B------:R-:W-:Y:S02]  /*123e0*/  SEL R5, RZ, 0x1, P1 ;  /* 0x00000001ff057807 */ /* 0x000fe40000800000 */
[----:B------:R-:W-:Y:S02]  /*123f0*/  SEL R29, R29, RZ, P1 ;  /* 0x000000ff1d1d7207 */ /* 0x000fe40000800000 */
[----:B--2---:R-:W-:-:S05]  /*12400*/  LOP3.LUT R6, R6, R5, RZ, 0x3c, !PT ;  /* 0x0000000506067212 */ /* 0x004fca00078e3cff */
[----:B------:R1:W-:Y:S01]  /*12410*/  STL [R1+0x4], R6 ;  /* 0x0000040601007387 */ /* 0x0003e20000100800 */
[----:B------:R-:W-:Y:S05]  /*12420*/  @P2 BRA `(.L_x_13213) ;  /* 0xfffffff8009c2947 */ /* 0x000fea000383ffff */
.L_x_13183:
[----:B------:R-:W-:Y:S05]  /*12430*/  BSYNC B0 ;  /* 0x0000000000007941 */ /* 0x000fea0003800000 */
.L_x_13182:
[----:B------:R-:W2:Y:S01]  /*12440*/  LDL R5, [R1+0x34] ;  /* 0x0000340001057983 */ /* 0x000ea20000100800 */
[----:B------:R-:W-:Y:S05]  /*12450*/  @!P0 WARPSYNC.ALL ;  /* 0x0000000000008948 */ /* 0x000fea0003800000 */
[----:B------:R-:W-:Y:S06]  /*12460*/  @!P0 BAR.SYNC.DEFER_BLOCKING 0xc, 0x200 ;  /* 0x0308000000008b1d */ /* 0x000fec0000010000 */
[----:B------:R-:W-:Y:S01]  /*12470*/  BSSY B7, `(.L_x_13214) ;  /* 0x000035f000077945 */ /* 0x000fe20003800000 */
[----:B--2---:R-:W-:-:S13]  /*12480*/  ISETP.GT.AND P0, PT, R5, RZ, PT ;  /* 0x000000ff0500720c */ /* 0x004fda0003f04270 */
        /* <DEDUP_REMOVED lines=18> */
.L_x_13215:
        /* <DEDUP_REMOVED lines=8> */
[----:B------:R-:W-:Y:S01]  /*12630*/  IMAD.U32 R4, RZ, RZ, UR6 ;  /* 0x00000006ff047e24 */ /* 0x000fe2000f8e00ff */
[----:B0-----:R-:W-:Y:S01]  /*12640*/  MOV R8, 0x70 ;  /* 0x0000007000087802 */ /* 0x001fe20000000f00 */
[----:B------:R-:W0:Y:S01]  /*12650*/  LDC.64 R2, c[0x4][R2] ;  /* 0x0100000002027b82 */ /* 0x000e220000000a00 */
[----:B------:R-:W-:Y:S02]  /*12660*/  IMAD.U32 R5, RZ, RZ, UR7 ;  /* 0x00000007ff057e24 */ /* 0x000fe4000f8e00ff */
[----:B-1----:R-:W-:Y:S02]  /*12670*/  IMAD.U32 R6, RZ, RZ, UR8 ;  /* 0x00000008ff067e24 */ /* 0x002fe4000f8e00ff */
[----:B------:R-:W-:-:S02]  /*12680*/  IMAD.U32 R7, RZ, RZ, UR9 ;  /* 0x00000009ff077e24 */ /* 0x000fc4000f8e00ff */
[----:B------:R-:W-:Y:S02]  /*12690*/  IMAD.U32 R10, RZ, RZ, UR4 ;  /* 0x00000004ff0a7e24 */ /* 0x000fe4000f8e00ff */
[----:B------:R-:W-:Y:S02]  /*126a0*/  IMAD.U32 R11, RZ, RZ, UR5 ;  /* 0x00000005ff0b7e24 */ /* 0x000fe4000f8e00ff */
[----:B------:R-:W-:Y:S02]  /*126b0*/  IMAD.MOV.U32 R12, RZ, RZ, 0x1 ;  /* 0x00000001ff0c7424 */ /* 0x000fe400078e00ff */
[----:B------:R-:W-:-:S07]  /*126c0*/  IMAD.MOV.U32 R13, RZ, RZ, RZ ;  /* 0x000000ffff0d7224 */ /* 0x000fce00078e00ff */
[----:B------:R-:W-:-:S07]  /*126d0*/  LEPC R20, `(.L_x_13218) ;  /* 0x000000001014794e */ /* 0x000fce0000000000 */
[----:B0-----:R-:W-:Y:S05]  /*126e0*/  CALL.ABS.NOINC R2 ;  /* 0x0000000002007343 */ /* 0x001fea0003c00000 */
.L_x_13218:
[----:B------:R-:W-:Y:S05]  /*126f0*/  BSYNC B6 ;  /* 0x0000000000067941 */ /* 0x000fea0003800000 */
.L_x_13217:
        /* <DEDUP_REMOVED lines=11> */
[----:B-1----:R-:W-:Y:S02]  /*127b0*/  IMAD.U32 R6, RZ, RZ, UR8 ;  /* 0x00000008ff067e24 */ /* 0x002fe4000f8e00ff */
[----:B------:R-:W-:-:S02]  /*127c0*/  IMAD.U32 R7, RZ, RZ, UR9 ;  /* 0x00000009ff077e24 */ /* 0x000fc4000f8e00ff */
[----:B------:R-:W-:Y:S02]  /*127d0*/  IMAD.U32 R10, RZ, RZ, UR4 ;  /* 0x00000004ff0a7e24 */ /* 0x000fe4000f8e00ff */
[----:B------:R-:W-:Y:S02]  /*127e0*/  IMAD.U32 R11, RZ, RZ, UR5 ;  /* 0x00000005ff0b7e24 */ /* 0x000fe4000f8e00ff */
[----:B0-----:R-:W-:Y:S02]  /*127f0*/  IMAD.MOV.U32 R8, RZ, RZ, 0x70 ;  /* 0x00000070ff087424 */ /* 0x001fe400078e00ff */
[----:B------:R-:W-:Y:S02]  /*12800*/  IMAD.MOV.U32 R12, RZ, RZ, 0x1 ;  /* 0x00000001ff0c7424 */ /* 0x000fe400078e00ff */
[----:B--2---:R-:W-:-:S07]  /*12810*/  IMAD.MOV.U32 R13, RZ, RZ, RZ ;  /* 0x000000ffff0d7224 */ /* 0x004fce00078e00ff */
[----:B------:R-:W-:-:S07]  /*12820*/  LEPC R20, `(.L_x_13221) ;  /* 0x000000001014794e */ /* 0x000fce0000000000 */
[----:B---3--:R-:W-:Y:S05]  /*12830*/  CALL.ABS.NOINC R2 ;  /* 0x0000000002007343 */ /* 0x008fea0003c00000 */
.L_x_13221:
        /* <DEDUP_REMOVED lines=16> */
.L_x_13220:
[----:B------:R-:W-:Y:S05]  /*12940*/  BSYNC B6 ;  /* 0x0000000000067941 */ /* 0x000fea0003800000 */
.L_x_13219:
[----:B------:R-:W2:Y:S01]  /*12950*/  LDL.LU R21, [R1+0x8] ;  /* 0x0000080001157983 */ /* 0x000ea20000300800 */
[----:B------:R-:W-:Y:S02]  /*12960*/  ULDC.64 UR4, c[0x0][0x9f8] ;  /* 0x00027e0000047ab9 */ /* 0x000fe40000000a00 */
[----:B------:R-:W-:Y:S01]  /*12970*/  ISETP.NE.U32.AND P0, PT, RZ, UR4, PT ;  /* 0x00000004ff007c0c */ /* 0x000fe2000bf05070 */
[----:B------:R-:W0:Y:S03]  /*12980*/  LDL R20, [R1+0x18] ;  /* 0x0000180001147983 */ /* 0x000e260000100800 */
[----:B------:R-:W-:-:S13]  /*12990*/  ISETP.NE.AND.EX P0, PT, RZ, UR5, PT, P0 ;  /* 0x00000005ff007c0c */ /* 0x000fda000bf05300 */
[----:B------:R-:W-:-:S04]  /*129a0*/  @P0 IADD3 R2, P1, R24, UR4, RZ ;  /* 0x0000000418020c10 */ /* 0x000fc8000ff3e0ff */
[----:B--2---:R-:W-:Y:S01]  /*129b0*/  @P0 IADD3.X R3, R21, UR5, RZ, P1, !PT ;  /* 0x0000000515030c10 */ /* 0x004fe20008ffe4ff */
[----:B------:R-:W-:-:S04]  /*129c0*/  ULDC.64 UR4, c[0x0][0xa08] ;  /* 0x0002820000047ab9 */ /* 0x000fc80000000a00 */
[----:B------:R2:W3:Y:S01]  /*129d0*/  @P0 LDG.E R25, desc[UR56][R2.64] ;  /* 0x0000003802190981 */ /* 0x0004e2000c1e1900 */
[----:B0-----:R-:W-:-:S05]  /*129e0*/  VIADD R8, R20, 0xffffffff ;  /* 0xffffffff14087836 */ /* 0x001fca0000000000 */
[----:B------:R0:W-:Y:S01]  /*129f0*/  STL [R1+0x1c], R8 ;  /* 0x00001c0801007387 */ /* 0x0001e20000100800 */
        /* <DEDUP_REMOVED lines=8> */
[----:B------:R-:W2:Y:S02]  /*12a80*/  S2R R0, SR_TID.X ;  /* 0x0000000000007919 */ /* 0x000ea40000002100 */
[----:B--2---:R-:W-:-:S04]  /*12a90*/  SHF.R.U32.HI R0, RZ, 0x5, R0 ;  /* 0x00000005ff007819 */ /* 0x004fc80000011600 */
[----:B------:R-:W-:-:S05]  /*12aa0*/  LOP3.LUT R0, R0, 0x3, RZ, 0xc0, !PT ;  /* 0x0000000300007812 */ /* 0x000fca00078ec0ff */
[----:B------:R2:W3:Y:S02]  /*12ab0*/  SHFL.IDX PT, R14, R0, RZ, 0x1f ;  /* 0x00001fff000e7589 */ /* 0x0004e400000e0000 */
.L_x_13353:
        /* <DEDUP_REMOVED lines=10> */
.L_x_13356:
[----:B------:R-:W-:Y:S05]  /*12b60*/  @!P6 BRA `(.L_x_13223) ;  /* 0x0000000000ece947 */ /* 0x000fea0003800000 */
[----:B------:R-:W-:Y:S01]  /*12b70*/  ISETP.NE.U32.AND P0, PT, R2, RZ, PT ;  /* 0x000000ff0200720c */ /* 0x000fe20003f05070 */
[----:B------:R-:W-:-:S03]  /*12b80*/  IMAD.MOV.U32 R27, RZ, RZ, R8 ;  /* 0x000000ffff1b7224 */ /* 0x000fc600078e0008 */
[----:B------:R-:W-:-:S13]  /*12b90*/  ISETP.NE.AND.EX P0, PT, R3, RZ, PT, P0 ;  /* 0x000000ff0300720c */ /* 0x000fda0003f05300 */
[----:B------:R-:W-:Y:S05]  /*12ba0*/  @!P0 BRA `(.L_x_13225) ;  /* 0x0000000000488947 */ /* 0x000fea0003800000 */
[----:B-1----:R-:W1:Y:S01]  /*12bb0*/  LDC R6, c[0x0][0x43c] ;  /* 0x00010f00ff067b82 */ /* 0x002e620000000800 */
[----:B--2---:R-:W-:Y:S01]  /*12bc0*/  IMAD.MOV.U32 R0, RZ, RZ, R8 ;  /* 0x000000ffff007224 */ /* 0x004fe200078e0008 */
        /* <DEDUP_REMOVED lines=16> */
.L_x_13225:
[----:B--2---:R-:W-:Y:S01]  /*12cd0*/  IMAD R0, R23, 0x8, R22 ;  /* 0x0000000817007824 */ /* 0x004fe200078e0216 */
[----:B---3--:R-:W-:-:S04]  /*12ce0*/  SHF.L.U32 R2, R26, 0x1f, RZ ;  /* 0x0000001f1a027819 */ /* 0x008fc800000006ff */
[----:B------:R-:W2:Y:S02]  /*12cf0*/  SYNCS.PHASECHK.TRANS64.TRYWAIT P0, [R0+URZ+0x30840], R2 ;  /* 0x03084002000075a7 */ /* 0x000ea4000800017f */
[----:B--2---:R-:W-:Y:S05]  /*12d00*/  @!P0 BRA `(.L_x_13226) ;  /* 0x0000004800b08947 */ /* 0x004fea0003800000 */
.L_x_13357:
        /* <DEDUP_REMOVED lines=11> */
.L_x_13227:
[----:B--2---:R-:W2:Y:S01]  /*12dc0*/  LDL.LU R2, [R1] ;  /* 0x0000000001027983 */ /* 0x004ea20000300800 */
[----:B------:R-:W-:Y:S01]  /*12dd0*/  R2UR UR9, R0 ;  /* 0x00000000000972ca */ /* 0x000fe200000e0000 */
[----:B------:R-:W-:Y:S01]  /*12de0*/  IMAD R0, R23, 0x6000, R22 ;  /* 0x0000600017007824 */ /* 0x000fe200078e0216 */
[----:B------:R-:W-:Y:S01]  /*12df0*/  R2UR UR11, R27 ;  /* 0x000000001b0b72ca */ /* 0x000fe200000e0000 */
[----:B------:R-:W-:Y:S01]  /*12e00*/  UIADD3 UR6, UP0, UR38, 0x370, URZ ;  /* 0x0000037026067890 */ /* 0x000fe2000ff1e03f */
[----:B------:R-:W-:Y:S01]  /*12e10*/  R2UR UR4, R28 ;  /* 0x000000001c0472ca */ /* 0x000fe200000e0000 */
[----:B------:R-:W-:Y:S01]  /*12e20*/  UMOV UR5, 0x14f00000 ;  /* 0x14f0000000057882 */ /* 0x000fe20000000000 */
[----:B------:R-:W-:Y:S01]  /*12e30*/  R2UR UR8, R0 ;  /* 0x00000000000872ca */ /* 0x000fe200000e0000 */
[----:B------:R-:W-:Y:S01]  /*12e40*/  UIADD3.X UR7, URZ, UR39, URZ, UP0, !UPT ;  /* 0x000000273f077290 */ /* 0x000fe200087fe43f */
[----:B------:R-:W-:Y:S01]  /*12e50*/  PLOP3.LUT P0, PT, PT, PT, PT, 0x80, 0x0 ;  /* 0x000000000000781c */ /* 0x000fe20003f0f070 */
[----:B------:R-:W-:Y:S01]  /*12e60*/  UMOV UR10, URZ ;  /* 0x0000003f000a7c82 */ /* 0x000fe20008000000 */
[----:B------:R-:W-:-:S02]  /*12e70*/  R2UR UR12, R18 ;  /* 0x00000000120c72ca */ /* 0x000fc400000e0000 */
[----:B-----5:R-:W-:Y:S01]  /*12e80*/  R2UR UR13, R24 ;  /* 0x00000000180d72ca */ /* 0x020fe200000e0000 */
[----:B------:R-:W-:-:S04]  /*12e90*/  UIADD3 UR9, UR9, 0x30830, URZ ;  /* 0x0003083009097890 */ /* 0x000fc8000fffe03f */
[----:B------:R-:W-:Y:S02]  /*12ea0*/  UIMAD UR11, UR11, 0xc0, UR4 ;  /* 0x000000c00b0b78a4 */ /* 0x000fe4000f8e0204 */
[----:B------:R-:W-:Y:S01]  /*12eb0*/  UIADD3 UR8, UR8, 0x12400, URZ ;  /* 0x0001240008087890 */ /* 0x000fe2000fffe03f */
[----:B------:R-:W-:-:S08]  /*12ec0*/  UMOV UR4, 0x0 ;  /* 0x0000000000047882 */ /* 0x000fd00000000000 */
[----:B------:R3:W-:Y:S01]  /*12ed0*/  UTMALDG.4D [UR8], [UR6], desc[UR4] ;  /* 0x00000408060075b4 */ /* 0x0007e20008019000 */
[----:B--2---:R-:W-:-:S04]  /*12ee0*/  LOP3.LUT R2, R2, 0xfffffffe, RZ, 0xc0, !PT ;  /* 0xfffffffe02027812 */ /* 0x004fc800078ec0ff */
[----:B------:R-:W-:-:S05]  /*12ef0*/  @P0 LOP3.LUT R2, R2, 0x1, RZ, 0xfc, !PT ;  /* 0x0000000102020812 */ /* 0x000fca00078efcff */
[----:B------:R3:W-:Y:S01]  /*12f00*/  STL [R1], R2 ;  /* 0x0000000201007387 */ /* 0x0007e20000100800 */
[----:B------:R-:W-:Y:S01]  /*12f10*/  NOP ;  /* 0x0000000000007918 */ /* 0x000fe20000000000 */
.L_x_13223:
[----:B------:R-:W4:Y:S04]  /*12f20*/  LDL.LU R4, [R1+0x20] ;  /* 0x0000200001047983 */ /* 0x000f280000300800 */
[----:B-1----:R-:W5:Y:S04]  /*12f30*/  LDL.LU R6, [R1+0x10] ;  /* 0x0000100001067983 */ /* 0x002f680000300800 */
[----:B------:R-:W5:Y:S01]  /*12f40*/  LDL.LU R3, [R1+0x30] ;  /* 0x0000300001037983 */ /* 0x000f620000300800 */
[----:B------:R-:W-:Y:S05]  /*12f50*/  WARPSYNC.ALL ;  /* 0x0000000000007948 */ /* 0x000fea0003800000 */
[----:B---3--:R-:W-:Y:S01]  /*12f60*/  ULDC.64 UR6, c[0x0][0xa00] ;  /* 0x0002800000067ab9 */ /* 0x008fe20000000a00 */
[----:B------:R-:W-:Y:S01]  /*12f70*/  ULDC.64 UR4, c[0x0][0x298] ;  /* 0x0000a60000047ab9 */ /* 0x000fe20000000a00 */
[----:B------:R-:W-:Y:S01]  /*12f80*/  BAR.SYNC.DEFER_BLOCKING 0x8, 0x200 ;  /* 0x0208000000007b1d */ /* 0x000fe20000010000 */
[----:B------:R-:W-:Y:S01]  /*12f90*/  ISETP.NE.U32.AND P0, PT, RZ, UR6, PT ;  /* 0x00000006ff007c0c */ /* 0x000fe2000bf05070 */
[----:B--2---:R-:W-:-:S03]  /*12fa0*/  VIADD R0, R22, 0xc400 ;  /* 0x0000c40016007836 */ /* 0x004fc60000000000 */
[----:B------:R-:W-:Y:S01]  /*12fb0*/  ISETP.NE.AND.EX P0, PT, RZ, UR7, PT, P0 ;  /* 0x00000007ff007c0c */ /* 0x000fe2000bf05300 */
[----:B------:R-:W-:Y:S01]  /*12fc0*/  BSSY B6, `(.L_x_13228) ;  /* 0x0000020000067945 */ /* 0x000fe20003800000 */
[----:B------:R-:W-:Y:S02]  /*12fd0*/  LOP3.LUT P1, RZ, R0, 0x3ff, RZ, 0xc0, !PT ;  /* 0x000003ff00ff7812 */ /* 0x000fe4000782c0ff */
[----:B----4-:R-:W-:-:S05]  /*12fe0*/  SHF.R.S32.HI R2, RZ, 0x1f, R4 ;  /* 0x0000001fff027819 */ /* 0x010fca0000011404 */
[----:B------:R-:W-:Y:S01]  /*12ff0*/  IMAD R2, R2, UR4, RZ ;  /* 0x0000000402027c24 */ /* 0x000fe2000f8e02ff */
[----:B-----5:R-:W-:-:S03]  /*13000*/  SEL R3, R3, RZ, !P0 ;  /* 0x000000ff03037207 */ /* 0x020fc60004000000 */
[----:B------:R-:W-:Y:S01]  /*13010*/  IMAD R0, R4, UR5, R2 ;  /* 0x0000000504007c24 */ /* 0x000fe2000f8e0202 */
[----:B------:R-:W-:Y:S01]  /*13020*/  SEL R2, R6, RZ, !P0 ;  /* 0x000000ff06027207 */ /* 0x000fe20004000000 */
        /* <DEDUP_REMOVED lines=18> */
[----:B0-----:R-:W-:-:S02]  /*13150*/  IMAD.U32 R7, RZ, RZ, UR7 ;  /* 0x00000007ff077e24 */ /* 0x001fc4000f8e00ff */
[----:B------:R-:W-:Y:S02]  /*13160*/  IMAD.U32 R10, RZ, RZ, UR8 ;  /* 0x00000008ff0a7e24 */ /* 0x000fe4000f8e00ff */
[----:B------:R-:W-:Y:S02]  /*13170*/  IMAD.U32 R11, RZ, RZ, UR9 ;  /* 0x00000009ff0b7e24 */ /* 0x000fe4000f8e00ff */
[----:B------:R-:W-:Y:S02]  /*13180*/  IMAD.MOV.U32 R8, RZ, RZ, 0x70 ;  /* 0x00000070ff087424 */ /* 0x000fe400078e00ff */
[----:B------:R-:W-:-:S07]  /*13190*/  IMAD.MOV.U32 R13, RZ, RZ, RZ ;  /* 0x000000ffff0d7224 */ /* 0x000fce00078e00ff */
[----:B------:R-:W-:-:S07]  /*131a0*/  LEPC R20, `(.L_x_13229) ;  /* 0x000000001014794e */ /* 0x000fce0000000000 */
[----:B-1----:R-:W-:Y:S05]  /*131b0*/  CALL.ABS.NOINC R2 ;  /* 0x0000000002007343 */ /* 0x002fea0003c00000 */
.L_x_13229:
[----:B------:R-:W-:Y:S05]  /*131c0*/  BSYNC B6 ;  /* 0x0000000000067941 */ /* 0x000fea0003800000 */
.L_x_13228:
        /* <DEDUP_REMOVED lines=33> */
[----:B----4-:R-:W-:-:S04]  /*133e0*/  @P0 IMAD.HI.U32 R0, R6, R4, RZ ;  /* 0x0000000406000227 */ /* 0x010fc800078e00ff */
[----:B------:R-:W-:Y:S01]  /*133f0*/  IMAD.MOV.U32 R4, RZ, RZ, R6 ;  /* 0x000000ffff047224 */ /* 0x000fe200078e0006 */
[----:B-1----:R-:W-:-:S04]  /*13400*/  @P0 SHF.R.U32.HI R4, RZ, R5, R0 ;  /* 0x00000005ff040219 */ /* 0x002fc80000011600 */
        /* <DEDUP_REMOVED lines=44> */
[----:B------:R-:W-:Y:S01]  /*136d0*/  SHFL.IDX PT, R8, R5, RZ, 0x181f ;  /* 0x00181fff05087589 */ /* 0x000fe200000e0000 */
        /* <DEDUP_REMOVED lines=81> */
[----:B0-----:R-:W-:-:S04]  /*13bf0*/  @!P2 IMAD.X R0, RZ, RZ, R0, P1 ;  /* 0x000000ffff00a224 */ /* 0x001fc800008e0600 */
[----:B------:R-:W-:Y:S02]  /*13c00*/  @!P2 IMAD.MOV.U32 R7, RZ, RZ, R0 ;  /* 0x000000ffff07a224 */ /* 0x000fe400078e0000 */
[----:B------:R-:W-:-:S03]  /*13c10*/  VIADD R0, R17, 0x90 ;  /* 0x0000009011007836 */ /* 0x000fc60000000000 */
[----:B------:R0:W-:Y:S02]  /*13c20*/  @!P2 LDGSTS.E.BYPASS.LTC128B.128 [R10+0x10400], desc[UR56][R6.64], !P0 ;  /* 0x10400000060aafae */ /* 0x0001e4000c101d78 */
[----:B------:R-:W-:Y:S02]  /*13c30*/  ISETP.GE.AND P1, PT, R0, R3, PT ;  /* 0x000000030000720c */ /* 0x000fe40003f26270 */
[----:B------:R-:W-:Y:S04]  /*13c40*/  SHFL.IDX PT, R0, R2, 0x1, 0x181f ;  /* 0x00381f0002007f89 */ /* 0x000fe800000e0000 */
[----:B0-----:R-:W0:Y:S07]  /*13c50*/  SHFL.IDX PT, R6, R5, 0x1, 0x181f ;  /* 0x00381f0005067f89 */ /* 0x001e2e00000e0000 */
[----:B0-----:R-:W-:-:S05]  /*13c60*/  @!P1 LEA R6, P2, R20, R6, 0x1 ;  /* 0x0000000614069211 */ /* 0x001fca00078408ff */
[----:B------:R-:W-:-:S04]  /*13c70*/  @!P1 IMAD.X R0, RZ, RZ, R0, P2 ;  /* 0x000000ffff009224 */ /* 0x000fc800010e0600 */
[----:B------:R-:W-:Y:S02]  /*13c80*/  @!P1 IMAD.MOV.U32 R7, RZ, RZ, R0 ;  /* 0x000000ffff079224 */ /* 0x000fe400078e0000 */
[----:B------:R-:W-:-:S03]  /*13c90*/  VIADD R0, R17, 0xa0 ;  /* 0x000000a011007836 */ /* 0x000fc60000000000 */
[----:B------:R0:W-:Y:S02]  /*13ca0*/  @!P1 LDGSTS.E.BYPASS.LTC128B.128 [R10+0x10c00], desc[UR56][R6.64], !P0 ;  /* 0x10c00000060a9fae */ /* 0x0001e4000c101d78 */
[----:B------:R-:W-:Y:S02]  /*13cb0*/  ISETP.GE.AND P1, PT, R0, R3, PT ;  /* 0x000000030000720c */ /* 0x000fe40003f26270 */
[----:B------:R-:W-:Y:S04]  /*13cc0*/  SHFL.IDX PT, R0, R2, 0x2, 0x181f ;  /* 0x00581f0002007f89 */ /* 0x000fe800000e0000 */
[----:B0-----:R-:W0:Y:S07]  /*13cd0*/  SHFL.IDX PT, R6, R5, 0x2, 0x181f ;  /* 0x00581f0005067f89 */ /* 0x001e2e00000e0000 */
[----:B0-----:R-:W-:-:S04]  /*13ce0*/  @!P1 LEA R6, P2, R20, R6, 0x1 ;  /* 0x0000000614069211 */ /* 0x001fc800078408ff */
[----:B------:R-:W-:-:S05]  /*13cf0*/  @!P1 IADD3.X R0, RZ, R0, RZ, P2, !PT ;  /* 0x00000000ff009210 */ /* 0x000fca00017fe4ff */
[----:B------:R-:W-:Y:S02]  /*13d00*/  @!P1 IMAD.MOV.U32 R7, RZ, RZ, R0 ;  /* 0x000000ffff079224 */ /* 0x000fe400078e0000 */
[----:B------:R0:W1:Y:S04]  /*13d10*/  SHFL.IDX PT, R0, R2, 0x3, 0x181f ;  /* 0x00781f0002007f89 */ /* 0x00006800000e0000 */
[----:B------:R0:W-:Y:S04]  /*13d20*/  @!P1 LDGSTS.E.BYPASS.LTC128B.128 [R10+0x11400], desc[UR56][R6.64], !P0 ;  /* 0x11400000060a9fae */ /* 0x0001e8000c101d78 */
[----:B------:R0:W2:Y:S02]  /*13d30*/  SHFL.IDX PT, R2, R5, 0x3, 0x181f ;  /* 0x00781f0005027f89 */ /* 0x0000a400000e0000 */
.L_x_13382:
[----:B------:R-:W-:Y:S02]  /*13d40*/  VIADD R17, R17, 0xb0 ;  /* 0x000000b011117836 */ /* 0x000fe40000000000 */
[----:B------:R-:W-:-:S03]  /*13d50*/  VIADD R8, R22, 0x30800 ;  /* 0x0003080016087836 */ /* 0x000fc60000000000 */
[----:B------:R-:W-:-:S13]  /*13d60*/  ISETP.GE.AND P1, PT, R17, R3, PT ;  /* 0x000000031100720c */ /* 0x000fda0003f26270 */
[----:B0-2---:R-:W-:-:S05]  /*13d70*/  @!P1 LEA R2, P2, R20, R2, 0x1 ;  /* 0x0000000214029211 */ /* 0x005fca00078408ff */
[----:B-1----:R-:W-:-:S05]  /*13d80*/  @!P1 IMAD.X R3, RZ, RZ, R0, P2 ;  /* 0x000000ffff039224 */ /* 0x002fca00010e0600 */
[----:B------:R-:W-:Y:S01]  /*13d90*/  @!PT LDS RZ, [RZ] ;  /* 0x00000000fffff984 */ /* 0x000fe20000000800 */
[----:B------:R-:W-:Y:S01]  /*13da0*/  @!PT LDS RZ, [RZ] ;  /* 0x00000000fffff984 */ /* 0x000fe20000000800 */
[----:B------:R-:W-:Y:S01]  /*13db0*/  @!PT LDS RZ, [RZ] ;  /* 0x00000000fffff984 */ /* 0x000fe20000000800 */
[----:B------:R0:W-:Y:S01]  /*13dc0*/  @!P1 LDGSTS.E.BYPASS.LTC128B.128 [R10+0x11c00], desc[UR56][R2.64], !P0 ;  /* 0x11c00000020a9fae */ /* 0x0001e2000c101d78 */
[----:B------:R-:W-:Y:S01]  /*13dd0*/  PLOP3.LUT P0, PT, PT, PT, PT, 0x80, 0x0 ;  /* 0x000000000000781c */ /* 0x000fe20003f0f070 */
[----:B------:R-:W-:-:S12]  /*13de0*/  NOP ;  /* 0x0000000000007918 */ /* 0x000fd80000000000 */
.L_x_13231:
        /* <DEDUP_REMOVED lines=14> */
[----:B0-----:R-:W2:Y:S01]  /*13ed0*/  LDL.LU R2, [R1+0x34] ;  /* 0x0000340001027983 */ /* 0x001ea20000300800 */
[----:B------:R0:W-:Y:S01]  /*13ee0*/  SYNCS.ARRIVE.TRANS64.A1T0 RZ, [R22+URZ+0x30800], RZ ;  /* 0x030800ff16ff79a7 */ /* 0x0001e2000810003f */
[----:B------:R-:W-:Y:S01]  /*13ef0*/  BSSY B0, `(.L_x_13232) ;  /* 0x0000004000007945 */ /* 0x000fe20003800000 */
[----:B------:R-:W1:Y:S01]  /*13f00*/  SYNCS.PHASECHK.TRANS64.TRYWAIT P0, [R22+URZ+0x30820], R3 ;  /* 0x03082003160075a7 */ /* 0x000e62000800017f */
[----:B--2---:R-:W-:Y:S02]  /*13f10*/  ISETP.GE.AND P1, PT, R2, 0xc1, PT ;  /* 0x000000c10200780c */ /* 0x004fe40003f26270 */
[----:B01----:R-:W-:Y:S11]  /*13f20*/  @!P0 BRA `(.L_x_13233) ;  /* 0x0000004800248947 */ /* 0x003ff60003800000 */
.L_x_13383:
[----:B------:R-:W-:Y:S05]  /*13f30*/  BSYNC B0 ;  /* 0x0000000000007941 */ /* 0x000fea0003800000 */
.L_x_13232:
[----:B------:R-:W-:Y:S04]  /*13f40*/  BSSY B0, `(.L_x_13234) ;  /* 0x0000170000007945 */ /* 0x000fe80003800000 */
        /* <DEDUP_REMOVED lines=43> */
.L_x_13240:
[----:B------:R-:W-:Y:S01]  /*14200*/  IMAD R2, R6, 0x8, R22 ;  /* 0x0000000806027824 */ /* 0x000fe200078e0216 */
[----:B0-----:R-:W-:Y:S01]  /*14210*/  SHF.L.U32 R3, R9, 0x1f, RZ ;  /* 0x0000001f09037819 */ /* 0x001fe200000006ff */
[----:B------:R-:W-:Y:S03]  /*14220*/  BSSY B3, `(.L_x_13241) ;  /* 0x0000003000037945 */ /* 0x000fe60003800000 */
[----:B------:R-:W0:Y:S02]  /*14230*/  SYNCS.PHASECHK.TRANS64.TRYWAIT P0, [R2+URZ+0x30840], R3 ;  /* 0x03084003020075a7 */ /* 0x000e24000800017f */
[----:B0-----:R-:W-:Y:S05]  /*14240*/  @!P0 BRA `(.L_x_13242) ;  /* 0x0000004400708947 */ /* 0x001fea0003800000 */
.L_x_13384:
[----:B------:R-:W-:Y:S05]  /*14250*/  BSYNC B3 ;  /* 0x0000000000037941 */ /* 0x000fea0003800000 */
.L_x_13241:
        /* <DEDUP_REMOVED lines=12> */
.L_x_13244:
[----:B------:R-:W-:Y:S05]  /*14320*/  BSYNC B3 ;  /* 0x0000000000037941 */ /* 0x000fea0003800000 */
.L_x_13243:
        /* <DEDUP_REMOVED lines=11> */
.L_x_13245:
        /* <DEDUP_REMOVED lines=15> */
.L_x_13385:
[----:B------:R-:W-:Y:S05]  /*144d0*/  BSYNC B3 ;  /* 0x0000000000037941 */ /* 0x000fea0003800000 */
.L_x_13246:
        /* <DEDUP_REMOVED lines=12> */
.L_x_13249:
[----:B------:R-:W-:Y:S05]  /*145a0*/  BSYNC B3 ;  /* 0x0000000000037941 */ /* 0x000fea0003800000 */
.L_x_13248:
        /* <DEDUP_REMOVED lines=11> */
.L_x_13250:
        /* <DEDUP_REMOVED lines=12> */
.L_x_13239:
[----:B------:R-:W-:Y:S05]  /*14720*/  BSYNC B1 ;  /* 0x0000000000017941 */ /* 0x000fea0003800000 */
.L_x_13238:
[----:B------:R-:W2:Y:S01]  /*14730*/  LDL.LU R0, [R1+0x18] ;  /* 0x0000180001007983 */ /* 0x000ea20000300800 */
[----:B------:R-:W-:Y:S02]  /*14740*/  IMAD.MOV.U32 R23, RZ, RZ, R6 ;  /* 0x000000ffff177224 */ /* 0x000fe400078e0006 */
[----:B------:R-:W-:Y:S02]  /*14750*/  IMAD.MOV.U32 R26, RZ, RZ, R9 ;  /* 0x000000ffff1a7224 */ /* 0x000fe400078e0009 */
[----:B--2---:R-:W-:-:S07]  /*14760*/  VIADD R0, R0, 0xfffffffd ;  /* 0xfffffffd00007836 */ /* 0x004fce0000000000 */
.L_x_13237:
[----:B------:R-:W-:Y:S05]  /*14770*/  BSYNC B2 ;  /* 0x0000000000027941 */ /* 0x000fea0003800000 */
.L_x_13236:
[----:B------:R-:W2:Y:S01]  /*14780*/  LDL.LU R2, [R1+0x1c] ;  /* 0x00001c0001027983 */ /* 0x000ea20000300800 */
[----:B------:R-:W-:-:S05]  /*14790*/  IMAD.MOV R7, RZ, RZ, -R7 ;  /* 0x000000ffff077224 */ /* 0x000fca00078e0a07 */
[----:B--2---:R-:W-:-:S13]  /*147a0*/  ISETP.NE.AND P0, PT, R2, R7, PT ;  /* 0x000000070200720c */ /* 0x004fda0003f05270 */
[----:B------:R-:W-:Y:S05]  /*147b0*/  @!P0 BRA `(.L_x_13235) ;  /* 0x0000000c00a08947 */ /* 0x000fea0003800000 */
[----:B------:R-:W-:-:S07]  /*147c0*/  IMAD.MOV.U32 R4, RZ, RZ, R24 ;  /* 0x000000ffff047224 */ /* 0x000fce00078e0018 */
.L_x_13277:
        /* <DEDUP_REMOVED lines=22> */
[----:B------:R-:W-:-:S04]  /*14930*/  @P0 SHF.R.U32.HI R2, RZ, R3, R4 ;  /* 0x00000003ff020219 */ /* 0x000fc80000011604 */
[----:B------:R-:W-:-:S05]  /*14940*/  IADD3 R3, -R2, RZ, RZ ;  /* 0x000000ff02037210 */ /* 0x000fca0007ffe1ff */
        /* <DEDUP_REMOVED lines=9> */
.L_x_13253:
[----:B------:R-:W-:Y:S01]  /*149e0*/  IMAD R2, R6, 0x8, R22 ;  /* 0x0000000806027824 */ /* 0x000fe200078e0216 */
[----:B0-----:R-:W-:Y:S01]  /*149f0*/  SHF.L.U32 R3, R7, 0x1f, RZ ;  /* 0x0000001f07037819 */ /* 0x001fe200000006ff */
[----:B------:R-:W-:Y:S03]  /*14a00*/  BSSY B2, `(.L_x_13254) ;  /* 0x0000003000027945 */ /* 0x000fe60003800000 */
[----:B------:R-:W0:Y:S02]  /*14a10*/  SYNCS.PHASECHK.TRANS64.TRYWAIT P0, [R2+URZ+0x30840], R3 ;  /* 0x03084003020075a7 */ /* 0x000e24000800017f */
[----:B0-----:R-:W-:Y:S05]  /*14a20*/  @!P0 BRA `(.L_x_13255) ;  /* 0x0000003c00a08947 */ /* 0x001fea0003800000 */
.L_x_13386:
[----:B------:R-:W-:Y:S05]  /*14a30*/  BSYNC B2 ;  /* 0x0000000000027941 */ /* 0x000fea0003800000 */
.L_x_13254:
        /* <DEDUP_REMOVED lines=12> */
.L_x_13257:
[----:B------:R-:W-:Y:S05]  /*14b00*/  BSYNC B2 ;  /* 0x0000000000027941 */ /* 0x000fea0003800000 */
.L_x_13256:
        /* <DEDUP_REMOVED lines=11> */
.L_x_13258:
        /* <DEDUP_REMOVED lines=15> */
.L_x_13387:
[----:B------:R-:W-:Y:S05]  /*14cb0*/  BSYNC B2 ;  /* 0x0000000000027941 */ /* 0x000fea0003800000 */
.L_x_13259:
        /* <DEDUP_REMOVED lines=11> */
.L_x_13262:
[----:B------:R-:W-:Y:S05]  /*14d70*/  BSYNC B2 ;  /* 0x0000000000027941 */ /* 0x000fea0003800000 */
.L_x_13261:
        /* <DEDUP_REMOVED lines=10> */
.L_x_13263:
        /* <DEDUP_REMOVED lines=12> */
.L_x_13252:
[----:B------:R-:W-:Y:S05]  /*14ee0*/  BSYNC B1 ;  /* 0x0000000000017941 */ /* 0x000fea0003800000 */
.L_x_13251:
        /* <DEDUP_REMOVED lines=32> */
.L_x_13266:
[----:B------:R-:W-:Y:S01]  /*150f0*/  IMAD R2, R23, 0x8, R22 ;  /* 0x0000000817027824 */ /* 0x000fe200078e0216 */
[----:B0-----:R-:W-:Y:S01]  /*15100*/  SHF.L.U32 R3, R26, 0x1f, RZ ;  /* 0x0000001f1a037819 */ /* 0x001fe200000006ff */
[----:B------:R-:W-:Y:S03]  /*15110*/  BSSY B2, `(.L_x_13267) ;  /* 0x0000003000027945 */ /* 0x000fe60003800000 */
[----:B------:R-:W0:Y:S02]  /*15120*/  SYNCS.PHASECHK.TRANS64.TRYWAIT P0, [R2+URZ+0x30840], R3 ;  /* 0x03084003020075a7 */ /* 0x000e24000800017f */
[----:B0-----:R-:W-:Y:S05]  /*15130*/  @!P0 BRA `(.L_x_13268) ;  /* 0x0000003800048947 */ /* 0x001fea0003800000 */
.L_x_13388:
[----:B------:R-:W-:Y:S05]  /*15140*/  BSYNC B2 ;  /* 0x0000000000027941 */ /* 0x000fea0003800000 */
.L_x_13267:
        /* <DEDUP_REMOVED lines=12> */
.L_x_13270:
[----:B------:R-:W-:Y:S05]  /*15210*/  BSYNC B2 ;  /* 0x0000000000027941 */ /* 0x000fea0003800000 */
.L_x_13269:
        /* <DEDUP_REMOVED lines=12> */
.L_x_13271:
        /* <DEDUP_REMOVED lines=15> */
.L_x_13389:
[----:B------:R-:W-:Y:S05]  /*153d0*/  BSYNC B2 ;  /* 0x0000000000027941 */ /* 0x000fea0003800000 */
.L_x_13272:
        /* <DEDUP_REMOVED lines=11> */
.L_x_13275:
[----:B------:R-:W-:Y:S05]  /*15490*/  BSYNC B2 ;  /* 0x0000000000027941 */ /* 0x000fea0003800000 */
.L_x_13274:
        /* <DEDUP_REMOVED lines=10> */
.L_x_13276:
        /* <DEDUP_REMOVED lines=12> */
.L_x_13265:
[----:B------:R-:W-:Y:S05]  /*15600*/  BSYNC B1 ;  /* 0x0000000000017941 */ /* 0x000fea0003800000 */
.L_x_13264:
[C---:B------:R-:W-:Y:S01]  /*15610*/  ISETP.GT.AND P0, PT, R0.reuse, 0x1, PT ;  /* 0x000000010000780c */ /* 0x040fe20003f04270 */
[----:B------:R-:W-:-:S12]  /*15620*/  VIADD R0, R0, 0xfffffffe ;  /* 0xfffffffe00007836 */ /* 0x000fd80000000000 */
[----:B------:R-:W-:Y:S05]  /*15630*/  @P0 BRA `(.L_x_13277) ;  /* 0xfffffff000640947 */ /* 0x000fea000383ffff */
.L_x_13235:
[----:B------:R-:W-:Y:S05]  /*15640*/  BSYNC B0 ;  /* 0x0000000000007941 */ /* 0x000fea0003800000 */
.L_x_13234:
        /* <DEDUP_REMOVED lines=17> */
.L_x_13279:
[----:B------:R-:W-:Y:S05]  /*15760*/  BSYNC B0 ;  /* 0x0000000000007941 */ /* 0x000fea0003800000 */
.L_x_13278:
        /* <DEDUP_REMOVED lines=10> */
.L_x_13390:
[----:B------:R-:W-:Y:S05]  /*15810*/  BSYNC B1 ;  /* 0x0000000000017941 */ /* 0x000fea0003800000 */
.L_x_13282:
        /* <DEDUP_REMOVED lines=9> */
.L_x_13285:
[----:B------:R-:W-:Y:S05]  /*158b0*/  BSYNC B1 ;  /* 0x0000000000017941 */ /* 0x000fea0003800000 */
.L_x_13284:
        /* <DEDUP_REMOVED lines=10> */
.L_x_13286:
        /* <DEDUP_REMOVED lines=10> */
.L_x_13281:
[----:B------:R-:W-:Y:S05]  /*15a00*/  BSYNC B0 ;  /* 0x0000000000007941 */ /* 0x000fea0003800000 */
.L_x_13280:
[----:B------:R-:W-:-:S04]  /*15a10*/  IADD3 R23, R23, 0x1, RZ ;  /* 0x0000000117177810 */ /* 0x000fc80007ffe0ff */
[----:B------:R-:W-:-:S04]  /*15a20*/  ISETP.NE.AND P0, PT, R23, 0x2, PT ;  /* 0x000000021700780c */ /* 0x000fc80003f05270 */
[----:B0-----:R-:W-:Y:S02]  /*15a30*/  SEL R3, RZ, 0x1, P0 ;  /* 0x00000001ff037807 */ /* 0x001fe40000000000 */
[----:B------:R-:W-:Y:S02]  /*15a40*/  SEL R23, R23, RZ, P0 ;  /* 0x000000ff17177207 */ /* 0x000fe40000000000 */
[----:B------:R-:W-:-:S07]  /*15a50*/  LOP3.LUT R26, R26, R3, RZ, 0x3c, !PT ;  /* 0x000000031a1a7212 */ /* 0x000fce00078e3cff */
.L_x_13216:
[----:B------:R-:W-:Y:S05]  /*15a60*/  BSYNC B7 ;  /* 0x0000000000077941 */ /* 0x000fea0003800000 */
.L_x_13214:
        /* <DEDUP_REMOVED lines=12> */
.L_x_13287:
        /* <DEDUP_REMOVED lines=16> */
[----:B------:R-:W-:Y:S01]  /*15c30*/  SHFL.IDX PT, R4, R16, 0x1, 0x1f ;  /* 0x00201f0010047f89 */ /* 0x000fe200000e0000 */
[----:B0-----:R-:W-:Y:S02]  /*15c40*/  IMAD.MOV.U32 R2, RZ, RZ, RZ ;  /* 0x000000ffff027224 */ /* 0x001fe400078e00ff */
[----:B--2---:R-:W-:Y:S01]  /*15c50*/  @!P1 IMAD.MOV.U32 R2, RZ, RZ, R3 ;  /* 0x000000ffff029224 */ /* 0x004fe200078e0003 */
[----:B------:R-:W-:-:S04]  /*15c60*/  ISETP.NE.AND P1, PT, R8, RZ, PT ;  /* 0x000000ff0800720c */ /* 0x000fc80003f25270 */
[----:B------:R-:W0:Y:S02]  /*15c70*/  SHFL.UP PT, R14, R2, 0x1, RZ ;  /* 0x04200000020e7989 */ /* 0x000e2400000e00ff */
[----:B0-----:R-:W-:-:S05]  /*15c80*/  SEL R5, R14, RZ, P1 ;  /* 0x000000ff0e057207 */ /* 0x001fca0000800000 */
        /* <DEDUP_REMOVED lines=14> */
.L_x_13400:
[----:B------:R-:W-:Y:S02]  /*15d70*/  ULDC UR4, c[0x0][0xc38] ;  /* 0x00030e0000047ab9 */ /* 0x000fe40000000800 */
[----:B------:R-:W-:-:S04]  /*15d80*/  IMAD.U32 R16, RZ, RZ, UR4 ;  /* 0x00000004ff107e24 */ /* 0x000fc8000f8e00ff */
[----:B-1----:R-:W-:-:S04]  /*15d90*/  IMAD R5, R14, R16, RZ ;  /* 0x000000100e057224 */ /* 0x002fc800078e02ff */
[----:B------:R-:W-:-:S05]  /*15da0*/  IMAD.IADD R4, R4, 0x1, R5 ;  /* 0x0000000104047824 */ /* 0x000fca00078e0205 */
[----:B------:R-:W-:-:S13]  /*15db0*/  ISETP.GT.AND P6, PT, R4, R0, PT ;  /* 0x000000000400720c */ /* 0x000fda0003fc4270 */
[----:B------:R-:W-:Y:S05]  /*15dc0*/  @P6 BRA `(.L_x_13290) ;  /* 0x00000000009c6947 */ /* 0x000fea0003800000 */
.L_x_13295:
        /* <DEDUP_REMOVED lines=14> */
.L_x_13293:
[----:B------:R-:W-:Y:S05]  /*15eb0*/  BSYNC B0 ;  /* 0x0000000000007941 */ /* 0x000fea0003800000 */
.L_x_13292:
        /* <DEDUP_REMOVED lines=18> */
.L_x_13408:
[----:B------:R-:W-:Y:S02]  /*15fe0*/  ULDC UR4, c[0x0][0xc38] ;  /* 0x00030e0000047ab9 */ /* 0x000fe40000000800 */
[----:B------:R-:W-:-:S04]  /*15ff0*/  IMAD.U32 R16, RZ, RZ, UR4 ;  /* 0x00000004ff107e24 */ /* 0x000fc8000f8e00ff */
[----:B-1----:R-:W-:-:S04]  /*16000*/  IMAD R5, R14, R16, RZ ;  /* 0x000000100e057224 */ /* 0x002fc800078e02ff */
[----:B------:R-:W-:-:S05]  /*16010*/  IMAD.IADD R4, R5, 0x1, R4 ;  /* 0x0000000105047824 */ /* 0x000fca00078e0204 */
[----:B------:R-:W-:-:S13]  /*16020*/  ISETP.GT.AND P6, PT, R4, R0, PT ;  /* 0x000000000400720c */ /* 0x000fda0003fc4270 */
[----:B------:R-:W-:Y:S05]  /*16030*/  @!P6 BRA `(.L_x_13295) ;  /* 0xfffffffc0064e947 */ /* 0x000fea000383ffff */
.L_x_13290:
        /* <DEDUP_REMOVED lines=8> */
.L_x_13412:
[----:B------:R-:W-:Y:S01]  /*160c0*/  ISETP.NE.AND P0, PT, R6, RZ, PT ;  /* 0x000000ff0600720c */ /* 0x000fe20003f05270 */
[----:B------:R-:W-:-:S12]  /*160d0*/  IMAD.MOV.U32 R14, RZ, RZ, RZ ;  /* 0x000000ffff0e7224 */ /* 0x000fd800078e00ff */
[----:B------:R-:W-:Y:S05]  /*160e0*/  @!P0 BRA `(.L_x_13297) ;  /* 0x0000000000108947 */ /* 0x000fea0003800000 */
[----:B------:R-:W-:Y:S01]  /*160f0*/  UMOV UR4, 0xffffffff ;  /* 0xffffffff00047882 */ /* 0x000fe20000000000 */
[----:B------:R-:W-:Y:S02]  /*16100*/  VIADD R12, R4, 0xffffffff ;  /* 0xffffffff040c7836 */ /* 0x000fe40000000000 */
[----:B------:R-:W-:Y:S05]  /*16110*/  BRA.DIV UR4, `(.L_x_13298) ;  /* 0x0000003204707947 */ /* 0x000fea000b800000 */
[----:B------:R3:W4:Y:S02]  /*16120*/  SHFL.IDX PT, R14, R3, R12, 0x1f ;  /* 0x00001f0c030e7589 */ /* 0x00072400000e0000 */
.L_x_13297:
        /* <DEDUP_REMOVED lines=31> */
.L_x_13291:
[----:B------:R-:W-:Y:S01]  /*16320*/  UMOV UR4, URZ ;  /* 0x0000003f00047c82 */ /* 0x000fe20008000000 */
[----:B------:R-:W-:Y:S01]  /*16330*/  UMOV UR5, URZ ;  /* 0x0000003f00057c82 */ /* 0x000fe20008000000 */
[----:B------:R-:W-:Y:S01]  /*16340*/  ULDC UR6, c[0x0][0xc3c] ;  /* 0x00030f0000067ab9 */ /* 0x000fe20000000800 */
[----:B------:R-:W-:Y:S01]  /*16350*/  IMAD.MOV.U32 R16, RZ, RZ, R0 ;  /* 0x000000ffff107224 */ /* 0x000fe200078e0000 */
[----:B------:R-:W-:Y:S01]  /*16360*/  MOV R18, UR5 ;  /* 0x0000000500127c02 */ /* 0x000fe20008000f00 */
[----:B------:R-:W-:Y:S02]  /*16370*/  IMAD.U32 R17, RZ, RZ, UR4 ;  /* 0x00000004ff117e24 */ /* 0x000fe4000f8e00ff */
[----:B------:R-:W-:-:S07]  /*16380*/  IMAD.U32 R19, RZ, RZ, UR6 ;  /* 0x00000006ff137e24 */ /* 0x000fce000f8e00ff */
.L_x_13299:
        /* <DEDUP_REMOVED lines=10> */
.L_x_13288:
[----:B------:R-:W-:Y:S02]  /*16430*/  ULDC UR4, c[0x0][0xc3c] ;  /* 0x00030f0000047ab9 */ /* 0x000fe40000000800 */
[----:B---3--:R-:W-:-:S13]  /*16440*/  ISETP.GE.AND P0, PT, R19, UR4, PT ;  /* 0x0000000413007c0c */ /* 0x008fda000bf06270 */
[----:B------:R-:W-:Y:S05]  /*16450*/  @!P0 BRA `(.L_x_13300) ;  /* 0xffffffac002c8947 */ /* 0x000fea000383ffff */
[----:B------:R-:W-:Y:S05]  /*16460*/  BSYNC B8 ;  /* 0x0000000000087941 */ /* 0x000fea0003800000 */
.L_x_13178:
[----:B0-----:R-:W3:Y:S01]  /*16470*/  LDL.LU R0, [R1+0x24] ;  /* 0x0000240001007983 */ /* 0x001ee20000300800 */
[----:B------:R-:W-:Y:S01]  /*16480*/  BSSY B0, `(.L_x_13301) ;  /* 0x000000b000007945 */ /* 0x000fe20003800000 */
[----:B------:R-:W0:Y:S01]  /*16490*/  S2R R5, SR_CgaCtaId ;  /* 0x0000000000057919 */ /* 0x000e220000008800 */
[----:B---3--:R-:W-:-:S05]  /*164a0*/  VIADD R0, R0, 0x1 ;  /* 0x0000000100007836 */ /* 0x008fca0000000000 */
[----:B------:R-:W-:-:S04]  /*164b0*/  LEA.HI R2, R0, R0, RZ, 0x1 ;  /* 0x0000000000027211 */ /* 0x000fc800078f08ff */
[----:B------:R-:W-:Y:S02]  /*164c0*/  LOP3.LUT R3, R2, 0xfffffffe, RZ, 0xc0, !PT ;  /* 0xfffffffe02037812 */ /* 0x000fe400078ec0ff */
[----:B------:R-:W-:-:S03]  /*164d0*/  MOV R2, 0x400 ;  /* 0x0000040000027802 */ /* 0x000fc60000000f00 */
[----:B------:R-:W-:Y:S01]  /*164e0*/  IMAD.IADD R0, R0, 0x1, -R3 ;  /* 0x0000000100007824 */ /* 0x000fe200078e0a03 */
[----:B0-----:R-:W-:-:S04]  /*164f0*/  LEA R9, R5, R2, 0x18 ;  /* 0x0000000205097211 */ /* 0x001fc800078ec0ff */
[----:B------:R-:W-:-:S04]  /*16500*/  SHF.L.U32 R0, R0, 0x1f, RZ ;  /* 0x0000001f00007819 */ /* 0x000fc800000006ff */
[----:B------:R-:W0:Y:S02]  /*16510*/  SYNCS.PHASECHK.TRANS64.TRYWAIT P0, [R9+URZ+0x30820], R0 ;  /* 0x03082000090075a7 */ /* 0x000e24000800017f */
[----:B0-----:R-:W-:Y:S05]  /*16520*/  @!P0 BRA `(.L_x_13302) ;  /* 0x0000002c00908947 */ /* 0x001fea0003800000 */
.L_x_13415:
[----:B------:R-:W-:Y:S05]  /*16530*/  BSYNC B0 ;  /* 0x0000000000007941 */ /* 0x000fea0003800000 */
.L_x_13301:
[----:B------:R-:W-:-:S03]  /*16540*/  UMOV UR4, 0xffffffff ;  /* 0xffffffff00047882 */ /* 0x000fc60000000000 */
[----:B------:R-:W-:Y:S05]  /*16550*/  BRA.DIV UR4, `(.L_x_13303) ;  /* 0x0000002e04987947 */ /* 0x000fea000b800000 */
[----:B0-----:R-:W0:Y:S02]  /*16560*/  S2R R0, SR_TID.X ;  /* 0x0000000000007919 */ /* 0x001e240000002100 */
[----:B0-----:R-:W-:-:S04]  /*16570*/  SHF.R.U32.HI R0, RZ, 0x5, R0 ;  /* 0x00000005ff007819 */ /* 0x001fc80000011600 */
[----:B------:R-:W-:-:S05]  /*16580*/  LOP3.LUT R0, R0, 0x3, RZ, 0xc0, !PT ;  /* 0x0000000300007812 */ /* 0x000fca00078ec0ff */
[----:B------:R0:W3:Y:S02]  /*16590*/  SHFL.IDX PT, R14, R0, RZ, 0x1f ;  /* 0x00001fff000e7589 */ /* 0x0000e400000e0000 */
.L_x_13418:
[----:B---3--:R-:W-:-:S13]  /*165a0*/  ISETP.NE.AND P0, PT, R14, RZ, PT ;  /* 0x000000ff0e00720c */ /* 0x008fda0003f05270 */
[----:B------:R-:W-:Y:S05]  /*165b0*/  @P0 BRA `(.L_x_13048) ;  /* 0x0000000000880947 */ /* 0x000fea0003800000 */
[----:B------:R-:W-:-:S03]  /*165c0*/  UMOV UR4, 0xffffffff ;  /* 0xffffffff00047882 */ /* 0x000fc60000000000 */
[----:B------:R-:W-:Y:S05]  /*165d0*/  BRA.DIV UR4, `(.L_x_13304) ;  /* 0x0000002e04ac7947 */ /* 0x000fea000b800000 */
[----:B------:R-:W-:-:S13]  /*165e0*/  ELECT P6, URZ, PT ;  /* 0x00000000003f782f */ /* 0x000fda00038c0000 */
.L_x_13421:
[----:B------:R-:W-:Y:S05]  /*165f0*/  @!P6 BRA `(.L_x_13048) ;  /* 0x000000000078e947 */ /* 0x000fea0003800000 */
[----:B0-----:R-:W3:Y:S02]  /*16600*/  LDL.LU R0, [R1+0x4c] ;  /* 0x00004c0001007983 */ /* 0x001ee40000300800 */
[----:B---3--:R-:W-:-:S04]  /*16610*/  LOP3.LUT R0, R0, 0x2, RZ, 0xfc, !PT ;  /* 0x0000000200007812 */ /* 0x008fc800078efcff */
[----:B------:R-:W-:-:S13]  /*16620*/  ISETP.NE.AND P2, PT, R0, 0x3, PT ;  /* 0x000000030000780c */ /* 0x000fda0003f45270 */
[----:B------:R-:W-:Y:S05]  /*16630*/  @!P2 BRA `(.L_x_13305) ;  /* 0x000000000004a947 */ /* 0x000fea0003800000 */
[----:B------:R-:W-:Y:S01]  /*16640*/  BPT.TRAP 0x1 ;  /* 0x000000040000795c */ /* 0x000fe20000300000 */
.L_x_13305:
        /* <DEDUP_REMOVED lines=12> */
.L_x_13422:
[----:B------:R-:W3:Y:S02]  /*16710*/  SYNCS.PHASECHK.TRANS64.TRYWAIT P0, [R3+URZ], R2 ;  /* 0x00000002030075a7 */ /* 0x000ee4000800017f */
[----:B---3--:R-:W-:Y:S05]  /*16720*/  @!P0 BRA `(.L_x_13307) ;  /* 0x0000002c008c8947 */ /* 0x008fea0003800000 */
.L_x_13423:
[----:B------:R-:W-:Y:S05]  /*16730*/  @!P2 BRA `(.L_x_13308) ;  /* 0x000000000004a947 */ /* 0x000fea0003800000 */
[----:B------:R-:W-:Y:S01]  /*16740*/  BPT.TRAP 0x1 ;  /* 0x000000040000795c */ /* 0x000fe20000300000 */
.L_x_13308:
[----:B------:R-:W-:-:S04]  /*16750*/  VIADD R0, R9, 0x30860 ;  /* 0x0003086009007836 */ /* 0x000fc80000000000 */
[----:B------:R-:W-:-:S04]  /*16760*/  IMAD R23, R23, 0x8, R0 ;  /* 0x0000000817177824 */ /* 0x000fc800078e0200 */
[----:B------:R-:W4:Y:S02]  /*16770*/  SYNCS.PHASECHK.TRANS64.TRYWAIT P0, [R23+URZ], R4 ;  /* 0x00000004170075a7 */ /* 0x000f24000800017f */
[----:B----4-:R-:W-:Y:S05]  /*16780*/  @!P0 BRA `(.L_x_13309) ;  /* 0x0000002c00888947 */ /* 0x010fea0003800000 */
.L_x_13424:
[----:B------:R-:W-:-:S07]  /*16790*/  IMAD R7, R7, 0x8, R0 ;  /* 0x0000000807077824 */ /* 0x000fce00078e0200 */
.L_x_13310:
[----:B------:R0:W0:Y:S02]  /*167a0*/  SYNCS.PHASECHK.TRANS64.TRYWAIT P0, [R7+URZ], R2 ;  /* 0x00000002070075a7 */ /* 0x000024000800017f */
[----:B0-----:R-:W-:Y:S05]  /*167b0*/  @!P0 NANOSLEEP.SYNCS 0x989680 ;  /* 0x009896800000895d */ /* 0x001fea0003900000 */
[----:B------:R-:W0:Y:S02]  /*167c0*/  @!P0 SYNCS.PHASECHK.TRANS64 P0, [R7+URZ], R2 ;  /* 0x00000002070085a7 */ /* 0x000e24000800007f */
[----:B0-----:R-:W-:Y:S05]  /*167d0*/  @!P0 BRA `(.L_x_13310) ;  /* 0xfffffffc00f08947 */ /* 0x001fea000383ffff */
.L_x_13048:
[----:B------:R-:W-:Y:S05]  /*167e0*/  BSYNC B9 ;  /* 0x0000000000097941 */ /* 0x000fea0003800000 */
.L_x_13045:
[----:B------:R-:W-:Y:S05]  /*167f0*/  EXIT ;  /* 0x000000000000794d */ /* 0x000fea0003800000 */
.L_x_13066:
[----:B0-----:R0:W1:Y:S02]  /*16800*/  SYNCS.PHASECHK.TRANS64.TRYWAIT P6, [R81+URZ+0x30890], R93 ;  /* 0x0308905d510075a7 */ /* 0x00106400080c017f */
[----:B-1----:R-:W-:Y:S05]  /*16810*/  @!P6 NANOSLEEP.SYNCS 0x989680 ;  /* 0x009896800000e95d */ /* 0x002fea0003900000 */
[----:B------:R-:W1:Y:S02]  /*16820*/  @!P6 SYNCS.PHASECHK.TRANS64 P6, [R81+URZ+0x30890], R93 ;  /* 0x0308905d5100e5a7 */ /* 0x000e6400080c007f */
[----:B-1----:R-:W-:Y:S05]  /*16830*/  @!P6 BRA `(.L_x_13066) ;  /* 0xfffffffc00f0e947 */ /* 0x002fea000383ffff */
[----:B------:R-:W-:Y:S05]  /*16840*/  BRA `(.L_x_13311) ;  /* 0xfffffec400387947 */ /* 0x000fea000383ffff */
.L_x_13086:
[----:B0-----:R0:W1:Y:S02]  /*16850*/  SYNCS.PHASECHK.TRANS64.TRYWAIT P5, [R81+URZ+0x30890], R93 ;  /* 0x0308905d510075a7 */ /* 0x00106400080a017f */
[----:B-1----:R-:W-:Y:S05]  /*16860*/  @!P5 NANOSLEEP.SYNCS 0x989680 ;  /* 0x009896800000d95d */ /* 0x002fea0003900000 */
[----:B------:R-:W1:Y:S02]  /*16870*/  @!P5 SYNCS.PHASECHK.TRANS64 P5, [R81+URZ+0x30890], R93 ;  /* 0x0308905d5100d5a7 */ /* 0x000e6400080a007f */
[----:B-1----:R-:W-:Y:S05]  /*16880*/  @!P5 BRA `(.L_x_13086) ;  /* 0xfffffffc00f0d947 */ /* 0x002fea000383ffff */
[----:B------:R-:W-:Y:S05]  /*16890*/  BRA `(.L_x_13312) ;  /* 0xfffffed800007947 */ /* 0x000fea000383ffff */
.L_x_13095:
[----:B-1----:R1:W2:Y:S02]  /*168a0*/  SYNCS.PHASECHK.TRANS64.TRYWAIT P4, [R81+URZ+0x30890], R93 ;  /* 0x0308905d510075a7 */ /* 0x0022a4000808017f */
[----:B--2---:R-:W-:Y:S05]  /*168b0*/  @!P4 NANOSLEEP.SYNCS 0x989680 ;  /* 0x009896800000c95d */ /* 0x004fea0003900000 */
[----:B------:R-:W2:Y:S02]  /*168c0*/  @!P4 SYNCS.PHASECHK.TRANS64 P4, [R81+URZ+0x30890], R93 ;  /* 0x0308905d5100c5a7 */ /* 0x000ea4000808007f */
[----:B--2---:R-:W-:Y:S05]  /*168d0*/  @!P4 BRA `(.L_x_13095) ;  /* 0xfffffffc00f0c947 */ /* 0x004fea000383ffff */
[----:B------:R-:W-:Y:S05]  /*168e0*/  BRA `(.L_x_13313) ;  /* 0xfffffee800547947 */ /* 0x000fea000383ffff */
.L_x_13101:
[----:B--2---:R2:W3:Y:S02]  /*168f0*/  SYNCS.PHASECHK.TRANS64.TRYWAIT P3, [R81+URZ+0x308b0], R93 ;  /* 0x0308b05d510075a7 */ /* 0x0044e4000806017f */
[----:B---3--:R-:W-:Y:S05]  /*16900*/  @!P3 NANOSLEEP.SYNCS 0x989680 ;  /* 0x009896800000b95d */ /* 0x008fea0003900000 */
[----:B------:R-:W3:Y:S02]  /*16910*/  @!P3 SYNCS.PHASECHK.TRANS64 P3, [R81+URZ+0x308b0], R93 ;  /* 0x0308b05d5100b5a7 */ /* 0x000ee4000806007f */
[----:B---3--:R-:W-:Y:S05]  /*16920*/  @!P3 BRA `(.L_x_13101) ;  /* 0xfffffffc00f0b947 */ /* 0x008fea000383ffff */
[----:B------:R-:W-:Y:S05]  /*16930*/  BRA `(.L_x_13314) ;  /* 0xfffffee800e87947 */ /* 0x000fea000383ffff */
.L_x_13109:
        /* <DEDUP_REMOVED lines=13> */
.L_x_13316:
[----:B------:R-:W-:Y:S05]  /*16a10*/  BSYNC B0 ;  /* 0x0000000000007941 */ /* 0x000fea0003800000 */
.L_x_13315:
[----:B------:R1:W-:Y:S01]  /*16a20*/  STL [R1+0x3c], R14 ;  /* 0x00003c0e01007387 */ /* 0x0003e20000100800 */
[----:B------:R-:W-:Y:S05]  /*16a30*/  BRA `(.L_x_13317) ;  /* 0xfffffef000387947 */ /* 0x000fea000383ffff */
.L_x_13121:
        /* <DEDUP_REMOVED lines=8> */
.L_x_13319:
[----:B------:R-:W-:Y:S05]  /*16ac0*/  BSYNC B1 ;  /* 0x0000000000017941 */ /* 0x000fea0003800000 */
.L_x_13318:
        /* <DEDUP_REMOVED lines=8> */
.L_x_13320:
[----:B------:R-:W-:Y:S02]  /*16b50*/  IMAD.MOV.U32 R13, RZ, RZ, R28 ;  /* 0x000000ffff0d7224 */ /* 0x000fe400078e001c */
[----:B------:R-:W-:-:S07]  /*16b60*/  IMAD.MOV.U32 R0, RZ, RZ, R14 ;  /* 0x000000ffff007224 */ /* 0x000fce00078e000e */
[----:B------:R-:W-:Y:S05]  /*16b70*/  WARPSYNC.COLLECTIVE R15, `(.L_x_13321) ;  /* 0x000000000f087348 */ /* 0x000fea0003c00000 */
[----:B------:R0:W1:Y:S02]  /*16b80*/  SHFL.IDX P6, R14, R13, R12, R11 ;  /* 0x0000000c0d0e7389 */ /* 0x00006400000c000b */
[----:B01----:R-:W-:Y:S01]  /*16b90*/  ENDCOLLECTIVE ;  /* 0x000000000000791b */ /* 0x003fe20003800000 */
.L_x_13321:
[----:B------:R-:W-:Y:S02]  /*16ba0*/  IMAD.MOV.U32 R13, RZ, RZ, R27 ;  /* 0x000000ffff0d7224 */ /* 0x000fe400078e001b */
[----:B------:R-:W-:-:S07]  /*16bb0*/  IMAD.MOV.U32 R5, RZ, RZ, R14 ;  /* 0x000000ffff057224 */ /* 0x000fce00078e000e */
[----:B------:R-:W-:Y:S05]  /*16bc0*/  WARPSYNC.COLLECTIVE R15, `(.L_x_13322) ;  /* 0x000000000f087348 */ /* 0x000fea0003c00000 */
[----:B------:R0:W1:Y:S02]  /*16bd0*/  SHFL.IDX P6, R14, R13, R12, R11 ;  /* 0x0000000c0d0e7389 */ /* 0x00006400000c000b */
[----:B01----:R-:W-:Y:S01]  /*16be0*/  ENDCOLLECTIVE ;  /* 0x000000000000791b */ /* 0x003fe20003800000 */
.L_x_13322:
[----:B------:R-:W-:Y:S05]  /*16bf0*/  BRA `(.L_x_13323) ;  /* 0xfffffef4003c7947 */ /* 0x000fea000383ffff */
.L_x_13125:
[----:B0-----:R0:W1:Y:S02]  /*16c00*/  SYNCS.PHASECHK.TRANS64.TRYWAIT P0, [R2+URZ+0x30800], R27 ;  /* 0x0308001b020075a7 */ /* 0x001064000800017f */
[----:B-1----:R-:W-:Y:S05]  /*16c10*/  @!P0 NANOSLEEP.SYNCS 0x989680 ;  /* 0x009896800000895d */ /* 0x002fea0003900000 */
[----:B------:R-:W1:Y:S02]  /*16c20*/  @!P0 SYNCS.PHASECHK.TRANS64 P0, [R2+URZ+0x30800], R27 ;  /* 0x0308001b020085a7 */ /* 0x000e64000800007f */
[----:B-1----:R-:W-:Y:S05]  /*16c30*/  @!P0 BRA `(.L_x_13125) ;  /* 0xfffffffc00f08947 */ /* 0x002fea000383ffff */
[----:B------:R-:W-:Y:S05]  /*16c40*/  BRA `(.L_x_13324) ;  /* 0xfffffef8006c7947 */ /* 0x000fea000383ffff */
.L_x_13133:
        /* <DEDUP_REMOVED lines=8> */
.L_x_13326:
[----:B------:R-:W-:Y:S05]  /*16cd0*/  BSYNC B1 ;  /* 0x0000000000017941 */ /* 0x000fea0003800000 */
.L_x_13325:
        /* <DEDUP_REMOVED lines=8> */
.L_x_13327:
[----:B------:R-:W-:Y:S01]  /*16d60*/  MOV R13, R28 ;  /* 0x0000001c000d7202 */ /* 0x000fe20000000f00 */
[----:B------:R-:W-:-:S07]  /*16d70*/  IMAD.MOV.U32 R3, RZ, RZ, R14 ;  /* 0x000000ffff037224 */ /* 0x000fce00078e000e */
[----:B------:R-:W-:Y:S05]  /*16d80*/  WARPSYNC.COLLECTIVE R15, `(.L_x_13328) ;  /* 0x000000000f087348 */ /* 0x000fea0003c00000 */
[----:B------:R0:W1:Y:S02]  /*16d90*/  SHFL.IDX P6, R14, R13, R12, R11 ;  /* 0x0000000c0d0e7389 */ /* 0x00006400000c000b */
[----:B01----:R-:W-:Y:S01]  /*16da0*/  ENDCOLLECTIVE ;  /* 0x000000000000791b */ /* 0x003fe20003800000 */
.L_x_13328:
[----:B------:R-:W-:Y:S02]  /*16db0*/  IMAD.MOV.U32 R13, RZ, RZ, R27 ;  /* 0x000000ffff0d7224 */ /* 0x000fe400078e001b */
[----:B------:R-:W-:-:S07]  /*16dc0*/  IMAD.MOV.U32 R20, RZ, RZ, R14 ;  /* 0x000000ffff147224 */ /* 0x000fce00078e000e */
[----:B------:R-:W-:Y:S05]  /*16dd0*/  WARPSYNC.COLLECTIVE R15, `(.L_x_13329) ;  /* 0x000000000f087348 */ /* 0x000fea0003c00000 */
[----:B------:R0:W1:Y:S02]  /*16de0*/  SHFL.IDX P6, R14, R13, R12, R11 ;  /* 0x0000000c0d0e7389 */ /* 0x00006400000c000b */
[----:B01----:R-:W-:Y:S01]  /*16df0*/  ENDCOLLECTIVE ;  /* 0x000000000000791b */ /* 0x003fe20003800000 */
.L_x_13329:
[----:B------:R-:W-:Y:S05]  /*16e00*/  BRA `(.L_x_13330) ;  /* 0xffffff0000dc7947 */ /* 0x000fea000383ffff */
.L_x_13137:
[----:B0-----:R0:W1:Y:S02]  /*16e10*/  SYNCS.PHASECHK.TRANS64.TRYWAIT P1, [R2+URZ+0x30800], R27 ;  /* 0x0308001b020075a7 */ /* 0x001064000802017f */
[----:B-1----:R-:W-:Y:S05]  /*16e20*/  @!P1 NANOSLEEP.SYNCS 0x989680 ;  /* 0x009896800000995d */ /* 0x002fea0003900000 */
[----:B------:R-:W1:Y:S02]  /*16e30*/  @!P1 SYNCS.PHASECHK.TRANS64 P1, [R2+URZ+0x30800], R27 ;  /* 0x0308001b020095a7 */ /* 0x000e64000802007f */
[----:B-1----:R-:W-:Y:S05]  /*16e40*/  @!P1 BRA `(.L_x_13137) ;  /* 0xfffffffc00f09947 */ /* 0x002fea000383ffff */
[----:B------:R-:W-:Y:S05]  /*16e50*/  BRA `(.L_x_13331) ;  /* 0xffffff0400c07947 */ /* 0x000fea000383ffff */
.L_x_13143:
[----:B--2---:R2:W3:Y:S02]  /*16e60*/  SYNCS.PHASECHK.TRANS64.TRYWAIT P1, [R4+URZ+0x30830], R5 ;  /* 0x03083005040075a7 */ /* 0x0044e4000802017f */
[----:B---3--:R-:W-:Y:S05]  /*16e70*/  @!P1 NANOSLEEP.SYNCS 0x989680 ;  /* 0x009896800000995d */ /* 0x008fea0003900000 */
[----:B------:R-:W3:Y:S02]  /*16e80*/  @!P1 SYNCS.PHASECHK.TRANS64 P1, [R4+URZ+0x30830], R5 ;  /* 0x03083005040095a7 */ /* 0x000ee4000802007f */
[----:B---3--:R-:W-:Y:S05]  /*16e90*/  @!P1 BRA `(.L_x_13143) ;  /* 0xfffffffc00f09947 */ /* 0x008fea000383ffff */
[----:B------:R-:W-:Y:S05]  /*16ea0*/  BRA `(.L_x_13142) ;  /* 0xffffff1400187947 */ /* 0x000fea000383ffff */
.L_x_13149:
[----:B-1----:R1:W2:Y:S02]  /*16eb0*/  SYNCS.PHASECHK.TRANS64.TRYWAIT P3, [R0+URZ+0x30830], R3 ;  /* 0x03083003000075a7 */ /* 0x0022a4000806017f */
[----:B--2---:R-:W-:Y:S05]  /*16ec0*/  @!P3 NANOSLEEP.SYNCS 0x989680 ;  /* 0x009896800000b95d */ /* 0x004fea0003900000 */
[----:B------:R-:W2:Y:S02]  /*16ed0*/  @!P3 SYNCS.PHASECHK.TRANS64 P3, [R0+URZ+0x30830], R3 ;  /* 0x030830030000b5a7 */ /* 0x000ea4000806007f */
[----:B--2---:R-:W-:Y:S05]  /*16ee0*/  @!P3 BRA `(.L_x_13149) ;  /* 0xfffffffc00f0b947 */ /* 0x004fea000383ffff */
[----:B------:R-:W-:Y:S05]  /*16ef0*/  BRA `(.L_x_13148) ;  /* 0xffffff4000cc7947 */ /* 0x000fea000383ffff */
.L_x_13154:
[----:B-1----:R1:W2:Y:S02]  /*16f00*/  SYNCS.PHASECHK.TRANS64.TRYWAIT P2, [R3+URZ+0x30850], R0 ;  /* 0x03085000030075a7 */ /* 0x0022a4000804017f */
[----:B--2---:R-:W-:Y:S05]  /*16f10*/  @!P2 NANOSLEEP.SYNCS 0x989680 ;  /* 0x009896800000a95d */ /* 0x004fea0003900000 */
[----:B------:R-:W2:Y:S02]  /*16f20*/  @!P2 SYNCS.PHASECHK.TRANS64 P2, [R3+URZ+0x30850], R0 ;  /* 0x030850000300a5a7 */ /* 0x000ea4000804007f */
[----:B--2---:R-:W-:Y:S05]  /*16f30*/  @!P2 BRA `(.L_x_13154) ;  /* 0xfffffffc00f0a947 */ /* 0x004fea000383ffff */
[----:B------:R-:W-:Y:S05]  /*16f40*/  BRA `(.L_x_13153) ;  /* 0xffffff4400a07947 */ /* 0x000fea000383ffff */
.L_x_13159:
[----:B-1----:R1:W2:Y:S02]  /*16f50*/  SYNCS.PHASECHK.TRANS64.TRYWAIT P0, [R12+URZ+0x30850], R5 ;  /* 0x030850050c0075a7 */ /* 0x0022a4000800017f */
[----:B--2---:R-:W-:Y:S05]  /*16f60*/  @!P0 NANOSLEEP.SYNCS 0x989680 ;  /* 0x009896800000895d */ /* 0x004fea0003900000 */
[----:B------:R-:W2:Y:S02]  /*16f70*/  @!P0 SYNCS.PHASECHK.TRANS64 P0, [R12+URZ+0x30850], R5 ;  /* 0x030850050c0085a7 */ /* 0x000ea4000800007f */
[----:B--2---:R-:W-:Y:S05]  /*16f80*/  @!P0 BRA `(.L_x_13159) ;  /* 0xfffffffc00f08947 */ /* 0x004fea000383ffff */
[----:B------:R-:W-:Y:S05]  /*16f90*/  BRA `(.L_x_13158) ;  /* 0xffffff70001c7947 */ /* 0x000fea000383ffff */
.L_x_13167:
[----:B------:R-:W-:Y:S02]  /*16fa0*/  IMAD.MOV.U32 R13, RZ, RZ, R20 ;  /* 0x000000ffff0d7224 */ /* 0x000fe400078e0014 */
[----:B------:R-:W-:Y:S02]  /*16fb0*/  IMAD.MOV.U32 R12, RZ, RZ, RZ ;  /* 0x000000ffff0c7224 */ /* 0x000fe400078e00ff */
[----:B------:R-:W-:Y:S02]  /*16fc0*/  IMAD.MOV.U32 R11, RZ, RZ, 0x181f ;  /* 0x0000181fff0b7424 */ /* 0x000fe400078e00ff */
[----:B------:R-:W-:Y:S02]  /*16fd0*/  IMAD.MOV.U32 R15, RZ, RZ, -0x1 ;  /* 0xffffffffff0f7424 */ /* 0x000fe400078e00ff */
[----:B------:R-:W-:Y:S02]  /*16fe0*/  IMAD R24, R26, 0xc0, R30 ;  /* 0x000000c01a187824 */ /* 0x000fe400078e021e */
[----:B------:R-:W-:-:S07]  /*16ff0*/  IMAD R21, R8, R27, RZ ;  /* 0x0000001b08157224 */ /* 0x000fce00078e02ff */
[----:B------:R-:W-:Y:S05]  /*17000*/  WARPSYNC.COLLECTIVE R15, `(.L_x_13332) ;  /* 0x000000000f087348 */ /* 0x000fea0003c00000 */
[----:B------:R0:W1:Y:S02]  /*17010*/  SHFL.IDX P6, R14, R13, R12, R11 ;  /* 0x0000000c0d0e7389 */ /* 0x00006400000c000b */
[----:B01----:R-:W-:Y:S01]  /*17020*/  ENDCOLLECTIVE ;  /* 0x000000000000791b */ /* 0x003fe20003800000 */
.L_x_13332:
[C---:B------:R-:W-:Y:S01]  /*17030*/  VIADD R8, R24.reuse, 0x30 ;  /* 0x0000003018087836 */ /* 0x040fe20000000000 */
[----:B------:R-:W-:-:S04]  /*17040*/  ISETP.GE.OR P3, PT, R24, R21, P0 ;  /* 0x000000151800720c */ /* 0x000fc80000766670 */
[----:B------:R-:W-:Y:S01]  /*17050*/  ISETP.GE.OR P4, PT, R8, R21, P0 ;  /* 0x000000150800720c */ /* 0x000fe20000786670 */
[----:B------:R-:W-:-:S05]  /*17060*/  VIADD R8, R24, 0x60 ;  /* 0x0000006018087836 */ /* 0x000fca0000000000 */
[----:B------:R-:W-:Y:S01]  /*17070*/  ISETP.GE.OR P2, PT, R8, R21, P0 ;  /* 0x000000150800720c */ /* 0x000fe20000746670 */
[----:B------:R-:W-:Y:S02]  /*17080*/  IMAD.MOV.U32 R13, RZ, RZ, R7 ;  /* 0x000000ffff0d7224 */ /* 0x000fe400078e0007 */
[----:B------:R-:W-:-:S10]  /*17090*/  IMAD.MOV.U32 R0, RZ, RZ, R14 ;  /* 0x000000ffff007224 */ /* 0x000fd400078e000e */
[----:B------:R-:W-:Y:S05]  /*170a0*/  WARPSYNC.COLLECTIVE R15, `(.L_x_13333) ;  /* 0x000000000f087348 */ /* 0x000fea0003c00000 */
[----:B------:R0:W1:Y:S02]  /*170b0*/  SHFL.IDX P6, R14, R13, R12, R11 ;  /* 0x0000000c0d0e7389 */ /* 0x00006400000c000b */
[----:B01----:R-:W-:Y:S01]  /*170c0*/  ENDCOLLECTIVE ;  /* 0x000000000000791b */ /* 0x003fe20003800000 */
.L_x_13333:
[----:B------:R-:W-:Y:S02]  /*170d0*/  IMAD.MOV.U32 R13, RZ, RZ, R20 ;  /* 0x000000ffff0d7224 */ /* 0x000fe400078e0014 */
[----:B------:R-:W-:Y:S02]  /*170e0*/  IMAD.MOV.U32 R12, RZ, RZ, 0x1 ;  /* 0x00000001ff0c7424 */ /* 0x000fe400078e00ff */
[----:B------:R-:W-:-:S07]  /*170f0*/  IMAD.MOV.U32 R3, RZ, RZ, R14 ;  /* 0x000000ffff037224 */ /* 0x000fce00078e000e */
[----:B------:R-:W-:Y:S05]  /*17100*/  WARPSYNC.COLLECTIVE R15, `(.L_x_13334) ;  /* 0x000000000f087348 */ /* 0x000fea0003c00000 */
[----:B------:R0:W1:Y:S02]  /*17110*/  SHFL.IDX P6, R14, R13, R12, R11 ;  /* 0x0000000c0d0e7389 */ /* 0x00006400000c000b */
[----:B01----:R-:W-:Y:S01]  /*17120*/  ENDCOLLECTIVE ;  /* 0x000000000000791b */ /* 0x003fe20003800000 */
.L_x_13334:
[----:B------:R-:W-:-:S04]  /*17130*/  @!P3 LEA R10, P5, R29, R3, 0x1 ;  /* 0x000000031d0ab211 */ /* 0x000fc800078a08ff */
[----:B------:R-:W-:Y:S01]  /*17140*/  @!P3 LEA.HI.X R3, R29, R0, R28, 0x1, P5 ;  /* 0x000000001d03b211 */ /* 0x000fe200028f0c1c */
[----:B------:R-:W-:Y:S02]  /*17150*/  IMAD.MOV.U32 R13, RZ, RZ, R7 ;  /* 0x000000ffff0d7224 */ /* 0x000fe400078e0007 */
[----:B------:R-:W-:-:S07]  /*17160*/  IMAD.MOV.U32 R4, RZ, RZ, R14 ;  /* 0x000000ffff047224 */ /* 0x000fce00078e000e */
[----:B------:R-:W-:Y:S05]  /*17170*/  WARPSYNC.COLLECTIVE R15, `(.L_x_13335) ;  /* 0x000000000f087348 */ /* 0x000fea0003c00000 */
[----:B------:R0:W1:Y:S02]  /*17180*/  SHFL.IDX P6, R14, R13, R12, R11 ;  /* 0x0000000c0d0e7389 */ /* 0x00006400000c000b */
[----:B01----:R-:W-:Y:S01]  /*17190*/  ENDCOLLECTIVE ;  /* 0x000000000000791b */ /* 0x003fe20003800000 */
.L_x_13335:
[----:B------:R-:W-:Y:S02]  /*171a0*/  IMAD.MOV.U32 R13, RZ, RZ, R20 ;  /* 0x000000ffff0d7224 */ /* 0x000fe400078e0014 */
[----:B------:R-:W-:Y:S02]  /*171b0*/  IMAD.MOV.U32 R12, RZ, RZ, 0x2 ;  /* 0x00000002ff0c7424 */ /* 0x000fe400078e00ff */
[----:B------:R-:W-:-:S07]  /*171c0*/  IMAD.MOV.U32 R5, RZ, RZ, R14 ;  /* 0x000000ffff057224 */ /* 0x000fce00078e000e */
[----:B------:R-:W-:Y:S05]  /*171d0*/  WARPSYNC.COLLECTIVE R15, `(.L_x_13336) ;  /* 0x000000000f087348 */ /* 0x000fea0003c00000 */
[----:B------:R0:W1:Y:S02]  /*171e0*/  SHFL.IDX P6, R14, R13, R12, R11 ;  /* 0x0000000c0d0e7389 */ /* 0x00006400000c000b */
[----:B01----:R-:W-:Y:S01]  /*171f0*/  ENDCOLLECTIVE ;  /* 0x000000000000791b */ /* 0x003fe20003800000 */
.L_x_13336:
[----:B------:R-:W-:-:S04]  /*17200*/  @!P4 LEA R8, P1, R29, R5, 0x1 ;  /* 0x000000051d08c211 */ /* 0x000fc800078208ff */
[----:B------:R-:W-:Y:S01]  /*17210*/  @!P4 LEA.HI.X R9, R29, R4, R28, 0x1, P1 ;  /* 0x000000041d09c211 */ /* 0x000fe200008f0c1c */
[----:B------:R-:W-:Y:S02]  /*17220*/  IMAD.MOV.U32 R13, RZ, RZ, R7 ;  /* 0x000000ffff0d7224 */ /* 0x000fe400078e0007 */
[----:B------:R-:W-:-:S07]  /*17230*/  IMAD.MOV.U32 R6, RZ, RZ, R14 ;  /* 0x000000ffff067224 */ /* 0x000fce00078e000e */
[----:B------:R-:W-:Y:S05]  /*17240*/  WARPSYNC.COLLECTIVE R15, `(.L_x_13337) ;  /* 0x000000000f087348 */ /* 0x000fea0003c00000 */
[----:B------:R0:W1:Y:S02]  /*17250*/  SHFL.IDX P6, R14, R13, R12, R11 ;  /* 0x0000000c0d0e7389 */ /* 0x00006400000c000b */
[----:B01----:R-:W-:Y:S01]  /*17260*/  ENDCOLLECTIVE ;  /* 0x000000000000791b */ /* 0x003fe20003800000 */
.L_x_13337:
[----:B------:R-:W-:Y:S02]  /*17270*/  @!P3 IMAD.MOV.U32 R11, RZ, RZ, R3 ;  /* 0x000000ffff0bb224 */ /* 0x000fe400078e0003 */
[----:B------:R-:W-:Y:S02]  /*17280*/  IMAD.MOV.U32 R13, RZ, RZ, R20 ;  /* 0x000000ffff0d7224 */ /* 0x000fe400078e0014 */
[----:B------:R-:W-:Y:S01]  /*17290*/  IMAD.MOV.U32 R12, RZ, RZ, 0x3 ;  /* 0x00000003ff0c7424 */ /* 0x000fe200078e00ff */
[----:B------:R0:W-:Y:S04]  /*172a0*/  @!P3 ST.E.128 desc[UR56][R10.64], RZ ;  /* 0x000000ff0a00b985 */ /* 0x0001e8000c101d38 */
[----:B------:R1:W-:Y:S01]  /*172b0*/  @!P4 ST.E.128 desc[UR56][R8.64], RZ ;  /* 0x000000ff0800c985 */ /* 0x0003e2000c101d38 */
[----:B------:R-:W-:-:S04]  /*172c0*/  @!P2 LEA R25, P5, R29, R14, 0x1 ;  /* 0x0000000e1d19a211 */ /* 0x000fc800078a08ff */
[----:B------:R-:W-:Y:S01]  /*172d0*/  @!P2 LEA.HI.X R5, R29, R6, R28, 0x1, P5 ;  /* 0x000000061d05a211 */ /* 0x000fe200028f0c1c */
[----:B0-----:R-:W-:Y:S02]  /*172e0*/  IMAD.MOV.U32 R11, RZ, RZ, 0x181f ;  /* 0x0000181fff0b7424 */ /* 0x001fe400078e00ff */
[----:B------:R-:W-:-:S07]  /*172f0*/  @!P2 IMAD.MOV.U32 R4, RZ, RZ, R25 ;  /* 0x000000ffff04a224 */ /* 0x000fce00078e0019 */
[----:B-1----:R-:W-:Y:S05]  /*17300*/  WARPSYNC.COLLECTIVE R15, `(.L_x_13338) ;  /* 0x000000000f087348 */ /* 0x002fea0003c00000 */
[----:B------:R0:W2:Y:S02]  /*17310*/  SHFL.IDX P6, R14, R13, R12, R11 ;  /* 0x0000000c0d0e7389 */ /* 0x0000a400000c000b */
[----:B012---:R-:W-:Y:S01]  /*17320*/  ENDCOLLECTIVE ;  /* 0x000000000000791b */ /* 0x007fe20003800000 */
.L_x_13338:
[----:B------:R0:W-:Y:S01]  /*17330*/  @!P2 ST.E.128 desc[UR56][R4.64], RZ ;  /* 0x000000ff0400a985 */ /* 0x0001e2000c101d38 */
[----:B------:R-:W-:Y:S02]  /*17340*/  IMAD.MOV.U32 R13, RZ, RZ, R7 ;  /* 0x000000ffff0d7224 */ /* 0x000fe400078e0007 */
[----:B------:R-:W-:-:S07]  /*17350*/  IMAD.MOV.U32 R0, RZ, RZ, R14 ;  /* 0x000000ffff007224 */ /* 0x000fce00078e000e */
[----:B0-----:R-:W-:Y:S05]  /*17360*/  WARPSYNC.COLLECTIVE R15, `(.L_x_13339) ;  /* 0x000000000f087348 */ /* 0x001fea0003c00000 */
[----:B------:R1:W2:Y:S02]  /*17370*/  SHFL.IDX P6, R14, R13, R12, R11 ;  /* 0x0000000c0d0e7389 */ /* 0x0002a400000c000b */
[----:B012---:R-:W-:Y:S01]  /*17380*/  ENDCOLLECTIVE ;  /* 0x000000000000791b */ /* 0x007fe20003800000 */
.L_x_13339:
[----:B------:R-:W-:Y:S05]  /*17390*/  BRA `(.L_x_13340) ;  /* 0xffffff9000707947 */ /* 0x000fea000383ffff */
.L_x_13184:
        /* <DEDUP_REMOVED lines=11> */
.L_x_13342:
[----:B------:R-:W-:Y:S05]  /*17450*/  BSYNC B1 ;  /* 0x0000000000017941 */ /* 0x000fea0003800000 */
.L_x_13341:
[----:B------:R-:W-:Y:S05]  /*17460*/  BRA `(.L_x_13343) ;  /* 0xffffffa000e47947 */ /* 0x000fea000383ffff */
.L_x_13186:
[----:B------:R-:W-:Y:S01]  /*17470*/  BSSY B1, `(.L_x_13344) ;  /* 0x0000006000017945 */ /* 0x000fe20003800000 */
[----:B------:R-:W-:-:S07]  /*17480*/  IMAD.MOV.U32 R15, RZ, RZ, -0x1 ;  /* 0xffffffffff0f7424 */ /* 0x000fce00078e00ff */
[----:B0-----:R-:W-:Y:S05]  /*17490*/  WARPSYNC.COLLECTIVE R15, `(.L_x_13345) ;  /* 0x000000000f0c7348 */ /* 0x001fea0003c00000 */
[----:B------:R-:W-:Y:S02]  /*174a0*/  ELECT P6, UR62, PT ;  /* 0x00000000003e782f */ /* 0x000fe400038c0000 */
[----:B------:R-:W-:Y:S01]  /*174b0*/  MOV R14, UR62 ;  /* 0x0000003e000e7c02 */ /* 0x000fe20008000f00 */
[----:B0-----:R-:W-:Y:S10]  /*174c0*/  ENDCOLLECTIVE ;  /* 0x000000000000791b */ /* 0x001ff40003800000 */
.L_x_13345:
[----:B------:R-:W-:Y:S05]  /*174d0*/  BSYNC B1 ;  /* 0x0000000000017941 */ /* 0x000fea0003800000 */
.L_x_13344:
[----:B------:R-:W-:Y:S05]  /*174e0*/  BRA `(.L_x_13185) ;  /* 0xffffffa000dc7947 */ /* 0x000fea000383ffff */
.L_x_13188:
[----:B0-----:R0:W1:Y:S02]  /*174f0*/  SYNCS.PHASECHK.TRANS64.TRYWAIT P0, [R22+URZ+0x30820], R5 ;  /* 0x03082005160075a7 */ /* 0x001064000800017f */
[----:B-1----:R-:W-:Y:S05]  /*17500*/  @!P0 NANOSLEEP.SYNCS 0x989680 ;  /* 0x009896800000895d */ /* 0x002fea0003900000 */
[----:B------:R-:W1:Y:S02]  /*17510*/  @!P0 SYNCS.PHASECHK.TRANS64 P0, [R22+URZ+0x30820], R5 ;  /* 0x03082005160085a7 */ /* 0x000e64000800007f */
[----:B-1----:R-:W-:Y:S05]  /*17520*/  @!P0 BRA `(.L_x_13188) ;  /* 0xfffffffc00f08947 */ /* 0x002fea000383ffff */
[----:B------:R-:W-:Y:S05]  /*17530*/  BRA `(.L_x_13346) ;  /* 0xffffffa000ec7947 */ /* 0x000fea000383ffff */
.L_x_13192:
[----:B0-----:R0:W1:Y:S02]  /*17540*/  SYNCS.PHASECHK.TRANS64.TRYWAIT P0, [R6+URZ+0x308a0], R5 ;  /* 0x0308a005060075a7 */ /* 0x001064000800017f */
[----:B-1----:R-:W-:Y:S05]  /*17550*/  @!P0 NANOSLEEP.SYNCS 0x989680 ;  /* 0x009896800000895d */ /* 0x002fea0003900000 */
[----:B------:R-:W1:Y:S02]  /*17560*/  @!P0 SYNCS.PHASECHK.TRANS64 P0, [R6+URZ+0x308a0], R5 ;  /* 0x0308a005060085a7 */ /* 0x000e64000800007f */
[----:B-1----:R-:W-:Y:S05]  /*17570*/  @!P0 BRA `(.L_x_13192) ;  /* 0xfffffffc00f08947 */ /* 0x002fea000383ffff */
[----:B------:R-:W-:Y:S05]  /*17580*/  BRA `(.L_x_13347) ;  /* 0xffffffa400087947 */ /* 0x000fea000383ffff */
.L_x_13197:
[----:B-1----:R1:W2:Y:S02]  /*17590*/  SYNCS.PHASECHK.TRANS64.TRYWAIT P0, [R6+URZ+0x308c0], R5 ;  /* 0x0308c005060075a7 */ /* 0x0022a4000800017f */
[----:B--2---:R-:W-:Y:S05]  /*175a0*/  @!P0 NANOSLEEP.SYNCS 0x989680 ;  /* 0x009896800000895d */ /* 0x004fea0003900000 */
[----:B------:R-:W2:Y:S02]  /*175b0*/  @!P0 SYNCS.PHASECHK.TRANS64 P0, [R6+URZ+0x308c0], R5 ;  /* 0x0308c005060085a7 */ /* 0x000ea4000800007f */
[----:B--2---:R-:W-:Y:S05]  /*175c0*/  @!P0 BRA `(.L_x_13197) ;  /* 0xfffffffc00f08947 */ /* 0x004fea000383ffff */
[----:B------:R-:W-:Y:S05]  /*175d0*/  BRA `(.L_x_13348) ;  /* 0xffffffa400847947 */ /* 0x000fea000383ffff */
.L_x_13204:
[----:B-1----:R1:W2:Y:S02]  /*175e0*/  SYNCS.PHASECHK.TRANS64.TRYWAIT P1, [R5+URZ+0x308a0], R6 ;  /* 0x0308a006050075a7 */ /* 0x0022a4000802017f */
[----:B--2---:R-:W-:Y:S05]  /*175f0*/  @!P1 NANOSLEEP.SYNCS 0x989680 ;  /* 0x009896800000995d */ /* 0x004fea0003900000 */
[----:B------:R-:W2:Y:S02]  /*17600*/  @!P1 SYNCS.PHASECHK.TRANS64 P1, [R5+URZ+0x308a0], R6 ;  /* 0x0308a006050095a7 */ /* 0x000ea4000802007f */
[----:B--2---:R-:W-:Y:S05]  /*17610*/  @!P1 BRA `(.L_x_13204) ;  /* 0xfffffffc00f09947 */ /* 0x004fea000383ffff */
[----:B------:R-:W-:Y:S05]  /*17620*/  BRA `(.L_x_13349) ;  /* 0xffffffa8004c7947 */ /* 0x000fea000383ffff */
.L_x_13209:
[----:B0-----:R0:W2:Y:S02]  /*17630*/  SYNCS.PHASECHK.TRANS64.TRYWAIT P1, [R5+URZ+0x308c0], R6 ;  /* 0x0308c006050075a7 */ /* 0x0010a4000802017f */
[----:B--2---:R-:W-:Y:S05]  /*17640*/  @!P1 NANOSLEEP.SYNCS 0x989680 ;  /* 0x009896800000995d */ /* 0x004fea0003900000 */
[----:B------:R-:W2:Y:S02]  /*17650*/  @!P1 SYNCS.PHASECHK.TRANS64 P1, [R5+URZ+0x308c0], R6 ;  /* 0x0308c006050095a7 */ /* 0x000ea4000802007f */
[----:B--2---:R-:W-:Y:S05]  /*17660*/  @!P1 BRA `(.L_x_13209) ;  /* 0xfffffffc00f09947 */ /* 0x004fea000383ffff */
[----:B------:R-:W-:Y:S05]  /*17670*/  BRA `(.L_x_13350) ;  /* 0xffffffa800c47947 */ /* 0x000fea000383ffff */
.L_x_13222:
        /* <DEDUP_REMOVED lines=11> */
.L_x_13352:
[----:B------:R-:W-:Y:S05]  /*17730*/  BSYNC B0 ;  /* 0x0000000000007941 */ /* 0x000fea0003800000 */
.L_x_13351:
[----:B------:R-:W-:Y:S05]  /*17740*/  BRA `(.L_x_13353) ;  /* 0xffffffb000dc7947 */ /* 0x000fea000383ffff */
.L_x_13224:
[----:B------:R-:W-:Y:S01]  /*17750*/  BSSY B0, `(.L_x_13354) ;  /* 0x0000006000007945 */ /* 0x000fe20003800000 */
[----:B------:R-:W-:-:S07]  /*17760*/  IMAD.MOV.U32 R15, RZ, RZ, -0x1 ;  /* 0xffffffffff0f7424 */ /* 0x000fce00078e00ff */
[----:B012---:R-:W-:Y:S05]  /*17770*/  WARPSYNC.COLLECTIVE R15, `(.L_x_13355) ;  /* 0x000000000f0c7348 */ /* 0x007fea0003c00000 */
[----:B------:R-:W-:Y:S02]  /*17780*/  ELECT P6, UR62, PT ;  /* 0x00000000003e782f */ /* 0x000fe400038c0000 */
[----:B------:R-:W-:Y:S01]  /*17790*/  MOV R14, UR62 ;  /* 0x0000003e000e7c02 */ /* 0x000fe20008000f00 */
[----:B012---:R-:W-:Y:S10]  /*177a0*/  ENDCOLLECTIVE ;  /* 0x000000000000791b */ /* 0x007ff40003800000 */
.L_x_13355:
[----:B------:R-:W-:Y:S05]  /*177b0*/  BSYNC B0 ;  /* 0x0000000000007941 */ /* 0x000fea0003800000 */
.L_x_13354:
[----:B------:R-:W-:Y:S05]  /*177c0*/  BRA `(.L_x_13356) ;  /* 0xffffffb000e47947 */ /* 0x000fea000383ffff */
.L_x_13226:
[----:B--2---:R2:W3:Y:S02]  /*177d0*/  SYNCS.PHASECHK.TRANS64.TRYWAIT P0, [R0+URZ+0x30840], R2 ;  /* 0x03084002000075a7 */ /* 0x0044e4000800017f */
[----:B---3--:R-:W-:Y:S05]  /*177e0*/  @!P0 NANOSLEEP.SYNCS 0x989680 ;  /* 0x009896800000895d */ /* 0x008fea0003900000 */
[----:B------:R-:W3:Y:S02]  /*177f0*/  @!P0 SYNCS.PHASECHK.TRANS64 P0, [R0+URZ+0x30840], R2 ;  /* 0x03084002000085a7 */ /* 0x000ee4000800007f */
[----:B---3--:R-:W-:Y:S05]  /*17800*/  @!P0 BRA `(.L_x_13226) ;  /* 0xfffffffc00f08947 */ /* 0x008fea000383ffff */
[----:B------:R-:W-:Y:S05]  /*17810*/  BRA `(.L_x_13357) ;  /* 0xffffffb4003c7947 */ /* 0x000fea000383ffff */
.L_x_13230:
[----:B------:R-:W2:Y:S01]  /*17820*/  LDL.LU R11, [R1+0x38] ;  /* 0x00003800010b7983 */ /* 0x000ea20000300800 */
[----:B------:R-:W-:Y:S01]  /*17830*/  IMAD.MOV.U32 R13, RZ, RZ, R4 ;  /* 0x000000ffff0d7224 */ /* 0x000fe200078e0004 */
[----:B------:R-:W-:Y:S01]  /*17840*/  MOV R12, RZ ;  /* 0x000000ff000c7202 */ /* 0x000fe20000000f00 */
        /* <DEDUP_REMOVED lines=9> */
.L_x_13358:
[----:B------:R-:W-:Y:S02]  /*178e0*/  IMAD.MOV.U32 R13, RZ, RZ, R0 ;  /* 0x000000ffff0d7224 */ /* 0x000fe400078e0000 */
[----:B------:R-:W-:-:S07]  /*178f0*/  IMAD.MOV.U32 R6, RZ, RZ, R14 ;  /* 0x000000ffff067224 */ /* 0x000fce00078e000e */
[----:B------:R-:W-:Y:S05]  /*17900*/  WARPSYNC.COLLECTIVE R15, `(.L_x_13359) ;  /* 0x000000000f087348 */ /* 0x000fea0003c00000 */
[----:B------:R0:W1:Y:S02]  /*17910*/  SHFL.IDX P6, R14, R13, R12, R11 ;  /* 0x0000000c0d0e7389 */ /* 0x00006400000c000b */
[----:B01----:R-:W-:Y:S01]  /*17920*/  ENDCOLLECTIVE ;  /* 0x000000000000791b */ /* 0x003fe20003800000 */
.L_x_13359:
[----:B------:R-:W-:Y:S02]  /*17930*/  IMAD.MOV.U32 R13, RZ, RZ, R4 ;  /* 0x000000ffff0d7224 */ /* 0x000fe400078e0004 */
[----:B------:R-:W-:Y:S02]  /*17940*/  IMAD.MOV.U32 R12, RZ, RZ, 0x1 ;  /* 0x00000001ff0c7424 */ /* 0x000fe400078e00ff */
[----:B------:R-:W-:-:S07]  /*17950*/  IMAD.MOV.U32 R7, RZ, RZ, R14 ;  /* 0x000000ffff077224 */ /* 0x000fce00078e000e */
[----:B------:R-:W-:Y:S05]  /*17960*/  WARPSYNC.COLLECTIVE R15, `(.L_x_13360) ;  /* 0x000000000f087348 */ /* 0x000fea0003c00000 */
[----:B------:R0:W1:Y:S02]  /*17970*/  SHFL.IDX P6, R14, R13, R12, R11 ;  /* 0x0000000c0d0e7389 */ /* 0x00006400000c000b */
[----:B01----:R-:W-:Y:S01]  /*17980*/  ENDCOLLECTIVE ;  /* 0x000000000000791b */ /* 0x003fe20003800000 */
.L_x_13360:
        /* <DEDUP_REMOVED lines=15> */
.L_x_13361:
[----:B------:R-:W-:Y:S02]  /*17a80*/  IMAD.MOV.U32 R13, RZ, RZ, R4 ;  /* 0x000000ffff0d7224 */ /* 0x000fe400078e0004 */
[----:B------:R-:W-:Y:S02]  /*17a90*/  IMAD.MOV.U32 R12, RZ, RZ, 0x2 ;  /* 0x00000002ff0c7424 */ /* 0x000fe400078e00ff */
[----:B------:R-:W-:-:S07]  /*17aa0*/  IMAD.MOV.U32 R7, RZ, RZ, R14 ;  /* 0x000000ffff077224 */ /* 0x000fce00078e000e */
[----:B------:R-:W-:Y:S05]  /*17ab0*/  WARPSYNC.COLLECTIVE R15, `(.L_x_13362) ;  /* 0x000000000f087348 */ /* 0x000fea0003c00000 */
[----:B------:R0:W1:Y:S02]  /*17ac0*/  SHFL.IDX P6, R14, R13, R12, R11 ;  /* 0x0000000c0d0e7389 */ /* 0x00006400000c000b */
[----:B01----:R-:W-:Y:S01]  /*17ad0*/  ENDCOLLECTIVE ;  /* 0x000000000000791b */ /* 0x003fe20003800000 */
.L_x_13362:
        /* <DEDUP_REMOVED lines=16> */
.L_x_13363:
[----:B------:R-:W-:Y:S02]  /*17be0*/  IMAD.MOV.U32 R13, RZ, RZ, R4 ;  /* 0x000000ffff0d7224 */ /* 0x000fe400078e0004 */
[----:B------:R-:W-:Y:S02]  /*17bf0*/  IMAD.MOV.U32 R12, RZ, RZ, 0x3 ;  /* 0x00000003ff0c7424 */ /* 0x000fe400078e00ff */
[----:B------:R-:W-:-:S07]  /*17c00*/  IMAD.MOV.U32 R7, RZ, RZ, R14 ;  /* 0x000000ffff077224 */ /* 0x000fce00078e000e */
[----:B------:R-:W-:Y:S05]  /*17c10*/  WARPSYNC.COLLECTIVE R15, `(.L_x_13364) ;  /* 0x000000000f087348 */ /* 0x000fea0003c00000 */
[----:B------:R0:W1:Y:S02]  /*17c20*/  SHFL.IDX P6, R14, R13, R12, R11 ;  /* 0x0000000c0d0e7389 */ /* 0x00006400000c000b */
[----:B01----:R-:W-:Y:S01]  /*17c30*/  ENDCOLLECTIVE ;  /* 0x000000000000791b */ /* 0x003fe20003800000 */
.L_x_13364:
        /* <DEDUP_REMOVED lines=16> */
.L_x_13365:
[----:B------:R-:W-:Y:S02]  /*17d40*/  IMAD.MOV.U32 R13, RZ, RZ, R4 ;  /* 0x000000ffff0d7224 */ /* 0x000fe400078e0004 */
[----:B------:R-:W-:Y:S02]  /*17d50*/  IMAD.MOV.U32 R12, RZ, RZ, 0x4 ;  /* 0x00000004ff0c7424 */ /* 0x000fe400078e00ff */
[----:B------:R-:W-:-:S07]  /*17d60*/  IMAD.MOV.U32 R7, RZ, RZ, R14 ;  /* 0x000000ffff077224 */ /* 0x000fce00078e000e */
[----:B------:R-:W-:Y:S05]  /*17d70*/  WARPSYNC.COLLECTIVE R15, `(.L_x_13366) ;  /* 0x000000000f087348 */ /* 0x000fea0003c00000 */
[----:B------:R0:W1:Y:S02]  /*17d80*/  SHFL.IDX P6, R14, R13, R12, R11 ;  /* 0x0000000c0d0e7389 */ /* 0x00006400000c000b */
[----:B01----:R-:W-:Y:S01]  /*17d90*/  ENDCOLLECTIVE ;  /* 0x000000000000791b */ /* 0x003fe20003800000 */
.L_x_13366:
        /* <DEDUP_REMOVED lines=16> */
.L_x_13367:
[----:B------:R-:W-:Y:S02]  /*17ea0*/  IMAD.MOV.U32 R13, RZ, RZ, R4 ;  /* 0x000000ffff0d7224 */ /* 0x000fe400078e0004 */
[----:B------:R-:W-:Y:S02]  /*17eb0*/  IMAD.MOV.U32 R12, RZ, RZ, 0x5 ;  /* 0x00000005ff0c7424 */ /* 0x000fe400078e00ff */
[----:B------:R-:W-:-:S07]  /*17ec0*/  IMAD.MOV.U32 R7, RZ, RZ, R14 ;  /* 0x000000ffff077224 */ /* 0x000fce00078e000e */
[----:B------:R-:W-:Y:S05]  /*17ed0*/  WARPSYNC.COLLECTIVE R15, `(.L_x_13368) ;  /* 0x000000000f087348 */ /* 0x000fea0003c00000 */
[----:B------:R0:W1:Y:S02]  /*17ee0*/  SHFL.IDX P6, R14, R13, R12, R11 ;  /* 0x0000000c0d0e7389 */ /* 0x00006400000c000b */
[----:B01----:R-:W-:Y:S01]  /*17ef0*/  ENDCOLLECTIVE ;  /* 0x000000000000791b */ /* 0x003fe20003800000 */
.L_x_13368:
[----:B------:R-:W-:-:S05]  /*17f00*/  @!P1 LEA R7, P2, R20, R7, 0x1 ;  /* 0x0000000714079211 */ /* 0x000fca00078408ff */
[----:B------:R-:W-:-:S05]  /*17f10*/  @!P1 IMAD.X R6, RZ, RZ, R6, P2 ;  /* 0x000000ffff069224 */ /* 0x000fca00010e0606 */
[----:B------:R-:W-:Y:S02]  /*17f20*/  @!P1 LOP3.LUT R7, R7, R6, RZ, 0x3c, !PT ;  /* 0x0000000607079212 */ /* 0x000fe400078e3cff */
[----:B------:R-:W-:Y:S02]  /*17f30*/  MOV R13, R0 ;  /* 0x00000000000d7202 */ /* 0x000fe40000000f00 */
        /* <DEDUP_REMOVED lines=12> */
.L_x_13369:
[----:B------:R-:W-:Y:S02]  /*18000*/  IMAD.MOV.U32 R13, RZ, RZ, R4 ;  /* 0x000000ffff0d7224 */ /* 0x000fe400078e0004 */
[----:B------:R-:W-:Y:S02]  /*18010*/  IMAD.MOV.U32 R12, RZ, RZ, 0x6 ;  /* 0x00000006ff0c7424 */ /* 0x000fe400078e00ff */
[----:B------:R-:W-:-:S07]  /*18020*/  IMAD.MOV.U32 R7, RZ, RZ, R14 ;  /* 0x000000ffff077224 */ /* 0x000fce00078e000e */
[----:B------:R-:W-:Y:S05]  /*18030*/  WARPSYNC.COLLECTIVE R15, `(.L_x_13370) ;  /* 0x000000000f087348 */ /* 0x000fea0003c00000 */
[----:B------:R0:W1:Y:S02]  /*18040*/  SHFL.IDX P6, R14, R13, R12, R11 ;  /* 0x0000000c0d0e7389 */ /* 0x00006400000c000b */
[----:B01----:R-:W-:Y:S01]  /*18050*/  ENDCOLLECTIVE ;  /* 0x000000000000791b */ /* 0x003fe20003800000 */
.L_x_13370:
        /* <DEDUP_REMOVED lines=16> */
.L_x_13371:
[----:B------:R-:W-:Y:S02]  /*18160*/  IMAD.MOV.U32 R13, RZ, RZ, R4 ;  /* 0x000000ffff0d7224 */ /* 0x000fe400078e0004 */
[----:B------:R-:W-:Y:S02]  /*18170*/  IMAD.MOV.U32 R12, RZ, RZ, 0x7 ;  /* 0x00000007ff0c7424 */ /* 0x000fe400078e00ff */
[----:B------:R-:W-:-:S07]  /*18180*/  IMAD.MOV.U32 R7, RZ, RZ, R14 ;  /* 0x000000ffff077224 */ /* 0x000fce00078e000e */
[----:B------:R-:W-:Y:S05]  /*18190*/  WARPSYNC.COLLECTIVE R15, `(.L_x_13372) ;  /* 0x000000000f087348 */ /* 0x000fea0003c00000 */
[----:B------:R0:W1:Y:S02]  /*181a0*/  SHFL.IDX P6, R14, R13, R12, R11 ;  /* 0x0000000c0d0e7389 */ /* 0x00006400000c000b */
[----:B01----:R-:W-:Y:S01]  /*181b0*/  ENDCOLLECTIVE ;  /* 0x000000000000791b */ /* 0x003fe20003800000 */
.L_x_13372:
        /* <DEDUP_REMOVED lines=11> */
.L_x_13373:
        /* <DEDUP_REMOVED lines=13> */
.L_x_13374:
[----:B------:R-:W-:-:S05]  /*18340*/  @!P1 LEA R6, P3, R20, R6, 0x1 ;  /* 0x0000000614069211 */ /* 0x000fca00078608ff */
[----:B------:R-:W-:-:S04]  /*18350*/  @!P1 IMAD.X R4, RZ, RZ, R4, P3 ;  /* 0x000000ffff049224 */ /* 0x000fc800018e0604 */
[----:B------:R-:W-:Y:S01]  /*18360*/  @!P1 IMAD.MOV.U32 R7, RZ, RZ, R4 ;  /* 0x000000ffff079224 */ /* 0x000fe200078e0004 */
[----:B------:R-:W-:Y:S01]  /*18370*/  IADD3 R4, R17, 0xa0, RZ ;  /* 0x000000a011047810 */ /* 0x000fe20007ffe0ff */
        /* <DEDUP_REMOVED lines=9> */
.L_x_13375:
[----:B------:R-:W-:Y:S02]  /*18410*/  IMAD.MOV.U32 R13, RZ, RZ, R2 ;  /* 0x000000ffff0d7224 */ /* 0x000fe400078e0002 */
[----:B------:R-:W-:Y:S02]  /*18420*/  IMAD.MOV.U32 R12, RZ, RZ, 0x1 ;  /* 0x00000001ff0c7424 */ /* 0x000fe400078e00ff */
[----:B------:R-:W-:-:S07]  /*18430*/  IMAD.MOV.U32 R8, RZ, RZ, R14 ;  /* 0x000000ffff087224 */ /* 0x000fce00078e000e */
[----:B------:R-:W-:Y:S05]  /*18440*/  WARPSYNC.COLLECTIVE R15, `(.L_x_13376) ;  /* 0x000000000f087348 */ /* 0x000fea0003c00000 */
[----:B------:R0:W1:Y:S02]  /*18450*/  SHFL.IDX P6, R14, R13, R12, R11 ;  /* 0x0000000c0d0e7389 */ /* 0x00006400000c000b */
[----:B01----:R-:W-:Y:S01]  /*18460*/  ENDCOLLECTIVE ;  /* 0x000000000000791b */ /* 0x003fe20003800000 */
.L_x_13376:
        /* <DEDUP_REMOVED lines=8> */
[----:B------:R0:W-:Y:S02]  /*184f0*/  @!P2 LDGSTS.E.BYPASS.LTC128B.128 [R10+0x10400], desc[UR56][R6.64], !P0 ;  /* 0x10400000060aafae */ /* 0x0001e4000c101d78 */
[----:B------:R-:W-:Y:S01]  /*18500*/  ISETP.GE.AND P1, PT, R0, R3, PT ;  /* 0x000000030000720c */ /* 0x000fe20003f26270 */
[----:B------:R-:W-:-:S12]  /*18510*/  IMAD.MOV.U32 R0, RZ, RZ, R14 ;  /* 0x000000ffff007224 */ /* 0x000fd800078e000e */
[----:B0-----:R-:W-:Y:S05]  /*18520*/  WARPSYNC.COLLECTIVE R15, `(.L_x_13377) ;  /* 0x000000000f087348 */ /* 0x001fea0003c00000 */
[----:B------:R1:W2:Y:S02]  /*18530*/  SHFL.IDX P6, R14, R13, R12, R11 ;  /* 0x0000000c0d0e7389 */ /* 0x0002a400000c000b */
[----:B012---:R-:W-:Y:S01]  /*18540*/  ENDCOLLECTIVE ;  /* 0x000000000000791b */ /* 0x007fe20003800000 */
.L_x_13377:
[----:B------:R-:W-:Y:S02]  /*18550*/  IMAD.MOV.U32 R13, RZ, RZ, R2 ;  /* 0x000000ffff0d7224 */ /* 0x000fe400078e0002 */
[----:B------:R-:W-:Y:S02]  /*18560*/  IMAD.MOV.U32 R12, RZ, RZ, 0x2 ;  /* 0x00000002ff0c7424 */ /* 0x000fe400078e00ff */
[----:B------:R-:W-:-:S07]  /*18570*/  IMAD.MOV.U32 R6, RZ, RZ, R14 ;  /* 0x000000ffff067224 */ /* 0x000fce00078e000e */
[----:B------:R-:W-:Y:S05]  /*18580*/  WARPSYNC.COLLECTIVE R15, `(.L_x_13378) ;  /* 0x000000000f087348 */ /* 0x000fea0003c00000 */
[----:B------:R0:W1:Y:S02]  /*18590*/  SHFL.IDX P6, R14, R13, R12, R11 ;  /* 0x0000000c0d0e7389 */ /* 0x00006400000c000b */
[----:B01----:R-:W-:Y:S01]  /*185a0*/  ENDCOLLECTIVE ;  /* 0x000000000000791b */ /* 0x003fe20003800000 */
.L_x_13378:
        /* <DEDUP_REMOVED lines=8> */
[----:B------:R-:W-:Y:S01]  /*18630*/  ISETP.GE.AND P1, PT, R4, R3, PT ;  /* 0x000000030400720c */ /* 0x000fe20003f26270 */
[----:B------:R-:W-:-:S12]  /*18640*/  IMAD.MOV.U32 R0, RZ, RZ, R14 ;  /* 0x000000ffff007224 */ /* 0x000fd800078e000e */
[----:B0-----:R-:W-:Y:S05]  /*18650*/  WARPSYNC.COLLECTIVE R15, `(.L_x_13379) ;  /* 0x000000000f087348 */ /* 0x001fea0003c00000 */
[----:B------:R1:W2:Y:S02]  /*18660*/  SHFL.IDX P6, R14, R13, R12, R11 ;  /* 0x0000000c0d0e7389 */ /* 0x0002a400000c000b */
[----:B012---:R-:W-:Y:S01]  /*18670*/  ENDCOLLECTIVE ;  /* 0x000000000000791b */ /* 0x007fe20003800000 */
.L_x_13379:
[----:B------:R-:W-:Y:S02]  /*18680*/  IMAD.MOV.U32 R13, RZ, RZ, R2 ;  /* 0x000000ffff0d7224 */ /* 0x000fe400078e0002 */
[----:B------:R-:W-:Y:S02]  /*18690*/  IMAD.MOV.U32 R12, RZ, RZ, 0x3 ;  /* 0x00000003ff0c7424 */ /* 0x000fe400078e00ff */
[----:B------:R-:W-:-:S07]  /*186a0*/  IMAD.MOV.U32 R6, RZ, RZ, R14 ;  /* 0x000000ffff067224 */ /* 0x000fce00078e000e */
[----:B------:R-:W-:Y:S05]  /*186b0*/  WARPSYNC.COLLECTIVE R15, `(.L_x_13380) ;  /* 0x000000000f087348 */ /* 0x000fea0003c00000 */
[----:B------:R0:W1:Y:S02]  /*186c0*/  SHFL.IDX P6, R14, R13, R12, R11 ;  /* 0x0000000c0d0e7389 */ /* 0x00006400000c000b */
[----:B01----:R-:W-:Y:S01]  /*186d0*/  ENDCOLLECTIVE ;  /* 0x000000000000791b */ /* 0x003fe20003800000 */
.L_x_13380:
        /* <DEDUP_REMOVED lines=12> */
.L_x_13381:
[----:B------:R-:W-:Y:S01]  /*187a0*/  IMAD.MOV.U32 R2, RZ, RZ, R14 ;  /* 0x000000ffff027224 */ /* 0x000fe200078e000e */
[----:B------:R-:W-:Y:S06]  /*187b0*/  BRA `(.L_x_13382) ;  /* 0xffffffb400607947 */ /* 0x000fec000383ffff */
.L_x_13233:
[----:B0-----:R0:W1:Y:S02]  /*187c0*/  SYNCS.PHASECHK.TRANS64.TRYWAIT P0, [R22+URZ+0x30820], R3 ;  /* 0x03082003160075a7 */ /* 0x001064000800017f */
[----:B-1----:R-:W-:Y:S05]  /*187d0*/  @!P0 NANOSLEEP.SYNCS 0x989680 ;  /* 0x009896800000895d */ /* 0x002fea0003900000 */
[----:B------:R-:W1:Y:S02]  /*187e0*/  @!P0 SYNCS.PHASECHK.TRANS64 P0, [R22+URZ+0x30820], R3 ;  /* 0x03082003160085a7 */ /* 0x000e64000800007f */
[----:B-1----:R-:W-:Y:S05]  /*187f0*/  @!P0 BRA `(.L_x_13233) ;  /* 0xfffffffc00f08947 */ /* 0x002fea000383ffff */
[----:B------:R-:W-:Y:S05]  /*18800*/  BRA `(.L_x_13383) ;  /* 0xffffffb400c87947 */ /* 0x000fea000383ffff */
.L_x_13242:
[----:B0-----:R0:W2:Y:S02]  /*18810*/  SYNCS.PHASECHK.TRANS64.TRYWAIT P0, [R2+URZ+0x30840], R3 ;  /* 0x03084003020075a7 */ /* 0x0010a4000800017f */
[----:B--2---:R-:W-:Y:S05]  /*18820*/  @!P0 NANOSLEEP.SYNCS 0x989680 ;  /* 0x009896800000895d */ /* 0x004fea0003900000 */
[----:B------:R-:W2:Y:S02]  /*18830*/  @!P0 SYNCS.PHASECHK.TRANS64 P0, [R2+URZ+0x30840], R3 ;  /* 0x03084003020085a7 */ /* 0x000ea4000800007f */
[----:B--2---:R-:W-:Y:S05]  /*18840*/  @!P0 BRA `(.L_x_13242) ;  /* 0xfffffffc00f08947 */ /* 0x004fea000383ffff */
[----:B------:R-:W-:Y:S05]  /*18850*/  BRA `(.L_x_13384) ;  /* 0xffffffb8007c7947 */ /* 0x000fea000383ffff */
.L_x_13247:
[----:B0-----:R0:W1:Y:S02]  /*18860*/  SYNCS.PHASECHK.TRANS64.TRYWAIT P0, [R3+URZ+0x60], R2 ;  /* 0x00006002030075a7 */ /* 0x001064000800017f */
[----:B-1----:R-:W-:Y:S05]  /*18870*/  @!P0 NANOSLEEP.SYNCS 0x989680 ;  /* 0x009896800000895d */ /* 0x002fea0003900000 */
[----:B------:R-:W1:Y:S02]  /*18880*/  @!P0 SYNCS.PHASECHK.TRANS64 P0, [R3+URZ+0x60], R2 ;  /* 0x00006002030085a7 */ /* 0x000e64000800007f */
[----:B-1----:R-:W-:Y:S05]  /*18890*/  @!P0 BRA `(.L_x_13247) ;  /* 0xfffffffc00f08947 */ /* 0x002fea000383ffff */
[----:B------:R-:W-:Y:S05]  /*188a0*/  BRA `(.L_x_13385) ;  /* 0xffffffbc00087947 */ /* 0x000fea000383ffff */
.L_x_13255:
[----:B0-----:R0:W2:Y:S02]  /*188b0*/  SYNCS.PHASECHK.TRANS64.TRYWAIT P0, [R2+URZ+0x30840], R3 ;  /* 0x03084003020075a7 */ /* 0x0010a4000800017f */
[----:B--2---:R-:W-:Y:S05]  /*188c0*/  @!P0 NANOSLEEP.SYNCS 0x989680 ;  /* 0x009896800000895d */ /* 0x004fea0003900000 */
[----:B------:R-:W2:Y:S02]  /*188d0*/  @!P0 SYNCS.PHASECHK.TRANS64 P0, [R2+URZ+0x30840], R3 ;  /* 0x03084003020085a7 */ /* 0x000ea4000800007f */
[----:B--2---:R-:W-:Y:S05]  /*188e0*/  @!P0 BRA `(.L_x_13255) ;  /* 0xfffffffc00f08947 */ /* 0x004fea000383ffff */
[----:B------:R-:W-:Y:S05]  /*188f0*/  BRA `(.L_x_13386) ;  /* 0xffffffc0004c7947 */ /* 0x000fea000383ffff */
.L_x_13260:
[----:B0-----:R0:W1:Y:S02]  /*18900*/  SYNCS.PHASECHK.TRANS64.TRYWAIT P0, [R10+URZ+0x60], R26 ;  /* 0x0000601a0a0075a7 */ /* 0x001064000800017f */
[----:B-1----:R-:W-:Y:S05]  /*18910*/  @!P0 NANOSLEEP.SYNCS 0x989680 ;  /* 0x009896800000895d */ /* 0x002fea0003900000 */
[----:B------:R-:W1:Y:S02]  /*18920*/  @!P0 SYNCS.PHASECHK.TRANS64 P0, [R10+URZ+0x60], R26 ;  /* 0x0000601a0a0085a7 */ /* 0x000e64000800007f */
[----:B-1----:R-:W-:Y:S05]  /*18930*/  @!P0 BRA `(.L_x_13260) ;  /* 0xfffffffc00f08947 */ /* 0x002fea000383ffff */
[----:B------:R-:W-:Y:S05]  /*18940*/  BRA `(.L_x_13387) ;  /* 0xffffffc000d87947 */ /* 0x000fea000383ffff */
.L_x_13268:
[----:B0-----:R0:W2:Y:S02]  /*18950*/  SYNCS.PHASECHK.TRANS64.TRYWAIT P0, [R2+URZ+0x30840], R3 ;  /* 0x03084003020075a7 */ /* 0x0010a4000800017f */
[----:B--2---:R-:W-:Y:S05]  /*18960*/  @!P0 NANOSLEEP.SYNCS 0x989680 ;  /* 0x009896800000895d */ /* 0x004fea0003900000 */
[----:B------:R-:W2:Y:S02]  /*18970*/  @!P0 SYNCS.PHASECHK.TRANS64 P0, [R2+URZ+0x30840], R3 ;  /* 0x03084003020085a7 */ /* 0x000ea4000800007f */
[----:B--2---:R-:W-:Y:S05]  /*18980*/  @!P0 BRA `(.L_x_13268) ;  /* 0xfffffffc00f08947 */ /* 0x004fea000383ffff */
[----:B------:R-:W-:Y:S05]  /*18990*/  BRA `(.L_x_13388) ;  /* 0xffffffc400e87947 */ /* 0x000fea000383ffff */
.L_x_13273:
[----:B0-----:R0:W1:Y:S02]  /*189a0*/  SYNCS.PHASECHK.TRANS64.TRYWAIT P0, [R7+URZ+0x60], R2 ;  /* 0x00006002070075a7 */ /* 0x001064000800017f */
[----:B-1----:R-:W-:Y:S05]  /*189b0*/  @!P0 NANOSLEEP.SYNCS 0x989680 ;  /* 0x009896800000895d */ /* 0x002fea0003900000 */
[----:B------:R-:W1:Y:S02]  /*189c0*/  @!P0 SYNCS.PHASECHK.TRANS64 P0, [R7+URZ+0x60], R2 ;  /* 0x00006002070085a7 */ /* 0x000e64000800007f */
[----:B-1----:R-:W-:Y:S05]  /*189d0*/  @!P0 BRA `(.L_x_13273) ;  /* 0xfffffffc00f08947 */ /* 0x002fea000383ffff */
[----:B------:R-:W-:Y:S05]  /*189e0*/  BRA `(.L_x_13389) ;  /* 0xffffffc800787947 */ /* 0x000fea000383ffff */
.L_x_13283:
[----:B0-----:R0:W1:Y:S02]  /*189f0*/  SYNCS.PHASECHK.TRANS64.TRYWAIT P0, [R3+URZ+0x30860], R0 ;  /* 0x03086000030075a7 */ /* 0x001064000800017f */
[----:B-1----:R-:W-:Y:S05]  /*18a00*/  @!P0 NANOSLEEP.SYNCS 0x989680 ;  /* 0x009896800000895d */ /* 0x002fea0003900000 */
[----:B------:R-:W1:Y:S02]  /*18a10*/  @!P0 SYNCS.PHASECHK.TRANS64 P0, [R3+URZ+0x30860], R0 ;  /* 0x03086000030085a7 */ /* 0x000e64000800007f */
[----:B-1----:R-:W-:Y:S05]  /*18a20*/  @!P0 BRA `(.L_x_13283) ;  /* 0xfffffffc00f08947 */ /* 0x002fea000383ffff */
[----:B------:R-:W-:Y:S05]  /*18a30*/  BRA `(.L_x_13390) ;  /* 0xffffffcc00747947 */ /* 0x000fea000383ffff */
.L_x_13289:
        /* <DEDUP_REMOVED lines=8> */
.L_x_13392:
[----:B------:R-:W-:Y:S05]  /*18ac0*/  BSYNC B0 ;  /* 0x0000000000007941 */ /* 0x000fea0003800000 */
.L_x_13391:
        /* <DEDUP_REMOVED lines=9> */
.L_x_13393:
        /* <DEDUP_REMOVED lines=18> */
.L_x_13394:
[----:B------:R-:W-:Y:S01]  /*18c80*/  IMAD.MOV.U32 R12, RZ, RZ, 0x2 ;  /* 0x00000002ff0c7424 */ /* 0x000fe200078e00ff */
[----:B------:R-:W-:-:S05]  /*18c90*/  SEL R5, R14, RZ, P1 ;  /* 0x000000ff0e057207 */ /* 0x000fca0000800000 */
[----:B------:R-:W-:-:S04]  /*18ca0*/  IMAD.IADD R5, R2, 0x1, R5 ;  /* 0x0000000102057824 */ /* 0x000fc800078e0205 */
[----:B------:R-:W-:-:S07]  /*18cb0*/  IMAD.MOV.U32 R13, RZ, RZ, R5 ;  /* 0x000000ffff0d7224 */ /* 0x000fce00078e0005 */
[----:B------:R-:W-:Y:S05]  /*18cc0*/  WARPSYNC.COLLECTIVE R15, `(.L_x_13395) ;  /* 0x000000000f087348 */ /* 0x000fea0003c00000 */
[----:B------:R0:W1:Y:S02]  /*18cd0*/  SHFL.UP P6, R14, R13, R12, R11 ;  /* 0x0400000c0d0e7389 */ /* 0x00006400000c000b */
[----:B01----:R-:W-:Y:S01]  /*18ce0*/  ENDCOLLECTIVE ;  /* 0x000000000000791b */ /* 0x003fe20003800000 */
.L_x_13395:
[----:B------:R-:W-:Y:S01]  /*18cf0*/  IMAD.MOV.U32 R12, RZ, RZ, 0x4 ;  /* 0x00000004ff0c7424 */ /* 0x000fe200078e00ff */
[----:B------:R-:W-:-:S05]  /*18d00*/  SEL R6, R14, RZ, P2 ;  /* 0x000000ff0e067207 */ /* 0x000fca0001000000 */
[----:B------:R-:W-:-:S04]  /*18d10*/  IMAD.IADD R6, R5, 0x1, R6 ;  /* 0x0000000105067824 */ /* 0x000fc800078e0206 */
[----:B------:R-:W-:-:S07]  /*18d20*/  IMAD.MOV.U32 R13, RZ, RZ, R6 ;  /* 0x000000ffff0d7224 */ /* 0x000fce00078e0006 */
[----:B------:R-:W-:Y:S05]  /*18d30*/  WARPSYNC.COLLECTIVE R15, `(.L_x_13396) ;  /* 0x000000000f087348 */ /* 0x000fea0003c00000 */
[----:B------:R0:W1:Y:S02]  /*18d40*/  SHFL.UP P6, R14, R13, R12, R11 ;  /* 0x0400000c0d0e7389 */ /* 0x00006400000c000b */
[----:B01----:R-:W-:Y:S01]  /*18d50*/  ENDCOLLECTIVE ;  /* 0x000000000000791b */ /* 0x003fe20003800000 */
.L_x_13396:
[----:B------:R-:W-:Y:S01]  /*18d60*/  IMAD.MOV.U32 R12, RZ, RZ, 0x8 ;  /* 0x00000008ff0c7424 */ /* 0x000fe200078e00ff */
[----:B------:R-:W-:-:S05]  /*18d70*/  SEL R7, R14, RZ, P3 ;  /* 0x000000ff0e077207 */ /* 0x000fca0001800000 */
[----:B------:R-:W-:-:S04]  /*18d80*/  IMAD.IADD R7, R6, 0x1, R7 ;  /* 0x0000000106077824 */ /* 0x000fc800078e0207 */
[----:B------:R-:W-:-:S07]  /*18d90*/  IMAD.MOV.U32 R13, RZ, RZ, R7 ;  /* 0x000000ffff0d7224 */ /* 0x000fce00078e0007 */
[----:B------:R-:W-:Y:S05]  /*18da0*/  WARPSYNC.COLLECTIVE R15, `(.L_x_13397) ;  /* 0x000000000f087348 */ /* 0x000fea0003c00000 */
[----:B------:R0:W1:Y:S02]  /*18db0*/  SHFL.UP P6, R14, R13, R12, R11 ;  /* 0x0400000c0d0e7389 */ /* 0x00006400000c000b */
[----:B01----:R-:W-:Y:S01]  /*18dc0*/  ENDCOLLECTIVE ;  /* 0x000000000000791b */ /* 0x003fe20003800000 */
.L_x_13397:
[----:B------:R-:W-:Y:S01]  /*18dd0*/  IMAD.MOV.U32 R12, RZ, RZ, 0x10 ;  /* 0x00000010ff0c7424 */ /* 0x000fe200078e00ff */
[----:B------:R-:W-:-:S05]  /*18de0*/  SEL R14, R14, RZ, P4 ;  /* 0x000000ff0e0e7207 */ /* 0x000fca0002000000 */
[----:B------:R-:W-:-:S04]  /*18df0*/  IMAD.IADD R5, R7, 0x1, R14 ;  /* 0x0000000107057824 */ /* 0x000fc800078e020e */
[----:B------:R-:W-:-:S07]  /*18e00*/  IMAD.MOV.U32 R13, RZ, RZ, R5 ;  /* 0x000000ffff0d7224 */ /* 0x000fce00078e0005 */
[----:B------:R-:W-:Y:S05]  /*18e10*/  WARPSYNC.COLLECTIVE R15, `(.L_x_13398) ;  /* 0x000000000f087348 */ /* 0x000fea0003c00000 */
[----:B------:R0:W1:Y:S02]  /*18e20*/  SHFL.UP P6, R14, R13, R12, R11 ;  /* 0x0400000c0d0e7389 */ /* 0x00006400000c000b */
[----:B01----:R-:W-:Y:S01]  /*18e30*/  ENDCOLLECTIVE ;  /* 0x000000000000791b */ /* 0x003fe20003800000 */
.L_x_13398:
[----:B------:R-:W-:Y:S01]  /*18e40*/  IMAD.MOV.U32 R12, RZ, RZ, 0x1f ;  /* 0x0000001fff0c7424 */ /* 0x000fe200078e00ff */
[----:B------:R-:W-:Y:S02]  /*18e50*/  MOV R11, 0x1f ;  /* 0x0000001f000b7802 */ /* 0x000fe40000000f00 */
[----:B------:R-:W-:-:S05]  /*18e60*/  SEL R14, R14, RZ, P5 ;  /* 0x000000ff0e0e7207 */ /* 0x000fca0002800000 */
[----:B------:R-:W-:-:S04]  /*18e70*/  IMAD.IADD R3, R5, 0x1, R14 ;  /* 0x0000000105037824 */ /* 0x000fc800078e020e */
[----:B------:R-:W-:-:S07]  /*18e80*/  IMAD.MOV.U32 R13, RZ, RZ, R3 ;  /* 0x000000ffff0d7224 */ /* 0x000fce00078e0003 */
[----:B------:R-:W-:Y:S05]  /*18e90*/  WARPSYNC.COLLECTIVE R15, `(.L_x_13399) ;  /* 0x000000000f087348 */ /* 0x000fea0003c00000 */
[----:B------:R0:W1:Y:S02]  /*18ea0*/  SHFL.IDX P6, R14, R13, R12, R11 ;  /* 0x0000000c0d0e7389 */ /* 0x00006400000c000b */
[----:B01----:R-:W-:Y:S01]  /*18eb0*/  ENDCOLLECTIVE ;  /* 0x000000000000791b */ /* 0x003fe20003800000 */
.L_x_13399:
[----:B------:R-:W-:Y:S05]  /*18ec0*/  BRA `(.L_x_13400) ;  /* 0xffffffcc00a87947 */ /* 0x000fea000383ffff */
.L_x_13294:
        /* <DEDUP_REMOVED lines=8> */
.L_x_13402:
[----:B------:R-:W-:Y:S05]  /*18f50*/  BSYNC B0 ;  /* 0x0000000000007941 */ /* 0x000fea0003800000 */
.L_x_13401:
        /* <DEDUP_REMOVED lines=8> */
.L_x_13403:
[----:B------:R-:W-:Y:S01]  /*18fe0*/  IMAD.MOV.U32 R12, RZ, RZ, 0x4 ;  /* 0x00000004ff0c7424 */ /* 0x000fe200078e00ff */
[----:B------:R-:W-:-:S05]  /*18ff0*/  SEL R14, R14, RZ, P2 ;  /* 0x000000ff0e0e7207 */ /* 0x000fca0001000000 */
[----:B------:R-:W-:-:S04]  /*19000*/  IMAD.IADD R3, R13, 0x1, R14 ;  /* 0x000000010d037824 */ /* 0x000fc800078e020e */
[----:B------:R-:W-:-:S07]  /*19010*/  IMAD.MOV.U32 R13, RZ, RZ, R3 ;  /* 0x000000ffff0d7224 */ /* 0x000fce00078e0003 */
[----:B------:R-:W-:Y:S05]  /*19020*/  WARPSYNC.COLLECTIVE R15, `(.L_x_13404) ;  /* 0x000000000f087348 */ /* 0x000fea0003c00000 */
[----:B------:R0:W1:Y:S02]  /*19030*/  SHFL.UP P6, R14, R13, R12, R11 ;  /* 0x0400000c0d0e7389 */ /* 0x00006400000c000b */
[----:B01----:R-:W-:Y:S01]  /*19040*/  ENDCOLLECTIVE ;  /* 0x000000000000791b */ /* 0x003fe20003800000 */
.L_x_13404:
[----:B------:R-:W-:Y:S01]  /*19050*/  IMAD.MOV.U32 R12, RZ, RZ, 0x8 ;  /* 0x00000008ff0c7424 */ /* 0x000fe200078e00ff */
[----:B------:R-:W-:-:S05]  /*19060*/  SEL R14, R14, RZ, P3 ;  /* 0x000000ff0e0e7207 */ /* 0x000fca0001800000 */
[----:B------:R-:W-:-:S04]  /*19070*/  IMAD.IADD R5, R3, 0x1, R14 ;  /* 0x0000000103057824 */ /* 0x000fc800078e020e */
[----:B------:R-:W-:-:S07]  /*19080*/  IMAD.MOV.U32 R13, RZ, RZ, R5 ;  /* 0x000000ffff0d7224 */ /* 0x000fce00078e0005 */
[----:B------:R-:W-:Y:S05]  /*19090*/  WARPSYNC.COLLECTIVE R15, `(.L_x_13405) ;  /* 0x000000000f087348 */ /* 0x000fea0003c00000 */
[----:B------:R0:W1:Y:S02]  /*190a0*/  SHFL.UP P6, R14, R13, R12, R11 ;  /* 0x0400000c0d0e7389 */ /* 0x00006400000c000b */
[----:B01----:R-:W-:Y:S01]  /*190b0*/  ENDCOLLECTIVE ;  /* 0x000000000000791b */ /* 0x003fe20003800000 */
.L_x_13405:
[----:B------:R-:W-:Y:S01]  /*190c0*/  IMAD.MOV.U32 R12, RZ, RZ, 0x10 ;  /* 0x00000010ff0c7424 */ /* 0x000fe200078e00ff */
[----:B------:R-:W-:-:S05]  /*190d0*/  SEL R6, R14, RZ, P4 ;  /* 0x000000ff0e067207 */ /* 0x000fca0002000000 */
[----:B------:R-:W-:-:S04]  /*190e0*/  IMAD.IADD R6, R5, 0x1, R6 ;  /* 0x0000000105067824 */ /* 0x000fc800078e0206 */
[----:B------:R-:W-:-:S07]  /*190f0*/  IMAD.MOV.U32 R13, RZ, RZ, R6 ;  /* 0x000000ffff0d7224 */ /* 0x000fce00078e0006 */
[----:B------:R-:W-:Y:S05]  /*19100*/  WARPSYNC.COLLECTIVE R15, `(.L_x_13406) ;  /* 0x000000000f087348 */ /* 0x000fea0003c00000 */
[----:B------:R0:W1:Y:S02]  /*19110*/  SHFL.UP P6, R14, R13, R12, R11 ;  /* 0x0400000c0d0e7389 */ /* 0x00006400000c000b */
[----:B01----:R-:W-:Y:S01]  /*19120*/  ENDCOLLECTIVE ;  /* 0x000000000000791b */ /* 0x003fe20003800000 */
.L_x_13406:
        /* <DEDUP_REMOVED lines=8> */
.L_x_13407:
[----:B------:R-:W-:Y:S05]  /*191b0*/  BRA `(.L_x_13408) ;  /* 0xffffffcc00887947 */ /* 0x000fea000383ffff */
.L_x_13296:
[----:B------:R-:W-:Y:S01]  /*191c0*/  BSSY B0, `(.L_x_13409) ;  /* 0x0000006000007945 */ /* 0x000fe20003800000 */
[----:B------:R-:W-:Y:S01]  /*191d0*/  PLOP3.LUT P6, PT, P6, PT, PT, 0x8, 0x0 ;  /* 0x000000000000781c */ /* 0x000fe200037ce170 */
[----:B------:R-:W-:-:S12]  /*191e0*/  IMAD.MOV.U32 R15, RZ, RZ, -0x1 ;  /* 0xffffffffff0f7424 */ /* 0x000fd800078e00ff */
[----:B0-----:R-:W-:Y:S05]  /*191f0*/  WARPSYNC.COLLECTIVE R15, `(.L_x_13410) ;  /* 0x000000000f087348 */ /* 0x001fea0003c00000 */
[----:B------:R-:W-:Y:S01]  /*19200*/  VOTE.ANY R14, PT, P6 ;  /* 0x00000000000e7806 */ /* 0x000fe200030e0100 */
[----:B0-----:R-:W-:Y:S06]  /*19210*/  ENDCOLLECTIVE ;  /* 0x000000000000791b */ /* 0x001fec0003800000 */
.L_x_13410:
[----:B------:R-:W-:Y:S05]  /*19220*/  BSYNC B0 ;  /* 0x0000000000007941 */ /* 0x000fea0003800000 */
.L_x_13409:
        /* <DEDUP_REMOVED lines=9> */
.L_x_13411:
[----:B------:R-:W-:Y:S01]  /*192c0*/  IMAD.MOV.U32 R17, RZ, RZ, R14 ;  /* 0x000000ffff117224 */ /* 0x000fe200078e000e */
[----:B------:R-:W-:Y:S06]  /*192d0*/  BRA `(.L_x_13412) ;  /* 0xffffffcc00787947 */ /* 0x000fec000383ffff */
.L_x_13298:
[----:B------:R-:W-:Y:S01]  /*192e0*/  BSSY B0, `(.L_x_13413) ;  /* 0x0000007000007945 */ /* 0x000fe20003800000 */
[----:B------:R-:W-:Y:S02]  /*192f0*/  IMAD.MOV.U32 R13, RZ, RZ, R3 ;  /* 0x000000ffff0d7224 */ /* 0x000fe400078e0003 */
[----:B------:R-:W-:Y:S02]  /*19300*/  IMAD.MOV.U32 R11, RZ, RZ, 0x1f ;  /* 0x0000001fff0b7424 */ /* 0x000fe400078e00ff */
[----:B------:R-:W-:-:S07]  /*19310*/  IMAD.MOV.U32 R15, RZ, RZ, -0x1 ;  /* 0xffffffffff0f7424 */ /* 0x000fce00078e00ff */
[----:B012---:R-:W-:Y:S05]  /*19320*/  WARPSYNC.COLLECTIVE R15, `(.L_x_13414) ;  /* 0x000000000f087348 */ /* 0x007fea0003c00000 */
[----:B------:R3:W4:Y:S02]  /*19330*/  SHFL.IDX P6, R14, R13, R12, R11 ;  /* 0x0000000c0d0e7389 */ /* 0x00072400000c000b */
[----:B01234-:R-:W-:Y:S01]  /*19340*/  ENDCOLLECTIVE ;  /* 0x000000000000791b */ /* 0x01ffe20003800000 */
.L_x_13414:
[----:B------:R-:W-:Y:S05]  /*19350*/  BSYNC B0 ;  /* 0x0000000000007941 */ /* 0x000fea0003800000 */
.L_x_13413:
[----:B------:R-:W-:Y:S05]  /*19360*/  BRA `(.L_x_13297) ;  /* 0xffffffcc00707947 */ /* 0x000fea000383ffff */
.L_x_13302:
[----:B0-----:R0:W3:Y:S02]  /*19370*/  SYNCS.PHASECHK.TRANS64.TRYWAIT P0, [R9+URZ+0x30820], R0 ;  /* 0x03082000090075a7 */ /* 0x0010e4000800017f */
[----:B---3--:R-:W-:Y:S05]  /*19380*/  @!P0 NANOSLEEP.SYNCS 0x989680 ;  /* 0x009896800000895d */ /* 0x008fea0003900000 */
[----:B------:R-:W3:Y:S02]  /*19390*/  @!P0 SYNCS.PHASECHK.TRANS64 P0, [R9+URZ+0x30820], R0 ;  /* 0x03082000090085a7 */ /* 0x000ee4000800007f */
[----:B---3--:R-:W-:Y:S05]  /*193a0*/  @!P0 BRA `(.L_x_13302) ;  /* 0xfffffffc00f08947 */ /* 0x008fea000383ffff */
[----:B------:R-:W-:Y:S05]  /*193b0*/  BRA `(.L_x_13415) ;  /* 0xffffffd0005c7947 */ /* 0x000fea000383ffff */
.L_x_13303:
        /* <DEDUP_REMOVED lines=11> */
.L_x_13417:
[----:B------:R-:W-:Y:S05]  /*19470*/  BSYNC B0 ;  /* 0x0000000000007941 */ /* 0x000fea0003800000 */
.L_x_13416:
[----:B------:R-:W-:Y:S05]  /*19480*/  BRA `(.L_x_13418) ;  /* 0xffffffd000447947 */ /* 0x000fea000383ffff */
.L_x_13304:
[----:B------:R-:W-:Y:S01]  /*19490*/  BSSY B0, `(.L_x_13419) ;  /* 0x0000006000007945 */ /* 0x000fe20003800000 */
[----:B------:R-:W-:-:S07]  /*194a0*/  IMAD.MOV.U32 R15, RZ, RZ, -0x1 ;  /* 0xffffffffff0f7424 */ /* 0x000fce00078e00ff */
[----:B012---:R-:W-:Y:S05]  /*194b0*/  WARPSYNC.COLLECTIVE R15, `(.L_x_13420) ;  /* 0x000000000f0c7348 */ /* 0x007fea0003c00000 */
[----:B------:R-:W-:Y:S02]  /*194c0*/  ELECT P6, UR62, PT ;  /* 0x00000000003e782f */ /* 0x000fe400038c0000 */
[----:B------:R-:W-:Y:S01]  /*194d0*/  MOV R14, UR62 ;  /* 0x0000003e000e7c02 */ /* 0x000fe20008000f00 */
[----:B012---:R-:W-:Y:S10]  /*194e0*/  ENDCOLLECTIVE ;  /* 0x000000000000791b */ /* 0x007ff40003800000 */
.L_x_13420:
[----:B------:R-:W-:Y:S05]  /*194f0*/  BSYNC B0 ;  /* 0x0000000000007941 */ /* 0x000fea0003800000 */
.L_x_13419:
[----:B------:R-:W-:Y:S05]  /*19500*/  BRA `(.L_x_13421) ;  /* 0xffffffd000387947 */ /* 0x000fea000383ffff */
.L_x_13306:
[----:B0-----:R0:W3:Y:S02]  /*19510*/  SYNCS.PHASECHK.TRANS64.TRYWAIT P0, [R5+URZ], R4 ;  /* 0x00000004050075a7 */ /* 0x0010e4000800017f */
[----:B---3--:R-:W-:Y:S05]  /*19520*/  @!P0 NANOSLEEP.SYNCS 0x989680 ;  /* 0x009896800000895d */ /* 0x008fea0003900000 */
[----:B------:R-:W3:Y:S02]  /*19530*/  @!P0 SYNCS.PHASECHK.TRANS64 P0, [R5+URZ], R4 ;  /* 0x00000004050085a7 */ /* 0x000ee4000800007f */
[----:B---3--:R-:W-:Y:S05]  /*19540*/  @!P0 BRA `(.L_x_13306) ;  /* 0xfffffffc00f08947 */ /* 0x008fea000383ffff */
[----:B------:R-:W-:Y:S05]  /*19550*/  BRA `(.L_x_13422) ;  /* 0xffffffd0006c7947 */ /* 0x000fea000383ffff */
.L_x_13307:
[----:B---3--:R3:W4:Y:S02]  /*19560*/  SYNCS.PHASECHK.TRANS64.TRYWAIT P0, [R3+URZ], R2 ;  /* 0x00000002030075a7 */ /* 0x008724000800017f */
[----:B----4-:R-:W-:Y:S05]  /*19570*/  @!P0 NANOSLEEP.SYNCS 0x989680 ;  /* 0x009896800000895d */ /* 0x010fea0003900000 */
[----:B------:R-:W4:Y:S02]  /*19580*/  @!P0 SYNCS.PHASECHK.TRANS64 P0, [R3+URZ], R2 ;  /* 0x00000002030085a7 */ /* 0x000f24000800007f */
[----:B----4-:R-:W-:Y:S05]  /*19590*/  @!P0 BRA `(.L_x_13307) ;  /* 0xfffffffc00f08947 */ /* 0x010fea000383ffff */
[----:B------:R-:W-:Y:S05]  /*195a0*/  BRA `(.L_x_13423) ;  /* 0xffffffd000607947 */ /* 0x000fea000383ffff */
.L_x_13309:
[----:B----4-:R4:W0:Y:S02]  /*195b0*/  SYNCS.PHASECHK.TRANS64.TRYWAIT P0, [R23+URZ], R4 ;  /* 0x00000004170075a7 */ /* 0x010824000800017f */
[----:B0-----:R-:W-:Y:S05]  /*195c0*/  @!P0 NANOSLEEP.SYNCS 0x989680 ;  /* 0x009896800000895d */ /* 0x001fea0003900000 */
[----:B------:R-:W0:Y:S02]  /*195d0*/  @!P0 SYNCS.PHASECHK.TRANS64 P0, [R23+URZ], R4 ;  /* 0x00000004170085a7 */ /* 0x000e24000800007f */
[----:B0-----:R-:W-:Y:S05]  /*195e0*/  @!P0 BRA `(.L_x_13309) ;  /* 0xfffffffc00f08947 */ /* 0x001fea000383ffff */
[----:B------:R-:W-:Y:S05]  /*195f0*/  BRA `(.L_x_13424) ;  /* 0xffffffd000647947 */ /* 0x000fea000383ffff */
.L_x_13425:
        /* <DEDUP_REMOVED lines=16> */
.L_x_15334:


//--------------------- .text._ZN7cutlass13device_kernelIN5flash11enable_sm90INS1_16FlashAttnFwdSm90INS1_25CollectiveMainloopFwdSm90ILi2EN4cute5tupleIJNS5_1CILi1EEES8_S8_EEENS6_IJNS7_ILi192EEENS7_ILi128EEENS7_ILi64EEEEEELi64ENS_10bfloat16_tEfNS_4arch4Sm90ELb0ELb1ELb0ELb0ELb0ELb0ELb0ELb1ELb1ELb1ELb0ELb0EEENS1_21CollectiveEpilogueFwdINS6_IJSA_SC_SB_EEES9_SE_SG_Li384ELb0ELb1ELb0ELb0EEENS1_30DynamicPersistentTileSchedulerILi384ELi128ELb0ELb1ELb1EEEEEEEEEvNT_6ParamsE --------------------------
	.section	.text._ZN7cutlass13device_kernelIN5flash11enable_sm90INS1_16FlashAttnFwdSm90INS1_25CollectiveMainloopFwdSm90ILi2EN4cute5tupleIJNS5_1CILi1EEES8_S8_EEENS6_IJNS7_ILi192EEENS7_ILi128EEENS7_ILi64EEEEEELi64ENS_10bfloat16_tEfNS_4arch4Sm90ELb0ELb1ELb0ELb0ELb0ELb0ELb0ELb1ELb1ELb1ELb0ELb0EEENS1_21CollectiveEpilogueFwdINS6_IJSA_SC_SB_EEES9_SE_SG_Li384ELb0ELb1ELb0ELb0EEENS1_30DynamicPersistentTileSchedulerILi384ELi128ELb0ELb1ELb1EEEEEEEEEvNT_6ParamsE,"ax",@progbits
	.align	128
.text._ZN7cutlass13device_kernelIN5flash11enable_sm90INS1_16FlashAttnFwdSm90INS1_25CollectiveMainloopFwdSm90ILi2EN4cute5tupleIJNS5_1CILi1EEES8_S8_EEENS6_IJNS7_ILi192EEENS7_ILi128EEENS7_ILi64EEEEEELi64ENS_10bfloat16_tEfNS_4arch4Sm90ELb0ELb1ELb0ELb0ELb0ELb0ELb0ELb1ELb1ELb1ELb0ELb0EEENS1_21CollectiveEpilogueFwdINS6_IJSA_SC_SB_EEES9_SE_SG_Li384ELb0ELb1ELb0ELb0EEENS1_30DynamicPersistentTileSchedulerILi384ELi128ELb0ELb1ELb1EEEEEEEEEvNT_6ParamsE:
        .type           _ZN7cutlass13device_kernelIN5flash11enable_sm90INS1_16FlashAttnFwdSm90INS1_25CollectiveMainloopFwdSm90ILi2EN4cute5tupleIJNS5_1CILi1EEES8_S8_EEENS6_IJNS7_ILi192EEENS7_ILi128EEENS7_ILi64EEEEEELi64ENS_10bfloat16_tEfNS_4arch4Sm90ELb0ELb1ELb0ELb0ELb0ELb0ELb0ELb1ELb1ELb1ELb0ELb0EEENS1_21CollectiveEpilogueFwdINS6_IJSA_SC_SB_EEES9_SE_SG_Li384ELb0ELb1ELb0ELb0EEENS1_30DynamicPersistentTileSchedulerILi384ELi128ELb0ELb1ELb1EEEEEEEEEvNT_6ParamsE,@function
        .size           _ZN7cutlass13device_kernelIN5flash11enable_sm90INS1_16FlashAttnFwdSm90INS1_25CollectiveMainloopFwdSm90ILi2EN4cute5tupleIJNS5_1CILi1EEES8_S8_EEENS6_IJNS7_ILi192EEENS7_ILi128EEENS7_ILi64EEEEEELi64ENS_10bfloat16_tEfNS_4arch4Sm90ELb0ELb1ELb0ELb0ELb0ELb0ELb0ELb1ELb1ELb1ELb0ELb0EEENS1_21CollectiveEpilogueFwdINS6_IJSA_SC_SB_EEES9_SE_SG_Li384ELb0ELb1ELb0ELb0EEENS1_30DynamicPersistentTileSchedulerILi384ELi128ELb0ELb1ELb1EEEEEEEEEvNT_6ParamsE,(.L_x_15335 - _ZN7cutlass13device_kernelIN5flash11enable_sm90INS1_16FlashAttnFwdSm90INS1_25CollectiveMainloopFwdSm90ILi2EN4cute5tupleIJNS5_1CILi1EEES8_S8_EEENS6_IJNS7_ILi192EEENS7_ILi128EEENS7_ILi64EEEEEELi64ENS_10bfloat16_tEfNS_4arch4Sm90ELb0ELb1ELb0ELb0ELb0ELb0ELb0ELb1ELb1ELb1ELb0ELb0EEENS1_21CollectiveEpilogueFwdINS6_IJSA_SC_SB_EEES9_SE_SG_Li384ELb0ELb1ELb0ELb0EEENS1_30DynamicPersistentTileSchedulerILi384ELi128ELb0ELb1ELb1EEEEEEEEEvNT_6ParamsE)
        .other          _ZN7cutlass13device_kernelIN5flash11enable_sm90INS1_16FlashAttnFwdSm90INS1_25CollectiveMainloopFwdSm90ILi2EN4cute5tupleIJNS5_1CILi1EEES8_S8_EEENS6_IJNS7_ILi192EEENS7_ILi128EEENS7_ILi64EEEEEELi64ENS_10bfloat16_tEfNS_4arch4Sm90ELb0ELb1ELb0ELb0ELb0ELb0ELb0ELb1ELb1ELb1ELb0ELb0EEENS1_21CollectiveEpilogueFwdINS6_IJSA_SC_SB_EEES9_SE_SG_Li384ELb0ELb1ELb0ELb0EEENS1_30DynamicPersistentTileSchedulerILi384ELi128ELb0ELb1ELb1EEEEEEEEEvNT_6ParamsE,@"STO_CUDA_ENTRY STV_DEFAULT"
_ZN7cutlass13device_kernelIN5flash11enable_sm90INS1_16FlashAttnFwdSm90INS1_25CollectiveMainloopFwdSm90ILi2EN4cute5tupleIJNS5_1CILi1EEES8_S8_EEENS6_IJNS7_ILi192EEENS7_ILi128EEENS7_ILi64EEEEEELi64ENS_10bfloat16_tEfNS_4arch4Sm90ELb0ELb1ELb0ELb0ELb0ELb0ELb0ELb1ELb1ELb1ELb0ELb0EEENS1_21CollectiveEpilogueFwdINS6_IJSA_SC_SB_EEES9_SE_SG_Li384ELb0ELb1ELb0ELb0EEENS1_30DynamicPersistentTileSchedulerILi384ELi128ELb0ELb1ELb1EEEEEEEEEvNT_6ParamsE:
        /* <DEDUP_REMOVED lines=17> */
.L_x_13427:
[----:B------:R-:W-:Y:S05]  /*0110*/  BSYNC B0 ;  /* 0x0000000000007941 */ /* 0x000fea0003800000 */
.L_x_13426:
        /* <DEDUP_REMOVED lines=41> */
.L_x_13428:
        /* <DEDUP_REMOVED lines=22> */
.L_x_13429:
        /* <DEDUP_REMOVED lines=18> */
.L_x_13430:
        /* <DEDUP_REMOVED lines=22> */
.L_x_13431:
        /* <DEDUP_REMOVED lines=22> */
.L_x_13432:
[----:B------:R-:W-:Y:S01]  /*08f0*/  PLOP3.LUT P0, PT, PT, PT, UP0, 0x80, 0x0 ;  /* 0x000000000000781c */ /* 0x000fe20003f0f008 */
[----:B------:R-:W-:Y:S01]  /*0900*/  UMOV UR38, 0x1 ;  /* 0x0000000100267882 */ /* 0x000fe20000000000 */
[----:B------:R-:W-:Y:S01]  /*0910*/  NOP ;  /* 0x0000000000007918 */ /* 0x000fe20000000000 */
[----:B------:R-:W-:Y:S01]  /*0920*/  USEL UR38, UR38, 0x2, !UP0 ;  /* 0x0000000226267887 */ /* 0x000fe2000c000000 */
[----:B------:R-:W-:Y:S01]  /*0930*/  ULDC.64 UR48, c[0x0][0x208] ;  /* 0x0000820000307ab9 */ /* 0x000fe20000000a00 */
[----:B012-4-:R-:W-:Y:S08]  /*0940*/  BAR.SYNC.DEFER_BLOCKING 0x0 ;  /* 0x0000000000007b1d */ /* 0x017ff00000010000 */
[----:B------:R-:W-:Y:S05]  /*0950*/  @!P0 BRA `(.L_x_13433) ;  /* 0x000000d800348947 */ /* 0x000fea0003800000 */
.L_x_13434:
        /* <DEDUP_REMOVED lines=22> */
[----:B------:R-:W-:Y:S02]  /*0ac0*/  LEA.HI R2, R0, R10, RZ, 0x4 ;  /* 0x0000000a00027211 */ /* 0x000fe400078f20ff */
[----:B------:R-:W-:Y:S01]  /*0ad0*/  LOP3.LUT R153, R154, 0xffffff80, RZ, 0xc0, !PT ;  /* 0xffffff809a997812 */ /* 0x000fe200078ec0ff */
[----:B------:R-:W-:Y:S01]  /*0ae0*/  IMAD.SHL.U32 R4, R3, 0x20, RZ ;  /* 0x0000002003047824 */ /* 0x000fe200078e00ff */
[----:B------:R-:W-:Y:S02]  /*0af0*/  SHF.R.S32.HI R5, RZ, 0x4, R2 ;  /* 0x00000004ff057819 */ /* 0x000fe40000011402 */
[----:B------:R-:W-:Y:S01]  /*0b00*/  LOP3.LUT R3, R2, 0x3fffff0, RZ, 0xc0, !PT ;  /* 0x03fffff002037812 */ /* 0x000fe200078ec0ff */
[----:B------:R-:W-:Y:S01]  /*0b10*/  IMAD.IADD R153, R10, 0x1, -R153 ;  /* 0x000000010a997824 */ /* 0x000fe200078e0a99 */
[----:B------:R-:W-:-:S02]  /*0b20*/  LEA.HI R2, R2, R5, RZ, 0x1 ;  /* 0x0000000502027211 */ /* 0x000fc400078f08ff */
[----:B------:R-:W-:Y:S01]  /*0b30*/  LOP3.LUT R4, R4, 0xfffffc00, RZ, 0xc0, !PT ;  /* 0xfffffc0004047812 */ /* 0x000fe200078ec0ff */
[----:B------:R-:W-:Y:S01]  /*0b40*/  IMAD.IADD R3, R10, 0x1, -R3 ;  /* 0x000000010a037824 */ /* 0x000fe200078e0a03 */
[----:B------:R-:W-:Y:S02]  /*0b50*/  SHF.R.S32.HI R6, RZ, 0x1f, R153 ;  /* 0x0000001fff067819 */ /* 0x000fe40000011499 */
[----:B------:R-:W-:Y:S01]  /*0b60*/  LOP3.LUT R2, R2, 0x1ffffffe, RZ, 0xc0, !PT ;  /* 0x1ffffffe02027812 */ /* 0x000fe200078ec0ff */
[----:B------:R-:W-:Y:S01]  /*0b70*/  IMAD R3, R3, 0x40, R4 ;  /* 0x0000004003037824 */ /* 0x000fe200078e0204 */
[----:B------:R-:W-:Y:S02]  /*0b80*/  LEA.HI R4, R6, R153, RZ, 0x2 ;  /* 0x0000009906047211 */ /* 0x000fe400078f10ff */
[----:B------:R-:W-:Y:S01]  /*0b90*/  LEA.HI R7, R0, R10, RZ, 0x2 ;  /* 0x0000000a00077211 */ /* 0x000fe200078f10ff */
[----:B------:R-:W-:Y:S01]  /*0ba0*/  IMAD.IADD R2, R5, 0x1, -R2 ;  /* 0x0000000105027824 */ /* 0x000fe200078e0a02 */
[----:B------:R-:W-:-:S02]  /*0bb0*/  SHF.R.S32.HI R5, RZ, 0x2, R4 ;  /* 0x00000002ff057819 */ /* 0x000fc40000011404 */
[----:B------:R-:W-:Y:S01]  /*0bc0*/  SHF.R.S32.HI R8, RZ, 0x1f, R4 ;  /* 0x0000001fff087819 */ /* 0x000fe20000011404 */
[----:B------:R-:W-:Y:S01]  /*0bd0*/  IMAD R156, R2, 0x8, R3 ;  /* 0x00000008029c7824 */ /* 0x000fe200078e0203 */
[----:B------:R-:W-:Y:S02]  /*0be0*/  SHF.R.S32.HI R154, RZ, 0x7, R154 ;  /* 0x00000007ff9a7819 */ /* 0x000fe4000001149a */
[----:B------:R-:W-:Y:S02]  /*0bf0*/  LOP3.LUT R7, R7, 0xfffffffc, RZ, 0xc0, !PT ;  /* 0xfffffffc07077812 */ /* 0x000fe400078ec0ff */
[----:B------:R-:W-:Y:S01]  /*0c00*/  LEA.HI R8, R8, R5, RZ, 0x3 ;  /* 0x0000000508087211 */ /* 0x000fe200078f18ff */
[----:B------:R-:W-:Y:S01]  /*0c10*/  IMAD.HI R2, R154, 0x55555556, RZ ;  /* 0x555555569a027827 */ /* 0x000fe200078e02ff */
[----:B------:R-:W-:Y:S02]  /*0c20*/  LEA.HI R0, R0, R10, RZ, 0x3 ;  /* 0x0000000a00007211 */ /* 0x000fe400078f18ff */
[----:B------:R-:W-:Y:S01]  /*0c30*/  LOP3.LUT R8, R8, 0xfffffff8, RZ, 0xc0, !PT ;  /* 0xfffffff808087812 */ /* 0x000fe200078ec0ff */
[----:B------:R-:W-:Y:S01]  /*0c40*/  IMAD.IADD R7, R10, 0x1, -R7 ;  /* 0x000000010a077824 */ /* 0x000fe200078e0a07 */
[----:B------:R-:W-:-:S02]  /*0c50*/  LEA.HI R6, R6, R153, RZ, 0x5 ;  /* 0x0000009906067211 */ /* 0x000fc400078f28ff */
[----:B------:R-:W-:Y:S01]  /*0c60*/  LOP3.LUT R18, R0, 0xfffffff8, RZ, 0xc0, !PT ;  /* 0xfffffff800127812 */ /* 0x000fe200078ec0ff */
[----:B------:R-:W-:Y:S01]  /*0c70*/  IMAD.IADD R5, R5, 0x1, -R8 ;  /* 0x0000000105057824 */ /* 0x000fe200078e0a08 */
[----:B------:R-:W-:Y:S02]  /*0c80*/  LEA.HI R9, R7, R7, RZ, 0x1 ;  /* 0x0000000707097211 */ /* 0x000fe400078f08ff */
[----:B------:R-:W-:Y:S01]  /*0c90*/  LEA.HI R3, R2, R2, RZ, 0x1 ;  /* 0x0000000202037211 */ /* 0x000fe200078f08ff */
[----:B------:R-:W-:Y:S01]  /*0ca0*/  IMAD.IADD R18, R10, 0x1, -R18 ;  /* 0x000000010a127824 */ /* 0x000fe200078e0a12 */
[----:B------:R-:W-:Y:S02]  /*0cb0*/  SHF.R.S32.HI R6, RZ, 0x5, R6 ;  /* 0x00000005ff067819 */ /* 0x000fe40000011406 */
[----:B------:R-:W-:Y:S01]  /*0cc0*/  LOP3.LUT R2, R9, 0x1ffffffe, RZ, 0xc0, !PT ;  /* 0x1ffffffe09027812 */ /* 0x000fe200078ec0ff */
[----:B------:R-:W-:Y:S01]  /*0cd0*/  IMAD R3, R3, -0x3, R154 ;  /* 0xfffffffd03037824 */ /* 0x000fe200078e029a */
[----:B------:R-:W-:Y:S01]  /*0ce0*/  LOP3.LUT R16, R4, 0x7ffffffc, RZ, 0xc0, !PT ;  /* 0x7ffffffc04107812 */ /* 0x000fe200078ec0ff */
[----:B------:R-:W-:Y:S01]  /*0cf0*/  IMAD R6, R6, 0x10, R5 ;  /* 0x0000001006067824 */ /* 0x000fe200078e0205 */
[----:B------:R-:W-:Y:S01]  /*0d00*/  SHF.R.S32.HI R152, RZ, 0x3, R0 ;  /* 0x00000003ff987819 */ /* 0x000fe20000011400 */
[----:B------:R-:W-:-:S02]  /*0d10*/  IMAD.SHL.U32 R19, R18, 0x8, RZ ;  /* 0x0000000812137824 */ /* 0x000fc400078e00ff */
[----:B------:R-:W-:Y:S02]  /*0d20*/  IMAD.IADD R2, R7, 0x1, -R2 ;  /* 0x0000000107027824 */ /* 0x000fe400078e0a02 */
[----:B------:R-:W-:Y:S01]  /*0d30*/  IMAD R155, R3, 0x40, R6 ;  /* 0x00000040039b7824 */ /* 0x000fe200078e0206 */
[----:B------:R-:W-:Y:S01]  /*0d40*/  SHF.R.S32.HI R157, RZ, 0x1f, R19 ;  /* 0x0000001fff9d7819 */ /* 0x000fe20000011413 */
[----:B------:R-:W-:Y:S02]  /*0d50*/  IMAD.IADD R16, R153, 0x1, -R16 ;  /* 0x0000000199107824 */ /* 0x000fe400078e0a10 */
[----:B------:R-:W-:-:S07]  /*0d60*/  IMAD R17, R2, 0x8, R155 ;  /* 0x0000000802117824 */ /* 0x000fce00078e029b */
.L_x_13519:
        /* <DEDUP_REMOVED lines=12> */
[----:B012--5:R-:W-:Y:S05]  /*0e30*/  @!P0 BRA `(.L_x_13435) ;  /* 0x0000000000208947 */ /* 0x027fea0003800000 */
        /* <DEDUP_REMOVED lines=8> */
.L_x_13435:
[----:B------:R-:W-:Y:S01]  /*0ec0*/  ULDC UR7, c[0x0][0xc54] ;  /* 0x0003150000077ab9 */ /* 0x000fe20000000800 */
[----:B------:R-:W-:Y:S01]  /*0ed0*/  UMOV UR6, UR9 ;  /* 0x0000000900067c82 */ /* 0x000fe20008000000 */
[----:B------:R-:W-:-:S11]  /*0ee0*/  UISETP.NE.AND UP0, UPT, UR7, 0x1, UPT ;  /* 0x000000010700788c */ /* 0x000fd6000bf05270 */
[----:B------:R-:W-:Y:S02]  /*0ef0*/  @UP0 ULDC.64 UR10, c[0x0][0xc58] ;  /* 0x00031600000a0ab9 */ /* 0x000fe40000000a00 */
[----:B------:R-:W-:-:S04]  /*0f00*/  UIMAD.WIDE.U32 UR4, UR9, UR10, URZ ;  /* 0x0000000a090472a5 */ /* 0x000fc8000f8e003f */
[----:B------:R-:W-:-:S04]  /*0f10*/  @UP0 USHF.R.U32.HI UR6, URZ, UR11, UR5 ;  /* 0x0000000b3f060299 */ /* 0x000fc80008011605 */
[----:B------:R-:W-:-:S12]  /*0f20*/  UIMAD UR4, UR6, UR7, URZ ;  /* 0x00000007060472a4 */ /* 0x000fd8000f8e023f */
.L_x_13436:
        /* <DEDUP_REMOVED lines=49> */
.L_x_13438:
[----:B------:R-:W-:-:S11]  /*1240*/  UISETP.NE.AND UP0, UPT, UR5, 0x1, UPT ;  /* 0x000000010500788c */ /* 0x000fd6000bf05270 */
[----:B------:R-:W-:Y:S02]  /*1250*/  @UP0 ULDC.64 UR8, c[0x0][0x9e8] ;  /* 0x00027a0000080ab9 */ /* 0x000fe40000000a00 */
[----:B------:R-:W-:-:S04]  /*1260*/  UIMAD.WIDE.U32 UR6, UR4, UR8, URZ ;  /* 0x00000008040672a5 */ /* 0x000fc8000f8e003f */
[----:B------:R-:W-:-:S12]  /*1270*/  @UP0 USHF.R.U32.HI UR4, URZ, UR9, UR7 ;  /* 0x000000093f040299 */ /* 0x000fd80008011607 */
.L_x_13439:
[----:B------:R-:W-:-:S06]  /*1280*/  UIMAD UR4, UR4, UR5, UR5 ;  /* 0x00000005040472a4 */ /* 0x000fcc000f8e0205 */
[----:B------:R-:W-:-:S07]  /*1290*/  VIMNMX R0, R0, UR4, PT ;  /* 0x0000000400007c48 */ /* 0x000fce000bfe0100 */
.L_x_13437:
        /* <DEDUP_REMOVED lines=29> */
.L_x_13441:
[----:B------:R-:W-:-:S11]  /*1470*/  UISETP.NE.AND UP0, UPT, UR5, 0x1, UPT ;  /* 0x000000010500788c */ /* 0x000fd6000bf05270 */
[----:B------:R-:W-:Y:S02]  /*1480*/  @UP0 ULDC.64 UR10, c[0x0][0x9e8] ;  /* 0x00027a00000a0ab9 */ /* 0x000fe40000000a00 */
[----:B------:R-:W-:-:S04]  /*1490*/  UIMAD.WIDE.U32 UR6, UR4, UR10, URZ ;  /* 0x0000000a040672a5 */ /* 0x000fc8000f8e003f */
[----:B------:R-:W-:-:S12]  /*14a0*/  @UP0 USHF.R.U32.HI UR4, URZ, UR11, UR7 ;  /* 0x0000000b3f040299 */ /* 0x000fd80008011607 */
.L_x_13442:
[----:B------:R-:W-:-:S04]  /*14b0*/  UIMAD UR4, UR4, UR5, URZ ;  /* 0x00000005040472a4 */ /* 0x000fc8000f8e023f */
[----:B------:R-:W-:-:S04]  /*14c0*/  UISETP.LT.AND UP0, UPT, UR9, UR4, UPT ;  /* 0x000000040900728c */ /* 0x000fc8000bf01270 */
[----:B------:R-:W-:-:S12]  /*14d0*/  USEL UR9, UR9, UR4, !UP0 ;  /* 0x0000000409097287 */ /* 0x000fd8000c000000 */
.L_x_13440:
[----:B------:R-:W-:Y:S01]  /*14e0*/  USHF.R.S32.HI UR4, URZ, 0x1f, UR9 ;  /* 0x0000001f3f047899 */ /* 0x000fe20008011409 */
[----:B------:R-:W-:Y:S02]  /*14f0*/  PLOP3.LUT P0, PT, PT, PT, PT, 0x80, 0x0 ;  /* 0x000000000000781c */ /* 0x000fe40003f0f070 */
[----:B------:R-:W-:Y:S02]  /*1500*/  CS2R R24, SRZ ;  /* 0x0000000000187805 */ /* 0x000fe4000001ff00 */
[----:B------:R-:W-:Y:S01]  /*1510*/  CS2R R34, SRZ ;  /* 0x0000000000227805 */ /* 0x000fe2000001ff00 */
[----:B------:R-:W-:Y:S01]  /*1520*/  ULEA.HI UR4, UR4, UR9, URZ, 0x7 ;  /* 0x0000000904047291 */ /* 0x000fe2000f8f383f */
[----:B------:R-:W-:Y:S01]  /*1530*/  IMAD.MOV.U32 R118, RZ, RZ, RZ ;  /* 0x000000ffff767224 */ /* 0x000fe200078e00ff */
[----:B------:R-:W-:Y:S01]  /*1540*/  CS2R R32, SRZ ;  /* 0x0000000000207805 */ /* 0x000fe2000001ff00 */
[----:B------:R-:W-:Y:S01]  /*1550*/  IMAD.MOV.U32 R21, RZ, RZ, RZ ;  /* 0x000000ffff157224 */ /* 0x000fe200078e00ff */
        /* <DEDUP_REMOVED lines=9> */
[----:B------:R-:W-:Y:S01]  /*15f0*/  IMAD.MOV.U32 R106, RZ, RZ, RZ ;  /* 0x000000ffff6a7224 */ /* 0x000fe200078e00ff */
[----:B------:R-:W-:Y:S01]  /*1600*/  CS2R R102, SRZ ;  /* 0x0000000000667805 */ /* 0x000fe2000001ff00 */
[----:B------:R-:W-:Y:S01]  /*1610*/  IMAD.MOV.U32 R41, RZ, RZ, RZ ;  /* 0x000000ffff297224 */ /* 0x000fe200078e00ff */
[----:B------:R-:W-:-:S02]  /*1620*/  CS2R R100, SRZ ;  /* 0x0000000000647805 */ /* 0x000fc4000001ff00 */
[----:B------:R-:W-:Y:S02]  /*1630*/  CS2R R98, SRZ ;  /* 0x0000000000627805 */ /* 0x000fe4000001ff00 */
[----:B------:R-:W-:Y:S02]  /*1640*/  ISETP.GT.AND P1, PT, R88, UR43, PT ;  /* 0x0000002b58007c0c */ /* 0x000fe4000bf24270 */
[----:B------:R-:W-:Y:S02]  /*1650*/  CS2R R96, SRZ ;  /* 0x0000000000607805 */ /* 0x000fe4000001ff00 */
[----:B------:R-:W-:Y:S02]  /*1660*/  CS2R R94, SRZ ;  /* 0x00000000005e7805 */ /* 0x000fe4000001ff00 */
[----:B------:R-:W-:Y:S02]  /*1670*/  CS2R R92, SRZ ;  /* 0x00000000005c7805 */ /* 0x000fe4000001ff00 */
[----:B------:R-:W-:Y:S01]  /*1680*/  CS2R R90, SRZ ;  /* 0x00000000005a7805 */ /* 0x000fe2000001ff00 */
[----:B------:R-:W-:-:S02]  /*1690*/  IMAD.MOV.U32 R89, RZ, RZ, RZ ;  /* 0x000000ffff597224 */ /* 0x000fc400078e00ff */
[----:B------:R-:W-:Y:S02]  /*16a0*/  IMAD.MOV.U32 R26, RZ, RZ, RZ ;  /* 0x000000ffff1a7224 */ /* 0x000fe400078e00ff */
[----:B------:R-:W-:Y:S05]  /*16b0*/  @!P1 BRA `(.L_x_13443) ;  /* 0x000000b400ac9947 */ /* 0x000fea0003800000 */
[----:B------:R-:W0:Y:S01]  /*16c0*/  SHFL.IDX PT, R0, R154, RZ, 0x1f ;  /* 0x00001fff9a007589 */ /* 0x000e2200000e0000 */
[----:B------:R-:W1:Y:S01]  /*16d0*/  S2UR UR6, SR_CgaCtaId ;  /* 0x00000000000679c3 */ /* 0x000e620000008800 */
[----:B------:R-:W-:Y:S01]  /*16e0*/  UMOV UR45, 0x400 ;  /* 0x00000400002d7882 */ /* 0x000fe20000000000 */
[----:B0-----:R-:W-:Y:S01]  /*16f0*/  R2UR UR44, R0 ;  /* 0x00000000002c72ca */ /* 0x001fe200000e0000 */
[----:B-1----:R-:W-:-:S12]  /*1700*/  ULEA UR45, UR6, UR45, 0x18 ;  /* 0x0000002d062d7291 */ /* 0x002fd8000f8ec03f */
[----:B------:R-:W-:Y:S02]  /*1710*/  UIMAD.WIDE UR4, UR44, 0x55555556, URZ ;  /* 0x555555562c0478a5 */ /* 0x000fe4000f8e023f */
[----:B------:R-:W-:Y:S02]  /*1720*/  UIADD3 UR4, UR45, 0x8400, URZ ;  /* 0x000084002d047890 */ /* 0x000fe4000fffe03f */
[----:B------:R-:W-:Y:S02]  /*1730*/  ULEA.HI UR5, UR5, UR5, URZ, 0x1 ;  /* 0x0000000505057291 */ /* 0x000fe4000f8f083f */
[----:B------:R-:W-:Y:S02]  /*1740*/  ULOP3.LUT UP0, URZ, UR4, 0x3ff, URZ, 0xc0, !UPT ;  /* 0x000003ff043f7892 */ /* 0x000fe4000f80c03f */
[----:B------:R-:W-:-:S04]  /*1750*/  UIMAD UR5, UR5, -0x3, UR44 ;  /* 0xfffffffd050578a4 */ /* 0x000fc8000f8e022c */
[----:B------:R-:W-:Y:S01]  /*1760*/  PLOP3.LUT P0, PT, PT, PT, UP0, 0x80, 0x0 ;  /* 0x000000000000781c */ /* 0x000fe20003f0f008 */
[----:B------:R-:W-:-:S04]  /*1770*/  ULEA UR5, UR5, UR4, 0xd ;  /* 0x0000000405057291 */ /* 0x000fc8000f8e683f */
[----:B------:R-:W-:-:S04]  /*1780*/  USHF.R.U32.HI UR5, URZ, 0x4, UR5 ;  /* 0x000000043f057899 */ /* 0x000fc80008011605 */
        /* <DEDUP_REMOVED lines=18> */
.L_x_13444:
        /* <DEDUP_REMOVED lines=9> */
.L_x_13617:
[----:B------:R-:W-:Y:S05]  /*1940*/  @!P0 BRA `(.L_x_13446) ;  /* 0x0000000000048947 */ /* 0x000fea0003800000 */
[----:B------:R-:W-:Y:S01]  /*1950*/  BPT.TRAP 0x1 ;  /* 0x000000040000795c */ /* 0x000fe20000300000 */
.L_x_13446:
[----:B------:R-:W-:Y:S02]  /*1960*/  IMAD.U32 R5, RZ, RZ, UR37 ;  /* 0x00000025ff057e24 */ /* 0x000fe4000f8e00ff */
[----:B0-----:R-:W-:-:S03]  /*1970*/  IMAD.U32 R0, RZ, RZ, UR36 ;  /* 0x00000024ff007e24 */ /* 0x001fc6000f8e00ff */
[----:B------:R-:W-:Y:S02]  /*1980*/  LEA R5, R5, UR45, 0x3 ;  /* 0x0000002d05057c11 */ /* 0x000fe4000f8e18ff */
[----:B------:R-:W-:-:S04]  /*1990*/  SHF.L.U32 R0, R0, 0x1f, RZ ;  /* 0x0000001f00007819 */ /* 0x000fc800000006ff */
[----:B------:R0:W1:Y:S01]  /*19a0*/  SYNCS.PHASECHK.TRANS64.TRYWAIT P2, [R5+URZ+0x16830], R0 ;  /* 0x01683000050075a7 */ /* 0x000062000804017f */
[----:B------:R-:W-:Y:S05]  /*19b0*/  @!P0 BRA `(.L_x_13447) ;  /* 0x0000000000048947 */ /* 0x000fea0003800000 */
[----:B------:R-:W-:Y:S01]  /*19c0*/  BPT.TRAP 0x1 ;  /* 0x000000040000795c */ /* 0x000fe20000300000 */
.L_x_13447:
[----:B------:R-:W2:Y:S02]  /*19d0*/  S2R R2, SR_TID.X ;  /* 0x0000000000027919 */ /* 0x000ea40000002100 */
[----:B--2---:R-:W-:Y:S01]  /*19e0*/  LOP3.LUT P1, RZ, R2, 0x7f, RZ, 0xc0, !PT ;  /* 0x0000007f02ff7812 */ /* 0x004fe2000782c0ff */
[----:B-1----:R-:W-:-:S12]  /*19f0*/  @P2 BRA `(.L_x_13448) ;  /* 0x0000000000082947 */ /* 0x002fd80003800000 */
[----:B------:R-:W1:Y:S02]  /*1a00*/  SYNCS.PHASECHK.TRANS64.TRYWAIT P2, [R5+URZ+0x16830], R0 ;  /* 0x01683000050075a7 */ /* 0x000e64000804017f */
[----:B-1----:R-:W-:Y:S05]  /*1a10*/  @!P2 BRA `(.L_x_13449) ;  /* 0x000001080044a947 */ /* 0x002fea0003800000 */
.L_x_13448:
        /* <DEDUP_REMOVED lines=17> */
[----:B------:R-:W-:-:S02]  /*1b30*/  ULEA UR18, UR37, UR20, 0xa ;  /* 0x0000001425127291 */ /* 0x000fc4000f8e503f */
[----:B------:R-:W-:Y:S01]  /*1b40*/  UIADD3 UR8, UR16, 0x4, URZ ;  /* 0x0000000410087890 */ /* 0x000fe2000fffe03f */
[----:B------:R-:W-:Y:S01]  /*1b50*/  IMAD R9, R88, R3, 0x80 ;  /* 0x0000008058097424 */ /* 0x000fe200078e0203 */
[----:B------:R-:W-:Y:S02]  /*1b60*/  UIADD3 UR6, UR18, 0x2, URZ ;  /* 0x0000000212067890 */ /* 0x000fe4000fffe03f */
        /* <DEDUP_REMOVED lines=10> */
[----:B------:R-:W-:Y:S01]  /*1c10*/  ULDC UR22, c[0x0][0x9dc] ;  /* 0x0002770000167ab9 */ /* 0x000fe20000000800 */
[----:B------:R-:W-:-:S02]  /*1c20*/  WARPGROUP.DEPBAR.LE gsb0, 0x0 ;  /* 0x00008000000079c5 */ /* 0x000fc40000010000 */
        /* <DEDUP_REMOVED lines=11> */
[----:B------:R-:W-:Y:S01]  /*1ce0*/  ULDC.64 UR6, c[0x0][0x9e0] ;  /* 0x0002780000067ab9 */ /* 0x000fe20000000a00 */
[----:B------:R-:W-:Y:S01]  /*1cf0*/  LEA R5, R88, 0xffffff80, 0x7 ;  /* 0xffffff8058057811 */ /* 0x000fe200078e38ff */
        /* <DEDUP_REMOVED lines=35> */
.L_x_13452:
[----:B------:R-:W-:-:S06]  /*1f30*/  UISETP.NE.AND UP2, UPT, UR7, 0x1, UPT ;  /* 0x000000010700788c */ /* 0x000fcc000bf45270 */
[----:B------:R-:W-:-:S05]  /*1f40*/  PLOP3.LUT P2, PT, PT, PT, UP2, 0x80, 0x0 ;  /* 0x000000000000781c */ /* 0x000fca0003f4f028 */
[----:B------:R-:W-:-:S08]  /*1f50*/  @UP2 ULDC.64 UR10, c[0x0][0x9e8] ;  /* 0x00027a00000a2ab9 */ /* 0x000fd00000000a00 */
[----:B------:R-:W-:-:S05]  /*1f60*/  @P2 IMAD.HI.U32 R3, R8, UR10, RZ ;  /* 0x0000000a08032c27 */ /* 0x000fca000f8e00ff */
[----:B------:R-:W-:-:S07]  /*1f70*/  @P2 SHF.R.U32.HI R8, RZ, UR11, R3 ;  /* 0x0000000bff082c19 */ /* 0x000fce0008011603 */
.L_x_13453:
[----:B------:R-:W-:Y:S05]  /*1f80*/  BSYNC B0 ;  /* 0x0000000000007941 */ /* 0x000fea0003800000 */
.L_x_13451:
[----:B------:R-:W-:-:S04]  /*1f90*/  IMAD R3, R8, UR7, -R5 ;  /* 0x0000000708037c24 */ /* 0x000fc8000f8e0a05 */
[----:B------:R-:W-:-:S05]  /*1fa0*/  IMAD R3, R16, -0x2, R3 ;  /* 0xfffffffe10037824 */ /* 0x000fca00078e0203 */
[----:B------:R-:W-:Y:S02]  /*1fb0*/  VIMNMX R4, R4, R3, !PT ;  /* 0x0000000304047248 */ /* 0x000fe40007fe0100 */
[----:B------:R-:W-:-:S07]  /*1fc0*/  VIADDMNMX R0, R3, UR7, R0, PT ;  /* 0x0000000703007c46 */ /* 0x000fce000b800100 */
.L_x_13450:
        /* <DEDUP_REMOVED lines=203> */
.L_x_13456:
[----:B------:R-:W-:-:S06]  /*2c80*/  UISETP.NE.AND UP2, UPT, UR7, 0x1, UPT ;  /* 0x000000010700788c */ /* 0x000fcc000bf45270 */
[----:B------:R-:W-:-:S05]  /*2c90*/  PLOP3.LUT P6, PT, PT, PT, UP2, 0x80, 0x0 ;  /* 0x000000000000781c */ /* 0x000fca0003fcf028 */
[----:B------:R-:W-:-:S08]  /*2ca0*/  @UP2 ULDC.64 UR10, c[0x0][0x9e8] ;  /* 0x00027a00000a2ab9 */ /* 0x000fd00000000a00 */
[----:B------:R-:W-:Y:S01]  /*2cb0*/  @P6 IMAD.HI.U32 R8, R2, UR10, RZ ;  /* 0x0000000a02086c27 */ /* 0x000fe2000f8e00ff */
[----:B------:R-:W-:-:S13]  /*2cc0*/  PLOP3.LUT P6, PT, PT, PT, UP2, 0x80, 0x0 ;  /* 0x000000000000781c */ /* 0x000fda0003fcf028 */
[----:B------:R-:W-:-:S07]  /*2cd0*/  @P6 SHF.R.U32.HI R2, RZ, UR11, R8 ;  /* 0x0000000bff026c19 */ /* 0x000fce0008011608 */
.L_x_13457:
[----:B------:R-:W-:Y:S05]  /*2ce0*/  BSYNC B0 ;  /* 0x0000000000007941 */ /* 0x000fea0003800000 */
.L_x_13455:
[----:B------:R-:W-:-:S04]  /*2cf0*/  IMAD R5, R2, UR7, -R5 ;  /* 0x0000000702057c24 */ /* 0x000fc8000f8e0a05 */
[----:B------:R-:W-:-:S05]  /*2d00*/  IMAD R5, R16, -0x2, R5 ;  /* 0xfffffffe10057824 */ /* 0x000fca00078e0205 */
[----:B------:R-:W-:Y:S02]  /*2d10*/  VIMNMX R4, R4, R5, !PT ;  /* 0x0000000504047248 */ /* 0x000fe40007fe0100 */
[----:B------:R-:W-:-:S07]  /*2d20*/  VIADDMNMX R0, R5, UR7, R0, PT ;  /* 0x0000000705007c46 */ /* 0x000fce000b800100 */
.L_x_13454:
        /* <DEDUP_REMOVED lines=92> */
[----:B------:R-:W-:Y:S02]  /*32f0*/  ISETP.GT.AND P5, PT, R4, 0x78, !P5 ;  /* 0x000000780400780c */ /* 0x000fe40006fa4270 */
[C---:B------:R-:W-:Y:S02]  /*3300*/  ISETP.LT.OR P2, PT, R0.reuse, 0x32, P2 ;  /* 0x000000320000780c */ /* 0x040fe40001741670 */
[----:B------:R-:W-:-:S02]  /*3310*/  ISETP.LT.OR P3, PT, R0, 0x71, P3 ;  /* 0x000000710000780c */ /* 0x000fc40001f61670 */
        /* <DEDUP_REMOVED lines=79> */
[----:B------:R-:W-:Y:S01]  /*3810*/  MUFU.EX2 R148, R148 ;  /* 0x0000009400947308 */ /* 0x000fe20000000800 */
[----:B------:R-:W-:Y:S01]  /*3820*/  FMNMX.FTZ R10, R30, R9, !PT ;  /* 0x000000091e0a7209 */ /* 0x000fe20007810000 */
[--C-:B------:R-:W-:Y:S01]  /*3830*/  FFMA.FTZ R144, R32, UR10, -R8.reuse ;  /* 0x0000000a20907c23 */ /* 0x100fe20008010808 */
[----:B------:R-:W-:Y:S01]  /*3840*/  ISETP.LT.OR P2, PT, R0, 0x6a, P2 ;  /* 0x0000006a0000780c */ /* 0x000fe20001741670 */
[--C-:B------:R-:W-:Y:S01]  /*3850*/  FFMA.FTZ R146, R36, UR10, -R8.reuse ;  /* 0x0000000a24927c23 */ /* 0x100fe20008010808 */
[----:B------:R-:W-:Y:S01]  /*3860*/  FMNMX.FTZ R9, R31, R10, !PT ;  /* 0x0000000a1f097209 */ /* 0x000fe20007810000 */
[--C-:B------:R-:W-:Y:S01]  /*3870*/  FFMA.FTZ R37, R37, UR10, -R8.reuse ;  /* 0x0000000a25257c23 */ /* 0x100fe20008010808 */
[----:B------:R-:W-:Y:S01]  /*3880*/  FSEL R79, R79, -INF , !P2 ;  /* 0xff8000004f4f7808 */ /* 0x000fe20005000000 */
[----:B------:R-:W0:Y:S01]  /*3890*/  MUFU.EX2 R3, R3 ;  /* 0x0000000300037308 */ /* 0x000e220000000800 */
        /* <DEDUP_REMOVED lines=34> */
[----:B------:R5:W4:Y:S01]  /*3ac0*/  MUFU.EX2 R11, R37 ;  /* 0x00000025000b7308 */ /* 0x000b220000000800 */
[----:B------:R-:W-:-:S04]  /*3ad0*/  FMNMX.FTZ R10, R58, R15, !PT ;  /* 0x0000000f3a0a7209 */ /* 0x000fc80007810000 */
[----:B------:R-:W-:-:S03]  /*3ae0*/  FMNMX.FTZ R21, R59, R10, !PT ;  /* 0x0000000a3b157209 */ /* 0x000fc60007810000 */
[----:B------:R-:W-:Y:S01]  /*3af0*/  MUFU.EX2 R15, R45 ;  /* 0x0000002d000f7308 */ /* 0x000fe20000000800 */
[----:B------:R-:W-:Y:S01]  /*3b00*/  FMNMX.FTZ R10, R62, R21, !PT ;  /* 0x000000153e0a7209 */ /* 0x000fe20007810000 */
[----:B-----5:R-:W-:-:S03]  /*3b10*/  FFMA.FTZ R37, R65, UR10, -R8 ;  /* 0x0000000a41257c23 */ /* 0x020fc60008010808 */
[----:B------:R-:W-:-:S03]  /*3b20*/  FMNMX.FTZ R21, R63, R10, !PT ;  /* 0x0000000a3f157209 */ /* 0x000fc60007810000 */
[----:B------:R-:W5:Y:S01]  /*3b30*/  MUFU.EX2 R140, R140 ;  /* 0x0000008c008c7308 */ /* 0x000f620000000800 */
[----:B------:R-:W-:-:S04]  /*3b40*/  FMNMX.FTZ R10, R66, R21, !PT ;  /* 0x00000015420a7209 */ /* 0x000fc80007810000 */
        /* <DEDUP_REMOVED lines=8> */
[----:B------:R0:W-:Y:S01]  /*3bd0*/  MUFU.EX2 R25, R53 ;  /* 0x0000003500197308 */ /* 0x0001e20000000800 */
[----:B------:R-:W-:Y:S01]  /*3be0*/  FMNMX.FTZ R4, R78, R29, !PT ;  /* 0x0000001d4e047209 */ /* 0x000fe20007810000 */
[----:B-1----:R-:W-:-:S03]  /*3bf0*/  FFMA.FTZ R49, R77, UR10, -R8 ;  /* 0x0000000a4d317c23 */ /* 0x002fc60008010808 */
[----:B------:R-:W-:-:S03]  /*3c00*/  FMNMX.FTZ R29, R79, R4, !PT ;  /* 0x000000044f1d7209 */ /* 0x000fc60007810000 */
[----:B------:R-:W-:Y:S01]  /*3c10*/  MUFU.EX2 R142, R142 ;  /* 0x0000008e008e7308 */ /* 0x000fe20000000800 */
[----:B------:R-:W-:Y:S01]  /*3c20*/  FMNMX.FTZ R4, R82, R29, !PT ;  /* 0x0000001d52047209 */ /* 0x000fe20007810000 */
[----:B0-----:R-:W-:-:S03]  /*3c30*/  FFMA.FTZ R53, R81, UR10, -R8 ;  /* 0x0000000a51357c23 */ /* 0x001fc60008010808 */
[----:B------:R-:W-:-:S03]  /*3c40*/  FMNMX.FTZ R33, R83, R4, !PT ;  /* 0x0000000453217209 */ /* 0x000fc60007810000 */
[----:B------:R0:W-:Y:S01]  /*3c50*/  MUFU.EX2 R29, R57 ;  /* 0x00000039001d7308 */ /* 0x0001e20000000800 */
[----:B------:R-:W-:Y:S01]  /*3c60*/  FMNMX.FTZ R0, R86, R33, !PT ;  /* 0x0000002156007209 */ /* 0x000fe20007810000 */
[----:B------:R-:W-:-:S03]  /*3c70*/  FFMA.FTZ R33, R61, UR10, -R8 ;  /* 0x0000000a3d217c23 */ /* 0x000fc60008010808 */
[----:B------:R-:W-:-:S03]  /*3c80*/  FMNMX.FTZ R0, R87, R0, !PT ;  /* 0x0000000057007209 */ /* 0x000fc60007810000 */
[----:B------:R-:W-:Y:S02]  /*3c90*/  MUFU.EX2 R136, R136 ;  /* 0x0000008800887308 */ /* 0x000fe40000000800 */
[----:B------:R-:W1:Y:S06]  /*3ca0*/  SHFL.BFLY PT, R45, R0, 0x2, 0x1f ;  /* 0x0c401f00002d7f89 */ /* 0x000e6c00000e0000 */
[----:B------:R-:W-:Y:S08]  /*3cb0*/  MUFU.EX2 R138, R138 ;  /* 0x0000008a008a7308 */ /* 0x000ff00000000800 */
[----:B------:R-:W-:Y:S08]  /*3cc0*/  MUFU.EX2 R132, R132 ;  /* 0x0000008400847308 */ /* 0x000ff00000000800 */
[----:B------:R-:W-:Y:S01]  /*3cd0*/  MUFU.EX2 R134, R134 ;  /* 0x0000008600867308 */ /* 0x000fe20000000800 */
[----:B-1----:R-:W-:Y:S01]  /*3ce0*/  FMNMX.FTZ R4, R0, R45, !PT ;  /* 0x0000002d00047209 */ /* 0x002fe20007810000 */
[----:B------:R-:W-:-:S04]  /*3cf0*/  FFMA.FTZ R45, R73, UR10, -R8 ;  /* 0x0000000a492d7c23 */ /* 0x000fc80008010808 */
[----:B0-----:R-:W0:Y:S02]  /*3d00*/  SHFL.BFLY PT, R57, R4, 0x1, 0x1f ;  /* 0x0c201f0004397f89 */ /* 0x001e2400000e0000 */
[----:B------:R-:W-:Y:S08]  /*3d10*/  MUFU.EX2 R33, R33 ;  /* 0x0000002100217308 */ /* 0x000ff00000000800 */
[----:B------:R-:W-:Y:S08]  /*3d20*/  MUFU.EX2 R128, R128 ;  /* 0x0000008000807308 */ /* 0x000ff00000000800 */
[----:B------:R-:W-:Y:S01]  /*3d30*/  MUFU.EX2 R37, R37 ;  /* 0x0000002500257308 */ /* 0x000fe20000000800 */
[----:B0-----:R-:W-:Y:S01]  /*3d40*/  FMNMX.FTZ R0, R4, R57, !PT ;  /* 0x0000003904007209 */ /* 0x001fe20007810000 */
        /* <DEDUP_REMOVED lines=8> */
[----:B------:R-:W-:Y:S01]  /*3dd0*/  FADD.FTZ R27, R148, R3 ;  /* 0x00000003941b7221 */ /* 0x000fe20000010000 */
[--C-:B------:R-:W-:Y:S01]  /*3de0*/  FFMA.FTZ R149, R26, UR10, -R28.reuse ;  /* 0x0000000a1a957c23 */ /* 0x100fe2000801081c */
[--C-:B------:R-:W-:Y:S01]  /*3df0*/  FFMA.FTZ R151, R30, UR10, -R28.reuse ;  /* 0x0000000a1e977c23 */ /* 0x100fe2000801081c */
[--C-:B------:R-:W-:Y:S01]  /*3e00*/  FFMA.FTZ R8, R31, UR10, -R28.reuse ;  /* 0x0000000a1f087c23 */ /* 0x100fe2000801081c */
[----:B------:R-:W-:Y:S01]  /*3e10*/  FADD.FTZ R26, R150, R27 ;  /* 0x0000001b961a7221 */ /* 0x000fe20000010000 */
[----:B------:R-:W-:Y:S01]  /*3e20*/  MUFU.EX2 R4, R4 ;  /* 0x0000000400047308 */ /* 0x000fe20000000800 */
[--C-:B------:R-:W-:Y:S01]  /*3e30*/  FFMA.FTZ R145, R34, UR10, -R28.reuse ;  /* 0x0000000a22917c23 */ /* 0x100fe2000801081c */
[----:B------:R-:W-:Y:S01]  /*3e40*/  FFMA.FTZ R10, R35, UR10, -R28 ;  /* 0x0000000a230a7c23 */ /* 0x000fe2000801081c */
[----:B--2---:R-:W-:Y:S01]  /*3e50*/  FADD.FTZ R27, R5, R26 ;  /* 0x0000001a051b7221 */ /* 0x004fe20000010000 */
[--C-:B------:R-:W-:Y:S01]  /*3e60*/  FFMA.FTZ R147, R38, UR10, -R28.reuse ;  /* 0x0000000a26937c23 */ /* 0x100fe2000801081c */
[--C-:B------:R-:W-:Y:S01]  /*3e70*/  FFMA.FTZ R12, R39, UR10, -R28.reuse ;  /* 0x0000000a270c7c23 */ /* 0x100fe2000801081c */
[--C-:B------:R-:W-:Y:S01]  /*3e80*/  FFMA.FTZ R141, R42, UR10, -R28.reuse ;  /* 0x0000000a2a8d7c23 */ /* 0x100fe2000801081c */
[----:B---3--:R-:W-:Y:S01]  /*3e90*/  FADD.FTZ R30, R144, R27 ;  /* 0x0000001b901e7221 */ /* 0x008fe20000010000 */
[----:B------:R-:W0:Y:S01]  /*3ea0*/  MUFU.EX2 R149, R149 ;  /* 0x0000009500957308 */ /* 0x000e220000000800 */
[--C-:B------:R-:W-:Y:S01]  /*3eb0*/  FFMA.FTZ R14, R43, UR10, -R28.reuse ;  /* 0x0000000a2b0e7c23 */ /* 0x100fe2000801081c */
[----:B------:R-:W-:Y:S01]  /*3ec0*/  FFMA.FTZ R143, R46, UR10, -R28 ;  /* 0x0000000a2e8f7c23 */ /* 0x000fe2000801081c */
[----:B------:R-:W-:Y:S01]  /*3ed0*/  FADD.FTZ R27, R9, R30 ;  /* 0x0000001e091b7221 */ /* 0x000fe20000010000 */
[--C-:B------:R-:W-:Y:S01]  /*3ee0*/  FFMA.FTZ R20, R47, UR10, -R28.reuse ;  /* 0x0000000a2f147c23 */ /* 0x100fe2000801081c */
[--C-:B------:R-:W-:Y:S01]  /*3ef0*/  FFMA.FTZ R137, R50, UR10, -R28.reuse ;  /* 0x0000000a32897c23 */ /* 0x100fe2000801081c */
[--C-:B------:R-:W-:Y:S01]  /*3f00*/  FFMA.FTZ R24, R51, UR10, -R28.reuse ;  /* 0x0000000a33187c23 */ /* 0x100fe2000801081c */
[----:B----4-:R-:W-:Y:S01]  /*3f10*/  FADD.FTZ R30, R146, R27 ;  /* 0x0000001b921e7221 */ /* 0x010fe20000010000 */
[----:B------:R-:W1:Y:S01]  /*3f20*/  MUFU.EX2 R151, R151 ;  /* 0x0000009700977308 */ /* 0x000e620000000800 */
[--C-:B------:R-:W-:Y:S01]  /*3f30*/  FFMA.FTZ R139, R54, UR10, -R28.reuse ;  /* 0x0000000a368b7c23 */ /* 0x100fe2000801081c */
[----:B------:R-:W-:Y:S01]  /*3f40*/  FFMA.FTZ R26, R55, UR10, -R28 ;  /* 0x0000000a371a7c23 */ /* 0x000fe2000801081c */
[----:B------:R-:W-:Y:S01]  /*3f50*/  FADD.FTZ R27, R11, R30 ;  /* 0x0000001e0b1b7221 */ /* 0x000fe20000010000 */
[--C-:B------:R-:W-:Y:S01]  /*3f60*/  FFMA.FTZ R133, R58, UR10, -R28.reuse ;  /* 0x0000000a3a857c23 */ /* 0x100fe2000801081c */
[----:B------:R-:W-:Y:S01]  /*3f70*/  FFMA.FTZ R30, R59, UR10, -R28 ;  /* 0x0000000a3b1e7c23 */ /* 0x000fe2000801081c */
[----:B------:R-:W-:Y:S01]  /*3f80*/  F2FP.BF16.F32.PACK_AB R148, R3, R148 ;  /* 0x000000940394723e */ /* 0x000fe200000010ff */
[----:B-----5:R-:W-:Y:S01]  /*3f90*/  FADD.FTZ R32, R140, R27 ;  /* 0x0000001b8c207221 */ /* 0x020fe20000010000 */
[----:B------:R-:W2:Y:S01]  /*3fa0*/  MUFU.EX2 R8, R8 ;  /* 0x0000000800087308 */ /* 0x000ea20000000800 */
[----:B0-----:R-:W-:Y:S01]  /*3fb0*/  FADD.FTZ R34, R149, R4 ;  /* 0x0000000495227221 */ /* 0x001fe20000010000 */
[----:B------:R-:W-:Y:S01]  /*3fc0*/  FFMA.FTZ R135, R62, UR10, -R28 ;  /* 0x0000000a3e877c23 */ /* 0x000fe2000801081c */
[----:B------:R-:W-:Y:S01]  /*3fd0*/  FADD.FTZ R27, R13, R32 ;  /* 0x000000200d1b7221 */ /* 0x000fe20000010000 */
[--C-:B------:R-:W-:Y:S01]  /*3fe0*/  FFMA.FTZ R129, R66, UR10, -R28.reuse ;  /* 0x0000000a42817c23 */ /* 0x100fe2000801081c */
[--C-:B------:R-:W-:Y:S01]  /*3ff0*/  FFMA.FTZ R131, R70, UR10, -R28.reuse ;  /* 0x0000000a46837c23 */ /* 0x100fe2000801081c */
[----:B------:R-:W-:Y:S01]  /*4000*/  FFMA.FTZ R71, R71, UR10, -R28 ;  /* 0x0000000a47477c23 */ /* 0x000fe2000801081c */
[----:B------:R-:W-:Y:S01]  /*4010*/  FADD.FTZ R32, R142, R27 ;  /* 0x0000001b8e207221 */ /* 0x000fe20000010000 */
[----:B------:R-:W0:Y:S01]  /*4020*/  MUFU.EX2 R145, R145 ;  /* 0x0000009100917308 */ /* 0x000e220000000800 */
[----:B-1----:R-:W-:Y:S01]  /*4030*/  FADD.FTZ R27, R151, R34 ;  /* 0x00000022971b7221 */ /* 0x002fe20000010000 */
[----:B------:R-:W-:Y:S01]  /*4040*/  FFMA.FTZ R74, R74, UR10, -R28 ;  /* 0x0000000a4a4a7c23 */ /* 0x000fe2000801081c */
[----:B------:R-:W-:Y:S01]  /*4050*/  FADD.FTZ R31, R15, R32 ;  /* 0x000000200f1f7221 */ /* 0x000fe20000010000 */
[--C-:B------:R-:W-:Y:S01]  /*4060*/  FFMA.FTZ R32, R63, UR10, -R28.reuse ;  /* 0x0000000a3f207c23 */ /* 0x100fe2000801081c */
[--C-:B------:R-:W-:Y:S01]  /*4070*/  FFMA.FTZ R75, R75, UR10, -R28.reuse ;  /* 0x0000000a4b4b7c23 */ /* 0x100fe2000801081c */
[--C-:B------:R-:W-:Y:S01]  /*4080*/  FFMA.FTZ R78, R78, UR10, -R28.reuse ;  /* 0x0000000a4e4e7c23 */ /* 0x100fe2000801081c */
[----:B------:R-:W-:Y:S01]  /*4090*/  FADD.FTZ R36, R136, R31 ;  /* 0x0000001f88247221 */ /* 0x000fe20000010000 */
[----:B------:R-:W1:Y:S01]  /*40a0*/  MUFU.EX2 R10, R10 ;  /* 0x0000000a000a7308 */ /* 0x000e620000000800 */
[----:B--2---:R-:W-:Y:S01]  /*40b0*/  FADD.FTZ R34, R8, R27 ;  /* 0x0000001b08227221 */ /* 0x004fe20000010000 */
[----:B------:R-:W-:Y:S01]  /*40c0*/  FFMA.FTZ R79, R79, UR10, -R28 ;  /* 0x0000000a4f4f7c23 */ /* 0x000fe2000801081c */
[----:B------:R-:W-:Y:S01]  /*40d0*/  FADD.FTZ R31, R21, R36 ;  /* 0x00000024151f7221 */ /* 0x000fe20000010000 */
[--C-:B------:R-:W-:Y:S01]  /*40e0*/  FFMA.FTZ R82, R82, UR10, -R28.reuse ;  /* 0x0000000a52527c23 */ /* 0x100fe2000801081c */
[----:B------:R-:W-:Y:S01]  /*40f0*/  F2FP.BF16.F32.PACK_AB R150, R5, R150 ;  /* 0x000000960596723e */ /* 0x000fe200000010ff */
[----:B------:R-:W-:Y:S01]  /*4100*/  FFMA.FTZ R83, R83, UR10, -R28 ;  /* 0x0000000a53537c23 */ /* 0x000fe2000801081c */
[----:B------:R-:W-:Y:S01]  /*4110*/  FADD.FTZ R38, R138, R31 ;  /* 0x0000001f8a267221 */ /* 0x000fe20000010000 */
[----:B------:R-:W2:Y:S01]  /*4120*/  MUFU.EX2 R147, R147 ;  /* 0x0000009300937308 */ /* 0x000ea20000000800 */
[----:B0-----:R-:W-:Y:S01]  /*4130*/  FADD.FTZ R27, R145, R34 ;  /* 0x00000022911b7221 */ /* 0x001fe20000010000 */
[----:B------:R-:W-:Y:S01]  /*4140*/  FFMA.FTZ R34, R67, UR10, -R28 ;  /* 0x0000000a43227c23 */ /* 0x000fe2000801081c */
[----:B------:R-:W-:Y:S01]  /*4150*/  FADD.FTZ R31, R25, R38 ;  /* 0x00000026191f7221 */ /* 0x000fe20000010000 */
[----:B------:R-:W-:Y:S01]  /*4160*/  F2FP.BF16.F32.PACK_AB R149, R4, R149 ;  /* 0x000000950495723e */ /* 0x000fe200000010ff */
[--C-:B------:R-:W-:Y:S01]  /*4170*/  FFMA.FTZ R86, R86, UR10, -R28.reuse ;  /* 0x0000000a56567c23 */ /* 0x100fe2000801081c */
[----:B------:R-:W-:Y:S01]  /*4180*/  FFMA.FTZ R28, R87, UR10, -R28 ;  /* 0x0000000a571c7c23 */ /* 0x000fe2000801081c */
[----:B------:R-:W-:Y:S01]  /*4190*/  FADD.FTZ R38, R132, R31 ;  /* 0x0000001f84267221 */ /* 0x000fe20000010000 */
[----:B------:R-:W0:Y:S01]  /*41a0*/  MUFU.EX2 R12, R12 ;  /* 0x0000000c000c7308 */ /* 0x000e220000000800 */
[----:B-1----:R-:W-:Y:S01]  /*41b0*/  FADD.FTZ R36, R10, R27 ;  /* 0x0000001b0a247221 */ /* 0x002fe20000010000 */
[----:B------:R-:W-:Y:S01]  /*41c0*/  F2FP.BF16.F32.PACK_AB R144, R9, R144 ;  /* 0x000000900990723e */ /* 0x000fe200000010ff */
[----:B------:R-:W-:Y:S01]  /*41d0*/  FADD.FTZ R31, R29, R38 ;  /* 0x000000261d1f7221 */ /* 0x000fe20000010000 */
[----:B------:R-:W-:-:S02]  /*41e0*/  F2FP.BF16.F32.PACK_AB R146, R11, R146 ;  /* 0x000000920b92723e */ /* 0x000fc400000010ff */
[----:B------:R-:W-:Y:S01]  /*41f0*/  F2FP.BF16.F32.PACK_AB R140, R13, R140 ;  /* 0x0000008c0d8c723e */ /* 0x000fe200000010ff */
[----:B------:R-:W-:Y:S01]  /*4200*/  FADD.FTZ R38, R134, R31 ;  /* 0x0000001f86267221 */ /* 0x000fe20000010000 */
[----:B------:R-:W1:Y:S01]  /*4210*/  MUFU.EX2 R141, R141 ;  /* 0x0000008d008d7308 */ /* 0x000e620000000800 */
[----:B--2---:R-:W-:Y:S01]  /*4220*/  FADD.FTZ R27, R147, R36 ;  /* 0x00000024931b7221 */ /* 0x004fe20000010000 */
[----:B------:R-:W-:Y:S01]  /*4230*/  F2FP.BF16.F32.PACK_AB R142, R15, R142 ;  /* 0x0000008e0f8e723e */ /* 0x000fe200000010ff */
[----:B------:R-:W-:Y:S01]  /*4240*/  FADD.FTZ R31, R33, R38 ;  /* 0x00000026211f7221 */ /* 0x000fe20000010000 */
[----:B------:R-:W-:Y:S02]  /*4250*/  F2FP.BF16.F32.PACK_AB R136, R21, R136 ;  /* 0x000000881588723e */ /* 0x000fe400000010ff */
[----:B------:R-:W-:Y:S01]  /*4260*/  F2FP.BF16.F32.PACK_AB R138, R25, R138 ;  /* 0x0000008a198a723e */ /* 0x000fe200000010ff */
[----:B------:R-:W-:Y:S01]  /*4270*/  FADD.FTZ R40, R128, R31 ;  /* 0x0000001f80287221 */ /* 0x000fe20000010000 */
[----:B------:R-:W2:Y:S01]  /*4280*/  MUFU.EX2 R14, R14 ;  /* 0x0000000e000e7308 */ /* 0x000ea20000000800 */
[----:B0-----:R-:W-:Y:S01]  /*4290*/  FADD.FTZ R36, R12, R27 ;  /* 0x0000001b0c247221 */ /* 0x001fe20000010000 */
[----:B------:R-:W-:-:S02]  /*42a0*/  F2FP.BF16.F32.PACK_AB R132, R29, R132 ;  /* 0x000000841d84723e */ /* 0x000fc400000010ff */
[----:B------:R-:W-:Y:S02]  /*42b0*/  F2FP.BF16.F32.PACK_AB R134, R33, R134 ;  /* 0x000000862186723e */ /* 0x000fe400000010ff */
[----:B------:R-:W-:Y:S02]  /*42c0*/  F2FP.BF16.F32.PACK_AB R128, R37, R128 ;  /* 0x000000802580723e */ /* 0x000fe400000010ff */
[----:B------:R-:W0:Y:S01]  /*42d0*/  MUFU.EX2 R143, R143 ;  /* 0x0000008f008f7308 */ /* 0x000e220000000800 */
[----:B-1----:R-:W-:Y:S01]  /*42e0*/  FADD.FTZ R27, R141, R36 ;  /* 0x000000248d1b7221 */ /* 0x002fe20000010000 */
[----:B------:R-:W-:Y:S02]  /*42f0*/  F2FP.BF16.F32.PACK_AB R151, R8, R151 ;  /* 0x000000970897723e */ /* 0x000fe400000010ff */
[----:B------:R-:W-:Y:S02]  /*4300*/  F2FP.BF16.F32.PACK_AB R145, R10, R145 ;  /* 0x000000910a91723e */ /* 0x000fe400000010ff */
[----:B------:R-:W-:-:S02]  /*4310*/  F2FP.BF16.F32.PACK_AB R147, R12, R147 ;  /* 0x000000930c93723e */ /* 0x000fc400000010ff */
[----:B------:R-:W1:Y:S01]  /*4320*/  MUFU.EX2 R20, R20 ;  /* 0x0000001400147308 */ /* 0x000e620000000800 */
[C---:B--2---:R-:W-:Y:S01]  /*4330*/  FADD.FTZ R36, R14.reuse, R27 ;  /* 0x0000001b0e247221 */ /* 0x044fe20000010000 */
[----:B------:R-:W-:-:S06]  /*4340*/  F2FP.BF16.F32.PACK_AB R141, R14, R141 ;  /* 0x0000008d0e8d723e */ /* 0x000fcc00000010ff */
[----:B------:R-:W2:Y:S01]  /*4350*/  MUFU.EX2 R137, R137 ;  /* 0x0000008900897308 */ /* 0x000ea20000000800 */
[----:B0-----:R-:W-:-:S07]  /*4360*/  FADD.FTZ R27, R143, R36 ;  /* 0x000000248f1b7221 */ /* 0x001fce0000010000 */
[----:B------:R-:W0:Y:S01]  /*4370*/  MUFU.EX2 R24, R24 ;  /* 0x0000001800187308 */ /* 0x000e220000000800 */
[C---:B-1----:R-:W-:Y:S01]  /*4380*/  FADD.FTZ R38, R20.reuse, R27 ;  /* 0x0000001b14267221 */ /* 0x042fe20000010000 */
[----:B------:R-:W-:Y:S01]  /*4390*/  FADD.FTZ R27, R37, R40 ;  /* 0x00000028251b7221 */ /* 0x000fe20000010000 */
[----:B------:R-:W-:-:S03]  /*43a0*/  F2FP.BF16.F32.PACK_AB R143, R20, R143 ;  /* 0x0000008f148f723e */ /* 0x000fc600000010ff */
[----:B------:R-:W-:Y:S01]  /*43b0*/  FADD.FTZ R40, R130, R27 ;  /* 0x0000001b82287221 */ /* 0x000fe20000010000 */
[----:B------:R-:W-:Y:S01]  /*43c0*/  F2FP.BF16.F32.PACK_AB R130, R41, R130 ;  /* 0x000000822982723e */ /* 0x000fe200000010ff */
        /* <DEDUP_REMOVED lines=63> */
[----:B------:R-:W-:-:S06]  /*47c0*/  VIADD R3, R88, 0xfffffffe ;  /* 0xfffffffe58037836 */ /* 0x000fcc0000000000 */
[----:B------:R-:W2:Y:S01]  /*47d0*/  MUFU.EX2 R57, R57 ;  /* 0x0000003900397308 */ /* 0x000ea20000000800 */
[----:B0-----:R-:W-:Y:S01]  /*47e0*/  FADD.FTZ R40, R122, R5 ;  /* 0x000000057a287221 */ /* 0x001fe20000010000 */
[C---:B-1----:R-:W-:Y:S01]  /*47f0*/  FADD.FTZ R4, R123.reuse, R4 ;  /* 0x000000047b047221 */ /* 0x042fe20000010000 */
[----:B------:R-:W-:Y:S02]  /*4800*/  F2FP.BF16.F32.PACK_AB R123, R123, R86 ;  /* 0x000000567b7b723e */ /* 0x000fe400000010ff */
        /* <DEDUP_REMOVED lines=13> */
.L_x_13459:
[----:B------:R-:W-:-:S11]  /*48e0*/  UISETP.NE.AND UP2, UPT, UR7, 0x1, UPT ;  /* 0x000000010700788c */ /* 0x000fd6000bf45270 */
[----:B------:R-:W-:Y:S02]  /*48f0*/  @UP2 ULDC.64 UR18, c[0x0][0x9e8] ;  /* 0x00027a0000122ab9 */ /* 0x000fe40000000a00 */
[----:B------:R-:W-:-:S04]  /*4900*/  UIMAD.WIDE.U32 UR14, UR11, UR18, URZ ;  /* 0x000000120b0e72a5 */ /* 0x000fc8000f8e003f */
[----:B------:R-:W-:-:S12]  /*4910*/  @UP2 USHF.R.U32.HI UR11, URZ, UR19, UR15 ;  /* 0x000000133f0b2299 */ /* 0x000fd8000801160f */
.L_x_13460:
[----:B------:R-:W-:-:S04]  /*4920*/  UIMAD UR7, UR11, UR7, UR7 ;  /* 0x000000070b0772a4 */ /* 0x000fc8000f8e0207 */
[----:B------:R-:W-:-:S04]  /*4930*/  UISETP.LT.AND UP2, UPT, UR6, UR7, UPT ;  /* 0x000000070600728c */ /* 0x000fc8000bf41270 */
[----:B------:R-:W-:-:S12]  /*4940*/  USEL UR6, UR6, UR7, UP2 ;  /* 0x0000000706067287 */ /* 0x000fd80009000000 */
.L_x_13458:
        /* <DEDUP_REMOVED lines=21> */
[----:B------:R-:W-:-:S13]  /*4aa0*/  ISETP.GE.AND P2, PT, R3, UR27, PT ;  /* 0x0000001b03007c0c */ /* 0x000fda000bf46270 */
[----:B------:R-:W-:Y:S05]  /*4ab0*/  @!P2 BRA `(.L_x_13461) ;  /* 0x0000002c0080a947 */ /* 0x000fea0003800000 */
[----:B------:R-:W-:Y:S01]  /*4ac0*/  IMAD.MOV.U32 R119, RZ, RZ, RZ ;  /* 0x000000ffff777224 */ /* 0x000fe200078e00ff */
[----:B------:R-:W-:Y:S01]  /*4ad0*/  ULDC UR23, c[0x0][0x9e4] ;  /* 0x0002790000177ab9 */ /* 0x000fe20000000800 */
[----:B------:R-:W-:Y:S01]  /*4ae0*/  ULDC UR22, c[0x0][0x9dc] ;  /* 0x0002770000167ab9 */ /* 0x000fe20000000800 */
[----:B------:R-:W-:Y:S01]  /*4af0*/  ULDC UR21, c[0x0][0x988] ;  /* 0x0002620000157ab9 */ /* 0x000fe20000000800 */
[----:B------:R-:W-:-:S05]  /*4b00*/  ULDC UR24, c[0x0][0x9e0] ;  /* 0x0002780000187ab9 */ /* 0x000fca0000000800 */
.L_x_13478:
        /* <DEDUP_REMOVED lines=9> */
.L_x_13463:
[----:B------:R-:W-:Y:S01]  /*4ba0*/  ULEA UR6, UR26, UR45, 0x3 ;  /* 0x0000002d1a067291 */ /* 0x000fe2000f8e183f */
[----:B------:R-:W-:-:S05]  /*4bb0*/  IMAD.U32 R6, RZ, RZ, UR25 ;  /* 0x00000019ff067e24 */ /* 0x000fca000f8e00ff */
[----:B------:R-:W-:-:S04]  /*4bc0*/  SHF.L.U32 R6, R6, 0x1f, RZ ;  /* 0x0000001f06067819 */ /* 0x000fc800000006ff */
[----:B------:R0:W1:Y:S01]  /*4bd0*/  SYNCS.PHASECHK.TRANS64.TRYWAIT P2, [UR6+0x16830], R6 ;  /* 0x01683006ff0075a7 */ /* 0x0000620008040146 */
[----:B------:R-:W-:Y:S05]  /*4be0*/  @!P0 BRA `(.L_x_13464) ;  /* 0x0000000000048947 */ /* 0x000fea0003800000 */
[----:B------:R-:W-:Y:S01]  /*4bf0*/  BPT.TRAP 0x1 ;  /* 0x000000040000795c */ /* 0x000fe20000300000 */
.L_x_13464:
[----:B-1----:R-:W-:Y:S05]  /*4c00*/  @P2 BRA `(.L_x_13462) ;  /* 0x0000000000082947 */ /* 0x002fea0003800000 */
[----:B------:R-:W1:Y:S02]  /*4c10*/  SYNCS.PHASECHK.TRANS64.TRYWAIT P2, [UR6+0x16830], R6 ;  /* 0x01683006ff0075a7 */ /* 0x000e640008040146 */
[----:B-1----:R-:W-:Y:S05]  /*4c20*/  @!P2 BRA `(.L_x_13465) ;  /* 0x000000d400d4a947 */ /* 0x002fea0003800000 */
.L_x_13462:
        /* <DEDUP_REMOVED lines=25> */
.L_x_13467:
[----:B------:R-:W-:Y:S01]  /*4dc0*/  ULEA UR6, UR37, UR45, 0x3 ;  /* 0x0000002d25067291 */ /* 0x000fe2000f8e183f */
[----:B------:R-:W-:-:S05]  /*4dd0*/  IMAD.U32 R6, RZ, RZ, UR36 ;  /* 0x00000024ff067e24 */ /* 0x000fca000f8e00ff */
[----:B------:R-:W-:-:S04]  /*4de0*/  SHF.L.U32 R6, R6, 0x1f, RZ ;  /* 0x0000001f06067819 */ /* 0x000fc800000006ff */
[----:B------:R0:W1:Y:S01]  /*4df0*/  SYNCS.PHASECHK.TRANS64.TRYWAIT P2, [UR6+0x16850], R6 ;  /* 0x01685006ff0075a7 */ /* 0x0000620008040146 */
[----:B------:R-:W-:Y:S05]  /*4e00*/  @!P0 BRA `(.L_x_13468) ;  /* 0x0000000000048947 */ /* 0x000fea0003800000 */
[----:B------:R-:W-:Y:S01]  /*4e10*/  BPT.TRAP 0x1 ;  /* 0x000000040000795c */ /* 0x000fe20000300000 */
.L_x_13468:
[----:B-1----:R-:W-:Y:S05]  /*4e20*/  @P2 BRA `(.L_x_13466) ;  /* 0x0000000000082947 */ /* 0x002fea0003800000 */
[----:B------:R-:W1:Y:S02]  /*4e30*/  SYNCS.PHASECHK.TRANS64.TRYWAIT P2, [UR6+0x16850], R6 ;  /* 0x01685006ff0075a7 */ /* 0x000e640008040146 */
[----:B-1----:R-:W-:Y:S05]  /*4e40*/  @!P2 BRA `(.L_x_13469) ;  /* 0x000000d40064a947 */ /* 0x002fea0003800000 */
.L_x_13466:
        /* <DEDUP_REMOVED lines=9> */
[----:B01----:R-:W0:Y:S01]  /*4ee0*/  LDC R6, c[0x0][0x2f0] ;  /* 0x0000bc00ff067b82 */ /* 0x003e220000000800 */
[----:B------:R-:W-:Y:S02]  /*4ef0*/  IMAD.SHL.U32 R13, R3, 0x80, RZ ;  /* 0x00000080030d7824 */ /* 0x000fe400078e00ff */
[----:B------:R-:W-:Y:S01]  /*4f00*/  ULEA UR10, UR37, UR6, 0xa ;  /* 0x00000006250a7291 */ /* 0x000fe2000f8e503f */
[----:B------:R-:W-:-:S02]  /*4f10*/  IMAD.U32 R10, RZ, RZ, UR26 ;  /* 0x0000001aff0a7e24 */ /* 0x000fc4000f8e00ff */
[----:B------:R-:W-:-:S03]  /*4f20*/  IADD3 R11, -R13, 0x1, RZ ;  /* 0x000000010d0b7810 */ /* 0x000fc60007ffe1ff */
[----:B------:R-:W-:Y:S01]  /*4f30*/  @!P1 LEA R10, R10, UR45, 0x3 ;  /* 0x0000002d0a0a9c11 */ /* 0x000fe2000f8e18ff */
[----:B------:R-:W-:Y:S01]  /*4f40*/  UMOV UR6, UR10 ;  /* 0x0000000a00067c82 */ /* 0x000fe20008000000 */
[----:B------:R-:W-:Y:S01]  /*4f50*/  IMAD R11, R16, -0x2, R11 ;  /* 0xfffffffe100b7824 */ /* 0x000fe200078e020b */
[----:B------:R-:W-:Y:S01]  /*4f60*/  HGMMA.64x64x16.F32.BF16 R88, R148, gdesc[UR4].tnspB, R88, gsb0 ;  /* 0x40e0000494587df0 */ /* 0x000fe20008001858 */
[----:B------:R-:W-:Y:S01]  /*4f70*/  UIADD3 UR6, UR10, 0x80, URZ ;  /* 0x000000800a067890 */ /* 0x000fe2000fffe03f */
[----:B------:R-:W-:Y:S01]  /*4f80*/  @!P1 VIADD R10, R10, 0x16840 ;  /* 0x000168400a0a9836 */ /* 0x000fe20000000000 */
[----:B------:R-:W-:-:S04]  /*4f90*/  UMOV UR7, 0x40000040 ;  /* 0x4000004000077882 */ /* 0x000fc80000000000 */
[----:B------:R-:W-:Y:S01]  /*4fa0*/  @!P1 PRMT R10, RZ, 0x654, R10 ;  /* 0x00000654ff0a9816 */ /* 0x000fe2000000000a */
[----:B------:R-:W-:Y:S02]  /*4fb0*/  WARPGROUP.DEPBAR.LE gsb0, 0x0 ;  /* 0x00008000000079c5 */ /* 0x000fe40000010000 */
[----:B------:R-:W-:-:S06]  /*4fc0*/  WARPGROUP.ARRIVE ;  /* 0x00000000000079c5 */ /* 0x000fcc0000000000 */
[----:B------:R-:W-:Y:S01]  /*4fd0*/  HGMMA.64x64x16.F32.BF16 R88, R144, gdesc[UR4].tnspB, R88, gsb0 ;  /* 0x40e0000490587df0 */ /* 0x000fe20008001858 */
[----:B------:R-:W-:Y:S01]  /*4fe0*/  UIADD3 UR6, UR10, 0x100, URZ ;  /* 0x000001000a067890 */ /* 0x000fe2000fffe03f */
[----:B------:R-:W-:Y:S01]  /*4ff0*/  UMOV UR7, 0x40000040 ;  /* 0x4000004000077882 */ /* 0x000fe20000000000 */
        /* <DEDUP_REMOVED lines=28> */
[----:B------:R-:W-:Y:S01]  /*51c0*/  @UP0 ULDC UR6, c[0x0][0x44c] ;  /* 0x0001130000060ab9 */ /* 0x000fe20000000800 */
[----:B------:R-:W-:Y:S01]  /*51d0*/  @UP0 ULDC UR7, c[0x0][0x450] ;  /* 0x0001140000070ab9 */ /* 0x000fe20000000800 */
[----:B------:R-:W-:Y:S01]  /*51e0*/  @P2 IMAD.HI.U32 R7, R20, UR6, RZ ;  /* 0x0000000614072c27 */ /* 0x000fe2000f8e00ff */
[----:B--2---:R-:W-:Y:S01]  /*51f0*/  ISETP.GE.U32.AND P2, PT, R8, 0x180, PT ;  /* 0x000001800800780c */ /* 0x004fe20003f46070 */
[----:B------:R-:W-:Y:S02]  /*5200*/  ULOP3.LUT UR6, URZ, UR22, URZ, 0x33, !UPT ;  /* 0x000000163f067292 */ /* 0x000fe4000f8e333f */
[----:B------:R-:W-:Y:S01]  /*5210*/  VIADD R8, R22, 0x9 ;  /* 0x0000000916087836 */ /* 0x000fe20000000000 */
[----:B------:R-:W-:Y:S02]  /*5220*/  @P3 SHF.R.U32.HI R20, RZ, UR7, R7 ;  /* 0x00000007ff143c19 */ /* 0x000fe40008011607 */
[----:B------:R-:W1:Y:S02]  /*5230*/  LDC R7, c[0x0][0x288] ;  /* 0x0000a200ff077b82 */ /* 0x000e640000000800 */
[----:B------:R-:W-:Y:S01]  /*5240*/  SEL R9, R8, 0x9, !P2 ;  /* 0x0000000908097807 */ /* 0x000fe20005000000 */
[----:B------:R-:W2:Y:S01]  /*5250*/  SHFL.IDX PT, R15, R20, RZ, 0x1c1f ;  /* 0x001c1fff140f7589 */ /* 0x000ea200000e0000 */
[----:B------:R-:W-:Y:S01]  /*5260*/  PLOP3.LUT P2, PT, PT, PT, UP1, 0x40, 0x0 ;  /* 0x000000000000781c */ /* 0x000fe20003f4e818 */
[----:B0-----:R-:W-:-:S04]  /*5270*/  IMAD R8, R6, UR41, R11 ;  /* 0x0000002906087c24 */ /* 0x001fc8000f8e020b */
[----:B-1----:R-:W-:-:S04]  /*5280*/  IMAD.IADD R8, R8, 0x1, -R7 ;  /* 0x0000000108087824 */ /* 0x002fc800078e0a07 */
[C---:B------:R-:W-:Y:S01]  /*5290*/  VIADD R12, R8.reuse, UR24 ;  /* 0x00000018080c7c36 */ /* 0x040fe20008000000 */
[----:B------:R-:W-:Y:S02]  /*52a0*/  WARPGROUP.DEPBAR.LE gsb0, 0x0 ;  /* 0x00008000000079c5 */ /* 0x000fe40000010000 */
[----:B------:R0:W-:Y:S06]  /*52b0*/  BAR.ARV R9, 0x100 ;  /* 0x000400090000751d */ /* 0x0001ec0000002000 */
[----:B------:R1:W-:Y:S02]  /*52c0*/  @!P1 SYNCS.ARRIVE.TRANS64.RED.A1T0 RZ, [R10+URZ], RZ ;  /* 0x000000ff0aff99a7 */ /* 0x0003e4000810043f */
[----:B-1----:R-:W-:-:S02]  /*52d0*/  VIADD R10, R8, UR6 ;  /* 0x00000006080a7c36 */ /* 0x002fc40008000000 */
[--C-:B--2---:R-:W-:Y:S02]  /*52e0*/  IMAD.IADD R8, R12, 0x1, R15.reuse ;  /* 0x000000010c087824 */ /* 0x104fe400078e020f */
[----:B0-----:R-:W-:Y:S01]  /*52f0*/  IMAD.IADD R9, R10, 0x1, R15 ;  /* 0x000000010a097824 */ /* 0x001fe200078e020f */
        /* <DEDUP_REMOVED lines=14> */
.L_x_13472:
[----:B------:R-:W-:-:S05]  /*53e0*/  IMAD.U32 R120, RZ, RZ, UR23 ;  /* 0x00000017ff787e24 */ /* 0x000fca000f8e00ff */
[----:B------:R-:W-:-:S13]  /*53f0*/  ISETP.NE.AND P2, PT, R120, 0x1, PT ;  /* 0x000000017800780c */ /* 0x000fda0003f45270 */
[----:B------:R-:W0:Y:S02]  /*5400*/  @P2 LDC.64 R14, c[0x0][0x9e8] ;  /* 0x00027a00ff0e2b82 */ /* 0x000e240000000a00 */
[----:B0-----:R-:W-:-:S05]  /*5410*/  @P2 IMAD.HI.U32 R14, R11, R14, RZ ;  /* 0x0000000e0b0e2227 */ /* 0x001fca00078e00ff */
[----:B------:R-:W-:-:S07]  /*5420*/  @P2 SHF.R.U32.HI R11, RZ, R15, R14 ;  /* 0x0000000fff0b2219 */ /* 0x000fce000001160e */
.L_x_13473:
[----:B------:R-:W-:Y:S05]  /*5430*/  BSYNC B0 ;  /* 0x0000000000007941 */ /* 0x000fea0003800000 */
.L_x_13471:
[----:B------:R-:W-:-:S04]  /*5440*/  IMAD R11, R11, R120, -R13 ;  /* 0x000000780b0b7224 */ /* 0x000fc800078e0a0d */
[----:B------:R-:W-:-:S05]  /*5450*/  IMAD R11, R16, -0x2, R11 ;  /* 0xfffffffe100b7824 */ /* 0x000fca00078e020b */
[----:B------:R-:W-:Y:S02]  /*5460*/  VIADDMNMX R8, R11, R120, R8, PT ;  /* 0x000000780b087246 */ /* 0x000fe40003800108 */
[----:B------:R-:W-:-:S07]  /*5470*/  VIMNMX R9, R9, R11, !PT ;  /* 0x0000000b09097248 */ /* 0x000fce0007fe0100 */
.L_x_13470:
        /* <DEDUP_REMOVED lines=115> */
.L_x_13476:
[----:B------:R-:W-:-:S05]  /*5bb0*/  IMAD.U32 R20, RZ, RZ, UR23 ;  /* 0x00000017ff147e24 */ /* 0x000fca000f8e00ff */
[----:B------:R-:W-:-:S13]  /*5bc0*/  ISETP.NE.AND P3, PT, R20, 0x1, PT ;  /* 0x000000011400780c */ /* 0x000fda0003f65270 */
[----:B------:R-:W0:Y:S02]  /*5bd0*/  @P3 LDC.64 R8, c[0x0][0x9e8] ;  /* 0x00027a00ff083b82 */ /* 0x000e240000000a00 */
[----:B0-----:R-:W-:-:S05]  /*5be0*/  @P3 IMAD.HI.U32 R8, R14, R8, RZ ;  /* 0x000000080e083227 */ /* 0x001fca00078e00ff */
[----:B------:R-:W-:-:S07]  /*5bf0*/  @P3 SHF.R.U32.HI R14, RZ, R9, R8 ;  /* 0x00000009ff0e3219 */ /* 0x000fce0000011608 */
.L_x_13477:
[----:B------:R-:W-:Y:S05]  /*5c00*/  BSYNC B0 ;  /* 0x0000000000007941 */ /* 0x000fea0003800000 */
.L_x_13475:
[----:B------:R-:W-:-:S04]  /*5c10*/  IMAD R13, R14, R20, -R13 ;  /* 0x000000140e0d7224 */ /* 0x000fc800078e0a0d */
[----:B------:R-:W-:-:S05]  /*5c20*/  IMAD R13, R16, -0x2, R13 ;  /* 0xfffffffe100d7824 */ /* 0x000fca00078e020d */
[----:B------:R-:W-:Y:S02]  /*5c30*/  VIADDMNMX R12, R13, R20, R12, PT ;  /* 0x000000140d0c7246 */ /* 0x000fe4000380010c */
[----:B------:R-:W-:-:S07]  /*5c40*/  VIMNMX R10, R10, R13, !PT ;  /* 0x0000000d0a0a7248 */ /* 0x000fce0007fe0100 */
.L_x_13474:
[----:B------:R-:W-:Y:S01]  /*5c50*/  FMNMX.FTZ R8, R11, R2, !PT ;  /* 0x000000020b087209 */ /* 0x000fe20007810000 */
[----:B------:R-:W-:Y:S01]  /*5c60*/  UMOV UR10, UR21 ;  /* 0x00000015000a7c82 */ /* 0x000fe20008000000 */
        /* <DEDUP_REMOVED lines=73> */
[----:B------:R-:W-:Y:S02]  /*6100*/  ISETP.LT.OR P5, PT, R12, 0x2a, P3 ;  /* 0x0000002a0c00780c */ /* 0x000fe40001fa1670 */
[----:B------:R-:W-:Y:S02]  /*6110*/  ISETP.GT.AND P3, PT, R10, 0x31, P2 ;  /* 0x000000310a00780c */ /* 0x000fe40001764270 */
[----:B------:R-:W-:Y:S02]  /*6120*/  FSEL R47, R47, -INF , !P5 ;  /* 0xff8000002f2f7808 */ /* 0x000fe40006800000 */
[----:B------:R-:W-:Y:S02]  /*6130*/  ISETP.LT.OR P4, PT, R12, 0x31, P4 ;  /* 0x000000310c00780c */ /* 0x000fe40002781670 */
[----:B------:R-:W-:Y:S02]  /*6140*/  ISETP.GT.AND P5, PT, R10, 0x38, P2 ;  /* 0x000000380a00780c */ /* 0x000fe400017a4270 */
[----:B0-----:R-:W-:-:S02]  /*6150*/  FMNMX.FTZ R13, R9, R8, !PT ;  /* 0x00000008090d7209 */ /* 0x001fc40007810000 */
[----:B------:R-:W-:Y:S02]  /*6160*/  ISETP.LT.OR P3, PT, R12, 0x32, P3 ;  /* 0x000000320c00780c */ /* 0x000fe40001f61670 */
[----:B------:R-:W-:Y:S01]  /*6170*/  FSEL R50, R50, -INF , !P4 ;  /* 0xff80000032327808 */ /* 0x000fe20006000000 */
[----:B------:R-:W0:Y:S01]  /*6180*/  SHFL.BFLY PT, R8, R13, 0x1, 0x1f ;  /* 0x0c201f000d087f89 */ /* 0x000e2200000e0000 */
[----:B------:R-:W-:Y:S02]  /*6190*/  ISETP.GT.AND P4, PT, R10, 0x39, P2 ;  /* 0x000000390a00780c */ /* 0x000fe40001784270 */
[----:B------:R-:W-:Y:S02]  /*61a0*/  FSEL R51, R51, -INF , !P3 ;  /* 0xff80000033337808 */ /* 0x000fe40005800000 */
[----:B------:R-:W-:Y:S02]  /*61b0*/  ISETP.LT.OR P5, PT, R12, 0x39, P5 ;  /* 0x000000390c00780c */ /* 0x000fe40002fa1670 */
[----:B------:R-:W-:-:S02]  /*61c0*/  ISETP.GT.AND P3, PT, R10, 0x40, P2 ;  /* 0x000000400a00780c */ /* 0x000fc40001764270 */
[----:B------:R-:W-:Y:S02]  /*61d0*/  ISETP.LT.OR P4, PT, R12, 0x3a, P4 ;  /* 0x0000003a0c00780c */ /* 0x000fe40002781670 */
[----:B------:R-:W-:Y:S02]  /*61e0*/  FSEL R54, R54, -INF , !P5 ;  /* 0xff80000036367808 */ /* 0x000fe40006800000 */
[----:B------:R-:W-:Y:S02]  /*61f0*/  ISETP.GT.AND P5, PT, R10, 0x41, P2 ;  /* 0x000000410a00780c */ /* 0x000fe400017a4270 */
[----:B------:R-:W-:Y:S02]  /*6200*/  FSEL R55, R55, -INF , !P4 ;  /* 0xff80000037377808 */ /* 0x000fe40006000000 */
[----:B------:R-:W-:Y:S02]  /*6210*/  ISETP.LT.OR P3, PT, R12, 0x41, P3 ;  /* 0x000000410c00780c */ /* 0x000fe40001f61670 */
[----:B------:R-:W-:-:S02]  /*6220*/  ISETP.GT.AND P4, PT, R10, 0x48, P2 ;  /* 0x000000480a00780c */ /* 0x000fc40001784270 */
[----:B------:R-:W-:Y:S02]  /*6230*/  ISETP.LT.OR P5, PT, R12, 0x42, P5 ;  /* 0x000000420c00780c */ /* 0x000fe40002fa1670 */
[----:B------:R-:W-:Y:S02]  /*6240*/  FSEL R58, R58, -INF , !P3 ;  /* 0xff8000003a3a7808 */ /* 0x000fe40005800000 */
[----:B0-----:R-:W-:Y:S02]  /*6250*/  FMNMX.FTZ R8, R13, R8, !PT ;  /* 0x000000080d087209 */ /* 0x001fe40007810000 */
[----:B------:R-:W-:Y:S02]  /*6260*/  ISETP.GT.AND P3, PT, R10, 0x49, P2 ;  /* 0x000000490a00780c */ /* 0x000fe40001764270 */
[C---:B------:R-:W-:Y:S01]  /*6270*/  FSETP.NEU.FTZ.AND P6, PT, R8.reuse, -INF , PT ;  /* 0xff8000000800780b */ /* 0x040fe20003fdd000 */
[----:B------:R-:W-:Y:S01]  /*6280*/  FMUL.FTZ R14, R8, UR10 ;  /* 0x0000000a080e7c20 */ /* 0x000fe20008410000 */
[----:B------:R-:W-:-:S02]  /*6290*/  FSEL R59, R59, -INF , !P5 ;  /* 0xff8000003b3b7808 */ /* 0x000fc40006800000 */
[----:B------:R-:W-:Y:S02]  /*62a0*/  ISETP.LT.OR P4, PT, R12, 0x49, P4 ;  /* 0x000000490c00780c */ /* 0x000fe40002781670 */
        /* <DEDUP_REMOVED lines=10> */
[----:B------:R-:W-:Y:S01]  /*6350*/  FSEL R62, R62, -INF , !P4 ;  /* 0xff8000003e3e7808 */ /* 0x000fe20006000000 */
[----:B------:R-:W-:Y:S01]  /*6360*/  MUFU.EX2 R148, R148 ;  /* 0x0000009400947308 */ /* 0x000fe20000000800 */
[----:B------:R-:W-:Y:S01]  /*6370*/  FMNMX.FTZ R25, R39, R20, !PT ;  /* 0x0000001427197209 */ /* 0x000fe20007810000 */
[--C-:B------:R-:W-:Y:S01]  /*6380*/  FFMA.FTZ R150, R28, UR10, -R14.reuse ;  /* 0x0000000a1c967c23 */ /* 0x100fe2000801080e */
[----:B------:R-:W-:Y:S01]  /*6390*/  ISETP.GT.AND P4, PT, R10, 0x51, P2 ;  /* 0x000000510a00780c */ /* 0x000fe20001784270 */
[--C-:B------:R-:W-:Y:S01]  /*63a0*/  FFMA.FTZ R144, R32, UR10, -R14.reuse ;  /* 0x0000000a20907c23 */ /* 0x100fe2000801080e */
[----:B------:R-:W-:Y:S01]  /*63b0*/  FMNMX.FTZ R20, R42, R25, !PT ;  /* 0x000000192a147209 */ /* 0x000fe20007810000 */
[--C-:B------:R-:W-:Y:S01]  /*63c0*/  FFMA.FTZ R25, R41, UR10, -R14.reuse ;  /* 0x0000000a29197c23 */ /* 0x100fe2000801080e */
[----:B------:R-:W-:Y:S01]  /*63d0*/  FSEL R63, R63, -INF , !P3 ;  /* 0xff8000003f3f7808 */ /* 0x000fe20005800000 */
[----:B------:R-:W-:Y:S01]  /*63e0*/  MUFU.EX2 R9, R9 ;  /* 0x0000000900097308 */ /* 0x000fe20000000800 */
[----:B------:R-:W-:Y:S01]  /*63f0*/  FMNMX.FTZ R29, R43, R20, !PT ;  /* 0x000000142b1d7209 */ /* 0x000fe20007810000 */
[--C-:B------:R-:W-:Y:S01]  /*6400*/  FFMA.FTZ R146, R36, UR10, -R14.reuse ;  /* 0x0000000a24927c23 */ /* 0x100fe2000801080e */
[----:B------:R-:W-:Y:S01]  /*6410*/  ISETP.LT.OR P5, PT, R12, 0x51, P5 ;  /* 0x000000510c00780c */ /* 0x000fe20002fa1670 */
[--C-:B------:R-:W-:Y:S01]  /*6420*/  FFMA.FTZ R140, R40, UR10, -R14.reuse ;  /* 0x0000000a288c7c23 */ /* 0x100fe2000801080e */
[----:B------:R-:W-:Y:S01]  /*6430*/  FMNMX.FTZ R20, R46, R29, !PT ;  /* 0x0000001d2e147209 */ /* 0x000fe20007810000 */
[--C-:B------:R-:W-:Y:S01]  /*6440*/  FFMA.FTZ R142, R44, UR10, -R14.reuse ;  /* 0x0000000a2c8e7c23 */ /* 0x100fe2000801080e */
[----:B------:R-:W-:Y:S01]  /*6450*/  ISETP.GT.AND P3, PT, R10, 0x58, P2 ;  /* 0x000000580a00780c */ /* 0x000fe20001764270 */
        /* <DEDUP_REMOVED lines=30> */
[----:B------:R-:W-:Y:S01]  /*6640*/  FFMA.FTZ R122, R84, UR10, -R14 ;  /* 0x0000000a547a7c23 */ /* 0x000fe2000801080e */
[----:B------:R-:W-:Y:S01]  /*6650*/  FSEL R70, R70, -INF , !P3 ;  /* 0xff80000046467808 */ /* 0x000fe20005800000 */
[----:B------:R-:W-:Y:S01]  /*6660*/  MUFU.EX2 R146, R146 ;  /* 0x0000009200927308 */ /* 0x000fe20000000800 */
[----:B------:R-:W-:-:S02]  /*6670*/  FMNMX.FTZ R37, R63, R20, !PT ;  /* 0x000000143f257209 */ /* 0x000fc40007810000 */
[----:B------:R-:W-:Y:S02]  /*6680*/  ISETP.GT.AND P3, PT, R10, 0x61, P2 ;  /* 0x000000610a00780c */ /* 0x000fe40001764270 */
[----:B------:R-:W-:Y:S01]  /*6690*/  FMNMX.FTZ R20, R66, R37, !PT ;  /* 0x0000002542147209 */ /* 0x000fe20007810000 */
[--C-:B------:R-:W-:Y:S01]  /*66a0*/  FFMA.FTZ R37, R53, UR10, -R14.reuse ;  /* 0x0000000a35257c23 */ /* 0x100fe2000801080e */
[----:B------:R-:W-:Y:S01]  /*66b0*/  FSEL R71, R71, -INF , !P5 ;  /* 0xff80000047477808 */ /* 0x000fe20006800000 */
[----:B------:R-:W-:Y:S01]  /*66c0*/  FFMA.FTZ R53, R69, UR10, -R14 ;  /* 0x0000000a45357c23 */ /* 0x000fe2000801080e */
[----:B------:R-:W-:Y:S01]  /*66d0*/  FMNMX.FTZ R41, R67, R20, !PT ;  /* 0x0000001443297209 */ /* 0x000fe20007810000 */
[----:B------:R-:W-:Y:S01]  /*66e0*/  MUFU.EX2 R21, R21 ;  /* 0x0000001500157308 */ /* 0x000fe20000000800 */
[----:B------:R-:W-:Y:S02]  /*66f0*/  ISETP.LT.OR P4, PT, R12, 0x61, P4 ;  /* 0x000000610c00780c */ /* 0x000fe40002781670 */
[----:B------:R-:W-:-:S02]  /*6700*/  FMNMX.FTZ R20, R70, R41, !PT ;  /* 0x0000002946147209 */ /* 0x000fc40007810000 */
[----:B------:R-:W-:Y:S02]  /*6710*/  ISETP.GT.AND P5, PT, R10, 0x68, P2 ;  /* 0x000000680a00780c */ /* 0x000fe400017a4270 */
        /* <DEDUP_REMOVED lines=8> */
[----:B------:R-:W-:Y:S01]  /*67a0*/  FMNMX.FTZ R20, R74, R41, !PT ;  /* 0x000000294a147209 */ /* 0x000fe20007810000 */
[--C-:B------:R-:W-:Y:S01]  /*67b0*/  FFMA.FTZ R41, R57, UR10, -R14.reuse ;  /* 0x0000000a39297c23 */ /* 0x100fe2000801080e */
[----:B------:R-:W-:Y:S01]  /*67c0*/  ISETP.LT.OR P4, PT, R12, 0x6a, P4 ;  /* 0x0000006a0c00780c */ /* 0x000fe20002781670 */
[----:B------:R-:W-:Y:S01]  /*67d0*/  FFMA.FTZ R57, R73, UR10, -R14 ;  /* 0x0000000a49397c23 */ /* 0x000fe2000801080e */
[----:B------:R-:W-:Y:S01]  /*67e0*/  ISETP.GT.AND P3, PT, R10, 0x70, P2 ;  /* 0x000000700a00780c */ /* 0x000fe20001764270 */
[----:B------:R-:W-:Y:S01]  /*67f0*/  MUFU.EX2 R142, R142 ;  /* 0x0000008e008e7308 */ /* 0x000fe20000000800 */
[----:B------:R-:W-:Y:S02]  /*6800*/  FSEL R78, R78, -INF , !P5 ;  /* 0xff8000004e4e7808 */ /* 0x000fe40006800000 */
[----:B------:R-:W-:Y:S02]  /*6810*/  FMNMX.FTZ R45, R75, R20, !PT ;  /* 0x000000144b2d7209 */ /* 0x000fe40007810000 */
[----:B------:R-:W-:-:S02]  /*6820*/  FSEL R79, R79, -INF , !P4 ;  /* 0xff8000004f4f7808 */ /* 0x000fc40006000000 */
[C---:B------:R-:W-:Y:S01]  /*6830*/  ISETP.GT.AND P5, PT, R10.reuse, 0x71, P2 ;  /* 0x000000710a00780c */ /* 0x040fe200017a4270 */
[----:B------:R-:W-:Y:S01]  /*6840*/  MUFU.EX2 R29, R29 ;  /* 0x0000001d001d7308 */ /* 0x000fe20000000800 */
[C---:B------:R-:W-:Y:S02]  /*6850*/  ISETP.GT.AND P4, PT, R10.reuse, 0x78, P2 ;  /* 0x000000780a00780c */ /* 0x040fe40001784270 */
[----:B------:R-:W-:Y:S02]  /*6860*/  ISETP.GT.AND P2, PT, R10, 0x79, P2 ;  /* 0x000000790a00780c */ /* 0x000fe40001744270 */
[----:B------:R-:W-:Y:S02]  /*6870*/  ISETP.LT.OR P3, PT, R12, 0x71, P3 ;  /* 0x000000710c00780c */ /* 0x000fe40001f61670 */
[----:B------:R-:W-:Y:S01]  /*6880*/  FMNMX.FTZ R10, R78, R45, !PT ;  /* 0x0000002d4e0a7209 */ /* 0x000fe20007810000 */
[----:B------:R-:W-:Y:S01]  /*6890*/  MUFU.EX2 R136, R136 ;  /* 0x0000008800887308 */ /* 0x000fe20000000800 */
[----:B------:R-:W-:-:S02]  /*68a0*/  ISETP.LT.OR P5, PT, R12, 0x72, P5 ;  /* 0x000000720c00780c */ /* 0x000fc40002fa1670 */
[----:B------:R-:W-:Y:S02]  /*68b0*/  FSEL R82, R82, -INF , !P3 ;  /* 0xff80000052527808 */ /* 0x000fe40005800000 */
[----:B------:R-:W-:Y:S02]  /*68c0*/  FMNMX.FTZ R45, R79, R10, !PT ;  /* 0x0000000a4f2d7209 */ /* 0x000fe40007810000 */
[----:B------:R-:W-:Y:S01]  /*68d0*/  ISETP.LT.OR P4, PT, R12, 0x79, P4 ;  /* 0x000000790c00780c */ /* 0x000fe20002781670 */
[----:B------:R-:W-:Y:S01]  /*68e0*/  MUFU.EX2 R33, R33 ;  /* 0x0000002100217308 */ /* 0x000fe20000000800 */
[----:B------:R-:W-:Y:S02]  /*68f0*/  FSEL R83, R83, -INF , !P5 ;  /* 0xff80000053537808 */ /* 0x000fe40006800000 */
[----:B------:R-:W-:Y:S01]  /*6900*/  FMNMX.FTZ R10, R82, R45, !PT ;  /* 0x0000002d520a7209 */ /* 0x000fe20007810000 */
[----:B------:R-:W-:Y:S01]  /*6910*/  FFMA.FTZ R45, R61, UR10, -R14 ;  /* 0x0000000a3d2d7c23 */ /* 0x000fe2000801080e */
[----:B------:R-:W-:-:S02]  /*6920*/  ISETP.LT.OR P2, PT, R12, 0x7a, P2 ;  /* 0x0000007a0c00780c */ /* 0x000fc40001741670 */
[----:B------:R-:W-:Y:S01]  /*6930*/  FSEL R86, R86, -INF , !P4 ;  /* 0xff80000056567808 */ /* 0x000fe20006000000 */
[----:B------:R-:W-:Y:S01]  /*6940*/  MUFU.EX2 R138, R138 ;  /* 0x0000008a008a7308 */ /* 0x000fe20000000800 */
[----:B------:R-:W-:Y:S02]  /*6950*/  FMNMX.FTZ R49, R83, R10, !PT ;  /* 0x0000000a53317209 */ /* 0x000fe40007810000 */
[----:B------:R-:W-:Y:S02]  /*6960*/  FSEL R87, R87, -INF , !P2 ;  /* 0xff80000057577808 */ /* 0x000fe40005000000 */
[----:B------:R-:W-:Y:S01]  /*6970*/  FMNMX.FTZ R10, R86, R49, !PT ;  /* 0x00000031560a7209 */ /* 0x000fe20007810000 */
[--C-:B------:R-:W-:Y:S01]  /*6980*/  FFMA.FTZ R49, R65, UR10, -R14.reuse ;  /* 0x0000000a41317c23 */ /* 0x100fe2000801080e */
[----:B------:R-:W-:Y:S01]  /*6990*/  FSEL R73, R8, RZ, P6 ;  /* 0x000000ff08497208 */ /* 0x000fe20003000000 */
[----:B------:R-:W-:Y:S01]  /*69a0*/  FFMA.FTZ R65, R81, UR10, -R14 ;  /* 0x0000000a51417c23 */ /* 0x000fe2000801080e */
[----:B------:R-:W-:Y:S01]  /*69b0*/  FMNMX.FTZ R10, R87, R10, !PT ;  /* 0x0000000a570a7209 */ /* 0x000fe20007810000 */
[----:B------:R-:W-:Y:S02]  /*69c0*/  MUFU.EX2 R37, R37 ;  /* 0x0000002500257308 */ /* 0x000fe40000000800 */
[----:B------:R-:W-:-:S02]  /*69d0*/  FADD.FTZ R2, -R73, R2 ;  /* 0x0000000249027221 */ /* 0x000fc40000010100 */
[----:B------:R-:W0:Y:S04]  /*69e0*/  SHFL.BFLY PT, R61, R10, 0x2, 0x1f ;  /* 0x0c401f000a3d7f89 */ /* 0x000e2800000e0000 */
[----:B------:R-:W-:Y:S08]  /*69f0*/  MUFU.EX2 R132, R132 ;  /* 0x0000008400847308 */ /* 0x000ff00000000800 */
[----:B------:R-:W-:Y:S08]  /*6a00*/  MUFU.EX2 R41, R41 ;  /* 0x0000002900297308 */ /* 0x000ff00000000800 */
[----:B------:R-:W-:Y:S01]  /*6a10*/  MUFU.EX2 R134, R134 ;  /* 0x0000008600867308 */ /* 0x000fe20000000800 */
[----:B0-----:R-:W-:Y:S01]  /*6a20*/  FMNMX.FTZ R12, R10, R61, !PT ;  /* 0x0000003d0a0c7209 */ /* 0x001fe20007810000 */
[--C-:B------:R-:W-:Y:S01]  /*6a30*/  FFMA.FTZ R61, R77, UR10, -R14.reuse ;  /* 0x0000000a4d3d7c23 */ /* 0x100fe2000801080e */
[----:B------:R-:W-:-:S05]  /*6a40*/  FFMA.FTZ R14, R85, UR10, -R14 ;  /* 0x0000000a550e7c23 */ /* 0x000fca000801080e */
[----:B------:R-:W-:Y:S01]  /*6a50*/  MUFU.EX2 R45, R45 ;  /* 0x0000002d002d7308 */ /* 0x000fe20000000800 */
[----:B------:R-:W0:Y:S07]  /*6a60*/  SHFL.BFLY PT, R69, R12, 0x1, 0x1f ;  /* 0x0c201f000c457f89 */ /* 0x000e2e00000e0000 */
[----:B------:R1:W-:Y:S08]  /*6a70*/  MUFU.EX2 R73, R14 ;  /* 0x0000000e00497308 */ /* 0x0003f00000000800 */
[----:B------:R-:W-:Y:S08]  /*6a80*/  MUFU.EX2 R128, R128 ;  /* 0x0000008000807308 */ /* 0x000ff00000000800 */
[----:B------:R-:W-:Y:S01]  /*6a90*/  MUFU.EX2 R49, R49 ;  /* 0x0000003100317308 */ /* 0x000fe20000000800 */
[----:B0-----:R-:W-:Y:S01]  /*6aa0*/  FMNMX.FTZ R10, R12, R69, !PT ;  /* 0x000000450c0a7209 */ /* 0x001fe20007810000 */
[----:B------:R-:W-:-:S03]  /*6ab0*/  FMUL.FTZ R69, R2, UR10 ;  /* 0x0000000a02457c20 */ /* 0x000fc60008410000 */
[C---:B------:R-:W-:Y:S01]  /*6ac0*/  FSETP.NEU.FTZ.AND P2, PT, R10.reuse, -INF , PT ;  /* 0xff8000000a00780b */ /* 0x040fe20003f5d000 */
[----:B------:R-:W-:Y:S02]  /*6ad0*/  FMUL.FTZ R32, R10, UR10 ;  /* 0x0000000a0a207c20 */ /* 0x000fe40008410000 */
[----:B------:R-:W0:Y:S03]  /*6ae0*/  MUFU.EX2 R69, R69 ;  /* 0x0000004500457308 */ /* 0x000e260000000800 */
[----:B------:R-:W-:-:S05]  /*6af0*/  FSEL R32, R32, RZ, P2 ;  /* 0x000000ff20207208 */ /* 0x000fca0001000000 */
[--C-:B------:R-:W-:Y:S01]  /*6b00*/  FFMA.FTZ R151, R30, UR10, -R32.reuse ;  /* 0x0000000a1e977c23 */ /* 0x100fe20008010820 */
[--C-:B------:R-:W-:Y:S01]  /*6b10*/  FFMA.FTZ R2, R15, UR10, -R32.reuse ;  /* 0x0000000a0f027c23 */ /* 0x100fe20008010820 */
[--C-:B------:R-:W-:Y:S01]  /*6b20*/  FFMA.FTZ R149, R27, UR10, -R32.reuse ;  /* 0x0000000a1b957c23 */ /* 0x100fe20008010820 */
[--C-:B------:R-:W-:Y:S01]  /*6b30*/  FFMA.FTZ R12, R31, UR10, -R32.reuse ;  /* 0x0000000a1f0c7c23 */ /* 0x100fe20008010820 */
[--C-:B------:R-:W-:Y:S01]  /*6b40*/  FFMA.FTZ R145, R34, UR10, -R32.reuse ;  /* 0x0000000a22917c23 */ /* 0x100fe20008010820 */
[--C-:B-1----:R-:W-:Y:S01]  /*6b50*/  FFMA.FTZ R14, R35, UR10, -R32.reuse ;  /* 0x0000000a230e7c23 */ /* 0x102fe20008010820 */
[----:B------:R-:W-:Y:S01]  /*6b60*/  MUFU.EX2 R151, R151 ;  /* 0x0000009700977308 */ /* 0x000fe20000000800 */
[--C-:B------:R-:W-:Y:S01]  /*6b70*/  FFMA.FTZ R147, R38, UR10, -R32.reuse ;  /* 0x0000000a26937c23 */ /* 0x100fe20008010820 */
[----:B------:R-:W-:Y:S01]  /*6b80*/  FFMA.FTZ R20, R39, UR10, -R32 ;  /* 0x0000000a27147c23 */ /* 0x000fe20008010820 */
[----:B0-----:R-:W-:Y:S01]  /*6b90*/  FFMA.FTZ R30, R69, R5, R148 ;  /* 0x00000005451e7223 */ /* 0x001fe20000010094 */
[--C-:B------:R-:W-:Y:S01]  /*6ba0*/  FFMA.FTZ R141, R42, UR10, -R32.reuse ;  /* 0x0000000a2a8d7c23 */ /* 0x100fe20008010820 */
[--C-:B------:R-:W-:Y:S01]  /*6bb0*/  FFMA.FTZ R24, R43, UR10, -R32.reuse ;  /* 0x0000000a2b187c23 */ /* 0x100fe20008010820 */
[----:B------:R-:W-:Y:S01]  /*6bc0*/  FFMA.FTZ R143, R46, UR10, -R32 ;  /* 0x0000000a2e8f7c23 */ /* 0x000fe20008010820 */
[----:B------:R-:W-:Y:S01]  /*6bd0*/  FADD.FTZ R5, R9, R30 ;  /* 0x0000001e09057221 */ /* 0x000fe20000010000 */
[----:B------:R-:W-:Y:S01]  /*6be0*/  MUFU.EX2 R2, R2 ;  /* 0x0000000200027308 */ /* 0x000fe20000000800 */
[--C-:B------:R-:W-:Y:S01]  /*6bf0*/  FFMA.FTZ R26, R47, UR10, -R32.reuse ;  /* 0x0000000a2f1a7c23 */ /* 0x100fe20008010820 */
[--C-:B------:R-:W-:Y:S01]  /*6c00*/  FFMA.FTZ R137, R50, UR10, -R32.reuse ;  /* 0x0000000a32897c23 */ /* 0x100fe20008010820 */
[----:B------:R-:W-:Y:S01]  /*6c10*/  FADD.FTZ R30, R150, R5 ;  /* 0x00000005961e7221 */ /* 0x000fe20000010000 */
[----:B------:R-:W-:Y:S01]  /*6c20*/  FSEL R5, R10, RZ, P2 ;  /* 0x000000ff0a057208 */ /* 0x000fe20001000000 */
[--C-:B------:R-:W-:Y:S01]  /*6c30*/  FFMA.FTZ R28, R51, UR10, -R32.reuse ;  /* 0x0000000a331c7c23 */ /* 0x100fe20008010820 */
[----:B------:R-:W-:Y:S01]  /*6c40*/  FFMA.FTZ R139, R54, UR10, -R32 ;  /* 0x0000000a368b7c23 */ /* 0x000fe20008010820 */
[----:B------:R-:W-:Y:S01]  /*6c50*/  FADD.FTZ R15, R11, R30 ;  /* 0x0000001e0b0f7221 */ /* 0x000fe20000010000 */
[----:B------:R-:W-:Y:S01]  /*6c60*/  MUFU.EX2 R149, R149 ;  /* 0x0000009500957308 */ /* 0x000fe20000000800 */
[----:B------:R-:W-:Y:S01]  /*6c70*/  FADD.FTZ R5, -R5, R0 ;  /* 0x0000000005057221 */ /* 0x000fe20000010100 */
[--C-:B------:R-:W-:Y:S01]  /*6c80*/  FFMA.FTZ R55, R55, UR10, -R32.reuse ;  /* 0x0000000a37377c23 */ /* 0x100fe20008010820 */
[----:B------:R-:W-:Y:S01]  /*6c90*/  FADD.FTZ R30, R144, R15 ;  /* 0x0000000f901e7221 */ /* 0x000fe20000010000 */
[--C-:B------:R-:W-:Y:S01]  /*6ca0*/  FFMA.FTZ R133, R58, UR10, -R32.reuse ;  /* 0x0000000a3a857c23 */ /* 0x100fe20008010820 */
[----:B------:R-:W-:Y:S01]  /*6cb0*/  FMUL.FTZ R5, R5, UR10 ;  /* 0x0000000a05057c20 */ /* 0x000fe20008410000 */
[----:B------:R-:W-:Y:S01]  /*6cc0*/  FFMA.FTZ R135, R62, UR10, -R32 ;  /* 0x0000000a3e877c23 */ /* 0x000fe20008010820 */
[----:B------:R-:W-:Y:S01]  /*6cd0*/  FADD.FTZ R15, R13, R30 ;  /* 0x0000001e0d0f7221 */ /* 0x000fe20000010000 */
[----:B------:R-:W-:Y:S01]  /*6ce0*/  MUFU.EX2 R12, R12 ;  /* 0x0000000c000c7308 */ /* 0x000fe20000000800 */
[----:B------:R-:W-:Y:S01]  /*6cf0*/  F2FP.BF16.F32.PACK_AB R148, R9, R148 ;  /* 0x000000940994723e */ /* 0x000fe200000010ff */
[--C-:B------:R-:W-:Y:S01]  /*6d00*/  FFMA.FTZ R129, R66, UR10, -R32.reuse ;  /* 0x0000000a42817c23 */ /* 0x100fe20008010820 */
[----:B------:R-:W-:Y:S01]  /*6d10*/  FADD.FTZ R30, R146, R15 ;  /* 0x0000000f921e7221 */ /* 0x000fe20000010000 */
[--C-:B------:R-:W-:Y:S01]  /*6d20*/  FFMA.FTZ R131, R70, UR10, -R32.reuse ;  /* 0x0000000a46837c23 */ /* 0x100fe20008010820 */
[--C-:B------:R-:W-:Y:S01]  /*6d30*/  FFMA.FTZ R125, R74, UR10, -R32.reuse ;  /* 0x0000000a4a7d7c23 */ /* 0x100fe20008010820 */
[----:B------:R-:W-:Y:S01]  /*6d40*/  FFMA.FTZ R75, R75, UR10, -R32 ;  /* 0x0000000a4b4b7c23 */ /* 0x000fe20008010820 */
[----:B------:R-:W-:Y:S01]  /*6d50*/  FADD.FTZ R27, R21, R30 ;  /* 0x0000001e151b7221 */ /* 0x000fe20000010000 */
[----:B------:R0:W1:Y:S01]  /*6d60*/  MUFU.EX2 R15, R5 ;  /* 0x00000005000f7308 */ /* 0x0000620000000800 */
[--C-:B------:R-:W-:Y:S01]  /*6d70*/  FFMA.FTZ R78, R78, UR10, -R32.reuse ;  /* 0x0000000a4e4e7c23 */ /* 0x100fe20008010820 */
[--C-:B------:R-:W-:Y:S01]  /*6d80*/  FFMA.FTZ R79, R79, UR10, -R32.reuse ;  /* 0x0000000a4f4f7c23 */ /* 0x100fe20008010820 */
[----:B------:R-:W-:Y:S01]  /*6d90*/  FADD.FTZ R30, R140, R27 ;  /* 0x0000001b8c1e7221 */ /* 0x000fe20000010000 */
[--C-:B------:R-:W-:Y:S01]  /*6da0*/  FFMA.FTZ R82, R82, UR10, -R32.reuse ;  /* 0x0000000a52527c23 */ /* 0x100fe20008010820 */
[--C-:B------:R-:W-:Y:S01]  /*6db0*/  FFMA.FTZ R83, R83, UR10, -R32.reuse ;  /* 0x0000000a53537c23 */ /* 0x100fe20008010820 */
[----:B------:R-:W-:Y:S01]  /*6dc0*/  FFMA.FTZ R86, R86, UR10, -R32 ;  /* 0x0000000a56567c23 */ /* 0x000fe20008010820 */
[----:B------:R-:W-:Y:S01]  /*6dd0*/  FADD.FTZ R27, R25, R30 ;  /* 0x0000001e191b7221 */ /* 0x000fe20000010000 */
[----:B------:R-:W2:Y:S01]  /*6de0*/  MUFU.EX2 R145, R145 ;  /* 0x0000009100917308 */ /* 0x000ea20000000800 */
[----:B------:R-:W-:Y:S01]  /*6df0*/  FFMA.FTZ R30, R59, UR10, -R32 ;  /* 0x0000000a3b1e7c23 */ /* 0x000fe20008010820 */
[----:B------:R-:W-:-:S02]  /*6e00*/  IMAD.U32 R31, RZ, RZ, UR37 ;  /* 0x00000025ff1f7e24 */ /* 0x000fc4000f8e00ff */
[----:B------:R-:W-:Y:S01]  /*6e10*/  FADD.FTZ R34, R142, R27 ;  /* 0x0000001b8e227221 */ /* 0x000fe20000010000 */
[----:B------:R-:W-:Y:S01]  /*6e20*/  ISETP.GT.AND P2, PT, R3, UR27, PT ;  /* 0x0000001b03007c0c */ /* 0x000fe2000bf44270 */
[----:B------:R-:W-:Y:S01]  /*6e30*/  UMOV UR37, UR26 ;  /* 0x0000001a00257c82 */ /* 0x000fe20008000000 */
[----:B------:R-:W-:Y:S01]  /*6e40*/  F2FP.BF16.F32.PACK_AB R150, R11, R150 ;  /* 0x000000960b96723e */ /* 0x000fe200000010ff */
[----:B0-----:R-:W-:Y:S01]  /*6e50*/  FADD.FTZ R5, R29, R34 ;  /* 0x000000221d057221 */ /* 0x001fe20000010000 */
[----:B------:R-:W0:Y:S01]  /*6e60*/  MUFU.EX2 R14, R14 ;  /* 0x0000000e000e7308 */ /* 0x000e220000000800 */
[----:B-1----:R-:W-:Y:S01]  /*6e70*/  FFMA.FTZ R34, R15, R4, R2 ;  /* 0x000000040f227223 */ /* 0x002fe20000010002 */
[----:B------:R-:W-:Y:S01]  /*6e80*/  FFMA.FTZ R4, R63, UR10, -R32 ;  /* 0x0000000a3f047c23 */ /* 0x000fe20008010820 */
[----:B------:R-:W-:Y:S01]  /*6e90*/  FADD.FTZ R38, R136, R5 ;  /* 0x0000000588267221 */ /* 0x000fe20000010000 */
[----:B------:R-:W-:Y:S01]  /*6ea0*/  @!P1 LEA R31, R31, UR45, 0x3 ;  /* 0x0000002d1f1f9c11 */ /* 0x000fe2000f8e18ff */
[----:B------:R-:W-:Y:S01]  /*6eb0*/  FADD.FTZ R36, R149, R34 ;  /* 0x0000002295247221 */ /* 0x000fe20000010000 */
[----:B------:R-:W-:Y:S01]  /*6ec0*/  FFMA.FTZ R34, R67, UR10, -R32 ;  /* 0x0000000a43227c23 */ /* 0x000fe20008010820 */
[----:B------:R-:W-:Y:S01]  /*6ed0*/  FADD.FTZ R27, R33, R38 ;  /* 0x00000026211b7221 */ /* 0x000fe20000010000 */
[----:B------:R-:W1:Y:S01]  /*6ee0*/  MUFU.EX2 R147, R147 ;  /* 0x0000009300937308 */ /* 0x000e620000000800 */
[----:B------:R-:W-:Y:S01]  /*6ef0*/  FADD.FTZ R5, R151, R36 ;  /* 0x0000002497057221 */ /* 0x000fe20000010000 */
[----:B------:R-:W-:-:S02]  /*6f00*/  @!P1 VIADD R31, R31, 0x16860 ;  /* 0x000168601f1f9836 */ /* 0x000fc40000000000 */
[----:B------:R-:W-:Y:S01]  /*6f10*/  FADD.FTZ R36, R138, R27 ;  /* 0x0000001b8a247221 */ /* 0x000fe20000010000 */
[----:B------:R-:W-:Y:S01]  /*6f20*/  F2FP.BF16.F32.PACK_AB R149, R149, R2 ;  /* 0x000000029595723e */ /* 0x000fe200000010ff */
[----:B------:R-:W-:Y:S01]  /*6f30*/  FADD.FTZ R38, R12, R5 ;  /* 0x000000050c267221 */ /* 0x000fe20000010000 */
[----:B------:R-:W-:Y:S01]  /*6f40*/  F2FP.BF16.F32.PACK_AB R144, R13, R144 ;  /* 0x000000900d90723e */ /* 0x000fe200000010ff */
[----:B------:R-:W-:Y:S01]  /*6f50*/  FADD.FTZ R27, R37, R36 ;  /* 0x00000024251b7221 */ /* 0x000fe20000010000 */
[----:B------:R-:W3:Y:S01]  /*6f60*/  MUFU.EX2 R20, R20 ;  /* 0x0000001400147308 */ /* 0x000ee20000000800 */
[----:B--2---:R-:W-:Y:S01]  /*6f70*/  FADD.FTZ R5, R145, R38 ;  /* 0x0000002691057221 */ /* 0x004fe20000010000 */
[--C-:B------:R-:W-:Y:S01]  /*6f80*/  FFMA.FTZ R36, R71, UR10, -R32.reuse ;  /* 0x0000000a47247c23 */ /* 0x100fe20008010820 */
[----:B------:R-:W-:Y:S01]  /*6f90*/  FADD.FTZ R40, R132, R27 ;  /* 0x0000001b84287221 */ /* 0x000fe20000010000 */
[----:B------:R-:W-:Y:S01]  /*6fa0*/  FFMA.FTZ R32, R87, UR10, -R32 ;  /* 0x0000000a57207c23 */ /* 0x000fe20008010820 */
[----:B0-----:R-:W-:Y:S01]  /*6fb0*/  FADD.FTZ R38, R14, R5 ;  /* 0x000000050e267221 */ /* 0x001fe20000010000 */
[----:B------:R-:W-:Y:S01]  /*6fc0*/  @!P1 PRMT R31, RZ, 0x654, R31 ;  /* 0x00000654ff1f9816 */ /* 0x000fe2000000001f */
[----:B------:R-:W-:Y:S01]  /*6fd0*/  FADD.FTZ R27, R41, R40 ;  /* 0x00000028291b7221 */ /* 0x000fe20000010000 */
[----:B------:R-:W0:Y:S01]  /*6fe0*/  MUFU.EX2 R141, R141 ;  /* 0x0000008d008d7308 */ /* 0x000e220000000800 */
[----:B-1----:R-:W-:Y:S01]  /*6ff0*/  FADD.FTZ R5, R147, R38 ;  /* 0x0000002693057221 */ /* 0x002fe20000010000 */
[----:B------:R1:W-:Y:S01]  /*7000*/  @!P1 SYNCS.ARRIVE.TRANS64.RED.A1T0 RZ, [R31+URZ], RZ ;  /* 0x000000ff1fff99a7 */ /* 0x0003e2000810043f */
[----:B------:R-:W-:Y:S01]  /*7010*/  FADD.FTZ R40, R134, R27 ;  /* 0x0000001b86287221 */ /* 0x000fe20000010000 */
[----:B------:R-:W-:Y:S01]  /*7020*/  F2FP.BF16.F32.PACK_AB R146, R21, R146 ;  /* 0x000000921592723e */ /* 0x000fe200000010ff */
[-C--:B------:R-:W-:Y:S01]  /*7030*/  FMUL.FTZ R88, R88, R69.reuse ;  /* 0x0000004558587220 */ /* 0x080fe20000410000 */
[----:B------:R-:W-:Y:S01]  /*7040*/  F2FP.BF16.F32.PACK_AB R140, R25, R140 ;  /* 0x0000008c198c723e */ /* 0x000fe200000010ff */
[----:B------:R-:W-:Y:S01]  /*7050*/  FADD.FTZ R27, R45, R40 ;  /* 0x000000282d1b7221 */ /* 0x000fe20000010000 */
[----:B------:R-:W2:Y:S01]  /*7060*/  MUFU.EX2 R24, R24 ;  /* 0x0000001800187308 */ /* 0x000ea20000000800 */
[----:B---3--:R-:W-:Y:S01]  /*7070*/  FADD.FTZ R38, R20, R5 ;  /* 0x0000000514267221 */ /* 0x008fe20000010000 */
[----:B------:R-:W-:Y:S01]  /*7080*/  F2FP.BF16.F32.PACK_AB R142, R29, R142 ;  /* 0x0000008e1d8e723e */ /* 0x000fe200000010ff */
[----:B------:R-:W-:Y:S01]  /*7090*/  FADD.FTZ R40, R128, R27 ;  /* 0x0000001b80287221 */ /* 0x000fe20000010000 */
[----:B------:R-:W-:Y:S01]  /*70a0*/  F2FP.BF16.F32.PACK_AB R136, R33, R136 ;  /* 0x000000882188723e */ /* 0x000fe200000010ff */
[-C--:B------:R-:W-:Y:S01]  /*70b0*/  FMUL.FTZ R89, R89, R69.reuse ;  /* 0x0000004559597220 */ /* 0x080fe20000410000 */
[----:B------:R-:W-:Y:S01]  /*70c0*/  F2FP.BF16.F32.PACK_AB R138, R37, R138 ;  /* 0x0000008a258a723e */ /* 0x000fe200000010ff */
[----:B------:R-:W-:Y:S01]  /*70d0*/  FADD.FTZ R27, R49, R40 ;  /* 0x00000028311b7221 */ /* 0x000fe20000010000 */
[----:B------:R-:W3:Y:S01]  /*70e0*/  MUFU.EX2 R143, R143 ;  /* 0x0000008f008f7308 */ /* 0x000ee20000000800 */
[----:B0-----:R-:W-:Y:S01]  /*70f0*/  FADD.FTZ R5, R141, R38 ;  /* 0x000000268d057221 */ /* 0x001fe20000010000 */
[----:B------:R-:W-:Y:S01]  /*7100*/  F2FP.BF16.F32.PACK_AB R132, R41, R132 ;  /* 0x000000842984723e */ /* 0x000fe200000010ff */
[-C--:B------:R-:W-:Y:S01]  /*7110*/  FMUL.FTZ R92, R92, R69.reuse ;  /* 0x000000455c5c7220 */ /* 0x080fe20000410000 */
[----:B------:R-:W-:Y:S01]  /*7120*/  F2FP.BF16.F32.PACK_AB R134, R45, R134 ;  /* 0x000000862d86723e */ /* 0x000fe200000010ff */
[-C--:B------:R-:W-:Y:S01]  /*7130*/  FMUL.FTZ R93, R93, R69.reuse ;  /* 0x000000455d5d7220 */ /* 0x080fe20000410000 */
[----:B------:R-:W-:Y:S01]  /*7140*/  F2FP.BF16.F32.PACK_AB R128, R49, R128 ;  /* 0x000000803180723e */ /* 0x000fe200000010ff */
        /* <DEDUP_REMOVED lines=10> */
[----:B---3--:R-:W-:Y:S01]  /*71f0*/  FADD.FTZ R5, R143, R38 ;  /* 0x000000268f057221 */ /* 0x008fe20000010000 */
[-C--:B------:R-:W-:Y:S01]  /*7200*/  FMUL.FTZ R109, R109, R69.reuse ;  /* 0x000000456d6d7220 */ /* 0x080fe20000410000 */
[-C--:B------:R-:W-:Y:S01]  /*7210*/  FMUL.FTZ R112, R112, R69.reuse ;  /* 0x0000004570707220 */ /* 0x080fe20000410000 */
[-C--:B------:R-:W-:Y:S01]  /*7220*/  FMUL.FTZ R113, R113, R69.reuse ;  /* 0x0000004571717220 */ /* 0x080fe20000410000 */
[-C--:B------:R-:W-:Y:S01]  /*7230*/  FMUL.FTZ R116, R116, R69.reuse ;  /* 0x0000004574747220 */ /* 0x080fe20000410000 */
[----:B------:R-:W-:Y:S01]  /*7240*/  FMUL.FTZ R117, R117, R69 ;  /* 0x0000004575757220 */ /* 0x000fe20000410000 */
[----:B------:R-:W-:Y:S01]  /*7250*/  F2FP.BF16.F32.PACK_AB R151, R12, R151 ;  /* 0x000000970c97723e */ /* 0x000fe200000010ff */
[----:B------:R-:W3:Y:S01]  /*7260*/  MUFU.EX2 R137, R137 ;  /* 0x0000008900897308 */ /* 0x000ee20000000800 */
[----:B0-----:R-:W-:Y:S01]  /*7270*/  FADD.FTZ R38, R26, R5 ;  /* 0x000000051a267221 */ /* 0x001fe20000010000 */
[----:B------:R-:W-:Y:S01]  /*7280*/  F2FP.BF16.F32.PACK_AB R145, R14, R145 ;  /* 0x000000910e91723e */ /* 0x000fe200000010ff */
[----:B------:R-:W-:Y:S01]  /*7290*/  VIADD R3, R3, 0xffffffff ;  /* 0xffffffff03037836 */ /* 0x000fe20000000000 */
[----:B------:R-:W-:Y:S01]  /*72a0*/  F2FP.BF16.F32.PACK_AB R147, R20, R147 ;  /* 0x000000931493723e */ /* 0x000fe200000010ff */
[----:B------:R-:W-:Y:S01]  /*72b0*/  FMUL.FTZ R90, R90, R15 ;  /* 0x0000000f5a5a7220 */ /* 0x000fe20000410000 */
[----:B------:R-:W-:Y:S01]  /*72c0*/  F2FP.BF16.F32.PACK_AB R141, R24, R141 ;  /* 0x0000008d188d723e */ /* 0x000fe200000010ff */
[----:B------:R-:W-:Y:S01]  /*72d0*/  FMUL.FTZ R91, R91, R15 ;  /* 0x0000000f5b5b7220 */ /* 0x000fe20000410000 */
[----:B------:R-:W0:Y:S01]  /*72e0*/  MUFU.EX2 R53, R53 ;  /* 0x0000003500357308 */ /* 0x000e220000000800 */
        /* <DEDUP_REMOVED lines=20> */
[----:B------:R-:W-:Y:S01]  /*7430*/  FMUL.FTZ R119, R119, R15 ;  /* 0x0000000f77777220 */ /* 0x000fe20000410000 */
[----:B------:R-:W-:-:S02]  /*7440*/  IMAD.MOV.U32 R2, RZ, RZ, R8 ;  /* 0x000000ffff027224 */ /* 0x000fc400078e0008 */
[----:B------:R-:W0:Y:S01]  /*7450*/  MUFU.EX2 R139, R139 ;  /* 0x0000008b008b7308 */ /* 0x000e220000000800 */
[C---:B--2---:R-:W-:Y:S01]  /*7460*/  FADD.FTZ R38, R28.reuse, R5 ;  /* 0x000000051c267221 */ /* 0x044fe20000010000 */
[----:B------:R-:W-:-:S06]  /*7470*/  F2FP.BF16.F32.PACK_AB R137, R28, R137 ;  /* 0x000000891c89723e */ /* 0x000fcc00000010ff */
        /* <DEDUP_REMOVED lines=9> */
[----:B------:R-:W-:Y:S01]  /*7510*/  F2FP.BF16.F32.PACK_AB R139, R0, R139 ;  /* 0x0000008b008b723e */ /* 0x000fe200000010ff */
[----:B------:R-:W-:-:S05]  /*7520*/  IMAD.MOV.U32 R0, RZ, RZ, R10 ;  /* 0x000000ffff007224 */ /* 0x000fca00078e000a */
        /* <DEDUP_REMOVED lines=19> */
[----:B------:R-:W-:-:S06]  /*7660*/  F2FP.BF16.F32.PACK_AB R135, R4, R135 ;  /* 0x000000870487723e */ /* 0x000fcc00000010ff */
[----:B------:R-:W2:Y:S01]  /*7670*/  MUFU.EX2 R34, R34 ;  /* 0x0000002200227308 */ /* 0x000ea20000000800 */
[----:B---3--:R-:W-:Y:S01]  /*7680*/  FADD.FTZ R40, R122, R9 ;  /* 0x000000097a287221 */ /* 0x008fe20000010000 */
[----:B------:R-:W-:-:S03]  /*7690*/  F2FP.BF16.F32.PACK_AB R122, R73, R122 ;  /* 0x0000007a497a723e */ /* 0x000fc600000010ff */
[----:B------:R-:W-:-:S03]  /*76a0*/  FADD.FTZ R5, R73, R40 ;  /* 0x0000002849057221 */ /* 0x000fc60000010000 */
        /* <DEDUP_REMOVED lines=24> */
[----:B------:R-:W-:-:S03]  /*7830*/  F2FP.BF16.F32.PACK_AB R121, R83, R121 ;  /* 0x000000795379723e */ /* 0x000fc600000010ff */
[----:B--2---:R-:W-:-:S04]  /*7840*/  FADD.FTZ R38, R123, R38 ;  /* 0x000000267b267221 */ /* 0x004fc80000010000 */
[C---:B---3--:R-:W-:Y:S01]  /*7850*/  FADD.FTZ R4, R32.reuse, R38 ;  /* 0x0000002620047221 */ /* 0x048fe20000010000 */
[----:B------:R-:W-:Y:S01]  /*7860*/  F2FP.BF16.F32.PACK_AB R123, R32, R123 ;  /* 0x0000007b207b723e */ /* 0x000fe200000010ff */
[----:B-1----:R-:W-:Y:S06]  /*7870*/  @P2 BRA `(.L_x_13478) ;  /* 0xffffffd000a42947 */ /* 0x002fec000383ffff */
[----:B------:R-:W-:Y:S01]  /*7880*/  IMAD.MOV.U32 R0, RZ, RZ, R10 ;  /* 0x000000ffff007224 */ /* 0x000fe200078e000a */
[----:B------:R-:W-:Y:S01]  /*7890*/  UMOV UR37, UR26 ;  /* 0x0000001a00257c82 */ /* 0x000fe20008000000 */
[----:B------:R-:W-:Y:S01]  /*78a0*/  IMAD.MOV.U32 R2, RZ, RZ, R8 ;  /* 0x000000ffff027224 */ /* 0x000fe200078e0008 */
[----:B------:R-:W-:-:S06]  /*78b0*/  UMOV UR36, UR25 ;  /* 0x0000001900247c82 */ /* 0x000fcc0008000000 */
.L_x_13461:
        /* <DEDUP_REMOVED lines=24> */
.L_x_13480:
[----:B------:R-:W-:-:S13]  /*7a40*/  ISETP.NE.AND P2, PT, R10, 0x1, PT ;  /* 0x000000010a00780c */ /* 0x000fda0003f45270 */
[----:B------:R-:W0:Y:S02]  /*7a50*/  @P2 LDC.64 R8, c[0x0][0x9e8] ;  /* 0x00027a00ff082b82 */ /* 0x000e240000000a00 */
[----:B0-----:R-:W-:-:S05]  /*7a60*/  @P2 IMAD.HI.U32 R8, R7, R8, RZ ;  /* 0x0000000807082227 */ /* 0x001fca00078e00ff */
[----:B------:R-:W-:-:S07]  /*7a70*/  @P2 SHF.R.U32.HI R7, RZ, R9, R8 ;  /* 0x00000009ff072219 */ /* 0x000fce0000011608 */
.L_x_13481:
[----:B------:R-:W-:-:S05]  /*7a80*/  IMAD R7, R7, R10, RZ ;  /* 0x0000000a07077224 */ /* 0x000fca00078e02ff */
[----:B------:R-:W-:-:S07]  /*7a90*/  VIMNMX R6, R6, R7, !PT ;  /* 0x0000000706067248 */ /* 0x000fce0007fe0100 */
.L_x_13479:
        /* <DEDUP_REMOVED lines=12> */
.L_x_13491:
        /* <DEDUP_REMOVED lines=9> */
.L_x_13484:
[----:B------:R-:W-:Y:S01]  /*7bf0*/  ULEA UR6, UR37, UR45, 0x3 ;  /* 0x0000002d25067291 */ /* 0x000fe2000f8e183f */
[----:B------:R-:W-:-:S05]  /*7c00*/  IMAD.U32 R0, RZ, RZ, UR36 ;  /* 0x00000024ff007e24 */ /* 0x000fca000f8e00ff */
[----:B------:R-:W-:-:S04]  /*7c10*/  SHF.L.U32 R0, R0, 0x1f, RZ ;  /* 0x0000001f00007819 */ /* 0x000fc800000006ff */
[----:B------:R0:W1:Y:S01]  /*7c20*/  SYNCS.PHASECHK.TRANS64.TRYWAIT P3, [UR6+0x16830], R0 ;  /* 0x01683000ff0075a7 */ /* 0x0000620008060146 */
[----:B------:R-:W-:Y:S05]  /*7c30*/  @!P0 BRA `(.L_x_13485) ;  /* 0x0000000000048947 */ /* 0x000fea0003800000 */
[----:B------:R-:W-:Y:S01]  /*7c40*/  BPT.TRAP 0x1 ;  /* 0x000000040000795c */ /* 0x000fe20000300000 */
.L_x_13485:
[----:B-1----:R-:W-:Y:S05]  /*7c50*/  @P3 BRA `(.L_x_13483) ;  /* 0x0000000000083947 */ /* 0x002fea0003800000 */
[----:B------:R-:W1:Y:S02]  /*7c60*/  SYNCS.PHASECHK.TRANS64.TRYWAIT P3, [UR6+0x16830], R0 ;  /* 0x01683000ff0075a7 */ /* 0x000e640008060146 */
[----:B-1----:R-:W-:Y:S05]  /*7c70*/  @!P3 BRA `(.L_x_13486) ;  /* 0x000000a400f0b947 */ /* 0x002fea0003800000 */
.L_x_13483:
        /* <DEDUP_REMOVED lines=25> */
.L_x_13488:
[----:B------:R-:W-:Y:S01]  /*7e10*/  ULEA UR6, UR21, UR45, 0x3 ;  /* 0x0000002d15067291 */ /* 0x000fe2000f8e183f */
[----:B------:R-:W-:-:S05]  /*7e20*/  IMAD.U32 R0, RZ, RZ, UR23 ;  /* 0x00000017ff007e24 */ /* 0x000fca000f8e00ff */
[----:B------:R-:W-:-:S04]  /*7e30*/  SHF.L.U32 R0, R0, 0x1f, RZ ;  /* 0x0000001f00007819 */ /* 0x000fc800000006ff */
[----:B------:R0:W1:Y:S01]  /*7e40*/  SYNCS.PHASECHK.TRANS64.TRYWAIT P2, [UR6+0x16850], R0 ;  /* 0x01685000ff0075a7 */ /* 0x0000620008040146 */
[----:B------:R-:W-:Y:S05]  /*7e50*/  @!P0 BRA `(.L_x_13489) ;  /* 0x0000000000048947 */ /* 0x000fea0003800000 */
[----:B------:R-:W-:Y:S01]  /*7e60*/  BPT.TRAP 0x1 ;  /* 0x000000040000795c */ /* 0x000fe20000300000 */
.L_x_13489:
[----:B-1----:R-:W-:Y:S05]  /*7e70*/  @P2 BRA `(.L_x_13487) ;  /* 0x0000000000082947 */ /* 0x002fea0003800000 */
[----:B------:R-:W1:Y:S02]  /*7e80*/  SYNCS.PHASECHK.TRANS64.TRYWAIT P2, [UR6+0x16850], R0 ;  /* 0x01685000ff0075a7 */ /* 0x000e640008040146 */
[----:B-1----:R-:W-:Y:S05]  /*7e90*/  @!P2 BRA `(.L_x_13490) ;  /* 0x000000a40080a947 */ /* 0x002fea0003800000 */
.L_x_13487:
[----:B------:R-:W-:Y:S01]  /*7ea0*/  UIADD3 UR6, UR45, 0x400, URZ ;  /* 0x000004002d067890 */ /* 0x000fe2000fffe03f */
[----:B------:R-:W-:Y:S01]  /*7eb0*/  WARPGROUP.ARRIVE ;  /* 0x00000000000079c5 */ /* 0x000fe20000000000 */
[----:B------:R-:W-:Y:S01]  /*7ec0*/  UMOV UR7, 0x40000040 ;  /* 0x4000004000077882 */ /* 0x000fe20000000000 */
[----:B01----:R-:W-:Y:S01]  /*7ed0*/  FMNMX.FTZ R0, R24, R9, !PT ;  /* 0x0000000918007209 */ /* 0x003fe20007810000 */
[----:B------:R-:W-:Y:S01]  /*7ee0*/  USHF.R.U32.HI UR6, URZ, 0x4, UR6 ;  /* 0x000000043f067899 */ /* 0x000fe20008011606 */
[----:B------:R-:W-:Y:S02]  /*7ef0*/  UMOV UR10, UR22 ;  /* 0x00000016000a7c82 */ /* 0x000fe40008000000 */
[----:B------:R-:W-:Y:S01]  /*7f00*/  FMNMX.FTZ R11, R25, R0, !PT ;  /* 0x00000000190b7209 */ /* 0x000fe20007810000 */
[----:B------:R-:W-:Y:S01]  /*7f10*/  ULOP3.LUT UR6, UR6, 0x3fff, URZ, 0xc0, !UPT ;  /* 0x00003fff06067892 */ /* 0x000fe2000f8ec03f */
[----:B------:R-:W-:Y:S02]  /*7f20*/  UMOV UR23, UR36 ;  /* 0x0000002400177c82 */ /* 0x000fe40008000000 */
[----:B------:R-:W-:Y:S01]  /*7f30*/  FMNMX.FTZ R0, R28, R11, !PT ;  /* 0x0000000b1c007209 */ /* 0x000fe20007810000 */
[----:B------:R-:W-:-:S03]  /*7f40*/  ULEA UR11, UR21, UR6, 0xa ;  /* 0x00000006150b7291 */ /* 0x000fc6000f8e503f */
[----:B------:R-:W-:-:S04]  /*7f50*/  FMNMX.FTZ R11, R29, R0, !PT ;  /* 0x000000001d0b7209 */ /* 0x000fc80007810000 */
[----:B------:R-:W-:Y:S01]  /*7f60*/  UMOV UR6, UR11 ;  /* 0x0000000b00067c82 */ /* 0x000fe20008000000 */
[----:B------:R-:W-:Y:S01]  /*7f70*/  FMNMX.FTZ R0, R32, R11, !PT ;  /* 0x0000000b20007209 */ /* 0x000fe20007810000 */
[----:B------:R-:W-:Y:S01]  /*7f80*/  HGMMA.64x64x16.F32.BF16 R88, R148, gdesc[UR4].tnspB, R88, gsb0 ;  /* 0x40e0000494587df0 */ /* 0x000fe20008001858 */
        /* <DEDUP_REMOVED lines=36> */
[----:B------:R-:W-:-:S03]  /*81d0*/  FMNMX.FTZ R0, R26, R7, !PT ;  /* 0x000000071a007209 */ /* 0x000fc60007810000 */
[----:B------:R-:W0:Y:S01]  /*81e0*/  SHFL.BFLY PT, R2, R11, 0x1, 0x1f ;  /* 0x0c201f000b027f89 */ /* 0x000e2200000e0000 */
[----:B------:R-:W-:-:S04]  /*81f0*/  FMNMX.FTZ R13, R27, R0, !PT ;  /* 0x000000001b0d7209 */ /* 0x000fc80007810000 */
[----:B------:R-:W-:-:S04]  /*8200*/  FMNMX.FTZ R0, R30, R13, !PT ;  /* 0x0000000d1e007209 */ /* 0x000fc80007810000 */
[----:B------:R-:W-:-:S04]  /*8210*/  FMNMX.FTZ R21, R31, R0, !PT ;  /* 0x000000001f157209 */ /* 0x000fc80007810000 */
[----:B------:R-:W-:-:S04]  /*8220*/  FMNMX.FTZ R0, R34, R21, !PT ;  /* 0x0000001522007209 */ /* 0x000fc80007810000 */
[----:B------:R-:W-:Y:S01]  /*8230*/  FMNMX.FTZ R21, R35, R0, !PT ;  /* 0x0000000023157209 */ /* 0x000fe20007810000 */
[----:B------:R-:W-:Y:S02]  /*8240*/  WARPGROUP.DEPBAR.LE gsb0, 0x0 ;  /* 0x00008000000079c5 */ /* 0x000fe40000010000 */
[----:B------:R-:W-:Y:S01]  /*8250*/  WARPGROUP.ARRIVE ;  /* 0x00000000000079c5 */ /* 0x000fe20000000000 */
[----:B------:R-:W-:Y:S02]  /*8260*/  FMNMX.FTZ R0, R38, R21, !PT ;  /* 0x0000001526007209 */ /* 0x000fe40007810000 */
[----:B0-----:R-:W-:Y:S02]  /*8270*/  FMNMX.FTZ R2, R11, R2, !PT ;  /* 0x000000020b027209 */ /* 0x001fe40007810000 */
[----:B------:R-:W-:Y:S01]  /*8280*/  FMNMX.FTZ R21, R39, R0, !PT ;  /* 0x0000000027157209 */ /* 0x000fe20007810000 */
[----:B------:R-:W-:Y:S01]  /*8290*/  HGMMA.64x64x16.F32.BF16 R88, R140, gdesc[UR4].tnspB, R88, gsb0 ;  /* 0x40e000048c587df0 */ /* 0x000fe20008001858 */
[----:B------:R-:W-:Y:S01]  /*82a0*/  UIADD3 UR6, UR11, 0x180, URZ ;  /* 0x000001800b067890 */ /* 0x000fe2000fffe03f */
[----:B------:R-:W-:Y:S01]  /*82b0*/  FADD.FTZ R8, -R2, R9 ;  /* 0x0000000902087221 */ /* 0x000fe20000010100 */
[----:B------:R-:W-:Y:S01]  /*82c0*/  UMOV UR7, 0x40000040 ;  /* 0x4000004000077882 */ /* 0x000fe20000000000 */
[----:B------:R-:W-:Y:S01]  /*82d0*/  FMNMX.FTZ R0, R42, R21, !PT ;  /* 0x000000152a007209 */ /* 0x000fe20007810000 */
[----:B------:R-:W-:Y:S01]  /*82e0*/  FMUL.FTZ R9, R2, UR10 ;  /* 0x0000000a02097c20 */ /* 0x000fe20008410000 */
[----:B------:R-:W-:-:S02]  /*82f0*/  FMUL.FTZ R8, R8, UR10 ;  /* 0x0000000a08087c20 */ /* 0x000fc40008410000 */
[----:B------:R-:W-:Y:S01]  /*8300*/  FMNMX.FTZ R21, R43, R0, !PT ;  /* 0x000000002b157209 */ /* 0x000fe20007810000 */
[--C-:B------:R-:W-:Y:S01]  /*8310*/  FFMA.FTZ R33, R33, UR10, -R9.reuse ;  /* 0x0000000a21217c23 */ /* 0x100fe20008010809 */
[--C-:B------:R-:W-:Y:S01]  /*8320*/  FFMA.FTZ R148, R25, UR10, -R9.reuse ;  /* 0x0000000a19947c23 */ /* 0x100fe20008010809 */
[--C-:B------:R-:W-:Y:S01]  /*8330*/  FFMA.FTZ R25, R37, UR10, -R9.reuse ;  /* 0x0000000a25197c23 */ /* 0x100fe20008010809 */
[----:B------:R-:W-:Y:S01]  /*8340*/  FMNMX.FTZ R0, R46, R21, !PT ;  /* 0x000000152e007209 */ /* 0x000fe20007810000 */
[----:B------:R0:W-:Y:S01]  /*8350*/  MUFU.EX2 R13, R33 ;  /* 0x00000021000d7308 */ /* 0x0001e20000000800 */
        /* <DEDUP_REMOVED lines=18> */
[----:B0-----:R-:W-:Y:S01]  /*8480*/  FMNMX.FTZ R33, R55, R0, !PT ;  /* 0x0000000037217209 */ /* 0x001fe20007810000 */
[--C-:B------:R-:W-:Y:S01]  /*8490*/  FFMA.FTZ R12, R68, UR10, -R9.reuse ;  /* 0x0000000a440c7c23 */ /* 0x100fe20008010809 */
[--C-:B------:R-:W-:Y:S01]  /*84a0*/  FFMA.FTZ R14, R72, UR10, -R9.reuse ;  /* 0x0000000a480e7c23 */ /* 0x100fe20008010809 */
[--C-:B------:R-:W-:Y:S01]  /*84b0*/  FFMA.FTZ R20, R76, UR10, -R9.reuse ;  /* 0x0000000a4c147c23 */ /* 0x100fe20008010809 */
[----:B------:R-:W-:Y:S01]  /*84c0*/  FMNMX.FTZ R0, R58, R33, !PT ;  /* 0x000000213a007209 */ /* 0x000fe20007810000 */
[----:B------:R-:W-:Y:S01]  /*84d0*/  MUFU.EX2 R21, R45 ;  /* 0x0000002d00157308 */ /* 0x000fe20000000800 */
[--C-:B-1----:R-:W-:Y:S01]  /*84e0*/  FFMA.FTZ R24, R80, UR10, -R9.reuse ;  /* 0x0000000a50187c23 */ /* 0x102fe20008010809 */
[--C-:B------:R-:W-:Y:S01]  /*84f0*/  FFMA.FTZ R84, R84, UR10, -R9.reuse ;  /* 0x0000000a54547c23 */ /* 0x100fe20008010809 */
[----:B------:R-:W-:Y:S01]  /*8500*/  FMNMX.FTZ R33, R59, R0, !PT ;  /* 0x000000003b217209 */ /* 0x000fe20007810000 */
[----:B------:R-:W-:-:S03]  /*8510*/  FFMA.FTZ R85, R85, UR10, -R9 ;  /* 0x0000000a55557c23 */ /* 0x000fc60008010809 */
[----:B------:R-:W-:Y:S01]  /*8520*/  FMNMX.FTZ R0, R62, R33, !PT ;  /* 0x000000213e007209 */ /* 0x000fe20007810000 */
[----:B------:R-:W0:Y:S03]  /*8530*/  MUFU.EX2 R8, R8 ;  /* 0x0000000800087308 */ /* 0x000e260000000800 */
[----:B------:R-:W-:-:S04]  /*8540*/  FMNMX.FTZ R37, R63, R0, !PT ;  /* 0x000000003f257209 */ /* 0x000fc80007810000 */
[----:B------:R-:W-:Y:S01]  /*8550*/  FMNMX.FTZ R0, R66, R37, !PT ;  /* 0x0000002542007209 */ /* 0x000fe20007810000 */
[----:B------:R1:W-:Y:S03]  /*8560*/  MUFU.EX2 R33, R49 ;  /* 0x0000003100217308 */ /* 0x0003e60000000800 */
[----:B------:R-:W-:-:S04]  /*8570*/  FMNMX.FTZ R37, R67, R0, !PT ;  /* 0x0000000043257209 */ /* 0x000fc80007810000 */
[----:B------:R-:W-:Y:S01]  /*8580*/  FMNMX.FTZ R0, R70, R37, !PT ;  /* 0x0000002546007209 */ /* 0x000fe20007810000 */
[----:B------:R-:W2:Y:S01]  /*8590*/  MUFU.EX2 R148, R148 ;  /* 0x0000009400947308 */ /* 0x000ea20000000800 */
[--C-:B-1----:R-:W-:Y:S01]  /*85a0*/  FFMA.FTZ R49, R65, UR10, -R9.reuse ;  /* 0x0000000a41317c23 */ /* 0x102fe20008010809 */
[----:B------:R-:W-:Y:S01]  /*85b0*/  FFMA.FTZ R65, R81, UR10, -R9 ;  /* 0x0000000a51417c23 */ /* 0x000fe20008010809 */
[----:B------:R-:W-:Y:S01]  /*85c0*/  FMNMX.FTZ R37, R71, R0, !PT ;  /* 0x0000000047257209 */ /* 0x000fe20007810000 */
[----:B0-----:R-:W-:-:S03]  /*85d0*/  FFMA.FTZ R5, R8, R5, R11 ;  /* 0x0000000508057223 */ /* 0x001fc6000001000b */
[----:B------:R-:W-:Y:S01]  /*85e0*/  FMNMX.FTZ R0, R74, R37, !PT ;  /* 0x000000254a007209 */ /* 0x000fe20007810000 */
[----:B------:R-:W0:Y:S03]  /*85f0*/  MUFU.EX2 R150, R150 ;  /* 0x0000009600967308 */ /* 0x000e260000000800 */
[----:B------:R-:W-:-:S04]  /*8600*/  FMNMX.FTZ R37, R75, R0, !PT ;  /* 0x000000004b257209 */ /* 0x000fc80007810000 */
[----:B------:R-:W-:Y:S01]  /*8610*/  FMNMX.FTZ R0, R78, R37, !PT ;  /* 0x000000254e007209 */ /* 0x000fe20007810000 */
[----:B------:R-:W1:Y:S01]  /*8620*/  MUFU.EX2 R15, R15 ;  /* 0x0000000f000f7308 */ /* 0x000e620000000800 */
[----:B------:R-:W-:Y:S02]  /*8630*/  WARPGROUP.DEPBAR.LE gsb0, 0x0 ;  /* 0x00008000000079c5 */ /* 0x000fe40000010000 */
[----:B------:R-:W-:Y:S01]  /*8640*/  WARPGROUP.ARRIVE ;  /* 0x00000000000079c5 */ /* 0x000fe20000000000 */
[----:B------:R-:W-:Y:S01]  /*8650*/  FMNMX.FTZ R45, R79, R0, !PT ;  /* 0x000000004f2d7209 */ /* 0x000fe20007810000 */
[--C-:B------:R-:W-:Y:S01]  /*8660*/  FFMA.FTZ R140, R40, UR10, -R9.reuse ;  /* 0x0000000a288c7c23 */ /* 0x100fe20008010809 */
[----:B------:R-:W-:Y:S01]  /*8670*/  FFMA.FTZ R142, R44, UR10, -R9 ;  /* 0x0000000a2c8e7c23 */ /* 0x000fe20008010809 */
[----:B--2---:R-:W-:Y:S01]  /*8680*/  FADD.FTZ R5, R148, R5 ;  /* 0x0000000594057221 */ /* 0x004fe20000010000 */
[----:B------:R-:W-:Y:S01]  /*8690*/  FMNMX.FTZ R0, R82, R45, !PT ;  /* 0x0000002d52007209 */ /* 0x000fe20007810000 */
[----:B------:R-:W-:Y:S01]  /*86a0*/  HGMMA.64x64x16.F32.BF16 R88, R136, gdesc[UR4].tnspB, R88, gsb0 ;  /* 0x40e0000488587df0 */ /* 0x000fe20008001858 */
[----:B------:R-:W-:Y:S01]  /*86b0*/  UIADD3 UR6, UR11, 0x200, URZ ;  /* 0x000002000b067890 */ /* 0x000fe2000fffe03f */
[----:B------:R2:W-:Y:S01]  /*86c0*/  MUFU.EX2 R37, R57 ;  /* 0x0000003900257308 */ /* 0x0005e20000000800 */
[----:B------:R-:W-:Y:S01]  /*86d0*/  UMOV UR7, 0x40000040 ;  /* 0x4000004000077882 */ /* 0x000fe20000000000 */
[----:B------:R-:W-:-:S02]  /*86e0*/  FMNMX.FTZ R45, R83, R0, !PT ;  /* 0x00000000532d7209 */ /* 0x000fc40007810000 */
[----:B------:R-:W-:Y:S02]  /*86f0*/  F2FP.BF16.F32.PACK_AB R148, R148, R11 ;  /* 0x0000000b9494723e */ /* 0x000fe400000010ff */
[----:B------:R-:W-:Y:S02]  /*8700*/  FMNMX.FTZ R0, R86, R45, !PT ;  /* 0x0000002d56007209 */ /* 0x000fe40007810000 */
[----:B------:R3:W-:Y:S02]  /*8710*/  MUFU.EX2 R45, R61 ;  /* 0x0000003d002d7308 */ /* 0x0007e40000000800 */
[----:B------:R-:W-:-:S05]  /*8720*/  FMNMX.FTZ R0, R87, R0, !PT ;  /* 0x0000000057007209 */ /* 0x000fca0007810000 */
[----:B--2---:R-:W2:Y:S01]  /*8730*/  SHFL.BFLY PT, R57, R0, 0x2, 0x1f ;  /* 0x0c401f0000397f89 */ /* 0x004ea200000e0000 */
[----:B------:R-:W-:Y:S01]  /*8740*/  MUFU.EX2 R144, R144 ;  /* 0x0000009000907308 */ /* 0x000fe20000000800 */
[----:B---3--:R-:W-:-:S07]  /*8750*/  FFMA.FTZ R61, R77, UR10, -R9 ;  /* 0x0000000a4d3d7c23 */ /* 0x008fce0008010809 */
[----:B------:R-:W-:Y:S08]  /*8760*/  MUFU.EX2 R146, R146 ;  /* 0x0000009200927308 */ /* 0x000ff00000000800 */
[----:B------:R-:W-:Y:S01]  /*8770*/  MUFU.EX2 R25, R25 ;  /* 0x0000001900197308 */ /* 0x000fe20000000800 */
[----:B--2---:R-:W-:Y:S01]  /*8780*/  FMNMX.FTZ R28, R0, R57, !PT ;  /* 0x00000039001c7209 */ /* 0x004fe20007810000 */
[----:B------:R-:W-:-:S06]  /*8790*/  FFMA.FTZ R57, R73, UR10, -R9 ;  /* 0x0000000a49397c23 */ /* 0x000fcc0008010809 */
[----:B------:R-:W-:Y:S01]  /*87a0*/  MUFU.EX2 R140, R140 ;  /* 0x0000008c008c7308 */ /* 0x000fe20000000800 */
[----:B------:R-:W2:Y:S07]  /*87b0*/  SHFL.BFLY PT, R69, R28, 0x1, 0x1f ;  /* 0x0c201f001c457f89 */ /* 0x000eae00000e0000 */
[----:B------:R-:W-:Y:S08]  /*87c0*/  MUFU.EX2 R29, R29 ;  /* 0x0000001d001d7308 */ /* 0x000ff00000000800 */
[----:B------:R-:W-:Y:S08]  /*87d0*/  MUFU.EX2 R142, R142 ;  /* 0x0000008e008e7308 */ /* 0x000ff00000000800 */
[----:B------:R-:W-:Y:S01]  /*87e0*/  MUFU.EX2 R41, R41 ;  /* 0x0000002900297308 */ /* 0x000fe20000000800 */
[----:B--2---:R-:W-:-:S05]  /*87f0*/  FMNMX.FTZ R0, R28, R69, !PT ;  /* 0x000000451c007209 */ /* 0x004fca0007810000 */
[----:B------:R-:W-:Y:S02]  /*8800*/  FMUL.FTZ R32, R0, UR10 ;  /* 0x0000000a00207c20 */ /* 0x000fe40008410000 */
[----:B------:R-:W-:Y:S01]  /*8810*/  MUFU.EX2 R10, R10 ;  /* 0x0000000a000a7308 */ /* 0x000fe20000000800 */
[----:B------:R-:W-:Y:S02]  /*8820*/  WARPGROUP.DEPBAR.LE gsb0, 0x0 ;  /* 0x00008000000079c5 */ /* 0x000fe40000010000 */
[----:B------:R-:W-:Y:S01]  /*8830*/  WARPGROUP.ARRIVE ;  /* 0x00000000000079c5 */ /* 0x000fe20000000000 */
[--C-:B------:R-:W-:Y:S01]  /*8840*/  FFMA.FTZ R136, R48, UR10, -R9.reuse ;  /* 0x0000000a30887c23 */ /* 0x100fe20008010809 */
[----:B------:R-:W-:-:S04]  /*8850*/  FFMA.FTZ R138, R52, UR10, -R9 ;  /* 0x0000000a348a7c23 */ /* 0x000fc80008010809 */
[----:B------:R-:W2:Y:S01]  /*8860*/  S2R R48, SR_TID.X ;  /* 0x0000000000307919 */ /* 0x000ea20000002100 */
[--C-:B------:R-:W-:Y:S01]  /*8870*/  FFMA.FTZ R149, R27, UR10, -R32.reuse ;  /* 0x0000000a1b957c23 */ /* 0x100fe20008010820 */
[----:B------:R-:W-:Y:S01]  /*8880*/  IMAD.U32 R27, RZ, RZ, UR37 ;  /* 0x00000025ff1b7e24 */ /* 0x000fe2000f8e00ff */
[----:B------:R-:W-:Y:S01]  /*8890*/  HGMMA.64x64x16.F32.BF16 R88, R132, gdesc[UR4].tnspB, R88, gsb0 ;  /* 0x40e0000484587df0 */ /* 0x000fe20008001858 */
[----:B------:R-:W-:Y:S01]  /*88a0*/  UIADD3 UR6, UR11, 0x280, URZ ;  /* 0x000002800b067890 */ /* 0x000fe2000fffe03f */
[--C-:B------:R-:W-:Y:S01]  /*88b0*/  FFMA.FTZ R26, R26, UR10, -R32.reuse ;  /* 0x0000000a1a1a7c23 */ /* 0x100fe20008010820 */
[----:B------:R-:W-:Y:S01]  /*88c0*/  UMOV UR7, 0x40000040 ;  /* 0x4000004000077882 */ /* 0x000fe20000000000 */
[----:B------:R-:W-:Y:S01]  /*88d0*/  @!P1 LEA R27, R27, UR45, 0x3 ;  /* 0x0000002d1b1b9c11 */ /* 0x000fe2000f8e18ff */
[--C-:B------:R-:W-:Y:S01]  /*88e0*/  FFMA.FTZ R151, R30, UR10, -R32.reuse ;  /* 0x0000000a1e977c23 */ /* 0x100fe20008010820 */
[----:B------:R-:W-:Y:S01]  /*88f0*/  FFMA.FTZ R30, R31, UR10, -R32 ;  /* 0x0000000a1f1e7c23 */ /* 0x000fe20008010820 */
[----:B------:R-:W-:Y:S01]  /*8900*/  VIADD R31, R22, 0x9 ;  /* 0x00000009161f7836 */ /* 0x000fe20000000000 */
[----:B------:R-:W-:Y:S01]  /*8910*/  MUFU.EX2 R26, R26 ;  /* 0x0000001a001a7308 */ /* 0x000fe20000000800 */
[----:B------:R-:W-:-:S02]  /*8920*/  @!P1 VIADD R27, R27, 0x16840 ;  /* 0x000168401b1b9836 */ /* 0x000fc40000000000 */
[--C-:B------:R-:W-:Y:S01]  /*8930*/  FFMA.FTZ R145, R34, UR10, -R32.reuse ;  /* 0x0000000a22917c23 */ /* 0x100fe20008010820 */
[--C-:B------:R-:W-:Y:S01]  /*8940*/  FFMA.FTZ R34, R35, UR10, -R32.reuse ;  /* 0x0000000a23227c23 */ /* 0x100fe20008010820 */
[--C-:B------:R-:W-:Y:S01]  /*8950*/  FFMA.FTZ R147, R38, UR10, -R32.reuse ;  /* 0x0000000a26937c23 */ /* 0x100fe20008010820 */
[--C-:B------:R-:W-:Y:S01]  /*8960*/  FFMA.FTZ R36, R39, UR10, -R32.reuse ;  /* 0x0000000a27247c23 */ /* 0x100fe20008010820 */
[----:B------:R-:W-:Y:S01]  /*8970*/  @!P1 PRMT R27, RZ, 0x654, R27 ;  /* 0x00000654ff1b9816 */ /* 0x000fe2000000001b */
[--C-:B------:R-:W-:Y:S01]  /*8980*/  FFMA.FTZ R137, R50, UR10, -R32.reuse ;  /* 0x0000000a32897c23 */ /* 0x100fe20008010820 */
[----:B------:R-:W-:Y:S01]  /*8990*/  MUFU.EX2 R149, R149 ;  /* 0x0000009500957308 */ /* 0x000fe20000000800 */
[----:B0-----:R-:W-:Y:S01]  /*89a0*/  FADD.FTZ R50, R150, R5 ;  /* 0x0000000596327221 */ /* 0x001fe20000010000 */
        /* <DEDUP_REMOVED lines=11> */
[----:B--2---:R-:W-:Y:S01]  /*8a60*/  ISETP.GE.U32.AND P2, PT, R48, 0x180, PT ;  /* 0x000001803000780c */ /* 0x004fe20003f46070 */
[--C-:B------:R-:W-:Y:S01]  /*8a70*/  FFMA.FTZ R82, R82, UR10, -R32.reuse ;  /* 0x0000000a52527c23 */ /* 0x100fe20008010820 */
[--C-:B------:R-:W-:Y:S01]  /*8a80*/  FFMA.FTZ R83, R83, UR10, -R32.reuse ;  /* 0x0000000a53537c23 */ /* 0x100fe20008010820 */
[----:B------:R-:W-:Y:S01]  /*8a90*/  MUFU.EX2 R30, R30 ;  /* 0x0000001e001e7308 */ /* 0x000fe20000000800 */
[----:B------:R-:W-:Y:S01]  /*8aa0*/  SEL R31, R31, 0x9, !P2 ;  /* 0x000000091f1f7807 */ /* 0x000fe20005000000 */
[----:B------:R-:W-:Y:S01]  /*8ab0*/  FFMA.FTZ R86, R86, UR10, -R32 ;  /* 0x0000000a56567c23 */ /* 0x000fe20008010820 */
[C---:B------:R-:W-:Y:S01]  /*8ac0*/  ISETP.GT.AND P2, PT, R3.reuse, R6, PT ;  /* 0x000000060300720c */ /* 0x040fe20003f44270 */
[----:B------:R-:W-:Y:S01]  /*8ad0*/  VIADD R3, R3, 0xffffffff ;  /* 0xffffffff03037836 */ /* 0x000fe20000000000 */
[----:B-1----:R-:W-:-:S03]  /*8ae0*/  F2FP.BF16.F32.PACK_AB R150, R15, R150 ;  /* 0x000000960f96723e */ /* 0x002fc600000010ff */
        /* <DEDUP_REMOVED lines=8> */
[----:B------:R-:W-:Y:S01]  /*8b70*/  FFMA.FTZ R134, R60, UR10, -R9 ;  /* 0x0000000a3c867c23 */ /* 0x000fe20008010809 */
[----:B------:R-:W-:Y:S02]  /*8b80*/  FADD.FTZ R9, -R0, R7 ;  /* 0x0000000700097221 */ /* 0x000fe40000010100 */
[----:B------:R-:W-:Y:S01]  /*8b90*/  MUFU.EX2 R38, R38 ;  /* 0x0000002600267308 */ /* 0x000fe20000000800 */
[--C-:B------:R-:W-:Y:S01]  /*8ba0*/  FFMA.FTZ R133, R58, UR10, -R32.reuse ;  /* 0x0000000a3a857c23 */ /* 0x100fe20008010820 */
[----:B------:R-:W-:Y:S01]  /*8bb0*/  HGMMA.64x64x16.F32.BF16 R88, R128, gdesc[UR4].tnspB, R88, gsb0 ;  /* 0x40e0000480587df0 */ /* 0x000fe20008001858 */
[----:B------:R-:W-:Y:S01]  /*8bc0*/  UIADD3 UR6, UR11, 0x300, URZ ;  /* 0x000003000b067890 */ /* 0x000fe2000fffe03f */
[----:B------:R-:W-:Y:S01]  /*8bd0*/  FMUL.FTZ R9, R9, UR10 ;  /* 0x0000000a09097c20 */ /* 0x000fe20008410000 */
[----:B------:R-:W-:Y:S01]  /*8be0*/  UMOV UR7, 0x40000040 ;  /* 0x4000004000077882 */ /* 0x000fe20000000000 */
[----:B------:R-:W-:-:S02]  /*8bf0*/  FFMA.FTZ R135, R62, UR10, -R32 ;  /* 0x0000000a3e877c23 */ /* 0x000fc40008010820 */
[----:B------:R-:W-:Y:S08]  /*8c00*/  MUFU.EX2 R143, R143 ;  /* 0x0000008f008f7308 */ /* 0x000ff00000000800 */
[----:B------:R-:W0:Y:S08]  /*8c10*/  MUFU.EX2 R9, R9 ;  /* 0x0000000900097308 */ /* 0x000e300000000800 */
[----:B------:R-:W1:Y:S08]  /*8c20*/  MUFU.EX2 R40, R40 ;  /* 0x0000002800287308 */ /* 0x000e700000000800 */
[----:B------:R-:W-:Y:S01]  /*8c30*/  MUFU.EX2 R136, R136 ;  /* 0x0000008800887308 */ /* 0x000fe20000000800 */
[----:B0-----:R-:W-:-:S04]  /*8c40*/  FFMA.FTZ R4, R9, R4, R26 ;  /* 0x0000000409047223 */ /* 0x001fc8000001001a */
[----:B------:R-:W-:Y:S01]  /*8c50*/  FADD.FTZ R48, R149, R4 ;  /* 0x0000000495307221 */ /* 0x000fe20000010000 */
[----:B------:R-:W-:Y:S01]  /*8c60*/  FFMA.FTZ R4, R63, UR10, -R32 ;  /* 0x0000000a3f047c23 */ /* 0x000fe20008010820 */
[----:B------:R-:W-:Y:S01]  /*8c70*/  F2FP.BF16.F32.PACK_AB R149, R149, R26 ;  /* 0x0000001a9595723e */ /* 0x000fe200000010ff */
[----:B------:R-:W0:Y:S01]  /*8c80*/  MUFU.EX2 R137, R137 ;  /* 0x0000008900897308 */ /* 0x000e220000000800 */
[----:B------:R-:W-:Y:S01]  /*8c90*/  FADD.FTZ R5, R151, R48 ;  /* 0x0000003097057221 */ /* 0x000fe20000010000 */
[----:B------:R-:W-:-:S03]  /*8ca0*/  F2FP.BF16.F32.PACK_AB R151, R30, R151 ;  /* 0x000000971e97723e */ /* 0x000fc600000010ff */
[----:B------:R-:W-:-:S03]  /*8cb0*/  FADD.FTZ R48, R30, R5 ;  /* 0x000000051e307221 */ /* 0x000fc60000010000 */
[----:B------:R-:W2:Y:S01]  /*8cc0*/  MUFU.EX2 R42, R42 ;  /* 0x0000002a002a7308 */ /* 0x000ea20000000800 */
[----:B------:R-:W-:Y:S01]  /*8cd0*/  FADD.FTZ R5, R145, R48 ;  /* 0x0000003091057221 */ /* 0x000fe20000010000 */
[----:B------:R-:W-:Y:S01]  /*8ce0*/  FFMA.FTZ R48, R67, UR10, -R32 ;  /* 0x0000000a43307c23 */ /* 0x000fe20008010820 */
[C---:B------:R-:W-:Y:S02]  /*8cf0*/  F2FP.BF16.F32.PACK_AB R145, R34.reuse, R145 ;  /* 0x000000912291723e */ /* 0x040fe400000010ff */
[----:B------:R-:W-:-:S03]  /*8d00*/  FADD.FTZ R52, R34, R5 ;  /* 0x0000000522347221 */ /* 0x000fc60000010000 */
[----:B------:R-:W-:Y:S01]  /*8d10*/  MUFU.EX2 R138, R138 ;  /* 0x0000008a008a7308 */ /* 0x000fe20000000800 */
[----:B------:R-:W-:Y:S01]  /*8d20*/  FADD.FTZ R5, R147, R52 ;  /* 0x0000003493057221 */ /* 0x000fe20000010000 */
[----:B------:R-:W-:-:S03]  /*8d30*/  F2FP.BF16.F32.PACK_AB R147, R36, R147 ;  /* 0x000000932493723e */ /* 0x000fc600000010ff */
[----:B------:R-:W-:-:S03]  /*8d40*/  FADD.FTZ R52, R36, R5 ;  /* 0x0000000524347221 */ /* 0x000fc60000010000 */
[----:B------:R-:W3:Y:S01]  /*8d50*/  MUFU.EX2 R139, R139 ;  /* 0x0000008b008b7308 */ /* 0x000ee20000000800 */
[----:B------:R-:W-:Y:S01]  /*8d60*/  FADD.FTZ R5, R141, R52 ;  /* 0x000000348d057221 */ /* 0x000fe20000010000 */
[----:B------:R-:W-:-:S03]  /*8d70*/  F2FP.BF16.F32.PACK_AB R141, R38, R141 ;  /* 0x0000008d268d723e */ /* 0x000fc600000010ff */
[----:B------:R-:W-:-:S03]  /*8d80*/  FADD.FTZ R52, R38, R5 ;  /* 0x0000000526347221 */ /* 0x000fc60000010000 */
[----:B------:R-:W4:Y:S01]  /*8d90*/  MUFU.EX2 R44, R44 ;  /* 0x0000002c002c7308 */ /* 0x000f220000000800 */
[----:B------:R-:W-:Y:S01]  /*8da0*/  FADD.FTZ R5, R143, R52 ;  /* 0x000000348f057221 */ /* 0x000fe20000010000 */
[----:B-1----:R-:W-:-:S03]  /*8db0*/  F2FP.BF16.F32.PACK_AB R143, R40, R143 ;  /* 0x0000008f288f723e */ /* 0x002fc600000010ff */
[----:B------:R-:W-:Y:S01]  /*8dc0*/  FADD.FTZ R52, R40, R5 ;  /* 0x0000000528347221 */ /* 0x000fe20000010000 */
[----:B------:R-:W-:Y:S02]  /*8dd0*/  WARPGROUP.DEPBAR.LE gsb0, 0x0 ;  /* 0x00008000000079c5 */ /* 0x000fe40000010000 */
[----:B------:R-:W-:Y:S01]  /*8de0*/  WARPGROUP.ARRIVE ;  /* 0x00000000000079c5 */ /* 0x000fe20000000000 */
[----:B------:R-:W-:Y:S01]  /*8df0*/  MUFU.EX2 R132, R132 ;  /* 0x0000008400847308 */ /* 0x000fe20000000800 */
[----:B0-----:R-:W-:Y:S01]  /*8e00*/  FADD.FTZ R5, R137, R52 ;  /* 0x0000003489057221 */ /* 0x001fe20000010000 */
[--C-:B------:R-:W-:Y:S01]  /*8e10*/  FFMA.FTZ R129, R66, UR10, -R32.reuse ;  /* 0x0000000a42817c23 */ /* 0x100fe20008010820 */
[----:B------:R-:W-:Y:S01]  /*8e20*/  FFMA.FTZ R131, R70, UR10, -R32 ;  /* 0x0000000a46837c23 */ /* 0x000fe20008010820 */
[C---:B--2---:R-:W-:Y:S01]  /*8e30*/  F2FP.BF16.F32.PACK_AB R137, R42.reuse, R137 ;  /* 0x000000892a89723e */ /* 0x044fe200000010ff */
[----:B------:R-:W-:Y:S01]  /*8e40*/  HGMMA.64x64x16.F32.BF16 R88, R124, gdesc[UR4].tnspB, R88, gsb0 ;  /* 0x40e000047c587df0 */ /* 0x000fe20008001858 */
[----:B------:R-:W-:Y:S01]  /*8e50*/  UIADD3 UR6, UR11, 0x380, URZ ;  /* 0x000003800b067890 */ /* 0x000fe2000fffe03f */
[----:B------:R-:W-:Y:S01]  /*8e60*/  FADD.FTZ R52, R42, R5 ;  /* 0x000000052a347221 */ /* 0x000fe20000010000 */
[----:B------:R-:W-:Y:S01]  /*8e70*/  UMOV UR7, 0x40000040 ;  /* 0x4000004000077882 */ /* 0x000fe20000000000 */
[----:B------:R-:W0:Y:S02]  /*8e80*/  MUFU.EX2 R133, R133 ;  /* 0x0000008500857308 */ /* 0x000e240000000800 */
[----:B---3--:R-:W-:Y:S01]  /*8e90*/  FADD.FTZ R5, R139, R52 ;  /* 0x000000348b057221 */ /* 0x008fe20000010000 */
[----:B----4-:R-:W-:-:S03]  /*8ea0*/  F2FP.BF16.F32.PACK_AB R139, R44, R139 ;  /* 0x0000008b2c8b723e */ /* 0x010fc600000010ff */
[----:B------:R-:W-:Y:S02]  /*8eb0*/  FADD.FTZ R30, R44, R5 ;  /* 0x000000052c1e7221 */ /* 0x000fe40000010000 */
[----:B------:R-:W1:Y:S08]  /*8ec0*/  MUFU.EX2 R46, R46 ;  /* 0x0000002e002e7308 */ /* 0x000e700000000800 */
[----:B------:R-:W-:Y:S01]  /*8ed0*/  MUFU.EX2 R134, R134 ;  /* 0x0000008600867308 */ /* 0x000fe20000000800 */
[----:B0-----:R-:W-:-:S07]  /*8ee0*/  FADD.FTZ R5, R133, R30 ;  /* 0x0000001e85057221 */ /* 0x001fce0000010000 */
[----:B------:R-:W0:Y:S01]  /*8ef0*/  MUFU.EX2 R135, R135 ;  /* 0x0000008700877308 */ /* 0x000e220000000800 */
[C---:B-1----:R-:W-:Y:S01]  /*8f00*/  FADD.FTZ R30, R46.reuse, R5 ;  /* 0x000000052e1e7221 */ /* 0x042fe20000010000 */
[----:B------:R-:W-:-:S06]  /*8f10*/  F2FP.BF16.F32.PACK_AB R133, R46, R133 ;  /* 0x000000852e85723e */ /* 0x000fcc00000010ff */
[----:B------:R-:W1:Y:S08]  /*8f20*/  MUFU.EX2 R4, R4 ;  /* 0x0000000400047308 */ /* 0x000e700000000800 */
[----:B------:R-:W2:Y:S01]  /*8f30*/  MUFU.EX2 R129, R129 ;  /* 0x0000008100817308 */ /* 0x000ea20000000800 */
[----:B0-----:R-:W-:-:S07]  /*8f40*/  FADD.FTZ R5, R135, R30 ;  /* 0x0000001e87057221 */ /* 0x001fce0000010000 */
[----:B------:R-:W0:Y:S01]  /*8f50*/  MUFU.EX2 R49, R49 ;  /* 0x0000003100317308 */ /* 0x000e220000000800 */
[C---:B-1----:R-:W-:Y:S01]  /*8f60*/  FADD.FTZ R30, R4.reuse, R5 ;  /* 0x00000005041e7221 */ /* 0x042fe20000010000 */
[----:B------:R-:W-:-:S06]  /*8f70*/  F2FP.BF16.F32.PACK_AB R135, R4, R135 ;  /* 0x000000870487723e */ /* 0x000fcc00000010ff */
[----:B------:R-:W1:Y:S01]  /*8f80*/  MUFU.EX2 R48, R48 ;  /* 0x0000003000307308 */ /* 0x000e620000000800 */
[----:B--2---:R-:W-:-:S07]  /*8f90*/  FADD.FTZ R5, R129, R30 ;  /* 0x0000001e81057221 */ /* 0x004fce0000010000 */
[----:B------:R-:W-:Y:S01]  /*8fa0*/  MUFU.EX2 R12, R12 ;  /* 0x0000000c000c7308 */ /* 0x000fe20000000800 */
[----:B0-----:R-:W-:-:S07]  /*8fb0*/  F2FP.BF16.F32.PACK_AB R128, R49, R10 ;  /* 0x0000000a3180723e */ /* 0x001fce00000010ff */
[----:B------:R-:W0:Y:S01]  /*8fc0*/  MUFU.EX2 R131, R131 ;  /* 0x0000008300837308 */ /* 0x000e220000000800 */
[----:B-1----:R-:W-:Y:S01]  /*8fd0*/  FADD.FTZ R30, R48, R5 ;  /* 0x00000005301e7221 */ /* 0x002fe20000010000 */
[----:B------:R-:W-:Y:S02]  /*8fe0*/  WARPGROUP.DEPBAR.LE gsb0, 0x0 ;  /* 0x00008000000079c5 */ /* 0x000fe40000010000 */
[----:B------:R-:W-:Y:S01]  /*8ff0*/  WARPGROUP.ARRIVE ;  /* 0x00000000000079c5 */ /* 0x000fe20000000000 */
[--C-:B------:R-:W-:Y:S01]  /*9000*/  FFMA.FTZ R125, R74, UR10, -R32.reuse ;  /* 0x0000000a4a7d7c23 */ /* 0x100fe20008010820 */
[----:B------:R-:W-:Y:S01]  /*9010*/  FFMA.FTZ R127, R78, UR10, -R32 ;  /* 0x0000000a4e7f7c23 */ /* 0x000fe20008010820 */
[----:B------:R-:W-:Y:S01]  /*9020*/  F2FP.BF16.F32.PACK_AB R129, R48, R129 ;  /* 0x000000813081723e */ /* 0x000fe200000010ff */
[----:B------:R-:W1:Y:S02]  /*9030*/  MUFU.EX2 R53, R53 ;  /* 0x0000003500357308 */ /* 0x000e640000000800 */
[----:B------:R-:W-:Y:S06]  /*9040*/  HGMMA.64x64x16.F32.BF16 R88, R120, gdesc[UR4].tnspB, R88, gsb0 ;  /* 0x40e0000478587df0 */ /* 0x000fec0008001858 */
[----:B------:R-:W-:Y:S01]  /*9050*/  MUFU.EX2 R14, R14 ;  /* 0x0000000e000e7308 */ /* 0x000fe20000000800 */
[----:B0-----:R-:W-:-:S07]  /*9060*/  FADD.FTZ R5, R131, R30 ;  /* 0x0000001e83057221 */ /* 0x001fce0000010000 */
[----:B------:R-:W-:Y:S01]  /*9070*/  MUFU.EX2 R125, R125 ;  /* 0x0000007d007d7308 */ /* 0x000fe20000000800 */
[----:B-1----:R-:W-:-:S07]  /*9080*/  F2FP.BF16.F32.PACK_AB R130, R53, R12 ;  /* 0x0000000c3582723e */ /* 0x002fce00000010ff */
[----:B------:R-:W0:Y:S08]  /*9090*/  MUFU.EX2 R57, R57 ;  /* 0x0000003900397308 */ /* 0x000e300000000800 */
[----:B------:R-:W-:Y:S08]  /*90a0*/  MUFU.EX2 R20, R20 ;  /* 0x0000001400147308 */ /* 0x000ff00000000800 */
[----:B------:R-:W-:Y:S01]  /*90b0*/  MUFU.EX2 R127, R127 ;  /* 0x0000007f007f7308 */ /* 0x000fe20000000800 */
[----:B0-----:R-:W-:-:S07]  /*90c0*/  F2FP.BF16.F32.PACK_AB R124, R57, R14 ;  /* 0x0000000e397c723e */ /* 0x001fce00000010ff */
[----:B------:R-:W0:Y:S08]  /*90d0*/  MUFU.EX2 R61, R61 ;  /* 0x0000003d003d7308 */ /* 0x000e300000000800 */
[----:B------:R-:W-:Y:S08]  /*90e0*/  MUFU.EX2 R79, R79 ;  /* 0x0000004f004f7308 */ /* 0x000ff00000000800 */
[----:B------:R-:W-:Y:S01]  /*90f0*/  MUFU.EX2 R24, R24 ;  /* 0x0000001800187308 */ /* 0x000fe20000000800 */
[----:B0-----:R-:W-:-:S07]  /*9100*/  F2FP.BF16.F32.PACK_AB R126, R61, R20 ;  /* 0x000000143d7e723e */ /* 0x001fce00000010ff */
[----:B------:R-:W0:Y:S01]  /*9110*/  MUFU.EX2 R65, R65 ;  /* 0x0000004100417308 */ /* 0x000e220000000800 */
[----:B------:R-:W-:Y:S02]  /*9120*/  WARPGROUP.DEPBAR.LE gsb0, 0x0 ;  /* 0x00008000000079c5 */ /* 0x000fe40000010000 */
        /* <DEDUP_REMOVED lines=8> */
[-C--:B------:R-:W-:Y:S01]  /*91b0*/  FMUL.FTZ R99, R99, R9.reuse ;  /* 0x0000000963637220 */ /* 0x080fe20000410000 */
[----:B--2---:R-:W-:Y:S01]  /*91c0*/  IMAD.U32 R27, RZ, RZ, UR21 ;  /* 0x00000015ff1b7e24 */ /* 0x004fe2000f8e00ff */
[----:B------:R-:W-:Y:S01]  /*91d0*/  MUFU.EX2 R83, R83 ;  /* 0x0000005300537308 */ /* 0x000fe20000000800 */
[----:B------:R-:W-:Y:S01]  /*91e0*/  UMOV UR21, UR37 ;  /* 0x0000002500157c82 */ /* 0x000fe20008000000 */
[-C--:B------:R-:W-:Y:S01]  /*91f0*/  FMUL.FTZ R102, R102, R9.reuse ;  /* 0x0000000966667220 */ /* 0x080fe20000410000 */
[-C--:B------:R-:W-:Y:S01]  /*9200*/  FMUL.FTZ R103, R103, R9.reuse ;  /* 0x0000000967677220 */ /* 0x080fe20000410000 */
[----:B------:R-:W-:Y:S01]  /*9210*/  @!P1 LEA R27, R27, UR45, 0x3 ;  /* 0x0000002d1b1b9c11 */ /* 0x000fe2000f8e18ff */
[-C--:B------:R-:W-:Y:S01]  /*9220*/  FMUL.FTZ R106, R106, R9.reuse ;  /* 0x000000096a6a7220 */ /* 0x080fe20000410000 */
[-C--:B------:R-:W-:Y:S01]  /*9230*/  FMUL.FTZ R107, R107, R9.reuse ;  /* 0x000000096b6b7220 */ /* 0x080fe20000410000 */
[----:B------:R-:W-:Y:S01]  /*9240*/  FMUL.FTZ R110, R110, R9 ;  /* 0x000000096e6e7220 */ /* 0x000fe20000410000 */
[----:B------:R-:W-:Y:S01]  /*9250*/  MUFU.EX2 R28, R84 ;  /* 0x00000054001c7308 */ /* 0x000fe20000000800 */
[----:B------:R-:W-:-:S02]  /*9260*/  @!P1 VIADD R27, R27, 0x16860 ;  /* 0x000168601b1b9836 */ /* 0x000fc40000000000 */
[-C--:B------:R-:W-:Y:S01]  /*9270*/  FMUL.FTZ R111, R111, R9.reuse ;  /* 0x000000096f6f7220 */ /* 0x080fe20000410000 */
[-C--:B------:R-:W-:Y:S01]  /*9280*/  FMUL.FTZ R114, R114, R9.reuse ;  /* 0x0000000972727220 */ /* 0x080fe20000410000 */
[-C--:B------:R-:W-:Y:S01]  /*9290*/  FMUL.FTZ R115, R115, R9.reuse ;  /* 0x0000000973737220 */ /* 0x080fe20000410000 */
[-C--:B------:R-:W-:Y:S01]  /*92a0*/  FMUL.FTZ R118, R118, R9.reuse ;  /* 0x0000000976767220 */ /* 0x080fe20000410000 */
[----:B-1----:R-:W-:Y:S01]  /*92b0*/  @!P1 PRMT R31, RZ, 0x654, R27 ;  /* 0x00000654ff1f9816 */ /* 0x002fe2000000001b */
[----:B------:R-:W-:Y:S01]  /*92c0*/  FADD.FTZ R27, R15, R50 ;  /* 0x000000320f1b7221 */ /* 0x000fe20000010000 */
[----:B------:R-:W-:Y:S01]  /*92d0*/  MUFU.EX2 R123, R86 ;  /* 0x00000056007b7308 */ /* 0x000fe20000000800 */
[----:B------:R-:W-:Y:S01]  /*92e0*/  FMUL.FTZ R119, R119, R9 ;  /* 0x0000000977777220 */ /* 0x000fe20000410000 */
[----:B------:R1:W-:Y:S01]  /*92f0*/  @!P1 SYNCS.ARRIVE.TRANS64.RED.A1T0 RZ, [R31+URZ], RZ ;  /* 0x000000ff1fff99a7 */ /* 0x0003e2000810043f */
[----:B------:R-:W-:Y:S01]  /*9300*/  FADD.FTZ R50, R144, R27 ;  /* 0x0000001b90327221 */ /* 0x000fe20000010000 */
[----:B------:R-:W-:Y:S01]  /*9310*/  F2FP.BF16.F32.PACK_AB R144, R13, R144 ;  /* 0x000000900d90723e */ /* 0x000fe200000010ff */
[----:B------:R-:W-:Y:S01]  /*9320*/  FMUL.FTZ R88, R88, R8 ;  /* 0x0000000858587220 */ /* 0x000fe20000410000 */
[----:B0-----:R-:W-:Y:S01]  /*9330*/  F2FP.BF16.F32.PACK_AB R120, R65, R24 ;  /* 0x000000184178723e */ /* 0x001fe200000010ff */
[----:B------:R-:W-:Y:S01]  /*9340*/  FADD.FTZ R27, R13, R50 ;  /* 0x000000320d1b7221 */ /* 0x000fe20000010000 */
[--C-:B------:R-:W-:Y:S01]  /*9350*/  FFMA.FTZ R50, R71, UR10, -R32.reuse ;  /* 0x0000000a47327c23 */ /* 0x100fe20008010820 */
[----:B------:R-:W-:Y:S01]  /*9360*/  FFMA.FTZ R32, R87, UR10, -R32 ;  /* 0x0000000a57207c23 */ /* 0x000fe20008010820 */
[----:B------:R-:W0:Y:S01]  /*9370*/  MUFU.EX2 R7, R85 ;  /* 0x0000005500077308 */ /* 0x000e220000000800 */
[----:B------:R-:W-:Y:S01]  /*9380*/  FADD.FTZ R54, R146, R27 ;  /* 0x0000001b92367221 */ /* 0x000fe20000010000 */
[----:B------:R-:W-:Y:S01]  /*9390*/  F2FP.BF16.F32.PACK_AB R146, R25, R146 ;  /* 0x000000921992723e */ /* 0x000fe200000010ff */
[-C--:B------:R-:W-:Y:S01]  /*93a0*/  FMUL.FTZ R89, R89, R8.reuse ;  /* 0x0000000859597220 */ /* 0x080fe20000410000 */
[-C--:B------:R-:W-:Y:S01]  /*93b0*/  FMUL.FTZ R92, R92, R8.reuse ;  /* 0x000000085c5c7220 */ /* 0x080fe20000410000 */
[----:B------:R-:W-:Y:S01]  /*93c0*/  FADD.FTZ R27, R25, R54 ;  /* 0x00000036191b7221 */ /* 0x000fe20000010000 */
[-C--:B------:R-:W-:Y:S01]  /*93d0*/  FMUL.FTZ R93, R93, R8.reuse ;  /* 0x000000085d5d7220 */ /* 0x080fe20000410000 */
[----:B------:R-:W-:Y:S01]  /*93e0*/  FMUL.FTZ R96, R96, R8 ;  /* 0x0000000860607220 */ /* 0x000fe20000410000 */
[----:B------:R-:W2:Y:S01]  /*93f0*/  MUFU.EX2 R50, R50 ;  /* 0x0000003200327308 */ /* 0x000ea20000000800 */
[----:B------:R-:W-:Y:S01]  /*9400*/  FADD.FTZ R54, R140, R27 ;  /* 0x0000001b8c367221 */ /* 0x000fe20000010000 */
[----:B------:R-:W-:Y:S01]  /*9410*/  F2FP.BF16.F32.PACK_AB R140, R29, R140 ;  /* 0x0000008c1d8c723e */ /* 0x000fe200000010ff */
[-C--:B------:R-:W-:Y:S01]  /*9420*/  FMUL.FTZ R97, R97, R8.reuse ;  /* 0x0000000861617220 */ /* 0x080fe20000410000 */
[-C--:B------:R-:W-:Y:S01]  /*9430*/  FMUL.FTZ R100, R100, R8.reuse ;  /* 0x0000000864647220 */ /* 0x080fe20000410000 */
[----:B------:R-:W-:Y:S01]  /*9440*/  FADD.FTZ R27, R29, R54 ;  /* 0x000000361d1b7221 */ /* 0x000fe20000010000 */
[-C--:B------:R-:W-:Y:S01]  /*9450*/  FMUL.FTZ R101, R101, R8.reuse ;  /* 0x0000000865657220 */ /* 0x080fe20000410000 */
[----:B------:R-:W-:Y:S01]  /*9460*/  FMUL.FTZ R104, R104, R8 ;  /* 0x0000000868687220 */ /* 0x000fe20000410000 */
[----:B------:R-:W-:Y:S01]  /*9470*/  MUFU.EX2 R32, R32 ;  /* 0x0000002000207308 */ /* 0x000fe20000000800 */
[----:B------:R-:W-:Y:S01]  /*9480*/  FADD.FTZ R54, R142, R27 ;  /* 0x0000001b8e367221 */ /* 0x000fe20000010000 */
[----:B0-----:R-:W-:Y:S01]  /*9490*/  F2FP.BF16.F32.PACK_AB R122, R7, R28 ;  /* 0x0000001c077a723e */ /* 0x001fe200000010ff */
[----:B------:R-:W-:Y:S01]  /*94a0*/  FMUL.FTZ R105, R105, R8 ;  /* 0x0000000869697220 */ /* 0x000fe20000410000 */
[C---:B------:R-:W-:Y:S01]  /*94b0*/  F2FP.BF16.F32.PACK_AB R142, R21.reuse, R142 ;  /* 0x0000008e158e723e */ /* 0x040fe200000010ff */
[----:B------:R-:W-:Y:S01]  /*94c0*/  FADD.FTZ R27, R21, R54 ;  /* 0x00000036151b7221 */ /* 0x000fe20000010000 */
[-C--:B------:R-:W-:Y:S01]  /*94d0*/  FMUL.FTZ R108, R108, R8.reuse ;  /* 0x000000086c6c7220 */ /* 0x080fe20000410000 */
[-C--:B------:R-:W-:Y:S01]  /*94e0*/  FMUL.FTZ R109, R109, R8.reuse ;  /* 0x000000086d6d7220 */ /* 0x080fe20000410000 */
[----:B------:R-:W-:Y:S01]  /*94f0*/  FMUL.FTZ R112, R112, R8 ;  /* 0x0000000870707220 */ /* 0x000fe20000410000 */
[----:B------:R-:W-:Y:S01]  /*9500*/  FADD.FTZ R54, R136, R27 ;  /* 0x0000001b88367221 */ /* 0x000fe20000010000 */
[C---:B--2---:R-:W-:Y:S01]  /*9510*/  FADD.FTZ R30, R50.reuse, R5 ;  /* 0x00000005321e7221 */ /* 0x044fe20000010000 */
[----:B------:R-:W-:Y:S01]  /*9520*/  F2FP.BF16.F32.PACK_AB R136, R33, R136 ;  /* 0x000000882188723e */ /* 0x000fe200000010ff */
[-C--:B------:R-:W-:Y:S01]  /*9530*/  FMUL.FTZ R113, R113, R8.reuse ;  /* 0x0000000871717220 */ /* 0x080fe20000410000 */
[----:B------:R-:W-:Y:S01]  /*9540*/  FADD.FTZ R11, R33, R54 ;  /* 0x00000036210b7221 */ /* 0x000fe20000010000 */
[----:B------:R-:W-:Y:S01]  /*9550*/  FADD.FTZ R5, R125, R30 ;  /* 0x0000001e7d057221 */ /* 0x000fe20000010000 */
[----:B------:R-:W-:Y:S01]  /*9560*/  F2FP.BF16.F32.PACK_AB R131, R50, R131 ;  /* 0x000000833283723e */ /* 0x000fe200000010ff */
[----:B------:R-:W-:Y:S01]  /*9570*/  FMUL.FTZ R116, R116, R8 ;  /* 0x0000000874747220 */ /* 0x000fe20000410000 */
[----:B------:R-:W-:Y:S01]  /*9580*/  FADD.FTZ R26, R138, R11 ;  /* 0x0000000b8a1a7221 */ /* 0x000fe20000010000 */
[----:B------:R-:W-:Y:S01]  /*9590*/  F2FP.BF16.F32.PACK_AB R138, R41, R138 ;  /* 0x0000008a298a723e */ /* 0x000fe200000010ff */
[----:B------:R-:W-:Y:S01]  /*95a0*/  FMUL.FTZ R117, R117, R8 ;  /* 0x0000000875757220 */ /* 0x000fe20000410000 */
[----:B------:R-:W-:-:S02]  /*95b0*/  IMAD.MOV.U32 R9, RZ, RZ, R2 ;  /* 0x000000ffff097224 */ /* 0x000fc400078e0002 */
[----:B------:R-:W-:Y:S02]  /*95c0*/  FADD.FTZ R11, R41, R26 ;  /* 0x0000001a290b7221 */ /* 0x000fe40000010000 */
[----:B------:R-:W0:Y:S02]  /*95d0*/  MUFU.EX2 R26, R75 ;  /* 0x0000004b001a7308 */ /* 0x000e240000000800 */
[----:B------:R-:W-:Y:S01]  /*95e0*/  FADD.FTZ R34, R132, R11 ;  /* 0x0000000b84227221 */ /* 0x000fe20000010000 */
[----:B------:R-:W-:-:S03]  /*95f0*/  F2FP.BF16.F32.PACK_AB R132, R37, R132 ;  /* 0x000000842584723e */ /* 0x000fc600000010ff */
[----:B------:R-:W-:-:S04]  /*9600*/  FADD.FTZ R11, R37, R34 ;  /* 0x00000022250b7221 */ /* 0x000fc80000010000 */
[----:B------:R-:W-:Y:S01]  /*9610*/  FADD.FTZ R34, R134, R11 ;  /* 0x0000000b86227221 */ /* 0x000fe20000010000 */
[----:B------:R-:W-:-:S03]  /*9620*/  F2FP.BF16.F32.PACK_AB R134, R45, R134 ;  /* 0x000000862d86723e */ /* 0x000fc600000010ff */
[----:B------:R-:W-:Y:S01]  /*9630*/  FADD.FTZ R11, R45, R34 ;  /* 0x000000222d0b7221 */ /* 0x000fe20000010000 */
[----:B0-----:R-:W-:-:S03]  /*9640*/  FADD.FTZ R4, R26, R5 ;  /* 0x000000051a047221 */ /* 0x001fc60000010000 */
[----:B------:R-:W-:Y:S01]  /*9650*/  FADD.FTZ R34, R10, R11 ;  /* 0x0000000b0a227221 */ /* 0x000fe20000010000 */
[----:B------:R-:W-:Y:S01]  /*9660*/  F2FP.BF16.F32.PACK_AB R125, R26, R125 ;  /* 0x0000007d1a7d723e */ /* 0x000fe200000010ff */
[----:B------:R-:W-:Y:S02]  /*9670*/  FADD.FTZ R4, R127, R4 ;  /* 0x000000047f047221 */ /* 0x000fe40000010000 */
[----:B------:R-:W-:Y:S01]  /*9680*/  FADD.FTZ R11, R49, R34 ;  /* 0x00000022310b7221 */ /* 0x000fe20000010000 */
[C---:B------:R-:W-:Y:S01]  /*9690*/  F2FP.BF16.F32.PACK_AB R127, R79.reuse, R127 ;  /* 0x0000007f4f7f723e */ /* 0x040fe200000010ff */
[----:B------:R-:W-:Y:S02]  /*96a0*/  FADD.FTZ R4, R79, R4 ;  /* 0x000000044f047221 */ /* 0x000fe40000010000 */
[----:B------:R-:W-:Y:S02]  /*96b0*/  FADD.FTZ R34, R12, R11 ;  /* 0x0000000b0c227221 */ /* 0x000fe40000010000 */
[----:B------:R-:W-:-:S02]  /*96c0*/  FADD.FTZ R4, R121, R4 ;  /* 0x0000000479047221 */ /* 0x000fc40000010000 */
[----:B------:R-:W-:Y:S01]  /*96d0*/  FADD.FTZ R11, R53, R34 ;  /* 0x00000022350b7221 */ /* 0x000fe20000010000 */
[C---:B------:R-:W-:Y:S01]  /*96e0*/  F2FP.BF16.F32.PACK_AB R121, R83.reuse, R121 ;  /* 0x000000795379723e */ /* 0x040fe200000010ff */
[----:B------:R-:W-:Y:S02]  /*96f0*/  FADD.FTZ R4, R83, R4 ;  /* 0x0000000453047221 */ /* 0x000fe40000010000 */
[----:B------:R-:W-:Y:S02]  /*9700*/  FADD.FTZ R34, R14, R11 ;  /* 0x0000000b0e227221 */ /* 0x000fe40000010000 */
[----:B------:R-:W-:Y:S02]  /*9710*/  FADD.FTZ R4, R123, R4 ;  /* 0x000000047b047221 */ /* 0x000fe40000010000 */
[----:B------:R-:W-:Y:S01]  /*9720*/  FADD.FTZ R11, R57, R34 ;  /* 0x00000022390b7221 */ /* 0x000fe20000010000 */
[C---:B------:R-:W-:Y:S01]  /*9730*/  F2FP.BF16.F32.PACK_AB R123, R32.reuse, R123 ;  /* 0x0000007b207b723e */ /* 0x040fe200000010ff */
[----:B------:R-:W-:-:S02]  /*9740*/  FADD.FTZ R4, R32, R4 ;  /* 0x0000000420047221 */ /* 0x000fc40000010000 */
        /* <DEDUP_REMOVED lines=8> */
.L_x_13482:
        /* <DEDUP_REMOVED lines=11> */
.L_x_13509:
        /* <DEDUP_REMOVED lines=9> */
.L_x_13494:
[----:B------:R-:W-:Y:S01]  /*9910*/  ULEA UR6, UR37, UR45, 0x3 ;  /* 0x0000002d25067291 */ /* 0x000fe2000f8e183f */
[----:B------:R-:W-:-:S05]  /*9920*/  IMAD.U32 R0, RZ, RZ, UR36 ;  /* 0x00000024ff007e24 */ /* 0x000fca000f8e00ff */
[----:B------:R-:W-:-:S04]  /*9930*/  SHF.L.U32 R0, R0, 0x1f, RZ ;  /* 0x0000001f00007819 */ /* 0x000fc800000006ff */
[----:B------:R0:W1:Y:S01]  /*9940*/  SYNCS.PHASECHK.TRANS64.TRYWAIT P3, [UR6+0x16830], R0 ;  /* 0x01683000ff0075a7 */ /* 0x0000620008060146 */
[----:B------:R-:W-:Y:S05]  /*9950*/  @!P0 BRA `(.L_x_13495) ;  /* 0x0000000000048947 */ /* 0x000fea0003800000 */
[----:B------:R-:W-:Y:S01]  /*9960*/  BPT.TRAP 0x1 ;  /* 0x000000040000795c */ /* 0x000fe20000300000 */
.L_x_13495:
[----:B-1----:R-:W-:Y:S05]  /*9970*/  @P3 BRA `(.L_x_13493) ;  /* 0x0000000000083947 */ /* 0x002fea0003800000 */
[----:B------:R-:W1:Y:S02]  /*9980*/  SYNCS.PHASECHK.TRANS64.TRYWAIT P3, [UR6+0x16830], R0 ;  /* 0x01683000ff0075a7 */ /* 0x000e640008060146 */
[----:B-1----:R-:W-:Y:S05]  /*9990*/  @!P3 BRA `(.L_x_13496) ;  /* 0x0000008800d8b947 */ /* 0x002fea0003800000 */
.L_x_13493:
        /* <DEDUP_REMOVED lines=25> */
.L_x_13498:
[----:B------:R-:W-:Y:S01]  /*9b30*/  ULEA UR6, UR26, UR45, 0x3 ;  /* 0x0000002d1a067291 */ /* 0x000fe2000f8e183f */
[----:B------:R-:W-:-:S05]  /*9b40*/  IMAD.U32 R0, RZ, RZ, UR27 ;  /* 0x0000001bff007e24 */ /* 0x000fca000f8e00ff */
[----:B------:R-:W-:-:S04]  /*9b50*/  SHF.L.U32 R0, R0, 0x1f, RZ ;  /* 0x0000001f00007819 */ /* 0x000fc800000006ff */
[----:B------:R0:W1:Y:S01]  /*9b60*/  SYNCS.PHASECHK.TRANS64.TRYWAIT P2, [UR6+0x16850], R0 ;  /* 0x01685000ff0075a7 */ /* 0x0000620008040146 */
[----:B------:R-:W-:Y:S05]  /*9b70*/  @!P0 BRA `(.L_x_13499) ;  /* 0x0000000000048947 */ /* 0x000fea0003800000 */
[----:B------:R-:W-:Y:S01]  /*9b80*/  BPT.TRAP 0x1 ;  /* 0x000000040000795c */ /* 0x000fe20000300000 */
.L_x_13499:
[----:B-1----:R-:W-:Y:S05]  /*9b90*/  @P2 BRA `(.L_x_13497) ;  /* 0x0000000000082947 */ /* 0x002fea0003800000 */
[----:B------:R-:W1:Y:S02]  /*9ba0*/  SYNCS.PHASECHK.TRANS64.TRYWAIT P2, [UR6+0x16850], R0 ;  /* 0x01685000ff0075a7 */ /* 0x000e640008040146 */
[----:B-1----:R-:W-:Y:S05]  /*9bb0*/  @!P2 BRA `(.L_x_13500) ;  /* 0x000000880068a947 */ /* 0x002fea0003800000 */
.L_x_13497:
[----:B------:R-:W-:Y:S01]  /*9bc0*/  UIADD3 UR6, UR45, 0x400, URZ ;  /* 0x000004002d067890 */ /* 0x000fe2000fffe03f */
[----:B------:R-:W-:Y:S01]  /*9bd0*/  WARPGROUP.ARRIVE ;  /* 0x00000000000079c5 */ /* 0x000fe20000000000 */
[----:B------:R-:W-:-:S05]  /*9be0*/  UMOV UR7, 0x40000040 ;  /* 0x4000004000077882 */ /* 0x000fca0000000000 */
[----:B------:R-:W2:Y:S01]  /*9bf0*/  S2R R2, SR_TID.X ;  /* 0x0000000000027919 */ /* 0x000ea20000002100 */
[----:B------:R-:W-:Y:S01]  /*9c00*/  USHF.R.U32.HI UR6, URZ, 0x4, UR6 ;  /* 0x000000043f067899 */ /* 0x000fe20008011606 */
[----:B01----:R-:W0:Y:S01]  /*9c10*/  @P5 LDC R0, c[0x0][0x44c] ;  /* 0x00011300ff005b82 */ /* 0x003e220000000800 */
[----:B------:R-:W-:Y:S02]  /*9c20*/  VIADD R9, R17, UR39 ;  /* 0x0000002711097c36 */ /* 0x000fe40008000000 */
[----:B------:R-:W-:Y:S01]  /*9c30*/  ULOP3.LUT UR6, UR6, 0x3fff, URZ, 0xc0, !UPT ;  /* 0x00003fff06067892 */ /* 0x000fe2000f8ec03f */
[----:B------:R-:W-:-:S03]  /*9c40*/  IMAD.U32 R10, RZ, RZ, UR37 ;  /* 0x00000025ff0a7e24 */ /* 0x000fc6000f8e00ff */
[----:B------:R-:W-:Y:S01]  /*9c50*/  ULEA UR10, UR26, UR6, 0xa ;  /* 0x000000061a0a7291 */ /* 0x000fe2000f8e503f */
[----:B------:R-:W1:Y:S01]  /*9c60*/  @P5 LDC R11, c[0x0][0x450] ;  /* 0x00011400ff0b5b82 */ /* 0x000e620000000800 */
[----:B------:R-:W-:-:S05]  /*9c70*/  @!P1 LEA R10, R10, UR45, 0x3 ;  /* 0x0000002d0a0a9c11 */ /* 0x000fca000f8e18ff */
[----:B------:R-:W-:Y:S01]  /*9c80*/  UMOV UR6, UR10 ;  /* 0x0000000a00067c82 */ /* 0x000fe20008000000 */
[----:B------:R-:W-:Y:S01]  /*9c90*/  @!P1 VIADD R10, R10, 0x16840 ;  /* 0x000168400a0a9836 */ /* 0x000fe20000000000 */
[----:B------:R-:W-:Y:S01]  /*9ca0*/  HGMMA.64x64x16.F32.BF16 R88, R148, gdesc[UR4].tnspB, R88, gsb0 ;  /* 0x40e0000494587df0 */ /* 0x000fe20008001858 */
[----:B------:R-:W-:Y:S01]  /*9cb0*/  UIADD3 UR6, UR10, 0x80, URZ ;  /* 0x000000800a067890 */ /* 0x000fe2000fffe03f */
[----:B------:R-:W3:Y:S01]  /*9cc0*/  LDC R8, c[0x0][0x2f0] ;  /* 0x0000bc00ff087b82 */ /* 0x000ee20000000800 */
[----:B------:R-:W-:Y:S01]  /*9cd0*/  UMOV UR7, 0x40000040 ;  /* 0x4000004000077882 */ /* 0x000fe20000000000 */
[----:B------:R-:W-:Y:S01]  /*9ce0*/  @!P1 PRMT R10, RZ, 0x654, R10 ;  /* 0x00000654ff0a9816 */ /* 0x000fe2000000000a */
[----:B0-----:R-:W-:Y:S01]  /*9cf0*/  @P5 IMAD.HI.U32 R0, R9, R0, RZ ;  /* 0x0000000009005227 */ /* 0x001fe200078e00ff */
[----:B--2---:R-:W-:-:S03]  /*9d00*/  ISETP.GE.U32.AND P2, PT, R2, 0x180, PT ;  /* 0x000001800200780c */ /* 0x004fc60003f46070 */
[----:B------:R-:W-:Y:S01]  /*9d10*/  IMAD.SHL.U32 R2, R3, 0x80, RZ ;  /* 0x0000008003027824 */ /* 0x000fe200078e00ff */
[----:B-1----:R-:W-:Y:S01]  /*9d20*/  @P5 SHF.R.U32.HI R9, RZ, R11, R0 ;  /* 0x0000000bff095219 */ /* 0x002fe20000011600 */
[----:B------:R-:W-:-:S03]  /*9d30*/  VIADD R0, R22, 0x9 ;  /* 0x0000000916007836 */ /* 0x000fc60000000000 */
[----:B------:R-:W-:Y:S01]  /*9d40*/  IADD3 R11, -R2, 0x1, RZ ;  /* 0x00000001020b7810 */ /* 0x000fe20007ffe1ff */
[----:B------:R-:W0:Y:S01]  /*9d50*/  SHFL.IDX PT, R15, R9, RZ, 0x1c1f ;  /* 0x001c1fff090f7589 */ /* 0x000e2200000e0000 */
[----:B------:R-:W-:-:S03]  /*9d60*/  SEL R14, R0, 0x9, !P2 ;  /* 0x00000009000e7807 */ /* 0x000fc60005000000 */
[----:B------:R-:W-:-:S04]  /*9d70*/  IMAD R11, R16, -0x2, R11 ;  /* 0xfffffffe100b7824 */ /* 0x000fc800078e020b */
[----:B---3--:R-:W-:-:S04]  /*9d80*/  IMAD R11, R8, UR41, R11 ;  /* 0x00000029080b7c24 */ /* 0x008fc8000f8e020b */
[----:B------:R-:W-:-:S04]  /*9d90*/  VIADD R11, R11, -UR24 ;  /* 0x800000180b0b7c36 */ /* 0x000fc80008000000 */
[----:B------:R-:W-:-:S04]  /*9da0*/  VIADD R0, R11, UR23 ;  /* 0x000000170b007c36 */ /* 0x000fc80008000000 */
[----:B0-----:R-:W-:Y:S01]  /*9db0*/  IMAD.IADD R12, R0, 0x1, R15 ;  /* 0x00000001000c7824 */ /* 0x001fe200078e020f */
        /* <DEDUP_REMOVED lines=33> */
[----:B------:R-:W-:Y:S02]  /*9fd0*/  ULOP3.LUT UR6, URZ, UR25, URZ, 0x33, !UPT ;  /* 0x000000193f067292 */ /* 0x000fe4000f8e333f */
        /* <DEDUP_REMOVED lines=19> */
.L_x_13503:
[----:B------:R-:W-:-:S05]  /*a110*/  IMAD.U32 R20, RZ, RZ, UR21 ;  /* 0x00000015ff147e24 */ /* 0x000fca000f8e00ff */
[----:B------:R-:W-:-:S13]  /*a120*/  ISETP.NE.AND P2, PT, R20, 0x1, PT ;  /* 0x000000011400780c */ /* 0x000fda0003f45270 */
[----:B------:R-:W0:Y:S02]  /*a130*/  @P2 LDC.64 R14, c[0x0][0x9e8] ;  /* 0x00027a00ff0e2b82 */ /* 0x000e240000000a00 */
[----:B0-----:R-:W-:-:S05]  /*a140*/  @P2 IMAD.HI.U32 R14, R11, R14, RZ ;  /* 0x0000000e0b0e2227 */ /* 0x001fca00078e00ff */
[----:B------:R-:W-:-:S07]  /*a150*/  @P2 SHF.R.U32.HI R11, RZ, R15, R14 ;  /* 0x0000000fff0b2219 */ /* 0x000fce000001160e */
.L_x_13504:
[----:B------:R-:W-:Y:S05]  /*a160*/  BSYNC B0 ;  /* 0x0000000000007941 */ /* 0x000fea0003800000 */
.L_x_13502:
[----:B------:R-:W-:-:S04]  /*a170*/  IMAD R11, R11, R20, -R2 ;  /* 0x000000140b0b7224 */ /* 0x000fc800078e0a02 */
[----:B------:R-:W-:-:S05]  /*a180*/  IMAD R11, R16, -0x2, R11 ;  /* 0xfffffffe100b7824 */ /* 0x000fca00078e020b */
[----:B------:R-:W-:Y:S02]  /*a190*/  VIADDMNMX R12, R11, R20, R12, PT ;  /* 0x000000140b0c7246 */ /* 0x000fe4000380010c */
[----:B------:R-:W-:-:S07]  /*a1a0*/  VIMNMX R13, R13, R11, !PT ;  /* 0x0000000b0d0d7248 */ /* 0x000fce0007fe0100 */
.L_x_13501:
        /* <DEDUP_REMOVED lines=114> */
.L_x_13507:
[----:B------:R-:W-:-:S05]  /*a8d0*/  IMAD.U32 R12, RZ, RZ, UR21 ;  /* 0x00000015ff0c7e24 */ /* 0x000fca000f8e00ff */
[----:B------:R-:W-:-:S13]  /*a8e0*/  ISETP.NE.AND P3, PT, R12, 0x1, PT ;  /* 0x000000010c00780c */ /* 0x000fda0003f65270 */
[----:B------:R-:W0:Y:S02]  /*a8f0*/  @P3 LDC.64 R8, c[0x0][0x9e8] ;  /* 0x00027a00ff083b82 */ /* 0x000e240000000a00 */
[----:B0-----:R-:W-:-:S05]  /*a900*/  @P3 IMAD.HI.U32 R8, R13, R8, RZ ;  /* 0x000000080d083227 */ /* 0x001fca00078e00ff */
[----:B------:R-:W-:-:S07]  /*a910*/  @P3 SHF.R.U32.HI R13, RZ, R9, R8 ;  /* 0x00000009ff0d3219 */ /* 0x000fce0000011608 */
.L_x_13508:
[----:B------:R-:W-:Y:S05]  /*a920*/  BSYNC B0 ;  /* 0x0000000000007941 */ /* 0x000fea0003800000 */
.L_x_13506:
[----:B------:R-:W-:-:S04]  /*a930*/  IMAD R13, R13, R12, -R2 ;  /* 0x0000000c0d0d7224 */ /* 0x000fc800078e0a02 */
[----:B------:R-:W-:-:S05]  /*a940*/  IMAD R13, R16, -0x2, R13 ;  /* 0xfffffffe100d7824 */ /* 0x000fca00078e020d */
[----:B------:R-:W-:Y:S02]  /*a950*/  VIADDMNMX R0, R13, R12, R0, PT ;  /* 0x0000000c0d007246 */ /* 0x000fe40003800100 */
[----:B------:R-:W-:-:S07]  /*a960*/  VIMNMX R10, R10, R13, !PT ;  /* 0x0000000d0a0a7248 */ /* 0x000fce0007fe0100 */
.L_x_13505:
        /* <DEDUP_REMOVED lines=76> */
[C---:B------:R-:W-:Y:S02]  /*ae30*/  ISETP.GT.AND P4, PT, R10.reuse, RZ, P2 ;  /* 0x000000ff0a00720c */ /* 0x040fe40001784270 */
[----:B------:R-:W-:Y:S02]  /*ae40*/  FSEL R39, R39, -INF , !P3 ;  /* 0xff80000027277808 */ /* 0x000fe40005800000 */
[----:B------:R-:W-:Y:S02]  /*ae50*/  ISETP.GT.AND P3, PT, R10, 0x21, P2 ;  /* 0x000000210a00780c */ /* 0x000fe40001764270 */
[----:B------:R-:W-:Y:S02]  /*ae60*/  ISETP.LT.OR P4, PT, R0, 0x1, P4 ;  /* 0x000000010000780c */ /* 0x000fe40002781670 */
[----:B0-----:R-:W-:-:S02]  /*ae70*/  FMNMX.FTZ R2, R2, R9, !PT ;  /* 0x0000000902027209 */ /* 0x001fc40007810000 */
[----:B------:R-:W-:Y:S02]  /*ae80*/  ISETP.LT.OR P3, PT, R0, 0x22, P3 ;  /* 0x000000220000780c */ /* 0x000fe40001f61670 */
[----:B------:R-:W-:Y:S01]  /*ae90*/  FSEL R26, R26, -INF , !P4 ;  /* 0xff8000001a1a7808 */ /* 0x000fe20006000000 */
[----:B------:R-:W0:Y:S01]  /*aea0*/  SHFL.BFLY PT, R9, R2, 0x1, 0x1f ;  /* 0x0c201f0002097f89 */ /* 0x000e2200000e0000 */
        /* <DEDUP_REMOVED lines=8> */
[----:B------:R-:W-:Y:S02]  /*af30*/  ISETP.GT.AND P4, PT, R10, 0x49, P2 ;  /* 0x000000490a00780c */ /* 0x000fe40001784270 */
[----:B------:R-:W-:-:S02]  /*af40*/  ISETP.LT.OR P3, PT, R0, 0x32, P3 ;  /* 0x000000320000780c */ /* 0x000fc40001f61670 */
[----:B------:R-:W-:Y:S02]  /*af50*/  FMNMX.FTZ R15, R31, R12, !PT ;  /* 0x0000000c1f0f7209 */ /* 0x000fe40007810000 */
[----:B------:R-:W-:Y:S02]  /*af60*/  ISETP.LT.OR P4, PT, R0, 0x4a, P4 ;  /* 0x0000004a0000780c */ /* 0x000fe40002781670 */
[----:B------:R-:W-:Y:S02]  /*af70*/  FSEL R51, R51, -INF , !P3 ;  /* 0xff80000033337808 */ /* 0x000fe40005800000 */
[----:B------:R-:W-:Y:S02]  /*af80*/  FMNMX.FTZ R12, R34, R15, !PT ;  /* 0x0000000f220c7209 */ /* 0x000fe40007810000 */
[----:B------:R-:W-:Y:S02]  /*af90*/  ISETP.GT.AND P3, PT, R10, 0x39, P2 ;  /* 0x000000390a00780c */ /* 0x000fe40001764270 */
[----:B------:R-:W-:-:S02]  /*afa0*/  FSEL R63, R63, -INF , !P4 ;  /* 0xff8000003f3f7808 */ /* 0x000fc40006000000 */
[----:B------:R-:W-:Y:S02]  /*afb0*/  ISETP.GT.AND P4, PT, R10, 0x50, P2 ;  /* 0x000000500a00780c */ /* 0x000fe40001784270 */
[----:B0-----:R-:W-:Y:S02]  /*afc0*/  FMNMX.FTZ R2, R2, R9, !PT ;  /* 0x0000000902027209 */ /* 0x001fe40007810000 */
[----:B------:R-:W-:Y:S02]  /*afd0*/  FMNMX.FTZ R21, R35, R12, !PT ;  /* 0x0000000c23157209 */ /* 0x000fe40007810000 */
[----:B------:R-:W-:Y:S01]  /*afe0*/  ISETP.LT.OR P3, PT, R0, 0x3a, P3 ;  /* 0x0000003a0000780c */ /* 0x000fe20001f61670 */
[----:B------:R-:W-:Y:S01]  /*aff0*/  FMUL.FTZ R8, R2, UR10 ;  /* 0x0000000a02087c20 */ /* 0x000fe20008410000 */
[----:B------:R-:W-:Y:S02]  /*b000*/  ISETP.LT.OR P4, PT, R0, 0x51, P4 ;  /* 0x000000510000780c */ /* 0x000fe40002781670 */
[----:B------:R-:W-:-:S02]  /*b010*/  FMNMX.FTZ R12, R38, R21, !PT ;  /* 0x00000015260c7209 */ /* 0x000fc40007810000 */
[----:B------:R-:W-:Y:S02]  /*b020*/  FSEL R55, R55, -INF , !P3 ;  /* 0xff80000037377808 */ /* 0x000fe40005800000 */
[----:B------:R-:W-:Y:S02]  /*b030*/  FSETP.NEU.FTZ.AND P3, PT, R2, -INF , PT ;  /* 0xff8000000200780b */ /* 0x000fe40003f7d000 */
[----:B------:R-:W-:Y:S02]  /*b040*/  FSEL R66, R66, -INF , !P4 ;  /* 0xff80000042427808 */ /* 0x000fe40006000000 */
[----:B------:R-:W-:Y:S02]  /*b050*/  ISETP.GT.AND P4, PT, R10, 0x51, P2 ;  /* 0x000000510a00780c */ /* 0x000fe40001784270 */
[----:B------:R-:W-:Y:S02]  /*b060*/  FMNMX.FTZ R21, R39, R12, !PT ;  /* 0x0000000c27157209 */ /* 0x000fe40007810000 */
[----:B------:R-:W-:-:S02]  /*b070*/  FSEL R8, R8, RZ, P3 ;  /* 0x000000ff08087208 */ /* 0x000fc40001800000 */
[----:B------:R-:W-:Y:S02]  /*b080*/  ISETP.LT.OR P4, PT, R0, 0x52, P4 ;  /* 0x000000520000780c */ /* 0x000fe40002781670 */
        /* <DEDUP_REMOVED lines=23> */
[--C-:B------:R-:W-:Y:S01]  /*b200*/  FFMA.FTZ R146, R36, UR10, -R8.reuse ;  /* 0x0000000a24927c23 */ /* 0x100fe20008010808 */
[----:B------:R-:W-:Y:S01]  /*b210*/  FSEL R71, R71, -INF , !P4 ;  /* 0xff80000047477808 */ /* 0x000fe20006000000 */
[--C-:B------:R-:W-:Y:S01]  /*b220*/  FFMA.FTZ R140, R40, UR10, -R8.reuse ;  /* 0x0000000a288c7c23 */ /* 0x100fe20008010808 */
[----:B------:R-:W-:Y:S01]  /*b230*/  ISETP.GT.AND P4, PT, R10, 0x60, P2 ;  /* 0x000000600a00780c */ /* 0x000fe20001784270 */
[--C-:B------:R-:W-:Y:S01]  /*b240*/  FFMA.FTZ R142, R44, UR10, -R8.reuse ;  /* 0x0000000a2c8e7c23 */ /* 0x100fe20008010808 */
[----:B------:R-:W-:Y:S01]  /*b250*/  FMNMX.FTZ R12, R54, R29, !PT ;  /* 0x0000001d360c7209 */ /* 0x000fe20007810000 */
[----:B------:R-:W-:Y:S01]  /*b260*/  MUFU.EX2 R150, R150 ;  /* 0x0000009600967308 */ /* 0x000fe20000000800 */
        /* <DEDUP_REMOVED lines=23> */
[----:B------:R-:W-:Y:S01]  /*b3e0*/  MUFU.EX2 R13, R13 ;  /* 0x0000000d000d7308 */ /* 0x000fe20000000800 */
[----:B------:R-:W-:Y:S01]  /*b3f0*/  FSEL R78, R78, -INF , !P4 ;  /* 0xff8000004e4e7808 */ /* 0x000fe20006000000 */
[--C-:B------:R-:W-:Y:S01]  /*b400*/  FFMA.FTZ R126, R76, UR10, -R8.reuse ;  /* 0x0000000a4c7e7c23 */ /* 0x100fe20008010808 */
[----:B------:R-:W-:Y:S01]  /*b410*/  FMNMX.FTZ R12, R66, R33, !PT ;  /* 0x00000021420c7209 */ /* 0x000fe20007810000 */
        /* <DEDUP_REMOVED lines=8> */
[----:B------:R-:W-:Y:S01]  /*b4a0*/  FFMA.FTZ R122, R84, UR10, -R8 ;  /* 0x0000000a547a7c23 */ /* 0x000fe20008010808 */
[----:B------:R-:W-:-:S02]  /*b4b0*/  FSEL R79, R79, -INF , !P4 ;  /* 0xff8000004f4f7808 */ /* 0x000fc40006000000 */
[----:B------:R-:W-:Y:S01]  /*b4c0*/  ISETP.GT.AND P4, PT, R10, 0x70, P2 ;  /* 0x000000700a00780c */ /* 0x000fe20001784270 */
[----:B------:R-:W-:Y:S01]  /*b4d0*/  MUFU.EX2 R15, R15 ;  /* 0x0000000f000f7308 */ /* 0x000fe20000000800 */
[----:B------:R-:W-:Y:S02]  /*b4e0*/  FMNMX.FTZ R37, R71, R12, !PT ;  /* 0x0000000c47257209 */ /* 0x000fe40007810000 */
[----:B------:R-:W-:Y:S02]  /*b4f0*/  ISETP.LT.OR P4, PT, R0, 0x71, P4 ;  /* 0x000000710000780c */ /* 0x000fe40002781670 */
[----:B------:R-:W-:Y:S01]  /*b500*/  FMNMX.FTZ R12, R74, R37, !PT ;  /* 0x000000254a0c7209 */ /* 0x000fe20007810000 */
[----:B------:R-:W-:Y:S01]  /*b510*/  FFMA.FTZ R37, R57, UR10, -R8 ;  /* 0x0000000a39257c23 */ /* 0x000fe20008010808 */
[----:B------:R-:W-:Y:S01]  /*b520*/  FSEL R82, R82, -INF , !P4 ;  /* 0xff80000052527808 */ /* 0x000fe20006000000 */
[----:B------:R-:W-:Y:S01]  /*b530*/  MUFU.EX2 R140, R140 ;  /* 0x0000008c008c7308 */ /* 0x000fe20000000800 */
[----:B------:R-:W-:-:S02]  /*b540*/  ISETP.GT.AND P4, PT, R10, 0x71, P2 ;  /* 0x000000710a00780c */ /* 0x000fc40001784270 */
[----:B------:R-:W-:Y:S02]  /*b550*/  FMNMX.FTZ R41, R75, R12, !PT ;  /* 0x0000000c4b297209 */ /* 0x000fe40007810000 */
[----:B------:R-:W-:Y:S02]  /*b560*/  ISETP.LT.OR P4, PT, R0, 0x72, P4 ;  /* 0x000000720000780c */ /* 0x000fe40002781670 */
[----:B------:R-:W-:Y:S01]  /*b570*/  FMNMX.FTZ R12, R78, R41, !PT ;  /* 0x000000294e0c7209 */ /* 0x000fe20007810000 */
[----:B------:R-:W-:Y:S01]  /*b580*/  MUFU.EX2 R21, R21 ;  /* 0x0000001500157308 */ /* 0x000fe20000000800 */
[----:B------:R-:W-:Y:S02]  /*b590*/  FSEL R83, R83, -INF , !P4 ;  /* 0xff80000053537808 */ /* 0x000fe40006000000 */
[----:B------:R-:W-:Y:S02]  /*b5a0*/  ISETP.GT.AND P4, PT, R10, 0x78, P2 ;  /* 0x000000780a00780c */ /* 0x000fe40001784270 */
[----:B------:R-:W-:-:S02]  /*b5b0*/  FMNMX.FTZ R41, R79, R12, !PT ;  /* 0x0000000c4f297209 */ /* 0x000fc40007810000 */
[----:B------:R-:W-:Y:S01]  /*b5c0*/  ISETP.GT.AND P2, PT, R10, 0x79, P2 ;  /* 0x000000790a00780c */ /* 0x000fe20001744270 */
[----:B------:R-:W-:Y:S01]  /*b5d0*/  MUFU.EX2 R142, R142 ;  /* 0x0000008e008e7308 */ /* 0x000fe20000000800 */
[----:B------:R-:W-:Y:S02]  /*b5e0*/  ISETP.LT.OR P4, PT, R0, 0x79, P4 ;  /* 0x000000790000780c */ /* 0x000fe40002781670 */
[----:B------:R-:W-:Y:S01]  /*b5f0*/  FMNMX.FTZ R10, R82, R41, !PT ;  /* 0x00000029520a7209 */ /* 0x000fe20007810000 */
[--C-:B------:R-:W-:Y:S01]  /*b600*/  FFMA.FTZ R41, R61, UR10, -R8.reuse ;  /* 0x0000000a3d297c23 */ /* 0x100fe20008010808 */
[----:B------:R-:W-:Y:S01]  /*b610*/  ISETP.LT.OR P2, PT, R0, 0x7a, P2 ;  /* 0x0000007a0000780c */ /* 0x000fe20001741670 */
[----:B------:R-:W-:Y:S01]  /*b620*/  FFMA.FTZ R61, R81, UR10, -R8 ;  /* 0x0000000a513d7c23 */ /* 0x000fe20008010808 */
[----:B------:R-:W-:Y:S01]  /*b630*/  FSEL R86, R86, -INF , !P4 ;  /* 0xff80000056567808 */ /* 0x000fe20006000000 */
[----:B------:R-:W-:Y:S01]  /*b640*/  MUFU.EX2 R25, R25 ;  /* 0x0000001900197308 */ /* 0x000fe20000000800 */
[----:B------:R-:W-:-:S02]  /*b650*/  FMNMX.FTZ R45, R83, R10, !PT ;  /* 0x0000000a532d7209 */ /* 0x000fc40007810000 */
[----:B------:R-:W-:Y:S02]  /*b660*/  FSEL R87, R87, -INF , !P2 ;  /* 0xff80000057577808 */ /* 0x000fe40005000000 */
[----:B------:R-:W-:Y:S01]  /*b670*/  FMNMX.FTZ R0, R86, R45, !PT ;  /* 0x0000002d56007209 */ /* 0x000fe20007810000 */
[----:B------:R-:W-:Y:S01]  /*b680*/  FFMA.FTZ R45, R65, UR10, -R8 ;  /* 0x0000000a412d7c23 */ /* 0x000fe20008010808 */
[----:B------:R-:W-:Y:S01]  /*b690*/  FSEL R69, R2, RZ, P3 ;  /* 0x000000ff02457208 */ /* 0x000fe20001800000 */
[----:B------:R-:W-:Y:S01]  /*b6a0*/  MUFU.EX2 R136, R136 ;  /* 0x0000008800887308 */ /* 0x000fe20000000800 */
[----:B------:R-:W-:-:S03]  /*b6b0*/  FMNMX.FTZ R0, R87, R0, !PT ;  /* 0x0000000057007209 */ /* 0x000fc60007810000 */
[----:B------:R-:W-:Y:S02]  /*b6c0*/  FADD.FTZ R6, -R69, R6 ;  /* 0x0000000645067221 */ /* 0x000fe40000010100 */
[----:B------:R-:W0:Y:S02]  /*b6d0*/  SHFL.BFLY PT, R57, R0, 0x2, 0x1f ;  /* 0x0c401f0000397f89 */ /* 0x000e2400000e0000 */
        /* <DEDUP_REMOVED lines=15> */
[----:B------:R-:W-:Y:S03]  /*b7d0*/  MUFU.EX2 R41, R41 ;  /* 0x0000002900297308 */ /* 0x000fe60000000800 */
[----:B------:R-:W-:-:S05]  /*b7e0*/  FSEL R28, R28, RZ, P2 ;  /* 0x000000ff1c1c7208 */ /* 0x000fca0001000000 */
[----:B------:R-:W0:Y:S01]  /*b7f0*/  MUFU.EX2 R65, R65 ;  /* 0x0000004100417308 */ /* 0x000e220000000800 */
[--C-:B------:R-:W-:Y:S01]  /*b800*/  FFMA.FTZ R6, R26, UR10, -R28.reuse ;  /* 0x0000000a1a067c23 */ /* 0x100fe2000801081c */
[--C-:B------:R-:W-:Y:S01]  /*b810*/  FFMA.FTZ R151, R30, UR10, -R28.reuse ;  /* 0x0000000a1e977c23 */ /* 0x100fe2000801081c */
[--C-:B------:R-:W-:Y:S01]  /*b820*/  FFMA.FTZ R149, R27, UR10, -R28.reuse ;  /* 0x0000000a1b957c23 */ /* 0x100fe2000801081c */
[--C-:B-1----:R-:W-:Y:S01]  /*b830*/  FFMA.FTZ R8, R31, UR10, -R28.reuse ;  /* 0x0000000a1f087c23 */ /* 0x102fe2000801081c */
        /* <DEDUP_REMOVED lines=12> */
[----:B0-----:R-:W-:Y:S01]  /*b900*/  FFMA.FTZ R26, R65, R5, R148 ;  /* 0x00000005411a7223 */ /* 0x001fe20000010094 */
[--C-:B------:R-:W-:Y:S01]  /*b910*/  FFMA.FTZ R139, R54, UR10, -R28.reuse ;  /* 0x0000000a368b7c23 */ /* 0x100fe2000801081c */
[--C-:B------:R-:W-:Y:S01]  /*b920*/  FFMA.FTZ R55, R55, UR10, -R28.reuse ;  /* 0x0000000a37377c23 */ /* 0x100fe2000801081c */
[----:B------:R-:W-:Y:S01]  /*b930*/  FFMA.FTZ R133, R58, UR10, -R28 ;  /* 0x0000000a3a857c23 */ /* 0x000fe2000801081c */
[C---:B------:R-:W-:Y:S01]  /*b940*/  FADD.FTZ R5, R9.reuse, R26 ;  /* 0x0000001a09057221 */ /* 0x040fe20000010000 */
[--C-:B------:R-:W-:Y:S01]  /*b950*/  FFMA.FTZ R135, R62, UR10, -R28.reuse ;  /* 0x0000000a3e877c23 */ /* 0x100fe2000801081c */
[----:B------:R-:W-:Y:S01]  /*b960*/  F2FP.BF16.F32.PACK_AB R148, R9, R148 ;  /* 0x000000940994723e */ /* 0x000fe200000010ff */
[----:B------:R-:W-:Y:S01]  /*b970*/  MUFU.EX2 R151, R151 ;  /* 0x0000009700977308 */ /* 0x000fe20000000800 */
[----:B------:R-:W-:Y:S01]  /*b980*/  FADD.FTZ R26, R150, R5 ;  /* 0x00000005961a7221 */ /* 0x000fe20000010000 */
[--C-:B------:R-:W-:Y:S01]  /*b990*/  FFMA.FTZ R129, R66, UR10, -R28.reuse ;  /* 0x0000000a42817c23 */ /* 0x100fe2000801081c */
[--C-:B------:R-:W-:Y:S01]  /*b9a0*/  FFMA.FTZ R131, R70, UR10, -R28.reuse ;  /* 0x0000000a46837c23 */ /* 0x100fe2000801081c */
[----:B------:R-:W-:Y:S01]  /*b9b0*/  FFMA.FTZ R125, R74, UR10, -R28 ;  /* 0x0000000a4a7d7c23 */ /* 0x000fe2000801081c */
[----:B------:R-:W-:Y:S01]  /*b9c0*/  FADD.FTZ R5, R11, R26 ;  /* 0x0000001a0b057221 */ /* 0x000fe20000010000 */
[----:B------:R-:W-:Y:S01]  /*b9d0*/  FSEL R26, R0, RZ, P2 ;  /* 0x000000ff001a7208 */ /* 0x000fe20001000000 */
[--C-:B------:R-:W-:Y:S01]  /*b9e0*/  FFMA.FTZ R75, R75, UR10, -R28.reuse ;  /* 0x0000000a4b4b7c23 */ /* 0x100fe2000801081c */
[----:B------:R-:W-:Y:S01]  /*b9f0*/  MUFU.EX2 R8, R8 ;  /* 0x0000000800087308 */ /* 0x000fe20000000800 */
[----:B------:R-:W-:Y:S01]  /*ba00*/  FADD.FTZ R30, R144, R5 ;  /* 0x00000005901e7221 */ /* 0x000fe20000010000 */
[--C-:B------:R-:W-:Y:S01]  /*ba10*/  FFMA.FTZ R78, R78, UR10, -R28.reuse ;  /* 0x0000000a4e4e7c23 */ /* 0x100fe2000801081c */
[----:B------:R-:W-:Y:S01]  /*ba20*/  FADD.FTZ R5, -R26, R7 ;  /* 0x000000071a057221 */ /* 0x000fe20000010100 */
[----:B------:R-:W-:Y:S01]  /*ba30*/  FFMA.FTZ R79, R79, UR10, -R28 ;  /* 0x0000000a4f4f7c23 */ /* 0x000fe2000801081c */
[----:B------:R-:W-:Y:S01]  /*ba40*/  FADD.FTZ R7, R13, R30 ;  /* 0x0000001e0d077221 */ /* 0x000fe20000010000 */
[--C-:B------:R-:W-:Y:S01]  /*ba50*/  FFMA.FTZ R82, R82, UR10, -R28.reuse ;  /* 0x0000000a52527c23 */ /* 0x100fe2000801081c */
[----:B------:R-:W-:Y:S01]  /*ba60*/  FMUL.FTZ R5, R5, UR10 ;  /* 0x0000000a05057c20 */ /* 0x000fe20008410000 */
[----:B------:R-:W-:Y:S01]  /*ba70*/  MUFU.EX2 R145, R145 ;  /* 0x0000009100917308 */ /* 0x000fe20000000800 */
[----:B------:R-:W-:Y:S01]  /*ba80*/  FADD.FTZ R30, R146, R7 ;  /* 0x00000007921e7221 */ /* 0x000fe20000010000 */
[--C-:B------:R-:W-:Y:S01]  /*ba90*/  FFMA.FTZ R83, R83, UR10, -R28.reuse ;  /* 0x0000000a53537c23 */ /* 0x100fe2000801081c */
[----:B------:R-:W-:Y:S01]  /*baa0*/  FFMA.FTZ R86, R86, UR10, -R28 ;  /* 0x0000000a56567c23 */ /* 0x000fe2000801081c */
[----:B------:R-:W-:-:S02]  /*bab0*/  IMAD.U32 R31, RZ, RZ, UR26 ;  /* 0x0000001aff1f7e24 */ /* 0x000fc4000f8e00ff */
[----:B------:R-:W-:Y:S01]  /*bac0*/  FADD.FTZ R27, R15, R30 ;  /* 0x0000001e0f1b7221 */ /* 0x000fe20000010000 */
[----:B------:R-:W-:Y:S01]  /*bad0*/  ISETP.GT.AND P2, PT, R3, UR43, PT ;  /* 0x0000002b03007c0c */ /* 0x000fe2000bf44270 */
[----:B------:R-:W-:Y:S01]  /*bae0*/  UMOV UR26, UR37 ;  /* 0x00000025001a7c82 */ /* 0x000fe20008000000 */
[----:B------:R0:W1:Y:S01]  /*baf0*/  MUFU.EX2 R7, R5 ;  /* 0x0000000500077308 */ /* 0x0000620000000800 */
[----:B------:R-:W-:Y:S01]  /*bb00*/  FADD.FTZ R30, R140, R27 ;  /* 0x0000001b8c1e7221 */ /* 0x000fe20000010000 */
[----:B------:R-:W-:Y:S01]  /*bb10*/  @!P1 LEA R31, R31, UR45, 0x3 ;  /* 0x0000002d1f1f9c11 */ /* 0x000fe2000f8e18ff */
[-C--:B------:R-:W-:Y:S01]  /*bb20*/  FMUL.FTZ R88, R88, R65.reuse ;  /* 0x0000004158587220 */ /* 0x080fe20000410000 */
[----:B------:R-:W-:Y:S01]  /*bb30*/  F2FP.BF16.F32.PACK_AB R150, R11, R150 ;  /* 0x000000960b96723e */ /* 0x000fe200000010ff */
[----:B------:R-:W-:Y:S01]  /*bb40*/  FADD.FTZ R27, R21, R30 ;  /* 0x0000001e151b7221 */ /* 0x000fe20000010000 */
[----:B------:R-:W-:Y:S01]  /*bb50*/  FFMA.FTZ R30, R59, UR10, -R28 ;  /* 0x0000000a3b1e7c23 */ /* 0x000fe2000801081c */
[----:B------:R-:W-:Y:S01]  /*bb60*/  @!P1 VIADD R31, R31, 0x16860 ;  /* 0x000168601f1f9836 */ /* 0x000fe20000000000 */
[----:B------:R-:W2:Y:S01]  /*bb70*/  MUFU.EX2 R10, R10 ;  /* 0x0000000a000a7308 */ /* 0x000ea20000000800 */
[----:B------:R-:W-:Y:S01]  /*bb80*/  FADD.FTZ R32, R142, R27 ;  /* 0x0000001b8e207221 */ /* 0x000fe20000010000 */
[----:B------:R-:W-:Y:S01]  /*bb90*/  F2FP.BF16.F32.PACK_AB R144, R13, R144 ;  /* 0x000000900d90723e */ /* 0x000fe200000010ff */
[-C--:B------:R-:W-:Y:S01]  /*bba0*/  FMUL.FTZ R89, R89, R65.reuse ;  /* 0x0000004159597220 */ /* 0x080fe20000410000 */
[----:B------:R-:W-:Y:S01]  /*bbb0*/  @!P1 PRMT R31, RZ, 0x654, R31 ;  /* 0x00000654ff1f9816 */ /* 0x000fe2000000001f */
[----:B0-----:R-:W-:Y:S01]  /*bbc0*/  FADD.FTZ R5, R25, R32 ;  /* 0x0000002019057221 */ /* 0x001fe20000010000 */
[----:B------:R-:W-:Y:S01]  /*bbd0*/  F2FP.BF16.F32.PACK_AB R146, R15, R146 ;  /* 0x000000920f92723e */ /* 0x000fe200000010ff */
[----:B------:R-:W-:Y:S01]  /*bbe0*/  FMUL.FTZ R92, R92, R65 ;  /* 0x000000415c5c7220 */ /* 0x000fe20000410000 */
[----:B------:R-:W0:Y:S01]  /*bbf0*/  MUFU.EX2 R147, R147 ;  /* 0x0000009300937308 */ /* 0x000e220000000800 */
[----:B-1----:R-:W-:Y:S01]  /*bc00*/  FFMA.FTZ R32, R7, R4, R6 ;  /* 0x0000000407207223 */ /* 0x002fe20000010006 */
[----:B------:R-:W-:Y:S01]  /*bc10*/  FADD.FTZ R36, R136, R5 ;  /* 0x0000000588247221 */ /* 0x000fe20000010000 */
[----:B------:R-:W-:Y:S01]  /*bc20*/  FFMA.FTZ R4, R63, UR10, -R28 ;  /* 0x0000000a3f047c23 */ /* 0x000fe2000801081c */
[----:B------:R1:W-:Y:S01]  /*bc30*/  @!P1 SYNCS.ARRIVE.TRANS64.RED.A1T0 RZ, [R31+URZ], RZ ;  /* 0x000000ff1fff99a7 */ /* 0x0003e2000810043f */
[----:B------:R-:W-:Y:S01]  /*bc40*/  FADD.FTZ R34, R149, R32 ;  /* 0x0000002095227221 */ /* 0x000fe20000010000 */
[----:B------:R-:W-:Y:S01]  /*bc50*/  FADD.FTZ R27, R29, R36 ;  /* 0x000000241d1b7221 */ /* 0x000fe20000010000 */
[----:B------:R-:W-:Y:S01]  /*bc60*/  FFMA.FTZ R32, R67, UR10, -R28 ;  /* 0x0000000a43207c23 */ /* 0x000fe2000801081c */
[----:B------:R-:W3:Y:S01]  /*bc70*/  MUFU.EX2 R12, R12 ;  /* 0x0000000c000c7308 */ /* 0x000ee20000000800 */
[----:B------:R-:W-:Y:S01]  /*bc80*/  FADD.FTZ R5, R151, R34 ;  /* 0x0000002297057221 */ /* 0x000fe20000010000 */
[----:B------:R-:W-:Y:S01]  /*bc90*/  FADD.FTZ R34, R138, R27 ;  /* 0x0000001b8a227221 */ /* 0x000fe20000010000 */
[----:B------:R-:W-:Y:S01]  /*bca0*/  F2FP.BF16.F32.PACK_AB R149, R149, R6 ;  /* 0x000000069595723e */ /* 0x000fe200000010ff */
[-C--:B------:R-:W-:Y:S01]  /*bcb0*/  FMUL.FTZ R90, R90, R7.reuse ;  /* 0x000000075a5a7220 */ /* 0x080fe20000410000 */
[----:B------:R-:W-:Y:S01]  /*bcc0*/  FADD.FTZ R36, R8, R5 ;  /* 0x0000000508247221 */ /* 0x000fe20000010000 */
[----:B------:R-:W-:Y:S01]  /*bcd0*/  FADD.FTZ R27, R33, R34 ;  /* 0x00000022211b7221 */ /* 0x000fe20000010000 */
[----:B------:R-:W-:Y:S01]  /*bce0*/  FFMA.FTZ R34, R71, UR10, -R28 ;  /* 0x0000000a47227c23 */ /* 0x000fe2000801081c */
[----:B------:R-:W4:Y:S01]  /*bcf0*/  MUFU.EX2 R141, R141 ;  /* 0x0000008d008d7308 */ /* 0x000f220000000800 */
[----:B------:R-:W-:Y:S01]  /*bd00*/  FADD.FTZ R5, R145, R36 ;  /* 0x0000002491057221 */ /* 0x000fe20000010000 */
[----:B------:R-:W-:Y:S01]  /*bd10*/  FADD.FTZ R38, R132, R27 ;  /* 0x0000001b84267221 */ /* 0x000fe20000010000 */
[----:B------:R-:W-:Y:S01]  /*bd20*/  FFMA.FTZ R28, R87, UR10, -R28 ;  /* 0x0000000a571c7c23 */ /* 0x000fe2000801081c */
[-C--:B------:R-:W-:Y:S01]  /*bd30*/  FMUL.FTZ R91, R91, R7.reuse ;  /* 0x000000075b5b7220 */ /* 0x080fe20000410000 */
[----:B--2---:R-:W-:Y:S01]  /*bd40*/  FADD.FTZ R36, R10, R5 ;  /* 0x000000050a247221 */ /* 0x004fe20000010000 */
[----:B------:R-:W-:Y:S01]  /*bd50*/  FADD.FTZ R27, R37, R38 ;  /* 0x00000026251b7221 */ /* 0x000fe20000010000 */
[-C--:B------:R-:W-:Y:S01]  /*bd60*/  FMUL.FTZ R94, R94, R7.reuse ;  /* 0x000000075e5e7220 */ /* 0x080fe20000410000 */
[----:B------:R-:W2:Y:S01]  /*bd70*/  MUFU.EX2 R14, R14 ;  /* 0x0000000e000e7308 */ /* 0x000ea20000000800 */
[----:B0-----:R-:W-:Y:S01]  /*bd80*/  FADD.FTZ R5, R147, R36 ;  /* 0x0000002493057221 */ /* 0x001fe20000010000 */
[----:B------:R-:W-:Y:S01]  /*bd90*/  FADD.FTZ R38, R134, R27 ;  /* 0x0000001b86267221 */ /* 0x000fe20000010000 */
[-C--:B------:R-:W-:Y:S01]  /*bda0*/  FMUL.FTZ R95, R95, R7.reuse ;  /* 0x000000075f5f7220 */ /* 0x080fe20000410000 */
[-C--:B------:R-:W-:Y:S01]  /*bdb0*/  FMUL.FTZ R98, R98, R7.reuse ;  /* 0x0000000762627220 */ /* 0x080fe20000410000 */
[----:B---3--:R-:W-:Y:S01]  /*bdc0*/  FADD.FTZ R36, R12, R5 ;  /* 0x000000050c247221 */ /* 0x008fe20000010000 */
[----:B------:R-:W-:Y:S01]  /*bdd0*/  FADD.FTZ R27, R41, R38 ;  /* 0x00000026291b7221 */ /* 0x000fe20000010000 */
[-C--:B------:R-:W-:Y:S01]  /*bde0*/  FMUL.FTZ R99, R99, R7.reuse ;  /* 0x0000000763637220 */ /* 0x080fe20000410000 */
[----:B------:R-:W0:Y:S01]  /*bdf0*/  MUFU.EX2 R128, R128 ;  /* 0x0000008000807308 */ /* 0x000e220000000800 */
        /* <DEDUP_REMOVED lines=12> */
[----:B------:R-:W-:Y:S01]  /*bec0*/  FMUL.FTZ R119, R119, R7 ;  /* 0x0000000777777220 */ /* 0x000fe20000410000 */
[----:B------:R-:W-:Y:S01]  /*bed0*/  F2FP.BF16.F32.PACK_AB R140, R21, R140 ;  /* 0x0000008c158c723e */ /* 0x000fe200000010ff */
[-C--:B------:R-:W-:Y:S01]  /*bee0*/  FMUL.FTZ R93, R93, R65.reuse ;  /* 0x000000415d5d7220 */ /* 0x080fe20000410000 */
[----:B------:R-:W2:Y:S01]  /*bef0*/  MUFU.EX2 R45, R45 ;  /* 0x0000002d002d7308 */ /* 0x000ea20000000800 */
        /* <DEDUP_REMOVED lines=8> */
[----:B---3--:R-:W-:Y:S01]  /*bf80*/  FADD.FTZ R5, R143, R36 ;  /* 0x000000248f057221 */ /* 0x008fe20000010000 */
[----:B------:R-:W-:Y:S01]  /*bf90*/  F2FP.BF16.F32.PACK_AB R132, R37, R132 ;  /* 0x000000842584723e */ /* 0x000fe200000010ff */
[-C--:B------:R-:W-:Y:S01]  /*bfa0*/  FMUL.FTZ R101, R101, R65.reuse ;  /* 0x0000004165657220 */ /* 0x080fe20000410000 */
[----:B------:R-:W-:Y:S01]  /*bfb0*/  F2FP.BF16.F32.PACK_AB R134, R41, R134 ;  /* 0x000000862986723e */ /* 0x000fe200000010ff */
[-C--:B------:R-:W-:Y:S01]  /*bfc0*/  FMUL.FTZ R104, R104, R65.reuse ;  /* 0x0000004168687220 */ /* 0x080fe20000410000 */
[-C--:B------:R-:W-:Y:S01]  /*bfd0*/  FMUL.FTZ R105, R105, R65.reuse ;  /* 0x0000004169697220 */ /* 0x080fe20000410000 */
[-C--:B------:R-:W-:Y:S01]  /*bfe0*/  FMUL.FTZ R108, R108, R65.reuse ;  /* 0x000000416c6c7220 */ /* 0x080fe20000410000 */
[----:B------:R-:W3:Y:S01]  /*bff0*/  MUFU.EX2 R130, R130 ;  /* 0x0000008200827308 */ /* 0x000ee20000000800 */
[C---:B--2---:R-:W-:Y:S01]  /*c000*/  FADD.FTZ R27, R45.reuse, R38 ;  /* 0x000000262d1b7221 */ /* 0x044fe20000010000 */
[----:B------:R-:W-:Y:S01]  /*c010*/  F2FP.BF16.F32.PACK_AB R128, R45, R128 ;  /* 0x000000802d80723e */ /* 0x000fe200000010ff */
        /* <DEDUP_REMOVED lines=8> */
[----:B------:R-:W-:Y:S01]  /*c0a0*/  VIADD R3, R3, 0xffffffff ;  /* 0xffffffff03037836 */ /* 0x000fe20000000000 */
[----:B------:R-:W-:Y:S01]  /*c0b0*/  F2FP.BF16.F32.PACK_AB R145, R10, R145 ;  /* 0x000000910a91723e */ /* 0x000fe200000010ff */
[----:B------:R-:W-:Y:S01]  /*c0c0*/  IMAD.MOV.U32 R6, RZ, RZ, R2 ;  /* 0x000000ffff067224 */ /* 0x000fe200078e0002 */
[----:B------:R-:W-:Y:S01]  /*c0d0*/  F2FP.BF16.F32.PACK_AB R147, R12, R147 ;  /* 0x000000930c93723e */ /* 0x000fe200000010ff */
[----:B------:R-:W-:Y:S01]  /*c0e0*/  IMAD.MOV.U32 R7, RZ, RZ, R0 ;  /* 0x000000ffff077224 */ /* 0x000fe200078e0000 */
[----:B------:R-:W0:Y:S01]  /*c0f0*/  MUFU.EX2 R49, R49 ;  /* 0x0000003100317308 */ /* 0x000e220000000800 */
[----:B---3--:R-:W-:Y:S01]  /*c100*/  FADD.FTZ R38, R130, R27 ;  /* 0x0000001b82267221 */ /* 0x008fe20000010000 */
[----:B------:R-:W-:-:S02]  /*c110*/  F2FP.BF16.F32.PACK_AB R141, R14, R141 ;  /* 0x0000008d0e8d723e */ /* 0x000fc400000010ff */
[----:B------:R-:W-:-:S04]  /*c120*/  F2FP.BF16.F32.PACK_AB R143, R20, R143 ;  /* 0x0000008f148f723e */ /* 0x000fc800000010ff */
        /* <DEDUP_REMOVED lines=39> */
[----:B--2---:R-:W-:Y:S01]  /*c3a0*/  FADD.FTZ R38, R122, R9 ;  /* 0x000000097a267221 */ /* 0x004fe20000010000 */
[----:B------:R-:W-:-:S03]  /*c3b0*/  F2FP.BF16.F32.PACK_AB R122, R69, R122 ;  /* 0x0000007a457a723e */ /* 0x000fc600000010ff */
[----:B------:R-:W-:-:S03]  /*c3c0*/  FADD.FTZ R5, R69, R38 ;  /* 0x0000002645057221 */ /* 0x000fc60000010000 */
        /* <DEDUP_REMOVED lines=24> */
[----:B------:R-:W-:-:S03]  /*c550*/  F2FP.BF16.F32.PACK_AB R121, R83, R121 ;  /* 0x000000795379723e */ /* 0x000fc600000010ff */
[----:B---3--:R-:W-:-:S04]  /*c560*/  FADD.FTZ R36, R123, R36 ;  /* 0x000000247b247221 */ /* 0x008fc80000010000 */
[C---:B--2---:R-:W-:Y:S01]  /*c570*/  FADD.FTZ R4, R28.reuse, R36 ;  /* 0x000000241c047221 */ /* 0x044fe20000010000 */
[----:B------:R-:W-:Y:S01]  /*c580*/  F2FP.BF16.F32.PACK_AB R123, R28, R123 ;  /* 0x0000007b1c7b723e */ /* 0x000fe200000010ff */
[----:B-1----:R-:W-:Y:S06]  /*c590*/  @P2 BRA `(.L_x_13509) ;  /* 0xffffffd000b82947 */ /* 0x002fec000383ffff */
.L_x_13492:
[----:B------:R-:W-:Y:S06]  /*c5a0*/  BAR.ARV 0x8, 0x200 ;  /* 0x0208000000007b1d */ /* 0x000fec0000002000 */
[----:B------:R-:W-:Y:S05]  /*c5b0*/  @!P0 BRA `(.L_x_13510) ;  /* 0x0000000000048947 */ /* 0x000fea0003800000 */
[----:B------:R-:W-:Y:S01]  /*c5c0*/  BPT.TRAP 0x1 ;  /* 0x000000040000795c */ /* 0x000fe20000300000 */
.L_x_13510:
[----:B------:R-:W-:Y:S01]  /*c5d0*/  ULEA UR5, UR37, UR45, 0x3 ;  /* 0x0000002d25057291 */ /* 0x000fe2000f8e183f */
[----:B------:R-:W-:-:S05]  /*c5e0*/  IMAD.U32 R3, RZ, RZ, UR36 ;  /* 0x00000024ff037e24 */ /* 0x000fca000f8e00ff */
[----:B------:R-:W-:-:S04]  /*c5f0*/  SHF.L.U32 R3, R3, 0x1f, RZ ;  /* 0x0000001f03037819 */ /* 0x000fc800000006ff */
[----:B------:R0:W1:Y:S01]  /*c600*/  SYNCS.PHASECHK.TRANS64.TRYWAIT P2, [UR5+0x16850], R3 ;  /* 0x01685003ff0075a7 */ /* 0x0000620008040145 */
[----:B------:R-:W-:Y:S05]  /*c610*/  @!P0 BRA `(.L_x_13511) ;  /* 0x0000000000048947 */ /* 0x000fea0003800000 */
[----:B------:R-:W-:Y:S01]  /*c620*/  BPT.TRAP 0x1 ;  /* 0x000000040000795c */ /* 0x000fe20000300000 */
.L_x_13511:
[----:B-1----:R-:W-:Y:S05]  /*c630*/  @P2 BRA `(.L_x_13512) ;  /* 0x0000000000082947 */ /* 0x002fea0003800000 */
[----:B------:R-:W1:Y:S02]  /*c640*/  SYNCS.PHASECHK.TRANS64.TRYWAIT P0, [UR5+0x16850], R3 ;  /* 0x01685003ff0075a7 */ /* 0x000e640008000145 */
[----:B-1----:R-:W-:Y:S05]  /*c650*/  @!P0 BRA `(.L_x_13513) ;  /* 0x0000005c00d88947 */ /* 0x002fea0003800000 */
.L_x_13512:
[----:B------:R-:W-:Y:S01]  /*c660*/  UIADD3 UR45, UR45, 0x400, URZ ;  /* 0x000004002d2d7890 */ /* 0x000fe2000fffe03f */
[----:B------:R-:W-:Y:S01]  /*c670*/  WARPGROUP.ARRIVE ;  /* 0x00000000000079c5 */ /* 0x000fe20000000000 */
[----:B------:R-:W-:Y:S01]  /*c680*/  UMOV UR7, 0x40000040 ;  /* 0x4000004000077882 */ /* 0x000fe20000000000 */
[----:B-1----:R-:W1:Y:S01]  /*c690*/  SHFL.BFLY PT, R6, R5, 0x2, 0x1f ;  /* 0x0c401f0005067f89 */ /* 0x002e6200000e0000 */
[----:B------:R-:W-:Y:S01]  /*c6a0*/  USHF.R.U32.HI UR45, URZ, 0x4, UR45 ;  /* 0x000000043f2d7899 */ /* 0x000fe2000801162d */
[----:B------:R-:W-:Y:S01]  /*c6b0*/  CS2R R34, SRZ ;  /* 0x0000000000227805 */ /* 0x000fe2000001ff00 */
[----:B------:R-:W-:Y:S01]  /*c6c0*/  IMAD.U32 R10, RZ, RZ, UR10 ;  /* 0x0000000aff0a7e24 */ /* 0x000fe2000f8e00ff */
[----:B0-----:R-:W0:Y:S01]  /*c6d0*/  SHFL.BFLY PT, R3, R4, 0x2, 0x1f ;  /* 0x0c401f0004037f89 */ /* 0x001e2200000e0000 */
[----:B------:R-:W-:Y:S01]  /*c6e0*/  ULOP3.LUT UR4, UR45, 0x3fff, URZ, 0xc0, !UPT ;  /* 0x00003fff2d047892 */ /* 0x000fe2000f8ec03f */
[----:B------:R-:W-:Y:S01]  /*c6f0*/  IMAD.MOV.U32 R25, RZ, RZ, -0x800000 ;  /* 0xff800000ff197424 */ /* 0x000fe200078e00ff */
[----:B------:R-:W-:Y:S01]  /*c700*/  UIADD3 UR46, UR46, 0x1, URZ ;  /* 0x000000012e2e7890 */ /* 0x000fe2000fffe03f */
[----:B------:R-:W-:Y:S01]  /*c710*/  IMAD.MOV.U32 R24, RZ, RZ, -0x800000 ;  /* 0xff800000ff187424 */ /* 0x000fe200078e00ff */
[----:B------:R-:W-:-:S02]  /*c720*/  ULEA UR4, UR37, UR4, 0xa ;  /* 0x0000000425047291 */ /* 0x000fc4000f8e503f */
[----:B------:R-:W-:-:S04]  /*c730*/  UIADD3 UR37, UR37, 0x1, URZ ;  /* 0x0000000125257890 */ /* 0x000fc8000fffe03f */
[----:B------:R-:W-:Y:S01]  /*c740*/  UISETP.NE.AND UP0, UPT, UR37, 0x2, UPT ;  /* 0x000000022500788c */ /* 0x000fe2000bf05270 */
[----:B------:R-:W-:Y:S02]  /*c750*/  UMOV UR6, UR4 ;  /* 0x0000000400067c82 */ /* 0x000fe40008000000 */
[----:B------:R-:W-:Y:S01]  /*c760*/  HGMMA.64x64x16.F32.BF16 R88, R148, gdesc[UR4].tnspB, R88, gsb0 ;  /* 0x40e0000494587df0 */ /* 0x000fe20008001858 */
[----:B------:R-:W-:Y:S01]  /*c770*/  UIADD3 UR6, UR4, 0x80, URZ ;  /* 0x0000008004067890 */ /* 0x000fe2000fffe03f */
[----:B------:R-:W-:Y:S01]  /*c780*/  UMOV UR7, 0x40000040 ;  /* 0x4000004000077882 */ /* 0x000fe20000000000 */
[----:B------:R-:W-:Y:S01]  /*c790*/  USEL UR37, UR37, URZ, UP0 ;  /* 0x0000003f25257287 */ /* 0x000fe20008000000 */
[----:B-1----:R-:W-:Y:S01]  /*c7a0*/  FADD.FTZ R6, R6, R5 ;  /* 0x0000000506067221 */ /* 0x002fe20000010000 */
[----:B0-----:R-:W-:-:S04]  /*c7b0*/  FADD.FTZ R7, R3, R4 ;  /* 0x0000000403077221 */ /* 0x001fc80000010000 */
[----:B------:R-:W0:Y:S04]  /*c7c0*/  SHFL.BFLY PT, R3, R6, 0x1, 0x1f ;  /* 0x0c201f0006037f89 */ /* 0x000e2800000e0000 */
[----:B------:R-:W1:Y:S01]  /*c7d0*/  SHFL.BFLY PT, R8, R7, 0x1, 0x1f ;  /* 0x0c201f0007087f89 */ /* 0x000e6200000e0000 */
[----:B0-----:R-:W-:Y:S01]  /*c7e0*/  FADD.FTZ R9, R6, R3 ;  /* 0x0000000306097221 */ /* 0x001fe20000010000 */
[----:B------:R-:W-:Y:S02]  /*c7f0*/  IMAD.U32 R6, RZ, RZ, UR5 ;  /* 0x00000005ff067e24 */ /* 0x000fe4000f8e00ff */
[----:B------:R-:W-:Y:S02]  /*c800*/  IMAD.U32 R3, RZ, RZ, UR10 ;  /* 0x0000000aff037e24 */ /* 0x000fe4000f8e00ff */
[----:B-1----:R-:W-:Y:S01]  /*c810*/  FADD.FTZ R8, R7, R8 ;  /* 0x0000000807087221 */ /* 0x002fe20000010000 */
[----:B------:R-:W-:Y:S01]  /*c820*/  FSETP.NE.FTZ.AND P0, PT, R9, RZ, PT ;  /* 0x000000ff0900720b */ /* 0x000fe20003f15000 */
[----:B------:R-:W-:-:S03]  /*c830*/  @!P1 VIADD R6, R6, 0x16860 ;  /* 0x0001686006069836 */ /* 0x000fc60000000000 */
[----:B------:R-:W-:Y:S02]  /*c840*/  FSETP.NE.FTZ.AND P2, PT, R8, RZ, PT ;  /* 0x000000ff0800720b */ /* 0x000fe40003f55000 */
        /* <DEDUP_REMOVED lines=10> */
[----:B------:R-:W-:Y:S02]  /*c8f0*/  WARPGROUP.DEPBAR.LE gsb0, 0x0 ;  /* 0x00008000000079c5 */ /* 0x000fe40000010000 */
[----:B------:R-:W-:Y:S01]  /*c900*/  WARPGROUP.ARRIVE ;  /* 0x00000000000079c5 */ /* 0x000fe20000000000 */
[----:B-1----:R-:W-:-:S04]  /*c910*/  @P2 FMUL.FTZ R5, R5, 0.69314718246459960938 ;  /* 0x3f31721805052820 */ /* 0x002fc80000410000 */
[----:B------:R-:W-:Y:S01]  /*c920*/  @P2 FFMA.FTZ R24, R10, R0, R5 ;  /* 0x000000000a182223 */ /* 0x000fe20000010005 */
        /* <DEDUP_REMOVED lines=23> */
[----:B------:R-:W-:Y:S01]  /*caa0*/  UIADD3 UR4, UR4, 0x380, URZ ;  /* 0x0000038004047890 */ /* 0x000fe2000fffe03f */
[----:B------:R-:W-:Y:S02]  /*cab0*/  WARPGROUP.DEPBAR.LE gsb0, 0x0 ;  /* 0x00008000000079c5 */ /* 0x000fe40000010000 */
[----:B------:R-:W-:-:S06]  /*cac0*/  WARPGROUP.ARRIVE ;  /* 0x00000000000079c5 */ /* 0x000fcc0000000000 */
[----:B------:R-:W-:Y:S01]  /*cad0*/  HGMMA.64x64x16.F32.BF16 R88, R124, gdesc[UR4].tnspB, R88, gsb0 ;  /* 0x40e000047c587df0 */ /* 0x000fe20008001858 */
[----:B------:R-:W-:Y:S01]  /*cae0*/  UMOV UR6, UR4 ;  /* 0x0000000400067c82 */ /* 0x000fe20008000000 */
[----:B------:R-:W-:Y:S01]  /*caf0*/  UMOV UR7, 0x40000040 ;  /* 0x4000004000077882 */ /* 0x000fe20000000000 */
[----:B------:R-:W-:-:S04]  /*cb00*/  USEL UR4, URZ, 0x1, UP0 ;  /* 0x000000013f047887 */ /* 0x000fc80008000000 */
[----:B------:R-:W-:Y:S01]  /*cb10*/  ULOP3.LUT UR36, UR36, UR4, URZ, 0x3c, !UPT ;  /* 0x0000000424247292 */ /* 0x000fe2000f8e3c3f */
[----:B------:R-:W-:Y:S02]  /*cb20*/  WARPGROUP.DEPBAR.LE gsb0, 0x0 ;  /* 0x00008000000079c5 */ /* 0x000fe40000010000 */
[----:B------:R-:W-:-:S06]  /*cb30*/  WARPGROUP.ARRIVE ;  /* 0x00000000000079c5 */ /* 0x000fcc0000000000 */
[----:B------:R-:W-:Y:S03]  /*cb40*/  HGMMA.64x64x16.F32.BF16 R88, R120, gdesc[UR4].tnspB, R88, gsb0 ;  /* 0x40e0000478587df0 */ /* 0x000fe60008001858 */
        /* <DEDUP_REMOVED lines=34> */
.L_x_13443:
        /* <DEDUP_REMOVED lines=11> */
[----:B------:R-:W-:Y:S01]  /*ce20*/  USHF.R.S32.HI UR12, URZ, 0x1f, UR42 ;  /* 0x0000001f3f0c7899 */ /* 0x000fe2000801142a */
[----:B------:R-:W-:Y:S01]  /*ce30*/  VIADD R47, R17, UR39 ;  /* 0x00000027112f7c36 */ /* 0x000fe20008000000 */
        /* <DEDUP_REMOVED lines=20> */
[----:B------:R-:W-:Y:S01]  /*cf80*/  BAR.SYNC.DEFER_BLOCKING 0x1, 0x180 ;  /* 0x0046000000007b1d */ /* 0x000fe20000010000 */
[----:B-1----:R-:W-:Y:S01]  /*cf90*/  ISETP.NE.AND P1, PT, R30, 0x1, PT ;  /* 0x000000011e00780c */ /* 0x002fe20003f25270 */
[----:B------:R-:W-:-:S04]  /*cfa0*/  IMAD.U32 R36, RZ, RZ, UR8 ;  /* 0x00000008ff247e24 */ /* 0x000fc8000f8e00ff */
[----:B------:R-:W-:Y:S01]  /*cfb0*/  ULDC.64 UR8, c[0x0][0xae8] ;  /* 0x0002ba0000087ab9 */ /* 0x000fe20000000a00 */
[----:B------:R-:W-:Y:S02]  /*cfc0*/  MOV R2, R0 ;  /* 0x0000000000027202 */ /* 0x000fe40000000f00 */
[----:B0-----:R-:W-:Y:S01]  /*cfd0*/  MOV R3, R5 ;  /* 0x0000000500037202 */ /* 0x001fe20000000f00 */
[----:B------:R-:W-:Y:S02]  /*cfe0*/  IMAD R5, R152, 0x40, R19 ;  /* 0x0000004098057824 */ /* 0x000fe400078e0213 */
[--C-:B------:R-:W-:Y:S02]  /*cff0*/  IMAD.WIDE R10, R156, 0x2, R2.reuse ;  /* 0x000000029c0a7825 */ /* 0x100fe400078e0202 */
[----:B------:R-:W0:Y:S02]  /*d000*/  @P1 LDC R20, c[0x0][0xbec] ;  /* 0x0002fb00ff141b82 */ /* 0x000e240000000800 */
[----:B------:R-:W-:Y:S01]  /*d010*/  IMAD.WIDE R2, R5, 0x2, R2 ;  /* 0x0000000205027825 */ /* 0x000fe200078e0202 */
[----:B------:R-:W-:-:S02]  /*d020*/  LOP3.LUT R4, R10, 0x380, RZ, 0xc0, !PT ;  /* 0x000003800a047812 */ /* 0x000fc400078ec0ff */
[----:B------:R-:W-:Y:S02]  /*d030*/  IADD3 R39, P0, R10, 0x60, RZ ;  /* 0x000000600a277810 */ /* 0x000fe40007f1e0ff */
[----:B------:R-:W-:Y:S01]  /*d040*/  SHF.R.U64 R5, R4, 0x3, RZ ;  /* 0x0000000304057819 */ /* 0x000fe200000012ff */
[----:B------:R-:W1:Y:S01]  /*d050*/  @P1 LDC R45, c[0x0][0xbf0] ;  /* 0x0002fc00ff2d1b82 */ /* 0x000e620000000800 */
[----:B------:R-:W-:Y:S01]  /*d060*/  LOP3.LUT R4, R39, 0x380, RZ, 0xc0, !PT ;  /* 0x0000038027047812 */ /* 0x000fe200078ec0ff */
[----:B------:R-:W-:Y:S01]  /*d070*/  IMAD.X R9, RZ, RZ, R11, P0 ;  /* 0x000000ffff097224 */ /* 0x000fe200000e060b */
[----:B------:R-:W-:Y:S02]  /*d080*/  IADD3 R27, P3, R10, 0x20, RZ ;  /* 0x000000200a1b7810 */ /* 0x000fe40007f7e0ff */
[----:B------:R-:W-:Y:S02]  /*d090*/  SHF.R.U64 R4, R4, 0x3, RZ ;  /* 0x0000000304047819 */ /* 0x000fe400000012ff */
[----:B------:R-:W-:-:S02]  /*d0a0*/  IADD3 R31, P2, R10, 0x40, RZ ;  /* 0x000000400a1f7810 */ /* 0x000fc40007f5e0ff */
[----:B------:R-:W-:Y:S02]  /*d0b0*/  LOP3.LUT R8, R4, R39, RZ, 0x3c, !PT ;  /* 0x0000002704087212 */ /* 0x000fe400078e3cff */
[----:B------:R-:W-:Y:S01]  /*d0c0*/  LOP3.LUT R4, R27, 0x380, RZ, 0xc0, !PT ;  /* 0x000003801b047812 */ /* 0x000fe200078ec0ff */
[----:B------:R-:W-:Y:S01]  /*d0d0*/  IMAD.X R7, RZ, RZ, R11, P2 ;  /* 0x000000ffff077224 */ /* 0x000fe200010e060b */
[----:B------:R-:W-:Y:S02]  /*d0e0*/  LOP3.LUT R6, R31, 0x380, RZ, 0xc0, !PT ;  /* 0x000003801f067812 */ /* 0x000fe400078ec0ff */
[----:B------:R-:W-:Y:S01]  /*d0f0*/  SHF.R.U64 R4, R4, 0x3, RZ ;  /* 0x0000000304047819 */ /* 0x000fe200000012ff */
[----:B0-----:R-:W-:Y:S01]  /*d100*/  @P1 IMAD.HI.U32 R20, R47, R20, RZ ;  /* 0x000000142f141227 */ /* 0x001fe200078e00ff */
[----:B------:R-:W-:Y:S02]  /*d110*/  SHF.R.U64 R6, R6, 0x3, RZ ;  /* 0x0000000306067819 */ /* 0x000fe400000012ff */
[----:B------:R-:W-:-:S02]  /*d120*/  IADD3 R39, P2, R2, 0x3000, RZ ;  /* 0x0000300002277810 */ /* 0x000fc40007f5e0ff */
[----:B------:R-:W-:Y:S01]  /*d130*/  LOP3.LUT R4, R4, R27, RZ, 0x3c, !PT ;  /* 0x0000001b04047212 */ /* 0x000fe200078e3cff */
[----:B------:R-:W-:Y:S01]  /*d140*/  IMAD.MOV.U32 R27, RZ, RZ, R47 ;  /* 0x000000ffff1b7224 */ /* 0x000fe200078e002f */
[----:B------:R-:W-:Y:S01]  /*d150*/  LOP3.LUT R6, R6, R31, RZ, 0x3c, !PT ;  /* 0x0000001f06067212 */ /* 0x000fe200078e3cff */
[----:B------:R-:W-:Y:S01]  /*d160*/  IMAD.X R21, RZ, RZ, R3, P2 ;  /* 0x000000ffff157224 */ /* 0x000fe200010e0603 */
[----:B------:R-:W-:Y:S02]  /*d170*/  LOP3.LUT R31, R39, 0x380, RZ, 0xc0, !PT ;  /* 0x00000380271f7812 */ /* 0x000fe400078ec0ff */
[----:B-1----:R-:W-:Y:S02]  /*d180*/  @P1 SHF.R.U32.HI R27, RZ, R45, R20 ;  /* 0x0000002dff1b1219 */ /* 0x002fe40000011614 */
[----:B------:R-:W-:Y:S02]  /*d190*/  SHF.R.U64 R20, R31, 0x3, RZ ;  /* 0x000000031f147819 */ /* 0x000fe400000012ff */
[----:B------:R-:W-:Y:S01]  /*d1a0*/  LOP3.LUT R10, R5, R10, RZ, 0x3c, !PT ;  /* 0x0000000a050a7212 */ /* 0x000fe200078e3cff */
[----:B------:R-:W-:Y:S01]  /*d1b0*/  IMAD.MOV R31, RZ, RZ, -R27 ;  /* 0x000000ffff1f7224 */ /* 0x000fe200078e0a1b */
[----:B------:R-:W-:Y:S01]  /*d1c0*/  MOV R40, R8 ;  /* 0x0000000800287202 */ /* 0x000fe20000000f00 */
[----:B------:R-:W-:Y:S01]  /*d1d0*/  IMAD.X R5, RZ, RZ, R11, P3 ;  /* 0x000000ffff057224 */ /* 0x000fe200018e060b */
[----:B------:R-:W-:Y:S01]  /*d1e0*/  MOV R44, R10 ;  /* 0x0000000a002c7202 */ /* 0x000fe20000000f00 */
[----:B------:R-:W-:Y:S01]  /*d1f0*/  IMAD R31, R30, R31, R47 ;  /* 0x0000001f1e1f7224 */ /* 0x000fe200078e022f */
[----:B------:R-:W-:-:S02]  /*d200*/  SHF.R.S32.HI R11, RZ, 0x1f, R27 ;  /* 0x0000001fff0b7819 */ /* 0x000fc4000001141b */
[----:B------:R-:W-:Y:S02]  /*d210*/  IADD3 R10, P0, R27, UR6, RZ ;  /* 0x000000061b0a7c10 */ /* 0x000fe4000ff1e0ff */
[----:B------:R-:W-:Y:S02]  /*d220*/  SHF.R.S32.HI R27, RZ, 0x1f, R31 ;  /* 0x0000001fff1b7819 */ /* 0x000fe4000001141f */
[----:B------:R-:W-:Y:S01]  /*d230*/  IADD3.X R11, R11, UR7, R36, P0, !PT ;  /* 0x000000070b0b7c10 */ /* 0x000fe200087fe424 */
[----:B------:R-:W-:Y:S01]  /*d240*/  ULDC.64 UR6, c[0x0][0xb88] ;  /* 0x0002e20000067ab9 */ /* 0x000fe20000000a00 */
[----:B------:R-:W-:Y:S01]  /*d250*/  IADD3 R43, P3, R2, 0x1800, RZ ;  /* 0x00001800022b7810 */ /* 0x000fe20007f7e0ff */
[----:B------:R-:W-:Y:S01]  /*d260*/  IMAD R8, R27, UR6, RZ ;  /* 0x000000061b087c24 */ /* 0x000fe2000f8e02ff */
[----:B------:R-:W-:Y:S01]  /*d270*/  MOV R42, R6 ;  /* 0x00000006002a7202 */ /* 0x000fe20000000f00 */
[----:B------:R-:W-:Y:S01]  /*d280*/  IMAD.WIDE.U32 R6, R31, UR6, R10 ;  /* 0x000000061f067c25 */ /* 0x000fe2000f8e000a */
[----:B------:R-:W-:-:S02]  /*d290*/  LOP3.LUT R28, R43, 0x380, RZ, 0xc0, !PT ;  /* 0x000003802b1c7812 */ /* 0x000fc400078ec0ff */
[----:B------:R-:W-:Y:S01]  /*d2a0*/  LOP3.LUT P0, RZ, R153, 0x3, RZ, 0xc0, !PT ;  /* 0x0000000399ff7812 */ /* 0x000fe2000780c0ff */
[----:B------:R-:W-:Y:S01]  /*d2b0*/  IMAD R9, R31, UR7, R8 ;  /* 0x000000071f097c24 */ /* 0x000fe2000f8e0208 */
[----:B------:R-:W-:Y:S01]  /*d2c0*/  ULDC.64 UR6, c[0x0][0xb50] ;  /* 0x0002d40000067ab9 */ /* 0x000fe20000000a00 */
[----:B------:R-:W-:Y:S01]  /*d2d0*/  VIADD R10, R155, UR39 ;  /* 0x000000279b0a7c36 */ /* 0x000fe20008000000 */
[----:B------:R-:W-:Y:S01]  /*d2e0*/  SHF.R.U64 R28, R28, 0x3, RZ ;  /* 0x000000031c1c7819 */ /* 0x000fe200000012ff */
[----:B------:R-:W-:Y:S01]  /*d2f0*/  IMAD R31, R30, UR5, RZ ;  /* 0x000000051e1f7c24 */ /* 0x000fe2000f8e02ff */
[----:B------:R-:W-:Y:S01]  /*d300*/  LEA R36, P5, R6, UR6, 0x2 ;  /* 0x0000000606247c11 */ /* 0x000fe2000f8a10ff */
[----:B------:R-:W-:Y:S01]  /*d310*/  IMAD.IADD R7, R7, 0x1, R9 ;  /* 0x0000000107077824 */ /* 0x000fe200078e0209 */
[----:B------:R-:W-:Y:S01]  /*d320*/  LOP3.LUT R28, R28, R43, RZ, 0x3c, !PT ;  /* 0x0000002b1c1c7212 */ /* 0x000fe200078e3cff */
[C---:B------:R-:W-:Y:S01]  /*d330*/  VIADD R8, R10.reuse, 0x8 ;  /* 0x000000080a087836 */ /* 0x040fe20000000000 */
[----:B------:R-:W-:Y:S01]  /*d340*/  MOV R43, R4 ;  /* 0x00000004002b7202 */ /* 0x000fe20000000f00 */
[----:B------:R-:W-:Y:S01]  /*d350*/  SHFL.IDX PT, R38, R36, 0x1, 0x1c1f ;  /* 0x003c1f0024267f89 */ /* 0x000fe200000e0000 */
[----:B------:R-:W-:Y:S01]  /*d360*/  ISETP.GE.OR P4, PT, R10, R31, P0 ;  /* 0x0000001f0a00720c */ /* 0x000fe20000786670 */
[----:B------:R-:W-:Y:S01]  /*d370*/  IMAD.X R29, RZ, RZ, R3, P3 ;  /* 0x000000ffff1d7224 */ /* 0x000fe200018e0603 */
[----:B------:R-:W-:-:S02]  /*d380*/  LEA.HI.X R45, R6, UR7, R7, 0x2, P5 ;  /* 0x00000007062d7c11 */ /* 0x000fc4000a8f1407 */
[----:B------:R-:W-:Y:S02]  /*d390*/  ISETP.GE.OR P0, PT, R8, R31, P0 ;  /* 0x0000001f0800720c */ /* 0x000fe40000706670 */
[----:B------:R-:W-:Y:S01]  /*d3a0*/  F2FP.BF16.F32.PACK_AB R4, R89, R26 ;  /* 0x0000001a5904723e */ /* 0x000fe200000010ff */
[----:B------:R-:W-:Y:S01]  /*d3b0*/  SHFL.IDX PT, R27, R45, RZ, 0x1c1f ;  /* 0x001c1fff2d1b7589 */ /* 0x000fe200000e0000 */
[----:B------:R-:W-:Y:S02]  /*d3c0*/  F2FP.BF16.F32.PACK_AB R5, R91, R90 ;  /* 0x0000005a5b05723e */ /* 0x000fe400000010ff */
[----:B------:R-:W-:Y:S01]  /*d3d0*/  F2FP.BF16.F32.PACK_AB R6, R93, R92 ;  /* 0x0000005c5d06723e */ /* 0x000fe200000010ff */
[----:B------:R0:W1:Y:S01]  /*d3e0*/  SHFL.IDX PT, R26, R36, RZ, 0x1c1f ;  /* 0x001c1fff241a7589 */ /* 0x00006200000e0000 */
[----:B------:R-:W-:Y:S02]  /*d3f0*/  F2FP.BF16.F32.PACK_AB R7, R95, R94 ;  /* 0x0000005e5f07723e */ /* 0x000fe400000010ff */
[----:B------:R-:W-:-:S02]  /*d400*/  F2FP.BF16.F32.PACK_AB R8, R97, R96 ;  /* 0x000000606108723e */ /* 0x000fc400000010ff */
[----:B------:R-:W-:Y:S01]  /*d410*/  F2FP.BF16.F32.PACK_AB R9, R99, R98 ;  /* 0x000000626309723e */ /* 0x000fe200000010ff */
[----:B------:R-:W-:Y:S01]  /*d420*/  STSM.16.M88.4 [R44], R4 ;  /* 0x000000042c007844 */ /* 0x000fe20000000200 */
[----:B------:R-:W-:Y:S02]  /*d430*/  F2FP.BF16.F32.PACK_AB R10, R101, R100 ;  /* 0x00000064650a723e */ /* 0x000fe400000010ff */
[----:B------:R-:W-:Y:S02]  /*d440*/  F2FP.BF16.F32.PACK_AB R11, R103, R102 ;  /* 0x00000066670b723e */ /* 0x000fe400000010ff */
[----:B------:R-:W-:Y:S02]  /*d450*/  LOP3.LUT R20, R20, R39, RZ, 0x3c, !PT ;  /* 0x0000002714147212 */ /* 0x000fe400078e3cff */
[----:B------:R-:W2:Y:S01]  /*d460*/  SHFL.IDX PT, R39, R45, 0x1, 0x1c1f ;  /* 0x003c1f002d277f89 */ /* 0x000ea200000e0000 */
[----:B------:R-:W-:-:S03]  /*d470*/  LOP3.LUT R37, R2, 0x380, RZ, 0xc0, !PT ;  /* 0x0000038002257812 */ /* 0x000fc600078ec0ff */
[----:B------:R3:W-:Y:S01]  /*d480*/  STSM.16.M88.4 [R43], R8 ;  /* 0x000000082b007844 */ /* 0x0007e20000000200 */
[----:B------:R-:W-:-:S03]  /*d490*/  SHF.R.U64 R37, R37, 0x3, RZ ;  /* 0x0000000325257819 */ /* 0x000fc600000012ff */
[----:B------:R4:W-:Y:S01]  /*d4a0*/  STSM.16.M88.4 [R42], R12 ;  /* 0x0000000c2a007844 */ /* 0x0009e20000000200 */
[----:B0-----:R-:W-:Y:S01]  /*d4b0*/  LOP3.LUT R36, R37, R2, RZ, 0x3c, !PT ;  /* 0x0000000225247212 */ /* 0x001fe200078e3cff */
[----:B------:R-:W-:Y:S02]  /*d4c0*/  IMAD.MOV.U32 R37, RZ, RZ, R3 ;  /* 0x000000ffff257224 */ /* 0x000fe400078e0003 */
[----:B------:R0:W-:Y:S01]  /*d4d0*/  STSM.16.M88.4 [R40], R32 ;  /* 0x0000002028007844 */ /* 0x0001e20000000200 */
[----:B------:R-:W-:Y:S06]  /*d4e0*/  BAR.SYNC.DEFER_BLOCKING 0x1, 0x180 ;  /* 0x0046000000007b1d */ /* 0x000fec0000010000 */
[----:B-1----:R1:W-:Y:S04]  /*d4f0*/  @!P4 ST.E desc[UR48][R26.64], R25 ;  /* 0x000000191a00c985 */ /* 0x0023e8000c101930 */
[----:B--2---:R2:W-:Y:S04]  /*d500*/  @!P0 ST.E desc[UR48][R38.64], R24 ;  /* 0x0000001826008985 */ /* 0x0045e8000c101930 */
[----:B------:R-:W2:Y:S04]  /*d510*/  LD.E.128 R4, desc[UR48][R36.64] ;  /* 0x0000003024047980 */ /* 0x000ea8000c101d00 */
[----:B---3--:R3:W2:Y:S04]  /*d520*/  LD.E.128 R8, desc[UR48][R28.64] ;  /* 0x000000301c087980 */ /* 0x0086a8000c101d00 */
[----:B----4-:R4:W4:Y:S01]  /*d530*/  LD.E.128 R12, desc[UR48][R20.64] ;  /* 0x00000030140c7980 */ /* 0x010922000c101d00 */
[----:B0-----:R-:W-:-:S04]  /*d540*/  IADD3 R33, P0, R2, 0x4800, RZ ;  /* 0x0000480002217810 */ /* 0x001fc80007f1e0ff */
[----:B------:R-:W-:Y:S01]  /*d550*/  LOP3.LUT R2, R33, 0x380, RZ, 0xc0, !PT ;  /* 0x0000038021027812 */ /* 0x000fe200078ec0ff */
[----:B-1----:R-:W-:Y:S02]  /*d560*/  IMAD.X R27, RZ, RZ, R3, P0 ;  /* 0x000000ffff1b7224 */ /* 0x002fe400000e0603 */
[----:B------:R-:W0:Y:S01]  /*d570*/  @P1 LDC R3, c[0x0][0xbec] ;  /* 0x0002fb00ff031b82 */ /* 0x000e220000000800 */
[----:B------:R-:W-:-:S04]  /*d580*/  SHF.R.U64 R2, R2, 0x3, RZ ;  /* 0x0000000302027819 */ /* 0x000fc800000012ff */
[----:B------:R-:W-:-:S03]  /*d590*/  LOP3.LUT R26, R2, R33, RZ, 0x3c, !PT ;  /* 0x00000021021a7212 */ /* 0x000fc600078e3cff */
[----:B------:R-:W1:Y:S01]  /*d5a0*/  @P1 LDC R33, c[0x0][0xbf0] ;  /* 0x0002fc00ff211b82 */ /* 0x000e620000000800 */
[----:B------:R-:W-:Y:S01]  /*d5b0*/  IMAD R2, R18, 0x30, R152 ;  /* 0x0000003012027824 */ /* 0x000fe200078e0298 */
[----:B------:R-:W-:Y:S02]  /*d5c0*/  UIMAD UR5, UR12, UR8, URZ ;  /* 0x000000080c0572a4 */ /* 0x000fe4000f8e023f */
[----:B------:R-:W-:Y:S01]  /*d5d0*/  UIMAD.WIDE.U32 UR6, UR42, UR8, URZ ;  /* 0x000000082a0672a5 */ /* 0x000fe2000f8e003f */
[----:B---3--:R-:W-:Y:S01]  /*d5e0*/  VIADD R28, R2, UR39 ;  /* 0x00000027021c7c36 */ /* 0x008fe20008000000 */
[----:B------:R-:W-:Y:S01]  /*d5f0*/  UIMAD UR5, UR42, UR9, UR5 ;  /* 0x000000092a0572a4 */ /* 0x000fe2000f8e0205 */
[----:B------:R-:W-:Y:S01]  /*d600*/  VIADD R36, R152, UR39 ;  /* 0x0000002798247c36 */ /* 0x000fe20008000000 */
[----:B------:R-:W-:Y:S01]  /*d610*/  UIMAD UR8, UR13, UR10, URZ ;  /* 0x0000000a0d0872a4 */ /* 0x000fe2000f8e023f */
[----:B--2---:R-:W5:Y:S01]  /*d620*/  LD.E.128 R24, desc[UR48][R26.64] ;  /* 0x000000301a187980 */ /* 0x004f62000c101d00 */
[----:B------:R-:W-:Y:S01]  /*d630*/  UIADD3 UR7, UR7, UR5, URZ ;  /* 0x0000000507077290 */ /* 0x000fe2000fffe03f */
[----:B----4-:R-:W-:Y:S01]  /*d640*/  IMAD.MOV.U32 R21, RZ, RZ, R28 ;  /* 0x000000ffff157224 */ /* 0x010fe200078e001c */
[----:B------:R-:W-:Y:S01]  /*d650*/  UIMAD UR5, UR40, UR11, UR8 ;  /* 0x0000000b280572a4 */ /* 0x000fe2000f8e0208 */
[----:B------:R-:W-:Y:S01]  /*d660*/  @!PT LDS RZ, [RZ] ;  /* 0x00000000fffff984 */ /* 0x000fe20000000800 */
[----:B------:R-:W-:Y:S01]  /*d670*/  @!PT LDS RZ, [RZ] ;  /* 0x00000000fffff984 */ /* 0x000fe20000000800 */
[----:B------:R-:W-:Y:S01]  /*d680*/  @!PT LDS RZ, [RZ] ;  /* 0x00000000fffff984 */ /* 0x000fe20000000800 */
[----:B------:R-:W-:Y:S01]  /*d690*/  @!PT LDS RZ, [RZ] ;  /* 0x00000000fffff984 */ /* 0x000fe20000000800 */
[----:B------:R2:W-:Y:S06]  /*d6a0*/  MEMBAR.ALL.CTA ;  /* 0x0000000000007992 */ /* 0x0005ec0000008000 */
[----:B--2---:R-:W2:Y:S01]  /*d6b0*/  FENCE.VIEW.ASYNC.S ;  /* 0x00000000000073c6 */ /* 0x004ea20000000000 */
[----:B------:R-:W-:Y:S01]  /*d6c0*/  UIMAD.WIDE.U32 UR40, UR40, UR10, UR6 ;  /* 0x0000000a282872a5 */ /* 0x000fe2000f8e0006 */
[----:B------:R-:W-:-:S02]  /*d6d0*/  VIADD R0, R0, 0x16820 ;  /* 0x0001682000007836 */ /* 0x000fc40000000000 */
[----:B0-----:R-:W-:Y:S01]  /*d6e0*/  @P1 IMAD.HI.U32 R2, R28, R3, RZ ;  /* 0x000000031c021227 */ /* 0x001fe200078e00ff */
[----:B------:R-:W-:Y:S01]  /*d6f0*/  UIADD3 UR5, UR41, UR5, URZ ;  /* 0x0000000529057290 */ /* 0x000fe2000fffe03f */
[----:B------:R-:W-:Y:S02]  /*d700*/  ULDC.64 UR6, c[0x0][0xae0] ;  /* 0x0002b80000067ab9 */ /* 0x000fe40000000a00 */
[----:B------:R-:W-:Y:S01]  /*d710*/  IMAD.U32 R3, RZ, RZ, UR41 ;  /* 0x00000029ff037e24 */ /* 0x000fe2000f8e00ff */
[----:B------:R-:W-:Y:S02]  /*d720*/  PRMT R0, RZ, 0x654, R0 ;  /* 0x00000654ff007816 */ /* 0x000fe40000000000 */
[----:B-1----:R-:W-:Y:S01]  /*d730*/  @P1 SHF.R.U32.HI R21, RZ, R33, R2 ;  /* 0x00000021ff151219 */ /* 0x002fe20000011602 */
[----:B------:R-:W-:Y:S02]  /*d740*/  IMAD.U32 R2, RZ, RZ, UR40 ;  /* 0x00000028ff027e24 */ /* 0x000fe4000f8e00ff */
[----:B------:R-:W-:Y:S01]  /*d750*/  IMAD.U32 R3, RZ, RZ, UR5 ;  /* 0x00000005ff037e24 */ /* 0x000fe2000f8e00ff */
[--C-:B------:R-:W-:Y:S01]  /*d760*/  SHF.R.S32.HI R20, RZ, 0x1f, R21.reuse ;  /* 0x0000001fff147819 */ /* 0x100fe20000011415 */
[----:B------:R-:W-:Y:S01]  /*d770*/  IMAD.MOV R29, RZ, RZ, -R21 ;  /* 0x000000ffff1d7224 */ /* 0x000fe200078e0a15 */
[----:B------:R-:W-:Y:S01]  /*d780*/  ULDC UR5, c[0x0][0xac8] ;  /* 0x0002b20000057ab9 */ /* 0x000fe20000000800 */
[----:B------:R-:W-:-:S04]  /*d790*/  IMAD.WIDE.U32 R2, R21, UR6, R2 ;  /* 0x0000000615027c25 */ /* 0x000fc8000f8e0002 */
[----:B------:R-:W-:Y:S02]  /*d7a0*/  IMAD R20, R20, UR6, RZ ;  /* 0x0000000614147c24 */ /* 0x000fe4000f8e02ff */
[----:B------:R-:W-:Y:S01]  /*d7b0*/  IMAD R29, R30, R29, R28 ;  /* 0x0000001d1e1d7224 */ /* 0x000fe200078e021c */
[----:B--2---:R0:W-:Y:S01]  /*d7c0*/  SYNCS.ARRIVE.TRANS64.RED.A1T0 RZ, [R0+URZ], RZ ;  /* 0x000000ff00ff79a7 */ /* 0x0041e2000810043f */
[----:B------:R-:W-:Y:S01]  /*d7d0*/  IMAD R33, R21, UR7, R20 ;  /* 0x0000000715217c24 */ /* 0x000fe2000f8e0214 */
[----:B------:R-:W-:Y:S02]  /*d7e0*/  ULDC.64 UR6, c[0x0][0xad8] ;  /* 0x0002b60000067ab9 */ /* 0x000fe40000000a00 */
[----:B------:R-:W-:Y:S01]  /*d7f0*/  SHF.R.S32.HI R20, RZ, 0x1f, R29 ;  /* 0x0000001fff147819 */ /* 0x000fe2000001141d */
[----:B------:R-:W-:Y:S02]  /*d800*/  IMAD.IADD R3, R3, 0x1, R33 ;  /* 0x0000000103037824 */ /* 0x000fe400078e0221 */
[----:B0-----:R-:W-:-:S02]  /*d810*/  VIADD R0, R36, 0x90 ;  /* 0x0000009024007836 */ /* 0x001fc40000000000 */
[----:B------:R-:W-:Y:S02]  /*d820*/  IMAD R20, R20, UR6, RZ ;  /* 0x0000000614147c24 */ /* 0x000fe4000f8e02ff */
[----:B------:R-:W-:-:S04]  /*d830*/  IMAD.WIDE.U32 R2, R29, UR6, R2 ;  /* 0x000000061d027c25 */ /* 0x000fc8000f8e0002 */
[----:B------:R-:W-:Y:S01]  /*d840*/  IMAD R21, R29, UR7, R20 ;  /* 0x000000071d157c24 */ /* 0x000fe2000f8e0214 */
[----:B------:R-:W-:Y:S01]  /*d850*/  ULDC.64 UR6, c[0x0][0xa80] ;  /* 0x0002a00000067ab9 */ /* 0x000fe20000000a00 */
[----:B------:R-:W-:Y:S01]  /*d860*/  VIADD R20, R36, 0x60 ;  /* 0x0000006024147836 */ /* 0x000fe20000000000 */
[----:B------:R-:W-:Y:S01]  /*d870*/  LEA R30, P0, R2, UR6, 0x1 ;  /* 0x00000006021e7c11 */ /* 0x000fe2000f8008ff */
[----:B------:R-:W-:-:S04]  /*d880*/  IMAD.IADD R3, R3, 0x1, R21 ;  /* 0x0000000103037824 */ /* 0x000fc800078e0215 */
[----:B------:R-:W0:Y:S01]  /*d890*/  SHFL.IDX PT, R28, R30, RZ, 0x181f ;  /* 0x00181fff1e1c7589 */ /* 0x000e2200000e0000 */
[----:B------:R-:W-:Y:S01]  /*d8a0*/  LEA.HI.X R32, R2, UR7, R3, 0x1, P0 ;  /* 0x0000000702207c11 */ /* 0x000fe200080f0c03 */
[C---:B------:R-:W-:Y:S01]  /*d8b0*/  VIADD R2, R36.reuse, 0x30 ;  /* 0x0000003024027836 */ /* 0x040fe20000000000 */
[----:B------:R-:W-:Y:S01]  /*d8c0*/  ISETP.GE.AND P0, PT, R19, UR5, PT ;  /* 0x0000000513007c0c */ /* 0x000fe2000bf06270 */
[----:B------:R-:W1:Y:S03]  /*d8d0*/  SHFL.IDX PT, R40, R30, 0x1, 0x181f ;  /* 0x00381f001e287f89 */ /* 0x000e6600000e0000 */
[-C--:B------:R-:W-:Y:S01]  /*d8e0*/  ISETP.GE.OR P1, PT, R36, R31.reuse, P0 ;  /* 0x0000001f2400720c */ /* 0x080fe20000726670 */
[----:B------:R-:W2:Y:S01]  /*d8f0*/  SHFL.IDX PT, R44, R30, 0x2, 0x181f ;  /* 0x00581f001e2c7f89 */ /* 0x000ea200000e0000 */
[-C--:B------:R-:W-:Y:S02]  /*d900*/  ISETP.GE.OR P2, PT, R2, R31.reuse, P0 ;  /* 0x0000001f0200720c */ /* 0x080fe40000746670 */
[-C--:B------:R-:W-:Y:S01]  /*d910*/  ISETP.GE.OR P3, PT, R20, R31.reuse, P0 ;  /* 0x0000001f1400720c */ /* 0x080fe20000766670 */
[----:B------:R-:W3:Y:S01]  /*d920*/  SHFL.IDX PT, R34, R32, RZ, 0x181f ;  /* 0x00181fff20227589 */ /* 0x000ee200000e0000 */
[----:B------:R-:W-:-:S03]  /*d930*/  ISETP.GE.OR P0, PT, R0, R31, P0 ;  /* 0x0000001f0000720c */ /* 0x000fc60000706670 */
[----:B------:R-:W4:Y:S04]  /*d940*/  SHFL.IDX PT, R38, R32, 0x1, 0x181f ;  /* 0x00381f0020267f89 */ /* 0x000f2800000e0000 */
[----:B------:R-:W4:Y:S01]  /*d950*/  SHFL.IDX PT, R42, R32, 0x2, 0x181f ;  /* 0x00581f00202a7f89 */ /* 0x000f2200000e0000 */
[----:B0-----:R-:W-:-:S03]  /*d960*/  @!P1 LEA R2, P4, R19, R28, 0x1 ;  /* 0x0000001c13029211 */ /* 0x001fc600078808ff */
[----:B------:R-:W0:Y:S01]  /*d970*/  SHFL.IDX PT, R30, R30, 0x3, 0x181f ;  /* 0x00781f001e1e7f89 */ /* 0x000e2200000e0000 */
[----:B-1----:R-:W-:-:S03]  /*d980*/  @!P2 LEA R20, P5, R19, R40, 0x1 ;  /* 0x000000281314a211 */ /* 0x002fc600078a08ff */
[----:B------:R-:W1:Y:S01]  /*d990*/  SHFL.IDX PT, R32, R32, 0x3, 0x181f ;  /* 0x00781f0020207f89 */ /* 0x000e6200000e0000 */
[C---:B--2---:R-:W-:Y:S02]  /*d9a0*/  @!P3 LEA R28, P6, R19.reuse, R44, 0x1 ;  /* 0x0000002c131cb211 */ /* 0x044fe400078c08ff */
[C-C-:B---3--:R-:W-:Y:S02]  /*d9b0*/  @!P1 LEA.HI.X R3, R19.reuse, R34, R157.reuse, 0x1, P4 ;  /* 0x0000002213039211 */ /* 0x148fe400020f0c9d */
[C-C-:B----4-:R-:W-:Y:S02]  /*d9c0*/  @!P2 LEA.HI.X R21, R19.reuse, R38, R157.reuse, 0x1, P5 ;  /* 0x000000261315a211 */ /* 0x150fe400028f0c9d */
[----:B------:R-:W-:Y:S01]  /*d9d0*/  @!P3 LEA.HI.X R29, R19, R42, R157, 0x1, P6 ;  /* 0x0000002a131db211 */ /* 0x000fe200030f0c9d */
[----:B------:R2:W-:Y:S04]  /*d9e0*/  @!P1 ST.E.128 desc[UR48][R2.64], R4 ;  /* 0x0000000402009985 */ /* 0x0005e8000c101d30 */
[----:B------:R2:W-:Y:S04]  /*d9f0*/  @!P2 ST.E.128 desc[UR48][R20.64], R8 ;  /* 0x000000081400a985 */ /* 0x0005e8000c101d30 */
[----:B------:R2:W-:Y:S01]  /*da00*/  @!P3 ST.E.128 desc[UR48][R28.64], R12 ;  /* 0x0000000c1c00b985 */ /* 0x0005e2000c101d30 */
[----:B01----:R-:W-:Y:S05]  /*da10*/  @P0 BRA `(.L_x_13516) ;  /* 0x0000000400ec0947 */ /* 0x003fea0003800000 */
[----:B--2---:R-:W-:-:S04]  /*da20*/  LEA R2, P0, R19, R30, 0x1 ;  /* 0x0000001e13027211 */ /* 0x004fc800078008ff */
[----:B------:R-:W-:-:S05]  /*da30*/  LEA.HI.X R3, R19, R32, R157, 0x1, P0 ;  /* 0x0000002013037211 */ /* 0x000fca00000f0c9d */
[----:B-----5:R0:W-:Y:S01]  /*da40*/  ST.E.128 desc[UR48][R2.64], R24 ;  /* 0x0000001802007985 */ /* 0x0201e2000c101d30 */
[----:B------:R-:W-:Y:S05]  /*da50*/  BRA `(.L_x_13516) ;  /* 0x0000000400dc7947 */ /* 0x000fea0003800000 */
.L_x_13515:
[----:B------:R-:W0:Y:S01]  /*da60*/  LDC R10, c[0x0][0xbe8] ;  /* 0x0002fa00ff0a7b82 */ /* 0x000e220000000800 */
[----:B------:R-:W1:Y:S01]  /*da70*/  S2R R0, SR_TID.X ;  /* 0x0000000000007919 */ /* 0x000e620000002100 */
[----:B------:R-:W-:Y:S01]  /*da80*/  USHF.R.S32.HI UR8, URZ, 0x1f, UR42 ;  /* 0x0000001f3f087899 */ /* 0x000fe2000801142a */
[----:B------:R-:W-:Y:S01]  /*da90*/  BSSY B1, `(.L_x_13517) ;  /* 0x0000031000017945 */ /* 0x000fe20003800000 */
[----:B------:R-:W-:Y:S01]  /*daa0*/  USHF.R.S32.HI UR9, URZ, 0x1f, UR40 ;  /* 0x0000001f3f097899 */ /* 0x000fe20008011428 */
[----:B------:R-:W-:Y:S01]  /*dab0*/  IMAD R6, R18, 0x30, R152 ;  /* 0x0000003012067824 */ /* 0x000fe200078e0298 */
[----:B0-----:R-:W-:Y:S01]  /*dac0*/  ISETP.NE.AND P1, PT, R10, 0x1, PT ;  /* 0x000000010a00780c */ /* 0x001fe20003f25270 */
[----:B-1----:R-:W-:-:S12]  /*dad0*/  VIADD R0, R0, 0xffffff80 ;  /* 0xffffff8000007836 */ /* 0x002fd80000000000 */
[----:B------:R-:W0:Y:S01]  /*dae0*/  @P1 LDC R9, c[0x0][0xbec] ;  /* 0x0002fb00ff091b82 */ /* 0x000e220000000800 */
[----:B------:R-:W-:-:S07]  /*daf0*/  ISETP.GE.AND P0, PT, R0, 0xc0, PT ;  /* 0x000000c00000780c */ /* 0x000fce0003f06270 */
[----:B------:R-:W1:Y:S06]  /*db00*/  @P1 LDC R11, c[0x0][0xbf0] ;  /* 0x0002fc00ff0b1b82 */ /* 0x000e6c0000000800 */
        /* <DEDUP_REMOVED lines=41> */
.L_x_13518:
[----:B------:R-:W-:Y:S05]  /*dda0*/  BSYNC B1 ;  /* 0x0000000000017941 */ /* 0x000fea0003800000 */
.L_x_13517:
[----:B------:R-:W-:Y:S01]  /*ddb0*/  ULDC.64 UR10, c[0x0][0xae8] ;  /* 0x0002ba00000a7ab9 */ /* 0x000fe20000000a00 */
[----:B------:R-:W-:Y:S01]  /*ddc0*/  VIADD R6, R6, UR39 ;  /* 0x0000002706067c36 */ /* 0x000fe20008000000 */
[----:B------:R-:W-:Y:S02]  /*ddd0*/  UIMAD UR5, UR8, UR10, URZ ;  /* 0x0000000a080572a4 */ /* 0x000fe4000f8e023f */
[----:B------:R-:W-:Y:S01]  /*dde0*/  UIMAD.WIDE.U32 UR6, UR42, UR10, URZ ;  /* 0x0000000a2a0672a5 */ /* 0x000fe2000f8e003f */
[----:B0-----:R-:W-:Y:S01]  /*ddf0*/  @P1 IMAD.HI.U32 R0, R6, R9, RZ ;  /* 0x0000000906001227 */ /* 0x001fe200078e00ff */
[----:B------:R-:W-:-:S03]  /*de00*/  UIMAD UR5, UR42, UR11, UR5 ;  /* 0x0000000b2a0572a4 */ /* 0x000fc6000f8e0205 */
[----:B------:R-:W-:Y:S01]  /*de10*/  ULDC.64 UR10, c[0x0][0xaf0] ;  /* 0x0002bc00000a7ab9 */ /* 0x000fe20000000a00 */
[----:B------:R-:W-:Y:S01]  /*de20*/  UIADD3 UR7, UR7, UR5, URZ ;  /* 0x0000000507077290 */ /* 0x000fe2000fffe03f */
[----:B--2---:R-:W-:Y:S01]  /*de30*/  IMAD.MOV.U32 R5, RZ, RZ, R6 ;  /* 0x000000ffff057224 */ /* 0x004fe200078e0006 */
[----:B------:R-:W-:Y:S01]  /*de40*/  UIMAD UR5, UR9, UR10, URZ ;  /* 0x0000000a090572a4 */ /* 0x000fe2000f8e023f */
[----:B-1----:R-:W-:-:S03]  /*de50*/  @P1 SHF.R.U32.HI R5, RZ, R11, R0 ;  /* 0x0000000bff051219 */ /* 0x002fc60000011600 */
        /* <DEDUP_REMOVED lines=8> */
[----:B------:R-:W-:-:S02]  /*dee0*/  IMAD.U32 R3, RZ, RZ, UR41 ;  /* 0x00000029ff037e24 */ /* 0x000fc4000f8e00ff */
[----:B------:R-:W-:Y:S02]  /*def0*/  IMAD.U32 R2, RZ, RZ, UR40 ;  /* 0x00000028ff027e24 */ /* 0x000fe4000f8e00ff */
[----:B------:R-:W-:Y:S01]  /*df00*/  IMAD.U32 R3, RZ, RZ, UR5 ;  /* 0x00000005ff037e24 */ /* 0x000fe2000f8e00ff */
[----:B------:R-:W-:Y:S01]  /*df10*/  ULDC UR5, c[0x0][0xac8] ;  /* 0x0002b20000057ab9 */ /* 0x000fe20000000800 */
[C---:B------:R-:W-:Y:S01]  /*df20*/  IMAD R9, R5.reuse, UR7, R0 ;  /* 0x0000000705097c24 */ /* 0x040fe2000f8e0200 */
[----:B------:R-:W-:Y:S01]  /*df30*/  SHF.R.S32.HI R0, RZ, 0x1f, R7 ;  /* 0x0000001fff007819 */ /* 0x000fe20000011407 */
        /* <DEDUP_REMOVED lines=9> */
[----:B------:R-:W-:Y:S01]  /*dfd0*/  ULDC UR6, c[0x0][0xa88] ;  /* 0x0002a20000067ab9 */ /* 0x000fe20000000800 */
[----:B------:R-:W-:Y:S02]  /*dfe0*/  VIADD R7, R152, UR39 ;  /* 0x0000002798077c36 */ /* 0x000fe40008000000 */
[----:B------:R-:W-:Y:S01]  /*dff0*/  LEA.HI.X R11, R2, UR7, R5, 0x1, P0 ;  /* 0x00000007020b7c11 */ /* 0x000fe200080f0c05 */
[----:B------:R-:W0:Y:S01]  /*e000*/  SHFL.IDX PT, R4, R9, 0x1, 0x181f ;  /* 0x00381f0009047f89 */ /* 0x000e2200000e0000 */
[----:B------:R-:W-:Y:S01]  /*e010*/  IMAD R20, R10, UR6, RZ ;  /* 0x000000060a147c24 */ /* 0x000fe2000f8e02ff */
[----:B------:R-:W-:Y:S01]  /*e020*/  ISETP.GE.AND P0, PT, R19, UR5, PT ;  /* 0x0000000513007c0c */ /* 0x000fe2000bf06270 */
[C---:B------:R-:W-:Y:S01]  /*e030*/  VIADD R3, R7.reuse, 0x30 ;  /* 0x0000003007037836 */ /* 0x040fe20000000000 */
[----:B------:R-:W1:Y:S01]  /*e040*/  SHFL.IDX PT, R2, R9, RZ, 0x181f ;  /* 0x00181fff09027589 */ /* 0x000e6200000e0000 */
[C---:B------:R-:W-:Y:S01]  /*e050*/  VIADD R5, R7.reuse, 0x60 ;  /* 0x0000006007057836 */ /* 0x040fe20000000000 */
[CC--:B------:R-:W-:Y:S01]  /*e060*/  ISETP.GE.OR P3, PT, R7.reuse, R20.reuse, P0 ;  /* 0x000000140700720c */ /* 0x0c0fe20000766670 */
[----:B------:R-:W-:Y:S01]  /*e070*/  VIADD R7, R7, 0x90 ;  /* 0x0000009007077836 */ /* 0x000fe20000000000 */
[----:B------:R-:W2:Y:S01]  /*e080*/  SHFL.IDX PT, R6, R9, 0x2, 0x181f ;  /* 0x00581f0009067f89 */ /* 0x000ea200000e0000 */
[----:B------:R-:W-:-:S02]  /*e090*/  ISETP.GE.OR P2, PT, R3, R20, P0 ;  /* 0x000000140300720c */ /* 0x000fc40000746670 */
[-C--:B------:R-:W-:Y:S01]  /*e0a0*/  ISETP.GE.OR P1, PT, R5, R20.reuse, P0 ;  /* 0x000000140500720c */ /* 0x080fe20000726670 */
[----:B------:R-:W3:Y:S01]  /*e0b0*/  SHFL.IDX PT, R0, R11, RZ, 0x181f ;  /* 0x00181fff0b007589 */ /* 0x000ee200000e0000 */
[----:B------:R-:W-:-:S03]  /*e0c0*/  ISETP.GE.OR P0, PT, R7, R20, P0 ;  /* 0x000000140700720c */ /* 0x000fc60000706670 */
[----:B------:R-:W4:Y:S04]  /*e0d0*/  SHFL.IDX PT, R8, R9, 0x3, 0x181f ;  /* 0x00781f0009087f89 */ /* 0x000f2800000e0000 */
[----:B------:R-:W5:Y:S04]  /*e0e0*/  SHFL.IDX PT, R10, R11, 0x1, 0x181f ;  /* 0x00381f000b0a7f89 */ /* 0x000f6800000e0000 */
[----:B------:R-:W5:Y:S01]  /*e0f0*/  SHFL.IDX PT, R12, R11, 0x2, 0x181f ;  /* 0x00581f000b0c7f89 */ /* 0x000f6200000e0000 */
[----:B0-----:R-:W-:-:S03]  /*e100*/  @!P2 LEA R4, P5, R19, R4, 0x1 ;  /* 0x000000041304a211 */ /* 0x001fc600078a08ff */
[----:B------:R-:W0:Y:S01]  /*e110*/  SHFL.IDX PT, R14, R11, 0x3, 0x181f ;  /* 0x00781f000b0e7f89 */ /* 0x000e2200000e0000 */
[C---:B-1----:R-:W-:Y:S02]  /*e120*/  @!P3 LEA R2, P6, R19.reuse, R2, 0x1 ;  /* 0x000000021302b211 */ /* 0x042fe400078c08ff */
[C---:B--2---:R-:W-:Y:S02]  /*e130*/  @!P1 LEA R6, P4, R19.reuse, R6, 0x1 ;  /* 0x0000000613069211 */ /* 0x044fe400078808ff */
[C---:B---3--:R-:W-:Y:S02]  /*e140*/  @!P3 LEA.HI.X R3, R19.reuse, R0, R157, 0x1, P6 ;  /* 0x000000001303b211 */ /* 0x048fe400030f0c9d */
[----:B----4-:R-:W-:-:S03]  /*e150*/  @!P0 LEA R8, P6, R19, R8, 0x1 ;  /* 0x0000000813088211 */ /* 0x010fc600078c08ff */
[----:B------:R1:W-:Y:S01]  /*e160*/  @!P3 ST.E.128 desc[UR48][R2.64], RZ ;  /* 0x000000ff0200b985 */ /* 0x0003e2000c101d30 */
[C-C-:B-----5:R-:W-:Y:S02]  /*e170*/  @!P2 LEA.HI.X R5, R19.reuse, R10, R157.reuse, 0x1, P5 ;  /* 0x0000000a1305a211 */ /* 0x160fe400028f0c9d */
[----:B------:R-:W-:-:S03]  /*e180*/  @!P1 LEA.HI.X R7, R19, R12, R157, 0x1, P4 ;  /* 0x0000000c13079211 */ /* 0x000fc600020f0c9d */
[----:B------:R1:W-:Y:S01]  /*e190*/  @!P2 ST.E.128 desc[UR48][R4.64], RZ ;  /* 0x000000ff0400a985 */ /* 0x0003e2000c101d30 */
[----:B0-----:R-:W-:-:S03]  /*e1a0*/  @!P0 LEA.HI.X R9, R19, R14, R157, 0x1, P6 ;  /* 0x0000000e13098211 */ /* 0x001fc600030f0c9d */
[----:B------:R1:W-:Y:S04]  /*e1b0*/  @!P1 ST.E.128 desc[UR48][R6.64], RZ ;  /* 0x000000ff06009985 */ /* 0x0003e8000c101d30 */
[----:B------:R1:W-:Y:S02]  /*e1c0*/  @!P0 ST.E.128 desc[UR48][R8.64], RZ ;  /* 0x000000ff08008985 */ /* 0x0003e4000c101d30 */
.L_x_13516:
[----:B------:R-:W-:Y:S05]  /*e1d0*/  BSYNC B0 ;  /* 0x0000000000007941 */ /* 0x000fea0003800000 */
.L_x_13514:
[----:B------:R-:W-:Y:S02]  /*e1e0*/  ULDC UR5, c[0x0][0xc38] ;  /* 0x00030e0000057ab9 */ /* 0x000fe40000000800 */
[----:B------:R-:W-:-:S06]  /*e1f0*/  UISETP.GE.AND UP0, UPT, UR4, UR5, UPT ;  /* 0x000000050400728c */ /* 0x000fcc000bf06270 */
[----:B------:R-:W-:-:S13]  /*e200*/  PLOP3.LUT P0, PT, PT, PT, UP0, 0x80, 0x0 ;  /* 0x000000000000781c */ /* 0x000fda0003f0f008 */
[----:B------:R-:W-:Y:S05]  /*e210*/  @!P0 BRA `(.L_x_13519) ;  /* 0xffffff2800d48947 */ /* 0x000fea000383ffff */
[----:B------:R-:W-:Y:S05]  /*e220*/  EXIT ;  /* 0x000000000000794d */ /* 0x000fea0003800000 */
.L_x_13433:
        /* <DEDUP_REMOVED lines=28> */
[C---:B------:R-:W-:Y:S01]  /*e3f0*/  LOP3.LUT R28, R6.reuse, 0x1f, RZ, 0xc0, !PT ;  /* 0x0000001f061c7812 */ /* 0x040fe200078ec0ff */
[----:B------:R-:W-:Y:S02]  /*e400*/  IMAD.SHL.U32 R4, R6, 0x10, RZ ;  /* 0x0000001006047824 */ /* 0x000fe400078e00ff */
[----:B------:R-:W-:Y:S01]  /*e410*/  IMAD.SHL.U32 R3, R5, 0x8, RZ ;  /* 0x0000000805037824 */ /* 0x000fe200078e00ff */
[----:B------:R-:W-:-:S04]  /*e420*/  LOP3.LUT R2, R0, 0x1f8, RZ, 0xc0, !PT ;  /* 0x000001f800027812 */ /* 0x000fc800078ec0ff */
[----:B------:R-:W-:-:S04]  /*e430*/  LOP3.LUT R2, R2, 0x38, R6, 0x78, !PT ;  /* 0x0000003802027812 */ /* 0x000fc800078e7806 */
[----:B------:R-:W-:Y:S02]  /*e440*/  LOP3.LUT R2, R2, 0x200, R3, 0xf8, !PT ;  /* 0x0000020002027812 */ /* 0x000fe400078ef803 */
[----:B------:R-:W-:-:S03]  /*e450*/  SHF.R.U32.HI R3, RZ, 0x3, R5 ;  /* 0x00000003ff037819 */ /* 0x000fc60000011605 */
[----:B------:R-:W-:Y:S01]  /*e460*/  IMAD R26, R2, 0x2, R17 ;  /* 0x00000002021a7824 */ /* 0x000fe200078e0211 */
[----:B------:R-:W-:-:S07]  /*e470*/  LOP3.LUT R0, R3, 0x70, R4, 0xf8, !PT ;  /* 0x0000007003007812 */ /* 0x000fce00078ef804 */
.L_x_13604:
        /* <DEDUP_REMOVED lines=22> */
.L_x_13521:
[----:B------:R-:W-:Y:S01]  /*e5e0*/  ULDC UR9, c[0x0][0xc54] ;  /* 0x0003150000097ab9 */ /* 0x000fe20000000800 */
[----:B------:R-:W-:Y:S01]  /*e5f0*/  UMOV UR6, UR8 ;  /* 0x0000000800067c82 */ /* 0x000fe20008000000 */
[----:B------:R-:W-:-:S11]  /*e600*/  UISETP.NE.AND UP0, UPT, UR9, 0x1, UPT ;  /* 0x000000010900788c */ /* 0x000fd6000bf05270 */
[----:B------:R-:W-:Y:S02]  /*e610*/  @UP0 ULDC.64 UR10, c[0x0][0xc58] ;  /* 0x00031600000a0ab9 */ /* 0x000fe40000000a00 */
[----:B------:R-:W-:-:S04]  /*e620*/  UIMAD.WIDE.U32 UR4, UR8, UR10, URZ ;  /* 0x0000000a080472a5 */ /* 0x000fc8000f8e003f */
[----:B------:R-:W-:-:S04]  /*e630*/  @UP0 USHF.R.U32.HI UR6, URZ, UR11, UR5 ;  /* 0x0000000b3f060299 */ /* 0x000fc80008011605 */
[----:B------:R-:W-:-:S12]  /*e640*/  UIMAD UR4, UR6, UR9, URZ ;  /* 0x00000009060472a4 */ /* 0x000fd8000f8e023f */
.L_x_13522:
        /* <DEDUP_REMOVED lines=48> */
.L_x_13524:
[----:B------:R-:W-:-:S11]  /*e950*/  UISETP.NE.AND UP0, UPT, UR5, 0x1, UPT ;  /* 0x000000010500788c */ /* 0x000fd6000bf05270 */
[----:B------:R-:W-:Y:S02]  /*e960*/  @UP0 ULDC.64 UR12, c[0x0][0x9e8] ;  /* 0x00027a00000c0ab9 */ /* 0x000fe40000000a00 */
[----:B------:R-:W-:-:S04]  /*e970*/  UIMAD.WIDE.U32 UR10, UR9, UR12, URZ ;  /* 0x0000000c090a72a5 */ /* 0x000fc8000f8e003f */
[----:B------:R-:W-:-:S12]  /*e980*/  @UP0 USHF.R.U32.HI UR9, URZ, UR13, UR11 ;  /* 0x0000000d3f090299 */ /* 0x000fd8000801160b */
.L_x_13525:
[----:B------:R-:W-:-:S04]  /*e990*/  UIMAD UR9, UR9, UR5, UR5 ;  /* 0x00000005090972a4 */ /* 0x000fc8000f8e0205 */
[----:B------:R-:W-:-:S04]  /*e9a0*/  UISETP.LT.AND UP0, UPT, UR4, UR9, UPT ;  /* 0x000000090400728c */ /* 0x000fc8000bf01270 */
[----:B------:R-:W-:-:S12]  /*e9b0*/  USEL UR4, UR4, UR9, UP0 ;  /* 0x0000000904047287 */ /* 0x000fd80008000000 */
.L_x_13523:
        /* <DEDUP_REMOVED lines=30> */
.L_x_13527:
[----:B------:R-:W-:-:S11]  /*eba0*/  UISETP.NE.AND UP0, UPT, UR5, 0x1, UPT ;  /* 0x000000010500788c */ /* 0x000fd6000bf05270 */
[----:B------:R-:W-:Y:S02]  /*ebb0*/  @UP0 ULDC.64 UR10, c[0x0][0x9e8] ;  /* 0x00027a00000a0ab9 */ /* 0x000fe40000000a00 */
[----:B------:R-:W-:-:S04]  /*ebc0*/  UIMAD.WIDE.U32 UR6, UR4, UR10, URZ ;  /* 0x0000000a040672a5 */ /* 0x000fc8000f8e003f */
[----:B------:R-:W-:-:S12]  /*ebd0*/  @UP0 USHF.R.U32.HI UR4, URZ, UR11, UR7 ;  /* 0x0000000b3f040299 */ /* 0x000fd80008011607 */
.L_x_13528:
[----:B------:R-:W-:-:S04]  /*ebe0*/  UIMAD UR4, UR4, UR5, URZ ;  /* 0x00000005040472a4 */ /* 0x000fc8000f8e023f */
[----:B------:R-:W-:-:S04]  /*ebf0*/  UISETP.LT.AND UP0, UPT, UR8, UR4, UPT ;  /* 0x000000040800728c */ /* 0x000fc8000bf01270 */
[----:B------:R-:W-:-:S12]  /*ec00*/  USEL UR8, UR8, UR4, !UP0 ;  /* 0x0000000408087287 */ /* 0x000fd8000c000000 */
.L_x_13526:
        /* <DEDUP_REMOVED lines=16> */
[----:B------:R-:W0:Y:S08]  /*ed10*/  FLO.U32 R0, UR4 ;  /* 0x0000000400007d00 */ /* 0x000e3000080e0000 */
[----:B------:R-:W1:Y:S01]  /*ed20*/  POPC R5, UR4 ;  /* 0x0000000400057d09 */ /* 0x000e620008000000 */
[----:B0-----:R-:W-:-:S13]  /*ed30*/  ISETP.EQ.U32.AND P0, PT, R0, R7, PT ;  /* 0x000000070000720c */ /* 0x001fda0003f02070 */
[----:B-1----:R-:W2:Y:S01]  /*ed40*/  @P0 ATOMG.E.ADD.STRONG.GPU PT, R3, desc[UR48][R2.64], R5 ;  /* 0x00000005020309a8 */ /* 0x002ea200081ee1f0 */
[----:B------:R-:W0:Y:S02]  /*ed50*/  S2R R4, SR_LTMASK ;  /* 0x0000000000047919 */ /* 0x000e240000003900 */
[----:B0-----:R-:W-:-:S04]  /*ed60*/  LOP3.LUT R4, R4, UR4, RZ, 0xc0, !PT ;  /* 0x0000000404047c12 */ /* 0x001fc8000f8ec0ff */
[----:B------:R-:W0:Y:S01]  /*ed70*/  POPC R27, R4 ;  /* 0x00000004001b7309 */ /* 0x000e220000000000 */
[----:B--2---:R-:W0:Y:S02]  /*ed80*/  SHFL.IDX PT, R0, R3, R0, 0x1f ;  /* 0x00001f0003007589 */ /* 0x004e2400000e0000 */
[----:B0-----:R-:W-:Y:S01]  /*ed90*/  IADD3 R27, R0, UR42, R27 ;  /* 0x0000002a001b7c10 */ /* 0x001fe2000fffe01b */
[----:B------:R-:W-:Y:S06]  /*eda0*/  BRA `(.L_x_13531) ;  /* 0x0000002c00fc7947 */ /* 0x000fec0003800000 */
.L_x_13530:
[----:B------:R-:W-:Y:S01]  /*edb0*/  VIADD R0, R17, 0xe400 ;  /* 0x0000e40011007836 */ /* 0x000fe20000000000 */
[----:B------:R-:W-:Y:S04]  /*edc0*/  BSSY B6, `(.L_x_13532) ;  /* 0x0000013000067945 */ /* 0x000fe80003800000 */
[----:B------:R-:W-:-:S13]  /*edd0*/  LOP3.LUT P0, RZ, R0, 0x3ff, RZ, 0xc0, !PT ;  /* 0x000003ff00ff7812 */ /* 0x000fda000780c0ff */
[----:B------:R-:W-:Y:S05]  /*ede0*/  @!P0 BRA `(.L_x_13533) ;  /* 0x0000000000408947 */ /* 0x000fea0003800000 */
[----:B------:R-:W-:Y:S01]  /*edf0*/  MOV R2, 0x0 ;  /* 0x0000000000027802 */ /* 0x000fe20000000f00 */
[----:B------:R-:W-:Y:S01]  /*ee00*/  ULDC.64 UR4, c[0x4][0x1b8] ;  /* 0x01006e0000047ab9 */ /* 0x000fe20000000a00 */
[----:B------:R-:W-:Y:S01]  /*ee10*/  ULDC.64 UR6, c[0x4][0x1c0] ;  /* 0x0100700000067ab9 */ /* 0x000fe20000000a00 */
[----:B------:R-:W-:Y:S02]  /*ee20*/  IMAD.U32 R4, RZ, RZ, UR4 ;  /* 0x00000004ff047e24 */ /* 0x000fe4000f8e00ff */
[----:B------:R-:W-:Y:S01]  /*ee30*/  IMAD.U32 R5, RZ, RZ, UR5 ;  /* 0x00000005ff057e24 */ /* 0x000fe2000f8e00ff */
[----:B------:R-:W0:Y:S01]  /*ee40*/  LDC.64 R2, c[0x4][R2] ;  /* 0x0100000002027b82 */ /* 0x000e220000000a00 */
[----:B------:R-:W-:Y:S01]  /*ee50*/  ULDC.64 UR4, c[0x4][0x8] ;  /* 0x0100020000047ab9 */ /* 0x000fe20000000a00 */
        /* <DEDUP_REMOVED lines=9> */
.L_x_13533:
[----:B------:R-:W-:Y:S05]  /*eef0*/  BSYNC B6 ;  /* 0x0000000000067941 */ /* 0x000fea0003800000 */
.L_x_13532:
        /* <DEDUP_REMOVED lines=20> */
.L_x_13536:
[----:B------:R0:W1:Y:S01]  /*f040*/  LDC.64 R2, c[0x4][R18] ;  /* 0x0100000012027b82 */ /* 0x0000620000000a00 */
[----:B------:R-:W-:Y:S01]  /*f050*/  ULDC.64 UR4, c[0x4][0x1b8] ;  /* 0x01006e0000047ab9 */ /* 0x000fe20000000a00 */
[----:B------:R-:W-:Y:S01]  /*f060*/  ULDC.64 UR6, c[0x4][0x1c0] ;  /* 0x0100700000067ab9 */ /* 0x000fe20000000a00 */
[----:B------:R-:W-:Y:S02]  /*f070*/  IMAD.U32 R4, RZ, RZ, UR4 ;  /* 0x00000004ff047e24 */ /* 0x000fe4000f8e00ff */
        /* <DEDUP_REMOVED lines=11> */
.L_x_13535:
[----:B------:R-:W-:Y:S05]  /*f130*/  BSYNC B6 ;  /* 0x0000000000067941 */ /* 0x000fea0003800000 */
.L_x_13534:
        /* <DEDUP_REMOVED lines=25> */
.L_x_13619:
        /* <DEDUP_REMOVED lines=8> */
.L_x_13622:
        /* <DEDUP_REMOVED lines=21> */
.L_x_13540:
[----:B------:R-:W2:Y:S01]  /*f4a0*/  S2R R0, SR_TID.X ;  /* 0x0000000000007919 */ /* 0x000ea20000002100 */
[----:B-1----:R-:W-:Y:S01]  /*f4b0*/  IMAD R3, R16, 0x8, R17 ;  /* 0x0000000810037824 */ /* 0x002fe200078e0211 */
[----:B--2---:R-:W-:Y:S02]  /*f4c0*/  LOP3.LUT R2, R0, 0x7f, RZ, 0xc0, !PT ;  /* 0x0000007f00027812 */ /* 0x004fe400078ec0ff */
[----:B------:R-:W-:Y:S02]  /*f4d0*/  SHF.L.U32 R0, R24, 0x1f, RZ ;  /* 0x0000001f18007819 */ /* 0x000fe400000006ff */
[----:B------:R-:W-:Y:S02]  /*f4e0*/  ISETP.NE.AND P1, PT, R2, RZ, PT ;  /* 0x000000ff0200720c */ /* 0x000fe40003f25270 */
[----:B------:R-:W1:Y:S02]  /*f4f0*/  SYNCS.PHASECHK.TRANS64.TRYWAIT P0, [R3+URZ+0x16840], R0 ;  /* 0x01684000030075a7 */ /* 0x000e64000800017f */
[----:B-1----:R-:W-:Y:S09]  /*f500*/  @!P0 BRA `(.L_x_13541) ;  /* 0x0000003000848947 */ /* 0x002ff20003800000 */
.L_x_13623:
[----:B------:R-:W-:Y:S05]  /*f510*/  @P1 BRA `(.L_x_13542) ;  /* 0x0000000000141947 */ /* 0x000fea0003800000 */
[----:B------:R-:W-:Y:S01]  /*f520*/  ISETP.NE.AND P0, PT, R28, RZ, PT ;  /* 0x000000ff1c00720c */ /* 0x000fe20003f05270 */
[----:B-1----:R-:W-:-:S04]  /*f530*/  IMAD.MOV.U32 R0, RZ, RZ, 0x4000 ;  /* 0x00004000ff007424 */ /* 0x002fc800078e00ff */
[----:B------:R2:W-:Y:S08]  /*f540*/  SYNCS.ARRIVE.TRANS64 RZ, [R3+URZ+0x16830], R0 ;  /* 0x0168300003ff79a7 */ /* 0x0005f0000800003f */
[----:B------:R-:W-:Y:S05]  /*f550*/  @!P0 BRA `(.L_x_13542) ;  /* 0x0000000000048947 */ /* 0x000fea0003800000 */
[----:B------:R-:W-:Y:S01]  /*f560*/  BPT.TRAP 0x1 ;  /* 0x000000040000795c */ /* 0x000fe20000300000 */
.L_x_13542:
        /* <DEDUP_REMOVED lines=10> */
[----:B------:R-:W-:-:S02]  /*f610*/  PLOP3.LUT P0, PT, PT, PT, PT, 0x80, 0x0 ;  /* 0x000000000000781c */ /* 0x000fc40003f0f070 */
[----:B------:R-:W-:Y:S02]  /*f620*/  LOP3.LUT R23, R23, 0xfffffffd, RZ, 0xc0, !PT ;  /* 0xfffffffd17177812 */ /* 0x000fe400078ec0ff */
[----:B------:R-:W-:Y:S02]  /*f630*/  UIADD3 UR33, UR33, 0x16830, URZ ;  /* 0x0001683021217890 */ /* 0x000fe4000fffe03f */
[----:B------:R-:W-:Y:S02]  /*f640*/  USHF.L.U32 UR35, UR35, 0x7, URZ ;  /* 0x0000000723237899 */ /* 0x000fe4000800063f */
[----:B------:R-:W-:-:S05]  /*f650*/  UIADD3 UR32, UR32, 0xe400, URZ ;  /* 0x0000e40020207890 */ /* 0x000fca000fffe03f */
[----:B------:R-:W-:-:S04]  /*f660*/  @P0 LOP3.LUT R23, R23, 0x2, RZ, 0xfc, !PT ;  /* 0x0000000217170812 */ /* 0x000fc800078efcff */
[----:B------:R1:W-:Y:S02]  /*f670*/  UTMALDG.4D [UR32], [UR4], desc[UR6] ;  /* 0x00000620040075b4 */ /* 0x0003e40008019000 */
[----:B-1----:R-:W-:Y:S01]  /*f680*/  NOP ;  /* 0x0000000000007918 */ /* 0x002fe20000000000 */
.L_x_13538:
        /* <DEDUP_REMOVED lines=29> */
.L_x_13544:
[----:B------:R-:W-:Y:S05]  /*f860*/  BSYNC B6 ;  /* 0x0000000000067941 */ /* 0x000fea0003800000 */
.L_x_13543:
[----:B------:R-:W1:Y:S01]  /*f870*/  LDC R7, c[0x0][0x448] ;  /* 0x00011200ff077b82 */ /* 0x000e620000000800 */
[----:B0-----:R-:W0:Y:S01]  /*f880*/  S2R R20, SR_TID.X ;  /* 0x0000000000147919 */ /* 0x001e220000002100 */
[----:B------:R-:W-:Y:S01]  /*f890*/  ULDC.64 UR8, c[0x0][0x2e0] ;  /* 0x0000b80000087ab9 */ /* 0x000fe20000000a00 */
[----:B------:R-:W-:Y:S01]  /*f8a0*/  UMOV UR44, UR50 ;  /* 0x00000032002c7c82 */ /* 0x000fe20008000000 */
[----:B------:R-:W-:Y:S02]  /*f8b0*/  UIMAD UR6, UR37, UR8, URZ ;  /* 0x00000008250672a4 */ /* 0x000fe4000f8e023f */
        /* <DEDUP_REMOVED lines=10> */
[----:B------:R-:W-:-:S04]  /*f960*/  SHF.R.U32.HI R21, RZ, 0x3, R21 ;  /* 0x00000003ff157819 */ /* 0x000fc80000011615 */
[----:B------:R-:W-:-:S03]  /*f970*/  LOP3.LUT R20, R21, 0x70, R20, 0xf8, !PT ;  /* 0x0000007015147812 */ /* 0x000fc600078ef814 */
[----:B------:R-:W1:Y:S02]  /*f980*/  @P1 LDC R5, c[0x0][0x450] ;  /* 0x00011400ff051b82 */ /* 0x000e640000000800 */
[----:B------:R-:W-:Y:S02]  /*f990*/  VIADD R6, R20, UR41 ;  /* 0x0000002914067c36 */ /* 0x000fe40008000000 */
[----:B------:R-:W2:Y:S02]  /*f9a0*/  S2R R20, SR_TID.X ;  /* 0x0000000000147919 */ /* 0x000ea40000002100 */
[----:B------:R-:W-:Y:S02]  /*f9b0*/  IMAD.MOV.U32 R11, RZ, RZ, R6 ;  /* 0x000000ffff0b7224 */ /* 0x000fe400078e0006 */
[----:B------:R-:W3:Y:S01]  /*f9c0*/  @P1 LDC R8, c[0x0][0x450] ;  /* 0x00011400ff081b82 */ /* 0x000ee20000000800 */
[C---:B------:R-:W-:Y:S02]  /*f9d0*/  VIADD R10, R6.reuse, 0x80 ;  /* 0x00000080060a7836 */ /* 0x040fe40000000000 */
[----:B0-----:R-:W-:-:S04]  /*f9e0*/  @P1 IMAD.HI.U32 R0, R6, R3, RZ ;  /* 0x0000000306001227 */ /* 0x001fc800078e00ff */
[----:B------:R-:W-:Y:S01]  /*f9f0*/  IMAD.U32 R3, RZ, RZ, UR6 ;  /* 0x00000006ff037e24 */ /* 0x000fe2000f8e00ff */
[----:B------:R-:W-:Y:S01]  /*fa00*/  ULDC.64 UR6, c[0x0][0x2c8] ;  /* 0x0000b20000067ab9 */ /* 0x000fe20000000a00 */
[----:B-1----:R-:W-:Y:S01]  /*fa10*/  @P1 SHF.R.U32.HI R11, RZ, R5, R0 ;  /* 0x00000005ff0b1219 */ /* 0x002fe20000011600 */
        /* <DEDUP_REMOVED lines=8> */
[----:B--2---:R-:W-:Y:S01]  /*faa0*/  IMAD.SHL.U32 R21, R20, 0x8, RZ ;  /* 0x0000000814157824 */ /* 0x004fe200078e00ff */
[----:B------:R-:W-:Y:S01]  /*fab0*/  SHF.R.S32.HI R0, RZ, 0x1f, R9 ;  /* 0x0000001fff007819 */ /* 0x000fe20000011409 */
[----:B------:R-:W-:-:S03]  /*fac0*/  IMAD.IADD R5, R5, 0x1, R13 ;  /* 0x0000000105057824 */ /* 0x000fc600078e020d */
[----:B------:R-:W-:Y:S01]  /*fad0*/  LOP3.LUT R21, R21, 0x38, RZ, 0xc0, !PT ;  /* 0x0000003815157812 */ /* 0x000fe200078ec0ff */
[----:B------:R-:W-:Y:S02]  /*fae0*/  IMAD R0, R0, UR6, RZ ;  /* 0x0000000600007c24 */ /* 0x000fe4000f8e02ff */
[----:B------:R-:W-:-:S04]  /*faf0*/  IMAD.WIDE.U32 R4, R9, UR6, R4 ;  /* 0x0000000609047c25 */ /* 0x000fc8000f8e0004 */
[----:B------:R-:W-:Y:S01]  /*fb00*/  IMAD R11, R9, UR7, R0 ;  /* 0x00000007090b7c24 */ /* 0x000fe2000f8e0200 */
[----:B------:R-:W-:Y:S01]  /*fb10*/  LEA R0, P0, R4, UR8, 0x1 ;  /* 0x0000000804007c11 */ /* 0x000fe2000f8008ff */
[----:B------:R-:W0:Y:S02]  /*fb20*/  @P1 LDC R9, c[0x0][0x44c] ;  /* 0x00011300ff091b82 */ /* 0x000e240000000800 */
[----:B------:R-:W-:Y:S02]  /*fb30*/  IMAD.IADD R5, R5, 0x1, R11 ;  /* 0x0000000105057824 */ /* 0x000fe400078e020b */
[----:B------:R-:W-:-:S03]  /*fb40*/  IMAD.MOV.U32 R11, RZ, RZ, R10 ;  /* 0x000000ffff0b7224 */ /* 0x000fc600078e000a */
[----:B------:R-:W-:Y:S01]  /*fb50*/  LEA.HI.X R5, R4, UR9, R5, 0x1, P0 ;  /* 0x0000000904057c11 */ /* 0x000fe200080f0c05 */
[----:B0-----:R-:W-:-:S05]  /*fb60*/  @P1 IMAD.HI.U32 R9, R10, R9, RZ ;  /* 0x000000090a091227 */ /* 0x001fca00078e00ff */
[----:B---3--:R-:W-:-:S04]  /*fb70*/  @P1 SHF.R.U32.HI R11, RZ, R8, R9 ;  /* 0x00000008ff0b1219 */ /* 0x008fc80000011609 */
[--C-:B------:R-:W-:Y:S01]  /*fb80*/  SHF.R.S32.HI R4, RZ, 0x1f, R11.reuse ;  /* 0x0000001fff047819 */ /* 0x100fe2000001140b */
[----:B------:R-:W-:Y:S02]  /*fb90*/  IMAD.MOV R6, RZ, RZ, -R11 ;  /* 0x000000ffff067224 */ /* 0x000fe400078e0a0b */
[----:B------:R-:W-:-:S04]  /*fba0*/  IMAD.WIDE.U32 R2, R11, UR4, R2 ;  /* 0x000000040b027c25 */ /* 0x000fc8000f8e0002 */
[----:B------:R-:W-:Y:S02]  /*fbb0*/  IMAD R9, R7, R6, R10 ;  /* 0x0000000607097224 */ /* 0x000fe400078e020a */
[----:B------:R-:W-:Y:S01]  /*fbc0*/  IMAD R4, R4, UR4, RZ ;  /* 0x0000000404047c24 */ /* 0x000fe2000f8e02ff */
[----:B------:R-:W-:-:S03]  /*fbd0*/  ULDC UR4, c[0x0][0x2b8] ;  /* 0x0000ae0000047ab9 */ /* 0x000fc60000000800 */
[----:B------:R-:W-:Y:S01]  /*fbe0*/  IMAD R11, R11, UR5, R4 ;  /* 0x000000050b0b7c24 */ /* 0x000fe2000f8e0204 */
[----:B------:R-:W-:-:S03]  /*fbf0*/  SHF.R.S32.HI R4, RZ, 0x1f, R9 ;  /* 0x0000001fff047819 */ /* 0x000fc60000011409 */
[----:B------:R-:W-:Y:S02]  /*fc00*/  IMAD.IADD R3, R3, 0x1, R11 ;  /* 0x0000000103037824 */ /* 0x000fe400078e020b */
[----:B------:R-:W-:Y:S02]  /*fc10*/  IMAD R4, R4, UR6, RZ ;  /* 0x0000000604047c24 */ /* 0x000fe4000f8e02ff */
[----:B------:R-:W-:-:S04]  /*fc20*/  IMAD.WIDE.U32 R2, R9, UR6, R2 ;  /* 0x0000000609027c25 */ /* 0x000fc8000f8e0002 */
[----:B------:R-:W-:Y:S01]  /*fc30*/  IMAD R11, R9, UR7, R4 ;  /* 0x00000007090b7c24 */ /* 0x000fe2000f8e0204 */
[----:B------:R-:W-:-:S03]  /*fc40*/  LEA R4, P0, R2, UR8, 0x1 ;  /* 0x0000000802047c11 */ /* 0x000fc6000f8008ff */
[----:B------:R-:W-:-:S05]  /*fc50*/  IMAD.IADD R3, R3, 0x1, R11 ;  /* 0x0000000103037824 */ /* 0x000fca00078e020b */
[----:B------:R-:W-:Y:S02]  /*fc60*/  LEA.HI.X R8, R2, UR9, R3, 0x1, P0 ;  /* 0x0000000902087c11 */ /* 0x000fe400080f0c03 */
[----:B------:R-:W-:Y:S01]  /*fc70*/  ISETP.GE.AND P0, PT, R21, UR4, PT ;  /* 0x0000000415007c0c */ /* 0x000fe2000bf06270 */
[----:B------:R-:W-:-:S03]  /*fc80*/  UMOV UR4, 0xffffffff ;  /* 0xffffffff00047882 */ /* 0x000fc60000000000 */
[----:B------:R-:W-:Y:S09]  /*fc90*/  BRA.DIV UR4, `(.L_x_13545) ;  /* 0x0000002a04b47947 */ /* 0x000ff2000b800000 */
[----:B------:R-:W0:Y:S01]  /*fca0*/  S2R R2, SR_TID.X ;  /* 0x0000000000027919 */ /* 0x000e220000002100 */
[----:B------:R-:W-:Y:S02]  /*fcb0*/  ULDC UR4, c[0x0][0x288] ;  /* 0x0000a20000047ab9 */ /* 0x000fe40000000800 */
[----:B------:R-:W-:Y:S01]  /*fcc0*/  IMAD R7, R7, UR4, RZ ;  /* 0x0000000407077c24 */ /* 0x000fe2000f8e02ff */
[----:B------:R-:W1:Y:S04]  /*fcd0*/  SHFL.IDX PT, R14, R0, RZ, 0x181f ;  /* 0x00181fff000e7589 */ /* 0x000e6800000e0000 */
[----:B------:R-:W-:Y:S04]  /*fce0*/  SHFL.IDX PT, R9, R5, 0x2, 0x181f ;  /* 0x00581f0005097f89 */ /* 0x000fe800000e0000 */
[----:B------:R-:W-:Y:S01]  /*fcf0*/  SHFL.IDX PT, R20, R0, 0x7, 0x181f ;  /* 0x00f81f0000147f89 */ /* 0x000fe200000e0000 */
[----:B0-----:R-:W-:-:S04]  /*fd00*/  LOP3.LUT R2, R2, 0x7f, RZ, 0xc0, !PT ;  /* 0x0000007f02027812 */ /* 0x001fc800078ec0ff */
[----:B------:R-:W-:Y:S02]  /*fd10*/  SHF.R.U32.HI R3, RZ, 0x3, R2 ;  /* 0x00000003ff037819 */ /* 0x000fe40000011602 */
[----:B------:R-:W0:Y:S03]  /*fd20*/  SHFL.IDX PT, R2, R5, RZ, 0x181f ;  /* 0x00181fff05027589 */ /* 0x000e2600000e0000 */
[----:B------:R-:W-:-:S04]  /*fd30*/  VIADD R6, R3, UR41 ;  /* 0x0000002903067c36 */ /* 0x000fc80008000000 */
[C---:B------:R-:W-:Y:S01]  /*fd40*/  VIADD R10, R6.reuse, 0x10 ;  /* 0x00000010060a7836 */ /* 0x040fe20000000000 */
[C---:B------:R-:W-:Y:S01]  /*fd50*/  ISETP.GE.AND P1, PT, R6.reuse, R7, PT ;  /* 0x000000070600720c */ /* 0x040fe20003f26270 */
[----:B------:R-:W-:-:S03]  /*fd60*/  VIADD R12, R6, 0x20 ;  /* 0x00000020060c7836 */ /* 0x000fc60000000000 */
[----:B------:R-:W-:Y:S02]  /*fd70*/  ISETP.GE.AND P3, PT, R10, R7, PT ;  /* 0x000000070a00720c */ /* 0x000fe40003f66270 */
[----:B------:R-:W2:Y:S07]  /*fd80*/  SHFL.IDX PT, R10, R0, 0x1, 0x181f ;  /* 0x00381f00000a7f89 */ /* 0x000eae00000e0000 */
[----:B-1----:R-:W-:-:S05]  /*fd90*/  @!P1 LEA R14, P2, R21, R14, 0x1 ;  /* 0x0000000e150e9211 */ /* 0x002fca00078408ff */
[----:B0-----:R-:W-:Y:S02]  /*fda0*/  @!P1 IMAD.X R3, RZ, RZ, R2, P2 ;  /* 0x000000ffff039224 */ /* 0x001fe400010e0602 */
[----:B------:R-:W-:Y:S02]  /*fdb0*/  @!P1 IMAD.MOV.U32 R2, RZ, RZ, R14 ;  /* 0x000000ffff029224 */ /* 0x000fe400078e000e */
[----:B------:R-:W-:Y:S04]  /*fdc0*/  SHFL.IDX PT, R14, R0, 0x2, 0x181f ;  /* 0x00581f00000e7f89 */ /* 0x000fe800000e0000 */
[----:B------:R0:W-:Y:S01]  /*fdd0*/  @!P1 LDGSTS.E.BYPASS.LTC128B.128 [R26+0x8400], desc[UR48][R2.64], !P0 ;  /* 0x08400000021a9fae */ /* 0x0001e2000c101d70 */
[----:B------:R-:W-:Y:S01]  /*fde0*/  ISETP.GE.AND P1, PT, R12, R7, PT ;  /* 0x000000070c00720c */ /* 0x000fe20003f26270 */
[----:B------:R-:W-:Y:S01]  /*fdf0*/  VIADD R12, R6, 0x40 ;  /* 0x00000040060c7836 */ /* 0x000fe20000000000 */
[----:B--2---:R-:W-:Y:S01]  /*fe00*/  @!P3 LEA R10, P2, R21, R10, 0x1 ;  /* 0x0000000a150ab211 */ /* 0x004fe200078408ff */
[----:B0-----:R-:W0:Y:S04]  /*fe10*/  SHFL.IDX PT, R2, R5, 0x1, 0x181f ;  /* 0x00381f0005027f89 */ /* 0x001e2800000e0000 */
[----:B0-----:R-:W-:-:S02]  /*fe20*/  @!P3 IMAD.X R3, RZ, RZ, R2, P2 ;  /* 0x000000ffff03b224 */ /* 0x001fc400010e0602 */
[----:B------:R-:W-:Y:S02]  /*fe30*/  @!P3 IMAD.MOV.U32 R2, RZ, RZ, R10 ;  /* 0x000000ffff02b224 */ /* 0x000fe400078e000a */
[----:B------:R-:W-:-:S03]  /*fe40*/  VIADD R10, R6, 0x30 ;  /* 0x00000030060a7836 */ /* 0x000fc60000000000 */
[----:B------:R0:W-:Y:S02]  /*fe50*/  @!P3 LDGSTS.E.BYPASS.LTC128B.128 [R26+0x8c00], desc[UR48][R2.64], !P0 ;  /* 0x08c00000021abfae */ /* 0x0001e4000c101d70 */
[----:B------:R-:W-:Y:S02]  /*fe60*/  ISETP.GE.AND P3, PT, R10, R7, PT ;  /* 0x000000070a00720c */ /* 0x000fe40003f66270 */
[----:B------:R-:W1:Y:S01]  /*fe70*/  SHFL.IDX PT, R10, R0, 0x3, 0x181f ;  /* 0x00781f00000a7f89 */ /* 0x000e6200000e0000 */
[----:B0-----:R-:W-:-:S03]  /*fe80*/  @!P1 LEA R2, P2, R21, R14, 0x1 ;  /* 0x0000000e15029211 */ /* 0x001fc600078408ff */
[----:B------:R-:W-:Y:S02]  /*fe90*/  SHFL.IDX PT, R14, R0, 0x4, 0x181f ;  /* 0x00981f00000e7f89 */ /* 0x000fe400000e0000 */
[----:B------:R-:W-:Y:S02]  /*fea0*/  @!P1 IMAD.X R3, RZ, RZ, R9, P2 ;  /* 0x000000ffff039224 */ /* 0x000fe400010e0609 */
[----:B------:R-:W-:Y:S04]  /*feb0*/  SHFL.IDX PT, R9, R5, 0x4, 0x181f ;  /* 0x00981f0005097f89 */ /* 0x000fe800000e0000 */
[----:B------:R0:W-:Y:S01]  /*fec0*/  @!P1 LDGSTS.E.BYPASS.LTC128B.128 [R26+0x9400], desc[UR48][R2.64], !P0 ;  /* 0x09400000021a9fae */ /* 0x0001e2000c101d70 */
[----:B------:R-:W-:Y:S01]  /*fed0*/  ISETP.GE.AND P1, PT, R12, R7, PT ;  /* 0x000000070c00720c */ /* 0x000fe20003f26270 */
[----:B------:R-:W-:Y:S01]  /*fee0*/  VIADD R12, R6, 0x60 ;  /* 0x00000060060c7836 */ /* 0x000fe20000000000 */
[----:B-1----:R-:W-:Y:S01]  /*fef0*/  @!P3 LEA R10, P2, R21, R10, 0x1 ;  /* 0x0000000a150ab211 */ /* 0x002fe200078408ff */
        /* <DEDUP_REMOVED lines=8> */
[----:B------:R0:W-:Y:S02]  /*ff80*/  SHFL.IDX PT, R14, R0, 0x6, 0x181f ;  /* 0x00d81f00000e7f89 */ /* 0x0001e400000e0000 */
[----:B------:R-:W-:Y:S02]  /*ff90*/  @!P1 IMAD.X R3, RZ, RZ, R9, P2 ;  /* 0x000000ffff039224 */ /* 0x000fe400010e0609 */
[----:B------:R-:W-:Y:S01]  /*ffa0*/  SHFL.IDX PT, R9, R5, 0x6, 0x181f ;  /* 0x00d81f0005097f89 */ /* 0x000fe200000e0000 */
[----:B0-----:R-:W-:-:S03]  /*ffb0*/  VIADD R0, R6, 0x90 ;  /* 0x0000009006007836 */ /* 0x001fc60000000000 */
[----:B------:R0:W-:Y:S01]  /*ffc0*/  @!P1 LDGSTS.E.BYPASS.LTC128B.128 [R26+0xa400], desc[UR48][R2.64], !P0 ;  /* 0x0a400000021a9fae */ /* 0x0001e2000c101d70 */
[----:B------:R-:W-:Y:S01]  /*ffd0*/  ISETP.GE.AND P1, PT, R12, R7, PT ;  /* 0x000000070c00720c */ /* 0x000fe20003f26270 */
[----:B------:R-:W-:Y:S01]  /*ffe0*/  VIADD R12, R6, 0x70 ;  /* 0x00000070060c7836 */ /* 0x000fe20000000000 */
[----:B-1----:R-:W-:Y:S01]  /*fff0*/  @!P3 LEA R10, P2, R21, R10, 0x1 ;  /* 0x0000000a150ab211 */ /* 0x002fe200078408ff */
[----:B0-----:R-:W0:Y:S04]  /*10000*/  SHFL.IDX PT, R2, R5, 0x5, 0x181f ;  /* 0x00b81f0005027f89 */ /* 0x001e2800000e0000 */
[----:B0-----:R-:W-:Y:S02]  /*10010*/  @!P3 IMAD.X R3, RZ, RZ, R2, P2 ;  /* 0x000000ffff03b224 */ /* 0x001fe400010e0602 */
[----:B------:R-:W-:-:S02]  /*10020*/  @!P3 IMAD.MOV.U32 R2, RZ, RZ, R10 ;  /* 0x000000ffff02b224 */ /* 0x000fc400078e000a */
[----:B------:R-:W0:Y:S04]  /*10030*/  SHFL.IDX PT, R10, R5, 0x7, 0x181f ;  /* 0x00f81f00050a7f89 */ /* 0x000e2800000e0000 */
[----:B------:R1:W-:Y:S01]  /*10040*/  @!P3 LDGSTS.E.BYPASS.LTC128B.128 [R26+0xac00], desc[UR48][R2.64], !P0 ;  /* 0x0ac00000021abfae */ /* 0x0003e2000c101d70 */
[----:B------:R-:W-:Y:S01]  /*10050*/  ISETP.GE.AND P3, PT, R12, R7, PT ;  /* 0x000000070c00720c */ /* 0x000fe20003f66270 */
[----:B------:R-:W-:Y:S02]  /*10060*/  VIADD R12, R6, 0x80 ;  /* 0x00000080060c7836 */ /* 0x000fe40000000000 */
[----:B------:R-:W-:Y:S01]  /*10070*/  SHFL.IDX PT, R5, R8, 0x1, 0x181f ;  /* 0x00381f0008057f89 */ /* 0x000fe200000e0000 */
[----:B-1----:R-:W-:-:S03]  /*10080*/  @!P1 LEA R2, P2, R21, R14, 0x1 ;  /* 0x0000000e15029211 */ /* 0x002fc600078408ff */
[----:B------:R-:W1:Y:S02]  /*10090*/  SHFL.IDX PT, R14, R4, RZ, 0x181f ;  /* 0x00181fff040e7589 */ /* 0x000e6400000e0000 */
[----:B------:R-:W-:Y:S02]  /*100a0*/  @!P1 IMAD.X R3, RZ, RZ, R9, P2 ;  /* 0x000000ffff039224 */ /* 0x000fe400010e0609 */
[----:B------:R-:W2:Y:S04]  /*100b0*/  SHFL.IDX PT, R9, R8, RZ, 0x181f ;  /* 0x00181fff08097589 */ /* 0x000ea800000e0000 */
[----:B------:R3:W-:Y:S01]  /*100c0*/  @!P1 LDGSTS.E.BYPASS.LTC128B.128 [R26+0xb400], desc[UR48][R2.64], !P0 ;  /* 0x0b400000021a9fae */ /* 0x0007e2000c101d70 */
[----:B------:R-:W-:Y:S02]  /*100d0*/  ISETP.GE.AND P1, PT, R12, R7, PT ;  /* 0x000000070c00720c */ /* 0x000fe40003f26270 */
[----:B---3--:R-:W-:-:S05]  /*100e0*/  @!P3 LEA R2, P2, R21, R20, 0x1 ;  /* 0x000000141502b211 */ /* 0x008fca00078408ff */
[----:B0-----:R-:W-:Y:S02]  /*100f0*/  @!P3 IMAD.X R3, RZ, RZ, R10, P2 ;  /* 0x000000ffff03b224 */ /* 0x001fe400010e060a */
[----:B------:R-:W-:-:S03]  /*10100*/  VIADD R10, R6, 0xa0 ;  /* 0x000000a0060a7836 */ /* 0x000fc60000000000 */
[----:B------:R1:W-:Y:S01]  /*10110*/  @!P3 LDGSTS.E.BYPASS.LTC128B.128 [R26+0xbc00], desc[UR48][R2.64], !P0 ;  /* 0x0bc00000021abfae */ /* 0x0003e2000c101d70 */
[----:B------:R-:W-:-:S03]  /*10120*/  ISETP.GE.AND P3, PT, R0, R7, PT ;  /* 0x000000070000720c */ /* 0x000fc60003f66270 */
[----:B------:R-:W-:Y:S04]  /*10130*/  SHFL.IDX PT, R0, R8, 0x2, 0x181f ;  /* 0x00581f0008007f89 */ /* 0x000fe800000e0000 */
[----:B------:R-:W-:Y:S01]  /*10140*/  SHFL.IDX PT, R8, R8, 0x3, 0x181f ;  /* 0x00781f0008087f89 */ /* 0x000fe200000e0000 */
[----:B-1----:R-:W-:-:S03]  /*10150*/  @!P1 LEA R2, P2, R21, R14, 0x1 ;  /* 0x0000000e15029211 */ /* 0x002fc600078408ff */
[----:B------:R-:W-:Y:S02]  /*10160*/  SHFL.IDX PT, R14, R4, 0x2, 0x181f ;  /* 0x00581f00040e7f89 */ /* 0x000fe400000e0000 */
[----:B--2---:R-:W-:Y:S02]  /*10170*/  @!P1 IMAD.X R3, RZ, RZ, R9, P2 ;  /* 0x000000ffff039224 */ /* 0x004fe400010e0609 */
[----:B------:R-:W0:Y:S04]  /*10180*/  SHFL.IDX PT, R9, R4, 0x1, 0x181f ;  /* 0x00381f0004097f89 */ /* 0x000e2800000e0000 */
[----:B------:R0:W-:Y:S01]  /*10190*/  @!P1 LDGSTS.E.BYPASS.LTC128B.128 [R26+0xc400], desc[UR48][R2.64], !P0 ;  /* 0x0c400000021a9fae */ /* 0x0001e2000c101d70 */
[----:B------:R-:W-:Y:S02]  /*101a0*/  ISETP.GE.AND P1, PT, R10, R7, PT ;  /* 0x000000070a00720c */ /* 0x000fe40003f26270 */
[----:B0-----:R-:W-:-:S05]  /*101b0*/  @!P3 LEA R2, P2, R21, R9, 0x1 ;  /* 0x000000091502b211 */ /* 0x001fca00078408ff */
[----:B------:R-:W-:-:S05]  /*101c0*/  @!P3 IMAD.X R3, RZ, RZ, R5, P2 ;  /* 0x000000ffff03b224 */ /* 0x000fca00010e0605 */
[----:B------:R0:W-:Y:S02]  /*101d0*/  @!P3 LDGSTS.E.BYPASS.LTC128B.128 [R26+0xcc00], desc[UR48][R2.64], !P0 ;  /* 0x0cc00000021abfae */ /* 0x0001e4000c101d70 */
[----:B0-----:R-:W-:Y:S02]  /*101e0*/  @!P1 LEA R2, P2, R21, R14, 0x1 ;  /* 0x0000000e15029211 */ /* 0x001fe400078408ff */
[----:B------:R0:W1:Y:S03]  /*101f0*/  SHFL.IDX PT, R14, R4, 0x3, 0x181f ;  /* 0x00781f00040e7f89 */ /* 0x00006600000e0000 */
[----:B------:R-:W-:-:S05]  /*10200*/  @!P1 IMAD.X R3, RZ, RZ, R0, P2 ;  /* 0x000000ffff039224 */ /* 0x000fca00010e0600 */
[----:B------:R0:W-:Y:S03]  /*10210*/  @!P1 LDGSTS.E.BYPASS.LTC128B.128 [R26+0xd400], desc[UR48][R2.64], !P0 ;  /* 0x0d400000021a9fae */ /* 0x0001e6000c101d70 */
.L_x_13648:
        /* <DEDUP_REMOVED lines=9> */
[----:B------:R-:W-:Y:S01]  /*102b0*/  PLOP3.LUT P0, PT, PT, PT, PT, 0x80, 0x0 ;  /* 0x000000000000781c */ /* 0x000fe20003f0f070 */
[----:B------:R-:W-:-:S12]  /*102c0*/  NOP ;  /* 0x0000000000007918 */ /* 0x000fd80000000000 */
.L_x_13546:
        /* <DEDUP_REMOVED lines=16> */
.L_x_13649:
[----:B------:R-:W-:Y:S05]  /*103d0*/  BSYNC B0 ;  /* 0x0000000000007941 */ /* 0x000fea0003800000 */
.L_x_13547:
        /* <DEDUP_REMOVED lines=41> */
.L_x_13553:
        /* <DEDUP_REMOVED lines=8> */
.L_x_13650:
[----:B------:R-:W-:Y:S05]  /*106f0*/  BSYNC B1 ;  /* 0x0000000000017941 */ /* 0x000fea0003800000 */
.L_x_13554:
[----:B------:R-:W-:Y:S04]  /*10700*/  BSSY B1, `(.L_x_13556) ;  /* 0x0000007000017945 */ /* 0x000fe80003800000 */
[----:B------:R-:W-:Y:S05]  /*10710*/  @P1 BRA `(.L_x_13557) ;  /* 0x0000000000141947 */ /* 0x000fea0003800000 */
[----:B------:R-:W-:Y:S01]  /*10720*/  ISETP.NE.AND P0, PT, R28, RZ, PT ;  /* 0x000000ff1c00720c */ /* 0x000fe20003f05270 */
[----:B0-----:R-:W-:-:S04]  /*10730*/  IMAD.MOV.U32 R2, RZ, RZ, 0x4000 ;  /* 0x00004000ff027424 */ /* 0x001fc800078e00ff */
[----:B------:R1:W-:Y:S08]  /*10740*/  SYNCS.ARRIVE.TRANS64 RZ, [R3+URZ+0x16830], R2 ;  /* 0x0168300203ff79a7 */ /* 0x0003f0000800003f */
[----:B------:R-:W-:Y:S05]  /*10750*/  @!P0 BRA `(.L_x_13557) ;  /* 0x0000000000048947 */ /* 0x000fea0003800000 */
[----:B------:R-:W-:Y:S01]  /*10760*/  BPT.TRAP 0x1 ;  /* 0x000000040000795c */ /* 0x000fe20000300000 */
.L_x_13557:
[----:B------:R-:W-:Y:S05]  /*10770*/  BSYNC B1 ;  /* 0x0000000000017941 */ /* 0x000fea0003800000 */
.L_x_13556:
[----:B------:R-:W-:Y:S01]  /*10780*/  IMAD.MOV.U32 R10, RZ, RZ, RZ ;  /* 0x000000ffff0a7224 */ /* 0x000fe200078e00ff */
[----:B------:R-:W-:Y:S01]  /*10790*/  UIADD3 UR4, UP0, UR46, 0x370, URZ ;  /* 0x000003702e047890 */ /* 0x000fe2000ff1e03f */
[----:B01----:R-:W-:Y:S01]  /*107a0*/  IMAD R2, R8, 0x4000, R17 ;  /* 0x0000400008027824 */ /* 0x003fe200078e0211 */
[----:B------:R-:W-:Y:S01]  /*107b0*/  PLOP3.LUT P0, PT, PT, PT, PT, 0x80, 0x0 ;  /* 0x000000000000781c */ /* 0x000fe20003f0f070 */
[----:B------:R-:W-:Y:S01]  /*107c0*/  VIADD R3, R3, 0x16830 ;  /* 0x0001683003037836 */ /* 0x000fe20000000000 */
[----:B------:R-:W-:Y:S01]  /*107d0*/  R2UR UR10, R10 ;  /* 0x000000000a0a72ca */ /* 0x000fe200000e0000 */
[----:B------:R-:W-:Y:S01]  /*107e0*/  VIADD R2, R2, 0xe400 ;  /* 0x0000e40002027836 */ /* 0x000fe20000000000 */
[----:B------:R-:W-:Y:S01]  /*107f0*/  UIADD3.X UR5, URZ, UR47, URZ, UP0, !UPT ;  /* 0x0000002f3f057290 */ /* 0x000fe200087fe43f */
[----:B------:R-:W-:Y:S01]  /*10800*/  IMAD.SHL.U32 R5, R6, 0x80, RZ ;  /* 0x0000008006057824 */ /* 0x000fe200078e00ff */
[----:B------:R-:W-:Y:S01]  /*10810*/  UMOV UR6, 0x0 ;  /* 0x0000000000067882 */ /* 0x000fe20000000000 */
[----:B------:R-:W-:-:S10]  /*10820*/  UMOV UR7, 0x14f00000 ;  /* 0x14f0000000077882 */ /* 0x000fd40000000000 */
.L_x_13558:
        /* <DEDUP_REMOVED lines=15> */
.L_x_13651:
[----:B------:R-:W-:Y:S05]  /*10920*/  BSYNC B1 ;  /* 0x0000000000017941 */ /* 0x000fea0003800000 */
.L_x_13559:
        /* <DEDUP_REMOVED lines=10> */
.L_x_13562:
[----:B------:R-:W-:Y:S05]  /*109d0*/  BSYNC B1 ;  /* 0x0000000000017941 */ /* 0x000fea0003800000 */
.L_x_13561:
[----:B------:R-:W-:Y:S01]  /*109e0*/  R2UR UR10, R10 ;  /* 0x000000000a0a72ca */ /* 0x000fe200000e0000 */
[----:B------:R-:W-:Y:S01]  /*109f0*/  UIADD3 UR4, UP0, UR46, 0x470, URZ ;  /* 0x000004702e047890 */ /* 0x000fe2000ff1e03f */
[----:B------:R-:W-:Y:S01]  /*10a00*/  R2UR UR6, R2 ;  /* 0x00000000020672ca */ /* 0x000fe200000e0000 */
[C-C-:B------:R-:W-:Y:S01]  /*10a10*/  IMAD R2, R16.reuse, 0x8, R17.reuse ;  /* 0x0000000810027824 */ /* 0x140fe200078e0211 */
[----:B------:R-:W-:Y:S01]  /*10a20*/  R2UR UR7, R3 ;  /* 0x00000000030772ca */ /* 0x000fe200000e0000 */
[----:B------:R-:W-:Y:S01]  /*10a30*/  IMAD R3, R16, 0x4000, R17 ;  /* 0x0000400010037824 */ /* 0x000fe200078e0211 */
[----:B------:R-:W-:Y:S01]  /*10a40*/  PLOP3.LUT P0, PT, PT, PT, PT, 0x80, 0x0 ;  /* 0x000000000000781c */ /* 0x000fe20003f0f070 */
[----:B0-----:R-:W-:Y:S01]  /*10a50*/  IMAD.SHL.U32 R5, R19, 0x80, RZ ;  /* 0x0000008013057824 */ /* 0x001fe200078e00ff */
[----:B------:R-:W-:Y:S01]  /*10a60*/  UIADD3.X UR5, URZ, UR47, URZ, UP0, !UPT ;  /* 0x0000002f3f057290 */ /* 0x000fe200087fe43f */
[----:B------:R-:W-:Y:S02]  /*10a70*/  VIADD R3, R3, 0x400 ;  /* 0x0000040003037836 */ /* 0x000fe40000000000 */
[----:B------:R-:W-:-:S09]  /*10a80*/  VIADD R2, R2, 0x16850 ;  /* 0x0001685002027836 */ /* 0x000fd20000000000 */
.L_x_13563:
        /* <DEDUP_REMOVED lines=12> */
.L_x_13552:
[----:B------:R-:W-:Y:S05]  /*10b50*/  BSYNC B0 ;  /* 0x0000000000007941 */ /* 0x000fea0003800000 */
.L_x_13551:
[----:B------:R-:W-:Y:S01]  /*10b60*/  UIADD3 UR4, UR40, -0x3, URZ ;  /* 0xfffffffd28047890 */ /* 0x000fe2000fffe03f */
[----:B------:R-:W-:Y:S02]  /*10b70*/  IMAD.MOV.U32 R16, RZ, RZ, R8 ;  /* 0x000000ffff107224 */ /* 0x000fe400078e0008 */
[----:B------:R-:W-:-:S03]  /*10b80*/  IMAD.MOV.U32 R24, RZ, RZ, R9 ;  /* 0x000000ffff187224 */ /* 0x000fc600078e0009 */
[----:B------:R-:W-:-:S07]  /*10b90*/  IMAD.U32 R6, RZ, RZ, UR4 ;  /* 0x00000004ff067e24 */ /* 0x000fce000f8e00ff */
.L_x_13550:
[----:B------:R-:W-:Y:S01]  /*10ba0*/  ULOP3.LUT UR4, URZ, UR40, URZ, 0x33, !UPT ;  /* 0x000000283f047292 */ /* 0x000fe2000f8e333f */
[----:B------:R-:W-:Y:S01]  /*10bb0*/  VIADD R7, R7, 0xfffffffe ;  /* 0xfffffffe07077836 */ /* 0x000fe20000000000 */
[----:B------:R-:W-:Y:S04]  /*10bc0*/  BSSY B0, `(.L_x_13549) ;  /* 0x00000df000007945 */ /* 0x000fe80003800000 */
[----:B------:R-:W-:-:S13]  /*10bd0*/  ISETP.NE.AND P0, PT, R7, UR4, PT ;  /* 0x0000000407007c0c */ /* 0x000fda000bf05270 */
[----:B------:R-:W-:Y:S05]  /*10be0*/  @!P0 BRA `(.L_x_13564) ;  /* 0x0000000c00708947 */ /* 0x000fea0003800000 */
[----:B------:R-:W-:-:S07]  /*10bf0*/  IMAD.MOV.U32 R4, RZ, RZ, R18 ;  /* 0x000000ffff047224 */ /* 0x000fce00078e0012 */
.L_x_13591:
        /* <DEDUP_REMOVED lines=13> */
[----:B------:R-:W-:Y:S01]  /*10cd0*/  IMAD.MOV.U32 R10, RZ, RZ, R6 ;  /* 0x000000ffff0a7224 */ /* 0x000fe200078e0006 */
[----:B------:R-:W-:Y:S02]  /*10ce0*/  ULDC.64 UR4, c[0x0][0x428] ;  /* 0x00010a0000047ab9 */ /* 0x000fe40000000a00 */
[----:B------:R-:W-:-:S04]  /*10cf0*/  IMAD R5, R25, UR4, RZ ;  /* 0x0000000419057c24 */ /* 0x000fc8000f8e02ff */
[----:B------:R-:W-:Y:S01]  /*10d00*/  IMAD R5, R22, UR5, R5 ;  /* 0x0000000516057c24 */ /* 0x000fe2000f8e0205 */
[----:B0-----:R-:W-:-:S13]  /*10d10*/  ISETP.NE.AND P0, PT, R9, 0x1, PT ;  /* 0x000000010900780c */ /* 0x001fda0003f05270 */
[----:B------:R-:W0:Y:S02]  /*10d20*/  @P0 LDC.64 R2, c[0x0][0x440] ;  /* 0x00011000ff020b82 */ /* 0x000e240000000a00 */
[----:B0-----:R-:W-:-:S05]  /*10d30*/  @P0 IMAD.HI.U32 R2, R6, R2, RZ ;  /* 0x0000000206020227 */ /* 0x001fca00078e00ff */
[----:B------:R-:W-:-:S04]  /*10d40*/  @P0 SHF.R.U32.HI R10, RZ, R3, R2 ;  /* 0x00000003ff0a0219 */ /* 0x000fc80000011602 */
[--C-:B------:R-:W-:Y:S01]  /*10d50*/  SHF.R.S32.HI R3, RZ, 0x1f, R10.reuse ;  /* 0x0000001fff037819 */ /* 0x100fe2000001140a */
[----:B------:R-:W-:-:S04]  /*10d60*/  IMAD.MOV.U32 R2, RZ, RZ, R10 ;  /* 0x000000ffff027224 */ /* 0x000fc800078e000a */
[----:B------:R-:W-:Y:S01]  /*10d70*/  IMAD.WIDE.U32 R2, R22, UR4, R2 ;  /* 0x0000000416027c25 */ /* 0x000fe2000f8e0002 */
[----:B------:R-:W-:-:S03]  /*10d80*/  ULDC.64 UR4, c[0x0][0x418] ;  /* 0x0001060000047ab9 */ /* 0x000fc60000000a00 */
[----:B------:R-:W-:Y:S01]  /*10d90*/  IMAD.IADD R3, R5, 0x1, R3 ;  /* 0x0000000105037824 */ /* 0x000fe200078e0203 */
[----:B------:R-:W-:-:S04]  /*10da0*/  LEA R4, P0, R2, UR4, 0x2 ;  /* 0x0000000402047c11 */ /* 0x000fc8000f8010ff */
[----:B------:R-:W-:-:S05]  /*10db0*/  LEA.HI.X R5, R2, UR5, R3, 0x2, P0 ;  /* 0x0000000502057c11 */ /* 0x000fca00080f1403 */
[----:B------:R0:W5:Y:S01]  /*10dc0*/  LDG.E R4, desc[UR48][R4.64] ;  /* 0x0000003004047981 */ /* 0x000162000c1e1900 */
[----:B------:R-:W-:-:S04]  /*10dd0*/  IMAD.MOV R2, RZ, RZ, -R10 ;  /* 0x000000ffff027224 */ /* 0x000fc800078e0a0a */
[----:B------:R-:W-:-:S07]  /*10de0*/  IMAD R9, R9, R2, R6 ;  /* 0x0000000209097224 */ /* 0x000fce00078e0206 */
.L_x_13567:
        /* <DEDUP_REMOVED lines=8> */
.L_x_13652:
[----:B------:R-:W-:Y:S05]  /*10e70*/  BSYNC B2 ;  /* 0x0000000000027941 */ /* 0x000fea0003800000 */
.L_x_13568:
[----:B------:R-:W-:Y:S04]  /*10e80*/  BSSY B2, `(.L_x_13570) ;  /* 0x0000007000027945 */ /* 0x000fe80003800000 */
[----:B------:R-:W-:Y:S05]  /*10e90*/  @P1 BRA `(.L_x_13571) ;  /* 0x0000000000141947 */ /* 0x000fea0003800000 */
[----:B------:R-:W-:Y:S01]  /*10ea0*/  ISETP.NE.AND P0, PT, R28, RZ, PT ;  /* 0x000000ff1c00720c */ /* 0x000fe20003f05270 */
[----:B0-----:R-:W-:-:S04]  /*10eb0*/  IMAD.MOV.U32 R2, RZ, RZ, 0x4000 ;  /* 0x00004000ff027424 */ /* 0x001fc800078e00ff */
[----:B------:R1:W-:Y:S08]  /*10ec0*/  SYNCS.ARRIVE.TRANS64 RZ, [R3+URZ+0x16830], R2 ;  /* 0x0168300203ff79a7 */ /* 0x0003f0000800003f */
[----:B------:R-:W-:Y:S05]  /*10ed0*/  @!P0 BRA `(.L_x_13571) ;  /* 0x0000000000048947 */ /* 0x000fea0003800000 */
[----:B------:R-:W-:Y:S01]  /*10ee0*/  BPT.TRAP 0x1 ;  /* 0x000000040000795c */ /* 0x000fe20000300000 */
.L_x_13571:
[----:B------:R-:W-:Y:S05]  /*10ef0*/  BSYNC B2 ;  /* 0x0000000000027941 */ /* 0x000fea0003800000 */
.L_x_13570:
        /* <DEDUP_REMOVED lines=11> */
.L_x_13572:
        /* <DEDUP_REMOVED lines=15> */
.L_x_13653:
[----:B------:R-:W-:Y:S05]  /*110a0*/  BSYNC B2 ;  /* 0x0000000000027941 */ /* 0x000fea0003800000 */
.L_x_13573:
        /* <DEDUP_REMOVED lines=9> */
.L_x_13576:
[----:B------:R-:W-:Y:S05]  /*11140*/  BSYNC B2 ;  /* 0x0000000000027941 */ /* 0x000fea0003800000 */
.L_x_13575:
[----:B------:R-:W-:Y:S01]  /*11150*/  R2UR UR7, R3 ;  /* 0x00000000030772ca */ /* 0x000fe200000e0000 */
[----:B------:R-:W-:Y:S01]  /*11160*/  IMAD R16, R16, 0x4000, R17 ;  /* 0x0000400010107824 */ /* 0x000fe200078e0211 */
[----:B------:R-:W-:Y:S01]  /*11170*/  R2UR UR10, R10 ;  /* 0x000000000a0a72ca */ /* 0x000fe200000e0000 */
[----:B------:R-:W-:Y:S01]  /*11180*/  UIADD3 UR4, UP0, UR46, 0x470, URZ ;  /* 0x000004702e047890 */ /* 0x000fe2000ff1e03f */
[----:B------:R-:W-:Y:S01]  /*11190*/  R2UR UR6, R2 ;  /* 0x00000000020672ca */ /* 0x000fe200000e0000 */
[----:B------:R-:W-:Y:S01]  /*111a0*/  IMAD.SHL.U32 R2, R19, 0x80, RZ ;  /* 0x0000008013027824 */ /* 0x000fe200078e00ff */
[----:B------:R-:W-:Y:S01]  /*111b0*/  PLOP3.LUT P0, PT, PT, PT, PT, 0x80, 0x0 ;  /* 0x000000000000781c */ /* 0x000fe20003f0f070 */
[----:B01----:R-:W-:Y:S01]  /*111c0*/  VIADD R5, R5, 0x50 ;  /* 0x0000005005057836 */ /* 0x003fe20000000000 */
[----:B------:R-:W-:Y:S01]  /*111d0*/  UIADD3.X UR5, URZ, UR47, URZ, UP0, !UPT ;  /* 0x0000002f3f057290 */ /* 0x000fe200087fe43f */
[----:B------:R-:W-:-:S11]  /*111e0*/  VIADD R16, R16, 0x400 ;  /* 0x0000040010107836 */ /* 0x000fd60000000000 */
.L_x_13577:
        /* <DEDUP_REMOVED lines=12> */
.L_x_13566:
[----:B------:R-:W-:Y:S05]  /*112b0*/  BSYNC B1 ;  /* 0x0000000000017941 */ /* 0x000fea0003800000 */
.L_x_13565:
        /* <DEDUP_REMOVED lines=25> */
[----:B------:R-:W-:Y:S01]  /*11450*/  IMAD R10, R10, R4, R9 ;  /* 0x000000040a0a7224 */ /* 0x000fe200078e0209 */
[----:B------:R-:W-:Y:S01]  /*11460*/  LEA R4, P0, R2, UR4, 0x2 ;  /* 0x0000000402047c11 */ /* 0x000fe2000f8010ff */
[----:B------:R-:W-:-:S05]  /*11470*/  IMAD.IADD R5, R5, 0x1, R3 ;  /* 0x0000000105057824 */ /* 0x000fca00078e0203 */
[----:B------:R-:W-:-:S05]  /*11480*/  LEA.HI.X R5, R2, UR5, R5, 0x2, P0 ;  /* 0x0000000502057c11 */ /* 0x000fca00080f1405 */
[----:B------:R0:W5:Y:S02]  /*11490*/  LDG.E R4, desc[UR48][R4.64] ;  /* 0x0000003004047981 */ /* 0x000164000c1e1900 */
.L_x_13580:
[----:B------:R-:W0:Y:S01]  /*114a0*/  S2R R2, SR_TID.X ;  /* 0x0000000000027919 */ /* 0x000e220000002100 */
[----:B------:R-:W-:Y:S01]  /*114b0*/  SHF.L.U32 R3, R24, 0x1f, RZ ;  /* 0x0000001f18037819 */ /* 0x000fe200000006ff */
[----:B------:R-:W-:Y:S01]  /*114c0*/  BSSY B2, `(.L_x_13581) ;  /* 0x0000006000027945 */ /* 0x000fe20003800000 */
[----:B0-----:R-:W-:Y:S01]  /*114d0*/  LOP3.LUT R5, R2, 0x7f, RZ, 0xc0, !PT ;  /* 0x0000007f02057812 */ /* 0x001fe200078ec0ff */
[----:B------:R-:W-:-:S03]  /*114e0*/  IMAD R2, R16, 0x8, R17 ;  /* 0x0000000810027824 */ /* 0x000fc600078e0211 */
[----:B------:R-:W-:Y:S01]  /*114f0*/  ISETP.NE.AND P1, PT, R5, RZ, PT ;  /* 0x000000ff0500720c */ /* 0x000fe20003f25270 */
[----:B------:R-:W0:Y:S02]  /*11500*/  SYNCS.PHASECHK.TRANS64.TRYWAIT P0, [R2+URZ+0x16840], R3 ;  /* 0x01684003020075a7 */ /* 0x000e24000800017f */
[----:B0-----:R-:W-:Y:S10]  /*11510*/  @!P0 BRA `(.L_x_13582) ;  /* 0x0000002000788947 */ /* 0x001ff40003800000 */
.L_x_13654:
[----:B------:R-:W-:Y:S05]  /*11520*/  BSYNC B2 ;  /* 0x0000000000027941 */ /* 0x000fea0003800000 */
.L_x_13581:
[----:B------:R-:W-:Y:S04]  /*11530*/  BSSY B2, `(.L_x_13583) ;  /* 0x0000007000027945 */ /* 0x000fe80003800000 */
[----:B------:R-:W-:Y:S05]  /*11540*/  @P1 BRA `(.L_x_13584) ;  /* 0x0000000000141947 */ /* 0x000fea0003800000 */
[----:B------:R-:W-:Y:S01]  /*11550*/  ISETP.NE.AND P0, PT, R28, RZ, PT ;  /* 0x000000ff1c00720c */ /* 0x000fe20003f05270 */
[----:B0-----:R-:W-:-:S04]  /*11560*/  IMAD.MOV.U32 R3, RZ, RZ, 0x4000 ;  /* 0x00004000ff037424 */ /* 0x001fc800078e00ff */
[----:B------:R1:W-:Y:S08]  /*11570*/  SYNCS.ARRIVE.TRANS64 RZ, [R2+URZ+0x16830], R3 ;  /* 0x0168300302ff79a7 */ /* 0x0003f0000800003f */
[----:B------:R-:W-:Y:S05]  /*11580*/  @!P0 BRA `(.L_x_13584) ;  /* 0x0000000000048947 */ /* 0x000fea0003800000 */
[----:B------:R-:W-:Y:S01]  /*11590*/  BPT.TRAP 0x1 ;  /* 0x000000040000795c */ /* 0x000fe20000300000 */
.L_x_13584:
[----:B------:R-:W-:Y:S05]  /*115a0*/  BSYNC B2 ;  /* 0x0000000000027941 */ /* 0x000fea0003800000 */
.L_x_13583:
        /* <DEDUP_REMOVED lines=8> */
[----:B------:R-:W-:Y:S01]  /*11630*/  VIADD R2, R2, 0x30 ;  /* 0x0000003002027836 */ /* 0x000fe20000000000 */
[----:B------:R-:W-:Y:S01]  /*11640*/  UMOV UR6, 0x0 ;  /* 0x0000000000067882 */ /* 0x000fe20000000000 */
[----:B------:R-:W-:Y:S01]  /*11650*/  IMAD.SHL.U32 R5, R10, 0x80, RZ ;  /* 0x000000800a057824 */ /* 0x000fe200078e00ff */
[----:B------:R-:W-:-:S09]  /*11660*/  UMOV UR7, 0x14f00000 ;  /* 0x14f0000000077882 */ /* 0x000fd20000000000 */
.L_x_13585:
        /* <DEDUP_REMOVED lines=15> */
.L_x_13655:
[----:B------:R-:W-:Y:S05]  /*11760*/  BSYNC B2 ;  /* 0x0000000000027941 */ /* 0x000fea0003800000 */
.L_x_13586:
[----:B------:R-:W-:Y:S01]  /*11770*/  BSSY B2, `(.L_x_13588) ;  /* 0x0000009000027945 */ /* 0x000fe20003800000 */
[----:B------:R-:W-:Y:S02]  /*11780*/  IMAD.MOV.U32 R2, RZ, RZ, 0x0 ;  /* 0x00000000ff027424 */ /* 0x000fe400078e00ff */
[----:B------:R-:W-:Y:S01]  /*11790*/  IMAD.MOV.U32 R3, RZ, RZ, 0x14f00000 ;  /* 0x14f00000ff037424 */ /* 0x000fe200078e00ff */
[----:B------:R-:W-:Y:S06]  /*117a0*/  @P1 BRA `(.L_x_13589) ;  /* 0x0000000000141947 */ /* 0x000fec0003800000 */
[----:B------:R-:W-:Y:S01]  /*117b0*/  ISETP.NE.AND P0, PT, R28, RZ, PT ;  /* 0x000000ff1c00720c */ /* 0x000fe20003f05270 */
[----:B0-----:R-:W-:-:S04]  /*117c0*/  IMAD.MOV.U32 R8, RZ, RZ, 0x4000 ;  /* 0x00004000ff087424 */ /* 0x001fc800078e00ff */
[----:B------:R1:W-:Y:S08]  /*117d0*/  SYNCS.ARRIVE.TRANS64 RZ, [R5+URZ+0x50], R8 ;  /* 0x0000500805ff79a7 */ /* 0x0003f0000800003f */
[----:B------:R-:W-:Y:S05]  /*117e0*/  @!P0 BRA `(.L_x_13589) ;  /* 0x0000000000048947 */ /* 0x000fea0003800000 */
[----:B------:R-:W-:Y:S01]  /*117f0*/  BPT.TRAP 0x1 ;  /* 0x000000040000795c */ /* 0x000fe20000300000 */
.L_x_13589:
[----:B------:R-:W-:Y:S05]  /*11800*/  BSYNC B2 ;  /* 0x0000000000027941 */ /* 0x000fea0003800000 */
.L_x_13588:
[----:B------:R-:W-:Y:S01]  /*11810*/  R2UR UR10, R11 ;  /* 0x000000000b0a72ca */ /* 0x000fe200000e0000 */
[----:B------:R-:W-:Y:S01]  /*11820*/  UIADD3 UR4, UP0, UR46, 0x470, URZ ;  /* 0x000004702e047890 */ /* 0x000fe2000ff1e03f */
[----:B------:R-:W-:Y:S01]  /*11830*/  R2UR UR6, R2 ;  /* 0x00000000020672ca */ /* 0x000fe200000e0000 */
[----:B------:R-:W-:Y:S01]  /*11840*/  IMAD R2, R7, 0x4000, R17 ;  /* 0x0000400007027824 */ /* 0x000fe200078e0211 */
[----:B------:R-:W-:Y:S01]  /*11850*/  R2UR UR7, R3 ;  /* 0x00000000030772ca */ /* 0x000fe200000e0000 */
[----:B------:R-:W-:Y:S01]  /*11860*/  IMAD.SHL.U32 R3, R19, 0x80, RZ ;  /* 0x0000008013037824 */ /* 0x000fe200078e00ff */
[----:B------:R-:W-:Y:S01]  /*11870*/  PLOP3.LUT P0, PT, PT, PT, PT, 0x80, 0x0 ;  /* 0x000000000000781c */ /* 0x000fe20003f0f070 */
[----:B01----:R-:W-:Y:S01]  /*11880*/  VIADD R5, R5, 0x50 ;  /* 0x0000005005057836 */ /* 0x003fe20000000000 */
[----:B------:R-:W-:Y:S01]  /*11890*/  UIADD3.X UR5, URZ, UR47, URZ, UP0, !UPT ;  /* 0x0000002f3f057290 */ /* 0x000fe200087fe43f */
[----:B------:R-:W-:-:S11]  /*118a0*/  VIADD R2, R2, 0x400 ;  /* 0x0000040002027836 */ /* 0x000fd60000000000 */
.L_x_13590:
        /* <DEDUP_REMOVED lines=12> */
.L_x_13579:
[----:B------:R-:W-:Y:S05]  /*11970*/  BSYNC B1 ;  /* 0x0000000000017941 */ /* 0x000fea0003800000 */
.L_x_13578:
[----:B------:R-:W-:Y:S01]  /*11980*/  ISETP.GT.AND P0, PT, R9, UR39, PT ;  /* 0x0000002709007c0c */ /* 0x000fe2000bf04270 */
[----:B------:R-:W-:-:S12]  /*11990*/  VIADD R6, R6, 0xfffffffe ;  /* 0xfffffffe06067836 */ /* 0x000fd80000000000 */
[----:B------:R-:W-:Y:S05]  /*119a0*/  @P0 BRA `(.L_x_13591) ;  /* 0xfffffff000940947 */ /* 0x000fea000383ffff */
.L_x_13564:
[----:B------:R-:W-:Y:S05]  /*119b0*/  BSYNC B0 ;  /* 0x0000000000007941 */ /* 0x000fea0003800000 */
.L_x_13549:
        /* <DEDUP_REMOVED lines=17> */
.L_x_13593:
[----:B------:R-:W-:Y:S05]  /*11ad0*/  BSYNC B0 ;  /* 0x0000000000007941 */ /* 0x000fea0003800000 */
.L_x_13592:
        /* <DEDUP_REMOVED lines=9> */
.L_x_13656:
[----:B------:R-:W-:Y:S05]  /*11b70*/  BSYNC B1 ;  /* 0x0000000000017941 */ /* 0x000fea0003800000 */
.L_x_13596:
[----:B------:R-:W-:Y:S04]  /*11b80*/  BSSY B1, `(.L_x_13598) ;  /* 0x0000007000017945 */ /* 0x000fe80003800000 */
[----:B------:R-:W-:Y:S05]  /*11b90*/  @P2 BRA `(.L_x_13599) ;  /* 0x0000000000142947 */ /* 0x000fea0003800000 */
[----:B------:R-:W-:Y:S01]  /*11ba0*/  ISETP.NE.AND P0, PT, R28, RZ, PT ;  /* 0x000000ff1c00720c */ /* 0x000fe20003f05270 */
[----:B-1----:R-:W-:-:S04]  /*11bb0*/  IMAD.MOV.U32 R0, RZ, RZ, 0x4000 ;  /* 0x00004000ff007424 */ /* 0x002fc800078e00ff */
[----:B------:R2:W-:Y:S08]  /*11bc0*/  SYNCS.ARRIVE.TRANS64 RZ, [R3+URZ+0x16850], R0 ;  /* 0x0168500003ff79a7 */ /* 0x0005f0000800003f */
[----:B------:R-:W-:Y:S05]  /*11bd0*/  @!P0 BRA `(.L_x_13599) ;  /* 0x0000000000048947 */ /* 0x000fea0003800000 */
[----:B------:R-:W-:Y:S01]  /*11be0*/  BPT.TRAP 0x1 ;  /* 0x000000040000795c */ /* 0x000fe20000300000 */
.L_x_13599:
[----:B------:R-:W-:Y:S05]  /*11bf0*/  BSYNC B1 ;  /* 0x0000000000017941 */ /* 0x000fea0003800000 */
.L_x_13598:
[----:B-12---:R-:W-:Y:S01]  /*11c00*/  IMAD R0, R16, 0x4000, R17 ;  /* 0x0000400010007824 */ /* 0x006fe200078e0211 */
[----:B------:R-:W-:Y:S01]  /*11c10*/  UIADD3 UR4, UP0, UR46, 0x470, URZ ;  /* 0x000004702e047890 */ /* 0x000fe2000ff1e03f */
[----:B------:R-:W-:Y:S01]  /*11c20*/  PLOP3.LUT P0, PT, PT, PT, PT, 0x80, 0x0 ;  /* 0x000000000000781c */ /* 0x000fe20003f0f070 */
[----:B------:R-:W-:Y:S01]  /*11c30*/  IMAD.SHL.U32 R19, R19, 0x80, RZ ;  /* 0x0000008013137824 */ /* 0x000fe200078e00ff */
[----:B------:R-:W-:Y:S01]  /*11c40*/  UMOV UR6, 0x0 ;  /* 0x0000000000067882 */ /* 0x000fe20000000000 */
[----:B0-----:R-:W-:Y:S01]  /*11c50*/  VIADD R2, R3, 0x16850 ;  /* 0x0001685003027836 */ /* 0x001fe20000000000 */
[----:B------:R-:W-:Y:S01]  /*11c60*/  UIADD3.X UR5, URZ, UR47, URZ, UP0, !UPT ;  /* 0x0000002f3f057290 */ /* 0x000fe200087fe43f */
[----:B------:R-:W-:Y:S01]  /*11c70*/  VIADD R0, R0, 0x400 ;  /* 0x0000040000007836 */ /* 0x000fe20000000000 */
[----:B------:R-:W-:Y:S01]  /*11c80*/  UMOV UR7, 0x14f00000 ;  /* 0x14f0000000077882 */ /* 0x000fe20000000000 */
[----:B------:R-:W-:-:S09]  /*11c90*/  UMOV UR10, URZ ;  /* 0x0000003f000a7c82 */ /* 0x000fd20008000000 */
.L_x_13600:
        /* <DEDUP_REMOVED lines=10> */
.L_x_13595:
[----:B------:R-:W-:Y:S05]  /*11d40*/  BSYNC B0 ;  /* 0x0000000000007941 */ /* 0x000fea0003800000 */
.L_x_13594:
[----:B------:R-:W-:-:S05]  /*11d50*/  VIADD R16, R16, 0x1 ;  /* 0x0000000110107836 */ /* 0x000fca0000000000 */
[----:B------:R-:W-:-:S04]  /*11d60*/  ISETP.NE.AND P0, PT, R16, 0x2, PT ;  /* 0x000000021000780c */ /* 0x000fc80003f05270 */
[----:B------:R-:W-:Y:S02]  /*11d70*/  SEL R3, RZ, 0x1, P0 ;  /* 0x00000001ff037807 */ /* 0x000fe40000000000 */
[----:B------:R-:W-:Y:S02]  /*11d80*/  SEL R16, R16, RZ, P0 ;  /* 0x000000ff10107207 */ /* 0x000fe40000000000 */
[----:B------:R-:W-:-:S07]  /*11d90*/  LOP3.LUT R24, R24, R3, RZ, 0x3c, !PT ;  /* 0x0000000318187212 */ /* 0x000fce00078e3cff */
.L_x_13531:
[----:B------:R-:W-:Y:S05]  /*11da0*/  BSYNC B7 ;  /* 0x0000000000077941 */ /* 0x000fea0003800000 */
.L_x_13529:
        /* <DEDUP_REMOVED lines=11> */
.L_x_13601:
[----:B------:R-:W-:-:S03]  /*11e60*/  UMOV UR4, 0xffffffff ;  /* 0xffffffff00047882 */ /* 0x000fc60000000000 */
[----:B------:R-:W-:Y:S05]  /*11e70*/  BRA.DIV UR4, `(.L_x_13603) ;  /* 0x0000001a045c7947 */ /* 0x000fea000b800000 */
[----:B------:R1:W2:Y:S02]  /*11e80*/  SHFL.IDX PT, R14, R27, RZ, 0x1f ;  /* 0x00001fff1b0e7589 */ /* 0x0002a400000e0000 */
.L_x_13659:
        /* <DEDUP_REMOVED lines=8> */
.L_x_13602:
[----:B------:R-:W-:Y:S02]  /*11f10*/  ULDC UR4, c[0x0][0xc38] ;  /* 0x00030e0000047ab9 */ /* 0x000fe40000000800 */
[----:B-1----:R-:W-:-:S13]  /*11f20*/  ISETP.GE.AND P0, PT, R27, UR4, PT ;  /* 0x000000041b007c0c */ /* 0x002fda000bf06270 */
[----:B------:R-:W-:Y:S05]  /*11f30*/  @!P0 BRA `(.L_x_13604) ;  /* 0xffffffc400508947 */ /* 0x000fea000383ffff */
.L_x_13520:
        /* <DEDUP_REMOVED lines=11> */
.L_x_13660:
[----:B------:R-:W-:Y:S05]  /*11ff0*/  BSYNC B0 ;  /* 0x0000000000007941 */ /* 0x000fea0003800000 */
.L_x_13605:
[----:B------:R-:W-:-:S03]  /*12000*/  UMOV UR4, 0xffffffff ;  /* 0xffffffff00047882 */ /* 0x000fc60000000000 */
[----:B------:R-:W-:Y:S05]  /*12010*/  BRA.DIV UR4, `(.L_x_13607) ;  /* 0x0000001a04307947 */ /* 0x000fea000b800000 */
[----:B-1----:R-:W1:Y:S02]  /*12020*/  S2R R0, SR_TID.X ;  /* 0x0000000000007919 */ /* 0x002e640000002100 */
[----:B-1----:R-:W-:-:S04]  /*12030*/  SHF.R.U32.HI R0, RZ, 0x5, R0 ;  /* 0x00000005ff007819 */ /* 0x002fc80000011600 */
[----:B------:R-:W-:-:S05]  /*12040*/  LOP3.LUT R0, R0, 0x3, RZ, 0xc0, !PT ;  /* 0x0000000300007812 */ /* 0x000fca00078ec0ff */
[----:B------:R1:W2:Y:S02]  /*12050*/  SHFL.IDX PT, R14, R0, RZ, 0x1f ;  /* 0x00001fff000e7589 */ /* 0x0002a400000e0000 */
.L_x_13663:
[----:B--2---:R-:W-:Y:S01]  /*12060*/  ISETP.NE.AND P0, PT, R14, RZ, PT ;  /* 0x000000ff0e00720c */ /* 0x004fe20003f05270 */
[----:B------:R-:W-:-:S12]  /*12070*/  BSSY B0, `(.L_x_13608) ;  /* 0x0000024000007945 */ /* 0x000fd80003800000 */
[----:B------:R-:W-:Y:S05]  /*12080*/  @P0 BRA `(.L_x_13609) ;  /* 0x0000000000880947 */ /* 0x000fea0003800000 */
[----:B------:R-:W-:-:S03]  /*12090*/  UMOV UR4, 0xffffffff ;  /* 0xffffffff00047882 */ /* 0x000fc60000000000 */
[----:B------:R-:W-:Y:S05]  /*120a0*/  BRA.DIV UR4, `(.L_x_13610) ;  /* 0x0000001a04407947 */ /* 0x000fea000b800000 */
[----:B------:R-:W-:-:S13]  /*120b0*/  ELECT P6, URZ, PT ;  /* 0x00000000003f782f */ /* 0x000fda00038c0000 */
.L_x_13666:
[----:B------:R-:W-:Y:S05]  /*120c0*/  @!P6 BRA `(.L_x_13609) ;  /* 0x000000000078e947 */ /* 0x000fea0003800000 */
[----:B------:R-:W-:-:S06]  /*120d0*/  ULOP3.LUT UR4, UR38, 0x2, URZ, 0xfc, !UPT ;  /* 0x0000000226047892 */ /* 0x000fcc000f8efc3f */
[----:B-1----:R-:W-:-:S05]  /*120e0*/  IMAD.U32 R0, RZ, RZ, UR4 ;  /* 0x00000004ff007e24 */ /* 0x002fca000f8e00ff */
[----:B------:R-:W-:-:S13]  /*120f0*/  ISETP.NE.AND P2, PT, R0, 0x3, PT ;  /* 0x000000030000780c */ /* 0x000fda0003f45270 */
[----:B------:R-:W-:Y:S05]  /*12100*/  @!P2 BRA `(.L_x_13611) ;  /* 0x000000000004a947 */ /* 0x000fea0003800000 */
[----:B------:R-:W-:Y:S01]  /*12110*/  BPT.TRAP 0x1 ;  /* 0x000000040000795c */ /* 0x000fe20000300000 */
.L_x_13611:
        /* <DEDUP_REMOVED lines=12> */
.L_x_13667:
[----:B------:R-:W2:Y:S02]  /*121e0*/  SYNCS.PHASECHK.TRANS64.TRYWAIT P0, [R3+URZ], R0 ;  /* 0x00000000030075a7 */ /* 0x000ea4000800017f */
[----:B--2---:R-:W-:Y:S05]  /*121f0*/  @!P0 BRA `(.L_x_13613) ;  /* 0x0000001800208947 */ /* 0x004fea0003800000 */
.L_x_13668:
[----:B------:R-:W-:Y:S05]  /*12200*/  @!P2 BRA `(.L_x_13614) ;  /* 0x000000000004a947 */ /* 0x000fea0003800000 */
[----:B------:R-:W-:Y:S01]  /*12210*/  BPT.TRAP 0x1 ;  /* 0x000000040000795c */ /* 0x000fe20000300000 */
.L_x_13614:
[----:B--2---:R-:W-:-:S04]  /*12220*/  VIADD R3, R9, 0x16860 ;  /* 0x0001686009037836 */ /* 0x004fc80000000000 */
[----:B------:R-:W-:-:S04]  /*12230*/  IMAD R5, R16, 0x8, R3 ;  /* 0x0000000810057824 */ /* 0x000fc800078e0203 */
[----:B------:R-:W2:Y:S02]  /*12240*/  SYNCS.PHASECHK.TRANS64.TRYWAIT P0, [R5+URZ], R2 ;  /* 0x00000002050075a7 */ /* 0x000ea4000800017f */
[----:B--2---:R-:W-:Y:S05]  /*12250*/  @!P0 BRA `(.L_x_13615) ;  /* 0x00000018001c8947 */ /* 0x004fea0003800000 */
.L_x_13669:
[----:B------:R-:W-:-:S07]  /*12260*/  IMAD R3, R4, 0x8, R3 ;  /* 0x0000000804037824 */ /* 0x000fce00078e0203 */
.L_x_13616:
[----:B---3--:R3:W4:Y:S02]  /*12270*/  SYNCS.PHASECHK.TRANS64.TRYWAIT P0, [R3+URZ], R0 ;  /* 0x00000000030075a7 */ /* 0x008724000800017f */
[----:B----4-:R-:W-:Y:S05]  /*12280*/  @!P0 NANOSLEEP.SYNCS 0x989680 ;  /* 0x009896800000895d */ /* 0x010fea0003900000 */
[----:B------:R-:W4:Y:S02]  /*12290*/  @!P0 SYNCS.PHASECHK.TRANS64 P0, [R3+URZ], R0 ;  /* 0x00000000030085a7 */ /* 0x000f24000800007f */
[----:B----4-:R-:W-:Y:S05]  /*122a0*/  @!P0 BRA `(.L_x_13616) ;  /* 0xfffffffc00f08947 */ /* 0x010fea000383ffff */
.L_x_13609:
[----:B------:R-:W-:Y:S05]  /*122b0*/  BSYNC B0 ;  /* 0x0000000000007941 */ /* 0x000fea0003800000 */
.L_x_13608:
[----:B------:R-:W-:Y:S05]  /*122c0*/  EXIT ;  /* 0x000000000000794d */ /* 0x000fea0003800000 */
.L_x_13445:
[----:B0-----:R-:W-:-:S04]  /*122d0*/  IMAD.U32 R3, RZ, RZ, UR45 ;  /* 0x0000002dff037e24 */ /* 0x001fc8000f8e00ff */
[----:B------:R0:W1:Y:S03]  /*122e0*/  SYNCS.PHASECHK.TRANS64.TRYWAIT P1, [R3+URZ+0x16800], R0 ;  /* 0x01680000030075a7 */ /* 0x000066000802017f */
[----:B-1----:R-:W-:Y:S05]  /*122f0*/  @!P1 NANOSLEEP.SYNCS 0x989680 ;  /* 0x009896800000995d */ /* 0x002fea0003900000 */
[----:B------:R-:W1:Y:S02]  /*12300*/  @!P1 SYNCS.PHASECHK.TRANS64 P1, [R3+URZ+0x16800], R0 ;  /* 0x01680000030095a7 */ /* 0x000e64000802007f */
[----:B-1----:R-:W-:Y:S05]  /*12310*/  @!P1 BRA `(.L_x_13445) ;  /* 0xfffffffc00ec9947 */ /* 0x002fea000383ffff */
[----:B------:R-:W-:Y:S05]  /*12320*/  BRA `(.L_x_13617) ;  /* 0xfffffef400847947 */ /* 0x000fea000383ffff */
.L_x_13449:
[----:B-1----:R1:W2:Y:S02]  /*12330*/  SYNCS.PHASECHK.TRANS64.TRYWAIT P2, [R5+URZ+0x16830], R0 ;  /* 0x01683000050075a7 */ /* 0x0022a4000804017f */
[----:B--2---:R-:W-:Y:S05]  /*12340*/  @!P2 NANOSLEEP.SYNCS 0x989680 ;  /* 0x009896800000a95d */ /* 0x004fea0003900000 */
[----:B------:R-:W2:Y:S02]  /*12350*/  @!P2 SYNCS.PHASECHK.TRANS64 P2, [R5+URZ+0x16830], R0 ;  /* 0x016830000500a5a7 */ /* 0x000ea4000804007f */
[----:B--2---:R-:W-:Y:S05]  /*12360*/  @!P2 BRA `(.L_x_13449) ;  /* 0xfffffffc00f0a947 */ /* 0x004fea000383ffff */
[----:B------:R-:W-:Y:S05]  /*12370*/  BRA `(.L_x_13448) ;  /* 0xfffffef400a87947 */ /* 0x000fea000383ffff */
.L_x_13465:
[----:B-1----:R-:W-:-:S04]  /*12380*/  IMAD.U32 R7, RZ, RZ, UR6 ;  /* 0x00000006ff077e24 */ /* 0x002fc8000f8e00ff */
[----:B------:R1:W2:Y:S03]  /*12390*/  SYNCS.PHASECHK.TRANS64.TRYWAIT P2, [R7+URZ+0x16830], R6 ;  /* 0x01683006070075a7 */ /* 0x0002a6000804017f */
[----:B--2---:R-:W-:Y:S05]  /*123a0*/  @!P2 NANOSLEEP.SYNCS 0x989680 ;  /* 0x009896800000a95d */ /* 0x004fea0003900000 */
[----:B------:R-:W2:Y:S02]  /*123b0*/  @!P2 SYNCS.PHASECHK.TRANS64 P2, [R7+URZ+0x16830], R6 ;  /* 0x016830060700a5a7 */ /* 0x000ea4000804007f */
[----:B--2---:R-:W-:Y:S05]  /*123c0*/  @!P2 BRA `(.L_x_13465) ;  /* 0xfffffffc00eca947 */ /* 0x004fea000383ffff */
[----:B------:R-:W-:Y:S05]  /*123d0*/  BRA `(.L_x_13462) ;  /* 0xffffff2800147947 */ /* 0x000fea000383ffff */
.L_x_13469:
[----:B-1----:R-:W-:-:S04]  /*123e0*/  IMAD.U32 R7, RZ, RZ, UR6 ;  /* 0x00000006ff077e24 */ /* 0x002fc8000f8e00ff */
[----:B------:R1:W2:Y:S03]  /*123f0*/  SYNCS.PHASECHK.TRANS64.TRYWAIT P2, [R7+URZ+0x16850], R6 ;  /* 0x01685006070075a7 */ /* 0x0002a6000804017f */
[----:B--2---:R-:W-:Y:S05]  /*12400*/  @!P2 NANOSLEEP.SYNCS 0x989680 ;  /* 0x009896800000a95d */ /* 0x004fea0003900000 */
[----:B------:R-:W2:Y:S02]  /*12410*/  @!P2 SYNCS.PHASECHK.TRANS64 P2, [R7+URZ+0x16850], R6 ;  /* 0x016850060700a5a7 */ /* 0x000ea4000804007f */
[----:B--2---:R-:W-:Y:S05]  /*12420*/  @!P2 BRA `(.L_x_13469) ;  /* 0xfffffffc00eca947 */ /* 0x004fea000383ffff */
[----:B------:R-:W-:Y:S05]  /*12430*/  BRA `(.L_x_13466) ;  /* 0xffffff2800847947 */ /* 0x000fea000383ffff */
.L_x_13486:
[----:B-1----:R-:W-:-:S04]  /*12440*/  IMAD.U32 R11, RZ, RZ, UR6 ;  /* 0x00000006ff0b7e24 */ /* 0x002fc8000f8e00ff */
[----:B------:R1:W2:Y:S03]  /*12450*/  SYNCS.PHASECHK.TRANS64.TRYWAIT P3, [R11+URZ+0x16830], R0 ;  /* 0x016830000b0075a7 */ /* 0x0002a6000806017f */
[----:B--2---:R-:W-:Y:S05]  /*12460*/  @!P3 NANOSLEEP.SYNCS 0x989680 ;  /* 0x009896800000b95d */ /* 0x004fea0003900000 */
[----:B------:R-:W2:Y:S02]  /*12470*/  @!P3 SYNCS.PHASECHK.TRANS64 P3, [R11+URZ+0x16830], R0 ;  /* 0x016830000b00b5a7 */ /* 0x000ea4000806007f */
[----:B--2---:R-:W-:Y:S05]  /*12480*/  @!P3 BRA `(.L_x_13486) ;  /* 0xfffffffc00ecb947 */ /* 0x004fea000383ffff */
[----:B------:R-:W-:Y:S05]  /*12490*/  BRA `(.L_x_13483) ;  /* 0xffffff5400f87947 */ /* 0x000fea000383ffff */
.L_x_13490:
[----:B-1----:R-:W-:-:S04]  /*124a0*/  IMAD.U32 R11, RZ, RZ, UR6 ;  /* 0x00000006ff0b7e24 */ /* 0x002fc8000f8e00ff */
[----:B------:R1:W2:Y:S03]  /*124b0*/  SYNCS.PHASECHK.TRANS64.TRYWAIT P2, [R11+URZ+0x16850], R0 ;  /* 0x016850000b0075a7 */ /* 0x0002a6000804017f */
[----:B--2---:R-:W-:Y:S05]  /*124c0*/  @!P2 NANOSLEEP.SYNCS 0x989680 ;  /* 0x009896800000a95d */ /* 0x004fea0003900000 */
[----:B------:R-:W2:Y:S02]  /*124d0*/  @!P2 SYNCS.PHASECHK.TRANS64 P2, [R11+URZ+0x16850], R0 ;  /* 0x016850000b00a5a7 */ /* 0x000ea4000804007f */
[----:B--2---:R-:W-:Y:S05]  /*124e0*/  @!P2 BRA `(.L_x_13490) ;  /* 0xfffffffc00eca947 */ /* 0x004fea000383ffff */
[----:B------:R-:W-:Y:S05]  /*124f0*/  BRA `(.L_x_13487) ;  /* 0xffffff5800687947 */ /* 0x000fea000383ffff */
.L_x_13496:
[----:B-1----:R-:W-:-:S04]  /*12500*/  IMAD.U32 R9, RZ, RZ, UR6 ;  /* 0x00000006ff097e24 */ /* 0x002fc8000f8e00ff */
[----:B------:R1:W2:Y:S03]  /*12510*/  SYNCS.PHASECHK.TRANS64.TRYWAIT P3, [R9+URZ+0x16830], R0 ;  /* 0x01683000090075a7 */ /* 0x0002a6000806017f */
[----:B--2---:R-:W-:Y:S05]  /*12520*/  @!P3 NANOSLEEP.SYNCS 0x989680 ;  /* 0x009896800000b95d */ /* 0x004fea0003900000 */
[----:B------:R-:W2:Y:S02]  /*12530*/  @!P3 SYNCS.PHASECHK.TRANS64 P3, [R9+URZ+0x16830], R0 ;  /* 0x016830000900b5a7 */ /* 0x000ea4000806007f */
[----:B--2---:R-:W-:Y:S05]  /*12540*/  @!P3 BRA `(.L_x_13496) ;  /* 0xfffffffc00ecb947 */ /* 0x004fea000383ffff */
[----:B------:R-:W-:Y:S05]  /*12550*/  BRA `(.L_x_13493) ;  /* 0xffffff7400107947 */ /* 0x000fea000383ffff */
.L_x_13500:
[----:B-1----:R-:W-:-:S04]  /*12560*/  IMAD.U32 R9, RZ, RZ, UR6 ;  /* 0x00000006ff097e24 */ /* 0x002fc8000f8e00ff */
[----:B------:R1:W2:Y:S03]  /*12570*/  SYNCS.PHASECHK.TRANS64.TRYWAIT P2, [R9+URZ+0x16850], R0 ;  /* 0x01685000090075a7 */ /* 0x0002a6000804017f */
[----:B--2---:R-:W-:Y:S05]  /*12580*/  @!P2 NANOSLEEP.SYNCS 0x989680 ;  /* 0x009896800000a95d */ /* 0x004fea0003900000 */
[----:B------:R-:W2:Y:S02]  /*12590*/  @!P2 SYNCS.PHASECHK.TRANS64 P2, [R9+URZ+0x16850], R0 ;  /* 0x016850000900a5a7 */ /* 0x000ea4000804007f */
[----:B--2---:R-:W-:Y:S05]  /*125a0*/  @!P2 BRA `(.L_x_13500) ;  /* 0xfffffffc00eca947 */ /* 0x004fea000383ffff */
[----:B------:R-:W-:Y:S05]  /*125b0*/  BRA `(.L_x_13497) ;  /* 0xffffff7400807947 */ /* 0x000fea000383ffff */
.L_x_13513:
[----:B-1----:R-:W-:-:S04]  /*125c0*/  IMAD.U32 R6, RZ, RZ, UR5 ;  /* 0x00000005ff067e24 */ /* 0x002fc8000f8e00ff */
[----:B------:R1:W2:Y:S03]  /*125d0*/  SYNCS.PHASECHK.TRANS64.TRYWAIT P0, [R6+URZ+0x16850], R3 ;  /* 0x01685003060075a7 */ /* 0x0002a6000800017f */
[----:B--2---:R-:W-:Y:S05]  /*125e0*/  @!P0 NANOSLEEP.SYNCS 0x989680 ;  /* 0x009896800000895d */ /* 0x004fea0003900000 */
[----:B------:R-:W2:Y:S02]  /*125f0*/  @!P0 SYNCS.PHASECHK.TRANS64 P0, [R6+URZ+0x16850], R3 ;  /* 0x01685003060085a7 */ /* 0x000ea4000800007f */
[----:B--2---:R-:W-:Y:S05]  /*12600*/  @!P0 BRA `(.L_x_13513) ;  /* 0xfffffffc00ec8947 */ /* 0x004fea000383ffff */
[----:B------:R-:W-:Y:S05]  /*12610*/  BRA `(.L_x_13512) ;  /* 0xffffffa000107947 */ /* 0x000fea000383ffff */
.L_x_13537:
[----:B------:R-:W-:Y:S02]  /*12620*/  IMAD.MOV.U32 R13, RZ, RZ, R20 ;  /* 0x000000ffff0d7224 */ /* 0x000fe400078e0014 */
[----:B------:R-:W-:Y:S02]  /*12630*/  IMAD.MOV.U32 R12, RZ, RZ, RZ ;  /* 0x000000ffff0c7224 */ /* 0x000fe400078e00ff */
[----:B------:R-:W-:Y:S02]  /*12640*/  IMAD.MOV.U32 R11, RZ, RZ, 0x1f ;  /* 0x0000001fff0b7424 */ /* 0x000fe400078e00ff */
[----:B------:R-:W-:-:S07]  /*12650*/  IMAD.MOV.U32 R15, RZ, RZ, -0x1 ;  /* 0xffffffffff0f7424 */ /* 0x000fce00078e00ff */
[----:B------:R-:W-:Y:S05]  /*12660*/  WARPSYNC.COLLECTIVE R15, `(.L_x_13618) ;  /* 0x000000000f087348 */ /* 0x000fea0003c00000 */
[----:B------:R0:W1:Y:S02]  /*12670*/  SHFL.IDX P6, R14, R13, R12, R11 ;  /* 0x0000000c0d0e7389 */ /* 0x00006400000c000b */
[----:B01----:R-:W-:Y:S01]  /*12680*/  ENDCOLLECTIVE ;  /* 0x000000000000791b */ /* 0x003fe20003800000 */
.L_x_13618:
[----:B------:R-:W-:Y:S05]  /*12690*/  BRA `(.L_x_13619) ;  /* 0xffffffcc000c7947 */ /* 0x000fea000383ffff */
.L_x_13539:
[----:B------:R-:W-:Y:S01]  /*126a0*/  BSSY B0, `(.L_x_13620) ;  /* 0x0000006000007945 */ /* 0x000fe20003800000 */
[----:B------:R-:W-:-:S07]  /*126b0*/  IMAD.MOV.U32 R15, RZ, RZ, -0x1 ;  /* 0xffffffffff0f7424 */ /* 0x000fce00078e00ff */
[----:B0-----:R-:W-:Y:S05]  /*126c0*/  WARPSYNC.COLLECTIVE R15, `(.L_x_13621) ;  /* 0x000000000f0c7348 */ /* 0x001fea0003c00000 */
[----:B------:R-:W-:Y:S02]  /*126d0*/  ELECT P6, UR62, PT ;  /* 0x00000000003e782f */ /* 0x000fe400038c0000 */
[----:B------:R-:W-:Y:S01]  /*126e0*/  MOV R14, UR62 ;  /* 0x0000003e000e7c02 */ /* 0x000fe20008000f00 */
[----:B0-----:R-:W-:Y:S10]  /*126f0*/  ENDCOLLECTIVE ;  /* 0x000000000000791b */ /* 0x001ff40003800000 */
.L_x_13621:
[----:B------:R-:W-:Y:S05]  /*12700*/  BSYNC B0 ;  /* 0x0000000000007941 */ /* 0x000fea0003800000 */
.L_x_13620:
[----:B------:R-:W-:Y:S05]  /*12710*/  BRA `(.L_x_13622) ;  /* 0xffffffcc000c7947 */ /* 0x000fea000383ffff */
.L_x_13541:
[----:B-1----:R1:W2:Y:S02]  /*12720*/  SYNCS.PHASECHK.TRANS64.TRYWAIT P0, [R3+URZ+0x16840], R0 ;  /* 0x01684000030075a7 */ /* 0x0022a4000800017f */
[----:B--2---:R-:W-:Y:S05]  /*12730*/  @!P0 NANOSLEEP.SYNCS 0x989680 ;  /* 0x009896800000895d */ /* 0x004fea0003900000 */
[----:B------:R-:W2:Y:S02]  /*12740*/  @!P0 SYNCS.PHASECHK.TRANS64 P0, [R3+URZ+0x16840], R0 ;  /* 0x01684000030085a7 */ /* 0x000ea4000800007f */
[----:B--2---:R-:W-:Y:S05]  /*12750*/  @!P0 BRA `(.L_x_13541) ;  /* 0xfffffffc00f08947 */ /* 0x004fea000383ffff */
[----:B------:R-:W-:Y:S05]  /*12760*/  BRA `(.L_x_13623) ;  /* 0xffffffcc00687947 */ /* 0x000fea000383ffff */
.L_x_13545:
[----:B------:R-:W-:Y:S01]  /*12770*/  IMAD.MOV.U32 R13, RZ, RZ, R5 ;  /* 0x000000ffff0d7224 */ /* 0x000fe200078e0005 */
[----:B------:R-:W-:Y:S01]  /*12780*/  LOP3.LUT R20, R20, 0x7f, RZ, 0xc0, !PT ;  /* 0x0000007f14147812 */ /* 0x000fe200078ec0ff */
[----:B------:R-:W-:Y:S02]  /*12790*/  IMAD.MOV.U32 R12, RZ, RZ, RZ ;  /* 0x000000ffff0c7224 */ /* 0x000fe400078e00ff */
[----:B------:R-:W-:Y:S01]  /*127a0*/  IMAD.MOV.U32 R11, RZ, RZ, 0x181f ;  /* 0x0000181fff0b7424 */ /* 0x000fe200078e00ff */
[----:B------:R-:W-:Y:S01]  /*127b0*/  SHF.R.U32.HI R20, RZ, 0x3, R20 ;  /* 0x00000003ff147819 */ /* 0x000fe20000011614 */
[----:B------:R-:W-:-:S04]  /*127c0*/  IMAD.MOV.U32 R15, RZ, RZ, -0x1 ;  /* 0xffffffffff0f7424 */ /* 0x000fc800078e00ff */
[----:B------:R-:W-:-:S07]  /*127d0*/  VIADD R6, R20, UR41 ;  /* 0x0000002914067c36 */ /* 0x000fce0008000000 */
[----:B------:R-:W-:Y:S05]  /*127e0*/  WARPSYNC.COLLECTIVE R15, `(.L_x_13624) ;  /* 0x000000000f087348 */ /* 0x000fea0003c00000 */
[----:B------:R0:W1:Y:S02]  /*127f0*/  SHFL.IDX P6, R14, R13, R12, R11 ;  /* 0x0000000c0d0e7389 */ /* 0x00006400000c000b */
[----:B01----:R-:W-:Y:S01]  /*12800*/  ENDCOLLECTIVE ;  /* 0x000000000000791b */ /* 0x003fe20003800000 */
.L_x_13624:
[----:B------:R-:W-:Y:S02]  /*12810*/  VIADD R10, R6, 0x10 ;  /* 0x00000010060a7836 */ /* 0x000fe40000000000 */
[----:B------:R-:W-:Y:S02]  /*12820*/  IMAD.MOV.U32 R13, RZ, RZ, R0 ;  /* 0x000000ffff0d7224 */ /* 0x000fe400078e0000 */
[----:B------:R-:W-:-:S07]  /*12830*/  IMAD.MOV.U32 R2, RZ, RZ, R14 ;  /* 0x000000ffff027224 */ /* 0x000fce00078e000e */
[----:B------:R-:W-:Y:S05]  /*12840*/  WARPSYNC.COLLECTIVE R15, `(.L_x_13625) ;  /* 0x000000000f087348 */ /* 0x000fea0003c00000 */
[----:B------:R0:W1:Y:S02]  /*12850*/  SHFL.IDX P6, R14, R13, R12, R11 ;  /* 0x0000000c0d0e7389 */ /* 0x00006400000c000b */
[----:B01----:R-:W-:Y:S01]  /*12860*/  ENDCOLLECTIVE ;  /* 0x000000000000791b */ /* 0x003fe20003800000 */
.L_x_13625:
        /* <DEDUP_REMOVED lines=11> */
.L_x_13626:
        /* <DEDUP_REMOVED lines=10> */
.L_x_13627:
[----:B------:R-:W-:Y:S02]  /*129c0*/  IMAD.MOV.U32 R13, RZ, RZ, R5 ;  /* 0x000000ffff0d7224 */ /* 0x000fe400078e0005 */
[----:B------:R-:W-:Y:S02]  /*129d0*/  IMAD.MOV.U32 R12, RZ, RZ, 0x2 ;  /* 0x00000002ff0c7424 */ /* 0x000fe400078e00ff */
[----:B------:R-:W-:-:S07]  /*129e0*/  IMAD.MOV.U32 R10, RZ, RZ, R14 ;  /* 0x000000ffff0a7224 */ /* 0x000fce00078e000e */
[----:B------:R-:W-:Y:S05]  /*129f0*/  WARPSYNC.COLLECTIVE R15, `(.L_x_13628) ;  /* 0x000000000f087348 */ /* 0x000fea0003c00000 */
[----:B------:R0:W1:Y:S02]  /*12a00*/  SHFL.IDX P6, R14, R13, R12, R11 ;  /* 0x0000000c0d0e7389 */ /* 0x00006400000c000b */
[----:B01----:R-:W-:Y:S01]  /*12a10*/  ENDCOLLECTIVE ;  /* 0x000000000000791b */ /* 0x003fe20003800000 */
.L_x_13628:
[----:B------:R-:W-:-:S05]  /*12a20*/  @!P1 LEA R10, P2, R21, R10, 0x1 ;  /* 0x0000000a150a9211 */ /* 0x000fca00078408ff */
[----:B------:R-:W-:Y:S02]  /*12a30*/  @!P1 IMAD.X R3, RZ, RZ, R2, P2 ;  /* 0x000000ffff039224 */ /* 0x000fe400010e0602 */
        /* <DEDUP_REMOVED lines=8> */
[----:B------:R-:W-:-:S02]  /*12ac0*/  VIADD R10, R6, 0x30 ;  /* 0x00000030060a7836 */ /* 0x000fc40000000000 */
[----:B------:R-:W-:-:S10]  /*12ad0*/  IMAD.MOV.U32 R9, RZ, RZ, R14 ;  /* 0x000000ffff097224 */ /* 0x000fd400078e000e */
[----:B0-----:R-:W-:Y:S05]  /*12ae0*/  WARPSYNC.COLLECTIVE R15, `(.L_x_13629) ;  /* 0x000000000f087348 */ /* 0x001fea0003c00000 */
[----:B------:R1:W2:Y:S02]  /*12af0*/  SHFL.IDX P6, R14, R13, R12, R11 ;  /* 0x0000000c0d0e7389 */ /* 0x0002a400000c000b */
[----:B012---:R-:W-:Y:S01]  /*12b00*/  ENDCOLLECTIVE ;  /* 0x000000000000791b */ /* 0x007fe20003800000 */
.L_x_13629:
[----:B------:R-:W-:Y:S02]  /*12b10*/  IMAD.MOV.U32 R13, RZ, RZ, R5 ;  /* 0x000000ffff0d7224 */ /* 0x000fe400078e0005 */
[----:B------:R-:W-:Y:S01]  /*12b20*/  IMAD.MOV.U32 R12, RZ, RZ, 0x3 ;  /* 0x00000003ff0c7424 */ /* 0x000fe200078e00ff */
[----:B------:R-:W-:-:S13]  /*12b30*/  @!P1 LEA R2, P2, R21, R14, 0x1 ;  /* 0x0000000e15029211 */ /* 0x000fda00078408ff */
[----:B------:R-:W-:Y:S05]  /*12b40*/  WARPSYNC.COLLECTIVE R15, `(.L_x_13630) ;  /* 0x000000000f087348 */ /* 0x000fea0003c00000 */
[----:B------:R0:W1:Y:S02]  /*12b50*/  SHFL.IDX P6, R14, R13, R12, R11 ;  /* 0x0000000c0d0e7389 */ /* 0x00006400000c000b */
[----:B01----:R-:W-:Y:S01]  /*12b60*/  ENDCOLLECTIVE ;  /* 0x000000000000791b */ /* 0x003fe20003800000 */
.L_x_13630:
[----:B------:R-:W-:-:S05]  /*12b70*/  @!P1 IMAD.X R3, RZ, RZ, R9, P2 ;  /* 0x000000ffff039224 */ /* 0x000fca00010e0609 */
        /* <DEDUP_REMOVED lines=10> */
.L_x_13631:
[----:B------:R-:W-:Y:S02]  /*12c20*/  IMAD.MOV.U32 R13, RZ, RZ, R5 ;  /* 0x000000ffff0d7224 */ /* 0x000fe400078e0005 */
[----:B------:R-:W-:Y:S02]  /*12c30*/  IMAD.MOV.U32 R12, RZ, RZ, 0x4 ;  /* 0x00000004ff0c7424 */ /* 0x000fe400078e00ff */
[----:B------:R-:W-:-:S07]  /*12c40*/  IMAD.MOV.U32 R10, RZ, RZ, R14 ;  /* 0x000000ffff0a7224 */ /* 0x000fce00078e000e */
[----:B------:R-:W-:Y:S05]  /*12c50*/  WARPSYNC.COLLECTIVE R15, `(.L_x_13632) ;  /* 0x000000000f087348 */ /* 0x000fea0003c00000 */
[----:B------:R0:W1:Y:S02]  /*12c60*/  SHFL.IDX P6, R14, R13, R12, R11 ;  /* 0x0000000c0d0e7389 */ /* 0x00006400000c000b */
[----:B01----:R-:W-:Y:S01]  /*12c70*/  ENDCOLLECTIVE ;  /* 0x000000000000791b */ /* 0x003fe20003800000 */
.L_x_13632:
        /* <DEDUP_REMOVED lines=15> */
.L_x_13633:
[----:B------:R-:W-:Y:S02]  /*12d70*/  IMAD.MOV.U32 R13, RZ, RZ, R5 ;  /* 0x000000ffff0d7224 */ /* 0x000fe400078e0005 */
[----:B------:R-:W-:Y:S01]  /*12d80*/  IMAD.MOV.U32 R12, RZ, RZ, 0x5 ;  /* 0x00000005ff0c7424 */ /* 0x000fe200078e00ff */
[----:B------:R-:W-:-:S13]  /*12d90*/  @!P1 LEA R2, P2, R21, R14, 0x1 ;  /* 0x0000000e15029211 */ /* 0x000fda00078408ff */
[----:B------:R-:W-:Y:S05]  /*12da0*/  WARPSYNC.COLLECTIVE R15, `(.L_x_13634) ;  /* 0x000000000f087348 */ /* 0x000fea0003c00000 */
[----:B------:R0:W1:Y:S02]  /*12db0*/  SHFL.IDX P6, R14, R13, R12, R11 ;  /* 0x0000000c0d0e7389 */ /* 0x00006400000c000b */
[----:B01----:R-:W-:Y:S01]  /*12dc0*/  ENDCOLLECTIVE ;  /* 0x000000000000791b */ /* 0x003fe20003800000 */
.L_x_13634:
        /* <DEDUP_REMOVED lines=11> */
.L_x_13635:
[----:B------:R-:W-:Y:S02]  /*12e80*/  IMAD.MOV.U32 R13, RZ, RZ, R5 ;  /* 0x000000ffff0d7224 */ /* 0x000fe400078e0005 */
[----:B------:R-:W-:Y:S02]  /*12e90*/  IMAD.MOV.U32 R12, RZ, RZ, 0x6 ;  /* 0x00000006ff0c7424 */ /* 0x000fe400078e00ff */
[----:B------:R-:W-:-:S07]  /*12ea0*/  IMAD.MOV.U32 R10, RZ, RZ, R14 ;  /* 0x000000ffff0a7224 */ /* 0x000fce00078e000e */
[----:B------:R-:W-:Y:S05]  /*12eb0*/  WARPSYNC.COLLECTIVE R15, `(.L_x_13636) ;  /* 0x000000000f087348 */ /* 0x000fea0003c00000 */
[----:B------:R0:W1:Y:S02]  /*12ec0*/  SHFL.IDX P6, R14, R13, R12, R11 ;  /* 0x0000000c0d0e7389 */ /* 0x00006400000c000b */
[----:B01----:R-:W-:Y:S01]  /*12ed0*/  ENDCOLLECTIVE ;  /* 0x000000000000791b */ /* 0x003fe20003800000 */
.L_x_13636:
        /* <DEDUP_REMOVED lines=14> */
.L_x_13637:
[----:B------:R-:W-:Y:S02]  /*12fc0*/  IMAD.MOV.U32 R13, RZ, RZ, R5 ;  /* 0x000000ffff0d7224 */ /* 0x000fe400078e0005 */
[----:B------:R-:W-:Y:S01]  /*12fd0*/  IMAD.MOV.U32 R12, RZ, RZ, 0x7 ;  /* 0x00000007ff0c7424 */ /* 0x000fe200078e00ff */
[----:B------:R-:W-:-:S13]  /*12fe0*/  @!P1 LEA R2, P2, R21, R14, 0x1 ;  /* 0x0000000e15029211 */ /* 0x000fda00078408ff */
[----:B------:R-:W-:Y:S05]  /*12ff0*/  WARPSYNC.COLLECTIVE R15, `(.L_x_13638) ;  /* 0x000000000f087348 */ /* 0x000fea0003c00000 */
[----:B------:R0:W1:Y:S02]  /*13000*/  SHFL.IDX P6, R14, R13, R12, R11 ;  /* 0x0000000c0d0e7389 */ /* 0x00006400000c000b */
[----:B01----:R-:W-:Y:S01]  /*13010*/  ENDCOLLECTIVE ;  /* 0x000000000000791b */ /* 0x003fe20003800000 */
.L_x_13638:
[----:B------:R-:W-:-:S05]  /*13020*/  @!P1 IMAD.X R3, RZ, RZ, R9, P2 ;  /* 0x000000ffff039224 */ /* 0x000fca00010e0609 */
[----:B------:R-:W-:Y:S01]  /*13030*/  @!PT LDS RZ, [RZ] ;  /* 0x00000000fffff984 */ /* 0x000fe20000000800 */
[----:B------:R-:W-:Y:S01]  /*13040*/  @!PT LDS RZ, [RZ] ;  /* 0x00000000fffff984 */ /* 0x000fe20000000800 */
[----:B------:R-:W-:Y:S01]  /*13050*/  @!PT LDS RZ, [RZ] ;  /* 0x00000000fffff984 */ /* 0x000fe20000000800 */
[----:B------:R0:W-:Y:S01]  /*13060*/  @!P1 LDGSTS.E.BYPASS.LTC128B.128 [R26+0xb400], desc[UR48][R2.64], !P0 ;  /* 0x0b400000021a9fae */ /* 0x0001e2000c101d70 */
[----:B------:R-:W-:Y:S02]  /*13070*/  IMAD.MOV.U32 R13, RZ, RZ, R0 ;  /* 0x000000ffff0d7224 */ /* 0x000fe400078e0000 */
[----:B------:R-:W-:-:S05]  /*13080*/  VIADD R0, R6, 0x70 ;  /* 0x0000007006007836 */ /* 0x000fca0000000000 */
[----:B------:R-:W-:Y:S01]  /*13090*/  ISETP.GE.AND P1, PT, R0, R7, PT ;  /* 0x000000070000720c */ /* 0x000fe20003f26270 */
[----:B------:R-:W-:Y:S02]  /*130a0*/  VIADD R0, R6, 0x80 ;  /* 0x0000008006007836 */ /* 0x000fe40000000000 */
[----:B------:R-:W-:-:S10]  /*130b0*/  IMAD.MOV.U32 R10, RZ, RZ, R14 ;  /* 0x000000ffff0a7224 */ /* 0x000fd400078e000e */
[----:B0-----:R-:W-:Y:S05]  /*130c0*/  WARPSYNC.COLLECTIVE R15, `(.L_x_13639) ;  /* 0x000000000f087348 */ /* 0x001fea0003c00000 */
[----:B------:R1:W2:Y:S02]  /*130d0*/  SHFL.IDX P6, R14, R13, R12, R11 ;  /* 0x0000000c0d0e7389 */ /* 0x0002a400000c000b */
[----:B012---:R-:W-:Y:S01]  /*130e0*/  ENDCOLLECTIVE ;  /* 0x000000000000791b */ /* 0x007fe20003800000 */
.L_x_13639:
[----:B------:R-:W-:Y:S02]  /*130f0*/  IMAD.MOV.U32 R13, RZ, RZ, R8 ;  /* 0x000000ffff0d7224 */ /* 0x000fe400078e0008 */
[----:B------:R-:W-:Y:S02]  /*13100*/  IMAD.MOV.U32 R12, RZ, RZ, RZ ;  /* 0x000000ffff0c7224 */ /* 0x000fe400078e00ff */
[----:B------:R-:W-:-:S07]  /*13110*/  IMAD.MOV.U32 R20, RZ, RZ, R14 ;  /* 0x000000ffff147224 */ /* 0x000fce00078e000e */
[----:B------:R-:W-:Y:S05]  /*13120*/  WARPSYNC.COLLECTIVE R15, `(.L_x_13640) ;  /* 0x000000000f087348 */ /* 0x000fea0003c00000 */
[----:B------:R0:W1:Y:S02]  /*13130*/  SHFL.IDX P6, R14, R13, R12, R11 ;  /* 0x0000000c0d0e7389 */ /* 0x00006400000c000b */
[----:B01----:R-:W-:Y:S01]  /*13140*/  ENDCOLLECTIVE ;  /* 0x000000000000791b */ /* 0x003fe20003800000 */
.L_x_13640:
[----:B------:R-:W-:-:S05]  /*13150*/  @!P1 LEA R2, P2, R21, R20, 0x1 ;  /* 0x0000001415029211 */ /* 0x000fca00078408ff */
[----:B------:R-:W-:-:S05]  /*13160*/  @!P1 IMAD.X R3, RZ, RZ, R10, P2 ;  /* 0x000000ffff039224 */ /* 0x000fca00010e060a */
[----:B------:R-:W-:Y:S01]  /*13170*/  @!PT LDS RZ, [RZ] ;  /* 0x00000000fffff984 */ /* 0x000fe20000000800 */
[----:B------:R-:W-:Y:S01]  /*13180*/  @!PT LDS RZ, [RZ] ;  /* 0x00000000fffff984 */ /* 0x000fe20000000800 */
[----:B------:R-:W-:Y:S01]  /*13190*/  @!PT LDS RZ, [RZ] ;  /* 0x00000000fffff984 */ /* 0x000fe20000000800 */
[----:B------:R0:W-:Y:S01]  /*131a0*/  @!P1 LDGSTS.E.BYPASS.LTC128B.128 [R26+0xbc00], desc[UR48][R2.64], !P0 ;  /* 0x0bc00000021a9fae */ /* 0x0001e2000c101d70 */
[----:B------:R-:W-:Y:S01]  /*131b0*/  IMAD.MOV.U32 R13, RZ, RZ, R4 ;  /* 0x000000ffff0d7224 */ /* 0x000fe200078e0004 */
[----:B------:R-:W-:Y:S01]  /*131c0*/  ISETP.GE.AND P1, PT, R0, R7, PT ;  /* 0x000000070000720c */ /* 0x000fe20003f26270 */
[----:B------:R-:W-:Y:S02]  /*131d0*/  VIADD R0, R6, 0x90 ;  /* 0x0000009006007836 */ /* 0x000fe40000000000 */
[----:B------:R-:W-:-:S10]  /*131e0*/  IMAD.MOV.U32 R9, RZ, RZ, R14 ;  /* 0x000000ffff097224 */ /* 0x000fd400078e000e */
[----:B0-----:R-:W-:Y:S05]  /*131f0*/  WARPSYNC.COLLECTIVE R15, `(.L_x_13641) ;  /* 0x000000000f087348 */ /* 0x001fea0003c00000 */
[----:B------:R1:W2:Y:S02]  /*13200*/  SHFL.IDX P6, R14, R13, R12, R11 ;  /* 0x0000000c0d0e7389 */ /* 0x0002a400000c000b */
[----:B012---:R-:W-:Y:S01]  /*13210*/  ENDCOLLECTIVE ;  /* 0x000000000000791b */ /* 0x007fe20003800000 */
.L_x_13641:
[----:B------:R-:W-:Y:S02]  /*13220*/  IMAD.MOV.U32 R13, RZ, RZ, R8 ;  /* 0x000000ffff0d7224 */ /* 0x000fe400078e0008 */
[----:B------:R-:W-:Y:S01]  /*13230*/  IMAD.MOV.U32 R12, RZ, RZ, 0x1 ;  /* 0x00000001ff0c7424 */ /* 0x000fe200078e00ff */
[----:B------:R-:W-:-:S13]  /*13240*/  @!P1 LEA R2, P2, R21, R14, 0x1 ;  /* 0x0000000e15029211 */ /* 0x000fda00078408ff */
[----:B------:R-:W-:Y:S05]  /*13250*/  WARPSYNC.COLLECTIVE R15, `(.L_x_13642) ;  /* 0x000000000f087348 */ /* 0x000fea0003c00000 */
[----:B------:R0:W1:Y:S02]  /*13260*/  SHFL.IDX P6, R14, R13, R12, R11 ;  /* 0x0000000c0d0e7389 */ /* 0x00006400000c000b */
[----:B01----:R-:W-:Y:S01]  /*13270*/  ENDCOLLECTIVE ;  /* 0x000000000000791b */ /* 0x003fe20003800000 */
.L_x_13642:
[----:B------:R-:W-:-:S05]  /*13280*/  @!P1 IMAD.X R3, RZ, RZ, R9, P2 ;  /* 0x000000ffff039224 */ /* 0x000fca00010e0609 */
[----:B------:R-:W-:Y:S01]  /*13290*/  @!PT LDS RZ, [RZ] ;  /* 0x00000000fffff984 */ /* 0x000fe20000000800 */
[----:B------:R-:W-:Y:S01]  /*132a0*/  @!PT LDS RZ, [RZ] ;  /* 0x00000000fffff984 */ /* 0x000fe20000000800 */
[----:B------:R-:W-:Y:S01]  /*132b0*/  @!PT LDS RZ, [RZ] ;  /* 0x00000000fffff984 */ /* 0x000fe20000000800 */
[----:B------:R0:W-:Y:S01]  /*132c0*/  @!P1 LDGSTS.E.BYPASS.LTC128B.128 [R26+0xc400], desc[UR48][R2.64], !P0 ;  /* 0x0c400000021a9fae */ /* 0x0001e2000c101d70 */
[----:B------:R-:W-:Y:S01]  /*132d0*/  ISETP.GE.AND P1, PT, R0, R7, PT ;  /* 0x000000070000720c */ /* 0x000fe20003f26270 */
[----:B------:R-:W-:Y:S02]  /*132e0*/  IMAD.MOV.U32 R13, RZ, RZ, R4 ;  /* 0x000000ffff0d7224 */ /* 0x000fe400078e0004 */
[----:B------:R-:W-:-:S10]  /*132f0*/  IMAD.MOV.U32 R5, RZ, RZ, R14 ;  /* 0x000000ffff057224 */ /* 0x000fd400078e000e */
[----:B0-----:R-:W-:Y:S05]  /*13300*/  WARPSYNC.COLLECTIVE R15, `(.L_x_13643) ;  /* 0x000000000f087348 */ /* 0x001fea0003c00000 */
[----:B------:R1:W2:Y:S02]  /*13310*/  SHFL.IDX P6, R14, R13, R12, R11 ;  /* 0x0000000c0d0e7389 */ /* 0x0002a400000c000b */
[----:B012---:R-:W-:Y:S01]  /*13320*/  ENDCOLLECTIVE ;  /* 0x000000000000791b */ /* 0x007fe20003800000 */
.L_x_13643:
[----:B------:R-:W-:Y:S02]  /*13330*/  IMAD.MOV.U32 R13, RZ, RZ, R8 ;  /* 0x000000ffff0d7224 */ /* 0x000fe400078e0008 */
[----:B------:R-:W-:Y:S02]  /*13340*/  IMAD.MOV.U32 R12, RZ, RZ, 0x2 ;  /* 0x00000002ff0c7424 */ /* 0x000fe400078e00ff */
[----:B------:R-:W-:-:S07]  /*13350*/  IMAD.MOV.U32 R9, RZ, RZ, R14 ;  /* 0x000000ffff097224 */ /* 0x000fce00078e000e */
[----:B------:R-:W-:Y:S05]  /*13360*/  WARPSYNC.COLLECTIVE R15, `(.L_x_13644) ;  /* 0x000000000f087348 */ /* 0x000fea0003c00000 */
[----:B------:R0:W1:Y:S02]  /*13370*/  SHFL.IDX P6, R14, R13, R12, R11 ;  /* 0x0000000c0d0e7389 */ /* 0x00006400000c000b */
[----:B01----:R-:W-:Y:S01]  /*13380*/  ENDCOLLECTIVE ;  /* 0x000000000000791b */ /* 0x003fe20003800000 */
.L_x_13644:
        /* <DEDUP_REMOVED lines=11> */
.L_x_13645:
[----:B------:R-:W-:-:S05]  /*13440*/  VIADD R2, R6, 0xa0 ;  /* 0x000000a006027836 */ /* 0x000fca0000000000 */
[----:B------:R-:W-:Y:S01]  /*13450*/  ISETP.GE.AND P1, PT, R2, R7, PT ;  /* 0x000000070200720c */ /* 0x000fe20003f26270 */
[----:B------:R-:W-:Y:S02]  /*13460*/  IMAD.MOV.U32 R13, RZ, RZ, R8 ;  /* 0x000000ffff0d7224 */ /* 0x000fe400078e0008 */
[----:B------:R-:W-:-:S10]  /*13470*/  IMAD.MOV.U32 R12, RZ, RZ, 0x3 ;  /* 0x00000003ff0c7424 */ /* 0x000fd400078e00ff */
[----:B------:R-:W-:-:S13]  /*13480*/  @!P1 LEA R2, P2, R21, R14, 0x1 ;  /* 0x0000000e15029211 */ /* 0x000fda00078408ff */
[----:B------:R-:W-:Y:S05]  /*13490*/  WARPSYNC.COLLECTIVE R15, `(.L_x_13646) ;  /* 0x000000000f087348 */ /* 0x000fea0003c00000 */
[----:B------:R0:W1:Y:S02]  /*134a0*/  SHFL.IDX P6, R14, R13, R12, R11 ;  /* 0x0000000c0d0e7389 */ /* 0x00006400000c000b */
[----:B01----:R-:W-:Y:S01]  /*134b0*/  ENDCOLLECTIVE ;  /* 0x000000000000791b */ /* 0x003fe20003800000 */
.L_x_13646:
        /* <DEDUP_REMOVED lines=10> */
.L_x_13647:
[----:B------:R-:W-:Y:S05]  /*13560*/  BRA `(.L_x_13648) ;  /* 0xffffffcc002c7947 */ /* 0x000fea000383ffff */
.L_x_13548:
[----:B0-----:R0:W1:Y:S02]  /*13570*/  SYNCS.PHASECHK.TRANS64.TRYWAIT P0, [R17+URZ+0x16820], R2 ;  /* 0x01682002110075a7 */ /* 0x001064000800017f */
[----:B-1----:R-:W-:Y:S05]  /*13580*/  @!P0 NANOSLEEP.SYNCS 0x989680 ;  /* 0x009896800000895d */ /* 0x002fea0003900000 */
[----:B------:R-:W1:Y:S02]  /*13590*/  @!P0 SYNCS.PHASECHK.TRANS64 P0, [R17+URZ+0x16820], R2 ;  /* 0x01682002110085a7 */ /* 0x000e64000800007f */
[----:B-1----:R-:W-:Y:S05]  /*135a0*/  @!P0 BRA `(.L_x_13548) ;  /* 0xfffffffc00f08947 */ /* 0x002fea000383ffff */
[----:B------:R-:W-:Y:S05]  /*135b0*/  BRA `(.L_x_13649) ;  /* 0xffffffcc00847947 */ /* 0x000fea000383ffff */
.L_x_13555:
[----:B0-----:R0:W1:Y:S02]  /*135c0*/  SYNCS.PHASECHK.TRANS64.TRYWAIT P0, [R3+URZ+0x16840], R2 ;  /* 0x01684002030075a7 */ /* 0x001064000800017f */
[----:B-1----:R-:W-:Y:S05]  /*135d0*/  @!P0 NANOSLEEP.SYNCS 0x989680 ;  /* 0x009896800000895d */ /* 0x002fea0003900000 */
[----:B------:R-:W1:Y:S02]  /*135e0*/  @!P0 SYNCS.PHASECHK.TRANS64 P0, [R3+URZ+0x16840], R2 ;  /* 0x01684002030085a7 */ /* 0x000e64000800007f */
[----:B-1----:R-:W-:Y:S05]  /*135f0*/  @!P0 BRA `(.L_x_13555) ;  /* 0xfffffffc00f08947 */ /* 0x002fea000383ffff */
[----:B------:R-:W-:Y:S05]  /*13600*/  BRA `(.L_x_13650) ;  /* 0xffffffd000387947 */ /* 0x000fea000383ffff */
.L_x_13560:
[----:B0-----:R0:W1:Y:S02]  /*13610*/  SYNCS.PHASECHK.TRANS64.TRYWAIT P0, [R2+URZ+0x60], R3 ;  /* 0x00006003020075a7 */ /* 0x001064000800017f */
[----:B-1----:R-:W-:Y:S05]  /*13620*/  @!P0 NANOSLEEP.SYNCS 0x989680 ;  /* 0x009896800000895d */ /* 0x002fea0003900000 */
[----:B------:R-:W1:Y:S02]  /*13630*/  @!P0 SYNCS.PHASECHK.TRANS64 P0, [R2+URZ+0x60], R3 ;  /* 0x00006003020085a7 */ /* 0x000e64000800007f */
[----:B-1----:R-:W-:Y:S05]  /*13640*/  @!P0 BRA `(.L_x_13560) ;  /* 0xfffffffc00f08947 */ /* 0x002fea000383ffff */
[----:B------:R-:W-:Y:S05]  /*13650*/  BRA `(.L_x_13651) ;  /* 0xffffffd000b07947 */ /* 0x000fea000383ffff */
.L_x_13569:
[----:B0-----:R0:W1:Y:S02]  /*13660*/  SYNCS.PHASECHK.TRANS64.TRYWAIT P0, [R3+URZ+0x16840], R2 ;  /* 0x01684002030075a7 */ /* 0x001064000800017f */
[----:B-1----:R-:W-:Y:S05]  /*13670*/  @!P0 NANOSLEEP.SYNCS 0x989680 ;  /* 0x009896800000895d */ /* 0x002fea0003900000 */
[----:B------:R-:W1:Y:S02]  /*13680*/  @!P0 SYNCS.PHASECHK.TRANS64 P0, [R3+URZ+0x16840], R2 ;  /* 0x01684002030085a7 */ /* 0x000e64000800007f */
[----:B-1----:R-:W-:Y:S05]  /*13690*/  @!P0 BRA `(.L_x_13569) ;  /* 0xfffffffc00f08947 */ /* 0x002fea000383ffff */
[----:B------:R-:W-:Y:S05]  /*136a0*/  BRA `(.L_x_13652) ;  /* 0xffffffd400f07947 */ /* 0x000fea000383ffff */
.L_x_13574:
[----:B0-----:R0:W1:Y:S02]  /*136b0*/  SYNCS.PHASECHK.TRANS64.TRYWAIT P0, [R5+URZ+0x60], R24 ;  /* 0x00006018050075a7 */ /* 0x001064000800017f */
[----:B-1----:R-:W-:Y:S05]  /*136c0*/  @!P0 NANOSLEEP.SYNCS 0x989680 ;  /* 0x009896800000895d */ /* 0x002fea0003900000 */
[----:B------:R-:W1:Y:S02]  /*136d0*/  @!P0 SYNCS.PHASECHK.TRANS64 P0, [R5+URZ+0x60], R24 ;  /* 0x00006018050085a7 */ /* 0x000e64000800007f */
[----:B-1----:R-:W-:Y:S05]  /*136e0*/  @!P0 BRA `(.L_x_13574) ;  /* 0xfffffffc00f08947 */ /* 0x002fea000383ffff */
[----:B------:R-:W-:Y:S05]  /*136f0*/  BRA `(.L_x_13653) ;  /* 0xffffffd800687947 */ /* 0x000fea000383ffff */
.L_x_13582:
[----:B0-----:R0:W1:Y:S02]  /*13700*/  SYNCS.PHASECHK.TRANS64.TRYWAIT P0, [R2+URZ+0x16840], R3 ;  /* 0x01684003020075a7 */ /* 0x001064000800017f */
[----:B-1----:R-:W-:Y:S05]  /*13710*/  @!P0 NANOSLEEP.SYNCS 0x989680 ;  /* 0x009896800000895d */ /* 0x002fea0003900000 */
[----:B------:R-:W1:Y:S02]  /*13720*/  @!P0 SYNCS.PHASECHK.TRANS64 P0, [R2+URZ+0x16840], R3 ;  /* 0x01684003020085a7 */ /* 0x000e64000800007f */
[----:B-1----:R-:W-:Y:S05]  /*13730*/  @!P0 BRA `(.L_x_13582) ;  /* 0xfffffffc00f08947 */ /* 0x002fea000383ffff */
[----:B------:R-:W-:Y:S05]  /*13740*/  BRA `(.L_x_13654) ;  /* 0xffffffdc00747947 */ /* 0x000fea000383ffff */
.L_x_13587:
[----:B0-----:R0:W1:Y:S02]  /*13750*/  SYNCS.PHASECHK.TRANS64.TRYWAIT P0, [R5+URZ+0x60], R8 ;  /* 0x00006008050075a7 */ /* 0x001064000800017f */
[----:B-1----:R-:W-:Y:S05]  /*13760*/  @!P0 NANOSLEEP.SYNCS 0x989680 ;  /* 0x009896800000895d */ /* 0x002fea0003900000 */
[----:B------:R-:W1:Y:S02]  /*13770*/  @!P0 SYNCS.PHASECHK.TRANS64 P0, [R5+URZ+0x60], R8 ;  /* 0x00006008050085a7 */ /* 0x000e64000800007f */
[----:B-1----:R-:W-:Y:S05]  /*13780*/  @!P0 BRA `(.L_x_13587) ;  /* 0xfffffffc00f08947 */ /* 0x002fea000383ffff */
[----:B------:R-:W-:Y:S05]  /*13790*/  BRA `(.L_x_13655) ;  /* 0xffffffdc00f07947 */ /* 0x000fea000383ffff */
.L_x_13597:
[----:B-1----:R1:W2:Y:S02]  /*137a0*/  SYNCS.PHASECHK.TRANS64.TRYWAIT P0, [R3+URZ+0x16860], R0 ;  /* 0x01686000030075a7 */ /* 0x0022a4000800017f */
[----:B--2---:R-:W-:Y:S05]  /*137b0*/  @!P0 NANOSLEEP.SYNCS 0x989680 ;  /* 0x009896800000895d */ /* 0x004fea0003900000 */
[----:B------:R-:W2:Y:S02]  /*137c0*/  @!P0 SYNCS.PHASECHK.TRANS64 P0, [R3+URZ+0x16860], R0 ;  /* 0x01686000030085a7 */ /* 0x000ea4000800007f */
[----:B--2---:R-:W-:Y:S05]  /*137d0*/  @!P0 BRA `(.L_x_13597) ;  /* 0xfffffffc00f08947 */ /* 0x004fea000383ffff */
[----:B------:R-:W-:Y:S05]  /*137e0*/  BRA `(.L_x_13656) ;  /* 0xffffffe000e07947 */ /* 0x000fea000383ffff */
.L_x_13603:
        /* <DEDUP_REMOVED lines=8> */
.L_x_13658:
[----:B------:R-:W-:Y:S05]  /*13870*/  BSYNC B0 ;  /* 0x0000000000007941 */ /* 0x000fea0003800000 */
.L_x_13657:
[----:B------:R-:W-:Y:S05]  /*13880*/  BRA `(.L_x_13659) ;  /* 0xffffffe400807947 */ /* 0x000fea000383ffff */
.L_x_13606:
[----:B-1----:R1:W2:Y:S02]  /*13890*/  SYNCS.PHASECHK.TRANS64.TRYWAIT P0, [R9+URZ+0x16820], R0 ;  /* 0x01682000090075a7 */ /* 0x0022a4000800017f */
[----:B--2---:R-:W-:Y:S05]  /*138a0*/  @!P0 NANOSLEEP.SYNCS 0x989680 ;  /* 0x009896800000895d */ /* 0x004fea0003900000 */
[----:B------:R-:W2:Y:S02]  /*138b0*/  @!P0 SYNCS.PHASECHK.TRANS64 P0, [R9+URZ+0x16820], R0 ;  /* 0x01682000090085a7 */ /* 0x000ea4000800007f */
[----:B--2---:R-:W-:Y:S05]  /*138c0*/  @!P0 BRA `(.L_x_13606) ;  /* 0xfffffffc00f08947 */ /* 0x004fea000383ffff */
[----:B------:R-:W-:Y:S05]  /*138d0*/  BRA `(.L_x_13660) ;  /* 0xffffffe400c47947 */ /* 0x000fea000383ffff */
.L_x_13607:
        /* <DEDUP_REMOVED lines=11> */
.L_x_13662:
[----:B------:R-:W-:Y:S05]  /*13990*/  BSYNC B0 ;  /* 0x0000000000007941 */ /* 0x000fea0003800000 */
.L_x_13661:
[----:B------:R-:W-:Y:S05]  /*139a0*/  BRA `(.L_x_13663) ;  /* 0xffffffe400ac7947 */ /* 0x000fea000383ffff */
.L_x_13610:
[----:B------:R-:W-:Y:S01]  /*139b0*/  BSSY B1, `(.L_x_13664) ;  /* 0x0000006000017945 */ /* 0x000fe20003800000 */
[----:B------:R-:W-:-:S07]  /*139c0*/  IMAD.MOV.U32 R15, RZ, RZ, -0x1 ;  /* 0xffffffffff0f7424 */ /* 0x000fce00078e00ff */
[----:B01----:R-:W-:Y:S05]  /*139d0*/  WARPSYNC.COLLECTIVE R15, `(.L_x_13665) ;  /* 0x000000000f0c7348 */ /* 0x003fea0003c00000 */
[----:B------:R-:W-:Y:S02]  /*139e0*/  ELECT P6, UR62, PT ;  /* 0x00000000003e782f */ /* 0x000fe400038c0000 */
[----:B------:R-:W-:Y:S01]  /*139f0*/  MOV R14, UR62 ;  /* 0x0000003e000e7c02 */ /* 0x000fe20008000f00 */
[----:B01----:R-:W-:Y:S10]  /*13a00*/  ENDCOLLECTIVE ;  /* 0x000000000000791b */ /* 0x003ff40003800000 */
.L_x_13665:
[----:B------:R-:W-:Y:S05]  /*13a10*/  BSYNC B1 ;  /* 0x0000000000017941 */ /* 0x000fea0003800000 */
.L_x_13664:
[----:B------:R-:W-:Y:S05]  /*13a20*/  BRA `(.L_x_13666) ;  /* 0xffffffe400a47947 */ /* 0x000fea000383ffff */
.L_x_13612:
[----:B-1----:R1:W2:Y:S02]  /*13a30*/  SYNCS.PHASECHK.TRANS64.TRYWAIT P0, [R7+URZ], R2 ;  /* 0x00000002070075a7 */ /* 0x0022a4000800017f */
[----:B--2---:R-:W-:Y:S05]  /*13a40*/  @!P0 NANOSLEEP.SYNCS 0x989680 ;  /* 0x009896800000895d */ /* 0x004fea0003900000 */
[----:B------:R-:W2:Y:S02]  /*13a50*/  @!P0 SYNCS.PHASECHK.TRANS64 P0, [R7+URZ], R2 ;  /* 0x00000002070085a7 */ /* 0x000ea4000800007f */
[----:B--2---:R-:W-:Y:S05]  /*13a60*/  @!P0 BRA `(.L_x_13612) ;  /* 0xfffffffc00f08947 */ /* 0x004fea000383ffff */
[----:B------:R-:W-:Y:S05]  /*13a70*/  BRA `(.L_x_13667) ;  /* 0xffffffe400d87947 */ /* 0x000fea000383ffff */
.L_x_13613:
[----:B--2---:R2:W3:Y:S02]  /*13a80*/  SYNCS.PHASECHK.TRANS64.TRYWAIT P0, [R3+URZ], R0 ;  /* 0x00000000030075a7 */ /* 0x0044e4000800017f */
[----:B---3--:R-:W-:Y:S05]  /*13a90*/  @!P0 NANOSLEEP.SYNCS 0x989680 ;  /* 0x009896800000895d */ /* 0x008fea0003900000 */
[----:B------:R-:W3:Y:S02]  /*13aa0*/  @!P0 SYNCS.PHASECHK.TRANS64 P0, [R3+URZ], R0 ;  /* 0x00000000030085a7 */ /* 0x000ee4000800007f */
[----:B---3--:R-:W-:Y:S05]  /*13ab0*/  @!P0 BRA `(.L_x_13613) ;  /* 0xfffffffc00f08947 */ /* 0x008fea000383ffff */
[----:B------:R-:W-:Y:S05]  /*13ac0*/  BRA `(.L_x_13668) ;  /* 0xffffffe400cc7947 */ /* 0x000fea000383ffff */
.L_x_13615:
[----:B--2---:R2:W3:Y:S02]  /*13ad0*/  SYNCS.PHASECHK.TRANS64.TRYWAIT P0, [R5+URZ], R2 ;  /* 0x00000002050075a7 */ /* 0x0044e4000800017f */
[----:B---3--:R-:W-:Y:S05]  /*13ae0*/  @!P0 NANOSLEEP.SYNCS 0x989680 ;  /* 0x009896800000895d */ /* 0x008fea0003900000 */
[----:B------:R-:W3:Y:S02]  /*13af0*/  @!P0 SYNCS.PHASECHK.TRANS64 P0, [R5+URZ], R2 ;  /* 0x00000002050085a7 */ /* 0x000ee4000800007f */
[----:B---3--:R-:W-:Y:S05]  /*13b00*/  @!P0 BRA `(.L_x_13615) ;  /* 0xfffffffc00f08947 */ /* 0x008fea000383ffff */
[----:B------:R-:W-:Y:S05]  /*13b10*/  BRA `(.L_x_13669) ;  /* 0xffffffe400d07947 */ /* 0x000fea000383ffff */
.L_x_13670:
        /* <DEDUP_REMOVED lines=14> */
.L_x_15335:


//--------------------- .text._ZN7cutlass13device_kernelIN5flash11enable_sm90INS1_16FlashAttnFwdSm90INS1_25CollectiveMainloopFwdSm90ILi2EN4cute5tupleIJNS5_1CILi1EEES8_S8_EEENS6_IJNS7_ILi192EEENS7_ILi128EEENS7_ILi64EEEEEELi64ENS_10bfloat16_tEfNS_4arch4Sm90ELb0ELb1ELb0ELb1ELb0ELb0ELb0ELb1ELb1ELb1ELb0ELb0EEENS1_21CollectiveEpilogueFwdINS6_IJSA_SC_SB_EEES9_SE_SG_Li384ELb1ELb1ELb0ELb0EEENS1_36VarlenDynamicPersistentTileSchedulerILi192ELi128ELi384ELi128ELb0ELb1ELb1ELb1ELb0ELb1EEEEEEEEEvNT_6ParamsE --------------------------
	.section	.text._ZN7cutlass13device_kernelIN5flash11enable_sm90INS1_16FlashAttnFwdSm90INS1_25CollectiveMainloopFwdSm90ILi2EN4cute5tupleIJNS5_1CILi1EEES8_S8_EEENS6_IJNS7_ILi192EEENS7_ILi128EEENS7_ILi64EEEEEELi64ENS_10bfloat16_tEfNS_4arch4Sm90ELb0ELb1ELb0ELb1ELb0ELb0ELb0ELb1ELb1ELb1ELb0ELb0EEENS1_21CollectiveEpilogueFwdINS6_IJSA_SC_SB_EEES9_SE_SG_Li384ELb1ELb1ELb0ELb0EEENS1_36VarlenDynamicPersistentTileSchedulerILi192ELi128ELi384ELi128ELb0ELb1ELb1ELb1ELb0ELb1EEEEEEEEEvNT_6ParamsE,"ax",@progbits
	.align	128
.text._ZN7cutlass13device_kernelIN5flash11enable_sm90INS1_16FlashAttnFwdSm90INS1_25CollectiveMainloopFwdSm90ILi2EN4cute5tupleIJNS5_1CILi1EEES8_S8_EEENS6_IJNS7_ILi192EEENS7_ILi128EEENS7_ILi64EEEEEELi64ENS_10bfloat16_tEfNS_4arch4Sm90ELb0ELb1ELb0ELb1ELb0ELb0ELb0ELb1ELb1ELb1ELb0ELb0EEENS1_21CollectiveEpilogueFwdINS6_IJSA_SC_SB_EEES9_SE_SG_Li384ELb1ELb1ELb0ELb0EEENS1_36VarlenDynamicPersistentTileSchedulerILi192ELi128ELi384ELi128ELb0ELb1ELb1ELb1ELb0ELb1EEEEEEEEEvNT_6ParamsE:
        .type           _ZN7cutlass13device_kernelIN5flash11enable_sm90INS1_16FlashAttnFwdSm90INS1_25CollectiveMainloopFwdSm90ILi2EN4cute5tupleIJNS5_1CILi1EEES8_S8_EEENS6_IJNS7_ILi192EEENS7_ILi128EEENS7_ILi64EEEEEELi64ENS_10bfloat16_tEfNS_4arch4Sm90ELb0ELb1ELb0ELb1ELb0ELb0ELb0ELb1ELb1ELb1ELb0ELb0EEENS1_21CollectiveEpilogueFwdINS6_IJSA_SC_SB_EEES9_SE_SG_Li384ELb1ELb1ELb0ELb0EEENS1_36VarlenDynamicPersistentTileSchedulerILi192ELi128ELi384ELi128ELb0ELb1ELb1ELb1ELb0ELb1EEEEEEEEEvNT_6ParamsE,@function
        .size           _ZN7cutlass13device_kernelIN5flash11enable_sm90INS1_16FlashAttnFwdSm90INS1_25CollectiveMainloopFwdSm90ILi2EN4cute5tupleIJNS5_1CILi1EEES8_S8_EEENS6_IJNS7_ILi192EEENS7_ILi128EEENS7_ILi64EEEEEELi64ENS_10bfloat16_tEfNS_4arch4Sm90ELb0ELb1ELb0ELb1ELb0ELb0ELb0ELb1ELb1ELb1ELb0ELb0EEENS1_21CollectiveEpilogueFwdINS6_IJSA_SC_SB_EEES9_SE_SG_Li384ELb1ELb1ELb0ELb0EEENS1_36VarlenDynamicPersistentTileSchedulerILi192ELi128ELi384ELi128ELb0ELb1ELb1ELb1ELb0ELb1EEEEEEEEEvNT_6ParamsE,(.L_x_15336 - _ZN7cutlass13device_kernelIN5flash11enable_sm90INS1_16FlashAttnFwdSm90INS1_25CollectiveMainloopFwdSm90ILi2EN4cute5tupleIJNS5_1CILi1EEES8_S8_EEENS6_IJNS7_ILi192EEENS7_ILi128EEENS7_ILi64EEEEEELi64ENS_10bfloat16_tEfNS_4arch4Sm90ELb0ELb1ELb0ELb1ELb0ELb0ELb0ELb1ELb1ELb1ELb0ELb0EEENS1_21CollectiveEpilogueFwdINS6_IJSA_SC_SB_EEES9_SE_SG_Li384ELb1ELb1ELb0ELb0EEENS1_36VarlenDynamicPersistentTileSchedulerILi192ELi128ELi384ELi128ELb0ELb1ELb1ELb1ELb0ELb1EEEEEEEEEvNT_6ParamsE)
        .other          _ZN7cutlass13device_kernelIN5flash11enable_sm90INS1_16FlashAttnFwdSm90INS1_25CollectiveMainloopFwdSm90ILi2EN4cute5tupleIJNS5_1CILi1EEES8_S8_EEENS6_IJNS7_ILi192EEENS7_ILi128EEENS7_ILi64EEEEEELi64ENS_10bfloat16_tEfNS_4arch4Sm90ELb0ELb1ELb0ELb1ELb0ELb0ELb0ELb1ELb1ELb1ELb0ELb0EEENS1_21CollectiveEpilogueFwdINS6_IJSA_SC_SB_EEES9_SE_SG_Li384ELb1ELb1ELb0ELb0EEENS1_36VarlenDynamicPersistentTileSchedulerILi192ELi128ELi384ELi128ELb0ELb1ELb1ELb1ELb0ELb1EEEEEEEEEvNT_6ParamsE,@"STO_CUDA_ENTRY STV_DEFAULT"
_ZN7cutlass13device_kernelIN5flash11enable_sm90INS1_16FlashAttnFwdSm90INS1_25CollectiveMainloopFwdSm90ILi2EN4cute5tupleIJNS5_1CILi1EEES8_S8_EEENS6_IJNS7_ILi192EEENS7_ILi128EEENS7_ILi64EEEEEELi64ENS_10bfloat16_tEfNS_4arch4Sm90ELb0ELb1ELb0ELb1ELb0ELb0ELb0ELb1ELb1ELb1ELb0ELb0EEENS1_21CollectiveEpilogueFwdINS6_IJSA_SC_SB_EEES9_SE_SG_Li384ELb1ELb1ELb0ELb0EEENS1_36VarlenDynamicPersistentTileSchedulerILi192ELi128ELi384ELi128ELb0ELb1ELb1ELb1ELb0ELb1EEEEEEEEEvNT_6ParamsE:
        /* <DEDUP_REMOVED lines=18> */
.L_x_13672:
[----:B------:R-:W-:Y:S05]  /*0120*/  BSYNC B0 ;  /* 0x0000000000007941 */ /* 0x000fea0003800000 */
.L_x_13671:
        /* <DEDUP_REMOVED lines=41> */
.L_x_13673:
        /* <DEDUP_REMOVED lines=22> */
.L_x_13674:
        /* <DEDUP_REMOVED lines=18> */
.L_x_13675:
        /* <DEDUP_REMOVED lines=22> */
.L_x_13676:
        /* <DEDUP_REMOVED lines=22> */
.L_x_13677:
[----:B------:R-:W-:Y:S01]  /*0900*/  PLOP3.LUT P0, PT, PT, PT, UP0, 0x80, 0x0 ;  /* 0x000000000000781c */ /* 0x000fe20003f0f008 */
[----:B------:R-:W-:Y:S01]  /*0910*/  UMOV UR36, 0x1 ;  /* 0x0000000100247882 */ /* 0x000fe20000000000 */
[----:B------:R-:W-:Y:S01]  /*0920*/  NOP ;  /* 0x0000000000007918 */ /* 0x000fe20000000000 */
[----:B------:R-:W-:Y:S01]  /*0930*/  USEL UR36, UR36, 0x2, !UP0 ;  /* 0x0000000224247887 */ /* 0x000fe2000c000000 */
[----:B------:R-:W-:Y:S01]  /*0940*/  ULDC.64 UR50, c[0x0][0x208] ;  /* 0x0000820000327ab9 */ /* 0x000fe20000000a00 */
[----:B012-4-:R-:W-:Y:S08]  /*0950*/  BAR.SYNC.DEFER_BLOCKING 0x0 ;  /* 0x0000000000007b1d */ /* 0x017ff00000010000 */
[----:B------:R-:W-:Y:S05]  /*0960*/  @!P0 BRA `(.L_x_13678) ;  /* 0x000000dc00988947 */ /* 0x000fea0003800000 */
.L_x_13679:
        /* <DEDUP_REMOVED lines=30> */
[CC--:B------:R-:W-:Y:S01]  /*0b50*/  LEA.HI R2, R0.reuse, R157.reuse, RZ, 0x4 ;  /* 0x0000009d00027211 */ /* 0x0c0fe200078f20ff */
[----:B------:R-:W-:Y:S01]  /*0b60*/  IMAD.SHL.U32 R3, R3, 0x20, RZ ;  /* 0x0000002003037824 */ /* 0x000fe200078e00ff */
[----:B------:R-:W-:Y:S01]  /*0b70*/  LEA.HI R10, R0, R157, RZ, 0x2 ;  /* 0x0000009d000a7211 */ /* 0x000fe200078f10ff */
[C---:B------:R-:W-:Y:S01]  /*0b80*/  IMAD.IADD R152, R157.reuse, 0x1, -R152 ;  /* 0x000000019d987824 */ /* 0x040fe200078e0a98 */
[----:B------:R-:W-:Y:S02]  /*0b90*/  LOP3.LUT R4, R2, 0x3fffff0, RZ, 0xc0, !PT ;  /* 0x03fffff002047812 */ /* 0x000fe400078ec0ff */
[----:B------:R-:W-:Y:S02]  /*0ba0*/  SHF.R.S32.HI R5, RZ, 0x4, R2 ;  /* 0x00000004ff057819 */ /* 0x000fe40000011402 */
[----:B------:R-:W-:Y:S01]  /*0bb0*/  SHF.R.S32.HI R7, RZ, 0x1f, R152 ;  /* 0x0000001fff077819 */ /* 0x000fe20000011498 */
[----:B------:R-:W-:Y:S01]  /*0bc0*/  IMAD.IADD R4, R157, 0x1, -R4 ;  /* 0x000000019d047824 */ /* 0x000fe200078e0a04 */
[----:B------:R-:W-:-:S02]  /*0bd0*/  LOP3.LUT R3, R3, 0xfffffc00, RZ, 0xc0, !PT ;  /* 0xfffffc0003037812 */ /* 0x000fc400078ec0ff */
[----:B------:R-:W-:Y:S02]  /*0be0*/  LEA.HI R6, R7, R152, RZ, 0x2 ;  /* 0x0000009807067211 */ /* 0x000fe400078f10ff */
[----:B------:R-:W-:Y:S01]  /*0bf0*/  LEA.HI R2, R2, R5, RZ, 0x1 ;  /* 0x0000000502027211 */ /* 0x000fe200078f08ff */
[----:B------:R-:W-:Y:S01]  /*0c00*/  IMAD R3, R4, 0x40, R3 ;  /* 0x0000004004037824 */ /* 0x000fe200078e0203 */
[--C-:B------:R-:W-:Y:S02]  /*0c10*/  SHF.R.S32.HI R8, RZ, 0x2, R6.reuse ;  /* 0x00000002ff087819 */ /* 0x100fe40000011406 */
[----:B------:R-:W-:Y:S02]  /*0c20*/  SHF.R.S32.HI R9, RZ, 0x1f, R6 ;  /* 0x0000001fff097819 */ /* 0x000fe40000011406 */
[----:B------:R-:W-:Y:S02]  /*0c30*/  SHF.R.S32.HI R153, RZ, 0x7, R153 ;  /* 0x00000007ff997819 */ /* 0x000fe40000011499 */
[----:B------:R-:W-:-:S02]  /*0c40*/  LOP3.LUT R10, R10, 0xfffffffc, RZ, 0xc0, !PT ;  /* 0xfffffffc0a0a7812 */ /* 0x000fc400078ec0ff */
[----:B------:R-:W-:Y:S01]  /*0c50*/  LEA.HI R9, R9, R8, RZ, 0x3 ;  /* 0x0000000809097211 */ /* 0x000fe200078f18ff */
[----:B------:R-:W-:Y:S01]  /*0c60*/  IMAD.HI R4, R153, 0x55555556, RZ ;  /* 0x5555555699047827 */ /* 0x000fe200078e02ff */
[----:B------:R-:W-:Y:S02]  /*0c70*/  LOP3.LUT R2, R2, 0x1ffffffe, RZ, 0xc0, !PT ;  /* 0x1ffffffe02027812 */ /* 0x000fe400078ec0ff */
[----:B------:R-:W-:Y:S01]  /*0c80*/  LEA.HI R0, R0, R157, RZ, 0x3 ;  /* 0x0000009d00007211 */ /* 0x000fe200078f18ff */
[----:B------:R-:W-:Y:S01]  /*0c90*/  IMAD.IADD R10, R157, 0x1, -R10 ;  /* 0x000000019d0a7824 */ /* 0x000fe200078e0a0a */
[----:B------:R-:W-:Y:S01]  /*0ca0*/  LOP3.LUT R9, R9, 0xfffffff8, RZ, 0xc0, !PT ;  /* 0xfffffff809097812 */ /* 0x000fe200078ec0ff */
[----:B------:R-:W-:Y:S01]  /*0cb0*/  IMAD.IADD R2, R5, 0x1, -R2 ;  /* 0x0000000105027824 */ /* 0x000fe200078e0a02 */
[----:B------:R-:W-:Y:S02]  /*0cc0*/  LEA.HI R7, R7, R152, RZ, 0x5 ;  /* 0x0000009807077211 */ /* 0x000fe400078f28ff */
[----:B------:R-:W-:Y:S01]  /*0cd0*/  LOP3.LUT R18, R0, 0xfffffff8, RZ, 0xc0, !PT ;  /* 0xfffffff800127812 */ /* 0x000fe200078ec0ff */
[----:B------:R-:W-:Y:S01]  /*0ce0*/  IMAD.IADD R8, R8, 0x1, -R9 ;  /* 0x0000000108087824 */ /* 0x000fe200078e0a09 */
[----:B------:R-:W-:Y:S01]  /*0cf0*/  LEA.HI R4, R4, R4, RZ, 0x1 ;  /* 0x0000000404047211 */ /* 0x000fe200078f08ff */
[----:B------:R-:W-:Y:S01]  /*0d00*/  IMAD R155, R2, 0x8, R3 ;  /* 0x00000008029b7824 */ /* 0x000fe200078e0203 */
[----:B------:R-:W-:Y:S01]  /*0d10*/  LEA.HI R5, R10, R10, RZ, 0x1 ;  /* 0x0000000a0a057211 */ /* 0x000fe200078f08ff */
[----:B------:R-:W-:Y:S01]  /*0d20*/  IMAD.IADD R18, R157, 0x1, -R18 ;  /* 0x000000019d127824 */ /* 0x000fe200078e0a12 */
[----:B------:R-:W-:Y:S01]  /*0d30*/  SHF.R.S32.HI R7, RZ, 0x5, R7 ;  /* 0x00000005ff077819 */ /* 0x000fe20000011407 */
[----:B------:R-:W-:Y:S01]  /*0d40*/  IMAD R4, R4, -0x3, R153 ;  /* 0xfffffffd04047824 */ /* 0x000fe200078e0299 */
[----:B------:R-:W-:Y:S01]  /*0d50*/  LOP3.LUT R5, R5, 0x1ffffffe, RZ, 0xc0, !PT ;  /* 0x1ffffffe05057812 */ /* 0x000fe200078ec0ff */
[----:B------:R-:W-:Y:S01]  /*0d60*/  IMAD.SHL.U32 R19, R18, 0x8, RZ ;  /* 0x0000000812137824 */ /* 0x000fe200078e00ff */
[----:B------:R-:W-:Y:S01]  /*0d70*/  LOP3.LUT R3, R6, 0x7ffffffc, RZ, 0xc0, !PT ;  /* 0x7ffffffc06037812 */ /* 0x000fe200078ec0ff */
[----:B------:R-:W-:Y:S01]  /*0d80*/  IMAD R7, R7, 0x10, R8 ;  /* 0x0000001007077824 */ /* 0x000fe200078e0208 */
[----:B------:R-:W-:Y:S01]  /*0d90*/  SHF.R.S32.HI R23, RZ, 0x3, R0 ;  /* 0x00000003ff177819 */ /* 0x000fe20000011400 */
[----:B------:R-:W-:Y:S01]  /*0da0*/  IMAD.IADD R5, R10, 0x1, -R5 ;  /* 0x000000010a057824 */ /* 0x000fe200078e0a05 */
[----:B------:R-:W-:Y:S01]  /*0db0*/  SHF.R.S32.HI R156, RZ, 0x1f, R19 ;  /* 0x0000001fff9c7819 */ /* 0x000fe20000011413 */
[----:B------:R-:W-:-:S02]  /*0dc0*/  IMAD R154, R4, 0x40, R7 ;  /* 0x00000040049a7824 */ /* 0x000fc400078e0207 */
[----:B------:R-:W-:Y:S02]  /*0dd0*/  IMAD.IADD R16, R152, 0x1, -R3 ;  /* 0x0000000198107824 */ /* 0x000fe400078e0a03 */
[----:B------:R-:W-:-:S07]  /*0de0*/  IMAD R17, R5, 0x8, R154 ;  /* 0x0000000805117824 */ /* 0x000fce00078e029a */
.L_x_13767:
        /* <DEDUP_REMOVED lines=12> */
[----:B012---:R-:W-:Y:S02]  /*0eb0*/  IMAD.U32 R2, RZ, RZ, UR8 ;  /* 0x00000008ff027e24 */ /* 0x007fe4000f8e00ff */
[----:B------:R-:W-:Y:S01]  /*0ec0*/  IMAD.U32 R3, RZ, RZ, UR9 ;  /* 0x00000009ff037e24 */ /* 0x000fe2000f8e00ff */
[----:B------:R-:W-:-:S04]  /*0ed0*/  @UP1 UIMAD.WIDE UR8, UR6, 0x4, UR10 ;  /* 0x00000004060818a5 */ /* 0x000fc8000f8e020a */
[----:B------:R-:W2:Y:S02]  /*0ee0*/  @P0 LDG.E R2, desc[UR50][R2.64] ;  /* 0x0000003202020981 */ /* 0x000ea4000c1e1900 */
        /* <DEDUP_REMOVED lines=17> */
[----:B-----5:R-:W-:-:S14]  /*1000*/  @P2 BRA `(.L_x_13680) ;  /* 0x0000000000342947 */ /* 0x020fdc0003800000 */
        /* <DEDUP_REMOVED lines=13> */
.L_x_13680:
        /* <DEDUP_REMOVED lines=9> */
.L_x_13681:
        /* <DEDUP_REMOVED lines=13> */
.L_x_13682:
        /* <DEDUP_REMOVED lines=27> */
.L_x_13684:
[----:B------:R-:W-:-:S11]  /*13f0*/  UISETP.NE.AND UP1, UPT, UR5, 0x1, UPT ;  /* 0x000000010500788c */ /* 0x000fd6000bf25270 */
[----:B------:R-:W-:Y:S02]  /*1400*/  @UP1 ULDC.64 UR8, c[0x0][0x9e8] ;  /* 0x00027a0000081ab9 */ /* 0x000fe40000000a00 */
[----:B------:R-:W-:-:S04]  /*1410*/  UIMAD.WIDE.U32 UR6, UR4, UR8, URZ ;  /* 0x00000008040672a5 */ /* 0x000fc8000f8e003f */
[----:B------:R-:W-:-:S12]  /*1420*/  @UP1 USHF.R.U32.HI UR4, URZ, UR9, UR7 ;  /* 0x000000093f041299 */ /* 0x000fd80008011607 */
.L_x_13685:
[----:B------:R-:W-:-:S06]  /*1430*/  UIMAD UR4, UR4, UR5, UR5 ;  /* 0x00000005040472a4 */ /* 0x000fcc000f8e0205 */
[----:B------:R-:W-:-:S07]  /*1440*/  VIMNMX R0, R0, UR4, PT ;  /* 0x0000000400007c48 */ /* 0x000fce000bfe0100 */
.L_x_13683:
        /* <DEDUP_REMOVED lines=29> */
.L_x_13687:
[----:B------:R-:W-:-:S11]  /*1620*/  UISETP.NE.AND UP0, UPT, UR5, 0x1, UPT ;  /* 0x000000010500788c */ /* 0x000fd6000bf05270 */
[----:B------:R-:W-:Y:S02]  /*1630*/  @UP0 ULDC.64 UR10, c[0x0][0x9e8] ;  /* 0x00027a00000a0ab9 */ /* 0x000fe40000000a00 */
[----:B------:R-:W-:-:S04]  /*1640*/  UIMAD.WIDE.U32 UR6, UR4, UR10, URZ ;  /* 0x0000000a040672a5 */ /* 0x000fc8000f8e003f */
[----:B------:R-:W-:-:S12]  /*1650*/  @UP0 USHF.R.U32.HI UR4, URZ, UR11, UR7 ;  /* 0x0000000b3f040299 */ /* 0x000fd80008011607 */
.L_x_13688:
[----:B------:R-:W-:-:S04]  /*1660*/  UIMAD UR4, UR4, UR5, URZ ;  /* 0x00000005040472a4 */ /* 0x000fc8000f8e023f */
[----:B------:R-:W-:-:S04]  /*1670*/  UISETP.LT.AND UP0, UPT, UR9, UR4, UPT ;  /* 0x000000040900728c */ /* 0x000fc8000bf01270 */
[----:B------:R-:W-:-:S12]  /*1680*/  USEL UR9, UR9, UR4, !UP0 ;  /* 0x0000000409097287 */ /* 0x000fd8000c000000 */
.L_x_13686:
        /* <DEDUP_REMOVED lines=13> */
[----:B------:R-:W-:Y:S01]  /*1760*/  CS2R R12, SRZ ;  /* 0x00000000000c7805 */ /* 0x000fe2000001ff00 */
[----:B------:R-:W-:Y:S01]  /*1770*/  IMAD.MOV.U32 R106, RZ, RZ, RZ ;  /* 0x000000ffff6a7224 */ /* 0x000fe200078e00ff */
[----:B------:R-:W-:Y:S01]  /*1780*/  CS2R R102, SRZ ;  /* 0x0000000000667805 */ /* 0x000fe2000001ff00 */
[----:B------:R-:W-:Y:S01]  /*1790*/  USEL UR43, URZ, UR4, !UP0 ;  /* 0x000000043f2b7287 */ /* 0x000fe2000c000000 */
[----:B------:R-:W-:Y:S01]  /*17a0*/  IMAD.MOV.U32 R27, RZ, RZ, RZ ;  /* 0x000000ffff1b7224 */ /* 0x000fe200078e00ff */
[----:B------:R-:W-:-:S02]  /*17b0*/  CS2R R100, SRZ ;  /* 0x0000000000647805 */ /* 0x000fc4000001ff00 */
[----:B------:R-:W-:Y:S02]  /*17c0*/  CS2R R98, SRZ ;  /* 0x0000000000627805 */ /* 0x000fe4000001ff00 */
[----:B------:R-:W-:Y:S02]  /*17d0*/  CS2R R96, SRZ ;  /* 0x0000000000607805 */ /* 0x000fe4000001ff00 */
[----:B------:R-:W-:Y:S02]  /*17e0*/  CS2R R94, SRZ ;  /* 0x00000000005e7805 */ /* 0x000fe4000001ff00 */
[----:B------:R-:W-:Y:S02]  /*17f0*/  ISETP.GT.AND P1, PT, R88, UR43, PT ;  /* 0x0000002b58007c0c */ /* 0x000fe4000bf24270 */
[----:B------:R-:W-:Y:S02]  /*1800*/  CS2R R92, SRZ ;  /* 0x00000000005c7805 */ /* 0x000fe4000001ff00 */
[----:B------:R-:W-:Y:S01]  /*1810*/  CS2R R90, SRZ ;  /* 0x00000000005a7805 */ /* 0x000fe2000001ff00 */
[----:B------:R-:W-:-:S08]  /*1820*/  IMAD.MOV.U32 R89, RZ, RZ, RZ ;  /* 0x000000ffff597224 */ /* 0x000fd000078e00ff */
        /* <DEDUP_REMOVED lines=32> */
.L_x_13690:
        /* <DEDUP_REMOVED lines=9> */
.L_x_13888:
[----:B------:R-:W-:Y:S05]  /*1ac0*/  @!P0 BRA `(.L_x_13692) ;  /* 0x0000000000048947 */ /* 0x000fea0003800000 */
[----:B------:R-:W-:Y:S01]  /*1ad0*/  BPT.TRAP 0x1 ;  /* 0x000000040000795c */ /* 0x000fe20000300000 */
.L_x_13692:
[----:B------:R-:W-:Y:S02]  /*1ae0*/  IMAD.U32 R5, RZ, RZ, UR37 ;  /* 0x00000025ff057e24 */ /* 0x000fe4000f8e00ff */
[----:B0-----:R-:W-:-:S03]  /*1af0*/  IMAD.U32 R0, RZ, RZ, UR46 ;  /* 0x0000002eff007e24 */ /* 0x001fc6000f8e00ff */
[----:B------:R-:W-:Y:S02]  /*1b00*/  LEA R5, R5, UR45, 0x3 ;  /* 0x0000002d05057c11 */ /* 0x000fe4000f8e18ff */
[----:B------:R-:W-:-:S04]  /*1b10*/  SHF.L.U32 R0, R0, 0x1f, RZ ;  /* 0x0000001f00007819 */ /* 0x000fc800000006ff */
[----:B------:R0:W1:Y:S01]  /*1b20*/  SYNCS.PHASECHK.TRANS64.TRYWAIT P2, [R5+URZ+0x16830], R0 ;  /* 0x01683000050075a7 */ /* 0x000062000804017f */
[----:B------:R-:W-:Y:S05]  /*1b30*/  @!P0 BRA `(.L_x_13693) ;  /* 0x0000000000048947 */ /* 0x000fea0003800000 */
[----:B------:R-:W-:Y:S01]  /*1b40*/  BPT.TRAP 0x1 ;  /* 0x000000040000795c */ /* 0x000fe20000300000 */
.L_x_13693:
[----:B------:R-:W2:Y:S02]  /*1b50*/  S2R R2, SR_TID.X ;  /* 0x0000000000027919 */ /* 0x000ea40000002100 */
[----:B--2---:R-:W-:Y:S01]  /*1b60*/  LOP3.LUT P1, RZ, R2, 0x7f, RZ, 0xc0, !PT ;  /* 0x0000007f02ff7812 */ /* 0x004fe2000782c0ff */
[----:B-1----:R-:W-:-:S12]  /*1b70*/  @P2 BRA `(.L_x_13694) ;  /* 0x0000000000082947 */ /* 0x002fd80003800000 */
[----:B------:R-:W1:Y:S02]  /*1b80*/  SYNCS.PHASECHK.TRANS64.TRYWAIT P2, [R5+URZ+0x16830], R0 ;  /* 0x01683000050075a7 */ /* 0x000e64000804017f */
[----:B-1----:R-:W-:Y:S05]  /*1b90*/  @!P2 BRA `(.L_x_13695) ;  /* 0x0000012400a0a947 */ /* 0x002fea0003800000 */
.L_x_13694:
        /* <DEDUP_REMOVED lines=79> */
.L_x_13698:
[----:B------:R-:W-:-:S06]  /*2090*/  UISETP.NE.AND UP2, UPT, UR7, 0x1, UPT ;  /* 0x000000010700788c */ /* 0x000fcc000bf45270 */
[----:B------:R-:W-:-:S05]  /*20a0*/  PLOP3.LUT P2, PT, PT, PT, UP2, 0x80, 0x0 ;  /* 0x000000000000781c */ /* 0x000fca0003f4f028 */
[----:B------:R-:W-:-:S08]  /*20b0*/  @UP2 ULDC.64 UR10, c[0x0][0x9e8] ;  /* 0x00027a00000a2ab9 */ /* 0x000fd00000000a00 */
[----:B------:R-:W-:-:S05]  /*20c0*/  @P2 IMAD.HI.U32 R5, R3, UR10, RZ ;  /* 0x0000000a03052c27 */ /* 0x000fca000f8e00ff */
[----:B------:R-:W-:-:S07]  /*20d0*/  @P2 SHF.R.U32.HI R3, RZ, UR11, R5 ;  /* 0x0000000bff032c19 */ /* 0x000fce0008011605 */
.L_x_13699:
[----:B------:R-:W-:Y:S05]  /*20e0*/  BSYNC B0 ;  /* 0x0000000000007941 */ /* 0x000fea0003800000 */
.L_x_13697:
[----:B------:R-:W-:-:S04]  /*20f0*/  IMAD R3, R3, UR7, -R8 ;  /* 0x0000000703037c24 */ /* 0x000fc8000f8e0a08 */
[----:B------:R-:W-:-:S05]  /*2100*/  IMAD R3, R16, -0x2, R3 ;  /* 0xfffffffe10037824 */ /* 0x000fca00078e0203 */
[----:B------:R-:W-:Y:S02]  /*2110*/  VIMNMX R2, R2, R3, !PT ;  /* 0x0000000302027248 */ /* 0x000fe40007fe0100 */
[----:B------:R-:W-:-:S07]  /*2120*/  VIADDMNMX R0, R3, UR7, R0, PT ;  /* 0x0000000703007c46 */ /* 0x000fce000b800100 */
.L_x_13696:
        /* <DEDUP_REMOVED lines=10> */
[----:B------:R-:W-:Y:S02]  /*21d0*/  FSEL R125, R29, -INF , !P3 ;  /* 0xff8000001d7d7808 */ /* 0x000fe40005800000 */
        /* <DEDUP_REMOVED lines=170> */
[----:B------:R-:W-:Y:S01]  /*2c80*/  ISETP.GE.AND P6, PT, R4, 0x7a, PT ;  /* 0x0000007a0400780c */ /* 0x000fe20003fc6270 */
[----:B0-----:R-:W-:-:S12]  /*2c90*/  IMAD.IADD R4, R12, 0x1, R3 ;  /* 0x000000010c047824 */ /* 0x001fd800078e0203 */
        /* <DEDUP_REMOVED lines=22> */
.L_x_13702:
[----:B------:R-:W-:-:S06]  /*2e00*/  UISETP.NE.AND UP2, UPT, UR7, 0x1, UPT ;  /* 0x000000010700788c */ /* 0x000fcc000bf45270 */
[----:B------:R-:W-:-:S05]  /*2e10*/  PLOP3.LUT P6, PT, PT, PT, UP2, 0x80, 0x0 ;  /* 0x000000000000781c */ /* 0x000fca0003fcf028 */
[----:B------:R-:W-:-:S08]  /*2e20*/  @UP2 ULDC.64 UR10, c[0x0][0x9e8] ;  /* 0x00027a00000a2ab9 */ /* 0x000fd00000000a00 */
[----:B------:R-:W-:Y:S01]  /*2e30*/  @P6 IMAD.HI.U32 R3, R0, UR10, RZ ;  /* 0x0000000a00036c27 */ /* 0x000fe2000f8e00ff */
[----:B------:R-:W-:-:S13]  /*2e40*/  PLOP3.LUT P6, PT, PT, PT, UP2, 0x80, 0x0 ;  /* 0x000000000000781c */ /* 0x000fda0003fcf028 */
[----:B------:R-:W-:-:S07]  /*2e50*/  @P6 SHF.R.U32.HI R0, RZ, UR11, R3 ;  /* 0x0000000bff006c19 */ /* 0x000fce0008011603 */
.L_x_13703:
[----:B------:R-:W-:Y:S05]  /*2e60*/  BSYNC B0 ;  /* 0x0000000000007941 */ /* 0x000fea0003800000 */
.L_x_13701:
[----:B------:R-:W-:-:S04]  /*2e70*/  IMAD R3, R0, UR7, -R8 ;  /* 0x0000000700037c24 */ /* 0x000fc8000f8e0a08 */
[----:B------:R-:W-:-:S05]  /*2e80*/  IMAD R3, R16, -0x2, R3 ;  /* 0xfffffffe10037824 */ /* 0x000fca00078e0203 */
[----:B------:R-:W-:Y:S02]  /*2e90*/  VIMNMX R4, R4, R3, !PT ;  /* 0x0000000304047248 */ /* 0x000fe40007fe0100 */
[----:B------:R-:W-:-:S07]  /*2ea0*/  VIADDMNMX R2, R3, UR7, R2, PT ;  /* 0x0000000703027c46 */ /* 0x000fce000b800102 */
.L_x_13700:
[----:B------:R-:W-:Y:S01]  /*2eb0*/  ISETP.GT.AND P2, PT, R4, 0x1, !P2 ;  /* 0x000000010400780c */ /* 0x000fe20005744270 */
[----:B------:R-:W-:Y:S01]  /*2ec0*/  ULDC UR10, c[0x0][0x988] ;  /* 0x00026200000a7ab9 */ /* 0x000fe20000000800 */
[----:B------:R-:W-:Y:S01]  /*2ed0*/  LOP3.LUT P6, RZ, R14, 0x8, RZ, 0xc0, !PT ;  /* 0x000000080eff7812 */ /* 0x000fe200078cc0ff */
[----:B------:R-:W-:Y:S01]  /*2ee0*/  @UP0 ULDC UR15, c[0x0][0x450] ;  /* 0x00011400000f0ab9 */ /* 0x000fe20000000800 */
[----:B------:R-:W-:Y:S01]  /*2ef0*/  ISETP.LT.OR P2, PT, R2, 0x2, P2 ;  /* 0x000000020200780c */ /* 0x000fe20001741670 */
[----:B------:R-:W-:Y:S01]  /*2f00*/  UMOV UR14, UR41 ;  /* 0x00000029000e7c82 */ /* 0x000fe20008000000 */
        /* <DEDUP_REMOVED lines=16> */
[----:B------:R-:W-:Y:S02]  /*3010*/  ISETP.GT.AND P2, PT, R4, 0x10, !P6 ;  /* 0x000000100400780c */ /* 0x000fe40007744270 */
[----:B------:R-:W-:Y:S02]  /*3020*/  FMNMX.FTZ R0, R109, R0, !PT ;  /* 0x000000006d007209 */ /* 0x000fe40007810000 */
        /* <DEDUP_REMOVED lines=55> */
[----:B------:R-:W-:Y:S01]  /*33a0*/  FMNMX.FTZ R8, R85, R0, !PT ;  /* 0x0000000055087209 */ /* 0x000fe20007810000 */
[----:B------:R-:W-:Y:S01]  /*33b0*/  IMAD.U32 R0, RZ, RZ, UR10 ;  /* 0x0000000aff007e24 */ /* 0x000fe2000f8e00ff */
[----:B------:R-:W-:Y:S01]  /*33c0*/  ISETP.LT.OR P2, PT, R2, 0x31, P2 ;  /* 0x000000310200780c */ /* 0x000fe20001741670 */
[----:B------:R-:W-:Y:S01]  /*33d0*/  @UP0 ULDC UR10, c[0x0][0x44c] ;  /* 0x00011300000a0ab9 */ /* 0x000fe20000000800 */
[----:B------:R-:W-:Y:S01]  /*33e0*/  ISETP.GT.AND P3, PT, R4, 0x70, !P3 ;  /* 0x000000700400780c */ /* 0x000fe20005f64270 */
[----:B------:R-:W0:Y:S01]  /*33f0*/  SHFL.BFLY PT, R3, R8, 0x2, 0x1f ;  /* 0x0c401f0008037f89 */ /* 0x000e2200000e0000 */
[----:B------:R-:W-:Y:S01]  /*3400*/  FSEL R39, R50, -INF , !P2 ;  /* 0xff80000032277808 */ /* 0x000fe20005000000 */
[----:B------:R-:W-:Y:S01]  /*3410*/  UIMAD.WIDE.U32 UR10, UR41, UR10, URZ ;  /* 0x0000000a290a72a5 */ /* 0x000fe2000f8e003f */
[----:B------:R-:W-:-:S02]  /*3420*/  LOP3.LUT P2, RZ, R14, 0x20000, RZ, 0xc0, !PT ;  /* 0x000200000eff7812 */ /* 0x000fc4000784c0ff */
[C---:B------:R-:W-:Y:S01]  /*3430*/  ISETP.GT.AND P4, PT, R4.reuse, 0x71, !P4 ;  /* 0x000000710400780c */ /* 0x040fe20006784270 */
[----:B------:R-:W-:Y:S01]  /*3440*/  @UP0 USHF.R.U32.HI UR14, URZ, UR15, UR11 ;  /* 0x0000000f3f0e0299 */ /* 0x000fe2000801160b */
[----:B------:R-:W-:Y:S02]  /*3450*/  ISETP.GT.AND P2, PT, R4, 0x31, !P2 ;  /* 0x000000310400780c */ /* 0x000fe40005744270 */
[C---:B------:R-:W-:Y:S01]  /*3460*/  ISETP.LT.OR P3, PT, R2.reuse, 0x71, P3 ;  /* 0x000000710200780c */ /* 0x040fe20001f61670 */
[----:B------:R-:W-:Y:S01]  /*3470*/  UIADD3 UR49, UR49, UR14, URZ ;  /* 0x0000000e31317290 */ /* 0x000fe2000fffe03f */
[----:B------:R-:W-:Y:S02]  /*3480*/  ISETP.LT.OR P2, PT, R2, 0x32, P2 ;  /* 0x000000320200780c */ /* 0x000fe40001741670 */
[----:B------:R-:W-:Y:S01]  /*3490*/  ISETP.GT.AND P5, PT, R4, 0x78, !P5 ;  /* 0x000000780400780c */ /* 0x000fe20006fa4270 */
[----:B------:R-:W-:Y:S01]  /*34a0*/  UIADD3 UR6, UR49, UR6, URZ ;  /* 0x0000000631067290 */ /* 0x000fe2000fffe03f */
[----:B------:R-:W-:-:S02]  /*34b0*/  FSEL R51, R51, -INF , !P2 ;  /* 0xff80000033337808 */ /* 0x000fc40005000000 */
[----:B------:R-:W-:Y:S02]  /*34c0*/  LOP3.LUT P2, RZ, R14, 0x10000, RZ, 0xc0, !PT ;  /* 0x000100000eff7812 */ /* 0x000fe4000784c0ff */
[----:B------:R-:W-:Y:S02]  /*34d0*/  ISETP.LT.OR P4, PT, R2, 0x72, P4 ;  /* 0x000000720200780c */ /* 0x000fe40002781670 */
[----:B------:R-:W-:Y:S02]  /*34e0*/  ISETP.GT.AND P2, PT, R4, 0x38, !P2 ;  /* 0x000000380400780c */ /* 0x000fe40005744270 */
[C---:B------:R-:W-:Y:S02]  /*34f0*/  ISETP.LT.OR P5, PT, R2.reuse, 0x79, P5 ;  /* 0x000000790200780c */ /* 0x040fe40002fa1670 */
[----:B------:R-:W-:Y:S02]  /*3500*/  ISETP.LT.OR P2, PT, R2, 0x39, P2 ;  /* 0x000000390200780c */ /* 0x000fe40001741670 */
[----:B0-----:R-:W-:-:S02]  /*3510*/  FMNMX.FTZ R10, R8, R3, !PT ;  /* 0x00000003080a7209 */ /* 0x001fc40007810000 */
[----:B------:R-:W-:Y:S02]  /*3520*/  FSEL R47, R54, -INF , !P2 ;  /* 0xff800000362f7808 */ /* 0x000fe40005000000 */
[----:B------:R-:W-:Y:S01]  /*3530*/  ISETP.GT.AND P2, PT, R4, 0x39, !P6 ;  /* 0x000000390400780c */ /* 0x000fe20007744270 */
[----:B------:R-:W0:Y:S01]  /*3540*/  SHFL.BFLY PT, R3, R10, 0x1, 0x1f ;  /* 0x0c201f000a037f89 */ /* 0x000e2200000e0000 */
[----:B------:R-:W-:Y:S02]  /*3550*/  LOP3.LUT P6, RZ, R14, 0x10, RZ, 0xc0, !PT ;  /* 0x000000100eff7812 */ /* 0x000fe400078cc0ff */
[----:B------:R-:W-:Y:S02]  /*3560*/  ISETP.LT.OR P2, PT, R2, 0x3a, P2 ;  /* 0x0000003a0200780c */ /* 0x000fe40001741670 */
[----:B------:R-:W-:Y:S02]  /*3570*/  FSEL R83, R83, -INF , !P4 ;  /* 0xff80000053537808 */ /* 0x000fe40006000000 */
[----:B------:R-:W-:-:S02]  /*3580*/  FSEL R55, R55, -INF , !P2 ;  /* 0xff80000037377808 */ /* 0x000fc40005000000 */
[----:B------:R-:W-:-:S04]  /*3590*/  LOP3.LUT P2, RZ, R14, 0x4000, RZ, 0xc0, !PT ;  /* 0x000040000eff7812 */ /* 0x000fc8000784c0ff */
        /* <DEDUP_REMOVED lines=49> */
[-CC-:B------:R-:W-:Y:S01]  /*38b0*/  FFMA.FTZ R136, R105, R0.reuse, -R6.reuse ;  /* 0x0000000069887223 */ /* 0x180fe20000010806 */
[----:B------:R-:W-:Y:S01]  /*38c0*/  ISETP.LT.OR P2, PT, R2, 0x1, P2 ;  /* 0x000000010200780c */ /* 0x000fe20001741670 */
[-CC-:B------:R-:W-:Y:S01]  /*38d0*/  FFMA.FTZ R132, R25, R0.reuse, -R6.reuse ;  /* 0x0000000019847223 */ /* 0x180fe20000010806 */
[----:B------:R-:W-:Y:S01]  /*38e0*/  FSEL R105, R82, -INF , !P3 ;  /* 0xff80000052697808 */ /* 0x000fe20005800000 */
[-CC-:B------:R-:W-:Y:S01]  /*38f0*/  FFMA.FTZ R25, R57, R0.reuse, -R6.reuse ;  /* 0x0000000039197223 */ /* 0x180fe20000010806 */
[----:B------:R-:W-:Y:S01]  /*3900*/  FSEL R26, R26, -INF , !P2 ;  /* 0xff8000001a1a7808 */ /* 0x000fe20005000000 */
[-CC-:B------:R-:W-:Y:S01]  /*3910*/  FFMA.FTZ R134, R21, R0.reuse, -R6.reuse ;  /* 0x0000000015867223 */ /* 0x180fe20000010806 */
[----:B------:R-:W-:Y:S01]  /*3920*/  LOP3.LUT P2, RZ, R14, 0x4000000, RZ, 0xc0, !PT ;  /* 0x040000000eff7812 */ /* 0x000fe2000784c0ff */
[-CC-:B------:R-:W-:Y:S01]  /*3930*/  FFMA.FTZ R21, R61, R0.reuse, -R6.reuse ;  /* 0x000000003d157223 */ /* 0x180fe20000010806 */
        /* <DEDUP_REMOVED lines=13> */
[--C-:B------:R-:W-:Y:S01]  /*3a10*/  FFMA.FTZ R138, R103, R0, -R6.reuse ;  /* 0x00000000678a7223 */ /* 0x100fe20000010806 */
[----:B------:R-:W-:Y:S01]  /*3a20*/  ISETP.GT.AND P6, PT, R4, 0x79, !P6 ;  /* 0x000000790400780c */ /* 0x000fe200077c4270 */
[----:B------:R-:W0:Y:S01]  /*3a30*/  MUFU.EX2 R129, R129 ;  /* 0x0000008100817308 */ /* 0x000e220000000800 */
[----:B------:R-:W-:Y:S01]  /*3a40*/  FMNMX.FTZ R8, R97, R8, !PT ;  /* 0x0000000861087209 */ /* 0x000fe20007810000 */
[-CC-:B------:R-:W-:Y:S01]  /*3a50*/  FFMA.FTZ R128, R11, R0.reuse, -R6.reuse ;  /* 0x000000000b807223 */ /* 0x180fe20000010806 */
[----:B------:R-:W-:Y:S01]  /*3a60*/  ISETP.LT.OR P6, PT, R2, 0x7a, P6 ;  /* 0x0000007a0200780c */ /* 0x000fe200037c1670 */
[--C-:B------:R-:W-:Y:S01]  /*3a70*/  FFMA.FTZ R130, R13, R0, -R6.reuse ;  /* 0x000000000d827223 */ /* 0x100fe20000010806 */
[----:B------:R-:W-:Y:S01]  /*3a80*/  FMNMX.FTZ R8, R41, R8, !PT ;  /* 0x0000000829087209 */ /* 0x000fe20007810000 */
[--C-:B------:R-:W-:Y:S01]  /*3a90*/  FFMA.FTZ R124, R7, R0, -R6.reuse ;  /* 0x00000000077c7223 */ /* 0x100fe20000010806 */
[----:B------:R-:W-:Y:S01]  /*3aa0*/  FSEL R57, R86, -INF , !P5 ;  /* 0xff80000056397808 */ /* 0x000fe20006800000 */
[----:B------:R-:W1:Y:S01]  /*3ab0*/  MUFU.EX2 R150, R150 ;  /* 0x0000009600967308 */ /* 0x000e620000000800 */
[----:B------:R-:W-:Y:S01]  /*3ac0*/  FMNMX.FTZ R8, R95, R8, !PT ;  /* 0x000000085f087209 */ /* 0x000fe20007810000 */
[-CC-:B------:R-:W-:Y:S01]  /*3ad0*/  FFMA.FTZ R126, R9, R0.reuse, -R6.reuse ;  /* 0x00000000097e7223 */ /* 0x180fe20000010806 */
[----:B------:R-:W-:Y:S01]  /*3ae0*/  FSEL R87, R87, -INF , !P6 ;  /* 0xff80000057577808 */ /* 0x000fe20007000000 */
        /* <DEDUP_REMOVED lines=65> */
[----:B------:R-:W-:Y:S01]  /*3f00*/  MUFU.EX2 R11, R11 ;  /* 0x0000000b000b7308 */ /* 0x000fe20000000800 */
[----:B------:R-:W-:Y:S02]  /*3f10*/  FSEL R6, R4, RZ, P2 ;  /* 0x000000ff04067208 */ /* 0x000fe40001000000 */
[----:B------:R-:W-:-:S03]  /*3f20*/  PLOP3.LUT P2, PT, PT, PT, UP1, 0x40, 0x0 ;  /* 0x000000000000781c */ /* 0x000fc60003f4e818 */
[-CC-:B------:R-:W-:Y:S01]  /*3f30*/  FFMA.FTZ R145, R31, R0.reuse, -R6.reuse ;  /* 0x000000001f917223 */ /* 0x180fe20000010806 */
[----:B------:R-:W-:Y:S01]  /*3f40*/  FADD.FTZ R31, R148, R129 ;  /* 0x00000081941f7221 */ /* 0x000fe20000010000 */
[-CC-:B------:R-:W-:Y:S01]  /*3f50*/  FFMA.FTZ R149, R26, R0.reuse, -R6.reuse ;  /* 0x000000001a957223 */ /* 0x180fe20000010806 */
[-CC-:B------:R-:W-:Y:S01]  /*3f60*/  FFMA.FTZ R4, R101, R0.reuse, -R6.reuse ;  /* 0x0000000065047223 */ /* 0x180fe20000010806 */
[-CC-:B------:R-:W-:Y:S01]  /*3f70*/  FFMA.FTZ R151, R53, R0.reuse, -R6.reuse ;  /* 0x0000000035977223 */ /* 0x180fe20000010806 */
[----:B-1----:R-:W-:Y:S01]  /*3f80*/  FADD.FTZ R26, R150, R31 ;  /* 0x0000001f961a7221 */ /* 0x002fe20000010000 */
[-CC-:B------:R-:W-:Y:S01]  /*3f90*/  FFMA.FTZ R8, R99, R0.reuse, -R6.reuse ;  /* 0x0000000063087223 */ /* 0x180fe20000010806 */
[-C--:B------:R-:W-:Y:S01]  /*3fa0*/  FFMA.FTZ R10, R97, R0.reuse, -R6 ;  /* 0x00000000610a7223 */ /* 0x080fe20000010806 */
[----:B------:R-:W-:Y:S01]  /*3fb0*/  MUFU.EX2 R149, R149 ;  /* 0x0000009500957308 */ /* 0x000fe20000000800 */
[----:B--2---:R-:W-:Y:S01]  /*3fc0*/  FADD.FTZ R31, R125, R26 ;  /* 0x0000001a7d1f7221 */ /* 0x004fe20000010000 */
        /* <DEDUP_REMOVED lines=23> */
[----:B------:R-:W-:Y:S01]  /*4140*/  FADD.FTZ R31, R89, R30 ;  /* 0x0000001e591f7221 */ /* 0x000fe20000010000 */
[----:B0-----:R-:W-:Y:S01]  /*4150*/  FADD.FTZ R32, R149, R4 ;  /* 0x0000000495207221 */ /* 0x001fe20000010000 */
[-CC-:B------:R-:W-:Y:S01]  /*4160*/  FFMA.FTZ R71, R71, R0.reuse, -R6.reuse ;  /* 0x0000000047477223 */ /* 0x180fe20000010806 */
[-CC-:B------:R-:W-:Y:S01]  /*4170*/  FFMA.FTZ R119, R119, R0.reuse, -R6.reuse ;  /* 0x0000000077777223 */ /* 0x180fe20000010806 */
[----:B------:R-:W-:Y:S01]  /*4180*/  FADD.FTZ R30, R142, R31 ;  /* 0x0000001f8e1e7221 */ /* 0x000fe20000010000 */
[-CC-:B------:R-:W-:Y:S01]  /*4190*/  FFMA.FTZ R75, R75, R0.reuse, -R6.reuse ;  /* 0x000000004b4b7223 */ /* 0x180fe20000010806 */
[-C--:B------:R-:W-:Y:S01]  /*41a0*/  FFMA.FTZ R121, R121, R0.reuse, -R6 ;  /* 0x0000000079797223 */ /* 0x080fe20000010806 */
[----:B------:R-:W0:Y:S01]  /*41b0*/  MUFU.EX2 R145, R145 ;  /* 0x0000009100917308 */ /* 0x000e220000000800 */
[----:B------:R-:W-:Y:S01]  /*41c0*/  FADD.FTZ R31, R45, R30 ;  /* 0x0000001e2d1f7221 */ /* 0x000fe20000010000 */
[----:B-1----:R-:W-:Y:S01]  /*41d0*/  FADD.FTZ R29, R151, R32 ;  /* 0x00000020971d7221 */ /* 0x002fe20000010000 */
[-CC-:B------:R-:W-:Y:S01]  /*41e0*/  FFMA.FTZ R30, R63, R0.reuse, -R6.reuse ;  /* 0x000000003f1e7223 */ /* 0x180fe20000010806 */
[-CC-:B------:R-:W-:Y:S01]  /*41f0*/  FFMA.FTZ R79, R79, R0.reuse, -R6.reuse ;  /* 0x000000004f4f7223 */ /* 0x180fe20000010806 */
[----:B------:R-:W-:Y:S01]  /*4200*/  FADD.FTZ R34, R136, R31 ;  /* 0x0000001f88227221 */ /* 0x000fe20000010000 */
[-CC-:B------:R-:W-:Y:S01]  /*4210*/  FFMA.FTZ R105, R105, R0.reuse, -R6.reuse ;  /* 0x0000000069697223 */ /* 0x180fe20000010806 */
[-C--:B------:R-:W-:Y:S01]  /*4220*/  FFMA.FTZ R83, R83, R0.reuse, -R6 ;  /* 0x0000000053537223 */ /* 0x080fe20000010806 */
[----:B------:R-:W1:Y:S01]  /*4230*/  MUFU.EX2 R10, R10 ;  /* 0x0000000a000a7308 */ /* 0x000e620000000800 */
[C---:B--2---:R-:W-:Y:S01]  /*4240*/  FADD.FTZ R32, R8.reuse, R29 ;  /* 0x0000001d08207221 */ /* 0x044fe20000010000 */
[----:B------:R-:W-:Y:S01]  /*4250*/  FADD.FTZ R31, R49, R34 ;  /* 0x00000022311f7221 */ /* 0x000fe20000010000 */
[-CC-:B------:R-:W-:Y:S01]  /*4260*/  FFMA.FTZ R57, R57, R0.reuse, -R6.reuse ;  /* 0x0000000039397223 */ /* 0x180fe20000010806 */
[-C--:B------:R-:W-:Y:S01]  /*4270*/  FFMA.FTZ R87, R87, R0.reuse, -R6 ;  /* 0x0000000057577223 */ /* 0x080fe20000010806 */
[----:B------:R-:W-:Y:S01]  /*4280*/  F2FP.BF16.F32.PACK_AB R151, R8, R151 ;  /* 0x000000970897723e */ /* 0x000fe200000010ff */
[----:B------:R-:W-:Y:S01]  /*4290*/  FADD.FTZ R36, R138, R31 ;  /* 0x0000001f8a247221 */ /* 0x000fe20000010000 */
[----:B------:R-:W-:Y:S01]  /*42a0*/  F2FP.BF16.F32.PACK_AB R149, R4, R149 ;  /* 0x000000950495723e */ /* 0x000fe200000010ff */
[----:B------:R-:W2:Y:S01]  /*42b0*/  MUFU.EX2 R147, R147 ;  /* 0x0000009300937308 */ /* 0x000ea20000000800 */
[----:B0-----:R-:W-:Y:S01]  /*42c0*/  FADD.FTZ R29, R145, R32 ;  /* 0x00000020911d7221 */ /* 0x001fe20000010000 */
[----:B------:R-:W-:Y:S01]  /*42d0*/  FADD.FTZ R31, R103, R36 ;  /* 0x00000024671f7221 */ /* 0x000fe20000010000 */
[----:B------:R-:W-:Y:S01]  /*42e0*/  FFMA.FTZ R32, R117, R0, -R6 ;  /* 0x0000000075207223 */ /* 0x000fe20000010806 */
[----:B------:R-:W-:-:S02]  /*42f0*/  F2FP.BF16.F32.PACK_AB R148, R129, R148 ;  /* 0x000000948194723e */ /* 0x000fc400000010ff */
[----:B------:R-:W-:Y:S01]  /*4300*/  FADD.FTZ R36, R132, R31 ;  /* 0x0000001f84247221 */ /* 0x000fe20000010000 */
[C---:B------:R-:W-:Y:S01]  /*4310*/  F2FP.BF16.F32.PACK_AB R132, R25.reuse, R132 ;  /* 0x000000841984723e */ /* 0x040fe200000010ff */
[----:B------:R-:W0:Y:S01]  /*4320*/  MUFU.EX2 R12, R12 ;  /* 0x0000000c000c7308 */ /* 0x000e220000000800 */
[C---:B-1----:R-:W-:Y:S01]  /*4330*/  FADD.FTZ R34, R10.reuse, R29 ;  /* 0x0000001d0a227221 */ /* 0x042fe20000010000 */
        /* <DEDUP_REMOVED lines=11> */
[C---:B------:R-:W-:Y:S01]  /*43f0*/  F2FP.BF16.F32.PACK_AB R128, R11.reuse, R128 ;  /* 0x000000800b80723e */ /* 0x040fe200000010ff */
[----:B------:R-:W2:Y:S01]  /*4400*/  MUFU.EX2 R14, R14 ;  /* 0x0000000e000e7308 */ /* 0x000ea20000000800 */
[----:B0-----:R-:W-:Y:S01]  /*4410*/  FADD.FTZ R34, R12, R29 ;  /* 0x0000001d0c227221 */ /* 0x001fe20000010000 */
[----:B------:R-:W-:Y:S01]  /*4420*/  FADD.FTZ R31, R11, R38 ;  /* 0x000000260b1f7221 */ /* 0x000fe20000010000 */
        /* <DEDUP_REMOVED lines=85> */
[----:B------:R-:W-:Y:S02]  /*4980*/  VIADD R4, R88, 0xfffffffe ;  /* 0xfffffffe58047836 */ /* 0x000fe40000000000 */
[----:B0-----:R-:W-:-:S04]  /*4990*/  FADD.FTZ R5, R57, R10 ;  /* 0x0000000a39057221 */ /* 0x001fc80000010000 */
[C---:B-1----:R-:W-:Y:S01]  /*49a0*/  FADD.FTZ R5, R8.reuse, R5 ;  /* 0x0000000508057221 */ /* 0x042fe20000010000 */
        /* <DEDUP_REMOVED lines=12> */
.L_x_13705:
[----:B------:R-:W-:-:S11]  /*4a70*/  UISETP.NE.AND UP2, UPT, UR7, 0x1, UPT ;  /* 0x000000010700788c */ /* 0x000fd6000bf45270 */
[----:B------:R-:W-:Y:S02]  /*4a80*/  @UP2 ULDC.64 UR18, c[0x0][0x9e8] ;  /* 0x00027a0000122ab9 */ /* 0x000fe40000000a00 */
[----:B------:R-:W-:-:S04]  /*4a90*/  UIMAD.WIDE.U32 UR10, UR14, UR18, URZ ;  /* 0x000000120e0a72a5 */ /* 0x000fc8000f8e003f */
[----:B------:R-:W-:-:S12]  /*4aa0*/  @UP2 USHF.R.U32.HI UR14, URZ, UR19, UR11 ;  /* 0x000000133f0e2299 */ /* 0x000fd8000801160b */
.L_x_13706:
[----:B------:R-:W-:-:S04]  /*4ab0*/  UIMAD UR7, UR14, UR7, UR7 ;  /* 0x000000070e0772a4 */ /* 0x000fc8000f8e0207 */
[----:B------:R-:W-:-:S04]  /*4ac0*/  UISETP.LT.AND UP2, UPT, UR6, UR7, UPT ;  /* 0x000000070600728c */ /* 0x000fc8000bf41270 */
[----:B------:R-:W-:-:S12]  /*4ad0*/  USEL UR6, UR6, UR7, UP2 ;  /* 0x0000000706067287 */ /* 0x000fd80009000000 */
.L_x_13704:
        /* <DEDUP_REMOVED lines=26> */
[----:B------:R-:W-:-:S05]  /*4c80*/  ULDC UR23, c[0x0][0x9e0] ;  /* 0x0002780000177ab9 */ /* 0x000fca0000000800 */
.L_x_13724:
        /* <DEDUP_REMOVED lines=9> */
.L_x_13709:
[----:B------:R-:W-:Y:S01]  /*4d20*/  ULEA UR6, UR25, UR45, 0x3 ;  /* 0x0000002d19067291 */ /* 0x000fe2000f8e183f */
[----:B------:R-:W-:-:S05]  /*4d30*/  IMAD.U32 R0, RZ, RZ, UR24 ;  /* 0x00000018ff007e24 */ /* 0x000fca000f8e00ff */
[----:B------:R-:W-:-:S04]  /*4d40*/  SHF.L.U32 R0, R0, 0x1f, RZ ;  /* 0x0000001f00007819 */ /* 0x000fc800000006ff */
[----:B------:R0:W1:Y:S01]  /*4d50*/  SYNCS.PHASECHK.TRANS64.TRYWAIT P2, [UR6+0x16830], R0 ;  /* 0x01683000ff0075a7 */ /* 0x0000620008040146 */
[----:B------:R-:W-:Y:S05]  /*4d60*/  @!P0 BRA `(.L_x_13710) ;  /* 0x0000000000048947 */ /* 0x000fea0003800000 */
[----:B------:R-:W-:Y:S01]  /*4d70*/  BPT.TRAP 0x1 ;  /* 0x000000040000795c */ /* 0x000fe20000300000 */
.L_x_13710:
[----:B-1----:R-:W-:Y:S05]  /*4d80*/  @P2 BRA `(.L_x_13708) ;  /* 0x0000000000082947 */ /* 0x002fea0003800000 */
[----:B------:R-:W1:Y:S02]  /*4d90*/  SYNCS.PHASECHK.TRANS64.TRYWAIT P2, [UR6+0x16830], R0 ;  /* 0x01683000ff0075a7 */ /* 0x000e640008040146 */
[----:B-1----:R-:W-:Y:S05]  /*4da0*/  @!P2 BRA `(.L_x_13711) ;  /* 0x000000f40030a947 */ /* 0x002fea0003800000 */
.L_x_13708:
        /* <DEDUP_REMOVED lines=25> */
.L_x_13713:
[----:B------:R-:W-:Y:S01]  /*4f40*/  ULEA UR6, UR37, UR45, 0x3 ;  /* 0x0000002d25067291 */ /* 0x000fe2000f8e183f */
[----:B------:R-:W-:-:S05]  /*4f50*/  IMAD.U32 R0, RZ, RZ, UR46 ;  /* 0x0000002eff007e24 */ /* 0x000fca000f8e00ff */
[----:B------:R-:W-:-:S04]  /*4f60*/  SHF.L.U32 R0, R0, 0x1f, RZ ;  /* 0x0000001f00007819 */ /* 0x000fc800000006ff */
[----:B------:R0:W1:Y:S01]  /*4f70*/  SYNCS.PHASECHK.TRANS64.TRYWAIT P2, [UR6+0x16850], R0 ;  /* 0x01685000ff0075a7 */ /* 0x0000620008040146 */
[----:B------:R-:W-:Y:S05]  /*4f80*/  @!P0 BRA `(.L_x_13714) ;  /* 0x0000000000048947 */ /* 0x000fea0003800000 */
[----:B------:R-:W-:Y:S01]  /*4f90*/  BPT.TRAP 0x1 ;  /* 0x000000040000795c */ /* 0x000fe20000300000 */
.L_x_13714:
[----:B-1----:R-:W-:Y:S05]  /*4fa0*/  @P2 BRA `(.L_x_13712) ;  /* 0x0000000000082947 */ /* 0x002fea0003800000 */
[----:B------:R-:W1:Y:S02]  /*4fb0*/  SYNCS.PHASECHK.TRANS64.TRYWAIT P2, [UR6+0x16850], R0 ;  /* 0x01685000ff0075a7 */ /* 0x000e640008040146 */
[----:B-1----:R-:W-:Y:S05]  /*4fc0*/  @!P2 BRA `(.L_x_13715) ;  /* 0x000000f000c0a947 */ /* 0x002fea0003800000 */
.L_x_13712:
[----:B------:R-:W-:Y:S01]  /*4fd0*/  UIADD3 UR6, UR45, 0x400, URZ ;  /* 0x000004002d067890 */ /* 0x000fe2000fffe03f */
[----:B------:R-:W-:Y:S01]  /*4fe0*/  WARPGROUP.ARRIVE ;  /* 0x00000000000079c5 */ /* 0x000fe20000000000 */
[----:B------:R-:W-:-:S05]  /*4ff0*/  UMOV UR7, 0x40000040 ;  /* 0x4000004000077882 */ /* 0x000fca0000000000 */
[----:B-1----:R-:W1:Y:S01]  /*5000*/  S2R R7, SR_TID.X ;  /* 0x0000000000077919 */ /* 0x002e620000002100 */
[----:B------:R-:W-:Y:S01]  /*5010*/  USHF.R.U32.HI UR6, URZ, 0x4, UR6 ;  /* 0x000000043f067899 */ /* 0x000fe20008011606 */
[----:B------:R-:W-:Y:S01]  /*5020*/  PLOP3.LUT P2, PT, PT, PT, UP0, 0x80, 0x0 ;  /* 0x000000000000781c */ /* 0x000fe20003f4f008 */
[----:B------:R-:W-:Y:S01]  /*5030*/  VIADD R11, R17, UR41 ;  /* 0x00000029110b7c36 */ /* 0x000fe20008000000 */
[----:B------:R-:W-:Y:S01]  /*5040*/  PLOP3.LUT P3, PT, PT, PT, UP0, 0x80, 0x0 ;  /* 0x000000000000781c */ /* 0x000fe20003f6f008 */
[----:B------:R-:W-:Y:S01]  /*5050*/  ULOP3.LUT UR6, UR6, 0x3fff, URZ, 0xc0, !UPT ;  /* 0x00003fff06067892 */ /* 0x000fe2000f8ec03f */
[----:B------:R-:W-:-:S03]  /*5060*/  IMAD.U32 R8, RZ, RZ, UR25 ;  /* 0x00000019ff087e24 */ /* 0x000fc6000f8e00ff */
[----:B------:R-:W-:Y:S02]  /*5070*/  ULEA UR10, UR37, UR6, 0xa ;  /* 0x00000006250a7291 */ /* 0x000fe4000f8e503f */
[----:B------:R-:W-:-:S05]  /*5080*/  @!P1 LEA R8, R8, UR45, 0x3 ;  /* 0x0000002d08089c11 */ /* 0x000fca000f8e18ff */
[----:B------:R-:W-:Y:S01]  /*5090*/  UMOV UR6, UR10 ;  /* 0x0000000a00067c82 */ /* 0x000fe20008000000 */
[----:B------:R-:W-:Y:S01]  /*50a0*/  @!P1 VIADD R8, R8, 0x16840 ;  /* 0x0001684008089836 */ /* 0x000fe20000000000 */
[----:B------:R-:W-:Y:S01]  /*50b0*/  HGMMA.64x64x16.F32.BF16 R88, R148, gdesc[UR4].tnspB, R88, gsb0 ;  /* 0x40e0000494587df0 */ /* 0x000fe20008001858 */
[----:B------:R-:W-:Y:S01]  /*50c0*/  UIADD3 UR6, UR10, 0x80, URZ ;  /* 0x000000800a067890 */ /* 0x000fe2000fffe03f */
[----:B------:R-:W-:Y:S02]  /*50d0*/  UMOV UR7, 0x40000040 ;  /* 0x4000004000077882 */ /* 0x000fe40000000000 */
        /* <DEDUP_REMOVED lines=34> */
[----:B------:R-:W-:Y:S02]  /*5300*/  @UP0 ULDC UR6, c[0x0][0x44c] ;  /* 0x0001130000060ab9 */ /* 0x000fe40000000800 */
[----:B0-----:R-:W-:Y:S01]  /*5310*/  @P2 IMAD.HI.U32 R0, R11, UR6, RZ ;  /* 0x000000060b002c27 */ /* 0x001fe2000f8e00ff */
[----:B------:R-:W-:Y:S01]  /*5320*/  @UP0 ULDC UR6, c[0x0][0x450] ;  /* 0x0001140000060ab9 */ /* 0x000fe20000000800 */
[----:B-1----:R-:W-:Y:S02]  /*5330*/  ISETP.GE.U32.AND P2, PT, R7, 0x180, PT ;  /* 0x000001800700780c */ /* 0x002fe40003f46070 */
[----:B------:R-:W-:Y:S01]  /*5340*/  VIADD R7, R22, 0x9 ;  /* 0x0000000916077836 */ /* 0x000fe20000000000 */
[----:B------:R-:W-:Y:S01]  /*5350*/  @P3 SHF.R.U32.HI R11, RZ, UR6, R0 ;  /* 0x00000006ff0b3c19 */ /* 0x000fe20008011600 */
[----:B------:R-:W-:Y:S01]  /*5360*/  IMAD.SHL.U32 R0, R4, 0x80, RZ ;  /* 0x0000008004007824 */ /* 0x000fe200078e00ff */
[----:B------:R-:W-:-:S02]  /*5370*/  ULOP3.LUT UR6, URZ, UR21, URZ, 0x33, !UPT ;  /* 0x000000153f067292 */ /* 0x000fc4000f8e333f */
[----:B------:R-:W-:Y:S01]  /*5380*/  SEL R7, R7, 0x9, !P2 ;  /* 0x0000000907077807 */ /* 0x000fe20005000000 */
[----:B------:R-:W0:Y:S01]  /*5390*/  SHFL.IDX PT, R13, R11, RZ, 0x1c1f ;  /* 0x001c1fff0b0d7589 */ /* 0x000e2200000e0000 */
[----:B------:R-:W-:Y:S02]  /*53a0*/  IADD3 R9, -R0, 0x1, RZ ;  /* 0x0000000100097810 */ /* 0x000fe40007ffe1ff */
[----:B------:R-:W-:-:S03]  /*53b0*/  PLOP3.LUT P2, PT, PT, PT, UP1, 0x40, 0x0 ;  /* 0x000000000000781c */ /* 0x000fc60003f4e818 */
        /* <DEDUP_REMOVED lines=24> */
.L_x_13718:
[----:B------:R-:W-:-:S05]  /*5540*/  IMAD.U32 R20, RZ, RZ, UR22 ;  /* 0x00000016ff147e24 */ /* 0x000fca000f8e00ff */
[----:B------:R-:W-:-:S13]  /*5550*/  ISETP.NE.AND P2, PT, R20, 0x1, PT ;  /* 0x000000011400780c */ /* 0x000fda0003f45270 */
[----:B------:R-:W0:Y:S02]  /*5560*/  @P2 LDC.64 R14, c[0x0][0x9e8] ;  /* 0x00027a00ff0e2b82 */ /* 0x000e240000000a00 */
[----:B0-----:R-:W-:-:S05]  /*5570*/  @P2 IMAD.HI.U32 R14, R7, R14, RZ ;  /* 0x0000000e070e2227 */ /* 0x001fca00078e00ff */
[----:B------:R-:W-:-:S07]  /*5580*/  @P2 SHF.R.U32.HI R7, RZ, R15, R14 ;  /* 0x0000000fff072219 */ /* 0x000fce000001160e */
.L_x_13719:
[----:B------:R-:W-:Y:S05]  /*5590*/  BSYNC B0 ;  /* 0x0000000000007941 */ /* 0x000fea0003800000 */
.L_x_13717:
[----:B------:R-:W-:-:S04]  /*55a0*/  IMAD R7, R7, R20, -R0 ;  /* 0x0000001407077224 */ /* 0x000fc800078e0a00 */
[----:B------:R-:W-:-:S05]  /*55b0*/  IMAD R7, R16, -0x2, R7 ;  /* 0xfffffffe10077824 */ /* 0x000fca00078e0207 */
[----:B------:R-:W-:Y:S02]  /*55c0*/  VIADDMNMX R9, R7, R20, R9, PT ;  /* 0x0000001407097246 */ /* 0x000fe40003800109 */
[----:B------:R-:W-:-:S07]  /*55d0*/  VIMNMX R8, R8, R7, !PT ;  /* 0x0000000708087248 */ /* 0x000fce0007fe0100 */
.L_x_13716:
[----:B------:R-:W-:Y:S01]  /*55e0*/  ISETP.GT.AND P2, PT, R4, -0x1, PT ;  /* 0xffffffff0400780c */ /* 0x000fe20003f44270 */
[----:B------:R0:W1:Y:S03]  /*55f0*/  SHFL.IDX PT, R141, R11, 0x1, 0x1c1f ;  /* 0x003c1f000b8d7f89 */ /* 0x00006600000e0000 */
        /* <DEDUP_REMOVED lines=9> */
[----:B0-----:R-:W-:-:S02]  /*5690*/  FSEL R11, R32, -INF , !P5 ;  /* 0xff800000200b7808 */ /* 0x001fc40006800000 */
[----:B------:R-:W-:Y:S01]  /*56a0*/  ISETP.GT.AND P5, PT, R8, 0x20, P2 ;  /* 0x000000200800780c */ /* 0x000fe200017a4270 */
[--C-:B-1----:R-:W-:Y:S01]  /*56b0*/  IMAD.IADD R10, R10, 0x1, R141.reuse ;  /* 0x000000010a0a7824 */ /* 0x102fe200078e028d */
        /* <DEDUP_REMOVED lines=101> */
.L_x_13722:
[----:B------:R-:W-:-:S05]  /*5d10*/  IMAD.U32 R14, RZ, RZ, UR22 ;  /* 0x00000016ff0e7e24 */ /* 0x000fca000f8e00ff */
[----:B------:R-:W-:-:S13]  /*5d20*/  ISETP.NE.AND P3, PT, R14, 0x1, PT ;  /* 0x000000010e00780c */ /* 0x000fda0003f65270 */
[----:B------:R-:W0:Y:S02]  /*5d30*/  @P3 LDC.64 R8, c[0x0][0x9e8] ;  /* 0x00027a00ff083b82 */ /* 0x000e240000000a00 */
[----:B0-----:R-:W-:-:S05]  /*5d40*/  @P3 IMAD.HI.U32 R8, R141, R8, RZ ;  /* 0x000000088d083227 */ /* 0x001fca00078e00ff */
[----:B------:R-:W-:-:S07]  /*5d50*/  @P3 SHF.R.U32.HI R141, RZ, R9, R8 ;  /* 0x00000009ff8d3219 */ /* 0x000fce0000011608 */
.L_x_13723:
[----:B------:R-:W-:Y:S05]  /*5d60*/  BSYNC B0 ;  /* 0x0000000000007941 */ /* 0x000fea0003800000 */
.L_x_13721:
[----:B------:R-:W-:-:S04]  /*5d70*/  IMAD R141, R141, R14, -R0 ;  /* 0x0000000e8d8d7224 */ /* 0x000fc800078e0a00 */
[----:B------:R-:W-:-:S05]  /*5d80*/  IMAD R141, R16, -0x2, R141 ;  /* 0xfffffffe108d7824 */ /* 0x000fca00078e028d */
[----:B------:R-:W-:Y:S02]  /*5d90*/  VIADDMNMX R10, R141, R14, R10, PT ;  /* 0x0000000e8d0a7246 */ /* 0x000fe4000380010a */
[----:B------:R-:W-:-:S07]  /*5da0*/  VIMNMX R12, R12, R141, !PT ;  /* 0x0000008d0c0c7248 */ /* 0x000fce0007fe0100 */
.L_x_13720:
[----:B------:R-:W-:Y:S01]  /*5db0*/  FMNMX.FTZ R0, R24, R3, !PT ;  /* 0x0000000318007209 */ /* 0x000fe20007810000 */
[----:B------:R-:W-:Y:S01]  /*5dc0*/  UMOV UR46, UR24 ;  /* 0x00000018002e7c82 */ /* 0x000fe20008000000 */
        /* <DEDUP_REMOVED lines=71> */
[----:B------:R-:W-:Y:S01]  /*6240*/  ISETP.GT.AND P4, PT, R12, RZ, P2 ;  /* 0x000000ff0c00720c */ /* 0x000fe20001784270 */
        /* <DEDUP_REMOVED lines=56> */
[----:B------:R-:W-:Y:S01]  /*65d0*/  FFMA.FTZ R122, R139, R0, -R8 ;  /* 0x000000008b7a7223 */ /* 0x000fe20000010808 */
[----:B------:R-:W-:Y:S01]  /*65e0*/  FSEL R33, R54, -INF , !P4 ;  /* 0xff80000036217808 */ /* 0x000fe20006000000 */
[----:B------:R-:W-:Y:S01]  /*65f0*/  MUFU.EX2 R145, R145 ;  /* 0x0000009100917308 */ /* 0x000fe20000000800 */
[----:B------:R-:W-:-:S02]  /*6600*/  FMNMX.FTZ R14, R151, R14, !PT ;  /* 0x0000000e970e7209 */ /* 0x000fc40007810000 */
[----:B------:R-:W-:Y:S02]  /*6610*/  ISETP.GT.AND P4, PT, R12, 0x41, P2 ;  /* 0x000000410c00780c */ /* 0x000fe40001784270 */
[----:B------:R-:W-:Y:S02]  /*6620*/  FMNMX.FTZ R14, R51, R14, !PT ;  /* 0x0000000e330e7209 */ /* 0x000fe40007810000 */
        /* <DEDUP_REMOVED lines=71> */
[----:B------:R-:W-:Y:S01]  /*6aa0*/  MUFU.EX2 R53, R53 ;  /* 0x0000003500357308 */ /* 0x000fe20000000800 */
[----:B------:R-:W-:-:S02]  /*6ab0*/  FSEL R83, R83, -INF , !P4 ;  /* 0xff80000053537808 */ /* 0x000fc40006000000 */
[----:B------:R-:W-:Y:S02]  /*6ac0*/  FMNMX.FTZ R14, R125, R14, !PT ;  /* 0x0000000e7d0e7209 */ /* 0x000fe40007810000 */
[----:B------:R-:W-:Y:S02]  /*6ad0*/  ISETP.LT.OR P2, PT, R10, 0x7a, P2 ;  /* 0x0000007a0a00780c */ /* 0x000fe40001741670 */
[----:B------:R-:W-:Y:S01]  /*6ae0*/  FSEL R86, R86, -INF , !P5 ;  /* 0xff80000056567808 */ /* 0x000fe20006800000 */
[----:B------:R-:W-:Y:S01]  /*6af0*/  MUFU.EX2 R132, R132 ;  /* 0x0000008400847308 */ /* 0x000fe20000000800 */
[----:B------:R-:W-:Y:S02]  /*6b00*/  FMNMX.FTZ R49, R83, R14, !PT ;  /* 0x0000000e53317209 */ /* 0x000fe40007810000 */
[----:B------:R-:W-:Y:S02]  /*6b10*/  FSEL R87, R87, -INF , !P2 ;  /* 0xff80000057577808 */ /* 0x000fe40005000000 */
[----:B------:R-:W-:-:S02]  /*6b20*/  FMNMX.FTZ R10, R86, R49, !PT ;  /* 0x00000031560a7209 */ /* 0x000fc40007810000 */
[----:B------:R-:W-:Y:S01]  /*6b30*/  FSEL R12, R9, RZ, P6 ;  /* 0x000000ff090c7208 */ /* 0x000fe20003000000 */
[----:B------:R-:W-:Y:S01]  /*6b40*/  MUFU.EX2 R57, R57 ;  /* 0x0000003900397308 */ /* 0x000fe20000000800 */
[----:B------:R-:W-:-:S03]  /*6b50*/  FMNMX.FTZ R10, R87, R10, !PT ;  /* 0x0000000a570a7209 */ /* 0x000fc60007810000 */
[----:B------:R-:W-:Y:S01]  /*6b60*/  FADD.FTZ R127, -R12, R3 ;  /* 0x000000030c7f7221 */ /* 0x000fe20000010100 */
[-C--:B------:R-:W-:Y:S01]  /*6b70*/  FFMA.FTZ R3, R85, R0.reuse, -R8 ;  /* 0x0000000055037223 */ /* 0x080fe20000010808 */
[----:B------:R-:W0:Y:S02]  /*6b80*/  SHFL.BFLY PT, R49, R10, 0x2, 0x1f ;  /* 0x0c401f000a317f89 */ /* 0x000e2400000e0000 */
[----:B------:R-:W-:Y:S01]  /*6b90*/  FMUL.FTZ R8, R127, R0 ;  /* 0x000000007f087220 */ /* 0x000fe20000410000 */
[----:B------:R-:W-:Y:S08]  /*6ba0*/  MUFU.EX2 R134, R134 ;  /* 0x0000008600867308 */ /* 0x000ff00000000800 */
[----:B------:R-:W1:Y:S08]  /*6bb0*/  MUFU.EX2 R8, R8 ;  /* 0x0000000800087308 */ /* 0x000e700000000800 */
[----:B------:R-:W-:Y:S01]  /*6bc0*/  MUFU.EX2 R61, R61 ;  /* 0x0000003d003d7308 */ /* 0x000fe20000000800 */
[----:B0-----:R-:W-:-:S07]  /*6bd0*/  FMNMX.FTZ R49, R10, R49, !PT ;  /* 0x000000310a317209 */ /* 0x001fce0007810000 */
[----:B------:R-:W-:Y:S01]  /*6be0*/  MUFU.EX2 R128, R128 ;  /* 0x0000008000807308 */ /* 0x000fe20000000800 */
[-C--:B-1----:R-:W-:Y:S01]  /*6bf0*/  FMUL.FTZ R88, R88, R8.reuse ;  /* 0x0000000858587220 */ /* 0x082fe20000410000 */
[----:B------:R-:W0:Y:S01]  /*6c00*/  SHFL.BFLY PT, R10, R49, 0x1, 0x1f ;  /* 0x0c201f00310a7f89 */ /* 0x000e2200000e0000 */
        /* <DEDUP_REMOVED lines=16> */
[----:B------:R-:W-:-:S05]  /*6d10*/  FMUL.FTZ R117, R117, R8 ;  /* 0x0000000875757220 */ /* 0x000fca0000410000 */
        /* <DEDUP_REMOVED lines=8> */
[--C-:B------:R-:W-:Y:S01]  /*6da0*/  FFMA.FTZ R143, R7, R0, -R32.reuse ;  /* 0x00000000078f7223 */ /* 0x100fe20000010820 */
[----:B------:R-:W-:Y:S01]  /*6db0*/  FFMA.FTZ R7, R8, R6, R145 ;  /* 0x0000000608077223 */ /* 0x000fe20000010091 */
[-CC-:B------:R-:W-:Y:S01]  /*6dc0*/  FFMA.FTZ R12, R141, R0.reuse, -R32.reuse ;  /* 0x000000008d0c7223 */ /* 0x180fe20000010820 */
[-CC-:B------:R-:W-:Y:S01]  /*6dd0*/  FFMA.FTZ R141, R25, R0.reuse, -R32.reuse ;  /* 0x00000000198d7223 */ /* 0x180fe20000010820 */
[-CC-:B------:R-:W-:Y:S01]  /*6de0*/  FFMA.FTZ R149, R149, R0.reuse, -R32.reuse ;  /* 0x0000000095957223 */ /* 0x180fe20000010820 */
[----:B------:R-:W-:Y:S01]  /*6df0*/  FADD.FTZ R7, R148, R7 ;  /* 0x0000000794077221 */ /* 0x000fe20000010000 */
[-CC-:B------:R-:W-:Y:S01]  /*6e00*/  FFMA.FTZ R10, R27, R0.reuse, -R32.reuse ;  /* 0x000000001b0a7223 */ /* 0x180fe20000010820 */
[-CC-:B------:R-:W-:Y:S01]  /*6e10*/  FFMA.FTZ R27, R31, R0.reuse, -R32.reuse ;  /* 0x000000001f1b7223 */ /* 0x180fe20000010820 */
[----:B------:R-:W-:Y:S01]  /*6e20*/  MUFU.EX2 R12, R12 ;  /* 0x0000000c000c7308 */ /* 0x000fe20000000800 */
[----:B------:R-:W-:Y:S01]  /*6e30*/  FADD.FTZ R6, R150, R7 ;  /* 0x0000000796067221 */ /* 0x000fe20000010000 */
[----:B------:R-:W-:Y:S01]  /*6e40*/  FSEL R7, R49, RZ, P2 ;  /* 0x000000ff31077208 */ /* 0x000fe20001000000 */
[-CC-:B------:R-:W-:Y:S01]  /*6e50*/  FFMA.FTZ R31, R35, R0.reuse, -R32.reuse ;  /* 0x00000000231f7223 */ /* 0x180fe20000010820 */
[-C--:B------:R-:W-:Y:S01]  /*6e60*/  FFMA.FTZ R147, R147, R0.reuse, -R32 ;  /* 0x0000000093937223 */ /* 0x080fe20000010820 */
[----:B------:R-:W-:Y:S01]  /*6e70*/  FADD.FTZ R25, R29, R6 ;  /* 0x000000061d197221 */ /* 0x000fe20000010000 */
[-C--:B------:R-:W-:Y:S01]  /*6e80*/  FFMA.FTZ R20, R39, R0.reuse, -R32 ;  /* 0x0000000027147223 */ /* 0x080fe20000010820 */
        /* <DEDUP_REMOVED lines=8> */
[----:B------:R-:W-:Y:S01]  /*6f10*/  FFMA.FTZ R28, R51, R0, -R32 ;  /* 0x00000000331c7223 */ /* 0x000fe20000010820 */
[----:B------:R-:W-:Y:S01]  /*6f20*/  MUFU.EX2 R10, R10 ;  /* 0x0000000a000a7308 */ /* 0x000fe20000000800 */
[----:B------:R-:W-:Y:S01]  /*6f30*/  FADD.FTZ R6, R146, R25 ;  /* 0x0000001992067221 */ /* 0x000fe20000010000 */
[----:B------:R-:W-:-:S02]  /*6f40*/  IMAD.U32 R25, RZ, RZ, UR37 ;  /* 0x00000025ff197e24 */ /* 0x000fc4000f8e00ff */
[-CC-:B------:R-:W-:Y:S01]  /*6f50*/  FFMA.FTZ R139, R33, R0.reuse, -R32.reuse ;  /* 0x00000000218b7223 */ /* 0x180fe20000010820 */
[-C--:B------:R-:W-:Y:S01]  /*6f60*/  FFMA.FTZ R30, R55, R0.reuse, -R32 ;  /* 0x00000000371e7223 */ /* 0x080fe20000010820 */
[----:B------:R-:W-:Y:S01]  /*6f70*/  FADD.FTZ R7, R13, R6 ;  /* 0x000000060d077221 */ /* 0x000fe20000010000 */
[-CC-:B------:R-:W-:Y:S01]  /*6f80*/  FFMA.FTZ R133, R37, R0.reuse, -R32.reuse ;  /* 0x0000000025857223 */ /* 0x180fe20000010820 */
[----:B------:R-:W-:Y:S01]  /*6f90*/  @!P1 LEA R25, R25, UR45, 0x3 ;  /* 0x0000002d19199c11 */ /* 0x000fe2000f8e18ff */
[----:B------:R-:W0:Y:S01]  /*6fa0*/  MUFU.EX2 R2, R2 ;  /* 0x0000000200027308 */ /* 0x000e220000000800 */
[----:B------:R-:W-:Y:S01]  /*6fb0*/  FADD.FTZ R6, R140, R7 ;  /* 0x000000078c067221 */ /* 0x000fe20000010000 */
[----:B------:R-:W-:Y:S01]  /*6fc0*/  FFMA.FTZ R34, R59, R0, -R32 ;  /* 0x000000003b227223 */ /* 0x000fe20000010820 */
[----:B------:R-:W-:Y:S01]  /*6fd0*/  F2FP.BF16.F32.PACK_AB R144, R11, R144 ;  /* 0x000000900b90723e */ /* 0x000fe200000010ff */
[----:B------:R-:W-:Y:S02]  /*6fe0*/  @!P1 VIADD R25, R25, 0x16860 ;  /* 0x0001686019199836 */ /* 0x000fe40000000000 */
[----:B------:R-:W-:Y:S01]  /*6ff0*/  FADD.FTZ R7, R15, R6 ;  /* 0x000000060f077221 */ /* 0x000fe20000010000 */
[-CC-:B------:R-:W-:Y:S01]  /*7000*/  FFMA.FTZ R135, R41, R0.reuse, -R32.reuse ;  /* 0x0000000029877223 */ /* 0x180fe20000010820 */
[-CC-:B------:R-:W-:Y:S01]  /*7010*/  FFMA.FTZ R36, R63, R0.reuse, -R32.reuse ;  /* 0x000000003f247223 */ /* 0x180fe20000010820 */
[----:B------:R-:W1:Y:S01]  /*7020*/  MUFU.EX2 R27, R27 ;  /* 0x0000001b001b7308 */ /* 0x000e620000000800 */
[----:B------:R-:W-:Y:S01]  /*7030*/  FADD.FTZ R6, R142, R7 ;  /* 0x000000078e067221 */ /* 0x000fe20000010000 */
[----:B------:R-:W-:Y:S01]  /*7040*/  @!P1 PRMT R25, RZ, 0x654, R25 ;  /* 0x00000654ff199816 */ /* 0x000fe20000000019 */
[-CC-:B------:R-:W-:Y:S01]  /*7050*/  FFMA.FTZ R129, R66, R0.reuse, -R32.reuse ;  /* 0x0000000042817223 */ /* 0x180fe20000010820 */
[-C--:B------:R-:W-:Y:S01]  /*7060*/  FFMA.FTZ R38, R67, R0.reuse, -R32 ;  /* 0x0000000043267223 */ /* 0x080fe20000010820 */
[----:B------:R-:W-:Y:S01]  /*7070*/  FADD.FTZ R7, R21, R6 ;  /* 0x0000000615077221 */ /* 0x000fe20000010000 */
[----:B------:R2:W-:Y:S01]  /*7080*/  @!P1 SYNCS.ARRIVE.TRANS64.RED.A1T0 RZ, [R25+URZ], RZ ;  /* 0x000000ff19ff99a7 */ /* 0x0005e2000810043f */
[-CC-:B------:R-:W-:Y:S01]  /*7090*/  FFMA.FTZ R131, R121, R0.reuse, -R32.reuse ;  /* 0x0000000079837223 */ /* 0x180fe20000010820 */
[----:B------:R-:W3:Y:S01]  /*70a0*/  MUFU.EX2 R14, R14 ;  /* 0x0000000e000e7308 */ /* 0x000ee20000000800 */
[----:B0-----:R-:W-:Y:S01]  /*70b0*/  FFMA.FTZ R5, R2, R5, R149 ;  /* 0x0000000502057223 */ /* 0x001fe20000010095 */
[----:B------:R-:W-:Y:S01]  /*70c0*/  FADD.FTZ R6, R136, R7 ;  /* 0x0000000788067221 */ /* 0x000fe20000010000 */
[-CC-:B------:R-:W-:Y:S01]  /*70d0*/  FFMA.FTZ R75, R75, R0.reuse, -R32.reuse ;  /* 0x000000004b4b7223 */ /* 0x180fe20000010820 */
[-C--:B------:R-:W-:Y:S01]  /*70e0*/  FFMA.FTZ R123, R123, R0.reuse, -R32 ;  /* 0x000000007b7b7223 */ /* 0x080fe20000010820 */
[----:B------:R-:W-:Y:S01]  /*70f0*/  FADD.FTZ R5, R10, R5 ;  /* 0x000000050a057221 */ /* 0x000fe20000010000 */
[----:B------:R-:W-:Y:S01]  /*7100*/  FADD.FTZ R7, R45, R6 ;  /* 0x000000062d077221 */ /* 0x000fe20000010000 */
[-CC-:B------:R-:W-:Y:S01]  /*7110*/  FFMA.FTZ R79, R79, R0.reuse, -R32.reuse ;  /* 0x000000004f4f7223 */ /* 0x180fe20000010820 */
[----:B------:R-:W0:Y:S01]  /*7120*/  MUFU.EX2 R31, R31 ;  /* 0x0000001f001f7308 */ /* 0x000e220000000800 */
[----:B------:R-:W-:Y:S01]  /*7130*/  FADD.FTZ R6, R12, R5 ;  /* 0x000000050c067221 */ /* 0x000fe20000010000 */
[----:B------:R-:W-:Y:S01]  /*7140*/  FADD.FTZ R40, R138, R7 ;  /* 0x000000078a287221 */ /* 0x000fe20000010000 */
[-CC-:B------:R-:W-:Y:S01]  /*7150*/  FFMA.FTZ R5, R74, R0.reuse, -R32.reuse ;  /* 0x000000004a057223 */ /* 0x180fe20000010820 */
[-C--:B------:R-:W-:Y:S01]  /*7160*/  FFMA.FTZ R125, R125, R0.reuse, -R32 ;  /* 0x000000007d7d7223 */ /* 0x080fe20000010820 */
[----:B-1----:R-:W-:Y:S01]  /*7170*/  FADD.FTZ R7, R27, R6 ;  /* 0x000000061b077221 */ /* 0x002fe20000010000 */
[----:B--2---:R-:W-:Y:S01]  /*7180*/  FADD.FTZ R25, R53, R40 ;  /* 0x0000002835197221 */ /* 0x004fe20000010000 */
[-CC-:B------:R-:W-:Y:S01]  /*7190*/  FFMA.FTZ R40, R71, R0.reuse, -R32.reuse ;  /* 0x0000000047287223 */ /* 0x180fe20000010820 */
[----:B------:R-:W1:Y:S01]  /*71a0*/  MUFU.EX2 R147, R147 ;  /* 0x0000009300937308 */ /* 0x000e620000000800 */
[----:B---3--:R-:W-:Y:S01]  /*71b0*/  FADD.FTZ R6, R14, R7 ;  /* 0x000000070e067221 */ /* 0x008fe20000010000 */
[----:B------:R-:W-:Y:S01]  /*71c0*/  FADD.FTZ R42, R132, R25 ;  /* 0x00000019842a7221 */ /* 0x000fe20000010000 */
[-CC-:B------:R-:W-:Y:S01]  /*71d0*/  FFMA.FTZ R83, R83, R0.reuse, -R32.reuse ;  /* 0x0000000053537223 */ /* 0x180fe20000010820 */
[-CC-:B------:R-:W-:Y:S01]  /*71e0*/  FFMA.FTZ R86, R86, R0.reuse, -R32.reuse ;  /* 0x0000000056567223 */ /* 0x180fe20000010820 */
[----:B------:R-:W-:Y:S01]  /*71f0*/  FFMA.FTZ R32, R87, R0, -R32 ;  /* 0x0000000057207223 */ /* 0x000fe20000010820 */
[----:B------:R-:W-:Y:S01]  /*7200*/  FADD.FTZ R25, R57, R42 ;  /* 0x0000002a39197221 */ /* 0x000fe20000010000 */
[----:B------:R-:W-:Y:S01]  /*7210*/  ISETP.GT.AND P2, PT, R4, UR26, PT ;  /* 0x0000001a04007c0c */ /* 0x000fe2000bf44270 */
[----:B------:R-:W2:Y:S01]  /*7220*/  MUFU.EX2 R20, R20 ;  /* 0x0000001400147308 */ /* 0x000ea20000000800 */
[----:B0-----:R-:W-:Y:S01]  /*7230*/  FADD.FTZ R6, R31, R6 ;  /* 0x000000061f067221 */ /* 0x001fe20000010000 */
[----:B------:R-:W-:Y:S01]  /*7240*/  FADD.FTZ R42, R134, R25 ;  /* 0x00000019862a7221 */ /* 0x000fe20000010000 */
[----:B------:R-:W-:Y:S01]  /*7250*/  UMOV UR37, UR25 ;  /* 0x0000001900257c82 */ /* 0x000fe20008000000 */
[----:B------:R-:W-:Y:S01]  /*7260*/  F2FP.BF16.F32.PACK_AB R148, R148, R145 ;  /* 0x000000919494723e */ /* 0x000fe200000010ff */
[-C--:B------:R-:W-:Y:S01]  /*7270*/  FMUL.FTZ R90, R90, R2.reuse ;  /* 0x000000025a5a7220 */ /* 0x080fe20000410000 */
[----:B------:R-:W-:Y:S01]  /*7280*/  FADD.FTZ R25, R61, R42 ;  /* 0x0000002a3d197221 */ /* 0x000fe20000010000 */
[-C--:B------:R-:W-:Y:S01]  /*7290*/  FMUL.FTZ R91, R91, R2.reuse ;  /* 0x000000025b5b7220 */ /* 0x080fe20000410000 */
[----:B------:R-:W0:Y:S01]  /*72a0*/  MUFU.EX2 R141, R141 ;  /* 0x0000008d008d7308 */ /* 0x000e220000000800 */
[----:B-1----:R-:W-:Y:S01]  /*72b0*/  FADD.FTZ R7, R147, R6 ;  /* 0x0000000693077221 */ /* 0x002fe20000010000 */
[----:B------:R-:W-:Y:S01]  /*72c0*/  FADD.FTZ R42, R128, R25 ;  /* 0x00000019802a7221 */ /* 0x000fe20000010000 */
[-C--:B------:R-:W-:Y:S01]  /*72d0*/  FMUL.FTZ R94, R94, R2.reuse ;  /* 0x000000025e5e7220 */ /* 0x080fe20000410000 */
[-C--:B------:R-:W-:Y:S01]  /*72e0*/  FMUL.FTZ R95, R95, R2.reuse ;  /* 0x000000025f5f7220 */ /* 0x080fe20000410000 */
[-C--:B------:R-:W-:Y:S01]  /*72f0*/  FMUL.FTZ R98, R98, R2.reuse ;  /* 0x0000000262627220 */ /* 0x080fe20000410000 */
[----:B------:R-:W-:Y:S01]  /*7300*/  FADD.FTZ R25, R65, R42 ;  /* 0x0000002a41197221 */ /* 0x000fe20000010000 */
[-C--:B------:R-:W-:Y:S01]  /*7310*/  FMUL.FTZ R99, R99, R2.reuse ;  /* 0x0000000263637220 */ /* 0x080fe20000410000 */
[----:B------:R-:W1:Y:S01]  /*7320*/  MUFU.EX2 R24, R24 ;  /* 0x0000001800187308 */ /* 0x000e620000000800 */
        /* <DEDUP_REMOVED lines=16> */
[----:B-1----:R-:W-:Y:S01]  /*7430*/  FADD.FTZ R6, R24, R7 ;  /* 0x0000000718067221 */ /* 0x002fe20000010000 */
[-C--:B------:R-:W-:Y:S01]  /*7440*/  FMUL.FTZ R118, R118, R2.reuse ;  /* 0x0000000276767220 */ /* 0x080fe20000410000 */
[----:B------:R-:W-:Y:S01]  /*7450*/  FMUL.FTZ R119, R119, R2 ;  /* 0x0000000277777220 */ /* 0x000fe20000410000 */
[----:B------:R-:W-:Y:S01]  /*7460*/  F2FP.BF16.F32.PACK_AB R150, R29, R150 ;  /* 0x000000961d96723e */ /* 0x000fe200000010ff */
[----:B------:R-:W-:Y:S01]  /*7470*/  VIADD R4, R4, 0xffffffff ;  /* 0xffffffff04047836 */ /* 0x000fe20000000000 */
[----:B------:R-:W-:Y:S01]  /*7480*/  F2FP.BF16.F32.PACK_AB R146, R13, R146 ;  /* 0x000000920d92723e */ /* 0x000fe200000010ff */
[----:B------:R-:W-:Y:S01]  /*7490*/  IMAD.MOV.U32 R2, RZ, RZ, R49 ;  /* 0x000000ffff027224 */ /* 0x000fe200078e0031 */
[----:B------:R-:W1:Y:S01]  /*74a0*/  MUFU.EX2 R137, R137 ;  /* 0x0000008900897308 */ /* 0x000e620000000800 */
[----:B--2---:R-:W-:Y:S01]  /*74b0*/  FADD.FTZ R7, R143, R6 ;  /* 0x000000068f077221 */ /* 0x004fe20000010000 */
[----:B------:R-:W-:-:S02]  /*74c0*/  F2FP.BF16.F32.PACK_AB R140, R15, R140 ;  /* 0x0000008c0f8c723e */ /* 0x000fc400000010ff */
[----:B------:R-:W-:Y:S02]  /*74d0*/  F2FP.BF16.F32.PACK_AB R142, R21, R142 ;  /* 0x0000008e158e723e */ /* 0x000fe400000010ff */
[----:B------:R-:W-:Y:S02]  /*74e0*/  F2FP.BF16.F32.PACK_AB R136, R45, R136 ;  /* 0x000000882d88723e */ /* 0x000fe400000010ff */
[----:B------:R-:W2:Y:S01]  /*74f0*/  MUFU.EX2 R28, R28 ;  /* 0x0000001c001c7308 */ /* 0x000ea20000000800 */
[----:B0-----:R-:W-:Y:S01]  /*7500*/  FADD.FTZ R6, R26, R7 ;  /* 0x000000071a067221 */ /* 0x001fe20000010000 */
[----:B------:R-:W-:Y:S02]  /*7510*/  F2FP.BF16.F32.PACK_AB R138, R53, R138 ;  /* 0x0000008a358a723e */ /* 0x000fe400000010ff */
[----:B------:R-:W-:Y:S02]  /*7520*/  F2FP.BF16.F32.PACK_AB R132, R57, R132 ;  /* 0x000000843984723e */ /* 0x000fe400000010ff */
[----:B------:R-:W-:-:S02]  /*7530*/  F2FP.BF16.F32.PACK_AB R134, R61, R134 ;  /* 0x000000863d86723e */ /* 0x000fc400000010ff */
[----:B------:R-:W0:Y:S01]  /*7540*/  MUFU.EX2 R139, R139 ;  /* 0x0000008b008b7308 */ /* 0x000e220000000800 */
[----:B-1----:R-:W-:Y:S01]  /*7550*/  FADD.FTZ R7, R137, R6 ;  /* 0x0000000689077221 */ /* 0x002fe20000010000 */
[----:B------:R-:W-:Y:S02]  /*7560*/  F2FP.BF16.F32.PACK_AB R128, R65, R128 ;  /* 0x000000804180723e */ /* 0x000fe400000010ff */
[----:B------:R-:W-:Y:S02]  /*7570*/  F2FP.BF16.F32.PACK_AB R130, R69, R130 ;  /* 0x000000824582723e */ /* 0x000fe400000010ff */
[----:B------:R-:W-:Y:S02]  /*7580*/  F2FP.BF16.F32.PACK_AB R124, R73, R124 ;  /* 0x0000007c497c723e */ /* 0x000fe400000010ff */
        /* <DEDUP_REMOVED lines=12> */
[----:B------:R-:W-:-:S06]  /*7650*/  F2FP.BF16.F32.PACK_AB R137, R28, R137 ;  /* 0x000000891c89723e */ /* 0x000fcc00000010ff */
        /* <DEDUP_REMOVED lines=40> */
[----:B------:R2:W3:Y:S01]  /*78e0*/  MUFU.EX2 R121, R125 ;  /* 0x0000007d00797308 */ /* 0x0004e20000000800 */
[----:B0-----:R-:W-:-:S07]  /*78f0*/  FADD.FTZ R42, R123, R42 ;  /* 0x0000002a7b2a7221 */ /* 0x001fce0000010000 */
[----:B------:R-:W0:Y:S01]  /*7900*/  MUFU.EX2 R83, R83 ;  /* 0x0000005300537308 */ /* 0x000e220000000800 */
[C---:B-1----:R-:W-:Y:S01]  /*7910*/  FADD.FTZ R42, R79.reuse, R42 ;  /* 0x0000002a4f2a7221 */ /* 0x042fe20000010000 */
[----:B------:R-:W-:Y:S02]  /*7920*/  F2FP.BF16.F32.PACK_AB R127, R79, R123 ;  /* 0x0000007b4f7f723e */ /* 0x000fe400000010ff */
[----:B--2---:R-:W-:-:S04]  /*7930*/  F2FP.BF16.F32.PACK_AB R125, R75, R5 ;  /* 0x000000054b7d723e */ /* 0x004fc800000010ff */
[----:B------:R-:W1:Y:S01]  /*7940*/  MUFU.EX2 R3, R86 ;  /* 0x0000005600037308 */ /* 0x000e620000000800 */
[----:B---3--:R-:W-:-:S07]  /*7950*/  FADD.FTZ R42, R121, R42 ;  /* 0x0000002a792a7221 */ /* 0x008fce0000010000 */
[----:B------:R-:W2:Y:S01]  /*7960*/  MUFU.EX2 R32, R32 ;  /* 0x0000002000207308 */ /* 0x000ea20000000800 */
[C---:B0-----:R-:W-:Y:S01]  /*7970*/  FADD.FTZ R42, R83.reuse, R42 ;  /* 0x0000002a532a7221 */ /* 0x041fe20000010000 */
[----:B------:R-:W-:-:S03]  /*7980*/  F2FP.BF16.F32.PACK_AB R121, R83, R121 ;  /* 0x000000795379723e */ /* 0x000fc600000010ff */
[----:B-1----:R-:W-:Y:S01]  /*7990*/  FADD.FTZ R42, R3, R42 ;  /* 0x0000002a032a7221 */ /* 0x002fe20000010000 */
[----:B--2---:R-:W-:-:S03]  /*79a0*/  F2FP.BF16.F32.PACK_AB R123, R32, R3 ;  /* 0x00000003207b723e */ /* 0x004fc600000010ff */
[----:B------:R-:W-:Y:S01]  /*79b0*/  FADD.FTZ R5, R32, R42 ;  /* 0x0000002a20057221 */ /* 0x000fe20000010000 */
[----:B------:R-:W-:Y:S01]  /*79c0*/  IMAD.MOV.U32 R3, RZ, RZ, R9 ;  /* 0x000000ffff037224 */ /* 0x000fe200078e0009 */
[----:B------:R-:W-:Y:S06]  /*79d0*/  @P2 BRA `(.L_x_13724) ;  /* 0xffffffd000ac2947 */ /* 0x000fec000383ffff */
[----:B------:R-:W-:Y:S01]  /*79e0*/  IMAD.MOV.U32 R2, RZ, RZ, R49 ;  /* 0x000000ffff027224 */ /* 0x000fe200078e0031 */
[----:B------:R-:W-:Y:S01]  /*79f0*/  UMOV UR37, UR25 ;  /* 0x0000001900257c82 */ /* 0x000fe20008000000 */
[----:B------:R-:W-:Y:S01]  /*7a00*/  IMAD.MOV.U32 R3, RZ, RZ, R9 ;  /* 0x000000ffff037224 */ /* 0x000fe200078e0009 */
[----:B------:R-:W-:-:S06]  /*7a10*/  UMOV UR46, UR24 ;  /* 0x00000018002e7c82 */ /* 0x000fcc0008000000 */
.L_x_13707:
        /* <DEDUP_REMOVED lines=24> */
.L_x_13726:
[----:B------:R-:W-:-:S11]  /*7ba0*/  UISETP.NE.AND UP1, UPT, UR14, 0x1, UPT ;  /* 0x000000010e00788c */ /* 0x000fd6000bf25270 */
[----:B------:R-:W-:Y:S02]  /*7bb0*/  @UP1 ULDC.64 UR18, c[0x0][0x9e8] ;  /* 0x00027a0000121ab9 */ /* 0x000fe40000000a00 */
[----:B------:R-:W-:-:S04]  /*7bc0*/  UIMAD.WIDE.U32 UR6, UR10, UR18, URZ ;  /* 0x000000120a0672a5 */ /* 0x000fc8000f8e003f */
[----:B------:R-:W-:-:S12]  /*7bd0*/  @UP1 USHF.R.U32.HI UR10, URZ, UR19, UR7 ;  /* 0x000000133f0a1299 */ /* 0x000fd80008011607 */
.L_x_13727:
[----:B------:R-:W-:-:S04]  /*7be0*/  UIMAD UR10, UR10, UR14, URZ ;  /* 0x0000000e0a0a72a4 */ /* 0x000fc8000f8e023f */
[----:B------:R-:W-:-:S04]  /*7bf0*/  UISETP.LT.AND UP1, UPT, UR21, UR10, UPT ;  /* 0x0000000a1500728c */ /* 0x000fc8000bf21270 */
[----:B------:R-:W-:-:S12]  /*7c00*/  USEL UR21, UR21, UR10, !UP1 ;  /* 0x0000000a15157287 */ /* 0x000fd8000c800000 */
.L_x_13725:
        /* <DEDUP_REMOVED lines=12> */
.L_x_13737:
        /* <DEDUP_REMOVED lines=9> */
.L_x_13730:
[----:B------:R-:W-:Y:S01]  /*7d60*/  ULEA UR6, UR37, UR45, 0x3 ;  /* 0x0000002d25067291 */ /* 0x000fe2000f8e183f */
[----:B------:R-:W-:-:S05]  /*7d70*/  IMAD.U32 R0, RZ, RZ, UR46 ;  /* 0x0000002eff007e24 */ /* 0x000fca000f8e00ff */
[----:B------:R-:W-:-:S04]  /*7d80*/  SHF.L.U32 R0, R0, 0x1f, RZ ;  /* 0x0000001f00007819 */ /* 0x000fc800000006ff */
[----:B------:R0:W1:Y:S01]  /*7d90*/  SYNCS.PHASECHK.TRANS64.TRYWAIT P2, [UR6+0x16830], R0 ;  /* 0x01683000ff0075a7 */ /* 0x0000620008040146 */
[----:B------:R-:W-:Y:S05]  /*7da0*/  @!P0 BRA `(.L_x_13731) ;  /* 0x0000000000048947 */ /* 0x000fea0003800000 */
[----:B------:R-:W-:Y:S01]  /*7db0*/  BPT.TRAP 0x1 ;  /* 0x000000040000795c */ /* 0x000fe20000300000 */
.L_x_13731:
[----:B-1----:R-:W-:Y:S05]  /*7dc0*/  @P2 BRA `(.L_x_13729) ;  /* 0x0000000000082947 */ /* 0x002fea0003800000 */
[----:B------:R-:W1:Y:S02]  /*7dd0*/  SYNCS.PHASECHK.TRANS64.TRYWAIT P2, [UR6+0x16830], R0 ;  /* 0x01683000ff0075a7 */ /* 0x000e640008040146 */
[----:B-1----:R-:W-:Y:S05]  /*7de0*/  @!P2 BRA `(.L_x_13732) ;  /* 0x000000c40050a947 */ /* 0x002fea0003800000 */
.L_x_13729:
        /* <DEDUP_REMOVED lines=25> */
.L_x_13734:
[----:B------:R-:W-:Y:S01]  /*7f80*/  ULEA UR6, UR22, UR45, 0x3 ;  /* 0x0000002d16067291 */ /* 0x000fe2000f8e183f */
[----:B------:R-:W-:-:S05]  /*7f90*/  IMAD.U32 R0, RZ, RZ, UR23 ;  /* 0x00000017ff007e24 */ /* 0x000fca000f8e00ff */
[----:B------:R-:W-:-:S04]  /*7fa0*/  SHF.L.U32 R0, R0, 0x1f, RZ ;  /* 0x0000001f00007819 */ /* 0x000fc800000006ff */
[----:B------:R0:W1:Y:S01]  /*7fb0*/  SYNCS.PHASECHK.TRANS64.TRYWAIT P2, [UR6+0x16850], R0 ;  /* 0x01685000ff0075a7 */ /* 0x0000620008040146 */
[----:B------:R-:W-:Y:S05]  /*7fc0*/  @!P0 BRA `(.L_x_13735) ;  /* 0x0000000000048947 */ /* 0x000fea0003800000 */
[----:B------:R-:W-:Y:S01]  /*7fd0*/  BPT.TRAP 0x1 ;  /* 0x000000040000795c */ /* 0x000fe20000300000 */
.L_x_13735:
[----:B-1----:R-:W-:Y:S05]  /*7fe0*/  @P2 BRA `(.L_x_13733) ;  /* 0x0000000000082947 */ /* 0x002fea0003800000 */
[----:B------:R-:W1:Y:S02]  /*7ff0*/  SYNCS.PHASECHK.TRANS64.TRYWAIT P2, [UR6+0x16850], R0 ;  /* 0x01685000ff0075a7 */ /* 0x000e640008040146 */
[----:B-1----:R-:W-:Y:S05]  /*8000*/  @!P2 BRA `(.L_x_13736) ;  /* 0x000000c000e0a947 */ /* 0x002fea0003800000 */
.L_x_13733:
[----:B------:R-:W-:Y:S01]  /*8010*/  UIADD3 UR6, UR45, 0x400, URZ ;  /* 0x000004002d067890 */ /* 0x000fe2000fffe03f */
[----:B------:R-:W-:Y:S01]  /*8020*/  WARPGROUP.ARRIVE ;  /* 0x00000000000079c5 */ /* 0x000fe20000000000 */
[----:B------:R-:W-:Y:S01]  /*8030*/  UMOV UR7, 0x40000040 ;  /* 0x4000004000077882 */ /* 0x000fe20000000000 */
[----:B01----:R-:W-:Y:S01]  /*8040*/  FMNMX.FTZ R0, R24, R8, !PT ;  /* 0x0000000818007209 */ /* 0x003fe20007810000 */
[----:B------:R-:W-:Y:S01]  /*8050*/  USHF.R.U32.HI UR6, URZ, 0x4, UR6 ;  /* 0x000000043f067899 */ /* 0x000fe20008011606 */
[----:B------:R-:W-:Y:S02]  /*8060*/  UMOV UR23, UR46 ;  /* 0x0000002e00177c82 */ /* 0x000fe40008000000 */
[----:B------:R-:W-:Y:S01]  /*8070*/  FMNMX.FTZ R3, R25, R0, !PT ;  /* 0x0000000019037209 */ /* 0x000fe20007810000 */
[----:B------:R-:W-:-:S03]  /*8080*/  ULOP3.LUT UR6, UR6, 0x3fff, URZ, 0xc0, !UPT ;  /* 0x00003fff06067892 */ /* 0x000fc6000f8ec03f */
        /* <DEDUP_REMOVED lines=44> */
[----:B------:R-:W1:Y:S01]  /*8350*/  SHFL.BFLY PT, R3, R10, 0x1, 0x1f ;  /* 0x0c201f000a037f89 */ /* 0x000e6200000e0000 */
[----:B------:R-:W-:-:S04]  /*8360*/  FMNMX.FTZ R21, R27, R2, !PT ;  /* 0x000000021b157209 */ /* 0x000fc80007810000 */
[----:B------:R-:W-:Y:S01]  /*8370*/  FMNMX.FTZ R2, R30, R21, !PT ;  /* 0x000000151e027209 */ /* 0x000fe20007810000 */
[----:B------:R-:W-:Y:S02]  /*8380*/  WARPGROUP.DEPBAR.LE gsb0, 0x0 ;  /* 0x00008000000079c5 */ /* 0x000fe40000010000 */
[----:B------:R-:W-:Y:S01]  /*8390*/  WARPGROUP.ARRIVE ;  /* 0x00000000000079c5 */ /* 0x000fe20000000000 */
[----:B-1----:R-:W-:-:S05]  /*83a0*/  FMNMX.FTZ R3, R10, R3, !PT ;  /* 0x000000030a037209 */ /* 0x002fca0007810000 */
[----:B------:R-:W-:Y:S01]  /*83b0*/  HGMMA.64x64x16.F32.BF16 R88, R140, gdesc[UR4].tnspB, R88, gsb0 ;  /* 0x40e000048c587df0 */ /* 0x000fe20008001858 */
[----:B------:R-:W-:Y:S01]  /*83c0*/  UIADD3 UR6, UR10, 0x180, URZ ;  /* 0x000001800a067890 */ /* 0x000fe2000fffe03f */
[CC--:B0-----:R-:W-:Y:S01]  /*83d0*/  FMUL.FTZ R11, R3.reuse, R0.reuse ;  /* 0x00000000030b7220 */ /* 0x0c1fe20000410000 */
[----:B------:R-:W-:Y:S01]  /*83e0*/  UMOV UR7, 0x40000040 ;  /* 0x4000004000077882 */ /* 0x000fe20000000000 */
[----:B------:R-:W-:Y:S02]  /*83f0*/  FADD.FTZ R9, -R3, R8 ;  /* 0x0000000803097221 */ /* 0x000fe40000010100 */
[--C-:B------:R-:W-:Y:S01]  /*8400*/  FFMA.FTZ R13, R25, R0, -R11.reuse ;  /* 0x00000000190d7223 */ /* 0x100fe2000001080b */
[----:B------:R-:W-:Y:S01]  /*8410*/  FMNMX.FTZ R25, R31, R2, !PT ;  /* 0x000000021f197209 */ /* 0x000fe20007810000 */
[-CC-:B------:R-:W-:Y:S01]  /*8420*/  FFMA.FTZ R15, R29, R0.reuse, -R11.reuse ;  /* 0x000000001d0f7223 */ /* 0x180fe2000001080b */
[-CC-:B------:R-:W-:Y:S01]  /*8430*/  FFMA.FTZ R29, R37, R0.reuse, -R11.reuse ;  /* 0x00000000251d7223 */ /* 0x180fe2000001080b */
[-CC-:B------:R-:W-:Y:S01]  /*8440*/  FFMA.FTZ R33, R33, R0.reuse, -R11.reuse ;  /* 0x0000000021217223 */ /* 0x180fe2000001080b */
[----:B------:R-:W-:Y:S01]  /*8450*/  FMNMX.FTZ R2, R34, R25, !PT ;  /* 0x0000001922027209 */ /* 0x000fe20007810000 */
[-CC-:B------:R-:W-:Y:S01]  /*8460*/  FFMA.FTZ R49, R49, R0.reuse, -R11.reuse ;  /* 0x0000000031317223 */ /* 0x180fe2000001080b */
[--C-:B------:R-:W-:Y:S01]  /*8470*/  FFMA.FTZ R12, R61, R0, -R11.reuse ;  /* 0x000000003d0c7223 */ /* 0x100fe2000001080b */
[----:B------:R0:W-:Y:S01]  /*8480*/  MUFU.EX2 R21, R33 ;  /* 0x0000002100157308 */ /* 0x0001e20000000800 */
        /* <DEDUP_REMOVED lines=9> */
[-CC-:B0-----:R-:W-:Y:S01]  /*8520*/  FFMA.FTZ R33, R41, R0.reuse, -R11.reuse ;  /* 0x0000000029217223 */ /* 0x181fe2000001080b */
[-CC-:B------:R-:W-:Y:S01]  /*8530*/  FFMA.FTZ R8, R64, R0.reuse, -R11.reuse ;  /* 0x0000000040087223 */ /* 0x180fe2000001080b */
[-CC-:B------:R-:W-:Y:S01]  /*8540*/  FFMA.FTZ R10, R68, R0.reuse, -R11.reuse ;  /* 0x00000000440a7223 */ /* 0x180fe2000001080b */
[----:B------:R-:W-:Y:S01]  /*8550*/  FMNMX.FTZ R2, R42, R25, !PT ;  /* 0x000000192a027209 */ /* 0x000fe20007810000 */
[-CC-:B------:R-:W-:Y:S01]  /*8560*/  FFMA.FTZ R14, R76, R0.reuse, -R11.reuse ;  /* 0x000000004c0e7223 */ /* 0x180fe2000001080b */
[-CC-:B------:R-:W-:Y:S01]  /*8570*/  FFMA.FTZ R20, R80, R0.reuse, -R11.reuse ;  /* 0x0000000050147223 */ /* 0x180fe2000001080b */
[--C-:B------:R-:W-:Y:S01]  /*8580*/  FFMA.FTZ R84, R84, R0, -R11.reuse ;  /* 0x0000000054547223 */ /* 0x100fe2000001080b */
[----:B------:R-:W-:Y:S01]  /*8590*/  FMNMX.FTZ R25, R43, R2, !PT ;  /* 0x000000022b197209 */ /* 0x000fe20007810000 */
[-C--:B------:R-:W-:Y:S01]  /*85a0*/  FFMA.FTZ R85, R85, R0.reuse, -R11 ;  /* 0x0000000055557223 */ /* 0x080fe2000001080b */
[----:B------:R-:W-:Y:S01]  /*85b0*/  FMUL.FTZ R9, R9, R0 ;  /* 0x0000000009097220 */ /* 0x000fe20000410000 */
[----:B------:R-:W-:Y:S01]  /*85c0*/  MUFU.EX2 R148, R148 ;  /* 0x0000009400947308 */ /* 0x000fe20000000800 */
[----:B------:R-:W-:-:S04]  /*85d0*/  FMNMX.FTZ R2, R46, R25, !PT ;  /* 0x000000192e027209 */ /* 0x000fc80007810000 */
[----:B------:R-:W-:-:S03]  /*85e0*/  FMNMX.FTZ R25, R47, R2, !PT ;  /* 0x000000022f197209 */ /* 0x000fc60007810000 */
[----:B------:R-:W0:Y:S01]  /*85f0*/  MUFU.EX2 R9, R9 ;  /* 0x0000000900097308 */ /* 0x000e220000000800 */
[----:B------:R-:W-:-:S04]  /*8600*/  FMNMX.FTZ R2, R50, R25, !PT ;  /* 0x0000001932027209 */ /* 0x000fc80007810000 */
[----:B------:R-:W-:-:S03]  /*8610*/  FMNMX.FTZ R25, R51, R2, !PT ;  /* 0x0000000233197209 */ /* 0x000fc60007810000 */
[----:B------:R-:W1:Y:S01]  /*8620*/  MUFU.EX2 R13, R13 ;  /* 0x0000000d000d7308 */ /* 0x000e620000000800 */
[----:B------:R-:W-:-:S04]  /*8630*/  FMNMX.FTZ R2, R54, R25, !PT ;  /* 0x0000001936027209 */ /* 0x000fc80007810000 */
[----:B------:R-:W-:-:S03]  /*8640*/  FMNMX.FTZ R37, R55, R2, !PT ;  /* 0x0000000237257209 */ /* 0x000fc60007810000 */
[----:B------:R2:W-:Y:S01]  /*8650*/  MUFU.EX2 R25, R45 ;  /* 0x0000002d00197308 */ /* 0x0005e20000000800 */
[----:B------:R-:W-:Y:S01]  /*8660*/  FMNMX.FTZ R2, R58, R37, !PT ;  /* 0x000000253a027209 */ /* 0x000fe20007810000 */
[----:B0-----:R-:W-:-:S03]  /*8670*/  FFMA.FTZ R6, R9, R6, R148 ;  /* 0x0000000609067223 */ /* 0x001fc60000010094 */
[----:B------:R-:W-:-:S03]  /*8680*/  FMNMX.FTZ R37, R59, R2, !PT ;  /* 0x000000023b257209 */ /* 0x000fc60007810000 */
[----:B------:R-:W-:Y:S01]  /*8690*/  MUFU.EX2 R150, R150 ;  /* 0x0000009600967308 */ /* 0x000fe20000000800 */
[----:B------:R-:W-:Y:S01]  /*86a0*/  FMNMX.FTZ R2, R62, R37, !PT ;  /* 0x000000253e027209 */ /* 0x000fe20007810000 */
[-CC-:B--2---:R-:W-:Y:S01]  /*86b0*/  FFMA.FTZ R45, R53, R0.reuse, -R11.reuse ;  /* 0x00000000352d7223 */ /* 0x184fe2000001080b */
[-CC-:B------:R-:W-:Y:S01]  /*86c0*/  FFMA.FTZ R53, R65, R0.reuse, -R11.reuse ;  /* 0x0000000041357223 */ /* 0x180fe2000001080b */
[----:B------:R-:W-:Y:S01]  /*86d0*/  FFMA.FTZ R65, R77, R0, -R11 ;  /* 0x000000004d417223 */ /* 0x000fe2000001080b */
[----:B------:R-:W-:Y:S02]  /*86e0*/  FMNMX.FTZ R41, R63, R2, !PT ;  /* 0x000000023f297209 */ /* 0x000fe40007810000 */
[----:B-1----:R-:W-:Y:S01]  /*86f0*/  F2FP.BF16.F32.PACK_AB R148, R13, R148 ;  /* 0x000000940d94723e */ /* 0x002fe200000010ff */
[----:B------:R0:W-:Y:S01]  /*8700*/  MUFU.EX2 R37, R49 ;  /* 0x0000003100257308 */ /* 0x0001e20000000800 */
[----:B------:R-:W-:Y:S01]  /*8710*/  FMNMX.FTZ R2, R66, R41, !PT ;  /* 0x0000002942027209 */ /* 0x000fe20007810000 */
[----:B------:R-:W-:-:S02]  /*8720*/  WARPGROUP.DEPBAR.LE gsb0, 0x0 ;  /* 0x00008000000079c5 */ /* 0x000fc40000010000 */
[----:B------:R-:W-:Y:S01]  /*8730*/  WARPGROUP.ARRIVE ;  /* 0x00000000000079c5 */ /* 0x000fe20000000000 */
[----:B------:R-:W-:Y:S01]  /*8740*/  FMNMX.FTZ R41, R67, R2, !PT ;  /* 0x0000000243297209 */ /* 0x000fe20007810000 */
[-CC-:B------:R-:W-:Y:S01]  /*8750*/  FFMA.FTZ R142, R44, R0.reuse, -R11.reuse ;  /* 0x000000002c8e7223 */ /* 0x180fe2000001080b */
[----:B------:R-:W-:-:S03]  /*8760*/  FFMA.FTZ R140, R40, R0, -R11 ;  /* 0x00000000288c7223 */ /* 0x000fc6000001080b */
[----:B------:R-:W1:Y:S01]  /*8770*/  S2R R44, SR_TID.X ;  /* 0x00000000002c7919 */ /* 0x000e620000002100 */
[----:B------:R-:W-:Y:S01]  /*8780*/  FMNMX.FTZ R2, R70, R41, !PT ;  /* 0x0000002946027209 */ /* 0x000fe20007810000 */
[----:B------:R-:W-:Y:S01]  /*8790*/  HGMMA.64x64x16.F32.BF16 R88, R136, gdesc[UR4].tnspB, R88, gsb0 ;  /* 0x40e0000488587df0 */ /* 0x000fe20008001858 */
[----:B------:R-:W-:Y:S01]  /*87a0*/  UIADD3 UR6, UR10, 0x200, URZ ;  /* 0x000002000a067890 */ /* 0x000fe2000fffe03f */
[----:B------:R-:W-:Y:S01]  /*87b0*/  MUFU.EX2 R15, R15 ;  /* 0x0000000f000f7308 */ /* 0x000fe20000000800 */
[----:B------:R-:W-:Y:S01]  /*87c0*/  UMOV UR7, 0x40000040 ;  /* 0x4000004000077882 */ /* 0x000fe20000000000 */
[----:B------:R-:W-:-:S04]  /*87d0*/  FMNMX.FTZ R41, R71, R2, !PT ;  /* 0x0000000247297209 */ /* 0x000fc80007810000 */
[----:B------:R-:W-:Y:S02]  /*87e0*/  FMNMX.FTZ R2, R74, R41, !PT ;  /* 0x000000294a027209 */ /* 0x000fe40007810000 */
[----:B------:R-:W-:Y:S02]  /*87f0*/  MUFU.EX2 R144, R144 ;  /* 0x0000009000907308 */ /* 0x000fe40000000800 */
[----:B------:R-:W-:-:S04]  /*8800*/  FMNMX.FTZ R41, R75, R2, !PT ;  /* 0x000000024b297209 */ /* 0x000fc80007810000 */
[----:B------:R-:W-:Y:S02]  /*8810*/  FMNMX.FTZ R2, R78, R41, !PT ;  /* 0x000000294e027209 */ /* 0x000fe40007810000 */
[----:B------:R2:W-:Y:S02]  /*8820*/  MUFU.EX2 R41, R57 ;  /* 0x0000003900297308 */ /* 0x0005e40000000800 */
[----:B0-----:R-:W-:-:S04]  /*8830*/  FMNMX.FTZ R49, R79, R2, !PT ;  /* 0x000000024f317209 */ /* 0x001fc80007810000 */
[----:B------:R-:W-:Y:S02]  /*8840*/  FMNMX.FTZ R2, R82, R49, !PT ;  /* 0x0000003152027209 */ /* 0x000fe40007810000 */
[----:B------:R-:W-:Y:S01]  /*8850*/  MUFU.EX2 R146, R146 ;  /* 0x0000009200927308 */ /* 0x000fe20000000800 */
[--C-:B--2---:R-:W-:Y:S01]  /*8860*/  FFMA.FTZ R57, R69, R0, -R11.reuse ;  /* 0x0000000045397223 */ /* 0x104fe2000001080b */
[----:B------:R-:W-:Y:S01]  /*8870*/  FMNMX.FTZ R49, R83, R2, !PT ;  /* 0x0000000253317209 */ /* 0x000fe20007810000 */
[----:B------:R-:W-:Y:S01]  /*8880*/  FFMA.FTZ R69, R81, R0, -R11 ;  /* 0x0000000051457223 */ /* 0x000fe2000001080b */
[----:B-1----:R-:W-:Y:S02]  /*8890*/  ISETP.GE.U32.AND P2, PT, R44, 0x180, PT ;  /* 0x000001802c00780c */ /* 0x002fe40003f46070 */
[----:B------:R-:W-:Y:S02]  /*88a0*/  FMNMX.FTZ R2, R86, R49, !PT ;  /* 0x0000003156027209 */ /* 0x000fe40007810000 */
[----:B------:R0:W-:Y:S02]  /*88b0*/  MUFU.EX2 R49, R12 ;  /* 0x0000000c00317308 */ /* 0x0001e40000000800 */
[----:B------:R-:W-:-:S05]  /*88c0*/  FMNMX.FTZ R2, R87, R2, !PT ;  /* 0x0000000257027209 */ /* 0x000fca0007810000 */
[----:B------:R-:W1:Y:S01]  /*88d0*/  SHFL.BFLY PT, R61, R2, 0x2, 0x1f ;  /* 0x0c401f00023d7f89 */ /* 0x000e6200000e0000 */
[----:B------:R-:W-:Y:S01]  /*88e0*/  MUFU.EX2 R29, R29 ;  /* 0x0000001d001d7308 */ /* 0x000fe20000000800 */
[----:B0-----:R-:W-:-:S07]  /*88f0*/  FFMA.FTZ R12, R72, R0, -R11 ;  /* 0x00000000480c7223 */ /* 0x001fce000001080b */
[----:B------:R-:W-:Y:S08]  /*8900*/  MUFU.EX2 R140, R140 ;  /* 0x0000008c008c7308 */ /* 0x000ff00000000800 */
[----:B------:R-:W-:Y:S01]  /*8910*/  MUFU.EX2 R33, R33 ;  /* 0x0000002100217308 */ /* 0x000fe20000000800 */
[----:B-1----:R-:W-:Y:S01]  /*8920*/  FMNMX.FTZ R24, R2, R61, !PT ;  /* 0x0000003d02187209 */ /* 0x002fe20007810000 */
[----:B------:R-:W-:-:S06]  /*8930*/  FFMA.FTZ R61, R73, R0, -R11 ;  /* 0x00000000493d7223 */ /* 0x000fcc000001080b */
[----:B------:R-:W-:Y:S01]  /*8940*/  MUFU.EX2 R142, R142 ;  /* 0x0000008e008e7308 */ /* 0x000fe20000000800 */
[----:B------:R-:W0:Y:S07]  /*8950*/  SHFL.BFLY PT, R73, R24, 0x1, 0x1f ;  /* 0x0c201f0018497f89 */ /* 0x000e2e00000e0000 */
[----:B------:R-:W-:Y:S01]  /*8960*/  MUFU.EX2 R45, R45 ;  /* 0x0000002d002d7308 */ /* 0x000fe20000000800 */
[----:B------:R-:W-:Y:S02]  /*8970*/  WARPGROUP.DEPBAR.LE gsb0, 0x0 ;  /* 0x00008000000079c5 */ /* 0x000fe40000010000 */
[----:B------:R-:W-:Y:S01]  /*8980*/  WARPGROUP.ARRIVE ;  /* 0x00000000000079c5 */ /* 0x000fe20000000000 */
[-CC-:B------:R-:W-:Y:S01]  /*8990*/  FFMA.FTZ R136, R48, R0.reuse, -R11.reuse ;  /* 0x0000000030887223 */ /* 0x180fe2000001080b */
[----:B------:R-:W-:-:S03]  /*89a0*/  FFMA.FTZ R138, R52, R0, -R11 ;  /* 0x00000000348a7223 */ /* 0x000fc6000001080b */
[----:B------:R-:W-:Y:S01]  /*89b0*/  MUFU.EX2 R8, R8 ;  /* 0x0000000800087308 */ /* 0x000fe20000000800 */
[----:B------:R-:W-:Y:S01]  /*89c0*/  HGMMA.64x64x16.F32.BF16 R88, R132, gdesc[UR4].tnspB, R88, gsb0 ;  /* 0x40e0000484587df0 */ /* 0x000fe20008001858 */
[----:B------:R-:W-:Y:S01]  /*89d0*/  UIADD3 UR6, UR10, 0x280, URZ ;  /* 0x000002800a067890 */ /* 0x000fe2000fffe03f */
[----:B------:R-:W-:-:S05]  /*89e0*/  UMOV UR7, 0x40000040 ;  /* 0x4000004000077882 */ /* 0x000fca0000000000 */
[----:B------:R-:W-:Y:S01]  /*89f0*/  MUFU.EX2 R136, R136 ;  /* 0x0000008800887308 */ /* 0x000fe20000000800 */
[----:B0-----:R-:W-:-:S07]  /*8a00*/  FMNMX.FTZ R2, R24, R73, !PT ;  /* 0x0000004918027209 */ /* 0x001fce0007810000 */
        /* <DEDUP_REMOVED lines=13> */
[C---:B------:R-:W-:Y:S02]  /*8ae0*/  FADD.FTZ R11, -R2.reuse, R7 ;  /* 0x00000007020b7221 */ /* 0x040fe40000010100 */
[----:B------:R-:W-:Y:S01]  /*8af0*/  MUFU.EX2 R69, R69 ;  /* 0x0000004500457308 */ /* 0x000fe20000000800 */
[----:B------:R-:W-:Y:S01]  /*8b00*/  HGMMA.64x64x16.F32.BF16 R88, R128, gdesc[UR4].tnspB, R88, gsb0 ;  /* 0x40e0000480587df0 */ /* 0x000fe20008001858 */
[----:B------:R-:W-:Y:S01]  /*8b10*/  UIADD3 UR6, UR10, 0x300, URZ ;  /* 0x000003000a067890 */ /* 0x000fe2000fffe03f */
[-C--:B------:R-:W-:Y:S01]  /*8b20*/  FMUL.FTZ R28, R11, R0.reuse ;  /* 0x000000000b1c7220 */ /* 0x080fe20000410000 */
[----:B------:R-:W-:Y:S01]  /*8b30*/  UMOV UR7, 0x40000040 ;  /* 0x4000004000077882 */ /* 0x000fe20000000000 */
[----:B------:R-:W-:-:S03]  /*8b40*/  FMUL.FTZ R11, R2, R0 ;  /* 0x00000000020b7220 */ /* 0x000fc60000410000 */
[----:B------:R-:W-:Y:S01]  /*8b50*/  MUFU.EX2 R132, R132 ;  /* 0x0000008400847308 */ /* 0x000fe20000000800 */
[-CC-:B------:R-:W-:Y:S01]  /*8b60*/  FFMA.FTZ R149, R26, R0.reuse, -R11.reuse ;  /* 0x000000001a957223 */ /* 0x180fe2000001080b */
[-CC-:B------:R-:W-:Y:S01]  /*8b70*/  FFMA.FTZ R26, R27, R0.reuse, -R11.reuse ;  /* 0x000000001b1a7223 */ /* 0x180fe2000001080b */
[----:B------:R-:W-:Y:S02]  /*8b80*/  IMAD.U32 R27, RZ, RZ, UR37 ;  /* 0x00000025ff1b7e24 */ /* 0x000fe4000f8e00ff */
[-CC-:B------:R-:W-:Y:S01]  /*8b90*/  FFMA.FTZ R151, R30, R0.reuse, -R11.reuse ;  /* 0x000000001e977223 */ /* 0x180fe2000001080b */
[-CC-:B------:R-:W-:Y:S01]  /*8ba0*/  FFMA.FTZ R30, R31, R0.reuse, -R11.reuse ;  /* 0x000000001f1e7223 */ /* 0x180fe2000001080b */
[----:B------:R-:W-:Y:S02]  /*8bb0*/  VIADD R31, R22, 0x9 ;  /* 0x00000009161f7836 */ /* 0x000fe40000000000 */
[-CC-:B------:R-:W-:Y:S01]  /*8bc0*/  FFMA.FTZ R145, R34, R0.reuse, -R11.reuse ;  /* 0x0000000022917223 */ /* 0x180fe2000001080b */
[----:B------:R-:W-:Y:S01]  /*8bd0*/  MUFU.EX2 R28, R28 ;  /* 0x0000001c001c7308 */ /* 0x000fe20000000800 */
[----:B------:R-:W-:Y:S01]  /*8be0*/  @!P1 LEA R27, R27, UR45, 0x3 ;  /* 0x0000002d1b1b9c11 */ /* 0x000fe2000f8e18ff */
[-CC-:B------:R-:W-:Y:S01]  /*8bf0*/  FFMA.FTZ R32, R35, R0.reuse, -R11.reuse ;  /* 0x0000000023207223 */ /* 0x180fe2000001080b */
[----:B------:R-:W-:Y:S01]  /*8c00*/  SEL R31, R31, 0x9, !P2 ;  /* 0x000000091f1f7807 */ /* 0x000fe20005000000 */
[-CC-:B------:R-:W-:Y:S01]  /*8c10*/  FFMA.FTZ R147, R38, R0.reuse, -R11.reuse ;  /* 0x0000000026937223 */ /* 0x180fe2000001080b */
[----:B------:R-:W-:Y:S01]  /*8c20*/  FFMA.FTZ R143, R46, R0, -R11 ;  /* 0x000000002e8f7223 */ /* 0x000fe2000001080b */
[----:B------:R-:W-:-:S02]  /*8c30*/  @!P1 VIADD R27, R27, 0x16840 ;  /* 0x000168401b1b9836 */ /* 0x000fc40000000000 */
        /* <DEDUP_REMOVED lines=20> */
[----:B------:R-:W-:Y:S01]  /*8d80*/  FFMA.FTZ R86, R86, R0, -R11 ;  /* 0x0000000056567223 */ /* 0x000fe2000001080b */
[----:B------:R-:W-:Y:S01]  /*8d90*/  IMAD.U32 R35, RZ, RZ, UR22 ;  /* 0x00000016ff237e24 */ /* 0x000fe2000f8e00ff */
[C---:B------:R-:W-:Y:S01]  /*8da0*/  ISETP.GT.AND P2, PT, R4.reuse, UR21, PT ;  /* 0x0000001504007c0c */ /* 0x040fe2000bf44270 */
[----:B------:R-:W-:Y:S01]  /*8db0*/  UMOV UR22, UR37 ;  /* 0x0000002500167c82 */ /* 0x000fe20008000000 */
[----:B------:R-:W-:Y:S01]  /*8dc0*/  VIADD R4, R4, 0xffffffff ;  /* 0xffffffff04047836 */ /* 0x000fe20000000000 */
[----:B------:R-:W0:Y:S01]  /*8dd0*/  MUFU.EX2 R30, R30 ;  /* 0x0000001e001e7308 */ /* 0x000e220000000800 */
[C---:B-1----:R-:W-:Y:S01]  /*8de0*/  FADD.FTZ R46, R26.reuse, R5 ;  /* 0x000000051a2e7221 */ /* 0x042fe20000010000 */
[----:B------:R-:W-:-:S02]  /*8df0*/  F2FP.BF16.F32.PACK_AB R149, R26, R149 ;  /* 0x000000951a95723e */ /* 0x000fc400000010ff */
[----:B------:R-:W-:-:S04]  /*8e00*/  @!P1 LEA R35, R35, UR45, 0x3 ;  /* 0x0000002d23239c11 */ /* 0x000fc8000f8e18ff */
[----:B------:R-:W1:Y:S01]  /*8e10*/  MUFU.EX2 R145, R145 ;  /* 0x0000009100917308 */ /* 0x000e620000000800 */
[----:B--2---:R-:W-:-:S07]  /*8e20*/  FADD.FTZ R5, R151, R46 ;  /* 0x0000002e97057221 */ /* 0x004fce0000010000 */
[----:B------:R-:W2:Y:S01]  /*8e30*/  MUFU.EX2 R32, R32 ;  /* 0x0000002000207308 */ /* 0x000ea20000000800 */
[C---:B0-----:R-:W-:Y:S01]  /*8e40*/  FADD.FTZ R46, R30.reuse, R5 ;  /* 0x000000051e2e7221 */ /* 0x041fe20000010000 */
[----:B------:R-:W-:-:S06]  /*8e50*/  F2FP.BF16.F32.PACK_AB R151, R30, R151 ;  /* 0x000000971e97723e */ /* 0x000fcc00000010ff */
[----:B------:R-:W0:Y:S01]  /*8e60*/  MUFU.EX2 R147, R147 ;  /* 0x0000009300937308 */ /* 0x000e220000000800 */
[----:B-1----:R-:W-:Y:S01]  /*8e70*/  FADD.FTZ R5, R145, R46 ;  /* 0x0000002e91057221 */ /* 0x002fe20000010000 */
[----:B------:R-:W-:Y:S01]  /*8e80*/  FFMA.FTZ R46, R67, R0, -R11 ;  /* 0x00000000432e7223 */ /* 0x000fe2000001080b */
[----:B------:R-:W-:Y:S02]  /*8e90*/  WARPGROUP.DEPBAR.LE gsb0, 0x0 ;  /* 0x00008000000079c5 */ /* 0x000fe40000010000 */
[----:B------:R-:W-:-:S03]  /*8ea0*/  WARPGROUP.ARRIVE ;  /* 0x00000000000079c5 */ /* 0x000fc60000000000 */
[----:B------:R-:W1:Y:S01]  /*8eb0*/  MUFU.EX2 R34, R34 ;  /* 0x0000002200227308 */ /* 0x000e620000000800 */
[----:B--2---:R-:W-:Y:S01]  /*8ec0*/  FADD.FTZ R50, R32, R5 ;  /* 0x0000000520327221 */ /* 0x004fe20000010000 */
[-CC-:B------:R-:W-:Y:S01]  /*8ed0*/  FFMA.FTZ R129, R66, R0.reuse, -R11.reuse ;  /* 0x0000000042817223 */ /* 0x180fe2000001080b */
[----:B------:R-:W-:Y:S01]  /*8ee0*/  F2FP.BF16.F32.PACK_AB R145, R32, R145 ;  /* 0x000000912091723e */ /* 0x000fe200000010ff */
[----:B------:R-:W-:Y:S01]  /*8ef0*/  FFMA.FTZ R131, R70, R0, -R11 ;  /* 0x0000000046837223 */ /* 0x000fe2000001080b */
[----:B------:R-:W-:Y:S01]  /*8f00*/  HGMMA.64x64x16.F32.BF16 R88, R124, gdesc[UR4].tnspB, R88, gsb0 ;  /* 0x40e000047c587df0 */ /* 0x000fe20008001858 */
[----:B------:R-:W-:Y:S01]  /*8f10*/  UIADD3 UR6, UR10, 0x380, URZ ;  /* 0x000003800a067890 */ /* 0x000fe2000fffe03f */
[----:B0-----:R-:W-:Y:S01]  /*8f20*/  FADD.FTZ R5, R147, R50 ;  /* 0x0000003293057221 */ /* 0x001fe20000010000 */
[----:B------:R-:W-:Y:S01]  /*8f30*/  UMOV UR7, 0x40000040 ;  /* 0x4000004000077882 */ /* 0x000fe20000000000 */
[----:B------:R-:W0:Y:S01]  /*8f40*/  MUFU.EX2 R141, R141 ;  /* 0x0000008d008d7308 */ /* 0x000e220000000800 */
[----:B------:R-:W-:-:S02]  /*8f50*/  F2FP.BF16.F32.PACK_AB R128, R53, R8 ;  /* 0x000000083580723e */ /* 0x000fc400000010ff */
[----:B------:R-:W-:-:S05]  /*8f60*/  F2FP.BF16.F32.PACK_AB R130, R57, R10 ;  /* 0x0000000a3982723e */ /* 0x000fca00000010ff */
        /* <DEDUP_REMOVED lines=21> */
[----:B--2---:R-:W-:Y:S01]  /*90c0*/  FADD.FTZ R30, R42, R5 ;  /* 0x000000052a1e7221 */ /* 0x004fe20000010000 */
[----:B------:R-:W-:Y:S02]  /*90d0*/  WARPGROUP.DEPBAR.LE gsb0, 0x0 ;  /* 0x00008000000079c5 */ /* 0x000fe40000010000 */
[----:B------:R-:W-:Y:S01]  /*90e0*/  WARPGROUP.ARRIVE ;  /* 0x00000000000079c5 */ /* 0x000fe20000000000 */
[-CC-:B------:R-:W-:Y:S01]  /*90f0*/  FFMA.FTZ R125, R74, R0.reuse, -R11.reuse ;  /* 0x000000004a7d7223 */ /* 0x180fe2000001080b */
[----:B------:R-:W-:Y:S01]  /*9100*/  FFMA.FTZ R127, R78, R0, -R11 ;  /* 0x000000004e7f7223 */ /* 0x000fe2000001080b */
[----:B------:R-:W-:Y:S01]  /*9110*/  F2FP.BF16.F32.PACK_AB R139, R42, R139 ;  /* 0x0000008b2a8b723e */ /* 0x000fe200000010ff */
[----:B------:R-:W-:Y:S01]  /*9120*/  MUFU.EX2 R134, R134 ;  /* 0x0000008600867308 */ /* 0x000fe20000000800 */
[----:B-1----:R-:W-:Y:S01]  /*9130*/  FADD.FTZ R5, R133, R30 ;  /* 0x0000001e85057221 */ /* 0x002fe20000010000 */
[----:B------:R-:W-:Y:S01]  /*9140*/  HGMMA.64x64x16.F32.BF16 R88, R120, gdesc[UR4].tnspB, R88, gsb0 ;  /* 0x40e0000478587df0 */ /* 0x000fe20008001858 */
[----:B------:R-:W-:-:S02]  /*9150*/  F2FP.BF16.F32.PACK_AB R124, R61, R12 ;  /* 0x0000000c3d7c723e */ /* 0x000fc400000010ff */
[----:B------:R-:W-:-:S03]  /*9160*/  F2FP.BF16.F32.PACK_AB R126, R65, R14 ;  /* 0x0000000e417e723e */ /* 0x000fc600000010ff */
[----:B------:R-:W1:Y:S01]  /*9170*/  MUFU.EX2 R135, R135 ;  /* 0x0000008700877308 */ /* 0x000e620000000800 */
[C---:B0-----:R-:W-:Y:S01]  /*9180*/  FADD.FTZ R30, R44.reuse, R5 ;  /* 0x000000052c1e7221 */ /* 0x041fe20000010000 */
[----:B------:R-:W-:-:S06]  /*9190*/  F2FP.BF16.F32.PACK_AB R133, R44, R133 ;  /* 0x000000852c85723e */ /* 0x000fcc00000010ff */
[----:B------:R-:W-:Y:S08]  /*91a0*/  MUFU.EX2 R129, R129 ;  /* 0x0000008100817308 */ /* 0x000ff00000000800 */
[----:B------:R-:W-:Y:S01]  /*91b0*/  MUFU.EX2 R46, R46 ;  /* 0x0000002e002e7308 */ /* 0x000fe20000000800 */
[----:B-1----:R-:W-:-:S07]  /*91c0*/  FADD.FTZ R5, R135, R30 ;  /* 0x0000001e87057221 */ /* 0x002fce0000010000 */
        /* <DEDUP_REMOVED lines=10> */
[----:B0-----:R-:W-:Y:S01]  /*9270*/  @!P1 VIADD R31, R35, 0x16860 ;  /* 0x00016860231f9836 */ /* 0x001fe20000000000 */
[----:B------:R-:W-:Y:S01]  /*9280*/  F2FP.BF16.F32.PACK_AB R120, R69, R20 ;  /* 0x000000144578723e */ /* 0x000fe200000010ff */
[-C--:B------:R-:W-:Y:S01]  /*9290*/  FMUL.FTZ R88, R88, R9.reuse ;  /* 0x0000000958587220 */ /* 0x080fe20000410000 */
[-C--:B------:R-:W-:Y:S01]  /*92a0*/  FMUL.FTZ R89, R89, R9.reuse ;  /* 0x0000000959597220 */ /* 0x080fe20000410000 */
[-C--:B------:R-:W-:Y:S01]  /*92b0*/  FMUL.FTZ R92, R92, R9.reuse ;  /* 0x000000095c5c7220 */ /* 0x080fe20000410000 */
[----:B------:R-:W-:Y:S01]  /*92c0*/  @!P1 PRMT R31, RZ, 0x654, R31 ;  /* 0x00000654ff1f9816 */ /* 0x000fe2000000001f */
[----:B-1----:R-:W-:Y:S01]  /*92d0*/  FADD.FTZ R27, R13, R6 ;  /* 0x000000060d1b7221 */ /* 0x002fe20000010000 */
[----:B------:R-:W-:Y:S01]  /*92e0*/  FFMA.FTZ R6, R63, R0, -R11 ;  /* 0x000000003f067223 */ /* 0x000fe2000001080b */
[----:B------:R-:W-:Y:S01]  /*92f0*/  MUFU.EX2 R24, R84 ;  /* 0x0000005400187308 */ /* 0x000fe20000000800 */
[----:B------:R0:W-:Y:S01]  /*9300*/  @!P1 SYNCS.ARRIVE.TRANS64.RED.A1T0 RZ, [R31+URZ], RZ ;  /* 0x000000ff1fff99a7 */ /* 0x0001e2000810043f */
[----:B------:R-:W-:Y:S01]  /*9310*/  FADD.FTZ R48, R150, R27 ;  /* 0x0000001b96307221 */ /* 0x000fe20000010000 */
[----:B------:R-:W-:Y:S01]  /*9320*/  F2FP.BF16.F32.PACK_AB R150, R15, R150 ;  /* 0x000000960f96723e */ /* 0x000fe200000010ff */
[-C--:B------:R-:W-:Y:S01]  /*9330*/  FMUL.FTZ R93, R93, R9.reuse ;  /* 0x000000095d5d7220 */ /* 0x080fe20000410000 */
        /* <DEDUP_REMOVED lines=10> */
[-CC-:B------:R-:W-:Y:S01]  /*93e0*/  FFMA.FTZ R48, R71, R0.reuse, -R11.reuse ;  /* 0x0000000047307223 */ /* 0x180fe2000001080b */
[----:B------:R-:W-:Y:S01]  /*93f0*/  FFMA.FTZ R11, R87, R0, -R11 ;  /* 0x00000000570b7223 */ /* 0x000fe2000001080b */
[----:B------:R-:W-:Y:S01]  /*9400*/  MUFU.EX2 R123, R86 ;  /* 0x00000056007b7308 */ /* 0x000fe20000000800 */
        /* <DEDUP_REMOVED lines=9> */
[C---:B-1----:R-:W-:Y:S01]  /*94a0*/  FADD.FTZ R30, R6.reuse, R5 ;  /* 0x00000005061e7221 */ /* 0x042fe20000010000 */
        /* <DEDUP_REMOVED lines=15> */
[----:B--2---:R-:W-:Y:S01]  /*95a0*/  FADD.FTZ R30, R48, R5 ;  /* 0x00000005301e7221 */ /* 0x004fe20000010000 */
[C---:B------:R-:W-:Y:S01]  /*95b0*/  F2FP.BF16.F32.PACK_AB R136, R37.reuse, R136 ;  /* 0x000000882588723e */ /* 0x040fe200000010ff */
[-C--:B------:R-:W-:Y:S01]  /*95c0*/  FMUL.FTZ R90, R90, R28.reuse ;  /* 0x0000001c5a5a7220 */ /* 0x080fe20000410000 */
[----:B------:R-:W-:Y:S01]  /*95d0*/  FADD.FTZ R13, R37, R52 ;  /* 0x00000034250d7221 */ /* 0x000fe20000010000 */
[----:B------:R-:W-:Y:S01]  /*95e0*/  FADD.FTZ R5, R125, R30 ;  /* 0x0000001e7d057221 */ /* 0x000fe20000010000 */
[----:B------:R-:W-:Y:S01]  /*95f0*/  F2FP.BF16.F32.PACK_AB R131, R48, R131 ;  /* 0x000000833083723e */ /* 0x000fe200000010ff */
[----:B------:R-:W-:Y:S01]  /*9600*/  FMUL.FTZ R91, R91, R28 ;  /* 0x0000001c5b5b7220 */ /* 0x000fe20000410000 */
[----:B------:R-:W-:Y:S01]  /*9610*/  FADD.FTZ R52, R138, R13 ;  /* 0x0000000d8a347221 */ /* 0x000fe20000010000 */
[----:B------:R-:W-:Y:S01]  /*9620*/  FADD.FTZ R6, R26, R5 ;  /* 0x000000051a067221 */ /* 0x000fe20000010000 */
[----:B-1----:R-:W-:Y:S01]  /*9630*/  F2FP.BF16.F32.PACK_AB R122, R7, R24 ;  /* 0x00000018077a723e */ /* 0x002fe200000010ff */
[----:B------:R-:W-:Y:S01]  /*9640*/  FMUL.FTZ R94, R94, R28 ;  /* 0x0000001c5e5e7220 */ /* 0x000fe20000410000 */
[----:B------:R-:W-:Y:S01]  /*9650*/  FADD.FTZ R13, R45, R52 ;  /* 0x000000342d0d7221 */ /* 0x000fe20000010000 */
[----:B------:R-:W-:Y:S01]  /*9660*/  FADD.FTZ R6, R127, R6 ;  /* 0x000000067f067221 */ /* 0x000fe20000010000 */
[----:B------:R-:W-:Y:S01]  /*9670*/  F2FP.BF16.F32.PACK_AB R138, R45, R138 ;  /* 0x0000008a2d8a723e */ /* 0x000fe200000010ff */
[----:B------:R-:W-:Y:S01]  /*9680*/  FMUL.FTZ R95, R95, R28 ;  /* 0x0000001c5f5f7220 */ /* 0x000fe20000410000 */
[----:B------:R-:W-:Y:S01]  /*9690*/  FADD.FTZ R32, R132, R13 ;  /* 0x0000000d84207221 */ /* 0x000fe20000010000 */
[----:B------:R-:W-:Y:S01]  /*96a0*/  FADD.FTZ R6, R79, R6 ;  /* 0x000000064f067221 */ /* 0x000fe20000010000 */
        /* <DEDUP_REMOVED lines=11> */
[----:B------:R-:W-:Y:S01]  /*9760*/  F2FP.BF16.F32.PACK_AB R127, R79, R127 ;  /* 0x0000007f4f7f723e */ /* 0x000fe200000010ff */
[-C--:B------:R-:W-:Y:S01]  /*9770*/  FMUL.FTZ R103, R103, R28.reuse ;  /* 0x0000001c67677220 */ /* 0x080fe20000410000 */
[----:B------:R-:W-:Y:S01]  /*9780*/  F2FP.BF16.F32.PACK_AB R121, R83, R121 ;  /* 0x000000795379723e */ /* 0x000fe200000010ff */
        /* <DEDUP_REMOVED lines=10> */
[----:B------:R-:W1:Y:S01]  /*9830*/  MUFU.EX2 R10, R11 ;  /* 0x0000000b000a7308 */ /* 0x000e620000000800 */
[----:B------:R-:W-:Y:S01]  /*9840*/  FMUL.FTZ R119, R119, R28 ;  /* 0x0000001c77777220 */ /* 0x000fe20000410000 */
[----:B------:R-:W-:-:S04]  /*9850*/  FADD.FTZ R13, R57, R32 ;  /* 0x00000020390d7221 */ /* 0x000fc80000010000 */
[----:B------:R-:W-:-:S04]  /*9860*/  FADD.FTZ R32, R12, R13 ;  /* 0x0000000d0c207221 */ /* 0x000fc80000010000 */
[----:B------:R-:W-:-:S04]  /*9870*/  FADD.FTZ R13, R61, R32 ;  /* 0x000000203d0d7221 */ /* 0x000fc80000010000 */
[----:B------:R-:W-:-:S04]  /*9880*/  FADD.FTZ R8, R14, R13 ;  /* 0x0000000d0e087221 */ /* 0x000fc80000010000 */
[----:B------:R-:W-:-:S04]  /*9890*/  FADD.FTZ R5, R65, R8 ;  /* 0x0000000841057221 */ /* 0x000fc80000010000 */
[----:B------:R-:W-:-:S04]  /*98a0*/  FADD.FTZ R8, R20, R5 ;  /* 0x0000000514087221 */ /* 0x000fc80000010000 */
[----:B------:R-:W-:-:S04]  /*98b0*/  FADD.FTZ R5, R69, R8 ;  /* 0x0000000845057221 */ /* 0x000fc80000010000 */
[----:B------:R-:W-:Y:S01]  /*98c0*/  FADD.FTZ R8, R24, R5 ;  /* 0x0000000518087221 */ /* 0x000fe20000010000 */
[----:B------:R-:W-:Y:S01]  /*98d0*/  FADD.FTZ R5, R123, R6 ;  /* 0x000000067b057221 */ /* 0x000fe20000010000 */
[C---:B-1----:R-:W-:Y:S02]  /*98e0*/  F2FP.BF16.F32.PACK_AB R123, R10.reuse, R123 ;  /* 0x0000007b0a7b723e */ /* 0x042fe400000010ff */
[----:B------:R-:W-:Y:S01]  /*98f0*/  FADD.FTZ R6, R7, R8 ;  /* 0x0000000807067221 */ /* 0x000fe20000010000 */
[----:B------:R-:W-:Y:S01]  /*9900*/  FADD.FTZ R5, R10, R5 ;  /* 0x000000050a057221 */ /* 0x000fe20000010000 */
[----:B------:R-:W-:Y:S02]  /*9910*/  IMAD.MOV.U32 R7, RZ, RZ, R2 ;  /* 0x000000ffff077224 */ /* 0x000fe400078e0002 */
[----:B------:R-:W-:Y:S01]  /*9920*/  IMAD.MOV.U32 R8, RZ, RZ, R3 ;  /* 0x000000ffff087224 */ /* 0x000fe200078e0003 */
[----:B0-----:R-:W-:Y:S06]  /*9930*/  @P2 BRA `(.L_x_13737) ;  /* 0xffffffe000e42947 */ /* 0x001fec000383ffff */
.L_x_13728:
        /* <DEDUP_REMOVED lines=9> */
.L_x_13755:
        /* <DEDUP_REMOVED lines=9> */
.L_x_13740:
[----:B------:R-:W-:Y:S01]  /*9a60*/  ULEA UR6, UR37, UR45, 0x3 ;  /* 0x0000002d25067291 */ /* 0x000fe2000f8e183f */
[----:B------:R-:W-:-:S05]  /*9a70*/  IMAD.U32 R0, RZ, RZ, UR46 ;  /* 0x0000002eff007e24 */ /* 0x000fca000f8e00ff */
[----:B------:R-:W-:-:S04]  /*9a80*/  SHF.L.U32 R0, R0, 0x1f, RZ ;  /* 0x0000001f00007819 */ /* 0x000fc800000006ff */
[----:B------:R0:W1:Y:S01]  /*9a90*/  SYNCS.PHASECHK.TRANS64.TRYWAIT P2, [UR6+0x16830], R0 ;  /* 0x01683000ff0075a7 */ /* 0x0000620008040146 */
[----:B------:R-:W-:Y:S05]  /*9aa0*/  @!P0 BRA `(.L_x_13741) ;  /* 0x0000000000048947 */ /* 0x000fea0003800000 */
[----:B------:R-:W-:Y:S01]  /*9ab0*/  BPT.TRAP 0x1 ;  /* 0x000000040000795c */ /* 0x000fe20000300000 */
.L_x_13741:
[----:B-1----:R-:W-:Y:S05]  /*9ac0*/  @P2 BRA `(.L_x_13739) ;  /* 0x0000000000082947 */ /* 0x002fea0003800000 */
[----:B------:R-:W1:Y:S02]  /*9ad0*/  SYNCS.PHASECHK.TRANS64.TRYWAIT P2, [UR6+0x16830], R0 ;  /* 0x01683000ff0075a7 */ /* 0x000e640008040146 */
[----:B-1----:R-:W-:Y:S05]  /*9ae0*/  @!P2 BRA `(.L_x_13742) ;  /* 0x000000a80040a947 */ /* 0x002fea0003800000 */
.L_x_13739:
        /* <DEDUP_REMOVED lines=25> */
.L_x_13744:
[----:B------:R-:W-:Y:S01]  /*9c80*/  ULEA UR6, UR24, UR45, 0x3 ;  /* 0x0000002d18067291 */ /* 0x000fe2000f8e183f */
[----:B------:R-:W-:-:S05]  /*9c90*/  IMAD.U32 R0, RZ, RZ, UR25 ;  /* 0x00000019ff007e24 */ /* 0x000fca000f8e00ff */
[----:B------:R-:W-:-:S04]  /*9ca0*/  SHF.L.U32 R0, R0, 0x1f, RZ ;  /* 0x0000001f00007819 */ /* 0x000fc800000006ff */
[----:B------:R0:W1:Y:S01]  /*9cb0*/  SYNCS.PHASECHK.TRANS64.TRYWAIT P2, [UR6+0x16850], R0 ;  /* 0x01685000ff0075a7 */ /* 0x0000620008040146 */
[----:B------:R-:W-:Y:S05]  /*9cc0*/  @!P0 BRA `(.L_x_13745) ;  /* 0x0000000000048947 */ /* 0x000fea0003800000 */
[----:B------:R-:W-:Y:S01]  /*9cd0*/  BPT.TRAP 0x1 ;  /* 0x000000040000795c */ /* 0x000fe20000300000 */
.L_x_13745:
[----:B-1----:R-:W-:Y:S05]  /*9ce0*/  @P2 BRA `(.L_x_13743) ;  /* 0x0000000000082947 */ /* 0x002fea0003800000 */
[----:B------:R-:W1:Y:S02]  /*9cf0*/  SYNCS.PHASECHK.TRANS64.TRYWAIT P2, [UR6+0x16850], R0 ;  /* 0x01685000ff0075a7 */ /* 0x000e640008040146 */
[----:B-1----:R-:W-:Y:S05]  /*9d00*/  @!P2 BRA `(.L_x_13746) ;  /* 0x000000a400d0a947 */ /* 0x002fea0003800000 */
.L_x_13743:
[----:B------:R-:W-:Y:S01]  /*9d10*/  UIADD3 UR6, UR45, 0x400, URZ ;  /* 0x000004002d067890 */ /* 0x000fe2000fffe03f */
[----:B------:R-:W-:Y:S01]  /*9d20*/  WARPGROUP.ARRIVE ;  /* 0x00000000000079c5 */ /* 0x000fe20000000000 */
[----:B------:R-:W-:-:S05]  /*9d30*/  UMOV UR7, 0x40000040 ;  /* 0x4000004000077882 */ /* 0x000fca0000000000 */
[----:B------:R-:W2:Y:S01]  /*9d40*/  S2R R2, SR_TID.X ;  /* 0x0000000000027919 */ /* 0x000ea20000002100 */
[----:B------:R-:W-:Y:S01]  /*9d50*/  USHF.R.U32.HI UR6, URZ, 0x4, UR6 ;  /* 0x000000043f067899 */ /* 0x000fe20008011606 */
[----:B------:R-:W-:Y:S01]  /*9d60*/  PLOP3.LUT P2, PT, PT, PT, UP0, 0x80, 0x0 ;  /* 0x000000000000781c */ /* 0x000fe20003f4f008 */
[----:B------:R-:W-:Y:S02]  /*9d70*/  VIADD R14, R17, UR41 ;  /* 0x00000029110e7c36 */ /* 0x000fe40008000000 */
[----:B------:R-:W-:Y:S01]  /*9d80*/  ULOP3.LUT UR6, UR6, 0x3fff, URZ, 0xc0, !UPT ;  /* 0x00003fff06067892 */ /* 0x000fe2000f8ec03f */
[----:B-1----:R-:W-:-:S03]  /*9d90*/  IMAD.U32 R3, RZ, RZ, UR37 ;  /* 0x00000025ff037e24 */ /* 0x002fc6000f8e00ff */
        /* <DEDUP_REMOVED lines=43> */
[----:B------:R-:W-:-:S04]  /*a050*/  @UP0 ULDC UR6, c[0x0][0x450] ;  /* 0x0001140000060ab9 */ /* 0x000fc80000000800 */
[----:B------:R-:W-:Y:S01]  /*a060*/  @P2 SHF.R.U32.HI R14, RZ, UR6, R0 ;  /* 0x00000006ff0e2c19 */ /* 0x000fe20008011600 */
[----:B------:R-:W-:Y:S01]  /*a070*/  IMAD.SHL.U32 R0, R4, 0x80, RZ ;  /* 0x0000008004007824 */ /* 0x000fe200078e00ff */
[----:B--2---:R-:W-:Y:S01]  /*a080*/  ISETP.GE.U32.AND P2, PT, R2, 0x180, PT ;  /* 0x000001800200780c */ /* 0x004fe20003f46070 */
[----:B------:R-:W-:Y:S01]  /*a090*/  VIADD R2, R22, 0x9 ;  /* 0x0000000916027836 */ /* 0x000fe20000000000 */
[----:B------:R-:W-:Y:S01]  /*a0a0*/  ULOP3.LUT UR6, URZ, UR23, URZ, 0x33, !UPT ;  /* 0x000000173f067292 */ /* 0x000fe2000f8e333f */
[----:B------:R-:W0:Y:S01]  /*a0b0*/  SHFL.IDX PT, R9, R14, RZ, 0x1c1f ;  /* 0x001c1fff0e097589 */ /* 0x000e2200000e0000 */
[----:B------:R-:W-:Y:S02]  /*a0c0*/  IADD3 R3, -R0, 0x1, RZ ;  /* 0x0000000100037810 */ /* 0x000fe40007ffe1ff */
[----:B------:R-:W-:Y:S01]  /*a0d0*/  SEL R11, R2, 0x9, !P2 ;  /* 0x00000009020b7807 */ /* 0x000fe20005000000 */
[----:B------:R-:W-:Y:S02]  /*a0e0*/  IMAD.U32 R2, RZ, RZ, UR38 ;  /* 0x00000026ff027e24 */ /* 0x000fe4000f8e00ff */
[----:B------:R-:W-:-:S05]  /*a0f0*/  IMAD R3, R16, -0x2, R3 ;  /* 0xfffffffe10037824 */ /* 0x000fca00078e0203 */
[----:B------:R-:W-:-:S05]  /*a100*/  IADD3 R3, -R2, UR42, R3 ;  /* 0x0000002a02037c10 */ /* 0x000fca000fffe103 */
[----:B------:R-:W-:-:S04]  /*a110*/  VIADD R12, R3, UR6 ;  /* 0x00000006030c7c36 */ /* 0x000fc80008000000 */
[----:B0-----:R-:W-:Y:S01]  /*a120*/  IMAD.IADD R2, R12, 0x1, R9 ;  /* 0x000000010c027824 */ /* 0x001fe200078e0209 */
[----:B------:R-:W-:Y:S02]  /*a130*/  WARPGROUP.DEPBAR.LE gsb0, 0x0 ;  /* 0x00008000000079c5 */ /* 0x000fe40000010000 */
[----:B------:R0:W-:Y:S06]  /*a140*/  BAR.ARV R11, 0x100 ;  /* 0x0004000b0000751d */ /* 0x0001ec0000002000 */
[----:B------:R1:W-:Y:S02]  /*a150*/  @!P1 SYNCS.ARRIVE.TRANS64.RED.A1T0 RZ, [R10+URZ], RZ ;  /* 0x000000ff0aff99a7 */ /* 0x0003e4000810043f */
[----:B-1----:R-:W-:-:S04]  /*a160*/  VIADD R10, R3, UR22 ;  /* 0x00000016030a7c36 */ /* 0x002fc80008000000 */
        /* <DEDUP_REMOVED lines=15> */
.L_x_13749:
[----:B------:R-:W-:-:S05]  /*a260*/  IMAD.U32 R120, RZ, RZ, UR21 ;  /* 0x00000015ff787e24 */ /* 0x000fca000f8e00ff */
[----:B------:R-:W-:-:S13]  /*a270*/  ISETP.NE.AND P2, PT, R120, 0x1, PT ;  /* 0x000000017800780c */ /* 0x000fda0003f45270 */
[----:B------:R-:W0:Y:S02]  /*a280*/  @P2 LDC.64 R20, c[0x0][0x9e8] ;  /* 0x00027a00ff142b82 */ /* 0x000e240000000a00 */
[----:B0-----:R-:W-:-:S05]  /*a290*/  @P2 IMAD.HI.U32 R20, R9, R20, RZ ;  /* 0x0000001409142227 */ /* 0x001fca00078e00ff */
[----:B------:R-:W-:-:S07]  /*a2a0*/  @P2 SHF.R.U32.HI R9, RZ, R21, R20 ;  /* 0x00000015ff092219 */ /* 0x000fce0000011614 */
.L_x_13750:
[----:B------:R-:W-:Y:S05]  /*a2b0*/  BSYNC B0 ;  /* 0x0000000000007941 */ /* 0x000fea0003800000 */
.L_x_13748:
[----:B------:R-:W-:-:S04]  /*a2c0*/  IMAD R9, R9, R120, -R0 ;  /* 0x0000007809097224 */ /* 0x000fc800078e0a00 */
[----:B------:R-:W-:-:S05]  /*a2d0*/  IMAD R9, R16, -0x2, R9 ;  /* 0xfffffffe10097824 */ /* 0x000fca00078e0209 */
[----:B------:R-:W-:Y:S02]  /*a2e0*/  VIADDMNMX R3, R9, R120, R3, PT ;  /* 0x0000007809037246 */ /* 0x000fe40003800103 */
[----:B------:R-:W-:-:S07]  /*a2f0*/  VIMNMX R2, R2, R9, !PT ;  /* 0x0000000902027248 */ /* 0x000fce0007fe0100 */
.L_x_13747:
        /* <DEDUP_REMOVED lines=12> */
[C---:B------:R-:W-:Y:S01]  /*a3c0*/  ISETP.LT.OR P4, PT, R3.reuse, 0xa, P4 ;  /* 0x0000000a0300780c */ /* 0x040fe20002781670 */
[--C-:B0-----:R-:W-:Y:S01]  /*a3d0*/  IMAD.IADD R10, R10, 0x1, R141.reuse ;  /* 0x000000010a0a7824 */ /* 0x101fe200078e028d */
        /* <DEDUP_REMOVED lines=100> */
.L_x_13753:
[----:B------:R-:W-:-:S05]  /*aa20*/  IMAD.U32 R14, RZ, RZ, UR21 ;  /* 0x00000015ff0e7e24 */ /* 0x000fca000f8e00ff */
[----:B------:R-:W-:-:S13]  /*aa30*/  ISETP.NE.AND P3, PT, R14, 0x1, PT ;  /* 0x000000010e00780c */ /* 0x000fda0003f65270 */
[----:B------:R-:W0:Y:S02]  /*aa40*/  @P3 LDC.64 R2, c[0x0][0x9e8] ;  /* 0x00027a00ff023b82 */ /* 0x000e240000000a00 */
[----:B0-----:R-:W-:-:S05]  /*aa50*/  @P3 IMAD.HI.U32 R2, R141, R2, RZ ;  /* 0x000000028d023227 */ /* 0x001fca00078e00ff */
[----:B------:R-:W-:-:S07]  /*aa60*/  @P3 SHF.R.U32.HI R141, RZ, R3, R2 ;  /* 0x00000003ff8d3219 */ /* 0x000fce0000011602 */
.L_x_13754:
[----:B------:R-:W-:Y:S05]  /*aa70*/  BSYNC B0 ;  /* 0x0000000000007941 */ /* 0x000fea0003800000 */
.L_x_13752:
[----:B------:R-:W-:-:S04]  /*aa80*/  IMAD R141, R141, R14, -R0 ;  /* 0x0000000e8d8d7224 */ /* 0x000fc800078e0a00 */
[----:B------:R-:W-:-:S05]  /*aa90*/  IMAD R141, R16, -0x2, R141 ;  /* 0xfffffffe108d7824 */ /* 0x000fca00078e028d */
[----:B------:R-:W-:Y:S02]  /*aaa0*/  VIADDMNMX R10, R141, R14, R10, PT ;  /* 0x0000000e8d0a7246 */ /* 0x000fe4000380010a */
[----:B------:R-:W-:-:S07]  /*aab0*/  VIMNMX R12, R12, R141, !PT ;  /* 0x0000008d0c0c7248 */ /* 0x000fce0007fe0100 */
.L_x_13751:
        /* <DEDUP_REMOVED lines=64> */
[----:B------:R-:W0:Y:S01]  /*aec0*/  LDC R0, c[0x0][0x988] ;  /* 0x00026200ff007b82 */ /* 0x000e220000000800 */
[----:B------:R-:W-:Y:S02]  /*aed0*/  FSEL R151, R50, -INF , !P4 ;  /* 0xff80000032977808 */ /* 0x000fe40006000000 */
[----:B------:R-:W1:Y:S01]  /*aee0*/  SHFL.BFLY PT, R3, R2, 0x2, 0x1f ;  /* 0x0c401f0002037f89 */ /* 0x000e6200000e0000 */
[----:B------:R-:W-:-:S04]  /*aef0*/  ISETP.GT.AND P4, PT, R12, 0x38, P2 ;  /* 0x000000380c00780c */ /* 0x000fc80001784270 */
[----:B------:R-:W-:Y:S02]  /*af00*/  ISETP.LT.OR P4, PT, R10, 0x39, P4 ;  /* 0x000000390a00780c */ /* 0x000fe40002781670 */
[----:B-1----:R-:W-:Y:S02]  /*af10*/  FMNMX.FTZ R14, R2, R3, !PT ;  /* 0x00000003020e7209 */ /* 0x002fe40007810000 */
        /* <DEDUP_REMOVED lines=11> */
[----:B0-----:R-:W-:-:S05]  /*afd0*/  FMUL.FTZ R14, R3, R0 ;  /* 0x00000000030e7220 */ /* 0x001fca0000410000 */
        /* <DEDUP_REMOVED lines=30> */
[C---:B------:R-:W-:Y:S01]  /*b1c0*/  ISETP.GT.AND P4, PT, R12.reuse, 0x40, P2 ;  /* 0x000000400c00780c */ /* 0x040fe20001784270 */
[----:B------:R-:W-:Y:S01]  /*b1d0*/  MUFU.EX2 R148, R148 ;  /* 0x0000009400947308 */ /* 0x000fe20000000800 */
[----:B------:R-:W-:Y:S01]  /*b1e0*/  FSEL R51, R51, -INF , !P3 ;  /* 0xff80000033337808 */ /* 0x000fe20005800000 */
[-CC-:B------:R-:W-:Y:S01]  /*b1f0*/  FFMA.FTZ R29, R29, R0.reuse, -R14.reuse ;  /* 0x000000001d1d7223 */ /* 0x180fe2000001080e */
[----:B------:R-:W-:Y:S01]  /*b200*/  ISETP.GT.AND P3, PT, R12, 0x39, P2 ;  /* 0x000000390c00780c */ /* 0x000fe20001764270 */
[--C-:B------:R-:W-:Y:S01]  /*b210*/  FFMA.FTZ R128, R129, R0, -R14.reuse ;  /* 0x0000000081807223 */ /* 0x100fe2000001080e */
[----:B------:R-:W-:Y:S01]  /*b220*/  FMNMX.FTZ R2, R151, R2, !PT ;  /* 0x0000000297027209 */ /* 0x000fe20007810000 */
[-CC-:B------:R-:W-:Y:S01]  /*b230*/  FFMA.FTZ R130, R131, R0.reuse, -R14.reuse ;  /* 0x0000000083827223 */ /* 0x180fe2000001080e */
[C---:B------:R-:W-:Y:S01]  /*b240*/  ISETP.LT.OR P3, PT, R10.reuse, 0x3a, P3 ;  /* 0x0000003a0a00780c */ /* 0x040fe20001f61670 */
[----:B------:R-:W-:Y:S01]  /*b250*/  MUFU.EX2 R147, R147 ;  /* 0x0000009300937308 */ /* 0x000fe20000000800 */
[----:B------:R-:W-:Y:S01]  /*b260*/  ISETP.LT.OR P4, PT, R10, 0x41, P4 ;  /* 0x000000410a00780c */ /* 0x000fe20002781670 */
[-CC-:B------:R-:W-:Y:S01]  /*b270*/  FFMA.FTZ R124, R133, R0.reuse, -R14.reuse ;  /* 0x00000000857c7223 */ /* 0x180fe2000001080e */
[----:B------:R-:W-:Y:S01]  /*b280*/  FSEL R55, R55, -INF , !P3 ;  /* 0xff80000037377808 */ /* 0x000fe20005800000 */
[-CC-:B------:R-:W-:Y:S01]  /*b290*/  FFMA.FTZ R126, R135, R0.reuse, -R14.reuse ;  /* 0x00000000877e7223 */ /* 0x180fe2000001080e */
[----:B------:R-:W-:Y:S01]  /*b2a0*/  ISETP.GT.AND P3, PT, R12, 0x41, P2 ;  /* 0x000000410c00780c */ /* 0x000fe20001764270 */
[--C-:B------:R-:W-:Y:S01]  /*b2b0*/  FFMA.FTZ R120, R137, R0, -R14.reuse ;  /* 0x0000000089787223 */ /* 0x100fe2000001080e */
[----:B------:R-:W-:Y:S01]  /*b2c0*/  FMNMX.FTZ R2, R51, R2, !PT ;  /* 0x0000000233027209 */ /* 0x000fe20007810000 */
[----:B------:R-:W-:Y:S01]  /*b2d0*/  MUFU.EX2 R150, R150 ;  /* 0x0000009600967308 */ /* 0x000fe20000000800 */
[----:B------:R-:W-:Y:S01]  /*b2e0*/  FSEL R37, R58, -INF , !P4 ;  /* 0xff8000003a257808 */ /* 0x000fe20006000000 */
[----:B------:R-:W-:Y:S01]  /*b2f0*/  FFMA.FTZ R122, R139, R0, -R14 ;  /* 0x000000008b7a7223 */ /* 0x000fe2000001080e */
[----:B------:R-:W-:-:S02]  /*b300*/  ISETP.GT.AND P4, PT, R12, 0x48, P2 ;  /* 0x000000480c00780c */ /* 0x000fc40001784270 */
[C---:B------:R-:W-:Y:S02]  /*b310*/  ISETP.LT.OR P3, PT, R10.reuse, 0x42, P3 ;  /* 0x000000420a00780c */ /* 0x040fe40001f61670 */
        /* <DEDUP_REMOVED lines=19> */
[----:B------:R-:W-:Y:S02]  /*b450*/  ISETP.LT.OR P3, PT, R10, 0x52, P3 ;  /* 0x000000520a00780c */ /* 0x000fe40001f61670 */
[----:B------:R-:W-:Y:S01]  /*b460*/  FMNMX.FTZ R2, R62, R45, !PT ;  /* 0x0000002d3e027209 */ /* 0x000fe20007810000 */
[----:B------:R-:W-:Y:S01]  /*b470*/  FFMA.FTZ R45, R49, R0, -R14 ;  /* 0x00000000312d7223 */ /* 0x000fe2000001080e */
        /* <DEDUP_REMOVED lines=16> */
[-CC-:B------:R-:W-:Y:S01]  /*b580*/  FFMA.FTZ R49, R53, R0.reuse, -R14.reuse ;  /* 0x0000000035317223 */ /* 0x180fe2000001080e */
[----:B------:R-:W-:Y:S01]  /*b590*/  FSEL R121, R74, -INF , !P4 ;  /* 0xff8000004a797808 */ /* 0x000fe20006000000 */
[----:B------:R-:W-:Y:S01]  /*b5a0*/  FFMA.FTZ R53, R57, R0, -R14 ;  /* 0x0000000039357223 */ /* 0x000fe2000001080e */
[----:B------:R-:W-:Y:S01]  /*b5b0*/  ISETP.GT.AND P4, PT, R12, 0x68, P2 ;  /* 0x000000680c00780c */ /* 0x000fe20001784270 */
[----:B------:R-:W-:Y:S01]  /*b5c0*/  MUFU.EX2 R142, R142 ;  /* 0x0000008e008e7308 */ /* 0x000fe20000000800 */
[----:B------:R-:W-:-:S02]  /*b5d0*/  ISETP.LT.OR P3, PT, R10, 0x62, P3 ;  /* 0x000000620a00780c */ /* 0x000fc40001f61670 */
[----:B------:R-:W-:Y:S02]  /*b5e0*/  FMNMX.FTZ R2, R71, R2, !PT ;  /* 0x0000000247027209 */ /* 0x000fe40007810000 */
[----:B------:R-:W-:Y:S02]  /*b5f0*/  ISETP.LT.OR P4, PT, R10, 0x69, P4 ;  /* 0x000000690a00780c */ /* 0x000fe40002781670 */
[----:B------:R-:W-:Y:S01]  /*b600*/  FSEL R75, R75, -INF , !P3 ;  /* 0xff8000004b4b7808 */ /* 0x000fe20005800000 */
[----:B------:R-:W-:Y:S01]  /*b610*/  MUFU.EX2 R21, R21 ;  /* 0x0000001500157308 */ /* 0x000fe20000000800 */
[----:B------:R-:W-:Y:S02]  /*b620*/  ISETP.GT.AND P3, PT, R12, 0x69, P2 ;  /* 0x000000690c00780c */ /* 0x000fe40001764270 */
[----:B------:R-:W-:Y:S02]  /*b630*/  FMNMX.FTZ R2, R121, R2, !PT ;  /* 0x0000000279027209 */ /* 0x000fe40007810000 */
[----:B------:R-:W-:-:S02]  /*b640*/  FSEL R123, R78, -INF , !P4 ;  /* 0xff8000004e7b7808 */ /* 0x000fc40006000000 */
[----:B------:R-:W-:Y:S01]  /*b650*/  ISETP.GT.AND P4, PT, R12, 0x70, P2 ;  /* 0x000000700c00780c */ /* 0x000fe20001784270 */
[----:B------:R-:W-:Y:S01]  /*b660*/  MUFU.EX2 R136, R136 ;  /* 0x0000008800887308 */ /* 0x000fe20000000800 */
[C---:B------:R-:W-:Y:S02]  /*b670*/  ISETP.LT.OR P3, PT, R10.reuse, 0x6a, P3 ;  /* 0x0000006a0a00780c */ /* 0x040fe40001f61670 */
[----:B------:R-:W-:Y:S02]  /*b680*/  FMNMX.FTZ R2, R75, R2, !PT ;  /* 0x000000024b027209 */ /* 0x000fe40007810000 */
[----:B------:R-:W-:Y:S02]  /*b690*/  ISETP.LT.OR P4, PT, R10, 0x71, P4 ;  /* 0x000000710a00780c */ /* 0x000fe40002781670 */
[----:B------:R-:W-:Y:S01]  /*b6a0*/  FSEL R79, R79, -INF , !P3 ;  /* 0xff8000004f4f7808 */ /* 0x000fe20005800000 */
[----:B------:R-:W-:Y:S01]  /*b6b0*/  MUFU.EX2 R45, R45 ;  /* 0x0000002d002d7308 */ /* 0x000fe20000000800 */
[----:B------:R-:W-:-:S02]  /*b6c0*/  ISETP.GT.AND P3, PT, R12, 0x71, P2 ;  /* 0x000000710c00780c */ /* 0x000fc40001764270 */
[----:B------:R-:W-:Y:S02]  /*b6d0*/  FMNMX.FTZ R2, R123, R2, !PT ;  /* 0x000000027b027209 */ /* 0x000fe40007810000 */
[----:B------:R-:W-:Y:S02]  /*b6e0*/  FSEL R125, R82, -INF , !P4 ;  /* 0xff800000527d7808 */ /* 0x000fe40006000000 */
[----:B------:R-:W-:Y:S01]  /*b6f0*/  ISETP.GT.AND P4, PT, R12, 0x78, P2 ;  /* 0x000000780c00780c */ /* 0x000fe20001784270 */
[----:B------:R-:W-:Y:S01]  /*b700*/  MUFU.EX2 R138, R138 ;  /* 0x0000008a008a7308 */ /* 0x000fe20000000800 */
[----:B------:R-:W-:Y:S02]  /*b710*/  ISETP.LT.OR P3, PT, R10, 0x72, P3 ;  /* 0x000000720a00780c */ /* 0x000fe40001f61670 */
[----:B------:R-:W-:Y:S02]  /*b720*/  FMNMX.FTZ R2, R79, R2, !PT ;  /* 0x000000024f027209 */ /* 0x000fe40007810000 */
[----:B------:R-:W-:-:S02]  /*b730*/  ISETP.GT.AND P2, PT, R12, 0x79, P2 ;  /* 0x000000790c00780c */ /* 0x000fc40001744270 */
[C---:B------:R-:W-:Y:S01]  /*b740*/  ISETP.LT.OR P4, PT, R10.reuse, 0x79, P4 ;  /* 0x000000790a00780c */ /* 0x040fe20002781670 */
[----:B------:R-:W-:Y:S01]  /*b750*/  MUFU.EX2 R49, R49 ;  /* 0x0000003100317308 */ /* 0x000fe20000000800 */
[----:B------:R-:W-:Y:S02]  /*b760*/  FSEL R83, R83, -INF , !P3 ;  /* 0xff80000053537808 */ /* 0x000fe40005800000 */
[----:B------:R-:W-:Y:S02]  /*b770*/  FMNMX.FTZ R2, R125, R2, !PT ;  /* 0x000000027d027209 */ /* 0x000fe40007810000 */
[----:B------:R-:W-:Y:S02]  /*b780*/  ISETP.LT.OR P2, PT, R10, 0x7a, P2 ;  /* 0x0000007a0a00780c */ /* 0x000fe40001741670 */
[----:B------:R-:W-:Y:S01]  /*b790*/  FSEL R86, R86, -INF , !P4 ;  /* 0xff80000056567808 */ /* 0x000fe20006000000 */
[----:B------:R-:W-:Y:S01]  /*b7a0*/  MUFU.EX2 R132, R132 ;  /* 0x0000008400847308 */ /* 0x000fe20000000800 */
[----:B------:R-:W-:-:S02]  /*b7b0*/  FMNMX.FTZ R57, R83, R2, !PT ;  /* 0x0000000253397209 */ /* 0x000fc40007810000 */
[----:B------:R-:W-:Y:S02]  /*b7c0*/  FSEL R87, R87, -INF , !P2 ;  /* 0xff80000057577808 */ /* 0x000fe40005000000 */
[----:B------:R-:W-:Y:S01]  /*b7d0*/  FMNMX.FTZ R2, R86, R57, !PT ;  /* 0x0000003956027209 */ /* 0x000fe20007810000 */
[-CC-:B------:R-:W-:Y:S01]  /*b7e0*/  FFMA.FTZ R57, R61, R0.reuse, -R14.reuse ;  /* 0x000000003d397223 */ /* 0x180fe2000001080e */
[-CC-:B------:R-:W-:Y:S01]  /*b7f0*/  FFMA.FTZ R61, R65, R0.reuse, -R14.reuse ;  /* 0x00000000413d7223 */ /* 0x180fe2000001080e */
[----:B------:R-:W-:Y:S01]  /*b800*/  FSEL R10, R3, RZ, P5 ;  /* 0x000000ff030a7208 */ /* 0x000fe20002800000 */
[--C-:B------:R-:W-:Y:S01]  /*b810*/  FFMA.FTZ R65, R69, R0, -R14.reuse ;  /* 0x0000000045417223 */ /* 0x100fe2000001080e */
[----:B------:R-:W-:Y:S01]  /*b820*/  FMNMX.FTZ R2, R87, R2, !PT ;  /* 0x0000000257027209 */ /* 0x000fe20007810000 */
[-CC-:B------:R-:W-:Y:S01]  /*b830*/  FFMA.FTZ R69, R73, R0.reuse, -R14.reuse ;  /* 0x0000000049457223 */ /* 0x180fe2000001080e */
[-CC-:B------:R-:W-:Y:S01]  /*b840*/  FFMA.FTZ R73, R77, R0.reuse, -R14.reuse ;  /* 0x000000004d497223 */ /* 0x180fe2000001080e */
[-CC-:B------:R-:W-:Y:S01]  /*b850*/  FFMA.FTZ R77, R81, R0.reuse, -R14.reuse ;  /* 0x00000000514d7223 */ /* 0x180fe2000001080e */
[----:B------:R-:W-:Y:S01]  /*b860*/  FADD.FTZ R81, -R10, R7 ;  /* 0x000000070a517221 */ /* 0x000fe20000010100 */
[----:B------:R-:W0:Y:S01]  /*b870*/  SHFL.BFLY PT, R127, R2, 0x2, 0x1f ;  /* 0x0c401f00027f7f89 */ /* 0x000e2200000e0000 */
[-C--:B------:R-:W-:Y:S01]  /*b880*/  FFMA.FTZ R7, R85, R0.reuse, -R14 ;  /* 0x0000000055077223 */ /* 0x080fe2000001080e */
[----:B------:R-:W-:Y:S01]  /*b890*/  MUFU.EX2 R53, R53 ;  /* 0x0000003500357308 */ /* 0x000fe20000000800 */
[----:B------:R-:W-:-:S07]  /*b8a0*/  FMUL.FTZ R10, R81, R0 ;  /* 0x00000000510a7220 */ /* 0x000fce0000410000 */
[----:B------:R-:W1:Y:S08]  /*b8b0*/  MUFU.EX2 R10, R10 ;  /* 0x0000000a000a7308 */ /* 0x000e700000000800 */
[----:B------:R-:W-:Y:S01]  /*b8c0*/  MUFU.EX2 R134, R134 ;  /* 0x0000008600867308 */ /* 0x000fe20000000800 */
[----:B0-----:R-:W-:-:S07]  /*b8d0*/  FMNMX.FTZ R127, R2, R127, !PT ;  /* 0x0000007f027f7209 */ /* 0x001fce0007810000 */
[----:B------:R-:W-:Y:S01]  /*b8e0*/  MUFU.EX2 R57, R57 ;  /* 0x0000003900397308 */ /* 0x000fe20000000800 */
[-C--:B-1----:R-:W-:Y:S01]  /*b8f0*/  FMUL.FTZ R88, R88, R10.reuse ;  /* 0x0000000a58587220 */ /* 0x082fe20000410000 */
[-C--:B------:R-:W-:Y:S01]  /*b900*/  FMUL.FTZ R89, R89, R10.reuse ;  /* 0x0000000a59597220 */ /* 0x080fe20000410000 */
[----:B------:R-:W0:Y:S01]  /*b910*/  SHFL.BFLY PT, R2, R127, 0x1, 0x1f ;  /* 0x0c201f007f027f89 */ /* 0x000e2200000e0000 */
        /* <DEDUP_REMOVED lines=126> */
[-C--:B------:R-:W-:Y:S01]  /*c100*/  FMUL.FTZ R115, R115, R8.reuse ;  /* 0x0000000873737220 */ /* 0x080fe20000410000 */
[-C--:B------:R-:W-:Y:S01]  /*c110*/  FMUL.FTZ R118, R118, R8.reuse ;  /* 0x0000000876767220 */ /* 0x080fe20000410000 */
[----:B------:R-:W0:Y:S01]  /*c120*/  MUFU.EX2 R28, R28 ;  /* 0x0000001c001c7308 */ /* 0x000e220000000800 */
[----:B-1----:R-:W-:Y:S01]  /*c130*/  FADD.FTZ R6, R26, R9 ;  /* 0x000000091a067221 */ /* 0x002fe20000010000 */
[----:B------:R-:W-:Y:S01]  /*c140*/  FMUL.FTZ R119, R119, R8 ;  /* 0x0000000877777220 */ /* 0x000fe20000410000 */
[----:B------:R-:W-:Y:S01]  /*c150*/  F2FP.BF16.F32.PACK_AB R150, R29, R150 ;  /* 0x000000961d96723e */ /* 0x000fe200000010ff */
[----:B------:R-:W-:Y:S01]  /*c160*/  VIADD R4, R4, 0xffffffff ;  /* 0xffffffff04047836 */ /* 0x000fe20000000000 */
[----:B------:R-:W-:Y:S01]  /*c170*/  F2FP.BF16.F32.PACK_AB R146, R13, R146 ;  /* 0x000000920d92723e */ /* 0x000fe200000010ff */
[----:B------:R-:W-:Y:S01]  /*c180*/  IMAD.MOV.U32 R8, RZ, RZ, R2 ;  /* 0x000000ffff087224 */ /* 0x000fe200078e0002 */
[----:B------:R-:W-:Y:S01]  /*c190*/  F2FP.BF16.F32.PACK_AB R140, R15, R140 ;  /* 0x0000008c0f8c723e */ /* 0x000fe200000010ff */
        /* <DEDUP_REMOVED lines=21> */
[C---:B0-----:R-:W-:Y:S01]  /*c2f0*/  FADD.FTZ R11, R69.reuse, R44 ;  /* 0x0000002c450b7221 */ /* 0x041fe20000010000 */
[----:B------:R-:W-:Y:S02]  /*c300*/  F2FP.BF16.F32.PACK_AB R124, R69, R124 ;  /* 0x0000007c457c723e */ /* 0x000fe400000010ff */
[----:B------:R-:W-:Y:S02]  /*c310*/  F2FP.BF16.F32.PACK_AB R143, R28, R143 ;  /* 0x0000008f1c8f723e */ /* 0x000fe400000010ff */
[----:B------:R-:W-:-:S02]  /*c320*/  F2FP.BF16.F32.PACK_AB R137, R30, R137 ;  /* 0x000000891e89723e */ /* 0x000fc400000010ff */
        /* <DEDUP_REMOVED lines=44> */
[----:B------:R0:W3:Y:S01]  /*c5f0*/  MUFU.EX2 R121, R125 ;  /* 0x0000007d00797308 */ /* 0x0000e20000000800 */
[----:B-1----:R-:W-:-:S07]  /*c600*/  FADD.FTZ R44, R123, R44 ;  /* 0x0000002c7b2c7221 */ /* 0x002fce0000010000 */
[----:B------:R-:W1:Y:S01]  /*c610*/  MUFU.EX2 R83, R83 ;  /* 0x0000005300537308 */ /* 0x000e620000000800 */
[C---:B--2---:R-:W-:Y:S01]  /*c620*/  FADD.FTZ R44, R79.reuse, R44 ;  /* 0x0000002c4f2c7221 */ /* 0x044fe20000010000 */
[----:B------:R-:W-:Y:S02]  /*c630*/  F2FP.BF16.F32.PACK_AB R127, R79, R123 ;  /* 0x0000007b4f7f723e */ /* 0x000fe400000010ff */
[----:B0-----:R-:W-:-:S04]  /*c640*/  F2FP.BF16.F32.PACK_AB R125, R75, R5 ;  /* 0x000000054b7d723e */ /* 0x001fc800000010ff */
[----:B------:R-:W0:Y:S01]  /*c650*/  MUFU.EX2 R7, R86 ;  /* 0x0000005600077308 */ /* 0x000e220000000800 */
[----:B---3--:R-:W-:-:S07]  /*c660*/  FADD.FTZ R44, R121, R44 ;  /* 0x0000002c792c7221 */ /* 0x008fce0000010000 */
[----:B------:R-:W2:Y:S01]  /*c670*/  MUFU.EX2 R34, R34 ;  /* 0x0000002200227308 */ /* 0x000ea20000000800 */
[C---:B-1----:R-:W-:Y:S01]  /*c680*/  FADD.FTZ R44, R83.reuse, R44 ;  /* 0x0000002c532c7221 */ /* 0x042fe20000010000 */
[----:B------:R-:W-:-:S03]  /*c690*/  F2FP.BF16.F32.PACK_AB R121, R83, R121 ;  /* 0x000000795379723e */ /* 0x000fc600000010ff */
[----:B0-----:R-:W-:Y:S01]  /*c6a0*/  FADD.FTZ R44, R7, R44 ;  /* 0x0000002c072c7221 */ /* 0x001fe20000010000 */
[----:B--2---:R-:W-:-:S03]  /*c6b0*/  F2FP.BF16.F32.PACK_AB R123, R34, R7 ;  /* 0x00000007227b723e */ /* 0x004fc600000010ff */
[----:B------:R-:W-:Y:S01]  /*c6c0*/  FADD.FTZ R5, R34, R44 ;  /* 0x0000002c22057221 */ /* 0x000fe20000010000 */
[----:B------:R-:W-:Y:S01]  /*c6d0*/  IMAD.MOV.U32 R7, RZ, RZ, R3 ;  /* 0x000000ffff077224 */ /* 0x000fe200078e0003 */
[----:B------:R-:W-:Y:S06]  /*c6e0*/  @P2 BRA `(.L_x_13755) ;  /* 0xffffffd000b82947 */ /* 0x000fec000383ffff */
.L_x_13738:
[----:B------:R-:W-:Y:S06]  /*c6f0*/  BAR.ARV 0x8, 0x200 ;  /* 0x0208000000007b1d */ /* 0x000fec0000002000 */
[----:B------:R-:W-:Y:S05]  /*c700*/  @!P0 BRA `(.L_x_13756) ;  /* 0x0000000000048947 */ /* 0x000fea0003800000 */
[----:B------:R-:W-:Y:S01]  /*c710*/  BPT.TRAP 0x1 ;  /* 0x000000040000795c */ /* 0x000fe20000300000 */
.L_x_13756:
[----:B------:R-:W-:Y:S01]  /*c720*/  ULEA UR5, UR37, UR45, 0x3 ;  /* 0x0000002d25057291 */ /* 0x000fe2000f8e183f */
[----:B------:R-:W-:-:S05]  /*c730*/  IMAD.U32 R4, RZ, RZ, UR46 ;  /* 0x0000002eff047e24 */ /* 0x000fca000f8e00ff */
[----:B------:R-:W-:-:S04]  /*c740*/  SHF.L.U32 R4, R4, 0x1f, RZ ;  /* 0x0000001f04047819 */ /* 0x000fc800000006ff */
[----:B------:R0:W1:Y:S01]  /*c750*/  SYNCS.PHASECHK.TRANS64.TRYWAIT P2, [UR5+0x16850], R4 ;  /* 0x01685004ff0075a7 */ /* 0x0000620008040145 */
[----:B------:R-:W-:Y:S05]  /*c760*/  @!P0 BRA `(.L_x_13757) ;  /* 0x0000000000048947 */ /* 0x000fea0003800000 */
[----:B------:R-:W-:Y:S01]  /*c770*/  BPT.TRAP 0x1 ;  /* 0x000000040000795c */ /* 0x000fe20000300000 */
.L_x_13757:
[----:B-1----:R-:W-:Y:S05]  /*c780*/  @P2 BRA `(.L_x_13758) ;  /* 0x0000000000082947 */ /* 0x002fea0003800000 */
[----:B------:R-:W1:Y:S02]  /*c790*/  SYNCS.PHASECHK.TRANS64.TRYWAIT P0, [UR5+0x16850], R4 ;  /* 0x01685004ff0075a7 */ /* 0x000e640008000145 */
[----:B-1----:R-:W-:Y:S05]  /*c7a0*/  @!P0 BRA `(.L_x_13759) ;  /* 0x0000007c00408947 */ /* 0x002fea0003800000 */
.L_x_13758:
[----:B------:R-:W-:Y:S01]  /*c7b0*/  UIADD3 UR45, UR45, 0x400, URZ ;  /* 0x000004002d2d7890 */ /* 0x000fe2000fffe03f */
[----:B------:R-:W-:Y:S01]  /*c7c0*/  WARPGROUP.ARRIVE ;  /* 0x00000000000079c5 */ /* 0x000fe20000000000 */
[----:B------:R-:W-:Y:S01]  /*c7d0*/  UMOV UR7, 0x40000040 ;  /* 0x4000004000077882 */ /* 0x000fe20000000000 */
[----:B-1----:R-:W1:Y:S01]  /*c7e0*/  SHFL.BFLY PT, R7, R6, 0x2, 0x1f ;  /* 0x0c401f0006077f89 */ /* 0x002e6200000e0000 */
[----:B------:R-:W-:Y:S01]  /*c7f0*/  USHF.R.U32.HI UR45, URZ, 0x4, UR45 ;  /* 0x000000043f2d7899 */ /* 0x000fe2000801162d */
[----:B------:R-:W-:Y:S01]  /*c800*/  IMAD.U32 R12, RZ, RZ, UR5 ;  /* 0x00000005ff0c7e24 */ /* 0x000fe2000f8e00ff */
[----:B------:R-:W-:Y:S01]  /*c810*/  UIADD3 UR47, UR47, 0x1, URZ ;  /* 0x000000012f2f7890 */ /* 0x000fe2000fffe03f */
[----:B0-----:R-:W0:Y:S01]  /*c820*/  SHFL.BFLY PT, R4, R5, 0x2, 0x1f ;  /* 0x0c401f0005047f89 */ /* 0x001e2200000e0000 */
[----:B------:R-:W-:Y:S01]  /*c830*/  ULOP3.LUT UR4, UR45, 0x3fff, URZ, 0xc0, !UPT ;  /* 0x00003fff2d047892 */ /* 0x000fe2000f8ec03f */
[----:B------:R-:W-:Y:S02]  /*c840*/  IMAD.MOV.U32 R21, RZ, RZ, -0x800000 ;  /* 0xff800000ff157424 */ /* 0x000fe400078e00ff */
        /* <DEDUP_REMOVED lines=14> */
[----:B------:R-:W-:Y:S02]  /*c930*/  IMAD.MOV.U32 R4, RZ, RZ, RZ ;  /* 0x000000ffff047224 */ /* 0x000fe400078e00ff */
        /* <DEDUP_REMOVED lines=13> */
[----:B------:R-:W-:Y:S01]  /*ca10*/  PLOP3.LUT P0, PT, PT, PT, PT, 0x8, 0x0 ;  /* 0x000000000000781c */ /* 0x000fe20003f0e170 */
[----:B------:R-:W-:Y:S02]  /*ca20*/  WARPGROUP.DEPBAR.LE gsb0, 0x0 ;  /* 0x00008000000079c5 */ /* 0x000fe40000010000 */
[----:B------:R-:W-:Y:S01]  /*ca30*/  WARPGROUP.ARRIVE ;  /* 0x00000000000079c5 */ /* 0x000fe20000000000 */
[----:B------:R-:W0:Y:S01]  /*ca40*/  @P2 MUFU.RCP R7, R11 ;  /* 0x0000000b00072308 */ /* 0x000e220000001000 */
[----:B-1----:R-:W-:-:S04]  /*ca50*/  @P2 FMUL.FTZ R9, R9, 0.69314718246459960938 ;  /* 0x3f31721809092820 */ /* 0x002fc80000410000 */
[----:B------:R-:W-:Y:S01]  /*ca60*/  HGMMA.64x64x16.F32.BF16 R88, R144, gdesc[UR4].tnspB, R88, gsb0 ;  /* 0x40e0000490587df0 */ /* 0x000fe20008001858 */
[----:B------:R-:W-:Y:S01]  /*ca70*/  UIADD3 UR6, UR4, 0x100, URZ ;  /* 0x0000010004067890 */ /* 0x000fe2000fffe03f */
[----:B------:R-:W-:Y:S01]  /*ca80*/  @P2 FFMA.FTZ R20, R8, R2, R9 ;  /* 0x0000000208142223 */ /* 0x000fe20000010009 */
        /* <DEDUP_REMOVED lines=66> */
.L_x_13689:
        /* <DEDUP_REMOVED lines=20> */
[----:B------:R-:W-:-:S05]  /*cff0*/  F2FP.BF16.F32.PACK_AB R15, R15, R110 ;  /* 0x0000006e0f0f723e */ /* 0x000fca00000010ff */
[----:B------:R-:W-:Y:S01]  /*d000*/  BAR.SYNC.DEFER_BLOCKING 0x1, 0x180 ;  /* 0x0046000000007b1d */ /* 0x000fe20000010000 */
[----:B------:R-:W-:Y:S02]  /*d010*/  F2FP.BF16.F32.PACK_AB R113, R115, R114 ;  /* 0x000000727371723e */ /* 0x000fe400000010ff */
[----:B------:R-:W-:Y:S02]  /*d020*/  F2FP.BF16.F32.PACK_AB R114, R117, R116 ;  /* 0x000000747572723e */ /* 0x000fe400000010ff */
[----:B------:R-:W-:Y:S01]  /*d030*/  F2FP.BF16.F32.PACK_AB R115, R119, R118 ;  /* 0x000000767773723e */ /* 0x000fe200000010ff */
[----:B------:R-:W-:Y:S01]  /*d040*/  ULDC.64 UR8, c[0x0][0xc00] ;  /* 0x0003000000087ab9 */ /* 0x000fe20000000a00 */
[----:B------:R-:W-:Y:S01]  /*d050*/  UMOV UR4, URZ ;  /* 0x0000003f00047c82 */ /* 0x000fe20008000000 */
[----:B------:R-:W-:Y:S02]  /*d060*/  UIMAD.WIDE UR8, UR40, 0x4, UR8 ;  /* 0x00000004280878a5 */ /* 0x000fe4000f8e0208 */
[----:B------:R-:W-:Y:S01]  /*d070*/  USHF.R.S32.HI UR18, URZ, 0x1f, UR39 ;  /* 0x0000001f3f127899 */ /* 0x000fe20008011427 */
[----:B------:R-:W-:Y:S01]  /*d080*/  ULDC.64 UR12, c[0x0][0xb90] ;  /* 0x0002e400000c7ab9 */ /* 0x000fe20000000a00 */
[----:B------:R-:W-:-:S02]  /*d090*/  USHF.R.S32.HI UR11, URZ, 0x1f, UR40 ;  /* 0x0000001f3f0b7899 */ /* 0x000fc40008011428 */
[----:B------:R-:W-:Y:S01]  /*d0a0*/  IMAD.U32 R25, RZ, RZ, UR9 ;  /* 0x00000009ff197e24 */ /* 0x000fe2000f8e00ff */
[----:B------:R-:W-:Y:S01]  /*d0b0*/  ULDC.64 UR16, c[0x0][0xb98] ;  /* 0x0002e60000107ab9 */ /* 0x000fe20000000a00 */
[----:B------:R-:W-:Y:S01]  /*d0c0*/  ULDC.64 UR20, c[0x0][0xc08] ;  /* 0x0003020000147ab9 */ /* 0x000fe20000000a00 */
[----:B------:R-:W-:Y:S02]  /*d0d0*/  MOV R2, R0 ;  /* 0x0000000000027202 */ /* 0x000fe40000000f00 */
[----:B0-----:R-:W-:-:S03]  /*d0e0*/  MOV R3, R5 ;  /* 0x0000000500037202 */ /* 0x001fc60000000f00 */
[----:B------:R-:W-:-:S03]  /*d0f0*/  IMAD.WIDE R4, R155, 0x2, R2 ;  /* 0x000000029b047825 */ /* 0x000fc600078e0202 */
        /* <DEDUP_REMOVED lines=22> */
[----:B------:R-:W-:Y:S01]  /*d260*/  F2FP.BF16.F32.PACK_AB R8, R89, R24 ;  /* 0x000000185908723e */ /* 0x000fe200000010ff */
[----:B------:R-:W-:Y:S01]  /*d270*/  IMAD.U32 R24, RZ, RZ, UR8 ;  /* 0x00000008ff187e24 */ /* 0x000fe2000f8e00ff */
        /* <DEDUP_REMOVED lines=8> */
[----:B------:R-:W-:-:S03]  /*d300*/  PLOP3.LUT P2, PT, PT, PT, UP0, 0x80, 0x0 ;  /* 0x000000000000781c */ /* 0x000fc60003f4f008 */
[----:B------:R2:W-:Y:S04]  /*d310*/  STSM.16.M88.4 [R30], R4 ;  /* 0x000000041e007844 */ /* 0x0005e80000000200 */
[----:B------:R3:W-:Y:S04]  /*d320*/  STSM.16.M88.4 [R29], R12 ;  /* 0x0000000c1d007844 */ /* 0x0007e80000000200 */
[----:B------:R3:W-:Y:S01]  /*d330*/  STSM.16.M88.4 [R28], R112 ;  /* 0x000000701c007844 */ /* 0x0007e20000000200 */
[----:B------:R-:W-:Y:S06]  /*d340*/  BAR.SYNC.DEFER_BLOCKING 0x1, 0x180 ;  /* 0x0046000000007b1d */ /* 0x000fec0000010000 */
[----:B------:R-:W4:Y:S01]  /*d350*/  @P2 LDG.E R26, desc[UR50][R24.64] ;  /* 0x00000032181a2981 */ /* 0x000f22000c1e1900 */
[----:B-1----:R-:W-:Y:S01]  /*d360*/  ISETP.NE.AND P1, PT, R33, 0x1, PT ;  /* 0x000000012100780c */ /* 0x002fe20003f25270 */
[----:B0-----:R-:W-:Y:S01]  /*d370*/  VIADD R8, R17, UR41 ;  /* 0x0000002911087c36 */ /* 0x001fe20008000000 */
[----:B------:R-:W-:-:S02]  /*d380*/  UIMAD UR8, UR18, UR12, URZ ;  /* 0x0000000c120872a4 */ /* 0x000fc4000f8e023f */
[----:B------:R-:W-:Y:S01]  /*d390*/  USEL UR11, UR11, URZ, !UP0 ;  /* 0x0000003f0b0b7287 */ /* 0x000fe2000c000000 */
[----:B--2---:R-:W-:Y:S01]  /*d3a0*/  IMAD.MOV.U32 R4, RZ, RZ, R8 ;  /* 0x000000ffff047224 */ /* 0x004fe200078e0008 */
[----:B------:R-:W-:Y:S02]  /*d3b0*/  UIMAD UR14, UR39, UR13, UR8 ;  /* 0x0000000d270e72a4 */ /* 0x000fe4000f8e0208 */
[----:B------:R-:W-:Y:S02]  /*d3c0*/  USEL UR10, UR40, URZ, !UP0 ;  /* 0x0000003f280a7287 */ /* 0x000fe4000c000000 */
[----:B------:R-:W-:-:S03]  /*d3d0*/  UISETP.NE.U32.AND UP0, UPT, UR20, URZ, UPT ;  /* 0x0000003f1400728c */ /* 0x000fc6000bf05070 */
[----:B------:R-:W0:Y:S01]  /*d3e0*/  @P1 LDC R27, c[0x0][0xbec] ;  /* 0x0002fb00ff1b1b82 */ /* 0x000e220000000800 */
[----:B------:R-:W-:-:S06]  /*d3f0*/  UISETP.NE.AND.EX UP0, UPT, UR21, URZ, UPT, UP0 ;  /* 0x0000003f1500728c */ /* 0x000fcc000bf05300 */
[----:B------:R-:W-:Y:S01]  /*d400*/  PLOP3.LUT P3, PT, PT, PT, UP0, 0x80, 0x0 ;  /* 0x000000000000781c */ /* 0x000fe20003f6f008 */
[----:B------:R-:W1:Y:S01]  /*d410*/  @P1 LDC R32, c[0x0][0xbf0] ;  /* 0x0002fc00ff201b82 */ /* 0x000e620000000800 */
[----:B0-----:R-:W-:-:S05]  /*d420*/  @P1 IMAD.HI.U32 R5, R8, R27, RZ ;  /* 0x0000001b08051227 */ /* 0x001fca00078e00ff */
[----:B-1----:R-:W-:-:S05]  /*d430*/  @P1 SHF.R.U32.HI R4, RZ, R32, R5 ;  /* 0x00000020ff041219 */ /* 0x002fca0000011605 */
[----:B------:R-:W-:-:S04]  /*d440*/  IMAD.MOV R6, RZ, RZ, -R4 ;  /* 0x000000ffff067224 */ /* 0x000fc800078e0a04 */
[----:B------:R-:W-:Y:S01]  /*d450*/  IMAD R7, R33, R6, R8 ;  /* 0x0000000621077224 */ /* 0x000fe200078e0208 */
[----:B------:R-:W-:-:S04]  /*d460*/  SHF.R.S32.HI R6, RZ, 0x1f, R4 ;  /* 0x0000001fff067819 */ /* 0x000fc80000011404 */
[----:B------:R-:W-:Y:S02]  /*d470*/  SHF.R.S32.HI R5, RZ, 0x1f, R7 ;  /* 0x0000001fff057819 */ /* 0x000fe40000011407 */
[----:B----4-:R-:W-:-:S13]  /*d480*/  @P2 R2UR UR4, R26 ;  /* 0x000000001a0422ca */ /* 0x010fda00000e0000 */
[----:B------:R-:W-:Y:S02]  /*d490*/  USHF.R.S32.HI UR9, URZ, 0x1f, UR4 ;  /* 0x0000001f3f097899 */ /* 0x000fe40008011404 */
[----:B------:R-:W-:Y:S02]  /*d4a0*/  UMOV UR8, UR4 ;  /* 0x0000000400087c82 */ /* 0x000fe40008000000 */
[----:B------:R-:W-:-:S04]  /*d4b0*/  UIMAD.WIDE.U32 UR12, UR39, UR12, UR8 ;  /* 0x0000000c270c72a5 */ /* 0x000fc8000f8e0008 */
[----:B------:R-:W-:Y:S02]  /*d4c0*/  UIADD3 UR13, UR13, UR14, URZ ;  /* 0x0000000e0d0d7290 */ /* 0x000fe4000fffe03f */
[----:B------:R-:W-:Y:S02]  /*d4d0*/  UIMAD UR14, UR11, UR16, URZ ;  /* 0x000000100b0e72a4 */ /* 0x000fe4000f8e023f */
[----:B------:R-:W-:Y:S02]  /*d4e0*/  UIMAD.WIDE.U32 UR12, UR10, UR16, UR12 ;  /* 0x000000100a0c72a5 */ /* 0x000fe4000f8e000c */
[----:B------:R-:W-:Y:S01]  /*d4f0*/  UIMAD UR14, UR10, UR17, UR14 ;  /* 0x000000110a0e72a4 */ /* 0x000fe2000f8e020e */
[----:B------:R-:W-:-:S03]  /*d500*/  ULDC UR16, c[0x0][0xa88] ;  /* 0x0002a20000107ab9 */ /* 0x000fc60000000800 */
[----:B------:R-:W-:Y:S02]  /*d510*/  IADD3 R4, P0, R4, UR12, RZ ;  /* 0x0000000c04047c10 */ /* 0x000fe4000ff1e0ff */
[----:B------:R-:W-:Y:S01]  /*d520*/  IMAD.U32 R9, RZ, RZ, UR14 ;  /* 0x0000000eff097e24 */ /* 0x000fe2000f8e00ff */
[----:B------:R-:W-:Y:S02]  /*d530*/  ULDC.64 UR14, c[0x0][0xb88] ;  /* 0x0002e200000e7ab9 */ /* 0x000fe40000000a00 */
[----:B------:R-:W-:Y:S02]  /*d540*/  IMAD R8, R5, UR14, RZ ;  /* 0x0000000e05087c24 */ /* 0x000fe4000f8e02ff */
[----:B------:R-:W-:Y:S01]  /*d550*/  IADD3.X R5, R6, UR13, R9, P0, !PT ;  /* 0x0000000d06057c10 */ /* 0x000fe200087fe409 */
[----:B------:R-:W-:Y:S01]  /*d560*/  @UP0 ULDC.64 UR12, c[0x0][0xc08] ;  /* 0x00030200000c0ab9 */ /* 0x000fe20000000a00 */
[----:B------:R-:W-:Y:S01]  /*d570*/  IMAD R9, R7, UR15, R8 ;  /* 0x0000000f07097c24 */ /* 0x000fe2000f8e0208 */
[----:B------:R-:W-:Y:S01]  /*d580*/  @UP0 UIMAD.WIDE UR12, UR40, 0x4, UR12 ;  /* 0x00000004280c08a5 */ /* 0x000fe2000f8e020c */
[----:B------:R-:W-:-:S02]  /*d590*/  IMAD.U32 R6, RZ, RZ, UR16 ;  /* 0x00000010ff067e24 */ /* 0x000fc4000f8e00ff */
[----:B------:R-:W-:Y:S01]  /*d5a0*/  IMAD.WIDE.U32 R4, R7, UR14, R4 ;  /* 0x0000000e07047c25 */ /* 0x000fe2000f8e0004 */
[----:B------:R-:W-:-:S03]  /*d5b0*/  ULDC.64 UR14, c[0x0][0xb50] ;  /* 0x0002d400000e7ab9 */ /* 0x000fc60000000a00 */
[----:B------:R-:W-:Y:S01]  /*d5c0*/  IMAD.IADD R5, R5, 0x1, R9 ;  /* 0x0000000105057824 */ /* 0x000fe200078e0209 */
[C---:B------:R-:W-:Y:S01]  /*d5d0*/  LEA R7, P0, R4.reuse, UR14, 0x2 ;  /* 0x0000000e04077c11 */ /* 0x040fe2000f8010ff */
[----:B------:R-:W-:Y:S02]  /*d5e0*/  IMAD.U32 R8, RZ, RZ, UR12 ;  /* 0x0000000cff087e24 */ /* 0x000fe4000f8e00ff */
[----:B------:R-:W-:Y:S01]  /*d5f0*/  IMAD.U32 R9, RZ, RZ, UR13 ;  /* 0x0000000dff097e24 */ /* 0x000fe2000f8e00ff */
[----:B------:R-:W-:Y:S01]  /*d600*/  LEA.HI.X R10, R4, UR15, R5, 0x2, P0 ;  /* 0x0000000f040a7c11 */ /* 0x000fe200080f1405 */
[----:B------:R-:W-:-:S03]  /*d610*/  IMAD R5, R23, 0x40, R19 ;  /* 0x0000004017057824 */ /* 0x000fc600078e0213 */
[----:B------:R3:W5:Y:S01]  /*d620*/  @P3 LDG.E R6, desc[UR50][R8.64] ;  /* 0x0000003208063981 */ /* 0x000762000c1e1900 */
[----:B------:R-:W-:Y:S05]  /*d630*/  @P3 BRA `(.L_x_13762) ;  /* 0x0000000000103947 */ /* 0x000fea0003800000 */
[----:B------:R-:W-:Y:S05]  /*d640*/  @!P2 BRA `(.L_x_13762) ;  /* 0x00000000000ca947 */ /* 0x000fea0003800000 */
[----:B---3--:R-:W2:Y:S04]  /*d650*/  LDG.E R9, desc[UR50][R24.64] ;  /* 0x0000003218097981 */ /* 0x008ea8000c1e1900 */
[----:B-----5:R-:W2:Y:S02]  /*d660*/  LDG.E R6, desc[UR50][R24.64+0x4] ;  /* 0x0000043218067981 */ /* 0x020ea4000c1e1900 */
[----:B--2---:R-:W-:-:S07]  /*d670*/  IMAD.IADD R6, R6, 0x1, -R9 ;  /* 0x0000000106067824 */ /* 0x004fce00078e0a09 */
.L_x_13762:
[----:B---3--:R-:W-:Y:S01]  /*d680*/  SHFL.IDX PT, R12, R7, RZ, 0x1c1f ;  /* 0x001c1fff070c7589 */ /* 0x008fe200000e0000 */
[----:B------:R-:W-:Y:S01]  /*d690*/  IMAD.WIDE R2, R5, 0x2, R2 ;  /* 0x0000000205027825 */ /* 0x000fe200078e0202 */
[----:B------:R-:W-:Y:S01]  /*d6a0*/  LOP3.LUT P0, RZ, R152, 0x3, RZ, 0xc0, !PT ;  /* 0x0000000398ff7812 */ /* 0x000fe2000780c0ff */
[----:B------:R-:W-:Y:S01]  /*d6b0*/  ULDC.64 UR14, c[0x0][0xaa0] ;  /* 0x0002a800000e7ab9 */ /* 0x000fe20000000a00 */
[----:B------:R-:W0:Y:S01]  /*d6c0*/  SHFL.IDX PT, R13, R10, RZ, 0x1c1f ;  /* 0x001c1fff0a0d7589 */ /* 0x000e2200000e0000 */
[----:B------:R-:W-:Y:S01]  /*d6d0*/  VIADD R8, R154, UR41 ;  /* 0x000000299a087c36 */ /* 0x000fe20008000000 */
[----:B------:R-:W-:Y:S01]  /*d6e0*/  IADD3 R9, P3, R2, 0x1800, RZ ;  /* 0x0000180002097810 */ /* 0x000fe20007f7e0ff */
[----:B-----5:R-:W-:Y:S01]  /*d6f0*/  IMAD R35, R6, R33, RZ ;  /* 0x0000002106237224 */ /* 0x020fe200078e02ff */
[----:B------:R-:W-:Y:S01]  /*d700*/  SHFL.IDX PT, R14, R7, 0x1, 0x1c1f ;  /* 0x003c1f00070e7f89 */ /* 0x000fe200000e0000 */
[----:B------:R-:W-:Y:S01]  /*d710*/  VIADD R4, R8, 0x8 ;  /* 0x0000000808047836 */ /* 0x000fe20000000000 */
[----:B------:R-:W-:-:S02]  /*d720*/  IADD3 R25, P4, R2, 0x3000, RZ ;  /* 0x0000300002197810 */ /* 0x000fc40007f9e0ff */
[----:B------:R-:W1:Y:S01]  /*d730*/  SHFL.IDX PT, R15, R10, 0x1, 0x1c1f ;  /* 0x003c1f000a0f7f89 */ /* 0x000e6200000e0000 */
[-C--:B------:R-:W-:Y:S02]  /*d740*/  ISETP.GE.OR P2, PT, R8, R35.reuse, P0 ;  /* 0x000000230800720c */ /* 0x080fe40000746670 */
[----:B------:R-:W-:Y:S02]  /*d750*/  LOP3.LUT R5, R2, 0x380, RZ, 0xc0, !PT ;  /* 0x0000038002057812 */ /* 0x000fe400078ec0ff */
[----:B------:R-:W-:Y:S02]  /*d760*/  LOP3.LUT R8, R9, 0x380, RZ, 0xc0, !PT ;  /* 0x0000038009087812 */ /* 0x000fe400078ec0ff */
[----:B------:R-:W-:Y:S02]  /*d770*/  ISETP.GE.OR P0, PT, R4, R35, P0 ;  /* 0x000000230400720c */ /* 0x000fe40000706670 */
[----:B------:R-:W-:Y:S02]  /*d780*/  LOP3.LUT R24, R25, 0x380, RZ, 0xc0, !PT ;  /* 0x0000038019187812 */ /* 0x000fe400078ec0ff */
[----:B------:R-:W-:-:S02]  /*d790*/  SHF.R.U64 R5, R5, 0x3, RZ ;  /* 0x0000000305057819 */ /* 0x000fc400000012ff */
[----:B------:R-:W-:Y:S02]  /*d7a0*/  SHF.R.U64 R8, R8, 0x3, RZ ;  /* 0x0000000308087819 */ /* 0x000fe400000012ff */
[----:B------:R-:W-:Y:S01]  /*d7b0*/  SHF.R.U64 R24, R24, 0x3, RZ ;  /* 0x0000000318187819 */ /* 0x000fe200000012ff */
[----:B0-----:R-:W-:Y:S01]  /*d7c0*/  @!P2 ST.E desc[UR50][R12.64], R21 ;  /* 0x000000150c00a985 */ /* 0x001fe2000c101932 */
[----:B------:R-:W-:Y:S01]  /*d7d0*/  LOP3.LUT R4, R5, R2, RZ, 0x3c, !PT ;  /* 0x0000000205047212 */ /* 0x000fe200078e3cff */
[--C-:B------:R-:W-:Y:S01]  /*d7e0*/  IMAD.MOV.U32 R5, RZ, RZ, R3.reuse ;  /* 0x000000ffff057224 */ /* 0x100fe200078e0003 */
[----:B------:R-:W-:Y:S01]  /*d7f0*/  LOP3.LUT R8, R8, R9, RZ, 0x3c, !PT ;  /* 0x0000000908087212 */ /* 0x000fe200078e3cff */
[--C-:B------:R-:W-:Y:S01]  /*d800*/  IMAD.X R9, RZ, RZ, R3.reuse, P3 ;  /* 0x000000ffff097224 */ /* 0x100fe200018e0603 */
[----:B------:R-:W-:Y:S01]  /*d810*/  LOP3.LUT R24, R24, R25, RZ, 0x3c, !PT ;  /* 0x0000001918187212 */ /* 0x000fe200078e3cff */
[--C-:B------:R-:W-:Y:S01]  /*d820*/  IMAD.X R25, RZ, RZ, R3.reuse, P4 ;  /* 0x000000ffff197224 */ /* 0x100fe200020e0603 */
[----:B-1----:R0:W-:Y:S04]  /*d830*/  @!P0 ST.E desc[UR50][R14.64], R20 ;  /* 0x000000140e008985 */ /* 0x0021e8000c101932 */
[----:B------:R-:W2:Y:S04]  /*d840*/  LD.E.128 R4, desc[UR50][R4.64] ;  /* 0x0000003204047980 */ /* 0x000ea8000c101d00 */
[----:B------:R-:W3:Y:S04]  /*d850*/  LD.E.128 R8, desc[UR50][R8.64] ;  /* 0x0000003208087980 */ /* 0x000ee8000c101d00 */
[----:B------:R-:W4:Y:S01]  /*d860*/  LD.E.128 R24, desc[UR50][R24.64] ;  /* 0x0000003218187980 */ /* 0x000f22000c101d00 */
[----:B------:R-:W-:Y:S01]  /*d870*/  IADD3 R29, P0, R2, 0x4800, RZ ;  /* 0x00004800021d7810 */ /* 0x000fe20007f1e0ff */
[----:B0-----:R-:W0:Y:S03]  /*d880*/  @P1 LDC R20, c[0x0][0xbec] ;  /* 0x0002fb00ff141b82 */ /* 0x001e260000000800 */
[----:B------:R-:W-:Y:S01]  /*d890*/  LOP3.LUT R2, R29, 0x380, RZ, 0xc0, !PT ;  /* 0x000003801d027812 */ /* 0x000fe200078ec0ff */
[----:B------:R-:W-:Y:S01]  /*d8a0*/  IMAD.X R13, RZ, RZ, R3, P0 ;  /* 0x000000ffff0d7224 */ /* 0x000fe200000e0603 */
[----:B------:R-:W-:-:S02]  /*d8b0*/  UIMAD UR12, UR9, UR14, URZ ;  /* 0x0000000e090c72a4 */ /* 0x000fc4000f8e023f */
[----:B------:R-:W-:Y:S01]  /*d8c0*/  SHF.R.U64 R2, R2, 0x3, RZ ;  /* 0x0000000302027819 */ /* 0x000fe200000012ff */
[----:B------:R-:W1:Y:S01]  /*d8d0*/  @P1 LDC R3, c[0x0][0xbf0] ;  /* 0x0002fc00ff031b82 */ /* 0x000e620000000800 */
[----:B------:R-:W-:Y:S02]  /*d8e0*/  UIMAD.WIDE.U32 UR8, UR4, UR14, URZ ;  /* 0x0000000e040872a5 */ /* 0x000fe4000f8e003f */
[----:B------:R-:W-:Y:S01]  /*d8f0*/  UIMAD UR12, UR4, UR15, UR12 ;  /* 0x0000000f040c72a4 */ /* 0x000fe2000f8e020c */
[----:B------:R-:W-:Y:S01]  /*d900*/  LOP3.LUT R12, R2, R29, RZ, 0x3c, !PT ;  /* 0x0000001d020c7212 */ /* 0x000fe200078e3cff */
[----:B------:R-:W-:Y:S01]  /*d910*/  IMAD R2, R18, 0x30, R23 ;  /* 0x0000003012027824 */ /* 0x000fe200078e0217 */
[----:B------:R-:W-:Y:S01]  /*d920*/  ULDC.64 UR14, c[0x0][0xae8] ;  /* 0x0002ba00000e7ab9 */ /* 0x000fe20000000a00 */
[----:B------:R-:W-:Y:S02]  /*d930*/  UIADD3 UR9, UR9, UR12, URZ ;  /* 0x0000000c09097290 */ /* 0x000fe4000fffe03f */
[----:B------:R-:W-:Y:S01]  /*d940*/  UIMAD UR4, UR18, UR14, URZ ;  /* 0x0000000e120472a4 */ /* 0x000fe2000f8e023f */
[----:B------:R-:W-:Y:S01]  /*d950*/  VIADD R29, R2, UR41 ;  /* 0x00000029021d7c36 */ /* 0x000fe20008000000 */
[----:B------:R-:W-:Y:S01]  /*d960*/  UIMAD.WIDE.U32 UR8, UR39, UR14, UR8 ;  /* 0x0000000e270872a5 */ /* 0x000fe2000f8e0008 */
[----:B------:R-:W-:Y:S01]  /*d970*/  VIADD R32, R23, UR41 ;  /* 0x0000002917207c36 */ /* 0x000fe20008000000 */
[----:B------:R-:W-:Y:S01]  /*d980*/  UIMAD UR4, UR39, UR15, UR4 ;  /* 0x0000000f270472a4 */ /* 0x000fe2000f8e0204 */
[----:B------:R-:W5:Y:S01]  /*d990*/  LD.E.128 R12, desc[UR50][R12.64] ;  /* 0x000000320c0c7980 */ /* 0x000f62000c101d00 */
        /* <DEDUP_REMOVED lines=9> */
[----:B------:R-:W-:Y:S01]  /*da30*/  UIADD3 UR9, UR9, UR4, URZ ;  /* 0x0000000409097290 */ /* 0x000fe2000fffe03f */
[----:B------:R-:W-:Y:S01]  /*da40*/  IMAD.MOV.U32 R21, RZ, RZ, R29 ;  /* 0x000000ffff157224 */ /* 0x000fe200078e001d */
[----:B------:R-:W-:Y:S01]  /*da50*/  UIMAD UR4, UR10, UR13, UR11 ;  /* 0x0000000d0a0472a4 */ /* 0x000fe2000f8e020b */
[----:B------:R-:W-:Y:S01]  /*da60*/  VIADD R0, R0, 0x16820 ;  /* 0x0001682000007836 */ /* 0x000fe20000000000 */
[----:B------:R-:W-:Y:S01]  /*da70*/  UIMAD.WIDE.U32 UR10, UR10, UR12, UR8 ;  /* 0x0000000c0a0a72a5 */ /* 0x000fe2000f8e0008 */
[----:B-1----:R-:W-:-:S02]  /*da80*/  @P1 SHF.R.U32.HI R21, RZ, R3, R2 ;  /* 0x00000003ff151219 */ /* 0x002fc40000011602 */
[----:B------:R-:W-:Y:S01]  /*da90*/  ULDC.64 UR8, c[0x0][0xae0] ;  /* 0x0002b80000087ab9 */ /* 0x000fe20000000a00 */
[----:B------:R-:W-:Y:S01]  /*daa0*/  UIADD3 UR4, UR11, UR4, URZ ;  /* 0x000000040b047290 */ /* 0x000fe2000fffe03f */
[--C-:B------:R-:W-:Y:S01]  /*dab0*/  SHF.R.S32.HI R20, RZ, 0x1f, R21.reuse ;  /* 0x0000001fff147819 */ /* 0x100fe20000011415 */
[----:B------:R-:W-:Y:S01]  /*dac0*/  IMAD.MOV R28, RZ, RZ, -R21 ;  /* 0x000000ffff1c7224 */ /* 0x000fe200078e0a15 */
[----:B------:R-:W-:Y:S01]  /*dad0*/  PRMT R0, RZ, 0x654, R0 ;  /* 0x00000654ff007816 */ /* 0x000fe20000000000 */
[----:B------:R-:W-:Y:S02]  /*dae0*/  IMAD.U32 R3, RZ, RZ, UR11 ;  /* 0x0000000bff037e24 */ /* 0x000fe4000f8e00ff */
[----:B------:R-:W-:Y:S02]  /*daf0*/  IMAD R20, R20, UR8, RZ ;  /* 0x0000000814147c24 */ /* 0x000fe4000f8e02ff */
[----:B------:R-:W-:Y:S02]  /*db00*/  IMAD R29, R33, R28, R29 ;  /* 0x0000001c211d7224 */ /* 0x000fe400078e021d */
[----:B------:R-:W-:-:S02]  /*db10*/  IMAD.U32 R2, RZ, RZ, UR10 ;  /* 0x0000000aff027e24 */ /* 0x000fc4000f8e00ff */
[----:B------:R-:W-:Y:S01]  /*db20*/  IMAD.U32 R3, RZ, RZ, UR4 ;  /* 0x00000004ff037e24 */ /* 0x000fe2000f8e00ff */
[----:B------:R-:W-:Y:S01]  /*db30*/  ULDC UR4, c[0x0][0xac8] ;  /* 0x0002b20000047ab9 */ /* 0x000fe20000000800 */
[C---:B------:R-:W-:Y:S01]  /*db40*/  IMAD R31, R21.reuse, UR9, R20 ;  /* 0x00000009151f7c24 */ /* 0x040fe2000f8e0214 */
[----:B------:R-:W-:Y:S01]  /*db50*/  SHF.R.S32.HI R20, RZ, 0x1f, R29 ;  /* 0x0000001fff147819 */ /* 0x000fe2000001141d */
[----:B------:R-:W-:Y:S01]  /*db60*/  IMAD.WIDE.U32 R2, R21, UR8, R2 ;  /* 0x0000000815027c25 */ /* 0x000fe2000f8e0002 */
[----:B------:R-:W-:Y:S01]  /*db70*/  ULDC.64 UR8, c[0x0][0xad8] ;  /* 0x0002b60000087ab9 */ /* 0x000fe20000000a00 */
[----:B0-----:R0:W-:Y:S02]  /*db80*/  SYNCS.ARRIVE.TRANS64.RED.A1T0 RZ, [R0+URZ], RZ ;  /* 0x000000ff00ff79a7 */ /* 0x0011e4000810043f */
[----:B------:R-:W-:Y:S02]  /*db90*/  IMAD.IADD R3, R3, 0x1, R31 ;  /* 0x0000000103037824 */ /* 0x000fe400078e021f */
[----:B------:R-:W-:-:S02]  /*dba0*/  IMAD R20, R20, UR8, RZ ;  /* 0x0000000814147c24 */ /* 0x000fc4000f8e02ff */
[----:B------:R-:W-:-:S04]  /*dbb0*/  IMAD.WIDE.U32 R2, R29, UR8, R2 ;  /* 0x000000081d027c25 */ /* 0x000fc8000f8e0002 */
[----:B------:R-:W-:Y:S01]  /*dbc0*/  IMAD R21, R29, UR9, R20 ;  /* 0x000000091d157c24 */ /* 0x000fe2000f8e0214 */
[----:B------:R-:W-:Y:S01]  /*dbd0*/  ULDC.64 UR8, c[0x0][0xa80] ;  /* 0x0002a00000087ab9 */ /* 0x000fe20000000a00 */
[----:B0-----:R-:W-:Y:S01]  /*dbe0*/  VIADD R0, R32, 0x90 ;  /* 0x0000009020007836 */ /* 0x001fe20000000000 */
[----:B------:R-:W-:Y:S01]  /*dbf0*/  LEA R30, P0, R2, UR8, 0x1 ;  /* 0x00000008021e7c11 */ /* 0x000fe2000f8008ff */
[----:B------:R-:W-:-:S04]  /*dc00*/  IMAD.IADD R3, R3, 0x1, R21 ;  /* 0x0000000103037824 */ /* 0x000fc800078e0215 */
[----:B------:R-:W0:Y:S01]  /*dc10*/  SHFL.IDX PT, R20, R30, RZ, 0x181f ;  /* 0x00181fff1e147589 */ /* 0x000e2200000e0000 */
[----:B------:R-:W-:Y:S01]  /*dc20*/  LEA.HI.X R31, R2, UR9, R3, 0x1, P0 ;  /* 0x00000009021f7c11 */ /* 0x000fe200080f0c03 */
[C---:B------:R-:W-:Y:S01]  /*dc30*/  VIADD R2, R32.reuse, 0x30 ;  /* 0x0000003020027836 */ /* 0x040fe20000000000 */
[----:B------:R-:W-:Y:S01]  /*dc40*/  ISETP.GE.AND P0, PT, R19, UR4, PT ;  /* 0x0000000413007c0c */ /* 0x000fe2000bf06270 */
[----:B------:R-:W1:Y:S01]  /*dc50*/  SHFL.IDX PT, R28, R30, 0x1, 0x181f ;  /* 0x00381f001e1c7f89 */ /* 0x000e6200000e0000 */
[C---:B------:R-:W-:Y:S02]  /*dc60*/  VIADD R3, R32.reuse, 0x60 ;  /* 0x0000006020037836 */ /* 0x040fe40000000000 */
[-C--:B------:R-:W-:Y:S01]  /*dc70*/  ISETP.GE.OR P1, PT, R32, R35.reuse, P0 ;  /* 0x000000232000720c */ /* 0x080fe20000726670 */
[----:B------:R-:W1:Y:S01]  /*dc80*/  SHFL.IDX PT, R34, R30, 0x2, 0x181f ;  /* 0x00581f001e227f89 */ /* 0x000e6200000e0000 */
[-C--:B------:R-:W-:Y:S02]  /*dc90*/  ISETP.GE.OR P2, PT, R2, R35.reuse, P0 ;  /* 0x000000230200720c */ /* 0x080fe40000746670 */
[-C--:B------:R-:W-:Y:S01]  /*dca0*/  ISETP.GE.OR P3, PT, R3, R35.reuse, P0 ;  /* 0x000000230300720c */ /* 0x080fe20000766670 */
[----:B------:R-:W1:Y:S01]  /*dcb0*/  SHFL.IDX PT, R21, R31, RZ, 0x181f ;  /* 0x00181fff1f157589 */ /* 0x000e6200000e0000 */
[----:B------:R-:W-:-:S03]  /*dcc0*/  ISETP.GE.OR P0, PT, R0, R35, P0 ;  /* 0x000000230000720c */ /* 0x000fc60000706670 */
[----:B------:R-:W1:Y:S04]  /*dcd0*/  SHFL.IDX PT, R29, R31, 0x1, 0x181f ;  /* 0x00381f001f1d7f89 */ /* 0x000e6800000e0000 */
[----:B------:R-:W1:Y:S01]  /*dce0*/  SHFL.IDX PT, R33, R31, 0x2, 0x181f ;  /* 0x00581f001f217f89 */ /* 0x000e6200000e0000 */
[----:B0-----:R-:W-:-:S03]  /*dcf0*/  @!P1 LEA R2, P4, R19, R20, 0x1 ;  /* 0x0000001413029211 */ /* 0x001fc600078808ff */
[----:B------:R-:W0:Y:S01]  /*dd00*/  SHFL.IDX PT, R30, R30, 0x3, 0x181f ;  /* 0x00781f001e1e7f89 */ /* 0x000e2200000e0000 */
[----:B-1----:R-:W-:-:S03]  /*dd10*/  @!P2 LEA R20, P5, R19, R28, 0x1 ;  /* 0x0000001c1314a211 */ /* 0x002fc600078a08ff */
[----:B------:R-:W1:Y:S01]  /*dd20*/  SHFL.IDX PT, R31, R31, 0x3, 0x181f ;  /* 0x00781f001f1f7f89 */ /* 0x000e6200000e0000 */
[C---:B------:R-:W-:Y:S02]  /*dd30*/  @!P3 LEA R28, P6, R19.reuse, R34, 0x1 ;  /* 0x00000022131cb211 */ /* 0x040fe400078c08ff */
[C-C-:B------:R-:W-:Y:S02]  /*dd40*/  @!P1 LEA.HI.X R3, R19.reuse, R21, R156.reuse, 0x1, P4 ;  /* 0x0000001513039211 */ /* 0x140fe400020f0c9c */
[C-C-:B------:R-:W-:Y:S02]  /*dd50*/  @!P2 LEA.HI.X R21, R19.reuse, R29, R156.reuse, 0x1, P5 ;  /* 0x0000001d1315a211 */ /* 0x140fe400028f0c9c */
[----:B------:R-:W-:Y:S01]  /*dd60*/  @!P3 LEA.HI.X R29, R19, R33, R156, 0x1, P6 ;  /* 0x00000021131db211 */ /* 0x000fe200030f0c9c */
[----:B--2---:R2:W-:Y:S04]  /*dd70*/  @!P1 ST.E.128 desc[UR50][R2.64], R4 ;  /* 0x0000000402009985 */ /* 0x0045e8000c101d32 */
[----:B---3--:R2:W-:Y:S04]  /*dd80*/  @!P2 ST.E.128 desc[UR50][R20.64], R8 ;  /* 0x000000081400a985 */ /* 0x0085e8000c101d32 */
[----:B----4-:R2:W-:Y:S01]  /*dd90*/  @!P3 ST.E.128 desc[UR50][R28.64], R24 ;  /* 0x000000181c00b985 */ /* 0x0105e2000c101d32 */
[----:B01----:R-:W-:Y:S05]  /*dda0*/  @P0 BRA `(.L_x_13763) ;  /* 0x0000000800700947 */ /* 0x003fea0003800000 */
[----:B--2---:R-:W-:-:S04]  /*ddb0*/  LEA R2, P0, R19, R30, 0x1 ;  /* 0x0000001e13027211 */ /* 0x004fc800078008ff */
[----:B------:R-:W-:-:S05]  /*ddc0*/  LEA.HI.X R3, R19, R31, R156, 0x1, P0 ;  /* 0x0000001f13037211 */ /* 0x000fca00000f0c9c */
[----:B-----5:R0:W-:Y:S01]  /*ddd0*/  ST.E.128 desc[UR50][R2.64], R12 ;  /* 0x0000000c02007985 */ /* 0x0201e2000c101d32 */
[----:B------:R-:W-:Y:S05]  /*dde0*/  BRA `(.L_x_13763) ;  /* 0x0000000800607947 */ /* 0x000fea0003800000 */
.L_x_13761:
        /* <DEDUP_REMOVED lines=32> */
.L_x_13764:
        /* <DEDUP_REMOVED lines=47> */
.L_x_13766:
[----:B------:R-:W-:Y:S05]  /*e2e0*/  BSYNC B1 ;  /* 0x0000000000017941 */ /* 0x000fea0003800000 */
.L_x_13765:
[----:B0-----:R-:W0:Y:S01]  /*e2f0*/  @P0 LDC R3, c[0x0][0xbf0] ;  /* 0x0002fc00ff030b82 */ /* 0x001e220000000800 */
[----:B------:R-:W-:Y:S01]  /*e300*/  ULDC.64 UR16, c[0x0][0xaa0] ;  /* 0x0002a80000107ab9 */ /* 0x000fe20000000a00 */
[----:B------:R-:W-:Y:S01]  /*e310*/  IMAD R2, R18, 0x30, R23 ;  /* 0x0000003012027824 */ /* 0x000fe200078e0217 */
[----:B------:R-:W-:Y:S01]  /*e320*/  UIMAD UR10, UR11, UR16, URZ ;  /* 0x000000100b0a72a4 */ /* 0x000fe2000f8e023f */
[----:B------:R-:W-:Y:S01]  /*e330*/  VIADD R20, R23, UR41 ;  /* 0x0000002917147c36 */ /* 0x000fe20008000000 */
[----:B------:R-:W-:Y:S01]  /*e340*/  UIMAD.WIDE.U32 UR8, UR4, UR16, URZ ;  /* 0x00000010040872a5 */ /* 0x000fe2000f8e003f */
[----:B------:R-:W-:Y:S01]  /*e350*/  VIADD R4, R2, UR41 ;  /* 0x0000002902047c36 */ /* 0x000fe20008000000 */
[----:B------:R-:W-:Y:S01]  /*e360*/  UIMAD UR10, UR4, UR17, UR10 ;  /* 0x00000011040a72a4 */ /* 0x000fe2000f8e020a */
[----:B-----5:R-:W-:Y:S02]  /*e370*/  IMAD R13, R0, R11, RZ ;  /* 0x0000000b000d7224 */ /* 0x020fe400078e02ff */
[----:B------:R-:W-:Y:S01]  /*e380*/  ULDC.64 UR16, c[0x0][0xae8] ;  /* 0x0002ba0000107ab9 */ /* 0x000fe20000000a00 */
[----:B------:R-:W-:Y:S01]  /*e390*/  UIADD3 UR9, UR9, UR10, URZ ;  /* 0x0000000a09097290 */ /* 0x000fe2000fffe03f */
[----:B------:R-:W-:Y:S01]  /*e3a0*/  @P0 IMAD.HI.U32 R2, R4, R9, RZ ;  /* 0x0000000904020227 */ /* 0x000fe200078e00ff */
[----:B------:R-:W-:-:S02]  /*e3b0*/  UIMAD UR4, UR12, UR16, URZ ;  /* 0x000000100c0472a4 */ /* 0x000fc4000f8e023f */
[----:B------:R-:W-:Y:S01]  /*e3c0*/  UIMAD.WIDE.U32 UR8, UR39, UR16, UR8 ;  /* 0x00000010270872a5 */ /* 0x000fe2000f8e0008 */
[----:B------:R-:W-:Y:S01]  /*e3d0*/  IMAD.MOV.U32 R5, RZ, RZ, R4 ;  /* 0x000000ffff057224 */ /* 0x000fe200078e0004 */
[----:B------:R-:W-:Y:S01]  /*e3e0*/  UIMAD UR4, UR39, UR17, UR4 ;  /* 0x00000011270472a4 */ /* 0x000fe2000f8e0204 */
[----:B------:R-:W-:Y:S01]  /*e3f0*/  VIADD R0, R20, 0x30 ;  /* 0x0000003014007836 */ /* 0x000fe20000000000 */
[----:B------:R-:W-:Y:S02]  /*e400*/  ULDC.64 UR10, c[0x0][0xaf0] ;  /* 0x0002bc00000a7ab9 */ /* 0x000fe40000000a00 */
[----:B------:R-:W-:Y:S02]  /*e410*/  UIADD3 UR9, UR9, UR4, URZ ;  /* 0x0000000409097290 */ /* 0x000fe4000fffe03f */
        /* <DEDUP_REMOVED lines=24> */
[----:B------:R-:W-:-:S04]  /*e5a0*/  LEA R4, P0, R2, UR8, 0x1 ;  /* 0x0000000802047c11 */ /* 0x000fc8000f8008ff */
[----:B------:R-:W-:Y:S01]  /*e5b0*/  LEA.HI.X R8, R2, UR9, R3, 0x1, P0 ;  /* 0x0000000902087c11 */ /* 0x000fe200080f0c03 */
[----:B------:R-:W0:Y:S01]  /*e5c0*/  SHFL.IDX PT, R6, R4, RZ, 0x181f ;  /* 0x00181fff04067589 */ /* 0x000e2200000e0000 */
[----:B------:R-:W-:Y:S01]  /*e5d0*/  ISETP.GE.AND P0, PT, R19, UR4, PT ;  /* 0x0000000413007c0c */ /* 0x000fe2000bf06270 */
[C---:B------:R-:W-:Y:S02]  /*e5e0*/  VIADD R2, R20.reuse, 0x60 ;  /* 0x0000006014027836 */ /* 0x040fe40000000000 */
[----:B------:R-:W1:Y:S01]  /*e5f0*/  SHFL.IDX PT, R10, R4, 0x1, 0x181f ;  /* 0x00381f00040a7f89 */ /* 0x000e6200000e0000 */
[CC--:B------:R-:W-:Y:S01]  /*e600*/  ISETP.GE.OR P3, PT, R20.reuse, R13.reuse, P0 ;  /* 0x0000000d1400720c */ /* 0x0c0fe20000766670 */
[----:B------:R-:W-:Y:S01]  /*e610*/  VIADD R3, R20, 0x90 ;  /* 0x0000009014037836 */ /* 0x000fe20000000000 */
[-C--:B------:R-:W-:Y:S01]  /*e620*/  ISETP.GE.OR P2, PT, R0, R13.reuse, P0 ;  /* 0x0000000d0000720c */ /* 0x080fe20000746670 */
[----:B------:R-:W2:Y:S01]  /*e630*/  SHFL.IDX PT, R12, R4, 0x2, 0x181f ;  /* 0x00581f00040c7f89 */ /* 0x000ea200000e0000 */
[----:B------:R-:W-:-:S02]  /*e640*/  ISETP.GE.OR P1, PT, R2, R13, P0 ;  /* 0x0000000d0200720c */ /* 0x000fc40000726670 */
[----:B------:R-:W-:Y:S01]  /*e650*/  ISETP.GE.OR P0, PT, R3, R13, P0 ;  /* 0x0000000d0300720c */ /* 0x000fe20000706670 */
[----:B------:R-:W3:Y:S04]  /*e660*/  SHFL.IDX PT, R5, R8, RZ, 0x181f ;  /* 0x00181fff08057589 */ /* 0x000ee800000e0000 */
        /* <DEDUP_REMOVED lines=16> */
.L_x_13763:
[----:B------:R-:W-:Y:S05]  /*e770*/  BSYNC B0 ;  /* 0x0000000000007941 */ /* 0x000fea0003800000 */
.L_x_13760:
[----:B------:R-:W-:Y:S02]  /*e780*/  ULDC UR4, c[0x0][0xc3c] ;  /* 0x00030f0000047ab9 */ /* 0x000fe40000000800 */
[----:B------:R-:W-:-:S06]  /*e790*/  UISETP.GE.AND UP0, UPT, UR6, UR4, UPT ;  /* 0x000000040600728c */ /* 0x000fcc000bf06270 */
[----:B------:R-:W-:-:S13]  /*e7a0*/  PLOP3.LUT P0, PT, PT, PT, UP0, 0x80, 0x0 ;  /* 0x000000000000781c */ /* 0x000fda0003f0f008 */
[----:B------:R-:W-:Y:S05]  /*e7b0*/  @!P0 BRA `(.L_x_13767) ;  /* 0xffffff24008c8947 */ /* 0x000fea000383ffff */
[----:B------:R-:W-:Y:S05]  /*e7c0*/  EXIT ;  /* 0x000000000000794d */ /* 0x000fea0003800000 */
.L_x_13678:
        /* <DEDUP_REMOVED lines=18> */
.L_x_13768:
        /* <DEDUP_REMOVED lines=42> */
.L_x_13774:
        /* <DEDUP_REMOVED lines=12> */
.L_x_13773:
[----:B------:R-:W-:Y:S05]  /*ec50*/  BSYNC B0 ;  /* 0x0000000000007941 */ /* 0x000fea0003800000 */
.L_x_13772:
        /* <DEDUP_REMOVED lines=21> */
.L_x_13770:
        /* <DEDUP_REMOVED lines=21> */
.L_x_13775:
        /* <DEDUP_REMOVED lines=58> */
.L_x_13771:
[----:B------:R-:W-:Y:S02]  /*f2a0*/  IMAD.MOV.U32 R17, RZ, RZ, RZ ;  /* 0x000000ffff117224 */ /* 0x000fe400078e00ff */
[----:B------:R-:W-:Y:S02]  /*f2b0*/  IMAD.U32 R16, RZ, RZ, UR6 ;  /* 0x00000006ff107e24 */ /* 0x000fe4000f8e00ff */
[----:B------:R-:W-:-:S07]  /*f2c0*/  IMAD.MOV.U32 R18, RZ, RZ, RZ ;  /* 0x000000ffff127224 */ /* 0x000fce00078e00ff */
.L_x_13776:
[----:B------:R-:W-:-:S13]  /*f2d0*/  ISETP.NE.AND P0, PT, R5, RZ, PT ;  /* 0x000000ff0500720c */ /* 0x000fda0003f05270 */
[----:B------:R-:W0:Y:S01]  /*f2e0*/  @!P0 S2R R3, SR_CgaCtaId ;  /* 0x0000000000038919 */ /* 0x000e220000008800 */
[----:B------:R-:W-:-:S04]  /*f2f0*/  @!P0 MOV R0, 0x400 ;  /* 0x0000040000008802 */ /* 0x000fc80000000f00 */
[----:B0-----:R-:W-:-:S05]  /*f300*/  @!P0 LEA R0, R3, R0, 0x18 ;  /* 0x0000000003008211 */ /* 0x001fca00078ec0ff */
[----:B------:R0:W-:Y:S01]  /*f310*/  @!P0 STS.128 [R0+0x168d0], R16 ;  /* 0x0168d01000008388 */ /* 0x0001e20000000c00 */
[----:B------:R-:W-:Y:S06]  /*f320*/  BAR.ARV 0x5, 0x200 ;  /* 0x0148000000007b1d */ /* 0x000fec0000002000 */
.L_x_13769:
        /* <DEDUP_REMOVED lines=28> */
.L_x_13875:
[----:B------:R-:W-:Y:S05]  /*f4f0*/  YIELD ;  /* 0x0000000000007946 */ /* 0x000fea0003800000 */
[----:B------:R-:W-:Y:S01]  /*f500*/  ULDC.64 UR4, c[0x0][0xa28] ;  /* 0x00028a0000047ab9 */ /* 0x000fe20000000a00 */
[----:B---3--:R-:W-:Y:S01]  /*f510*/  IMAD.MOV.U32 R0, RZ, RZ, RZ ;  /* 0x000000ffff007224 */ /* 0x008fe200078e00ff */
[----:B------:R-:W-:Y:S01]  /*f520*/  ISETP.NE.U32.AND P0, PT, RZ, UR4, PT ;  /* 0x00000004ff007c0c */ /* 0x000fe2000bf05070 */
[----:B0-----:R-:W0:Y:S01]  /*f530*/  LDC.64 R4, c[0x0][0xa00] ;  /* 0x00028000ff047b82 */ /* 0x001e220000000a00 */
[----:B-1----:R-:W-:Y:S01]  /*f540*/  IMAD.MOV.U32 R8, RZ, RZ, RZ ;  /* 0x000000ffff087224 */ /* 0x002fe200078e00ff */
        /* <DEDUP_REMOVED lines=20> */
[----:B------:R0:W5:Y:S01]  /*f690*/  @P1 LDG.E R27, desc[UR50][R2.64] ;  /* 0x00000032021b1981 */ /* 0x000162000c1e1900 */
[----:B-1----:R-:W-:-:S03]  /*f6a0*/  @P2 IMAD.WIDE R6, R19, 0x4, R6 ;  /* 0x0000000413062825 */ /* 0x002fc600078e0206 */
        /* <DEDUP_REMOVED lines=8> */
[----:B------:R-:W-:-:S04]  /*f730*/  USEL UR4, UR4, 0x1, UP0 ;  /* 0x0000000104047887 */ /* 0x000fc80008000000 */
[----:B------:R-:W-:-:S06]  /*f740*/  UIMAD UR4, UR4, UR5, URZ ;  /* 0x00000005040472a4 */ /* 0x000fcc000f8e023f */
[----:B------:R-:W-:Y:S01]  /*f750*/  IMAD.U32 R9, RZ, RZ, UR4 ;  /* 0x00000004ff097e24 */ /* 0x000fe2000f8e00ff */
[----:B--2---:R0:W-:Y:S01]  /*f760*/  STL [R1+0x10], R8 ;  /* 0x0000100801007387 */ /* 0x0041e20000100800 */
[----:B------:R-:W-:Y:S05]  /*f770*/  @P2 BRA `(.L_x_13778) ;  /* 0x0000000000142947 */ /* 0x000fea0003800000 */
[----:B------:R-:W-:Y:S05]  /*f780*/  @!P0 BRA `(.L_x_13778) ;  /* 0x0000000000108947 */ /* 0x000fea0003800000 */
[----:B------:R-:W0:Y:S04]  /*f790*/  LDG.E R7, desc[UR50][R4.64] ;  /* 0x0000003204077981 */ /* 0x000e28000c1e1900 */
[----:B------:R-:W0:Y:S02]  /*f7a0*/  LDG.E R6, desc[UR50][R4.64+0x4] ;  /* 0x0000043204067981 */ /* 0x000e24000c1e1900 */
[----:B0-----:R-:W-:-:S05]  /*f7b0*/  IMAD.IADD R8, R6, 0x1, -R7 ;  /* 0x0000000106087824 */ /* 0x001fca00078e0a07 */
[----:B------:R1:W-:Y:S02]  /*f7c0*/  STL [R1+0x10], R8 ;  /* 0x0000100801007387 */ /* 0x0003e40000100800 */
.L_x_13778:
[----:B------:R-:W-:Y:S01]  /*f7d0*/  ULDC.64 UR4, c[0x0][0xa20] ;  /* 0x0002880000047ab9 */ /* 0x000fe20000000a00 */
[----:B-----5:R-:W-:Y:S01]  /*f7e0*/  IMAD.IADD R27, R27, 0x1, R0 ;  /* 0x000000011b1b7824 */ /* 0x020fe200078e0200 */
[----:B------:R-:W-:-:S04]  /*f7f0*/  ISETP.NE.U32.AND P0, PT, RZ, UR4, PT ;  /* 0x00000004ff007c0c */ /* 0x000fc8000bf05070 */
[----:B------:R-:W-:-:S13]  /*f800*/  ISETP.NE.AND.EX P0, PT, RZ, UR5, PT, P0 ;  /* 0x00000005ff007c0c */ /* 0x000fda000bf05300 */
[----:B------:R-:W-:Y:S05]  /*f810*/  @!P0 BRA `(.L_x_13779) ;  /* 0x0000000000108947 */ /* 0x000fea0003800000 */
[----:B0-----:R-:W0:Y:S02]  /*f820*/  LDC.64 R2, c[0x0][0xa20] ;  /* 0x00028800ff027b82 */ /* 0x001e240000000a00 */
[----:B0-----:R-:W-:-:S05]  /*f830*/  IMAD.WIDE R2, R19, 0x4, R2 ;  /* 0x0000000413027825 */ /* 0x001fca00078e0202 */
[----:B------:R2:W5:Y:S01]  /*f840*/  LDG.E R9, desc[UR50][R2.64] ;  /* 0x0000003202097981 */ /* 0x000562000c1e1900 */
[----:B------:R-:W-:Y:S05]  /*f850*/  BRA `(.L_x_13780) ;  /* 0x0000000000107947 */ /* 0x000fea0003800000 */
.L_x_13779:
[----:B------:R-:W-:Y:S05]  /*f860*/  @!P1 BRA `(.L_x_13780) ;  /* 0x00000000000c9947 */ /* 0x000fea0003800000 */
[----:B------:R-:W2:Y:S04]  /*f870*/  LDG.E R4, desc[UR50][R2.64] ;  /* 0x0000003202047981 */ /* 0x000ea8000c1e1900 */
[----:B------:R-:W2:Y:S02]  /*f880*/  LDG.E R9, desc[UR50][R2.64+0x4] ;  /* 0x0000043202097981 */ /* 0x000ea4000c1e1900 */
[----:B--2---:R-:W-:-:S07]  /*f890*/  IMAD.IADD R9, R9, 0x1, -R4 ;  /* 0x0000000109097824 */ /* 0x004fce00078e0a04 */
.L_x_13780:
[----:B0-2---:R-:W0:Y:S01]  /*f8a0*/  LDC R2, c[0x0][0x448] ;  /* 0x00011200ff027b82 */ /* 0x005e220000000800 */
[----:B------:R-:W-:Y:S02]  /*f8b0*/  IMAD R6, R17, 0xc0, RZ ;  /* 0x000000c011067824 */ /* 0x000fe400078e02ff */
[----:B-----5:R-:W-:Y:S02]  /*f8c0*/  IMAD.IADD R9, R9, 0x1, -R0 ;  /* 0x0000000109097824 */ /* 0x020fe400078e0a00 */
[----:B------:R-:W-:Y:S01]  /*f8d0*/  VIADD R0, R6, 0xbf ;  /* 0x000000bf06007836 */ /* 0x000fe20000000000 */
[----:B------:R2:W-:Y:S01]  /*f8e0*/  STL [R1+0xc], R6 ;  /* 0x00000c0601007387 */ /* 0x0005e20000100800 */
[----:B0-----:R-:W-:Y:S02]  /*f8f0*/  ISETP.NE.AND P1, PT, R2, 0x1, PT ;  /* 0x000000010200780c */ /* 0x001fe40003f25270 */
[----:B------:R-:W0:Y:S11]  /*f900*/  LDC.64 R2, c[0x0][0x9e0] ;  /* 0x00027800ff027b82 */ /* 0x000e360000000a00 */
[----:B------:R-:W3:Y:S08]  /*f910*/  @P1 LDC R5, c[0x0][0x44c] ;  /* 0x00011300ff051b82 */ /* 0x000ef00000000800 */
[----:B------:R-:W4:Y:S01]  /*f920*/  @P1 LDC R4, c[0x0][0x450] ;  /* 0x00011400ff041b82 */ /* 0x000f220000000800 */
[----:B0-----:R-:W-:Y:S01]  /*f930*/  ISETP.GE.AND P2, PT, R3, 0x1, PT ;  /* 0x000000010300780c */ /* 0x001fe20003f46270 */
[----:B---3--:R-:W-:-:S05]  /*f940*/  @P1 IMAD.HI.U32 R5, R0, R5, RZ ;  /* 0x0000000500051227 */ /* 0x008fca00078e00ff */
[----:B----4-:R-:W-:Y:S02]  /*f950*/  @P1 SHF.R.U32.HI R0, RZ, R4, R5 ;  /* 0x00000004ff001219 */ /* 0x010fe40000011605 */
[----:B------:R-:W-:-:S05]  /*f960*/  IADD3 R5, R9, 0x1, -R8 ;  /* 0x0000000109057810 */ /* 0x000fca0007ffe808 */
[----:B------:R-:W-:-:S04]  /*f970*/  IMAD.IADD R7, R5, 0x1, R0 ;  /* 0x0000000105077824 */ /* 0x000fc800078e0200 */
[----:B------:R-:W-:Y:S01]  /*f980*/  IMAD.IADD R2, R7, 0x1, R2 ;  /* 0x0000000107027824 */ /* 0x000fe200078e0202 */
[----:B--2---:R-:W-:Y:S06]  /*f990*/  @!P2 BRA `(.L_x_13781) ;  /* 0x000000000048a947 */ /* 0x004fec0003800000 */
        /* <DEDUP_REMOVED lines=11> */
.L_x_13783:
[----:B------:R-:W-:-:S13]  /*fa50*/  ISETP.NE.AND P0, PT, R3, 0x1, PT ;  /* 0x000000010300780c */ /* 0x000fda0003f05270 */
[----:B------:R-:W0:Y:S02]  /*fa60*/  @P0 LDC.64 R4, c[0x0][0x9e8] ;  /* 0x00027a00ff040b82 */ /* 0x000e240000000a00 */
[----:B0-----:R-:W-:-:S05]  /*fa70*/  @P0 IMAD.HI.U32 R4, R0, R4, RZ ;  /* 0x0000000400040227 */ /* 0x001fca00078e00ff */
[----:B------:R-:W-:-:S07]  /*fa80*/  @P0 SHF.R.U32.HI R0, RZ, R5, R4 ;  /* 0x00000005ff000219 */ /* 0x000fce0000011604 */
.L_x_13784:
[----:B------:R-:W-:Y:S05]  /*fa90*/  BSYNC B0 ;  /* 0x0000000000007941 */ /* 0x000fea0003800000 */
.L_x_13782:
[----:B------:R-:W-:-:S05]  /*faa0*/  IMAD R5, R0, R3, R3 ;  /* 0x0000000300057224 */ /* 0x000fca00078e0203 */
[----:B------:R-:W-:-:S07]  /*fab0*/  VIMNMX R2, R2, R5, PT ;  /* 0x0000000502027248 */ /* 0x000fce0003fe0100 */
.L_x_13781:
[----:B------:R-:W0:Y:S01]  /*fac0*/  @P1 LDC R4, c[0x0][0x44c] ;  /* 0x00011300ff041b82 */ /* 0x000e220000000800 */
[----:B------:R-:W-:Y:S01]  /*fad0*/  VIADD R2, R2, 0x7f ;  /* 0x0000007f02027836 */ /* 0x000fe20000000000 */
[----:B------:R-:W-:Y:S01]  /*fae0*/  ULDC UR4, c[0x0][0x9dc] ;  /* 0x0002770000047ab9 */ /* 0x000fe20000000800 */
[----:B------:R-:W-:-:S05]  /*faf0*/  IMAD.MOV.U32 R0, RZ, RZ, R6 ;  /* 0x000000ffff007224 */ /* 0x000fca00078e0006 */
[----:B------:R-:W2:Y:S01]  /*fb00*/  @P1 LDC R5, c[0x0][0x450] ;  /* 0x00011400ff051b82 */ /* 0x000ea20000000800 */
[----:B0-----:R-:W-:-:S05]  /*fb10*/  @P1 IMAD.HI.U32 R4, R6, R4, RZ ;  /* 0x0000000406041227 */ /* 0x001fca00078e00ff */
[----:B--2---:R-:W-:Y:S02]  /*fb20*/  @P1 SHF.R.U32.HI R0, RZ, R5, R4 ;  /* 0x00000005ff001219 */ /* 0x004fe40000011604 */
[----:B------:R-:W-:-:S04]  /*fb30*/  SHF.R.S32.HI R5, RZ, 0x1f, R2 ;  /* 0x0000001fff057819 */ /* 0x000fc80000011402 */
[----:B------:R-:W-:Y:S01]  /*fb40*/  LEA.HI R4, R5, R2, RZ, 0x7 ;  /* 0x0000000205047211 */ /* 0x000fe200078f38ff */
[----:B------:R-:W-:Y:S01]  /*fb50*/  VIADD R2, R9, 0x7f ;  /* 0x0000007f09027836 */ /* 0x000fe20000000000 */
[----:B------:R-:W-:Y:S02]  /*fb60*/  IADD3 R9, R0, R9, -R8 ;  /* 0x0000000900097210 */ /* 0x000fe40007ffe808 */
[----:B------:R-:W-:Y:S02]  /*fb70*/  SHF.R.S32.HI R4, RZ, 0x7, R4 ;  /* 0x00000007ff047819 */ /* 0x000fe40000011404 */
[----:B------:R-:W-:Y:S01]  /*fb80*/  SHF.R.S32.HI R5, RZ, 0x1f, R2 ;  /* 0x0000001fff057819 */ /* 0x000fe20000011402 */
[----:B------:R-:W-:-:S03]  /*fb90*/  VIADD R0, R9, -UR4 ;  /* 0x8000000409007c36 */ /* 0x000fc60008000000 */
[----:B------:R-:W-:-:S04]  /*fba0*/  LEA.HI R5, R5, R2, RZ, 0x7 ;  /* 0x0000000205057211 */ /* 0x000fc800078f38ff */
        /* <DEDUP_REMOVED lines=14> */
.L_x_13787:
[----:B------:R-:W-:-:S13]  /*fc90*/  ISETP.NE.AND P0, PT, R3, 0x1, PT ;  /* 0x000000010300780c */ /* 0x000fda0003f05270 */
[----:B------:R-:W2:Y:S02]  /*fca0*/  @P0 LDC.64 R4, c[0x0][0x9e8] ;  /* 0x00027a00ff040b82 */ /* 0x000ea40000000a00 */
[----:B--2---:R-:W-:-:S05]  /*fcb0*/  @P0 IMAD.HI.U32 R4, R9, R4, RZ ;  /* 0x0000000409040227 */ /* 0x004fca00078e00ff */
[----:B------:R-:W-:-:S07]  /*fcc0*/  @P0 SHF.R.U32.HI R9, RZ, R5, R4 ;  /* 0x00000005ff090219 */ /* 0x000fce0000011604 */
.L_x_13788:
[----:B------:R-:W-:Y:S05]  /*fcd0*/  BSYNC B0 ;  /* 0x0000000000007941 */ /* 0x000fea0003800000 */
.L_x_13786:
[----:B------:R-:W-:-:S05]  /*fce0*/  IMAD R3, R9, R3, RZ ;  /* 0x0000000309037224 */ /* 0x000fca00078e02ff */
[----:B------:R-:W-:-:S07]  /*fcf0*/  VIMNMX R0, R0, R3, !PT ;  /* 0x0000000300007248 */ /* 0x000fce0007fe0100 */
.L_x_13785:
        /* <DEDUP_REMOVED lines=14> */
[----:B------:R-:W2:Y:S08]  /*fde0*/  FLO.U32 R0, UR4 ;  /* 0x0000000400007d00 */ /* 0x000eb000080e0000 */
[----:B------:R-:W3:Y:S01]  /*fdf0*/  POPC R5, UR4 ;  /* 0x0000000400057d09 */ /* 0x000ee20008000000 */
[----:B--2---:R-:W-:-:S13]  /*fe00*/  ISETP.EQ.U32.AND P0, PT, R0, R7, PT ;  /* 0x000000070000720c */ /* 0x004fda0003f02070 */
[----:B---3--:R-:W2:Y:S01]  /*fe10*/  @P0 ATOMG.E.ADD.STRONG.GPU PT, R3, desc[UR50][R2.64], R5 ;  /* 0x00000005020309a8 */ /* 0x008ea200081ee1f2 */
[----:B------:R-:W3:Y:S02]  /*fe20*/  S2R R4, SR_LTMASK ;  /* 0x0000000000047919 */ /* 0x000ee40000003900 */
[----:B---3--:R-:W-:-:S04]  /*fe30*/  LOP3.LUT R4, R4, UR4, RZ, 0xc0, !PT ;  /* 0x0000000404047c12 */ /* 0x008fc8000f8ec0ff */
[----:B------:R-:W3:Y:S01]  /*fe40*/  POPC R7, R4 ;  /* 0x0000000400077309 */ /* 0x000ee20000000000 */
[----:B--2---:R-:W3:Y:S02]  /*fe50*/  SHFL.IDX PT, R0, R3, R0, 0x1f ;  /* 0x00001f0003007589 */ /* 0x004ee400000e0000 */
[----:B---3--:R-:W-:Y:S01]  /*fe60*/  IADD3 R16, R0, UR37, R7 ;  /* 0x0000002500107c10 */ /* 0x008fe2000fffe007 */
[----:B------:R-:W-:Y:S06]  /*fe70*/  BRA `(.L_x_13791) ;  /* 0x0000003000d87947 */ /* 0x000fec0003800000 */
.L_x_13790:
        /* <DEDUP_REMOVED lines=20> */
.L_x_13793:
[----:B------:R-:W-:Y:S05]  /*ffc0*/  BSYNC B6 ;  /* 0x0000000000067941 */ /* 0x000fea0003800000 */
.L_x_13792:
        /* <DEDUP_REMOVED lines=15> */
[----:B-1----:R-:W-:Y:S02]  /*100c0*/  IMAD.MOV.U32 R8, RZ, RZ, 0x70 ;  /* 0x00000070ff087424 */ /* 0x002fe400078e00ff */
[----:B------:R-:W-:Y:S02]  /*100d0*/  IMAD.MOV.U32 R12, RZ, RZ, 0x1 ;  /* 0x00000001ff0c7424 */ /* 0x000fe400078e00ff */
[----:B--2---:R-:W-:-:S07]  /*100e0*/  IMAD.MOV.U32 R13, RZ, RZ, RZ ;  /* 0x000000ffff0d7224 */ /* 0x004fce00078e00ff */
[----:B------:R-:W-:-:S07]  /*100f0*/  LEPC R20, `(.L_x_13796) ;  /* 0x000000001014794e */ /* 0x000fce0000000000 */
[----:B0--3--:R-:W-:Y:S05]  /*10100*/  CALL.ABS.NOINC R2 ;  /* 0x0000000002007343 */ /* 0x009fea0003c00000 */
.L_x_13796:
        /* <DEDUP_REMOVED lines=15> */
.L_x_13795:
[----:B------:R-:W-:Y:S05]  /*10200*/  BSYNC B6 ;  /* 0x0000000000067941 */ /* 0x000fea0003800000 */
.L_x_13794:
        /* <DEDUP_REMOVED lines=20> */
.L_x_13891:
        /* <DEDUP_REMOVED lines=10> */
.L_x_13894:
[----:B------:R-:W-:Y:S05]  /*103f0*/  @!P6 BRA `(.L_x_13798) ;  /* 0x0000000000e4e947 */ /* 0x000fea0003800000 */
[----:B------:R-:W-:-:S04]  /*10400*/  ISETP.NE.U32.AND P0, PT, R2, RZ, PT ;  /* 0x000000ff0200720c */ /* 0x000fc80003f05070 */
[----:B------:R-:W-:-:S13]  /*10410*/  ISETP.NE.AND.EX P0, PT, R3, RZ, PT, P0 ;  /* 0x000000ff0300720c */ /* 0x000fda0003f05300 */
[----:B------:R-:W-:Y:S05]  /*10420*/  @!P0 BRA `(.L_x_13800) ;  /* 0x0000000000448947 */ /* 0x000fea0003800000 */
[----:B0-----:R-:W0:Y:S01]  /*10430*/  LDC R0, c[0x0][0x43c] ;  /* 0x00010f00ff007b82 */ /* 0x001e220000000800 */
        /* <DEDUP_REMOVED lines=9> */
[----:B------:R-:W-:Y:S02]  /*104d0*/  IMAD R0, R28, UR4, RZ ;  /* 0x000000041c007c24 */ /* 0x000fe4000f8e02ff */
[----:B------:R-:W-:-:S04]  /*104e0*/  IMAD.WIDE.U32 R4, R25, UR4, R4 ;  /* 0x0000000419047c25 */ /* 0x000fc8000f8e0004 */
[----:B------:R-:W-:Y:S01]  /*104f0*/  IMAD R0, R25, UR5, R0 ;  /* 0x0000000519007c24 */ /* 0x000fe2000f8e0200 */
[----:B------:R-:W-:-:S03]  /*10500*/  LEA R2, P0, R4, R2, 0x2 ;  /* 0x0000000204027211 */ /* 0x000fc600078010ff */
[----:B------:R-:W-:-:S05]  /*10510*/  IMAD.IADD R0, R5, 0x1, R0 ;  /* 0x0000000105007824 */ /* 0x000fca00078e0200 */
[----:B------:R-:W-:-:S05]  /*10520*/  LEA.HI.X R3, R4, R3, R0, 0x2, P0 ;  /* 0x0000000304037211 */ /* 0x000fca00000f1400 */
[----:B------:R2:W5:Y:S02]  /*10530*/  LDG.E R17, desc[UR50][R2.64] ;  /* 0x0000003202117981 */ /* 0x000564000c1e1900 */
.L_x_13800:
[----:B0-----:R-:W0:Y:S01]  /*10540*/  S2R R0, SR_TID.X ;  /* 0x0000000000007919 */ /* 0x001e220000002100 */
[----:B--2---:R-:W-:Y:S01]  /*10550*/  IMAD R3, R23, 0x8, R22 ;  /* 0x0000000817037824 */ /* 0x004fe200078e0216 */
[----:B0-----:R-:W-:Y:S02]  /*10560*/  LOP3.LUT R2, R0, 0x7f, RZ, 0xc0, !PT ;  /* 0x0000007f00027812 */ /* 0x001fe400078ec0ff */
[----:B------:R-:W-:Y:S02]  /*10570*/  SHF.L.U32 R0, R26, 0x1f, RZ ;  /* 0x0000001f1a007819 */ /* 0x000fe400000006ff */
[----:B------:R-:W-:Y:S02]  /*10580*/  ISETP.NE.AND P1, PT, R2, RZ, PT ;  /* 0x000000ff0200720c */ /* 0x000fe40003f25270 */
[----:B------:R-:W0:Y:S02]  /*10590*/  SYNCS.PHASECHK.TRANS64.TRYWAIT P0, [R3+URZ+0x16840], R0 ;  /* 0x01684000030075a7 */ /* 0x000e24000800017f */
[----:B0-----:R-:W-:Y:S09]  /*105a0*/  @!P0 BRA `(.L_x_13801) ;  /* 0x00000040002c8947 */ /* 0x001ff20003800000 */
.L_x_13895:
        /* <DEDUP_REMOVED lines=8> */
.L_x_13802:
[----:B------:R-:W2:Y:S01]  /*10630*/  LDL.LU R2, [R1] ;  /* 0x0000000001027983 */ /* 0x000ea20000300800 */
[----:B0-----:R-:W-:Y:S01]  /*10640*/  IMAD R0, R23, 0x4000, R22 ;  /* 0x0000400017007824 */ /* 0x001fe200078e0216 */
        /* <DEDUP_REMOVED lines=8> */
[----:B------:R-:W-:-:S02]  /*106d0*/  PLOP3.LUT P0, PT, PT, PT, PT, 0x80, 0x0 ;  /* 0x000000000000781c */ /* 0x000fc40003f0f070 */
[----:B------:R-:W-:Y:S02]  /*106e0*/  R2UR UR12, R18 ;  /* 0x00000000120c72ca */ /* 0x000fe400000e0000 */
[----:B-----5:R-:W-:Y:S01]  /*106f0*/  R2UR UR13, R17 ;  /* 0x00000000110d72ca */ /* 0x020fe200000e0000 */
[----:B------:R-:W-:-:S04]  /*10700*/  UIADD3 UR9, UR9, 0x16830, URZ ;  /* 0x0001683009097890 */ /* 0x000fc8000fffe03f */
[----:B------:R-:W-:Y:S02]  /*10710*/  ULEA UR11, UR11, UR4, 0x7 ;  /* 0x000000040b0b7291 */ /* 0x000fe4000f8e383f */
[----:B------:R-:W-:Y:S01]  /*10720*/  UIADD3 UR8, UR8, 0xe400, URZ ;  /* 0x0000e40008087890 */ /* 0x000fe2000fffe03f */
[----:B------:R-:W-:-:S08]  /*10730*/  UMOV UR4, 0x0 ;  /* 0x0000000000047882 */ /* 0x000fd00000000000 */
[----:B------:R3:W-:Y:S01]  /*10740*/  UTMALDG.4D [UR8], [UR6], desc[UR4] ;  /* 0x00000408060075b4 */ /* 0x0007e20008019000 */
[----:B--2---:R-:W-:-:S04]  /*10750*/  LOP3.LUT R2, R2, 0xfffffffe, RZ, 0xc0, !PT ;  /* 0xfffffffe02027812 */ /* 0x004fc800078ec0ff */
[----:B------:R-:W-:-:S05]  /*10760*/  @P0 LOP3.LUT R2, R2, 0x1, RZ, 0xfc, !PT ;  /* 0x0000000102020812 */ /* 0x000fca00078efcff */
[----:B------:R3:W-:Y:S01]  /*10770*/  STL [R1], R2 ;  /* 0x0000000201007387 */ /* 0x0007e20000100800 */
[----:B------:R-:W-:Y:S01]  /*10780*/  NOP ;  /* 0x0000000000007918 */ /* 0x000fe20000000000 */
.L_x_13798:
[----:B------:R-:W0:Y:S01]  /*10790*/  LDL.LU R3, [R1+0x18] ;  /* 0x0000180001037983 */ /* 0x000e220000300800 */
[----:B------:R-:W-:Y:S05]  /*107a0*/  WARPSYNC.ALL ;  /* 0x0000000000007948 */ /* 0x000fea0003800000 */
[----:B---3--:R-:W-:Y:S01]  /*107b0*/  ULDC.64 UR4, c[0x0][0x298] ;  /* 0x0000a60000047ab9 */ /* 0x008fe20000000a00 */
[----:B------:R-:W-:Y:S01]  /*107c0*/  VIADD R2, R22, 0x8400 ;  /* 0x0000840016027836 */ /* 0x000fe20000000000 */
[----:B------:R-:W-:Y:S01]  /*107d0*/  ULDC.64 UR6, c[0x0][0xa00] ;  /* 0x0002800000067ab9 */ /* 0x000fe20000000a00 */
[----:B------:R-:W-:Y:S01]  /*107e0*/  BSSY B6, `(.L_x_13803) ;  /* 0x0000024000067945 */ /* 0x000fe20003800000 */
[----:B------:R-:W-:Y:S01]  /*107f0*/  BAR.SYNC.DEFER_BLOCKING 0x8, 0x200 ;  /* 0x0208000000007b1d */ /* 0x000fe20000010000 */
[----:B------:R-:W-:-:S02]  /*10800*/  ISETP.NE.U32.AND P0, PT, RZ, UR6, PT ;  /* 0x00000006ff007c0c */ /* 0x000fc4000bf05070 */
[----:B------:R-:W-:Y:S02]  /*10810*/  LOP3.LUT P1, RZ, R2, 0x3ff, RZ, 0xc0, !PT ;  /* 0x000003ff02ff7812 */ /* 0x000fe4000782c0ff */
[----:B------:R-:W-:Y:S02]  /*10820*/  ISETP.NE.AND.EX P0, PT, RZ, UR7, PT, P0 ;  /* 0x00000007ff007c0c */ /* 0x000fe4000bf05300 */
[----:B0-----:R-:W-:Y:S01]  /*10830*/  SHF.R.S32.HI R0, RZ, 0x1f, R3 ;  /* 0x0000001fff007819 */ /* 0x001fe20000011403 */
[----:B------:R-:W-:-:S04]  /*10840*/  IMAD.WIDE.U32 R4, R3, UR4, RZ ;  /* 0x0000000403047c25 */ /* 0x000fc8000f8e00ff */
[----:B------:R-:W-:Y:S01]  /*10850*/  IMAD R0, R0, UR4, RZ ;  /* 0x0000000400007c24 */ /* 0x000fe2000f8e02ff */
[----:B------:R0:W-:Y:S03]  /*10860*/  STL.64 [R1+0x18], R4 ;  /* 0x0000180401007387 */ /* 0x0001e60000100a00 */
[----:B------:R-:W-:Y:S01]  /*10870*/  IMAD R2, R3, UR5, R0 ;  /* 0x0000000503027c24 */ /* 0x000fe2000f8e0200 */
[----:B------:R-:W-:-:S04]  /*10880*/  SHF.R.S32.HI R0, RZ, 0x1f, R19 ;  /* 0x0000001fff007819 */ /* 0x000fc80000011413 */
[----:B------:R-:W-:Y:S02]  /*10890*/  SEL R3, R0, RZ, !P0 ;  /* 0x000000ff00037207 */ /* 0x000fe40004000000 */
[----:B------:R-:W-:Y:S01]  /*108a0*/  SEL R0, R19, RZ, !P0 ;  /* 0x000000ff13007207 */ /* 0x000fe20004000000 */
[----:B0-----:R-:W-:Y:S01]  /*108b0*/  IMAD.IADD R4, R5, 0x1, R2 ;  /* 0x0000000105047824 */ /* 0x001fe200078e0202 */
[----:B------:R-:W-:-:S04]  /*108c0*/  SHF.R.S32.HI R2, RZ, 0x1f, R18 ;  /* 0x0000001fff027819 */ /* 0x000fc80000011412 */
[----:B------:R0:W-:Y:S04]  /*108d0*/  STL [R1+0x28], R4 ;  /* 0x0000280401007387 */ /* 0x0001e80000100800 */
[----:B------:R0:W-:Y:S04]  /*108e0*/  STL [R1+0x30], R3 ;  /* 0x0000300301007387 */ /* 0x0001e80000100800 */
        /* <DEDUP_REMOVED lines=18> */
[----:B0-----:R-:W-:Y:S05]  /*10a10*/  CALL.ABS.NOINC R2 ;  /* 0x0000000002007343 */ /* 0x001fea0003c00000 */
.L_x_13804:
[----:B------:R-:W-:Y:S05]  /*10a20*/  BSYNC B6 ;  /* 0x0000000000067941 */ /* 0x000fea0003800000 */
.L_x_13803:
[----:B0-----:R-:W2:Y:S01]  /*10a30*/  LDL.LU R0, [R1+0x28] ;  /* 0x0000280001007983 */ /* 0x001ea20000300800 */
[----:B------:R-:W0:Y:S01]  /*10a40*/  LDC R9, c[0x0][0x448] ;  /* 0x00011200ff097b82 */ /* 0x000e220000000800 */
[----:B------:R-:W-:Y:S01]  /*10a50*/  ULDC.64 UR4, c[0x0][0x2d8] ;  /* 0x0000b60000047ab9 */ /* 0x000fe20000000a00 */
[----:B------:R-:W-:Y:S01]  /*10a60*/  ULDC.64 UR6, c[0x0][0x2c8] ;  /* 0x0000b20000067ab9 */ /* 0x000fe20000000a00 */
[----:B------:R-:W2:Y:S01]  /*10a70*/  LDL.LU.64 R2, [R1+0x18] ;  /* 0x0000180001027983 */ /* 0x000ea20000300a00 */
[----:B------:R-:W-:-:S03]  /*10a80*/  ULDC.64 UR8, c[0x0][0x280] ;  /* 0x0000a00000087ab9 */ /* 0x000fc60000000a00 */
[----:B------:R-:W3:Y:S04]  /*10a90*/  LDL.LU R20, [R1+0x2c] ;  /* 0x00002c0001147983 */ /* 0x000ee80000300800 */
[----:B------:R-:W4:Y:S04]  /*10aa0*/  LDL.LU R21, [R1+0x30] ;  /* 0x0000300001157983 */ /* 0x000f280000300800 */
[----:B------:R-:W4:Y:S04]  /*10ab0*/  LDL.LU R4, [R1+0x20] ;  /* 0x0000200001047983 */ /* 0x000f280000300800 */
[----:B------:R-:W4:Y:S04]  /*10ac0*/  LDL R12, [R1+0xc] ;  /* 0x00000c00010c7983 */ /* 0x000f280000100800 */
[----:B------:R0:W5:Y:S02]  /*10ad0*/  LDL R10, [R1+0x4] ;  /* 0x00000400010a7983 */ /* 0x0001640000100800 */
[----:B0-----:R-:W-:-:S13]  /*10ae0*/  ISETP.NE.AND P1, PT, R9, 0x1, PT ;  /* 0x000000010900780c */ /* 0x001fda0003f25270 */
[----:B------:R-:W0:Y:S08]  /*10af0*/  @P1 LDC R5, c[0x0][0x450] ;  /* 0x00011400ff051b82 */ /* 0x000e300000000800 */
[----:B-1----:R-:W1:Y:S01]  /*10b00*/  @P1 LDC R8, c[0x0][0x44c] ;  /* 0x00011300ff081b82 */ /* 0x002e620000000800 */
[----:B------:R-:W1:Y:S01]  /*10b10*/  S2R R11, SR_TID.X ;  /* 0x00000000000b7919 */ /* 0x000e620000002100 */
        /* <DEDUP_REMOVED lines=12> */
[----:B------:R-:W4:Y:S01]  /*10be0*/  @P1 LDC R4, c[0x0][0x44c] ;  /* 0x00011300ff041b82 */ /* 0x000f220000000800 */
[----:B--2---:R-:W-:-:S04]  /*10bf0*/  LOP3.LUT R20, R20, 0x7f, RZ, 0xc0, !PT ;  /* 0x0000007f14147812 */ /* 0x004fc800078ec0ff */
[----:B------:R-:W-:Y:S01]  /*10c00*/  SHF.R.U32.HI R20, RZ, 0x3, R20 ;  /* 0x00000003ff147819 */ /* 0x000fe20000011614 */
[----:B---3--:R-:W-:-:S05]  /*10c10*/  IMAD.SHL.U32 R6, R21, 0x10, RZ ;  /* 0x0000001015067824 */ /* 0x008fca00078e00ff */
[----:B------:R-:W-:Y:S01]  /*10c20*/  LOP3.LUT R6, R20, 0x70, R6, 0xf8, !PT ;  /* 0x0000007014067812 */ /* 0x000fe200078ef806 */
[----:B------:R-:W-:-:S04]  /*10c30*/  IMAD.IADD R3, R3, 0x1, R0 ;  /* 0x0000000103037824 */ /* 0x000fc800078e0200 */
[----:B------:R-:W-:-:S04]  /*10c40*/  IMAD.IADD R6, R6, 0x1, R12 ;  /* 0x0000000106067824 */ /* 0x000fc800078e020c */
[----:B----4-:R-:W-:-:S04]  /*10c50*/  @P1 IMAD.HI.U32 R0, R6, R4, RZ ;  /* 0x0000000406001227 */ /* 0x010fc800078e00ff */
[----:B------:R-:W-:Y:S01]  /*10c60*/  IMAD.MOV.U32 R4, RZ, RZ, R6 ;  /* 0x000000ffff047224 */ /* 0x000fe200078e0006 */
[----:B0-----:R-:W-:-:S04]  /*10c70*/  @P1 SHF.R.U32.HI R4, RZ, R5, R0 ;  /* 0x00000005ff041219 */ /* 0x001fc80000011600 */
        /* <DEDUP_REMOVED lines=12> */
[----:B------:R-:W-:-:S05]  /*10d40*/  IMAD.IADD R5, R5, 0x1, R7 ;  /* 0x0000000105057824 */ /* 0x000fca00078e0207 */
[----:B------:R-:W-:Y:S02]  /*10d50*/  LEA.HI.X R4, R4, UR9, R5, 0x1, P0 ;  /* 0x0000000904047c11 */ /* 0x000fe400080f0c05 */
[----:B------:R-:W0:Y:S01]  /*10d60*/  @P1 LDC R5, c[0x0][0x450] ;  /* 0x00011400ff051b82 */ /* 0x000e220000000800 */
[----:B------:R-:W-:-:S04]  /*10d70*/  VIADD R7, R6, 0x80 ;  /* 0x0000008006077836 */ /* 0x000fc80000000000 */
[----:B-1----:R-:W-:-:S04]  /*10d80*/  @P1 IMAD.HI.U32 R8, R7, R8, RZ ;  /* 0x0000000807081227 */ /* 0x002fc800078e00ff */
[----:B------:R-:W-:Y:S01]  /*10d90*/  IMAD.MOV.U32 R6, RZ, RZ, R7 ;  /* 0x000000ffff067224 */ /* 0x000fe200078e0007 */
        /* <DEDUP_REMOVED lines=32> */
[----:B-1----:R-:W-:-:S04]  /*10fa0*/  @!P1 IMAD.X R7, RZ, RZ, R7, P2 ;  /* 0x000000ffff079224 */ /* 0x002fc800010e0607 */
[----:B------:R-:W-:Y:S02]  /*10fb0*/  @!P1 IMAD.MOV.U32 R9, RZ, RZ, R7 ;  /* 0x000000ffff099224 */ /* 0x000fe400078e0007 */
[----:B------:R-:W-:-:S03]  /*10fc0*/  VIADD R7, R3, 0x10 ;  /* 0x0000001003077836 */ /* 0x000fc60000000000 */
[----:B-----5:R0:W-:Y:S02]  /*10fd0*/  @!P1 LDGSTS.E.BYPASS.LTC128B.128 [R10+0x8400], desc[UR50][R8.64], !P0 ;  /* 0x08400000080a9fae */ /* 0x0201e4000c101d72 */
        /* <DEDUP_REMOVED lines=42> */
[----:B------:R-:W-:Y:S04]  /*11280*/  SHFL.IDX PT, R4, R4, 0x7, 0x181f ;  /* 0x00f81f0004047f89 */ /* 0x000fe800000e0000 */
[----:B0-----:R-:W0:Y:S03]  /*11290*/  SHFL.IDX PT, R8, R0, 0x6, 0x181f ;  /* 0x00d81f0000087f89 */ /* 0x001e2600000e0000 */
[----:B0-----:R-:W-:-:S05]  /*112a0*/  @!P1 LEA R8, P2, R20, R8, 0x1 ;  /* 0x0000000814089211 */ /* 0x001fca00078408ff */
[----:B------:R-:W-:-:S04]  /*112b0*/  @!P1 IMAD.X R7, RZ, RZ, R7, P2 ;  /* 0x000000ffff079224 */ /* 0x000fc800010e0607 */
[----:B------:R-:W-:Y:S02]  /*112c0*/  @!P1 IMAD.MOV.U32 R9, RZ, RZ, R7 ;  /* 0x000000ffff099224 */ /* 0x000fe400078e0007 */
[----:B------:R-:W-:-:S03]  /*112d0*/  VIADD R7, R3, 0x80 ;  /* 0x0000008003077836 */ /* 0x000fc60000000000 */
[----:B------:R0:W-:Y:S02]  /*112e0*/  @!P1 LDGSTS.E.BYPASS.LTC128B.128 [R10+0xb400], desc[UR50][R8.64], !P0 ;  /* 0x0b400000080a9fae */ /* 0x0001e4000c101d72 */
[----:B------:R-:W-:Y:S01]  /*112f0*/  ISETP.GE.AND P2, PT, R7, R6, PT ;  /* 0x000000060700720c */ /* 0x000fe20003f46270 */
[----:B------:R-:W-:-:S05]  /*11300*/  VIADD R7, R3, 0x70 ;  /* 0x0000007003077836 */ /* 0x000fca0000000000 */
[----:B------:R-:W-:Y:S02]  /*11310*/  ISETP.GE.AND P1, PT, R7, R6, PT ;  /* 0x000000060700720c */ /* 0x000fe40003f26270 */
[----:B------:R-:W-:Y:S04]  /*11320*/  SHFL.IDX PT, R7, R5, RZ, 0x181f ;  /* 0x00181fff05077589 */ /* 0x000fe800000e0000 */
[----:B0-----:R-:W0:Y:S04]  /*11330*/  SHFL.IDX PT, R8, R0, 0x7, 0x181f ;  /* 0x00f81f0000087f89 */ /* 0x001e2800000e0000 */
[----:B------:R-:W1:Y:S03]  /*11340*/  SHFL.IDX PT, R0, R2, RZ, 0x181f ;  /* 0x00181fff02007589 */ /* 0x000e6600000e0000 */
[----:B0-----:R-:W-:-:S05]  /*11350*/  @!P1 LEA R8, P3, R20, R8, 0x1 ;  /* 0x0000000814089211 */ /* 0x001fca00078608ff */
[----:B------:R-:W-:-:S04]  /*11360*/  @!P1 IMAD.X R4, RZ, RZ, R4, P3 ;  /* 0x000000ffff049224 */ /* 0x000fc800018e0604 */
[----:B------:R-:W-:-:S05]  /*11370*/  @!P1 IMAD.MOV.U32 R9, RZ, RZ, R4 ;  /* 0x000000ffff099224 */ /* 0x000fca00078e0004 */
[----:B------:R0:W-:Y:S02]  /*11380*/  @!P1 LDGSTS.E.BYPASS.LTC128B.128 [R10+0xbc00], desc[UR50][R8.64], !P0 ;  /* 0x0bc00000080a9fae */ /* 0x0001e4000c101d72 */
[----:B0-----:R-:W-:Y:S01]  /*11390*/  @!P2 LEA R8, P1, R20, R7, 0x1 ;  /* 0x000000071408a211 */ /* 0x001fe200078208ff */
[----:B------:R-:W-:-:S04]  /*113a0*/  VIADD R7, R3, 0x90 ;  /* 0x0000009003077836 */ /* 0x000fc80000000000 */
[----:B-1----:R-:W-:Y:S01]  /*113b0*/  @!P2 IMAD.X R9, RZ, RZ, R0, P1 ;  /* 0x000000ffff09a224 */ /* 0x002fe200008e0600 */
[----:B------:R-:W-:Y:S01]  /*113c0*/  ISETP.GE.AND P1, PT, R7, R6, PT ;  /* 0x000000060700720c */ /* 0x000fe20003f26270 */
[----:B------:R-:W0:Y:S04]  /*113d0*/  SHFL.IDX PT, R0, R2, 0x1, 0x181f ;  /* 0x00381f0002007f89 */ /* 0x000e2800000e0000 */
[----:B------:R1:W-:Y:S08]  /*113e0*/  @!P2 LDGSTS.E.BYPASS.LTC128B.128 [R10+0xc400], desc[UR50][R8.64], !P0 ;  /* 0x0c400000080aafae */ /* 0x0003f0000c101d72 */
[----:B------:R-:W-:-:S05]  /*113f0*/  @!P1 LEA R14, P2, R20, R14, 0x1 ;  /* 0x0000000e140e9211 */ /* 0x000fca00078408ff */
[----:B-1----:R-:W-:Y:S02]  /*11400*/  @!P1 IMAD.MOV.U32 R8, RZ, RZ, R14 ;  /* 0x000000ffff089224 */ /* 0x002fe400078e000e */
[----:B------:R-:W1:Y:S01]  /*11410*/  SHFL.IDX PT, R14, R5, 0x2, 0x181f ;  /* 0x00581f00050e7f89 */ /* 0x000e6200000e0000 */
[----:B0-----:R-:W-:-:S03]  /*11420*/  @!P1 IMAD.X R7, RZ, RZ, R0, P2 ;  /* 0x000000ffff079224 */ /* 0x001fc600010e0600 */
[----:B------:R-:W0:Y:S01]  /*11430*/  SHFL.IDX PT, R0, R2, 0x2, 0x181f ;  /* 0x00581f0002007f89 */ /* 0x000e2200000e0000 */
[----:B------:R-:W-:Y:S02]  /*11440*/  @!P1 IMAD.MOV.U32 R9, RZ, RZ, R7 ;  /* 0x000000ffff099224 */ /* 0x000fe400078e0007 */
[----:B------:R-:W-:-:S03]  /*11450*/  VIADD R7, R3, 0xa0 ;  /* 0x000000a003077836 */ /* 0x000fc60000000000 */
[----:B------:R1:W-:Y:S02]  /*11460*/  @!P1 LDGSTS.E.BYPASS.LTC128B.128 [R10+0xcc00], desc[UR50][R8.64], !P0 ;  /* 0x0cc00000080a9fae */ /* 0x0003e4000c101d72 */
[----:B------:R-:W-:-:S13]  /*11470*/  ISETP.GE.AND P1, PT, R7, R6, PT ;  /* 0x000000060700720c */ /* 0x000fda0003f26270 */
[----:B-1----:R-:W-:Y:S02]  /*11480*/  @!P1 LEA R8, P2, R20, R14, 0x1 ;  /* 0x0000000e14089211 */ /* 0x002fe400078408ff */
[----:B------:R1:W2:Y:S03]  /*11490*/  SHFL.IDX PT, R14, R5, 0x3, 0x181f ;  /* 0x00781f00050e7f89 */ /* 0x0002a600000e0000 */
[----:B0-----:R-:W-:Y:S02]  /*114a0*/  @!P1 IMAD.X R9, RZ, RZ, R0, P2 ;  /* 0x000000ffff099224 */ /* 0x001fe400010e0600 */
[----:B------:R1:W0:Y:S04]  /*114b0*/  SHFL.IDX PT, R0, R2, 0x3, 0x181f ;  /* 0x00781f0002007f89 */ /* 0x00022800000e0000 */
[----:B------:R1:W-:Y:S02]  /*114c0*/  @!P1 LDGSTS.E.BYPASS.LTC128B.128 [R10+0xd400], desc[UR50][R8.64], !P0 ;  /* 0x0d400000080a9fae */ /* 0x0003e4000c101d72 */
.L_x_13920:
[----:B------:R-:W-:Y:S02]  /*114d0*/  VIADD R3, R3, 0xb0 ;  /* 0x000000b003037836 */ /* 0x000fe40000000000 */
[----:B-1----:R-:W-:-:S03]  /*114e0*/  VIADD R8, R22, 0x16800 ;  /* 0x0001680016087836 */ /* 0x002fc60000000000 */
[----:B------:R-:W-:-:S13]  /*114f0*/  ISETP.GE.AND P1, PT, R3, R6, PT ;  /* 0x000000060300720c */ /* 0x000fda0003f26270 */
[----:B--2---:R-:W-:-:S05]  /*11500*/  @!P1 LEA R2, P2, R20, R14, 0x1 ;  /* 0x0000000e14029211 */ /* 0x004fca00078408ff */
[----:B0-----:R-:W-:-:S05]  /*11510*/  @!P1 IMAD.X R3, RZ, RZ, R0, P2 ;  /* 0x000000ffff039224 */ /* 0x001fca00010e0600 */
[----:B------:R-:W-:Y:S01]  /*11520*/  @!PT LDS RZ, [RZ] ;  /* 0x00000000fffff984 */ /* 0x000fe20000000800 */
[----:B------:R-:W-:Y:S01]  /*11530*/  @!PT LDS RZ, [RZ] ;  /* 0x00000000fffff984 */ /* 0x000fe20000000800 */
[----:B------:R-:W-:Y:S01]  /*11540*/  @!PT LDS RZ, [RZ] ;  /* 0x00000000fffff984 */ /* 0x000fe20000000800 */
[----:B------:R0:W-:Y:S01]  /*11550*/  @!P1 LDGSTS.E.BYPASS.LTC128B.128 [R10+0xdc00], desc[UR50][R2.64], !P0 ;  /* 0x0dc00000020a9fae */ /* 0x0001e2000c101d72 */
[----:B------:R-:W-:Y:S01]  /*11560*/  PLOP3.LUT P0, PT, PT, PT, PT, 0x80, 0x0 ;  /* 0x000000000000781c */ /* 0x000fe20003f0f070 */
[----:B------:R-:W-:-:S12]  /*11570*/  NOP ;  /* 0x0000000000007918 */ /* 0x000fd80000000000 */
.L_x_13806:
        /* <DEDUP_REMOVED lines=21> */
.L_x_13921:
[----:B------:R-:W-:Y:S05]  /*116d0*/  BSYNC B0 ;  /* 0x0000000000007941 */ /* 0x000fea0003800000 */
.L_x_13807:
        /* <DEDUP_REMOVED lines=42> */
.L_x_13815:
[----:B------:R-:W-:Y:S01]  /*11980*/  IMAD R2, R7, 0x8, R22 ;  /* 0x0000000807027824 */ /* 0x000fe200078e0216 */
[----:B------:R-:W-:Y:S01]  /*11990*/  SHF.L.U32 R3, R9, 0x1f, RZ ;  /* 0x0000001f09037819 */ /* 0x000fe200000006ff */
[----:B------:R-:W-:Y:S03]  /*119a0*/  BSSY B3, `(.L_x_13816) ;  /* 0x0000003000037945 */ /* 0x000fe60003800000 */
[----:B------:R-:W1:Y:S02]  /*119b0*/  SYNCS.PHASECHK.TRANS64.TRYWAIT P0, [R2+URZ+0x16840], R3 ;  /* 0x01684003020075a7 */ /* 0x000e64000800017f */
[----:B-1----:R-:W-:Y:S05]  /*119c0*/  @!P0 BRA `(.L_x_13817) ;  /* 0x0000003800f08947 */ /* 0x002fea0003800000 */
.L_x_13922:
[----:B------:R-:W-:Y:S05]  /*119d0*/  BSYNC B3 ;  /* 0x0000000000037941 */ /* 0x000fea0003800000 */
.L_x_13816:
        /* <DEDUP_REMOVED lines=12> */
.L_x_13819:
[----:B------:R-:W-:Y:S05]  /*11aa0*/  BSYNC B3 ;  /* 0x0000000000037941 */ /* 0x000fea0003800000 */
.L_x_13818:
        /* <DEDUP_REMOVED lines=11> */
.L_x_13820:
        /* <DEDUP_REMOVED lines=15> */
.L_x_13923:
[----:B------:R-:W-:Y:S05]  /*11c50*/  BSYNC B3 ;  /* 0x0000000000037941 */ /* 0x000fea0003800000 */
.L_x_13821:
        /* <DEDUP_REMOVED lines=12> */
.L_x_13824:
[----:B------:R-:W-:Y:S05]  /*11d20*/  BSYNC B3 ;  /* 0x0000000000037941 */ /* 0x000fea0003800000 */
.L_x_13823:
        /* <DEDUP_REMOVED lines=11> */
.L_x_13825:
        /* <DEDUP_REMOVED lines=12> */
.L_x_13814:
[----:B------:R-:W-:Y:S05]  /*11ea0*/  BSYNC B1 ;  /* 0x0000000000017941 */ /* 0x000fea0003800000 */
.L_x_13813:
[----:B------:R-:W2:Y:S01]  /*11eb0*/  LDL R0, [R1+0x8] ;  /* 0x0000080001007983 */ /* 0x000ea20000100800 */
[----:B------:R-:W-:Y:S02]  /*11ec0*/  IMAD.MOV.U32 R23, RZ, RZ, R7 ;  /* 0x000000ffff177224 */ /* 0x000fe400078e0007 */
[----:B------:R-:W-:Y:S02]  /*11ed0*/  IMAD.MOV.U32 R26, RZ, RZ, R9 ;  /* 0x000000ffff1a7224 */ /* 0x000fe400078e0009 */
[----:B--2---:R-:W-:-:S07]  /*11ee0*/  VIADD R0, R0, 0xfffffffd ;  /* 0xfffffffd00007836 */ /* 0x004fce0000000000 */
.L_x_13812:
[----:B------:R-:W-:Y:S05]  /*11ef0*/  BSYNC B2 ;  /* 0x0000000000027941 */ /* 0x000fea0003800000 */
.L_x_13811:
[----:B------:R-:W2:Y:S01]  /*11f00*/  LDL.LU R2, [R1+0x8] ;  /* 0x0000080001027983 */ /* 0x000ea20000300800 */
[----:B------:R-:W-:Y:S01]  /*11f10*/  VIADD R6, R6, 0xfffffffe ;  /* 0xfffffffe06067836 */ /* 0x000fe20000000000 */
[----:B--2---:R-:W-:-:S04]  /*11f20*/  LOP3.LUT R3, RZ, R2, RZ, 0x33, !PT ;  /* 0x00000002ff037212 */ /* 0x004fc800078e33ff */
[----:B------:R-:W-:-:S13]  /*11f30*/  ISETP.NE.AND P0, PT, R6, R3, PT ;  /* 0x000000030600720c */ /* 0x000fda0003f05270 */
[----:B------:R-:W-:Y:S05]  /*11f40*/  @!P0 BRA `(.L_x_13810) ;  /* 0x0000000c009c8947 */ /* 0x000fea0003800000 */
[----:B------:R-:W-:-:S07]  /*11f50*/  IMAD.MOV.U32 R4, RZ, RZ, R17 ;  /* 0x000000ffff047224 */ /* 0x000fce00078e0011 */
.L_x_13852:
        /* <DEDUP_REMOVED lines=32> */
.L_x_13828:
[----:B------:R-:W-:Y:S01]  /*12160*/  IMAD R2, R6, 0x8, R22 ;  /* 0x0000000806027824 */ /* 0x000fe200078e0216 */
[----:B------:R-:W-:Y:S01]  /*12170*/  SHF.L.U32 R3, R7, 0x1f, RZ ;  /* 0x0000001f07037819 */ /* 0x000fe200000006ff */
[----:B------:R-:W-:Y:S03]  /*12180*/  BSSY B2, `(.L_x_13829) ;  /* 0x0000003000027945 */ /* 0x000fe60003800000 */
[----:B------:R-:W1:Y:S02]  /*12190*/  SYNCS.PHASECHK.TRANS64.TRYWAIT P0, [R2+URZ+0x16840], R3 ;  /* 0x01684003020075a7 */ /* 0x000e64000800017f */
[----:B-1----:R-:W-:Y:S05]  /*121a0*/  @!P0 BRA `(.L_x_13830) ;  /* 0x0000003400208947 */ /* 0x002fea0003800000 */
.L_x_13924:
[----:B------:R-:W-:Y:S05]  /*121b0*/  BSYNC B2 ;  /* 0x0000000000027941 */ /* 0x000fea0003800000 */
.L_x_13829:
        /* <DEDUP_REMOVED lines=12> */
.L_x_13832:
[----:B------:R-:W-:Y:S05]  /*12280*/  BSYNC B2 ;  /* 0x0000000000027941 */ /* 0x000fea0003800000 */
.L_x_13831:
        /* <DEDUP_REMOVED lines=11> */
.L_x_13833:
        /* <DEDUP_REMOVED lines=15> */
.L_x_13925:
[----:B------:R-:W-:Y:S05]  /*12430*/  BSYNC B2 ;  /* 0x0000000000027941 */ /* 0x000fea0003800000 */
.L_x_13834:
        /* <DEDUP_REMOVED lines=11> */
.L_x_13837:
[----:B------:R-:W-:Y:S05]  /*124f0*/  BSYNC B2 ;  /* 0x0000000000027941 */ /* 0x000fea0003800000 */
.L_x_13836:
        /* <DEDUP_REMOVED lines=10> */
.L_x_13838:
        /* <DEDUP_REMOVED lines=12> */
.L_x_13827:
[----:B------:R-:W-:Y:S05]  /*12660*/  BSYNC B1 ;  /* 0x0000000000017941 */ /* 0x000fea0003800000 */
.L_x_13826:
        /* <DEDUP_REMOVED lines=32> */
.L_x_13841:
[----:B------:R-:W-:Y:S01]  /*12870*/  IMAD R2, R23, 0x8, R22 ;  /* 0x0000000817027824 */ /* 0x000fe200078e0216 */
[----:B------:R-:W-:Y:S01]  /*12880*/  SHF.L.U32 R3, R26, 0x1f, RZ ;  /* 0x0000001f1a037819 */ /* 0x000fe200000006ff */
[----:B------:R-:W-:Y:S03]  /*12890*/  BSSY B2, `(.L_x_13842) ;  /* 0x0000003000027945 */ /* 0x000fe60003800000 */
[----:B------:R-:W1:Y:S02]  /*128a0*/  SYNCS.PHASECHK.TRANS64.TRYWAIT P0, [R2+URZ+0x16840], R3 ;  /* 0x01684003020075a7 */ /* 0x000e64000800017f */
[----:B-1----:R-:W-:Y:S05]  /*128b0*/  @!P0 BRA `(.L_x_13843) ;  /* 0x0000002c00848947 */ /* 0x002fea0003800000 */
.L_x_13926:
[----:B------:R-:W-:Y:S05]  /*128c0*/  BSYNC B2 ;  /* 0x0000000000027941 */ /* 0x000fea0003800000 */
.L_x_13842:
        /* <DEDUP_REMOVED lines=12> */
.L_x_13845:
[----:B------:R-:W-:Y:S05]  /*12990*/  BSYNC B2 ;  /* 0x0000000000027941 */ /* 0x000fea0003800000 */
.L_x_13844:
        /* <DEDUP_REMOVED lines=12> */
.L_x_13846:
        /* <DEDUP_REMOVED lines=15> */
.L_x_13927:
[----:B------:R-:W-:Y:S05]  /*12b50*/  BSYNC B2 ;  /* 0x0000000000027941 */ /* 0x000fea0003800000 */
.L_x_13847:
        /* <DEDUP_REMOVED lines=11> */
.L_x_13850:
[----:B------:R-:W-:Y:S05]  /*12c10*/  BSYNC B2 ;  /* 0x0000000000027941 */ /* 0x000fea0003800000 */
.L_x_13849:
        /* <DEDUP_REMOVED lines=10> */
.L_x_13851:
        /* <DEDUP_REMOVED lines=12> */
.L_x_13840:
[----:B------:R-:W-:Y:S05]  /*12d80*/  BSYNC B1 ;  /* 0x0000000000017941 */ /* 0x000fea0003800000 */
.L_x_13839:
[----:B------:R-:W-:Y:S01]  /*12d90*/  ISETP.GT.AND P0, PT, R9, R29, PT ;  /* 0x0000001d0900720c */ /* 0x000fe20003f04270 */
[----:B------:R-:W-:-:S12]  /*12da0*/  VIADD R0, R0, 0xfffffffe ;  /* 0xfffffffe00007836 */ /* 0x000fd80000000000 */
[----:B------:R-:W-:Y:S05]  /*12db0*/  @P0 BRA `(.L_x_13852) ;  /* 0xfffffff000680947 */ /* 0x000fea000383ffff */
.L_x_13810:
[----:B------:R-:W-:Y:S05]  /*12dc0*/  BSYNC B0 ;  /* 0x0000000000007941 */ /* 0x000fea0003800000 */
.L_x_13809:
        /* <DEDUP_REMOVED lines=17> */
.L_x_13854:
[----:B------:R-:W-:Y:S05]  /*12ee0*/  BSYNC B0 ;  /* 0x0000000000007941 */ /* 0x000fea0003800000 */
.L_x_13853:
        /* <DEDUP_REMOVED lines=10> */
.L_x_13928:
[----:B------:R-:W-:Y:S05]  /*12f90*/  BSYNC B1 ;  /* 0x0000000000017941 */ /* 0x000fea0003800000 */
.L_x_13857:
        /* <DEDUP_REMOVED lines=9> */
.L_x_13860:
[----:B------:R-:W-:Y:S05]  /*13030*/  BSYNC B1 ;  /* 0x0000000000017941 */ /* 0x000fea0003800000 */
.L_x_13859:
[----:B0-----:R-:W-:Y:S01]  /*13040*/  IMAD R0, R23, 0x4000, R22 ;  /* 0x0000400017007824 */ /* 0x001fe200078e0216 */
[----:B------:R-:W-:Y:S01]  /*13050*/  UIADD3 UR4, UP0, UR38, 0x470, URZ ;  /* 0x0000047026047890 */ /* 0x000fe2000ff1e03f */
[----:B------:R-:W-:Y:S01]  /*13060*/  IMAD R24, R24, 0x80, R27 ;  /* 0x0000008018187824 */ /* 0x000fe200078e021b */
[----:B------:R-:W-:Y:S01]  /*13070*/  PLOP3.LUT P0, PT, PT, PT, PT, 0x80, 0x0 ;  /* 0x000000000000781c */ /* 0x000fe20003f0f070 */
[----:B------:R-:W-:Y:S01]  /*13080*/  VIADD R2, R3, 0x16850 ;  /* 0x0001685003027836 */ /* 0x000fe20000000000 */
[----:B------:R-:W-:Y:S01]  /*13090*/  UIADD3.X UR5, URZ, UR39, URZ, UP0, !UPT ;  /* 0x000000273f057290 */ /* 0x000fe200087fe43f */
[----:B------:R-:W-:Y:S01]  /*130a0*/  VIADD R0, R0, 0x400 ;  /* 0x0000040000007836 */ /* 0x000fe20000000000 */
[----:B------:R-:W-:Y:S01]  /*130b0*/  UMOV UR6, 0x0 ;  /* 0x0000000000067882 */ /* 0x000fe20000000000 */
[----:B------:R-:W-:Y:S01]  /*130c0*/  UMOV UR7, 0x14f00000 ;  /* 0x14f0000000077882 */ /* 0x000fe20000000000 */
[----:B------:R-:W-:-:S08]  /*130d0*/  UMOV UR10, URZ ;  /* 0x0000003f000a7c82 */ /* 0x000fd00008000000 */
.L_x_13861:
        /* <DEDUP_REMOVED lines=10> */
.L_x_13856:
[----:B------:R-:W-:Y:S05]  /*13180*/  BSYNC B0 ;  /* 0x0000000000007941 */ /* 0x000fea0003800000 */
.L_x_13855:
[----:B------:R-:W-:-:S05]  /*13190*/  VIADD R23, R23, 0x1 ;  /* 0x0000000117177836 */ /* 0x000fca0000000000 */
[----:B------:R-:W-:-:S04]  /*131a0*/  ISETP.NE.AND P0, PT, R23, 0x2, PT ;  /* 0x000000021700780c */ /* 0x000fc80003f05270 */
[----:B0-----:R-:W-:Y:S02]  /*131b0*/  SEL R3, RZ, 0x1, P0 ;  /* 0x00000001ff037807 */ /* 0x001fe40000000000 */
[----:B------:R-:W-:Y:S02]  /*131c0*/  SEL R23, R23, RZ, P0 ;  /* 0x000000ff17177207 */ /* 0x000fe40000000000 */
[----:B------:R-:W-:-:S07]  /*131d0*/  LOP3.LUT R26, R26, R3, RZ, 0x3c, !PT ;  /* 0x000000031a1a7212 */ /* 0x000fce00078e3cff */
.L_x_13791:
[----:B------:R-:W-:Y:S05]  /*131e0*/  BSYNC B7 ;  /* 0x0000000000077941 */ /* 0x000fea0003800000 */
.L_x_13789:
        /* <DEDUP_REMOVED lines=12> */
.L_x_13862:
        /* <DEDUP_REMOVED lines=19> */
[----:B------:R-:W1:Y:S02]  /*133e0*/  SHFL.UP PT, R14, R17, 0x1, RZ ;  /* 0x04200000110e7989 */ /* 0x000e6400000e00ff */
[----:B-1----:R-:W-:-:S05]  /*133f0*/  SEL R4, R14, RZ, P1 ;  /* 0x000000ff0e047207 */ /* 0x002fca0000800000 */
[----:B------:R-:W-:-:S05]  /*13400*/  IMAD.IADD R4, R17, 0x1, R4 ;  /* 0x0000000111047824 */ /* 0x000fca00078e0204 */
        /* <DEDUP_REMOVED lines=14> */
.L_x_13938:
[----:B------:R-:W-:Y:S02]  /*134f0*/  ULDC UR4, c[0x0][0xc38] ;  /* 0x00030e0000047ab9 */ /* 0x000fe40000000800 */
[----:B------:R-:W-:-:S04]  /*13500*/  IMAD.U32 R4, RZ, RZ, UR4 ;  /* 0x00000004ff047e24 */ /* 0x000fc8000f8e00ff */
[----:B--2---:R-:W-:-:S04]  /*13510*/  IMAD R14, R14, R4, RZ ;  /* 0x000000040e0e7224 */ /* 0x004fc800078e02ff */
[----:B------:R-:W-:-:S05]  /*13520*/  IMAD.IADD R5, R5, 0x1, R14 ;  /* 0x0000000105057824 */ /* 0x000fca00078e020e */
[----:B------:R-:W-:-:S13]  /*13530*/  ISETP.GT.AND P6, PT, R5, R0, PT ;  /* 0x000000000500720c */ /* 0x000fda0003fc4270 */
[----:B------:R-:W-:Y:S05]  /*13540*/  @P6 BRA `(.L_x_13865) ;  /* 0x00000000009c6947 */ /* 0x000fea0003800000 */
.L_x_13870:
[----:B-1----:R-:W1:Y:S01]  /*13550*/  LDC R2, c[0x0][0xc3c] ;  /* 0x00030f00ff027b82 */ /* 0x002e620000000800 */
[----:B------:R-:W-:-:S05]  /*13560*/  VIADD R19, R19, 0x1f ;  /* 0x0000001f13137836 */ /* 0x000fca0000000000 */
[----:B-1----:R-:W-:-:S13]  /*13570*/  ISETP.GE.AND P6, PT, R19, R2, PT ;  /* 0x000000021300720c */ /* 0x002fda0003fc6270 */
[----:B------:R-:W-:Y:S05]  /*13580*/  @P6 BRA `(.L_x_13866) ;  /* 0x0000000400d06947 */ /* 0x000fea0003800000 */
[----:B------:R-:W1:Y:S01]  /*13590*/  S2R R3, SR_TID.X ;  /* 0x0000000000037919 */ /* 0x000e620000002100 */
[----:B------:R-:W-:Y:S01]  /*135a0*/  BSSY B0, `(.L_x_13867) ;  /* 0x0000009000007945 */ /* 0x000fe20003800000 */
[----:B------:R-:W-:Y:S01]  /*135b0*/  IMAD.MOV.U32 R17, RZ, RZ, RZ ;  /* 0x000000ffff117224 */ /* 0x000fe200078e00ff */
[----:B-1----:R-:W-:-:S05]  /*135c0*/  LOP3.LUT R3, R3, 0x1f, RZ, 0xc0, !PT ;  /* 0x0000001f03037812 */ /* 0x002fca00078ec0ff */
[----:B------:R-:W-:-:S05]  /*135d0*/  IMAD.IADD R7, R19, 0x1, R3 ;  /* 0x0000000113077824 */ /* 0x000fca00078e0203 */
[----:B------:R-:W-:-:S13]  /*135e0*/  ISETP.GE.OR P6, PT, R7, R2, !P0 ;  /* 0x000000020700720c */ /* 0x000fda00047c6670 */
[----:B------:R-:W-:Y:S05]  /*135f0*/  @P6 BRA `(.L_x_13868) ;  /* 0x00000000000c6947 */ /* 0x000fea0003800000 */
[----:B------:R-:W1:Y:S02]  /*13600*/  LDC.64 R2, c[0x0][0xc80] ;  /* 0x00032000ff027b82 */ /* 0x000e640000000a00 */
[----:B-1----:R-:W-:-:S05]  /*13610*/  IMAD.WIDE R2, R7, 0x4, R2 ;  /* 0x0000000407027825 */ /* 0x002fca00078e0202 */
[----:B------:R1:W5:Y:S02]  /*13620*/  LDG.E R17, desc[UR50][R2.64] ;  /* 0x0000003202117981 */ /* 0x000364000c1e1900 */
.L_x_13868:
[----:B------:R-:W-:Y:S05]  /*13630*/  BSYNC B0 ;  /* 0x0000000000007941 */ /* 0x000fea0003800000 */
.L_x_13867:
[----:B------:R-:W-:-:S03]  /*13640*/  UMOV UR4, 0xffffffff ;  /* 0xffffffff00047882 */ /* 0x000fc60000000000 */
[----:B------:R-:W-:Y:S05]  /*13650*/  BRA.DIV UR4, `(.L_x_13869) ;  /* 0x00000026047c7947 */ /* 0x000fea000b800000 */
[----:B-----5:R-:W2:Y:S02]  /*13660*/  SHFL.UP PT, R14, R17, 0x1, RZ ;  /* 0x04200000110e7989 */ /* 0x020ea400000e00ff */
[----:B--2---:R-:W-:-:S05]  /*13670*/  SEL R14, R14, RZ, P1 ;  /* 0x000000ff0e0e7207 */ /* 0x004fca0000800000 */
        /* <DEDUP_REMOVED lines=14> */
.L_x_13946:
[----:B------:R-:W-:Y:S02]  /*13760*/  ULDC UR4, c[0x0][0xc38] ;  /* 0x00030e0000047ab9 */ /* 0x000fe40000000800 */
[----:B------:R-:W-:-:S04]  /*13770*/  IMAD.U32 R4, RZ, RZ, UR4 ;  /* 0x00000004ff047e24 */ /* 0x000fc8000f8e00ff */
[----:B--2---:R-:W-:-:S04]  /*13780*/  IMAD R14, R14, R4, RZ ;  /* 0x000000040e0e7224 */ /* 0x004fc800078e02ff */
[----:B------:R-:W-:-:S05]  /*13790*/  IMAD.IADD R5, R14, 0x1, R5 ;  /* 0x000000010e057824 */ /* 0x000fca00078e0205 */
[----:B------:R-:W-:-:S13]  /*137a0*/  ISETP.GT.AND P6, PT, R5, R0, PT ;  /* 0x000000000500720c */ /* 0x000fda0003fc4270 */
[----:B------:R-:W-:Y:S05]  /*137b0*/  @!P6 BRA `(.L_x_13870) ;  /* 0xfffffffc0064e947 */ /* 0x000fea000383ffff */
.L_x_13865:
        /* <DEDUP_REMOVED lines=8> */
.L_x_13950:
[----:B------:R-:W-:Y:S01]  /*13840*/  ISETP.NE.AND P0, PT, R3, RZ, PT ;  /* 0x000000ff0300720c */ /* 0x000fe20003f05270 */
[----:B------:R-:W-:-:S12]  /*13850*/  IMAD.MOV.U32 R14, RZ, RZ, RZ ;  /* 0x000000ffff0e7224 */ /* 0x000fd800078e00ff */
[----:B------:R-:W-:Y:S05]  /*13860*/  @!P0 BRA `(.L_x_13872) ;  /* 0x0000000000108947 */ /* 0x000fea0003800000 */
[----:B------:R-:W-:Y:S01]  /*13870*/  UMOV UR4, 0xffffffff ;  /* 0xffffffff00047882 */ /* 0x000fe20000000000 */
[----:B------:R-:W-:Y:S02]  /*13880*/  VIADD R12, R6, 0xffffffff ;  /* 0xffffffff060c7836 */ /* 0x000fe40000000000 */
[----:B------:R-:W-:Y:S05]  /*13890*/  BRA.DIV UR4, `(.L_x_13873) ;  /* 0x0000002604f07947 */ /* 0x000fea000b800000 */
[----:B------:R4:W0:Y:S02]  /*138a0*/  SHFL.IDX PT, R14, R2, R12, 0x1f ;  /* 0x00001f0c020e7589 */ /* 0x00082400000e0000 */
.L_x_13872:
[----:B-1--4-:R-:W1:Y:S01]  /*138b0*/  LDC.64 R2, c[0x0][0xc90] ;  /* 0x00032400ff027b82 */ /* 0x012e620000000a00 */
[----:B------:R-:W-:-:S04]  /*138c0*/  IMAD.IADD R19, R6, 0x1, R19 ;  /* 0x0000000106137824 */ /* 0x000fc800078e0213 */
[----:B-1----:R-:W-:-:S05]  /*138d0*/  IMAD.WIDE R2, R19, 0x4, R2 ;  /* 0x0000000413027825 */ /* 0x002fca00078e0202 */
[----:B------:R1:W2:Y:S01]  /*138e0*/  LDG.E R7, desc[UR50][R2.64] ;  /* 0x0000003202077981 */ /* 0x0002a2000c1e1900 */
[----:B0-----:R-:W-:Y:S02]  /*138f0*/  IMAD R16, R14, R4, R5 ;  /* 0x000000040e107224 */ /* 0x001fe400078e0205 */
[----:B-1----:R-:W-:Y:S02]  /*13900*/  IMAD.MOV.U32 R2, RZ, RZ, RZ ;  /* 0x000000ffff027224 */ /* 0x002fe400078e00ff */
[----:B--23--:R-:W-:-:S05]  /*13910*/  IMAD R6, R17, R7, RZ ;  /* 0x0000000711067224 */ /* 0x00cfca00078e02ff */
[----:B------:R-:W-:-:S04]  /*13920*/  IABS R8, R6 ;  /* 0x0000000600087213 */ /* 0x000fc80000000000 */
[----:B------:R-:W0:Y:S08]  /*13930*/  I2F.RP R9, R8 ;  /* 0x0000000800097306 */ /* 0x000e300000209400 */
[----:B0-----:R-:W0:Y:S02]  /*13940*/  MUFU.RCP R9, R9 ;  /* 0x0000000900097308 */ /* 0x001e240000001000 */
[----:B0-----:R-:W-:-:S06]  /*13950*/  VIADD R10, R9, 0xffffffe ;  /* 0x0ffffffe090a7836 */ /* 0x001fcc0000000000 */
[----:B------:R-:W0:Y:S02]  /*13960*/  F2I.FTZ.U32.TRUNC.NTZ R3, R10 ;  /* 0x0000000a00037305 */ /* 0x000e24000021f000 */
[----:B0-----:R-:W-:-:S04]  /*13970*/  IMAD.MOV R11, RZ, RZ, -R3 ;  /* 0x000000ffff0b7224 */ /* 0x001fc800078e0a03 */
[----:B------:R-:W-:-:S04]  /*13980*/  IMAD R5, R11, R8, RZ ;  /* 0x000000080b057224 */ /* 0x000fc800078e02ff */
[----:B------:R-:W-:-:S04]  /*13990*/  IMAD.HI.U32 R2, R3, R5, R2 ;  /* 0x0000000503027227 */ /* 0x000fc800078e0002 */
[----:B------:R-:W-:Y:S01]  /*139a0*/  IMAD.IADD R5, R0, 0x1, -R16 ;  /* 0x0000000100057824 */ /* 0x000fe200078e0a10 */
[----:B------:R-:W-:-:S04]  /*139b0*/  IABS R0, R6 ;  /* 0x0000000600007213 */ /* 0x000fc80000000000 */
[----:B------:R-:W-:Y:S01]  /*139c0*/  IABS R3, R5 ;  /* 0x0000000500037213 */ /* 0x000fe20000000000 */
[----:B------:R-:W-:-:S04]  /*139d0*/  IMAD.MOV R0, RZ, RZ, -R0 ;  /* 0x000000ffff007224 */ /* 0x000fc800078e0a00 */
        /* <DEDUP_REMOVED lines=47> */
.L_x_13866:
[----:B------:R-:W-:Y:S01]  /*13cd0*/  UMOV UR4, URZ ;  /* 0x0000003f00047c82 */ /* 0x000fe20008000000 */
[----:B------:R-:W-:Y:S01]  /*13ce0*/  UMOV UR5, URZ ;  /* 0x0000003f00057c82 */ /* 0x000fe20008000000 */
[----:B------:R-:W-:Y:S01]  /*13cf0*/  ULDC UR6, c[0x0][0xc3c] ;  /* 0x00030f0000067ab9 */ /* 0x000fe20000000800 */
[----:B------:R-:W-:Y:S02]  /*13d00*/  IMAD.MOV.U32 R16, RZ, RZ, R0 ;  /* 0x000000ffff107224 */ /* 0x000fe400078e0000 */
[----:B------:R-:W-:Y:S02]  /*13d10*/  IMAD.U32 R17, RZ, RZ, UR4 ;  /* 0x00000004ff117e24 */ /* 0x000fe4000f8e00ff */
[----:B------:R-:W-:Y:S02]  /*13d20*/  IMAD.U32 R18, RZ, RZ, UR5 ;  /* 0x00000005ff127e24 */ /* 0x000fe4000f8e00ff */
[----:B------:R-:W-:-:S07]  /*13d30*/  IMAD.U32 R19, RZ, RZ, UR6 ;  /* 0x00000006ff137e24 */ /* 0x000fce000f8e00ff */
.L_x_13874:
[----:B------:R-:W1:Y:S01]  /*13d40*/  S2R R0, SR_TID.X ;  /* 0x0000000000007919 */ /* 0x000e620000002100 */
[----:B------:R-:W-:Y:S05]  /*13d50*/  WARPSYNC.ALL ;  /* 0x0000000000007948 */ /* 0x000fea0003800000 */
[----:B------:R-:W-:Y:S01]  /*13d60*/  BAR.SYNC.DEFER_BLOCKING 0x4, 0x200 ;  /* 0x0108000000007b1d */ /* 0x000fe20000010000 */
[----:B-1----:R-:W-:-:S04]  /*13d70*/  LOP3.LUT R0, R0, 0x1f, RZ, 0xc0, !PT ;  /* 0x0000001f00007812 */ /* 0x002fc800078ec0ff */
[----:B------:R-:W-:-:S13]  /*13d80*/  ISETP.NE.AND P0, PT, R0, RZ, PT ;  /* 0x000000ff0000720c */ /* 0x000fda0003f05270 */
[----:B------:R-:W1:Y:S01]  /*13d90*/  @!P0 S2R R3, SR_CgaCtaId ;  /* 0x0000000000038919 */ /* 0x000e620000008800 */
[----:B------:R-:W-:-:S04]  /*13da0*/  @!P0 MOV R0, 0x400 ;  /* 0x0000040000008802 */ /* 0x000fc80000000f00 */
[----:B-1----:R-:W-:-:S05]  /*13db0*/  @!P0 LEA R22, R3, R0, 0x18 ;  /* 0x0000000003168211 */ /* 0x002fca00078ec0ff */
[----:B------:R1:W-:Y:S01]  /*13dc0*/  @!P0 STS.128 [R22+0x168d0], R16 ;  /* 0x0168d01016008388 */ /* 0x0003e20000000c00 */
[----:B------:R-:W-:Y:S06]  /*13dd0*/  BAR.ARV 0x5, 0x200 ;  /* 0x0148000000007b1d */ /* 0x000fec0000002000 */
.L_x_13863:
[----:B------:R-:W-:Y:S02]  /*13de0*/  ULDC UR4, c[0x0][0xc3c] ;  /* 0x00030f0000047ab9 */ /* 0x000fe40000000800 */
[----:B---3--:R-:W-:-:S13]  /*13df0*/  ISETP.GE.AND P0, PT, R19, UR4, PT ;  /* 0x0000000413007c0c */ /* 0x008fda000bf06270 */
[----:B------:R-:W-:Y:S05]  /*13e00*/  @!P0 BRA `(.L_x_13875) ;  /* 0xffffffb400b88947 */ /* 0x000fea000383ffff */
[----:B------:R-:W-:Y:S05]  /*13e10*/  BSYNC B8 ;  /* 0x0000000000087941 */ /* 0x000fea0003800000 */
.L_x_13777:
        /* <DEDUP_REMOVED lines=12> */
.L_x_13953:
[----:B------:R-:W-:Y:S05]  /*13ee0*/  BSYNC B0 ;  /* 0x0000000000007941 */ /* 0x000fea0003800000 */
.L_x_13876:
[----:B------:R-:W-:-:S03]  /*13ef0*/  UMOV UR4, 0xffffffff ;  /* 0xffffffff00047882 */ /* 0x000fc60000000000 */
[----:B------:R-:W-:Y:S05]  /*13f00*/  BRA.DIV UR4, `(.L_x_13878) ;  /* 0x00000022048c7947 */ /* 0x000fea000b800000 */
[----:B0-----:R-:W0:Y:S02]  /*13f10*/  S2R R0, SR_TID.X ;  /* 0x0000000000007919 */ /* 0x001e240000002100 */
[----:B0-----:R-:W-:-:S04]  /*13f20*/  SHF.R.U32.HI R0, RZ, 0x5, R0 ;  /* 0x00000005ff007819 */ /* 0x001fc80000011600 */
[----:B------:R-:W-:-:S05]  /*13f30*/  LOP3.LUT R0, R0, 0x3, RZ, 0xc0, !PT ;  /* 0x0000000300007812 */ /* 0x000fca00078ec0ff */
[----:B------:R0:W3:Y:S02]  /*13f40*/  SHFL.IDX PT, R14, R0, RZ, 0x1f ;  /* 0x00001fff000e7589 */ /* 0x0000e400000e0000 */
.L_x_13956:
[----:B---3--:R-:W-:Y:S01]  /*13f50*/  ISETP.NE.AND P0, PT, R14, RZ, PT ;  /* 0x000000ff0e00720c */ /* 0x008fe20003f05270 */
[----:B------:R-:W-:-:S12]  /*13f60*/  BSSY B0, `(.L_x_13879) ;  /* 0x0000024000007945 */ /* 0x000fd80003800000 */
[----:B------:R-:W-:Y:S05]  /*13f70*/  @P0 BRA `(.L_x_13880) ;  /* 0x0000000000880947 */ /* 0x000fea0003800000 */
[----:B------:R-:W-:-:S03]  /*13f80*/  UMOV UR4, 0xffffffff ;  /* 0xffffffff00047882 */ /* 0x000fc60000000000 */
[----:B------:R-:W-:Y:S05]  /*13f90*/  BRA.DIV UR4, `(.L_x_13881) ;  /* 0x00000022049c7947 */ /* 0x000fea000b800000 */
[----:B------:R-:W-:-:S13]  /*13fa0*/  ELECT P6, URZ, PT ;  /* 0x00000000003f782f */ /* 0x000fda00038c0000 */
.L_x_13959:
[----:B------:R-:W-:Y:S05]  /*13fb0*/  @!P6 BRA `(.L_x_13880) ;  /* 0x000000000078e947 */ /* 0x000fea0003800000 */
[----:B------:R-:W-:-:S06]  /*13fc0*/  ULOP3.LUT UR4, UR36, 0x2, URZ, 0xfc, !UPT ;  /* 0x0000000224047892 */ /* 0x000fcc000f8efc3f */
[----:B0-----:R-:W-:-:S05]  /*13fd0*/  IMAD.U32 R0, RZ, RZ, UR4 ;  /* 0x00000004ff007e24 */ /* 0x001fca000f8e00ff */
[----:B------:R-:W-:-:S13]  /*13fe0*/  ISETP.NE.AND P2, PT, R0, 0x3, PT ;  /* 0x000000030000780c */ /* 0x000fda0003f45270 */
[----:B------:R-:W-:Y:S05]  /*13ff0*/  @!P2 BRA `(.L_x_13882) ;  /* 0x000000000004a947 */ /* 0x000fea0003800000 */
[----:B------:R-:W-:Y:S01]  /*14000*/  BPT.TRAP 0x1 ;  /* 0x000000040000795c */ /* 0x000fe20000300000 */
.L_x_13882:
        /* <DEDUP_REMOVED lines=12> */
.L_x_13960:
[----:B------:R-:W3:Y:S02]  /*140d0*/  SYNCS.PHASECHK.TRANS64.TRYWAIT P0, [R3+URZ], R2 ;  /* 0x00000002030075a7 */ /* 0x000ee4000800017f */
[----:B---3--:R-:W-:Y:S05]  /*140e0*/  @!P0 BRA `(.L_x_13884) ;  /* 0x00000020007c8947 */ /* 0x008fea0003800000 */
.L_x_13961:
[----:B------:R-:W-:Y:S05]  /*140f0*/  @!P2 BRA `(.L_x_13885) ;  /* 0x000000000004a947 */ /* 0x000fea0003800000 */
[----:B------:R-:W-:Y:S01]  /*14100*/  BPT.TRAP 0x1 ;  /* 0x000000040000795c */ /* 0x000fe20000300000 */
.L_x_13885:
[----:B------:R-:W-:-:S04]  /*14110*/  VIADD R0, R9, 0x16860 ;  /* 0x0001686009007836 */ /* 0x000fc80000000000 */
[----:B------:R-:W-:-:S04]  /*14120*/  IMAD R23, R23, 0x8, R0 ;  /* 0x0000000817177824 */ /* 0x000fc800078e0200 */
[----:B------:R-:W4:Y:S02]  /*14130*/  SYNCS.PHASECHK.TRANS64.TRYWAIT P0, [R23+URZ], R4 ;  /* 0x00000004170075a7 */ /* 0x000f24000800017f */
[----:B----4-:R-:W-:Y:S05]  /*14140*/  @!P0 BRA `(.L_x_13886) ;  /* 0x0000002000788947 */ /* 0x010fea0003800000 */
.L_x_13962:
[----:B------:R-:W-:-:S07]  /*14150*/  IMAD R7, R7, 0x8, R0 ;  /* 0x0000000807077824 */ /* 0x000fce00078e0200 */
.L_x_13887:
[----:B------:R0:W0:Y:S02]  /*14160*/  SYNCS.PHASECHK.TRANS64.TRYWAIT P0, [R7+URZ], R2 ;  /* 0x00000002070075a7 */ /* 0x000024000800017f */
[----:B0-----:R-:W-:Y:S05]  /*14170*/  @!P0 NANOSLEEP.SYNCS 0x989680 ;  /* 0x009896800000895d */ /* 0x001fea0003900000 */
[----:B------:R-:W0:Y:S02]  /*14180*/  @!P0 SYNCS.PHASECHK.TRANS64 P0, [R7+URZ], R2 ;  /* 0x00000002070085a7 */ /* 0x000e24000800007f */
[----:B0-----:R-:W-:Y:S05]  /*14190*/  @!P0 BRA `(.L_x_13887) ;  /* 0xfffffffc00f08947 */ /* 0x001fea000383ffff */
.L_x_13880:
[----:B------:R-:W-:Y:S05]  /*141a0*/  BSYNC B0 ;  /* 0x0000000000007941 */ /* 0x000fea0003800000 */
.L_x_13879:
[----:B------:R-:W-:Y:S05]  /*141b0*/  EXIT ;  /* 0x000000000000794d */ /* 0x000fea0003800000 */
.L_x_13691:
[----:B0-----:R-:W-:-:S04]  /*141c0*/  IMAD.U32 R3, RZ, RZ, UR45 ;  /* 0x0000002dff037e24 */ /* 0x001fc8000f8e00ff */
[----:B------:R0:W1:Y:S03]  /*141d0*/  SYNCS.PHASECHK.TRANS64.TRYWAIT P1, [R3+URZ+0x16800], R0 ;  /* 0x01680000030075a7 */ /* 0x000066000802017f */
[----:B-1----:R-:W-:Y:S05]  /*141e0*/  @!P1 NANOSLEEP.SYNCS 0x989680 ;  /* 0x009896800000995d */ /* 0x002fea0003900000 */
[----:B------:R-:W1:Y:S02]  /*141f0*/  @!P1 SYNCS.PHASECHK.TRANS64 P1, [R3+URZ+0x16800], R0 ;  /* 0x01680000030095a7 */ /* 0x000e64000802007f */
[----:B-1----:R-:W-:Y:S05]  /*14200*/  @!P1 BRA `(.L_x_13691) ;  /* 0xfffffffc00ec9947 */ /* 0x002fea000383ffff */
[----:B------:R-:W-:Y:S05]  /*14210*/  BRA `(.L_x_13888) ;  /* 0xfffffed800287947 */ /* 0x000fea000383ffff */
.L_x_13695:
[----:B-1----:R1:W2:Y:S02]  /*14220*/  SYNCS.PHASECHK.TRANS64.TRYWAIT P2, [R5+URZ+0x16830], R0 ;  /* 0x01683000050075a7 */ /* 0x0022a4000804017f */
[----:B--2---:R-:W-:Y:S05]  /*14230*/  @!P2 NANOSLEEP.SYNCS 0x989680 ;  /* 0x009896800000a95d */ /* 0x004fea0003900000 */
[----:B------:R-:W2:Y:S02]  /*14240*/  @!P2 SYNCS.PHASECHK.TRANS64 P2, [R5+URZ+0x16830], R0 ;  /* 0x016830000500a5a7 */ /* 0x000ea4000804007f */
[----:B--2---:R-:W-:Y:S05]  /*14250*/  @!P2 BRA `(.L_x_13695) ;  /* 0xfffffffc00f0a947 */ /* 0x004fea000383ffff */
[----:B------:R-:W-:Y:S05]  /*14260*/  BRA `(.L_x_13694) ;  /* 0xfffffed8004c7947 */ /* 0x000fea000383ffff */
.L_x_13711:
[----:B-1----:R-:W-:-:S04]  /*14270*/  IMAD.U32 R7, RZ, RZ, UR6 ;  /* 0x00000006ff077e24 */ /* 0x002fc8000f8e00ff */
[----:B------:R1:W2:Y:S03]  /*14280*/  SYNCS.PHASECHK.TRANS64.TRYWAIT P2, [R7+URZ+0x16830], R0 ;  /* 0x01683000070075a7 */ /* 0x0002a6000804017f */
[----:B--2---:R-:W-:Y:S05]  /*14290*/  @!P2 NANOSLEEP.SYNCS 0x989680 ;  /* 0x009896800000a95d */ /* 0x004fea0003900000 */
[----:B------:R-:W2:Y:S02]  /*142a0*/  @!P2 SYNCS.PHASECHK.TRANS64 P2, [R7+URZ+0x16830], R0 ;  /* 0x016830000700a5a7 */ /* 0x000ea4000804007f */
[----:B--2---:R-:W-:Y:S05]  /*142b0*/  @!P2 BRA `(.L_x_13711) ;  /* 0xfffffffc00eca947 */ /* 0x004fea000383ffff */
[----:B------:R-:W-:Y:S05]  /*142c0*/  BRA `(.L_x_13708) ;  /* 0xffffff0800b87947 */ /* 0x000fea000383ffff */
.L_x_13715:
[----:B-1----:R-:W-:-:S04]  /*142d0*/  IMAD.U32 R7, RZ, RZ, UR6 ;  /* 0x00000006ff077e24 */ /* 0x002fc8000f8e00ff */
[----:B------:R1:W2:Y:S03]  /*142e0*/  SYNCS.PHASECHK.TRANS64.TRYWAIT P2, [R7+URZ+0x16850], R0 ;  /* 0x01685000070075a7 */ /* 0x0002a6000804017f */
[----:B--2---:R-:W-:Y:S05]  /*142f0*/  @!P2 NANOSLEEP.SYNCS 0x989680 ;  /* 0x009896800000a95d */ /* 0x004fea0003900000 */
[----:B------:R-:W2:Y:S02]  /*14300*/  @!P2 SYNCS.PHASECHK.TRANS64 P2, [R7+URZ+0x16850], R0 ;  /* 0x016850000700a5a7 */ /* 0x000ea4000804007f */
[----:B--2---:R-:W-:Y:S05]  /*14310*/  @!P2 BRA `(.L_x_13715) ;  /* 0xfffffffc00eca947 */ /* 0x004fea000383ffff */
[----:B------:R-:W-:Y:S05]  /*14320*/  BRA `(.L_x_13712) ;  /* 0xffffff0c00287947 */ /* 0x000fea000383ffff */
.L_x_13732:
[----:B-1----:R-:W-:-:S04]  /*14330*/  IMAD.U32 R3, RZ, RZ, UR6 ;  /* 0x00000006ff037e24 */ /* 0x002fc8000f8e00ff */
[----:B------:R1:W2:Y:S03]  /*14340*/  SYNCS.PHASECHK.TRANS64.TRYWAIT P2, [R3+URZ+0x16830], R0 ;  /* 0x01683000030075a7 */ /* 0x0002a6000804017f */
[----:B--2---:R-:W-:Y:S05]  /*14350*/  @!P2 NANOSLEEP.SYNCS 0x989680 ;  /* 0x009896800000a95d */ /* 0x004fea0003900000 */
[----:B------:R-:W2:Y:S02]  /*14360*/  @!P2 SYNCS.PHASECHK.TRANS64 P2, [R3+URZ+0x16830], R0 ;  /* 0x016830000300a5a7 */ /* 0x000ea4000804007f */
[----:B--2---:R-:W-:Y:S05]  /*14370*/  @!P2 BRA `(.L_x_13732) ;  /* 0xfffffffc00eca947 */ /* 0x004fea000383ffff */
[----:B------:R-:W-:Y:S05]  /*14380*/  BRA `(.L_x_13729) ;  /* 0xffffff3800987947 */ /* 0x000fea000383ffff */
.L_x_13736:
[----:B-1----:R-:W-:-:S04]  /*14390*/  IMAD.U32 R3, RZ, RZ, UR6 ;  /* 0x00000006ff037e24 */ /* 0x002fc8000f8e00ff */
[----:B------:R1:W2:Y:S03]  /*143a0*/  SYNCS.PHASECHK.TRANS64.TRYWAIT P2, [R3+URZ+0x16850], R0 ;  /* 0x01685000030075a7 */ /* 0x0002a6000804017f */
[----:B--2---:R-:W-:Y:S05]  /*143b0*/  @!P2 NANOSLEEP.SYNCS 0x989680 ;  /* 0x009896800000a95d */ /* 0x004fea0003900000 */
[----:B------:R-:W2:Y:S02]  /*143c0*/  @!P2 SYNCS.PHASECHK.TRANS64 P2, [R3+URZ+0x16850], R0 ;  /* 0x016850000300a5a7 */ /* 0x000ea4000804007f */
[----:B--2---:R-:W-:Y:S05]  /*143d0*/  @!P2 BRA `(.L_x_13736) ;  /* 0xfffffffc00eca947 */ /* 0x004fea000383ffff */
[----:B------:R-:W-:Y:S05]  /*143e0*/  BRA `(.L_x_13733) ;  /* 0xffffff3c00087947 */ /* 0x000fea000383ffff */
.L_x_13742:
[----:B-1----:R-:W-:-:S04]  /*143f0*/  IMAD.U32 R3, RZ, RZ, UR6 ;  /* 0x00000006ff037e24 */ /* 0x002fc8000f8e00ff */
[----:B------:R1:W2:Y:S03]  /*14400*/  SYNCS.PHASECHK.TRANS64.TRYWAIT P2, [R3+URZ+0x16830], R0 ;  /* 0x01683000030075a7 */ /* 0x0002a6000804017f */
[----:B--2---:R-:W-:Y:S05]  /*14410*/  @!P2 NANOSLEEP.SYNCS 0x989680 ;  /* 0x009896800000a95d */ /* 0x004fea0003900000 */
[----:B------:R-:W2:Y:S02]  /*14420*/  @!P2 SYNCS.PHASECHK.TRANS64 P2, [R3+URZ+0x16830], R0 ;  /* 0x016830000300a5a7 */ /* 0x000ea4000804007f */
[----:B--2---:R-:W-:Y:S05]  /*14430*/  @!P2 BRA `(.L_x_13742) ;  /* 0xfffffffc00eca947 */ /* 0x004fea000383ffff */
[----:B------:R-:W-:Y:S05]  /*14440*/  BRA `(.L_x_13739) ;  /* 0xffffff5400a87947 */ /* 0x000fea000383ffff */
.L_x_13746:
[----:B-1----:R-:W-:-:S04]  /*14450*/  IMAD.U32 R3, RZ, RZ, UR6 ;  /* 0x00000006ff037e24 */ /* 0x002fc8000f8e00ff */
[----:B------:R1:W2:Y:S03]  /*14460*/  SYNCS.PHASECHK.TRANS64.TRYWAIT P2, [R3+URZ+0x16850], R0 ;  /* 0x01685000030075a7 */ /* 0x0002a6000804017f */
[----:B--2---:R-:W-:Y:S05]  /*14470*/  @!P2 NANOSLEEP.SYNCS 0x989680 ;  /* 0x009896800000a95d */ /* 0x004fea0003900000 */
[----:B------:R-:W2:Y:S02]  /*14480*/  @!P2 SYNCS.PHASECHK.TRANS64 P2, [R3+URZ+0x16850], R0 ;  /* 0x016850000300a5a7 */ /* 0x000ea4000804007f */
[----:B--2---:R-:W-:Y:S05]  /*14490*/  @!P2 BRA `(.L_x_13746) ;  /* 0xfffffffc00eca947 */ /* 0x004fea000383ffff */
[----:B------:R-:W-:Y:S05]  /*144a0*/  BRA `(.L_x_13743) ;  /* 0xffffff5800187947 */ /* 0x000fea000383ffff */
.L_x_13759:
[----:B-1----:R-:W-:-:S04]  /*144b0*/  IMAD.U32 R7, RZ, RZ, UR5 ;  /* 0x00000005ff077e24 */ /* 0x002fc8000f8e00ff */
[----:B------:R1:W2:Y:S03]  /*144c0*/  SYNCS.PHASECHK.TRANS64.TRYWAIT P0, [R7+URZ+0x16850], R4 ;  /* 0x01685004070075a7 */ /* 0x0002a6000800017f */
[----:B--2---:R-:W-:Y:S05]  /*144d0*/  @!P0 NANOSLEEP.SYNCS 0x989680 ;  /* 0x009896800000895d */ /* 0x004fea0003900000 */
[----:B------:R-:W2:Y:S02]  /*144e0*/  @!P0 SYNCS.PHASECHK.TRANS64 P0, [R7+URZ+0x16850], R4 ;  /* 0x01685004070085a7 */ /* 0x000ea4000800007f */
[----:B--2---:R-:W-:Y:S05]  /*144f0*/  @!P0 BRA `(.L_x_13759) ;  /* 0xfffffffc00ec8947 */ /* 0x004fea000383ffff */
[----:B------:R-:W-:Y:S05]  /*14500*/  BRA `(.L_x_13758) ;  /* 0xffffff8000a87947 */ /* 0x000fea000383ffff */
.L_x_13797:
        /* <DEDUP_REMOVED lines=11> */
.L_x_13890:
[----:B------:R-:W-:Y:S05]  /*145c0*/  BSYNC B0 ;  /* 0x0000000000007941 */ /* 0x000fea0003800000 */
.L_x_13889:
[----:B------:R-:W-:Y:S05]  /*145d0*/  BRA `(.L_x_13891) ;  /* 0xffffffbc005c7947 */ /* 0x000fea000383ffff */
.L_x_13799:
[----:B------:R-:W-:Y:S01]  /*145e0*/  BSSY B0, `(.L_x_13892) ;  /* 0x0000006000007945 */ /* 0x000fe20003800000 */
[----:B------:R-:W-:-:S07]  /*145f0*/  IMAD.MOV.U32 R15, RZ, RZ, -0x1 ;  /* 0xffffffffff0f7424 */ /* 0x000fce00078e00ff */
[----:B01----:R-:W-:Y:S05]  /*14600*/  WARPSYNC.COLLECTIVE R15, `(.L_x_13893) ;  /* 0x000000000f0c7348 */ /* 0x003fea0003c00000 */
[----:B------:R-:W-:Y:S02]  /*14610*/  ELECT P6, UR62, PT ;  /* 0x00000000003e782f */ /* 0x000fe400038c0000 */
[----:B------:R-:W-:Y:S01]  /*14620*/  MOV R14, UR62 ;  /* 0x0000003e000e7c02 */ /* 0x000fe20008000f00 */
[----:B01----:R-:W-:Y:S10]  /*14630*/  ENDCOLLECTIVE ;  /* 0x000000000000791b */ /* 0x003ff40003800000 */
.L_x_13893:
[----:B------:R-:W-:Y:S05]  /*14640*/  BSYNC B0 ;  /* 0x0000000000007941 */ /* 0x000fea0003800000 */
.L_x_13892:
[----:B------:R-:W-:Y:S05]  /*14650*/  BRA `(.L_x_13894) ;  /* 0xffffffbc00647947 */ /* 0x000fea000383ffff */
.L_x_13801:
[----:B0-----:R0:W2:Y:S02]  /*14660*/  SYNCS.PHASECHK.TRANS64.TRYWAIT P0, [R3+URZ+0x16840], R0 ;  /* 0x01684000030075a7 */ /* 0x0010a4000800017f */
[----:B--2---:R-:W-:Y:S05]  /*14670*/  @!P0 NANOSLEEP.SYNCS 0x989680 ;  /* 0x009896800000895d */ /* 0x004fea0003900000 */
[----:B------:R-:W2:Y:S02]  /*14680*/  @!P0 SYNCS.PHASECHK.TRANS64 P0, [R3+URZ+0x16840], R0 ;  /* 0x01684000030085a7 */ /* 0x000ea4000800007f */
[----:B--2---:R-:W-:Y:S05]  /*14690*/  @!P0 BRA `(.L_x_13801) ;  /* 0xfffffffc00f08947 */ /* 0x004fea000383ffff */
[----:B------:R-:W-:Y:S05]  /*146a0*/  BRA `(.L_x_13895) ;  /* 0xffffffbc00c07947 */ /* 0x000fea000383ffff */
.L_x_13805:
[----:B------:R-:W2:Y:S01]  /*146b0*/  LDL.LU R11, [R1+0x10] ;  /* 0x00001000010b7983 */ /* 0x000ea20000300800 */
[----:B------:R-:W-:Y:S02]  /*146c0*/  IMAD.MOV.U32 R3, RZ, RZ, R12 ;  /* 0x000000ffff037224 */ /* 0x000fe400078e000c */
[----:B------:R-:W-:Y:S02]  /*146d0*/  IMAD.MOV.U32 R13, RZ, RZ, R4 ;  /* 0x000000ffff0d7224 */ /* 0x000fe400078e0004 */
[----:B------:R-:W-:Y:S02]  /*146e0*/  IMAD.MOV.U32 R12, RZ, RZ, RZ ;  /* 0x000000ffff0c7224 */ /* 0x000fe400078e00ff */
[----:B------:R-:W-:Y:S02]  /*146f0*/  IMAD.MOV.U32 R15, RZ, RZ, -0x1 ;  /* 0xffffffffff0f7424 */ /* 0x000fe400078e00ff */
[----:B------:R-:W-:Y:S02]  /*14700*/  IMAD.IADD R3, R21, 0x1, R3 ;  /* 0x0000000115037824 */ /* 0x000fe400078e0203 */
[----:B--2---:R-:W-:-:S02]  /*14710*/  IMAD R6, R11, R9, RZ ;  /* 0x000000090b067224 */ /* 0x004fc400078e02ff */
[----:B------:R-:W-:-:S03]  /*14720*/  IMAD.MOV.U32 R11, RZ, RZ, 0x181f ;  /* 0x0000181fff0b7424 */ /* 0x000fc600078e00ff */
[----:B------:R-:W-:-:S13]  /*14730*/  ISETP.GE.AND P1, PT, R3, R6, PT ;  /* 0x000000060300720c */ /* 0x000fda0003f26270 */
[----:B-----5:R-:W-:Y:S05]  /*14740*/  WARPSYNC.COLLECTIVE R15, `(.L_x_13896) ;  /* 0x000000000f087348 */ /* 0x020fea0003c00000 */
[----:B------:R0:W1:Y:S02]  /*14750*/  SHFL.IDX P6, R14, R13, R12, R11 ;  /* 0x0000000c0d0e7389 */ /* 0x00006400000c000b */
[----:B01---5:R-:W-:Y:S01]  /*14760*/  ENDCOLLECTIVE ;  /* 0x000000000000791b */ /* 0x023fe20003800000 */
.L_x_13896:
[----:B------:R-:W-:Y:S02]  /*14770*/  IMAD.MOV.U32 R13, RZ, RZ, R0 ;  /* 0x000000ffff0d7224 */ /* 0x000fe400078e0000 */
[----:B------:R-:W-:-:S07]  /*14780*/  IMAD.MOV.U32 R7, RZ, RZ, R14 ;  /* 0x000000ffff077224 */ /* 0x000fce00078e000e */
[----:B------:R-:W-:Y:S05]  /*14790*/  WARPSYNC.COLLECTIVE R15, `(.L_x_13897) ;  /* 0x000000000f087348 */ /* 0x000fea0003c00000 */
[----:B------:R0:W1:Y:S02]  /*147a0*/  SHFL.IDX P6, R14, R13, R12, R11 ;  /* 0x0000000c0d0e7389 */ /* 0x00006400000c000b */
[----:B01----:R-:W-:Y:S01]  /*147b0*/  ENDCOLLECTIVE ;  /* 0x000000000000791b */ /* 0x003fe20003800000 */
.L_x_13897:
[----:B------:R-:W-:Y:S02]  /*147c0*/  IMAD.MOV.U32 R13, RZ, RZ, R4 ;  /* 0x000000ffff0d7224 */ /* 0x000fe400078e0004 */
[----:B------:R-:W-:Y:S02]  /*147d0*/  IMAD.MOV.U32 R12, RZ, RZ, 0x1 ;  /* 0x00000001ff0c7424 */ /* 0x000fe400078e00ff */
[----:B------:R-:W-:-:S07]  /*147e0*/  IMAD.MOV.U32 R8, RZ, RZ, R14 ;  /* 0x000000ffff087224 */ /* 0x000fce00078e000e */
[----:B------:R-:W-:Y:S05]  /*147f0*/  WARPSYNC.COLLECTIVE R15, `(.L_x_13898) ;  /* 0x000000000f087348 */ /* 0x000fea0003c00000 */
[----:B------:R0:W1:Y:S02]  /*14800*/  SHFL.IDX P6, R14, R13, R12, R11 ;  /* 0x0000000c0d0e7389 */ /* 0x00006400000c000b */
[----:B01----:R-:W-:Y:S01]  /*14810*/  ENDCOLLECTIVE ;  /* 0x000000000000791b */ /* 0x003fe20003800000 */
.L_x_13898:
        /* <DEDUP_REMOVED lines=14> */
.L_x_13899:
[----:B------:R-:W-:Y:S02]  /*14900*/  IMAD.MOV.U32 R13, RZ, RZ, R4 ;  /* 0x000000ffff0d7224 */ /* 0x000fe400078e0004 */
[----:B------:R-:W-:Y:S02]  /*14910*/  IMAD.MOV.U32 R12, RZ, RZ, 0x2 ;  /* 0x00000002ff0c7424 */ /* 0x000fe400078e00ff */
[----:B------:R-:W-:-:S07]  /*14920*/  IMAD.MOV.U32 R8, RZ, RZ, R14 ;  /* 0x000000ffff087224 */ /* 0x000fce00078e000e */
[----:B------:R-:W-:Y:S05]  /*14930*/  WARPSYNC.COLLECTIVE R15, `(.L_x_13900) ;  /* 0x000000000f087348 */ /* 0x000fea0003c00000 */
[----:B------:R0:W1:Y:S02]  /*14940*/  SHFL.IDX P6, R14, R13, R12, R11 ;  /* 0x0000000c0d0e7389 */ /* 0x00006400000c000b */
[----:B01----:R-:W-:Y:S01]  /*14950*/  ENDCOLLECTIVE ;  /* 0x000000000000791b */ /* 0x003fe20003800000 */
.L_x_13900:
        /* <DEDUP_REMOVED lines=14> */
.L_x_13901:
[----:B------:R-:W-:Y:S02]  /*14a40*/  IMAD.MOV.U32 R13, RZ, RZ, R4 ;  /* 0x000000ffff0d7224 */ /* 0x000fe400078e0004 */
[----:B------:R-:W-:Y:S02]  /*14a50*/  IMAD.MOV.U32 R12, RZ, RZ, 0x3 ;  /* 0x00000003ff0c7424 */ /* 0x000fe400078e00ff */
[----:B------:R-:W-:-:S07]  /*14a60*/  IMAD.MOV.U32 R8, RZ, RZ, R14 ;  /* 0x000000ffff087224 */ /* 0x000fce00078e000e */
[----:B------:R-:W-:Y:S05]  /*14a70*/  WARPSYNC.COLLECTIVE R15, `(.L_x_13902) ;  /* 0x000000000f087348 */ /* 0x000fea0003c00000 */
[----:B------:R0:W1:Y:S02]  /*14a80*/  SHFL.IDX P6, R14, R13, R12, R11 ;  /* 0x0000000c0d0e7389 */ /* 0x00006400000c000b */
[----:B01----:R-:W-:Y:S01]  /*14a90*/  ENDCOLLECTIVE ;  /* 0x000000000000791b */ /* 0x003fe20003800000 */
.L_x_13902:
        /* <DEDUP_REMOVED lines=14> */
.L_x_13903:
[----:B------:R-:W-:Y:S02]  /*14b80*/  IMAD.MOV.U32 R13, RZ, RZ, R4 ;  /* 0x000000ffff0d7224 */ /* 0x000fe400078e0004 */
[----:B------:R-:W-:Y:S02]  /*14b90*/  IMAD.MOV.U32 R12, RZ, RZ, 0x4 ;  /* 0x00000004ff0c7424 */ /* 0x000fe400078e00ff */
[----:B------:R-:W-:-:S07]  /*14ba0*/  IMAD.MOV.U32 R8, RZ, RZ, R14 ;  /* 0x000000ffff087224 */ /* 0x000fce00078e000e */
[----:B------:R-:W-:Y:S05]  /*14bb0*/  WARPSYNC.COLLECTIVE R15, `(.L_x_13904) ;  /* 0x000000000f087348 */ /* 0x000fea0003c00000 */
[----:B------:R0:W1:Y:S02]  /*14bc0*/  SHFL.IDX P6, R14, R13, R12, R11 ;  /* 0x0000000c0d0e7389 */ /* 0x00006400000c000b */
[----:B01----:R-:W-:Y:S01]  /*14bd0*/  ENDCOLLECTIVE ;  /* 0x000000000000791b */ /* 0x003fe20003800000 */
.L_x_13904:
        /* <DEDUP_REMOVED lines=14> */
.L_x_13905:
[----:B------:R-:W-:Y:S02]  /*14cc0*/  IMAD.MOV.U32 R13, RZ, RZ, R4 ;  /* 0x000000ffff0d7224 */ /* 0x000fe400078e0004 */
[----:B------:R-:W-:Y:S02]  /*14cd0*/  IMAD.MOV.U32 R12, RZ, RZ, 0x5 ;  /* 0x00000005ff0c7424 */ /* 0x000fe400078e00ff */
[----:B------:R-:W-:-:S07]  /*14ce0*/  IMAD.MOV.U32 R8, RZ, RZ, R14 ;  /* 0x000000ffff087224 */ /* 0x000fce00078e000e */
[----:B------:R-:W-:Y:S05]  /*14cf0*/  WARPSYNC.COLLECTIVE R15, `(.L_x_13906) ;  /* 0x000000000f087348 */ /* 0x000fea0003c00000 */
[----:B------:R0:W1:Y:S02]  /*14d00*/  SHFL.IDX P6, R14, R13, R12, R11 ;  /* 0x0000000c0d0e7389 */ /* 0x00006400000c000b */
[----:B01----:R-:W-:Y:S01]  /*14d10*/  ENDCOLLECTIVE ;  /* 0x000000000000791b */ /* 0x003fe20003800000 */
.L_x_13906:
        /* <DEDUP_REMOVED lines=14> */
.L_x_13907:
[----:B------:R-:W-:Y:S02]  /*14e00*/  IMAD.MOV.U32 R13, RZ, RZ, R4 ;  /* 0x000000ffff0d7224 */ /* 0x000fe400078e0004 */
[----:B------:R-:W-:Y:S02]  /*14e10*/  IMAD.MOV.U32 R12, RZ, RZ, 0x6 ;  /* 0x00000006ff0c7424 */ /* 0x000fe400078e00ff */
[----:B------:R-:W-:-:S07]  /*14e20*/  IMAD.MOV.U32 R8, RZ, RZ, R14 ;  /* 0x000000ffff087224 */ /* 0x000fce00078e000e */
[----:B------:R-:W-:Y:S05]  /*14e30*/  WARPSYNC.COLLECTIVE R15, `(.L_x_13908) ;  /* 0x000000000f087348 */ /* 0x000fea0003c00000 */
[----:B------:R0:W1:Y:S02]  /*14e40*/  SHFL.IDX P6, R14, R13, R12, R11 ;  /* 0x0000000c0d0e7389 */ /* 0x00006400000c000b */
[----:B01----:R-:W-:Y:S01]  /*14e50*/  ENDCOLLECTIVE ;  /* 0x000000000000791b */ /* 0x003fe20003800000 */
.L_x_13908:
        /* <DEDUP_REMOVED lines=14> */
.L_x_13909:
[----:B------:R-:W-:Y:S02]  /*14f40*/  IMAD.MOV.U32 R13, RZ, RZ, R4 ;  /* 0x000000ffff0d7224 */ /* 0x000fe400078e0004 */
[----:B------:R-:W-:Y:S02]  /*14f50*/  IMAD.MOV.U32 R12, RZ, RZ, 0x7 ;  /* 0x00000007ff0c7424 */ /* 0x000fe400078e00ff */
[----:B------:R-:W-:-:S07]  /*14f60*/  IMAD.MOV.U32 R8, RZ, RZ, R14 ;  /* 0x000000ffff087224 */ /* 0x000fce00078e000e */
[----:B------:R-:W-:Y:S05]  /*14f70*/  WARPSYNC.COLLECTIVE R15, `(.L_x_13910) ;  /* 0x000000000f087348 */ /* 0x000fea0003c00000 */
[----:B------:R0:W1:Y:S02]  /*14f80*/  SHFL.IDX P6, R14, R13, R12, R11 ;  /* 0x0000000c0d0e7389 */ /* 0x00006400000c000b */
[----:B01----:R-:W-:Y:S01]  /*14f90*/  ENDCOLLECTIVE ;  /* 0x000000000000791b */ /* 0x003fe20003800000 */
.L_x_13910:
[----:B------:R-:W-:-:S05]  /*14fa0*/  @!P1 LEA R8, P2, R20, R8, 0x1 ;  /* 0x0000000814089211 */ /* 0x000fca00078408ff */
[----:B------:R-:W-:-:S04]  /*14fb0*/  @!P1 IMAD.X R7, RZ, RZ, R7, P2 ;  /* 0x000000ffff079224 */ /* 0x000fc800010e0607 */
[----:B------:R-:W-:Y:S02]  /*14fc0*/  @!P1 IMAD.MOV.U32 R9, RZ, RZ, R7 ;  /* 0x000000ffff099224 */ /* 0x000fe400078e0007 */
[----:B------:R-:W-:Y:S02]  /*14fd0*/  IMAD.MOV.U32 R13, RZ, RZ, R0 ;  /* 0x000000ffff0d7224 */ /* 0x000fe400078e0000 */
[----:B------:R-:W-:Y:S01]  /*14fe0*/  VIADD R7, R3, 0x70 ;  /* 0x0000007003077836 */ /* 0x000fe20000000000 */
[----:B------:R-:W-:Y:S01]  /*14ff0*/  @!PT LDS RZ, [RZ] ;  /* 0x00000000fffff984 */ /* 0x000fe20000000800 */
[----:B------:R-:W-:Y:S01]  /*15000*/  @!PT LDS RZ, [RZ] ;  /* 0x00000000fffff984 */ /* 0x000fe20000000800 */
[----:B------:R-:W-:Y:S01]  /*15010*/  @!PT LDS RZ, [RZ] ;  /* 0x00000000fffff984 */ /* 0x000fe20000000800 */
[----:B------:R0:W-:Y:S04]  /*15020*/  @!P1 LDGSTS.E.BYPASS.LTC128B.128 [R10+0xb400], desc[UR50][R8.64], !P0 ;  /* 0x0b400000080a9fae */ /* 0x0001e8000c101d72 */
[----:B------:R-:W-:Y:S01]  /*15030*/  ISETP.GE.AND P1, PT, R7, R6, PT ;  /* 0x000000060700720c */ /* 0x000fe20003f26270 */
[----:B------:R-:W-:-:S02]  /*15040*/  VIADD R7, R3, 0x80 ;  /* 0x0000008003077836 */ /* 0x000fc40000000000 */
[----:B------:R-:W-:-:S10]  /*15050*/  IMAD.MOV.U32 R4, RZ, RZ, R14 ;  /* 0x000000ffff047224 */ /* 0x000fd400078e000e */
[----:B0-----:R-:W-:Y:S05]  /*15060*/  WARPSYNC.COLLECTIVE R15, `(.L_x_13911) ;  /* 0x000000000f087348 */ /* 0x001fea0003c00000 */
[----:B------:R1:W2:Y:S02]  /*15070*/  SHFL.IDX P6, R14, R13, R12, R11 ;  /* 0x0000000c0d0e7389 */ /* 0x0002a400000c000b */
[----:B012---:R-:W-:Y:S01]  /*15080*/  ENDCOLLECTIVE ;  /* 0x000000000000791b */ /* 0x007fe20003800000 */
.L_x_13911:
[----:B------:R-:W-:Y:S01]  /*15090*/  ISETP.GE.AND P2, PT, R7, R6, PT ;  /* 0x000000060700720c */ /* 0x000fe20003f46270 */
[----:B------:R-:W-:Y:S02]  /*150a0*/  IMAD.MOV.U32 R13, RZ, RZ, R2 ;  /* 0x000000ffff0d7224 */ /* 0x000fe400078e0002 */
[----:B------:R-:W-:Y:S02]  /*150b0*/  IMAD.MOV.U32 R12, RZ, RZ, RZ ;  /* 0x000000ffff0c7224 */ /* 0x000fe400078e00ff */
[----:B------:R-:W-:-:S08]  /*150c0*/  IMAD.MOV.U32 R8, RZ, RZ, R14 ;  /* 0x000000ffff087224 */ /* 0x000fd000078e000e */
[----:B------:R-:W-:Y:S05]  /*150d0*/  WARPSYNC.COLLECTIVE R15, `(.L_x_13912) ;  /* 0x000000000f087348 */ /* 0x000fea0003c00000 */
[----:B------:R0:W1:Y:S02]  /*150e0*/  SHFL.IDX P6, R14, R13, R12, R11 ;  /* 0x0000000c0d0e7389 */ /* 0x00006400000c000b */
[----:B01----:R-:W-:Y:S01]  /*150f0*/  ENDCOLLECTIVE ;  /* 0x000000000000791b */ /* 0x003fe20003800000 */
.L_x_13912:
        /* <DEDUP_REMOVED lines=12> */
.L_x_13913:
[----:B------:R-:W-:Y:S02]  /*151c0*/  IMAD.MOV.U32 R13, RZ, RZ, R2 ;  /* 0x000000ffff0d7224 */ /* 0x000fe400078e0002 */
[----:B------:R-:W-:Y:S02]  /*151d0*/  IMAD.MOV.U32 R12, RZ, RZ, 0x1 ;  /* 0x00000001ff0c7424 */ /* 0x000fe400078e00ff */
[----:B------:R-:W-:-:S07]  /*151e0*/  IMAD.MOV.U32 R7, RZ, RZ, R14 ;  /* 0x000000ffff077224 */ /* 0x000fce00078e000e */
[----:B------:R-:W-:Y:S05]  /*151f0*/  WARPSYNC.COLLECTIVE R15, `(.L_x_13914) ;  /* 0x000000000f087348 */ /* 0x000fea0003c00000 */
[----:B------:R0:W1:Y:S02]  /*15200*/  SHFL.IDX P6, R14, R13, R12, R11 ;  /* 0x0000000c0d0e7389 */ /* 0x00006400000c000b */
[----:B01----:R-:W-:Y:S01]  /*15210*/  ENDCOLLECTIVE ;  /* 0x000000000000791b */ /* 0x003fe20003800000 */
.L_x_13914:
[----:B------:R-:W-:Y:S01]  /*15220*/  @!P2 LEA R8, P1, R20, R7, 0x1 ;  /* 0x000000071408a211 */ /* 0x000fe200078208ff */
[----:B------:R-:W-:-:S04]  /*15230*/  VIADD R7, R3, 0x90 ;  /* 0x0000009003077836 */ /* 0x000fc80000000000 */
        /* <DEDUP_REMOVED lines=11> */
.L_x_13915:
[----:B------:R-:W-:Y:S02]  /*152f0*/  IMAD.MOV.U32 R13, RZ, RZ, R2 ;  /* 0x000000ffff0d7224 */ /* 0x000fe400078e0002 */
[----:B------:R-:W-:Y:S01]  /*15300*/  IMAD.MOV.U32 R12, RZ, RZ, 0x2 ;  /* 0x00000002ff0c7424 */ /* 0x000fe200078e00ff */
[----:B------:R-:W-:-:S05]  /*15310*/  @!P1 LEA R14, P2, R20, R14, 0x1 ;  /* 0x0000000e140e9211 */ /* 0x000fca00078408ff */
[----:B------:R-:W-:-:S08]  /*15320*/  @!P1 IMAD.MOV.U32 R8, RZ, RZ, R14 ;  /* 0x000000ffff089224 */ /* 0x000fd000078e000e */
[----:B------:R-:W-:Y:S05]  /*15330*/  WARPSYNC.COLLECTIVE R15, `(.L_x_13916) ;  /* 0x000000000f087348 */ /* 0x000fea0003c00000 */
[----:B------:R0:W1:Y:S02]  /*15340*/  SHFL.IDX P6, R14, R13, R12, R11 ;  /* 0x0000000c0d0e7389 */ /* 0x00006400000c000b */
[----:B01----:R-:W-:Y:S01]  /*15350*/  ENDCOLLECTIVE ;  /* 0x000000000000791b */ /* 0x003fe20003800000 */
.L_x_13916:
[----:B------:R-:W-:-:S04]  /*15360*/  @!P1 IMAD.X R7, RZ, RZ, R0, P2 ;  /* 0x000000ffff079224 */ /* 0x000fc800010e0600 */
[----:B------:R-:W-:Y:S02]  /*15370*/  @!P1 IMAD.MOV.U32 R9, RZ, RZ, R7 ;  /* 0x000000ffff099224 */ /* 0x000fe400078e0007 */
[----:B------:R-:W-:-:S03]  /*15380*/  VIADD R7, R3, 0xa0 ;  /* 0x000000a003077836 */ /* 0x000fc60000000000 */
[----:B------:R-:W-:Y:S01]  /*15390*/  @!PT LDS RZ, [RZ] ;  /* 0x00000000fffff984 */ /* 0x000fe20000000800 */
[----:B------:R-:W-:Y:S01]  /*153a0*/  @!PT LDS RZ, [RZ] ;  /* 0x00000000fffff984 */ /* 0x000fe20000000800 */
[----:B------:R-:W-:Y:S01]  /*153b0*/  @!PT LDS RZ, [RZ] ;  /* 0x00000000fffff984 */ /* 0x000fe20000000800 */
[----:B------:R0:W-:Y:S02]  /*153c0*/  @!P1 LDGSTS.E.BYPASS.LTC128B.128 [R10+0xcc00], desc[UR50][R8.64], !P0 ;  /* 0x0cc00000080a9fae */ /* 0x0001e4000c101d72 */
[----:B------:R-:W-:Y:S01]  /*153d0*/  ISETP.GE.AND P1, PT, R7, R6, PT ;  /* 0x000000060700720c */ /* 0x000fe20003f26270 */
[----:B------:R-:W-:Y:S02]  /*153e0*/  IMAD.MOV.U32 R13, RZ, RZ, R5 ;  /* 0x000000ffff0d7224 */ /* 0x000fe400078e0005 */
[----:B------:R-:W-:-:S10]  /*153f0*/  IMAD.MOV.U32 R0, RZ, RZ, R14 ;  /* 0x000000ffff007224 */ /* 0x000fd400078e000e */
[----:B0-----:R-:W-:Y:S05]  /*15400*/  WARPSYNC.COLLECTIVE R15, `(.L_x_13917) ;  /* 0x000000000f087348 */ /* 0x001fea0003c00000 */
[----:B------:R1:W2:Y:S02]  /*15410*/  SHFL.IDX P6, R14, R13, R12, R11 ;  /* 0x0000000c0d0e7389 */ /* 0x0002a400000c000b */
[----:B012---:R-:W-:Y:S01]  /*15420*/  ENDCOLLECTIVE ;  /* 0x000000000000791b */ /* 0x007fe20003800000 */
.L_x_13917:
[----:B------:R-:W-:Y:S02]  /*15430*/  IMAD.MOV.U32 R13, RZ, RZ, R2 ;  /* 0x000000ffff0d7224 */ /* 0x000fe400078e0002 */
[----:B------:R-:W-:Y:S01]  /*15440*/  IMAD.MOV.U32 R12, RZ, RZ, 0x3 ;  /* 0x00000003ff0c7424 */ /* 0x000fe200078e00ff */
[----:B------:R-:W-:-:S13]  /*15450*/  @!P1 LEA R8, P2, R20, R14, 0x1 ;  /* 0x0000000e14089211 */ /* 0x000fda00078408ff */
[----:B------:R-:W-:Y:S05]  /*15460*/  WARPSYNC.COLLECTIVE R15, `(.L_x_13918) ;  /* 0x000000000f087348 */ /* 0x000fea0003c00000 */
[----:B------:R0:W1:Y:S02]  /*15470*/  SHFL.IDX P6, R14, R13, R12, R11 ;  /* 0x0000000c0d0e7389 */ /* 0x00006400000c000b */
[----:B01----:R-:W-:Y:S01]  /*15480*/  ENDCOLLECTIVE ;  /* 0x000000000000791b */ /* 0x003fe20003800000 */
.L_x_13918:
        /* <DEDUP_REMOVED lines=10> */
.L_x_13919:
[----:B------:R-:W-:Y:S05]  /*15530*/  BRA `(.L_x_13920) ;  /* 0xffffffbc00e47947 */ /* 0x000fea000383ffff */
.L_x_13808:
[----:B0-----:R0:W1:Y:S02]  /*15540*/  SYNCS.PHASECHK.TRANS64.TRYWAIT P0, [R22+URZ+0x16820], R3 ;  /* 0x01682003160075a7 */ /* 0x001064000800017f */
[----:B-1----:R-:W-:Y:S05]  /*15550*/  @!P0 NANOSLEEP.SYNCS 0x989680 ;  /* 0x009896800000895d */ /* 0x002fea0003900000 */
[----:B------:R-:W1:Y:S02]  /*15560*/  @!P0 SYNCS.PHASECHK.TRANS64 P0, [R22+URZ+0x16820], R3 ;  /* 0x01682003160085a7 */ /* 0x000e64000800007f */
[----:B-1----:R-:W-:Y:S05]  /*15570*/  @!P0 BRA `(.L_x_13808) ;  /* 0xfffffffc00f08947 */ /* 0x002fea000383ffff */
[----:B------:R-:W-:Y:S05]  /*15580*/  BRA `(.L_x_13921) ;  /* 0xffffffc000507947 */ /* 0x000fea000383ffff */
.L_x_13817:
[----:B-1----:R1:W2:Y:S02]  /*15590*/  SYNCS.PHASECHK.TRANS64.TRYWAIT P0, [R2+URZ+0x16840], R3 ;  /* 0x01684003020075a7 */ /* 0x0022a4000800017f */
[----:B--2---:R-:W-:Y:S05]  /*155a0*/  @!P0 NANOSLEEP.SYNCS 0x989680 ;  /* 0x009896800000895d */ /* 0x004fea0003900000 */
[----:B------:R-:W2:Y:S02]  /*155b0*/  @!P0 SYNCS.PHASECHK.TRANS64 P0, [R2+URZ+0x16840], R3 ;  /* 0x01684003020085a7 */ /* 0x000ea4000800007f */
[----:B--2---:R-:W-:Y:S05]  /*155c0*/  @!P0 BRA `(.L_x_13817) ;  /* 0xfffffffc00f08947 */ /* 0x004fea000383ffff */
[----:B------:R-:W-:Y:S05]  /*155d0*/  BRA `(.L_x_13922) ;  /* 0xffffffc000fc7947 */ /* 0x000fea000383ffff */
.L_x_13822:
[----:B0-----:R0:W1:Y:S02]  /*155e0*/  SYNCS.PHASECHK.TRANS64.TRYWAIT P0, [R3+URZ+0x60], R2 ;  /* 0x00006002030075a7 */ /* 0x001064000800017f */
[----:B-1----:R-:W-:Y:S05]  /*155f0*/  @!P0 NANOSLEEP.SYNCS 0x989680 ;  /* 0x009896800000895d */ /* 0x002fea0003900000 */
[----:B------:R-:W1:Y:S02]  /*15600*/  @!P0 SYNCS.PHASECHK.TRANS64 P0, [R3+URZ+0x60], R2 ;  /* 0x00006002030085a7 */ /* 0x000e64000800007f */
[----:B-1----:R-:W-:Y:S05]  /*15610*/  @!P0 BRA `(.L_x_13822) ;  /* 0xfffffffc00f08947 */ /* 0x002fea000383ffff */
[----:B------:R-:W-:Y:S05]  /*15620*/  BRA `(.L_x_13923) ;  /* 0xffffffc400887947 */ /* 0x000fea000383ffff */
.L_x_13830:
[----:B-1----:R1:W2:Y:S02]  /*15630*/  SYNCS.PHASECHK.TRANS64.TRYWAIT P0, [R2+URZ+0x16840], R3 ;  /* 0x01684003020075a7 */ /* 0x0022a4000800017f */
[----:B--2---:R-:W-:Y:S05]  /*15640*/  @!P0 NANOSLEEP.SYNCS 0x989680 ;  /* 0x009896800000895d */ /* 0x004fea0003900000 */
[----:B------:R-:W2:Y:S02]  /*15650*/  @!P0 SYNCS.PHASECHK.TRANS64 P0, [R2+URZ+0x16840], R3 ;  /* 0x01684003020085a7 */ /* 0x000ea4000800007f */
[----:B--2---:R-:W-:Y:S05]  /*15660*/  @!P0 BRA `(.L_x_13830) ;  /* 0xfffffffc00f08947 */ /* 0x004fea000383ffff */
[----:B------:R-:W-:Y:S05]  /*15670*/  BRA `(.L_x_13924) ;  /* 0xffffffc800cc7947 */ /* 0x000fea000383ffff */
.L_x_13835:
[----:B0-----:R0:W1:Y:S02]  /*15680*/  SYNCS.PHASECHK.TRANS64.TRYWAIT P0, [R10+URZ+0x60], R3 ;  /* 0x000060030a0075a7 */ /* 0x001064000800017f */
[----:B-1----:R-:W-:Y:S05]  /*15690*/  @!P0 NANOSLEEP.SYNCS 0x989680 ;  /* 0x009896800000895d */ /* 0x002fea0003900000 */
[----:B------:R-:W1:Y:S02]  /*156a0*/  @!P0 SYNCS.PHASECHK.TRANS64 P0, [R10+URZ+0x60], R3 ;  /* 0x000060030a0085a7 */ /* 0x000e64000800007f */
[----:B-1----:R-:W-:Y:S05]  /*156b0*/  @!P0 BRA `(.L_x_13835) ;  /* 0xfffffffc00f08947 */ /* 0x002fea000383ffff */
[----:B------:R-:W-:Y:S05]  /*156c0*/  BRA `(.L_x_13925) ;  /* 0xffffffcc00587947 */ /* 0x000fea000383ffff */
.L_x_13843:
[----:B-1----:R1:W2:Y:S02]  /*156d0*/  SYNCS.PHASECHK.TRANS64.TRYWAIT P0, [R2+URZ+0x16840], R3 ;  /* 0x01684003020075a7 */ /* 0x0022a4000800017f */
[----:B--2---:R-:W-:Y:S05]  /*156e0*/  @!P0 NANOSLEEP.SYNCS 0x989680 ;  /* 0x009896800000895d */ /* 0x004fea0003900000 */
[----:B------:R-:W2:Y:S02]  /*156f0*/  @!P0 SYNCS.PHASECHK.TRANS64 P0, [R2+URZ+0x16840], R3 ;  /* 0x01684003020085a7 */ /* 0x000ea4000800007f */
[----:B--2---:R-:W-:Y:S05]  /*15700*/  @!P0 BRA `(.L_x_13843) ;  /* 0xfffffffc00f08947 */ /* 0x004fea000383ffff */
[----:B------:R-:W-:Y:S05]  /*15710*/  BRA `(.L_x_13926) ;  /* 0xffffffd000687947 */ /* 0x000fea000383ffff */
.L_x_13848:
[----:B0-----:R0:W1:Y:S02]  /*15720*/  SYNCS.PHASECHK.TRANS64.TRYWAIT P0, [R7+URZ+0x60], R2 ;  /* 0x00006002070075a7 */ /* 0x001064000800017f */
[----:B-1----:R-:W-:Y:S05]  /*15730*/  @!P0 NANOSLEEP.SYNCS 0x989680 ;  /* 0x009896800000895d */ /* 0x002fea0003900000 */
[----:B------:R-:W1:Y:S02]  /*15740*/  @!P0 SYNCS.PHASECHK.TRANS64 P0, [R7+URZ+0x60], R2 ;  /* 0x00006002070085a7 */ /* 0x000e64000800007f */
[----:B-1----:R-:W-:Y:S05]  /*15750*/  @!P0 BRA `(.L_x_13848) ;  /* 0xfffffffc00f08947 */ /* 0x002fea000383ffff */
[----:B------:R-:W-:Y:S05]  /*15760*/  BRA `(.L_x_13927) ;  /* 0xffffffd000f87947 */ /* 0x000fea000383ffff */
.L_x_13858:
[----:B0-----:R0:W1:Y:S02]  /*15770*/  SYNCS.PHASECHK.TRANS64.TRYWAIT P0, [R3+URZ+0x16860], R0 ;  /* 0x01686000030075a7 */ /* 0x001064000800017f */
[----:B-1----:R-:W-:Y:S05]  /*15780*/  @!P0 NANOSLEEP.SYNCS 0x989680 ;  /* 0x009896800000895d */ /* 0x002fea0003900000 */
[----:B------:R-:W1:Y:S02]  /*15790*/  @!P0 SYNCS.PHASECHK.TRANS64 P0, [R3+URZ+0x16860], R0 ;  /* 0x01686000030085a7 */ /* 0x000e64000800007f */
[----:B-1----:R-:W-:Y:S05]  /*157a0*/  @!P0 BRA `(.L_x_13858) ;  /* 0xfffffffc00f08947 */ /* 0x002fea000383ffff */
[----:B------:R-:W-:Y:S05]  /*157b0*/  BRA `(.L_x_13928) ;  /* 0xffffffd400f47947 */ /* 0x000fea000383ffff */
.L_x_13864:
        /* <DEDUP_REMOVED lines=8> */
.L_x_13930:
[----:B------:R-:W-:Y:S05]  /*15840*/  BSYNC B0 ;  /* 0x0000000000007941 */ /* 0x000fea0003800000 */
.L_x_13929:
        /* <DEDUP_REMOVED lines=9> */
.L_x_13931:
        /* <DEDUP_REMOVED lines=18> */
.L_x_13932:
[----:B------:R-:W-:Y:S01]  /*15a00*/  IMAD.MOV.U32 R12, RZ, RZ, 0x2 ;  /* 0x00000002ff0c7424 */ /* 0x000fe200078e00ff */
[----:B------:R-:W-:-:S05]  /*15a10*/  SEL R4, R14, RZ, P1 ;  /* 0x000000ff0e047207 */ /* 0x000fca0000800000 */
[----:B------:R-:W-:-:S04]  /*15a20*/  IMAD.IADD R4, R17, 0x1, R4 ;  /* 0x0000000111047824 */ /* 0x000fc800078e0204 */
[----:B------:R-:W-:-:S07]  /*15a30*/  IMAD.MOV.U32 R13, RZ, RZ, R4 ;  /* 0x000000ffff0d7224 */ /* 0x000fce00078e0004 */
[----:B------:R-:W-:Y:S05]  /*15a40*/  WARPSYNC.COLLECTIVE R15, `(.L_x_13933) ;  /* 0x000000000f087348 */ /* 0x000fea0003c00000 */
[----:B------:R0:W1:Y:S02]  /*15a50*/  SHFL.UP P6, R14, R13, R12, R11 ;  /* 0x0400000c0d0e7389 */ /* 0x00006400000c000b */
[----:B01----:R-:W-:Y:S01]  /*15a60*/  ENDCOLLECTIVE ;  /* 0x000000000000791b */ /* 0x003fe20003800000 */
.L_x_13933:
[----:B------:R-:W-:Y:S01]  /*15a70*/  IMAD.MOV.U32 R12, RZ, RZ, 0x4 ;  /* 0x00000004ff0c7424 */ /* 0x000fe200078e00ff */
[----:B------:R-:W-:-:S05]  /*15a80*/  SEL R3, R14, RZ, P2 ;  /* 0x000000ff0e037207 */ /* 0x000fca0001000000 */
[----:B------:R-:W-:-:S04]  /*15a90*/  IMAD.IADD R6, R4, 0x1, R3 ;  /* 0x0000000104067824 */ /* 0x000fc800078e0203 */
[----:B------:R-:W-:-:S07]  /*15aa0*/  IMAD.MOV.U32 R13, RZ, RZ, R6 ;  /* 0x000000ffff0d7224 */ /* 0x000fce00078e0006 */
[----:B------:R-:W-:Y:S05]  /*15ab0*/  WARPSYNC.COLLECTIVE R15, `(.L_x_13934) ;  /* 0x000000000f087348 */ /* 0x000fea0003c00000 */
[----:B------:R0:W1:Y:S02]  /*15ac0*/  SHFL.UP P6, R14, R13, R12, R11 ;  /* 0x0400000c0d0e7389 */ /* 0x00006400000c000b */
[----:B01----:R-:W-:Y:S01]  /*15ad0*/  ENDCOLLECTIVE ;  /* 0x000000000000791b */ /* 0x003fe20003800000 */
.L_x_13934:
[----:B------:R-:W-:Y:S01]  /*15ae0*/  IMAD.MOV.U32 R12, RZ, RZ, 0x8 ;  /* 0x00000008ff0c7424 */ /* 0x000fe200078e00ff */
[----:B------:R-:W-:-:S05]  /*15af0*/  SEL R3, R14, RZ, P3 ;  /* 0x000000ff0e037207 */ /* 0x000fca0001800000 */
[----:B------:R-:W-:-:S04]  /*15b00*/  IMAD.IADD R2, R6, 0x1, R3 ;  /* 0x0000000106027824 */ /* 0x000fc800078e0203 */
[----:B------:R-:W-:-:S07]  /*15b10*/  IMAD.MOV.U32 R13, RZ, RZ, R2 ;  /* 0x000000ffff0d7224 */ /* 0x000fce00078e0002 */
[----:B------:R-:W-:Y:S05]  /*15b20*/  WARPSYNC.COLLECTIVE R15, `(.L_x_13935) ;  /* 0x000000000f087348 */ /* 0x000fea0003c00000 */
[----:B------:R0:W1:Y:S02]  /*15b30*/  SHFL.UP P6, R14, R13, R12, R11 ;  /* 0x0400000c0d0e7389 */ /* 0x00006400000c000b */
[----:B01----:R-:W-:Y:S01]  /*15b40*/  ENDCOLLECTIVE ;  /* 0x000000000000791b */ /* 0x003fe20003800000 */
.L_x_13935:
[----:B------:R-:W-:Y:S01]  /*15b50*/  IMAD.MOV.U32 R12, RZ, RZ, 0x10 ;  /* 0x00000010ff0c7424 */ /* 0x000fe200078e00ff */
[----:B------:R-:W-:-:S05]  /*15b60*/  SEL R3, R14, RZ, P4 ;  /* 0x000000ff0e037207 */ /* 0x000fca0002000000 */
[----:B------:R-:W-:-:S04]  /*15b70*/  IMAD.IADD R3, R2, 0x1, R3 ;  /* 0x0000000102037824 */ /* 0x000fc800078e0203 */
[----:B------:R-:W-:-:S07]  /*15b80*/  IMAD.MOV.U32 R13, RZ, RZ, R3 ;  /* 0x000000ffff0d7224 */ /* 0x000fce00078e0003 */
[----:B------:R-:W-:Y:S05]  /*15b90*/  WARPSYNC.COLLECTIVE R15, `(.L_x_13936) ;  /* 0x000000000f087348 */ /* 0x000fea0003c00000 */
[----:B------:R0:W1:Y:S02]  /*15ba0*/  SHFL.UP P6, R14, R13, R12, R11 ;  /* 0x0400000c0d0e7389 */ /* 0x00006400000c000b */
[----:B01----:R-:W-:Y:S01]  /*15bb0*/  ENDCOLLECTIVE ;  /* 0x000000000000791b */ /* 0x003fe20003800000 */
.L_x_13936:
        /* <DEDUP_REMOVED lines=8> */
.L_x_13937:
[----:B------:R-:W-:Y:S05]  /*15c40*/  BRA `(.L_x_13938) ;  /* 0xffffffd800287947 */ /* 0x000fea000383ffff */
.L_x_13869:
        /* <DEDUP_REMOVED lines=8> */
.L_x_13940:
[----:B------:R-:W-:Y:S05]  /*15cd0*/  BSYNC B0 ;  /* 0x0000000000007941 */ /* 0x000fea0003800000 */
.L_x_13939:
        /* <DEDUP_REMOVED lines=8> */
.L_x_13941:
[----:B------:R-:W-:Y:S01]  /*15d60*/  IMAD.MOV.U32 R12, RZ, RZ, 0x4 ;  /* 0x00000004ff0c7424 */ /* 0x000fe200078e00ff */
[----:B------:R-:W-:-:S05]  /*15d70*/  SEL R2, R14, RZ, P2 ;  /* 0x000000ff0e027207 */ /* 0x000fca0001000000 */
[----:B------:R-:W-:-:S04]  /*15d80*/  IMAD.IADD R2, R13, 0x1, R2 ;  /* 0x000000010d027824 */ /* 0x000fc800078e0202 */
[----:B------:R-:W-:-:S07]  /*15d90*/  IMAD.MOV.U32 R13, RZ, RZ, R2 ;  /* 0x000000ffff0d7224 */ /* 0x000fce00078e0002 */
[----:B------:R-:W-:Y:S05]  /*15da0*/  WARPSYNC.COLLECTIVE R15, `(.L_x_13942) ;  /* 0x000000000f087348 */ /* 0x000fea0003c00000 */
[----:B------:R0:W1:Y:S02]  /*15db0*/  SHFL.UP P6, R14, R13, R12, R11 ;  /* 0x0400000c0d0e7389 */ /* 0x00006400000c000b */
[----:B01----:R-:W-:Y:S01]  /*15dc0*/  ENDCOLLECTIVE ;  /* 0x000000000000791b */ /* 0x003fe20003800000 */
.L_x_13942:
[----:B------:R-:W-:Y:S01]  /*15dd0*/  IMAD.MOV.U32 R12, RZ, RZ, 0x8 ;  /* 0x00000008ff0c7424 */ /* 0x000fe200078e00ff */
[----:B------:R-:W-:-:S05]  /*15de0*/  SEL R3, R14, RZ, P3 ;  /* 0x000000ff0e037207 */ /* 0x000fca0001800000 */
[----:B------:R-:W-:-:S04]  /*15df0*/  IMAD.IADD R3, R2, 0x1, R3 ;  /* 0x0000000102037824 */ /* 0x000fc800078e0203 */
[----:B------:R-:W-:-:S07]  /*15e00*/  IMAD.MOV.U32 R13, RZ, RZ, R3 ;  /* 0x000000ffff0d7224 */ /* 0x000fce00078e0003 */
[----:B------:R-:W-:Y:S05]  /*15e10*/  WARPSYNC.COLLECTIVE R15, `(.L_x_13943) ;  /* 0x000000000f087348 */ /* 0x000fea0003c00000 */
[----:B------:R0:W1:Y:S02]  /*15e20*/  SHFL.UP P6, R14, R13, R12, R11 ;  /* 0x0400000c0d0e7389 */ /* 0x00006400000c000b */
[----:B01----:R-:W-:Y:S01]  /*15e30*/  ENDCOLLECTIVE ;  /* 0x000000000000791b */ /* 0x003fe20003800000 */
.L_x_13943:
[----:B------:R-:W-:Y:S01]  /*15e40*/  IMAD.MOV.U32 R12, RZ, RZ, 0x10 ;  /* 0x00000010ff0c7424 */ /* 0x000fe200078e00ff */
[----:B------:R-:W-:-:S05]  /*15e50*/  SEL R4, R14, RZ, P4 ;  /* 0x000000ff0e047207 */ /* 0x000fca0002000000 */
[----:B------:R-:W-:-:S04]  /*15e60*/  IMAD.IADD R4, R3, 0x1, R4 ;  /* 0x0000000103047824 */ /* 0x000fc800078e0204 */
[----:B------:R-:W-:-:S07]  /*15e70*/  IMAD.MOV.U32 R13, RZ, RZ, R4 ;  /* 0x000000ffff0d7224 */ /* 0x000fce00078e0004 */
[----:B------:R-:W-:Y:S05]  /*15e80*/  WARPSYNC.COLLECTIVE R15, `(.L_x_13944) ;  /* 0x000000000f087348 */ /* 0x000fea0003c00000 */
[----:B------:R0:W1:Y:S02]  /*15e90*/  SHFL.UP P6, R14, R13, R12, R11 ;  /* 0x0400000c0d0e7389 */ /* 0x00006400000c000b */
[----:B01----:R-:W-:Y:S01]  /*15ea0*/  ENDCOLLECTIVE ;  /* 0x000000000000791b */ /* 0x003fe20003800000 */
.L_x_13944:
        /* <DEDUP_REMOVED lines=8> */
.L_x_13945:
[----:B------:R-:W-:Y:S05]  /*15f30*/  BRA `(.L_x_13946) ;  /* 0xffffffd800087947 */ /* 0x000fea000383ffff */
.L_x_13871:
[----:B------:R-:W-:Y:S01]  /*15f40*/  BSSY B0, `(.L_x_13947) ;  /* 0x0000006000007945 */ /* 0x000fe20003800000 */
[----:B------:R-:W-:Y:S01]  /*15f50*/  PLOP3.LUT P6, PT, P6, PT, PT, 0x8, 0x0 ;  /* 0x000000000000781c */ /* 0x000fe200037ce170 */
[----:B------:R-:W-:-:S12]  /*15f60*/  IMAD.MOV.U32 R15, RZ, RZ, -0x1 ;  /* 0xffffffffff0f7424 */ /* 0x000fd800078e00ff */
[----:B01----:R-:W-:Y:S05]  /*15f70*/  WARPSYNC.COLLECTIVE R15, `(.L_x_13948) ;  /* 0x000000000f087348 */ /* 0x003fea0003c00000 */
[----:B------:R-:W-:Y:S01]  /*15f80*/  VOTE.ANY R14, PT, P6 ;  /* 0x00000000000e7806 */ /* 0x000fe200030e0100 */
[----:B01----:R-:W-:Y:S06]  /*15f90*/  ENDCOLLECTIVE ;  /* 0x000000000000791b */ /* 0x003fec0003800000 */
.L_x_13948:
[----:B------:R-:W-:Y:S05]  /*15fa0*/  BSYNC B0 ;  /* 0x0000000000007941 */ /* 0x000fea0003800000 */
.L_x_13947:
        /* <DEDUP_REMOVED lines=9> */
.L_x_13949:
[----:B------:R-:W-:Y:S01]  /*16040*/  IMAD.MOV.U32 R17, RZ, RZ, R14 ;  /* 0x000000ffff117224 */ /* 0x000fe200078e000e */
[----:B------:R-:W-:Y:S06]  /*16050*/  BRA `(.L_x_13950) ;  /* 0xffffffd400f87947 */ /* 0x000fec000383ffff */
.L_x_13873:
[----:B------:R-:W-:Y:S01]  /*16060*/  BSSY B0, `(.L_x_13951) ;  /* 0x0000007000007945 */ /* 0x000fe20003800000 */
[----:B------:R-:W-:Y:S02]  /*16070*/  IMAD.MOV.U32 R13, RZ, RZ, R2 ;  /* 0x000000ffff0d7224 */ /* 0x000fe400078e0002 */
[----:B------:R-:W-:Y:S02]  /*16080*/  IMAD.MOV.U32 R11, RZ, RZ, 0x1f ;  /* 0x0000001fff0b7424 */ /* 0x000fe400078e00ff */
[----:B------:R-:W-:-:S07]  /*16090*/  IMAD.MOV.U32 R15, RZ, RZ, -0x1 ;  /* 0xffffffffff0f7424 */ /* 0x000fce00078e00ff */
[----:B0123--:R-:W-:Y:S05]  /*160a0*/  WARPSYNC.COLLECTIVE R15, `(.L_x_13952) ;  /* 0x000000000f087348 */ /* 0x00ffea0003c00000 */
[----:B------:R4:W0:Y:S02]  /*160b0*/  SHFL.IDX P6, R14, R13, R12, R11 ;  /* 0x0000000c0d0e7389 */ /* 0x00082400000c000b */
[----:B01234-:R-:W-:Y:S01]  /*160c0*/  ENDCOLLECTIVE ;  /* 0x000000000000791b */ /* 0x01ffe20003800000 */
.L_x_13952:
[----:B------:R-:W-:Y:S05]  /*160d0*/  BSYNC B0 ;  /* 0x0000000000007941 */ /* 0x000fea0003800000 */
.L_x_13951:
[----:B------:R-:W-:Y:S05]  /*160e0*/  BRA `(.L_x_13872) ;  /* 0xffffffd400f07947 */ /* 0x000fea000383ffff */
.L_x_13877:
[----:B0-----:R0:W3:Y:S02]  /*160f0*/  SYNCS.PHASECHK.TRANS64.TRYWAIT P0, [R9+URZ+0x16820], R0 ;  /* 0x01682000090075a7 */ /* 0x0010e4000800017f */
[----:B---3--:R-:W-:Y:S05]  /*16100*/  @!P0 NANOSLEEP.SYNCS 0x989680 ;  /* 0x009896800000895d */ /* 0x008fea0003900000 */
[----:B------:R-:W3:Y:S02]  /*16110*/  @!P0 SYNCS.PHASECHK.TRANS64 P0, [R9+URZ+0x16820], R0 ;  /* 0x01682000090085a7 */ /* 0x000ee4000800007f */
[----:B---3--:R-:W-:Y:S05]  /*16120*/  @!P0 BRA `(.L_x_13877) ;  /* 0xfffffffc00f08947 */ /* 0x008fea000383ffff */
[----:B------:R-:W-:Y:S05]  /*16130*/  BRA `(.L_x_13953) ;  /* 0xffffffdc00687947 */ /* 0x000fea000383ffff */
.L_x_13878:
        /* <DEDUP_REMOVED lines=11> */
.L_x_13955:
[----:B------:R-:W-:Y:S05]  /*161f0*/  BSYNC B0 ;  /* 0x0000000000007941 */ /* 0x000fea0003800000 */
.L_x_13954:
[----:B------:R-:W-:Y:S05]  /*16200*/  BRA `(.L_x_13956) ;  /* 0xffffffdc00507947 */ /* 0x000fea000383ffff */
.L_x_13881:
[----:B------:R-:W-:Y:S01]  /*16210*/  BSSY B1, `(.L_x_13957) ;  /* 0x0000006000017945 */ /* 0x000fe20003800000 */
[----:B------:R-:W-:-:S07]  /*16220*/  IMAD.MOV.U32 R15, RZ, RZ, -0x1 ;  /* 0xffffffffff0f7424 */ /* 0x000fce00078e00ff */
[----:B012---:R-:W-:Y:S05]  /*16230*/  WARPSYNC.COLLECTIVE R15, `(.L_x_13958) ;  /* 0x000000000f0c7348 */ /* 0x007fea0003c00000 */
[----:B------:R-:W-:Y:S02]  /*16240*/  ELECT P6, UR62, PT ;  /* 0x00000000003e782f */ /* 0x000fe400038c0000 */
[----:B------:R-:W-:Y:S01]  /*16250*/  MOV R14, UR62 ;  /* 0x0000003e000e7c02 */ /* 0x000fe20008000f00 */
[----:B012---:R-:W-:Y:S10]  /*16260*/  ENDCOLLECTIVE ;  /* 0x000000000000791b */ /* 0x007ff40003800000 */
.L_x_13958:
[----:B------:R-:W-:Y:S05]  /*16270*/  BSYNC B1 ;  /* 0x0000000000017941 */ /* 0x000fea0003800000 */
.L_x_13957:
[----:B------:R-:W-:Y:S05]  /*16280*/  BRA `(.L_x_13959) ;  /* 0xffffffdc00487947 */ /* 0x000fea000383ffff */
.L_x_13883:
[----:B0-----:R0:W3:Y:S02]  /*16290*/  SYNCS.PHASECHK.TRANS64.TRYWAIT P0, [R5+URZ], R4 ;  /* 0x00000004050075a7 */ /* 0x0010e4000800017f */
[----:B---3--:R-:W-:Y:S05]  /*162a0*/  @!P0 NANOSLEEP.SYNCS 0x989680 ;  /* 0x009896800000895d */ /* 0x008fea0003900000 */
[----:B------:R-:W3:Y:S02]  /*162b0*/  @!P0 SYNCS.PHASECHK.TRANS64 P0, [R5+URZ], R4 ;  /* 0x00000004050085a7 */ /* 0x000ee4000800007f */
[----:B---3--:R-:W-:Y:S05]  /*162c0*/  @!P0 BRA `(.L_x_13883) ;  /* 0xfffffffc00f08947 */ /* 0x008fea000383ffff */
[----:B------:R-:W-:Y:S05]  /*162d0*/  BRA `(.L_x_13960) ;  /* 0xffffffdc007c7947 */ /* 0x000fea000383ffff */
.L_x_13884:
[----:B---3--:R3:W4:Y:S02]  /*162e0*/  SYNCS.PHASECHK.TRANS64.TRYWAIT P0, [R3+URZ], R2 ;  /* 0x00000002030075a7 */ /* 0x008724000800017f */
[----:B----4-:R-:W-:Y:S05]  /*162f0*/  @!P0 NANOSLEEP.SYNCS 0x989680 ;  /* 0x009896800000895d */ /* 0x010fea0003900000 */
[----:B------:R-:W4:Y:S02]  /*16300*/  @!P0 SYNCS.PHASECHK.TRANS64 P0, [R3+URZ], R2 ;  /* 0x00000002030085a7 */ /* 0x000f24000800007f */
[----:B----4-:R-:W-:Y:S05]  /*16310*/  @!P0 BRA `(.L_x_13884) ;  /* 0xfffffffc00f08947 */ /* 0x010fea000383ffff */
[----:B------:R-:W-:Y:S05]  /*16320*/  BRA `(.L_x_13961) ;  /* 0xffffffdc00707947 */ /* 0x000fea000383ffff */
.L_x_13886:
[----:B----4-:R4:W0:Y:S02]  /*16330*/  SYNCS.PHASECHK.TRANS64.TRYWAIT P0, [R23+URZ], R4 ;  /* 0x00000004170075a7 */ /* 0x010824000800017f */
[----:B0-----:R-:W-:Y:S05]  /*16340*/  @!P0 NANOSLEEP.SYNCS 0x989680 ;  /* 0x009896800000895d */ /* 0x001fea0003900000 */
[----:B------:R-:W0:Y:S02]  /*16350*/  @!P0 SYNCS.PHASECHK.TRANS64 P0, [R23+URZ], R4 ;  /* 0x00000004170085a7 */ /* 0x000e24000800007f */
[----:B0-----:R-:W-:Y:S05]  /*16360*/  @!P0 BRA `(.L_x_13886) ;  /* 0xfffffffc00f08947 */ /* 0x001fea000383ffff */
[----:B------:R-:W-:Y:S05]  /*16370*/  BRA `(.L_x_13962) ;  /* 0xffffffdc00747947 */ /* 0x000fea000383ffff */
.L_x_13963:
        /* <DEDUP_REMOVED lines=16> */
.L_x_15336:


//--------------------- .text._ZN7cutlass13device_kernelIN5flash11enable_sm90INS1_16FlashAttnFwdSm90INS1_25CollectiveMainloopFwdSm90ILi2EN4cute5tupleIJNS5_1CILi1EEES8_S8_EEENS6_IJNS7_ILi192EEENS7_ILi128EEENS7_ILi64EEEEEELi64ENS_10bfloat16_tEfNS_4arch4Sm90ELb0ELb1ELb0ELb1ELb0ELb1ELb0ELb1ELb1ELb1ELb0ELb0EEENS1_21CollectiveEpilogueFwdINS6_IJSA_SC_SB_EEES9_SE_SG_Li384ELb1ELb1ELb0ELb0EEENS1_36VarlenDynamicPersistentTileSchedulerILi192ELi128ELi384ELi128ELb0ELb1ELb1ELb1ELb0ELb1EEEEEEEEEvNT_6ParamsE --------------------------
	.section	.text._ZN7cutlass13device_kernelIN5flash11enable_sm90INS1_16FlashAttnFwdSm90INS1_25CollectiveMainloopFwdSm90ILi2EN4cute5tupleIJNS5_1CILi1EEES8_S8_EEENS6_IJNS7_ILi192EEENS7_ILi128EEENS7_ILi64EEEEEELi64ENS_10bfloat16_tEfNS_4arch4Sm90ELb0ELb1ELb0ELb1ELb0ELb1ELb0ELb1ELb1ELb1ELb0ELb0EEENS1_21CollectiveEpilogueFwdINS6_IJSA_SC_SB_EEES9_SE_SG_Li384ELb1ELb1ELb0ELb0EEENS1_36VarlenDynamicPersistentTileSchedulerILi192ELi128ELi384ELi128ELb0ELb1ELb1ELb1ELb0ELb1EEEEEEEEEvNT_6ParamsE,"ax",@progbits
	.align	128
.text._ZN7cutlass13device_kernelIN5flash11enable_sm90INS1_16FlashAttnFwdSm90INS1_25CollectiveMainloopFwdSm90ILi2EN4cute5tupleIJNS5_1CILi1EEES8_S8_EEENS6_IJNS7_ILi192EEENS7_ILi128EEENS7_ILi64EEEEEELi64ENS_10bfloat16_tEfNS_4arch4Sm90ELb0ELb1ELb0ELb1ELb0ELb1ELb0ELb1ELb1ELb1ELb0ELb0EEENS1_21CollectiveEpilogueFwdINS6_IJSA_SC_SB_EEES9_SE_SG_Li384ELb1ELb1ELb0ELb0EEENS1_36VarlenDynamicPersistentTileSchedulerILi192ELi128ELi384ELi128ELb0ELb1ELb1ELb1ELb0ELb1EEEEEEEEEvNT_6ParamsE:
        .type           _ZN7cutlass13device_kernelIN5flash11enable_sm90INS1_16FlashAttnFwdSm90INS1_25CollectiveMainloopFwdSm90ILi2EN4cute5tupleIJNS5_1CILi1EEES8_S8_EEENS6_IJNS7_ILi192EEENS7_ILi128EEENS7_ILi64EEEEEELi64ENS_10bfloat16_tEfNS_4arch4Sm90ELb0ELb1ELb0ELb1ELb0ELb1ELb0ELb1ELb1ELb1ELb0ELb0EEENS1_21CollectiveEpilogueFwdINS6_IJSA_SC_SB_EEES9_SE_SG_Li384ELb1ELb1ELb0ELb0EEENS1_36VarlenDynamicPersistentTileSchedulerILi192ELi128ELi384ELi128ELb0ELb1ELb1ELb1ELb0ELb1EEEEEEEEEvNT_6ParamsE,@function
        .size           _ZN7cutlass13device_kernelIN5flash11enable_sm90INS1_16FlashAttnFwdSm90INS1_25CollectiveMainloopFwdSm90ILi2EN4cute5tupleIJNS5_1CILi1EEES8_S8_EEENS6_IJNS7_ILi192EEENS7_ILi128EEENS7_ILi64EEEEEELi64ENS_10bfloat16_tEfNS_4arch4Sm90ELb0ELb1ELb0ELb1ELb0ELb1ELb0ELb1ELb1ELb1ELb0ELb0EEENS1_21CollectiveEpilogueFwdINS6_IJSA_SC_SB_EEES9_SE_SG_Li384ELb1ELb1ELb0ELb0EEENS1_36VarlenDynamicPersistentTileSchedulerILi192ELi128ELi384ELi128ELb0ELb1ELb1ELb1ELb0ELb1EEEEEEEEEvNT_6ParamsE,(.L_x_15337 - _ZN7cutlass13device_kernelIN5flash11enable_sm90INS1_16FlashAttnFwdSm90INS1_25CollectiveMainloopFwdSm90ILi2EN4cute5tupleIJNS5_1CILi1EEES8_S8_EEENS6_IJNS7_ILi192EEENS7_ILi128EEENS7_ILi64EEEEEELi64ENS_10bfloat16_tEfNS_4arch4Sm90ELb0ELb1ELb0ELb1ELb0ELb1ELb0ELb1ELb1ELb1ELb0ELb0EEENS1_21CollectiveEpilogueFwdINS6_IJSA_SC_SB_EEES9_SE_SG_Li384ELb1ELb1ELb0ELb0EEENS1_36VarlenDynamicPersistentTileSchedulerILi192ELi128ELi384ELi128ELb0ELb1ELb1ELb1ELb0ELb1EEEEEEEEEvNT_6ParamsE)
        .other          _ZN7cutlass13device_kernelIN5flash11enable_sm90INS1_16FlashAttnFwdSm90INS1_25CollectiveMainloopFwdSm90ILi2EN4cute5tupleIJNS5_1CILi1EEES8_S8_EEENS6_IJNS7_ILi192EEENS7_ILi128EEENS7_ILi64EEEEEELi64ENS_10bfloat16_tEfNS_4arch4Sm90ELb0ELb1ELb0ELb1ELb0ELb1ELb0ELb1ELb1ELb1ELb0ELb0EEENS1_21CollectiveEpilogueFwdINS6_IJSA_SC_SB_EEES9_SE_SG_Li384ELb1ELb1ELb0ELb0EEENS1_36VarlenDynamicPersistentTileSchedulerILi192ELi128ELi384ELi128ELb0ELb1ELb1ELb1ELb0ELb1EEEEEEEEEvNT_6ParamsE,@"STO_CUDA_ENTRY STV_DEFAULT"
_ZN7cutlass13device_kernelIN5flash11enable_sm90INS1_16FlashAttnFwdSm90INS1_25CollectiveMainloopFwdSm90ILi2EN4cute5tupleIJNS5_1CILi1EEES8_S8_EEENS6_IJNS7_ILi192EEENS7_ILi128EEENS7_ILi64EEEEEELi64ENS_10bfloat16_tEfNS_4arch4Sm90ELb0ELb1ELb0ELb1ELb0ELb1ELb0ELb1ELb1ELb1ELb0ELb0EEENS1_21CollectiveEpilogueFwdINS6_IJSA_SC_SB_EEES9_SE_SG_Li384ELb1ELb1ELb0ELb0EEENS1_36VarlenDynamicPersistentTileSchedulerILi192ELi128ELi384ELi128ELb0ELb1ELb1ELb1ELb0ELb1EEEEEEEEEvNT_6ParamsE:
        /* <DEDUP_REMOVED lines=24> */
.L_x_13965:
[----:B------:R-:W-:Y:S05]  /*0180*/  BSYNC B0 ;  /* 0x0000000000007941 */ /* 0x000fea0003800000 */
.L_x_13964:
        /* <DEDUP_REMOVED lines=41> */
.L_x_13966:
        /* <DEDUP_REMOVED lines=22> */
.L_x_13967:
        /* <DEDUP_REMOVED lines=18> */
.L_x_13968:
        /* <DEDUP_REMOVED lines=22> */
.L_x_13969:
        /* <DEDUP_REMOVED lines=22> */
.L_x_13970:
        /* <DEDUP_REMOVED lines=8> */
.L_x_13973:
[----:B------:R-:W-:-:S08]  /*09e0*/  NOP ;  /* 0x0000000000007918 */ /* 0x000fd00000000000 */
[----:B------:R-:W0:Y:S02]  /*09f0*/  USETMAXREG.TRY_ALLOC.CTAPOOL UP0, 0xa0 ;  /* 0x000000a0000079c8 */ /* 0x000e240008000600 */
[----:B0-----:R-:W-:-:S13]  /*0a00*/  PLOP3.LUT P0, PT, PT, PT, UP0, 0x80, 0x0 ;  /* 0x000000000000781c */ /* 0x001fda0003f0f008 */
[----:B------:R-:W-:Y:S05]  /*0a10*/  @!P0 BRA `(.L_x_13973) ;  /* 0xfffffffc00f08947 */ /* 0x000fea000383ffff */
[----:B------:R-:W2:Y:S01]  /*0a20*/  LDL.LU R0, [R1] ;  /* 0x0000000001007983 */ /* 0x000ea20000300800 */
[----:B------:R-:W0:Y:S01]  /*0a30*/  S2R R2, SR_TID.X ;  /* 0x0000000000027919 */ /* 0x000e220000002100 */
        /* <DEDUP_REMOVED lines=17> */
[----:B------:R-:W0:Y:S01]  /*0b50*/  S2R R0, SR_TID.X ;  /* 0x0000000000007919 */ /* 0x000e220000002100 */
[----:B------:R-:W-:Y:S01]  /*0b60*/  CS2R R22, SRZ ;  /* 0x0000000000167805 */ /* 0x000fe2000001ff00 */
[----:B------:R-:W-:Y:S01]  /*0b70*/  IMAD.MOV.U32 R16, RZ, RZ, RZ ;  /* 0x000000ffff107224 */ /* 0x000fe200078e00ff */
[----:B------:R-:W-:Y:S01]  /*0b80*/  ULOP3.LUT UR37, UR36, 0x1, URZ, 0xfc, !UPT ;  /* 0x0000000124257892 */ /* 0x000fe2000f8efc3f */
[----:B0-----:R-:W-:-:S05]  /*0b90*/  VIADD R12, R0, 0xffffff80 ;  /* 0xffffff80000c7836 */ /* 0x001fca0000000000 */
[----:B------:R-:W-:-:S04]  /*0ba0*/  SHF.R.S32.HI R0, RZ, 0x1f, R12 ;  /* 0x0000001fff007819 */ /* 0x000fc8000001140c */
[CC--:B------:R-:W-:Y:S02]  /*0bb0*/  LEA.HI R3, R0.reuse, R12.reuse, RZ, 0x7 ;  /* 0x0000000c00037211 */ /* 0x0c0fe400078f38ff */
[-C--:B------:R-:W-:Y:S02]  /*0bc0*/  LEA.HI R5, R0, R12.reuse, RZ, 0x5 ;  /* 0x0000000c00057211 */ /* 0x080fe400078f28ff */
[----:B------:R-:W-:Y:S02]  /*0bd0*/  LOP3.LUT R4, R3, 0xffffff80, RZ, 0xc0, !PT ;  /* 0xffffff8003047812 */ /* 0x000fe400078ec0ff */
[----:B------:R-:W-:Y:S02]  /*0be0*/  SHF.R.S32.HI R13, RZ, 0x7, R3 ;  /* 0x00000007ff0d7819 */ /* 0x000fe40000011403 */
[----:B------:R-:W-:Y:S01]  /*0bf0*/  SHF.R.S32.HI R14, RZ, 0x5, R5 ;  /* 0x00000005ff0e7819 */ /* 0x000fe20000011405 */
[----:B------:R-:W-:Y:S01]  /*0c00*/  IMAD.IADD R11, R12, 0x1, -R4 ;  /* 0x000000010c0b7824 */ /* 0x000fe200078e0a04 */
[CC--:B------:R-:W-:Y:S01]  /*0c10*/  LEA.HI R4, R0.reuse, R12.reuse, RZ, 0x4 ;  /* 0x0000000c00047211 */ /* 0x0c0fe200078f20ff */
[----:B------:R-:W-:Y:S01]  /*0c20*/  IMAD.HI R5, R13, 0x55555556, RZ ;  /* 0x555555560d057827 */ /* 0x000fe200078e02ff */
[----:B------:R-:W-:-:S02]  /*0c30*/  LEA.HI R0, R0, R12, RZ, 0x2 ;  /* 0x0000000c00007211 */ /* 0x000fc400078f10ff */
[----:B------:R-:W-:Y:S02]  /*0c40*/  SHF.R.S32.HI R6, RZ, 0x1f, R11 ;  /* 0x0000001fff067819 */ /* 0x000fe4000001140b */
[----:B------:R-:W-:Y:S02]  /*0c50*/  SHF.R.S32.HI R7, RZ, 0x4, R4 ;  /* 0x00000004ff077819 */ /* 0x000fe40000011404 */
[----:B------:R-:W-:Y:S02]  /*0c60*/  LEA.HI R8, R6, R11, RZ, 0x2 ;  /* 0x0000000b06087211 */ /* 0x000fe400078f10ff */
[----:B------:R-:W-:Y:S02]  /*0c70*/  LOP3.LUT R3, R4, 0x3fffff0, RZ, 0xc0, !PT ;  /* 0x03fffff004037812 */ /* 0x000fe400078ec0ff */
[--C-:B------:R-:W-:Y:S02]  /*0c80*/  SHF.R.S32.HI R9, RZ, 0x2, R8.reuse ;  /* 0x00000002ff097819 */ /* 0x100fe40000011408 */
[----:B------:R-:W-:Y:S01]  /*0c90*/  SHF.R.S32.HI R10, RZ, 0x1f, R8 ;  /* 0x0000001fff0a7819 */ /* 0x000fe20000011408 */
[----:B------:R-:W-:Y:S01]  /*0ca0*/  IMAD.IADD R3, R12, 0x1, -R3 ;  /* 0x000000010c037824 */ /* 0x000fe200078e0a03 */
[----:B------:R-:W-:-:S02]  /*0cb0*/  LEA.HI R4, R4, R7, RZ, 0x1 ;  /* 0x0000000704047211 */ /* 0x000fc400078f08ff */
[----:B------:R-:W-:Y:S01]  /*0cc0*/  LEA.HI R10, R10, R9, RZ, 0x3 ;  /* 0x000000090a0a7211 */ /* 0x000fe200078f18ff */
[----:B------:R-:W-:Y:S01]  /*0cd0*/  IMAD R3, R14, 0x10, R3 ;  /* 0x000000100e037824 */ /* 0x000fe200078e0203 */
[----:B------:R-:W-:Y:S02]  /*0ce0*/  LEA.HI R6, R6, R11, RZ, 0x5 ;  /* 0x0000000b06067211 */ /* 0x000fe400078f28ff */
[----:B------:R-:W-:Y:S02]  /*0cf0*/  LOP3.LUT R10, R10, 0xfffffff8, RZ, 0xc0, !PT ;  /* 0xfffffff80a0a7812 */ /* 0x000fe400078ec0ff */
[----:B------:R-:W-:Y:S02]  /*0d00*/  LOP3.LUT R4, R4, 0x1ffffffe, RZ, 0xc0, !PT ;  /* 0x1ffffffe04047812 */ /* 0x000fe400078ec0ff */
[----:B------:R-:W-:Y:S01]  /*0d10*/  SHF.R.S32.HI R6, RZ, 0x5, R6 ;  /* 0x00000005ff067819 */ /* 0x000fe20000011406 */
[----:B------:R-:W-:Y:S01]  /*0d20*/  IMAD.IADD R9, R9, 0x1, -R10 ;  /* 0x0000000109097824 */ /* 0x000fe200078e0a0a */
[----:B------:R-:W-:Y:S01]  /*0d30*/  LEA.HI R5, R5, R5, RZ, 0x1 ;  /* 0x0000000505057211 */ /* 0x000fe200078f08ff */
[----:B------:R-:W-:Y:S01]  /*0d40*/  IMAD.IADD R4, R7, 0x1, -R4 ;  /* 0x0000000107047824 */ /* 0x000fe200078e0a04 */
[----:B------:R-:W-:Y:S01]  /*0d50*/  SHF.R.S32.HI R17, RZ, 0x2, R0 ;  /* 0x00000002ff117819 */ /* 0x000fe20000011400 */
[----:B------:R-:W-:Y:S01]  /*0d60*/  IMAD R6, R6, 0x10, R9 ;  /* 0x0000001006067824 */ /* 0x000fe200078e0209 */
[----:B------:R-:W-:Y:S01]  /*0d70*/  LOP3.LUT R8, R8, 0x7ffffffc, RZ, 0xc0, !PT ;  /* 0x7ffffffc08087812 */ /* 0x000fe200078ec0ff */
[----:B------:R-:W-:Y:S01]  /*0d80*/  IMAD R7, R3, 0x8, R4 ;  /* 0x0000000803077824 */ /* 0x000fe200078e0204 */
[----:B------:R-:W-:Y:S01]  /*0d90*/  SHF.R.S32.HI R4, RZ, 0x1f, R0 ;  /* 0x0000001fff047819 */ /* 0x000fe20000011400 */
[----:B------:R-:W-:Y:S01]  /*0da0*/  IMAD R5, R5, -0x3, R13 ;  /* 0xfffffffd05057824 */ /* 0x000fe200078e020d */
[----:B------:R-:W-:Y:S01]  /*0db0*/  LOP3.LUT R0, R0, 0xfffffffc, RZ, 0xc0, !PT ;  /* 0xfffffffc00007812 */ /* 0x000fe200078ec0ff */
[----:B------:R-:W-:Y:S01]  /*0dc0*/  VIADD R9, R17, 0x60 ;  /* 0x0000006011097836 */ /* 0x000fe20000000000 */
[----:B------:R-:W-:Y:S01]  /*0dd0*/  LEA.HI R4, R4, R17, RZ, 0x3 ;  /* 0x0000001104047211 */ /* 0x000fe200078f18ff */
[----:B------:R-:W-:-:S02]  /*0de0*/  IMAD R10, R5, 0x40, R6 ;  /* 0x00000040050a7824 */ /* 0x000fc400078e0206 */
[----:B------:R-:W-:Y:S01]  /*0df0*/  IMAD.IADD R6, R12, 0x1, -R0 ;  /* 0x000000010c067824 */ /* 0x000fe200078e0a00 */
[----:B------:R-:W-:Y:S01]  /*0e00*/  SHF.R.S32.HI R5, RZ, 0x1f, R9 ;  /* 0x0000001fff057819 */ /* 0x000fe20000011409 */
[----:B------:R-:W-:Y:S01]  /*0e10*/  IMAD.SHL.U32 R3, R9, 0x40, RZ ;  /* 0x0000004009037824 */ /* 0x000fe200078e00ff */
[----:B------:R-:W-:Y:S01]  /*0e20*/  LOP3.LUT R4, R4, 0xfffffff8, RZ, 0xc0, !PT ;  /* 0xfffffff804047812 */ /* 0x000fe200078ec0ff */
[----:B------:R-:W-:Y:S01]  /*0e30*/  STL [R1+0x50], R10 ;  /* 0x0000500a01007387 */ /* 0x000fe20000100800 */
[----:B------:R-:W-:Y:S01]  /*0e40*/  LEA.HI R5, R5, R9, RZ, 0x3 ;  /* 0x0000000905057211 */ /* 0x000fe200078f18ff */
[C---:B------:R-:W-:Y:S01]  /*0e50*/  IMAD.SHL.U32 R18, R6.reuse, 0x8, RZ ;  /* 0x0000000806127824 */ /* 0x040fe200078e00ff */
[----:B------:R-:W-:Y:S01]  /*0e60*/  SHF.R.S32.HI R0, RZ, 0x1f, R17 ;  /* 0x0000001fff007819 */ /* 0x000fe20000011411 */
[----:B------:R-:W-:Y:S01]  /*0e70*/  IMAD.IADD R4, R17, 0x1, -R4 ;  /* 0x0000000111047824 */ /* 0x000fe200078e0a04 */
[C---:B------:R-:W-:Y:S01]  /*0e80*/  LEA.HI R0, R6.reuse, R6, RZ, 0x1 ;  /* 0x0000000606007211 */ /* 0x040fe200078f08ff */
[----:B------:R-:W-:Y:S01]  /*0e90*/  IMAD.SHL.U32 R5, R5, 0x40, RZ ;  /* 0x0000004005057824 */ /* 0x000fe200078e00ff */
[----:B------:R-:W-:Y:S01]  /*0ea0*/  LOP3.LUT R3, R3, 0x1c0, RZ, 0xc0, !PT ;  /* 0x000001c003037812 */ /* 0x000fe200078ec0ff */
[----:B------:R-:W-:Y:S01]  /*0eb0*/  STL [R1+0x48], RZ ;  /* 0x000048ff01007387 */ /* 0x000fe20000100800 */
[----:B------:R-:W-:Y:S01]  /*0ec0*/  IMAD.SHL.U32 R152, R6, 0x4, RZ ;  /* 0x0000000406987824 */ /* 0x000fe200078e00ff */
[----:B------:R-:W-:-:S02]  /*0ed0*/  LOP3.LUT R0, R0, 0x1ffffffe, RZ, 0xc0, !PT ;  /* 0x1ffffffe00007812 */ /* 0x000fc400078ec0ff */
[----:B------:R-:W-:Y:S01]  /*0ee0*/  STL [R1+0x10], RZ ;  /* 0x000010ff01007387 */ /* 0x000fe20000100800 */
[----:B------:R-:W-:Y:S02]  /*0ef0*/  SHF.R.U32.HI R9, RZ, 0x3, R3 ;  /* 0x00000003ff097819 */ /* 0x000fe40000011603 */
[----:B------:R-:W-:Y:S01]  /*0f00*/  LOP3.LUT R3, R3, 0x38, R18, 0xf8, !PT ;  /* 0x0000003803037812 */ /* 0x000fe200078ef812 */
[----:B------:R0:W-:Y:S01]  /*0f10*/  STL [R1+0x38], R4 ;  /* 0x0000380401007387 */ /* 0x0001e20000100800 */
[----:B------:R-:W-:-:S04]  /*0f20*/  IMAD.IADD R0, R6, 0x1, -R0 ;  /* 0x0000000106007824 */ /* 0x000fc800078e0a00 */
[----:B------:R-:W-:Y:S01]  /*0f30*/  IMAD R0, R0, 0x8, R10 ;  /* 0x0000000800007824 */ /* 0x000fe200078e020a */
[----:B0-----:R-:W-:Y:S01]  /*0f40*/  LOP3.LUT R4, R5, 0xfffffe00, RZ, 0xc0, !PT ;  /* 0xfffffe0005047812 */ /* 0x001fe200078ec0ff */
[----:B------:R-:W-:-:S03]  /*0f50*/  VIADD R5, R152, 0x10 ;  /* 0x0000001098057836 */ /* 0x000fc60000000000 */
[----:B------:R-:W-:Y:S01]  /*0f60*/  LOP3.LUT R3, R4, R3, R9, 0xf6, !PT ;  /* 0x0000000304037212 */ /* 0x000fe200078ef609 */
[----:B------:R0:W-:Y:S04]  /*0f70*/  STL [R1+0x3c], R4 ;  /* 0x00003c0401007387 */ /* 0x0001e80000100800 */
[----:B------:R1:W-:Y:S01]  /*0f80*/  STL [R1+0x14], R5 ;  /* 0x0000140501007387 */ /* 0x0003e20000100800 */
[----:B------:R-:W-:Y:S02]  /*0f90*/  IMAD R3, R3, 0x2, R2 ;  /* 0x0000000203037824 */ /* 0x000fe400078e0202 */
[----:B0-----:R-:W-:Y:S02]  /*0fa0*/  IMAD.SHL.U32 R4, R7, 0x8, RZ ;  /* 0x0000000807047824 */ /* 0x001fe400078e00ff */
[----:B-1----:R-:W-:-:S05]  /*0fb0*/  IMAD.IADD R5, R11, 0x1, -R8 ;  /* 0x000000010b057824 */ /* 0x002fca00078e0a08 */
[----:B------:R0:W-:Y:S04]  /*0fc0*/  STL [R1+0xc], R5 ;  /* 0x00000c0501007387 */ /* 0x0001e80000100800 */
[----:B------:R0:W-:Y:S04]  /*0fd0*/  STL [R1+0x54], R4 ;  /* 0x0000540401007387 */ /* 0x0001e80000100800 */
[----:B------:R0:W-:Y:S04]  /*0fe0*/  STL [R1+0x28], R0 ;  /* 0x0000280001007387 */ /* 0x0001e80000100800 */
[----:B------:R0:W-:Y:S02]  /*0ff0*/  STL [R1+0x4c], R3 ;  /* 0x00004c0301007387 */ /* 0x0001e40000100800 */
.L_x_14166:
[----:B------:R-:W-:Y:S05]  /*1000*/  YIELD ;  /* 0x0000000000007946 */ /* 0x000fea0003800000 */
[----:B------:R-:W-:Y:S01]  /*1010*/  ULDC.64 UR4, c[0x0][0xa28] ;  /* 0x00028a0000047ab9 */ /* 0x000fe20000000a00 */
[----:B01-3-5:R-:W1:Y:S01]  /*1020*/  LDC.64 R6, c[0x0][0xa08] ;  /* 0x00028200ff067b82 */ /* 0x02be620000000a00 */
[----:B------:R-:W-:Y:S01]  /*1030*/  ISETP.NE.U32.AND P1, PT, RZ, UR4, PT ;  /* 0x00000004ff007c0c */ /* 0x000fe2000bf25070 */
[----:B0-----:R-:W-:Y:S02]  /*1040*/  IMAD.MOV.U32 R0, RZ, RZ, RZ ;  /* 0x000000ffff007224 */ /* 0x001fe400078e00ff */
[----:B--2---:R-:W-:Y:S01]  /*1050*/  IMAD.MOV.U32 R30, RZ, RZ, RZ ;  /* 0x000000ffff1e7224 */ /* 0x004fe200078e00ff */
[----:B------:R-:W-:Y:S01]  /*1060*/  ISETP.NE.AND.EX P1, PT, RZ, UR5, PT, P1 ;  /* 0x00000005ff007c0c */ /* 0x000fe2000bf25310 */
[----:B------:R-:W-:-:S02]  /*1070*/  ULDC.64 UR4, c[0x0][0xa18] ;  /* 0x0002860000047ab9 */ /* 0x000fc40000000a00 */
[----:B------:R-:W-:-:S04]  /*1080*/  ISETP.NE.U32.AND P2, PT, RZ, UR4, PT ;  /* 0x00000004ff007c0c */ /* 0x000fc8000bf45070 */
[----:B------:R-:W-:Y:S01]  /*1090*/  ISETP.NE.AND.EX P2, PT, RZ, UR5, PT, P2 ;  /* 0x00000005ff007c0c */ /* 0x000fe2000bf45320 */
[----:B------:R-:W-:Y:S02]  /*10a0*/  ULDC.64 UR4, c[0x0][0xa08] ;  /* 0x0002820000047ab9 */ /* 0x000fe40000000a00 */
[----:B------:R-:W-:-:S03]  /*10b0*/  ISETP.NE.U32.AND P0, PT, RZ, UR4, PT ;  /* 0x00000004ff007c0c */ /* 0x000fc6000bf05070 */
[----:B------:R-:W0:Y:S01]  /*10c0*/  @P1 LDC.64 R4, c[0x0][0xa28] ;  /* 0x00028a00ff041b82 */ /* 0x000e220000000a00 */
[----:B-1----:R-:W-:-:S07]  /*10d0*/  IMAD.WIDE R10, R35, 0x4, R6 ;  /* 0x00000004230a7825 */ /* 0x002fce00078e0206 */
[----:B------:R-:W1:Y:S01]  /*10e0*/  @P2 LDC.64 R8, c[0x0][0xa18] ;  /* 0x00028600ff082b82 */ /* 0x000e620000000a00 */
[----:B------:R-:W-:Y:S01]  /*10f0*/  ULDC UR4, c[0x0][0x288] ;  /* 0x0000a20000047ab9 */ /* 0x000fe20000000800 */
[----:B------:R-:W-:Y:S01]  /*1100*/  ISETP.NE.AND.EX P0, PT, RZ, UR5, PT, P0 ;  /* 0x00000005ff007c0c */ /* 0x000fe2000bf05300 */
[----:B------:R-:W-:Y:S01]  /*1110*/  IMAD.U32 R3, RZ, RZ, UR4 ;  /* 0x00000004ff037e24 */ /* 0x000fe2000f8e00ff */
[----:B------:R-:W-:-:S11]  /*1120*/  ULDC.64 UR4, c[0x0][0x418] ;  /* 0x0001060000047ab9 */ /* 0x000fd60000000a00 */
[----:B------:R2:W5:Y:S01]  /*1130*/  @P0 LDG.E R30, desc[UR38][R10.64] ;  /* 0x000000260a1e0981 */ /* 0x000562000c1e1900 */
[----:B0-----:R-:W-:-:S05]  /*1140*/  @P1 IMAD.WIDE R4, R35, 0x4, R4 ;  /* 0x0000000423041825 */ /* 0x001fca00078e0204 */
[----:B------:R2:W5:Y:S01]  /*1150*/  @P1 LDG.E R0, desc[UR38][R4.64] ;  /* 0x0000002604001981 */ /* 0x000562000c1e1900 */
[----:B-1----:R-:W-:-:S05]  /*1160*/  @P2 IMAD.WIDE R6, R35, 0x4, R8 ;  /* 0x0000000423062825 */ /* 0x002fca00078e0208 */
[----:B------:R-:W3:Y:S01]  /*1170*/  @P2 LDG.E R3, desc[UR38][R6.64] ;  /* 0x0000002606032981 */ /* 0x000ee2000c1e1900 */
        /* <DEDUP_REMOVED lines=9> */
[----:B---3--:R2:W-:Y:S01]  /*1210*/  STL [R1+0x4], R3 ;  /* 0x0000040301007387 */ /* 0x0085e20000100800 */
[----:B------:R-:W-:Y:S01]  /*1220*/  IMAD.MOV.U32 R14, RZ, RZ, R3 ;  /* 0x000000ffff0e7224 */ /* 0x000fe200078e0003 */
[----:B------:R-:W-:Y:S06]  /*1230*/  @P2 BRA `(.L_x_13975) ;  /* 0x0000000000282947 */ /* 0x000fec0003800000 */
[----:B------:R-:W-:Y:S02]  /*1240*/  ULDC.64 UR4, c[0x0][0xa00] ;  /* 0x0002800000047ab9 */ /* 0x000fe40000000a00 */
[----:B------:R-:W-:-:S04]  /*1250*/  ISETP.NE.U32.AND P1, PT, RZ, UR4, PT ;  /* 0x00000004ff007c0c */ /* 0x000fc8000bf25070 */
[----:B------:R-:W-:-:S13]  /*1260*/  ISETP.NE.AND.EX P1, PT, RZ, UR5, PT, P1 ;  /* 0x00000005ff007c0c */ /* 0x000fda000bf25310 */
[----:B------:R-:W-:Y:S05]  /*1270*/  @!P1 BRA `(.L_x_13975) ;  /* 0x0000000000189947 */ /* 0x000fea0003800000 */
[----:B--2---:R-:W0:Y:S02]  /*1280*/  LDC.64 R4, c[0x0][0xa00] ;  /* 0x00028000ff047b82 */ /* 0x004e240000000a00 */
[----:B0-----:R-:W-:-:S05]  /*1290*/  IMAD.WIDE R4, R35, 0x4, R4 ;  /* 0x0000000423047825 */ /* 0x001fca00078e0204 */
[----:B------:R-:W2:Y:S04]  /*12a0*/  LDG.E R3, desc[UR38][R4.64] ;  /* 0x0000002604037981 */ /* 0x000ea8000c1e1900 */
[----:B------:R-:W2:Y:S02]  /*12b0*/  LDG.E R6, desc[UR38][R4.64+0x4] ;  /* 0x0000042604067981 */ /* 0x000ea4000c1e1900 */
[----:B--2---:R-:W-:-:S05]  /*12c0*/  IMAD.IADD R14, R6, 0x1, -R3 ;  /* 0x00000001060e7824 */ /* 0x004fca00078e0a03 */
[----:B------:R0:W-:Y:S02]  /*12d0*/  STL [R1+0x4], R14 ;  /* 0x0000040e01007387 */ /* 0x0001e40000100800 */
.L_x_13975:
[----:B------:R-:W-:Y:S01]  /*12e0*/  ULDC.64 UR4, c[0x0][0xa20] ;  /* 0x0002880000047ab9 */ /* 0x000fe20000000a00 */
[----:B------:R1:W-:Y:S01]  /*12f0*/  STL [R1+0x40], R34 ;  /* 0x0000402201007387 */ /* 0x0003e20000100800 */
[----:B------:R-:W-:-:S03]  /*1300*/  ISETP.NE.U32.AND P1, PT, RZ, UR4, PT ;  /* 0x00000004ff007c0c */ /* 0x000fc6000bf25070 */
[----:B------:R1:W-:Y:S01]  /*1310*/  STL [R1+0x44], R35 ;  /* 0x0000442301007387 */ /* 0x0003e20000100800 */
[----:B------:R-:W-:-:S13]  /*1320*/  ISETP.NE.AND.EX P1, PT, RZ, UR5, PT, P1 ;  /* 0x00000005ff007c0c */ /* 0x000fda000bf25310 */
[----:B-1----:R-:W-:Y:S05]  /*1330*/  @!P1 BRA `(.L_x_13976) ;  /* 0x0000000000109947 */ /* 0x002fea0003800000 */
[----:B--2---:R-:W1:Y:S02]  /*1340*/  LDC.64 R4, c[0x0][0xa20] ;  /* 0x00028800ff047b82 */ /* 0x004e640000000a00 */
[----:B-1----:R-:W-:-:S05]  /*1350*/  IMAD.WIDE R4, R35, 0x4, R4 ;  /* 0x0000000423047825 */ /* 0x002fca00078e0204 */
[----:B------:R1:W5:Y:S01]  /*1360*/  LDG.E R31, desc[UR38][R4.64] ;  /* 0x00000026041f7981 */ /* 0x000362000c1e1900 */
[----:B------:R-:W-:Y:S05]  /*1370*/  BRA `(.L_x_13977) ;  /* 0x0000000000107947 */ /* 0x000fea0003800000 */
.L_x_13976:
[----:B------:R-:W-:Y:S05]  /*1380*/  @!P0 BRA `(.L_x_13977) ;  /* 0x00000000000c8947 */ /* 0x000fea0003800000 */
[----:B--2---:R-:W2:Y:S04]  /*1390*/  LDG.E R4, desc[UR38][R10.64] ;  /* 0x000000260a047981 */ /* 0x004ea8000c1e1900 */
[----:B------:R-:W2:Y:S02]  /*13a0*/  LDG.E R31, desc[UR38][R10.64+0x4] ;  /* 0x000004260a1f7981 */ /* 0x000ea4000c1e1900 */
[----:B--2---:R-:W-:-:S07]  /*13b0*/  IMAD.IADD R31, R31, 0x1, -R4 ;  /* 0x000000011f1f7824 */ /* 0x004fce00078e0a04 */
.L_x_13977:
[----:B------:R-:W-:Y:S01]  /*13c0*/  ULDC.64 UR4, c[0x0][0xa10] ;  /* 0x0002840000047ab9 */ /* 0x000fe20000000a00 */
[----:B------:R-:W3:Y:S01]  /*13d0*/  LDC R9, c[0x0][0x448] ;  /* 0x00011200ff097b82 */ /* 0x000ee20000000800 */
[----:B------:R-:W-:-:S04]  /*13e0*/  ISETP.NE.U32.AND P0, PT, RZ, UR4, PT ;  /* 0x00000004ff007c0c */ /* 0x000fc8000bf05070 */
[----:B------:R-:W-:Y:S01]  /*13f0*/  ISETP.NE.AND.EX P0, PT, RZ, UR5, PT, P0 ;  /* 0x00000005ff007c0c */ /* 0x000fe2000bf05300 */
[----:B------:R-:W-:Y:S02]  /*1400*/  ULDC.64 UR4, c[0x0][0xa30] ;  /* 0x00028c0000047ab9 */ /* 0x000fe40000000a00 */
[----:B------:R-:W-:Y:S01]  /*1410*/  ISETP.NE.U32.AND P1, PT, RZ, UR4, PT ;  /* 0x00000004ff007c0c */ /* 0x000fe2000bf25070 */
[----:B-----5:R-:W-:Y:S01]  /*1420*/  IMAD.MOV.U32 R24, RZ, RZ, R31 ;  /* 0x000000ffff187224 */ /* 0x020fe200078e001f */
[----:B------:R-:W4:Y:S02]  /*1430*/  LDC.64 R12, c[0x0][0x9e0] ;  /* 0x00027800ff0c7b82 */ /* 0x000f240000000a00 */
[----:B------:R-:W-:-:S06]  /*1440*/  ISETP.NE.AND.EX P1, PT, RZ, UR5, PT, P1 ;  /* 0x00000005ff007c0c */ /* 0x000fcc000bf25310 */
[----:B-12---:R-:W1:Y:S08]  /*1450*/  @P0 LDC.64 R4, c[0x0][0xa10] ;  /* 0x00028400ff040b82 */ /* 0x006e700000000a00 */
[----:B------:R-:W2:Y:S01]  /*1460*/  @P1 LDC.64 R6, c[0x0][0xa30] ;  /* 0x00028c00ff061b82 */ /* 0x000ea20000000a00 */
[----:B-1----:R-:W-:-:S05]  /*1470*/  @P0 IMAD.WIDE R4, R35, 0x4, R4 ;  /* 0x0000000423040825 */ /* 0x002fca00078e0204 */
[----:B------:R-:W4:Y:S04]  /*1480*/  @P0 LDG.E R3, desc[UR38][R4.64] ;  /* 0x0000002604030981 */ /* 0x000f28000c1e1900 */
[----:B------:R-:W4:Y:S01]  /*1490*/  @P0 LDG.E R8, desc[UR38][R4.64+0x4] ;  /* 0x0000042604080981 */ /* 0x000f22000c1e1900 */
[----:B--2---:R-:W-:-:S05]  /*14a0*/  @P1 IMAD.WIDE R6, R35, 0x4, R6 ;  /* 0x0000000423061825 */ /* 0x004fca00078e0206 */
[----:B------:R1:W5:Y:S01]  /*14b0*/  @P1 LDG.E R24, desc[UR38][R6.64] ;  /* 0x0000002606181981 */ /* 0x000362000c1e1900 */
[----:B---3--:R-:W-:Y:S01]  /*14c0*/  ISETP.NE.AND P1, PT, R9, 0x1, PT ;  /* 0x000000010900780c */ /* 0x008fe20003f25270 */
[----:B------:R-:W-:Y:S01]  /*14d0*/  IMAD R15, R33, 0xc0, RZ ;  /* 0x000000c0210f7824 */ /* 0x000fe200078e02ff */
[----:B----4-:R-:W-:-:S04]  /*14e0*/  ISETP.GE.AND P2, PT, R13, 0x1, PT ;  /* 0x000000010d00780c */ /* 0x010fc80003f46270 */
[----:B------:R2:W-:Y:S07]  /*14f0*/  STL [R1+0x18], R15 ;  /* 0x0000180f01007387 */ /* 0x0005ee0000100800 */
[----:B------:R-:W3:Y:S08]  /*1500*/  @P1 LDC R9, c[0x0][0x44c] ;  /* 0x00011300ff091b82 */ /* 0x000ef00000000800 */
[----:B------:R-:W4:Y:S01]  /*1510*/  @P1 LDC R10, c[0x0][0x450] ;  /* 0x00011400ff0a1b82 */ /* 0x000f220000000800 */
[----:B------:R-:W-:-:S02]  /*1520*/  @P0 IMAD.IADD R29, R8, 0x1, -R3 ;  /* 0x00000001081d0824 */ /* 0x000fc400078e0a03 */
[----:B------:R-:W-:Y:S02]  /*1530*/  IMAD.IADD R8, R31, 0x1, -R0 ;  /* 0x000000011f087824 */ /* 0x000fe400078e0a00 */
[----:B------:R-:W-:Y:S02]  /*1540*/  VIADD R0, R15, 0xbf ;  /* 0x000000bf0f007836 */ /* 0x000fe40000000000 */
[----:B------:R-:W-:Y:S02]  /*1550*/  IMAD.IADD R11, R8, 0x1, R29 ;  /* 0x00000001080b7824 */ /* 0x000fe400078e021d */
[----:B---3--:R-:W-:-:S03]  /*1560*/  @P1 IMAD.HI.U32 R3, R0, R9, RZ ;  /* 0x0000000900031227 */ /* 0x008fc600078e00ff */
[----:B------:R2:W-:Y:S01]  /*1570*/  STL [R1+0x8], R11 ;  /* 0x0000080b01007387 */ /* 0x0005e20000100800 */
[----:B------:R-:W-:Y:S01]  /*1580*/  IMAD.MOV.U32 R5, RZ, RZ, R0 ;  /* 0x000000ffff057224 */ /* 0x000fe200078e0000 */
[----:B----4-:R-:W-:Y:S01]  /*1590*/  @P1 SHF.R.U32.HI R5, RZ, R10, R3 ;  /* 0x0000000aff051219 */ /* 0x010fe20000011603 */
[C---:B------:R-:W-:Y:S01]  /*15a0*/  VIADD R0, R11.reuse, 0x7f ;  /* 0x0000007f0b007836 */ /* 0x040fe20000000000 */
[----:B------:R-:W-:-:S04]  /*15b0*/  IADD3 R28, R11, 0x1, -R14 ;  /* 0x000000010b1c7810 */ /* 0x000fc80007ffe80e */
[----:B------:R-:W-:Y:S01]  /*15c0*/  SHF.R.S32.HI R3, RZ, 0x1f, R0 ;  /* 0x0000001fff037819 */ /* 0x000fe20000011400 */
[----:B-1----:R-:W-:-:S03]  /*15d0*/  IMAD.IADD R7, R28, 0x1, R5 ;  /* 0x000000011c077824 */ /* 0x002fc600078e0205 */
[----:B------:R-:W-:Y:S01]  /*15e0*/  LEA.HI R3, R3, R0, RZ, 0x7 ;  /* 0x0000000003037211 */ /* 0x000fe200078f38ff */
[----:B------:R-:W-:-:S03]  /*15f0*/  IMAD.IADD R0, R7, 0x1, R12 ;  /* 0x0000000107007824 */ /* 0x000fc600078e020c */
[----:B------:R-:W-:Y:S01]  /*1600*/  SHF.R.S32.HI R92, RZ, 0x7, R3 ;  /* 0x00000007ff5c7819 */ /* 0x000fe20000011403 */
[----:B--2---:R-:W-:Y:S06]  /*1610*/  @!P2 BRA `(.L_x_13978) ;  /* 0x000000000048a947 */ /* 0x004fec0003800000 */
        /* <DEDUP_REMOVED lines=11> */
.L_x_13980:
[----:B------:R-:W-:-:S13]  /*16d0*/  ISETP.NE.AND P0, PT, R13, 0x1, PT ;  /* 0x000000010d00780c */ /* 0x000fda0003f05270 */
[----:B------:R-:W1:Y:S02]  /*16e0*/  @P0 LDC.64 R4, c[0x0][0x9e8] ;  /* 0x00027a00ff040b82 */ /* 0x000e640000000a00 */
[----:B-1----:R-:W-:-:S05]  /*16f0*/  @P0 IMAD.HI.U32 R4, R3, R4, RZ ;  /* 0x0000000403040227 */ /* 0x002fca00078e00ff */
[----:B------:R-:W-:-:S07]  /*1700*/  @P0 SHF.R.U32.HI R3, RZ, R5, R4 ;  /* 0x00000005ff030219 */ /* 0x000fce0000011604 */
.L_x_13981:
[----:B------:R-:W-:Y:S05]  /*1710*/  BSYNC B0 ;  /* 0x0000000000007941 */ /* 0x000fea0003800000 */
.L_x_13979:
[----:B------:R-:W-:-:S05]  /*1720*/  IMAD R3, R3, R13, R13 ;  /* 0x0000000d03037224 */ /* 0x000fca00078e020d */
[----:B------:R-:W-:-:S07]  /*1730*/  VIMNMX R0, R0, R3, PT ;  /* 0x0000000300007248 */ /* 0x000fce0003fe0100 */
.L_x_13978:
        /* <DEDUP_REMOVED lines=20> */
.L_x_13984:
[----:B------:R-:W-:-:S13]  /*1880*/  ISETP.NE.AND P0, PT, R13, 0x1, PT ;  /* 0x000000010d00780c */ /* 0x000fda0003f05270 */
[----:B------:R-:W1:Y:S02]  /*1890*/  @P0 LDC.64 R6, c[0x0][0x9e8] ;  /* 0x00027a00ff060b82 */ /* 0x000e640000000a00 */
[----:B-1----:R-:W-:-:S05]  /*18a0*/  @P0 IMAD.HI.U32 R6, R3, R6, RZ ;  /* 0x0000000603060227 */ /* 0x002fca00078e00ff */
[----:B------:R-:W-:-:S07]  /*18b0*/  @P0 SHF.R.U32.HI R3, RZ, R7, R6 ;  /* 0x00000007ff030219 */ /* 0x000fce0000011606 */
.L_x_13985:
[----:B------:R-:W-:Y:S05]  /*18c0*/  BSYNC B0 ;  /* 0x0000000000007941 */ /* 0x000fea0003800000 */
.L_x_13983:
[----:B------:R-:W-:-:S05]  /*18d0*/  IMAD R3, R3, R13, RZ ;  /* 0x0000000d03037224 */ /* 0x000fca00078e02ff */
[----:B------:R-:W-:-:S07]  /*18e0*/  VIMNMX R4, R4, R3, !PT ;  /* 0x0000000304047248 */ /* 0x000fce0007fe0100 */
.L_x_13982:
        /* <DEDUP_REMOVED lines=31> */
[----:B0-----:R0:W1:Y:S01]  /*1ae0*/  LDC.64 R14, c[0x4][R0] ;  /* 0x01000000000e7b82 */ /* 0x0010620000000a00 */
        /* <DEDUP_REMOVED lines=11> */
.L_x_13988:
[----:B------:R-:W-:Y:S05]  /*1ba0*/  BSYNC B6 ;  /* 0x0000000000067941 */ /* 0x000fea0003800000 */
.L_x_13987:
        /* <DEDUP_REMOVED lines=20> */
.L_x_13990:
[----:B------:R-:W-:Y:S05]  /*1cf0*/  BSYNC B6 ;  /* 0x0000000000067941 */ /* 0x000fea0003800000 */
.L_x_13989:
[----:B------:R-:W-:Y:S01]  /*1d00*/  ULDC.64 UR4, c[0x0][0x9f8] ;  /* 0x00027e0000047ab9 */ /* 0x000fe20000000a00 */
[----:B------:R-:W2:Y:S01]  /*1d10*/  LDL R38, [R1+0x38] ;  /* 0x0000380001267983 */ /* 0x000ea20000100800 */
[----:B------:R-:W-:Y:S01]  /*1d20*/  ISETP.NE.U32.AND P0, PT, RZ, UR4, PT ;  /* 0x00000004ff007c0c */ /* 0x000fe2000bf05070 */
[----:B------:R-:W1:Y:S01]  /*1d30*/  LDC.64 R74, c[0x0][0x300] ;  /* 0x0000c000ff4a7b82 */ /* 0x000e620000000a00 */
[----:B0-----:R-:W-:Y:S01]  /*1d40*/  IMAD.IADD R14, R30, 0x1, R31 ;  /* 0x000000011e0e7824 */ /* 0x001fe200078e021f */
[----:B------:R-:W3:Y:S01]  /*1d50*/  LDL.LU R43, [R1] ;  /* 0x00000000012b7983 */ /* 0x000ee20000300800 */
[----:B------:R-:W-:Y:S01]  /*1d60*/  ISETP.NE.AND.EX P0, PT, RZ, UR5, PT, P0 ;  /* 0x00000005ff007c0c */ /* 0x000fe2000bf05300 */
[----:B------:R-:W-:Y:S01]  /*1d70*/  ULDC.64 UR6, c[0x0][0xa08] ;  /* 0x0002820000067ab9 */ /* 0x000fe20000000a00 */
[----:B------:R-:W-:Y:S01]  /*1d80*/  SHF.R.S32.HI R11, RZ, 0x1f, R34 ;  /* 0x0000001fff0b7819 */ /* 0x000fe20000011422 */
[----:B------:R-:W4:Y:S01]  /*1d90*/  LDL R36, [R1+0x3c] ;  /* 0x00003c0001247983 */ /* 0x000f220000100800 */
[----:B------:R-:W0:Y:S01]  /*1da0*/  S2R R42, SR_TID.X ;  /* 0x00000000002a7919 */ /* 0x000e220000002100 */
[----:B------:R-:W-:Y:S01]  /*1db0*/  SHF.R.S32.HI R41, RZ, 0x1f, R14 ;  /* 0x0000001fff297819 */ /* 0x000fe2000001140e */
[----:B------:R-:W-:Y:S01]  /*1dc0*/  ULDC.64 UR4, c[0x0][0x308] ;  /* 0x0000c20000047ab9 */ /* 0x000fe20000000a00 */
[----:B------:R-:W0:Y:S08]  /*1dd0*/  LDC R39, c[0x0][0x3f4] ;  /* 0x0000fd00ff277b82 */ /* 0x000e300000000800 */
[----:B------:R-:W1:Y:S08]  /*1de0*/  @P0 LDC.64 R4, c[0x0][0x9f8] ;  /* 0x00027e00ff040b82 */ /* 0x000e700000000a00 */
[----:B------:R-:W3:Y:S01]  /*1df0*/  LDC.64 R72, c[0x0][0x3f8] ;  /* 0x0000fe00ff487b82 */ /* 0x000ee20000000a00 */
[----:B-1----:R-:W-:-:S05]  /*1e00*/  @P0 IMAD.WIDE R4, R35, 0x4, R4 ;  /* 0x0000000423040825 */ /* 0x002fca00078e0204 */
[----:B------:R1:W4:Y:S01]  /*1e10*/  @P0 LDG.E R35, desc[UR38][R4.64] ;  /* 0x0000002604230981 */ /* 0x000322000c1e1900 */
[-C--:B------:R-:W-:Y:S01]  /*1e20*/  IMAD R0, R41, R74.reuse, RZ ;  /* 0x0000004a29007224 */ /* 0x080fe200078e02ff */
[----:B------:R-:W-:Y:S01]  /*1e30*/  ISETP.NE.U32.AND P0, PT, RZ, UR6, PT ;  /* 0x00000006ff007c0c */ /* 0x000fe2000bf05070 */
[C---:B------:R-:W-:Y:S01]  /*1e40*/  IMAD.WIDE.U32 R6, R14.reuse, R74, RZ ;  /* 0x0000004a0e067225 */ /* 0x040fe200078e00ff */
[----:B0-----:R-:W-:Y:S02]  /*1e50*/  SHF.R.U32.HI R40, RZ, 0x7, R42 ;  /* 0x00000007ff287819 */ /* 0x001fe4000001162a */
[----:B------:R-:W-:Y:S01]  /*1e60*/  ISETP.NE.AND.EX P0, PT, RZ, UR7, PT, P0 ;  /* 0x00000007ff007c0c */ /* 0x000fe2000bf05300 */
[----:B------:R-:W-:Y:S01]  /*1e70*/  IMAD R3, R14, R75, R0 ;  /* 0x0000004b0e037224 */ /* 0x000fe200078e0200 */
[C---:B------:R-:W-:Y:S01]  /*1e80*/  ISETP.NE.AND P6, PT, R40.reuse, 0x1, PT ;  /* 0x000000012800780c */ /* 0x040fe20003fc5270 */
[----:B------:R-:W-:Y:S01]  /*1e90*/  VIADD R65, R40, 0x8 ;  /* 0x0000000828417836 */ /* 0x000fe20000000000 */
[----:B------:R-:W-:Y:S01]  /*1ea0*/  SHF.R.S32.HI R19, RZ, 0x1f, R18 ;  /* 0x0000001fff137819 */ /* 0x000fe20000011412 */
[----:B------:R-:W-:Y:S01]  /*1eb0*/  IMAD.IADD R7, R7, 0x1, R3 ;  /* 0x0000000107077824 */ /* 0x000fe200078e0203 */
[----:B------:R-:W-:Y:S01]  /*1ec0*/  SHF.R.S32.HI R32, RZ, 0x1f, R17 ;  /* 0x0000001fff207819 */ /* 0x000fe20000011411 */
[----:B------:R-:W-:Y:S01]  /*1ed0*/  IMAD R3, R11, UR4, RZ ;  /* 0x000000040b037c24 */ /* 0x000fe2000f8e02ff */
[----:B------:R-:W-:Y:S01]  /*1ee0*/  SHF.R.S32.HI R153, RZ, 0x1f, R152 ;  /* 0x0000001fff997819 */ /* 0x000fe20000011498 */
[----:B-1----:R-:W-:-:S04]  /*1ef0*/  IMAD.WIDE.U32 R4, R34, UR4, R6 ;  /* 0x0000000422047c25 */ /* 0x002fc8000f8e0006 */
[----:B------:R-:W-:Y:S01]  /*1f00*/  IMAD R3, R34, UR5, R3 ;  /* 0x0000000522037c24 */ /* 0x000fe2000f8e0203 */
[----:B------:R-:W-:Y:S01]  /*1f10*/  ULDC.64 UR4, c[0x0][0x310] ;  /* 0x0000c40000047ab9 */ /* 0x000fe20000000a00 */
[----:B------:R-:W-:-:S04]  /*1f20*/  IMAD.WIDE.U32 R6, R17, R74, R18 ;  /* 0x0000004a11067225 */ /* 0x000fc800078e0012 */
[----:B------:R-:W-:Y:S02]  /*1f30*/  IMAD.IADD R5, R5, 0x1, R3 ;  /* 0x0000000105057824 */ /* 0x000fe400078e0203 */
[----:B------:R-:W-:Y:S02]  /*1f40*/  VIADD R40, R17, 0x60 ;  /* 0x0000006011287836 */ /* 0x000fe40000000000 */
[----:B------:R-:W-:Y:S02]  /*1f50*/  VIADD R42, R42, 0xffffff80 ;  /* 0xffffff802a2a7836 */ /* 0x000fe40000000000 */
[----:B------:R-:W-:Y:S02]  /*1f60*/  IMAD.SHL.U32 R40, R40, 0x40, RZ ;  /* 0x0000004028287824 */ /* 0x000fe400078e00ff */
[----:B------:R-:W-:Y:S02]  /*1f70*/  VIADD R67, R18, 0x20 ;  /* 0x0000002012437836 */ /* 0x000fe40000000000 */
[----:B------:R-:W-:Y:S01]  /*1f80*/  IMAD.SHL.U32 R64, R39, 0x2, RZ ;  /* 0x0000000227407824 */ /* 0x000fe200078e00ff */
[----:B------:R-:W-:-:S02]  /*1f90*/  LOP3.LUT R40, R40, 0x1c0, RZ, 0xc0, !PT ;  /* 0x000001c028287812 */ /* 0x000fc400078ec0ff */
[C---:B--2---:R-:W-:Y:S01]  /*1fa0*/  LOP3.LUT P1, RZ, R38.reuse, 0x4, RZ, 0xc0, !PT ;  /* 0x0000000426ff7812 */ /* 0x044fe2000782c0ff */
[----:B------:R-:W-:Y:S02]  /*1fb0*/  IMAD.SHL.U32 R71, R38, 0x40, RZ ;  /* 0x0000004026477824 */ /* 0x000fe400078e00ff */
[----:B------:R-:W-:Y:S01]  /*1fc0*/  VIADD R38, R17, 0x60 ;  /* 0x0000006011267836 */ /* 0x000fe20000000000 */
[----:B---3--:R-:W-:Y:S02]  /*1fd0*/  LOP3.LUT R43, R43, 0xfffffffb, RZ, 0xc0, !PT ;  /* 0xfffffffb2b2b7812 */ /* 0x008fe400078ec0ff */
[----:B------:R-:W-:Y:S02]  /*1fe0*/  LOP3.LUT R71, R71, 0x1c0, RZ, 0xc0, !PT ;  /* 0x000001c047477812 */ /* 0x000fe400078ec0ff */
[----:B------:R-:W-:Y:S02]  /*1ff0*/  SHF.R.S32.HI R66, RZ, 0x1f, R38 ;  /* 0x0000001fff427819 */ /* 0x000fe40000011426 */
[----:B------:R-:W-:-:S02]  /*2000*/  SHF.R.S32.HI R38, RZ, 0x1f, R42 ;  /* 0x0000001fff267819 */ /* 0x000fc4000001142a */
[----:B------:R-:W-:Y:S02]  /*2010*/  SHF.R.U32.HI R68, RZ, 0x3, R71 ;  /* 0x00000003ff447819 */ /* 0x000fe40000011647 */
[----:B------:R-:W-:Y:S02]  /*2020*/  @P1 LOP3.LUT R43, R43, 0x4, RZ, 0xfc, !PT ;  /* 0x000000042b2b1812 */ /* 0x000fe400078efcff */
[----:B------:R-:W-:-:S03]  /*2030*/  LEA.HI R38, R38, R42, RZ, 0x5 ;  /* 0x0000002a26267211 */ /* 0x000fc600078f28ff */
[----:B------:R0:W-:Y:S01]  /*2040*/  STL [R1], R43 ;  /* 0x0000002b01007387 */ /* 0x0001e20000100800 */
[----:B------:R-:W-:Y:S02]  /*2050*/  SHF.R.S32.HI R38, RZ, 0x5, R38 ;  /* 0x00000005ff267819 */ /* 0x000fe40000011426 */
[----:B----4-:R-:W-:Y:S02]  /*2060*/  SHF.R.S32.HI R0, RZ, 0x1f, R35 ;  /* 0x0000001fff007819 */ /* 0x010fe40000011423 */
[----:B------:R-:W-:Y:S02]  /*2070*/  SEL R35, R35, RZ, !P0 ;  /* 0x000000ff23237207 */ /* 0x000fe40004000000 */
[----:B------:R-:W-:-:S03]  /*2080*/  SEL R12, R0, RZ, !P0 ;  /* 0x000000ff000c7207 */ /* 0x000fc60004000000 */
[----:B------:R-:W-:Y:S02]  /*2090*/  IMAD.WIDE.U32 R8, R35, UR4, R4 ;  /* 0x0000000423087c25 */ /* 0x000fe4000f8e0004 */
[----:B------:R-:W1:Y:S02]  /*20a0*/  LDC.64 R4, c[0x0][0x408] ;  /* 0x00010200ff047b82 */ /* 0x000e640000000a00 */
[----:B------:R-:W-:Y:S01]  /*20b0*/  IMAD R0, R12, UR4, RZ ;  /* 0x000000040c007c24 */ /* 0x000fe2000f8e02ff */
[----:B------:R-:W-:-:S03]  /*20c0*/  IADD3 R77, P0, R8, R6, RZ ;  /* 0x00000006084d7210 */ /* 0x000fc60007f1e0ff */
[----:B------:R-:W-:Y:S01]  /*20d0*/  IMAD R3, R35, UR5, R0 ;  /* 0x0000000523037c24 */ /* 0x000fe2000f8e0200 */
[----:B------:R-:W-:Y:S05]  /*20e0*/  @!P6 WARPSYNC.ALL ;  /* 0x000000000000e948 */ /* 0x000fea0003800000 */
[----:B------:R-:W-:Y:S01]  /*20f0*/  ULDC.64 UR4, c[0x0][0x330] ;  /* 0x0000cc0000047ab9 */ /* 0x000fe20000000a00 */
[----:B------:R-:W-:Y:S02]  /*2100*/  IMAD R0, R32, R74, RZ ;  /* 0x0000004a20007224 */ /* 0x000fe400078e02ff */
[----:B------:R-:W-:Y:S02]  /*2110*/  IMAD R11, R11, UR4, RZ ;  /* 0x000000040b0b7c24 */ /* 0x000fe4000f8e02ff */
[----:B------:R-:W-:Y:S01]  /*2120*/  IMAD R13, R17, R75, R0 ;  /* 0x0000004b110d7224 */ /* 0x000fe200078e0200 */
[----:B------:R-:W-:Y:S01]  /*2130*/  SHF.L.U64.HI R75, R74, 0x7, R75 ;  /* 0x000000074a4b7819 */ /* 0x000fe2000001024b */
[----:B------:R-:W-:-:S02]  /*2140*/  IMAD.IADD R78, R9, 0x1, R3 ;  /* 0x00000001094e7824 */ /* 0x000fc400078e0203 */
[C---:B------:R-:W-:Y:S02]  /*2150*/  IMAD R15, R34.reuse, UR5, R11 ;  /* 0x00000005220f7c24 */ /* 0x040fe4000f8e020b */
[----:B------:R-:W-:Y:S01]  /*2160*/  IMAD.WIDE.U32 R10, R34, UR4, R18 ;  /* 0x00000004220a7c25 */ /* 0x000fe2000f8e0012 */
[----:B------:R-:W-:Y:S01]  /*2170*/  ULDC.64 UR4, c[0x0][0x338] ;  /* 0x0000ce0000047ab9 */ /* 0x000fe20000000a00 */
[----:B------:R-:W-:Y:S02]  /*2180*/  IADD3.X R76, R78, R7, R13, P0, !PT ;  /* 0x000000074e4c7210 */ /* 0x000fe400007fe40d */
[----:B------:R-:W-:Y:S01]  /*2190*/  IMAD R3, R12, UR4, RZ ;  /* 0x000000040c037c24 */ /* 0x000fe2000f8e02ff */
[----:B------:R-:W-:Y:S01]  /*21a0*/  ISETP.GE.AND P0, PT, R18, R39, PT ;  /* 0x000000271200720c */ /* 0x000fe20003f06270 */
[----:B------:R-:W-:Y:S01]  /*21b0*/  IMAD R0, R32, R72, RZ ;  /* 0x0000004820007224 */ /* 0x000fe200078e02ff */
[----:B-1----:R-:W-:Y:S01]  /*21c0*/  SHF.L.U64.HI R70, R4, 0x7, R5 ;  /* 0x0000000704467819 */ /* 0x002fe20000010205 */
[----:B------:R-:W-:Y:S01]  /*21d0*/  IMAD R37, R35, UR5, R3 ;  /* 0x0000000523257c24 */ /* 0x000fe2000f8e0203 */
[----:B------:R-:W-:Y:S01]  /*21e0*/  SEL R3, R39, RZ, P0 ;  /* 0x000000ff27037207 */ /* 0x000fe20000000000 */
[----:B------:R-:W-:-:S02]  /*21f0*/  IMAD.IADD R11, R11, 0x1, R15 ;  /* 0x000000010b0b7824 */ /* 0x000fc400078e020f */
[----:B------:R-:W-:Y:S02]  /*2200*/  IMAD R15, R17, R73, R0 ;  /* 0x00000049110f7224 */ /* 0x000fe400078e0200 */
[----:B------:R-:W-:Y:S01]  /*2210*/  IMAD.WIDE.U32 R58, R35, UR4, R10 ;  /* 0x00000004233a7c25 */ /* 0x000fe2000f8e000a */
[----:B------:R-:W-:Y:S02]  /*2220*/  ULDC UR4, c[0x0][0x2f4] ;  /* 0x0000bd0000047ab9 */ /* 0x000fe40000000800 */
[----:B------:R-:W-:Y:S01]  /*2230*/  ISETP.GE.AND P2, PT, R67, UR4, PT ;  /* 0x0000000443007c0c */ /* 0x000fe2000bf46270 */
[----:B------:R-:W-:Y:S02]  /*2240*/  IMAD R0, R32, R4, RZ ;  /* 0x0000000420007224 */ /* 0x000fe400078e02ff */
[----:B------:R-:W-:Y:S02]  /*2250*/  IMAD.IADD R3, R18, 0x1, R3 ;  /* 0x0000000112037824 */ /* 0x000fe400078e0203 */
[----:B------:R-:W-:-:S04]  /*2260*/  IMAD.WIDE.U32 R6, R17, R72, R152 ;  /* 0x0000004811067225 */ /* 0x000fc800078e0098 */
[----:B------:R-:W-:-:S04]  /*2270*/  IMAD.WIDE.U32 R10, R17, R72, R18 ;  /* 0x00000048110a7225 */ /* 0x000fc800078e0012 */
[----:B------:R-:W-:-:S04]  /*2280*/  IMAD.WIDE.U32 R30, R17, R4, R152 ;  /* 0x00000004111e7225 */ /* 0x000fc800078e0098 */
[C---:B------:R-:W-:Y:S01]  /*2290*/  IMAD R21, R17.reuse, R5, R0 ;  /* 0x0000000511157224 */ /* 0x040fe200078e0200 */
[----:B------:R-:W-:Y:S01]  /*22a0*/  SHF.R.S32.HI R0, RZ, 0x1f, R3 ;  /* 0x0000001fff007819 */ /* 0x000fe20000011403 */
[----:B------:R-:W-:-:S03]  /*22b0*/  IMAD.WIDE.U32 R12, R17, R4, R18 ;  /* 0x00000004110c7225 */ /* 0x000fc600078e0012 */
[----:B------:R-:W-:Y:S01]  /*22c0*/  LEA.HI R0, R0, R3, RZ, 0x3 ;  /* 0x0000000300007211 */ /* 0x000fe200078f18ff */
[----:B------:R-:W-:Y:S02]  /*22d0*/  IMAD.IADD R7, R7, 0x1, R15 ;  /* 0x0000000107077824 */ /* 0x000fe400078e020f */
[----:B------:R-:W-:Y:S01]  /*22e0*/  IMAD.IADD R11, R15, 0x1, R11 ;  /* 0x000000010f0b7824 */ /* 0x000fe200078e020b */
[----:B-----5:R-:W-:Y:S01]  /*22f0*/  SHF.R.S32.HI R15, RZ, 0x1f, R24 ;  /* 0x0000001fff0f7819 */ /* 0x020fe20000011418 */
[----:B------:R-:W-:Y:S02]  /*2300*/  IMAD.IADD R31, R31, 0x1, R21 ;  /* 0x000000011f1f7824 */ /* 0x000fe400078e0215 */
[----:B------:R-:W-:Y:S02]  /*2310*/  IMAD.IADD R13, R21, 0x1, R13 ;  /* 0x00000001150d7824 */ /* 0x000fe400078e020d */
[C---:B------:R-:W-:Y:S02]  /*2320*/  IMAD R3, R15.reuse, R72, RZ ;  /* 0x000000480f037224 */ /* 0x040fe400078e02ff */
[----:B------:R-:W-:-:S02]  /*2330*/  IMAD R15, R15, R4, RZ ;  /* 0x000000040f0f7224 */ /* 0x000fc400078e02ff */
[----:B------:R-:W-:-:S04]  /*2340*/  IMAD.WIDE.U32 R30, R24, R4, R30 ;  /* 0x00000004181e7225 */ /* 0x000fc800078e001e */
[----:B------:R-:W-:-:S04]  /*2350*/  IMAD.WIDE.U32 R20, R24, R4, R12 ;  /* 0x0000000418147225 */ /* 0x000fc800078e000c */
[----:B------:R-:W-:Y:S01]  /*2360*/  IMAD.SHL.U32 R69, R4, 0x80, RZ ;  /* 0x0000008004457824 */ /* 0x000fe200078e00ff */
[----:B------:R-:W-:Y:S01]  /*2370*/  LOP3.LUT R4, R40, 0x38, R0, 0xf8, !PT ;  /* 0x0000003828047812 */ /* 0x000fe200078ef800 */
[----:B------:R-:W-:Y:S02]  /*2380*/  VIADD R40, R17, 0x60 ;  /* 0x0000006011287836 */ /* 0x000fe40000000000 */
[----:B------:R-:W-:Y:S01]  /*2390*/  IMAD R61, R24, R73, R3 ;  /* 0x00000049183d7224 */ /* 0x000fe200078e0203 */
[----:B------:R-:W-:Y:S01]  /*23a0*/  LOP3.LUT R3, R71, 0x18, R18, 0xf8, !PT ;  /* 0x0000001847037812 */ /* 0x000fe200078ef812 */
[----:B------:R-:W-:Y:S01]  /*23b0*/  IMAD.SHL.U32 R40, R40, 0x40, RZ ;  /* 0x0000004028287824 */ /* 0x000fe200078e00ff */
[----:B------:R-:W-:Y:S01]  /*23c0*/  SHF.L.U64.HI R73, R72, 0x7, R73 ;  /* 0x0000000748497819 */ /* 0x000fe20000010249 */
[----:B------:R-:W-:Y:S01]  /*23d0*/  IMAD.WIDE.U32 R34, R24, R72, R10 ;  /* 0x0000004818227225 */ /* 0x000fe200078e000a */
[----:B------:R-:W-:Y:S02]  /*23e0*/  LOP3.LUT R3, R3, R68, RZ, 0x3c, !PT ;  /* 0x0000004403037212 */ /* 0x000fe400078e3cff */
[----:B------:R-:W-:Y:S01]  /*23f0*/  LOP3.LUT R40, R40, 0x1c0, RZ, 0xc0, !PT ;  /* 0x000001c028287812 */ /* 0x000fe200078ec0ff */
[----:B------:R-:W-:Y:S01]  /*2400*/  IMAD.WIDE.U32 R56, R24, R72, R6 ;  /* 0x0000004818387225 */ /* 0x000fe200078e0006 */
[----:B------:R-:W-:-:S02]  /*2410*/  IADD3 R10, P1, R17, R14, RZ ;  /* 0x0000000e110a7210 */ /* 0x000fc40007f3e0ff */
[----:B------:R-:W-:Y:S01]  /*2420*/  SHF.R.U32.HI R40, RZ, 0x3, R40 ;  /* 0x00000003ff287819 */ /* 0x000fe20000011628 */
[----:B------:R-:W-:Y:S01]  /*2430*/  IMAD R63, R38, 0x200, R3 ;  /* 0x00000200263f7824 */ /* 0x000fe200078e0203 */
[--C-:B------:R-:W-:Y:S01]  /*2440*/  LOP3.LUT R3, R71, 0x38, R0.reuse, 0xf8, !PT ;  /* 0x0000003847037812 */ /* 0x100fe200078ef800 */
[----:B------:R-:W-:Y:S01]  /*2450*/  IMAD R15, R24, R5, R15 ;  /* 0x00000005180f7224 */ /* 0x000fe200078e020f */
[----:B------:R-:W-:Y:S01]  /*2460*/  LOP3.LUT R12, R4, R40, RZ, 0x3c, !PT ;  /* 0x00000028040c7212 */ /* 0x000fe200078e3cff */
[----:B------:R-:W-:Y:S01]  /*2470*/  IMAD.X R11, R32, 0x1, R41, P1 ;  /* 0x00000001200b7824 */ /* 0x000fe200008e0629 */
[----:B------:R-:W-:Y:S01]  /*2480*/  LOP3.LUT R3, R3, R68, RZ, 0x3c, !PT ;  /* 0x0000004403037212 */ /* 0x000fe200078e3cff */
[----:B------:R-:W-:Y:S01]  /*2490*/  IMAD.IADD R62, R57, 0x1, R61 ;  /* 0x00000001393e7824 */ /* 0x000fe200078e023d */
[----:B------:R-:W-:Y:S01]  /*24a0*/  LOP3.LUT R7, R0, 0xfffffff8, RZ, 0xc0, !PT ;  /* 0xfffffff800077812 */ /* 0x000fe200078ec0ff */
[----:B------:R-:W-:Y:S01]  /*24b0*/  IMAD.SHL.U32 R74, R74, 0x80, RZ ;  /* 0x000000804a4a7824 */ /* 0x000fe200078e00ff */
[----:B------:R-:W-:Y:S01]  /*24c0*/  SHF.R.S32.HI R6, RZ, 0x3, R0 ;  /* 0x00000003ff067819 */ /* 0x000fe20000011400 */
[----:B------:R-:W-:Y:S01]  /*24d0*/  IMAD R4, R38, 0x200, R3 ;  /* 0x0000020026047824 */ /* 0x000fe200078e0203 */
[----:B------:R-:W-:Y:S01]  /*24e0*/  ISETP.GE.AND P1, PT, R18, UR4, PT ;  /* 0x0000000412007c0c */ /* 0x000fe2000bf26270 */
[----:B------:R-:W-:Y:S01]  /*24f0*/  IMAD.SHL.U32 R72, R72, 0x80, RZ ;  /* 0x0000008048487824 */ /* 0x000fe200078e00ff */
[----:B------:R-:W-:Y:S01]  /*2500*/  SHF.R.S32.HI R5, RZ, 0x1f, R7 ;  /* 0x0000001fff057819 */ /* 0x000fe20000011407 */
[----:B------:R-:W-:-:S02]  /*2510*/  IMAD.IADD R61, R61, 0x1, R35 ;  /* 0x000000013d3d7824 */ /* 0x000fc400078e0223 */
[----:B------:R-:W-:Y:S02]  /*2520*/  IMAD.IADD R60, R31, 0x1, R15 ;  /* 0x000000011f3c7824 */ /* 0x000fe400078e020f */
[----:B------:R-:W-:Y:S02]  /*2530*/  IMAD.IADD R32, R15, 0x1, R21 ;  /* 0x000000010f207824 */ /* 0x000fe400078e0215 */
[----:B------:R-:W-:Y:S02]  /*2540*/  IMAD.IADD R3, R36, 0x1, R12 ;  /* 0x0000000124037824 */ /* 0x000fe400078e020c */
[----:B------:R-:W-:Y:S01]  /*2550*/  IMAD.IADD R0, R59, 0x1, R37 ;  /* 0x000000013b007824 */ /* 0x000fe200078e0225 */
[----:B0-----:R-:W-:Y:S06]  /*2560*/  @!P6 BAR.SYNC.DEFER_BLOCKING 0x9, 0x100 ;  /* 0x024400000000eb1d */ /* 0x001fec0000010000 */
.L_x_14040:
[----:B------:R-:W2:Y:S01]  /*2570*/  LDL R39, [R1+0x38] ;  /* 0x0000380001277983 */ /* 0x000ea20000100800 */
[----:B0-----:R-:W0:Y:S03]  /*2580*/  LDC.64 R86, c[0x0][0x300] ;  /* 0x0000c000ff567b82 */ /* 0x001e260000000a00 */
[----:B------:R-:W3:Y:S01]  /*2590*/  LDL.LU R38, [R1] ;  /* 0x0000000001267983 */ /* 0x000ee20000300800 */
[----:B------:R-:W-:Y:S01]  /*25a0*/  VIADD R36, R26, 0xffffffff ;  /* 0xffffffff1a247836 */ /* 0x000fe20000000000 */
[----:B------:R-:W-:Y:S05]  /*25b0*/  YIELD ;  /* 0x0000000000007946 */ /* 0x000fea0003800000 */
[----:B------:R-:W1:Y:S01]  /*25c0*/  LDC.64 R80, c[0x0][0x2e8] ;  /* 0x0000ba00ff507b82 */ /* 0x000e620000000a00 */
[----:B------:R-:W-:Y:S01]  /*25d0*/  SHF.R.S32.HI R79, RZ, 0x1f, R36 ;  /* 0x0000001fff4f7819 */ /* 0x000fe20000011424 */
[-C--:B------:R-:W-:Y:S01]  /*25e0*/  IMAD R13, R75, R36.reuse, RZ ;  /* 0x000000244b0d7224 */ /* 0x080fe200078e02ff */
[----:B------:R-:W-:Y:S01]  /*25f0*/  BSSY B0, `(.L_x_13991) ;  /* 0x0000301000007945 */ /* 0x000fe20003800000 */
[----:B------:R-:W-:-:S04]  /*2600*/  IMAD.WIDE.U32 R14, R74, R36, RZ ;  /* 0x000000244a0e7225 */ /* 0x000fc800078e00ff */
[----:B------:R-:W-:Y:S01]  /*2610*/  IMAD R13, R79, R74, R13 ;  /* 0x0000004a4f0d7224 */ /* 0x000fe200078e020d */
[----:B------:R-:W-:Y:S01]  /*2620*/  IADD3 R26, P3, R77, R14, RZ ;  /* 0x0000000e4d1a7210 */ /* 0x000fe20007f7e0ff */
[----:B------:R-:W-:Y:S01]  /*2630*/  IMAD.MOV.U32 R84, RZ, RZ, R14 ;  /* 0x000000ffff547224 */ /* 0x000fe200078e000e */
[----:B------:R-:W4:Y:S01]  /*2640*/  LDC R88, c[0x0][0x3f4] ;  /* 0x0000fd00ff587b82 */ /* 0x000f220000000800 */
[----:B------:R-:W-:Y:S02]  /*2650*/  IMAD.IADD R85, R15, 0x1, R13 ;  /* 0x000000010f557824 */ /* 0x000fe400078e020d */
[----:B0-----:R-:W-:Y:S02]  /*2660*/  IMAD R37, R87, 0x60, RZ ;  /* 0x0000006057257824 */ /* 0x001fe400078e02ff */
[----:B------:R-:W-:-:S03]  /*2670*/  IMAD.WIDE.U32 R12, R86, 0x60, R84 ;  /* 0x00000060560c7825 */ /* 0x000fc600078e0054 */
[----:B------:R-:W-:Y:S01]  /*2680*/  IADD3 R15, P4, R77, R12, RZ ;  /* 0x0000000c4d0f7210 */ /* 0x000fe20007f9e0ff */
[----:B------:R-:W-:-:S03]  /*2690*/  IMAD R12, R22, 0x2000, R63 ;  /* 0x00002000160c7824 */ /* 0x000fc600078e023f */
[----:B------:R-:W-:Y:S01]  /*26a0*/  IADD3.X R14, R76, R13, R37, P4, !PT ;  /* 0x0000000d4c0e7210 */ /* 0x000fe200027fe425 */
[----:B------:R-:W-:Y:S01]  /*26b0*/  IMAD.X R13, R85, 0x1, R76, P3 ;  /* 0x00000001550d7824 */ /* 0x000fe200018e064c */
[CC--:B-1----:R-:W-:Y:S01]  /*26c0*/  LEA R40, P4, R15.reuse, R80.reuse, 0x1 ;  /* 0x000000500f287211 */ /* 0x0c2fe200078808ff */
[----:B------:R-:W-:Y:S01]  /*26d0*/  VIADD R82, R12, 0x20 ;  /* 0x000000200c527836 */ /* 0x000fe20000000000 */
[----:B------:R-:W-:Y:S01]  /*26e0*/  LEA R42, P3, R26, R80, 0x1 ;  /* 0x000000501a2a7211 */ /* 0x000fe200078608ff */
[----:B------:R-:W-:Y:S01]  /*26f0*/  IMAD R83, R12, 0x2, R25 ;  /* 0x000000020c537824 */ /* 0x000fe200078e0219 */
[----:B------:R-:W-:Y:S02]  /*2700*/  LEA.HI.X R41, R15, R81, R14, 0x1, P4 ;  /* 0x000000510f297211 */ /* 0x000fe400020f0c0e */
[----:B------:R-:W-:Y:S02]  /*2710*/  ISETP.GT.AND P4, PT, R36, R27, PT ;  /* 0x0000001b2400720c */ /* 0x000fe40003f84270 */
[----:B------:R-:W-:Y:S01]  /*2720*/  LEA.HI.X R43, R26, R81, R13, 0x1, P3 ;  /* 0x000000511a2b7211 */ /* 0x000fe200018f0c0d */
[----:B------:R-:W-:Y:S01]  /*2730*/  IMAD.MOV.U32 R26, RZ, RZ, R36 ;  /* 0x000000ffff1a7224 */ /* 0x000fe200078e0024 */
[----:B----4-:R-:W-:-:S02]  /*2740*/  ISETP.GE.AND P3, PT, R88, 0x1, PT ;  /* 0x000000015800780c */ /* 0x010fc40003f66270 */
[----:B--2---:R-:W-:Y:S02]  /*2750*/  LOP3.LUT P5, RZ, R39, 0x4, RZ, 0xc0, !PT ;  /* 0x0000000427ff7812 */ /* 0x004fe400078ac0ff */
[----:B---3--:R-:W-:-:S05]  /*2760*/  LOP3.LUT R38, R38, 0xfffffffd, RZ, 0xc0, !PT ;  /* 0xfffffffd26267812 */ /* 0x008fca00078ec0ff */
[----:B------:R-:W-:-:S05]  /*2770*/  @P4 LOP3.LUT R38, R38, 0x2, RZ, 0xfc, !PT ;  /* 0x0000000226264812 */ /* 0x000fca00078efcff */
[----:B------:R0:W-:Y:S01]  /*2780*/  STL [R1], R38 ;  /* 0x0000002601007387 */ /* 0x0001e20000100800 */
[----:B------:R-:W-:-:S04]  /*2790*/  @P5 VIADD R82, R12, 0xffffffe0 ;  /* 0xffffffe00c525836 */ /* 0x000fc80000000000 */
[----:B------:R-:W-:Y:S01]  /*27a0*/  IMAD R82, R82, 0x2, R25 ;  /* 0x0000000252527824 */ /* 0x000fe200078e0219 */
[----:B------:R-:W-:Y:S06]  /*27b0*/  @!P3 BRA `(.L_x_13992) ;  /* 0x0000002c0020b947 */ /* 0x000fec0003800000 */
[----:B------:R-:W-:Y:S01]  /*27c0*/  ULDC.U8 UR4, c[0x0][0x410] ;  /* 0x0001040000047ab9 */ /* 0x000fe20000000000 */
[-C--:B------:R-:W-:Y:S01]  /*27d0*/  IMAD R13, R73, R36.reuse, RZ ;  /* 0x00000024490d7224 */ /* 0x080fe200078e02ff */
[----:B------:R-:W-:Y:S01]  /*27e0*/  ISETP.NE.AND P3, PT, RZ, UR4, PT ;  /* 0x00000004ff007c0c */ /* 0x000fe2000bf65270 */
[----:B------:R-:W-:Y:S02]  /*27f0*/  IMAD R12, R70, R36, RZ ;  /* 0x00000024460c7224 */ /* 0x000fe400078e02ff */
[C---:B------:R-:W-:Y:S02]  /*2800*/  IMAD R13, R79.reuse, R72, R13 ;  /* 0x000000484f0d7224 */ /* 0x040fe400078e020d */
        /* <DEDUP_REMOVED lines=8> */
[----:B------:R1:W5:Y:S01]  /*2890*/  LDL R91, [R1+0x14] ;  /* 0x00001400015b7983 */ /* 0x0003620000100800 */
[----:B------:R-:W-:Y:S01]  /*28a0*/  ISETP.GE.AND P4, PT, R17, R90, PT ;  /* 0x0000005a1100720c */ /* 0x000fe20003f86270 */
[----:B------:R-:W-:Y:S01]  /*28b0*/  BSSY B1, `(.L_x_13994) ;  /* 0x000001e000017945 */ /* 0x000fe20003800000 */
[----:B------:R-:W-:Y:S02]  /*28c0*/  CS2R R36, SRZ ;  /* 0x0000000000247805 */ /* 0x000fe4000001ff00 */
[----:B------:R-:W-:Y:S02]  /*28d0*/  CS2R R52, SRZ ;  /* 0x0000000000347805 */ /* 0x000fe4000001ff00 */
[----:B------:R-:W-:Y:S02]  /*28e0*/  CS2R R80, SRZ ;  /* 0x0000000000507805 */ /* 0x000fe4000001ff00 */
[----:B------:R-:W-:Y:S02]  /*28f0*/  CS2R R54, SRZ ;  /* 0x0000000000367805 */ /* 0x000fe4000001ff00 */
[----:B------:R-:W-:-:S02]  /*2900*/  CS2R R44, SRZ ;  /* 0x00000000002c7805 */ /* 0x000fc4000001ff00 */
[----:B0-----:R-:W-:Y:S02]  /*2910*/  CS2R R38, SRZ ;  /* 0x0000000000267805 */ /* 0x001fe4000001ff00 */
[----:B------:R-:W-:Y:S02]  /*2920*/  CS2R R46, SRZ ;  /* 0x00000000002e7805 */ /* 0x000fe4000001ff00 */
[----:B------:R-:W-:Y:S01]  /*2930*/  CS2R R84, SRZ ;  /* 0x0000000000547805 */ /* 0x000fe2000001ff00 */
[----:B-1----:R-:W-:Y:S06]  /*2940*/  @P4 BRA `(.L_x_13995) ;  /* 0x0000000000504947 */ /* 0x002fec0003800000 */
        /* <DEDUP_REMOVED lines=16> */
[----:B------:R0:W5:Y:S02]  /*2a50*/  @!P3 LDG.E.64 R84, desc[UR38][R14.64] ;  /* 0x000000260e54b981 */ /* 0x000164000c1e1b00 */
[----:B-----5:R-:W-:-:S13]  /*2a60*/  ISETP.GE.AND P3, PT, R91, R88, PT ;  /* 0x000000585b00720c */ /* 0x020fda0003f66270 */
[----:B------:R0:W5:Y:S04]  /*2a70*/  @!P3 LDG.E.64 R52, desc[UR38][R12.64+0x20] ;  /* 0x000020260c34b981 */ /* 0x000168000c1e1b00 */
[----:B------:R0:W5:Y:S02]  /*2a80*/  @!P3 LDG.E.64 R54, desc[UR38][R14.64+0x20] ;  /* 0x000020260e36b981 */ /* 0x000164000c1e1b00 */
.L_x_13995:
[----:B------:R-:W-:Y:S05]  /*2a90*/  BSYNC B1 ;  /* 0x0000000000017941 */ /* 0x000fea0003800000 */
.L_x_13994:
        /* <DEDUP_REMOVED lines=34> */
.L_x_13997:
[----:B------:R-:W-:Y:S05]  /*2cc0*/  BSYNC B1 ;  /* 0x0000000000017941 */ /* 0x000fea0003800000 */
.L_x_13996:
[----:B0-----:R-:W-:Y:S01]  /*2cd0*/  IMAD.MOV.U32 R12, RZ, RZ, R80 ;  /* 0x000000ffff0c7224 */ /* 0x001fe200078e0050 */
        /* <DEDUP_REMOVED lines=33> */
.L_x_13998:
[----:B------:R-:W2:Y:S01]  /*2ef0*/  LDL R12, [R1+0x10] ;  /* 0x00001000010c7983 */ /* 0x000ea20000100800 */
[----:B------:R-:W-:Y:S01]  /*2f00*/  IMAD R79, R22, 0x8, R2 ;  /* 0x00000008164f7824 */ /* 0x000fe200078e0202 */
[----:B------:R-:W-:Y:S01]  /*2f10*/  BSSY B1, `(.L_x_13999) ;  /* 0x0000004000017945 */ /* 0x000fe20003800000 */
[----:B--2---:R-:W-:-:S04]  /*2f20*/  SHF.L.U32 R91, R12, 0x1f, RZ ;  /* 0x0000001f0c5b7819 */ /* 0x004fc800000006ff */
[----:B------:R-:W0:Y:S02]  /*2f30*/  SYNCS.PHASECHK.TRANS64.TRYWAIT P6, [R79+URZ+0x16890], R91 ;  /* 0x0168905b4f0075a7 */ /* 0x000e2400080c017f */
[----:B0-----:R-:W-:Y:S05]  /*2f40*/  @!P6 BRA `(.L_x_14000) ;  /* 0x000001a800c4e947 */ /* 0x001fea0003800000 */
.L_x_14325:
[----:B------:R-:W-:Y:S05]  /*2f50*/  BSYNC B1 ;  /* 0x0000000000017941 */ /* 0x000fea0003800000 */
.L_x_13999:
        /* <DEDUP_REMOVED lines=8> */
[----:B------:R-:W-:Y:S02]  /*2fe0*/  SHF.R.U64 R103, R84, 0x10, R85 ;  /* 0x0000001054677819 */ /* 0x000fe40000001255 */
[----:B------:R-:W-:Y:S02]  /*2ff0*/  SHF.R.U64 R99, R80, 0x10, R81 ;  /* 0x0000001050637819 */ /* 0x000fe40000001251 */
[----:B------:R-:W-:Y:S02]  /*3000*/  SHF.R.U32.HI R105, RZ, 0x10, R85 ;  /* 0x00000010ff697819 */ /* 0x000fe40000011655 */
[----:B------:R-:W-:Y:S02]  /*3010*/  PRMT R103, R51, 0x5432, R103 ;  /* 0x0000543233677816 */ /* 0x000fe40000000067 */
[----:B------:R-:W-:Y:S01]  /*3020*/  SHF.R.U32.HI R101, RZ, 0x10, R81 ;  /* 0x00000010ff657819 */ /* 0x000fe20000011651 */
[----:B--2---:R-:W-:Y:S01]  /*3030*/  IMAD.U32 R81, R14, 0x10000, RZ ;  /* 0x000100000e517824 */ /* 0x004fe200078e00ff */
        /* <DEDUP_REMOVED lines=14> */
[----:B------:R-:W-:-:S02]  /*3120*/  IMAD.U32 R102, R101, 0x10000, RZ ;  /* 0x0001000065667824 */ /* 0x000fc400078e00ff */
[----:B------:R-:W-:Y:S01]  /*3130*/  FMUL.FTZ R107, R84, R100 ;  /* 0x00000064546b7220 */ /* 0x000fe20000410000 */
[----:B------:R-:W-:Y:S01]  /*3140*/  FMUL.FTZ R84, R85, R106 ;  /* 0x0000006a55547220 */ /* 0x000fe20000410000 */
[----:B------:R-:W-:Y:S01]  /*3150*/  FFMA.FTZ R108, R15, R100, -R108 ;  /* 0x000000640f6c7223 */ /* 0x000fe2000001086c */
[C---:B------:R-:W-:Y:S02]  /*3160*/  IMAD.U32 R13, R12.reuse, 0x10000, RZ ;  /* 0x000100000c0d7824 */ /* 0x040fe400078e00ff */
[-C--:B------:R-:W-:Y:S01]  /*3170*/  FMUL.FTZ R100, R85, R102.reuse ;  /* 0x0000006655647220 */ /* 0x080fe20000410000 */
[----:B------:R-:W-:Y:S01]  /*3180*/  LOP3.LUT R101, R101, 0xffff0000, RZ, 0xc0, !PT ;  /* 0xffff000065657812 */ /* 0x000fe200078ec0ff */
[----:B------:R-:W-:Y:S01]  /*3190*/  FFMA.FTZ R84, R81, R102, -R84 ;  /* 0x0000006651547223 */ /* 0x000fe20000010854 */
[----:B------:R-:W-:Y:S01]  /*31a0*/  LOP3.LUT R12, R12, 0xffff0000, RZ, 0xc0, !PT ;  /* 0xffff00000c0c7812 */ /* 0x000fe200078ec0ff */
[----:B------:R-:W-:Y:S02]  /*31b0*/  IMAD.U32 R99, R99, 0x10000, RZ ;  /* 0x0001000063637824 */ /* 0x000fe400078e00ff */
[----:B------:R-:W-:Y:S01]  /*31c0*/  FFMA.FTZ R107, R15, R104, R107 ;  /* 0x000000680f6b7223 */ /* 0x000fe2000001006b */
        /* <DEDUP_REMOVED lines=14> */
.L_x_14006:
[----:B------:R-:W-:Y:S05]  /*32b0*/  BSYNC B3 ;  /* 0x0000000000037941 */ /* 0x000fea0003800000 */
.L_x_14005:
[----:B--2---:R1:W-:Y:S02]  /*32c0*/  STG.E.128 desc[UR38][R42.64], R12 ;  /* 0x0000000c2a007986 */ /* 0x0043e4000c101d26 */
.L_x_14004:
[----:B------:R-:W-:Y:S05]  /*32d0*/  BSYNC B2 ;  /* 0x0000000000027941 */ /* 0x000fea0003800000 */
.L_x_14003:
[----:B------:R-:W-:Y:S05]  /*32e0*/  @P2 BRA `(.L_x_14002) ;  /* 0x0000000000d42947 */ /* 0x000fea0003800000 */
[----:B------:R-:W2:Y:S01]  /*32f0*/  LDL R80, [R1+0x14] ;  /* 0x0000140001507983 */ /* 0x000ea20000100800 */
[----:B------:R-:W-:Y:S03]  /*3300*/  BSSY B2, `(.L_x_14007) ;  /* 0x0000032000027945 */ /* 0x000fe60003800000 */
[----:B-1----:R1:W3:Y:S01]  /*3310*/  LDS.128 R12, [R82+0xe000] ;  /* 0x00e00000520c7984 */ /* 0x0022e20000000c00 */
[----:B--2---:R-:W-:-:S13]  /*3320*/  ISETP.GE.AND P4, PT, R80, R88, PT ;  /* 0x000000585000720c */ /* 0x004fda0003f86270 */
[----:B-1-3--:R-:W-:Y:S05]  /*3330*/  @P4 BRA `(.L_x_14008) ;  /* 0x0000000000b84947 */ /* 0x00afea0003800000 */
[----:B------:R-:W-:Y:S02]  /*3340*/  SHF.R.U32.HI R80, RZ, 0x10, R55 ;  /* 0x00000010ff507819 */ /* 0x000fe40000011637 */
[----:B------:R-:W-:Y:S02]  /*3350*/  SHF.R.U32.HI R84, RZ, 0x10, R53 ;  /* 0x00000010ff547819 */ /* 0x000fe40000011635 */
[----:B------:R-:W-:Y:S01]  /*3360*/  SHF.R.U64 R81, R54, 0x10, R55 ;  /* 0x0000001036517819 */ /* 0x000fe20000001237 */
[----:B------:R-:W-:Y:S01]  /*3370*/  IMAD.U32 R54, R15, 0x10000, RZ ;  /* 0x000100000f367824 */ /* 0x000fe200078e00ff */
        /* <DEDUP_REMOVED lines=42> */
.L_x_14008:
[----:B------:R-:W-:Y:S05]  /*3620*/  BSYNC B2 ;  /* 0x0000000000027941 */ /* 0x000fea0003800000 */
.L_x_14007:
[----:B------:R2:W-:Y:S02]  /*3630*/  STG.E.128 desc[UR38][R42.64+0x40], R12 ;  /* 0x0000400c2a007986 */ /* 0x0005e4000c101d26 */
.L_x_14002:
[----:B------:R-:W-:Y:S05]  /*3640*/  BSYNC B1 ;  /* 0x0000000000017941 */ /* 0x000fea0003800000 */
.L_x_14001:
        /* <DEDUP_REMOVED lines=53> */
.L_x_14013:
[----:B------:R-:W-:Y:S05]  /*39a0*/  BSYNC B2 ;  /* 0x0000000000027941 */ /* 0x000fea0003800000 */
.L_x_14012:
[----:B--2---:R3:W-:Y:S02]  /*39b0*/  STG.E.128 desc[UR38][R40.64], R12 ;  /* 0x0000000c28007986 */ /* 0x0047e4000c101d26 */
.L_x_14011:
[----:B------:R-:W-:Y:S05]  /*39c0*/  BSYNC B1 ;  /* 0x0000000000017941 */ /* 0x000fea0003800000 */
.L_x_14010:
[----:B------:R-:W-:Y:S05]  /*39d0*/  @P2 BRA `(.L_x_14009) ;  /* 0x0000001c00082947 */ /* 0x000fea0003800000 */
[----:B-12---:R-:W2:Y:S01]  /*39e0*/  LDL R42, [R1+0x14] ;  /* 0x00001400012a7983 */ /* 0x006ea20000100800 */
[----:B------:R-:W-:Y:S03]  /*39f0*/  BSSY B1, `(.L_x_14014) ;  /* 0x0000032000017945 */ /* 0x000fe60003800000 */
[----:B---3--:R1:W3:Y:S01]  /*3a00*/  LDS.128 R12, [R82+0x11000] ;  /* 0x01100000520c7984 */ /* 0x0082e20000000c00 */
        /* <DEDUP_REMOVED lines=48> */
.L_x_14015:
[----:B------:R-:W-:Y:S05]  /*3d10*/  BSYNC B1 ;  /* 0x0000000000017941 */ /* 0x000fea0003800000 */
.L_x_14014:
[----:B------:R4:W-:Y:S01]  /*3d20*/  STG.E.128 desc[UR38][R40.64+0x40], R12 ;  /* 0x0000400c28007986 */ /* 0x0009e2000c101d26 */
[----:B------:R-:W-:Y:S05]  /*3d30*/  BRA `(.L_x_14009) ;  /* 0x0000001800307947 */ /* 0x000fea0003800000 */
.L_x_13993:
[C---:B------:R-:W-:Y:S02]  /*3d40*/  ISETP.GE.AND P3, PT, R17.reuse, R90, PT ;  /* 0x0000005a1100720c */ /* 0x040fe40003f66270 */
[----:B0-----:R-:W-:Y:S02]  /*3d50*/  CS2R R38, SRZ ;  /* 0x0000000000267805 */ /* 0x001fe4000001ff00 */
[----:B------:R-:W-:Y:S01]  /*3d60*/  CS2R R36, SRZ ;  /* 0x0000000000247805 */ /* 0x000fe2000001ff00 */
[----:B------:R-:W-:Y:S01]  /*3d70*/  VIADD R44, R17, 0x60 ;  /* 0x00000060112c7836 */ /* 0x000fe20000000000 */
        /* <DEDUP_REMOVED lines=44> */
.L_x_14017:
[----:B------:R-:W-:Y:S05]  /*4040*/  BSYNC B1 ;  /* 0x0000000000017941 */ /* 0x000fea0003800000 */
.L_x_14016:
[----:B-----5:R-:W-:Y:S01]  /*4050*/  IMAD.MOV.U32 R48, RZ, RZ, R42 ;  /* 0x000000ffff307224 */ /* 0x020fe200078e002a */
[----:B------:R-:W-:Y:S01]  /*4060*/  UISETP.NE.AND UP0, UPT, UR37, 0x3, UPT ;  /* 0x000000032500788c */ /* 0x000fe2000bf05270 */
        /* <DEDUP_REMOVED lines=34> */
.L_x_14018:
[----:B------:R-:W2:Y:S01]  /*4290*/  LDL R48, [R1+0x10] ;  /* 0x0000100001307983 */ /* 0x000ea20000100800 */
[----:B------:R-:W-:Y:S01]  /*42a0*/  IMAD R79, R22, 0x8, R2 ;  /* 0x00000008164f7824 */ /* 0x000fe200078e0202 */
[----:B------:R-:W0:Y:S01]  /*42b0*/  LDC R95, c[0x0][0x2f4] ;  /* 0x0000bd00ff5f7b82 */ /* 0x000e220000000800 */
[----:B------:R-:W-:Y:S01]  /*42c0*/  BSSY B1, `(.L_x_14019) ;  /* 0x0000005000017945 */ /* 0x000fe20003800000 */
[----:B0-----:R-:W-:Y:S01]  /*42d0*/  IMAD.IADD R97, R95, 0x1, -R64 ;  /* 0x000000015f617824 */ /* 0x001fe200078e0a40 */
[----:B--2---:R-:W-:-:S04]  /*42e0*/  SHF.L.U32 R91, R48, 0x1f, RZ ;  /* 0x0000001f305b7819 */ /* 0x004fc800000006ff */
[----:B------:R-:W0:Y:S02]  /*42f0*/  SYNCS.PHASECHK.TRANS64.TRYWAIT P5, [R79+URZ+0x16890], R91 ;  /* 0x0168905b4f0075a7 */ /* 0x000e2400080a017f */
[----:B0-----:R-:W-:Y:S05]  /*4300*/  @!P5 BRA `(.L_x_14020) ;  /* 0x0000019400e8d947 */ /* 0x001fea0003800000 */
.L_x_14326:
[----:B------:R-:W-:Y:S05]  /*4310*/  BSYNC B1 ;  /* 0x0000000000017941 */ /* 0x000fea0003800000 */
.L_x_14019:
        /* <DEDUP_REMOVED lines=11> */
[----:B------:R-:W-:-:S05]  /*43d0*/  IMAD.IADD R99, R99, 0x1, R89 ;  /* 0x0000000163637824 */ /* 0x000fca00078e0259 */
[----:B------:R-:W-:Y:S01]  /*43e0*/  IADD3.X R96, R78, R99, R5, P5, P6 ;  /* 0x000000634e607210 */ /* 0x000fe20002fec405 */
[----:B-1----:R-:W-:Y:S01]  /*43f0*/  VIADD R51, R49, 0xffffff80 ;  /* 0xffffff8031337836 */ /* 0x002fe20000000000 */
[----:B------:R-:W-:-:S04]  /*4400*/  SHF.R.S32.HI R49, RZ, 0x1f, R48 ;  /* 0x0000001fff317819 */ /* 0x000fc80000011430 */
[----:B------:R-:W-:Y:S02]  /*4410*/  LEA.HI R49, R49, R48, RZ, 0x4 ;  /* 0x0000003031317211 */ /* 0x000fe400078f20ff */
[----:B------:R-:W-:Y:S02]  /*4420*/  SHF.R.S32.HI R50, RZ, 0x1f, R51 ;  /* 0x0000001fff327819 */ /* 0x000fe40000011433 */
[----:B------:R-:W-:Y:S02]  /*4430*/  LEA.HI.SX32 R49, R49, R6, 0x1c ;  /* 0x0000000631317211 */ /* 0x000fe400078fe2ff */
[----:B------:R-:W-:-:S03]  /*4440*/  LEA.HI R50, R50, R51, RZ, 0x5 ;  /* 0x0000003332327211 */ /* 0x000fc600078f28ff */
[----:B------:R-:W-:Y:S01]  /*4450*/  IMAD.SHL.U32 R98, R49, 0x8, RZ ;  /* 0x0000000831627824 */ /* 0x000fe200078e00ff */
[----:B------:R-:W-:-:S04]  /*4460*/  SHF.R.S32.HI R50, RZ, 0x5, R50 ;  /* 0x00000005ff327819 */ /* 0x000fc80000011432 */
[----:B------:R-:W-:-:S04]  /*4470*/  LOP3.LUT R49, R71, 0x38, R98, 0xf8, !PT ;  /* 0x0000003847317812 */ /* 0x000fc800078ef862 */
[----:B------:R-:W-:-:S05]  /*4480*/  LOP3.LUT R49, R49, R68, RZ, 0x3c, !PT ;  /* 0x0000004431317212 */ /* 0x000fca00078e3cff */
        /* <DEDUP_REMOVED lines=9> */
[----:B--2---:R-:W-:Y:S01]  /*4520*/  IMAD.U32 R103, R53, 0x10000, RZ ;  /* 0x0001000035677824 */ /* 0x004fe200078e00ff */
[----:B------:R-:W-:Y:S01]  /*4530*/  SHF.R.U32.HI R13, RZ, 0x10, R13 ;  /* 0x00000010ff0d7819 */ /* 0x000fe2000001160d */
[----:B------:R-:W-:Y:S01]  /*4540*/  IMAD.U32 R115, R55, 0x10000, RZ ;  /* 0x0001000037737824 */ /* 0x000fe200078e00ff */
[----:B------:R-:W-:Y:S01]  /*4550*/  SHF.R.U32.HI R102, RZ, 0x10, R37 ;  /* 0x00000010ff667819 */ /* 0x000fe20000011625 */
[----:B-1----:R-:W-:Y:S01]  /*4560*/  IMAD.U32 R105, R51, 0x10000, RZ ;  /* 0x0001000033697824 */ /* 0x002fe200078e00ff */
[----:B------:R-:W-:Y:S01]  /*4570*/  PRMT R116, R116, 0x5410, R13 ;  /* 0x0000541074747816 */ /* 0x000fe2000000000d */
[----:B------:R-:W-:Y:S01]  /*4580*/  IMAD.U32 R104, R50, 0x10000, RZ ;  /* 0x0001000032687824 */ /* 0x000fe200078e00ff */
[----:B------:R-:W-:Y:S02]  /*4590*/  PRMT R13, R110, 0x5432, R102 ;  /* 0x000054326e0d7816 */ /* 0x000fe40000000066 */
[--C-:B------:R-:W-:Y:S01]  /*45a0*/  SHF.R.U64 R14, R14, 0x10, R15.reuse ;  /* 0x000000100e0e7819 */ /* 0x100fe2000000120f */
[----:B------:R-:W-:Y:S01]  /*45b0*/  IMAD.U32 R120, R116, 0x10000, RZ ;  /* 0x0001000074787824 */ /* 0x000fe200078e00ff */
[----:B------:R-:W-:Y:S01]  /*45c0*/  SHF.R.U32.HI R100, RZ, 0x10, R15 ;  /* 0x00000010ff647819 */ /* 0x000fe2000001160f */
[----:B------:R-:W-:Y:S01]  /*45d0*/  IMAD.U32 R102, R13, 0x10000, RZ ;  /* 0x000100000d667824 */ /* 0x000fe200078e00ff */
[----:B------:R-:W-:Y:S01]  /*45e0*/  SHF.R.U64 R15, R36, 0x10, R37 ;  /* 0x00000010240f7819 */ /* 0x000fe20000001225 */
[----:B------:R-:W-:Y:S01]  /*45f0*/  IMAD.U32 R37, R49, 0x10000, RZ ;  /* 0x0001000031257824 */ /* 0x000fe200078e00ff */
[----:B------:R-:W-:Y:S01]  /*4600*/  SHF.R.U32.HI R101, RZ, 0x10, R39 ;  /* 0x00000010ff657819 */ /* 0x000fe20000011627 */
[C---:B------:R-:W-:Y:S01]  /*4610*/  FMUL.FTZ R122, R103.reuse, R102 ;  /* 0x00000066677a7220 */ /* 0x040fe20000410000 */
[----:B------:R-:W-:Y:S01]  /*4620*/  PRMT R15, R118, 0x5410, R15 ;  /* 0x00005410760f7816 */ /* 0x000fe2000000000f */
[----:B------:R-:W-:Y:S01]  /*4630*/  FMUL.FTZ R124, R103, R120 ;  /* 0x00000078677c7220 */ /* 0x000fe20000410000 */
[----:B------:R-:W-:-:S02]  /*4640*/  LOP3.LUT R53, R53, 0xffff0000, RZ, 0xc0, !PT ;  /* 0xffff000035357812 */ /* 0x000fc400078ec0ff */
[----:B------:R-:W-:Y:S01]  /*4650*/  LOP3.LUT R118, R13, 0xffff0000, RZ, 0xc0, !PT ;  /* 0xffff00000d767812 */ /* 0x000fe200078ec0ff */
[C---:B------:R-:W-:Y:S01]  /*4660*/  FFMA.FTZ R13, R37.reuse, R120, -R122 ;  /* 0x00000078250d7223 */ /* 0x040fe2000001087a */
[----:B------:R-:W-:Y:S01]  /*4670*/  SHF.R.U64 R36, R38, 0x10, R39 ;  /* 0x0000001026247819 */ /* 0x000fe20000001227 */
[----:B------:R-:W-:Y:S01]  /*4680*/  FFMA.FTZ R37, R37, R102, R124 ;  /* 0x0000006625257223 */ /* 0x000fe2000001007c */
[----:B------:R-:W-:Y:S01]  /*4690*/  PRMT R117, R117, 0x5410, R101 ;  /* 0x0000541075757816 */ /* 0x000fe20000000065 */
[----:B------:R-:W-:Y:S01]  /*46a0*/  FMUL.FTZ R120, R53, R118 ;  /* 0x0000007635787220 */ /* 0x000fe20000410000 */
[----:B------:R-:W-:Y:S01]  /*46b0*/  LOP3.LUT R39, R49, 0xffff0000, RZ, 0xc0, !PT ;  /* 0xffff000031277812 */ /* 0x000fe200078ec0ff */
[----:B------:R-:W-:Y:S01]  /*46c0*/  IMAD.U32 R49, R52, 0x10000, RZ ;  /* 0x0001000034317824 */ /* 0x000fe200078e00ff */
[----:B------:R-:W-:Y:S01]  /*46d0*/  PRMT R100, R107, 0x5432, R100 ;  /* 0x000054326b647816 */ /* 0x000fe20000000064 */
[----:B------:R-:W-:Y:S01]  /*46e0*/  IMAD.U32 R122, R117, 0x10000, RZ ;  /* 0x00010000757a7824 */ /* 0x000fe200078e00ff */
[----:B------:R-:W-:Y:S01]  /*46f0*/  LOP3.LUT R116, R116, 0xffff0000, RZ, 0xc0, !PT ;  /* 0xffff000074747812 */ /* 0x000fe200078ec0ff */
[----:B------:R-:W-:Y:S01]  /*4700*/  IMAD.U32 R101, R15, 0x10000, RZ ;  /* 0x000100000f657824 */ /* 0x000fe200078e00ff */
[----:B------:R-:W-:Y:S01]  /*4710*/  LOP3.LUT R55, R55, 0xffff0000, RZ, 0xc0, !PT ;  /* 0xffff000037377812 */ /* 0x000fe200078ec0ff */
[C---:B------:R-:W-:Y:S01]  /*4720*/  IMAD.U32 R124, R100.reuse, 0x10000, RZ ;  /* 0x00010000647c7824 */ /* 0x040fe200078e00ff */
[----:B------:R-:W-:Y:S01]  /*4730*/  PRMT R12, R109, 0x5432, R12 ;  /* 0x000054326d0c7816 */ /* 0x000fe2000000000c */
[-C--:B------:R-:W-:Y:S01]  /*4740*/  FFMA.FTZ R102, R39, R116.reuse, -R120 ;  /* 0x0000007427667223 */ /* 0x080fe20000010878 */
[----:B------:R-:W-:Y:S01]  /*4750*/  FMUL.FTZ R126, R53, R116 ;  /* 0x00000074357e7220 */ /* 0x000fe20000410000 */
[----:B------:R-:W-:Y:S01]  /*4760*/  LOP3.LUT R120, R117, 0xffff0000, RZ, 0xc0, !PT ;  /* 0xffff000075787812 */ /* 0x000fe200078ec0ff */
[C---:B------:R-:W-:Y:S01]  /*4770*/  FMUL.FTZ R128, R115.reuse, R122 ;  /* 0x0000007a73807220 */ /* 0x040fe20000410000 */
[----:B------:R-:W-:Y:S01]  /*4780*/  FMUL.FTZ R115, R115, R124 ;  /* 0x0000007c73737220 */ /* 0x000fe20000410000 */
[----:B------:R-:W-:Y:S01]  /*4790*/  LOP3.LUT R100, R100, 0xffff0000, RZ, 0xc0, !PT ;  /* 0xffff000064647812 */ /* 0x000fe200078ec0ff */
[----:B------:R-:W-:Y:S01]  /*47a0*/  FFMA.FTZ R116, R39, R118, R126 ;  /* 0x0000007627747223 */ /* 0x000fe2000001007e */
[----:B------:R-:W-:Y:S01]  /*47b0*/  LOP3.LUT R51, R51, 0xffff0000, RZ, 0xc0, !PT ;  /* 0xffff000033337812 */ /* 0x000fe200078ec0ff */
[----:B------:R-:W-:Y:S01]  /*47c0*/  FMUL.FTZ R118, R55, R120 ;  /* 0x0000007837767220 */ /* 0x000fe20000410000 */
[----:B------:R-:W-:Y:S01]  /*47d0*/  LOP3.LUT R52, R52, 0xffff0000, RZ, 0xc0, !PT ;  /* 0xffff000034347812 */ /* 0x000fe200078ec0ff */
[----:B------:R-:W-:Y:S01]  /*47e0*/  FFMA.FTZ R39, R105, R124, -R128 ;  /* 0x0000007c69277223 */ /* 0x000fe20000010880 */
[----:B------:R-:W-:Y:S01]  /*47f0*/  IMAD.U32 R53, R12, 0x10000, RZ ;  /* 0x000100000c357824 */ /* 0x000fe200078e00ff */
[----:B------:R-:W-:Y:S01]  /*4800*/  LOP3.LUT R15, R15, 0xffff0000, RZ, 0xc0, !PT ;  /* 0xffff00000f0f7812 */ /* 0x000fe200078ec0ff */
[----:B------:R-:W-:Y:S01]  /*4810*/  FFMA.FTZ R105, R105, R122, R115 ;  /* 0x0000007a69697223 */ /* 0x000fe20000010073 */
[----:B------:R-:W-:Y:S01]  /*4820*/  FMUL.FTZ R122, R55, R100 ;  /* 0x00000064377a7220 */ /* 0x000fe20000410000 */
[----:B------:R-:W-:-:S02]  /*4830*/  IMAD.U32 R38, R48, 0x10000, RZ ;  /* 0x0001000030267824 */ /* 0x000fc400078e00ff */
[----:B------:R-:W-:Y:S01]  /*4840*/  FFMA.FTZ R100, R51, R100, -R118 ;  /* 0x0000006433647223 */ /* 0x000fe20000010876 */
[C---:B------:R-:W-:Y:S01]  /*4850*/  FMUL.FTZ R103, R49.reuse, R101 ;  /* 0x0000006531677220 */ /* 0x040fe20000410000 */
[----:B------:R-:W-:Y:S01]  /*4860*/  LOP3.LUT R48, R48, 0xffff0000, RZ, 0xc0, !PT ;  /* 0xffff000030307812 */ /* 0x000fe200078ec0ff */
[----:B------:R-:W-:Y:S01]  /*4870*/  FMUL.FTZ R118, R49, R53 ;  /* 0x0000003531767220 */ /* 0x000fe20000410000 */
[----:B------:R-:W-:Y:S01]  /*4880*/  LOP3.LUT R55, R12, 0xffff0000, RZ, 0xc0, !PT ;  /* 0xffff00000c377812 */ /* 0x000fe200078ec0ff */
[----:B------:R-:W-:Y:S01]  /*4890*/  FMUL.FTZ R49, R52, R15 ;  /* 0x0000000f34317220 */ /* 0x000fe20000410000 */
[----:B------:R-:W-:Y:S01]  /*48a0*/  PRMT R36, R106, 0x5432, R36 ;  /* 0x000054326a247816 */ /* 0x000fe20000000024 */
[----:B------:R-:W-:Y:S01]  /*48b0*/  FFMA.FTZ R12, R38, R53, -R103 ;  /* 0x00000035260c7223 */ /* 0x000fe20000010867 */
[----:B------:R-:W-:Y:S01]  /*48c0*/  LOP3.LUT R114, R50, 0xffff0000, RZ, 0xc0, !PT ;  /* 0xffff000032727812 */ /* 0x000fe200078ec0ff */
[----:B------:R-:W-:Y:S02]  /*48d0*/  IMAD.U32 R50, R54, 0x10000, RZ ;  /* 0x0001000036327824 */ /* 0x000fe400078e00ff */
[----:B------:R-:W-:Y:S01]  /*48e0*/  FFMA.FTZ R38, R38, R101, R118 ;  /* 0x0000006526267223 */ /* 0x000fe20000010076 */
[----:B------:R-:W-:Y:S01]  /*48f0*/  LOP3.LUT R54, R54, 0xffff0000, RZ, 0xc0, !PT ;  /* 0xffff000036367812 */ /* 0x000fe200078ec0ff */
[-C--:B------:R-:W-:Y:S01]  /*4900*/  FMUL.FTZ R103, R52, R55.reuse ;  /* 0x0000003734677220 */ /* 0x080fe20000410000 */
[----:B------:R-:W-:Y:S01]  /*4910*/  PRMT R14, R108, 0x5432, R14 ;  /* 0x000054326c0e7816 */ /* 0x000fe2000000000e */
[----:B------:R-:W-:Y:S01]  /*4920*/  FFMA.FTZ R49, R48, R55, -R49 ;  /* 0x0000003730317223 */ /* 0x000fe20000010831 */
[C---:B------:R-:W-:Y:S01]  /*4930*/  LOP3.LUT R101, R36.reuse, 0xffff0000, RZ, 0xc0, !PT ;  /* 0xffff000024657812 */ /* 0x040fe200078ec0ff */
[----:B------:R-:W-:-:S02]  /*4940*/  IMAD.U32 R55, R36, 0x10000, RZ ;  /* 0x0001000024377824 */ /* 0x000fc400078e00ff */
[----:B------:R-:W-:Y:S01]  /*4950*/  FFMA.FTZ R120, R51, R120, R122 ;  /* 0x0000007833787223 */ /* 0x000fe2000001007a */
[----:B------:R-:W-:Y:S01]  /*4960*/  LOP3.LUT R53, R14, 0xffff0000, RZ, 0xc0, !PT ;  /* 0xffff00000e357812 */ /* 0x000fe200078ec0ff */
        /* <DEDUP_REMOVED lines=20> */
.L_x_14024:
[----:B------:R-:W-:Y:S05]  /*4ab0*/  BSYNC B2 ;  /* 0x0000000000027941 */ /* 0x000fea0003800000 */
.L_x_14023:
[----:B------:R-:W-:Y:S02]  /*4ac0*/  ISETP.GE.AND P5, PT, R98, R95, PT ;  /* 0x0000005f6200720c */ /* 0x000fe40003fa6270 */
[----:B------:R-:W-:-:S11]  /*4ad0*/  P2R R13, PR, RZ, 0x1 ;  /* 0x00000001ff0d7803 */ /* 0x000fd60000000000 */
[--C-:B------:R-:W-:Y:S02]  /*4ae0*/  @!P5 SHF.R.S32.HI R12, RZ, 0x1f, R98.reuse ;  /* 0x0000001fff0cd819 */ /* 0x100fe40000011462 */
[----:B------:R-:W-:-:S04]  /*4af0*/  @!P5 IADD3 R88, P0, P6, R8, R88, R98 ;  /* 0x000000580858d210 */ /* 0x000fc80007e1e062 */
[----:B------:R-:W-:Y:S02]  /*4b00*/  @!P5 IADD3.X R99, R78, R99, R12, P0, P6 ;  /* 0x000000634e63d210 */ /* 0x000fe400007ec40c */
[CC--:B------:R-:W-:Y:S02]  /*4b10*/  LEA R12, P6, R94.reuse, R80.reuse, 0x1 ;  /* 0x000000505e0c7211 */ /* 0x0c0fe400078c08ff */
[----:B------:R-:W-:Y:S02]  /*4b20*/  ISETP.NE.AND P0, PT, R13, RZ, PT ;  /* 0x000000ff0d00720c */ /* 0x000fe40003f05270 */
[----:B------:R-:W-:Y:S02]  /*4b30*/  LEA.HI.X R13, R94, R81, R96, 0x1, P6 ;  /* 0x000000515e0d7211 */ /* 0x000fe400030f0c60 */
[----:B------:R-:W-:-:S03]  /*4b40*/  @!P5 LEA R14, P6, R88, R80, 0x1 ;  /* 0x00000050580ed211 */ /* 0x000fc600078c08ff */
[----:B-1----:R1:W-:Y:S01]  /*4b50*/  STG.E.128 desc[UR38][R12.64], R48 ;  /* 0x000000300c007986 */ /* 0x0023e2000c101d26 */
[----:B------:R-:W-:-:S05]  /*4b60*/  @!P5 LEA.HI.X R15, R88, R81, R99, 0x1, P6 ;  /* 0x00000051580fd211 */ /* 0x000fca00030f0c63 */
[----:B--2---:R1:W-:Y:S04]  /*4b70*/  @!P5 STG.E.128 desc[UR38][R14.64], R52 ;  /* 0x000000340e00d986 */ /* 0x0043e8000c101d26 */
.L_x_14022:
[----:B------:R-:W-:Y:S05]  /*4b80*/  BSYNC B1 ;  /* 0x0000000000017941 */ /* 0x000fea0003800000 */
.L_x_14021:
        /* <DEDUP_REMOVED lines=17> */
[----:B------:R-:W-:Y:S01]  /*4ca0*/  LEA.HI.X R49, R12, R81, R13, 0x1, P5 ;  /* 0x000000510c317211 */ /* 0x000fe200028f0c0d */
[----:B------:R-:W-:Y:S01]  /*4cb0*/  IMAD R13, R22, 0x2000, R3 ;  /* 0x00002000160d7824 */ /* 0x000fe200078e0203 */
[----:B------:R-:W-:-:S02]  /*4cc0*/  SHF.R.S32.HI R12, RZ, 0x1f, R97 ;  /* 0x0000001fff0c7819 */ /* 0x000fc40000011461 */
[----:B------:R-:W-:Y:S01]  /*4cd0*/  LOP3.LUT R15, R15, 0x1c0, RZ, 0xc0, !PT ;  /* 0x000001c00f0f7812 */ /* 0x000fe200078ec0ff */
[----:B------:R-:W-:Y:S01]  /*4ce0*/  IMAD R13, R13, 0x2, R2 ;  /* 0x000000020d0d7824 */ /* 0x000fe200078e0202 */
[----:B------:R-:W-:Y:S02]  /*4cf0*/  LEA.HI R97, R12, R97, RZ, 0x4 ;  /* 0x000000610c617211 */ /* 0x000fe400078f20ff */
[----:B------:R-:W-:Y:S02]  /*4d00*/  LOP3.LUT R36, R36, 0x1c0, RZ, 0xc0, !PT ;  /* 0x000001c024247812 */ /* 0x000fe400078ec0ff */
[----:B------:R-:W-:Y:S02]  /*4d10*/  LEA.HI.SX32 R53, R97, R6, 0x1c ;  /* 0x0000000661357211 */ /* 0x000fe400078fe2ff */
[----:B------:R-:W-:-:S03]  /*4d20*/  SHF.R.U32.HI R15, RZ, 0x3, R15 ;  /* 0x00000003ff0f7819 */ /* 0x000fc6000001160f */
        /* <DEDUP_REMOVED lines=12> */
[----:B------:R-:W-:Y:S01]  /*4df0*/  SHF.R.U64 R55, R42, 0x10, R43 ;  /* 0x000000102a377819 */ /* 0x000fe2000000122b */
[----:B-1----:R-:W-:Y:S01]  /*4e00*/  IMAD.U32 R42, R13, 0x10000, RZ ;  /* 0x000100000d2a7824 */ /* 0x002fe200078e00ff */
[----:B------:R-:W-:Y:S02]  /*4e10*/  PRMT R113, R113, 0x5410, R54 ;  /* 0x0000541071717816 */ /* 0x000fe40000000036 */
[----:B------:R-:W-:Y:S02]  /*4e20*/  PRMT R109, R109, 0x5410, R88 ;  /* 0x000054106d6d7816 */ /* 0x000fe40000000058 */
[----:B------:R-:W-:-:S02]  /*4e30*/  SHF.R.U32.HI R52, RZ, 0x10, R47 ;  /* 0x00000010ff347819 */ /* 0x000fc4000001162f */
[----:B------:R-:W-:Y:S01]  /*4e40*/  SHF.R.U64 R89, R44, 0x10, R45 ;  /* 0x000000102c597819 */ /* 0x000fe2000000122d */
[----:B------:R-:W-:Y:S01]  /*4e50*/  IMAD.U32 R44, R37, 0x10000, RZ ;  /* 0x00010000252c7824 */ /* 0x000fe200078e00ff */
[----:B------:R-:W-:Y:S01]  /*4e60*/  SHF.R.U64 R87, R46, 0x10, R47 ;  /* 0x000000102e577819 */ /* 0x000fe2000000122f */
[----:B------:R-:W-:Y:S01]  /*4e70*/  IMAD.U32 R46, R15, 0x10000, RZ ;  /* 0x000100000f2e7824 */ /* 0x000fe200078e00ff */
[----:B------:R-:W-:Y:S01]  /*4e80*/  PRMT R106, R106, 0x5410, R55 ;  /* 0x000054106a6a7816 */ /* 0x000fe20000000037 */
[----:B------:R-:W-:Y:S01]  /*4e90*/  IMAD.U32 R55, R113, 0x10000, RZ ;  /* 0x0001000071377824 */ /* 0x000fe200078e00ff */
[----:B------:R-:W-:Y:S01]  /*4ea0*/  LOP3.LUT R45, R39, 0xffff0000, RZ, 0xc0, !PT ;  /* 0xffff0000272d7812 */ /* 0x000fe200078ec0ff */
[----:B------:R-:W-:Y:S01]  /*4eb0*/  IMAD.U32 R39, R109, 0x10000, RZ ;  /* 0x000100006d277824 */ /* 0x000fe200078e00ff */
[----:B------:R-:W-:Y:S02]  /*4ec0*/  SHF.R.U32.HI R86, RZ, 0x10, R43 ;  /* 0x00000010ff567819 */ /* 0x000fe4000001162b */
[----:B------:R-:W-:-:S02]  /*4ed0*/  PRMT R111, R111, 0x5410, R52 ;  /* 0x000054106f6f7816 */ /* 0x000fc40000000034 */
[----:B------:R-:W-:Y:S01]  /*4ee0*/  LOP3.LUT R47, R37, 0xffff0000, RZ, 0xc0, !PT ;  /* 0xffff0000252f7812 */ /* 0x000fe200078ec0ff */
[----:B------:R-:W-:Y:S01]  /*4ef0*/  IMAD.U32 R37, R36, 0x10000, RZ ;  /* 0x0001000024257824 */ /* 0x000fe200078e00ff */
[----:B------:R-:W-:Y:S01]  /*4f00*/  PRMT R110, R110, 0x5410, R87 ;  /* 0x000054106e6e7816 */ /* 0x000fe20000000057 */
[----:B------:R-:W-:Y:S01]  /*4f10*/  FMUL.FTZ R87, R44, R55 ;  /* 0x000000372c577220 */ /* 0x000fe20000410000 */
[----:B------:R-:W-:Y:S02]  /*4f20*/  LOP3.LUT R52, R113, 0xffff0000, RZ, 0xc0, !PT ;  /* 0xffff000071347812 */ /* 0x000fe400078ec0ff */
[----:B------:R-:W-:Y:S01]  /*4f30*/  PRMT R112, R112, 0x5410, R89 ;  /* 0x0000541070707816 */ /* 0x000fe20000000059 */
[-C--:B------:R-:W-:Y:S01]  /*4f40*/  FMUL.FTZ R89, R44, R39.reuse ;  /* 0x000000272c597220 */ /* 0x080fe20000410000 */
[----:B------:R-:W-:Y:S01]  /*4f50*/  PRMT R107, R107, 0x5410, R86 ;  /* 0x000054106b6b7816 */ /* 0x000fe20000000056 */
[C---:B------:R-:W-:Y:S01]  /*4f60*/  FFMA.FTZ R39, R42.reuse, R39, -R87 ;  /* 0x000000272a277223 */ /* 0x040fe20000010857 */
[----:B------:R-:W-:Y:S01]  /*4f70*/  LOP3.LUT R44, R109, 0xffff0000, RZ, 0xc0, !PT ;  /* 0xffff00006d2c7812 */ /* 0x000fe200078ec0ff */
[----:B------:R-:W-:Y:S01]  /*4f80*/  FMUL.FTZ R54, R47, R52 ;  /* 0x000000342f367220 */ /* 0x000fe20000410000 */
[----:B------:R-:W-:Y:S01]  /*4f90*/  LOP3.LUT R43, R13, 0xffff0000, RZ, 0xc0, !PT ;  /* 0xffff00000d2b7812 */ /* 0x000fe200078ec0ff */
[----:B------:R-:W-:Y:S01]  /*4fa0*/  FFMA.FTZ R42, R42, R55, R89 ;  /* 0x000000372a2a7223 */ /* 0x000fe20000010059 */
[----:B------:R-:W-:Y:S01]  /*4fb0*/  SHF.R.U64 R97, R40, 0x10, R41 ;  /* 0x0000001028617819 */ /* 0x000fe20000001229 */
[----:B------:R-:W-:-:S02]  /*4fc0*/  IMAD.U32 R87, R111, 0x10000, RZ ;  /* 0x000100006f577824 */ /* 0x000fc400078e00ff */
[-C--:B------:R-:W-:Y:S01]  /*4fd0*/  FMUL.FTZ R86, R47, R44.reuse ;  /* 0x0000002c2f567220 */ /* 0x080fe20000410000 */
[----:B------:R-:W-:Y:S02]  /*4fe0*/  IMAD.U32 R55, R107, 0x10000, RZ ;  /* 0x000100006b377824 */ /* 0x000fe400078e00ff */
[----:B------:R-:W-:Y:S01]  /*4ff0*/  FFMA.FTZ R44, R43, R44, -R54 ;  /* 0x0000002c2b2c7223 */ /* 0x000fe20000010836 */
[----:B------:R-:W-:Y:S01]  /*5000*/  LOP3.LUT R54, R111, 0xffff0000, RZ, 0xc0, !PT ;  /* 0xffff00006f367812 */ /* 0x000fe200078ec0ff */
[----:B------:R-:W-:Y:S01]  /*5010*/  FMUL.FTZ R47, R50, R87 ;  /* 0x00000057322f7220 */ /* 0x000fe20000410000 */
[----:B------:R-:W-:Y:S01]  /*5020*/  PRMT R108, R108, 0x5410, R97 ;  /* 0x000054106c6c7816 */ /* 0x000fe20000000061 */
[-C--:B------:R-:W-:Y:S01]  /*5030*/  FMUL.FTZ R88, R50, R55.reuse ;  /* 0x0000003732587220 */ /* 0x080fe20000410000 */
[----:B------:R-:W-:Y:S01]  /*5040*/  LOP3.LUT R41, R15, 0xffff0000, RZ, 0xc0, !PT ;  /* 0xffff00000f297812 */ /* 0x000fe200078ec0ff */
[----:B------:R-:W-:Y:S01]  /*5050*/  FFMA.FTZ R43, R43, R52, R86 ;  /* 0x000000342b2b7223 */ /* 0x000fe20000010056 */
[----:B------:R-:W-:Y:S01]  /*5060*/  LOP3.LUT R50, R107, 0xffff0000, RZ, 0xc0, !PT ;  /* 0xffff00006b327812 */ /* 0x000fe200078ec0ff */
[C---:B------:R-:W-:Y:S01]  /*5070*/  FFMA.FTZ R52, R46.reuse, R55, -R47 ;  /* 0x000000372e347223 */ /* 0x040fe2000001082f */
[----:B------:R-:W-:Y:S01]  /*5080*/  FFMA.FTZ R88, R46, R87, R88 ;  /* 0x000000572e587223 */ /* 0x000fe20000010058 */
[----:B------:R-:W-:Y:S01]  /*5090*/  FMUL.FTZ R86, R45, R54 ;  /* 0x000000362d567220 */ /* 0x000fe20000410000 */
[----:B------:R-:W-:Y:S01]  /*50a0*/  LOP3.LUT R36, R36, 0xffff0000, RZ, 0xc0, !PT ;  /* 0xffff000024247812 */ /* 0x000fe200078ec0ff */
[----:B------:R-:W-:Y:S01]  /*50b0*/  IMAD.U32 R46, R108, 0x10000, RZ ;  /* 0x000100006c2e7824 */ /* 0x000fe200078e00ff */
[C---:B------:R-:W-:Y:S01]  /*50c0*/  LOP3.LUT R55, R112.reuse, 0xffff0000, RZ, 0xc0, !PT ;  /* 0xffff000070377812 */ /* 0x040fe200078ec0ff */
[----:B------:R-:W-:-:S02]  /*50d0*/  IMAD.U32 R47, R112, 0x10000, RZ ;  /* 0x00010000702f7824 */ /* 0x000fc400078e00ff */
[-C--:B------:R-:W-:Y:S01]  /*50e0*/  FMUL.FTZ R94, R45, R50.reuse ;  /* 0x000000322d5e7220 */ /* 0x080fe20000410000 */
[C---:B------:R-:W-:Y:S02]  /*50f0*/  IMAD.U32 R40, R12.reuse, 0x10000, RZ ;  /* 0x000100000c287824 */ /* 0x040fe400078e00ff */
[----:B------:R-:W-:Y:S01]  /*5100*/  FFMA.FTZ R89, R41, R50, -R86 ;  /* 0x0000003229597223 */ /* 0x000fe20000010856 */
[----:B------:R-:W-:Y:S01]  /*5110*/  LOP3.LUT R12, R12, 0xffff0000, RZ, 0xc0, !PT ;  /* 0xffff00000c0c7812 */ /* 0x000fe200078ec0ff */
[C---:B------:R-:W-:Y:S01]  /*5120*/  FMUL.FTZ R87, R37.reuse, R47 ;  /* 0x0000002f25577220 */ /* 0x040fe20000410000 */
[----:B------:R-:W-:Y:S01]  /*5130*/  LOP3.LUT R45, R108, 0xffff0000, RZ, 0xc0, !PT ;  /* 0xffff00006c2d7812 */ /* 0x000fe200078ec0ff */
[----:B------:R-:W-:Y:S01]  /*5140*/  FMUL.FTZ R50, R37, R46 ;  /* 0x0000002e25327220 */ /* 0x000fe20000410000 */
[----:B------:R-:W-:Y:S01]  /*5150*/  FMUL.FTZ R37, R36, R55 ;  /* 0x0000003724257220 */ /* 0x000fe20000410000 */
[----:B------:R-:W-:Y:S01]  /*5160*/  FFMA.FTZ R97, R41, R54, R94 ;  /* 0x0000003629617223 */ /* 0x000fe2000001005e */
[C---:B------:R-:W-:Y:S01]  /*5170*/  FFMA.FTZ R87, R40.reuse, R46, -R87 ;  /* 0x0000002e28577223 */ /* 0x040fe20000010857 */
[----:B------:R-:W-:Y:S01]  /*5180*/  FFMA.FTZ R50, R40, R47, R50 ;  /* 0x0000002f28327223 */ /* 0x000fe20000010032 */
[C---:B------:R-:W-:Y:S01]  /*5190*/  IMAD.U32 R13, R14.reuse, 0x10000, RZ ;  /* 0x000100000e0d7824 */ /* 0x040fe200078e00ff */
[----:B------:R-:W-:Y:S01]  /*51a0*/  LOP3.LUT R15, R14, 0xffff0000, RZ, 0xc0, !PT ;  /* 0xffff00000e0f7812 */ /* 0x000fe200078ec0ff */
[-C--:B------:R-:W-:Y:S01]  /*51b0*/  FMUL.FTZ R41, R36, R45.reuse ;  /* 0x0000002d24297220 */ /* 0x080fe20000410000 */
[----:B------:R-:W-:Y:S01]  /*51c0*/  FFMA.FTZ R40, R12, R45, -R37 ;  /* 0x0000002d0c287223 */ /* 0x000fe20000010825 */
[C---:B------:R-:W-:Y:S01]  /*51d0*/  IMAD.U32 R14, R38.reuse, 0x10000, RZ ;  /* 0x00010000260e7824 */ /* 0x040fe200078e00ff */
[----:B------:R-:W-:Y:S01]  /*51e0*/  LOP3.LUT R38, R38, 0xffff0000, RZ, 0xc0, !PT ;  /* 0xffff000026267812 */ /* 0x000fe200078ec0ff */
[C---:B------:R-:W-:Y:S01]  /*51f0*/  IMAD.U32 R37, R110.reuse, 0x10000, RZ ;  /* 0x000100006e257824 */ /* 0x040fe200078e00ff */
[----:B------:R-:W-:Y:S01]  /*5200*/  LOP3.LUT R110, R110, 0xffff0000, RZ, 0xc0, !PT ;  /* 0xffff00006e6e7812 */ /* 0x000fe200078ec0ff */
[C---:B------:R-:W-:Y:S01]  /*5210*/  IMAD.U32 R36, R106.reuse, 0x10000, RZ ;  /* 0x000100006a247824 */ /* 0x040fe200078e00ff */
        /* <DEDUP_REMOVED lines=23> */
.L_x_14026:
[----:B------:R-:W-:Y:S05]  /*5390*/  BSYNC B1 ;  /* 0x0000000000017941 */ /* 0x000fea0003800000 */
.L_x_14025:
        /* <DEDUP_REMOVED lines=10> */
.L_x_13992:
[----:B------:R-:W-:-:S06]  /*5440*/  UISETP.NE.AND UP0, UPT, UR37, 0x3, UPT ;  /* 0x000000032500788c */ /* 0x000fcc000bf05270 */
[----:B------:R-:W-:-:S13]  /*5450*/  PLOP3.LUT P3, PT, PT, PT, UP0, 0x80, 0x0 ;  /* 0x000000000000781c */ /* 0x000fda0003f6f008 */
[----:B------:R-:W-:Y:S05]  /*5460*/  @!P3 BRA `(.L_x_14027) ;  /* 0x000000000004b947 */ /* 0x000fea0003800000 */
[----:B------:R-:W-:Y:S01]  /*5470*/  BPT.TRAP 0x1 ;  /* 0x000000040000795c */ /* 0x000fe20000300000 */
.L_x_14027:
[----:B------:R-:W2:Y:S01]  /*5480*/  LDL R12, [R1+0x10] ;  /* 0x00001000010c7983 */ /* 0x000ea20000100800 */
[----:B------:R-:W-:Y:S01]  /*5490*/  IMAD R79, R22, 0x8, R2 ;  /* 0x00000008164f7824 */ /* 0x000fe200078e0202 */
[----:B------:R-:W-:Y:S01]  /*54a0*/  BSSY B1, `(.L_x_14028) ;  /* 0x0000006000017945 */ /* 0x000fe20003800000 */
[----:B------:R-:W-:-:S05]  /*54b0*/  IMAD R90, R26, -0x80, R29 ;  /* 0xffffff801a5a7824 */ /* 0x000fca00078e021d */
[----:B------:R-:W-:Y:S02]  /*54c0*/  VIMNMX R90, R90, 0x80, PT ;  /* 0x000000805a5a7848 */ /* 0x000fe40003fe0100 */
[----:B--2---:R-:W-:-:S04]  /*54d0*/  SHF.L.U32 R91, R12, 0x1f, RZ ;  /* 0x0000001f0c5b7819 */ /* 0x004fc800000006ff */
[----:B------:R-:W1:Y:S02]  /*54e0*/  SYNCS.PHASECHK.TRANS64.TRYWAIT P4, [R79+URZ+0x16890], R91 ;  /* 0x0168905b4f0075a7 */ /* 0x000e64000808017f */
[----:B-1----:R-:W-:Y:S05]  /*54f0*/  @!P4 BRA `(.L_x_14029) ;  /* 0x000001840080c947 */ /* 0x002fea0003800000 */
.L_x_14327:
[----:B------:R-:W-:Y:S05]  /*5500*/  BSYNC B1 ;  /* 0x0000000000017941 */ /* 0x000fea0003800000 */
.L_x_14028:
[----:B------:R-:W-:Y:S01]  /*5510*/  ISETP.GE.AND P4, PT, R17, R90, PT ;  /* 0x0000005a1100720c */ /* 0x000fe20003f86270 */
[----:B------:R-:W-:-:S12]  /*5520*/  BSSY B1, `(.L_x_14030) ;  /* 0x0000006000017945 */ /* 0x000fd80003800000 */
[----:B------:R-:W-:Y:S05]  /*5530*/  @P4 BRA `(.L_x_14031) ;  /* 0x0000000000104947 */ /* 0x000fea0003800000 */
[----:B------:R-:W2:Y:S04]  /*5540*/  @!P1 LDS.128 R12, [R83+0xe000] ;  /* 0x00e00000530c9984 */ /* 0x000ea80000000c00 */
[----:B0-----:R-:W0:Y:S04]  /*5550*/  @!P2 LDS.128 R36, [R82+0xe000] ;  /* 0x00e000005224a984 */ /* 0x001e280000000c00 */
[----:B--2---:R2:W-:Y:S04]  /*5560*/  @!P1 STG.E.128 desc[UR38][R42.64], R12 ;  /* 0x0000000c2a009986 */ /* 0x0045e8000c101d26 */
[----:B0-----:R2:W-:Y:S02]  /*5570*/  @!P2 STG.E.128 desc[UR38][R42.64+0x40], R36 ;  /* 0x000040242a00a986 */ /* 0x0015e4000c101d26 */
.L_x_14031:
[----:B------:R-:W-:Y:S05]  /*5580*/  BSYNC B1 ;  /* 0x0000000000017941 */ /* 0x000fea0003800000 */
.L_x_14030:
[----:B--2---:R-:W-:-:S05]  /*5590*/  VIADD R12, R17, 0x60 ;  /* 0x00000060110c7836 */ /* 0x004fca0000000000 */
[----:B------:R-:W-:-:S13]  /*55a0*/  ISETP.GE.AND P4, PT, R12, R90, PT ;  /* 0x0000005a0c00720c */ /* 0x000fda0003f86270 */
[----:B------:R-:W-:Y:S05]  /*55b0*/  @P4 BRA `(.L_x_14009) ;  /* 0x0000000000104947 */ /* 0x000fea0003800000 */
[----:B------:R-:W2:Y:S04]  /*55c0*/  @!P1 LDS.128 R12, [R83+0x11000] ;  /* 0x01100000530c9984 */ /* 0x000ea80000000c00 */
[----:B0-----:R-:W0:Y:S04]  /*55d0*/  @!P2 LDS.128 R36, [R82+0x11000] ;  /* 0x011000005224a984 */ /* 0x001e280000000c00 */
[----:B--2---:R2:W-:Y:S04]  /*55e0*/  @!P1 STG.E.128 desc[UR38][R40.64], R12 ;  /* 0x0000000c28009986 */ /* 0x0045e8000c101d26 */
[----:B0-----:R2:W-:Y:S02]  /*55f0*/  @!P2 STG.E.128 desc[UR38][R40.64+0x40], R36 ;  /* 0x000040242800a986 */ /* 0x0015e4000c101d26 */
.L_x_14009:
[----:B------:R-:W-:Y:S05]  /*5600*/  BSYNC B0 ;  /* 0x0000000000007941 */ /* 0x000fea0003800000 */
.L_x_13991:
        /* <DEDUP_REMOVED lines=17> */
.L_x_14033:
[----:B------:R-:W-:Y:S05]  /*5720*/  BSYNC B0 ;  /* 0x0000000000007941 */ /* 0x000fea0003800000 */
.L_x_14032:
[----:B------:R-:W2:Y:S01]  /*5730*/  SYNCS.PHASECHK.TRANS64.TRYWAIT P3, [R79+URZ+0x168b0], R91 ;  /* 0x0168b05b4f0075a7 */ /* 0x000ea2000806017f */
[----:B------:R-:W-:Y:S01]  /*5740*/  ULDC UR40, c[0x0][0x2f4] ;  /* 0x0000bd0000287ab9 */ /* 0x000fe20000000800 */
[----:B------:R-:W-:Y:S01]  /*5750*/  ULDC.64 UR44, c[0x0][0x328] ;  /* 0x0000ca00002c7ab9 */ /* 0x000fe20000000a00 */
[----:B------:R-:W-:Y:S01]  /*5760*/  ULDC.64 UR42, c[0x0][0x318] ;  /* 0x0000c600002a7ab9 */ /* 0x000fe20000000a00 */
[----:B------:R-:W-:Y:S01]  /*5770*/  BSSY B0, `(.L_x_14034) ;  /* 0x0000003000007945 */ /* 0x000fe20003800000 */
[----:B------:R-:W-:-:S03]  /*5780*/  IMAD.WIDE R36, R26, 0x80, R10 ;  /* 0x000000801a247825 */ /* 0x000fc600078e020a */
[----:B--2---:R-:W-:Y:S05]  /*5790*/  @!P3 BRA `(.L_x_14035) ;  /* 0x0000018000ecb947 */ /* 0x004fea0003800000 */
.L_x_14328:
[----:B------:R-:W-:Y:S05]  /*57a0*/  BSYNC B0 ;  /* 0x0000000000007941 */ /* 0x000fea0003800000 */
.L_x_14034:
        /* <DEDUP_REMOVED lines=9> */
[----:B0-----:R-:W-:-:S04]  /*5840*/  LEA R38, P3, R12, UR42, 0x1 ;  /* 0x0000002a0c267c11 */ /* 0x001fc8000f8608ff */
[----:B------:R-:W-:Y:S02]  /*5850*/  LEA.HI.X R39, R12, UR43, R13, 0x1, P3 ;  /* 0x0000002b0c277c11 */ /* 0x000fe400098f0c0d */
[----:B------:R-:W-:-:S13]  /*5860*/  ISETP.GE.AND P3, PT, R18, UR40, PT ;  /* 0x0000002812007c0c */ /* 0x000fda000bf66270 */
[----:B------:R-:W0:Y:S04]  /*5870*/  @!P3 LDS.128 R12, [R83] ;  /* 0x00000000530cb984 */ /* 0x000e280000000c00 */
[----:B0-----:R-:W-:Y:S01]  /*5880*/  @!P3 STG.E.128 desc[UR38][R38.64], R12 ;  /* 0x0000000c2600b986 */ /* 0x001fe2000c101d26 */
[----:B------:R-:W-:-:S13]  /*5890*/  ISETP.GE.AND P3, PT, R67, UR40, PT ;  /* 0x0000002843007c0c */ /* 0x000fda000bf66270 */
[----:B------:R-:W0:Y:S04]  /*58a0*/  @!P3 LDS.128 R12, [R82] ;  /* 0x00000000520cb984 */ /* 0x000e280000000c00 */
[----:B0-----:R3:W-:Y:S02]  /*58b0*/  @!P3 STG.E.128 desc[UR38][R38.64+0x40], R12 ;  /* 0x0000400c2600b986 */ /* 0x0017e4000c101d26 */
.L_x_14037:
[----:B------:R-:W-:Y:S05]  /*58c0*/  BSYNC B0 ;  /* 0x0000000000007941 */ /* 0x000fea0003800000 */
.L_x_14036:
        /* <DEDUP_REMOVED lines=20> */
.L_x_14039:
[----:B------:R-:W-:Y:S05]  /*5a10*/  BSYNC B0 ;  /* 0x0000000000007941 */ /* 0x000fea0003800000 */
.L_x_14038:
[----:B-1----:R-:W3:Y:S04]  /*5a20*/  LDL R12, [R1] ;  /* 0x00000000010c7983 */ /* 0x002ee80000100800 */
[----:B------:R-:W4:Y:S01]  /*5a30*/  LDL.LU R13, [R1+0x10] ;  /* 0x00001000010d7983 */ /* 0x000f220000300800 */
        /* <DEDUP_REMOVED lines=15> */
[----:B----4-:R-:W-:-:S05]  /*5b30*/  LOP3.LUT R13, R13, R12, RZ, 0x3c, !PT ;  /* 0x0000000c0d0d7212 */ /* 0x010fca00078e3cff */
[----:B------:R0:W-:Y:S02]  /*5b40*/  STL [R1+0x10], R13 ;  /* 0x0000100d01007387 */ /* 0x0001e40000100800 */
[----:B------:R-:W-:Y:S05]  /*5b50*/  @P5 BRA `(.L_x_14040) ;  /* 0xffffffc800845947 */ /* 0x000fea000383ffff */
[----:B0-----:R-:W0:Y:S01]  /*5b60*/  S2R R13, SR_TID.X ;  /* 0x00000000000d7919 */ /* 0x001e220000002100 */
[----:B------:R-:W-:Y:S02]  /*5b70*/  PLOP3.LUT P0, PT, PT, PT, PT, 0x8, 0x0 ;  /* 0x000000000000781c */ /* 0x000fe40003f0e170 */
[----:B0-----:R-:W-:-:S04]  /*5b80*/  SHF.R.U32.HI R13, RZ, 0x7, R13 ;  /* 0x00000007ff0d7819 */ /* 0x001fc8000001160d */
[----:B------:R-:W-:-:S13]  /*5b90*/  ISETP.NE.AND P5, PT, R13, 0x1, PT ;  /* 0x000000010d00780c */ /* 0x000fda0003fa5270 */
[----:B------:R-:W-:Y:S06]  /*5ba0*/  @!P5 BAR.ARV 0x9, 0x100 ;  /* 0x024400000000db1d */ /* 0x000fec0000002000 */
.L_x_13986:
        /* <DEDUP_REMOVED lines=15> */
.L_x_14041:
        /* <DEDUP_REMOVED lines=13> */
.L_x_14044:
[----:B------:R-:W-:-:S13]  /*5d70*/  ISETP.NE.AND P0, PT, R7, 0x1, PT ;  /* 0x000000010700780c */ /* 0x000fda0003f05270 */
[----:B------:R-:W1:Y:S02]  /*5d80*/  @P0 LDC.64 R4, c[0x0][0x9e8] ;  /* 0x00027a00ff040b82 */ /* 0x000e640000000a00 */
[----:B-1----:R-:W-:-:S05]  /*5d90*/  @P0 IMAD.HI.U32 R4, R3, R4, RZ ;  /* 0x0000000403040227 */ /* 0x002fca00078e00ff */
[----:B------:R-:W-:-:S07]  /*5da0*/  @P0 SHF.R.U32.HI R3, RZ, R5, R4 ;  /* 0x00000005ff030219 */ /* 0x000fce0000011604 */
.L_x_14045:
[----:B------:R-:W-:Y:S05]  /*5db0*/  BSYNC B0 ;  /* 0x0000000000007941 */ /* 0x000fea0003800000 */
.L_x_14043:
[----:B------:R-:W-:-:S05]  /*5dc0*/  IMAD R3, R3, R7, R7 ;  /* 0x0000000703037224 */ /* 0x000fca00078e0207 */
[----:B------:R-:W-:-:S07]  /*5dd0*/  VIMNMX R0, R0, R3, PT ;  /* 0x0000000300007248 */ /* 0x000fce0003fe0100 */
.L_x_14042:
        /* <DEDUP_REMOVED lines=24> */
.L_x_14048:
[----:B------:R-:W-:-:S13]  /*5f60*/  ISETP.NE.AND P0, PT, R7, 0x1, PT ;  /* 0x000000010700780c */ /* 0x000fda0003f05270 */
[----:B------:R-:W1:Y:S02]  /*5f70*/  @P0 LDC.64 R4, c[0x0][0x9e8] ;  /* 0x00027a00ff040b82 */ /* 0x000e640000000a00 */
[----:B-1----:R-:W-:-:S05]  /*5f80*/  @P0 IMAD.HI.U32 R4, R0, R4, RZ ;  /* 0x0000000400040227 */ /* 0x002fca00078e00ff */
[----:B------:R-:W-:-:S07]  /*5f90*/  @P0 SHF.R.U32.HI R0, RZ, R5, R4 ;  /* 0x00000005ff000219 */ /* 0x000fce0000011604 */
.L_x_14049:
[----:B------:R-:W-:Y:S05]  /*5fa0*/  BSYNC B0 ;  /* 0x0000000000007941 */ /* 0x000fea0003800000 */
.L_x_14047:
[----:B------:R-:W-:-:S05]  /*5fb0*/  IMAD R0, R0, R7, RZ ;  /* 0x0000000700007224 */ /* 0x000fca00078e02ff */
[----:B------:R-:W-:-:S07]  /*5fc0*/  VIMNMX R3, R3, R0, !PT ;  /* 0x0000000003037248 */ /* 0x000fce0007fe0100 */
.L_x_14046:
[----:B------:R-:W-:Y:S02]  /*5fd0*/  SHF.R.S32.HI R0, RZ, 0x1f, R3 ;  /* 0x0000001fff007819 */ /* 0x000fe40000011403 */
[----:B------:R-:W-:Y:S02]  /*5fe0*/  CS2R R20, SRZ ;  /* 0x0000000000147805 */ /* 0x000fe4000001ff00 */
[----:B------:R-:W-:Y:S02]  /*5ff0*/  PLOP3.LUT P0, PT, PT, PT, PT, 0x80, 0x0 ;  /* 0x000000000000781c */ /* 0x000fe40003f0f070 */
[----:B0-----:R-:W-:Y:S02]  /*6000*/  CS2R R14, SRZ ;  /* 0x00000000000e7805 */ /* 0x001fe4000001ff00 */
[----:B------:R-:W-:Y:S01]  /*6010*/  LEA.HI R0, R0, R3, RZ, 0x7 ;  /* 0x0000000300007211 */ /* 0x000fe200078f38ff */
[----:B------:R-:W-:Y:S01]  /*6020*/  IMAD.MOV.U32 R118, RZ, RZ, RZ ;  /* 0x000000ffff767224 */ /* 0x000fe200078e00ff */
[----:B------:R-:W-:Y:S01]  /*6030*/  CS2R R114, SRZ ;  /* 0x0000000000727805 */ /* 0x000fe2000001ff00 */
[----:B------:R-:W-:Y:S01]  /*6040*/  IMAD.MOV.U32 R31, RZ, RZ, RZ ;  /* 0x000000ffff1f7224 */ /* 0x000fe200078e00ff */
[----:B------:R-:W-:-:S02]  /*6050*/  SHF.R.S32.HI R0, RZ, 0x7, R0 ;  /* 0x00000007ff007819 */ /* 0x000fc40000011400 */
[----:B------:R-:W-:Y:S02]  /*6060*/  CS2R R112, SRZ ;  /* 0x0000000000707805 */ /* 0x000fe4000001ff00 */
[----:B------:R-:W-:Y:S02]  /*6070*/  CS2R R110, SRZ ;  /* 0x00000000006e7805 */ /* 0x000fe4000001ff00 */
[----:B------:R-:W-:Y:S02]  /*6080*/  CS2R R108, SRZ ;  /* 0x00000000006c7805 */ /* 0x000fe4000001ff00 */
[----:B------:R-:W-:Y:S02]  /*6090*/  VIMNMX R4, RZ, R0, !PT ;  /* 0x00000000ff047248 */ /* 0x000fe40007fe0100 */
[----:B------:R-:W-:Y:S02]  /*60a0*/  CS2R R106, SRZ ;  /* 0x00000000006a7805 */ /* 0x000fe4000001ff00 */
[----:B------:R-:W-:-:S02]  /*60b0*/  CS2R R104, SRZ ;  /* 0x0000000000687805 */ /* 0x000fc4000001ff00 */
[----:B------:R-:W-:Y:S02]  /*60c0*/  CS2R R102, SRZ ;  /* 0x0000000000667805 */ /* 0x000fe4000001ff00 */
[----:B------:R-:W-:Y:S01]  /*60d0*/  ISETP.GT.AND P1, PT, R92, R4, PT ;  /* 0x000000045c00720c */ /* 0x000fe20003f24270 */
[----:B------:R0:W-:Y:S01]  /*60e0*/  STL [R1+0x30], R4 ;  /* 0x0000300401007387 */ /* 0x0001e20000100800 */
        /* <DEDUP_REMOVED lines=8> */
[----:B0-----:R-:W-:Y:S06]  /*6170*/  @!P1 BRA `(.L_x_14050) ;  /* 0x000000f000949947 */ /* 0x001fec0003800000 */
        /* <DEDUP_REMOVED lines=9> */
.L_x_14331:
[----:B------:R-:W1:Y:S01]  /*6210*/  LDL R3, [R1+0x1c] ;  /* 0x00001c0001037983 */ /* 0x000e620000100800 */
[----:B------:R-:W-:Y:S01]  /*6220*/  BSSY B6, `(.L_x_14052) ;  /* 0x000001b000067945 */ /* 0x000fe20003800000 */
[----:B-1----:R-:W-:-:S05]  /*6230*/  IMAD.HI R0, R3, 0x55555556, RZ ;  /* 0x5555555603007827 */ /* 0x002fca00078e02ff */
[----:B------:R-:W-:-:S05]  /*6240*/  LEA.HI R0, R0, R0, RZ, 0x1 ;  /* 0x0000000000007211 */ /* 0x000fca00078f08ff */
[----:B------:R-:W-:Y:S02]  /*6250*/  IMAD R0, R0, -0x3, R3 ;  /* 0xfffffffd00007824 */ /* 0x000fe400078e0203 */
[----:B------:R-:W-:-:S04]  /*6260*/  VIADD R3, R2, 0x8400 ;  /* 0x0000840002037836 */ /* 0x000fc80000000000 */
[----:B------:R-:W-:Y:S01]  /*6270*/  IMAD R0, R0, 0x2000, R3 ;  /* 0x0000200000007824 */ /* 0x000fe200078e0203 */
[----:B------:R-:W-:-:S04]  /*6280*/  LOP3.LUT P0, RZ, R3, 0x3ff, RZ, 0xc0, !PT ;  /* 0x000003ff03ff7812 */ /* 0x000fc8000780c0ff */
[----:B------:R-:W-:Y:S02]  /*6290*/  SHF.R.U32.HI R0, RZ, 0x4, R0 ;  /* 0x00000004ff007819 */ /* 0x000fe40000011600 */
[----:B------:R-:W-:Y:S02]  /*62a0*/  P2R R25, PR, RZ, 0x1 ;  /* 0x00000001ff197803 */ /* 0x000fe40000000000 */
[----:B------:R-:W-:-:S05]  /*62b0*/  LOP3.LUT R30, R0, 0x3fff, RZ, 0xc0, !PT ;  /* 0x00003fff001e7812 */ /* 0x000fca00078ec0ff */
        /* <DEDUP_REMOVED lines=17> */
.L_x_14053:
[----:B------:R-:W-:Y:S05]  /*63d0*/  BSYNC B6 ;  /* 0x0000000000067941 */ /* 0x000fea0003800000 */
.L_x_14052:
        /* <DEDUP_REMOVED lines=13> */
.L_x_14057:
[----:B--2---:R2:W3:Y:S02]  /*64b0*/  SYNCS.PHASECHK.TRANS64.TRYWAIT P0, [R2+URZ+0x16800], R3 ;  /* 0x01680003020075a7 */ /* 0x0044e4000800017f */
[----:B---3--:R-:W-:Y:S05]  /*64c0*/  @!P0 NANOSLEEP.SYNCS 0x989680 ;  /* 0x009896800000895d */ /* 0x008fea0003900000 */
[----:B------:R-:W3:Y:S02]  /*64d0*/  @!P0 SYNCS.PHASECHK.TRANS64 P0, [R2+URZ+0x16800], R3 ;  /* 0x01680003020085a7 */ /* 0x000ee4000800007f */
[----:B---3--:R-:W-:Y:S05]  /*64e0*/  @!P0 BRA `(.L_x_14057) ;  /* 0xfffffffc00f08947 */ /* 0x008fea000383ffff */
.L_x_14056:
[----:B------:R-:W-:Y:S05]  /*64f0*/  BSYNC B0 ;  /* 0x0000000000007941 */ /* 0x000fea0003800000 */
.L_x_14055:
[----:B------:R-:W-:Y:S05]  /*6500*/  BRA `(.L_x_14058) ;  /* 0x0000003000347947 */ /* 0x000fea0003800000 */
.L_x_14054:
        /* <DEDUP_REMOVED lines=30> */
.L_x_14060:
[----:B------:R-:W-:Y:S05]  /*66f0*/  BSYNC B6 ;  /* 0x0000000000067941 */ /* 0x000fea0003800000 */
.L_x_14059:
[----:B------:R-:W2:Y:S01]  /*6700*/  LDL R20, [R1+0x18] ;  /* 0x0000180001147983 */ /* 0x000ea20000100800 */
[----:B------:R-:W-:Y:S01]  /*6710*/  ULDC.U8 UR4, c[0x0][0x410] ;  /* 0x0001040000047ab9 */ /* 0x000fe20000000000 */
[----:B------:R-:W-:Y:S01]  /*6720*/  BSSY B0, `(.L_x_14061) ;  /* 0x00002e3000007945 */ /* 0x000fe20003800000 */
[----:B------:R-:W-:Y:S01]  /*6730*/  ISETP.NE.AND P0, PT, RZ, UR4, PT ;  /* 0x00000004ff007c0c */ /* 0x000fe2000bf05270 */
[----:B--2---:R-:W-:-:S12]  /*6740*/  IMAD.IADD R41, R17, 0x1, R20 ;  /* 0x0000000111297824 */ /* 0x004fd800078e0214 */
[----:B------:R-:W-:Y:S05]  /*6750*/  @!P0 BRA `(.L_x_14062) ;  /* 0x0000001400e88947 */ /* 0x000fea0003800000 */
[----:B------:R-:W2:Y:S01]  /*6760*/  LDL R47, [R1+0x14] ;  /* 0x00001400012f7983 */ /* 0x000ea20000100800 */
[----:B------:R-:W1:Y:S01]  /*6770*/  LDC R32, c[0x0][0x448] ;  /* 0x00011200ff207b82 */ /* 0x000e620000000800 */
[----:B------:R-:W-:Y:S01]  /*6780*/  ULDC.64 UR4, c[0x0][0x3f8] ;  /* 0x0000fe0000047ab9 */ /* 0x000fe20000000a00 */
[----:B------:R-:W-:Y:S01]  /*6790*/  ULDC.64 UR6, c[0x0][0x408] ;  /* 0x0001020000067ab9 */ /* 0x000fe20000000a00 */
[----:B------:R-:W3:Y:S01]  /*67a0*/  S2R R20, SR_TID.X ;  /* 0x0000000000147919 */ /* 0x000ee20000002100 */
[----:B-1----:R-:W-:Y:S01]  /*67b0*/  ISETP.NE.AND P0, PT, R32, 0x1, PT ;  /* 0x000000012000780c */ /* 0x002fe20003f05270 */
[----:B---3--:R-:W-:-:S12]  /*67c0*/  VIADD R21, R20, 0xffffff80 ;  /* 0xffffff8014157836 */ /* 0x008fd80000000000 */
[----:B------:R-:W1:Y:S01]  /*67d0*/  @P0 LDC R0, c[0x0][0x44c] ;  /* 0x00011300ff000b82 */ /* 0x000e620000000800 */
[----:B------:R-:W-:-:S07]  /*67e0*/  SHF.R.S32.HI R20, RZ, 0x1f, R21 ;  /* 0x0000001fff147819 */ /* 0x000fce0000011415 */
[----:B------:R-:W3:Y:S01]  /*67f0*/  @P0 LDC R5, c[0x0][0x450] ;  /* 0x00011400ff050b82 */ /* 0x000ee20000000800 */
[----:B------:R-:W-:-:S04]  /*6800*/  LEA.HI R20, R20, R21, RZ, 0x2 ;  /* 0x0000001514147211 */ /* 0x000fc800078f10ff */
[----:B------:R-:W-:-:S05]  /*6810*/  LOP3.LUT R20, R20, 0xfffffffc, RZ, 0xc0, !PT ;  /* 0xfffffffc14147812 */ /* 0x000fca00078ec0ff */
[----:B------:R-:W-:-:S04]  /*6820*/  IMAD.IADD R20, R21, 0x1, -R20 ;  /* 0x0000000115147824 */ /* 0x000fc800078e0a14 */
[----:B------:R-:W-:-:S04]  /*6830*/  IMAD R3, R20, 0x60, R41 ;  /* 0x0000006014037824 */ /* 0x000fc800078e0229 */
[----:B-1----:R-:W-:-:S05]  /*6840*/  @P0 IMAD.HI.U32 R0, R3, R0, RZ ;  /* 0x0000000003000227 */ /* 0x002fca00078e00ff */
[----:B---3--:R-:W-:-:S04]  /*6850*/  @P0 SHF.R.U32.HI R3, RZ, R5, R0 ;  /* 0x00000005ff030219 */ /* 0x008fc80000011600 */
[----:B------:R-:W-:Y:S01]  /*6860*/  SHF.R.S32.HI R0, RZ, 0x1f, R3 ;  /* 0x0000001fff007819 */ /* 0x000fe20000011403 */
[----:B------:R-:W-:Y:S02]  /*6870*/  IMAD.MOV.U32 R6, RZ, RZ, R26 ;  /* 0x000000ffff067224 */ /* 0x000fe400078e001a */
[----:B------:R-:W-:Y:S02]  /*6880*/  IMAD.MOV.U32 R7, RZ, RZ, R29 ;  /* 0x000000ffff077224 */ /* 0x000fe400078e001d */
[C---:B------:R-:W-:Y:S02]  /*6890*/  IMAD R4, R0.reuse, UR4, RZ ;  /* 0x0000000400047c24 */ /* 0x040fe4000f8e02ff */
[----:B------:R-:W-:Y:S02]  /*68a0*/  IMAD.MOV.U32 R8, RZ, RZ, R24 ;  /* 0x000000ffff087224 */ /* 0x000fe400078e0018 */
[----:B------:R-:W-:Y:S02]  /*68b0*/  IMAD.MOV.U32 R9, RZ, RZ, R31 ;  /* 0x000000ffff097224 */ /* 0x000fe400078e001f */
[----:B------:R-:W-:-:S02]  /*68c0*/  IMAD R0, R0, UR6, RZ ;  /* 0x0000000600007c24 */ /* 0x000fc4000f8e02ff */
[----:B------:R-:W-:-:S04]  /*68d0*/  IMAD.WIDE.U32 R6, R3, UR4, R6 ;  /* 0x0000000403067c25 */ /* 0x000fc8000f8e0006 */
        /* <DEDUP_REMOVED lines=11> */
[----:B------:R-:W-:Y:S02]  /*6990*/  LEA.HI.X R8, R8, UR7, R3, 0x1, P1 ;  /* 0x0000000708087c11 */ /* 0x000fe400088f0c03 */
[----:B--2---:R-:W-:Y:S01]  /*69a0*/  SHF.R.S32.HI R38, RZ, 0x1f, R47 ;  /* 0x0000001fff267819 */ /* 0x004fe2000001142f */
[----:B------:R-:W-:Y:S06]  /*69b0*/  BRA.DIV UR4, `(.L_x_14063) ;  /* 0x0000017204b87947 */ /* 0x000fec000b800000 */
[----:B------:R1:W2:Y:S04]  /*69c0*/  SHFL.IDX PT, R3, R6, RZ, 0x1c1f ;  /* 0x001c1fff06037589 */ /* 0x0002a800000e0000 */
[----:B------:R1:W3:Y:S04]  /*69d0*/  SHFL.IDX PT, R0, R4, RZ, 0x1c1f ;  /* 0x001c1fff04007589 */ /* 0x0002e800000e0000 */
[----:B------:R1:W4:Y:S04]  /*69e0*/  SHFL.IDX PT, R5, R8, RZ, 0x1c1f ;  /* 0x001c1fff08057589 */ /* 0x00032800000e0000 */
[----:B0-----:R1:W0:Y:S02]  /*69f0*/  SHFL.IDX PT, R14, R7, RZ, 0x1c1f ;  /* 0x001c1fff070e7589 */ /* 0x00122400000e0000 */
.L_x_14337:
[----:B------:R-:W5:Y:S01]  /*6a00*/  LDL R9, [R1+0x4] ;  /* 0x0000040001097983 */ /* 0x000f620000100800 */
[----:B------:R-:W-:Y:S01]  /*6a10*/  BSSY B1, `(.L_x_14064) ;  /* 0x000001e000017945 */ /* 0x000fe20003800000 */
[----:B------:R-:W-:Y:S02]  /*6a20*/  CS2R R34, SRZ ;  /* 0x0000000000227805 */ /* 0x000fe4000001ff00 */
[----:B------:R-:W-:Y:S02]  /*6a30*/  CS2R R26, SRZ ;  /* 0x00000000001a7805 */ /* 0x000fe4000001ff00 */
[----:B------:R-:W-:Y:S02]  /*6a40*/  CS2R R28, SRZ ;  /* 0x00000000001c7805 */ /* 0x000fe4000001ff00 */
[----:B------:R-:W-:Y:S01]  /*6a50*/  CS2R R24, SRZ ;  /* 0x0000000000187805 */ /* 0x000fe2000001ff00 */
[----:B-----5:R-:W-:-:S05]  /*6a60*/  IMAD R32, R9, R32, RZ ;  /* 0x0000002009207224 */ /* 0x020fca00078e02ff */
[----:B------:R-:W-:-:S13]  /*6a70*/  ISETP.GE.AND P0, PT, R41, R32, PT ;  /* 0x000000202900720c */ /* 0x000fda0003f06270 */
[----:B------:R-:W-:Y:S05]  /*6a80*/  @P0 BRA `(.L_x_14065) ;  /* 0x0000000000580947 */ /* 0x000fea0003800000 */
[----:B------:R-:W-:Y:S01]  /*6a90*/  ULDC UR4, c[0x0][0x3f4] ;  /* 0x0000fd0000047ab9 */ /* 0x000fe20000000800 */
[----:B---3--:R-:W-:Y:S01]  /*6aa0*/  IMAD.MOV.U32 R10, RZ, RZ, R0 ;  /* 0x000000ffff0a7224 */ /* 0x008fe200078e0000 */
[----:B------:R-:W-:Y:S01]  /*6ab0*/  ISETP.GE.AND P3, PT, R47, UR4, PT ;  /* 0x000000042f007c0c */ /* 0x000fe2000bf66270 */
[----:B--2---:R-:W-:Y:S01]  /*6ac0*/  IMAD.MOV.U32 R11, RZ, RZ, R3 ;  /* 0x000000ffff0b7224 */ /* 0x004fe200078e0003 */
[----:B------:R-:W-:Y:S01]  /*6ad0*/  ISETP.GE.AND P2, PT, R152, UR4, PT ;  /* 0x0000000498007c0c */ /* 0x000fe2000bf46270 */
[----:B----4-:R-:W-:Y:S01]  /*6ae0*/  IMAD.MOV.U32 R15, RZ, RZ, R5 ;  /* 0x000000ffff0f7224 */ /* 0x010fe200078e0005 */
[----:B------:R-:W-:-:S09]  /*6af0*/  CS2R R28, SRZ ;  /* 0x00000000001c7805 */ /* 0x000fd2000001ff00 */
[C---:B------:R-:W-:Y:S01]  /*6b00*/  @!P3 IMAD.SHL.U32 R37, R47.reuse, 0x2, RZ ;  /* 0x000000022f25b824 */ /* 0x040fe200078e00ff */
[----:B------:R-:W-:Y:S02]  /*6b10*/  @!P3 SHF.L.U64.HI R26, R47, 0x1, R38 ;  /* 0x000000012f1ab819 */ /* 0x000fe40000010226 */
[----:B------:R-:W-:Y:S02]  /*6b20*/  CS2R R34, SRZ ;  /* 0x0000000000227805 */ /* 0x000fe4000001ff00 */
[----:B------:R-:W-:Y:S01]  /*6b30*/  CS2R R24, SRZ ;  /* 0x0000000000187805 */ /* 0x000fe2000001ff00 */
[----:B------:R-:W-:Y:S01]  /*6b40*/  @!P2 IMAD.WIDE R10, R152, 0x2, R10 ;  /* 0x00000002980aa825 */ /* 0x000fe200078e020a */
[-C--:B------:R-:W-:Y:S02]  /*6b50*/  @!P3 IADD3 R20, P0, R0, R37.reuse, RZ ;  /* 0x000000250014b210 */ /* 0x080fe40007f1e0ff */
[----:B0-----:R-:W-:Y:S01]  /*6b60*/  @!P3 IADD3 R36, P1, R14, R37, RZ ;  /* 0x000000250e24b210 */ /* 0x001fe20007f3e0ff */
[----:B------:R-:W-:Y:S01]  /*6b70*/  @!P2 IMAD.WIDE R12, R152, 0x2, R14 ;  /* 0x00000002980ca825 */ /* 0x000fe200078e020e */
[----:B------:R0:W5:Y:S03]  /*6b80*/  @!P2 LD.E.64 R28, desc[UR38][R10.64] ;  /* 0x000000260a1ca980 */ /* 0x000166000c101b00 */
[--C-:B------:R-:W-:Y:S01]  /*6b90*/  @!P3 IMAD.X R21, R3, 0x1, R26.reuse, P0 ;  /* 0x000000010315b824 */ /* 0x100fe200000e061a */
[----:B------:R0:W5:Y:S01]  /*6ba0*/  @!P2 LD.E.64 R34, desc[UR38][R12.64] ;  /* 0x000000260c22a980 */ /* 0x000162000c101b00 */
[----:B------:R-:W-:Y:S01]  /*6bb0*/  @!P3 IMAD.X R37, R5, 0x1, R26, P1 ;  /* 0x000000010525b824 */ /* 0x000fe200008e061a */
[----:B------:R-:W-:-:S02]  /*6bc0*/  CS2R R26, SRZ ;  /* 0x00000000001a7805 */ /* 0x000fc4000001ff00 */
[----:B------:R0:W5:Y:S04]  /*6bd0*/  @!P3 LD.E.64 R24, desc[UR38][R20.64] ;  /* 0x000000261418b980 */ /* 0x000168000c101b00 */
[----:B------:R0:W5:Y:S02]  /*6be0*/  @!P3 LD.E.64 R26, desc[UR38][R36.64] ;  /* 0x00000026241ab980 */ /* 0x000164000c101b00 */
.L_x_14065:
[----:B------:R-:W-:Y:S05]  /*6bf0*/  BSYNC B1 ;  /* 0x0000000000017941 */ /* 0x000fea0003800000 */
.L_x_14064:
[----:B---3-5:R-:W-:Y:S01]  /*6c00*/  IMAD.MOV.U32 R0, RZ, RZ, R34 ;  /* 0x000000ffff007224 */ /* 0x028fe200078e0022 */
[----:B------:R-:W-:Y:S01]  /*6c10*/  UMOV UR4, 0xffffffff ;  /* 0xffffffff00047882 */ /* 0x000fe20000000000 */
[----:B--2---:R-:W-:Y:S01]  /*6c20*/  IMAD.MOV.U32 R3, RZ, RZ, R35 ;  /* 0x000000ffff037224 */ /* 0x004fe200078e0023 */
[----:B0-----:R-:W-:Y:S01]  /*6c30*/  CS2R R20, SRZ ;  /* 0x0000000000147805 */ /* 0x001fe2000001ff00 */
[----:B----4-:R-:W-:Y:S01]  /*6c40*/  IMAD.MOV.U32 R5, RZ, RZ, R26 ;  /* 0x000000ffff057224 */ /* 0x010fe200078e001a */
        /* <DEDUP_REMOVED lines=8> */
[----:B------:R-:W-:Y:S02]  /*6cd0*/  PRMT R40, R40, 0x5410, R0 ;  /* 0x0000541028287816 */ /* 0x000fe40000000000 */
[----:B------:R-:W-:Y:S02]  /*6ce0*/  PRMT R49, R3, 0x7610, R49 ;  /* 0x0000761003317816 */ /* 0x000fe40000000031 */
[----:B------:R-:W-:Y:S02]  /*6cf0*/  PRMT R43, R5, 0x7610, R43 ;  /* 0x00007610052b7816 */ /* 0x000fe4000000002b */
[----:B------:R-:W-:Y:S01]  /*6d00*/  PRMT R42, R9, 0x7610, R42 ;  /* 0x00007610092a7816 */ /* 0x000fe2000000002a */
[----:B------:R-:W-:Y:S06]  /*6d10*/  BRA.DIV UR4, `(.L_x_14066) ;  /* 0x0000017204507947 */ /* 0x000fec000b800000 */
[----:B------:R0:W2:Y:S04]  /*6d20*/  SHFL.IDX PT, R3, R6, 0x1, 0x1c1f ;  /* 0x003c1f0006037f89 */ /* 0x0000a800000e0000 */
[----:B------:R0:W3:Y:S04]  /*6d30*/  SHFL.IDX PT, R0, R4, 0x1, 0x1c1f ;  /* 0x003c1f0004007f89 */ /* 0x0000e800000e0000 */
[----:B------:R0:W4:Y:S04]  /*6d40*/  SHFL.IDX PT, R5, R8, 0x1, 0x1c1f ;  /* 0x003c1f0008057f89 */ /* 0x00012800000e0000 */
[----:B------:R0:W0:Y:S02]  /*6d50*/  SHFL.IDX PT, R14, R7, 0x1, 0x1c1f ;  /* 0x003c1f00070e7f89 */ /* 0x00002400000e0000 */
.L_x_14343:
[----:B01----:R-:W5:Y:S04]  /*6d60*/  LDL R6, [R1+0x48] ;  /* 0x0000480001067983 */ /* 0x003f680000100800 */
[----:B------:R-:W2:Y:S01]  /*6d70*/  LDL R44, [R1+0x38] ;  /* 0x00003800012c7983 */ /* 0x000ea20000100800 */
[----:B------:R-:W-:Y:S01]  /*6d80*/  VIADD R41, R41, 0x60 ;  /* 0x0000006029297836 */ /* 0x000fe20000000000 */
[----:B------:R-:W-:Y:S01]  /*6d90*/  BSSY B1, `(.L_x_14067) ;  /* 0x0000021000017945 */ /* 0x000fe20003800000 */
[----:B------:R-:W-:Y:S02]  /*6da0*/  CS2R R8, SRZ ;  /* 0x0000000000087805 */ /* 0x000fe4000001ff00 */
[----:B------:R-:W-:Y:S02]  /*6db0*/  CS2R R12, SRZ ;  /* 0x00000000000c7805 */ /* 0x000fe4000001ff00 */
[----:B------:R-:W-:-:S02]  /*6dc0*/  CS2R R10, SRZ ;  /* 0x00000000000a7805 */ /* 0x000fc4000001ff00 */
[----:B------:R-:W-:Y:S02]  /*6dd0*/  ISETP.GE.AND P0, PT, R41, R32, PT ;  /* 0x000000202900720c */ /* 0x000fe40003f06270 */
[----:B-----5:R-:W-:-:S04]  /*6de0*/  LEA.HI R4, R6, R6, RZ, 0x1 ;  /* 0x0000000606047211 */ /* 0x020fc800078f08ff */
[----:B------:R-:W-:Y:S01]  /*6df0*/  LOP3.LUT R4, R4, 0xfffffffe, RZ, 0xc0, !PT ;  /* 0xfffffffe04047812 */ /* 0x000fe200078ec0ff */
[----:B--2---:R-:W-:-:S04]  /*6e00*/  IMAD.SHL.U32 R31, R44, 0x40, RZ ;  /* 0x000000402c1f7824 */ /* 0x004fc800078e00ff */
[----:B------:R-:W-:-:S05]  /*6e10*/  IMAD.IADD R4, R6, 0x1, -R4 ;  /* 0x0000000106047824 */ /* 0x000fca00078e0a04 */
[----:B------:R-:W-:Y:S01]  /*6e20*/  SHF.L.U32 R45, R4, 0x1f, RZ ;  /* 0x0000001f042d7819 */ /* 0x000fe200000006ff */
[----:B------:R-:W-:Y:S06]  /*6e30*/  @P0 BRA `(.L_x_14068) ;  /* 0x0000000000580947 */ /* 0x000fec0003800000 */
[----:B------:R-:W-:Y:S01]  /*6e40*/  ULDC UR4, c[0x0][0x3f4] ;  /* 0x0000fd0000047ab9 */ /* 0x000fe20000000800 */
[----:B---3--:R-:W-:Y:S01]  /*6e50*/  IMAD.MOV.U32 R6, RZ, RZ, R0 ;  /* 0x000000ffff067224 */ /* 0x008fe200078e0000 */
[----:B------:R-:W-:Y:S01]  /*6e60*/  ISETP.GE.AND P3, PT, R47, UR4, PT ;  /* 0x000000042f007c0c */ /* 0x000fe2000bf66270 */
[----:B------:R-:W-:Y:S01]  /*6e70*/  IMAD.MOV.U32 R7, RZ, RZ, R3 ;  /* 0x000000ffff077224 */ /* 0x000fe200078e0003 */
        /* <DEDUP_REMOVED lines=9> */
[----:B------:R-:W-:Y:S01]  /*6f10*/  @!P3 IADD3 R4, P1, R14, R9, RZ ;  /* 0x000000090e04b210 */ /* 0x000fe20007f3e0ff */
        /* <DEDUP_REMOVED lines=8> */
.L_x_14068:
[----:B------:R-:W-:Y:S05]  /*6fa0*/  BSYNC B1 ;  /* 0x0000000000017941 */ /* 0x000fea0003800000 */
.L_x_14067:
[----:B0-----:R-:W0:Y:S01]  /*6fb0*/  S2R R7, SR_TID.X ;  /* 0x0000000000077919 */ /* 0x001e220000002100 */
[----:B------:R-:W1:Y:S01]  /*6fc0*/  SYNCS.PHASECHK.TRANS64.TRYWAIT P0, [R2+URZ+0x16800], R45 ;  /* 0x0168002d020075a7 */ /* 0x000e62000800017f */
[----:B------:R-:W-:Y:S01]  /*6fd0*/  LOP3.LUT R31, R31, 0x1c0, RZ, 0xc0, !PT ;  /* 0x000001c01f1f7812 */ /* 0x000fe200078ec0ff */
[----:B-----5:R-:W-:Y:S01]  /*6fe0*/  IMAD.MOV.U32 R3, RZ, RZ, R20 ;  /* 0x000000ffff037224 */ /* 0x020fe200078e0014 */
[----:B------:R-:W-:Y:S01]  /*6ff0*/  BSSY B1, `(.L_x_14069) ;  /* 0x000001f000017945 */ /* 0x000fe20003800000 */
[----:B------:R-:W-:Y:S01]  /*7000*/  IMAD.MOV.U32 R4, RZ, RZ, R8 ;  /* 0x000000ffff047224 */ /* 0x000fe200078e0008 */
[----:B---3--:R-:W-:Y:S01]  /*7010*/  LOP3.LUT R0, R31, 0x18, R18, 0xf8, !PT ;  /* 0x000000181f007812 */ /* 0x008fe200078ef812 */
[----:B------:R-:W-:Y:S01]  /*7020*/  IMAD R14, R33, -0xc0, R32 ;  /* 0xffffff40210e7824 */ /* 0x000fe200078e0220 */
[----:B------:R-:W-:Y:S01]  /*7030*/  SHF.R.U32.HI R31, RZ, 0x3, R31 ;  /* 0x00000003ff1f7819 */ /* 0x000fe2000001161f */
[----:B----4-:R-:W-:Y:S01]  /*7040*/  IMAD.MOV.U32 R5, RZ, RZ, R9 ;  /* 0x000000ffff057224 */ /* 0x010fe200078e0009 */
[----:B------:R-:W-:Y:S01]  /*7050*/  PRMT R37, R3, 0x7610, R37 ;  /* 0x0000761003257816 */ /* 0x000fe20000000025 */
[----:B------:R-:W-:Y:S01]  /*7060*/  IMAD.MOV.U32 R3, RZ, RZ, R21 ;  /* 0x000000ffff037224 */ /* 0x000fe200078e0015 */
[----:B------:R-:W-:Y:S01]  /*7070*/  LOP3.LUT R0, R0, R31, RZ, 0x3c, !PT ;  /* 0x0000001f00007212 */ /* 0x000fe200078e3cff */
[----:B------:R-:W-:Y:S01]  /*7080*/  IMAD.MOV.U32 R6, RZ, RZ, R12 ;  /* 0x000000ffff067224 */ /* 0x000fe200078e000c */
[----:B------:R-:W-:Y:S01]  /*7090*/  PRMT R15, R4, 0x7610, R15 ;  /* 0x00007610040f7816 */ /* 0x000fe2000000000f */
[----:B------:R-:W-:Y:S01]  /*70a0*/  IMAD.MOV.U32 R4, RZ, RZ, R10 ;  /* 0x000000ffff047224 */ /* 0x000fe200078e000a */
[----:B------:R-:W-:-:S02]  /*70b0*/  PRMT R36, R3, 0x7610, R36 ;  /* 0x0000761003247816 */ /* 0x000fc40000000024 */
[----:B------:R-:W-:Y:S02]  /*70c0*/  VIMNMX R14, R14, 0xc0, PT ;  /* 0x000000c00e0e7848 */ /* 0x000fe40003fe0100 */
[----:B------:R-:W-:Y:S01]  /*70d0*/  PRMT R31, R5, 0x7610, R31 ;  /* 0x00007610051f7816 */ /* 0x000fe2000000001f */
[----:B------:R-:W-:Y:S01]  /*70e0*/  IMAD.MOV.U32 R5, RZ, RZ, R11 ;  /* 0x000000ffff057224 */ /* 0x000fe200078e000b */
[----:B------:R-:W-:Y:S02]  /*70f0*/  PRMT R32, R4, 0x7610, R32 ;  /* 0x0000761004207816 */ /* 0x000fe40000000020 */
[----:B------:R-:W-:Y:S02]  /*7100*/  PRMT R38, R6, 0x7610, R38 ;  /* 0x0000761006267816 */ /* 0x000fe40000000026 */
[----:B------:R-:W-:Y:S02]  /*7110*/  LOP3.LUT P2, RZ, R44, 0x4, RZ, 0xc0, !PT ;  /* 0x000000042cff7812 */ /* 0x000fe4000784c0ff */
[----:B------:R-:W-:Y:S01]  /*7120*/  ISETP.GE.AND P1, PT, R17, R14, PT ;  /* 0x0000000e1100720c */ /* 0x000fe20003f26270 */
[----:B0-----:R-:W-:-:S05]  /*7130*/  VIADD R47, R7, 0xffffff80 ;  /* 0xffffff80072f7836 */ /* 0x001fca0000000000 */
[----:B------:R-:W-:-:S04]  /*7140*/  SHF.R.S32.HI R7, RZ, 0x1f, R47 ;  /* 0x0000001fff077819 */ /* 0x000fc8000001142f */
[----:B------:R-:W-:-:S04]  /*7150*/  LEA.HI R7, R7, R47, RZ, 0x5 ;  /* 0x0000002f07077211 */ /* 0x000fc800078f28ff */
[----:B------:R-:W-:-:S05]  /*7160*/  SHF.R.S32.HI R7, RZ, 0x5, R7 ;  /* 0x00000005ff077819 */ /* 0x000fca0000011407 */
[----:B------:R-:W-:Y:S02]  /*7170*/  IMAD R3, R7, 0x200, R0 ;  /* 0x0000020007037824 */ /* 0x000fe400078e0200 */
[----:B------:R-:W-:Y:S02]  /*7180*/  IMAD.MOV.U32 R0, RZ, RZ, R13 ;  /* 0x000000ffff007224 */ /* 0x000fe400078e000d */
[----:B------:R-:W-:-:S03]  /*7190*/  IMAD R3, R3, 0x2, R2 ;  /* 0x0000000203037824 */ /* 0x000fc600078e0202 */
[----:B------:R-:W-:Y:S01]  /*71a0*/  PRMT R41, R0, 0x7610, R41 ;  /* 0x0000761000297816 */ /* 0x000fe20000000029 */
[C---:B------:R-:W-:Y:S02]  /*71b0*/  VIADD R4, R3.reuse, 0x8400 ;  /* 0x0000840003047836 */ /* 0x040fe40000000000 */
[----:B------:R-:W-:Y:S01]  /*71c0*/  VIADD R0, R3, 0x8440 ;  /* 0x0000844003007836 */ /* 0x000fe20000000000 */
[----:B-1----:R-:W-:Y:S06]  /*71d0*/  @!P0 BRA `(.L_x_14070) ;  /* 0x0000016c00908947 */ /* 0x002fec0003800000 */
.L_x_14344:
[----:B------:R-:W-:Y:S05]  /*71e0*/  BSYNC B1 ;  /* 0x0000000000017941 */ /* 0x000fea0003800000 */
.L_x_14069:
[----:B------:R-:W-:Y:S01]  /*71f0*/  BSSY B1, `(.L_x_14071) ;  /* 0x0000068000017945 */ /* 0x000fe20003800000 */
[----:B------:R-:W-:Y:S01]  /*7200*/  PRMT R33, R5, 0x7610, R33 ;  /* 0x0000761005217816 */ /* 0x000fe20000000021 */
[----:B------:R-:W-:Y:S02]  /*7210*/  @P2 VIADD R0, R4, 0xffffffc0 ;  /* 0xffffffc004002836 */ /* 0x000fe40000000000 */
[----:B------:R-:W-:Y:S05]  /*7220*/  @P1 BRA `(.L_x_14072) ;  /* 0x0000000400901947 */ /* 0x000fea0003800000 */
[----:B------:R-:W2:Y:S01]  /*7230*/  LDL R6, [R1+0x14] ;  /* 0x0000140001067983 */ /* 0x000ea20000100800 */
[----:B------:R-:W1:Y:S01]  /*7240*/  LDC R5, c[0x0][0x3f4] ;  /* 0x0000fd00ff057b82 */ /* 0x000e620000000800 */
[----:B------:R-:W-:Y:S01]  /*7250*/  BSSY B2, `(.L_x_14073) ;  /* 0x0000032000027945 */ /* 0x000fe20003800000 */
[-C--:B-1----:R-:W-:Y:S02]  /*7260*/  ISETP.GE.AND P0, PT, R152, R5.reuse, PT ;  /* 0x000000059800720c */ /* 0x082fe40003f06270 */
[----:B--2---:R-:W-:-:S11]  /*7270*/  ISETP.GE.AND P1, PT, R6, R5, PT ;  /* 0x000000050600720c */ /* 0x004fd60003f26270 */
[----:B------:R-:W-:Y:S05]  /*7280*/  @P0 BRA `(.L_x_14074) ;  /* 0x0000000000b80947 */ /* 0x000fea0003800000 */
[----:B------:R-:W1:Y:S01]  /*7290*/  LDS.128 R4, [R3+0x8400] ;  /* 0x0084000003047984 */ /* 0x000e620000000c00 */
[----:B------:R-:W-:Y:S02]  /*72a0*/  SHF.R.U32.HI R48, RZ, 0x10, R35 ;  /* 0x00000010ff307819 */ /* 0x000fe40000011623 */
[----:B0-----:R-:W-:Y:S02]  /*72b0*/  SHF.R.U32.HI R45, RZ, 0x10, R29 ;  /* 0x00000010ff2d7819 */ /* 0x001fe4000001161d */
        /* <DEDUP_REMOVED lines=10> */
[C---:B-1----:R-:W-:Y:S01]  /*7360*/  LOP3.LUT R29, R6.reuse, 0xffff0000, RZ, 0xc0, !PT ;  /* 0xffff0000061d7812 */ /* 0x042fe200078ec0ff */
        /* <DEDUP_REMOVED lines=32> */
.L_x_14074:
[----:B------:R-:W-:Y:S05]  /*7570*/  BSYNC B2 ;  /* 0x0000000000027941 */ /* 0x000fea0003800000 */
.L_x_14073:
[----:B------:R-:W-:Y:S05]  /*7580*/  @P1 BRA `(.L_x_14072) ;  /* 0x0000000000b81947 */ /* 0x000fea0003800000 */
[----:B-1----:R-:W1:Y:S01]  /*7590*/  LDS.128 R4, [R0] ;  /* 0x0000000000047984 */ /* 0x002e620000000c00 */
        /* <DEDUP_REMOVED lines=20> */
[C---:B0-----:R-:W-:Y:S01]  /*76e0*/  FFMA.FTZ R45, R24.reuse, R29, R34 ;  /* 0x0000001d182d7223 */ /* 0x041fe20000010022 */
        /* <DEDUP_REMOVED lines=24> */
.L_x_14072:
[----:B------:R-:W-:Y:S05]  /*7870*/  BSYNC B1 ;  /* 0x0000000000017941 */ /* 0x000fea0003800000 */
.L_x_14071:
[----:B-12---:R-:W-:-:S05]  /*7880*/  VIADD R4, R17, 0x60 ;  /* 0x0000006011047836 */ /* 0x006fca0000000000 */
[----:B------:R-:W-:-:S13]  /*7890*/  ISETP.GE.AND P0, PT, R4, R14, PT ;  /* 0x0000000e0400720c */ /* 0x000fda0003f06270 */
        /* <DEDUP_REMOVED lines=24> */
[CC--:B------:R-:W-:Y:S01]  /*7a20*/  FMUL.FTZ R27, R13.reuse, R24.reuse ;  /* 0x000000180d1b7220 */ /* 0x0c0fe20000410000 */
[-C--:B------:R-:W-:Y:S01]  /*7a30*/  FMUL.FTZ R13, R13, R21.reuse ;  /* 0x000000150d0d7220 */ /* 0x080fe20000410000 */
[C---:B------:R-:W-:Y:S01]  /*7a40*/  IMAD.U32 R6, R4.reuse, 0x10000, RZ ;  /* 0x0001000004067824 */ /* 0x040fe200078e00ff */
[----:B------:R-:W-:Y:S01]  /*7a50*/  LOP3.LUT R4, R4, 0xffff0000, RZ, 0xc0, !PT ;  /* 0xffff000004047812 */ /* 0x000fe200078ec0ff */
[C---:B------:R-:W-:Y:S02]  /*7a60*/  IMAD.U32 R7, R5.reuse, 0x10000, RZ ;  /* 0x0001000005077824 */ /* 0x040fe400078e00ff */
[C---:B------:R-:W-:Y:S01]  /*7a70*/  FFMA.FTZ R29, R12.reuse, R24, R13 ;  /* 0x000000180c1d7223 */ /* 0x040fe2000001000d */
[----:B------:R-:W-:Y:S01]  /*7a80*/  FFMA.FTZ R26, R12, R21, -R27 ;  /* 0x000000150c1a7223 */ /* 0x000fe2000001081b */
[----:B------:R-:W-:Y:S01]  /*7a90*/  IMAD.U32 R13, R38, 0x10000, RZ ;  /* 0x00010000260d7824 */ /* 0x000fe200078e00ff */
        /* <DEDUP_REMOVED lines=21> */
.L_x_14077:
[----:B------:R-:W-:Y:S05]  /*7bf0*/  BSYNC B1 ;  /* 0x0000000000017941 */ /* 0x000fea0003800000 */
.L_x_14076:
        /* <DEDUP_REMOVED lines=48> */
.L_x_14062:
[----:B------:R-:W1:Y:S01]  /*7f00*/  S2R R0, SR_TID.X ;  /* 0x0000000000007919 */ /* 0x000e620000002100 */
[----:B------:R-:W2:Y:S01]  /*7f10*/  LDC R32, c[0x0][0x448] ;  /* 0x00011200ff207b82 */ /* 0x000ea20000000800 */
[----:B------:R-:W-:Y:S01]  /*7f20*/  ULDC.64 UR4, c[0x0][0x3f8] ;  /* 0x0000fe0000047ab9 */ /* 0x000fe20000000a00 */
[----:B------:R-:W-:Y:S01]  /*7f30*/  ULDC.64 UR6, c[0x0][0x408] ;  /* 0x0001020000067ab9 */ /* 0x000fe20000000a00 */
[----:B------:R-:W-:Y:S01]  /*7f40*/  IMAD.MOV.U32 R27, RZ, RZ, R29 ;  /* 0x000000ffff1b7224 */ /* 0x000fe200078e001d */
[----:B------:R-:W-:Y:S01]  /*7f50*/  SHF.R.S32.HI R43, RZ, 0x1f, R18 ;  /* 0x0000001fff2b7819 */ /* 0x000fe20000011412 */
[----:B------:R-:W-:Y:S01]  /*7f60*/  IMAD.MOV.U32 R4, RZ, RZ, R24 ;  /* 0x000000ffff047224 */ /* 0x000fe200078e0018 */
[----:B--2---:R-:W-:Y:S01]  /*7f70*/  ISETP.NE.AND P0, PT, R32, 0x1, PT ;  /* 0x000000012000780c */ /* 0x004fe20003f05270 */
[----:B-1----:R-:W-:-:S05]  /*7f80*/  VIADD R0, R0, 0xffffff80 ;  /* 0xffffff8000007836 */ /* 0x002fca0000000000 */
[----:B------:R-:W-:-:S07]  /*7f90*/  SHF.R.S32.HI R3, RZ, 0x1f, R0 ;  /* 0x0000001fff037819 */ /* 0x000fce0000011400 */
[----:B------:R-:W1:Y:S01]  /*7fa0*/  @P0 LDC R5, c[0x0][0x450] ;  /* 0x00011400ff050b82 */ /* 0x000e620000000800 */
[----:B------:R-:W-:-:S04]  /*7fb0*/  LEA.HI R3, R3, R0, RZ, 0x2 ;  /* 0x0000000003037211 */ /* 0x000fc800078f10ff */
[----:B------:R-:W-:-:S05]  /*7fc0*/  LOP3.LUT R3, R3, 0xfffffffc, RZ, 0xc0, !PT ;  /* 0xfffffffc03037812 */ /* 0x000fca00078ec0ff */
[----:B------:R-:W-:Y:S02]  /*7fd0*/  IMAD.IADD R3, R0, 0x1, -R3 ;  /* 0x0000000100037824 */ /* 0x000fe400078e0a03 */
[----:B------:R-:W2:Y:S02]  /*7fe0*/  @P0 LDC R0, c[0x0][0x44c] ;  /* 0x00011300ff000b82 */ /* 0x000ea40000000800 */
[----:B------:R-:W-:-:S04]  /*7ff0*/  IMAD R3, R3, 0x60, R41 ;  /* 0x0000006003037824 */ /* 0x000fc800078e0229 */
[----:B--2---:R-:W-:-:S05]  /*8000*/  @P0 IMAD.HI.U32 R0, R3, R0, RZ ;  /* 0x0000000003000227 */ /* 0x004fca00078e00ff */
        /* <DEDUP_REMOVED lines=19> */
[----:B------:R-:W2:Y:S01]  /*8140*/  LDL R6, [R1+0x4] ;  /* 0x0000040001067983 */ /* 0x000ea20000100800 */
[----:B------:R-:W1:Y:S03]  /*8150*/  LDC R35, c[0x0][0x3f4] ;  /* 0x0000fd00ff237b82 */ /* 0x000e660000000800 */
[----:B------:R-:W3:Y:S04]  /*8160*/  SHFL.IDX PT, R3, R25, RZ, 0x1c1f ;  /* 0x001c1fff19037589 */ /* 0x000ee800000e0000 */
[----:B------:R-:W4:Y:S04]  /*8170*/  SHFL.IDX PT, R0, R26, RZ, 0x1c1f ;  /* 0x001c1fff1a007589 */ /* 0x000f2800000e0000 */
[----:B0-----:R-:W0:Y:S04]  /*8180*/  SHFL.IDX PT, R14, R27, RZ, 0x1c1f ;  /* 0x001c1fff1b0e7589 */ /* 0x001e2800000e0000 */
[----:B------:R-:W5:Y:S01]  /*8190*/  SHFL.IDX PT, R4, R24, RZ, 0x1c1f ;  /* 0x001c1fff18047589 */ /* 0x000f6200000e0000 */
[----:B-1----:R-:W-:Y:S01]  /*81a0*/  ISETP.GE.AND P0, PT, R18, R35, PT ;  /* 0x000000231200720c */ /* 0x002fe20003f06270 */
[----:B--2---:R-:W-:-:S05]  /*81b0*/  IMAD R32, R6, R32, RZ ;  /* 0x0000002006207224 */ /* 0x004fca00078e02ff */
[----:B------:R-:W-:-:S13]  /*81c0*/  ISETP.GE.OR P1, PT, R41, R32, P0 ;  /* 0x000000202900720c */ /* 0x000fda0000726670 */
[C---:B------:R-:W-:Y:S01]  /*81d0*/  @!P1 IMAD.SHL.U32 R5, R18.reuse, 0x2, RZ ;  /* 0x0000000212059824 */ /* 0x040fe200078e00ff */
[----:B------:R-:W-:-:S04]  /*81e0*/  @!P1 SHF.L.U64.HI R21, R18, 0x1, R43 ;  /* 0x0000000112159819 */ /* 0x000fc8000001022b */
[----:B---3--:R-:W-:-:S05]  /*81f0*/  @!P1 IADD3 R6, P2, R3, R5, RZ ;  /* 0x0000000503069210 */ /* 0x008fca0007f5e0ff */
[----:B----4-:R-:W-:-:S05]  /*8200*/  @!P1 IMAD.X R7, R0, 0x1, R21, P2 ;  /* 0x0000000100079824 */ /* 0x010fca00010e0615 */
[----:B------:R-:W2:Y:S01]  /*8210*/  @!P1 LD.E.128 R8, desc[UR38][R6.64] ;  /* 0x0000002606089980 */ /* 0x000ea2000c101d00 */
[----:B0-----:R-:W-:-:S05]  /*8220*/  @!P1 IADD3 R14, P2, R14, R5, RZ ;  /* 0x000000050e0e9210 */ /* 0x001fca0007f5e0ff */
[----:B-----5:R-:W-:-:S04]  /*8230*/  @!P1 IMAD.X R3, R4, 0x1, R21, P2 ;  /* 0x0000000104039824 */ /* 0x020fc800010e0615 */
[----:B------:R-:W-:-:S05]  /*8240*/  @!P1 IMAD.MOV.U32 R15, RZ, RZ, R3 ;  /* 0x000000ffff0f9224 */ /* 0x000fca00078e0003 */
[----:B------:R0:W3:Y:S01]  /*8250*/  @!P1 LD.E.128 R4, desc[UR38][R14.64] ;  /* 0x000000260e049980 */ /* 0x0000e2000c101d00 */
[----:B------:R-:W-:Y:S02]  /*8260*/  CS2R R36, SRZ ;  /* 0x0000000000247805 */ /* 0x000fe4000001ff00 */
[----:B------:R-:W-:Y:S02]  /*8270*/  CS2R R38, SRZ ;  /* 0x0000000000267805 */ /* 0x000fe4000001ff00 */
[----:B------:R-:W-:Y:S01]  /*8280*/  CS2R R20, SRZ ;  /* 0x0000000000147805 */ /* 0x000fe2000001ff00 */
[----:B------:R-:W1:Y:S01]  /*8290*/  SHFL.IDX PT, R24, R24, 0x1, 0x1c1f ;  /* 0x003c1f0018187f89 */ /* 0x000e6200000e0000 */
[----:B------:R-:W-:-:S03]  /*82a0*/  CS2R R28, SRZ ;  /* 0x00000000001c7805 */ /* 0x000fc6000001ff00 */
[----:B0-----:R0:W4:Y:S01]  /*82b0*/  SHFL.IDX PT, R14, R27, 0x1, 0x1c1f ;  /* 0x003c1f001b0e7f89 */ /* 0x00112200000e0000 */
[----:B--2---:R-:W-:Y:S02]  /*82c0*/  @!P1 IMAD.MOV.U32 R36, RZ, RZ, R8 ;  /* 0x000000ffff249224 */ /* 0x004fe400078e0008 */
[----:B------:R-:W-:Y:S02]  /*82d0*/  @!P1 IMAD.MOV.U32 R37, RZ, RZ, R9 ;  /* 0x000000ffff259224 */ /* 0x000fe400078e0009 */
        /* <DEDUP_REMOVED lines=8> */
[----:B---3--:R-:W-:Y:S01]  /*8360*/  @!P1 IMAD.MOV.U32 R20, RZ, RZ, R4 ;  /* 0x000000ffff149224 */ /* 0x008fe200078e0004 */
[----:B------:R0:W3:Y:S01]  /*8370*/  SHFL.IDX PT, R3, R25, 0x1, 0x1c1f ;  /* 0x003c1f0019037f89 */ /* 0x0000e200000e0000 */
[----:B------:R-:W-:Y:S01]  /*8380*/  @!P1 IMAD.MOV.U32 R21, RZ, RZ, R5 ;  /* 0x000000ffff159224 */ /* 0x000fe200078e0005 */
[----:B------:R-:W-:Y:S01]  /*8390*/  PRMT R31, R8, 0x7610, R31 ;  /* 0x00007610081f7816 */ /* 0x000fe2000000001f */
[----:B------:R-:W-:Y:S02]  /*83a0*/  @!P1 IMAD.MOV.U32 R28, RZ, RZ, R6 ;  /* 0x000000ffff1c9224 */ /* 0x000fe400078e0006 */
[----:B------:R-:W-:Y:S02]  /*83b0*/  @!P1 IMAD.MOV.U32 R29, RZ, RZ, R7 ;  /* 0x000000ffff1d9224 */ /* 0x000fe400078e0007 */
[----:B------:R-:W-:Y:S02]  /*83c0*/  IMAD.MOV.U32 R4, RZ, RZ, R20 ;  /* 0x000000ffff047224 */ /* 0x000fe400078e0014 */
[----:B------:R-:W-:-:S02]  /*83d0*/  IMAD.MOV.U32 R5, RZ, RZ, R21 ;  /* 0x000000ffff057224 */ /* 0x000fc400078e0015 */
[----:B------:R-:W-:Y:S01]  /*83e0*/  IMAD.MOV.U32 R9, RZ, RZ, R39 ;  /* 0x000000ffff097224 */ /* 0x000fe200078e0027 */
[----:B------:R-:W-:Y:S01]  /*83f0*/  PRMT R50, R4, 0x7610, R50 ;  /* 0x0000761004327816 */ /* 0x000fe20000000032 */
[----:B------:R-:W-:Y:S01]  /*8400*/  IMAD.MOV.U32 R6, RZ, RZ, R28 ;  /* 0x000000ffff067224 */ /* 0x000fe200078e001c */
[----:B------:R-:W-:Y:S01]  /*8410*/  PRMT R54, R5, 0x7610, R54 ;  /* 0x0000761005367816 */ /* 0x000fe20000000036 */
[----:B------:R-:W-:Y:S01]  /*8420*/  IMAD.MOV.U32 R7, RZ, RZ, R29 ;  /* 0x000000ffff077224 */ /* 0x000fe200078e001d */
[----:B------:R-:W-:Y:S02]  /*8430*/  PRMT R34, R9, 0x7610, R34 ;  /* 0x0000761009227816 */ /* 0x000fe40000000022 */
[----:B------:R-:W-:Y:S02]  /*8440*/  CS2R R4, SRZ ;  /* 0x0000000000047805 */ /* 0x000fe4000001ff00 */
[----:B------:R-:W-:Y:S02]  /*8450*/  PRMT R31, R31, 0x5410, R6 ;  /* 0x000054101f1f7816 */ /* 0x000fe40000000006 */
[----:B012-4-:R-:W-:-:S07]  /*8460*/  PRMT R55, R7, 0x7610, R55 ;  /* 0x0000761007377816 */ /* 0x017fce0000000037 */
.L_x_14354:
[----:B------:R-:W2:Y:S01]  /*8470*/  LDL R7, [R1+0x48] ;  /* 0x0000480001077983 */ /* 0x000ea20000100800 */
[----:B------:R-:W-:Y:S01]  /*8480*/  VIADD R41, R41, 0x60 ;  /* 0x0000006029297836 */ /* 0x000fe20000000000 */
[----:B------:R-:W-:Y:S01]  /*8490*/  BSSY B1, `(.L_x_14079) ;  /* 0x0000016000017945 */ /* 0x000fe20003800000 */
[----:B------:R-:W-:Y:S02]  /*84a0*/  CS2R R8, SRZ ;  /* 0x0000000000087805 */ /* 0x000fe4000001ff00 */
[----:B------:R-:W-:Y:S02]  /*84b0*/  CS2R R10, SRZ ;  /* 0x00000000000a7805 */ /* 0x000fe4000001ff00 */
[----:B------:R-:W-:Y:S02]  /*84c0*/  ISETP.GE.AND P1, PT, R41, R32, PT ;  /* 0x000000202900720c */ /* 0x000fe40003f26270 */
[----:B--2---:R-:W-:-:S04]  /*84d0*/  LEA.HI R6, R7, R7, RZ, 0x1 ;  /* 0x0000000707067211 */ /* 0x004fc800078f08ff */
        /* <DEDUP_REMOVED lines=11> */
[-C--:B---3--:R-:W-:Y:S02]  /*8590*/  IADD3 R8, P1, R3, R4.reuse, RZ ;  /* 0x0000000403087210 */ /* 0x088fe40007f3e0ff */
[----:B------:R-:W-:-:S03]  /*85a0*/  IADD3 R4, P2, R14, R4, RZ ;  /* 0x000000040e047210 */ /* 0x000fc60007f5e0ff */
[--C-:B------:R-:W-:Y:S02]  /*85b0*/  IMAD.X R9, R0, 0x1, R5.reuse, P1 ;  /* 0x0000000100097824 */ /* 0x100fe400008e0605 */
[----:B------:R-:W-:-:S04]  /*85c0*/  IMAD.X R5, R24, 0x1, R5, P2 ;  /* 0x0000000118057824 */ /* 0x000fc800010e0605 */
[----:B------:R-:W5:Y:S04]  /*85d0*/  LD.E.128 R8, desc[UR38][R8.64] ;  /* 0x0000002608087980 */ /* 0x000f68000c101d00 */
[----:B------:R-:W5:Y:S02]  /*85e0*/  LD.E.128 R4, desc[UR38][R4.64] ;  /* 0x0000002604047980 */ /* 0x000f64000c101d00 */
.L_x_14080:
[----:B------:R-:W-:Y:S05]  /*85f0*/  BSYNC B1 ;  /* 0x0000000000017941 */ /* 0x000fea0003800000 */
.L_x_14079:
[----:B------:R-:W0:Y:S01]  /*8600*/  SYNCS.PHASECHK.TRANS64.TRYWAIT P1, [R2+URZ+0x16800], R13 ;  /* 0x0168000d020075a7 */ /* 0x000e22000802017f */
[----:B------:R-:W-:Y:S01]  /*8610*/  IMAD R32, R33, -0xc0, R32 ;  /* 0xffffff4021207824 */ /* 0x000fe200078e0220 */
[----:B------:R-:W-:Y:S01]  /*8620*/  BSSY B1, `(.L_x_14081) ;  /* 0x0000014000017945 */ /* 0x000fe20003800000 */
[----:B-----5:R-:W-:Y:S02]  /*8630*/  IMAD.MOV.U32 R0, RZ, RZ, R4 ;  /* 0x000000ffff007224 */ /* 0x020fe400078e0004 */
[----:B---3--:R-:W-:Y:S01]  /*8640*/  IMAD.MOV.U32 R3, RZ, RZ, R5 ;  /* 0x000000ffff037224 */ /* 0x008fe200078e0005 */
[----:B------:R-:W-:Y:S01]  /*8650*/  VIMNMX R32, R32, 0xc0, PT ;  /* 0x000000c020207848 */ /* 0x000fe20003fe0100 */
[C---:B------:R-:W-:Y:S01]  /*8660*/  VIADD R12, R17.reuse, 0x60 ;  /* 0x00000060110c7836 */ /* 0x040fe20000000000 */
[----:B------:R-:W-:Y:S01]  /*8670*/  PRMT R43, R0, 0x7610, R43 ;  /* 0x00007610002b7816 */ /* 0x000fe2000000002b */
[----:B------:R-:W-:Y:S01]  /*8680*/  IMAD.MOV.U32 R0, RZ, RZ, R6 ;  /* 0x000000ffff007224 */ /* 0x000fe200078e0006 */
[-C--:B------:R-:W-:Y:S01]  /*8690*/  ISETP.GE.OR P2, PT, R17, R32.reuse, P0 ;  /* 0x000000201100720c */ /* 0x080fe20000746670 */
[----:B------:R-:W-:Y:S01]  /*86a0*/  IMAD.MOV.U32 R14, RZ, RZ, R9 ;  /* 0x000000ffff0e7224 */ /* 0x000fe200078e0009 */
[----:B------:R-:W-:Y:S01]  /*86b0*/  PRMT R42, R3, 0x7610, R42 ;  /* 0x00007610032a7816 */ /* 0x000fe2000000002a */
[----:B------:R-:W-:Y:S01]  /*86c0*/  IMAD.MOV.U32 R3, RZ, RZ, R7 ;  /* 0x000000ffff037224 */ /* 0x000fe200078e0007 */
[----:B------:R-:W-:Y:S01]  /*86d0*/  ISETP.GE.OR P0, PT, R12, R32, P0 ;  /* 0x000000200c00720c */ /* 0x000fe20000706670 */
        /* <DEDUP_REMOVED lines=8> */
.L_x_14355:
[----:B------:R-:W-:Y:S05]  /*8760*/  BSYNC B1 ;  /* 0x0000000000017941 */ /* 0x000fea0003800000 */
.L_x_14081:
[----:B------:R-:W-:Y:S04]  /*8770*/  BSSY B1, `(.L_x_14083) ;  /* 0x0000070000017945 */ /* 0x000fe80003800000 */
[----:B------:R-:W-:Y:S05]  /*8780*/  @P2 BRA `(.L_x_14084) ;  /* 0x0000000400b82947 */ /* 0x000fea0003800000 */
[----:B------:R-:W2:Y:S01]  /*8790*/  LDL R12, [R1+0x38] ;  /* 0x00003800010c7983 */ /* 0x000ea20000100800 */
[----:B0-----:R-:W-:Y:S01]  /*87a0*/  IMAD.IADD R13, R18, 0x1, R35 ;  /* 0x00000001120d7824 */ /* 0x001fe200078e0223 */
[----:B------:R-:W-:Y:S01]  /*87b0*/  SHF.R.U64 R49, R20, 0x10, R21 ;  /* 0x0000001014317819 */ /* 0x000fe20000001215 */
[----:B------:R-:W0:Y:S01]  /*87c0*/  S2R R14, SR_TID.X ;  /* 0x00000000000e7919 */ /* 0x000e220000002100 */
[----:B------:R-:W-:Y:S02]  /*87d0*/  SHF.R.U64 R47, R36, 0x10, R37 ;  /* 0x00000010242f7819 */ /* 0x000fe40000001225 */
[----:B------:R-:W-:Y:S02]  /*87e0*/  SHF.R.U64 R36, R38, 0x10, R39 ;  /* 0x0000001026247819 */ /* 0x000fe40000001227 */
[----:B------:R-:W-:Y:S02]  /*87f0*/  SHF.R.U64 R52, R28, 0x10, R29 ;  /* 0x000000101c347819 */ /* 0x000fe4000000121d */
[----:B------:R-:W-:-:S02]  /*8800*/  PRMT R49, R50, 0x5410, R49 ;  /* 0x0000541032317816 */ /* 0x000fc40000000031 */
[----:B------:R-:W-:Y:S02]  /*8810*/  SHF.R.U32.HI R39, RZ, 0x10, R39 ;  /* 0x00000010ff277819 */ /* 0x000fe40000011627 */
[----:B------:R-:W-:Y:S01]  /*8820*/  PRMT R38, R48, 0x5410, R47 ;  /* 0x0000541030267816 */ /* 0x000fe2000000002f */
[----:B------:R-:W-:Y:S01]  /*8830*/  IMAD.U32 R50, R49, 0x10000, RZ ;  /* 0x0001000031327824 */ /* 0x000fe200078e00ff */
[----:B------:R-:W-:Y:S02]  /*8840*/  SHF.R.U32.HI R53, RZ, 0x10, R29 ;  /* 0x00000010ff357819 */ /* 0x000fe4000001161d */
[C---:B------:R-:W-:Y:S02]  /*8850*/  PRMT R47, R31.reuse, 0x5410, R36 ;  /* 0x000054101f2f7816 */ /* 0x040fe40000000024 */
[----:B------:R-:W-:Y:S02]  /*8860*/  PRMT R52, R31, 0x5432, R52 ;  /* 0x000054321f347816 */ /* 0x000fe40000000034 */
[----:B------:R-:W-:Y:S01]  /*8870*/  PRMT R48, R34, 0x5410, R39 ;  /* 0x0000541022307816 */ /* 0x000fe20000000027 */
[----:B------:R-:W-:Y:S01]  /*8880*/  IMAD.U32 R39, R38, 0x10000, RZ ;  /* 0x0001000026277824 */ /* 0x000fe200078e00ff */
[----:B------:R-:W-:-:S02]  /*8890*/  SHF.R.U32.HI R46, RZ, 0x10, R37 ;  /* 0x00000010ff2e7819 */ /* 0x000fc40000011625 */
[----:B------:R-:W-:Y:S02]  /*88a0*/  SHF.R.U32.HI R51, RZ, 0x10, R21 ;  /* 0x00000010ff337819 */ /* 0x000fe40000011615 */
[----:B------:R-:W-:Y:S02]  /*88b0*/  PRMT R53, R55, 0x5410, R53 ;  /* 0x0000541037357816 */ /* 0x000fe40000000035 */
[----:B------:R-:W-:Y:S02]  /*88c0*/  LOP3.LUT R49, R49, 0xffff0000, RZ, 0xc0, !PT ;  /* 0xffff000031317812 */ /* 0x000fe400078ec0ff */
[----:B------:R-:W-:Y:S02]  /*88d0*/  PRMT R46, R34, 0x5432, R46 ;  /* 0x00005432222e7816 */ /* 0x000fe4000000002e */
[----:B------:R-:W-:Y:S01]  /*88e0*/  PRMT R51, R54, 0x5410, R51 ;  /* 0x0000541036337816 */ /* 0x000fe20000000033 */
[----:B0-----:R-:W-:-:S05]  /*88f0*/  VIADD R25, R14, 0xffffff80 ;  /* 0xffffff800e197836 */ /* 0x001fca0000000000 */
[----:B------:R-:W-:-:S04]  /*8900*/  SHF.R.S32.HI R24, RZ, 0x1f, R25 ;  /* 0x0000001fff187819 */ /* 0x000fc80000011419 */
[----:B------:R-:W-:-:S04]  /*8910*/  LEA.HI R24, R24, R25, RZ, 0x5 ;  /* 0x0000001918187211 */ /* 0x000fc800078f28ff */
        /* <DEDUP_REMOVED lines=12> */
[----:B------:R-:W0:Y:S04]  /*89e0*/  LDS.128 R12, [R32+0x8400] ;  /* 0x00840000200c7984 */ /* 0x000e280000000c00 */
[----:B------:R-:W1:Y:S01]  /*89f0*/  LDS.128 R24, [R33+0x8400] ;  /* 0x0084000021187984 */ /* 0x000e620000000c00 */
[C---:B0-----:R-:W-:Y:S01]  /*8a00*/  IMAD.U32 R20, R12.reuse, 0x10000, RZ ;  /* 0x000100000c147824 */ /* 0x041fe200078e00ff */
        /* <DEDUP_REMOVED lines=9> */
[----:B------:R-:W-:Y:S01]  /*8aa0*/  LOP3.LUT R31, R38, 0xffff0000, RZ, 0xc0, !PT ;  /* 0xffff0000261f7812 */ /* 0x000fe200078ec0ff */
[----:B------:R-:W-:-:S02]  /*8ab0*/  IMAD.U32 R38, R51, 0x10000, RZ ;  /* 0x0001000033267824 */ /* 0x000fc400078e00ff */
[----:B------:R-:W-:Y:S01]  /*8ac0*/  FFMA.FTZ R55, R20, R39, -R55 ;  /* 0x0000002714377223 */ /* 0x000fe20000010837 */
[----:B------:R-:W-:Y:S01]  /*8ad0*/  FMUL.FTZ R39, R24, R49 ;  /* 0x0000003118277220 */ /* 0x000fe20000410000 */
[----:B------:R-:W-:Y:S01]  /*8ae0*/  FFMA.FTZ R57, R20, R50, R57 ;  /* 0x0000003214397223 */ /* 0x000fe20000010039 */
[----:B------:R-:W-:Y:S02]  /*8af0*/  IMAD.U32 R20, R46, 0x10000, RZ ;  /* 0x000100002e147824 */ /* 0x000fe400078e00ff */
[-C--:B------:R-:W-:Y:S01]  /*8b00*/  FMUL.FTZ R59, R24, R31.reuse ;  /* 0x0000001f183b7220 */ /* 0x080fe20000410000 */
[----:B------:R-:W-:Y:S01]  /*8b10*/  FFMA.FTZ R50, R12, R31, -R39 ;  /* 0x0000001f0c327223 */ /* 0x000fe20000010827 */
[C---:B------:R-:W-:Y:S01]  /*8b20*/  FMUL.FTZ R54, R34.reuse, R38 ;  /* 0x0000002622367220 */ /* 0x040fe20000410000 */
[----:B------:R-:W-:Y:S01]  /*8b30*/  FMUL.FTZ R31, R34, R20 ;  /* 0x00000014221f7220 */ /* 0x000fe20000410000 */
[----:B------:R-:W-:Y:S01]  /*8b40*/  LOP3.LUT R24, R51, 0xffff0000, RZ, 0xc0, !PT ;  /* 0xffff000033187812 */ /* 0x000fe200078ec0ff */
[----:B------:R-:W-:Y:S01]  /*8b50*/  IMAD.U32 R36, R26, 0x10000, RZ ;  /* 0x000100001a247824 */ /* 0x000fe200078e00ff */
[----:B------:R-:W-:Y:S01]  /*8b60*/  LOP3.LUT R46, R46, 0xffff0000, RZ, 0xc0, !PT ;  /* 0xffff00002e2e7812 */ /* 0x000fe200078ec0ff */
[C---:B------:R-:W-:Y:S01]  /*8b70*/  FFMA.FTZ R38, R21.reuse, R38, R31 ;  /* 0x0000002615267223 */ /* 0x040fe2000001001f */
[----:B------:R-:W-:Y:S01]  /*8b80*/  FFMA.FTZ R34, R12, R49, R59 ;  /* 0x000000310c227223 */ /* 0x000fe2000001003b */
[----:B------:R-:W-:Y:S01]  /*8b90*/  FFMA.FTZ R54, R21, R20, -R54 ;  /* 0x0000001415367223 */ /* 0x000fe20000010836 */
[----:B------:R-:W-:-:S02]  /*8ba0*/  IMAD.U32 R31, R52, 0x10000, RZ ;  /* 0x00010000341f7824 */ /* 0x000fc400078e00ff */
[----:B------:R-:W-:Y:S01]  /*8bb0*/  FMUL.FTZ R12, R25, R24 ;  /* 0x00000018190c7220 */ /* 0x000fe20000410000 */
[----:B------:R-:W-:Y:S02]  /*8bc0*/  IMAD.U32 R21, R47, 0x10000, RZ ;  /* 0x000100002f157824 */ /* 0x000fe400078e00ff */
[-C--:B------:R-:W-:Y:S01]  /*8bd0*/  FMUL.FTZ R56, R25, R46.reuse ;  /* 0x0000002e19387220 */ /* 0x080fe20000410000 */
[----:B------:R-:W-:Y:S02]  /*8be0*/  IMAD.U32 R37, R27, 0x10000, RZ ;  /* 0x000100001b257824 */ /* 0x000fe400078e00ff */
[----:B------:R-:W-:Y:S01]  /*8bf0*/  FMUL.FTZ R49, R36, R31 ;  /* 0x0000001f24317220 */ /* 0x000fe20000410000 */
[----:B------:R-:W-:Y:S02]  /*8c00*/  IMAD.U32 R20, R53, 0x10000, RZ ;  /* 0x0001000035147824 */ /* 0x000fe400078e00ff */
[----:B------:R-:W-:Y:S01]  /*8c10*/  FFMA.FTZ R25, R13, R46, -R12 ;  /* 0x0000002e0d197223 */ /* 0x000fe2000001080c */
[----:B------:R-:W-:-:S02]  /*8c20*/  IMAD.U32 R28, R14, 0x10000, RZ ;  /* 0x000100000e1c7824 */ /* 0x000fc400078e00ff */
[-C--:B------:R-:W-:Y:S01]  /*8c30*/  FMUL.FTZ R36, R36, R21.reuse ;  /* 0x0000001524247220 */ /* 0x080fe20000410000 */
[----:B------:R-:W-:Y:S01]  /*8c40*/  FFMA.FTZ R39, R13, R24, R56 ;  /* 0x000000180d277223 */ /* 0x000fe20000010038 */
[----:B------:R-:W-:Y:S02]  /*8c50*/  IMAD.U32 R29, R15, 0x10000, RZ ;  /* 0x000100000f1d7824 */ /* 0x000fe400078e00ff */
[C---:B------:R-:W-:Y:S01]  /*8c60*/  FMUL.FTZ R24, R37.reuse, R20 ;  /* 0x0000001425187220 */ /* 0x040fe20000410000 */
[----:B------:R-:W-:Y:S02]  /*8c70*/  IMAD.U32 R12, R48, 0x10000, RZ ;  /* 0x00010000300c7824 */ /* 0x000fe400078e00ff */
        /* <DEDUP_REMOVED lines=8> */
[----:B------:R-:W-:Y:S02]  /*8d00*/  LOP3.LUT R12, R53, 0xffff0000, RZ, 0xc0, !PT ;  /* 0xffff0000350c7812 */ /* 0x000fe400078ec0ff */
        /* <DEDUP_REMOVED lines=22> */
.L_x_14084:
[----:B------:R-:W-:Y:S05]  /*8e70*/  BSYNC B1 ;  /* 0x0000000000017941 */ /* 0x000fea0003800000 */
.L_x_14083:
[----:B------:R-:W-:Y:S02]  /*8e80*/  PRMT R20, R0, 0x7610, R20 ;  /* 0x0000761000147816 */ /* 0x000fe40000000014 */
[----:B------:R-:W-:Y:S01]  /*8e90*/  PRMT R21, R3, 0x7610, R21 ;  /* 0x0000761003157816 */ /* 0x000fe20000000015 */
[----:B------:R-:W-:Y:S06]  /*8ea0*/  @P0 BRA `(.L_x_14075) ;  /* 0x0000000400a80947 */ /* 0x000fec0003800000 */
[----:B-1----:R-:W2:Y:S01]  /*8eb0*/  LDL R12, [R1+0x3c] ;  /* 0x00003c00010c7983 */ /* 0x002ea20000100800 */
[C---:B0-----:R-:W-:Y:S02]  /*8ec0*/  VIADD R13, R17.reuse, 0x60 ;  /* 0x00000060110d7836 */ /* 0x041fe40000000000 */
[----:B------:R-:W-:Y:S01]  /*8ed0*/  VIADD R14, R17, 0x60 ;  /* 0x00000060110e7836 */ /* 0x000fe20000000000 */
[----:B------:R-:W3:Y:S01]  /*8ee0*/  LDL R36, [R1+0x4c] ;  /* 0x00004c0001247983 */ /* 0x000ee20000100800 */
[----:B------:R-:W-:Y:S02]  /*8ef0*/  IMAD.SHL.U32 R13, R13, 0x40, RZ ;  /* 0x000000400d0d7824 */ /* 0x000fe400078e00ff */
[----:B------:R-:W-:Y:S02]  /*8f00*/  IMAD.SHL.U32 R14, R14, 0x40, RZ ;  /* 0x000000400e0e7824 */ /* 0x000fe400078e00ff */
[----:B------:R-:W-:Y:S01]  /*8f10*/  IMAD.IADD R0, R18, 0x1, R35 ;  /* 0x0000000112007824 */ /* 0x000fe200078e0223 */
[----:B------:R-:W-:-:S02]  /*8f20*/  LOP3.LUT R13, R13, 0x1c0, RZ, 0xc0, !PT ;  /* 0x000001c00d0d7812 */ /* 0x000fc400078ec0ff */
[----:B------:R-:W-:Y:S02]  /*8f30*/  LOP3.LUT R14, R14, 0x1c0, RZ, 0xc0, !PT ;  /* 0x000001c00e0e7812 */ /* 0x000fe400078ec0ff */
[----:B------:R-:W-:Y:S02]  /*8f40*/  SHF.R.U32.HI R13, RZ, 0x3, R13 ;  /* 0x00000003ff0d7819 */ /* 0x000fe4000001160d */
[----:B------:R-:W-:-:S04]  /*8f50*/  LOP3.LUT R0, R14, 0x38, R0, 0xf8, !PT ;  /* 0x000000380e007812 */ /* 0x000fc800078ef800 */
[----:B------:R-:W-:Y:S02]  /*8f60*/  LOP3.LUT R0, R0, R13, RZ, 0x3c, !PT ;  /* 0x0000000d00007212 */ /* 0x000fe400078e3cff */
[----:B------:R-:W-:Y:S02]  /*8f70*/  SHF.R.U64 R4, R4, 0x10, R5 ;  /* 0x0000001004047819 */ /* 0x000fe40000001205 */
[--C-:B------:R-:W-:Y:S02]  /*8f80*/  SHF.R.U64 R8, R8, 0x10, R9.reuse ;  /* 0x0000001008087819 */ /* 0x100fe40000001209 */
[----:B------:R-:W-:Y:S02]  /*8f90*/  SHF.R.U32.HI R9, RZ, 0x10, R9 ;  /* 0x00000010ff097819 */ /* 0x000fe40000011609 */
[----:B------:R-:W-:Y:S02]  /*8fa0*/  PRMT R43, R43, 0x5410, R4 ;  /* 0x000054102b2b7816 */ /* 0x000fe40000000004 */
[----:B------:R-:W-:-:S02]  /*8fb0*/  SHF.R.U32.HI R31, RZ, 0x10, R11 ;  /* 0x00000010ff1f7819 */ /* 0x000fc4000001160b */
[----:B------:R-:W-:Y:S02]  /*8fc0*/  PRMT R45, R45, 0x5410, R8 ;  /* 0x000054102d2d7816 */ /* 0x000fe40000000008 */
[----:B------:R-:W-:Y:S02]  /*8fd0*/  SHF.R.U64 R29, R10, 0x10, R11 ;  /* 0x000000100a1d7819 */ /* 0x000fe4000000120b */
[----:B------:R-:W-:Y:S02]  /*8fe0*/  PRMT R44, R44, 0x5410, R9 ;  /* 0x000054102c2c7816 */ /* 0x000fe40000000009 */
[----:B------:R-:W-:Y:S02]  /*8ff0*/  SHF.R.U32.HI R5, RZ, 0x10, R5 ;  /* 0x00000010ff057819 */ /* 0x000fe40000011605 */
[----:B------:R-:W-:Y:S01]  /*9000*/  PRMT R31, R21, 0x5410, R31 ;  /* 0x00005410151f7816 */ /* 0x000fe2000000001f */
[----:B------:R-:W-:Y:S01]  /*9010*/  IMAD.U32 R21, R45, 0x10000, RZ ;  /* 0x000100002d157824 */ /* 0x000fe200078e00ff */
[----:B------:R-:W-:Y:S01]  /*9020*/  PRMT R42, R42, 0x5410, R5 ;  /* 0x000054102a2a7816 */ /* 0x000fe20000000005 */
[----:B------:R-:W-:Y:S01]  /*9030*/  IMAD.U32 R28, R44, 0x10000, RZ ;  /* 0x000100002c1c7824 */ /* 0x000fe200078e00ff */
[----:B------:R-:W-:-:S03]  /*9040*/  PRMT R29, R20, 0x5410, R29 ;  /* 0x00005410141d7816 */ /* 0x000fc6000000001d */
[----:B------:R-:W-:Y:S01]  /*9050*/  IMAD.U32 R32, R42, 0x10000, RZ ;  /* 0x000100002a207824 */ /* 0x000fe200078e00ff */
[----:B------:R-:W-:Y:S01]  /*9060*/  LOP3.LUT R45, R45, 0xffff0000, RZ, 0xc0, !PT ;  /* 0xffff00002d2d7812 */ /* 0x000fe200078ec0ff */
[----:B--2---:R-:W-:-:S04]  /*9070*/  IMAD.IADD R3, R12, 0x1, R0 ;  /* 0x000000010c037824 */ /* 0x004fc800078e0200 */
[----:B------:R-:W-:Y:S01]  /*9080*/  IMAD R3, R3, 0x2, R2 ;  /* 0x0000000203037824 */ /* 0x000fe200078e0202 */
[----:B---3--:R-:W-:Y:S04]  /*9090*/  LDS.128 R12, [R36+0x8400] ;  /* 0x00840000240c7984 */ /* 0x008fe80000000c00 */
[----:B------:R-:W0:Y:S01]  /*90a0*/  LDS.128 R24, [R3+0x8400] ;  /* 0x0084000003187984 */ /* 0x000e220000000c00 */
[--C-:B------:R-:W-:Y:S02]  /*90b0*/  SHF.R.U64 R0, R6, 0x10, R7.reuse ;  /* 0x0000001006007819 */ /* 0x100fe40000001207 */
[----:B------:R-:W-:Y:S02]  /*90c0*/  SHF.R.U32.HI R7, RZ, 0x10, R7 ;  /* 0x00000010ff077819 */ /* 0x000fe40000011607 */
[----:B------:R-:W-:-:S02]  /*90d0*/  PRMT R41, R41, 0x5410, R0 ;  /* 0x0000541029297816 */ /* 0x000fc40000000000 */
[----:B------:R-:W-:Y:S01]  /*90e0*/  PRMT R40, R40, 0x5410, R7 ;  /* 0x0000541028287816 */ /* 0x000fe20000000007 */
[C---:B0-----:R-:W-:Y:S01]  /*90f0*/  IMAD.U32 R9, R24.reuse, 0x10000, RZ ;  /* 0x0001000018097824 */ /* 0x041fe200078e00ff */
[----:B------:R-:W-:Y:S01]  /*9100*/  LOP3.LUT R10, R24, 0xffff0000, RZ, 0xc0, !PT ;  /* 0xffff0000180a7812 */ /* 0x000fe200078ec0ff */
[C---:B------:R-:W-:Y:S01]  /*9110*/  IMAD.U32 R11, R25.reuse, 0x10000, RZ ;  /* 0x00010000190b7824 */ /* 0x040fe200078e00ff */
[----:B------:R-:W-:Y:S01]  /*9120*/  LOP3.LUT R24, R25, 0xffff0000, RZ, 0xc0, !PT ;  /* 0xffff000019187812 */ /* 0x000fe200078ec0ff */
[----:B------:R-:W-:Y:S02]  /*9130*/  IMAD.U32 R25, R43, 0x10000, RZ ;  /* 0x000100002b197824 */ /* 0x000fe400078e00ff */
[----:B------:R-:W-:Y:S02]  /*9140*/  IMAD.U32 R0, R12, 0x10000, RZ ;  /* 0x000100000c007824 */ /* 0x000fe400078e00ff */
[C---:B------:R-:W-:Y:S01]  /*9150*/  FMUL.FTZ R33, R9.reuse, R25 ;  /* 0x0000001909217220 */ /* 0x040fe20000410000 */
[----:B------:R-:W-:Y:S01]  /*9160*/  FMUL.FTZ R9, R9, R21 ;  /* 0x0000001509097220 */ /* 0x000fe20000410000 */
[----:B------:R-:W-:-:S02]  /*9170*/  IMAD.U32 R20, R27, 0x10000, RZ ;  /* 0x000100001b147824 */ /* 0x000fc400078e00ff */
[----:B------:R-:W-:Y:S01]  /*9180*/  FFMA.FTZ R33, R0, R21, -R33 ;  /* 0x0000001500217223 */ /* 0x000fe20000010821 */
[----:B------:R-:W-:Y:S02]  /*9190*/  IMAD.U32 R21, R40, 0x10000, RZ ;  /* 0x0001000028157824 */ /* 0x000fe400078e00ff */
[----:B------:R-:W-:Y:S01]  /*91a0*/  FFMA.FTZ R25, R0, R25, R9 ;  /* 0x0000001900197223 */ /* 0x000fe20000010009 */
[----:B------:R-:W-:Y:S02]  /*91b0*/  IMAD.U32 R9, R31, 0x10000, RZ ;  /* 0x000100001f097824 */ /* 0x000fe400078e00ff */
[C---:B------:R-:W-:Y:S01]  /*91c0*/  FMUL.FTZ R34, R11.reuse, R32 ;  /* 0x000000200b227220 */ /* 0x040fe20000410000 */
[-C--:B------:R-:W-:Y:S01]  /*91d0*/  FMUL.FTZ R0, R11, R28.reuse ;  /* 0x0000001c0b007220 */ /* 0x080fe20000410000 */
[----:B------:R-:W-:Y:S02]  /*91e0*/  IMAD.U32 R5, R13, 0x10000, RZ ;  /* 0x000100000d057824 */ /* 0x000fe400078e00ff */
[----:B------:R-:W-:Y:S01]  /*91f0*/  FMUL.FTZ R11, R20, R21 ;  /* 0x00000015140b7220 */ /* 0x000fe20000410000 */
[----:B------:R-:W-:Y:S01]  /*9200*/  LOP3.LUT R4, R12, 0xffff0000, RZ, 0xc0, !PT ;  /* 0xffff00000c047812 */ /* 0x000fe200078ec0ff */
[----:B------:R-:W-:Y:S01]  /*9210*/  IMAD.U32 R8, R15, 0x10000, RZ ;  /* 0x000100000f087824 */ /* 0x000fe200078e00ff */
[C---:B------:R-:W-:Y:S01]  /*9220*/  LOP3.LUT R7, R14.reuse, 0xffff0000, RZ, 0xc0, !PT ;  /* 0xffff00000e077812 */ /* 0x040fe200078ec0ff */
[----:B------:R-:W-:Y:S01]  /*9230*/  IMAD.U32 R6, R14, 0x10000, RZ ;  /* 0x000100000e067824 */ /* 0x000fe200078e00ff */
[----:B------:R-:W-:Y:S01]  /*9240*/  LOP3.LUT R43, R43, 0xffff0000, RZ, 0xc0, !PT ;  /* 0xffff00002b2b7812 */ /* 0x000fe200078ec0ff */
[----:B------:R-:W-:Y:S01]  /*9250*/  FMUL.FTZ R20, R20, R9 ;  /* 0x0000000914147220 */ /* 0x000fe20000410000 */
[----:B------:R-:W-:Y:S01]  /*9260*/  LOP3.LUT R12, R13, 0xffff0000, RZ, 0xc0, !PT ;  /* 0xffff00000d0c7812 */ /* 0x000fe200078ec0ff */
[C---:B------:R-:W-:Y:S01]  /*9270*/  IMAD.U32 R13, R26.reuse, 0x10000, RZ ;  /* 0x000100001a0d7824 */ /* 0x040fe200078e00ff */
[----:B------:R-:W-:Y:S01]  /*9280*/  LOP3.LUT R14, R15, 0xffff0000, RZ, 0xc0, !PT ;  /* 0xffff00000f0e7812 */ /* 0x000fe200078ec0ff */
[----:B------:R-:W-:Y:S01]  /*9290*/  FFMA.FTZ R34, R5, R28, -R34 ;  /* 0x0000001c05227223 */ /* 0x000fe20000010822 */
[----:B------:R-:W-:Y:S01]  /*92a0*/  LOP3.LUT R15, R26, 0xffff0000, RZ, 0xc0, !PT ;  /* 0xffff00001a0f7812 */ /* 0x000fe200078ec0ff */
[C---:B------:R-:W-:Y:S01]  /*92b0*/  FFMA.FTZ R28, R8.reuse, R21, R20 ;  /* 0x00000015081c7223 */ /* 0x040fe20000010014 */
[----:B------:R-:W-:Y:S01]  /*92c0*/  LOP3.LUT R26, R27, 0xffff0000, RZ, 0xc0, !PT ;  /* 0xffff00001b1a7812 */ /* 0x000fe200078ec0ff */
[----:B------:R-:W-:Y:S01]  /*92d0*/  FFMA.FTZ R27, R8, R9, -R11 ;  /* 0x00000009081b7223 */ /* 0x000fe2000001080b */
[----:B------:R-:W-:Y:S01]  /*92e0*/  FMUL.FTZ R11, R10, R43 ;  /* 0x0000002b0a0b7220 */ /* 0x000fe20000410000 */
[----:B------:R-:W-:Y:S01]  /*92f0*/  LOP3.LUT R9, R42, 0xffff0000, RZ, 0xc0, !PT ;  /* 0xffff00002a097812 */ /* 0x000fe200078ec0ff */
[----:B------:R-:W-:Y:S01]  /*9300*/  FMUL.FTZ R21, R10, R45 ;  /* 0x0000002d0a157220 */ /* 0x000fe20000410000 */
[----:B------:R-:W-:-:S02]  /*9310*/  IMAD.U32 R8, R41, 0x10000, RZ ;  /* 0x0001000029087824 */ /* 0x000fc400078e00ff */
[----:B------:R-:W-:Y:S01]  /*9320*/  FFMA.FTZ R32, R5, R32, R0 ;  /* 0x0000002005207223 */ /* 0x000fe20000010000 */
[----:B------:R-:W-:Y:S01]  /*9330*/  LOP3.LUT R5, R44, 0xffff0000, RZ, 0xc0, !PT ;  /* 0xffff00002c057812 */ /* 0x000fe200078ec0ff */
[C---:B------:R-:W-:Y:S01]  /*9340*/  FFMA.FTZ R10, R4.reuse, R45, -R11 ;  /* 0x0000002d040a7223 */ /* 0x040fe2000001080b */
[----:B------:R-:W-:Y:S01]  /*9350*/  FFMA.FTZ R20, R4, R43, R21 ;  /* 0x0000002b04147223 */ /* 0x000fe20000010015 */
[----:B------:R-:W-:Y:S02]  /*9360*/  IMAD.U32 R0, R29, 0x10000, RZ ;  /* 0x000100001d007824 */ /* 0x000fe400078e00ff */
[C---:B------:R-:W-:Y:S01]  /*9370*/  FMUL.FTZ R11, R24.reuse, R9 ;  /* 0x00000009180b7220 */ /* 0x040fe20000410000 */
[C---:B------:R-:W-:Y:S01]  /*9380*/  FMUL.FTZ R21, R13.reuse, R8 ;  /* 0x000000080d157220 */ /* 0x040fe20000410000 */
[-C--:B------:R-:W-:Y:S01]  /*9390*/  FMUL.FTZ R24, R24, R5.reuse ;  /* 0x0000000518187220 */ /* 0x080fe20000410000 */
[-C--:B------:R-:W-:Y:S01]  /*93a0*/  FMUL.FTZ R13, R13, R0.reuse ;  /* 0x000000000d0d7220 */ /* 0x080fe20000410000 */
[----:B------:R-:W-:Y:S01]  /*93b0*/  FFMA.FTZ R11, R12, R5, -R11 ;  /* 0x000000050c0b7223 */ /* 0x000fe2000001080b */
[----:B------:R-:W-:Y:S01]  /*93c0*/  FFMA.FTZ R21, R6, R0, -R21 ;  /* 0x0000000006157223 */ /* 0x000fe20000010815 */
[----:B------:R-:W-:-:S02]  /*93d0*/  LOP3.LUT R4, R41, 0xffff0000, RZ, 0xc0, !PT ;  /* 0xffff000029047812 */ /* 0x000fc400078ec0ff */
[----:B------:R-:W-:Y:S02]  /*93e0*/  LOP3.LUT R0, R29, 0xffff0000, RZ, 0xc0, !PT ;  /* 0xffff00001d007812 */ /* 0x000fe400078ec0ff */
[----:B------:R-:W-:Y:S02]  /*93f0*/  LOP3.LUT R5, R40, 0xffff0000, RZ, 0xc0, !PT ;  /* 0xffff000028057812 */ /* 0x000fe400078ec0ff */
[----:B------:R-:W-:Y:S01]  /*9400*/  LOP3.LUT R31, R31, 0xffff0000, RZ, 0xc0, !PT ;  /* 0xffff00001f1f7812 */ /* 0x000fe200078ec0ff */
[----:B------:R-:W-:Y:S01]  /*9410*/  FFMA.FTZ R13, R6, R8, R13 ;  /* 0x00000008060d7223 */ /* 0x000fe2000001000d */
[C---:B------:R-:W-:Y:S01]  /*9420*/  FMUL.FTZ R6, R15.reuse, R4 ;  /* 0x000000040f067220 */ /* 0x040fe20000410000 */
[-C--:B------:R-:W-:Y:S01]  /*9430*/  FMUL.FTZ R15, R15, R0.reuse ;  /* 0x000000000f0f7220 */ /* 0x080fe20000410000 */
[C---:B------:R-:W-:Y:S01]  /*9440*/  FMUL.FTZ R29, R26.reuse, R5 ;  /* 0x000000051a1d7220 */ /* 0x040fe20000410000 */
        /* <DEDUP_REMOVED lines=16> */
.L_x_14075:
[----:B------:R-:W-:Y:S05]  /*9550*/  BSYNC B0 ;  /* 0x0000000000007941 */ /* 0x000fea0003800000 */
.L_x_14061:
        /* <DEDUP_REMOVED lines=8> */
.L_x_14058:
[----:B--2---:R-:W-:-:S05]  /*95e0*/  IMAD.U32 R0, RZ, RZ, UR37 ;  /* 0x00000025ff007e24 */ /* 0x004fca000f8e00ff */
[----:B------:R-:W-:-:S13]  /*95f0*/  ISETP.NE.AND P0, PT, R0, 0x3, PT ;  /* 0x000000030000780c */ /* 0x000fda0003f05270 */
[----:B------:R-:W-:Y:S05]  /*9600*/  @!P0 BRA `(.L_x_14085) ;  /* 0x0000000000048947 */ /* 0x000fea0003800000 */
[----:B------:R-:W-:Y:S01]  /*9610*/  BPT.TRAP 0x1 ;  /* 0x000000040000795c */ /* 0x000fe20000300000 */
.L_x_14085:
[----:B-1-3--:R-:W-:Y:S01]  /*9620*/  IMAD R7, R16, 0x8, R2 ;  /* 0x0000000810077824 */ /* 0x00afe200078e0202 */
[----:B------:R-:W-:-:S04]  /*9630*/  SHF.L.U32 R0, R23, 0x1f, RZ ;  /* 0x0000001f17007819 */ /* 0x000fc800000006ff */
[----:B------:R1:W2:Y:S01]  /*9640*/  SYNCS.PHASECHK.TRANS64.TRYWAIT P2, [R7+URZ+0x16830], R0 ;  /* 0x01683000070075a7 */ /* 0x0002a2000804017f */
[----:B------:R-:W-:Y:S05]  /*9650*/  @!P0 BRA `(.L_x_14086) ;  /* 0x0000000000048947 */ /* 0x000fea0003800000 */
[----:B------:R-:W-:Y:S01]  /*9660*/  BPT.TRAP 0x1 ;  /* 0x000000040000795c */ /* 0x000fe20000300000 */
.L_x_14086:
[----:B------:R-:W3:Y:S02]  /*9670*/  S2R R3, SR_TID.X ;  /* 0x0000000000037919 */ /* 0x000ee40000002100 */
[----:B---3--:R-:W-:-:S04]  /*9680*/  LOP3.LUT R3, R3, 0x7f, RZ, 0xc0, !PT ;  /* 0x0000007f03037812 */ /* 0x008fc800078ec0ff */
[----:B------:R-:W-:Y:S01]  /*9690*/  ISETP.NE.AND P1, PT, R3, RZ, PT ;  /* 0x000000ff0300720c */ /* 0x000fe20003f25270 */
[----:B--2---:R-:W-:-:S12]  /*96a0*/  @P2 BRA `(.L_x_14087) ;  /* 0x0000000000082947 */ /* 0x004fd80003800000 */
[----:B------:R-:W2:Y:S02]  /*96b0*/  SYNCS.PHASECHK.TRANS64.TRYWAIT P2, [R7+URZ+0x16830], R0 ;  /* 0x01683000070075a7 */ /* 0x000ea4000804017f */
[----:B--2---:R-:W-:Y:S05]  /*96c0*/  @!P2 BRA `(.L_x_14088) ;  /* 0x0000014c00f0a947 */ /* 0x004fea0003800000 */
.L_x_14087:
[----:B------:R-:W-:Y:S05]  /*96d0*/  WARPSYNC.ALL ;  /* 0x0000000000007948 */ /* 0x000fea0003800000 */
[----:B-12---:R-:W-:Y:S01]  /*96e0*/  VIADD R0, R2, 0xe400 ;  /* 0x0000e40002007836 */ /* 0x006fe20000000000 */
[----:B------:R-:W-:-:S04]  /*96f0*/  LOP3.LUT R8, R30, 0x10000, RZ, 0xfc, !PT ;  /* 0x000100001e087812 */ /* 0x000fc800078efcff */
[----:B------:R-:W-:-:S04]  /*9700*/  SHF.R.U32.HI R0, RZ, 0x4, R0 ;  /* 0x00000004ff007819 */ /* 0x000fc80000011600 */
[----:B------:R-:W-:-:S04]  /*9710*/  LOP3.LUT R0, R0, 0x3fff, RZ, 0xc0, !PT ;  /* 0x00003fff00007812 */ /* 0x000fc800078ec0ff */
[----:B------:R-:W-:Y:S01]  /*9720*/  LOP3.LUT R3, R0, 0x10000, RZ, 0xfc, !PT ;  /* 0x0001000000037812 */ /* 0x000fe200078efcff */
[----:B------:R-:W-:Y:S02]  /*9730*/  IMAD.MOV.U32 R9, RZ, RZ, 0x40000040 ;  /* 0x40000040ff097424 */ /* 0x000fe400078e00ff */
[----:B------:R-:W-:Y:S01]  /*9740*/  IMAD.MOV.U32 R5, RZ, RZ, 0x40000040 ;  /* 0x40000040ff057424 */ /* 0x000fe200078e00ff */
[----:B------:R-:W-:Y:S01]  /*9750*/  R2UR UR4, R8 ;  /* 0x00000000080472ca */ /* 0x000fe200000e0000 */
[----:B------:R-:W-:Y:S01]  /*9760*/  IMAD R4, R16, 0x400, R3 ;  /* 0x0000040010047824 */ /* 0x000fe200078e0203 */
[----:B------:R-:W-:Y:S01]  /*9770*/  R2UR UR5, R9 ;  /* 0x00000000090572ca */ /* 0x000fe200000e0000 */
[----:B0----5:R-:W-:Y:S01]  /*9780*/  WARPGROUP.ARRIVE ;  /* 0x00000000000079c5 */ /* 0x021fe20000000000 */
[----:B------:R-:W-:Y:S01]  /*9790*/  R2UR UR7, R5 ;  /* 0x00000000050772ca */ /* 0x000fe200000e0000 */
[----:B------:R-:W-:Y:S01]  /*97a0*/  VIADD R156, R8, 0x2 ;  /* 0x00000002089c7836 */ /* 0x000fe20000000000 */
[C---:B------:R-:W-:Y:S01]  /*97b0*/  R2UR UR6, R4.reuse ;  /* 0x00000000040672ca */ /* 0x040fe200000e0000 */
[----:B------:R-:W-:Y:S01]  /*97c0*/  IMAD.MOV.U32 R157, RZ, RZ, 0x40000040 ;  /* 0x40000040ff9d7424 */ /* 0x000fe200078e00ff */
[----:B------:R0:W-:Y:S01]  /*97d0*/  STL [R1+0x20], R3 ;  /* 0x0000200301007387 */ /* 0x0001e20000100800 */
[----:B------:R-:W-:Y:S01]  /*97e0*/  VIADD R10, R4, 0x2 ;  /* 0x00000002040a7836 */ /* 0x000fe20000000000 */
[----:B------:R-:W1:Y:S01]  /*97f0*/  LDC R0, c[0x0][0x448] ;  /* 0x00011200ff007b82 */ /* 0x000e620000000800 */
[----:B------:R-:W-:Y:S01]  /*9800*/  IMAD.MOV.U32 R11, RZ, RZ, 0x40000040 ;  /* 0x40000040ff0b7424 */ /* 0x000fe200078e00ff */
[----:B------:R-:W2:Y:S04]  /*9810*/  LDL R88, [R1+0x18] ;  /* 0x0000180001587983 */ /* 0x000ea80000100800 */
[----:B------:R-:W3:Y:S03]  /*9820*/  LDL R21, [R1+0xc] ;  /* 0x00000c0001157983 */ /* 0x000ee60000100800 */
[----:B------:R-:W-:Y:S01]  /*9830*/  HGMMA.64x128x16.F32.BF16 R24, gdesc[UR4], RZ, !UPT, gsb0 ;  /* 0x01e00000041879f0 */ /* 0x000fe2000c0018ff */
[----:B------:R-:W-:Y:S01]  /*9840*/  R2UR UR4, R156 ;  /* 0x000000009c0472ca */ /* 0x000fe200000e0000 */
[----:B0-----:R-:W2:Y:S01]  /*9850*/  LDL R3, [R1+0x28] ;  /* 0x0000280001037983 */ /* 0x001ea20000100800 */
[----:B------:R-:W-:-:S02]  /*9860*/  R2UR UR5, R157 ;  /* 0x000000009d0572ca */ /* 0x000fc400000e0000 */
[----:B------:R-:W-:Y:S01]  /*9870*/  R2UR UR6, R10 ;  /* 0x000000000a0672ca */ /* 0x000fe200000e0000 */
[----:B------:R-:W4:Y:S01]  /*9880*/  LDL R90, [R1+0x8] ;  /* 0x00000800015a7983 */ /* 0x000f220000100800 */
[----:B------:R-:W-:-:S03]  /*9890*/  R2UR UR7, R11 ;  /* 0x000000000b0772ca */ /* 0x000fc600000e0000 */
[----:B------:R-:W4:Y:S01]  /*98a0*/  LDL R89, [R1+0x4] ;  /* 0x0000040001597983 */ /* 0x000f220000100800 */
[----:B------:R-:W-:Y:S02]  /*98b0*/  VIADD R154, R8, 0x4 ;  /* 0x00000004089a7836 */ /* 0x000fe40000000000 */
[----:B------:R-:W-:Y:S02]  /*98c0*/  VIADD R10, R4, 0x4 ;  /* 0x00000004040a7836 */ /* 0x000fe40000000000 */
[----:B------:R-:W-:Y:S02]  /*98d0*/  IMAD.MOV.U32 R155, RZ, RZ, 0x40000040 ;  /* 0x40000040ff9b7424 */ /* 0x000fe400078e00ff */
[----:B------:R-:W-:Y:S01]  /*98e0*/  IMAD.MOV.U32 R11, RZ, RZ, 0x40000040 ;  /* 0x40000040ff0b7424 */ /* 0x000fe200078e00ff */
        /* <DEDUP_REMOVED lines=21> */
[----:B--2---:R-:W-:-:S04]  /*9a40*/  IMAD.IADD R3, R3, 0x1, R88 ;  /* 0x0000000103037824 */ /* 0x004fc800078e0258 */
[----:B0-----:R-:W-:Y:S01]  /*9a50*/  @P2 IMAD.HI.U32 R0, R3, R0, RZ ;  /* 0x0000000003002227 */ /* 0x001fe200078e00ff */
[----:B------:R-:W-:Y:S02]  /*9a60*/  WARPGROUP.DEPBAR.LE gsb0, 0x0 ;  /* 0x00008000000079c5 */ /* 0x000fe40000010000 */
[----:B------:R-:W-:-:S06]  /*9a70*/  WARPGROUP.ARRIVE ;  /* 0x00000000000079c5 */ /* 0x000fcc0000000000 */
[----:B------:R-:W-:Y:S01]  /*9a80*/  HGMMA.64x128x16.F32.BF16 R24, gdesc[UR4], R24, gsb0 ;  /* 0x01e00000041879f0 */ /* 0x000fe20008001818 */
[----:B-1----:R-:W-:Y:S01]  /*9a90*/  @P2 SHF.R.U32.HI R3, RZ, R5, R0 ;  /* 0x00000005ff032219 */ /* 0x002fe20000011600 */
[----:B------:R-:W-:Y:S01]  /*9aa0*/  IMAD.MOV.U32 R5, RZ, RZ, -0x80 ;  /* 0xffffff80ff057424 */ /* 0x000fe200078e00ff */
[----:B------:R-:W-:Y:S01]  /*9ab0*/  ULDC.64 UR4, c[0x0][0x9e0] ;  /* 0x0002780000047ab9 */ /* 0x000fe20000000a00 */
[----:B------:R-:W-:Y:S02]  /*9ac0*/  ULDC UR6, c[0x0][0x9dc] ;  /* 0x0002770000067ab9 */ /* 0x000fe40000000800 */
[----:B------:R-:W0:Y:S01]  /*9ad0*/  SHFL.IDX PT, R15, R3, RZ, 0x1c1f ;  /* 0x001c1fff030f7589 */ /* 0x000e2200000e0000 */
[----:B------:R-:W-:Y:S01]  /*9ae0*/  IMAD R0, R92, R5, 0x80 ;  /* 0x000000805c007424 */ /* 0x000fe200078e0205 */
[----:B------:R-:W-:-:S03]  /*9af0*/  UISETP.GE.AND UP0, UPT, UR5, 0x1, UPT ;  /* 0x000000010500788c */ /* 0x000fc6000bf06270 */
[----:B------:R-:W-:Y:S02]  /*9b00*/  VIADD R5, R0, 0x1 ;  /* 0x0000000100057836 */ /* 0x000fe40000000000 */
[----:B------:R-:W-:Y:S01]  /*9b10*/  @!P1 VIADD R4, R7, 0x16840 ;  /* 0x0001684007049836 */ /* 0x000fe20000000000 */
[----:B------:R-:W-:Y:S01]  /*9b20*/  PLOP3.LUT P3, PT, PT, PT, UP0, 0x40, 0x0 ;  /* 0x000000000000781c */ /* 0x000fe20003f6e808 */
[----:B---3--:R-:W-:Y:S02]  /*9b30*/  IMAD R5, R21, -0x2, R5 ;  /* 0xfffffffe15057824 */ /* 0x008fe400078e0205 */
[----:B------:R-:W-:Y:S01]  /*9b40*/  IMAD.U32 R10, RZ, RZ, UR6 ;  /* 0x00000006ff0a7e24 */ /* 0x000fe2000f8e00ff */
[----:B------:R-:W-:Y:S01]  /*9b50*/  @!P1 PRMT R4, RZ, 0x654, R4 ;  /* 0x00000654ff049816 */ /* 0x000fe20000000004 */
[----:B----4-:R-:W-:Y:S01]  /*9b60*/  IMAD.IADD R7, R90, 0x1, R0 ;  /* 0x000000015a077824 */ /* 0x010fe200078e0200 */
[----:B------:R-:W-:Y:S02]  /*9b70*/  IADD3 R5, -R89, R5, R90 ;  /* 0x0000000559057210 */ /* 0x000fe40007ffe15a */
[----:B------:R-:W-:Y:S01]  /*9b80*/  LOP3.LUT R6, RZ, R10, RZ, 0x33, !PT ;  /* 0x0000000aff067212 */ /* 0x000fe200078e33ff */
[----:B------:R-:W-:-:S04]  /*9b90*/  IMAD R7, R21, -0x2, R7 ;  /* 0xfffffffe15077824 */ /* 0x000fc800078e0207 */
[----:B------:R-:W-:-:S04]  /*9ba0*/  IMAD.IADD R6, R5, 0x1, R6 ;  /* 0x0000000105067824 */ /* 0x000fc800078e0206 */
[----:B0-----:R-:W-:Y:S01]  /*9bb0*/  IMAD.IADD R11, R6, 0x1, R15 ;  /* 0x00000001060b7824 */ /* 0x001fe200078e020f */
[----:B------:R-:W-:Y:S02]  /*9bc0*/  WARPGROUP.DEPBAR.LE gsb0, 0x0 ;  /* 0x00008000000079c5 */ /* 0x000fe40000010000 */
[----:B------:R0:W-:Y:S02]  /*9bd0*/  @!P1 SYNCS.ARRIVE.TRANS64.RED.A1T0 RZ, [R4+URZ], RZ ;  /* 0x000000ff04ff99a7 */ /* 0x0001e4000810043f */
[----:B0-----:R-:W-:Y:S01]  /*9be0*/  VIADD R4, R5, UR4 ;  /* 0x0000000405047c36 */ /* 0x001fe20008000000 */
[----:B------:R-:W-:-:S04]  /*9bf0*/  LEA R5, R92, 0xffffff80, 0x7 ;  /* 0xffffff805c057811 */ /* 0x000fc800078e38ff */
        /* <DEDUP_REMOVED lines=14> */
.L_x_14091:
[----:B------:R-:W-:-:S06]  /*9ce0*/  UISETP.NE.AND UP1, UPT, UR5, 0x1, UPT ;  /* 0x000000010500788c */ /* 0x000fcc000bf25270 */
[----:B------:R-:W-:-:S05]  /*9cf0*/  PLOP3.LUT P3, PT, PT, PT, UP1, 0x80, 0x0 ;  /* 0x000000000000781c */ /* 0x000fca0003f6f018 */
[----:B------:R-:W-:-:S08]  /*9d00*/  @UP1 ULDC.64 UR6, c[0x0][0x9e8] ;  /* 0x00027a0000061ab9 */ /* 0x000fd00000000a00 */
[----:B------:R-:W-:-:S05]  /*9d10*/  @P3 IMAD.HI.U32 R15, R20, UR6, RZ ;  /* 0x00000006140f3c27 */ /* 0x000fca000f8e00ff */
[----:B------:R-:W-:-:S07]  /*9d20*/  @P3 SHF.R.U32.HI R20, RZ, UR7, R15 ;  /* 0x00000007ff143c19 */ /* 0x000fce000801160f */
.L_x_14092:
[----:B------:R-:W-:Y:S05]  /*9d30*/  BSYNC B0 ;  /* 0x0000000000007941 */ /* 0x000fea0003800000 */
.L_x_14090:
[----:B------:R-:W-:-:S04]  /*9d40*/  IMAD R20, R20, UR5, -R5 ;  /* 0x0000000514147c24 */ /* 0x000fc8000f8e0a05 */
[----:B------:R-:W-:-:S05]  /*9d50*/  IMAD R20, R21, -0x2, R20 ;  /* 0xfffffffe15147824 */ /* 0x000fca00078e0214 */
[----:B------:R-:W-:Y:S02]  /*9d60*/  VIMNMX R11, R11, R20, !PT ;  /* 0x000000140b0b7248 */ /* 0x000fe40007fe0100 */
[----:B------:R-:W-:-:S07]  /*9d70*/  VIADDMNMX R14, R20, UR5, R14, PT ;  /* 0x00000005140e7c46 */ /* 0x000fce000b80010e */
.L_x_14089:
[----:B------:R-:W2:Y:S01]  /*9d80*/  LDL.LU R15, [R1] ;  /* 0x00000000010f7983 */ /* 0x000ea20000300800 */
[C---:B------:R-:W-:Y:S02]  /*9d90*/  ISETP.GE.AND P3, PT, R0.reuse, 0x2, PT ;  /* 0x000000020000780c */ /* 0x040fe40003f66270 */
[----:B------:R-:W-:Y:S01]  /*9da0*/  ISETP.GE.AND P5, PT, R0, 0x9, PT ;  /* 0x000000090000780c */ /* 0x000fe20003fa6270 */
[----:B------:R-:W0:Y:S01]  /*9db0*/  SHFL.IDX PT, R3, R3, 0x1, 0x1c1f ;  /* 0x003c1f0003037f89 */ /* 0x000e2200000e0000 */
        /* <DEDUP_REMOVED lines=180> */
[----:B0-----:R-:W-:Y:S01]  /*a900*/  VIADDMNMX R0, R3, R4, R7, PT ;  /* 0x0000000403007246 */ /* 0x001fe20003800107 */
[----:B------:R-:W-:-:S10]  /*a910*/  IMAD.IADD R4, R6, 0x1, R3 ;  /* 0x0000000106047824 */ /* 0x000fd400078e0203 */
[----:B------:R-:W-:Y:S02]  /*a920*/  @P6 LOP3.LUT R15, R15, 0x10000000, RZ, 0xfc, !PT ;  /* 0x100000000f0f6812 */ /* 0x000fe400078efcff */
[----:B------:R-:W-:-:S03]  /*a930*/  ISETP.GT.AND P6, PT, R11, 0x79, !P6 ;  /* 0x000000790b00780c */ /* 0x000fc600077c4270 */
[----:B------:R0:W-:Y:S01]  /*a940*/  STL [R1], R15 ;  /* 0x0000000f01007387 */ /* 0x0001e20000100800 */
[----:B------:R-:W-:-:S04]  /*a950*/  ISETP.LT.OR P6, PT, R14, 0x7a, P6 ;  /* 0x0000007a0e00780c */ /* 0x000fc800037c1670 */
[----:B------:R-:W-:Y:S02]  /*a960*/  FSEL R85, R85, -INF , !P6 ;  /* 0xff80000055557808 */ /* 0x000fe40007000000 */
[----:B------:R-:W-:-:S13]  /*a970*/  PLOP3.LUT P6, PT, PT, PT, UP0, 0x40, 0x0 ;  /* 0x000000000000781c */ /* 0x000fda0003fce808 */
[----:B0-----:R-:W-:Y:S05]  /*a980*/  @P6 BRA `(.L_x_14093) ;  /* 0x0000000000606947 */ /* 0x001fea0003800000 */
        /* <DEDUP_REMOVED lines=13> */
.L_x_14095:
[----:B------:R-:W-:-:S06]  /*aa60*/  UISETP.NE.AND UP1, UPT, UR5, 0x1, UPT ;  /* 0x000000010500788c */ /* 0x000fcc000bf25270 */
[----:B------:R-:W-:-:S05]  /*aa70*/  PLOP3.LUT P6, PT, PT, PT, UP1, 0x80, 0x0 ;  /* 0x000000000000781c */ /* 0x000fca0003fcf018 */
[----:B------:R-:W-:-:S08]  /*aa80*/  @UP1 ULDC.64 UR6, c[0x0][0x9e8] ;  /* 0x00027a0000061ab9 */ /* 0x000fd00000000a00 */
[----:B------:R-:W-:Y:S01]  /*aa90*/  @P6 IMAD.HI.U32 R3, R6, UR6, RZ ;  /* 0x0000000606036c27 */ /* 0x000fe2000f8e00ff */
[----:B------:R-:W-:-:S13]  /*aaa0*/  PLOP3.LUT P6, PT, PT, PT, UP1, 0x80, 0x0 ;  /* 0x000000000000781c */ /* 0x000fda0003fcf018 */
[----:B------:R-:W-:-:S07]  /*aab0*/  @P6 SHF.R.U32.HI R6, RZ, UR7, R3 ;  /* 0x00000007ff066c19 */ /* 0x000fce0008011603 */
.L_x_14096:
[----:B------:R-:W-:Y:S05]  /*aac0*/  BSYNC B0 ;  /* 0x0000000000007941 */ /* 0x000fea0003800000 */
.L_x_14094:
[----:B------:R-:W-:-:S04]  /*aad0*/  IMAD R5, R6, UR5, -R5 ;  /* 0x0000000506057c24 */ /* 0x000fc8000f8e0a05 */
[----:B------:R-:W-:-:S05]  /*aae0*/  IMAD R5, R21, -0x2, R5 ;  /* 0xfffffffe15057824 */ /* 0x000fca00078e0205 */
[----:B------:R-:W-:Y:S02]  /*aaf0*/  VIMNMX R4, R4, R5, !PT ;  /* 0x0000000504047248 */ /* 0x000fe40007fe0100 */
[----:B------:R-:W-:-:S07]  /*ab00*/  VIADDMNMX R0, R5, UR5, R0, PT ;  /* 0x0000000505007c46 */ /* 0x000fce000b800100 */
.L_x_14093:
[----:B------:R-:W-:Y:S01]  /*ab10*/  ISETP.GT.AND P3, PT, R4, 0x1, !P3 ;  /* 0x000000010400780c */ /* 0x000fe20005f64270 */
[----:B------:R-:W-:Y:S01]  /*ab20*/  ULDC UR41, c[0x0][0x988] ;  /* 0x0002620000297ab9 */ /* 0x000fe20000000800 */
        /* <DEDUP_REMOVED lines=199> */
[----:B------:R-:W-:Y:S01]  /*b7a0*/  FFMA.FTZ R122, R84, UR41, -R6 ;  /* 0x00000029547a7c23 */ /* 0x000fe20008010806 */
[----:B------:R-:W1:Y:S02]  /*b7b0*/  @P2 LDC R44, c[0x0][0x450] ;  /* 0x00011400ff2c2b82 */ /* 0x000e640000000800 */
[----:B------:R-:W-:-:S03]  /*b7c0*/  FMNMX.FTZ R14, R46, R21, !PT ;  /* 0x000000152e0e7209 */ /* 0x000fc60007810000 */
[----:B------:R-:W2:Y:S01]  /*b7d0*/  MUFU.EX2 R150, R150 ;  /* 0x0000009600967308 */ /* 0x000ea20000000800 */
[----:B------:R-:W-:-:S04]  /*b7e0*/  FMNMX.FTZ R21, R47, R14, !PT ;  /* 0x0000000e2f157209 */ /* 0x000fc80007810000 */
[----:B------:R-:W-:-:S03]  /*b7f0*/  FMNMX.FTZ R14, R50, R21, !PT ;  /* 0x00000015320e7209 */ /* 0x000fc60007810000 */
[----:B------:R-:W-:Y:S01]  /*b800*/  MUFU.EX2 R21, R41 ;  /* 0x0000002900157308 */ /* 0x000fe20000000800 */
[----:B------:R-:W-:-:S04]  /*b810*/  FMNMX.FTZ R25, R51, R14, !PT ;  /* 0x0000000e33197209 */ /* 0x000fc80007810000 */
[----:B------:R-:W-:-:S03]  /*b820*/  FMNMX.FTZ R14, R54, R25, !PT ;  /* 0x00000019360e7209 */ /* 0x000fc60007810000 */
[----:B------:R-:W3:Y:S01]  /*b830*/  MUFU.EX2 R7, R7 ;  /* 0x0000000700077308 */ /* 0x000ee20000000800 */
[----:B------:R-:W-:-:S04]  /*b840*/  FMNMX.FTZ R25, R55, R14, !PT ;  /* 0x0000000e37197209 */ /* 0x000fc80007810000 */
[----:B------:R-:W-:-:S03]  /*b850*/  FMNMX.FTZ R14, R58, R25, !PT ;  /* 0x000000193a0e7209 */ /* 0x000fc60007810000 */
[----:B------:R4:W-:Y:S01]  /*b860*/  MUFU.EX2 R25, R45 ;  /* 0x0000002d00197308 */ /* 0x0009e20000000800 */
[----:B------:R-:W-:-:S04]  /*b870*/  FMNMX.FTZ R29, R59, R14, !PT ;  /* 0x0000000e3b1d7209 */ /* 0x000fc80007810000 */
[----:B------:R-:W-:-:S03]  /*b880*/  FMNMX.FTZ R14, R62, R29, !PT ;  /* 0x0000001d3e0e7209 */ /* 0x000fc60007810000 */
[----:B------:R-:W5:Y:S01]  /*b890*/  MUFU.EX2 R144, R144 ;  /* 0x0000009000907308 */ /* 0x000f620000000800 */
[----:B------:R-:W-:Y:S01]  /*b8a0*/  FMNMX.FTZ R29, R63, R14, !PT ;  /* 0x0000000e3f1d7209 */ /* 0x000fe20007810000 */
[----:B----4-:R-:W-:-:S03]  /*b8b0*/  FFMA.FTZ R45, R65, UR41, -R6 ;  /* 0x00000029412d7c23 */ /* 0x010fc60008010806 */
[----:B------:R-:W-:-:S03]  /*b8c0*/  FMNMX.FTZ R14, R66, R29, !PT ;  /* 0x0000001d420e7209 */ /* 0x000fc60007810000 */
[----:B------:R4:W-:Y:S01]  /*b8d0*/  MUFU.EX2 R29, R49 ;  /* 0x00000031001d7308 */ /* 0x0009e20000000800 */
[----:B------:R-:W-:-:S04]  /*b8e0*/  FMNMX.FTZ R33, R67, R14, !PT ;  /* 0x0000000e43217209 */ /* 0x000fc80007810000 */
[----:B------:R-:W-:-:S03]  /*b8f0*/  FMNMX.FTZ R14, R70, R33, !PT ;  /* 0x00000021460e7209 */ /* 0x000fc60007810000 */
[----:B------:R-:W1:Y:S01]  /*b900*/  MUFU.EX2 R146, R146 ;  /* 0x0000009200927308 */ /* 0x000e620000000800 */
[----:B------:R-:W-:Y:S01]  /*b910*/  FMNMX.FTZ R33, R71, R14, !PT ;  /* 0x0000000e47217209 */ /* 0x000fe20007810000 */
[----:B----4-:R-:W-:-:S03]  /*b920*/  FFMA.FTZ R49, R69, UR41, -R6 ;  /* 0x0000002945317c23 */ /* 0x010fc60008010806 */
        /* <DEDUP_REMOVED lines=9> */
[----:B------:R-:W-:Y:S01]  /*b9c0*/  FMNMX.FTZ R0, R86, R41, !PT ;  /* 0x0000002956007209 */ /* 0x000fe20007810000 */
[--C-:B------:R-:W-:Y:S01]  /*b9d0*/  FFMA.FTZ R41, R61, UR41, -R6.reuse ;  /* 0x000000293d297c23 */ /* 0x100fe20008010806 */
[--C-:B------:R-:W-:Y:S01]  /*b9e0*/  FFMA.FTZ R61, R81, UR41, -R6.reuse ;  /* 0x00000029513d7c23 */ /* 0x100fe20008010806 */
[----:B------:R-:W-:Y:S01]  /*b9f0*/  MUFU.EX2 R142, R142 ;  /* 0x0000008e008e7308 */ /* 0x000fe20000000800 */
[----:B------:R-:W-:Y:S01]  /*ba00*/  FMNMX.FTZ R0, R87, R0, !PT ;  /* 0x0000000057007209 */ /* 0x000fe20007810000 */
[----:B----4-:R-:W-:-:S04]  /*ba10*/  FFMA.FTZ R57, R77, UR41, -R6 ;  /* 0x000000294d397c23 */ /* 0x010fc80008010806 */
[----:B------:R-:W4:Y:S02]  /*ba20*/  SHFL.BFLY PT, R53, R0, 0x2, 0x1f ;  /* 0x0c401f0000357f89 */ /* 0x000f2400000e0000 */
[----:B------:R-:W-:Y:S08]  /*ba30*/  MUFU.EX2 R136, R136 ;  /* 0x0000008800887308 */ /* 0x000ff00000000800 */
[----:B------:R-:W-:Y:S08]  /*ba40*/  MUFU.EX2 R138, R138 ;  /* 0x0000008a008a7308 */ /* 0x000ff00000000800 */
[----:B------:R-:W-:Y:S01]  /*ba50*/  MUFU.EX2 R132, R132 ;  /* 0x0000008400847308 */ /* 0x000fe20000000800 */
[----:B----4-:R-:W-:Y:S01]  /*ba60*/  FMNMX.FTZ R4, R0, R53, !PT ;  /* 0x0000003500047209 */ /* 0x010fe20007810000 */
[----:B------:R-:W-:-:S06]  /*ba70*/  FFMA.FTZ R53, R73, UR41, -R6 ;  /* 0x0000002949357c23 */ /* 0x000fcc0008010806 */
[----:B------:R-:W-:Y:S01]  /*ba80*/  MUFU.EX2 R134, R134 ;  /* 0x0000008600867308 */ /* 0x000fe20000000800 */
[----:B------:R-:W4:Y:S07]  /*ba90*/  SHFL.BFLY PT, R65, R4, 0x1, 0x1f ;  /* 0x0c201f0004417f89 */ /* 0x000f2e00000e0000 */
[----:B------:R-:W-:Y:S08]  /*baa0*/  MUFU.EX2 R41, R41 ;  /* 0x0000002900297308 */ /* 0x000ff00000000800 */
[----:B------:R-:W-:Y:S08]  /*bab0*/  MUFU.EX2 R128, R128 ;  /* 0x0000008000807308 */ /* 0x000ff00000000800 */
[----:B------:R-:W-:Y:S01]  /*bac0*/  MUFU.EX2 R45, R45 ;  /* 0x0000002d002d7308 */ /* 0x000fe20000000800 */
[----:B----4-:R-:W-:Y:S01]  /*bad0*/  FMNMX.FTZ R0, R4, R65, !PT ;  /* 0x0000004104007209 */ /* 0x010fe20007810000 */
        /* <DEDUP_REMOVED lines=10> */
[----:B0-----:R-:W-:Y:S01]  /*bb80*/  FADD.FTZ R27, R148, R5 ;  /* 0x00000005941b7221 */ /* 0x001fe20000010000 */
[--C-:B------:R-:W-:Y:S01]  /*bb90*/  FFMA.FTZ R14, R31, UR41, -R6.reuse ;  /* 0x000000291f0e7c23 */ /* 0x100fe20008010806 */
[--C-:B------:R-:W-:Y:S01]  /*bba0*/  FFMA.FTZ R145, R34, UR41, -R6.reuse ;  /* 0x0000002922917c23 */ /* 0x100fe20008010806 */
[--C-:B------:R-:W-:Y:S01]  /*bbb0*/  FFMA.FTZ R20, R35, UR41, -R6.reuse ;  /* 0x0000002923147c23 */ /* 0x100fe20008010806 */
[----:B------:R-:W-:Y:S01]  /*bbc0*/  MUFU.EX2 R149, R149 ;  /* 0x0000009500957308 */ /* 0x000fe20000000800 */
[----:B--2---:R-:W-:Y:S01]  /*bbd0*/  FADD.FTZ R34, R150, R27 ;  /* 0x0000001b96227221 */ /* 0x004fe20000010000 */
[--C-:B------:R-:W-:Y:S01]  /*bbe0*/  FFMA.FTZ R147, R38, UR41, -R6.reuse ;  /* 0x0000002926937c23 */ /* 0x100fe20008010806 */
[----:B------:R-:W-:Y:S01]  /*bbf0*/  FFMA.FTZ R24, R39, UR41, -R6 ;  /* 0x0000002927187c23 */ /* 0x000fe20008010806 */
[----:B------:R-:W0:Y:S01]  /*bc00*/  @P2 LDC R35, c[0x0][0x44c] ;  /* 0x00011300ff232b82 */ /* 0x000e220000000800 */
[----:B---3--:R-:W-:Y:S01]  /*bc10*/  FADD.FTZ R27, R7, R34 ;  /* 0x00000022071b7221 */ /* 0x008fe20000010000 */
[--C-:B------:R-:W-:Y:S01]  /*bc20*/  FFMA.FTZ R141, R42, UR41, -R6.reuse ;  /* 0x000000292a8d7c23 */ /* 0x100fe20008010806 */
[--C-:B------:R-:W-:Y:S01]  /*bc30*/  FFMA.FTZ R26, R43, UR41, -R6.reuse ;  /* 0x000000292b1a7c23 */ /* 0x100fe20008010806 */
[----:B------:R-:W2:Y:S01]  /*bc40*/  MUFU.EX2 R4, R4 ;  /* 0x0000000400047308 */ /* 0x000ea20000000800 */
[----:B-----5:R-:W-:Y:S01]  /*bc50*/  FADD.FTZ R36, R144, R27 ;  /* 0x0000001b90247221 */ /* 0x020fe20000010000 */
[--C-:B------:R-:W-:Y:S01]  /*bc60*/  FFMA.FTZ R143, R46, UR41, -R6.reuse ;  /* 0x000000292e8f7c23 */ /* 0x100fe20008010806 */
[--C-:B------:R-:W-:Y:S01]  /*bc70*/  FFMA.FTZ R28, R47, UR41, -R6.reuse ;  /* 0x000000292f1c7c23 */ /* 0x100fe20008010806 */
[----:B------:R-:W-:Y:S01]  /*bc80*/  FFMA.FTZ R137, R50, UR41, -R6 ;  /* 0x0000002932897c23 */ /* 0x000fe20008010806 */
[----:B------:R-:W-:Y:S01]  /*bc90*/  FADD.FTZ R27, R11, R36 ;  /* 0x000000240b1b7221 */ /* 0x000fe20000010000 */
[--C-:B------:R-:W-:Y:S01]  /*bca0*/  FFMA.FTZ R30, R51, UR41, -R6.reuse ;  /* 0x00000029331e7c23 */ /* 0x100fe20008010806 */
[----:B------:R-:W-:Y:S01]  /*bcb0*/  FFMA.FTZ R139, R54, UR41, -R6 ;  /* 0x00000029368b7c23 */ /* 0x000fe20008010806 */
[----:B------:R-:W3:Y:S01]  /*bcc0*/  MUFU.EX2 R151, R151 ;  /* 0x0000009700977308 */ /* 0x000ee20000000800 */
[----:B-1----:R-:W-:Y:S01]  /*bcd0*/  FADD.FTZ R36, R146, R27 ;  /* 0x0000001b92247221 */ /* 0x002fe20000010000 */
[----:B------:R-:W-:-:S02]  /*bce0*/  IMAD.MOV.U32 R50, RZ, RZ, R88 ;  /* 0x000000ffff327224 */ /* 0x000fc400078e0058 */
[--C-:B------:R-:W-:Y:S01]  /*bcf0*/  FFMA.FTZ R32, R55, UR41, -R6.reuse ;  /* 0x0000002937207c23 */ /* 0x100fe20008010806 */
[----:B------:R-:W-:Y:S01]  /*bd00*/  FFMA.FTZ R133, R58, UR41, -R6 ;  /* 0x000000293a857c23 */ /* 0x000fe20008010806 */
[----:B------:R-:W-:Y:S01]  /*bd10*/  FADD.FTZ R31, R15, R36 ;  /* 0x000000240f1f7221 */ /* 0x000fe20000010000 */
[--C-:B------:R-:W-:Y:S01]  /*bd20*/  FFMA.FTZ R34, R59, UR41, -R6.reuse ;  /* 0x000000293b227c23 */ /* 0x100fe20008010806 */
[----:B------:R-:W-:Y:S01]  /*bd30*/  FFMA.FTZ R135, R62, UR41, -R6 ;  /* 0x000000293e877c23 */ /* 0x000fe20008010806 */
[----:B------:R-:W1:Y:S01]  /*bd40*/  MUFU.EX2 R14, R14 ;  /* 0x0000000e000e7308 */ /* 0x000e620000000800 */
[----:B--2---:R-:W-:Y:S01]  /*bd50*/  FADD.FTZ R38, R149, R4 ;  /* 0x0000000495267221 */ /* 0x004fe20000010000 */
[----:B------:R-:W-:Y:S01]  /*bd60*/  FADD.FTZ R40, R140, R31 ;  /* 0x0000001f8c287221 */ /* 0x000fe20000010000 */
[----:B------:R-:W-:Y:S01]  /*bd70*/  FFMA.FTZ R36, R63, UR41, -R6 ;  /* 0x000000293f247c23 */ /* 0x000fe20008010806 */
[----:B0-----:R-:W-:-:S04]  /*bd80*/  @P2 IMAD.HI.U32 R35, R88, R35, RZ ;  /* 0x0000002358232227 */ /* 0x001fc800078e00ff */
[----:B------:R-:W-:Y:S01]  /*bd90*/  FFMA.FTZ R129, R66, UR41, -R6 ;  /* 0x0000002942817c23 */ /* 0x000fe20008010806 */
[----:B------:R-:W-:Y:S01]  /*bda0*/  FADD.FTZ R31, R21, R40 ;  /* 0x00000028151f7221 */ /* 0x000fe20000010000 */
[----:B------:R-:W-:Y:S01]  /*bdb0*/  FFMA.FTZ R131, R70, UR41, -R6 ;  /* 0x0000002946837c23 */ /* 0x000fe20008010806 */
[----:B------:R-:W0:Y:S01]  /*bdc0*/  MUFU.EX2 R145, R145 ;  /* 0x0000009100917308 */ /* 0x000e220000000800 */
[----:B---3--:R-:W-:Y:S01]  /*bdd0*/  FADD.FTZ R27, R151, R38 ;  /* 0x00000026971b7221 */ /* 0x008fe20000010000 */
[----:B------:R-:W-:Y:S01]  /*bde0*/  @P2 SHF.R.U32.HI R50, RZ, R44, R35 ;  /* 0x0000002cff322219 */ /* 0x000fe20000011623 */
[--C-:B------:R-:W-:Y:S01]  /*bdf0*/  FFMA.FTZ R125, R74, UR41, -R6.reuse ;  /* 0x000000294a7d7c23 */ /* 0x100fe20008010806 */
[--C-:B------:R-:W-:Y:S01]  /*be00*/  FFMA.FTZ R127, R78, UR41, -R6.reuse ;  /* 0x000000294e7f7c23 */ /* 0x100fe20008010806 */
[--C-:B------:R-:W-:Y:S01]  /*be10*/  FFMA.FTZ R82, R82, UR41, -R6.reuse ;  /* 0x0000002952527c23 */ /* 0x100fe20008010806 */
[--C-:B------:R-:W-:Y:S01]  /*be20*/  FFMA.FTZ R83, R83, UR41, -R6.reuse ;  /* 0x0000002953537c23 */ /* 0x100fe20008010806 */
[--C-:B------:R-:W-:Y:S01]  /*be30*/  FFMA.FTZ R86, R86, UR41, -R6.reuse ;  /* 0x0000002956567c23 */ /* 0x100fe20008010806 */
[----:B------:R-:W2:Y:S01]  /*be40*/  MUFU.EX2 R20, R20 ;  /* 0x0000001400147308 */ /* 0x000ea20000000800 */
[----:B-1----:R-:W-:Y:S01]  /*be50*/  FADD.FTZ R38, R14, R27 ;  /* 0x0000001b0e267221 */ /* 0x002fe20000010000 */
[----:B------:R-:W-:Y:S01]  /*be60*/  FFMA.FTZ R87, R87, UR41, -R6 ;  /* 0x0000002957577c23 */ /* 0x000fe20008010806 */
[----:B------:R-:W-:Y:S01]  /*be70*/  F2FP.BF16.F32.PACK_AB R148, R5, R148 ;  /* 0x000000940594723e */ /* 0x000fe200000010ff */
[----:B------:R-:W-:Y:S01]  /*be80*/  IMAD.IADD R93, R93, 0x1, R50 ;  /* 0x000000015d5d7824 */ /* 0x000fe200078e0232 */
[----:B------:R-:W-:-:S02]  /*be90*/  F2FP.BF16.F32.PACK_AB R150, R7, R150 ;  /* 0x000000960796723e */ /* 0x000fc400000010ff */
[----:B------:R-:W-:Y:S01]  /*bea0*/  F2FP.BF16.F32.PACK_AB R149, R4, R149 ;  /* 0x000000950495723e */ /* 0x000fe200000010ff */
[----:B------:R-:W1:Y:S01]  /*beb0*/  MUFU.EX2 R147, R147 ;  /* 0x0000009300937308 */ /* 0x000e620000000800 */
[----:B0-----:R-:W-:Y:S01]  /*bec0*/  FADD.FTZ R27, R145, R38 ;  /* 0x00000026911b7221 */ /* 0x001fe20000010000 */
[----:B------:R-:W-:Y:S01]  /*bed0*/  FADD.FTZ R38, R142, R31 ;  /* 0x0000001f8e267221 */ /* 0x000fe20000010000 */
[----:B------:R-:W-:Y:S02]  /*bee0*/  F2FP.BF16.F32.PACK_AB R144, R11, R144 ;  /* 0x000000900b90723e */ /* 0x000fe400000010ff */
[----:B------:R-:W-:Y:S01]  /*bef0*/  F2FP.BF16.F32.PACK_AB R146, R15, R146 ;  /* 0x000000920f92723e */ /* 0x000fe200000010ff */
[----:B------:R-:W-:Y:S01]  /*bf00*/  FADD.FTZ R31, R25, R38 ;  /* 0x00000026191f7221 */ /* 0x000fe20000010000 */
[----:B------:R-:W-:Y:S01]  /*bf10*/  FFMA.FTZ R38, R67, UR41, -R6 ;  /* 0x0000002943267c23 */ /* 0x000fe20008010806 */
[----:B------:R-:W0:Y:S01]  /*bf20*/  MUFU.EX2 R24, R24 ;  /* 0x0000001800187308 */ /* 0x000e220000000800 */
[----:B--2---:R-:W-:Y:S01]  /*bf30*/  FADD.FTZ R40, R20, R27 ;  /* 0x0000001b14287221 */ /* 0x004fe20000010000 */
[----:B------:R-:W-:Y:S01]  /*bf40*/  FADD.FTZ R42, R136, R31 ;  /* 0x0000001f882a7221 */ /* 0x000fe20000010000 */
[----:B------:R-:W-:-:S02]  /*bf50*/  F2FP.BF16.F32.PACK_AB R140, R21, R140 ;  /* 0x0000008c158c723e */ /* 0x000fc400000010ff */
[----:B------:R-:W-:Y:S01]  /*bf60*/  F2FP.BF16.F32.PACK_AB R142, R25, R142 ;  /* 0x0000008e198e723e */ /* 0x000fe200000010ff */
[C---:B------:R-:W-:Y:S01]  /*bf70*/  FADD.FTZ R31, R29.reuse, R42 ;  /* 0x0000002a1d1f7221 */ /* 0x040fe20000010000 */
[----:B------:R-:W-:Y:S01]  /*bf80*/  F2FP.BF16.F32.PACK_AB R136, R29, R136 ;  /* 0x000000881d88723e */ /* 0x000fe200000010ff */
[----:B------:R-:W2:Y:S01]  /*bf90*/  MUFU.EX2 R141, R141 ;  /* 0x0000008d008d7308 */ /* 0x000ea20000000800 */
[----:B-1----:R-:W-:Y:S01]  /*bfa0*/  FADD.FTZ R27, R147, R40 ;  /* 0x00000028931b7221 */ /* 0x002fe20000010000 */
[----:B------:R-:W-:Y:S01]  /*bfb0*/  FADD.FTZ R42, R138, R31 ;  /* 0x0000001f8a2a7221 */ /* 0x000fe20000010000 */
[C---:B------:R-:W-:Y:S02]  /*bfc0*/  F2FP.BF16.F32.PACK_AB R138, R33.reuse, R138 ;  /* 0x0000008a218a723e */ /* 0x040fe400000010ff */
[----:B------:R-:W-:Y:S01]  /*bfd0*/  F2FP.BF16.F32.PACK_AB R151, R14, R151 ;  /* 0x000000970e97723e */ /* 0x000fe200000010ff */
[----:B------:R-:W-:Y:S01]  /*bfe0*/  FADD.FTZ R31, R33, R42 ;  /* 0x0000002a211f7221 */ /* 0x000fe20000010000 */
[----:B------:R-:W-:Y:S01]  /*bff0*/  FFMA.FTZ R42, R75, UR41, -R6 ;  /* 0x000000294b2a7c23 */ /* 0x000fe20008010806 */
[----:B------:R-:W1:Y:S01]  /*c000*/  MUFU.EX2 R26, R26 ;  /* 0x0000001a001a7308 */ /* 0x000e620000000800 */
[----:B0-----:R-:W-:Y:S01]  /*c010*/  FADD.FTZ R40, R24, R27 ;  /* 0x0000001b18287221 */ /* 0x001fe20000010000 */
[----:B------:R-:W-:-:S02]  /*c020*/  F2FP.BF16.F32.PACK_AB R145, R20, R145 ;  /* 0x000000911491723e */ /* 0x000fc400000010ff */
[----:B------:R-:W-:-:S04]  /*c030*/  F2FP.BF16.F32.PACK_AB R147, R24, R147 ;  /* 0x000000931893723e */ /* 0x000fc800000010ff */
[----:B------:R-:W0:Y:S01]  /*c040*/  MUFU.EX2 R143, R143 ;  /* 0x0000008f008f7308 */ /* 0x000e220000000800 */
[----:B--2---:R-:W-:Y:S01]  /*c050*/  FADD.FTZ R27, R141, R40 ;  /* 0x000000288d1b7221 */ /* 0x004fe20000010000 */
[----:B------:R-:W-:-:S06]  /*c060*/  FFMA.FTZ R40, R71, UR41, -R6 ;  /* 0x0000002947287c23 */ /* 0x000fcc0008010806 */
[----:B------:R-:W2:Y:S01]  /*c070*/  MUFU.EX2 R28, R28 ;  /* 0x0000001c001c7308 */ /* 0x000ea20000000800 */
[C---:B-1----:R-:W-:Y:S01]  /*c080*/  FADD.FTZ R44, R26.reuse, R27 ;  /* 0x0000001b1a2c7221 */ /* 0x042fe20000010000 */
[----:B------:R-:W-:-:S06]  /*c090*/  F2FP.BF16.F32.PACK_AB R141, R26, R141 ;  /* 0x0000008d1a8d723e */ /* 0x000fcc00000010ff */
[----:B------:R-:W1:Y:S01]  /*c0a0*/  MUFU.EX2 R137, R137 ;  /* 0x0000008900897308 */ /* 0x000e620000000800 */
[----:B0-----:R-:W-:Y:S01]  /*c0b0*/  FADD.FTZ R27, R143, R44 ;  /* 0x0000002c8f1b7221 */ /* 0x001fe20000010000 */
[----:B------:R-:W-:Y:S01]  /*c0c0*/  FADD.FTZ R44, R132, R31 ;  /* 0x0000001f842c7221 */ /* 0x000fe20000010000 */
[----:B------:R-:W-:-:S03]  /*c0d0*/  F2FP.BF16.F32.PACK_AB R132, R37, R132 ;  /* 0x000000842584723e */ /* 0x000fc600000010ff */
[----:B------:R-:W-:Y:S01]  /*c0e0*/  FADD.FTZ R31, R37, R44 ;  /* 0x0000002c251f7221 */ /* 0x000fe20000010000 */
[----:B------:R-:W-:Y:S01]  /*c0f0*/  FFMA.FTZ R44, R79, UR41, -R6 ;  /* 0x000000294f2c7c23 */ /* 0x000fe20008010806 */
[----:B------:R-:W0:Y:S01]  /*c100*/  MUFU.EX2 R30, R30 ;  /* 0x0000001e001e7308 */ /* 0x000e220000000800 */
[----:B--2---:R-:W-:Y:S01]  /*c110*/  FADD.FTZ R46, R28, R27 ;  /* 0x0000001b1c2e7221 */ /* 0x004fe20000010000 */
[----:B------:R-:W-:Y:S01]  /*c120*/  FADD.FTZ R48, R134, R31 ;  /* 0x0000001f86307221 */ /* 0x000fe20000010000 */
[C---:B------:R-:W-:Y:S02]  /*c130*/  F2FP.BF16.F32.PACK_AB R134, R41.reuse, R134 ;  /* 0x000000862986723e */ /* 0x040fe400000010ff */
[----:B------:R-:W-:Y:S01]  /*c140*/  F2FP.BF16.F32.PACK_AB R143, R28, R143 ;  /* 0x0000008f1c8f723e */ /* 0x000fe200000010ff */
        /* <DEDUP_REMOVED lines=8> */
[----:B------:R-:W-:Y:S01]  /*c1d0*/  FADD.FTZ R46, R128, R31 ;  /* 0x0000001f802e7221 */ /* 0x000fe20000010000 */
[----:B------:R-:W-:-:S05]  /*c1e0*/  F2FP.BF16.F32.PACK_AB R128, R45, R128 ;  /* 0x000000802d80723e */ /* 0x000fca00000010ff */
        /* <DEDUP_REMOVED lines=60> */
[----:B0-----:R-:W-:Y:S01]  /*c5b0*/  FADD.FTZ R6, R122, R7 ;  /* 0x000000077a067221 */ /* 0x001fe20000010000 */
[----:B------:R-:W-:Y:S02]  /*c5c0*/  VIADD R7, R93, UR4 ;  /* 0x000000045d077c36 */ /* 0x000fe40008000000 */
[C---:B--2---:R-:W-:Y:S01]  /*c5d0*/  FADD.FTZ R5, R87.reuse, R4 ;  /* 0x0000000457057221 */ /* 0x044fe20000010000 */
[----:B------:R-:W-:Y:S01]  /*c5e0*/  F2FP.BF16.F32.PACK_AB R123, R87, R86 ;  /* 0x00000056577b723e */ /* 0x000fe200000010ff */
[----:B------:R-:W-:Y:S02]  /*c5f0*/  VIADD R4, R92, 0xfffffffe ;  /* 0xfffffffe5c047836 */ /* 0x000fe40000000000 */
[C---:B-1----:R-:W-:Y:S01]  /*c600*/  FADD.FTZ R6, R65.reuse, R6 ;  /* 0x0000000641067221 */ /* 0x042fe20000010000 */
[----:B------:R-:W-:Y:S01]  /*c610*/  F2FP.BF16.F32.PACK_AB R122, R65, R122 ;  /* 0x0000007a417a723e */ /* 0x000fe200000010ff */
[----:B------:R-:W-:Y:S06]  /*c620*/  @P3 BRA `(.L_x_14097) ;  /* 0x0000000000543947 */ /* 0x000fec0003800000 */
        /* <DEDUP_REMOVED lines=12> */
.L_x_14099:
[----:B------:R-:W-:-:S06]  /*c6f0*/  UISETP.NE.AND UP1, UPT, UR5, 0x1, UPT ;  /* 0x000000010500788c */ /* 0x000fcc000bf25270 */
[----:B------:R-:W-:-:S05]  /*c700*/  PLOP3.LUT P3, PT, PT, PT, UP1, 0x80, 0x0 ;  /* 0x000000000000781c */ /* 0x000fca0003f6f018 */
[----:B------:R-:W-:-:S08]  /*c710*/  @UP1 ULDC.64 UR6, c[0x0][0x9e8] ;  /* 0x00027a0000061ab9 */ /* 0x000fd00000000a00 */
[----:B------:R-:W-:-:S05]  /*c720*/  @P3 IMAD.HI.U32 R14, R11, UR6, RZ ;  /* 0x000000060b0e3c27 */ /* 0x000fca000f8e00ff */
[----:B------:R-:W-:-:S07]  /*c730*/  @P3 SHF.R.U32.HI R11, RZ, UR7, R14 ;  /* 0x00000007ff0b3c19 */ /* 0x000fce000801160e */
.L_x_14100:
[----:B------:R-:W-:Y:S05]  /*c740*/  BSYNC B0 ;  /* 0x0000000000007941 */ /* 0x000fea0003800000 */
.L_x_14098:
[----:B------:R-:W-:-:S04]  /*c750*/  IMAD.U32 R14, RZ, RZ, UR5 ;  /* 0x00000005ff0e7e24 */ /* 0x000fc8000f8e00ff */
[----:B------:R-:W-:-:S05]  /*c760*/  IMAD R14, R11, UR5, R14 ;  /* 0x000000050b0e7c24 */ /* 0x000fca000f8e020e */
[----:B------:R-:W-:-:S07]  /*c770*/  VIMNMX R7, R7, R14, PT ;  /* 0x0000000e07077248 */ /* 0x000fce0003fe0100 */
.L_x_14097:
        /* <DEDUP_REMOVED lines=29> */
[----:B--2---:R-:W-:-:S04]  /*c950*/  VIMNMX R21, R11, R14, !PT ;  /* 0x0000000e0b157248 */ /* 0x004fc80007fe0100 */
[----:B------:R-:W-:-:S13]  /*c960*/  ISETP.GE.AND P3, PT, R4, R21, PT ;  /* 0x000000150400720c */ /* 0x000fda0003f66270 */
[----:B------:R-:W-:Y:S05]  /*c970*/  @!P3 BRA `(.L_x_14101) ;  /* 0x0000002c00fcb947 */ /* 0x000fea0003800000 */
[----:B------:R-:W-:-:S07]  /*c980*/  IMAD.MOV.U32 R119, RZ, RZ, RZ ;  /* 0x000000ffff777224 */ /* 0x000fce00078e00ff */
.L_x_14119:
        /* <DEDUP_REMOVED lines=11> */
.L_x_14103:
[----:B------:R-:W-:Y:S01]  /*ca40*/  IMAD R11, R7, 0x8, R2 ;  /* 0x00000008070b7824 */ /* 0x000fe200078e0202 */
[----:B------:R-:W-:-:S04]  /*ca50*/  SHF.L.U32 R10, R20, 0x1f, RZ ;  /* 0x0000001f140a7819 */ /* 0x000fc800000006ff */
[----:B------:R0:W1:Y:S01]  /*ca60*/  SYNCS.PHASECHK.TRANS64.TRYWAIT P4, [R11+URZ+0x16830], R10 ;  /* 0x0168300a0b0075a7 */ /* 0x000062000808017f */
[----:B------:R-:W-:Y:S05]  /*ca70*/  @!P0 BRA `(.L_x_14104) ;  /* 0x0000000000048947 */ /* 0x000fea0003800000 */
[----:B------:R-:W-:Y:S01]  /*ca80*/  BPT.TRAP 0x1 ;  /* 0x000000040000795c */ /* 0x000fe20000300000 */
.L_x_14104:
[----:B------:R-:W-:Y:S04]  /*ca90*/  BSSY B0, `(.L_x_14102) ;  /* 0x0000004000007945 */ /* 0x000fe80003800000 */
[----:B-1----:R-:W-:Y:S05]  /*caa0*/  @P4 BRA `(.L_x_14105) ;  /* 0x0000000000084947 */ /* 0x002fea0003800000 */
[----:B------:R-:W1:Y:S02]  /*cab0*/  SYNCS.PHASECHK.TRANS64.TRYWAIT P4, [R11+URZ+0x16830], R10 ;  /* 0x0168300a0b0075a7 */ /* 0x000e64000808017f */
[----:B-1----:R-:W-:Y:S05]  /*cac0*/  @!P4 BRA `(.L_x_14106) ;  /* 0x0000011c0004c947 */ /* 0x002fea0003800000 */
.L_x_14105:
[----:B------:R-:W-:Y:S05]  /*cad0*/  BSYNC B0 ;  /* 0x0000000000007941 */ /* 0x000fea0003800000 */
.L_x_14102:
[----:B01----:R-:W2:Y:S01]  /*cae0*/  LDL R11, [R1+0x20] ;  /* 0x00002000010b7983 */ /* 0x003ea20000100800 */
[----:B------:R-:W0:Y:S01]  /*caf0*/  S2R R10, SR_TID.X ;  /* 0x00000000000a7919 */ /* 0x000e220000002100 */
[----:B------:R-:W-:Y:S05]  /*cb00*/  WARPSYNC.ALL ;  /* 0x0000000000007948 */ /* 0x000fea0003800000 */
[----:B------:R-:W-:Y:S01]  /*cb10*/  IMAD.MOV.U32 R25, RZ, RZ, 0x40000040 ;  /* 0x40000040ff197424 */ /* 0x000fe200078e00ff */
[----:B0-----:R-:W-:Y:S02]  /*cb20*/  SHF.R.U32.HI R10, RZ, 0x7, R10 ;  /* 0x00000007ff0a7819 */ /* 0x001fe4000001160a */
[----:B------:R-:W-:-:S02]  /*cb30*/  R2UR UR8, R8 ;  /* 0x00000000080872ca */ /* 0x000fc400000e0000 */
[----:B------:R-:W-:Y:S02]  /*cb40*/  R2UR UR9, R9 ;  /* 0x00000000090972ca */ /* 0x000fe400000e0000 */
[C---:B------:R-:W-:Y:S02]  /*cb50*/  R2UR UR11, R25.reuse ;  /* 0x00000000190b72ca */ /* 0x040fe400000e0000 */
[----:B------:R-:W-:Y:S01]  /*cb60*/  R2UR UR23, R25 ;  /* 0x00000000191772ca */ /* 0x000fe200000e0000 */
[----:B------:R-:W-:Y:S01]  /*cb70*/  IMAD.MOV.U32 R15, RZ, RZ, 0x40000040 ;  /* 0x40000040ff0f7424 */ /* 0x000fe200078e00ff */
[----:B------:R-:W-:Y:S02]  /*cb80*/  R2UR UR12, R156 ;  /* 0x000000009c0c72ca */ /* 0x000fe400000e0000 */
[----:B------:R-:W-:Y:S02]  /*cb90*/  R2UR UR13, R157 ;  /* 0x000000009d0d72ca */ /* 0x000fe400000e0000 */
[----:B------:R-:W-:Y:S01]  /*cba0*/  R2UR UR15, R15 ;  /* 0x000000000f0f72ca */ /* 0x000fe200000e0000 */
[----:B--2---:R-:W-:-:S02]  /*cbb0*/  IMAD R24, R7, 0x400, R11 ;  /* 0x0000040007187824 */ /* 0x004fc400078e020b */
[----:B------:R-:W-:-:S05]  /*cbc0*/  VIADD R11, R10, 0x8 ;  /* 0x000000080a0b7836 */ /* 0x000fca0000000000 */
[----:B------:R0:W-:Y:S01]  /*cbd0*/  BAR.SYNC.DEFER_BLOCKING R11, 0x100 ;  /* 0x0004000b0000751d */ /* 0x0001e20000010000 */
[C---:B------:R-:W-:Y:S01]  /*cbe0*/  R2UR UR10, R24.reuse ;  /* 0x00000000180a72ca */ /* 0x040fe200000e0000 */
[C---:B------:R-:W-:Y:S02]  /*cbf0*/  VIADD R14, R24.reuse, 0x2 ;  /* 0x00000002180e7836 */ /* 0x040fe40000000000 */
[C---:B------:R-:W-:Y:S02]  /*cc00*/  VIADD R10, R24.reuse, 0x4 ;  /* 0x00000004180a7836 */ /* 0x040fe40000000000 */
[----:B------:R-:W-:-:S05]  /*cc10*/  VIADD R24, R24, 0x6 ;  /* 0x0000000618187836 */ /* 0x000fca0000000000 */
[----:B------:R-:W-:Y:S02]  /*cc20*/  R2UR UR22, R24 ;  /* 0x00000000181672ca */ /* 0x000fe400000e0000 */
[----:B------:R-:W-:-:S06]  /*cc30*/  WARPGROUP.ARRIVE ;  /* 0x00000000000079c5 */ /* 0x000fcc0000000000 */
[----:B------:R-:W-:Y:S01]  /*cc40*/  HGMMA.64x128x16.F32.BF16 R24, gdesc[UR8], RZ, !UPT, gsb0 ;  /* 0x01e00000081879f0 */ /* 0x000fe2000c0018ff */
[----:B------:R-:W-:Y:S01]  /*cc50*/  R2UR UR14, R14 ;  /* 0x000000000e0e72ca */ /* 0x000fe200000e0000 */
[----:B0-----:R-:W-:Y:S01]  /*cc60*/  IMAD.MOV.U32 R11, RZ, RZ, 0x40000040 ;  /* 0x40000040ff0b7424 */ /* 0x001fe200078e00ff */
[----:B------:R-:W-:Y:S02]  /*cc70*/  R2UR UR18, R10 ;  /* 0x000000000a1272ca */ /* 0x000fe400000e0000 */
[----:B------:R-:W-:Y:S02]  /*cc80*/  R2UR UR16, R154 ;  /* 0x000000009a1072ca */ /* 0x000fe400000e0000 */
[----:B------:R-:W-:Y:S02]  /*cc90*/  R2UR UR19, R11 ;  /* 0x000000000b1372ca */ /* 0x000fe400000e0000 */
[----:B------:R-:W-:Y:S01]  /*cca0*/  R2UR UR17, R155 ;  /* 0x000000009b1172ca */ /* 0x000fe200000e0000 */
[----:B------:R-:W-:-:S02]  /*ccb0*/  WARPGROUP.DEPBAR.LE gsb0, 0x0 ;  /* 0x00008000000079c5 */ /* 0x000fc40000010000 */
[----:B------:R-:W-:-:S06]  /*ccc0*/  WARPGROUP.ARRIVE ;  /* 0x00000000000079c5 */ /* 0x000fcc0000000000 */
[----:B------:R-:W-:Y:S01]  /*ccd0*/  HGMMA.64x128x16.F32.BF16 R24, gdesc[UR12], R24, gsb0 ;  /* 0x01e000000c1879f0 */ /* 0x000fe20008001818 */
        /* <DEDUP_REMOVED lines=9> */
[----:B------:R-:W-:Y:S05]  /*cd70*/  @P3 BRA `(.L_x_14107) ;  /* 0x0000000000283947 */ /* 0x000fea0003800000 */
[----:B------:R-:W-:Y:S05]  /*cd80*/  @!P0 BRA `(.L_x_14108) ;  /* 0x0000000000048947 */ /* 0x000fea0003800000 */
[----:B------:R-:W-:Y:S01]  /*cd90*/  BPT.TRAP 0x1 ;  /* 0x000000040000795c */ /* 0x000fe20000300000 */
.L_x_14108:
[----:B------:R-:W-:Y:S01]  /*cda0*/  SHF.L.U32 R10, R23, 0x1f, RZ ;  /* 0x0000001f170a7819 */ /* 0x000fe200000006ff */
[----:B------:R-:W-:-:S04]  /*cdb0*/  IMAD R11, R16, 0x8, R2 ;  /* 0x00000008100b7824 */ /* 0x000fc800078e0202 */
[----:B------:R0:W1:Y:S01]  /*cdc0*/  SYNCS.PHASECHK.TRANS64.TRYWAIT P3, [R11+URZ+0x16850], R10 ;  /* 0x0168500a0b0075a7 */ /* 0x000062000806017f */
[----:B------:R-:W-:Y:S05]  /*cdd0*/  @!P0 BRA `(.L_x_14109) ;  /* 0x0000000000048947 */ /* 0x000fea0003800000 */
[----:B------:R-:W-:Y:S01]  /*cde0*/  BPT.TRAP 0x1 ;  /* 0x000000040000795c */ /* 0x000fe20000300000 */
.L_x_14109:
[----:B-1----:R-:W-:Y:S05]  /*cdf0*/  @P3 BRA `(.L_x_14107) ;  /* 0x0000000000083947 */ /* 0x002fea0003800000 */
[----:B------:R-:W1:Y:S02]  /*ce00*/  SYNCS.PHASECHK.TRANS64.TRYWAIT P3, [R11+URZ+0x16850], R10 ;  /* 0x0168500a0b0075a7 */ /* 0x000e64000806017f */
[----:B-1----:R-:W-:Y:S05]  /*ce10*/  @!P3 BRA `(.L_x_14110) ;  /* 0x000001180044b947 */ /* 0x002fea0003800000 */
.L_x_14107:
[----:B01----:R-:W-:Y:S01]  /*ce20*/  VIADD R10, R2, 0x400 ;  /* 0x00000400020a7836 */ /* 0x003fe20000000000 */
[----:B------:R-:W2:Y:S01]  /*ce30*/  LDL R23, [R1+0x28] ;  /* 0x0000280001177983 */ /* 0x000ea20000100800 */
[----:B------:R-:W-:Y:S01]  /*ce40*/  IMAD.MOV.U32 R11, RZ, RZ, 0x40000040 ;  /* 0x40000040ff0b7424 */ /* 0x000fe200078e00ff */
[----:B------:R-:W-:Y:S05]  /*ce50*/  WARPSYNC.ALL ;  /* 0x0000000000007948 */ /* 0x000fea0003800000 */
[----:B------:R-:W-:Y:S01]  /*ce60*/  SHF.R.U32.HI R10, RZ, 0x4, R10 ;  /* 0x00000004ff0a7819 */ /* 0x000fe2000001160a */
[----:B------:R-:W-:Y:S01]  /*ce70*/  WARPGROUP.ARRIVE ;  /* 0x00000000000079c5 */ /* 0x000fe20000000000 */
[----:B------:R-:W-:-:S02]  /*ce80*/  R2UR UR11, R11 ;  /* 0x000000000b0b72ca */ /* 0x000fc400000e0000 */
[----:B------:R-:W-:-:S05]  /*ce90*/  LOP3.LUT R10, R10, 0x3fff, RZ, 0xc0, !PT ;  /* 0x00003fff0a0a7812 */ /* 0x000fca00078ec0ff */
[----:B------:R-:W-:-:S05]  /*cea0*/  IMAD R10, R16, 0x400, R10 ;  /* 0x00000400100a7824 */ /* 0x000fca00078e020a */
[----:B------:R-:W-:-:S13]  /*ceb0*/  R2UR UR10, R10 ;  /* 0x000000000a0a72ca */ /* 0x000fda00000e0000 */
[----:B------:R-:W-:Y:S01]  /*cec0*/  HGMMA.64x64x16.F32.BF16 R88, R148, gdesc[UR8].tnspB, R88, gsb0 ;  /* 0x40e0000894587df0 */ /* 0x000fe20008001858 */
[----:B------:R-:W-:Y:S02]  /*ced0*/  VIADD R14, R10, 0x80 ;  /* 0x000000800a0e7836 */ /* 0x000fe40000000000 */
[----:B------:R-:W-:-:S03]  /*cee0*/  IMAD.MOV.U32 R15, RZ, RZ, 0x40000040 ;  /* 0x40000040ff0f7424 */ /* 0x000fc600078e00ff */
[----:B------:R-:W-:Y:S02]  /*cef0*/  R2UR UR10, R14 ;  /* 0x000000000e0a72ca */ /* 0x000fe400000e0000 */
[----:B------:R-:W-:Y:S01]  /*cf00*/  R2UR UR11, R15 ;  /* 0x000000000f0b72ca */ /* 0x000fe200000e0000 */
[----:B------:R-:W-:Y:S02]  /*cf10*/  VIADD R14, R10, 0x100 ;  /* 0x000001000a0e7836 */ /* 0x000fe40000000000 */
[----:B------:R-:W-:Y:S01]  /*cf20*/  IMAD.MOV.U32 R15, RZ, RZ, 0x40000040 ;  /* 0x40000040ff0f7424 */ /* 0x000fe200078e00ff */
[----:B------:R-:W-:Y:S02]  /*cf30*/  WARPGROUP.DEPBAR.LE gsb0, 0x0 ;  /* 0x00008000000079c5 */ /* 0x000fe40000010000 */
[----:B------:R-:W-:Y:S01]  /*cf40*/  WARPGROUP.ARRIVE ;  /* 0x00000000000079c5 */ /* 0x000fe20000000000 */
[----:B------:R-:W3:Y:S04]  /*cf50*/  LDL R151, [R1+0xc] ;  /* 0x00000c0001977983 */ /* 0x000ee80000100800 */
[----:B------:R-:W4:Y:S02]  /*cf60*/  LDL R149, [R1+0x8] ;  /* 0x0000080001957983 */ /* 0x000f240000100800 */
[----:B------:R-:W-:Y:S01]  /*cf70*/  HGMMA.64x64x16.F32.BF16 R88, R144, gdesc[UR8].tnspB, R88, gsb0 ;  /* 0x40e0000890587df0 */ /* 0x000fe20008001858 */
[----:B------:R-:W-:-:S02]  /*cf80*/  R2UR UR10, R14 ;  /* 0x000000000e0a72ca */ /* 0x000fc400000e0000 */
[----:B------:R-:W-:Y:S01]  /*cf90*/  R2UR UR11, R15 ;  /* 0x000000000f0b72ca */ /* 0x000fe200000e0000 */
[----:B------:R-:W-:Y:S01]  /*cfa0*/  VIADD R14, R10, 0x180 ;  /* 0x000001800a0e7836 */ /* 0x000fe20000000000 */
[----:B------:R-:W4:Y:S01]  /*cfb0*/  LDL R150, [R1+0x4] ;  /* 0x0000040001967983 */ /* 0x000f220000100800 */
[----:B------:R-:W-:Y:S01]  /*cfc0*/  IMAD.MOV.U32 R15, RZ, RZ, 0x40000040 ;  /* 0x40000040ff0f7424 */ /* 0x000fe200078e00ff */
[----:B------:R-:W-:Y:S02]  /*cfd0*/  WARPGROUP.DEPBAR.LE gsb0, 0x0 ;  /* 0x00008000000079c5 */ /* 0x000fe40000010000 */
[----:B------:R-:W-:Y:S01]  /*cfe0*/  WARPGROUP.ARRIVE ;  /* 0x00000000000079c5 */ /* 0x000fe20000000000 */
[----:B------:R-:W2:Y:S06]  /*cff0*/  LDL R147, [R1+0x18] ;  /* 0x0000180001937983 */ /* 0x000eac0000100800 */
[----:B------:R-:W-:Y:S01]  /*d000*/  HGMMA.64x64x16.F32.BF16 R88, R140, gdesc[UR8].tnspB, R88, gsb0 ;  /* 0x40e000088c587df0 */ /* 0x000fe20008001858 */
[----:B------:R-:W-:-:S02]  /*d010*/  R2UR UR10, R14 ;  /* 0x000000000e0a72ca */ /* 0x000fc400000e0000 */
[----:B------:R-:W-:Y:S01]  /*d020*/  R2UR UR11, R15 ;  /* 0x000000000f0b72ca */ /* 0x000fe200000e0000 */
[----:B------:R-:W-:Y:S02]  /*d030*/  VIADD R14, R10, 0x200 ;  /* 0x000002000a0e7836 */ /* 0x000fe40000000000 */
[----:B------:R-:W-:Y:S01]  /*d040*/  IMAD.MOV.U32 R15, RZ, RZ, 0x40000040 ;  /* 0x40000040ff0f7424 */ /* 0x000fe200078e00ff */
[----:B------:R-:W-:Y:S02]  /*d050*/  WARPGROUP.DEPBAR.LE gsb0, 0x0 ;  /* 0x00008000000079c5 */ /* 0x000fe40000010000 */
[----:B------:R-:W-:-:S07]  /*d060*/  WARPGROUP.ARRIVE ;  /* 0x00000000000079c5 */ /* 0x000fce0000000000 */
[----:B------:R-:W-:Y:S01]  /*d070*/  HGMMA.64x64x16.F32.BF16 R88, R136, gdesc[UR8].tnspB, R88, gsb0 ;  /* 0x40e0000888587df0 */ /* 0x000fe20008001858 */
[----:B------:R-:W-:Y:S02]  /*d080*/  R2UR UR10, R14 ;  /* 0x000000000e0a72ca */ /* 0x000fe400000e0000 */
        /* <DEDUP_REMOVED lines=22> */
[----:B------:R-:W0:Y:S01]  /*d1f0*/  S2R R148, SR_TID.X ;  /* 0x0000000000947919 */ /* 0x000e220000002100 */
[----:B------:R-:W1:Y:S08]  /*d200*/  @P2 LDC R10, c[0x0][0x44c] ;  /* 0x00011300ff0a2b82 */ /* 0x000e700000000800 */
[----:B------:R-:W5:Y:S01]  /*d210*/  @P2 LDC R11, c[0x0][0x450] ;  /* 0x00011400ff0b2b82 */ /* 0x000f620000000800 */
[----:B------:R-:W-:-:S02]  /*d220*/  WARPGROUP.DEPBAR.LE gsb0, 0x0 ;  /* 0x00008000000079c5 */ /* 0x000fc40000010000 */
[----:B------:R-:W-:-:S06]  /*d230*/  WARPGROUP.ARRIVE ;  /* 0x00000000000079c5 */ /* 0x000fcc0000000000 */
[----:B------:R-:W-:Y:S01]  /*d240*/  HGMMA.64x64x16.F32.BF16 R88, R120, gdesc[UR8].tnspB, R88, gsb0 ;  /* 0x40e0000878587df0 */ /* 0x000fe20008001858 */
[----:B0-----:R-:W-:Y:S02]  /*d250*/  ISETP.GE.U32.AND P3, PT, R148, 0x180, PT ;  /* 0x000001809400780c */ /* 0x001fe40003f66070 */
[----:B------:R-:W-:Y:S02]  /*d260*/  WARPGROUP.DEPBAR.LE gsb0, 0x0 ;  /* 0x00008000000079c5 */ /* 0x000fe40000010000 */
[----:B--2---:R-:W-:Y:S01]  /*d270*/  IMAD.IADD R123, R23, 0x1, R147 ;  /* 0x00000001177b7824 */ /* 0x004fe200078e0293 */
[----:B------:R-:W-:-:S03]  /*d280*/  SHF.R.U32.HI R23, RZ, 0x7, R148 ;  /* 0x00000007ff177819 */ /* 0x000fc60000011694 */
[----:B-1----:R-:W-:-:S05]  /*d290*/  @P2 IMAD.HI.U32 R10, R123, R10, RZ ;  /* 0x0000000a7b0a2227 */ /* 0x002fca00078e00ff */
[----:B-----5:R-:W-:Y:S01]  /*d2a0*/  @P2 SHF.R.U32.HI R123, RZ, R11, R10 ;  /* 0x0000000bff7b2219 */ /* 0x020fe2000001160a */
[----:B------:R-:W-:Y:S02]  /*d2b0*/  @!P1 IMAD R10, R7, 0x8, R2 ;  /* 0x00000008070a9824 */ /* 0x000fe400078e0202 */
[----:B------:R-:W-:Y:S02]  /*d2c0*/  VIADD R15, R23, 0x9 ;  /* 0x00000009170f7836 */ /* 0x000fe40000000000 */
[----:B------:R-:W-:Y:S01]  /*d2d0*/  IMAD.SHL.U32 R11, R4, 0x80, RZ ;  /* 0x00000080040b7824 */ /* 0x000fe200078e00ff */
[----:B------:R-:W0:Y:S01]  /*d2e0*/  SHFL.IDX PT, R124, R123, RZ, 0x1c1f ;  /* 0x001c1fff7b7c7589 */ /* 0x000e2200000e0000 */
[----:B------:R-:W-:Y:S01]  /*d2f0*/  @!P1 VIADD R10, R10, 0x16840 ;  /* 0x000168400a0a9836 */ /* 0x000fe20000000000 */
[----:B------:R-:W-:Y:S02]  /*d300*/  SEL R15, R15, 0x9, !P3 ;  /* 0x000000090f0f7807 */ /* 0x000fe40005800000 */
[----:B------:R-:W-:-:S02]  /*d310*/  IADD3 R14, -R11, 0x1, RZ ;  /* 0x000000010b0e7810 */ /* 0x000fc40007ffe1ff */
[----:B------:R-:W-:Y:S01]  /*d320*/  @!P1 PRMT R10, RZ, 0x654, R10 ;  /* 0x00000654ff0a9816 */ /* 0x000fe2000000000a */
[----:B------:R1:W-:Y:S06]  /*d330*/  BAR.ARV R15, 0x100 ;  /* 0x0004000f0000751d */ /* 0x0003ec0000002000 */
[----:B------:R2:W-:Y:S01]  /*d340*/  @!P1 SYNCS.ARRIVE.TRANS64.RED.A1T0 RZ, [R10+URZ], RZ ;  /* 0x000000ff0aff99a7 */ /* 0x0005e2000810043f */
[----:B---3--:R-:W-:Y:S01]  /*d350*/  IMAD R14, R151, -0x2, R14 ;  /* 0xfffffffe970e7824 */ /* 0x008fe200078e020e */
[----:B------:R-:W-:Y:S01]  /*d360*/  PLOP3.LUT P3, PT, PT, PT, UP0, 0x40, 0x0 ;  /* 0x000000000000781c */ /* 0x000fe20003f6e808 */
[----:B--2---:R-:W-:-:S03]  /*d370*/  IMAD.U32 R10, RZ, RZ, UR25 ;  /* 0x00000019ff0a7e24 */ /* 0x004fc6000f8e00ff */
[----:B----4-:R-:W-:Y:S02]  /*d380*/  IADD3 R121, -R150, R14, R149 ;  /* 0x0000000e96797210 */ /* 0x010fe40007ffe195 */
[----:B------:R-:W-:-:S03]  /*d390*/  LOP3.LUT R14, RZ, R10, RZ, 0x33, !PT ;  /* 0x0000000aff0e7212 */ /* 0x000fc600078e33ff */
[----:B------:R-:W-:Y:S02]  /*d3a0*/  VIADD R122, R121, UR28 ;  /* 0x0000001c797a7c36 */ /* 0x000fe40008000000 */
[----:B------:R-:W-:Y:S02]  /*d3b0*/  IMAD.IADD R121, R14, 0x1, R121 ;  /* 0x000000010e797824 */ /* 0x000fe400078e0279 */
[--C-:B0-----:R-:W-:Y:S02]  /*d3c0*/  IMAD.IADD R120, R122, 0x1, R124.reuse ;  /* 0x000000017a787824 */ /* 0x101fe400078e027c */
[----:B------:R-:W-:Y:S01]  /*d3d0*/  IMAD.IADD R23, R121, 0x1, R124 ;  /* 0x0000000179177824 */ /* 0x000fe200078e027c */
[----:B-1----:R-:W-:Y:S06]  /*d3e0*/  @P3 BRA `(.L_x_14111) ;  /* 0x0000000000583947 */ /* 0x002fec0003800000 */
        /* <DEDUP_REMOVED lines=12> */
.L_x_14113:
[----:B------:R-:W-:-:S05]  /*d4b0*/  IMAD.U32 R125, RZ, RZ, UR24 ;  /* 0x00000018ff7d7e24 */ /* 0x000fca000f8e00ff */
[----:B------:R-:W-:-:S13]  /*d4c0*/  ISETP.NE.AND P3, PT, R125, 0x1, PT ;  /* 0x000000017d00780c */ /* 0x000fda0003f65270 */
[----:B------:R-:W0:Y:S02]  /*d4d0*/  @P3 LDC.64 R14, c[0x0][0x9e8] ;  /* 0x00027a00ff0e3b82 */ /* 0x000e240000000a00 */
[----:B0-----:R-:W-:-:S05]  /*d4e0*/  @P3 IMAD.HI.U32 R14, R124, R14, RZ ;  /* 0x0000000e7c0e3227 */ /* 0x001fca00078e00ff */
[----:B------:R-:W-:-:S07]  /*d4f0*/  @P3 SHF.R.U32.HI R124, RZ, R15, R14 ;  /* 0x0000000fff7c3219 */ /* 0x000fce000001160e */
.L_x_14114:
[----:B------:R-:W-:Y:S05]  /*d500*/  BSYNC B0 ;  /* 0x0000000000007941 */ /* 0x000fea0003800000 */
.L_x_14112:
[----:B------:R-:W-:-:S04]  /*d510*/  IMAD R124, R124, R125, -R11 ;  /* 0x0000007d7c7c7224 */ /* 0x000fc800078e0a0b */
[----:B------:R-:W-:-:S05]  /*d520*/  IMAD R124, R151, -0x2, R124 ;  /* 0xfffffffe977c7824 */ /* 0x000fca00078e027c */
[----:B------:R-:W-:Y:S02]  /*d530*/  VIMNMX R23, R23, R124, !PT ;  /* 0x0000007c17177248 */ /* 0x000fe40007fe0100 */
[----:B------:R-:W-:-:S07]  /*d540*/  VIADDMNMX R120, R124, R125, R120, PT ;  /* 0x0000007d7c787246 */ /* 0x000fce0003800178 */
.L_x_14111:
        /* <DEDUP_REMOVED lines=13> */
[--C-:B0-----:R-:W-:Y:S01]  /*d620*/  IMAD.IADD R122, R122, 0x1, R123.reuse ;  /* 0x000000017a7a7824 */ /* 0x101fe200078e027b */
[C---:B------:R-:W-:Y:S01]  /*d630*/  ISETP.LT.OR P5, PT, R120.reuse, 0xa, P5 ;  /* 0x0000000a7800780c */ /* 0x040fe20002fa1670 */
[----:B------:R-:W-:Y:S01]  /*d640*/  IMAD.IADD R121, R121, 0x1, R123 ;  /* 0x0000000179797824 */ /* 0x000fe200078e027b */
[----:B------:R-:W-:Y:S02]  /*d650*/  ISETP.LT.OR P4, PT, R120, 0x11, P4 ;  /* 0x000000117800780c */ /* 0x000fe40002781670 */
[----:B------:R-:W-:Y:S02]  /*d660*/  FSEL R29, R29, -INF , !P5 ;  /* 0xff8000001d1d7808 */ /* 0x000fe40006800000 */
[----:B------:R-:W-:Y:S02]  /*d670*/  FSEL R32, R32, -INF , !P4 ;  /* 0xff80000020207808 */ /* 0x000fe40006000000 */
[----:B------:R-:W-:-:S02]  /*d680*/  ISETP.GT.AND P4, PT, R23, 0x18, P3 ;  /* 0x000000181700780c */ /* 0x000fc40001f84270 */
[C---:B------:R-:W-:Y:S02]  /*d690*/  ISETP.GT.AND P5, PT, R23.reuse, 0x11, P3 ;  /* 0x000000111700780c */ /* 0x040fe40001fa4270 */
        /* <DEDUP_REMOVED lines=93> */
.L_x_14117:
[----:B------:R-:W-:-:S05]  /*dc70*/  IMAD.U32 R23, RZ, RZ, UR24 ;  /* 0x00000018ff177e24 */ /* 0x000fca000f8e00ff */
[----:B------:R-:W-:-:S13]  /*dc80*/  ISETP.NE.AND P4, PT, R23, 0x1, PT ;  /* 0x000000011700780c */ /* 0x000fda0003f85270 */
[----:B------:R-:W0:Y:S02]  /*dc90*/  @P4 LDC.64 R14, c[0x0][0x9e8] ;  /* 0x00027a00ff0e4b82 */ /* 0x000e240000000a00 */
[----:B0-----:R-:W-:-:S05]  /*dca0*/  @P4 IMAD.HI.U32 R14, R123, R14, RZ ;  /* 0x0000000e7b0e4227 */ /* 0x001fca00078e00ff */
[----:B------:R-:W-:-:S07]  /*dcb0*/  @P4 SHF.R.U32.HI R123, RZ, R15, R14 ;  /* 0x0000000fff7b4219 */ /* 0x000fce000001160e */
.L_x_14118:
[----:B------:R-:W-:Y:S05]  /*dcc0*/  BSYNC B0 ;  /* 0x0000000000007941 */ /* 0x000fea0003800000 */
.L_x_14116:
[----:B------:R-:W-:-:S04]  /*dcd0*/  IMAD R11, R123, R23, -R11 ;  /* 0x000000177b0b7224 */ /* 0x000fc800078e0a0b */
[----:B------:R-:W-:-:S05]  /*dce0*/  IMAD R14, R151, -0x2, R11 ;  /* 0xfffffffe970e7824 */ /* 0x000fca00078e020b */
[----:B------:R-:W-:Y:S02]  /*dcf0*/  VIADDMNMX R122, R14, R23, R122, PT ;  /* 0x000000170e7a7246 */ /* 0x000fe4000380017a */
[----:B------:R-:W-:-:S07]  /*dd00*/  VIMNMX R121, R121, R14, !PT ;  /* 0x0000000e79797248 */ /* 0x000fce0007fe0100 */
.L_x_14115:
[----:B------:R-:W-:Y:S01]  /*dd10*/  FMNMX.FTZ R14, R24, R3, !PT ;  /* 0x00000003180e7209 */ /* 0x000fe20007810000 */
[----:B------:R-:W-:Y:S01]  /*dd20*/  UMOV UR41, UR7 ;  /* 0x0000000700297c82 */ /* 0x000fe20008000000 */
[----:B------:R-:W-:Y:S01]  /*dd30*/  ISETP.GT.AND P5, PT, R121, 0x8, P3 ;  /* 0x000000087900780c */ /* 0x000fe20001fa4270 */
[----:B------:R-:W-:Y:S01]  /*dd40*/  @!P1 IMAD R16, R16, 0x8, R2 ;  /* 0x0000000810109824 */ /* 0x000fe200078e0202 */
[----:B------:R-:W-:Y:S02]  /*dd50*/  FMNMX.FTZ R11, R25, R14, !PT ;  /* 0x0000000e190b7209 */ /* 0x000fe40007810000 */
[----:B------:R-:W-:Y:S01]  /*dd60*/  ISETP.LT.OR P5, PT, R122, 0x9, P5 ;  /* 0x000000097a00780c */ /* 0x000fe20002fa1670 */
[----:B------:R-:W-:Y:S01]  /*dd70*/  @!P1 VIADD R16, R16, 0x16860 ;  /* 0x0001686010109836 */ /* 0x000fe20000000000 */
        /* <DEDUP_REMOVED lines=42> */
[----:B------:R-:W-:Y:S02]  /*e020*/  ISETP.LT.OR P5, PT, R122, 0x29, P5 ;  /* 0x000000297a00780c */ /* 0x000fe40002fa1670 */
[----:B------:R-:W-:-:S02]  /*e030*/  FMNMX.FTZ R11, R69, R14, !PT ;  /* 0x0000000e450b7209 */ /* 0x000fc40007810000 */
[----:B------:R-:W-:Y:S02]  /*e040*/  ISETP.LT.OR P4, PT, R122, 0x1a, P4 ;  /* 0x0000001a7a00780c */ /* 0x000fe40002781670 */
[----:B------:R-:W-:Y:S02]  /*e050*/  FSEL R46, R46, -INF , !P5 ;  /* 0xff8000002e2e7808 */ /* 0x000fe40006800000 */
[----:B------:R-:W-:Y:S02]  /*e060*/  FMNMX.FTZ R14, R72, R11, !PT ;  /* 0x0000000b480e7209 */ /* 0x000fe40007810000 */
[----:B------:R-:W-:Y:S02]  /*e070*/  ISETP.GT.AND P5, PT, R121, 0x30, P3 ;  /* 0x000000307900780c */ /* 0x000fe40001fa4270 */
[----:B------:R-:W-:Y:S02]  /*e080*/  FSEL R39, R39, -INF , !P4 ;  /* 0xff80000027277808 */ /* 0x000fe40006000000 */
[----:B------:R-:W-:-:S02]  /*e090*/  ISETP.GT.AND P4, PT, R121, 0x21, P3 ;  /* 0x000000217900780c */ /* 0x000fc40001f84270 */
[----:B------:R-:W-:Y:S02]  /*e0a0*/  FMNMX.FTZ R11, R73, R14, !PT ;  /* 0x0000000e490b7209 */ /* 0x000fe40007810000 */
[C---:B------:R-:W-:Y:S02]  /*e0b0*/  ISETP.LT.OR P5, PT, R122.reuse, 0x31, P5 ;  /* 0x000000317a00780c */ /* 0x040fe40002fa1670 */
[----:B------:R-:W-:Y:S02]  /*e0c0*/  ISETP.LT.OR P4, PT, R122, 0x22, P4 ;  /* 0x000000227a00780c */ /* 0x000fe40002781670 */
[----:B------:R-:W-:Y:S02]  /*e0d0*/  FMNMX.FTZ R14, R76, R11, !PT ;  /* 0x0000000b4c0e7209 */ /* 0x000fe40007810000 */
[----:B------:R-:W-:Y:S02]  /*e0e0*/  FSEL R50, R50, -INF , !P5 ;  /* 0xff80000032327808 */ /* 0x000fe40006800000 */
[----:B------:R-:W-:-:S02]  /*e0f0*/  ISETP.GT.AND P5, PT, R121, 0x38, P3 ;  /* 0x000000387900780c */ /* 0x000fc40001fa4270 */
[----:B------:R-:W-:Y:S02]  /*e100*/  FSEL R43, R43, -INF , !P4 ;  /* 0xff8000002b2b7808 */ /* 0x000fe40006000000 */
[----:B------:R-:W-:Y:S02]  /*e110*/  ISETP.GT.AND P4, PT, R121, 0x29, P3 ;  /* 0x000000297900780c */ /* 0x000fe40001f84270 */
[----:B------:R-:W-:Y:S02]  /*e120*/  FMNMX.FTZ R11, R77, R14, !PT ;  /* 0x0000000e4d0b7209 */ /* 0x000fe40007810000 */
[C---:B------:R-:W-:Y:S02]  /*e130*/  ISETP.LT.OR P5, PT, R122.reuse, 0x39, P5 ;  /* 0x000000397a00780c */ /* 0x040fe40002fa1670 */
[----:B------:R-:W-:Y:S02]  /*e140*/  ISETP.LT.OR P4, PT, R122, 0x2a, P4 ;  /* 0x0000002a7a00780c */ /* 0x000fe40002781670 */
[----:B------:R-:W-:-:S02]  /*e150*/  FMNMX.FTZ R14, R80, R11, !PT ;  /* 0x0000000b500e7209 */ /* 0x000fc40007810000 */
[----:B------:R-:W-:Y:S02]  /*e160*/  FSEL R54, R54, -INF , !P5 ;  /* 0xff80000036367808 */ /* 0x000fe40006800000 */
[----:B------:R-:W-:Y:S02]  /*e170*/  ISETP.GT.AND P5, PT, R121, 0x40, P3 ;  /* 0x000000407900780c */ /* 0x000fe40001fa4270 */
[----:B------:R-:W-:Y:S02]  /*e180*/  FSEL R47, R47, -INF , !P4 ;  /* 0xff8000002f2f7808 */ /* 0x000fe40006000000 */
[----:B------:R-:W-:Y:S02]  /*e190*/  FMNMX.FTZ R11, R81, R14, !PT ;  /* 0x0000000e510b7209 */ /* 0x000fe40007810000 */
[----:B------:R-:W-:Y:S02]  /*e1a0*/  ISETP.GT.AND P4, PT, R121, 0x31, P3 ;  /* 0x000000317900780c */ /* 0x000fe40001f84270 */
[----:B------:R-:W-:-:S02]  /*e1b0*/  ISETP.LT.OR P5, PT, R122, 0x41, P5 ;  /* 0x000000417a00780c */ /* 0x000fc40002fa1670 */
[----:B------:R-:W-:Y:S02]  /*e1c0*/  FMNMX.FTZ R14, R84, R11, !PT ;  /* 0x0000000b540e7209 */ /* 0x000fe40007810000 */
[----:B------:R-:W-:Y:S02]  /*e1d0*/  ISETP.LT.OR P4, PT, R122, 0x32, P4 ;  /* 0x000000327a00780c */ /* 0x000fe40002781670 */
[----:B------:R-:W-:Y:S02]  /*e1e0*/  FSEL R58, R58, -INF , !P5 ;  /* 0xff8000003a3a7808 */ /* 0x000fe40006800000 */
[----:B------:R-:W-:Y:S02]  /*e1f0*/  ISETP.GT.AND P5, PT, R121, 0x48, P3 ;  /* 0x000000487900780c */ /* 0x000fe40001fa4270 */
[----:B------:R-:W-:Y:S02]  /*e200*/  FMNMX.FTZ R14, R85, R14, !PT ;  /* 0x0000000e550e7209 */ /* 0x000fe40007810000 */
[----:B------:R-:W-:-:S02]  /*e210*/  FSEL R51, R51, -INF , !P4 ;  /* 0xff80000033337808 */ /* 0x000fc40006000000 */
[C---:B------:R-:W-:Y:S01]  /*e220*/  ISETP.GT.AND P4, PT, R121.reuse, 0x39, P3 ;  /* 0x000000397900780c */ /* 0x040fe20001f84270 */
[----:B------:R-:W0:Y:S01]  /*e230*/  SHFL.BFLY PT, R11, R14, 0x2, 0x1f ;  /* 0x0c401f000e0b7f89 */ /* 0x000e2200000e0000 */
[C---:B------:R-:W-:Y:S02]  /*e240*/  ISETP.LT.OR P5, PT, R122.reuse, 0x49, P5 ;  /* 0x000000497a00780c */ /* 0x040fe40002fa1670 */
[----:B------:R-:W-:Y:S02]  /*e250*/  ISETP.LT.OR P4, PT, R122, 0x3a, P4 ;  /* 0x0000003a7a00780c */ /* 0x000fe40002781670 */
[----:B------:R-:W-:Y:S02]  /*e260*/  FSEL R62, R62, -INF , !P5 ;  /* 0xff8000003e3e7808 */ /* 0x000fe40006800000 */
[----:B------:R-:W-:Y:S02]  /*e270*/  ISETP.GT.AND P5, PT, R121, 0x50, P3 ;  /* 0x000000507900780c */ /* 0x000fe40001fa4270 */
[----:B------:R-:W-:-:S02]  /*e280*/  FSEL R55, R55, -INF , !P4 ;  /* 0xff80000037377808 */ /* 0x000fc40006000000 */
[C---:B------:R-:W-:Y:S02]  /*e290*/  ISETP.GT.AND P4, PT, R121.reuse, 0x41, P3 ;  /* 0x000000417900780c */ /* 0x040fe40001f84270 */
        /* <DEDUP_REMOVED lines=12> */
[----:B0-----:R-:W-:Y:S02]  /*e360*/  FMNMX.FTZ R15, R14, R11, !PT ;  /* 0x0000000b0e0f7209 */ /* 0x001fe40007810000 */
[C---:B------:R-:W-:Y:S02]  /*e370*/  ISETP.LT.OR P5, PT, R122.reuse, 0x61, P5 ;  /* 0x000000617a00780c */ /* 0x040fe40002fa1670 */
[----:B------:R-:W-:Y:S01]  /*e380*/  ISETP.LT.OR P4, PT, R122, 0x52, P4 ;  /* 0x000000527a00780c */ /* 0x000fe20002781670 */
[----:B------:R-:W0:Y:S01]  /*e390*/  SHFL.BFLY PT, R120, R15, 0x1, 0x1f ;  /* 0x0c201f000f787f89 */ /* 0x000e2200000e0000 */
[----:B------:R-:W-:Y:S02]  /*e3a0*/  FSEL R74, R74, -INF , !P5 ;  /* 0xff8000004a4a7808 */ /* 0x000fe40006800000 */
[----:B------:R-:W-:-:S02]  /*e3b0*/  ISETP.GT.AND P5, PT, R121, 0x68, P3 ;  /* 0x000000687900780c */ /* 0x000fc40001fa4270 */
[----:B------:R-:W-:Y:S02]  /*e3c0*/  FSEL R67, R67, -INF , !P4 ;  /* 0xff80000043437808 */ /* 0x000fe40006000000 */
[C---:B------:R-:W-:Y:S02]  /*e3d0*/  ISETP.GT.AND P4, PT, R121.reuse, 0x59, P3 ;  /* 0x000000597900780c */ /* 0x040fe40001f84270 */
[C---:B------:R-:W-:Y:S02]  /*e3e0*/  ISETP.LT.OR P5, PT, R122.reuse, 0x69, P5 ;  /* 0x000000697a00780c */ /* 0x040fe40002fa1670 */
[----:B------:R-:W-:Y:S02]  /*e3f0*/  ISETP.LT.OR P4, PT, R122, 0x5a, P4 ;  /* 0x0000005a7a00780c */ /* 0x000fe40002781670 */
        /* <DEDUP_REMOVED lines=9> */
[----:B------:R-:W-:Y:S02]  /*e490*/  ISETP.GT.AND P4, PT, R121, 0x69, P3 ;  /* 0x000000697900780c */ /* 0x000fe40001f84270 */
[C---:B------:R-:W-:Y:S02]  /*e4a0*/  ISETP.LT.OR P5, PT, R122.reuse, 0x72, P5 ;  /* 0x000000727a00780c */ /* 0x040fe40002fa1670 */
[----:B0-----:R-:W-:Y:S02]  /*e4b0*/  FMNMX.FTZ R11, R15, R120, !PT ;  /* 0x000000780f0b7209 */ /* 0x001fe40007810000 */
[----:B------:R-:W-:Y:S02]  /*e4c0*/  ISETP.LT.OR P4, PT, R122, 0x6a, P4 ;  /* 0x0000006a7a00780c */ /* 0x000fe40002781670 */
[----:B------:R-:W-:Y:S01]  /*e4d0*/  FSEL R83, R83, -INF , !P5 ;  /* 0xff80000053537808 */ /* 0x000fe20006800000 */
[----:B------:R-:W-:Y:S01]  /*e4e0*/  FMUL.FTZ R14, R11, UR41 ;  /* 0x000000290b0e7c20 */ /* 0x000fe20008410000 */
[----:B------:R-:W-:-:S02]  /*e4f0*/  ISETP.GT.AND P5, PT, R121, RZ, P3 ;  /* 0x000000ff7900720c */ /* 0x000fc40001fa4270 */
[----:B------:R-:W-:Y:S02]  /*e500*/  FSEL R79, R79, -INF , !P4 ;  /* 0xff8000004f4f7808 */ /* 0x000fe40006000000 */
[----:B------:R-:W-:Y:S02]  /*e510*/  FSETP.NEU.FTZ.AND P4, PT, R11, -INF , PT ;  /* 0xff8000000b00780b */ /* 0x000fe40003f9d000 */
[----:B------:R-:W-:Y:S02]  /*e520*/  ISETP.LT.OR P5, PT, R122, 0x1, P5 ;  /* 0x000000017a00780c */ /* 0x000fe40002fa1670 */
[----:B------:R-:W-:Y:S02]  /*e530*/  FSEL R14, R14, RZ, P4 ;  /* 0x000000ff0e0e7208 */ /* 0x000fe40002000000 */
[----:B------:R-:W-:Y:S02]  /*e540*/  FSEL R26, R26, -INF , !P5 ;  /* 0xff8000001a1a7808 */ /* 0x000fe40006800000 */
[----:B------:R-:W-:Y:S01]  /*e550*/  ISETP.GT.AND P5, PT, R121, 0x78, P3 ;  /* 0x000000787900780c */ /* 0x000fe20001fa4270 */
        /* <DEDUP_REMOVED lines=54> */
[----:B------:R-:W-:Y:S02]  /*e8c0*/  MUFU.EX2 R150, R150 ;  /* 0x0000009600967308 */ /* 0x000fe40000000800 */
[----:B------:R-:W-:Y:S01]  /*e8d0*/  FMNMX.FTZ R33, R59, R32, !PT ;  /* 0x000000203b217209 */ /* 0x000fe20007810000 */
[----:B------:R-:W-:-:S03]  /*e8e0*/  FFMA.FTZ R32, R49, UR41, -R14 ;  /* 0x0000002931207c23 */ /* 0x000fc6000801080e */
        /* <DEDUP_REMOVED lines=18> */
[----:B------:R-:W-:Y:S01]  /*ea10*/  FMNMX.FTZ R37, R83, R40, !PT ;  /* 0x0000002853257209 */ /* 0x000fe20007810000 */
[----:B------:R-:W-:-:S03]  /*ea20*/  FFMA.FTZ R40, R65, UR41, -R14 ;  /* 0x0000002941287c23 */ /* 0x000fc6000801080e */
[----:B------:R-:W-:Y:S02]  /*ea30*/  FMNMX.FTZ R44, R86, R37, !PT ;  /* 0x00000025562c7209 */ /* 0x000fe40007810000 */
[----:B------:R-:W-:Y:S02]  /*ea40*/  MUFU.EX2 R28, R28 ;  /* 0x0000001c001c7308 */ /* 0x000fe40000000800 */
[----:B------:R-:W-:-:S05]  /*ea50*/  FMNMX.FTZ R44, R87, R44, !PT ;  /* 0x0000002c572c7209 */ /* 0x000fca0007810000 */
[----:B-1----:R-:W0:Y:S01]  /*ea60*/  SHFL.BFLY PT, R45, R44, 0x2, 0x1f ;  /* 0x0c401f002c2d7f89 */ /* 0x002e2200000e0000 */
[----:B------:R-:W-:Y:S08]  /*ea70*/  MUFU.EX2 R142, R142 ;  /* 0x0000008e008e7308 */ /* 0x000ff00000000800 */
[----:B------:R-:W-:Y:S08]  /*ea80*/  MUFU.EX2 R136, R136 ;  /* 0x0000008800887308 */ /* 0x000ff00000000800 */
[----:B------:R-:W-:Y:S01]  /*ea90*/  MUFU.EX2 R32, R32 ;  /* 0x0000002000207308 */ /* 0x000fe20000000800 */
[----:B0-----:R-:W-:Y:S01]  /*eaa0*/  FMNMX.FTZ R49, R44, R45, !PT ;  /* 0x0000002d2c317209 */ /* 0x001fe20007810000 */
[----:B------:R-:W-:-:S06]  /*eab0*/  FFMA.FTZ R45, R77, UR41, -R14 ;  /* 0x000000294d2d7c23 */ /* 0x000fcc000801080e */
[----:B------:R-:W-:Y:S01]  /*eac0*/  MUFU.EX2 R138, R138 ;  /* 0x0000008a008a7308 */ /* 0x000fe20000000800 */
[----:B------:R-:W0:Y:S07]  /*ead0*/  SHFL.BFLY PT, R52, R49, 0x1, 0x1f ;  /* 0x0c201f0031347f89 */ /* 0x000e2e00000e0000 */
[----:B------:R-:W-:Y:S08]  /*eae0*/  MUFU.EX2 R132, R132 ;  /* 0x0000008400847308 */ /* 0x000ff00000000800 */
[----:B------:R-:W-:Y:S08]  /*eaf0*/  MUFU.EX2 R36, R36 ;  /* 0x0000002400247308 */ /* 0x000ff00000000800 */
[----:B------:R-:W-:Y:S01]  /*eb00*/  MUFU.EX2 R134, R134 ;  /* 0x0000008600867308 */ /* 0x000fe20000000800 */
[----:B0-----:R-:W-:-:S02]  /*eb10*/  FMNMX.FTZ R14, R49, R52, !PT ;  /* 0x00000034310e7209 */ /* 0x001fc40007810000 */
[----:B------:R-:W-:Y:S02]  /*eb20*/  FSEL R52, R11, RZ, P4 ;  /* 0x000000ff0b347208 */ /* 0x000fe40002000000 */
[C---:B------:R-:W-:Y:S01]  /*eb30*/  FSETP.NEU.FTZ.AND P3, PT, R14.reuse, -INF , PT ;  /* 0xff8000000e00780b */ /* 0x040fe20003f7d000 */
[----:B--2---:R-:W-:Y:S02]  /*eb40*/  FMUL.FTZ R53, R14, UR41 ;  /* 0x000000290e357c20 */ /* 0x004fe40008410000 */
[----:B------:R-:W-:Y:S01]  /*eb50*/  MUFU.EX2 R37, R61 ;  /* 0x0000003d00257308 */ /* 0x000fe20000000800 */
[----:B------:R-:W-:-:S04]  /*eb60*/  FADD.FTZ R52, -R52, R3 ;  /* 0x0000000334347221 */ /* 0x000fc80000010100 */
[----:B------:R-:W-:Y:S01]  /*eb70*/  FMUL.FTZ R3, R52, UR41 ;  /* 0x0000002934037c20 */ /* 0x000fe20008410000 */
[----:B------:R-:W-:Y:S02]  /*eb80*/  FSEL R52, R53, RZ, P3 ;  /* 0x000000ff35347208 */ /* 0x000fe40001800000 */
[----:B------:R-:W-:Y:S03]  /*eb90*/  MUFU.EX2 R128, R128 ;  /* 0x0000008000807308 */ /* 0x000fe60000000800 */
        /* <DEDUP_REMOVED lines=9> */
[----:B------:R-:W-:Y:S01]  /*ec30*/  FFMA.FTZ R141, R42, UR41, -R52 ;  /* 0x000000292a8d7c23 */ /* 0x000fe20008010834 */
[----:B------:R-:W-:Y:S01]  /*ec40*/  @!P1 PRMT R34, RZ, 0x654, R16 ;  /* 0x00000654ff229816 */ /* 0x000fe20000000010 */
[--C-:B------:R-:W-:Y:S01]  /*ec50*/  FFMA.FTZ R16, R43, UR41, -R52.reuse ;  /* 0x000000292b107c23 */ /* 0x100fe20008010834 */
[--C-:B------:R-:W-:Y:S01]  /*ec60*/  FFMA.FTZ R143, R46, UR41, -R52.reuse ;  /* 0x000000292e8f7c23 */ /* 0x100fe20008010834 */
[----:B------:R-:W-:Y:S01]  /*ec70*/  MUFU.EX2 R149, R149 ;  /* 0x0000009500957308 */ /* 0x000fe20000000800 */
[----:B------:R1:W-:Y:S01]  /*ec80*/  @!P1 SYNCS.ARRIVE.TRANS64.RED.A1T0 RZ, [R34+URZ], RZ ;  /* 0x000000ff22ff99a7 */ /* 0x0003e2000810043f */
        /* <DEDUP_REMOVED lines=8> */
[----:B------:R-:W-:Y:S01]  /*ed10*/  F2FP.BF16.F32.PACK_AB R148, R15, R148 ;  /* 0x000000940f94723e */ /* 0x000fe200000010ff */
[--C-:B-1----:R-:W-:Y:S01]  /*ed20*/  FFMA.FTZ R34, R47, UR41, -R52.reuse ;  /* 0x000000292f227c23 */ /* 0x102fe20008010834 */
[----:B------:R-:W-:Y:S01]  /*ed30*/  FFMA.FTZ R62, R62, UR41, -R52 ;  /* 0x000000293e3e7c23 */ /* 0x000fe20008010834 */
[----:B------:R-:W-:Y:S01]  /*ed40*/  FADD.FTZ R39, R15, R6 ;  /* 0x000000060f277221 */ /* 0x000fe20000010000 */
[----:B------:R-:W-:Y:S01]  /*ed50*/  FSEL R15, R14, RZ, P3 ;  /* 0x000000ff0e0f7208 */ /* 0x000fe20001800000 */
[--C-:B------:R-:W-:Y:S01]  /*ed60*/  FFMA.FTZ R63, R63, UR41, -R52.reuse ;  /* 0x000000293f3f7c23 */ /* 0x100fe20008010834 */
[----:B------:R-:W-:Y:S01]  /*ed70*/  MUFU.EX2 R151, R151 ;  /* 0x0000009700977308 */ /* 0x000fe20000000800 */
[----:B------:R-:W-:Y:S01]  /*ed80*/  FADD.FTZ R6, R150, R39 ;  /* 0x0000002796067221 */ /* 0x000fe20000010000 */
[----:B------:R-:W-:Y:S01]  /*ed90*/  FFMA.FTZ R66, R66, UR41, -R52 ;  /* 0x0000002942427c23 */ /* 0x000fe20008010834 */
[----:B------:R-:W-:Y:S01]  /*eda0*/  FADD.FTZ R15, -R15, R0 ;  /* 0x000000000f0f7221 */ /* 0x000fe20000010100 */
[----:B------:R-:W-:Y:S01]  /*edb0*/  FFMA.FTZ R67, R67, UR41, -R52 ;  /* 0x0000002943437c23 */ /* 0x000fe20008010834 */
[----:B------:R-:W-:Y:S01]  /*edc0*/  FADD.FTZ R39, R23, R6 ;  /* 0x0000000617277221 */ /* 0x000fe20000010000 */
[--C-:B------:R-:W-:Y:S01]  /*edd0*/  FFMA.FTZ R70, R70, UR41, -R52.reuse ;  /* 0x0000002946467c23 */ /* 0x100fe20008010834 */
[----:B------:R-:W-:Y:S01]  /*ede0*/  FMUL.FTZ R0, R15, UR41 ;  /* 0x000000290f007c20 */ /* 0x000fe20008410000 */
[----:B------:R-:W-:Y:S01]  /*edf0*/  MUFU.EX2 R27, R27 ;  /* 0x0000001b001b7308 */ /* 0x000fe20000000800 */
[----:B------:R-:W-:Y:S01]  /*ee00*/  FADD.FTZ R39, R144, R39 ;  /* 0x0000002790277221 */ /* 0x000fe20000010000 */
[----:B------:R-:W-:Y:S01]  /*ee10*/  F2FP.BF16.F32.PACK_AB R144, R24, R144 ;  /* 0x000000901890723e */ /* 0x000fe200000010ff */
        /* <DEDUP_REMOVED lines=11> */
[--C-:B------:R-:W-:Y:S01]  /*eed0*/  FFMA.FTZ R86, R86, UR41, -R52.reuse ;  /* 0x0000002956567c23 */ /* 0x100fe20008010834 */
[----:B------:R-:W-:Y:S01]  /*eee0*/  FFMA.FTZ R52, R87, UR41, -R52 ;  /* 0x0000002957347c23 */ /* 0x000fe20008010834 */
[----:B------:R-:W1:Y:S01]  /*eef0*/  MUFU.EX2 R145, R145 ;  /* 0x0000009100917308 */ /* 0x000e620000000800 */
[----:B------:R-:W-:Y:S01]  /*ef00*/  FADD.FTZ R15, R140, R15 ;  /* 0x0000000f8c0f7221 */ /* 0x000fe20000010000 */
[-C--:B------:R-:W-:Y:S01]  /*ef10*/  FMUL.FTZ R88, R88, R3.reuse ;  /* 0x0000000358587220 */ /* 0x080fe20000410000 */
[-C--:B------:R-:W-:Y:S01]  /*ef20*/  FMUL.FTZ R89, R89, R3.reuse ;  /* 0x0000000359597220 */ /* 0x080fe20000410000 */
[-C--:B------:R-:W-:Y:S01]  /*ef30*/  FMUL.FTZ R92, R92, R3.reuse ;  /* 0x000000035c5c7220 */ /* 0x080fe20000410000 */
[----:B------:R-:W-:Y:S01]  /*ef40*/  FADD.FTZ R15, R28, R15 ;  /* 0x0000000f1c0f7221 */ /* 0x000fe20000010000 */
[-C--:B------:R-:W-:Y:S01]  /*ef50*/  FMUL.FTZ R93, R93, R3.reuse ;  /* 0x000000035d5d7220 */ /* 0x080fe20000410000 */
[----:B------:R-:W-:Y:S01]  /*ef60*/  FMUL.FTZ R96, R96, R3 ;  /* 0x0000000360607220 */ /* 0x000fe20000410000 */
[----:B------:R-:W2:Y:S01]  /*ef70*/  MUFU.EX2 R30, R30 ;  /* 0x0000001e001e7308 */ /* 0x000ea20000000800 */
[----:B------:R-:W-:Y:S01]  /*ef80*/  FADD.FTZ R6, R142, R15 ;  /* 0x0000000f8e067221 */ /* 0x000fe20000010000 */
[----:B0-----:R-:W-:Y:S01]  /*ef90*/  FFMA.FTZ R5, R0, R5, R149 ;  /* 0x0000000500057223 */ /* 0x001fe20000010095 */
[-C--:B------:R-:W-:Y:S01]  /*efa0*/  FMUL.FTZ R97, R97, R3.reuse ;  /* 0x0000000361617220 */ /* 0x080fe20000410000 */
[-C--:B------:R-:W-:Y:S01]  /*efb0*/  FMUL.FTZ R100, R100, R3.reuse ;  /* 0x0000000364647220 */ /* 0x080fe20000410000 */
[----:B------:R-:W-:Y:S01]  /*efc0*/  FADD.FTZ R15, R29, R6 ;  /* 0x000000061d0f7221 */ /* 0x000fe20000010000 */
[----:B------:R-:W-:Y:S01]  /*efd0*/  FADD.FTZ R6, R26, R5 ;  /* 0x000000051a067221 */ /* 0x000fe20000010000 */
[-C--:B------:R-:W-:Y:S01]  /*efe0*/  FMUL.FTZ R101, R101, R3.reuse ;  /* 0x0000000365657220 */ /* 0x080fe20000410000 */
[----:B------:R-:W0:Y:S01]  /*eff0*/  MUFU.EX2 R147, R147 ;  /* 0x0000009300937308 */ /* 0x000e220000000800 */
[----:B------:R-:W-:Y:S01]  /*f000*/  FADD.FTZ R15, R136, R15 ;  /* 0x0000000f880f7221 */ /* 0x000fe20000010000 */
[----:B------:R-:W-:Y:S01]  /*f010*/  FADD.FTZ R6, R151, R6 ;  /* 0x0000000697067221 */ /* 0x000fe20000010000 */
[-C--:B------:R-:W-:Y:S01]  /*f020*/  FMUL.FTZ R104, R104, R3.reuse ;  /* 0x0000000368687220 */ /* 0x080fe20000410000 */
[-C--:B------:R-:W-:Y:S01]  /*f030*/  FMUL.FTZ R105, R105, R3.reuse ;  /* 0x0000000369697220 */ /* 0x080fe20000410000 */
[----:B------:R-:W-:Y:S01]  /*f040*/  FADD.FTZ R15, R32, R15 ;  /* 0x0000000f200f7221 */ /* 0x000fe20000010000 */
[----:B------:R-:W-:Y:S01]  /*f050*/  FADD.FTZ R6, R27, R6 ;  /* 0x000000061b067221 */ /* 0x000fe20000010000 */
[-C--:B------:R-:W-:Y:S01]  /*f060*/  FMUL.FTZ R108, R108, R3.reuse ;  /* 0x000000036c6c7220 */ /* 0x080fe20000410000 */
[----:B------:R-:W3:Y:S01]  /*f070*/  MUFU.EX2 R31, R31 ;  /* 0x0000001f001f7308 */ /* 0x000ee20000000800 */
[----:B------:R-:W-:Y:S01]  /*f080*/  FADD.FTZ R24, R138, R15 ;  /* 0x0000000f8a187221 */ /* 0x000fe20000010000 */
[----:B-1----:R-:W-:Y:S01]  /*f090*/  FADD.FTZ R5, R145, R6 ;  /* 0x0000000691057221 */ /* 0x002fe20000010000 */
[-C--:B------:R-:W-:Y:S01]  /*f0a0*/  FMUL.FTZ R109, R109, R3.reuse ;  /* 0x000000036d6d7220 */ /* 0x080fe20000410000 */
[-C--:B------:R-:W-:Y:S01]  /*f0b0*/  FMUL.FTZ R112, R112, R3.reuse ;  /* 0x0000000370707220 */ /* 0x080fe20000410000 */
[----:B------:R-:W-:Y:S01]  /*f0c0*/  FADD.FTZ R15, R33, R24 ;  /* 0x00000018210f7221 */ /* 0x000fe20000010000 */
[----:B--2---:R-:W-:Y:S01]  /*f0d0*/  FADD.FTZ R6, R30, R5 ;  /* 0x000000051e067221 */ /* 0x004fe20000010000 */
[-C--:B------:R-:W-:Y:S01]  /*f0e0*/  FMUL.FTZ R113, R113, R3.reuse ;  /* 0x0000000371717220 */ /* 0x080fe20000410000 */
[----:B------:R-:W1:Y:S01]  /*f0f0*/  MUFU.EX2 R141, R141 ;  /* 0x0000008d008d7308 */ /* 0x000e620000000800 */
[----:B------:R-:W-:Y:S01]  /*f100*/  FADD.FTZ R15, R132, R15 ;  /* 0x0000000f840f7221 */ /* 0x000fe20000010000 */
[----:B0-----:R-:W-:Y:S01]  /*f110*/  FADD.FTZ R6, R147, R6 ;  /* 0x0000000693067221 */ /* 0x001fe20000010000 */
[-C--:B------:R-:W-:Y:S01]  /*f120*/  FMUL.FTZ R116, R116, R3.reuse ;  /* 0x0000000374747220 */ /* 0x080fe20000410000 */
[----:B------:R-:W-:Y:S01]  /*f130*/  FMUL.FTZ R117, R117, R3 ;  /* 0x0000000375757220 */ /* 0x000fe20000410000 */
[----:B------:R-:W-:Y:S01]  /*f140*/  FADD.FTZ R15, R36, R15 ;  /* 0x0000000f240f7221 */ /* 0x000fe20000010000 */
[----:B------:R-:W-:Y:S01]  /*f150*/  ISETP.GT.AND P3, PT, R4, R21, PT ;  /* 0x000000150400720c */ /* 0x000fe20003f64270 */
[----:B------:R-:W-:Y:S01]  /*f160*/  FMUL.FTZ R90, R90, R0 ;  /* 0x000000005a5a7220 */ /* 0x000fe20000410000 */
[----:B------:R-:W0:Y:S01]  /*f170*/  MUFU.EX2 R16, R16 ;  /* 0x0000001000107308 */ /* 0x000e220000000800 */
[----:B------:R-:W-:Y:S01]  /*f180*/  FADD.FTZ R24, R134, R15 ;  /* 0x0000000f86187221 */ /* 0x000fe20000010000 */
[----:B---3--:R-:W-:Y:S01]  /*f190*/  FADD.FTZ R6, R31, R6 ;  /* 0x000000061f067221 */ /* 0x008fe20000010000 */
[----:B------:R-:W-:Y:S01]  /*f1a0*/  F2FP.BF16.F32.PACK_AB R150, R23, R150 ;  /* 0x000000961796723e */ /* 0x000fe200000010ff */
[-C--:B------:R-:W-:Y:S01]  /*f1b0*/  FMUL.FTZ R91, R91, R0.reuse ;  /* 0x000000005b5b7220 */ /* 0x080fe20000410000 */
[----:B------:R-:W-:Y:S01]  /*f1c0*/  FADD.FTZ R15, R37, R24 ;  /* 0x00000018250f7221 */ /* 0x000fe20000010000 */
[-C--:B------:R-:W-:Y:S01]  /*f1d0*/  FMUL.FTZ R94, R94, R0.reuse ;  /* 0x000000005e5e7220 */ /* 0x080fe20000410000 */
[-C--:B------:R-:W-:Y:S01]  /*f1e0*/  FMUL.FTZ R95, R95, R0.reuse ;  /* 0x000000005f5f7220 */ /* 0x080fe20000410000 */
[----:B------:R-:W2:Y:S01]  /*f1f0*/  MUFU.EX2 R40, R40 ;  /* 0x0000002800287308 */ /* 0x000ea20000000800 */
[----:B-1----:R-:W-:Y:S01]  /*f200*/  FADD.FTZ R5, R141, R6 ;  /* 0x000000068d057221 */ /* 0x002fe20000010000 */
[----:B------:R-:W-:Y:S01]  /*f210*/  FADD.FTZ R15, R128, R15 ;  /* 0x0000000f800f7221 */ /* 0x000fe20000010000 */
        /* <DEDUP_REMOVED lines=17> */
[----:B------:R-:W-:Y:S01]  /*f330*/  F2FP.BF16.F32.PACK_AB R146, R25, R146 ;  /* 0x000000921992723e */ /* 0x000fe200000010ff */
[----:B------:R-:W-:Y:S01]  /*f340*/  VIADD R4, R4, 0xffffffff ;  /* 0xffffffff04047836 */ /* 0x000fe20000000000 */
[----:B------:R-:W-:Y:S01]  /*f350*/  F2FP.BF16.F32.PACK_AB R140, R28, R140 ;  /* 0x0000008c1c8c723e */ /* 0x000fe200000010ff */
[----:B------:R-:W-:Y:S01]  /*f360*/  IMAD.MOV.U32 R23, RZ, RZ, R20 ;  /* 0x000000ffff177224 */ /* 0x000fe200078e0014 */
[----:B------:R-:W2:Y:S01]  /*f370*/  MUFU.EX2 R34, R34 ;  /* 0x0000002200227308 */ /* 0x000ea20000000800 */
[----:B-1----:R-:W-:Y:S01]  /*f380*/  FADD.FTZ R5, R143, R6 ;  /* 0x000000068f057221 */ /* 0x002fe20000010000 */
[----:B------:R-:W-:Y:S01]  /*f390*/  F2FP.BF16.F32.PACK_AB R142, R29, R142 ;  /* 0x0000008e1d8e723e */ /* 0x000fe200000010ff */
[----:B------:R-:W-:Y:S01]  /*f3a0*/  IMAD.MOV.U32 R0, RZ, RZ, R14 ;  /* 0x000000ffff007224 */ /* 0x000fe200078e000e */
[----:B------:R-:W-:-:S02]  /*f3b0*/  F2FP.BF16.F32.PACK_AB R136, R32, R136 ;  /* 0x000000882088723e */ /* 0x000fc400000010ff */
[----:B------:R-:W-:Y:S02]  /*f3c0*/  F2FP.BF16.F32.PACK_AB R138, R33, R138 ;  /* 0x0000008a218a723e */ /* 0x000fe400000010ff */
[----:B------:R-:W1:Y:S01]  /*f3d0*/  MUFU.EX2 R41, R41 ;  /* 0x0000002900297308 */ /* 0x000e620000000800 */
[----:B0-----:R-:W-:Y:S01]  /*f3e0*/  FADD.FTZ R24, R130, R15 ;  /* 0x0000000f82187221 */ /* 0x001fe20000010000 */
[----:B------:R-:W-:Y:S02]  /*f3f0*/  F2FP.BF16.F32.PACK_AB R132, R36, R132 ;  /* 0x000000842484723e */ /* 0x000fe400000010ff */
[----:B------:R-:W-:Y:S02]  /*f400*/  F2FP.BF16.F32.PACK_AB R134, R37, R134 ;  /* 0x000000862586723e */ /* 0x000fe400000010ff */
[----:B------:R-:W-:Y:S02]  /*f410*/  F2FP.BF16.F32.PACK_AB R128, R40, R128 ;  /* 0x000000802880723e */ /* 0x000fe400000010ff */
[----:B------:R-:W0:Y:S01]  /*f420*/  MUFU.EX2 R137, R137 ;  /* 0x0000008900897308 */ /* 0x000e220000000800 */
[----:B--2---:R-:W-:Y:S01]  /*f430*/  FADD.FTZ R6, R34, R5 ;  /* 0x0000000522067221 */ /* 0x004fe20000010000 */
[----:B------:R-:W-:-:S02]  /*f440*/  F2FP.BF16.F32.PACK_AB R149, R26, R149 ;  /* 0x000000951a95723e */ /* 0x000fc400000010ff */
[----:B------:R-:W-:Y:S02]  /*f450*/  F2FP.BF16.F32.PACK_AB R151, R27, R151 ;  /* 0x000000971b97723e */ /* 0x000fe400000010ff */
[----:B------:R-:W-:Y:S02]  /*f460*/  F2FP.BF16.F32.PACK_AB R145, R30, R145 ;  /* 0x000000911e91723e */ /* 0x000fe400000010ff */
[----:B------:R-:W2:Y:S01]  /*f470*/  MUFU.EX2 R124, R124 ;  /* 0x0000007c007c7308 */ /* 0x000ea20000000800 */
[C---:B-1----:R-:W-:Y:S01]  /*f480*/  FADD.FTZ R5, R41.reuse, R24 ;  /* 0x0000001829057221 */ /* 0x042fe20000010000 */
[----:B------:R-:W-:Y:S02]  /*f490*/  F2FP.BF16.F32.PACK_AB R130, R41, R130 ;  /* 0x000000822982723e */ /* 0x000fe400000010ff */
[----:B------:R-:W-:Y:S02]  /*f4a0*/  F2FP.BF16.F32.PACK_AB R147, R31, R147 ;  /* 0x000000931f93723e */ /* 0x000fe400000010ff */
[----:B------:R-:W-:-:S02]  /*f4b0*/  F2FP.BF16.F32.PACK_AB R143, R34, R143 ;  /* 0x0000008f228f723e */ /* 0x000fc400000010ff */
        /* <DEDUP_REMOVED lines=65> */
[----:B------:R-:W-:Y:S02]  /*f8d0*/  IMAD.MOV.U32 R16, RZ, RZ, R7 ;  /* 0x000000ffff107224 */ /* 0x000fe400078e0007 */
[----:B-1----:R-:W-:-:S04]  /*f8e0*/  FADD.FTZ R3, R86, R3 ;  /* 0x0000000356037221 */ /* 0x002fc80000010000 */
[C---:B0-----:R-:W-:Y:S01]  /*f8f0*/  FADD.FTZ R5, R52.reuse, R3 ;  /* 0x0000000334057221 */ /* 0x041fe20000010000 */
[----:B------:R-:W-:Y:S01]  /*f900*/  F2FP.BF16.F32.PACK_AB R123, R52, R86 ;  /* 0x00000056347b723e */ /* 0x000fe200000010ff */
[----:B------:R-:W-:Y:S01]  /*f910*/  IMAD.MOV.U32 R3, RZ, RZ, R11 ;  /* 0x000000ffff037224 */ /* 0x000fe200078e000b */
[----:B------:R-:W-:Y:S06]  /*f920*/  @P3 BRA `(.L_x_14119) ;  /* 0xffffffd000183947 */ /* 0x000fec000383ffff */
[----:B------:R-:W-:Y:S02]  /*f930*/  IMAD.MOV.U32 R0, RZ, RZ, R14 ;  /* 0x000000ffff007224 */ /* 0x000fe400078e000e */
[----:B------:R-:W-:Y:S02]  /*f940*/  IMAD.MOV.U32 R3, RZ, RZ, R11 ;  /* 0x000000ffff037224 */ /* 0x000fe400078e000b */
[----:B------:R-:W-:Y:S02]  /*f950*/  IMAD.MOV.U32 R16, RZ, RZ, R7 ;  /* 0x000000ffff107224 */ /* 0x000fe400078e0007 */
[----:B------:R-:W-:-:S07]  /*f960*/  IMAD.MOV.U32 R23, RZ, RZ, R20 ;  /* 0x000000ffff177224 */ /* 0x000fce00078e0014 */
.L_x_14101:
[----:B------:R-:W2:Y:S01]  /*f970*/  LDL R21, [R1+0x18] ;  /* 0x0000180001157983 */ /* 0x000ea20000100800 */
[----:B------:R-:W0:Y:S03]  /*f980*/  LDC R7, c[0x0][0x448] ;  /* 0x00011200ff077b82 */ /* 0x000e260000000800 */
[----:B------:R-:W3:Y:S04]  /*f990*/  LDL R20, [R1+0x4] ;  /* 0x0000040001147983 */ /* 0x000ee80000100800 */
[----:B------:R-:W3:Y:S01]  /*f9a0*/  LDL R15, [R1+0x8] ;  /* 0x00000800010f7983 */ /* 0x000ee20000100800 */
[----:B------:R-:W1:Y:S01]  /*f9b0*/  LDC R24, c[0x0][0x9e4] ;  /* 0x00027900ff187b82 */ /* 0x000e620000000800 */
[----:B0-----:R-:W-:-:S02]  /*f9c0*/  ISETP.NE.AND P4, PT, R7, 0x1, PT ;  /* 0x000000010700780c */ /* 0x001fc40003f85270 */
[----:B-1----:R-:W-:-:S11]  /*f9d0*/  ISETP.GE.AND P5, PT, R24, 0x1, PT ;  /* 0x000000011800780c */ /* 0x002fd60003fa6270 */
[----:B------:R-:W0:Y:S08]  /*f9e0*/  @P4 LDC R14, c[0x0][0x44c] ;  /* 0x00011300ff0e4b82 */ /* 0x000e300000000800 */
[----:B------:R-:W1:Y:S01]  /*f9f0*/  @P4 LDC R11, c[0x0][0x450] ;  /* 0x00011400ff0b4b82 */ /* 0x000e620000000800 */
[----:B--2---:R-:W-:-:S04]  /*fa00*/  VIADD R7, R21, 0xbf ;  /* 0x000000bf15077836 */ /* 0x004fc80000000000 */
[----:B0-----:R-:W-:Y:S01]  /*fa10*/  @P4 IMAD.HI.U32 R14, R7, R14, RZ ;  /* 0x0000000e070e4227 */ /* 0x001fe200078e00ff */
[----:B---3--:R-:W-:-:S04]  /*fa20*/  IADD3 R20, R15, 0x1, -R20 ;  /* 0x000000010f147810 */ /* 0x008fc80007ffe814 */
        /* <DEDUP_REMOVED lines=14> */
.L_x_14122:
[----:B------:R-:W-:-:S13]  /*fb10*/  ISETP.NE.AND P2, PT, R24, 0x1, PT ;  /* 0x000000011800780c */ /* 0x000fda0003f45270 */
[----:B------:R-:W0:Y:S02]  /*fb20*/  @P2 LDC.64 R10, c[0x0][0x9e8] ;  /* 0x00027a00ff0a2b82 */ /* 0x000e240000000a00 */
[----:B0-----:R-:W-:-:S05]  /*fb30*/  @P2 IMAD.HI.U32 R10, R7, R10, RZ ;  /* 0x0000000a070a2227 */ /* 0x001fca00078e00ff */
[----:B------:R-:W-:-:S07]  /*fb40*/  @P2 SHF.R.U32.HI R7, RZ, R11, R10 ;  /* 0x0000000bff072219 */ /* 0x000fce000001160a */
.L_x_14123:
[----:B------:R-:W-:Y:S05]  /*fb50*/  BSYNC B0 ;  /* 0x0000000000007941 */ /* 0x000fea0003800000 */
.L_x_14121:
[----:B------:R-:W-:-:S05]  /*fb60*/  IMAD R7, R7, R24, RZ ;  /* 0x0000001807077224 */ /* 0x000fca00078e02ff */
[----:B------:R-:W-:-:S07]  /*fb70*/  VIMNMX R14, R14, R7, !PT ;  /* 0x000000070e0e7248 */ /* 0x000fce0007fe0100 */
.L_x_14120:
[----:B------:R-:W2:Y:S01]  /*fb80*/  LDL R10, [R1+0x30] ;  /* 0x00003000010a7983 */ /* 0x000ea20000100800 */
[----:B------:R-:W-:-:S05]  /*fb90*/  VIADD R14, R14, 0x7f ;  /* 0x0000007f0e0e7836 */ /* 0x000fca0000000000 */
[----:B------:R-:W-:-:S04]  /*fba0*/  SHF.R.S32.HI R7, RZ, 0x1f, R14 ;  /* 0x0000001fff077819 */ /* 0x000fc8000001140e */
[----:B------:R-:W-:-:S04]  /*fbb0*/  LEA.HI R7, R7, R14, RZ, 0x7 ;  /* 0x0000000e07077211 */ /* 0x000fc800078f38ff */
[----:B------:R-:W-:-:S04]  /*fbc0*/  SHF.R.S32.HI R7, RZ, 0x7, R7 ;  /* 0x00000007ff077819 */ /* 0x000fc80000011407 */
[----:B--2---:R-:W-:-:S04]  /*fbd0*/  VIMNMX R10, R10, R7, !PT ;  /* 0x000000070a0a7248 */ /* 0x004fc80007fe0100 */
[----:B------:R-:W-:Y:S01]  /*fbe0*/  ISETP.GE.AND P2, PT, R4, R10, PT ;  /* 0x0000000a0400720c */ /* 0x000fe20003f46270 */
[----:B------:R0:W-:-:S12]  /*fbf0*/  STL [R1+0x24], R10 ;  /* 0x0000240a01007387 */ /* 0x0001d80000100800 */
[----:B0-----:R-:W-:Y:S05]  /*fc00*/  @!P2 BRA `(.L_x_14124) ;  /* 0x0000001c00c0a947 */ /* 0x001fea0003800000 */
[----:B------:R-:W-:Y:S02]  /*fc10*/  IMAD.MOV.U32 R7, RZ, RZ, R0 ;  /* 0x000000ffff077224 */ /* 0x000fe400078e0000 */
[----:B------:R-:W-:Y:S02]  /*fc20*/  IMAD.MOV.U32 R14, RZ, RZ, R3 ;  /* 0x000000ffff0e7224 */ /* 0x000fe400078e0003 */
[----:B------:R-:W-:Y:S02]  /*fc30*/  IMAD.MOV.U32 R10, RZ, RZ, R23 ;  /* 0x000000ffff0a7224 */ /* 0x000fe400078e0017 */
[----:B------:R-:W-:-:S07]  /*fc40*/  IMAD.MOV.U32 R15, RZ, RZ, R16 ;  /* 0x000000ffff0f7224 */ /* 0x000fce00078e0010 */
.L_x_14134:
        /* <DEDUP_REMOVED lines=11> */
.L_x_14126:
[----:B------:R-:W-:Y:S01]  /*fd00*/  IMAD R0, R16, 0x8, R2 ;  /* 0x0000000810007824 */ /* 0x000fe200078e0202 */
[----:B------:R-:W-:-:S04]  /*fd10*/  SHF.L.U32 R3, R23, 0x1f, RZ ;  /* 0x0000001f17037819 */ /* 0x000fc800000006ff */
[----:B------:R0:W1:Y:S01]  /*fd20*/  SYNCS.PHASECHK.TRANS64.TRYWAIT P3, [R0+URZ+0x16830], R3 ;  /* 0x01683003000075a7 */ /* 0x000062000806017f */
[----:B------:R-:W-:Y:S05]  /*fd30*/  @!P0 BRA `(.L_x_14127) ;  /* 0x0000000000048947 */ /* 0x000fea0003800000 */
[----:B------:R-:W-:Y:S01]  /*fd40*/  BPT.TRAP 0x1 ;  /* 0x000000040000795c */ /* 0x000fe20000300000 */
.L_x_14127:
[----:B------:R-:W-:Y:S04]  /*fd50*/  BSSY B0, `(.L_x_14125) ;  /* 0x0000004000007945 */ /* 0x000fe80003800000 */
[----:B-1----:R-:W-:Y:S05]  /*fd60*/  @P3 BRA `(.L_x_14128) ;  /* 0x0000000000083947 */ /* 0x002fea0003800000 */
[----:B------:R-:W1:Y:S02]  /*fd70*/  SYNCS.PHASECHK.TRANS64.TRYWAIT P3, [R0+URZ+0x16830], R3 ;  /* 0x01683003000075a7 */ /* 0x000e64000806017f */
[----:B-1----:R-:W-:Y:S05]  /*fd80*/  @!P3 BRA `(.L_x_14129) ;  /* 0x000000e8007cb947 */ /* 0x002fea0003800000 */
.L_x_14128:
[----:B------:R-:W-:Y:S05]  /*fd90*/  BSYNC B0 ;  /* 0x0000000000007941 */ /* 0x000fea0003800000 */
.L_x_14125:
[----:B01----:R-:W2:Y:S01]  /*fda0*/  LDL R3, [R1+0x20] ;  /* 0x0000200001037983 */ /* 0x003ea20000100800 */
[----:B------:R-:W0:Y:S01]  /*fdb0*/  S2R R0, SR_TID.X ;  /* 0x0000000000007919 */ /* 0x000e220000002100 */
[----:B------:R-:W-:Y:S05]  /*fdc0*/  WARPSYNC.ALL ;  /* 0x0000000000007948 */ /* 0x000fea0003800000 */
[----:B------:R-:W-:Y:S01]  /*fdd0*/  IMAD.MOV.U32 R27, RZ, RZ, 0x40000040 ;  /* 0x40000040ff1b7424 */ /* 0x000fe200078e00ff */
[----:B0-----:R-:W-:-:S05]  /*fde0*/  SHF.R.U32.HI R0, RZ, 0x7, R0 ;  /* 0x00000007ff007819 */ /* 0x001fca0000011600 */
[----:B------:R-:W-:Y:S01]  /*fdf0*/  VIADD R0, R0, 0x8 ;  /* 0x0000000800007836 */ /* 0x000fe20000000000 */
[----:B------:R-:W-:Y:S01]  /*fe00*/  R2UR UR8, R8 ;  /* 0x00000000080872ca */ /* 0x000fe200000e0000 */
[----:B------:R-:W-:Y:S01]  /*fe10*/  IMAD.MOV.U32 R25, RZ, RZ, 0x40000040 ;  /* 0x40000040ff197424 */ /* 0x000fe200078e00ff */
[----:B------:R-:W-:Y:S02]  /*fe20*/  R2UR UR9, R9 ;  /* 0x00000000090972ca */ /* 0x000fe400000e0000 */
[----:B------:R-:W-:Y:S02]  /*fe30*/  R2UR UR11, R27 ;  /* 0x000000001b0b72ca */ /* 0x000fe400000e0000 */
[----:B------:R-:W-:Y:S02]  /*fe40*/  R2UR UR15, R25 ;  /* 0x00000000190f72ca */ /* 0x000fe400000e0000 */
[----:B------:R-:W-:Y:S02]  /*fe50*/  R2UR UR23, R27 ;  /* 0x000000001b1772ca */ /* 0x000fe400000e0000 */
[----:B------:R-:W-:-:S02]  /*fe60*/  R2UR UR12, R156 ;  /* 0x000000009c0c72ca */ /* 0x000fc400000e0000 */
[----:B------:R-:W-:Y:S01]  /*fe70*/  R2UR UR13, R157 ;  /* 0x000000009d0d72ca */ /* 0x000fe200000e0000 */
[----:B------:R0:W-:Y:S01]  /*fe80*/  BAR.SYNC.DEFER_BLOCKING R0, 0x100 ;  /* 0x000400000000751d */ /* 0x0001e20000010000 */
[----:B------:R-:W-:Y:S01]  /*fe90*/  IMAD.MOV.U32 R21, RZ, RZ, 0x40000040 ;  /* 0x40000040ff157424 */ /* 0x000fe200078e00ff */
[----:B------:R-:W-:Y:S02]  /*fea0*/  R2UR UR16, R154 ;  /* 0x000000009a1072ca */ /* 0x000fe400000e0000 */
[----:B------:R-:W-:Y:S02]  /*feb0*/  R2UR UR17, R155 ;  /* 0x000000009b1172ca */ /* 0x000fe400000e0000 */
[----:B------:R-:W-:Y:S01]  /*fec0*/  R2UR UR19, R21 ;  /* 0x00000000151372ca */ /* 0x000fe200000e0000 */
[----:B--2---:R-:W-:-:S04]  /*fed0*/  IMAD R26, R16, 0x400, R3 ;  /* 0x00000400101a7824 */ /* 0x004fc800078e0203 */
[C---:B------:R-:W-:Y:S01]  /*fee0*/  VIADD R24, R26.reuse, 0x2 ;  /* 0x000000021a187836 */ /* 0x040fe20000000000 */
[C---:B------:R-:W-:Y:S01]  /*fef0*/  R2UR UR10, R26.reuse ;  /* 0x000000001a0a72ca */ /* 0x040fe200000e0000 */
[C---:B------:R-:W-:Y:S02]  /*ff00*/  VIADD R20, R26.reuse, 0x4 ;  /* 0x000000041a147836 */ /* 0x040fe40000000000 */
[----:B------:R-:W-:Y:S01]  /*ff10*/  VIADD R26, R26, 0x6 ;  /* 0x000000061a1a7836 */ /* 0x000fe20000000000 */
[----:B------:R-:W-:-:S04]  /*ff20*/  R2UR UR14, R24 ;  /* 0x00000000180e72ca */ /* 0x000fc800000e0000 */
[----:B------:R-:W-:Y:S02]  /*ff30*/  R2UR UR22, R26 ;  /* 0x000000001a1672ca */ /* 0x000fe400000e0000 */
        /* <DEDUP_REMOVED lines=18> */
.L_x_14131:
[----:B------:R-:W-:Y:S01]  /*10060*/  SHF.L.U32 R0, R10, 0x1f, RZ ;  /* 0x0000001f0a007819 */ /* 0x000fe200000006ff */
[----:B------:R-:W-:-:S04]  /*10070*/  IMAD R3, R15, 0x8, R2 ;  /* 0x000000080f037824 */ /* 0x000fc800078e0202 */
[----:B------:R0:W1:Y:S01]  /*10080*/  SYNCS.PHASECHK.TRANS64.TRYWAIT P2, [R3+URZ+0x16850], R0 ;  /* 0x01685000030075a7 */ /* 0x000062000804017f */
[----:B------:R-:W-:Y:S05]  /*10090*/  @!P0 BRA `(.L_x_14132) ;  /* 0x0000000000048947 */ /* 0x000fea0003800000 */
[----:B------:R-:W-:Y:S01]  /*100a0*/  BPT.TRAP 0x1 ;  /* 0x000000040000795c */ /* 0x000fe20000300000 */
.L_x_14132:
[----:B-1----:R-:W-:Y:S05]  /*100b0*/  @P2 BRA `(.L_x_14130) ;  /* 0x0000000000082947 */ /* 0x002fea0003800000 */
[----:B------:R-:W1:Y:S02]  /*100c0*/  SYNCS.PHASECHK.TRANS64.TRYWAIT P2, [R3+URZ+0x16850], R0 ;  /* 0x01685000030075a7 */ /* 0x000e64000804017f */
[----:B-1----:R-:W-:Y:S05]  /*100d0*/  @!P2 BRA `(.L_x_14133) ;  /* 0x000000e400bca947 */ /* 0x002fea0003800000 */
.L_x_14130:
[----:B01----:R-:W-:Y:S01]  /*100e0*/  VIADD R0, R2, 0x400 ;  /* 0x0000040002007836 */ /* 0x003fe20000000000 */
[----:B------:R-:W-:Y:S05]  /*100f0*/  WARPSYNC.ALL ;  /* 0x0000000000007948 */ /* 0x000fea0003800000 */
[----:B------:R-:W-:-:S04]  /*10100*/  SHF.R.U32.HI R0, RZ, 0x4, R0 ;  /* 0x00000004ff007819 */ /* 0x000fc80000011600 */
        /* <DEDUP_REMOVED lines=9> */
[----:B------:R-:W-:Y:S01]  /*101a0*/  UMOV UR41, UR6 ;  /* 0x0000000600297c82 */ /* 0x000fe20008000000 */
[----:B------:R-:W-:-:S04]  /*101b0*/  FMNMX.FTZ R0, R25, R0, !PT ;  /* 0x0000000019007209 */ /* 0x000fc80007810000 */
[----:B------:R-:W-:-:S04]  /*101c0*/  FMNMX.FTZ R0, R28, R0, !PT ;  /* 0x000000001c007209 */ /* 0x000fc80007810000 */
[----:B------:R-:W-:-:S03]  /*101d0*/  FMNMX.FTZ R0, R29, R0, !PT ;  /* 0x000000001d007209 */ /* 0x000fc60007810000 */
[----:B------:R-:W-:Y:S01]  /*101e0*/  HGMMA.64x64x16.F32.BF16 R88, R148, gdesc[UR8].tnspB, R88, gsb0 ;  /* 0x40e0000894587df0 */ /* 0x000fe20008001858 */
[----:B------:R-:W-:Y:S02]  /*101f0*/  FMNMX.FTZ R0, R32, R0, !PT ;  /* 0x0000000020007209 */ /* 0x000fe40007810000 */
[----:B------:R-:W-:Y:S01]  /*10200*/  R2UR UR10, R20 ;  /* 0x00000000140a72ca */ /* 0x000fe200000e0000 */
[----:B------:R-:W-:Y:S01]  /*10210*/  VIADD R20, R10, 0x100 ;  /* 0x000001000a147836 */ /* 0x000fe20000000000 */
[----:B------:R-:W-:Y:S02]  /*10220*/  FMNMX.FTZ R0, R33, R0, !PT ;  /* 0x0000000021007209 */ /* 0x000fe40007810000 */
        /* <DEDUP_REMOVED lines=38> */
[----:B------:R-:W-:Y:S02]  /*10490*/  WARPGROUP.DEPBAR.LE gsb0, 0x0 ;  /* 0x00008000000079c5 */ /* 0x000fe40000010000 */
[----:B------:R-:W-:Y:S01]  /*104a0*/  WARPGROUP.ARRIVE ;  /* 0x00000000000079c5 */ /* 0x000fe20000000000 */
[----:B0-----:R-:W-:Y:S02]  /*104b0*/  FMNMX.FTZ R3, R3, R0, !PT ;  /* 0x0000000003037209 */ /* 0x001fe40007810000 */
[----:B------:R-:W-:-:S03]  /*104c0*/  FMNMX.FTZ R0, R26, R7, !PT ;  /* 0x000000071a007209 */ /* 0x000fc60007810000 */
[----:B------:R-:W-:Y:S01]  /*104d0*/  HGMMA.64x64x16.F32.BF16 R88, R140, gdesc[UR8].tnspB, R88, gsb0 ;  /* 0x40e000088c587df0 */ /* 0x000fe20008001858 */
[----:B------:R-:W-:Y:S01]  /*104e0*/  FMNMX.FTZ R0, R27, R0, !PT ;  /* 0x000000001b007209 */ /* 0x000fe20007810000 */
[C---:B------:R-:W-:Y:S01]  /*104f0*/  FADD.FTZ R11, -R3.reuse, R14 ;  /* 0x0000000e030b7221 */ /* 0x040fe20000010100 */
[----:B------:R-:W-:Y:S01]  /*10500*/  R2UR UR10, R20 ;  /* 0x00000000140a72ca */ /* 0x000fe200000e0000 */
[----:B------:R-:W-:Y:S01]  /*10510*/  VIADD R20, R10, 0x200 ;  /* 0x000002000a147836 */ /* 0x000fe20000000000 */
[----:B------:R-:W-:Y:S01]  /*10520*/  FMNMX.FTZ R0, R30, R0, !PT ;  /* 0x000000001e007209 */ /* 0x000fe20007810000 */
[----:B------:R-:W-:Y:S01]  /*10530*/  FMUL.FTZ R14, R3, UR41 ;  /* 0x00000029030e7c20 */ /* 0x000fe20008410000 */
[----:B------:R-:W-:Y:S01]  /*10540*/  R2UR UR11, R21 ;  /* 0x00000000150b72ca */ /* 0x000fe200000e0000 */
[----:B------:R-:W-:Y:S01]  /*10550*/  IMAD.MOV.U32 R21, RZ, RZ, 0x40000040 ;  /* 0x40000040ff157424 */ /* 0x000fe200078e00ff */
[----:B------:R-:W-:Y:S01]  /*10560*/  FMNMX.FTZ R0, R31, R0, !PT ;  /* 0x000000001f007209 */ /* 0x000fe20007810000 */
[----:B------:R-:W-:Y:S01]  /*10570*/  FFMA.FTZ R147, R24, UR41, -R14 ;  /* 0x0000002918937c23 */ /* 0x000fe2000801080e */
[----:B------:R-:W-:-:S02]  /*10580*/  VIADD R24, R10, 0x280 ;  /* 0x000002800a187836 */ /* 0x000fc40000000000 */
[--C-:B------:R-:W-:Y:S01]  /*10590*/  FFMA.FTZ R148, R25, UR41, -R14.reuse ;  /* 0x0000002919947c23 */ /* 0x100fe2000801080e */
[----:B------:R-:W-:Y:S01]  /*105a0*/  FMNMX.FTZ R0, R34, R0, !PT ;  /* 0x0000000022007209 */ /* 0x000fe20007810000 */
[----:B------:R-:W-:Y:S02]  /*105b0*/  IMAD.MOV.U32 R25, RZ, RZ, 0x40000040 ;  /* 0x40000040ff197424 */ /* 0x000fe400078e00ff */
        /* <DEDUP_REMOVED lines=12> */
[----:B------:R-:W-:Y:S02]  /*10680*/  MUFU.EX2 R147, R147 ;  /* 0x0000009300937308 */ /* 0x000fe40000000800 */
[----:B------:R-:W-:-:S04]  /*10690*/  FMNMX.FTZ R0, R42, R0, !PT ;  /* 0x000000002a007209 */ /* 0x000fc80007810000 */
[----:B------:R-:W-:Y:S02]  /*106a0*/  FMNMX.FTZ R0, R43, R0, !PT ;  /* 0x000000002b007209 */ /* 0x000fe40007810000 */
[----:B------:R-:W0:Y:S02]  /*106b0*/  MUFU.EX2 R11, R11 ;  /* 0x0000000b000b7308 */ /* 0x000e240000000800 */
[----:B------:R-:W-:-:S04]  /*106c0*/  FMNMX.FTZ R0, R46, R0, !PT ;  /* 0x000000002e007209 */ /* 0x000fc80007810000 */
[----:B------:R-:W-:Y:S02]  /*106d0*/  FMNMX.FTZ R0, R47, R0, !PT ;  /* 0x000000002f007209 */ /* 0x000fe40007810000 */
[----:B------:R-:W1:Y:S02]  /*106e0*/  MUFU.EX2 R148, R148 ;  /* 0x0000009400947308 */ /* 0x000e640000000800 */
        /* <DEDUP_REMOVED lines=12> */
[----:B------:R-:W-:Y:S01]  /*107b0*/  FMNMX.FTZ R0, R66, R0, !PT ;  /* 0x0000000042007209 */ /* 0x000fe20007810000 */
[----:B------:R-:W-:Y:S02]  /*107c0*/  WARPGROUP.DEPBAR.LE gsb0, 0x0 ;  /* 0x00008000000079c5 */ /* 0x000fe40000010000 */
[----:B------:R-:W-:Y:S01]  /*107d0*/  WARPGROUP.ARRIVE ;  /* 0x00000000000079c5 */ /* 0x000fe20000000000 */
[----:B------:R-:W-:Y:S01]  /*107e0*/  FMNMX.FTZ R0, R67, R0, !PT ;  /* 0x0000000043007209 */ /* 0x000fe20007810000 */
[--C-:B------:R-:W-:Y:S01]  /*107f0*/  FFMA.FTZ R140, R41, UR41, -R14.reuse ;  /* 0x00000029298c7c23 */ /* 0x100fe2000801080e */
[--C-:B------:R-:W-:Y:S01]  /*10800*/  FFMA.FTZ R143, R32, UR41, -R14.reuse ;  /* 0x00000029208f7c23 */ /* 0x100fe2000801080e */
[--C-:B------:R-:W-:Y:S01]  /*10810*/  FFMA.FTZ R141, R36, UR41, -R14.reuse ;  /* 0x00000029248d7c23 */ /* 0x100fe2000801080e */
[----:B------:R-:W-:Y:S01]  /*10820*/  FMNMX.FTZ R0, R70, R0, !PT ;  /* 0x0000000046007209 */ /* 0x000fe20007810000 */
[----:B------:R-:W-:Y:S01]  /*10830*/  HGMMA.64x64x16.F32.BF16 R88, R136, gdesc[UR8].tnspB, R88, gsb0 ;  /* 0x40e0000888587df0 */ /* 0x000fe20008001858 */
[----:B------:R-:W-:Y:S01]  /*10840*/  R2UR UR10, R20 ;  /* 0x00000000140a72ca */ /* 0x000fe200000e0000 */
[--C-:B------:R-:W-:Y:S01]  /*10850*/  FFMA.FTZ R142, R45, UR41, -R14.reuse ;  /* 0x000000292d8e7c23 */ /* 0x100fe2000801080e */
[----:B------:R-:W-:Y:S01]  /*10860*/  FMNMX.FTZ R0, R71, R0, !PT ;  /* 0x0000000047007209 */ /* 0x000fe20007810000 */
[--C-:B------:R-:W-:Y:S01]  /*10870*/  FFMA.FTZ R20, R49, UR41, -R14.reuse ;  /* 0x0000002931147c23 */ /* 0x100fe2000801080e */
[----:B------:R-:W-:Y:S01]  /*10880*/  R2UR UR11, R21 ;  /* 0x00000000150b72ca */ /* 0x000fe200000e0000 */
        /* <DEDUP_REMOVED lines=17> */
[----:B------:R-:W2:Y:S05]  /*109a0*/  SHFL.BFLY PT, R41, R0, 0x2, 0x1f ;  /* 0x0c401f0000297f89 */ /* 0x000eaa00000e0000 */
[----:B------:R-:W-:Y:S08]  /*109b0*/  MUFU.EX2 R20, R20 ;  /* 0x0000001400147308 */ /* 0x000ff00000000800 */
[----:B------:R-:W-:Y:S08]  /*109c0*/  MUFU.EX2 R21, R21 ;  /* 0x0000001500157308 */ /* 0x000ff00000000800 */
[----:B------:R-:W-:Y:S01]  /*109d0*/  MUFU.EX2 R29, R29 ;  /* 0x0000001d001d7308 */ /* 0x000fe20000000800 */
[----:B--2---:R-:W-:Y:S01]  /*109e0*/  FMNMX.FTZ R0, R0, R41, !PT ;  /* 0x0000002900007209 */ /* 0x004fe20007810000 */
[----:B------:R-:W-:-:S06]  /*109f0*/  FFMA.FTZ R41, R73, UR41, -R14 ;  /* 0x0000002949297c23 */ /* 0x000fcc000801080e */
[----:B------:R-:W-:Y:S08]  /*10a00*/  MUFU.EX2 R32, R32 ;  /* 0x0000002000207308 */ /* 0x000ff00000000800 */
[----:B------:R-:W-:Y:S01]  /*10a10*/  MUFU.EX2 R28, R28 ;  /* 0x0000001c001c7308 */ /* 0x000fe20000000800 */
[----:B------:R-:W-:Y:S02]  /*10a20*/  WARPGROUP.DEPBAR.LE gsb0, 0x0 ;  /* 0x00008000000079c5 */ /* 0x000fe40000010000 */
[----:B------:R-:W-:Y:S01]  /*10a30*/  WARPGROUP.ARRIVE ;  /* 0x00000000000079c5 */ /* 0x000fe20000000000 */
[--C-:B------:R-:W-:Y:S01]  /*10a40*/  FFMA.FTZ R139, R40, UR41, -R14.reuse ;  /* 0x00000029288b7c23 */ /* 0x100fe2000801080e */
[--C-:B------:R-:W-:Y:S01]  /*10a50*/  FFMA.FTZ R137, R44, UR41, -R14.reuse ;  /* 0x000000292c897c23 */ /* 0x100fe2000801080e */
[--C-:B------:R-:W-:Y:S01]  /*10a60*/  FFMA.FTZ R136, R48, UR41, -R14.reuse ;  /* 0x0000002930887c23 */ /* 0x100fe2000801080e */
[--C-:B------:R-:W-:Y:S01]  /*10a70*/  FFMA.FTZ R138, R52, UR41, -R14.reuse ;  /* 0x00000029348a7c23 */ /* 0x100fe2000801080e */
[--C-:B------:R-:W-:Y:S01]  /*10a80*/  FFMA.FTZ R40, R72, UR41, -R14.reuse ;  /* 0x0000002948287c23 */ /* 0x100fe2000801080e */
[----:B------:R-:W-:Y:S01]  /*10a90*/  HGMMA.64x64x16.F32.BF16 R88, R132, gdesc[UR8].tnspB, R88, gsb0 ;  /* 0x40e0000884587df0 */ /* 0x000fe20008001858 */
[----:B------:R-:W-:Y:S01]  /*10aa0*/  R2UR UR10, R24 ;  /* 0x00000000180a72ca */ /* 0x000fe200000e0000 */
[--C-:B------:R-:W-:Y:S01]  /*10ab0*/  FFMA.FTZ R44, R76, UR41, -R14.reuse ;  /* 0x000000294c2c7c23 */ /* 0x100fe2000801080e */
[----:B------:R-:W2:Y:S01]  /*10ac0*/  SHFL.BFLY PT, R24, R0, 0x1, 0x1f ;  /* 0x0c201f0000187f89 */ /* 0x000ea200000e0000 */
[----:B------:R-:W-:Y:S01]  /*10ad0*/  R2UR UR11, R25 ;  /* 0x00000000190b72ca */ /* 0x000fe200000e0000 */
[--C-:B------:R-:W-:Y:S01]  /*10ae0*/  FFMA.FTZ R48, R80, UR41, -R14.reuse ;  /* 0x0000002950307c23 */ /* 0x100fe2000801080e */
[----:B------:R-:W-:Y:S01]  /*10af0*/  FFMA.FTZ R52, R84, UR41, -R14 ;  /* 0x0000002954347c23 */ /* 0x000fe2000801080e */
[----:B------:R-:W-:Y:S01]  /*10b00*/  IMAD.MOV.U32 R25, RZ, RZ, 0x40000040 ;  /* 0x40000040ff197424 */ /* 0x000fe200078e00ff */
[----:B------:R-:W-:Y:S08]  /*10b10*/  MUFU.EX2 R139, R139 ;  /* 0x0000008b008b7308 */ /* 0x000ff00000000800 */
[----:B------:R-:W-:Y:S08]  /*10b20*/  MUFU.EX2 R137, R137 ;  /* 0x0000008900897308 */ /* 0x000ff00000000800 */
[----:B------:R-:W-:Y:S01]  /*10b30*/  MUFU.EX2 R136, R136 ;  /* 0x0000008800887308 */ /* 0x000fe20000000800 */
[----:B--2---:R-:W-:-:S05]  /*10b40*/  FMNMX.FTZ R0, R0, R24, !PT ;  /* 0x0000001800007209 */ /* 0x004fca0007810000 */
[C---:B------:R-:W-:Y:S01]  /*10b50*/  FADD.FTZ R24, -R0.reuse, R7 ;  /* 0x0000000700187221 */ /* 0x040fe20000010100 */
[----:B------:R-:W-:Y:S01]  /*10b60*/  FMUL.FTZ R53, R0, UR41 ;  /* 0x0000002900357c20 */ /* 0x000fe20008410000 */
[----:B------:R-:W-:Y:S03]  /*10b70*/  MUFU.EX2 R138, R138 ;  /* 0x0000008a008a7308 */ /* 0x000fe60000000800 */
        /* <DEDUP_REMOVED lines=12> */
[----:B------:R-:W-:-:S02]  /*10c40*/  FFMA.FTZ R55, R55, UR41, -R53 ;  /* 0x0000002937377c23 */ /* 0x000fc40008010835 */
[----:B------:R-:W-:Y:S08]  /*10c50*/  MUFU.EX2 R26, R26 ;  /* 0x0000001a001a7308 */ /* 0x000ff00000000800 */
[----:B------:R-:W-:Y:S08]  /*10c60*/  MUFU.EX2 R151, R151 ;  /* 0x0000009700977308 */ /* 0x000ff00000000800 */
[----:B------:R-:W-:Y:S08]  /*10c70*/  MUFU.EX2 R33, R33 ;  /* 0x0000002100217308 */ /* 0x000ff00000000800 */
[----:B------:R-:W-:Y:S01]  /*10c80*/  MUFU.EX2 R36, R36 ;  /* 0x0000002400247308 */ /* 0x000fe20000000800 */
[----:B------:R-:W-:-:S02]  /*10c90*/  WARPGROUP.DEPBAR.LE gsb0, 0x0 ;  /* 0x00008000000079c5 */ /* 0x000fc40000010000 */
[----:B------:R-:W-:Y:S01]  /*10ca0*/  WARPGROUP.ARRIVE ;  /* 0x00000000000079c5 */ /* 0x000fe20000000000 */
[--C-:B------:R-:W-:Y:S01]  /*10cb0*/  FFMA.FTZ R132, R56, UR41, -R14.reuse ;  /* 0x0000002938847c23 */ /* 0x100fe2000801080e */
[--C-:B------:R-:W-:Y:S01]  /*10cc0*/  FFMA.FTZ R134, R60, UR41, -R14.reuse ;  /* 0x000000293c867c23 */ /* 0x100fe2000801080e */
[----:B------:R-:W-:-:S03]  /*10cd0*/  FFMA.FTZ R14, R85, UR41, -R14 ;  /* 0x00000029550e7c23 */ /* 0x000fc6000801080e */
[----:B------:R-:W2:Y:S01]  /*10ce0*/  S2R R60, SR_TID.X ;  /* 0x00000000003c7919 */ /* 0x000ea20000002100 */
[--C-:B------:R-:W-:Y:S01]  /*10cf0*/  FFMA.FTZ R56, R35, UR41, -R53.reuse ;  /* 0x0000002923387c23 */ /* 0x100fe20008010835 */
[----:B------:R-:W-:Y:S01]  /*10d00*/  HGMMA.64x64x16.F32.BF16 R88, R128, gdesc[UR8].tnspB, R88, gsb0 ;  /* 0x40e0000880587df0 */ /* 0x000fe20008001858 */
[----:B------:R3:W-:Y:S01]  /*10d10*/  MUFU.EX2 R7, R14 ;  /* 0x0000000e00077308 */ /* 0x0007e20000000800 */
[----:B------:R-:W-:Y:S01]  /*10d20*/  R2UR UR11, R25 ;  /* 0x00000000190b72ca */ /* 0x000fe200000e0000 */
[----:B------:R-:W-:Y:S02]  /*10d30*/  IMAD.MOV.U32 R25, RZ, RZ, 0x40000040 ;  /* 0x40000040ff197424 */ /* 0x000fe400078e00ff */
[----:B------:R-:W-:Y:S01]  /*10d40*/  FFMA.FTZ R35, R46, UR41, -R53 ;  /* 0x000000292e237c23 */ /* 0x000fe20008010835 */
[----:B------:R-:W-:-:S03]  /*10d50*/  @!P1 IMAD R46, R16, 0x8, R2 ;  /* 0x00000008102e9824 */ /* 0x000fc600078e0202 */
[----:B------:R-:W-:Y:S01]  /*10d60*/  MUFU.EX2 R30, R30 ;  /* 0x0000001e001e7308 */ /* 0x000fe20000000800 */
[----:B---3--:R-:W-:Y:S01]  /*10d70*/  FMUL.FTZ R14, R24, UR41 ;  /* 0x00000029180e7c20 */ /* 0x008fe20008410000 */
[----:B------:R-:W-:Y:S02]  /*10d80*/  VIADD R24, R10, 0x300 ;  /* 0x000003000a187836 */ /* 0x000fe40000000000 */
[----:B0-----:R-:W-:Y:S01]  /*10d90*/  FFMA.FTZ R51, R11, R6, R147 ;  /* 0x000000060b337223 */ /* 0x001fe20000010093 */
[--C-:B------:R-:W-:Y:S01]  /*10da0*/  FFMA.FTZ R38, R50, UR41, -R53.reuse ;  /* 0x0000002932267c23 */ /* 0x100fe20008010835 */
[--C-:B------:R-:W-:Y:S01]  /*10db0*/  FFMA.FTZ R133, R58, UR41, -R53.reuse ;  /* 0x000000293a857c23 */ /* 0x100fe20008010835 */
[----:B------:R-:W-:Y:S01]  /*10dc0*/  R2UR UR10, R24 ;  /* 0x00000000180a72ca */ /* 0x000fe200000e0000 */
[----:B------:R-:W-:Y:S02]  /*10dd0*/  VIADD R24, R10, 0x380 ;  /* 0x000003800a187836 */ /* 0x000fe40000000000 */
[----:B------:R-:W-:Y:S01]  /*10de0*/  FFMA.FTZ R10, R54, UR41, -R53 ;  /* 0x00000029360a7c23 */ /* 0x000fe20008010835 */
[----:B------:R-:W0:Y:S01]  /*10df0*/  MUFU.EX2 R14, R14 ;  /* 0x0000000e000e7308 */ /* 0x000e220000000800 */
[----:B------:R-:W3:Y:S07]  /*10e00*/  LDL R54, [R1+0x24] ;  /* 0x0000240001367983 */ /* 0x000eee0000100800 */
[----:B------:R-:W4:Y:S01]  /*10e10*/  MUFU.EX2 R27, R27 ;  /* 0x0000001b001b7308 */ /* 0x000f220000000800 */
[----:B--2---:R-:W-:-:S02]  /*10e20*/  SHF.R.U32.HI R135, RZ, 0x7, R60 ;  /* 0x00000007ff877819 */ /* 0x004fc4000001163c */
[----:B------:R-:W-:-:S05]  /*10e30*/  ISETP.GE.U32.AND P2, PT, R60, 0x180, PT ;  /* 0x000001803c00780c */ /* 0x000fca0003f46070 */
[----:B------:R-:W2:Y:S08]  /*10e40*/  MUFU.EX2 R56, R56 ;  /* 0x0000003800387308 */ /* 0x000eb00000000800 */
[----:B------:R-:W5:Y:S08]  /*10e50*/  MUFU.EX2 R31, R31 ;  /* 0x0000001f001f7308 */ /* 0x000f700000000800 */
[----:B------:R-:W5:Y:S08]  /*10e60*/  MUFU.EX2 R57, R57 ;  /* 0x0000003900397308 */ /* 0x000f700000000800 */
[----:B------:R-:W5:Y:S08]  /*10e70*/  MUFU.EX2 R34, R34 ;  /* 0x0000002200227308 */ /* 0x000f700000000800 */
[----:B------:R-:W5:Y:S08]  /*10e80*/  MUFU.EX2 R39, R39 ;  /* 0x0000002700277308 */ /* 0x000f700000000800 */
[----:B------:R-:W-:Y:S01]  /*10e90*/  MUFU.EX2 R42, R42 ;  /* 0x0000002a002a7308 */ /* 0x000fe20000000800 */
[----:B------:R-:W-:-:S02]  /*10ea0*/  WARPGROUP.DEPBAR.LE gsb0, 0x0 ;  /* 0x00008000000079c5 */ /* 0x000fc40000010000 */
[----:B------:R-:W-:Y:S01]  /*10eb0*/  WARPGROUP.ARRIVE ;  /* 0x00000000000079c5 */ /* 0x000fe20000000000 */
[----:B------:R-:W-:Y:S02]  /*10ec0*/  @!P1 VIADD R46, R46, 0x16840 ;  /* 0x000168402e2e9836 */ /* 0x000fe40000000000 */
[----:B-1----:R-:W-:Y:S01]  /*10ed0*/  FADD.FTZ R6, R148, R51 ;  /* 0x0000003394067221 */ /* 0x002fe20000010000 */
[----:B------:R-:W-:Y:S01]  /*10ee0*/  @!P1 IMAD R50, R15, 0x8, R2 ;  /* 0x000000080f329824 */ /* 0x000fe200078e0202 */
[----:B------:R-:W1:Y:S01]  /*10ef0*/  MUFU.EX2 R35, R35 ;  /* 0x0000002300237308 */ /* 0x000e620000000800 */
[----:B------:R-:W-:Y:S01]  /*10f00*/  HGMMA.64x64x16.F32.BF16 R88, R124, gdesc[UR8].tnspB, R88, gsb0 ;  /* 0x40e000087c587df0 */ /* 0x000fe20008001858 */
[----:B------:R-:W-:Y:S02]  /*10f10*/  R2UR UR10, R24 ;  /* 0x00000000180a72ca */ /* 0x000fe400000e0000 */
[----:B------:R-:W-:Y:S01]  /*10f20*/  R2UR UR11, R25 ;  /* 0x00000000190b72ca */ /* 0x000fe200000e0000 */
[----:B------:R-:W-:Y:S01]  /*10f30*/  VIADD R25, R135, 0x9 ;  /* 0x0000000987197836 */ /* 0x000fe20000000000 */
[----:B------:R-:W-:Y:S01]  /*10f40*/  @!P1 PRMT R46, RZ, 0x654, R46 ;  /* 0x00000654ff2e9816 */ /* 0x000fe2000000002e */
[----:B0-----:R-:W-:Y:S01]  /*10f50*/  FFMA.FTZ R5, R14, R5, R149 ;  /* 0x000000050e057223 */ /* 0x001fe20000010095 */
[----:B------:R-:W-:Y:S01]  /*10f60*/  FADD.FTZ R15, R145, R6 ;  /* 0x00000006910f7221 */ /* 0x000fe20000010000 */
[----:B------:R-:W-:Y:S01]  /*10f70*/  @!P1 VIADD R50, R50, 0x16860 ;  /* 0x0001686032329836 */ /* 0x000fe20000000000 */
[----:B------:R-:W-:Y:S01]  /*10f80*/  SEL R47, R25, 0x9, !P2 ;  /* 0x00000009192f7807 */ /* 0x000fe20005000000 */
[----:B------:R-:W0:Y:S08]  /*10f90*/  MUFU.EX2 R38, R38 ;  /* 0x0000002600267308 */ /* 0x000e300000000800 */
[----:B------:R-:W0:Y:S08]  /*10fa0*/  MUFU.EX2 R43, R43 ;  /* 0x0000002b002b7308 */ /* 0x000e300000000800 */
[----:B------:R-:W0:Y:S01]  /*10fb0*/  MUFU.EX2 R10, R10 ;  /* 0x0000000a000a7308 */ /* 0x000e220000000800 */
[----:B------:R-:W-:-:S07]  /*10fc0*/  FFMA.FTZ R59, R59, UR41, -R53 ;  /* 0x000000293b3b7c23 */ /* 0x000fce0008010835 */
        /* <DEDUP_REMOVED lines=8> */
[----:B------:R-:W0:Y:S01]  /*11050*/  MUFU.EX2 R24, R55 ;  /* 0x0000003700187308 */ /* 0x000e220000000800 */
[----:B------:R-:W-:Y:S01]  /*11060*/  HGMMA.64x64x16.F32.BF16 R88, R120, gdesc[UR8].tnspB, R88, gsb0 ;  /* 0x40e0000878587df0 */ /* 0x000fe20008001858 */
[----:B------:R-:W-:Y:S01]  /*11070*/  FADD.FTZ R6, R150, R15 ;  /* 0x0000000f96067221 */ /* 0x000fe20000010000 */
[----:B------:R-:W-:-:S05]  /*11080*/  @!P1 PRMT R50, RZ, 0x654, R50 ;  /* 0x00000654ff329816 */ /* 0x000fca0000000032 */
[----:B------:R-:W-:Y:S01]  /*11090*/  MUFU.EX2 R44, R44 ;  /* 0x0000002c002c7308 */ /* 0x000fe20000000800 */
[----:B------:R-:W-:Y:S01]  /*110a0*/  FADD.FTZ R15, R143, R6 ;  /* 0x000000068f0f7221 */ /* 0x000fe20000010000 */
[----:B------:R-:W-:Y:S01]  /*110b0*/  FFMA.FTZ R135, R62, UR41, -R53 ;  /* 0x000000293e877c23 */ /* 0x000fe20008010835 */
[----:B------:R-:W-:-:S05]  /*110c0*/  F2FP.BF16.F32.PACK_AB R149, R26, R149 ;  /* 0x000000951a95723e */ /* 0x000fca00000010ff */
[----:B------:R-:W0:Y:S01]  /*110d0*/  MUFU.EX2 R25, R59 ;  /* 0x0000003b00197308 */ /* 0x000e220000000800 */
[--C-:B------:R-:W-:Y:S01]  /*110e0*/  FFMA.FTZ R129, R66, UR41, -R53.reuse ;  /* 0x0000002942817c23 */ /* 0x100fe20008010835 */
[----:B------:R-:W-:-:S06]  /*110f0*/  FFMA.FTZ R6, R67, UR41, -R53 ;  /* 0x0000002943067c23 */ /* 0x000fcc0008010835 */
[----:B------:R-:W0:Y:S08]  /*11100*/  MUFU.EX2 R135, R135 ;  /* 0x0000008700877308 */ /* 0x000e300000000800 */
[----:B------:R-:W-:Y:S08]  /*11110*/  MUFU.EX2 R45, R45 ;  /* 0x0000002d002d7308 */ /* 0x000ff00000000800 */
[----:B------:R-:W-:Y:S08]  /*11120*/  MUFU.EX2 R48, R48 ;  /* 0x0000003000307308 */ /* 0x000ff00000000800 */
[----:B------:R-:W-:Y:S08]  /*11130*/  MUFU.EX2 R49, R49 ;  /* 0x0000003100317308 */ /* 0x000ff00000000800 */
[----:B------:R-:W-:Y:S01]  /*11140*/  MUFU.EX2 R52, R52 ;  /* 0x0000003400347308 */ /* 0x000fe20000000800 */
[----:B------:R-:W-:-:S02]  /*11150*/  WARPGROUP.DEPBAR.LE gsb0, 0x0 ;  /* 0x00008000000079c5 */ /* 0x000fc40000010000 */
[----:B------:R4:W-:Y:S06]  /*11160*/  BAR.ARV R47, 0x100 ;  /* 0x0004002f0000751d */ /* 0x0009ec0000002000 */
[----:B------:R2:W-:Y:S02]  /*11170*/  @!P1 SYNCS.ARRIVE.TRANS64.RED.A1T0 RZ, [R46+URZ], RZ ;  /* 0x000000ff2eff99a7 */ /* 0x0005e4000810043f */
[----:B--2---:R-:W-:Y:S01]  /*11180*/  FADD.FTZ R46, R26, R5 ;  /* 0x000000051a2e7221 */ /* 0x004fe20000010000 */
[----:B------:R2:W-:Y:S03]  /*11190*/  @!P1 SYNCS.ARRIVE.TRANS64.RED.A1T0 RZ, [R50+URZ], RZ ;  /* 0x000000ff32ff99a7 */ /* 0x0005e6000810043f */
[----:B----4-:R-:W-:-:S04]  /*111a0*/  FADD.FTZ R47, R151, R46 ;  /* 0x0000002e972f7221 */ /* 0x010fc80000010000 */
[----:B------:R-:W-:-:S04]  /*111b0*/  FADD.FTZ R46, R30, R47 ;  /* 0x0000002f1e2e7221 */ /* 0x000fc80000010000 */
[----:B------:R-:W-:Y:S01]  /*111c0*/  FADD.FTZ R47, R27, R46 ;  /* 0x0000002e1b2f7221 */ /* 0x000fe20000010000 */
[----:B------:R-:W-:-:S03]  /*111d0*/  FADD.FTZ R46, R144, R15 ;  /* 0x0000000f902e7221 */ /* 0x000fc60000010000 */
[----:B--2---:R-:W-:Y:S01]  /*111e0*/  FADD.FTZ R50, R56, R47 ;  /* 0x0000002f38327221 */ /* 0x004fe20000010000 */
[----:B------:R-:W-:-:S03]  /*111f0*/  FADD.FTZ R47, R141, R46 ;  /* 0x0000002e8d2f7221 */ /* 0x000fc60000010000 */
[----:B-----5:R-:W-:Y:S01]  /*11200*/  FADD.FTZ R50, R31, R50 ;  /* 0x000000321f327221 */ /* 0x020fe20000010000 */
[----:B------:R-:W-:-:S03]  /*11210*/  FADD.FTZ R46, R146, R47 ;  /* 0x0000002f922e7221 */ /* 0x000fc60000010000 */
[----:B------:R-:W-:Y:S01]  /*11220*/  FADD.FTZ R47, R57, R50 ;  /* 0x00000032392f7221 */ /* 0x000fe20000010000 */
[----:B------:R-:W-:-:S03]  /*11230*/  FADD.FTZ R51, R139, R46 ;  /* 0x0000002e8b337221 */ /* 0x000fc60000010000 */
[----:B------:R-:W-:Y:S01]  /*11240*/  FADD.FTZ R46, R34, R47 ;  /* 0x0000002f222e7221 */ /* 0x000fe20000010000 */
[----:B------:R-:W-:-:S03]  /*11250*/  FADD.FTZ R50, R140, R51 ;  /* 0x000000338c327221 */ /* 0x000fc60000010000 */
[----:B------:R-:W-:Y:S01]  /*11260*/  FADD.FTZ R46, R39, R46 ;  /* 0x0000002e272e7221 */ /* 0x000fe20000010000 */
[----:B------:R-:W-:-:S03]  /*11270*/  FADD.FTZ R47, R137, R50 ;  /* 0x00000032892f7221 */ /* 0x000fc60000010000 */
[----:B-1----:R-:W-:Y:S01]  /*11280*/  FADD.FTZ R51, R35, R46 ;  /* 0x0000002e23337221 */ /* 0x002fe20000010000 */
[----:B------:R-:W-:-:S03]  /*11290*/  FADD.FTZ R47, R142, R47 ;  /* 0x0000002f8e2f7221 */ /* 0x000fc60000010000 */
[----:B------:R-:W-:Y:S01]  /*112a0*/  FADD.FTZ R51, R42, R51 ;  /* 0x000000332a337221 */ /* 0x000fe20000010000 */
[----:B------:R-:W-:-:S03]  /*112b0*/  FADD.FTZ R47, R136, R47 ;  /* 0x0000002f882f7221 */ /* 0x000fc60000010000 */
[----:B0-----:R-:W-:Y:S01]  /*112c0*/  FADD.FTZ R46, R38, R51 ;  /* 0x00000033262e7221 */ /* 0x001fe20000010000 */
[----:B------:R-:W-:Y:S01]  /*112d0*/  FADD.FTZ R47, R20, R47 ;  /* 0x0000002f142f7221 */ /* 0x000fe20000010000 */
[----:B------:R-:W-:Y:S02]  /*112e0*/  FFMA.FTZ R5, R63, UR41, -R53 ;  /* 0x000000293f057c23 */ /* 0x000fe40008010835 */
[----:B------:R-:W-:Y:S01]  /*112f0*/  FADD.FTZ R51, R43, R46 ;  /* 0x0000002e2b337221 */ /* 0x000fe20000010000 */
[----:B------:R-:W-:-:S03]  /*11300*/  FADD.FTZ R26, R138, R47 ;  /* 0x0000002f8a1a7221 */ /* 0x000fc60000010000 */
[----:B------:R-:W-:Y:S01]  /*11310*/  FADD.FTZ R51, R10, R51 ;  /* 0x000000330a337221 */ /* 0x000fe20000010000 */
[----:B------:R-:W0:Y:S01]  /*11320*/  MUFU.EX2 R5, R5 ;  /* 0x0000000500057308 */ /* 0x000e220000000800 */
[----:B------:R-:W-:Y:S01]  /*11330*/  F2FP.BF16.F32.PACK_AB R151, R30, R151 ;  /* 0x000000971e97723e */ /* 0x000fe200000010ff */
[----:B------:R-:W-:Y:S01]  /*11340*/  FADD.FTZ R47, R21, R26 ;  /* 0x0000001a152f7221 */ /* 0x000fe20000010000 */
[----:B------:R-:W-:Y:S01]  /*11350*/  FADD.FTZ R30, R24, R51 ;  /* 0x00000033181e7221 */ /* 0x000fe20000010000 */
[----:B------:R-:W-:Y:S02]  /*11360*/  FFMA.FTZ R131, R70, UR41, -R53 ;  /* 0x0000002946837c23 */ /* 0x000fe40008010835 */
[----:B------:R-:W-:Y:S01]  /*11370*/  FADD.FTZ R46, R132, R47 ;  /* 0x0000002f842e7221 */ /* 0x000fe20000010000 */
[----:B------:R-:W-:Y:S01]  /*11380*/  FADD.FTZ R30, R133, R30 ;  /* 0x0000001e851e7221 */ /* 0x000fe20000010000 */
[----:B------:R-:W1:Y:S01]  /*11390*/  MUFU.EX2 R129, R129 ;  /* 0x0000008100817308 */ /* 0x000e620000000800 */
[----:B------:R-:W-:-:S02]  /*113a0*/  F2FP.BF16.F32.PACK_AB R150, R150, R145 ;  /* 0x000000919696723e */ /* 0x000fc400000010ff */
[----:B------:R-:W-:Y:S01]  /*113b0*/  F2FP.BF16.F32.PACK_AB R145, R56, R27 ;  /* 0x0000001b3891723e */ /* 0x000fe200000010ff */
[----:B------:R-:W-:Y:S01]  /*113c0*/  FADD.FTZ R27, R29, R46 ;  /* 0x0000002e1d1b7221 */ /* 0x000fe20000010000 */
[----:B------:R-:W-:Y:S01]  /*113d0*/  FADD.FTZ R30, R25, R30 ;  /* 0x0000001e191e7221 */ /* 0x000fe20000010000 */
[----:B------:R-:W-:Y:S02]  /*113e0*/  FFMA.FTZ R15, R71, UR41, -R53 ;  /* 0x00000029470f7c23 */ /* 0x000fe40008010835 */
[----:B------:R-:W2:Y:S01]  /*113f0*/  MUFU.EX2 R6, R6 ;  /* 0x0000000600067308 */ /* 0x000ea20000000800 */
[----:B------:R-:W-:Y:S01]  /*11400*/  FADD.FTZ R27, R134, R27 ;  /* 0x0000001b861b7221 */ /* 0x000fe20000010000 */
[----:B------:R-:W-:Y:S01]  /*11410*/  FADD.FTZ R30, R135, R30 ;  /* 0x0000001e871e7221 */ /* 0x000fe20000010000 */
[----:B------:R-:W-:-:S05]  /*11420*/  FFMA.FTZ R125, R74, UR41, -R53 ;  /* 0x000000294a7d7c23 */ /* 0x000fca0008010835 */
[----:B------:R-:W4:Y:S01]  /*11430*/  MUFU.EX2 R131, R131 ;  /* 0x0000008300837308 */ /* 0x000f220000000800 */
[----:B------:R-:W-:Y:S01]  /*11440*/  FADD.FTZ R27, R32, R27 ;  /* 0x0000001b201b7221 */ /* 0x000fe20000010000 */
[----:B0-----:R-:W-:Y:S01]  /*11450*/  FADD.FTZ R30, R5, R30 ;  /* 0x0000001e051e7221 */ /* 0x001fe20000010000 */
[----:B------:R-:W-:Y:S01]  /*11460*/  F2FP.BF16.F32.PACK_AB R146, R146, R141 ;  /* 0x0000008d9292723e */ /* 0x000fe200000010ff */
[----:B------:R-:W-:Y:S01]  /*11470*/  FFMA.FTZ R75, R75, UR41, -R53 ;  /* 0x000000294b4b7c23 */ /* 0x000fe20008010835 */
[----:B------:R-:W-:-:S03]  /*11480*/  F2FP.BF16.F32.PACK_AB R141, R39, R34 ;  /* 0x00000022278d723e */ /* 0x000fc600000010ff */
[----:B------:R-:W0:Y:S01]  /*11490*/  MUFU.EX2 R15, R15 ;  /* 0x0000000f000f7308 */ /* 0x000e220000000800 */
[----:B------:R-:W-:Y:S01]  /*114a0*/  FADD.FTZ R34, R28, R27 ;  /* 0x0000001b1c227221 */ /* 0x000fe20000010000 */
[----:B-1----:R-:W-:Y:S01]  /*114b0*/  FADD.FTZ R27, R129, R30 ;  /* 0x0000001e811b7221 */ /* 0x002fe20000010000 */
[----:B------:R-:W-:Y:S01]  /*114c0*/  FFMA.FTZ R78, R78, UR41, -R53 ;  /* 0x000000294e4e7c23 */ /* 0x000fe20008010835 */
[----:B------:R-:W-:-:S04]  /*114d0*/  F2FP.BF16.F32.PACK_AB R148, R148, R147 ;  /* 0x000000939494723e */ /* 0x000fc800000010ff */
[----:B------:R-:W1:Y:S01]  /*114e0*/  MUFU.EX2 R125, R125 ;  /* 0x0000007d007d7308 */ /* 0x000e620000000800 */
[----:B------:R-:W-:Y:S01]  /*114f0*/  F2FP.BF16.F32.PACK_AB R147, R57, R31 ;  /* 0x0000001f3993723e */ /* 0x000fe200000010ff */
[----:B------:R-:W-:Y:S01]  /*11500*/  FADD.FTZ R31, R33, R34 ;  /* 0x00000022211f7221 */ /* 0x000fe20000010000 */
[----:B------:R-:W-:Y:S01]  /*11510*/  F2FP.BF16.F32.PACK_AB R136, R20, R136 ;  /* 0x000000881488723e */ /* 0x000fe200000010ff */
[----:B--2---:R-:W-:Y:S01]  /*11520*/  FADD.FTZ R20, R6, R27 ;  /* 0x0000001b06147221 */ /* 0x004fe20000010000 */
[----:B------:R-:W-:-:S03]  /*11530*/  FFMA.FTZ R79, R79, UR41, -R53 ;  /* 0x000000294f4f7c23 */ /* 0x000fc60008010835 */
[----:B------:R-:W2:Y:S01]  /*11540*/  MUFU.EX2 R26, R75 ;  /* 0x0000004b001a7308 */ /* 0x000ea20000000800 */
[----:B------:R-:W-:Y:S01]  /*11550*/  FADD.FTZ R30, R36, R31 ;  /* 0x0000001f241e7221 */ /* 0x000fe20000010000 */
[----:B----4-:R-:W-:Y:S01]  /*11560*/  FADD.FTZ R20, R131, R20 ;  /* 0x0000001483147221 */ /* 0x010fe20000010000 */
[----:B------:R-:W-:Y:S01]  /*11570*/  FFMA.FTZ R82, R82, UR41, -R53 ;  /* 0x0000002952527c23 */ /* 0x000fe20008010835 */
[----:B------:R-:W-:-:S04]  /*11580*/  F2FP.BF16.F32.PACK_AB R138, R21, R138 ;  /* 0x0000008a158a723e */ /* 0x000fc800000010ff */
[----:B------:R-:W4:Y:S01]  /*11590*/  MUFU.EX2 R78, R78 ;  /* 0x0000004e004e7308 */ /* 0x000f220000000800 */
[----:B------:R-:W-:Y:S01]  /*115a0*/  FADD.FTZ R21, R37, R30 ;  /* 0x0000001e25157221 */ /* 0x000fe20000010000 */
[----:B0-----:R-:W-:Y:S01]  /*115b0*/  FADD.FTZ R20, R15, R20 ;  /* 0x000000140f147221 */ /* 0x001fe20000010000 */
[----:B------:R-:W-:Y:S01]  /*115c0*/  FFMA.FTZ R83, R83, UR41, -R53 ;  /* 0x0000002953537c23 */ /* 0x000fe20008010835 */
[----:B------:R-:W-:-:S04]  /*115d0*/  F2FP.BF16.F32.PACK_AB R140, R140, R139 ;  /* 0x0000008b8c8c723e */ /* 0x000fc800000010ff */
[----:B------:R-:W0:Y:S01]  /*115e0*/  MUFU.EX2 R79, R79 ;  /* 0x0000004f004f7308 */ /* 0x000e220000000800 */
[----:B------:R-:W-:Y:S01]  /*115f0*/  F2FP.BF16.F32.PACK_AB R139, R24, R10 ;  /* 0x0000000a188b723e */ /* 0x000fe200000010ff */
[----:B------:R-:W-:Y:S01]  /*11600*/  FADD.FTZ R10, R40, R21 ;  /* 0x00000015280a7221 */ /* 0x000fe20000010000 */
[----:B-1----:R-:W-:Y:S01]  /*11610*/  FADD.FTZ R21, R125, R20 ;  /* 0x000000147d157221 */ /* 0x002fe20000010000 */
[----:B------:R-:W-:-:S04]  /*11620*/  FFMA.FTZ R86, R86, UR41, -R53 ;  /* 0x0000002956567c23 */ /* 0x000fc80008010835 */
[----:B------:R-:W1:Y:S01]  /*11630*/  MUFU.EX2 R82, R82 ;  /* 0x0000005200527308 */ /* 0x000e620000000800 */
[----:B------:R-:W-:Y:S01]  /*11640*/  F2FP.BF16.F32.PACK_AB R135, R5, R135 ;  /* 0x000000870587723e */ /* 0x000fe200000010ff */
[----:B------:R-:W-:Y:S01]  /*11650*/  FADD.FTZ R5, R41, R10 ;  /* 0x0000000a29057221 */ /* 0x000fe20000010000 */
[----:B--2---:R-:W-:Y:S01]  /*11660*/  FADD.FTZ R21, R26, R21 ;  /* 0x000000151a157221 */ /* 0x004fe20000010000 */
[----:B------:R-:W-:-:S04]  /*11670*/  FFMA.FTZ R53, R87, UR41, -R53 ;  /* 0x0000002957357c23 */ /* 0x000fc80008010835 */
[----:B------:R-:W2:Y:S01]  /*11680*/  MUFU.EX2 R83, R83 ;  /* 0x0000005300537308 */ /* 0x000ea20000000800 */
[----:B------:R-:W-:Y:S01]  /*11690*/  F2FP.BF16.F32.PACK_AB R129, R6, R129 ;  /* 0x000000810681723e */ /* 0x000fe200000010ff */
[----:B------:R-:W-:Y:S01]  /*116a0*/  FADD.FTZ R10, R44, R5 ;  /* 0x000000052c0a7221 */ /* 0x000fe20000010000 */
[----:B----4-:R-:W-:-:S05]  /*116b0*/  FADD.FTZ R6, R78, R21 ;  /* 0x000000154e067221 */ /* 0x010fca0000010000 */
[----:B------:R-:W4:Y:S01]  /*116c0*/  MUFU.EX2 R123, R86 ;  /* 0x00000056007b7308 */ /* 0x000f220000000800 */
[----:B------:R-:W-:Y:S01]  /*116d0*/  FADD.FTZ R5, R45, R10 ;  /* 0x0000000a2d057221 */ /* 0x000fe20000010000 */
[----:B0-----:R-:W-:Y:S01]  /*116e0*/  FADD.FTZ R21, R79, R6 ;  /* 0x000000064f157221 */ /* 0x001fe20000010000 */
[----:B---3--:R-:W-:-:S05]  /*116f0*/  ISETP.GT.AND P2, PT, R4, R54, PT ;  /* 0x000000360400720c */ /* 0x008fca0003f44270 */
[----:B------:R-:W0:Y:S01]  /*11700*/  MUFU.EX2 R53, R53 ;  /* 0x0000003500357308 */ /* 0x000e220000000800 */
[----:B------:R-:W-:Y:S01]  /*11710*/  FADD.FTZ R6, R48, R5 ;  /* 0x0000000530067221 */ /* 0x000fe20000010000 */
[----:B-1----:R-:W-:-:S03]  /*11720*/  FADD.FTZ R10, R82, R21 ;  /* 0x00000015520a7221 */ /* 0x002fc60000010000 */
[----:B------:R-:W-:Y:S01]  /*11730*/  FADD.FTZ R5, R49, R6 ;  /* 0x0000000631057221 */ /* 0x000fe20000010000 */
[----:B--2---:R-:W-:-:S03]  /*11740*/  FADD.FTZ R10, R83, R10 ;  /* 0x0000000a530a7221 */ /* 0x004fc60000010000 */
[----:B------:R-:W-:Y:S01]  /*11750*/  FADD.FTZ R6, R52, R5 ;  /* 0x0000000534067221 */ /* 0x000fe20000010000 */
[----:B----4-:R-:W-:Y:S01]  /*11760*/  FADD.FTZ R10, R123, R10 ;  /* 0x0000000a7b0a7221 */ /* 0x010fe20000010000 */
[----:B------:R-:W-:Y:S01]  /*11770*/  F2FP.BF16.F32.PACK_AB R144, R144, R143 ;  /* 0x0000008f9090723e */ /* 0x000fe200000010ff */
[-C--:B------:R-:W-:Y:S01]  /*11780*/  FMUL.FTZ R90, R90, R14.reuse ;  /* 0x0000000e5a5a7220 */ /* 0x080fe20000410000 */
[----:B------:R-:W-:Y:S01]  /*11790*/  F2FP.BF16.F32.PACK_AB R142, R142, R137 ;  /* 0x000000898e8e723e */ /* 0x000fe200000010ff */
[----:B------:R-:W-:Y:S01]  /*117a0*/  FADD.FTZ R6, R7, R6 ;  /* 0x0000000607067221 */ /* 0x000fe20000010000 */
[----:B------:R-:W-:Y:S01]  /*117b0*/  F2FP.BF16.F32.PACK_AB R131, R15, R131 ;  /* 0x000000830f83723e */ /* 0x000fe200000010ff */
[----:B------:R-:W-:Y:S01]  /*117c0*/  FMUL.FTZ R91, R91, R14 ;  /* 0x0000000e5b5b7220 */ /* 0x000fe20000410000 */
[----:B------:R-:W-:Y:S01]  /*117d0*/  F2FP.BF16.F32.PACK_AB R122, R7, R52 ;  /* 0x00000034077a723e */ /* 0x000fe200000010ff */
[----:B0-----:R-:W-:Y:S01]  /*117e0*/  FADD.FTZ R5, R53, R10 ;  /* 0x0000000a35057221 */ /* 0x001fe20000010000 */
        /* <DEDUP_REMOVED lines=42> */
[-C--:B------:R-:W-:Y:S01]  /*11a90*/  FMUL.FTZ R116, R116, R11.reuse ;  /* 0x0000000b74747220 */ /* 0x080fe20000410000 */
[----:B------:R-:W-:Y:S01]  /*11aa0*/  FMUL.FTZ R117, R117, R11 ;  /* 0x0000000b75757220 */ /* 0x000fe20000410000 */
[----:B------:R-:W-:-:S02]  /*11ab0*/  VIADD R4, R4, 0xffffffff ;  /* 0xffffffff04047836 */ /* 0x000fc40000000000 */
[----:B------:R-:W-:Y:S02]  /*11ac0*/  IMAD.MOV.U32 R10, RZ, RZ, R23 ;  /* 0x000000ffff0a7224 */ /* 0x000fe400078e0017 */
[----:B------:R-:W-:Y:S02]  /*11ad0*/  IMAD.MOV.U32 R15, RZ, RZ, R16 ;  /* 0x000000ffff0f7224 */ /* 0x000fe400078e0010 */
[----:B------:R-:W-:Y:S02]  /*11ae0*/  IMAD.MOV.U32 R7, RZ, RZ, R0 ;  /* 0x000000ffff077224 */ /* 0x000fe400078e0000 */
[----:B------:R-:W-:Y:S01]  /*11af0*/  IMAD.MOV.U32 R14, RZ, RZ, R3 ;  /* 0x000000ffff0e7224 */ /* 0x000fe200078e0003 */
[----:B------:R-:W-:Y:S06]  /*11b00*/  @P2 BRA `(.L_x_14134) ;  /* 0xffffffe000502947 */ /* 0x000fec000383ffff */
.L_x_14124:
[----:B------:R-:W2:Y:S02]  /*11b10*/  LDL R7, [R1+0x30] ;  /* 0x0000300001077983 */ /* 0x000ea40000100800 */
[----:B--2---:R-:W-:-:S13]  /*11b20*/  ISETP.GE.AND P2, PT, R4, R7, PT ;  /* 0x000000070400720c */ /* 0x004fda0003f46270 */
[----:B------:R-:W-:Y:S05]  /*11b30*/  @!P2 BRA `(.L_x_14135) ;  /* 0x0000002c00f0a947 */ /* 0x000fea0003800000 */
[----:B------:R-:W-:Y:S02]  /*11b40*/  IMAD.MOV.U32 R7, RZ, RZ, R0 ;  /* 0x000000ffff077224 */ /* 0x000fe400078e0000 */
[----:B------:R-:W-:Y:S02]  /*11b50*/  IMAD.MOV.U32 R20, RZ, RZ, R3 ;  /* 0x000000ffff147224 */ /* 0x000fe400078e0003 */
[----:B------:R-:W-:Y:S02]  /*11b60*/  IMAD.MOV.U32 R10, RZ, RZ, R23 ;  /* 0x000000ffff0a7224 */ /* 0x000fe400078e0017 */
[----:B------:R-:W-:-:S07]  /*11b70*/  IMAD.MOV.U32 R21, RZ, RZ, R16 ;  /* 0x000000ffff157224 */ /* 0x000fce00078e0010 */
.L_x_14153:
        /* <DEDUP_REMOVED lines=11> */
.L_x_14137:
[----:B------:R-:W-:Y:S01]  /*11c30*/  IMAD R0, R16, 0x8, R2 ;  /* 0x0000000810007824 */ /* 0x000fe200078e0202 */
[----:B------:R-:W-:-:S04]  /*11c40*/  SHF.L.U32 R3, R23, 0x1f, RZ ;  /* 0x0000001f17037819 */ /* 0x000fc800000006ff */
[----:B------:R0:W1:Y:S01]  /*11c50*/  SYNCS.PHASECHK.TRANS64.TRYWAIT P3, [R0+URZ+0x16830], R3 ;  /* 0x01683003000075a7 */ /* 0x000062000806017f */
[----:B------:R-:W-:Y:S05]  /*11c60*/  @!P0 BRA `(.L_x_14138) ;  /* 0x0000000000048947 */ /* 0x000fea0003800000 */
[----:B------:R-:W-:Y:S01]  /*11c70*/  BPT.TRAP 0x1 ;  /* 0x000000040000795c */ /* 0x000fe20000300000 */
.L_x_14138:
[----:B------:R-:W-:Y:S04]  /*11c80*/  BSSY B0, `(.L_x_14136) ;  /* 0x0000004000007945 */ /* 0x000fe80003800000 */
[----:B-1----:R-:W-:Y:S05]  /*11c90*/  @P3 BRA `(.L_x_14139) ;  /* 0x0000000000083947 */ /* 0x002fea0003800000 */
[----:B------:R-:W1:Y:S02]  /*11ca0*/  SYNCS.PHASECHK.TRANS64.TRYWAIT P3, [R0+URZ+0x16830], R3 ;  /* 0x01683003000075a7 */ /* 0x000e64000806017f */
[----:B-1----:R-:W-:Y:S05]  /*11cb0*/  @!P3 BRA `(.L_x_14140) ;  /* 0x000000c800d8b947 */ /* 0x002fea0003800000 */
.L_x_14139:
[----:B------:R-:W-:Y:S05]  /*11cc0*/  BSYNC B0 ;  /* 0x0000000000007941 */ /* 0x000fea0003800000 */
.L_x_14136:
        /* <DEDUP_REMOVED lines=44> */
.L_x_14142:
[----:B------:R-:W-:Y:S01]  /*11f90*/  SHF.L.U32 R0, R10, 0x1f, RZ ;  /* 0x0000001f0a007819 */ /* 0x000fe200000006ff */
[----:B------:R-:W-:-:S04]  /*11fa0*/  IMAD R3, R21, 0x8, R2 ;  /* 0x0000000815037824 */ /* 0x000fc800078e0202 */
[----:B------:R0:W1:Y:S01]  /*11fb0*/  SYNCS.PHASECHK.TRANS64.TRYWAIT P2, [R3+URZ+0x16850], R0 ;  /* 0x01685000030075a7 */ /* 0x000062000804017f */
[----:B------:R-:W-:Y:S05]  /*11fc0*/  @!P0 BRA `(.L_x_14143) ;  /* 0x0000000000048947 */ /* 0x000fea0003800000 */
[----:B------:R-:W-:Y:S01]  /*11fd0*/  BPT.TRAP 0x1 ;  /* 0x000000040000795c */ /* 0x000fe20000300000 */
.L_x_14143:
[----:B-1----:R-:W-:Y:S05]  /*11fe0*/  @P2 BRA `(.L_x_14141) ;  /* 0x0000000000082947 */ /* 0x002fea0003800000 */
[----:B------:R-:W1:Y:S02]  /*11ff0*/  SYNCS.PHASECHK.TRANS64.TRYWAIT P2, [R3+URZ+0x16850], R0 ;  /* 0x01685000030075a7 */ /* 0x000e64000804017f */
[----:B-1----:R-:W-:Y:S05]  /*12000*/  @!P2 BRA `(.L_x_14144) ;  /* 0x000000c80018a947 */ /* 0x002fea0003800000 */
.L_x_14141:
        /* <DEDUP_REMOVED lines=8> */
[----:B------:R-:W-:Y:S02]  /*12090*/  IMAD R10, R21, 0x400, R0 ;  /* 0x00000400150a7824 */ /* 0x000fe400078e0200 */
[----:B------:R-:W-:Y:S01]  /*120a0*/  IMAD.MOV.U32 R15, RZ, RZ, 0x40000040 ;  /* 0x40000040ff0f7424 */ /* 0x000fe200078e00ff */
[----:B------:R-:W0:Y:S02]  /*120b0*/  @P4 LDC R0, c[0x0][0x450] ;  /* 0x00011400ff004b82 */ /* 0x000e240000000800 */
[----:B------:R-:W-:-:S13]  /*120c0*/  R2UR UR10, R10 ;  /* 0x000000000a0a72ca */ /* 0x000fda00000e0000 */
[----:B------:R-:W-:Y:S01]  /*120d0*/  HGMMA.64x64x16.F32.BF16 R88, R148, gdesc[UR8].tnspB, R88, gsb0 ;  /* 0x40e0000894587df0 */ /* 0x000fe20008001858 */
[----:B------:R-:W-:Y:S01]  /*120e0*/  VIADD R14, R10, 0x80 ;  /* 0x000000800a0e7836 */ /* 0x000fe20000000000 */
[----:B------:R-:W-:-:S04]  /*120f0*/  R2UR UR11, R15 ;  /* 0x000000000f0b72ca */ /* 0x000fc800000e0000 */
[----:B------:R-:W-:Y:S01]  /*12100*/  R2UR UR10, R14 ;  /* 0x000000000e0a72ca */ /* 0x000fe200000e0000 */
[----:B------:R-:W-:Y:S02]  /*12110*/  VIADD R14, R10, 0x100 ;  /* 0x000001000a0e7836 */ /* 0x000fe40000000000 */
[----:B------:R-:W-:Y:S01]  /*12120*/  IMAD.MOV.U32 R15, RZ, RZ, 0x40000040 ;  /* 0x40000040ff0f7424 */ /* 0x000fe200078e00ff */
[----:B------:R-:W-:Y:S02]  /*12130*/  WARPGROUP.DEPBAR.LE gsb0, 0x0 ;  /* 0x00008000000079c5 */ /* 0x000fe40000010000 */
[----:B------:R-:W-:Y:S01]  /*12140*/  WARPGROUP.ARRIVE ;  /* 0x00000000000079c5 */ /* 0x000fe20000000000 */
[----:B------:R-:W2:Y:S04]  /*12150*/  LDL R148, [R1+0x18] ;  /* 0x0000180001947983 */ /* 0x000ea80000100800 */
[----:B------:R-:W3:Y:S02]  /*12160*/  LDL R151, [R1+0xc] ;  /* 0x00000c0001977983 */ /* 0x000ee40000100800 */
[----:B------:R-:W-:Y:S01]  /*12170*/  HGMMA.64x64x16.F32.BF16 R88, R144, gdesc[UR8].tnspB, R88, gsb0 ;  /* 0x40e0000890587df0 */ /* 0x000fe20008001858 */
[----:B------:R-:W-:-:S02]  /*12180*/  R2UR UR10, R14 ;  /* 0x000000000e0a72ca */ /* 0x000fc400000e0000 */
[----:B------:R-:W-:Y:S01]  /*12190*/  R2UR UR11, R15 ;  /* 0x000000000f0b72ca */ /* 0x000fe200000e0000 */
[----:B------:R-:W-:Y:S01]  /*121a0*/  VIADD R14, R10, 0x180 ;  /* 0x000001800a0e7836 */ /* 0x000fe20000000000 */
[----:B------:R-:W4:Y:S01]  /*121b0*/  LDL R149, [R1+0x8] ;  /* 0x0000080001957983 */ /* 0x000f220000100800 */
[----:B------:R-:W-:-:S03]  /*121c0*/  IMAD.MOV.U32 R15, RZ, RZ, 0x40000040 ;  /* 0x40000040ff0f7424 */ /* 0x000fc600078e00ff */
[----:B------:R-:W4:Y:S01]  /*121d0*/  LDL R150, [R1+0x4] ;  /* 0x0000040001967983 */ /* 0x000f220000100800 */
[----:B------:R-:W-:Y:S02]  /*121e0*/  WARPGROUP.DEPBAR.LE gsb0, 0x0 ;  /* 0x00008000000079c5 */ /* 0x000fe40000010000 */
[----:B------:R-:W-:-:S06]  /*121f0*/  WARPGROUP.ARRIVE ;  /* 0x00000000000079c5 */ /* 0x000fcc0000000000 */
        /* <DEDUP_REMOVED lines=31> */
[----:B------:R-:W1:Y:S01]  /*123f0*/  @P4 LDC R10, c[0x0][0x44c] ;  /* 0x00011300ff0a4b82 */ /* 0x000e620000000800 */
[----:B------:R-:W5:Y:S01]  /*12400*/  S2R R147, SR_TID.X ;  /* 0x0000000000937919 */ /* 0x000f620000002100 */
[----:B------:R-:W-:Y:S02]  /*12410*/  WARPGROUP.DEPBAR.LE gsb0, 0x0 ;  /* 0x00008000000079c5 */ /* 0x000fe40000010000 */
[----:B------:R-:W-:-:S08]  /*12420*/  WARPGROUP.ARRIVE ;  /* 0x00000000000079c5 */ /* 0x000fd00000000000 */
[----:B------:R-:W-:Y:S01]  /*12430*/  HGMMA.64x64x16.F32.BF16 R88, R120, gdesc[UR8].tnspB, R88, gsb0 ;  /* 0x40e0000878587df0 */ /* 0x000fe20008001858 */
[----:B-----5:R-:W-:Y:S01]  /*12440*/  ISETP.GE.U32.AND P2, PT, R147, 0x180, PT ;  /* 0x000001809300780c */ /* 0x020fe20003f46070 */
[----:B------:R-:W-:Y:S01]  /*12450*/  ULOP3.LUT UR8, URZ, UR27, URZ, 0x33, !UPT ;  /* 0x0000001b3f087292 */ /* 0x000fe2000f8e333f */
[----:B------:R-:W-:Y:S02]  /*12460*/  WARPGROUP.DEPBAR.LE gsb0, 0x0 ;  /* 0x00008000000079c5 */ /* 0x000fe40000010000 */
[----:B--2---:R-:W-:-:S04]  /*12470*/  IMAD.IADD R121, R3, 0x1, R148 ;  /* 0x0000000103797824 */ /* 0x004fc800078e0294 */
[----:B-1----:R-:W-:-:S05]  /*12480*/  @P4 IMAD.HI.U32 R3, R121, R10, RZ ;  /* 0x0000000a79034227 */ /* 0x002fca00078e00ff */
[----:B0-----:R-:W-:Y:S01]  /*12490*/  @P4 SHF.R.U32.HI R121, RZ, R0, R3 ;  /* 0x00000000ff794219 */ /* 0x001fe20000011603 */
[----:B------:R-:W-:-:S04]  /*124a0*/  IMAD.SHL.U32 R0, R4, 0x80, RZ ;  /* 0x0000008004007824 */ /* 0x000fc800078e00ff */
[----:B------:R-:W0:Y:S01]  /*124b0*/  SHFL.IDX PT, R122, R121, RZ, 0x1c1f ;  /* 0x001c1fff797a7589 */ /* 0x000e2200000e0000 */
[----:B------:R-:W-:Y:S02]  /*124c0*/  SHF.R.U32.HI R148, RZ, 0x7, R147 ;  /* 0x00000007ff947819 */ /* 0x000fe40000011693 */
[----:B------:R-:W-:Y:S01]  /*124d0*/  IADD3 R11, -R0, 0x1, RZ ;  /* 0x00000001000b7810 */ /* 0x000fe20007ffe1ff */
[----:B------:R-:W-:Y:S02]  /*124e0*/  @!P1 IMAD R3, R16, 0x8, R2 ;  /* 0x0000000810039824 */ /* 0x000fe400078e0202 */
[----:B------:R-:W-:Y:S02]  /*124f0*/  VIADD R10, R148, 0x9 ;  /* 0x00000009940a7836 */ /* 0x000fe40000000000 */
[----:B---3--:R-:W-:Y:S02]  /*12500*/  IMAD R11, R151, -0x2, R11 ;  /* 0xfffffffe970b7824 */ /* 0x008fe400078e020b */
[----:B------:R-:W-:Y:S01]  /*12510*/  @!P1 VIADD R3, R3, 0x16840 ;  /* 0x0001684003039836 */ /* 0x000fe20000000000 */
[----:B------:R-:W-:-:S02]  /*12520*/  SEL R10, R10, 0x9, !P2 ;  /* 0x000000090a0a7807 */ /* 0x000fc40005000000 */
[----:B----4-:R-:W-:Y:S02]  /*12530*/  IADD3 R11, -R150, R11, R149 ;  /* 0x0000000b960b7210 */ /* 0x010fe40007ffe195 */
[----:B------:R-:W-:Y:S01]  /*12540*/  @!P1 PRMT R3, RZ, 0x654, R3 ;  /* 0x00000654ff039816 */ /* 0x000fe20000000003 */
[----:B------:R1:W-:Y:S06]  /*12550*/  BAR.ARV R10, 0x100 ;  /* 0x0004000a0000751d */ /* 0x0003ec0000002000 */
[C---:B------:R-:W-:Y:S01]  /*12560*/  VIADD R120, R11.reuse, UR26 ;  /* 0x0000001a0b787c36 */ /* 0x040fe20008000000 */
[----:B------:R2:W-:Y:S01]  /*12570*/  @!P1 SYNCS.ARRIVE.TRANS64.RED.A1T0 RZ, [R3+URZ], RZ ;  /* 0x000000ff03ff99a7 */ /* 0x0005e2000810043f */
[----:B------:R-:W-:-:S02]  /*12580*/  VIADD R15, R11, UR8 ;  /* 0x000000080b0f7c36 */ /* 0x000fc40008000000 */
[--C-:B0-----:R-:W-:Y:S02]  /*12590*/  IMAD.IADD R14, R120, 0x1, R122.reuse ;  /* 0x00000001780e7824 */ /* 0x101fe400078e027a */
[----:B--2---:R-:W-:Y:S01]  /*125a0*/  IMAD.IADD R3, R15, 0x1, R122 ;  /* 0x000000010f037824 */ /* 0x004fe200078e027a */
        /* <DEDUP_REMOVED lines=13> */
.L_x_14147:
[----:B------:R-:W-:-:S05]  /*12680*/  IMAD.U32 R123, RZ, RZ, UR4 ;  /* 0x00000004ff7b7e24 */ /* 0x000fca000f8e00ff */
[----:B------:R-:W-:-:S13]  /*12690*/  ISETP.NE.AND P2, PT, R123, 0x1, PT ;  /* 0x000000017b00780c */ /* 0x000fda0003f45270 */
[----:B------:R-:W0:Y:S02]  /*126a0*/  @P2 LDC.64 R10, c[0x0][0x9e8] ;  /* 0x00027a00ff0a2b82 */ /* 0x000e240000000a00 */
[----:B0-----:R-:W-:-:S05]  /*126b0*/  @P2 IMAD.HI.U32 R10, R122, R10, RZ ;  /* 0x0000000a7a0a2227 */ /* 0x001fca00078e00ff */
[----:B------:R-:W-:-:S07]  /*126c0*/  @P2 SHF.R.U32.HI R122, RZ, R11, R10 ;  /* 0x0000000bff7a2219 */ /* 0x000fce000001160a */
.L_x_14148:
[----:B------:R-:W-:Y:S05]  /*126d0*/  BSYNC B0 ;  /* 0x0000000000007941 */ /* 0x000fea0003800000 */
.L_x_14146:
[----:B------:R-:W-:-:S04]  /*126e0*/  IMAD R122, R122, R123, -R0 ;  /* 0x0000007b7a7a7224 */ /* 0x000fc800078e0a00 */
[----:B------:R-:W-:-:S05]  /*126f0*/  IMAD R122, R151, -0x2, R122 ;  /* 0xfffffffe977a7824 */ /* 0x000fca00078e027a */
[----:B------:R-:W-:Y:S02]  /*12700*/  VIADDMNMX R14, R122, R123, R14, PT ;  /* 0x0000007b7a0e7246 */ /* 0x000fe4000380010e */
[----:B------:R-:W-:-:S07]  /*12710*/  VIMNMX R3, R3, R122, !PT ;  /* 0x0000007a03037248 */ /* 0x000fce0007fe0100 */
.L_x_14145:
        /* <DEDUP_REMOVED lines=113> */
.L_x_14151:
[----:B------:R-:W-:-:S05]  /*12e30*/  IMAD.U32 R3, RZ, RZ, UR4 ;  /* 0x00000004ff037e24 */ /* 0x000fca000f8e00ff */
[----:B------:R-:W-:-:S13]  /*12e40*/  ISETP.NE.AND P3, PT, R3, 0x1, PT ;  /* 0x000000010300780c */ /* 0x000fda0003f65270 */
[----:B------:R-:W0:Y:S02]  /*12e50*/  @P3 LDC.64 R10, c[0x0][0x9e8] ;  /* 0x00027a00ff0a3b82 */ /* 0x000e240000000a00 */
[----:B0-----:R-:W-:-:S05]  /*12e60*/  @P3 IMAD.HI.U32 R10, R121, R10, RZ ;  /* 0x0000000a790a3227 */ /* 0x001fca00078e00ff */
[----:B------:R-:W-:-:S07]  /*12e70*/  @P3 SHF.R.U32.HI R121, RZ, R11, R10 ;  /* 0x0000000bff793219 */ /* 0x000fce000001160a */
.L_x_14152:
[----:B------:R-:W-:Y:S05]  /*12e80*/  BSYNC B0 ;  /* 0x0000000000007941 */ /* 0x000fea0003800000 */
.L_x_14150:
[----:B------:R-:W-:-:S04]  /*12e90*/  IMAD R0, R121, R3, -R0 ;  /* 0x0000000379007224 */ /* 0x000fc800078e0a00 */
[----:B------:R-:W-:-:S05]  /*12ea0*/  IMAD R0, R151, -0x2, R0 ;  /* 0xfffffffe97007824 */ /* 0x000fca00078e0200 */
[----:B------:R-:W-:Y:S02]  /*12eb0*/  VIADDMNMX R120, R0, R3, R120, PT ;  /* 0x0000000300787246 */ /* 0x000fe40003800178 */
[----:B------:R-:W-:-:S07]  /*12ec0*/  VIMNMX R15, R15, R0, !PT ;  /* 0x000000000f0f7248 */ /* 0x000fce0007fe0100 */
.L_x_14149:
[----:B------:R-:W-:Y:S01]  /*12ed0*/  ISETP.GT.AND P3, PT, R15, 0x1, P2 ;  /* 0x000000010f00780c */ /* 0x000fe20001764270 */
[----:B------:R-:W-:Y:S01]  /*12ee0*/  UMOV UR41, UR5 ;  /* 0x0000000500297c82 */ /* 0x000fe20008000000 */
        /* <DEDUP_REMOVED lines=87> */
[C---:B------:R-:W-:Y:S02]  /*13460*/  ISETP.LT.OR P3, PT, R120.reuse, 0x4a, P3 ;  /* 0x0000004a7800780c */ /* 0x040fe40001f61670 */
[----:B0-----:R-:W-:Y:S02]  /*13470*/  FMNMX.FTZ R0, R3, R0, !PT ;  /* 0x0000000003007209 */ /* 0x001fe40007810000 */
        /* <DEDUP_REMOVED lines=11> */
[----:B------:R-:W-:Y:S02]  /*13530*/  FSEL R70, R70, -INF , !P3 ;  /* 0xff80000046467808 */ /* 0x000fe40005800000 */
[----:B------:R-:W-:Y:S01]  /*13540*/  ISETP.GT.AND P3, PT, R15, 0x59, P2 ;  /* 0x000000590f00780c */ /* 0x000fe20001764270 */
[----:B------:R-:W-:-:S03]  /*13550*/  FMUL.FTZ R0, R3, UR41 ;  /* 0x0000002903007c20 */ /* 0x000fc60008410000 */
        /* <DEDUP_REMOVED lines=31> */
[----:B------:R-:W-:-:S03]  /*13750*/  FMNMX.FTZ R15, R27, R14, !PT ;  /* 0x0000000e1b0f7209 */ /* 0x000fc60007810000 */
        /* <DEDUP_REMOVED lines=18> */
[----:B------:R-:W-:Y:S01]  /*13880*/  FFMA.FTZ R138, R52, UR41, -R0 ;  /* 0x00000029348a7c23 */ /* 0x000fe20008010800 */
[----:B------:R0:W-:Y:S02]  /*13890*/  MUFU.EX2 R15, R37 ;  /* 0x00000025000f7308 */ /* 0x0001e40000000800 */
[----:B------:R-:W-:-:S04]  /*138a0*/  FMNMX.FTZ R25, R39, R24, !PT ;  /* 0x0000001827197209 */ /* 0x000fc80007810000 */
        /* <DEDUP_REMOVED lines=24> */
[----:B------:R0:W-:Y:S03]  /*13a30*/  MUFU.EX2 R25, R45 ;  /* 0x0000002d00197308 */ /* 0x0001e60000000800 */
[----:B------:R-:W-:-:S04]  /*13a40*/  FMNMX.FTZ R28, R58, R29, !PT ;  /* 0x0000001d3a1c7209 */ /* 0x000fc80007810000 */
[----:B------:R-:W-:Y:S01]  /*13a50*/  FMNMX.FTZ R29, R59, R28, !PT ;  /* 0x0000001c3b1d7209 */ /* 0x000fe20007810000 */
[----:B------:R-:W-:Y:S01]  /*13a60*/  FFMA.FTZ R28, R49, UR41, -R0 ;  /* 0x00000029311c7c23 */ /* 0x000fe20008010800 */
[----:B------:R-:W-:Y:S01]  /*13a70*/  MUFU.EX2 R10, R10 ;  /* 0x0000000a000a7308 */ /* 0x000fe20000000800 */
[----:B------:R-:W2:Y:S01]  /*13a80*/  LDL R49, [R1+0x30] ;  /* 0x0000300001317983 */ /* 0x000ea20000100800 */
        /* <DEDUP_REMOVED lines=23> */
[----:B------:R-:W-:Y:S01]  /*13c00*/  MUFU.EX2 R136, R136 ;  /* 0x0000008800887308 */ /* 0x000fe20000000800 */
[----:B0-----:R-:W-:-:S05]  /*13c10*/  FMNMX.FTZ R45, R40, R41, !PT ;  /* 0x00000029282d7209 */ /* 0x001fca0007810000 */
[----:B------:R-:W0:Y:S01]  /*13c20*/  SHFL.BFLY PT, R48, R45, 0x1, 0x1f ;  /* 0x0c201f002d307f89 */ /* 0x000e2200000e0000 */
[--C-:B------:R-:W-:Y:S01]  /*13c30*/  FFMA.FTZ R32, R57, UR41, -R0.reuse ;  /* 0x0000002939207c23 */ /* 0x100fe20008010800 */
[--C-:B------:R-:W-:Y:S01]  /*13c40*/  FFMA.FTZ R36, R65, UR41, -R0.reuse ;  /* 0x0000002941247c23 */ /* 0x100fe20008010800 */
[----:B------:R-:W-:Y:S01]  /*13c50*/  FFMA.FTZ R41, R77, UR41, -R0 ;  /* 0x000000294d297c23 */ /* 0x000fe20008010800 */
[----:B0-----:R-:W-:Y:S02]  /*13c60*/  FMNMX.FTZ R0, R45, R48, !PT ;  /* 0x000000302d007209 */ /* 0x001fe40007810000 */
[----:B------:R-:W-:-:S05]  /*13c70*/  FSEL R45, R3, RZ, P3 ;  /* 0x000000ff032d7208 */ /* 0x000fca0001800000 */
[----:B------:R-:W-:-:S04]  /*13c80*/  FADD.FTZ R20, -R45, R20 ;  /* 0x000000142d147221 */ /* 0x000fc80000010100 */
[----:B------:R-:W-:Y:S01]  /*13c90*/  FMUL.FTZ R20, R20, UR41 ;  /* 0x0000002914147c20 */ /* 0x000fe20008410000 */
[C---:B------:R-:W-:Y:S01]  /*13ca0*/  FMUL.FTZ R48, R0.reuse, UR41 ;  /* 0x0000002900307c20 */ /* 0x040fe20008410000 */
[----:B------:R-:W-:-:S04]  /*13cb0*/  FSETP.NEU.FTZ.AND P2, PT, R0, -INF , PT ;  /* 0xff8000000000780b */ /* 0x000fc80003f5d000 */
[----:B------:R-:W0:Y:S01]  /*13cc0*/  MUFU.EX2 R20, R20 ;  /* 0x0000001400147308 */ /* 0x000e220000000800 */
[----:B------:R-:W-:-:S05]  /*13cd0*/  FSEL R48, R48, RZ, P2 ;  /* 0x000000ff30307208 */ /* 0x000fca0001000000 */
[--C-:B------:R-:W-:Y:S01]  /*13ce0*/  FFMA.FTZ R149, R26, UR41, -R48.reuse ;  /* 0x000000291a957c23 */ /* 0x100fe20008010830 */
[--C-:B------:R-:W-:Y:S01]  /*13cf0*/  FFMA.FTZ R26, R27, UR41, -R48.reuse ;  /* 0x000000291b1a7c23 */ /* 0x100fe20008010830 */
[--C-:B------:R-:W-:Y:S01]  /*13d00*/  FFMA.FTZ R27, R31, UR41, -R48.reuse ;  /* 0x000000291f1b7c23 */ /* 0x100fe20008010830 */
[----:B------:R-:W-:Y:S01]  /*13d10*/  FFMA.FTZ R31, R39, UR41, -R48 ;  /* 0x00000029271f7c23 */ /* 0x000fe20008010830 */
[----:B0-----:R-:W-:-:S04]  /*13d20*/  FFMA.FTZ R39, R20, R6, R148 ;  /* 0x0000000614277223 */ /* 0x001fc80000010094 */
[----:B------:R-:W-:-:S04]  /*13d30*/  FADD.FTZ R39, R10, R39 ;  /* 0x000000270a277221 */ /* 0x000fc80000010000 */
[----:B------:R-:W-:-:S04]  /*13d40*/  FADD.FTZ R6, R150, R39 ;  /* 0x0000002796067221 */ /* 0x000fc80000010000 */
[----:B------:R-:W-:Y:S01]  /*13d50*/  FADD.FTZ R39, R11, R6 ;  /* 0x000000060b277221 */ /* 0x000fe20000010000 */
[----:B------:R-:W-:-:S03]  /*13d60*/  FSEL R6, R0, RZ, P2 ;  /* 0x000000ff00067208 */ /* 0x000fc60001000000 */
[----:B------:R-:W-:Y:S02]  /*13d70*/  FADD.FTZ R39, R144, R39 ;  /* 0x0000002790277221 */ /* 0x000fe40000010000 */
[----:B------:R-:W-:Y:S02]  /*13d80*/  FADD.FTZ R6, -R6, R7 ;  /* 0x0000000706067221 */ /* 0x000fe40000010100 */
[----:B------:R-:W-:Y:S01]  /*13d90*/  FADD.FTZ R39, R14, R39 ;  /* 0x000000270e277221 */ /* 0x000fe20000010000 */
[--C-:B------:R-:W-:Y:S01]  /*13da0*/  FFMA.FTZ R147, R38, UR41, -R48.reuse ;  /* 0x0000002926937c23 */ /* 0x100fe20008010830 */
[----:B------:R-:W-:Y:S02]  /*13db0*/  FMUL.FTZ R6, R6, UR41 ;  /* 0x0000002906067c20 */ /* 0x000fe40008410000 */
[----:B------:R-:W-:Y:S01]  /*13dc0*/  FADD.FTZ R38, R146, R39 ;  /* 0x0000002792267221 */ /* 0x000fe20000010000 */
[----:B------:R-:W-:Y:S01]  /*13dd0*/  MUFU.EX2 R149, R149 ;  /* 0x0000009500957308 */ /* 0x000fe20000000800 */
[----:B------:R-:W-:-:S02]  /*13de0*/  FFMA.FTZ R151, R30, UR41, -R48 ;  /* 0x000000291e977c23 */ /* 0x000fc40008010830 */
[----:B------:R-:W-:-:S05]  /*13df0*/  FADD.FTZ R39, R15, R38 ;  /* 0x000000260f277221 */ /* 0x000fca0000010000 */
[----:B------:R-:W0:Y:S01]  /*13e00*/  MUFU.EX2 R7, R6 ;  /* 0x0000000600077308 */ /* 0x000e220000000800 */
[----:B------:R-:W-:Y:S01]  /*13e10*/  FADD.FTZ R39, R140, R39 ;  /* 0x000000278c277221 */ /* 0x000fe20000010000 */
[----:B------:R-:W-:-:S06]  /*13e20*/  FFMA.FTZ R145, R34, UR41, -R48 ;  /* 0x0000002922917c23 */ /* 0x000fcc0008010830 */
[----:B------:R-:W1:Y:S01]  /*13e30*/  MUFU.EX2 R26, R26 ;  /* 0x0000001a001a7308 */ /* 0x000e620000000800 */
[----:B------:R-:W-:Y:S01]  /*13e40*/  FADD.FTZ R39, R24, R39 ;  /* 0x0000002718277221 */ /* 0x000fe20000010000 */
[----:B------:R-:W-:-:S06]  /*13e50*/  F2FP.BF16.F32.PACK_AB R144, R14, R144 ;  /* 0x000000900e90723e */ /* 0x000fcc00000010ff */
[----:B------:R-:W3:Y:S01]  /*13e60*/  MUFU.EX2 R28, R28 ;  /* 0x0000001c001c7308 */ /* 0x000ee20000000800 */
[----:B------:R-:W-:Y:S01]  /*13e70*/  FADD.FTZ R14, R142, R39 ;  /* 0x000000278e0e7221 */ /* 0x000fe20000010000 */
[----:B------:R-:W-:-:S06]  /*13e80*/  FFMA.FTZ R30, R35, UR41, -R48 ;  /* 0x00000029231e7c23 */ /* 0x000fcc0008010830 */
[----:B------:R-:W4:Y:S01]  /*13e90*/  MUFU.EX2 R151, R151 ;  /* 0x0000009700977308 */ /* 0x000f220000000800 */
[----:B------:R-:W-:Y:S01]  /*13ea0*/  FADD.FTZ R39, R25, R14 ;  /* 0x0000000e19277221 */ /* 0x000fe20000010000 */
[----:B0-----:R-:W-:-:S06]  /*13eb0*/  FFMA.FTZ R5, R7, R5, R149 ;  /* 0x0000000507057223 */ /* 0x001fcc0000010095 */
[----:B------:R-:W0:Y:S08]  /*13ec0*/  MUFU.EX2 R138, R138 ;  /* 0x0000008a008a7308 */ /* 0x000e300000000800 */
[----:B------:R-:W5:Y:S01]  /*13ed0*/  MUFU.EX2 R27, R27 ;  /* 0x0000001b001b7308 */ /* 0x000f620000000800 */
[----:B------:R-:W-:Y:S01]  /*13ee0*/  FADD.FTZ R39, R136, R39 ;  /* 0x0000002788277221 */ /* 0x000fe20000010000 */
[----:B-1----:R-:W-:-:S06]  /*13ef0*/  FADD.FTZ R6, R26, R5 ;  /* 0x000000051a067221 */ /* 0x002fcc0000010000 */
[----:B------:R-:W1:Y:S08]  /*13f00*/  MUFU.EX2 R29, R53 ;  /* 0x00000035001d7308 */ /* 0x000e700000000800 */
[----:B------:R-:W1:Y:S01]  /*13f10*/  MUFU.EX2 R145, R145 ;  /* 0x0000009100917308 */ /* 0x000e620000000800 */
[----:B------:R-:W-:Y:S02]  /*13f20*/  @!P1 IMAD R34, R21, 0x8, R2 ;  /* 0x0000000815229824 */ /* 0x000fe400078e0202 */
[----:B---3--:R-:W-:-:S05]  /*13f30*/  FADD.FTZ R39, R28, R39 ;  /* 0x000000271c277221 */ /* 0x008fca0000010000 */
[----:B------:R-:W3:Y:S01]  /*13f40*/  MUFU.EX2 R132, R132 ;  /* 0x0000008400847308 */ /* 0x000ee20000000800 */
[----:B----4-:R-:W-:Y:S01]  /*13f50*/  FADD.FTZ R6, R151, R6 ;  /* 0x0000000697067221 */ /* 0x010fe20000010000 */
[----:B------:R-:W-:-:S06]  /*13f60*/  FFMA.FTZ R141, R42, UR41, -R48 ;  /* 0x000000292a8d7c23 */ /* 0x000fcc0008010830 */
[----:B------:R-:W4:Y:S01]  /*13f70*/  MUFU.EX2 R30, R30 ;  /* 0x0000001e001e7308 */ /* 0x000f220000000800 */
[----:B------:R-:W-:Y:S02]  /*13f80*/  @!P1 VIADD R34, R34, 0x16860 ;  /* 0x0001686022229836 */ /* 0x000fe40000000000 */
[----:B0-----:R-:W-:-:S05]  /*13f90*/  FADD.FTZ R38, R138, R39 ;  /* 0x000000278a267221 */ /* 0x001fca0000010000 */
[----:B------:R-:W0:Y:S01]  /*13fa0*/  MUFU.EX2 R32, R32 ;  /* 0x0000002000207308 */ /* 0x000e220000000800 */
[----:B-----5:R-:W-:Y:S01]  /*13fb0*/  FADD.FTZ R6, R27, R6 ;  /* 0x000000061b067221 */ /* 0x020fe20000010000 */
[----:B------:R-:W-:-:S06]  /*13fc0*/  FFMA.FTZ R21, R43, UR41, -R48 ;  /* 0x000000292b157c23 */ /* 0x000fcc0008010830 */
[----:B------:R-:W5:Y:S01]  /*13fd0*/  MUFU.EX2 R147, R147 ;  /* 0x0000009300937308 */ /* 0x000f620000000800 */
[----:B-1----:R-:W-:Y:S01]  /*13fe0*/  FADD.FTZ R39, R29, R38 ;  /* 0x000000261d277221 */ /* 0x002fe20000010000 */
[----:B------:R-:W-:-:S06]  /*13ff0*/  @!P1 PRMT R34, RZ, 0x654, R34 ;  /* 0x00000654ff229816 */ /* 0x000fcc0000000022 */
[----:B------:R-:W1:Y:S01]  /*14000*/  MUFU.EX2 R134, R134 ;  /* 0x0000008600867308 */ /* 0x000e620000000800 */
[----:B------:R-:W-:Y:S01]  /*14010*/  FADD.FTZ R5, R145, R6 ;  /* 0x0000000691057221 */ /* 0x000fe20000010000 */
[----:B------:R-:W-:-:S06]  /*14020*/  FFMA.FTZ R143, R46, UR41, -R48 ;  /* 0x000000292e8f7c23 */ /* 0x000fcc0008010830 */
[----:B------:R-:W1:Y:S01]  /*14030*/  MUFU.EX2 R31, R31 ;  /* 0x0000001f001f7308 */ /* 0x000e620000000800 */
[----:B---3--:R-:W-:Y:S01]  /*14040*/  FADD.FTZ R39, R132, R39 ;  /* 0x0000002784277221 */ /* 0x008fe20000010000 */
[----:B------:R3:W-:Y:S06]  /*14050*/  @!P1 SYNCS.ARRIVE.TRANS64.RED.A1T0 RZ, [R34+URZ], RZ ;  /* 0x000000ff22ff99a7 */ /* 0x0007ec000810043f */
[----:B------:R-:W2:Y:S01]  /*14060*/  MUFU.EX2 R33, R61 ;  /* 0x0000003d00217308 */ /* 0x000ea20000000800 */
[----:B----4-:R-:W-:Y:S01]  /*14070*/  FADD.FTZ R6, R30, R5 ;  /* 0x000000051e067221 */ /* 0x010fe20000010000 */
[----:B---3--:R-:W-:-:S06]  /*14080*/  FFMA.FTZ R34, R47, UR41, -R48 ;  /* 0x000000292f227c23 */ /* 0x008fcc0008010830 */
[----:B------:R-:W3:Y:S01]  /*14090*/  MUFU.EX2 R141, R141 ;  /* 0x0000008d008d7308 */ /* 0x000ee20000000800 */
[----:B0-----:R-:W-:Y:S01]  /*140a0*/  FADD.FTZ R39, R32, R39 ;  /* 0x0000002720277221 */ /* 0x001fe20000010000 */
[----:B-----5:R-:W-:-:S06]  /*140b0*/  FADD.FTZ R6, R147, R6 ;  /* 0x0000000693067221 */ /* 0x020fcc0000010000 */
[----:B------:R-:W0:Y:S01]  /*140c0*/  MUFU.EX2 R128, R128 ;  /* 0x0000008000807308 */ /* 0x000e220000000800 */
[----:B------:R-:W-:-:S07]  /*140d0*/  FFMA.FTZ R137, R50, UR41, -R48 ;  /* 0x0000002932897c23 */ /* 0x000fce0008010830 */
[----:B------:R-:W4:Y:S01]  /*140e0*/  MUFU.EX2 R21, R21 ;  /* 0x0000001500157308 */ /* 0x000f220000000800 */
[----:B-1----:R-:W-:Y:S01]  /*140f0*/  FADD.FTZ R38, R134, R39 ;  /* 0x0000002786267221 */ /* 0x002fe20000010000 */
[----:B------:R-:W-:-:S06]  /*14100*/  FADD.FTZ R6, R31, R6 ;  /* 0x000000061f067221 */ /* 0x000fcc0000010000 */
[----:B------:R-:W1:Y:S01]  /*14110*/  MUFU.EX2 R36, R36 ;  /* 0x0000002400247308 */ /* 0x000e620000000800 */
[----:B------:R-:W-:-:S07]  /*14120*/  FFMA.FTZ R35, R51, UR41, -R48 ;  /* 0x0000002933237c23 */ /* 0x000fce0008010830 */
[----:B------:R-:W5:Y:S01]  /*14130*/  MUFU.EX2 R143, R143 ;  /* 0x0000008f008f7308 */ /* 0x000f620000000800 */
[----:B--2---:R-:W-:Y:S01]  /*14140*/  FADD.FTZ R39, R33, R38 ;  /* 0x0000002621277221 */ /* 0x004fe20000010000 */
[----:B---3--:R-:W-:-:S06]  /*14150*/  FADD.FTZ R6, R141, R6 ;  /* 0x000000068d067221 */ /* 0x008fcc0000010000 */
[----:B------:R-:W2:Y:S01]  /*14160*/  MUFU.EX2 R130, R130 ;  /* 0x0000008200827308 */ /* 0x000ea20000000800 */
[----:B------:R-:W-:-:S07]  /*14170*/  FFMA.FTZ R139, R54, UR41, -R48 ;  /* 0x00000029368b7c23 */ /* 0x000fce0008010830 */
[----:B------:R-:W3:Y:S01]  /*14180*/  MUFU.EX2 R34, R34 ;  /* 0x0000002200227308 */ /* 0x000ee20000000800 */
[----:B0-----:R-:W-:Y:S01]  /*14190*/  FADD.FTZ R39, R128, R39 ;  /* 0x0000002780277221 */ /* 0x001fe20000010000 */
[----:B----4-:R-:W-:-:S06]  /*141a0*/  FADD.FTZ R6, R21, R6 ;  /* 0x0000000615067221 */ /* 0x010fcc0000010000 */
[----:B------:R-:W0:Y:S08]  /*141b0*/  MUFU.EX2 R37, R37 ;  /* 0x0000002500257308 */ /* 0x000e300000000800 */
[----:B------:R-:W4:Y:S01]  /*141c0*/  MUFU.EX2 R137, R137 ;  /* 0x0000008900897308 */ /* 0x000f220000000800 */
[----:B------:R-:W-:Y:S01]  /*141d0*/  FFMA.FTZ R55, R55, UR41, -R48 ;  /* 0x0000002937377c23 */ /* 0x000fe20008010830 */
[----:B-1----:R-:W-:Y:S01]  /*141e0*/  FADD.FTZ R39, R36, R39 ;  /* 0x0000002724277221 */ /* 0x002fe20000010000 */
[----:B------:R-:W-:-:S05]  /*141f0*/  F2FP.BF16.F32.PACK_AB R146, R15, R146 ;  /* 0x000000920f92723e */ /* 0x000fca00000010ff */
[----:B------:R-:W1:Y:S01]  /*14200*/  MUFU.EX2 R124, R124 ;  /* 0x0000007c007c7308 */ /* 0x000e620000000800 */
[----:B-----5:R-:W-:Y:S01]  /*14210*/  FADD.FTZ R15, R143, R6 ;  /* 0x000000068f0f7221 */ /* 0x020fe20000010000 */
[----:B------:R-:W-:-:S06]  /*14220*/  FFMA.FTZ R133, R58, UR41, -R48 ;  /* 0x000000293a857c23 */ /* 0x000fcc0008010830 */
[----:B------:R-:W5:Y:S01]  /*14230*/  MUFU.EX2 R35, R35 ;  /* 0x0000002300237308 */ /* 0x000f620000000800 */
[----:B------:R-:W-:Y:S01]  /*14240*/  F2FP.BF16.F32.PACK_AB R148, R10, R148 ;  /* 0x000000940a94723e */ /* 0x000fe200000010ff */
[----:B--2---:R-:W-:-:S06]  /*14250*/  FADD.FTZ R38, R130, R39 ;  /* 0x0000002782267221 */ /* 0x004fcc0000010000 */
[----:B------:R-:W2:Y:S01]  /*14260*/  MUFU.EX2 R40, R73 ;  /* 0x0000004900287308 */ /* 0x000ea20000000800 */
[----:B---3--:R-:W-:-:S07]  /*14270*/  FADD.FTZ R6, R34, R15 ;  /* 0x0000000f22067221 */ /* 0x008fce0000010000 */
[----:B------:R-:W3:Y:S01]  /*14280*/  MUFU.EX2 R139, R139 ;  /* 0x0000008b008b7308 */ /* 0x000ee20000000800 */
[----:B------:R-:W-:Y:S01]  /*14290*/  FFMA.FTZ R59, R59, UR41, -R48 ;  /* 0x000000293b3b7c23 */ /* 0x000fe20008010830 */
[----:B0-----:R-:W-:-:S06]  /*142a0*/  FADD.FTZ R15, R37, R38 ;  /* 0x00000026250f7221 */ /* 0x001fcc0000010000 */
[----:B------:R-:W0:Y:S01]  /*142b0*/  MUFU.EX2 R126, R126 ;  /* 0x0000007e007e7308 */ /* 0x000e220000000800 */
[----:B----4-:R-:W-:Y:S01]  /*142c0*/  FADD.FTZ R6, R137, R6 ;  /* 0x0000000689067221 */ /* 0x010fe20000010000 */
[----:B------:R-:W-:-:S06]  /*142d0*/  FFMA.FTZ R135, R62, UR41, -R48 ;  /* 0x000000293e877c23 */ /* 0x000fcc0008010830 */
[----:B------:R-:W4:Y:S01]  /*142e0*/  MUFU.EX2 R10, R55 ;  /* 0x00000037000a7308 */ /* 0x000f220000000800 */
[----:B------:R-:W-:Y:S01]  /*142f0*/  F2FP.BF16.F32.PACK_AB R150, R11, R150 ;  /* 0x000000960b96723e */ /* 0x000fe200000010ff */
[----:B-1----:R-:W-:-:S06]  /*14300*/  FADD.FTZ R15, R124, R15 ;  /* 0x0000000f7c0f7221 */ /* 0x002fcc0000010000 */
[----:B------:R-:W1:Y:S01]  /*14310*/  MUFU.EX2 R41, R41 ;  /* 0x0000002900297308 */ /* 0x000e620000000800 */
[----:B-----5:R-:W-:-:S07]  /*14320*/  FADD.FTZ R6, R35, R6 ;  /* 0x0000000623067221 */ /* 0x020fce0000010000 */
[----:B------:R-:W5:Y:S01]  /*14330*/  MUFU.EX2 R133, R133 ;  /* 0x0000008500857308 */ /* 0x000f620000000800 */
[----:B------:R-:W-:Y:S01]  /*14340*/  F2FP.BF16.F32.PACK_AB R142, R25, R142 ;  /* 0x0000008e198e723e */ /* 0x000fe200000010ff */
[----:B------:R-:W-:Y:S01]  /*14350*/  FFMA.FTZ R63, R63, UR41, -R48 ;  /* 0x000000293f3f7c23 */ /* 0x000fe20008010830 */
[----:B--2---:R-:W-:-:S05]  /*14360*/  FADD.FTZ R25, R40, R15 ;  /* 0x0000000f28197221 */ /* 0x004fca0000010000 */
[----:B------:R-:W2:Y:S01]  /*14370*/  MUFU.EX2 R120, R120 ;  /* 0x0000007800787308 */ /* 0x000ea20000000800 */
[----:B---3--:R-:W-:Y:S01]  /*14380*/  FADD.FTZ R15, R139, R6 ;  /* 0x000000068b0f7221 */ /* 0x008fe20000010000 */
[----:B------:R-:W-:-:S06]  /*14390*/  FFMA.FTZ R129, R66, UR41, -R48 ;  /* 0x0000002942817c23 */ /* 0x000fcc0008010830 */
[----:B------:R-:W3:Y:S01]  /*143a0*/  MUFU.EX2 R11, R59 ;  /* 0x0000003b000b7308 */ /* 0x000ee20000000800 */
[----:B------:R-:W-:Y:S01]  /*143b0*/  F2FP.BF16.F32.PACK_AB R140, R24, R140 ;  /* 0x0000008c188c723e */ /* 0x000fe200000010ff */
[----:B0-----:R-:W-:-:S06]  /*143c0*/  FADD.FTZ R24, R126, R25 ;  /* 0x000000197e187221 */ /* 0x001fcc0000010000 */
[----:B------:R-:W0:Y:S01]  /*143d0*/  MUFU.EX2 R44, R44 ;  /* 0x0000002c002c7308 */ /* 0x000e220000000800 */
[----:B----4-:R-:W-:-:S07]  /*143e0*/  FADD.FTZ R6, R10, R15 ;  /* 0x0000000f0a067221 */ /* 0x010fce0000010000 */
[----:B------:R-:W4:Y:S01]  /*143f0*/  MUFU.EX2 R135, R135 ;  /* 0x0000008700877308 */ /* 0x000f220000000800 */
[----:B------:R-:W-:Y:S01]  /*14400*/  FFMA.FTZ R67, R67, UR41, -R48 ;  /* 0x0000002943437c23 */ /* 0x000fe20008010830 */
[----:B-1----:R-:W-:Y:S01]  /*14410*/  FADD.FTZ R15, R41, R24 ;  /* 0x00000018290f7221 */ /* 0x002fe20000010000 */
[----:B-----5:R-:W-:-:S05]  /*14420*/  FADD.FTZ R6, R133, R6 ;  /* 0x0000000685067221 */ /* 0x020fca0000010000 */
[----:B------:R-:W1:Y:S01]  /*14430*/  MUFU.EX2 R14, R63 ;  /* 0x0000003f000e7308 */ /* 0x000e620000000800 */
[----:B------:R-:W-:Y:S01]  /*14440*/  FFMA.FTZ R131, R70, UR41, -R48 ;  /* 0x0000002946837c23 */ /* 0x000fe20008010830 */
[----:B--2---:R-:W-:Y:S01]  /*14450*/  FADD.FTZ R15, R120, R15 ;  /* 0x0000000f780f7221 */ /* 0x004fe20000010000 */
[----:B---3--:R-:W-:-:S05]  /*14460*/  FADD.FTZ R6, R11, R6 ;  /* 0x000000060b067221 */ /* 0x008fca0000010000 */
[----:B------:R-:W2:Y:S01]  /*14470*/  MUFU.EX2 R129, R129 ;  /* 0x0000008100817308 */ /* 0x000ea20000000800 */
[----:B------:R-:W-:Y:S01]  /*14480*/  FFMA.FTZ R71, R71, UR41, -R48 ;  /* 0x0000002947477c23 */ /* 0x000fe20008010830 */
[----:B0-----:R-:W-:Y:S01]  /*14490*/  FADD.FTZ R25, R44, R15 ;  /* 0x0000000f2c197221 */ /* 0x001fe20000010000 */
[----:B----4-:R-:W-:-:S05]  /*144a0*/  FADD.FTZ R15, R135, R6 ;  /* 0x00000006870f7221 */ /* 0x010fca0000010000 */
[----:B------:R-:W0:Y:S01]  /*144b0*/  MUFU.EX2 R5, R67 ;  /* 0x0000004300057308 */ /* 0x000e220000000800 */
[----:B------:R-:W-:Y:S01]  /*144c0*/  FFMA.FTZ R74, R74, UR41, -R48 ;  /* 0x000000294a4a7c23 */ /* 0x000fe20008010830 */
[----:B-1----:R-:W-:-:S06]  /*144d0*/  FADD.FTZ R24, R14, R15 ;  /* 0x0000000f0e187221 */ /* 0x002fcc0000010000 */
[----:B------:R-:W1:Y:S01]  /*144e0*/  MUFU.EX2 R131, R131 ;  /* 0x0000008300837308 */ /* 0x000e620000000800 */
[----:B------:R-:W-:Y:S01]  /*144f0*/  FFMA.FTZ R75, R75, UR41, -R48 ;  /* 0x000000294b4b7c23 */ /* 0x000fe20008010830 */
[----:B--2---:R-:W-:-:S06]  /*14500*/  FADD.FTZ R24, R129, R24 ;  /* 0x0000001881187221 */ /* 0x004fcc0000010000 */
[----:B------:R-:W2:Y:S01]  /*14510*/  MUFU.EX2 R71, R71 ;  /* 0x0000004700477308 */ /* 0x000ea20000000800 */
[----:B------:R-:W-:Y:S01]  /*14520*/  FFMA.FTZ R78, R78, UR41, -R48 ;  /* 0x000000294e4e7c23 */ /* 0x000fe20008010830 */
[----:B0-----:R-:W-:-:S06]  /*14530*/  FADD.FTZ R24, R5, R24 ;  /* 0x0000001805187221 */ /* 0x001fcc0000010000 */
        /* <DEDUP_REMOVED lines=14> */
[-C--:B------:R-:W-:Y:S01]  /*14620*/  FMUL.FTZ R88, R88, R20.reuse ;  /* 0x0000001458587220 */ /* 0x080fe20000410000 */
[-C--:B------:R-:W-:Y:S01]  /*14630*/  FMUL.FTZ R89, R89, R20.reuse ;  /* 0x0000001459597220 */ /* 0x080fe20000410000 */
[----:B------:R-:W-:-:S04]  /*14640*/  FMUL.FTZ R92, R92, R20 ;  /* 0x000000145c5c7220 */ /* 0x000fc80000410000 */
        /* <DEDUP_REMOVED lines=9> */
[-C--:B------:R-:W-:Y:S01]  /*146e0*/  FMUL.FTZ R108, R108, R20.reuse ;  /* 0x000000146c6c7220 */ /* 0x080fe20000410000 */
[-C--:B------:R-:W-:Y:S01]  /*146f0*/  FMUL.FTZ R109, R109, R20.reuse ;  /* 0x000000146d6d7220 */ /* 0x080fe20000410000 */
[-C--:B------:R-:W-:Y:S01]  /*14700*/  FMUL.FTZ R112, R112, R20.reuse ;  /* 0x0000001470707220 */ /* 0x080fe20000410000 */
[-C--:B------:R-:W-:Y:S01]  /*14710*/  FMUL.FTZ R113, R113, R20.reuse ;  /* 0x0000001471717220 */ /* 0x080fe20000410000 */
[-C--:B------:R-:W-:Y:S01]  /*14720*/  FMUL.FTZ R116, R116, R20.reuse ;  /* 0x0000001474747220 */ /* 0x080fe20000410000 */
[----:B------:R-:W-:Y:S01]  /*14730*/  FMUL.FTZ R117, R117, R20 ;  /* 0x0000001475757220 */ /* 0x000fe20000410000 */
[----:B--2---:R-:W-:Y:S01]  /*14740*/  FADD.FTZ R20, R78, R15 ;  /* 0x0000000f4e147221 */ /* 0x004fe20000010000 */
[----:B------:R-:W2:Y:S01]  /*14750*/  MUFU.EX2 R86, R86 ;  /* 0x0000005600567308 */ /* 0x000ea20000000800 */
[----:B------:R-:W-:-:S02]  /*14760*/  ISETP.GT.AND P2, PT, R4, R49, PT ;  /* 0x000000310400720c */ /* 0x000fc40003f44270 */
[----:B0-----:R-:W-:-:S05]  /*14770*/  FADD.FTZ R15, R79, R20 ;  /* 0x000000144f0f7221 */ /* 0x001fca0000010000 */
[----:B------:R-:W0:Y:S01]  /*14780*/  MUFU.EX2 R45, R85 ;  /* 0x00000055002d7308 */ /* 0x000e220000000800 */
[----:B-1----:R-:W-:-:S07]  /*14790*/  FADD.FTZ R20, R82, R15 ;  /* 0x0000000f52147221 */ /* 0x002fce0000010000 */
[----:B------:R-:W1:Y:S01]  /*147a0*/  MUFU.EX2 R48, R48 ;  /* 0x0000003000307308 */ /* 0x000e620000000800 */
[----:B------:R-:W-:Y:S01]  /*147b0*/  F2FP.BF16.F32.PACK_AB R133, R11, R133 ;  /* 0x000000850b85723e */ /* 0x000fe200000010ff */
[----:B---3--:R-:W-:Y:S01]  /*147c0*/  FADD.FTZ R11, R83, R20 ;  /* 0x00000014530b7221 */ /* 0x008fe20000010000 */
[----:B----4-:R-:W-:-:S03]  /*147d0*/  FADD.FTZ R6, R122, R25 ;  /* 0x000000197a067221 */ /* 0x010fc60000010000 */
[----:B--2---:R-:W-:Y:S01]  /*147e0*/  FADD.FTZ R11, R86, R11 ;  /* 0x0000000b560b7221 */ /* 0x004fe20000010000 */
        /* <DEDUP_REMOVED lines=20> */
[----:B0-----:R-:W-:Y:S01]  /*14930*/  FADD.FTZ R6, R45, R6 ;  /* 0x000000062d067221 */ /* 0x001fe20000010000 */
[----:B------:R-:W-:Y:S01]  /*14940*/  F2FP.BF16.F32.PACK_AB R138, R29, R138 ;  /* 0x0000008a1d8a723e */ /* 0x000fe200000010ff */
[----:B-1----:R-:W-:Y:S01]  /*14950*/  FADD.FTZ R5, R48, R11 ;  /* 0x0000000b30057221 */ /* 0x002fe20000010000 */
[----:B------:R-:W-:Y:S01]  /*14960*/  F2FP.BF16.F32.PACK_AB R132, R32, R132 ;  /* 0x000000842084723e */ /* 0x000fe200000010ff */
[----:B------:R-:W-:Y:S01]  /*14970*/  VIADD R4, R4, 0xffffffff ;  /* 0xffffffff04047836 */ /* 0x000fe20000000000 */
        /* <DEDUP_REMOVED lines=23> */
[----:B------:R-:W-:Y:S06]  /*14af0*/  @P2 BRA `(.L_x_14153) ;  /* 0xffffffd000202947 */ /* 0x000fec000383ffff */
.L_x_14135:
[----:B------:R-:W-:Y:S05]  /*14b00*/  WARPSYNC.ALL ;  /* 0x0000000000007948 */ /* 0x000fea0003800000 */
[----:B------:R-:W-:Y:S06]  /*14b10*/  BAR.ARV 0x8, 0x200 ;  /* 0x0208000000007b1d */ /* 0x000fec0000002000 */
[----:B------:R-:W-:Y:S05]  /*14b20*/  @!P0 BRA `(.L_x_14154) ;  /* 0x0000000000048947 */ /* 0x000fea0003800000 */
[----:B------:R-:W-:Y:S01]  /*14b30*/  BPT.TRAP 0x1 ;  /* 0x000000040000795c */ /* 0x000fe20000300000 */
.L_x_14154:
[----:B------:R-:W-:Y:S01]  /*14b40*/  IMAD R11, R16, 0x8, R2 ;  /* 0x00000008100b7824 */ /* 0x000fe200078e0202 */
[----:B------:R-:W-:-:S04]  /*14b50*/  SHF.L.U32 R4, R23, 0x1f, RZ ;  /* 0x0000001f17047819 */ /* 0x000fc800000006ff */
[----:B------:R0:W1:Y:S01]  /*14b60*/  SYNCS.PHASECHK.TRANS64.TRYWAIT P2, [R11+URZ+0x16850], R4 ;  /* 0x016850040b0075a7 */ /* 0x000062000804017f */
[----:B------:R-:W-:Y:S05]  /*14b70*/  @!P0 BRA `(.L_x_14155) ;  /* 0x0000000000048947 */ /* 0x000fea0003800000 */
[----:B------:R-:W-:Y:S01]  /*14b80*/  BPT.TRAP 0x1 ;  /* 0x000000040000795c */ /* 0x000fe20000300000 */
.L_x_14155:
[----:B------:R-:W-:-:S05]  /*14b90*/  VIADD R2, R2, 0x400 ;  /* 0x0000040002027836 */ /* 0x000fca0000000000 */
[----:B------:R-:W-:-:S04]  /*14ba0*/  SHF.R.U32.HI R2, RZ, 0x4, R2 ;  /* 0x00000004ff027819 */ /* 0x000fc80000011602 */
[----:B------:R-:W-:Y:S01]  /*14bb0*/  LOP3.LUT R9, R2, 0x3fff, RZ, 0xc0, !PT ;  /* 0x00003fff02097812 */ /* 0x000fe200078ec0ff */
[----:B-1----:R-:W-:Y:S06]  /*14bc0*/  @P2 BRA `(.L_x_14156) ;  /* 0x0000000000082947 */ /* 0x002fec0003800000 */
[----:B------:R-:W1:Y:S02]  /*14bd0*/  SYNCS.PHASECHK.TRANS64.TRYWAIT P0, [R11+URZ+0x16850], R4 ;  /* 0x016850040b0075a7 */ /* 0x000e64000800017f */
[----:B-1----:R-:W-:Y:S05]  /*14be0*/  @!P0 BRA `(.L_x_14157) ;  /* 0x0000009c00348947 */ /* 0x002fea0003800000 */
.L_x_14156:
[----:B------:R-:W-:Y:S01]  /*14bf0*/  IMAD R8, R16, 0x400, R9 ;  /* 0x0000040010087824 */ /* 0x000fe200078e0209 */
[----:B------:R-:W2:Y:S01]  /*14c00*/  LDL.LU R24, [R1+0x48] ;  /* 0x0000480001187983 */ /* 0x000ea20000300800 */
[----:B------:R-:W-:Y:S01]  /*14c10*/  IMAD.MOV.U32 R9, RZ, RZ, 0x40000040 ;  /* 0x40000040ff097424 */ /* 0x000fe200078e00ff */
[----:B------:R-:W-:Y:S05]  /*14c20*/  WARPSYNC.ALL ;  /* 0x0000000000007948 */ /* 0x000fea0003800000 */
[C---:B------:R-:W-:Y:S01]  /*14c30*/  R2UR UR6, R8.reuse ;  /* 0x00000000080672ca */ /* 0x040fe200000e0000 */
[----:B------:R-:W-:Y:S01]  /*14c40*/  WARPGROUP.ARRIVE ;  /* 0x00000000000079c5 */ /* 0x000fe20000000000 */
[----:B------:R-:W-:Y:S01]  /*14c50*/  R2UR UR7, R9 ;  /* 0x00000000090772ca */ /* 0x000fe200000e0000 */
[----:B------:R-:W-:Y:S01]  /*14c60*/  VIADD R12, R8, 0x80 ;  /* 0x00000080080c7836 */ /* 0x000fe20000000000 */
[----:B------:R-:W0:Y:S01]  /*14c70*/  SHFL.BFLY PT, R2, R5, 0x2, 0x1f ;  /* 0x0c401f0005027f89 */ /* 0x000e2200000e0000 */
[----:B------:R-:W-:Y:S01]  /*14c80*/  IMAD.MOV.U32 R13, RZ, RZ, 0x40000040 ;  /* 0x40000040ff0d7424 */ /* 0x000fe200078e00ff */
[----:B------:R-:W-:Y:S01]  /*14c90*/  CS2R R14, SRZ ;  /* 0x00000000000e7805 */ /* 0x000fe2000001ff00 */
[----:B------:R-:W-:Y:S01]  /*14ca0*/  IMAD.MOV.U32 R9, RZ, RZ, 0x40000040 ;  /* 0x40000040ff097424 */ /* 0x000fe200078e00ff */
[----:B------:R-:W3:Y:S01]  /*14cb0*/  SHFL.BFLY PT, R7, R6, 0x2, 0x1f ;  /* 0x0c401f0006077f89 */ /* 0x000ee200000e0000 */
[----:B------:R-:W-:-:S02]  /*14cc0*/  VIADD R16, R16, 0x1 ;  /* 0x0000000110107836 */ /* 0x000fc40000000000 */
[----:B------:R-:W-:Y:S02]  /*14cd0*/  IMAD.U32 R10, RZ, RZ, UR41 ;  /* 0x00000029ff0a7e24 */ /* 0x000fe4000f8e00ff */
[----:B------:R-:W-:Y:S01]  /*14ce0*/  IMAD.MOV.U32 R20, RZ, RZ, -0x800000 ;  /* 0xff800000ff147424 */ /* 0x000fe200078e00ff */
[----:B------:R-:W-:Y:S01]  /*14cf0*/  ISETP.NE.AND P2, PT, R16, 0x2, PT ;  /* 0x000000021000780c */ /* 0x000fe20003f45270 */
[----:B------:R-:W-:Y:S01]  /*14d00*/  HGMMA.64x64x16.F32.BF16 R88, R148, gdesc[UR4].tnspB, R88, gsb0 ;  /* 0x40e0000494587df0 */ /* 0x000fe20008001858 */
[----:B------:R-:W-:Y:S01]  /*14d10*/  R2UR UR6, R12 ;  /* 0x000000000c0672ca */ /* 0x000fe200000e0000 */
[----:B------:R-:W-:Y:S01]  /*14d20*/  VIADD R12, R8, 0x100 ;  /* 0x00000100080c7836 */ /* 0x000fe20000000000 */
[----:B------:R-:W-:Y:S01]  /*14d30*/  R2UR UR7, R13 ;  /* 0x000000000d0772ca */ /* 0x000fe200000e0000 */
[----:B------:R-:W-:Y:S01]  /*14d40*/  IMAD.MOV.U32 R13, RZ, RZ, 0x40000040 ;  /* 0x40000040ff0d7424 */ /* 0x000fe200078e00ff */
[----:B------:R-:W-:Y:S01]  /*14d50*/  SEL R16, R16, RZ, P2 ;  /* 0x000000ff10107207 */ /* 0x000fe20001000000 */
[----:B------:R-:W-:-:S02]  /*14d60*/  IMAD.MOV.U32 R21, RZ, RZ, -0x800000 ;  /* 0xff800000ff157424 */ /* 0x000fc400078e00ff */
[----:B01----:R-:W-:Y:S01]  /*14d70*/  FADD.FTZ R4, R2, R5 ;  /* 0x0000000502047221 */ /* 0x003fe20000010000 */
[----:B---3--:R-:W-:-:S05]  /*14d80*/  FADD.FTZ R7, R7, R6 ;  /* 0x0000000607077221 */ /* 0x008fca0000010000 */
[----:B------:R-:W0:Y:S01]  /*14d90*/  SHFL.BFLY PT, R2, R7, 0x1, 0x1f ;  /* 0x0c201f0007027f89 */ /* 0x000e2200000e0000 */
[----:B------:R-:W-:Y:S02]  /*14da0*/  WARPGROUP.DEPBAR.LE gsb0, 0x0 ;  /* 0x00008000000079c5 */ /* 0x000fe40000010000 */
[----:B------:R-:W-:-:S06]  /*14db0*/  WARPGROUP.ARRIVE ;  /* 0x00000000000079c5 */ /* 0x000fcc0000000000 */
[----:B------:R-:W-:Y:S01]  /*14dc0*/  HGMMA.64x64x16.F32.BF16 R88, R144, gdesc[UR4].tnspB, R88, gsb0 ;  /* 0x40e0000490587df0 */ /* 0x000fe20008001858 */
[----:B------:R-:W-:Y:S01]  /*14dd0*/  R2UR UR6, R12 ;  /* 0x000000000c0672ca */ /* 0x000fe200000e0000 */
[----:B------:R-:W-:Y:S01]  /*14de0*/  VIADD R12, R8, 0x180 ;  /* 0x00000180080c7836 */ /* 0x000fe20000000000 */
[----:B------:R-:W-:Y:S01]  /*14df0*/  R2UR UR7, R13 ;  /* 0x000000000d0772ca */ /* 0x000fe200000e0000 */
[----:B------:R-:W-:Y:S01]  /*14e00*/  IMAD.MOV.U32 R13, RZ, RZ, 0x40000040 ;  /* 0x40000040ff0d7424 */ /* 0x000fe200078e00ff */
[----:B------:R-:W-:Y:S02]  /*14e10*/  WARPGROUP.DEPBAR.LE gsb0, 0x0 ;  /* 0x00008000000079c5 */ /* 0x000fe40000010000 */
[----:B------:R-:W-:-:S09]  /*14e20*/  WARPGROUP.ARRIVE ;  /* 0x00000000000079c5 */ /* 0x000fd20000000000 */
        /* <DEDUP_REMOVED lines=16> */
[----:B------:R-:W-:Y:S01]  /*14f30*/  HGMMA.64x64x16.F32.BF16 R88, R132, gdesc[UR4].tnspB, R88, gsb0 ;  /* 0x40e0000484587df0 */ /* 0x000fe20008001858 */
[----:B------:R-:W-:Y:S01]  /*14f40*/  R2UR UR6, R12 ;  /* 0x000000000c0672ca */ /* 0x000fe200000e0000 */
[C---:B------:R-:W-:Y:S01]  /*14f50*/  VIADD R12, R8.reuse, 0x300 ;  /* 0x00000300080c7836 */ /* 0x040fe20000000000 */
[----:B------:R-:W-:Y:S01]  /*14f60*/  R2UR UR7, R13 ;  /* 0x000000000d0772ca */ /* 0x000fe200000e0000 */
[----:B------:R-:W-:Y:S02]  /*14f70*/  IMAD.MOV.U32 R13, RZ, RZ, 0x40000040 ;  /* 0x40000040ff0d7424 */ /* 0x000fe400078e00ff */
[----:B------:R-:W-:Y:S01]  /*14f80*/  VIADD R8, R8, 0x380 ;  /* 0x0000038008087836 */ /* 0x000fe20000000000 */
[----:B------:R-:W-:Y:S02]  /*14f90*/  WARPGROUP.DEPBAR.LE gsb0, 0x0 ;  /* 0x00008000000079c5 */ /* 0x000fe40000010000 */
[----:B------:R-:W-:-:S07]  /*14fa0*/  WARPGROUP.ARRIVE ;  /* 0x00000000000079c5 */ /* 0x000fce0000000000 */
[----:B------:R-:W-:Y:S01]  /*14fb0*/  HGMMA.64x64x16.F32.BF16 R88, R128, gdesc[UR4].tnspB, R88, gsb0 ;  /* 0x40e0000480587df0 */ /* 0x000fe20008001858 */
[----:B------:R-:W-:Y:S02]  /*14fc0*/  R2UR UR6, R12 ;  /* 0x000000000c0672ca */ /* 0x000fe400000e0000 */
[----:B------:R-:W-:Y:S01]  /*14fd0*/  R2UR UR7, R13 ;  /* 0x000000000d0772ca */ /* 0x000fe200000e0000 */
[----:B------:R-:W-:Y:S02]  /*14fe0*/  WARPGROUP.DEPBAR.LE gsb0, 0x0 ;  /* 0x00008000000079c5 */ /* 0x000fe40000010000 */
[----:B------:R-:W-:-:S10]  /*14ff0*/  WARPGROUP.ARRIVE ;  /* 0x00000000000079c5 */ /* 0x000fd40000000000 */
[----:B------:R-:W-:Y:S01]  /*15000*/  HGMMA.64x64x16.F32.BF16 R88, R124, gdesc[UR4].tnspB, R88, gsb0 ;  /* 0x40e000047c587df0 */ /* 0x000fe20008001858 */
[----:B------:R-:W-:Y:S01]  /*15010*/  R2UR UR6, R8 ;  /* 0x00000000080672ca */ /* 0x000fe200000e0000 */
[----:B0-----:R-:W-:Y:S01]  /*15020*/  FADD.FTZ R8, R7, R2 ;  /* 0x0000000207087221 */ /* 0x001fe20000010000 */
[----:B------:R-:W-:Y:S02]  /*15030*/  R2UR UR7, R9 ;  /* 0x00000000090772ca */ /* 0x000fe400000e0000 */
[----:B------:R-:W0:Y:S01]  /*15040*/  SHFL.BFLY PT, R9, R4, 0x1, 0x1f ;  /* 0x0c201f0004097f89 */ /* 0x000e2200000e0000 */
[----:B------:R-:W-:Y:S02]  /*15050*/  SEL R2, RZ, 0x1, P2 ;  /* 0x00000001ff027807 */ /* 0x000fe40001000000 */
[----:B------:R-:W-:Y:S02]  /*15060*/  FSETP.NE.FTZ.AND P0, PT, R8, RZ, PT ;  /* 0x000000ff0800720b */ /* 0x000fe40003f15000 */
[----:B------:R-:W-:Y:S01]  /*15070*/  LOP3.LUT R23, R23, R2, RZ, 0x3c, !PT ;  /* 0x0000000217177212 */ /* 0x000fe200078e3cff */
[----:B------:R-:W-:-:S10]  /*15080*/  IMAD.U32 R2, RZ, RZ, UR41 ;  /* 0x00000029ff027e24 */ /* 0x000fd4000f8e00ff */
[----:B------:R-:W1:Y:S01]  /*15090*/  @P0 MUFU.LG2 R5, R8 ;  /* 0x0000000800050308 */ /* 0x000e620000000c00 */
[----:B------:R-:W-:Y:S01]  /*150a0*/  @P0 FMUL.FTZ R2, R2, 0.69314718246459960938 ;  /* 0x3f31721802020820 */ /* 0x000fe20000410000 */
[----:B0-----:R-:W-:Y:S01]  /*150b0*/  FADD.FTZ R9, R4, R9 ;  /* 0x0000000904097221 */ /* 0x001fe20000010000 */
[----:B------:R-:W-:-:S05]  /*150c0*/  @!P1 VIADD R4, R11, 0x16860 ;  /* 0x000168600b049836 */ /* 0x000fca0000000000 */
[----:B------:R-:W-:Y:S01]  /*150d0*/  @P0 MUFU.RCP R14, R8 ;  /* 0x00000008000e0308 */ /* 0x000fe20000001000 */
[----:B------:R-:W-:Y:S02]  /*150e0*/  FSETP.NE.FTZ.AND P3, PT, R9, RZ, PT ;  /* 0x000000ff0900720b */ /* 0x000fe40003f75000 */
[----:B------:R-:W-:Y:S01]  /*150f0*/  @!P1 PRMT R4, RZ, 0x654, R4 ;  /* 0x00000654ff049816 */ /* 0x000fe20000000004 */
[----:B-1----:R-:W-:-:S04]  /*15100*/  @P0 FMUL.FTZ R5, R5, 0.69314718246459960938 ;  /* 0x3f31721805050820 */ /* 0x002fc80000410000 */
[----:B------:R-:W-:Y:S01]  /*15110*/  @P0 FFMA.FTZ R21, R2, R3, R5 ;  /* 0x0000000302150223 */ /* 0x000fe20000010005 */
[----:B------:R-:W-:-:S05]  /*15120*/  PLOP3.LUT P0, PT, PT, PT, PT, 0x8, 0x0 ;  /* 0x000000000000781c */ /* 0x000fca0003f0e170 */
[----:B------:R-:W0:Y:S01]  /*15130*/  @P3 MUFU.LG2 R6, R9 ;  /* 0x0000000900063308 */ /* 0x000e220000000c00 */
[----:B------:R-:W-:-:S07]  /*15140*/  @P3 FMUL.FTZ R10, R10, 0.69314718246459960938 ;  /* 0x3f3172180a0a3820 */ /* 0x000fce0000410000 */
[----:B------:R-:W1:Y:S01]  /*15150*/  @P3 MUFU.RCP R15, R9 ;  /* 0x00000009000f3308 */ /* 0x000e620000001000 */
[----:B0-----:R-:W-:-:S04]  /*15160*/  @P3 FMUL.FTZ R7, R6, 0.69314718246459960938 ;  /* 0x3f31721806073820 */ /* 0x001fc80000410000 */
[----:B------:R-:W-:Y:S01]  /*15170*/  @P3 FFMA.FTZ R20, R10, R0, R7 ;  /* 0x000000000a143223 */ /* 0x000fe20000010007 */
[----:B------:R-:W-:Y:S02]  /*15180*/  WARPGROUP.DEPBAR.LE gsb0, 0x0 ;  /* 0x00008000000079c5 */ /* 0x000fe40000010000 */
[----:B------:R-:W-:-:S06]  /*15190*/  WARPGROUP.ARRIVE ;  /* 0x00000000000079c5 */ /* 0x000fcc0000000000 */
[----:B------:R-:W-:Y:S03]  /*151a0*/  HGMMA.64x64x16.F32.BF16 R88, R120, gdesc[UR4].tnspB, R88, gsb0 ;  /* 0x40e0000478587df0 */ /* 0x000fe60008001858 */
        /* <DEDUP_REMOVED lines=33> */
[----:B0-----:R-:W-:-:S07]  /*153c0*/  FMUL.FTZ R15, R119, R15 ;  /* 0x0000000f770f7220 */ /* 0x001fce0000410000 */
.L_x_14050:
        /* <DEDUP_REMOVED lines=12> */
[----:B------:R-:W-:Y:S02]  /*15490*/  LOP3.LUT R3, R0, 0xfffffff8, RZ, 0xc0, !PT ;  /* 0xfffffff800037812 */ /* 0x000fe400078ec0ff */
[----:B------:R-:W-:-:S03]  /*154a0*/  SHF.R.S32.HI R30, RZ, 0x3, R0 ;  /* 0x00000003ff1e7819 */ /* 0x000fc60000011400 */
[----:B------:R-:W-:-:S04]  /*154b0*/  IMAD.IADD R3, R44, 0x1, -R3 ;  /* 0x000000012c037824 */ /* 0x000fc800078e0a03 */
[----:B------:R-:W-:-:S05]  /*154c0*/  IMAD.SHL.U32 R29, R3, 0x8, RZ ;  /* 0x00000008031d7824 */ /* 0x000fca00078e00ff */
[----:B------:R-:W-:Y:S01]  /*154d0*/  SHF.R.S32.HI R28, RZ, 0x1f, R29 ;  /* 0x0000001fff1c7819 */ /* 0x000fe2000001141d */
[----:B------:R-:W-:Y:S06]  /*154e0*/  BAR.ARV 0x4, 0x200 ;  /* 0x0108000000007b1d */ /* 0x000fec0000002000 */
[----:B0-----:R-:W-:Y:S05]  /*154f0*/  @P0 BRA `(.L_x_14159) ;  /* 0x0000000c00ac0947 */ /* 0x001fea0003800000 */
[----:B------:R-:W2:Y:S04]  /*15500*/  LDL R4, [R1+0x54] ;  /* 0x0000540001047983 */ /* 0x000ea80000100800 */
[----:B------:R-:W3:Y:S01]  /*15510*/  LDL R41, [R1+0x44] ;  /* 0x0000440001297983 */ /* 0x000ee20000100800 */
[----:B------:R-:W0:Y:S01]  /*15520*/  S2R R5, SR_SWINHI ;  /* 0x0000000000057919 */ /* 0x000e220000002f00 */
[----:B------:R-:W-:Y:S05]  /*15530*/  WARPSYNC.ALL ;  /* 0x0000000000007948 */ /* 0x000fea0003800000 */
[----:B------:R-:W-:Y:S01]  /*15540*/  F2FP.BF16.F32.PACK_AB R10, R10, R27 ;  /* 0x0000001b0a0a723e */ /* 0x000fe200000010ff */
[----:B------:R-:W-:Y:S01]  /*15550*/  ULDC.64 UR4, c[0x0][0xc00] ;  /* 0x0003000000047ab9 */ /* 0x000fe20000000a00 */
[----:B------:R-:W3:Y:S01]  /*15560*/  LDC.64 R26, c[0x0][0xc00] ;  /* 0x00030000ff1a7b82 */ /* 0x000ee20000000a00 */
[----:B------:R-:W4:Y:S04]  /*15570*/  LDL R40, [R1+0x28] ;  /* 0x0000280001287983 */ /* 0x000f280000100800 */
[----:B------:R-:W4:Y:S01]  /*15580*/  LDL R44, [R1+0x18] ;  /* 0x00001800012c7983 */ /* 0x000f220000100800 */
[----:B-----5:R-:W-:-:S02]  /*15590*/  MOV R24, R2 ;  /* 0x0000000200187202 */ /* 0x020fc40000000f00 */
[----:B0-----:R-:W-:Y:S02]  /*155a0*/  MOV R25, R5 ;  /* 0x0000000500197202 */ /* 0x001fe40000000f00 */
[----:B------:R-:W-:Y:S02]  /*155b0*/  F2FP.BF16.F32.PACK_AB R11, R11, R94 ;  /* 0x0000005e0b0b723e */ /* 0x000fe400000010ff */
[----:B------:R-:W-:Y:S02]  /*155c0*/  F2FP.BF16.F32.PACK_AB R14, R14, R31 ;  /* 0x0000001f0e0e723e */ /* 0x000fe400000010ff */
[----:B------:R-:W-:Y:S01]  /*155d0*/  F2FP.BF16.F32.PACK_AB R15, R15, R118 ;  /* 0x000000760f0f723e */ /* 0x000fe200000010ff */
[----:B------:R-:W-:Y:S01]  /*155e0*/  IMAD.MOV.U32 R31, RZ, RZ, RZ ;  /* 0x000000ffff1f7224 */ /* 0x000fe200078e00ff */
[----:B------:R-:W-:Y:S01]  /*155f0*/  BAR.SYNC.DEFER_BLOCKING 0x1, 0x180 ;  /* 0x0046000000007b1d */ /* 0x000fe20000010000 */
[----:B--2---:R-:W-:-:S03]  /*15600*/  IMAD.WIDE R8, R4, 0x2, R24 ;  /* 0x0000000204087825 */ /* 0x004fc600078e0218 */
[C---:B------:R-:W-:Y:S02]  /*15610*/  LOP3.LUT R5, R8.reuse, 0x380, RZ, 0xc0, !PT ;  /* 0x0000038008057812 */ /* 0x040fe400078ec0ff */
[C---:B------:R-:W-:Y:S02]  /*15620*/  IADD3 R7, P1, R8.reuse, 0x40, RZ ;  /* 0x0000004008077810 */ /* 0x040fe40007f3e0ff */
[C---:B------:R-:W-:Y:S02]  /*15630*/  IADD3 R37, P0, R8.reuse, 0x60, RZ ;  /* 0x0000006008257810 */ /* 0x040fe40007f1e0ff */
[----:B------:R-:W-:Y:S02]  /*15640*/  SHF.R.U64 R5, R5, 0x3, RZ ;  /* 0x0000000305057819 */ /* 0x000fe400000012ff */
[----:B------:R-:W-:Y:S02]  /*15650*/  IADD3 R13, P2, R8, 0x20, RZ ;  /* 0x00000020080d7810 */ /* 0x000fe40007f5e0ff */
[----:B------:R-:W-:-:S02]  /*15660*/  LOP3.LUT R6, R7, 0x380, RZ, 0xc0, !PT ;  /* 0x0000038007067812 */ /* 0x000fc400078ec0ff */
[----:B------:R-:W-:Y:S01]  /*15670*/  LOP3.LUT R8, R5, R8, RZ, 0x3c, !PT ;  /* 0x0000000805087212 */ /* 0x000fe200078e3cff */
[--C-:B------:R-:W-:Y:S01]  /*15680*/  IMAD.X R5, RZ, RZ, R9.reuse, P0 ;  /* 0x000000ffff057224 */ /* 0x100fe200000e0609 */
[----:B------:R-:W-:Y:S02]  /*15690*/  ISETP.NE.U32.AND P0, PT, RZ, UR4, PT ;  /* 0x00000004ff007c0c */ /* 0x000fe4000bf05070 */
[----:B------:R-:W-:Y:S02]  /*156a0*/  SHF.R.U64 R6, R6, 0x3, RZ ;  /* 0x0000000306067819 */ /* 0x000fe400000012ff */
[----:B------:R-:W-:Y:S01]  /*156b0*/  ISETP.NE.AND.EX P0, PT, RZ, UR5, PT, P0 ;  /* 0x00000005ff007c0c */ /* 0x000fe2000bf05300 */
[----:B------:R-:W-:Y:S01]  /*156c0*/  ULDC.64 UR4, c[0x0][0xc08] ;  /* 0x0003020000047ab9 */ /* 0x000fe20000000a00 */
[----:B------:R-:W-:Y:S01]  /*156d0*/  LOP3.LUT R6, R6, R7, RZ, 0x3c, !PT ;  /* 0x0000000706067212 */ /* 0x000fe200078e3cff */
[----:B------:R-:W-:Y:S01]  /*156e0*/  IMAD.X R7, RZ, RZ, R9, P1 ;  /* 0x000000ffff077224 */ /* 0x000fe200008e0609 */
[----:B------:R-:W-:-:S02]  /*156f0*/  LOP3.LUT R12, R13, 0x380, RZ, 0xc0, !PT ;  /* 0x000003800d0c7812 */ /* 0x000fc400078ec0ff */
[----:B------:R-:W-:Y:S02]  /*15700*/  ISETP.NE.U32.AND P1, PT, RZ, UR4, PT ;  /* 0x00000004ff007c0c */ /* 0x000fe4000bf25070 */
[----:B------:R-:W-:Y:S02]  /*15710*/  LOP3.LUT R4, R37, 0x380, RZ, 0xc0, !PT ;  /* 0x0000038025047812 */ /* 0x000fe400078ec0ff */
[----:B------:R-:W-:Y:S02]  /*15720*/  SHF.R.U64 R12, R12, 0x3, RZ ;  /* 0x000000030c0c7819 */ /* 0x000fe400000012ff */
[----:B------:R-:W-:Y:S02]  /*15730*/  ISETP.NE.AND.EX P1, PT, RZ, UR5, PT, P1 ;  /* 0x00000005ff007c0c */ /* 0x000fe4000bf25310 */
[----:B------:R-:W-:Y:S02]  /*15740*/  SHF.R.U64 R4, R4, 0x3, RZ ;  /* 0x0000000304047819 */ /* 0x000fe400000012ff */
[----:B------:R-:W-:Y:S01]  /*15750*/  LOP3.LUT R12, R12, R13, RZ, 0x3c, !PT ;  /* 0x0000000d0c0c7212 */ /* 0x000fe200078e3cff */
[----:B------:R-:W-:Y:S01]  /*15760*/  IMAD.X R13, RZ, RZ, R9, P2 ;  /* 0x000000ffff0d7224 */ /* 0x000fe200010e0609 */
[----:B------:R-:W-:-:S02]  /*15770*/  MOV R0, R8 ;  /* 0x0000000800007202 */ /* 0x000fc40000000f00 */
[----:B------:R-:W-:Y:S02]  /*15780*/  LOP3.LUT R4, R4, R37, RZ, 0x3c, !PT ;  /* 0x0000002504047212 */ /* 0x000fe400078e3cff */
[----:B------:R-:W-:Y:S02]  /*15790*/  F2FP.BF16.F32.PACK_AB R8, R89, R88 ;  /* 0x000000585908723e */ /* 0x000fe400000010ff */
[----:B------:R-:W-:Y:S02]  /*157a0*/  F2FP.BF16.F32.PACK_AB R9, R91, R90 ;  /* 0x0000005a5b09723e */ /* 0x000fe400000010ff */
[----:B-1----:R-:W-:Y:S02]  /*157b0*/  MOV R32, R4 ;  /* 0x0000000400207202 */ /* 0x002fe40000000f00 */
[----:B------:R-:W-:Y:S01]  /*157c0*/  MOV R38, R6 ;  /* 0x0000000600267202 */ /* 0x000fe20000000f00 */
[----:B------:R0:W-:Y:S01]  /*157d0*/  STSM.16.M88.4 [R0], R8 ;  /* 0x0000000800007844 */ /* 0x0001e20000000200 */
[----:B------:R-:W-:-:S02]  /*157e0*/  MOV R39, R12 ;  /* 0x0000000c00277202 */ /* 0x000fc40000000f00 */
[----:B------:R-:W-:Y:S02]  /*157f0*/  F2FP.BF16.F32.PACK_AB R4, R97, R96 ;  /* 0x000000606104723e */ /* 0x000fe400000010ff */
[----:B------:R-:W-:Y:S02]  /*15800*/  F2FP.BF16.F32.PACK_AB R5, R99, R98 ;  /* 0x000000626305723e */ /* 0x000fe400000010ff */
[----:B------:R-:W-:Y:S02]  /*15810*/  F2FP.BF16.F32.PACK_AB R6, R101, R100 ;  /* 0x000000646506723e */ /* 0x000fe400000010ff */
[----:B------:R-:W-:Y:S01]  /*15820*/  F2FP.BF16.F32.PACK_AB R7, R103, R102 ;  /* 0x000000666707723e */ /* 0x000fe200000010ff */
[----:B---3--:R-:W-:Y:S01]  /*15830*/  IMAD.WIDE R36, R41, 0x4, R26 ;  /* 0x0000000429247825 */ /* 0x008fe200078e021a */
[----:B------:R-:W-:Y:S01]  /*15840*/  F2FP.BF16.F32.PACK_AB R12, R113, R112 ;  /* 0x00000070710c723e */ /* 0x000fe200000010ff */
[----:B------:R-:W1:Y:S01]  /*15850*/  @P1 LDC.64 R26, c[0x0][0xc08] ;  /* 0x00030200ff1a1b82 */ /* 0x000e620000000a00 */
[----:B------:R-:W-:-:S02]  /*15860*/  F2FP.BF16.F32.PACK_AB R13, R115, R114 ;  /* 0x00000072730d723e */ /* 0x000fc400000010ff */
[----:B0-----:R-:W-:Y:S02]  /*15870*/  F2FP.BF16.F32.PACK_AB R8, R105, R104 ;  /* 0x000000686908723e */ /* 0x001fe400000010ff */
[----:B------:R-:W-:Y:S02]  /*15880*/  F2FP.BF16.F32.PACK_AB R9, R107, R106 ;  /* 0x0000006a6b09723e */ /* 0x000fe400000010ff */
[----:B------:R-:W-:Y:S02]  /*15890*/  F2FP.BF16.F32.PACK_AB R10, R109, R108 ;  /* 0x0000006c6d0a723e */ /* 0x000fe400000010ff */
[----:B------:R-:W-:Y:S01]  /*158a0*/  F2FP.BF16.F32.PACK_AB R11, R111, R110 ;  /* 0x0000006e6f0b723e */ /* 0x000fe200000010ff */
[----:B------:R1:W-:Y:S01]  /*158b0*/  STSM.16.M88.4 [R39], R4 ;  /* 0x0000000427007844 */ /* 0x0003e20000000200 */
[----:B------:R-:W-:Y:S01]  /*158c0*/  ULDC UR4, c[0x0][0xa88] ;  /* 0x0002a20000047ab9 */ /* 0x000fe20000000800 */
[----:B------:R-:W0:Y:S02]  /*158d0*/  LDC R0, c[0x0][0xbe8] ;  /* 0x0002fa00ff007b82 */ /* 0x000e240000000800 */
[----:B------:R2:W-:Y:S04]  /*158e0*/  STSM.16.M88.4 [R38], R8 ;  /* 0x0000000826007844 */ /* 0x0005e80000000200 */
[----:B------:R4:W-:Y:S02]  /*158f0*/  STSM.16.M88.4 [R32], R12 ;  /* 0x0000000c20007844 */ /* 0x0009e40000000200 */
[----:B------:R-:W-:Y:S01]  /*15900*/  BAR.SYNC.DEFER_BLOCKING 0x1, 0x180 ;  /* 0x0046000000007b1d */ /* 0x000fe20000010000 */
[----:B-1----:R-:W-:-:S04]  /*15910*/  @P1 IMAD.WIDE R4, R41, 0x4, R26 ;  /* 0x0000000429041825 */ /* 0x002fc800078e021a */
[----:B--2---:R-:W-:Y:S01]  /*15920*/  IMAD.U32 R9, RZ, RZ, UR4 ;  /* 0x00000004ff097e24 */ /* 0x004fe2000f8e00ff */
[----:B------:R1:W5:Y:S05]  /*15930*/  @P0 LDG.E R31, desc[UR38][R36.64] ;  /* 0x00000026241f0981 */ /* 0x00036a000c1e1900 */
[----:B------:R1:W5:Y:S01]  /*15940*/  @P1 LDG.E R9, desc[UR38][R4.64] ;  /* 0x0000002604091981 */ /* 0x000362000c1e1900 */
[----:B0-----:R-:W-:-:S13]  /*15950*/  ISETP.NE.AND P2, PT, R0, 0x1, PT ;  /* 0x000000010000780c */ /* 0x001fda0003f45270 */
[----:B------:R-:W0:Y:S08]  /*15960*/  @P2 LDC R6, c[0x0][0xbec] ;  /* 0x0002fb00ff062b82 */ /* 0x000e300000000800 */
[----:B------:R-:W2:Y:S01]  /*15970*/  @P2 LDC R11, c[0x0][0xbf0] ;  /* 0x0002fc00ff0b2b82 */ /* 0x000ea20000000800 */
[----:B----4-:R-:W-:Y:S01]  /*15980*/  IMAD.IADD R15, R40, 0x1, R44 ;  /* 0x00000001280f7824 */ /* 0x010fe200078e022c */
[----:B-1----:R-:W-:Y:S06]  /*15990*/  @P1 BRA `(.L_x_14160) ;  /* 0x0000000000101947 */ /* 0x002fec0003800000 */
[----:B------:R-:W-:Y:S05]  /*159a0*/  @!P0 BRA `(.L_x_14160) ;  /* 0x00000000000c8947 */ /* 0x000fea0003800000 */
[----:B------:R-:W3:Y:S04]  /*159b0*/  LDG.E R4, desc[UR38][R36.64] ;  /* 0x0000002624047981 */ /* 0x000ee8000c1e1900 */
[----:B-----5:R-:W3:Y:S02]  /*159c0*/  LDG.E R9, desc[UR38][R36.64+0x4] ;  /* 0x0000042624097981 */ /* 0x020ee4000c1e1900 */
[----:B---3--:R-:W-:-:S07]  /*159d0*/  IMAD.IADD R9, R9, 0x1, -R4 ;  /* 0x0000000109097824 */ /* 0x008fce00078e0a04 */
.L_x_14160:
[----:B------:R-:W3:Y:S01]  /*159e0*/  LDL R12, [R1+0x50] ;  /* 0x00005000010c7983 */ /* 0x000ee20000100800 */
[----:B0-----:R-:W-:Y:S01]  /*159f0*/  @P2 IMAD.HI.U32 R4, R15, R6, RZ ;  /* 0x000000060f042227 */ /* 0x001fe200078e00ff */
[----:B------:R-:W-:Y:S02]  /*15a00*/  ULDC.64 UR4, c[0x0][0xb90] ;  /* 0x0002e40000047ab9 */ /* 0x000fe40000000a00 */
[----:B------:R-:W4:Y:S01]  /*15a10*/  LDL.LU R42, [R1+0x40] ;  /* 0x00004000012a7983 */ /* 0x000f220000300800 */
[----:B-----5:R-:W-:Y:S01]  /*15a20*/  SHF.R.S32.HI R37, RZ, 0x1f, R31 ;  /* 0x0000001fff257819 */ /* 0x020fe2000001141f */
[----:B------:R-:W-:Y:S01]  /*15a30*/  IMAD.MOV.U32 R7, RZ, RZ, R15 ;  /* 0x000000ffff077224 */ /* 0x000fe200078e000f */
[----:B--2---:R-:W-:Y:S01]  /*15a40*/  @P2 SHF.R.U32.HI R7, RZ, R11, R4 ;  /* 0x0000000bff072219 */ /* 0x004fe20000011604 */
[----:B------:R-:W0:Y:S01]  /*15a50*/  S2R R14, SR_TID.X ;  /* 0x00000000000e7919 */ /* 0x000e220000002100 */
[----:B------:R-:W-:Y:S01]  /*15a60*/  IMAD.MOV.U32 R36, RZ, RZ, R31 ;  /* 0x000000ffff247224 */ /* 0x000fe200078e001f */
[----:B------:R-:W-:Y:S01]  /*15a70*/  SEL R43, R41, RZ, !P0 ;  /* 0x000000ff292b7207 */ /* 0x000fe20004000000 */
[----:B------:R-:W-:-:S02]  /*15a80*/  IMAD R45, R9, R0, RZ ;  /* 0x00000000092d7224 */ /* 0x000fc400078e02ff */
[----:B------:R-:W-:Y:S02]  /*15a90*/  IMAD.MOV R13, RZ, RZ, -R7 ;  /* 0x000000ffff0d7224 */ /* 0x000fe400078e0a07 */
[----:B0-----:R-:W-:-:S05]  /*15aa0*/  VIADD R26, R14, 0xffffff80 ;  /* 0xffffff800e1a7836 */ /* 0x001fca0000000000 */
[----:B------:R-:W-:-:S04]  /*15ab0*/  SHF.R.S32.HI R14, RZ, 0x1f, R26 ;  /* 0x0000001fff0e7819 */ /* 0x000fc8000001141a */
[----:B------:R-:W-:-:S04]  /*15ac0*/  LEA.HI R14, R14, R26, RZ, 0x7 ;  /* 0x0000001a0e0e7211 */ /* 0x000fc800078f38ff */
[----:B------:R-:W-:-:S05]  /*15ad0*/  LOP3.LUT R14, R14, 0xffffff80, RZ, 0xc0, !PT ;  /* 0xffffff800e0e7812 */ /* 0x000fca00078ec0ff */
[----:B------:R-:W-:Y:S02]  /*15ae0*/  IMAD.IADD R14, R26, 0x1, -R14 ;  /* 0x000000011a0e7824 */ /* 0x000fe400078e0a0e */
[----:B------:R-:W-:Y:S02]  /*15af0*/  IMAD R3, R3, 0x30, R30 ;  /* 0x0000003003037824 */ /* 0x000fe400078e021e */
[----:B---3--:R-:W-:Y:S01]  /*15b00*/  IMAD.IADD R12, R12, 0x1, R44 ;  /* 0x000000010c0c7824 */ /* 0x008fe200078e022c */
[----:B----4-:R-:W-:Y:S01]  /*15b10*/  SHF.R.S32.HI R40, RZ, 0x1f, R42 ;  /* 0x0000001fff287819 */ /* 0x010fe2000001142a */
[----:B------:R-:W-:-:S04]  /*15b20*/  IMAD.WIDE.U32 R4, R42, UR4, R36 ;  /* 0x000000042a047c25 */ /* 0x000fc8000f8e0024 */
[----:B------:R-:W-:-:S04]  /*15b30*/  IMAD R6, R40, UR4, RZ ;  /* 0x0000000428067c24 */ /* 0x000fc8000f8e02ff */
[----:B------:R-:W-:Y:S01]  /*15b40*/  IMAD R11, R42, UR5, R6 ;  /* 0x000000052a0b7c24 */ /* 0x000fe2000f8e0206 */
[----:B------:R-:W-:Y:S01]  /*15b50*/  SHF.R.S32.HI R6, RZ, 0x1f, R41 ;  /* 0x0000001fff067819 */ /* 0x000fe20000011429 */
[----:B------:R-:W-:Y:S02]  /*15b60*/  ULDC.64 UR4, c[0x0][0xb98] ;  /* 0x0002e60000047ab9 */ /* 0x000fe40000000a00 */
[----:B------:R-:W-:Y:S01]  /*15b70*/  IMAD.IADD R5, R5, 0x1, R11 ;  /* 0x0000000105057824 */ /* 0x000fe200078e020b */
[----:B------:R-:W-:Y:S01]  /*15b80*/  SEL R32, R6, RZ, !P0 ;  /* 0x000000ff06207207 */ /* 0x000fe20004000000 */
[----:B------:R-:W-:Y:S01]  /*15b90*/  IMAD R11, R0, R13, R15 ;  /* 0x0000000d000b7224 */ /* 0x000fe200078e020f */
[----:B------:R-:W-:Y:S01]  /*15ba0*/  SHF.R.S32.HI R13, RZ, 0x1f, R7 ;  /* 0x0000001fff0d7819 */ /* 0x000fe20000011407 */
[----:B------:R-:W-:-:S03]  /*15bb0*/  IMAD.WIDE.U32 R4, R43, UR4, R4 ;  /* 0x000000042b047c25 */ /* 0x000fc6000f8e0004 */
[----:B------:R-:W-:Y:S01]  /*15bc0*/  SHF.R.S32.HI R6, RZ, 0x1f, R11 ;  /* 0x0000001fff067819 */ /* 0x000fe2000001140b */
[----:B------:R-:W-:Y:S01]  /*15bd0*/  IMAD R8, R32, UR4, RZ ;  /* 0x0000000420087c24 */ /* 0x000fe2000f8e02ff */
[----:B------:R-:W-:-:S03]  /*15be0*/  IADD3 R4, P0, R7, R4, RZ ;  /* 0x0000000407047210 */ /* 0x000fc60007f1e0ff */
[----:B------:R-:W-:Y:S01]  /*15bf0*/  IMAD R8, R43, UR5, R8 ;  /* 0x000000052b087c24 */ /* 0x000fe2000f8e0208 */
[----:B------:R-:W-:Y:S02]  /*15c00*/  ULDC.64 UR4, c[0x0][0xb88] ;  /* 0x0002e20000047ab9 */ /* 0x000fe40000000a00 */
[----:B------:R-:W-:Y:S02]  /*15c10*/  IMAD R6, R6, UR4, RZ ;  /* 0x0000000406067c24 */ /* 0x000fe4000f8e02ff */
[----:B------:R-:W-:Y:S01]  /*15c20*/  IADD3.X R5, R13, R5, R8, P0, !PT ;  /* 0x000000050d057210 */ /* 0x000fe200007fe408 */
[----:B------:R-:W-:Y:S02]  /*15c30*/  VIADD R8, R12, 0x8 ;  /* 0x000000080c087836 */ /* 0x000fe40000000000 */
[C---:B------:R-:W-:Y:S02]  /*15c40*/  IMAD R7, R11.reuse, UR5, R6 ;  /* 0x000000050b077c24 */ /* 0x040fe4000f8e0206 */
[----:B------:R-:W-:Y:S01]  /*15c50*/  IMAD.WIDE.U32 R4, R11, UR4, R4 ;  /* 0x000000040b047c25 */ /* 0x000fe2000f8e0004 */
[----:B------:R-:W-:-:S03]  /*15c60*/  ULDC.64 UR4, c[0x0][0xb50] ;  /* 0x0002d40000047ab9 */ /* 0x000fc60000000a00 */
[----:B------:R-:W-:Y:S01]  /*15c70*/  IMAD.IADD R5, R5, 0x1, R7 ;  /* 0x0000000105057824 */ /* 0x000fe200078e0207 */
[----:B------:R-:W-:-:S04]  /*15c80*/  LEA R10, P0, R4, UR4, 0x2 ;  /* 0x00000004040a7c11 */ /* 0x000fc8000f8010ff */
[----:B------:R-:W-:Y:S01]  /*15c90*/  LEA.HI.X R11, R4, UR5, R5, 0x2, P0 ;  /* 0x00000005040b7c11 */ /* 0x000fe200080f1405 */
[----:B------:R-:W-:Y:S01]  /*15ca0*/  IMAD R5, R30, 0x40, R29 ;  /* 0x000000401e057824 */ /* 0x000fe200078e021d */
[----:B------:R-:W-:Y:S01]  /*15cb0*/  SHFL.IDX PT, R6, R10, RZ, 0x1c1f ;  /* 0x001c1fff0a067589 */ /* 0x000fe200000e0000 */
[----:B------:R-:W-:Y:S01]  /*15cc0*/  LOP3.LUT P0, RZ, R14, 0x3, RZ, 0xc0, !PT ;  /* 0x000000030eff7812 */ /* 0x000fe2000780c0ff */
[----:B------:R-:W-:Y:S01]  /*15cd0*/  ULDC.64 UR4, c[0x0][0xaa0] ;  /* 0x0002a80000047ab9 */ /* 0x000fe20000000a00 */
[----:B------:R-:W-:Y:S01]  /*15ce0*/  IMAD.WIDE R4, R5, 0x2, R24 ;  /* 0x0000000205047825 */ /* 0x000fe200078e0218 */
[----:B------:R-:W0:Y:S01]  /*15cf0*/  SHFL.IDX PT, R7, R11, RZ, 0x1c1f ;  /* 0x001c1fff0b077589 */ /* 0x000e2200000e0000 */
[-C--:B------:R-:W-:Y:S02]  /*15d00*/  ISETP.GE.OR P1, PT, R12, R45.reuse, P0 ;  /* 0x0000002d0c00720c */ /* 0x080fe40000726670 */
[----:B------:R-:W-:Y:S01]  /*15d10*/  ISETP.GE.OR P0, PT, R8, R45, P0 ;  /* 0x0000002d0800720c */ /* 0x000fe20000706670 */
[----:B------:R-:W-:Y:S01]  /*15d20*/  SHFL.IDX PT, R38, R10, 0x1, 0x1c1f ;  /* 0x003c1f000a267f89 */ /* 0x000fe200000e0000 */
[----:B------:R-:W-:-:S02]  /*15d30*/  IADD3 R13, P3, R4, 0x1800, RZ ;  /* 0x00001800040d7810 */ /* 0x000fc40007f7e0ff */
[C---:B------:R-:W-:Y:S01]  /*15d40*/  IADD3 R25, P4, R4.reuse, 0x3000, RZ ;  /* 0x0000300004197810 */ /* 0x040fe20007f9e0ff */
[----:B------:R-:W1:Y:S01]  /*15d50*/  SHFL.IDX PT, R39, R11, 0x1, 0x1c1f ;  /* 0x003c1f000b277f89 */ /* 0x000e6200000e0000 */
[----:B------:R-:W-:Y:S02]  /*15d60*/  LOP3.LUT R9, R4, 0x380, RZ, 0xc0, !PT ;  /* 0x0000038004097812 */ /* 0x000fe400078ec0ff */
[----:B------:R-:W-:Y:S02]  /*15d70*/  LOP3.LUT R12, R13, 0x380, RZ, 0xc0, !PT ;  /* 0x000003800d0c7812 */ /* 0x000fe400078ec0ff */
[----:B------:R-:W-:Y:S02]  /*15d80*/  LOP3.LUT R24, R25, 0x380, RZ, 0xc0, !PT ;  /* 0x0000038019187812 */ /* 0x000fe400078ec0ff */
[----:B------:R-:W-:Y:S02]  /*15d90*/  SHF.R.U64 R9, R9, 0x3, RZ ;  /* 0x0000000309097819 */ /* 0x000fe400000012ff */
[----:B------:R-:W-:-:S02]  /*15da0*/  SHF.R.U64 R12, R12, 0x3, RZ ;  /* 0x000000030c0c7819 */ /* 0x000fc400000012ff */
[----:B------:R-:W-:Y:S02]  /*15db0*/  SHF.R.U64 R24, R24, 0x3, RZ ;  /* 0x0000000318187819 */ /* 0x000fe400000012ff */
[----:B------:R-:W-:Y:S01]  /*15dc0*/  LOP3.LUT R8, R9, R4, RZ, 0x3c, !PT ;  /* 0x0000000409087212 */ /* 0x000fe200078e3cff */
[--C-:B------:R-:W-:Y:S01]  /*15dd0*/  IMAD.MOV.U32 R9, RZ, RZ, R5.reuse ;  /* 0x000000ffff097224 */ /* 0x100fe200078e0005 */
[----:B------:R-:W-:Y:S01]  /*15de0*/  LOP3.LUT R12, R12, R13, RZ, 0x3c, !PT ;  /* 0x0000000d0c0c7212 */ /* 0x000fe200078e3cff */
[--C-:B------:R-:W-:Y:S01]  /*15df0*/  IMAD.X R13, RZ, RZ, R5.reuse, P3 ;  /* 0x000000ffff0d7224 */ /* 0x100fe200018e0605 */
[----:B------:R-:W-:Y:S01]  /*15e00*/  LOP3.LUT R24, R24, R25, RZ, 0x3c, !PT ;  /* 0x0000001918187212 */ /* 0x000fe200078e3cff */
[----:B------:R-:W-:Y:S01]  /*15e10*/  IMAD.X R25, RZ, RZ, R5, P4 ;  /* 0x000000ffff197224 */ /* 0x000fe200020e0605 */
[----:B0-----:R-:W-:Y:S04]  /*15e20*/  @!P1 ST.E desc[UR38][R6.64], R21 ;  /* 0x0000001506009985 */ /* 0x001fe8000c101926 */
[----:B-1----:R0:W-:Y:S04]  /*15e30*/  @!P0 ST.E desc[UR38][R38.64], R20 ;  /* 0x0000001426008985 */ /* 0x0021e8000c101926 */
[----:B------:R-:W2:Y:S04]  /*15e40*/  LD.E.128 R8, desc[UR38][R8.64] ;  /* 0x0000002608087980 */ /* 0x000ea8000c101d00 */
[----:B------:R-:W3:Y:S04]  /*15e50*/  LD.E.128 R12, desc[UR38][R12.64] ;  /* 0x000000260c0c7980 */ /* 0x000ee8000c101d00 */
[----:B------:R-:W4:Y:S01]  /*15e60*/  LD.E.128 R24, desc[UR38][R24.64] ;  /* 0x0000002618187980 */ /* 0x000f22000c101d00 */
[----:B0-----:R-:W0:Y:S01]  /*15e70*/  @P2 LDC R39, c[0x0][0xbec] ;  /* 0x0002fb00ff272b82 */ /* 0x001e220000000800 */
[----:B------:R-:W-:Y:S01]  /*15e80*/  IMAD R20, R37, UR4, RZ ;  /* 0x0000000425147c24 */ /* 0x000fe2000f8e02ff */
[----:B------:R-:W-:-:S06]  /*15e90*/  IADD3 R41, P0, R4, 0x4800, RZ ;  /* 0x0000480004297810 */ /* 0x000fcc0007f1e0ff */
[----:B------:R-:W1:Y:S01]  /*15ea0*/  @P2 LDC R38, c[0x0][0xbf0] ;  /* 0x0002fc00ff262b82 */ /* 0x000e620000000800 */
[----:B------:R-:W-:Y:S01]  /*15eb0*/  IMAD R37, R31, UR5, R20 ;  /* 0x000000051f257c24 */ /* 0x000fe2000f8e0214 */
[----:B------:R-:W-:Y:S01]  /*15ec0*/  LOP3.LUT R4, R41, 0x380, RZ, 0xc0, !PT ;  /* 0x0000038029047812 */ /* 0x000fe200078ec0ff */
[----:B------:R-:W-:Y:S01]  /*15ed0*/  IMAD.WIDE.U32 R20, R31, UR4, RZ ;  /* 0x000000041f147c25 */ /* 0x000fe2000f8e00ff */
[----:B------:R-:W-:Y:S02]  /*15ee0*/  ULDC.64 UR4, c[0x0][0xae8] ;  /* 0x0002ba0000047ab9 */ /* 0x000fe40000000a00 */
[----:B------:R-:W-:Y:S01]  /*15ef0*/  SHF.R.U64 R4, R4, 0x3, RZ ;  /* 0x0000000304047819 */ /* 0x000fe200000012ff */
[----:B------:R-:W-:Y:S02]  /*15f00*/  IMAD.IADD R21, R21, 0x1, R37 ;  /* 0x0000000115157824 */ /* 0x000fe400078e0225 */
[----:B------:R-:W-:Y:S01]  /*15f10*/  IMAD R31, R40, UR4, RZ ;  /* 0x00000004281f7c24 */ /* 0x000fe2000f8e02ff */
[----:B------:R-:W-:Y:S01]  /*15f20*/  LOP3.LUT R4, R4, R41, RZ, 0x3c, !PT ;  /* 0x0000002904047212 */ /* 0x000fe200078e3cff */
[----:B------:R-:W-:-:S02]  /*15f30*/  IMAD.IADD R36, R44, 0x1, R3 ;  /* 0x000000012c247824 */ /* 0x000fc400078e0203 */
[C---:B------:R-:W-:Y:S02]  /*15f40*/  IMAD R3, R42.reuse, UR5, R31 ;  /* 0x000000052a037c24 */ /* 0x040fe4000f8e021f */
[----:B------:R-:W-:Y:S01]  /*15f50*/  IMAD.WIDE.U32 R20, R42, UR4, R20 ;  /* 0x000000042a147c25 */ /* 0x000fe2000f8e0014 */
[----:B------:R-:W-:-:S03]  /*15f60*/  ULDC.64 UR4, c[0x0][0xaf0] ;  /* 0x0002bc0000047ab9 */ /* 0x000fc60000000a00 */
[----:B0-----:R-:W-:-:S04]  /*15f70*/  @P2 IMAD.HI.U32 R31, R36, R39, RZ ;  /* 0x00000027241f2227 */ /* 0x001fc800078e00ff */
[----:B------:R-:W-:Y:S02]  /*15f80*/  IMAD.IADD R21, R21, 0x1, R3 ;  /* 0x0000000115157824 */ /* 0x000fe400078e0203 */
[----:B------:R-:W-:Y:S01]  /*15f90*/  IMAD.MOV.U32 R3, RZ, RZ, R36 ;  /* 0x000000ffff037224 */ /* 0x000fe200078e0024 */
[----:B-1----:R-:W-:Y:S01]  /*15fa0*/  @P2 SHF.R.U32.HI R3, RZ, R38, R31 ;  /* 0x00000026ff032219 */ /* 0x002fe2000001161f */
[----:B------:R-:W-:Y:S02]  /*15fb0*/  IMAD R32, R32, UR4, RZ ;  /* 0x0000000420207c24 */ /* 0x000fe4000f8e02ff */
[----:B------:R-:W-:Y:S01]  /*15fc0*/  IMAD.X R5, RZ, RZ, R5, P0 ;  /* 0x000000ffff057224 */ /* 0x000fe200000e0605 */
[----:B------:R-:W-:Y:S01]  /*15fd0*/  SHF.R.S32.HI R31, RZ, 0x1f, R3 ;  /* 0x0000001fff1f7819 */ /* 0x000fe20000011403 */
[C---:B------:R-:W-:Y:S02]  /*15fe0*/  IMAD R37, R43.reuse, UR5, R32 ;  /* 0x000000052b257c24 */ /* 0x040fe4000f8e0220 */
[----:B------:R-:W-:Y:S01]  /*15ff0*/  IMAD.WIDE.U32 R20, R43, UR4, R20 ;  /* 0x000000042b147c25 */ /* 0x000fe2000f8e0014 */
[----:B------:R-:W-:Y:S01]  /*16000*/  ULDC.64 UR4, c[0x0][0xae0] ;  /* 0x0002b80000047ab9 */ /* 0x000fe20000000a00 */
[----:B------:R-:W5:Y:S02]  /*16010*/  LD.E.128 R4, desc[UR38][R4.64] ;  /* 0x0000002604047980 */ /* 0x000f64000c101d00 */
[----:B------:R-:W-:-:S02]  /*16020*/  IMAD.MOV R39, RZ, RZ, -R3 ;  /* 0x000000ffff277224 */ /* 0x000fc400078e0a03 */
[----:B------:R-:W-:Y:S01]  /*16030*/  IMAD R32, R31, UR4, RZ ;  /* 0x000000041f207c24 */ /* 0x000fe2000f8e02ff */
[----:B------:R-:W-:Y:S01]  /*16040*/  @!PT LDS RZ, [RZ] ;  /* 0x00000000fffff984 */ /* 0x000fe20000000800 */
[----:B------:R-:W-:Y:S01]  /*16050*/  @!PT LDS RZ, [RZ] ;  /* 0x00000000fffff984 */ /* 0x000fe20000000800 */
[----:B------:R-:W-:Y:S01]  /*16060*/  @!PT LDS RZ, [RZ] ;  /* 0x00000000fffff984 */ /* 0x000fe20000000800 */
[----:B------:R-:W-:Y:S01]  /*16070*/  @!PT LDS RZ, [RZ] ;  /* 0x00000000fffff984 */ /* 0x000fe20000000800 */
[----:B------:R0:W-:Y:S06]  /*16080*/  MEMBAR.ALL.CTA ;  /* 0x0000000000007992 */ /* 0x0001ec0000008000 */
[----:B0-----:R-:W0:Y:S01]  /*16090*/  FENCE.VIEW.ASYNC.S ;  /* 0x00000000000073c6 */ /* 0x001e220000000000 */
[----:B------:R-:W-:Y:S02]  /*160a0*/  IMAD R31, R0, R39, R36 ;  /* 0x00000027001f7224 */ /* 0x000fe400078e0224 */
[----:B------:R-:W-:-:S02]  /*160b0*/  IMAD.IADD R21, R21, 0x1, R37 ;  /* 0x0000000115157824 */ /* 0x000fc400078e0225 */
        /* <DEDUP_REMOVED lines=9> */
[----:B------:R-:W-:Y:S01]  /*16150*/  IMAD.IADD R40, R30, 0x1, R44 ;  /* 0x000000011e287824 */ /* 0x000fe200078e022c */
[----:B------:R-:W-:Y:S01]  /*16160*/  LEA R32, P0, R20, UR4, 0x1 ;  /* 0x0000000414207c11 */ /* 0x000fe2000f8008ff */
[----:B------:R-:W-:Y:S01]  /*16170*/  IMAD.IADD R3, R21, 0x1, R3 ;  /* 0x0000000115037824 */ /* 0x000fe200078e0203 */
[----:B------:R-:W-:Y:S01]  /*16180*/  ULDC UR4, c[0x0][0xac8] ;  /* 0x0002b20000047ab9 */ /* 0x000fe20000000800 */
[----:B------:R-:W-:Y:S02]  /*16190*/  VIADD R0, R40, 0x30 ;  /* 0x0000003028007836 */ /* 0x000fe40000000000 */
[----:B0-----:R-:W0:Y:S01]  /*161a0*/  SHFL.IDX PT, R36, R32, 0x1, 0x181f ;  /* 0x00381f0020247f89 */ /* 0x001e2200000e0000 */
[----:B------:R-:W-:Y:S01]  /*161b0*/  LEA.HI.X R38, R20, UR5, R3, 0x1, P0 ;  /* 0x0000000514267c11 */ /* 0x000fe200080f0c03 */
[C---:B------:R-:W-:Y:S01]  /*161c0*/  VIADD R3, R40.reuse, 0x60 ;  /* 0x0000006028037836 */ /* 0x040fe20000000000 */
[----:B------:R-:W-:Y:S01]  /*161d0*/  ISETP.GE.AND P0, PT, R29, UR4, PT ;  /* 0x000000041d007c0c */ /* 0x000fe2000bf06270 */
[----:B------:R-:W1:Y:S03]  /*161e0*/  SHFL.IDX PT, R20, R32, RZ, 0x181f ;  /* 0x00181fff20147589 */ /* 0x000e6600000e0000 */
[-C--:B------:R-:W-:Y:S01]  /*161f0*/  ISETP.GE.OR P3, PT, R40, R45.reuse, P0 ;  /* 0x0000002d2800720c */ /* 0x080fe20000766670 */
[----:B------:R-:W1:Y:S01]  /*16200*/  SHFL.IDX PT, R21, R38, RZ, 0x181f ;  /* 0x00181fff26157589 */ /* 0x000e6200000e0000 */
[-C--:B------:R-:W-:Y:S01]  /*16210*/  ISETP.GE.OR P2, PT, R0, R45.reuse, P0 ;  /* 0x0000002d0000720c */ /* 0x080fe20000746670 */
[----:B------:R-:W-:Y:S01]  /*16220*/  VIADD R0, R2, 0x16820 ;  /* 0x0001682002007836 */ /* 0x000fe20000000000 */
[----:B------:R-:W-:Y:S01]  /*16230*/  ISETP.GE.OR P1, PT, R3, R45, P0 ;  /* 0x0000002d0300720c */ /* 0x000fe20000726670 */
[----:B------:R-:W1:Y:S03]  /*16240*/  SHFL.IDX PT, R42, R32, 0x2, 0x181f ;  /* 0x00581f00202a7f89 */ /* 0x000e6600000e0000 */
[----:B------:R-:W-:Y:S01]  /*16250*/  PRMT R0, RZ, 0x654, R0 ;  /* 0x00000654ff007816 */ /* 0x000fe20000000000 */
[----:B------:R-:W1:Y:S03]  /*16260*/  SHFL.IDX PT, R31, R38, 0x1, 0x181f ;  /* 0x00381f00261f7f89 */ /* 0x000e6600000e0000 */
[----:B------:R1:W-:Y:S01]  /*16270*/  SYNCS.ARRIVE.TRANS64.RED.A1T0 RZ, [R0+URZ], RZ ;  /* 0x000000ff00ff79a7 */ /* 0x0003e2000810043f */
[----:B------:R-:W1:Y:S02]  /*16280*/  SHFL.IDX PT, R37, R38, 0x2, 0x181f ;  /* 0x00581f0026257f89 */ /* 0x000e6400000e0000 */
[----:B0-----:R-:W-:-:S02]  /*16290*/  @!P2 LEA R30, P4, R29, R36, 0x1 ;  /* 0x000000241d1ea211 */ /* 0x001fc400078808ff */
[----:B------:R-:W0:Y:S01]  /*162a0*/  SHFL.IDX PT, R32, R32, 0x3, 0x181f ;  /* 0x00781f0020207f89 */ /* 0x000e2200000e0000 */
[----:B-1----:R-:W-:Y:S01]  /*162b0*/  VIADD R0, R40, 0x90 ;  /* 0x0000009028007836 */ /* 0x002fe20000000000 */
[C---:B------:R-:W-:Y:S02]  /*162c0*/  @!P3 LEA R20, P5, R29.reuse, R20, 0x1 ;  /* 0x000000141d14b211 */ /* 0x040fe400078a08ff */
[----:B------:R-:W1:Y:S02]  /*162d0*/  SHFL.IDX PT, R38, R38, 0x3, 0x181f ;  /* 0x00781f0026267f89 */ /* 0x000e6400000e0000 */
[C---:B------:R-:W-:Y:S02]  /*162e0*/  @!P3 LEA.HI.X R21, R29.reuse, R21, R28, 0x1, P5 ;  /* 0x000000151d15b211 */ /* 0x040fe400028f0c1c */
[----:B------:R-:W-:Y:S02]  /*162f0*/  ISETP.GE.OR P0, PT, R0, R45, P0 ;  /* 0x0000002d0000720c */ /* 0x000fe40000706670 */
[----:B------:R-:W-:-:S02]  /*16300*/  @!P1 LEA R36, P5, R29, R42, 0x1 ;  /* 0x0000002a1d249211 */ /* 0x000fc400078a08ff */
        /* <DEDUP_REMOVED lines=10> */
.L_x_14159:
        /* <DEDUP_REMOVED lines=20> */
[----:B------:R-:W0:Y:S01]  /*164f0*/  @P2 LDC R31, c[0x0][0xbec] ;  /* 0x0002fb00ff1f2b82 */ /* 0x000e220000000800 */
[----:B--2---:R-:W-:Y:S05]  /*16500*/  @P1 BRA `(.L_x_14162) ;  /* 0x0000000000101947 */ /* 0x004fea0003800000 */
[----:B------:R-:W-:Y:S05]  /*16510*/  @!P0 BRA `(.L_x_14162) ;  /* 0x00000000000c8947 */ /* 0x000fea0003800000 */
[----:B------:R-:W2:Y:S04]  /*16520*/  LDG.E R7, desc[UR38][R4.64] ;  /* 0x0000002604077981 */ /* 0x000ea8000c1e1900 */
[----:B-----5:R-:W2:Y:S02]  /*16530*/  LDG.E R8, desc[UR38][R4.64+0x4] ;  /* 0x0000042604087981 */ /* 0x020ea4000c1e1900 */
[----:B--2---:R-:W-:-:S07]  /*16540*/  IMAD.IADD R8, R8, 0x1, -R7 ;  /* 0x0000000108087824 */ /* 0x004fce00078e0a07 */
.L_x_14162:
[----:B------:R-:W2:Y:S04]  /*16550*/  LDL R20, [R1+0x40] ;  /* 0x0000400001147983 */ /* 0x000ea80000100800 */
[----:B------:R3:W5:Y:S01]  /*16560*/  LDL R26, [R1+0x18] ;  /* 0x00001800011a7983 */ /* 0x0007620000100800 */
[----:B------:R-:W-:Y:S01]  /*16570*/  BSSY B1, `(.L_x_14163) ;  /* 0x000002d000017945 */ /* 0x000fe20003800000 */
[----:B------:R-:W-:Y:S02]  /*16580*/  SEL R15, R10, RZ, !P0 ;  /* 0x000000ff0a0f7207 */ /* 0x000fe40004000000 */
[----:B------:R-:W-:Y:S02]  /*16590*/  SEL R14, R9, RZ, !P0 ;  /* 0x000000ff090e7207 */ /* 0x000fe40004000000 */
[----:B-----5:R-:W-:-:S02]  /*165a0*/  SHF.R.S32.HI R13, RZ, 0x1f, R0 ;  /* 0x0000001fff0d7819 */ /* 0x020fc40000011400 */
[----:B--2---:R-:W-:Y:S01]  /*165b0*/  SHF.R.S32.HI R12, RZ, 0x1f, R20 ;  /* 0x0000001fff0c7819 */ /* 0x004fe20000011414 */
[----:B---3--:R-:W-:Y:S06]  /*165c0*/  @P3 BRA `(.L_x_14164) ;  /* 0x00000000009c3947 */ /* 0x008fec0003800000 */
        /* <DEDUP_REMOVED lines=39> */
.L_x_14164:
[----:B------:R-:W-:Y:S05]  /*16840*/  BSYNC B1 ;  /* 0x0000000000017941 */ /* 0x000fea0003800000 */
.L_x_14163:
[----:B------:R-:W3:Y:S01]  /*16850*/  @P2 LDC R9, c[0x0][0xbf0] ;  /* 0x0002fc00ff092b82 */ /* 0x000ee20000000800 */
[----:B------:R-:W-:Y:S01]  /*16860*/  ULDC.64 UR4, c[0x0][0xaa0] ;  /* 0x0002a80000047ab9 */ /* 0x000fe20000000a00 */
[----:B------:R-:W-:Y:S01]  /*16870*/  IMAD R3, R3, 0x30, R30 ;  /* 0x0000003003037824 */ /* 0x000fe200078e021e */
[----:B------:R-:W-:Y:S01]  /*16880*/  ULDC.64 UR6, c[0x0][0xa80] ;  /* 0x0002a00000067ab9 */ /* 0x000fe20000000a00 */
[----:B--2---:R-:W-:Y:S02]  /*16890*/  IMAD R5, R13, UR4, RZ ;  /* 0x000000040d057c24 */ /* 0x004fe4000f8e02ff */
[----:B------:R-:W-:Y:S02]  /*168a0*/  IMAD.IADD R10, R26, 0x1, R3 ;  /* 0x000000011a0a7824 */ /* 0x000fe400078e0203 */
        /* <DEDUP_REMOVED lines=8> */
[----:B---3--:R-:W-:Y:S01]  /*16930*/  @P2 SHF.R.U32.HI R3, RZ, R9, R0 ;  /* 0x00000009ff032219 */ /* 0x008fe20000011600 */
        /* <DEDUP_REMOVED lines=29> */
[----:B------:R-:W-:Y:S01]  /*16b10*/  IMAD.IADD R24, R30, 0x1, R26 ;  /* 0x000000011e187824 */ /* 0x000fe200078e021a */
[----:B------:R-:W2:Y:S03]  /*16b20*/  SHFL.IDX PT, R0, R20, RZ, 0x181f ;  /* 0x00181fff14007589 */ /* 0x000ea600000e0000 */
[C---:B------:R-:W-:Y:S01]  /*16b30*/  VIADD R8, R24.reuse, 0x30 ;  /* 0x0000003018087836 */ /* 0x040fe20000000000 */
[----:B------:R-:W3:Y:S01]  /*16b40*/  SHFL.IDX PT, R5, R7, 0x1, 0x181f ;  /* 0x00381f0007057f89 */ /* 0x000ee200000e0000 */
[C---:B------:R-:W-:Y:S01]  /*16b50*/  ISETP.GE.OR P2, PT, R24.reuse, R21, P0 ;  /* 0x000000151800720c */ /* 0x040fe20000746670 */
[----:B------:R-:W-:-:S02]  /*16b60*/  VIADD R10, R24, 0x60 ;  /* 0x00000060180a7836 */ /* 0x000fc40000000000 */
[----:B------:R-:W4:Y:S01]  /*16b70*/  SHFL.IDX PT, R14, R7, 0x2, 0x181f ;  /* 0x00581f00070e7f89 */ /* 0x000f2200000e0000 */
[-C--:B------:R-:W-:Y:S02]  /*16b80*/  ISETP.GE.OR P3, PT, R8, R21.reuse, P0 ;  /* 0x000000150800720c */ /* 0x080fe40000766670 */
[----:B------:R-:W-:Y:S01]  /*16b90*/  ISETP.GE.OR P4, PT, R10, R21, P0 ;  /* 0x000000150a00720c */ /* 0x000fe20000786670 */
[----:B------:R-:W5:Y:S04]  /*16ba0*/  SHFL.IDX PT, R4, R20, 0x1, 0x181f ;  /* 0x00381f0014047f89 */ /* 0x000f6800000e0000 */
[----:B------:R-:W1:Y:S02]  /*16bb0*/  SHFL.IDX PT, R6, R20, 0x2, 0x181f ;  /* 0x00581f0014067f89 */ /* 0x000e6400000e0000 */
[----:B0-----:R-:W-:-:S04]  /*16bc0*/  @!P2 LEA R10, P5, R29, R3, 0x1 ;  /* 0x000000031d0aa211 */ /* 0x001fc800078a08ff */
[C---:B--2---:R-:W-:Y:S02]  /*16bd0*/  @!P2 LEA.HI.X R3, R29.reuse, R0, R28, 0x1, P5 ;  /* 0x000000001d03a211 */ /* 0x044fe400028f0c1c */
[----:B------:R0:W2:Y:S01]  /*16be0*/  SHFL.IDX PT, R0, R20, 0x3, 0x181f ;  /* 0x00781f0014007f89 */ /* 0x0000a200000e0000 */
[C---:B---3--:R-:W-:Y:S02]  /*16bf0*/  @!P3 LEA R8, P1, R29.reuse, R5, 0x1 ;  /* 0x000000051d08b211 */ /* 0x048fe400078208ff */
[----:B------:R-:W-:Y:S01]  /*16c00*/  @!P2 IMAD.MOV.U32 R11, RZ, RZ, R3 ;  /* 0x000000ffff0ba224 */ /* 0x000fe200078e0003 */
[----:B----4-:R-:W-:-:S04]  /*16c10*/  @!P4 LEA R25, P5, R29, R14, 0x1 ;  /* 0x0000000e1d19c211 */ /* 0x010fc800078a08ff */
[----:B------:R0:W-:Y:S01]  /*16c20*/  @!P2 ST.E.128 desc[UR38][R10.64], RZ ;  /* 0x000000ff0a00a985 */ /* 0x0001e2000c101d26 */
[C-C-:B-----5:R-:W-:Y:S01]  /*16c30*/  @!P3 LEA.HI.X R9, R29.reuse, R4, R28.reuse, 0x1, P1 ;  /* 0x000000041d09b211 */ /* 0x160fe200008f0c1c */
[----:B------:R-:W-:Y:S02]  /*16c40*/  @!P4 IMAD.MOV.U32 R4, RZ, RZ, R25 ;  /* 0x000000ffff04c224 */ /* 0x000fe400078e0019 */
[----:B------:R0:W3:Y:S01]  /*16c50*/  SHFL.IDX PT, R14, R7, 0x3, 0x181f ;  /* 0x00781f00070e7f89 */ /* 0x0000e200000e0000 */
[----:B-1----:R-:W-:-:S03]  /*16c60*/  @!P4 LEA.HI.X R5, R29, R6, R28, 0x1, P5 ;  /* 0x000000061d05c211 */ /* 0x002fc600028f0c1c */
[----:B------:R0:W-:Y:S04]  /*16c70*/  @!P3 ST.E.128 desc[UR38][R8.64], RZ ;  /* 0x000000ff0800b985 */ /* 0x0001e8000c101d26 */
[----:B------:R0:W-:Y:S02]  /*16c80*/  @!P4 ST.E.128 desc[UR38][R4.64], RZ ;  /* 0x000000ff0400c985 */ /* 0x0001e4000c101d26 */
.L_x_14364:
[----:B------:R-:W-:-:S05]  /*16c90*/  VIADD R24, R24, 0x90 ;  /* 0x0000009018187836 */ /* 0x000fca0000000000 */
[----:B------:R-:W-:-:S13]  /*16ca0*/  ISETP.GE.OR P0, PT, R24, R21, P0 ;  /* 0x000000151800720c */ /* 0x000fda0000706670 */
[----:B---3--:R-:W-:-:S04]  /*16cb0*/  @!P0 LEA R14, P1, R29, R14, 0x1 ;  /* 0x0000000e1d0e8211 */ /* 0x008fc800078208ff */
[----:B--2---:R-:W-:-:S05]  /*16cc0*/  @!P0 LEA.HI.X R15, R29, R0, R28, 0x1, P1 ;  /* 0x000000001d0f8211 */ /* 0x004fca00008f0c1c */
[----:B------:R1:W-:Y:S04]  /*16cd0*/  @!P0 ST.E.128 desc[UR38][R14.64], RZ ;  /* 0x000000ff0e008985 */ /* 0x0003e8000c101d26 */
.L_x_14161:
[----:B------:R-:W-:Y:S05]  /*16ce0*/  BSYNC B0 ;  /* 0x0000000000007941 */ /* 0x000fea0003800000 */
.L_x_14158:
[----:B------:R-:W-:Y:S02]  /*16cf0*/  ULDC UR4, c[0x0][0xc3c] ;  /* 0x00030f0000047ab9 */ /* 0x000fe40000000800 */
[----:B------:R-:W-:-:S13]  /*16d00*/  ISETP.GE.AND P0, PT, R35, UR4, PT ;  /* 0x0000000423007c0c */ /* 0x000fda000bf06270 */
[----:B------:R-:W-:Y:S05]  /*16d10*/  @!P0 BRA `(.L_x_14166) ;  /* 0xfffffea000b88947 */ /* 0x000fea000383ffff */
[----:B------:R-:W-:Y:S05]  /*16d20*/  BRA `(.L_x_13974) ;  /* 0x0000006c00447947 */ /* 0x000fea0003800000 */
.L_x_13972:
        /* <DEDUP_REMOVED lines=18> */
.L_x_14167:
        /* <DEDUP_REMOVED lines=42> */
.L_x_14173:
        /* <DEDUP_REMOVED lines=12> */
.L_x_14172:
[----:B------:R-:W-:Y:S05]  /*171b0*/  BSYNC B0 ;  /* 0x0000000000007941 */ /* 0x000fea0003800000 */
.L_x_14171:
        /* <DEDUP_REMOVED lines=21> */
.L_x_14169:
        /* <DEDUP_REMOVED lines=21> */
.L_x_14174:
        /* <DEDUP_REMOVED lines=58> */
.L_x_14170:
[----:B------:R-:W-:Y:S02]  /*17800*/  IMAD.MOV.U32 R17, RZ, RZ, RZ ;  /* 0x000000ffff117224 */ /* 0x000fe400078e00ff */
[----:B------:R-:W-:Y:S02]  /*17810*/  IMAD.U32 R16, RZ, RZ, UR6 ;  /* 0x00000006ff107e24 */ /* 0x000fe4000f8e00ff */
[----:B------:R-:W-:-:S07]  /*17820*/  IMAD.MOV.U32 R18, RZ, RZ, RZ ;  /* 0x000000ffff127224 */ /* 0x000fce00078e00ff */
.L_x_14175:
[----:B------:R-:W-:-:S13]  /*17830*/  ISETP.NE.AND P0, PT, R5, RZ, PT ;  /* 0x000000ff0500720c */ /* 0x000fda0003f05270 */
[----:B------:R-:W0:Y:S01]  /*17840*/  @!P0 S2R R3, SR_CgaCtaId ;  /* 0x0000000000038919 */ /* 0x000e220000008800 */
[----:B------:R-:W-:-:S04]  /*17850*/  @!P0 MOV R0, 0x400 ;  /* 0x0000040000008802 */ /* 0x000fc80000000f00 */
[----:B0-----:R-:W-:-:S05]  /*17860*/  @!P0 LEA R0, R3, R0, 0x18 ;  /* 0x0000000003008211 */ /* 0x001fca00078ec0ff */
[----:B------:R2:W-:Y:S01]  /*17870*/  @!P0 STS.128 [R0+0x168d0], R16 ;  /* 0x0168d01000008388 */ /* 0x0005e20000000c00 */
[----:B------:R-:W-:Y:S06]  /*17880*/  BAR.ARV 0x5, 0x200 ;  /* 0x0148000000007b1d */ /* 0x000fec0000002000 */
.L_x_14168:
        /* <DEDUP_REMOVED lines=12> */
[----:B------:R-:W-:Y:S01]  /*17950*/  ULDC.64 UR40, c[0x0][0x198] ;  /* 0x0000660000287ab9 */ /* 0x000fe20000000a00 */
[----:B------:R-:W-:Y:S01]  /*17960*/  IMAD.MOV.U32 R27, RZ, RZ, RZ ;  /* 0x000000ffff1b7224 */ /* 0x000fe200078e00ff */
[----:B------:R-:W-:Y:S01]  /*17970*/  ULDC UR37, c[0x0][0xc] ;  /* 0x0000030000257ab9 */ /* 0x000fe20000000800 */
[----:B------:R-:W-:Y:S02]  /*17980*/  IMAD.MOV.U32 R23, RZ, RZ, RZ ;  /* 0x000000ffff177224 */ /* 0x000fe400078e00ff */
[----:B------:R-:W-:Y:S01]  /*17990*/  IMAD.MOV.U32 R26, RZ, RZ, 0x1 ;  /* 0x00000001ff1a7424 */ /* 0x000fe200078e00ff */
[----:B---3--:R-:W-:-:S06]  /*179a0*/  ULEA UR4, UR5, UR4, 0x18 ;  /* 0x0000000405047291 */ /* 0x008fcc000f8ec03f */
[----:B------:R-:W-:Y:S01]  /*179b0*/  IMAD.U32 R22, RZ, RZ, UR4 ;  /* 0x00000004ff167e24 */ /* 0x000fe2000f8e00ff */
[C---:B-1----:R-:W-:Y:S01]  /*179c0*/  LOP3.LUT R4, R5.reuse, 0x7f, RZ, 0xc0, !PT ;  /* 0x0000007f05047812 */ /* 0x042fe200078ec0ff */
[----:B--2---:R-:W-:-:S04]  /*179d0*/  IMAD.SHL.U32 R0, R5, 0x8, RZ ;  /* 0x0000000805007824 */ /* 0x004fc800078e00ff */
[----:B------:R-:W-:Y:S01]  /*179e0*/  IMAD.SHL.U32 R3, R4, 0x8, RZ ;  /* 0x0000000804037824 */ /* 0x000fe200078e00ff */
[----:B0-----:R-:W-:Y:S02]  /*179f0*/  LOP3.LUT R2, R0, 0x1f8, RZ, 0xc0, !PT ;  /* 0x000001f800027812 */ /* 0x001fe400078ec0ff */
[----:B------:R-:W-:Y:S02]  /*17a00*/  SHF.R.U32.HI R4, RZ, 0x3, R4 ;  /* 0x00000003ff047819 */ /* 0x000fe40000011604 */
[----:B------:R-:W-:-:S04]  /*17a10*/  LOP3.LUT R2, R2, 0x38, R5, 0x78, !PT ;  /* 0x0000003802027812 */ /* 0x000fc800078e7805 */
[----:B------:R-:W-:Y:S01]  /*17a20*/  LOP3.LUT R3, R2, 0x200, R3, 0xf8, !PT ;  /* 0x0000020002037812 */ /* 0x000fe200078ef803 */
[----:B------:R-:W-:-:S04]  /*17a30*/  IMAD.SHL.U32 R2, R5, 0x10, RZ ;  /* 0x0000001005027824 */ /* 0x000fc800078e00ff */
[----:B------:R-:W-:Y:S01]  /*17a40*/  IMAD R0, R3, 0x2, R22 ;  /* 0x0000000203007824 */ /* 0x000fe200078e0216 */
[----:B------:R-:W-:-:S04]  /*17a50*/  LOP3.LUT R2, R4, 0x70, R2, 0xf8, !PT ;  /* 0x0000007004027812 */ /* 0x000fc800078ef802 */
[----:B------:R4:W-:Y:S03]  /*17a60*/  STL [R1+0xc], R0 ;  /* 0x00000c0001007387 */ /* 0x0009e60000100800 */
.L_x_14314:
[----:B------:R-:W-:Y:S05]  /*17a70*/  YIELD ;  /* 0x0000000000007946 */ /* 0x000fea0003800000 */
[----:B------:R-:W-:Y:S01]  /*17a80*/  ULDC.64 UR4, c[0x0][0xa28] ;  /* 0x00028a0000047ab9 */ /* 0x000fe20000000a00 */
[----:B------:R-:W-:Y:S02]  /*17a90*/  CS2R R6, SRZ ;  /* 0x0000000000067805 */ /* 0x000fe4000001ff00 */
[----:B------:R-:W-:Y:S01]  /*17aa0*/  ISETP.NE.U32.AND P0, PT, RZ, UR4, PT ;  /* 0x00000004ff007c0c */ /* 0x000fe2000bf05070 */
[----:B0-----:R-:W0:Y:S01]  /*17ab0*/  LDC.64 R8, c[0x0][0xa00] ;  /* 0x00028000ff087b82 */ /* 0x001e220000000a00 */
[----:B------:R-:W-:Y:S01]  /*17ac0*/  ULDC.64 UR6, c[0x0][0xa08] ;  /* 0x0002820000067ab9 */ /* 0x000fe20000000a00 */
[----:B------:R-:W-:Y:S01]  /*17ad0*/  ULDC.64 UR8, c[0x0][0xa10] ;  /* 0x0002840000087ab9 */ /* 0x000fe20000000a00 */
[----:B------:R-:W-:Y:S01]  /*17ae0*/  ISETP.NE.AND.EX P0, PT, RZ, UR5, PT, P0 ;  /* 0x00000005ff007c0c */ /* 0x000fe2000bf05300 */
[----:B------:R-:W-:-:S04]  /*17af0*/  ULDC.64 UR4, c[0x0][0xa18] ;  /* 0x0002860000047ab9 */ /* 0x000fc80000000a00 */
[----:B-1----:R-:W1:Y:S08]  /*17b00*/  LDC.64 R4, c[0x0][0xa08] ;  /* 0x00028200ff047b82 */ /* 0x002e700000000a00 */
[----:B--2---:R-:W2:Y:S02]  /*17b10*/  @P0 LDC.64 R2, c[0x0][0xa28] ;  /* 0x00028a00ff020b82 */ /* 0x004ea40000000a00 */
[----:B--2---:R-:W-:-:S05]  /*17b20*/  @P0 IMAD.WIDE R2, R19, 0x4, R2 ;  /* 0x0000000413020825 */ /* 0x004fca00078e0202 */
[----:B------:R2:W5:Y:S01]  /*17b30*/  @P0 LDG.E R7, desc[UR38][R2.64] ;  /* 0x0000002602070981 */ /* 0x000562000c1e1900 */
[----:B------:R-:W-:Y:S01]  /*17b40*/  ISETP.NE.U32.AND P0, PT, RZ, UR4, PT ;  /* 0x00000004ff007c0c */ /* 0x000fe2000bf05070 */
[----:B0-----:R-:W-:Y:S01]  /*17b50*/  IMAD.WIDE R8, R19, 0x4, R8 ;  /* 0x0000000413087825 */ /* 0x001fe200078e0208 */
[----:B------:R-:W-:Y:S02]  /*17b60*/  ISETP.NE.U32.AND P2, PT, RZ, UR6, PT ;  /* 0x00000006ff007c0c */ /* 0x000fe4000bf45070 */
[----:B------:R-:W-:Y:S01]  /*17b70*/  ISETP.NE.AND.EX P0, PT, RZ, UR5, PT, P0 ;  /* 0x00000005ff007c0c */ /* 0x000fe2000bf05300 */
[----:B------:R-:W-:Y:S01]  /*17b80*/  ULDC.64 UR4, c[0x0][0xa00] ;  /* 0x0002800000047ab9 */ /* 0x000fe20000000a00 */
[----:B------:R-:W-:Y:S01]  /*17b90*/  ISETP.NE.U32.AND P4, PT, RZ, UR8, PT ;  /* 0x00000008ff007c0c */ /* 0x000fe2000bf85070 */
[----:B------:R-:W-:Y:S01]  /*17ba0*/  IMAD.MOV.U32 R28, RZ, RZ, RZ ;  /* 0x000000ffff1c7224 */ /* 0x000fe200078e00ff */
[----:B------:R-:W-:Y:S01]  /*17bb0*/  ISETP.NE.U32.AND P1, PT, RZ, UR4, PT ;  /* 0x00000004ff007c0c */ /* 0x000fe2000bf25070 */
[----:B--2---:R-:W0:Y:S01]  /*17bc0*/  LDC.64 R2, c[0x0][0xa10] ;  /* 0x00028400ff027b82 */ /* 0x004e220000000a00 */
[----:B----4-:R-:W-:-:S02]  /*17bd0*/  IMAD.MOV.U32 R0, RZ, RZ, RZ ;  /* 0x000000ffff007224 */ /* 0x010fc400078e00ff */
[----:B------:R-:W-:Y:S01]  /*17be0*/  ISETP.NE.AND.EX P3, PT, RZ, UR5, PT, P1 ;  /* 0x00000005ff007c0c */ /* 0x000fe2000bf65310 */
[----:B-1----:R-:W-:-:S04]  /*17bf0*/  IMAD.WIDE R4, R19, 0x4, R4 ;  /* 0x0000000413047825 */ /* 0x002fc800078e0204 */
[----:B------:R-:W1:Y:S01]  /*17c00*/  @P0 LDC.64 R10, c[0x0][0xa18] ;  /* 0x00028600ff0a0b82 */ /* 0x000e620000000a00 */
[----:B------:R-:W-:Y:S01]  /*17c10*/  ULDC UR4, c[0x0][0x288] ;  /* 0x0000a20000047ab9 */ /* 0x000fe20000000800 */
[----:B------:R-:W-:Y:S02]  /*17c20*/  ISETP.NE.AND.EX P1, PT, RZ, UR7, PT, P2 ;  /* 0x00000007ff007c0c */ /* 0x000fe4000bf25320 */
[----:B------:R-:W-:-:S04]  /*17c30*/  ISETP.NE.AND.EX P2, PT, RZ, UR9, PT, P4 ;  /* 0x00000009ff007c0c */ /* 0x000fc8000bf45340 */
[----:B------:R-:W2:Y:S07]  /*17c40*/  @P3 LDG.E R6, desc[UR38][R8.64] ;  /* 0x0000002608063981 */ /* 0x000eae000c1e1900 */
[----:B------:R-:W5:Y:S01]  /*17c50*/  @P1 LDG.E R28, desc[UR38][R4.64] ;  /* 0x00000026041c1981 */ /* 0x000f62000c1e1900 */
        /* <DEDUP_REMOVED lines=24> */
.L_x_14177:
        /* <DEDUP_REMOVED lines=9> */
.L_x_14178:
[----:B------:R-:W-:Y:S05]  /*17e70*/  @!P1 BRA `(.L_x_14179) ;  /* 0x00000000000c9947 */ /* 0x000fea0003800000 */
[----:B------:R-:W2:Y:S04]  /*17e80*/  LDG.E R10, desc[UR38][R4.64] ;  /* 0x00000026040a7981 */ /* 0x000ea8000c1e1900 */
[----:B------:R-:W2:Y:S02]  /*17e90*/  LDG.E R9, desc[UR38][R4.64+0x4] ;  /* 0x0000042604097981 */ /* 0x000ea4000c1e1900 */
[----:B--2---:R-:W-:-:S07]  /*17ea0*/  IMAD.IADD R10, R9, 0x1, -R10 ;  /* 0x00000001090a7824 */ /* 0x004fce00078e0a0a */
.L_x_14179:
[----:B-1----:R-:W2:Y:S01]  /*17eb0*/  @P2 LDG.E R4, desc[UR38][R2.64] ;  /* 0x0000002602042981 */ /* 0x002ea2000c1e1900 */
[----:B------:R-:W1:Y:S03]  /*17ec0*/  LDC R8, c[0x0][0x448] ;  /* 0x00011200ff087b82 */ /* 0x000e660000000800 */
[----:B------:R3:W2:Y:S01]  /*17ed0*/  @P2 LDG.E R5, desc[UR38][R2.64+0x4] ;  /* 0x0000042602052981 */ /* 0x0006a2000c1e1900 */
[----:B------:R-:W-:Y:S02]  /*17ee0*/  IMAD R13, R17, 0xc0, RZ ;  /* 0x000000c0110d7824 */ /* 0x000fe400078e02ff */
[----:B-----5:R-:W-:Y:S02]  /*17ef0*/  IMAD.IADD R7, R10, 0x1, -R7 ;  /* 0x000000010a077824 */ /* 0x020fe400078e0a07 */
[----:B------:R-:W-:Y:S01]  /*17f00*/  VIADD R10, R13, 0xbf ;  /* 0x000000bf0d0a7836 */ /* 0x000fe20000000000 */
[----:B------:R4:W-:Y:S01]  /*17f10*/  STL [R1+0x10], R13 ;  /* 0x0000100d01007387 */ /* 0x0009e20000100800 */
[----:B-1----:R-:W-:-:S13]  /*17f20*/  ISETP.NE.AND P1, PT, R8, 0x1, PT ;  /* 0x000000010800780c */ /* 0x002fda0003f25270 */
[----:B---3--:R-:W1:Y:S08]  /*17f30*/  @P1 LDC R3, c[0x0][0x44c] ;  /* 0x00011300ff031b82 */ /* 0x008e700000000800 */
[----:B------:R-:W3:Y:S01]  /*17f40*/  @P1 LDC R2, c[0x0][0x450] ;  /* 0x00011400ff021b82 */ /* 0x000ee20000000800 */
[----:B--2---:R-:W-:Y:S02]  /*17f50*/  @P2 IMAD.IADD R6, R5, 0x1, -R4 ;  /* 0x0000000105062824 */ /* 0x004fe400078e0a04 */
[----:B-1----:R-:W-:-:S04]  /*17f60*/  @P1 IMAD.HI.U32 R5, R10, R3, RZ ;  /* 0x000000030a051227 */ /* 0x002fc800078e00ff */
[----:B------:R-:W-:Y:S01]  /*17f70*/  IMAD.IADD R8, R7, 0x1, R6 ;  /* 0x0000000107087824 */ /* 0x000fe200078e0206 */
[----:B---3--:R-:W-:-:S03]  /*17f80*/  @P1 SHF.R.U32.HI R10, RZ, R2, R5 ;  /* 0x00000002ff0a1219 */ /* 0x008fc60000011605 */
        /* <DEDUP_REMOVED lines=21> */
.L_x_14182:
[----:B------:R-:W-:-:S13]  /*180e0*/  ISETP.NE.AND P0, PT, R3, 0x1, PT ;  /* 0x000000010300780c */ /* 0x000fda0003f05270 */
[----:B------:R-:W1:Y:S02]  /*180f0*/  @P0 LDC.64 R4, c[0x0][0x9e8] ;  /* 0x00027a00ff040b82 */ /* 0x000e640000000a00 */
[----:B-1----:R-:W-:-:S05]  /*18100*/  @P0 IMAD.HI.U32 R4, R11, R4, RZ ;  /* 0x000000040b040227 */ /* 0x002fca00078e00ff */
[----:B------:R-:W-:-:S07]  /*18110*/  @P0 SHF.R.U32.HI R11, RZ, R5, R4 ;  /* 0x00000005ff0b0219 */ /* 0x000fce0000011604 */
.L_x_14183:
[----:B------:R-:W-:Y:S05]  /*18120*/  BSYNC B0 ;  /* 0x0000000000007941 */ /* 0x000fea0003800000 */
.L_x_14181:
[----:B------:R-:W-:-:S05]  /*18130*/  IMAD R11, R11, R3, R3 ;  /* 0x000000030b0b7224 */ /* 0x000fca00078e0203 */
[----:B------:R-:W-:-:S07]  /*18140*/  VIMNMX R2, R2, R11, PT ;  /* 0x0000000b02027248 */ /* 0x000fce0003fe0100 */
.L_x_14180:
        /* <DEDUP_REMOVED lines=20> */
.L_x_14186:
[----:B------:R-:W-:-:S13]  /*18290*/  ISETP.NE.AND P0, PT, R3, 0x1, PT ;  /* 0x000000010300780c */ /* 0x000fda0003f05270 */
[----:B------:R-:W1:Y:S02]  /*182a0*/  @P0 LDC.64 R4, c[0x0][0x9e8] ;  /* 0x00027a00ff040b82 */ /* 0x000e640000000a00 */
[----:B-1----:R-:W-:-:S05]  /*182b0*/  @P0 IMAD.HI.U32 R4, R11, R4, RZ ;  /* 0x000000040b040227 */ /* 0x002fca00078e00ff */
[----:B------:R-:W-:-:S07]  /*182c0*/  @P0 SHF.R.U32.HI R11, RZ, R5, R4 ;  /* 0x00000005ff0b0219 */ /* 0x000fce0000011604 */
.L_x_14187:
[----:B------:R-:W-:Y:S05]  /*182d0*/  BSYNC B0 ;  /* 0x0000000000007941 */ /* 0x000fea0003800000 */
.L_x_14185:
[----:B------:R-:W-:-:S05]  /*182e0*/  IMAD R3, R11, R3, RZ ;  /* 0x000000030b037224 */ /* 0x000fca00078e02ff */
[----:B------:R-:W-:-:S07]  /*182f0*/  VIMNMX R10, R10, R3, !PT ;  /* 0x000000030a0a7248 */ /* 0x000fce0007fe0100 */
.L_x_14184:
[----:B------:R-:W-:Y:S01]  /*18300*/  VIADD R2, R2, 0x7f ;  /* 0x0000007f02027836 */ /* 0x000fe20000000000 */
[----:B------:R-:W-:Y:S04]  /*18310*/  BSSY B0, `(.L_x_14188) ;  /* 0x00000dd000007945 */ /* 0x000fe80003800000 */
[----:B------:R-:W-:-:S04]  /*18320*/  SHF.R.S32.HI R3, RZ, 0x1f, R2 ;  /* 0x0000001fff037819 */ /* 0x000fc80000011402 */
[----:B------:R-:W-:Y:S02]  /*18330*/  LEA.HI R3, R3, R2, RZ, 0x7 ;  /* 0x0000000203037211 */ /* 0x000fe400078f38ff */
[----:B------:R-:W-:Y:S02]  /*18340*/  SHF.R.S32.HI R2, RZ, 0x1f, R10 ;  /* 0x0000001fff027819 */ /* 0x000fe4000001140a */
[----:B------:R-:W-:Y:S02]  /*18350*/  SHF.R.S32.HI R4, RZ, 0x7, R3 ;  /* 0x00000007ff047819 */ /* 0x000fe40000011403 */
[----:B------:R-:W-:Y:S02]  /*18360*/  LEA.HI R2, R2, R10, RZ, 0x7 ;  /* 0x0000000a02027211 */ /* 0x000fe400078f38ff */
[----:B------:R-:W-:Y:S02]  /*18370*/  VIMNMX R4, R17, R4, PT ;  /* 0x0000000411047248 */ /* 0x000fe40003fe0100 */
[----:B------:R-:W-:-:S04]  /*18380*/  SHF.R.S32.HI R2, RZ, 0x7, R2 ;  /* 0x00000007ff027819 */ /* 0x000fc80000011402 */
[----:B------:R-:W-:-:S05]  /*18390*/  VIMNMX R2, RZ, R2, !PT ;  /* 0x00000002ff027248 */ /* 0x000fca0007fe0100 */
[--C-:B------:R-:W-:Y:S02]  /*183a0*/  IMAD R2, R2, 0x80, -R7.reuse ;  /* 0x0000008002027824 */ /* 0x100fe400078e0a07 */
[----:B------:R-:W-:-:S03]  /*183b0*/  IMAD R7, R4, 0x80, -R7 ;  /* 0x0000008004077824 */ /* 0x000fc600078e0a07 */
[----:B------:R-:W-:Y:S02]  /*183c0*/  VIMNMX R2, RZ, R2, !PT ;  /* 0x00000002ff027248 */ /* 0x000fe40007fe0100 */
[----:B------:R-:W-:Y:S02]  /*183d0*/  VIMNMX R7, R7, R6, PT ;  /* 0x0000000607077248 */ /* 0x000fe40003fe0100 */
[----:B------:R-:W-:Y:S02]  /*183e0*/  SHF.R.U32.HI R4, RZ, 0x7, R2 ;  /* 0x00000007ff047819 */ /* 0x000fe40000011602 */
[----:B------:R-:W-:-:S13]  /*183f0*/  ISETP.GT.AND P0, PT, R7, R2, PT ;  /* 0x000000020700720c */ /* 0x000fda0003f04270 */
[----:B------:R-:W-:-:S05]  /*18400*/  @P0 VIADD R3, R7, 0x7f ;  /* 0x0000007f07030836 */ /* 0x000fca0000000000 */
[----:B------:R-:W-:-:S04]  /*18410*/  @P0 SHF.R.S32.HI R2, RZ, 0x1f, R3 ;  /* 0x0000001fff020819 */ /* 0x000fc80000011403 */
[----:B------:R-:W-:Y:S01]  /*18420*/  @P0 LEA.HI R2, R2, R3, RZ, 0x7 ;  /* 0x0000000302020211 */ /* 0x000fe200078f38ff */
[----:B------:R-:W-:-:S03]  /*18430*/  IMAD.MOV.U32 R3, RZ, RZ, R4 ;  /* 0x000000ffff037224 */ /* 0x000fc600078e0004 */
[----:B------:R-:W-:Y:S02]  /*18440*/  @P0 SHF.R.S32.HI R3, RZ, 0x7, R2 ;  /* 0x00000007ff030819 */ /* 0x000fe40000011402 */
[----:B------:R-:W-:Y:S02]  /*18450*/  PLOP3.LUT P0, PT, PT, PT, PT, 0x80, 0x0 ;  /* 0x000000000000781c */ /* 0x000fe40003f0f070 */
        /* <DEDUP_REMOVED lines=9> */
.L_x_14367:
[----:B--2---:R-:W-:Y:S02]  /*184f0*/  ISETP.NE.AND P0, PT, R14, RZ, PT ;  /* 0x000000ff0e00720c */ /* 0x004fe40003f05270 */
[----:B------:R-:W-:-:S11]  /*18500*/  PLOP3.LUT P6, PT, PT, PT, PT, 0x8, 0x0 ;  /* 0x000000000000781c */ /* 0x000fd60003fce170 */
[----:B------:R-:W-:Y:S05]  /*18510*/  @P0 BRA `(.L_x_14191) ;  /* 0x00000000000c0947 */ /* 0x000fea0003800000 */
[----:B------:R-:W-:-:S03]  /*18520*/  UMOV UR4, 0xffffffff ;  /* 0xffffffff00047882 */ /* 0x000fc60000000000 */
[----:B------:R-:W-:Y:S05]  /*18530*/  BRA.DIV UR4, `(.L_x_14192) ;  /* 0x0000006a04287947 */ /* 0x000fea000b800000 */
[----:B------:R-:W-:-:S13]  /*18540*/  ELECT P6, URZ, PT ;  /* 0x00000000003f782f */ /* 0x000fda00038c0000 */
.L_x_14191:
        /* <DEDUP_REMOVED lines=9> */
.L_x_14370:
[----:B------:R-:W-:Y:S05]  /*185e0*/  BSYNC B1 ;  /* 0x0000000000017941 */ /* 0x000fea0003800000 */
.L_x_14193:
[----:B------:R-:W-:Y:S04]  /*185f0*/  BSSY B1, `(.L_x_14195) ;  /* 0x000004f000017945 */ /* 0x000fe80003800000 */
[----:B------:R-:W-:Y:S05]  /*18600*/  @!P6 BRA `(.L_x_14196) ;  /* 0x000000040034e947 */ /* 0x000fea0003800000 */
[----:B------:R-:W2:Y:S01]  /*18610*/  S2R R6, SR_TID.X ;  /* 0x0000000000067919 */ /* 0x000ea20000002100 */
[----:B-1----:R-:W-:Y:S01]  /*18620*/  IMAD R5, R27, 0x8, R22 ;  /* 0x000000081b057824 */ /* 0x002fe200078e0216 */
[----:B------:R-:W-:Y:S01]  /*18630*/  BSSY B2, `(.L_x_14197) ;  /* 0x0000006000027945 */ /* 0x000fe20003800000 */
[----:B--2---:R-:W-:Y:S02]  /*18640*/  LOP3.LUT R7, R6, 0x7f, RZ, 0xc0, !PT ;  /* 0x0000007f06077812 */ /* 0x004fe400078ec0ff */
[----:B------:R-:W-:Y:S02]  /*18650*/  SHF.L.U32 R6, R29, 0x1f, RZ ;  /* 0x0000001f1d067819 */ /* 0x000fe400000006ff */
[----:B------:R-:W-:Y:S02]  /*18660*/  ISETP.NE.AND P1, PT, R7, RZ, PT ;  /* 0x000000ff0700720c */ /* 0x000fe40003f25270 */
[----:B------:R-:W1:Y:S02]  /*18670*/  SYNCS.PHASECHK.TRANS64.TRYWAIT P0, [R5+URZ+0x168a0], R6 ;  /* 0x0168a006050075a7 */ /* 0x000e64000800017f */
[----:B-1----:R-:W-:Y:S09]  /*18680*/  @!P0 BRA `(.L_x_14198) ;  /* 0x0000006800088947 */ /* 0x002ff20003800000 */
.L_x_14371:
[----:B------:R-:W-:Y:S05]  /*18690*/  BSYNC B2 ;  /* 0x0000000000027941 */ /* 0x000fea0003800000 */
.L_x_14197:
[----:B------:R-:W-:Y:S04]  /*186a0*/  BSSY B2, `(.L_x_14199) ;  /* 0x0000009000027945 */ /* 0x000fe80003800000 */
[----:B------:R-:W-:Y:S05]  /*186b0*/  @P1 BRA `(.L_x_14200) ;  /* 0x00000000001c1947 */ /* 0x000fea0003800000 */
[----:B------:R-:W2:Y:S02]  /*186c0*/  S2R R7, SR_TID.X ;  /* 0x0000000000077919 */ /* 0x000ea40000002100 */
[----:B--2---:R-:W-:Y:S01]  /*186d0*/  LOP3.LUT R10, R7, 0x1f, RZ, 0xc0, !PT ;  /* 0x0000001f070a7812 */ /* 0x004fe200078ec0ff */
[----:B------:R-:W-:-:S03]  /*186e0*/  IMAD.MOV.U32 R7, RZ, RZ, 0x4000 ;  /* 0x00004000ff077424 */ /* 0x000fc600078e00ff */
[----:B------:R-:W-:Y:S01]  /*186f0*/  ISETP.NE.AND P0, PT, R10, RZ, PT ;  /* 0x000000ff0a00720c */ /* 0x000fe20003f05270 */
[----:B------:R2:W-:-:S12]  /*18700*/  SYNCS.ARRIVE.TRANS64 RZ, [R5+URZ+0x16890], R7 ;  /* 0x0168900705ff79a7 */ /* 0x0005d8000800003f */
[----:B--2---:R-:W-:Y:S05]  /*18710*/  @!P0 BRA `(.L_x_14200) ;  /* 0x0000000000048947 */ /* 0x004fea0003800000 */
[----:B------:R-:W-:Y:S01]  /*18720*/  BPT.TRAP 0x1 ;  /* 0x000000040000795c */ /* 0x000fe20000300000 */
.L_x_14200:
[----:B------:R-:W-:Y:S05]  /*18730*/  BSYNC B2 ;  /* 0x0000000000027941 */ /* 0x000fea0003800000 */
.L_x_14199:
        /* <DEDUP_REMOVED lines=11> */
[----:B------:R-:W-:Y:S01]  /*187f0*/  UMOV UR7, 0x12f00000 ;  /* 0x12f0000000077882 */ /* 0x000fe20000000000 */
[----:B0-----:R-:W-:-:S08]  /*18800*/  VIADD R12, R5, 0x16890 ;  /* 0x00016890050c7836 */ /* 0x001fd00000000000 */
.L_x_14201:
        /* <DEDUP_REMOVED lines=13> */
.L_x_14372:
[----:B------:R-:W-:Y:S05]  /*188e0*/  BSYNC B2 ;  /* 0x0000000000027941 */ /* 0x000fea0003800000 */
.L_x_14202:
        /* <DEDUP_REMOVED lines=11> */
.L_x_14205:
[----:B------:R-:W-:Y:S05]  /*189a0*/  BSYNC B2 ;  /* 0x0000000000027941 */ /* 0x000fea0003800000 */
.L_x_14204:
[----:B------:R-:W-:Y:S01]  /*189b0*/  R2UR UR10, R13 ;  /* 0x000000000d0a72ca */ /* 0x000fe200000e0000 */
[----:B------:R-:W-:Y:S01]  /*189c0*/  IMAD R11, R11, 0x2, R22 ;  /* 0x000000020b0b7824 */ /* 0x000fe200078e0216 */
[----:B------:R-:W-:Y:S01]  /*189d0*/  R2UR UR6, R14 ;  /* 0x000000000e0672ca */ /* 0x000fe200000e0000 */
[----:B------:R-:W-:Y:S01]  /*189e0*/  UIADD3 UR4, UP0, UR40, 0x670, URZ ;  /* 0x0000067028047890 */ /* 0x000fe2000ff1e03f */
[----:B------:R-:W-:Y:S01]  /*189f0*/  R2UR UR7, R15 ;  /* 0x000000000f0772ca */ /* 0x000fe200000e0000 */
[----:B01----:R-:W-:Y:S01]  /*18a00*/  VIADD R5, R5, 0x168b0 ;  /* 0x000168b005057836 */ /* 0x003fe20000000000 */
[----:B------:R-:W-:Y:S01]  /*18a10*/  PLOP3.LUT P0, PT, PT, PT, PT, 0x80, 0x0 ;  /* 0x000000000000781c */ /* 0x000fe20003f0f070 */
[----:B------:R-:W-:Y:S01]  /*18a20*/  VIADD R11, R11, 0x400 ;  /* 0x000004000b0b7836 */ /* 0x000fe20000000000 */
[----:B------:R-:W-:-:S12]  /*18a30*/  UIADD3.X UR5, URZ, UR41, URZ, UP0, !UPT ;  /* 0x000000293f057290 */ /* 0x000fd800087fe43f */
.L_x_14206:
        /* <DEDUP_REMOVED lines=10> */
.L_x_14196:
[----:B------:R-:W-:Y:S05]  /*18ae0*/  BSYNC B1 ;  /* 0x0000000000017941 */ /* 0x000fea0003800000 */
.L_x_14195:
[----:B------:R-:W-:Y:S01]  /*18af0*/  VIADD R3, R3, 0xfffffffe ;  /* 0xfffffffe03037836 */ /* 0x000fe20000000000 */
[----:B------:R-:W-:Y:S01]  /*18b00*/  PLOP3.LUT P0, PT, PT, PT, PT, 0x8, 0x0 ;  /* 0x000000000000781c */ /* 0x000fe20003f0e170 */
[----:B------:R-:W-:-:S03]  /*18b10*/  VIADD R27, R27, 0x1 ;  /* 0x000000011b1b7836 */ /* 0x000fc60000000000 */
[----:B------:R-:W-:Y:S02]  /*18b20*/  ISETP.GE.AND P2, PT, R3, R4, PT ;  /* 0x000000040300720c */ /* 0x000fe40003f46270 */
[----:B------:R-:W-:-:S04]  /*18b30*/  ISETP.NE.AND P1, PT, R27, 0x2, PT ;  /* 0x000000021b00780c */ /* 0x000fc80003f25270 */
[----:B------:R-:W-:Y:S02]  /*18b40*/  SEL R6, RZ, 0x1, P1 ;  /* 0x00000001ff067807 */ /* 0x000fe40000800000 */
[----:B------:R-:W-:Y:S02]  /*18b50*/  SEL R27, R27, RZ, P1 ;  /* 0x000000ff1b1b7207 */ /* 0x000fe40000800000 */
[----:B------:R-:W-:-:S03]  /*18b60*/  LOP3.LUT R29, R29, R6, RZ, 0x3c, !PT ;  /* 0x000000061d1d7212 */ /* 0x000fc600078e3cff */
[----:B------:R-:W-:Y:S05]  /*18b70*/  @!P2 BRA `(.L_x_14189) ;  /* 0x000000040058a947 */ /* 0x000fea0003800000 */
.L_x_14219:
[----:B------:R-:W-:Y:S05]  /*18b80*/  YIELD ;  /* 0x0000000000007946 */ /* 0x000fea0003800000 */
[----:B------:R-:W-:Y:S04]  /*18b90*/  BSSY B1, `(.L_x_14207) ;  /* 0x000004c000017945 */ /* 0x000fe80003800000 */
[----:B------:R-:W-:Y:S05]  /*18ba0*/  @!P6 BRA `(.L_x_14208) ;  /* 0x000000040028e947 */ /* 0x000fea0003800000 */
[----:B-1----:R-:W1:Y:S01]  /*18bb0*/  S2R R5, SR_TID.X ;  /* 0x0000000000057919 */ /* 0x002e620000002100 */
[----:B------:R-:W-:Y:S01]  /*18bc0*/  SHF.L.U32 R6, R29, 0x1f, RZ ;  /* 0x0000001f1d067819 */ /* 0x000fe200000006ff */
[----:B------:R-:W-:Y:S01]  /*18bd0*/  BSSY B2, `(.L_x_14209) ;  /* 0x0000006000027945 */ /* 0x000fe20003800000 */
[----:B-1----:R-:W-:Y:S01]  /*18be0*/  LOP3.LUT R7, R5, 0x7f, RZ, 0xc0, !PT ;  /* 0x0000007f05077812 */ /* 0x002fe200078ec0ff */
[----:B------:R-:W-:-:S03]  /*18bf0*/  IMAD R5, R27, 0x8, R22 ;  /* 0x000000081b057824 */ /* 0x000fc600078e0216 */
[----:B------:R-:W-:Y:S01]  /*18c00*/  ISETP.NE.AND P2, PT, R7, RZ, PT ;  /* 0x000000ff0700720c */ /* 0x000fe20003f45270 */
[----:B------:R-:W1:Y:S02]  /*18c10*/  SYNCS.PHASECHK.TRANS64.TRYWAIT P1, [R5+URZ+0x168a0], R6 ;  /* 0x0168a006050075a7 */ /* 0x000e64000802017f */
[----:B-1----:R-:W-:Y:S10]  /*18c20*/  @!P1 BRA `(.L_x_14210) ;  /* 0x0000006000c89947 */ /* 0x002ff40003800000 */
.L_x_14373:
[----:B------:R-:W-:Y:S05]  /*18c30*/  BSYNC B2 ;  /* 0x0000000000027941 */ /* 0x000fea0003800000 */
.L_x_14209:
        /* <DEDUP_REMOVED lines=9> */
.L_x_14212:
[----:B------:R-:W-:Y:S05]  /*18cd0*/  BSYNC B2 ;  /* 0x0000000000027941 */ /* 0x000fea0003800000 */
.L_x_14211:
        /* <DEDUP_REMOVED lines=8> */
[----:B0-----:R-:W-:Y:S01]  /*18d60*/  VIADD R12, R7, 0xe400 ;  /* 0x0000e400070c7836 */ /* 0x001fe20000000000 */
[----:B------:R-:W-:Y:S01]  /*18d70*/  UMOV UR6, 0x0 ;  /* 0x0000000000067882 */ /* 0x000fe20000000000 */
[----:B------:R-:W-:-:S10]  /*18d80*/  UMOV UR7, 0x12f00000 ;  /* 0x12f0000000077882 */ /* 0x000fd40000000000 */
.L_x_14213:
        /* <DEDUP_REMOVED lines=13> */
.L_x_14374:
[----:B------:R-:W-:Y:S05]  /*18e60*/  BSYNC B2 ;  /* 0x0000000000027941 */ /* 0x000fea0003800000 */
.L_x_14214:
        /* <DEDUP_REMOVED lines=11> */
.L_x_14217:
[----:B------:R-:W-:Y:S05]  /*18f20*/  BSYNC B2 ;  /* 0x0000000000027941 */ /* 0x000fea0003800000 */
.L_x_14216:
        /* <DEDUP_REMOVED lines=8> */
.L_x_14218:
        /* <DEDUP_REMOVED lines=10> */
.L_x_14208:
[----:B------:R-:W-:Y:S05]  /*19050*/  BSYNC B1 ;  /* 0x0000000000017941 */ /* 0x000fea0003800000 */
.L_x_14207:
[----:B------:R-:W-:Y:S01]  /*19060*/  ISETP.GT.AND P2, PT, R3, R4, PT ;  /* 0x000000040300720c */ /* 0x000fe20003f44270 */
[----:B------:R-:W-:Y:S02]  /*19070*/  VIADD R27, R27, 0x1 ;  /* 0x000000011b1b7836 */ /* 0x000fe40000000000 */
[----:B------:R-:W-:-:S03]  /*19080*/  VIADD R3, R3, 0xffffffff ;  /* 0xffffffff03037836 */ /* 0x000fc60000000000 */
[----:B------:R-:W-:-:S04]  /*19090*/  ISETP.NE.AND P1, PT, R27, 0x2, PT ;  /* 0x000000021b00780c */ /* 0x000fc80003f25270 */
[----:B------:R-:W-:Y:S02]  /*190a0*/  SEL R6, RZ, 0x1, P1 ;  /* 0x00000001ff067807 */ /* 0x000fe40000800000 */
[----:B------:R-:W-:Y:S02]  /*190b0*/  SEL R27, R27, RZ, P1 ;  /* 0x000000ff1b1b7207 */ /* 0x000fe40000800000 */
[----:B------:R-:W-:Y:S01]  /*190c0*/  LOP3.LUT R29, R29, R6, RZ, 0x3c, !PT ;  /* 0x000000061d1d7212 */ /* 0x000fe200078e3cff */
[----:B------:R-:W-:Y:S06]  /*190d0*/  @P2 BRA `(.L_x_14219) ;  /* 0xfffffff800a82947 */ /* 0x000fec000383ffff */
.L_x_14189:
[----:B------:R-:W-:Y:S05]  /*190e0*/  BSYNC B0 ;  /* 0x0000000000007941 */ /* 0x000fea0003800000 */
.L_x_14188:
[----:B------:R-:W2:Y:S01]  /*190f0*/  LDL R6, [R1+0x10] ;  /* 0x0000100001067983 */ /* 0x000ea20000100800 */
        /* <DEDUP_REMOVED lines=25> */
.L_x_14222:
[----:B------:R-:W-:-:S13]  /*19290*/  ISETP.NE.AND P0, PT, R3, 0x1, PT ;  /* 0x000000010300780c */ /* 0x000fda0003f05270 */
[----:B-1----:R-:W1:Y:S02]  /*192a0*/  @P0 LDC.64 R4, c[0x0][0x9e8] ;  /* 0x00027a00ff040b82 */ /* 0x002e640000000a00 */
[----:B-1----:R-:W-:-:S05]  /*192b0*/  @P0 IMAD.HI.U32 R4, R0, R4, RZ ;  /* 0x0000000400040227 */ /* 0x002fca00078e00ff */
[----:B------:R-:W-:-:S07]  /*192c0*/  @P0 SHF.R.U32.HI R0, RZ, R5, R4 ;  /* 0x00000005ff000219 */ /* 0x000fce0000011604 */
.L_x_14223:
[----:B------:R-:W-:Y:S05]  /*192d0*/  BSYNC B0 ;  /* 0x0000000000007941 */ /* 0x000fea0003800000 */
.L_x_14221:
[----:B------:R-:W-:-:S05]  /*192e0*/  IMAD R5, R0, R3, R3 ;  /* 0x0000000300057224 */ /* 0x000fca00078e0203 */
[----:B------:R-:W-:-:S07]  /*192f0*/  VIMNMX R2, R2, R5, PT ;  /* 0x0000000502027248 */ /* 0x000fce0003fe0100 */
.L_x_14220:
[----:B------:R-:W-:Y:S01]  /*19300*/  VIADD R2, R2, 0x7f ;  /* 0x0000007f02027836 */ /* 0x000fe20000000000 */
[----:B------:R-:W2:Y:S01]  /*19310*/  @P1 LDC R0, c[0x0][0x44c] ;  /* 0x00011300ff001b82 */ /* 0x000ea20000000800 */
[----:B------:R-:W-:-:S03]  /*19320*/  ULDC UR4, c[0x0][0x9dc] ;  /* 0x0002770000047ab9 */ /* 0x000fc60000000800 */
[----:B-1----:R-:W-:-:S04]  /*19330*/  SHF.R.S32.HI R5, RZ, 0x1f, R2 ;  /* 0x0000001fff057819 */ /* 0x002fc80000011402 */
[----:B------:R-:W-:Y:S02]  /*19340*/  LEA.HI R5, R5, R2, RZ, 0x7 ;  /* 0x0000000205057211 */ /* 0x000fe400078f38ff */
[----:B------:R-:W1:Y:S02]  /*19350*/  @P1 LDC R2, c[0x0][0x450] ;  /* 0x00011400ff021b82 */ /* 0x000e640000000800 */
[----:B------:R-:W-:Y:S01]  /*19360*/  SHF.R.S32.HI R4, RZ, 0x7, R5 ;  /* 0x00000007ff047819 */ /* 0x000fe20000011405 */
[----:B------:R-:W-:-:S03]  /*19370*/  IMAD.MOV.U32 R5, RZ, RZ, R6 ;  /* 0x000000ffff057224 */ /* 0x000fc600078e0006 */
[----:B------:R-:W-:-:S05]  /*19380*/  VIMNMX R24, R17, R4, PT ;  /* 0x0000000411187248 */ /* 0x000fca0003fe0100 */
        /* <DEDUP_REMOVED lines=16> */
.L_x_14226:
[----:B------:R-:W-:-:S13]  /*19490*/  ISETP.NE.AND P0, PT, R3, 0x1, PT ;  /* 0x000000010300780c */ /* 0x000fda0003f05270 */
[----:B------:R-:W1:Y:S02]  /*194a0*/  @P0 LDC.64 R4, c[0x0][0x9e8] ;  /* 0x00027a00ff040b82 */ /* 0x000e640000000a00 */
[----:B-1----:R-:W-:-:S05]  /*194b0*/  @P0 IMAD.HI.U32 R4, R2, R4, RZ ;  /* 0x0000000402040227 */ /* 0x002fca00078e00ff */
[----:B------:R-:W-:-:S07]  /*194c0*/  @P0 SHF.R.U32.HI R2, RZ, R5, R4 ;  /* 0x00000005ff020219 */ /* 0x000fce0000011604 */
.L_x_14227:
[----:B------:R-:W-:Y:S05]  /*194d0*/  BSYNC B0 ;  /* 0x0000000000007941 */ /* 0x000fea0003800000 */
.L_x_14225:
[----:B------:R-:W-:-:S05]  /*194e0*/  IMAD R3, R2, R3, RZ ;  /* 0x0000000302037224 */ /* 0x000fca00078e02ff */
[----:B------:R-:W-:-:S07]  /*194f0*/  VIMNMX R0, R0, R3, !PT ;  /* 0x0000000300007248 */ /* 0x000fce0007fe0100 */
.L_x_14224:
        /* <DEDUP_REMOVED lines=25> */
.L_x_14229:
        /* <DEDUP_REMOVED lines=20> */
.L_x_14232:
[----:B------:R-:W-:Y:S05]  /*197d0*/  BSYNC B6 ;  /* 0x0000000000067941 */ /* 0x000fea0003800000 */
.L_x_14231:
        /* <DEDUP_REMOVED lines=16> */
[----:B0-----:R-:W-:Y:S02]  /*198e0*/  IMAD.MOV.U32 R12, RZ, RZ, 0x1 ;  /* 0x00000001ff0c7424 */ /* 0x001fe400078e00ff */
[----:B-1----:R-:W-:-:S07]  /*198f0*/  IMAD.MOV.U32 R13, RZ, RZ, RZ ;  /* 0x000000ffff0d7224 */ /* 0x002fce00078e00ff */
[----:B------:R-:W-:-:S07]  /*19900*/  LEPC R20, `(.L_x_14235) ;  /* 0x000000001014794e */ /* 0x000fce0000000000 */
[----:B--2---:R-:W-:Y:S05]  /*19910*/  CALL.ABS.NOINC R2 ;  /* 0x0000000002007343 */ /* 0x004fea0003c00000 */
.L_x_14235:
        /* <DEDUP_REMOVED lines=15> */
.L_x_14234:
[----:B------:R-:W-:Y:S05]  /*19a10*/  BSYNC B6 ;  /* 0x0000000000067941 */ /* 0x000fea0003800000 */
.L_x_14233:
[----:B------:R-:W-:Y:S01]  /*19a20*/  ULDC.64 UR4, c[0x0][0x9f8] ;  /* 0x00027e0000047ab9 */ /* 0x000fe20000000a00 */
[----:B------:R-:W-:Y:S01]  /*19a30*/  IMAD.MOV.U32 R25, RZ, RZ, R19 ;  /* 0x000000ffff197224 */ /* 0x000fe200078e0013 */
[----:B------:R-:W-:-:S04]  /*19a40*/  ISETP.NE.U32.AND P0, PT, RZ, UR4, PT ;  /* 0x00000004ff007c0c */ /* 0x000fc8000bf05070 */
[----:B------:R-:W-:Y:S01]  /*19a50*/  ISETP.NE.AND.EX P0, PT, RZ, UR5, PT, P0 ;  /* 0x00000005ff007c0c */ /* 0x000fe2000bf05300 */
[----:B------:R-:W-:-:S12]  /*19a60*/  ULDC.64 UR4, c[0x0][0xa08] ;  /* 0x0002820000047ab9 */ /* 0x000fd80000000a00 */
[----:B------:R-:W1:Y:S02]  /*19a70*/  @P0 LDC.64 R2, c[0x0][0x9f8] ;  /* 0x00027e00ff020b82 */ /* 0x000e640000000a00 */
[----:B-1----:R-:W-:-:S05]  /*19a80*/  @P0 IMAD.WIDE R2, R19, 0x4, R2 ;  /* 0x0000000413020825 */ /* 0x002fca00078e0202 */
[----:B------:R1:W2:Y:S01]  /*19a90*/  @P0 LDG.E R25, desc[UR38][R2.64] ;  /* 0x0000002602190981 */ /* 0x0002a2000c1e1900 */
[----:B------:R-:W-:Y:S01]  /*19aa0*/  VIADD R24, R24, 0xffffffff ;  /* 0xffffffff18187836 */ /* 0x000fe20000000000 */
[----:B-1----:R-:W1:Y:S02]  /*19ab0*/  LDC.64 R2, c[0x0][0x418] ;  /* 0x00010600ff027b82 */ /* 0x002e640000000a00 */
[----:B-1----:R-:W-:Y:S01]  /*19ac0*/  LOP3.LUT P0, RZ, R2, UR4, RZ, 0xfc, !PT ;  /* 0x0000000402ff7c12 */ /* 0x002fe2000f80fcff */
        /* <DEDUP_REMOVED lines=10> */
.L_x_14377:
        /* <DEDUP_REMOVED lines=10> */
.L_x_14380:
[----:B------:R-:W-:Y:S05]  /*19c10*/  @!P6 BRA `(.L_x_14237) ;  /* 0x0000000000e4e947 */ /* 0x000fea0003800000 */
[----:B------:R-:W-:-:S04]  /*19c20*/  ISETP.NE.U32.AND P0, PT, R2, RZ, PT ;  /* 0x000000ff0200720c */ /* 0x000fc80003f05070 */
[----:B------:R-:W-:-:S13]  /*19c30*/  ISETP.NE.AND.EX P0, PT, R3, RZ, PT, P0 ;  /* 0x000000ff0300720c */ /* 0x000fda0003f05300 */
[----:B------:R-:W-:Y:S05]  /*19c40*/  @!P0 BRA `(.L_x_14239) ;  /* 0x0000000000448947 */ /* 0x000fea0003800000 */
[----:B------:R-:W3:Y:S01]  /*19c50*/  LDC R6, c[0x0][0x43c] ;  /* 0x00010f00ff067b82 */ /* 0x000ee20000000800 */
        /* <DEDUP_REMOVED lines=16> */
.L_x_14239:
[----:B--2---:R-:W-:Y:S01]  /*19d60*/  IMAD R0, R23, 0x8, R22 ;  /* 0x0000000817007824 */ /* 0x004fe200078e0216 */
[----:B---3--:R-:W-:-:S04]  /*19d70*/  SHF.L.U32 R3, R26, 0x1f, RZ ;  /* 0x0000001f1a037819 */ /* 0x008fc800000006ff */
[----:B------:R-:W2:Y:S02]  /*19d80*/  SYNCS.PHASECHK.TRANS64.TRYWAIT P0, [R0+URZ+0x16840], R3 ;  /* 0x01684003000075a7 */ /* 0x000ea4000800017f */
[----:B--2---:R-:W-:Y:S05]  /*19d90*/  @!P0 BRA `(.L_x_14240) ;  /* 0x0000005000e88947 */ /* 0x004fea0003800000 */
.L_x_14381:
        /* <DEDUP_REMOVED lines=11> */
.L_x_14241:
[----:B------:R-:W3:Y:S01]  /*19e50*/  LDL.LU R2, [R1] ;  /* 0x0000000001027983 */ /* 0x000ee20000300800 */
[----:B------:R-:W-:Y:S01]  /*19e60*/  R2UR UR9, R0 ;  /* 0x00000000000972ca */ /* 0x000fe200000e0000 */
[----:B--2---:R-:W-:Y:S01]  /*19e70*/  IMAD R0, R23, 0x4000, R22 ;  /* 0x0000400017007824 */ /* 0x004fe200078e0216 */
        /* <DEDUP_REMOVED lines=11> */
[----:B------:R-:W-:Y:S02]  /*19f30*/  ULEA UR11, UR11, UR4, 0x7 ;  /* 0x000000040b0b7291 */ /* 0x000fe4000f8e383f */
[----:B------:R-:W-:Y:S01]  /*19f40*/  UIADD3 UR8, UR8, 0xe400, URZ ;  /* 0x0000e40008087890 */ /* 0x000fe2000fffe03f */
[----:B------:R-:W-:-:S08]  /*19f50*/  UMOV UR4, 0x0 ;  /* 0x0000000000047882 */ /* 0x000fd00000000000 */
[----:B------:R4:W-:Y:S01]  /*19f60*/  UTMALDG.4D [UR8], [UR6], desc[UR4] ;  /* 0x00000408060075b4 */ /* 0x0009e20008019000 */
[----:B---3--:R-:W-:-:S04]  /*19f70*/  LOP3.LUT R2, R2, 0xfffffffe, RZ, 0xc0, !PT ;  /* 0xfffffffe02027812 */ /* 0x008fc800078ec0ff */
[----:B------:R-:W-:-:S05]  /*19f80*/  @P0 LOP3.LUT R2, R2, 0x1, RZ, 0xfc, !PT ;  /* 0x0000000102020812 */ /* 0x000fca00078efcff */
[----:B------:R4:W-:Y:S01]  /*19f90*/  STL [R1], R2 ;  /* 0x0000000201007387 */ /* 0x0009e20000100800 */
[----:B------:R-:W-:Y:S01]  /*19fa0*/  NOP ;  /* 0x0000000000007918 */ /* 0x000fe20000000000 */
.L_x_14237:
[----:B------:R-:W2:Y:S01]  /*19fb0*/  LDL.LU R3, [R1+0x20] ;  /* 0x0000200001037983 */ /* 0x000ea20000300800 */
[----:B------:R-:W-:Y:S05]  /*19fc0*/  WARPSYNC.ALL ;  /* 0x0000000000007948 */ /* 0x000fea0003800000 */
[----:B----4-:R-:W-:Y:S01]  /*19fd0*/  ULDC.64 UR4, c[0x0][0x298] ;  /* 0x0000a60000047ab9 */ /* 0x010fe20000000a00 */
        /* <DEDUP_REMOVED lines=8> */
[----:B--2---:R-:W-:Y:S01]  /*1a060*/  SHF.R.S32.HI R0, RZ, 0x1f, R3 ;  /* 0x0000001fff007819 */ /* 0x004fe20000011403 */
        /* <DEDUP_REMOVED lines=9> */
[----:B--2---:R-:W-:-:S05]  /*1a100*/  SEL R0, R19, RZ, !P0 ;  /* 0x000000ff13007207 */ /* 0x004fca0004000000 */
        /* <DEDUP_REMOVED lines=19> */
.L_x_14243:
[----:B------:R-:W-:Y:S05]  /*1a240*/  BSYNC B6 ;  /* 0x0000000000067941 */ /* 0x000fea0003800000 */
.L_x_14242:
[----:B---3--:R-:W2:Y:S01]  /*1a250*/  LDL.LU R0, [R1+0x30] ;  /* 0x0000300001007983 */ /* 0x008ea20000300800 */
[----:B------:R-:W-:Y:S01]  /*1a260*/  ULDC.64 UR4, c[0x0][0x2d8] ;  /* 0x0000b60000047ab9 */ /* 0x000fe20000000a00 */
[----:B------:R-:W3:Y:S01]  /*1a270*/  LDC R9, c[0x0][0x448] ;  /* 0x00011200ff097b82 */ /* 0x000ee20000000800 */
[----:B------:R-:W-:Y:S01]  /*1a280*/  ULDC.64 UR6, c[0x0][0x2c8] ;  /* 0x0000b20000067ab9 */ /* 0x000fe20000000a00 */
[----:B------:R-:W2:Y:S01]  /*1a290*/  LDL.LU.64 R2, [R1+0x28] ;  /* 0x0000280001027983 */ /* 0x000ea20000300a00 */
[----:B------:R-:W-:-:S03]  /*1a2a0*/  ULDC.64 UR8, c[0x0][0x280] ;  /* 0x0000a00000087ab9 */ /* 0x000fc60000000a00 */
[----:B------:R-:W4:Y:S04]  /*1a2b0*/  LDL.LU R20, [R1+0x34] ;  /* 0x0000340001147983 */ /* 0x000f280000300800 */
[----:B------:R-:W4:Y:S04]  /*1a2c0*/  LDL.LU R21, [R1+0x38] ;  /* 0x0000380001157983 */ /* 0x000f280000300800 */
[----:B------:R-:W4:Y:S04]  /*1a2d0*/  LDL.LU R4, [R1+0x20] ;  /* 0x0000200001047983 */ /* 0x000f280000300800 */
[----:B0-----:R-:W4:Y:S01]  /*1a2e0*/  LDL R12, [R1+0x10] ;  /* 0x00001000010c7983 */ /* 0x001f220000100800 */
[----:B---3--:R-:W-:-:S13]  /*1a2f0*/  ISETP.NE.AND P1, PT, R9, 0x1, PT ;  /* 0x000000010900780c */ /* 0x008fda0003f25270 */
[----:B------:R-:W0:Y:S08]  /*1a300*/  @P1 LDC R5, c[0x0][0x44c] ;  /* 0x00011300ff051b82 */ /* 0x000e300000000800 */
[----:B------:R-:W3:Y:S01]  /*1a310*/  @P1 LDC R8, c[0x0][0x450] ;  /* 0x00011400ff081b82 */ /* 0x000ee20000000800 */
        /* <DEDUP_REMOVED lines=9> */
[----:B--2---:R-:W-:-:S04]  /*1a3b0*/  LOP3.LUT R20, R20, 0x7f, RZ, 0xc0, !PT ;  /* 0x0000007f14147812 */ /* 0x004fc800078ec0ff */
[----:B------:R-:W-:Y:S01]  /*1a3c0*/  SHF.R.U32.HI R20, RZ, 0x3, R20 ;  /* 0x00000003ff147819 */ /* 0x000fe20000011614 */
[----:B----4-:R-:W-:-:S05]  /*1a3d0*/  IMAD.SHL.U32 R6, R21, 0x10, RZ ;  /* 0x0000001015067824 */ /* 0x010fca00078e00ff */
[----:B------:R-:W-:Y:S02]  /*1a3e0*/  LOP3.LUT R6, R20, 0x70, R6, 0xf8, !PT ;  /* 0x0000007014067812 */ /* 0x000fe400078ef806 */
[----:B------:R2:W5:Y:S01]  /*1a3f0*/  LDL R20, [R1+0xc] ;  /* 0x00000c0001147983 */ /* 0x0005620000100800 */
[C---:B------:R-:W-:Y:S02]  /*1a400*/  IMAD R0, R4.reuse, UR5, R0 ;  /* 0x0000000504007c24 */ /* 0x040fe4000f8e0200 */
[----:B------:R-:W-:Y:S01]  /*1a410*/  IMAD.WIDE.U32 R2, R4, UR4, R2 ;  /* 0x0000000404027c25 */ /* 0x000fe2000f8e0002 */
[----:B------:R-:W-:Y:S01]  /*1a420*/  ULDC.64 UR4, c[0x0][0x2d0] ;  /* 0x0000b40000047ab9 */ /* 0x000fe20000000a00 */
[----:B------:R-:W4:Y:S02]  /*1a430*/  @P1 LDC R4, c[0x0][0x450] ;  /* 0x00011400ff041b82 */ /* 0x000f240000000800 */
[----:B------:R-:W-:Y:S02]  /*1a440*/  IMAD.IADD R6, R6, 0x1, R12 ;  /* 0x0000000106067824 */ /* 0x000fe400078e020c */
[----:B------:R-:W-:-:S02]  /*1a450*/  IMAD.IADD R3, R3, 0x1, R0 ;  /* 0x0000000103037824 */ /* 0x000fc400078e0200 */
[----:B0-----:R-:W-:-:S04]  /*1a460*/  @P1 IMAD.HI.U32 R0, R6, R5, RZ ;  /* 0x0000000506001227 */ /* 0x001fc800078e00ff */
[----:B------:R-:W-:Y:S01]  /*1a470*/  IMAD.MOV.U32 R5, RZ, RZ, R6 ;  /* 0x000000ffff057224 */ /* 0x000fe200078e0006 */
[----:B----4-:R-:W-:-:S04]  /*1a480*/  @P1 SHF.R.U32.HI R5, RZ, R4, R0 ;  /* 0x00000004ff051219 */ /* 0x010fc80000011600 */
[----:B------:R-:W-:-:S05]  /*1a490*/  SHF.R.S32.HI R0, RZ, 0x1f, R5 ;  /* 0x0000001fff007819 */ /* 0x000fca0000011405 */
[----:B------:R-:W-:-:S04]  /*1a4a0*/  IMAD R0, R0, UR4, RZ ;  /* 0x0000000400007c24 */ /* 0x000fc8000f8e02ff */
[C---:B-1----:R-:W-:Y:S02]  /*1a4b0*/  IMAD R7, R5.reuse, UR5, R0 ;  /* 0x0000000505077c24 */ /* 0x042fe4000f8e0200 */
        /* <DEDUP_REMOVED lines=9> */
[----:B------:R-:W0:Y:S01]  /*1a550*/  @P1 LDC R7, c[0x0][0x44c] ;  /* 0x00011300ff071b82 */ /* 0x000e220000000800 */
[C---:B------:R-:W-:Y:S01]  /*1a560*/  LEA R0, P0, R4.reuse, UR8, 0x1 ;  /* 0x0000000804007c11 */ /* 0x040fe2000f8008ff */
[----:B------:R-:W1:Y:S03]  /*1a570*/  S2R R10, SR_TID.X ;  /* 0x00000000000a7919 */ /* 0x000e660000002100 */
[----:B------:R-:W-:Y:S01]  /*1a580*/  LEA.HI.X R4, R4, UR9, R5, 0x1, P0 ;  /* 0x0000000904047c11 */ /* 0x000fe200080f0c05 */
[----:B------:R-:W-:-:S04]  /*1a590*/  VIADD R5, R6, 0x80 ;  /* 0x0000008006057836 */ /* 0x000fc80000000000 */
[----:B------:R-:W-:Y:S02]  /*1a5a0*/  IMAD.MOV.U32 R6, RZ, RZ, R5 ;  /* 0x000000ffff067224 */ /* 0x000fe400078e0005 */
[----:B0-----:R-:W-:-:S05]  /*1a5b0*/  @P1 IMAD.HI.U32 R7, R5, R7, RZ ;  /* 0x0000000705071227 */ /* 0x001fca00078e00ff */
[----:B---3--:R-:W-:-:S05]  /*1a5c0*/  @P1 SHF.R.U32.HI R6, RZ, R8, R7 ;  /* 0x00000008ff061219 */ /* 0x008fca0000011607 */
[----:B------:R-:W-:-:S04]  /*1a5d0*/  IMAD.MOV R7, RZ, RZ, -R6 ;  /* 0x000000ffff077224 */ /* 0x000fc800078e0a06 */
[----:B------:R-:W-:Y:S01]  /*1a5e0*/  IMAD R5, R9, R7, R5 ;  /* 0x0000000709057224 */ /* 0x000fe200078e0205 */
[----:B------:R-:W-:Y:S01]  /*1a5f0*/  SHF.R.S32.HI R7, RZ, 0x1f, R6 ;  /* 0x0000001fff077819 */ /* 0x000fe20000011406 */
[----:B------:R-:W-:-:S04]  /*1a600*/  IMAD.WIDE.U32 R2, R6, UR4, R2 ;  /* 0x0000000406027c25 */ /* 0x000fc8000f8e0002 */
[----:B------:R-:W-:Y:S01]  /*1a610*/  IMAD R7, R7, UR4, RZ ;  /* 0x0000000407077c24 */ /* 0x000fe2000f8e02ff */
[----:B------:R-:W-:Y:S01]  /*1a620*/  SHF.R.S32.HI R8, RZ, 0x1f, R5 ;  /* 0x0000001fff087819 */ /* 0x000fe20000011405 */
[----:B-1----:R-:W-:Y:S01]  /*1a630*/  IMAD.SHL.U32 R21, R10, 0x8, RZ ;  /* 0x000000080a157824 */ /* 0x002fe200078e00ff */
[----:B------:R-:W-:Y:S01]  /*1a640*/  ULDC UR4, c[0x0][0x2b8] ;  /* 0x0000ae0000047ab9 */ /* 0x000fe20000000800 */
[----:B------:R-:W-:Y:S02]  /*1a650*/  IMAD R7, R6, UR5, R7 ;  /* 0x0000000506077c24 */ /* 0x000fe4000f8e0207 */
[----:B------:R-:W-:Y:S02]  /*1a660*/  IMAD R8, R8, UR6, RZ ;  /* 0x0000000608087c24 */ /* 0x000fe4000f8e02ff */
[----:B------:R-:W-:Y:S02]  /*1a670*/  IMAD.IADD R3, R3, 0x1, R7 ;  /* 0x0000000103037824 */ /* 0x000fe400078e0207 */
[----:B------:R-:W-:-:S02]  /*1a680*/  IMAD R8, R5, UR7, R8 ;  /* 0x0000000705087c24 */ /* 0x000fc4000f8e0208 */
[----:B------:R-:W-:Y:S01]  /*1a690*/  IMAD.WIDE.U32 R6, R5, UR6, R2 ;  /* 0x0000000605067c25 */ /* 0x000fe2000f8e0002 */
[----:B------:R-:W-:-:S03]  /*1a6a0*/  LOP3.LUT R21, R21, 0x38, RZ, 0xc0, !PT ;  /* 0x0000003815157812 */ /* 0x000fc600078ec0ff */
[----:B------:R-:W-:Y:S01]  /*1a6b0*/  IMAD.IADD R8, R7, 0x1, R8 ;  /* 0x0000000107087824 */ /* 0x000fe200078e0208 */
[C---:B------:R-:W-:Y:S02]  /*1a6c0*/  LEA R2, P1, R6.reuse, UR8, 0x1 ;  /* 0x0000000806027c11 */ /* 0x040fe4000f8208ff */
[----:B------:R-:W-:Y:S01]  /*1a6d0*/  ISETP.GE.AND P0, PT, R21, UR4, PT ;  /* 0x0000000415007c0c */ /* 0x000fe2000bf06270 */
[----:B------:R-:W-:Y:S01]  /*1a6e0*/  UMOV UR4, 0xffffffff ;  /* 0xffffffff00047882 */ /* 0x000fe20000000000 */
[----:B------:R-:W-:Y:S02]  /*1a6f0*/  LEA.HI.X R6, R6, UR9, R8, 0x1, P1 ;  /* 0x0000000906067c11 */ /* 0x000fe400088f0c08 */
[----:B--2---:R-:W-:Y:S09]  /*1a700*/  BRA.DIV UR4, `(.L_x_14244) ;  /* 0x0000004a04a07947 */ /* 0x004ff2000b800000 */
[----:B------:R-:W0:Y:S02]  /*1a710*/  S2R R7, SR_TID.X ;  /* 0x0000000000077919 */ /* 0x000e240000002100 */
[----:B0-----:R-:W-:Y:S02]  /*1a720*/  LOP3.LUT R8, R7, 0x7f, RZ, 0xc0, !PT ;  /* 0x0000007f07087812 */ /* 0x001fe400078ec0ff */
[----:B------:R-:W2:Y:S04]  /*1a730*/  LDL.LU R7, [R1+0x1c] ;  /* 0x00001c0001077983 */ /* 0x000ea80000300800 */
[----:B------:R-:W3:Y:S01]  /*1a740*/  LDL.LU R11, [R1+0x10] ;  /* 0x00001000010b7983 */ /* 0x000ee20000300800 */
[----:B------:R-:W-:-:S03]  /*1a750*/  SHF.R.U32.HI R10, RZ, 0x3, R8 ;  /* 0x00000003ff0a7819 */ /* 0x000fc60000011608 */
        /* <DEDUP_REMOVED lines=58> */
[----:B------:R-:W-:Y:S04]  /*1ab00*/  SHFL.IDX PT, R7, R2, RZ, 0x181f ;  /* 0x00181fff02077589 */ /* 0x000fe800000e0000 */
        /* <DEDUP_REMOVED lines=10> */
[----:B------:R1:W-:Y:S01]  /*1abb0*/  @!P1 LDGSTS.E.BYPASS.LTC128B.128 [R20+0xbc00], desc[UR38][R8.64], !P0 ;  /* 0x0bc0000008149fae */ /* 0x0003e2000c101d66 */
[----:B------:R-:W-:-:S05]  /*1abc0*/  @!P2 LEA R7, P1, R21, R7, 0x1 ;  /* 0x000000071507a211 */ /* 0x000fca00078208ff */
[----:B0-----:R-:W-:Y:S02]  /*1abd0*/  @!P2 IMAD.X R0, RZ, RZ, R0, P1 ;  /* 0x000000ffff00a224 */ /* 0x001fe400008e0600 */
[----:B-1----:R-:W-:Y:S02]  /*1abe0*/  @!P2 IMAD.MOV.U32 R8, RZ, RZ, R7 ;  /* 0x000000ffff08a224 */ /* 0x002fe400078e0007 */
        /* <DEDUP_REMOVED lines=17> */
[----:B------:R-:W-:-:S05]  /*1ad00*/  @!P1 IMAD.MOV.U32 R9, RZ, RZ, R0 ;  /* 0x000000ffff099224 */ /* 0x000fca00078e0000 */
[----:B------:R0:W-:Y:S02]  /*1ad10*/  @!P1 LDGSTS.E.BYPASS.LTC128B.128 [R20+0xd400], desc[UR38][R8.64], !P0 ;  /* 0x0d40000008149fae */ /* 0x0001e4000c101d66 */
.L_x_14406:
[----:B------:R-:W-:Y:S02]  /*1ad20*/  VIADD R0, R5, 0xb0 ;  /* 0x000000b005007836 */ /* 0x000fe40000000000 */
[----:B0-----:R-:W-:-:S03]  /*1ad30*/  VIADD R8, R22, 0x16800 ;  /* 0x0001680016087836 */ /* 0x001fc60000000000 */
[----:B------:R-:W-:-:S13]  /*1ad40*/  ISETP.GE.AND P1, PT, R0, R3, PT ;  /* 0x000000030000720c */ /* 0x000fda0003f26270 */
[----:B------:R-:W-:-:S05]  /*1ad50*/  @!P1 LEA R2, P2, R21, R14, 0x1 ;  /* 0x0000000e15029211 */ /* 0x000fca00078408ff */
[----:B------:R-:W-:-:S05]  /*1ad60*/  @!P1 IMAD.X R3, RZ, RZ, R6, P2 ;  /* 0x000000ffff039224 */ /* 0x000fca00010e0606 */
[----:B------:R-:W-:Y:S01]  /*1ad70*/  @!PT LDS RZ, [RZ] ;  /* 0x00000000fffff984 */ /* 0x000fe20000000800 */
[----:B------:R-:W-:Y:S01]  /*1ad80*/  @!PT LDS RZ, [RZ] ;  /* 0x00000000fffff984 */ /* 0x000fe20000000800 */
[----:B------:R-:W-:Y:S01]  /*1ad90*/  @!PT LDS RZ, [RZ] ;  /* 0x00000000fffff984 */ /* 0x000fe20000000800 */
[----:B------:R0:W-:Y:S01]  /*1ada0*/  @!P1 LDGSTS.E.BYPASS.LTC128B.128 [R20+0xdc00], desc[UR38][R2.64], !P0 ;  /* 0x0dc0000002149fae */ /* 0x0001e2000c101d66 */
[----:B------:R-:W-:Y:S01]  /*1adb0*/  PLOP3.LUT P0, PT, PT, PT, PT, 0x80, 0x0 ;  /* 0x000000000000781c */ /* 0x000fe20003f0f070 */
[----:B------:R-:W-:-:S12]  /*1adc0*/  NOP ;  /* 0x0000000000007918 */ /* 0x000fd80000000000 */
.L_x_14245:
        /* <DEDUP_REMOVED lines=14> */
[----:B------:R-:W2:Y:S01]  /*1aeb0*/  LDL R4, [R1+0x14] ;  /* 0x0000140001047983 */ /* 0x000ea20000100800 */
[----:B------:R1:W-:Y:S03]  /*1aec0*/  SYNCS.ARRIVE.TRANS64.A1T0 RZ, [R22+URZ+0x16800], RZ ;  /* 0x016800ff16ff79a7 */ /* 0x0003e6000810003f */
[----:B0-----:R-:W3:Y:S01]  /*1aed0*/  LDL R2, [R1+0x8] ;  /* 0x0000080001027983 */ /* 0x001ee20000100800 */
[----:B------:R-:W-:Y:S01]  /*1aee0*/  BSSY B0, `(.L_x_14246) ;  /* 0x0000005000007945 */ /* 0x000fe20003800000 */
[----:B------:R-:W0:Y:S01]  /*1aef0*/  SYNCS.PHASECHK.TRANS64.TRYWAIT P0, [R22+URZ+0x16820], R3 ;  /* 0x01682003160075a7 */ /* 0x000e22000800017f */
[----:B--2---:R-:W-:-:S05]  /*1af00*/  VIADD R0, R4, 0xfffffffe ;  /* 0xfffffffe04007836 */ /* 0x004fca0000000000 */
[----:B---3--:R-:W-:Y:S01]  /*1af10*/  ISETP.GE.AND P1, PT, R0, R2, PT ;  /* 0x000000020000720c */ /* 0x008fe20003f26270 */
[----:B01----:R-:W-:-:S12]  /*1af20*/  @!P0 BRA `(.L_x_14247) ;  /* 0x0000005000548947 */ /* 0x003fd80003800000 */
.L_x_14407:
[----:B------:R-:W-:Y:S05]  /*1af30*/  BSYNC B0 ;  /* 0x0000000000007941 */ /* 0x000fea0003800000 */
.L_x_14246:
[----:B------:R-:W-:Y:S04]  /*1af40*/  BSSY B0, `(.L_x_14248) ;  /* 0x0000173000007945 */ /* 0x000fe80003800000 */
[----:B------:R-:W-:Y:S05]  /*1af50*/  @!P1 BRA `(.L_x_14249) ;  /* 0x0000001400c49947 */ /* 0x000fea0003800000 */
[----:B------:R-:W2:Y:S04]  /*1af60*/  LDL R2, [R1+0x8] ;  /* 0x0000080001027983 */ /* 0x000ea80000100800 */
[----:B------:R-:W3:Y:S01]  /*1af70*/  LDL R4, [R1+0x14] ;  /* 0x0000140001047983 */ /* 0x000ee20000100800 */
[----:B------:R-:W-:Y:S01]  /*1af80*/  BSSY B2, `(.L_x_14250) ;  /* 0x000007f000027945 */ /* 0x000fe20003800000 */
[----:B--2---:R-:W-:Y:S01]  /*1af90*/  LOP3.LUT R7, RZ, R2, RZ, 0x33, !PT ;  /* 0x00000002ff077212 */ /* 0x004fe200078e33ff */
[----:B---3--:R-:W-:-:S05]  /*1afa0*/  IMAD.MOV R2, RZ, RZ, -R4 ;  /* 0x000000ffff027224 */ /* 0x008fca00078e0a04 */
        /* <DEDUP_REMOVED lines=37> */
.L_x_14254:
[----:B------:R-:W-:Y:S01]  /*1b200*/  IMAD R2, R6, 0x8, R22 ;  /* 0x0000000806027824 */ /* 0x000fe200078e0216 */
[----:B0-----:R-:W-:Y:S01]  /*1b210*/  SHF.L.U32 R3, R9, 0x1f, RZ ;  /* 0x0000001f09037819 */ /* 0x001fe200000006ff */
[----:B------:R-:W-:Y:S03]  /*1b220*/  BSSY B3, `(.L_x_14255) ;  /* 0x0000003000037945 */ /* 0x000fe60003800000 */
[----:B------:R-:W0:Y:S02]  /*1b230*/  SYNCS.PHASECHK.TRANS64.TRYWAIT P0, [R2+URZ+0x16840], R3 ;  /* 0x01684003020075a7 */ /* 0x000e24000800017f */
[----:B0-----:R-:W-:Y:S05]  /*1b240*/  @!P0 BRA `(.L_x_14256) ;  /* 0x0000004c00a08947 */ /* 0x001fea0003800000 */
.L_x_14408:
[----:B------:R-:W-:Y:S05]  /*1b250*/  BSYNC B3 ;  /* 0x0000000000037941 */ /* 0x000fea0003800000 */
.L_x_14255:
        /* <DEDUP_REMOVED lines=12> */
.L_x_14258:
[----:B------:R-:W-:Y:S05]  /*1b320*/  BSYNC B3 ;  /* 0x0000000000037941 */ /* 0x000fea0003800000 */
.L_x_14257:
        /* <DEDUP_REMOVED lines=11> */
.L_x_14259:
        /* <DEDUP_REMOVED lines=15> */
.L_x_14409:
[----:B------:R-:W-:Y:S05]  /*1b4d0*/  BSYNC B3 ;  /* 0x0000000000037941 */ /* 0x000fea0003800000 */
.L_x_14260:
        /* <DEDUP_REMOVED lines=12> */
.L_x_14263:
[----:B------:R-:W-:Y:S05]  /*1b5a0*/  BSYNC B3 ;  /* 0x0000000000037941 */ /* 0x000fea0003800000 */
.L_x_14262:
        /* <DEDUP_REMOVED lines=11> */
.L_x_14264:
        /* <DEDUP_REMOVED lines=12> */
.L_x_14253:
[----:B------:R-:W-:Y:S05]  /*1b720*/  BSYNC B1 ;  /* 0x0000000000017941 */ /* 0x000fea0003800000 */
.L_x_14252:
[----:B------:R-:W2:Y:S01]  /*1b730*/  LDL R0, [R1+0x14] ;  /* 0x0000140001007983 */ /* 0x000ea20000100800 */
[----:B------:R-:W-:Y:S02]  /*1b740*/  IMAD.MOV.U32 R23, RZ, RZ, R6 ;  /* 0x000000ffff177224 */ /* 0x000fe400078e0006 */
[----:B------:R-:W-:Y:S02]  /*1b750*/  IMAD.MOV.U32 R26, RZ, RZ, R9 ;  /* 0x000000ffff1a7224 */ /* 0x000fe400078e0009 */
[----:B--2---:R-:W-:-:S07]  /*1b760*/  VIADD R0, R0, 0xfffffffd ;  /* 0xfffffffd00007836 */ /* 0x004fce0000000000 */
.L_x_14251:
[----:B------:R-:W-:Y:S05]  /*1b770*/  BSYNC B2 ;  /* 0x0000000000027941 */ /* 0x000fea0003800000 */
.L_x_14250:
[----:B------:R-:W2:Y:S01]  /*1b780*/  LDL.LU R2, [R1+0x14] ;  /* 0x0000140001027983 */ /* 0x000ea20000300800 */
[----:B------:R-:W-:Y:S01]  /*1b790*/  VIADD R7, R7, 0xfffffffe ;  /* 0xfffffffe07077836 */ /* 0x000fe20000000000 */
[----:B--2---:R-:W-:-:S04]  /*1b7a0*/  LOP3.LUT R2, RZ, R2, RZ, 0x33, !PT ;  /* 0x00000002ff027212 */ /* 0x004fc800078e33ff */
[----:B------:R-:W-:-:S13]  /*1b7b0*/  ISETP.NE.AND P0, PT, R7, R2, PT ;  /* 0x000000020700720c */ /* 0x000fda0003f05270 */
[----:B------:R-:W-:Y:S05]  /*1b7c0*/  @!P0 BRA `(.L_x_14249) ;  /* 0x0000000c00a88947 */ /* 0x000fea0003800000 */
[----:B------:R-:W-:-:S07]  /*1b7d0*/  IMAD.MOV.U32 R4, RZ, RZ, R17 ;  /* 0x000000ffff047224 */ /* 0x000fce00078e0011 */
.L_x_14291:
        /* <DEDUP_REMOVED lines=33> */
.L_x_14267:
[----:B------:R-:W-:Y:S01]  /*1b9f0*/  IMAD R2, R6, 0x8, R22 ;  /* 0x0000000806027824 */ /* 0x000fe200078e0216 */
[----:B0-----:R-:W-:Y:S01]  /*1ba00*/  SHF.L.U32 R3, R7, 0x1f, RZ ;  /* 0x0000001f07037819 */ /* 0x001fe200000006ff */
[----:B------:R-:W-:Y:S03]  /*1ba10*/  BSSY B2, `(.L_x_14268) ;  /* 0x0000003000027945 */ /* 0x000fe60003800000 */
[----:B------:R-:W0:Y:S02]  /*1ba20*/  SYNCS.PHASECHK.TRANS64.TRYWAIT P0, [R2+URZ+0x16840], R3 ;  /* 0x01684003020075a7 */ /* 0x000e24000800017f */
[----:B0-----:R-:W-:Y:S05]  /*1ba30*/  @!P0 BRA `(.L_x_14269) ;  /* 0x0000004400cc8947 */ /* 0x001fea0003800000 */
.L_x_14410:
[----:B------:R-:W-:Y:S05]  /*1ba40*/  BSYNC B2 ;  /* 0x0000000000027941 */ /* 0x000fea0003800000 */
.L_x_14268:
        /* <DEDUP_REMOVED lines=12> */
.L_x_14271:
[----:B------:R-:W-:Y:S05]  /*1bb10*/  BSYNC B2 ;  /* 0x0000000000027941 */ /* 0x000fea0003800000 */
.L_x_14270:
        /* <DEDUP_REMOVED lines=11> */
.L_x_14272:
        /* <DEDUP_REMOVED lines=15> */
.L_x_14411:
[----:B------:R-:W-:Y:S05]  /*1bcc0*/  BSYNC B2 ;  /* 0x0000000000027941 */ /* 0x000fea0003800000 */
.L_x_14273:
        /* <DEDUP_REMOVED lines=11> */
.L_x_14276:
[----:B------:R-:W-:Y:S05]  /*1bd80*/  BSYNC B2 ;  /* 0x0000000000027941 */ /* 0x000fea0003800000 */
.L_x_14275:
        /* <DEDUP_REMOVED lines=10> */
.L_x_14277:
        /* <DEDUP_REMOVED lines=12> */
.L_x_14266:
[----:B------:R-:W-:Y:S05]  /*1bef0*/  BSYNC B1 ;  /* 0x0000000000017941 */ /* 0x000fea0003800000 */
.L_x_14265:
        /* <DEDUP_REMOVED lines=33> */
.L_x_14280:
[----:B------:R-:W-:Y:S01]  /*1c110*/  IMAD R2, R23, 0x8, R22 ;  /* 0x0000000817027824 */ /* 0x000fe200078e0216 */
[----:B0-----:R-:W-:Y:S01]  /*1c120*/  SHF.L.U32 R3, R26, 0x1f, RZ ;  /* 0x0000001f1a037819 */ /* 0x001fe200000006ff */
[----:B------:R-:W-:Y:S03]  /*1c130*/  BSSY B2, `(.L_x_14281) ;  /* 0x0000003000027945 */ /* 0x000fe60003800000 */
[----:B------:R-:W0:Y:S02]  /*1c140*/  SYNCS.PHASECHK.TRANS64.TRYWAIT P0, [R2+URZ+0x16840], R3 ;  /* 0x01684003020075a7 */ /* 0x000e24000800017f */
[----:B0-----:R-:W-:Y:S05]  /*1c150*/  @!P0 BRA `(.L_x_14282) ;  /* 0x00000040002c8947 */ /* 0x001fea0003800000 */
.L_x_14412:
[----:B------:R-:W-:Y:S05]  /*1c160*/  BSYNC B2 ;  /* 0x0000000000027941 */ /* 0x000fea0003800000 */
.L_x_14281:
        /* <DEDUP_REMOVED lines=12> */
.L_x_14284:
[----:B------:R-:W-:Y:S05]  /*1c230*/  BSYNC B2 ;  /* 0x0000000000027941 */ /* 0x000fea0003800000 */
.L_x_14283:
        /* <DEDUP_REMOVED lines=12> */
.L_x_14285:
        /* <DEDUP_REMOVED lines=15> */
.L_x_14413:
[----:B------:R-:W-:Y:S05]  /*1c3f0*/  BSYNC B2 ;  /* 0x0000000000027941 */ /* 0x000fea0003800000 */
.L_x_14286:
        /* <DEDUP_REMOVED lines=11> */
.L_x_14289:
[----:B------:R-:W-:Y:S05]  /*1c4b0*/  BSYNC B2 ;  /* 0x0000000000027941 */ /* 0x000fea0003800000 */
.L_x_14288:
        /* <DEDUP_REMOVED lines=10> */
.L_x_14290:
        /* <DEDUP_REMOVED lines=12> */
.L_x_14279:
[----:B------:R-:W-:Y:S05]  /*1c620*/  BSYNC B1 ;  /* 0x0000000000017941 */ /* 0x000fea0003800000 */
.L_x_14278:
[----:B------:R-:W2:Y:S01]  /*1c630*/  LDL R2, [R1+0x8] ;  /* 0x0000080001027983 */ /* 0x000ea20000100800 */
[----:B------:R-:W-:Y:S01]  /*1c640*/  VIADD R0, R0, 0xfffffffe ;  /* 0xfffffffe00007836 */ /* 0x000fe20000000000 */
[----:B--2---:R-:W-:-:S13]  /*1c650*/  ISETP.GT.AND P0, PT, R9, R2, PT ;  /* 0x000000020900720c */ /* 0x004fda0003f04270 */
[----:B------:R-:W-:Y:S05]  /*1c660*/  @P0 BRA `(.L_x_14291) ;  /* 0xfffffff0005c0947 */ /* 0x000fea000383ffff */
.L_x_14249:
[----:B------:R-:W-:Y:S05]  /*1c670*/  BSYNC B0 ;  /* 0x0000000000007941 */ /* 0x000fea0003800000 */
.L_x_14248:
        /* <DEDUP_REMOVED lines=17> */
.L_x_14293:
[----:B------:R-:W-:Y:S05]  /*1c790*/  BSYNC B0 ;  /* 0x0000000000007941 */ /* 0x000fea0003800000 */
.L_x_14292:
        /* <DEDUP_REMOVED lines=10> */
.L_x_14414:
[----:B------:R-:W-:Y:S05]  /*1c840*/  BSYNC B1 ;  /* 0x0000000000017941 */ /* 0x000fea0003800000 */
.L_x_14296:
        /* <DEDUP_REMOVED lines=9> */
.L_x_14299:
[----:B------:R-:W-:Y:S05]  /*1c8e0*/  BSYNC B1 ;  /* 0x0000000000017941 */ /* 0x000fea0003800000 */
.L_x_14298:
        /* <DEDUP_REMOVED lines=10> */
.L_x_14300:
        /* <DEDUP_REMOVED lines=10> */
.L_x_14295:
[----:B------:R-:W-:Y:S05]  /*1ca30*/  BSYNC B0 ;  /* 0x0000000000007941 */ /* 0x000fea0003800000 */
.L_x_14294:
[----:B------:R-:W-:-:S05]  /*1ca40*/  VIADD R23, R23, 0x1 ;  /* 0x0000000117177836 */ /* 0x000fca0000000000 */
[----:B------:R-:W-:-:S04]  /*1ca50*/  ISETP.NE.AND P0, PT, R23, 0x2, PT ;  /* 0x000000021700780c */ /* 0x000fc80003f05270 */
[----:B0-----:R-:W-:Y:S02]  /*1ca60*/  SEL R3, RZ, 0x1, P0 ;  /* 0x00000001ff037807 */ /* 0x001fe40000000000 */
[----:B------:R-:W-:Y:S02]  /*1ca70*/  SEL R23, R23, RZ, P0 ;  /* 0x000000ff17177207 */ /* 0x000fe40000000000 */
[----:B------:R-:W-:-:S07]  /*1ca80*/  LOP3.LUT R26, R26, R3, RZ, 0x3c, !PT ;  /* 0x000000031a1a7212 */ /* 0x000fce00078e3cff */
.L_x_14230:
[----:B------:R-:W-:Y:S05]  /*1ca90*/  BSYNC B7 ;  /* 0x0000000000077941 */ /* 0x000fea0003800000 */
.L_x_14228:
[----:B------:R-:W2:Y:S02]  /*1caa0*/  LDL R0, [R1] ;  /* 0x0000000001007983 */ /* 0x000ea40000100800 */
[----:B--2---:R-:W-:-:S13]  /*1cab0*/  LOP3.LUT P0, RZ, R0, 0x2, RZ, 0xc0, !PT ;  /* 0x0000000200ff7812 */ /* 0x004fda000780c0ff */
[----:B------:R-:W-:Y:S05]  /*1cac0*/  @!P0 BRA `(.L_x_14301) ;  /* 0x0000000000248947 */ /* 0x000fea0003800000 */
[----:B------:R-:W-:Y:S05]  /*1cad0*/  WARPSYNC.ALL ;  /* 0x0000000000007948 */ /* 0x000fea0003800000 */
[----:B------:R-:W1:Y:S08]  /*1cae0*/  S2UR UR5, SR_CgaCtaId ;  /* 0x00000000000579c3 */ /* 0x000e700000008800 */
[----:B------:R-:W-:Y:S06]  /*1caf0*/  BAR.SYNC.DEFER_BLOCKING 0x5, 0x200 ;  /* 0x0148000000007b1d */ /* 0x000fec0000010000 */
[----:B------:R-:W-:-:S02]  /*1cb00*/  UMOV UR4, 0x400 ;  /* 0x0000040000047882 */ /* 0x000fc40000000000 */
[----:B-1----:R-:W-:-:S06]  /*1cb10*/  ULEA UR4, UR5, UR4, 0x18 ;  /* 0x0000000405047291 */ /* 0x002fcc000f8ec03f */
[----:B------:R-:W-:-:S05]  /*1cb20*/  IMAD.U32 R22, RZ, RZ, UR4 ;  /* 0x00000004ff167e24 */ /* 0x000fca000f8e00ff */
[----:B------:R2:W3:Y:S01]  /*1cb30*/  LDS.128 R16, [R22+0x168d0] ;  /* 0x0168d00016107984 */ /* 0x0004e20000000c00 */
[----:B------:R-:W-:Y:S06]  /*1cb40*/  BAR.ARV 0x4, 0x200 ;  /* 0x0108000000007b1d */ /* 0x000fec0000002000 */
[----:B------:R-:W-:Y:S05]  /*1cb50*/  BRA `(.L_x_14302) ;  /* 0x0000000800cc7947 */ /* 0x000fea0003800000 */
.L_x_14301:
        /* <DEDUP_REMOVED lines=36> */
.L_x_14424:
[----:B------:R-:W-:Y:S02]  /*1cda0*/  ULDC UR4, c[0x0][0xc38] ;  /* 0x00030e0000047ab9 */ /* 0x000fe40000000800 */
[----:B------:R-:W-:-:S04]  /*1cdb0*/  IMAD.U32 R4, RZ, RZ, UR4 ;  /* 0x00000004ff047e24 */ /* 0x000fc8000f8e00ff */
[----:B--2---:R-:W-:-:S04]  /*1cdc0*/  IMAD R14, R14, R4, RZ ;  /* 0x000000040e0e7224 */ /* 0x004fc800078e02ff */
[----:B------:R-:W-:-:S05]  /*1cdd0*/  IMAD.IADD R5, R5, 0x1, R14 ;  /* 0x0000000105057824 */ /* 0x000fca00078e020e */
[----:B------:R-:W-:-:S13]  /*1cde0*/  ISETP.GT.AND P6, PT, R5, R0, PT ;  /* 0x000000000500720c */ /* 0x000fda0003fc4270 */
[----:B------:R-:W-:Y:S05]  /*1cdf0*/  @P6 BRA `(.L_x_14304) ;  /* 0x00000000009c6947 */ /* 0x000fea0003800000 */
.L_x_14309:
[----:B------:R-:W2:Y:S01]  /*1ce00*/  LDC R2, c[0x0][0xc3c] ;  /* 0x00030f00ff027b82 */ /* 0x000ea20000000800 */
[----:B------:R-:W-:-:S05]  /*1ce10*/  VIADD R19, R19, 0x1f ;  /* 0x0000001f13137836 */ /* 0x000fca0000000000 */
[----:B--2---:R-:W-:-:S13]  /*1ce20*/  ISETP.GE.AND P6, PT, R19, R2, PT ;  /* 0x000000021300720c */ /* 0x004fda0003fc6270 */
[----:B------:R-:W-:Y:S05]  /*1ce30*/  @P6 BRA `(.L_x_14305) ;  /* 0x0000000400d06947 */ /* 0x000fea0003800000 */
[----:B-1----:R-:W1:Y:S01]  /*1ce40*/  S2R R3, SR_TID.X ;  /* 0x0000000000037919 */ /* 0x002e620000002100 */
        /* <DEDUP_REMOVED lines=9> */
.L_x_14307:
[----:B------:R-:W-:Y:S05]  /*1cee0*/  BSYNC B0 ;  /* 0x0000000000007941 */ /* 0x000fea0003800000 */
.L_x_14306:
        /* <DEDUP_REMOVED lines=18> */
.L_x_14432:
[----:B------:R-:W-:Y:S02]  /*1d010*/  ULDC UR4, c[0x0][0xc38] ;  /* 0x00030e0000047ab9 */ /* 0x000fe40000000800 */
[----:B------:R-:W-:-:S04]  /*1d020*/  IMAD.U32 R4, RZ, RZ, UR4 ;  /* 0x00000004ff047e24 */ /* 0x000fc8000f8e00ff */
[----:B--2---:R-:W-:-:S04]  /*1d030*/  IMAD R14, R14, R4, RZ ;  /* 0x000000040e0e7224 */ /* 0x004fc800078e02ff */
[----:B------:R-:W-:-:S05]  /*1d040*/  IMAD.IADD R5, R14, 0x1, R5 ;  /* 0x000000010e057824 */ /* 0x000fca00078e0205 */
[----:B------:R-:W-:-:S13]  /*1d050*/  ISETP.GT.AND P6, PT, R5, R0, PT ;  /* 0x000000000500720c */ /* 0x000fda0003fc4270 */
[----:B------:R-:W-:Y:S05]  /*1d060*/  @!P6 BRA `(.L_x_14309) ;  /* 0xfffffffc0064e947 */ /* 0x000fea000383ffff */
.L_x_14304:
        /* <DEDUP_REMOVED lines=8> */
.L_x_14436:
[----:B------:R-:W-:Y:S01]  /*1d0f0*/  ISETP.NE.AND P0, PT, R2, RZ, PT ;  /* 0x000000ff0200720c */ /* 0x000fe20003f05270 */
[----:B------:R-:W-:-:S12]  /*1d100*/  IMAD.MOV.U32 R14, RZ, RZ, RZ ;  /* 0x000000ffff0e7224 */ /* 0x000fd800078e00ff */
[----:B------:R-:W-:Y:S05]  /*1d110*/  @!P0 BRA `(.L_x_14311) ;  /* 0x0000000000108947 */ /* 0x000fea0003800000 */
[----:B------:R-:W-:Y:S01]  /*1d120*/  UMOV UR4, 0xffffffff ;  /* 0xffffffff00047882 */ /* 0x000fe20000000000 */
[----:B0-----:R-:W-:Y:S02]  /*1d130*/  VIADD R12, R6, 0xffffffff ;  /* 0xffffffff060c7836 */ /* 0x001fe40000000000 */
[----:B------:R-:W-:Y:S05]  /*1d140*/  BRA.DIV UR4, `(.L_x_14312) ;  /* 0x0000003a04947947 */ /* 0x000fea000b800000 */
[----:B------:R4:W0:Y:S02]  /*1d150*/  SHFL.IDX PT, R14, R3, R12, 0x1f ;  /* 0x00001f0c030e7589 */ /* 0x00082400000e0000 */
.L_x_14311:
[----:B-1--4-:R-:W1:Y:S01]  /*1d160*/  LDC.64 R2, c[0x0][0xc90] ;  /* 0x00032400ff027b82 */ /* 0x012e620000000a00 */
[----:B------:R-:W-:-:S04]  /*1d170*/  IMAD.IADD R19, R6, 0x1, R19 ;  /* 0x0000000106137824 */ /* 0x000fc800078e0213 */
[----:B-1----:R-:W-:-:S05]  /*1d180*/  IMAD.WIDE R2, R19, 0x4, R2 ;  /* 0x0000000413027825 */ /* 0x002fca00078e0202 */
[----:B--2---:R1:W3:Y:S01]  /*1d190*/  LDG.E R6, desc[UR38][R2.64] ;  /* 0x0000002602067981 */ /* 0x0042e2000c1e1900 */
[----:B0-----:R-:W-:-:S04]  /*1d1a0*/  IMAD R16, R14, R4, R16 ;  /* 0x000000040e107224 */ /* 0x001fc800078e0210 */
[----:B------:R-:W-:Y:S02]  /*1d1b0*/  IMAD.IADD R0, R0, 0x1, -R16 ;  /* 0x0000000100007824 */ /* 0x000fe400078e0a10 */
[----:B-1----:R-:W-:Y:S02]  /*1d1c0*/  IMAD.MOV.U32 R2, RZ, RZ, RZ ;  /* 0x000000ffff027224 */ /* 0x002fe400078e00ff */
[----:B---3--:R-:W-:-:S05]  /*1d1d0*/  IMAD R5, R17, R6, RZ ;  /* 0x0000000611057224 */ /* 0x008fca00078e02ff */
        /* <DEDUP_REMOVED lines=58> */
.L_x_14305:
[----:B------:R-:W-:Y:S01]  /*1d580*/  UMOV UR4, URZ ;  /* 0x0000003f00047c82 */ /* 0x000fe20008000000 */
[----:B------:R-:W-:Y:S01]  /*1d590*/  UMOV UR5, URZ ;  /* 0x0000003f00057c82 */ /* 0x000fe20008000000 */
[----:B------:R-:W-:Y:S01]  /*1d5a0*/  ULDC UR6, c[0x0][0xc3c] ;  /* 0x00030f0000067ab9 */ /* 0x000fe20000000800 */
[----:B------:R-:W-:Y:S02]  /*1d5b0*/  IMAD.MOV.U32 R16, RZ, RZ, R0 ;  /* 0x000000ffff107224 */ /* 0x000fe400078e0000 */
[----:B------:R-:W-:Y:S02]  /*1d5c0*/  IMAD.U32 R17, RZ, RZ, UR4 ;  /* 0x00000004ff117e24 */ /* 0x000fe4000f8e00ff */
[----:B------:R-:W-:Y:S02]  /*1d5d0*/  IMAD.U32 R18, RZ, RZ, UR5 ;  /* 0x00000005ff127e24 */ /* 0x000fe4000f8e00ff */
[----:B------:R-:W-:-:S07]  /*1d5e0*/  IMAD.U32 R19, RZ, RZ, UR6 ;  /* 0x00000006ff137e24 */ /* 0x000fce000f8e00ff */
.L_x_14313:
[----:B------:R-:W2:Y:S01]  /*1d5f0*/  S2R R0, SR_TID.X ;  /* 0x0000000000007919 */ /* 0x000ea20000002100 */
[----:B------:R-:W-:Y:S05]  /*1d600*/  WARPSYNC.ALL ;  /* 0x0000000000007948 */ /* 0x000fea0003800000 */
[----:B------:R-:W-:Y:S01]  /*1d610*/  BAR.SYNC.DEFER_BLOCKING 0x4, 0x200 ;  /* 0x0108000000007b1d */ /* 0x000fe20000010000 */
[----:B--2---:R-:W-:-:S04]  /*1d620*/  LOP3.LUT R0, R0, 0x1f, RZ, 0xc0, !PT ;  /* 0x0000001f00007812 */ /* 0x004fc800078ec0ff */
[----:B------:R-:W-:-:S13]  /*1d630*/  ISETP.NE.AND P0, PT, R0, RZ, PT ;  /* 0x000000ff0000720c */ /* 0x000fda0003f05270 */
[----:B-1----:R-:W1:Y:S01]  /*1d640*/  @!P0 S2R R3, SR_CgaCtaId ;  /* 0x0000000000038919 */ /* 0x002e620000008800 */
[----:B------:R-:W-:-:S04]  /*1d650*/  @!P0 MOV R0, 0x400 ;  /* 0x0000040000008802 */ /* 0x000fc80000000f00 */
[----:B-1----:R-:W-:-:S05]  /*1d660*/  @!P0 LEA R22, R3, R0, 0x18 ;  /* 0x0000000003168211 */ /* 0x002fca00078ec0ff */
[----:B------:R1:W-:Y:S01]  /*1d670*/  @!P0 STS.128 [R22+0x168d0], R16 ;  /* 0x0168d01016008388 */ /* 0x0003e20000000c00 */
[----:B------:R-:W-:Y:S06]  /*1d680*/  BAR.ARV 0x5, 0x200 ;  /* 0x0148000000007b1d */ /* 0x000fec0000002000 */
.L_x_14302:
[----:B------:R-:W-:Y:S02]  /*1d690*/  ULDC UR4, c[0x0][0xc3c] ;  /* 0x00030f0000047ab9 */ /* 0x000fe40000000800 */
[----:B---3--:R-:W-:-:S13]  /*1d6a0*/  ISETP.GE.AND P0, PT, R19, UR4, PT ;  /* 0x0000000413007c0c */ /* 0x008fda000bf06270 */
[----:B------:R-:W-:Y:S05]  /*1d6b0*/  @!P0 BRA `(.L_x_14314) ;  /* 0xffffffa000ec8947 */ /* 0x000fea000383ffff */
[----:B------:R-:W-:Y:S05]  /*1d6c0*/  BSYNC B8 ;  /* 0x0000000000087941 */ /* 0x000fea0003800000 */
.L_x_14176:
        /* <DEDUP_REMOVED lines=12> */
.L_x_14439:
[----:B------:R-:W-:Y:S05]  /*1d790*/  BSYNC B0 ;  /* 0x0000000000007941 */ /* 0x000fea0003800000 */
.L_x_14315:
[----:B------:R-:W-:-:S03]  /*1d7a0*/  UMOV UR4, 0xffffffff ;  /* 0xffffffff00047882 */ /* 0x000fc60000000000 */
[----:B------:R-:W-:Y:S05]  /*1d7b0*/  BRA.DIV UR4, `(.L_x_14317) ;  /* 0x0000003604307947 */ /* 0x000fea000b800000 */
[----:B0-----:R-:W0:Y:S02]  /*1d7c0*/  S2R R0, SR_TID.X ;  /* 0x0000000000007919 */ /* 0x001e240000002100 */
[----:B0-----:R-:W-:-:S04]  /*1d7d0*/  SHF.R.U32.HI R0, RZ, 0x5, R0 ;  /* 0x00000005ff007819 */ /* 0x001fc80000011600 */
[----:B------:R-:W-:-:S05]  /*1d7e0*/  LOP3.LUT R0, R0, 0x3, RZ, 0xc0, !PT ;  /* 0x0000000300007812 */ /* 0x000fca00078ec0ff */
[----:B------:R0:W2:Y:S02]  /*1d7f0*/  SHFL.IDX PT, R14, R0, RZ, 0x1f ;  /* 0x00001fff000e7589 */ /* 0x0000a400000e0000 */
.L_x_14442:
[----:B--2---:R-:W-:-:S13]  /*1d800*/  ISETP.NE.AND P0, PT, R14, RZ, PT ;  /* 0x000000ff0e00720c */ /* 0x004fda0003f05270 */
[----:B------:R-:W-:Y:S05]  /*1d810*/  @P0 BRA `(.L_x_13974) ;  /* 0x0000000000880947 */ /* 0x000fea0003800000 */
[----:B------:R-:W-:-:S03]  /*1d820*/  UMOV UR4, 0xffffffff ;  /* 0xffffffff00047882 */ /* 0x000fc60000000000 */
[----:B------:R-:W-:Y:S05]  /*1d830*/  BRA.DIV UR4, `(.L_x_14318) ;  /* 0x0000003604447947 */ /* 0x000fea000b800000 */
[----:B------:R-:W-:-:S13]  /*1d840*/  ELECT P6, URZ, PT ;  /* 0x00000000003f782f */ /* 0x000fda00038c0000 */
.L_x_14445:
[----:B------:R-:W-:Y:S05]  /*1d850*/  @!P6 BRA `(.L_x_13974) ;  /* 0x000000000078e947 */ /* 0x000fea0003800000 */
[----:B------:R-:W-:-:S06]  /*1d860*/  ULOP3.LUT UR4, UR36, 0x2, URZ, 0xfc, !UPT ;  /* 0x0000000224047892 */ /* 0x000fcc000f8efc3f */
[----:B0-----:R-:W-:-:S05]  /*1d870*/  IMAD.U32 R0, RZ, RZ, UR4 ;  /* 0x00000004ff007e24 */ /* 0x001fca000f8e00ff */
[----:B------:R-:W-:-:S13]  /*1d880*/  ISETP.NE.AND P2, PT, R0, 0x3, PT ;  /* 0x000000030000780c */ /* 0x000fda0003f45270 */
[----:B------:R-:W-:Y:S05]  /*1d890*/  @!P2 BRA `(.L_x_14319) ;  /* 0x000000000004a947 */ /* 0x000fea0003800000 */
[----:B------:R-:W-:Y:S01]  /*1d8a0*/  BPT.TRAP 0x1 ;  /* 0x000000040000795c */ /* 0x000fe20000300000 */
.L_x_14319:
        /* <DEDUP_REMOVED lines=12> */
.L_x_14446:
[----:B------:R-:W2:Y:S02]  /*1d970*/  SYNCS.PHASECHK.TRANS64.TRYWAIT P0, [R3+URZ], R2 ;  /* 0x00000002030075a7 */ /* 0x000ea4000800017f */
[----:B--2---:R-:W-:Y:S05]  /*1d980*/  @!P0 BRA `(.L_x_14321) ;  /* 0x0000003400248947 */ /* 0x004fea0003800000 */
.L_x_14447:
[----:B------:R-:W-:Y:S05]  /*1d990*/  @!P2 BRA `(.L_x_14322) ;  /* 0x000000000004a947 */ /* 0x000fea0003800000 */
[----:B------:R-:W-:Y:S01]  /*1d9a0*/  BPT.TRAP 0x1 ;  /* 0x000000040000795c */ /* 0x000fe20000300000 */
.L_x_14322:
[----:B------:R-:W-:-:S04]  /*1d9b0*/  VIADD R0, R9, 0x16860 ;  /* 0x0001686009007836 */ /* 0x000fc80000000000 */
[----:B------:R-:W-:-:S04]  /*1d9c0*/  IMAD R23, R23, 0x8, R0 ;  /* 0x0000000817177824 */ /* 0x000fc800078e0200 */
[----:B------:R-:W3:Y:S02]  /*1d9d0*/  SYNCS.PHASECHK.TRANS64.TRYWAIT P0, [R23+URZ], R4 ;  /* 0x00000004170075a7 */ /* 0x000ee4000800017f */
[----:B---3--:R-:W-:Y:S05]  /*1d9e0*/  @!P0 BRA `(.L_x_14323) ;  /* 0x0000003400208947 */ /* 0x008fea0003800000 */
.L_x_14448:
[----:B------:R-:W-:-:S07]  /*1d9f0*/  IMAD R7, R7, 0x8, R0 ;  /* 0x0000000807077824 */ /* 0x000fce00078e0200 */
.L_x_14324:
[----:B----4-:R4:W0:Y:S02]  /*1da00*/  SYNCS.PHASECHK.TRANS64.TRYWAIT P0, [R7+URZ], R2 ;  /* 0x00000002070075a7 */ /* 0x010824000800017f */
[----:B0-----:R-:W-:Y:S05]  /*1da10*/  @!P0 NANOSLEEP.SYNCS 0x989680 ;  /* 0x009896800000895d */ /* 0x001fea0003900000 */
[----:B------:R-:W0:Y:S02]  /*1da20*/  @!P0 SYNCS.PHASECHK.TRANS64 P0, [R7+URZ], R2 ;  /* 0x00000002070085a7 */ /* 0x000e24000800007f */
[----:B0-----:R-:W-:Y:S05]  /*1da30*/  @!P0 BRA `(.L_x_14324) ;  /* 0xfffffffc00f08947 */ /* 0x001fea000383ffff */
.L_x_13974:
[----:B------:R-:W-:Y:S05]  /*1da40*/  BSYNC B9 ;  /* 0x0000000000097941 */ /* 0x000fea0003800000 */
.L_x_13971:
[----:B------:R-:W-:Y:S05]  /*1da50*/  EXIT ;  /* 0x000000000000794d */ /* 0x000fea0003800000 */
.L_x_14000:
[----:B0-----:R0:W1:Y:S02]  /*1da60*/  SYNCS.PHASECHK.TRANS64.TRYWAIT P6, [R79+URZ+0x16890], R91 ;  /* 0x0168905b4f0075a7 */ /* 0x00106400080c017f */
[----:B-1----:R-:W-:Y:S05]  /*1da70*/  @!P6 NANOSLEEP.SYNCS 0x989680 ;  /* 0x009896800000e95d */ /* 0x002fea0003900000 */
[----:B------:R-:W1:Y:S02]  /*1da80*/  @!P6 SYNCS.PHASECHK.TRANS64 P6, [R79+URZ+0x16890], R91 ;  /* 0x0168905b4f00e5a7 */ /* 0x000e6400080c007f */
[----:B-1----:R-:W-:Y:S05]  /*1da90*/  @!P6 BRA `(.L_x_14000) ;  /* 0xfffffffc00f0e947 */ /* 0x002fea000383ffff */
[----:B------:R-:W-:Y:S05]  /*1daa0*/  BRA `(.L_x_14325) ;  /* 0xfffffe5400287947 */ /* 0x000fea000383ffff */
.L_x_14020:
[----:B0-----:R0:W1:Y:S02]  /*1dab0*/  SYNCS.PHASECHK.TRANS64.TRYWAIT P5, [R79+URZ+0x16890], R91 ;  /* 0x0168905b4f0075a7 */ /* 0x00106400080a017f */
[----:B-1----:R-:W-:Y:S05]  /*1dac0*/  @!P5 NANOSLEEP.SYNCS 0x989680 ;  /* 0x009896800000d95d */ /* 0x002fea0003900000 */
[----:B------:R-:W1:Y:S02]  /*1dad0*/  @!P5 SYNCS.PHASECHK.TRANS64 P5, [R79+URZ+0x16890], R91 ;  /* 0x0168905b4f00d5a7 */ /* 0x000e6400080a007f */
[----:B-1----:R-:W-:Y:S05]  /*1dae0*/  @!P5 BRA `(.L_x_14020) ;  /* 0xfffffffc00f0d947 */ /* 0x002fea000383ffff */
[----:B------:R-:W-:Y:S05]  /*1daf0*/  BRA `(.L_x_14326) ;  /* 0xfffffe6800047947 */ /* 0x000fea000383ffff */
.L_x_14029:
[----:B-1----:R1:W2:Y:S02]  /*1db00*/  SYNCS.PHASECHK.TRANS64.TRYWAIT P4, [R79+URZ+0x16890], R91 ;  /* 0x0168905b4f0075a7 */ /* 0x0022a4000808017f */
[----:B--2---:R-:W-:Y:S05]  /*1db10*/  @!P4 NANOSLEEP.SYNCS 0x989680 ;  /* 0x009896800000c95d */ /* 0x004fea0003900000 */
[----:B------:R-:W2:Y:S02]  /*1db20*/  @!P4 SYNCS.PHASECHK.TRANS64 P4, [R79+URZ+0x16890], R91 ;  /* 0x0168905b4f00c5a7 */ /* 0x000ea4000808007f */
[----:B--2---:R-:W-:Y:S05]  /*1db30*/  @!P4 BRA `(.L_x_14029) ;  /* 0xfffffffc00f0c947 */ /* 0x004fea000383ffff */
[----:B------:R-:W-:Y:S05]  /*1db40*/  BRA `(.L_x_14327) ;  /* 0xfffffe78006c7947 */ /* 0x000fea000383ffff */
.L_x_14035:
[----:B--2---:R2:W3:Y:S02]  /*1db50*/  SYNCS.PHASECHK.TRANS64.TRYWAIT P3, [R79+URZ+0x168b0], R91 ;  /* 0x0168b05b4f0075a7 */ /* 0x0044e4000806017f */
[----:B---3--:R-:W-:Y:S05]  /*1db60*/  @!P3 NANOSLEEP.SYNCS 0x989680 ;  /* 0x009896800000b95d */ /* 0x008fea0003900000 */
[----:B------:R-:W3:Y:S02]  /*1db70*/  @!P3 SYNCS.PHASECHK.TRANS64 P3, [R79+URZ+0x168b0], R91 ;  /* 0x0168b05b4f00b5a7 */ /* 0x000ee4000806007f */
[----:B---3--:R-:W-:Y:S05]  /*1db80*/  @!P3 BRA `(.L_x_14035) ;  /* 0xfffffffc00f0b947 */ /* 0x008fea000383ffff */
[----:B------:R-:W-:Y:S05]  /*1db90*/  BRA `(.L_x_14328) ;  /* 0xfffffe7c00007947 */ /* 0x000fea000383ffff */
.L_x_14051:
        /* <DEDUP_REMOVED lines=13> */
.L_x_14330:
[----:B------:R-:W-:Y:S05]  /*1dc70*/  BSYNC B0 ;  /* 0x0000000000007941 */ /* 0x000fea0003800000 */
.L_x_14329:
[----:B------:R0:W-:Y:S01]  /*1dc80*/  STL [R1+0x1c], R14 ;  /* 0x00001c0e01007387 */ /* 0x0001e20000100800 */
[----:B------:R-:W-:Y:S05]  /*1dc90*/  BRA `(.L_x_14331) ;  /* 0xfffffe84005c7947 */ /* 0x000fea000383ffff */
.L_x_14063:
[----:B------:R-:W-:Y:S01]  /*1dca0*/  BSSY B1, `(.L_x_14332) ;  /* 0x0000008000017945 */ /* 0x000fe20003800000 */
[----:B------:R-:W-:Y:S02]  /*1dcb0*/  IMAD.MOV.U32 R13, RZ, RZ, R6 ;  /* 0x000000ffff0d7224 */ /* 0x000fe400078e0006 */
[----:B------:R-:W-:Y:S02]  /*1dcc0*/  IMAD.MOV.U32 R12, RZ, RZ, RZ ;  /* 0x000000ffff0c7224 */ /* 0x000fe400078e00ff */
[----:B------:R-:W-:Y:S02]  /*1dcd0*/  IMAD.MOV.U32 R11, RZ, RZ, 0x1c1f ;  /* 0x00001c1fff0b7424 */ /* 0x000fe400078e00ff */
[----:B------:R-:W-:-:S07]  /*1dce0*/  IMAD.MOV.U32 R15, RZ, RZ, -0x1 ;  /* 0xffffffffff0f7424 */ /* 0x000fce00078e00ff */
[----:B0-----:R-:W-:Y:S05]  /*1dcf0*/  WARPSYNC.COLLECTIVE R15, `(.L_x_14333) ;  /* 0x000000000f087348 */ /* 0x001fea0003c00000 */
[----:B0-----:R0:W1:Y:S02]  /*1dd00*/  SHFL.IDX P6, R14, R13, R12, R11 ;  /* 0x0000000c0d0e7389 */ /* 0x00106400000c000b */
[----:B01----:R-:W-:Y:S01]  /*1dd10*/  ENDCOLLECTIVE ;  /* 0x000000000000791b */ /* 0x003fe20003800000 */
.L_x_14333:
[----:B------:R-:W-:Y:S05]  /*1dd20*/  BSYNC B1 ;  /* 0x0000000000017941 */ /* 0x000fea0003800000 */
.L_x_14332:
        /* <DEDUP_REMOVED lines=8> */
.L_x_14334:
[----:B------:R-:W-:Y:S02]  /*1ddb0*/  IMAD.MOV.U32 R13, RZ, RZ, R8 ;  /* 0x000000ffff0d7224 */ /* 0x000fe400078e0008 */
[----:B------:R-:W-:-:S07]  /*1ddc0*/  IMAD.MOV.U32 R0, RZ, RZ, R14 ;  /* 0x000000ffff007224 */ /* 0x000fce00078e000e */
[----:B------:R-:W-:Y:S05]  /*1ddd0*/  WARPSYNC.COLLECTIVE R15, `(.L_x_14335) ;  /* 0x000000000f087348 */ /* 0x000fea0003c00000 */
[----:B------:R0:W1:Y:S02]  /*1dde0*/  SHFL.IDX P6, R14, R13, R12, R11 ;  /* 0x0000000c0d0e7389 */ /* 0x00006400000c000b */
[----:B01----:R-:W-:Y:S01]  /*1ddf0*/  ENDCOLLECTIVE ;  /* 0x000000000000791b */ /* 0x003fe20003800000 */
.L_x_14335:
[----:B------:R-:W-:Y:S02]  /*1de00*/  IMAD.MOV.U32 R13, RZ, RZ, R7 ;  /* 0x000000ffff0d7224 */ /* 0x000fe400078e0007 */
[----:B------:R-:W-:-:S07]  /*1de10*/  IMAD.MOV.U32 R5, RZ, RZ, R14 ;  /* 0x000000ffff057224 */ /* 0x000fce00078e000e */
[----:B------:R-:W-:Y:S05]  /*1de20*/  WARPSYNC.COLLECTIVE R15, `(.L_x_14336) ;  /* 0x000000000f087348 */ /* 0x000fea0003c00000 */
[----:B------:R0:W1:Y:S02]  /*1de30*/  SHFL.IDX P6, R14, R13, R12, R11 ;  /* 0x0000000c0d0e7389 */ /* 0x00006400000c000b */
[----:B01----:R-:W-:Y:S01]  /*1de40*/  ENDCOLLECTIVE ;  /* 0x000000000000791b */ /* 0x003fe20003800000 */
.L_x_14336:
[----:B------:R-:W-:Y:S05]  /*1de50*/  BRA `(.L_x_14337) ;  /* 0xfffffe8800e87947 */ /* 0x000fea000383ffff */
.L_x_14066:
[----:B------:R-:W-:Y:S01]  /*1de60*/  BSSY B1, `(.L_x_14338) ;  /* 0x0000008000017945 */ /* 0x000fe20003800000 */
[----:B------:R-:W-:Y:S02]  /*1de70*/  IMAD.MOV.U32 R13, RZ, RZ, R6 ;  /* 0x000000ffff0d7224 */ /* 0x000fe400078e0006 */
[----:B------:R-:W-:Y:S02]  /*1de80*/  IMAD.MOV.U32 R12, RZ, RZ, 0x1 ;  /* 0x00000001ff0c7424 */ /* 0x000fe400078e00ff */
[----:B------:R-:W-:Y:S02]  /*1de90*/  IMAD.MOV.U32 R11, RZ, RZ, 0x1c1f ;  /* 0x00001c1fff0b7424 */ /* 0x000fe400078e00ff */
[----:B------:R-:W-:-:S07]  /*1dea0*/  IMAD.MOV.U32 R15, RZ, RZ, -0x1 ;  /* 0xffffffffff0f7424 */ /* 0x000fce00078e00ff */
[----:B-1----:R-:W-:Y:S05]  /*1deb0*/  WARPSYNC.COLLECTIVE R15, `(.L_x_14339) ;  /* 0x000000000f087348 */ /* 0x002fea0003c00000 */
[----:B------:R0:W2:Y:S02]  /*1dec0*/  SHFL.IDX P6, R14, R13, R12, R11 ;  /* 0x0000000c0d0e7389 */ /* 0x0000a400000c000b */
[----:B012---:R-:W-:Y:S01]  /*1ded0*/  ENDCOLLECTIVE ;  /* 0x000000000000791b */ /* 0x007fe20003800000 */
.L_x_14339:
[----:B------:R-:W-:Y:S05]  /*1dee0*/  BSYNC B1 ;  /* 0x0000000000017941 */ /* 0x000fea0003800000 */
.L_x_14338:
        /* <DEDUP_REMOVED lines=8> */
.L_x_14340:
[----:B------:R-:W-:Y:S02]  /*1df70*/  IMAD.MOV.U32 R13, RZ, RZ, R8 ;  /* 0x000000ffff0d7224 */ /* 0x000fe400078e0008 */
[----:B------:R-:W-:-:S07]  /*1df80*/  IMAD.MOV.U32 R0, RZ, RZ, R14 ;  /* 0x000000ffff007224 */ /* 0x000fce00078e000e */
[----:B------:R-:W-:Y:S05]  /*1df90*/  WARPSYNC.COLLECTIVE R15, `(.L_x_14341) ;  /* 0x000000000f087348 */ /* 0x000fea0003c00000 */
[----:B------:R0:W1:Y:S02]  /*1dfa0*/  SHFL.IDX P6, R14, R13, R12, R11 ;  /* 0x0000000c0d0e7389 */ /* 0x00006400000c000b */
[----:B01----:R-:W-:Y:S01]  /*1dfb0*/  ENDCOLLECTIVE ;  /* 0x000000000000791b */ /* 0x003fe20003800000 */
.L_x_14341:
[----:B------:R-:W-:Y:S02]  /*1dfc0*/  IMAD.MOV.U32 R13, RZ, RZ, R7 ;  /* 0x000000ffff0d7224 */ /* 0x000fe400078e0007 */
[----:B------:R-:W-:-:S07]  /*1dfd0*/  IMAD.MOV.U32 R5, RZ, RZ, R14 ;  /* 0x000000ffff057224 */ /* 0x000fce00078e000e */
[----:B------:R-:W-:Y:S05]  /*1dfe0*/  WARPSYNC.COLLECTIVE R15, `(.L_x_14342) ;  /* 0x000000000f087348 */ /* 0x000fea0003c00000 */
[----:B------:R0:W1:Y:S02]  /*1dff0*/  SHFL.IDX P6, R14, R13, R12, R11 ;  /* 0x0000000c0d0e7389 */ /* 0x00006400000c000b */
[----:B01----:R-:W-:Y:S01]  /*1e000*/  ENDCOLLECTIVE ;  /* 0x000000000000791b */ /* 0x003fe20003800000 */
.L_x_14342:
[----:B------:R-:W-:Y:S05]  /*1e010*/  BRA `(.L_x_14343) ;  /* 0xfffffe8c00507947 */ /* 0x000fea000383ffff */
.L_x_14070:
[----:B0-----:R0:W1:Y:S02]  /*1e020*/  SYNCS.PHASECHK.TRANS64.TRYWAIT P0, [R2+URZ+0x16800], R45 ;  /* 0x0168002d020075a7 */ /* 0x001064000800017f */
[----:B-1----:R-:W-:Y:S05]  /*1e030*/  @!P0 NANOSLEEP.SYNCS 0x989680 ;  /* 0x009896800000895d */ /* 0x002fea0003900000 */
[----:B------:R-:W1:Y:S02]  /*1e040*/  @!P0 SYNCS.PHASECHK.TRANS64 P0, [R2+URZ+0x16800], R45 ;  /* 0x0168002d020085a7 */ /* 0x000e64000800007f */
[----:B-1----:R-:W-:Y:S05]  /*1e050*/  @!P0 BRA `(.L_x_14070) ;  /* 0xfffffffc00f08947 */ /* 0x002fea000383ffff */
[----:B------:R-:W-:Y:S05]  /*1e060*/  BRA `(.L_x_14344) ;  /* 0xfffffe90005c7947 */ /* 0x000fea000383ffff */
.L_x_14078:
[----:B------:R-:W1:Y:S01]  /*1e070*/  LDC R35, c[0x0][0x3f4] ;  /* 0x0000fd00ff237b82 */ /* 0x000e620000000800 */
        /* <DEDUP_REMOVED lines=8> */
.L_x_14346:
[----:B------:R-:W-:Y:S05]  /*1e100*/  BSYNC B1 ;  /* 0x0000000000017941 */ /* 0x000fea0003800000 */
.L_x_14345:
[----:B------:R0:W5:Y:S01]  /*1e110*/  LDL R8, [R1+0x4] ;  /* 0x0000040001087983 */ /* 0x0001620000100800 */
[----:B------:R-:W-:Y:S01]  /*1e120*/  IMAD.MOV.U32 R13, RZ, RZ, R25 ;  /* 0x000000ffff0d7224 */ /* 0x000fe200078e0019 */
[----:B------:R-:W-:Y:S01]  /*1e130*/  ISETP.GE.AND P0, PT, R18, R35, PT ;  /* 0x000000231200720c */ /* 0x000fe20003f06270 */
[----:B------:R-:W-:Y:S02]  /*1e140*/  IMAD.MOV.U32 R12, RZ, RZ, RZ ;  /* 0x000000ffff0c7224 */ /* 0x000fe400078e00ff */
[----:B------:R-:W-:Y:S02]  /*1e150*/  IMAD.MOV.U32 R11, RZ, RZ, 0x1c1f ;  /* 0x00001c1fff0b7424 */ /* 0x000fe400078e00ff */
[----:B------:R-:W-:Y:S02]  /*1e160*/  IMAD.MOV.U32 R15, RZ, RZ, -0x1 ;  /* 0xffffffffff0f7424 */ /* 0x000fe400078e00ff */
[----:B0-----:R-:W-:-:S07]  /*1e170*/  IMAD.MOV.U32 R0, RZ, RZ, R14 ;  /* 0x000000ffff007224 */ /* 0x001fce00078e000e */
[----:B-----5:R-:W-:Y:S05]  /*1e180*/  WARPSYNC.COLLECTIVE R15, `(.L_x_14347) ;  /* 0x000000000f087348 */ /* 0x020fea0003c00000 */
[----:B------:R0:W1:Y:S02]  /*1e190*/  SHFL.IDX P6, R14, R13, R12, R11 ;  /* 0x0000000c0d0e7389 */ /* 0x00006400000c000b */
[----:B01---5:R-:W-:Y:S01]  /*1e1a0*/  ENDCOLLECTIVE ;  /* 0x000000000000791b */ /* 0x023fe20003800000 */
.L_x_14347:
[----:B------:R-:W-:Y:S02]  /*1e1b0*/  IMAD.MOV.U32 R13, RZ, RZ, R24 ;  /* 0x000000ffff0d7224 */ /* 0x000fe400078e0018 */
[----:B------:R-:W-:-:S07]  /*1e1c0*/  IMAD.MOV.U32 R3, RZ, RZ, R14 ;  /* 0x000000ffff037224 */ /* 0x000fce00078e000e */
[----:B------:R-:W-:Y:S05]  /*1e1d0*/  WARPSYNC.COLLECTIVE R15, `(.L_x_14348) ;  /* 0x000000000f087348 */ /* 0x000fea0003c00000 */
[----:B------:R0:W1:Y:S02]  /*1e1e0*/  SHFL.IDX P6, R14, R13, R12, R11 ;  /* 0x0000000c0d0e7389 */ /* 0x00006400000c000b */
[----:B01----:R-:W-:Y:S01]  /*1e1f0*/  ENDCOLLECTIVE ;  /* 0x000000000000791b */ /* 0x003fe20003800000 */
.L_x_14348:
[----:B------:R-:W-:Y:S02]  /*1e200*/  IMAD.MOV.U32 R13, RZ, RZ, R27 ;  /* 0x000000ffff0d7224 */ /* 0x000fe400078e001b */
[----:B------:R-:W-:-:S07]  /*1e210*/  IMAD.MOV.U32 R4, RZ, RZ, R14 ;  /* 0x000000ffff047224 */ /* 0x000fce00078e000e */
[----:B------:R-:W-:Y:S05]  /*1e220*/  WARPSYNC.COLLECTIVE R15, `(.L_x_14349) ;  /* 0x000000000f087348 */ /* 0x000fea0003c00000 */
[----:B------:R0:W1:Y:S02]  /*1e230*/  SHFL.IDX P6, R14, R13, R12, R11 ;  /* 0x0000000c0d0e7389 */ /* 0x00006400000c000b */
[----:B01----:R-:W-:Y:S01]  /*1e240*/  ENDCOLLECTIVE ;  /* 0x000000000000791b */ /* 0x003fe20003800000 */
.L_x_14349:
[----:B------:R-:W-:-:S05]  /*1e250*/  IMAD R32, R8, R32, RZ ;  /* 0x0000002008207224 */ /* 0x000fca00078e02ff */
[----:B------:R-:W-:-:S13]  /*1e260*/  ISETP.GE.OR P1, PT, R41, R32, P0 ;  /* 0x000000202900720c */ /* 0x000fda0000726670 */
[C---:B------:R-:W-:Y:S01]  /*1e270*/  @!P1 IMAD.SHL.U32 R5, R18.reuse, 0x2, RZ ;  /* 0x0000000212059824 */ /* 0x040fe200078e00ff */
[----:B------:R-:W-:-:S04]  /*1e280*/  @!P1 SHF.L.U64.HI R21, R18, 0x1, R43 ;  /* 0x0000000112159819 */ /* 0x000fc8000001022b */
[----:B------:R-:W-:-:S05]  /*1e290*/  @!P1 IADD3 R6, P2, R3, R5, RZ ;  /* 0x0000000503069210 */ /* 0x000fca0007f5e0ff */
[----:B------:R-:W-:-:S05]  /*1e2a0*/  @!P1 IMAD.X R7, R0, 0x1, R21, P2 ;  /* 0x0000000100079824 */ /* 0x000fca00010e0615 */
[----:B------:R-:W2:Y:S01]  /*1e2b0*/  @!P1 LD.E.128 R8, desc[UR38][R6.64] ;  /* 0x0000002606089980 */ /* 0x000ea2000c101d00 */
[----:B------:R-:W-:-:S05]  /*1e2c0*/  @!P1 IADD3 R14, P2, R14, R5, RZ ;  /* 0x000000050e0e9210 */ /* 0x000fca0007f5e0ff */
[----:B------:R-:W-:-:S04]  /*1e2d0*/  @!P1 IMAD.X R3, R4, 0x1, R21, P2 ;  /* 0x0000000104039824 */ /* 0x000fc800010e0615 */
[----:B------:R-:W-:-:S05]  /*1e2e0*/  @!P1 IMAD.MOV.U32 R15, RZ, RZ, R3 ;  /* 0x000000ffff0f9224 */ /* 0x000fca00078e0003 */
[----:B------:R0:W5:Y:S01]  /*1e2f0*/  @!P1 LD.E.128 R4, desc[UR38][R14.64] ;  /* 0x000000260e049980 */ /* 0x000162000c101d00 */
[----:B------:R-:W-:Y:S01]  /*1e300*/  CS2R R38, SRZ ;  /* 0x0000000000267805 */ /* 0x000fe2000001ff00 */
[----:B------:R-:W-:Y:S01]  /*1e310*/  IMAD.MOV.U32 R13, RZ, RZ, R26 ;  /* 0x000000ffff0d7224 */ /* 0x000fe200078e001a */
[----:B------:R-:W-:Y:S01]  /*1e320*/  CS2R R36, SRZ ;  /* 0x0000000000247805 */ /* 0x000fe2000001ff00 */
[----:B------:R-:W-:Y:S01]  /*1e330*/  IMAD.MOV.U32 R12, RZ, RZ, 0x1 ;  /* 0x00000001ff0c7424 */ /* 0x000fe200078e00ff */
[----:B------:R-:W-:Y:S02]  /*1e340*/  CS2R R20, SRZ ;  /* 0x0000000000147805 */ /* 0x000fe4000001ff00 */
[----:B------:R-:W-:Y:S01]  /*1e350*/  CS2R R28, SRZ ;  /* 0x00000000001c7805 */ /* 0x000fe2000001ff00 */
[----:B0-----:R-:W-:Y:S02]  /*1e360*/  IMAD.MOV.U32 R15, RZ, RZ, -0x1 ;  /* 0xffffffffff0f7424 */ /* 0x001fe400078e00ff */
[----:B--2---:R-:W-:-:S02]  /*1e370*/  @!P1 IMAD.MOV.U32 R39, RZ, RZ, R11 ;  /* 0x000000ffff279224 */ /* 0x004fc400078e000b */
[----:B------:R-:W-:Y:S02]  /*1e380*/  IMAD.MOV.U32 R11, RZ, RZ, 0x1c1f ;  /* 0x00001c1fff0b7424 */ /* 0x000fe400078e00ff */
[----:B------:R-:W-:Y:S02]  /*1e390*/  @!P1 IMAD.MOV.U32 R36, RZ, RZ, R8 ;  /* 0x000000ffff249224 */ /* 0x000fe400078e0008 */
[----:B------:R-:W-:-:S07]  /*1e3a0*/  @!P1 IMAD.MOV.U32 R37, RZ, RZ, R9 ;  /* 0x000000ffff259224 */ /* 0x000fce00078e0009 */
[----:B-----5:R-:W-:Y:S05]  /*1e3b0*/  WARPSYNC.COLLECTIVE R15, `(.L_x_14350) ;  /* 0x000000000f087348 */ /* 0x020fea0003c00000 */
[----:B------:R0:W1:Y:S02]  /*1e3c0*/  SHFL.IDX P6, R14, R13, R12, R11 ;  /* 0x0000000c0d0e7389 */ /* 0x00006400000c000b */
[----:B01---5:R-:W-:Y:S01]  /*1e3d0*/  ENDCOLLECTIVE ;  /* 0x000000000000791b */ /* 0x023fe20003800000 */
.L_x_14350:
[----:B------:R-:W-:Y:S02]  /*1e3e0*/  IMAD.MOV.U32 R0, RZ, RZ, R36 ;  /* 0x000000ffff007224 */ /* 0x000fe400078e0024 */
[----:B------:R-:W-:Y:S02]  /*1e3f0*/  IMAD.MOV.U32 R3, RZ, RZ, R37 ;  /* 0x000000ffff037224 */ /* 0x000fe400078e0025 */
[----:B------:R-:W-:Y:S01]  /*1e400*/  @!P1 IMAD.MOV.U32 R38, RZ, RZ, R10 ;  /* 0x000000ffff269224 */ /* 0x000fe200078e000a */
[----:B------:R-:W-:Y:S01]  /*1e410*/  PRMT R48, R0, 0x7610, R48 ;  /* 0x0000761000307816 */ /* 0x000fe20000000030 */
[----:B------:R-:W-:Y:S01]  /*1e420*/  IMAD.MOV.U32 R9, RZ, RZ, R39 ;  /* 0x000000ffff097224 */ /* 0x000fe200078e0027 */
[----:B------:R-:W-:Y:S01]  /*1e430*/  PRMT R34, R34, 0x5410, R3 ;  /* 0x0000541022227816 */ /* 0x000fe20000000003 */
[----:B------:R-:W-:Y:S02]  /*1e440*/  @!P1 IMAD.MOV.U32 R20, RZ, RZ, R4 ;  /* 0x000000ffff149224 */ /* 0x000fe400078e0004 */
[----:B------:R-:W-:Y:S01]  /*1e450*/  @!P1 IMAD.MOV.U32 R21, RZ, RZ, R5 ;  /* 0x000000ffff159224 */ /* 0x000fe200078e0005 */
[----:B------:R-:W-:Y:S01]  /*1e460*/  PRMT R34, R9, 0x7610, R34 ;  /* 0x0000761009227816 */ /* 0x000fe20000000022 */
[----:B------:R-:W-:-:S02]  /*1e470*/  IMAD.MOV.U32 R8, RZ, RZ, R38 ;  /* 0x000000ffff087224 */ /* 0x000fc400078e0026 */
[----:B------:R-:W-:Y:S02]  /*1e480*/  IMAD.MOV.U32 R13, RZ, RZ, R25 ;  /* 0x000000ffff0d7224 */ /* 0x000fe400078e0019 */
[----:B------:R-:W-:Y:S01]  /*1e490*/  @!P1 IMAD.MOV.U32 R28, RZ, RZ, R6 ;  /* 0x000000ffff1c9224 */ /* 0x000fe200078e0006 */
[----:B------:R-:W-:Y:S01]  /*1e4a0*/  PRMT R31, R8, 0x7610, R31 ;  /* 0x00007610081f7816 */ /* 0x000fe2000000001f */
[----:B------:R-:W-:Y:S02]  /*1e4b0*/  @!P1 IMAD.MOV.U32 R29, RZ, RZ, R7 ;  /* 0x000000ffff1d9224 */ /* 0x000fe400078e0007 */
[----:B------:R-:W-:Y:S02]  /*1e4c0*/  IMAD.MOV.U32 R4, RZ, RZ, R20 ;  /* 0x000000ffff047224 */ /* 0x000fe400078e0014 */
[----:B------:R-:W-:Y:S02]  /*1e4d0*/  IMAD.MOV.U32 R5, RZ, RZ, R21 ;  /* 0x000000ffff057224 */ /* 0x000fe400078e0015 */
[----:B------:R-:W-:Y:S01]  /*1e4e0*/  IMAD.MOV.U32 R0, RZ, RZ, R14 ;  /* 0x000000ffff007224 */ /* 0x000fe200078e000e */
[----:B------:R-:W-:-:S07]  /*1e4f0*/  PRMT R50, R4, 0x7610, R50 ;  /* 0x0000761004327816 */ /* 0x000fce0000000032 */
[----:B------:R-:W-:Y:S05]  /*1e500*/  WARPSYNC.COLLECTIVE R15, `(.L_x_14351) ;  /* 0x000000000f087348 */ /* 0x000fea0003c00000 */
[----:B------:R0:W1:Y:S02]  /*1e510*/  SHFL.IDX P6, R14, R13, R12, R11 ;  /* 0x0000000c0d0e7389 */ /* 0x00006400000c000b */
[----:B01----:R-:W-:Y:S01]  /*1e520*/  ENDCOLLECTIVE ;  /* 0x000000000000791b */ /* 0x003fe20003800000 */
.L_x_14351:
[----:B------:R-:W-:Y:S01]  /*1e530*/  IMAD.MOV.U32 R6, RZ, RZ, R28 ;  /* 0x000000ffff067224 */ /* 0x000fe200078e001c */
[----:B------:R-:W-:Y:S01]  /*1e540*/  PRMT R54, R5, 0x7610, R54 ;  /* 0x0000761005367816 */ /* 0x000fe20000000036 */
[----:B------:R-:W-:Y:S01]  /*1e550*/  IMAD.MOV.U32 R7, RZ, RZ, R29 ;  /* 0x000000ffff077224 */ /* 0x000fe200078e001d */
[----:B------:R-:W-:Y:S02]  /*1e560*/  CS2R R4, SRZ ;  /* 0x0000000000047805 */ /* 0x000fe4000001ff00 */
[----:B------:R-:W-:Y:S02]  /*1e570*/  PRMT R31, R31, 0x5410, R6 ;  /* 0x000054101f1f7816 */ /* 0x000fe40000000006 */
[----:B------:R-:W-:Y:S01]  /*1e580*/  PRMT R55, R7, 0x7610, R55 ;  /* 0x0000761007377816 */ /* 0x000fe20000000037 */
[----:B------:R-:W-:Y:S02]  /*1e590*/  IMAD.MOV.U32 R13, RZ, RZ, R24 ;  /* 0x000000ffff0d7224 */ /* 0x000fe400078e0018 */
[----:B------:R-:W-:-:S07]  /*1e5a0*/  IMAD.MOV.U32 R3, RZ, RZ, R14 ;  /* 0x000000ffff037224 */ /* 0x000fce00078e000e */
[----:B------:R-:W-:Y:S05]  /*1e5b0*/  WARPSYNC.COLLECTIVE R15, `(.L_x_14352) ;  /* 0x000000000f087348 */ /* 0x000fea0003c00000 */
[----:B------:R0:W1:Y:S02]  /*1e5c0*/  SHFL.IDX P6, R14, R13, R12, R11 ;  /* 0x0000000c0d0e7389 */ /* 0x00006400000c000b */
[----:B01----:R-:W-:Y:S01]  /*1e5d0*/  ENDCOLLECTIVE ;  /* 0x000000000000791b */ /* 0x003fe20003800000 */
.L_x_14352:
[----:B------:R-:W-:Y:S02]  /*1e5e0*/  IMAD.MOV.U32 R13, RZ, RZ, R27 ;  /* 0x000000ffff0d7224 */ /* 0x000fe400078e001b */
[----:B------:R-:W-:-:S07]  /*1e5f0*/  IMAD.MOV.U32 R24, RZ, RZ, R14 ;  /* 0x000000ffff187224 */ /* 0x000fce00078e000e */
[----:B------:R-:W-:Y:S05]  /*1e600*/  WARPSYNC.COLLECTIVE R15, `(.L_x_14353) ;  /* 0x000000000f087348 */ /* 0x000fea0003c00000 */
[----:B------:R0:W1:Y:S02]  /*1e610*/  SHFL.IDX P6, R14, R13, R12, R11 ;  /* 0x0000000c0d0e7389 */ /* 0x00006400000c000b */
[----:B01----:R-:W-:Y:S01]  /*1e620*/  ENDCOLLECTIVE ;  /* 0x000000000000791b */ /* 0x003fe20003800000 */
.L_x_14353:
[----:B------:R-:W-:Y:S05]  /*1e630*/  BRA `(.L_x_14354) ;  /* 0xfffffe9c008c7947 */ /* 0x000fea000383ffff */
.L_x_14082:
[----:B0-----:R0:W1:Y:S02]  /*1e640*/  SYNCS.PHASECHK.TRANS64.TRYWAIT P1, [R2+URZ+0x16800], R13 ;  /* 0x0168000d020075a7 */ /* 0x001064000802017f */
[----:B-1----:R-:W-:Y:S05]  /*1e650*/  @!P1 NANOSLEEP.SYNCS 0x989680 ;  /* 0x009896800000995d */ /* 0x002fea0003900000 */
[----:B------:R-:W1:Y:S02]  /*1e660*/  @!P1 SYNCS.PHASECHK.TRANS64 P1, [R2+URZ+0x16800], R13 ;  /* 0x0168000d020095a7 */ /* 0x000e64000802007f */
[----:B-1----:R-:W-:Y:S05]  /*1e670*/  @!P1 BRA `(.L_x_14082) ;  /* 0xfffffffc00f09947 */ /* 0x002fea000383ffff */
[----:B------:R-:W-:Y:S05]  /*1e680*/  BRA `(.L_x_14355) ;  /* 0xfffffea000347947 */ /* 0x000fea000383ffff */
.L_x_14088:
[----:B--2---:R2:W3:Y:S02]  /*1e690*/  SYNCS.PHASECHK.TRANS64.TRYWAIT P2, [R7+URZ+0x16830], R0 ;  /* 0x01683000070075a7 */ /* 0x0044e4000804017f */
[----:B---3--:R-:W-:Y:S05]  /*1e6a0*/  @!P2 NANOSLEEP.SYNCS 0x989680 ;  /* 0x009896800000a95d */ /* 0x008fea0003900000 */
[----:B------:R-:W3:Y:S02]  /*1e6b0*/  @!P2 SYNCS.PHASECHK.TRANS64 P2, [R7+URZ+0x16830], R0 ;  /* 0x016830000700a5a7 */ /* 0x000ee4000804007f */
[----:B---3--:R-:W-:Y:S05]  /*1e6c0*/  @!P2 BRA `(.L_x_14088) ;  /* 0xfffffffc00f0a947 */ /* 0x008fea000383ffff */
[----:B------:R-:W-:Y:S05]  /*1e6d0*/  BRA `(.L_x_14087) ;  /* 0xfffffeac00fc7947 */ /* 0x000fea000383ffff */
.L_x_14106:
[----:B-1----:R1:W2:Y:S02]  /*1e6e0*/  SYNCS.PHASECHK.TRANS64.TRYWAIT P4, [R11+URZ+0x16830], R10 ;  /* 0x0168300a0b0075a7 */ /* 0x0022a4000808017f */
[----:B--2---:R-:W-:Y:S05]  /*1e6f0*/  @!P4 NANOSLEEP.SYNCS 0x989680 ;  /* 0x009896800000c95d */ /* 0x004fea0003900000 */
[----:B------:R-:W2:Y:S02]  /*1e700*/  @!P4 SYNCS.PHASECHK.TRANS64 P4, [R11+URZ+0x16830], R10 ;  /* 0x0168300a0b00c5a7 */ /* 0x000ea4000808007f */
[----:B--2---:R-:W-:Y:S05]  /*1e710*/  @!P4 BRA `(.L_x_14106) ;  /* 0xfffffffc00f0c947 */ /* 0x004fea000383ffff */
[----:B------:R-:W-:Y:S05]  /*1e720*/  BRA `(.L_x_14105) ;  /* 0xfffffee000e87947 */ /* 0x000fea000383ffff */
.L_x_14110:
[----:B-1----:R1:W2:Y:S02]  /*1e730*/  SYNCS.PHASECHK.TRANS64.TRYWAIT P3, [R11+URZ+0x16850], R10 ;  /* 0x0168500a0b0075a7 */ /* 0x0022a4000806017f */
[----:B--2---:R-:W-:Y:S05]  /*1e740*/  @!P3 NANOSLEEP.SYNCS 0x989680 ;  /* 0x009896800000b95d */ /* 0x004fea0003900000 */
[----:B------:R-:W2:Y:S02]  /*1e750*/  @!P3 SYNCS.PHASECHK.TRANS64 P3, [R11+URZ+0x16850], R10 ;  /* 0x0168500a0b00b5a7 */ /* 0x000ea4000806007f */
[----:B--2---:R-:W-:Y:S05]  /*1e760*/  @!P3 BRA `(.L_x_14110) ;  /* 0xfffffffc00f0b947 */ /* 0x004fea000383ffff */
[----:B------:R-:W-:Y:S05]  /*1e770*/  BRA `(.L_x_14107) ;  /* 0xfffffee400a87947 */ /* 0x000fea000383ffff */
.L_x_14129:
[----:B-1----:R1:W2:Y:S02]  /*1e780*/  SYNCS.PHASECHK.TRANS64.TRYWAIT P3, [R0+URZ+0x16830], R3 ;  /* 0x01683003000075a7 */ /* 0x0022a4000806017f */
[----:B--2---:R-:W-:Y:S05]  /*1e790*/  @!P3 NANOSLEEP.SYNCS 0x989680 ;  /* 0x009896800000b95d */ /* 0x004fea0003900000 */
[----:B------:R-:W2:Y:S02]  /*1e7a0*/  @!P3 SYNCS.PHASECHK.TRANS64 P3, [R0+URZ+0x16830], R3 ;  /* 0x016830030000b5a7 */ /* 0x000ea4000806007f */
[----:B--2---:R-:W-:Y:S05]  /*1e7b0*/  @!P3 BRA `(.L_x_14129) ;  /* 0xfffffffc00f0b947 */ /* 0x004fea000383ffff */
[----:B------:R-:W-:Y:S05]  /*1e7c0*/  BRA `(.L_x_14128) ;  /* 0xffffff1400707947 */ /* 0x000fea000383ffff */
.L_x_14133:
[----:B-1----:R1:W2:Y:S02]  /*1e7d0*/  SYNCS.PHASECHK.TRANS64.TRYWAIT P2, [R3+URZ+0x16850], R0 ;  /* 0x01685000030075a7 */ /* 0x0022a4000804017f */
[----:B--2---:R-:W-:Y:S05]  /*1e7e0*/  @!P2 NANOSLEEP.SYNCS 0x989680 ;  /* 0x009896800000a95d */ /* 0x004fea0003900000 */
[----:B------:R-:W2:Y:S02]  /*1e7f0*/  @!P2 SYNCS.PHASECHK.TRANS64 P2, [R3+URZ+0x16850], R0 ;  /* 0x016850000300a5a7 */ /* 0x000ea4000804007f */
[----:B--2---:R-:W-:Y:S05]  /*1e800*/  @!P2 BRA `(.L_x_14133) ;  /* 0xfffffffc00f0a947 */ /* 0x004fea000383ffff */
[----:B------:R-:W-:Y:S05]  /*1e810*/  BRA `(.L_x_14130) ;  /* 0xffffff1800307947 */ /* 0x000fea000383ffff */
.L_x_14140:
[----:B-1----:R1:W2:Y:S02]  /*1e820*/  SYNCS.PHASECHK.TRANS64.TRYWAIT P3, [R0+URZ+0x16830], R3 ;  /* 0x01683003000075a7 */ /* 0x0022a4000806017f */
[----:B--2---:R-:W-:Y:S05]  /*1e830*/  @!P3 NANOSLEEP.SYNCS 0x989680 ;  /* 0x009896800000b95d */ /* 0x004fea0003900000 */
[----:B------:R-:W2:Y:S02]  /*1e840*/  @!P3 SYNCS.PHASECHK.TRANS64 P3, [R0+URZ+0x16830], R3 ;  /* 0x016830030000b5a7 */ /* 0x000ea4000806007f */
[----:B--2---:R-:W-:Y:S05]  /*1e850*/  @!P3 BRA `(.L_x_14140) ;  /* 0xfffffffc00f0b947 */ /* 0x004fea000383ffff */
[----:B------:R-:W-:Y:S05]  /*1e860*/  BRA `(.L_x_14139) ;  /* 0xffffff3400147947 */ /* 0x000fea000383ffff */
.L_x_14144:
[----:B-1----:R1:W2:Y:S02]  /*1e870*/  SYNCS.PHASECHK.TRANS64.TRYWAIT P2, [R3+URZ+0x16850], R0 ;  /* 0x01685000030075a7 */ /* 0x0022a4000804017f */
[----:B--2---:R-:W-:Y:S05]  /*1e880*/  @!P2 NANOSLEEP.SYNCS 0x989680 ;  /* 0x009896800000a95d */ /* 0x004fea0003900000 */
[----:B------:R-:W2:Y:S02]  /*1e890*/  @!P2 SYNCS.PHASECHK.TRANS64 P2, [R3+URZ+0x16850], R0 ;  /* 0x016850000300a5a7 */ /* 0x000ea4000804007f */
[----:B--2---:R-:W-:Y:S05]  /*1e8a0*/  @!P2 BRA `(.L_x_14144) ;  /* 0xfffffffc00f0a947 */ /* 0x004fea000383ffff */
[----:B------:R-:W-:Y:S05]  /*1e8b0*/  BRA `(.L_x_14141) ;  /* 0xffffff3400d47947 */ /* 0x000fea000383ffff */
.L_x_14157:
[----:B-1----:R1:W2:Y:S02]  /*1e8c0*/  SYNCS.PHASECHK.TRANS64.TRYWAIT P0, [R11+URZ+0x16850], R4 ;  /* 0x016850040b0075a7 */ /* 0x0022a4000800017f */
[----:B--2---:R-:W-:Y:S05]  /*1e8d0*/  @!P0 NANOSLEEP.SYNCS 0x989680 ;  /* 0x009896800000895d */ /* 0x004fea0003900000 */
[----:B------:R-:W2:Y:S02]  /*1e8e0*/  @!P0 SYNCS.PHASECHK.TRANS64 P0, [R11+URZ+0x16850], R4 ;  /* 0x016850040b0085a7 */ /* 0x000ea4000800007f */
[----:B--2---:R-:W-:Y:S05]  /*1e8f0*/  @!P0 BRA `(.L_x_14157) ;  /* 0xfffffffc00f08947 */ /* 0x004fea000383ffff */
[----:B------:R-:W-:Y:S05]  /*1e900*/  BRA `(.L_x_14156) ;  /* 0xffffff6000b87947 */ /* 0x000fea000383ffff */
.L_x_14165:
[----:B------:R-:W-:Y:S02]  /*1e910*/  IMAD.MOV.U32 R13, RZ, RZ, R20 ;  /* 0x000000ffff0d7224 */ /* 0x000fe400078e0014 */
[----:B------:R-:W-:Y:S02]  /*1e920*/  IMAD.MOV.U32 R12, RZ, RZ, RZ ;  /* 0x000000ffff0c7224 */ /* 0x000fe400078e00ff */
[----:B------:R-:W-:Y:S02]  /*1e930*/  IMAD.MOV.U32 R11, RZ, RZ, 0x181f ;  /* 0x0000181fff0b7424 */ /* 0x000fe400078e00ff */
[----:B------:R-:W-:Y:S02]  /*1e940*/  IMAD.MOV.U32 R15, RZ, RZ, -0x1 ;  /* 0xffffffffff0f7424 */ /* 0x000fe400078e00ff */
[----:B------:R-:W-:Y:S02]  /*1e950*/  IMAD R21, R8, R27, RZ ;  /* 0x0000001b08157224 */ /* 0x000fe400078e02ff */
[----:B------:R-:W-:-:S07]  /*1e960*/  IMAD.IADD R24, R30, 0x1, R26 ;  /* 0x000000011e187824 */ /* 0x000fce00078e021a */
[----:B-1----:R-:W-:Y:S05]  /*1e970*/  WARPSYNC.COLLECTIVE R15, `(.L_x_14356) ;  /* 0x000000000f087348 */ /* 0x002fea0003c00000 */
[----:B------:R0:W2:Y:S02]  /*1e980*/  SHFL.IDX P6, R14, R13, R12, R11 ;  /* 0x0000000c0d0e7389 */ /* 0x0000a400000c000b */
[----:B012---:R-:W-:Y:S01]  /*1e990*/  ENDCOLLECTIVE ;  /* 0x000000000000791b */ /* 0x007fe20003800000 */
.L_x_14356:
[C---:B------:R-:W-:Y:S01]  /*1e9a0*/  VIADD R8, R24.reuse, 0x30 ;  /* 0x0000003018087836 */ /* 0x040fe20000000000 */
[----:B------:R-:W-:-:S04]  /*1e9b0*/  ISETP.GE.OR P3, PT, R24, R21, P0 ;  /* 0x000000151800720c */ /* 0x000fc80000766670 */
[----:B------:R-:W-:Y:S01]  /*1e9c0*/  ISETP.GE.OR P4, PT, R8, R21, P0 ;  /* 0x000000150800720c */ /* 0x000fe20000786670 */
[----:B------:R-:W-:Y:S02]  /*1e9d0*/  VIADD R8, R24, 0x60 ;  /* 0x0000006018087836 */ /* 0x000fe40000000000 */
[----:B------:R-:W-:-:S03]  /*1e9e0*/  IMAD.MOV.U32 R13, RZ, RZ, R7 ;  /* 0x000000ffff0d7224 */ /* 0x000fc600078e0007 */
[----:B------:R-:W-:Y:S01]  /*1e9f0*/  ISETP.GE.OR P2, PT, R8, R21, P0 ;  /* 0x000000150800720c */ /* 0x000fe20000746670 */
[----:B------:R-:W-:-:S12]  /*1ea00*/  IMAD.MOV.U32 R0, RZ, RZ, R14 ;  /* 0x000000ffff007224 */ /* 0x000fd800078e000e */
[----:B------:R-:W-:Y:S05]  /*1ea10*/  WARPSYNC.COLLECTIVE R15, `(.L_x_14357) ;  /* 0x000000000f087348 */ /* 0x000fea0003c00000 */
[----:B------:R0:W1:Y:S02]  /*1ea20*/  SHFL.IDX P6, R14, R13, R12, R11 ;  /* 0x0000000c0d0e7389 */ /* 0x00006400000c000b */
[----:B01----:R-:W-:Y:S01]  /*1ea30*/  ENDCOLLECTIVE ;  /* 0x000000000000791b */ /* 0x003fe20003800000 */
.L_x_14357:
[----:B------:R-:W-:Y:S02]  /*1ea40*/  IMAD.MOV.U32 R13, RZ, RZ, R20 ;  /* 0x000000ffff0d7224 */ /* 0x000fe400078e0014 */
[----:B------:R-:W-:Y:S02]  /*1ea50*/  IMAD.MOV.U32 R12, RZ, RZ, 0x1 ;  /* 0x00000001ff0c7424 */ /* 0x000fe400078e00ff */
[----:B------:R-:W-:-:S07]  /*1ea60*/  IMAD.MOV.U32 R3, RZ, RZ, R14 ;  /* 0x000000ffff037224 */ /* 0x000fce00078e000e */
[----:B------:R-:W-:Y:S05]  /*1ea70*/  WARPSYNC.COLLECTIVE R15, `(.L_x_14358) ;  /* 0x000000000f087348 */ /* 0x000fea0003c00000 */
[----:B------:R0:W1:Y:S02]  /*1ea80*/  SHFL.IDX P6, R14, R13, R12, R11 ;  /* 0x0000000c0d0e7389 */ /* 0x00006400000c000b */
[----:B01----:R-:W-:Y:S01]  /*1ea90*/  ENDCOLLECTIVE ;  /* 0x000000000000791b */ /* 0x003fe20003800000 */
.L_x_14358:
[----:B------:R-:W-:-:S04]  /*1eaa0*/  @!P3 LEA R10, P5, R29, R3, 0x1 ;  /* 0x000000031d0ab211 */ /* 0x000fc800078a08ff */
[----:B------:R-:W-:Y:S01]  /*1eab0*/  @!P3 LEA.HI.X R3, R29, R0, R28, 0x1, P5 ;  /* 0x000000001d03b211 */ /* 0x000fe200028f0c1c */
[----:B------:R-:W-:Y:S02]  /*1eac0*/  IMAD.MOV.U32 R13, RZ, RZ, R7 ;  /* 0x000000ffff0d7224 */ /* 0x000fe400078e0007 */
[----:B------:R-:W-:-:S07]  /*1ead0*/  IMAD.MOV.U32 R4, RZ, RZ, R14 ;  /* 0x000000ffff047224 */ /* 0x000fce00078e000e */
[----:B------:R-:W-:Y:S05]  /*1eae0*/  WARPSYNC.COLLECTIVE R15, `(.L_x_14359) ;  /* 0x000000000f087348 */ /* 0x000fea0003c00000 */
[----:B------:R0:W1:Y:S02]  /*1eaf0*/  SHFL.IDX P6, R14, R13, R12, R11 ;  /* 0x0000000c0d0e7389 */ /* 0x00006400000c000b */
[----:B01----:R-:W-:Y:S01]  /*1eb00*/  ENDCOLLECTIVE ;  /* 0x000000000000791b */ /* 0x003fe20003800000 */
.L_x_14359:
[----:B------:R-:W-:Y:S02]  /*1eb10*/  IMAD.MOV.U32 R13, RZ, RZ, R20 ;  /* 0x000000ffff0d7224 */ /* 0x000fe400078e0014 */
[----:B------:R-:W-:Y:S02]  /*1eb20*/  IMAD.MOV.U32 R12, RZ, RZ, 0x2 ;  /* 0x00000002ff0c7424 */ /* 0x000fe400078e00ff */
[----:B------:R-:W-:-:S07]  /*1eb30*/  IMAD.MOV.U32 R5, RZ, RZ, R14 ;  /* 0x000000ffff057224 */ /* 0x000fce00078e000e */
[----:B------:R-:W-:Y:S05]  /*1eb40*/  WARPSYNC.COLLECTIVE R15, `(.L_x_14360) ;  /* 0x000000000f087348 */ /* 0x000fea0003c00000 */
[----:B------:R0:W1:Y:S02]  /*1eb50*/  SHFL.IDX P6, R14, R13, R12, R11 ;  /* 0x0000000c0d0e7389 */ /* 0x00006400000c000b */
[----:B01----:R-:W-:Y:S01]  /*1eb60*/  ENDCOLLECTIVE ;  /* 0x000000000000791b */ /* 0x003fe20003800000 */
.L_x_14360:
[----:B------:R-:W-:-:S04]  /*1eb70*/  @!P4 LEA R8, P1, R29, R5, 0x1 ;  /* 0x000000051d08c211 */ /* 0x000fc800078208ff */
[----:B------:R-:W-:Y:S01]  /*1eb80*/  @!P4 LEA.HI.X R9, R29, R4, R28, 0x1, P1 ;  /* 0x000000041d09c211 */ /* 0x000fe200008f0c1c */
[----:B------:R-:W-:Y:S02]  /*1eb90*/  IMAD.MOV.U32 R13, RZ, RZ, R7 ;  /* 0x000000ffff0d7224 */ /* 0x000fe400078e0007 */
[----:B------:R-:W-:-:S07]  /*1eba0*/  IMAD.MOV.U32 R6, RZ, RZ, R14 ;  /* 0x000000ffff067224 */ /* 0x000fce00078e000e */
[----:B------:R-:W-:Y:S05]  /*1ebb0*/  WARPSYNC.COLLECTIVE R15, `(.L_x_14361) ;  /* 0x000000000f087348 */ /* 0x000fea0003c00000 */
[----:B------:R0:W1:Y:S02]  /*1ebc0*/  SHFL.IDX P6, R14, R13, R12, R11 ;  /* 0x0000000c0d0e7389 */ /* 0x00006400000c000b */
[----:B01----:R-:W-:Y:S01]  /*1ebd0*/  ENDCOLLECTIVE ;  /* 0x000000000000791b */ /* 0x003fe20003800000 */
.L_x_14361:
        /* <DEDUP_REMOVED lines=12> */
.L_x_14362:
[----:B------:R0:W-:Y:S01]  /*1eca0*/  @!P2 ST.E.128 desc[UR38][R4.64], RZ ;  /* 0x000000ff0400a985 */ /* 0x0001e2000c101d26 */
[----:B------:R-:W-:Y:S02]  /*1ecb0*/  IMAD.MOV.U32 R13, RZ, RZ, R7 ;  /* 0x000000ffff0d7224 */ /* 0x000fe400078e0007 */
[----:B------:R-:W-:-:S07]  /*1ecc0*/  IMAD.MOV.U32 R0, RZ, RZ, R14 ;  /* 0x000000ffff007224 */ /* 0x000fce00078e000e */
[----:B0-----:R-:W-:Y:S05]  /*1ecd0*/  WARPSYNC.COLLECTIVE R15, `(.L_x_14363) ;  /* 0x000000000f087348 */ /* 0x001fea0003c00000 */
[----:B------:R1:W2:Y:S02]  /*1ece0*/  SHFL.IDX P6, R14, R13, R12, R11 ;  /* 0x0000000c0d0e7389 */ /* 0x0002a400000c000b */
[----:B012---:R-:W-:Y:S01]  /*1ecf0*/  ENDCOLLECTIVE ;  /* 0x000000000000791b */ /* 0x007fe20003800000 */
.L_x_14363:
[----:B------:R-:W-:Y:S05]  /*1ed00*/  BRA `(.L_x_14364) ;  /* 0xffffff7c00e07947 */ /* 0x000fea000383ffff */
.L_x_14190:
        /* <DEDUP_REMOVED lines=11> */
.L_x_14366:
[----:B------:R-:W-:Y:S05]  /*1edc0*/  BSYNC B1 ;  /* 0x0000000000017941 */ /* 0x000fea0003800000 */
.L_x_14365:
[----:B------:R-:W-:Y:S05]  /*1edd0*/  BRA `(.L_x_14367) ;  /* 0xffffff9400c47947 */ /* 0x000fea000383ffff */
.L_x_14192:
[----:B------:R-:W-:Y:S01]  /*1ede0*/  BSSY B1, `(.L_x_14368) ;  /* 0x0000006000017945 */ /* 0x000fe20003800000 */
[----:B------:R-:W-:-:S07]  /*1edf0*/  IMAD.MOV.U32 R15, RZ, RZ, -0x1 ;  /* 0xffffffffff0f7424 */ /* 0x000fce00078e00ff */
[----:B01----:R-:W-:Y:S05]  /*1ee00*/  WARPSYNC.COLLECTIVE R15, `(.L_x_14369) ;  /* 0x000000000f0c7348 */ /* 0x003fea0003c00000 */
[----:B------:R-:W-:Y:S02]  /*1ee10*/  ELECT P6, UR62, PT ;  /* 0x00000000003e782f */ /* 0x000fe400038c0000 */
[----:B------:R-:W-:Y:S01]  /*1ee20*/  MOV R14, UR62 ;  /* 0x0000003e000e7c02 */ /* 0x000fe20008000f00 */
[----:B01----:R-:W-:Y:S10]  /*1ee30*/  ENDCOLLECTIVE ;  /* 0x000000000000791b */ /* 0x003ff40003800000 */
.L_x_14369:
[----:B------:R-:W-:Y:S05]  /*1ee40*/  BSYNC B1 ;  /* 0x0000000000017941 */ /* 0x000fea0003800000 */
.L_x_14368:
[----:B------:R-:W-:Y:S05]  /*1ee50*/  BRA `(.L_x_14191) ;  /* 0xffffff9400bc7947 */ /* 0x000fea000383ffff */
.L_x_14194:
[----:B-1----:R1:W2:Y:S02]  /*1ee60*/  SYNCS.PHASECHK.TRANS64.TRYWAIT P0, [R22+URZ+0x16820], R5 ;  /* 0x01682005160075a7 */ /* 0x0022a4000800017f */
[----:B--2---:R-:W-:Y:S05]  /*1ee70*/  @!P0 NANOSLEEP.SYNCS 0x989680 ;  /* 0x009896800000895d */ /* 0x004fea0003900000 */
[----:B------:R-:W2:Y:S02]  /*1ee80*/  @!P0 SYNCS.PHASECHK.TRANS64 P0, [R22+URZ+0x16820], R5 ;  /* 0x01682005160085a7 */ /* 0x000ea4000800007f */
[----:B--2---:R-:W-:Y:S05]  /*1ee90*/  @!P0 BRA `(.L_x_14194) ;  /* 0xfffffffc00f08947 */ /* 0x004fea000383ffff */
[----:B------:R-:W-:Y:S05]  /*1eea0*/  BRA `(.L_x_14370) ;  /* 0xffffff9400cc7947 */ /* 0x000fea000383ffff */
.L_x_14198:
[----:B-1----:R1:W2:Y:S02]  /*1eeb0*/  SYNCS.PHASECHK.TRANS64.TRYWAIT P0, [R5+URZ+0x168a0], R6 ;  /* 0x0168a006050075a7 */ /* 0x0022a4000800017f */
[----:B--2---:R-:W-:Y:S05]  /*1eec0*/  @!P0 NANOSLEEP.SYNCS 0x989680 ;  /* 0x009896800000895d */ /* 0x004fea0003900000 */
[----:B------:R-:W2:Y:S02]  /*1eed0*/  @!P0 SYNCS.PHASECHK.TRANS64 P0, [R5+URZ+0x168a0], R6 ;  /* 0x0168a006050085a7 */ /* 0x000ea4000800007f */
[----:B--2---:R-:W-:Y:S05]  /*1eee0*/  @!P0 BRA `(.L_x_14198) ;  /* 0xfffffffc00f08947 */ /* 0x004fea000383ffff */
[----:B------:R-:W-:Y:S05]  /*1eef0*/  BRA `(.L_x_14371) ;  /* 0xffffff9400e47947 */ /* 0x000fea000383ffff */
.L_x_14203:
[----:B0-----:R0:W2:Y:S02]  /*1ef00*/  SYNCS.PHASECHK.TRANS64.TRYWAIT P0, [R5+URZ+0x168c0], R6 ;  /* 0x0168c006050075a7 */ /* 0x0010a4000800017f */
[----:B--2---:R-:W-:Y:S05]  /*1ef10*/  @!P0 NANOSLEEP.SYNCS 0x989680 ;  /* 0x009896800000895d */ /* 0x004fea0003900000 */
[----:B------:R-:W2:Y:S02]  /*1ef20*/  @!P0 SYNCS.PHASECHK.TRANS64 P0, [R5+URZ+0x168c0], R6 ;  /* 0x0168c006050085a7 */ /* 0x000ea4000800007f */
[----:B--2---:R-:W-:Y:S05]  /*1ef30*/  @!P0 BRA `(.L_x_14203) ;  /* 0xfffffffc00f08947 */ /* 0x004fea000383ffff */
[----:B------:R-:W-:Y:S05]  /*1ef40*/  BRA `(.L_x_14372) ;  /* 0xffffff9800647947 */ /* 0x000fea000383ffff */
.L_x_14210:
[----:B-1----:R1:W2:Y:S02]  /*1ef50*/  SYNCS.PHASECHK.TRANS64.TRYWAIT P1, [R5+URZ+0x168a0], R6 ;  /* 0x0168a006050075a7 */ /* 0x0022a4000802017f */
[----:B--2---:R-:W-:Y:S05]  /*1ef60*/  @!P1 NANOSLEEP.SYNCS 0x989680 ;  /* 0x009896800000995d */ /* 0x004fea0003900000 */
[----:B------:R-:W2:Y:S02]  /*1ef70*/  @!P1 SYNCS.PHASECHK.TRANS64 P1, [R5+URZ+0x168a0], R6 ;  /* 0x0168a006050095a7 */ /* 0x000ea4000802007f */
[----:B--2---:R-:W-:Y:S05]  /*1ef80*/  @!P1 BRA `(.L_x_14210) ;  /* 0xfffffffc00f09947 */ /* 0x004fea000383ffff */
[----:B------:R-:W-:Y:S05]  /*1ef90*/  BRA `(.L_x_14373) ;  /* 0xffffff9c00247947 */ /* 0x000fea000383ffff */
.L_x_14215:
[----:B0-----:R0:W2:Y:S02]  /*1efa0*/  SYNCS.PHASECHK.TRANS64.TRYWAIT P1, [R5+URZ+0x168c0], R6 ;  /* 0x0168c006050075a7 */ /* 0x0010a4000802017f */
[----:B--2---:R-:W-:Y:S05]  /*1efb0*/  @!P1 NANOSLEEP.SYNCS 0x989680 ;  /* 0x009896800000995d */ /* 0x004fea0003900000 */
[----:B------:R-:W2:Y:S02]  /*1efc0*/  @!P1 SYNCS.PHASECHK.TRANS64 P1, [R5+URZ+0x168c0], R6 ;  /* 0x0168c006050095a7 */ /* 0x000ea4000802007f */
[----:B--2---:R-:W-:Y:S05]  /*1efd0*/  @!P1 BRA `(.L_x_14215) ;  /* 0xfffffffc00f09947 */ /* 0x004fea000383ffff */
[----:B------:R-:W-:Y:S05]  /*1efe0*/  BRA `(.L_x_14374) ;  /* 0xffffff9c009c7947 */ /* 0x000fea000383ffff */
.L_x_14236:
[----:B------:R-:W2:Y:S01]  /*1eff0*/  S2R R20, SR_TID.X ;  /* 0x0000000000147919 */ /* 0x000ea20000002100 */
[----:B------:R-:W-:Y:S01]  /*1f000*/  BSSY B0, `(.L_x_14375) ;  /* 0x000000a000007945 */ /* 0x000fe20003800000 */
[----:B0-----:R-:W-:Y:S02]  /*1f010*/  IMAD.MOV.U32 R12, RZ, RZ, RZ ;  /* 0x000000ffff0c7224 */ /* 0x001fe400078e00ff */
[----:B------:R-:W-:Y:S02]  /*1f020*/  IMAD.MOV.U32 R11, RZ, RZ, 0x1f ;  /* 0x0000001fff0b7424 */ /* 0x000fe400078e00ff */
[----:B------:R-:W-:Y:S01]  /*1f030*/  IMAD.MOV.U32 R15, RZ, RZ, -0x1 ;  /* 0xffffffffff0f7424 */ /* 0x000fe200078e00ff */
[----:B--2---:R-:W-:-:S04]  /*1f040*/  SHF.R.U32.HI R20, RZ, 0x5, R20 ;  /* 0x00000005ff147819 */ /* 0x004fc80000011614 */
[----:B------:R-:W-:-:S05]  /*1f050*/  LOP3.LUT R20, R20, 0x3, RZ, 0xc0, !PT ;  /* 0x0000000314147812 */ /* 0x000fca00078ec0ff */
[----:B------:R-:W-:-:S07]  /*1f060*/  IMAD.MOV.U32 R13, RZ, RZ, R20 ;  /* 0x000000ffff0d7224 */ /* 0x000fce00078e0014 */
[----:B-1----:R-:W-:Y:S05]  /*1f070*/  WARPSYNC.COLLECTIVE R15, `(.L_x_14376) ;  /* 0x000000000f087348 */ /* 0x002fea0003c00000 */
[----:B------:R0:W2:Y:S02]  /*1f080*/  SHFL.IDX P6, R14, R13, R12, R11 ;  /* 0x0000000c0d0e7389 */ /* 0x0000a400000c000b */
[----:B012---:R-:W-:Y:S01]  /*1f090*/  ENDCOLLECTIVE ;  /* 0x000000000000791b */ /* 0x007fe20003800000 */
.L_x_14376:
[----:B------:R-:W-:Y:S05]  /*1f0a0*/  BSYNC B0 ;  /* 0x0000000000007941 */ /* 0x000fea0003800000 */
.L_x_14375:
[----:B------:R-:W-:Y:S05]  /*1f0b0*/  BRA `(.L_x_14377) ;  /* 0xffffffa800ac7947 */ /* 0x000fea000383ffff */
.L_x_14238:
[----:B------:R-:W-:Y:S01]  /*1f0c0*/  BSSY B0, `(.L_x_14378) ;  /* 0x0000006000007945 */ /* 0x000fe20003800000 */
[----:B------:R-:W-:-:S07]  /*1f0d0*/  IMAD.MOV.U32 R15, RZ, RZ, -0x1 ;  /* 0xffffffffff0f7424 */ /* 0x000fce00078e00ff */
[----:B012---:R-:W-:Y:S05]  /*1f0e0*/  WARPSYNC.COLLECTIVE R15, `(.L_x_14379) ;  /* 0x000000000f0c7348 */ /* 0x007fea0003c00000 */
[----:B------:R-:W-:Y:S02]  /*1f0f0*/  ELECT P6, UR62, PT ;  /* 0x00000000003e782f */ /* 0x000fe400038c0000 */
[----:B------:R-:W-:Y:S01]  /*1f100*/  MOV R14, UR62 ;  /* 0x0000003e000e7c02 */ /* 0x000fe20008000f00 */
[----:B012---:R-:W-:Y:S10]  /*1f110*/  ENDCOLLECTIVE ;  /* 0x000000000000791b */ /* 0x007ff40003800000 */
.L_x_14379:
[----:B------:R-:W-:Y:S05]  /*1f120*/  BSYNC B0 ;  /* 0x0000000000007941 */ /* 0x000fea0003800000 */
.L_x_14378:
[----:B------:R-:W-:Y:S05]  /*1f130*/  BRA `(.L_x_14380) ;  /* 0xffffffa800b47947 */ /* 0x000fea000383ffff */
.L_x_14240:
[----:B--2---:R2:W3:Y:S02]  /*1f140*/  SYNCS.PHASECHK.TRANS64.TRYWAIT P0, [R0+URZ+0x16840], R3 ;  /* 0x01684003000075a7 */ /* 0x0044e4000800017f */
[----:B---3--:R-:W-:Y:S05]  /*1f150*/  @!P0 NANOSLEEP.SYNCS 0x989680 ;  /* 0x009896800000895d */ /* 0x008fea0003900000 */
[----:B------:R-:W3:Y:S02]  /*1f160*/  @!P0 SYNCS.PHASECHK.TRANS64 P0, [R0+URZ+0x16840], R3 ;  /* 0x01684003000085a7 */ /* 0x000ee4000800007f */
[----:B---3--:R-:W-:Y:S05]  /*1f170*/  @!P0 BRA `(.L_x_14240) ;  /* 0xfffffffc00f08947 */ /* 0x008fea000383ffff */
[----:B------:R-:W-:Y:S05]  /*1f180*/  BRA `(.L_x_14381) ;  /* 0xffffffac00047947 */ /* 0x000fea000383ffff */
.L_x_14244:
[----:B------:R-:W2:Y:S01]  /*1f190*/  LDL.LU R11, [R1+0x1c] ;  /* 0x00001c00010b7983 */ /* 0x000ea20000300800 */
[----:B------:R-:W-:Y:S01]  /*1f1a0*/  IMAD.MOV.U32 R5, RZ, RZ, R12 ;  /* 0x000000ffff057224 */ /* 0x000fe200078e000c */
[----:B------:R-:W-:Y:S01]  /*1f1b0*/  LOP3.LUT R10, R10, 0x7f, RZ, 0xc0, !PT ;  /* 0x0000007f0a0a7812 */ /* 0x000fe200078ec0ff */
[----:B------:R-:W-:Y:S02]  /*1f1c0*/  IMAD.MOV.U32 R13, RZ, RZ, R4 ;  /* 0x000000ffff0d7224 */ /* 0x000fe400078e0004 */
[----:B------:R-:W-:Y:S01]  /*1f1d0*/  IMAD.MOV.U32 R12, RZ, RZ, RZ ;  /* 0x000000ffff0c7224 */ /* 0x000fe200078e00ff */
[----:B------:R-:W-:Y:S01]  /*1f1e0*/  SHF.R.U32.HI R10, RZ, 0x3, R10 ;  /* 0x00000003ff0a7819 */ /* 0x000fe2000001160a */
[----:B------:R-:W-:-:S04]  /*1f1f0*/  IMAD.MOV.U32 R15, RZ, RZ, -0x1 ;  /* 0xffffffffff0f7424 */ /* 0x000fc800078e00ff */
        /* <DEDUP_REMOVED lines=8> */
.L_x_14382:
[----:B------:R-:W-:Y:S02]  /*1f280*/  IMAD.MOV.U32 R13, RZ, RZ, R0 ;  /* 0x000000ffff0d7224 */ /* 0x000fe400078e0000 */
[----:B------:R-:W-:-:S07]  /*1f290*/  IMAD.MOV.U32 R7, RZ, RZ, R14 ;  /* 0x000000ffff077224 */ /* 0x000fce00078e000e */
[----:B------:R-:W-:Y:S05]  /*1f2a0*/  WARPSYNC.COLLECTIVE R15, `(.L_x_14383) ;  /* 0x000000000f087348 */ /* 0x000fea0003c00000 */
[----:B------:R0:W1:Y:S02]  /*1f2b0*/  SHFL.IDX P6, R14, R13, R12, R11 ;  /* 0x0000000c0d0e7389 */ /* 0x00006400000c000b */
[----:B01----:R-:W-:Y:S01]  /*1f2c0*/  ENDCOLLECTIVE ;  /* 0x000000000000791b */ /* 0x003fe20003800000 */
.L_x_14383:
[----:B------:R-:W-:Y:S02]  /*1f2d0*/  IMAD.MOV.U32 R13, RZ, RZ, R4 ;  /* 0x000000ffff0d7224 */ /* 0x000fe400078e0004 */
[----:B------:R-:W-:Y:S02]  /*1f2e0*/  IMAD.MOV.U32 R12, RZ, RZ, 0x1 ;  /* 0x00000001ff0c7424 */ /* 0x000fe400078e00ff */
[----:B------:R-:W-:-:S07]  /*1f2f0*/  IMAD.MOV.U32 R8, RZ, RZ, R14 ;  /* 0x000000ffff087224 */ /* 0x000fce00078e000e */
[----:B------:R-:W-:Y:S05]  /*1f300*/  WARPSYNC.COLLECTIVE R15, `(.L_x_14384) ;  /* 0x000000000f087348 */ /* 0x000fea0003c00000 */
[----:B------:R0:W1:Y:S02]  /*1f310*/  SHFL.IDX P6, R14, R13, R12, R11 ;  /* 0x0000000c0d0e7389 */ /* 0x00006400000c000b */
[----:B01----:R-:W-:Y:S01]  /*1f320*/  ENDCOLLECTIVE ;  /* 0x000000000000791b */ /* 0x003fe20003800000 */
.L_x_14384:
        /* <DEDUP_REMOVED lines=13> */
.L_x_14385:
[----:B------:R-:W-:Y:S02]  /*1f400*/  IMAD.MOV.U32 R13, RZ, RZ, R4 ;  /* 0x000000ffff0d7224 */ /* 0x000fe400078e0004 */
[----:B------:R-:W-:Y:S02]  /*1f410*/  IMAD.MOV.U32 R12, RZ, RZ, 0x2 ;  /* 0x00000002ff0c7424 */ /* 0x000fe400078e00ff */
[----:B------:R-:W-:-:S07]  /*1f420*/  IMAD.MOV.U32 R8, RZ, RZ, R14 ;  /* 0x000000ffff087224 */ /* 0x000fce00078e000e */
[----:B------:R-:W-:Y:S05]  /*1f430*/  WARPSYNC.COLLECTIVE R15, `(.L_x_14386) ;  /* 0x000000000f087348 */ /* 0x000fea0003c00000 */
[----:B------:R0:W1:Y:S02]  /*1f440*/  SHFL.IDX P6, R14, R13, R12, R11 ;  /* 0x0000000c0d0e7389 */ /* 0x00006400000c000b */
[----:B01----:R-:W-:Y:S01]  /*1f450*/  ENDCOLLECTIVE ;  /* 0x000000000000791b */ /* 0x003fe20003800000 */
.L_x_14386:
        /* <DEDUP_REMOVED lines=14> */
.L_x_14387:
[----:B------:R-:W-:Y:S02]  /*1f540*/  IMAD.MOV.U32 R13, RZ, RZ, R4 ;  /* 0x000000ffff0d7224 */ /* 0x000fe400078e0004 */
[----:B------:R-:W-:Y:S02]  /*1f550*/  IMAD.MOV.U32 R12, RZ, RZ, 0x3 ;  /* 0x00000003ff0c7424 */ /* 0x000fe400078e00ff */
[----:B------:R-:W-:-:S07]  /*1f560*/  IMAD.MOV.U32 R8, RZ, RZ, R14 ;  /* 0x000000ffff087224 */ /* 0x000fce00078e000e */
[----:B------:R-:W-:Y:S05]  /*1f570*/  WARPSYNC.COLLECTIVE R15, `(.L_x_14388) ;  /* 0x000000000f087348 */ /* 0x000fea0003c00000 */
[----:B------:R0:W1:Y:S02]  /*1f580*/  SHFL.IDX P6, R14, R13, R12, R11 ;  /* 0x0000000c0d0e7389 */ /* 0x00006400000c000b */
[----:B01----:R-:W-:Y:S01]  /*1f590*/  ENDCOLLECTIVE ;  /* 0x000000000000791b */ /* 0x003fe20003800000 */
.L_x_14388:
        /* <DEDUP_REMOVED lines=14> */
.L_x_14389:
[----:B------:R-:W-:Y:S02]  /*1f680*/  IMAD.MOV.U32 R13, RZ, RZ, R4 ;  /* 0x000000ffff0d7224 */ /* 0x000fe400078e0004 */
[----:B------:R-:W-:Y:S02]  /*1f690*/  IMAD.MOV.U32 R12, RZ, RZ, 0x4 ;  /* 0x00000004ff0c7424 */ /* 0x000fe400078e00ff */
[----:B------:R-:W-:-:S07]  /*1f6a0*/  IMAD.MOV.U32 R8, RZ, RZ, R14 ;  /* 0x000000ffff087224 */ /* 0x000fce00078e000e */
[----:B------:R-:W-:Y:S05]  /*1f6b0*/  WARPSYNC.COLLECTIVE R15, `(.L_x_14390) ;  /* 0x000000000f087348 */ /* 0x000fea0003c00000 */
[----:B------:R0:W1:Y:S02]  /*1f6c0*/  SHFL.IDX P6, R14, R13, R12, R11 ;  /* 0x0000000c0d0e7389 */ /* 0x00006400000c000b */
[----:B01----:R-:W-:Y:S01]  /*1f6d0*/  ENDCOLLECTIVE ;  /* 0x000000000000791b */ /* 0x003fe20003800000 */
.L_x_14390:
        /* <DEDUP_REMOVED lines=14> */
.L_x_14391:
[----:B------:R-:W-:Y:S02]  /*1f7c0*/  IMAD.MOV.U32 R13, RZ, RZ, R4 ;  /* 0x000000ffff0d7224 */ /* 0x000fe400078e0004 */
[----:B------:R-:W-:Y:S02]  /*1f7d0*/  IMAD.MOV.U32 R12, RZ, RZ, 0x5 ;  /* 0x00000005ff0c7424 */ /* 0x000fe400078e00ff */
[----:B------:R-:W-:-:S07]  /*1f7e0*/  IMAD.MOV.U32 R8, RZ, RZ, R14 ;  /* 0x000000ffff087224 */ /* 0x000fce00078e000e */
[----:B------:R-:W-:Y:S05]  /*1f7f0*/  WARPSYNC.COLLECTIVE R15, `(.L_x_14392) ;  /* 0x000000000f087348 */ /* 0x000fea0003c00000 */
[----:B------:R0:W1:Y:S02]  /*1f800*/  SHFL.IDX P6, R14, R13, R12, R11 ;  /* 0x0000000c0d0e7389 */ /* 0x00006400000c000b */
[----:B01----:R-:W-:Y:S01]  /*1f810*/  ENDCOLLECTIVE ;  /* 0x000000000000791b */ /* 0x003fe20003800000 */
.L_x_14392:
        /* <DEDUP_REMOVED lines=14> */
.L_x_14393:
[----:B------:R-:W-:Y:S02]  /*1f900*/  IMAD.MOV.U32 R13, RZ, RZ, R4 ;  /* 0x000000ffff0d7224 */ /* 0x000fe400078e0004 */
[----:B------:R-:W-:Y:S02]  /*1f910*/  IMAD.MOV.U32 R12, RZ, RZ, 0x6 ;  /* 0x00000006ff0c7424 */ /* 0x000fe400078e00ff */
[----:B------:R-:W-:-:S07]  /*1f920*/  IMAD.MOV.U32 R8, RZ, RZ, R14 ;  /* 0x000000ffff087224 */ /* 0x000fce00078e000e */
[----:B------:R-:W-:Y:S05]  /*1f930*/  WARPSYNC.COLLECTIVE R15, `(.L_x_14394) ;  /* 0x000000000f087348 */ /* 0x000fea0003c00000 */
[----:B------:R0:W1:Y:S02]  /*1f940*/  SHFL.IDX P6, R14, R13, R12, R11 ;  /* 0x0000000c0d0e7389 */ /* 0x00006400000c000b */
[----:B01----:R-:W-:Y:S01]  /*1f950*/  ENDCOLLECTIVE ;  /* 0x000000000000791b */ /* 0x003fe20003800000 */
.L_x_14394:
        /* <DEDUP_REMOVED lines=14> */
.L_x_14395:
[----:B------:R-:W-:Y:S02]  /*1fa40*/  IMAD.MOV.U32 R13, RZ, RZ, R4 ;  /* 0x000000ffff0d7224 */ /* 0x000fe400078e0004 */
[----:B------:R-:W-:Y:S02]  /*1fa50*/  IMAD.MOV.U32 R12, RZ, RZ, 0x7 ;  /* 0x00000007ff0c7424 */ /* 0x000fe400078e00ff */
[----:B------:R-:W-:-:S07]  /*1fa60*/  IMAD.MOV.U32 R8, RZ, RZ, R14 ;  /* 0x000000ffff087224 */ /* 0x000fce00078e000e */
[----:B------:R-:W-:Y:S05]  /*1fa70*/  WARPSYNC.COLLECTIVE R15, `(.L_x_14396) ;  /* 0x000000000f087348 */ /* 0x000fea0003c00000 */
[----:B------:R0:W1:Y:S02]  /*1fa80*/  SHFL.IDX P6, R14, R13, R12, R11 ;  /* 0x0000000c0d0e7389 */ /* 0x00006400000c000b */
[----:B01----:R-:W-:Y:S01]  /*1fa90*/  ENDCOLLECTIVE ;  /* 0x000000000000791b */ /* 0x003fe20003800000 */
.L_x_14396:
[----:B------:R-:W-:-:S05]  /*1faa0*/  @!P1 LEA R8, P2, R21, R8, 0x1 ;  /* 0x0000000815089211 */ /* 0x000fca00078408ff */
[----:B------:R-:W-:-:S04]  /*1fab0*/  @!P1 IMAD.X R7, RZ, RZ, R7, P2 ;  /* 0x000000ffff079224 */ /* 0x000fc800010e0607 */
[----:B------:R-:W-:Y:S02]  /*1fac0*/  @!P1 IMAD.MOV.U32 R9, RZ, RZ, R7 ;  /* 0x000000ffff099224 */ /* 0x000fe400078e0007 */
[----:B------:R-:W-:Y:S02]  /*1fad0*/  IMAD.MOV.U32 R13, RZ, RZ, R0 ;  /* 0x000000ffff0d7224 */ /* 0x000fe400078e0000 */
[C---:B------:R-:W-:Y:S01]  /*1fae0*/  VIADD R0, R5.reuse, 0x70 ;  /* 0x0000007005007836 */ /* 0x040fe20000000000 */
        /* <DEDUP_REMOVED lines=10> */
.L_x_14397:
[----:B------:R-:W-:Y:S01]  /*1fb90*/  ISETP.GE.AND P2, PT, R0, R3, PT ;  /* 0x000000030000720c */ /* 0x000fe20003f46270 */
[----:B------:R-:W-:Y:S02]  /*1fba0*/  IMAD.MOV.U32 R13, RZ, RZ, R6 ;  /* 0x000000ffff0d7224 */ /* 0x000fe400078e0006 */
[----:B------:R-:W-:Y:S02]  /*1fbb0*/  IMAD.MOV.U32 R12, RZ, RZ, RZ ;  /* 0x000000ffff0c7224 */ /* 0x000fe400078e00ff */
[----:B------:R-:W-:-:S08]  /*1fbc0*/  IMAD.MOV.U32 R8, RZ, RZ, R14 ;  /* 0x000000ffff087224 */ /* 0x000fd000078e000e */
[----:B------:R-:W-:Y:S05]  /*1fbd0*/  WARPSYNC.COLLECTIVE R15, `(.L_x_14398) ;  /* 0x000000000f087348 */ /* 0x000fea0003c00000 */
[----:B------:R0:W1:Y:S02]  /*1fbe0*/  SHFL.IDX P6, R14, R13, R12, R11 ;  /* 0x0000000c0d0e7389 */ /* 0x00006400000c000b */
[----:B01----:R-:W-:Y:S01]  /*1fbf0*/  ENDCOLLECTIVE ;  /* 0x000000000000791b */ /* 0x003fe20003800000 */
.L_x_14398:
        /* <DEDUP_REMOVED lines=13> */
.L_x_14399:
[----:B------:R-:W-:Y:S02]  /*1fcd0*/  IMAD.MOV.U32 R13, RZ, RZ, R6 ;  /* 0x000000ffff0d7224 */ /* 0x000fe400078e0006 */
[----:B------:R-:W-:Y:S02]  /*1fce0*/  IMAD.MOV.U32 R12, RZ, RZ, 0x1 ;  /* 0x00000001ff0c7424 */ /* 0x000fe400078e00ff */
[----:B------:R-:W-:-:S07]  /*1fcf0*/  IMAD.MOV.U32 R7, RZ, RZ, R14 ;  /* 0x000000ffff077224 */ /* 0x000fce00078e000e */
[----:B------:R-:W-:Y:S05]  /*1fd00*/  WARPSYNC.COLLECTIVE R15, `(.L_x_14400) ;  /* 0x000000000f087348 */ /* 0x000fea0003c00000 */
[----:B------:R0:W1:Y:S02]  /*1fd10*/  SHFL.IDX P6, R14, R13, R12, R11 ;  /* 0x0000000c0d0e7389 */ /* 0x00006400000c000b */
[----:B01----:R-:W-:Y:S01]  /*1fd20*/  ENDCOLLECTIVE ;  /* 0x000000000000791b */ /* 0x003fe20003800000 */
.L_x_14400:
[----:B------:R-:W-:-:S05]  /*1fd30*/  @!P2 LEA R7, P1, R21, R7, 0x1 ;  /* 0x000000071507a211 */ /* 0x000fca00078208ff */
[----:B------:R-:W-:Y:S02]  /*1fd40*/  @!P2 IMAD.X R0, RZ, RZ, R0, P1 ;  /* 0x000000ffff00a224 */ /* 0x000fe400008e0600 */
[----:B------:R-:W-:Y:S02]  /*1fd50*/  @!P2 IMAD.MOV.U32 R8, RZ, RZ, R7 ;  /* 0x000000ffff08a224 */ /* 0x000fe400078e0007 */
        /* <DEDUP_REMOVED lines=12> */
.L_x_14401:
[----:B------:R-:W-:Y:S02]  /*1fe20*/  IMAD.MOV.U32 R13, RZ, RZ, R6 ;  /* 0x000000ffff0d7224 */ /* 0x000fe400078e0006 */
[----:B------:R-:W-:Y:S02]  /*1fe30*/  IMAD.MOV.U32 R12, RZ, RZ, 0x2 ;  /* 0x00000002ff0c7424 */ /* 0x000fe400078e00ff */
[----:B------:R-:W-:-:S07]  /*1fe40*/  IMAD.MOV.U32 R8, RZ, RZ, R14 ;  /* 0x000000ffff087224 */ /* 0x000fce00078e000e */
[----:B------:R-:W-:Y:S05]  /*1fe50*/  WARPSYNC.COLLECTIVE R15, `(.L_x_14402) ;  /* 0x000000000f087348 */ /* 0x000fea0003c00000 */
[----:B------:R0:W1:Y:S02]  /*1fe60*/  SHFL.IDX P6, R14, R13, R12, R11 ;  /* 0x0000000c0d0e7389 */ /* 0x00006400000c000b */
[----:B01----:R-:W-:Y:S01]  /*1fe70*/  ENDCOLLECTIVE ;  /* 0x000000000000791b */ /* 0x003fe20003800000 */
.L_x_14402:
        /* <DEDUP_REMOVED lines=13> */
.L_x_14403:
[----:B------:R-:W-:Y:S02]  /*1ff50*/  IMAD.MOV.U32 R13, RZ, RZ, R6 ;  /* 0x000000ffff0d7224 */ /* 0x000fe400078e0006 */
[----:B------:R-:W-:Y:S02]  /*1ff60*/  IMAD.MOV.U32 R12, RZ, RZ, 0x3 ;  /* 0x00000003ff0c7424 */ /* 0x000fe400078e00ff */
[----:B------:R-:W-:-:S07]  /*1ff70*/  IMAD.MOV.U32 R8, RZ, RZ, R14 ;  /* 0x000000ffff087224 */ /* 0x000fce00078e000e */
[----:B------:R-:W-:Y:S05]  /*1ff80*/  WARPSYNC.COLLECTIVE R15, `(.L_x_14404) ;  /* 0x000000000f087348 */ /* 0x000fea0003c00000 */
[----:B------:R0:W1:Y:S02]  /*1ff90*/  SHFL.IDX P6, R14, R13, R12, R11 ;  /* 0x0000000c0d0e7389 */ /* 0x00006400000c000b */
[----:B01----:R-:W-:Y:S01]  /*1ffa0*/  ENDCOLLECTIVE ;  /* 0x000000000000791b */ /* 0x003fe20003800000 */
.L_x_14404:
        /* <DEDUP_REMOVED lines=12> */
.L_x_14405:
[----:B------:R-:W-:Y:S05]  /*20070*/  BRA `(.L_x_14406) ;  /* 0xffffffac00287947 */ /* 0x000fea000383ffff */
.L_x_14247:
[----:B0-----:R0:W1:Y:S02]  /*20080*/  SYNCS.PHASECHK.TRANS64.TRYWAIT P0, [R22+URZ+0x16820], R3 ;  /* 0x01682003160075a7 */ /* 0x001064000800017f */
[----:B-1----:R-:W-:Y:S05]  /*20090*/  @!P0 NANOSLEEP.SYNCS 0x989680 ;  /* 0x009896800000895d */ /* 0x002fea0003900000 */
[----:B------:R-:W1:Y:S02]  /*200a0*/  @!P0 SYNCS.PHASECHK.TRANS64 P0, [R22+URZ+0x16820], R3 ;  /* 0x01682003160085a7 */ /* 0x000e64000800007f */
[----:B-1----:R-:W-:Y:S05]  /*200b0*/  @!P0 BRA `(.L_x_14247) ;  /* 0xfffffffc00f08947 */ /* 0x002fea000383ffff */
[----:B------:R-:W-:Y:S05]  /*200c0*/  BRA `(.L_x_14407) ;  /* 0xffffffac00987947 */ /* 0x000fea000383ffff */
.L_x_14256:
[----:B0-----:R0:W2:Y:S02]  /*200d0*/  SYNCS.PHASECHK.TRANS64.TRYWAIT P0, [R2+URZ+0x16840], R3 ;  /* 0x01684003020075a7 */ /* 0x0010a4000800017f */
[----:B--2---:R-:W-:Y:S05]  /*200e0*/  @!P0 NANOSLEEP.SYNCS 0x989680 ;  /* 0x009896800000895d */ /* 0x004fea0003900000 */
[----:B------:R-:W2:Y:S02]  /*200f0*/  @!P0 SYNCS.PHASECHK.TRANS64 P0, [R2+URZ+0x16840], R3 ;  /* 0x01684003020085a7 */ /* 0x000ea4000800007f */
[----:B--2---:R-:W-:Y:S05]  /*20100*/  @!P0 BRA `(.L_x_14256) ;  /* 0xfffffffc00f08947 */ /* 0x004fea000383ffff */
[----:B------:R-:W-:Y:S05]  /*20110*/  BRA `(.L_x_14408) ;  /* 0xffffffb0004c7947 */ /* 0x000fea000383ffff */
.L_x_14261:
[----:B0-----:R0:W1:Y:S02]  /*20120*/  SYNCS.PHASECHK.TRANS64.TRYWAIT P0, [R3+URZ+0x60], R2 ;  /* 0x00006002030075a7 */ /* 0x001064000800017f */
[----:B-1----:R-:W-:Y:S05]  /*20130*/  @!P0 NANOSLEEP.SYNCS 0x989680 ;  /* 0x009896800000895d */ /* 0x002fea0003900000 */
[----:B------:R-:W1:Y:S02]  /*20140*/  @!P0 SYNCS.PHASECHK.TRANS64 P0, [R3+URZ+0x60], R2 ;  /* 0x00006002030085a7 */ /* 0x000e64000800007f */
[----:B-1----:R-:W-:Y:S05]  /*20150*/  @!P0 BRA `(.L_x_14261) ;  /* 0xfffffffc00f08947 */ /* 0x002fea000383ffff */
[----:B------:R-:W-:Y:S05]  /*20160*/  BRA `(.L_x_14409) ;  /* 0xffffffb000d87947 */ /* 0x000fea000383ffff */
.L_x_14269:
[----:B0-----:R0:W2:Y:S02]  /*20170*/  SYNCS.PHASECHK.TRANS64.TRYWAIT P0, [R2+URZ+0x16840], R3 ;  /* 0x01684003020075a7 */ /* 0x0010a4000800017f */
[----:B--2---:R-:W-:Y:S05]  /*20180*/  @!P0 NANOSLEEP.SYNCS 0x989680 ;  /* 0x009896800000895d */ /* 0x004fea0003900000 */
[----:B------:R-:W2:Y:S02]  /*20190*/  @!P0 SYNCS.PHASECHK.TRANS64 P0, [R2+URZ+0x16840], R3 ;  /* 0x01684003020085a7 */ /* 0x000ea4000800007f */
[----:B--2---:R-:W-:Y:S05]  /*201a0*/  @!P0 BRA `(.L_x_14269) ;  /* 0xfffffffc00f08947 */ /* 0x004fea000383ffff */
[----:B------:R-:W-:Y:S05]  /*201b0*/  BRA `(.L_x_14410) ;  /* 0xffffffb800207947 */ /* 0x000fea000383ffff */
.L_x_14274:
[----:B0-----:R0:W1:Y:S02]  /*201c0*/  SYNCS.PHASECHK.TRANS64.TRYWAIT P0, [R10+URZ+0x60], R26 ;  /* 0x0000601a0a0075a7 */ /* 0x001064000800017f */
[----:B-1----:R-:W-:Y:S05]  /*201d0*/  @!P0 NANOSLEEP.SYNCS 0x989680 ;  /* 0x009896800000895d */ /* 0x002fea0003900000 */
[----:B------:R-:W1:Y:S02]  /*201e0*/  @!P0 SYNCS.PHASECHK.TRANS64 P0, [R10+URZ+0x60], R26 ;  /* 0x0000601a0a0085a7 */ /* 0x000e64000800007f */
[----:B-1----:R-:W-:Y:S05]  /*201f0*/  @!P0 BRA `(.L_x_14274) ;  /* 0xfffffffc00f08947 */ /* 0x002fea000383ffff */
[----:B------:R-:W-:Y:S05]  /*20200*/  BRA `(.L_x_14411) ;  /* 0xffffffb800ac7947 */ /* 0x000fea000383ffff */
.L_x_14282:
[----:B0-----:R0:W2:Y:S02]  /*20210*/  SYNCS.PHASECHK.TRANS64.TRYWAIT P0, [R2+URZ+0x16840], R3 ;  /* 0x01684003020075a7 */ /* 0x0010a4000800017f */
[----:B--2---:R-:W-:Y:S05]  /*20220*/  @!P0 NANOSLEEP.SYNCS 0x989680 ;  /* 0x009896800000895d */ /* 0x004fea0003900000 */
[----:B------:R-:W2:Y:S02]  /*20230*/  @!P0 SYNCS.PHASECHK.TRANS64 P0, [R2+URZ+0x16840], R3 ;  /* 0x01684003020085a7 */ /* 0x000ea4000800007f */
[----:B--2---:R-:W-:Y:S05]  /*20240*/  @!P0 BRA `(.L_x_14282) ;  /* 0xfffffffc00f08947 */ /* 0x004fea000383ffff */
[----:B------:R-:W-:Y:S05]  /*20250*/  BRA `(.L_x_14412) ;  /* 0xffffffbc00c07947 */ /* 0x000fea000383ffff */
.L_x_14287:
[----:B0-----:R0:W1:Y:S02]  /*20260*/  SYNCS.PHASECHK.TRANS64.TRYWAIT P0, [R5+URZ+0x60], R7 ;  /* 0x00006007050075a7 */ /* 0x001064000800017f */
[----:B-1----:R-:W-:Y:S05]  /*20270*/  @!P0 NANOSLEEP.SYNCS 0x989680 ;  /* 0x009896800000895d */ /* 0x002fea0003900000 */
[----:B------:R-:W1:Y:S02]  /*20280*/  @!P0 SYNCS.PHASECHK.TRANS64 P0, [R5+URZ+0x60], R7 ;  /* 0x00006007050085a7 */ /* 0x000e64000800007f */
[----:B-1----:R-:W-:Y:S05]  /*20290*/  @!P0 BRA `(.L_x_14287) ;  /* 0xfffffffc00f08947 */ /* 0x002fea000383ffff */
[----:B------:R-:W-:Y:S05]  /*202a0*/  BRA `(.L_x_14413) ;  /* 0xffffffc000507947 */ /* 0x000fea000383ffff */
.L_x_14297:
[----:B0-----:R0:W1:Y:S02]  /*202b0*/  SYNCS.PHASECHK.TRANS64.TRYWAIT P0, [R3+URZ+0x16860], R0 ;  /* 0x01686000030075a7 */ /* 0x001064000800017f */
[----:B-1----:R-:W-:Y:S05]  /*202c0*/  @!P0 NANOSLEEP.SYNCS 0x989680 ;  /* 0x009896800000895d */ /* 0x002fea0003900000 */
[----:B------:R-:W1:Y:S02]  /*202d0*/  @!P0 SYNCS.PHASECHK.TRANS64 P0, [R3+URZ+0x16860], R0 ;  /* 0x01686000030085a7 */ /* 0x000e64000800007f */
[----:B-1----:R-:W-:Y:S05]  /*202e0*/  @!P0 BRA `(.L_x_14297) ;  /* 0xfffffffc00f08947 */ /* 0x002fea000383ffff */
[----:B------:R-:W-:Y:S05]  /*202f0*/  BRA `(.L_x_14414) ;  /* 0xffffffc400507947 */ /* 0x000fea000383ffff */
.L_x_14303:
[----:B------:R-:W-:Y:S01]  /*20300*/  BSSY B0, `(.L_x_14415) ;  /* 0x0000008000007945 */ /* 0x000fe20003800000 */
[----:B------:R-:W-:Y:S02]  /*20310*/  IMAD.MOV.U32 R13, RZ, RZ, R16 ;  /* 0x000000ffff0d7224 */ /* 0x000fe400078e0010 */
[----:B0-----:R-:W-:Y:S02]  /*20320*/  IMAD.MOV.U32 R12, RZ, RZ, RZ ;  /* 0x000000ffff0c7224 */ /* 0x001fe400078e00ff */
[----:B------:R-:W-:Y:S02]  /*20330*/  IMAD.MOV.U32 R11, RZ, RZ, 0x1f ;  /* 0x0000001fff0b7424 */ /* 0x000fe400078e00ff */
[----:B------:R-:W-:-:S07]  /*20340*/  IMAD.MOV.U32 R15, RZ, RZ, -0x1 ;  /* 0xffffffffff0f7424 */ /* 0x000fce00078e00ff */
[----:B------:R-:W-:Y:S05]  /*20350*/  WARPSYNC.COLLECTIVE R15, `(.L_x_14416) ;  /* 0x000000000f087348 */ /* 0x000fea0003c00000 */
[----:B------:R0:W1:Y:S02]  /*20360*/  SHFL.IDX P6, R14, R13, R12, R11 ;  /* 0x0000000c0d0e7389 */ /* 0x00006400000c000b */
[----:B01----:R-:W-:Y:S01]  /*20370*/  ENDCOLLECTIVE ;  /* 0x000000000000791b */ /* 0x003fe20003800000 */
.L_x_14416:
[----:B------:R-:W-:Y:S05]  /*20380*/  BSYNC B0 ;  /* 0x0000000000007941 */ /* 0x000fea0003800000 */
.L_x_14415:
        /* <DEDUP_REMOVED lines=9> */
.L_x_14417:
        /* <DEDUP_REMOVED lines=18> */
.L_x_14418:
[----:B------:R-:W-:Y:S01]  /*20540*/  IMAD.MOV.U32 R12, RZ, RZ, 0x2 ;  /* 0x00000002ff0c7424 */ /* 0x000fe200078e00ff */
[----:B------:R-:W-:-:S05]  /*20550*/  SEL R4, R14, RZ, P1 ;  /* 0x000000ff0e047207 */ /* 0x000fca0000800000 */
[----:B------:R-:W-:-:S04]  /*20560*/  IMAD.IADD R4, R17, 0x1, R4 ;  /* 0x0000000111047824 */ /* 0x000fc800078e0204 */
[----:B------:R-:W-:-:S07]  /*20570*/  IMAD.MOV.U32 R13, RZ, RZ, R4 ;  /* 0x000000ffff0d7224 */ /* 0x000fce00078e0004 */
[----:B------:R-:W-:Y:S05]  /*20580*/  WARPSYNC.COLLECTIVE R15, `(.L_x_14419) ;  /* 0x000000000f087348 */ /* 0x000fea0003c00000 */
[----:B------:R0:W1:Y:S02]  /*20590*/  SHFL.UP P6, R14, R13, R12, R11 ;  /* 0x0400000c0d0e7389 */ /* 0x00006400000c000b */
[----:B01----:R-:W-:Y:S01]  /*205a0*/  ENDCOLLECTIVE ;  /* 0x000000000000791b */ /* 0x003fe20003800000 */
.L_x_14419:
[----:B------:R-:W-:Y:S01]  /*205b0*/  IMAD.MOV.U32 R12, RZ, RZ, 0x4 ;  /* 0x00000004ff0c7424 */ /* 0x000fe200078e00ff */
[----:B------:R-:W-:-:S05]  /*205c0*/  SEL R3, R14, RZ, P2 ;  /* 0x000000ff0e037207 */ /* 0x000fca0001000000 */
[----:B------:R-:W-:-:S04]  /*205d0*/  IMAD.IADD R6, R4, 0x1, R3 ;  /* 0x0000000104067824 */ /* 0x000fc800078e0203 */
[----:B------:R-:W-:-:S07]  /*205e0*/  IMAD.MOV.U32 R13, RZ, RZ, R6 ;  /* 0x000000ffff0d7224 */ /* 0x000fce00078e0006 */
[----:B------:R-:W-:Y:S05]  /*205f0*/  WARPSYNC.COLLECTIVE R15, `(.L_x_14420) ;  /* 0x000000000f087348 */ /* 0x000fea0003c00000 */
[----:B------:R0:W1:Y:S02]  /*20600*/  SHFL.UP P6, R14, R13, R12, R11 ;  /* 0x0400000c0d0e7389 */ /* 0x00006400000c000b */
[----:B01----:R-:W-:Y:S01]  /*20610*/  ENDCOLLECTIVE ;  /* 0x000000000000791b */ /* 0x003fe20003800000 */
.L_x_14420:
[----:B------:R-:W-:Y:S01]  /*20620*/  IMAD.MOV.U32 R12, RZ, RZ, 0x8 ;  /* 0x00000008ff0c7424 */ /* 0x000fe200078e00ff */
[----:B------:R-:W-:-:S05]  /*20630*/  SEL R3, R14, RZ, P3 ;  /* 0x000000ff0e037207 */ /* 0x000fca0001800000 */
[----:B------:R-:W-:-:S04]  /*20640*/  IMAD.IADD R2, R6, 0x1, R3 ;  /* 0x0000000106027824 */ /* 0x000fc800078e0203 */
[----:B------:R-:W-:-:S07]  /*20650*/  IMAD.MOV.U32 R13, RZ, RZ, R2 ;  /* 0x000000ffff0d7224 */ /* 0x000fce00078e0002 */
[----:B------:R-:W-:Y:S05]  /*20660*/  WARPSYNC.COLLECTIVE R15, `(.L_x_14421) ;  /* 0x000000000f087348 */ /* 0x000fea0003c00000 */
[----:B------:R0:W1:Y:S02]  /*20670*/  SHFL.UP P6, R14, R13, R12, R11 ;  /* 0x0400000c0d0e7389 */ /* 0x00006400000c000b */
[----:B01----:R-:W-:Y:S01]  /*20680*/  ENDCOLLECTIVE ;  /* 0x000000000000791b */ /* 0x003fe20003800000 */
.L_x_14421:
[----:B------:R-:W-:Y:S01]  /*20690*/  IMAD.MOV.U32 R12, RZ, RZ, 0x10 ;  /* 0x00000010ff0c7424 */ /* 0x000fe200078e00ff */
[----:B------:R-:W-:-:S05]  /*206a0*/  SEL R3, R14, RZ, P4 ;  /* 0x000000ff0e037207 */ /* 0x000fca0002000000 */
[----:B------:R-:W-:-:S04]  /*206b0*/  IMAD.IADD R3, R2, 0x1, R3 ;  /* 0x0000000102037824 */ /* 0x000fc800078e0203 */
[----:B------:R-:W-:-:S07]  /*206c0*/  IMAD.MOV.U32 R13, RZ, RZ, R3 ;  /* 0x000000ffff0d7224 */ /* 0x000fce00078e0003 */
[----:B------:R-:W-:Y:S05]  /*206d0*/  WARPSYNC.COLLECTIVE R15, `(.L_x_14422) ;  /* 0x000000000f087348 */ /* 0x000fea0003c00000 */
[----:B------:R0:W1:Y:S02]  /*206e0*/  SHFL.UP P6, R14, R13, R12, R11 ;  /* 0x0400000c0d0e7389 */ /* 0x00006400000c000b */
[----:B01----:R-:W-:Y:S01]  /*206f0*/  ENDCOLLECTIVE ;  /* 0x000000000000791b */ /* 0x003fe20003800000 */
.L_x_14422:
        /* <DEDUP_REMOVED lines=8> */
.L_x_14423:
[----:B------:R-:W-:Y:S05]  /*20780*/  BRA `(.L_x_14424) ;  /* 0xffffffc400847947 */ /* 0x000fea000383ffff */
.L_x_14308:
[----:B------:R-:W-:Y:S01]  /*20790*/  BSSY B0, `(.L_x_14425) ;  /* 0x0000008000007945 */ /* 0x000fe20003800000 */
[----:B-----5:R-:W-:Y:S02]  /*207a0*/  IMAD.MOV.U32 R13, RZ, RZ, R17 ;  /* 0x000000ffff0d7224 */ /* 0x020fe400078e0011 */
[----:B0-----:R-:W-:Y:S02]  /*207b0*/  IMAD.MOV.U32 R12, RZ, RZ, 0x1 ;  /* 0x00000001ff0c7424 */ /* 0x001fe400078e00ff */
[----:B------:R-:W-:Y:S02]  /*207c0*/  IMAD.MOV.U32 R11, RZ, RZ, RZ ;  /* 0x000000ffff0b7224 */ /* 0x000fe400078e00ff */
[----:B------:R-:W-:-:S07]  /*207d0*/  IMAD.MOV.U32 R15, RZ, RZ, -0x1 ;  /* 0xffffffffff0f7424 */ /* 0x000fce00078e00ff */
[----:B-1----:R-:W-:Y:S05]  /*207e0*/  WARPSYNC.COLLECTIVE R15, `(.L_x_14426) ;  /* 0x000000000f087348 */ /* 0x002fea0003c00000 */
[----:B------:R0:W2:Y:S02]  /*207f0*/  SHFL.UP P6, R14, R13, R12, R11 ;  /* 0x0400000c0d0e7389 */ /* 0x0000a400000c000b */
[----:B012---:R-:W-:Y:S01]  /*20800*/  ENDCOLLECTIVE ;  /* 0x000000000000791b */ /* 0x007fe20003800000 */
.L_x_14426:
[----:B------:R-:W-:Y:S05]  /*20810*/  BSYNC B0 ;  /* 0x0000000000007941 */ /* 0x000fea0003800000 */
.L_x_14425:
        /* <DEDUP_REMOVED lines=8> */
.L_x_14427:
[----:B------:R-:W-:Y:S01]  /*208a0*/  IMAD.MOV.U32 R12, RZ, RZ, 0x4 ;  /* 0x00000004ff0c7424 */ /* 0x000fe200078e00ff */
[----:B------:R-:W-:-:S05]  /*208b0*/  SEL R2, R14, RZ, P2 ;  /* 0x000000ff0e027207 */ /* 0x000fca0001000000 */
[----:B------:R-:W-:-:S04]  /*208c0*/  IMAD.IADD R2, R13, 0x1, R2 ;  /* 0x000000010d027824 */ /* 0x000fc800078e0202 */
[----:B------:R-:W-:-:S07]  /*208d0*/  IMAD.MOV.U32 R13, RZ, RZ, R2 ;  /* 0x000000ffff0d7224 */ /* 0x000fce00078e0002 */
[----:B------:R-:W-:Y:S05]  /*208e0*/  WARPSYNC.COLLECTIVE R15, `(.L_x_14428) ;  /* 0x000000000f087348 */ /* 0x000fea0003c00000 */
[----:B------:R0:W1:Y:S02]  /*208f0*/  SHFL.UP P6, R14, R13, R12, R11 ;  /* 0x0400000c0d0e7389 */ /* 0x00006400000c000b */
[----:B01----:R-:W-:Y:S01]  /*20900*/  ENDCOLLECTIVE ;  /* 0x000000000000791b */ /* 0x003fe20003800000 */
.L_x_14428:
[----:B------:R-:W-:Y:S01]  /*20910*/  IMAD.MOV.U32 R12, RZ, RZ, 0x8 ;  /* 0x00000008ff0c7424 */ /* 0x000fe200078e00ff */
[----:B------:R-:W-:-:S05]  /*20920*/  SEL R3, R14, RZ, P3 ;  /* 0x000000ff0e037207 */ /* 0x000fca0001800000 */
[----:B------:R-:W-:-:S04]  /*20930*/  IMAD.IADD R3, R2, 0x1, R3 ;  /* 0x0000000102037824 */ /* 0x000fc800078e0203 */
[----:B------:R-:W-:-:S07]  /*20940*/  IMAD.MOV.U32 R13, RZ, RZ, R3 ;  /* 0x000000ffff0d7224 */ /* 0x000fce00078e0003 */
[----:B------:R-:W-:Y:S05]  /*20950*/  WARPSYNC.COLLECTIVE R15, `(.L_x_14429) ;  /* 0x000000000f087348 */ /* 0x000fea0003c00000 */
[----:B------:R0:W1:Y:S02]  /*20960*/  SHFL.UP P6, R14, R13, R12, R11 ;  /* 0x0400000c0d0e7389 */ /* 0x00006400000c000b */
[----:B01----:R-:W-:Y:S01]  /*20970*/  ENDCOLLECTIVE ;  /* 0x000000000000791b */ /* 0x003fe20003800000 */
.L_x_14429:
[----:B------:R-:W-:Y:S01]  /*20980*/  IMAD.MOV.U32 R12, RZ, RZ, 0x10 ;  /* 0x00000010ff0c7424 */ /* 0x000fe200078e00ff */
[----:B------:R-:W-:-:S05]  /*20990*/  SEL R4, R14, RZ, P4 ;  /* 0x000000ff0e047207 */ /* 0x000fca0002000000 */
[----:B------:R-:W-:-:S04]  /*209a0*/  IMAD.IADD R4, R3, 0x1, R4 ;  /* 0x0000000103047824 */ /* 0x000fc800078e0204 */
[----:B------:R-:W-:-:S07]  /*209b0*/  IMAD.MOV.U32 R13, RZ, RZ, R4 ;  /* 0x000000ffff0d7224 */ /* 0x000fce00078e0004 */
[----:B------:R-:W-:Y:S05]  /*209c0*/  WARPSYNC.COLLECTIVE R15, `(.L_x_14430) ;  /* 0x000000000f087348 */ /* 0x000fea0003c00000 */
[----:B------:R0:W1:Y:S02]  /*209d0*/  SHFL.UP P6, R14, R13, R12, R11 ;  /* 0x0400000c0d0e7389 */ /* 0x00006400000c000b */
[----:B01----:R-:W-:Y:S01]  /*209e0*/  ENDCOLLECTIVE ;  /* 0x000000000000791b */ /* 0x003fe20003800000 */
.L_x_14430:
        /* <DEDUP_REMOVED lines=8> */
.L_x_14431:
[----:B------:R-:W-:Y:S05]  /*20a70*/  BRA `(.L_x_14432) ;  /* 0xffffffc400647947 */ /* 0x000fea000383ffff */
.L_x_14310:
[----:B------:R-:W-:Y:S01]  /*20a80*/  BSSY B0, `(.L_x_14433) ;  /* 0x0000006000007945 */ /* 0x000fe20003800000 */
[----:B------:R-:W-:Y:S01]  /*20a90*/  PLOP3.LUT P6, PT, P6, PT, PT, 0x8, 0x0 ;  /* 0x000000000000781c */ /* 0x000fe200037ce170 */
[----:B------:R-:W-:-:S12]  /*20aa0*/  IMAD.MOV.U32 R15, RZ, RZ, -0x1 ;  /* 0xffffffffff0f7424 */ /* 0x000fd800078e00ff */
[----:B01----:R-:W-:Y:S05]  /*20ab0*/  WARPSYNC.COLLECTIVE R15, `(.L_x_14434) ;  /* 0x000000000f087348 */ /* 0x003fea0003c00000 */
[----:B------:R-:W-:Y:S01]  /*20ac0*/  VOTE.ANY R14, PT, P6 ;  /* 0x00000000000e7806 */ /* 0x000fe200030e0100 */
[----:B01----:R-:W-:Y:S06]  /*20ad0*/  ENDCOLLECTIVE ;  /* 0x000000000000791b */ /* 0x003fec0003800000 */
.L_x_14434:
[----:B------:R-:W-:Y:S05]  /*20ae0*/  BSYNC B0 ;  /* 0x0000000000007941 */ /* 0x000fea0003800000 */
.L_x_14433:
        /* <DEDUP_REMOVED lines=9> */
.L_x_14435:
[----:B------:R-:W-:Y:S01]  /*20b80*/  IMAD.MOV.U32 R17, RZ, RZ, R14 ;  /* 0x000000ffff117224 */ /* 0x000fe200078e000e */
[----:B------:R-:W-:Y:S06]  /*20b90*/  BRA `(.L_x_14436) ;  /* 0xffffffc400547947 */ /* 0x000fec000383ffff */
.L_x_14312:
[----:B------:R-:W-:Y:S01]  /*20ba0*/  BSSY B0, `(.L_x_14437) ;  /* 0x0000007000007945 */ /* 0x000fe20003800000 */
[----:B------:R-:W-:Y:S02]  /*20bb0*/  IMAD.MOV.U32 R13, RZ, RZ, R3 ;  /* 0x000000ffff0d7224 */ /* 0x000fe400078e0003 */
[----:B------:R-:W-:Y:S02]  /*20bc0*/  IMAD.MOV.U32 R11, RZ, RZ, 0x1f ;  /* 0x0000001fff0b7424 */ /* 0x000fe400078e00ff */
[----:B------:R-:W-:-:S07]  /*20bd0*/  IMAD.MOV.U32 R15, RZ, RZ, -0x1 ;  /* 0xffffffffff0f7424 */ /* 0x000fce00078e00ff */
[----:B-123--:R-:W-:Y:S05]  /*20be0*/  WARPSYNC.COLLECTIVE R15, `(.L_x_14438) ;  /* 0x000000000f087348 */ /* 0x00efea0003c00000 */
[----:B------:R0:W4:Y:S02]  /*20bf0*/  SHFL.IDX P6, R14, R13, R12, R11 ;  /* 0x0000000c0d0e7389 */ /* 0x00012400000c000b */
[----:B01234-:R-:W-:Y:S01]  /*20c00*/  ENDCOLLECTIVE ;  /* 0x000000000000791b */ /* 0x01ffe20003800000 */
.L_x_14438:
[----:B------:R-:W-:Y:S05]  /*20c10*/  BSYNC B0 ;  /* 0x0000000000007941 */ /* 0x000fea0003800000 */
.L_x_14437:
[----:B------:R-:W-:Y:S05]  /*20c20*/  BRA `(.L_x_14311) ;  /* 0xffffffc4004c7947 */ /* 0x000fea000383ffff */
.L_x_14316:
[----:B0-----:R0:W2:Y:S02]  /*20c30*/  SYNCS.PHASECHK.TRANS64.TRYWAIT P0, [R9+URZ+0x16820], R0 ;  /* 0x01682000090075a7 */ /* 0x0010a4000800017f */
[----:B--2---:R-:W-:Y:S05]  /*20c40*/  @!P0 NANOSLEEP.SYNCS 0x989680 ;  /* 0x009896800000895d */ /* 0x004fea0003900000 */
[----:B------:R-:W2:Y:S02]  /*20c50*/  @!P0 SYNCS.PHASECHK.TRANS64 P0, [R9+URZ+0x16820], R0 ;  /* 0x01682000090085a7 */ /* 0x000ea4000800007f */
[----:B--2---:R-:W-:Y:S05]  /*20c60*/  @!P0 BRA `(.L_x_14316) ;  /* 0xfffffffc00f08947 */ /* 0x004fea000383ffff */
[----:B------:R-:W-:Y:S05]  /*20c70*/  BRA `(.L_x_14439) ;  /* 0xffffffc800c47947 */ /* 0x000fea000383ffff */
.L_x_14317:
        /* <DEDUP_REMOVED lines=11> */
.L_x_14441:
[----:B------:R-:W-:Y:S05]  /*20d30*/  BSYNC B0 ;  /* 0x0000000000007941 */ /* 0x000fea0003800000 */
.L_x_14440:
[----:B------:R-:W-:Y:S05]  /*20d40*/  BRA `(.L_x_14442) ;  /* 0xffffffc800ac7947 */ /* 0x000fea000383ffff */
.L_x_14318:
[----:B------:R-:W-:Y:S01]  /*20d50*/  BSSY B0, `(.L_x_14443) ;  /* 0x0000006000007945 */ /* 0x000fe20003800000 */
[----:B------:R-:W-:-:S07]  /*20d60*/  IMAD.MOV.U32 R15, RZ, RZ, -0x1 ;  /* 0xffffffffff0f7424 */ /* 0x000fce00078e00ff */
[----:B01----:R-:W-:Y:S05]  /*20d70*/  WARPSYNC.COLLECTIVE R15, `(.L_x_14444) ;  /* 0x000000000f0c7348 */ /* 0x003fea0003c00000 */
[----:B------:R-:W-:Y:S02]  /*20d80*/  ELECT P6, UR62, PT ;  /* 0x00000000003e782f */ /* 0x000fe400038c0000 */
[----:B------:R-:W-:Y:S01]  /*20d90*/  MOV R14, UR62 ;  /* 0x0000003e000e7c02 */ /* 0x000fe20008000f00 */
[----:B01----:R-:W-:Y:S10]  /*20da0*/  ENDCOLLECTIVE ;  /* 0x000000000000791b */ /* 0x003ff40003800000 */
.L_x_14444:
[----:B------:R-:W-:Y:S05]  /*20db0*/  BSYNC B0 ;  /* 0x0000000000007941 */ /* 0x000fea0003800000 */
.L_x_14443:
[----:B------:R-:W-:Y:S05]  /*20dc0*/  BRA `(.L_x_14445) ;  /* 0xffffffc800a07947 */ /* 0x000fea000383ffff */
.L_x_14320:
[----:B0-----:R0:W2:Y:S02]  /*20dd0*/  SYNCS.PHASECHK.TRANS64.TRYWAIT P0, [R5+URZ], R4 ;  /* 0x00000004050075a7 */ /* 0x0010a4000800017f */
[----:B--2---:R-:W-:Y:S05]  /*20de0*/  @!P0 NANOSLEEP.SYNCS 0x989680 ;  /* 0x009896800000895d */ /* 0x004fea0003900000 */
[----:B------:R-:W2:Y:S02]  /*20df0*/  @!P0 SYNCS.PHASECHK.TRANS64 P0, [R5+URZ], R4 ;  /* 0x00000004050085a7 */ /* 0x000ea4000800007f */
[----:B--2---:R-:W-:Y:S05]  /*20e00*/  @!P0 BRA `(.L_x_14320) ;  /* 0xfffffffc00f08947 */ /* 0x004fea000383ffff */
[----:B------:R-:W-:Y:S05]  /*20e10*/  BRA `(.L_x_14446) ;  /* 0xffffffc800d47947 */ /* 0x000fea000383ffff */
.L_x_14321:
[----:B--2---:R2:W3:Y:S02]  /*20e20*/  SYNCS.PHASECHK.TRANS64.TRYWAIT P0, [R3+URZ], R2 ;  /* 0x00000002030075a7 */ /* 0x0044e4000800017f */
[----:B---3--:R-:W-:Y:S05]  /*20e30*/  @!P0 NANOSLEEP.SYNCS 0x989680 ;  /* 0x009896800000895d */ /* 0x008fea0003900000 */
[----:B------:R-:W3:Y:S02]  /*20e40*/  @!P0 SYNCS.PHASECHK.TRANS64 P0, [R3+URZ], R2 ;  /* 0x00000002030085a7 */ /* 0x000ee4000800007f */
[----:B---3--:R-:W-:Y:S05]  /*20e50*/  @!P0 BRA `(.L_x_14321) ;  /* 0xfffffffc00f08947 */ /* 0x008fea000383ffff */
[----:B------:R-:W-:Y:S05]  /*20e60*/  BRA `(.L_x_14447) ;  /* 0xffffffc800c87947 */ /* 0x000fea000383ffff */
.L_x_14323:
[----:B---3--:R3:W4:Y:S02]  /*20e70*/  SYNCS.PHASECHK.TRANS64.TRYWAIT P0, [R23+URZ], R4 ;  /* 0x00000004170075a7 */ /* 0x008724000800017f */
[----:B----4-:R-:W-:Y:S05]  /*20e80*/  @!P0 NANOSLEEP.SYNCS 0x989680 ;  /* 0x009896800000895d */ /* 0x010fea0003900000 */
[----:B------:R-:W4:Y:S02]  /*20e90*/  @!P0 SYNCS.PHASECHK.TRANS64 P0, [R23+URZ], R4 ;  /* 0x00000004170085a7 */ /* 0x000f24000800007f */
[----:B----4-:R-:W-:Y:S05]  /*20ea0*/  @!P0 BRA `(.L_x_14323) ;  /* 0xfffffffc00f08947 */ /* 0x010fea000383ffff */
[----:B------:R-:W-:Y:S05]  /*20eb0*/  BRA `(.L_x_14448) ;  /* 0xffffffc800cc7947 */ /* 0x000fea000383ffff */
.L_x_14449:
        /* <DEDUP_REMOVED lines=12> */
.L_x_15337:


//--------------------- .text._ZN7cutlass13device_kernelIN5flash11enable_sm90INS1_16FlashAttnFwdSm90INS1_25CollectiveMainloopFwdSm90ILi2EN4cute5tupleIJNS5_1CILi1EEES8_S8_EEENS6_IJNS7_ILi192EEENS7_ILi128EEENS7_ILi64EEEEEELi64ENS_10bfloat16_tEfNS_4arch4Sm90ELb1ELb0ELb0ELb0ELb0ELb0ELb0ELb1ELb1ELb1ELb0ELb0EEENS1_21CollectiveEpilogueFwdINS6_IJSA_SC_SB_EEES9_SE_SG_Li384ELb0ELb1ELb0ELb0EEENS1_30DynamicPersistentTileSchedulerILi384ELi128ELb0ELb1ELb1EEEEEEEEEvNT_6ParamsE --------------------------
	.section	.text._ZN7cutlass13device_kernelIN5flash11enable_sm90INS1_16FlashAttnFwdSm90INS1_25CollectiveMainloopFwdSm90ILi2EN4cute5tupleIJNS5_1CILi1EEES8_S8_EEENS6_IJNS7_ILi192EEENS7_ILi128EEENS7_ILi64EEEEEELi64ENS_10bfloat16_tEfNS_4arch4Sm90ELb1ELb0ELb0ELb0ELb0ELb0ELb0ELb1ELb1ELb1ELb0ELb0EEENS1_21CollectiveEpilogueFwdINS6_IJSA_SC_SB_EEES9_SE_SG_Li384ELb0ELb1ELb0ELb0EEENS1_30DynamicPersistentTileSchedulerILi384ELi128ELb0ELb1ELb1EEEEEEEEEvNT_6ParamsE,"ax",@progbits
	.align	128
.text._ZN7cutlass13device_kernelIN5flash11enable_sm90INS1_16FlashAttnFwdSm90INS1_25CollectiveMainloopFwdSm90ILi2EN4cute5tupleIJNS5_1CILi1EEES8_S8_EEENS6_IJNS7_ILi192EEENS7_ILi128EEENS7_ILi64EEEEEELi64ENS_10bfloat16_tEfNS_4arch4Sm90ELb1ELb0ELb0ELb0ELb0ELb0ELb0ELb1ELb1ELb1ELb0ELb0EEENS1_21CollectiveEpilogueFwdINS6_IJSA_SC_SB_EEES9_SE_SG_Li384ELb0ELb1ELb0ELb0EEENS1_30DynamicPersistentTileSchedulerILi384ELi128ELb0ELb1ELb1EEEEEEEEEvNT_6ParamsE:
        .type           _ZN7cutlass13device_kernelIN5flash11enable_sm90INS1_16FlashAttnFwdSm90INS1_25CollectiveMainloopFwdSm90ILi2EN4cute5tupleIJNS5_1CILi1EEES8_S8_EEENS6_IJNS7_ILi192EEENS7_ILi128EEENS7_ILi64EEEEEELi64ENS_10bfloat16_tEfNS_4arch4Sm90ELb1ELb0ELb0ELb0ELb0ELb0ELb0ELb1ELb1ELb1ELb0ELb0EEENS1_21CollectiveEpilogueFwdINS6_IJSA_SC_SB_EEES9_SE_SG_Li384ELb0ELb1ELb0ELb0EEENS1_30DynamicPersistentTileSchedulerILi384ELi128ELb0ELb1ELb1EEEEEEEEEvNT_6ParamsE,@function
        .size           _ZN7cutlass13device_kernelIN5flash11enable_sm90INS1_16FlashAttnFwdSm90INS1_25CollectiveMainloopFwdSm90ILi2EN4cute5tupleIJNS5_1CILi1EEES8_S8_EEENS6_IJNS7_ILi192EEENS7_ILi128EEENS7_ILi64EEEEEELi64ENS_10bfloat16_tEfNS_4arch4Sm90ELb1ELb0ELb0ELb0ELb0ELb0ELb0ELb1ELb1ELb1ELb0ELb0EEENS1_21CollectiveEpilogueFwdINS6_IJSA_SC_SB_EEES9_SE_SG_Li384ELb0ELb1ELb0ELb0EEENS1_30DynamicPersistentTileSchedulerILi384ELi128ELb0ELb1ELb1EEEEEEEEEvNT_6ParamsE,(.L_x_15338 - _ZN7cutlass13device_kernelIN5flash11enable_sm90INS1_16FlashAttnFwdSm90INS1_25CollectiveMainloopFwdSm90ILi2EN4cute5tupleIJNS5_1CILi1EEES8_S8_EEENS6_IJNS7_ILi192EEENS7_ILi128EEENS7_ILi64EEEEEELi64ENS_10bfloat16_tEfNS_4arch4Sm90ELb1ELb0ELb0ELb0ELb0ELb0ELb0ELb1ELb1ELb1ELb0ELb0EEENS1_21CollectiveEpilogueFwdINS6_IJSA_SC_SB_EEES9_SE_SG_Li384ELb0ELb1ELb0ELb0EEENS1_30DynamicPersistentTileSchedulerILi384ELi128ELb0ELb1ELb1EEEEEEEEEvNT_6ParamsE)
        .other          _ZN7cutlass13device_kernelIN5flash11enable_sm90INS1_16FlashAttnFwdSm90INS1_25CollectiveMainloopFwdSm90ILi2EN4cute5tupleIJNS5_1CILi1EEES8_S8_EEENS6_IJNS7_ILi192EEENS7_ILi128EEENS7_ILi64EEEEEELi64ENS_10bfloat16_tEfNS_4arch4Sm90ELb1ELb0ELb0ELb0ELb0ELb0ELb0ELb1ELb1ELb1ELb0ELb0EEENS1_21CollectiveEpilogueFwdINS6_IJSA_SC_SB_EEES9_SE_SG_Li384ELb0ELb1ELb0ELb0EEENS1_30DynamicPersistentTileSchedulerILi384ELi128ELb0ELb1ELb1EEEEEEEEEvNT_6ParamsE,@"STO_CUDA_ENTRY STV_DEFAULT"
_ZN7cutlass13device_kernelIN5flash11enable_sm90INS1_16FlashAttnFwdSm90INS1_25CollectiveMainloopFwdSm90ILi2EN4cute5tupleIJNS5_1CILi1EEES8_S8_EEENS6_IJNS7_ILi192EEENS7_ILi128EEENS7_ILi64EEEEEELi64ENS_10bfloat16_tEfNS_4arch4Sm90ELb1ELb0ELb0ELb0ELb0ELb0ELb0ELb1ELb1ELb1ELb0ELb0EEENS1_21CollectiveEpilogueFwdINS6_IJSA_SC_SB_EEES9_SE_SG_Li384ELb0ELb1ELb0ELb0EEENS1_30DynamicPersistentTileSchedulerILi384ELi128ELb0ELb1ELb1EEEEEEEEEvNT_6ParamsE:
        /* <DEDUP_REMOVED lines=18> */
.L_x_14451:
[----:B------:R-:W-:Y:S05]  /*0120*/  BSYNC B0 ;  /* 0x0000000000007941 */ /* 0x000fea0003800000 */
.L_x_14450:
        /* <DEDUP_REMOVED lines=41> */
.L_x_14452:
        /* <DEDUP_REMOVED lines=22> */
.L_x_14453:
        /* <DEDUP_REMOVED lines=18> */
.L_x_14454:
        /* <DEDUP_REMOVED lines=22> */
.L_x_14455:
        /* <DEDUP_REMOVED lines=22> */
.L_x_14456:
[----:B------:R-:W-:Y:S01]  /*0900*/  PLOP3.LUT P0, PT, PT, PT, UP0, 0x80, 0x0 ;  /* 0x000000000000781c */ /* 0x000fe20003f0f008 */
[----:B------:R-:W-:Y:S01]  /*0910*/  UMOV UR38, 0x1 ;  /* 0x0000000100267882 */ /* 0x000fe20000000000 */
[----:B------:R-:W-:Y:S01]  /*0920*/  NOP ;  /* 0x0000000000007918 */ /* 0x000fe20000000000 */
[----:B------:R-:W-:Y:S01]  /*0930*/  USEL UR38, UR38, 0x2, !UP0 ;  /* 0x0000000226267887 */ /* 0x000fe2000c000000 */
[----:B------:R-:W-:Y:S01]  /*0940*/  ULDC.64 UR46, c[0x0][0x208] ;  /* 0x00008200002e7ab9 */ /* 0x000fe20000000a00 */
[----:B012-4-:R-:W-:Y:S08]  /*0950*/  BAR.SYNC.DEFER_BLOCKING 0x0 ;  /* 0x0000000000007b1d */ /* 0x017ff00000010000 */
[----:B------:R-:W-:Y:S05]  /*0960*/  @!P0 BRA `(.L_x_14457) ;  /* 0x0000008c00588947 */ /* 0x000fea0003800000 */
.L_x_14458:
        /* <DEDUP_REMOVED lines=26> */
[C---:B------:R-:W-:Y:S01]  /*0b10*/  LOP3.LUT R4, R2.reuse, 0x3fffff0, RZ, 0xc0, !PT ;  /* 0x03fffff002047812 */ /* 0x040fe200078ec0ff */
        /* <DEDUP_REMOVED lines=38> */
.L_x_14497:
        /* <DEDUP_REMOVED lines=21> */
.L_x_14459:
[----:B------:R-:W-:Y:S01]  /*0ed0*/  ULDC UR7, c[0x0][0xc54] ;  /* 0x0003150000077ab9 */ /* 0x000fe20000000800 */
[----:B------:R-:W-:Y:S01]  /*0ee0*/  UMOV UR6, UR9 ;  /* 0x0000000900067c82 */ /* 0x000fe20008000000 */
[----:B------:R-:W-:-:S11]  /*0ef0*/  UISETP.NE.AND UP0, UPT, UR7, 0x1, UPT ;  /* 0x000000010700788c */ /* 0x000fd6000bf05270 */
[----:B------:R-:W-:Y:S02]  /*0f00*/  @UP0 ULDC.64 UR10, c[0x0][0xc58] ;  /* 0x00031600000a0ab9 */ /* 0x000fe40000000a00 */
[----:B------:R-:W-:-:S04]  /*0f10*/  UIMAD.WIDE.U32 UR4, UR9, UR10, URZ ;  /* 0x0000000a090472a5 */ /* 0x000fc8000f8e003f */
[----:B------:R-:W-:-:S04]  /*0f20*/  @UP0 USHF.R.U32.HI UR6, URZ, UR11, UR5 ;  /* 0x0000000b3f060299 */ /* 0x000fc80008011605 */
[----:B------:R-:W-:-:S12]  /*0f30*/  UIMAD UR4, UR6, UR7, URZ ;  /* 0x00000007060472a4 */ /* 0x000fd8000f8e023f */
.L_x_14460:
[----:B------:R-:W-:Y:S01]  /*0f40*/  ULDC.64 UR10, c[0x0][0x418] ;  /* 0x00010600000a7ab9 */ /* 0x000fe20000000a00 */
[----:B------:R-:W-:Y:S01]  /*0f50*/  ULOP3.LUT UR6, URZ, UR6, URZ, 0x33, !UPT ;  /* 0x000000063f067292 */ /* 0x000fe2000f8e333f */
[----:B------:R-:W-:Y:S01]  /*0f60*/  PLOP3.LUT P0, PT, PT, PT, PT, 0x80, 0x0 ;  /* 0x000000000000781c */ /* 0x000fe20003f0f070 */
[----:B------:R-:W-:Y:S01]  /*0f70*/  UISETP.NE.U32.AND UP0, UPT, UR10, URZ, UPT ;  /* 0x0000003f0a00728c */ /* 0x000fe2000bf05070 */
[----:B------:R-:W-:Y:S01]  /*0f80*/  CS2R R26, SRZ ;  /* 0x00000000001a7805 */ /* 0x000fe2000001ff00 */
[----:B------:R-:W-:Y:S01]  /*0f90*/  ULDC UR5, c[0x0][0xc3c] ;  /* 0x00030f0000057ab9 */ /* 0x000fe20000000800 */
[----:B------:R-:W-:Y:S01]  /*0fa0*/  UIADD3 UR4, UR9, -UR4, URZ ;  /* 0x8000000409047290 */ /* 0x000fe2000fffe03f */
[----:B------:R-:W-:Y:S01]  /*0fb0*/  CS2R R118, SRZ ;  /* 0x0000000000767805 */ /* 0x000fe2000001ff00 */
        /* <DEDUP_REMOVED lines=8> */
[----:B------:R-:W-:Y:S01]  /*1040*/  UIMAD UR41, UR6, 0xc0, URZ ;  /* 0x000000c0062978a4 */ /* 0x000fe2000f8e023f */
[----:B------:R-:W-:Y:S01]  /*1050*/  CS2R R14, SRZ ;  /* 0x00000000000e7805 */ /* 0x000fe2000001ff00 */
[----:B------:R-:W-:Y:S01]  /*1060*/  UIMAD UR10, UR8, UR10, UR4 ;  /* 0x0000000a080a72a4 */ /* 0x000fe2000f8e0204 */
[----:B------:R-:W-:Y:S01]  /*1070*/  IMAD.MOV.U32 R110, RZ, RZ, RZ ;  /* 0x000000ffff6e7224 */ /* 0x000fe200078e00ff */
[----:B------:R-:W-:Y:S01]  /*1080*/  UIADD3 UR6, UR41, 0xbf, URZ ;  /* 0x000000bf29067890 */ /* 0x000fe2000fffe03f */
[----:B------:R-:W-:Y:S01]  /*1090*/  IMAD.MOV.U32 R21, RZ, RZ, RZ ;  /* 0x000000ffff157224 */ /* 0x000fe200078e00ff */
[----:B------:R-:W-:Y:S01]  /*10a0*/  ULDC UR48, c[0x0][0x424] ;  /* 0x0001090000307ab9 */ /* 0x000fe20000000800 */
[----:B------:R-:W-:Y:S01]  /*10b0*/  ULDC UR7, c[0x0][0x288] ;  /* 0x0000a20000077ab9 */ /* 0x000fe20000000800 */
[----:B------:R-:W-:Y:S01]  /*10c0*/  USEL UR48, UR48, 0x1, UP0 ;  /* 0x0000000130307887 */ /* 0x000fe20008000000 */
[----:B------:R-:W-:Y:S01]  /*10d0*/  CS2R R12, SRZ ;  /* 0x00000000000c7805 */ /* 0x000fe2000001ff00 */
[----:B------:R-:W-:Y:S01]  /*10e0*/  @UP2 ULDC UR4, c[0x0][0x44c] ;  /* 0x0001130000042ab9 */ /* 0x000fe20000000800 */
[----:B------:R-:W-:Y:S01]  /*10f0*/  UIADD3 UR7, -UR7, 0x80, URZ ;  /* 0x0000008007077890 */ /* 0x000fe2000fffe13f */
[----:B------:R-:W-:Y:S01]  /*1100*/  IMAD.MOV.U32 R106, RZ, RZ, RZ ;  /* 0x000000ffff6a7224 */ /* 0x000fe200078e00ff */
[----:B------:R-:W-:Y:S01]  /*1110*/  UIMAD.WIDE.U32 UR4, UR6, UR4, URZ ;  /* 0x00000004060472a5 */ /* 0x000fe2000f8e003f */
[----:B------:R-:W-:Y:S01]  /*1120*/  IMAD.MOV.U32 R25, RZ, RZ, RZ ;  /* 0x000000ffff197224 */ /* 0x000fe200078e00ff */
        /* <DEDUP_REMOVED lines=18> */
[----:B------:R-:W-:-:S02]  /*1250*/  USHF.R.S32.HI UR49, URZ, 0x7, UR5 ;  /* 0x000000073f317899 */ /* 0x000fc40008011405 */
[----:B------:R-:W-:Y:S01]  /*1260*/  USHF.R.S32.HI UR7, URZ, 0x7, UR7 ;  /* 0x000000073f077899 */ /* 0x000fe20008011407 */
[----:B------:R-:W-:Y:S01]  /*1270*/  ULDC UR43, c[0x0][0xc48] ;  /* 0x00031200002b7ab9 */ /* 0x000fe20000000800 */
[----:B------:R-:W-:Y:S02]  /*1280*/  UMOV UR42, UR10 ;  /* 0x0000000a002a7c82 */ /* 0x000fe40008000000 */
[----:B------:R-:W-:Y:S02]  /*1290*/  UISETP.LT.AND UP0, UPT, UR49, UR7, UPT ;  /* 0x000000073100728c */ /* 0x000fe4000bf01270 */
[----:B------:R-:W-:Y:S02]  /*12a0*/  UISETP.NE.AND UP1, UPT, UR43, 0x1, UPT ;  /* 0x000000012b00788c */ /* 0x000fe4000bf25270 */
[----:B------:R-:W-:-:S04]  /*12b0*/  USEL UR49, UR49, UR7, UP0 ;  /* 0x0000000731317287 */ /* 0x000fc80008000000 */
[----:B------:R-:W-:-:S05]  /*12c0*/  UISETP.GE.AND UP0, UPT, UR49, 0x1, UPT ;  /* 0x000000013100788c */ /* 0x000fca000bf06270 */
[----:B------:R-:W-:Y:S01]  /*12d0*/  @UP1 ULDC UR8, c[0x0][0xc4c] ;  /* 0x0003130000081ab9 */ /* 0x000fe20000000800 */
[----:B------:R-:W-:Y:S01]  /*12e0*/  PLOP3.LUT P1, PT, PT, PT, UP0, 0x80, 0x0 ;  /* 0x000000000000781c */ /* 0x000fe20003f2f008 */
[----:B------:R-:W-:Y:S01]  /*12f0*/  UIMAD.WIDE.U32 UR4, UR10, UR8, URZ ;  /* 0x000000080a0472a5 */ /* 0x000fe2000f8e003f */
[----:B------:R-:W-:-:S03]  /*1300*/  @UP1 ULDC UR6, c[0x0][0xc50] ;  /* 0x0003140000061ab9 */ /* 0x000fc60000000800 */
[----:B------:R-:W-:-:S04]  /*1310*/  @UP1 USHF.R.U32.HI UR42, URZ, UR6, UR5 ;  /* 0x000000063f2a1299 */ /* 0x000fc80008011605 */
[----:B------:R-:W-:-:S04]  /*1320*/  UIADD3 UR4, -UR42, URZ, URZ ;  /* 0x0000003f2a047290 */ /* 0x000fc8000fffe13f */
[----:B------:R-:W-:Y:S01]  /*1330*/  UIMAD UR43, UR43, UR4, UR10 ;  /* 0x000000042b2b72a4 */ /* 0x000fe2000f8e020a */
[----:B------:R-:W-:Y:S11]  /*1340*/  @!P1 BRA `(.L_x_14461) ;  /* 0x0000006c00b89947 */ /* 0x000ff60003800000 */
        /* <DEDUP_REMOVED lines=31> */
.L_x_14462:
        /* <DEDUP_REMOVED lines=9> */
.L_x_14589:
[----:B------:R-:W-:Y:S05]  /*15d0*/  @!P0 BRA `(.L_x_14464) ;  /* 0x0000000000048947 */ /* 0x000fea0003800000 */
[----:B------:R-:W-:Y:S01]  /*15e0*/  BPT.TRAP 0x1 ;  /* 0x000000040000795c */ /* 0x000fe20000300000 */
.L_x_14464:
[----:B------:R-:W-:Y:S02]  /*15f0*/  IMAD.U32 R2, RZ, RZ, UR39 ;  /* 0x00000027ff027e24 */ /* 0x000fe4000f8e00ff */
[----:B0-----:R-:W-:-:S03]  /*1600*/  IMAD.U32 R3, RZ, RZ, UR37 ;  /* 0x00000025ff037e24 */ /* 0x001fc6000f8e00ff */
[----:B------:R-:W-:Y:S02]  /*1610*/  LEA R2, R2, UR45, 0x3 ;  /* 0x0000002d02027c11 */ /* 0x000fe4000f8e18ff */
[----:B------:R-:W-:-:S04]  /*1620*/  SHF.L.U32 R3, R3, 0x1f, RZ ;  /* 0x0000001f03037819 */ /* 0x000fc800000006ff */
[----:B------:R0:W1:Y:S01]  /*1630*/  SYNCS.PHASECHK.TRANS64.TRYWAIT P2, [R2+URZ+0x16830], R3 ;  /* 0x01683003020075a7 */ /* 0x000062000804017f */
[----:B------:R-:W-:Y:S05]  /*1640*/  @!P0 BRA `(.L_x_14465) ;  /* 0x0000000000048947 */ /* 0x000fea0003800000 */
[----:B------:R-:W-:Y:S01]  /*1650*/  BPT.TRAP 0x1 ;  /* 0x000000040000795c */ /* 0x000fe20000300000 */
.L_x_14465:
[----:B------:R-:W2:Y:S02]  /*1660*/  S2R R0, SR_TID.X ;  /* 0x0000000000007919 */ /* 0x000ea40000002100 */
[----:B--2---:R-:W-:Y:S01]  /*1670*/  LOP3.LUT P1, RZ, R0, 0x7f, RZ, 0xc0, !PT ;  /* 0x0000007f00ff7812 */ /* 0x004fe2000782c0ff */
[----:B-1----:R-:W-:-:S12]  /*1680*/  @P2 BRA `(.L_x_14466) ;  /* 0x0000000000082947 */ /* 0x002fd80003800000 */
[----:B------:R-:W1:Y:S02]  /*1690*/  SYNCS.PHASECHK.TRANS64.TRYWAIT P2, [R2+URZ+0x16830], R3 ;  /* 0x01683003020075a7 */ /* 0x000e64000804017f */
[----:B-1----:R-:W-:Y:S05]  /*16a0*/  @!P2 BRA `(.L_x_14467) ;  /* 0x000000bc0068a947 */ /* 0x002fea0003800000 */
.L_x_14466:
[----:B------:R-:W-:Y:S05]  /*16b0*/  WARPSYNC.ALL ;  /* 0x0000000000007948 */ /* 0x000fea0003800000 */
[----:B------:R-:W-:Y:S01]  /*16c0*/  UIADD3 UR4, UR45, 0xe400, URZ ;  /* 0x0000e4002d047890 */ /* 0x000fe2000fffe03f */
[----:B------:R-:W-:Y:S01]  /*16d0*/  WARPGROUP.ARRIVE ;  /* 0x00000000000079c5 */ /* 0x000fe20000000000 */
[----:B------:R-:W-:Y:S01]  /*16e0*/  ULOP3.LUT UR16, UR50, 0x10000, URZ, 0xfc, !UPT ;  /* 0x0001000032107892 */ /* 0x000fe2000f8efc3f */
[----:B------:R-:W-:Y:S01]  /*16f0*/  VIADD R0, R17, UR41 ;  /* 0x0000002911007c36 */ /* 0x000fe20008000000 */
[----:B------:R-:W-:Y:S01]  /*1700*/  USHF.R.U32.HI UR4, URZ, 0x4, UR4 ;  /* 0x000000043f047899 */ /* 0x000fe20008011604 */
[----:B01----:R-:W-:Y:S01]  /*1710*/  @!P1 VIADD R2, R2, 0x16840 ;  /* 0x0001684002029836 */ /* 0x003fe20000000000 */
        /* <DEDUP_REMOVED lines=27> */
[----:B------:R-:W-:Y:S01]  /*18d0*/  ULDC UR23, c[0x0][0x988] ;  /* 0x0002620000177ab9 */ /* 0x000fe20000000800 */
[----:B------:R-:W-:Y:S01]  /*18e0*/  UIADD3 UR25, UR49, -0x2, URZ ;  /* 0xfffffffe31197890 */ /* 0x000fe2000fffe03f */
        /* <DEDUP_REMOVED lines=19> */
[----:B------:R-:W-:-:S06]  /*1a20*/  UIADD3 UR7, UR6, 0x1, URZ ;  /* 0x0000000106077890 */ /* 0x000fcc000fffe03f */
        /* <DEDUP_REMOVED lines=11> */
[----:B------:R-:W-:Y:S02]  /*1ae0*/  @UP0 ULDC UR6, c[0x0][0x44c] ;  /* 0x0001130000060ab9 */ /* 0x000fe40000000800 */
[----:B------:R-:W-:Y:S01]  /*1af0*/  UIMAD.WIDE.U32 UR6, UR41, UR6, URZ ;  /* 0x00000006290672a5 */ /* 0x000fe2000f8e003f */
[----:B------:R-:W-:Y:S01]  /*1b00*/  IMAD R4, R16, -0x2, R7 ;  /* 0xfffffffe10047824 */ /* 0x000fe200078e0207 */
[----:B------:R-:W-:Y:S02]  /*1b10*/  WARPGROUP.DEPBAR.LE gsb0, 0x0 ;  /* 0x00008000000079c5 */ /* 0x000fe40000010000 */
[----:B------:R-:W-:-:S06]  /*1b20*/  WARPGROUP.ARRIVE ;  /* 0x00000000000079c5 */ /* 0x000fcc0000000000 */
[----:B------:R-:W-:Y:S01]  /*1b30*/  HGMMA.64x128x16.F32.BF16 R24, gdesc[UR12], R24, gsb0 ;  /* 0x01e000000c1879f0 */ /* 0x000fe20008001818 */
[----:B------:R-:W-:Y:S02]  /*1b40*/  ULDC UR14, c[0x0][0x288] ;  /* 0x0000a200000e7ab9 */ /* 0x000fe40000000800 */
[----:B0-----:R-:W-:Y:S01]  /*1b50*/  IADD3 R5, R5, -UR14, R6 ;  /* 0x8000000e05057c10 */ /* 0x001fe2000fffe006 */
[----:B------:R-:W-:-:S03]  /*1b60*/  UIMAD UR11, UR48, UR11, -UR14 ;  /* 0x0000000b300b72a4 */ /* 0x000fc6000f8e0a0e */
[----:B------:R-:W-:-:S04]  /*1b70*/  VIMNMX R8, R4, R5, PT ;  /* 0x0000000504087248 */ /* 0x000fc80003fe0100 */
[C---:B------:R-:W-:Y:S02]  /*1b80*/  ISETP.GT.AND P3, PT, R8.reuse, RZ, PT ;  /* 0x000000ff0800720c */ /* 0x040fe40003f64270 */
[C---:B------:R-:W-:Y:S02]  /*1b90*/  ISETP.GT.AND P4, PT, R8.reuse, 0x1, PT ;  /* 0x000000010800780c */ /* 0x040fe40003f84270 */
[----:B------:R-:W-:Y:S01]  /*1ba0*/  ISETP.GT.AND P5, PT, R8, 0x8, PT ;  /* 0x000000080800780c */ /* 0x000fe20003fa4270 */
[----:B------:R-:W-:Y:S02]  /*1bb0*/  WARPGROUP.DEPBAR.LE gsb0, 0x0 ;  /* 0x00008000000079c5 */ /* 0x000fe40000010000 */
[----:B------:R-:W-:Y:S01]  /*1bc0*/  FSEL R21, R26, -INF , P3 ;  /* 0xff8000001a157808 */ /* 0x000fe20001800000 */
[----:B------:R0:W-:Y:S01]  /*1bd0*/  @!P1 SYNCS.ARRIVE.TRANS64.RED.A1T0 RZ, [R2+URZ], RZ ;  /* 0x000000ff02ff99a7 */ /* 0x0001e2000810043f */
        /* <DEDUP_REMOVED lines=89> */
[----:B------:R-:W-:-:S04]  /*2170*/  FMNMX.FTZ R8, R86, R91, !PT ;  /* 0x0000005b56087209 */ /* 0x000fc80007810000 */
[----:B------:R-:W-:Y:S02]  /*2180*/  FMNMX.FTZ R10, R87, R8, !PT ;  /* 0x00000008570a7209 */ /* 0x000fe40007810000 */
[----:B------:R-:W-:Y:S04]  /*2190*/  SHFL.IDX PT, R8, R0, RZ, 0x1c1f ;  /* 0x001c1fff00087589 */ /* 0x000fe800000e0000 */
[----:B------:R-:W1:Y:S02]  /*21a0*/  SHFL.BFLY PT, R91, R10, 0x2, 0x1f ;  /* 0x0c401f000a5b7f89 */ /* 0x000e6400000e0000 */
[----:B-1----:R-:W-:-:S05]  /*21b0*/  FMNMX.FTZ R91, R10, R91, !PT ;  /* 0x0000005b0a5b7209 */ /* 0x002fca0007810000 */
[----:B------:R-:W1:Y:S02]  /*21c0*/  SHFL.BFLY PT, R12, R91, 0x1, 0x1f ;  /* 0x0c201f005b0c7f89 */ /* 0x000e6400000e0000 */
[----:B-1----:R-:W-:Y:S02]  /*21d0*/  FMNMX.FTZ R0, R91, R12, !PT ;  /* 0x0000000c5b007209 */ /* 0x002fe40007810000 */
[----:B------:R-:W-:Y:S02]  /*21e0*/  CS2R R90, SRZ ;  /* 0x00000000005a7805 */ /* 0x000fe4000001ff00 */
[C---:B------:R-:W-:Y:S01]  /*21f0*/  FSETP.NEU.FTZ.AND P3, PT, R0.reuse, -INF , PT ;  /* 0xff8000000000780b */ /* 0x040fe20003f7d000 */
[----:B------:R-:W-:-:S05]  /*2200*/  FMUL.FTZ R12, R0, UR23 ;  /* 0x00000017000c7c20 */ /* 0x000fca0008410000 */
[----:B------:R-:W-:-:S05]  /*2210*/  FSEL R12, R12, RZ, P3 ;  /* 0x000000ff0c0c7208 */ /* 0x000fca0001800000 */
[--C-:B------:R-:W-:Y:S01]  /*2220*/  FFMA.FTZ R149, R21, UR23, -R12.reuse ;  /* 0x0000001715957c23 */ /* 0x100fe2000801080c */
[----:B------:R-:W-:Y:S02]  /*2230*/  VIADD R21, R6, -UR14 ;  /* 0x8000000e06157c36 */ /* 0x000fe40008000000 */
[--C-:B------:R-:W-:Y:S01]  /*2240*/  FFMA.FTZ R145, R15, UR23, -R12.reuse ;  /* 0x000000170f917c23 */ /* 0x100fe2000801080c */
[--C-:B------:R-:W-:Y:S01]  /*2250*/  FFMA.FTZ R147, R13, UR23, -R12.reuse ;  /* 0x000000170d937c23 */ /* 0x100fe2000801080c */
[--C-:B------:R-:W-:Y:S01]  /*2260*/  FFMA.FTZ R141, R11, UR23, -R12.reuse ;  /* 0x000000170b8d7c23 */ /* 0x100fe2000801080c */
[----:B------:R-:W-:Y:S01]  /*2270*/  FFMA.FTZ R143, R9, UR23, -R12 ;  /* 0x00000017098f7c23 */ /* 0x000fe2000801080c */
[----:B------:R-:W-:Y:S01]  /*2280*/  VIADDMNMX R6, R8, R21, R4, PT ;  /* 0x0000001508067246 */ /* 0x000fe20003800104 */
[--C-:B------:R-:W-:Y:S01]  /*2290*/  FFMA.FTZ R137, R7, UR23, -R12.reuse ;  /* 0x0000001707897c23 */ /* 0x100fe2000801080c */
[--C-:B------:R-:W-:Y:S01]  /*22a0*/  FFMA.FTZ R139, R5, UR23, -R12.reuse ;  /* 0x00000017058b7c23 */ /* 0x100fe2000801080c */
[--C-:B------:R-:W-:Y:S01]  /*22b0*/  FFMA.FTZ R133, R3, UR23, -R12.reuse ;  /* 0x0000001703857c23 */ /* 0x100fe2000801080c */
[C---:B------:R-:W-:Y:S01]  /*22c0*/  ISETP.GT.AND P3, PT, R6.reuse, RZ, PT ;  /* 0x000000ff0600720c */ /* 0x040fe20003f64270 */
[--C-:B------:R-:W-:Y:S01]  /*22d0*/  FFMA.FTZ R27, R27, UR23, -R12.reuse ;  /* 0x000000171b1b7c23 */ /* 0x100fe2000801080c */
[C---:B------:R-:W-:Y:S01]  /*22e0*/  ISETP.GT.AND P4, PT, R6.reuse, 0x1, PT ;  /* 0x000000010600780c */ /* 0x040fe20003f84270 */
[--C-:B------:R-:W-:Y:S01]  /*22f0*/  FFMA.FTZ R151, R89, UR23, -R12.reuse ;  /* 0x0000001759977c23 */ /* 0x100fe2000801080c */
[----:B------:R-:W-:Y:S01]  /*2300*/  ISETP.GT.AND P5, PT, R6, 0x8, PT ;  /* 0x000000080600780c */ /* 0x000fe20003fa4270 */
[----:B------:R-:W-:Y:S01]  /*2310*/  MUFU.EX2 R149, R149 ;  /* 0x0000009500957308 */ /* 0x000fe20000000800 */
[----:B------:R-:W-:Y:S01]  /*2320*/  FSEL R24, R24, -INF , P3 ;  /* 0xff80000018187808 */ /* 0x000fe20001800000 */
[--C-:B------:R-:W-:Y:S01]  /*2330*/  FFMA.FTZ R8, R31, UR23, -R12.reuse ;  /* 0x000000171f087c23 */ /* 0x100fe2000801080c */
[----:B------:R-:W-:Y:S01]  /*2340*/  FSEL R25, R25, -INF , P4 ;  /* 0xff80000019197808 */ /* 0x000fe20002000000 */
[--C-:B------:R-:W-:Y:S01]  /*2350*/  FFMA.FTZ R35, R35, UR23, -R12.reuse ;  /* 0x0000001723237c23 */ /* 0x100fe2000801080c */
[----:B------:R-:W-:Y:S01]  /*2360*/  ISETP.GT.AND P3, PT, R6, 0x9, PT ;  /* 0x000000090600780c */ /* 0x000fe20003f64270 */
[--C-:B------:R-:W-:Y:S01]  /*2370*/  FFMA.FTZ R39, R39, UR23, -R12.reuse ;  /* 0x0000001727277c23 */ /* 0x100fe2000801080c */
[----:B------:R-:W-:Y:S01]  /*2380*/  FSEL R28, R28, -INF , P5 ;  /* 0xff8000001c1c7808 */ /* 0x000fe20002800000 */
[----:B------:R-:W1:Y:S01]  /*2390*/  MUFU.EX2 R4, R27 ;  /* 0x0000001b00047308 */ /* 0x000e620000000800 */
[----:B------:R-:W-:Y:S01]  /*23a0*/  FMNMX.FTZ R21, R24, R25, !PT ;  /* 0x0000001918157209 */ /* 0x000fe20007810000 */
[--C-:B------:R-:W-:Y:S01]  /*23b0*/  FFMA.FTZ R43, R43, UR23, -R12.reuse ;  /* 0x000000172b2b7c23 */ /* 0x100fe2000801080c */
[----:B------:R-:W-:Y:S01]  /*23c0*/  ISETP.GT.AND P4, PT, R6, 0x10, PT ;  /* 0x000000100600780c */ /* 0x000fe20003f84270 */
[--C-:B------:R-:W-:Y:S01]  /*23d0*/  FFMA.FTZ R47, R47, UR23, -R12.reuse ;  /* 0x000000172f2f7c23 */ /* 0x100fe2000801080c */
[----:B------:R-:W-:Y:S01]  /*23e0*/  FSEL R29, R29, -INF , P3 ;  /* 0xff8000001d1d7808 */ /* 0x000fe20001800000 */
[--C-:B------:R-:W-:Y:S01]  /*23f0*/  FFMA.FTZ R51, R51, UR23, -R12.reuse ;  /* 0x0000001733337c23 */ /* 0x100fe2000801080c */
[----:B------:R-:W-:Y:S01]  /*2400*/  FMNMX.FTZ R10, R28, R21, !PT ;  /* 0x000000151c0a7209 */ /* 0x000fe20007810000 */
[----:B------:R-:W2:Y:S01]  /*2410*/  MUFU.EX2 R151, R151 ;  /* 0x0000009700977308 */ /* 0x000ea20000000800 */
[----:B------:R-:W-:Y:S01]  /*2420*/  ISETP.GT.AND P3, PT, R6, 0x11, PT ;  /* 0x000000110600780c */ /* 0x000fe20003f64270 */
[--C-:B------:R-:W-:Y:S01]  /*2430*/  FFMA.FTZ R55, R55, UR23, -R12.reuse ;  /* 0x0000001737377c23 */ /* 0x100fe2000801080c */
[----:B------:R-:W-:Y:S01]  /*2440*/  FSEL R32, R32, -INF , P4 ;  /* 0xff80000020207808 */ /* 0x000fe20002000000 */
[--C-:B------:R-:W-:Y:S01]  /*2450*/  FFMA.FTZ R59, R59, UR23, -R12.reuse ;  /* 0x000000173b3b7c23 */ /* 0x100fe2000801080c */
[----:B------:R-:W-:Y:S01]  /*2460*/  FMNMX.FTZ R15, R29, R10, !PT ;  /* 0x0000000a1d0f7209 */ /* 0x000fe20007810000 */
[--C-:B------:R-:W-:Y:S01]  /*2470*/  FFMA.FTZ R135, R62, UR23, -R12.reuse ;  /* 0x000000173e877c23 */ /* 0x100fe2000801080c */
[----:B------:R-:W-:Y:S01]  /*2480*/  ISETP.GT.AND P4, PT, R6, 0x18, PT ;  /* 0x000000180600780c */ /* 0x000fe20003f84270 */
[----:B------:R-:W3:Y:S01]  /*2490*/  MUFU.EX2 R8, R8 ;  /* 0x0000000800087308 */ /* 0x000ee20000000800 */
[----:B------:R-:W-:Y:S01]  /*24a0*/  FSEL R33, R33, -INF , P3 ;  /* 0xff80000021217808 */ /* 0x000fe20001800000 */
[--C-:B------:R-:W-:Y:S01]  /*24b0*/  FFMA.FTZ R42, R63, UR23, -R12.reuse ;  /* 0x000000173f2a7c23 */ /* 0x100fe2000801080c */
[----:B------:R-:W-:Y:S01]  /*24c0*/  FMNMX.FTZ R10, R32, R15, !PT ;  /* 0x0000000f200a7209 */ /* 0x000fe20007810000 */
[--C-:B------:R-:W-:Y:S01]  /*24d0*/  FFMA.FTZ R129, R66, UR23, -R12.reuse ;  /* 0x0000001742817c23 */ /* 0x100fe2000801080c */
[----:B------:R-:W-:Y:S01]  /*24e0*/  ISETP.GT.AND P3, PT, R6, 0x19, PT ;  /* 0x000000190600780c */ /* 0x000fe20003f64270 */
[--C-:B------:R-:W-:Y:S01]  /*24f0*/  FFMA.FTZ R46, R67, UR23, -R12.reuse ;  /* 0x00000017432e7c23 */ /* 0x100fe2000801080c */
[----:B------:R-:W-:Y:S01]  /*2500*/  FSEL R36, R36, -INF , P4 ;  /* 0xff80000024247808 */ /* 0x000fe20002000000 */
[----:B------:R-:W4:Y:S01]  /*2510*/  MUFU.EX2 R145, R145 ;  /* 0x0000009100917308 */ /* 0x000f220000000800 */
[----:B------:R-:W-:Y:S01]  /*2520*/  FMNMX.FTZ R15, R33, R10, !PT ;  /* 0x0000000a210f7209 */ /* 0x000fe20007810000 */
[--C-:B------:R-:W-:Y:S01]  /*2530*/  FFMA.FTZ R131, R70, UR23, -R12.reuse ;  /* 0x0000001746837c23 */ /* 0x100fe2000801080c */
[----:B------:R-:W-:Y:S01]  /*2540*/  ISETP.GT.AND P4, PT, R6, 0x20, PT ;  /* 0x000000200600780c */ /* 0x000fe20003f84270 */
[--C-:B------:R-:W-:Y:S01]  /*2550*/  FFMA.FTZ R50, R71, UR23, -R12.reuse ;  /* 0x0000001747327c23 */ /* 0x100fe2000801080c */
[----:B------:R-:W-:Y:S01]  /*2560*/  FSEL R37, R37, -INF , P3 ;  /* 0xff80000025257808 */ /* 0x000fe20001800000 */
[--C-:B------:R-:W-:Y:S01]  /*2570*/  FFMA.FTZ R125, R74, UR23, -R12.reuse ;  /* 0x000000174a7d7c23 */ /* 0x100fe2000801080c */
[----:B------:R-:W-:Y:S01]  /*2580*/  FMNMX.FTZ R14, R36, R15, !PT ;  /* 0x0000000f240e7209 */ /* 0x000fe20007810000 */
[----:B------:R-:W5:Y:S01]  /*2590*/  MUFU.EX2 R10, R35 ;  /* 0x00000023000a7308 */ /* 0x000f620000000800 */
[----:B------:R-:W-:Y:S01]  /*25a0*/  ISETP.GT.AND P3, PT, R6, 0x21, PT ;  /* 0x000000210600780c */ /* 0x000fe20003f64270 */
[--C-:B------:R-:W-:Y:S01]  /*25b0*/  FFMA.FTZ R54, R75, UR23, -R12.reuse ;  /* 0x000000174b367c23 */ /* 0x100fe2000801080c */
[----:B------:R-:W-:Y:S01]  /*25c0*/  FSEL R40, R40, -INF , P4 ;  /* 0xff80000028287808 */ /* 0x000fe20002000000 */
[--C-:B------:R-:W-:Y:S01]  /*25d0*/  FFMA.FTZ R127, R78, UR23, -R12.reuse ;  /* 0x000000174e7f7c23 */ /* 0x100fe2000801080c */
[----:B------:R-:W-:Y:S01]  /*25e0*/  FMNMX.FTZ R13, R37, R14, !PT ;  /* 0x0000000e250d7209 */ /* 0x000fe20007810000 */
[--C-:B------:R-:W-:Y:S01]  /*25f0*/  FFMA.FTZ R58, R79, UR23, -R12.reuse ;  /* 0x000000174f3a7c23 */ /* 0x100fe2000801080c */
[----:B------:R-:W-:Y:S01]  /*2600*/  ISETP.GT.AND P4, PT, R6, 0x28, PT ;  /* 0x000000280600780c */ /* 0x000fe20003f84270 */
[----:B------:R-:W0:Y:S01]  /*2610*/  MUFU.EX2 R147, R147 ;  /* 0x0000009300937308 */ /* 0x000e220000000800 */
[----:B------:R-:W-:Y:S01]  /*2620*/  FSEL R41, R41, -INF , P3 ;  /* 0xff80000029297808 */ /* 0x000fe20001800000 */
[--C-:B------:R-:W-:Y:S01]  /*2630*/  FFMA.FTZ R121, R82, UR23, -R12.reuse ;  /* 0x0000001752797c23 */ /* 0x100fe2000801080c */
[----:B------:R-:W-:Y:S01]  /*2640*/  FMNMX.FTZ R14, R40, R13, !PT ;  /* 0x0000000d280e7209 */ /* 0x000fe20007810000 */
[--C-:B------:R-:W-:Y:S01]  /*2650*/  FFMA.FTZ R62, R83, UR23, -R12.reuse ;  /* 0x00000017533e7c23 */ /* 0x100fe2000801080c */
[----:B------:R-:W-:Y:S01]  /*2660*/  ISETP.GT.AND P3, PT, R6, 0x29, PT ;  /* 0x000000290600780c */ /* 0x000fe20003f64270 */
[--C-:B------:R-:W-:Y:S01]  /*2670*/  FFMA.FTZ R123, R86, UR23, -R12.reuse ;  /* 0x00000017567b7c23 */ /* 0x100fe2000801080c */
[----:B------:R-:W-:Y:S01]  /*2680*/  FSEL R44, R44, -INF , P4 ;  /* 0xff8000002c2c7808 */ /* 0x000fe20002000000 */
[----:B------:R-:W-:Y:S01]  /*2690*/  MUFU.EX2 R141, R141 ;  /* 0x0000008d008d7308 */ /* 0x000fe20000000800 */
[----:B------:R-:W-:Y:S01]  /*26a0*/  FMNMX.FTZ R13, R41, R14, !PT ;  /* 0x0000000e290d7209 */ /* 0x000fe20007810000 */
[----:B------:R-:W-:Y:S01]  /*26b0*/  @UP0 ULDC UR14, c[0x0][0x450] ;  /* 0x00011400000e0ab9 */ /* 0x000fe20000000800 */
[----:B------:R-:W-:Y:S01]  /*26c0*/  ISETP.GT.AND P4, PT, R6, 0x30, PT ;  /* 0x000000300600780c */ /* 0x000fe20003f84270 */
[----:B------:R-:W-:Y:S01]  /*26d0*/  @UP0 USHF.R.U32.HI UR10, URZ, UR14, UR7 ;  /* 0x0000000e3f0a0299 */ /* 0x000fe20008011607 */
[----:B------:R-:W-:Y:S01]  /*26e0*/  FSEL R45, R45, -INF , P3 ;  /* 0xff8000002d2d7808 */ /* 0x000fe20001800000 */
[----:B------:R-:W-:Y:S01]  /*26f0*/  FFMA.FTZ R12, R87, UR23, -R12 ;  /* 0x00000017570c7c23 */ /* 0x000fe2000801080c */
[----:B------:R-:W-:Y:S01]  /*2700*/  FMNMX.FTZ R20, R44, R13, !PT ;  /* 0x0000000d2c147209 */ /* 0x000fe20007810000 */
[----:B------:R-:W0:Y:S01]  /*2710*/  MUFU.EX2 R14, R39 ;  /* 0x00000027000e7308 */ /* 0x000e220000000800 */
[----:B------:R-:W-:Y:S01]  /*2720*/  ISETP.GT.AND P3, PT, R6, 0x31, PT ;  /* 0x000000310600780c */ /* 0x000fe20003f64270 */
[----:B------:R-:W-:Y:S01]  /*2730*/  UIADD3 UR11, UR11, UR10, URZ ;  /* 0x0000000a0b0b7290 */ /* 0x000fe2000fffe03f */
[----:B------:R-:W-:-:S02]  /*2740*/  FSEL R48, R48, -INF , P4 ;  /* 0xff80000030307808 */ /* 0x000fc40002000000 */
[----:B------:R-:W-:Y:S02]  /*2750*/  CS2R R88, SRZ ;  /* 0x0000000000587805 */ /* 0x000fe4000001ff00 */
[----:B------:R-:W-:Y:S01]  /*2760*/  FMNMX.FTZ R11, R45, R20, !PT ;  /* 0x000000142d0b7209 */ /* 0x000fe20007810000 */
[----:B------:R-:W-:Y:S01]  /*2770*/  USHF.R.S32.HI UR6, URZ, 0x1f, UR11 ;  /* 0x0000001f3f067899 */ /* 0x000fe2000801140b */
[----:B------:R-:W-:Y:S01]  /*2780*/  ISETP.GT.AND P4, PT, R6, 0x38, PT ;  /* 0x000000380600780c */ /* 0x000fe20003f84270 */
[----:B------:R-:W-:Y:S01]  /*2790*/  MUFU.EX2 R143, R143 ;  /* 0x0000008f008f7308 */ /* 0x000fe20000000800 */
[----:B------:R-:W-:Y:S01]  /*27a0*/  FSEL R49, R49, -INF , P3 ;  /* 0xff80000031317808 */ /* 0x000fe20001800000 */
[----:B------:R-:W-:Y:S01]  /*27b0*/  ULEA.HI UR6, UR6, UR11, URZ, 0x7 ;  /* 0x0000000b06067291 */ /* 0x000fe2000f8f383f */
[----:B------:R-:W-:Y:S02]  /*27c0*/  FMNMX.FTZ R20, R48, R11, !PT ;  /* 0x0000000b30147209 */ /* 0x000fe40007810000 */
[----:B------:R-:W-:Y:S01]  /*27d0*/  ISETP.GT.AND P3, PT, R6, 0x39, PT ;  /* 0x000000390600780c */ /* 0x000fe20003f64270 */
[----:B------:R-:W-:Y:S01]  /*27e0*/  USHF.R.S32.HI UR6, URZ, 0x7, UR6 ;  /* 0x000000073f067899 */ /* 0x000fe20008011406 */
[----:B------:R-:W-:Y:S01]  /*27f0*/  FSEL R52, R52, -INF , P4 ;  /* 0xff80000034347808 */ /* 0x000fe20002000000 */
[----:B------:R-:W-:Y:S01]  /*2800*/  MUFU.EX2 R137, R137 ;  /* 0x0000008900897308 */ /* 0x000fe20000000800 */
[----:B------:R-:W-:Y:S01]  /*2810*/  FMNMX.FTZ R11, R49, R20, !PT ;  /* 0x00000014310b7209 */ /* 0x000fe20007810000 */
[----:B------:R-:W-:Y:S01]  /*2820*/  UISETP.LT.AND UP1, UPT, URZ, UR6, UPT ;  /* 0x000000063f00728c */ /* 0x000fe2000bf21270 */
[----:B------:R-:W-:-:S02]  /*2830*/  ISETP.GT.AND P4, PT, R6, 0x40, PT ;  /* 0x000000400600780c */ /* 0x000fc40003f84270 */
[----:B------:R-:W-:Y:S01]  /*2840*/  FSEL R53, R53, -INF , P3 ;  /* 0xff80000035357808 */ /* 0x000fe20001800000 */
[----:B------:R-:W-:Y:S01]  /*2850*/  USEL UR21, URZ, UR6, !UP1 ;  /* 0x000000063f157287 */ /* 0x000fe2000c800000 */
[----:B------:R-:W-:Y:S01]  /*2860*/  FMNMX.FTZ R26, R52, R11, !PT ;  /* 0x0000000b341a7209 */ /* 0x000fe20007810000 */
[----:B------:R-:W-:Y:S01]  /*2870*/  MUFU.EX2 R20, R43 ;  /* 0x0000002b00147308 */ /* 0x000fe20000000800 */
[----:B------:R-:W-:Y:S01]  /*2880*/  ISETP.GT.AND P3, PT, R6, 0x41, PT ;  /* 0x000000410600780c */ /* 0x000fe20003f64270 */
[----:B------:R-:W-:Y:S01]  /*2890*/  UISETP.GE.AND UP1, UPT, UR25, UR21, UPT ;  /* 0x000000151900728c */ /* 0x000fe2000bf26270 */
        /* <DEDUP_REMOVED lines=56> */
[----:B------:R-:W-:-:S03]  /*2c20*/  FMNMX.FTZ R6, R84, R3, !PT ;  /* 0x0000000354067209 */ /* 0x000fc60007810000 */
[----:B------:R-:W-:Y:S01]  /*2c30*/  MUFU.EX2 R38, R59 ;  /* 0x0000003b00267308 */ /* 0x000fe20000000800 */
[----:B------:R-:W-:-:S05]  /*2c40*/  FMNMX.FTZ R6, R85, R6, !PT ;  /* 0x0000000655067209 */ /* 0x000fca0007810000 */
[----:B------:R-:W1:Y:S02]  /*2c50*/  SHFL.BFLY PT, R3, R6, 0x2, 0x1f ;  /* 0x0c401f0006037f89 */ /* 0x000e6400000e0000 */
        /* <DEDUP_REMOVED lines=11> */
[----:B------:R-:W-:Y:S02]  /*2d10*/  FMUL.FTZ R21, R6, UR23 ;  /* 0x0000001706157c20 */ /* 0x000fe40008410000 */
[----:B------:R-:W-:Y:S03]  /*2d20*/  MUFU.EX2 R12, R12 ;  /* 0x0000000c000c7308 */ /* 0x000fe60000000800 */
[----:B------:R-:W-:Y:S02]  /*2d30*/  FSEL R21, R21, RZ, P3 ;  /* 0x000000ff15157208 */ /* 0x000fe40001800000 */
[----:B------:R-:W-:-:S03]  /*2d40*/  PLOP3.LUT P3, PT, PT, PT, UP1, 0x80, 0x0 ;  /* 0x000000000000781c */ /* 0x000fc60003f6f018 */
[--C-:B------:R-:W-:Y:S01]  /*2d50*/  FFMA.FTZ R148, R24, UR23, -R21.reuse ;  /* 0x0000001718947c23 */ /* 0x100fe20008010815 */
[----:B------:R-:W-:Y:S01]  /*2d60*/  FADD.FTZ R24, R149, R4 ;  /* 0x0000000495187221 */ /* 0x000fe20000010000 */
[--C-:B------:R-:W-:Y:S01]  /*2d70*/  FFMA.FTZ R3, R25, UR23, -R21.reuse ;  /* 0x0000001719037c23 */ /* 0x100fe20008010815 */
[--C-:B------:R-:W-:Y:S01]  /*2d80*/  FFMA.FTZ R150, R28, UR23, -R21.reuse ;  /* 0x000000171c967c23 */ /* 0x100fe20008010815 */
[--C-:B------:R-:W-:Y:S01]  /*2d90*/  FFMA.FTZ R5, R29, UR23, -R21.reuse ;  /* 0x000000171d057c23 */ /* 0x100fe20008010815 */
[----:B--2---:R-:W-:Y:S01]  /*2da0*/  FADD.FTZ R27, R151, R24 ;  /* 0x00000018971b7221 */ /* 0x004fe20000010000 */
[----:B------:R-:W-:Y:S01]  /*2db0*/  MUFU.EX2 R148, R148 ;  /* 0x0000009400947308 */ /* 0x000fe20000000800 */
[--C-:B------:R-:W-:Y:S01]  /*2dc0*/  FFMA.FTZ R144, R32, UR23, -R21.reuse ;  /* 0x0000001720907c23 */ /* 0x100fe20008010815 */
[----:B------:R-:W-:Y:S01]  /*2dd0*/  FFMA.FTZ R7, R33, UR23, -R21 ;  /* 0x0000001721077c23 */ /* 0x000fe20008010815 */
[----:B---3--:R-:W-:Y:S01]  /*2de0*/  FADD.FTZ R24, R8, R27 ;  /* 0x0000001b08187221 */ /* 0x008fe20000010000 */
[--C-:B------:R-:W-:Y:S01]  /*2df0*/  FFMA.FTZ R146, R36, UR23, -R21.reuse ;  /* 0x0000001724927c23 */ /* 0x100fe20008010815 */
[--C-:B------:R-:W-:Y:S01]  /*2e00*/  FFMA.FTZ R9, R37, UR23, -R21.reuse ;  /* 0x0000001725097c23 */ /* 0x100fe20008010815 */
[--C-:B------:R-:W-:Y:S01]  /*2e10*/  FFMA.FTZ R140, R40, UR23, -R21.reuse ;  /* 0x00000017288c7c23 */ /* 0x100fe20008010815 */
[----:B----4-:R-:W-:Y:S01]  /*2e20*/  FADD.FTZ R27, R145, R24 ;  /* 0x00000018911b7221 */ /* 0x010fe20000010000 */
[----:B------:R-:W1:Y:S01]  /*2e30*/  MUFU.EX2 R3, R3 ;  /* 0x0000000300037308 */ /* 0x000e620000000800 */
[--C-:B------:R-:W-:Y:S01]  /*2e40*/  FFMA.FTZ R11, R41, UR23, -R21.reuse ;  /* 0x00000017290b7c23 */ /* 0x100fe20008010815 */
[----:B------:R-:W-:Y:S01]  /*2e50*/  FFMA.FTZ R142, R44, UR23, -R21 ;  /* 0x000000172c8e7c23 */ /* 0x000fe20008010815 */
[----:B-----5:R-:W-:Y:S01]  /*2e60*/  FADD.FTZ R24, R10, R27 ;  /* 0x0000001b0a187221 */ /* 0x020fe20000010000 */
[--C-:B------:R-:W-:Y:S01]  /*2e70*/  FFMA.FTZ R13, R45, UR23, -R21.reuse ;  /* 0x000000172d0d7c23 */ /* 0x100fe20008010815 */
[--C-:B------:R-:W-:Y:S01]  /*2e80*/  FFMA.FTZ R136, R48, UR23, -R21.reuse ;  /* 0x0000001730887c23 */ /* 0x100fe20008010815 */
[--C-:B------:R-:W-:Y:S01]  /*2e90*/  FFMA.FTZ R15, R49, UR23, -R21.reuse ;  /* 0x00000017310f7c23 */ /* 0x100fe20008010815 */
[----:B0-----:R-:W-:Y:S01]  /*2ea0*/  FADD.FTZ R29, R147, R24 ;  /* 0x00000018931d7221 */ /* 0x001fe20000010000 */
[----:B------:R-:W0:Y:S01]  /*2eb0*/  MUFU.EX2 R150, R150 ;  /* 0x0000009600967308 */ /* 0x000e220000000800 */
        /* <DEDUP_REMOVED lines=8> */
[----:B-1----:R-:W-:Y:S01]  /*2f40*/  FADD.FTZ R31, R148, R3 ;  /* 0x00000003941f7221 */ /* 0x002fe20000010000 */
[----:B------:R-:W-:Y:S01]  /*2f50*/  FFMA.FTZ R128, R64, UR23, -R21 ;  /* 0x0000001740807c23 */ /* 0x000fe20008010815 */
[----:B------:R-:W-:Y:S01]  /*2f60*/  FADD.FTZ R28, R20, R29 ;  /* 0x0000001d141c7221 */ /* 0x000fe20000010000 */
[--C-:B------:R-:W-:Y:S01]  /*2f70*/  FFMA.FTZ R29, R61, UR23, -R21.reuse ;  /* 0x000000173d1d7c23 */ /* 0x100fe20008010815 */
[----:B------:R-:W-:Y:S01]  /*2f80*/  FFMA.FTZ R130, R68, UR23, -R21 ;  /* 0x0000001744827c23 */ /* 0x000fe20008010815 */
[----:B------:R-:W-:Y:S01]  /*2f90*/  F2FP.BF16.F32.PACK_AB R149, R4, R149 ;  /* 0x000000950495723e */ /* 0x000fe200000010ff */
[----:B------:R-:W-:Y:S01]  /*2fa0*/  FADD.FTZ R33, R143, R28 ;  /* 0x0000001c8f217221 */ /* 0x000fe20000010000 */
[----:B------:R-:W1:Y:S01]  /*2fb0*/  MUFU.EX2 R144, R144 ;  /* 0x0000009000907308 */ /* 0x000e620000000800 */
[----:B0-----:R-:W-:Y:S01]  /*2fc0*/  FADD.FTZ R24, R150, R31 ;  /* 0x0000001f96187221 */ /* 0x001fe20000010000 */
[----:B------:R-:W-:Y:S01]  /*2fd0*/  FFMA.FTZ R69, R69, UR23, -R21 ;  /* 0x0000001745457c23 */ /* 0x000fe20008010815 */
[----:B------:R-:W-:Y:S01]  /*2fe0*/  FADD.FTZ R28, R26, R33 ;  /* 0x000000211a1c7221 */ /* 0x000fe20000010000 */
[--C-:B------:R-:W-:Y:S01]  /*2ff0*/  FFMA.FTZ R72, R72, UR23, -R21.reuse ;  /* 0x0000001748487c23 */ /* 0x100fe20008010815 */
[--C-:B------:R-:W-:Y:S01]  /*3000*/  FFMA.FTZ R73, R73, UR23, -R21.reuse ;  /* 0x0000001749497c23 */ /* 0x100fe20008010815 */
[--C-:B------:R-:W-:Y:S01]  /*3010*/  FFMA.FTZ R76, R76, UR23, -R21.reuse ;  /* 0x000000174c4c7c23 */ /* 0x100fe20008010815 */
[--C-:B------:R-:W-:Y:S01]  /*3020*/  FFMA.FTZ R77, R77, UR23, -R21.reuse ;  /* 0x000000174d4d7c23 */ /* 0x100fe20008010815 */
[----:B------:R-:W0:Y:S01]  /*3030*/  MUFU.EX2 R7, R7 ;  /* 0x0000000700077308 */ /* 0x000e220000000800 */
[----:B--2---:R-:W-:Y:S01]  /*3040*/  FADD.FTZ R31, R5, R24 ;  /* 0x00000018051f7221 */ /* 0x004fe20000010000 */
[--C-:B------:R-:W-:Y:S01]  /*3050*/  FFMA.FTZ R80, R80, UR23, -R21.reuse ;  /* 0x0000001750507c23 */ /* 0x100fe20008010815 */
[--C-:B------:R-:W-:Y:S01]  /*3060*/  FFMA.FTZ R81, R81, UR23, -R21.reuse ;  /* 0x0000001751517c23 */ /* 0x100fe20008010815 */
[----:B------:R-:W-:Y:S01]  /*3070*/  FFMA.FTZ R84, R84, UR23, -R21 ;  /* 0x0000001754547c23 */ /* 0x000fe20008010815 */
[----:B------:R-:W-:-:S02]  /*3080*/  F2FP.BF16.F32.PACK_AB R148, R3, R148 ;  /* 0x000000940394723e */ /* 0x000fc400000010ff */
[----:B------:R-:W-:Y:S01]  /*3090*/  F2FP.BF16.F32.PACK_AB R151, R8, R151 ;  /* 0x000000970897723e */ /* 0x000fe200000010ff */
[----:B------:R-:W2:Y:S01]  /*30a0*/  MUFU.EX2 R146, R146 ;  /* 0x0000009200927308 */ /* 0x000ea20000000800 */
[----:B-1----:R-:W-:Y:S01]  /*30b0*/  FADD.FTZ R24, R144, R31 ;  /* 0x0000001f90187221 */ /* 0x002fe20000010000 */
[----:B------:R-:W-:Y:S01]  /*30c0*/  FADD.FTZ R31, R137, R28 ;  /* 0x0000001c891f7221 */ /* 0x000fe20000010000 */
[----:B------:R-:W-:Y:S02]  /*30d0*/  F2FP.BF16.F32.PACK_AB R145, R10, R145 ;  /* 0x000000910a91723e */ /* 0x000fe400000010ff */
[----:B------:R-:W-:Y:S01]  /*30e0*/  F2FP.BF16.F32.PACK_AB R147, R14, R147 ;  /* 0x000000930e93723e */ /* 0x000fe200000010ff */
[----:B------:R-:W-:Y:S01]  /*30f0*/  FADD.FTZ R28, R30, R31 ;  /* 0x0000001f1e1c7221 */ /* 0x000fe20000010000 */
[--C-:B------:R-:W-:Y:S01]  /*3100*/  FFMA.FTZ R31, R65, UR23, -R21.reuse ;  /* 0x00000017411f7c23 */ /* 0x100fe20008010815 */
[----:B------:R-:W1:Y:S01]  /*3110*/  MUFU.EX2 R9, R9 ;  /* 0x0000000900097308 */ /* 0x000e620000000800 */
[----:B0-----:R-:W-:Y:S01]  /*3120*/  FADD.FTZ R33, R7, R24 ;  /* 0x0000001807217221 */ /* 0x001fe20000010000 */
[----:B------:R-:W-:Y:S01]  /*3130*/  FADD.FTZ R35, R139, R28 ;  /* 0x0000001c8b237221 */ /* 0x000fe20000010000 */
[----:B------:R-:W-:Y:S01]  /*3140*/  FFMA.FTZ R21, R85, UR23, -R21 ;  /* 0x0000001755157c23 */ /* 0x000fe20008010815 */
[----:B------:R-:W-:-:S02]  /*3150*/  F2FP.BF16.F32.PACK_AB R141, R20, R141 ;  /* 0x0000008d148d723e */ /* 0x000fc400000010ff */
[----:B------:R-:W-:Y:S02]  /*3160*/  F2FP.BF16.F32.PACK_AB R143, R26, R143 ;  /* 0x0000008f1a8f723e */ /* 0x000fe400000010ff */
[----:B------:R-:W0:Y:S01]  /*3170*/  MUFU.EX2 R140, R140 ;  /* 0x0000008c008c7308 */ /* 0x000e220000000800 */
[----:B--2---:R-:W-:Y:S01]  /*3180*/  FADD.FTZ R24, R146, R33 ;  /* 0x0000002192187221 */ /* 0x004fe20000010000 */
[----:B------:R-:W-:Y:S02]  /*3190*/  F2FP.BF16.F32.PACK_AB R137, R30, R137 ;  /* 0x000000891e89723e */ /* 0x000fe400000010ff */
[C---:B------:R-:W-:Y:S02]  /*31a0*/  F2FP.BF16.F32.PACK_AB R139, R34.reuse, R139 ;  /* 0x0000008b228b723e */ /* 0x040fe400000010ff */
[----:B------:R-:W-:Y:S02]  /*31b0*/  F2FP.BF16.F32.PACK_AB R150, R5, R150 ;  /* 0x000000960596723e */ /* 0x000fe400000010ff */
[----:B------:R-:W2:Y:S01]  /*31c0*/  MUFU.EX2 R11, R11 ;  /* 0x0000000b000b7308 */ /* 0x000ea20000000800 */
[----:B-1----:R-:W-:Y:S01]  /*31d0*/  FADD.FTZ R33, R9, R24 ;  /* 0x0000001809217221 */ /* 0x002fe20000010000 */
[----:B------:R-:W-:Y:S01]  /*31e0*/  FADD.FTZ R24, R34, R35 ;  /* 0x0000002322187221 */ /* 0x000fe20000010000 */
[----:B------:R-:W-:-:S02]  /*31f0*/  F2FP.BF16.F32.PACK_AB R144, R7, R144 ;  /* 0x000000900790723e */ /* 0x000fc400000010ff */
[----:B------:R-:W-:Y:S01]  /*3200*/  F2FP.BF16.F32.PACK_AB R146, R9, R146 ;  /* 0x000000920992723e */ /* 0x000fe200000010ff */
[----:B------:R-:W-:Y:S01]  /*3210*/  FADD.FTZ R35, R133, R24 ;  /* 0x0000001885237221 */ /* 0x000fe20000010000 */
[----:B------:R-:W-:Y:S01]  /*3220*/  F2FP.BF16.F32.PACK_AB R133, R38, R133 ;  /* 0x000000852685723e */ /* 0x000fe200000010ff */
[----:B------:R-:W1:Y:S01]  /*3230*/  MUFU.EX2 R142, R142 ;  /* 0x0000008e008e7308 */ /* 0x000e620000000800 */
[----:B0-----:R-:W-:Y:S01]  /*3240*/  FADD.FTZ R2, R140, R33 ;  /* 0x000000218c027221 */ /* 0x001fe20000010000 */
[----:B------:R-:W-:-:S04]  /*3250*/  FADD.FTZ R24, R38, R35 ;  /* 0x0000002326187221 */ /* 0x000fc80000010000 */
[----:B------:R-:W-:Y:S01]  /*3260*/  FADD.FTZ R35, R135, R24 ;  /* 0x0000001887237221 */ /* 0x000fe20000010000 */
[C---:B------:R-:W-:Y:S01]  /*3270*/  F2FP.BF16.F32.PACK_AB R135, R42.reuse, R135 ;  /* 0x000000872a87723e */ /* 0x040fe200000010ff */
[----:B------:R-:W0:Y:S01]  /*3280*/  MUFU.EX2 R13, R13 ;  /* 0x0000000d000d7308 */ /* 0x000e220000000800 */
[C---:B--2---:R-:W-:Y:S01]  /*3290*/  FADD.FTZ R33, R11.reuse, R2 ;  /* 0x000000020b217221 */ /* 0x044fe20000010000 */
[----:B------:R-:W-:Y:S01]  /*32a0*/  FADD.FTZ R24, R42, R35 ;  /* 0x000000232a187221 */ /* 0x000fe20000010000 */
[----:B------:R-:W-:-:S03]  /*32b0*/  F2FP.BF16.F32.PACK_AB R140, R11, R140 ;  /* 0x0000008c0b8c723e */ /* 0x000fc600000010ff */
[----:B------:R-:W-:Y:S01]  /*32c0*/  FADD.FTZ R35, R129, R24 ;  /* 0x0000001881237221 */ /* 0x000fe20000010000 */
[----:B------:R-:W-:Y:S01]  /*32d0*/  F2FP.BF16.F32.PACK_AB R129, R46, R129 ;  /* 0x000000812e81723e */ /* 0x000fe200000010ff */
[----:B------:R-:W2:Y:S01]  /*32e0*/  MUFU.EX2 R136, R136 ;  /* 0x0000008800887308 */ /* 0x000ea20000000800 */
[----:B-1----:R-:W-:Y:S01]  /*32f0*/  FADD.FTZ R2, R142, R33 ;  /* 0x000000218e027221 */ /* 0x002fe20000010000 */
[----:B------:R-:W-:-:S04]  /*3300*/  FADD.FTZ R24, R46, R35 ;  /* 0x000000232e187221 */ /* 0x000fc80000010000 */
[----:B------:R-:W-:Y:S01]  /*3310*/  FADD.FTZ R35, R131, R24 ;  /* 0x0000001883237221 */ /* 0x000fe20000010000 */
[C---:B------:R-:W-:Y:S01]  /*3320*/  F2FP.BF16.F32.PACK_AB R131, R50.reuse, R131 ;  /* 0x000000833283723e */ /* 0x040fe200000010ff */
[----:B------:R-:W1:Y:S01]  /*3330*/  MUFU.EX2 R15, R15 ;  /* 0x0000000f000f7308 */ /* 0x000e620000000800 */
[C---:B0-----:R-:W-:Y:S01]  /*3340*/  FADD.FTZ R33, R13.reuse, R2 ;  /* 0x000000020d217221 */ /* 0x041fe20000010000 */
[----:B------:R-:W-:Y:S01]  /*3350*/  FADD.FTZ R4, R50, R35 ;  /* 0x0000002332047221 */ /* 0x000fe20000010000 */
[----:B------:R-:W-:-:S03]  /*3360*/  F2FP.BF16.F32.PACK_AB R142, R13, R142 ;  /* 0x0000008e0d8e723e */ /* 0x000fc600000010ff */
[----:B------:R-:W-:Y:S01]  /*3370*/  FADD.FTZ R35, R125, R4 ;  /* 0x000000047d237221 */ /* 0x000fe20000010000 */
[----:B------:R-:W-:Y:S01]  /*3380*/  F2FP.BF16.F32.PACK_AB R125, R54, R125 ;  /* 0x0000007d367d723e */ /* 0x000fe200000010ff */
[----:B------:R-:W0:Y:S01]  /*3390*/  MUFU.EX2 R138, R138 ;  /* 0x0000008a008a7308 */ /* 0x000e220000000800 */
[----:B--2---:R-:W-:Y:S01]  /*33a0*/  FADD.FTZ R2, R136, R33 ;  /* 0x0000002188027221 */ /* 0x004fe20000010000 */
[----:B------:R-:W-:-:S04]  /*33b0*/  FADD.FTZ R4, R54, R35 ;  /* 0x0000002336047221 */ /* 0x000fc80000010000 */
[----:B------:R-:W-:Y:S01]  /*33c0*/  FADD.FTZ R35, R127, R4 ;  /* 0x000000047f237221 */ /* 0x000fe20000010000 */
[C---:B------:R-:W-:Y:S01]  /*33d0*/  F2FP.BF16.F32.PACK_AB R127, R58.reuse, R127 ;  /* 0x0000007f3a7f723e */ /* 0x040fe200000010ff */
        /* <DEDUP_REMOVED lines=8> */
[----:B------:R-:W-:-:S04]  /*3460*/  FADD.FTZ R4, R62, R35 ;  /* 0x000000233e047221 */ /* 0x000fc80000010000 */
[----:B------:R-:W-:Y:S01]  /*3470*/  FADD.FTZ R35, R123, R4 ;  /* 0x000000047b237221 */ /* 0x000fe20000010000 */
[----:B------:R-:W-:Y:S01]  /*3480*/  F2FP.BF16.F32.PACK_AB R123, R12, R123 ;  /* 0x0000007b0c7b723e */ /* 0x000fe200000010ff */
        /* <DEDUP_REMOVED lines=22> */
[----:B------:R-:W-:Y:S01]  /*35f0*/  FADD.FTZ R2, R12, R35 ;  /* 0x000000230c027221 */ /* 0x000fe20000010000 */
[----:B------:R-:W-:-:S05]  /*3600*/  F2FP.BF16.F32.PACK_AB R130, R69, R130 ;  /* 0x000000824582723e */ /* 0x000fca00000010ff */
        /* <DEDUP_REMOVED lines=18> */
[----:B------:R-:W-:Y:S06]  /*3730*/  @!P3 BRA `(.L_x_14468) ;  /* 0x00000024008cb947 */ /* 0x000fec0003800000 */
[----:B------:R-:W-:Y:S01]  /*3740*/  IMAD.MOV.U32 R5, RZ, RZ, R0 ;  /* 0x000000ffff057224 */ /* 0x000fe200078e0000 */
[----:B------:R-:W-:Y:S01]  /*3750*/  UMOV UR26, UR37 ;  /* 0x00000025001a7c82 */ /* 0x000fe20008000000 */
[----:B------:R-:W-:Y:S01]  /*3760*/  IMAD.MOV.U32 R4, RZ, RZ, R6 ;  /* 0x000000ffff047224 */ /* 0x000fe200078e0006 */
[----:B------:R-:W-:Y:S01]  /*3770*/  UMOV UR22, UR39 ;  /* 0x0000002700167c82 */ /* 0x000fe20008000000 */
[----:B------:R-:W-:Y:S01]  /*3780*/  IMAD.MOV.U32 R119, RZ, RZ, RZ ;  /* 0x000000ffff777224 */ /* 0x000fe200078e00ff */
[----:B------:R-:W-:Y:S01]  /*3790*/  ULDC UR24, c[0x0][0x288] ;  /* 0x0000a20000187ab9 */ /* 0x000fe20000000800 */
[----:B------:R-:W-:-:S05]  /*37a0*/  ULDC UR23, c[0x0][0x988] ;  /* 0x0002620000177ab9 */ /* 0x000fca0000000800 */
.L_x_14477:
        /* <DEDUP_REMOVED lines=9> */
.L_x_14470:
[----:B------:R-:W-:Y:S01]  /*3840*/  ULEA UR6, UR39, UR45, 0x3 ;  /* 0x0000002d27067291 */ /* 0x000fe2000f8e183f */
[----:B------:R-:W-:-:S05]  /*3850*/  IMAD.U32 R0, RZ, RZ, UR37 ;  /* 0x00000025ff007e24 */ /* 0x000fca000f8e00ff */
[----:B------:R-:W-:-:S04]  /*3860*/  SHF.L.U32 R0, R0, 0x1f, RZ ;  /* 0x0000001f00007819 */ /* 0x000fc800000006ff */
[----:B------:R0:W1:Y:S01]  /*3870*/  SYNCS.PHASECHK.TRANS64.TRYWAIT P3, [UR6+0x16830], R0 ;  /* 0x01683000ff0075a7 */ /* 0x0000620008060146 */
[----:B------:R-:W-:Y:S05]  /*3880*/  @!P0 BRA `(.L_x_14471) ;  /* 0x0000000000048947 */ /* 0x000fea0003800000 */
[----:B------:R-:W-:Y:S01]  /*3890*/  BPT.TRAP 0x1 ;  /* 0x000000040000795c */ /* 0x000fe20000300000 */
.L_x_14471:
[----:B-1----:R-:W-:Y:S05]  /*38a0*/  @P3 BRA `(.L_x_14469) ;  /* 0x0000000000083947 */ /* 0x002fea0003800000 */
[----:B------:R-:W1:Y:S02]  /*38b0*/  SYNCS.PHASECHK.TRANS64.TRYWAIT P3, [UR6+0x16830], R0 ;  /* 0x01683000ff0075a7 */ /* 0x000e640008060146 */
[----:B-1----:R-:W-:Y:S05]  /*38c0*/  @!P3 BRA `(.L_x_14472) ;  /* 0x0000009800f4b947 */ /* 0x002fea0003800000 */
.L_x_14469:
        /* <DEDUP_REMOVED lines=25> */
.L_x_14474:
[----:B------:R-:W-:Y:S01]  /*3a60*/  ULEA UR6, UR22, UR45, 0x3 ;  /* 0x0000002d16067291 */ /* 0x000fe2000f8e183f */
[----:B------:R-:W-:-:S05]  /*3a70*/  IMAD.U32 R0, RZ, RZ, UR26 ;  /* 0x0000001aff007e24 */ /* 0x000fca000f8e00ff */
[----:B------:R-:W-:-:S04]  /*3a80*/  SHF.L.U32 R0, R0, 0x1f, RZ ;  /* 0x0000001f00007819 */ /* 0x000fc800000006ff */
[----:B------:R0:W1:Y:S01]  /*3a90*/  SYNCS.PHASECHK.TRANS64.TRYWAIT P3, [UR6+0x16850], R0 ;  /* 0x01685000ff0075a7 */ /* 0x0000620008060146 */
[----:B------:R-:W-:Y:S05]  /*3aa0*/  @!P0 BRA `(.L_x_14475) ;  /* 0x0000000000048947 */ /* 0x000fea0003800000 */
[----:B------:R-:W-:Y:S01]  /*3ab0*/  BPT.TRAP 0x1 ;  /* 0x000000040000795c */ /* 0x000fe20000300000 */
.L_x_14475:
[----:B-1----:R-:W-:Y:S05]  /*3ac0*/  @P3 BRA `(.L_x_14473) ;  /* 0x0000000000083947 */ /* 0x002fea0003800000 */
[----:B------:R-:W1:Y:S02]  /*3ad0*/  SYNCS.PHASECHK.TRANS64.TRYWAIT P3, [UR6+0x16850], R0 ;  /* 0x01685000ff0075a7 */ /* 0x000e640008060146 */
[----:B-1----:R-:W-:Y:S05]  /*3ae0*/  @!P3 BRA `(.L_x_14476) ;  /* 0x000000980084b947 */ /* 0x002fea0003800000 */
.L_x_14473:
[----:B------:R-:W-:Y:S01]  /*3af0*/  UIADD3 UR6, UR45, 0x400, URZ ;  /* 0x000004002d067890 */ /* 0x000fe2000fffe03f */
[----:B------:R-:W-:Y:S01]  /*3b00*/  WARPGROUP.ARRIVE ;  /* 0x00000000000079c5 */ /* 0x000fe20000000000 */
[----:B------:R-:W-:Y:S01]  /*3b10*/  UMOV UR7, 0x40000040 ;  /* 0x4000004000077882 */ /* 0x000fe20000000000 */
[----:B-1----:R-:W-:Y:S01]  /*3b20*/  VIADD R7, R17, UR41 ;  /* 0x0000002911077c36 */ /* 0x002fe20008000000 */
[----:B------:R-:W-:Y:S01]  /*3b30*/  USHF.R.U32.HI UR6, URZ, 0x4, UR6 ;  /* 0x000000043f067899 */ /* 0x000fe20008011606 */
[----:B------:R-:W1:Y:S01]  /*3b40*/  LDC R11, c[0x0][0x2f0] ;  /* 0x0000bc00ff0b7b82 */ /* 0x000e620000000800 */
[----:B------:R-:W-:Y:S02]  /*3b50*/  UISETP.GT.AND UP1, UPT, UR25, UR21, UPT ;  /* 0x000000151900728c */ /* 0x000fe4000bf24270 */
[----:B------:R-:W-:Y:S01]  /*3b60*/  ULOP3.LUT UR6, UR6, 0x3fff, URZ, 0xc0, !UPT ;  /* 0x00003fff06067892 */ /* 0x000fe2000f8ec03f */
[----:B------:R-:W-:-:S03]  /*3b70*/  UMOV UR26, UR37 ;  /* 0x00000025001a7c82 */ /* 0x000fc60008000000 */
[----:B------:R-:W-:-:S07]  /*3b80*/  ULEA UR10, UR22, UR6, 0xa ;  /* 0x00000006160a7291 */ /* 0x000fce000f8e503f */
[----:B------:R-:W-:Y:S02]  /*3b90*/  UMOV UR6, UR10 ;  /* 0x0000000a00067c82 */ /* 0x000fe40008000000 */
[----:B------:R-:W-:Y:S01]  /*3ba0*/  HGMMA.64x64x16.F32.BF16 R88, R148, gdesc[UR4].tnspB, R88, gsb0 ;  /* 0x40e0000494587df0 */ /* 0x000fe20008001858 */
[----:B------:R-:W-:Y:S01]  /*3bb0*/  @UP0 ULDC UR6, c[0x0][0x44c] ;  /* 0x0001130000060ab9 */ /* 0x000fe20000000800 */
[----:B------:R-:W-:Y:S01]  /*3bc0*/  UMOV UR7, 0x40000040 ;  /* 0x4000004000077882 */ /* 0x000fe20000000000 */
[----:B0-----:R-:W-:Y:S01]  /*3bd0*/  @P2 IMAD.HI.U32 R0, R7, UR6, RZ ;  /* 0x0000000607002c27 */ /* 0x001fe2000f8e00ff */
[----:B------:R-:W-:-:S04]  /*3be0*/  @UP0 ULDC UR6, c[0x0][0x450] ;  /* 0x0001140000060ab9 */ /* 0x000fc80000000800 */
[----:B------:R-:W-:Y:S01]  /*3bf0*/  @P2 SHF.R.U32.HI R7, RZ, UR6, R0 ;  /* 0x00000006ff072c19 */ /* 0x000fe20008011600 */
[----:B------:R-:W-:Y:S02]  /*3c00*/  UMOV UR6, 0xffffff80 ;  /* 0xffffff8000067882 */ /* 0x000fe40000000000 */
[----:B------:R-:W-:Y:S02]  /*3c10*/  UIMAD UR6, UR25, UR6, 0x1 ;  /* 0x00000001190674a4 */ /* 0x000fe4000f8e0206 */
[----:B------:R-:W0:Y:S01]  /*3c20*/  SHFL.IDX PT, R9, R7, 0x1, 0x1c1f ;  /* 0x003c1f0007097f89 */ /* 0x000e2200000e0000 */
[----:B------:R-:W-:-:S03]  /*3c30*/  UIADD3 UR25, UR25, -0x1, URZ ;  /* 0xffffffff19197890 */ /* 0x000fc6000fffe03f */
[----:B------:R-:W-:Y:S01]  /*3c40*/  IMAD.U32 R13, RZ, RZ, UR6 ;  /* 0x00000006ff0d7e24 */ /* 0x000fe2000f8e00ff */
[----:B------:R-:W-:Y:S01]  /*3c50*/  UIADD3 UR6, UR10, 0x80, URZ ;  /* 0x000000800a067890 */ /* 0x000fe2000fffe03f */
[----:B------:R-:W2:Y:S02]  /*3c60*/  SHFL.IDX PT, R7, R7, RZ, 0x1c1f ;  /* 0x001c1fff07077589 */ /* 0x000ea400000e0000 */
[----:B------:R-:W-:-:S04]  /*3c70*/  IMAD R6, R16, -0x2, R13 ;  /* 0xfffffffe10067824 */ /* 0x000fc800078e020d */
[----:B-1----:R-:W-:-:S05]  /*3c80*/  IMAD R6, R11, UR48, R6 ;  /* 0x000000300b067c24 */ /* 0x002fca000f8e0206 */
        /* <DEDUP_REMOVED lines=20> */
[----:B------:R-:W-:Y:S02]  /*3dd0*/  WARPGROUP.DEPBAR.LE gsb0, 0x0 ;  /* 0x00008000000079c5 */ /* 0x000fe40000010000 */
[----:B------:R-:W-:Y:S01]  /*3de0*/  WARPGROUP.ARRIVE ;  /* 0x00000000000079c5 */ /* 0x000fe20000000000 */
[----:B------:R-:W-:Y:S02]  /*3df0*/  FSEL R38, R38, -INF , P3 ;  /* 0xff80000026267808 */ /* 0x000fe40001800000 */
[----:B------:R-:W-:Y:S02]  /*3e00*/  FMNMX.FTZ R9, R35, R8, !PT ;  /* 0x0000000823097209 */ /* 0x000fe40007810000 */
[----:B------:R-:W-:Y:S01]  /*3e10*/  ISETP.GT.AND P3, PT, R0, 0x20, PT ;  /* 0x000000200000780c */ /* 0x000fe20003f64270 */
[----:B------:R-:W-:Y:S01]  /*3e20*/  HGMMA.64x64x16.F32.BF16 R88, R144, gdesc[UR4].tnspB, R88, gsb0 ;  /* 0x40e0000490587df0 */ /* 0x000fe20008001858 */
        /* <DEDUP_REMOVED lines=41> */
[----:B------:R-:W-:Y:S01]  /*40c0*/  WARPGROUP.ARRIVE ;  /* 0x00000000000079c5 */ /* 0x000fe20000000000 */
[----:B------:R-:W-:Y:S02]  /*40d0*/  ISETP.GT.AND P4, PT, R0, 0x51, PT ;  /* 0x000000510000780c */ /* 0x000fe40003f84270 */
[----:B------:R-:W-:Y:S02]  /*40e0*/  FSEL R66, R66, -INF , P3 ;  /* 0xff80000042427808 */ /* 0x000fe40001800000 */
[----:B------:R-:W-:Y:S01]  /*40f0*/  FMNMX.FTZ R9, R63, R8, !PT ;  /* 0x000000083f097209 */ /* 0x000fe20007810000 */
[----:B------:R-:W-:Y:S01]  /*4100*/  HGMMA.64x64x16.F32.BF16 R88, R140, gdesc[UR4].tnspB, R88, gsb0 ;  /* 0x40e000048c587df0 */ /* 0x000fe20008001858 */
        /* <DEDUP_REMOVED lines=34> */
[----:B--2---:R-:W-:Y:S02]  /*4330*/  IADD3 R6, R7, -UR24, R6 ;  /* 0x8000001807067c10 */ /* 0x004fe4000fffe006 */
[----:B------:R-:W-:Y:S02]  /*4340*/  FMNMX.FTZ R8, R87, R0, !PT ;  /* 0x0000000057087209 */ /* 0x000fe40007810000 */
[C---:B------:R-:W-:Y:S02]  /*4350*/  ISETP.GT.AND P4, PT, R6.reuse, RZ, PT ;  /* 0x000000ff0600720c */ /* 0x040fe40003f84270 */
[----:B------:R-:W-:Y:S01]  /*4360*/  ISETP.GT.AND P5, PT, R6, 0x1, PT ;  /* 0x000000010600780c */ /* 0x000fe20003fa4270 */
[----:B------:R-:W0:Y:S01]  /*4370*/  SHFL.BFLY PT, R9, R8, 0x2, 0x1f ;  /* 0x0c401f0008097f89 */ /* 0x000e2200000e0000 */
[----:B------:R-:W-:Y:S02]  /*4380*/  FSEL R7, R24, -INF , P4 ;  /* 0xff80000018077808 */ /* 0x000fe40002000000 */
[----:B------:R-:W-:Y:S01]  /*4390*/  ISETP.GT.AND P4, PT, R6, 0x8, PT ;  /* 0x000000080600780c */ /* 0x000fe20003f84270 */
[----:B------:R-:W-:-:S02]  /*43a0*/  WARPGROUP.DEPBAR.LE gsb0, 0x0 ;  /* 0x00008000000079c5 */ /* 0x000fc40000010000 */
        /* <DEDUP_REMOVED lines=8> */
[----:B------:R-:W-:-:S02]  /*4430*/  ISETP.GT.AND P4, PT, R6, 0x10, PT ;  /* 0x000000100600780c */ /* 0x000fc40003f84270 */
[----:B------:R-:W-:Y:S02]  /*4440*/  FSEL R29, R29, -INF , P5 ;  /* 0xff8000001d1d7808 */ /* 0x000fe40002800000 */
[----:B------:R-:W-:Y:S02]  /*4450*/  ISETP.GT.AND P5, PT, R6, 0x11, PT ;  /* 0x000000110600780c */ /* 0x000fe40003fa4270 */
[----:B------:R-:W-:Y:S02]  /*4460*/  FSEL R32, R32, -INF , P4 ;  /* 0xff80000020207808 */ /* 0x000fe40002000000 */
[----:B0-----:R-:W-:Y:S02]  /*4470*/  FMNMX.FTZ R9, R8, R9, !PT ;  /* 0x0000000908097209 */ /* 0x001fe40007810000 */
[C---:B------:R-:W-:Y:S02]  /*4480*/  ISETP.GT.AND P4, PT, R6.reuse, 0x18, PT ;  /* 0x000000180600780c */ /* 0x040fe40003f84270 */
[----:B------:R-:W-:Y:S01]  /*4490*/  FSEL R33, R33, -INF , P5 ;  /* 0xff80000021217808 */ /* 0x000fe20002800000 */
[----:B------:R-:W0:Y:S01]  /*44a0*/  SHFL.BFLY PT, R0, R9, 0x1, 0x1f ;  /* 0x0c201f0009007f89 */ /* 0x000e2200000e0000 */
        /* <DEDUP_REMOVED lines=9> */
[----:B------:R-:W-:Y:S02]  /*4540*/  FSEL R44, R44, -INF , P4 ;  /* 0xff8000002c2c7808 */ /* 0x000fe40002000000 */
[----:B------:R-:W-:Y:S02]  /*4550*/  ISETP.GT.AND P4, PT, R6, 0x30, PT ;  /* 0x000000300600780c */ /* 0x000fe40003f84270 */
[----:B------:R-:W-:Y:S02]  /*4560*/  FSEL R45, R45, -INF , P5 ;  /* 0xff8000002d2d7808 */ /* 0x000fe40002800000 */
[----:B0-----:R-:W-:-:S02]  /*4570*/  FMNMX.FTZ R0, R9, R0, !PT ;  /* 0x0000000009007209 */ /* 0x001fc40007810000 */
[----:B------:R-:W-:Y:S02]  /*4580*/  FMNMX.FTZ R9, R25, R12, !PT ;  /* 0x0000000c19097209 */ /* 0x000fe40007810000 */
[----:B------:R-:W-:Y:S01]  /*4590*/  ISETP.GT.AND P5, PT, R6, 0x31, PT ;  /* 0x000000310600780c */ /* 0x000fe20003fa4270 */
[----:B------:R-:W-:Y:S01]  /*45a0*/  FMUL.FTZ R10, R0, UR23 ;  /* 0x00000017000a7c20 */ /* 0x000fe20008410000 */
        /* <DEDUP_REMOVED lines=11> */
[----:B------:R-:W-:Y:S02]  /*4660*/  FSETP.NEU.FTZ.AND P3, PT, R0, -INF , PT ;  /* 0xff8000000000780b */ /* 0x000fe40003f7d000 */
[----:B------:R-:W-:Y:S02]  /*4670*/  FMNMX.FTZ R20, R40, R9, !PT ;  /* 0x0000000928147209 */ /* 0x000fe40007810000 */
[----:B------:R-:W-:Y:S02]  /*4680*/  ISETP.GT.AND P4, PT, R6, 0x40, PT ;  /* 0x000000400600780c */ /* 0x000fe40003f84270 */
[----:B------:R-:W-:Y:S01]  /*4690*/  FMNMX.FTZ R9, R41, R20, !PT ;  /* 0x0000001429097209 */ /* 0x000fe20007810000 */
[----:B------:R-:W-:Y:S02]  /*46a0*/  WARPGROUP.DEPBAR.LE gsb0, 0x0 ;  /* 0x00008000000079c5 */ /* 0x000fe40000010000 */
[----:B------:R-:W-:Y:S01]  /*46b0*/  WARPGROUP.ARRIVE ;  /* 0x00000000000079c5 */ /* 0x000fe20000000000 */
[----:B------:R-:W-:-:S02]  /*46c0*/  FMNMX.FTZ R20, R44, R9, !PT ;  /* 0x000000092c147209 */ /* 0x000fc40007810000 */
[----:B------:R-:W-:Y:S02]  /*46d0*/  FSEL R53, R53, -INF , P5 ;  /* 0xff80000035357808 */ /* 0x000fe40002800000 */
[----:B------:R-:W-:Y:S01]  /*46e0*/  FMNMX.FTZ R9, R45, R20, !PT ;  /* 0x000000142d097209 */ /* 0x000fe20007810000 */
[----:B------:R-:W-:Y:S01]  /*46f0*/  HGMMA.64x64x16.F32.BF16 R88, R132, gdesc[UR4].tnspB, R88, gsb0 ;  /* 0x40e0000484587df0 */ /* 0x000fe20008001858 */
[----:B------:R-:W-:Y:S01]  /*4700*/  UIADD3 UR6, UR10, 0x280, URZ ;  /* 0x000002800a067890 */ /* 0x000fe2000fffe03f */
[----:B------:R-:W-:Y:S01]  /*4710*/  FSEL R8, R10, RZ, P3 ;  /* 0x000000ff0a087208 */ /* 0x000fe20001800000 */
[----:B------:R-:W-:Y:S01]  /*4720*/  UMOV UR7, 0x40000040 ;  /* 0x4000004000077882 */ /* 0x000fe20000000000 */
[----:B------:R-:W-:Y:S02]  /*4730*/  FMNMX.FTZ R24, R48, R9, !PT ;  /* 0x0000000930187209 */ /* 0x000fe40007810000 */
        /* <DEDUP_REMOVED lines=29> */
[--C-:B------:R-:W-:Y:S01]  /*4910*/  FFMA.FTZ R47, R47, UR23, -R8.reuse ;  /* 0x000000172f2f7c23 */ /* 0x100fe20008010808 */
[----:B------:R-:W-:Y:S01]  /*4920*/  FSEL R64, R64, -INF , P4 ;  /* 0xff80000040407808 */ /* 0x000fe20002000000 */
[--C-:B------:R-:W-:Y:S01]  /*4930*/  FFMA.FTZ R137, R50, UR23, -R8.reuse ;  /* 0x0000001732897c23 */ /* 0x100fe20008010808 */
[----:B------:R-:W-:Y:S01]  /*4940*/  FMNMX.FTZ R9, R61, R26, !PT ;  /* 0x0000001a3d097209 */ /* 0x000fe20007810000 */
[--C-:B------:R-:W-:Y:S01]  /*4950*/  FFMA.FTZ R51, R51, UR23, -R8.reuse ;  /* 0x0000001733337c23 */ /* 0x100fe20008010808 */
[----:B------:R-:W-:Y:S01]  /*4960*/  ISETP.GT.AND P4, PT, R6, 0x58, PT ;  /* 0x000000580600780c */ /* 0x000fe20003f84270 */
[----:B------:R0:W-:Y:S01]  /*4970*/  MUFU.EX2 R12, R31 ;  /* 0x0000001f000c7308 */ /* 0x0001e20000000800 */
        /* <DEDUP_REMOVED lines=21> */
[----:B------:R-:W-:Y:S01]  /*4ad0*/  FFMA.FTZ R27, R86, UR23, -R8 ;  /* 0x00000017561b7c23 */ /* 0x000fe20008010808 */
        /* <DEDUP_REMOVED lines=8> */
[----:B------:R-:W-:Y:S01]  /*4b60*/  ISETP.GT.AND P4, PT, R6, 0x70, PT ;  /* 0x000000700600780c */ /* 0x000fe20003f84270 */
[----:B------:R-:W-:Y:S02]  /*4b70*/  WARPGROUP.DEPBAR.LE gsb0, 0x0 ;  /* 0x00008000000079c5 */ /* 0x000fe40000010000 */
[----:B------:R-:W-:Y:S01]  /*4b80*/  WARPGROUP.ARRIVE ;  /* 0x00000000000079c5 */ /* 0x000fe20000000000 */
[----:B------:R-:W-:-:S05]  /*4b90*/  FSEL R77, R77, -INF , P5 ;  /* 0xff8000004d4d7808 */ /* 0x000fca0002800000 */
[----:B------:R-:W1:Y:S01]  /*4ba0*/  S2R R134, SR_TID.X ;  /* 0x0000000000867919 */ /* 0x000e620000002100 */
[----:B------:R-:W-:Y:S01]  /*4bb0*/  FMNMX.FTZ R34, R76, R9, !PT ;  /* 0x000000094c227209 */ /* 0x000fe20007810000 */
[----:B------:R2:W-:Y:S01]  /*4bc0*/  MUFU.EX2 R20, R39 ;  /* 0x0000002700147308 */ /* 0x0005e20000000800 */
[----:B------:R-:W-:Y:S01]  /*4bd0*/  ISETP.GT.AND P5, PT, R6, 0x71, PT ;  /* 0x000000710600780c */ /* 0x000fe20003fa4270 */
[----:B------:R-:W-:Y:S01]  /*4be0*/  HGMMA.64x64x16.F32.BF16 R88, R128, gdesc[UR4].tnspB, R88, gsb0 ;  /* 0x40e0000480587df0 */ /* 0x000fe20008001858 */
[----:B------:R-:W-:Y:S01]  /*4bf0*/  UIADD3 UR6, UR10, 0x300, URZ ;  /* 0x000003000a067890 */ /* 0x000fe2000fffe03f */
[----:B------:R-:W-:Y:S01]  /*4c00*/  FSEL R80, R80, -INF , P4 ;  /* 0xff80000050507808 */ /* 0x000fe20002000000 */
[----:B------:R-:W-:Y:S01]  /*4c10*/  UMOV UR7, 0x40000040 ;  /* 0x4000004000077882 */ /* 0x000fe20000000000 */
        /* <DEDUP_REMOVED lines=13> */
[----:B------:R-:W-:Y:S01]  /*4cf0*/  FFMA.FTZ R38, R59, UR23, -R8 ;  /* 0x000000173b267c23 */ /* 0x000fe20008010808 */
[----:B------:R-:W-:-:S02]  /*4d00*/  FSEL R85, R85, -INF , P5 ;  /* 0xff80000055557808 */ /* 0x000fc40002800000 */
[----:B------:R-:W-:Y:S01]  /*4d10*/  FMNMX.FTZ R6, R84, R9, !PT ;  /* 0x0000000954067209 */ /* 0x000fe20007810000 */
[----:B------:R-:W-:Y:S02]  /*4d20*/  FFMA.FTZ R9, R66, UR23, -R8 ;  /* 0x0000001742097c23 */ /* 0x000fe40008010808 */
[----:B------:R-:W-:Y:S01]  /*4d30*/  MUFU.EX2 R26, R47 ;  /* 0x0000002f001a7308 */ /* 0x000fe20000000800 */
[----:B------:R-:W-:-:S05]  /*4d40*/  FMNMX.FTZ R6, R85, R6, !PT ;  /* 0x0000000655067209 */ /* 0x000fca0007810000 */
[----:B------:R-:W3:Y:S02]  /*4d50*/  SHFL.BFLY PT, R13, R6, 0x2, 0x1f ;  /* 0x0c401f00060d7f89 */ /* 0x000ee400000e0000 */
[----:B------:R-:W-:Y:S08]  /*4d60*/  MUFU.EX2 R137, R137 ;  /* 0x0000008900897308 */ /* 0x000ff00000000800 */
[----:B------:R-:W-:Y:S08]  /*4d70*/  MUFU.EX2 R30, R51 ;  /* 0x00000033001e7308 */ /* 0x000ff00000000800 */
[----:B------:R-:W-:Y:S01]  /*4d80*/  MUFU.EX2 R139, R139 ;  /* 0x0000008b008b7308 */ /* 0x000fe20000000800 */
[----:B---3--:R-:W-:Y:S01]  /*4d90*/  FMNMX.FTZ R21, R6, R13, !PT ;  /* 0x0000000d06157209 */ /* 0x008fe20007810000 */
[----:B------:R-:W-:-:S06]  /*4da0*/  FFMA.FTZ R13, R74, UR23, -R8 ;  /* 0x000000174a0d7c23 */ /* 0x000fcc0008010808 */
[----:B------:R-:W-:Y:S01]  /*4db0*/  MUFU.EX2 R34, R55 ;  /* 0x0000003700227308 */ /* 0x000fe20000000800 */
[----:B------:R-:W3:Y:S07]  /*4dc0*/  SHFL.BFLY PT, R6, R21, 0x1, 0x1f ;  /* 0x0c201f0015067f89 */ /* 0x000eee00000e0000 */
[----:B------:R-:W-:Y:S08]  /*4dd0*/  MUFU.EX2 R133, R133 ;  /* 0x0000008500857308 */ /* 0x000ff00000000800 */
[----:B------:R-:W-:Y:S01]  /*4de0*/  MUFU.EX2 R38, R38 ;  /* 0x0000002600267308 */ /* 0x000fe20000000800 */
[----:B------:R-:W-:-:S02]  /*4df0*/  WARPGROUP.DEPBAR.LE gsb0, 0x0 ;  /* 0x00008000000079c5 */ /* 0x000fc40000010000 */
[----:B------:R-:W-:-:S05]  /*4e00*/  WARPGROUP.ARRIVE ;  /* 0x00000000000079c5 */ /* 0x000fca0000000000 */
[----:B------:R-:W-:Y:S01]  /*4e10*/  MUFU.EX2 R135, R135 ;  /* 0x0000008700877308 */ /* 0x000fe20000000800 */
[----:B---3--:R-:W-:Y:S01]  /*4e20*/  FMNMX.FTZ R6, R21, R6, !PT ;  /* 0x0000000615067209 */ /* 0x008fe20007810000 */
[--C-:B------:R-:W-:Y:S01]  /*4e30*/  FFMA.FTZ R21, R82, UR23, -R8.reuse ;  /* 0x0000001752157c23 */ /* 0x100fe20008010808 */
[----:B------:R-:W-:Y:S01]  /*4e40*/  FFMA.FTZ R8, R87, UR23, -R8 ;  /* 0x0000001757087c23 */ /* 0x000fe20008010808 */
[----:B------:R-:W-:Y:S01]  /*4e50*/  HGMMA.64x64x16.F32.BF16 R88, R124, gdesc[UR4].tnspB, R88, gsb0 ;  /* 0x40e000047c587df0 */ /* 0x000fe20008001858 */
[----:B------:R-:W-:Y:S01]  /*4e60*/  UIADD3 UR6, UR10, 0x380, URZ ;  /* 0x000003800a067890 */ /* 0x000fe2000fffe03f */
[C---:B------:R-:W-:Y:S01]  /*4e70*/  FMUL.FTZ R66, R6.reuse, UR23 ;  /* 0x0000001706427c20 */ /* 0x040fe20008410000 */
[----:B------:R-:W-:Y:S01]  /*4e80*/  UMOV UR7, 0x40000040 ;  /* 0x4000004000077882 */ /* 0x000fe20000000000 */
[----:B------:R-:W-:Y:S01]  /*4e90*/  FSETP.NEU.FTZ.AND P4, PT, R6, -INF , PT ;  /* 0xff8000000600780b */ /* 0x000fe20003f9d000 */
[----:B------:R-:W-:Y:S03]  /*4ea0*/  MUFU.EX2 R42, R42 ;  /* 0x0000002a002a7308 */ /* 0x000fe60000000800 */
[----:B------:R-:W-:-:S05]  /*4eb0*/  FSEL R66, R66, RZ, P4 ;  /* 0x000000ff42427208 */ /* 0x000fca0002000000 */
        /* <DEDUP_REMOVED lines=9> */
[----:B0-----:R-:W-:Y:S01]  /*4f50*/  FFMA.FTZ R31, R33, UR23, -R66 ;  /* 0x00000017211f7c23 */ /* 0x001fe20008010842 */
[----:B------:R-:W-:Y:S01]  /*4f60*/  FMUL.FTZ R32, R28, UR23 ;  /* 0x000000171c207c20 */ /* 0x000fe20008410000 */
[----:B-1----:R-:W-:Y:S01]  /*4f70*/  ISETP.GE.U32.AND P3, PT, R134, 0x180, PT ;  /* 0x000001808600780c */ /* 0x002fe20003f66070 */
[----:B------:R-:W-:Y:S01]  /*4f80*/  FADD.FTZ R5, -R5, R4 ;  /* 0x0000000405057221 */ /* 0x000fe20000010100 */
[--C-:B------:R-:W-:Y:S01]  /*4f90*/  FFMA.FTZ R33, R41, UR23, -R66.reuse ;  /* 0x0000001729217c23 */ /* 0x100fe20008010842 */
[--C-:B------:R-:W-:Y:S01]  /*4fa0*/  FFMA.FTZ R146, R36, UR23, -R66.reuse ;  /* 0x0000001724927c23 */ /* 0x100fe20008010842 */
[----:B------:R-:W-:Y:S01]  /*4fb0*/  FFMA.FTZ R25, R37, UR23, -R66 ;  /* 0x0000001725197c23 */ /* 0x000fe20008010842 */
[----:B------:R-:W-:Y:S01]  /*4fc0*/  FMUL.FTZ R28, R5, UR23 ;  /* 0x00000017051c7c20 */ /* 0x000fe20008410000 */
[----:B------:R-:W-:Y:S01]  /*4fd0*/  MUFU.EX2 R7, R7 ;  /* 0x0000000700077308 */ /* 0x000fe20000000800 */
[----:B------:R-:W-:-:S02]  /*4fe0*/  VIADD R5, R23, 0x9 ;  /* 0x0000000917057836 */ /* 0x000fc40000000000 */
[--C-:B------:R-:W-:Y:S01]  /*4ff0*/  FFMA.FTZ R140, R40, UR23, -R66.reuse ;  /* 0x00000017288c7c23 */ /* 0x100fe20008010842 */
[--C-:B------:R-:W-:Y:S01]  /*5000*/  FFMA.FTZ R142, R44, UR23, -R66.reuse ;  /* 0x000000172c8e7c23 */ /* 0x100fe20008010842 */
[--C-:B--2---:R-:W-:Y:S01]  /*5010*/  FFMA.FTZ R39, R45, UR23, -R66.reuse ;  /* 0x000000172d277c23 */ /* 0x104fe20008010842 */
        /* <DEDUP_REMOVED lines=10> */
[----:B------:R-:W-:Y:S01]  /*50c0*/  IMAD.U32 R36, RZ, RZ, UR39 ;  /* 0x00000027ff247e24 */ /* 0x000fe2000f8e00ff */
[----:B------:R1:W2:Y:S01]  /*50d0*/  MUFU.EX2 R4, R32 ;  /* 0x0000002000047308 */ /* 0x0002a20000000800 */
[--C-:B------:R-:W-:Y:S01]  /*50e0*/  FFMA.FTZ R77, R77, UR23, -R66.reuse ;  /* 0x000000174d4d7c23 */ /* 0x100fe20008010842 */
[--C-:B------:R-:W-:Y:S01]  /*50f0*/  FFMA.FTZ R80, R80, UR23, -R66.reuse ;  /* 0x0000001750507c23 */ /* 0x100fe20008010842 */
[--C-:B------:R-:W-:Y:S01]  /*5100*/  FFMA.FTZ R81, R81, UR23, -R66.reuse ;  /* 0x0000001751517c23 */ /* 0x100fe20008010842 */
[----:B------:R-:W-:Y:S01]  /*5110*/  @!P1 LEA R36, R36, UR45, 0x3 ;  /* 0x0000002d24249c11 */ /* 0x000fe2000f8e18ff */
[----:B------:R-:W-:-:S03]  /*5120*/  FFMA.FTZ R84, R84, UR23, -R66 ;  /* 0x0000001754547c23 */ /* 0x000fc60008010842 */
[----:B------:R-:W3:Y:S01]  /*5130*/  MUFU.EX2 R148, R148 ;  /* 0x0000009400947308 */ /* 0x000ee20000000800 */
[----:B0-----:R-:W-:Y:S01]  /*5140*/  FFMA.FTZ R41, R28, R3, R7 ;  /* 0x000000031c297223 */ /* 0x001fe20000010007 */
[----:B-1----:R-:W-:Y:S01]  /*5150*/  SEL R32, R5, 0x9, !P3 ;  /* 0x0000000905207807 */ /* 0x002fe20005800000 */
[----:B------:R-:W-:Y:S01]  /*5160*/  FFMA.FTZ R3, R61, UR23, -R66 ;  /* 0x000000173d037c23 */ /* 0x000fe20008010842 */
[----:B------:R-:W-:Y:S01]  /*5170*/  @!P1 VIADD R36, R36, 0x16840 ;  /* 0x0001684024249836 */ /* 0x000fe20000000000 */
[----:B------:R-:W-:-:S03]  /*5180*/  PLOP3.LUT P3, PT, PT, PT, UP1, 0x80, 0x0 ;  /* 0x000000000000781c */ /* 0x000fc60003f6f018 */
[----:B------:R-:W0:Y:S01]  /*5190*/  MUFU.EX2 R29, R29 ;  /* 0x0000001d001d7308 */ /* 0x000e220000000800 */
[----:B--2---:R-:W-:Y:S01]  /*51a0*/  FFMA.FTZ R43, R4, R2, R149 ;  /* 0x00000002042b7223 */ /* 0x004fe20000010095 */
[C---:B------:R-:W-:Y:S02]  /*51b0*/  F2FP.BF16.F32.PACK_AB R149, R10.reuse, R149 ;  /* 0x000000950a95723e */ /* 0x040fe400000010ff */
[----:B------:R-:W-:Y:S01]  /*51c0*/  @!P1 PRMT R36, RZ, 0x654, R36 ;  /* 0x00000654ff249816 */ /* 0x000fe20000000024 */
[----:B------:R-:W-:-:S03]  /*51d0*/  FADD.FTZ R2, R10, R43 ;  /* 0x0000002b0a027221 */ /* 0x000fc60000010000 */
[----:B------:R-:W1:Y:S01]  /*51e0*/  MUFU.EX2 R144, R144 ;  /* 0x0000009000907308 */ /* 0x000e620000000800 */
[C---:B---3--:R-:W-:Y:S01]  /*51f0*/  FADD.FTZ R41, R148.reuse, R41 ;  /* 0x0000002994297221 */ /* 0x048fe20000010000 */
[----:B------:R-:W-:Y:S01]  /*5200*/  F2FP.BF16.F32.PACK_AB R148, R148, R7 ;  /* 0x000000079494723e */ /* 0x000fe200000010ff */
[----:B------:R-:W-:Y:S02]  /*5210*/  WARPGROUP.DEPBAR.LE gsb0, 0x0 ;  /* 0x00008000000079c5 */ /* 0x000fe40000010000 */
[----:B------:R-:W-:-:S03]  /*5220*/  WARPGROUP.ARRIVE ;  /* 0x00000000000079c5 */ /* 0x000fc60000000000 */
[----:B------:R-:W2:Y:S01]  /*5230*/  MUFU.EX2 R31, R31 ;  /* 0x0000001f001f7308 */ /* 0x000ea20000000800 */
[--C-:B------:R-:W-:Y:S01]  /*5240*/  FFMA.FTZ R124, R72, UR23, -R66.reuse ;  /* 0x00000017487c7c23 */ /* 0x100fe20008010842 */
[----:B------:R-:W-:Y:S01]  /*5250*/  FFMA.FTZ R126, R76, UR23, -R66 ;  /* 0x000000174c7e7c23 */ /* 0x000fe20008010842 */
[----:B------:R-:W-:Y:S05]  /*5260*/  HGMMA.64x64x16.F32.BF16 R88, R120, gdesc[UR4].tnspB, R88, gsb0 ;  /* 0x40e0000478587df0 */ /* 0x000fea0008001858 */
        /* <DEDUP_REMOVED lines=11> */
[----:B------:R0:W-:Y:S06]  /*5320*/  BAR.ARV R32, 0x100 ;  /* 0x000400200000751d */ /* 0x0001ec0000002000 */
[----:B------:R-:W5:Y:S01]  /*5330*/  MUFU.EX2 R132, R132 ;  /* 0x0000008400847308 */ /* 0x000f620000000800 */
[----:B------:R2:W-:Y:S01]  /*5340*/  @!P1 SYNCS.ARRIVE.TRANS64.RED.A1T0 RZ, [R36+URZ], RZ ;  /* 0x000000ff24ff99a7 */ /* 0x0005e2000810043f */
[----:B0-----:R-:W-:Y:S01]  /*5350*/  FADD.FTZ R32, R150, R41 ;  /* 0x0000002996207221 */ /* 0x001fe20000010000 */
[----:B------:R-:W-:Y:S01]  /*5360*/  FADD.FTZ R41, R151, R2 ;  /* 0x0000000297297221 */ /* 0x000fe20000010000 */
[C---:B------:R-:W-:Y:S01]  /*5370*/  F2FP.BF16.F32.PACK_AB R150, R29.reuse, R150 ;  /* 0x000000961d96723e */ /* 0x040fe200000010ff */
[----:B------:R-:W-:Y:S01]  /*5380*/  FMUL.FTZ R90, R90, R4 ;  /* 0x000000045a5a7220 */ /* 0x000fe20000410000 */
[----:B------:R-:W-:Y:S01]  /*5390*/  FADD.FTZ R43, R29, R32 ;  /* 0x000000201d2b7221 */ /* 0x000fe20000010000 */
[----:B------:R-:W-:Y:S01]  /*53a0*/  FADD.FTZ R2, R12, R41 ;  /* 0x000000290c027221 */ /* 0x000fe20000010000 */
[----:B------:R-:W0:Y:S01]  /*53b0*/  MUFU.EX2 R5, R57 ;  /* 0x0000003900057308 */ /* 0x000e220000000800 */
[----:B------:R-:W-:Y:S01]  /*53c0*/  FFMA.FTZ R41, R65, UR23, -R66 ;  /* 0x0000001741297c23 */ /* 0x000fe20008010842 */
[----:B-1----:R-:W-:Y:S01]  /*53d0*/  FADD.FTZ R32, R144, R43 ;  /* 0x0000002b90207221 */ /* 0x002fe20000010000 */
[----:B------:R-:W-:Y:S01]  /*53e0*/  FADD.FTZ R43, R145, R2 ;  /* 0x00000002912b7221 */ /* 0x000fe20000010000 */
[----:B--2---:R-:W-:Y:S01]  /*53f0*/  IMAD.U32 R36, RZ, RZ, UR22 ;  /* 0x00000016ff247e24 */ /* 0x004fe2000f8e00ff */
[----:B------:R-:W-:Y:S01]  /*5400*/  UMOV UR22, UR39 ;  /* 0x0000002700167c82 */ /* 0x000fe20008000000 */
[----:B------:R-:W-:Y:S01]  /*5410*/  FADD.FTZ R45, R31, R32 ;  /* 0x000000201f2d7221 */ /* 0x000fe20000010000 */
[----:B------:R-:W-:Y:S01]  /*5420*/  FADD.FTZ R2, R14, R43 ;  /* 0x0000002b0e027221 */ /* 0x000fe20000010000 */
[----:B------:R-:W1:Y:S01]  /*5430*/  MUFU.EX2 R134, R134 ;  /* 0x0000008600867308 */ /* 0x000e620000000800 */
[----:B------:R-:W-:Y:S01]  /*5440*/  FFMA.FTZ R43, R69, UR23, -R66 ;  /* 0x00000017452b7c23 */ /* 0x000fe20008010842 */
[----:B---3--:R-:W-:Y:S01]  /*5450*/  FADD.FTZ R32, R146, R45 ;  /* 0x0000002d92207221 */ /* 0x008fe20000010000 */
[----:B------:R-:W-:Y:S01]  /*5460*/  FADD.FTZ R45, R147, R2 ;  /* 0x00000002932d7221 */ /* 0x000fe20000010000 */
[----:B----4-:R-:W-:Y:S01]  /*5470*/  F2FP.BF16.F32.PACK_AB R146, R25, R146 ;  /* 0x000000921992723e */ /* 0x010fe200000010ff */
[-C--:B------:R-:W-:Y:S01]  /*5480*/  FMUL.FTZ R91, R91, R4.reuse ;  /* 0x000000045b5b7220 */ /* 0x080fe20000410000 */
[----:B------:R-:W-:Y:S01]  /*5490*/  FADD.FTZ R47, R25, R32 ;  /* 0x00000020192f7221 */ /* 0x000fe20000010000 */
[----:B------:R-:W-:Y:S01]  /*54a0*/  FADD.FTZ R2, R20, R45 ;  /* 0x0000002d14027221 */ /* 0x000fe20000010000 */
[----:B------:R-:W2:Y:S01]  /*54b0*/  MUFU.EX2 R3, R3 ;  /* 0x0000000300037308 */ /* 0x000ea20000000800 */
[----:B------:R-:W-:Y:S01]  /*54c0*/  FFMA.FTZ R45, R73, UR23, -R66 ;  /* 0x00000017492d7c23 */ /* 0x000fe20008010842 */
[----:B-----5:R-:W-:Y:S01]  /*54d0*/  FADD.FTZ R32, R140, R47 ;  /* 0x0000002f8c207221 */ /* 0x020fe20000010000 */
[----:B------:R-:W-:Y:S01]  /*54e0*/  FADD.FTZ R47, R141, R2 ;  /* 0x000000028d2f7221 */ /* 0x000fe20000010000 */
[----:B------:R-:W-:Y:S01]  /*54f0*/  FFMA.FTZ R66, R85, UR23, -R66 ;  /* 0x0000001755427c23 */ /* 0x000fe20008010842 */
[----:B------:R-:W-:Y:S01]  /*5500*/  @!P1 LEA R36, R36, UR45, 0x3 ;  /* 0x0000002d24249c11 */ /* 0x000fe2000f8e18ff */
[----:B------:R-:W-:Y:S01]  /*5510*/  FADD.FTZ R49, R33, R32 ;  /* 0x0000002021317221 */ /* 0x000fe20000010000 */
[----:B------:R-:W-:Y:S01]  /*5520*/  FADD.FTZ R2, R24, R47 ;  /* 0x0000002f18027221 */ /* 0x000fe20000010000 */
[----:B------:R-:W3:Y:S01]  /*5530*/  MUFU.EX2 R128, R128 ;  /* 0x0000008000807308 */ /* 0x000ee20000000800 */
[----:B------:R-:W-:Y:S01]  /*5540*/  FMUL.FTZ R94, R94, R4 ;  /* 0x000000045e5e7220 */ /* 0x000fe20000410000 */
[----:B------:R-:W-:Y:S01]  /*5550*/  FADD.FTZ R32, R142, R49 ;  /* 0x000000318e207221 */ /* 0x000fe20000010000 */
[----:B------:R-:W-:Y:S01]  /*5560*/  FADD.FTZ R47, R143, R2 ;  /* 0x000000028f2f7221 */ /* 0x000fe20000010000 */
[----:B------:R-:W-:-:S02]  /*5570*/  @!P1 VIADD R36, R36, 0x16860 ;  /* 0x0001686024249836 */ /* 0x000fc40000000000 */
[-C--:B------:R-:W-:Y:S01]  /*5580*/  FMUL.FTZ R95, R95, R4.reuse ;  /* 0x000000045f5f7220 */ /* 0x080fe20000410000 */
[----:B------:R-:W-:Y:S01]  /*5590*/  FADD.FTZ R49, R39, R32 ;  /* 0x0000002027317221 */ /* 0x000fe20000010000 */
[----:B------:R-:W-:Y:S01]  /*55a0*/  FADD.FTZ R2, R26, R47 ;  /* 0x0000002f1a027221 */ /* 0x000fe20000010000 */
[----:B------:R-:W4:Y:S01]  /*55b0*/  MUFU.EX2 R9, R9 ;  /* 0x0000000900097308 */ /* 0x000f220000000800 */
[----:B------:R-:W-:Y:S01]  /*55c0*/  @!P1 PRMT R36, RZ, 0x654, R36 ;  /* 0x00000654ff249816 */ /* 0x000fe20000000024 */
[----:B------:R-:W-:Y:S01]  /*55d0*/  FADD.FTZ R32, R136, R49 ;  /* 0x0000003188207221 */ /* 0x000fe20000010000 */
[----:B------:R-:W-:Y:S01]  /*55e0*/  FADD.FTZ R47, R137, R2 ;  /* 0x00000002892f7221 */ /* 0x000fe20000010000 */
[-C--:B------:R-:W-:Y:S01]  /*55f0*/  FMUL.FTZ R98, R98, R4.reuse ;  /* 0x0000000462627220 */ /* 0x080fe20000410000 */
[----:B------:R0:W-:Y:S01]  /*5600*/  @!P1 SYNCS.ARRIVE.TRANS64.RED.A1T0 RZ, [R36+URZ], RZ ;  /* 0x000000ff24ff99a7 */ /* 0x0001e2000810043f */
        /* <DEDUP_REMOVED lines=14> */
[----:B0-----:R-:W-:Y:S01]  /*56f0*/  F2FP.BF16.F32.PACK_AB R132, R5, R132 ;  /* 0x000000840584723e */ /* 0x001fe200000010ff */
[-C--:B------:R-:W-:Y:S01]  /*5700*/  FMUL.FTZ R107, R107, R4.reuse ;  /* 0x000000046b6b7220 */ /* 0x080fe20000410000 */
[----:B------:R-:W-:Y:S01]  /*5710*/  FADD.FTZ R25, R5, R10 ;  /* 0x0000000a05197221 */ /* 0x000fe20000010000 */
[----:B------:R-:W-:Y:S01]  /*5720*/  FADD.FTZ R2, R38, R7 ;  /* 0x0000000726027221 */ /* 0x000fe20000010000 */
[----:B------:R-:W0:Y:S01]  /*5730*/  MUFU.EX2 R130, R130 ;  /* 0x0000008200827308 */ /* 0x000e220000000800 */
[----:B------:R-:W-:Y:S01]  /*5740*/  FMUL.FTZ R110, R110, R4 ;  /* 0x000000046e6e7220 */ /* 0x000fe20000410000 */
[----:B-1----:R-:W-:Y:S01]  /*5750*/  FADD.FTZ R10, R134, R25 ;  /* 0x00000019860a7221 */ /* 0x002fe20000010000 */
[----:B------:R-:W-:Y:S01]  /*5760*/  FADD.FTZ R7, R135, R2 ;  /* 0x0000000287077221 */ /* 0x000fe20000010000 */
[----:B--2---:R-:W-:Y:S01]  /*5770*/  F2FP.BF16.F32.PACK_AB R134, R3, R134 ;  /* 0x000000860386723e */ /* 0x004fe200000010ff */
[-C--:B------:R-:W-:Y:S01]  /*5780*/  FMUL.FTZ R111, R111, R4.reuse ;  /* 0x000000046f6f7220 */ /* 0x080fe20000410000 */
[----:B------:R-:W-:Y:S01]  /*5790*/  FADD.FTZ R25, R3, R10 ;  /* 0x0000000a03197221 */ /* 0x000fe20000010000 */
[----:B------:R-:W-:Y:S01]  /*57a0*/  FADD.FTZ R2, R42, R7 ;  /* 0x000000072a027221 */ /* 0x000fe20000010000 */
[----:B------:R-:W1:Y:S01]  /*57b0*/  MUFU.EX2 R11, R11 ;  /* 0x0000000b000b7308 */ /* 0x000e620000000800 */
[-C--:B------:R-:W-:Y:S01]  /*57c0*/  FMUL.FTZ R114, R114, R4.reuse ;  /* 0x0000000472727220 */ /* 0x080fe20000410000 */
[----:B---3--:R-:W-:Y:S01]  /*57d0*/  FADD.FTZ R10, R128, R25 ;  /* 0x00000019800a7221 */ /* 0x008fe20000010000 */
[----:B----4-:R-:W-:Y:S01]  /*57e0*/  FADD.FTZ R7, R9, R2 ;  /* 0x0000000209077221 */ /* 0x010fe20000010000 */
[-C--:B------:R-:W-:Y:S01]  /*57f0*/  FMUL.FTZ R115, R115, R4.reuse ;  /* 0x0000000473737220 */ /* 0x080fe20000410000 */
[-C--:B------:R-:W-:Y:S01]  /*5800*/  FMUL.FTZ R118, R118, R4.reuse ;  /* 0x0000000476767220 */ /* 0x080fe20000410000 */
[----:B-----5:R-:W-:Y:S01]  /*5810*/  FADD.FTZ R25, R41, R10 ;  /* 0x0000000a29197221 */ /* 0x020fe20000010000 */
[----:B------:R-:W-:Y:S01]  /*5820*/  FADD.FTZ R2, R46, R7 ;  /* 0x000000072e027221 */ /* 0x000fe20000010000 */
[----:B------:R-:W2:Y:S01]  /*5830*/  MUFU.EX2 R43, R43 ;  /* 0x0000002b002b7308 */ /* 0x000ea20000000800 */
[----:B------:R-:W-:Y:S01]  /*5840*/  FMUL.FTZ R119, R119, R4 ;  /* 0x0000000477777220 */ /* 0x000fe20000410000 */
[----:B0-----:R-:W-:Y:S01]  /*5850*/  FADD.FTZ R10, R130, R25 ;  /* 0x00000019820a7221 */ /* 0x001fe20000010000 */
[----:B------:R-:W-:Y:S01]  /*5860*/  F2FP.BF16.F32.PACK_AB R151, R12, R151 ;  /* 0x000000970c97723e */ /* 0x000fe200000010ff */
[----:B------:R-:W-:Y:S01]  /*5870*/  FMUL.FTZ R88, R88, R28 ;  /* 0x0000001c58587220 */ /* 0x000fe20000410000 */
[----:B------:R-:W-:Y:S01]  /*5880*/  F2FP.BF16.F32.PACK_AB R144, R31, R144 ;  /* 0x000000901f90723e */ /* 0x000fe200000010ff */
[-C--:B------:R-:W-:Y:S01]  /*5890*/  FMUL.FTZ R89, R89, R28.reuse ;  /* 0x0000001c59597220 */ /* 0x080fe20000410000 */
[----:B------:R-:W-:Y:S01]  /*58a0*/  F2FP.BF16.F32.PACK_AB R145, R14, R145 ;  /* 0x000000910e91723e */ /* 0x000fe200000010ff */
[----:B------:R-:W0:Y:S01]  /*58b0*/  MUFU.EX2 R50, R50 ;  /* 0x0000003200327308 */ /* 0x000e220000000800 */
[----:B-1----:R-:W-:Y:S01]  /*58c0*/  FADD.FTZ R7, R11, R2 ;  /* 0x000000020b077221 */ /* 0x002fe20000010000 */
[----:B------:R-:W-:Y:S01]  /*58d0*/  F2FP.BF16.F32.PACK_AB R147, R20, R147 ;  /* 0x000000931493723e */ /* 0x000fe200000010ff */
[----:B------:R-:W-:Y:S01]  /*58e0*/  FMUL.FTZ R92, R92, R28 ;  /* 0x0000001c5c5c7220 */ /* 0x000fe20000410000 */
[----:B------:R-:W-:Y:S01]  /*58f0*/  F2FP.BF16.F32.PACK_AB R140, R33, R140 ;  /* 0x0000008c218c723e */ /* 0x000fe200000010ff */
[-C--:B------:R-:W-:Y:S01]  /*5900*/  FMUL.FTZ R93, R93, R28.reuse ;  /* 0x0000001c5d5d7220 */ /* 0x080fe20000410000 */
[----:B------:R-:W-:Y:S01]  /*5910*/  F2FP.BF16.F32.PACK_AB R141, R24, R141 ;  /* 0x0000008d188d723e */ /* 0x000fe200000010ff */
[----:B------:R-:W-:Y:S01]  /*5920*/  FMUL.FTZ R96, R96, R28 ;  /* 0x0000001c60607220 */ /* 0x000fe20000410000 */
[----:B------:R-:W1:Y:S01]  /*5930*/  MUFU.EX2 R124, R124 ;  /* 0x0000007c007c7308 */ /* 0x000e620000000800 */
[----:B--2---:R-:W-:Y:S01]  /*5940*/  FADD.FTZ R5, R43, R10 ;  /* 0x0000000a2b057221 */ /* 0x004fe20000010000 */
[----:B------:R-:W-:Y:S01]  /*5950*/  F2FP.BF16.F32.PACK_AB R142, R39, R142 ;  /* 0x0000008e278e723e */ /* 0x000fe200000010ff */
[-C--:B------:R-:W-:Y:S01]  /*5960*/  FMUL.FTZ R97, R97, R28.reuse ;  /* 0x0000001c61617220 */ /* 0x080fe20000410000 */
[----:B------:R-:W-:Y:S01]  /*5970*/  F2FP.BF16.F32.PACK_AB R143, R26, R143 ;  /* 0x0000008f1a8f723e */ /* 0x000fe200000010ff */
[----:B------:R-:W-:Y:S01]  /*5980*/  FMUL.FTZ R100, R100, R28 ;  /* 0x0000001c64647220 */ /* 0x000fe20000410000 */
[----:B------:R-:W-:Y:S01]  /*5990*/  F2FP.BF16.F32.PACK_AB R136, R35, R136 ;  /* 0x000000882388723e */ /* 0x000fe200000010ff */
[-C--:B------:R-:W-:Y:S01]  /*59a0*/  FMUL.FTZ R101, R101, R28.reuse ;  /* 0x0000001c65657220 */ /* 0x080fe20000410000 */
[----:B------:R-:W2:Y:S01]  /*59b0*/  MUFU.EX2 R13, R13 ;  /* 0x0000000d000d7308 */ /* 0x000ea20000000800 */
[----:B0-----:R-:W-:Y:S01]  /*59c0*/  FADD.FTZ R2, R50, R7 ;  /* 0x0000000732027221 */ /* 0x001fe20000010000 */
[----:B------:R-:W-:Y:S01]  /*59d0*/  F2FP.BF16.F32.PACK_AB R137, R30, R137 ;  /* 0x000000891e89723e */ /* 0x000fe200000010ff */
[----:B------:R-:W-:Y:S01]  /*59e0*/  FMUL.FTZ R104, R104, R28 ;  /* 0x0000001c68687220 */ /* 0x000fe20000410000 */
[----:B------:R-:W-:Y:S01]  /*59f0*/  F2FP.BF16.F32.PACK_AB R138, R37, R138 ;  /* 0x0000008a258a723e */ /* 0x000fe200000010ff */
[-C--:B------:R-:W-:Y:S01]  /*5a00*/  FMUL.FTZ R105, R105, R28.reuse ;  /* 0x0000001c69697220 */ /* 0x080fe20000410000 */
[----:B------:R-:W-:Y:S01]  /*5a10*/  F2FP.BF16.F32.PACK_AB R139, R34, R139 ;  /* 0x0000008b228b723e */ /* 0x000fe200000010ff */
[-C--:B------:R-:W-:Y:S01]  /*5a20*/  FMUL.FTZ R108, R108, R28.reuse ;  /* 0x0000001c6c6c7220 */ /* 0x080fe20000410000 */
[----:B------:R-:W0:Y:S01]  /*5a30*/  MUFU.EX2 R45, R45 ;  /* 0x0000002d002d7308 */ /* 0x000e220000000800 */
[----:B-1----:R-:W-:Y:S01]  /*5a40*/  FADD.FTZ R10, R124, R5 ;  /* 0x000000057c0a7221 */ /* 0x002fe20000010000 */
[----:B------:R-:W-:Y:S01]  /*5a50*/  F2FP.BF16.F32.PACK_AB R133, R38, R133 ;  /* 0x000000852685723e */ /* 0x000fe200000010ff */
[-C--:B------:R-:W-:Y:S01]  /*5a60*/  FMUL.FTZ R109, R109, R28.reuse ;  /* 0x0000001c6d6d7220 */ /* 0x080fe20000410000 */
[----:B------:R-:W-:Y:S01]  /*5a70*/  F2FP.BF16.F32.PACK_AB R135, R42, R135 ;  /* 0x000000872a87723e */ /* 0x000fe200000010ff */
[----:B------:R-:W-:Y:S01]  /*5a80*/  FMUL.FTZ R112, R112, R28 ;  /* 0x0000001c70707220 */ /* 0x000fe20000410000 */
[----:B------:R-:W-:Y:S01]  /*5a90*/  F2FP.BF16.F32.PACK_AB R128, R41, R128 ;  /* 0x000000802980723e */ /* 0x000fe200000010ff */
[-C--:B------:R-:W-:Y:S01]  /*5aa0*/  FMUL.FTZ R113, R113, R28.reuse ;  /* 0x0000001c71717220 */ /* 0x080fe20000410000 */
[----:B------:R-:W1:Y:S01]  /*5ab0*/  MUFU.EX2 R54, R54 ;  /* 0x0000003600367308 */ /* 0x000e620000000800 */
[----:B--2---:R-:W-:Y:S01]  /*5ac0*/  FADD.FTZ R3, R13, R2 ;  /* 0x000000020d037221 */ /* 0x004fe20000010000 */
[----:B------:R-:W-:Y:S01]  /*5ad0*/  F2FP.BF16.F32.PACK_AB R129, R46, R9 ;  /* 0x000000092e81723e */ /* 0x000fe200000010ff */
[----:B------:R-:W-:Y:S01]  /*5ae0*/  FMUL.FTZ R116, R116, R28 ;  /* 0x0000001c74747220 */ /* 0x000fe20000410000 */
[----:B------:R-:W-:Y:S01]  /*5af0*/  F2FP.BF16.F32.PACK_AB R130, R43, R130 ;  /* 0x000000822b82723e */ /* 0x000fe200000010ff */
[----:B------:R-:W-:Y:S01]  /*5b00*/  FMUL.FTZ R117, R117, R28 ;  /* 0x0000001c75757220 */ /* 0x000fe20000410000 */
[----:B------:R-:W-:Y:S01]  /*5b10*/  F2FP.BF16.F32.PACK_AB R131, R50, R11 ;  /* 0x0000000b3283723e */ /* 0x000fe200000010ff */
[----:B------:R-:W-:Y:S01]  /*5b20*/  IMAD.MOV.U32 R4, RZ, RZ, R6 ;  /* 0x000000ffff047224 */ /* 0x000fe200078e0006 */
        /* <DEDUP_REMOVED lines=29> */
[----:B--2---:R-:W-:Y:S01]  /*5d00*/  FADD.FTZ R2, R27, R2 ;  /* 0x000000021b027221 */ /* 0x004fe20000010000 */
[C---:B0-----:R-:W-:Y:S01]  /*5d10*/  FADD.FTZ R3, R66.reuse, R5 ;  /* 0x0000000542037221 */ /* 0x041fe20000010000 */
[----:B------:R-:W-:Y:S01]  /*5d20*/  F2FP.BF16.F32.PACK_AB R122, R66, R84 ;  /* 0x00000054427a723e */ /* 0x000fe200000010ff */
[----:B------:R-:W-:Y:S02]  /*5d30*/  IMAD.MOV.U32 R5, RZ, RZ, R0 ;  /* 0x000000ffff057224 */ /* 0x000fe400078e0000 */
[C---:B-1----:R-:W-:Y:S01]  /*5d40*/  FADD.FTZ R2, R8.reuse, R2 ;  /* 0x0000000208027221 */ /* 0x042fe20000010000 */
[----:B------:R-:W-:Y:S01]  /*5d50*/  F2FP.BF16.F32.PACK_AB R123, R8, R27 ;  /* 0x0000001b087b723e */ /* 0x000fe200000010ff */
[----:B------:R-:W-:Y:S06]  /*5d60*/  @P3 BRA `(.L_x_14477) ;  /* 0xffffffd800903947 */ /* 0x000fec000383ffff */
.L_x_14468:
[----:B------:R-:W-:-:S13]  /*5d70*/  ISETP.LE.AND P2, PT, RZ, UR25, PT ;  /* 0x00000019ff007c0c */ /* 0x000fda000bf43270 */
[----:B------:R-:W-:Y:S05]  /*5d80*/  @!P2 BRA `(.L_x_14478) ;  /* 0x0000001c0030a947 */ /* 0x000fea0003800000 */
[----:B------:R-:W-:Y:S01]  /*5d90*/  IMAD.MOV.U32 R5, RZ, RZ, R0 ;  /* 0x000000ffff057224 */ /* 0x000fe200078e0000 */
[----:B------:R-:W-:Y:S01]  /*5da0*/  UMOV UR22, UR37 ;  /* 0x0000002500167c82 */ /* 0x000fe20008000000 */
[----:B------:R-:W-:Y:S01]  /*5db0*/  IMAD.MOV.U32 R7, RZ, RZ, R6 ;  /* 0x000000ffff077224 */ /* 0x000fe200078e0006 */
[----:B------:R-:W-:Y:S01]  /*5dc0*/  UMOV UR21, UR39 ;  /* 0x0000002700157c82 */ /* 0x000fe20008000000 */
[----:B------:R-:W-:-:S05]  /*5dd0*/  ULDC UR23, c[0x0][0x988] ;  /* 0x0002620000177ab9 */ /* 0x000fca0000000800 */
.L_x_14487:
        /* <DEDUP_REMOVED lines=9> */
.L_x_14480:
[----:B------:R-:W-:Y:S01]  /*5e70*/  ULEA UR6, UR39, UR45, 0x3 ;  /* 0x0000002d27067291 */ /* 0x000fe2000f8e183f */
[----:B------:R-:W-:-:S05]  /*5e80*/  IMAD.U32 R0, RZ, RZ, UR37 ;  /* 0x00000025ff007e24 */ /* 0x000fca000f8e00ff */
[----:B------:R-:W-:-:S04]  /*5e90*/  SHF.L.U32 R0, R0, 0x1f, RZ ;  /* 0x0000001f00007819 */ /* 0x000fc800000006ff */
[----:B------:R0:W1:Y:S01]  /*5ea0*/  SYNCS.PHASECHK.TRANS64.TRYWAIT P2, [UR6+0x16830], R0 ;  /* 0x01683000ff0075a7 */ /* 0x0000620008040146 */
[----:B------:R-:W-:Y:S05]  /*5eb0*/  @!P0 BRA `(.L_x_14481) ;  /* 0x0000000000048947 */ /* 0x000fea0003800000 */
[----:B------:R-:W-:Y:S01]  /*5ec0*/  BPT.TRAP 0x1 ;  /* 0x000000040000795c */ /* 0x000fe20000300000 */
.L_x_14481:
[----:B-1----:R-:W-:Y:S05]  /*5ed0*/  @P2 BRA `(.L_x_14479) ;  /* 0x0000000000082947 */ /* 0x002fea0003800000 */
[----:B------:R-:W1:Y:S02]  /*5ee0*/  SYNCS.PHASECHK.TRANS64.TRYWAIT P2, [UR6+0x16830], R0 ;  /* 0x01683000ff0075a7 */ /* 0x000e640008040146 */
[----:B-1----:R-:W-:Y:S05]  /*5ef0*/  @!P2 BRA `(.L_x_14482) ;  /* 0x000000740098a947 */ /* 0x002fea0003800000 */
.L_x_14479:
        /* <DEDUP_REMOVED lines=25> */
.L_x_14484:
[----:B------:R-:W-:Y:S01]  /*6090*/  ULEA UR6, UR21, UR45, 0x3 ;  /* 0x0000002d15067291 */ /* 0x000fe2000f8e183f */
[----:B------:R-:W-:-:S05]  /*60a0*/  IMAD.U32 R0, RZ, RZ, UR22 ;  /* 0x00000016ff007e24 */ /* 0x000fca000f8e00ff */
[----:B------:R-:W-:-:S04]  /*60b0*/  SHF.L.U32 R0, R0, 0x1f, RZ ;  /* 0x0000001f00007819 */ /* 0x000fc800000006ff */
[----:B------:R0:W1:Y:S01]  /*60c0*/  SYNCS.PHASECHK.TRANS64.TRYWAIT P2, [UR6+0x16850], R0 ;  /* 0x01685000ff0075a7 */ /* 0x0000620008040146 */
[----:B------:R-:W-:Y:S05]  /*60d0*/  @!P0 BRA `(.L_x_14485) ;  /* 0x0000000000048947 */ /* 0x000fea0003800000 */
[----:B------:R-:W-:Y:S01]  /*60e0*/  BPT.TRAP 0x1 ;  /* 0x000000040000795c */ /* 0x000fe20000300000 */
.L_x_14485:
[----:B-1----:R-:W-:Y:S05]  /*60f0*/  @P2 BRA `(.L_x_14483) ;  /* 0x0000000000082947 */ /* 0x002fea0003800000 */
[----:B------:R-:W1:Y:S02]  /*6100*/  SYNCS.PHASECHK.TRANS64.TRYWAIT P2, [UR6+0x16850], R0 ;  /* 0x01685000ff0075a7 */ /* 0x000e640008040146 */
[----:B-1----:R-:W-:Y:S05]  /*6110*/  @!P2 BRA `(.L_x_14486) ;  /* 0x000000740028a947 */ /* 0x002fea0003800000 */
.L_x_14483:
        /* <DEDUP_REMOVED lines=103> */
[----:B------:R-:W-:-:S02]  /*6790*/  FFMA.FTZ R85, R85, UR23, -R7 ;  /* 0x0000001755557c23 */ /* 0x000fc40008010807 */
[----:B------:R-:W-:Y:S02]  /*67a0*/  FMNMX.FTZ R0, R62, R25, !PT ;  /* 0x000000193e007209 */ /* 0x000fe40007810000 */
[----:B------:R1:W-:Y:S01]  /*67b0*/  MUFU.EX2 R25, R49 ;  /* 0x0000003100197308 */ /* 0x0003e20000000800 */
[----:B0-----:R-:W-:Y:S01]  /*67c0*/  FFMA.FTZ R41, R65, UR23, -R7 ;  /* 0x0000001741297c23 */ /* 0x001fe20008010807 */
[----:B------:R-:W-:-:S04]  /*67d0*/  FMNMX.FTZ R33, R63, R0, !PT ;  /* 0x000000003f217209 */ /* 0x000fc80007810000 */
[----:B------:R-:W-:Y:S02]  /*67e0*/  FMNMX.FTZ R0, R66, R33, !PT ;  /* 0x0000002142007209 */ /* 0x000fe40007810000 */
[----:B------:R-:W0:Y:S01]  /*67f0*/  MUFU.EX2 R4, R4 ;  /* 0x0000000400047308 */ /* 0x000e220000000800 */
[----:B-1----:R-:W-:Y:S01]  /*6800*/  FFMA.FTZ R49, R69, UR23, -R7 ;  /* 0x0000001745317c23 */ /* 0x002fe20008010807 */
[----:B------:R-:W-:-:S04]  /*6810*/  FMNMX.FTZ R33, R67, R0, !PT ;  /* 0x0000000043217209 */ /* 0x000fc80007810000 */
[----:B------:R-:W-:Y:S02]  /*6820*/  FMNMX.FTZ R0, R70, R33, !PT ;  /* 0x0000002146007209 */ /* 0x000fe40007810000 */
[----:B------:R-:W-:Y:S02]  /*6830*/  MUFU.EX2 R33, R53 ;  /* 0x0000003500217308 */ /* 0x000fe40000000800 */
[----:B------:R-:W-:-:S04]  /*6840*/  FMNMX.FTZ R37, R71, R0, !PT ;  /* 0x0000000047257209 */ /* 0x000fc80007810000 */
[----:B------:R-:W-:Y:S02]  /*6850*/  FMNMX.FTZ R0, R74, R37, !PT ;  /* 0x000000254a007209 */ /* 0x000fe40007810000 */
[----:B------:R-:W1:Y:S01]  /*6860*/  MUFU.EX2 R148, R148 ;  /* 0x0000009400947308 */ /* 0x000e620000000800 */
[----:B0-----:R-:W-:Y:S01]  /*6870*/  FFMA.FTZ R3, R4, R3, R9 ;  /* 0x0000000304037223 */ /* 0x001fe20000010009 */
[----:B------:R-:W-:-:S04]  /*6880*/  FMNMX.FTZ R37, R75, R0, !PT ;  /* 0x000000004b257209 */ /* 0x000fc80007810000 */
[----:B------:R-:W-:Y:S01]  /*6890*/  FMNMX.FTZ R0, R78, R37, !PT ;  /* 0x000000254e007209 */ /* 0x000fe20007810000 */
[----:B------:R-:W-:Y:S02]  /*68a0*/  WARPGROUP.DEPBAR.LE gsb0, 0x0 ;  /* 0x00008000000079c5 */ /* 0x000fe40000010000 */
[----:B------:R-:W-:Y:S01]  /*68b0*/  WARPGROUP.ARRIVE ;  /* 0x00000000000079c5 */ /* 0x000fe20000000000 */
[----:B------:R-:W-:Y:S01]  /*68c0*/  FMNMX.FTZ R37, R79, R0, !PT ;  /* 0x000000004f257209 */ /* 0x000fe20007810000 */
[--C-:B------:R-:W-:Y:S01]  /*68d0*/  FFMA.FTZ R142, R44, UR23, -R7.reuse ;  /* 0x000000172c8e7c23 */ /* 0x100fe20008010807 */
[----:B------:R-:W-:-:S03]  /*68e0*/  FFMA.FTZ R140, R40, UR23, -R7 ;  /* 0x00000017288c7c23 */ /* 0x000fc60008010807 */
[----:B------:R-:W0:Y:S01]  /*68f0*/  S2R R44, SR_TID.X ;  /* 0x00000000002c7919 */ /* 0x000e220000002100 */
[----:B------:R-:W-:Y:S01]  /*6900*/  FMNMX.FTZ R0, R82, R37, !PT ;  /* 0x0000002552007209 */ /* 0x000fe20007810000 */
[----:B------:R-:W-:Y:S01]  /*6910*/  HGMMA.64x64x16.F32.BF16 R88, R136, gdesc[UR4].tnspB, R88, gsb0 ;  /* 0x40e0000488587df0 */ /* 0x000fe20008001858 */
[----:B------:R-:W-:Y:S01]  /*6920*/  UIADD3 UR6, UR10, 0x200, URZ ;  /* 0x000002000a067890 */ /* 0x000fe2000fffe03f */
[----:B------:R-:W2:Y:S01]  /*6930*/  MUFU.EX2 R150, R150 ;  /* 0x0000009600967308 */ /* 0x000ea20000000800 */
[----:B------:R-:W-:Y:S01]  /*6940*/  UMOV UR7, 0x40000040 ;  /* 0x4000004000077882 */ /* 0x000fe20000000000 */
[----:B------:R-:W-:Y:S01]  /*6950*/  FMNMX.FTZ R37, R83, R0, !PT ;  /* 0x0000000053257209 */ /* 0x000fe20007810000 */
[C---:B-1----:R-:W-:Y:S01]  /*6960*/  FADD.FTZ R3, R148.reuse, R3 ;  /* 0x0000000394037221 */ /* 0x042fe20000010000 */
[----:B------:R-:W-:Y:S02]  /*6970*/  F2FP.BF16.F32.PACK_AB R148, R148, R9 ;  /* 0x000000099494723e */ /* 0x000fe400000010ff */
[----:B------:R-:W-:-:S02]  /*6980*/  FMNMX.FTZ R0, R86, R37, !PT ;  /* 0x0000002556007209 */ /* 0x000fc40007810000 */
[----:B------:R1:W-:Y:S02]  /*6990*/  MUFU.EX2 R37, R61 ;  /* 0x0000003d00257308 */ /* 0x0003e40000000800 */
[----:B------:R-:W-:-:S05]  /*69a0*/  FMNMX.FTZ R0, R87, R0, !PT ;  /* 0x0000000057007209 */ /* 0x000fca0007810000 */
[----:B------:R-:W3:Y:S01]  /*69b0*/  SHFL.BFLY PT, R53, R0, 0x2, 0x1f ;  /* 0x0c401f0000357f89 */ /* 0x000ee200000e0000 */
[----:B------:R-:W4:Y:S01]  /*69c0*/  MUFU.EX2 R13, R13 ;  /* 0x0000000d000d7308 */ /* 0x000f220000000800 */
[----:B-1----:R-:W-:-:S07]  /*69d0*/  FFMA.FTZ R61, R81, UR23, -R7 ;  /* 0x00000017513d7c23 */ /* 0x002fce0008010807 */
[----:B------:R-:W-:Y:S01]  /*69e0*/  MUFU.EX2 R144, R144 ;  /* 0x0000009000907308 */ /* 0x000fe20000000800 */
[----:B0-----:R-:W-:-:S07]  /*69f0*/  ISETP.GE.U32.AND P2, PT, R44, 0x180, PT ;  /* 0x000001802c00780c */ /* 0x001fce0003f46070 */
[----:B------:R-:W-:Y:S01]  /*6a00*/  MUFU.EX2 R146, R146 ;  /* 0x0000009200927308 */ /* 0x000fe20000000800 */
[----:B---3--:R-:W-:Y:S01]  /*6a10*/  FMNMX.FTZ R24, R0, R53, !PT ;  /* 0x0000003500187209 */ /* 0x008fe20007810000 */
[----:B------:R-:W-:-:S06]  /*6a20*/  FFMA.FTZ R53, R73, UR23, -R7 ;  /* 0x0000001749357c23 */ /* 0x000fcc0008010807 */
[----:B------:R-:W-:Y:S01]  /*6a30*/  MUFU.EX2 R140, R140 ;  /* 0x0000008c008c7308 */ /* 0x000fe20000000800 */
[----:B------:R-:W0:Y:S07]  /*6a40*/  SHFL.BFLY PT, R65, R24, 0x1, 0x1f ;  /* 0x0c201f0018417f89 */ /* 0x000e2e00000e0000 */
[----:B------:R-:W-:Y:S08]  /*6a50*/  MUFU.EX2 R142, R142 ;  /* 0x0000008e008e7308 */ /* 0x000ff00000000800 */
[----:B------:R-:W-:Y:S08]  /*6a60*/  MUFU.EX2 R29, R29 ;  /* 0x0000001d001d7308 */ /* 0x000ff00000000800 */
[----:B------:R-:W-:Y:S01]  /*6a70*/  MUFU.EX2 R45, R45 ;  /* 0x0000002d002d7308 */ /* 0x000fe20000000800 */
[----:B0-----:R-:W-:-:S05]  /*6a80*/  FMNMX.FTZ R0, R24, R65, !PT ;  /* 0x0000004118007209 */ /* 0x001fca0007810000 */
[----:B------:R-:W-:Y:S02]  /*6a90*/  FMUL.FTZ R28, R0, UR23 ;  /* 0x00000017001c7c20 */ /* 0x000fe40008410000 */
[----:B------:R-:W-:Y:S01]  /*6aa0*/  MUFU.EX2 R8, R8 ;  /* 0x0000000800087308 */ /* 0x000fe20000000800 */
[----:B------:R-:W-:Y:S02]  /*6ab0*/  WARPGROUP.DEPBAR.LE gsb0, 0x0 ;  /* 0x00008000000079c5 */ /* 0x000fe40000010000 */
[----:B------:R-:W-:Y:S01]  /*6ac0*/  WARPGROUP.ARRIVE ;  /* 0x00000000000079c5 */ /* 0x000fe20000000000 */
[--C-:B------:R-:W-:Y:S01]  /*6ad0*/  FFMA.FTZ R136, R48, UR23, -R7.reuse ;  /* 0x0000001730887c23 */ /* 0x100fe20008010807 */
[----:B------:R-:W-:Y:S01]  /*6ae0*/  FFMA.FTZ R138, R52, UR23, -R7 ;  /* 0x00000017348a7c23 */ /* 0x000fe20008010807 */
[--C-:B------:R-:W-:Y:S01]  /*6af0*/  FFMA.FTZ R151, R30, UR23, -R28.reuse ;  /* 0x000000171e977c23 */ /* 0x100fe2000801081c */
        /* <DEDUP_REMOVED lines=8> */
[----:B------:R-:W-:Y:S01]  /*6b80*/  VIADD R27, R23, 0x9 ;  /* 0x00000009171b7836 */ /* 0x000fe20000000000 */
[----:B------:R-:W-:Y:S01]  /*6b90*/  MUFU.EX2 R151, R151 ;  /* 0x0000009700977308 */ /* 0x000fe20000000800 */
[----:B------:R-:W-:Y:S01]  /*6ba0*/  FFMA.FTZ R145, R34, UR23, -R28 ;  /* 0x0000001722917c23 */ /* 0x000fe2000801081c */
[----:B------:R-:W-:-:S02]  /*6bb0*/  @!P1 VIADD R31, R31, 0x16840 ;  /* 0x000168401f1f9836 */ /* 0x000fc40000000000 */
[--C-:B------:R-:W-:Y:S01]  /*6bc0*/  FFMA.FTZ R32, R35, UR23, -R28.reuse ;  /* 0x0000001723207c23 */ /* 0x100fe2000801081c */
[----:B------:R-:W-:Y:S01]  /*6bd0*/  SEL R27, R27, 0x9, !P2 ;  /* 0x000000091b1b7807 */ /* 0x000fe20005000000 */
[--C-:B------:R-:W-:Y:S01]  /*6be0*/  FFMA.FTZ R147, R38, UR23, -R28.reuse ;  /* 0x0000001726937c23 */ /* 0x100fe2000801081c */
[--C-:B------:R-:W-:Y:S01]  /*6bf0*/  FFMA.FTZ R143, R46, UR23, -R28.reuse ;  /* 0x000000172e8f7c23 */ /* 0x100fe2000801081c */
[----:B------:R-:W-:Y:S01]  /*6c00*/  @!P1 PRMT R31, RZ, 0x654, R31 ;  /* 0x00000654ff1f9816 */ /* 0x000fe2000000001f */
[----:B------:R-:W-:Y:S01]  /*6c10*/  MUFU.EX2 R26, R26 ;  /* 0x0000001a001a7308 */ /* 0x000fe20000000800 */
[--C-:B------:R-:W-:Y:S01]  /*6c20*/  FFMA.FTZ R34, R39, UR23, -R28.reuse ;  /* 0x0000001727227c23 */ /* 0x100fe2000801081c */
[----:B--2---:R-:W-:Y:S01]  /*6c30*/  FADD.FTZ R48, R150, R3 ;  /* 0x0000000396307221 */ /* 0x004fe20000010000 */
        /* <DEDUP_REMOVED lines=16> */
[----:B------:R-:W-:-:S02]  /*6d40*/  ISETP.LT.AND P2, PT, RZ, UR25, PT ;  /* 0x00000019ff007c0c */ /* 0x000fc4000bf41270 */
[----:B----4-:R-:W-:-:S03]  /*6d50*/  F2FP.BF16.F32.PACK_AB R150, R13, R150 ;  /* 0x000000960d96723e */ /* 0x010fc600000010ff */
        /* <DEDUP_REMOVED lines=81> */
[----:B------:R-:W-:Y:S01]  /*7270*/  FFMA.FTZ R125, R74, UR23, -R28 ;  /* 0x000000174a7d7c23 */ /* 0x000fe2000801081c */
[----:B------:R-:W-:Y:S02]  /*7280*/  F2FP.BF16.F32.PACK_AB R129, R46, R129 ;  /* 0x000000812e81723e */ /* 0x000fe400000010ff */
[----:B------:R-:W1:Y:S02]  /*7290*/  MUFU.EX2 R49, R49 ;  /* 0x0000003100317308 */ /* 0x000e640000000800 */
[----:B------:R-:W-:Y:S01]  /*72a0*/  HGMMA.64x64x16.F32.BF16 R88, R120, gdesc[UR4].tnspB, R88, gsb0 ;  /* 0x40e0000478587df0 */ /* 0x000fe20008001858 */
[----:B------:R-:W-:-:S05]  /*72b0*/  UIADD3 UR6, UR25, -0x1, URZ ;  /* 0xffffffff19067890 */ /* 0x000fca000fffe03f */
[----:B------:R-:W-:Y:S01]  /*72c0*/  MUFU.EX2 R12, R12 ;  /* 0x0000000c000c7308 */ /* 0x000fe20000000800 */
[----:B0-----:R-:W-:Y:S01]  /*72d0*/  FADD.FTZ R3, R131, R30 ;  /* 0x0000001e83037221 */ /* 0x001fe20000010000 */
[----:B------:R-:W-:-:S06]  /*72e0*/  UMOV UR25, UR6 ;  /* 0x0000000600197c82 */ /* 0x000fcc0008000000 */
[----:B------:R-:W-:Y:S01]  /*72f0*/  MUFU.EX2 R125, R125 ;  /* 0x0000007d007d7308 */ /* 0x000fe20000000800 */
[----:B-1----:R-:W-:-:S07]  /*7300*/  F2FP.BF16.F32.PACK_AB R130, R49, R10 ;  /* 0x0000000a3182723e */ /* 0x002fce00000010ff */
[----:B------:R-:W0:Y:S08]  /*7310*/  MUFU.EX2 R53, R53 ;  /* 0x0000003500357308 */ /* 0x000e300000000800 */
[----:B------:R-:W-:Y:S08]  /*7320*/  MUFU.EX2 R14, R14 ;  /* 0x0000000e000e7308 */ /* 0x000ff00000000800 */
[----:B------:R-:W-:Y:S01]  /*7330*/  MUFU.EX2 R78, R78 ;  /* 0x0000004e004e7308 */ /* 0x000fe20000000800 */
[----:B0-----:R-:W-:-:S07]  /*7340*/  F2FP.BF16.F32.PACK_AB R124, R53, R12 ;  /* 0x0000000c357c723e */ /* 0x001fce00000010ff */
[----:B------:R-:W0:Y:S08]  /*7350*/  MUFU.EX2 R57, R57 ;  /* 0x0000003900397308 */ /* 0x000e300000000800 */
[----:B------:R-:W1:Y:S08]  /*7360*/  MUFU.EX2 R79, R79 ;  /* 0x0000004f004f7308 */ /* 0x000e700000000800 */
[----:B------:R-:W-:Y:S01]  /*7370*/  MUFU.EX2 R20, R20 ;  /* 0x0000001400147308 */ /* 0x000fe20000000800 */
[----:B0-----:R-:W-:-:S07]  /*7380*/  F2FP.BF16.F32.PACK_AB R126, R57, R14 ;  /* 0x0000000e397e723e */ /* 0x001fce00000010ff */
[----:B------:R-:W-:Y:S01]  /*7390*/  MUFU.EX2 R82, R82 ;  /* 0x0000005200527308 */ /* 0x000fe20000000800 */
[----:B-1----:R-:W-:Y:S01]  /*73a0*/  F2FP.BF16.F32.PACK_AB R127, R79, R78 ;  /* 0x0000004e4f7f723e */ /* 0x002fe200000010ff */
[----:B------:R-:W-:Y:S02]  /*73b0*/  WARPGROUP.DEPBAR.LE gsb0, 0x0 ;  /* 0x00008000000079c5 */ /* 0x000fe40000010000 */
[----:B------:R0:W-:Y:S06]  /*73c0*/  BAR.ARV R27, 0x100 ;  /* 0x0004001b0000751d */ /* 0x0001ec0000002000 */
[----:B------:R1:W-:Y:S01]  /*73d0*/  @!P1 SYNCS.ARRIVE.TRANS64.RED.A1T0 RZ, [R31+URZ], RZ ;  /* 0x000000ff1fff99a7 */ /* 0x0003e2000810043f */
[----:B------:R-:W2:Y:S01]  /*73e0*/  MUFU.EX2 R61, R61 ;  /* 0x0000003d003d7308 */ /* 0x000ea20000000800 */
[-C--:B------:R-:W-:Y:S01]  /*73f0*/  FMUL.FTZ R90, R90, R7.reuse ;  /* 0x000000075a5a7220 */ /* 0x080fe20000410000 */
[-C--:B------:R-:W-:Y:S01]  /*7400*/  FMUL.FTZ R91, R91, R7.reuse ;  /* 0x000000075b5b7220 */ /* 0x080fe20000410000 */
[-C--:B------:R-:W-:Y:S01]  /*7410*/  FMUL.FTZ R94, R94, R7.reuse ;  /* 0x000000075e5e7220 */ /* 0x080fe20000410000 */
[-C--:B------:R-:W-:Y:S01]  /*7420*/  FMUL.FTZ R95, R95, R7.reuse ;  /* 0x000000075f5f7220 */ /* 0x080fe20000410000 */
[-C--:B------:R-:W-:Y:S01]  /*7430*/  FMUL.FTZ R98, R98, R7.reuse ;  /* 0x0000000762627220 */ /* 0x080fe20000410000 */
[-C--:B------:R-:W-:Y:S01]  /*7440*/  FMUL.FTZ R99, R99, R7.reuse ;  /* 0x0000000763637220 */ /* 0x080fe20000410000 */
[----:B-1----:R-:W-:Y:S01]  /*7450*/  IMAD.U32 R31, RZ, RZ, UR21 ;  /* 0x00000015ff1f7e24 */ /* 0x002fe2000f8e00ff */
[----:B------:R-:W1:Y:S01]  /*7460*/  MUFU.EX2 R83, R83 ;  /* 0x0000005300537308 */ /* 0x000e620000000800 */
        /* <DEDUP_REMOVED lines=8> */
[----:B0-----:R-:W-:-:S02]  /*74f0*/  @!P1 VIADD R27, R31, 0x16860 ;  /* 0x000168601f1b9836 */ /* 0x001fc40000000000 */
[-C--:B------:R-:W-:Y:S01]  /*7500*/  FMUL.FTZ R111, R111, R7.reuse ;  /* 0x000000076f6f7220 */ /* 0x080fe20000410000 */
[-C--:B------:R-:W-:Y:S01]  /*7510*/  FMUL.FTZ R114, R114, R7.reuse ;  /* 0x0000000772727220 */ /* 0x080fe20000410000 */
[-C--:B------:R-:W-:Y:S01]  /*7520*/  FMUL.FTZ R115, R115, R7.reuse ;  /* 0x0000000773737220 */ /* 0x080fe20000410000 */
[-C--:B------:R-:W-:Y:S01]  /*7530*/  FMUL.FTZ R118, R118, R7.reuse ;  /* 0x0000000776767220 */ /* 0x080fe20000410000 */
[----:B------:R-:W-:Y:S01]  /*7540*/  @!P1 PRMT R31, RZ, 0x654, R27 ;  /* 0x00000654ff1f9816 */ /* 0x000fe2000000001b */
[----:B------:R-:W-:Y:S01]  /*7550*/  FADD.FTZ R27, R13, R48 ;  /* 0x000000300d1b7221 */ /* 0x000fe20000010000 */
[----:B------:R-:W-:Y:S01]  /*7560*/  MUFU.EX2 R86, R86 ;  /* 0x0000005600567308 */ /* 0x000fe20000000800 */
[----:B------:R-:W-:Y:S01]  /*7570*/  FMUL.FTZ R119, R119, R7 ;  /* 0x0000000777777220 */ /* 0x000fe20000410000 */
[----:B------:R0:W-:Y:S01]  /*7580*/  @!P1 SYNCS.ARRIVE.TRANS64.RED.A1T0 RZ, [R31+URZ], RZ ;  /* 0x000000ff1fff99a7 */ /* 0x0001e2000810043f */
[----:B------:R-:W-:Y:S01]  /*7590*/  FADD.FTZ R48, R144, R27 ;  /* 0x0000001b90307221 */ /* 0x000fe20000010000 */
[----:B------:R-:W-:Y:S01]  /*75a0*/  F2FP.BF16.F32.PACK_AB R144, R11, R144 ;  /* 0x000000900b90723e */ /* 0x000fe200000010ff */
[----:B------:R-:W-:Y:S01]  /*75b0*/  FMUL.FTZ R88, R88, R4 ;  /* 0x0000000458587220 */ /* 0x000fe20000410000 */
[----:B--2---:R-:W-:Y:S01]  /*75c0*/  F2FP.BF16.F32.PACK_AB R120, R61, R20 ;  /* 0x000000143d78723e */ /* 0x004fe200000010ff */
[----:B------:R-:W-:Y:S01]  /*75d0*/  FADD.FTZ R27, R11, R48 ;  /* 0x000000300b1b7221 */ /* 0x000fe20000010000 */
[--C-:B------:R-:W-:Y:S01]  /*75e0*/  FFMA.FTZ R48, R71, UR23, -R28.reuse ;  /* 0x0000001747307c23 */ /* 0x100fe2000801081c */
[----:B------:R-:W-:Y:S01]  /*75f0*/  FFMA.FTZ R28, R87, UR23, -R28 ;  /* 0x00000017571c7c23 */ /* 0x000fe2000801081c */
[----:B------:R-:W2:Y:S01]  /*7600*/  MUFU.EX2 R5, R85 ;  /* 0x0000005500057308 */ /* 0x000ea20000000800 */
[----:B------:R-:W-:Y:S01]  /*7610*/  FADD.FTZ R52, R146, R27 ;  /* 0x0000001b92347221 */ /* 0x000fe20000010000 */
[----:B------:R-:W-:Y:S01]  /*7620*/  F2FP.BF16.F32.PACK_AB R146, R15, R146 ;  /* 0x000000920f92723e */ /* 0x000fe200000010ff */
[----:B------:R-:W-:Y:S01]  /*7630*/  FMUL.FTZ R89, R89, R4 ;  /* 0x0000000459597220 */ /* 0x000fe20000410000 */
[----:B-1----:R-:W-:Y:S01]  /*7640*/  F2FP.BF16.F32.PACK_AB R121, R83, R82 ;  /* 0x000000525379723e */ /* 0x002fe200000010ff */
[----:B------:R-:W-:Y:S01]  /*7650*/  FADD.FTZ R27, R15, R52 ;  /* 0x000000340f1b7221 */ /* 0x000fe20000010000 */
[-C--:B------:R-:W-:Y:S01]  /*7660*/  FMUL.FTZ R92, R92, R4.reuse ;  /* 0x000000045c5c7220 */ /* 0x080fe20000410000 */
[----:B------:R-:W-:Y:S01]  /*7670*/  FMUL.FTZ R93, R93, R4 ;  /* 0x000000045d5d7220 */ /* 0x000fe20000410000 */
[----:B------:R-:W1:Y:S01]  /*7680*/  MUFU.EX2 R48, R48 ;  /* 0x0000003000307308 */ /* 0x000e620000000800 */
        /* <DEDUP_REMOVED lines=9> */
[----:B--2---:R-:W-:Y:S01]  /*7720*/  F2FP.BF16.F32.PACK_AB R122, R5, R24 ;  /* 0x00000018057a723e */ /* 0x004fe200000010ff */
[----:B------:R-:W-:Y:S01]  /*7730*/  FMUL.FTZ R104, R104, R4 ;  /* 0x0000000468687220 */ /* 0x000fe20000410000 */
[C---:B------:R-:W-:Y:S01]  /*7740*/  F2FP.BF16.F32.PACK_AB R142, R29.reuse, R142 ;  /* 0x0000008e1d8e723e */ /* 0x040fe200000010ff */
[----:B------:R-:W-:Y:S01]  /*7750*/  FADD.FTZ R27, R29, R52 ;  /* 0x000000341d1b7221 */ /* 0x000fe20000010000 */
[-C--:B------:R-:W-:Y:S01]  /*7760*/  FMUL.FTZ R105, R105, R4.reuse ;  /* 0x0000000469697220 */ /* 0x080fe20000410000 */
[-C--:B------:R-:W-:Y:S01]  /*7770*/  FMUL.FTZ R108, R108, R4.reuse ;  /* 0x000000046c6c7220 */ /* 0x080fe20000410000 */
[----:B------:R-:W-:Y:S01]  /*7780*/  FMUL.FTZ R109, R109, R4 ;  /* 0x000000046d6d7220 */ /* 0x000fe20000410000 */
[----:B------:R-:W-:Y:S01]  /*7790*/  FADD.FTZ R52, R136, R27 ;  /* 0x0000001b88347221 */ /* 0x000fe20000010000 */
[----:B-1----:R-:W-:Y:S01]  /*77a0*/  FADD.FTZ R30, R48, R3 ;  /* 0x00000003301e7221 */ /* 0x002fe20000010000 */
[C---:B------:R-:W-:Y:S01]  /*77b0*/  F2FP.BF16.F32.PACK_AB R136, R25.reuse, R136 ;  /* 0x000000881988723e */ /* 0x040fe200000010ff */
[-C--:B------:R-:W-:Y:S01]  /*77c0*/  FMUL.FTZ R112, R112, R4.reuse ;  /* 0x0000000470707220 */ /* 0x080fe20000410000 */
[----:B------:R-:W-:Y:S01]  /*77d0*/  FADD.FTZ R9, R25, R52 ;  /* 0x0000003419097221 */ /* 0x000fe20000010000 */
[----:B------:R-:W-:Y:S01]  /*77e0*/  FADD.FTZ R3, R125, R30 ;  /* 0x0000001e7d037221 */ /* 0x000fe20000010000 */
[----:B------:R-:W-:Y:S01]  /*77f0*/  F2FP.BF16.F32.PACK_AB R131, R48, R131 ;  /* 0x000000833083723e */ /* 0x000fe200000010ff */
[----:B------:R-:W-:Y:S01]  /*7800*/  FMUL.FTZ R113, R113, R4 ;  /* 0x0000000471717220 */ /* 0x000fe20000410000 */
[----:B------:R-:W-:Y:S01]  /*7810*/  FADD.FTZ R26, R138, R9 ;  /* 0x000000098a1a7221 */ /* 0x000fe20000010000 */
[----:B------:R-:W-:Y:S01]  /*7820*/  F2FP.BF16.F32.PACK_AB R138, R33, R138 ;  /* 0x0000008a218a723e */ /* 0x000fe200000010ff */
[-C--:B------:R-:W-:Y:S01]  /*7830*/  FMUL.FTZ R116, R116, R4.reuse ;  /* 0x0000000474747220 */ /* 0x080fe20000410000 */
[----:B------:R-:W-:Y:S01]  /*7840*/  FMUL.FTZ R117, R117, R4 ;  /* 0x0000000475757220 */ /* 0x000fe20000410000 */
[----:B------:R-:W-:Y:S01]  /*7850*/  FADD.FTZ R9, R33, R26 ;  /* 0x0000001a21097221 */ /* 0x000fe20000010000 */
[----:B------:R-:W-:Y:S01]  /*7860*/  IMAD.MOV.U32 R7, RZ, RZ, R6 ;  /* 0x000000ffff077224 */ /* 0x000fe200078e0006 */
[----:B------:R-:W1:Y:S02]  /*7870*/  MUFU.EX2 R26, R75 ;  /* 0x0000004b001a7308 */ /* 0x000e640000000800 */
[----:B------:R-:W-:Y:S01]  /*7880*/  FADD.FTZ R32, R132, R9 ;  /* 0x0000000984207221 */ /* 0x000fe20000010000 */
[----:B------:R-:W-:-:S03]  /*7890*/  F2FP.BF16.F32.PACK_AB R132, R45, R132 ;  /* 0x000000842d84723e */ /* 0x000fc600000010ff */
[----:B------:R-:W-:-:S04]  /*78a0*/  FADD.FTZ R9, R45, R32 ;  /* 0x000000202d097221 */ /* 0x000fc80000010000 */
[----:B------:R-:W-:Y:S01]  /*78b0*/  FADD.FTZ R32, R134, R9 ;  /* 0x0000000986207221 */ /* 0x000fe20000010000 */
[----:B------:R-:W-:-:S03]  /*78c0*/  F2FP.BF16.F32.PACK_AB R134, R37, R134 ;  /* 0x000000862586723e */ /* 0x000fc600000010ff */
[----:B------:R-:W-:Y:S01]  /*78d0*/  FADD.FTZ R9, R37, R32 ;  /* 0x0000002025097221 */ /* 0x000fe20000010000 */
[----:B-1----:R-:W-:-:S03]  /*78e0*/  FADD.FTZ R3, R26, R3 ;  /* 0x000000031a037221 */ /* 0x002fc60000010000 */
[----:B------:R-:W-:Y:S01]  /*78f0*/  FADD.FTZ R32, R8, R9 ;  /* 0x0000000908207221 */ /* 0x000fe20000010000 */
[----:B------:R-:W-:Y:S01]  /*7900*/  F2FP.BF16.F32.PACK_AB R125, R26, R125 ;  /* 0x0000007d1a7d723e */ /* 0x000fe200000010ff */
[----:B------:R-:W-:Y:S02]  /*7910*/  FADD.FTZ R3, R78, R3 ;  /* 0x000000034e037221 */ /* 0x000fe40000010000 */
[----:B------:R-:W-:Y:S02]  /*7920*/  FADD.FTZ R9, R41, R32 ;  /* 0x0000002029097221 */ /* 0x000fe40000010000 */
[----:B------:R-:W-:Y:S02]  /*7930*/  FADD.FTZ R3, R79, R3 ;  /* 0x000000034f037221 */ /* 0x000fe40000010000 */
[----:B------:R-:W-:Y:S02]  /*7940*/  FADD.FTZ R32, R10, R9 ;  /* 0x000000090a207221 */ /* 0x000fe40000010000 */
[----:B------:R-:W-:-:S02]  /*7950*/  FADD.FTZ R3, R82, R3 ;  /* 0x0000000352037221 */ /* 0x000fc40000010000 */
[----:B------:R-:W-:Y:S02]  /*7960*/  FADD.FTZ R9, R49, R32 ;  /* 0x0000002031097221 */ /* 0x000fe40000010000 */
[----:B------:R-:W-:Y:S02]  /*7970*/  FADD.FTZ R3, R83, R3 ;  /* 0x0000000353037221 */ /* 0x000fe40000010000 */
[----:B------:R-:W-:Y:S02]  /*7980*/  FADD.FTZ R32, R12, R9 ;  /* 0x000000090c207221 */ /* 0x000fe40000010000 */
[----:B------:R-:W-:Y:S02]  /*7990*/  FADD.FTZ R8, R86, R3 ;  /* 0x0000000356087221 */ /* 0x000fe40000010000 */
[----:B------:R-:W-:-:S04]  /*79a0*/  FADD.FTZ R9, R53, R32 ;  /* 0x0000002035097221 */ /* 0x000fc80000010000 */
[----:B------:R-:W-:-:S04]  /*79b0*/  FADD.FTZ R2, R14, R9 ;  /* 0x000000090e027221 */ /* 0x000fc80000010000 */
[----:B------:R-:W-:-:S04]  /*79c0*/  FADD.FTZ R9, R57, R2 ;  /* 0x0000000239097221 */ /* 0x000fc80000010000 */
[----:B------:R-:W-:-:S04]  /*79d0*/  FADD.FTZ R2, R20, R9 ;  /* 0x0000000914027221 */ /* 0x000fc80000010000 */
[----:B------:R-:W-:-:S04]  /*79e0*/  FADD.FTZ R9, R61, R2 ;  /* 0x000000023d097221 */ /* 0x000fc80000010000 */
[----:B------:R-:W-:-:S04]  /*79f0*/  FADD.FTZ R2, R24, R9 ;  /* 0x0000000918027221 */ /* 0x000fc80000010000 */
[----:B------:R-:W-:Y:S01]  /*7a00*/  FADD.FTZ R3, R5, R2 ;  /* 0x0000000205037221 */ /* 0x000fe20000010000 */
[C---:B------:R-:W-:Y:S01]  /*7a10*/  FADD.FTZ R2, R123.reuse, R8 ;  /* 0x000000087b027221 */ /* 0x040fe20000010000 */
[----:B------:R-:W-:Y:S01]  /*7a20*/  F2FP.BF16.F32.PACK_AB R123, R123, R86 ;  /* 0x000000567b7b723e */ /* 0x000fe200000010ff */
[----:B------:R-:W-:Y:S01]  /*7a30*/  IMAD.MOV.U32 R5, RZ, RZ, R0 ;  /* 0x000000ffff057224 */ /* 0x000fe200078e0000 */
[----:B0-----:R-:W-:Y:S06]  /*7a40*/  @P2 BRA `(.L_x_14487) ;  /* 0xffffffe000e42947 */ /* 0x001fec000383ffff */
.L_x_14478:
[----:B------:R-:W-:Y:S06]  /*7a50*/  BAR.ARV 0x8, 0x200 ;  /* 0x0208000000007b1d */ /* 0x000fec0000002000 */
[----:B------:R-:W-:Y:S05]  /*7a60*/  @!P0 BRA `(.L_x_14488) ;  /* 0x0000000000048947 */ /* 0x000fea0003800000 */
[----:B------:R-:W-:Y:S01]  /*7a70*/  BPT.TRAP 0x1 ;  /* 0x000000040000795c */ /* 0x000fe20000300000 */
.L_x_14488:
[----:B------:R-:W-:Y:S01]  /*7a80*/  ULEA UR5, UR39, UR45, 0x3 ;  /* 0x0000002d27057291 */ /* 0x000fe2000f8e183f */
[----:B------:R-:W-:-:S05]  /*7a90*/  IMAD.U32 R4, RZ, RZ, UR37 ;  /* 0x00000025ff047e24 */ /* 0x000fca000f8e00ff */
[----:B------:R-:W-:-:S04]  /*7aa0*/  SHF.L.U32 R4, R4, 0x1f, RZ ;  /* 0x0000001f04047819 */ /* 0x000fc800000006ff */
[----:B------:R0:W1:Y:S01]  /*7ab0*/  SYNCS.PHASECHK.TRANS64.TRYWAIT P2, [UR5+0x16850], R4 ;  /* 0x01685004ff0075a7 */ /* 0x0000620008040145 */
[----:B------:R-:W-:Y:S05]  /*7ac0*/  @!P0 BRA `(.L_x_14489) ;  /* 0x0000000000048947 */ /* 0x000fea0003800000 */
[----:B------:R-:W-:Y:S01]  /*7ad0*/  BPT.TRAP 0x1 ;  /* 0x000000040000795c */ /* 0x000fe20000300000 */
.L_x_14489:
[----:B-1----:R-:W-:Y:S05]  /*7ae0*/  @P2 BRA `(.L_x_14490) ;  /* 0x0000000000082947 */ /* 0x002fea0003800000 */
[----:B------:R-:W1:Y:S02]  /*7af0*/  SYNCS.PHASECHK.TRANS64.TRYWAIT P0, [UR5+0x16850], R4 ;  /* 0x01685004ff0075a7 */ /* 0x000e640008000145 */
[----:B-1----:R-:W-:Y:S05]  /*7b00*/  @!P0 BRA `(.L_x_14491) ;  /* 0x0000005800c48947 */ /* 0x002fea0003800000 */
.L_x_14490:
[----:B------:R-:W-:Y:S01]  /*7b10*/  UIADD3 UR45, UR45, 0x400, URZ ;  /* 0x000004002d2d7890 */ /* 0x000fe2000fffe03f */
[----:B------:R-:W-:Y:S01]  /*7b20*/  WARPGROUP.ARRIVE ;  /* 0x00000000000079c5 */ /* 0x000fe20000000000 */
[----:B------:R-:W-:Y:S01]  /*7b30*/  UMOV UR7, 0x40000040 ;  /* 0x4000004000077882 */ /* 0x000fe20000000000 */
[----:B01----:R-:W0:Y:S01]  /*7b40*/  SHFL.BFLY PT, R4, R3, 0x2, 0x1f ;  /* 0x0c401f0003047f89 */ /* 0x003e2200000e0000 */
[----:B------:R-:W-:Y:S01]  /*7b50*/  USHF.R.U32.HI UR45, URZ, 0x4, UR45 ;  /* 0x000000043f2d7899 */ /* 0x000fe2000801162d */
[----:B------:R-:W-:Y:S01]  /*7b60*/  IMAD.U32 R11, RZ, RZ, UR5 ;  /* 0x00000005ff0b7e24 */ /* 0x000fe2000f8e00ff */
[----:B------:R-:W-:Y:S01]  /*7b70*/  UIADD3 UR36, UR36, 0x1, URZ ;  /* 0x0000000124247890 */ /* 0x000fe2000fffe03f */
[----:B------:R-:W1:Y:S01]  /*7b80*/  SHFL.BFLY PT, R5, R2, 0x2, 0x1f ;  /* 0x0c401f0002057f89 */ /* 0x000e6200000e0000 */
[----:B------:R-:W-:Y:S01]  /*7b90*/  ULOP3.LUT UR4, UR45, 0x3fff, URZ, 0xc0, !UPT ;  /* 0x00003fff2d047892 */ /* 0x000fe2000f8ec03f */
[----:B------:R-:W-:Y:S02]  /*7ba0*/  IMAD.U32 R12, RZ, RZ, UR23 ;  /* 0x00000017ff0c7e24 */ /* 0x000fe4000f8e00ff */
[----:B------:R-:W-:Y:S01]  /*7bb0*/  IMAD.MOV.U32 R27, RZ, RZ, -0x800000 ;  /* 0xff800000ff1b7424 */ /* 0x000fe200078e00ff */
[----:B------:R-:W-:Y:S01]  /*7bc0*/  ULEA UR4, UR39, UR4, 0xa ;  /* 0x0000000427047291 */ /* 0x000fe2000f8e503f */
[----:B------:R-:W-:Y:S01]  /*7bd0*/  IMAD.MOV.U32 R26, RZ, RZ, -0x800000 ;  /* 0xff800000ff1a7424 */ /* 0x000fe200078e00ff */
[----:B------:R-:W-:-:S04]  /*7be0*/  UIADD3 UR39, UR39, 0x1, URZ ;  /* 0x0000000127277890 */ /* 0x000fc8000fffe03f */
[----:B------:R-:W-:Y:S01]  /*7bf0*/  UISETP.NE.AND UP0, UPT, UR39, 0x2, UPT ;  /* 0x000000022700788c */ /* 0x000fe2000bf05270 */
[----:B------:R-:W-:Y:S02]  /*7c00*/  UMOV UR6, UR4 ;  /* 0x0000000400067c82 */ /* 0x000fe40008000000 */
[----:B------:R-:W-:Y:S01]  /*7c10*/  HGMMA.64x64x16.F32.BF16 R88, R148, gdesc[UR4].tnspB, R88, gsb0 ;  /* 0x40e0000494587df0 */ /* 0x000fe20008001858 */
[----:B------:R-:W-:Y:S01]  /*7c20*/  UIADD3 UR6, UR4, 0x80, URZ ;  /* 0x0000008004067890 */ /* 0x000fe2000fffe03f */
[----:B------:R-:W-:Y:S01]  /*7c30*/  UMOV UR7, 0x40000040 ;  /* 0x4000004000077882 */ /* 0x000fe20000000000 */
[----:B------:R-:W-:Y:S01]  /*7c40*/  USEL UR39, UR39, URZ, UP0 ;  /* 0x0000003f27277287 */ /* 0x000fe20008000000 */
[----:B0-----:R-:W-:Y:S01]  /*7c50*/  FADD.FTZ R4, R4, R3 ;  /* 0x0000000304047221 */ /* 0x001fe20000010000 */
[----:B------:R-:W-:Y:S02]  /*7c60*/  IMAD.U32 R3, RZ, RZ, UR23 ;  /* 0x00000017ff037e24 */ /* 0x000fe4000f8e00ff */
[----:B-1----:R-:W-:Y:S01]  /*7c70*/  FADD.FTZ R7, R5, R2 ;  /* 0x0000000205077221 */ /* 0x002fe20000010000 */
[----:B------:R-:W-:Y:S01]  /*7c80*/  IMAD.MOV.U32 R2, RZ, RZ, RZ ;  /* 0x000000ffff027224 */ /* 0x000fe200078e00ff */
[----:B------:R-:W0:Y:S04]  /*7c90*/  SHFL.BFLY PT, R5, R4, 0x1, 0x1f ;  /* 0x0c201f0004057f89 */ /* 0x000e2800000e0000 */
[----:B------:R-:W1:Y:S01]  /*7ca0*/  SHFL.BFLY PT, R8, R7, 0x1, 0x1f ;  /* 0x0c201f0007087f89 */ /* 0x000e6200000e0000 */
[----:B0-----:R-:W-:Y:S01]  /*7cb0*/  FADD.FTZ R9, R4, R5 ;  /* 0x0000000504097221 */ /* 0x001fe20000010000 */
[----:B-1----:R-:W-:-:S04]  /*7cc0*/  FADD.FTZ R10, R7, R8 ;  /* 0x00000008070a7221 */ /* 0x002fc80000010000 */
[----:B------:R-:W-:Y:S01]  /*7cd0*/  FSETP.NE.FTZ.AND P0, PT, R9, RZ, PT ;  /* 0x000000ff0900720b */ /* 0x000fe20003f15000 */
[----:B------:R-:W-:Y:S01]  /*7ce0*/  IMAD.MOV.U32 R7, RZ, RZ, RZ ;  /* 0x000000ffff077224 */ /* 0x000fe200078e00ff */
[----:B------:R-:W-:-:S11]  /*7cf0*/  FSETP.NE.FTZ.AND P2, PT, R10, RZ, PT ;  /* 0x000000ff0a00720b */ /* 0x000fd60003f55000 */
[----:B------:R-:W0:Y:S01]  /*7d00*/  @P0 MUFU.LG2 R5, R9 ;  /* 0x0000000900050308 */ /* 0x000e220000000c00 */
[----:B------:R-:W-:Y:S01]  /*7d10*/  @P0 FMUL.FTZ R3, R3, 0.69314718246459960938 ;  /* 0x3f31721803030820 */ /* 0x000fe20000410000 */
[----:B------:R-:W-:-:S06]  /*7d20*/  @P2 FMUL.FTZ R12, R12, 0.69314718246459960938 ;  /* 0x3f3172180c0c2820 */ /* 0x000fcc0000410000 */
        /* <DEDUP_REMOVED lines=8> */
[----:B-1----:R-:W-:Y:S01]  /*7db0*/  @P2 FMUL.FTZ R5, R8, 0.69314718246459960938 ;  /* 0x3f31721808052820 */ /* 0x002fe20000410000 */
[----:B------:R-:W-:-:S03]  /*7dc0*/  @!P1 VIADD R8, R11, 0x16860 ;  /* 0x000168600b089836 */ /* 0x000fc60000000000 */
[----:B------:R-:W-:Y:S01]  /*7dd0*/  @P2 FFMA.FTZ R26, R12, R0, R5 ;  /* 0x000000000c1a2223 */ /* 0x000fe20000010005 */
[----:B------:R-:W-:Y:S01]  /*7de0*/  HGMMA.64x64x16.F32.BF16 R88, R144, gdesc[UR4].tnspB, R88, gsb0 ;  /* 0x40e0000490587df0 */ /* 0x000fe20008001858 */
[----:B------:R-:W-:Y:S01]  /*7df0*/  UIADD3 UR6, UR4, 0x100, URZ ;  /* 0x0000010004067890 */ /* 0x000fe2000fffe03f */
[----:B------:R-:W-:Y:S01]  /*7e00*/  @!P1 PRMT R8, RZ, 0x654, R8 ;  /* 0x00000654ff089816 */ /* 0x000fe20000000008 */
        /* <DEDUP_REMOVED lines=66> */
.L_x_14461:
        /* <DEDUP_REMOVED lines=9> */
[----:B------:R-:W0:Y:S01]  /*82c0*/  LDC R32, c[0x0][0xbe8] ;  /* 0x0002fa00ff207b82 */ /* 0x000e220000000800 */
[----:B------:R-:W1:Y:S01]  /*82d0*/  S2R R5, SR_SWINHI ;  /* 0x0000000000057919 */ /* 0x000e620000002f00 */
[----:B------:R-:W-:Y:S01]  /*82e0*/  USHF.R.S32.HI UR12, URZ, 0x1f, UR43 ;  /* 0x0000001f3f0c7899 */ /* 0x000fe2000801142b */
[----:B------:R-:W-:Y:S01]  /*82f0*/  VIADD R37, R17, UR41 ;  /* 0x0000002911257c36 */ /* 0x000fe20008000000 */
[----:B------:R-:W-:Y:S01]  /*8300*/  ULDC.64 UR8, c[0x0][0xb90] ;  /* 0x0002e40000087ab9 */ /* 0x000fe20000000a00 */
[----:B------:R-:W-:Y:S01]  /*8310*/  USHF.R.S32.HI UR13, URZ, 0x1f, UR42 ;  /* 0x0000001f3f0d7899 */ /* 0x000fe2000801142a */
[----:B------:R-:W-:Y:S01]  /*8320*/  F2FP.BF16.F32.PACK_AB R112, R113, R112 ;  /* 0x000000707170723e */ /* 0x000fe200000010ff */
[----:B------:R-:W-:Y:S01]  /*8330*/  UIMAD UR5, UR12, UR8, URZ ;  /* 0x000000080c0572a4 */ /* 0x000fe2000f8e023f */
[----:B------:R-:W-:Y:S01]  /*8340*/  IMAD.MOV.U32 R28, RZ, RZ, R37 ;  /* 0x000000ffff1c7224 */ /* 0x000fe200078e0025 */
        /* <DEDUP_REMOVED lines=13> */
[----:B------:R-:W-:Y:S01]  /*8420*/  F2FP.BF16.F32.PACK_AB R115, R119, R118 ;  /* 0x000000767773723e */ /* 0x000fe200000010ff */
[----:B------:R-:W-:Y:S01]  /*8430*/  ULDC UR5, c[0x0][0xa88] ;  /* 0x0002a20000057ab9 */ /* 0x000fe20000000800 */
[----:B------:R-:W-:Y:S01]  /*8440*/  BAR.SYNC.DEFER_BLOCKING 0x1, 0x180 ;  /* 0x0046000000007b1d */ /* 0x000fe20000010000 */
[----:B0-----:R-:W-:Y:S01]  /*8450*/  ISETP.NE.AND P1, PT, R32, 0x1, PT ;  /* 0x000000012000780c */ /* 0x001fe20003f25270 */
[----:B------:R-:W-:-:S04]  /*8460*/  IMAD.U32 R34, RZ, RZ, UR8 ;  /* 0x00000008ff227e24 */ /* 0x000fc8000f8e00ff */
[----:B------:R-:W-:Y:S01]  /*8470*/  ULDC.64 UR8, c[0x0][0xae8] ;  /* 0x0002ba0000087ab9 */ /* 0x000fe20000000a00 */
[----:B------:R-:W-:Y:S01]  /*8480*/  ULDC.64 UR10, c[0x0][0xaf0] ;  /* 0x0002bc00000a7ab9 */ /* 0x000fe20000000a00 */
[----:B------:R-:W-:Y:S02]  /*8490*/  MOV R2, R0 ;  /* 0x0000000000027202 */ /* 0x000fe40000000f00 */
[----:B-1----:R-:W-:Y:S01]  /*84a0*/  MOV R3, R5 ;  /* 0x0000000500037202 */ /* 0x002fe20000000f00 */
[----:B------:R-:W-:-:S03]  /*84b0*/  IMAD R5, R22, 0x40, R19 ;  /* 0x0000004016057824 */ /* 0x000fc600078e0213 */
[----:B------:R-:W0:Y:S01]  /*84c0*/  @P1 LDC R20, c[0x0][0xbec] ;  /* 0x0002fb00ff141b82 */ /* 0x000e220000000800 */
[----:B------:R-:W-:-:S04]  /*84d0*/  IMAD.WIDE R10, R155, 0x2, R2 ;  /* 0x000000029b0a7825 */ /* 0x000fc800078e0202 */
[----:B------:R-:W-:Y:S01]  /*84e0*/  IMAD.WIDE R2, R5, 0x2, R2 ;  /* 0x0000000205027825 */ /* 0x000fe200078e0202 */
[C---:B------:R-:W-:Y:S02]  /*84f0*/  LOP3.LUT R4, R10.reuse, 0x380, RZ, 0xc0, !PT ;  /* 0x000003800a047812 */ /* 0x040fe400078ec0ff */
[----:B------:R-:W1:Y:S01]  /*8500*/  @P1 LDC R35, c[0x0][0xbf0] ;  /* 0x0002fc00ff231b82 */ /* 0x000e620000000800 */
[----:B------:R-:W-:Y:S02]  /*8510*/  IADD3 R33, P0, R10, 0x60, RZ ;  /* 0x000000600a217810 */ /* 0x000fe40007f1e0ff */
[----:B------:R-:W-:Y:S02]  /*8520*/  SHF.R.U64 R5, R4, 0x3, RZ ;  /* 0x0000000304057819 */ /* 0x000fe400000012ff */
[----:B------:R-:W-:Y:S01]  /*8530*/  LOP3.LUT R4, R33, 0x380, RZ, 0xc0, !PT ;  /* 0x0000038021047812 */ /* 0x000fe200078ec0ff */
[----:B------:R-:W-:Y:S01]  /*8540*/  IMAD.X R9, RZ, RZ, R11, P0 ;  /* 0x000000ffff097224 */ /* 0x000fe200000e060b */
[----:B------:R-:W-:-:S02]  /*8550*/  IADD3 R31, P2, R10, 0x40, RZ ;  /* 0x000000400a1f7810 */ /* 0x000fc40007f5e0ff */
[----:B------:R-:W-:Y:S02]  /*8560*/  SHF.R.U64 R4, R4, 0x3, RZ ;  /* 0x0000000304047819 */ /* 0x000fe400000012ff */
[----:B------:R-:W-:Y:S01]  /*8570*/  IADD3 R29, P3, R10, 0x20, RZ ;  /* 0x000000200a1d7810 */ /* 0x000fe20007f7e0ff */
[----:B------:R-:W-:Y:S01]  /*8580*/  IMAD.X R7, RZ, RZ, R11, P2 ;  /* 0x000000ffff077224 */ /* 0x000fe200010e060b */
[----:B------:R-:W-:Y:S02]  /*8590*/  LOP3.LUT R6, R31, 0x380, RZ, 0xc0, !PT ;  /* 0x000003801f067812 */ /* 0x000fe400078ec0ff */
[----:B------:R-:W-:Y:S01]  /*85a0*/  LOP3.LUT R8, R4, R33, RZ, 0x3c, !PT ;  /* 0x0000002104087212 */ /* 0x000fe200078e3cff */
[----:B0-----:R-:W-:Y:S01]  /*85b0*/  @P1 IMAD.HI.U32 R20, R37, R20, RZ ;  /* 0x0000001425141227 */ /* 0x001fe200078e00ff */
[----:B------:R-:W-:Y:S02]  /*85c0*/  SHF.R.U64 R6, R6, 0x3, RZ ;  /* 0x0000000306067819 */ /* 0x000fe400000012ff */
[----:B------:R-:W-:-:S02]  /*85d0*/  LOP3.LUT R4, R29, 0x380, RZ, 0xc0, !PT ;  /* 0x000003801d047812 */ /* 0x000fc400078ec0ff */
[----:B------:R-:W-:Y:S02]  /*85e0*/  LOP3.LUT R6, R6, R31, RZ, 0x3c, !PT ;  /* 0x0000001f06067212 */ /* 0x000fe400078e3cff */
[----:B------:R-:W-:Y:S02]  /*85f0*/  SHF.R.U64 R4, R4, 0x3, RZ ;  /* 0x0000000304047819 */ /* 0x000fe400000012ff */
[----:B------:R-:W-:Y:S02]  /*8600*/  IADD3 R31, P2, R2, 0x3000, RZ ;  /* 0x00003000021f7810 */ /* 0x000fe40007f5e0ff */
[----:B------:R-:W-:Y:S02]  /*8610*/  LOP3.LUT R4, R4, R29, RZ, 0x3c, !PT ;  /* 0x0000001d04047212 */ /* 0x000fe400078e3cff */
[----:B------:R-:W-:Y:S01]  /*8620*/  LOP3.LUT R29, R31, 0x380, RZ, 0xc0, !PT ;  /* 0x000003801f1d7812 */ /* 0x000fe200078ec0ff */
[----:B------:R-:W-:Y:S01]  /*8630*/  IMAD.X R21, RZ, RZ, R3, P2 ;  /* 0x000000ffff157224 */ /* 0x000fe200010e0603 */
[----:B-1----:R-:W-:-:S02]  /*8640*/  @P1 SHF.R.U32.HI R28, RZ, R35, R20 ;  /* 0x00000023ff1c1219 */ /* 0x002fc40000011614 */
[----:B------:R-:W-:Y:S02]  /*8650*/  SHF.R.U64 R20, R29, 0x3, RZ ;  /* 0x000000031d147819 */ /* 0x000fe400000012ff */
[----:B------:R-:W-:Y:S01]  /*8660*/  LOP3.LUT R10, R5, R10, RZ, 0x3c, !PT ;  /* 0x0000000a050a7212 */ /* 0x000fe200078e3cff */
[--C-:B------:R-:W-:Y:S01]  /*8670*/  IMAD.MOV R29, RZ, RZ, -R28.reuse ;  /* 0x000000ffff1d7224 */ /* 0x100fe200078e0a1c */
[----:B------:R-:W-:Y:S01]  /*8680*/  LOP3.LUT R20, R20, R31, RZ, 0x3c, !PT ;  /* 0x0000001f14147212 */ /* 0x000fe200078e3cff */
[----:B------:R-:W-:Y:S01]  /*8690*/  IMAD.X R5, RZ, RZ, R11, P3 ;  /* 0x000000ffff057224 */ /* 0x000fe200018e060b */
[----:B------:R-:W-:Y:S01]  /*86a0*/  MOV R31, R10 ;  /* 0x0000000a001f7202 */ /* 0x000fe20000000f00 */
[----:B------:R-:W-:Y:S01]  /*86b0*/  IMAD R29, R32, R29, R37 ;  /* 0x0000001d201d7224 */ /* 0x000fe200078e0225 */
[----:B------:R-:W-:Y:S02]  /*86c0*/  SHF.R.S32.HI R11, RZ, 0x1f, R28 ;  /* 0x0000001fff0b7819 */ /* 0x000fe4000001141c */
[----:B------:R-:W-:-:S02]  /*86d0*/  IADD3 R10, P0, R28, UR6, RZ ;  /* 0x000000061c0a7c10 */ /* 0x000fc4000ff1e0ff */
[----:B------:R-:W-:Y:S02]  /*86e0*/  IADD3 R33, P3, R2, 0x1800, RZ ;  /* 0x0000180002217810 */ /* 0x000fe40007f7e0ff */
[----:B------:R-:W-:Y:S02]  /*86f0*/  SHF.R.S32.HI R30, RZ, 0x1f, R29 ;  /* 0x0000001fff1e7819 */ /* 0x000fe4000001141d */
[----:B------:R-:W-:Y:S01]  /*8700*/  IADD3.X R11, R11, UR7, R34, P0, !PT ;  /* 0x000000070b0b7c10 */ /* 0x000fe200087fe422 */
[----:B------:R-:W-:Y:S01]  /*8710*/  ULDC.64 UR6, c[0x0][0xb88] ;  /* 0x0002e20000067ab9 */ /* 0x000fe20000000a00 */
[----:B------:R-:W-:Y:S01]  /*8720*/  LOP3.LUT R24, R33, 0x380, RZ, 0xc0, !PT ;  /* 0x0000038021187812 */ /* 0x000fe200078ec0ff */
[----:B------:R-:W-:Y:S01]  /*8730*/  IMAD.X R25, RZ, RZ, R3, P3 ;  /* 0x000000ffff197224 */ /* 0x000fe200018e0603 */
[----:B------:R-:W-:Y:S01]  /*8740*/  MOV R28, R8 ;  /* 0x00000008001c7202 */ /* 0x000fe20000000f00 */
[----:B------:R-:W-:Y:S01]  /*8750*/  IMAD R8, R30, UR6, RZ ;  /* 0x000000061e087c24 */ /* 0x000fe2000f8e02ff */
[----:B------:R-:W-:Y:S01]  /*8760*/  MOV R30, R6 ;  /* 0x00000006001e7202 */ /* 0x000fe20000000f00 */
[----:B------:R-:W-:Y:S01]  /*8770*/  IMAD.WIDE.U32 R6, R29, UR6, R10 ;  /* 0x000000061d067c25 */ /* 0x000fe2000f8e000a */
[----:B------:R-:W-:-:S02]  /*8780*/  SHF.R.U64 R24, R24, 0x3, RZ ;  /* 0x0000000318187819 */ /* 0x000fc400000012ff */
[----:B------:R-:W-:Y:S01]  /*8790*/  LOP3.LUT P0, RZ, R152, 0x3, RZ, 0xc0, !PT ;  /* 0x0000000398ff7812 */ /* 0x000fe2000780c0ff */
[----:B------:R-:W-:Y:S01]  /*87a0*/  IMAD R29, R29, UR7, R8 ;  /* 0x000000071d1d7c24 */ /* 0x000fe2000f8e0208 */
[----:B------:R-:W-:Y:S01]  /*87b0*/  LOP3.LUT R24, R24, R33, RZ, 0x3c, !PT ;  /* 0x0000002118187212 */ /* 0x000fe200078e3cff */
[----:B------:R-:W-:Y:S01]  /*87c0*/  VIADD R10, R154, UR41 ;  /* 0x000000299a0a7c36 */ /* 0x000fe20008000000 */
[----:B------:R-:W-:Y:S01]  /*87d0*/  ULDC.64 UR6, c[0x0][0xb50] ;  /* 0x0002d40000067ab9 */ /* 0x000fe20000000a00 */
[----:B------:R-:W-:Y:S01]  /*87e0*/  IMAD R33, R32, UR5, RZ ;  /* 0x0000000520217c24 */ /* 0x000fe2000f8e02ff */
[----:B------:R-:W-:Y:S01]  /*87f0*/  LEA R34, P5, R6, UR6, 0x2 ;  /* 0x0000000606227c11 */ /* 0x000fe2000f8a10ff */
[----:B------:R-:W-:Y:S01]  /*8800*/  IMAD.IADD R7, R7, 0x1, R29 ;  /* 0x0000000107077824 */ /* 0x000fe200078e021d */
[----:B------:R-:W-:Y:S01]  /*8810*/  MOV R29, R4 ;  /* 0x00000004001d7202 */ /* 0x000fe20000000f00 */
[C---:B------:R-:W-:Y:S01]  /*8820*/  VIADD R8, R10.reuse, 0x8 ;  /* 0x000000080a087836 */ /* 0x040fe20000000000 */
[----:B------:R-:W-:Y:S01]  /*8830*/  ISETP.GE.OR P4, PT, R10, R33, P0 ;  /* 0x000000210a00720c */ /* 0x000fe20000786670 */
[----:B------:R-:W-:Y:S01]  /*8840*/  SHFL.IDX PT, R36, R34, RZ, 0x1c1f ;  /* 0x001c1fff22247589 */ /* 0x000fe200000e0000 */
[----:B------:R-:W-:-:S02]  /*8850*/  LEA.HI.X R35, R6, UR7, R7, 0x2, P5 ;  /* 0x0000000706237c11 */ /* 0x000fc4000a8f1407 */
[----:B------:R-:W-:Y:S01]  /*8860*/  ISETP.GE.OR P0, PT, R8, R33, P0 ;  /* 0x000000210800720c */ /* 0x000fe20000706670 */
[----:B------:R-:W-:Y:S01]  /*8870*/  SHFL.IDX PT, R38, R34, 0x1, 0x1c1f ;  /* 0x003c1f0022267f89 */ /* 0x000fe200000e0000 */
[----:B------:R-:W-:Y:S02]  /*8880*/  F2FP.BF16.F32.PACK_AB R4, R89, R88 ;  /* 0x000000585904723e */ /* 0x000fe400000010ff */
[----:B------:R-:W-:Y:S01]  /*8890*/  F2FP.BF16.F32.PACK_AB R5, R91, R90 ;  /* 0x0000005a5b05723e */ /* 0x000fe200000010ff */
[----:B------:R-:W0:Y:S01]  /*88a0*/  SHFL.IDX PT, R37, R35, RZ, 0x1c1f ;  /* 0x001c1fff23257589 */ /* 0x000e2200000e0000 */
[----:B------:R-:W-:Y:S02]  /*88b0*/  F2FP.BF16.F32.PACK_AB R6, R93, R92 ;  /* 0x0000005c5d06723e */ /* 0x000fe400000010ff */
[----:B------:R-:W-:Y:S01]  /*88c0*/  F2FP.BF16.F32.PACK_AB R7, R95, R94 ;  /* 0x0000005e5f07723e */ /* 0x000fe200000010ff */
[----:B------:R1:W2:Y:S01]  /*88d0*/  SHFL.IDX PT, R39, R35, 0x1, 0x1c1f ;  /* 0x003c1f0023277f89 */ /* 0x0002a200000e0000 */
[----:B------:R-:W-:-:S02]  /*88e0*/  F2FP.BF16.F32.PACK_AB R8, R97, R96 ;  /* 0x000000606108723e */ /* 0x000fc400000010ff */
[----:B------:R-:W-:Y:S01]  /*88f0*/  F2FP.BF16.F32.PACK_AB R9, R99, R98 ;  /* 0x000000626309723e */ /* 0x000fe200000010ff */
[----:B------:R3:W-:Y:S01]  /*8900*/  STSM.16.M88.4 [R31], R4 ;  /* 0x000000041f007844 */ /* 0x0007e20000000200 */
[----:B------:R-:W-:Y:S02]  /*8910*/  F2FP.BF16.F32.PACK_AB R10, R101, R100 ;  /* 0x00000064650a723e */ /* 0x000fe400000010ff */
[----:B------:R-:W-:Y:S02]  /*8920*/  F2FP.BF16.F32.PACK_AB R11, R103, R102 ;  /* 0x00000066670b723e */ /* 0x000fe400000010ff */
[----:B-1----:R-:W-:-:S03]  /*8930*/  LOP3.LUT R35, R2, 0x380, RZ, 0xc0, !PT ;  /* 0x0000038002237812 */ /* 0x002fc600078ec0ff */
[----:B------:R1:W-:Y:S01]  /*8940*/  STSM.16.M88.4 [R29], R8 ;  /* 0x000000081d007844 */ /* 0x0003e20000000200 */
[----:B------:R-:W-:-:S03]  /*8950*/  SHF.R.U64 R35, R35, 0x3, RZ ;  /* 0x0000000323237819 */ /* 0x000fc600000012ff */
[----:B------:R-:W-:Y:S01]  /*8960*/  STSM.16.M88.4 [R30], R12 ;  /* 0x0000000c1e007844 */ /* 0x000fe20000000200 */
[----:B------:R-:W-:Y:S01]  /*8970*/  LOP3.LUT R34, R35, R2, RZ, 0x3c, !PT ;  /* 0x0000000223227212 */ /* 0x000fe200078e3cff */
[----:B------:R-:W-:Y:S02]  /*8980*/  IMAD.MOV.U32 R35, RZ, RZ, R3 ;  /* 0x000000ffff237224 */ /* 0x000fe400078e0003 */
[----:B------:R-:W-:Y:S01]  /*8990*/  STSM.16.M88.4 [R28], R112 ;  /* 0x000000701c007844 */ /* 0x000fe20000000200 */
[----:B------:R-:W-:Y:S06]  /*89a0*/  BAR.SYNC.DEFER_BLOCKING 0x1, 0x180 ;  /* 0x0046000000007b1d */ /* 0x000fec0000010000 */
[----:B0-----:R0:W-:Y:S04]  /*89b0*/  @!P4 ST.E desc[UR46][R36.64], R27 ;  /* 0x0000001b2400c985 */ /* 0x0011e8000c10192e */
[----:B--2---:R2:W-:Y:S04]  /*89c0*/  @!P0 ST.E desc[UR46][R38.64], R26 ;  /* 0x0000001a26008985 */ /* 0x0045e8000c10192e */
[----:B---3--:R-:W3:Y:S04]  /*89d0*/  LD.E.128 R4, desc[UR46][R34.64] ;  /* 0x0000002e22047980 */ /* 0x008ee8000c101d00 */
[----:B-1----:R1:W4:Y:S01]  /*89e0*/  LD.E.128 R8, desc[UR46][R24.64] ;  /* 0x0000002e18087980 */ /* 0x002322000c101d00 */
[----:B0-----:R-:W0:Y:S03]  /*89f0*/  @P1 LDC R27, c[0x0][0xbf0] ;  /* 0x0002fc00ff1b1b82 */ /* 0x001e260000000800 */
[----:B------:R2:W4:Y:S01]  /*8a00*/  LD.E.128 R28, desc[UR46][R20.64] ;  /* 0x0000002e141c7980 */ /* 0x000522000c101d00 */
[----:B------:R-:W-:-:S04]  /*8a10*/  IADD3 R15, P0, R2, 0x4800, RZ ;  /* 0x00004800020f7810 */ /* 0x000fc80007f1e0ff */
[----:B------:R-:W-:Y:S01]  /*8a20*/  LOP3.LUT R2, R15, 0x380, RZ, 0xc0, !PT ;  /* 0x000003800f027812 */ /* 0x000fe200078ec0ff */
[----:B------:R-:W-:Y:S02]  /*8a30*/  IMAD.X R13, RZ, RZ, R3, P0 ;  /* 0x000000ffff0d7224 */ /* 0x000fe400000e0603 */
[----:B------:R-:W0:Y:S01]  /*8a40*/  @P1 LDC R3, c[0x0][0xbec] ;  /* 0x0002fb00ff031b82 */ /* 0x000e220000000800 */
[----:B------:R-:W-:Y:S01]  /*8a50*/  SHF.R.U64 R2, R2, 0x3, RZ ;  /* 0x0000000302027819 */ /* 0x000fe200000012ff */
[----:B------:R-:W-:-:S03]  /*8a60*/  UIMAD UR5, UR12, UR8, URZ ;  /* 0x000000080c0572a4 */ /* 0x000fc6000f8e023f */
[----:B------:R-:W-:Y:S01]  /*8a70*/  LOP3.LUT R12, R2, R15, RZ, 0x3c, !PT ;  /* 0x0000000f020c7212 */ /* 0x000fe200078e3cff */
[----:B------:R-:W-:Y:S01]  /*8a80*/  IMAD R2, R18, 0x30, R22 ;  /* 0x0000003012027824 */ /* 0x000fe200078e0216 */
[----:B------:R-:W-:-:S03]  /*8a90*/  UIMAD.WIDE.U32 UR6, UR43, UR8, URZ ;  /* 0x000000082b0672a5 */ /* 0x000fc6000f8e003f */
[----:B-1----:R-:W-:Y:S01]  /*8aa0*/  VIADD R24, R2, UR41 ;  /* 0x0000002902187c36 */ /* 0x002fe20008000000 */
[----:B------:R-:W-:Y:S01]  /*8ab0*/  UIMAD UR5, UR43, UR9, UR5 ;  /* 0x000000092b0572a4 */ /* 0x000fe2000f8e0205 */
[----:B------:R-:W5:Y:S01]  /*8ac0*/  LD.E.128 R12, desc[UR46][R12.64] ;  /* 0x0000002e0c0c7980 */ /* 0x000f62000c101d00 */
[----:B------:R-:W-:Y:S01]  /*8ad0*/  UIMAD UR8, UR13, UR10, URZ ;  /* 0x0000000a0d0872a4 */ /* 0x000fe2000f8e023f */
[----:B--2---:R-:W-:Y:S01]  /*8ae0*/  IMAD.MOV.U32 R21, RZ, RZ, R24 ;  /* 0x000000ffff157224 */ /* 0x004fe200078e0018 */
[----:B------:R-:W-:Y:S01]  /*8af0*/  UIADD3 UR7, UR7, UR5, URZ ;  /* 0x0000000507077290 */ /* 0x000fe2000fffe03f */
[----:B------:R-:W-:Y:S01]  /*8b00*/  @!PT LDS RZ, [RZ] ;  /* 0x00000000fffff984 */ /* 0x000fe20000000800 */
[----:B------:R-:W-:Y:S01]  /*8b10*/  @!PT LDS RZ, [RZ] ;  /* 0x00000000fffff984 */ /* 0x000fe20000000800 */
[----:B------:R-:W-:Y:S01]  /*8b20*/  @!PT LDS RZ, [RZ] ;  /* 0x00000000fffff984 */ /* 0x000fe20000000800 */
[----:B------:R-:W-:Y:S01]  /*8b30*/  @!PT LDS RZ, [RZ] ;  /* 0x00000000fffff984 */ /* 0x000fe20000000800 */
[----:B------:R1:W-:Y:S06]  /*8b40*/  MEMBAR.ALL.CTA ;  /* 0x0000000000007992 */ /* 0x0003ec0000008000 */
[----:B-1----:R-:W1:Y:S01]  /*8b50*/  FENCE.VIEW.ASYNC.S ;  /* 0x00000000000073c6 */ /* 0x002e620000000000 */
[----:B------:R-:W-:Y:S01]  /*8b60*/  UIMAD UR5, UR42, UR11, UR8 ;  /* 0x0000000b2a0572a4 */ /* 0x000fe2000f8e0208 */
[----:B------:R-:W-:Y:S01]  /*8b70*/  VIADD R0, R0, 0x16820 ;  /* 0x0001682000007836 */ /* 0x000fe20000000000 */
[----:B------:R-:W-:-:S03]  /*8b80*/  UIMAD.WIDE.U32 UR42, UR42, UR10, UR6 ;  /* 0x0000000a2a2a72a5 */ /* 0x000fc6000f8e0006 */
[----:B------:R-:W-:Y:S01]  /*8b90*/  ULDC.64 UR6, c[0x0][0xae0] ;  /* 0x0002b80000067ab9 */ /* 0x000fe20000000a00 */
[----:B------:R-:W-:Y:S01]  /*8ba0*/  UIADD3 UR5, UR43, UR5, URZ ;  /* 0x000000052b057290 */ /* 0x000fe2000fffe03f */
[----:B0-----:R-:W-:Y:S01]  /*8bb0*/  @P1 IMAD.HI.U32 R2, R24, R3, RZ ;  /* 0x0000000318021227 */ /* 0x001fe200078e00ff */
[----:B------:R-:W-:-:S03]  /*8bc0*/  PRMT R0, RZ, 0x654, R0 ;  /* 0x00000654ff007816 */ /* 0x000fc60000000000 */
[----:B------:R-:W-:Y:S01]  /*8bd0*/  IMAD.U32 R3, RZ, RZ, UR43 ;  /* 0x0000002bff037e24 */ /* 0x000fe2000f8e00ff */
[----:B------:R-:W-:Y:S01]  /*8be0*/  @P1 SHF.R.U32.HI R21, RZ, R27, R2 ;  /* 0x0000001bff151219 */ /* 0x000fe20000011602 */
[----:B------:R-:W-:Y:S02]  /*8bf0*/  IMAD.U32 R2, RZ, RZ, UR42 ;  /* 0x0000002aff027e24 */ /* 0x000fe4000f8e00ff */
[----:B------:R-:W-:Y:S01]  /*8c00*/  IMAD.U32 R3, RZ, RZ, UR5 ;  /* 0x00000005ff037e24 */ /* 0x000fe2000f8e00ff */
[--C-:B------:R-:W-:Y:S01]  /*8c10*/  SHF.R.S32.HI R20, RZ, 0x1f, R21.reuse ;  /* 0x0000001fff147819 */ /* 0x100fe20000011415 */
[----:B------:R-:W-:Y:S01]  /*8c20*/  IMAD.MOV R25, RZ, RZ, -R21 ;  /* 0x000000ffff197224 */ /* 0x000fe200078e0a15 */
[----:B------:R-:W-:Y:S01]  /*8c30*/  ULDC UR5, c[0x0][0xac8] ;  /* 0x0002b20000057ab9 */ /* 0x000fe20000000800 */
[----:B------:R-:W-:-:S04]  /*8c40*/  IMAD.WIDE.U32 R2, R21, UR6, R2 ;  /* 0x0000000615027c25 */ /* 0x000fc8000f8e0002 */
[----:B------:R-:W-:Y:S01]  /*8c50*/  IMAD R20, R20, UR6, RZ ;  /* 0x0000000614147c24 */ /* 0x000fe2000f8e02ff */
[----:B-1----:R0:W-:Y:S01]  /*8c60*/  SYNCS.ARRIVE.TRANS64.RED.A1T0 RZ, [R0+URZ], RZ ;  /* 0x000000ff00ff79a7 */ /* 0x0021e2000810043f */
[----:B------:R-:W-:Y:S02]  /*8c70*/  IMAD R25, R32, R25, R24 ;  /* 0x0000001920197224 */ /* 0x000fe400078e0218 */
[----:B------:R-:W-:Y:S01]  /*8c80*/  IMAD R27, R21, UR7, R20 ;  /* 0x00000007151b7c24 */ /* 0x000fe2000f8e0214 */
[----:B------:R-:W-:Y:S01]  /*8c90*/  ULDC.64 UR6, c[0x0][0xad8] ;  /* 0x0002b60000067ab9 */ /* 0x000fe20000000a00 */
[----:B------:R-:W-:Y:S01]  /*8ca0*/  VIADD R32, R22, UR41 ;  /* 0x0000002916207c36 */ /* 0x000fe20008000000 */
        /* <DEDUP_REMOVED lines=19> */
[----:B------:R-:W2:Y:S01]  /*8de0*/  SHFL.IDX PT, R3, R27, RZ, 0x181f ;  /* 0x00181fff1b037589 */ /* 0x000ea200000e0000 */
[----:B------:R-:W-:-:S03]  /*8df0*/  ISETP.GE.OR P0, PT, R0, R33, P0 ;  /* 0x000000210000720c */ /* 0x000fc60000706670 */
[----:B------:R-:W2:Y:S04]  /*8e00*/  SHFL.IDX PT, R21, R27, 0x1, 0x181f ;  /* 0x00381f001b157f89 */ /* 0x000ea800000e0000 */
[----:B------:R-:W2:Y:S01]  /*8e10*/  SHFL.IDX PT, R25, R27, 0x2, 0x181f ;  /* 0x00581f001b197f89 */ /* 0x000ea200000e0000 */
[----:B0-----:R-:W-:-:S03]  /*8e20*/  @!P1 LEA R2, P4, R19, R24, 0x1 ;  /* 0x0000001813029211 */ /* 0x001fc600078808ff */
[----:B------:R-:W0:Y:S01]  /*8e30*/  SHFL.IDX PT, R26, R26, 0x3, 0x181f ;  /* 0x00781f001a1a7f89 */ /* 0x000e2200000e0000 */
[----:B-1----:R-:W-:-:S03]  /*8e40*/  @!P2 LEA R20, P5, R19, R34, 0x1 ;  /* 0x000000221314a211 */ /* 0x002fc600078a08ff */
[----:B------:R-:W1:Y:S01]  /*8e50*/  SHFL.IDX PT, R27, R27, 0x3, 0x181f ;  /* 0x00781f001b1b7f89 */ /* 0x000e6200000e0000 */
[C---:B--2---:R-:W-:Y:S02]  /*8e60*/  @!P3 LEA R24, P6, R19.reuse, R36, 0x1 ;  /* 0x000000241318b211 */ /* 0x044fe400078c08ff */
[C-C-:B------:R-:W-:Y:S02]  /*8e70*/  @!P1 LEA.HI.X R3, R19.reuse, R3, R156.reuse, 0x1, P4 ;  /* 0x0000000313039211 */ /* 0x140fe400020f0c9c */
[C-C-:B------:R-:W-:Y:S02]  /*8e80*/  @!P2 LEA.HI.X R21, R19.reuse, R21, R156.reuse, 0x1, P5 ;  /* 0x000000151315a211 */ /* 0x140fe400028f0c9c */
[----:B------:R-:W-:Y:S01]  /*8e90*/  @!P3 LEA.HI.X R25, R19, R25, R156, 0x1, P6 ;  /* 0x000000191319b211 */ /* 0x000fe200030f0c9c */
[----:B---3--:R2:W-:Y:S04]  /*8ea0*/  @!P1 ST.E.128 desc[UR46][R2.64], R4 ;  /* 0x0000000402009985 */ /* 0x0085e8000c101d2e */
[----:B----4-:R2:W-:Y:S04]  /*8eb0*/  @!P2 ST.E.128 desc[UR46][R20.64], R8 ;  /* 0x000000081400a985 */ /* 0x0105e8000c101d2e */
[----:B------:R2:W-:Y:S01]  /*8ec0*/  @!P3 ST.E.128 desc[UR46][R24.64], R28 ;  /* 0x0000001c1800b985 */ /* 0x0005e2000c101d2e */
[----:B01----:R-:W-:Y:S05]  /*8ed0*/  @P0 BRA `(.L_x_14494) ;  /* 0x0000000400e40947 */ /* 0x003fea0003800000 */
[----:B--2---:R-:W-:-:S04]  /*8ee0*/  LEA R2, P0, R19, R26, 0x1 ;  /* 0x0000001a13027211 */ /* 0x004fc800078008ff */
[----:B------:R-:W-:-:S05]  /*8ef0*/  LEA.HI.X R3, R19, R27, R156, 0x1, P0 ;  /* 0x0000001b13037211 */ /* 0x000fca00000f0c9c */
[----:B-----5:R0:W-:Y:S01]  /*8f00*/  ST.E.128 desc[UR46][R2.64], R12 ;  /* 0x0000000c02007985 */ /* 0x0201e2000c101d2e */
[----:B------:R-:W-:Y:S05]  /*8f10*/  BRA `(.L_x_14494) ;  /* 0x0000000400d47947 */ /* 0x000fea0003800000 */
.L_x_14493:
        /* <DEDUP_REMOVED lines=50> */
.L_x_14496:
[----:B------:R-:W-:Y:S05]  /*9240*/  BSYNC B1 ;  /* 0x0000000000017941 */ /* 0x000fea0003800000 */
.L_x_14495:
        /* <DEDUP_REMOVED lines=11> */
[----:B------:R-:W-:Y:S02]  /*9300*/  VIADD R11, R22, UR41 ;  /* 0x00000029160b7c36 */ /* 0x000fe40008000000 */
[----:B------:R-:W-:Y:S01]  /*9310*/  UIMAD UR5, UR42, UR11, UR5 ;  /* 0x0000000b2a0572a4 */ /* 0x000fe2000f8e0205 */
[--C-:B------:R-:W-:Y:S01]  /*9320*/  SHF.R.S32.HI R0, RZ, 0x1f, R5.reuse ;  /* 0x0000001fff007819 */ /* 0x100fe20000011405 */
[----:B------:R-:W-:Y:S01]  /*9330*/  UIMAD.WIDE.U32 UR42, UR42, UR10, UR6 ;  /* 0x0000000a2a2a72a5 */ /* 0x000fe2000f8e0006 */
[----:B------:R-:W-:-:S02]  /*9340*/  IMAD.MOV R7, RZ, RZ, -R5 ;  /* 0x000000ffff077224 */ /* 0x000fc400078e0a05 */
[----:B------:R-:W-:Y:S01]  /*9350*/  ULDC.64 UR6, c[0x0][0xae0] ;  /* 0x0002b80000067ab9 */ /* 0x000fe20000000a00 */
[----:B------:R-:W-:Y:S01]  /*9360*/  UIADD3 UR5, UR43, UR5, URZ ;  /* 0x000000052b057290 */ /* 0x000fe2000fffe03f */
[----:B------:R-:W-:Y:S02]  /*9370*/  IMAD R7, R8, R7, R6 ;  /* 0x0000000708077224 */ /* 0x000fe400078e0206 */
[----:B------:R-:W-:Y:S02]  /*9380*/  IMAD R0, R0, UR6, RZ ;  /* 0x0000000600007c24 */ /* 0x000fe4000f8e02ff */
[----:B------:R-:W-:Y:S02]  /*9390*/  IMAD.U32 R3, RZ, RZ, UR43 ;  /* 0x0000002bff037e24 */ /* 0x000fe4000f8e00ff */
        /* <DEDUP_REMOVED lines=14> */
[----:B------:R-:W-:Y:S01]  /*9480*/  ULDC UR6, c[0x0][0xa88] ;  /* 0x0002a20000067ab9 */ /* 0x000fe20000000800 */
[----:B------:R-:W-:Y:S02]  /*9490*/  VIADD R3, R11, 0x30 ;  /* 0x000000300b037836 */ /* 0x000fe40000000000 */
[----:B------:R-:W-:Y:S01]  /*94a0*/  LEA.HI.X R13, R2, UR7, R5, 0x1, P0 ;  /* 0x00000007020d7c11 */ /* 0x000fe200080f0c05 */
[----:B------:R-:W0:Y:S01]  /*94b0*/  SHFL.IDX PT, R4, R12, 0x1, 0x181f ;  /* 0x00381f000c047f89 */ /* 0x000e2200000e0000 */
[----:B------:R-:W-:Y:S01]  /*94c0*/  IMAD R14, R8, UR6, RZ ;  /* 0x00000006080e7c24 */ /* 0x000fe2000f8e02ff */
[----:B------:R-:W-:Y:S01]  /*94d0*/  ISETP.GE.AND P0, PT, R19, UR5, PT ;  /* 0x0000000513007c0c */ /* 0x000fe2000bf06270 */
[C---:B------:R-:W-:Y:S01]  /*94e0*/  VIADD R8, R11.reuse, 0x60 ;  /* 0x000000600b087836 */ /* 0x040fe20000000000 */
[----:B------:R-:W1:Y:S02]  /*94f0*/  SHFL.IDX PT, R2, R12, RZ, 0x181f ;  /* 0x00181fff0c027589 */ /* 0x000e6400000e0000 */
        /* <DEDUP_REMOVED lines=23> */
.L_x_14494:
[----:B------:R-:W-:Y:S05]  /*9670*/  BSYNC B0 ;  /* 0x0000000000007941 */ /* 0x000fea0003800000 */
.L_x_14492:
[----:B------:R-:W-:Y:S02]  /*9680*/  ULDC UR5, c[0x0][0xc38] ;  /* 0x00030e0000057ab9 */ /* 0x000fe40000000800 */
[----:B------:R-:W-:-:S06]  /*9690*/  UISETP.GE.AND UP0, UPT, UR4, UR5, UPT ;  /* 0x000000050400728c */ /* 0x000fcc000bf06270 */
[----:B------:R-:W-:-:S13]  /*96a0*/  PLOP3.LUT P0, PT, PT, PT, UP0, 0x80, 0x0 ;  /* 0x000000000000781c */ /* 0x000fda0003f0f008 */
[----:B------:R-:W-:Y:S05]  /*96b0*/  @!P0 BRA `(.L_x_14497) ;  /* 0xffffff7400b08947 */ /* 0x000fea000383ffff */
[----:B------:R-:W-:Y:S05]  /*96c0*/  EXIT ;  /* 0x000000000000794d */ /* 0x000fea0003800000 */
.L_x_14457:
[----:B------:R-:W-:-:S08]  /*96d0*/  NOP ;  /* 0x0000000000007918 */ /* 0x000fd00000000000 */
[----:B------:R-:W0:-:S00]  /*96e0*/  USETMAXREG.DEALLOC.CTAPOOL 0x20 ;  /* 0x00000020000079c8 */ /* 0x000e0000080e0500 */
        /* <DEDUP_REMOVED lines=34> */
[----:B--2---:R-:W-:-:S07]  /*9910*/  LOP3.LUT R0, R3, 0x70, R4, 0xf8, !PT ;  /* 0x0000007003007812 */ /* 0x004fce00078ef804 */
.L_x_14576:
        /* <DEDUP_REMOVED lines=22> */
.L_x_14499:
[----:B------:R-:W-:Y:S01]  /*9a80*/  ULDC UR8, c[0x0][0xc54] ;  /* 0x0003150000087ab9 */ /* 0x000fe20000000800 */
[----:B------:R-:W-:Y:S01]  /*9a90*/  UMOV UR5, UR9 ;  /* 0x0000000900057c82 */ /* 0x000fe20008000000 */
[----:B------:R-:W-:-:S11]  /*9aa0*/  UISETP.NE.AND UP0, UPT, UR8, 0x1, UPT ;  /* 0x000000010800788c */ /* 0x000fd6000bf05270 */
[----:B------:R-:W-:Y:S02]  /*9ab0*/  @UP0 ULDC.64 UR10, c[0x0][0xc58] ;  /* 0x00031600000a0ab9 */ /* 0x000fe40000000a00 */
[----:B------:R-:W-:-:S04]  /*9ac0*/  UIMAD.WIDE.U32 UR6, UR9, UR10, URZ ;  /* 0x0000000a090672a5 */ /* 0x000fc8000f8e003f */
[----:B------:R-:W-:-:S04]  /*9ad0*/  @UP0 USHF.R.U32.HI UR5, URZ, UR11, UR7 ;  /* 0x0000000b3f050299 */ /* 0x000fc80008011607 */
[----:B------:R-:W-:-:S12]  /*9ae0*/  UIMAD UR8, UR5, UR8, URZ ;  /* 0x00000008050872a4 */ /* 0x000fd8000f8e023f */
.L_x_14500:
[----:B------:R-:W-:Y:S01]  /*9af0*/  ULOP3.LUT UR40, URZ, UR5, URZ, 0x33, !UPT ;  /* 0x000000053f287292 */ /* 0x000fe2000f8e333f */
[----:B------:R-:W-:Y:S01]  /*9b00*/  BSSY B7, `(.L_x_14501) ;  /* 0x000033a000077945 */ /* 0x000fe20003800000 */
[----:B------:R-:W-:Y:S01]  /*9b10*/  ULDC UR10, c[0x0][0x448] ;  /* 0x00011200000a7ab9 */ /* 0x000fe20000000800 */
[----:B------:R-:W-:Y:S01]  /*9b20*/  ULDC UR5, c[0x0][0xc3c] ;  /* 0x00030f0000057ab9 */ /* 0x000fe20000000800 */
[----:B------:R-:W-:Y:S01]  /*9b30*/  UISETP.NE.AND UP1, UPT, UR10, 0x1, UPT ;  /* 0x000000010a00788c */ /* 0x000fe2000bf25270 */
[----:B------:R-:W-:Y:S01]  /*9b40*/  ULDC.64 UR6, c[0x0][0x418] ;  /* 0x0001060000067ab9 */ /* 0x000fe20000000a00 */
[----:B------:R-:W-:Y:S02]  /*9b50*/  UIADD3 UR40, UR40, UR5, URZ ;  /* 0x0000000528287290 */ /* 0x000fe4000fffe03f */
[----:B------:R-:W-:Y:S02]  /*9b60*/  UISETP.NE.U32.AND UP0, UPT, UR6, URZ, UPT ;  /* 0x0000003f0600728c */ /* 0x000fe4000bf05070 */
[----:B------:R-:W-:-:S02]  /*9b70*/  UIMAD UR5, UR40, 0xc0, URZ ;  /* 0x000000c0280578a4 */ /* 0x000fc4000f8e023f */
[----:B------:R-:W-:Y:S02]  /*9b80*/  UISETP.NE.AND.EX UP0, UPT, UR7, URZ, UPT, UP0 ;  /* 0x0000003f0700728c */ /* 0x000fe4000bf05300 */
[----:B------:R-:W-:Y:S01]  /*9b90*/  UIADD3 UR5, UR5, 0xbf, URZ ;  /* 0x000000bf05057890 */ /* 0x000fe2000fffe03f */
[----:B------:R-:W-:Y:S01]  /*9ba0*/  ULDC UR7, c[0x0][0x288] ;  /* 0x0000a20000077ab9 */ /* 0x000fe20000000800 */
        /* <DEDUP_REMOVED lines=50> */
.L_x_14502:
        /* <DEDUP_REMOVED lines=20> */
.L_x_14505:
[----:B------:R-:W-:Y:S05]  /*a010*/  BSYNC B6 ;  /* 0x0000000000067941 */ /* 0x000fea0003800000 */
.L_x_14504:
        /* <DEDUP_REMOVED lines=20> */
.L_x_14508:
        /* <DEDUP_REMOVED lines=15> */
.L_x_14507:
[----:B------:R-:W-:Y:S05]  /*a250*/  BSYNC B6 ;  /* 0x0000000000067941 */ /* 0x000fea0003800000 */
.L_x_14506:
        /* <DEDUP_REMOVED lines=24> */
.L_x_14591:
[----:B-1----:R-:W-:Y:S02]  /*a3e0*/  ISETP.NE.AND P0, PT, R14, RZ, PT ;  /* 0x000000ff0e00720c */ /* 0x002fe40003f05270 */
[----:B------:R-:W-:-:S04]  /*a3f0*/  PLOP3.LUT P2, PT, PT, PT, PT, 0x8, 0x0 ;  /* 0x000000000000781c */ /* 0x000fc80003f4e170 */
[----:B------:R-:W-:-:S07]  /*a400*/  P2R R25, PR, RZ, 0x4 ;  /* 0x00000004ff197803 */ /* 0x000fce0000000000 */
[----:B------:R-:W-:Y:S05]  /*a410*/  @P0 BRA `(.L_x_14510) ;  /* 0x0000000000d80947 */ /* 0x000fea0003800000 */
[----:B------:R-:W-:-:S03]  /*a420*/  UMOV UR4, 0xffffffff ;  /* 0xffffffff00047882 */ /* 0x000fc60000000000 */
[----:B------:R-:W-:Y:S05]  /*a430*/  BRA.DIV UR4, `(.L_x_14511) ;  /* 0x0000003204b07947 */ /* 0x000fea000b800000 */
[----:B------:R-:W-:-:S13]  /*a440*/  ELECT P6, URZ, PT ;  /* 0x00000000003f782f */ /* 0x000fda00038c0000 */
.L_x_14594:
        /* <DEDUP_REMOVED lines=21> */
.L_x_14512:
[----:B------:R-:W2:Y:S01]  /*a5a0*/  S2R R0, SR_TID.X ;  /* 0x0000000000007919 */ /* 0x000ea20000002100 */
[----:B-1----:R-:W-:Y:S01]  /*a5b0*/  IMAD R3, R16, 0x8, R17 ;  /* 0x0000000810037824 */ /* 0x002fe200078e0211 */
[----:B--2---:R-:W-:Y:S02]  /*a5c0*/  LOP3.LUT R2, R0, 0x7f, RZ, 0xc0, !PT ;  /* 0x0000007f00027812 */ /* 0x004fe400078ec0ff */
[----:B------:R-:W-:Y:S02]  /*a5d0*/  SHF.L.U32 R0, R23, 0x1f, RZ ;  /* 0x0000001f17007819 */ /* 0x000fe400000006ff */
[----:B------:R-:W-:Y:S02]  /*a5e0*/  ISETP.NE.AND P1, PT, R2, RZ, PT ;  /* 0x000000ff0200720c */ /* 0x000fe40003f25270 */
[----:B------:R-:W1:Y:S02]  /*a5f0*/  SYNCS.PHASECHK.TRANS64.TRYWAIT P0, [R3+URZ+0x16840], R0 ;  /* 0x01684000030075a7 */ /* 0x000e64000800017f */
[----:B-1----:R-:W-:Y:S09]  /*a600*/  @!P0 BRA `(.L_x_14513) ;  /* 0x00000030005c8947 */ /* 0x002ff20003800000 */
.L_x_14595:
[----:B------:R-:W-:Y:S05]  /*a610*/  @P1 BRA `(.L_x_14514) ;  /* 0x0000000000141947 */ /* 0x000fea0003800000 */
[----:B------:R-:W-:Y:S01]  /*a620*/  ISETP.NE.AND P0, PT, R29, RZ, PT ;  /* 0x000000ff1d00720c */ /* 0x000fe20003f05270 */
[----:B-1----:R-:W-:-:S04]  /*a630*/  IMAD.MOV.U32 R0, RZ, RZ, 0x4000 ;  /* 0x00004000ff007424 */ /* 0x002fc800078e00ff */
[----:B------:R2:W-:Y:S08]  /*a640*/  SYNCS.ARRIVE.TRANS64 RZ, [R3+URZ+0x16830], R0 ;  /* 0x0168300003ff79a7 */ /* 0x0005f0000800003f */
[----:B------:R-:W-:Y:S05]  /*a650*/  @!P0 BRA `(.L_x_14514) ;  /* 0x0000000000048947 */ /* 0x000fea0003800000 */
[----:B------:R-:W-:Y:S01]  /*a660*/  BPT.TRAP 0x1 ;  /* 0x000000040000795c */ /* 0x000fe20000300000 */
.L_x_14514:
        /* <DEDUP_REMOVED lines=10> */
[----:B------:R-:W-:-:S04]  /*a710*/  PLOP3.LUT P0, PT, PT, PT, PT, 0x80, 0x0 ;  /* 0x000000000000781c */ /* 0x000fc80003f0f070 */
[----:B------:R-:W-:Y:S01]  /*a720*/  UIADD3 UR33, UR33, 0x16830, URZ ;  /* 0x0001683021217890 */ /* 0x000fe2000fffe03f */
[----:B------:R-:W-:Y:S01]  /*a730*/  P2R R25, PR, RZ, 0x1 ;  /* 0x00000001ff197803 */ /* 0x000fe20000000000 */
[----:B------:R-:W-:Y:S02]  /*a740*/  USHF.L.U32 UR35, UR35, 0x7, URZ ;  /* 0x0000000723237899 */ /* 0x000fe4000800063f */
[----:B------:R-:W-:-:S09]  /*a750*/  UIADD3 UR32, UR32, 0xe400, URZ ;  /* 0x0000e40020207890 */ /* 0x000fd2000fffe03f */
[----:B------:R1:W-:Y:S02]  /*a760*/  UTMALDG.4D [UR32], [UR4], desc[UR6] ;  /* 0x00000620040075b4 */ /* 0x0003e40008019000 */
[----:B-1----:R-:W-:Y:S01]  /*a770*/  NOP ;  /* 0x0000000000007918 */ /* 0x002fe20000000000 */
.L_x_14510:
        /* <DEDUP_REMOVED lines=29> */
.L_x_14516:
[----:B------:R-:W-:Y:S05]  /*a950*/  BSYNC B6 ;  /* 0x0000000000067941 */ /* 0x000fea0003800000 */
.L_x_14515:
[----:B------:R-:W1:Y:S01]  /*a960*/  LDC R9, c[0x0][0x448] ;  /* 0x00011200ff097b82 */ /* 0x000e620000000800 */
[----:B0-----:R-:W0:Y:S01]  /*a970*/  S2R R20, SR_TID.X ;  /* 0x0000000000147919 */ /* 0x001e220000002100 */
[----:B------:R-:W-:Y:S01]  /*a980*/  IMAD.U32 R6, RZ, RZ, UR40 ;  /* 0x00000028ff067e24 */ /* 0x000fe2000f8e00ff */
[----:B------:R-:W-:Y:S01]  /*a990*/  ULDC.64 UR8, c[0x0][0x2e0] ;  /* 0x0000b80000087ab9 */ /* 0x000fe20000000a00 */
[----:B------:R-:W-:Y:S01]  /*a9a0*/  UMOV UR4, UR48 ;  /* 0x0000003000047c82 */ /* 0x000fe20008000000 */
[----:B------:R-:W-:Y:S01]  /*a9b0*/  UIMAD UR6, UR37, UR8, URZ ;  /* 0x00000008250672a4 */ /* 0x000fe2000f8e023f */
        /* <DEDUP_REMOVED lines=12> */
[----:B------:R-:W-:Y:S02]  /*aa80*/  LOP3.LUT R20, R21, 0x70, R20, 0xf8, !PT ;  /* 0x0000007015147812 */ /* 0x000fe400078ef814 */
[----:B------:R-:W1:Y:S01]  /*aa90*/  S2R R21, SR_TID.X ;  /* 0x0000000000157919 */ /* 0x000e620000002100 */
[----:B------:R-:W2:Y:S02]  /*aaa0*/  @P1 LDC R5, c[0x0][0x450] ;  /* 0x00011400ff051b82 */ /* 0x000ea40000000800 */
[----:B------:R-:W-:-:S04]  /*aab0*/  IMAD R6, R6, 0xc0, R20 ;  /* 0x000000c006067824 */ /* 0x000fc800078e0214 */
[----:B------:R-:W-:Y:S02]  /*aac0*/  IMAD.MOV.U32 R11, RZ, RZ, R6 ;  /* 0x000000ffff0b7224 */ /* 0x000fe400078e0006 */
[----:B------:R-:W3:Y:S01]  /*aad0*/  @P1 LDC R8, c[0x0][0x450] ;  /* 0x00011400ff081b82 */ /* 0x000ee20000000800 */
        /* <DEDUP_REMOVED lines=12> */
[----:B------:R-:W-:Y:S01]  /*aba0*/  VIADD R6, R6, 0x80 ;  /* 0x0000008006067836 */ /* 0x000fe20000000000 */
[----:B------:R-:W-:Y:S01]  /*abb0*/  SHF.R.S32.HI R0, RZ, 0x1f, R7 ;  /* 0x0000001fff007819 */ /* 0x000fe20000011407 */
[----:B------:R-:W-:Y:S02]  /*abc0*/  IMAD.IADD R5, R5, 0x1, R13 ;  /* 0x0000000105057824 */ /* 0x000fe400078e020d */
[C---:B-1----:R-:W-:Y:S01]  /*abd0*/  IMAD.SHL.U32 R20, R21.reuse, 0x8, RZ ;  /* 0x0000000815147824 */ /* 0x042fe200078e00ff */
[----:B------:R-:W-:Y:S01]  /*abe0*/  LOP3.LUT R21, R21, 0x7f, RZ, 0xc0, !PT ;  /* 0x0000007f15157812 */ /* 0x000fe200078ec0ff */
[----:B------:R-:W-:-:S02]  /*abf0*/  IMAD R0, R0, UR6, RZ ;  /* 0x0000000600007c24 */ /* 0x000fc4000f8e02ff */
[C---:B------:R-:W-:Y:S01]  /*ac00*/  IMAD.WIDE.U32 R4, R7.reuse, UR6, R4 ;  /* 0x0000000607047c25 */ /* 0x040fe2000f8e0004 */
[----:B------:R-:W-:Y:S02]  /*ac10*/  LOP3.LUT R20, R20, 0x38, RZ, 0xc0, !PT ;  /* 0x0000003814147812 */ /* 0x000fe400078ec0ff */
[----:B------:R-:W-:Y:S01]  /*ac20*/  SHF.R.U32.HI R21, RZ, 0x3, R21 ;  /* 0x00000003ff157819 */ /* 0x000fe20000011615 */
[----:B------:R-:W-:Y:S02]  /*ac30*/  IMAD R0, R7, UR7, R0 ;  /* 0x0000000707007c24 */ /* 0x000fe4000f8e0200 */
[----:B------:R-:W0:Y:S02]  /*ac40*/  @P1 LDC R7, c[0x0][0x44c] ;  /* 0x00011300ff071b82 */ /* 0x000e240000000800 */
[----:B------:R-:W-:Y:S01]  /*ac50*/  IMAD.IADD R5, R5, 0x1, R0 ;  /* 0x0000000105057824 */ /* 0x000fe200078e0200 */
[----:B------:R-:W-:-:S04]  /*ac60*/  LEA R0, P0, R4, UR8, 0x1 ;  /* 0x0000000804007c11 */ /* 0x000fc8000f8008ff */
[----:B------:R-:W-:Y:S01]  /*ac70*/  LEA.HI.X R4, R4, UR9, R5, 0x1, P0 ;  /* 0x0000000904047c11 */ /* 0x000fe200080f0c05 */
[----:B0-----:R-:W-:-:S04]  /*ac80*/  @P1 IMAD.HI.U32 R5, R6, R7, RZ ;  /* 0x0000000706051227 */ /* 0x001fc800078e00ff */
[----:B------:R-:W-:Y:S01]  /*ac90*/  IMAD.MOV.U32 R7, RZ, RZ, R6 ;  /* 0x000000ffff077224 */ /* 0x000fe200078e0006 */
[----:B---3--:R-:W-:-:S04]  /*aca0*/  @P1 SHF.R.U32.HI R7, RZ, R8, R5 ;  /* 0x00000008ff071219 */ /* 0x008fc80000011605 */
[--C-:B------:R-:W-:Y:S01]  /*acb0*/  SHF.R.S32.HI R8, RZ, 0x1f, R7.reuse ;  /* 0x0000001fff087819 */ /* 0x100fe20000011407 */
[----:B------:R-:W-:Y:S02]  /*acc0*/  IMAD.MOV R5, RZ, RZ, -R7 ;  /* 0x000000ffff057224 */ /* 0x000fe400078e0a07 */
[----:B------:R-:W-:-:S04]  /*acd0*/  IMAD.WIDE.U32 R2, R7, UR4, R2 ;  /* 0x0000000407027c25 */ /* 0x000fc8000f8e0002 */
[----:B------:R-:W-:Y:S02]  /*ace0*/  IMAD R5, R9, R5, R6 ;  /* 0x0000000509057224 */ /* 0x000fe400078e0206 */
[----:B------:R-:W-:Y:S01]  /*acf0*/  IMAD R8, R8, UR4, RZ ;  /* 0x0000000408087c24 */ /* 0x000fe2000f8e02ff */
[----:B------:R-:W-:Y:S02]  /*ad00*/  ULDC UR4, c[0x0][0x2b8] ;  /* 0x0000ae0000047ab9 */ /* 0x000fe40000000800 */
[----:B------:R-:W-:Y:S01]  /*ad10*/  SHF.R.S32.HI R6, RZ, 0x1f, R5 ;  /* 0x0000001fff067819 */ /* 0x000fe20000011405 */
[----:B------:R-:W-:-:S04]  /*ad20*/  IMAD R7, R7, UR5, R8 ;  /* 0x0000000507077c24 */ /* 0x000fc8000f8e0208 */
        /* <DEDUP_REMOVED lines=10> */
[----:B------:R-:W0:Y:S01]  /*add0*/  SHFL.IDX PT, R14, R0, RZ, 0x181f ;  /* 0x00181fff000e7589 */ /* 0x000e2200000e0000 */
[----:B------:R-:W-:Y:S01]  /*ade0*/  IMAD.U32 R7, RZ, RZ, UR40 ;  /* 0x00000028ff077e24 */ /* 0x000fe2000f8e00ff */
[----:B------:R-:W-:Y:S02]  /*adf0*/  ULDC UR4, c[0x0][0x288] ;  /* 0x0000a20000047ab9 */ /* 0x000fe40000000800 */
[----:B------:R-:W1:Y:S01]  /*ae00*/  SHFL.IDX PT, R2, R4, RZ, 0x181f ;  /* 0x00181fff04027589 */ /* 0x000e6200000e0000 */
[----:B------:R-:W-:Y:S02]  /*ae10*/  IMAD R6, R9, UR4, RZ ;  /* 0x0000000409067c24 */ /* 0x000fe4000f8e02ff */
[----:B------:R-:W-:Y:S01]  /*ae20*/  IMAD R7, R7, 0xc0, R21 ;  /* 0x000000c007077824 */ /* 0x000fe200078e0215 */
[----:B------:R-:W-:Y:S03]  /*ae30*/  SHFL.IDX PT, R10, R0, 0x2, 0x181f ;  /* 0x00581f00000a7f89 */ /* 0x000fe600000e0000 */
[C---:B------:R-:W-:Y:S01]  /*ae40*/  VIADD R9, R7.reuse, 0x10 ;  /* 0x0000001007097836 */ /* 0x040fe20000000000 */
[C---:B------:R-:W-:Y:S01]  /*ae50*/  ISETP.GE.AND P1, PT, R7.reuse, R6, PT ;  /* 0x000000060700720c */ /* 0x040fe20003f26270 */
[----:B------:R-:W-:-:S03]  /*ae60*/  VIADD R11, R7, 0x70 ;  /* 0x00000070070b7836 */ /* 0x000fc60000000000 */
[----:B------:R-:W-:Y:S01]  /*ae70*/  ISETP.GE.AND P3, PT, R9, R6, PT ;  /* 0x000000060900720c */ /* 0x000fe20003f66270 */
[----:B------:R-:W-:-:S08]  /*ae80*/  VIADD R9, R7, 0x20 ;  /* 0x0000002007097836 */ /* 0x000fd00000000000 */
[----:B0-----:R-:W-:-:S05]  /*ae90*/  @!P1 LEA R14, P2, R20, R14, 0x1 ;  /* 0x0000000e140e9211 */ /* 0x001fca00078408ff */
[----:B-1----:R-:W-:Y:S02]  /*aea0*/  @!P1 IMAD.X R3, RZ, RZ, R2, P2 ;  /* 0x000000ffff039224 */ /* 0x002fe400010e0602 */
[----:B------:R-:W-:Y:S02]  /*aeb0*/  @!P1 IMAD.MOV.U32 R2, RZ, RZ, R14 ;  /* 0x000000ffff029224 */ /* 0x000fe400078e000e */
[----:B------:R-:W0:Y:S04]  /*aec0*/  SHFL.IDX PT, R14, R0, 0x1, 0x181f ;  /* 0x00381f00000e7f89 */ /* 0x000e2800000e0000 */
[----:B------:R1:W-:Y:S01]  /*aed0*/  @!P1 LDGSTS.E.BYPASS.LTC128B.128 [R27+0x8400], desc[UR46][R2.64], !P0 ;  /* 0x08400000021b9fae */ /* 0x0003e2000c101d6e */
[----:B------:R-:W-:-:S03]  /*aee0*/  ISETP.GE.AND P1, PT, R9, R6, PT ;  /* 0x000000060900720c */ /* 0x000fc60003f26270 */
[----:B------:R-:W-:Y:S04]  /*aef0*/  SHFL.IDX PT, R9, R4, 0x2, 0x181f ;  /* 0x00581f0004097f89 */ /* 0x000fe800000e0000 */
[----:B-1----:R-:W1:Y:S01]  /*af00*/  SHFL.IDX PT, R2, R4, 0x1, 0x181f ;  /* 0x00381f0004027f89 */ /* 0x002e6200000e0000 */
[----:B0-----:R-:W-:-:S05]  /*af10*/  @!P3 LEA R14, P2, R20, R14, 0x1 ;  /* 0x0000000e140eb211 */ /* 0x001fca00078408ff */
[----:B-1----:R-:W-:Y:S02]  /*af20*/  @!P3 IMAD.X R3, RZ, RZ, R2, P2 ;  /* 0x000000ffff03b224 */ /* 0x002fe400010e0602 */
[----:B------:R-:W-:Y:S02]  /*af30*/  @!P3 IMAD.MOV.U32 R2, RZ, RZ, R14 ;  /* 0x000000ffff02b224 */ /* 0x000fe400078e000e */
[----:B------:R-:W0:Y:S04]  /*af40*/  SHFL.IDX PT, R14, R0, 0x3, 0x181f ;  /* 0x00781f00000e7f89 */ /* 0x000e2800000e0000 */
[----:B------:R1:W-:Y:S02]  /*af50*/  @!P3 LDGSTS.E.BYPASS.LTC128B.128 [R27+0x8c00], desc[UR46][R2.64], !P0 ;  /* 0x08c00000021bbfae */ /* 0x0003e4000c101d6e */
[----:B-1----:R-:W-:-:S02]  /*af60*/  @!P1 LEA R2, P2, R20, R10, 0x1 ;  /* 0x0000000a14029211 */ /* 0x002fc400078408ff */
[----:B------:R-:W-:Y:S03]  /*af70*/  SHFL.IDX PT, R10, R0, 0x4, 0x181f ;  /* 0x00981f00000a7f89 */ /* 0x000fe600000e0000 */
[----:B------:R-:W-:Y:S02]  /*af80*/  @!P1 IMAD.X R3, RZ, RZ, R9, P2 ;  /* 0x000000ffff039224 */ /* 0x000fe400010e0609 */
[----:B------:R-:W-:-:S03]  /*af90*/  VIADD R9, R7, 0x30 ;  /* 0x0000003007097836 */ /* 0x000fc60000000000 */
[----:B------:R1:W-:Y:S02]  /*afa0*/  @!P1 LDGSTS.E.BYPASS.LTC128B.128 [R27+0x9400], desc[UR46][R2.64], !P0 ;  /* 0x09400000021b9fae */ /* 0x0003e4000c101d6e */
[----:B------:R-:W-:Y:S01]  /*afb0*/  ISETP.GE.AND P3, PT, R9, R6, PT ;  /* 0x000000060900720c */ /* 0x000fe20003f66270 */
[----:B------:R-:W-:-:S05]  /*afc0*/  VIADD R9, R7, 0x40 ;  /* 0x0000004007097836 */ /* 0x000fca0000000000 */
[----:B------:R-:W-:Y:S02]  /*afd0*/  ISETP.GE.AND P1, PT, R9, R6, PT ;  /* 0x000000060900720c */ /* 0x000fe40003f26270 */
        /* <DEDUP_REMOVED lines=17> */
[----:B0-----:R-:W-:-:S03]  /*b0f0*/  @!P3 LEA R14, P2, R20, R14, 0x1 ;  /* 0x0000000e140eb211 */ /* 0x001fc600078408ff */
[----:B------:R-:W-:Y:S02]  /*b100*/  SHFL.IDX PT, R4, R4, 0x7, 0x181f ;  /* 0x00f81f0004047f89 */ /* 0x000fe400000e0000 */
[----:B-1----:R-:W-:Y:S02]  /*b110*/  @!P3 IMAD.X R3, RZ, RZ, R2, P2 ;  /* 0x000000ffff03b224 */ /* 0x002fe400010e0602 */
[----:B------:R-:W-:Y:S02]  /*b120*/  @!P3 IMAD.MOV.U32 R2, RZ, RZ, R14 ;  /* 0x000000ffff02b224 */ /* 0x000fe400078e000e */
[----:B------:R-:W-:Y:S04]  /*b130*/  SHFL.IDX PT, R14, R5, RZ, 0x181f ;  /* 0x00181fff050e7589 */ /* 0x000fe800000e0000 */
[----:B------:R0:W-:Y:S01]  /*b140*/  @!P3 LDGSTS.E.BYPASS.LTC128B.128 [R27+0xac00], desc[UR46][R2.64], !P0 ;  /* 0x0ac00000021bbfae */ /* 0x0001e2000c101d6e */
[----:B------:R-:W-:Y:S01]  /*b150*/  ISETP.GE.AND P3, PT, R11, R6, PT ;  /* 0x000000060b00720c */ /* 0x000fe20003f66270 */
[----:B------:R-:W-:Y:S01]  /*b160*/  VIADD R11, R7, 0x80 ;  /* 0x00000080070b7836 */ /* 0x000fe20000000000 */
[----:B0-----:R-:W-:-:S05]  /*b170*/  @!P1 LEA R2, P2, R20, R10, 0x1 ;  /* 0x0000000a14029211 */ /* 0x001fca00078408ff */
[----:B------:R-:W-:Y:S02]  /*b180*/  @!P1 IMAD.X R3, RZ, RZ, R9, P2 ;  /* 0x000000ffff039224 */ /* 0x000fe400010e0609 */
[----:B------:R-:W0:Y:S04]  /*b190*/  SHFL.IDX PT, R9, R0, 0x7, 0x181f ;  /* 0x00f81f0000097f89 */ /* 0x000e2800000e0000 */
[----:B------:R-:W1:Y:S04]  /*b1a0*/  SHFL.IDX PT, R0, R8, RZ, 0x181f ;  /* 0x00181fff08007589 */ /* 0x000e6800000e0000 */
[----:B------:R0:W-:Y:S01]  /*b1b0*/  @!P1 LDGSTS.E.BYPASS.LTC128B.128 [R27+0xb400], desc[UR46][R2.64], !P0 ;  /* 0x0b400000021b9fae */ /* 0x0001e2000c101d6e */
[----:B------:R-:W-:-:S02]  /*b1c0*/  ISETP.GE.AND P1, PT, R11, R6, PT ;  /* 0x000000060b00720c */ /* 0x000fc40003f26270 */
[----:B0-----:R-:W-:Y:S01]  /*b1d0*/  @!P3 LEA R2, P2, R20, R9, 0x1 ;  /* 0x000000091402b211 */ /* 0x001fe200078408ff */
[----:B------:R-:W-:-:S04]  /*b1e0*/  VIADD R9, R7, 0x90 ;  /* 0x0000009007097836 */ /* 0x000fc80000000000 */
[----:B------:R-:W-:Y:S02]  /*b1f0*/  @!P3 IMAD.X R3, RZ, RZ, R4, P2 ;  /* 0x000000ffff03b224 */ /* 0x000fe400010e0604 */
[----:B------:R-:W0:Y:S04]  /*b200*/  SHFL.IDX PT, R4, R5, 0x1, 0x181f ;  /* 0x00381f0005047f89 */ /* 0x000e2800000e0000 */
[----:B------:R2:W-:Y:S01]  /*b210*/  @!P3 LDGSTS.E.BYPASS.LTC128B.128 [R27+0xbc00], desc[UR46][R2.64], !P0 ;  /* 0x0bc00000021bbfae */ /* 0x0005e2000c101d6e */
[----:B------:R-:W-:Y:S01]  /*b220*/  ISETP.GE.AND P3, PT, R9, R6, PT ;  /* 0x000000060900720c */ /* 0x000fe20003f66270 */
[----:B------:R-:W-:Y:S01]  /*b230*/  VIADD R9, R7, 0xa0 ;  /* 0x000000a007097836 */ /* 0x000fe20000000000 */
[----:B--2---:R-:W-:Y:S02]  /*b240*/  @!P1 LEA R2, P2, R20, R14, 0x1 ;  /* 0x0000000e14029211 */ /* 0x004fe400078408ff */
[----:B------:R-:W-:Y:S03]  /*b250*/  SHFL.IDX PT, R14, R5, 0x2, 0x181f ;  /* 0x00581f00050e7f89 */ /* 0x000fe600000e0000 */
[----:B-1----:R-:W-:-:S02]  /*b260*/  @!P1 IMAD.X R3, RZ, RZ, R0, P2 ;  /* 0x000000ffff039224 */ /* 0x002fc400010e0600 */
[----:B------:R-:W-:Y:S04]  /*b270*/  SHFL.IDX PT, R0, R8, 0x2, 0x181f ;  /* 0x00581f0008007f89 */ /* 0x000fe800000e0000 */
[----:B0-----:R-:W-:Y:S01]  /*b280*/  @!P3 LEA R4, P2, R20, R4, 0x1 ;  /* 0x000000041404b211 */ /* 0x001fe200078408ff */
[----:B------:R0:W-:Y:S01]  /*b290*/  @!P1 LDGSTS.E.BYPASS.LTC128B.128 [R27+0xc400], desc[UR46][R2.64], !P0 ;  /* 0x0c400000021b9fae */ /* 0x0001e2000c101d6e */
[----:B------:R-:W-:-:S03]  /*b2a0*/  ISETP.GE.AND P1, PT, R9, R6, PT ;  /* 0x000000060900720c */ /* 0x000fc60003f26270 */
[----:B0-----:R-:W0:Y:S04]  /*b2b0*/  SHFL.IDX PT, R2, R8, 0x1, 0x181f ;  /* 0x00381f0008027f89 */ /* 0x001e2800000e0000 */
[----:B------:R-:W1:Y:S01]  /*b2c0*/  SHFL.IDX PT, R8, R8, 0x3, 0x181f ;  /* 0x00781f0008087f89 */ /* 0x000e6200000e0000 */
[----:B0-----:R-:W-:Y:S02]  /*b2d0*/  @!P3 IMAD.X R3, RZ, RZ, R2, P2 ;  /* 0x000000ffff03b224 */ /* 0x001fe400010e0602 */
[----:B------:R-:W-:-:S05]  /*b2e0*/  @!P3 IMAD.MOV.U32 R2, RZ, RZ, R4 ;  /* 0x000000ffff02b224 */ /* 0x000fca00078e0004 */
[----:B------:R0:W-:Y:S02]  /*b2f0*/  @!P3 LDGSTS.E.BYPASS.LTC128B.128 [R27+0xcc00], desc[UR46][R2.64], !P0 ;  /* 0x0cc00000021bbfae */ /* 0x0001e4000c101d6e */
[----:B0-----:R-:W-:Y:S02]  /*b300*/  @!P1 LEA R2, P2, R20, R14, 0x1 ;  /* 0x0000000e14029211 */ /* 0x001fe400078408ff */
[----:B------:R0:W2:Y:S03]  /*b310*/  SHFL.IDX PT, R14, R5, 0x3, 0x181f ;  /* 0x00781f00050e7f89 */ /* 0x0000a600000e0000 */
[----:B------:R-:W-:-:S05]  /*b320*/  @!P1 IMAD.X R3, RZ, RZ, R0, P2 ;  /* 0x000000ffff039224 */ /* 0x000fca00010e0600 */
[----:B-1----:R0:W-:Y:S03]  /*b330*/  @!P1 LDGSTS.E.BYPASS.LTC128B.128 [R27+0xd400], desc[UR46][R2.64], !P0 ;  /* 0x0d400000021b9fae */ /* 0x0021e6000c101d6e */
.L_x_14620:
[----:B------:R-:W-:Y:S02]  /*b340*/  VIADD R7, R7, 0xb0 ;  /* 0x000000b007077836 */ /* 0x000fe40000000000 */
[----:B------:R-:W-:-:S03]  /*b350*/  VIADD R0, R17, 0x16800 ;  /* 0x0001680011007836 */ /* 0x000fc60000000000 */
[----:B------:R-:W-:-:S13]  /*b360*/  ISETP.GE.AND P1, PT, R7, R6, PT ;  /* 0x000000060700720c */ /* 0x000fda0003f26270 */
[----:B0-2---:R-:W-:-:S05]  /*b370*/  @!P1 LEA R2, P2, R20, R14, 0x1 ;  /* 0x0000000e14029211 */ /* 0x005fca00078408ff */
[----:B------:R-:W-:-:S05]  /*b380*/  @!P1 IMAD.X R3, RZ, RZ, R8, P2 ;  /* 0x000000ffff039224 */ /* 0x000fca00010e0608 */
[----:B------:R-:W-:Y:S01]  /*b390*/  @!PT LDS RZ, [RZ] ;  /* 0x00000000fffff984 */ /* 0x000fe20000000800 */
[----:B------:R-:W-:Y:S01]  /*b3a0*/  @!PT LDS RZ, [RZ] ;  /* 0x00000000fffff984 */ /* 0x000fe20000000800 */
[----:B------:R-:W-:Y:S01]  /*b3b0*/  @!PT LDS RZ, [RZ] ;  /* 0x00000000fffff984 */ /* 0x000fe20000000800 */
[----:B------:R0:W-:Y:S01]  /*b3c0*/  @!P1 LDGSTS.E.BYPASS.LTC128B.128 [R27+0xdc00], desc[UR46][R2.64], !P0 ;  /* 0x0dc00000021b9fae */ /* 0x0001e2000c101d6e */
[----:B------:R-:W-:Y:S01]  /*b3d0*/  PLOP3.LUT P0, PT, PT, PT, PT, 0x80, 0x0 ;  /* 0x000000000000781c */ /* 0x000fe20003f0f070 */
[----:B------:R-:W-:-:S12]  /*b3e0*/  NOP ;  /* 0x0000000000007918 */ /* 0x000fd80000000000 */
.L_x_14518:
        /* <DEDUP_REMOVED lines=18> */
.L_x_14621:
[----:B------:R-:W-:Y:S05]  /*b510*/  BSYNC B0 ;  /* 0x0000000000007941 */ /* 0x000fea0003800000 */
.L_x_14519:
        /* <DEDUP_REMOVED lines=24> */
[----:B-1----:R-:W-:-:S13]  /*b6a0*/  ISETP.NE.AND P0, PT, R10, 0x1, PT ;  /* 0x000000010a00780c */ /* 0x002fda0003f05270 */
[----:B0-----:R-:W0:Y:S02]  /*b6b0*/  @P0 LDC.64 R2, c[0x0][0x440] ;  /* 0x00011000ff020b82 */ /* 0x001e240000000a00 */
[----:B0-----:R-:W-:-:S04]  /*b6c0*/  @P0 IMAD.HI.U32 R4, R7, R2, RZ ;  /* 0x0000000207040227 */ /* 0x001fc800078e00ff */
[----:B------:R-:W-:Y:S01]  /*b6d0*/  IMAD.MOV.U32 R2, RZ, RZ, R7 ;  /* 0x000000ffff027224 */ /* 0x000fe200078e0007 */
[----:B------:R-:W-:Y:S02]  /*b6e0*/  @P0 SHF.R.U32.HI R2, RZ, R3, R4 ;  /* 0x00000003ff020219 */ /* 0x000fe40000011604 */
[----:B------:R-:W0:Y:S02]  /*b6f0*/  LDC.64 R4, c[0x0][0x418] ;  /* 0x00010600ff047b82 */ /* 0x000e240000000a00 */
[--C-:B------:R-:W-:Y:S01]  /*b700*/  SHF.R.S32.HI R3, RZ, 0x1f, R2.reuse ;  /* 0x0000001fff037819 */ /* 0x100fe20000011402 */
[----:B------:R-:W-:-:S04]  /*b710*/  IMAD.MOV R9, RZ, RZ, -R2 ;  /* 0x000000ffff097224 */ /* 0x000fc800078e0a02 */
[----:B------:R-:W-:Y:S02]  /*b720*/  IMAD R9, R10, R9, R7 ;  /* 0x000000090a097224 */ /* 0x000fe400078e0207 */
[----:B------:R-:W-:Y:S02]  /*b730*/  IMAD R10, R24, UR4, RZ ;  /* 0x00000004180a7c24 */ /* 0x000fe4000f8e02ff */
[----:B------:R-:W-:-:S04]  /*b740*/  IMAD.WIDE.U32 R2, R22, UR4, R2 ;  /* 0x0000000416027c25 */ /* 0x000fc8000f8e0002 */
[----:B------:R-:W-:-:S04]  /*b750*/  IMAD R10, R22, UR5, R10 ;  /* 0x00000005160a7c24 */ /* 0x000fc8000f8e020a */
[----:B------:R-:W-:Y:S01]  /*b760*/  IMAD.IADD R10, R10, 0x1, R3 ;  /* 0x000000010a0a7824 */ /* 0x000fe200078e0203 */
[----:B0-----:R-:W-:-:S04]  /*b770*/  LEA R4, P0, R2, R4, 0x2 ;  /* 0x0000000402047211 */ /* 0x001fc800078010ff */
[----:B------:R-:W-:-:S05]  /*b780*/  LEA.HI.X R5, R2, R5, R10, 0x2, P0 ;  /* 0x0000000502057211 */ /* 0x000fca00000f140a */
[----:B------:R1:W5:Y:S04]  /*b790*/  LDG.E R4, desc[UR46][R4.64] ;  /* 0x0000002e04047981 */ /* 0x000368000c1e1900 */
.L_x_14525:
        /* <DEDUP_REMOVED lines=8> */
.L_x_14622:
[----:B------:R-:W-:Y:S05]  /*b820*/  BSYNC B1 ;  /* 0x0000000000017941 */ /* 0x000fea0003800000 */
.L_x_14526:
[----:B------:R-:W-:Y:S04]  /*b830*/  BSSY B1, `(.L_x_14528) ;  /* 0x0000007000017945 */ /* 0x000fe80003800000 */
[----:B------:R-:W-:Y:S05]  /*b840*/  @P1 BRA `(.L_x_14529) ;  /* 0x0000000000141947 */ /* 0x000fea0003800000 */
[----:B------:R-:W-:Y:S01]  /*b850*/  ISETP.NE.AND P0, PT, R29, RZ, PT ;  /* 0x000000ff1d00720c */ /* 0x000fe20003f05270 */
[----:B0-----:R-:W-:-:S04]  /*b860*/  IMAD.MOV.U32 R3, RZ, RZ, 0x4000 ;  /* 0x00004000ff037424 */ /* 0x001fc800078e00ff */
[----:B------:R1:W-:Y:S08]  /*b870*/  SYNCS.ARRIVE.TRANS64 RZ, [R2+URZ+0x16830], R3 ;  /* 0x0168300302ff79a7 */ /* 0x0003f0000800003f */
[----:B------:R-:W-:Y:S05]  /*b880*/  @!P0 BRA `(.L_x_14529) ;  /* 0x0000000000048947 */ /* 0x000fea0003800000 */
[----:B------:R-:W-:Y:S01]  /*b890*/  BPT.TRAP 0x1 ;  /* 0x000000040000795c */ /* 0x000fe20000300000 */
.L_x_14529:
[----:B------:R-:W-:Y:S05]  /*b8a0*/  BSYNC B1 ;  /* 0x0000000000017941 */ /* 0x000fea0003800000 */
.L_x_14528:
        /* <DEDUP_REMOVED lines=12> */
.L_x_14530:
        /* <DEDUP_REMOVED lines=14> */
.L_x_14623:
[----:B------:R-:W-:Y:S05]  /*ba50*/  BSYNC B1 ;  /* 0x0000000000017941 */ /* 0x000fea0003800000 */
.L_x_14531:
        /* <DEDUP_REMOVED lines=10> */
.L_x_14534:
[----:B------:R-:W-:Y:S05]  /*bb00*/  BSYNC B1 ;  /* 0x0000000000017941 */ /* 0x000fea0003800000 */
.L_x_14533:
[----:B------:R-:W-:Y:S01]  /*bb10*/  R2UR UR6, R2 ;  /* 0x00000000020672ca */ /* 0x000fe200000e0000 */
[C-C-:B------:R-:W-:Y:S01]  /*bb20*/  IMAD R2, R16.reuse, 0x8, R17.reuse ;  /* 0x0000000810027824 */ /* 0x140fe200078e0211 */
        /* <DEDUP_REMOVED lines=9> */
.L_x_14535:
        /* <DEDUP_REMOVED lines=10> */
[----:B------:R-:W-:Y:S02]  /*bc60*/  IMAD.MOV.U32 R18, RZ, RZ, R4 ;  /* 0x000000ffff127224 */ /* 0x000fe400078e0004 */
[----:B------:R-:W-:-:S07]  /*bc70*/  IMAD.MOV.U32 R19, RZ, RZ, R9 ;  /* 0x000000ffff137224 */ /* 0x000fce00078e0009 */
.L_x_14524:
[----:B------:R-:W-:Y:S05]  /*bc80*/  BSYNC B0 ;  /* 0x0000000000007941 */ /* 0x000fea0003800000 */
.L_x_14523:
[----:B------:R-:W-:Y:S01]  /*bc90*/  UIADD3 UR4, UR39, -0x3, URZ ;  /* 0xfffffffd27047890 */ /* 0x000fe2000fffe03f */
[----:B------:R-:W-:Y:S02]  /*bca0*/  IMAD.MOV.U32 R23, RZ, RZ, R6 ;  /* 0x000000ffff177224 */ /* 0x000fe400078e0006 */
[----:B------:R-:W-:-:S03]  /*bcb0*/  IMAD.MOV.U32 R16, RZ, RZ, R8 ;  /* 0x000000ffff107224 */ /* 0x000fc600078e0008 */
[----:B------:R-:W-:-:S07]  /*bcc0*/  IMAD.U32 R6, RZ, RZ, UR4 ;  /* 0x00000004ff067e24 */ /* 0x000fce000f8e00ff */
.L_x_14522:
[----:B------:R-:W-:Y:S01]  /*bcd0*/  ISETP.NE.AND P0, PT, R7, RZ, PT ;  /* 0x000000ff0700720c */ /* 0x000fe20003f05270 */
[----:B------:R-:W-:-:S12]  /*bce0*/  BSSY B0, `(.L_x_14521) ;  /* 0x00000dd000007945 */ /* 0x000fd80003800000 */
[----:B------:R-:W-:Y:S05]  /*bcf0*/  @!P0 BRA `(.L_x_14536) ;  /* 0x0000000c006c8947 */ /* 0x000fea0003800000 */
[----:B------:R-:W-:-:S07]  /*bd00*/  IMAD.MOV.U32 R4, RZ, RZ, R18 ;  /* 0x000000ffff047224 */ /* 0x000fce00078e0012 */
.L_x_14563:
        /* <DEDUP_REMOVED lines=13> */
[----:B0-----:R-:W-:Y:S01]  /*bde0*/  IMAD.MOV.U32 R10, RZ, RZ, R6 ;  /* 0x000000ffff0a7224 */ /* 0x001fe200078e0006 */
[----:B------:R-:W-:Y:S02]  /*bdf0*/  ULDC.64 UR4, c[0x0][0x428] ;  /* 0x00010a0000047ab9 */ /* 0x000fe40000000a00 */
[----:B------:R-:W-:-:S04]  /*be00*/  IMAD R5, R24, UR4, RZ ;  /* 0x0000000418057c24 */ /* 0x000fc8000f8e02ff */
[----:B------:R-:W-:Y:S01]  /*be10*/  IMAD R4, R22, UR5, R5 ;  /* 0x0000000516047c24 */ /* 0x000fe2000f8e0205 */
[----:B-1----:R-:W-:-:S13]  /*be20*/  ISETP.NE.AND P0, PT, R9, 0x1, PT ;  /* 0x000000010900780c */ /* 0x002fda0003f05270 */
        /* <DEDUP_REMOVED lines=13> */
.L_x_14539:
        /* <DEDUP_REMOVED lines=8> */
.L_x_14624:
[----:B------:R-:W-:Y:S05]  /*bf80*/  BSYNC B2 ;  /* 0x0000000000027941 */ /* 0x000fea0003800000 */
.L_x_14540:
[----:B------:R-:W-:Y:S04]  /*bf90*/  BSSY B2, `(.L_x_14542) ;  /* 0x0000007000027945 */ /* 0x000fe80003800000 */
[----:B------:R-:W-:Y:S05]  /*bfa0*/  @P1 BRA `(.L_x_14543) ;  /* 0x0000000000141947 */ /* 0x000fea0003800000 */
[----:B------:R-:W-:Y:S01]  /*bfb0*/  ISETP.NE.AND P0, PT, R29, RZ, PT ;  /* 0x000000ff1d00720c */ /* 0x000fe20003f05270 */
[----:B0-----:R-:W-:-:S04]  /*bfc0*/  IMAD.MOV.U32 R3, RZ, RZ, 0x4000 ;  /* 0x00004000ff037424 */ /* 0x001fc800078e00ff */
[----:B------:R1:W-:Y:S08]  /*bfd0*/  SYNCS.ARRIVE.TRANS64 RZ, [R2+URZ+0x16830], R3 ;  /* 0x0168300302ff79a7 */ /* 0x0003f0000800003f */
[----:B------:R-:W-:Y:S05]  /*bfe0*/  @!P0 BRA `(.L_x_14543) ;  /* 0x0000000000048947 */ /* 0x000fea0003800000 */
[----:B------:R-:W-:Y:S01]  /*bff0*/  BPT.TRAP 0x1 ;  /* 0x000000040000795c */ /* 0x000fe20000300000 */
.L_x_14543:
[----:B------:R-:W-:Y:S05]  /*c000*/  BSYNC B2 ;  /* 0x0000000000027941 */ /* 0x000fea0003800000 */
.L_x_14542:
        /* <DEDUP_REMOVED lines=11> */
.L_x_14544:
        /* <DEDUP_REMOVED lines=15> */
.L_x_14625:
[----:B------:R-:W-:Y:S05]  /*c1b0*/  BSYNC B2 ;  /* 0x0000000000027941 */ /* 0x000fea0003800000 */
.L_x_14545:
        /* <DEDUP_REMOVED lines=9> */
.L_x_14548:
[----:B------:R-:W-:Y:S05]  /*c250*/  BSYNC B2 ;  /* 0x0000000000027941 */ /* 0x000fea0003800000 */
.L_x_14547:
        /* <DEDUP_REMOVED lines=10> */
.L_x_14549:
        /* <DEDUP_REMOVED lines=12> */
.L_x_14538:
[----:B------:R-:W-:Y:S05]  /*c3c0*/  BSYNC B1 ;  /* 0x0000000000017941 */ /* 0x000fea0003800000 */
.L_x_14537:
        /* <DEDUP_REMOVED lines=12> */
[----:B------:R-:W-:Y:S02]  /*c490*/  ULDC.64 UR4, c[0x0][0x428] ;  /* 0x00010a0000047ab9 */ /* 0x000fe40000000a00 */
[----:B------:R-:W-:-:S04]  /*c4a0*/  IMAD R5, R24, UR4, RZ ;  /* 0x0000000418057c24 */ /* 0x000fc8000f8e02ff */
[----:B------:R-:W-:Y:S01]  /*c4b0*/  IMAD R5, R22, UR5, R5 ;  /* 0x0000000516057c24 */ /* 0x000fe2000f8e0205 */
        /* <DEDUP_REMOVED lines=14> */
.L_x_14552:
        /* <DEDUP_REMOVED lines=8> */
.L_x_14626:
[----:B------:R-:W-:Y:S05]  /*c620*/  BSYNC B2 ;  /* 0x0000000000027941 */ /* 0x000fea0003800000 */
.L_x_14553:
[----:B------:R-:W-:Y:S04]  /*c630*/  BSSY B2, `(.L_x_14555) ;  /* 0x0000007000027945 */ /* 0x000fe80003800000 */
[----:B------:R-:W-:Y:S05]  /*c640*/  @P1 BRA `(.L_x_14556) ;  /* 0x0000000000141947 */ /* 0x000fea0003800000 */
[----:B------:R-:W-:Y:S01]  /*c650*/  ISETP.NE.AND P0, PT, R29, RZ, PT ;  /* 0x000000ff1d00720c */ /* 0x000fe20003f05270 */
[----:B0-----:R-:W-:-:S04]  /*c660*/  IMAD.MOV.U32 R3, RZ, RZ, 0x4000 ;  /* 0x00004000ff037424 */ /* 0x001fc800078e00ff */
[----:B------:R1:W-:Y:S08]  /*c670*/  SYNCS.ARRIVE.TRANS64 RZ, [R2+URZ+0x16830], R3 ;  /* 0x0168300302ff79a7 */ /* 0x0003f0000800003f */
[----:B------:R-:W-:Y:S05]  /*c680*/  @!P0 BRA `(.L_x_14556) ;  /* 0x0000000000048947 */ /* 0x000fea0003800000 */
[----:B------:R-:W-:Y:S01]  /*c690*/  BPT.TRAP 0x1 ;  /* 0x000000040000795c */ /* 0x000fe20000300000 */
.L_x_14556:
[----:B------:R-:W-:Y:S05]  /*c6a0*/  BSYNC B2 ;  /* 0x0000000000027941 */ /* 0x000fea0003800000 */
.L_x_14555:
        /* <DEDUP_REMOVED lines=12> */
.L_x_14557:
        /* <DEDUP_REMOVED lines=15> */
.L_x_14627:
[----:B------:R-:W-:Y:S05]  /*c860*/  BSYNC B2 ;  /* 0x0000000000027941 */ /* 0x000fea0003800000 */
.L_x_14558:
        /* <DEDUP_REMOVED lines=9> */
.L_x_14561:
[----:B------:R-:W-:Y:S05]  /*c900*/  BSYNC B2 ;  /* 0x0000000000027941 */ /* 0x000fea0003800000 */
.L_x_14560:
        /* <DEDUP_REMOVED lines=10> */
.L_x_14562:
        /* <DEDUP_REMOVED lines=12> */
.L_x_14551:
[----:B------:R-:W-:Y:S05]  /*ca70*/  BSYNC B1 ;  /* 0x0000000000017941 */ /* 0x000fea0003800000 */
.L_x_14550:
[C---:B------:R-:W-:Y:S01]  /*ca80*/  ISETP.GT.AND P0, PT, R6.reuse, 0x1, PT ;  /* 0x000000010600780c */ /* 0x040fe20003f04270 */
[----:B------:R-:W-:-:S12]  /*ca90*/  VIADD R6, R6, 0xfffffffe ;  /* 0xfffffffe06067836 */ /* 0x000fd80000000000 */
[----:B------:R-:W-:Y:S05]  /*caa0*/  @P0 BRA `(.L_x_14563) ;  /* 0xfffffff000980947 */ /* 0x000fea000383ffff */
.L_x_14536:
[----:B------:R-:W-:Y:S05]  /*cab0*/  BSYNC B0 ;  /* 0x0000000000007941 */ /* 0x000fea0003800000 */
.L_x_14521:
        /* <DEDUP_REMOVED lines=17> */
.L_x_14565:
[----:B------:R-:W-:Y:S05]  /*cbd0*/  BSYNC B0 ;  /* 0x0000000000007941 */ /* 0x000fea0003800000 */
.L_x_14564:
        /* <DEDUP_REMOVED lines=9> */
.L_x_14628:
[----:B------:R-:W-:Y:S05]  /*cc70*/  BSYNC B1 ;  /* 0x0000000000017941 */ /* 0x000fea0003800000 */
.L_x_14568:
[----:B------:R-:W-:Y:S04]  /*cc80*/  BSSY B1, `(.L_x_14570) ;  /* 0x0000007000017945 */ /* 0x000fe80003800000 */
[----:B------:R-:W-:Y:S05]  /*cc90*/  @P2 BRA `(.L_x_14571) ;  /* 0x0000000000142947 */ /* 0x000fea0003800000 */
[----:B------:R-:W-:Y:S01]  /*cca0*/  ISETP.NE.AND P0, PT, R29, RZ, PT ;  /* 0x000000ff1d00720c */ /* 0x000fe20003f05270 */
[----:B-1----:R-:W-:-:S04]  /*ccb0*/  IMAD.MOV.U32 R0, RZ, RZ, 0x4000 ;  /* 0x00004000ff007424 */ /* 0x002fc800078e00ff */
[----:B------:R2:W-:Y:S08]  /*ccc0*/  SYNCS.ARRIVE.TRANS64 RZ, [R3+URZ+0x16850], R0 ;  /* 0x0168500003ff79a7 */ /* 0x0005f0000800003f */
[----:B------:R-:W-:Y:S05]  /*ccd0*/  @!P0 BRA `(.L_x_14571) ;  /* 0x0000000000048947 */ /* 0x000fea0003800000 */
[----:B------:R-:W-:Y:S01]  /*cce0*/  BPT.TRAP 0x1 ;  /* 0x000000040000795c */ /* 0x000fe20000300000 */
.L_x_14571:
[----:B------:R-:W-:Y:S05]  /*ccf0*/  BSYNC B1 ;  /* 0x0000000000017941 */ /* 0x000fea0003800000 */
.L_x_14570:
        /* <DEDUP_REMOVED lines=10> */
.L_x_14572:
        /* <DEDUP_REMOVED lines=10> */
.L_x_14567:
[----:B------:R-:W-:Y:S05]  /*ce40*/  BSYNC B0 ;  /* 0x0000000000007941 */ /* 0x000fea0003800000 */
.L_x_14566:
[----:B------:R-:W-:-:S05]  /*ce50*/  VIADD R16, R16, 0x1 ;  /* 0x0000000110107836 */ /* 0x000fca0000000000 */
[----:B------:R-:W-:-:S04]  /*ce60*/  ISETP.NE.AND P0, PT, R16, 0x2, PT ;  /* 0x000000021000780c */ /* 0x000fc80003f05270 */
[----:B------:R-:W-:Y:S02]  /*ce70*/  SEL R0, RZ, 0x1, P0 ;  /* 0x00000001ff007807 */ /* 0x000fe40000000000 */
[----:B------:R-:W-:Y:S02]  /*ce80*/  SEL R16, R16, RZ, P0 ;  /* 0x000000ff10107207 */ /* 0x000fe40000000000 */
[----:B------:R-:W-:-:S07]  /*ce90*/  LOP3.LUT R23, R23, R0, RZ, 0x3c, !PT ;  /* 0x0000000017177212 */ /* 0x000fce00078e3cff */
.L_x_14503:
[----:B------:R-:W-:Y:S05]  /*cea0*/  BSYNC B7 ;  /* 0x0000000000077941 */ /* 0x000fea0003800000 */
.L_x_14501:
        /* <DEDUP_REMOVED lines=12> */
.L_x_14573:
[----:B------:R-:W-:-:S03]  /*cf70*/  UMOV UR4, 0xffffffff ;  /* 0xffffffff00047882 */ /* 0x000fc60000000000 */
[----:B------:R-:W-:Y:S05]  /*cf80*/  BRA.DIV UR4, `(.L_x_14575) ;  /* 0x0000001a04307947 */ /* 0x000fea000b800000 */
[----:B------:R1:W2:Y:S02]  /*cf90*/  SHFL.IDX PT, R14, R28, RZ, 0x1f ;  /* 0x00001fff1c0e7589 */ /* 0x0002a400000e0000 */
.L_x_14631:
        /* <DEDUP_REMOVED lines=8> */
.L_x_14574:
[----:B------:R-:W-:Y:S02]  /*d020*/  ULDC UR4, c[0x0][0xc38] ;  /* 0x00030e0000047ab9 */ /* 0x000fe40000000800 */
[----:B-1----:R-:W-:-:S13]  /*d030*/  ISETP.GE.AND P0, PT, R28, UR4, PT ;  /* 0x000000041c007c0c */ /* 0x002fda000bf06270 */
[----:B------:R-:W-:Y:S05]  /*d040*/  @!P0 BRA `(.L_x_14576) ;  /* 0xffffffc800348947 */ /* 0x000fea000383ffff */
.L_x_14498:
        /* <DEDUP_REMOVED lines=12> */
.L_x_14632:
[----:B------:R-:W-:Y:S05]  /*d110*/  BSYNC B0 ;  /* 0x0000000000007941 */ /* 0x000fea0003800000 */
.L_x_14577:
[----:B------:R-:W-:-:S03]  /*d120*/  UMOV UR4, 0xffffffff ;  /* 0xffffffff00047882 */ /* 0x000fc60000000000 */
[----:B------:R-:W-:Y:S05]  /*d130*/  BRA.DIV UR4, `(.L_x_14579) ;  /* 0x0000001a04007947 */ /* 0x000fea000b800000 */
[----:B-1----:R-:W1:Y:S02]  /*d140*/  S2R R0, SR_TID.X ;  /* 0x0000000000007919 */ /* 0x002e640000002100 */
[----:B-1----:R-:W-:-:S04]  /*d150*/  SHF.R.U32.HI R0, RZ, 0x5, R0 ;  /* 0x00000005ff007819 */ /* 0x002fc80000011600 */
[----:B------:R-:W-:-:S05]  /*d160*/  LOP3.LUT R0, R0, 0x3, RZ, 0xc0, !PT ;  /* 0x0000000300007812 */ /* 0x000fca00078ec0ff */
[----:B------:R1:W2:Y:S02]  /*d170*/  SHFL.IDX PT, R14, R0, RZ, 0x1f ;  /* 0x00001fff000e7589 */ /* 0x0002a400000e0000 */
.L_x_14635:
[----:B--2---:R-:W-:Y:S01]  /*d180*/  ISETP.NE.AND P0, PT, R14, RZ, PT ;  /* 0x000000ff0e00720c */ /* 0x004fe20003f05270 */
[----:B------:R-:W-:-:S12]  /*d190*/  BSSY B0, `(.L_x_14580) ;  /* 0x0000024000007945 */ /* 0x000fd80003800000 */
[----:B------:R-:W-:Y:S05]  /*d1a0*/  @P0 BRA `(.L_x_14581) ;  /* 0x0000000000880947 */ /* 0x000fea0003800000 */
[----:B------:R-:W-:-:S03]  /*d1b0*/  UMOV UR4, 0xffffffff ;  /* 0xffffffff00047882 */ /* 0x000fc60000000000 */
[----:B------:R-:W-:Y:S05]  /*d1c0*/  BRA.DIV UR4, `(.L_x_14582) ;  /* 0x0000001a04107947 */ /* 0x000fea000b800000 */
[----:B------:R-:W-:-:S13]  /*d1d0*/  ELECT P6, URZ, PT ;  /* 0x00000000003f782f */ /* 0x000fda00038c0000 */
.L_x_14638:
[----:B------:R-:W-:Y:S05]  /*d1e0*/  @!P6 BRA `(.L_x_14581) ;  /* 0x000000000078e947 */ /* 0x000fea0003800000 */
[----:B------:R-:W-:-:S06]  /*d1f0*/  ULOP3.LUT UR4, UR38, 0x2, URZ, 0xfc, !UPT ;  /* 0x0000000226047892 */ /* 0x000fcc000f8efc3f */
[----:B-1----:R-:W-:-:S05]  /*d200*/  IMAD.U32 R0, RZ, RZ, UR4 ;  /* 0x00000004ff007e24 */ /* 0x002fca000f8e00ff */
[----:B------:R-:W-:-:S13]  /*d210*/  ISETP.NE.AND P2, PT, R0, 0x3, PT ;  /* 0x000000030000780c */ /* 0x000fda0003f45270 */
[----:B------:R-:W-:Y:S05]  /*d220*/  @!P2 BRA `(.L_x_14583) ;  /* 0x000000000004a947 */ /* 0x000fea0003800000 */
[----:B------:R-:W-:Y:S01]  /*d230*/  BPT.TRAP 0x1 ;  /* 0x000000040000795c */ /* 0x000fe20000300000 */
.L_x_14583:
        /* <DEDUP_REMOVED lines=12> */
.L_x_14639:
[----:B------:R-:W2:Y:S02]  /*d300*/  SYNCS.PHASECHK.TRANS64.TRYWAIT P0, [R3+URZ], R0 ;  /* 0x00000000030075a7 */ /* 0x000ea4000800017f */
[----:B--2---:R-:W-:Y:S05]  /*d310*/  @!P0 BRA `(.L_x_14585) ;  /* 0x0000001400f08947 */ /* 0x004fea0003800000 */
.L_x_14640:
[----:B------:R-:W-:Y:S05]  /*d320*/  @!P2 BRA `(.L_x_14586) ;  /* 0x000000000004a947 */ /* 0x000fea0003800000 */
[----:B------:R-:W-:Y:S01]  /*d330*/  BPT.TRAP 0x1 ;  /* 0x000000040000795c */ /* 0x000fe20000300000 */
.L_x_14586:
[----:B--2---:R-:W-:-:S04]  /*d340*/  VIADD R3, R7, 0x16860 ;  /* 0x0001686007037836 */ /* 0x004fc80000000000 */
[----:B-1----:R-:W-:-:S04]  /*d350*/  IMAD R5, R16, 0x8, R3 ;  /* 0x0000000810057824 */ /* 0x002fc800078e0203 */
[----:B------:R-:W1:Y:S02]  /*d360*/  SYNCS.PHASECHK.TRANS64.TRYWAIT P0, [R5+URZ], R4 ;  /* 0x00000004050075a7 */ /* 0x000e64000800017f */
[----:B-1----:R-:W-:Y:S05]  /*d370*/  @!P0 BRA `(.L_x_14587) ;  /* 0x0000001400ec8947 */ /* 0x002fea0003800000 */
.L_x_14641:
[----:B------:R-:W-:-:S07]  /*d380*/  IMAD R3, R6, 0x8, R3 ;  /* 0x0000000806037824 */ /* 0x000fce00078e0203 */
.L_x_14588:
[----:B--2---:R2:W3:Y:S02]  /*d390*/  SYNCS.PHASECHK.TRANS64.TRYWAIT P0, [R3+URZ], R0 ;  /* 0x00000000030075a7 */ /* 0x0044e4000800017f */
[----:B---3--:R-:W-:Y:S05]  /*d3a0*/  @!P0 NANOSLEEP.SYNCS 0x989680 ;  /* 0x009896800000895d */ /* 0x008fea0003900000 */
[----:B------:R-:W3:Y:S02]  /*d3b0*/  @!P0 SYNCS.PHASECHK.TRANS64 P0, [R3+URZ], R0 ;  /* 0x00000000030085a7 */ /* 0x000ee4000800007f */
[----:B---3--:R-:W-:Y:S05]  /*d3c0*/  @!P0 BRA `(.L_x_14588) ;  /* 0xfffffffc00f08947 */ /* 0x008fea000383ffff */
.L_x_14581:
[----:B------:R-:W-:Y:S05]  /*d3d0*/  BSYNC B0 ;  /* 0x0000000000007941 */ /* 0x000fea0003800000 */
.L_x_14580:
[----:B------:R-:W-:Y:S05]  /*d3e0*/  EXIT ;  /* 0x000000000000794d */ /* 0x000fea0003800000 */
.L_x_14463:
[----:B0-----:R-:W-:-:S04]  /*d3f0*/  IMAD.U32 R3, RZ, RZ, UR45 ;  /* 0x0000002dff037e24 */ /* 0x001fc8000f8e00ff */
[----:B------:R0:W1:Y:S03]  /*d400*/  SYNCS.PHASECHK.TRANS64.TRYWAIT P1, [R3+URZ+0x16800], R0 ;  /* 0x01680000030075a7 */ /* 0x000066000802017f */
[----:B-1----:R-:W-:Y:S05]  /*d410*/  @!P1 NANOSLEEP.SYNCS 0x989680 ;  /* 0x009896800000995d */ /* 0x002fea0003900000 */
[----:B------:R-:W1:Y:S02]  /*d420*/  @!P1 SYNCS.PHASECHK.TRANS64 P1, [R3+URZ+0x16800], R0 ;  /* 0x01680000030095a7 */ /* 0x000e64000802007f */
[----:B-1----:R-:W-:Y:S05]  /*d430*/  @!P1 BRA `(.L_x_14463) ;  /* 0xfffffffc00ec9947 */ /* 0x002fea000383ffff */
[----:B------:R-:W-:Y:S05]  /*d440*/  BRA `(.L_x_14589) ;  /* 0xffffff4000607947 */ /* 0x000fea000383ffff */
.L_x_14467:
[----:B-1----:R1:W2:Y:S02]  /*d450*/  SYNCS.PHASECHK.TRANS64.TRYWAIT P2, [R2+URZ+0x16830], R3 ;  /* 0x01683003020075a7 */ /* 0x0022a4000804017f */
[----:B--2---:R-:W-:Y:S05]  /*d460*/  @!P2 NANOSLEEP.SYNCS 0x989680 ;  /* 0x009896800000a95d */ /* 0x004fea0003900000 */
[----:B------:R-:W2:Y:S02]  /*d470*/  @!P2 SYNCS.PHASECHK.TRANS64 P2, [R2+URZ+0x16830], R3 ;  /* 0x016830030200a5a7 */ /* 0x000ea4000804007f */
[----:B--2---:R-:W-:Y:S05]  /*d480*/  @!P2 BRA `(.L_x_14467) ;  /* 0xfffffffc00f0a947 */ /* 0x004fea000383ffff */
[----:B------:R-:W-:Y:S05]  /*d490*/  BRA `(.L_x_14466) ;  /* 0xffffff4000847947 */ /* 0x000fea000383ffff */
.L_x_14472:
[----:B-1----:R-:W-:-:S04]  /*d4a0*/  IMAD.U32 R7, RZ, RZ, UR6 ;  /* 0x00000006ff077e24 */ /* 0x002fc8000f8e00ff */
[----:B------:R1:W2:Y:S03]  /*d4b0*/  SYNCS.PHASECHK.TRANS64.TRYWAIT P3, [R7+URZ+0x16830], R0 ;  /* 0x01683000070075a7 */ /* 0x0002a6000806017f */
[----:B--2---:R-:W-:Y:S05]  /*d4c0*/  @!P3 NANOSLEEP.SYNCS 0x989680 ;  /* 0x009896800000b95d */ /* 0x004fea0003900000 */
[----:B------:R-:W2:Y:S02]  /*d4d0*/  @!P3 SYNCS.PHASECHK.TRANS64 P3, [R7+URZ+0x16830], R0 ;  /* 0x016830000700b5a7 */ /* 0x000ea4000806007f */
[----:B--2---:R-:W-:Y:S05]  /*d4e0*/  @!P3 BRA `(.L_x_14472) ;  /* 0xfffffffc00ecb947 */ /* 0x004fea000383ffff */
[----:B------:R-:W-:Y:S05]  /*d4f0*/  BRA `(.L_x_14469) ;  /* 0xffffff6000f47947 */ /* 0x000fea000383ffff */
.L_x_14476:
[----:B-1----:R-:W-:-:S04]  /*d500*/  IMAD.U32 R7, RZ, RZ, UR6 ;  /* 0x00000006ff077e24 */ /* 0x002fc8000f8e00ff */
[----:B------:R1:W2:Y:S03]  /*d510*/  SYNCS.PHASECHK.TRANS64.TRYWAIT P3, [R7+URZ+0x16850], R0 ;  /* 0x01685000070075a7 */ /* 0x0002a6000806017f */
[----:B--2---:R-:W-:Y:S05]  /*d520*/  @!P3 NANOSLEEP.SYNCS 0x989680 ;  /* 0x009896800000b95d */ /* 0x004fea0003900000 */
[----:B------:R-:W2:Y:S02]  /*d530*/  @!P3 SYNCS.PHASECHK.TRANS64 P3, [R7+URZ+0x16850], R0 ;  /* 0x016850000700b5a7 */ /* 0x000ea4000806007f */
[----:B--2---:R-:W-:Y:S05]  /*d540*/  @!P3 BRA `(.L_x_14476) ;  /* 0xfffffffc00ecb947 */ /* 0x004fea000383ffff */
[----:B------:R-:W-:Y:S05]  /*d550*/  BRA `(.L_x_14473) ;  /* 0xffffff6400647947 */ /* 0x000fea000383ffff */
.L_x_14482:
[----:B-1----:R-:W-:-:S04]  /*d560*/  IMAD.U32 R9, RZ, RZ, UR6 ;  /* 0x00000006ff097e24 */ /* 0x002fc8000f8e00ff */
[----:B------:R1:W2:Y:S03]  /*d570*/  SYNCS.PHASECHK.TRANS64.TRYWAIT P2, [R9+URZ+0x16830], R0 ;  /* 0x01683000090075a7 */ /* 0x0002a6000804017f */
[----:B--2---:R-:W-:Y:S05]  /*d580*/  @!P2 NANOSLEEP.SYNCS 0x989680 ;  /* 0x009896800000a95d */ /* 0x004fea0003900000 */
[----:B------:R-:W2:Y:S02]  /*d590*/  @!P2 SYNCS.PHASECHK.TRANS64 P2, [R9+URZ+0x16830], R0 ;  /* 0x016830000900a5a7 */ /* 0x000ea4000804007f */
[----:B--2---:R-:W-:Y:S05]  /*d5a0*/  @!P2 BRA `(.L_x_14482) ;  /* 0xfffffffc00eca947 */ /* 0x004fea000383ffff */
[----:B------:R-:W-:Y:S05]  /*d5b0*/  BRA `(.L_x_14479) ;  /* 0xffffff8800507947 */ /* 0x000fea000383ffff */
.L_x_14486:
[----:B-1----:R-:W-:-:S04]  /*d5c0*/  IMAD.U32 R9, RZ, RZ, UR6 ;  /* 0x00000006ff097e24 */ /* 0x002fc8000f8e00ff */
[----:B------:R1:W2:Y:S03]  /*d5d0*/  SYNCS.PHASECHK.TRANS64.TRYWAIT P2, [R9+URZ+0x16850], R0 ;  /* 0x01685000090075a7 */ /* 0x0002a6000804017f */
[----:B--2---:R-:W-:Y:S05]  /*d5e0*/  @!P2 NANOSLEEP.SYNCS 0x989680 ;  /* 0x009896800000a95d */ /* 0x004fea0003900000 */
[----:B------:R-:W2:Y:S02]  /*d5f0*/  @!P2 SYNCS.PHASECHK.TRANS64 P2, [R9+URZ+0x16850], R0 ;  /* 0x016850000900a5a7 */ /* 0x000ea4000804007f */
[----:B--2---:R-:W-:Y:S05]  /*d600*/  @!P2 BRA `(.L_x_14486) ;  /* 0xfffffffc00eca947 */ /* 0x004fea000383ffff */
[----:B------:R-:W-:Y:S05]  /*d610*/  BRA `(.L_x_14483) ;  /* 0xffffff8800c07947 */ /* 0x000fea000383ffff */
.L_x_14491:
[----:B-1----:R-:W-:-:S04]  /*d620*/  IMAD.U32 R5, RZ, RZ, UR5 ;  /* 0x00000005ff057e24 */ /* 0x002fc8000f8e00ff */
[----:B------:R1:W2:Y:S03]  /*d630*/  SYNCS.PHASECHK.TRANS64.TRYWAIT P0, [R5+URZ+0x16850], R4 ;  /* 0x01685004050075a7 */ /* 0x0002a6000800017f */
[----:B--2---:R-:W-:Y:S05]  /*d640*/  @!P0 NANOSLEEP.SYNCS 0x989680 ;  /* 0x009896800000895d */ /* 0x004fea0003900000 */
[----:B------:R-:W2:Y:S02]  /*d650*/  @!P0 SYNCS.PHASECHK.TRANS64 P0, [R5+URZ+0x16850], R4 ;  /* 0x01685004050085a7 */ /* 0x000ea4000800007f */
[----:B--2---:R-:W-:Y:S05]  /*d660*/  @!P0 BRA `(.L_x_14491) ;  /* 0xfffffffc00ec8947 */ /* 0x004fea000383ffff */
[----:B------:R-:W-:Y:S05]  /*d670*/  BRA `(.L_x_14490) ;  /* 0xffffffa400247947 */ /* 0x000fea000383ffff */
.L_x_14509:
[----:B------:R-:W-:Y:S02]  /*d680*/  IMAD.MOV.U32 R13, RZ, RZ, R20 ;  /* 0x000000ffff0d7224 */ /* 0x000fe400078e0014 */
[----:B------:R-:W-:Y:S02]  /*d690*/  IMAD.MOV.U32 R12, RZ, RZ, RZ ;  /* 0x000000ffff0c7224 */ /* 0x000fe400078e00ff */
[----:B------:R-:W-:Y:S02]  /*d6a0*/  IMAD.MOV.U32 R11, RZ, RZ, 0x1f ;  /* 0x0000001fff0b7424 */ /* 0x000fe400078e00ff */
[----:B------:R-:W-:-:S07]  /*d6b0*/  IMAD.MOV.U32 R15, RZ, RZ, -0x1 ;  /* 0xffffffffff0f7424 */ /* 0x000fce00078e00ff */
[----:B------:R-:W-:Y:S05]  /*d6c0*/  WARPSYNC.COLLECTIVE R15, `(.L_x_14590) ;  /* 0x000000000f087348 */ /* 0x000fea0003c00000 */
[----:B------:R0:W1:Y:S02]  /*d6d0*/  SHFL.IDX P6, R14, R13, R12, R11 ;  /* 0x0000000c0d0e7389 */ /* 0x00006400000c000b */
[----:B01----:R-:W-:Y:S01]  /*d6e0*/  ENDCOLLECTIVE ;  /* 0x000000000000791b */ /* 0x003fe20003800000 */
.L_x_14590:
[----:B------:R-:W-:Y:S05]  /*d6f0*/  BRA `(.L_x_14591) ;  /* 0xffffffcc00387947 */ /* 0x000fea000383ffff */
.L_x_14511:
[----:B------:R-:W-:Y:S01]  /*d700*/  BSSY B0, `(.L_x_14592) ;  /* 0x0000006000007945 */ /* 0x000fe20003800000 */
[----:B------:R-:W-:-:S07]  /*d710*/  IMAD.MOV.U32 R15, RZ, RZ, -0x1 ;  /* 0xffffffffff0f7424 */ /* 0x000fce00078e00ff */
[----:B0-----:R-:W-:Y:S05]  /*d720*/  WARPSYNC.COLLECTIVE R15, `(.L_x_14593) ;  /* 0x000000000f0c7348 */ /* 0x001fea0003c00000 */
[----:B------:R-:W-:Y:S02]  /*d730*/  ELECT P6, UR62, PT ;  /* 0x00000000003e782f */ /* 0x000fe400038c0000 */
[----:B------:R-:W-:Y:S01]  /*d740*/  MOV R14, UR62 ;  /* 0x0000003e000e7c02 */ /* 0x000fe20008000f00 */
[----:B0-----:R-:W-:Y:S10]  /*d750*/  ENDCOLLECTIVE ;  /* 0x000000000000791b */ /* 0x001ff40003800000 */
.L_x_14593:
[----:B------:R-:W-:Y:S05]  /*d760*/  BSYNC B0 ;  /* 0x0000000000007941 */ /* 0x000fea0003800000 */
.L_x_14592:
[----:B------:R-:W-:Y:S05]  /*d770*/  BRA `(.L_x_14594) ;  /* 0xffffffcc00347947 */ /* 0x000fea000383ffff */
.L_x_14513:
[----:B-1----:R1:W2:Y:S02]  /*d780*/  SYNCS.PHASECHK.TRANS64.TRYWAIT P0, [R3+URZ+0x16840], R0 ;  /* 0x01684000030075a7 */ /* 0x0022a4000800017f */
[----:B--2---:R-:W-:Y:S05]  /*d790*/  @!P0 NANOSLEEP.SYNCS 0x989680 ;  /* 0x009896800000895d */ /* 0x004fea0003900000 */
[----:B------:R-:W2:Y:S02]  /*d7a0*/  @!P0 SYNCS.PHASECHK.TRANS64 P0, [R3+URZ+0x16840], R0 ;  /* 0x01684000030085a7 */ /* 0x000ea4000800007f */
[----:B--2---:R-:W-:Y:S05]  /*d7b0*/  @!P0 BRA `(.L_x_14513) ;  /* 0xfffffffc00f08947 */ /* 0x004fea000383ffff */
[----:B------:R-:W-:Y:S05]  /*d7c0*/  BRA `(.L_x_14595) ;  /* 0xffffffcc00907947 */ /* 0x000fea000383ffff */
.L_x_14517:
        /* <DEDUP_REMOVED lines=8> */
.L_x_14596:
[----:B------:R-:W-:Y:S02]  /*d850*/  IMAD R7, R7, 0xc0, R21 ;  /* 0x000000c007077824 */ /* 0x000fe400078e0215 */
[----:B------:R-:W-:Y:S02]  /*d860*/  IMAD.MOV.U32 R13, RZ, RZ, R0 ;  /* 0x000000ffff0d7224 */ /* 0x000fe400078e0000 */
[----:B------:R-:W-:-:S07]  /*d870*/  IMAD.MOV.U32 R2, RZ, RZ, R14 ;  /* 0x000000ffff027224 */ /* 0x000fce00078e000e */
[----:B------:R-:W-:Y:S05]  /*d880*/  WARPSYNC.COLLECTIVE R15, `(.L_x_14597) ;  /* 0x000000000f087348 */ /* 0x000fea0003c00000 */
[----:B------:R0:W1:Y:S02]  /*d890*/  SHFL.IDX P6, R14, R13, R12, R11 ;  /* 0x0000000c0d0e7389 */ /* 0x00006400000c000b */
[----:B01----:R-:W-:Y:S01]  /*d8a0*/  ENDCOLLECTIVE ;  /* 0x000000000000791b */ /* 0x003fe20003800000 */
.L_x_14597:
[----:B------:R-:W-:Y:S02]  /*d8b0*/  ULDC UR4, c[0x0][0x288] ;  /* 0x0000a20000047ab9 */ /* 0x000fe40000000800 */
[----:B------:R-:W-:Y:S02]  /*d8c0*/  IMAD R6, R9, UR4, RZ ;  /* 0x0000000409067c24 */ /* 0x000fe4000f8e02ff */
[----:B------:R-:W-:-:S03]  /*d8d0*/  VIADD R9, R7, 0x10 ;  /* 0x0000001007097836 */ /* 0x000fc60000000000 */
        /* <DEDUP_REMOVED lines=9> */
.L_x_14598:
        /* <DEDUP_REMOVED lines=11> */
.L_x_14599:
        /* <DEDUP_REMOVED lines=8> */
.L_x_14600:
        /* <DEDUP_REMOVED lines=10> */
.L_x_14601:
[----:B------:R-:W-:Y:S02]  /*db40*/  IMAD.MOV.U32 R13, RZ, RZ, R4 ;  /* 0x000000ffff0d7224 */ /* 0x000fe400078e0004 */
[----:B------:R-:W-:Y:S02]  /*db50*/  IMAD.MOV.U32 R12, RZ, RZ, 0x3 ;  /* 0x00000003ff0c7424 */ /* 0x000fe400078e00ff */
[----:B------:R-:W-:-:S07]  /*db60*/  IMAD.MOV.U32 R10, RZ, RZ, R14 ;  /* 0x000000ffff0a7224 */ /* 0x000fce00078e000e */
[----:B------:R-:W-:Y:S05]  /*db70*/  WARPSYNC.COLLECTIVE R15, `(.L_x_14602) ;  /* 0x000000000f087348 */ /* 0x000fea0003c00000 */
[----:B------:R0:W1:Y:S02]  /*db80*/  SHFL.IDX P6, R14, R13, R12, R11 ;  /* 0x0000000c0d0e7389 */ /* 0x00006400000c000b */
[----:B01----:R-:W-:Y:S01]  /*db90*/  ENDCOLLECTIVE ;  /* 0x000000000000791b */ /* 0x003fe20003800000 */
.L_x_14602:
        /* <DEDUP_REMOVED lines=9> */
[----:B------:R-:W-:Y:S02]  /*dc30*/  VIADD R9, R7, 0x40 ;  /* 0x0000004007097836 */ /* 0x000fe40000000000 */
[----:B0-----:R-:W-:-:S10]  /*dc40*/  IMAD.MOV.U32 R2, RZ, RZ, R14 ;  /* 0x000000ffff027224 */ /* 0x001fd400078e000e */
[----:B------:R-:W-:Y:S05]  /*dc50*/  WARPSYNC.COLLECTIVE R15, `(.L_x_14603) ;  /* 0x000000000f087348 */ /* 0x000fea0003c00000 */
[----:B------:R0:W1:Y:S02]  /*dc60*/  SHFL.IDX P6, R14, R13, R12, R11 ;  /* 0x0000000c0d0e7389 */ /* 0x00006400000c000b */
[----:B01----:R-:W-:Y:S01]  /*dc70*/  ENDCOLLECTIVE ;  /* 0x000000000000791b */ /* 0x003fe20003800000 */
.L_x_14603:
        /* <DEDUP_REMOVED lines=8> */
.L_x_14604:
        /* <DEDUP_REMOVED lines=10> */
.L_x_14605:
[----:B------:R-:W-:Y:S02]  /*dda0*/  IMAD.MOV.U32 R13, RZ, RZ, R4 ;  /* 0x000000ffff0d7224 */ /* 0x000fe400078e0004 */
[----:B------:R-:W-:Y:S02]  /*ddb0*/  IMAD.MOV.U32 R12, RZ, RZ, 0x5 ;  /* 0x00000005ff0c7424 */ /* 0x000fe400078e00ff */
[----:B------:R-:W-:-:S07]  /*ddc0*/  IMAD.MOV.U32 R10, RZ, RZ, R14 ;  /* 0x000000ffff0a7224 */ /* 0x000fce00078e000e */
[----:B------:R-:W-:Y:S05]  /*ddd0*/  WARPSYNC.COLLECTIVE R15, `(.L_x_14606) ;  /* 0x000000000f087348 */ /* 0x000fea0003c00000 */
[----:B------:R0:W1:Y:S02]  /*dde0*/  SHFL.IDX P6, R14, R13, R12, R11 ;  /* 0x0000000c0d0e7389 */ /* 0x00006400000c000b */
[----:B01----:R-:W-:Y:S01]  /*ddf0*/  ENDCOLLECTIVE ;  /* 0x000000000000791b */ /* 0x003fe20003800000 */
.L_x_14606:
        /* <DEDUP_REMOVED lines=14> */
.L_x_14607:
        /* <DEDUP_REMOVED lines=8> */
.L_x_14608:
        /* <DEDUP_REMOVED lines=10> */
.L_x_14609:
[----:B------:R-:W-:Y:S02]  /*e000*/  IMAD.MOV.U32 R13, RZ, RZ, R4 ;  /* 0x000000ffff0d7224 */ /* 0x000fe400078e0004 */
[----:B------:R-:W-:Y:S02]  /*e010*/  IMAD.MOV.U32 R12, RZ, RZ, 0x7 ;  /* 0x00000007ff0c7424 */ /* 0x000fe400078e00ff */
[----:B------:R-:W-:-:S07]  /*e020*/  IMAD.MOV.U32 R10, RZ, RZ, R14 ;  /* 0x000000ffff0a7224 */ /* 0x000fce00078e000e */
[----:B------:R-:W-:Y:S05]  /*e030*/  WARPSYNC.COLLECTIVE R15, `(.L_x_14610) ;  /* 0x000000000f087348 */ /* 0x000fea0003c00000 */
[----:B------:R0:W1:Y:S02]  /*e040*/  SHFL.IDX P6, R14, R13, R12, R11 ;  /* 0x0000000c0d0e7389 */ /* 0x00006400000c000b */
[----:B01----:R-:W-:Y:S01]  /*e050*/  ENDCOLLECTIVE ;  /* 0x000000000000791b */ /* 0x003fe20003800000 */
.L_x_14610:
        /* <DEDUP_REMOVED lines=11> */
.L_x_14611:
[----:B------:R-:W-:-:S05]  /*e110*/  VIADD R3, R7, 0x70 ;  /* 0x0000007007037836 */ /* 0x000fca0000000000 */
[----:B------:R-:W-:Y:S01]  /*e120*/  ISETP.GE.AND P1, PT, R3, R6, PT ;  /* 0x000000060300720c */ /* 0x000fe20003f26270 */
[----:B------:R-:W-:Y:S02]  /*e130*/  IMAD.MOV.U32 R13, RZ, RZ, R8 ;  /* 0x000000ffff0d7224 */ /* 0x000fe400078e0008 */
[----:B------:R-:W-:Y:S02]  /*e140*/  IMAD.MOV.U32 R12, RZ, RZ, RZ ;  /* 0x000000ffff0c7224 */ /* 0x000fe400078e00ff */
[----:B------:R-:W-:-:S08]  /*e150*/  IMAD.MOV.U32 R9, RZ, RZ, R14 ;  /* 0x000000ffff097224 */ /* 0x000fd000078e000e */
[----:B------:R-:W-:Y:S05]  /*e160*/  WARPSYNC.COLLECTIVE R15, `(.L_x_14612) ;  /* 0x000000000f087348 */ /* 0x000fea0003c00000 */
[----:B------:R0:W1:Y:S02]  /*e170*/  SHFL.IDX P6, R14, R13, R12, R11 ;  /* 0x0000000c0d0e7389 */ /* 0x00006400000c000b */
[----:B01----:R-:W-:Y:S01]  /*e180*/  ENDCOLLECTIVE ;  /* 0x000000000000791b */ /* 0x003fe20003800000 */
.L_x_14612:
[----:B------:R-:W-:Y:S01]  /*e190*/  @!P1 LEA R2, P2, R20, R9, 0x1 ;  /* 0x0000000914029211 */ /* 0x000fe200078408ff */
[----:B------:R-:W-:-:S04]  /*e1a0*/  VIADD R9, R7, 0x80 ;  /* 0x0000008007097836 */ /* 0x000fc80000000000 */
        /* <DEDUP_REMOVED lines=12> */
.L_x_14613:
[----:B------:R-:W-:Y:S02]  /*e270*/  IMAD.MOV.U32 R13, RZ, RZ, R8 ;  /* 0x000000ffff0d7224 */ /* 0x000fe400078e0008 */
[----:B------:R-:W-:Y:S01]  /*e280*/  IMAD.MOV.U32 R12, RZ, RZ, 0x1 ;  /* 0x00000001ff0c7424 */ /* 0x000fe200078e00ff */
[----:B------:R-:W-:-:S13]  /*e290*/  @!P1 LEA R2, P2, R20, R14, 0x1 ;  /* 0x0000000e14029211 */ /* 0x000fda00078408ff */
[----:B------:R-:W-:Y:S05]  /*e2a0*/  WARPSYNC.COLLECTIVE R15, `(.L_x_14614) ;  /* 0x000000000f087348 */ /* 0x000fea0003c00000 */
[----:B------:R0:W1:Y:S02]  /*e2b0*/  SHFL.IDX P6, R14, R13, R12, R11 ;  /* 0x0000000c0d0e7389 */ /* 0x00006400000c000b */
[----:B01----:R-:W-:Y:S01]  /*e2c0*/  ENDCOLLECTIVE ;  /* 0x000000000000791b */ /* 0x003fe20003800000 */
.L_x_14614:
        /* <DEDUP_REMOVED lines=11> */
.L_x_14615:
[----:B------:R-:W-:Y:S02]  /*e380*/  IMAD.MOV.U32 R13, RZ, RZ, R8 ;  /* 0x000000ffff0d7224 */ /* 0x000fe400078e0008 */
[----:B------:R-:W-:Y:S02]  /*e390*/  IMAD.MOV.U32 R12, RZ, RZ, 0x2 ;  /* 0x00000002ff0c7424 */ /* 0x000fe400078e00ff */
[----:B------:R-:W-:-:S07]  /*e3a0*/  IMAD.MOV.U32 R4, RZ, RZ, R14 ;  /* 0x000000ffff047224 */ /* 0x000fce00078e000e */
[----:B------:R-:W-:Y:S05]  /*e3b0*/  WARPSYNC.COLLECTIVE R15, `(.L_x_14616) ;  /* 0x000000000f087348 */ /* 0x000fea0003c00000 */
[----:B------:R0:W1:Y:S02]  /*e3c0*/  SHFL.IDX P6, R14, R13, R12, R11 ;  /* 0x0000000c0d0e7389 */ /* 0x00006400000c000b */
[----:B01----:R-:W-:Y:S01]  /*e3d0*/  ENDCOLLECTIVE ;  /* 0x000000000000791b */ /* 0x003fe20003800000 */
.L_x_14616:
[----:B------:R-:W-:-:S05]  /*e3e0*/  @!P1 LEA R4, P2, R20, R4, 0x1 ;  /* 0x0000000414049211 */ /* 0x000fca00078408ff */
[----:B------:R-:W-:Y:S02]  /*e3f0*/  @!P1 IMAD.X R3, RZ, RZ, R2, P2 ;  /* 0x000000ffff039224 */ /* 0x000fe400010e0602 */
        /* <DEDUP_REMOVED lines=10> */
.L_x_14617:
        /* <DEDUP_REMOVED lines=8> */
.L_x_14618:
        /* <DEDUP_REMOVED lines=10> */
.L_x_14619:
[----:B------:R-:W-:Y:S05]  /*e5c0*/  BRA `(.L_x_14620) ;  /* 0xffffffcc005c7947 */ /* 0x000fea000383ffff */
.L_x_14520:
[----:B0-----:R0:W1:Y:S02]  /*e5d0*/  SYNCS.PHASECHK.TRANS64.TRYWAIT P0, [R17+URZ+0x16820], R2 ;  /* 0x01682002110075a7 */ /* 0x001064000800017f */
[----:B-1----:R-:W-:Y:S05]  /*e5e0*/  @!P0 NANOSLEEP.SYNCS 0x989680 ;  /* 0x009896800000895d */ /* 0x002fea0003900000 */
[----:B------:R-:W1:Y:S02]  /*e5f0*/  @!P0 SYNCS.PHASECHK.TRANS64 P0, [R17+URZ+0x16820], R2 ;  /* 0x01682002110085a7 */ /* 0x000e64000800007f */
[----:B-1----:R-:W-:Y:S05]  /*e600*/  @!P0 BRA `(.L_x_14520) ;  /* 0xfffffffc00f08947 */ /* 0x002fea000383ffff */
[----:B------:R-:W-:Y:S05]  /*e610*/  BRA `(.L_x_14621) ;  /* 0xffffffcc00bc7947 */ /* 0x000fea000383ffff */
.L_x_14527:
[----:B0-----:R0:W1:Y:S02]  /*e620*/  SYNCS.PHASECHK.TRANS64.TRYWAIT P0, [R2+URZ+0x16840], R3 ;  /* 0x01684003020075a7 */ /* 0x001064000800017f */
[----:B-1----:R-:W-:Y:S05]  /*e630*/  @!P0 NANOSLEEP.SYNCS 0x989680 ;  /* 0x009896800000895d */ /* 0x002fea0003900000 */
[----:B------:R-:W1:Y:S02]  /*e640*/  @!P0 SYNCS.PHASECHK.TRANS64 P0, [R2+URZ+0x16840], R3 ;  /* 0x01684003020085a7 */ /* 0x000e64000800007f */
[----:B-1----:R-:W-:Y:S05]  /*e650*/  @!P0 BRA `(.L_x_14527) ;  /* 0xfffffffc00f08947 */ /* 0x002fea000383ffff */
[----:B------:R-:W-:Y:S05]  /*e660*/  BRA `(.L_x_14622) ;  /* 0xffffffd0006c7947 */ /* 0x000fea000383ffff */
.L_x_14532:
[----:B0-----:R0:W1:Y:S02]  /*e670*/  SYNCS.PHASECHK.TRANS64.TRYWAIT P0, [R2+URZ+0x60], R3 ;  /* 0x00006003020075a7 */ /* 0x001064000800017f */
[----:B-1----:R-:W-:Y:S05]  /*e680*/  @!P0 NANOSLEEP.SYNCS 0x989680 ;  /* 0x009896800000895d */ /* 0x002fea0003900000 */
[----:B------:R-:W1:Y:S02]  /*e690*/  @!P0 SYNCS.PHASECHK.TRANS64 P0, [R2+URZ+0x60], R3 ;  /* 0x00006003020085a7 */ /* 0x000e64000800007f */
[----:B-1----:R-:W-:Y:S05]  /*e6a0*/  @!P0 BRA `(.L_x_14532) ;  /* 0xfffffffc00f08947 */ /* 0x002fea000383ffff */
[----:B------:R-:W-:Y:S05]  /*e6b0*/  BRA `(.L_x_14623) ;  /* 0xffffffd000e47947 */ /* 0x000fea000383ffff */
.L_x_14541:
[----:B0-----:R0:W1:Y:S02]  /*e6c0*/  SYNCS.PHASECHK.TRANS64.TRYWAIT P0, [R2+URZ+0x16840], R3 ;  /* 0x01684003020075a7 */ /* 0x001064000800017f */
[----:B-1----:R-:W-:Y:S05]  /*e6d0*/  @!P0 NANOSLEEP.SYNCS 0x989680 ;  /* 0x009896800000895d */ /* 0x002fea0003900000 */
[----:B------:R-:W1:Y:S02]  /*e6e0*/  @!P0 SYNCS.PHASECHK.TRANS64 P0, [R2+URZ+0x16840], R3 ;  /* 0x01684003020085a7 */ /* 0x000e64000800007f */
[----:B-1----:R-:W-:Y:S05]  /*e6f0*/  @!P0 BRA `(.L_x_14541) ;  /* 0xfffffffc00f08947 */ /* 0x002fea000383ffff */
[----:B------:R-:W-:Y:S05]  /*e700*/  BRA `(.L_x_14624) ;  /* 0xffffffd8001c7947 */ /* 0x000fea000383ffff */
.L_x_14546:
[----:B0-----:R0:W1:Y:S02]  /*e710*/  SYNCS.PHASECHK.TRANS64.TRYWAIT P0, [R5+URZ+0x60], R2 ;  /* 0x00006002050075a7 */ /* 0x001064000800017f */
[----:B-1----:R-:W-:Y:S05]  /*e720*/  @!P0 NANOSLEEP.SYNCS 0x989680 ;  /* 0x009896800000895d */ /* 0x002fea0003900000 */
[----:B------:R-:W1:Y:S02]  /*e730*/  @!P0 SYNCS.PHASECHK.TRANS64 P0, [R5+URZ+0x60], R2 ;  /* 0x00006002050085a7 */ /* 0x000e64000800007f */
[----:B-1----:R-:W-:Y:S05]  /*e740*/  @!P0 BRA `(.L_x_14546) ;  /* 0xfffffffc00f08947 */ /* 0x002fea000383ffff */
[----:B------:R-:W-:Y:S05]  /*e750*/  BRA `(.L_x_14625) ;  /* 0xffffffd800947947 */ /* 0x000fea000383ffff */
.L_x_14554:
[----:B0-----:R0:W1:Y:S02]  /*e760*/  SYNCS.PHASECHK.TRANS64.TRYWAIT P0, [R2+URZ+0x16840], R3 ;  /* 0x01684003020075a7 */ /* 0x001064000800017f */
[----:B-1----:R-:W-:Y:S05]  /*e770*/  @!P0 NANOSLEEP.SYNCS 0x989680 ;  /* 0x009896800000895d */ /* 0x002fea0003900000 */
[----:B------:R-:W1:Y:S02]  /*e780*/  @!P0 SYNCS.PHASECHK.TRANS64 P0, [R2+URZ+0x16840], R3 ;  /* 0x01684003020085a7 */ /* 0x000e64000800007f */
[----:B-1----:R-:W-:Y:S05]  /*e790*/  @!P0 BRA `(.L_x_14554) ;  /* 0xfffffffc00f08947 */ /* 0x002fea000383ffff */
[----:B------:R-:W-:Y:S05]  /*e7a0*/  BRA `(.L_x_14626) ;  /* 0xffffffdc009c7947 */ /* 0x000fea000383ffff */
.L_x_14559:
[----:B0-----:R0:W1:Y:S02]  /*e7b0*/  SYNCS.PHASECHK.TRANS64.TRYWAIT P0, [R5+URZ+0x60], R8 ;  /* 0x00006008050075a7 */ /* 0x001064000800017f */
[----:B-1----:R-:W-:Y:S05]  /*e7c0*/  @!P0 NANOSLEEP.SYNCS 0x989680 ;  /* 0x009896800000895d */ /* 0x002fea0003900000 */
[----:B------:R-:W1:Y:S02]  /*e7d0*/  @!P0 SYNCS.PHASECHK.TRANS64 P0, [R5+URZ+0x60], R8 ;  /* 0x00006008050085a7 */ /* 0x000e64000800007f */
[----:B-1----:R-:W-:Y:S05]  /*e7e0*/  @!P0 BRA `(.L_x_14559) ;  /* 0xfffffffc00f08947 */ /* 0x002fea000383ffff */
[----:B------:R-:W-:Y:S05]  /*e7f0*/  BRA `(.L_x_14627) ;  /* 0xffffffe000187947 */ /* 0x000fea000383ffff */
.L_x_14569:
[----:B-1----:R1:W2:Y:S02]  /*e800*/  SYNCS.PHASECHK.TRANS64.TRYWAIT P0, [R3+URZ+0x16860], R0 ;  /* 0x01686000030075a7 */ /* 0x0022a4000800017f */
[----:B--2---:R-:W-:Y:S05]  /*e810*/  @!P0 NANOSLEEP.SYNCS 0x989680 ;  /* 0x009896800000895d */ /* 0x004fea0003900000 */
[----:B------:R-:W2:Y:S02]  /*e820*/  @!P0 SYNCS.PHASECHK.TRANS64 P0, [R3+URZ+0x16860], R0 ;  /* 0x01686000030085a7 */ /* 0x000ea4000800007f */
[----:B--2---:R-:W-:Y:S05]  /*e830*/  @!P0 BRA `(.L_x_14569) ;  /* 0xfffffffc00f08947 */ /* 0x004fea000383ffff */
[----:B------:R-:W-:Y:S05]  /*e840*/  BRA `(.L_x_14628) ;  /* 0xffffffe400087947 */ /* 0x000fea000383ffff */
.L_x_14575:
[----:B------:R-:W-:Y:S01]  /*e850*/  BSSY B0, `(.L_x_14629) ;  /* 0x0000008000007945 */ /* 0x000fe20003800000 */
[----:B------:R-:W-:Y:S02]  /*e860*/  IMAD.MOV.U32 R13, RZ, RZ, R28 ;  /* 0x000000ffff0d7224 */ /* 0x000fe400078e001c */
[----:B------:R-:W-:Y:S02]  /*e870*/  IMAD.MOV.U32 R12, RZ, RZ, RZ ;  /* 0x000000ffff0c7224 */ /* 0x000fe400078e00ff */
[----:B0-----:R-:W-:Y:S02]  /*e880*/  IMAD.MOV.U32 R11, RZ, RZ, 0x1f ;  /* 0x0000001fff0b7424 */ /* 0x001fe400078e00ff */
[----:B------:R-:W-:-:S07]  /*e890*/  IMAD.MOV.U32 R15, RZ, RZ, -0x1 ;  /* 0xffffffffff0f7424 */ /* 0x000fce00078e00ff */
[----:B------:R-:W-:Y:S05]  /*e8a0*/  WARPSYNC.COLLECTIVE R15, `(.L_x_14630) ;  /* 0x000000000f087348 */ /* 0x000fea0003c00000 */
[----:B------:R0:W1:Y:S02]  /*e8b0*/  SHFL.IDX P6, R14, R13, R12, R11 ;  /* 0x0000000c0d0e7389 */ /* 0x00006400000c000b */
[----:B01----:R-:W-:Y:S01]  /*e8c0*/  ENDCOLLECTIVE ;  /* 0x000000000000791b */ /* 0x003fe20003800000 */
.L_x_14630:
[----:B------:R-:W-:Y:S05]  /*e8d0*/  BSYNC B0 ;  /* 0x0000000000007941 */ /* 0x000fea0003800000 */
.L_x_14629:
[----:B------:R-:W-:Y:S05]  /*e8e0*/  BRA `(.L_x_14631) ;  /* 0xffffffe400ac7947 */ /* 0x000fea000383ffff */
.L_x_14578:
[----:B-1----:R1:W2:Y:S02]  /*e8f0*/  SYNCS.PHASECHK.TRANS64.TRYWAIT P0, [R7+URZ+0x16820], R0 ;  /* 0x01682000070075a7 */ /* 0x0022a4000800017f */
[----:B--2---:R-:W-:Y:S05]  /*e900*/  @!P0 NANOSLEEP.SYNCS 0x989680 ;  /* 0x009896800000895d */ /* 0x004fea0003900000 */
[----:B------:R-:W2:Y:S02]  /*e910*/  @!P0 SYNCS.PHASECHK.TRANS64 P0, [R7+URZ+0x16820], R0 ;  /* 0x01682000070085a7 */ /* 0x000ea4000800007f */
[----:B--2---:R-:W-:Y:S05]  /*e920*/  @!P0 BRA `(.L_x_14578) ;  /* 0xfffffffc00f08947 */ /* 0x004fea000383ffff */
[----:B------:R-:W-:Y:S05]  /*e930*/  BRA `(.L_x_14632) ;  /* 0xffffffe400f47947 */ /* 0x000fea000383ffff */
.L_x_14579:
        /* <DEDUP_REMOVED lines=11> */
.L_x_14634:
[----:B------:R-:W-:Y:S05]  /*e9f0*/  BSYNC B0 ;  /* 0x0000000000007941 */ /* 0x000fea0003800000 */
.L_x_14633:
[----:B------:R-:W-:Y:S05]  /*ea00*/  BRA `(.L_x_14635) ;  /* 0xffffffe400dc7947 */ /* 0x000fea000383ffff */
.L_x_14582:
[----:B------:R-:W-:Y:S01]  /*ea10*/  BSSY B1, `(.L_x_14636) ;  /* 0x0000006000017945 */ /* 0x000fe20003800000 */
[----:B------:R-:W-:-:S07]  /*ea20*/  IMAD.MOV.U32 R15, RZ, RZ, -0x1 ;  /* 0xffffffffff0f7424 */ /* 0x000fce00078e00ff */
[----:B01----:R-:W-:Y:S05]  /*ea30*/  WARPSYNC.COLLECTIVE R15, `(.L_x_14637) ;  /* 0x000000000f0c7348 */ /* 0x003fea0003c00000 */
[----:B------:R-:W-:Y:S02]  /*ea40*/  ELECT P6, UR62, PT ;  /* 0x00000000003e782f */ /* 0x000fe400038c0000 */
[----:B------:R-:W-:Y:S01]  /*ea50*/  MOV R14, UR62 ;  /* 0x0000003e000e7c02 */ /* 0x000fe20008000f00 */
[----:B01----:R-:W-:Y:S10]  /*ea60*/  ENDCOLLECTIVE ;  /* 0x000000000000791b */ /* 0x003ff40003800000 */
.L_x_14637:
[----:B------:R-:W-:Y:S05]  /*ea70*/  BSYNC B1 ;  /* 0x0000000000017941 */ /* 0x000fea0003800000 */
.L_x_14636:
[----:B------:R-:W-:Y:S05]  /*ea80*/  BRA `(.L_x_14638) ;  /* 0xffffffe400d47947 */ /* 0x000fea000383ffff */
.L_x_14584:
[----:B-1----:R1:W2:Y:S02]  /*ea90*/  SYNCS.PHASECHK.TRANS64.TRYWAIT P0, [R5+URZ], R4 ;  /* 0x00000004050075a7 */ /* 0x0022a4000800017f */
[----:B--2---:R-:W-:Y:S05]  /*eaa0*/  @!P0 NANOSLEEP.SYNCS 0x989680 ;  /* 0x009896800000895d */ /* 0x004fea0003900000 */
[----:B------:R-:W2:Y:S02]  /*eab0*/  @!P0 SYNCS.PHASECHK.TRANS64 P0, [R5+URZ], R4 ;  /* 0x00000004050085a7 */ /* 0x000ea4000800007f */
[----:B--2---:R-:W-:Y:S05]  /*eac0*/  @!P0 BRA `(.L_x_14584) ;  /* 0xfffffffc00f08947 */ /* 0x004fea000383ffff */
[----:B------:R-:W-:Y:S05]  /*ead0*/  BRA `(.L_x_14639) ;  /* 0xffffffe800087947 */ /* 0x000fea000383ffff */
.L_x_14585:
[----:B--2---:R2:W3:Y:S02]  /*eae0*/  SYNCS.PHASECHK.TRANS64.TRYWAIT P0, [R3+URZ], R0 ;  /* 0x00000000030075a7 */ /* 0x0044e4000800017f */
[----:B---3--:R-:W-:Y:S05]  /*eaf0*/  @!P0 NANOSLEEP.SYNCS 0x989680 ;  /* 0x009896800000895d */ /* 0x008fea0003900000 */
[----:B------:R-:W3:Y:S02]  /*eb00*/  @!P0 SYNCS.PHASECHK.TRANS64 P0, [R3+URZ], R0 ;  /* 0x00000000030085a7 */ /* 0x000ee4000800007f */
[----:B---3--:R-:W-:Y:S05]  /*eb10*/  @!P0 BRA `(.L_x_14585) ;  /* 0xfffffffc00f08947 */ /* 0x008fea000383ffff */
[----:B------:R-:W-:Y:S05]  /*eb20*/  BRA `(.L_x_14640) ;  /* 0xffffffe400fc7947 */ /* 0x000fea000383ffff */
.L_x_14587:
[----:B-1----:R1:W2:Y:S02]  /*eb30*/  SYNCS.PHASECHK.TRANS64.TRYWAIT P0, [R5+URZ], R4 ;  /* 0x00000004050075a7 */ /* 0x0022a4000800017f */
[----:B--2---:R-:W-:Y:S05]  /*eb40*/  @!P0 NANOSLEEP.SYNCS 0x989680 ;  /* 0x009896800000895d */ /* 0x004fea0003900000 */
[----:B------:R-:W2:Y:S02]  /*eb50*/  @!P0 SYNCS.PHASECHK.TRANS64 P0, [R5+URZ], R4 ;  /* 0x00000004050085a7 */ /* 0x000ea4000800007f */
[----:B--2---:R-:W-:Y:S05]  /*eb60*/  @!P0 BRA `(.L_x_14587) ;  /* 0xfffffffc00f08947 */ /* 0x004fea000383ffff */
[----:B------:R-:W-:Y:S05]  /*eb70*/  BRA `(.L_x_14641) ;  /* 0xffffffe800007947 */ /* 0x000fea000383ffff */
.L_x_14642:
        /* <DEDUP_REMOVED lines=16> */
.L_x_15338:


//--------------------- .text._ZN7cutlass13device_kernelIN5flash11enable_sm90INS1_16FlashAttnFwdSm90INS1_25CollectiveMainloopFwdSm90ILi2EN4cute5tupleIJNS5_1CILi1EEES8_S8_EEENS6_IJNS7_ILi192EEENS7_ILi128EEENS7_ILi64EEEEEELi64ENS_10bfloat16_tEfNS_4arch4Sm90ELb1ELb0ELb0ELb1ELb0ELb0ELb0ELb1ELb1ELb1ELb0ELb0EEENS1_21CollectiveEpilogueFwdINS6_IJSA_SC_SB_EEES9_SE_SG_Li384ELb1ELb1ELb0ELb0EEENS1_36VarlenDynamicPersistentTileSchedulerILi192ELi128ELi384ELi128ELb0ELb1ELb1ELb1ELb1ELb1EEEEEEEEEvNT_6ParamsE --------------------------
	.section	.text._ZN7cutlass13device_kernelIN5flash11enable_sm90INS1_16FlashAttnFwdSm90INS1_25CollectiveMainloopFwdSm90ILi2EN4cute5tupleIJNS5_1CILi1EEES8_S8_EEENS6_IJNS7_ILi192EEENS7_ILi128EEENS7_ILi64EEEEEELi64ENS_10bfloat16_tEfNS_4arch4Sm90ELb1ELb0ELb0ELb1ELb0ELb0ELb0ELb1ELb1ELb1ELb0ELb0EEENS1_21CollectiveEpilogueFwdINS6_IJSA_SC_SB_EEES9_SE_SG_Li384ELb1ELb1ELb0ELb0EEENS1_36VarlenDynamicPersistentTileSchedulerILi192ELi128ELi384ELi128ELb0ELb1ELb1ELb1ELb1ELb1EEEEEEEEEvNT_6ParamsE,"ax",@progbits
	.align	128
.text._ZN7cutlass13device_kernelIN5flash11enable_sm90INS1_16FlashAttnFwdSm90INS1_25CollectiveMainloopFwdSm90ILi2EN4cute5tupleIJNS5_1CILi1EEES8_S8_EEENS6_IJNS7_ILi192EEENS7_ILi128EEENS7_ILi64EEEEEELi64ENS_10bfloat16_tEfNS_4arch4Sm90ELb1ELb0ELb0ELb1ELb0ELb0ELb0ELb1ELb1ELb1ELb0ELb0EEENS1_21CollectiveEpilogueFwdINS6_IJSA_SC_SB_EEES9_SE_SG_Li384ELb1ELb1ELb0ELb0EEENS1_36VarlenDynamicPersistentTileSchedulerILi192ELi128ELi384ELi128ELb0ELb1ELb1ELb1ELb1ELb1EEEEEEEEEvNT_6ParamsE:
        .type           _ZN7cutlass13device_kernelIN5flash11enable_sm90INS1_16FlashAttnFwdSm90INS1_25CollectiveMainloopFwdSm90ILi2EN4cute5tupleIJNS5_1CILi1EEES8_S8_EEENS6_IJNS7_ILi192EEENS7_ILi128EEENS7_ILi64EEEEEELi64ENS_10bfloat16_tEfNS_4arch4Sm90ELb1ELb0ELb0ELb1ELb0ELb0ELb0ELb1ELb1ELb1ELb0ELb0EEENS1_21CollectiveEpilogueFwdINS6_IJSA_SC_SB_EEES9_SE_SG_Li384ELb1ELb1ELb0ELb0EEENS1_36VarlenDynamicPersistentTileSchedulerILi192ELi128ELi384ELi128ELb0ELb1ELb1ELb1ELb1ELb1EEEEEEEEEvNT_6ParamsE,@function
        .size           _ZN7cutlass13device_kernelIN5flash11enable_sm90INS1_16FlashAttnFwdSm90INS1_25CollectiveMainloopFwdSm90ILi2EN4cute5tupleIJNS5_1CILi1EEES8_S8_EEENS6_IJNS7_ILi192EEENS7_ILi128EEENS7_ILi64EEEEEELi64ENS_10bfloat16_tEfNS_4arch4Sm90ELb1ELb0ELb0ELb1ELb0ELb0ELb0ELb1ELb1ELb1ELb0ELb0EEENS1_21CollectiveEpilogueFwdINS6_IJSA_SC_SB_EEES9_SE_SG_Li384ELb1ELb1ELb0ELb0EEENS1_36VarlenDynamicPersistentTileSchedulerILi192ELi128ELi384ELi128ELb0ELb1ELb1ELb1ELb1ELb1EEEEEEEEEvNT_6ParamsE,(.L_x_15339 - _ZN7cutlass13device_kernelIN5flash11enable_sm90INS1_16FlashAttnFwdSm90INS1_25CollectiveMainloopFwdSm90ILi2EN4cute5tupleIJNS5_1CILi1EEES8_S8_EEENS6_IJNS7_ILi192EEENS7_ILi128EEENS7_ILi64EEEEEELi64ENS_10bfloat16_tEfNS_4arch4Sm90ELb1ELb0ELb0ELb1ELb0ELb0ELb0ELb1ELb1ELb1ELb0ELb0EEENS1_21CollectiveEpilogueFwdINS6_IJSA_SC_SB_EEES9_SE_SG_Li384ELb1ELb1ELb0ELb0EEENS1_36VarlenDynamicPersistentTileSchedulerILi192ELi128ELi384ELi128ELb0ELb1ELb1ELb1ELb1ELb1EEEEEEEEEvNT_6ParamsE)
        .other          _ZN7cutlass13device_kernelIN5flash11enable_sm90INS1_16FlashAttnFwdSm90INS1_25CollectiveMainloopFwdSm90ILi2EN4cute5tupleIJNS5_1CILi1EEES8_S8_EEENS6_IJNS7_ILi192EEENS7_ILi128EEENS7_ILi64EEEEEELi64ENS_10bfloat16_tEfNS_4arch4Sm90ELb1ELb0ELb0ELb1ELb0ELb0ELb0ELb1ELb1ELb1ELb0ELb0EEENS1_21CollectiveEpilogueFwdINS6_IJSA_SC_SB_EEES9_SE_SG_Li384ELb1ELb1ELb0ELb0EEENS1_36VarlenDynamicPersistentTileSchedulerILi192ELi128ELi384ELi128ELb0ELb1ELb1ELb1ELb1ELb1EEEEEEEEEvNT_6ParamsE,@"STO_CUDA_ENTRY STV_DEFAULT"
_ZN7cutlass13device_kernelIN5flash11enable_sm90INS1_16FlashAttnFwdSm90INS1_25CollectiveMainloopFwdSm90ILi2EN4cute5tupleIJNS5_1CILi1EEES8_S8_EEENS6_IJNS7_ILi192EEENS7_ILi128EEENS7_ILi64EEEEEELi64ENS_10bfloat16_tEfNS_4arch4Sm90ELb1ELb0ELb0ELb1ELb0ELb0ELb0ELb1ELb1ELb1ELb0ELb0EEENS1_21CollectiveEpilogueFwdINS6_IJSA_SC_SB_EEES9_SE_SG_Li384ELb1ELb1ELb0ELb0EEENS1_36VarlenDynamicPersistentTileSchedulerILi192ELi128ELi384ELi128ELb0ELb1ELb1ELb1ELb1ELb1EEEEEEEEEvNT_6ParamsE:
        /* <DEDUP_REMOVED lines=18> */
.L_x_14644:
[----:B------:R-:W-:Y:S05]  /*0120*/  BSYNC B0 ;  /* 0x0000000000007941 */ /* 0x000fea0003800000 */
.L_x_14643:
        /* <DEDUP_REMOVED lines=41> */
.L_x_14645:
        /* <DEDUP_REMOVED lines=22> */
.L_x_14646:
        /* <DEDUP_REMOVED lines=18> */
.L_x_14647:
        /* <DEDUP_REMOVED lines=22> */
.L_x_14648:
        /* <DEDUP_REMOVED lines=22> */
.L_x_14649:
[----:B------:R-:W-:Y:S01]  /*0900*/  PLOP3.LUT P0, PT, PT, PT, UP0, 0x80, 0x0 ;  /* 0x000000000000781c */ /* 0x000fe20003f0f008 */
[----:B------:R-:W-:Y:S01]  /*0910*/  UMOV UR36, 0x1 ;  /* 0x0000000100247882 */ /* 0x000fe20000000000 */
[----:B------:R-:W-:Y:S01]  /*0920*/  NOP ;  /* 0x0000000000007918 */ /* 0x000fe20000000000 */
[----:B------:R-:W-:Y:S01]  /*0930*/  USEL UR36, UR36, 0x2, !UP0 ;  /* 0x0000000224247887 */ /* 0x000fe2000c000000 */
[----:B------:R-:W-:Y:S01]  /*0940*/  ULDC.64 UR48, c[0x0][0x208] ;  /* 0x0000820000307ab9 */ /* 0x000fe20000000a00 */
[----:B012-4-:R-:W-:Y:S08]  /*0950*/  BAR.SYNC.DEFER_BLOCKING 0x0 ;  /* 0x0000000000007b1d */ /* 0x017ff00000010000 */
[----:B------:R-:W-:Y:S05]  /*0960*/  @!P0 BRA `(.L_x_14650) ;  /* 0x0000009000c48947 */ /* 0x000fea0003800000 */
.L_x_14651:
        /* <DEDUP_REMOVED lines=25> */
[----:B------:R-:W-:Y:S02]  /*0b00*/  UMOV UR39, URZ ;  /* 0x0000003f00277c82 */ /* 0x000fe40008000000 */
[CC--:B------:R-:W-:Y:S02]  /*0b10*/  LEA.HI R153, R0.reuse, R157.reuse, RZ, 0x7 ;  /* 0x0000009d00997211 */ /* 0x0c0fe400078f38ff */
[----:B------:R-:W-:-:S02]  /*0b20*/  LEA.HI R3, R0, R157, RZ, 0x5 ;  /* 0x0000009d00037211 */ /* 0x000fc400078f28ff */
[----:B------:R-:W-:Y:S02]  /*0b30*/  LOP3.LUT R152, R153, 0xffffff80, RZ, 0xc0, !PT ;  /* 0xffffff8099987812 */ /* 0x000fe400078ec0ff */
[CC--:B------:R-:W-:Y:S01]  /*0b40*/  LEA.HI R2, R0.reuse, R157.reuse, RZ, 0x4 ;  /* 0x0000009d00027211 */ /* 0x0c0fe200078f20ff */
[----:B------:R-:W-:Y:S01]  /*0b50*/  IMAD.SHL.U32 R5, R3, 0x20, RZ ;  /* 0x0000002003057824 */ /* 0x000fe200078e00ff */
[----:B------:R-:W-:Y:S01]  /*0b60*/  LEA.HI R10, R0, R157, RZ, 0x2 ;  /* 0x0000009d000a7211 */ /* 0x000fe200078f10ff */
[----:B------:R-:W-:Y:S01]  /*0b70*/  IMAD.IADD R152, R157, 0x1, -R152 ;  /* 0x000000019d987824 */ /* 0x000fe200078e0a98 */
[----:B------:R-:W-:Y:S02]  /*0b80*/  SHF.R.S32.HI R3, RZ, 0x4, R2 ;  /* 0x00000004ff037819 */ /* 0x000fe40000011402 */
[----:B------:R-:W-:Y:S02]  /*0b90*/  LOP3.LUT R4, R2, 0x3fffff0, RZ, 0xc0, !PT ;  /* 0x03fffff002047812 */ /* 0x000fe400078ec0ff */
[----:B------:R-:W-:-:S02]  /*0ba0*/  SHF.R.S32.HI R7, RZ, 0x1f, R152 ;  /* 0x0000001fff077819 */ /* 0x000fc40000011498 */
[----:B------:R-:W-:Y:S01]  /*0bb0*/  LEA.HI R2, R2, R3, RZ, 0x1 ;  /* 0x0000000302027211 */ /* 0x000fe200078f08ff */
[----:B------:R-:W-:Y:S01]  /*0bc0*/  IMAD.IADD R4, R157, 0x1, -R4 ;  /* 0x000000019d047824 */ /* 0x000fe200078e0a04 */
[----:B------:R-:W-:Y:S02]  /*0bd0*/  LEA.HI R6, R7, R152, RZ, 0x2 ;  /* 0x0000009807067211 */ /* 0x000fe400078f10ff */
[----:B------:R-:W-:Y:S02]  /*0be0*/  LOP3.LUT R2, R2, 0x1ffffffe, RZ, 0xc0, !PT ;  /* 0x1ffffffe02027812 */ /* 0x000fe400078ec0ff */
[--C-:B------:R-:W-:Y:S02]  /*0bf0*/  SHF.R.S32.HI R8, RZ, 0x2, R6.reuse ;  /* 0x00000002ff087819 */ /* 0x100fe40000011406 */
[----:B------:R-:W-:Y:S01]  /*0c00*/  SHF.R.S32.HI R9, RZ, 0x1f, R6 ;  /* 0x0000001fff097819 */ /* 0x000fe20000011406 */
[----:B------:R-:W-:Y:S01]  /*0c10*/  IMAD.IADD R2, R3, 0x1, -R2 ;  /* 0x0000000103027824 */ /* 0x000fe200078e0a02 */
[----:B------:R-:W-:-:S02]  /*0c20*/  SHF.R.S32.HI R153, RZ, 0x7, R153 ;  /* 0x00000007ff997819 */ /* 0x000fc40000011499 */
[----:B------:R-:W-:Y:S02]  /*0c30*/  LOP3.LUT R10, R10, 0xfffffffc, RZ, 0xc0, !PT ;  /* 0xfffffffc0a0a7812 */ /* 0x000fe400078ec0ff */
[----:B------:R-:W-:Y:S01]  /*0c40*/  LEA.HI R9, R9, R8, RZ, 0x3 ;  /* 0x0000000809097211 */ /* 0x000fe200078f18ff */
[----:B------:R-:W-:Y:S01]  /*0c50*/  IMAD.HI R3, R153, 0x55555556, RZ ;  /* 0x5555555699037827 */ /* 0x000fe200078e02ff */
[----:B------:R-:W-:Y:S02]  /*0c60*/  LOP3.LUT R5, R5, 0xfffffc00, RZ, 0xc0, !PT ;  /* 0xfffffc0005057812 */ /* 0x000fe400078ec0ff */
[----:B------:R-:W-:Y:S01]  /*0c70*/  LEA.HI R0, R0, R157, RZ, 0x3 ;  /* 0x0000009d00007211 */ /* 0x000fe200078f18ff */
[----:B------:R-:W-:Y:S01]  /*0c80*/  IMAD.IADD R10, R157, 0x1, -R10 ;  /* 0x000000019d0a7824 */ /* 0x000fe200078e0a0a */
[----:B------:R-:W-:Y:S01]  /*0c90*/  LOP3.LUT R9, R9, 0xfffffff8, RZ, 0xc0, !PT ;  /* 0xfffffff809097812 */ /* 0x000fe200078ec0ff */
[----:B------:R-:W-:Y:S01]  /*0ca0*/  IMAD R5, R4, 0x40, R5 ;  /* 0x0000004004057824 */ /* 0x000fe200078e0205 */
[----:B------:R-:W-:-:S02]  /*0cb0*/  LEA.HI R7, R7, R152, RZ, 0x5 ;  /* 0x0000009807077211 */ /* 0x000fc400078f28ff */
[----:B------:R-:W-:Y:S01]  /*0cc0*/  LEA.HI R4, R3, R3, RZ, 0x1 ;  /* 0x0000000303047211 */ /* 0x000fe200078f08ff */
[----:B------:R-:W-:Y:S01]  /*0cd0*/  IMAD.IADD R8, R8, 0x1, -R9 ;  /* 0x0000000108087824 */ /* 0x000fe200078e0a09 */
[----:B------:R-:W-:Y:S01]  /*0ce0*/  LOP3.LUT R18, R0, 0xfffffff8, RZ, 0xc0, !PT ;  /* 0xfffffff800127812 */ /* 0x000fe200078ec0ff */
[----:B------:R-:W-:Y:S01]  /*0cf0*/  IMAD R155, R2, 0x8, R5 ;  /* 0x00000008029b7824 */ /* 0x000fe200078e0205 */
[----:B------:R-:W-:Y:S01]  /*0d00*/  LEA.HI R3, R10, R10, RZ, 0x1 ;  /* 0x0000000a0a037211 */ /* 0x000fe200078f08ff */
[----:B------:R-:W-:Y:S01]  /*0d10*/  IMAD R4, R4, -0x3, R153 ;  /* 0xfffffffd04047824 */ /* 0x000fe200078e0299 */
[----:B------:R-:W-:Y:S01]  /*0d20*/  SHF.R.S32.HI R7, RZ, 0x5, R7 ;  /* 0x00000005ff077819 */ /* 0x000fe20000011407 */
[----:B------:R-:W-:Y:S01]  /*0d30*/  IMAD.IADD R18, R157, 0x1, -R18 ;  /* 0x000000019d127824 */ /* 0x000fe200078e0a12 */
[----:B------:R-:W-:Y:S02]  /*0d40*/  LOP3.LUT R3, R3, 0x1ffffffe, RZ, 0xc0, !PT ;  /* 0x1ffffffe03037812 */ /* 0x000fe400078ec0ff */
        /* <DEDUP_REMOVED lines=9> */
.L_x_14693:
[----:B012---:R-:W0:Y:S01]  /*0de0*/  LDC.64 R2, c[0x0][0xc88] ;  /* 0x00032200ff027b82 */ /* 0x007e220000000a00 */
[----:B------:R-:W-:Y:S01]  /*0df0*/  ULDC.64 UR8, c[0x0][0xa28] ;  /* 0x00028a0000087ab9 */ /* 0x000fe20000000a00 */
[----:B------:R-:W-:Y:S01]  /*0e00*/  ULDC.64 UR10, c[0x0][0xa18] ;  /* 0x00028600000a7ab9 */ /* 0x000fe20000000a00 */
[----:B------:R-:W-:Y:S01]  /*0e10*/  ULDC UR4, c[0x0][0x424] ;  /* 0x0001090000047ab9 */ /* 0x000fe20000000800 */
        /* <DEDUP_REMOVED lines=11> */
[----:B------:R-:W-:-:S04]  /*0ed0*/  @UP0 ULEA UR8, UP2, UR40, UR8, 0x2 ;  /* 0x0000000828080291 */ /* 0x000fc8000f84103f */
[----:B------:R-:W-:Y:S02]  /*0ee0*/  @UP0 ULEA.HI.X UR9, UR40, UR9, UR41, 0x2, UP2 ;  /* 0x0000000928090291 */ /* 0x000fe400090f1429 */
[----:B------:R-:W-:Y:S01]  /*0ef0*/  @UP1 ULEA UR10, UP0, UR40, UR10, 0x2 ;  /* 0x0000000a280a1291 */ /* 0x000fe2000f80103f */
[----:B------:R-:W-:-:S03]  /*0f00*/  IMAD.U32 R2, RZ, RZ, UR8 ;  /* 0x00000008ff027e24 */ /* 0x000fc6000f8e00ff */
[----:B------:R-:W-:Y:S01]  /*0f10*/  @UP1 ULEA.HI.X UR11, UR40, UR11, UR41, 0x2, UP0 ;  /* 0x0000000b280b1291 */ /* 0x000fe200080f1429 */
[----:B------:R-:W-:Y:S01]  /*0f20*/  IMAD.U32 R3, RZ, RZ, UR9 ;  /* 0x00000009ff037e24 */ /* 0x000fe2000f8e00ff */
[----:B------:R-:W-:Y:S01]  /*0f30*/  ULDC.64 UR8, c[0x0][0x418] ;  /* 0x0001060000087ab9 */ /* 0x000fe20000000a00 */
[----:B------:R-:W-:-:S03]  /*0f40*/  IMAD.U32 R4, RZ, RZ, UR10 ;  /* 0x0000000aff047e24 */ /* 0x000fc6000f8e00ff */
[----:B------:R-:W-:Y:S01]  /*0f50*/  IMAD.U32 R5, RZ, RZ, UR11 ;  /* 0x0000000bff057e24 */ /* 0x000fe2000f8e00ff */
[----:B------:R-:W2:Y:S04]  /*0f60*/  @P0 LDG.E R2, desc[UR48][R2.64] ;  /* 0x0000003002020981 */ /* 0x000ea8000c1e1900 */
[----:B------:R-:W3:Y:S01]  /*0f70*/  @P2 LDG.E R4, desc[UR48][R4.64] ;  /* 0x0000003004042981 */ /* 0x000ee2000c1e1900 */
[----:B------:R-:W-:Y:S01]  /*0f80*/  UISETP.NE.U32.AND UP0, UPT, UR8, URZ, UPT ;  /* 0x0000003f0800728c */ /* 0x000fe2000bf05070 */
[----:B------:R-:W-:Y:S01]  /*0f90*/  UMOV UR47, URZ ;  /* 0x0000003f002f7c82 */ /* 0x000fe20008000000 */
[----:B------:R-:W-:Y:S02]  /*0fa0*/  ULDC UR50, c[0x0][0x288] ;  /* 0x0000a20000327ab9 */ /* 0x000fe40000000800 */
[----:B------:R-:W-:Y:S01]  /*0fb0*/  UISETP.NE.AND.EX UP0, UPT, UR9, URZ, UPT, UP0 ;  /* 0x0000003f0900728c */ /* 0x000fe2000bf05300 */
[----:B------:R-:W-:-:S02]  /*0fc0*/  UMOV UR42, UR6 ;  /* 0x00000006002a7c82 */ /* 0x000fc40008000000 */
[----:B------:R-:W-:Y:S01]  /*0fd0*/  ULDC.64 UR8, c[0x0][0xa20] ;  /* 0x0002880000087ab9 */ /* 0x000fe20000000a00 */
[----:B------:R-:W-:Y:S01]  /*0fe0*/  USEL UR4, UR4, 0x1, UP0 ;  /* 0x0000000104047887 */ /* 0x000fe20008000000 */
[----:B------:R-:W-:-:S03]  /*0ff0*/  ISETP.NE.U32.AND P1, PT, RZ, UR8, PT ;  /* 0x00000008ff007c0c */ /* 0x000fc6000bf25070 */
        /* <DEDUP_REMOVED lines=18> */
.L_x_14652:
[----:B------:R-:W-:Y:S05]  /*1120*/  @!P1 BRA `(.L_x_14653) ;  /* 0x00000000001c9947 */ /* 0x000fea0003800000 */
[----:B------:R-:W-:-:S04]  /*1130*/  ULEA UR4, UP0, UR40, UR8, 0x2 ;  /* 0x0000000828047291 */ /* 0x000fc8000f80103f */
[----:B------:R-:W-:Y:S02]  /*1140*/  ULEA.HI.X UR6, UR40, UR9, UR41, 0x2, UP0 ;  /* 0x0000000928067291 */ /* 0x000fe400080f1429 */
[----:B------:R-:W-:-:S04]  /*1150*/  IMAD.U32 R2, RZ, RZ, UR4 ;  /* 0x00000004ff027e24 */ /* 0x000fc8000f8e00ff */
[----:B------:R-:W-:-:S05]  /*1160*/  IMAD.U32 R3, RZ, RZ, UR6 ;  /* 0x00000006ff037e24 */ /* 0x000fca000f8e00ff */
[----:B------:R-:W2:Y:S02]  /*1170*/  LDG.E R2, desc[UR48][R2.64] ;  /* 0x0000003002027981 */ /* 0x000ea4000c1e1900 */
[----:B--2---:R-:W-:Y:S01]  /*1180*/  R2UR UR4, R2 ;  /* 0x00000000020472ca */ /* 0x004fe200000e0000 */
[----:B------:R-:W-:-:S14]  /*1190*/  BRA `(.L_x_14654) ;  /* 0x0000000000347947 */ /* 0x000fdc0003800000 */
.L_x_14653:
        /* <DEDUP_REMOVED lines=13> */
.L_x_14654:
[----:B------:R-:W-:Y:S01]  /*1270*/  ULDC UR6, c[0x0][0x448] ;  /* 0x0001120000067ab9 */ /* 0x000fe20000000800 */
[----:B------:R-:W-:Y:S01]  /*1280*/  UIMAD UR43, UR5, 0xc0, URZ ;  /* 0x000000c0052b78a4 */ /* 0x000fe2000f8e023f */
[----:B------:R-:W-:Y:S01]  /*1290*/  PLOP3.LUT P0, PT, PT, PT, PT, 0x80, 0x0 ;  /* 0x000000000000781c */ /* 0x000fe20003f0f070 */
[----:B------:R-:W-:Y:S01]  /*12a0*/  UISETP.NE.AND UP0, UPT, UR6, 0x1, UPT ;  /* 0x000000010600788c */ /* 0x000fe2000bf05270 */
[----:B------:R-:W-:Y:S01]  /*12b0*/  CS2R R20, SRZ ;  /* 0x0000000000147805 */ /* 0x000fe2000001ff00 */
[----:B------:R-:W-:Y:S01]  /*12c0*/  UIADD3 UR6, UR43, 0xbf, URZ ;  /* 0x000000bf2b067890 */ /* 0x000fe2000fffe03f */
[----:B------:R-:W-:Y:S01]  /*12d0*/  CS2R R118, SRZ ;  /* 0x0000000000767805 */ /* 0x000fe2000001ff00 */
[----:B------:R-:W-:Y:S01]  /*12e0*/  UIADD3 UR47, -UR47, UR4, URZ ;  /* 0x000000042f2f7290 */ /* 0x000fe2000fffe13f */
[----:B------:R-:W-:Y:S02]  /*12f0*/  CS2R R116, SRZ ;  /* 0x0000000000747805 */ /* 0x000fe4000001ff00 */
[----:B------:R-:W-:-:S02]  /*1300*/  CS2R R114, SRZ ;  /* 0x0000000000727805 */ /* 0x000fc4000001ff00 */
[----:B------:R-:W-:Y:S01]  /*1310*/  CS2R R112, SRZ ;  /* 0x0000000000707805 */ /* 0x000fe2000001ff00 */
[----:B------:R-:W-:Y:S01]  /*1320*/  UIADD3 UR7, UR47, 0x80, -UR50 ;  /* 0x000000802f077890 */ /* 0x000fe2000fffe832 */
[----:B------:R-:W-:Y:S01]  /*1330*/  CS2R R14, SRZ ;  /* 0x00000000000e7805 */ /* 0x000fe2000001ff00 */
[----:B------:R-:W-:Y:S01]  /*1340*/  IMAD.MOV.U32 R110, RZ, RZ, RZ ;  /* 0x000000ffff6e7224 */ /* 0x000fe200078e00ff */
[----:B------:R-:W-:Y:S01]  /*1350*/  @UP0 ULDC UR4, c[0x0][0x44c] ;  /* 0x0001130000040ab9 */ /* 0x000fe20000000800 */
[----:B------:R-:W-:Y:S01]  /*1360*/  @UP0 ULDC UR8, c[0x0][0x450] ;  /* 0x0001140000080ab9 */ /* 0x000fe20000000800 */
[----:B------:R-:W-:Y:S01]  /*1370*/  UIMAD.WIDE.U32 UR4, UR6, UR4, URZ ;  /* 0x00000004060472a5 */ /* 0x000fe2000f8e003f */
[----:B------:R-:W-:Y:S01]  /*1380*/  IMAD.MOV.U32 R25, RZ, RZ, RZ ;  /* 0x000000ffff197224 */ /* 0x000fe200078e00ff */
[----:B------:R-:W-:Y:S01]  /*1390*/  UIADD3 UR4, UR47, 0x7f, URZ ;  /* 0x0000007f2f047890 */ /* 0x000fe2000fffe03f */
[----:B------:R-:W-:Y:S01]  /*13a0*/  CS2R R12, SRZ ;  /* 0x00000000000c7805 */ /* 0x000fe2000001ff00 */
[----:B------:R-:W-:Y:S01]  /*13b0*/  @UP0 USHF.R.U32.HI UR6, URZ, UR8, UR5 ;  /* 0x000000083f060299 */ /* 0x000fe20008011605 */
[----:B------:R-:W-:Y:S01]  /*13c0*/  IMAD.MOV.U32 R106, RZ, RZ, RZ ;  /* 0x000000ffff6a7224 */ /* 0x000fe200078e00ff */
[----:B------:R-:W-:Y:S01]  /*13d0*/  USHF.R.S32.HI UR5, URZ, 0x1f, UR4 ;  /* 0x0000001f3f057899 */ /* 0x000fe20008011404 */
[----:B------:R-:W-:Y:S01]  /*13e0*/  IMAD.MOV.U32 R27, RZ, RZ, RZ ;  /* 0x000000ffff1b7224 */ /* 0x000fe200078e00ff */
[----:B------:R-:W-:Y:S01]  /*13f0*/  UIADD3 UR6, UR7, UR6, URZ ;  /* 0x0000000607067290 */ /* 0x000fe2000fffe03f */
[----:B------:R-:W-:Y:S01]  /*1400*/  CS2R R102, SRZ ;  /* 0x0000000000667805 */ /* 0x000fe2000001ff00 */
[----:B------:R-:W-:Y:S01]  /*1410*/  ULEA.HI UR5, UR5, UR4, URZ, 0x7 ;  /* 0x0000000405057291 */ /* 0x000fe2000f8f383f */
[----:B------:R-:W-:Y:S01]  /*1420*/  CS2R R100, SRZ ;  /* 0x0000000000647805 */ /* 0x000fe2000001ff00 */
[----:B------:R-:W-:Y:S01]  /*1430*/  USHF.R.S32.HI UR7, URZ, 0x1f, UR6 ;  /* 0x0000001f3f077899 */ /* 0x000fe20008011406 */
[----:B------:R-:W-:Y:S01]  /*1440*/  CS2R R98, SRZ ;  /* 0x0000000000627805 */ /* 0x000fe2000001ff00 */
[----:B------:R-:W-:Y:S01]  /*1450*/  USHF.R.S32.HI UR5, URZ, 0x7, UR5 ;  /* 0x000000073f057899 */ /* 0x000fe20008011405 */
[----:B------:R-:W-:Y:S01]  /*1460*/  CS2R R96, SRZ ;  /* 0x0000000000607805 */ /* 0x000fe2000001ff00 */
[----:B------:R-:W-:Y:S01]  /*1470*/  ULEA.HI UR7, UR7, UR6, URZ, 0x7 ;  /* 0x0000000607077291 */ /* 0x000fe2000f8f383f */
[----:B------:R-:W-:-:S02]  /*1480*/  CS2R R94, SRZ ;  /* 0x00000000005e7805 */ /* 0x000fc4000001ff00 */
[----:B------:R-:W-:Y:S02]  /*1490*/  CS2R R92, SRZ ;  /* 0x00000000005c7805 */ /* 0x000fe4000001ff00 */
[----:B------:R-:W-:Y:S01]  /*14a0*/  CS2R R90, SRZ ;  /* 0x00000000005a7805 */ /* 0x000fe2000001ff00 */
[----:B------:R-:W-:Y:S01]  /*14b0*/  USHF.R.S32.HI UR7, URZ, 0x7, UR7 ;  /* 0x000000073f077899 */ /* 0x000fe20008011407 */
[----:B------:R-:W-:-:S03]  /*14c0*/  CS2R R88, SRZ ;  /* 0x0000000000587805 */ /* 0x000fc6000001ff00 */
[----:B------:R-:W-:-:S04]  /*14d0*/  UISETP.LT.AND UP0, UPT, UR5, UR7, UPT ;  /* 0x000000070500728c */ /* 0x000fc8000bf01270 */
[----:B------:R-:W-:-:S04]  /*14e0*/  USEL UR51, UR5, UR7, UP0 ;  /* 0x0000000705337287 */ /* 0x000fc80008000000 */
[----:B------:R-:W-:-:S06]  /*14f0*/  UISETP.GE.AND UP0, UPT, UR51, 0x1, UPT ;  /* 0x000000013300788c */ /* 0x000fcc000bf06270 */
[----:B------:R-:W-:-:S13]  /*1500*/  PLOP3.LUT P1, PT, PT, PT, UP0, 0x80, 0x0 ;  /* 0x000000000000781c */ /* 0x000fda0003f2f008 */
        /* <DEDUP_REMOVED lines=32> */
.L_x_14656:
        /* <DEDUP_REMOVED lines=9> */
.L_x_14806:
[----:B------:R-:W-:Y:S05]  /*17a0*/  @!P0 BRA `(.L_x_14658) ;  /* 0x0000000000048947 */ /* 0x000fea0003800000 */
[----:B------:R-:W-:Y:S01]  /*17b0*/  BPT.TRAP 0x1 ;  /* 0x000000040000795c */ /* 0x000fe20000300000 */
.L_x_14658:
[----:B------:R-:W-:Y:S02]  /*17c0*/  IMAD.U32 R2, RZ, RZ, UR39 ;  /* 0x00000027ff027e24 */ /* 0x000fe4000f8e00ff */
[----:B0-----:R-:W-:-:S03]  /*17d0*/  IMAD.U32 R3, RZ, RZ, UR38 ;  /* 0x00000026ff037e24 */ /* 0x001fc6000f8e00ff */
[----:B------:R-:W-:Y:S02]  /*17e0*/  LEA R2, R2, UR45, 0x3 ;  /* 0x0000002d02027c11 */ /* 0x000fe4000f8e18ff */
[----:B------:R-:W-:-:S04]  /*17f0*/  SHF.L.U32 R3, R3, 0x1f, RZ ;  /* 0x0000001f03037819 */ /* 0x000fc800000006ff */
[----:B------:R0:W1:Y:S01]  /*1800*/  SYNCS.PHASECHK.TRANS64.TRYWAIT P2, [R2+URZ+0x16830], R3 ;  /* 0x01683003020075a7 */ /* 0x000062000804017f */
[----:B------:R-:W-:Y:S05]  /*1810*/  @!P0 BRA `(.L_x_14659) ;  /* 0x0000000000048947 */ /* 0x000fea0003800000 */
[----:B------:R-:W-:Y:S01]  /*1820*/  BPT.TRAP 0x1 ;  /* 0x000000040000795c */ /* 0x000fe20000300000 */
.L_x_14659:
[----:B------:R-:W2:Y:S02]  /*1830*/  S2R R0, SR_TID.X ;  /* 0x0000000000007919 */ /* 0x000ea40000002100 */
[----:B--2---:R-:W-:Y:S01]  /*1840*/  LOP3.LUT P1, RZ, R0, 0x7f, RZ, 0xc0, !PT ;  /* 0x0000007f00ff7812 */ /* 0x004fe2000782c0ff */
[----:B-1----:R-:W-:-:S12]  /*1850*/  @P2 BRA `(.L_x_14660) ;  /* 0x0000000000082947 */ /* 0x002fd80003800000 */
[----:B------:R-:W1:Y:S02]  /*1860*/  SYNCS.PHASECHK.TRANS64.TRYWAIT P2, [R2+URZ+0x16830], R3 ;  /* 0x01683003020075a7 */ /* 0x000e64000804017f */
[----:B-1----:R-:W-:Y:S05]  /*1870*/  @!P2 BRA `(.L_x_14661) ;  /* 0x000000d800e4a947 */ /* 0x002fea0003800000 */
.L_x_14660:
[----:B------:R-:W-:Y:S05]  /*1880*/  WARPSYNC.ALL ;  /* 0x0000000000007948 */ /* 0x000fea0003800000 */
[----:B------:R-:W-:Y:S01]  /*1890*/  UIADD3 UR4, UR45, 0xe400, URZ ;  /* 0x0000e4002d047890 */ /* 0x000fe2000fffe03f */
[----:B------:R-:W-:Y:S01]  /*18a0*/  WARPGROUP.ARRIVE ;  /* 0x00000000000079c5 */ /* 0x000fe20000000000 */
[----:B------:R-:W-:Y:S01]  /*18b0*/  ULOP3.LUT UR16, UR52, 0x10000, URZ, 0xfc, !UPT ;  /* 0x0001000034107892 */ /* 0x000fe2000f8efc3f */
[----:B------:R-:W-:Y:S01]  /*18c0*/  VIADD R0, R17, UR43 ;  /* 0x0000002b11007c36 */ /* 0x000fe20008000000 */
[----:B------:R-:W-:Y:S01]  /*18d0*/  USHF.R.U32.HI UR4, URZ, 0x4, UR4 ;  /* 0x000000043f047899 */ /* 0x000fe20008011604 */
[----:B------:R-:W-:Y:S01]  /*18e0*/  IMAD.U32 R8, RZ, RZ, UR50 ;  /* 0x00000032ff087e24 */ /* 0x000fe2000f8e00ff */
        /* <DEDUP_REMOVED lines=8> */
[----:B------:R-:W-:Y:S01]  /*1970*/  UIADD3 UR4, UR16, 0x2, URZ ;  /* 0x0000000210047890 */ /* 0x000fe2000fffe03f */
[----:B------:R-:W-:Y:S01]  /*1980*/  @!P1 PRMT R2, RZ, 0x654, R2 ;  /* 0x00000654ff029816 */ /* 0x000fe20000000002 */
        /* <DEDUP_REMOVED lines=39> */
[----:B------:R-:W-:-:S04]  /*1c00*/  UIADD3 UR6, UR47, UR6, URZ ;  /* 0x000000062f067290 */ /* 0x000fc8000fffe03f */
[----:B------:R-:W-:Y:S02]  /*1c10*/  IMAD.U32 R3, RZ, RZ, UR7 ;  /* 0x00000007ff037e24 */ /* 0x000fe4000f8e00ff */
[----:B------:R-:W-:Y:S01]  /*1c20*/  IMAD.U32 R5, RZ, RZ, UR6 ;  /* 0x00000006ff057e24 */ /* 0x000fe2000f8e00ff */
[----:B------:R-:W-:Y:S01]  /*1c30*/  @UP0 ULDC UR6, c[0x0][0x44c] ;  /* 0x0001130000060ab9 */ /* 0x000fe20000000800 */
[C---:B------:R-:W-:Y:S01]  /*1c40*/  IMAD R3, R16.reuse, -0x2, R3 ;  /* 0xfffffffe10037824 */ /* 0x040fe200078e0203 */
[----:B------:R-:W-:Y:S01]  /*1c50*/  UIMAD.WIDE.U32 UR6, UR43, UR6, URZ ;  /* 0x000000062b0672a5 */ /* 0x000fe2000f8e003f */
[----:B------:R-:W-:-:S03]  /*1c60*/  IMAD R6, R16, -0x2, R5 ;  /* 0xfffffffe10067824 */ /* 0x000fc600078e0205 */
[----:B------:R-:W-:-:S04]  /*1c70*/  IADD3 R21, -R8, UR47, R3 ;  /* 0x0000002f08157c10 */ /* 0x000fc8000fffe103 */
[----:B0-----:R-:W-:-:S04]  /*1c80*/  VIADDMNMX R4, R4, R21, R6, PT ;  /* 0x0000001504047246 */ /* 0x001fc80003800106 */
[C---:B------:R-:W-:Y:S02]  /*1c90*/  ISETP.GT.AND P3, PT, R4.reuse, RZ, PT ;  /* 0x000000ff0400720c */ /* 0x040fe40003f64270 */
[C---:B------:R-:W-:Y:S02]  /*1ca0*/  ISETP.GT.AND P4, PT, R4.reuse, 0x1, PT ;  /* 0x000000010400780c */ /* 0x040fe40003f84270 */
[----:B------:R-:W-:Y:S01]  /*1cb0*/  ISETP.GT.AND P5, PT, R4, 0x8, PT ;  /* 0x000000080400780c */ /* 0x000fe20003fa4270 */
[----:B------:R-:W-:Y:S02]  /*1cc0*/  WARPGROUP.DEPBAR.LE gsb0, 0x0 ;  /* 0x00008000000079c5 */ /* 0x000fe40000010000 */
[----:B------:R-:W-:-:S06]  /*1cd0*/  WARPGROUP.ARRIVE ;  /* 0x00000000000079c5 */ /* 0x000fcc0000000000 */
[----:B------:R-:W-:Y:S01]  /*1ce0*/  HGMMA.64x128x16.F32.BF16 R24, gdesc[UR8], R24, gsb0 ;  /* 0x01e00000081879f0 */ /* 0x000fe20008001818 */
[----:B------:R-:W-:Y:S01]  /*1cf0*/  @UP0 ULDC UR11, c[0x0][0x450] ;  /* 0x00011400000b0ab9 */ /* 0x000fe20000000800 */
[----:B------:R-:W-:Y:S01]  /*1d00*/  UMOV UR10, UR43 ;  /* 0x0000002b000a7c82 */ /* 0x000fe20008000000 */
[----:B------:R-:W-:-:S04]  /*1d10*/  @UP0 USHF.R.U32.HI UR10, URZ, UR11, UR7 ;  /* 0x0000000b3f0a0299 */ /* 0x000fc80008011607 */
[----:B------:R-:W-:-:S04]  /*1d20*/  UIADD3 UR6, UR10, UR47, -UR50 ;  /* 0x0000002f0a067290 */ /* 0x000fc8000fffe832 */
[----:B------:R-:W-:-:S04]  /*1d30*/  USHF.R.S32.HI UR7, URZ, 0x1f, UR6 ;  /* 0x0000001f3f077899 */ /* 0x000fc80008011406 */
[----:B------:R-:W-:-:S04]  /*1d40*/  ULEA.HI UR7, UR7, UR6, URZ, 0x7 ;  /* 0x0000000607077291 */ /* 0x000fc8000f8f383f */
[----:B------:R-:W-:-:S04]  /*1d50*/  USHF.R.S32.HI UR7, URZ, 0x7, UR7 ;  /* 0x000000073f077899 */ /* 0x000fc80008011407 */
[----:B------:R-:W-:-:S04]  /*1d60*/  UISETP.LT.AND UP1, UPT, URZ, UR7, UPT ;  /* 0x000000073f00728c */ /* 0x000fc8000bf21270 */
[----:B------:R-:W-:-:S04]  /*1d70*/  USEL UR21, URZ, UR7, !UP1 ;  /* 0x000000073f157287 */ /* 0x000fc8000c800000 */
[----:B------:R-:W-:Y:S01]  /*1d80*/  UISETP.GE.AND UP1, UPT, UR24, UR21, UPT ;  /* 0x000000151800728c */ /* 0x000fe2000bf26270 */
[----:B------:R-:W-:Y:S02]  /*1d90*/  WARPGROUP.DEPBAR.LE gsb0, 0x0 ;  /* 0x00008000000079c5 */ /* 0x000fe40000010000 */
[----:B------:R-:W-:-:S06]  /*1da0*/  WARPGROUP.ARRIVE ;  /* 0x00000000000079c5 */ /* 0x000fcc0000000000 */
        /* <DEDUP_REMOVED lines=92> */
[----:B------:R-:W-:Y:S01]  /*2370*/  FSEL R87, R87, -INF , P3 ;  /* 0xff80000057577808 */ /* 0x000fe20001800000 */
[----:B------:R-:W1:Y:S01]  /*2380*/  SHFL.IDX PT, R8, R0, RZ, 0x1c1f ;  /* 0x001c1fff00087589 */ /* 0x000e6200000e0000 */
[----:B------:R-:W-:-:S04]  /*2390*/  FMNMX.FTZ R4, R86, R93, !PT ;  /* 0x0000005d56047209 */ /* 0x000fc80007810000 */
[----:B------:R-:W-:-:S05]  /*23a0*/  FMNMX.FTZ R10, R87, R4, !PT ;  /* 0x00000004570a7209 */ /* 0x000fca0007810000 */
[----:B------:R-:W2:Y:S01]  /*23b0*/  SHFL.BFLY PT, R93, R10, 0x2, 0x1f ;  /* 0x0c401f000a5d7f89 */ /* 0x000ea200000e0000 */
[----:B-1----:R-:W-:-:S04]  /*23c0*/  VIADDMNMX R6, R8, R21, R6, PT ;  /* 0x0000001508067246 */ /* 0x002fc80003800106 */
[C---:B------:R-:W-:Y:S02]  /*23d0*/  ISETP.GT.AND P4, PT, R6.reuse, 0x1, PT ;  /* 0x000000010600780c */ /* 0x040fe40003f84270 */
[----:B------:R-:W-:Y:S02]  /*23e0*/  ISETP.GT.AND P5, PT, R6, 0x8, PT ;  /* 0x000000080600780c */ /* 0x000fe40003fa4270 */
[----:B------:R-:W-:Y:S02]  /*23f0*/  FSEL R25, R25, -INF , P4 ;  /* 0xff80000019197808 */ /* 0x000fe40002000000 */
[----:B--2---:R-:W-:Y:S02]  /*2400*/  FMNMX.FTZ R93, R10, R93, !PT ;  /* 0x0000005d0a5d7209 */ /* 0x004fe40007810000 */
[----:B------:R-:W-:Y:S02]  /*2410*/  FSEL R28, R28, -INF , P5 ;  /* 0xff8000001c1c7808 */ /* 0x000fe40002800000 */
[----:B------:R-:W-:Y:S01]  /*2420*/  ISETP.GT.AND P4, PT, R6, 0x10, PT ;  /* 0x000000100600780c */ /* 0x000fe20003f84270 */
[----:B------:R-:W1:Y:S03]  /*2430*/  SHFL.BFLY PT, R4, R93, 0x1, 0x1f ;  /* 0x0c201f005d047f89 */ /* 0x000e6600000e0000 */
        /* <DEDUP_REMOVED lines=9> */
[----:B------:R-:W-:Y:S02]  /*24d0*/  CS2R R92, SRZ ;  /* 0x00000000005c7805 */ /* 0x000fe4000001ff00 */
        /* <DEDUP_REMOVED lines=35> */
[----:B------:R-:W1:Y:S01]  /*2710*/  MUFU.EX2 R149, R149 ;  /* 0x0000009500957308 */ /* 0x000e620000000800 */
        /* <DEDUP_REMOVED lines=11> */
[--C-:B------:R-:W-:Y:S01]  /*27d0*/  FFMA.FTZ R59, R59, UR22, -R12.reuse ;  /* 0x000000163b3b7c23 */ /* 0x100fe2000801080c */
[----:B------:R-:W-:Y:S01]  /*27e0*/  FMNMX.FTZ R20, R44, R13, !PT ;  /* 0x0000000d2c147209 */ /* 0x000fe20007810000 */
[--C-:B------:R-:W-:Y:S01]  /*27f0*/  FFMA.FTZ R135, R62, UR22, -R12.reuse ;  /* 0x000000163e877c23 */ /* 0x100fe2000801080c */
[----:B------:R-:W-:Y:S01]  /*2800*/  ISETP.GT.AND P3, PT, R6, 0x31, PT ;  /* 0x000000310600780c */ /* 0x000fe20003f64270 */
[----:B------:R-:W3:Y:S01]  /*2810*/  MUFU.EX2 R8, R8 ;  /* 0x0000000800087308 */ /* 0x000ee20000000800 */
[----:B------:R-:W-:Y:S01]  /*2820*/  FMNMX.FTZ R11, R45, R20, !PT ;  /* 0x000000142d0b7209 */ /* 0x000fe20007810000 */
[--C-:B------:R-:W-:Y:S01]  /*2830*/  FFMA.FTZ R42, R63, UR22, -R12.reuse ;  /* 0x000000163f2a7c23 */ /* 0x100fe2000801080c */
[----:B------:R-:W-:Y:S01]  /*2840*/  FSEL R49, R49, -INF , P3 ;  /* 0xff80000031317808 */ /* 0x000fe20001800000 */
[--C-:B------:R-:W-:Y:S01]  /*2850*/  FFMA.FTZ R129, R66, UR22, -R12.reuse ;  /* 0x0000001642817c23 */ /* 0x100fe2000801080c */
[----:B------:R-:W-:Y:S01]  /*2860*/  FMNMX.FTZ R20, R48, R11, !PT ;  /* 0x0000000b30147209 */ /* 0x000fe20007810000 */
[--C-:B------:R-:W-:Y:S01]  /*2870*/  FFMA.FTZ R46, R67, UR22, -R12.reuse ;  /* 0x00000016432e7c23 */ /* 0x100fe2000801080c */
[----:B------:R-:W-:Y:S01]  /*2880*/  ISETP.GT.AND P3, PT, R6, 0x39, PT ;  /* 0x000000390600780c */ /* 0x000fe20003f64270 */
        /* <DEDUP_REMOVED lines=24> */
[----:B------:R-:W0:Y:S01]  /*2a10*/  MUFU.EX2 R14, R39 ;  /* 0x00000027000e7308 */ /* 0x000e220000000800 */
[----:B------:R-:W-:Y:S01]  /*2a20*/  FMNMX.FTZ R9, R57, R26, !PT ;  /* 0x0000001a39097209 */ /* 0x000fe20007810000 */
[----:B------:R-:W-:Y:S01]  /*2a30*/  FFMA.FTZ R12, R87, UR22, -R12 ;  /* 0x00000016570c7c23 */ /* 0x000fe2000801080c */
[----:B------:R-:W-:-:S02]  /*2a40*/  ISETP.GT.AND P4, PT, R6, 0x50, PT ;  /* 0x000000500600780c */ /* 0x000fc40003f84270 */
[----:B------:R-:W-:Y:S02]  /*2a50*/  CS2R R90, SRZ ;  /* 0x00000000005a7805 */ /* 0x000fe4000001ff00 */
[----:B------:R-:W-:Y:S02]  /*2a60*/  FSEL R61, R61, -INF , P3 ;  /* 0xff8000003d3d7808 */ /* 0x000fe40001800000 */
[----:B------:R-:W-:Y:S02]  /*2a70*/  CS2R R88, SRZ ;  /* 0x0000000000587805 */ /* 0x000fe4000001ff00 */
[----:B------:R-:W-:Y:S01]  /*2a80*/  FMNMX.FTZ R30, R60, R9, !PT ;  /* 0x000000093c1e7209 */ /* 0x000fe20007810000 */
[----:B------:R-:W0:Y:S01]  /*2a90*/  MUFU.EX2 R141, R141 ;  /* 0x0000008d008d7308 */ /* 0x000e220000000800 */
[----:B------:R-:W-:Y:S02]  /*2aa0*/  ISETP.GT.AND P3, PT, R6, 0x51, PT ;  /* 0x000000510600780c */ /* 0x000fe40003f64270 */
[----:B------:R-:W-:-:S02]  /*2ab0*/  FSEL R64, R64, -INF , P4 ;  /* 0xff80000040407808 */ /* 0x000fc40002000000 */
[----:B------:R-:W-:Y:S02]  /*2ac0*/  FMNMX.FTZ R7, R61, R30, !PT ;  /* 0x0000001e3d077209 */ /* 0x000fe40007810000 */
[----:B------:R-:W-:Y:S01]  /*2ad0*/  ISETP.GT.AND P4, PT, R6, 0x58, PT ;  /* 0x000000580600780c */ /* 0x000fe20003f84270 */
[----:B------:R-:W-:Y:S01]  /*2ae0*/  MUFU.EX2 R20, R43 ;  /* 0x0000002b00147308 */ /* 0x000fe20000000800 */
[----:B------:R-:W-:Y:S02]  /*2af0*/  FSEL R65, R65, -INF , P3 ;  /* 0xff80000041417808 */ /* 0x000fe40001800000 */
        /* <DEDUP_REMOVED lines=55> */
[----:B------:R-:W-:Y:S01]  /*2e70*/  MUFU.EX2 R127, R127 ;  /* 0x0000007f007f7308 */ /* 0x000fe20000000800 */
[----:B------:R-:W-:Y:S01]  /*2e80*/  FFMA.FTZ R148, R24, UR22, -R21 ;  /* 0x0000001618947c23 */ /* 0x000fe20008010815 */
[----:B------:R-:W-:Y:S01]  /*2e90*/  FADD.FTZ R24, R4, R149 ;  /* 0x0000009504187221 */ /* 0x000fe20000010000 */
[--C-:B------:R-:W-:Y:S01]  /*2ea0*/  FFMA.FTZ R3, R25, UR22, -R21.reuse ;  /* 0x0000001619037c23 */ /* 0x100fe20008010815 */
[--C-:B------:R-:W-:Y:S01]  /*2eb0*/  FFMA.FTZ R150, R28, UR22, -R21.reuse ;  /* 0x000000161c967c23 */ /* 0x100fe20008010815 */
[--C-:B------:R-:W-:Y:S01]  /*2ec0*/  FFMA.FTZ R5, R29, UR22, -R21.reuse ;  /* 0x000000161d057c23 */ /* 0x100fe20008010815 */
[----:B--2---:R-:W-:Y:S01]  /*2ed0*/  FADD.FTZ R27, R151, R24 ;  /* 0x00000018971b7221 */ /* 0x004fe20000010000 */
[--C-:B------:R-:W-:Y:S01]  /*2ee0*/  FFMA.FTZ R144, R32, UR22, -R21.reuse ;  /* 0x0000001620907c23 */ /* 0x100fe20008010815 */
[----:B------:R-:W-:Y:S01]  /*2ef0*/  MUFU.EX2 R148, R148 ;  /* 0x0000009400947308 */ /* 0x000fe20000000800 */
[----:B------:R-:W-:Y:S01]  /*2f00*/  FFMA.FTZ R7, R33, UR22, -R21 ;  /* 0x0000001621077c23 */ /* 0x000fe20008010815 */
[----:B---3--:R-:W-:Y:S01]  /*2f10*/  FADD.FTZ R24, R8, R27 ;  /* 0x0000001b08187221 */ /* 0x008fe20000010000 */
[--C-:B------:R-:W-:Y:S01]  /*2f20*/  FFMA.FTZ R146, R36, UR22, -R21.reuse ;  /* 0x0000001624927c23 */ /* 0x100fe20008010815 */
[--C-:B------:R-:W-:Y:S01]  /*2f30*/  FFMA.FTZ R9, R37, UR22, -R21.reuse ;  /* 0x0000001625097c23 */ /* 0x100fe20008010815 */
[--C-:B------:R-:W-:Y:S01]  /*2f40*/  FFMA.FTZ R140, R40, UR22, -R21.reuse ;  /* 0x00000016288c7c23 */ /* 0x100fe20008010815 */
[----:B----4-:R-:W-:Y:S01]  /*2f50*/  FADD.FTZ R29, R145, R24 ;  /* 0x00000018911d7221 */ /* 0x010fe20000010000 */
[--C-:B------:R-:W-:Y:S01]  /*2f60*/  FFMA.FTZ R11, R41, UR22, -R21.reuse ;  /* 0x00000016290b7c23 */ /* 0x100fe20008010815 */
[----:B------:R-:W1:Y:S01]  /*2f70*/  MUFU.EX2 R3, R3 ;  /* 0x0000000300037308 */ /* 0x000e620000000800 */
[----:B------:R-:W-:Y:S01]  /*2f80*/  FFMA.FTZ R142, R44, UR22, -R21 ;  /* 0x000000162c8e7c23 */ /* 0x000fe20008010815 */
[----:B-----5:R-:W-:Y:S01]  /*2f90*/  FADD.FTZ R24, R10, R29 ;  /* 0x0000001d0a187221 */ /* 0x020fe20000010000 */
[--C-:B------:R-:W-:Y:S01]  /*2fa0*/  FFMA.FTZ R13, R45, UR22, -R21.reuse ;  /* 0x000000162d0d7c23 */ /* 0x100fe20008010815 */
[--C-:B------:R-:W-:Y:S01]  /*2fb0*/  FFMA.FTZ R136, R48, UR22, -R21.reuse ;  /* 0x0000001630887c23 */ /* 0x100fe20008010815 */
[--C-:B------:R-:W-:Y:S01]  /*2fc0*/  FFMA.FTZ R15, R49, UR22, -R21.reuse ;  /* 0x00000016310f7c23 */ /* 0x100fe20008010815 */
[----:B0-----:R-:W-:Y:S01]  /*2fd0*/  FADD.FTZ R29, R147, R24 ;  /* 0x00000018931d7221 */ /* 0x001fe20000010000 */
[--C-:B------:R-:W-:Y:S01]  /*2fe0*/  FFMA.FTZ R138, R52, UR22, -R21.reuse ;  /* 0x00000016348a7c23 */ /* 0x100fe20008010815 */
[----:B------:R-:W0:Y:S01]  /*2ff0*/  MUFU.EX2 R150, R150 ;  /* 0x0000009600967308 */ /* 0x000e220000000800 */
[----:B------:R-:W-:Y:S01]  /*3000*/  FFMA.FTZ R25, R53, UR22, -R21 ;  /* 0x0000001635197c23 */ /* 0x000fe20008010815 */
[----:B------:R-:W-:Y:S01]  /*3010*/  FADD.FTZ R24, R14, R29 ;  /* 0x0000001d0e187221 */ /* 0x000fe20000010000 */
[--C-:B------:R-:W-:Y:S01]  /*3020*/  FFMA.FTZ R132, R56, UR22, -R21.reuse ;  /* 0x0000001638847c23 */ /* 0x100fe20008010815 */
[--C-:B------:R-:W-:Y:S01]  /*3030*/  FFMA.FTZ R27, R57, UR22, -R21.reuse ;  /* 0x00000016391b7c23 */ /* 0x100fe20008010815 */
[--C-:B------:R-:W-:Y:S01]  /*3040*/  FFMA.FTZ R134, R60, UR22, -R21.reuse ;  /* 0x000000163c867c23 */ /* 0x100fe20008010815 */
[----:B------:R-:W-:Y:S01]  /*3050*/  FADD.FTZ R33, R141, R24 ;  /* 0x000000188d217221 */ /* 0x000fe20000010000 */
[----:B------:R-:W-:Y:S01]  /*3060*/  FFMA.FTZ R29, R61, UR22, -R21 ;  /* 0x000000163d1d7c23 */ /* 0x000fe20008010815 */
[----:B------:R-:W2:Y:S01]  /*3070*/  MUFU.EX2 R5, R5 ;  /* 0x0000000500057308 */ /* 0x000ea20000000800 */
[----:B-1----:R-:W-:Y:S01]  /*3080*/  FADD.FTZ R31, R148, R3 ;  /* 0x00000003941f7221 */ /* 0x002fe20000010000 */
[----:B------:R-:W-:Y:S01]  /*3090*/  FADD.FTZ R28, R20, R33 ;  /* 0x00000021141c7221 */ /* 0x000fe20000010000 */
        /* <DEDUP_REMOVED lines=8> */
[--C-:B------:R-:W-:Y:S01]  /*3120*/  FFMA.FTZ R72, R72, UR22, -R21.reuse ;  /* 0x0000001648487c23 */ /* 0x100fe20008010815 */
[--C-:B------:R-:W-:Y:S01]  /*3130*/  FFMA.FTZ R73, R73, UR22, -R21.reuse ;  /* 0x0000001649497c23 */ /* 0x100fe20008010815 */
[--C-:B------:R-:W-:Y:S01]  /*3140*/  FFMA.FTZ R76, R76, UR22, -R21.reuse ;  /* 0x000000164c4c7c23 */ /* 0x100fe20008010815 */
[----:B------:R-:W-:Y:S01]  /*3150*/  FADD.FTZ R35, R137, R28 ;  /* 0x0000001c89237221 */ /* 0x000fe20000010000 */
[----:B------:R-:W-:Y:S01]  /*3160*/  FFMA.FTZ R77, R77, UR22, -R21 ;  /* 0x000000164d4d7c23 */ /* 0x000fe20008010815 */
[----:B------:R-:W0:Y:S01]  /*3170*/  MUFU.EX2 R7, R7 ;  /* 0x0000000700077308 */ /* 0x000e220000000800 */
[----:B--2---:R-:W-:Y:S01]  /*3180*/  FADD.FTZ R31, R5, R24 ;  /* 0x00000018051f7221 */ /* 0x004fe20000010000 */
[----:B------:R-:W-:Y:S01]  /*3190*/  FADD.FTZ R28, R30, R35 ;  /* 0x000000231e1c7221 */ /* 0x000fe20000010000 */
[--C-:B------:R-:W-:Y:S01]  /*31a0*/  FFMA.FTZ R80, R80, UR22, -R21.reuse ;  /* 0x0000001650507c23 */ /* 0x100fe20008010815 */
[--C-:B------:R-:W-:Y:S01]  /*31b0*/  FFMA.FTZ R81, R81, UR22, -R21.reuse ;  /* 0x0000001651517c23 */ /* 0x100fe20008010815 */
[----:B------:R-:W-:Y:S01]  /*31c0*/  FFMA.FTZ R84, R84, UR22, -R21 ;  /* 0x0000001654547c23 */ /* 0x000fe20008010815 */
[----:B------:R-:W-:Y:S01]  /*31d0*/  FADD.FTZ R35, R139, R28 ;  /* 0x0000001c8b237221 */ /* 0x000fe20000010000 */
[----:B------:R-:W-:Y:S01]  /*31e0*/  F2FP.BF16.F32.PACK_AB R148, R3, R148 ;  /* 0x000000940394723e */ /* 0x000fe200000010ff */
[----:B------:R-:W2:Y:S01]  /*31f0*/  MUFU.EX2 R146, R146 ;  /* 0x0000009200927308 */ /* 0x000ea20000000800 */
[----:B-1----:R-:W-:Y:S01]  /*3200*/  FADD.FTZ R24, R144, R31 ;  /* 0x0000001f90187221 */ /* 0x002fe20000010000 */
[--C-:B------:R-:W-:Y:S01]  /*3210*/  FFMA.FTZ R31, R65, UR22, -R21.reuse ;  /* 0x00000016411f7c23 */ /* 0x100fe20008010815 */
[----:B------:R-:W-:Y:S01]  /*3220*/  FFMA.FTZ R21, R85, UR22, -R21 ;  /* 0x0000001655157c23 */ /* 0x000fe20008010815 */
        /* <DEDUP_REMOVED lines=10> */
[C---:B------:R-:W-:Y:S02]  /*32d0*/  F2FP.BF16.F32.PACK_AB R139, R34.reuse, R139 ;  /* 0x0000008b228b723e */ /* 0x040fe400000010ff */
[----:B------:R-:W-:Y:S02]  /*32e0*/  F2FP.BF16.F32.PACK_AB R150, R5, R150 ;  /* 0x000000960596723e */ /* 0x000fe400000010ff */
        /* <DEDUP_REMOVED lines=32> */
[----:B------:R-:W-:Y:S02]  /*34f0*/  FADD.FTZ R35, R127, R4 ;  /* 0x000000047f237221 */ /* 0x000fe40000010000 */
        /* <DEDUP_REMOVED lines=55> */
[C---:B0-----:R-:W-:Y:S01]  /*3870*/  FADD.FTZ R2, R12.reuse, R35 ;  /* 0x000000230c027221 */ /* 0x041fe20000010000 */
[----:B------:R-:W-:Y:S02]  /*3880*/  F2FP.BF16.F32.PACK_AB R123, R12, R123 ;  /* 0x0000007b0c7b723e */ /* 0x000fe400000010ff */
        /* <DEDUP_REMOVED lines=9> */
.L_x_14671:
        /* <DEDUP_REMOVED lines=9> */
.L_x_14664:
[----:B------:R-:W-:Y:S01]  /*39b0*/  ULEA UR6, UR39, UR45, 0x3 ;  /* 0x0000002d27067291 */ /* 0x000fe2000f8e183f */
[----:B------:R-:W-:-:S05]  /*39c0*/  IMAD.U32 R0, RZ, RZ, UR38 ;  /* 0x00000026ff007e24 */ /* 0x000fca000f8e00ff */
[----:B------:R-:W-:-:S04]  /*39d0*/  SHF.L.U32 R0, R0, 0x1f, RZ ;  /* 0x0000001f00007819 */ /* 0x000fc800000006ff */
[----:B------:R0:W1:Y:S01]  /*39e0*/  SYNCS.PHASECHK.TRANS64.TRYWAIT P3, [UR6+0x16830], R0 ;  /* 0x01683000ff0075a7 */ /* 0x0000620008060146 */
[----:B------:R-:W-:Y:S05]  /*39f0*/  @!P0 BRA `(.L_x_14665) ;  /* 0x0000000000048947 */ /* 0x000fea0003800000 */
[----:B------:R-:W-:Y:S01]  /*3a00*/  BPT.TRAP 0x1 ;  /* 0x000000040000795c */ /* 0x000fe20000300000 */
.L_x_14665:
[----:B-1----:R-:W-:Y:S05]  /*3a10*/  @P3 BRA `(.L_x_14663) ;  /* 0x0000000000083947 */ /* 0x002fea0003800000 */
[----:B------:R-:W1:Y:S02]  /*3a20*/  SYNCS.PHASECHK.TRANS64.TRYWAIT P3, [UR6+0x16830], R0 ;  /* 0x01683000ff0075a7 */ /* 0x000e640008060146 */
[----:B-1----:R-:W-:Y:S05]  /*3a30*/  @!P3 BRA `(.L_x_14666) ;  /* 0x000000b80088b947 */ /* 0x002fea0003800000 */
.L_x_14663:
        /* <DEDUP_REMOVED lines=25> */
.L_x_14668:
[----:B------:R-:W-:Y:S01]  /*3bd0*/  ULEA UR6, UR23, UR45, 0x3 ;  /* 0x0000002d17067291 */ /* 0x000fe2000f8e183f */
[----:B------:R-:W-:-:S05]  /*3be0*/  IMAD.U32 R0, RZ, RZ, UR25 ;  /* 0x00000019ff007e24 */ /* 0x000fca000f8e00ff */
[----:B------:R-:W-:-:S04]  /*3bf0*/  SHF.L.U32 R0, R0, 0x1f, RZ ;  /* 0x0000001f00007819 */ /* 0x000fc800000006ff */
[----:B------:R0:W1:Y:S01]  /*3c00*/  SYNCS.PHASECHK.TRANS64.TRYWAIT P3, [UR6+0x16850], R0 ;  /* 0x01685000ff0075a7 */ /* 0x0000620008060146 */
[----:B------:R-:W-:Y:S05]  /*3c10*/  @!P0 BRA `(.L_x_14669) ;  /* 0x0000000000048947 */ /* 0x000fea0003800000 */
[----:B------:R-:W-:Y:S01]  /*3c20*/  BPT.TRAP 0x1 ;  /* 0x000000040000795c */ /* 0x000fe20000300000 */
.L_x_14669:
[----:B-1----:R-:W-:Y:S05]  /*3c30*/  @P3 BRA `(.L_x_14667) ;  /* 0x0000000000083947 */ /* 0x002fea0003800000 */
[----:B------:R-:W1:Y:S02]  /*3c40*/  SYNCS.PHASECHK.TRANS64.TRYWAIT P3, [UR6+0x16850], R0 ;  /* 0x01685000ff0075a7 */ /* 0x000e640008060146 */
[----:B-1----:R-:W-:Y:S05]  /*3c50*/  @!P3 BRA `(.L_x_14670) ;  /* 0x000000b80018b947 */ /* 0x002fea0003800000 */
.L_x_14667:
[----:B------:R-:W-:Y:S01]  /*3c60*/  UIADD3 UR6, UR45, 0x400, URZ ;  /* 0x000004002d067890 */ /* 0x000fe2000fffe03f */
[----:B------:R-:W-:Y:S01]  /*3c70*/  WARPGROUP.ARRIVE ;  /* 0x00000000000079c5 */ /* 0x000fe20000000000 */
[----:B------:R-:W-:Y:S01]  /*3c80*/  UMOV UR7, 0x40000040 ;  /* 0x4000004000077882 */ /* 0x000fe20000000000 */
[----:B-1----:R-:W-:Y:S01]  /*3c90*/  VIADD R7, R17, UR43 ;  /* 0x0000002b11077c36 */ /* 0x002fe20008000000 */
[----:B------:R-:W-:Y:S02]  /*3ca0*/  USHF.R.U32.HI UR6, URZ, 0x4, UR6 ;  /* 0x000000043f067899 */ /* 0x000fe40008011606 */
        /* <DEDUP_REMOVED lines=17> */
[----:B------:R-:W1:Y:S02]  /*3dc0*/  SHFL.IDX PT, R7, R7, RZ, 0x1c1f ;  /* 0x001c1fff07077589 */ /* 0x000e6400000e0000 */
[----:B------:R-:W-:Y:S02]  /*3dd0*/  IMAD R6, R16, -0x2, R11 ;  /* 0xfffffffe10067824 */ /* 0x000fe400078e020b */
[----:B------:R-:W-:-:S05]  /*3de0*/  IMAD.U32 R11, RZ, RZ, UR50 ;  /* 0x00000032ff0b7e24 */ /* 0x000fca000f8e00ff */
[----:B------:R-:W-:-:S05]  /*3df0*/  IADD3 R6, -R11, UR47, R6 ;  /* 0x0000002f0b067c10 */ /* 0x000fca000fffe106 */
[----:B0-----:R-:W-:-:S05]  /*3e00*/  IMAD.IADD R0, R6, 0x1, R9 ;  /* 0x0000000106007824 */ /* 0x001fca00078e0209 */
[----:B------:R-:W-:Y:S01]  /*3e10*/  ISETP.GT.AND P3, PT, R0, RZ, PT ;  /* 0x000000ff0000720c */ /* 0x000fe20003f64270 */
[----:B-1----:R-:W-:Y:S01]  /*3e20*/  IMAD.IADD R6, R6, 0x1, R7 ;  /* 0x0000000106067824 */ /* 0x002fe200078e0207 */
        /* <DEDUP_REMOVED lines=68> */
[----:B------:R-:W-:Y:S01]  /*4270*/  HGMMA.64x64x16.F32.BF16 R88, R140, gdesc[UR4].tnspB, R88, gsb0 ;  /* 0x40e000048c587df0 */ /* 0x000fe20008001858 */
        /* <DEDUP_REMOVED lines=37> */
[----:B------:R-:W-:Y:S02]  /*44d0*/  ISETP.GT.AND P5, PT, R6, 0x1, PT ;  /* 0x000000010600780c */ /* 0x000fe40003fa4270 */
[----:B------:R-:W-:Y:S01]  /*44e0*/  FSEL R7, R24, -INF , P4 ;  /* 0xff80000018077808 */ /* 0x000fe20002000000 */
[----:B------:R-:W0:Y:S01]  /*44f0*/  SHFL.BFLY PT, R9, R8, 0x2, 0x1f ;  /* 0x0c401f0008097f89 */ /* 0x000e2200000e0000 */
        /* <DEDUP_REMOVED lines=14> */
[----:B------:R-:W-:Y:S02]  /*45e0*/  ISETP.GT.AND P4, PT, R6, 0x18, PT ;  /* 0x000000180600780c */ /* 0x000fe40003f84270 */
[----:B0-----:R-:W-:Y:S02]  /*45f0*/  FMNMX.FTZ R9, R8, R9, !PT ;  /* 0x0000000908097209 */ /* 0x001fe40007810000 */
[----:B------:R-:W-:-:S02]  /*4600*/  FSEL R33, R33, -INF , P5 ;  /* 0xff80000021217808 */ /* 0x000fc40002800000 */
[----:B------:R-:W-:Y:S01]  /*4610*/  ISETP.GT.AND P5, PT, R6, 0x19, PT ;  /* 0x000000190600780c */ /* 0x000fe20003fa4270 */
[----:B------:R-:W0:Y:S01]  /*4620*/  SHFL.BFLY PT, R0, R9, 0x1, 0x1f ;  /* 0x0c201f0009007f89 */ /* 0x000e2200000e0000 */
[----:B------:R-:W-:Y:S02]  /*4630*/  FSEL R36, R36, -INF , P4 ;  /* 0xff80000024247808 */ /* 0x000fe40002000000 */
[C---:B------:R-:W-:Y:S02]  /*4640*/  ISETP.GT.AND P4, PT, R6.reuse, 0x20, PT ;  /* 0x000000200600780c */ /* 0x040fe40003f84270 */
[----:B------:R-:W-:Y:S02]  /*4650*/  FSEL R37, R37, -INF , P5 ;  /* 0xff80000025257808 */ /* 0x000fe40002800000 */
[----:B------:R-:W-:Y:S02]  /*4660*/  ISETP.GT.AND P5, PT, R6, 0x21, PT ;  /* 0x000000210600780c */ /* 0x000fe40003fa4270 */
[----:B------:R-:W-:-:S02]  /*4670*/  FSEL R40, R40, -INF , P4 ;  /* 0xff80000028287808 */ /* 0x000fc40002000000 */
[C---:B------:R-:W-:Y:S02]  /*4680*/  ISETP.GT.AND P4, PT, R6.reuse, 0x28, PT ;  /* 0x000000280600780c */ /* 0x040fe40003f84270 */
[----:B------:R-:W-:Y:S02]  /*4690*/  FSEL R41, R41, -INF , P5 ;  /* 0xff80000029297808 */ /* 0x000fe40002800000 */
[----:B------:R-:W-:Y:S02]  /*46a0*/  ISETP.GT.AND P5, PT, R6, 0x29, PT ;  /* 0x000000290600780c */ /* 0x000fe40003fa4270 */
[----:B------:R-:W-:Y:S02]  /*46b0*/  FSEL R44, R44, -INF , P4 ;  /* 0xff8000002c2c7808 */ /* 0x000fe40002000000 */
[----:B------:R-:W-:Y:S02]  /*46c0*/  ISETP.GT.AND P4, PT, R6, 0x30, PT ;  /* 0x000000300600780c */ /* 0x000fe40003f84270 */
[----:B------:R-:W-:-:S02]  /*46d0*/  FSEL R45, R45, -INF , P5 ;  /* 0xff8000002d2d7808 */ /* 0x000fc40002800000 */
[----:B------:R-:W-:Y:S02]  /*46e0*/  ISETP.GT.AND P5, PT, R6, 0x31, PT ;  /* 0x000000310600780c */ /* 0x000fe40003fa4270 */
[----:B0-----:R-:W-:Y:S02]  /*46f0*/  FMNMX.FTZ R0, R9, R0, !PT ;  /* 0x0000000009007209 */ /* 0x001fe40007810000 */
[----:B------:R-:W-:Y:S02]  /*4700*/  FMNMX.FTZ R9, R25, R12, !PT ;  /* 0x0000000c19097209 */ /* 0x000fe40007810000 */
[----:B------:R-:W-:Y:S01]  /*4710*/  FSEL R48, R48, -INF , P4 ;  /* 0xff80000030307808 */ /* 0x000fe20002000000 */
[----:B------:R-:W-:Y:S01]  /*4720*/  FMUL.FTZ R10, R0, UR22 ;  /* 0x00000016000a7c20 */ /* 0x000fe20008410000 */
        /* <DEDUP_REMOVED lines=12> */
[----:B------:R-:W-:Y:S02]  /*47f0*/  FMNMX.FTZ R20, R40, R9, !PT ;  /* 0x0000000928147209 */ /* 0x000fe40007810000 */
[----:B------:R-:W-:Y:S01]  /*4800*/  FSEL R53, R53, -INF , P5 ;  /* 0xff80000035357808 */ /* 0x000fe20002800000 */
[----:B------:R-:W-:-:S02]  /*4810*/  WARPGROUP.DEPBAR.LE gsb0, 0x0 ;  /* 0x00008000000079c5 */ /* 0x000fc40000010000 */
[----:B------:R-:W-:Y:S01]  /*4820*/  WARPGROUP.ARRIVE ;  /* 0x00000000000079c5 */ /* 0x000fe20000000000 */
[----:B------:R-:W-:Y:S02]  /*4830*/  FMNMX.FTZ R9, R41, R20, !PT ;  /* 0x0000001429097209 */ /* 0x000fe40007810000 */
[----:B------:R-:W-:Y:S02]  /*4840*/  FSEL R8, R10, RZ, P3 ;  /* 0x000000ff0a087208 */ /* 0x000fe40001800000 */
[----:B------:R-:W-:Y:S01]  /*4850*/  FMNMX.FTZ R20, R44, R9, !PT ;  /* 0x000000092c147209 */ /* 0x000fe20007810000 */
[----:B------:R-:W-:Y:S01]  /*4860*/  HGMMA.64x64x16.F32.BF16 R88, R132, gdesc[UR4].tnspB, R88, gsb0 ;  /* 0x40e0000484587df0 */ /* 0x000fe20008001858 */
[----:B------:R-:W-:Y:S01]  /*4870*/  UIADD3 UR6, UR10, 0x280, URZ ;  /* 0x000002800a067890 */ /* 0x000fe2000fffe03f */
[----:B------:R-:W-:Y:S01]  /*4880*/  ISETP.GT.AND P5, PT, R6, 0x41, PT ;  /* 0x000000410600780c */ /* 0x000fe20003fa4270 */
[----:B------:R-:W-:Y:S01]  /*4890*/  UMOV UR7, 0x40000040 ;  /* 0x4000004000077882 */ /* 0x000fe20000000000 */
        /* <DEDUP_REMOVED lines=11> */
[----:B------:R-:W-:Y:S01]  /*4950*/  MUFU.EX2 R149, R149 ;  /* 0x0000009500957308 */ /* 0x000fe20000000800 */
        /* <DEDUP_REMOVED lines=23> */
[----:B------:R0:W-:Y:S01]  /*4ad0*/  MUFU.EX2 R12, R31 ;  /* 0x0000001f000c7308 */ /* 0x0001e20000000800 */
        /* <DEDUP_REMOVED lines=27> */
[----:B------:R-:W-:Y:S01]  /*4c90*/  ISETP.GT.AND P5, PT, R6, 0x69, PT ;  /* 0x000000690600780c */ /* 0x000fe20003fa4270 */
[----:B------:R-:W-:Y:S01]  /*4ca0*/  MUFU.EX2 R147, R147 ;  /* 0x0000009300937308 */ /* 0x000fe20000000800 */
[----:B------:R-:W-:Y:S02]  /*4cb0*/  FSEL R76, R76, -INF , P4 ;  /* 0xff8000004c4c7808 */ /* 0x000fe40002000000 */
[----:B------:R-:W-:Y:S02]  /*4cc0*/  FMNMX.FTZ R9, R73, R34, !PT ;  /* 0x0000002249097209 */ /* 0x000fe40007810000 */
[----:B------:R-:W-:Y:S01]  /*4cd0*/  ISETP.GT.AND P4, PT, R6, 0x70, PT ;  /* 0x000000700600780c */ /* 0x000fe20003f84270 */
[----:B------:R-:W-:-:S02]  /*4ce0*/  WARPGROUP.DEPBAR.LE gsb0, 0x0 ;  /* 0x00008000000079c5 */ /* 0x000fc40000010000 */
        /* <DEDUP_REMOVED lines=287> */
.L_x_14662:
[----:B------:R-:W-:-:S13]  /*5ee0*/  ISETP.LE.AND P2, PT, RZ, UR24, PT ;  /* 0x00000018ff007c0c */ /* 0x000fda000bf43270 */
[----:B------:R-:W-:Y:S05]  /*5ef0*/  @!P2 BRA `(.L_x_14672) ;  /* 0x0000001c0030a947 */ /* 0x000fea0003800000 */
[----:B------:R-:W-:Y:S01]  /*5f00*/  IMAD.MOV.U32 R5, RZ, RZ, R0 ;  /* 0x000000ffff057224 */ /* 0x000fe200078e0000 */
[----:B------:R-:W-:Y:S01]  /*5f10*/  UMOV UR23, UR38 ;  /* 0x0000002600177c82 */ /* 0x000fe20008000000 */
[----:B------:R-:W-:Y:S01]  /*5f20*/  IMAD.MOV.U32 R7, RZ, RZ, R6 ;  /* 0x000000ffff077224 */ /* 0x000fe200078e0006 */
[----:B------:R-:W-:Y:S01]  /*5f30*/  UMOV UR21, UR39 ;  /* 0x0000002700157c82 */ /* 0x000fe20008000000 */
[----:B------:R-:W-:-:S05]  /*5f40*/  ULDC UR22, c[0x0][0x988] ;  /* 0x0002620000167ab9 */ /* 0x000fca0000000800 */
.L_x_14681:
        /* <DEDUP_REMOVED lines=9> */
.L_x_14674:
[----:B------:R-:W-:Y:S01]  /*5fe0*/  ULEA UR6, UR39, UR45, 0x3 ;  /* 0x0000002d27067291 */ /* 0x000fe2000f8e183f */
[----:B------:R-:W-:-:S05]  /*5ff0*/  IMAD.U32 R0, RZ, RZ, UR38 ;  /* 0x00000026ff007e24 */ /* 0x000fca000f8e00ff */
[----:B------:R-:W-:-:S04]  /*6000*/  SHF.L.U32 R0, R0, 0x1f, RZ ;  /* 0x0000001f00007819 */ /* 0x000fc800000006ff */
[----:B------:R0:W1:Y:S01]  /*6010*/  SYNCS.PHASECHK.TRANS64.TRYWAIT P2, [UR6+0x16830], R0 ;  /* 0x01683000ff0075a7 */ /* 0x0000620008040146 */
[----:B------:R-:W-:Y:S05]  /*6020*/  @!P0 BRA `(.L_x_14675) ;  /* 0x0000000000048947 */ /* 0x000fea0003800000 */
[----:B------:R-:W-:Y:S01]  /*6030*/  BPT.TRAP 0x1 ;  /* 0x000000040000795c */ /* 0x000fe20000300000 */
.L_x_14675:
[----:B-1----:R-:W-:Y:S05]  /*6040*/  @P2 BRA `(.L_x_14673) ;  /* 0x0000000000082947 */ /* 0x002fea0003800000 */
[----:B------:R-:W1:Y:S02]  /*6050*/  SYNCS.PHASECHK.TRANS64.TRYWAIT P2, [UR6+0x16830], R0 ;  /* 0x01683000ff0075a7 */ /* 0x000e640008040146 */
[----:B-1----:R-:W-:Y:S05]  /*6060*/  @!P2 BRA `(.L_x_14676) ;  /* 0x00000094002ca947 */ /* 0x002fea0003800000 */
.L_x_14673:
        /* <DEDUP_REMOVED lines=25> */
.L_x_14678:
[----:B------:R-:W-:Y:S01]  /*6200*/  ULEA UR6, UR21, UR45, 0x3 ;  /* 0x0000002d15067291 */ /* 0x000fe2000f8e183f */
[----:B------:R-:W-:-:S05]  /*6210*/  IMAD.U32 R0, RZ, RZ, UR23 ;  /* 0x00000017ff007e24 */ /* 0x000fca000f8e00ff */
[----:B------:R-:W-:-:S04]  /*6220*/  SHF.L.U32 R0, R0, 0x1f, RZ ;  /* 0x0000001f00007819 */ /* 0x000fc800000006ff */
[----:B------:R0:W1:Y:S01]  /*6230*/  SYNCS.PHASECHK.TRANS64.TRYWAIT P2, [UR6+0x16850], R0 ;  /* 0x01685000ff0075a7 */ /* 0x0000620008040146 */
[----:B------:R-:W-:Y:S05]  /*6240*/  @!P0 BRA `(.L_x_14679) ;  /* 0x0000000000048947 */ /* 0x000fea0003800000 */
[----:B------:R-:W-:Y:S01]  /*6250*/  BPT.TRAP 0x1 ;  /* 0x000000040000795c */ /* 0x000fe20000300000 */
.L_x_14679:
[----:B-1----:R-:W-:Y:S05]  /*6260*/  @P2 BRA `(.L_x_14677) ;  /* 0x0000000000082947 */ /* 0x002fea0003800000 */
[----:B------:R-:W1:Y:S02]  /*6270*/  SYNCS.PHASECHK.TRANS64.TRYWAIT P2, [UR6+0x16850], R0 ;  /* 0x01685000ff0075a7 */ /* 0x000e640008040146 */
[----:B-1----:R-:W-:Y:S05]  /*6280*/  @!P2 BRA `(.L_x_14680) ;  /* 0x0000009000bca947 */ /* 0x002fea0003800000 */
.L_x_14677:
        /* <DEDUP_REMOVED lines=403> */
.L_x_14672:
[----:B------:R-:W-:Y:S06]  /*7bc0*/  BAR.ARV 0x8, 0x200 ;  /* 0x0208000000007b1d */ /* 0x000fec0000002000 */
[----:B------:R-:W-:Y:S05]  /*7bd0*/  @!P0 BRA `(.L_x_14682) ;  /* 0x0000000000048947 */ /* 0x000fea0003800000 */
[----:B------:R-:W-:Y:S01]  /*7be0*/  BPT.TRAP 0x1 ;  /* 0x000000040000795c */ /* 0x000fe20000300000 */
.L_x_14682:
[----:B------:R-:W-:Y:S01]  /*7bf0*/  ULEA UR5, UR39, UR45, 0x3 ;  /* 0x0000002d27057291 */ /* 0x000fe2000f8e183f */
[----:B------:R-:W-:-:S05]  /*7c00*/  IMAD.U32 R4, RZ, RZ, UR38 ;  /* 0x00000026ff047e24 */ /* 0x000fca000f8e00ff */
[----:B------:R-:W-:-:S04]  /*7c10*/  SHF.L.U32 R4, R4, 0x1f, RZ ;  /* 0x0000001f04047819 */ /* 0x000fc800000006ff */
[----:B------:R0:W1:Y:S01]  /*7c20*/  SYNCS.PHASECHK.TRANS64.TRYWAIT P2, [UR5+0x16850], R4 ;  /* 0x01685004ff0075a7 */ /* 0x0000620008040145 */
[----:B------:R-:W-:Y:S05]  /*7c30*/  @!P0 BRA `(.L_x_14683) ;  /* 0x0000000000048947 */ /* 0x000fea0003800000 */
[----:B------:R-:W-:Y:S01]  /*7c40*/  BPT.TRAP 0x1 ;  /* 0x000000040000795c */ /* 0x000fe20000300000 */
.L_x_14683:
[----:B-1----:R-:W-:Y:S05]  /*7c50*/  @P2 BRA `(.L_x_14684) ;  /* 0x0000000000082947 */ /* 0x002fea0003800000 */
[----:B------:R-:W1:Y:S02]  /*7c60*/  SYNCS.PHASECHK.TRANS64.TRYWAIT P0, [UR5+0x16850], R4 ;  /* 0x01685004ff0075a7 */ /* 0x000e640008000145 */
[----:B-1----:R-:W-:Y:S05]  /*7c70*/  @!P0 BRA `(.L_x_14685) ;  /* 0x0000007800588947 */ /* 0x002fea0003800000 */
.L_x_14684:
        /* <DEDUP_REMOVED lines=114> */
.L_x_14655:
        /* <DEDUP_REMOVED lines=29> */
[----:B------:R-:W-:-:S02]  /*8570*/  ULDC.64 UR14, c[0x0][0xc08] ;  /* 0x00030200000e7ab9 */ /* 0x000fc40000000a00 */
[----:B------:R-:W-:Y:S01]  /*8580*/  IMAD.U32 R24, RZ, RZ, UR8 ;  /* 0x00000008ff187e24 */ /* 0x000fe2000f8e00ff */
[----:B------:R-:W-:Y:S01]  /*8590*/  ULDC.64 UR16, c[0x0][0xb98] ;  /* 0x0002e60000107ab9 */ /* 0x000fe20000000a00 */
[----:B------:R-:W-:Y:S01]  /*85a0*/  IMAD.U32 R25, RZ, RZ, UR9 ;  /* 0x00000009ff197e24 */ /* 0x000fe2000f8e00ff */
        /* <DEDUP_REMOVED lines=46> */
[----:B------:R-:W-:Y:S02]  /*8890*/  UISETP.NE.U32.AND UP1, UPT, UR14, URZ, UPT ;  /* 0x0000003f0e00728c */ /* 0x000fe4000bf25070 */
[----:B------:R-:W-:Y:S02]  /*88a0*/  USEL UR7, UR40, URZ, !UP0 ;  /* 0x0000003f28077287 */ /* 0x000fe4000c000000 */
[----:B------:R-:W-:Y:S01]  /*88b0*/  UISETP.NE.AND.EX UP0, UPT, UR15, URZ, UPT, UP1 ;  /* 0x0000003f0f00728c */ /* 0x000fe2000bf05310 */
[----:B------:R-:W0:Y:S05]  /*88c0*/  @P1 LDC R27, c[0x0][0xbec] ;  /* 0x0002fb00ff1b1b82 */ /* 0x000e2a0000000800 */
[----:B------:R-:W-:-:S03]  /*88d0*/  PLOP3.LUT P3, PT, PT, PT, UP0, 0x80, 0x0 ;  /* 0x000000000000781c */ /* 0x000fc60003f6f008 */
        /* <DEDUP_REMOVED lines=14> */
[----:B------:R-:W-:-:S03]  /*89c0*/  UIMAD UR12, UR7, UR17, UR12 ;  /* 0x00000011070c72a4 */ /* 0x000fc6000f8e020c */
[----:B------:R-:W-:Y:S01]  /*89d0*/  ULDC.64 UR16, c[0x0][0xb88] ;  /* 0x0002e20000107ab9 */ /* 0x000fe20000000a00 */
[----:B------:R-:W-:Y:S01]  /*89e0*/  IADD3 R4, P0, R4, UR10, RZ ;  /* 0x0000000a04047c10 */ /* 0x000fe2000ff1e0ff */
[----:B------:R-:W-:Y:S01]  /*89f0*/  IMAD R8, R5, UR16, RZ ;  /* 0x0000001005087c24 */ /* 0x000fe2000f8e02ff */
[----:B------:R-:W-:Y:S01]  /*8a00*/  @UP0 ULEA UR10, UP1, UR40, UR14, 0x2 ;  /* 0x0000000e280a0291 */ /* 0x000fe2000f82103f */
[----:B------:R-:W-:Y:S01]  /*8a10*/  IMAD.U32 R9, RZ, RZ, UR12 ;  /* 0x0000000cff097e24 */ /* 0x000fe2000f8e00ff */
[----:B------:R-:W-:Y:S01]  /*8a20*/  ULDC.64 UR12, c[0x0][0xb50] ;  /* 0x0002d400000c7ab9 */ /* 0x000fe20000000a00 */
[----:B------:R-:W-:-:S03]  /*8a30*/  ULDC UR14, c[0x0][0xa88] ;  /* 0x0002a200000e7ab9 */ /* 0x000fc60000000800 */
[----:B------:R-:W-:Y:S01]  /*8a40*/  IADD3.X R5, R6, UR11, R9, P0, !PT ;  /* 0x0000000b06057c10 */ /* 0x000fe200087fe409 */
[----:B------:R-:W-:Y:S01]  /*8a50*/  @UP0 ULEA.HI.X UR11, UR40, UR15, UR41, 0x2, UP1 ;  /* 0x0000000f280b0291 */ /* 0x000fe200088f1429 */
[C---:B------:R-:W-:Y:S02]  /*8a60*/  IMAD R9, R7.reuse, UR17, R8 ;  /* 0x0000001107097c24 */ /* 0x040fe4000f8e0208 */
[----:B------:R-:W-:Y:S02]  /*8a70*/  IMAD.U32 R6, RZ, RZ, UR14 ;  /* 0x0000000eff067e24 */ /* 0x000fe4000f8e00ff */
[----:B------:R-:W-:-:S04]  /*8a80*/  IMAD.WIDE.U32 R4, R7, UR16, R4 ;  /* 0x0000001007047c25 */ /* 0x000fc8000f8e0004 */
        /* <DEDUP_REMOVED lines=12> */
.L_x_14688:
        /* <DEDUP_REMOVED lines=26> */
[----:B------:R-:W-:Y:S01]  /*8cf0*/  IMAD.X R25, RZ, RZ, R3, P4 ;  /* 0x000000ffff197224 */ /* 0x000fe200020e0603 */
[----:B-1----:R0:W-:Y:S04]  /*8d00*/  @!P0 ST.E desc[UR48][R14.64], R20 ;  /* 0x000000140e008985 */ /* 0x0021e8000c101930 */
[----:B------:R-:W2:Y:S04]  /*8d10*/  LD.E.128 R4, desc[UR48][R4.64] ;  /* 0x0000003004047980 */ /* 0x000ea8000c101d00 */
[----:B------:R-:W3:Y:S04]  /*8d20*/  LD.E.128 R8, desc[UR48][R8.64] ;  /* 0x0000003008087980 */ /* 0x000ee8000c101d00 */
[----:B------:R-:W4:Y:S01]  /*8d30*/  LD.E.128 R24, desc[UR48][R24.64] ;  /* 0x0000003018187980 */ /* 0x000f22000c101d00 */
[----:B------:R-:W-:Y:S01]  /*8d40*/  IADD3 R29, P0, R2, 0x4800, RZ ;  /* 0x00004800021d7810 */ /* 0x000fe20007f1e0ff */
[----:B0-----:R-:W0:Y:S01]  /*8d50*/  @P1 LDC R20, c[0x0][0xbec] ;  /* 0x0002fb00ff141b82 */ /* 0x001e220000000800 */
[----:B------:R-:W-:-:S02]  /*8d60*/  UIMAD UR10, UR9, UR12, URZ ;  /* 0x0000000c090a72a4 */ /* 0x000fc4000f8e023f */
[----:B------:R-:W-:Y:S01]  /*8d70*/  LOP3.LUT R2, R29, 0x380, RZ, 0xc0, !PT ;  /* 0x000003801d027812 */ /* 0x000fe200078ec0ff */
[----:B------:R-:W-:Y:S01]  /*8d80*/  IMAD.X R13, RZ, RZ, R3, P0 ;  /* 0x000000ffff0d7224 */ /* 0x000fe200000e0603 */
[----:B------:R-:W-:Y:S02]  /*8d90*/  UIMAD.WIDE.U32 UR8, UR4, UR12, URZ ;  /* 0x0000000c040872a5 */ /* 0x000fe4000f8e003f */
[----:B------:R-:W-:Y:S01]  /*8da0*/  SHF.R.U64 R2, R2, 0x3, RZ ;  /* 0x0000000302027819 */ /* 0x000fe200000012ff */
[----:B------:R-:W1:Y:S01]  /*8db0*/  @P1 LDC R3, c[0x0][0xbf0] ;  /* 0x0002fc00ff031b82 */ /* 0x000e620000000800 */
[----:B------:R-:W-:Y:S02]  /*8dc0*/  UIMAD UR10, UR4, UR13, UR10 ;  /* 0x0000000d040a72a4 */ /* 0x000fe4000f8e020a */
[----:B------:R-:W-:Y:S01]  /*8dd0*/  LOP3.LUT R12, R2, R29, RZ, 0x3c, !PT ;  /* 0x0000001d020c7212 */ /* 0x000fe200078e3cff */
[----:B------:R-:W-:Y:S01]  /*8de0*/  ULDC.64 UR12, c[0x0][0xae8] ;  /* 0x0002ba00000c7ab9 */ /* 0x000fe20000000a00 */
[----:B------:R-:W-:Y:S01]  /*8df0*/  IMAD R2, R18, 0x30, R22 ;  /* 0x0000003012027824 */ /* 0x000fe200078e0216 */
[----:B------:R-:W-:-:S02]  /*8e00*/  UIADD3 UR9, UR9, UR10, URZ ;  /* 0x0000000a09097290 */ /* 0x000fc4000fffe03f */
[----:B------:R-:W-:Y:S01]  /*8e10*/  UIMAD UR4, UR18, UR12, URZ ;  /* 0x0000000c120472a4 */ /* 0x000fe2000f8e023f */
[----:B------:R-:W-:Y:S01]  /*8e20*/  VIADD R29, R2, UR43 ;  /* 0x0000002b021d7c36 */ /* 0x000fe20008000000 */
[----:B------:R-:W-:Y:S01]  /*8e30*/  UIMAD.WIDE.U32 UR8, UR42, UR12, UR8 ;  /* 0x0000000c2a0872a5 */ /* 0x000fe2000f8e0008 */
[----:B------:R-:W-:Y:S01]  /*8e40*/  VIADD R34, R22, UR43 ;  /* 0x0000002b16227c36 */ /* 0x000fe20008000000 */
[----:B------:R-:W-:Y:S01]  /*8e50*/  UIMAD UR4, UR42, UR13, UR4 ;  /* 0x0000000d2a0472a4 */ /* 0x000fe2000f8e0204 */
[----:B------:R-:W5:Y:S01]  /*8e60*/  LD.E.128 R12, desc[UR48][R12.64] ;  /* 0x000000300c0c7980 */ /* 0x000f62000c101d00 */
[----:B------:R-:W-:Y:S01]  /*8e70*/  ULDC.64 UR10, c[0x0][0xaf0] ;  /* 0x0002bc00000a7ab9 */ /* 0x000fe20000000a00 */
[----:B------:R-:W-:Y:S01]  /*8e80*/  IMAD.MOV.U32 R21, RZ, RZ, R29 ;  /* 0x000000ffff157224 */ /* 0x000fe200078e001d */
[----:B------:R-:W-:Y:S01]  /*8e90*/  UIADD3 UR9, UR9, UR4, URZ ;  /* 0x0000000409097290 */ /* 0x000fe2000fffe03f */
        /* <DEDUP_REMOVED lines=8> */
[----:B------:R-:W-:Y:S01]  /*8f20*/  UIMAD.WIDE.U32 UR8, UR7, UR10, UR8 ;  /* 0x0000000a070872a5 */ /* 0x000fe2000f8e0008 */
[----:B------:R-:W-:Y:S01]  /*8f30*/  VIADD R0, R0, 0x16820 ;  /* 0x0001682000007836 */ /* 0x000fe20000000000 */
[----:B------:R-:W-:Y:S01]  /*8f40*/  UIMAD UR4, UR7, UR11, UR4 ;  /* 0x0000000b070472a4 */ /* 0x000fe2000f8e0204 */
[----:B-1----:R-:W-:-:S02]  /*8f50*/  @P1 SHF.R.U32.HI R21, RZ, R3, R2 ;  /* 0x00000003ff151219 */ /* 0x002fc40000011602 */
[----:B------:R-:W-:Y:S01]  /*8f60*/  ULDC.64 UR10, c[0x0][0xae0] ;  /* 0x0002b800000a7ab9 */ /* 0x000fe20000000a00 */
[----:B------:R-:W-:Y:S02]  /*8f70*/  UIADD3 UR4, UR9, UR4, URZ ;  /* 0x0000000409047290 */ /* 0x000fe4000fffe03f */
[----:B------:R-:W-:Y:S01]  /*8f80*/  IMAD.U32 R3, RZ, RZ, UR9 ;  /* 0x00000009ff037e24 */ /* 0x000fe2000f8e00ff */
[--C-:B------:R-:W-:Y:S01]  /*8f90*/  SHF.R.S32.HI R20, RZ, 0x1f, R21.reuse ;  /* 0x0000001fff147819 */ /* 0x100fe20000011415 */
[----:B------:R-:W-:Y:S01]  /*8fa0*/  IMAD.MOV R28, RZ, RZ, -R21 ;  /* 0x000000ffff1c7224 */ /* 0x000fe200078e0a15 */
[----:B------:R-:W-:Y:S01]  /*8fb0*/  PRMT R0, RZ, 0x654, R0 ;  /* 0x00000654ff007816 */ /* 0x000fe20000000000 */
[----:B------:R-:W-:Y:S01]  /*8fc0*/  IMAD.U32 R2, RZ, RZ, UR8 ;  /* 0x00000008ff027e24 */ /* 0x000fe2000f8e00ff */
[----:B------:R-:W-:Y:S01]  /*8fd0*/  ULDC.64 UR8, c[0x0][0xad8] ;  /* 0x0002b60000087ab9 */ /* 0x000fe20000000a00 */
[----:B------:R-:W-:Y:S02]  /*8fe0*/  IMAD R20, R20, UR10, RZ ;  /* 0x0000000a14147c24 */ /* 0x000fe4000f8e02ff */
[----:B------:R-:W-:-:S02]  /*8ff0*/  IMAD R29, R33, R28, R29 ;  /* 0x0000001c211d7224 */ /* 0x000fc400078e021d */
[----:B------:R-:W-:Y:S01]  /*9000*/  IMAD.U32 R3, RZ, RZ, UR4 ;  /* 0x00000004ff037e24 */ /* 0x000fe2000f8e00ff */
[----:B------:R-:W-:Y:S01]  /*9010*/  ULDC UR4, c[0x0][0xac8] ;  /* 0x0002b20000047ab9 */ /* 0x000fe20000000800 */
[C---:B------:R-:W-:Y:S01]  /*9020*/  IMAD R33, R21.reuse, UR11, R20 ;  /* 0x0000000b15217c24 */ /* 0x040fe2000f8e0214 */
[----:B------:R-:W-:Y:S01]  /*9030*/  SHF.R.S32.HI R20, RZ, 0x1f, R29 ;  /* 0x0000001fff147819 */ /* 0x000fe2000001141d */
[----:B------:R-:W-:Y:S01]  /*9040*/  IMAD.WIDE.U32 R2, R21, UR10, R2 ;  /* 0x0000000a15027c25 */ /* 0x000fe2000f8e0002 */
[----:B0-----:R0:W-:Y:S03]  /*9050*/  SYNCS.ARRIVE.TRANS64.RED.A1T0 RZ, [R0+URZ], RZ ;  /* 0x000000ff00ff79a7 */ /* 0x0011e6000810043f */
        /* <DEDUP_REMOVED lines=38> */
.L_x_14687:
        /* <DEDUP_REMOVED lines=24> */
[----:B------:R-:W-:-:S10]  /*9440*/  ISETP.GE.AND P1, PT, R157, 0xc0, PT ;  /* 0x000000c09d00780c */ /* 0x000fd40003f26270 */
[----:B------:R-:W0:Y:S01]  /*9450*/  @P0 LDC R9, c[0x0][0xbec] ;  /* 0x0002fb00ff090b82 */ /* 0x000e220000000800 */
[----:B--2---:R-:W-:-:S13]  /*9460*/  @P2 R2UR UR4, R6 ;  /* 0x00000000060422ca */ /* 0x004fda00000e0000 */
[----:B------:R-:W-:Y:S01]  /*9470*/  USHF.R.S32.HI UR10, URZ, 0x1f, UR4 ;  /* 0x0000001f3f0a7899 */ /* 0x000fe20008011404 */
[----:B01----:R-:W-:Y:S11]  /*9480*/  @P3 BRA `(.L_x_14690) ;  /* 0x0000000000103947 */ /* 0x003ff60003800000 */
[----:B------:R-:W-:Y:S05]  /*9490*/  @!P2 BRA `(.L_x_14690) ;  /* 0x00000000000ca947 */ /* 0x000fea0003800000 */
[----:B------:R-:W2:Y:S04]  /*94a0*/  LDG.E R5, desc[UR48][R2.64] ;  /* 0x0000003002057981 */ /* 0x000ea8000c1e1900 */
[----:B-----5:R-:W2:Y:S02]  /*94b0*/  LDG.E R0, desc[UR48][R2.64+0x4] ;  /* 0x0000043002007981 */ /* 0x020ea4000c1e1900 */
[----:B--2---:R-:W-:-:S07]  /*94c0*/  IMAD.IADD R0, R0, 0x1, -R5 ;  /* 0x0000000100007824 */ /* 0x004fce00078e0a05 */
.L_x_14690:
[----:B------:R-:W-:Y:S01]  /*94d0*/  USEL UR40, UR40, URZ, !UP0 ;  /* 0x0000003f28287287 */ /* 0x000fe2000c000000 */
[----:B------:R-:W-:Y:S01]  /*94e0*/  BSSY B1, `(.L_x_14691) ;  /* 0x000002c000017945 */ /* 0x000fe20003800000 */
[----:B------:R-:W-:-:S03]  /*94f0*/  USEL UR41, UR41, URZ, !UP0 ;  /* 0x0000003f29297287 */ /* 0x000fc6000c000000 */
[----:B------:R-:W-:Y:S09]  /*9500*/  @P1 BRA `(.L_x_14692) ;  /* 0x0000000000a41947 */ /* 0x000ff20003800000 */
        /* <DEDUP_REMOVED lines=41> */
.L_x_14692:
[----:B------:R-:W-:Y:S05]  /*97a0*/  BSYNC B1 ;  /* 0x0000000000017941 */ /* 0x000fea0003800000 */
.L_x_14691:
        /* <DEDUP_REMOVED lines=72> */
.L_x_14689:
[----:B------:R-:W-:Y:S05]  /*9c30*/  BSYNC B0 ;  /* 0x0000000000007941 */ /* 0x000fea0003800000 */
.L_x_14686:
[----:B------:R-:W-:Y:S02]  /*9c40*/  ULDC UR4, c[0x0][0xc3c] ;  /* 0x00030f0000047ab9 */ /* 0x000fe40000000800 */
[----:B------:R-:W-:-:S13]  /*9c50*/  ISETP.GE.AND P0, PT, R31, UR4, PT ;  /* 0x000000041f007c0c */ /* 0x000fda000bf06270 */
[----:B------:R-:W-:Y:S05]  /*9c60*/  @!P0 BRA `(.L_x_14693) ;  /* 0xffffff70005c8947 */ /* 0x000fea000383ffff */
[----:B------:R-:W-:Y:S05]  /*9c70*/  EXIT ;  /* 0x000000000000794d */ /* 0x000fea0003800000 */
.L_x_14650:
[----:B------:R-:W-:-:S08]  /*9c80*/  NOP ;  /* 0x0000000000007918 */ /* 0x000fd00000000000 */
[----:B------:R-:W0:-:S00]  /*9c90*/  USETMAXREG.DEALLOC.CTAPOOL 0x20 ;  /* 0x00000020000079c8 */ /* 0x000e0000080e0500 */
        /* <DEDUP_REMOVED lines=14> */
.L_x_14694:
        /* <DEDUP_REMOVED lines=42> */
.L_x_14700:
        /* <DEDUP_REMOVED lines=12> */
.L_x_14699:
[----:B------:R-:W-:Y:S05]  /*a0e0*/  BSYNC B0 ;  /* 0x0000000000007941 */ /* 0x000fea0003800000 */
.L_x_14698:
        /* <DEDUP_REMOVED lines=21> */
.L_x_14696:
        /* <DEDUP_REMOVED lines=21> */
.L_x_14701:
        /* <DEDUP_REMOVED lines=58> */
.L_x_14697:
[----:B------:R-:W-:Y:S02]  /*a730*/  IMAD.MOV.U32 R17, RZ, RZ, RZ ;  /* 0x000000ffff117224 */ /* 0x000fe400078e00ff */
[----:B------:R-:W-:Y:S02]  /*a740*/  IMAD.U32 R16, RZ, RZ, UR6 ;  /* 0x00000006ff107e24 */ /* 0x000fe4000f8e00ff */
[----:B------:R-:W-:-:S07]  /*a750*/  IMAD.MOV.U32 R18, RZ, RZ, RZ ;  /* 0x000000ffff127224 */ /* 0x000fce00078e00ff */
.L_x_14702:
[----:B------:R-:W-:-:S13]  /*a760*/  ISETP.NE.AND P0, PT, R5, RZ, PT ;  /* 0x000000ff0500720c */ /* 0x000fda0003f05270 */
[----:B------:R-:W0:Y:S01]  /*a770*/  @!P0 S2R R3, SR_CgaCtaId ;  /* 0x0000000000038919 */ /* 0x000e220000008800 */
[----:B------:R-:W-:-:S04]  /*a780*/  @!P0 MOV R0, 0x400 ;  /* 0x0000040000008802 */ /* 0x000fc80000000f00 */
[----:B0-----:R-:W-:-:S05]  /*a790*/  @!P0 LEA R0, R3, R0, 0x18 ;  /* 0x0000000003008211 */ /* 0x001fca00078ec0ff */
[----:B------:R0:W-:Y:S01]  /*a7a0*/  @!P0 STS.128 [R0+0x168d0], R16 ;  /* 0x0168d01000008388 */ /* 0x0001e20000000c00 */
[----:B------:R-:W-:Y:S06]  /*a7b0*/  BAR.ARV 0x5, 0x200 ;  /* 0x0148000000007b1d */ /* 0x000fec0000002000 */
.L_x_14695:
        /* <DEDUP_REMOVED lines=28> */
.L_x_14793:
[----:B0-----:R-:W0:Y:S02]  /*a980*/  LDC.64 R2, c[0x0][0xc88] ;  /* 0x00032200ff027b82 */ /* 0x001e240000000a00 */
[----:B0-----:R-:W-:-:S05]  /*a990*/  IMAD.WIDE R2, R19, 0x4, R2 ;  /* 0x0000000413027825 */ /* 0x001fca00078e0202 */
[----:B--2---:R-:W2:Y:S01]  /*a9a0*/  LDG.E R10, desc[UR48][R2.64] ;  /* 0x00000030020a7981 */ /* 0x004ea2000c1e1900 */
        /* <DEDUP_REMOVED lines=46> */
[----:B------:R-:W-:Y:S06]  /*ac90*/  @P2 BRA `(.L_x_14704) ;  /* 0x0000000000142947 */ /* 0x000fec0003800000 */
[----:B------:R-:W-:Y:S05]  /*aca0*/  @!P1 BRA `(.L_x_14704) ;  /* 0x0000000000109947 */ /* 0x000fea0003800000 */
[----:B------:R-:W2:Y:S04]  /*acb0*/  LDG.E R7, desc[UR48][R2.64] ;  /* 0x0000003002077981 */ /* 0x000ea8000c1e1900 */
[----:B0-----:R-:W2:Y:S02]  /*acc0*/  LDG.E R8, desc[UR48][R2.64+0x4] ;  /* 0x0000043002087981 */ /* 0x001ea4000c1e1900 */
[----:B--2---:R-:W-:-:S05]  /*acd0*/  IMAD.IADD R9, R8, 0x1, -R7 ;  /* 0x0000000108097824 */ /* 0x004fca00078e0a07 */
[----:B------:R1:W-:Y:S02]  /*ace0*/  STL [R1+0x14], R9 ;  /* 0x0000140901007387 */ /* 0x0003e40000100800 */
.L_x_14704:
        /* <DEDUP_REMOVED lines=10> */
.L_x_14705:
[----:B------:R-:W-:Y:S05]  /*ad90*/  @!P0 BRA `(.L_x_14706) ;  /* 0x00000000000c8947 */ /* 0x000fea0003800000 */
[----:B------:R-:W2:Y:S04]  /*ada0*/  LDG.E R3, desc[UR48][R4.64] ;  /* 0x0000003004037981 */ /* 0x000ea8000c1e1900 */
[----:B------:R-:W2:Y:S02]  /*adb0*/  LDG.E R6, desc[UR48][R4.64+0x4] ;  /* 0x0000043004067981 */ /* 0x000ea4000c1e1900 */
[----:B--2---:R-:W-:-:S07]  /*adc0*/  IMAD.IADD R6, R6, 0x1, -R3 ;  /* 0x0000000106067824 */ /* 0x004fce00078e0a03 */
.L_x_14706:
[----:B--2---:R-:W2:Y:S01]  /*add0*/  LDC R2, c[0x0][0x448] ;  /* 0x00011200ff027b82 */ /* 0x004ea20000000800 */
[----:B-----5:R-:W-:Y:S01]  /*ade0*/  IMAD.IADD R6, R6, 0x1, -R0 ;  /* 0x0000000106067824 */ /* 0x020fe200078e0a00 */
[----:B------:R-:W-:Y:S01]  /*adf0*/  BSSY B7, `(.L_x_14707) ;  /* 0x000035e000077945 */ /* 0x000fe20003800000 */
[----:B------:R-:W-:-:S04]  /*ae00*/  IMAD R0, R17, 0xc0, RZ ;  /* 0x000000c011007824 */ /* 0x000fc800078e02ff */
[----:B------:R-:W-:Y:S01]  /*ae10*/  VIADD R0, R0, 0xbf ;  /* 0x000000bf00007836 */ /* 0x000fe20000000000 */
[----:B--2---:R-:W-:-:S13]  /*ae20*/  ISETP.NE.AND P0, PT, R2, 0x1, PT ;  /* 0x000000010200780c */ /* 0x004fda0003f05270 */
[----:B------:R-:W2:Y:S08]  /*ae30*/  @P0 LDC R3, c[0x0][0x44c] ;  /* 0x00011300ff030b82 */ /* 0x000eb00000000800 */
[----:B------:R-:W3:Y:S01]  /*ae40*/  @P0 LDC R2, c[0x0][0x450] ;  /* 0x00011400ff020b82 */ /* 0x000ee20000000800 */
[----:B--2---:R-:W-:-:S05]  /*ae50*/  @P0 IMAD.HI.U32 R3, R0, R3, RZ ;  /* 0x0000000300030227 */ /* 0x004fca00078e00ff */
[----:B---3--:R-:W-:Y:S02]  /*ae60*/  @P0 SHF.R.U32.HI R0, RZ, R2, R3 ;  /* 0x00000002ff000219 */ /* 0x008fe40000011603 */
        /* <DEDUP_REMOVED lines=30> */
.L_x_14708:
        /* <DEDUP_REMOVED lines=19> */
[----:B-12---:R-:W-:Y:S05]  /*b180*/  CALL.ABS.NOINC R2 ;  /* 0x0000000002007343 */ /* 0x006fea0003c00000 */
.L_x_14711:
[----:B------:R-:W-:Y:S05]  /*b190*/  BSYNC B6 ;  /* 0x0000000000067941 */ /* 0x000fea0003800000 */
.L_x_14710:
        /* <DEDUP_REMOVED lines=17> */
[----:B--2---:R-:W-:-:S07]  /*b2b0*/  IMAD.MOV.U32 R13, RZ, RZ, RZ ;  /* 0x000000ffff0d7224 */ /* 0x004fce00078e00ff */
[----:B------:R-:W-:-:S07]  /*b2c0*/  LEPC R20, `(.L_x_14714) ;  /* 0x000000001014794e */ /* 0x000fce0000000000 */
[----:B-1-3--:R-:W-:Y:S05]  /*b2d0*/  CALL.ABS.NOINC R2 ;  /* 0x0000000002007343 */ /* 0x00afea0003c00000 */
.L_x_14714:
        /* <DEDUP_REMOVED lines=15> */
.L_x_14713:
[----:B------:R-:W-:Y:S05]  /*b3d0*/  BSYNC B6 ;  /* 0x0000000000067941 */ /* 0x000fea0003800000 */
.L_x_14712:
[----:B------:R-:W-:Y:S01]  /*b3e0*/  ULDC.64 UR4, c[0x0][0x9f8] ;  /* 0x00027e0000047ab9 */ /* 0x000fe20000000a00 */
[----:B------:R-:W2:Y:S01]  /*b3f0*/  LDL R20, [R1+0xc] ;  /* 0x00000c0001147983 */ /* 0x000ea20000100800 */
[----:B------:R-:W-:Y:S01]  /*b400*/  ISETP.NE.U32.AND P0, PT, RZ, UR4, PT ;  /* 0x00000004ff007c0c */ /* 0x000fe2000bf05070 */
[----:B------:R-:W3:Y:S03]  /*b410*/  LDC.64 R2, c[0x0][0x418] ;  /* 0x00010600ff027b82 */ /* 0x000ee60000000a00 */
        /* <DEDUP_REMOVED lines=16> */
.L_x_14809:
        /* <DEDUP_REMOVED lines=8> */
.L_x_14812:
[----:B------:R-:W-:Y:S05]  /*b5a0*/  @!P6 BRA `(.L_x_14716) ;  /* 0x0000000000dce947 */ /* 0x000fea0003800000 */
[----:B------:R-:W-:-:S04]  /*b5b0*/  ISETP.NE.U32.AND P0, PT, R2, RZ, PT ;  /* 0x000000ff0200720c */ /* 0x000fc80003f05070 */
[----:B------:R-:W-:-:S13]  /*b5c0*/  ISETP.NE.AND.EX P0, PT, R3, RZ, PT, P0 ;  /* 0x000000ff0300720c */ /* 0x000fda0003f05300 */
[----:B------:R-:W-:Y:S05]  /*b5d0*/  @!P0 BRA `(.L_x_14718) ;  /* 0x0000000000448947 */ /* 0x000fea0003800000 */
[----:B--2---:R-:W2:Y:S01]  /*b5e0*/  LDC R0, c[0x0][0x43c] ;  /* 0x00010f00ff007b82 */ /* 0x004ea20000000800 */
[----:B------:R-:W-:Y:S01]  /*b5f0*/  ULDC.64 UR4, c[0x0][0x428] ;  /* 0x00010a0000047ab9 */ /* 0x000fe20000000a00 */
[----:B--2---:R-:W-:-:S13]  /*b600*/  ISETP.NE.AND P0, PT, R0, 0x1, PT ;  /* 0x000000010000780c */ /* 0x004fda0003f05270 */
[----:B------:R-:W2:Y:S02]  /*b610*/  @P0 LDC.64 R4, c[0x0][0x440] ;  /* 0x00011000ff040b82 */ /* 0x000ea40000000a00 */
[----:B--2---:R-:W-:-:S04]  /*b620*/  @P0 IMAD.HI.U32 R6, R25, R4, RZ ;  /* 0x0000000419060227 */ /* 0x004fc800078e00ff */
        /* <DEDUP_REMOVED lines=12> */
.L_x_14718:
[----:B---3--:R-:W-:Y:S01]  /*b6f0*/  IMAD R3, R23, 0x8, R22 ;  /* 0x0000000817037824 */ /* 0x008fe200078e0216 */
[----:B--2---:R-:W-:-:S04]  /*b700*/  SHF.L.U32 R0, R27, 0x1f, RZ ;  /* 0x0000001f1b007819 */ /* 0x004fc800000006ff */
[----:B------:R-:W2:Y:S02]  /*b710*/  SYNCS.PHASECHK.TRANS64.TRYWAIT P0, [R3+URZ+0x16840], R0 ;  /* 0x01684000030075a7 */ /* 0x000ea4000800017f */
[----:B--2---:R-:W-:Y:S05]  /*b720*/  @!P0 BRA `(.L_x_14719) ;  /* 0x0000004000188947 */ /* 0x004fea0003800000 */
.L_x_14813:
        /* <DEDUP_REMOVED lines=11> */
.L_x_14720:
[----:B--2---:R-:W-:Y:S01]  /*b7e0*/  IMAD R0, R23, 0x4000, R22 ;  /* 0x0000400017007824 */ /* 0x004fe200078e0216 */
        /* <DEDUP_REMOVED lines=8> */
[----:B------:R-:W-:Y:S02]  /*b870*/  R2UR UR12, R18 ;  /* 0x00000000120c72ca */ /* 0x000fe400000e0000 */
[----:B-----5:R-:W-:-:S02]  /*b880*/  R2UR UR13, R24 ;  /* 0x00000000180d72ca */ /* 0x020fc400000e0000 */
[----:B------:R-:W-:Y:S01]  /*b890*/  PLOP3.LUT P0, PT, PT, PT, PT, 0x80, 0x0 ;  /* 0x000000000000781c */ /* 0x000fe20003f0f070 */
[----:B------:R-:W-:-:S03]  /*b8a0*/  UIADD3 UR9, UR9, 0x16830, URZ ;  /* 0x0001683009097890 */ /* 0x000fc6000fffe03f */
[----:B------:R-:W-:Y:S01]  /*b8b0*/  P2R R0, PR, RZ, 0x1 ;  /* 0x00000001ff007803 */ /* 0x000fe20000000000 */
[----:B------:R-:W-:Y:S02]  /*b8c0*/  ULEA UR11, UR11, UR4, 0x7 ;  /* 0x000000040b0b7291 */ /* 0x000fe4000f8e383f */
[----:B------:R-:W-:Y:S01]  /*b8d0*/  UIADD3 UR8, UR8, 0xe400, URZ ;  /* 0x0000e40008087890 */ /* 0x000fe2000fffe03f */
[----:B------:R-:W-:Y:S01]  /*b8e0*/  UMOV UR4, 0x0 ;  /* 0x0000000000047882 */ /* 0x000fe20000000000 */
[----:B------:R3:W-:Y:S07]  /*b8f0*/  STL [R1], R0 ;  /* 0x0000000001007387 */ /* 0x0007ee0000100800 */
[----:B------:R3:W-:Y:S01]  /*b900*/  UTMALDG.4D [UR8], [UR6], desc[UR4] ;  /* 0x00000408060075b4 */ /* 0x0007e20008019000 */
[----:B------:R-:W-:-:S02]  /*b910*/  NOP ;  /* 0x0000000000007918 */ /* 0x000fc40000000000 */
.L_x_14716:
[----:B------:R-:W2:Y:S04]  /*b920*/  LDL.LU R3, [R1+0x10] ;  /* 0x0000100001037983 */ /* 0x000ea80000300800 */
[----:B------:R-:W4:Y:S04]  /*b930*/  LDL.LU R5, [R1+0x8] ;  /* 0x0000080001057983 */ /* 0x000f280000300800 */
[----:B------:R-:W5:Y:S01]  /*b940*/  LDL.LU R4, [R1+0x18] ;  /* 0x0000180001047983 */ /* 0x000f620000300800 */
        /* <DEDUP_REMOVED lines=9> */
[----:B--2---:R-:W-:Y:S02]  /*b9e0*/  SHF.R.S32.HI R0, RZ, 0x1f, R3 ;  /* 0x0000001fff007819 */ /* 0x004fe40000011403 */
[----:B----4-:R-:W-:-:S03]  /*b9f0*/  SEL R5, R5, RZ, !P0 ;  /* 0x000000ff05057207 */ /* 0x010fc60004000000 */
[----:B------:R-:W-:Y:S01]  /*ba00*/  IMAD R0, R0, UR4, RZ ;  /* 0x0000000400007c24 */ /* 0x000fe2000f8e02ff */
[----:B-----5:R-:W-:-:S03]  /*ba10*/  SEL R4, R4, RZ, !P0 ;  /* 0x000000ff04047207 */ /* 0x020fc60004000000 */
        /* <DEDUP_REMOVED lines=26> */
.L_x_14722:
[----:B------:R-:W-:Y:S05]  /*bbc0*/  BSYNC B6 ;  /* 0x0000000000067941 */ /* 0x000fea0003800000 */
.L_x_14721:
[----:B---3--:R-:W2:Y:S01]  /*bbd0*/  LDL.LU R0, [R1+0x10] ;  /* 0x0000100001007983 */ /* 0x008ea20000300800 */
[----:B-1----:R-:W1:Y:S01]  /*bbe0*/  LDC R9, c[0x0][0x448] ;  /* 0x00011200ff097b82 */ /* 0x002e620000000800 */
        /* <DEDUP_REMOVED lines=48> */
[----:B------:R-:W1:Y:S01]  /*bef0*/  @P1 LDC R5, c[0x0][0x450] ;  /* 0x00011400ff051b82 */ /* 0x000e620000000800 */
[----:B------:R-:W-:-:S04]  /*bf00*/  VIADD R7, R6, 0x80 ;  /* 0x0000008006077836 */ /* 0x000fc80000000000 */
[----:B0-----:R-:W-:-:S04]  /*bf10*/  @P1 IMAD.HI.U32 R8, R7, R8, RZ ;  /* 0x0000000807081227 */ /* 0x001fc800078e00ff */
[----:B------:R-:W-:Y:S01]  /*bf20*/  IMAD.MOV.U32 R6, RZ, RZ, R7 ;  /* 0x000000ffff067224 */ /* 0x000fe200078e0007 */
[----:B-1----:R-:W-:-:S05]  /*bf30*/  @P1 SHF.R.U32.HI R6, RZ, R5, R8 ;  /* 0x00000005ff061219 */ /* 0x002fca0000011608 */
        /* <DEDUP_REMOVED lines=24> */
[----:B------:R-:W0:Y:S01]  /*c0c0*/  SHFL.IDX PT, R3, R0, RZ, 0x181f ;  /* 0x00181fff00037589 */ /* 0x000e2200000e0000 */
[----:B------:R-:W-:-:S03]  /*c0d0*/  VIADD R8, R17, 0x10 ;  /* 0x0000001011087836 */ /* 0x000fc60000000000 */
        /* <DEDUP_REMOVED lines=9> */
[----:B-----5:R0:W-:Y:S01]  /*c170*/  @!P1 LDGSTS.E.BYPASS.LTC128B.128 [R10+0x8400], desc[UR48][R2.64], !P0 ;  /* 0x08400000020a9fae */ /* 0x0201e2000c101d70 */
[----:B------:R-:W-:Y:S01]  /*c180*/  ISETP.GE.AND P1, PT, R8, R7, PT ;  /* 0x000000070800720c */ /* 0x000fe20003f26270 */
[----:B------:R-:W-:Y:S02]  /*c190*/  VIADD R8, R17, 0x20 ;  /* 0x0000002011087836 */ /* 0x000fe40000000000 */
[----:B0-----:R-:W0:Y:S04]  /*c1a0*/  SHFL.IDX PT, R3, R0, 0x1, 0x181f ;  /* 0x00381f0000037f89 */ /* 0x001e2800000e0000 */
[----:B------:R-:W1:Y:S06]  /*c1b0*/  SHFL.IDX PT, R2, R4, 0x1, 0x181f ;  /* 0x00381f0004027f89 */ /* 0x000e6c00000e0000 */
[----:B0-----:R-:W-:-:S05]  /*c1c0*/  @!P1 LEA R3, P2, R20, R3, 0x1 ;  /* 0x0000000314039211 */ /* 0x001fca00078408ff */
[----:B-1----:R-:W-:-:S05]  /*c1d0*/  @!P1 IMAD.X R2, RZ, RZ, R2, P2 ;  /* 0x000000ffff029224 */ /* 0x002fca00010e0602 */
[----:B------:R-:W-:-:S04]  /*c1e0*/  @!P1 LOP3.LUT R3, R3, R2, RZ, 0x3c, !PT ;  /* 0x0000000203039212 */ /* 0x000fc800078e3cff */
[----:B------:R-:W-:-:S04]  /*c1f0*/  @!P1 LOP3.LUT R2, R3, R2, RZ, 0x3c, !PT ;  /* 0x0000000203029212 */ /* 0x000fc800078e3cff */
[----:B------:R-:W-:-:S05]  /*c200*/  @!P1 LOP3.LUT R3, R3, R2, RZ, 0x3c, !PT ;  /* 0x0000000203039212 */ /* 0x000fca00078e3cff */
[----:B------:R0:W-:Y:S01]  /*c210*/  @!P1 LDGSTS.E.BYPASS.LTC128B.128 [R10+0x8c00], desc[UR48][R2.64], !P0 ;  /* 0x08c00000020a9fae */ /* 0x0001e2000c101d70 */
        /* <DEDUP_REMOVED lines=43> */
[----:B------:R-:W1:Y:S04]  /*c4d0*/  SHFL.IDX PT, R2, R4, 0x6, 0x181f ;  /* 0x00d81f0004027f89 */ /* 0x000e6800000e0000 */
[----:B------:R-:W-:Y:S02]  /*c4e0*/  SHFL.IDX PT, R4, R4, 0x7, 0x181f ;  /* 0x00f81f0004047f89 */ /* 0x000fe400000e0000 */
[----:B0-----:R-:W-:-:S05]  /*c4f0*/  @!P1 LEA R3, P2, R20, R3, 0x1 ;  /* 0x0000000314039211 */ /* 0x001fca00078408ff */
[----:B-1----:R-:W-:Y:S01]  /*c500*/  @!P1 IMAD.X R2, RZ, RZ, R2, P2 ;  /* 0x000000ffff029224 */ /* 0x002fe200010e0602 */
[----:B------:R-:W-:Y:S01]  /*c510*/  ISETP.GE.AND P2, PT, R8, R7, PT ;  /* 0x000000070800720c */ /* 0x000fe20003f46270 */
[----:B------:R-:W-:-:S03]  /*c520*/  VIADD R8, R17, 0x70 ;  /* 0x0000007011087836 */ /* 0x000fc60000000000 */
[----:B------:R-:W-:-:S04]  /*c530*/  @!P1 LOP3.LUT R3, R3, R2, RZ, 0x3c, !PT ;  /* 0x0000000203039212 */ /* 0x000fc800078e3cff */
[----:B------:R-:W-:-:S04]  /*c540*/  @!P1 LOP3.LUT R2, R3, R2, RZ, 0x3c, !PT ;  /* 0x0000000203029212 */ /* 0x000fc800078e3cff */
[----:B------:R-:W-:-:S05]  /*c550*/  @!P1 LOP3.LUT R3, R3, R2, RZ, 0x3c, !PT ;  /* 0x0000000203039212 */ /* 0x000fca00078e3cff */
[----:B------:R0:W-:Y:S01]  /*c560*/  @!P1 LDGSTS.E.BYPASS.LTC128B.128 [R10+0xb400], desc[UR48][R2.64], !P0 ;  /* 0x0b400000020a9fae */ /* 0x0001e2000c101d70 */
[----:B------:R-:W-:-:S03]  /*c570*/  ISETP.GE.AND P1, PT, R8, R7, PT ;  /* 0x000000070800720c */ /* 0x000fc60003f26270 */
[----:B------:R-:W-:Y:S04]  /*c580*/  SHFL.IDX PT, R8, R5, RZ, 0x181f ;  /* 0x00181fff05087589 */ /* 0x000fe800000e0000 */
[----:B0-----:R-:W0:Y:S04]  /*c590*/  SHFL.IDX PT, R2, R0, 0x7, 0x181f ;  /* 0x00f81f0000027f89 */ /* 0x001e2800000e0000 */
[----:B------:R-:W1:Y:S02]  /*c5a0*/  SHFL.IDX PT, R0, R6, RZ, 0x181f ;  /* 0x00181fff06007589 */ /* 0x000e6400000e0000 */
[----:B0-----:R-:W-:-:S05]  /*c5b0*/  @!P1 LEA R2, P3, R20, R2, 0x1 ;  /* 0x0000000214029211 */ /* 0x001fca00078608ff */
[----:B------:R-:W-:-:S05]  /*c5c0*/  @!P1 IMAD.X R3, RZ, RZ, R4, P3 ;  /* 0x000000ffff039224 */ /* 0x000fca00018e0604 */
[----:B------:R0:W-:Y:S02]  /*c5d0*/  @!P1 LDGSTS.E.BYPASS.LTC128B.128 [R10+0xbc00], desc[UR48][R2.64], !P0 ;  /* 0x0bc00000020a9fae */ /* 0x0001e4000c101d70 */
[----:B0-----:R-:W-:-:S05]  /*c5e0*/  @!P2 LEA R2, P1, R20, R8, 0x1 ;  /* 0x000000081402a211 */ /* 0x001fca00078208ff */
[----:B-1----:R-:W-:Y:S02]  /*c5f0*/  @!P2 IMAD.X R3, RZ, RZ, R0, P1 ;  /* 0x000000ffff03a224 */ /* 0x002fe400008e0600 */
[----:B------:R-:W-:-:S03]  /*c600*/  VIADD R0, R17, 0x90 ;  /* 0x0000009011007836 */ /* 0x000fc60000000000 */
[----:B------:R0:W-:Y:S02]  /*c610*/  @!P2 LDGSTS.E.BYPASS.LTC128B.128 [R10+0xc400], desc[UR48][R2.64], !P0 ;  /* 0x0c400000020aafae */ /* 0x0001e4000c101d70 */
[----:B------:R-:W-:Y:S02]  /*c620*/  ISETP.GE.AND P1, PT, R0, R7, PT ;  /* 0x000000070000720c */ /* 0x000fe40003f26270 */
[----:B------:R-:W1:Y:S11]  /*c630*/  SHFL.IDX PT, R0, R6, 0x1, 0x181f ;  /* 0x00381f0006007f89 */ /* 0x000e7600000e0000 */
[----:B------:R-:W-:-:S05]  /*c640*/  @!P1 LEA R14, P2, R20, R14, 0x1 ;  /* 0x0000000e140e9211 */ /* 0x000fca00078408ff */
[----:B0-----:R-:W-:Y:S02]  /*c650*/  @!P1 IMAD.MOV.U32 R2, RZ, RZ, R14 ;  /* 0x000000ffff029224 */ /* 0x001fe400078e000e */
[----:B------:R-:W0:Y:S01]  /*c660*/  SHFL.IDX PT, R14, R5, 0x2, 0x181f ;  /* 0x00581f00050e7f89 */ /* 0x000e2200000e0000 */
[----:B-1----:R-:W-:Y:S02]  /*c670*/  @!P1 IMAD.X R9, RZ, RZ, R0, P2 ;  /* 0x000000ffff099224 */ /* 0x002fe400010e0600 */
[----:B------:R-:W-:Y:S02]  /*c680*/  VIADD R0, R17, 0xa0 ;  /* 0x000000a011007836 */ /* 0x000fe40000000000 */
[----:B------:R-:W-:-:S05]  /*c690*/  @!P1 IMAD.MOV.U32 R3, RZ, RZ, R9 ;  /* 0x000000ffff039224 */ /* 0x000fca00078e0009 */
[----:B------:R0:W-:Y:S01]  /*c6a0*/  @!P1 LDGSTS.E.BYPASS.LTC128B.128 [R10+0xcc00], desc[UR48][R2.64], !P0 ;  /* 0x0cc00000020a9fae */ /* 0x0001e2000c101d70 */
[----:B------:R-:W-:-:S03]  /*c6b0*/  ISETP.GE.AND P1, PT, R0, R7, PT ;  /* 0x000000070000720c */ /* 0x000fc60003f26270 */
[----:B------:R-:W1:Y:S04]  /*c6c0*/  SHFL.IDX PT, R0, R6, 0x2, 0x181f ;  /* 0x00581f0006007f89 */ /* 0x000e6800000e0000 */
[----:B------:R-:W2:Y:S06]  /*c6d0*/  SHFL.IDX PT, R6, R6, 0x3, 0x181f ;  /* 0x00781f0006067f89 */ /* 0x000eac00000e0000 */
[----:B0-----:R-:W-:-:S02]  /*c6e0*/  @!P1 LEA R2, P2, R20, R14, 0x1 ;  /* 0x0000000e14029211 */ /* 0x001fc400078408ff */
[----:B------:R0:W3:Y:S03]  /*c6f0*/  SHFL.IDX PT, R14, R5, 0x3, 0x181f ;  /* 0x00781f00050e7f89 */ /* 0x0000e600000e0000 */
[----:B-1----:R-:W-:-:S05]  /*c700*/  @!P1 IMAD.X R3, RZ, RZ, R0, P2 ;  /* 0x000000ffff039224 */ /* 0x002fca00010e0600 */
[----:B--2---:R0:W-:Y:S03]  /*c710*/  @!P1 LDGSTS.E.BYPASS.LTC128B.128 [R10+0xd400], desc[UR48][R2.64], !P0 ;  /* 0x0d400000020a9fae */ /* 0x0041e6000c101d70 */
.L_x_14838:
[----:B------:R-:W-:-:S05]  /*c720*/  VIADD R0, R17, 0xb0 ;  /* 0x000000b011007836 */ /* 0x000fca0000000000 */
[----:B------:R-:W-:Y:S01]  /*c730*/  ISETP.GE.AND P1, PT, R0, R7, PT ;  /* 0x000000070000720c */ /* 0x000fe20003f26270 */
[----:B------:R-:W-:-:S12]  /*c740*/  VIADD R0, R22, 0x16800 ;  /* 0x0001680016007836 */ /* 0x000fd80000000000 */
[----:B0--3--:R-:W-:-:S05]  /*c750*/  @!P1 LEA R2, P2, R20, R14, 0x1 ;  /* 0x0000000e14029211 */ /* 0x009fca00078408ff */
[----:B------:R-:W-:-:S05]  /*c760*/  @!P1 IMAD.X R3, RZ, RZ, R6, P2 ;  /* 0x000000ffff039224 */ /* 0x000fca00010e0606 */
[----:B------:R-:W-:Y:S01]  /*c770*/  @!PT LDS RZ, [RZ] ;  /* 0x00000000fffff984 */ /* 0x000fe20000000800 */
[----:B------:R-:W-:Y:S01]  /*c780*/  @!PT LDS RZ, [RZ] ;  /* 0x00000000fffff984 */ /* 0x000fe20000000800 */
[----:B------:R-:W-:Y:S01]  /*c790*/  @!PT LDS RZ, [RZ] ;  /* 0x00000000fffff984 */ /* 0x000fe20000000800 */
[----:B------:R0:W-:Y:S01]  /*c7a0*/  @!P1 LDGSTS.E.BYPASS.LTC128B.128 [R10+0xdc00], desc[UR48][R2.64], !P0 ;  /* 0x0dc00000020a9fae */ /* 0x0001e2000c101d70 */
[----:B------:R-:W-:Y:S01]  /*c7b0*/  PLOP3.LUT P0, PT, PT, PT, PT, 0x80, 0x0 ;  /* 0x000000000000781c */ /* 0x000fe20003f0f070 */
[----:B------:R-:W-:-:S12]  /*c7c0*/  NOP ;  /* 0x0000000000007918 */ /* 0x000fd80000000000 */
.L_x_14724:
        /* <DEDUP_REMOVED lines=20> */
.L_x_14839:
[----:B------:R-:W-:Y:S05]  /*c910*/  BSYNC B0 ;  /* 0x0000000000007941 */ /* 0x000fea0003800000 */
.L_x_14725:
        /* <DEDUP_REMOVED lines=41> */
.L_x_14733:
[----:B------:R-:W-:Y:S01]  /*cbb0*/  IMAD R2, R8, 0x8, R22 ;  /* 0x0000000808027824 */ /* 0x000fe200078e0216 */
[----:B0-----:R-:W-:Y:S01]  /*cbc0*/  SHF.L.U32 R3, R9, 0x1f, RZ ;  /* 0x0000001f09037819 */ /* 0x001fe200000006ff */
[----:B------:R-:W-:Y:S03]  /*cbd0*/  BSSY B3, `(.L_x_14734) ;  /* 0x0000003000037945 */ /* 0x000fe60003800000 */
[----:B------:R-:W0:Y:S02]  /*cbe0*/  SYNCS.PHASECHK.TRANS64.TRYWAIT P0, [R2+URZ+0x16840], R3 ;  /* 0x01684003020075a7 */ /* 0x000e24000800017f */
[----:B0-----:R-:W-:Y:S05]  /*cbf0*/  @!P0 BRA `(.L_x_14735) ;  /* 0x0000003800e08947 */ /* 0x001fea0003800000 */
.L_x_14840:
[----:B------:R-:W-:Y:S05]  /*cc00*/  BSYNC B3 ;  /* 0x0000000000037941 */ /* 0x000fea0003800000 */
.L_x_14734:
        /* <DEDUP_REMOVED lines=12> */
.L_x_14737:
[----:B------:R-:W-:Y:S05]  /*ccd0*/  BSYNC B3 ;  /* 0x0000000000037941 */ /* 0x000fea0003800000 */
.L_x_14736:
        /* <DEDUP_REMOVED lines=11> */
.L_x_14738:
        /* <DEDUP_REMOVED lines=15> */
.L_x_14841:
[----:B------:R-:W-:Y:S05]  /*ce80*/  BSYNC B3 ;  /* 0x0000000000037941 */ /* 0x000fea0003800000 */
.L_x_14739:
        /* <DEDUP_REMOVED lines=12> */
.L_x_14742:
[----:B------:R-:W-:Y:S05]  /*cf50*/  BSYNC B3 ;  /* 0x0000000000037941 */ /* 0x000fea0003800000 */
.L_x_14741:
[----:B------:R-:W-:Y:S01]  /*cf60*/  R2UR UR6, R12 ;  /* 0x000000000c0672ca */ /* 0x000fe200000e0000 */
[--C-:B0-----:R-:W-:Y:S01]  /*cf70*/  IMAD R2, R23, 0x4000, R22.reuse ;  /* 0x0000400017027824 */ /* 0x101fe200078e0216 */
        /* <DEDUP_REMOVED lines=9> */
.L_x_14743:
        /* <DEDUP_REMOVED lines=12> */
.L_x_14732:
[----:B------:R-:W-:Y:S05]  /*d0d0*/  BSYNC B1 ;  /* 0x0000000000017941 */ /* 0x000fea0003800000 */
.L_x_14731:
[----:B------:R-:W2:Y:S01]  /*d0e0*/  LDL.LU R2, [R1+0xc] ;  /* 0x00000c0001027983 */ /* 0x000ea20000300800 */
[----:B------:R-:W-:Y:S02]  /*d0f0*/  IMAD.MOV.U32 R23, RZ, RZ, R8 ;  /* 0x000000ffff177224 */ /* 0x000fe400078e0008 */
[----:B------:R-:W-:Y:S02]  /*d100*/  IMAD.MOV.U32 R27, RZ, RZ, R9 ;  /* 0x000000ffff1b7224 */ /* 0x000fe400078e0009 */
[----:B--2---:R-:W-:-:S07]  /*d110*/  VIADD R6, R2, 0xfffffffd ;  /* 0xfffffffd02067836 */ /* 0x004fce0000000000 */
.L_x_14730:
[----:B------:R-:W-:Y:S05]  /*d120*/  BSYNC B2 ;  /* 0x0000000000027941 */ /* 0x000fea0003800000 */
.L_x_14729:
[----:B------:R-:W-:-:S13]  /*d130*/  ISETP.NE.AND P0, PT, R7, RZ, PT ;  /* 0x000000ff0700720c */ /* 0x000fda0003f05270 */
[----:B------:R-:W-:Y:S05]  /*d140*/  @!P0 BRA `(.L_x_14728) ;  /* 0x0000000c00988947 */ /* 0x000fea0003800000 */
[----:B------:R-:W-:-:S07]  /*d150*/  IMAD.MOV.U32 R4, RZ, RZ, R24 ;  /* 0x000000ffff047224 */ /* 0x000fce00078e0018 */
.L_x_14770:
        /* <DEDUP_REMOVED lines=32> */
.L_x_14746:
[----:B------:R-:W-:Y:S01]  /*d360*/  IMAD R2, R7, 0x8, R22 ;  /* 0x0000000807027824 */ /* 0x000fe200078e0216 */
[----:B0-----:R-:W-:Y:S01]  /*d370*/  SHF.L.U32 R3, R8, 0x1f, RZ ;  /* 0x0000001f08037819 */ /* 0x001fe200000006ff */
[----:B------:R-:W-:Y:S03]  /*d380*/  BSSY B2, `(.L_x_14747) ;  /* 0x0000003000027945 */ /* 0x000fe60003800000 */
[----:B------:R-:W0:Y:S02]  /*d390*/  SYNCS.PHASECHK.TRANS64.TRYWAIT P0, [R2+URZ+0x16840], R3 ;  /* 0x01684003020075a7 */ /* 0x000e24000800017f */
[----:B0-----:R-:W-:Y:S05]  /*d3a0*/  @!P0 BRA `(.L_x_14748) ;  /* 0x00000034001c8947 */ /* 0x001fea0003800000 */
.L_x_14842:
[----:B------:R-:W-:Y:S05]  /*d3b0*/  BSYNC B2 ;  /* 0x0000000000027941 */ /* 0x000fea0003800000 */
.L_x_14747:
        /* <DEDUP_REMOVED lines=12> */
.L_x_14750:
[----:B------:R-:W-:Y:S05]  /*d480*/  BSYNC B2 ;  /* 0x0000000000027941 */ /* 0x000fea0003800000 */
.L_x_14749:
        /* <DEDUP_REMOVED lines=11> */
.L_x_14751:
        /* <DEDUP_REMOVED lines=15> */
.L_x_14843:
[----:B------:R-:W-:Y:S05]  /*d630*/  BSYNC B2 ;  /* 0x0000000000027941 */ /* 0x000fea0003800000 */
.L_x_14752:
        /* <DEDUP_REMOVED lines=11> */
.L_x_14755:
[----:B------:R-:W-:Y:S05]  /*d6f0*/  BSYNC B2 ;  /* 0x0000000000027941 */ /* 0x000fea0003800000 */
.L_x_14754:
        /* <DEDUP_REMOVED lines=10> */
.L_x_14756:
        /* <DEDUP_REMOVED lines=12> */
.L_x_14745:
[----:B------:R-:W-:Y:S05]  /*d860*/  BSYNC B1 ;  /* 0x0000000000017941 */ /* 0x000fea0003800000 */
.L_x_14744:
        /* <DEDUP_REMOVED lines=31> */
.L_x_14759:
[----:B------:R-:W-:Y:S01]  /*da60*/  IMAD R2, R23, 0x8, R22 ;  /* 0x0000000817027824 */ /* 0x000fe200078e0216 */
[----:B0-----:R-:W-:Y:S01]  /*da70*/  SHF.L.U32 R3, R27, 0x1f, RZ ;  /* 0x0000001f1b037819 */ /* 0x001fe200000006ff */
[----:B------:R-:W-:Y:S03]  /*da80*/  BSSY B2, `(.L_x_14760) ;  /* 0x0000003000027945 */ /* 0x000fe60003800000 */
[----:B------:R-:W0:Y:S02]  /*da90*/  SYNCS.PHASECHK.TRANS64.TRYWAIT P0, [R2+URZ+0x16840], R3 ;  /* 0x01684003020075a7 */ /* 0x000e24000800017f */
[----:B0-----:R-:W-:Y:S05]  /*daa0*/  @!P0 BRA `(.L_x_14761) ;  /* 0x0000002c00848947 */ /* 0x001fea0003800000 */
.L_x_14844:
[----:B------:R-:W-:Y:S05]  /*dab0*/  BSYNC B2 ;  /* 0x0000000000027941 */ /* 0x000fea0003800000 */
.L_x_14760:
        /* <DEDUP_REMOVED lines=12> */
.L_x_14763:
[----:B------:R-:W-:Y:S05]  /*db80*/  BSYNC B2 ;  /* 0x0000000000027941 */ /* 0x000fea0003800000 */
.L_x_14762:
        /* <DEDUP_REMOVED lines=12> */
.L_x_14764:
        /* <DEDUP_REMOVED lines=15> */
.L_x_14845:
[----:B------:R-:W-:Y:S05]  /*dd40*/  BSYNC B2 ;  /* 0x0000000000027941 */ /* 0x000fea0003800000 */
.L_x_14765:
        /* <DEDUP_REMOVED lines=11> */
.L_x_14768:
[----:B------:R-:W-:Y:S05]  /*de00*/  BSYNC B2 ;  /* 0x0000000000027941 */ /* 0x000fea0003800000 */
.L_x_14767:
        /* <DEDUP_REMOVED lines=10> */
.L_x_14769:
        /* <DEDUP_REMOVED lines=12> */
.L_x_14758:
[----:B------:R-:W-:Y:S05]  /*df70*/  BSYNC B1 ;  /* 0x0000000000017941 */ /* 0x000fea0003800000 */
.L_x_14757:
[C---:B------:R-:W-:Y:S01]  /*df80*/  ISETP.GT.AND P0, PT, R6.reuse, 0x1, PT ;  /* 0x000000010600780c */ /* 0x040fe20003f04270 */
[----:B------:R-:W-:-:S12]  /*df90*/  VIADD R6, R6, 0xfffffffe ;  /* 0xfffffffe06067836 */ /* 0x000fd80000000000 */
[----:B------:R-:W-:Y:S05]  /*dfa0*/  @P0 BRA `(.L_x_14770) ;  /* 0xfffffff0006c0947 */ /* 0x000fea000383ffff */
.L_x_14728:
[----:B------:R-:W-:Y:S05]  /*dfb0*/  BSYNC B0 ;  /* 0x0000000000007941 */ /* 0x000fea0003800000 */
.L_x_14727:
        /* <DEDUP_REMOVED lines=17> */
.L_x_14772:
[----:B------:R-:W-:Y:S05]  /*e0d0*/  BSYNC B0 ;  /* 0x0000000000007941 */ /* 0x000fea0003800000 */
.L_x_14771:
        /* <DEDUP_REMOVED lines=10> */
.L_x_14846:
[----:B------:R-:W-:Y:S05]  /*e180*/  BSYNC B1 ;  /* 0x0000000000017941 */ /* 0x000fea0003800000 */
.L_x_14775:
        /* <DEDUP_REMOVED lines=9> */
.L_x_14778:
[----:B------:R-:W-:Y:S05]  /*e220*/  BSYNC B1 ;  /* 0x0000000000017941 */ /* 0x000fea0003800000 */
.L_x_14777:
        /* <DEDUP_REMOVED lines=10> */
.L_x_14779:
        /* <DEDUP_REMOVED lines=10> */
.L_x_14774:
[----:B------:R-:W-:Y:S05]  /*e370*/  BSYNC B0 ;  /* 0x0000000000007941 */ /* 0x000fea0003800000 */
.L_x_14773:
[----:B------:R-:W-:-:S05]  /*e380*/  VIADD R23, R23, 0x1 ;  /* 0x0000000117177836 */ /* 0x000fca0000000000 */
[----:B------:R-:W-:-:S04]  /*e390*/  ISETP.NE.AND P0, PT, R23, 0x2, PT ;  /* 0x000000021700780c */ /* 0x000fc80003f05270 */
[----:B------:R-:W-:Y:S02]  /*e3a0*/  SEL R0, RZ, 0x1, P0 ;  /* 0x00000001ff007807 */ /* 0x000fe40000000000 */
[----:B------:R-:W-:Y:S02]  /*e3b0*/  SEL R23, R23, RZ, P0 ;  /* 0x000000ff17177207 */ /* 0x000fe40000000000 */
[----:B------:R-:W-:-:S07]  /*e3c0*/  LOP3.LUT R27, R27, R0, RZ, 0x3c, !PT ;  /* 0x000000001b1b7212 */ /* 0x000fce00078e3cff */
.L_x_14709:
[----:B------:R-:W-:Y:S05]  /*e3d0*/  BSYNC B7 ;  /* 0x0000000000077941 */ /* 0x000fea0003800000 */
.L_x_14707:
        /* <DEDUP_REMOVED lines=9> */
[----:B------:R2:W3:Y:S01]  /*e470*/  LDS.128 R16, [R22+0x168d0] ;  /* 0x0168d00016107984 */ /* 0x0004e20000000c00 */
[----:B------:R-:W-:Y:S06]  /*e480*/  BAR.ARV 0x4, 0x200 ;  /* 0x0108000000007b1d */ /* 0x000fec0000002000 */
[----:B------:R-:W-:Y:S05]  /*e490*/  BRA `(.L_x_14781) ;  /* 0x0000000800cc7947 */ /* 0x000fea0003800000 */
.L_x_14780:
        /* <DEDUP_REMOVED lines=36> */
.L_x_14856:
[----:B------:R-:W-:Y:S02]  /*e6e0*/  ULDC UR4, c[0x0][0xc38] ;  /* 0x00030e0000047ab9 */ /* 0x000fe40000000800 */
[----:B------:R-:W-:-:S04]  /*e6f0*/  IMAD.U32 R4, RZ, RZ, UR4 ;  /* 0x00000004ff047e24 */ /* 0x000fc8000f8e00ff */
[----:B--2---:R-:W-:-:S04]  /*e700*/  IMAD R14, R14, R4, RZ ;  /* 0x000000040e0e7224 */ /* 0x004fc800078e02ff */
[----:B------:R-:W-:-:S05]  /*e710*/  IMAD.IADD R5, R5, 0x1, R14 ;  /* 0x0000000105057824 */ /* 0x000fca00078e020e */
[----:B------:R-:W-:-:S13]  /*e720*/  ISETP.GT.AND P6, PT, R5, R0, PT ;  /* 0x000000000500720c */ /* 0x000fda0003fc4270 */
[----:B------:R-:W-:Y:S05]  /*e730*/  @P6 BRA `(.L_x_14783) ;  /* 0x00000000009c6947 */ /* 0x000fea0003800000 */
.L_x_14788:
        /* <DEDUP_REMOVED lines=14> */
.L_x_14786:
[----:B------:R-:W-:Y:S05]  /*e820*/  BSYNC B0 ;  /* 0x0000000000007941 */ /* 0x000fea0003800000 */
.L_x_14785:
[----:B------:R-:W-:-:S03]  /*e830*/  UMOV UR4, 0xffffffff ;  /* 0xffffffff00047882 */ /* 0x000fc60000000000 */
[----:B------:R-:W-:Y:S05]  /*e840*/  BRA.DIV UR4, `(.L_x_14787) ;  /* 0x00000026047c7947 */ /* 0x000fea000b800000 */
[----:B-----5:R-:W2:Y:S02]  /*e850*/  SHFL.UP PT, R14, R17, 0x1, RZ ;  /* 0x04200000110e7989 */ /* 0x020ea400000e00ff */
        /* <DEDUP_REMOVED lines=15> */
.L_x_14864:
[----:B------:R-:W-:Y:S02]  /*e950*/  ULDC UR4, c[0x0][0xc38] ;  /* 0x00030e0000047ab9 */ /* 0x000fe40000000800 */
[----:B------:R-:W-:-:S04]  /*e960*/  IMAD.U32 R4, RZ, RZ, UR4 ;  /* 0x00000004ff047e24 */ /* 0x000fc8000f8e00ff */
[----:B--2---:R-:W-:-:S04]  /*e970*/  IMAD R14, R14, R4, RZ ;  /* 0x000000040e0e7224 */ /* 0x004fc800078e02ff */
[----:B------:R-:W-:-:S05]  /*e980*/  IMAD.IADD R5, R14, 0x1, R5 ;  /* 0x000000010e057824 */ /* 0x000fca00078e0205 */
[----:B------:R-:W-:-:S13]  /*e990*/  ISETP.GT.AND P6, PT, R5, R0, PT ;  /* 0x000000000500720c */ /* 0x000fda0003fc4270 */
[----:B------:R-:W-:Y:S05]  /*e9a0*/  @!P6 BRA `(.L_x_14788) ;  /* 0xfffffffc0064e947 */ /* 0x000fea000383ffff */
.L_x_14783:
        /* <DEDUP_REMOVED lines=8> */
.L_x_14868:
[----:B------:R-:W-:Y:S01]  /*ea30*/  ISETP.NE.AND P0, PT, R3, RZ, PT ;  /* 0x000000ff0300720c */ /* 0x000fe20003f05270 */
[----:B------:R-:W-:-:S12]  /*ea40*/  IMAD.MOV.U32 R14, RZ, RZ, RZ ;  /* 0x000000ffff0e7224 */ /* 0x000fd800078e00ff */
[----:B------:R-:W-:Y:S05]  /*ea50*/  @!P0 BRA `(.L_x_14790) ;  /* 0x0000000000108947 */ /* 0x000fea0003800000 */
[----:B------:R-:W-:Y:S01]  /*ea60*/  UMOV UR4, 0xffffffff ;  /* 0xffffffff00047882 */ /* 0x000fe20000000000 */
[----:B------:R-:W-:Y:S02]  /*ea70*/  VIADD R12, R6, 0xffffffff ;  /* 0xffffffff060c7836 */ /* 0x000fe40000000000 */
[----:B------:R-:W-:Y:S05]  /*ea80*/  BRA.DIV UR4, `(.L_x_14791) ;  /* 0x0000002604f07947 */ /* 0x000fea000b800000 */
[----:B------:R4:W0:Y:S02]  /*ea90*/  SHFL.IDX PT, R14, R2, R12, 0x1f ;  /* 0x00001f0c020e7589 */ /* 0x00082400000e0000 */
.L_x_14790:
[----:B0---4-:R-:W0:Y:S01]  /*eaa0*/  LDC.64 R2, c[0x0][0xc90] ;  /* 0x00032400ff027b82 */ /* 0x011e220000000a00 */
[----:B------:R-:W-:-:S04]  /*eab0*/  IMAD.IADD R19, R6, 0x1, R19 ;  /* 0x0000000106137824 */ /* 0x000fc800078e0213 */
[----:B0-----:R-:W-:-:S05]  /*eac0*/  IMAD.WIDE R2, R19, 0x4, R2 ;  /* 0x0000000413027825 */ /* 0x001fca00078e0202 */
[----:B------:R0:W2:Y:S01]  /*ead0*/  LDG.E R7, desc[UR48][R2.64] ;  /* 0x0000003002077981 */ /* 0x0000a2000c1e1900 */
[----:B------:R-:W-:Y:S02]  /*eae0*/  IMAD R16, R14, R4, R5 ;  /* 0x000000040e107224 */ /* 0x000fe400078e0205 */
[----:B0-----:R-:W-:Y:S02]  /*eaf0*/  IMAD.MOV.U32 R2, RZ, RZ, RZ ;  /* 0x000000ffff027224 */ /* 0x001fe400078e00ff */
[----:B--23--:R-:W-:-:S05]  /*eb00*/  IMAD R6, R17, R7, RZ ;  /* 0x0000000711067224 */ /* 0x00cfca00078e02ff */
[----:B------:R-:W-:-:S04]  /*eb10*/  IABS R8, R6 ;  /* 0x0000000600087213 */ /* 0x000fc80000000000 */
[----:B-1----:R-:W0:Y:S08]  /*eb20*/  I2F.RP R9, R8 ;  /* 0x0000000800097306 */ /* 0x002e300000209400 */
        /* <DEDUP_REMOVED lines=57> */
.L_x_14784:
[----:B------:R-:W-:Y:S01]  /*eec0*/  UMOV UR4, URZ ;  /* 0x0000003f00047c82 */ /* 0x000fe20008000000 */
[----:B------:R-:W-:Y:S01]  /*eed0*/  UMOV UR5, URZ ;  /* 0x0000003f00057c82 */ /* 0x000fe20008000000 */
[----:B------:R-:W-:Y:S01]  /*eee0*/  ULDC UR6, c[0x0][0xc3c] ;  /* 0x00030f0000067ab9 */ /* 0x000fe20000000800 */
[----:B------:R-:W-:Y:S02]  /*eef0*/  IMAD.MOV.U32 R16, RZ, RZ, R0 ;  /* 0x000000ffff107224 */ /* 0x000fe400078e0000 */
[----:B------:R-:W-:Y:S02]  /*ef00*/  IMAD.U32 R17, RZ, RZ, UR4 ;  /* 0x00000004ff117e24 */ /* 0x000fe4000f8e00ff */
[----:B------:R-:W-:Y:S02]  /*ef10*/  IMAD.U32 R18, RZ, RZ, UR5 ;  /* 0x00000005ff127e24 */ /* 0x000fe4000f8e00ff */
[----:B------:R-:W-:-:S07]  /*ef20*/  IMAD.U32 R19, RZ, RZ, UR6 ;  /* 0x00000006ff137e24 */ /* 0x000fce000f8e00ff */
.L_x_14792:
        /* <DEDUP_REMOVED lines=10> */
.L_x_14781:
[----:B------:R-:W-:Y:S02]  /*efd0*/  ULDC UR4, c[0x0][0xc3c] ;  /* 0x00030f0000047ab9 */ /* 0x000fe40000000800 */
[----:B---3--:R-:W-:-:S13]  /*efe0*/  ISETP.GE.AND P0, PT, R19, UR4, PT ;  /* 0x0000000413007c0c */ /* 0x008fda000bf06270 */
[----:B------:R-:W-:Y:S05]  /*eff0*/  @!P0 BRA `(.L_x_14793) ;  /* 0xffffffb800608947 */ /* 0x000fea000383ffff */
[----:B------:R-:W-:Y:S05]  /*f000*/  BSYNC B8 ;  /* 0x0000000000087941 */ /* 0x000fea0003800000 */
.L_x_14703:
        /* <DEDUP_REMOVED lines=12> */
.L_x_14871:
[----:B------:R-:W-:Y:S05]  /*f0d0*/  BSYNC B0 ;  /* 0x0000000000007941 */ /* 0x000fea0003800000 */
.L_x_14794:
[----:B------:R-:W-:-:S03]  /*f0e0*/  UMOV UR4, 0xffffffff ;  /* 0xffffffff00047882 */ /* 0x000fc60000000000 */
[----:B------:R-:W-:Y:S05]  /*f0f0*/  BRA.DIV UR4, `(.L_x_14796) ;  /* 0x00000022048c7947 */ /* 0x000fea000b800000 */
[----:B0-----:R-:W0:Y:S02]  /*f100*/  S2R R0, SR_TID.X ;  /* 0x0000000000007919 */ /* 0x001e240000002100 */
[----:B0-----:R-:W-:-:S04]  /*f110*/  SHF.R.U32.HI R0, RZ, 0x5, R0 ;  /* 0x00000005ff007819 */ /* 0x001fc80000011600 */
[----:B------:R-:W-:-:S05]  /*f120*/  LOP3.LUT R0, R0, 0x3, RZ, 0xc0, !PT ;  /* 0x0000000300007812 */ /* 0x000fca00078ec0ff */
[----:B------:R0:W1:Y:S02]  /*f130*/  SHFL.IDX PT, R14, R0, RZ, 0x1f ;  /* 0x00001fff000e7589 */ /* 0x00006400000e0000 */
.L_x_14874:
[----:B-1----:R-:W-:Y:S01]  /*f140*/  ISETP.NE.AND P0, PT, R14, RZ, PT ;  /* 0x000000ff0e00720c */ /* 0x002fe20003f05270 */
[----:B------:R-:W-:-:S12]  /*f150*/  BSSY B0, `(.L_x_14797) ;  /* 0x0000024000007945 */ /* 0x000fd80003800000 */
[----:B------:R-:W-:Y:S05]  /*f160*/  @P0 BRA `(.L_x_14798) ;  /* 0x0000000000880947 */ /* 0x000fea0003800000 */
[----:B------:R-:W-:-:S03]  /*f170*/  UMOV UR4, 0xffffffff ;  /* 0xffffffff00047882 */ /* 0x000fc60000000000 */
[----:B------:R-:W-:Y:S05]  /*f180*/  BRA.DIV UR4, `(.L_x_14799) ;  /* 0x00000022049c7947 */ /* 0x000fea000b800000 */
[----:B------:R-:W-:-:S13]  /*f190*/  ELECT P6, URZ, PT ;  /* 0x00000000003f782f */ /* 0x000fda00038c0000 */
.L_x_14877:
[----:B------:R-:W-:Y:S05]  /*f1a0*/  @!P6 BRA `(.L_x_14798) ;  /* 0x000000000078e947 */ /* 0x000fea0003800000 */
[----:B------:R-:W-:-:S06]  /*f1b0*/  ULOP3.LUT UR4, UR36, 0x2, URZ, 0xfc, !UPT ;  /* 0x0000000224047892 */ /* 0x000fcc000f8efc3f */
[----:B0-----:R-:W-:-:S05]  /*f1c0*/  IMAD.U32 R0, RZ, RZ, UR4 ;  /* 0x00000004ff007e24 */ /* 0x001fca000f8e00ff */
[----:B------:R-:W-:-:S13]  /*f1d0*/  ISETP.NE.AND P2, PT, R0, 0x3, PT ;  /* 0x000000030000780c */ /* 0x000fda0003f45270 */
[----:B------:R-:W-:Y:S05]  /*f1e0*/  @!P2 BRA `(.L_x_14800) ;  /* 0x000000000004a947 */ /* 0x000fea0003800000 */
[----:B------:R-:W-:Y:S01]  /*f1f0*/  BPT.TRAP 0x1 ;  /* 0x000000040000795c */ /* 0x000fe20000300000 */
.L_x_14800:
        /* <DEDUP_REMOVED lines=12> */
.L_x_14878:
[----:B------:R-:W1:Y:S02]  /*f2c0*/  SYNCS.PHASECHK.TRANS64.TRYWAIT P0, [R7+URZ], R2 ;  /* 0x00000002070075a7 */ /* 0x000e64000800017f */
[----:B-1----:R-:W-:Y:S05]  /*f2d0*/  @!P0 BRA `(.L_x_14802) ;  /* 0x00000020007c8947 */ /* 0x002fea0003800000 */
.L_x_14879:
[----:B------:R-:W-:Y:S05]  /*f2e0*/  @!P2 BRA `(.L_x_14803) ;  /* 0x000000000004a947 */ /* 0x000fea0003800000 */
[----:B------:R-:W-:Y:S01]  /*f2f0*/  BPT.TRAP 0x1 ;  /* 0x000000040000795c */ /* 0x000fe20000300000 */
.L_x_14803:
[----:B------:R-:W-:-:S04]  /*f300*/  VIADD R0, R9, 0x16860 ;  /* 0x0001686009007836 */ /* 0x000fc80000000000 */
[----:B------:R-:W-:-:S04]  /*f310*/  IMAD R4, R23, 0x8, R0 ;  /* 0x0000000817047824 */ /* 0x000fc800078e0200 */
[----:B------:R-:W3:Y:S02]  /*f320*/  SYNCS.PHASECHK.TRANS64.TRYWAIT P0, [R4+URZ], R3 ;  /* 0x00000003040075a7 */ /* 0x000ee4000800017f */
[----:B---3--:R-:W-:Y:S05]  /*f330*/  @!P0 BRA `(.L_x_14804) ;  /* 0x0000002000788947 */ /* 0x008fea0003800000 */
.L_x_14880:
[----:B------:R-:W-:-:S07]  /*f340*/  IMAD R5, R5, 0x8, R0 ;  /* 0x0000000805057824 */ /* 0x000fce00078e0200 */
.L_x_14805:
[----:B----4-:R4:W0:Y:S02]  /*f350*/  SYNCS.PHASECHK.TRANS64.TRYWAIT P0, [R5+URZ], R2 ;  /* 0x00000002050075a7 */ /* 0x010824000800017f */
[----:B0-----:R-:W-:Y:S05]  /*f360*/  @!P0 NANOSLEEP.SYNCS 0x989680 ;  /* 0x009896800000895d */ /* 0x001fea0003900000 */
[----:B------:R-:W0:Y:S02]  /*f370*/  @!P0 SYNCS.PHASECHK.TRANS64 P0, [R5+URZ], R2 ;  /* 0x00000002050085a7 */ /* 0x000e24000800007f */
[----:B0-----:R-:W-:Y:S05]  /*f380*/  @!P0 BRA `(.L_x_14805) ;  /* 0xfffffffc00f08947 */ /* 0x001fea000383ffff */
.L_x_14798:
[----:B------:R-:W-:Y:S05]  /*f390*/  BSYNC B0 ;  /* 0x0000000000007941 */ /* 0x000fea0003800000 */
.L_x_14797:
[----:B------:R-:W-:Y:S05]  /*f3a0*/  EXIT ;  /* 0x000000000000794d */ /* 0x000fea0003800000 */
.L_x_14657:
[----:B0-----:R-:W-:-:S04]  /*f3b0*/  IMAD.U32 R3, RZ, RZ, UR45 ;  /* 0x0000002dff037e24 */ /* 0x001fc8000f8e00ff */
[----:B------:R0:W1:Y:S03]  /*f3c0*/  SYNCS.PHASECHK.TRANS64.TRYWAIT P1, [R3+URZ+0x16800], R0 ;  /* 0x01680000030075a7 */ /* 0x000066000802017f */
[----:B-1----:R-:W-:Y:S05]  /*f3d0*/  @!P1 NANOSLEEP.SYNCS 0x989680 ;  /* 0x009896800000995d */ /* 0x002fea0003900000 */
[----:B------:R-:W1:Y:S02]  /*f3e0*/  @!P1 SYNCS.PHASECHK.TRANS64 P1, [R3+URZ+0x16800], R0 ;  /* 0x01680000030095a7 */ /* 0x000e64000802007f */
[----:B-1----:R-:W-:Y:S05]  /*f3f0*/  @!P1 BRA `(.L_x_14657) ;  /* 0xfffffffc00ec9947 */ /* 0x002fea000383ffff */
[----:B------:R-:W-:Y:S05]  /*f400*/  BRA `(.L_x_14806) ;  /* 0xffffff2000e47947 */ /* 0x000fea000383ffff */
.L_x_14661:
[----:B-1----:R1:W2:Y:S02]  /*f410*/  SYNCS.PHASECHK.TRANS64.TRYWAIT P2, [R2+URZ+0x16830], R3 ;  /* 0x01683003020075a7 */ /* 0x0022a4000804017f */
[----:B--2---:R-:W-:Y:S05]  /*f420*/  @!P2 NANOSLEEP.SYNCS 0x989680 ;  /* 0x009896800000a95d */ /* 0x004fea0003900000 */
[----:B------:R-:W2:Y:S02]  /*f430*/  @!P2 SYNCS.PHASECHK.TRANS64 P2, [R2+URZ+0x16830], R3 ;  /* 0x016830030200a5a7 */ /* 0x000ea4000804007f */
[----:B--2---:R-:W-:Y:S05]  /*f440*/  @!P2 BRA `(.L_x_14661) ;  /* 0xfffffffc00f0a947 */ /* 0x004fea000383ffff */
[----:B------:R-:W-:Y:S05]  /*f450*/  BRA `(.L_x_14660) ;  /* 0xffffff2400087947 */ /* 0x000fea000383ffff */
.L_x_14666:
[----:B-1----:R-:W-:-:S04]  /*f460*/  IMAD.U32 R7, RZ, RZ, UR6 ;  /* 0x00000006ff077e24 */ /* 0x002fc8000f8e00ff */
[----:B------:R1:W2:Y:S03]  /*f470*/  SYNCS.PHASECHK.TRANS64.TRYWAIT P3, [R7+URZ+0x16830], R0 ;  /* 0x01683000070075a7 */ /* 0x0002a6000806017f */
[----:B--2---:R-:W-:Y:S05]  /*f480*/  @!P3 NANOSLEEP.SYNCS 0x989680 ;  /* 0x009896800000b95d */ /* 0x004fea0003900000 */
[----:B------:R-:W2:Y:S02]  /*f490*/  @!P3 SYNCS.PHASECHK.TRANS64 P3, [R7+URZ+0x16830], R0 ;  /* 0x016830000700b5a7 */ /* 0x000ea4000806007f */
[----:B--2---:R-:W-:Y:S05]  /*f4a0*/  @!P3 BRA `(.L_x_14666) ;  /* 0xfffffffc00ecb947 */ /* 0x004fea000383ffff */
[----:B------:R-:W-:Y:S05]  /*f4b0*/  BRA `(.L_x_14663) ;  /* 0xffffff4400607947 */ /* 0x000fea000383ffff */
.L_x_14670:
[----:B-1----:R-:W-:-:S04]  /*f4c0*/  IMAD.U32 R7, RZ, RZ, UR6 ;  /* 0x00000006ff077e24 */ /* 0x002fc8000f8e00ff */
[----:B------:R1:W2:Y:S03]  /*f4d0*/  SYNCS.PHASECHK.TRANS64.TRYWAIT P3, [R7+URZ+0x16850], R0 ;  /* 0x01685000070075a7 */ /* 0x0002a6000806017f */
[----:B--2---:R-:W-:Y:S05]  /*f4e0*/  @!P3 NANOSLEEP.SYNCS 0x989680 ;  /* 0x009896800000b95d */ /* 0x004fea0003900000 */
[----:B------:R-:W2:Y:S02]  /*f4f0*/  @!P3 SYNCS.PHASECHK.TRANS64 P3, [R7+URZ+0x16850], R0 ;  /* 0x016850000700b5a7 */ /* 0x000ea4000806007f */
[----:B--2---:R-:W-:Y:S05]  /*f500*/  @!P3 BRA `(.L_x_14670) ;  /* 0xfffffffc00ecb947 */ /* 0x004fea000383ffff */
[----:B------:R-:W-:Y:S05]  /*f510*/  BRA `(.L_x_14667) ;  /* 0xffffff4400d07947 */ /* 0x000fea000383ffff */
.L_x_14676:
[----:B-1----:R-:W-:-:S04]  /*f520*/  IMAD.U32 R9, RZ, RZ, UR6 ;  /* 0x00000006ff097e24 */ /* 0x002fc8000f8e00ff */
[----:B------:R1:W2:Y:S03]  /*f530*/  SYNCS.PHASECHK.TRANS64.TRYWAIT P2, [R9+URZ+0x16830], R0 ;  /* 0x01683000090075a7 */ /* 0x0002a6000804017f */
[----:B--2---:R-:W-:Y:S05]  /*f540*/  @!P2 NANOSLEEP.SYNCS 0x989680 ;  /* 0x009896800000a95d */ /* 0x004fea0003900000 */
[----:B------:R-:W2:Y:S02]  /*f550*/  @!P2 SYNCS.PHASECHK.TRANS64 P2, [R9+URZ+0x16830], R0 ;  /* 0x016830000900a5a7 */ /* 0x000ea4000804007f */
[----:B--2---:R-:W-:Y:S05]  /*f560*/  @!P2 BRA `(.L_x_14676) ;  /* 0xfffffffc00eca947 */ /* 0x004fea000383ffff */
[----:B------:R-:W-:Y:S05]  /*f570*/  BRA `(.L_x_14673) ;  /* 0xffffff6800bc7947 */ /* 0x000fea000383ffff */
.L_x_14680:
[----:B-1----:R-:W-:-:S04]  /*f580*/  IMAD.U32 R9, RZ, RZ, UR6 ;  /* 0x00000006ff097e24 */ /* 0x002fc8000f8e00ff */
[----:B------:R1:W2:Y:S03]  /*f590*/  SYNCS.PHASECHK.TRANS64.TRYWAIT P2, [R9+URZ+0x16850], R0 ;  /* 0x01685000090075a7 */ /* 0x0002a6000804017f */
[----:B--2---:R-:W-:Y:S05]  /*f5a0*/  @!P2 NANOSLEEP.SYNCS 0x989680 ;  /* 0x009896800000a95d */ /* 0x004fea0003900000 */
[----:B------:R-:W2:Y:S02]  /*f5b0*/  @!P2 SYNCS.PHASECHK.TRANS64 P2, [R9+URZ+0x16850], R0 ;  /* 0x016850000900a5a7 */ /* 0x000ea4000804007f */
[----:B--2---:R-:W-:Y:S05]  /*f5c0*/  @!P2 BRA `(.L_x_14680) ;  /* 0xfffffffc00eca947 */ /* 0x004fea000383ffff */
[----:B------:R-:W-:Y:S05]  /*f5d0*/  BRA `(.L_x_14677) ;  /* 0xffffff6c002c7947 */ /* 0x000fea000383ffff */
.L_x_14685:
[----:B-1----:R-:W-:-:S04]  /*f5e0*/  IMAD.U32 R5, RZ, RZ, UR5 ;  /* 0x00000005ff057e24 */ /* 0x002fc8000f8e00ff */
[----:B------:R1:W2:Y:S03]  /*f5f0*/  SYNCS.PHASECHK.TRANS64.TRYWAIT P0, [R5+URZ+0x16850], R4 ;  /* 0x01685004050075a7 */ /* 0x0002a6000800017f */
[----:B--2---:R-:W-:Y:S05]  /*f600*/  @!P0 NANOSLEEP.SYNCS 0x989680 ;  /* 0x009896800000895d */ /* 0x004fea0003900000 */
[----:B------:R-:W2:Y:S02]  /*f610*/  @!P0 SYNCS.PHASECHK.TRANS64 P0, [R5+URZ+0x16850], R4 ;  /* 0x01685004050085a7 */ /* 0x000ea4000800007f */
[----:B--2---:R-:W-:Y:S05]  /*f620*/  @!P0 BRA `(.L_x_14685) ;  /* 0xfffffffc00ec8947 */ /* 0x004fea000383ffff */
[----:B------:R-:W-:Y:S05]  /*f630*/  BRA `(.L_x_14684) ;  /* 0xffffff8400907947 */ /* 0x000fea000383ffff */
.L_x_14715:
        /* <DEDUP_REMOVED lines=11> */
.L_x_14808:
[----:B------:R-:W-:Y:S05]  /*f6f0*/  BSYNC B0 ;  /* 0x0000000000007941 */ /* 0x000fea0003800000 */
.L_x_14807:
[----:B------:R-:W-:Y:S05]  /*f700*/  BRA `(.L_x_14809) ;  /* 0xffffffbc00847947 */ /* 0x000fea000383ffff */
.L_x_14717:
[----:B------:R-:W-:Y:S01]  /*f710*/  BSSY B0, `(.L_x_14810) ;  /* 0x0000006000007945 */ /* 0x000fe20003800000 */
[----:B------:R-:W-:-:S07]  /*f720*/  IMAD.MOV.U32 R15, RZ, RZ, -0x1 ;  /* 0xffffffffff0f7424 */ /* 0x000fce00078e00ff */
[----:B012---:R-:W-:Y:S05]  /*f730*/  WARPSYNC.COLLECTIVE R15, `(.L_x_14811) ;  /* 0x000000000f0c7348 */ /* 0x007fea0003c00000 */
[----:B------:R-:W-:Y:S02]  /*f740*/  ELECT P6, UR62, PT ;  /* 0x00000000003e782f */ /* 0x000fe400038c0000 */
[----:B------:R-:W-:Y:S01]  /*f750*/  MOV R14, UR62 ;  /* 0x0000003e000e7c02 */ /* 0x000fe20008000f00 */
[----:B012---:R-:W-:Y:S10]  /*f760*/  ENDCOLLECTIVE ;  /* 0x000000000000791b */ /* 0x007ff40003800000 */
.L_x_14811:
[----:B------:R-:W-:Y:S05]  /*f770*/  BSYNC B0 ;  /* 0x0000000000007941 */ /* 0x000fea0003800000 */
.L_x_14810:
[----:B------:R-:W-:Y:S05]  /*f780*/  BRA `(.L_x_14812) ;  /* 0xffffffbc00847947 */ /* 0x000fea000383ffff */
.L_x_14719:
[----:B--2---:R2:W3:Y:S02]  /*f790*/  SYNCS.PHASECHK.TRANS64.TRYWAIT P0, [R3+URZ+0x16840], R0 ;  /* 0x01684000030075a7 */ /* 0x0044e4000800017f */
[----:B---3--:R-:W-:Y:S05]  /*f7a0*/  @!P0 NANOSLEEP.SYNCS 0x989680 ;  /* 0x009896800000895d */ /* 0x008fea0003900000 */
[----:B------:R-:W3:Y:S02]  /*f7b0*/  @!P0 SYNCS.PHASECHK.TRANS64 P0, [R3+URZ+0x16840], R0 ;  /* 0x01684000030085a7 */ /* 0x000ee4000800007f */
[----:B---3--:R-:W-:Y:S05]  /*f7c0*/  @!P0 BRA `(.L_x_14719) ;  /* 0xfffffffc00f08947 */ /* 0x008fea000383ffff */
[----:B------:R-:W-:Y:S05]  /*f7d0*/  BRA `(.L_x_14813) ;  /* 0xffffffbc00d47947 */ /* 0x000fea000383ffff */
.L_x_14723:
        /* <DEDUP_REMOVED lines=12> */
.L_x_14814:
[----:B------:R-:W-:Y:S02]  /*f8a0*/  IMAD.MOV.U32 R13, RZ, RZ, R0 ;  /* 0x000000ffff0d7224 */ /* 0x000fe400078e0000 */
[----:B------:R-:W-:-:S07]  /*f8b0*/  IMAD.MOV.U32 R2, RZ, RZ, R14 ;  /* 0x000000ffff027224 */ /* 0x000fce00078e000e */
[----:B------:R-:W-:Y:S05]  /*f8c0*/  WARPSYNC.COLLECTIVE R15, `(.L_x_14815) ;  /* 0x000000000f087348 */ /* 0x000fea0003c00000 */
[----:B------:R0:W1:Y:S02]  /*f8d0*/  SHFL.IDX P6, R14, R13, R12, R11 ;  /* 0x0000000c0d0e7389 */ /* 0x00006400000c000b */
[----:B01----:R-:W-:Y:S01]  /*f8e0*/  ENDCOLLECTIVE ;  /* 0x000000000000791b */ /* 0x003fe20003800000 */
.L_x_14815:
[----:B------:R-:W-:Y:S02]  /*f8f0*/  IMAD.MOV.U32 R13, RZ, RZ, R4 ;  /* 0x000000ffff0d7224 */ /* 0x000fe400078e0004 */
[----:B------:R-:W-:Y:S02]  /*f900*/  IMAD.MOV.U32 R12, RZ, RZ, 0x1 ;  /* 0x00000001ff0c7424 */ /* 0x000fe400078e00ff */
[----:B------:R-:W-:-:S07]  /*f910*/  IMAD.MOV.U32 R3, RZ, RZ, R14 ;  /* 0x000000ffff037224 */ /* 0x000fce00078e000e */
[----:B------:R-:W-:Y:S05]  /*f920*/  WARPSYNC.COLLECTIVE R15, `(.L_x_14816) ;  /* 0x000000000f087348 */ /* 0x000fea0003c00000 */
[----:B------:R0:W1:Y:S02]  /*f930*/  SHFL.IDX P6, R14, R13, R12, R11 ;  /* 0x0000000c0d0e7389 */ /* 0x00006400000c000b */
[----:B01----:R-:W-:Y:S01]  /*f940*/  ENDCOLLECTIVE ;  /* 0x000000000000791b */ /* 0x003fe20003800000 */
.L_x_14816:
        /* <DEDUP_REMOVED lines=16> */
.L_x_14817:
[----:B------:R-:W-:Y:S02]  /*fa50*/  IMAD.MOV.U32 R13, RZ, RZ, R4 ;  /* 0x000000ffff0d7224 */ /* 0x000fe400078e0004 */
[----:B------:R-:W-:Y:S02]  /*fa60*/  IMAD.MOV.U32 R12, RZ, RZ, 0x2 ;  /* 0x00000002ff0c7424 */ /* 0x000fe400078e00ff */
[----:B------:R-:W-:-:S07]  /*fa70*/  IMAD.MOV.U32 R3, RZ, RZ, R14 ;  /* 0x000000ffff037224 */ /* 0x000fce00078e000e */
[----:B------:R-:W-:Y:S05]  /*fa80*/  WARPSYNC.COLLECTIVE R15, `(.L_x_14818) ;  /* 0x000000000f087348 */ /* 0x000fea0003c00000 */
[----:B------:R0:W1:Y:S02]  /*fa90*/  SHFL.IDX P6, R14, R13, R12, R11 ;  /* 0x0000000c0d0e7389 */ /* 0x00006400000c000b */
[----:B01----:R-:W-:Y:S01]  /*faa0*/  ENDCOLLECTIVE ;  /* 0x000000000000791b */ /* 0x003fe20003800000 */
.L_x_14818:
        /* <DEDUP_REMOVED lines=16> */
.L_x_14819:
[----:B------:R-:W-:Y:S02]  /*fbb0*/  IMAD.MOV.U32 R13, RZ, RZ, R4 ;  /* 0x000000ffff0d7224 */ /* 0x000fe400078e0004 */
[----:B------:R-:W-:Y:S02]  /*fbc0*/  IMAD.MOV.U32 R12, RZ, RZ, 0x3 ;  /* 0x00000003ff0c7424 */ /* 0x000fe400078e00ff */
[----:B------:R-:W-:-:S07]  /*fbd0*/  IMAD.MOV.U32 R3, RZ, RZ, R14 ;  /* 0x000000ffff037224 */ /* 0x000fce00078e000e */
[----:B------:R-:W-:Y:S05]  /*fbe0*/  WARPSYNC.COLLECTIVE R15, `(.L_x_14820) ;  /* 0x000000000f087348 */ /* 0x000fea0003c00000 */
[----:B------:R0:W1:Y:S02]  /*fbf0*/  SHFL.IDX P6, R14, R13, R12, R11 ;  /* 0x0000000c0d0e7389 */ /* 0x00006400000c000b */
[----:B01----:R-:W-:Y:S01]  /*fc00*/  ENDCOLLECTIVE ;  /* 0x000000000000791b */ /* 0x003fe20003800000 */
.L_x_14820:
        /* <DEDUP_REMOVED lines=16> */
.L_x_14821:
[----:B------:R-:W-:Y:S02]  /*fd10*/  IMAD.MOV.U32 R13, RZ, RZ, R4 ;  /* 0x000000ffff0d7224 */ /* 0x000fe400078e0004 */
[----:B------:R-:W-:Y:S02]  /*fd20*/  IMAD.MOV.U32 R12, RZ, RZ, 0x4 ;  /* 0x00000004ff0c7424 */ /* 0x000fe400078e00ff */
[----:B------:R-:W-:-:S07]  /*fd30*/  IMAD.MOV.U32 R3, RZ, RZ, R14 ;  /* 0x000000ffff037224 */ /* 0x000fce00078e000e */
[----:B------:R-:W-:Y:S05]  /*fd40*/  WARPSYNC.COLLECTIVE R15, `(.L_x_14822) ;  /* 0x000000000f087348 */ /* 0x000fea0003c00000 */
[----:B------:R0:W1:Y:S02]  /*fd50*/  SHFL.IDX P6, R14, R13, R12, R11 ;  /* 0x0000000c0d0e7389 */ /* 0x00006400000c000b */
[----:B01----:R-:W-:Y:S01]  /*fd60*/  ENDCOLLECTIVE ;  /* 0x000000000000791b */ /* 0x003fe20003800000 */
.L_x_14822:
        /* <DEDUP_REMOVED lines=16> */
.L_x_14823:
[----:B------:R-:W-:Y:S02]  /*fe70*/  IMAD.MOV.U32 R13, RZ, RZ, R4 ;  /* 0x000000ffff0d7224 */ /* 0x000fe400078e0004 */
[----:B------:R-:W-:Y:S02]  /*fe80*/  IMAD.MOV.U32 R12, RZ, RZ, 0x5 ;  /* 0x00000005ff0c7424 */ /* 0x000fe400078e00ff */
[----:B------:R-:W-:-:S07]  /*fe90*/  IMAD.MOV.U32 R3, RZ, RZ, R14 ;  /* 0x000000ffff037224 */ /* 0x000fce00078e000e */
[----:B------:R-:W-:Y:S05]  /*fea0*/  WARPSYNC.COLLECTIVE R15, `(.L_x_14824) ;  /* 0x000000000f087348 */ /* 0x000fea0003c00000 */
[----:B------:R0:W1:Y:S02]  /*feb0*/  SHFL.IDX P6, R14, R13, R12, R11 ;  /* 0x0000000c0d0e7389 */ /* 0x00006400000c000b */
[----:B01----:R-:W-:Y:S01]  /*fec0*/  ENDCOLLECTIVE ;  /* 0x000000000000791b */ /* 0x003fe20003800000 */
.L_x_14824:
        /* <DEDUP_REMOVED lines=16> */
.L_x_14825:
[----:B------:R-:W-:Y:S02]  /*ffd0*/  IMAD.MOV.U32 R13, RZ, RZ, R4 ;  /* 0x000000ffff0d7224 */ /* 0x000fe400078e0004 */
[----:B------:R-:W-:Y:S02]  /*ffe0*/  IMAD.MOV.U32 R12, RZ, RZ, 0x6 ;  /* 0x00000006ff0c7424 */ /* 0x000fe400078e00ff */
[----:B------:R-:W-:-:S07]  /*fff0*/  IMAD.MOV.U32 R3, RZ, RZ, R14 ;  /* 0x000000ffff037224 */ /* 0x000fce00078e000e */
[----:B------:R-:W-:Y:S05]  /*10000*/  WARPSYNC.COLLECTIVE R15, `(.L_x_14826) ;  /* 0x000000000f087348 */ /* 0x000fea0003c00000 */
[----:B------:R0:W1:Y:S02]  /*10010*/  SHFL.IDX P6, R14, R13, R12, R11 ;  /* 0x0000000c0d0e7389 */ /* 0x00006400000c000b */
[----:B01----:R-:W-:Y:S01]  /*10020*/  ENDCOLLECTIVE ;  /* 0x000000000000791b */ /* 0x003fe20003800000 */
.L_x_14826:
        /* <DEDUP_REMOVED lines=15> */
.L_x_14827:
[----:B------:R-:W-:Y:S02]  /*10120*/  IMAD.MOV.U32 R13, RZ, RZ, R4 ;  /* 0x000000ffff0d7224 */ /* 0x000fe400078e0004 */
[----:B------:R-:W-:Y:S02]  /*10130*/  IMAD.MOV.U32 R12, RZ, RZ, 0x7 ;  /* 0x00000007ff0c7424 */ /* 0x000fe400078e00ff */
[----:B------:R-:W-:-:S07]  /*10140*/  IMAD.MOV.U32 R3, RZ, RZ, R14 ;  /* 0x000000ffff037224 */ /* 0x000fce00078e000e */
[----:B------:R-:W-:Y:S05]  /*10150*/  WARPSYNC.COLLECTIVE R15, `(.L_x_14828) ;  /* 0x000000000f087348 */ /* 0x000fea0003c00000 */
[----:B------:R0:W1:Y:S02]  /*10160*/  SHFL.IDX P6, R14, R13, R12, R11 ;  /* 0x0000000c0d0e7389 */ /* 0x00006400000c000b */
[----:B01----:R-:W-:Y:S01]  /*10170*/  ENDCOLLECTIVE ;  /* 0x000000000000791b */ /* 0x003fe20003800000 */
.L_x_14828:
        /* <DEDUP_REMOVED lines=11> */
.L_x_14829:
        /* <DEDUP_REMOVED lines=13> */
.L_x_14830:
        /* <DEDUP_REMOVED lines=11> */
.L_x_14831:
[----:B------:R-:W-:Y:S02]  /*103b0*/  IMAD.MOV.U32 R13, RZ, RZ, R6 ;  /* 0x000000ffff0d7224 */ /* 0x000fe400078e0006 */
[----:B------:R-:W-:Y:S02]  /*103c0*/  IMAD.MOV.U32 R12, RZ, RZ, 0x1 ;  /* 0x00000001ff0c7424 */ /* 0x000fe400078e00ff */
[----:B------:R-:W-:-:S07]  /*103d0*/  IMAD.MOV.U32 R8, RZ, RZ, R14 ;  /* 0x000000ffff087224 */ /* 0x000fce00078e000e */
[----:B------:R-:W-:Y:S05]  /*103e0*/  WARPSYNC.COLLECTIVE R15, `(.L_x_14832) ;  /* 0x000000000f087348 */ /* 0x000fea0003c00000 */
[----:B------:R0:W1:Y:S02]  /*103f0*/  SHFL.IDX P6, R14, R13, R12, R11 ;  /* 0x0000000c0d0e7389 */ /* 0x00006400000c000b */
[----:B01----:R-:W-:Y:S01]  /*10400*/  ENDCOLLECTIVE ;  /* 0x000000000000791b */ /* 0x003fe20003800000 */
.L_x_14832:
        /* <DEDUP_REMOVED lines=13> */
.L_x_14833:
[----:B------:R-:W-:Y:S02]  /*104e0*/  IMAD.MOV.U32 R13, RZ, RZ, R6 ;  /* 0x000000ffff0d7224 */ /* 0x000fe400078e0006 */
[----:B------:R-:W-:Y:S01]  /*104f0*/  IMAD.MOV.U32 R12, RZ, RZ, 0x2 ;  /* 0x00000002ff0c7424 */ /* 0x000fe200078e00ff */
[----:B------:R-:W-:-:S05]  /*10500*/  @!P1 LEA R14, P2, R20, R14, 0x1 ;  /* 0x0000000e140e9211 */ /* 0x000fca00078408ff */
[----:B------:R-:W-:-:S08]  /*10510*/  @!P1 IMAD.MOV.U32 R2, RZ, RZ, R14 ;  /* 0x000000ffff029224 */ /* 0x000fd000078e000e */
[----:B------:R-:W-:Y:S05]  /*10520*/  WARPSYNC.COLLECTIVE R15, `(.L_x_14834) ;  /* 0x000000000f087348 */ /* 0x000fea0003c00000 */
[----:B------:R0:W1:Y:S02]  /*10530*/  SHFL.IDX P6, R14, R13, R12, R11 ;  /* 0x0000000c0d0e7389 */ /* 0x00006400000c000b */
[----:B01----:R-:W-:Y:S01]  /*10540*/  ENDCOLLECTIVE ;  /* 0x000000000000791b */ /* 0x003fe20003800000 */
.L_x_14834:
        /* <DEDUP_REMOVED lines=12> */
.L_x_14835:
[----:B------:R-:W-:Y:S01]  /*10610*/  ISETP.GE.AND P1, PT, R2, R7, PT ;  /* 0x000000070200720c */ /* 0x000fe20003f26270 */
[----:B------:R-:W-:Y:S02]  /*10620*/  IMAD.MOV.U32 R13, RZ, RZ, R6 ;  /* 0x000000ffff0d7224 */ /* 0x000fe400078e0006 */
[----:B------:R-:W-:-:S10]  /*10630*/  IMAD.MOV.U32 R12, RZ, RZ, 0x3 ;  /* 0x00000003ff0c7424 */ /* 0x000fd400078e00ff */
[----:B------:R-:W-:-:S13]  /*10640*/  @!P1 LEA R2, P2, R20, R14, 0x1 ;  /* 0x0000000e14029211 */ /* 0x000fda00078408ff */
[----:B------:R-:W-:Y:S05]  /*10650*/  WARPSYNC.COLLECTIVE R15, `(.L_x_14836) ;  /* 0x000000000f087348 */ /* 0x000fea0003c00000 */
[----:B------:R0:W1:Y:S02]  /*10660*/  SHFL.IDX P6, R14, R13, R12, R11 ;  /* 0x0000000c0d0e7389 */ /* 0x00006400000c000b */
[----:B01----:R-:W-:Y:S01]  /*10670*/  ENDCOLLECTIVE ;  /* 0x000000000000791b */ /* 0x003fe20003800000 */
.L_x_14836:
        /* <DEDUP_REMOVED lines=10> */
.L_x_14837:
[----:B------:R-:W-:Y:S05]  /*10720*/  BRA `(.L_x_14838) ;  /* 0xffffffbc00fc7947 */ /* 0x000fea000383ffff */
.L_x_14726:
[----:B0-----:R0:W1:Y:S02]  /*10730*/  SYNCS.PHASECHK.TRANS64.TRYWAIT P0, [R22+URZ+0x16820], R3 ;  /* 0x01682003160075a7 */ /* 0x001064000800017f */
[----:B-1----:R-:W-:Y:S05]  /*10740*/  @!P0 NANOSLEEP.SYNCS 0x989680 ;  /* 0x009896800000895d */ /* 0x002fea0003900000 */
[----:B------:R-:W1:Y:S02]  /*10750*/  @!P0 SYNCS.PHASECHK.TRANS64 P0, [R22+URZ+0x16820], R3 ;  /* 0x01682003160085a7 */ /* 0x000e64000800007f */
[----:B-1----:R-:W-:Y:S05]  /*10760*/  @!P0 BRA `(.L_x_14726) ;  /* 0xfffffffc00f08947 */ /* 0x002fea000383ffff */
[----:B------:R-:W-:Y:S05]  /*10770*/  BRA `(.L_x_14839) ;  /* 0xffffffc000647947 */ /* 0x000fea000383ffff */
.L_x_14735:
[----:B0-----:R0:W2:Y:S02]  /*10780*/  SYNCS.PHASECHK.TRANS64.TRYWAIT P0, [R2+URZ+0x16840], R3 ;  /* 0x01684003020075a7 */ /* 0x0010a4000800017f */
[----:B--2---:R-:W-:Y:S05]  /*10790*/  @!P0 NANOSLEEP.SYNCS 0x989680 ;  /* 0x009896800000895d */ /* 0x004fea0003900000 */
[----:B------:R-:W2:Y:S02]  /*107a0*/  @!P0 SYNCS.PHASECHK.TRANS64 P0, [R2+URZ+0x16840], R3 ;  /* 0x01684003020085a7 */ /* 0x000ea4000800007f */
[----:B--2---:R-:W-:Y:S05]  /*107b0*/  @!P0 BRA `(.L_x_14735) ;  /* 0xfffffffc00f08947 */ /* 0x004fea000383ffff */
[----:B------:R-:W-:Y:S05]  /*107c0*/  BRA `(.L_x_14840) ;  /* 0xffffffc4000c7947 */ /* 0x000fea000383ffff */
.L_x_14740:
[----:B0-----:R0:W1:Y:S02]  /*107d0*/  SYNCS.PHASECHK.TRANS64.TRYWAIT P0, [R3+URZ+0x60], R2 ;  /* 0x00006002030075a7 */ /* 0x001064000800017f */
[----:B-1----:R-:W-:Y:S05]  /*107e0*/  @!P0 NANOSLEEP.SYNCS 0x989680 ;  /* 0x009896800000895d */ /* 0x002fea0003900000 */
[----:B------:R-:W1:Y:S02]  /*107f0*/  @!P0 SYNCS.PHASECHK.TRANS64 P0, [R3+URZ+0x60], R2 ;  /* 0x00006002030085a7 */ /* 0x000e64000800007f */
[----:B-1----:R-:W-:Y:S05]  /*10800*/  @!P0 BRA `(.L_x_14740) ;  /* 0xfffffffc00f08947 */ /* 0x002fea000383ffff */
[----:B------:R-:W-:Y:S05]  /*10810*/  BRA `(.L_x_14841) ;  /* 0xffffffc400987947 */ /* 0x000fea000383ffff */
.L_x_14748:
[----:B0-----:R0:W2:Y:S02]  /*10820*/  SYNCS.PHASECHK.TRANS64.TRYWAIT P0, [R2+URZ+0x16840], R3 ;  /* 0x01684003020075a7 */ /* 0x0010a4000800017f */
[----:B--2---:R-:W-:Y:S05]  /*10830*/  @!P0 NANOSLEEP.SYNCS 0x989680 ;  /* 0x009896800000895d */ /* 0x004fea0003900000 */
[----:B------:R-:W2:Y:S02]  /*10840*/  @!P0 SYNCS.PHASECHK.TRANS64 P0, [R2+URZ+0x16840], R3 ;  /* 0x01684003020085a7 */ /* 0x000ea4000800007f */
[----:B--2---:R-:W-:Y:S05]  /*10850*/  @!P0 BRA `(.L_x_14748) ;  /* 0xfffffffc00f08947 */ /* 0x004fea000383ffff */
[----:B------:R-:W-:Y:S05]  /*10860*/  BRA `(.L_x_14842) ;  /* 0xffffffc800d07947 */ /* 0x000fea000383ffff */
.L_x_14753:
[----:B0-----:R0:W1:Y:S02]  /*10870*/  SYNCS.PHASECHK.TRANS64.TRYWAIT P0, [R10+URZ+0x60], R27 ;  /* 0x0000601b0a0075a7 */ /* 0x001064000800017f */
[----:B-1----:R-:W-:Y:S05]  /*10880*/  @!P0 NANOSLEEP.SYNCS 0x989680 ;  /* 0x009896800000895d */ /* 0x002fea0003900000 */
[----:B------:R-:W1:Y:S02]  /*10890*/  @!P0 SYNCS.PHASECHK.TRANS64 P0, [R10+URZ+0x60], R27 ;  /* 0x0000601b0a0085a7 */ /* 0x000e64000800007f */
[----:B-1----:R-:W-:Y:S05]  /*108a0*/  @!P0 BRA `(.L_x_14753) ;  /* 0xfffffffc00f08947 */ /* 0x002fea000383ffff */
[----:B------:R-:W-:Y:S05]  /*108b0*/  BRA `(.L_x_14843) ;  /* 0xffffffcc005c7947 */ /* 0x000fea000383ffff */
.L_x_14761:
[----:B0-----:R0:W2:Y:S02]  /*108c0*/  SYNCS.PHASECHK.TRANS64.TRYWAIT P0, [R2+URZ+0x16840], R3 ;  /* 0x01684003020075a7 */ /* 0x0010a4000800017f */
[----:B--2---:R-:W-:Y:S05]  /*108d0*/  @!P0 NANOSLEEP.SYNCS 0x989680 ;  /* 0x009896800000895d */ /* 0x004fea0003900000 */
[----:B------:R-:W2:Y:S02]  /*108e0*/  @!P0 SYNCS.PHASECHK.TRANS64 P0, [R2+URZ+0x16840], R3 ;  /* 0x01684003020085a7 */ /* 0x000ea4000800007f */
[----:B--2---:R-:W-:Y:S05]  /*108f0*/  @!P0 BRA `(.L_x_14761) ;  /* 0xfffffffc00f08947 */ /* 0x004fea000383ffff */
[----:B------:R-:W-:Y:S05]  /*10900*/  BRA `(.L_x_14844) ;  /* 0xffffffd000687947 */ /* 0x000fea000383ffff */
.L_x_14766:
[----:B0-----:R0:W1:Y:S02]  /*10910*/  SYNCS.PHASECHK.TRANS64.TRYWAIT P0, [R8+URZ+0x60], R3 ;  /* 0x00006003080075a7 */ /* 0x001064000800017f */
[----:B-1----:R-:W-:Y:S05]  /*10920*/  @!P0 NANOSLEEP.SYNCS 0x989680 ;  /* 0x009896800000895d */ /* 0x002fea0003900000 */
[----:B------:R-:W1:Y:S02]  /*10930*/  @!P0 SYNCS.PHASECHK.TRANS64 P0, [R8+URZ+0x60], R3 ;  /* 0x00006003080085a7 */ /* 0x000e64000800007f */
[----:B-1----:R-:W-:Y:S05]  /*10940*/  @!P0 BRA `(.L_x_14766) ;  /* 0xfffffffc00f08947 */ /* 0x002fea000383ffff */
[----:B------:R-:W-:Y:S05]  /*10950*/  BRA `(.L_x_14845) ;  /* 0xffffffd000f87947 */ /* 0x000fea000383ffff */
.L_x_14776:
[----:B0-----:R0:W1:Y:S02]  /*10960*/  SYNCS.PHASECHK.TRANS64.TRYWAIT P0, [R3+URZ+0x16860], R0 ;  /* 0x01686000030075a7 */ /* 0x001064000800017f */
[----:B-1----:R-:W-:Y:S05]  /*10970*/  @!P0 NANOSLEEP.SYNCS 0x989680 ;  /* 0x009896800000895d */ /* 0x002fea0003900000 */
[----:B------:R-:W1:Y:S02]  /*10980*/  @!P0 SYNCS.PHASECHK.TRANS64 P0, [R3+URZ+0x16860], R0 ;  /* 0x01686000030085a7 */ /* 0x000e64000800007f */
[----:B-1----:R-:W-:Y:S05]  /*10990*/  @!P0 BRA `(.L_x_14776) ;  /* 0xfffffffc00f08947 */ /* 0x002fea000383ffff */
[----:B------:R-:W-:Y:S05]  /*109a0*/  BRA `(.L_x_14846) ;  /* 0xffffffd400f47947 */ /* 0x000fea000383ffff */
.L_x_14782:
        /* <DEDUP_REMOVED lines=8> */
.L_x_14848:
[----:B------:R-:W-:Y:S05]  /*10a30*/  BSYNC B0 ;  /* 0x0000000000007941 */ /* 0x000fea0003800000 */
.L_x_14847:
        /* <DEDUP_REMOVED lines=9> */
.L_x_14849:
        /* <DEDUP_REMOVED lines=18> */
.L_x_14850:
[----:B------:R-:W-:Y:S01]  /*10bf0*/  IMAD.MOV.U32 R12, RZ, RZ, 0x2 ;  /* 0x00000002ff0c7424 */ /* 0x000fe200078e00ff */
[----:B------:R-:W-:-:S05]  /*10c00*/  SEL R4, R14, RZ, P1 ;  /* 0x000000ff0e047207 */ /* 0x000fca0000800000 */
[----:B------:R-:W-:-:S04]  /*10c10*/  IMAD.IADD R4, R17, 0x1, R4 ;  /* 0x0000000111047824 */ /* 0x000fc800078e0204 */
[----:B------:R-:W-:-:S07]  /*10c20*/  IMAD.MOV.U32 R13, RZ, RZ, R4 ;  /* 0x000000ffff0d7224 */ /* 0x000fce00078e0004 */
[----:B------:R-:W-:Y:S05]  /*10c30*/  WARPSYNC.COLLECTIVE R15, `(.L_x_14851) ;  /* 0x000000000f087348 */ /* 0x000fea0003c00000 */
[----:B------:R0:W1:Y:S02]  /*10c40*/  SHFL.UP P6, R14, R13, R12, R11 ;  /* 0x0400000c0d0e7389 */ /* 0x00006400000c000b */
[----:B01----:R-:W-:Y:S01]  /*10c50*/  ENDCOLLECTIVE ;  /* 0x000000000000791b */ /* 0x003fe20003800000 */
.L_x_14851:
[----:B------:R-:W-:Y:S01]  /*10c60*/  IMAD.MOV.U32 R12, RZ, RZ, 0x4 ;  /* 0x00000004ff0c7424 */ /* 0x000fe200078e00ff */
[----:B------:R-:W-:-:S05]  /*10c70*/  SEL R3, R14, RZ, P2 ;  /* 0x000000ff0e037207 */ /* 0x000fca0001000000 */
[----:B------:R-:W-:-:S04]  /*10c80*/  IMAD.IADD R6, R4, 0x1, R3 ;  /* 0x0000000104067824 */ /* 0x000fc800078e0203 */
[----:B------:R-:W-:-:S07]  /*10c90*/  IMAD.MOV.U32 R13, RZ, RZ, R6 ;  /* 0x000000ffff0d7224 */ /* 0x000fce00078e0006 */
[----:B------:R-:W-:Y:S05]  /*10ca0*/  WARPSYNC.COLLECTIVE R15, `(.L_x_14852) ;  /* 0x000000000f087348 */ /* 0x000fea0003c00000 */
[----:B------:R0:W1:Y:S02]  /*10cb0*/  SHFL.UP P6, R14, R13, R12, R11 ;  /* 0x0400000c0d0e7389 */ /* 0x00006400000c000b */
[----:B01----:R-:W-:Y:S01]  /*10cc0*/  ENDCOLLECTIVE ;  /* 0x000000000000791b */ /* 0x003fe20003800000 */
.L_x_14852:
[----:B------:R-:W-:Y:S01]  /*10cd0*/  IMAD.MOV.U32 R12, RZ, RZ, 0x8 ;  /* 0x00000008ff0c7424 */ /* 0x000fe200078e00ff */
[----:B------:R-:W-:-:S05]  /*10ce0*/  SEL R3, R14, RZ, P3 ;  /* 0x000000ff0e037207 */ /* 0x000fca0001800000 */
[----:B------:R-:W-:-:S04]  /*10cf0*/  IMAD.IADD R2, R6, 0x1, R3 ;  /* 0x0000000106027824 */ /* 0x000fc800078e0203 */
[----:B------:R-:W-:-:S07]  /*10d00*/  IMAD.MOV.U32 R13, RZ, RZ, R2 ;  /* 0x000000ffff0d7224 */ /* 0x000fce00078e0002 */
[----:B------:R-:W-:Y:S05]  /*10d10*/  WARPSYNC.COLLECTIVE R15, `(.L_x_14853) ;  /* 0x000000000f087348 */ /* 0x000fea0003c00000 */
[----:B------:R0:W1:Y:S02]  /*10d20*/  SHFL.UP P6, R14, R13, R12, R11 ;  /* 0x0400000c0d0e7389 */ /* 0x00006400000c000b */
[----:B01----:R-:W-:Y:S01]  /*10d30*/  ENDCOLLECTIVE ;  /* 0x000000000000791b */ /* 0x003fe20003800000 */
.L_x_14853:
[----:B------:R-:W-:Y:S01]  /*10d40*/  IMAD.MOV.U32 R12, RZ, RZ, 0x10 ;  /* 0x00000010ff0c7424 */ /* 0x000fe200078e00ff */
[----:B------:R-:W-:-:S05]  /*10d50*/  SEL R3, R14, RZ, P4 ;  /* 0x000000ff0e037207 */ /* 0x000fca0002000000 */
[----:B------:R-:W-:-:S04]  /*10d60*/  IMAD.IADD R3, R2, 0x1, R3 ;  /* 0x0000000102037824 */ /* 0x000fc800078e0203 */
[----:B------:R-:W-:-:S07]  /*10d70*/  IMAD.MOV.U32 R13, RZ, RZ, R3 ;  /* 0x000000ffff0d7224 */ /* 0x000fce00078e0003 */
[----:B------:R-:W-:Y:S05]  /*10d80*/  WARPSYNC.COLLECTIVE R15, `(.L_x_14854) ;  /* 0x000000000f087348 */ /* 0x000fea0003c00000 */
[----:B------:R0:W1:Y:S02]  /*10d90*/  SHFL.UP P6, R14, R13, R12, R11 ;  /* 0x0400000c0d0e7389 */ /* 0x00006400000c000b */
[----:B01----:R-:W-:Y:S01]  /*10da0*/  ENDCOLLECTIVE ;  /* 0x000000000000791b */ /* 0x003fe20003800000 */
.L_x_14854:
        /* <DEDUP_REMOVED lines=8> */
.L_x_14855:
[----:B------:R-:W-:Y:S05]  /*10e30*/  BRA `(.L_x_14856) ;  /* 0xffffffd800287947 */ /* 0x000fea000383ffff */
.L_x_14787:
        /* <DEDUP_REMOVED lines=8> */
.L_x_14858:
[----:B------:R-:W-:Y:S05]  /*10ec0*/  BSYNC B0 ;  /* 0x0000000000007941 */ /* 0x000fea0003800000 */
.L_x_14857:
        /* <DEDUP_REMOVED lines=8> */
.L_x_14859:
[----:B------:R-:W-:Y:S01]  /*10f50*/  IMAD.MOV.U32 R12, RZ, RZ, 0x4 ;  /* 0x00000004ff0c7424 */ /* 0x000fe200078e00ff */
[----:B------:R-:W-:-:S05]  /*10f60*/  SEL R2, R14, RZ, P2 ;  /* 0x000000ff0e027207 */ /* 0x000fca0001000000 */
[----:B------:R-:W-:-:S04]  /*10f70*/  IMAD.IADD R2, R13, 0x1, R2 ;  /* 0x000000010d027824 */ /* 0x000fc800078e0202 */
[----:B------:R-:W-:-:S07]  /*10f80*/  IMAD.MOV.U32 R13, RZ, RZ, R2 ;  /* 0x000000ffff0d7224 */ /* 0x000fce00078e0002 */
[----:B------:R-:W-:Y:S05]  /*10f90*/  WARPSYNC.COLLECTIVE R15, `(.L_x_14860) ;  /* 0x000000000f087348 */ /* 0x000fea0003c00000 */
[----:B------:R0:W1:Y:S02]  /*10fa0*/  SHFL.UP P6, R14, R13, R12, R11 ;  /* 0x0400000c0d0e7389 */ /* 0x00006400000c000b */
[----:B01----:R-:W-:Y:S01]  /*10fb0*/  ENDCOLLECTIVE ;  /* 0x000000000000791b */ /* 0x003fe20003800000 */
.L_x_14860:
[----:B------:R-:W-:Y:S01]  /*10fc0*/  IMAD.MOV.U32 R12, RZ, RZ, 0x8 ;  /* 0x00000008ff0c7424 */ /* 0x000fe200078e00ff */
[----:B------:R-:W-:-:S05]  /*10fd0*/  SEL R3, R14, RZ, P3 ;  /* 0x000000ff0e037207 */ /* 0x000fca0001800000 */
[----:B------:R-:W-:-:S04]  /*10fe0*/  IMAD.IADD R3, R2, 0x1, R3 ;  /* 0x0000000102037824 */ /* 0x000fc800078e0203 */
[----:B------:R-:W-:-:S07]  /*10ff0*/  IMAD.MOV.U32 R13, RZ, RZ, R3 ;  /* 0x000000ffff0d7224 */ /* 0x000fce00078e0003 */
[----:B------:R-:W-:Y:S05]  /*11000*/  WARPSYNC.COLLECTIVE R15, `(.L_x_14861) ;  /* 0x000000000f087348 */ /* 0x000fea0003c00000 */
[----:B------:R0:W1:Y:S02]  /*11010*/  SHFL.UP P6, R14, R13, R12, R11 ;  /* 0x0400000c0d0e7389 */ /* 0x00006400000c000b */
[----:B01----:R-:W-:Y:S01]  /*11020*/  ENDCOLLECTIVE ;  /* 0x000000000000791b */ /* 0x003fe20003800000 */
.L_x_14861:
[----:B------:R-:W-:Y:S01]  /*11030*/  IMAD.MOV.U32 R12, RZ, RZ, 0x10 ;  /* 0x00000010ff0c7424 */ /* 0x000fe200078e00ff */
[----:B------:R-:W-:-:S05]  /*11040*/  SEL R4, R14, RZ, P4 ;  /* 0x000000ff0e047207 */ /* 0x000fca0002000000 */
[----:B------:R-:W-:-:S04]  /*11050*/  IMAD.IADD R4, R3, 0x1, R4 ;  /* 0x0000000103047824 */ /* 0x000fc800078e0204 */
[----:B------:R-:W-:-:S07]  /*11060*/  IMAD.MOV.U32 R13, RZ, RZ, R4 ;  /* 0x000000ffff0d7224 */ /* 0x000fce00078e0004 */
[----:B------:R-:W-:Y:S05]  /*11070*/  WARPSYNC.COLLECTIVE R15, `(.L_x_14862) ;  /* 0x000000000f087348 */ /* 0x000fea0003c00000 */
[----:B------:R0:W1:Y:S02]  /*11080*/  SHFL.UP P6, R14, R13, R12, R11 ;  /* 0x0400000c0d0e7389 */ /* 0x00006400000c000b */
[----:B01----:R-:W-:Y:S01]  /*11090*/  ENDCOLLECTIVE ;  /* 0x000000000000791b */ /* 0x003fe20003800000 */
.L_x_14862:
        /* <DEDUP_REMOVED lines=8> */
.L_x_14863:
[----:B------:R-:W-:Y:S05]  /*11120*/  BRA `(.L_x_14864) ;  /* 0xffffffd800087947 */ /* 0x000fea000383ffff */
.L_x_14789:
[----:B------:R-:W-:Y:S01]  /*11130*/  BSSY B0, `(.L_x_14865) ;  /* 0x0000006000007945 */ /* 0x000fe20003800000 */
[----:B------:R-:W-:Y:S01]  /*11140*/  PLOP3.LUT P6, PT, P6, PT, PT, 0x8, 0x0 ;  /* 0x000000000000781c */ /* 0x000fe200037ce170 */
[----:B------:R-:W-:-:S12]  /*11150*/  IMAD.MOV.U32 R15, RZ, RZ, -0x1 ;  /* 0xffffffffff0f7424 */ /* 0x000fd800078e00ff */
[----:B01----:R-:W-:Y:S05]  /*11160*/  WARPSYNC.COLLECTIVE R15, `(.L_x_14866) ;  /* 0x000000000f087348 */ /* 0x003fea0003c00000 */
[----:B------:R-:W-:Y:S01]  /*11170*/  VOTE.ANY R14, PT, P6 ;  /* 0x00000000000e7806 */ /* 0x000fe200030e0100 */
[----:B01----:R-:W-:Y:S06]  /*11180*/  ENDCOLLECTIVE ;  /* 0x000000000000791b */ /* 0x003fec0003800000 */
.L_x_14866:
[----:B------:R-:W-:Y:S05]  /*11190*/  BSYNC B0 ;  /* 0x0000000000007941 */ /* 0x000fea0003800000 */
.L_x_14865:
        /* <DEDUP_REMOVED lines=9> */
.L_x_14867:
[----:B------:R-:W-:Y:S01]  /*11230*/  IMAD.MOV.U32 R17, RZ, RZ, R14 ;  /* 0x000000ffff117224 */ /* 0x000fe200078e000e */
[----:B------:R-:W-:Y:S06]  /*11240*/  BRA `(.L_x_14868) ;  /* 0xffffffd400f87947 */ /* 0x000fec000383ffff */
.L_x_14791:
[----:B------:R-:W-:Y:S01]  /*11250*/  BSSY B0, `(.L_x_14869) ;  /* 0x0000007000007945 */ /* 0x000fe20003800000 */
[----:B------:R-:W-:Y:S02]  /*11260*/  IMAD.MOV.U32 R13, RZ, RZ, R2 ;  /* 0x000000ffff0d7224 */ /* 0x000fe400078e0002 */
[----:B------:R-:W-:Y:S02]  /*11270*/  IMAD.MOV.U32 R11, RZ, RZ, 0x1f ;  /* 0x0000001fff0b7424 */ /* 0x000fe400078e00ff */
[----:B------:R-:W-:-:S07]  /*11280*/  IMAD.MOV.U32 R15, RZ, RZ, -0x1 ;  /* 0xffffffffff0f7424 */ /* 0x000fce00078e00ff */
[----:B0123--:R-:W-:Y:S05]  /*11290*/  WARPSYNC.COLLECTIVE R15, `(.L_x_14870) ;  /* 0x000000000f087348 */ /* 0x00ffea0003c00000 */
[----:B------:R4:W0:Y:S02]  /*112a0*/  SHFL.IDX P6, R14, R13, R12, R11 ;  /* 0x0000000c0d0e7389 */ /* 0x00082400000c000b */
[----:B01234-:R-:W-:Y:S01]  /*112b0*/  ENDCOLLECTIVE ;  /* 0x000000000000791b */ /* 0x01ffe20003800000 */
.L_x_14870:
[----:B------:R-:W-:Y:S05]  /*112c0*/  BSYNC B0 ;  /* 0x0000000000007941 */ /* 0x000fea0003800000 */
.L_x_14869:
[----:B------:R-:W-:Y:S05]  /*112d0*/  BRA `(.L_x_14790) ;  /* 0xffffffd400f07947 */ /* 0x000fea000383ffff */
.L_x_14795:
[----:B0-----:R0:W1:Y:S02]  /*112e0*/  SYNCS.PHASECHK.TRANS64.TRYWAIT P0, [R9+URZ+0x16820], R0 ;  /* 0x01682000090075a7 */ /* 0x001064000800017f */
[----:B-1----:R-:W-:Y:S05]  /*112f0*/  @!P0 NANOSLEEP.SYNCS 0x989680 ;  /* 0x009896800000895d */ /* 0x002fea0003900000 */
[----:B------:R-:W1:Y:S02]  /*11300*/  @!P0 SYNCS.PHASECHK.TRANS64 P0, [R9+URZ+0x16820], R0 ;  /* 0x01682000090085a7 */ /* 0x000e64000800007f */
[----:B-1----:R-:W-:Y:S05]  /*11310*/  @!P0 BRA `(.L_x_14795) ;  /* 0xfffffffc00f08947 */ /* 0x002fea000383ffff */
[----:B------:R-:W-:Y:S05]  /*11320*/  BRA `(.L_x_14871) ;  /* 0xffffffdc00687947 */ /* 0x000fea000383ffff */
.L_x_14796:
        /* <DEDUP_REMOVED lines=11> */
.L_x_14873:
[----:B------:R-:W-:Y:S05]  /*113e0*/  BSYNC B0 ;  /* 0x0000000000007941 */ /* 0x000fea0003800000 */
.L_x_14872:
[----:B------:R-:W-:Y:S05]  /*113f0*/  BRA `(.L_x_14874) ;  /* 0xffffffdc00507947 */ /* 0x000fea000383ffff */
.L_x_14799:
[----:B------:R-:W-:Y:S01]  /*11400*/  BSSY B1, `(.L_x_14875) ;  /* 0x0000006000017945 */ /* 0x000fe20003800000 */
[----:B------:R-:W-:-:S07]  /*11410*/  IMAD.MOV.U32 R15, RZ, RZ, -0x1 ;  /* 0xffffffffff0f7424 */ /* 0x000fce00078e00ff */
[----:B0-2---:R-:W-:Y:S05]  /*11420*/  WARPSYNC.COLLECTIVE R15, `(.L_x_14876) ;  /* 0x000000000f0c7348 */ /* 0x005fea0003c00000 */
[----:B------:R-:W-:Y:S02]  /*11430*/  ELECT P6, UR62, PT ;  /* 0x00000000003e782f */ /* 0x000fe400038c0000 */
[----:B------:R-:W-:Y:S01]  /*11440*/  MOV R14, UR62 ;  /* 0x0000003e000e7c02 */ /* 0x000fe20008000f00 */
[----:B0-2---:R-:W-:Y:S10]  /*11450*/  ENDCOLLECTIVE ;  /* 0x000000000000791b */ /* 0x005ff40003800000 */
.L_x_14876:
[----:B------:R-:W-:Y:S05]  /*11460*/  BSYNC B1 ;  /* 0x0000000000017941 */ /* 0x000fea0003800000 */
.L_x_14875:
[----:B------:R-:W-:Y:S05]  /*11470*/  BRA `(.L_x_14877) ;  /* 0xffffffdc00487947 */ /* 0x000fea000383ffff */
.L_x_14801:
[----:B0-----:R0:W1:Y:S02]  /*11480*/  SYNCS.PHASECHK.TRANS64.TRYWAIT P0, [R6+URZ], R3 ;  /* 0x00000003060075a7 */ /* 0x001064000800017f */
[----:B-1----:R-:W-:Y:S05]  /*11490*/  @!P0 NANOSLEEP.SYNCS 0x989680 ;  /* 0x009896800000895d */ /* 0x002fea0003900000 */
[----:B------:R-:W1:Y:S02]  /*114a0*/  @!P0 SYNCS.PHASECHK.TRANS64 P0, [R6+URZ], R3 ;  /* 0x00000003060085a7 */ /* 0x000e64000800007f */
[----:B-1----:R-:W-:Y:S05]  /*114b0*/  @!P0 BRA `(.L_x_14801) ;  /* 0xfffffffc00f08947 */ /* 0x002fea000383ffff */
[----:B------:R-:W-:Y:S05]  /*114c0*/  BRA `(.L_x_14878) ;  /* 0xffffffdc007c7947 */ /* 0x000fea000383ffff */
.L_x_14802:
[----:B-1----:R1:W3:Y:S02]  /*114d0*/  SYNCS.PHASECHK.TRANS64.TRYWAIT P0, [R7+URZ], R2 ;  /* 0x00000002070075a7 */ /* 0x0022e4000800017f */
[----:B---3--:R-:W-:Y:S05]  /*114e0*/  @!P0 NANOSLEEP.SYNCS 0x989680 ;  /* 0x009896800000895d */ /* 0x008fea0003900000 */
[----:B------:R-:W3:Y:S02]  /*114f0*/  @!P0 SYNCS.PHASECHK.TRANS64 P0, [R7+URZ], R2 ;  /* 0x00000002070085a7 */ /* 0x000ee4000800007f */
[----:B---3--:R-:W-:Y:S05]  /*11500*/  @!P0 BRA `(.L_x_14802) ;  /* 0xfffffffc00f08947 */ /* 0x008fea000383ffff */
[----:B------:R-:W-:Y:S05]  /*11510*/  BRA `(.L_x_14879) ;  /* 0xffffffdc00707947 */ /* 0x000fea000383ffff */
.L_x_14804:
[----:B---3--:R3:W4:Y:S02]  /*11520*/  SYNCS.PHASECHK.TRANS64.TRYWAIT P0, [R4+URZ], R3 ;  /* 0x00000003040075a7 */ /* 0x008724000800017f */
[----:B----4-:R-:W-:Y:S05]  /*11530*/  @!P0 NANOSLEEP.SYNCS 0x989680 ;  /* 0x009896800000895d */ /* 0x010fea0003900000 */
[----:B------:R-:W4:Y:S02]  /*11540*/  @!P0 SYNCS.PHASECHK.TRANS64 P0, [R4+URZ], R3 ;  /* 0x00000003040085a7 */ /* 0x000f24000800007f */
[----:B----4-:R-:W-:Y:S05]  /*11550*/  @!P0 BRA `(.L_x_14804) ;  /* 0xfffffffc00f08947 */ /* 0x010fea000383ffff */
[----:B------:R-:W-:Y:S05]  /*11560*/  BRA `(.L_x_14880) ;  /* 0xffffffdc00747947 */ /* 0x000fea000383ffff */
.L_x_14881:
        /* <DEDUP_REMOVED lines=9> */
.L_x_15339:


//--------------------- .text._ZN7cutlass13device_kernelIN5flash11enable_sm90INS1_16FlashAttnFwdSm90INS1_25CollectiveMainloopFwdSm90ILi2EN4cute5tupleIJNS5_1CILi1EEES8_S8_EEENS6_IJNS7_ILi192EEENS7_ILi128EEENS7_ILi64EEEEEELi64ENS_10bfloat16_tEfNS_4arch4Sm90ELb1ELb0ELb0ELb1ELb0ELb1ELb0ELb1ELb1ELb1ELb0ELb0EEENS1_21CollectiveEpilogueFwdINS6_IJSA_SC_SB_EEES9_SE_SG_Li384ELb1ELb1ELb0ELb0EEENS1_36VarlenDynamicPersistentTileSchedulerILi192ELi128ELi384ELi128ELb0ELb1ELb1ELb1ELb1ELb1EEEEEEEEEvNT_6ParamsE --------------------------
	.section	.text._ZN7cutlass13device_kernelIN5flash11enable_sm90INS1_16FlashAttnFwdSm90INS1_25CollectiveMainloopFwdSm90ILi2EN4cute5tupleIJNS5_1CILi1EEES8_S8_EEENS6_IJNS7_ILi192EEENS7_ILi128EEENS7_ILi64EEEEEELi64ENS_10bfloat16_tEfNS_4arch4Sm90ELb1ELb0ELb0ELb1ELb0ELb1ELb0ELb1ELb1ELb1ELb0ELb0EEENS1_21CollectiveEpilogueFwdINS6_IJSA_SC_SB_EEES9_SE_SG_Li384ELb1ELb1ELb0ELb0EEENS1_36VarlenDynamicPersistentTileSchedulerILi192ELi128ELi384ELi128ELb0ELb1ELb1ELb1ELb1ELb1EEEEEEEEEvNT_6ParamsE,"ax",@progbits
	.align	128
.text._ZN7cutlass13device_kernelIN5flash11enable_sm90INS1_16FlashAttnFwdSm90INS1_25CollectiveMainloopFwdSm90ILi2EN4cute5tupleIJNS5_1CILi1EEES8_S8_EEENS6_IJNS7_ILi192EEENS7_ILi128EEENS7_ILi64EEEEEELi64ENS_10bfloat16_tEfNS_4arch4Sm90ELb1ELb0ELb0ELb1ELb0ELb1ELb0ELb1ELb1ELb1ELb0ELb0EEENS1_21CollectiveEpilogueFwdINS6_IJSA_SC_SB_EEES9_SE_SG_Li384ELb1ELb1ELb0ELb0EEENS1_36VarlenDynamicPersistentTileSchedulerILi192ELi128ELi384ELi128ELb0ELb1ELb1ELb1ELb1ELb1EEEEEEEEEvNT_6ParamsE:
        .type           _ZN7cutlass13device_kernelIN5flash11enable_sm90INS1_16FlashAttnFwdSm90INS1_25CollectiveMainloopFwdSm90ILi2EN4cute5tupleIJNS5_1CILi1EEES8_S8_EEENS6_IJNS7_ILi192EEENS7_ILi128EEENS7_ILi64EEEEEELi64ENS_10bfloat16_tEfNS_4arch4Sm90ELb1ELb0ELb0ELb1ELb0ELb1ELb0ELb1ELb1ELb1ELb0ELb0EEENS1_21CollectiveEpilogueFwdINS6_IJSA_SC_SB_EEES9_SE_SG_Li384ELb1ELb1ELb0ELb0EEENS1_36VarlenDynamicPersistentTileSchedulerILi192ELi128ELi384ELi128ELb0ELb1ELb1ELb1ELb1ELb1EEEEEEEEEvNT_6ParamsE,@function
        .size           _ZN7cutlass13device_kernelIN5flash11enable_sm90INS1_16FlashAttnFwdSm90INS1_25CollectiveMainloopFwdSm90ILi2EN4cute5tupleIJNS5_1CILi1EEES8_S8_EEENS6_IJNS7_ILi192EEENS7_ILi128EEENS7_ILi64EEEEEELi64ENS_10bfloat16_tEfNS_4arch4Sm90ELb1ELb0ELb0ELb1ELb0ELb1ELb0ELb1ELb1ELb1ELb0ELb0EEENS1_21CollectiveEpilogueFwdINS6_IJSA_SC_SB_EEES9_SE_SG_Li384ELb1ELb1ELb0ELb0EEENS1_36VarlenDynamicPersistentTileSchedulerILi192ELi128ELi384ELi128ELb0ELb1ELb1ELb1ELb1ELb1EEEEEEEEEvNT_6ParamsE,(.L_x_15340 - _ZN7cutlass13device_kernelIN5flash11enable_sm90INS1_16FlashAttnFwdSm90INS1_25CollectiveMainloopFwdSm90ILi2EN4cute5tupleIJNS5_1CILi1EEES8_S8_EEENS6_IJNS7_ILi192EEENS7_ILi128EEENS7_ILi64EEEEEELi64ENS_10bfloat16_tEfNS_4arch4Sm90ELb1ELb0ELb0ELb1ELb0ELb1ELb0ELb1ELb1ELb1ELb0ELb0EEENS1_21CollectiveEpilogueFwdINS6_IJSA_SC_SB_EEES9_SE_SG_Li384ELb1ELb1ELb0ELb0EEENS1_36VarlenDynamicPersistentTileSchedulerILi192ELi128ELi384ELi128ELb0ELb1ELb1ELb1ELb1ELb1EEEEEEEEEvNT_6ParamsE)
        .other          _ZN7cutlass13device_kernelIN5flash11enable_sm90INS1_16FlashAttnFwdSm90INS1_25CollectiveMainloopFwdSm90ILi2EN4cute5tupleIJNS5_1CILi1EEES8_S8_EEENS6_IJNS7_ILi192EEENS7_ILi128EEENS7_ILi64EEEEEELi64ENS_10bfloat16_tEfNS_4arch4Sm90ELb1ELb0ELb0ELb1ELb0ELb1ELb0ELb1ELb1ELb1ELb0ELb0EEENS1_21CollectiveEpilogueFwdINS6_IJSA_SC_SB_EEES9_SE_SG_Li384ELb1ELb1ELb0ELb0EEENS1_36VarlenDynamicPersistentTileSchedulerILi192ELi128ELi384ELi128ELb0ELb1ELb1ELb1ELb1ELb1EEEEEEEEEvNT_6ParamsE,@"STO_CUDA_ENTRY STV_DEFAULT"
_ZN7cutlass13device_kernelIN5flash11enable_sm90INS1_16FlashAttnFwdSm90INS1_25CollectiveMainloopFwdSm90ILi2EN4cute5tupleIJNS5_1CILi1EEES8_S8_EEENS6_IJNS7_ILi192EEENS7_ILi128EEENS7_ILi64EEEEEELi64ENS_10bfloat16_tEfNS_4arch4Sm90ELb1ELb0ELb0ELb1ELb0ELb1ELb0ELb1ELb1ELb1ELb0ELb0EEENS1_21CollectiveEpilogueFwdINS6_IJSA_SC_SB_EEES9_SE_SG_Li384ELb1ELb1ELb0ELb0EEENS1_36VarlenDynamicPersistentTileSchedulerILi192ELi128ELi384ELi128ELb0ELb1ELb1ELb1ELb1ELb1EEEEEEEEEvNT_6ParamsE:
        /* <DEDUP_REMOVED lines=23> */
.L_x_14883:
[----:B------:R-:W-:Y:S05]  /*0170*/  BSYNC B0 ;  /* 0x0000000000007941 */ /* 0x000fea0003800000 */
.L_x_14882:
        /* <DEDUP_REMOVED lines=40> */
.L_x_14884:
        /* <DEDUP_REMOVED lines=22> */
.L_x_14885:
        /* <DEDUP_REMOVED lines=18> */
.L_x_14886:
        /* <DEDUP_REMOVED lines=22> */
.L_x_14887:
        /* <DEDUP_REMOVED lines=22> */
.L_x_14888:
        /* <DEDUP_REMOVED lines=9> */
.L_x_14891:
        /* <DEDUP_REMOVED lines=29> */
[----:B------:R-:W-:Y:S01]  /*0ba0*/  IMAD.IADD R11, R12, 0x1, -R4 ;  /* 0x000000010c0b7824 */ /* 0x000fe200078e0a04 */
[-C--:B------:R-:W-:Y:S02]  /*0bb0*/  LEA.HI R4, R0, R12.reuse, RZ, 0x4 ;  /* 0x0000000c00047211 */ /* 0x080fe400078f20ff */
[----:B------:R-:W-:Y:S02]  /*0bc0*/  SHF.R.S32.HI R14, RZ, 0x7, R3 ;  /* 0x00000007ff0e7819 */ /* 0x000fe40000011403 */
[----:B------:R-:W-:Y:S02]  /*0bd0*/  SHF.R.S32.HI R7, RZ, 0x4, R4 ;  /* 0x00000004ff077819 */ /* 0x000fe40000011404 */
[----:B------:R-:W-:Y:S02]  /*0be0*/  SHF.R.S32.HI R6, RZ, 0x1f, R11 ;  /* 0x0000001fff067819 */ /* 0x000fe4000001140b */
[----:B------:R-:W-:Y:S02]  /*0bf0*/  LOP3.LUT R3, R4, 0x3fffff0, RZ, 0xc0, !PT ;  /* 0x03fffff004037812 */ /* 0x000fe400078ec0ff */
[----:B------:R-:W-:-:S02]  /*0c00*/  LEA.HI R5, R0, R12, RZ, 0x5 ;  /* 0x0000000c00057211 */ /* 0x000fc400078f28ff */
[----:B------:R-:W-:Y:S02]  /*0c10*/  LEA.HI R4, R4, R7, RZ, 0x1 ;  /* 0x0000000704047211 */ /* 0x000fe400078f08ff */
[----:B------:R-:W-:Y:S01]  /*0c20*/  LEA.HI R8, R6, R11, RZ, 0x2 ;  /* 0x0000000b06087211 */ /* 0x000fe200078f10ff */
[----:B------:R-:W-:Y:S01]  /*0c30*/  IMAD.IADD R3, R12, 0x1, -R3 ;  /* 0x000000010c037824 */ /* 0x000fe200078e0a03 */
[----:B------:R-:W-:Y:S02]  /*0c40*/  SHF.R.S32.HI R15, RZ, 0x5, R5 ;  /* 0x00000005ff0f7819 */ /* 0x000fe40000011405 */
[----:B------:R-:W-:Y:S02]  /*0c50*/  LOP3.LUT R4, R4, 0x1ffffffe, RZ, 0xc0, !PT ;  /* 0x1ffffffe04047812 */ /* 0x000fe400078ec0ff */
[--C-:B------:R-:W-:Y:S02]  /*0c60*/  SHF.R.S32.HI R9, RZ, 0x2, R8.reuse ;  /* 0x00000002ff097819 */ /* 0x100fe40000011408 */
[----:B------:R-:W-:Y:S01]  /*0c70*/  SHF.R.S32.HI R10, RZ, 0x1f, R8 ;  /* 0x0000001fff0a7819 */ /* 0x000fe20000011408 */
[----:B------:R-:W-:-:S02]  /*0c80*/  IMAD.IADD R4, R7, 0x1, -R4 ;  /* 0x0000000107047824 */ /* 0x000fc400078e0a04 */
[----:B------:R-:W-:Y:S01]  /*0c90*/  IMAD R3, R15, 0x10, R3 ;  /* 0x000000100f037824 */ /* 0x000fe200078e0203 */
[----:B------:R-:W-:Y:S01]  /*0ca0*/  LEA.HI R10, R10, R9, RZ, 0x3 ;  /* 0x000000090a0a7211 */ /* 0x000fe200078f18ff */
[----:B------:R-:W-:Y:S01]  /*0cb0*/  IMAD.HI R5, R14, 0x55555556, RZ ;  /* 0x555555560e057827 */ /* 0x000fe200078e02ff */
[----:B------:R-:W-:Y:S02]  /*0cc0*/  LEA.HI R6, R6, R11, RZ, 0x5 ;  /* 0x0000000b06067211 */ /* 0x000fe400078f28ff */
[----:B------:R-:W-:Y:S01]  /*0cd0*/  LOP3.LUT R10, R10, 0xfffffff8, RZ, 0xc0, !PT ;  /* 0xfffffff80a0a7812 */ /* 0x000fe200078ec0ff */
[----:B------:R-:W-:Y:S01]  /*0ce0*/  IMAD R7, R3, 0x8, R4 ;  /* 0x0000000803077824 */ /* 0x000fe200078e0204 */
[CC--:B------:R-:W-:Y:S02]  /*0cf0*/  LEA.HI R3, R0.reuse, R12.reuse, RZ, 0x3 ;  /* 0x0000000c00037211 */ /* 0x0c0fe400078f18ff */
[----:B------:R-:W-:Y:S01]  /*0d00*/  LEA.HI R0, R0, R12, RZ, 0x2 ;  /* 0x0000000c00007211 */ /* 0x000fe200078f10ff */
[----:B------:R-:W-:Y:S01]  /*0d10*/  IMAD.IADD R9, R9, 0x1, -R10 ;  /* 0x0000000109097824 */ /* 0x000fe200078e0a0a */
[----:B------:R-:W-:-:S02]  /*0d20*/  SHF.R.S32.HI R6, RZ, 0x5, R6 ;  /* 0x00000005ff067819 */ /* 0x000fc40000011406 */
[----:B------:R-:W-:Y:S02]  /*0d30*/  LEA.HI R5, R5, R5, RZ, 0x1 ;  /* 0x0000000505057211 */ /* 0x000fe400078f08ff */
[--C-:B------:R-:W-:Y:S01]  /*0d40*/  SHF.R.S32.HI R19, RZ, 0x2, R0.reuse ;  /* 0x00000002ff137819 */ /* 0x100fe20000011400 */
[----:B------:R-:W-:Y:S01]  /*0d50*/  IMAD R6, R6, 0x10, R9 ;  /* 0x0000001006067824 */ /* 0x000fe200078e0209 */
[----:B------:R-:W-:Y:S01]  /*0d60*/  SHF.R.S32.HI R4, RZ, 0x1f, R0 ;  /* 0x0000001fff047819 */ /* 0x000fe20000011400 */
[----:B------:R-:W-:Y:S02]  /*0d70*/  IMAD R5, R5, -0x3, R14 ;  /* 0xfffffffd05057824 */ /* 0x000fe400078e020e */
[----:B------:R-:W-:Y:S01]  /*0d80*/  VIADD R9, R19, 0x60 ;  /* 0x0000006013097836 */ /* 0x000fe20000000000 */
[----:B------:R-:W-:Y:S01]  /*0d90*/  LOP3.LUT R3, R3, 0xfffffff8, RZ, 0xc0, !PT ;  /* 0xfffffff803037812 */ /* 0x000fe200078ec0ff */
[----:B------:R-:W-:Y:S01]  /*0da0*/  IMAD R10, R5, 0x40, R6 ;  /* 0x00000040050a7824 */ /* 0x000fe200078e0206 */
[----:B------:R-:W-:-:S02]  /*0db0*/  LOP3.LUT R0, R0, 0xfffffffc, RZ, 0xc0, !PT ;  /* 0xfffffffc00007812 */ /* 0x000fc400078ec0ff */
[----:B------:R-:W-:Y:S02]  /*0dc0*/  LEA.HI R4, R4, R19, RZ, 0x3 ;  /* 0x0000001304047211 */ /* 0x000fe400078f18ff */
[----:B------:R-:W-:Y:S01]  /*0dd0*/  SHF.R.S32.HI R5, RZ, 0x1f, R9 ;  /* 0x0000001fff057819 */ /* 0x000fe20000011409 */
[----:B------:R-:W-:Y:S01]  /*0de0*/  IMAD.IADD R3, R12, 0x1, -R3 ;  /* 0x000000010c037824 */ /* 0x000fe200078e0a03 */
[----:B------:R-:W-:Y:S01]  /*0df0*/  LOP3.LUT R4, R4, 0xfffffff8, RZ, 0xc0, !PT ;  /* 0xfffffff804047812 */ /* 0x000fe200078ec0ff */
[----:B------:R-:W-:Y:S01]  /*0e00*/  IMAD.IADD R6, R12, 0x1, -R0 ;  /* 0x000000010c067824 */ /* 0x000fe200078e0a00 */
[----:B------:R-:W-:Y:S01]  /*0e10*/  LEA.HI R5, R5, R9, RZ, 0x3 ;  /* 0x0000000905057211 */ /* 0x000fe200078f18ff */
[----:B------:R-:W-:Y:S01]  /*0e20*/  IMAD.SHL.U32 R3, R9, 0x40, RZ ;  /* 0x0000004009037824 */ /* 0x000fe200078e00ff */
[----:B------:R-:W-:Y:S01]  /*0e30*/  SHF.R.S32.HI R0, RZ, 0x1f, R19 ;  /* 0x0000001fff007819 */ /* 0x000fe20000011413 */
[----:B------:R-:W-:Y:S01]  /*0e40*/  IMAD.IADD R4, R19, 0x1, -R4 ;  /* 0x0000000113047824 */ /* 0x000fe200078e0a04 */
[C---:B------:R-:W-:Y:S01]  /*0e50*/  LEA.HI R0, R6.reuse, R6, RZ, 0x1 ;  /* 0x0000000606007211 */ /* 0x040fe200078f08ff */
[----:B------:R-:W-:Y:S01]  /*0e60*/  IMAD.SHL.U32 R16, R6, 0x8, RZ ;  /* 0x0000000806107824 */ /* 0x000fe200078e00ff */
[----:B------:R-:W-:Y:S01]  /*0e70*/  LOP3.LUT R3, R3, 0x1c0, RZ, 0xc0, !PT ;  /* 0x000001c003037812 */ /* 0x000fe200078ec0ff */
[----:B------:R-:W-:Y:S01]  /*0e80*/  IMAD.SHL.U32 R5, R5, 0x40, RZ ;  /* 0x0000004005057824 */ /* 0x000fe200078e00ff */
[----:B------:R-:W-:Y:S01]  /*0e90*/  STL [R1+0x58], R10 ;  /* 0x0000580a01007387 */ /* 0x000fe20000100800 */
[----:B------:R-:W-:-:S02]  /*0ea0*/  LOP3.LUT R0, R0, 0x1ffffffe, RZ, 0xc0, !PT ;  /* 0x1ffffffe00007812 */ /* 0x000fc400078ec0ff */
[----:B------:R-:W-:Y:S01]  /*0eb0*/  SHF.R.U32.HI R9, RZ, 0x3, R3 ;  /* 0x00000003ff097819 */ /* 0x000fe20000011603 */
[----:B------:R-:W-:Y:S01]  /*0ec0*/  STL [R1+0x50], RZ ;  /* 0x000050ff01007387 */ /* 0x000fe20000100800 */
[----:B------:R-:W-:-:S03]  /*0ed0*/  LOP3.LUT R3, R3, 0x38, R16, 0xf8, !PT ;  /* 0x0000003803037812 */ /* 0x000fc600078ef810 */
[----:B------:R0:W-:Y:S01]  /*0ee0*/  STL [R1+0x38], R4 ;  /* 0x0000380401007387 */ /* 0x0001e20000100800 */
[----:B------:R-:W-:Y:S01]  /*0ef0*/  LOP3.LUT R8, R8, 0x7ffffffc, RZ, 0xc0, !PT ;  /* 0x7ffffffc08087812 */ /* 0x000fe200078ec0ff */
[----:B------:R-:W-:Y:S01]  /*0f00*/  IMAD.IADD R0, R6, 0x1, -R0 ;  /* 0x0000000106007824 */ /* 0x000fe200078e0a00 */
[----:B0-----:R-:W-:-:S03]  /*0f10*/  LOP3.LUT R4, R5, 0xfffffe00, RZ, 0xc0, !PT ;  /* 0xfffffe0005047812 */ /* 0x001fc600078ec0ff */
[----:B------:R-:W-:Y:S01]  /*0f20*/  IMAD.IADD R5, R11, 0x1, -R8 ;  /* 0x000000010b057824 */ /* 0x000fe200078e0a08 */
[----:B------:R-:W-:Y:S01]  /*0f30*/  LOP3.LUT R3, R4, R3, R9, 0xf6, !PT ;  /* 0x0000000304037212 */ /* 0x000fe200078ef609 */
[----:B------:R0:W-:Y:S01]  /*0f40*/  STL [R1+0x3c], R4 ;  /* 0x00003c0401007387 */ /* 0x0001e20000100800 */
[----:B------:R-:W-:-:S03]  /*0f50*/  IMAD R0, R0, 0x8, R10 ;  /* 0x0000000800007824 */ /* 0x000fc600078e020a */
[----:B------:R-:W-:Y:S01]  /*0f60*/  IMAD R3, R3, 0x2, R2 ;  /* 0x0000000203037824 */ /* 0x000fe200078e0202 */
[----:B------:R1:W-:Y:S01]  /*0f70*/  STL [R1+0x40], R5 ;  /* 0x0000400501007387 */ /* 0x0003e20000100800 */
[----:B0-----:R-:W-:-:S05]  /*0f80*/  IMAD.SHL.U32 R4, R7, 0x8, RZ ;  /* 0x0000000807047824 */ /* 0x001fca00078e00ff */
[----:B------:R1:W-:Y:S04]  /*0f90*/  STL [R1+0x5c], R4 ;  /* 0x00005c0401007387 */ /* 0x0003e80000100800 */
[----:B------:R1:W-:Y:S04]  /*0fa0*/  STL [R1+0x44], R0 ;  /* 0x0000440001007387 */ /* 0x0003e80000100800 */
[----:B------:R1:W-:Y:S01]  /*0fb0*/  STL [R1+0x54], R3 ;  /* 0x0000540301007387 */ /* 0x0003e20000100800 */
[----:B------:R-:W-:Y:S01]  /*0fc0*/  IMAD.SHL.U32 R152, R6, 0x4, RZ ;  /* 0x0000000406987824 */ /* 0x000fe200078e00ff */
[----:B------:R-:W-:Y:S01]  /*0fd0*/  CS2R R22, SRZ ;  /* 0x0000000000167805 */ /* 0x000fe2000001ff00 */
[----:B------:R-:W-:-:S02]  /*0fe0*/  IMAD.MOV.U32 R154, RZ, RZ, RZ ;  /* 0x000000ffff9a7224 */ /* 0x000fc400078e00ff */
[----:B------:R-:W-:Y:S02]  /*0ff0*/  IMAD.MOV.U32 R18, RZ, RZ, RZ ;  /* 0x000000ffff127224 */ /* 0x000fe400078e00ff */
[----:B------:R-:W-:Y:S01]  /*1000*/  VIADD R155, R152, 0x10 ;  /* 0x00000010989b7836 */ /* 0x000fe20000000000 */
[----:B-12---:R-:W-:-:S07]  /*1010*/  LOP3.LUT R156, R13, 0x1, RZ, 0xfc, !PT ;  /* 0x000000010d9c7812 */ /* 0x006fce00078efcff */
.L_x_15025:
[----:B0--3-5:R-:W0:Y:S02]  /*1020*/  LDC.64 R4, c[0x0][0xc88] ;  /* 0x00032200ff047b82 */ /* 0x029e240000000a00 */
[----:B0-----:R-:W-:-:S05]  /*1030*/  IMAD.WIDE R4, R31, 0x4, R4 ;  /* 0x000000041f047825 */ /* 0x001fca00078e0204 */
[----:B--2---:R-:W2:Y:S01]  /*1040*/  LDG.E R11, desc[UR40][R4.64] ;  /* 0x00000028040b7981 */ /* 0x004ea2000c1e1900 */
[----:B------:R-:W-:Y:S05]  /*1050*/  YIELD ;  /* 0x0000000000007946 */ /* 0x000fea0003800000 */
[----:B------:R-:W-:Y:S01]  /*1060*/  ULDC.64 UR4, c[0x0][0xa28] ;  /* 0x00028a0000047ab9 */ /* 0x000fe20000000a00 */
[----:B------:R-:W-:Y:S01]  /*1070*/  ULDC.64 UR8, c[0x0][0xa18] ;  /* 0x0002860000087ab9 */ /* 0x000fe20000000a00 */
[----:B------:R-:W-:Y:S01]  /*1080*/  ISETP.NE.U32.AND P1, PT, RZ, UR4, PT ;  /* 0x00000004ff007c0c */ /* 0x000fe2000bf25070 */
[----:B------:R-:W-:Y:S01]  /*1090*/  IMAD.MOV.U32 R3, RZ, RZ, RZ ;  /* 0x000000ffff037224 */ /* 0x000fe200078e00ff */
[----:B------:R-:W-:Y:S01]  /*10a0*/  ULDC.64 UR6, c[0x0][0xa08] ;  /* 0x0002820000067ab9 */ /* 0x000fe20000000a00 */
[----:B------:R-:W-:Y:S01]  /*10b0*/  IMAD.MOV.U32 R33, RZ, RZ, RZ ;  /* 0x000000ffff217224 */ /* 0x000fe200078e00ff */
[----:B------:R-:W-:-:S02]  /*10c0*/  ISETP.NE.AND.EX P1, PT, RZ, UR5, PT, P1 ;  /* 0x00000005ff007c0c */ /* 0x000fc4000bf25310 */
[----:B------:R-:W-:-:S04]  /*10d0*/  ISETP.NE.U32.AND P0, PT, RZ, UR6, PT ;  /* 0x00000006ff007c0c */ /* 0x000fc8000bf05070 */
[----:B------:R-:W-:Y:S02]  /*10e0*/  ISETP.NE.AND.EX P0, PT, RZ, UR7, PT, P0 ;  /* 0x00000007ff007c0c */ /* 0x000fe4000bf05300 */
[----:B--2---:R-:W-:Y:S01]  /*10f0*/  SHF.R.S32.HI R0, RZ, 0x1f, R11 ;  /* 0x0000001fff007819 */ /* 0x004fe2000001140b */
[----:B------:R-:W-:-:S04]  /*1100*/  IMAD.SHL.U32 R34, R11, 0x4, RZ ;  /* 0x000000040b227824 */ /* 0x000fc800078e00ff */
        /* <DEDUP_REMOVED lines=27> */
[----:B-1----:R-:W-:Y:S05]  /*12c0*/  @P2 BRA `(.L_x_14893) ;  /* 0x0000000000282947 */ /* 0x002fea0003800000 */
[----:B------:R-:W-:Y:S02]  /*12d0*/  ULDC.64 UR4, c[0x0][0xa00] ;  /* 0x0002800000047ab9 */ /* 0x000fe40000000a00 */
[----:B------:R-:W-:-:S04]  /*12e0*/  ISETP.NE.U32.AND P1, PT, RZ, UR4, PT ;  /* 0x00000004ff007c0c */ /* 0x000fc8000bf25070 */
[----:B------:R-:W-:-:S13]  /*12f0*/  ISETP.NE.AND.EX P1, PT, RZ, UR5, PT, P1 ;  /* 0x00000005ff007c0c */ /* 0x000fda000bf25310 */
[----:B------:R-:W-:Y:S05]  /*1300*/  @!P1 BRA `(.L_x_14893) ;  /* 0x0000000000189947 */ /* 0x000fea0003800000 */
[----:B------:R-:W1:Y:S02]  /*1310*/  LDC.64 R4, c[0x0][0xa00] ;  /* 0x00028000ff047b82 */ /* 0x000e640000000a00 */
[----:B-1----:R-:W-:-:S05]  /*1320*/  IMAD.WIDE R4, R31, 0x4, R4 ;  /* 0x000000041f047825 */ /* 0x002fca00078e0204 */
[----:B------:R-:W2:Y:S04]  /*1330*/  LDG.E R0, desc[UR40][R4.64] ;  /* 0x0000002804007981 */ /* 0x000ea8000c1e1900 */
[----:B0-----:R-:W2:Y:S02]  /*1340*/  LDG.E R7, desc[UR40][R4.64+0x4] ;  /* 0x0000042804077981 */ /* 0x001ea4000c1e1900 */
[----:B--2---:R-:W-:-:S05]  /*1350*/  IMAD.IADD R10, R7, 0x1, -R0 ;  /* 0x00000001070a7824 */ /* 0x004fca00078e0a00 */
[----:B------:R1:W-:Y:S02]  /*1360*/  STL [R1+0x20], R10 ;  /* 0x0000200a01007387 */ /* 0x0003e40000100800 */
.L_x_14893:
[----:B------:R-:W-:Y:S01]  /*1370*/  ULDC.64 UR4, c[0x0][0xa20] ;  /* 0x0002880000047ab9 */ /* 0x000fe20000000a00 */
[----:B------:R2:W-:Y:S01]  /*1380*/  STL [R1+0x4c], R30 ;  /* 0x00004c1e01007387 */ /* 0x0005e20000100800 */
[----:B------:R-:W-:-:S04]  /*1390*/  ISETP.NE.U32.AND P1, PT, RZ, UR4, PT ;  /* 0x00000004ff007c0c */ /* 0x000fc8000bf25070 */
[----:B------:R-:W-:-:S13]  /*13a0*/  ISETP.NE.AND.EX P1, PT, RZ, UR5, PT, P1 ;  /* 0x00000005ff007c0c */ /* 0x000fda000bf25310 */
[----:B--2---:R-:W-:Y:S05]  /*13b0*/  @!P1 BRA `(.L_x_14894) ;  /* 0x0000000000109947 */ /* 0x004fea0003800000 */
[----:B------:R-:W-:-:S04]  /*13c0*/  IADD3 R4, P0, R34, UR4, RZ ;  /* 0x0000000422047c10 */ /* 0x000fc8000ff1e0ff */
[----:B------:R-:W-:-:S05]  /*13d0*/  IADD3.X R5, R35, UR5, RZ, P0, !PT ;  /* 0x0000000523057c10 */ /* 0x000fca00087fe4ff */
[----:B------:R2:W5:Y:S01]  /*13e0*/  LDG.E R32, desc[UR40][R4.64] ;  /* 0x0000002804207981 */ /* 0x000562000c1e1900 */
[----:B------:R-:W-:Y:S05]  /*13f0*/  BRA `(.L_x_14895) ;  /* 0x0000000000107947 */ /* 0x000fea0003800000 */
.L_x_14894:
[----:B------:R-:W-:Y:S05]  /*1400*/  @!P0 BRA `(.L_x_14895) ;  /* 0x00000000000c8947 */ /* 0x000fea0003800000 */
[----:B------:R-:W2:Y:S04]  /*1410*/  LDG.E R5, desc[UR40][R8.64] ;  /* 0x0000002808057981 */ /* 0x000ea8000c1e1900 */
[----:B------:R-:W2:Y:S02]  /*1420*/  LDG.E R32, desc[UR40][R8.64+0x4] ;  /* 0x0000042808207981 */ /* 0x000ea4000c1e1900 */
[----:B--2---:R-:W-:-:S07]  /*1430*/  IMAD.IADD R32, R32, 0x1, -R5 ;  /* 0x0000000120207824 */ /* 0x004fce00078e0a05 */
.L_x_14895:
        /* <DEDUP_REMOVED lines=30> */
[----:B------:R0:W-:Y:S03]  /*1620*/  STL [R1+0x2c], R6 ;  /* 0x00002c0601007387 */ /* 0x0001e60000100800 */
        /* <DEDUP_REMOVED lines=40> */
.L_x_14898:
[----:B------:R-:W-:Y:S05]  /*18b0*/  BSYNC B6 ;  /* 0x0000000000067941 */ /* 0x000fea0003800000 */
.L_x_14897:
        /* <DEDUP_REMOVED lines=20> */
.L_x_14900:
[----:B------:R-:W-:Y:S05]  /*1a00*/  BSYNC B6 ;  /* 0x0000000000067941 */ /* 0x000fea0003800000 */
.L_x_14899:
[----:B------:R-:W-:Y:S01]  /*1a10*/  ULDC.64 UR4, c[0x0][0x9f8] ;  /* 0x00027e0000047ab9 */ /* 0x000fe20000000a00 */
[----:B------:R-:W2:Y:S01]  /*1a20*/  LDL R37, [R1+0x38] ;  /* 0x0000380001257983 */ /* 0x000ea20000100800 */
[----:B------:R-:W-:Y:S01]  /*1a30*/  ISETP.NE.U32.AND P0, PT, RZ, UR4, PT ;  /* 0x00000004ff007c0c */ /* 0x000fe2000bf05070 */
[----:B------:R-:W0:Y:S01]  /*1a40*/  LDC.64 R4, c[0x0][0x300] ;  /* 0x0000c000ff047b82 */ /* 0x000e220000000a00 */
[----:B------:R-:W-:Y:S01]  /*1a50*/  IMAD.IADD R32, R33, 0x1, R32 ;  /* 0x0000000121207824 */ /* 0x000fe200078e0220 */
[----:B------:R-:W3:Y:S01]  /*1a60*/  LDL.LU R41, [R1] ;  /* 0x0000000001297983 */ /* 0x000ee20000300800 */
[----:B------:R-:W-:Y:S01]  /*1a70*/  ISETP.NE.AND.EX P0, PT, RZ, UR5, PT, P0 ;  /* 0x00000005ff007c0c */ /* 0x000fe2000bf05300 */
[----:B------:R-:W-:Y:S02]  /*1a80*/  ULDC.64 UR6, c[0x0][0xa08] ;  /* 0x0002820000067ab9 */ /* 0x000fe40000000a00 */
[----:B------:R-:W4:Y:S01]  /*1a90*/  LDL R36, [R1+0x3c] ;  /* 0x00003c0001247983 */ /* 0x000f220000100800 */
[----:B------:R-:W-:Y:S01]  /*1aa0*/  SHF.R.S32.HI R13, RZ, 0x1f, R30 ;  /* 0x0000001fff0d7819 */ /* 0x000fe2000001141e */
[----:B------:R-:W1:Y:S08]  /*1ab0*/  LDC R63, c[0x0][0x3f4] ;  /* 0x0000fd00ff3f7b82 */ /* 0x000e700000000800 */
[----:B------:R-:W-:Y:S01]  /*1ac0*/  @P0 IADD3 R6, P1, R34, UR4, RZ ;  /* 0x0000000422060c10 */ /* 0x000fe2000ff3e0ff */
[----:B------:R-:W1:Y:S01]  /*1ad0*/  S2R R40, SR_TID.X ;  /* 0x0000000000287919 */ /* 0x000e620000002100 */
[----:B------:R-:W-:Y:S01]  /*1ae0*/  SHF.R.S32.HI R17, RZ, 0x1f, R16 ;  /* 0x0000001fff117819 */ /* 0x000fe20000011410 */
[----:B------:R-:W1:Y:S01]  /*1af0*/  LDC.64 R68, c[0x0][0x408] ;  /* 0x00010200ff447b82 */ /* 0x000e620000000a00 */
[----:B------:R-:W-:Y:S01]  /*1b00*/  @P0 IADD3.X R7, R35, UR5, RZ, P1, !PT ;  /* 0x0000000523070c10 */ /* 0x000fe20008ffe4ff */
[----:B------:R-:W-:-:S04]  /*1b10*/  ULDC.64 UR4, c[0x0][0x308] ;  /* 0x0000c20000047ab9 */ /* 0x000fc80000000a00 */
[----:B------:R0:W4:Y:S01]  /*1b20*/  @P0 LDG.E R31, desc[UR40][R6.64] ;  /* 0x00000028061f0981 */ /* 0x000122000c1e1900 */
[----:B------:R-:W-:Y:S01]  /*1b30*/  SHF.R.S32.HI R35, RZ, 0x1f, R32 ;  /* 0x0000001fff237819 */ /* 0x000fe20000011420 */
[-C--:B0-----:R-:W-:Y:S01]  /*1b40*/  IMAD.WIDE.U32 R8, R32, R4.reuse, RZ ;  /* 0x0000000420087225 */ /* 0x081fe200078e00ff */
[----:B------:R-:W-:Y:S02]  /*1b50*/  ISETP.NE.U32.AND P0, PT, RZ, UR6, PT ;  /* 0x00000006ff007c0c */ /* 0x000fe4000bf05070 */
[----:B------:R-:W-:Y:S01]  /*1b60*/  SHF.R.S32.HI R38, RZ, 0x1f, R19 ;  /* 0x0000001fff267819 */ /* 0x000fe20000011413 */
[-C--:B------:R-:W-:Y:S01]  /*1b70*/  IMAD R0, R35, R4.reuse, RZ ;  /* 0x0000000423007224 */ /* 0x080fe200078e02ff */
[----:B------:R-:W-:Y:S01]  /*1b80*/  ISETP.NE.AND.EX P0, PT, RZ, UR7, PT, P0 ;  /* 0x00000007ff007c0c */ /* 0x000fe2000bf05300 */
[----:B------:R-:W-:Y:S01]  /*1b90*/  IMAD.WIDE.U32 R10, R19, R4, R16 ;  /* 0x00000004130a7225 */ /* 0x000fe200078e0010 */
[----:B------:R-:W-:Y:S02]  /*1ba0*/  SHF.R.S32.HI R153, RZ, 0x1f, R152 ;  /* 0x0000001fff997819 */ /* 0x000fe40000011498 */
[----:B------:R-:W-:Y:S01]  /*1bb0*/  SHF.L.U64.HI R74, R4, 0x7, R5 ;  /* 0x00000007044a7819 */ /* 0x000fe20000010205 */
[----:B------:R-:W-:-:S02]  /*1bc0*/  IMAD R3, R32, R5, R0 ;  /* 0x0000000520037224 */ /* 0x000fc400078e0200 */
[----:B------:R-:W-:Y:S02]  /*1bd0*/  IMAD.SHL.U32 R73, R4, 0x80, RZ ;  /* 0x0000008004497824 */ /* 0x000fe400078e00ff */
[----:B------:R-:W-:Y:S02]  /*1be0*/  IMAD.IADD R9, R9, 0x1, R3 ;  /* 0x0000000109097824 */ /* 0x000fe400078e0203 */
[----:B------:R-:W-:Y:S02]  /*1bf0*/  IMAD R3, R13, UR4, RZ ;  /* 0x000000040d037c24 */ /* 0x000fe4000f8e02ff */
[----:B------:R-:W-:-:S04]  /*1c00*/  IMAD.WIDE.U32 R6, R30, UR4, R8 ;  /* 0x000000041e067c25 */ /* 0x000fc8000f8e0008 */
[----:B------:R-:W-:Y:S01]  /*1c10*/  IMAD R3, R30, UR5, R3 ;  /* 0x000000051e037c24 */ /* 0x000fe2000f8e0203 */
[----:B------:R-:W-:Y:S01]  /*1c20*/  ULDC.64 UR4, c[0x0][0x310] ;  /* 0x0000c40000047ab9 */ /* 0x000fe20000000a00 */
[----:B-1----:R-:W-:Y:S01]  /*1c30*/  SHF.R.U32.HI R39, RZ, 0x7, R40 ;  /* 0x00000007ff277819 */ /* 0x002fe20000011628 */
[----:B------:R-:W-:-:S03]  /*1c40*/  IMAD.WIDE.U32 R20, R19, R68, R16 ;  /* 0x0000004413147225 */ /* 0x000fc600078e0010 */
[----:B------:R-:W-:Y:S01]  /*1c50*/  ISETP.NE.AND P6, PT, R39, 0x1, PT ;  /* 0x000000012700780c */ /* 0x000fe20003fc5270 */
[----:B------:R-:W-:Y:S02]  /*1c60*/  IMAD.IADD R7, R7, 0x1, R3 ;  /* 0x0000000107077824 */ /* 0x000fe400078e0203 */
[----:B------:R-:W-:Y:S02]  /*1c70*/  VIADD R40, R40, 0xffffff80 ;  /* 0xffffff8028287836 */ /* 0x000fe40000000000 */
[----:B------:R-:W-:Y:S02]  /*1c80*/  VIADD R66, R16, 0x20 ;  /* 0x0000002010427836 */ /* 0x000fe40000000000 */
[----:B------:R-:W-:Y:S01]  /*1c90*/  VIADD R64, R39, 0x8 ;  /* 0x0000000827407836 */ /* 0x000fe20000000000 */
[C---:B--2---:R-:W-:Y:S01]  /*1ca0*/  LOP3.LUT P1, RZ, R37.reuse, 0x4, RZ, 0xc0, !PT ;  /* 0x0000000425ff7812 */ /* 0x044fe2000782c0ff */
[----:B------:R-:W-:Y:S02]  /*1cb0*/  IMAD.SHL.U32 R70, R37, 0x40, RZ ;  /* 0x0000004025467824 */ /* 0x000fe400078e00ff */
[----:B------:R-:W-:Y:S01]  /*1cc0*/  VIADD R37, R19, 0x60 ;  /* 0x0000006013257836 */ /* 0x000fe20000000000 */
[----:B---3--:R-:W-:-:S02]  /*1cd0*/  LOP3.LUT R41, R41, 0xfffffffb, RZ, 0xc0, !PT ;  /* 0xfffffffb29297812 */ /* 0x008fc400078ec0ff */
[----:B------:R-:W-:Y:S02]  /*1ce0*/  LOP3.LUT R70, R70, 0x1c0, RZ, 0xc0, !PT ;  /* 0x000001c046467812 */ /* 0x000fe400078ec0ff */
[----:B------:R-:W-:Y:S02]  /*1cf0*/  SHF.R.S32.HI R65, RZ, 0x1f, R37 ;  /* 0x0000001fff417819 */ /* 0x000fe40000011425 */
[----:B------:R-:W-:Y:S02]  /*1d00*/  SHF.R.S32.HI R37, RZ, 0x1f, R40 ;  /* 0x0000001fff257819 */ /* 0x000fe40000011428 */
[----:B------:R-:W-:Y:S02]  /*1d10*/  SHF.R.U32.HI R67, RZ, 0x3, R70 ;  /* 0x00000003ff437819 */ /* 0x000fe40000011646 */
[----:B------:R-:W-:Y:S02]  /*1d20*/  @P1 LOP3.LUT R41, R41, 0x4, RZ, 0xfc, !PT ;  /* 0x0000000429291812 */ /* 0x000fe400078efcff */
[----:B------:R-:W-:-:S03]  /*1d30*/  LEA.HI R37, R37, R40, RZ, 0x5 ;  /* 0x0000002825257211 */ /* 0x000fc600078f28ff */
[----:B------:R0:W-:Y:S01]  /*1d40*/  STL [R1], R41 ;  /* 0x0000002901007387 */ /* 0x0001e20000100800 */
[----:B------:R-:W-:Y:S02]  /*1d50*/  SHF.R.S32.HI R37, RZ, 0x5, R37 ;  /* 0x00000005ff257819 */ /* 0x000fe40000011425 */
[----:B----4-:R-:W-:Y:S02]  /*1d60*/  SEL R57, R31, RZ, !P0 ;  /* 0x000000ff1f397207 */ /* 0x010fe40004000000 */
[----:B------:R-:W-:-:S03]  /*1d70*/  SHF.R.S32.HI R0, RZ, 0x1f, R31 ;  /* 0x0000001fff007819 */ /* 0x000fc6000001141f */
[----:B------:R-:W-:Y:S01]  /*1d80*/  IMAD.WIDE.U32 R8, R57, UR4, R6 ;  /* 0x0000000439087c25 */ /* 0x000fe2000f8e0006 */
[----:B------:R-:W-:Y:S01]  /*1d90*/  SEL R14, R0, RZ, !P0 ;  /* 0x000000ff000e7207 */ /* 0x000fe20004000000 */
[----:B------:R-:W1:Y:S01]  /*1da0*/  LDC.64 R6, c[0x0][0x3f8] ;  /* 0x0000fe00ff067b82 */ /* 0x000e620000000a00 */
[----:B------:R-:W-:-:S03]  /*1db0*/  IADD3 R77, P0, R8, R10, RZ ;  /* 0x0000000a084d7210 */ /* 0x000fc60007f1e0ff */
[----:B------:R-:W-:-:S04]  /*1dc0*/  IMAD R0, R14, UR4, RZ ;  /* 0x000000040e007c24 */ /* 0x000fc8000f8e02ff */
[----:B------:R-:W-:Y:S01]  /*1dd0*/  IMAD R3, R57, UR5, R0 ;  /* 0x0000000539037c24 */ /* 0x000fe2000f8e0200 */
[----:B------:R-:W-:Y:S05]  /*1de0*/  @!P6 WARPSYNC.ALL ;  /* 0x000000000000e948 */ /* 0x000fea0003800000 */
[----:B------:R-:W-:Y:S01]  /*1df0*/  ULDC.64 UR4, c[0x0][0x330] ;  /* 0x0000cc0000047ab9 */ /* 0x000fe20000000a00 */
[----:B------:R-:W-:Y:S02]  /*1e00*/  IMAD R0, R38, R4, RZ ;  /* 0x0000000426007224 */ /* 0x000fe400078e02ff */
[----:B------:R-:W-:Y:S02]  /*1e10*/  IMAD R13, R13, UR4, RZ ;  /* 0x000000040d0d7c24 */ /* 0x000fe4000f8e02ff */
[----:B------:R-:W-:-:S02]  /*1e20*/  IMAD R75, R19, R5, R0 ;  /* 0x00000005134b7224 */ /* 0x000fc400078e0200 */
[----:B------:R-:W-:Y:S02]  /*1e30*/  IMAD R15, R30, UR5, R13 ;  /* 0x000000051e0f7c24 */ /* 0x000fe4000f8e020d */
[----:B------:R-:W-:Y:S01]  /*1e40*/  IMAD.IADD R76, R9, 0x1, R3 ;  /* 0x00000001094c7824 */ /* 0x000fe200078e0203 */
[----:B-1----:R-:W-:Y:S01]  /*1e50*/  SHF.L.U64.HI R72, R6, 0x7, R7 ;  /* 0x0000000706487819 */ /* 0x002fe20000010207 */
[----:B------:R-:W-:Y:S01]  /*1e60*/  IMAD.WIDE.U32 R12, R30, UR4, R16 ;  /* 0x000000041e0c7c25 */ /* 0x000fe2000f8e0010 */
[----:B------:R-:W-:Y:S02]  /*1e70*/  ULDC.64 UR4, c[0x0][0x338] ;  /* 0x0000ce0000047ab9 */ /* 0x000fe40000000a00 */
[----:B------:R-:W-:Y:S01]  /*1e80*/  IADD3.X R75, R76, R11, R75, P0, !PT ;  /* 0x0000000b4c4b7210 */ /* 0x000fe200007fe44b */
[----:B------:R-:W-:Y:S01]  /*1e90*/  IMAD R0, R38, R6, RZ ;  /* 0x0000000626007224 */ /* 0x000fe200078e02ff */
[----:B------:R-:W-:Y:S01]  /*1ea0*/  @!P6 BAR.SYNC.DEFER_BLOCKING 0x9, 0x100 ;  /* 0x024400000000eb1d */ /* 0x000fe20000010000 */
[----:B------:R-:W-:Y:S01]  /*1eb0*/  IMAD.IADD R13, R13, 0x1, R15 ;  /* 0x000000010d0d7824 */ /* 0x000fe200078e020f */
[----:B------:R-:W-:Y:S01]  /*1ec0*/  ISETP.GE.AND P0, PT, R16, R63, PT ;  /* 0x0000003f1000720c */ /* 0x000fe20003f06270 */
[----:B------:R-:W-:-:S02]  /*1ed0*/  IMAD R15, R19, R7, R0 ;  /* 0x00000007130f7224 */ /* 0x000fc400078e0200 */
[----:B------:R-:W-:-:S04]  /*1ee0*/  IMAD.WIDE.U32 R10, R19, R6, R16 ;  /* 0x00000006130a7225 */ /* 0x000fc800078e0010 */
[----:B------:R-:W-:Y:S02]  /*1ef0*/  IMAD.IADD R11, R15, 0x1, R11 ;  /* 0x000000010f0b7824 */ /* 0x000fe400078e020b */
[----:B------:R-:W-:Y:S02]  /*1f00*/  IMAD R3, R14, UR4, RZ ;  /* 0x000000040e037c24 */ /* 0x000fe4000f8e02ff */
[----:B-----5:R-:W-:Y:S01]  /*1f10*/  IMAD.WIDE.U32 R52, R24, R6, R10 ;  /* 0x0000000618347225 */ /* 0x020fe200078e000a */
[----:B------:R-:W-:-:S03]  /*1f20*/  IADD3 R10, P1, R19, R32, RZ ;  /* 0x00000020130a7210 */ /* 0x000fc60007f3e0ff */
[----:B------:R-:W-:Y:S01]  /*1f30*/  IMAD R33, R57, UR5, R3 ;  /* 0x0000000539217c24 */ /* 0x000fe2000f8e0203 */
[----:B------:R-:W-:Y:S01]  /*1f40*/  SEL R3, R63, RZ, P0 ;  /* 0x000000ff3f037207 */ /* 0x000fe20000000000 */
[C---:B------:R-:W-:Y:S02]  /*1f50*/  IMAD R0, R38.reuse, R68, RZ ;  /* 0x0000004426007224 */ /* 0x040fe400078e02ff */
[----:B------:R-:W-:Y:S02]  /*1f60*/  IMAD.X R11, R38, 0x1, R35, P1 ;  /* 0x00000001260b7824 */ /* 0x000fe400008e0623 */
[----:B------:R-:W-:Y:S01]  /*1f70*/  IMAD.WIDE.U32 R56, R57, UR4, R12 ;  /* 0x0000000439387c25 */ /* 0x000fe2000f8e000c */
[----:B------:R-:W-:Y:S02]  /*1f80*/  ULDC UR4, c[0x0][0x2f4] ;  /* 0x0000bd0000047ab9 */ /* 0x000fe40000000800 */
[C---:B------:R-:W-:Y:S01]  /*1f90*/  ISETP.GE.AND P1, PT, R16.reuse, UR4, PT ;  /* 0x0000000410007c0c */ /* 0x040fe2000bf26270 */
[----:B------:R-:W-:Y:S01]  /*1fa0*/  IMAD.IADD R3, R16, 0x1, R3 ;  /* 0x0000000110037824 */ /* 0x000fe200078e0203 */
[----:B------:R-:W-:Y:S01]  /*1fb0*/  ISETP.GE.AND P2, PT, R66, UR4, PT ;  /* 0x0000000442007c0c */ /* 0x000fe2000bf46270 */
[----:B------:R-:W-:-:S02]  /*1fc0*/  VIADD R38, R19, 0x60 ;  /* 0x0000006013267836 */ /* 0x000fc40000000000 */
[----:B------:R-:W-:-:S04]  /*1fd0*/  IMAD.WIDE.U32 R30, R19, R68, R152 ;  /* 0x00000044131e7225 */ /* 0x000fc800078e0098 */
[----:B------:R-:W-:Y:S01]  /*1fe0*/  IMAD R13, R19, R69, R0 ;  /* 0x00000045130d7224 */ /* 0x000fe200078e0200 */
[----:B------:R-:W-:Y:S01]  /*1ff0*/  SHF.R.S32.HI R0, RZ, 0x1f, R3 ;  /* 0x0000001fff007819 */ /* 0x000fe20000011403 */
[----:B------:R-:W-:Y:S02]  /*2000*/  IMAD.SHL.U32 R38, R38, 0x40, RZ ;  /* 0x0000004026267824 */ /* 0x000fe400078e00ff */
[----:B------:R-:W-:Y:S01]  /*2010*/  IMAD.IADD R31, R31, 0x1, R13 ;  /* 0x000000011f1f7824 */ /* 0x000fe200078e020d */
[----:B------:R-:W-:Y:S01]  /*2020*/  LEA.HI R3, R0, R3, RZ, 0x3 ;  /* 0x0000000300037211 */ /* 0x000fe200078f18ff */
[----:B------:R-:W-:Y:S01]  /*2030*/  IMAD.IADD R21, R13, 0x1, R21 ;  /* 0x000000010d157824 */ /* 0x000fe200078e0215 */
[----:B------:R-:W-:Y:S01]  /*2040*/  SHF.R.S32.HI R13, RZ, 0x1f, R24 ;  /* 0x0000001fff0d7819 */ /* 0x000fe20000011418 */
[----:B------:R-:W-:Y:S01]  /*2050*/  IMAD.WIDE.U32 R54, R19, R6, R152 ;  /* 0x0000000613367225 */ /* 0x000fe200078e0098 */
[----:B------:R-:W-:-:S03]  /*2060*/  LOP3.LUT R38, R38, 0x1c0, RZ, 0xc0, !PT ;  /* 0x000001c026267812 */ /* 0x000fc600078ec0ff */
[----:B------:R-:W-:Y:S01]  /*2070*/  IMAD R0, R13, R6, RZ ;  /* 0x000000060d007224 */ /* 0x000fe200078e02ff */
[----:B------:R-:W-:Y:S01]  /*2080*/  LOP3.LUT R4, R38, 0x38, R3, 0xf8, !PT ;  /* 0x0000003826047812 */ /* 0x000fe200078ef803 */
[----:B------:R-:W-:Y:S02]  /*2090*/  VIADD R38, R19, 0x60 ;  /* 0x0000006013267836 */ /* 0x000fe40000000000 */
[----:B------:R-:W-:Y:S01]  /*20a0*/  IMAD R5, R24, R7, R0 ;  /* 0x0000000718057224 */ /* 0x000fe200078e0200 */
[----:B------:R-:W-:Y:S01]  /*20b0*/  LOP3.LUT R0, R70, 0x18, R16, 0xf8, !PT ;  /* 0x0000001846007812 */ /* 0x000fe200078ef810 */
[----:B------:R-:W-:Y:S01]  /*20c0*/  IMAD.SHL.U32 R38, R38, 0x40, RZ ;  /* 0x0000004026267824 */ /* 0x000fe200078e00ff */
[----:B------:R-:W-:Y:S01]  /*20d0*/  LOP3.LUT R7, R3, 0xfffffff8, RZ, 0xc0, !PT ;  /* 0xfffffff803077812 */ /* 0x000fe200078ec0ff */
[----:B------:R-:W-:Y:S01]  /*20e0*/  IMAD.IADD R55, R55, 0x1, R15 ;  /* 0x0000000137377824 */ /* 0x000fe200078e020f */
[----:B------:R-:W-:Y:S01]  /*20f0*/  LOP3.LUT R0, R0, R67, RZ, 0x3c, !PT ;  /* 0x0000004300007212 */ /* 0x000fe200078e3cff */
[----:B------:R-:W-:Y:S01]  /*2100*/  IMAD R13, R13, R68, RZ ;  /* 0x000000440d0d7224 */ /* 0x000fe200078e02ff */
[----:B------:R-:W-:Y:S01]  /*2110*/  LOP3.LUT R38, R38, 0x1c0, RZ, 0xc0, !PT ;  /* 0x000001c026267812 */ /* 0x000fe200078ec0ff */
[----:B------:R-:W-:-:S03]  /*2120*/  IMAD.WIDE.U32 R54, R24, R6, R54 ;  /* 0x0000000618367225 */ /* 0x000fc600078e0036 */
[----:B------:R-:W-:Y:S01]  /*2130*/  SHF.R.U32.HI R38, RZ, 0x3, R38 ;  /* 0x00000003ff267819 */ /* 0x000fe20000011626 */
[----:B------:R-:W-:Y:S01]  /*2140*/  IMAD R62, R37, 0x200, R0 ;  /* 0x00000200253e7824 */ /* 0x000fe200078e0200 */
[----:B------:R-:W-:Y:S01]  /*2150*/  LOP3.LUT R0, R70, 0x38, R3, 0xf8, !PT ;  /* 0x0000003846007812 */ /* 0x000fe200078ef803 */
[----:B------:R-:W-:Y:S01]  /*2160*/  IMAD R13, R24, R69, R13 ;  /* 0x00000045180d7224 */ /* 0x000fe200078e020d */
[----:B------:R-:W-:Y:S01]  /*2170*/  LOP3.LUT R12, R4, R38, RZ, 0x3c, !PT ;  /* 0x00000026040c7212 */ /* 0x000fe200078e3cff */
[-C--:B------:R-:W-:Y:S01]  /*2180*/  IMAD.WIDE.U32 R30, R24, R68.reuse, R30 ;  /* 0x00000044181e7225 */ /* 0x080fe200078e001e */
[----:B------:R-:W-:Y:S02]  /*2190*/  LOP3.LUT R0, R0, R67, RZ, 0x3c, !PT ;  /* 0x0000004300007212 */ /* 0x000fe400078e3cff */
[----:B------:R-:W-:Y:S01]  /*21a0*/  SHF.L.U64.HI R69, R68, 0x7, R69 ;  /* 0x0000000744457819 */ /* 0x000fe20000010245 */
[----:B------:R-:W-:-:S04]  /*21b0*/  IMAD.WIDE.U32 R20, R24, R68, R20 ;  /* 0x0000004418147225 */ /* 0x000fc800078e0014 */
[----:B------:R-:W-:Y:S01]  /*21c0*/  IMAD.SHL.U32 R71, R6, 0x80, RZ ;  /* 0x0000008006477824 */ /* 0x000fe200078e00ff */
[----:B------:R-:W-:Y:S01]  /*21d0*/  SHF.R.S32.HI R6, RZ, 0x3, R3 ;  /* 0x00000003ff067819 */ /* 0x000fe20000011403 */
[----:B------:R-:W-:Y:S02]  /*21e0*/  IMAD.IADD R61, R55, 0x1, R5 ;  /* 0x00000001373d7824 */ /* 0x000fe400078e0205 */
[----:B------:R-:W-:Y:S01]  /*21f0*/  IMAD.IADD R60, R5, 0x1, R53 ;  /* 0x00000001053c7824 */ /* 0x000fe200078e0235 */
[----:B------:R-:W-:Y:S01]  /*2200*/  SHF.R.S32.HI R5, RZ, 0x1f, R7 ;  /* 0x0000001fff057819 */ /* 0x000fe20000011407 */
[----:B------:R-:W-:Y:S02]  /*2210*/  IMAD R4, R37, 0x200, R0 ;  /* 0x0000020025047824 */ /* 0x000fe400078e0200 */
[----:B------:R-:W-:Y:S02]  /*2220*/  IMAD.SHL.U32 R68, R68, 0x80, RZ ;  /* 0x0000008044447824 */ /* 0x000fe400078e00ff */
[----:B------:R-:W-:-:S02]  /*2230*/  IMAD.SHL.U32 R63, R63, 0x2, RZ ;  /* 0x000000023f3f7824 */ /* 0x000fc400078e00ff */
[----:B------:R-:W-:Y:S02]  /*2240*/  IMAD.IADD R59, R31, 0x1, R13 ;  /* 0x000000011f3b7824 */ /* 0x000fe400078e020d */
[----:B------:R-:W-:Y:S02]  /*2250*/  IMAD.IADD R58, R13, 0x1, R21 ;  /* 0x000000010d3a7824 */ /* 0x000fe400078e0215 */
[----:B------:R-:W-:Y:S02]  /*2260*/  IMAD.IADD R3, R36, 0x1, R12 ;  /* 0x0000000124037824 */ /* 0x000fe400078e020c */
[----:B0-----:R-:W-:-:S07]  /*2270*/  IMAD.IADD R0, R57, 0x1, R33 ;  /* 0x0000000139007824 */ /* 0x001fce00078e0221 */
.L_x_14950:
[----:B------:R-:W2:Y:S01]  /*2280*/  LDL R35, [R1+0x38] ;  /* 0x0000380001237983 */ /* 0x000ea20000100800 */
[----:B------:R-:W0:Y:S03]  /*2290*/  LDC.64 R86, c[0x0][0x300] ;  /* 0x0000c000ff567b82 */ /* 0x000e260000000a00 */
        /* <DEDUP_REMOVED lines=9> */
[----:B------:R-:W4:Y:S01]  /*2330*/  LDC R88, c[0x0][0x3f4] ;  /* 0x0000fd00ff587b82 */ /* 0x000f220000000800 */
[----:B------:R-:W-:Y:S02]  /*2340*/  IMAD.MOV.U32 R84, RZ, RZ, R14 ;  /* 0x000000ffff547224 */ /* 0x000fe400078e000e */
[----:B------:R-:W-:Y:S02]  /*2350*/  IMAD.IADD R85, R15, 0x1, R85 ;  /* 0x000000010f557824 */ /* 0x000fe400078e0255 */
[----:B0-----:R-:W-:Y:S02]  /*2360*/  IMAD R26, R87, 0x60, RZ ;  /* 0x00000060571a7824 */ /* 0x001fe400078e02ff */
[----:B------:R-:W-:-:S04]  /*2370*/  IMAD.WIDE.U32 R12, R86, 0x60, R84 ;  /* 0x00000060560c7825 */ /* 0x000fc800078e0054 */
[----:B------:R-:W-:Y:S01]  /*2380*/  IMAD R82, R22, 0x2000, R62 ;  /* 0x0000200016527824 */ /* 0x000fe200078e023e */
[C---:B------:R-:W-:Y:S02]  /*2390*/  IADD3 R15, P4, R77.reuse, R12, RZ ;  /* 0x0000000c4d0f7210 */ /* 0x040fe40007f9e0ff */
[----:B------:R-:W-:Y:S02]  /*23a0*/  IADD3 R12, P3, R77, R14, RZ ;  /* 0x0000000e4d0c7210 */ /* 0x000fe40007f7e0ff */
[----:B------:R-:W-:Y:S01]  /*23b0*/  IADD3.X R14, R75, R13, R26, P4, !PT ;  /* 0x0000000d4b0e7210 */ /* 0x000fe200027fe41a */
[----:B------:R-:W-:Y:S01]  /*23c0*/  IMAD.MOV.U32 R26, RZ, RZ, R32 ;  /* 0x000000ffff1a7224 */ /* 0x000fe200078e0020 */
[-C--:B-1----:R-:W-:Y:S01]  /*23d0*/  LEA R36, P4, R15, R80.reuse, 0x1 ;  /* 0x000000500f247211 */ /* 0x082fe200078808ff */
[----:B------:R-:W-:Y:S01]  /*23e0*/  IMAD.X R13, R85, 0x1, R75, P3 ;  /* 0x00000001550d7824 */ /* 0x000fe200018e064b */
[----:B------:R-:W-:Y:S02]  /*23f0*/  LEA R38, P3, R12, R80, 0x1 ;  /* 0x000000500c267211 */ /* 0x000fe400078608ff */
[----:B------:R-:W-:-:S02]  /*2400*/  LEA.HI.X R37, R15, R81, R14, 0x1, P4 ;  /* 0x000000510f257211 */ /* 0x000fc400020f0c0e */
[----:B------:R-:W-:Y:S02]  /*2410*/  ISETP.GT.AND P4, PT, R32, R27, PT ;  /* 0x0000001b2000720c */ /* 0x000fe40003f84270 */
[----:B------:R-:W-:Y:S01]  /*2420*/  LEA.HI.X R39, R12, R81, R13, 0x1, P3 ;  /* 0x000000510c277211 */ /* 0x000fe200018f0c0d */
[----:B------:R-:W-:Y:S01]  /*2430*/  VIADD R12, R82, 0x20 ;  /* 0x00000020520c7836 */ /* 0x000fe20000000000 */
[----:B----4-:R-:W-:Y:S02]  /*2440*/  ISETP.GE.AND P3, PT, R88, 0x1, PT ;  /* 0x000000015800780c */ /* 0x010fe40003f66270 */
[----:B--2---:R-:W-:Y:S02]  /*2450*/  LOP3.LUT P5, RZ, R35, 0x4, RZ, 0xc0, !PT ;  /* 0x0000000423ff7812 */ /* 0x004fe400078ac0ff */
[----:B---3--:R-:W-:-:S05]  /*2460*/  LOP3.LUT R34, R34, 0xfffffffd, RZ, 0xc0, !PT ;  /* 0xfffffffd22227812 */ /* 0x008fca00078ec0ff */
[----:B------:R-:W-:-:S05]  /*2470*/  @P4 LOP3.LUT R34, R34, 0x2, RZ, 0xfc, !PT ;  /* 0x0000000222224812 */ /* 0x000fca00078efcff */
[----:B------:R0:W-:Y:S01]  /*2480*/  STL [R1], R34 ;  /* 0x0000002201007387 */ /* 0x0001e20000100800 */
[C---:B------:R-:W-:Y:S02]  /*2490*/  @P5 VIADD R12, R82.reuse, 0xffffffe0 ;  /* 0xffffffe0520c5836 */ /* 0x040fe40000000000 */
[--C-:B------:R-:W-:Y:S02]  /*24a0*/  IMAD R82, R82, 0x2, R25.reuse ;  /* 0x0000000252527824 */ /* 0x100fe400078e0219 */
        /* <DEDUP_REMOVED lines=46> */
.L_x_14905:
[----:B------:R-:W-:Y:S05]  /*2790*/  BSYNC B1 ;  /* 0x0000000000017941 */ /* 0x000fea0003800000 */
.L_x_14904:
        /* <DEDUP_REMOVED lines=34> */
.L_x_14907:
[----:B------:R-:W-:Y:S05]  /*29c0*/  BSYNC B1 ;  /* 0x0000000000017941 */ /* 0x000fea0003800000 */
.L_x_14906:
        /* <DEDUP_REMOVED lines=33> */
.L_x_14908:
[----:B------:R-:W-:Y:S01]  /*2be0*/  IMAD R78, R22, 0x8, R2 ;  /* 0x00000008164e7824 */ /* 0x000fe200078e0202 */
[----:B------:R-:W-:Y:S01]  /*2bf0*/  SHF.L.U32 R90, R154, 0x1f, RZ ;  /* 0x0000001f9a5a7819 */ /* 0x000fe200000006ff */
[----:B------:R-:W-:Y:S03]  /*2c00*/  BSSY B1, `(.L_x_14909) ;  /* 0x0000003000017945 */ /* 0x000fe60003800000 */
[----:B------:R-:W0:Y:S02]  /*2c10*/  SYNCS.PHASECHK.TRANS64.TRYWAIT P6, [R78+URZ+0x16890], R90 ;  /* 0x0168905a4e0075a7 */ /* 0x000e2400080c017f */
[----:B0-----:R-:W-:Y:S05]  /*2c20*/  @!P6 BRA `(.L_x_14910) ;  /* 0x0000015400b8e947 */ /* 0x001fea0003800000 */
.L_x_15168:
[----:B------:R-:W-:Y:S05]  /*2c30*/  BSYNC B1 ;  /* 0x0000000000017941 */ /* 0x000fea0003800000 */
.L_x_14909:
        /* <DEDUP_REMOVED lines=12> */
[----:B------:R-:W-:Y:S01]  /*2d00*/  SHF.R.U32.HI R100, RZ, 0x10, R81 ;  /* 0x00000010ff647819 */ /* 0x000fe20000011651 */
[----:B--2---:R-:W-:Y:S01]  /*2d10*/  IMAD.U32 R81, R14, 0x10000, RZ ;  /* 0x000100000e517824 */ /* 0x004fe200078e00ff */
        /* <DEDUP_REMOVED lines=9> */
[----:B------:R-:W-:Y:S01]  /*2db0*/  FMUL.FTZ R84, R84, R99 ;  /* 0x0000006354547220 */ /* 0x000fe20000410000 */
[----:B------:R-:W-:Y:S01]  /*2dc0*/  LOP3.LUT R85, R14, 0xffff0000, RZ, 0xc0, !PT ;  /* 0xffff00000e557812 */ /* 0x000fe200078ec0ff */
[C---:B------:R-:W-:Y:S01]  /*2dd0*/  IMAD.U32 R14, R15.reuse, 0x10000, RZ ;  /* 0x000100000f0e7824 */ /* 0x040fe200078e00ff */
[----:B------:R-:W-:Y:S01]  /*2de0*/  LOP3.LUT R80, R15, 0xffff0000, RZ, 0xc0, !PT ;  /* 0xffff00000f507812 */ /* 0x000fe200078ec0ff */
[----:B------:R-:W-:-:S02]  /*2df0*/  IMAD.U32 R15, R13, 0x10000, RZ ;  /* 0x000100000d0f7824 */ /* 0x000fc400078e00ff */
[----:B------:R-:W-:Y:S02]  /*2e00*/  IMAD.U32 R106, R104, 0x10000, RZ ;  /* 0x00010000686a7824 */ /* 0x000fe400078e00ff */
[----:B------:R-:W-:Y:S02]  /*2e10*/  IMAD.U32 R102, R100, 0x10000, RZ ;  /* 0x0001000064667824 */ /* 0x000fe400078e00ff */
[----:B------:R-:W-:Y:S01]  /*2e20*/  FFMA.FTZ R103, R15, R103, R84 ;  /* 0x000000670f677223 */ /* 0x000fe20000010054 */
[----:B------:R-:W-:Y:S01]  /*2e30*/  FMUL.FTZ R110, R85, R106 ;  /* 0x0000006a556e7220 */ /* 0x000fe20000410000 */
[----:B------:R-:W-:Y:S01]  /*2e40*/  FFMA.FTZ R108, R15, R99, -R108 ;  /* 0x000000630f6c7223 */ /* 0x000fe2000001086c */
[-C--:B------:R-:W-:Y:S01]  /*2e50*/  FMUL.FTZ R84, R85, R102.reuse ;  /* 0x0000006655547220 */ /* 0x080fe20000410000 */
[----:B------:R-:W-:Y:S01]  /*2e60*/  IMAD.U32 R13, R12, 0x10000, RZ ;  /* 0x000100000c0d7824 */ /* 0x000fe200078e00ff */
[----:B------:R-:W-:Y:S01]  /*2e70*/  LOP3.LUT R85, R104, 0xffff0000, RZ, 0xc0, !PT ;  /* 0xffff000068557812 */ /* 0x000fe200078ec0ff */
[C---:B------:R-:W-:Y:S01]  /*2e80*/  FFMA.FTZ R110, R81.reuse, R102, -R110 ;  /* 0x00000066516e7223 */ /* 0x040fe2000001086e */
[----:B------:R-:W-:Y:S01]  /*2e90*/  LOP3.LUT R15, R100, 0xffff0000, RZ, 0xc0, !PT ;  /* 0xffff0000640f7812 */ /* 0x000fe200078ec0ff */
[----:B------:R-:W-:Y:S01]  /*2ea0*/  FFMA.FTZ R81, R81, R106, R84 ;  /* 0x0000006a51517223 */ /* 0x000fe20000010054 */
[----:B------:R-:W-:Y:S01]  /*2eb0*/  LOP3.LUT R12, R12, 0xffff0000, RZ, 0xc0, !PT ;  /* 0xffff00000c0c7812 */ /* 0x000fe200078ec0ff */
[C---:B------:R-:W-:Y:S01]  /*2ec0*/  FMUL.FTZ R99, R80.reuse, R85 ;  /* 0x0000005550637220 */ /* 0x040fe20000410000 */
[----:B------:R-:W-:Y:S01]  /*2ed0*/  F2FP.BF16.F32.PACK_AB R103, R103, R108 ;  /* 0x0000006c6767723e */ /* 0x000fe200000010ff */
        /* <DEDUP_REMOVED lines=9> */
[----:B------:R-:W-:Y:S01]  /*2f70*/  F2FP.BF16.F32.PACK_AB R12, R13, R80 ;  /* 0x000000500d0c723e */ /* 0x000fe200000010ff */
[----:B------:R-:W-:-:S07]  /*2f80*/  IMAD.MOV.U32 R13, RZ, RZ, R103 ;  /* 0x000000ffff0d7224 */ /* 0x000fce00078e0067 */
.L_x_14916:
[----:B------:R-:W-:Y:S05]  /*2f90*/  BSYNC B3 ;  /* 0x0000000000037941 */ /* 0x000fea0003800000 */
.L_x_14915:
[----:B--2---:R1:W-:Y:S02]  /*2fa0*/  STG.E.128 desc[UR40][R38.64], R12 ;  /* 0x0000000c26007986 */ /* 0x0043e4000c101d28 */
.L_x_14914:
[----:B------:R-:W-:Y:S05]  /*2fb0*/  BSYNC B2 ;  /* 0x0000000000027941 */ /* 0x000fea0003800000 */
.L_x_14913:
[----:B------:R-:W-:Y:S05]  /*2fc0*/  @P2 BRA `(.L_x_14912) ;  /* 0x0000000000d02947 */ /* 0x000fea0003800000 */
        /* <DEDUP_REMOVED lines=50> */
.L_x_14918:
[----:B------:R-:W-:Y:S05]  /*32f0*/  BSYNC B2 ;  /* 0x0000000000027941 */ /* 0x000fea0003800000 */
.L_x_14917:
[----:B--2---:R2:W-:Y:S02]  /*3300*/  STG.E.128 desc[UR40][R38.64+0x40], R12 ;  /* 0x0000400c26007986 */ /* 0x0045e4000c101d28 */
.L_x_14912:
[----:B------:R-:W-:Y:S05]  /*3310*/  BSYNC B1 ;  /* 0x0000000000017941 */ /* 0x000fea0003800000 */
.L_x_14911:
        /* <DEDUP_REMOVED lines=53> */
.L_x_14923:
[----:B------:R-:W-:Y:S05]  /*3670*/  BSYNC B2 ;  /* 0x0000000000027941 */ /* 0x000fea0003800000 */
.L_x_14922:
[----:B--2---:R3:W-:Y:S02]  /*3680*/  STG.E.128 desc[UR40][R36.64], R12 ;  /* 0x0000000c24007986 */ /* 0x0047e4000c101d28 */
.L_x_14921:
[----:B------:R-:W-:Y:S05]  /*3690*/  BSYNC B1 ;  /* 0x0000000000017941 */ /* 0x000fea0003800000 */
.L_x_14920:
[----:B------:R-:W-:Y:S05]  /*36a0*/  @P2 BRA `(.L_x_14919) ;  /* 0x0000001800f82947 */ /* 0x000fea0003800000 */
[----:B-123--:R1:W2:Y:S01]  /*36b0*/  LDS.128 R12, [R79+0x11000] ;  /* 0x011000004f0c7984 */ /* 0x00e2a20000000c00 */
        /* <DEDUP_REMOVED lines=49> */
.L_x_14925:
[----:B------:R-:W-:Y:S05]  /*39d0*/  BSYNC B1 ;  /* 0x0000000000017941 */ /* 0x000fea0003800000 */
.L_x_14924:
[----:B--2---:R1:W-:Y:S01]  /*39e0*/  STG.E.128 desc[UR40][R36.64+0x40], R12 ;  /* 0x0000400c24007986 */ /* 0x0043e2000c101d28 */
[----:B------:R-:W-:Y:S05]  /*39f0*/  BRA `(.L_x_14919) ;  /* 0x0000001800247947 */ /* 0x000fea0003800000 */
.L_x_14903:
        /* <DEDUP_REMOVED lines=48> */
.L_x_14927:
[----:B------:R-:W-:Y:S05]  /*3d00*/  BSYNC B1 ;  /* 0x0000000000017941 */ /* 0x000fea0003800000 */
.L_x_14926:
        /* <DEDUP_REMOVED lines=35> */
.L_x_14928:
[----:B------:R-:W-:Y:S01]  /*3f40*/  IMAD R78, R22, 0x8, R2 ;  /* 0x00000008164e7824 */ /* 0x000fe200078e0202 */
[----:B------:R-:W-:Y:S01]  /*3f50*/  SHF.L.U32 R90, R154, 0x1f, RZ ;  /* 0x0000001f9a5a7819 */ /* 0x000fe200000006ff */
[----:B------:R-:W0:Y:S01]  /*3f60*/  LDC R94, c[0x0][0x2f4] ;  /* 0x0000bd00ff5e7b82 */ /* 0x000e220000000800 */
[----:B------:R-:W-:Y:S02]  /*3f70*/  BSSY B1, `(.L_x_14929) ;  /* 0x0000004000017945 */ /* 0x000fe40003800000 */
[----:B------:R-:W1:Y:S01]  /*3f80*/  SYNCS.PHASECHK.TRANS64.TRYWAIT P5, [R78+URZ+0x16890], R90 ;  /* 0x0168905a4e0075a7 */ /* 0x000e6200080a017f */
[----:B0-----:R-:W-:Y:S01]  /*3f90*/  IMAD.IADD R96, R94, 0x1, -R63 ;  /* 0x000000015e607824 */ /* 0x001fe200078e0a3f */
[----:B-1----:R-:W-:Y:S06]  /*3fa0*/  @!P5 BRA `(.L_x_14930) ;  /* 0x0000014000ecd947 */ /* 0x002fec0003800000 */
.L_x_15169:
[----:B------:R-:W-:Y:S05]  /*3fb0*/  BSYNC B1 ;  /* 0x0000000000017941 */ /* 0x000fea0003800000 */
.L_x_14929:
        /* <DEDUP_REMOVED lines=20> */
[----:B------:R-:W-:Y:S01]  /*4100*/  SHF.R.S32.HI R46, RZ, 0x5, R46 ;  /* 0x00000005ff2e7819 */ /* 0x000fe2000001142e */
[----:B------:R-:W-:-:S03]  /*4110*/  IMAD R45, R22, 0x2000, R4 ;  /* 0x00002000162d7824 */ /* 0x000fc600078e0204 */
[----:B------:R-:W-:Y:S01]  /*4120*/  LOP3.LUT R44, R70, 0x38, R97, 0xf8, !PT ;  /* 0x00000038462c7812 */ /* 0x000fe200078ef861 */
[----:B------:R-:W-:-:S03]  /*4130*/  IMAD R45, R45, 0x2, R2 ;  /* 0x000000022d2d7824 */ /* 0x000fc600078e0202 */
[----:B------:R-:W-:-:S05]  /*4140*/  LOP3.LUT R44, R44, R67, RZ, 0x3c, !PT ;  /* 0x000000432c2c7212 */ /* 0x000fca00078e3cff */
[----:B------:R-:W-:-:S04]  /*4150*/  IMAD R47, R46, 0x200, R44 ;  /* 0x000002002e2f7824 */ /* 0x000fc800078e022c */
        /* <DEDUP_REMOVED lines=8> */
[----:B------:R-:W-:Y:S01]  /*41e0*/  IMAD.U32 R114, R51, 0x10000, RZ ;  /* 0x0001000033727824 */ /* 0x000fe200078e00ff */
[----:B------:R-:W-:Y:S01]  /*41f0*/  SHF.R.U64 R15, R32, 0x10, R33 ;  /* 0x00000010200f7819 */ /* 0x000fe20000001221 */
[----:B-1----:R-:W-:Y:S01]  /*4200*/  IMAD.U32 R104, R47, 0x10000, RZ ;  /* 0x000100002f687824 */ /* 0x002fe200078e00ff */
[----:B------:R-:W-:Y:S01]  /*4210*/  SHF.R.U64 R12, R12, 0x10, R13 ;  /* 0x000000100c0c7819 */ /* 0x000fe2000000120d */
[----:B------:R-:W-:Y:S01]  /*4220*/  IMAD.U32 R103, R46, 0x10000, RZ ;  /* 0x000100002e677824 */ /* 0x000fe200078e00ff */
[----:B------:R-:W-:Y:S02]  /*4230*/  SHF.R.U32.HI R33, RZ, 0x10, R33 ;  /* 0x00000010ff217819 */ /* 0x000fe40000011621 */
[----:B------:R-:W-:-:S02]  /*4240*/  SHF.R.U32.HI R13, RZ, 0x10, R13 ;  /* 0x00000010ff0d7819 */ /* 0x000fc4000001160d */
[----:B------:R-:W-:Y:S02]  /*4250*/  PRMT R118, R118, 0x5410, R33 ;  /* 0x0000541076767816 */ /* 0x000fe40000000021 */
[----:B------:R-:W-:Y:S02]  /*4260*/  PRMT R115, R115, 0x5410, R13 ;  /* 0x0000541073737816 */ /* 0x000fe4000000000d */
[--C-:B------:R-:W-:Y:S01]  /*4270*/  SHF.R.U64 R32, R34, 0x10, R35.reuse ;  /* 0x0000001022207819 */ /* 0x100fe20000001223 */
[----:B------:R-:W-:Y:S01]  /*4280*/  IMAD.U32 R33, R118, 0x10000, RZ ;  /* 0x0001000076217824 */ /* 0x000fe200078e00ff */
[----:B------:R-:W-:Y:S01]  /*4290*/  SHF.R.U32.HI R34, RZ, 0x10, R35 ;  /* 0x00000010ff227819 */ /* 0x000fe20000011623 */
[----:B------:R-:W-:Y:S01]  /*42a0*/  IMAD.U32 R13, R115, 0x10000, RZ ;  /* 0x00010000730d7824 */ /* 0x000fe200078e00ff */
[----:B------:R-:W-:Y:S01]  /*42b0*/  PRMT R99, R117, 0x5410, R99 ;  /* 0x0000541075637816 */ /* 0x000fe20000000063 */
[----:B------:R-:W-:Y:S01]  /*42c0*/  IMAD.U32 R35, R45, 0x10000, RZ ;  /* 0x000100002d237824 */ /* 0x000fe200078e00ff */
[----:B------:R-:W-:Y:S01]  /*42d0*/  LOP3.LUT R101, R49, 0xffff0000, RZ, 0xc0, !PT ;  /* 0xffff000031657812 */ /* 0x000fe200078ec0ff */
[----:B------:R-:W-:Y:S01]  /*42e0*/  FMUL.FTZ R120, R102, R33 ;  /* 0x0000002166787220 */ /* 0x000fe20000410000 */
[----:B------:R-:W-:Y:S01]  /*42f0*/  PRMT R15, R116, 0x5410, R15 ;  /* 0x00005410740f7816 */ /* 0x000fe2000000000f */
[-C--:B------:R-:W-:Y:S01]  /*4300*/  FMUL.FTZ R102, R102, R13.reuse ;  /* 0x0000000d66667220 */ /* 0x080fe20000410000 */
[----:B------:R-:W-:Y:S01]  /*4310*/  LOP3.LUT R117, R118, 0xffff0000, RZ, 0xc0, !PT ;  /* 0xffff000076757812 */ /* 0x000fe200078ec0ff */
[----:B------:R-:W-:Y:S01]  /*4320*/  FFMA.FTZ R13, R35, R13, -R120 ;  /* 0x0000000d230d7223 */ /* 0x000fe20000010878 */
[----:B------:R-:W-:Y:S01]  /*4330*/  PRMT R116, R105, 0x5432, R34 ;  /* 0x0000543269747816 */ /* 0x000fe20000000022 */
[----:B------:R-:W-:Y:S01]  /*4340*/  FFMA.FTZ R35, R35, R33, R102 ;  /* 0x0000002123237223 */ /* 0x000fe20000010066 */
[----:B------:R-:W-:Y:S01]  /*4350*/  LOP3.LUT R34, R115, 0xffff0000, RZ, 0xc0, !PT ;  /* 0xffff000073227812 */ /* 0x000fe200078ec0ff */
[----:B------:R-:W-:Y:S01]  /*4360*/  FMUL.FTZ R119, R101, R117 ;  /* 0x0000007565777220 */ /* 0x000fe20000410000 */
[----:B------:R-:W-:Y:S01]  /*4370*/  LOP3.LUT R100, R45, 0xffff0000, RZ, 0xc0, !PT ;  /* 0xffff00002d647812 */ /* 0x000fe200078ec0ff */
[C---:B------:R-:W-:Y:S01]  /*4380*/  IMAD.U32 R115, R116.reuse, 0x10000, RZ ;  /* 0x0001000074737824 */ /* 0x040fe200078e00ff */
[----:B------:R-:W-:Y:S01]  /*4390*/  LOP3.LUT R102, R116, 0xffff0000, RZ, 0xc0, !PT ;  /* 0xffff000074667812 */ /* 0x000fe200078ec0ff */
[----:B------:R-:W-:-:S02]  /*43a0*/  IMAD.U32 R33, R99, 0x10000, RZ ;  /* 0x0001000063217824 */ /* 0x000fc400078e00ff */
[-C--:B------:R-:W-:Y:S01]  /*43b0*/  FMUL.FTZ R101, R101, R34.reuse ;  /* 0x0000002265657220 */ /* 0x080fe20000410000 */
[----:B------:R-:W-:Y:S01]  /*43c0*/  FFMA.FTZ R34, R100, R34, -R119 ;  /* 0x0000002264227223 */ /* 0x000fe20000010877 */
[----:B------:R-:W-:Y:S01]  /*43d0*/  FMUL.FTZ R119, R114, R115 ;  /* 0x0000007372777220 */ /* 0x000fe20000410000 */
[----:B------:R-:W-:Y:S01]  /*43e0*/  PRMT R12, R108, 0x5432, R12 ;  /* 0x000054326c0c7816 */ /* 0x000fe2000000000c */
[-C--:B------:R-:W-:Y:S01]  /*43f0*/  FMUL.FTZ R116, R114, R33.reuse ;  /* 0x0000002172747220 */ /* 0x080fe20000410000 */
[----:B------:R-:W-:Y:S01]  /*4400*/  LOP3.LUT R51, R51, 0xffff0000, RZ, 0xc0, !PT ;  /* 0xffff000033337812 */ /* 0x000fe200078ec0ff */
[----:B------:R-:W-:Y:S01]  /*4410*/  FFMA.FTZ R33, R104, R33, -R119 ;  /* 0x0000002168217223 */ /* 0x000fe20000010877 */
[----:B------:R-:W-:Y:S01]  /*4420*/  LOP3.LUT R114, R99, 0xffff0000, RZ, 0xc0, !PT ;  /* 0xffff000063727812 */ /* 0x000fe200078ec0ff */
[----:B------:R-:W-:Y:S02]  /*4430*/  IMAD.U32 R49, R48, 0x10000, RZ ;  /* 0x0001000030317824 */ /* 0x000fe400078e00ff */
[----:B------:R-:W-:Y:S01]  /*4440*/  FFMA.FTZ R104, R104, R115, R116 ;  /* 0x0000007368687223 */ /* 0x000fe20000010074 */
[C---:B------:R-:W-:Y:S01]  /*4450*/  IMAD.U32 R118, R15.reuse, 0x10000, RZ ;  /* 0x000100000f767824 */ /* 0x040fe200078e00ff */
[----:B------:R-:W-:Y:S01]  /*4460*/  LOP3.LUT R48, R48, 0xffff0000, RZ, 0xc0, !PT ;  /* 0xffff000030307812 */ /* 0x000fe200078ec0ff */
[C---:B------:R-:W-:Y:S01]  /*4470*/  IMAD.U32 R116, R12.reuse, 0x10000, RZ ;  /* 0x000100000c747824 */ /* 0x040fe200078e00ff */
[----:B------:R-:W-:Y:S01]  /*4480*/  LOP3.LUT R15, R15, 0xffff0000, RZ, 0xc0, !PT ;  /* 0xffff00000f0f7812 */ /* 0x000fe200078ec0ff */
[C---:B------:R-:W-:Y:S01]  /*4490*/  FMUL.FTZ R120, R51.reuse, R102 ;  /* 0x0000006633787220 */ /* 0x040fe20000410000 */
[----:B------:R-:W-:Y:S01]  /*44a0*/  FMUL.FTZ R122, R51, R114 ;  /* 0x00000072337a7220 */ /* 0x000fe20000410000 */
[----:B------:R-:W-:Y:S01]  /*44b0*/  LOP3.LUT R51, R12, 0xffff0000, RZ, 0xc0, !PT ;  /* 0xffff00000c337812 */ /* 0x000fe200078ec0ff */
[----:B------:R-:W-:-:S02]  /*44c0*/  IMAD.U32 R45, R44, 0x10000, RZ ;  /* 0x000100002c2d7824 */ /* 0x000fc400078e00ff */
[C---:B------:R-:W-:Y:S01]  /*44d0*/  FMUL.FTZ R12, R49.reuse, R118 ;  /* 0x00000076310c7220 */ /* 0x040fe20000410000 */
[----:B------:R-:W-:Y:S01]  /*44e0*/  LOP3.LUT R44, R44, 0xffff0000, RZ, 0xc0, !PT ;  /* 0xffff00002c2c7812 */ /* 0x000fe200078ec0ff */
[-C--:B------:R-:W-:Y:S01]  /*44f0*/  FMUL.FTZ R49, R49, R116.reuse ;  /* 0x0000007431317220 */ /* 0x080fe20000410000 */
[----:B------:R-:W-:Y:S01]  /*4500*/  PRMT R32, R106, 0x5432, R32 ;  /* 0x000054326a207816 */ /* 0x000fe20000000020 */
[----:B------:R-:W-:Y:S01]  /*4510*/  FMUL.FTZ R99, R48, R15 ;  /* 0x0000000f30637220 */ /* 0x000fe20000410000 */
[C---:B------:R-:W-:Y:S01]  /*4520*/  FFMA.FTZ R12, R45.reuse, R116, -R12 ;  /* 0x000000742d0c7223 */ /* 0x040fe2000001080c */
[----:B------:R-:W-:Y:S01]  /*4530*/  FFMA.FTZ R100, R100, R117, R101 ;  /* 0x0000007564647223 */ /* 0x000fe20000010065 */
[----:B------:R-:W-:Y:S01]  /*4540*/  FFMA.FTZ R45, R45, R118, R49 ;  /* 0x000000762d2d7223 */ /* 0x000fe20000010031 */
[----:B------:R-:W-:Y:S01]  /*4550*/  LOP3.LUT R47, R47, 0xffff0000, RZ, 0xc0, !PT ;  /* 0xffff00002f2f7812 */ /* 0x000fe200078ec0ff */
[-C--:B------:R-:W-:Y:S01]  /*4560*/  FMUL.FTZ R101, R48, R51.reuse ;  /* 0x0000003330657220 */ /* 0x080fe20000410000 */
[----:B------:R-:W-:Y:S01]  /*4570*/  LOP3.LUT R113, R46, 0xffff0000, RZ, 0xc0, !PT ;  /* 0xffff00002e717812 */ /* 0x000fe200078ec0ff */
[----:B------:R-:W-:Y:S01]  /*4580*/  FFMA.FTZ R49, R44, R51, -R99 ;  /* 0x000000332c317223 */ /* 0x000fe20000010863 */
[----:B------:R-:W-:Y:S01]  /*4590*/  PRMT R14, R107, 0x5432, R14 ;  /* 0x000054326b0e7816 */ /* 0x000fe2000000000e */
[C---:B------:R-:W-:Y:S01]  /*45a0*/  IMAD.U32 R46, R50.reuse, 0x10000, RZ ;  /* 0x00010000322e7824 */ /* 0x040fe200078e00ff */
[----:B------:R-:W-:Y:S01]  /*45b0*/  LOP3.LUT R50, R50, 0xffff0000, RZ, 0xc0, !PT ;  /* 0xffff000032327812 */ /* 0x000fe200078ec0ff */
[C---:B------:R-:W-:Y:S01]  /*45c0*/  IMAD.U32 R51, R32.reuse, 0x10000, RZ ;  /* 0x0001000020337824 */ /* 0x040fe200078e00ff */
[----:B------:R-:W-:Y:S01]  /*45d0*/  LOP3.LUT R32, R32, 0xffff0000, RZ, 0xc0, !PT ;  /* 0xffff000020207812 */ /* 0x000fe200078ec0ff */
[----:B------:R-:W-:Y:S01]  /*45e0*/  FFMA.FTZ R114, R47, R114, -R120 ;  /* 0x000000722f727223 */ /* 0x000fe20000010878 */
        /* <DEDUP_REMOVED lines=25> */
.L_x_14934:
[----:B------:R-:W-:Y:S05]  /*4780*/  BSYNC B2 ;  /* 0x0000000000027941 */ /* 0x000fea0003800000 */
.L_x_14933:
        /* <DEDUP_REMOVED lines=12> */
.L_x_14932:
[----:B------:R-:W-:Y:S05]  /*4850*/  BSYNC B1 ;  /* 0x0000000000017941 */ /* 0x000fea0003800000 */
.L_x_14931:
        /* <DEDUP_REMOVED lines=9> */
[----:B------:R-:W-:Y:S01]  /*48f0*/  VIADD R15, R19, 0x60 ;  /* 0x00000060130f7836 */ /* 0x000fe20000000000 */
        /* <DEDUP_REMOVED lines=10> */
[----:B------:R-:W-:Y:S02]  /*49a0*/  LEA.HI R13, R13, R96, RZ, 0x4 ;  /* 0x000000600d0d7211 */ /* 0x000fe400078f20ff */
[----:B------:R-:W-:Y:S02]  /*49b0*/  LOP3.LUT R32, R32, 0x1c0, RZ, 0xc0, !PT ;  /* 0x000001c020207812 */ /* 0x000fe400078ec0ff */
[----:B------:R-:W-:Y:S02]  /*49c0*/  LEA.HI.SX32 R13, R13, R6, 0x1c ;  /* 0x000000060d0d7211 */ /* 0x000fe400078fe2ff */
[----:B------:R-:W-:-:S03]  /*49d0*/  SHF.R.U32.HI R15, RZ, 0x3, R15 ;  /* 0x00000003ff0f7819 */ /* 0x000fc6000001160f */
[----:B------:R-:W-:Y:S02]  /*49e0*/  IMAD.SHL.U32 R49, R13, 0x8, RZ ;  /* 0x000000080d317824 */ /* 0x000fe400078e00ff */
[----:B------:R-:W-:-:S03]  /*49f0*/  IMAD R13, R22, 0x2000, R3 ;  /* 0x00002000160d7824 */ /* 0x000fc600078e0203 */
[----:B------:R-:W-:Y:S01]  /*4a00*/  LOP3.LUT R12, R32, 0x38, R49, 0xf8, !PT ;  /* 0x00000038200c7812 */ /* 0x000fe200078ef831 */
[----:B------:R-:W-:-:S03]  /*4a10*/  IMAD R13, R13, 0x2, R2 ;  /* 0x000000020d0d7824 */ /* 0x000fc600078e0202 */
        /* <DEDUP_REMOVED lines=12> */
[----:B------:R-:W-:Y:S01]  /*4ae0*/  SHF.R.U32.HI R89, RZ, 0x10, R43 ;  /* 0x00000010ff597819 */ /* 0x000fe2000001162b */
[----:B------:R-:W-:Y:S01]  /*4af0*/  IMAD.U32 R51, R112, 0x10000, RZ ;  /* 0x0001000070337824 */ /* 0x000fe200078e00ff */
[----:B------:R-:W-:-:S02]  /*4b00*/  SHF.R.U32.HI R87, RZ, 0x10, R39 ;  /* 0x00000010ff577819 */ /* 0x000fc40000011627 */
[----:B------:R-:W-:Y:S01]  /*4b10*/  SHF.R.U64 R86, R38, 0x10, R39 ;  /* 0x0000001026567819 */ /* 0x000fe20000001227 */
[----:B-1----:R-:W-:Y:S01]  /*4b20*/  IMAD.U32 R38, R13, 0x10000, RZ ;  /* 0x000100000d267824 */ /* 0x002fe200078e00ff */
[----:B------:R-:W-:Y:S01]  /*4b30*/  SHF.R.U64 R48, R42, 0x10, R43 ;  /* 0x000000102a307819 */ /* 0x000fe2000000122b */
[C---:B------:R-:W-:Y:S01]  /*4b40*/  IMAD.U32 R43, R35.reuse, 0x10000, RZ ;  /* 0x00010000232b7824 */ /* 0x040fe200078e00ff */
[----:B------:R-:W-:Y:S01]  /*4b50*/  LOP3.LUT R39, R35, 0xffff0000, RZ, 0xc0, !PT ;  /* 0xffff000023277812 */ /* 0x000fe200078ec0ff */
[----:B------:R-:W-:Y:S01]  /*4b60*/  IMAD.U32 R35, R108, 0x10000, RZ ;  /* 0x000100006c237824 */ /* 0x000fe200078e00ff */
[----:B------:R-:W-:Y:S01]  /*4b70*/  PRMT R110, R110, 0x5410, R89 ;  /* 0x000054106e6e7816 */ /* 0x000fe20000000059 */
[----:B------:R-:W-:Y:S01]  /*4b80*/  IMAD.U32 R42, R15, 0x10000, RZ ;  /* 0x000100000f2a7824 */ /* 0x000fe200078e00ff */
[----:B------:R-:W-:Y:S01]  /*4b90*/  PRMT R106, R106, 0x5410, R87 ;  /* 0x000054106a6a7816 */ /* 0x000fe20000000057 */
[C---:B------:R-:W-:Y:S01]  /*4ba0*/  FMUL.FTZ R87, R46.reuse, R51 ;  /* 0x000000332e577220 */ /* 0x040fe20000410000 */
[----:B------:R-:W-:Y:S01]  /*4bb0*/  PRMT R109, R109, 0x5410, R48 ;  /* 0x000054106d6d7816 */ /* 0x000fe20000000030 */
[-C--:B------:R-:W-:Y:S01]  /*4bc0*/  FMUL.FTZ R89, R46, R35.reuse ;  /* 0x000000232e597220 */ /* 0x080fe20000410000 */
[----:B------:R-:W-:Y:S01]  /*4bd0*/  IMAD.U32 R48, R110, 0x10000, RZ ;  /* 0x000100006e307824 */ /* 0x000fe200078e00ff */
[----:B------:R-:W-:Y:S01]  /*4be0*/  SHF.R.U64 R50, R40, 0x10, R41 ;  /* 0x0000001028327819 */ /* 0x000fe20000001229 */
[----:B------:R-:W-:Y:S01]  /*4bf0*/  IMAD.U32 R46, R106, 0x10000, RZ ;  /* 0x000100006a2e7824 */ /* 0x000fe200078e00ff */
[----:B------:R-:W-:Y:S01]  /*4c00*/  SHF.R.U64 R88, R36, 0x10, R37 ;  /* 0x0000001024587819 */ /* 0x000fe20000001225 */
[C---:B------:R-:W-:Y:S01]  /*4c10*/  FFMA.FTZ R35, R38.reuse, R35, -R87 ;  /* 0x0000002326237223 */ /* 0x040fe20000010857 */
[----:B------:R-:W-:Y:S01]  /*4c20*/  LOP3.LUT R40, R33, 0xffff0000, RZ, 0xc0, !PT ;  /* 0xffff000021287812 */ /* 0x000fe200078ec0ff */
[----:B------:R-:W-:Y:S01]  /*4c30*/  FFMA.FTZ R38, R38, R51, R89 ;  /* 0x0000003326267223 */ /* 0x000fe20000010059 */
[----:B------:R-:W-:Y:S01]  /*4c40*/  LOP3.LUT R112, R112, 0xffff0000, RZ, 0xc0, !PT ;  /* 0xffff000070707812 */ /* 0x000fe200078ec0ff */
[----:B------:R-:W-:Y:S01]  /*4c50*/  FMUL.FTZ R51, R43, R48 ;  /* 0x000000302b337220 */ /* 0x000fe20000410000 */
[----:B------:R-:W-:Y:S01]  /*4c60*/  PRMT R111, R111, 0x5410, R50 ;  /* 0x000054106f6f7816 */ /* 0x000fe20000000032 */
[----:B------:R-:W-:Y:S01]  /*4c70*/  FMUL.FTZ R43, R43, R46 ;  /* 0x0000002e2b2b7220 */ /* 0x000fe20000410000 */
[----:B------:R-:W-:Y:S01]  /*4c80*/  LOP3.LUT R110, R110, 0xffff0000, RZ, 0xc0, !PT ;  /* 0xffff00006e6e7812 */ /* 0x000fe200078ec0ff */
[----:B------:R-:W-:Y:S01]  /*4c90*/  FMUL.FTZ R50, R40, R112 ;  /* 0x0000007028327220 */ /* 0x000fe20000410000 */
[----:B------:R-:W-:Y:S01]  /*4ca0*/  PRMT R107, R107, 0x5410, R88 ;  /* 0x000054106b6b7816 */ /* 0x000fe20000000058 */
[----:B------:R-:W-:Y:S01]  /*4cb0*/  FFMA.FTZ R51, R42, R46, -R51 ;  /* 0x0000002e2a337223 */ /* 0x000fe20000010833 */
[----:B------:R-:W-:Y:S01]  /*4cc0*/  LOP3.LUT R108, R108, 0xffff0000, RZ, 0xc0, !PT ;  /* 0xffff00006c6c7812 */ /* 0x000fe200078ec0ff */
[----:B------:R-:W-:Y:S01]  /*4cd0*/  FFMA.FTZ R48, R42, R48, R43 ;  /* 0x000000302a307223 */ /* 0x000fe2000001002b */
[----:B------:R-:W-:Y:S01]  /*4ce0*/  LOP3.LUT R41, R13, 0xffff0000, RZ, 0xc0, !PT ;  /* 0xffff00000d297812 */ /* 0x000fe200078ec0ff */
[----:B------:R-:W-:Y:S01]  /*4cf0*/  IMAD.U32 R33, R32, 0x10000, RZ ;  /* 0x0001000020217824 */ /* 0x000fe200078e00ff */
[----:B------:R-:W-:Y:S01]  /*4d00*/  LOP3.LUT R106, R106, 0xffff0000, RZ, 0xc0, !PT ;  /* 0xffff00006a6a7812 */ /* 0x000fe200078ec0ff */
[----:B------:R-:W-:Y:S01]  /*4d10*/  FMUL.FTZ R46, R39, R110 ;  /* 0x0000006e272e7220 */ /* 0x000fe20000410000 */
[----:B------:R-:W-:Y:S01]  /*4d20*/  LOP3.LUT R37, R15, 0xffff0000, RZ, 0xc0, !PT ;  /* 0xffff00000f257812 */ /* 0x000fe200078ec0ff */
[----:B------:R-:W-:Y:S01]  /*4d30*/  IMAD.U32 R43, R111, 0x10000, RZ ;  /* 0x000100006f2b7824 */ /* 0x000fe200078e00ff */
[----:B------:R-:W-:Y:S01]  /*4d40*/  PRMT R105, R105, 0x5410, R86 ;  /* 0x0000541069697816 */ /* 0x000fe20000000056 */
[-C--:B------:R-:W-:Y:S01]  /*4d50*/  FMUL.FTZ R86, R40, R108.reuse ;  /* 0x0000006c28567220 */ /* 0x080fe20000410000 */
[----:B------:R-:W-:Y:S01]  /*4d60*/  LOP3.LUT R32, R32, 0xffff0000, RZ, 0xc0, !PT ;  /* 0xffff000020207812 */ /* 0x000fe200078ec0ff */
[----:B------:R-:W-:Y:S01]  /*4d70*/  IMAD.U32 R42, R107, 0x10000, RZ ;  /* 0x000100006b2a7824 */ /* 0x000fe200078e00ff */
[----:B------:R-:W-:Y:S01]  /*4d80*/  LOP3.LUT R111, R111, 0xffff0000, RZ, 0xc0, !PT ;  /* 0xffff00006f6f7812 */ /* 0x000fe200078ec0ff */
[----:B------:R-:W-:Y:S01]  /*4d90*/  FFMA.FTZ R40, R41, R108, -R50 ;  /* 0x0000006c29287223 */ /* 0x000fe20000010832 */
[----:B------:R-:W-:Y:S01]  /*4da0*/  FMUL.FTZ R50, R39, R106 ;  /* 0x0000006a27327220 */ /* 0x000fe20000410000 */
[----:B------:R-:W-:-:S02]  /*4db0*/  IMAD.U32 R36, R12, 0x10000, RZ ;  /* 0x000100000c247824 */ /* 0x000fc400078e00ff */
[----:B------:R-:W-:Y:S01]  /*4dc0*/  FFMA.FTZ R106, R37, R106, -R46 ;  /* 0x0000006a256a7223 */ /* 0x000fe2000001082e */
[----:B------:R-:W-:Y:S01]  /*4dd0*/  LOP3.LUT R12, R12, 0xffff0000, RZ, 0xc0, !PT ;  /* 0xffff00000c0c7812 */ /* 0x000fe200078ec0ff */
[----:B------:R-:W-:Y:S01]  /*4de0*/  FMUL.FTZ R39, R33, R43 ;  /* 0x0000002b21277220 */ /* 0x000fe20000410000 */
[----:B------:R-:W-:Y:S01]  /*4df0*/  LOP3.LUT R107, R107, 0xffff0000, RZ, 0xc0, !PT ;  /* 0xffff00006b6b7812 */ /* 0x000fe200078ec0ff */
[-C--:B------:R-:W-:Y:S01]  /*4e00*/  FMUL.FTZ R46, R33, R42.reuse ;  /* 0x0000002a212e7220 */ /* 0x080fe20000410000 */
[----:B------:R-:W-:Y:S01]  /*4e10*/  FMUL.FTZ R33, R32, R111 ;  /* 0x0000006f20217220 */ /* 0x000fe20000410000 */
[----:B------:R-:W-:Y:S01]  /*4e20*/  FFMA.FTZ R39, R36, R42, -R39 ;  /* 0x0000002a24277223 */ /* 0x000fe20000010827 */
[----:B------:R-:W-:Y:S02]  /*4e30*/  IMAD.U32 R13, R14, 0x10000, RZ ;  /* 0x000100000e0d7824 */ /* 0x000fe400078e00ff */
[----:B------:R-:W-:Y:S01]  /*4e40*/  FFMA.FTZ R46, R36, R43, R46 ;  /* 0x0000002b242e7223 */ /* 0x000fe2000001002e */
[----:B------:R-:W-:Y:S01]  /*4e50*/  LOP3.LUT R15, R14, 0xffff0000, RZ, 0xc0, !PT ;  /* 0xffff00000e0f7812 */ /* 0x000fe200078ec0ff */
[----:B------:R-:W-:Y:S01]  /*4e60*/  FFMA.FTZ R36, R12, R107, -R33 ;  /* 0x0000006b0c247223 */ /* 0x000fe20000010821 */
[----:B------:R-:W-:-:S02]  /*4e70*/  IMAD.U32 R14, R34, 0x10000, RZ ;  /* 0x00010000220e7824 */ /* 0x000fc400078e00ff */
[----:B------:R-:W-:Y:S01]  /*4e80*/  FFMA.FTZ R87, R37, R110, R50 ;  /* 0x0000006e25577223 */ /* 0x000fe20000010032 */
[C---:B------:R-:W-:Y:S01]  /*4e90*/  IMAD.U32 R33, R109.reuse, 0x10000, RZ ;  /* 0x000100006d217824 */ /* 0x040fe200078e00ff */
[----:B------:R-:W-:Y:S01]  /*4ea0*/  LOP3.LUT R34, R34, 0xffff0000, RZ, 0xc0, !PT ;  /* 0xffff000022227812 */ /* 0x000fe200078ec0ff */
[----:B------:R-:W-:Y:S01]  /*4eb0*/  FMUL.FTZ R37, R32, R107 ;  /* 0x0000006b20257220 */ /* 0x000fe20000410000 */
[----:B------:R-:W-:Y:S01]  /*4ec0*/  LOP3.LUT R109, R109, 0xffff0000, RZ, 0xc0, !PT ;  /* 0xffff00006d6d7812 */ /* 0x000fe200078ec0ff */
[C---:B------:R-:W-:Y:S01]  /*4ed0*/  IMAD.U32 R32, R105.reuse, 0x10000, RZ ;  /* 0x0001000069207824 */ /* 0x040fe200078e00ff */
[----:B------:R-:W-:Y:S01]  /*4ee0*/  LOP3.LUT R105, R105, 0xffff0000, RZ, 0xc0, !PT ;  /* 0xffff000069697812 */ /* 0x000fe200078ec0ff */
[----:B------:R-:W-:Y:S01]  /*4ef0*/  FFMA.FTZ R37, R12, R111, R37 ;  /* 0x0000006f0c257223 */ /* 0x000fe20000010025 */
[----:B------:R-:W-:Y:S01]  /*4f00*/  FMUL.FTZ R12, R14, R33 ;  /* 0x000000210e0c7220 */ /* 0x000fe20000410000 */
[----:B------:R-:W-:Y:S01]  /*4f10*/  FMUL.FTZ R42, R34, R109 ;  /* 0x0000006d222a7220 */ /* 0x000fe20000410000 */
        /* <DEDUP_REMOVED lines=18> */
.L_x_14936:
[----:B------:R-:W-:Y:S05]  /*5040*/  BSYNC B1 ;  /* 0x0000000000017941 */ /* 0x000fea0003800000 */
.L_x_14935:
        /* <DEDUP_REMOVED lines=10> */
.L_x_14902:
[----:B------:R-:W-:-:S13]  /*50f0*/  ISETP.NE.AND P3, PT, R156, 0x3, PT ;  /* 0x000000039c00780c */ /* 0x000fda0003f65270 */
[----:B------:R-:W-:Y:S05]  /*5100*/  @!P3 BRA `(.L_x_14937) ;  /* 0x000000000004b947 */ /* 0x000fea0003800000 */
[----:B------:R-:W-:Y:S01]  /*5110*/  BPT.TRAP 0x1 ;  /* 0x000000040000795c */ /* 0x000fe20000300000 */
.L_x_14937:
[----:B------:R-:W-:Y:S01]  /*5120*/  IMAD R78, R22, 0x8, R2 ;  /* 0x00000008164e7824 */ /* 0x000fe200078e0202 */
[----:B------:R-:W-:Y:S01]  /*5130*/  SHF.L.U32 R90, R154, 0x1f, RZ ;  /* 0x0000001f9a5a7819 */ /* 0x000fe200000006ff */
[----:B------:R-:W-:Y:S01]  /*5140*/  IMAD R83, R26, -0x80, R28 ;  /* 0xffffff801a537824 */ /* 0x000fe200078e021c */
[----:B------:R-:W-:Y:S02]  /*5150*/  BSSY B1, `(.L_x_14938) ;  /* 0x0000004000017945 */ /* 0x000fe40003800000 */
[----:B------:R-:W1:Y:S02]  /*5160*/  SYNCS.PHASECHK.TRANS64.TRYWAIT P4, [R78+URZ+0x16890], R90 ;  /* 0x0168905a4e0075a7 */ /* 0x000e64000808017f */
[----:B------:R-:W-:Y:S01]  /*5170*/  VIMNMX R83, R83, 0x80, PT ;  /* 0x0000008053537848 */ /* 0x000fe20003fe0100 */
[----:B-1----:R-:W-:Y:S06]  /*5180*/  @!P4 BRA `(.L_x_14939) ;  /* 0x000001300088c947 */ /* 0x002fec0003800000 */
.L_x_15170:
[----:B------:R-:W-:Y:S05]  /*5190*/  BSYNC B1 ;  /* 0x0000000000017941 */ /* 0x000fea0003800000 */
.L_x_14938:
[----:B------:R-:W-:Y:S01]  /*51a0*/  ISETP.GE.AND P4, PT, R19, R83, PT ;  /* 0x000000531300720c */ /* 0x000fe20003f86270 */
[----:B------:R-:W-:-:S12]  /*51b0*/  BSSY B1, `(.L_x_14940) ;  /* 0x0000006000017945 */ /* 0x000fd80003800000 */
[----:B------:R-:W-:Y:S05]  /*51c0*/  @P4 BRA `(.L_x_14941) ;  /* 0x0000000000104947 */ /* 0x000fea0003800000 */
[----:B------:R-:W2:Y:S04]  /*51d0*/  @!P1 LDS.128 R12, [R82+0xe000] ;  /* 0x00e00000520c9984 */ /* 0x000ea80000000c00 */
[----:B0-----:R-:W0:Y:S04]  /*51e0*/  @!P2 LDS.128 R32, [R79+0xe000] ;  /* 0x00e000004f20a984 */ /* 0x001e280000000c00 */
[----:B--2---:R2:W-:Y:S04]  /*51f0*/  @!P1 STG.E.128 desc[UR40][R38.64], R12 ;  /* 0x0000000c26009986 */ /* 0x0045e8000c101d28 */
[----:B0-----:R2:W-:Y:S02]  /*5200*/  @!P2 STG.E.128 desc[UR40][R38.64+0x40], R32 ;  /* 0x000040202600a986 */ /* 0x0015e4000c101d28 */
.L_x_14941:
[----:B------:R-:W-:Y:S05]  /*5210*/  BSYNC B1 ;  /* 0x0000000000017941 */ /* 0x000fea0003800000 */
.L_x_14940:
[----:B--2---:R-:W-:-:S05]  /*5220*/  VIADD R12, R19, 0x60 ;  /* 0x00000060130c7836 */ /* 0x004fca0000000000 */
[----:B------:R-:W-:-:S13]  /*5230*/  ISETP.GE.AND P4, PT, R12, R83, PT ;  /* 0x000000530c00720c */ /* 0x000fda0003f86270 */
[----:B------:R-:W-:Y:S05]  /*5240*/  @P4 BRA `(.L_x_14919) ;  /* 0x0000000000104947 */ /* 0x000fea0003800000 */
[----:B------:R-:W2:Y:S04]  /*5250*/  @!P1 LDS.128 R12, [R82+0x11000] ;  /* 0x01100000520c9984 */ /* 0x000ea80000000c00 */
[----:B0-----:R-:W0:Y:S04]  /*5260*/  @!P2 LDS.128 R32, [R79+0x11000] ;  /* 0x011000004f20a984 */ /* 0x001e280000000c00 */
[----:B--2---:R2:W-:Y:S04]  /*5270*/  @!P1 STG.E.128 desc[UR40][R36.64], R12 ;  /* 0x0000000c24009986 */ /* 0x0045e8000c101d28 */
[----:B0-----:R2:W-:Y:S02]  /*5280*/  @!P2 STG.E.128 desc[UR40][R36.64+0x40], R32 ;  /* 0x000040202400a986 */ /* 0x0015e4000c101d28 */
.L_x_14919:
[----:B------:R-:W-:Y:S05]  /*5290*/  BSYNC B0 ;  /* 0x0000000000007941 */ /* 0x000fea0003800000 */
.L_x_14901:
        /* <DEDUP_REMOVED lines=17> */
.L_x_14943:
[----:B------:R-:W-:Y:S05]  /*53b0*/  BSYNC B0 ;  /* 0x0000000000007941 */ /* 0x000fea0003800000 */
.L_x_14942:
[----:B------:R-:W2:Y:S01]  /*53c0*/  SYNCS.PHASECHK.TRANS64.TRYWAIT P3, [R78+URZ+0x168b0], R90 ;  /* 0x0168b05a4e0075a7 */ /* 0x000ea2000806017f */
[----:B------:R-:W-:Y:S01]  /*53d0*/  ULDC UR42, c[0x0][0x2f4] ;  /* 0x0000bd00002a7ab9 */ /* 0x000fe20000000800 */
[----:B------:R-:W-:Y:S01]  /*53e0*/  ULDC.64 UR38, c[0x0][0x328] ;  /* 0x0000ca0000267ab9 */ /* 0x000fe20000000a00 */
[----:B------:R-:W-:Y:S01]  /*53f0*/  ULDC.64 UR36, c[0x0][0x318] ;  /* 0x0000c60000247ab9 */ /* 0x000fe20000000a00 */
[----:B------:R-:W-:Y:S01]  /*5400*/  BSSY B0, `(.L_x_14944) ;  /* 0x0000003000007945 */ /* 0x000fe20003800000 */
[----:B----4-:R-:W-:-:S03]  /*5410*/  IMAD.WIDE R32, R26, 0x80, R10 ;  /* 0x000000801a207825 */ /* 0x010fc600078e020a */
[----:B--2---:R-:W-:Y:S05]  /*5420*/  @!P3 BRA `(.L_x_14945) ;  /* 0x0000012c00f4b947 */ /* 0x004fea0003800000 */
.L_x_15171:
[----:B------:R-:W-:Y:S05]  /*5430*/  BSYNC B0 ;  /* 0x0000000000007941 */ /* 0x000fea0003800000 */
.L_x_14944:
        /* <DEDUP_REMOVED lines=17> */
.L_x_14947:
[----:B------:R-:W-:Y:S05]  /*5550*/  BSYNC B0 ;  /* 0x0000000000007941 */ /* 0x000fea0003800000 */
.L_x_14946:
        /* <DEDUP_REMOVED lines=20> */
.L_x_14949:
[----:B------:R-:W-:Y:S05]  /*56a0*/  BSYNC B0 ;  /* 0x0000000000007941 */ /* 0x000fea0003800000 */
.L_x_14948:
        /* <DEDUP_REMOVED lines=13> */
[----:B------:R-:W-:Y:S02]  /*5780*/  SEL R22, R22, RZ, P3 ;  /* 0x000000ff16167207 */ /* 0x000fe40001800000 */
[----:B------:R-:W-:Y:S01]  /*5790*/  LOP3.LUT R154, R154, R13, RZ, 0x3c, !PT ;  /* 0x0000000d9a9a7212 */ /* 0x000fe200078e3cff */
[----:B------:R0:W-:Y:S01]  /*57a0*/  @!P4 SYNCS.ARRIVE.TRANS64.RED.A1T0 RZ, [R78+URZ], RZ ;  /* 0x000000ff4effc9a7 */ /* 0x0001e2000810043f */
[----:B---3--:R-:W-:-:S13]  /*57b0*/  LOP3.LUT P5, RZ, R12, 0x2, RZ, 0xc0, !PT ;  /* 0x000000020cff7812 */ /* 0x008fda00078ac0ff */
[----:B0-----:R-:W-:Y:S05]  /*57c0*/  @P5 BRA `(.L_x_14950) ;  /* 0xffffffc800ac5947 */ /* 0x001fea000383ffff */
[----:B------:R-:W0:Y:S01]  /*57d0*/  S2R R12, SR_TID.X ;  /* 0x00000000000c7919 */ /* 0x000e220000002100 */
[----:B------:R-:W-:Y:S02]  /*57e0*/  PLOP3.LUT P0, PT, PT, PT, PT, 0x8, 0x0 ;  /* 0x000000000000781c */ /* 0x000fe40003f0e170 */
[----:B0-----:R-:W-:-:S04]  /*57f0*/  SHF.R.U32.HI R12, RZ, 0x7, R12 ;  /* 0x00000007ff0c7819 */ /* 0x001fc8000001160c */
[----:B------:R-:W-:-:S13]  /*5800*/  ISETP.NE.AND P5, PT, R12, 0x1, PT ;  /* 0x000000010c00780c */ /* 0x000fda0003fa5270 */
[----:B------:R-:W-:Y:S06]  /*5810*/  @!P5 BAR.ARV 0x9, 0x100 ;  /* 0x024400000000db1d */ /* 0x000fec0000002000 */
.L_x_14896:
[----:B------:R-:W2:Y:S01]  /*5820*/  LDL R5, [R1+0x24] ;  /* 0x0000240001057983 */ /* 0x000ea20000100800 */
[----:B------:R-:W0:Y:S01]  /*5830*/  LDC R0, c[0x0][0x448] ;  /* 0x00011200ff007b82 */ /* 0x000e220000000800 */
        /* <DEDUP_REMOVED lines=15> */
[----:B------:R-:W-:Y:S02]  /*5930*/  IMAD.MOV.U32 R94, RZ, RZ, RZ ;  /* 0x000000ffff5e7224 */ /* 0x000fe400078e00ff */
[----:B------:R-:W-:Y:S02]  /*5940*/  IMAD.MOV.U32 R25, RZ, RZ, RZ ;  /* 0x000000ffff197224 */ /* 0x000fe400078e00ff */
[----:B------:R-:W-:Y:S02]  /*5950*/  IMAD.MOV.U32 R13, RZ, RZ, RZ ;  /* 0x000000ffff0d7224 */ /* 0x000fe400078e00ff */
[----:B------:R-:W-:Y:S01]  /*5960*/  IMAD.MOV.U32 R90, RZ, RZ, RZ ;  /* 0x000000ffff5a7224 */ /* 0x000fe200078e00ff */
[----:B0-----:R-:W-:-:S13]  /*5970*/  ISETP.NE.AND P1, PT, R0, 0x1, PT ;  /* 0x000000010000780c */ /* 0x001fda0003f25270 */
[----:B------:R-:W0:Y:S08]  /*5980*/  @P1 LDC R3, c[0x0][0x44c] ;  /* 0x00011300ff031b82 */ /* 0x000e300000000800 */
[----:B------:R-:W1:Y:S01]  /*5990*/  @P1 LDC R4, c[0x0][0x450] ;  /* 0x00011400ff041b82 */ /* 0x000e620000000800 */
[----:B--2---:R-:W-:-:S04]  /*59a0*/  VIADD R0, R5, 0xbf ;  /* 0x000000bf05007836 */ /* 0x004fc80000000000 */
[----:B0-----:R-:W-:-:S05]  /*59b0*/  @P1 IMAD.HI.U32 R3, R0, R3, RZ ;  /* 0x0000000300031227 */ /* 0x001fca00078e00ff */
[----:B-1----:R-:W-:Y:S02]  /*59c0*/  @P1 SHF.R.U32.HI R0, RZ, R4, R3 ;  /* 0x00000004ff001219 */ /* 0x002fe40000011603 */
[----:B------:R-:W-:-:S03]  /*59d0*/  PLOP3.LUT P1, PT, PT, PT, PT, 0x80, 0x0 ;  /* 0x000000000000781c */ /* 0x000fc60003f2f070 */
[----:B------:R-:W-:-:S05]  /*59e0*/  IMAD.IADD R0, R91, 0x1, R0 ;  /* 0x000000015b007824 */ /* 0x000fca00078e0200 */
[----:B------:R-:W-:-:S04]  /*59f0*/  SHF.R.S32.HI R3, RZ, 0x1f, R0 ;  /* 0x0000001fff037819 */ /* 0x000fc80000011400 */
[----:B------:R-:W-:-:S04]  /*5a00*/  LEA.HI R3, R3, R0, RZ, 0x7 ;  /* 0x0000000003037211 */ /* 0x000fc800078f38ff */
[----:B------:R-:W-:-:S04]  /*5a10*/  SHF.R.S32.HI R3, RZ, 0x7, R3 ;  /* 0x00000007ff037819 */ /* 0x000fc80000011403 */
[----:B------:R-:W-:-:S04]  /*5a20*/  VIMNMX R92, R92, R3, PT ;  /* 0x000000035c5c7248 */ /* 0x000fc80003fe0100 */
[----:B------:R-:W-:Y:S01]  /*5a30*/  ISETP.GE.AND P2, PT, R92, 0x1, PT ;  /* 0x000000015c00780c */ /* 0x000fe20003f46270 */
[----:B------:R-:W-:-:S12]  /*5a40*/  @P0 BRA `(.L_x_14951) ;  /* 0x00000000000c0947 */ /* 0x000fd80003800000 */
[----:B------:R-:W0:Y:S01]  /*5a50*/  FENCE.VIEW.ASYNC.G ;  /* 0x00000000000073c6 */ /* 0x000e220000000100 */
[----:B------:R-:W-:Y:S05]  /*5a60*/  WARPSYNC.ALL ;  /* 0x0000000000007948 */ /* 0x000fea0003800000 */
[----:B0-----:R-:W-:Y:S06]  /*5a70*/  BAR.ARV 0xc, 0x200 ;  /* 0x0308000000007b1d */ /* 0x001fec0000002000 */
.L_x_14951:
        /* <DEDUP_REMOVED lines=11> */
.L_x_15174:
[----:B01----:R-:W-:Y:S01]  /*5b30*/  IMAD.HI R0, R157, 0x55555556, RZ ;  /* 0x555555569d007827 */ /* 0x003fe200078e02ff */
[----:B------:R-:W-:Y:S03]  /*5b40*/  BSSY B6, `(.L_x_14954) ;  /* 0x000001a000067945 */ /* 0x000fe60003800000 */
[----:B------:R-:W-:Y:S01]  /*5b50*/  VIADD R3, R2, 0x8400 ;  /* 0x0000840002037836 */ /* 0x000fe20000000000 */
[----:B------:R-:W-:-:S04]  /*5b60*/  LEA.HI R0, R0, R0, RZ, 0x1 ;  /* 0x0000000000007211 */ /* 0x000fc800078f08ff */
[----:B------:R-:W-:Y:S01]  /*5b70*/  LOP3.LUT P0, RZ, R3, 0x3ff, RZ, 0xc0, !PT ;  /* 0x000003ff03ff7812 */ /* 0x000fe2000780c0ff */
[----:B------:R-:W-:-:S03]  /*5b80*/  IMAD R0, R0, -0x3, R157 ;  /* 0xfffffffd00007824 */ /* 0x000fc600078e029d */
[----:B------:R-:W-:Y:S01]  /*5b90*/  P2R R25, PR, RZ, 0x1 ;  /* 0x00000001ff197803 */ /* 0x000fe20000000000 */
        /* <DEDUP_REMOVED lines=20> */
.L_x_14955:
[----:B------:R-:W-:Y:S05]  /*5ce0*/  BSYNC B6 ;  /* 0x0000000000067941 */ /* 0x000fea0003800000 */
.L_x_14954:
        /* <DEDUP_REMOVED lines=13> */
.L_x_14959:
[----:B-1----:R1:W2:Y:S02]  /*5dc0*/  SYNCS.PHASECHK.TRANS64.TRYWAIT P0, [R2+URZ+0x16800], R3 ;  /* 0x01680003020075a7 */ /* 0x0022a4000800017f */
[----:B--2---:R-:W-:Y:S05]  /*5dd0*/  @!P0 NANOSLEEP.SYNCS 0x989680 ;  /* 0x009896800000895d */ /* 0x004fea0003900000 */
[----:B------:R-:W2:Y:S02]  /*5de0*/  @!P0 SYNCS.PHASECHK.TRANS64 P0, [R2+URZ+0x16800], R3 ;  /* 0x01680003020085a7 */ /* 0x000ea4000800007f */
[----:B--2---:R-:W-:Y:S05]  /*5df0*/  @!P0 BRA `(.L_x_14959) ;  /* 0xfffffffc00f08947 */ /* 0x004fea000383ffff */
.L_x_14958:
[----:B------:R-:W-:Y:S05]  /*5e00*/  BSYNC B0 ;  /* 0x0000000000007941 */ /* 0x000fea0003800000 */
.L_x_14957:
[----:B------:R-:W-:Y:S05]  /*5e10*/  BRA `(.L_x_14960) ;  /* 0x0000003000247947 */ /* 0x000fea0003800000 */
.L_x_14956:
        /* <DEDUP_REMOVED lines=30> */
.L_x_14962:
[----:B------:R-:W-:Y:S05]  /*6000*/  BSYNC B6 ;  /* 0x0000000000067941 */ /* 0x000fea0003800000 */
.L_x_14961:
[----:B------:R-:W2:Y:S01]  /*6010*/  LDL R20, [R1+0x24] ;  /* 0x0000240001147983 */ /* 0x000ea20000100800 */
[----:B------:R-:W-:Y:S01]  /*6020*/  ULDC.U8 UR4, c[0x0][0x410] ;  /* 0x0001040000047ab9 */ /* 0x000fe20000000000 */
[----:B------:R-:W-:Y:S01]  /*6030*/  BSSY B0, `(.L_x_14963) ;  /* 0x00002df000007945 */ /* 0x000fe20003800000 */
[----:B------:R-:W-:Y:S01]  /*6040*/  ISETP.NE.AND P0, PT, RZ, UR4, PT ;  /* 0x00000004ff007c0c */ /* 0x000fe2000bf05270 */
[----:B--2---:R-:W-:-:S12]  /*6050*/  IMAD.IADD R41, R19, 0x1, R20 ;  /* 0x0000000113297824 */ /* 0x004fd800078e0214 */
[----:B------:R-:W-:Y:S05]  /*6060*/  @!P0 BRA `(.L_x_14964) ;  /* 0x0000001400d88947 */ /* 0x000fea0003800000 */
[----:B------:R-:W0:Y:S01]  /*6070*/  LDC R36, c[0x0][0x448] ;  /* 0x00011200ff247b82 */ /* 0x000e220000000800 */
[----:B------:R-:W1:Y:S01]  /*6080*/  S2R R20, SR_TID.X ;  /* 0x0000000000147919 */ /* 0x000e620000002100 */
[----:B------:R-:W-:Y:S01]  /*6090*/  ULDC.64 UR4, c[0x0][0x3f8] ;  /* 0x0000fe0000047ab9 */ /* 0x000fe20000000a00 */
[----:B------:R-:W-:Y:S01]  /*60a0*/  ULDC.64 UR6, c[0x0][0x408] ;  /* 0x0001020000067ab9 */ /* 0x000fe20000000a00 */
[----:B------:R-:W-:Y:S01]  /*60b0*/  IMAD.MOV.U32 R6, RZ, RZ, R26 ;  /* 0x000000ffff067224 */ /* 0x000fe200078e001a */
[----:B------:R-:W-:Y:S01]  /*60c0*/  SHF.R.S32.HI R38, RZ, 0x1f, R155 ;  /* 0x0000001fff267819 */ /* 0x000fe2000001149b */
        /* <DEDUP_REMOVED lines=35> */
.L_x_15180:
        /* <DEDUP_REMOVED lines=10> */
[----:B--2---:R-:W-:Y:S01]  /*63a0*/  IMAD.MOV.U32 R10, RZ, RZ, R0 ;  /* 0x000000ffff0a7224 */ /* 0x004fe200078e0000 */
[----:B------:R-:W-:Y:S01]  /*63b0*/  ISETP.GE.AND P3, PT, R155, UR4, PT ;  /* 0x000000049b007c0c */ /* 0x000fe2000bf66270 */
[----:B-1----:R-:W-:Y:S01]  /*63c0*/  IMAD.MOV.U32 R11, RZ, RZ, R3 ;  /* 0x000000ffff0b7224 */ /* 0x002fe200078e0003 */
[----:B------:R-:W-:Y:S01]  /*63d0*/  ISETP.GE.AND P2, PT, R152, UR4, PT ;  /* 0x0000000498007c0c */ /* 0x000fe2000bf46270 */
[----:B---3--:R-:W-:Y:S01]  /*63e0*/  IMAD.MOV.U32 R15, RZ, RZ, R5 ;  /* 0x000000ffff0f7224 */ /* 0x008fe200078e0005 */
[----:B------:R-:W-:-:S09]  /*63f0*/  CS2R R30, SRZ ;  /* 0x00000000001e7805 */ /* 0x000fd2000001ff00 */
[C---:B------:R-:W-:Y:S01]  /*6400*/  @!P3 IMAD.SHL.U32 R35, R155.reuse, 0x2, RZ ;  /* 0x000000029b23b824 */ /* 0x040fe200078e00ff */
[----:B------:R-:W-:Y:S02]  /*6410*/  @!P3 SHF.L.U64.HI R26, R155, 0x1, R38 ;  /* 0x000000019b1ab819 */ /* 0x000fe40000010226 */
[----:B------:R-:W-:Y:S02]  /*6420*/  CS2R R32, SRZ ;  /* 0x0000000000207805 */ /* 0x000fe4000001ff00 */
[----:B------:R-:W-:Y:S01]  /*6430*/  CS2R R24, SRZ ;  /* 0x0000000000187805 */ /* 0x000fe2000001ff00 */
[----:B------:R-:W-:Y:S01]  /*6440*/  @!P2 IMAD.WIDE R10, R152, 0x2, R10 ;  /* 0x00000002980aa825 */ /* 0x000fe200078e020a */
[-C--:B------:R-:W-:Y:S02]  /*6450*/  @!P3 IADD3 R20, P0, R0, R35.reuse, RZ ;  /* 0x000000230014b210 */ /* 0x080fe40007f1e0ff */
[----:B----4-:R-:W-:Y:S01]  /*6460*/  @!P3 IADD3 R34, P1, R14, R35, RZ ;  /* 0x000000230e22b210 */ /* 0x010fe20007f3e0ff */
        /* <DEDUP_REMOVED lines=8> */
.L_x_14967:
[----:B------:R-:W-:Y:S05]  /*64f0*/  BSYNC B1 ;  /* 0x0000000000017941 */ /* 0x000fea0003800000 */
.L_x_14966:
[----:B--2--5:R-:W-:Y:S01]  /*6500*/  IMAD.MOV.U32 R0, RZ, RZ, R32 ;  /* 0x000000ffff007224 */ /* 0x024fe200078e0020 */
[----:B------:R-:W-:Y:S01]  /*6510*/  UMOV UR4, 0xffffffff ;  /* 0xffffffff00047882 */ /* 0x000fe20000000000 */
[----:B-1----:R-:W-:Y:S01]  /*6520*/  IMAD.MOV.U32 R3, RZ, RZ, R33 ;  /* 0x000000ffff037224 */ /* 0x002fe200078e0021 */
[----:B------:R-:W-:Y:S01]  /*6530*/  CS2R R20, SRZ ;  /* 0x0000000000147805 */ /* 0x000fe2000001ff00 */
[----:B---3--:R-:W-:Y:S01]  /*6540*/  IMAD.MOV.U32 R5, RZ, RZ, R26 ;  /* 0x000000ffff057224 */ /* 0x008fe200078e001a */
        /* <DEDUP_REMOVED lines=10> */
[----:B------:R-:W-:Y:S01]  /*65f0*/  PRMT R50, R9, 0x5410, R5 ;  /* 0x0000541009327816 */ /* 0x000fe20000000005 */
[----:B------:R-:W-:Y:S06]  /*6600*/  BRA.DIV UR4, `(.L_x_14968) ;  /* 0x0000012204407947 */ /* 0x000fec000b800000 */
[----:B------:R1:W2:Y:S04]  /*6610*/  SHFL.IDX PT, R3, R6, 0x1, 0x1c1f ;  /* 0x003c1f0006037f89 */ /* 0x0002a800000e0000 */
[----:B------:R1:W3:Y:S04]  /*6620*/  SHFL.IDX PT, R0, R4, 0x1, 0x1c1f ;  /* 0x003c1f0004007f89 */ /* 0x0002e800000e0000 */
[----:B------:R1:W0:Y:S04]  /*6630*/  SHFL.IDX PT, R5, R8, 0x1, 0x1c1f ;  /* 0x003c1f0008057f89 */ /* 0x00022800000e0000 */
[----:B----4-:R1:W4:Y:S02]  /*6640*/  SHFL.IDX PT, R14, R7, 0x1, 0x1c1f ;  /* 0x003c1f00070e7f89 */ /* 0x01032400000e0000 */
.L_x_15186:
        /* <DEDUP_REMOVED lines=19> */
[----:B------:R-:W-:Y:S01]  /*6780*/  IMAD.MOV.U32 R15, RZ, RZ, R5 ;  /* 0x000000ffff0f7224 */ /* 0x000fe200078e0005 */
        /* <DEDUP_REMOVED lines=16> */
.L_x_14970:
[----:B------:R-:W-:Y:S05]  /*6890*/  BSYNC B1 ;  /* 0x0000000000017941 */ /* 0x000fea0003800000 */
.L_x_14969:
[----:B0-----:R-:W0:Y:S01]  /*68a0*/  S2R R7, SR_TID.X ;  /* 0x0000000000077919 */ /* 0x001e220000002100 */
[----:B------:R-:W1:Y:S01]  /*68b0*/  SYNCS.PHASECHK.TRANS64.TRYWAIT P0, [R2+URZ+0x16800], R43 ;  /* 0x0168002b020075a7 */ /* 0x000e62000800017f */
[----:B------:R-:W-:Y:S01]  /*68c0*/  LOP3.LUT R37, R37, 0x1c0, RZ, 0xc0, !PT ;  /* 0x000001c025257812 */ /* 0x000fe200078ec0ff */
[----:B-----5:R-:W-:Y:S01]  /*68d0*/  IMAD.MOV.U32 R3, RZ, RZ, R20 ;  /* 0x000000ffff037224 */ /* 0x020fe200078e0014 */
[----:B------:R-:W-:Y:S01]  /*68e0*/  BSSY B1, `(.L_x_14971) ;  /* 0x000001f000017945 */ /* 0x000fe20003800000 */
[----:B------:R-:W-:Y:S01]  /*68f0*/  IMAD.MOV.U32 R4, RZ, RZ, R8 ;  /* 0x000000ffff047224 */ /* 0x000fe200078e0008 */
[----:B---3--:R-:W-:Y:S01]  /*6900*/  LOP3.LUT R0, R37, 0x18, R16, 0xf8, !PT ;  /* 0x0000001825007812 */ /* 0x008fe200078ef810 */
[----:B----4-:R-:W-:Y:S01]  /*6910*/  IMAD R14, R29, -0xc0, R36 ;  /* 0xffffff401d0e7824 */ /* 0x010fe200078e0224 */
[----:B------:R-:W-:Y:S01]  /*6920*/  SHF.R.U32.HI R37, RZ, 0x3, R37 ;  /* 0x00000003ff257819 */ /* 0x000fe20000011625 */
[----:B------:R-:W-:Y:S01]  /*6930*/  IMAD.MOV.U32 R5, RZ, RZ, R9 ;  /* 0x000000ffff057224 */ /* 0x000fe200078e0009 */
[----:B------:R-:W-:Y:S01]  /*6940*/  PRMT R15, R4, 0x7610, R15 ;  /* 0x00007610040f7816 */ /* 0x000fe2000000000f */
[----:B------:R-:W-:Y:S01]  /*6950*/  IMAD.MOV.U32 R4, RZ, RZ, R10 ;  /* 0x000000ffff047224 */ /* 0x000fe200078e000a */
[----:B------:R-:W-:Y:S01]  /*6960*/  LOP3.LUT R0, R0, R37, RZ, 0x3c, !PT ;  /* 0x0000002500007212 */ /* 0x000fe200078e3cff */
[----:B------:R-:W-:Y:S01]  /*6970*/  IMAD.MOV.U32 R6, RZ, RZ, R12 ;  /* 0x000000ffff067224 */ /* 0x000fe200078e000c */
[----:B------:R-:W-:Y:S01]  /*6980*/  PRMT R37, R3, 0x7610, R37 ;  /* 0x0000761003257816 */ /* 0x000fe20000000025 */
[----:B------:R-:W-:Y:S01]  /*6990*/  IMAD.MOV.U32 R3, RZ, RZ, R21 ;  /* 0x000000ffff037224 */ /* 0x000fe200078e0015 */
[----:B------:R-:W-:-:S02]  /*69a0*/  VIMNMX R14, R14, 0xc0, PT ;  /* 0x000000c00e0e7848 */ /* 0x000fc40003fe0100 */
[----:B------:R-:W-:Y:S01]  /*69b0*/  PRMT R29, R5, 0x7610, R29 ;  /* 0x00007610051d7816 */ /* 0x000fe2000000001d */
[----:B------:R-:W-:Y:S01]  /*69c0*/  IMAD.MOV.U32 R5, RZ, RZ, R11 ;  /* 0x000000ffff057224 */ /* 0x000fe200078e000b */
[----:B------:R-:W-:Y:S02]  /*69d0*/  PRMT R36, R3, 0x7610, R36 ;  /* 0x0000761003247816 */ /* 0x000fe40000000024 */
        /* <DEDUP_REMOVED lines=15> */
.L_x_15187:
[----:B------:R-:W-:Y:S05]  /*6ad0*/  BSYNC B1 ;  /* 0x0000000000017941 */ /* 0x000fea0003800000 */
.L_x_14971:
[----:B------:R-:W-:Y:S01]  /*6ae0*/  BSSY B1, `(.L_x_14973) ;  /* 0x0000067000017945 */ /* 0x000fe20003800000 */
[----:B------:R-:W-:Y:S01]  /*6af0*/  PRMT R35, R5, 0x7610, R35 ;  /* 0x0000761005237816 */ /* 0x000fe20000000023 */
[----:B------:R-:W-:Y:S02]  /*6b00*/  @P2 VIADD R0, R4, 0xffffffc0 ;  /* 0xffffffc004002836 */ /* 0x000fe40000000000 */
[----:B------:R-:W-:Y:S05]  /*6b10*/  @P1 BRA `(.L_x_14974) ;  /* 0x00000004008c1947 */ /* 0x000fea0003800000 */
[----:B------:R-:W1:Y:S01]  /*6b20*/  LDC R4, c[0x0][0x3f4] ;  /* 0x0000fd00ff047b82 */ /* 0x000e620000000800 */
[----:B------:R-:W-:Y:S01]  /*6b30*/  BSSY B2, `(.L_x_14975) ;  /* 0x0000032000027945 */ /* 0x000fe20003800000 */
[-C--:B-1----:R-:W-:Y:S02]  /*6b40*/  ISETP.GE.AND P0, PT, R152, R4.reuse, PT ;  /* 0x000000049800720c */ /* 0x082fe40003f06270 */
[----:B------:R-:W-:-:S11]  /*6b50*/  ISETP.GE.AND P1, PT, R155, R4, PT ;  /* 0x000000049b00720c */ /* 0x000fd60003f26270 */
        /* <DEDUP_REMOVED lines=47> */
.L_x_14976:
[----:B------:R-:W-:Y:S05]  /*6e50*/  BSYNC B2 ;  /* 0x0000000000027941 */ /* 0x000fea0003800000 */
.L_x_14975:
[----:B------:R-:W-:Y:S05]  /*6e60*/  @P1 BRA `(.L_x_14974) ;  /* 0x0000000000b81947 */ /* 0x000fea0003800000 */
[----:B-1----:R-:W1:Y:S01]  /*6e70*/  LDS.128 R4, [R0] ;  /* 0x0000000000047984 */ /* 0x002e620000000c00 */
        /* <DEDUP_REMOVED lines=16> */
[C---:B0-----:R-:W-:Y:S01]  /*6f80*/  FMUL.FTZ R43, R25.reuse, R33 ;  /* 0x00000021192b7220 */ /* 0x041fe20000410000 */
[----:B------:R-:W-:Y:S01]  /*6f90*/  FMUL.FTZ R42, R25, R32 ;  /* 0x00000020192a7220 */ /* 0x000fe20000410000 */
[----:B------:R-:W-:Y:S01]  /*6fa0*/  FMUL.FTZ R25, R27, R40 ;  /* 0x000000281b197220 */ /* 0x000fe20000410000 */
[----:B------:R-:W-:Y:S02]  /*6fb0*/  IMAD.U32 R6, R4, 0x10000, RZ ;  /* 0x0001000004067824 */ /* 0x000fe400078e00ff */
[----:B------:R-:W-:Y:S01]  /*6fc0*/  FFMA.FTZ R43, R24, R32, -R43 ;  /* 0x00000020182b7223 */ /* 0x000fe2000001082b */
[----:B------:R-:W-:Y:S02]  /*6fd0*/  IMAD.U32 R7, R5, 0x10000, RZ ;  /* 0x0001000005077824 */ /* 0x000fe400078e00ff */
[----:B------:R-:W-:Y:S01]  /*6fe0*/  FFMA.FTZ R44, R26, R31, -R25 ;  /* 0x0000001f1a2c7223 */ /* 0x000fe20000010819 */
[----:B------:R-:W-:Y:S01]  /*6ff0*/  FFMA.FTZ R42, R24, R33, R42 ;  /* 0x00000021182a7223 */ /* 0x000fe2000001002a */
        /* <DEDUP_REMOVED lines=20> */
[----:B------:R2:W-:Y:S02]  /*7140*/  STS.128 [R0], R4 ;  /* 0x0000000400007388 */ /* 0x0005e40000000c00 */
.L_x_14974:
[----:B------:R-:W-:Y:S05]  /*7150*/  BSYNC B1 ;  /* 0x0000000000017941 */ /* 0x000fea0003800000 */
.L_x_14973:
        /* <DEDUP_REMOVED lines=54> */
.L_x_14979:
[----:B------:R-:W-:Y:S05]  /*74c0*/  BSYNC B1 ;  /* 0x0000000000017941 */ /* 0x000fea0003800000 */
.L_x_14978:
        /* <DEDUP_REMOVED lines=48> */
.L_x_14964:
[----:B------:R-:W0:Y:S01]  /*77d0*/  S2R R0, SR_TID.X ;  /* 0x0000000000007919 */ /* 0x000e220000002100 */
[----:B------:R-:W1:Y:S01]  /*77e0*/  LDC R32, c[0x0][0x448] ;  /* 0x00011200ff207b82 */ /* 0x000e620000000800 */
[----:B------:R-:W-:Y:S01]  /*77f0*/  ULDC.64 UR4, c[0x0][0x3f8] ;  /* 0x0000fe0000047ab9 */ /* 0x000fe20000000a00 */
[----:B------:R-:W-:Y:S01]  /*7800*/  ULDC.64 UR6, c[0x0][0x408] ;  /* 0x0001020000067ab9 */ /* 0x000fe20000000a00 */
[----:B------:R-:W-:Y:S01]  /*7810*/  IMAD.MOV.U32 R27, RZ, RZ, R31 ;  /* 0x000000ffff1b7224 */ /* 0x000fe200078e001f */
[----:B------:R-:W-:Y:S01]  /*7820*/  SHF.R.S32.HI R43, RZ, 0x1f, R16 ;  /* 0x0000001fff2b7819 */ /* 0x000fe20000011410 */
        /* <DEDUP_REMOVED lines=31> */
[----:B------:R-:W0:Y:S03]  /*7a20*/  LDC R35, c[0x0][0x3f4] ;  /* 0x0000fd00ff237b82 */ /* 0x000e260000000800 */
[----:B------:R-:W1:Y:S04]  /*7a30*/  SHFL.IDX PT, R3, R25, RZ, 0x1c1f ;  /* 0x001c1fff19037589 */ /* 0x000e6800000e0000 */
[----:B------:R-:W3:Y:S04]  /*7a40*/  SHFL.IDX PT, R0, R26, RZ, 0x1c1f ;  /* 0x001c1fff1a007589 */ /* 0x000ee800000e0000 */
[----:B------:R-:W4:Y:S04]  /*7a50*/  SHFL.IDX PT, R14, R27, RZ, 0x1c1f ;  /* 0x001c1fff1b0e7589 */ /* 0x000f2800000e0000 */
[----:B------:R-:W5:Y:S01]  /*7a60*/  SHFL.IDX PT, R4, R24, RZ, 0x1c1f ;  /* 0x001c1fff18047589 */ /* 0x000f6200000e0000 */
[----:B0-----:R-:W-:Y:S01]  /*7a70*/  ISETP.GE.AND P0, PT, R16, R35, PT ;  /* 0x000000231000720c */ /* 0x001fe20003f06270 */
[----:B--2---:R-:W-:-:S05]  /*7a80*/  IMAD R32, R6, R32, RZ ;  /* 0x0000002006207224 */ /* 0x004fca00078e02ff */
[----:B------:R-:W-:-:S13]  /*7a90*/  ISETP.GE.OR P1, PT, R41, R32, P0 ;  /* 0x000000202900720c */ /* 0x000fda0000726670 */
[C---:B------:R-:W-:Y:S01]  /*7aa0*/  @!P1 IMAD.SHL.U32 R5, R16.reuse, 0x2, RZ ;  /* 0x0000000210059824 */ /* 0x040fe200078e00ff */
[----:B------:R-:W-:-:S04]  /*7ab0*/  @!P1 SHF.L.U64.HI R21, R16, 0x1, R43 ;  /* 0x0000000110159819 */ /* 0x000fc8000001022b */
[----:B-1----:R-:W-:-:S05]  /*7ac0*/  @!P1 IADD3 R6, P2, R3, R5, RZ ;  /* 0x0000000503069210 */ /* 0x002fca0007f5e0ff */
[----:B---3--:R-:W-:-:S05]  /*7ad0*/  @!P1 IMAD.X R7, R0, 0x1, R21, P2 ;  /* 0x0000000100079824 */ /* 0x008fca00010e0615 */
[----:B------:R-:W2:Y:S01]  /*7ae0*/  @!P1 LD.E.128 R8, desc[UR40][R6.64] ;  /* 0x0000002806089980 */ /* 0x000ea2000c101d00 */
[----:B----4-:R-:W-:-:S05]  /*7af0*/  @!P1 IADD3 R14, P2, R14, R5, RZ ;  /* 0x000000050e0e9210 */ /* 0x010fca0007f5e0ff */
        /* <DEDUP_REMOVED lines=36> */
.L_x_15197:
        /* <DEDUP_REMOVED lines=24> */
.L_x_14982:
[----:B------:R-:W-:Y:S05]  /*7ec0*/  BSYNC B1 ;  /* 0x0000000000017941 */ /* 0x000fea0003800000 */
.L_x_14981:
[----:B------:R-:W0:Y:S01]  /*7ed0*/  SYNCS.PHASECHK.TRANS64.TRYWAIT P1, [R2+URZ+0x16800], R13 ;  /* 0x0168000d020075a7 */ /* 0x000e22000802017f */
[----:B------:R-:W-:Y:S01]  /*7ee0*/  IMAD R29, R29, -0xc0, R32 ;  /* 0xffffff401d1d7824 */ /* 0x000fe200078e0220 */
[----:B------:R-:W-:Y:S01]  /*7ef0*/  BSSY B1, `(.L_x_14983) ;  /* 0x0000014000017945 */ /* 0x000fe20003800000 */
[----:B------:R-:W-:Y:S02]  /*7f00*/  VIADD R14, R19, 0x60 ;  /* 0x00000060130e7836 */ /* 0x000fe40000000000 */
[----:B---3-5:R-:W-:Y:S01]  /*7f10*/  IMAD.MOV.U32 R3, RZ, RZ, R4 ;  /* 0x000000ffff037224 */ /* 0x028fe200078e0004 */
[----:B------:R-:W-:Y:S01]  /*7f20*/  VIMNMX R0, R29, 0xc0, PT ;  /* 0x000000c01d007848 */ /* 0x000fe20003fe0100 */
[----:B------:R-:W-:-:S03]  /*7f30*/  IMAD.MOV.U32 R12, RZ, RZ, R5 ;  /* 0x000000ffff0c7224 */ /* 0x000fc600078e0005 */
        /* <DEDUP_REMOVED lines=15> */
.L_x_15198:
[----:B------:R-:W-:Y:S05]  /*8030*/  BSYNC B1 ;  /* 0x0000000000017941 */ /* 0x000fea0003800000 */
.L_x_14983:
        /* <DEDUP_REMOVED lines=30> */
[----:B------:R-:W-:Y:S02]  /*8220*/  SHF.R.U32.HI R15, RZ, 0x3, R14 ;  /* 0x00000003ff0f7819 */ /* 0x000fe4000001160e */
[C---:B------:R-:W-:Y:S02]  /*8230*/  LOP3.LUT R13, R14.reuse, 0x38, R13, 0xf8, !PT ;  /* 0x000000380e0d7812 */ /* 0x040fe400078ef80d */
        /* <DEDUP_REMOVED lines=13> */
[C---:B-1----:R-:W-:Y:S02]  /*8310*/  IMAD.U32 R20, R12.reuse, 0x10000, RZ ;  /* 0x000100000c147824 */ /* 0x042fe400078e00ff */
[C---:B------:R-:W-:Y:S01]  /*8320*/  FMUL.FTZ R55, R33.reuse, R50 ;  /* 0x0000003221377220 */ /* 0x040fe20000410000 */
[----:B------:R-:W-:Y:S01]  /*8330*/  FMUL.FTZ R57, R33, R39 ;  /* 0x0000002721397220 */ /* 0x000fe20000410000 */
[----:B------:R-:W-:Y:S01]  /*8340*/  LOP3.LUT R12, R12, 0xffff0000, RZ, 0xc0, !PT ;  /* 0xffff00000c0c7812 */ /* 0x000fe200078ec0ff */
[----:B------:R-:W-:-:S02]  /*8350*/  IMAD.U32 R21, R13, 0x10000, RZ ;  /* 0x000100000d157824 */ /* 0x000fc400078e00ff */
[----:B------:R-:W-:Y:S01]  /*8360*/  FFMA.FTZ R55, R20, R39, -R55 ;  /* 0x0000002714377223 */ /* 0x000fe20000010837 */
[----:B------:R-:W-:Y:S01]  /*8370*/  LOP3.LUT R33, R38, 0xffff0000, RZ, 0xc0, !PT ;  /* 0xffff000026217812 */ /* 0x000fe200078ec0ff */
[----:B------:R-:W-:Y:S01]  /*8380*/  FMUL.FTZ R39, R24, R49 ;  /* 0x0000003118277220 */ /* 0x000fe20000410000 */
[----:B------:R-:W-:Y:S01]  /*8390*/  FFMA.FTZ R57, R20, R50, R57 ;  /* 0x0000003214397223 */ /* 0x000fe20000010039 */
[C---:B------:R-:W-:Y:S01]  /*83a0*/  IMAD.U32 R20, R46.reuse, 0x10000, RZ ;  /* 0x000100002e147824 */ /* 0x040fe200078e00ff */
[----:B------:R-:W-:Y:S01]  /*83b0*/  LOP3.LUT R46, R46, 0xffff0000, RZ, 0xc0, !PT ;  /* 0xffff00002e2e7812 */ /* 0x000fe200078ec0ff */
[C---:B------:R-:W-:Y:S02]  /*83c0*/  IMAD.U32 R38, R51.reuse, 0x10000, RZ ;  /* 0x0001000033267824 */ /* 0x040fe400078e00ff */
[-C--:B------:R-:W-:Y:S01]  /*83d0*/  FMUL.FTZ R59, R24, R33.reuse ;  /* 0x00000021183b7220 */ /* 0x080fe20000410000 */
[----:B------:R-:W-:Y:S01]  /*83e0*/  FFMA.FTZ R50, R12, R33, -R39 ;  /* 0x000000210c327223 */ /* 0x000fe20000010827 */
[C---:B------:R-:W-:Y:S01]  /*83f0*/  FMUL.FTZ R33, R34.reuse, R20 ;  /* 0x0000001422217220 */ /* 0x040fe20000410000 */
[----:B------:R-:W-:Y:S01]  /*8400*/  FMUL.FTZ R54, R34, R38 ;  /* 0x0000002622367220 */ /* 0x000fe20000410000 */
[----:B------:R-:W-:Y:S01]  /*8410*/  LOP3.LUT R24, R51, 0xffff0000, RZ, 0xc0, !PT ;  /* 0xffff000033187812 */ /* 0x000fe200078ec0ff */
[----:B------:R-:W-:-:S02]  /*8420*/  IMAD.U32 R36, R26, 0x10000, RZ ;  /* 0x000100001a247824 */ /* 0x000fc400078e00ff */
[----:B------:R-:W-:Y:S01]  /*8430*/  FFMA.FTZ R38, R21, R38, R33 ;  /* 0x0000002615267223 */ /* 0x000fe20000010021 */
[----:B------:R-:W-:Y:S01]  /*8440*/  LOP3.LUT R13, R13, 0xffff0000, RZ, 0xc0, !PT ;  /* 0xffff00000d0d7812 */ /* 0x000fe200078ec0ff */
[----:B------:R-:W-:Y:S01]  /*8450*/  FFMA.FTZ R34, R12, R49, R59 ;  /* 0x000000310c227223 */ /* 0x000fe2000001003b */
[----:B------:R-:W-:Y:S01]  /*8460*/  FFMA.FTZ R54, R21, R20, -R54 ;  /* 0x0000001415367223 */ /* 0x000fe20000010836 */
[----:B------:R-:W-:Y:S02]  /*8470*/  IMAD.U32 R33, R52, 0x10000, RZ ;  /* 0x0001000034217824 */ /* 0x000fe400078e00ff */
[----:B------:R-:W-:Y:S01]  /*8480*/  FMUL.FTZ R12, R25, R24 ;  /* 0x00000018190c7220 */ /* 0x000fe20000410000 */
[----:B------:R-:W-:Y:S02]  /*8490*/  IMAD.U32 R21, R47, 0x10000, RZ ;  /* 0x000100002f157824 */ /* 0x000fe400078e00ff */
[----:B------:R-:W-:Y:S01]  /*84a0*/  FMUL.FTZ R56, R25, R46 ;  /* 0x0000002e19387220 */ /* 0x000fe20000410000 */
[----:B------:R-:W-:-:S02]  /*84b0*/  IMAD.U32 R37, R27, 0x10000, RZ ;  /* 0x000100001b257824 */ /* 0x000fc400078e00ff */
[----:B------:R-:W-:Y:S01]  /*84c0*/  FMUL.FTZ R49, R36, R33 ;  /* 0x0000002124317220 */ /* 0x000fe20000410000 */
[----:B------:R-:W-:Y:S02]  /*84d0*/  IMAD.U32 R20, R53, 0x10000, RZ ;  /* 0x0001000035147824 */ /* 0x000fe400078e00ff */
[C---:B------:R-:W-:Y:S01]  /*84e0*/  FFMA.FTZ R25, R13.reuse, R46, -R12 ;  /* 0x0000002e0d197223 */ /* 0x040fe2000001080c */
[----:B------:R-:W-:Y:S02]  /*84f0*/  IMAD.U32 R30, R14, 0x10000, RZ ;  /* 0x000100000e1e7824 */ /* 0x000fe400078e00ff */
[----:B------:R-:W-:Y:S01]  /*8500*/  FMUL.FTZ R36, R36, R21 ;  /* 0x0000001524247220 */ /* 0x000fe20000410000 */
[----:B------:R-:W-:Y:S01]  /*8510*/  FFMA.FTZ R39, R13, R24, R56 ;  /* 0x000000180d277223 */ /* 0x000fe20000010038 */
[----:B------:R-:W-:Y:S02]  /*8520*/  IMAD.U32 R31, R15, 0x10000, RZ ;  /* 0x000100000f1f7824 */ /* 0x000fe400078e00ff */
[----:B------:R-:W-:Y:S01]  /*8530*/  FMUL.FTZ R24, R37, R20 ;  /* 0x0000001425187220 */ /* 0x000fe20000410000 */
[----:B------:R-:W-:-:S02]  /*8540*/  IMAD.U32 R12, R48, 0x10000, RZ ;  /* 0x00010000300c7824 */ /* 0x000fc400078e00ff */
[C---:B------:R-:W-:Y:S01]  /*8550*/  FFMA.FTZ R49, R30.reuse, R21, -R49 ;  /* 0x000000151e317223 */ /* 0x040fe20000010831 */
[----:B------:R-:W-:Y:S01]  /*8560*/  FFMA.FTZ R36, R30, R33, R36 ;  /* 0x000000211e247223 */ /* 0x000fe20000010024 */
[----:B------:R-:W-:Y:S01]  /*8570*/  LOP3.LUT R26, R26, 0xffff0000, RZ, 0xc0, !PT ;  /* 0xffff00001a1a7812 */ /* 0x000fe200078ec0ff */
[-C--:B------:R-:W-:Y:S01]  /*8580*/  FMUL.FTZ R46, R37, R12.reuse ;  /* 0x0000000c252e7220 */ /* 0x080fe20000410000 */
[----:B------:R-:W-:Y:S01]  /*8590*/  FFMA.FTZ R30, R31, R12, -R24 ;  /* 0x0000000c1f1e7223 */ /* 0x000fe20000010818 */
[----:B------:R-:W-:Y:S02]  /*85a0*/  LOP3.LUT R27, R27, 0xffff0000, RZ, 0xc0, !PT ;  /* 0xffff00001b1b7812 */ /* 0x000fe400078ec0ff */
        /* <DEDUP_REMOVED lines=25> */
.L_x_14986:
[----:B------:R-:W-:Y:S05]  /*8740*/  BSYNC B1 ;  /* 0x0000000000017941 */ /* 0x000fea0003800000 */
.L_x_14985:
        /* <DEDUP_REMOVED lines=109> */
.L_x_14977:
[----:B------:R-:W-:Y:S05]  /*8e20*/  BSYNC B0 ;  /* 0x0000000000007941 */ /* 0x000fea0003800000 */
.L_x_14963:
        /* <DEDUP_REMOVED lines=8> */
.L_x_14960:
[----:B------:R-:W-:-:S13]  /*8eb0*/  ISETP.NE.AND P0, PT, R156, 0x3, PT ;  /* 0x000000039c00780c */ /* 0x000fda0003f05270 */
[----:B------:R-:W-:Y:S05]  /*8ec0*/  @!P0 BRA `(.L_x_14987) ;  /* 0x0000000000048947 */ /* 0x000fea0003800000 */
[----:B------:R-:W-:Y:S01]  /*8ed0*/  BPT.TRAP 0x1 ;  /* 0x000000040000795c */ /* 0x000fe20000300000 */
.L_x_14987:
[----:B-123--:R-:W-:Y:S01]  /*8ee0*/  IMAD R4, R18, 0x8, R2 ;  /* 0x0000000812047824 */ /* 0x00efe200078e0202 */
[----:B0-----:R-:W-:-:S04]  /*8ef0*/  SHF.L.U32 R3, R23, 0x1f, RZ ;  /* 0x0000001f17037819 */ /* 0x001fc800000006ff */
[----:B------:R0:W1:Y:S01]  /*8f00*/  SYNCS.PHASECHK.TRANS64.TRYWAIT P2, [R4+URZ+0x16830], R3 ;  /* 0x01683003040075a7 */ /* 0x000062000804017f */
[----:B------:R-:W-:Y:S05]  /*8f10*/  @!P0 BRA `(.L_x_14988) ;  /* 0x0000000000048947 */ /* 0x000fea0003800000 */
[----:B------:R-:W-:Y:S01]  /*8f20*/  BPT.TRAP 0x1 ;  /* 0x000000040000795c */ /* 0x000fe20000300000 */
.L_x_14988:
[----:B------:R-:W2:Y:S02]  /*8f30*/  S2R R0, SR_TID.X ;  /* 0x0000000000007919 */ /* 0x000ea40000002100 */
[----:B--2---:R-:W-:-:S04]  /*8f40*/  LOP3.LUT R0, R0, 0x7f, RZ, 0xc0, !PT ;  /* 0x0000007f00007812 */ /* 0x004fc800078ec0ff */
[----:B------:R-:W-:Y:S01]  /*8f50*/  ISETP.NE.AND P1, PT, R0, RZ, PT ;  /* 0x000000ff0000720c */ /* 0x000fe20003f25270 */
[----:B-1----:R-:W-:-:S12]  /*8f60*/  @P2 BRA `(.L_x_14989) ;  /* 0x0000000000082947 */ /* 0x002fd80003800000 */
[----:B------:R-:W1:Y:S02]  /*8f70*/  SYNCS.PHASECHK.TRANS64.TRYWAIT P2, [R4+URZ+0x16830], R3 ;  /* 0x01683003040075a7 */ /* 0x000e64000804017f */
[----:B-1----:R-:W-:Y:S05]  /*8f80*/  @!P2 BRA `(.L_x_14990) ;  /* 0x000000fc00eca947 */ /* 0x002fea0003800000 */
.L_x_14989:
[----:B------:R-:W-:Y:S05]  /*8f90*/  WARPSYNC.ALL ;  /* 0x0000000000007948 */ /* 0x000fea0003800000 */
[----:B------:R-:W-:Y:S01]  /*8fa0*/  VIADD R0, R2, 0xe400 ;  /* 0x0000e40002007836 */ /* 0x000fe20000000000 */
[----:B------:R-:W-:-:S04]  /*8fb0*/  LOP3.LUT R6, R28, 0x10000, RZ, 0xfc, !PT ;  /* 0x000100001c067812 */ /* 0x000fc800078efcff */
[----:B------:R-:W-:-:S04]  /*8fc0*/  SHF.R.U32.HI R0, RZ, 0x4, R0 ;  /* 0x00000004ff007819 */ /* 0x000fc80000011600 */
[----:B------:R-:W-:-:S04]  /*8fd0*/  LOP3.LUT R0, R0, 0x3fff, RZ, 0xc0, !PT ;  /* 0x00003fff00007812 */ /* 0x000fc800078ec0ff */
[----:B01----:R-:W-:Y:S01]  /*8fe0*/  LOP3.LUT R3, R0, 0x10000, RZ, 0xfc, !PT ;  /* 0x0001000000037812 */ /* 0x003fe200078efcff */
[----:B------:R-:W-:Y:S02]  /*8ff0*/  IMAD.MOV.U32 R7, RZ, RZ, 0x40000040 ;  /* 0x40000040ff077424 */ /* 0x000fe400078e00ff */
[----:B------:R-:W-:Y:S01]  /*9000*/  IMAD.MOV.U32 R9, RZ, RZ, 0x40000040 ;  /* 0x40000040ff097424 */ /* 0x000fe200078e00ff */
[----:B------:R-:W-:Y:S01]  /*9010*/  R2UR UR4, R6 ;  /* 0x00000000060472ca */ /* 0x000fe200000e0000 */
[----:B------:R-:W-:Y:S01]  /*9020*/  IMAD R8, R18, 0x400, R3 ;  /* 0x0000040012087824 */ /* 0x000fe200078e0203 */
[----:B------:R-:W-:Y:S01]  /*9030*/  R2UR UR5, R7 ;  /* 0x00000000070572ca */ /* 0x000fe200000e0000 */
[----:B-----5:R-:W-:Y:S01]  /*9040*/  WARPGROUP.ARRIVE ;  /* 0x00000000000079c5 */ /* 0x020fe20000000000 */
[----:B------:R-:W-:Y:S01]  /*9050*/  R2UR UR7, R9 ;  /* 0x00000000090772ca */ /* 0x000fe200000e0000 */
[----:B------:R-:W-:Y:S01]  /*9060*/  VIADD R90, R6, 0x2 ;  /* 0x00000002065a7836 */ /* 0x000fe20000000000 */
[C---:B------:R-:W-:Y:S01]  /*9070*/  R2UR UR6, R8.reuse ;  /* 0x00000000080672ca */ /* 0x040fe200000e0000 */
[----:B------:R-:W-:Y:S01]  /*9080*/  IMAD.MOV.U32 R91, RZ, RZ, 0x40000040 ;  /* 0x40000040ff5b7424 */ /* 0x000fe200078e00ff */
[----:B------:R-:W-:Y:S01]  /*9090*/  STL [R1+0x4], R3 ;  /* 0x0000040301007387 */ /* 0x000fe20000100800 */
[----:B------:R-:W-:Y:S01]  /*90a0*/  VIADD R10, R8, 0x2 ;  /* 0x00000002080a7836 */ /* 0x000fe20000000000 */
[----:B------:R-:W0:Y:S01]  /*90b0*/  LDC R0, c[0x0][0x448] ;  /* 0x00011200ff007b82 */ /* 0x000e220000000800 */
[----:B------:R-:W-:Y:S01]  /*90c0*/  IMAD.MOV.U32 R11, RZ, RZ, 0x40000040 ;  /* 0x40000040ff0b7424 */ /* 0x000fe200078e00ff */
[----:B------:R-:W2:Y:S04]  /*90d0*/  LDL R12, [R1+0x44] ;  /* 0x00004400010c7983 */ /* 0x000ea80000100800 */
[----:B------:R-:W2:Y:S03]  /*90e0*/  LDL R94, [R1+0x24] ;  /* 0x00002400015e7983 */ /* 0x000ea60000100800 */
[----:B------:R-:W-:Y:S01]  /*90f0*/  HGMMA.64x128x16.F32.BF16 R24, gdesc[UR4], RZ, !UPT, gsb0 ;  /* 0x01e00000041879f0 */ /* 0x000fe2000c0018ff */
[----:B------:R-:W-:Y:S01]  /*9100*/  R2UR UR4, R90 ;  /* 0x000000005a0472ca */ /* 0x000fe200000e0000 */
[----:B------:R-:W3:Y:S01]  /*9110*/  LDL R88, [R1+0x2c] ;  /* 0x00002c0001587983 */ /* 0x000ee20000100800 */
[----:B------:R-:W-:-:S02]  /*9120*/  R2UR UR5, R91 ;  /* 0x000000005b0572ca */ /* 0x000fc400000e0000 */
[----:B------:R-:W-:Y:S01]  /*9130*/  R2UR UR6, R10 ;  /* 0x000000000a0672ca */ /* 0x000fe200000e0000 */
[----:B------:R1:W-:Y:S01]  /*9140*/  STL.64 [R1+0x18], R90 ;  /* 0x0000185a01007387 */ /* 0x0003e20000100a00 */
[----:B------:R-:W-:-:S03]  /*9150*/  R2UR UR7, R11 ;  /* 0x000000000b0772ca */ /* 0x000fc600000e0000 */
[----:B------:R-:W4:Y:S04]  /*9160*/  LDL R13, [R1+0x40] ;  /* 0x00004000010d7983 */ /* 0x000f280000100800 */
[----:B-1----:R-:W4:Y:S01]  /*9170*/  LDL R90, [R1+0x20] ;  /* 0x00002000015a7983 */ /* 0x002f220000100800 */
[----:B------:R-:W-:Y:S02]  /*9180*/  VIADD R20, R6, 0x4 ;  /* 0x0000000406147836 */ /* 0x000fe40000000000 */
[----:B------:R-:W-:Y:S02]  /*9190*/  VIADD R10, R8, 0x4 ;  /* 0x00000004080a7836 */ /* 0x000fe40000000000 */
[----:B------:R-:W-:Y:S02]  /*91a0*/  IMAD.MOV.U32 R21, RZ, RZ, 0x40000040 ;  /* 0x40000040ff157424 */ /* 0x000fe400078e00ff */
[----:B------:R-:W-:Y:S01]  /*91b0*/  IMAD.MOV.U32 R11, RZ, RZ, 0x40000040 ;  /* 0x40000040ff0b7424 */ /* 0x000fe200078e00ff */
[----:B------:R-:W-:-:S02]  /*91c0*/  WARPGROUP.DEPBAR.LE gsb0, 0x0 ;  /* 0x00008000000079c5 */ /* 0x000fc40000010000 */
        /* <DEDUP_REMOVED lines=17> */
[----:B0-----:R-:W-:-:S13]  /*92e0*/  ISETP.NE.AND P2, PT, R0, 0x1, PT ;  /* 0x000000010000780c */ /* 0x001fda0003f45270 */
[----:B------:R-:W0:Y:S08]  /*92f0*/  @P2 LDC R3, c[0x0][0x44c] ;  /* 0x00011300ff032b82 */ /* 0x000e300000000800 */
[----:B------:R-:W1:Y:S01]  /*9300*/  @P2 LDC R5, c[0x0][0x450] ;  /* 0x00011400ff052b82 */ /* 0x000e620000000800 */
[----:B--2---:R-:W-:-:S04]  /*9310*/  IMAD.IADD R12, R12, 0x1, R94 ;  /* 0x000000010c0c7824 */ /* 0x004fc800078e025e */
[----:B0-----:R-:W-:-:S05]  /*9320*/  @P2 IMAD.HI.U32 R0, R12, R3, RZ ;  /* 0x000000030c002227 */ /* 0x001fca00078e00ff */
[----:B-1----:R-:W-:Y:S01]  /*9330*/  @P2 SHF.R.U32.HI R12, RZ, R5, R0 ;  /* 0x00000005ff0c2219 */ /* 0x002fe20000011600 */
[----:B------:R-:W-:Y:S02]  /*9340*/  WARPGROUP.DEPBAR.LE gsb0, 0x0 ;  /* 0x00008000000079c5 */ /* 0x000fe40000010000 */
[----:B------:R-:W-:-:S06]  /*9350*/  WARPGROUP.ARRIVE ;  /* 0x00000000000079c5 */ /* 0x000fcc0000000000 */
[----:B------:R-:W-:Y:S01]  /*9360*/  HGMMA.64x128x16.F32.BF16 R24, gdesc[UR4], R24, gsb0 ;  /* 0x01e00000041879f0 */ /* 0x000fe20008001818 */
[----:B------:R-:W0:Y:S01]  /*9370*/  SHFL.IDX PT, R5, R12, 0x1, 0x1c1f ;  /* 0x003c1f000c057f89 */ /* 0x000e2200000e0000 */
[----:B------:R-:W-:Y:S01]  /*9380*/  IMAD.MOV.U32 R3, RZ, RZ, -0x80 ;  /* 0xffffff80ff037424 */ /* 0x000fe200078e00ff */
[----:B------:R-:W-:Y:S01]  /*9390*/  ULDC UR4, c[0x0][0x988] ;  /* 0x0002620000047ab9 */ /* 0x000fe20000000800 */
[----:B------:R-:W-:Y:S01]  /*93a0*/  @!P1 VIADD R4, R4, 0x16840 ;  /* 0x0001684004049836 */ /* 0x000fe20000000000 */
[----:B------:R-:W-:Y:S01]  /*93b0*/  STL.64 [R1+0x10], R20 ;  /* 0x0000101401007387 */ /* 0x000fe20000100a00 */
[----:B------:R-:W-:Y:S01]  /*93c0*/  IMAD R0, R92, R3, 0x80 ;  /* 0x000000805c007424 */ /* 0x000fe200078e0203 */
[----:B------:R-:W-:-:S03]  /*93d0*/  ULDC UR5, c[0x0][0x988] ;  /* 0x0002620000057ab9 */ /* 0x000fc60000000800 */
[----:B------:R-:W-:Y:S02]  /*93e0*/  VIADD R3, R0, 0x1 ;  /* 0x0000000100037836 */ /* 0x000fe40000000000 */
[----:B---3--:R-:W-:Y:S02]  /*93f0*/  IMAD.IADD R8, R88, 0x1, R0 ;  /* 0x0000000158087824 */ /* 0x008fe400078e0200 */
[C---:B----4-:R-:W-:Y:S02]  /*9400*/  IMAD R3, R13.reuse, -0x2, R3 ;  /* 0xfffffffe0d037824 */ /* 0x050fe400078e0203 */
[----:B------:R-:W-:-:S03]  /*9410*/  IMAD R8, R13, -0x2, R8 ;  /* 0xfffffffe0d087824 */ /* 0x000fc600078e0208 */
[----:B------:R-:W-:-:S04]  /*9420*/  IADD3 R89, -R90, R3, R88 ;  /* 0x000000035a597210 */ /* 0x000fc80007ffe158 */
[----:B0-----:R-:W-:-:S04]  /*9430*/  VIADDMNMX R0, R5, R89, R8, PT ;  /* 0x0000005905007246 */ /* 0x001fc80003800108 */
[C---:B------:R-:W-:Y:S02]  /*9440*/  ISETP.GT.AND P4, PT, R0.reuse, RZ, PT ;  /* 0x000000ff0000720c */ /* 0x040fe40003f84270 */
[C---:B------:R-:W-:Y:S02]  /*9450*/  ISETP.GT.AND P5, PT, R0.reuse, 0x1, PT ;  /* 0x000000010000780c */ /* 0x040fe40003fa4270 */
[----:B------:R-:W-:Y:S01]  /*9460*/  ISETP.GT.AND P3, PT, R0, 0x8, PT ;  /* 0x000000080000780c */ /* 0x000fe20003f64270 */
[----:B------:R0:W-:Y:S01]  /*9470*/  STL.64 [R1+0x8], R14 ;  /* 0x0000080e01007387 */ /* 0x0001e20000100a00 */
[----:B------:R-:W-:Y:S02]  /*9480*/  WARPGROUP.DEPBAR.LE gsb0, 0x0 ;  /* 0x00008000000079c5 */ /* 0x000fe40000010000 */
[----:B------:R-:W-:Y:S02]  /*9490*/  FSEL R109, R26, -INF , P4 ;  /* 0xff8000001a6d7808 */ /* 0x000fe40002000000 */
[----:B------:R-:W-:-:S02]  /*94a0*/  FSEL R107, R27, -INF , P5 ;  /* 0xff8000001b6b7808 */ /* 0x000fc40002800000 */
        /* <DEDUP_REMOVED lines=49> */
[----:B0-----:R-:W-:Y:S02]  /*97c0*/  FSEL R15, R62, -INF , P3 ;  /* 0xff8000003e0f7808 */ /* 0x001fe40001800000 */
        /* <DEDUP_REMOVED lines=40> */
[----:B------:R-:W0:Y:S04]  /*9a50*/  SHFL.BFLY PT, R9, R14, 0x2, 0x1f ;  /* 0x0c401f000e097f89 */ /* 0x000e2800000e0000 */
[----:B------:R-:W1:Y:S01]  /*9a60*/  SHFL.IDX PT, R26, R12, RZ, 0x1c1f ;  /* 0x001c1fff0c1a7589 */ /* 0x000e6200000e0000 */
[----:B0-----:R-:W-:-:S05]  /*9a70*/  FMNMX.FTZ R20, R14, R9, !PT ;  /* 0x000000090e147209 */ /* 0x001fca0007810000 */
[----:B------:R-:W0:Y:S01]  /*9a80*/  SHFL.BFLY PT, R9, R20, 0x1, 0x1f ;  /* 0x0c201f0014097f89 */ /* 0x000e2200000e0000 */
[----:B------:R-:W-:Y:S01]  /*9a90*/  IMAD.U32 R0, RZ, RZ, UR4 ;  /* 0x00000004ff007e24 */ /* 0x000fe2000f8e00ff */
[----:B-1----:R-:W-:Y:S01]  /*9aa0*/  VIADDMNMX R26, R26, R89, R8, PT ;  /* 0x000000591a1a7246 */ /* 0x002fe20003800108 */
[----:B------:R-:W-:-:S03]  /*9ab0*/  ULDC UR4, c[0x0][0x988] ;  /* 0x0002620000047ab9 */ /* 0x000fc60000000800 */
[C---:B------:R-:W-:Y:S02]  /*9ac0*/  ISETP.GT.AND P4, PT, R26.reuse, RZ, PT ;  /* 0x000000ff1a00720c */ /* 0x040fe40003f84270 */
[----:B------:R-:W-:Y:S02]  /*9ad0*/  ISETP.GT.AND P5, PT, R26, 0x1, PT ;  /* 0x000000011a00780c */ /* 0x000fe40003fa4270 */
[----:B------:R-:W-:Y:S02]  /*9ae0*/  FSEL R89, R24, -INF , P4 ;  /* 0xff80000018597808 */ /* 0x000fe40002000000 */
[----:B------:R-:W-:Y:S02]  /*9af0*/  FSEL R25, R25, -INF , P5 ;  /* 0xff80000019197808 */ /* 0x000fe40002800000 */
[----:B0-----:R-:W-:-:S04]  /*9b00*/  FMNMX.FTZ R9, R20, R9, !PT ;  /* 0x0000000914097209 */ /* 0x001fc80007810000 */
[C---:B------:R-:W-:Y:S01]  /*9b10*/  FSETP.NEU.FTZ.AND P3, PT, R9.reuse, -INF , PT ;  /* 0xff8000000900780b */ /* 0x040fe20003f7d000 */
[----:B------:R-:W-:-:S05]  /*9b20*/  FMUL.FTZ R10, R9, R0 ;  /* 0x00000000090a7220 */ /* 0x000fca0000410000 */
[----:B------:R-:W-:Y:S02]  /*9b30*/  FSEL R10, R10, RZ, P3 ;  /* 0x000000ff0a0a7208 */ /* 0x000fe40001800000 */
[C---:B------:R-:W-:Y:S02]  /*9b40*/  ISETP.GT.AND P3, PT, R26.reuse, 0x8, PT ;  /* 0x000000081a00780c */ /* 0x040fe40003f64270 */
[----:B------:R-:W-:Y:S01]  /*9b50*/  ISETP.GT.AND P4, PT, R26, 0x9, PT ;  /* 0x000000091a00780c */ /* 0x000fe20003f84270 */
[----:B------:R-:W-:Y:S01]  /*9b60*/  FFMA.FTZ R151, R91, R0, -R10 ;  /* 0x000000005b977223 */ /* 0x000fe2000001080a */
[----:B------:R-:W-:Y:S02]  /*9b70*/  FSEL R91, R28, -INF , P3 ;  /* 0xff8000001c5b7808 */ /* 0x000fe40001800000 */
[----:B------:R-:W-:Y:S02]  /*9b80*/  FMNMX.FTZ R14, R89, R25, !PT ;  /* 0x00000019590e7209 */ /* 0x000fe40007810000 */
[----:B------:R-:W-:-:S02]  /*9b90*/  ISETP.GT.AND P3, PT, R26, 0x10, PT ;  /* 0x000000101a00780c */ /* 0x000fc40003f64270 */
[----:B------:R-:W-:Y:S02]  /*9ba0*/  FSEL R29, R29, -INF , P4 ;  /* 0xff8000001d1d7808 */ /* 0x000fe40002000000 */
[----:B------:R-:W-:Y:S01]  /*9bb0*/  FMNMX.FTZ R14, R91, R14, !PT ;  /* 0x0000000e5b0e7209 */ /* 0x000fe20007810000 */
[----:B------:R-:W-:Y:S01]  /*9bc0*/  FFMA.FTZ R12, R93, R0, -R10 ;  /* 0x000000005d0c7223 */ /* 0x000fe2000001080a */
[----:B------:R-:W-:Y:S02]  /*9bd0*/  ISETP.GT.AND P4, PT, R26, 0x11, PT ;  /* 0x000000111a00780c */ /* 0x000fe40003f84270 */
        /* <DEDUP_REMOVED lines=19> */
[----:B------:R0:W-:Y:S01]  /*9d10*/  MUFU.EX2 R14, R24 ;  /* 0x00000018000e7308 */ /* 0x0001e20000000800 */
[----:B------:R-:W-:Y:S01]  /*9d20*/  FFMA.FTZ R147, R103, R0, -R10 ;  /* 0x0000000067937223 */ /* 0x000fe2000001080a */
[----:B------:R-:W-:Y:S02]  /*9d30*/  ISETP.GT.AND P4, PT, R26, 0x29, PT ;  /* 0x000000291a00780c */ /* 0x000fe40003f84270 */
[----:B------:R-:W-:Y:S02]  /*9d40*/  FSEL R103, R44, -INF , P3 ;  /* 0xff8000002c677808 */ /* 0x000fe40001800000 */
[----:B0-----:R-:W-:Y:S02]  /*9d50*/  FMNMX.FTZ R24, R41, R20, !PT ;  /* 0x0000001429187209 */ /* 0x001fe40007810000 */
        /* <DEDUP_REMOVED lines=11> */
[--C-:B------:R-:W-:Y:S01]  /*9e10*/  FFMA.FTZ R141, R101, R0, -R10.reuse ;  /* 0x00000000658d7223 */ /* 0x100fe2000001080a */
[----:B------:R-:W-:Y:S02]  /*9e20*/  ISETP.GT.AND P4, PT, R26, 0x39, PT ;  /* 0x000000391a00780c */ /* 0x000fe40003f84270 */
[----:B------:R-:W-:Y:S02]  /*9e30*/  FSEL R101, R52, -INF , P3 ;  /* 0xff80000034657808 */ /* 0x000fe40001800000 */
[----:B0-----:R-:W-:Y:S01]  /*9e40*/  FMNMX.FTZ R28, R49, R24, !PT ;  /* 0x00000018311c7209 */ /* 0x001fe20007810000 */
        /* <DEDUP_REMOVED lines=18> */
[----:B------:R0:W-:Y:S01]  /*9f70*/  MUFU.EX2 R24, R30 ;  /* 0x0000001e00187308 */ /* 0x0001e20000000800 */
[----:B------:R-:W-:Y:S01]  /*9f80*/  ISETP.GT.AND P4, PT, R26, 0x49, PT ;  /* 0x000000491a00780c */ /* 0x000fe20003f84270 */
[-CC-:B------:R-:W-:Y:S01]  /*9f90*/  FFMA.FTZ R129, R21, R0.reuse, -R10.reuse ;  /* 0x0000000015817223 */ /* 0x180fe2000001080a */
[----:B------:R-:W-:Y:S01]  /*9fa0*/  FSEL R5, R60, -INF , P3 ;  /* 0xff8000003c057808 */ /* 0x000fe20001800000 */
[-CC-:B------:R-:W-:Y:S01]  /*9fb0*/  FFMA.FTZ R36, R67, R0.reuse, -R10.reuse ;  /* 0x0000000043247223 */ /* 0x180fe2000001080a */
[C---:B------:R-:W-:Y:S01]  /*9fc0*/  ISETP.GT.AND P3, PT, R26.reuse, 0x50, PT ;  /* 0x000000501a00780c */ /* 0x040fe20003f64270 */
[-CC-:B------:R-:W-:Y:S01]  /*9fd0*/  FFMA.FTZ R131, R27, R0.reuse, -R10.reuse ;  /* 0x000000001b837223 */ /* 0x180fe2000001080a */
[--C-:B------:R-:W-:Y:S01]  /*9fe0*/  FFMA.FTZ R38, R71, R0, -R10.reuse ;  /* 0x0000000047267223 */ /* 0x100fe2000001080a */
[----:B------:R-:W-:Y:S01]  /*9ff0*/  MUFU.EX2 R151, R151 ;  /* 0x0000009700977308 */ /* 0x000fe20000000800 */
[----:B0-----:R-:W-:Y:S01]  /*a000*/  FMNMX.FTZ R30, R57, R28, !PT ;  /* 0x0000001c391e7209 */ /* 0x001fe20007810000 */
        /* <DEDUP_REMOVED lines=12> */
[----:B------:R0:W-:Y:S01]  /*a0d0*/  MUFU.EX2 R8, R107 ;  /* 0x0000006b00087308 */ /* 0x0001e20000000800 */
[----:B------:R-:W-:Y:S01]  /*a0e0*/  FSEL R65, R65, -INF , P4 ;  /* 0xff80000041417808 */ /* 0x000fe20002000000 */
[--C-:B------:R-:W-:Y:S01]  /*a0f0*/  FFMA.FTZ R3, R51, R0, -R10.reuse ;  /* 0x0000000033037223 */ /* 0x100fe2000001080a */
[----:B------:R-:W-:Y:S01]  /*a100*/  FMNMX.FTZ R30, R47, R30, !PT ;  /* 0x0000001e2f1e7209 */ /* 0x000fe20007810000 */
[----:B------:R-:W-:Y:S01]  /*a110*/  FFMA.FTZ R46, R87, R0, -R10 ;  /* 0x00000000572e7223 */ /* 0x000fe2000001080a */
[----:B------:R-:W-:Y:S01]  /*a120*/  ISETP.GT.AND P4, PT, R26, 0x59, PT ;  /* 0x000000591a00780c */ /* 0x000fe20003f84270 */
[----:B------:R-:W1:Y:S02]  /*a130*/  @P2 LDC R43, c[0x0][0x44c] ;  /* 0x00011300ff2b2b82 */ /* 0x000e640000000800 */
[----:B------:R2:W-:Y:S01]  /*a140*/  MUFU.EX2 R28, R32 ;  /* 0x00000020001c7308 */ /* 0x0005e20000000800 */
[----:B0-----:R-:W-:-:S02]  /*a150*/  FSEL R107, R68, -INF , P3 ;  /* 0xff800000446b7808 */ /* 0x001fc40001800000 */
[----:B------:R-:W-:Y:S02]  /*a160*/  ISETP.GT.AND P3, PT, R26, 0x60, PT ;  /* 0x000000601a00780c */ /* 0x000fe40003f64270 */
[----:B------:R-:W-:Y:S01]  /*a170*/  FSEL R69, R69, -INF , P4 ;  /* 0xff80000045457808 */ /* 0x000fe20002000000 */
[----:B------:R-:W0:Y:S01]  /*a180*/  @P2 LDC R52, c[0x0][0x450] ;  /* 0x00011400ff342b82 */ /* 0x000e220000000800 */
[----:B--2---:R-:W-:-:S04]  /*a190*/  FMNMX.FTZ R32, R65, R30, !PT ;  /* 0x0000001e41207209 */ /* 0x004fc80007810000 */
        /* <DEDUP_REMOVED lines=13> */
[----:B------:R2:W-:Y:S01]  /*a270*/  MUFU.EX2 R30, R3 ;  /* 0x00000003001e7308 */ /* 0x0005e20000000800 */
[----:B------:R-:W-:Y:S02]  /*a280*/  ISETP.GT.AND P4, PT, R26, 0x71, PT ;  /* 0x000000711a00780c */ /* 0x000fe40003f84270 */
[----:B------:R-:W-:Y:S01]  /*a290*/  FMNMX.FTZ R34, R77, R34, !PT ;  /* 0x000000224d227209 */ /* 0x000fe20007810000 */
[----:B--2---:R-:W-:Y:S01]  /*a2a0*/  FFMA.FTZ R3, R55, R0, -R10 ;  /* 0x0000000037037223 */ /* 0x004fe2000001080a */
        /* <DEDUP_REMOVED lines=8> */
[----:B------:R-:W-:Y:S01]  /*a330*/  FMNMX.FTZ R34, R13, R34, !PT ;  /* 0x000000220d227209 */ /* 0x000fe20007810000 */
[----:B------:R2:W-:Y:S03]  /*a340*/  MUFU.EX2 R32, R3 ;  /* 0x0000000300207308 */ /* 0x0005e60000000800 */
[----:B--2---:R-:W-:-:S05]  /*a350*/  FMNMX.FTZ R3, R85, R34, !PT ;  /* 0x0000002255037209 */ /* 0x004fca0007810000 */
[----:B------:R-:W2:Y:S02]  /*a360*/  SHFL.BFLY PT, R40, R3, 0x2, 0x1f ;  /* 0x0c401f0003287f89 */ /* 0x000ea400000e0000 */
[----:B--2---:R-:W-:-:S05]  /*a370*/  FMNMX.FTZ R15, R3, R40, !PT ;  /* 0x00000028030f7209 */ /* 0x004fca0007810000 */
[----:B------:R-:W2:Y:S01]  /*a380*/  SHFL.BFLY PT, R44, R15, 0x1, 0x1f ;  /* 0x0c201f000f2c7f89 */ /* 0x000ea200000e0000 */
[----:B------:R-:W3:Y:S01]  /*a390*/  MUFU.EX2 R149, R149 ;  /* 0x0000009500957308 */ /* 0x000ee20000000800 */
[-CC-:B------:R-:W-:Y:S01]  /*a3a0*/  FFMA.FTZ R26, R59, R0.reuse, -R10.reuse ;  /* 0x000000003b1a7223 */ /* 0x180fe2000001080a */
[-CC-:B------:R-:W-:Y:S01]  /*a3b0*/  FFMA.FTZ R34, R63, R0.reuse, -R10.reuse ;  /* 0x000000003f227223 */ /* 0x180fe2000001080a */
[----:B------:R-:W-:-:S05]  /*a3c0*/  FFMA.FTZ R40, R75, R0, -R10 ;  /* 0x000000004b287223 */ /* 0x000fca000001080a */
[----:B------:R-:W4:Y:S01]  /*a3d0*/  MUFU.EX2 R12, R12 ;  /* 0x0000000c000c7308 */ /* 0x000f220000000800 */
[----:B--2---:R-:W-:-:S04]  /*a3e0*/  FMNMX.FTZ R3, R15, R44, !PT ;  /* 0x0000002c0f037209 */ /* 0x004fc80007810000 */
[C---:B------:R-:W-:Y:S01]  /*a3f0*/  FSETP.NEU.FTZ.AND P3, PT, R3.reuse, -INF , PT ;  /* 0xff8000000300780b */ /* 0x040fe20003f7d000 */
[----:B------:R-:W-:-:S05]  /*a400*/  FMUL.FTZ R15, R3, R0 ;  /* 0x00000000030f7220 */ /* 0x000fca0000410000 */
[----:B------:R-:W-:Y:S01]  /*a410*/  FSEL R10, R15, RZ, P3 ;  /* 0x000000ff0f0a7208 */ /* 0x000fe20001800000 */
[----:B------:R-:W2:Y:S04]  /*a420*/  MUFU.EX2 R145, R145 ;  /* 0x0000009100917308 */ /* 0x000ea80000000800 */
[-CC-:B------:R-:W-:Y:S01]  /*a430*/  FFMA.FTZ R148, R89, R0.reuse, -R10.reuse ;  /* 0x0000000059947223 */ /* 0x180fe2000001080a */
[-CC-:B------:R-:W-:Y:S01]  /*a440*/  FFMA.FTZ R15, R25, R0.reuse, -R10.reuse ;  /* 0x00000000190f7223 */ /* 0x180fe2000001080a */
[-C--:B------:R-:W-:Y:S01]  /*a450*/  FFMA.FTZ R150, R91, R0.reuse, -R10 ;  /* 0x000000005b967223 */ /* 0x080fe2000001080a */
[----:B---3--:R-:W-:Y:S01]  /*a460*/  FADD.FTZ R48, R149, R8 ;  /* 0x0000000895307221 */ /* 0x008fe20000010000 */
[-CC-:B------:R-:W-:Y:S02]  /*a470*/  FFMA.FTZ R21, R29, R0.reuse, -R10.reuse ;  /* 0x000000001d157223 */ /* 0x180fe4000001080a */
[----:B------:R-:W-:Y:S01]  /*a480*/  MUFU.EX2 R148, R148 ;  /* 0x0000009400947308 */ /* 0x000fe20000000800 */
[----:B------:R-:W-:Y:S01]  /*a490*/  FFMA.FTZ R27, R37, R0, -R10 ;  /* 0x00000000251b7223 */ /* 0x000fe2000001080a */
[----:B------:R-:W-:-:S06]  /*a4a0*/  FADD.FTZ R37, R151, R48 ;  /* 0x0000003097257221 */ /* 0x000fcc0000010000 */
[----:B------:R-:W3:Y:S01]  /*a4b0*/  MUFU.EX2 R15, R15 ;  /* 0x0000000f000f7308 */ /* 0x000ee20000000800 */
[----:B------:R-:W-:Y:S01]  /*a4c0*/  FFMA.FTZ R144, R93, R0, -R10 ;  /* 0x000000005d907223 */ /* 0x000fe2000001080a */
[----:B----4-:R-:W-:-:S06]  /*a4d0*/  FADD.FTZ R48, R12, R37 ;  /* 0x000000250c307221 */ /* 0x010fcc0000010000 */
[----:B------:R-:W4:Y:S01]  /*a4e0*/  MUFU.EX2 R147, R147 ;  /* 0x0000009300937308 */ /* 0x000f220000000800 */
[----:B------:R-:W-:-:S07]  /*a4f0*/  FFMA.FTZ R25, R33, R0, -R10 ;  /* 0x0000000021197223 */ /* 0x000fce000001080a */
[----:B------:R-:W1:Y:S01]  /*a500*/  MUFU.EX2 R150, R150 ;  /* 0x0000009600967308 */ /* 0x000e620000000800 */
[----:B--2---:R-:W-:Y:S01]  /*a510*/  FADD.FTZ R39, R145, R48 ;  /* 0x0000003091277221 */ /* 0x004fe20000010000 */
[----:B------:R-:W-:-:S06]  /*a520*/  FFMA.FTZ R146, R95, R0, -R10 ;  /* 0x000000005f927223 */ /* 0x000fcc000001080a */
[----:B------:R-:W2:Y:S01]  /*a530*/  MUFU.EX2 R21, R21 ;  /* 0x0000001500157308 */ /* 0x000ea20000000800 */
[----:B------:R-:W-:Y:S01]  /*a540*/  FADD.FTZ R48, R14, R39 ;  /* 0x000000270e307221 */ /* 0x000fe20000010000 */
[----:B---3--:R-:W-:-:S06]  /*a550*/  FADD.FTZ R39, R148, R15 ;  /* 0x0000000f94277221 */ /* 0x008fcc0000010000 */
[----:B------:R-:W3:Y:S01]  /*a560*/  MUFU.EX2 R141, R141 ;  /* 0x0000008d008d7308 */ /* 0x000ee20000000800 */
[----:B------:R-:W-:-:S07]  /*a570*/  FFMA.FTZ R134, R5, R0, -R10 ;  /* 0x0000000005867223 */ /* 0x000fce000001080a */
[----:B------:R-:W0:Y:S01]  /*a580*/  MUFU.EX2 R144, R144 ;  /* 0x0000009000907308 */ /* 0x000e220000000800 */
[----:B----4-:R-:W-:Y:S01]  /*a590*/  FADD.FTZ R5, R147, R48 ;  /* 0x0000003093057221 */ /* 0x010fe20000010000 */
[----:B-1----:R-:W-:-:S06]  /*a5a0*/  FADD.FTZ R48, R150, R39 ;  /* 0x0000002796307221 */ /* 0x002fcc0000010000 */
[----:B------:R-:W1:Y:S01]  /*a5b0*/  MUFU.EX2 R25, R25 ;  /* 0x0000001900197308 */ /* 0x000e620000000800 */
[----:B------:R-:W-:Y:S01]  /*a5c0*/  FFMA.FTZ R140, R99, R0, -R10 ;  /* 0x00000000638c7223 */ /* 0x000fe2000001080a */
[----:B------:R-:W-:Y:S01]  /*a5d0*/  FADD.FTZ R50, R20, R5 ;  /* 0x0000000514327221 */ /* 0x000fe20000010000 */
[----:B------:R-:W-:-:S05]  /*a5e0*/  @!P1 PRMT R4, RZ, 0x654, R4 ;  /* 0x00000654ff049816 */ /* 0x000fca0000000004 */
[----:B------:R-:W4:Y:S01]  /*a5f0*/  MUFU.EX2 R143, R143 ;  /* 0x0000008f008f7308 */ /* 0x000f220000000800 */
[----:B--2---:R-:W-:Y:S01]  /*a600*/  FADD.FTZ R39, R21, R48 ;  /* 0x0000003015277221 */ /* 0x004fe20000010000 */
[----:B------:R-:W-:-:S06]  /*a610*/  FFMA.FTZ R29, R41, R0, -R10 ;  /* 0x00000000291d7223 */ /* 0x000fcc000001080a */
[----:B------:R-:W2:Y:S01]  /*a620*/  MUFU.EX2 R146, R146 ;  /* 0x0000009200927308 */ /* 0x000ea20000000800 */
[----:B---3--:R-:W-:Y:S01]  /*a630*/  FADD.FTZ R41, R141, R50 ;  /* 0x000000328d297221 */ /* 0x008fe20000010000 */
[----:B------:R0:W-:Y:S06]  /*a640*/  @!P1 SYNCS.ARRIVE.TRANS64.RED.A1T0 RZ, [R4+URZ], RZ ;  /* 0x000000ff04ff99a7 */ /* 0x0001ec000810043f */
[----:B------:R-:W3:Y:S01]  /*a650*/  MUFU.EX2 R27, R27 ;  /* 0x0000001b001b7308 */ /* 0x000ee20000000800 */
[----:B------:R-:W-:Y:S01]  /*a660*/  FFMA.FTZ R142, R103, R0, -R10 ;  /* 0x00000000678e7223 */ /* 0x000fe2000001080a */
[----:B0-----:R-:W-:Y:S01]  /*a670*/  FADD.FTZ R4, R144, R39 ;  /* 0x0000002790047221 */ /* 0x001fe20000010000 */
[----:B------:R-:W-:-:S05]  /*a680*/  FADD.FTZ R48, R24, R41 ;  /* 0x0000002918307221 */ /* 0x000fca0000010000 */
[----:B------:R-:W0:Y:S01]  /*a690*/  MUFU.EX2 R137, R137 ;  /* 0x0000008900897308 */ /* 0x000e220000000800 */
[----:B-1----:R-:W-:Y:S01]  /*a6a0*/  FADD.FTZ R41, R25, R4 ;  /* 0x0000000419297221 */ /* 0x002fe20000010000 */
[----:B------:R-:W-:-:S06]  /*a6b0*/  FFMA.FTZ R31, R45, R0, -R10 ;  /* 0x000000002d1f7223 */ /* 0x000fcc000001080a */
[----:B------:R-:W1:Y:S01]  /*a6c0*/  MUFU.EX2 R140, R140 ;  /* 0x0000008c008c7308 */ /* 0x000e620000000800 */
[----:B----4-:R-:W-:Y:S01]  /*a6d0*/  FADD.FTZ R39, R143, R48 ;  /* 0x000000308f277221 */ /* 0x010fe20000010000 */
[----:B--2---:R-:W-:-:S06]  /*a6e0*/  FADD.FTZ R4, R146, R41 ;  /* 0x0000002992047221 */ /* 0x004fcc0000010000 */
[----:B------:R-:W2:Y:S01]  /*a6f0*/  MUFU.EX2 R29, R29 ;  /* 0x0000001d001d7308 */ /* 0x000ea20000000800 */
[----:B------:R-:W-:Y:S01]  /*a700*/  FFMA.FTZ R136, R105, R0, -R10 ;  /* 0x0000000069887223 */ /* 0x000fe2000001080a */
[----:B------:R-:W-:-:S04]  /*a710*/  @P2 IMAD.HI.U32 R43, R94, R43, RZ ;  /* 0x0000002b5e2b2227 */ /* 0x000fc800078e00ff */
[----:B------:R-:W-:Y:S02]  /*a720*/  FADD.FTZ R48, R28, R39 ;  /* 0x000000271c307221 */ /* 0x000fe40000010000 */
[----:B------:R-:W4:Y:S01]  /*a730*/  MUFU.EX2 R139, R139 ;  /* 0x0000008b008b7308 */ /* 0x000f220000000800 */
[----:B---3--:R-:W-:Y:S01]  /*a740*/  FADD.FTZ R41, R27, R4 ;  /* 0x000000041b297221 */ /* 0x008fe20000010000 */
[----:B------:R-:W-:-:S06]  /*a750*/  FFMA.FTZ R33, R49, R0, -R10 ;  /* 0x0000000031217223 */ /* 0x000fcc000001080a */
[----:B------:R-:W3:Y:S01]  /*a760*/  MUFU.EX2 R142, R142 ;  /* 0x0000008e008e7308 */ /* 0x000ee20000000800 */
[----:B------:R-:W-:Y:S01]  /*a770*/  IMAD.MOV.U32 R45, RZ, RZ, R94 ;  /* 0x000000ffff2d7224 */ /* 0x000fe200078e005e */
[----:B------:R-:W-:Y:S01]  /*a780*/  @P2 SHF.R.U32.HI R45, RZ, R52, R43 ;  /* 0x00000034ff2d2219 */ /* 0x000fe2000001162b */
[----:B0-----:R-:W-:-:S05]  /*a790*/  FADD.FTZ R43, R137, R48 ;  /* 0x00000030892b7221 */ /* 0x001fca0000010000 */
[----:B------:R-:W0:Y:S01]  /*a7a0*/  MUFU.EX2 R31, R31 ;  /* 0x0000001f001f7308 */ /* 0x000e220000000800 */
[----:B-1----:R-:W-:Y:S01]  /*a7b0*/  FADD.FTZ R4, R140, R41 ;  /* 0x000000298c047221 */ /* 0x002fe20000010000 */
[----:B------:R-:W-:Y:S01]  /*a7c0*/  FFMA.FTZ R138, R101, R0, -R10 ;  /* 0x00000000658a7223 */ /* 0x000fe2000001080a */
[----:B------:R-:W-:-:S05]  /*a7d0*/  FADD.FTZ R48, R30, R43 ;  /* 0x0000002b1e307221 */ /* 0x000fca0000010000 */
[----:B------:R-:W1:Y:S01]  /*a7e0*/  MUFU.EX2 R133, R133 ;  /* 0x0000008500857308 */ /* 0x000e620000000800 */
[----:B--2---:R-:W-:Y:S01]  /*a7f0*/  FADD.FTZ R41, R29, R4 ;  /* 0x000000041d297221 */ /* 0x004fe20000010000 */
[----:B------:R-:W-:-:S06]  /*a800*/  FFMA.FTZ R35, R53, R0, -R10 ;  /* 0x0000000035237223 */ /* 0x000fcc000001080a */
[----:B------:R-:W2:Y:S01]  /*a810*/  MUFU.EX2 R136, R136 ;  /* 0x0000008800887308 */ /* 0x000ea20000000800 */
[----:B----4-:R-:W-:Y:S01]  /*a820*/  FADD.FTZ R43, R139, R48 ;  /* 0x000000308b2b7221 */ /* 0x010fe20000010000 */
[----:B---3--:R-:W-:-:S06]  /*a830*/  FADD.FTZ R4, R142, R41 ;  /* 0x000000298e047221 */ /* 0x008fcc0000010000 */
[----:B------:R-:W3:Y:S01]  /*a840*/  MUFU.EX2 R26, R26 ;  /* 0x0000001a001a7308 */ /* 0x000ee20000000800 */
[----:B------:R-:W-:-:S07]  /*a850*/  FFMA.FTZ R132, R97, R0, -R10 ;  /* 0x0000000061847223 */ /* 0x000fce000001080a */
[----:B------:R-:W4:Y:S01]  /*a860*/  MUFU.EX2 R33, R33 ;  /* 0x0000002100217308 */ /* 0x000f220000000800 */
[----:B------:R-:W-:Y:S01]  /*a870*/  FADD.FTZ R48, R32, R43 ;  /* 0x0000002b20307221 */ /* 0x000fe20000010000 */
[----:B0-----:R-:W-:-:S06]  /*a880*/  FADD.FTZ R41, R31, R4 ;  /* 0x000000041f297221 */ /* 0x001fcc0000010000 */
[----:B------:R-:W0:Y:S01]  /*a890*/  MUFU.EX2 R135, R135 ;  /* 0x0000008700877308 */ /* 0x000e220000000800 */
[----:B------:R-:W-:-:S07]  /*a8a0*/  FFMA.FTZ R37, R57, R0, -R10 ;  /* 0x0000000039257223 */ /* 0x000fce000001080a */
[----:B------:R-:W0:Y:S01]  /*a8b0*/  MUFU.EX2 R138, R138 ;  /* 0x0000008a008a7308 */ /* 0x000e220000000800 */
[----:B-1----:R-:W-:Y:S01]  /*a8c0*/  FADD.FTZ R43, R133, R48 ;  /* 0x00000030852b7221 */ /* 0x002fe20000010000 */
[----:B--2---:R-:W-:-:S06]  /*a8d0*/  FADD.FTZ R4, R136, R41 ;  /* 0x0000002988047221 */ /* 0x004fcc0000010000 */
[----:B------:R-:W1:Y:S08]  /*a8e0*/  MUFU.EX2 R34, R34 ;  /* 0x0000002200227308 */ /* 0x000e700000000800 */
[----:B------:R-:W2:Y:S01]  /*a8f0*/  MUFU.EX2 R35, R35 ;  /* 0x0000002300237308 */ /* 0x000ea20000000800 */
[----:B------:R-:W-:Y:S01]  /*a900*/  IADD3 R49, R45, R88, -R90 ;  /* 0x000000582d317210 */ /* 0x000fe20007ffe85a */
[----:B---3--:R-:W-:-:S06]  /*a910*/  FADD.FTZ R48, R26, R43 ;  /* 0x0000002b1a307221 */ /* 0x008fcc0000010000 */
[----:B------:R-:W3:Y:S01]  /*a920*/  MUFU.EX2 R129, R129 ;  /* 0x0000008100817308 */ /* 0x000ee20000000800 */
[----:B----4-:R-:W-:Y:S01]  /*a930*/  FADD.FTZ R45, R33, R4 ;  /* 0x00000004212d7221 */ /* 0x010fe20000010000 */
[----:B------:R-:W-:-:S06]  /*a940*/  FFMA.FTZ R5, R61, R0, -R10 ;  /* 0x000000003d057223 */ /* 0x000fcc000001080a */
[----:B------:R-:W4:Y:S01]  /*a950*/  MUFU.EX2 R132, R132 ;  /* 0x0000008400847308 */ /* 0x000f220000000800 */
[----:B0-----:R-:W-:Y:S01]  /*a960*/  FADD.FTZ R41, R135, R48 ;  /* 0x0000003087297221 */ /* 0x001fe20000010000 */
[----:B------:R-:W-:-:S06]  /*a970*/  FADD.FTZ R4, R138, R45 ;  /* 0x0000002d8a047221 */ /* 0x000fcc0000010000 */
[----:B------:R-:W0:Y:S01]  /*a980*/  MUFU.EX2 R36, R36 ;  /* 0x0000002400247308 */ /* 0x000e220000000800 */
[----:B------:R-:W-:-:S07]  /*a990*/  FFMA.FTZ R128, R47, R0, -R10 ;  /* 0x000000002f807223 */ /* 0x000fce000001080a */
[----:B------:R-:W0:Y:S01]  /*a9a0*/  MUFU.EX2 R37, R37 ;  /* 0x0000002500257308 */ /* 0x000e220000000800 */
[----:B-1----:R-:W-:Y:S01]  /*a9b0*/  FADD.FTZ R48, R34, R41 ;  /* 0x0000002922307221 */ /* 0x002fe20000010000 */
[----:B--2---:R-:W-:-:S06]  /*a9c0*/  FADD.FTZ R45, R35, R4 ;  /* 0x00000004232d7221 */ /* 0x004fcc0000010000 */
[----:B------:R-:W1:Y:S01]  /*a9d0*/  MUFU.EX2 R131, R131 ;  /* 0x0000008300837308 */ /* 0x000e620000000800 */
[----:B------:R-:W-:-:S07]  /*a9e0*/  FFMA.FTZ R39, R65, R0, -R10 ;  /* 0x0000000041277223 */ /* 0x000fce000001080a */
[----:B------:R-:W2:Y:S01]  /*a9f0*/  MUFU.EX2 R134, R134 ;  /* 0x0000008600867308 */ /* 0x000ea20000000800 */
[----:B---3--:R-:W-:Y:S01]  /*aa00*/  FADD.FTZ R47, R129, R48 ;  /* 0x00000030812f7221 */ /* 0x008fe20000010000 */
[----:B----4-:R-:W-:-:S06]  /*aa10*/  FADD.FTZ R4, R132, R45 ;  /* 0x0000002d84047221 */ /* 0x010fcc0000010000 */
[----:B------:R-:W3:Y:S01]  /*aa20*/  MUFU.EX2 R38, R38 ;  /* 0x0000002600267308 */ /* 0x000ee20000000800 */
[----:B------:R-:W-:-:S07]  /*aa30*/  FFMA.FTZ R130, R107, R0, -R10 ;  /* 0x000000006b827223 */ /* 0x000fce000001080a */
[----:B------:R-:W4:Y:S01]  /*aa40*/  MUFU.EX2 R5, R5 ;  /* 0x0000000500057308 */ /* 0x000f220000000800 */
[----:B0-----:R-:W-:Y:S01]  /*aa50*/  FADD.FTZ R48, R36, R47 ;  /* 0x0000002f24307221 */ /* 0x001fe20000010000 */
[----:B------:R-:W-:-:S06]  /*aa60*/  FADD.FTZ R45, R37, R4 ;  /* 0x00000004252d7221 */ /* 0x000fcc0000010000 */
[----:B------:R-:W0:Y:S08]  /*aa70*/  MUFU.EX2 R125, R125 ;  /* 0x0000007d007d7308 */ /* 0x000e300000000800 */
[----:B------:R-:W0:Y:S01]  /*aa80*/  MUFU.EX2 R128, R128 ;  /* 0x0000008000807308 */ /* 0x000e220000000800 */
[----:B------:R-:W-:Y:S01]  /*aa90*/  FFMA.FTZ R69, R69, R0, -R10 ;  /* 0x0000000045457223 */ /* 0x000fe2000001080a */
[----:B-1----:R-:W-:-:S06]  /*aaa0*/  FADD.FTZ R47, R131, R48 ;  /* 0x00000030832f7221 */ /* 0x002fcc0000010000 */
[----:B------:R-:W1:Y:S01]  /*aab0*/  MUFU.EX2 R40, R40 ;  /* 0x0000002800287308 */ /* 0x000e620000000800 */
[----:B--2---:R-:W-:Y:S01]  /*aac0*/  FADD.FTZ R4, R134, R45 ;  /* 0x0000002d86047221 */ /* 0x004fe20000010000 */
[----:B------:R-:W-:-:S06]  /*aad0*/  FFMA.FTZ R124, R51, R0, -R10 ;  /* 0x00000000337c7223 */ /* 0x000fcc000001080a */
[----:B------:R-:W2:Y:S01]  /*aae0*/  MUFU.EX2 R39, R39 ;  /* 0x0000002700277308 */ /* 0x000ea20000000800 */
[----:B------:R-:W-:Y:S01]  /*aaf0*/  FFMA.FTZ R126, R11, R0, -R10 ;  /* 0x000000000b7e7223 */ /* 0x000fe2000001080a */
[----:B------:R-:W-:Y:S01]  /*ab00*/  F2FP.BF16.F32.PACK_AB R149, R8, R149 ;  /* 0x000000950895723e */ /* 0x000fe200000010ff */
[----:B---3--:R-:W-:-:S05]  /*ab10*/  FADD.FTZ R8, R38, R47 ;  /* 0x0000002f26087221 */ /* 0x008fca0000010000 */
[----:B------:R-:W3:Y:S01]  /*ab20*/  MUFU.EX2 R127, R127 ;  /* 0x0000007f007f7308 */ /* 0x000ee20000000800 */
[----:B----4-:R-:W-:-:S07]  /*ab30*/  FADD.FTZ R45, R5, R4 ;  /* 0x00000004052d7221 */ /* 0x010fce0000010000 */
[----:B------:R-:W4:Y:S01]  /*ab40*/  MUFU.EX2 R130, R130 ;  /* 0x0000008200827308 */ /* 0x000f220000000800 */
[----:B------:R-:W-:Y:S01]  /*ab50*/  FFMA.FTZ R73, R73, R0, -R10 ;  /* 0x0000000049497223 */ /* 0x000fe2000001080a */
[----:B0-----:R-:W-:-:S06]  /*ab60*/  FADD.FTZ R47, R125, R8 ;  /* 0x000000087d2f7221 */ /* 0x001fcc0000010000 */
[----:B------:R-:W0:Y:S01]  /*ab70*/  MUFU.EX2 R42, R42 ;  /* 0x0000002a002a7308 */ /* 0x000e220000000800 */
[----:B------:R-:W-:-:S07]  /*ab80*/  FADD.FTZ R4, R128, R45 ;  /* 0x0000002d80047221 */ /* 0x000fce0000010000 */
[----:B------:R-:W0:Y:S01]  /*ab90*/  MUFU.EX2 R11, R69 ;  /* 0x00000045000b7308 */ /* 0x000e220000000800 */
[----:B------:R-:W-:Y:S01]  /*aba0*/  FFMA.FTZ R41, R13, R0, -R10 ;  /* 0x000000000d297223 */ /* 0x000fe2000001080a */
[----:B-1----:R-:W-:-:S06]  /*abb0*/  FADD.FTZ R8, R40, R47 ;  /* 0x0000002f28087221 */ /* 0x002fcc0000010000 */
[----:B------:R-:W1:Y:S01]  /*abc0*/  MUFU.EX2 R121, R121 ;  /* 0x0000007900797308 */ /* 0x000e620000000800 */
[----:B--2---:R-:W-:Y:S01]  /*abd0*/  FADD.FTZ R45, R39, R4 ;  /* 0x00000004272d7221 */ /* 0x004fe20000010000 */
[----:B------:R-:W-:-:S06]  /*abe0*/  FFMA.FTZ R43, R77, R0, -R10 ;  /* 0x000000004d2b7223 */ /* 0x000fcc000001080a */
[----:B------:R-:W2:Y:S01]  /*abf0*/  MUFU.EX2 R124, R124 ;  /* 0x0000007c007c7308 */ /* 0x000ea20000000800 */
[----:B---3--:R-:W-:Y:S01]  /*ac00*/  FADD.FTZ R47, R127, R8 ;  /* 0x000000087f2f7221 */ /* 0x008fe20000010000 */
[----:B------:R-:W-:-:S06]  /*ac10*/  SHF.R.S32.HI R50, RZ, 0x1f, R49 ;  /* 0x0000001fff327819 */ /* 0x000fcc0000011431 */
[----:B------:R-:W3:Y:S01]  /*ac20*/  MUFU.EX2 R44, R83 ;  /* 0x00000053002c7308 */ /* 0x000ee20000000800 */
[----:B----4-:R-:W-:Y:S01]  /*ac30*/  FADD.FTZ R4, R130, R45 ;  /* 0x0000002d82047221 */ /* 0x010fe20000010000 */
[----:B------:R-:W-:-:S06]  /*ac40*/  FFMA.FTZ R55, R55, R0, -R10 ;  /* 0x0000000037377223 */ /* 0x000fcc000001080a */
[----:B------:R-:W4:Y:S01]  /*ac50*/  MUFU.EX2 R13, R73 ;  /* 0x00000049000d7308 */ /* 0x000f220000000800 */
[-CC-:B------:R-:W-:Y:S01]  /*ac60*/  FFMA.FTZ R81, R81, R0.reuse, -R10.reuse ;  /* 0x0000000051517223 */ /* 0x180fe2000001080a */
[----:B------:R-:W-:Y:S01]  /*ac70*/  FFMA.FTZ R85, R85, R0, -R10 ;  /* 0x0000000055557223 */ /* 0x000fe2000001080a */
[----:B0-----:R-:W-:-:S05]  /*ac80*/  FADD.FTZ R8, R42, R47 ;  /* 0x0000002f2a087221 */ /* 0x001fca0000010000 */
[----:B------:R-:W0:Y:S01]  /*ac90*/  MUFU.EX2 R123, R123 ;  /* 0x0000007b007b7308 */ /* 0x000e220000000800 */
[----:B------:R-:W-:Y:S01]  /*aca0*/  LEA.HI R10, R50, R49, RZ, 0x7 ;  /* 0x00000031320a7211 */ /* 0x000fe200078f38ff */
[----:B------:R-:W-:-:S06]  /*acb0*/  FADD.FTZ R45, R11, R4 ;  /* 0x000000040b2d7221 */ /* 0x000fcc0000010000 */
[----:B------:R-:W0:Y:S01]  /*acc0*/  MUFU.EX2 R126, R126 ;  /* 0x0000007e007e7308 */ /* 0x000e220000000800 */
[----:B-1----:R-:W-:Y:S01]  /*acd0*/  FADD.FTZ R47, R121, R8 ;  /* 0x00000008792f7221 */ /* 0x002fe20000010000 */
[----:B--2---:R-:W-:Y:S01]  /*ace0*/  FADD.FTZ R4, R124, R45 ;  /* 0x0000002d7c047221 */ /* 0x004fe20000010000 */
[----:B------:R-:W-:-:S05]  /*acf0*/  SHF.R.S32.HI R10, RZ, 0x7, R10 ;  /* 0x00000007ff0a7819 */ /* 0x000fca000001140a */
[----:B------:R-:W1:Y:S01]  /*ad00*/  MUFU.EX2 R43, R43 ;  /* 0x0000002b002b7308 */ /* 0x000e620000000800 */
[----:B---3--:R-:W-:Y:S01]  /*ad10*/  FADD.FTZ R8, R44, R47 ;  /* 0x0000002f2c087221 */ /* 0x008fe20000010000 */
[----:B----4-:R-:W-:Y:S01]  /*ad20*/  FADD.FTZ R45, R13, R4 ;  /* 0x000000040d2d7221 */ /* 0x010fe20000010000 */
[----:B------:R-:W-:-:S05]  /*ad30*/  VIMNMX R52, RZ, R10, !PT ;  /* 0x0000000aff347248 */ /* 0x000fca0007fe0100 */
[----:B------:R-:W2:Y:S01]  /*ad40*/  MUFU.EX2 R55, R55 ;  /* 0x0000003700377308 */ /* 0x000ea20000000800 */
[----:B0-----:R-:W-:Y:S01]  /*ad50*/  FADD.FTZ R47, R123, R8 ;  /* 0x000000087b2f7221 */ /* 0x001fe20000010000 */
[----:B------:R-:W-:Y:S01]  /*ad60*/  F2FP.BF16.F32.PACK_AB R145, R14, R145 ;  /* 0x000000910e91723e */ /* 0x000fe200000010ff */
[----:B------:R-:W-:-:S05]  /*ad70*/  FADD.FTZ R8, R126, R45 ;  /* 0x0000002d7e087221 */ /* 0x000fca0000010000 */
[----:B------:R-:W0:Y:S01]  /*ad80*/  MUFU.EX2 R120, R81 ;  /* 0x0000005100787308 */ /* 0x000e220000000800 */
[----:B------:R-:W-:Y:S01]  /*ad90*/  VIADD R14, R92, 0xfffffffe ;  /* 0xfffffffe5c0e7836 */ /* 0x000fe20000000000 */
[----:B------:R3:W-:Y:S01]  /*ada0*/  STL [R1+0x28], R52 ;  /* 0x0000283401007387 */ /* 0x0007e20000100800 */
[----:B-1----:R-:W-:-:S05]  /*adb0*/  FADD.FTZ R8, R43, R8 ;  /* 0x000000082b087221 */ /* 0x002fca0000010000 */
[----:B------:R-:W1:Y:S01]  /*adc0*/  MUFU.EX2 R41, R41 ;  /* 0x0000002900297308 */ /* 0x000e620000000800 */
[----:B------:R-:W-:Y:S02]  /*add0*/  ISETP.GE.AND P3, PT, R14, R52, PT ;  /* 0x000000340e00720c */ /* 0x000fe40003f66270 */
[----:B------:R-:W-:-:S05]  /*ade0*/  F2FP.BF16.F32.PACK_AB R148, R15, R148 ;  /* 0x000000940f94723e */ /* 0x000fca00000010ff */
[----:B------:R-:W4:Y:S01]  /*adf0*/  MUFU.EX2 R122, R85 ;  /* 0x00000055007a7308 */ /* 0x000f220000000800 */
[----:B--2---:R-:W-:-:S07]  /*ae00*/  FADD.FTZ R15, R55, R8 ;  /* 0x00000008370f7221 */ /* 0x004fce0000010000 */
[----:B------:R-:W2:Y:S01]  /*ae10*/  MUFU.EX2 R46, R46 ;  /* 0x0000002e002e7308 */ /* 0x000ea20000000800 */
[----:B0-----:R-:W-:Y:S01]  /*ae20*/  FADD.FTZ R8, R120, R15 ;  /* 0x0000000f78087221 */ /* 0x001fe20000010000 */
[----:B------:R-:W-:-:S03]  /*ae30*/  F2FP.BF16.F32.PACK_AB R134, R5, R134 ;  /* 0x000000860586723e */ /* 0x000fc600000010ff */
[----:B-1----:R-:W-:Y:S01]  /*ae40*/  FADD.FTZ R5, R41, R8 ;  /* 0x0000000829057221 */ /* 0x002fe20000010000 */
[----:B------:R-:W-:Y:S02]  /*ae50*/  F2FP.BF16.F32.PACK_AB R151, R12, R151 ;  /* 0x000000970c97723e */ /* 0x000fe400000010ff */
[----:B------:R-:W-:Y:S02]  /*ae60*/  CS2R R118, SRZ ;  /* 0x0000000000767805 */ /* 0x000fe4000001ff00 */
[----:B------:R-:W-:Y:S01]  /*ae70*/  F2FP.BF16.F32.PACK_AB R147, R20, R147 ;  /* 0x000000931493723e */ /* 0x000fe200000010ff */
[----:B----4-:R-:W-:Y:S01]  /*ae80*/  FADD.FTZ R5, R122, R5 ;  /* 0x000000057a057221 */ /* 0x010fe20000010000 */
[----:B------:R-:W-:Y:S02]  /*ae90*/  F2FP.BF16.F32.PACK_AB R141, R24, R141 ;  /* 0x0000008d188d723e */ /* 0x000fe400000010ff */
[----:B------:R-:W-:Y:S02]  /*aea0*/  CS2R R116, SRZ ;  /* 0x0000000000747805 */ /* 0x000fe4000001ff00 */
[----:B------:R-:W-:-:S02]  /*aeb0*/  F2FP.BF16.F32.PACK_AB R143, R28, R143 ;  /* 0x0000008f1c8f723e */ /* 0x000fc400000010ff */
[----:B------:R-:W-:Y:S02]  /*aec0*/  CS2R R114, SRZ ;  /* 0x0000000000727805 */ /* 0x000fe4000001ff00 */
[----:B------:R-:W-:Y:S02]  /*aed0*/  F2FP.BF16.F32.PACK_AB R137, R30, R137 ;  /* 0x000000891e89723e */ /* 0x000fe400000010ff */
[----:B------:R-:W-:Y:S02]  /*aee0*/  CS2R R112, SRZ ;  /* 0x0000000000707805 */ /* 0x000fe4000001ff00 */
[----:B------:R-:W-:Y:S01]  /*aef0*/  F2FP.BF16.F32.PACK_AB R139, R32, R139 ;  /* 0x0000008b208b723e */ /* 0x000fe200000010ff */
[----:B--2---:R-:W-:Y:S01]  /*af00*/  FADD.FTZ R4, R46, R47 ;  /* 0x0000002f2e047221 */ /* 0x004fe20000010000 */
[----:B------:R-:W-:Y:S02]  /*af10*/  F2FP.BF16.F32.PACK_AB R133, R26, R133 ;  /* 0x000000851a85723e */ /* 0x000fe400000010ff */
[----:B------:R-:W-:-:S02]  /*af20*/  CS2R R110, SRZ ;  /* 0x00000000006e7805 */ /* 0x000fc4000001ff00 */
[----:B------:R-:W-:Y:S02]  /*af30*/  F2FP.BF16.F32.PACK_AB R135, R34, R135 ;  /* 0x000000872287723e */ /* 0x000fe400000010ff */
[----:B------:R-:W-:Y:S02]  /*af40*/  CS2R R108, SRZ ;  /* 0x00000000006c7805 */ /* 0x000fe4000001ff00 */
[----:B------:R-:W-:Y:S02]  /*af50*/  F2FP.BF16.F32.PACK_AB R129, R36, R129 ;  /* 0x000000812481723e */ /* 0x000fe400000010ff */
[----:B------:R-:W-:Y:S02]  /*af60*/  CS2R R106, SRZ ;  /* 0x00000000006a7805 */ /* 0x000fe4000001ff00 */
        /* <DEDUP_REMOVED lines=28> */
[----:B---3--:R-:W-:Y:S06]  /*b130*/  @!P3 BRA `(.L_x_14991) ;  /* 0x000000280038b947 */ /* 0x008fec0003800000 */
[----:B------:R-:W-:Y:S02]  /*b140*/  IMAD.MOV.U32 R10, RZ, RZ, R9 ;  /* 0x000000ffff0a7224 */ /* 0x000fe400078e0009 */
[----:B------:R-:W-:Y:S02]  /*b150*/  IMAD.MOV.U32 R11, RZ, RZ, R3 ;  /* 0x000000ffff0b7224 */ /* 0x000fe400078e0003 */
[----:B------:R-:W-:Y:S02]  /*b160*/  IMAD.MOV.U32 R8, RZ, RZ, R23 ;  /* 0x000000ffff087224 */ /* 0x000fe400078e0017 */
[----:B------:R-:W-:Y:S02]  /*b170*/  IMAD.MOV.U32 R15, RZ, RZ, R18 ;  /* 0x000000ffff0f7224 */ /* 0x000fe400078e0012 */
[----:B------:R-:W-:-:S07]  /*b180*/  IMAD.MOV.U32 R119, RZ, RZ, RZ ;  /* 0x000000ffff777224 */ /* 0x000fce00078e00ff */
.L_x_15001:
        /* <DEDUP_REMOVED lines=10> */
.L_x_14993:
[----:B------:R-:W-:Y:S01]  /*b230*/  IMAD R0, R18, 0x8, R2 ;  /* 0x0000000812007824 */ /* 0x000fe200078e0202 */
[----:B------:R-:W-:-:S04]  /*b240*/  SHF.L.U32 R3, R23, 0x1f, RZ ;  /* 0x0000001f17037819 */ /* 0x000fc800000006ff */
[----:B------:R0:W1:Y:S01]  /*b250*/  SYNCS.PHASECHK.TRANS64.TRYWAIT P4, [R0+URZ+0x16830], R3 ;  /* 0x01683003000075a7 */ /* 0x000062000808017f */
[----:B------:R-:W-:Y:S05]  /*b260*/  @!P0 BRA `(.L_x_14994) ;  /* 0x0000000000048947 */ /* 0x000fea0003800000 */
[----:B------:R-:W-:Y:S01]  /*b270*/  BPT.TRAP 0x1 ;  /* 0x000000040000795c */ /* 0x000fe20000300000 */
.L_x_14994:
[----:B------:R-:W-:Y:S04]  /*b280*/  BSSY B0, `(.L_x_14992) ;  /* 0x0000004000007945 */ /* 0x000fe80003800000 */
[----:B-1----:R-:W-:Y:S05]  /*b290*/  @P4 BRA `(.L_x_14995) ;  /* 0x0000000000084947 */ /* 0x002fea0003800000 */
[----:B------:R-:W1:Y:S02]  /*b2a0*/  SYNCS.PHASECHK.TRANS64.TRYWAIT P4, [R0+URZ+0x16830], R3 ;  /* 0x01683003000075a7 */ /* 0x000e64000808017f */
[----:B-1----:R-:W-:Y:S05]  /*b2b0*/  @!P4 BRA `(.L_x_14996) ;  /* 0x000000dc0034c947 */ /* 0x002fea0003800000 */
.L_x_14995:
[----:B------:R-:W-:Y:S05]  /*b2c0*/  BSYNC B0 ;  /* 0x0000000000007941 */ /* 0x000fea0003800000 */
.L_x_14992:
[----:B------:R-:W2:Y:S04]  /*b2d0*/  LDL R9, [R1+0x4] ;  /* 0x0000040001097983 */ /* 0x000ea80000100800 */
[----:B------:R3:W-:Y:S01]  /*b2e0*/  STL [R1+0x60], R2 ;  /* 0x0000600201007387 */ /* 0x0007e20000100800 */
[----:B01----:R-:W0:Y:S03]  /*b2f0*/  S2R R0, SR_TID.X ;  /* 0x0000000000007919 */ /* 0x003e260000002100 */
[----:B---3--:R-:W3:Y:S01]  /*b300*/  LDL.64 R2, [R1+0x18] ;  /* 0x0000180001027983 */ /* 0x008ee20000100a00 */
[----:B------:R-:W-:Y:S01]  /*b310*/  IMAD.MOV.U32 R13, RZ, RZ, 0x40000040 ;  /* 0x40000040ff0d7424 */ /* 0x000fe200078e00ff */
[----:B------:R-:W-:Y:S05]  /*b320*/  WARPSYNC.ALL ;  /* 0x0000000000007948 */ /* 0x000fea0003800000 */
[----:B------:R-:W-:-:S02]  /*b330*/  R2UR UR19, R13 ;  /* 0x000000000d1372ca */ /* 0x000fc400000e0000 */
[----:B0-----:R-:W-:-:S05]  /*b340*/  SHF.R.U32.HI R0, RZ, 0x7, R0 ;  /* 0x00000007ff007819 */ /* 0x001fca0000011600 */
[----:B------:R-:W-:Y:S02]  /*b350*/  VIADD R0, R0, 0x8 ;  /* 0x0000000800007836 */ /* 0x000fe40000000000 */
[----:B------:R-:W-:Y:S01]  /*b360*/  IMAD.MOV.U32 R25, RZ, RZ, 0x40000040 ;  /* 0x40000040ff197424 */ /* 0x000fe200078e00ff */
[----:B------:R-:W-:Y:S02]  /*b370*/  R2UR UR8, R6 ;  /* 0x00000000060872ca */ /* 0x000fe400000e0000 */
[----:B------:R-:W-:Y:S02]  /*b380*/  R2UR UR9, R7 ;  /* 0x00000000070972ca */ /* 0x000fe400000e0000 */
[C---:B------:R-:W-:Y:S02]  /*b390*/  R2UR UR11, R25.reuse ;  /* 0x00000000190b72ca */ /* 0x040fe400000e0000 */
[----:B------:R-:W-:Y:S01]  /*b3a0*/  R2UR UR23, R25 ;  /* 0x00000000191772ca */ /* 0x000fe200000e0000 */
[----:B------:R-:W-:-:S05]  /*b3b0*/  IMAD.MOV.U32 R21, RZ, RZ, 0x40000040 ;  /* 0x40000040ff157424 */ /* 0x000fca00078e00ff */
[----:B------:R-:W-:Y:S01]  /*b3c0*/  R2UR UR15, R21 ;  /* 0x00000000150f72ca */ /* 0x000fe200000e0000 */
[----:B------:R0:W-:Y:S01]  /*b3d0*/  BAR.SYNC.DEFER_BLOCKING R0, 0x100 ;  /* 0x000400000000751d */ /* 0x0001e20000010000 */
[----:B--2---:R-:W-:-:S04]  /*b3e0*/  IMAD R24, R18, 0x400, R9 ;  /* 0x0000040012187824 */ /* 0x004fc800078e0209 */
[----:B------:R-:W-:-:S05]  /*b3f0*/  VIADD R12, R24, 0x4 ;  /* 0x00000004180c7836 */ /* 0x000fca0000000000 */
[----:B------:R-:W-:Y:S02]  /*b400*/  R2UR UR18, R12 ;  /* 0x000000000c1272ca */ /* 0x000fe400000e0000 */
[----:B------:R-:W2:Y:S01]  /*b410*/  LDL.64 R12, [R1+0x10] ;  /* 0x00001000010c7983 */ /* 0x000ea20000100a00 */
[C---:B------:R-:W-:Y:S01]  /*b420*/  R2UR UR10, R24.reuse ;  /* 0x00000000180a72ca */ /* 0x040fe200000e0000 */
[C---:B------:R-:W-:Y:S02]  /*b430*/  VIADD R20, R24.reuse, 0x2 ;  /* 0x0000000218147836 */ /* 0x040fe40000000000 */
[----:B------:R-:W-:-:S05]  /*b440*/  VIADD R24, R24, 0x6 ;  /* 0x0000000618187836 */ /* 0x000fca0000000000 */
[----:B------:R-:W-:Y:S02]  /*b450*/  R2UR UR22, R24 ;  /* 0x00000000181672ca */ /* 0x000fe400000e0000 */
[----:B------:R-:W-:-:S06]  /*b460*/  WARPGROUP.ARRIVE ;  /* 0x00000000000079c5 */ /* 0x000fcc0000000000 */
[----:B------:R-:W-:Y:S01]  /*b470*/  HGMMA.64x128x16.F32.BF16 R24, gdesc[UR8], RZ, !UPT, gsb0 ;  /* 0x01e00000081879f0 */ /* 0x000fe2000c0018ff */
[----:B------:R-:W-:Y:S02]  /*b480*/  R2UR UR14, R20 ;  /* 0x00000000140e72ca */ /* 0x000fe400000e0000 */
[----:B------:R-:W4:Y:S01]  /*b490*/  LDL.64 R20, [R1+0x8] ;  /* 0x0000080001147983 */ /* 0x000f220000100a00 */
[----:B---3--:R-:W-:Y:S02]  /*b4a0*/  R2UR UR12, R2 ;  /* 0x00000000020c72ca */ /* 0x008fe400000e0000 */
[----:B------:R-:W-:Y:S01]  /*b4b0*/  R2UR UR13, R3 ;  /* 0x00000000030d72ca */ /* 0x000fe200000e0000 */
[----:B------:R0:W5:Y:S01]  /*b4c0*/  LDL.LU R2, [R1+0x60] ;  /* 0x0000600001027983 */ /* 0x0001620000300800 */
[----:B------:R-:W-:Y:S02]  /*b4d0*/  WARPGROUP.DEPBAR.LE gsb0, 0x0 ;  /* 0x00008000000079c5 */ /* 0x000fe40000010000 */
[----:B------:R-:W-:-:S09]  /*b4e0*/  WARPGROUP.ARRIVE ;  /* 0x00000000000079c5 */ /* 0x000fd20000000000 */
[----:B------:R-:W-:Y:S03]  /*b4f0*/  HGMMA.64x128x16.F32.BF16 R24, gdesc[UR12], R24, gsb0 ;  /* 0x01e000000c1879f0 */ /* 0x000fe60008001818 */
[----:B------:R-:W-:Y:S02]  /*b500*/  WARPGROUP.DEPBAR.LE gsb0, 0x0 ;  /* 0x00008000000079c5 */ /* 0x000fe40000010000 */
[----:B--2---:R-:W-:Y:S02]  /*b510*/  R2UR UR16, R12 ;  /* 0x000000000c1072ca */ /* 0x004fe400000e0000 */
[----:B------:R-:W-:Y:S01]  /*b520*/  R2UR UR17, R13 ;  /* 0x000000000d1172ca */ /* 0x000fe200000e0000 */
[----:B------:R-:W-:-:S12]  /*b530*/  WARPGROUP.ARRIVE ;  /* 0x00000000000079c5 */ /* 0x000fd80000000000 */
[----:B------:R-:W-:Y:S01]  /*b540*/  HGMMA.64x128x16.F32.BF16 R24, gdesc[UR16], R24, gsb0 ;  /* 0x01e00000101879f0 */ /* 0x000fe20008001818 */
[----:B----4-:R-:W-:Y:S02]  /*b550*/  R2UR UR20, R20 ;  /* 0x00000000141472ca */ /* 0x010fe400000e0000 */
[----:B------:R-:W-:Y:S01]  /*b560*/  R2UR UR21, R21 ;  /* 0x00000000151572ca */ /* 0x000fe200000e0000 */
[----:B------:R-:W-:Y:S02]  /*b570*/  WARPGROUP.DEPBAR.LE gsb0, 0x0 ;  /* 0x00008000000079c5 */ /* 0x000fe40000010000 */
[----:B------:R-:W-:-:S10]  /*b580*/  WARPGROUP.ARRIVE ;  /* 0x00000000000079c5 */ /* 0x000fd40000000000 */
[----:B------:R-:W-:Y:S03]  /*b590*/  HGMMA.64x128x16.F32.BF16 R24, gdesc[UR20], R24, gsb0 ;  /* 0x01e00000141879f0 */ /* 0x000fe60008001818 */
[----:B------:R-:W-:Y:S02]  /*b5a0*/  WARPGROUP.DEPBAR.LE gsb0, 0x0 ;  /* 0x00008000000079c5 */ /* 0x000fe40000010000 */
[----:B0-----:R-:W-:Y:S05]  /*b5b0*/  @P3 BRA `(.L_x_14997) ;  /* 0x0000000000283947 */ /* 0x001fea0003800000 */
[----:B------:R-:W-:Y:S05]  /*b5c0*/  @!P0 BRA `(.L_x_14998) ;  /* 0x0000000000048947 */ /* 0x000fea0003800000 */
[----:B------:R-:W-:Y:S01]  /*b5d0*/  BPT.TRAP 0x1 ;  /* 0x000000040000795c */ /* 0x000fe20000300000 */
.L_x_14998:
[----:B------:R-:W-:Y:S01]  /*b5e0*/  SHF.L.U32 R0, R8, 0x1f, RZ ;  /* 0x0000001f08007819 */ /* 0x000fe200000006ff */
[----:B-----5:R-:W-:-:S04]  /*b5f0*/  IMAD R3, R15, 0x8, R2 ;  /* 0x000000080f037824 */ /* 0x020fc800078e0202 */
[----:B------:R0:W1:Y:S01]  /*b600*/  SYNCS.PHASECHK.TRANS64.TRYWAIT P3, [R3+URZ+0x16850], R0 ;  /* 0x01685000030075a7 */ /* 0x000062000806017f */
[----:B------:R-:W-:Y:S05]  /*b610*/  @!P0 BRA `(.L_x_14999) ;  /* 0x0000000000048947 */ /* 0x000fea0003800000 */
[----:B------:R-:W-:Y:S01]  /*b620*/  BPT.TRAP 0x1 ;  /* 0x000000040000795c */ /* 0x000fe20000300000 */
.L_x_14999:
[----:B-1----:R-:W-:Y:S05]  /*b630*/  @P3 BRA `(.L_x_14997) ;  /* 0x0000000000083947 */ /* 0x002fea0003800000 */
[----:B------:R-:W1:Y:S02]  /*b640*/  SYNCS.PHASECHK.TRANS64.TRYWAIT P3, [R3+URZ+0x16850], R0 ;  /* 0x01685000030075a7 */ /* 0x000e64000806017f */
[----:B-1----:R-:W-:Y:S05]  /*b650*/  @!P3 BRA `(.L_x_15000) ;  /* 0x000000d80060b947 */ /* 0x002fea0003800000 */
.L_x_14997:
[----:B01---5:R-:W-:Y:S01]  /*b660*/  VIADD R0, R2, 0x400 ;  /* 0x0000040002007836 */ /* 0x023fe20000000000 */
[----:B------:R-:W-:Y:S05]  /*b670*/  WARPSYNC.ALL ;  /* 0x0000000000007948 */ /* 0x000fea0003800000 */
[----:B------:R-:W-:Y:S01]  /*b680*/  SHF.R.U32.HI R0, RZ, 0x4, R0 ;  /* 0x00000004ff007819 */ /* 0x000fe20000011600 */
[----:B------:R-:W-:Y:S01]  /*b690*/  IMAD.MOV.U32 R9, RZ, RZ, 0x40000040 ;  /* 0x40000040ff097424 */ /* 0x000fe200078e00ff */
[----:B------:R-:W2:Y:S04]  /*b6a0*/  LDL R21, [R1+0x2c] ;  /* 0x00002c0001157983 */ /* 0x000ea80000100800 */
[----:B------:R-:W2:Y:S01]  /*b6b0*/  LDL R20, [R1+0x20] ;  /* 0x0000200001147983 */ /* 0x000ea20000100800 */
[----:B------:R-:W-:Y:S01]  /*b6c0*/  LOP3.LUT R0, R0, 0x3fff, RZ, 0xc0, !PT ;  /* 0x00003fff00007812 */ /* 0x000fe200078ec0ff */
[----:B------:R-:W-:Y:S01]  /*b6d0*/  WARPGROUP.ARRIVE ;  /* 0x00000000000079c5 */ /* 0x000fe20000000000 */
[----:B------:R-:W-:Y:S01]  /*b6e0*/  R2UR UR7, R9 ;  /* 0x00000000090772ca */ /* 0x000fe200000e0000 */
[----:B------:R-:W-:Y:S01]  /*b6f0*/  IMAD.MOV.U32 R13, RZ, RZ, 0x40000040 ;  /* 0x40000040ff0d7424 */ /* 0x000fe200078e00ff */
[----:B------:R-:W0:Y:S01]  /*b700*/  @P2 LDC R3, c[0x0][0x450] ;  /* 0x00011400ff032b82 */ /* 0x000e220000000800 */
[----:B------:R-:W-:-:S05]  /*b710*/  IMAD R8, R15, 0x400, R0 ;  /* 0x000004000f087824 */ /* 0x000fca00078e0200 */
[----:B------:R-:W-:Y:S02]  /*b720*/  R2UR UR6, R8 ;  /* 0x00000000080672ca */ /* 0x000fe400000e0000 */
[----:B------:R-:W1:Y:S11]  /*b730*/  @P2 LDC R0, c[0x0][0x44c] ;  /* 0x00011300ff002b82 */ /* 0x000e760000000800 */
[----:B------:R-:W-:Y:S03]  /*b740*/  HGMMA.64x64x16.F32.BF16 R88, R148, gdesc[UR4].tnspB, R88, gsb0 ;  /* 0x40e0000494587df0 */ /* 0x000fe60008001858 */
[----:B------:R-:W-:-:S02]  /*b750*/  WARPGROUP.DEPBAR.LE gsb0, 0x0 ;  /* 0x00008000000079c5 */ /* 0x000fc40000010000 */
[----:B------:R-:W3:Y:S04]  /*b760*/  LDL R149, [R1+0x24] ;  /* 0x0000240001957983 */ /* 0x000ee80000100800 */
[----:B------:R-:W3:Y:S04]  /*b770*/  LDL R150, [R1+0x44] ;  /* 0x0000440001967983 */ /* 0x000ee80000100800 */
[----:B------:R-:W4:Y:S01]  /*b780*/  LDL R151, [R1+0x40] ;  /* 0x0000400001977983 */ /* 0x000f220000100800 */
[----:B------:R-:W-:Y:S01]  /*b790*/  VIADD R12, R8, 0x80 ;  /* 0x00000080080c7836 */ /* 0x000fe20000000000 */
[----:B------:R-:W-:Y:S01]  /*b7a0*/  R2UR UR7, R13 ;  /* 0x000000000d0772ca */ /* 0x000fe200000e0000 */
[----:B------:R-:W-:Y:S01]  /*b7b0*/  WARPGROUP.ARRIVE ;  /* 0x00000000000079c5 */ /* 0x000fe20000000000 */
[----:B------:R-:W-:-:S02]  /*b7c0*/  IMAD.MOV.U32 R13, RZ, RZ, 0x40000040 ;  /* 0x40000040ff0d7424 */ /* 0x000fc400078e00ff */
[----:B------:R-:W-:Y:S01]  /*b7d0*/  R2UR UR6, R12 ;  /* 0x000000000c0672ca */ /* 0x000fe200000e0000 */
[----:B------:R-:W-:-:S12]  /*b7e0*/  VIADD R12, R8, 0x100 ;  /* 0x00000100080c7836 */ /* 0x000fd80000000000 */
[----:B------:R-:W-:Y:S01]  /*b7f0*/  HGMMA.64x64x16.F32.BF16 R88, R144, gdesc[UR4].tnspB, R88, gsb0 ;  /* 0x40e0000490587df0 */ /* 0x000fe20008001858 */
[----:B------:R-:W-:Y:S02]  /*b800*/  R2UR UR6, R12 ;  /* 0x000000000c0672ca */ /* 0x000fe400000e0000 */
[----:B------:R-:W-:Y:S01]  /*b810*/  R2UR UR7, R13 ;  /* 0x000000000d0772ca */ /* 0x000fe200000e0000 */
[----:B------:R-:W-:Y:S01]  /*b820*/  IMAD.MOV.U32 R13, RZ, RZ, 0x40000040 ;  /* 0x40000040ff0d7424 */ /* 0x000fe200078e00ff */
[----:B------:R-:W-:Y:S02]  /*b830*/  WARPGROUP.DEPBAR.LE gsb0, 0x0 ;  /* 0x00008000000079c5 */ /* 0x000fe40000010000 */
[----:B------:R-:W-:-:S09]  /*b840*/  WARPGROUP.ARRIVE ;  /* 0x00000000000079c5 */ /* 0x000fd20000000000 */
[----:B------:R-:W-:Y:S01]  /*b850*/  HGMMA.64x64x16.F32.BF16 R88, R140, gdesc[UR4].tnspB, R88, gsb0 ;  /* 0x40e000048c587df0 */ /* 0x000fe20008001858 */
[----:B------:R-:W-:Y:S01]  /*b860*/  R2UR UR7, R13 ;  /* 0x000000000d0772ca */ /* 0x000fe200000e0000 */
[----:B------:R-:W-:Y:S01]  /*b870*/  IMAD.MOV.U32 R13, RZ, RZ, 0x40000040 ;  /* 0x40000040ff0d7424 */ /* 0x000fe200078e00ff */
[----:B------:R-:W-:Y:S02]  /*b880*/  WARPGROUP.DEPBAR.LE gsb0, 0x0 ;  /* 0x00008000000079c5 */ /* 0x000fe40000010000 */
[----:B------:R-:W-:Y:S01]  /*b890*/  WARPGROUP.ARRIVE ;  /* 0x00000000000079c5 */ /* 0x000fe20000000000 */
[----:B---3--:R-:W-:-:S04]  /*b8a0*/  IMAD.IADD R9, R150, 0x1, R149 ;  /* 0x0000000196097824 */ /* 0x008fc800078e0295 */
[----:B-1----:R-:W-:-:S04]  /*b8b0*/  @P2 IMAD.HI.U32 R12, R9, R0, RZ ;  /* 0x00000000090c2227 */ /* 0x002fc800078e00ff */
[----:B------:R-:W-:Y:S01]  /*b8c0*/  IMAD.MOV.U32 R0, RZ, RZ, R9 ;  /* 0x000000ffff007224 */ /* 0x000fe200078e0009 */
[----:B0-----:R-:W-:Y:S01]  /*b8d0*/  @P2 SHF.R.U32.HI R0, RZ, R3, R12 ;  /* 0x00000003ff002219 */ /* 0x001fe2000001160c */
[----:B------:R-:W-:Y:S02]  /*b8e0*/  IMAD.MOV.U32 R9, RZ, RZ, -0x80 ;  /* 0xffffff80ff097424 */ /* 0x000fe400078e00ff */
[----:B------:R-:W-:Y:S02]  /*b8f0*/  VIADD R12, R8, 0x180 ;  /* 0x00000180080c7836 */ /* 0x000fe40000000000 */
[----:B------:R-:W0:Y:S01]  /*b900*/  SHFL.IDX PT, R3, R0, RZ, 0x1c1f ;  /* 0x001c1fff00037589 */ /* 0x000e2200000e0000 */
[----:B------:R-:W-:Y:S02]  /*b910*/  IMAD R9, R14, R9, 0x1 ;  /* 0x000000010e097424 */ /* 0x000fe400078e0209 */
[----:B------:R-:W-:Y:S02]  /*b920*/  R2UR UR6, R12 ;  /* 0x000000000c0672ca */ /* 0x000fe400000e0000 */
[----:B----4-:R-:W-:-:S05]  /*b930*/  IMAD R9, R151, -0x2, R9 ;  /* 0xfffffffe97097824 */ /* 0x010fca00078e0209 */
[----:B--2---:R-:W-:-:S06]  /*b940*/  IADD3 R9, -R20, R9, R21 ;  /* 0x0000000914097210 */ /* 0x004fcc0007ffe115 */
[----:B------:R-:W-:Y:S01]  /*b950*/  HGMMA.64x64x16.F32.BF16 R88, R136, gdesc[UR4].tnspB, R88, gsb0 ;  /* 0x40e0000488587df0 */ /* 0x000fe20008001858 */
[----:B------:R-:W-:Y:S01]  /*b960*/  R2UR UR7, R13 ;  /* 0x000000000d0772ca */ /* 0x000fe200000e0000 */
[----:B0-----:R-:W-:-:S05]  /*b970*/  IMAD.IADD R3, R9, 0x1, R3 ;  /* 0x0000000109037824 */ /* 0x001fca00078e0203 */
        /* <DEDUP_REMOVED lines=99> */
[----:B0-----:R-:W-:Y:S01]  /*bfb0*/  FMNMX.FTZ R3, R3, R12, !PT ;  /* 0x0000000c03037209 */ /* 0x001fe20007810000 */
[----:B------:R-:W-:-:S04]  /*bfc0*/  VIADD R12, R8, 0x200 ;  /* 0x00000200080c7836 */ /* 0x000fc80000000000 */
[----:B------:R-:W0:Y:S01]  /*bfd0*/  SHFL.BFLY PT, R20, R3, 0x1, 0x1f ;  /* 0x0c201f0003147f89 */ /* 0x000e2200000e0000 */
[----:B------:R-:W-:-:S03]  /*bfe0*/  R2UR UR6, R12 ;  /* 0x000000000c0672ca */ /* 0x000fc600000e0000 */
[----:B------:R1:W2:Y:S02]  /*bff0*/  SHFL.IDX PT, R12, R0, 0x1, 0x1c1f ;  /* 0x003c1f00000c7f89 */ /* 0x0002a400000e0000 */
[----:B-1----:R-:W-:-:S08]  /*c000*/  IMAD.U32 R0, RZ, RZ, UR5 ;  /* 0x00000005ff007e24 */ /* 0x002fd0000f8e00ff */
[----:B------:R-:W-:Y:S01]  /*c010*/  HGMMA.64x64x16.F32.BF16 R88, R132, gdesc[UR4].tnspB, R88, gsb0 ;  /* 0x40e0000484587df0 */ /* 0x000fe20008001858 */
[----:B0-----:R-:W-:Y:S01]  /*c020*/  FMNMX.FTZ R3, R3, R20, !PT ;  /* 0x0000001403037209 */ /* 0x001fe20007810000 */
[----:B--2---:R-:W-:-:S04]  /*c030*/  IMAD.IADD R9, R9, 0x1, R12 ;  /* 0x0000000109097824 */ /* 0x004fc800078e020c */
[C---:B------:R-:W-:Y:S01]  /*c040*/  FMUL.FTZ R13, R3.reuse, R0 ;  /* 0x00000000030d7220 */ /* 0x040fe20000410000 */
[----:B------:R-:W-:Y:S02]  /*c050*/  FSETP.NEU.FTZ.AND P3, PT, R3, -INF , PT ;  /* 0xff8000000300780b */ /* 0x000fe40003f7d000 */
[C---:B------:R-:W-:Y:S02]  /*c060*/  ISETP.GT.AND P5, PT, R9.reuse, RZ, PT ;  /* 0x000000ff0900720c */ /* 0x040fe40003fa4270 */
[C---:B------:R-:W-:Y:S02]  /*c070*/  ISETP.GT.AND P4, PT, R9.reuse, 0x1, PT ;  /* 0x000000010900780c */ /* 0x040fe40003f84270 */
        /* <DEDUP_REMOVED lines=10> */
[----:B------:R-:W-:Y:S02]  /*c120*/  FSEL R13, R13, RZ, P3 ;  /* 0x000000ff0d0d7208 */ /* 0x000fe40001800000 */
[----:B------:R-:W-:Y:S02]  /*c130*/  ISETP.GT.AND P4, PT, R9, 0x11, PT ;  /* 0x000000110900780c */ /* 0x000fe40003f84270 */
[----:B------:R-:W-:Y:S01]  /*c140*/  FSEL R34, R34, -INF , P5 ;  /* 0xff80000022227808 */ /* 0x000fe20002800000 */
[-CC-:B------:R-:W-:Y:S01]  /*c150*/  FFMA.FTZ R148, R24, R0.reuse, -R13.reuse ;  /* 0x0000000018947223 */ /* 0x180fe2000001080d */
[----:B------:R-:W-:Y:S01]  /*c160*/  FMNMX.FTZ R21, R31, R21, !PT ;  /* 0x000000151f157209 */ /* 0x000fe20007810000 */
[-CC-:B------:R-:W-:Y:S01]  /*c170*/  FFMA.FTZ R25, R25, R0.reuse, -R13.reuse ;  /* 0x0000000019197223 */ /* 0x180fe2000001080d */
[----:B------:R-:W-:Y:S01]  /*c180*/  ISETP.GT.AND P5, PT, R9, 0x18, PT ;  /* 0x000000180900780c */ /* 0x000fe20003fa4270 */
[-CC-:B------:R-:W-:Y:S01]  /*c190*/  FFMA.FTZ R150, R28, R0.reuse, -R13.reuse ;  /* 0x000000001c967223 */ /* 0x180fe2000001080d */
        /* <DEDUP_REMOVED lines=15> */
[--C-:B------:R-:W-:Y:S01]  /*c290*/  FFMA.FTZ R40, R64, R0, -R13.reuse ;  /* 0x0000000040287223 */ /* 0x100fe2000001080d */
[----:B------:R-:W-:Y:S01]  /*c2a0*/  ISETP.GT.AND P4, PT, R9, 0x21, PT ;  /* 0x000000210900780c */ /* 0x000fe20003f84270 */
[----:B------:R-:W1:Y:S01]  /*c2b0*/  S2R R64, SR_TID.X ;  /* 0x0000000000407919 */ /* 0x000e620000002100 */
[----:B------:R-:W-:Y:S01]  /*c2c0*/  FSEL R42, R42, -INF , P5 ;  /* 0xff8000002a2a7808 */ /* 0x000fe20002800000 */
[----:B------:R-:W-:Y:S01]  /*c2d0*/  MUFU.EX2 R148, R148 ;  /* 0x0000009400947308 */ /* 0x000fe20000000800 */
[----:B------:R-:W-:Y:S01]  /*c2e0*/  FMNMX.FTZ R24, R39, R24, !PT ;  /* 0x0000001827187209 */ /* 0x000fe20007810000 */
[----:B0-----:R-:W-:Y:S01]  /*c2f0*/  IMAD.MOV.U32 R33, RZ, RZ, 0x40000040 ;  /* 0x40000040ff217424 */ /* 0x001fe200078e00ff */
[----:B------:R-:W-:Y:S01]  /*c300*/  ISETP.GT.AND P5, PT, R9, 0x28, PT ;  /* 0x000000280900780c */ /* 0x000fe20003fa4270 */
[----:B------:R-:W-:Y:S01]  /*c310*/  FFMA.FTZ R146, R36, R0, -R13 ;  /* 0x0000000024927223 */ /* 0x000fe2000001080d */
[----:B------:R-:W-:Y:S01]  /*c320*/  FSEL R43, R43, -INF , P4 ;  /* 0xff8000002b2b7808 */ /* 0x000fe20002000000 */
[----:B------:R-:W-:-:S02]  /*c330*/  WARPGROUP.DEPBAR.LE gsb0, 0x0 ;  /* 0x00008000000079c5 */ /* 0x000fc40000010000 */
[----:B------:R-:W-:Y:S01]  /*c340*/  FMNMX.FTZ R25, R42, R24, !PT ;  /* 0x000000182a197209 */ /* 0x000fe20007810000 */
[-CC-:B------:R-:W-:Y:S01]  /*c350*/  FFMA.FTZ R132, R56, R0.reuse, -R13.reuse ;  /* 0x0000000038847223 */ /* 0x180fe2000001080d */
[----:B------:R-:W-:Y:S01]  /*c360*/  ISETP.GT.AND P4, PT, R9, 0x29, PT ;  /* 0x000000290900780c */ /* 0x000fe20003f84270 */
[----:B------:R-:W-:Y:S01]  /*c370*/  WARPGROUP.ARRIVE ;  /* 0x00000000000079c5 */ /* 0x000fe20000000000 */
[----:B------:R-:W-:Y:S01]  /*c380*/  FSEL R46, R46, -INF , P5 ;  /* 0xff8000002e2e7808 */ /* 0x000fe20002800000 */
[-CC-:B------:R-:W-:Y:S01]  /*c390*/  FFMA.FTZ R134, R60, R0.reuse, -R13.reuse ;  /* 0x000000003c867223 */ /* 0x180fe2000001080d */
[----:B------:R-:W-:Y:S01]  /*c3a0*/  FMNMX.FTZ R25, R43, R25, !PT ;  /* 0x000000192b197209 */ /* 0x000fe20007810000 */
[----:B------:R-:W-:Y:S01]  /*c3b0*/  MUFU.EX2 R150, R150 ;  /* 0x0000009600967308 */ /* 0x000fe20000000800 */
[----:B------:R-:W-:Y:S01]  /*c3c0*/  ISETP.GT.AND P5, PT, R9, 0x30, PT ;  /* 0x000000300900780c */ /* 0x000fe20003fa4270 */
[-CC-:B------:R-:W-:Y:S01]  /*c3d0*/  FFMA.FTZ R37, R37, R0.reuse, -R13.reuse ;  /* 0x0000000025257223 */ /* 0x180fe2000001080d */
[----:B------:R-:W-:Y:S01]  /*c3e0*/  FSEL R47, R47, -INF , P4 ;  /* 0xff8000002f2f7808 */ /* 0x000fe20002000000 */
[-CC-:B------:R-:W-:Y:S01]  /*c3f0*/  FFMA.FTZ R142, R44, R0.reuse, -R13.reuse ;  /* 0x000000002c8e7223 */ /* 0x180fe2000001080d */
[----:B------:R-:W-:Y:S01]  /*c400*/  FMNMX.FTZ R25, R46, R25, !PT ;  /* 0x000000192e197209 */ /* 0x000fe20007810000 */
[-CC-:B------:R-:W-:Y:S01]  /*c410*/  FFMA.FTZ R45, R45, R0.reuse, -R13.reuse ;  /* 0x000000002d2d7223 */ /* 0x180fe2000001080d */
[----:B------:R-:W-:Y:S01]  /*c420*/  ISETP.GT.AND P4, PT, R9, 0x31, PT ;  /* 0x000000310900780c */ /* 0x000fe20003f84270 */
[----:B------:R-:W-:Y:S01]  /*c430*/  MUFU.EX2 R20, R20 ;  /* 0x0000001400147308 */ /* 0x000fe20000000800 */
        /* <DEDUP_REMOVED lines=25> */
[----:B0-----:R-:W-:Y:S01]  /*c5d0*/  FFMA.FTZ R41, R61, R0, -R13 ;  /* 0x000000003d297223 */ /* 0x001fe2000001080d */
[----:B------:R-:W-:-:S02]  /*c5e0*/  FMNMX.FTZ R28, R55, R28, !PT ;  /* 0x0000001c371c7209 */ /* 0x000fc40007810000 */
[----:B------:R-:W-:Y:S02]  /*c5f0*/  ISETP.GT.AND P5, PT, R9, 0x48, PT ;  /* 0x000000480900780c */ /* 0x000fe40003fa4270 */
[----:B------:R-:W-:Y:S01]  /*c600*/  FSEL R59, R59, -INF , P4 ;  /* 0xff8000003b3b7808 */ /* 0x000fe20002000000 */
[----:B------:R0:W-:Y:S01]  /*c610*/  MUFU.EX2 R24, R37 ;  /* 0x0000002500187308 */ /* 0x0001e20000000800 */
[----:B------:R-:W-:Y:S02]  /*c620*/  FMNMX.FTZ R29, R58, R28, !PT ;  /* 0x0000001c3a1d7209 */ /* 0x000fe40007810000 */
[----:B------:R-:W-:Y:S02]  /*c630*/  ISETP.GT.AND P4, PT, R9, 0x49, PT ;  /* 0x000000490900780c */ /* 0x000fe40003f84270 */
[----:B------:R-:W-:Y:S02]  /*c640*/  FSEL R62, R62, -INF , P5 ;  /* 0xff8000003e3e7808 */ /* 0x000fe40002800000 */
[----:B------:R-:W-:Y:S01]  /*c650*/  FMNMX.FTZ R29, R59, R29, !PT ;  /* 0x0000001d3b1d7209 */ /* 0x000fe20007810000 */
[----:B------:R-:W-:Y:S01]  /*c660*/  MUFU.EX2 R140, R140 ;  /* 0x0000008c008c7308 */ /* 0x000fe20000000800 */
[----:B------:R-:W-:Y:S01]  /*c670*/  ISETP.GT.AND P5, PT, R9, 0x50, PT ;  /* 0x000000500900780c */ /* 0x000fe20003fa4270 */
[-CC-:B0-----:R-:W-:Y:S01]  /*c680*/  FFMA.FTZ R37, R57, R0.reuse, -R13.reuse ;  /* 0x0000000039257223 */ /* 0x181fe2000001080d */
[----:B------:R-:W-:Y:S01]  /*c690*/  FSEL R63, R63, -INF , P4 ;  /* 0xff8000003f3f7808 */ /* 0x000fe20002000000 */
[----:B------:R-:W-:Y:S01]  /*c6a0*/  FFMA.FTZ R57, R84, R0, -R13 ;  /* 0x0000000054397223 */ /* 0x000fe2000001080d */
[----:B------:R-:W-:-:S02]  /*c6b0*/  FMNMX.FTZ R29, R62, R29, !PT ;  /* 0x0000001d3e1d7209 */ /* 0x000fc40007810000 */
[----:B------:R-:W-:Y:S01]  /*c6c0*/  ISETP.GT.AND P4, PT, R9, 0x51, PT ;  /* 0x000000510900780c */ /* 0x000fe20003f84270 */
[----:B------:R-:W-:Y:S01]  /*c6d0*/  MUFU.EX2 R142, R142 ;  /* 0x0000008e008e7308 */ /* 0x000fe20000000800 */
[----:B------:R-:W-:Y:S02]  /*c6e0*/  FSEL R66, R66, -INF , P5 ;  /* 0xff80000042427808 */ /* 0x000fe40002800000 */
[----:B------:R-:W-:Y:S02]  /*c6f0*/  FMNMX.FTZ R29, R63, R29, !PT ;  /* 0x0000001d3f1d7209 */ /* 0x000fe40007810000 */
[----:B------:R-:W-:Y:S02]  /*c700*/  ISETP.GT.AND P5, PT, R9, 0x58, PT ;  /* 0x000000580900780c */ /* 0x000fe40003fa4270 */
[----:B------:R-:W-:Y:S01]  /*c710*/  FSEL R67, R67, -INF , P4 ;  /* 0xff80000043437808 */ /* 0x000fe20002000000 */
[----:B------:R0:W-:Y:S01]  /*c720*/  MUFU.EX2 R28, R45 ;  /* 0x0000002d001c7308 */ /* 0x0001e20000000800 */
[----:B------:R-:W-:-:S02]  /*c730*/  FMNMX.FTZ R32, R66, R29, !PT ;  /* 0x0000001d42207209 */ /* 0x000fc40007810000 */
[----:B------:R-:W-:Y:S02]  /*c740*/  ISETP.GT.AND P4, PT, R9, 0x59, PT ;  /* 0x000000590900780c */ /* 0x000fe40003f84270 */
[----:B------:R-:W-:Y:S02]  /*c750*/  FSEL R70, R70, -INF , P5 ;  /* 0xff80000046467808 */ /* 0x000fe40002800000 */
[----:B------:R-:W-:Y:S01]  /*c760*/  FMNMX.FTZ R32, R67, R32, !PT ;  /* 0x0000002043207209 */ /* 0x000fe20007810000 */
[----:B------:R-:W-:Y:S01]  /*c770*/  MUFU.EX2 R136, R136 ;  /* 0x0000008800887308 */ /* 0x000fe20000000800 */
[----:B------:R-:W-:Y:S01]  /*c780*/  ISETP.GT.AND P5, PT, R9, 0x60, PT ;  /* 0x000000600900780c */ /* 0x000fe20003fa4270 */
[----:B0-----:R-:W-:Y:S01]  /*c790*/  FFMA.FTZ R45, R68, R0, -R13 ;  /* 0x00000000442d7223 */ /* 0x001fe2000001080d */
        /* <DEDUP_REMOVED lines=9> */
[----:B------:R-:W-:Y:S01]  /*c830*/  FMNMX.FTZ R32, R74, R32, !PT ;  /* 0x000000204a207209 */ /* 0x000fe20007810000 */
[----:B0-----:R-:W-:Y:S01]  /*c840*/  FFMA.FTZ R49, R72, R0, -R13 ;  /* 0x0000000048317223 */ /* 0x001fe2000001080d */
[----:B------:R-:W-:-:S02]  /*c850*/  ISETP.GT.AND P4, PT, R9, 0x69, PT ;  /* 0x000000690900780c */ /* 0x000fc40003f84270 */
[----:B------:R-:W-:Y:S02]  /*c860*/  FSEL R78, R78, -INF , P5 ;  /* 0xff8000004e4e7808 */ /* 0x000fe40002800000 */
        /* <DEDUP_REMOVED lines=17> */
[----:B------:R-:W-:Y:S02]  /*c980*/  FSEL R87, R87, -INF , P4 ;  /* 0xff80000057577808 */ /* 0x000fe40002000000 */
[----:B------:R-:W-:Y:S02]  /*c990*/  FMNMX.FTZ R9, R86, R32, !PT ;  /* 0x0000002056097209 */ /* 0x000fe40007810000 */
[----:B------:R-:W-:Y:S01]  /*c9a0*/  R2UR UR7, R33 ;  /* 0x00000000210772ca */ /* 0x000fe200000e0000 */
[----:B------:R-:W-:Y:S01]  /*c9b0*/  FFMA.FTZ R33, R77, R0, -R13 ;  /* 0x000000004d217223 */ /* 0x000fe2000001080d */
[----:B------:R-:W-:Y:S01]  /*c9c0*/  FMNMX.FTZ R9, R87, R9, !PT ;  /* 0x0000000957097209 */ /* 0x000fe20007810000 */
[----:B------:R-:W-:Y:S01]  /*c9d0*/  MUFU.EX2 R41, R41 ;  /* 0x0000002900297308 */ /* 0x000fe20000000800 */
[----:B-1----:R-:W-:-:S03]  /*c9e0*/  SHF.R.U32.HI R135, RZ, 0x7, R64 ;  /* 0x00000007ff877819 */ /* 0x002fc60000011640 */
[----:B------:R-:W0:Y:S04]  /*c9f0*/  SHFL.BFLY PT, R32, R9, 0x2, 0x1f ;  /* 0x0c401f0009207f89 */ /* 0x000e2800000e0000 */
[----:B------:R-:W-:Y:S08]  /*ca00*/  MUFU.EX2 R40, R40 ;  /* 0x0000002800287308 */ /* 0x000ff00000000800 */
[----:B------:R-:W-:Y:S08]  /*ca10*/  MUFU.EX2 R44, R44 ;  /* 0x0000002c002c7308 */ /* 0x000ff00000000800 */
[----:B------:R-:W-:Y:S01]  /*ca20*/  MUFU.EX2 R45, R45 ;  /* 0x0000002d002d7308 */ /* 0x000fe20000000800 */
[----:B0-----:R-:W-:Y:S01]  /*ca30*/  FMNMX.FTZ R9, R9, R32, !PT ;  /* 0x0000002009097209 */ /* 0x001fe20007810000 */
[----:B------:R-:W-:-:S06]  /*ca40*/  VIADD R32, R8, 0x280 ;  /* 0x0000028008207836 */ /* 0x000fcc0000000000 */
[----:B------:R-:W-:Y:S01]  /*ca50*/  MUFU.EX2 R48, R48 ;  /* 0x0000003000307308 */ /* 0x000fe20000000800 */
[----:B------:R-:W0:Y:S01]  /*ca60*/  SHFL.BFLY PT, R56, R9, 0x1, 0x1f ;  /* 0x0c201f0009387f89 */ /* 0x000e2200000e0000 */
[----:B------:R-:W-:Y:S01]  /*ca70*/  R2UR UR6, R32 ;  /* 0x00000000200672ca */ /* 0x000fe200000e0000 */
[-CC-:B------:R-:W-:Y:S01]  /*ca80*/  FFMA.FTZ R32, R76, R0.reuse, -R13.reuse ;  /* 0x000000004c207223 */ /* 0x180fe2000001080d */
[----:B------:R-:W-:-:S04]  /*ca90*/  FFMA.FTZ R13, R85, R0, -R13 ;  /* 0x00000000550d7223 */ /* 0x000fc8000001080d */
[----:B------:R-:W-:Y:S07]  /*caa0*/  MUFU.EX2 R49, R49 ;  /* 0x0000003100317308 */ /* 0x000fee0000000800 */
[----:B------:R-:W-:Y:S01]  /*cab0*/  HGMMA.64x64x16.F32.BF16 R88, R128, gdesc[UR4].tnspB, R88, gsb0 ;  /* 0x40e0000480587df0 */ /* 0x000fe20008001858 */
[----:B------:R-:W-:Y:S08]  /*cac0*/  MUFU.EX2 R52, R52 ;  /* 0x0000003400347308 */ /* 0x000ff00000000800 */
[----:B------:R-:W-:Y:S01]  /*cad0*/  MUFU.EX2 R32, R32 ;  /* 0x0000002000207308 */ /* 0x000fe20000000800 */
[----:B0-----:R-:W-:-:S04]  /*cae0*/  FMNMX.FTZ R9, R9, R56, !PT ;  /* 0x0000003809097209 */ /* 0x001fc80007810000 */
[C---:B------:R-:W-:Y:S01]  /*caf0*/  FSETP.NEU.FTZ.AND P4, PT, R9.reuse, -INF , PT ;  /* 0xff8000000900780b */ /* 0x040fe20003f9d000 */
[----:B------:R-:W-:Y:S02]  /*cb00*/  FMUL.FTZ R61, R9, R0 ;  /* 0x00000000093d7220 */ /* 0x000fe40000410000 */
[----:B------:R-:W-:Y:S03]  /*cb10*/  MUFU.EX2 R33, R33 ;  /* 0x0000002100217308 */ /* 0x000fe60000000800 */
[----:B------:R-:W-:-:S05]  /*cb20*/  FSEL R61, R61, RZ, P4 ;  /* 0x000000ff3d3d7208 */ /* 0x000fca0002000000 */
[-CC-:B------:R-:W-:Y:S01]  /*cb30*/  FFMA.FTZ R147, R38, R0.reuse, -R61.reuse ;  /* 0x0000000026937223 */ /* 0x180fe2000001083d */
[-CC-:B------:R-:W-:Y:S01]  /*cb40*/  FFMA.FTZ R38, R47, R0.reuse, -R61.reuse ;  /* 0x000000002f267223 */ /* 0x180fe2000001083d */
[-CC-:B------:R-:W-:Y:S01]  /*cb50*/  FFMA.FTZ R149, R26, R0.reuse, -R61.reuse ;  /* 0x000000001a957223 */ /* 0x180fe2000001083d */
[----:B------:R-:W2:Y:S01]  /*cb60*/  LDL R47, [R1+0x28] ;  /* 0x00002800012f7983 */ /* 0x000ea20000100800 */
[-CC-:B------:R-:W-:Y:S01]  /*cb70*/  FFMA.FTZ R60, R27, R0.reuse, -R61.reuse ;  /* 0x000000001b3c7223 */ /* 0x180fe2000001083d */
[----:B------:R-:W-:Y:S02]  /*cb80*/  VIADD R26, R8, 0x300 ;  /* 0x00000300081a7836 */ /* 0x000fe40000000000 */
[-CC-:B------:R-:W-:Y:S01]  /*cb90*/  FFMA.FTZ R151, R30, R0.reuse, -R61.reuse ;  /* 0x000000001e977223 */ /* 0x180fe2000001083d */
[----:B------:R-:W-:Y:S02]  /*cba0*/  IMAD.MOV.U32 R27, RZ, RZ, 0x40000040 ;  /* 0x40000040ff1b7424 */ /* 0x000fe400078e00ff */
[-CC-:B------:R-:W-:Y:S01]  /*cbb0*/  FFMA.FTZ R30, R31, R0.reuse, -R61.reuse ;  /* 0x000000001f1e7223 */ /* 0x180fe2000001083d */
[-CC-:B------:R-:W-:Y:S01]  /*cbc0*/  FFMA.FTZ R31, R35, R0.reuse, -R61.reuse ;  /* 0x00000000231f7223 */ /* 0x180fe2000001083d */
[----:B------:R-:W-:Y:S01]  /*cbd0*/  R2UR UR6, R26 ;  /* 0x000000001a0672ca */ /* 0x000fe200000e0000 */
[----:B------:R-:W-:Y:S01]  /*cbe0*/  VIADD R26, R8, 0x380 ;  /* 0x00000380081a7836 */ /* 0x000fe20000000000 */
[----:B------:R-:W-:Y:S01]  /*cbf0*/  R2UR UR7, R27 ;  /* 0x000000001b0772ca */ /* 0x000fe200000e0000 */
[-CC-:B------:R-:W-:Y:S01]  /*cc00*/  FFMA.FTZ R35, R43, R0.reuse, -R61.reuse ;  /* 0x000000002b237223 */ /* 0x180fe2000001083d */
[----:B------:R-:W-:Y:S01]  /*cc10*/  FSEL R27, R9, RZ, P4 ;  /* 0x000000ff091b7208 */ /* 0x000fe20002000000 */
[----:B------:R-:W-:Y:S01]  /*cc20*/  MUFU.EX2 R149, R149 ;  /* 0x0000009500957308 */ /* 0x000fe20000000800 */
[----:B------:R-:W-:Y:S01]  /*cc30*/  FSEL R43, R3, RZ, P3 ;  /* 0x000000ff032b7208 */ /* 0x000fe20001800000 */
[----:B------:R-:W-:Y:S01]  /*cc40*/  FFMA.FTZ R145, R34, R0, -R61 ;  /* 0x0000000022917223 */ /* 0x000fe2000001083d */
[----:B------:R-:W-:Y:S01]  /*cc50*/  ISETP.GE.U32.AND P3, PT, R64, 0x180, PT ;  /* 0x000001804000780c */ /* 0x000fe20003f66070 */
[----:B------:R-:W-:Y:S01]  /*cc60*/  FADD.FTZ R10, -R27, R10 ;  /* 0x0000000a1b0a7221 */ /* 0x000fe20000010100 */
[----:B------:R-:W-:-:S02]  /*cc70*/  IMAD.MOV.U32 R27, RZ, RZ, 0x40000040 ;  /* 0x40000040ff1b7424 */ /* 0x000fc400078e00ff */
[----:B------:R-:W-:Y:S01]  /*cc80*/  FADD.FTZ R43, -R43, R11 ;  /* 0x0000000b2b2b7221 */ /* 0x000fe20000010100 */
[----:B------:R-:W-:Y:S02]  /*cc90*/  VIADD R11, R135, 0x9 ;  /* 0x00000009870b7836 */ /* 0x000fe40000000000 */
[-C--:B------:R-:W-:Y:S01]  /*cca0*/  FMUL.FTZ R10, R10, R0.reuse ;  /* 0x000000000a0a7220 */ /* 0x080fe20000410000 */
[----:B------:R-:W-:Y:S01]  /*ccb0*/  MUFU.EX2 R60, R60 ;  /* 0x0000003c003c7308 */ /* 0x000fe20000000800 */
[-C--:B------:R-:W-:Y:S01]  /*ccc0*/  FMUL.FTZ R8, R43, R0.reuse ;  /* 0x000000002b087220 */ /* 0x080fe20000410000 */
        /* <DEDUP_REMOVED lines=8> */
[----:B------:R-:W-:-:S06]  /*cd50*/  FFMA.FTZ R133, R58, R0, -R61 ;  /* 0x000000003a857223 */ /* 0x000fcc000001083d */
[----:B------:R-:W1:Y:S08]  /*cd60*/  MUFU.EX2 R10, R10 ;  /* 0x0000000a000a7308 */ /* 0x000e700000000800 */
[----:B------:R-:W3:Y:S01]  /*cd70*/  MUFU.EX2 R151, R151 ;  /* 0x0000009700977308 */ /* 0x000ee20000000800 */
[----:B------:R-:W-:Y:S02]  /*cd80*/  WARPGROUP.DEPBAR.LE gsb0, 0x0 ;  /* 0x00008000000079c5 */ /* 0x000fe40000010000 */
[----:B------:R-:W-:-:S05]  /*cd90*/  WARPGROUP.ARRIVE ;  /* 0x00000000000079c5 */ /* 0x000fca0000000000 */
[----:B------:R-:W4:Y:S01]  /*cda0*/  MUFU.EX2 R30, R30 ;  /* 0x0000001e001e7308 */ /* 0x000f220000000800 */
[----:B------:R-:W-:Y:S01]  /*cdb0*/  HGMMA.64x64x16.F32.BF16 R88, R124, gdesc[UR4].tnspB, R88, gsb0 ;  /* 0x40e000047c587df0 */ /* 0x000fe20008001858 */
[----:B------:R-:W-:Y:S01]  /*cdc0*/  R2UR UR6, R26 ;  /* 0x000000001a0672ca */ /* 0x000fe200000e0000 */
[----:B------:R-:W-:Y:S01]  /*cdd0*/  @!P1 IMAD R26, R18, 0x8, R2 ;  /* 0x00000008121a9824 */ /* 0x000fe200078e0202 */
[----:B------:R-:W-:-:S04]  /*cde0*/  R2UR UR7, R27 ;  /* 0x000000001b0772ca */ /* 0x000fc800000e0000 */
[----:B------:R-:W4:Y:S01]  /*cdf0*/  MUFU.EX2 R145, R145 ;  /* 0x0000009100917308 */ /* 0x000f220000000800 */
[----:B------:R-:W-:Y:S01]  /*ce00*/  @!P1 VIADD R26, R26, 0x16840 ;  /* 0x000168401a1a9836 */ /* 0x000fe20000000000 */
[----:B------:R-:W-:Y:S01]  /*ce10*/  SEL R27, R11, 0x9, !P3 ;  /* 0x000000090b1b7807 */ /* 0x000fe20005800000 */
[----:B0-----:R-:W-:-:S05]  /*ce20*/  FFMA.FTZ R5, R8, R5, R148 ;  /* 0x0000000508057223 */ /* 0x001fca0000010094 */
[----:B------:R-:W0:Y:S08]  /*ce30*/  MUFU.EX2 R31, R31 ;  /* 0x0000001f001f7308 */ /* 0x000e300000000800 */
[----:B------:R-:W0:Y:S08]  /*ce40*/  MUFU.EX2 R147, R147 ;  /* 0x0000009300937308 */ /* 0x000e300000000800 */
[----:B------:R-:W0:Y:S08]  /*ce50*/  MUFU.EX2 R34, R34 ;  /* 0x0000002200227308 */ /* 0x000e300000000800 */
[----:B------:R-:W0:Y:S08]  /*ce60*/  MUFU.EX2 R141, R141 ;  /* 0x0000008d008d7308 */ /* 0x000e300000000800 */
[----:B------:R-:W0:Y:S08]  /*ce70*/  MUFU.EX2 R35, R35 ;  /* 0x0000002300237308 */ /* 0x000e300000000800 */
[----:B------:R-:W0:Y:S08]  /*ce80*/  MUFU.EX2 R143, R143 ;  /* 0x0000008f008f7308 */ /* 0x000e300000000800 */
[----:B------:R-:W0:Y:S08]  /*ce90*/  MUFU.EX2 R38, R38 ;  /* 0x0000002600267308 */ /* 0x000e300000000800 */
[----:B------:R-:W0:Y:S08]  /*cea0*/  MUFU.EX2 R137, R137 ;  /* 0x0000008900897308 */ /* 0x000e300000000800 */
[----:B------:R-:W0:Y:S01]  /*ceb0*/  MUFU.EX2 R39, R39 ;  /* 0x0000002700277308 */ /* 0x000e220000000800 */
[----:B------:R-:W-:-:S02]  /*cec0*/  WARPGROUP.DEPBAR.LE gsb0, 0x0 ;  /* 0x00008000000079c5 */ /* 0x000fc40000010000 */
[----:B------:R-:W-:-:S05]  /*ced0*/  WARPGROUP.ARRIVE ;  /* 0x00000000000079c5 */ /* 0x000fca0000000000 */
[----:B------:R-:W0:Y:S01]  /*cee0*/  MUFU.EX2 R139, R139 ;  /* 0x0000008b008b7308 */ /* 0x000e220000000800 */
[----:B------:R-:W-:Y:S01]  /*cef0*/  HGMMA.64x64x16.F32.BF16 R88, R120, gdesc[UR4].tnspB, R88, gsb0 ;  /* 0x40e0000478587df0 */ /* 0x000fe20008001858 */
[----:B------:R-:W-:Y:S01]  /*cf00*/  @!P1 PRMT R26, RZ, 0x654, R26 ;  /* 0x00000654ff1a9816 */ /* 0x000fe2000000001a */
[----:B-1----:R-:W-:Y:S01]  /*cf10*/  FFMA.FTZ R43, R10, R4, R149 ;  /* 0x000000040a2b7223 */ /* 0x002fe20000010095 */
[----:B------:R-:W-:Y:S02]  /*cf20*/  @!P1 IMAD R4, R15, 0x8, R2 ;  /* 0x000000080f049824 */ /* 0x000fe400078e0202 */
[----:B------:R-:W-:Y:S02]  /*cf30*/  FADD.FTZ R5, R12, R5 ;  /* 0x000000050c057221 */ /* 0x000fe40000010000 */
[----:B------:R-:W1:Y:S01]  /*cf40*/  MUFU.EX2 R42, R42 ;  /* 0x0000002a002a7308 */ /* 0x000e620000000800 */
[----:B------:R-:W-:Y:S02]  /*cf50*/  @!P1 VIADD R4, R4, 0x16860 ;  /* 0x0001686004049836 */ /* 0x000fe40000000000 */
[----:B------:R-:W-:-:S04]  /*cf60*/  FADD.FTZ R5, R150, R5 ;  /* 0x0000000596057221 */ /* 0x000fc80000010000 */
[----:B------:R-:W-:Y:S01]  /*cf70*/  FADD.FTZ R5, R20, R5 ;  /* 0x0000000514057221 */ /* 0x000fe20000010000 */
[-CC-:B------:R-:W-:Y:S01]  /*cf80*/  FFMA.FTZ R59, R59, R0.reuse, -R61.reuse ;  /* 0x000000003b3b7223 */ /* 0x180fe2000001083d */
[----:B------:R-:W1:Y:S01]  /*cf90*/  MUFU.EX2 R133, R133 ;  /* 0x0000008500857308 */ /* 0x000e620000000800 */
[-CC-:B------:R-:W-:Y:S01]  /*cfa0*/  FFMA.FTZ R135, R62, R0.reuse, -R61.reuse ;  /* 0x000000003e877223 */ /* 0x180fe2000001083d */
[----:B------:R-:W-:-:S06]  /*cfb0*/  FFMA.FTZ R63, R63, R0, -R61 ;  /* 0x000000003f3f7223 */ /* 0x000fcc000001083d */
[----:B------:R-:W1:Y:S08]  /*cfc0*/  MUFU.EX2 R11, R59 ;  /* 0x0000003b000b7308 */ /* 0x000e700000000800 */
[----:B------:R-:W-:Y:S08]  /*cfd0*/  MUFU.EX2 R53, R53 ;  /* 0x0000003500357308 */ /* 0x000ff00000000800 */
[----:B------:R-:W-:Y:S08]  /*cfe0*/  MUFU.EX2 R56, R81 ;  /* 0x0000005100387308 */ /* 0x000ff00000000800 */
[----:B------:R-:W-:Y:S08]  /*cff0*/  MUFU.EX2 R57, R57 ;  /* 0x0000003900397308 */ /* 0x000ff00000000800 */
[----:B------:R-:W-:Y:S01]  /*d000*/  MUFU.EX2 R13, R13 ;  /* 0x0000000d000d7308 */ /* 0x000fe20000000800 */
[----:B------:R-:W-:-:S02]  /*d010*/  WARPGROUP.DEPBAR.LE gsb0, 0x0 ;  /* 0x00008000000079c5 */ /* 0x000fc40000010000 */
[----:B------:R1:W-:Y:S06]  /*d020*/  BAR.ARV R27, 0x100 ;  /* 0x0004001b0000751d */ /* 0x0003ec0000002000 */
[----:B------:R3:W-:Y:S02]  /*d030*/  @!P1 SYNCS.ARRIVE.TRANS64.RED.A1T0 RZ, [R26+URZ], RZ ;  /* 0x000000ff1aff99a7 */ /* 0x0007e4000810043f */
[----:B---3--:R-:W-:-:S04]  /*d040*/  FADD.FTZ R26, R60, R43 ;  /* 0x0000002b3c1a7221 */ /* 0x008fc80000010000 */
[----:B------:R-:W-:Y:S01]  /*d050*/  FADD.FTZ R15, R151, R26 ;  /* 0x0000001a970f7221 */ /* 0x000fe20000010000 */
[----:B------:R-:W-:-:S03]  /*d060*/  @!P1 PRMT R26, RZ, 0x654, R4 ;  /* 0x00000654ff1a9816 */ /* 0x000fc60000000004 */
[----:B----4-:R-:W-:Y:S01]  /*d070*/  FADD.FTZ R46, R30, R15 ;  /* 0x0000000f1e2e7221 */ /* 0x010fe20000010000 */
[----:B------:R3:W-:Y:S03]  /*d080*/  @!P1 SYNCS.ARRIVE.TRANS64.RED.A1T0 RZ, [R26+URZ], RZ ;  /* 0x000000ff1aff99a7 */ /* 0x0007e6000810043f */
[----:B------:R-:W-:Y:S01]  /*d090*/  FADD.FTZ R46, R145, R46 ;  /* 0x0000002e912e7221 */ /* 0x000fe20000010000 */
[----:B---3--:R-:W-:-:S03]  /*d0a0*/  FADD.FTZ R26, R144, R5 ;  /* 0x00000005901a7221 */ /* 0x008fc60000010000 */
[----:B0-----:R-:W-:Y:S01]  /*d0b0*/  FADD.FTZ R46, R31, R46 ;  /* 0x0000002e1f2e7221 */ /* 0x001fe20000010000 */
[----:B------:R-:W-:-:S03]  /*d0c0*/  FADD.FTZ R15, R21, R26 ;  /* 0x0000001a150f7221 */ /* 0x000fc60000010000 */
[----:B------:R-:W-:Y:S01]  /*d0d0*/  FADD.FTZ R43, R147, R46 ;  /* 0x0000002e932b7221 */ /* 0x000fe20000010000 */
[----:B-1----:R-:W-:-:S03]  /*d0e0*/  FADD.FTZ R27, R146, R15 ;  /* 0x0000000f921b7221 */ /* 0x002fc60000010000 */
        /* <DEDUP_REMOVED lines=13> */
[----:B------:R-:W-:Y:S01]  /*d1c0*/  FADD.FTZ R27, R29, R46 ;  /* 0x0000002e1d1b7221 */ /* 0x000fe20000010000 */
[----:B------:R-:W0:Y:S02]  /*d1d0*/  MUFU.EX2 R135, R135 ;  /* 0x0000008700877308 */ /* 0x000e240000000800 */
[----:B------:R-:W-:Y:S01]  /*d1e0*/  FADD.FTZ R43, R139, R26 ;  /* 0x0000001a8b2b7221 */ /* 0x000fe20000010000 */
[----:B------:R-:W-:Y:S01]  /*d1f0*/  FADD.FTZ R27, R138, R27 ;  /* 0x0000001b8a1b7221 */ /* 0x000fe20000010000 */
[----:B------:R-:W-:Y:S01]  /*d200*/  FFMA.FTZ R129, R66, R0, -R61 ;  /* 0x0000000042817223 */ /* 0x000fe2000001083d */
[----:B------:R-:W-:Y:S01]  /*d210*/  F2FP.BF16.F32.PACK_AB R150, R20, R150 ;  /* 0x000000961496723e */ /* 0x000fe200000010ff */
[----:B------:R-:W-:Y:S01]  /*d220*/  FADD.FTZ R20, R42, R43 ;  /* 0x0000002b2a147221 */ /* 0x000fe20000010000 */
[----:B------:R-:W-:Y:S01]  /*d230*/  FADD.FTZ R27, R36, R27 ;  /* 0x0000001b241b7221 */ /* 0x000fe20000010000 */
[----:B------:R-:W1:Y:S01]  /*d240*/  MUFU.EX2 R4, R63 ;  /* 0x0000003f00047308 */ /* 0x000e620000000800 */
[-C--:B------:R-:W-:Y:S01]  /*d250*/  FFMA.FTZ R5, R67, R0.reuse, -R61 ;  /* 0x0000000043057223 */ /* 0x080fe2000001083d */
[----:B------:R-:W-:Y:S01]  /*d260*/  FADD.FTZ R20, R133, R20 ;  /* 0x0000001485147221 */ /* 0x000fe20000010000 */
[----:B------:R-:W-:Y:S01]  /*d270*/  FADD.FTZ R26, R132, R27 ;  /* 0x0000001b841a7221 */ /* 0x000fe20000010000 */
[----:B------:R-:W-:Y:S01]  /*d280*/  FFMA.FTZ R131, R70, R0, -R61 ;  /* 0x0000000046837223 */ /* 0x000fe2000001083d */
[----:B------:R-:W-:-:S03]  /*d290*/  F2FP.BF16.F32.PACK_AB R144, R21, R144 ;  /* 0x000000901590723e */ /* 0x000fc600000010ff */
[----:B------:R-:W3:Y:S01]  /*d2a0*/  MUFU.EX2 R129, R129 ;  /* 0x0000008100817308 */ /* 0x000ee20000000800 */
[----:B------:R-:W-:Y:S01]  /*d2b0*/  FADD.FTZ R21, R37, R26 ;  /* 0x0000001a25157221 */ /* 0x000fe20000010000 */
[----:B------:R-:W-:Y:S01]  /*d2c0*/  FADD.FTZ R20, R11, R20 ;  /* 0x000000140b147221 */ /* 0x000fe20000010000 */
[----:B------:R-:W-:Y:S01]  /*d2d0*/  FFMA.FTZ R15, R71, R0, -R61 ;  /* 0x00000000470f7223 */ /* 0x000fe2000001083d */
[----:B------:R-:W-:-:S04]  /*d2e0*/  F2FP.BF16.F32.PACK_AB R146, R24, R146 ;  /* 0x000000921892723e */ /* 0x000fc800000010ff */
[----:B------:R-:W4:Y:S01]  /*d2f0*/  MUFU.EX2 R5, R5 ;  /* 0x0000000500057308 */ /* 0x000f220000000800 */
[----:B------:R-:W-:Y:S01]  /*d300*/  FADD.FTZ R24, R134, R21 ;  /* 0x0000001586187221 */ /* 0x000fe20000010000 */
[----:B0-----:R-:W-:Y:S01]  /*d310*/  FADD.FTZ R21, R135, R20 ;  /* 0x0000001487157221 */ /* 0x001fe20000010000 */
[----:B------:R-:W-:Y:S01]  /*d320*/  FFMA.FTZ R125, R74, R0, -R61 ;  /* 0x000000004a7d7223 */ /* 0x000fe2000001083d */
[----:B------:R-:W-:-:S04]  /*d330*/  F2FP.BF16.F32.PACK_AB R140, R25, R140 ;  /* 0x0000008c198c723e */ /* 0x000fc800000010ff */
[----:B------:R-:W0:Y:S01]  /*d340*/  MUFU.EX2 R131, R131 ;  /* 0x0000008300837308 */ /* 0x000e220000000800 */
[----:B------:R-:W-:Y:S01]  /*d350*/  FADD.FTZ R25, R41, R24 ;  /* 0x0000001829197221 */ /* 0x000fe20000010000 */
[----:B-1----:R-:W-:Y:S01]  /*d360*/  FADD.FTZ R20, R4, R21 ;  /* 0x0000001504147221 */ /* 0x002fe20000010000 */
[----:B------:R-:W-:-:S05]  /*d370*/  FFMA.FTZ R75, R75, R0, -R61 ;  /* 0x000000004b4b7223 */ /* 0x000fca000001083d */
[----:B------:R-:W1:Y:S01]  /*d380*/  MUFU.EX2 R15, R15 ;  /* 0x0000000f000f7308 */ /* 0x000e620000000800 */
[----:B------:R-:W-:Y:S01]  /*d390*/  FADD.FTZ R25, R40, R25 ;  /* 0x0000001928197221 */ /* 0x000fe20000010000 */
[----:B---3--:R-:W-:Y:S01]  /*d3a0*/  FADD.FTZ R20, R129, R20 ;  /* 0x0000001481147221 */ /* 0x008fe20000010000 */
[----:B------:R-:W-:Y:S01]  /*d3b0*/  FFMA.FTZ R78, R78, R0, -R61 ;  /* 0x000000004e4e7223 */ /* 0x000fe2000001083d */
[----:B------:R-:W-:-:S04]  /*d3c0*/  F2FP.BF16.F32.PACK_AB R148, R12, R148 ;  /* 0x000000940c94723e */ /* 0x000fc800000010ff */
[----:B------:R-:W3:Y:S01]  /*d3d0*/  MUFU.EX2 R125, R125 ;  /* 0x0000007d007d7308 */ /* 0x000ee20000000800 */
[----:B------:R-:W-:Y:S01]  /*d3e0*/  FADD.FTZ R24, R44, R25 ;  /* 0x000000192c187221 */ /* 0x000fe20000010000 */
[----:B----4-:R-:W-:Y:S01]  /*d3f0*/  FADD.FTZ R20, R5, R20 ;  /* 0x0000001405147221 */ /* 0x010fe20000010000 */
[----:B------:R-:W-:-:S05]  /*d400*/  FFMA.FTZ R79, R79, R0, -R61 ;  /* 0x000000004f4f7223 */ /* 0x000fca000001083d */
[----:B------:R-:W4:Y:S01]  /*d410*/  MUFU.EX2 R12, R75 ;  /* 0x0000004b000c7308 */ /* 0x000f220000000800 */
[----:B------:R-:W-:Y:S01]  /*d420*/  FADD.FTZ R21, R45, R24 ;  /* 0x000000182d157221 */ /* 0x000fe20000010000 */
[----:B0-----:R-:W-:Y:S01]  /*d430*/  FADD.FTZ R20, R131, R20 ;  /* 0x0000001483147221 */ /* 0x001fe20000010000 */
[----:B------:R-:W-:-:S05]  /*d440*/  FFMA.FTZ R82, R82, R0, -R61 ;  /* 0x0000000052527223 */ /* 0x000fca000001083d */
[----:B------:R-:W0:Y:S01]  /*d450*/  MUFU.EX2 R78, R78 ;  /* 0x0000004e004e7308 */ /* 0x000e220000000800 */
[----:B------:R-:W-:Y:S01]  /*d460*/  FADD.FTZ R24, R48, R21 ;  /* 0x0000001530187221 */ /* 0x000fe20000010000 */
[----:B-1----:R-:W-:Y:S01]  /*d470*/  FADD.FTZ R20, R15, R20 ;  /* 0x000000140f147221 */ /* 0x002fe20000010000 */
[----:B------:R-:W-:Y:S01]  /*d480*/  FFMA.FTZ R83, R83, R0, -R61 ;  /* 0x0000000053537223 */ /* 0x000fe2000001083d */
[----:B------:R-:W-:-:S04]  /*d490*/  F2FP.BF16.F32.PACK_AB R133, R11, R133 ;  /* 0x000000850b85723e */ /* 0x000fc800000010ff */
[----:B------:R-:W1:Y:S01]  /*d4a0*/  MUFU.EX2 R79, R79 ;  /* 0x0000004f004f7308 */ /* 0x000e620000000800 */
[----:B------:R-:W-:Y:S01]  /*d4b0*/  FADD.FTZ R11, R49, R24 ;  /* 0x00000018310b7221 */ /* 0x000fe20000010000 */
[----:B---3--:R-:W-:Y:S01]  /*d4c0*/  FADD.FTZ R21, R125, R20 ;  /* 0x000000147d157221 */ /* 0x008fe20000010000 */
[----:B------:R-:W-:-:S05]  /*d4d0*/  FFMA.FTZ R86, R86, R0, -R61 ;  /* 0x0000000056567223 */ /* 0x000fca000001083d */
[----:B------:R-:W3:Y:S01]  /*d4e0*/  MUFU.EX2 R82, R82 ;  /* 0x0000005200527308 */ /* 0x000ee20000000800 */
[----:B------:R-:W-:Y:S01]  /*d4f0*/  FADD.FTZ R11, R52, R11 ;  /* 0x0000000b340b7221 */ /* 0x000fe20000010000 */
[----:B----4-:R-:W-:Y:S01]  /*d500*/  FADD.FTZ R21, R12, R21 ;  /* 0x000000150c157221 */ /* 0x010fe20000010000 */
[----:B------:R-:W-:Y:S01]  /*d510*/  FFMA.FTZ R61, R87, R0, -R61 ;  /* 0x00000000573d7223 */ /* 0x000fe2000001083d */
[----:B------:R-:W-:-:S04]  /*d520*/  F2FP.BF16.F32.PACK_AB R135, R4, R135 ;  /* 0x000000870487723e */ /* 0x000fc800000010ff */
[----:B------:R-:W4:Y:S01]  /*d530*/  MUFU.EX2 R83, R83 ;  /* 0x0000005300537308 */ /* 0x000f220000000800 */
[----:B------:R-:W-:Y:S01]  /*d540*/  FADD.FTZ R4, R32, R11 ;  /* 0x0000000b20047221 */ /* 0x000fe20000010000 */
[----:B0-----:R-:W-:Y:S01]  /*d550*/  FADD.FTZ R20, R78, R21 ;  /* 0x000000154e147221 */ /* 0x001fe20000010000 */
[----:B------:R-:W-:-:S05]  /*d560*/  F2FP.BF16.F32.PACK_AB R129, R5, R129 ;  /* 0x000000810581723e */ /* 0x000fca00000010ff */
[----:B------:R-:W0:Y:S01]  /*d570*/  MUFU.EX2 R86, R86 ;  /* 0x0000005600567308 */ /* 0x000e220000000800 */
[----:B------:R-:W-:Y:S01]  /*d580*/  FADD.FTZ R4, R33, R4 ;  /* 0x0000000421047221 */ /* 0x000fe20000010000 */
[----:B-1----:R-:W-:Y:S01]  /*d590*/  FADD.FTZ R5, R79, R20 ;  /* 0x000000144f057221 */ /* 0x002fe20000010000 */
[----:B--2---:R-:W-:-:S05]  /*d5a0*/  ISETP.GT.AND P3, PT, R14, R47, PT ;  /* 0x0000002f0e00720c */ /* 0x004fca0003f64270 */
[----:B------:R-:W1:Y:S01]  /*d5b0*/  MUFU.EX2 R61, R61 ;  /* 0x0000003d003d7308 */ /* 0x000e620000000800 */
[----:B------:R-:W-:Y:S01]  /*d5c0*/  FADD.FTZ R11, R53, R4 ;  /* 0x00000004350b7221 */ /* 0x000fe20000010000 */
[----:B---3--:R-:W-:Y:S01]  /*d5d0*/  FADD.FTZ R4, R82, R5 ;  /* 0x0000000552047221 */ /* 0x008fe20000010000 */
[----:B------:R-:W-:Y:S02]  /*d5e0*/  F2FP.BF16.F32.PACK_AB R125, R12, R125 ;  /* 0x0000007d0c7d723e */ /* 0x000fe400000010ff */
[----:B------:R-:W-:Y:S01]  /*d5f0*/  FADD.FTZ R12, R56, R11 ;  /* 0x0000000b380c7221 */ /* 0x000fe20000010000 */
[----:B----4-:R-:W-:-:S03]  /*d600*/  FADD.FTZ R5, R83, R4 ;  /* 0x0000000453057221 */ /* 0x010fc60000010000 */
[----:B------:R-:W-:Y:S01]  /*d610*/  FADD.FTZ R12, R57, R12 ;  /* 0x0000000c390c7221 */ /* 0x000fe20000010000 */
[----:B0-----:R-:W-:Y:S01]  /*d620*/  FADD.FTZ R4, R86, R5 ;  /* 0x0000000556047221 */ /* 0x001fe20000010000 */
        /* <DEDUP_REMOVED lines=63> */
.L_x_14991:
[----:B------:R-:W-:-:S13]  /*da20*/  ISETP.GE.AND P2, PT, R14, RZ, PT ;  /* 0x000000ff0e00720c */ /* 0x000fda0003f46270 */
[----:B------:R-:W-:Y:S05]  /*da30*/  @!P2 BRA `(.L_x_15002) ;  /* 0x0000001c00cca947 */ /* 0x000fea0003800000 */
[----:B------:R-:W-:Y:S02]  /*da40*/  IMAD.MOV.U32 R12, RZ, RZ, R9 ;  /* 0x000000ffff0c7224 */ /* 0x000fe400078e0009 */
[----:B------:R-:W-:Y:S02]  /*da50*/  IMAD.MOV.U32 R13, RZ, RZ, R3 ;  /* 0x000000ffff0d7224 */ /* 0x000fe400078e0003 */
[----:B------:R-:W-:Y:S02]  /*da60*/  IMAD.MOV.U32 R8, RZ, RZ, R23 ;  /* 0x000000ffff087224 */ /* 0x000fe400078e0017 */
[----:B------:R-:W-:-:S07]  /*da70*/  IMAD.MOV.U32 R15, RZ, RZ, R18 ;  /* 0x000000ffff0f7224 */ /* 0x000fce00078e0012 */
.L_x_15012:
        /* <DEDUP_REMOVED lines=10> */
.L_x_15004:
[----:B------:R-:W-:Y:S01]  /*db20*/  IMAD R0, R18, 0x8, R2 ;  /* 0x0000000812007824 */ /* 0x000fe200078e0202 */
[----:B------:R-:W-:-:S04]  /*db30*/  SHF.L.U32 R3, R23, 0x1f, RZ ;  /* 0x0000001f17037819 */ /* 0x000fc800000006ff */
[----:B------:R0:W1:Y:S01]  /*db40*/  SYNCS.PHASECHK.TRANS64.TRYWAIT P3, [R0+URZ+0x16830], R3 ;  /* 0x01683003000075a7 */ /* 0x000062000806017f */
[----:B------:R-:W-:Y:S05]  /*db50*/  @!P0 BRA `(.L_x_15005) ;  /* 0x0000000000048947 */ /* 0x000fea0003800000 */
[----:B------:R-:W-:Y:S01]  /*db60*/  BPT.TRAP 0x1 ;  /* 0x000000040000795c */ /* 0x000fe20000300000 */
.L_x_15005:
[----:B------:R-:W-:Y:S04]  /*db70*/  BSSY B0, `(.L_x_15003) ;  /* 0x0000004000007945 */ /* 0x000fe80003800000 */
[----:B-1----:R-:W-:Y:S05]  /*db80*/  @P3 BRA `(.L_x_15006) ;  /* 0x0000000000083947 */ /* 0x002fea0003800000 */
[----:B------:R-:W1:Y:S02]  /*db90*/  SYNCS.PHASECHK.TRANS64.TRYWAIT P3, [R0+URZ+0x16830], R3 ;  /* 0x01683003000075a7 */ /* 0x000e64000806017f */
[----:B-1----:R-:W-:Y:S05]  /*dba0*/  @!P3 BRA `(.L_x_15007) ;  /* 0x000000b40020b947 */ /* 0x002fea0003800000 */
.L_x_15006:
[----:B------:R-:W-:Y:S05]  /*dbb0*/  BSYNC B0 ;  /* 0x0000000000007941 */ /* 0x000fea0003800000 */
.L_x_15003:
        /* <DEDUP_REMOVED lines=49> */
.L_x_15009:
[----:B------:R-:W-:Y:S01]  /*ded0*/  SHF.L.U32 R0, R8, 0x1f, RZ ;  /* 0x0000001f08007819 */ /* 0x000fe200000006ff */
[----:B-----5:R-:W-:-:S04]  /*dee0*/  IMAD R3, R15, 0x8, R2 ;  /* 0x000000080f037824 */ /* 0x020fc800078e0202 */
[----:B------:R0:W1:Y:S01]  /*def0*/  SYNCS.PHASECHK.TRANS64.TRYWAIT P2, [R3+URZ+0x16850], R0 ;  /* 0x01685000030075a7 */ /* 0x000062000804017f */
[----:B------:R-:W-:Y:S05]  /*df00*/  @!P0 BRA `(.L_x_15010) ;  /* 0x0000000000048947 */ /* 0x000fea0003800000 */
[----:B------:R-:W-:Y:S01]  /*df10*/  BPT.TRAP 0x1 ;  /* 0x000000040000795c */ /* 0x000fe20000300000 */
.L_x_15010:
[----:B-1----:R-:W-:Y:S05]  /*df20*/  @P2 BRA `(.L_x_15008) ;  /* 0x0000000000082947 */ /* 0x002fea0003800000 */
[----:B------:R-:W1:Y:S02]  /*df30*/  SYNCS.PHASECHK.TRANS64.TRYWAIT P2, [R3+URZ+0x16850], R0 ;  /* 0x01685000030075a7 */ /* 0x000e64000804017f */
[----:B-1----:R-:W-:Y:S05]  /*df40*/  @!P2 BRA `(.L_x_15011) ;  /* 0x000000b0004ca947 */ /* 0x002fea0003800000 */
.L_x_15008:
[----:B01---5:R-:W-:Y:S01]  /*df50*/  VIADD R0, R2, 0x400 ;  /* 0x0000040002007836 */ /* 0x023fe20000000000 */
[----:B------:R-:W-:Y:S05]  /*df60*/  WARPSYNC.ALL ;  /* 0x0000000000007948 */ /* 0x000fea0003800000 */
[----:B------:R-:W-:Y:S01]  /*df70*/  SHF.R.U32.HI R0, RZ, 0x4, R0 ;  /* 0x00000004ff007819 */ /* 0x000fe20000011600 */
[----:B------:R-:W-:Y:S01]  /*df80*/  IMAD.MOV.U32 R9, RZ, RZ, 0x40000040 ;  /* 0x40000040ff097424 */ /* 0x000fe200078e00ff */
[----:B------:R-:W-:Y:S01]  /*df90*/  WARPGROUP.ARRIVE ;  /* 0x00000000000079c5 */ /* 0x000fe20000000000 */
[----:B------:R-:W-:Y:S01]  /*dfa0*/  IMAD.MOV.U32 R11, RZ, RZ, 0x40000040 ;  /* 0x40000040ff0b7424 */ /* 0x000fe200078e00ff */
[----:B------:R-:W-:Y:S01]  /*dfb0*/  LOP3.LUT R0, R0, 0x3fff, RZ, 0xc0, !PT ;  /* 0x00003fff00007812 */ /* 0x000fe200078ec0ff */
[----:B------:R-:W-:Y:S01]  /*dfc0*/  IMAD.MOV.U32 R21, RZ, RZ, 0x40000040 ;  /* 0x40000040ff157424 */ /* 0x000fe200078e00ff */
[----:B------:R-:W-:-:S03]  /*dfd0*/  R2UR UR7, R9 ;  /* 0x00000000090772ca */ /* 0x000fc600000e0000 */
[----:B------:R-:W-:Y:S01]  /*dfe0*/  IMAD R8, R15, 0x400, R0 ;  /* 0x000004000f087824 */ /* 0x000fe200078e0200 */
[----:B------:R-:W-:-:S03]  /*dff0*/  FMNMX.FTZ R0, R24, R13, !PT ;  /* 0x0000000d18007209 */ /* 0x000fc60007810000 */
[C---:B------:R-:W-:Y:S01]  /*e000*/  VIADD R10, R8.reuse, 0x80 ;  /* 0x00000080080a7836 */ /* 0x040fe20000000000 */
[C---:B------:R-:W-:Y:S01]  /*e010*/  R2UR UR6, R8.reuse ;  /* 0x00000000080672ca */ /* 0x040fe200000e0000 */
[----:B------:R-:W-:Y:S01]  /*e020*/  VIADD R20, R8, 0x280 ;  /* 0x0000028008147836 */ /* 0x000fe20000000000 */
[----:B------:R-:W-:-:S04]  /*e030*/  FMNMX.FTZ R0, R25, R0, !PT ;  /* 0x0000000019007209 */ /* 0x000fc80007810000 */
[----:B------:R-:W-:-:S04]  /*e040*/  FMNMX.FTZ R0, R28, R0, !PT ;  /* 0x000000001c007209 */ /* 0x000fc80007810000 */
[----:B------:R-:W-:-:S03]  /*e050*/  FMNMX.FTZ R0, R29, R0, !PT ;  /* 0x000000001d007209 */ /* 0x000fc60007810000 */
[----:B------:R-:W-:Y:S01]  /*e060*/  HGMMA.64x64x16.F32.BF16 R88, R148, gdesc[UR4].tnspB, R88, gsb0 ;  /* 0x40e0000494587df0 */ /* 0x000fe20008001858 */
[----:B------:R-:W-:Y:S02]  /*e070*/  FMNMX.FTZ R0, R32, R0, !PT ;  /* 0x0000000020007209 */ /* 0x000fe40007810000 */
        /* <DEDUP_REMOVED lines=48> */
[----:B0-----:R-:W-:Y:S01]  /*e380*/  FMNMX.FTZ R3, R3, R0, !PT ;  /* 0x0000000003037209 */ /* 0x001fe20007810000 */
[----:B------:R-:W-:-:S04]  /*e390*/  IMAD.U32 R0, RZ, RZ, UR4 ;  /* 0x00000004ff007e24 */ /* 0x000fc8000f8e00ff */
[----:B------:R-:W-:-:S04]  /*e3a0*/  FADD.FTZ R9, -R3, R13 ;  /* 0x0000000d03097221 */ /* 0x000fc80000010100 */
[----:B------:R-:W-:Y:S01]  /*e3b0*/  FMUL.FTZ R9, R9, R0 ;  /* 0x0000000009097220 */ /* 0x000fe20000410000 */
[----:B------:R-:W-:Y:S02]  /*e3c0*/  WARPGROUP.DEPBAR.LE gsb0, 0x0 ;  /* 0x00008000000079c5 */ /* 0x000fe40000010000 */
[----:B------:R-:W-:-:S06]  /*e3d0*/  WARPGROUP.ARRIVE ;  /* 0x00000000000079c5 */ /* 0x000fcc0000000000 */
[----:B------:R-:W-:Y:S01]  /*e3e0*/  HGMMA.64x64x16.F32.BF16 R88, R136, gdesc[UR4].tnspB, R88, gsb0 ;  /* 0x40e0000488587df0 */ /* 0x000fe20008001858 */
        /* <DEDUP_REMOVED lines=8> */
[----:B------:R-:W0:Y:S01]  /*e470*/  S2R R57, SR_TID.X ;  /* 0x0000000000397919 */ /* 0x000e220000002100 */
[-CC-:B------:R-:W-:Y:S01]  /*e480*/  FFMA.FTZ R13, R53, R0.reuse, -R11.reuse ;  /* 0x00000000350d7223 */ /* 0x180fe2000001080b */
[-CC-:B------:R-:W-:Y:S01]  /*e490*/  FFMA.FTZ R147, R24, R0.reuse, -R11.reuse ;  /* 0x0000000018937223 */ /* 0x180fe2000001080b */
[----:B------:R-:W-:Y:S01]  /*e4a0*/  FMNMX.FTZ R9, R27, R9, !PT ;  /* 0x000000091b097209 */ /* 0x000fe20007810000 */
[-CC-:B------:R-:W-:Y:S01]  /*e4b0*/  FFMA.FTZ R148, R25, R0.reuse, -R11.reuse ;  /* 0x0000000019947223 */ /* 0x180fe2000001080b */
[-CC-:B------:R-:W-:Y:S01]  /*e4c0*/  FFMA.FTZ R150, R28, R0.reuse, -R11.reuse ;  /* 0x000000001c967223 */ /* 0x180fe2000001080b */
[-CC-:B------:R-:W-:Y:S01]  /*e4d0*/  FFMA.FTZ R24, R29, R0.reuse, -R11.reuse ;  /* 0x000000001d187223 */ /* 0x180fe2000001080b */
[----:B------:R-:W-:Y:S01]  /*e4e0*/  FMNMX.FTZ R9, R30, R9, !PT ;  /* 0x000000091e097209 */ /* 0x000fe20007810000 */
[----:B------:R-:W1:Y:S01]  /*e4f0*/  MUFU.EX2 R147, R147 ;  /* 0x0000009300937308 */ /* 0x000e620000000800 */
[-CC-:B------:R-:W-:Y:S01]  /*e500*/  FFMA.FTZ R144, R33, R0.reuse, -R11.reuse ;  /* 0x0000000021907223 */ /* 0x180fe2000001080b */
[-CC-:B------:R-:W-:Y:S01]  /*e510*/  FFMA.FTZ R143, R36, R0.reuse, -R11.reuse ;  /* 0x00000000248f7223 */ /* 0x180fe2000001080b */
[----:B------:R-:W-:Y:S01]  /*e520*/  FMNMX.FTZ R9, R31, R9, !PT ;  /* 0x000000091f097209 */ /* 0x000fe20007810000 */
[-CC-:B------:R-:W-:Y:S01]  /*e530*/  FFMA.FTZ R146, R37, R0.reuse, -R11.reuse ;  /* 0x0000000025927223 */ /* 0x180fe2000001080b */
[-CC-:B------:R-:W-:Y:S01]  /*e540*/  FFMA.FTZ R140, R41, R0.reuse, -R11.reuse ;  /* 0x00000000298c7223 */ /* 0x180fe2000001080b */
[-CC-:B------:R-:W-:Y:S01]  /*e550*/  FFMA.FTZ R142, R45, R0.reuse, -R11.reuse ;  /* 0x000000002d8e7223 */ /* 0x180fe2000001080b */
[----:B------:R-:W-:Y:S01]  /*e560*/  FMNMX.FTZ R9, R34, R9, !PT ;  /* 0x0000000922097209 */ /* 0x000fe20007810000 */
[----:B------:R-:W2:Y:S01]  /*e570*/  MUFU.EX2 R148, R148 ;  /* 0x0000009400947308 */ /* 0x000ea20000000800 */
[-CC-:B------:R-:W-:Y:S01]  /*e580*/  FFMA.FTZ R28, R61, R0.reuse, -R11.reuse ;  /* 0x000000003d1c7223 */ /* 0x180fe2000001080b */
[-CC-:B------:R-:W-:Y:S01]  /*e590*/  FFMA.FTZ R25, R64, R0.reuse, -R11.reuse ;  /* 0x0000000040197223 */ /* 0x180fe2000001080b */
[----:B------:R-:W-:Y:S01]  /*e5a0*/  FMNMX.FTZ R9, R35, R9, !PT ;  /* 0x0000000923097209 */ /* 0x000fe20007810000 */
[-CC-:B------:R-:W-:Y:S01]  /*e5b0*/  FFMA.FTZ R29, R65, R0.reuse, -R11.reuse ;  /* 0x00000000411d7223 */ /* 0x180fe2000001080b */
[-CC-:B------:R-:W-:Y:S01]  /*e5c0*/  FFMA.FTZ R33, R68, R0.reuse, -R11.reuse ;  /* 0x0000000044217223 */ /* 0x180fe2000001080b */
[-C--:B------:R-:W-:Y:S01]  /*e5d0*/  FFMA.FTZ R36, R69, R0.reuse, -R11 ;  /* 0x0000000045247223 */ /* 0x080fe2000001080b */
[----:B------:R-:W-:Y:S01]  /*e5e0*/  FMNMX.FTZ R9, R38, R9, !PT ;  /* 0x0000000926097209 */ /* 0x000fe20007810000 */
[----:B------:R-:W3:Y:S01]  /*e5f0*/  MUFU.EX2 R150, R150 ;  /* 0x0000009600967308 */ /* 0x000ee20000000800 */
[----:B-1----:R-:W-:Y:S01]  /*e600*/  FFMA.FTZ R5, R10, R5, R147 ;  /* 0x000000050a057223 */ /* 0x002fe20000010093 */
[-CC-:B------:R-:W-:Y:S01]  /*e610*/  FFMA.FTZ R37, R72, R0.reuse, -R11.reuse ;  /* 0x0000000048257223 */ /* 0x180fe2000001080b */
[----:B------:R-:W-:Y:S01]  /*e620*/  FMNMX.FTZ R9, R39, R9, !PT ;  /* 0x0000000927097209 */ /* 0x000fe20007810000 */
[-CC-:B------:R-:W-:Y:S01]  /*e630*/  FFMA.FTZ R41, R76, R0.reuse, -R11.reuse ;  /* 0x000000004c297223 */ /* 0x180fe2000001080b */
[----:B------:R-:W-:-:S02]  /*e640*/  FFMA.FTZ R45, R80, R0, -R11 ;  /* 0x00000000502d7223 */ /* 0x000fc4000001080b */
[----:B------:R-:W-:Y:S01]  /*e650*/  FMNMX.FTZ R9, R42, R9, !PT ;  /* 0x000000092a097209 */ /* 0x000fe20007810000 */
[----:B------:R-:W1:Y:S01]  /*e660*/  MUFU.EX2 R24, R24 ;  /* 0x0000001800187308 */ /* 0x000e620000000800 */
[----:B0-----:R-:W-:Y:S01]  /*e670*/  ISETP.GE.U32.AND P2, PT, R57, 0x180, PT ;  /* 0x000001803900780c */ /* 0x001fe20003f46070 */
[C---:B--2---:R-:W-:Y:S01]  /*e680*/  FADD.FTZ R5, R148.reuse, R5 ;  /* 0x0000000594057221 */ /* 0x044fe20000010000 */
[----:B------:R-:W-:Y:S02]  /*e690*/  FMNMX.FTZ R9, R43, R9, !PT ;  /* 0x000000092b097209 */ /* 0x000fe40007810000 */
[----:B------:R-:W-:Y:S02]  /*e6a0*/  F2FP.BF16.F32.PACK_AB R148, R148, R147 ;  /* 0x000000939494723e */ /* 0x000fe400000010ff */
[----:B------:R-:W-:Y:S01]  /*e6b0*/  FMNMX.FTZ R9, R46, R9, !PT ;  /* 0x000000092e097209 */ /* 0x000fe20007810000 */
[----:B------:R-:W-:Y:S01]  /*e6c0*/  MUFU.EX2 R145, R145 ;  /* 0x0000009100917308 */ /* 0x000fe20000000800 */
[----:B---3--:R-:W-:-:S02]  /*e6d0*/  FADD.FTZ R5, R150, R5 ;  /* 0x0000000596057221 */ /* 0x008fc40000010000 */
[----:B------:R-:W-:-:S04]  /*e6e0*/  FMNMX.FTZ R9, R47, R9, !PT ;  /* 0x000000092f097209 */ /* 0x000fc80007810000 */
[----:B------:R-:W-:Y:S01]  /*e6f0*/  FMNMX.FTZ R9, R50, R9, !PT ;  /* 0x0000000932097209 */ /* 0x000fe20007810000 */
[----:B------:R-:W-:Y:S01]  /*e700*/  MUFU.EX2 R144, R144 ;  /* 0x0000009000907308 */ /* 0x000fe20000000800 */
[----:B-1----:R-:W-:Y:S02]  /*e710*/  F2FP.BF16.F32.PACK_AB R150, R24, R150 ;  /* 0x000000961896723e */ /* 0x002fe400000010ff */
[----:B------:R-:W-:-:S04]  /*e720*/  FMNMX.FTZ R9, R51, R9, !PT ;  /* 0x0000000933097209 */ /* 0x000fc80007810000 */
[----:B------:R-:W-:Y:S01]  /*e730*/  FMNMX.FTZ R9, R54, R9, !PT ;  /* 0x0000000936097209 */ /* 0x000fe20007810000 */
[----:B------:R-:W-:Y:S03]  /*e740*/  MUFU.EX2 R143, R143 ;  /* 0x0000008f008f7308 */ /* 0x000fe60000000800 */
        /* <DEDUP_REMOVED lines=8> */
[-CC-:B------:R-:W-:Y:S01]  /*e7d0*/  FFMA.FTZ R137, R48, R0.reuse, -R11.reuse ;  /* 0x0000000030897223 */ /* 0x180fe2000001080b */
[----:B------:R-:W-:Y:S01]  /*e7e0*/  FMNMX.FTZ R9, R62, R9, !PT ;  /* 0x000000093e097209 */ /* 0x000fe20007810000 */
[----:B------:R-:W-:Y:S01]  /*e7f0*/  HGMMA.64x64x16.F32.BF16 R88, R132, gdesc[UR4].tnspB, R88, gsb0 ;  /* 0x40e0000484587df0 */ /* 0x000fe20008001858 */
[----:B------:R-:W-:Y:S01]  /*e800*/  R2UR UR6, R20 ;  /* 0x00000000140672ca */ /* 0x000fe200000e0000 */
[----:B------:R-:W-:Y:S01]  /*e810*/  MUFU.EX2 R141, R141 ;  /* 0x0000008d008d7308 */ /* 0x000fe20000000800 */
[----:B------:R-:W-:Y:S01]  /*e820*/  FMNMX.FTZ R9, R63, R9, !PT ;  /* 0x000000093f097209 */ /* 0x000fe20007810000 */
[-CC-:B------:R-:W-:Y:S01]  /*e830*/  FFMA.FTZ R136, R49, R0.reuse, -R11.reuse ;  /* 0x0000000031887223 */ /* 0x180fe2000001080b */
[----:B------:R-:W-:Y:S01]  /*e840*/  R2UR UR7, R21 ;  /* 0x00000000150772ca */ /* 0x000fe200000e0000 */
[----:B------:R-:W-:Y:S01]  /*e850*/  IMAD.MOV.U32 R21, RZ, RZ, 0x40000040 ;  /* 0x40000040ff157424 */ /* 0x000fe200078e00ff */
[----:B------:R-:W-:Y:S01]  /*e860*/  FMNMX.FTZ R9, R66, R9, !PT ;  /* 0x0000000942097209 */ /* 0x000fe20007810000 */
[-CC-:B------:R-:W-:Y:S01]  /*e870*/  FFMA.FTZ R44, R77, R0.reuse, -R11.reuse ;  /* 0x000000004d2c7223 */ /* 0x180fe2000001080b */
[-CC-:B------:R-:W-:Y:S01]  /*e880*/  FFMA.FTZ R48, R81, R0.reuse, -R11.reuse ;  /* 0x0000000051307223 */ /* 0x180fe2000001080b */
[----:B------:R-:W-:Y:S01]  /*e890*/  MUFU.EX2 R140, R140 ;  /* 0x0000008c008c7308 */ /* 0x000fe20000000800 */
[----:B------:R-:W-:Y:S01]  /*e8a0*/  FMNMX.FTZ R9, R67, R9, !PT ;  /* 0x0000000943097209 */ /* 0x000fe20007810000 */
[----:B------:R-:W-:-:S03]  /*e8b0*/  FFMA.FTZ R49, R84, R0, -R11 ;  /* 0x0000000054317223 */ /* 0x000fc6000001080b */
        /* <DEDUP_REMOVED lines=14> */
[----:B------:R-:W-:-:S05]  /*e9a0*/  FMNMX.FTZ R9, R87, R9, !PT ;  /* 0x0000000957097209 */ /* 0x000fca0007810000 */
[----:B------:R-:W0:Y:S02]  /*e9b0*/  SHFL.BFLY PT, R40, R9, 0x2, 0x1f ;  /* 0x0c401f0009287f89 */ /* 0x000e2400000e0000 */
[----:B------:R-:W-:Y:S08]  /*e9c0*/  MUFU.EX2 R13, R13 ;  /* 0x0000000d000d7308 */ /* 0x000ff00000000800 */
[----:B------:R-:W-:Y:S08]  /*e9d0*/  MUFU.EX2 R32, R32 ;  /* 0x0000002000207308 */ /* 0x000ff00000000800 */
[----:B------:R-:W-:Y:S01]  /*e9e0*/  MUFU.EX2 R28, R28 ;  /* 0x0000001c001c7308 */ /* 0x000fe20000000800 */
[----:B------:R-:W-:-:S02]  /*e9f0*/  WARPGROUP.DEPBAR.LE gsb0, 0x0 ;  /* 0x00008000000079c5 */ /* 0x000fc40000010000 */
[----:B------:R-:W-:Y:S01]  /*ea00*/  WARPGROUP.ARRIVE ;  /* 0x00000000000079c5 */ /* 0x000fe20000000000 */
[----:B0-----:R-:W-:Y:S01]  /*ea10*/  FMNMX.FTZ R9, R9, R40, !PT ;  /* 0x0000002809097209 */ /* 0x001fe20007810000 */
[-C--:B------:R-:W-:Y:S01]  /*ea20*/  FFMA.FTZ R132, R56, R0.reuse, -R11 ;  /* 0x0000000038847223 */ /* 0x080fe2000001080b */
[----:B------:R-:W-:Y:S01]  /*ea30*/  SHF.R.U32.HI R135, RZ, 0x7, R57 ;  /* 0x00000007ff877819 */ /* 0x000fe20000011639 */
[-CC-:B------:R-:W-:Y:S01]  /*ea40*/  FFMA.FTZ R134, R60, R0.reuse, -R11.reuse ;  /* 0x000000003c867223 */ /* 0x180fe2000001080b */
[----:B------:R-:W-:Y:S01]  /*ea50*/  MUFU.EX2 R25, R25 ;  /* 0x0000001900197308 */ /* 0x000fe20000000800 */
[----:B------:R-:W-:Y:S01]  /*ea60*/  HGMMA.64x64x16.F32.BF16 R88, R128, gdesc[UR4].tnspB, R88, gsb0 ;  /* 0x40e0000480587df0 */ /* 0x000fe20008001858 */
[----:B------:R-:W0:Y:S01]  /*ea70*/  SHFL.BFLY PT, R20, R9, 0x1, 0x1f ;  /* 0x0c201f0009147f89 */ /* 0x000e2200000e0000 */
[----:B------:R-:W-:Y:S01]  /*ea80*/  R2UR UR7, R21 ;  /* 0x00000000150772ca */ /* 0x000fe200000e0000 */
[----:B------:R-:W-:Y:S02]  /*ea90*/  IMAD.MOV.U32 R21, RZ, RZ, 0x40000040 ;  /* 0x40000040ff157424 */ /* 0x000fe400078e00ff */
[-CC-:B------:R-:W-:Y:S01]  /*eaa0*/  FFMA.FTZ R40, R73, R0.reuse, -R11.reuse ;  /* 0x0000000049287223 */ /* 0x180fe2000001080b */
[----:B------:R-:W-:Y:S01]  /*eab0*/  FFMA.FTZ R11, R85, R0, -R11 ;  /* 0x00000000550b7223 */ /* 0x000fe2000001080b */
[----:B------:R-:W-:Y:S08]  /*eac0*/  MUFU.EX2 R132, R132 ;  /* 0x0000008400847308 */ /* 0x000ff00000000800 */
[----:B------:R-:W-:Y:S08]  /*ead0*/  MUFU.EX2 R134, R134 ;  /* 0x0000008600867308 */ /* 0x000ff00000000800 */
[----:B------:R-:W-:Y:S01]  /*eae0*/  MUFU.EX2 R29, R29 ;  /* 0x0000001d001d7308 */ /* 0x000fe20000000800 */
[----:B0-----:R-:W-:Y:S01]  /*eaf0*/  FMNMX.FTZ R9, R9, R20, !PT ;  /* 0x0000001409097209 */ /* 0x001fe20007810000 */
[----:B------:R-:W-:-:S04]  /*eb00*/  VIADD R20, R8, 0x300 ;  /* 0x0000030008147836 */ /* 0x000fc80000000000 */
[C---:B------:R-:W-:Y:S01]  /*eb10*/  FADD.FTZ R12, -R9.reuse, R12 ;  /* 0x0000000c090c7221 */ /* 0x040fe20000010100 */
[----:B------:R-:W-:Y:S01]  /*eb20*/  R2UR UR6, R20 ;  /* 0x00000000140672ca */ /* 0x000fe200000e0000 */
[----:B------:R-:W-:Y:S02]  /*eb30*/  VIADD R20, R8, 0x380 ;  /* 0x0000038008147836 */ /* 0x000fe40000000000 */
[-C--:B------:R-:W-:Y:S01]  /*eb40*/  FMUL.FTZ R53, R9, R0.reuse ;  /* 0x0000000009357220 */ /* 0x080fe20000410000 */
[-C--:B------:R-:W-:Y:S01]  /*eb50*/  FMUL.FTZ R12, R12, R0.reuse ;  /* 0x000000000c0c7220 */ /* 0x080fe20000410000 */
[----:B------:R-:W-:Y:S02]  /*eb60*/  MUFU.EX2 R33, R33 ;  /* 0x0000002100217308 */ /* 0x000fe40000000800 */
[-CC-:B------:R-:W-:Y:S01]  /*eb70*/  FFMA.FTZ R149, R26, R0.reuse, -R53.reuse ;  /* 0x000000001a957223 */ /* 0x180fe20000010835 */
        /* <DEDUP_REMOVED lines=8> */
[-CC-:B------:R-:W-:Y:S01]  /*ec00*/  FFMA.FTZ R31, R38, R0.reuse, -R53.reuse ;  /* 0x00000000261f7223 */ /* 0x180fe20000010835 */
[-CC-:B------:R-:W-:Y:S01]  /*ec10*/  FFMA.FTZ R38, R50, R0.reuse, -R53.reuse ;  /* 0x0000000032267223 */ /* 0x180fe20000010835 */
[----:B------:R-:W-:Y:S02]  /*ec20*/  @!P1 VIADD R46, R46, 0x16840 ;  /* 0x000168402e2e9836 */ /* 0x000fe40000000000 */
[-CC-:B------:R-:W-:Y:S01]  /*ec30*/  FFMA.FTZ R34, R42, R0.reuse, -R53.reuse ;  /* 0x000000002a227223 */ /* 0x180fe20000010835 */
[-CC-:B------:R-:W-:Y:S01]  /*ec40*/  FFMA.FTZ R42, R47, R0.reuse, -R53.reuse ;  /* 0x000000002f2a7223 */ /* 0x180fe20000010835 */
[----:B------:R-:W0:Y:S01]  /*ec50*/  MUFU.EX2 R149, R149 ;  /* 0x0000009500957308 */ /* 0x000e220000000800 */
[-CC-:B------:R-:W-:Y:S01]  /*ec60*/  FFMA.FTZ R56, R39, R0.reuse, -R53.reuse ;  /* 0x0000000027387223 */ /* 0x180fe20000010835 */
[----:B------:R-:W-:Y:S01]  /*ec70*/  @!P1 PRMT R46, RZ, 0x654, R46 ;  /* 0x00000654ff2e9816 */ /* 0x000fe2000000002e */
        /* <DEDUP_REMOVED lines=14> */
[----:B0-----:R-:W-:Y:S01]  /*ed60*/  FFMA.FTZ R47, R12, R4, R149 ;  /* 0x000000040c2f7223 */ /* 0x001fe20000010095 */
[----:B------:R-:W-:-:S06]  /*ed70*/  @!P1 IMAD R4, R15, 0x8, R2 ;  /* 0x000000080f049824 */ /* 0x000fcc00078e0202 */
[----:B------:R-:W-:Y:S01]  /*ed80*/  MUFU.EX2 R30, R30 ;  /* 0x0000001e001e7308 */ /* 0x000fe20000000800 */
[----:B-1----:R-:W-:Y:S01]  /*ed90*/  F2FP.BF16.F32.PACK_AB R149, R26, R149 ;  /* 0x000000951a95723e */ /* 0x002fe200000010ff */
[----:B------:R-:W-:Y:S02]  /*eda0*/  WARPGROUP.DEPBAR.LE gsb0, 0x0 ;  /* 0x00008000000079c5 */ /* 0x000fe40000010000 */
[----:B------:R-:W-:Y:S01]  /*edb0*/  WARPGROUP.ARRIVE ;  /* 0x00000000000079c5 */ /* 0x000fe20000000000 */
[-CC-:B------:R-:W-:Y:S01]  /*edc0*/  FFMA.FTZ R129, R66, R0.reuse, -R53.reuse ;  /* 0x0000000042817223 */ /* 0x180fe20000010835 */
[----:B------:R-:W-:Y:S02]  /*edd0*/  FFMA.FTZ R131, R70, R0, -R53 ;  /* 0x0000000046837223 */ /* 0x000fe40000010835 */
[----:B------:R-:W-:Y:S01]  /*ede0*/  MUFU.EX2 R27, R27 ;  /* 0x0000001b001b7308 */ /* 0x000fe20000000800 */
[----:B------:R-:W-:Y:S01]  /*edf0*/  F2FP.BF16.F32.PACK_AB R128, R29, R25 ;  /* 0x000000191d80723e */ /* 0x000fe200000010ff */
[----:B------:R-:W-:Y:S01]  /*ee00*/  HGMMA.64x64x16.F32.BF16 R88, R124, gdesc[UR4].tnspB, R88, gsb0 ;  /* 0x40e000047c587df0 */ /* 0x000fe20008001858 */
[----:B------:R-:W-:-:S02]  /*ee10*/  R2UR UR6, R20 ;  /* 0x00000000140672ca */ /* 0x000fc400000e0000 */
[----:B------:R-:W-:Y:S01]  /*ee20*/  R2UR UR7, R21 ;  /* 0x00000000150772ca */ /* 0x000fe200000e0000 */
[----:B------:R-:W-:Y:S02]  /*ee30*/  VIADD R21, R135, 0x9 ;  /* 0x0000000987157836 */ /* 0x000fe40000000000 */
[----:B------:R-:W-:Y:S01]  /*ee40*/  MUFU.EX2 R52, R52 ;  /* 0x0000003400347308 */ /* 0x000fe20000000800 */
[----:B------:R-:W-:Y:S02]  /*ee50*/  FFMA.FTZ R135, R62, R0, -R53 ;  /* 0x000000003e877223 */ /* 0x000fe40000010835 */
[----:B------:R-:W-:Y:S02]  /*ee60*/  SEL R50, R21, 0x9, !P2 ;  /* 0x0000000915327807 */ /* 0x000fe40005000000 */
[C---:B------:R-:W-:Y:S01]  /*ee70*/  ISETP.GT.AND P2, PT, R14.reuse, RZ, PT ;  /* 0x000000ff0e00720c */ /* 0x040fe20003f44270 */
[----:B------:R-:W-:Y:S02]  /*ee80*/  VIADD R14, R14, 0xffffffff ;  /* 0xffffffff0e0e7836 */ /* 0x000fe40000000000 */
        /* <DEDUP_REMOVED lines=9> */
[----:B------:R-:W-:Y:S01]  /*ef20*/  MUFU.EX2 R8, R8 ;  /* 0x0000000800087308 */ /* 0x000fe20000000800 */
[----:B------:R-:W-:-:S02]  /*ef30*/  WARPGROUP.DEPBAR.LE gsb0, 0x0 ;  /* 0x00008000000079c5 */ /* 0x000fc40000010000 */
[----:B------:R-:W-:Y:S01]  /*ef40*/  WARPGROUP.ARRIVE ;  /* 0x00000000000079c5 */ /* 0x000fe20000000000 */
[----:B------:R-:W-:-:S04]  /*ef50*/  FFMA.FTZ R125, R74, R0, -R53 ;  /* 0x000000004a7d7223 */ /* 0x000fc80000010835 */
[----:B------:R-:W-:Y:S01]  /*ef60*/  MUFU.EX2 R20, R55 ;  /* 0x0000003700147308 */ /* 0x000fe20000000800 */
[----:B------:R-:W-:Y:S07]  /*ef70*/  HGMMA.64x64x16.F32.BF16 R88, R120, gdesc[UR4].tnspB, R88, gsb0 ;  /* 0x40e0000478587df0 */ /* 0x000fee0008001858 */
[----:B------:R-:W-:Y:S08]  /*ef80*/  MUFU.EX2 R133, R133 ;  /* 0x0000008500857308 */ /* 0x000ff00000000800 */
[----:B------:R-:W-:Y:S08]  /*ef90*/  MUFU.EX2 R21, R59 ;  /* 0x0000003b00157308 */ /* 0x000ff00000000800 */
[----:B------:R-:W-:Y:S08]  /*efa0*/  MUFU.EX2 R135, R135 ;  /* 0x0000008700877308 */ /* 0x000ff00000000800 */
[----:B------:R-:W-:Y:S08]  /*efb0*/  MUFU.EX2 R129, R129 ;  /* 0x0000008100817308 */ /* 0x000ff00000000800 */
[----:B------:R-:W-:Y:S08]  /*efc0*/  MUFU.EX2 R131, R131 ;  /* 0x0000008300837308 */ /* 0x000ff00000000800 */
[----:B------:R-:W0:Y:S08]  /*efd0*/  MUFU.EX2 R36, R36 ;  /* 0x0000002400247308 */ /* 0x000e300000000800 */
[----:B------:R-:W-:Y:S08]  /*efe0*/  MUFU.EX2 R37, R37 ;  /* 0x0000002500257308 */ /* 0x000ff00000000800 */
[----:B------:R-:W-:Y:S01]  /*eff0*/  MUFU.EX2 R125, R125 ;  /* 0x0000007d007d7308 */ /* 0x000fe20000000800 */
[----:B0-----:R-:W-:-:S07]  /*f000*/  F2FP.BF16.F32.PACK_AB R130, R36, R33 ;  /* 0x000000212482723e */ /* 0x001fce00000010ff */
[----:B------:R-:W-:Y:S01]  /*f010*/  MUFU.EX2 R40, R40 ;  /* 0x0000002800287308 */ /* 0x000fe20000000800 */
        /* <DEDUP_REMOVED lines=10> */
[----:B-1----:R-:W-:Y:S01]  /*f0c0*/  FADD.FTZ R46, R26, R47 ;  /* 0x0000002f1a2e7221 */ /* 0x002fe20000010000 */
[----:B------:R-:W-:-:S02]  /*f0d0*/  @!P1 VIADD R47, R4, 0x16860 ;  /* 0x00016860042f9836 */ /* 0x000fc40000000000 */
[-C--:B------:R-:W-:Y:S01]  /*f0e0*/  FFMA.FTZ R4, R63, R0.reuse, -R53 ;  /* 0x000000003f047223 */ /* 0x080fe20000010835 */
[----:B------:R-:W-:Y:S01]  /*f0f0*/  MUFU.EX2 R78, R78 ;  /* 0x0000004e004e7308 */ /* 0x000fe20000000800 */
[----:B------:R-:W-:Y:S01]  /*f100*/  FADD.FTZ R15, R151, R46 ;  /* 0x0000002e970f7221 */ /* 0x000fe20000010000 */
[----:B------:R-:W-:Y:S01]  /*f110*/  FADD.FTZ R46, R24, R5 ;  /* 0x00000005182e7221 */ /* 0x000fe20000010000 */
[----:B------:R-:W-:Y:S01]  /*f120*/  @!P1 PRMT R47, RZ, 0x654, R47 ;  /* 0x00000654ff2f9816 */ /* 0x000fe2000000002f */
[-C--:B------:R-:W-:Y:S01]  /*f130*/  FFMA.FTZ R5, R67, R0.reuse, -R53 ;  /* 0x0000000043057223 */ /* 0x080fe20000010835 */
[C---:B0-----:R-:W-:Y:S01]  /*f140*/  FADD.FTZ R50, R30.reuse, R15 ;  /* 0x0000000f1e327221 */ /* 0x041fe20000010000 */
[----:B------:R-:W-:Y:S01]  /*f150*/  FADD.FTZ R15, R145, R46 ;  /* 0x0000002e910f7221 */ /* 0x000fe20000010000 */
[----:B------:R0:W-:Y:S01]  /*f160*/  @!P1 SYNCS.ARRIVE.TRANS64.RED.A1T0 RZ, [R47+URZ], RZ ;  /* 0x000000ff2fff99a7 */ /* 0x0001e2000810043f */
[----:B------:R-:W1:Y:S01]  /*f170*/  MUFU.EX2 R4, R4 ;  /* 0x0000000400047308 */ /* 0x000e620000000800 */
[----:B------:R-:W-:Y:S01]  /*f180*/  F2FP.BF16.F32.PACK_AB R151, R30, R151 ;  /* 0x000000971e97723e */ /* 0x000fe200000010ff */
[C---:B------:R-:W-:Y:S01]  /*f190*/  FADD.FTZ R46, R144.reuse, R15 ;  /* 0x0000000f902e7221 */ /* 0x040fe20000010000 */
[-CC-:B------:R-:W-:Y:S01]  /*f1a0*/  FFMA.FTZ R15, R71, R0.reuse, -R53.reuse ;  /* 0x00000000470f7223 */ /* 0x180fe20000010835 */
[----:B------:R-:W-:Y:S01]  /*f1b0*/  F2FP.BF16.F32.PACK_AB R144, R144, R145 ;  /* 0x000000919090723e */ /* 0x000fe200000010ff */
[----:B------:R-:W-:Y:S01]  /*f1c0*/  FFMA.FTZ R53, R87, R0, -R53 ;  /* 0x0000000057357223 */ /* 0x000fe20000010835 */
[----:B------:R-:W-:Y:S01]  /*f1d0*/  F2FP.BF16.F32.PACK_AB R145, R52, R27 ;  /* 0x0000001b3491723e */ /* 0x000fe200000010ff */
[----:B0-----:R-:W-:Y:S01]  /*f1e0*/  FADD.FTZ R47, R27, R50 ;  /* 0x000000321b2f7221 */ /* 0x001fe20000010000 */
[----:B------:R-:W0:Y:S01]  /*f1f0*/  MUFU.EX2 R5, R5 ;  /* 0x0000000500057308 */ /* 0x000e220000000800 */
[-C--:B------:R-:W-:Y:S01]  /*f200*/  FMUL.FTZ R102, R102, R12.reuse ;  /* 0x0000000c66667220 */ /* 0x080fe20000410000 */
[-C--:B------:R-:W-:Y:S01]  /*f210*/  FMUL.FTZ R103, R103, R12.reuse ;  /* 0x0000000c67677220 */ /* 0x080fe20000410000 */
[----:B------:R-:W-:Y:S01]  /*f220*/  FADD.FTZ R50, R52, R47 ;  /* 0x0000002f34327221 */ /* 0x000fe20000010000 */
[----:B------:R-:W-:Y:S01]  /*f230*/  FADD.FTZ R47, R143, R46 ;  /* 0x0000002e8f2f7221 */ /* 0x000fe20000010000 */
[-C--:B------:R-:W-:Y:S01]  /*f240*/  FMUL.FTZ R106, R106, R12.reuse ;  /* 0x0000000c6a6a7220 */ /* 0x080fe20000410000 */
[-C--:B------:R-:W-:Y:S01]  /*f250*/  FMUL.FTZ R107, R107, R12.reuse ;  /* 0x0000000c6b6b7220 */ /* 0x080fe20000410000 */
[----:B------:R-:W-:Y:S01]  /*f260*/  FADD.FTZ R51, R31, R50 ;  /* 0x000000321f337221 */ /* 0x000fe20000010000 */
[C---:B------:R-:W-:Y:S01]  /*f270*/  FADD.FTZ R46, R146.reuse, R47 ;  /* 0x0000002f922e7221 */ /* 0x040fe20000010000 */
[----:B------:R-:W2:Y:S01]  /*f280*/  MUFU.EX2 R15, R15 ;  /* 0x0000000f000f7308 */ /* 0x000ea20000000800 */
[----:B------:R-:W-:Y:S01]  /*f290*/  F2FP.BF16.F32.PACK_AB R146, R146, R143 ;  /* 0x0000008f9292723e */ /* 0x000fe200000010ff */
[----:B------:R-:W-:Y:S01]  /*f2a0*/  FADD.FTZ R51, R56, R51 ;  /* 0x0000003338337221 */ /* 0x000fe20000010000 */
[----:B------:R-:W-:Y:S01]  /*f2b0*/  FADD.FTZ R47, R141, R46 ;  /* 0x0000002e8d2f7221 */ /* 0x000fe20000010000 */
[-C--:B------:R-:W-:Y:S01]  /*f2c0*/  FMUL.FTZ R110, R110, R12.reuse ;  /* 0x0000000c6e6e7220 */ /* 0x080fe20000410000 */
[-C--:B------:R-:W-:Y:S01]  /*f2d0*/  FMUL.FTZ R111, R111, R12.reuse ;  /* 0x0000000c6f6f7220 */ /* 0x080fe20000410000 */
[----:B------:R-:W-:Y:S01]  /*f2e0*/  FADD.FTZ R46, R34, R51 ;  /* 0x00000033222e7221 */ /* 0x000fe20000010000 */
[C---:B------:R-:W-:Y:S01]  /*f2f0*/  FADD.FTZ R50, R140.reuse, R47 ;  /* 0x0000002f8c327221 */ /* 0x040fe20000010000 */
[----:B------:R-:W-:Y:S01]  /*f300*/  MUFU.EX2 R44, R44 ;  /* 0x0000002c002c7308 */ /* 0x000fe20000000800 */
[----:B------:R-:W-:Y:S01]  /*f310*/  F2FP.BF16.F32.PACK_AB R140, R140, R141 ;  /* 0x0000008d8c8c723e */ /* 0x000fe200000010ff */
[----:B------:R-:W-:Y:S01]  /*f320*/  FADD.FTZ R46, R39, R46 ;  /* 0x0000002e272e7221 */ /* 0x000fe20000010000 */
[----:B------:R-:W-:Y:S01]  /*f330*/  FADD.FTZ R47, R139, R50 ;  /* 0x000000328b2f7221 */ /* 0x000fe20000010000 */
[-C--:B------:R-:W-:Y:S01]  /*f340*/  FMUL.FTZ R114, R114, R12.reuse ;  /* 0x0000000c72727220 */ /* 0x080fe20000410000 */
[----:B------:R-:W-:Y:S01]  /*f350*/  FMUL.FTZ R115, R115, R12 ;  /* 0x0000000c73737220 */ /* 0x000fe20000410000 */
[----:B------:R-:W-:Y:S01]  /*f360*/  FADD.FTZ R51, R35, R46 ;  /* 0x0000002e23337221 */ /* 0x000fe20000010000 */
[C---:B------:R-:W-:Y:S01]  /*f370*/  FADD.FTZ R46, R142.reuse, R47 ;  /* 0x0000002f8e2e7221 */ /* 0x040fe20000010000 */
[----:B------:R-:W-:Y:S01]  /*f380*/  F2FP.BF16.F32.PACK_AB R142, R142, R139 ;  /* 0x0000008b8e8e723e */ /* 0x000fe200000010ff */
[----:B------:R-:W-:Y:S01]  /*f390*/  MUFU.EX2 R79, R79 ;  /* 0x0000004f004f7308 */ /* 0x000fe20000000800 */
[----:B------:R-:W-:Y:S01]  /*f3a0*/  FADD.FTZ R51, R42, R51 ;  /* 0x000000332a337221 */ /* 0x000fe20000010000 */
[----:B------:R-:W-:Y:S01]  /*f3b0*/  FADD.FTZ R47, R137, R46 ;  /* 0x0000002e892f7221 */ /* 0x000fe20000010000 */
[----:B------:R-:W-:Y:S01]  /*f3c0*/  F2FP.BF16.F32.PACK_AB R139, R20, R8 ;  /* 0x00000008148b723e */ /* 0x000fe200000010ff */
        /* <DEDUP_REMOVED lines=19> */
[C---:B------:R-:W-:Y:S01]  /*f500*/  F2FP.BF16.F32.PACK_AB R133, R21.reuse, R133 ;  /* 0x000000851585723e */ /* 0x040fe200000010ff */
[----:B------:R-:W-:Y:S01]  /*f510*/  MUFU.EX2 R82, R82 ;  /* 0x0000005200527308 */ /* 0x000fe20000000800 */
[----:B------:R-:W-:Y:S01]  /*f520*/  FADD.FTZ R26, R21, R26 ;  /* 0x0000001a151a7221 */ /* 0x000fe20000010000 */
[----:B------:R-:W-:Y:S01]  /*f530*/  FADD.FTZ R47, R134, R47 ;  /* 0x0000002f862f7221 */ /* 0x000fe20000010000 */
[----:B------:R-:W-:Y:S01]  /*f540*/  F2FP.BF16.F32.PACK_AB R137, R43, R38 ;  /* 0x000000262b89723e */ /* 0x000fe200000010ff */
[----:B------:R-:W-:Y:S01]  /*f550*/  FMUL.FTZ R89, R89, R10 ;  /* 0x0000000a59597220 */ /* 0x000fe20000410000 */
[----:B------:R-:W-:Y:S01]  /*f560*/  FADD.FTZ R27, R135, R26 ;  /* 0x0000001a871b7221 */ /* 0x000fe20000010000 */
[----:B------:R-:W-:Y:S01]  /*f570*/  FADD.FTZ R26, R28, R47 ;  /* 0x0000002f1c1a7221 */ /* 0x000fe20000010000 */
[C---:B-1----:R-:W-:Y:S01]  /*f580*/  F2FP.BF16.F32.PACK_AB R135, R4.reuse, R135 ;  /* 0x000000870487723e */ /* 0x042fe200000010ff */
[----:B------:R-:W1:Y:S01]  /*f590*/  MUFU.EX2 R48, R48 ;  /* 0x0000003000307308 */ /* 0x000e620000000800 */
[----:B------:R-:W-:Y:S01]  /*f5a0*/  FADD.FTZ R30, R4, R27 ;  /* 0x0000001b041e7221 */ /* 0x000fe20000010000 */
[----:B------:R-:W-:Y:S01]  /*f5b0*/  FADD.FTZ R26, R25, R26 ;  /* 0x0000001a191a7221 */ /* 0x000fe20000010000 */
[----:B------:R-:W-:Y:S01]  /*f5c0*/  F2FP.BF16.F32.PACK_AB R132, R32, R132 ;  /* 0x000000842084723e */ /* 0x000fe200000010ff */
[----:B------:R-:W-:Y:S01]  /*f5d0*/  FMUL.FTZ R92, R92, R10 ;  /* 0x0000000a5c5c7220 */ /* 0x000fe20000410000 */
[----:B------:R-:W-:Y:S01]  /*f5e0*/  FADD.FTZ R30, R129, R30 ;  /* 0x0000001e811e7221 */ /* 0x000fe20000010000 */
[----:B------:R-:W-:Y:S01]  /*f5f0*/  FADD.FTZ R26, R29, R26 ;  /* 0x0000001a1d1a7221 */ /* 0x000fe20000010000 */
[C---:B0-----:R-:W-:Y:S01]  /*f600*/  F2FP.BF16.F32.PACK_AB R129, R5.reuse, R129 ;  /* 0x000000810581723e */ /* 0x041fe200000010ff */
[----:B------:R-:W0:Y:S01]  /*f610*/  MUFU.EX2 R83, R83 ;  /* 0x0000005300537308 */ /* 0x000e220000000800 */
[----:B------:R-:W-:Y:S01]  /*f620*/  FADD.FTZ R30, R5, R30 ;  /* 0x0000001e051e7221 */ /* 0x000fe20000010000 */
[----:B------:R-:W-:Y:S01]  /*f630*/  FADD.FTZ R13, R33, R26 ;  /* 0x0000001a210d7221 */ /* 0x000fe20000010000 */
[----:B------:R-:W-:Y:S01]  /*f640*/  F2FP.BF16.F32.PACK_AB R134, R28, R134 ;  /* 0x000000861c86723e */ /* 0x000fe200000010ff */
[-C--:B------:R-:W-:Y:S01]  /*f650*/  FMUL.FTZ R93, R93, R10.reuse ;  /* 0x0000000a5d5d7220 */ /* 0x080fe20000410000 */
[----:B------:R-:W-:Y:S01]  /*f660*/  FADD.FTZ R30, R131, R30 ;  /* 0x0000001e831e7221 */ /* 0x000fe20000010000 */
[----:B------:R-:W-:Y:S01]  /*f670*/  FADD.FTZ R8, R36, R13 ;  /* 0x0000000d24087221 */ /* 0x000fe20000010000 */
[C---:B--2---:R-:W-:Y:S01]  /*f680*/  F2FP.BF16.F32.PACK_AB R131, R15.reuse, R131 ;  /* 0x000000830f83723e */ /* 0x044fe200000010ff */
[----:B------:R-:W2:Y:S01]  /*f690*/  MUFU.EX2 R49, R49 ;  /* 0x0000003100317308 */ /* 0x000ea20000000800 */
[----:B------:R-:W-:Y:S01]  /*f6a0*/  FADD.FTZ R30, R15, R30 ;  /* 0x0000001e0f1e7221 */ /* 0x000fe20000010000 */
[----:B------:R-:W-:Y:S01]  /*f6b0*/  FADD.FTZ R13, R37, R8 ;  /* 0x00000008250d7221 */ /* 0x000fe20000010000 */
[----:B------:R-:W-:Y:S01]  /*f6c0*/  F2FP.BF16.F32.PACK_AB R124, R40, R37 ;  /* 0x00000025287c723e */ /* 0x000fe200000010ff */
[-C--:B------:R-:W-:Y:S01]  /*f6d0*/  FMUL.FTZ R96, R96, R10.reuse ;  /* 0x0000000a60607220 */ /* 0x080fe20000410000 */
[----:B------:R-:W-:Y:S01]  /*f6e0*/  FADD.FTZ R21, R125, R30 ;  /* 0x0000001e7d157221 */ /* 0x000fe20000010000 */
[----:B------:R-:W-:Y:S01]  /*f6f0*/  FADD.FTZ R4, R40, R13 ;  /* 0x0000000d28047221 */ /* 0x000fe20000010000 */
[C---:B---3--:R-:W-:Y:S01]  /*f700*/  F2FP.BF16.F32.PACK_AB R125, R24.reuse, R125 ;  /* 0x0000007d187d723e */ /* 0x048fe200000010ff */
        /* <DEDUP_REMOVED lines=8> */
[----:B------:R-:W4:Y:S01]  /*f790*/  MUFU.EX2 R11, R11 ;  /* 0x0000000b000b7308 */ /* 0x000f220000000800 */
[----:B------:R-:W-:Y:S01]  /*f7a0*/  FADD.FTZ R5, R79, R4 ;  /* 0x000000044f057221 */ /* 0x000fe20000010000 */
[----:B------:R-:W-:Y:S01]  /*f7b0*/  FADD.FTZ R13, R45, R8 ;  /* 0x000000082d0d7221 */ /* 0x000fe20000010000 */
[----:B-1----:R-:W-:Y:S01]  /*f7c0*/  F2FP.BF16.F32.PACK_AB R120, R48, R45 ;  /* 0x0000002d3078723e */ /* 0x002fe200000010ff */
[----:B------:R-:W-:Y:S01]  /*f7d0*/  FMUL.FTZ R100, R100, R10 ;  /* 0x0000000a64647220 */ /* 0x000fe20000410000 */
[----:B------:R-:W-:Y:S01]  /*f7e0*/  FADD.FTZ R4, R82, R5 ;  /* 0x0000000552047221 */ /* 0x000fe20000010000 */
[----:B------:R-:W-:Y:S01]  /*f7f0*/  FADD.FTZ R8, R48, R13 ;  /* 0x0000000d30087221 */ /* 0x000fe20000010000 */
[C---:B0-----:R-:W-:Y:S01]  /*f800*/  F2FP.BF16.F32.PACK_AB R121, R83.reuse, R82 ;  /* 0x000000525379723e */ /* 0x041fe200000010ff */
[----:B------:R-:W0:Y:S01]  /*f810*/  MUFU.EX2 R53, R53 ;  /* 0x0000003500357308 */ /* 0x000e220000000800 */
[----:B------:R-:W-:Y:S01]  /*f820*/  FADD.FTZ R4, R83, R4 ;  /* 0x0000000453047221 */ /* 0x000fe20000010000 */
[----:B--2---:R-:W-:Y:S01]  /*f830*/  FADD.FTZ R8, R49, R8 ;  /* 0x0000000831087221 */ /* 0x004fe20000010000 */
[-C--:B------:R-:W-:Y:S01]  /*f840*/  FMUL.FTZ R101, R101, R10.reuse ;  /* 0x0000000a65657220 */ /* 0x080fe20000410000 */
[-C--:B------:R-:W-:Y:S01]  /*f850*/  FMUL.FTZ R104, R104, R10.reuse ;  /* 0x0000000a68687220 */ /* 0x080fe20000410000 */
[----:B---3--:R-:W-:Y:S01]  /*f860*/  FADD.FTZ R4, R123, R4 ;  /* 0x000000047b047221 */ /* 0x008fe20000010000 */
[-C--:B------:R-:W-:Y:S01]  /*f870*/  FMUL.FTZ R105, R105, R10.reuse ;  /* 0x0000000a69697220 */ /* 0x080fe20000410000 */
[-C--:B------:R-:W-:Y:S01]  /*f880*/  FMUL.FTZ R108, R108, R10.reuse ;  /* 0x0000000a6c6c7220 */ /* 0x080fe20000410000 */
[-C--:B------:R-:W-:Y:S01]  /*f890*/  FMUL.FTZ R109, R109, R10.reuse ;  /* 0x0000000a6d6d7220 */ /* 0x080fe20000410000 */
[C---:B----4-:R-:W-:Y:S01]  /*f8a0*/  FADD.FTZ R5, R11.reuse, R8 ;  /* 0x000000080b057221 */ /* 0x050fe20000010000 */
[----:B------:R-:W-:Y:S01]  /*f8b0*/  F2FP.BF16.F32.PACK_AB R122, R11, R49 ;  /* 0x000000310b7a723e */ /* 0x000fe200000010ff */
[-C--:B------:R-:W-:Y:S01]  /*f8c0*/  FMUL.FTZ R112, R112, R10.reuse ;  /* 0x0000000a70707220 */ /* 0x080fe20000410000 */
[-C--:B------:R-:W-:Y:S01]  /*f8d0*/  FMUL.FTZ R113, R113, R10.reuse ;  /* 0x0000000a71717220 */ /* 0x080fe20000410000 */
[-C--:B------:R-:W-:Y:S01]  /*f8e0*/  FMUL.FTZ R116, R116, R10.reuse ;  /* 0x0000000a74747220 */ /* 0x080fe20000410000 */
[----:B------:R-:W-:Y:S01]  /*f8f0*/  FMUL.FTZ R117, R117, R10 ;  /* 0x0000000a75757220 */ /* 0x000fe20000410000 */
[----:B------:R-:W-:-:S02]  /*f900*/  IMAD.MOV.U32 R8, RZ, RZ, R23 ;  /* 0x000000ffff087224 */ /* 0x000fc400078e0017 */
[C---:B0-----:R-:W-:Y:S01]  /*f910*/  FADD.FTZ R4, R53.reuse, R4 ;  /* 0x0000000435047221 */ /* 0x041fe20000010000 */
[----:B------:R-:W-:Y:S01]  /*f920*/  F2FP.BF16.F32.PACK_AB R123, R53, R123 ;  /* 0x0000007b357b723e */ /* 0x000fe200000010ff */
[----:B------:R-:W-:Y:S02]  /*f930*/  IMAD.MOV.U32 R15, RZ, RZ, R18 ;  /* 0x000000ffff0f7224 */ /* 0x000fe400078e0012 */
[----:B------:R-:W-:Y:S02]  /*f940*/  IMAD.MOV.U32 R12, RZ, RZ, R9 ;  /* 0x000000ffff0c7224 */ /* 0x000fe400078e0009 */
[----:B------:R-:W-:Y:S01]  /*f950*/  IMAD.MOV.U32 R13, RZ, RZ, R3 ;  /* 0x000000ffff0d7224 */ /* 0x000fe200078e0003 */
[----:B------:R-:W-:Y:S06]  /*f960*/  @P2 BRA `(.L_x_15012) ;  /* 0xffffffe000442947 */ /* 0x000fec000383ffff */
.L_x_15002:
[----:B------:R-:W-:Y:S05]  /*f970*/  WARPSYNC.ALL ;  /* 0x0000000000007948 */ /* 0x000fea0003800000 */
[----:B------:R-:W-:Y:S06]  /*f980*/  BAR.ARV 0x8, 0x200 ;  /* 0x0208000000007b1d */ /* 0x000fec0000002000 */
[----:B------:R-:W-:Y:S05]  /*f990*/  @!P0 BRA `(.L_x_15013) ;  /* 0x0000000000048947 */ /* 0x000fea0003800000 */
[----:B------:R-:W-:Y:S01]  /*f9a0*/  BPT.TRAP 0x1 ;  /* 0x000000040000795c */ /* 0x000fe20000300000 */
.L_x_15013:
[----:B------:R-:W-:Y:S01]  /*f9b0*/  IMAD R13, R18, 0x8, R2 ;  /* 0x00000008120d7824 */ /* 0x000fe200078e0202 */
[----:B------:R-:W-:-:S04]  /*f9c0*/  SHF.L.U32 R6, R23, 0x1f, RZ ;  /* 0x0000001f17067819 */ /* 0x000fc800000006ff */
[----:B------:R0:W1:Y:S01]  /*f9d0*/  SYNCS.PHASECHK.TRANS64.TRYWAIT P2, [R13+URZ+0x16850], R6 ;  /* 0x016850060d0075a7 */ /* 0x000062000804017f */
[----:B------:R-:W-:Y:S05]  /*f9e0*/  @!P0 BRA `(.L_x_15014) ;  /* 0x0000000000048947 */ /* 0x000fea0003800000 */
[----:B------:R-:W-:Y:S01]  /*f9f0*/  BPT.TRAP 0x1 ;  /* 0x000000040000795c */ /* 0x000fe20000300000 */
.L_x_15014:
[----:B------:R-:W-:-:S05]  /*fa00*/  VIADD R2, R2, 0x400 ;  /* 0x0000040002027836 */ /* 0x000fca0000000000 */
[----:B------:R-:W-:-:S04]  /*fa10*/  SHF.R.U32.HI R2, RZ, 0x4, R2 ;  /* 0x00000004ff027819 */ /* 0x000fc80000011602 */
[----:B------:R-:W-:Y:S01]  /*fa20*/  LOP3.LUT R7, R2, 0x3fff, RZ, 0xc0, !PT ;  /* 0x00003fff02077812 */ /* 0x000fe200078ec0ff */
[----:B-1----:R-:W-:Y:S06]  /*fa30*/  @P2 BRA `(.L_x_15015) ;  /* 0x0000000000082947 */ /* 0x002fec0003800000 */
[----:B------:R-:W1:Y:S02]  /*fa40*/  SYNCS.PHASECHK.TRANS64.TRYWAIT P0, [R13+URZ+0x16850], R6 ;  /* 0x016850060d0075a7 */ /* 0x000e64000800017f */
[----:B-1----:R-:W-:Y:S05]  /*fa50*/  @!P0 BRA `(.L_x_15016) ;  /* 0x00000094009c8947 */ /* 0x002fea0003800000 */
.L_x_15015:
[----:B01----:R-:W-:Y:S01]  /*fa60*/  IMAD R6, R18, 0x400, R7 ;  /* 0x0000040012067824 */ /* 0x003fe200078e0207 */
        /* <DEDUP_REMOVED lines=8> */
[----:B------:R-:W-:-:S02]  /*faf0*/  IMAD.MOV.U32 R11, RZ, RZ, 0x40000040 ;  /* 0x40000040ff0b7424 */ /* 0x000fc400078e00ff */
[----:B------:R-:W-:Y:S02]  /*fb00*/  IMAD.MOV.U32 R7, RZ, RZ, 0x40000040 ;  /* 0x40000040ff077424 */ /* 0x000fe400078e00ff */
[----:B------:R-:W-:Y:S02]  /*fb10*/  VIADD R18, R18, 0x1 ;  /* 0x0000000112127836 */ /* 0x000fe40000000000 */
[----:B------:R-:W-:Y:S02]  /*fb20*/  @!P1 VIADD R8, R13, 0x16860 ;  /* 0x000168600d089836 */ /* 0x000fe40000000000 */
[----:B------:R-:W-:Y:S01]  /*fb30*/  IMAD.MOV.U32 R36, RZ, RZ, -0x800000 ;  /* 0xff800000ff247424 */ /* 0x000fe200078e00ff */
[----:B------:R-:W-:Y:S01]  /*fb40*/  ISETP.NE.AND P0, PT, R18, 0x2, PT ;  /* 0x000000021200780c */ /* 0x000fe20003f05270 */
[----:B------:R-:W-:Y:S01]  /*fb50*/  HGMMA.64x64x16.F32.BF16 R88, R148, gdesc[UR4].tnspB, R88, gsb0 ;  /* 0x40e0000494587df0 */ /* 0x000fe20008001858 */
[----:B------:R-:W-:Y:S01]  /*fb60*/  R2UR UR6, R10 ;  /* 0x000000000a0672ca */ /* 0x000fe200000e0000 */
[----:B------:R-:W-:Y:S01]  /*fb70*/  VIADD R10, R6, 0x100 ;  /* 0x00000100060a7836 */ /* 0x000fe20000000000 */
[----:B------:R-:W-:Y:S01]  /*fb80*/  R2UR UR7, R11 ;  /* 0x000000000b0772ca */ /* 0x000fe200000e0000 */
[----:B------:R-:W-:Y:S01]  /*fb90*/  IMAD.MOV.U32 R11, RZ, RZ, 0x40000040 ;  /* 0x40000040ff0b7424 */ /* 0x000fe200078e00ff */
[----:B------:R-:W-:Y:S01]  /*fba0*/  @!P1 PRMT R8, RZ, 0x654, R8 ;  /* 0x00000654ff089816 */ /* 0x000fe20000000008 */
[----:B------:R-:W-:Y:S01]  /*fbb0*/  IMAD.MOV.U32 R35, RZ, RZ, -0x800000 ;  /* 0xff800000ff237424 */ /* 0x000fe200078e00ff */
[----:B------:R-:W-:Y:S01]  /*fbc0*/  SEL R18, R18, RZ, P0 ;  /* 0x000000ff12127207 */ /* 0x000fe20000000000 */
[----:B0-----:R-:W-:Y:S01]  /*fbd0*/  FADD.FTZ R2, R2, R5 ;  /* 0x0000000502027221 */ /* 0x001fe20000010000 */
[----:B------:R-:W-:-:S02]  /*fbe0*/  WARPGROUP.DEPBAR.LE gsb0, 0x0 ;  /* 0x00008000000079c5 */ /* 0x000fc40000010000 */
        /* <DEDUP_REMOVED lines=34> */
[----:B------:R-:W-:Y:S02]  /*fe10*/  R2UR UR7, R11 ;  /* 0x000000000b0772ca */ /* 0x000fe400000e0000 */
[----:B------:R-:W0:Y:S02]  /*fe20*/  SHFL.BFLY PT, R11, R4, 0x2, 0x1f ;  /* 0x0c401f00040b7f89 */ /* 0x000e2400000e0000 */
[----:B0-----:R-:W-:Y:S01]  /*fe30*/  FADD.FTZ R11, R11, R4 ;  /* 0x000000040b0b7221 */ /* 0x001fe20000010000 */
[----:B------:R-:W-:-:S04]  /*fe40*/  SEL R4, RZ, 0x1, P0 ;  /* 0x00000001ff047807 */ /* 0x000fc80000000000 */
[----:B------:R-:W-:Y:S01]  /*fe50*/  LOP3.LUT R23, R23, R4, RZ, 0x3c, !PT ;  /* 0x0000000417177212 */ /* 0x000fe200078e3cff */
[----:B------:R-:W-:Y:S02]  /*fe60*/  WARPGROUP.DEPBAR.LE gsb0, 0x0 ;  /* 0x00008000000079c5 */ /* 0x000fe40000010000 */
[----:B------:R-:W-:-:S06]  /*fe70*/  WARPGROUP.ARRIVE ;  /* 0x00000000000079c5 */ /* 0x000fcc0000000000 */
[----:B------:R-:W-:Y:S01]  /*fe80*/  HGMMA.64x64x16.F32.BF16 R88, R124, gdesc[UR4].tnspB, R88, gsb0 ;  /* 0x40e000047c587df0 */ /* 0x000fe20008001858 */
[----:B------:R-:W-:Y:S02]  /*fe90*/  R2UR UR6, R6 ;  /* 0x00000000060672ca */ /* 0x000fe400000e0000 */
[----:B------:R-:W-:Y:S01]  /*fea0*/  R2UR UR7, R7 ;  /* 0x00000000070772ca */ /* 0x000fe200000e0000 */
[----:B------:R-:W0:Y:S04]  /*feb0*/  SHFL.BFLY PT, R6, R11, 0x1, 0x1f ;  /* 0x0c201f000b067f89 */ /* 0x000e2800000e0000 */
[----:B------:R-:W1:Y:S01]  /*fec0*/  SHFL.BFLY PT, R7, R2, 0x1, 0x1f ;  /* 0x0c201f0002077f89 */ /* 0x000e6200000e0000 */
[----:B0-----:R-:W-:Y:S01]  /*fed0*/  FADD.FTZ R15, R11, R6 ;  /* 0x000000060b0f7221 */ /* 0x001fe20000010000 */
[----:B------:R-:W-:-:S02]  /*fee0*/  IMAD.MOV.U32 R6, RZ, RZ, RZ ;  /* 0x000000ffff067224 */ /* 0x000fc400078e00ff */
[----:B-1----:R-:W-:Y:S02]  /*fef0*/  FADD.FTZ R10, R2, R7 ;  /* 0x00000007020a7221 */ /* 0x002fe40000010000 */
[----:B------:R-:W-:Y:S01]  /*ff00*/  FSETP.NE.FTZ.AND P3, PT, R15, RZ, PT ;  /* 0x000000ff0f00720b */ /* 0x000fe20003f75000 */
[----:B------:R-:W-:Y:S02]  /*ff10*/  IMAD.MOV.U32 R2, RZ, RZ, RZ ;  /* 0x000000ffff027224 */ /* 0x000fe400078e00ff */
[----:B------:R-:W-:-:S10]  /*ff20*/  FSETP.NE.FTZ.AND P2, PT, R10, RZ, PT ;  /* 0x000000ff0a00720b */ /* 0x000fd40003f55000 */
[----:B------:R-:W0:Y:S01]  /*ff30*/  @P3 MUFU.LG2 R7, R15 ;  /* 0x0000000f00073308 */ /* 0x000e220000000c00 */
[C---:B------:R-:W-:Y:S02]  /*ff40*/  @P3 FMUL.FTZ R11, R0.reuse, 0.69314718246459960938 ;  /* 0x3f317218000b3820 */ /* 0x040fe40000410000 */
[----:B------:R-:W-:-:S05]  /*ff50*/  @P2 FMUL.FTZ R4, R0, 0.69314718246459960938 ;  /* 0x3f31721800042820 */ /* 0x000fca0000410000 */
[----:B------:R-:W1:Y:S08]  /*ff60*/  @P2 MUFU.LG2 R5, R10 ;  /* 0x0000000a00052308 */ /* 0x000e700000000c00 */
[----:B------:R-:W2:Y:S01]  /*ff70*/  @P2 MUFU.RCP R2, R10 ;  /* 0x0000000a00022308 */ /* 0x000ea20000001000 */
[----:B0-----:R-:W-:-:S04]  /*ff80*/  @P3 FMUL.FTZ R0, R7, 0.69314718246459960938 ;  /* 0x3f31721807003820 */ /* 0x001fc80000410000 */
[----:B------:R-:W-:-:S03]  /*ff90*/  @P3 FFMA.FTZ R35, R11, R9, R0 ;  /* 0x000000090b233223 */ /* 0x000fc60000010000 */
[----:B------:R-:W0:Y:S01]  /*ffa0*/  @P3 MUFU.RCP R6, R15 ;  /* 0x0000000f00063308 */ /* 0x000e220000001000 */
[----:B-1----:R-:W-:-:S04]  /*ffb0*/  @P2 FMUL.FTZ R5, R5, 0.69314718246459960938 ;  /* 0x3f31721805052820 */ /* 0x002fc80000410000 */
[----:B------:R-:W-:Y:S01]  /*ffc0*/  @P2 FFMA.FTZ R36, R4, R3, R5 ;  /* 0x0000000304242223 */ /* 0x000fe20000010005 */
        /* <DEDUP_REMOVED lines=38> */
.L_x_14952:
[----:B------:R-:W2:Y:S01]  /*10230*/  LDL R45, [R1+0x48] ;  /* 0x00004800012d7983 */ /* 0x000ea20000100800 */
[----:B------:R-:W-:Y:S05]  /*10240*/  WARPSYNC.ALL ;  /* 0x0000000000007948 */ /* 0x000fea0003800000 */
[----:B------:R-:W0:Y:S01]  /*10250*/  S2R R0, SR_TID.X ;  /* 0x0000000000007919 */ /* 0x000e220000002100 */
[----:B------:R-:W1:Y:S01]  /*10260*/  S2UR UR5, SR_CgaCtaId ;  /* 0x00000000000579c3 */ /* 0x000e620000008800 */
[----:B------:R-:W-:Y:S01]  /*10270*/  UMOV UR4, 0x400 ;  /* 0x0000040000047882 */ /* 0x000fe20000000000 */
[----:B------:R-:W-:Y:S01]  /*10280*/  BSSY B0, `(.L_x_15017) ;  /* 0x000018d000007945 */ /* 0x000fe20003800000 */
[----:B-1----:R-:W-:-:S06]  /*10290*/  ULEA UR4, UR5, UR4, 0x18 ;  /* 0x0000000405047291 */ /* 0x002fcc000f8ec03f */
[----:B------:R-:W-:Y:S01]  /*102a0*/  IMAD.U32 R2, RZ, RZ, UR4 ;  /* 0x00000004ff027e24 */ /* 0x000fe2000f8e00ff */
[----:B------:R-:W-:Y:S01]  /*102b0*/  BAR.SYNC.DEFER_BLOCKING 0x5, 0x200 ;  /* 0x0148000000007b1d */ /* 0x000fe20000010000 */
[----:B0-----:R-:W-:-:S05]  /*102c0*/  VIADD R46, R0, 0xffffff80 ;  /* 0xffffff80002e7836 */ /* 0x001fca0000000000 */
[--C-:B------:R-:W-:Y:S02]  /*102d0*/  SHF.R.S32.HI R44, RZ, 0x1f, R46.reuse ;  /* 0x0000001fff2c7819 */ /* 0x100fe4000001142e */
[----:B------:R-:W-:Y:S02]  /*102e0*/  SHF.R.S32.HI R0, RZ, 0x1f, R46 ;  /* 0x0000001fff007819 */ /* 0x000fe4000001142e */
[-C--:B------:R-:W-:Y:S02]  /*102f0*/  LEA.HI R44, R44, R46.reuse, RZ, 0x3 ;  /* 0x0000002e2c2c7211 */ /* 0x080fe400078f18ff */
[----:B------:R-:W-:Y:S02]  /*10300*/  LEA.HI R0, R0, R46, RZ, 0x3 ;  /* 0x0000002e00007211 */ /* 0x000fe400078f18ff */
[----:B------:R-:W-:Y:S02]  /*10310*/  LOP3.LUT R44, R44, 0xfffffff8, RZ, 0xc0, !PT ;  /* 0xfffffff82c2c7812 */ /* 0x000fe400078ec0ff */
[----:B------:R-:W-:-:S03]  /*10320*/  SHF.R.S32.HI R34, RZ, 0x3, R0 ;  /* 0x00000003ff227819 */ /* 0x000fc60000011400 */
[----:B------:R-:W-:-:S04]  /*10330*/  IMAD.IADD R44, R46, 0x1, -R44 ;  /* 0x000000012e2c7824 */ /* 0x000fc800078e0a2c */
[----:B------:R-:W-:Y:S01]  /*10340*/  IMAD.SHL.U32 R33, R44, 0x8, RZ ;  /* 0x000000082c217824 */ /* 0x000fe200078e00ff */
[----:B------:R0:W1:Y:S04]  /*10350*/  LDS.128 R28, [R2+0x168d0] ;  /* 0x0168d000021c7984 */ /* 0x0000680000000c00 */
[----:B------:R-:W-:Y:S01]  /*10360*/  SHF.R.S32.HI R32, RZ, 0x1f, R33 ;  /* 0x0000001fff207819 */ /* 0x000fe20000011421 */
[----:B------:R-:W-:Y:S06]  /*10370*/  BAR.ARV 0x4, 0x200 ;  /* 0x0108000000007b1d */ /* 0x000fec0000002000 */
[----:B--2---:R-:W-:Y:S01]  /*10380*/  SHF.R.S32.HI R3, RZ, 0x1f, R45 ;  /* 0x0000001fff037819 */ /* 0x004fe2000001142d */
        /* <DEDUP_REMOVED lines=9> */
[----:B------:R-:W3:Y:S04]  /*10420*/  LDL R43, [R1+0x44] ;  /* 0x00004400012b7983 */ /* 0x000ee80000100800 */
[----:B------:R-:W3:Y:S01]  /*10430*/  LDL R46, [R1+0x24] ;  /* 0x00002400012e7983 */ /* 0x000ee20000100800 */
[----:B------:R-:W-:-:S02]  /*10440*/  MOV R20, R2 ;  /* 0x0000000200147202 */ /* 0x000fc40000000f00 */
[----:B0-----:R-:W-:Y:S02]  /*10450*/  MOV R21, R5 ;  /* 0x0000000500157202 */ /* 0x001fe40000000f00 */
[----:B------:R-:W-:Y:S02]  /*10460*/  F2FP.BF16.F32.PACK_AB R14, R14, R25 ;  /* 0x000000190e0e723e */ /* 0x000fe400000010ff */
[----:B------:R-:W-:Y:S01]  /*10470*/  F2FP.BF16.F32.PACK_AB R15, R15, R94 ;  /* 0x0000005e0f0f723e */ /* 0x000fe200000010ff */
[----:B------:R-:W-:Y:S01]  /*10480*/  IMAD.MOV.U32 R38, RZ, RZ, RZ ;  /* 0x000000ffff267224 */ /* 0x000fe200078e00ff */
[----:B------:R-:W-:Y:S01]  /*10490*/  BAR.SYNC.DEFER_BLOCKING 0x1, 0x180 ;  /* 0x0046000000007b1d */ /* 0x000fe20000010000 */
[----:B--2---:R-:W-:-:S03]  /*104a0*/  IMAD.WIDE R10, R4, 0x2, R20 ;  /* 0x00000002040a7825 */ /* 0x004fc600078e0214 */
[C---:B------:R-:W-:Y:S02]  /*104b0*/  IADD3 R39, P1, R10.reuse, 0x40, RZ ;  /* 0x000000400a277810 */ /* 0x040fe40007f3e0ff */
[C---:B------:R-:W-:Y:S02]  /*104c0*/  LOP3.LUT R9, R10.reuse, 0x380, RZ, 0xc0, !PT ;  /* 0x000003800a097812 */ /* 0x040fe400078ec0ff */
[C---:B------:R-:W-:Y:S02]  /*104d0*/  IADD3 R41, P0, R10.reuse, 0x60, RZ ;  /* 0x000000600a297810 */ /* 0x040fe40007f1e0ff */
[----:B------:R-:W-:Y:S02]  /*104e0*/  IADD3 R37, P2, R10, 0x20, RZ ;  /* 0x000000200a257810 */ /* 0x000fe40007f5e0ff */
[----:B------:R-:W-:Y:S02]  /*104f0*/  LOP3.LUT R4, R39, 0x380, RZ, 0xc0, !PT ;  /* 0x0000038027047812 */ /* 0x000fe400078ec0ff */
[----:B------:R-:W-:-:S02]  /*10500*/  SHF.R.U64 R9, R9, 0x3, RZ ;  /* 0x0000000309097819 */ /* 0x000fc400000012ff */
[----:B-----5:R-:W-:Y:S02]  /*10510*/  LOP3.LUT R24, R41, 0x380, RZ, 0xc0, !PT ;  /* 0x0000038029187812 */ /* 0x020fe400078ec0ff */
[----:B------:R-:W-:Y:S02]  /*10520*/  LOP3.LUT R0, R37, 0x380, RZ, 0xc0, !PT ;  /* 0x0000038025007812 */ /* 0x000fe400078ec0ff */
[----:B------:R-:W-:Y:S02]  /*10530*/  SHF.R.U64 R4, R4, 0x3, RZ ;  /* 0x0000000304047819 */ /* 0x000fe400000012ff */
[----:B------:R-:W-:Y:S02]  /*10540*/  LOP3.LUT R10, R9, R10, RZ, 0x3c, !PT ;  /* 0x0000000a090a7212 */ /* 0x000fe400078e3cff */
[----:B------:R-:W-:Y:S02]  /*10550*/  SHF.R.U64 R24, R24, 0x3, RZ ;  /* 0x0000000318187819 */ /* 0x000fe400000012ff */
[----:B------:R-:W-:Y:S01]  /*10560*/  SHF.R.U64 R0, R0, 0x3, RZ ;  /* 0x0000000300007819 */ /* 0x000fe200000012ff */
[--C-:B------:R-:W-:Y:S01]  /*10570*/  IMAD.X R5, RZ, RZ, R11.reuse, P0 ;  /* 0x000000ffff057224 */ /* 0x100fe200000e060b */
[----:B------:R-:W-:Y:S01]  /*10580*/  LOP3.LUT R6, R4, R39, RZ, 0x3c, !PT ;  /* 0x0000002704067212 */ /* 0x000fe200078e3cff */
[--C-:B------:R-:W-:Y:S01]  /*10590*/  IMAD.X R7, RZ, RZ, R11.reuse, P1 ;  /* 0x000000ffff077224 */ /* 0x100fe200008e060b */
[----:B------:R-:W-:Y:S01]  /*105a0*/  LOP3.LUT R4, R24, R41, RZ, 0x3c, !PT ;  /* 0x0000002918047212 */ /* 0x000fe200078e3cff */
[----:B------:R-:W-:Y:S01]  /*105b0*/  IMAD.X R9, RZ, RZ, R11, P2 ;  /* 0x000000ffff097224 */ /* 0x000fe200010e060b */
[----:B------:R-:W-:-:S02]  /*105c0*/  MOV R10, R10 ;  /* 0x0000000a000a7202 */ /* 0x000fc40000000f00 */
[----:B------:R-:W-:Y:S02]  /*105d0*/  LOP3.LUT R8, R0, R37, RZ, 0x3c, !PT ;  /* 0x0000002500087212 */ /* 0x000fe400078e3cff */
[----:B------:R-:W-:Y:S01]  /*105e0*/  MOV R27, R6 ;  /* 0x00000006001b7202 */ /* 0x000fe20000000f00 */
[----:B------:R0:W-:Y:S01]  /*105f0*/  STSM.16.M88.4 [R10], R12 ;  /* 0x0000000c0a007844 */ /* 0x0001e20000000200 */
[----:B------:R-:W-:Y:S01]  /*10600*/  MOV R26, R4 ;  /* 0x00000004001a7202 */ /* 0x000fe20000000f00 */
[----:B------:R-:W1:Y:S01]  /*10610*/  LDC R0, c[0x0][0xbe8] ;  /* 0x0002fa00ff007b82 */ /* 0x000e620000000800 */
[----:B------:R-:W-:Y:S02]  /*10620*/  ISETP.NE.U32.AND P0, PT, RZ, UR4, PT ;  /* 0x00000004ff007c0c */ /* 0x000fe4000bf05070 */
[----:B------:R-:W-:Y:S02]  /*10630*/  IADD3 R24, P1, R42, UR4, RZ ;  /* 0x000000042a187c10 */ /* 0x000fe4000ff3e0ff */
[----:B------:R-:W-:-:S02]  /*10640*/  MOV R28, R8 ;  /* 0x00000008001c7202 */ /* 0x000fc40000000f00 */
[----:B------:R-:W-:Y:S02]  /*10650*/  F2FP.BF16.F32.PACK_AB R4, R97, R96 ;  /* 0x000000606104723e */ /* 0x000fe400000010ff */
[----:B------:R-:W-:Y:S02]  /*10660*/  F2FP.BF16.F32.PACK_AB R5, R99, R98 ;  /* 0x000000626305723e */ /* 0x000fe400000010ff */
[----:B------:R-:W-:Y:S02]  /*10670*/  F2FP.BF16.F32.PACK_AB R6, R101, R100 ;  /* 0x000000646506723e */ /* 0x000fe400000010ff */
[----:B------:R-:W-:Y:S02]  /*10680*/  F2FP.BF16.F32.PACK_AB R7, R103, R102 ;  /* 0x000000666707723e */ /* 0x000fe400000010ff */
[----:B------:R-:W-:Y:S02]  /*10690*/  F2FP.BF16.F32.PACK_AB R8, R105, R104 ;  /* 0x000000686908723e */ /* 0x000fe400000010ff */
[----:B------:R-:W-:-:S02]  /*106a0*/  F2FP.BF16.F32.PACK_AB R9, R107, R106 ;  /* 0x0000006a6b09723e */ /* 0x000fc400000010ff */
[----:B0-----:R-:W-:Y:S02]  /*106b0*/  F2FP.BF16.F32.PACK_AB R10, R109, R108 ;  /* 0x0000006c6d0a723e */ /* 0x001fe400000010ff */
[----:B------:R-:W-:Y:S02]  /*106c0*/  F2FP.BF16.F32.PACK_AB R11, R111, R110 ;  /* 0x0000006e6f0b723e */ /* 0x000fe400000010ff */
[----:B------:R-:W-:Y:S02]  /*106d0*/  F2FP.BF16.F32.PACK_AB R12, R113, R112 ;  /* 0x00000070710c723e */ /* 0x000fe400000010ff */
[----:B------:R-:W-:Y:S02]  /*106e0*/  F2FP.BF16.F32.PACK_AB R13, R115, R114 ;  /* 0x00000072730d723e */ /* 0x000fe400000010ff */
[----:B------:R-:W-:Y:S02]  /*106f0*/  F2FP.BF16.F32.PACK_AB R14, R117, R116 ;  /* 0x00000074750e723e */ /* 0x000fe400000010ff */
[----:B------:R-:W-:-:S02]  /*10700*/  F2FP.BF16.F32.PACK_AB R15, R119, R118 ;  /* 0x00000076770f723e */ /* 0x000fc400000010ff */
[----:B------:R-:W-:Y:S02]  /*10710*/  ISETP.NE.AND.EX P0, PT, RZ, UR5, PT, P0 ;  /* 0x00000005ff007c0c */ /* 0x000fe4000bf05300 */
[----:B------:R-:W-:Y:S01]  /*10720*/  IADD3.X R25, R40, UR5, RZ, P1, !PT ;  /* 0x0000000528197c10 */ /* 0x000fe20008ffe4ff */
[----:B------:R-:W-:Y:S01]  /*10730*/  ULDC.64 UR4, c[0x0][0xc08] ;  /* 0x0003020000047ab9 */ /* 0x000fe20000000a00 */
[----:B------:R0:W-:Y:S01]  /*10740*/  STSM.16.M88.4 [R28], R4 ;  /* 0x000000041c007844 */ /* 0x0001e20000000200 */
[----:B------:R-:W-:-:S03]  /*10750*/  ISETP.NE.U32.AND P1, PT, RZ, UR4, PT ;  /* 0x00000004ff007c0c */ /* 0x000fc6000bf25070 */
[----:B------:R2:W-:Y:S01]  /*10760*/  STSM.16.M88.4 [R27], R8 ;  /* 0x000000081b007844 */ /* 0x0005e20000000200 */
[----:B------:R-:W-:-:S03]  /*10770*/  ISETP.NE.AND.EX P1, PT, RZ, UR5, PT, P1 ;  /* 0x00000005ff007c0c */ /* 0x000fc6000bf25310 */
[----:B------:R3:W-:Y:S01]  /*10780*/  STSM.16.M88.4 [R26], R12 ;  /* 0x0000000c1a007844 */ /* 0x0007e20000000200 */
[----:B------:R-:W-:Y:S09]  /*10790*/  BAR.SYNC.DEFER_BLOCKING 0x1, 0x180 ;  /* 0x0046000000007b1d */ /* 0x000ff20000010000 */
[----:B0-----:R-:W-:Y:S01]  /*107a0*/  @P1 IADD3 R4, P3, R42, UR4, RZ ;  /* 0x000000042a041c10 */ /* 0x001fe2000ff7e0ff */
[----:B------:R-:W-:-:S02]  /*107b0*/  ULDC UR4, c[0x0][0xa88] ;  /* 0x0002a20000047ab9 */ /* 0x000fc40000000800 */
[----:B--2---:R-:W-:Y:S01]  /*107c0*/  IMAD.U32 R9, RZ, RZ, UR4 ;  /* 0x00000004ff097e24 */ /* 0x004fe2000f8e00ff */
[----:B------:R-:W-:Y:S01]  /*107d0*/  @P1 IADD3.X R5, R40, UR5, RZ, P3, !PT ;  /* 0x0000000528051c10 */ /* 0x000fe20009ffe4ff */
[----:B------:R0:W5:Y:S04]  /*107e0*/  @P0 LDG.E R38, desc[UR40][R24.64] ;  /* 0x0000002818260981 */ /* 0x000168000c1e1900 */
[----:B------:R0:W5:Y:S01]  /*107f0*/  @P1 LDG.E R9, desc[UR40][R4.64] ;  /* 0x0000002804091981 */ /* 0x000162000c1e1900 */
[----:B-1----:R-:W-:-:S13]  /*10800*/  ISETP.NE.AND P2, PT, R0, 0x1, PT ;  /* 0x000000010000780c */ /* 0x002fda0003f45270 */
[----:B------:R-:W1:Y:S08]  /*10810*/  @P2 LDC R6, c[0x0][0xbec] ;  /* 0x0002fb00ff062b82 */ /* 0x000e700000000800 */
[----:B------:R-:W2:Y:S01]  /*10820*/  @P2 LDC R37, c[0x0][0xbf0] ;  /* 0x0002fc00ff252b82 */ /* 0x000ea20000000800 */
[----:B---3--:R-:W-:Y:S01]  /*10830*/  IMAD.IADD R15, R43, 0x1, R46 ;  /* 0x000000012b0f7824 */ /* 0x008fe200078e022e */
[----:B0-----:R-:W-:Y:S06]  /*10840*/  @P1 BRA `(.L_x_15019) ;  /* 0x0000000000101947 */ /* 0x001fec0003800000 */
[----:B------:R-:W-:Y:S05]  /*10850*/  @!P0 BRA `(.L_x_15019) ;  /* 0x00000000000c8947 */ /* 0x000fea0003800000 */
[----:B------:R-:W3:Y:S04]  /*10860*/  LDG.E R4, desc[UR40][R24.64] ;  /* 0x0000002818047981 */ /* 0x000ee8000c1e1900 */
[----:B-----5:R-:W3:Y:S02]  /*10870*/  LDG.E R9, desc[UR40][R24.64+0x4] ;  /* 0x0000042818097981 */ /* 0x020ee4000c1e1900 */
[----:B---3--:R-:W-:-:S07]  /*10880*/  IMAD.IADD R9, R9, 0x1, -R4 ;  /* 0x0000000109097824 */ /* 0x008fce00078e0a04 */
.L_x_15019:
[----:B------:R-:W3:Y:S01]  /*10890*/  LDL R12, [R1+0x58] ;  /* 0x00005800010c7983 */ /* 0x000ee20000100800 */
[----:B-1----:R-:W-:Y:S01]  /*108a0*/  @P2 IMAD.HI.U32 R4, R15, R6, RZ ;  /* 0x000000060f042227 */ /* 0x002fe200078e00ff */
[----:B------:R-:W-:Y:S01]  /*108b0*/  ULDC.64 UR4, c[0x0][0xb90] ;  /* 0x0002e40000047ab9 */ /* 0x000fe20000000a00 */
[----:B-----5:R-:W-:Y:S01]  /*108c0*/  SHF.R.S32.HI R39, RZ, 0x1f, R38 ;  /* 0x0000001fff277819 */ /* 0x020fe20000011426 */
[----:B------:R-:W4:Y:S01]  /*108d0*/  LDL.LU R42, [R1+0x4c] ;  /* 0x00004c00012a7983 */ /* 0x000f220000300800 */
[----:B------:R-:W-:Y:S01]  /*108e0*/  IMAD.MOV.U32 R7, RZ, RZ, R15 ;  /* 0x000000ffff077224 */ /* 0x000fe200078e000f */
[----:B--2---:R-:W-:Y:S01]  /*108f0*/  @P2 SHF.R.U32.HI R7, RZ, R37, R4 ;  /* 0x00000025ff072219 */ /* 0x004fe20000011604 */
[----:B------:R-:W-:Y:S01]  /*10900*/  IMAD R41, R9, R0, RZ ;  /* 0x0000000009297224 */ /* 0x000fe200078e02ff */
[----:B------:R-:W0:Y:S01]  /*10910*/  S2R R14, SR_TID.X ;  /* 0x00000000000e7919 */ /* 0x000e220000002100 */
[----:B------:R-:W-:Y:S01]  /*10920*/  SEL R40, R3, RZ, !P0 ;  /* 0x000000ff03287207 */ /* 0x000fe20004000000 */
[----:B------:R-:W1:Y:S01]  /*10930*/  @P2 LDC R43, c[0x0][0xbec] ;  /* 0x0002fb00ff2b2b82 */ /* 0x000e620000000800 */
[----:B------:R-:W-:Y:S01]  /*10940*/  SEL R37, R45, RZ, !P0 ;  /* 0x000000ff2d257207 */ /* 0x000fe20004000000 */
[----:B------:R-:W-:-:S04]  /*10950*/  IMAD.MOV R13, RZ, RZ, -R7 ;  /* 0x000000ffff0d7224 */ /* 0x000fc800078e0a07 */
[----:B------:R-:W-:Y:S02]  /*10960*/  IMAD R3, R0, R13, R15 ;  /* 0x0000000d00037224 */ /* 0x000fe400078e020f */
[----:B0-----:R-:W-:-:S05]  /*10970*/  VIADD R24, R14, 0xffffff80 ;  /* 0xffffff800e187836 */ /* 0x001fca0000000000 */
[----:B------:R-:W-:-:S04]  /*10980*/  SHF.R.S32.HI R14, RZ, 0x1f, R24 ;  /* 0x0000001fff0e7819 */ /* 0x000fc80000011418 */
[----:B------:R-:W-:-:S04]  /*10990*/  LEA.HI R14, R14, R24, RZ, 0x7 ;  /* 0x000000180e0e7211 */ /* 0x000fc800078f38ff */
[----:B------:R-:W-:-:S05]  /*109a0*/  LOP3.LUT R14, R14, 0xffffff80, RZ, 0xc0, !PT ;  /* 0xffffff800e0e7812 */ /* 0x000fca00078ec0ff */
[----:B------:R-:W-:Y:S02]  /*109b0*/  IMAD.IADD R14, R24, 0x1, -R14 ;  /* 0x00000001180e7824 */ /* 0x000fe400078e0a0e */
[----:B---3--:R-:W-:Y:S01]  /*109c0*/  IMAD.IADD R12, R12, 0x1, R46 ;  /* 0x000000010c0c7824 */ /* 0x008fe200078e022e */
[----:B----4-:R-:W-:Y:S01]  /*109d0*/  SHF.R.S32.HI R28, RZ, 0x1f, R42 ;  /* 0x0000001fff1c7819 */ /* 0x010fe2000001142a */
[----:B------:R-:W-:-:S04]  /*109e0*/  IMAD.WIDE.U32 R4, R42, UR4, R38 ;  /* 0x000000042a047c25 */ /* 0x000fc8000f8e0026 */
[----:B------:R-:W-:-:S04]  /*109f0*/  IMAD R6, R28, UR4, RZ ;  /* 0x000000041c067c24 */ /* 0x000fc8000f8e02ff */
[----:B------:R-:W-:Y:S01]  /*10a00*/  IMAD R11, R42, UR5, R6 ;  /* 0x000000052a0b7c24 */ /* 0x000fe2000f8e0206 */
[----:B------:R-:W-:Y:S01]  /*10a10*/  ULDC.64 UR4, c[0x0][0xb98] ;  /* 0x0002e60000047ab9 */ /* 0x000fe20000000a00 */
[----:B------:R-:W-:Y:S01]  /*10a20*/  SHF.R.S32.HI R6, RZ, 0x1f, R3 ;  /* 0x0000001fff067819 */ /* 0x000fe20000011403 */
[----:B------:R-:W-:Y:S02]  /*10a30*/  IMAD R8, R40, UR4, RZ ;  /* 0x0000000428087c24 */ /* 0x000fe4000f8e02ff */
[----:B------:R-:W-:Y:S01]  /*10a40*/  IMAD.IADD R5, R5, 0x1, R11 ;  /* 0x0000000105057824 */ /* 0x000fe200078e020b */
[----:B------:R-:W-:Y:S01]  /*10a50*/  SHF.R.S32.HI R11, RZ, 0x1f, R7 ;  /* 0x0000001fff0b7819 */ /* 0x000fe20000011407 */
[C---:B------:R-:W-:Y:S02]  /*10a60*/  IMAD R8, R37.reuse, UR5, R8 ;  /* 0x0000000525087c24 */ /* 0x040fe4000f8e0208 */
[----:B------:R-:W-:Y:S01]  /*10a70*/  IMAD.WIDE.U32 R4, R37, UR4, R4 ;  /* 0x0000000425047c25 */ /* 0x000fe2000f8e0004 */
[----:B------:R-:W-:-:S03]  /*10a80*/  ULDC.64 UR4, c[0x0][0xb88] ;  /* 0x0002e20000047ab9 */ /* 0x000fc60000000a00 */
[----:B------:R-:W-:Y:S01]  /*10a90*/  IMAD R6, R6, UR4, RZ ;  /* 0x0000000406067c24 */ /* 0x000fe2000f8e02ff */
[----:B------:R-:W-:-:S03]  /*10aa0*/  IADD3 R4, P0, R7, R4, RZ ;  /* 0x0000000407047210 */ /* 0x000fc60007f1e0ff */
[----:B------:R-:W-:Y:S01]  /*10ab0*/  IMAD R7, R3, UR5, R6 ;  /* 0x0000000503077c24 */ /* 0x000fe2000f8e0206 */
[----:B------:R-:W-:-:S03]  /*10ac0*/  IADD3.X R5, R11, R5, R8, P0, !PT ;  /* 0x000000050b057210 */ /* 0x000fc600007fe408 */
        /* <DEDUP_REMOVED lines=11> */
[C---:B------:R-:W-:Y:S02]  /*10b80*/  ISETP.GE.OR P1, PT, R12.reuse, R41, P0 ;  /* 0x000000290c00720c */ /* 0x040fe40000726670 */
[----:B------:R-:W-:Y:S01]  /*10b90*/  VIADD R3, R12, 0x8 ;  /* 0x000000080c037836 */ /* 0x000fe20000000000 */
[----:B------:R2:W-:Y:S01]  /*10ba0*/  SHFL.IDX PT, R6, R8, 0x1, 0x1c1f ;  /* 0x003c1f0008067f89 */ /* 0x0005e200000e0000 */
[----:B------:R-:W-:-:S02]  /*10bb0*/  IADD3 R13, P3, R20, 0x1800, RZ ;  /* 0x00001800140d7810 */ /* 0x000fc40007f7e0ff */
[C---:B------:R-:W-:Y:S01]  /*10bc0*/  IADD3 R25, P4, R20.reuse, 0x3000, RZ ;  /* 0x0000300014197810 */ /* 0x040fe20007f9e0ff */
[----:B------:R-:W3:Y:S01]  /*10bd0*/  SHFL.IDX PT, R7, R10, 0x1, 0x1c1f ;  /* 0x003c1f000a077f89 */ /* 0x000ee200000e0000 */
[----:B------:R-:W-:Y:S02]  /*10be0*/  LOP3.LUT R9, R20, 0x380, RZ, 0xc0, !PT ;  /* 0x0000038014097812 */ /* 0x000fe400078ec0ff */
[----:B------:R-:W-:Y:S02]  /*10bf0*/  LOP3.LUT R12, R13, 0x380, RZ, 0xc0, !PT ;  /* 0x000003800d0c7812 */ /* 0x000fe400078ec0ff */
[----:B------:R-:W-:Y:S02]  /*10c00*/  ISETP.GE.OR P0, PT, R3, R41, P0 ;  /* 0x000000290300720c */ /* 0x000fe40000706670 */
[----:B------:R-:W-:Y:S02]  /*10c10*/  LOP3.LUT R24, R25, 0x380, RZ, 0xc0, !PT ;  /* 0x0000038019187812 */ /* 0x000fe400078ec0ff */
[----:B------:R-:W-:-:S02]  /*10c20*/  SHF.R.U64 R9, R9, 0x3, RZ ;  /* 0x0000000309097819 */ /* 0x000fc400000012ff */
[----:B------:R-:W-:Y:S02]  /*10c30*/  SHF.R.U64 R12, R12, 0x3, RZ ;  /* 0x000000030c0c7819 */ /* 0x000fe400000012ff */
[----:B------:R-:W-:Y:S02]  /*10c40*/  SHF.R.U64 R24, R24, 0x3, RZ ;  /* 0x0000000318187819 */ /* 0x000fe400000012ff */
[----:B--2---:R-:W-:Y:S01]  /*10c50*/  LOP3.LUT R8, R9, R20, RZ, 0x3c, !PT ;  /* 0x0000001409087212 */ /* 0x004fe200078e3cff */
[--C-:B------:R-:W-:Y:S01]  /*10c60*/  IMAD.MOV.U32 R9, RZ, RZ, R21.reuse ;  /* 0x000000ffff097224 */ /* 0x100fe200078e0015 */
[----:B------:R-:W-:Y:S01]  /*10c70*/  LOP3.LUT R12, R12, R13, RZ, 0x3c, !PT ;  /* 0x0000000d0c0c7212 */ /* 0x000fe200078e3cff */
[--C-:B------:R-:W-:Y:S01]  /*10c80*/  IMAD.X R13, RZ, RZ, R21.reuse, P3 ;  /* 0x000000ffff0d7224 */ /* 0x100fe200018e0615 */
[----:B------:R-:W-:Y:S01]  /*10c90*/  LOP3.LUT R24, R24, R25, RZ, 0x3c, !PT ;  /* 0x0000001918187212 */ /* 0x000fe200078e3cff */
[----:B------:R-:W-:Y:S01]  /*10ca0*/  IMAD.X R25, RZ, RZ, R21, P4 ;  /* 0x000000ffff197224 */ /* 0x000fe200020e0615 */
[----:B0-----:R0:W-:Y:S04]  /*10cb0*/  @!P1 ST.E desc[UR40][R4.64], R36 ;  /* 0x0000002404009985 */ /* 0x0011e8000c101928 */
[----:B---3--:R2:W-:Y:S04]  /*10cc0*/  @!P0 ST.E desc[UR40][R6.64], R35 ;  /* 0x0000002306008985 */ /* 0x0085e8000c101928 */
[----:B------:R-:W3:Y:S04]  /*10cd0*/  LD.E.128 R8, desc[UR40][R8.64] ;  /* 0x0000002808087980 */ /* 0x000ee8000c101d00 */
[----:B------:R-:W4:Y:S04]  /*10ce0*/  LD.E.128 R12, desc[UR40][R12.64] ;  /* 0x000000280c0c7980 */ /* 0x000f28000c101d00 */
[----:B------:R-:W4:Y:S01]  /*10cf0*/  LD.E.128 R24, desc[UR40][R24.64] ;  /* 0x0000002818187980 */ /* 0x000f22000c101d00 */
[----:B------:R-:W-:-:S04]  /*10d00*/  IADD3 R20, P0, R20, 0x4800, RZ ;  /* 0x0000480014147810 */ /* 0x000fc80007f1e0ff */
[----:B------:R-:W-:Y:S01]  /*10d10*/  LOP3.LUT R3, R20, 0x380, RZ, 0xc0, !PT ;  /* 0x0000038014037812 */ /* 0x000fe200078ec0ff */
[----:B0-----:R-:W-:-:S03]  /*10d20*/  IMAD.X R5, RZ, RZ, R21, P0 ;  /* 0x000000ffff057224 */ /* 0x001fc600000e0615 */
[----:B------:R-:W-:-:S04]  /*10d30*/  SHF.R.U64 R3, R3, 0x3, RZ ;  /* 0x0000000303037819 */ /* 0x000fc800000012ff */
[----:B------:R-:W-:Y:S01]  /*10d40*/  LOP3.LUT R4, R3, R20, RZ, 0x3c, !PT ;  /* 0x0000001403047212 */ /* 0x000fe200078e3cff */
[----:B------:R-:W-:Y:S02]  /*10d50*/  IMAD R3, R39, UR4, RZ ;  /* 0x0000000427037c24 */ /* 0x000fe4000f8e02ff */
[----:B------:R-:W0:Y:S01]  /*10d60*/  @P2 LDC R39, c[0x0][0xbf0] ;  /* 0x0002fc00ff272b82 */ /* 0x000e220000000800 */
[C---:B------:R-:W-:Y:S02]  /*10d70*/  IMAD.WIDE.U32 R20, R38.reuse, UR4, RZ ;  /* 0x0000000426147c25 */ /* 0x040fe4000f8e00ff */
[----:B--2---:R-:W5:Y:S02]  /*10d80*/  LD.E.128 R4, desc[UR40][R4.64] ;  /* 0x0000002804047980 */ /* 0x004f64000c101d00 */
[----:B------:R-:W-:Y:S01]  /*10d90*/  IMAD R35, R38, UR5, R3 ;  /* 0x0000000526237c24 */ /* 0x000fe2000f8e0203 */
[----:B------:R-:W-:Y:S01]  /*10da0*/  ULDC.64 UR4, c[0x0][0xae8] ;  /* 0x0002ba0000047ab9 */ /* 0x000fe20000000a00 */
[----:B------:R-:W-:Y:S01]  /*10db0*/  IMAD R3, R44, 0x30, R34 ;  /* 0x000000302c037824 */ /* 0x000fe200078e0222 */
        /* <DEDUP_REMOVED lines=8> */
[----:B------:R-:W-:Y:S02]  /*10e40*/  IMAD.IADD R36, R46, 0x1, R3 ;  /* 0x000000012e247824 */ /* 0x000fe400078e0203 */
[C---:B------:R-:W-:Y:S02]  /*10e50*/  IMAD R3, R42.reuse, UR5, R28 ;  /* 0x000000052a037c24 */ /* 0x040fe4000f8e021c */
[----:B------:R-:W-:Y:S01]  /*10e60*/  IMAD.WIDE.U32 R20, R42, UR4, R20 ;  /* 0x000000042a147c25 */ /* 0x000fe2000f8e0014 */
[----:B------:R-:W-:-:S03]  /*10e70*/  ULDC.64 UR4, c[0x0][0xaf0] ;  /* 0x0002bc0000047ab9 */ /* 0x000fc60000000a00 */
[----:B-1----:R-:W-:-:S04]  /*10e80*/  @P2 IMAD.HI.U32 R28, R36, R43, RZ ;  /* 0x0000002b241c2227 */ /* 0x002fc800078e00ff */
[----:B------:R-:W-:Y:S02]  /*10e90*/  IMAD.IADD R21, R21, 0x1, R3 ;  /* 0x0000000115157824 */ /* 0x000fe400078e0203 */
        /* <DEDUP_REMOVED lines=24> */
[----:B------:R-:W-:-:S03]  /*11020*/  ULDC UR4, c[0x0][0xac8] ;  /* 0x0002b20000047ab9 */ /* 0x000fc60000000800 */
[----:B--2---:R-:W0:Y:S01]  /*11030*/  SHFL.IDX PT, R36, R28, 0x1, 0x181f ;  /* 0x00381f001c247f89 */ /* 0x004e2200000e0000 */
[----:B------:R-:W-:Y:S01]  /*11040*/  LEA.HI.X R38, R20, UR5, R3, 0x1, P0 ;  /* 0x0000000514267c11 */ /* 0x000fe200080f0c03 */
[C---:B------:R-:W-:Y:S01]  /*11050*/  VIADD R3, R40.reuse, 0x60 ;  /* 0x0000006028037836 */ /* 0x040fe20000000000 */
[----:B------:R-:W-:Y:S01]  /*11060*/  ISETP.GE.AND P0, PT, R33, UR4, PT ;  /* 0x0000000421007c0c */ /* 0x000fe2000bf06270 */
[----:B------:R-:W1:Y:S03]  /*11070*/  SHFL.IDX PT, R20, R28, RZ, 0x181f ;  /* 0x00181fff1c147589 */ /* 0x000e6600000e0000 */
[-C--:B------:R-:W-:Y:S01]  /*11080*/  ISETP.GE.OR P3, PT, R40, R41.reuse, P0 ;  /* 0x000000292800720c */ /* 0x080fe20000766670 */
[----:B------:R-:W2:Y:S01]  /*11090*/  SHFL.IDX PT, R21, R38, RZ, 0x181f ;  /* 0x00181fff26157589 */ /* 0x000ea200000e0000 */
[-C--:B------:R-:W-:Y:S01]  /*110a0*/  ISETP.GE.OR P2, PT, R0, R41.reuse, P0 ;  /* 0x000000290000720c */ /* 0x080fe20000746670 */
[----:B------:R-:W-:Y:S01]  /*110b0*/  VIADD R0, R2, 0x16820 ;  /* 0x0001682002007836 */ /* 0x000fe20000000000 */
[----:B------:R-:W-:Y:S01]  /*110c0*/  ISETP.GE.OR P1, PT, R3, R41, P0 ;  /* 0x000000290300720c */ /* 0x000fe20000726670 */
[----:B------:R-:W2:Y:S03]  /*110d0*/  SHFL.IDX PT, R42, R28, 0x2, 0x181f ;  /* 0x00581f001c2a7f89 */ /* 0x000ea600000e0000 */
[----:B------:R-:W-:Y:S01]  /*110e0*/  PRMT R0, RZ, 0x654, R0 ;  /* 0x00000654ff007816 */ /* 0x000fe20000000000 */
[----:B------:R-:W2:Y:S03]  /*110f0*/  SHFL.IDX PT, R35, R38, 0x1, 0x181f ;  /* 0x00381f0026237f89 */ /* 0x000ea600000e0000 */
[----:B------:R1:W-:Y:S01]  /*11100*/  SYNCS.ARRIVE.TRANS64.RED.A1T0 RZ, [R0+URZ], RZ ;  /* 0x000000ff00ff79a7 */ /* 0x0003e2000810043f */
[----:B------:R-:W2:Y:S02]  /*11110*/  SHFL.IDX PT, R37, R38, 0x2, 0x181f ;  /* 0x00581f0026257f89 */ /* 0x000ea400000e0000 */
[----:B0-----:R-:W-:-:S02]  /*11120*/  @!P2 LEA R34, P4, R33, R36, 0x1 ;  /* 0x000000242122a211 */ /* 0x001fc400078808ff */
[----:B------:R-:W0:Y:S01]  /*11130*/  SHFL.IDX PT, R28, R28, 0x3, 0x181f ;  /* 0x00781f001c1c7f89 */ /* 0x000e2200000e0000 */
[----:B-1----:R-:W-:Y:S01]  /*11140*/  VIADD R0, R40, 0x90 ;  /* 0x0000009028007836 */ /* 0x002fe20000000000 */
[C---:B------:R-:W-:Y:S02]  /*11150*/  @!P3 LEA R20, P5, R33.reuse, R20, 0x1 ;  /* 0x000000142114b211 */ /* 0x040fe400078a08ff */
[----:B------:R-:W1:Y:S02]  /*11160*/  SHFL.IDX PT, R38, R38, 0x3, 0x181f ;  /* 0x00781f0026267f89 */ /* 0x000e6400000e0000 */
[C---:B--2---:R-:W-:Y:S02]  /*11170*/  @!P3 LEA.HI.X R21, R33.reuse, R21, R32, 0x1, P5 ;  /* 0x000000152115b211 */ /* 0x044fe400028f0c20 */
[----:B------:R-:W-:Y:S02]  /*11180*/  ISETP.GE.OR P0, PT, R0, R41, P0 ;  /* 0x000000290000720c */ /* 0x000fe40000706670 */
[----:B------:R-:W-:-:S02]  /*11190*/  @!P1 LEA R36, P5, R33, R42, 0x1 ;  /* 0x0000002a21249211 */ /* 0x000fc400078a08ff */
        /* <DEDUP_REMOVED lines=10> */
.L_x_15018:
        /* <DEDUP_REMOVED lines=24> */
.L_x_15021:
        /* <DEDUP_REMOVED lines=10> */
[----:B--2---:R-:W-:Y:S01]  /*11460*/  IMAD R3, R8, R9, RZ ;  /* 0x0000000908037224 */ /* 0x004fe200078e02ff */
        /* <DEDUP_REMOVED lines=36> */
.L_x_15023:
[----:B------:R-:W-:Y:S05]  /*116b0*/  BSYNC B1 ;  /* 0x0000000000017941 */ /* 0x000fea0003800000 */
.L_x_15022:
[----:B------:R-:W2:Y:S01]  /*116c0*/  @P2 LDC R9, c[0x0][0xbf0] ;  /* 0x0002fc00ff092b82 */ /* 0x000ea20000000800 */
[----:B------:R-:W-:Y:S01]  /*116d0*/  ULDC.64 UR4, c[0x0][0xaa0] ;  /* 0x0002a80000047ab9 */ /* 0x000fe20000000a00 */
[----:B-1----:R-:W-:Y:S01]  /*116e0*/  IMAD R6, R44, 0x30, R34 ;  /* 0x000000302c067824 */ /* 0x002fe200078e0222 */
[----:B------:R-:W-:Y:S01]  /*116f0*/  ULDC.64 UR6, c[0x0][0xa80] ;  /* 0x0002a00000067ab9 */ /* 0x000fe20000000a00 */
        /* <DEDUP_REMOVED lines=64> */
.L_x_15207:
[----:B------:R-:W-:-:S05]  /*11b00*/  VIADD R24, R24, 0x90 ;  /* 0x0000009018187836 */ /* 0x000fca0000000000 */
[----:B------:R-:W-:-:S13]  /*11b10*/  ISETP.GE.OR P0, PT, R24, R21, P0 ;  /* 0x000000151800720c */ /* 0x000fda0000706670 */
[----:B--2---:R-:W-:-:S04]  /*11b20*/  @!P0 LEA R14, P1, R33, R14, 0x1 ;  /* 0x0000000e210e8211 */ /* 0x004fc800078208ff */
[----:B-1----:R-:W-:-:S05]  /*11b30*/  @!P0 LEA.HI.X R15, R33, R0, R32, 0x1, P1 ;  /* 0x00000000210f8211 */ /* 0x002fca00008f0c20 */
[----:B------:R1:W-:Y:S04]  /*11b40*/  @!P0 ST.E.128 desc[UR40][R14.64], RZ ;  /* 0x000000ff0e008985 */ /* 0x0003e8000c101d28 */
.L_x_15020:
[----:B------:R-:W-:Y:S05]  /*11b50*/  BSYNC B0 ;  /* 0x0000000000007941 */ /* 0x000fea0003800000 */
.L_x_15017:
[----:B------:R-:W-:Y:S02]  /*11b60*/  ULDC UR4, c[0x0][0xc3c] ;  /* 0x00030f0000047ab9 */ /* 0x000fe40000000800 */
[----:B------:R-:W-:-:S13]  /*11b70*/  ISETP.GE.AND P0, PT, R31, UR4, PT ;  /* 0x000000041f007c0c */ /* 0x000fda000bf06270 */
[----:B------:R-:W-:Y:S05]  /*11b80*/  @!P0 BRA `(.L_x_15025) ;  /* 0xfffffef400248947 */ /* 0x000fea000383ffff */
[----:B------:R-:W-:Y:S05]  /*11b90*/  BRA `(.L_x_14892) ;  /* 0x0000006400d47947 */ /* 0x000fea0003800000 */
.L_x_14890:
        /* <DEDUP_REMOVED lines=18> */
.L_x_15026:
        /* <DEDUP_REMOVED lines=42> */
.L_x_15032:
        /* <DEDUP_REMOVED lines=12> */
.L_x_15031:
[----:B------:R-:W-:Y:S05]  /*12020*/  BSYNC B0 ;  /* 0x0000000000007941 */ /* 0x000fea0003800000 */
.L_x_15030:
        /* <DEDUP_REMOVED lines=22> */
.L_x_15028:
        /* <DEDUP_REMOVED lines=21> */
.L_x_15033:
[----:B-1----:R-:W-:Y:S01]  /*122e0*/  IMAD R16, R16, UR5, R9 ;  /* 0x0000000510107c24 */ /* 0x002fe2000f8e0209 */
[----:B0-----:R-:W-:Y:S01]  /*122f0*/  IABS R6, R4 ;  /* 0x0000000400067213 */ /* 0x001fe20000000000 */
[----:B------:R-:W-:Y:S02]  /*12300*/  IMAD R11, R15, R8, RZ ;  /* 0x000000080f0b7224 */ /* 0x000fe400078e02ff */
[----:B------:R-:W-:Y:S01]  /*12310*/  IMAD.MOV.U32 R2, RZ, RZ, RZ ;  /* 0x000000ffff027224 */ /* 0x000fe200078e00ff */
[----:B------:R-:W-:Y:S01]  /*12320*/  IADD3 R9, -R16, UR6, RZ ;  /* 0x0000000610097c10 */ /* 0x000fe2000fffe1ff */
[----:B------:R-:W-:Y:S02]  /*12330*/  IMAD.MOV R6, RZ, RZ, -R6 ;  /* 0x000000ffff067224 */ /* 0x000fe400078e0a06 */
        /* <DEDUP_REMOVED lines=20> */
[----:B------:R-:W-:-:S04]  /*12480*/  IABS R8, R7 ;  /* 0x0000000700087213 */ /* 0x000fc80000000000 */
[----:B------:R-:W0:Y:S08]  /*12490*/  I2F.RP R10, R8 ;  /* 0x00000008000a7306 */ /* 0x000e300000209400 */
[----:B0-----:R-:W0:Y:S02]  /*124a0*/  MUFU.RCP R10, R10 ;  /* 0x0000000a000a7308 */ /* 0x001e240000001000 */
[----:B0-----:R-:W-:Y:S01]  /*124b0*/  VIADD R3, R10, 0xffffffe ;  /* 0x0ffffffe0a037836 */ /* 0x001fe20000000000 */
[----:B------:R-:W-:-:S05]  /*124c0*/  IABS R10, R7 ;  /* 0x00000007000a7213 */ /* 0x000fca0000000000 */
[----:B------:R-:W0:Y:S02]  /*124d0*/  F2I.FTZ.U32.TRUNC.NTZ R3, R3 ;  /* 0x0000000300037305 */ /* 0x000e24000021f000 */
[----:B0-----:R-:W-:-:S04]  /*124e0*/  IMAD.MOV R11, RZ, RZ, -R3 ;  /* 0x000000ffff0b7224 */ /* 0x001fc800078e0a03 */
[----:B------:R-:W-:-:S04]  /*124f0*/  IMAD R9, R11, R8, RZ ;  /* 0x000000080b097224 */ /* 0x000fc800078e02ff */
[----:B------:R-:W-:Y:S01]  /*12500*/  IMAD.HI.U32 R2, R3, R9, R2 ;  /* 0x0000000903027227 */ /* 0x000fe200078e0002 */
        /* <DEDUP_REMOVED lines=20> */
.L_x_15029:
[----:B------:R-:W-:Y:S02]  /*12650*/  IMAD.MOV.U32 R17, RZ, RZ, RZ ;  /* 0x000000ffff117224 */ /* 0x000fe400078e00ff */
[----:B------:R-:W-:Y:S02]  /*12660*/  IMAD.U32 R16, RZ, RZ, UR6 ;  /* 0x00000006ff107e24 */ /* 0x000fe4000f8e00ff */
[----:B------:R-:W-:-:S07]  /*12670*/  IMAD.MOV.U32 R18, RZ, RZ, RZ ;  /* 0x000000ffff127224 */ /* 0x000fce00078e00ff */
.L_x_15034:
[----:B------:R-:W-:-:S13]  /*12680*/  ISETP.NE.AND P0, PT, R5, RZ, PT ;  /* 0x000000ff0500720c */ /* 0x000fda0003f05270 */
[----:B------:R-:W0:Y:S01]  /*12690*/  @!P0 S2R R3, SR_CgaCtaId ;  /* 0x0000000000038919 */ /* 0x000e220000008800 */
[----:B------:R-:W-:-:S04]  /*126a0*/  @!P0 MOV R0, 0x400 ;  /* 0x0000040000008802 */ /* 0x000fc80000000f00 */
[----:B0-----:R-:W-:-:S05]  /*126b0*/  @!P0 LEA R0, R3, R0, 0x18 ;  /* 0x0000000003008211 */ /* 0x001fca00078ec0ff */
[----:B------:R0:W-:Y:S01]  /*126c0*/  @!P0 STS.128 [R0+0x168d0], R16 ;  /* 0x0168d01000008388 */ /* 0x0001e20000000c00 */
[----:B------:R-:W-:Y:S06]  /*126d0*/  BAR.ARV 0x5, 0x200 ;  /* 0x0148000000007b1d */ /* 0x000fec0000002000 */
.L_x_15027:
        /* <DEDUP_REMOVED lines=25> */
[----:B------:R-:W-:-:S05]  /*12870*/  IMAD.SHL.U32 R2, R5, 0x10, RZ ;  /* 0x0000001005027824 */ /* 0x000fca00078e00ff */
[----:B------:R-:W-:Y:S01]  /*12880*/  LOP3.LUT R0, R4, 0x70, R2, 0xf8, !PT ;  /* 0x0000007004007812 */ /* 0x000fe200078ef802 */
[----:B------:R-:W-:Y:S02]  /*12890*/  IMAD R2, R3, 0x2, R22 ;  /* 0x0000000203027824 */ /* 0x000fe400078e0216 */
[----:B------:R-:W-:-:S03]  /*128a0*/  IMAD.MOV.U32 R0, RZ, RZ, 0x1 ;  /* 0x00000001ff007424 */ /* 0x000fc600078e00ff */
[----:B------:R3:W-:Y:S04]  /*128b0*/  STL [R1+0xc], R2 ;  /* 0x00000c0201007387 */ /* 0x0007e80000100800 */
[----:B------:R3:W-:Y:S02]  /*128c0*/  STL [R1+0x4], R0 ;  /* 0x0000040001007387 */ /* 0x0007e40000100800 */
.L_x_15157:
[----:B0--3--:R-:W0:Y:S02]  /*128d0*/  LDC.64 R2, c[0x0][0xc88] ;  /* 0x00032200ff027b82 */ /* 0x009e240000000a00 */
[----:B0-----:R-:W-:-:S05]  /*128e0*/  IMAD.WIDE R2, R19, 0x4, R2 ;  /* 0x0000000413027825 */ /* 0x001fca00078e0202 */
[----:B--2---:R-:W2:Y:S01]  /*128f0*/  LDG.E R13, desc[UR40][R2.64] ;  /* 0x00000028020d7981 */ /* 0x004ea2000c1e1900 */
[----:B------:R-:W-:Y:S05]  /*12900*/  YIELD ;  /* 0x0000000000007946 */ /* 0x000fea0003800000 */
[----:B------:R-:W-:Y:S01]  /*12910*/  ULDC.64 UR4, c[0x0][0xa28] ;  /* 0x00028a0000047ab9 */ /* 0x000fe20000000a00 */
[----:B------:R-:W-:Y:S01]  /*12920*/  ULDC.64 UR6, c[0x0][0xa00] ;  /* 0x0002800000067ab9 */ /* 0x000fe20000000a00 */
[----:B------:R-:W-:Y:S02]  /*12930*/  ISETP.NE.U32.AND P0, PT, RZ, UR4, PT ;  /* 0x00000004ff007c0c */ /* 0x000fe4000bf05070 */
[----:B-1----:R-:W-:Y:S01]  /*12940*/  CS2R R8, SRZ ;  /* 0x0000000000087805 */ /* 0x002fe2000001ff00 */
[----:B------:R-:W-:Y:S01]  /*12950*/  ULDC.64 UR8, c[0x0][0xa18] ;  /* 0x0002860000087ab9 */ /* 0x000fe20000000a00 */
[----:B------:R-:W-:-:S02]  /*12960*/  ISETP.NE.AND.EX P1, PT, RZ, UR5, PT, P0 ;  /* 0x00000005ff007c0c */ /* 0x000fc4000bf25300 */
[----:B------:R-:W-:-:S04]  /*12970*/  ISETP.NE.U32.AND P0, PT, RZ, UR6, PT ;  /* 0x00000006ff007c0c */ /* 0x000fc8000bf05070 */
[----:B------:R-:W-:Y:S02]  /*12980*/  ISETP.NE.AND.EX P0, PT, RZ, UR7, PT, P0 ;  /* 0x00000007ff007c0c */ /* 0x000fe4000bf05300 */
[----:B--2---:R-:W-:Y:S01]  /*12990*/  SHF.R.S32.HI R0, RZ, 0x1f, R13 ;  /* 0x0000001fff007819 */ /* 0x004fe2000001140d */
[----:B------:R-:W-:-:S04]  /*129a0*/  IMAD.SHL.U32 R24, R13, 0x4, RZ ;  /* 0x000000040d187824 */ /* 0x000fc800078e00ff */
[C---:B------:R-:W-:Y:S01]  /*129b0*/  @P1 LEA R4, P2, R13.reuse, UR4, 0x2 ;  /* 0x000000040d041c11 */ /* 0x040fe2000f8410ff */
[----:B------:R-:W-:Y:S01]  /*129c0*/  STL [R1+0x10], R13 ;  /* 0x0000100d01007387 */ /* 0x000fe20000100800 */
[C-C-:B------:R-:W-:Y:S02]  /*129d0*/  SHF.L.U64.HI R25, R13.reuse, 0x2, R0.reuse ;  /* 0x000000020d197819 */ /* 0x140fe40000010200 */
[----:B------:R-:W-:Y:S01]  /*129e0*/  @P1 LEA.HI.X R5, R13, UR5, R0, 0x2, P2 ;  /* 0x000000050d051c11 */ /* 0x000fe200090f1400 */
[----:B------:R-:W-:Y:S01]  /*129f0*/  ULDC.64 UR4, c[0x0][0xa08] ;  /* 0x0002820000047ab9 */ /* 0x000fe20000000a00 */
[C---:B------:R-:W-:Y:S01]  /*12a00*/  IADD3 R2, P2, R24.reuse, UR6, RZ ;  /* 0x0000000618027c10 */ /* 0x040fe2000ff5e0ff */
[----:B------:R0:W-:Y:S03]  /*12a10*/  STL [R1+0x30], R0 ;  /* 0x0000300001007387 */ /* 0x0001e60000100800 */
[C---:B------:R-:W-:Y:S01]  /*12a20*/  IADD3.X R3, R25.reuse, UR7, RZ, P2, !PT ;  /* 0x0000000719037c10 */ /* 0x040fe200097fe4ff */
[----:B------:R-:W-:Y:S01]  /*12a30*/  ULDC.64 UR6, c[0x0][0xa10] ;  /* 0x0002840000067ab9 */ /* 0x000fe20000000a00 */
[----:B------:R-:W-:Y:S01]  /*12a40*/  ISETP.NE.U32.AND P3, PT, RZ, UR8, PT ;  /* 0x00000008ff007c0c */ /* 0x000fe2000bf65070 */
[----:B------:R1:W5:Y:S01]  /*12a50*/  @P1 LDG.E R8, desc[UR40][R4.64] ;  /* 0x0000002804081981 */ /* 0x000362000c1e1900 */
[----:B------:R-:W-:Y:S01]  /*12a60*/  IADD3 R6, P4, R24, UR4, RZ ;  /* 0x0000000418067c10 */ /* 0x000fe2000ff9e0ff */
[----:B------:R-:W-:Y:S01]  /*12a70*/  IMAD.MOV.U32 R29, RZ, RZ, RZ ;  /* 0x000000ffff1d7224 */ /* 0x000fe200078e00ff */
[----:B------:R-:W-:Y:S01]  /*12a80*/  ISETP.NE.AND.EX P3, PT, RZ, UR9, PT, P3 ;  /* 0x00000009ff007c0c */ /* 0x000fe2000bf65330 */
[----:B------:R-:W2:Y:S01]  /*12a90*/  @P0 LDG.E R9, desc[UR40][R2.64] ;  /* 0x0000002802090981 */ /* 0x000ea2000c1e1900 */
[----:B------:R-:W-:Y:S01]  /*12aa0*/  IADD3.X R7, R25, UR5, RZ, P4, !PT ;  /* 0x0000000519077c10 */ /* 0x000fe2000a7fe4ff */
[----:B0-----:R-:W-:Y:S01]  /*12ab0*/  IMAD.MOV.U32 R0, RZ, RZ, RZ ;  /* 0x000000ffff007224 */ /* 0x001fe200078e00ff */
[----:B------:R-:W-:-:S02]  /*12ac0*/  ISETP.NE.U32.AND P1, PT, RZ, UR4, PT ;  /* 0x00000004ff007c0c */ /* 0x000fc4000bf25070 */
[----:B------:R-:W-:Y:S02]  /*12ad0*/  ISETP.NE.U32.AND P2, PT, RZ, UR6, PT ;  /* 0x00000006ff007c0c */ /* 0x000fe4000bf45070 */
[C---:B-1----:R-:W-:Y:S01]  /*12ae0*/  IADD3 R4, P4, R24.reuse, UR6, RZ ;  /* 0x0000000618047c10 */ /* 0x042fe2000ff9e0ff */
[----:B------:R-:W-:Y:S01]  /*12af0*/  ULDC UR4, c[0x0][0x288] ;  /* 0x0000a20000047ab9 */ /* 0x000fe20000000800 */
[----:B------:R-:W-:Y:S02]  /*12b00*/  ISETP.NE.AND.EX P1, PT, RZ, UR5, PT, P1 ;  /* 0x00000005ff007c0c */ /* 0x000fe4000bf25310 */
[----:B------:R-:W-:Y:S02]  /*12b10*/  IADD3.X R5, R25, UR7, RZ, P4, !PT ;  /* 0x0000000719057c10 */ /* 0x000fe4000a7fe4ff */
[----:B------:R-:W-:Y:S02]  /*12b20*/  @P3 IADD3 R10, P4, R24, UR8, RZ ;  /* 0x00000008180a3c10 */ /* 0x000fe4000ff9e0ff */
[----:B------:R-:W-:-:S02]  /*12b30*/  ISETP.NE.AND.EX P2, PT, RZ, UR7, PT, P2 ;  /* 0x00000007ff007c0c */ /* 0x000fc4000bf45320 */
[----:B------:R-:W-:-:S05]  /*12b40*/  @P3 IADD3.X R11, R25, UR9, RZ, P4, !PT ;  /* 0x00000009190b3c10 */ /* 0x000fca000a7fe4ff */
[----:B------:R-:W5:Y:S06]  /*12b50*/  @P1 LDG.E R29, desc[UR40][R6.64] ;  /* 0x00000028061d1981 */ /* 0x000f6c000c1e1900 */
        /* <DEDUP_REMOVED lines=22> */
.L_x_15036:
        /* <DEDUP_REMOVED lines=10> */
.L_x_15037:
[----:B------:R-:W-:Y:S05]  /*12d60*/  @!P1 BRA `(.L_x_15038) ;  /* 0x00000000000c9947 */ /* 0x000fea0003800000 */
[----:B------:R-:W2:Y:S04]  /*12d70*/  LDG.E R10, desc[UR40][R6.64] ;  /* 0x00000028060a7981 */ /* 0x000ea8000c1e1900 */
[----:B------:R-:W2:Y:S02]  /*12d80*/  LDG.E R6, desc[UR40][R6.64+0x4] ;  /* 0x0000042806067981 */ /* 0x000ea4000c1e1900 */
[----:B--2---:R-:W-:-:S07]  /*12d90*/  IMAD.IADD R10, R6, 0x1, -R10 ;  /* 0x00000001060a7824 */ /* 0x004fce00078e0a0a */
.L_x_15038:
[----:B-1----:R-:W2:Y:S01]  /*12da0*/  @P2 LDG.E R2, desc[UR40][R4.64] ;  /* 0x0000002804022981 */ /* 0x002ea2000c1e1900 */
[----:B------:R-:W1:Y:S01]  /*12db0*/  LDC R3, c[0x0][0x448] ;  /* 0x00011200ff037b82 */ /* 0x000e620000000800 */
[----:B-----5:R-:W-:Y:S02]  /*12dc0*/  IMAD.IADD R10, R10, 0x1, -R8 ;  /* 0x000000010a0a7824 */ /* 0x020fe400078e0a08 */
[----:B------:R-:W2:Y:S01]  /*12dd0*/  @P2 LDG.E R4, desc[UR40][R4.64+0x4] ;  /* 0x0000042804042981 */ /* 0x000ea2000c1e1900 */
[----:B-1----:R-:W-:-:S13]  /*12de0*/  ISETP.NE.AND P0, PT, R3, 0x1, PT ;  /* 0x000000010300780c */ /* 0x002fda0003f05270 */
[----:B------:R-:W1:Y:S01]  /*12df0*/  @P0 LDC R3, c[0x0][0x450] ;  /* 0x00011400ff030b82 */ /* 0x000e620000000800 */
[----:B------:R-:W-:Y:S01]  /*12e00*/  BSSY B0, `(.L_x_15039) ;  /* 0x00000ec000007945 */ /* 0x000fe20003800000 */
[----:B--2---:R-:W-:-:S06]  /*12e10*/  @P2 IMAD.IADD R9, R4, 0x1, -R2 ;  /* 0x0000000104092824 */ /* 0x004fcc00078e0a02 */
[----:B------:R-:W2:Y:S01]  /*12e20*/  @P0 LDC R4, c[0x0][0x44c] ;  /* 0x00011300ff040b82 */ /* 0x000ea20000000800 */
[----:B------:R-:W-:-:S04]  /*12e30*/  IMAD R2, R17, 0xc0, RZ ;  /* 0x000000c011027824 */ /* 0x000fc800078e02ff */
[----:B------:R-:W-:-:S04]  /*12e40*/  VIADD R2, R2, 0xbf ;  /* 0x000000bf02027836 */ /* 0x000fc80000000000 */
[----:B--2---:R-:W-:-:S05]  /*12e50*/  @P0 IMAD.HI.U32 R4, R2, R4, RZ ;  /* 0x0000000402040227 */ /* 0x004fca00078e00ff */
[----:B-1----:R-:W-:Y:S01]  /*12e60*/  @P0 SHF.R.U32.HI R2, RZ, R3, R4 ;  /* 0x00000003ff020219 */ /* 0x002fe20000011604 */
[----:B------:R-:W-:-:S05]  /*12e70*/  IMAD.IADD R3, R10, 0x1, R9 ;  /* 0x000000010a037824 */ /* 0x000fca00078e0209 */
[C---:B------:R-:W-:Y:S01]  /*12e80*/  IADD3 R20, R3.reuse, 0x80, -R12 ;  /* 0x0000008003147810 */ /* 0x040fe20007ffe80c */
[----:B------:R-:W-:-:S04]  /*12e90*/  VIADD R3, R3, 0x7f ;  /* 0x0000007f03037836 */ /* 0x000fc80000000000 */
        /* <DEDUP_REMOVED lines=8> */
[--C-:B------:R-:W-:Y:S02]  /*12f20*/  IMAD R2, R2, 0x80, -R10.reuse ;  /* 0x0000008002027824 */ /* 0x100fe400078e0a0a */
[----:B------:R-:W-:-:S03]  /*12f30*/  IMAD.MOV R10, RZ, RZ, -R10 ;  /* 0x000000ffff0a7224 */ /* 0x000fc600078e0a0a */
[----:B------:R-:W-:Y:S02]  /*12f40*/  VIMNMX R2, R2, R9, PT ;  /* 0x0000000902027248 */ /* 0x000fe40003fe0100 */
        /* <DEDUP_REMOVED lines=8> */
[----:B------:R-:W-:Y:S02]  /*12fd0*/  ISETP.GT.AND P1, PT, R4, R3, PT ;  /* 0x000000030400720c */ /* 0x000fe40003f24270 */
[----:B------:R-:W-:-:S11]  /*12fe0*/  PLOP3.LUT P0, PT, PT, PT, PT, 0x80, 0x0 ;  /* 0x000000000000781c */ /* 0x000fd60003f0f070 */
        /* <DEDUP_REMOVED lines=8> */
.L_x_15210:
[----:B--2---:R-:W-:Y:S02]  /*13070*/  ISETP.NE.AND P0, PT, R14, RZ, PT ;  /* 0x000000ff0e00720c */ /* 0x004fe40003f05270 */
[----:B------:R-:W-:-:S11]  /*13080*/  PLOP3.LUT P6, PT, PT, PT, PT, 0x8, 0x0 ;  /* 0x000000000000781c */ /* 0x000fd60003fce170 */
[----:B------:R-:W-:Y:S05]  /*13090*/  @P0 BRA `(.L_x_15042) ;  /* 0x00000000000c0947 */ /* 0x000fea0003800000 */
[----:B------:R-:W-:-:S03]  /*130a0*/  UMOV UR4, 0xffffffff ;  /* 0xffffffff00047882 */ /* 0x000fc60000000000 */
[----:B------:R-:W-:Y:S05]  /*130b0*/  BRA.DIV UR4, `(.L_x_15043) ;  /* 0x00000066044c7947 */ /* 0x000fea000b800000 */
[----:B------:R-:W-:-:S13]  /*130c0*/  ELECT P6, URZ, PT ;  /* 0x00000000003f782f */ /* 0x000fda00038c0000 */
.L_x_15042:
        /* <DEDUP_REMOVED lines=9> */
.L_x_15213:
[----:B------:R-:W-:Y:S05]  /*13160*/  BSYNC B1 ;  /* 0x0000000000017941 */ /* 0x000fea0003800000 */
.L_x_15044:
[----:B------:R-:W-:Y:S04]  /*13170*/  BSSY B1, `(.L_x_15046) ;  /* 0x0000050000017945 */ /* 0x000fe80003800000 */
[----:B------:R-:W-:Y:S05]  /*13180*/  @!P6 BRA `(.L_x_15047) ;  /* 0x000000040038e947 */ /* 0x000fea0003800000 */
[----:B------:R-:W2:Y:S01]  /*13190*/  LDL R6, [R1+0x4] ;  /* 0x0000040001067983 */ /* 0x000ea20000100800 */
[----:B-1----:R-:W-:Y:S01]  /*131a0*/  IMAD R5, R28, 0x8, R22 ;  /* 0x000000081c057824 */ /* 0x002fe200078e0216 */
[----:B------:R-:W1:Y:S01]  /*131b0*/  S2R R7, SR_TID.X ;  /* 0x0000000000077919 */ /* 0x000e620000002100 */
[----:B------:R-:W-:Y:S01]  /*131c0*/  BSSY B2, `(.L_x_15048) ;  /* 0x0000006000027945 */ /* 0x000fe20003800000 */
[----:B-1----:R-:W-:-:S04]  /*131d0*/  LOP3.LUT R7, R7, 0x7f, RZ, 0xc0, !PT ;  /* 0x0000007f07077812 */ /* 0x002fc800078ec0ff */
[----:B------:R-:W-:Y:S02]  /*131e0*/  ISETP.NE.AND P1, PT, R7, RZ, PT ;  /* 0x000000ff0700720c */ /* 0x000fe40003f25270 */
[----:B--2---:R-:W-:-:S04]  /*131f0*/  SHF.L.U32 R6, R6, 0x1f, RZ ;  /* 0x0000001f06067819 */ /* 0x004fc800000006ff */
[----:B------:R-:W1:Y:S02]  /*13200*/  SYNCS.PHASECHK.TRANS64.TRYWAIT P0, [R5+URZ+0x168a0], R6 ;  /* 0x0168a006050075a7 */ /* 0x000e64000800017f */
[----:B-1----:R-:W-:Y:S05]  /*13210*/  @!P0 BRA `(.L_x_15049) ;  /* 0x0000006400288947 */ /* 0x002fea0003800000 */
.L_x_15214:
[----:B------:R-:W-:Y:S05]  /*13220*/  BSYNC B2 ;  /* 0x0000000000027941 */ /* 0x000fea0003800000 */
.L_x_15048:
        /* <DEDUP_REMOVED lines=9> */
.L_x_15051:
[----:B------:R-:W-:Y:S05]  /*132c0*/  BSYNC B2 ;  /* 0x0000000000027941 */ /* 0x000fea0003800000 */
.L_x_15050:
        /* <DEDUP_REMOVED lines=12> */
[----:B------:R-:W-:-:S08]  /*13390*/  VIADD R9, R5, 0x16890 ;  /* 0x0001689005097836 */ /* 0x000fd00000000000 */
.L_x_15052:
        /* <DEDUP_REMOVED lines=13> */
.L_x_15215:
[----:B------:R-:W-:Y:S05]  /*13470*/  BSYNC B2 ;  /* 0x0000000000027941 */ /* 0x000fea0003800000 */
.L_x_15053:
[----:B------:R-:W-:Y:S01]  /*13480*/  BSSY B2, `(.L_x_15055) ;  /* 0x000000b000027945 */ /* 0x000fe20003800000 */
[----:B------:R-:W-:Y:S02]  /*13490*/  IMAD.MOV.U32 R8, RZ, RZ, 0x0 ;  /* 0x00000000ff087424 */ /* 0x000fe400078e00ff */
[----:B------:R-:W-:Y:S01]  /*134a0*/  IMAD.MOV.U32 R9, RZ, RZ, 0x12f00000 ;  /* 0x12f00000ff097424 */ /* 0x000fe200078e00ff */
[----:B------:R-:W-:Y:S06]  /*134b0*/  @P1 BRA `(.L_x_15056) ;  /* 0x00000000001c1947 */ /* 0x000fec0003800000 */
[----:B0-----:R-:W0:Y:S01]  /*134c0*/  S2R R12, SR_TID.X ;  /* 0x00000000000c7919 */ /* 0x001e220000002100 */
[----:B-12---:R-:W-:-:S04]  /*134d0*/  IMAD.MOV.U32 R6, RZ, RZ, 0x4000 ;  /* 0x00004000ff067424 */ /* 0x006fc800078e00ff */
[----:B------:R3:W-:Y:S01]  /*134e0*/  SYNCS.ARRIVE.TRANS64 RZ, [R5+URZ+0x168b0], R6 ;  /* 0x0168b00605ff79a7 */ /* 0x0007e2000800003f */
[----:B0-----:R-:W-:-:S04]  /*134f0*/  LOP3.LUT R12, R12, 0x1f, RZ, 0xc0, !PT ;  /* 0x0000001f0c0c7812 */ /* 0x001fc800078ec0ff */
[----:B------:R-:W-:-:S13]  /*13500*/  ISETP.NE.AND P0, PT, R12, RZ, PT ;  /* 0x000000ff0c00720c */ /* 0x000fda0003f05270 */
[----:B---3--:R-:W-:Y:S05]  /*13510*/  @!P0 BRA `(.L_x_15056) ;  /* 0x0000000000048947 */ /* 0x008fea0003800000 */
[----:B------:R-:W-:Y:S01]  /*13520*/  BPT.TRAP 0x1 ;  /* 0x000000040000795c */ /* 0x000fe20000300000 */
.L_x_15056:
[----:B------:R-:W-:Y:S05]  /*13530*/  BSYNC B2 ;  /* 0x0000000000027941 */ /* 0x000fea0003800000 */
.L_x_15055:
[----:B------:R-:W-:Y:S01]  /*13540*/  R2UR UR10, R11 ;  /* 0x000000000b0a72ca */ /* 0x000fe200000e0000 */
[----:B-12---:R-:W-:Y:S01]  /*13550*/  IMAD R6, R10, 0x2, R22 ;  /* 0x000000020a067824 */ /* 0x006fe200078e0216 */
[----:B------:R-:W-:Y:S01]  /*13560*/  R2UR UR6, R8 ;  /* 0x00000000080672ca */ /* 0x000fe200000e0000 */
[----:B------:R-:W-:Y:S01]  /*13570*/  UIADD3 UR4, UP0, UR38, 0x670, URZ ;  /* 0x0000067026047890 */ /* 0x000fe2000ff1e03f */
[----:B------:R-:W-:Y:S01]  /*13580*/  R2UR UR7, R9 ;  /* 0x00000000090772ca */ /* 0x000fe200000e0000 */
[----:B------:R-:W-:Y:S01]  /*13590*/  VIADD R5, R5, 0x168b0 ;  /* 0x000168b005057836 */ /* 0x000fe20000000000 */
[----:B------:R-:W-:Y:S01]  /*135a0*/  PLOP3.LUT P0, PT, PT, PT, PT, 0x80, 0x0 ;  /* 0x000000000000781c */ /* 0x000fe20003f0f070 */
[----:B------:R-:W-:Y:S01]  /*135b0*/  VIADD R6, R6, 0x400 ;  /* 0x0000040006067836 */ /* 0x000fe20000000000 */
[----:B------:R-:W-:-:S12]  /*135c0*/  UIADD3.X UR5, URZ, UR39, URZ, UP0, !UPT ;  /* 0x000000273f057290 */ /* 0x000fd800087fe43f */
.L_x_15057:
        /* <DEDUP_REMOVED lines=10> */
.L_x_15047:
[----:B------:R-:W-:Y:S05]  /*13670*/  BSYNC B1 ;  /* 0x0000000000017941 */ /* 0x000fea0003800000 */
.L_x_15046:
[----:B------:R-:W2:Y:S01]  /*13680*/  LDL.LU R8, [R1+0x4] ;  /* 0x0000040001087983 */ /* 0x000ea20000300800 */
[----:B------:R-:W-:Y:S01]  /*13690*/  VIADD R28, R28, 0x1 ;  /* 0x000000011c1c7836 */ /* 0x000fe20000000000 */
[----:B------:R-:W-:Y:S01]  /*136a0*/  PLOP3.LUT P0, PT, PT, PT, PT, 0x8, 0x0 ;  /* 0x000000000000781c */ /* 0x000fe20003f0e170 */
[----:B------:R-:W-:-:S03]  /*136b0*/  VIADD R4, R4, 0xfffffffe ;  /* 0xfffffffe04047836 */ /* 0x000fc60000000000 */
[----:B------:R-:W-:Y:S02]  /*136c0*/  ISETP.NE.AND P1, PT, R28, 0x2, PT ;  /* 0x000000021c00780c */ /* 0x000fe40003f25270 */
[----:B------:R-:W-:Y:S02]  /*136d0*/  ISETP.GE.AND P2, PT, R4, R3, PT ;  /* 0x000000030400720c */ /* 0x000fe40003f46270 */
[----:B-1----:R-:W-:Y:S02]  /*136e0*/  SEL R5, RZ, 0x1, P1 ;  /* 0x00000001ff057807 */ /* 0x002fe40000800000 */
[----:B------:R-:W-:Y:S02]  /*136f0*/  SEL R28, R28, RZ, P1 ;  /* 0x000000ff1c1c7207 */ /* 0x000fe40000800000 */
[----:B--2---:R-:W-:-:S05]  /*13700*/  LOP3.LUT R8, R8, R5, RZ, 0x3c, !PT ;  /* 0x0000000508087212 */ /* 0x004fca00078e3cff */
[----:B------:R1:W-:Y:S02]  /*13710*/  STL [R1+0x4], R8 ;  /* 0x0000040801007387 */ /* 0x0003e40000100800 */
[----:B------:R-:W-:Y:S05]  /*13720*/  @!P2 BRA `(.L_x_15040) ;  /* 0x000000040064a947 */ /* 0x000fea0003800000 */
.L_x_15070:
[----:B------:R-:W-:Y:S05]  /*13730*/  YIELD ;  /* 0x0000000000007946 */ /* 0x000fea0003800000 */
[----:B------:R-:W-:Y:S04]  /*13740*/  BSSY B1, `(.L_x_15058) ;  /* 0x000004d000017945 */ /* 0x000fe80003800000 */
[----:B--2---:R-:W-:Y:S05]  /*13750*/  @!P6 BRA `(.L_x_15059) ;  /* 0x00000004002ce947 */ /* 0x004fea0003800000 */
[----:B------:R-:W2:Y:S01]  /*13760*/  LDL R6, [R1+0x4] ;  /* 0x0000040001067983 */ /* 0x000ea20000100800 */
[----:B------:R-:W3:Y:S02]  /*13770*/  S2R R5, SR_TID.X ;  /* 0x0000000000057919 */ /* 0x000ee40000002100 */
[----:B---3--:R-:W-:Y:S01]  /*13780*/  LOP3.LUT R7, R5, 0x7f, RZ, 0xc0, !PT ;  /* 0x0000007f05077812 */ /* 0x008fe200078ec0ff */
[----:B------:R-:W-:Y:S01]  /*13790*/  IMAD R5, R28, 0x8, R22 ;  /* 0x000000081c057824 */ /* 0x000fe200078e0216 */
[----:B------:R-:W-:Y:S02]  /*137a0*/  BSSY B2, `(.L_x_15060) ;  /* 0x0000005000027945 */ /* 0x000fe40003800000 */
[----:B------:R-:W-:Y:S02]  /*137b0*/  ISETP.NE.AND P2, PT, R7, RZ, PT ;  /* 0x000000ff0700720c */ /* 0x000fe40003f45270 */
[----:B--2---:R-:W-:-:S04]  /*137c0*/  SHF.L.U32 R6, R6, 0x1f, RZ ;  /* 0x0000001f06067819 */ /* 0x004fc800000006ff */
[----:B------:R-:W2:Y:S02]  /*137d0*/  SYNCS.PHASECHK.TRANS64.TRYWAIT P1, [R5+URZ+0x168a0], R6 ;  /* 0x0168a006050075a7 */ /* 0x000ea4000802017f */
[----:B--2---:R-:W-:Y:S05]  /*137e0*/  @!P1 BRA `(.L_x_15061) ;  /* 0x0000005c00dc9947 */ /* 0x004fea0003800000 */
.L_x_15216:
[----:B------:R-:W-:Y:S05]  /*137f0*/  BSYNC B2 ;  /* 0x0000000000027941 */ /* 0x000fea0003800000 */
.L_x_15060:
[----:B------:R-:W-:Y:S04]  /*13800*/  BSSY B2, `(.L_x_15062) ;  /* 0x0000009000027945 */ /* 0x000fe80003800000 */
[----:B------:R-:W-:Y:S05]  /*13810*/  @P2 BRA `(.L_x_15063) ;  /* 0x00000000001c2947 */ /* 0x000fea0003800000 */
[----:B------:R-:W1:Y:S02]  /*13820*/  S2R R7, SR_TID.X ;  /* 0x0000000000077919 */ /* 0x000e640000002100 */
[----:B-1----:R-:W-:Y:S01]  /*13830*/  LOP3.LUT R8, R7, 0x1f, RZ, 0xc0, !PT ;  /* 0x0000001f07087812 */ /* 0x002fe200078ec0ff */
[----:B------:R-:W-:-:S03]  /*13840*/  IMAD.MOV.U32 R7, RZ, RZ, 0x4000 ;  /* 0x00004000ff077424 */ /* 0x000fc600078e00ff */
[----:B------:R-:W-:Y:S01]  /*13850*/  ISETP.NE.AND P1, PT, R8, RZ, PT ;  /* 0x000000ff0800720c */ /* 0x000fe20003f25270 */
[----:B------:R3:W-:-:S12]  /*13860*/  SYNCS.ARRIVE.TRANS64 RZ, [R5+URZ+0x16890], R7 ;  /* 0x0168900705ff79a7 */ /* 0x0007d8000800003f */
[----:B---3--:R-:W-:Y:S05]  /*13870*/  @!P1 BRA `(.L_x_15063) ;  /* 0x0000000000049947 */ /* 0x008fea0003800000 */
[----:B------:R-:W-:Y:S01]  /*13880*/  BPT.TRAP 0x1 ;  /* 0x000000040000795c */ /* 0x000fe20000300000 */
.L_x_15063:
[----:B------:R-:W-:Y:S05]  /*13890*/  BSYNC B2 ;  /* 0x0000000000027941 */ /* 0x000fea0003800000 */
.L_x_15062:
[----:B------:R-:W-:Y:S01]  /*138a0*/  IMAD.MOV.U32 R11, RZ, RZ, RZ ;  /* 0x000000ffff0b7224 */ /* 0x000fe200078e00ff */
[----:B------:R-:W-:Y:S01]  /*138b0*/  UIADD3 UR4, UP0, UR38, 0x570, URZ ;  /* 0x0000057026047890 */ /* 0x000fe2000ff1e03f */
[----:B------:R-:W-:Y:S01]  /*138c0*/  IMAD R7, R28, 0x4000, R22 ;  /* 0x000040001c077824 */ /* 0x000fe200078e0216 */
[----:B------:R-:W-:Y:S01]  /*138d0*/  PLOP3.LUT P1, PT, PT, PT, PT, 0x80, 0x0 ;  /* 0x000000000000781c */ /* 0x000fe20003f2f070 */
[----:B-1----:R-:W-:Y:S01]  /*138e0*/  IMAD R8, R4, 0x80, R0 ;  /* 0x0000008004087824 */ /* 0x002fe200078e0200 */
[----:B------:R-:W-:Y:S01]  /*138f0*/  R2UR UR10, R11 ;  /* 0x000000000b0a72ca */ /* 0x000fe200000e0000 */
[----:B------:R-:W-:Y:S01]  /*13900*/  VIADD R9, R5, 0x16890 ;  /* 0x0001689005097836 */ /* 0x000fe20000000000 */
[----:B------:R-:W-:Y:S01]  /*13910*/  UIADD3.X UR5, URZ, UR39, URZ, UP0, !UPT ;  /* 0x000000273f057290 */ /* 0x000fe200087fe43f */
[----:B------:R-:W-:Y:S01]  /*13920*/  VIADD R10, R7, 0xe400 ;  /* 0x0000e400070a7836 */ /* 0x000fe20000000000 */
[----:B------:R-:W-:Y:S01]  /*13930*/  UMOV UR6, 0x0 ;  /* 0x0000000000067882 */ /* 0x000fe20000000000 */
[----:B------:R-:W-:-:S10]  /*13940*/  UMOV UR7, 0x12f00000 ;  /* 0x12f0000000077882 */ /* 0x000fd40000000000 */
.L_x_15064:
        /* <DEDUP_REMOVED lines=13> */
.L_x_15217:
[----:B------:R-:W-:Y:S05]  /*13a20*/  BSYNC B2 ;  /* 0x0000000000027941 */ /* 0x000fea0003800000 */
.L_x_15065:
[----:B------:R-:W-:Y:S01]  /*13a30*/  BSSY B2, `(.L_x_15067) ;  /* 0x000000b000027945 */ /* 0x000fe20003800000 */
[----:B0-----:R-:W-:Y:S02]  /*13a40*/  IMAD.MOV.U32 R12, RZ, RZ, 0x0 ;  /* 0x00000000ff0c7424 */ /* 0x001fe400078e00ff */
[----:B------:R-:W-:Y:S01]  /*13a50*/  IMAD.MOV.U32 R13, RZ, RZ, 0x12f00000 ;  /* 0x12f00000ff0d7424 */ /* 0x000fe200078e00ff */
[----:B------:R-:W-:Y:S06]  /*13a60*/  @P2 BRA `(.L_x_15068) ;  /* 0x00000000001c2947 */ /* 0x000fec0003800000 */
[----:B------:R-:W0:Y:S01]  /*13a70*/  S2R R9, SR_TID.X ;  /* 0x0000000000097919 */ /* 0x000e220000002100 */
[----:B-12---:R-:W-:-:S04]  /*13a80*/  IMAD.MOV.U32 R6, RZ, RZ, 0x4000 ;  /* 0x00004000ff067424 */ /* 0x006fc800078e00ff */
[----:B------:R3:W-:Y:S01]  /*13a90*/  SYNCS.ARRIVE.TRANS64 RZ, [R5+URZ+0x168b0], R6 ;  /* 0x0168b00605ff79a7 */ /* 0x0007e2000800003f */
[----:B0-----:R-:W-:-:S04]  /*13aa0*/  LOP3.LUT R9, R9, 0x1f, RZ, 0xc0, !PT ;  /* 0x0000001f09097812 */ /* 0x001fc800078ec0ff */
[----:B------:R-:W-:-:S13]  /*13ab0*/  ISETP.NE.AND P1, PT, R9, RZ, PT ;  /* 0x000000ff0900720c */ /* 0x000fda0003f25270 */
[----:B---3--:R-:W-:Y:S05]  /*13ac0*/  @!P1 BRA `(.L_x_15068) ;  /* 0x0000000000049947 */ /* 0x008fea0003800000 */
[----:B------:R-:W-:Y:S01]  /*13ad0*/  BPT.TRAP 0x1 ;  /* 0x000000040000795c */ /* 0x000fe20000300000 */
.L_x_15068:
[----:B------:R-:W-:Y:S05]  /*13ae0*/  BSYNC B2 ;  /* 0x0000000000027941 */ /* 0x000fea0003800000 */
.L_x_15067:
[----:B------:R-:W-:Y:S01]  /*13af0*/  R2UR UR10, R11 ;  /* 0x000000000b0a72ca */ /* 0x000fe200000e0000 */
[----:B------:R-:W-:Y:S01]  /*13b00*/  UIADD3 UR4, UP0, UR38, 0x670, URZ ;  /* 0x0000067026047890 */ /* 0x000fe2000ff1e03f */
[----:B------:R-:W-:Y:S01]  /*13b10*/  R2UR UR6, R12 ;  /* 0x000000000c0672ca */ /* 0x000fe200000e0000 */
[----:B------:R-:W-:Y:S01]  /*13b20*/  VIADD R7, R7, 0x400 ;  /* 0x0000040007077836 */ /* 0x000fe20000000000 */
[----:B------:R-:W-:Y:S01]  /*13b30*/  R2UR UR7, R13 ;  /* 0x000000000d0772ca */ /* 0x000fe200000e0000 */
[----:B-12---:R-:W-:Y:S01]  /*13b40*/  VIADD R5, R5, 0x168b0 ;  /* 0x000168b005057836 */ /* 0x006fe20000000000 */
[----:B------:R-:W-:Y:S01]  /*13b50*/  PLOP3.LUT P1, PT, PT, PT, PT, 0x80, 0x0 ;  /* 0x000000000000781c */ /* 0x000fe20003f2f070 */
[----:B------:R-:W-:-:S12]  /*13b60*/  UIADD3.X UR5, URZ, UR39, URZ, UP0, !UPT ;  /* 0x000000273f057290 */ /* 0x000fd800087fe43f */
.L_x_15069:
        /* <DEDUP_REMOVED lines=10> */
.L_x_15059:
[----:B------:R-:W-:Y:S05]  /*13c10*/  BSYNC B1 ;  /* 0x0000000000017941 */ /* 0x000fea0003800000 */
.L_x_15058:
        /* <DEDUP_REMOVED lines=10> */
.L_x_15040:
[----:B------:R-:W-:Y:S05]  /*13cc0*/  BSYNC B0 ;  /* 0x0000000000007941 */ /* 0x000fea0003800000 */
.L_x_15039:
        /* <DEDUP_REMOVED lines=11> */
[----:B------:R-:W-:-:S05]  /*13d80*/  IMAD.IADD R2, R20, 0x1, R2 ;  /* 0x0000000114027824 */ /* 0x000fca00078e0202 */
[----:B------:R-:W-:-:S04]  /*13d90*/  SHF.R.S32.HI R0, RZ, 0x1f, R2 ;  /* 0x0000001fff007819 */ /* 0x000fc80000011402 */
[----:B------:R-:W-:-:S04]  /*13da0*/  LEA.HI R0, R0, R2, RZ, 0x7 ;  /* 0x0000000200007211 */ /* 0x000fc800078f38ff */
        /* <DEDUP_REMOVED lines=18> */
[----:B------:R-:W4:Y:S01]  /*13ed0*/  POPC R7, R4 ;  /* 0x0000000400077309 */ /* 0x000f220000000000 */
[----:B---3--:R-:W4:Y:S02]  /*13ee0*/  SHFL.IDX PT, R0, R3, R0, 0x1f ;  /* 0x00001f0003007589 */ /* 0x008f2400000e0000 */
[----:B----4-:R-:W-:Y:S01]  /*13ef0*/  IADD3 R16, R0, UR36, R7 ;  /* 0x0000002400107c10 */ /* 0x010fe2000fffe007 */
[----:B------:R-:W-:Y:S06]  /*13f00*/  BRA `(.L_x_15073) ;  /* 0x00000034000c7947 */ /* 0x000fec0003800000 */
.L_x_15072:
        /* <DEDUP_REMOVED lines=11> */
[----:B--2---:R-:W-:Y:S02]  /*13fc0*/  IMAD.U32 R6, RZ, RZ, UR8 ;  /* 0x00000008ff067e24 */ /* 0x004fe4000f8e00ff */
[----:B------:R-:W-:-:S02]  /*13fd0*/  IMAD.U32 R7, RZ, RZ, UR9 ;  /* 0x00000009ff077e24 */ /* 0x000fc4000f8e00ff */
[----:B------:R-:W-:Y:S02]  /*13fe0*/  IMAD.U32 R10, RZ, RZ, UR4 ;  /* 0x00000004ff0a7e24 */ /* 0x000fe4000f8e00ff */
[----:B------:R-:W-:Y:S02]  /*13ff0*/  IMAD.U32 R11, RZ, RZ, UR5 ;  /* 0x00000005ff0b7e24 */ /* 0x000fe4000f8e00ff */
[----:B-1----:R-:W-:Y:S02]  /*14000*/  IMAD.MOV.U32 R8, RZ, RZ, 0x70 ;  /* 0x00000070ff087424 */ /* 0x002fe400078e00ff */
[----:B0-----:R-:W-:Y:S02]  /*14010*/  IMAD.MOV.U32 R12, RZ, RZ, 0x1 ;  /* 0x00000001ff0c7424 */ /* 0x001fe400078e00ff */
[----:B------:R-:W-:-:S07]  /*14020*/  IMAD.MOV.U32 R13, RZ, RZ, RZ ;  /* 0x000000ffff0d7224 */ /* 0x000fce00078e00ff */
[----:B------:R-:W-:-:S07]  /*14030*/  LEPC R20, `(.L_x_15075) ;  /* 0x000000001014794e */ /* 0x000fce0000000000 */
[----:B---3--:R-:W-:Y:S05]  /*14040*/  CALL.ABS.NOINC R2 ;  /* 0x0000000002007343 */ /* 0x008fea0003c00000 */
.L_x_15075:
[----:B------:R-:W-:Y:S05]  /*14050*/  BSYNC B6 ;  /* 0x0000000000067941 */ /* 0x000fea0003800000 */
.L_x_15074:
        /* <DEDUP_REMOVED lines=11> */
[----:B--2---:R-:W-:Y:S02]  /*14110*/  IMAD.U32 R6, RZ, RZ, UR8 ;  /* 0x00000008ff067e24 */ /* 0x004fe4000f8e00ff */
[----:B------:R-:W-:-:S02]  /*14120*/  IMAD.U32 R7, RZ, RZ, UR9 ;  /* 0x00000009ff077e24 */ /* 0x000fc4000f8e00ff */
[----:B------:R-:W-:Y:S02]  /*14130*/  IMAD.U32 R10, RZ, RZ, UR4 ;  /* 0x00000004ff0a7e24 */ /* 0x000fe4000f8e00ff */
[----:B------:R-:W-:Y:S02]  /*14140*/  IMAD.U32 R11, RZ, RZ, UR5 ;  /* 0x00000005ff0b7e24 */ /* 0x000fe4000f8e00ff */
[----:B-1----:R-:W-:Y:S02]  /*14150*/  IMAD.MOV.U32 R8, RZ, RZ, 0x70 ;  /* 0x00000070ff087424 */ /* 0x002fe400078e00ff */
[----:B0-----:R-:W-:Y:S02]  /*14160*/  IMAD.MOV.U32 R12, RZ, RZ, 0x1 ;  /* 0x00000001ff0c7424 */ /* 0x001fe400078e00ff */
[----:B---3--:R-:W-:-:S07]  /*14170*/  IMAD.MOV.U32 R13, RZ, RZ, RZ ;  /* 0x000000ffff0d7224 */ /* 0x008fce00078e00ff */
[----:B------:R-:W-:-:S07]  /*14180*/  LEPC R20, `(.L_x_15078) ;  /* 0x000000001014794e */ /* 0x000fce0000000000 */
[----:B----4-:R-:W-:Y:S05]  /*14190*/  CALL.ABS.NOINC R2 ;  /* 0x0000000002007343 */ /* 0x010fea0003c00000 */
.L_x_15078:
        /* <DEDUP_REMOVED lines=16> */
.L_x_15077:
[----:B------:R-:W-:Y:S05]  /*142a0*/  BSYNC B6 ;  /* 0x0000000000067941 */ /* 0x000fea0003800000 */
.L_x_15076:
        /* <DEDUP_REMOVED lines=8> */
[----:B------:R3:W5:Y:S01]  /*14330*/  @P0 LDG.E R26, desc[UR40][R24.64] ;  /* 0x00000028181a0981 */ /* 0x000762000c1e1900 */
[----:B----4-:R-:W-:Y:S01]  /*14340*/  LOP3.LUT P0, RZ, R2, UR4, RZ, 0xfc, !PT ;  /* 0x0000000402ff7c12 */ /* 0x010fe2000f80fcff */
[----:B------:R-:W-:-:S03]  /*14350*/  UMOV UR4, 0xffffffff ;  /* 0xffffffff00047882 */ /* 0x000fc60000000000 */
[----:B------:R-:W-:Y:S01]  /*14360*/  LOP3.LUT P0, RZ, R3, UR5, RZ, 0xfc, P0 ;  /* 0x0000000503ff7c12 */ /* 0x000fe2000800fcff */
[----:B---3--:R-:W-:Y:S01]  /*14370*/  VIADD R25, R20, 0xffffffff ;  /* 0xffffffff14197836 */ /* 0x008fe20000000000 */
[----:B-----5:R-:W-:Y:S02]  /*14380*/  SHF.R.S32.HI R7, RZ, 0x1f, R26 ;  /* 0x0000001fff077819 */ /* 0x020fe4000001141a */
[----:B------:R-:W-:-:S03]  /*14390*/  SEL R24, R26, RZ, !P0 ;  /* 0x000000ff1a187207 */ /* 0x000fc60004000000 */
[----:B------:R3:W-:Y:S01]  /*143a0*/  STL [R1+0x8], R7 ;  /* 0x0000080701007387 */ /* 0x0007e20000100800 */
[----:B------:R-:W-:Y:S05]  /*143b0*/  BRA.DIV UR4, `(.L_x_15079) ;  /* 0x0000005604107947 */ /* 0x000fea000b800000 */
[----:B------:R-:W4:Y:S02]  /*143c0*/  S2R R0, SR_TID.X ;  /* 0x0000000000007919 */ /* 0x000f240000002100 */
[----:B----4-:R-:W-:-:S04]  /*143d0*/  SHF.R.U32.HI R0, RZ, 0x5, R0 ;  /* 0x00000005ff007819 */ /* 0x010fc80000011600 */
[----:B------:R-:W-:-:S05]  /*143e0*/  LOP3.LUT R0, R0, 0x3, RZ, 0xc0, !PT ;  /* 0x0000000300007812 */ /* 0x000fca00078ec0ff */
[----:B------:R4:W0:Y:S02]  /*143f0*/  SHFL.IDX PT, R14, R0, RZ, 0x1f ;  /* 0x00001fff000e7589 */ /* 0x00082400000e0000 */
.L_x_15220:
[----:B----4-:R-:W4:Y:S01]  /*14400*/  LDL.LU R0, [R1] ;  /* 0x0000000001007983 */ /* 0x010f220000300800 */
[----:B------:R-:W-:Y:S02]  /*14410*/  PLOP3.LUT P1, PT, PT, PT, PT, 0x8, 0x0 ;  /* 0x000000000000781c */ /* 0x000fe40003f2e170 */
[----:B0-----:R-:W-:Y:S02]  /*14420*/  ISETP.NE.AND P0, PT, R14, RZ, PT ;  /* 0x000000ff0e00720c */ /* 0x001fe40003f05270 */
[----:B----4-:R-:W-:-:S09]  /*14430*/  LOP3.LUT R0, R0, 0xfffffffe, RZ, 0xc0, !PT ;  /* 0xfffffffe00007812 */ /* 0x010fd200078ec0ff */
[----:B------:R-:W-:-:S05]  /*14440*/  @P1 LOP3.LUT R0, R0, 0x1, RZ, 0xfc, !PT ;  /* 0x0000000100001812 */ /* 0x000fca00078efcff */
[----:B------:R0:W-:Y:S01]  /*14450*/  STL [R1], R0 ;  /* 0x0000000001007387 */ /* 0x0001e20000100800 */
[----:B------:R-:W-:Y:S05]  /*14460*/  @P0 BRA `(.L_x_15080) ;  /* 0x0000000000f40947 */ /* 0x000fea0003800000 */
[----:B------:R-:W-:-:S03]  /*14470*/  UMOV UR4, 0xffffffff ;  /* 0xffffffff00047882 */ /* 0x000fc60000000000 */
[----:B------:R-:W-:Y:S05]  /*14480*/  BRA.DIV UR4, `(.L_x_15081) ;  /* 0x0000005604107947 */ /* 0x000fea000b800000 */
[----:B------:R-:W-:-:S13]  /*14490*/  ELECT P6, URZ, PT ;  /* 0x00000000003f782f */ /* 0x000fda00038c0000 */
.L_x_15223:
[----:B------:R-:W-:Y:S05]  /*144a0*/  @!P6 BRA `(.L_x_15080) ;  /* 0x0000000000e4e947 */ /* 0x000fea0003800000 */
[----:B------:R-:W-:-:S04]  /*144b0*/  ISETP.NE.U32.AND P0, PT, R2, RZ, PT ;  /* 0x000000ff0200720c */ /* 0x000fc80003f05070 */
[----:B------:R-:W-:-:S13]  /*144c0*/  ISETP.NE.AND.EX P0, PT, R3, RZ, PT, P0 ;  /* 0x000000ff0300720c */ /* 0x000fda0003f05300 */
[----:B------:R-:W-:Y:S05]  /*144d0*/  @!P0 BRA `(.L_x_15082) ;  /* 0x0000000000448947 */ /* 0x000fea0003800000 */
[----:B--2---:R-:W2:Y:S01]  /*144e0*/  LDC R6, c[0x0][0x43c] ;  /* 0x00010f00ff067b82 */ /* 0x004ea20000000800 */
        /* <DEDUP_REMOVED lines=16> */
.L_x_15082:
[----:B0-----:R-:W-:Y:S01]  /*145f0*/  IMAD R0, R23, 0x8, R22 ;  /* 0x0000000817007824 */ /* 0x001fe200078e0216 */
[----:B----4-:R-:W-:-:S04]  /*14600*/  SHF.L.U32 R2, R27, 0x1f, RZ ;  /* 0x0000001f1b027819 */ /* 0x010fc800000006ff */
[----:B------:R-:W0:Y:S02]  /*14610*/  SYNCS.PHASECHK.TRANS64.TRYWAIT P0, [R0+URZ+0x16840], R2 ;  /* 0x01684002000075a7 */ /* 0x000e24000800017f */
[----:B0-----:R-:W-:Y:S05]  /*14620*/  @!P0 BRA `(.L_x_15083) ;  /* 0x0000005000c88947 */ /* 0x001fea0003800000 */
.L_x_15224:
[----:B------:R-:W4:Y:S02]  /*14630*/  S2R R3, SR_TID.X ;  /* 0x0000000000037919 */ /* 0x000f240000002100 */
[----:B----4-:R-:W-:-:S04]  /*14640*/  LOP3.LUT R3, R3, 0x7f, RZ, 0xc0, !PT ;  /* 0x0000007f03037812 */ /* 0x010fc800078ec0ff */
[----:B------:R-:W-:-:S13]  /*14650*/  ISETP.NE.AND P0, PT, R3, RZ, PT ;  /* 0x000000ff0300720c */ /* 0x000fda0003f05270 */
[----:B------:R-:W-:Y:S05]  /*14660*/  @P0 BRA `(.L_x_15084) ;  /* 0x00000000001c0947 */ /* 0x000fea0003800000 */
[----:B------:R-:W4:Y:S01]  /*14670*/  S2R R3, SR_TID.X ;  /* 0x0000000000037919 */ /* 0x000f220000002100 */
[----:B0-----:R-:W-:-:S04]  /*14680*/  IMAD.MOV.U32 R2, RZ, RZ, 0x4000 ;  /* 0x00004000ff027424 */ /* 0x001fc800078e00ff */
[----:B------:R0:W-:Y:S01]  /*14690*/  SYNCS.ARRIVE.TRANS64 RZ, [R0+URZ+0x16830], R2 ;  /* 0x0168300200ff79a7 */ /* 0x0001e2000800003f */
[----:B----4-:R-:W-:-:S04]  /*146a0*/  LOP3.LUT R3, R3, 0x1f, RZ, 0xc0, !PT ;  /* 0x0000001f03037812 */ /* 0x010fc800078ec0ff */
[----:B------:R-:W-:-:S13]  /*146b0*/  ISETP.NE.AND P0, PT, R3, RZ, PT ;  /* 0x000000ff0300720c */ /* 0x000fda0003f05270 */
[----:B0-----:R-:W-:Y:S05]  /*146c0*/  @!P0 BRA `(.L_x_15084) ;  /* 0x0000000000048947 */ /* 0x001fea0003800000 */
[----:B------:R-:W-:Y:S01]  /*146d0*/  BPT.TRAP 0x1 ;  /* 0x000000040000795c */ /* 0x000fe20000300000 */
.L_x_15084:
[----:B0-----:R-:W4:Y:S01]  /*146e0*/  LDL.LU R2, [R1] ;  /* 0x0000000001027983 */ /* 0x001f220000300800 */
        /* <DEDUP_REMOVED lines=17> */
[----:B----4-:R-:W-:-:S04]  /*14800*/  LOP3.LUT R2, R2, 0xfffffffe, RZ, 0xc0, !PT ;  /* 0xfffffffe02027812 */ /* 0x010fc800078ec0ff */
[----:B------:R-:W-:-:S05]  /*14810*/  @P0 LOP3.LUT R2, R2, 0x1, RZ, 0xfc, !PT ;  /* 0x0000000102020812 */ /* 0x000fca00078efcff */
[----:B------:R0:W-:Y:S01]  /*14820*/  STL [R1], R2 ;  /* 0x0000000201007387 */ /* 0x0001e20000100800 */
[----:B------:R-:W-:Y:S01]  /*14830*/  NOP ;  /* 0x0000000000007918 */ /* 0x000fe20000000000 */
.L_x_15080:
[----:B------:R-:W4:Y:S04]  /*14840*/  LDL.LU R4, [R1+0x1c] ;  /* 0x00001c0001047983 */ /* 0x000f280000300800 */
[----:B--2---:R-:W2:Y:S04]  /*14850*/  LDL.LU R6, [R1+0x10] ;  /* 0x0000100001067983 */ /* 0x004ea80000300800 */
[----:B------:R-:W5:Y:S01]  /*14860*/  LDL.LU R3, [R1+0x30] ;  /* 0x0000300001037983 */ /* 0x000f620000300800 */
[----:B------:R-:W-:Y:S05]  /*14870*/  WARPSYNC.ALL ;  /* 0x0000000000007948 */ /* 0x000fea0003800000 */
[----:B0-----:R-:W-:Y:S01]  /*14880*/  ULDC.64 UR6, c[0x0][0xa00] ;  /* 0x0002800000067ab9 */ /* 0x001fe20000000a00 */
[----:B------:R-:W-:Y:S01]  /*14890*/  ULDC.64 UR4, c[0x0][0x298] ;  /* 0x0000a60000047ab9 */ /* 0x000fe20000000a00 */
[----:B------:R-:W-:Y:S01]  /*148a0*/  BAR.SYNC.DEFER_BLOCKING 0x8, 0x200 ;  /* 0x0208000000007b1d */ /* 0x000fe20000010000 */
[----:B------:R-:W-:Y:S01]  /*148b0*/  ISETP.NE.U32.AND P0, PT, RZ, UR6, PT ;  /* 0x00000006ff007c0c */ /* 0x000fe2000bf05070 */
[----:B------:R-:W-:-:S03]  /*148c0*/  VIADD R0, R22, 0x8400 ;  /* 0x0000840016007836 */ /* 0x000fc60000000000 */
[----:B------:R-:W-:Y:S01]  /*148d0*/  ISETP.NE.AND.EX P0, PT, RZ, UR7, PT, P0 ;  /* 0x00000007ff007c0c */ /* 0x000fe2000bf05300 */
[----:B------:R-:W-:Y:S01]  /*148e0*/  BSSY B6, `(.L_x_15085) ;  /* 0x0000020000067945 */ /* 0x000fe20003800000 */
[----:B------:R-:W-:Y:S02]  /*148f0*/  LOP3.LUT P1, RZ, R0, 0x3ff, RZ, 0xc0, !PT ;  /* 0x000003ff00ff7812 */ /* 0x000fe4000782c0ff */
[----:B----4-:R-:W-:-:S05]  /*14900*/  SHF.R.S32.HI R2, RZ, 0x1f, R4 ;  /* 0x0000001fff027819 */ /* 0x010fca0000011404 */
[----:B------:R-:W-:Y:S01]  /*14910*/  IMAD R2, R2, UR4, RZ ;  /* 0x0000000402027c24 */ /* 0x000fe2000f8e02ff */
[----:B-----5:R-:W-:-:S03]  /*14920*/  SEL R3, R3, RZ, !P0 ;  /* 0x000000ff03037207 */ /* 0x020fc60004000000 */
[----:B------:R-:W-:Y:S01]  /*14930*/  IMAD R0, R4, UR5, R2 ;  /* 0x0000000504007c24 */ /* 0x000fe2000f8e0202 */
[----:B--2---:R-:W-:Y:S01]  /*14940*/  SEL R2, R6, RZ, !P0 ;  /* 0x000000ff06027207 */ /* 0x004fe20004000000 */
[----:B------:R-:W-:-:S05]  /*14950*/  IMAD.WIDE.U32 R4, R4, UR4, RZ ;  /* 0x0000000404047c25 */ /* 0x000fca000f8e00ff */
        /* <DEDUP_REMOVED lines=19> */
[----:B-1----:R-:W-:Y:S02]  /*14a90*/  IMAD.MOV.U32 R8, RZ, RZ, 0x70 ;  /* 0x00000070ff087424 */ /* 0x002fe400078e00ff */
[----:B------:R-:W-:Y:S02]  /*14aa0*/  IMAD.MOV.U32 R12, RZ, RZ, 0x1 ;  /* 0x00000001ff0c7424 */ /* 0x000fe400078e00ff */
[----:B------:R-:W-:-:S07]  /*14ab0*/  IMAD.MOV.U32 R13, RZ, RZ, RZ ;  /* 0x000000ffff0d7224 */ /* 0x000fce00078e00ff */
[----:B------:R-:W-:-:S07]  /*14ac0*/  LEPC R20, `(.L_x_15086) ;  /* 0x000000001014794e */ /* 0x000fce0000000000 */
[----:B0-----:R-:W-:Y:S05]  /*14ad0*/  CALL.ABS.NOINC R2 ;  /* 0x0000000002007343 */ /* 0x001fea0003c00000 */
.L_x_15086:
[----:B------:R-:W-:Y:S05]  /*14ae0*/  BSYNC B6 ;  /* 0x0000000000067941 */ /* 0x000fea0003800000 */
.L_x_15085:
[----:B--2---:R-:W2:Y:S01]  /*14af0*/  LDL.LU R0, [R1+0x1c] ;  /* 0x00001c0001007983 */ /* 0x004ea20000300800 */
[----:B------:R-:W0:Y:S01]  /*14b00*/  LDC R9, c[0x0][0x448] ;  /* 0x00011200ff097b82 */ /* 0x000e220000000800 */
[----:B------:R-:W-:Y:S01]  /*14b10*/  ULDC.64 UR4, c[0x0][0x2d8] ;  /* 0x0000b60000047ab9 */ /* 0x000fe20000000a00 */
[----:B------:R-:W-:Y:S01]  /*14b20*/  ULDC.64 UR6, c[0x0][0x2c8] ;  /* 0x0000b20000067ab9 */ /* 0x000fe20000000a00 */
[----:B------:R-:W2:Y:S01]  /*14b30*/  LDL.LU.64 R2, [R1+0x28] ;  /* 0x0000280001027983 */ /* 0x000ea20000300a00 */
[----:B------:R-:W-:-:S03]  /*14b40*/  ULDC.64 UR8, c[0x0][0x280] ;  /* 0x0000a00000087ab9 */ /* 0x000fc60000000a00 */
[----:B------:R-:W4:Y:S04]  /*14b50*/  LDL.LU R20, [R1+0x30] ;  /* 0x0000300001147983 */ /* 0x000f280000300800 */
[----:B------:R-:W3:Y:S04]  /*14b60*/  LDL.LU R21, [R1+0x34] ;  /* 0x0000340001157983 */ /* 0x000ee80000300800 */
[----:B------:R-:W3:Y:S04]  /*14b70*/  LDL.LU R4, [R1+0x10] ;  /* 0x0000100001047983 */ /* 0x000ee80000300800 */
[----:B------:R0:W5:Y:S02]  /*14b80*/  LDL R10, [R1+0xc] ;  /* 0x00000c00010a7983 */ /* 0x0001640000100800 */
[----:B0-----:R-:W-:-:S13]  /*14b90*/  ISETP.NE.AND P1, PT, R9, 0x1, PT ;  /* 0x000000010900780c */ /* 0x001fda0003f25270 */
[----:B------:R-:W0:Y:S08]  /*14ba0*/  @P1 LDC R5, c[0x0][0x450] ;  /* 0x00011400ff051b82 */ /* 0x000e300000000800 */
[----:B-1----:R-:W1:Y:S01]  /*14bb0*/  @P1 LDC R8, c[0x0][0x44c] ;  /* 0x00011300ff081b82 */ /* 0x002e620000000800 */
[----:B------:R-:W1:Y:S01]  /*14bc0*/  S2R R11, SR_TID.X ;  /* 0x00000000000b7919 */ /* 0x000e620000002100 */
[----:B--2---:R-:W-:-:S02]  /*14bd0*/  IMAD.MOV.U32 R3, RZ, RZ, R0 ;  /* 0x000000ffff037224 */ /* 0x004fc400078e0000 */
[----:B----4-:R-:W-:Y:S02]  /*14be0*/  IMAD R0, R20, UR4, RZ ;  /* 0x0000000414007c24 */ /* 0x010fe4000f8e02ff */
[C---:B------:R-:W-:Y:S01]  /*14bf0*/  IMAD.WIDE.U32 R2, R18.reuse, UR4, R2 ;  /* 0x0000000412027c25 */ /* 0x040fe2000f8e0002 */
[----:B------:R-:W2:Y:S03]  /*14c00*/  S2R R20, SR_TID.X ;  /* 0x0000000000147919 */ /* 0x000ea60000002100 */
[----:B------:R-:W-:Y:S01]  /*14c10*/  IMAD R0, R18, UR5, R0 ;  /* 0x0000000512007c24 */ /* 0x000fe2000f8e0200 */
[----:B------:R-:W-:-:S03]  /*14c20*/  ULDC.64 UR4, c[0x0][0x2e0] ;  /* 0x0000b80000047ab9 */ /* 0x000fc60000000a00 */
[----:B------:R-:W-:Y:S02]  /*14c30*/  IMAD.IADD R3, R3, 0x1, R0 ;  /* 0x0000000103037824 */ /* 0x000fe400078e0200 */
[----:B---3--:R-:W-:Y:S02]  /*14c40*/  IMAD R0, R21, UR4, RZ ;  /* 0x0000000415007c24 */ /* 0x008fe4000f8e02ff */
        /* <DEDUP_REMOVED lines=159> */
[----:B------:R0:W1:Y:S04]  /*15640*/  SHFL.IDX PT, R0, R2, 0x3, 0x181f ;  /* 0x00781f0002007f89 */ /* 0x00006800000e0000 */
[----:B------:R0:W-:Y:S02]  /*15650*/  @!P1 LDGSTS.E.BYPASS.LTC128B.128 [R10+0xd400], desc[UR40][R6.64], !P0 ;  /* 0x0d400000060a9fae */ /* 0x0001e4000c101d68 */
.L_x_15249:
[----:B0-----:R-:W-:Y:S02]  /*15660*/  VIADD R2, R17, 0xb0 ;  /* 0x000000b011027836 */ /* 0x001fe40000000000 */
[----:B------:R-:W-:-:S03]  /*15670*/  VIADD R8, R22, 0x16800 ;  /* 0x0001680016087836 */ /* 0x000fc60000000000 */
[----:B------:R-:W-:-:S13]  /*15680*/  ISETP.GE.AND P1, PT, R2, R3, PT ;  /* 0x000000030200720c */ /* 0x000fda0003f26270 */
[----:B------:R-:W-:-:S05]  /*15690*/  @!P1 LEA R2, P2, R20, R14, 0x1 ;  /* 0x0000000e14029211 */ /* 0x000fca00078408ff */
[----:B-1----:R-:W-:-:S05]  /*156a0*/  @!P1 IMAD.X R3, RZ, RZ, R0, P2 ;  /* 0x000000ffff039224 */ /* 0x002fca00010e0600 */
[----:B------:R-:W-:Y:S01]  /*156b0*/  @!PT LDS RZ, [RZ] ;  /* 0x00000000fffff984 */ /* 0x000fe20000000800 */
[----:B------:R-:W-:Y:S01]  /*156c0*/  @!PT LDS RZ, [RZ] ;  /* 0x00000000fffff984 */ /* 0x000fe20000000800 */
[----:B------:R-:W-:Y:S01]  /*156d0*/  @!PT LDS RZ, [RZ] ;  /* 0x00000000fffff984 */ /* 0x000fe20000000800 */
[----:B------:R0:W-:Y:S01]  /*156e0*/  @!P1 LDGSTS.E.BYPASS.LTC128B.128 [R10+0xdc00], desc[UR40][R2.64], !P0 ;  /* 0x0dc00000020a9fae */ /* 0x0001e2000c101d68 */
[----:B------:R-:W-:Y:S01]  /*156f0*/  PLOP3.LUT P0, PT, PT, PT, PT, 0x80, 0x0 ;  /* 0x000000000000781c */ /* 0x000fe20003f0f070 */
[----:B------:R-:W-:-:S12]  /*15700*/  NOP ;  /* 0x0000000000007918 */ /* 0x000fd80000000000 */
.L_x_15088:
        /* <DEDUP_REMOVED lines=18> */
[----:B--2---:R-:W-:Y:S02]  /*15830*/  ISETP.GE.AND P1, PT, R2, 0x2, PT ;  /* 0x000000020200780c */ /* 0x004fe40003f26270 */
[----:B01----:R-:W-:Y:S11]  /*15840*/  @!P0 BRA `(.L_x_15090) ;  /* 0x0000005000388947 */ /* 0x003ff60003800000 */
.L_x_15250:
[----:B------:R-:W-:Y:S05]  /*15850*/  BSYNC B0 ;  /* 0x0000000000007941 */ /* 0x000fea0003800000 */
.L_x_15089:
        /* <DEDUP_REMOVED lines=42> */
.L_x_15097:
[----:B------:R-:W-:Y:S01]  /*15b00*/  IMAD R2, R7, 0x8, R22 ;  /* 0x0000000807027824 */ /* 0x000fe200078e0216 */
[----:B0-----:R-:W-:Y:S01]  /*15b10*/  SHF.L.U32 R3, R9, 0x1f, RZ ;  /* 0x0000001f09037819 */ /* 0x001fe200000006ff */
[----:B------:R-:W-:Y:S03]  /*15b20*/  BSSY B3, `(.L_x_15098) ;  /* 0x0000003000037945 */ /* 0x000fe60003800000 */
[----:B------:R-:W0:Y:S02]  /*15b30*/  SYNCS.PHASECHK.TRANS64.TRYWAIT P0, [R2+URZ+0x16840], R3 ;  /* 0x01684003020075a7 */ /* 0x000e24000800017f */
[----:B0-----:R-:W-:Y:S05]  /*15b40*/  @!P0 BRA `(.L_x_15099) ;  /* 0x0000004c008c8947 */ /* 0x001fea0003800000 */
.L_x_15251:
[----:B------:R-:W-:Y:S05]  /*15b50*/  BSYNC B3 ;  /* 0x0000000000037941 */ /* 0x000fea0003800000 */
.L_x_15098:
        /* <DEDUP_REMOVED lines=12> */
.L_x_15101:
[----:B------:R-:W-:Y:S05]  /*15c20*/  BSYNC B3 ;  /* 0x0000000000037941 */ /* 0x000fea0003800000 */
.L_x_15100:
        /* <DEDUP_REMOVED lines=11> */
.L_x_15102:
        /* <DEDUP_REMOVED lines=15> */
.L_x_15252:
[----:B------:R-:W-:Y:S05]  /*15dd0*/  BSYNC B3 ;  /* 0x0000000000037941 */ /* 0x000fea0003800000 */
.L_x_15103:
        /* <DEDUP_REMOVED lines=12> */
.L_x_15106:
[----:B------:R-:W-:Y:S05]  /*15ea0*/  BSYNC B3 ;  /* 0x0000000000037941 */ /* 0x000fea0003800000 */
.L_x_15105:
        /* <DEDUP_REMOVED lines=11> */
.L_x_15107:
        /* <DEDUP_REMOVED lines=12> */
.L_x_15096:
[----:B------:R-:W-:Y:S05]  /*16020*/  BSYNC B1 ;  /* 0x0000000000017941 */ /* 0x000fea0003800000 */
.L_x_15095:
[----:B------:R-:W2:Y:S01]  /*16030*/  LDL.LU R0, [R1+0x18] ;  /* 0x0000180001007983 */ /* 0x000ea20000300800 */
[----:B------:R-:W-:Y:S02]  /*16040*/  IMAD.MOV.U32 R23, RZ, RZ, R7 ;  /* 0x000000ffff177224 */ /* 0x000fe400078e0007 */
[----:B------:R-:W-:Y:S02]  /*16050*/  IMAD.MOV.U32 R27, RZ, RZ, R9 ;  /* 0x000000ffff1b7224 */ /* 0x000fe400078e0009 */
[----:B--2---:R-:W-:-:S07]  /*16060*/  VIADD R0, R0, 0xfffffffd ;  /* 0xfffffffd00007836 */ /* 0x004fce0000000000 */
.L_x_15094:
[----:B------:R-:W-:Y:S05]  /*16070*/  BSYNC B2 ;  /* 0x0000000000027941 */ /* 0x000fea0003800000 */
.L_x_15093:
[----:B------:R-:W-:-:S13]  /*16080*/  ISETP.NE.AND P0, PT, R6, RZ, PT ;  /* 0x000000ff0600720c */ /* 0x000fda0003f05270 */
[----:B------:R-:W-:Y:S05]  /*16090*/  @!P0 BRA `(.L_x_15092) ;  /* 0x0000000c00a08947 */ /* 0x000fea0003800000 */
[----:B------:R-:W-:-:S07]  /*160a0*/  IMAD.MOV.U32 R4, RZ, RZ, R24 ;  /* 0x000000ffff047224 */ /* 0x000fce00078e0018 */
.L_x_15134:
        /* <DEDUP_REMOVED lines=8> */
[----:B------:R-:W-:-:S07]  /*16130*/  LOP3.LUT R7, R27, R2, RZ, 0x3c, !PT ;  /* 0x000000021b077212 */ /* 0x000fce00078e3cff */
        /* <DEDUP_REMOVED lines=24> */
.L_x_15110:
[----:B------:R-:W-:Y:S01]  /*162c0*/  IMAD R2, R6, 0x8, R22 ;  /* 0x0000000806027824 */ /* 0x000fe200078e0216 */
[----:B0-----:R-:W-:Y:S01]  /*162d0*/  SHF.L.U32 R3, R7, 0x1f, RZ ;  /* 0x0000001f07037819 */ /* 0x001fe200000006ff */
[----:B------:R-:W-:Y:S03]  /*162e0*/  BSSY B2, `(.L_x_15111) ;  /* 0x0000003000027945 */ /* 0x000fe60003800000 */
[----:B------:R-:W0:Y:S02]  /*162f0*/  SYNCS.PHASECHK.TRANS64.TRYWAIT P0, [R2+URZ+0x16840], R3 ;  /* 0x01684003020075a7 */ /* 0x000e24000800017f */
[----:B0-----:R-:W-:Y:S05]  /*16300*/  @!P0 BRA `(.L_x_15112) ;  /* 0x0000004400c48947 */ /* 0x001fea0003800000 */
.L_x_15253:
[----:B------:R-:W-:Y:S05]  /*16310*/  BSYNC B2 ;  /* 0x0000000000027941 */ /* 0x000fea0003800000 */
.L_x_15111:
        /* <DEDUP_REMOVED lines=12> */
.L_x_15114:
[----:B------:R-:W-:Y:S05]  /*163e0*/  BSYNC B2 ;  /* 0x0000000000027941 */ /* 0x000fea0003800000 */
.L_x_15113:
        /* <DEDUP_REMOVED lines=11> */
.L_x_15115:
        /* <DEDUP_REMOVED lines=15> */
.L_x_15254:
[----:B------:R-:W-:Y:S05]  /*16590*/  BSYNC B2 ;  /* 0x0000000000027941 */ /* 0x000fea0003800000 */
.L_x_15116:
        /* <DEDUP_REMOVED lines=11> */
.L_x_15119:
[----:B------:R-:W-:Y:S05]  /*16650*/  BSYNC B2 ;  /* 0x0000000000027941 */ /* 0x000fea0003800000 */
.L_x_15118:
        /* <DEDUP_REMOVED lines=10> */
.L_x_15120:
        /* <DEDUP_REMOVED lines=12> */
.L_x_15109:
[----:B------:R-:W-:Y:S05]  /*167c0*/  BSYNC B1 ;  /* 0x0000000000017941 */ /* 0x000fea0003800000 */
.L_x_15108:
        /* <DEDUP_REMOVED lines=32> */
.L_x_15123:
[----:B------:R-:W-:Y:S01]  /*169d0*/  IMAD R2, R23, 0x8, R22 ;  /* 0x0000000817027824 */ /* 0x000fe200078e0216 */
[----:B0-----:R-:W-:Y:S01]  /*169e0*/  SHF.L.U32 R3, R27, 0x1f, RZ ;  /* 0x0000001f1b037819 */ /* 0x001fe200000006ff */
[----:B------:R-:W-:Y:S03]  /*169f0*/  BSSY B2, `(.L_x_15124) ;  /* 0x0000003000027945 */ /* 0x000fe60003800000 */
[----:B------:R-:W0:Y:S02]  /*16a00*/  SYNCS.PHASECHK.TRANS64.TRYWAIT P0, [R2+URZ+0x16840], R3 ;  /* 0x01684003020075a7 */ /* 0x000e24000800017f */
[----:B0-----:R-:W-:Y:S05]  /*16a10*/  @!P0 BRA `(.L_x_15125) ;  /* 0x0000004000288947 */ /* 0x001fea0003800000 */
.L_x_15255:
[----:B------:R-:W-:Y:S05]  /*16a20*/  BSYNC B2 ;  /* 0x0000000000027941 */ /* 0x000fea0003800000 */
.L_x_15124:
        /* <DEDUP_REMOVED lines=12> */
.L_x_15127:
[----:B------:R-:W-:Y:S05]  /*16af0*/  BSYNC B2 ;  /* 0x0000000000027941 */ /* 0x000fea0003800000 */
.L_x_15126:
        /* <DEDUP_REMOVED lines=12> */
.L_x_15128:
        /* <DEDUP_REMOVED lines=15> */
.L_x_15256:
[----:B------:R-:W-:Y:S05]  /*16cb0*/  BSYNC B2 ;  /* 0x0000000000027941 */ /* 0x000fea0003800000 */
.L_x_15129:
        /* <DEDUP_REMOVED lines=11> */
.L_x_15132:
[----:B------:R-:W-:Y:S05]  /*16d70*/  BSYNC B2 ;  /* 0x0000000000027941 */ /* 0x000fea0003800000 */
.L_x_15131:
        /* <DEDUP_REMOVED lines=10> */
.L_x_15133:
        /* <DEDUP_REMOVED lines=12> */
.L_x_15122:
[----:B------:R-:W-:Y:S05]  /*16ee0*/  BSYNC B1 ;  /* 0x0000000000017941 */ /* 0x000fea0003800000 */
.L_x_15121:
[C---:B------:R-:W-:Y:S01]  /*16ef0*/  ISETP.GT.AND P0, PT, R0.reuse, 0x1, PT ;  /* 0x000000010000780c */ /* 0x040fe20003f04270 */
[----:B------:R-:W-:-:S12]  /*16f00*/  VIADD R0, R0, 0xfffffffe ;  /* 0xfffffffe00007836 */ /* 0x000fd80000000000 */
[----:B------:R-:W-:Y:S05]  /*16f10*/  @P0 BRA `(.L_x_15134) ;  /* 0xfffffff000640947 */ /* 0x000fea000383ffff */
.L_x_15092:
[----:B------:R-:W-:Y:S05]  /*16f20*/  BSYNC B0 ;  /* 0x0000000000007941 */ /* 0x000fea0003800000 */
.L_x_15091:
        /* <DEDUP_REMOVED lines=17> */
.L_x_15136:
[----:B------:R-:W-:Y:S05]  /*17040*/  BSYNC B0 ;  /* 0x0000000000007941 */ /* 0x000fea0003800000 */
.L_x_15135:
        /* <DEDUP_REMOVED lines=10> */
.L_x_15257:
[----:B------:R-:W-:Y:S05]  /*170f0*/  BSYNC B1 ;  /* 0x0000000000017941 */ /* 0x000fea0003800000 */
.L_x_15139:
        /* <DEDUP_REMOVED lines=9> */
.L_x_15142:
[----:B------:R-:W-:Y:S05]  /*17190*/  BSYNC B1 ;  /* 0x0000000000017941 */ /* 0x000fea0003800000 */
.L_x_15141:
        /* <DEDUP_REMOVED lines=10> */
.L_x_15143:
        /* <DEDUP_REMOVED lines=10> */
.L_x_15138:
[----:B------:R-:W-:Y:S05]  /*172e0*/  BSYNC B0 ;  /* 0x0000000000007941 */ /* 0x000fea0003800000 */
.L_x_15137:
[----:B------:R-:W-:-:S05]  /*172f0*/  VIADD R23, R23, 0x1 ;  /* 0x0000000117177836 */ /* 0x000fca0000000000 */
[----:B------:R-:W-:-:S04]  /*17300*/  ISETP.NE.AND P0, PT, R23, 0x2, PT ;  /* 0x000000021700780c */ /* 0x000fc80003f05270 */
[----:B------:R-:W-:Y:S02]  /*17310*/  SEL R0, RZ, 0x1, P0 ;  /* 0x00000001ff007807 */ /* 0x000fe40000000000 */
[----:B------:R-:W-:Y:S02]  /*17320*/  SEL R23, R23, RZ, P0 ;  /* 0x000000ff17177207 */ /* 0x000fe40000000000 */
[----:B------:R-:W-:-:S07]  /*17330*/  LOP3.LUT R27, R27, R0, RZ, 0x3c, !PT ;  /* 0x000000001b1b7212 */ /* 0x000fce00078e3cff */
.L_x_15073:
[----:B------:R-:W-:Y:S05]  /*17340*/  BSYNC B7 ;  /* 0x0000000000077941 */ /* 0x000fea0003800000 */
.L_x_15071:
        /* <DEDUP_REMOVED lines=8> */
[----:B0-----:R-:W-:-:S05]  /*173d0*/  IMAD.U32 R22, RZ, RZ, UR4 ;  /* 0x00000004ff167e24 */ /* 0x001fca000f8e00ff */
[----:B------:R0:W3:Y:S01]  /*173e0*/  LDS.128 R16, [R22+0x168d0] ;  /* 0x0168d00016107984 */ /* 0x0000e20000000c00 */
[----:B------:R-:W-:Y:S06]  /*173f0*/  BAR.ARV 0x4, 0x200 ;  /* 0x0108000000007b1d */ /* 0x000fec0000002000 */
[----:B------:R-:W-:Y:S05]  /*17400*/  BRA `(.L_x_15145) ;  /* 0x0000000800cc7947 */ /* 0x000fea0003800000 */
.L_x_15144:
        /* <DEDUP_REMOVED lines=8> */
[----:B0-----:R-:W0:Y:S02]  /*17490*/  @!P1 LDC.64 R2, c[0x0][0xc80] ;  /* 0x00032000ff029b82 */ /* 0x001e240000000a00 */
[----:B0-----:R-:W-:-:S06]  /*174a0*/  @!P1 IMAD.WIDE R2, R5, 0x4, R2 ;  /* 0x0000000405029825 */ /* 0x001fcc00078e0202 */
[----:B------:R-:W3:Y:S01]  /*174b0*/  @!P1 LDG.E R2, desc[UR40][R2.64] ;  /* 0x0000002802029981 */ /* 0x000ee2000c1e1900 */
[----:B------:R-:W-:Y:S01]  /*174c0*/  IMAD.MOV.U32 R17, RZ, RZ, RZ ;  /* 0x000000ffff117224 */ /* 0x000fe200078e00ff */
[C---:B------:R-:W-:Y:S02]  /*174d0*/  ISETP.GE.U32.AND P2, PT, R8.reuse, 0x2, PT ;  /* 0x000000020800780c */ /* 0x040fe40003f46070 */
[C---:B------:R-:W-:Y:S01]  /*174e0*/  ISETP.GE.U32.AND P3, PT, R8.reuse, 0x4, PT ;  /* 0x000000040800780c */ /* 0x040fe20003f66070 */
[----:B------:R-:W-:Y:S01]  /*174f0*/  SHFL.IDX PT, R0, R16, RZ, 0x1f ;  /* 0x00001fff10007589 */ /* 0x000fe200000e0000 */
[C---:B------:R-:W-:Y:S02]  /*17500*/  ISETP.GE.U32.AND P4, PT, R8.reuse, 0x8, PT ;  /* 0x000000080800780c */ /* 0x040fe40003f86070 */
[C---:B------:R-:W-:Y:S01]  /*17510*/  ISETP.GE.U32.AND P5, PT, R8.reuse, 0x10, PT ;  /* 0x000000100800780c */ /* 0x040fe20003fa6070 */
[----:B---3--:R-:W-:Y:S01]  /*17520*/  @!P1 IMAD.MOV.U32 R17, RZ, RZ, R2 ;  /* 0x000000ffff119224 */ /* 0x008fe200078e0002 */
[----:B------:R-:W-:-:S04]  /*17530*/  ISETP.NE.AND P1, PT, R8, RZ, PT ;  /* 0x000000ff0800720c */ /* 0x000fc80003f25270 */
[----:B------:R-:W0:Y:S02]  /*17540*/  SHFL.UP PT, R14, R17, 0x1, RZ ;  /* 0x04200000110e7989 */ /* 0x000e2400000e00ff */
[----:B0-----:R-:W-:-:S05]  /*17550*/  SEL R4, R14, RZ, P1 ;  /* 0x000000ff0e047207 */ /* 0x001fca0000800000 */
[----:B------:R-:W-:-:S05]  /*17560*/  IMAD.IADD R4, R17, 0x1, R4 ;  /* 0x0000000111047824 */ /* 0x000fca00078e0204 */
[----:B------:R-:W0:Y:S02]  /*17570*/  SHFL.UP PT, R14, R4, 0x2, RZ ;  /* 0x04400000040e7989 */ /* 0x000e2400000e00ff */
[----:B0-----:R-:W-:-:S05]  /*17580*/  SEL R5, R14, RZ, P2 ;  /* 0x000000ff0e057207 */ /* 0x001fca0001000000 */
[----:B--2---:R-:W-:Y:S02]  /*17590*/  IMAD.IADD R6, R4, 0x1, R5 ;  /* 0x0000000104067824 */ /* 0x004fe400078e0205 */
        /* <DEDUP_REMOVED lines=11> */
.L_x_15267:
[----:B------:R-:W-:Y:S02]  /*17650*/  ULDC UR4, c[0x0][0xc38] ;  /* 0x00030e0000047ab9 */ /* 0x000fe40000000800 */
[----:B------:R-:W-:-:S04]  /*17660*/  IMAD.U32 R4, RZ, RZ, UR4 ;  /* 0x00000004ff047e24 */ /* 0x000fc8000f8e00ff */
[----:B-1----:R-:W-:-:S04]  /*17670*/  IMAD R14, R14, R4, RZ ;  /* 0x000000040e0e7224 */ /* 0x002fc800078e02ff */
[----:B------:R-:W-:-:S05]  /*17680*/  IMAD.IADD R5, R5, 0x1, R14 ;  /* 0x0000000105057824 */ /* 0x000fca00078e020e */
[----:B------:R-:W-:-:S13]  /*17690*/  ISETP.GT.AND P6, PT, R5, R0, PT ;  /* 0x000000000500720c */ /* 0x000fda0003fc4270 */
[----:B------:R-:W-:Y:S05]  /*176a0*/  @P6 BRA `(.L_x_15147) ;  /* 0x00000000009c6947 */ /* 0x000fea0003800000 */
.L_x_15152:
        /* <DEDUP_REMOVED lines=14> */
.L_x_15150:
[----:B------:R-:W-:Y:S05]  /*17790*/  BSYNC B0 ;  /* 0x0000000000007941 */ /* 0x000fea0003800000 */
.L_x_15149:
        /* <DEDUP_REMOVED lines=18> */
.L_x_15275:
[----:B------:R-:W-:Y:S02]  /*178c0*/  ULDC UR4, c[0x0][0xc38] ;  /* 0x00030e0000047ab9 */ /* 0x000fe40000000800 */
[----:B------:R-:W-:-:S04]  /*178d0*/  IMAD.U32 R4, RZ, RZ, UR4 ;  /* 0x00000004ff047e24 */ /* 0x000fc8000f8e00ff */
[----:B-1----:R-:W-:-:S04]  /*178e0*/  IMAD R14, R14, R4, RZ ;  /* 0x000000040e0e7224 */ /* 0x002fc800078e02ff */
[----:B------:R-:W-:-:S05]  /*178f0*/  IMAD.IADD R5, R14, 0x1, R5 ;  /* 0x000000010e057824 */ /* 0x000fca00078e0205 */
[----:B------:R-:W-:-:S13]  /*17900*/  ISETP.GT.AND P6, PT, R5, R0, PT ;  /* 0x000000000500720c */ /* 0x000fda0003fc4270 */
[----:B------:R-:W-:Y:S05]  /*17910*/  @!P6 BRA `(.L_x_15152) ;  /* 0xfffffffc0064e947 */ /* 0x000fea000383ffff */
.L_x_15147:
        /* <DEDUP_REMOVED lines=8> */
.L_x_15279:
[----:B------:R-:W-:Y:S01]  /*179a0*/  ISETP.NE.AND P0, PT, R2, RZ, PT ;  /* 0x000000ff0200720c */ /* 0x000fe20003f05270 */
[----:B------:R-:W-:-:S12]  /*179b0*/  IMAD.MOV.U32 R14, RZ, RZ, RZ ;  /* 0x000000ffff0e7224 */ /* 0x000fd800078e00ff */
[----:B------:R-:W-:Y:S05]  /*179c0*/  @!P0 BRA `(.L_x_15154) ;  /* 0x0000000000108947 */ /* 0x000fea0003800000 */
[----:B------:R-:W-:Y:S01]  /*179d0*/  UMOV UR4, 0xffffffff ;  /* 0xffffffff00047882 */ /* 0x000fe20000000000 */
[----:B------:R-:W-:Y:S02]  /*179e0*/  VIADD R12, R6, 0xffffffff ;  /* 0xffffffff060c7836 */ /* 0x000fe40000000000 */
[----:B------:R-:W-:Y:S05]  /*179f0*/  BRA.DIV UR4, `(.L_x_15155) ;  /* 0x0000003a04947947 */ /* 0x000fea000b800000 */
[----:B------:R3:W4:Y:S02]  /*17a00*/  SHFL.IDX PT, R14, R3, R12, 0x1f ;  /* 0x00001f0c030e7589 */ /* 0x00072400000e0000 */
.L_x_15154:
[----:B0--3--:R-:W0:Y:S01]  /*17a10*/  LDC.64 R2, c[0x0][0xc90] ;  /* 0x00032400ff027b82 */ /* 0x009e220000000a00 */
[----:B------:R-:W-:-:S04]  /*17a20*/  IMAD.IADD R19, R6, 0x1, R19 ;  /* 0x0000000106137824 */ /* 0x000fc800078e0213 */
        /* <DEDUP_REMOVED lines=64> */
.L_x_15148:
[----:B------:R-:W-:Y:S01]  /*17e30*/  UMOV UR4, URZ ;  /* 0x0000003f00047c82 */ /* 0x000fe20008000000 */
[----:B------:R-:W-:Y:S01]  /*17e40*/  UMOV UR5, URZ ;  /* 0x0000003f00057c82 */ /* 0x000fe20008000000 */
[----:B------:R-:W-:Y:S01]  /*17e50*/  ULDC UR6, c[0x0][0xc3c] ;  /* 0x00030f0000067ab9 */ /* 0x000fe20000000800 */
[----:B------:R-:W-:Y:S02]  /*17e60*/  IMAD.MOV.U32 R16, RZ, RZ, R0 ;  /* 0x000000ffff107224 */ /* 0x000fe400078e0000 */
[----:B------:R-:W-:Y:S02]  /*17e70*/  IMAD.U32 R17, RZ, RZ, UR4 ;  /* 0x00000004ff117e24 */ /* 0x000fe4000f8e00ff */
[----:B------:R-:W-:Y:S02]  /*17e80*/  IMAD.U32 R18, RZ, RZ, UR5 ;  /* 0x00000005ff127e24 */ /* 0x000fe4000f8e00ff */
[----:B------:R-:W-:-:S07]  /*17e90*/  IMAD.U32 R19, RZ, RZ, UR6 ;  /* 0x00000006ff137e24 */ /* 0x000fce000f8e00ff */
.L_x_15156:
        /* <DEDUP_REMOVED lines=10> */
.L_x_15145:
[----:B------:R-:W-:Y:S02]  /*17f40*/  ULDC UR4, c[0x0][0xc3c] ;  /* 0x00030f0000047ab9 */ /* 0x000fe40000000800 */
[----:B---3--:R-:W-:-:S13]  /*17f50*/  ISETP.GE.AND P0, PT, R19, UR4, PT ;  /* 0x0000000413007c0c */ /* 0x008fda000bf06270 */
[----:B------:R-:W-:Y:S05]  /*17f60*/  @!P0 BRA `(.L_x_15157) ;  /* 0xffffffa800588947 */ /* 0x000fea000383ffff */
[----:B------:R-:W-:Y:S05]  /*17f70*/  BSYNC B8 ;  /* 0x0000000000087941 */ /* 0x000fea0003800000 */
.L_x_15035:
        /* <DEDUP_REMOVED lines=12> */
.L_x_15282:
[----:B------:R-:W-:Y:S05]  /*18040*/  BSYNC B0 ;  /* 0x0000000000007941 */ /* 0x000fea0003800000 */
.L_x_15158:
[----:B------:R-:W-:-:S03]  /*18050*/  UMOV UR4, 0xffffffff ;  /* 0xffffffff00047882 */ /* 0x000fc60000000000 */
[----:B------:R-:W-:Y:S05]  /*18060*/  BRA.DIV UR4, `(.L_x_15160) ;  /* 0x0000003604307947 */ /* 0x000fea000b800000 */
[----:B0-----:R-:W0:Y:S02]  /*18070*/  S2R R0, SR_TID.X ;  /* 0x0000000000007919 */ /* 0x001e240000002100 */
[----:B0-----:R-:W-:-:S04]  /*18080*/  SHF.R.U32.HI R0, RZ, 0x5, R0 ;  /* 0x00000005ff007819 */ /* 0x001fc80000011600 */
[----:B------:R-:W-:-:S05]  /*18090*/  LOP3.LUT R0, R0, 0x3, RZ, 0xc0, !PT ;  /* 0x0000000300007812 */ /* 0x000fca00078ec0ff */
[----:B------:R0:W3:Y:S02]  /*180a0*/  SHFL.IDX PT, R14, R0, RZ, 0x1f ;  /* 0x00001fff000e7589 */ /* 0x0000e400000e0000 */
.L_x_15285:
[----:B---3--:R-:W-:-:S13]  /*180b0*/  ISETP.NE.AND P0, PT, R14, RZ, PT ;  /* 0x000000ff0e00720c */ /* 0x008fda0003f05270 */
[----:B------:R-:W-:Y:S05]  /*180c0*/  @P0 BRA `(.L_x_14892) ;  /* 0x0000000000880947 */ /* 0x000fea0003800000 */
[----:B------:R-:W-:-:S03]  /*180d0*/  UMOV UR4, 0xffffffff ;  /* 0xffffffff00047882 */ /* 0x000fc60000000000 */
[----:B------:R-:W-:Y:S05]  /*180e0*/  BRA.DIV UR4, `(.L_x_15161) ;  /* 0x0000003604447947 */ /* 0x000fea000b800000 */
[----:B------:R-:W-:-:S13]  /*180f0*/  ELECT P6, URZ, PT ;  /* 0x00000000003f782f */ /* 0x000fda00038c0000 */
.L_x_15288:
[----:B------:R-:W-:Y:S05]  /*18100*/  @!P6 BRA `(.L_x_14892) ;  /* 0x000000000078e947 */ /* 0x000fea0003800000 */
[----:B0-----:R-:W3:Y:S02]  /*18110*/  LDL.LU R0, [R1+0x44] ;  /* 0x0000440001007983 */ /* 0x001ee40000300800 */
[----:B---3--:R-:W-:-:S04]  /*18120*/  LOP3.LUT R0, R0, 0x2, RZ, 0xfc, !PT ;  /* 0x0000000200007812 */ /* 0x008fc800078efcff */
[----:B------:R-:W-:-:S13]  /*18130*/  ISETP.NE.AND P2, PT, R0, 0x3, PT ;  /* 0x000000030000780c */ /* 0x000fda0003f45270 */
[----:B------:R-:W-:Y:S05]  /*18140*/  @!P2 BRA `(.L_x_15162) ;  /* 0x000000000004a947 */ /* 0x000fea0003800000 */
[----:B------:R-:W-:Y:S01]  /*18150*/  BPT.TRAP 0x1 ;  /* 0x000000040000795c */ /* 0x000fe20000300000 */
.L_x_15162:
[----:B------:R-:W-:Y:S01]  /*18160*/  VIADD R0, R9, 0x16840 ;  /* 0x0001684009007836 */ /* 0x000fe20000000000 */
[----:B------:R-:W-:Y:S01]  /*18170*/  SHF.L.U32 R3, R27, 0x1f, RZ ;  /* 0x0000001f1b037819 */ /* 0x000fe200000006ff */
[C---:B------:R-:W-:Y:S02]  /*18180*/  VIADD R2, R23.reuse, 0x1 ;  /* 0x0000000117027836 */ /* 0x040fe40000000000 */
[----:B--2---:R-:W-:-:S03]  /*18190*/  IMAD R6, R23, 0x8, R0 ;  /* 0x0000000817067824 */ /* 0x004fc600078e0200 */
        /* <DEDUP_REMOVED lines=8> */
.L_x_15289:
[----:B------:R-:W2:Y:S02]  /*18220*/  SYNCS.PHASECHK.TRANS64.TRYWAIT P0, [R7+URZ], R2 ;  /* 0x00000002070075a7 */ /* 0x000ea4000800017f */
[----:B--2---:R-:W-:Y:S05]  /*18230*/  @!P0 BRA `(.L_x_15164) ;  /* 0x0000003400248947 */ /* 0x004fea0003800000 */
.L_x_15290:
[----:B------:R-:W-:Y:S05]  /*18240*/  @!P2 BRA `(.L_x_15165) ;  /* 0x000000000004a947 */ /* 0x000fea0003800000 */
[----:B------:R-:W-:Y:S01]  /*18250*/  BPT.TRAP 0x1 ;  /* 0x000000040000795c */ /* 0x000fe20000300000 */
.L_x_15165:
[----:B------:R-:W-:-:S04]  /*18260*/  VIADD R0, R9, 0x16860 ;  /* 0x0001686009007836 */ /* 0x000fc80000000000 */
[----:B------:R-:W-:-:S04]  /*18270*/  IMAD R4, R23, 0x8, R0 ;  /* 0x0000000817047824 */ /* 0x000fc800078e0200 */
[----:B------:R-:W3:Y:S02]  /*18280*/  SYNCS.PHASECHK.TRANS64.TRYWAIT P0, [R4+URZ], R3 ;  /* 0x00000003040075a7 */ /* 0x000ee4000800017f */
[----:B---3--:R-:W-:Y:S05]  /*18290*/  @!P0 BRA `(.L_x_15166) ;  /* 0x0000003400208947 */ /* 0x008fea0003800000 */
.L_x_15291:
[----:B------:R-:W-:-:S07]  /*182a0*/  IMAD R5, R5, 0x8, R0 ;  /* 0x0000000805057824 */ /* 0x000fce00078e0200 */
.L_x_15167:
[----:B------:R0:W0:Y:S02]  /*182b0*/  SYNCS.PHASECHK.TRANS64.TRYWAIT P0, [R5+URZ], R2 ;  /* 0x00000002050075a7 */ /* 0x000024000800017f */
[----:B0-----:R-:W-:Y:S05]  /*182c0*/  @!P0 NANOSLEEP.SYNCS 0x989680 ;  /* 0x009896800000895d */ /* 0x001fea0003900000 */
[----:B------:R-:W0:Y:S02]  /*182d0*/  @!P0 SYNCS.PHASECHK.TRANS64 P0, [R5+URZ], R2 ;  /* 0x00000002050085a7 */ /* 0x000e24000800007f */
[----:B0-----:R-:W-:Y:S05]  /*182e0*/  @!P0 BRA `(.L_x_15167) ;  /* 0xfffffffc00f08947 */ /* 0x001fea000383ffff */
.L_x_14892:
[----:B------:R-:W-:Y:S05]  /*182f0*/  BSYNC B9 ;  /* 0x0000000000097941 */ /* 0x000fea0003800000 */
.L_x_14889:
[----:B------:R-:W-:Y:S05]  /*18300*/  EXIT ;  /* 0x000000000000794d */ /* 0x000fea0003800000 */
.L_x_14910:
[----:B0-----:R0:W1:Y:S02]  /*18310*/  SYNCS.PHASECHK.TRANS64.TRYWAIT P6, [R78+URZ+0x16890], R90 ;  /* 0x0168905a4e0075a7 */ /* 0x00106400080c017f */
[----:B-1----:R-:W-:Y:S05]  /*18320*/  @!P6 NANOSLEEP.SYNCS 0x989680 ;  /* 0x009896800000e95d */ /* 0x002fea0003900000 */
[----:B------:R-:W1:Y:S02]  /*18330*/  @!P6 SYNCS.PHASECHK.TRANS64 P6, [R78+URZ+0x16890], R90 ;  /* 0x0168905a4e00e5a7 */ /* 0x000e6400080c007f */
[----:B-1----:R-:W-:Y:S05]  /*18340*/  @!P6 BRA `(.L_x_14910) ;  /* 0xfffffffc00f0e947 */ /* 0x002fea000383ffff */
[----:B------:R-:W-:Y:S05]  /*18350*/  BRA `(.L_x_15168) ;  /* 0xfffffea800347947 */ /* 0x000fea000383ffff */
.L_x_14930:
[----:B0-----:R0:W1:Y:S02]  /*18360*/  SYNCS.PHASECHK.TRANS64.TRYWAIT P5, [R78+URZ+0x16890], R90 ;  /* 0x0168905a4e0075a7 */ /* 0x00106400080a017f */
[----:B-1----:R-:W-:Y:S05]  /*18370*/  @!P5 NANOSLEEP.SYNCS 0x989680 ;  /* 0x009896800000d95d */ /* 0x002fea0003900000 */
[----:B------:R-:W1:Y:S02]  /*18380*/  @!P5 SYNCS.PHASECHK.TRANS64 P5, [R78+URZ+0x16890], R90 ;  /* 0x0168905a4e00d5a7 */ /* 0x000e6400080a007f */
[----:B-1----:R-:W-:Y:S05]  /*18390*/  @!P5 BRA `(.L_x_14930) ;  /* 0xfffffffc00f0d947 */ /* 0x002fea000383ffff */
[----:B------:R-:W-:Y:S05]  /*183a0*/  BRA `(.L_x_15169) ;  /* 0xfffffebc00007947 */ /* 0x000fea000383ffff */
.L_x_14939:
[----:B-1----:R1:W2:Y:S02]  /*183b0*/  SYNCS.PHASECHK.TRANS64.TRYWAIT P4, [R78+URZ+0x16890], R90 ;  /* 0x0168905a4e0075a7 */ /* 0x0022a4000808017f */
[----:B--2---:R-:W-:Y:S05]  /*183c0*/  @!P4 NANOSLEEP.SYNCS 0x989680 ;  /* 0x009896800000c95d */ /* 0x004fea0003900000 */
[----:B------:R-:W2:Y:S02]  /*183d0*/  @!P4 SYNCS.PHASECHK.TRANS64 P4, [R78+URZ+0x16890], R90 ;  /* 0x0168905a4e00c5a7 */ /* 0x000ea4000808007f */
[----:B--2---:R-:W-:Y:S05]  /*183e0*/  @!P4 BRA `(.L_x_14939) ;  /* 0xfffffffc00f0c947 */ /* 0x004fea000383ffff */
[----:B------:R-:W-:Y:S05]  /*183f0*/  BRA `(.L_x_15170) ;  /* 0xfffffecc00647947 */ /* 0x000fea000383ffff */
.L_x_14945:
[----:B--2---:R2:W3:Y:S02]  /*18400*/  SYNCS.PHASECHK.TRANS64.TRYWAIT P3, [R78+URZ+0x168b0], R90 ;  /* 0x0168b05a4e0075a7 */ /* 0x0044e4000806017f */
[----:B---3--:R-:W-:Y:S05]  /*18410*/  @!P3 NANOSLEEP.SYNCS 0x989680 ;  /* 0x009896800000b95d */ /* 0x008fea0003900000 */
[----:B------:R-:W3:Y:S02]  /*18420*/  @!P3 SYNCS.PHASECHK.TRANS64 P3, [R78+URZ+0x168b0], R90 ;  /* 0x0168b05a4e00b5a7 */ /* 0x000ee4000806007f */
[----:B---3--:R-:W-:Y:S05]  /*18430*/  @!P3 BRA `(.L_x_14945) ;  /* 0xfffffffc00f0b947 */ /* 0x008fea000383ffff */
[----:B------:R-:W-:Y:S05]  /*18440*/  BRA `(.L_x_15171) ;  /* 0xfffffecc00f87947 */ /* 0x000fea000383ffff */
.L_x_14953:
        /* <DEDUP_REMOVED lines=13> */
.L_x_15173:
[----:B------:R-:W-:Y:S05]  /*18520*/  BSYNC B0 ;  /* 0x0000000000007941 */ /* 0x000fea0003800000 */
.L_x_15172:
[----:B------:R-:W-:Y:S01]  /*18530*/  IMAD.MOV.U32 R157, RZ, RZ, R14 ;  /* 0x000000ffff9d7224 */ /* 0x000fe200078e000e */
[----:B------:R-:W-:Y:S06]  /*18540*/  BRA `(.L_x_15174) ;  /* 0xfffffed400787947 */ /* 0x000fec000383ffff */
.L_x_14965:
        /* <DEDUP_REMOVED lines=8> */
.L_x_15176:
[----:B------:R-:W-:Y:S05]  /*185d0*/  BSYNC B1 ;  /* 0x0000000000017941 */ /* 0x000fea0003800000 */
.L_x_15175:
        /* <DEDUP_REMOVED lines=8> */
.L_x_15177:
[----:B------:R-:W-:Y:S02]  /*18660*/  IMAD.MOV.U32 R13, RZ, RZ, R8 ;  /* 0x000000ffff0d7224 */ /* 0x000fe400078e0008 */
[----:B------:R-:W-:-:S07]  /*18670*/  IMAD.MOV.U32 R0, RZ, RZ, R14 ;  /* 0x000000ffff007224 */ /* 0x000fce00078e000e */
[----:B------:R-:W-:Y:S05]  /*18680*/  WARPSYNC.COLLECTIVE R15, `(.L_x_15178) ;  /* 0x000000000f087348 */ /* 0x000fea0003c00000 */
[----:B------:R0:W1:Y:S02]  /*18690*/  SHFL.IDX P6, R14, R13, R12, R11 ;  /* 0x0000000c0d0e7389 */ /* 0x00006400000c000b */
[----:B01----:R-:W-:Y:S01]  /*186a0*/  ENDCOLLECTIVE ;  /* 0x000000000000791b */ /* 0x003fe20003800000 */
.L_x_15178:
[----:B------:R-:W-:Y:S02]  /*186b0*/  IMAD.MOV.U32 R13, RZ, RZ, R7 ;  /* 0x000000ffff0d7224 */ /* 0x000fe400078e0007 */
[----:B------:R-:W-:-:S07]  /*186c0*/  IMAD.MOV.U32 R5, RZ, RZ, R14 ;  /* 0x000000ffff057224 */ /* 0x000fce00078e000e */
[----:B------:R-:W-:Y:S05]  /*186d0*/  WARPSYNC.COLLECTIVE R15, `(.L_x_15179) ;  /* 0x000000000f087348 */ /* 0x000fea0003c00000 */
[----:B------:R0:W1:Y:S02]  /*186e0*/  SHFL.IDX P6, R14, R13, R12, R11 ;  /* 0x0000000c0d0e7389 */ /* 0x00006400000c000b */
[----:B01----:R-:W-:Y:S01]  /*186f0*/  ENDCOLLECTIVE ;  /* 0x000000000000791b */ /* 0x003fe20003800000 */
.L_x_15179:
[----:B------:R-:W-:Y:S05]  /*18700*/  BRA `(.L_x_15180) ;  /* 0xfffffed800fc7947 */ /* 0x000fea000383ffff */
.L_x_14968:
        /* <DEDUP_REMOVED lines=8> */
.L_x_15182:
[----:B------:R-:W-:Y:S05]  /*18790*/  BSYNC B1 ;  /* 0x0000000000017941 */ /* 0x000fea0003800000 */
.L_x_15181:
        /* <DEDUP_REMOVED lines=8> */
.L_x_15183:
[----:B------:R-:W-:Y:S02]  /*18820*/  IMAD.MOV.U32 R13, RZ, RZ, R8 ;  /* 0x000000ffff0d7224 */ /* 0x000fe400078e0008 */
[----:B------:R-:W-:-:S07]  /*18830*/  IMAD.MOV.U32 R0, RZ, RZ, R14 ;  /* 0x000000ffff007224 */ /* 0x000fce00078e000e */
[----:B------:R-:W-:Y:S05]  /*18840*/  WARPSYNC.COLLECTIVE R15, `(.L_x_15184) ;  /* 0x000000000f087348 */ /* 0x000fea0003c00000 */
[----:B------:R0:W1:Y:S02]  /*18850*/  SHFL.IDX P6, R14, R13, R12, R11 ;  /* 0x0000000c0d0e7389 */ /* 0x00006400000c000b */
[----:B01----:R-:W-:Y:S01]  /*18860*/  ENDCOLLECTIVE ;  /* 0x000000000000791b */ /* 0x003fe20003800000 */
.L_x_15184:
[----:B------:R-:W-:Y:S02]  /*18870*/  IMAD.MOV.U32 R13, RZ, RZ, R7 ;  /* 0x000000ffff0d7224 */ /* 0x000fe400078e0007 */
[----:B------:R-:W-:-:S07]  /*18880*/  IMAD.MOV.U32 R5, RZ, RZ, R14 ;  /* 0x000000ffff057224 */ /* 0x000fce00078e000e */
[----:B------:R-:W-:Y:S05]  /*18890*/  WARPSYNC.COLLECTIVE R15, `(.L_x_15185) ;  /* 0x000000000f087348 */ /* 0x000fea0003c00000 */
[----:B------:R0:W1:Y:S02]  /*188a0*/  SHFL.IDX P6, R14, R13, R12, R11 ;  /* 0x0000000c0d0e7389 */ /* 0x00006400000c000b */
[----:B01----:R-:W-:Y:S01]  /*188b0*/  ENDCOLLECTIVE ;  /* 0x000000000000791b */ /* 0x003fe20003800000 */
.L_x_15185:
[----:B------:R-:W-:Y:S05]  /*188c0*/  BRA `(.L_x_15186) ;  /* 0xfffffedc00607947 */ /* 0x000fea000383ffff */
.L_x_14972:
[----:B0-----:R0:W1:Y:S02]  /*188d0*/  SYNCS.PHASECHK.TRANS64.TRYWAIT P0, [R2+URZ+0x16800], R43 ;  /* 0x0168002b020075a7 */ /* 0x001064000800017f */
[----:B-1----:R-:W-:Y:S05]  /*188e0*/  @!P0 NANOSLEEP.SYNCS 0x989680 ;  /* 0x009896800000895d */ /* 0x002fea0003900000 */
[----:B------:R-:W1:Y:S02]  /*188f0*/  @!P0 SYNCS.PHASECHK.TRANS64 P0, [R2+URZ+0x16800], R43 ;  /* 0x0168002b020085a7 */ /* 0x000e64000800007f */
[----:B-1----:R-:W-:Y:S05]  /*18900*/  @!P0 BRA `(.L_x_14972) ;  /* 0xfffffffc00f08947 */ /* 0x002fea000383ffff */
[----:B------:R-:W-:Y:S05]  /*18910*/  BRA `(.L_x_15187) ;  /* 0xfffffee0006c7947 */ /* 0x000fea000383ffff */
.L_x_14980:
[----:B------:R-:W0:Y:S01]  /*18920*/  LDC R35, c[0x0][0x3f4] ;  /* 0x0000fd00ff237b82 */ /* 0x000e220000000800 */
        /* <DEDUP_REMOVED lines=8> */
.L_x_15189:
[----:B------:R-:W-:Y:S05]  /*189b0*/  BSYNC B1 ;  /* 0x0000000000017941 */ /* 0x000fea0003800000 */
.L_x_15188:
        /* <DEDUP_REMOVED lines=10> */
.L_x_15190:
[----:B------:R-:W-:Y:S02]  /*18a60*/  IMAD.MOV.U32 R13, RZ, RZ, R24 ;  /* 0x000000ffff0d7224 */ /* 0x000fe400078e0018 */
[----:B------:R-:W-:-:S07]  /*18a70*/  IMAD.MOV.U32 R3, RZ, RZ, R14 ;  /* 0x000000ffff037224 */ /* 0x000fce00078e000e */
[----:B------:R-:W-:Y:S05]  /*18a80*/  WARPSYNC.COLLECTIVE R15, `(.L_x_15191) ;  /* 0x000000000f087348 */ /* 0x000fea0003c00000 */
[----:B------:R0:W1:Y:S02]  /*18a90*/  SHFL.IDX P6, R14, R13, R12, R11 ;  /* 0x0000000c0d0e7389 */ /* 0x00006400000c000b */
[----:B01----:R-:W-:Y:S01]  /*18aa0*/  ENDCOLLECTIVE ;  /* 0x000000000000791b */ /* 0x003fe20003800000 */
.L_x_15191:
[----:B------:R-:W-:Y:S02]  /*18ab0*/  IMAD.MOV.U32 R13, RZ, RZ, R27 ;  /* 0x000000ffff0d7224 */ /* 0x000fe400078e001b */
[----:B------:R-:W-:-:S07]  /*18ac0*/  IMAD.MOV.U32 R4, RZ, RZ, R14 ;  /* 0x000000ffff047224 */ /* 0x000fce00078e000e */
[----:B------:R-:W-:Y:S05]  /*18ad0*/  WARPSYNC.COLLECTIVE R15, `(.L_x_15192) ;  /* 0x000000000f087348 */ /* 0x000fea0003c00000 */
[----:B------:R0:W1:Y:S02]  /*18ae0*/  SHFL.IDX P6, R14, R13, R12, R11 ;  /* 0x0000000c0d0e7389 */ /* 0x00006400000c000b */
[----:B01----:R-:W-:Y:S01]  /*18af0*/  ENDCOLLECTIVE ;  /* 0x000000000000791b */ /* 0x003fe20003800000 */
.L_x_15192:
        /* <DEDUP_REMOVED lines=25> */
.L_x_15193:
        /* <DEDUP_REMOVED lines=21> */
.L_x_15194:
        /* <DEDUP_REMOVED lines=11> */
.L_x_15195:
[----:B------:R-:W-:Y:S02]  /*18e90*/  IMAD.MOV.U32 R13, RZ, RZ, R27 ;  /* 0x000000ffff0d7224 */ /* 0x000fe400078e001b */
[----:B------:R-:W-:-:S07]  /*18ea0*/  IMAD.MOV.U32 R24, RZ, RZ, R14 ;  /* 0x000000ffff187224 */ /* 0x000fce00078e000e */
[----:B------:R-:W-:Y:S05]  /*18eb0*/  WARPSYNC.COLLECTIVE R15, `(.L_x_15196) ;  /* 0x000000000f087348 */ /* 0x000fea0003c00000 */
[----:B------:R0:W1:Y:S02]  /*18ec0*/  SHFL.IDX P6, R14, R13, R12, R11 ;  /* 0x0000000c0d0e7389 */ /* 0x00006400000c000b */
[----:B01----:R-:W-:Y:S01]  /*18ed0*/  ENDCOLLECTIVE ;  /* 0x000000000000791b */ /* 0x003fe20003800000 */
.L_x_15196:
[----:B------:R-:W-:Y:S05]  /*18ee0*/  BRA `(.L_x_15197) ;  /* 0xfffffeec00947947 */ /* 0x000fea000383ffff */
.L_x_14984:
[----:B0-----:R0:W1:Y:S02]  /*18ef0*/  SYNCS.PHASECHK.TRANS64.TRYWAIT P1, [R2+URZ+0x16800], R13 ;  /* 0x0168000d020075a7 */ /* 0x001064000802017f */
[----:B-1----:R-:W-:Y:S05]  /*18f00*/  @!P1 NANOSLEEP.SYNCS 0x989680 ;  /* 0x009896800000995d */ /* 0x002fea0003900000 */
[----:B------:R-:W1:Y:S02]  /*18f10*/  @!P1 SYNCS.PHASECHK.TRANS64 P1, [R2+URZ+0x16800], R13 ;  /* 0x0168000d020095a7 */ /* 0x000e64000802007f */
[----:B-1----:R-:W-:Y:S05]  /*18f20*/  @!P1 BRA `(.L_x_14984) ;  /* 0xfffffffc00f09947 */ /* 0x002fea000383ffff */
[----:B------:R-:W-:Y:S05]  /*18f30*/  BRA `(.L_x_15198) ;  /* 0xfffffef0003c7947 */ /* 0x000fea000383ffff */
.L_x_14990:
[----:B-1----:R1:W2:Y:S02]  /*18f40*/  SYNCS.PHASECHK.TRANS64.TRYWAIT P2, [R4+URZ+0x16830], R3 ;  /* 0x01683003040075a7 */ /* 0x0022a4000804017f */
[----:B--2---:R-:W-:Y:S05]  /*18f50*/  @!P2 NANOSLEEP.SYNCS 0x989680 ;  /* 0x009896800000a95d */ /* 0x004fea0003900000 */
[----:B------:R-:W2:Y:S02]  /*18f60*/  @!P2 SYNCS.PHASECHK.TRANS64 P2, [R4+URZ+0x16830], R3 ;  /* 0x016830030400a5a7 */ /* 0x000ea4000804007f */
[----:B--2---:R-:W-:Y:S05]  /*18f70*/  @!P2 BRA `(.L_x_14990) ;  /* 0xfffffffc00f0a947 */ /* 0x004fea000383ffff */
[----:B------:R-:W-:Y:S05]  /*18f80*/  BRA `(.L_x_14989) ;  /* 0xffffff0000007947 */ /* 0x000fea000383ffff */
.L_x_14996:
[----:B-1----:R1:W2:Y:S02]  /*18f90*/  SYNCS.PHASECHK.TRANS64.TRYWAIT P4, [R0+URZ+0x16830], R3 ;  /* 0x01683003000075a7 */ /* 0x0022a4000808017f */
[----:B--2---:R-:W-:Y:S05]  /*18fa0*/  @!P4 NANOSLEEP.SYNCS 0x989680 ;  /* 0x009896800000c95d */ /* 0x004fea0003900000 */
[----:B------:R-:W2:Y:S02]  /*18fb0*/  @!P4 SYNCS.PHASECHK.TRANS64 P4, [R0+URZ+0x16830], R3 ;  /* 0x016830030000c5a7 */ /* 0x000ea4000808007f */
[----:B--2---:R-:W-:Y:S05]  /*18fc0*/  @!P4 BRA `(.L_x_14996) ;  /* 0xfffffffc00f0c947 */ /* 0x004fea000383ffff */
[----:B------:R-:W-:Y:S05]  /*18fd0*/  BRA `(.L_x_14995) ;  /* 0xffffff2000b87947 */ /* 0x000fea000383ffff */
.L_x_15000:
[----:B-1----:R1:W2:Y:S02]  /*18fe0*/  SYNCS.PHASECHK.TRANS64.TRYWAIT P3, [R3+URZ+0x16850], R0 ;  /* 0x01685000030075a7 */ /* 0x0022a4000806017f */
[----:B--2---:R-:W-:Y:S05]  /*18ff0*/  @!P3 NANOSLEEP.SYNCS 0x989680 ;  /* 0x009896800000b95d */ /* 0x004fea0003900000 */
[----:B------:R-:W2:Y:S02]  /*19000*/  @!P3 SYNCS.PHASECHK.TRANS64 P3, [R3+URZ+0x16850], R0 ;  /* 0x016850000300b5a7 */ /* 0x000ea4000806007f */
[----:B--2---:R-:W-:Y:S05]  /*19010*/  @!P3 BRA `(.L_x_15000) ;  /* 0xfffffffc00f0b947 */ /* 0x004fea000383ffff */
[----:B------:R-:W-:Y:S05]  /*19020*/  BRA `(.L_x_14997) ;  /* 0xffffff24008c7947 */ /* 0x000fea000383ffff */
.L_x_15007:
[----:B-1----:R1:W2:Y:S02]  /*19030*/  SYNCS.PHASECHK.TRANS64.TRYWAIT P3, [R0+URZ+0x16830], R3 ;  /* 0x01683003000075a7 */ /* 0x0022a4000806017f */
[----:B--2---:R-:W-:Y:S05]  /*19040*/  @!P3 NANOSLEEP.SYNCS 0x989680 ;  /* 0x009896800000b95d */ /* 0x004fea0003900000 */
[----:B------:R-:W2:Y:S02]  /*19050*/  @!P3 SYNCS.PHASECHK.TRANS64 P3, [R0+URZ+0x16830], R3 ;  /* 0x016830030000b5a7 */ /* 0x000ea4000806007f */
[----:B--2---:R-:W-:Y:S05]  /*19060*/  @!P3 BRA `(.L_x_15007) ;  /* 0xfffffffc00f0b947 */ /* 0x004fea000383ffff */
[----:B------:R-:W-:Y:S05]  /*19070*/  BRA `(.L_x_15006) ;  /* 0xffffff4800cc7947 */ /* 0x000fea000383ffff */
.L_x_15011:
[----:B-1----:R1:W2:Y:S02]  /*19080*/  SYNCS.PHASECHK.TRANS64.TRYWAIT P2, [R3+URZ+0x16850], R0 ;  /* 0x01685000030075a7 */ /* 0x0022a4000804017f */
[----:B--2---:R-:W-:Y:S05]  /*19090*/  @!P2 NANOSLEEP.SYNCS 0x989680 ;  /* 0x009896800000a95d */ /* 0x004fea0003900000 */
[----:B------:R-:W2:Y:S02]  /*190a0*/  @!P2 SYNCS.PHASECHK.TRANS64 P2, [R3+URZ+0x16850], R0 ;  /* 0x016850000300a5a7 */ /* 0x000ea4000804007f */
[----:B--2---:R-:W-:Y:S05]  /*190b0*/  @!P2 BRA `(.L_x_15011) ;  /* 0xfffffffc00f0a947 */ /* 0x004fea000383ffff */
[----:B------:R-:W-:Y:S05]  /*190c0*/  BRA `(.L_x_15008) ;  /* 0xffffff4c00a07947 */ /* 0x000fea000383ffff */
.L_x_15016:
[----:B-1----:R1:W2:Y:S02]  /*190d0*/  SYNCS.PHASECHK.TRANS64.TRYWAIT P0, [R13+URZ+0x16850], R6 ;  /* 0x016850060d0075a7 */ /* 0x0022a4000800017f */
[----:B--2---:R-:W-:Y:S05]  /*190e0*/  @!P0 NANOSLEEP.SYNCS 0x989680 ;  /* 0x009896800000895d */ /* 0x004fea0003900000 */
[----:B------:R-:W2:Y:S02]  /*190f0*/  @!P0 SYNCS.PHASECHK.TRANS64 P0, [R13+URZ+0x16850], R6 ;  /* 0x016850060d0085a7 */ /* 0x000ea4000800007f */
[----:B--2---:R-:W-:Y:S05]  /*19100*/  @!P0 BRA `(.L_x_15016) ;  /* 0xfffffffc00f08947 */ /* 0x004fea000383ffff */
[----:B------:R-:W-:Y:S05]  /*19110*/  BRA `(.L_x_15015) ;  /* 0xffffff6800507947 */ /* 0x000fea000383ffff */
.L_x_15024:
[----:B------:R-:W-:Y:S02]  /*19120*/  IMAD.MOV.U32 R13, RZ, RZ, R20 ;  /* 0x000000ffff0d7224 */ /* 0x000fe400078e0014 */
[----:B------:R-:W-:Y:S02]  /*19130*/  IMAD.MOV.U32 R12, RZ, RZ, RZ ;  /* 0x000000ffff0c7224 */ /* 0x000fe400078e00ff */
[----:B------:R-:W-:Y:S02]  /*19140*/  IMAD.MOV.U32 R11, RZ, RZ, 0x181f ;  /* 0x0000181fff0b7424 */ /* 0x000fe400078e00ff */
[----:B------:R-:W-:Y:S02]  /*19150*/  IMAD.MOV.U32 R15, RZ, RZ, -0x1 ;  /* 0xffffffffff0f7424 */ /* 0x000fe400078e00ff */
[----:B------:R-:W-:Y:S02]  /*19160*/  IMAD R21, R8, R25, RZ ;  /* 0x0000001908157224 */ /* 0x000fe400078e02ff */
[----:B------:R-:W-:-:S07]  /*19170*/  IMAD.IADD R24, R34, 0x1, R26 ;  /* 0x0000000122187824 */ /* 0x000fce00078e021a */
[----:B------:R-:W-:Y:S05]  /*19180*/  WARPSYNC.COLLECTIVE R15, `(.L_x_15199) ;  /* 0x000000000f087348 */ /* 0x000fea0003c00000 */
[----:B------:R0:W1:Y:S02]  /*19190*/  SHFL.IDX P6, R14, R13, R12, R11 ;  /* 0x0000000c0d0e7389 */ /* 0x00006400000c000b */
[----:B01----:R-:W-:Y:S01]  /*191a0*/  ENDCOLLECTIVE ;  /* 0x000000000000791b */ /* 0x003fe20003800000 */
.L_x_15199:
        /* <DEDUP_REMOVED lines=10> */
.L_x_15200:
[----:B------:R-:W-:Y:S02]  /*19250*/  IMAD.MOV.U32 R13, RZ, RZ, R20 ;  /* 0x000000ffff0d7224 */ /* 0x000fe400078e0014 */
[----:B------:R-:W-:Y:S02]  /*19260*/  IMAD.MOV.U32 R12, RZ, RZ, 0x1 ;  /* 0x00000001ff0c7424 */ /* 0x000fe400078e00ff */
[----:B------:R-:W-:-:S07]  /*19270*/  IMAD.MOV.U32 R3, RZ, RZ, R14 ;  /* 0x000000ffff037224 */ /* 0x000fce00078e000e */
[----:B------:R-:W-:Y:S05]  /*19280*/  WARPSYNC.COLLECTIVE R15, `(.L_x_15201) ;  /* 0x000000000f087348 */ /* 0x000fea0003c00000 */
[----:B------:R0:W1:Y:S02]  /*19290*/  SHFL.IDX P6, R14, R13, R12, R11 ;  /* 0x0000000c0d0e7389 */ /* 0x00006400000c000b */
[----:B01----:R-:W-:Y:S01]  /*192a0*/  ENDCOLLECTIVE ;  /* 0x000000000000791b */ /* 0x003fe20003800000 */
.L_x_15201:
[----:B------:R-:W-:-:S04]  /*192b0*/  @!P3 LEA R10, P5, R33, R3, 0x1 ;  /* 0x00000003210ab211 */ /* 0x000fc800078a08ff */
[----:B------:R-:W-:Y:S01]  /*192c0*/  @!P3 LEA.HI.X R3, R33, R0, R32, 0x1, P5 ;  /* 0x000000002103b211 */ /* 0x000fe200028f0c20 */
[----:B------:R-:W-:Y:S02]  /*192d0*/  IMAD.MOV.U32 R13, RZ, RZ, R7 ;  /* 0x000000ffff0d7224 */ /* 0x000fe400078e0007 */
[----:B------:R-:W-:-:S07]  /*192e0*/  IMAD.MOV.U32 R4, RZ, RZ, R14 ;  /* 0x000000ffff047224 */ /* 0x000fce00078e000e */
[----:B------:R-:W-:Y:S05]  /*192f0*/  WARPSYNC.COLLECTIVE R15, `(.L_x_15202) ;  /* 0x000000000f087348 */ /* 0x000fea0003c00000 */
[----:B------:R0:W1:Y:S02]  /*19300*/  SHFL.IDX P6, R14, R13, R12, R11 ;  /* 0x0000000c0d0e7389 */ /* 0x00006400000c000b */
[----:B01----:R-:W-:Y:S01]  /*19310*/  ENDCOLLECTIVE ;  /* 0x000000000000791b */ /* 0x003fe20003800000 */
.L_x_15202:
[----:B------:R-:W-:Y:S02]  /*19320*/  IMAD.MOV.U32 R13, RZ, RZ, R20 ;  /* 0x000000ffff0d7224 */ /* 0x000fe400078e0014 */
[----:B------:R-:W-:Y:S02]  /*19330*/  IMAD.MOV.U32 R12, RZ, RZ, 0x2 ;  /* 0x00000002ff0c7424 */ /* 0x000fe400078e00ff */
[----:B------:R-:W-:-:S07]  /*19340*/  IMAD.MOV.U32 R5, RZ, RZ, R14 ;  /* 0x000000ffff057224 */ /* 0x000fce00078e000e */
[----:B------:R-:W-:Y:S05]  /*19350*/  WARPSYNC.COLLECTIVE R15, `(.L_x_15203) ;  /* 0x000000000f087348 */ /* 0x000fea0003c00000 */
[----:B------:R0:W1:Y:S02]  /*19360*/  SHFL.IDX P6, R14, R13, R12, R11 ;  /* 0x0000000c0d0e7389 */ /* 0x00006400000c000b */
[----:B01----:R-:W-:Y:S01]  /*19370*/  ENDCOLLECTIVE ;  /* 0x000000000000791b */ /* 0x003fe20003800000 */
.L_x_15203:
[----:B------:R-:W-:-:S04]  /*19380*/  @!P4 LEA R8, P1, R33, R5, 0x1 ;  /* 0x000000052108c211 */ /* 0x000fc800078208ff */
[----:B------:R-:W-:Y:S01]  /*19390*/  @!P4 LEA.HI.X R9, R33, R4, R32, 0x1, P1 ;  /* 0x000000042109c211 */ /* 0x000fe200008f0c20 */
[----:B------:R-:W-:Y:S02]  /*193a0*/  IMAD.MOV.U32 R13, RZ, RZ, R7 ;  /* 0x000000ffff0d7224 */ /* 0x000fe400078e0007 */
[----:B------:R-:W-:-:S07]  /*193b0*/  IMAD.MOV.U32 R6, RZ, RZ, R14 ;  /* 0x000000ffff067224 */ /* 0x000fce00078e000e */
[----:B------:R-:W-:Y:S05]  /*193c0*/  WARPSYNC.COLLECTIVE R15, `(.L_x_15204) ;  /* 0x000000000f087348 */ /* 0x000fea0003c00000 */
[----:B------:R0:W1:Y:S02]  /*193d0*/  SHFL.IDX P6, R14, R13, R12, R11 ;  /* 0x0000000c0d0e7389 */ /* 0x00006400000c000b */
[----:B01----:R-:W-:Y:S01]  /*193e0*/  ENDCOLLECTIVE ;  /* 0x000000000000791b */ /* 0x003fe20003800000 */
.L_x_15204:
        /* <DEDUP_REMOVED lines=12> */
.L_x_15205:
[----:B------:R0:W-:Y:S01]  /*194b0*/  @!P2 ST.E.128 desc[UR40][R4.64], RZ ;  /* 0x000000ff0400a985 */ /* 0x0001e2000c101d28 */
[----:B------:R-:W-:Y:S02]  /*194c0*/  IMAD.MOV.U32 R13, RZ, RZ, R7 ;  /* 0x000000ffff0d7224 */ /* 0x000fe400078e0007 */
[----:B------:R-:W-:-:S07]  /*194d0*/  IMAD.MOV.U32 R0, RZ, RZ, R14 ;  /* 0x000000ffff007224 */ /* 0x000fce00078e000e */
[----:B0-----:R-:W-:Y:S05]  /*194e0*/  WARPSYNC.COLLECTIVE R15, `(.L_x_15206) ;  /* 0x000000000f087348 */ /* 0x001fea0003c00000 */
[----:B------:R1:W2:Y:S02]  /*194f0*/  SHFL.IDX P6, R14, R13, R12, R11 ;  /* 0x0000000c0d0e7389 */ /* 0x0002a400000c000b */
[----:B012---:R-:W-:Y:S01]  /*19500*/  ENDCOLLECTIVE ;  /* 0x000000000000791b */ /* 0x007fe20003800000 */
.L_x_15206:
[----:B------:R-:W-:Y:S05]  /*19510*/  BRA `(.L_x_15207) ;  /* 0xffffff8400787947 */ /* 0x000fea000383ffff */
.L_x_15041:
        /* <DEDUP_REMOVED lines=11> */
.L_x_15209:
[----:B------:R-:W-:Y:S05]  /*195d0*/  BSYNC B1 ;  /* 0x0000000000017941 */ /* 0x000fea0003800000 */
.L_x_15208:
[----:B------:R-:W-:Y:S05]  /*195e0*/  BRA `(.L_x_15210) ;  /* 0xffffff9800a07947 */ /* 0x000fea000383ffff */
.L_x_15043:
[----:B------:R-:W-:Y:S01]  /*195f0*/  BSSY B1, `(.L_x_15211) ;  /* 0x0000006000017945 */ /* 0x000fe20003800000 */
[----:B------:R-:W-:-:S07]  /*19600*/  IMAD.MOV.U32 R15, RZ, RZ, -0x1 ;  /* 0xffffffffff0f7424 */ /* 0x000fce00078e00ff */
[----:B01----:R-:W-:Y:S05]  /*19610*/  WARPSYNC.COLLECTIVE R15, `(.L_x_15212) ;  /* 0x000000000f0c7348 */ /* 0x003fea0003c00000 */
[----:B------:R-:W-:Y:S02]  /*19620*/  ELECT P6, UR62, PT ;  /* 0x00000000003e782f */ /* 0x000fe400038c0000 */
[----:B------:R-:W-:Y:S01]  /*19630*/  MOV R14, UR62 ;  /* 0x0000003e000e7c02 */ /* 0x000fe20008000f00 */
[----:B01----:R-:W-:Y:S10]  /*19640*/  ENDCOLLECTIVE ;  /* 0x000000000000791b */ /* 0x003ff40003800000 */
.L_x_15212:
[----:B------:R-:W-:Y:S05]  /*19650*/  BSYNC B1 ;  /* 0x0000000000017941 */ /* 0x000fea0003800000 */
.L_x_15211:
[----:B------:R-:W-:Y:S05]  /*19660*/  BRA `(.L_x_15042) ;  /* 0xffffff9800987947 */ /* 0x000fea000383ffff */
.L_x_15045:
[----:B-1----:R1:W2:Y:S02]  /*19670*/  SYNCS.PHASECHK.TRANS64.TRYWAIT P0, [R22+URZ+0x16820], R5 ;  /* 0x01682005160075a7 */ /* 0x0022a4000800017f */
[----:B--2---:R-:W-:Y:S05]  /*19680*/  @!P0 NANOSLEEP.SYNCS 0x989680 ;  /* 0x009896800000895d */ /* 0x004fea0003900000 */
[----:B------:R-:W2:Y:S02]  /*19690*/  @!P0 SYNCS.PHASECHK.TRANS64 P0, [R22+URZ+0x16820], R5 ;  /* 0x01682005160085a7 */ /* 0x000ea4000800007f */
[----:B--2---:R-:W-:Y:S05]  /*196a0*/  @!P0 BRA `(.L_x_15045) ;  /* 0xfffffffc00f08947 */ /* 0x004fea000383ffff */
[----:B------:R-:W-:Y:S05]  /*196b0*/  BRA `(.L_x_15213) ;  /* 0xffffff9800a87947 */ /* 0x000fea000383ffff */
.L_x_15049:
[----:B-1----:R1:W2:Y:S02]  /*196c0*/  SYNCS.PHASECHK.TRANS64.TRYWAIT P0, [R5+URZ+0x168a0], R6 ;  /* 0x0168a006050075a7 */ /* 0x0022a4000800017f */
[----:B--2---:R-:W-:Y:S05]  /*196d0*/  @!P0 NANOSLEEP.SYNCS 0x989680 ;  /* 0x009896800000895d */ /* 0x004fea0003900000 */
[----:B------:R-:W2:Y:S02]  /*196e0*/  @!P0 SYNCS.PHASECHK.TRANS64 P0, [R5+URZ+0x168a0], R6 ;  /* 0x0168a006050085a7 */ /* 0x000ea4000800007f */
[----:B--2---:R-:W-:Y:S05]  /*196f0*/  @!P0 BRA `(.L_x_15049) ;  /* 0xfffffffc00f08947 */ /* 0x004fea000383ffff */
[----:B------:R-:W-:Y:S05]  /*19700*/  BRA `(.L_x_15214) ;  /* 0xffffff9800c47947 */ /* 0x000fea000383ffff */
.L_x_15054:
[----:B--2---:R2:W3:Y:S02]  /*19710*/  SYNCS.PHASECHK.TRANS64.TRYWAIT P0, [R5+URZ+0x168c0], R6 ;  /* 0x0168c006050075a7 */ /* 0x0044e4000800017f */
[----:B---3--:R-:W-:Y:S05]  /*19720*/  @!P0 NANOSLEEP.SYNCS 0x989680 ;  /* 0x009896800000895d */ /* 0x008fea0003900000 */
[----:B------:R-:W3:Y:S02]  /*19730*/  @!P0 SYNCS.PHASECHK.TRANS64 P0, [R5+URZ+0x168c0], R6 ;  /* 0x0168c006050085a7 */ /* 0x000ee4000800007f */
[----:B---3--:R-:W-:Y:S05]  /*19740*/  @!P0 BRA `(.L_x_15054) ;  /* 0xfffffffc00f08947 */ /* 0x008fea000383ffff */
[----:B------:R-:W-:Y:S05]  /*19750*/  BRA `(.L_x_15215) ;  /* 0xffffff9c00447947 */ /* 0x000fea000383ffff */
.L_x_15061:
[----:B--2---:R2:W3:Y:S02]  /*19760*/  SYNCS.PHASECHK.TRANS64.TRYWAIT P1, [R5+URZ+0x168a0], R6 ;  /* 0x0168a006050075a7 */ /* 0x0044e4000802017f */
[----:B---3--:R-:W-:Y:S05]  /*19770*/  @!P1 NANOSLEEP.SYNCS 0x989680 ;  /* 0x009896800000995d */ /* 0x008fea0003900000 */
[----:B------:R-:W3:Y:S02]  /*19780*/  @!P1 SYNCS.PHASECHK.TRANS64 P1, [R5+URZ+0x168a0], R6 ;  /* 0x0168a006050095a7 */ /* 0x000ee4000802007f */
[----:B---3--:R-:W-:Y:S05]  /*19790*/  @!P1 BRA `(.L_x_15061) ;  /* 0xfffffffc00f09947 */ /* 0x008fea000383ffff */
[----:B------:R-:W-:Y:S05]  /*197a0*/  BRA `(.L_x_15216) ;  /* 0xffffffa000107947 */ /* 0x000fea000383ffff */
.L_x_15066:
[----:B-1----:R1:W3:Y:S02]  /*197b0*/  SYNCS.PHASECHK.TRANS64.TRYWAIT P1, [R5+URZ+0x168c0], R6 ;  /* 0x0168c006050075a7 */ /* 0x0022e4000802017f */
[----:B---3--:R-:W-:Y:S05]  /*197c0*/  @!P1 NANOSLEEP.SYNCS 0x989680 ;  /* 0x009896800000995d */ /* 0x008fea0003900000 */
[----:B------:R-:W3:Y:S02]  /*197d0*/  @!P1 SYNCS.PHASECHK.TRANS64 P1, [R5+URZ+0x168c0], R6 ;  /* 0x0168c006050095a7 */ /* 0x000ee4000802007f */
[----:B---3--:R-:W-:Y:S05]  /*197e0*/  @!P1 BRA `(.L_x_15066) ;  /* 0xfffffffc00f09947 */ /* 0x008fea000383ffff */
[----:B------:R-:W-:Y:S05]  /*197f0*/  BRA `(.L_x_15217) ;  /* 0xffffffa000887947 */ /* 0x000fea000383ffff */
.L_x_15079:
[----:B------:R-:W4:Y:S01]  /*19800*/  S2R R20, SR_TID.X ;  /* 0x0000000000147919 */ /* 0x000f220000002100 */
[----:B------:R-:W-:Y:S01]  /*19810*/  BSSY B0, `(.L_x_15218) ;  /* 0x000000a000007945 */ /* 0x000fe20003800000 */
[----:B0-----:R-:W-:Y:S02]  /*19820*/  IMAD.MOV.U32 R12, RZ, RZ, RZ ;  /* 0x000000ffff0c7224 */ /* 0x001fe400078e00ff */
[----:B------:R-:W-:Y:S02]  /*19830*/  IMAD.MOV.U32 R11, RZ, RZ, 0x1f ;  /* 0x0000001fff0b7424 */ /* 0x000fe400078e00ff */
[----:B------:R-:W-:Y:S01]  /*19840*/  IMAD.MOV.U32 R15, RZ, RZ, -0x1 ;  /* 0xffffffffff0f7424 */ /* 0x000fe200078e00ff */
[----:B----4-:R-:W-:-:S04]  /*19850*/  SHF.R.U32.HI R20, RZ, 0x5, R20 ;  /* 0x00000005ff147819 */ /* 0x010fc80000011614 */
[----:B------:R-:W-:-:S05]  /*19860*/  LOP3.LUT R20, R20, 0x3, RZ, 0xc0, !PT ;  /* 0x0000000314147812 */ /* 0x000fca00078ec0ff */
[----:B------:R-:W-:-:S07]  /*19870*/  IMAD.MOV.U32 R13, RZ, RZ, R20 ;  /* 0x000000ffff0d7224 */ /* 0x000fce00078e0014 */
[----:B-123--:R-:W-:Y:S05]  /*19880*/  WARPSYNC.COLLECTIVE R15, `(.L_x_15219) ;  /* 0x000000000f087348 */ /* 0x00efea0003c00000 */
[----:B------:R0:W4:Y:S02]  /*19890*/  SHFL.IDX P6, R14, R13, R12, R11 ;  /* 0x0000000c0d0e7389 */ /* 0x00012400000c000b */
[----:B01234-:R-:W-:Y:S01]  /*198a0*/  ENDCOLLECTIVE ;  /* 0x000000000000791b */ /* 0x01ffe20003800000 */
.L_x_15219:
[----:B------:R-:W-:Y:S05]  /*198b0*/  BSYNC B0 ;  /* 0x0000000000007941 */ /* 0x000fea0003800000 */
.L_x_15218:
[----:B------:R-:W-:Y:S05]  /*198c0*/  BRA `(.L_x_15220) ;  /* 0xffffffa800cc7947 */ /* 0x000fea000383ffff */
.L_x_15081:
[----:B------:R-:W-:Y:S01]  /*198d0*/  BSSY B0, `(.L_x_15221) ;  /* 0x0000006000007945 */ /* 0x000fe20003800000 */
[----:B------:R-:W-:-:S07]  /*198e0*/  IMAD.MOV.U32 R15, RZ, RZ, -0x1 ;  /* 0xffffffffff0f7424 */ /* 0x000fce00078e00ff */
[----:B0123--:R-:W-:Y:S05]  /*198f0*/  WARPSYNC.COLLECTIVE R15, `(.L_x_15222) ;  /* 0x000000000f0c7348 */ /* 0x00ffea0003c00000 */
[----:B------:R-:W-:Y:S02]  /*19900*/  ELECT P6, UR62, PT ;  /* 0x00000000003e782f */ /* 0x000fe400038c0000 */
[----:B------:R-:W-:Y:S01]  /*19910*/  MOV R14, UR62 ;  /* 0x0000003e000e7c02 */ /* 0x000fe20008000f00 */
[----:B0123--:R-:W-:Y:S10]  /*19920*/  ENDCOLLECTIVE ;  /* 0x000000000000791b */ /* 0x00fff40003800000 */
.L_x_15222:
[----:B------:R-:W-:Y:S05]  /*19930*/  BSYNC B0 ;  /* 0x0000000000007941 */ /* 0x000fea0003800000 */
.L_x_15221:
[----:B------:R-:W-:Y:S05]  /*19940*/  BRA `(.L_x_15223) ;  /* 0xffffffa800d47947 */ /* 0x000fea000383ffff */
.L_x_15083:
[----:B0-----:R0:W4:Y:S02]  /*19950*/  SYNCS.PHASECHK.TRANS64.TRYWAIT P0, [R0+URZ+0x16840], R2 ;  /* 0x01684002000075a7 */ /* 0x001124000800017f */
[----:B----4-:R-:W-:Y:S05]  /*19960*/  @!P0 NANOSLEEP.SYNCS 0x989680 ;  /* 0x009896800000895d */ /* 0x010fea0003900000 */
[----:B------:R-:W4:Y:S02]  /*19970*/  @!P0 SYNCS.PHASECHK.TRANS64 P0, [R0+URZ+0x16840], R2 ;  /* 0x01684002000085a7 */ /* 0x000f24000800007f */
[----:B----4-:R-:W-:Y:S05]  /*19980*/  @!P0 BRA `(.L_x_15083) ;  /* 0xfffffffc00f08947 */ /* 0x010fea000383ffff */
[----:B------:R-:W-:Y:S05]  /*19990*/  BRA `(.L_x_15224) ;  /* 0xffffffac00247947 */ /* 0x000fea000383ffff */
.L_x_15087:
        /* <DEDUP_REMOVED lines=12> */
.L_x_15225:
[----:B------:R-:W-:Y:S02]  /*19a60*/  IMAD.MOV.U32 R13, RZ, RZ, R0 ;  /* 0x000000ffff0d7224 */ /* 0x000fe400078e0000 */
[----:B------:R-:W-:-:S07]  /*19a70*/  IMAD.MOV.U32 R6, RZ, RZ, R14 ;  /* 0x000000ffff067224 */ /* 0x000fce00078e000e */
[----:B------:R-:W-:Y:S05]  /*19a80*/  WARPSYNC.COLLECTIVE R15, `(.L_x_15226) ;  /* 0x000000000f087348 */ /* 0x000fea0003c00000 */
[----:B------:R0:W1:Y:S02]  /*19a90*/  SHFL.IDX P6, R14, R13, R12, R11 ;  /* 0x0000000c0d0e7389 */ /* 0x00006400000c000b */
[----:B01----:R-:W-:Y:S01]  /*19aa0*/  ENDCOLLECTIVE ;  /* 0x000000000000791b */ /* 0x003fe20003800000 */
.L_x_15226:
[----:B------:R-:W-:Y:S02]  /*19ab0*/  IMAD.MOV.U32 R13, RZ, RZ, R4 ;  /* 0x000000ffff0d7224 */ /* 0x000fe400078e0004 */
[----:B------:R-:W-:Y:S02]  /*19ac0*/  IMAD.MOV.U32 R12, RZ, RZ, 0x1 ;  /* 0x00000001ff0c7424 */ /* 0x000fe400078e00ff */
[----:B------:R-:W-:-:S07]  /*19ad0*/  IMAD.MOV.U32 R7, RZ, RZ, R14 ;  /* 0x000000ffff077224 */ /* 0x000fce00078e000e */
[----:B------:R-:W-:Y:S05]  /*19ae0*/  WARPSYNC.COLLECTIVE R15, `(.L_x_15227) ;  /* 0x000000000f087348 */ /* 0x000fea0003c00000 */
[----:B------:R0:W1:Y:S02]  /*19af0*/  SHFL.IDX P6, R14, R13, R12, R11 ;  /* 0x0000000c0d0e7389 */ /* 0x00006400000c000b */
[----:B01----:R-:W-:Y:S01]  /*19b00*/  ENDCOLLECTIVE ;  /* 0x000000000000791b */ /* 0x003fe20003800000 */
.L_x_15227:
        /* <DEDUP_REMOVED lines=15> */
.L_x_15228:
[----:B------:R-:W-:Y:S02]  /*19c00*/  IMAD.MOV.U32 R13, RZ, RZ, R4 ;  /* 0x000000ffff0d7224 */ /* 0x000fe400078e0004 */
[----:B------:R-:W-:Y:S02]  /*19c10*/  IMAD.MOV.U32 R12, RZ, RZ, 0x2 ;  /* 0x00000002ff0c7424 */ /* 0x000fe400078e00ff */
[----:B------:R-:W-:-:S07]  /*19c20*/  IMAD.MOV.U32 R7, RZ, RZ, R14 ;  /* 0x000000ffff077224 */ /* 0x000fce00078e000e */
[----:B------:R-:W-:Y:S05]  /*19c30*/  WARPSYNC.COLLECTIVE R15, `(.L_x_15229) ;  /* 0x000000000f087348 */ /* 0x000fea0003c00000 */
[----:B------:R0:W1:Y:S02]  /*19c40*/  SHFL.IDX P6, R14, R13, R12, R11 ;  /* 0x0000000c0d0e7389 */ /* 0x00006400000c000b */
[----:B01----:R-:W-:Y:S01]  /*19c50*/  ENDCOLLECTIVE ;  /* 0x000000000000791b */ /* 0x003fe20003800000 */
.L_x_15229:
        /* <DEDUP_REMOVED lines=16> */
.L_x_15230:
[----:B------:R-:W-:Y:S02]  /*19d60*/  IMAD.MOV.U32 R13, RZ, RZ, R4 ;  /* 0x000000ffff0d7224 */ /* 0x000fe400078e0004 */
[----:B------:R-:W-:Y:S02]  /*19d70*/  IMAD.MOV.U32 R12, RZ, RZ, 0x3 ;  /* 0x00000003ff0c7424 */ /* 0x000fe400078e00ff */
[----:B------:R-:W-:-:S07]  /*19d80*/  IMAD.MOV.U32 R7, RZ, RZ, R14 ;  /* 0x000000ffff077224 */ /* 0x000fce00078e000e */
[----:B------:R-:W-:Y:S05]  /*19d90*/  WARPSYNC.COLLECTIVE R15, `(.L_x_15231) ;  /* 0x000000000f087348 */ /* 0x000fea0003c00000 */
[----:B------:R0:W1:Y:S02]  /*19da0*/  SHFL.IDX P6, R14, R13, R12, R11 ;  /* 0x0000000c0d0e7389 */ /* 0x00006400000c000b */
[----:B01----:R-:W-:Y:S01]  /*19db0*/  ENDCOLLECTIVE ;  /* 0x000000000000791b */ /* 0x003fe20003800000 */
.L_x_15231:
        /* <DEDUP_REMOVED lines=16> */
.L_x_15232:
[----:B------:R-:W-:Y:S02]  /*19ec0*/  IMAD.MOV.U32 R13, RZ, RZ, R4 ;  /* 0x000000ffff0d7224 */ /* 0x000fe400078e0004 */
[----:B------:R-:W-:Y:S02]  /*19ed0*/  IMAD.MOV.U32 R12, RZ, RZ, 0x4 ;  /* 0x00000004ff0c7424 */ /* 0x000fe400078e00ff */
[----:B------:R-:W-:-:S07]  /*19ee0*/  IMAD.MOV.U32 R7, RZ, RZ, R14 ;  /* 0x000000ffff077224 */ /* 0x000fce00078e000e */
[----:B------:R-:W-:Y:S05]  /*19ef0*/  WARPSYNC.COLLECTIVE R15, `(.L_x_15233) ;  /* 0x000000000f087348 */ /* 0x000fea0003c00000 */
[----:B------:R0:W1:Y:S02]  /*19f00*/  SHFL.IDX P6, R14, R13, R12, R11 ;  /* 0x0000000c0d0e7389 */ /* 0x00006400000c000b */
[----:B01----:R-:W-:Y:S01]  /*19f10*/  ENDCOLLECTIVE ;  /* 0x000000000000791b */ /* 0x003fe20003800000 */
.L_x_15233:
        /* <DEDUP_REMOVED lines=16> */
.L_x_15234:
[----:B------:R-:W-:Y:S02]  /*1a020*/  IMAD.MOV.U32 R13, RZ, RZ, R4 ;  /* 0x000000ffff0d7224 */ /* 0x000fe400078e0004 */
[----:B------:R-:W-:Y:S02]  /*1a030*/  IMAD.MOV.U32 R12, RZ, RZ, 0x5 ;  /* 0x00000005ff0c7424 */ /* 0x000fe400078e00ff */
[----:B------:R-:W-:-:S07]  /*1a040*/  IMAD.MOV.U32 R7, RZ, RZ, R14 ;  /* 0x000000ffff077224 */ /* 0x000fce00078e000e */
[----:B------:R-:W-:Y:S05]  /*1a050*/  WARPSYNC.COLLECTIVE R15, `(.L_x_15235) ;  /* 0x000000000f087348 */ /* 0x000fea0003c00000 */
[----:B------:R0:W1:Y:S02]  /*1a060*/  SHFL.IDX P6, R14, R13, R12, R11 ;  /* 0x0000000c0d0e7389 */ /* 0x00006400000c000b */
[----:B01----:R-:W-:Y:S01]  /*1a070*/  ENDCOLLECTIVE ;  /* 0x000000000000791b */ /* 0x003fe20003800000 */
.L_x_15235:
        /* <DEDUP_REMOVED lines=16> */
.L_x_15236:
[----:B------:R-:W-:Y:S02]  /*1a180*/  IMAD.MOV.U32 R13, RZ, RZ, R4 ;  /* 0x000000ffff0d7224 */ /* 0x000fe400078e0004 */
[----:B------:R-:W-:Y:S02]  /*1a190*/  IMAD.MOV.U32 R12, RZ, RZ, 0x6 ;  /* 0x00000006ff0c7424 */ /* 0x000fe400078e00ff */
[----:B------:R-:W-:-:S07]  /*1a1a0*/  IMAD.MOV.U32 R7, RZ, RZ, R14 ;  /* 0x000000ffff077224 */ /* 0x000fce00078e000e */
[----:B------:R-:W-:Y:S05]  /*1a1b0*/  WARPSYNC.COLLECTIVE R15, `(.L_x_15237) ;  /* 0x000000000f087348 */ /* 0x000fea0003c00000 */
[----:B------:R0:W1:Y:S02]  /*1a1c0*/  SHFL.IDX P6, R14, R13, R12, R11 ;  /* 0x0000000c0d0e7389 */ /* 0x00006400000c000b */
[----:B01----:R-:W-:Y:S01]  /*1a1d0*/  ENDCOLLECTIVE ;  /* 0x000000000000791b */ /* 0x003fe20003800000 */
.L_x_15237:
        /* <DEDUP_REMOVED lines=16> */
.L_x_15238:
[----:B------:R-:W-:Y:S02]  /*1a2e0*/  IMAD.MOV.U32 R13, RZ, RZ, R4 ;  /* 0x000000ffff0d7224 */ /* 0x000fe400078e0004 */
[----:B------:R-:W-:Y:S02]  /*1a2f0*/  IMAD.MOV.U32 R12, RZ, RZ, 0x7 ;  /* 0x00000007ff0c7424 */ /* 0x000fe400078e00ff */
[----:B------:R-:W-:-:S07]  /*1a300*/  IMAD.MOV.U32 R7, RZ, RZ, R14 ;  /* 0x000000ffff077224 */ /* 0x000fce00078e000e */
[----:B------:R-:W-:Y:S05]  /*1a310*/  WARPSYNC.COLLECTIVE R15, `(.L_x_15239) ;  /* 0x000000000f087348 */ /* 0x000fea0003c00000 */
[----:B------:R0:W1:Y:S02]  /*1a320*/  SHFL.IDX P6, R14, R13, R12, R11 ;  /* 0x0000000c0d0e7389 */ /* 0x00006400000c000b */
[----:B01----:R-:W-:Y:S01]  /*1a330*/  ENDCOLLECTIVE ;  /* 0x000000000000791b */ /* 0x003fe20003800000 */
.L_x_15239:
        /* <DEDUP_REMOVED lines=11> */
.L_x_15240:
        /* <DEDUP_REMOVED lines=13> */
.L_x_15241:
        /* <DEDUP_REMOVED lines=13> */
.L_x_15242:
[----:B------:R-:W-:Y:S02]  /*1a590*/  IMAD.MOV.U32 R13, RZ, RZ, R2 ;  /* 0x000000ffff0d7224 */ /* 0x000fe400078e0002 */
[----:B------:R-:W-:Y:S02]  /*1a5a0*/  IMAD.MOV.U32 R12, RZ, RZ, 0x1 ;  /* 0x00000001ff0c7424 */ /* 0x000fe400078e00ff */
[----:B------:R-:W-:-:S07]  /*1a5b0*/  IMAD.MOV.U32 R8, RZ, RZ, R14 ;  /* 0x000000ffff087224 */ /* 0x000fce00078e000e */
[----:B------:R-:W-:Y:S05]  /*1a5c0*/  WARPSYNC.COLLECTIVE R15, `(.L_x_15243) ;  /* 0x000000000f087348 */ /* 0x000fea0003c00000 */
[----:B------:R0:W1:Y:S02]  /*1a5d0*/  SHFL.IDX P6, R14, R13, R12, R11 ;  /* 0x0000000c0d0e7389 */ /* 0x00006400000c000b */
[----:B01----:R-:W-:Y:S01]  /*1a5e0*/  ENDCOLLECTIVE ;  /* 0x000000000000791b */ /* 0x003fe20003800000 */
.L_x_15243:
        /* <DEDUP_REMOVED lines=14> */
.L_x_15244:
[----:B------:R-:W-:Y:S02]  /*1a6d0*/  IMAD.MOV.U32 R13, RZ, RZ, R2 ;  /* 0x000000ffff0d7224 */ /* 0x000fe400078e0002 */
[----:B------:R-:W-:Y:S02]  /*1a6e0*/  IMAD.MOV.U32 R12, RZ, RZ, 0x2 ;  /* 0x00000002ff0c7424 */ /* 0x000fe400078e00ff */
[----:B------:R-:W-:-:S07]  /*1a6f0*/  IMAD.MOV.U32 R6, RZ, RZ, R14 ;  /* 0x000000ffff067224 */ /* 0x000fce00078e000e */
[----:B------:R-:W-:Y:S05]  /*1a700*/  WARPSYNC.COLLECTIVE R15, `(.L_x_15245) ;  /* 0x000000000f087348 */ /* 0x000fea0003c00000 */
[----:B------:R0:W1:Y:S02]  /*1a710*/  SHFL.IDX P6, R14, R13, R12, R11 ;  /* 0x0000000c0d0e7389 */ /* 0x00006400000c000b */
[----:B01----:R-:W-:Y:S01]  /*1a720*/  ENDCOLLECTIVE ;  /* 0x000000000000791b */ /* 0x003fe20003800000 */
.L_x_15245:
        /* <DEDUP_REMOVED lines=13> */
.L_x_15246:
[----:B------:R-:W-:Y:S02]  /*1a800*/  IMAD.MOV.U32 R13, RZ, RZ, R2 ;  /* 0x000000ffff0d7224 */ /* 0x000fe400078e0002 */
[----:B------:R-:W-:Y:S02]  /*1a810*/  IMAD.MOV.U32 R12, RZ, RZ, 0x3 ;  /* 0x00000003ff0c7424 */ /* 0x000fe400078e00ff */
[----:B------:R-:W-:-:S07]  /*1a820*/  IMAD.MOV.U32 R6, RZ, RZ, R14 ;  /* 0x000000ffff067224 */ /* 0x000fce00078e000e */
[----:B------:R-:W-:Y:S05]  /*1a830*/  WARPSYNC.COLLECTIVE R15, `(.L_x_15247) ;  /* 0x000000000f087348 */ /* 0x000fea0003c00000 */
[----:B------:R0:W1:Y:S02]  /*1a840*/  SHFL.IDX P6, R14, R13, R12, R11 ;  /* 0x0000000c0d0e7389 */ /* 0x00006400000c000b */
[----:B01----:R-:W-:Y:S01]  /*1a850*/  ENDCOLLECTIVE ;  /* 0x000000000000791b */ /* 0x003fe20003800000 */
.L_x_15247:
        /* <DEDUP_REMOVED lines=12> */
.L_x_15248:
[----:B------:R-:W-:Y:S05]  /*1a920*/  BRA `(.L_x_15249) ;  /* 0xffffffac004c7947 */ /* 0x000fea000383ffff */
.L_x_15090:
[----:B0-----:R0:W1:Y:S02]  /*1a930*/  SYNCS.PHASECHK.TRANS64.TRYWAIT P0, [R22+URZ+0x16820], R3 ;  /* 0x01682003160075a7 */ /* 0x001064000800017f */
[----:B-1----:R-:W-:Y:S05]  /*1a940*/  @!P0 NANOSLEEP.SYNCS 0x989680 ;  /* 0x009896800000895d */ /* 0x002fea0003900000 */
[----:B------:R-:W1:Y:S02]  /*1a950*/  @!P0 SYNCS.PHASECHK.TRANS64 P0, [R22+URZ+0x16820], R3 ;  /* 0x01682003160085a7 */ /* 0x000e64000800007f */
[----:B-1----:R-:W-:Y:S05]  /*1a960*/  @!P0 BRA `(.L_x_15090) ;  /* 0xfffffffc00f08947 */ /* 0x002fea000383ffff */
[----:B------:R-:W-:Y:S05]  /*1a970*/  BRA `(.L_x_15250) ;  /* 0xffffffac00b47947 */ /* 0x000fea000383ffff */
.L_x_15099:
[----:B0-----:R0:W2:Y:S02]  /*1a980*/  SYNCS.PHASECHK.TRANS64.TRYWAIT P0, [R2+URZ+0x16840], R3 ;  /* 0x01684003020075a7 */ /* 0x0010a4000800017f */
[----:B--2---:R-:W-:Y:S05]  /*1a990*/  @!P0 NANOSLEEP.SYNCS 0x989680 ;  /* 0x009896800000895d */ /* 0x004fea0003900000 */
[----:B------:R-:W2:Y:S02]  /*1a9a0*/  @!P0 SYNCS.PHASECHK.TRANS64 P0, [R2+URZ+0x16840], R3 ;  /* 0x01684003020085a7 */ /* 0x000ea4000800007f */
[----:B--2---:R-:W-:Y:S05]  /*1a9b0*/  @!P0 BRA `(.L_x_15099) ;  /* 0xfffffffc00f08947 */ /* 0x004fea000383ffff */
[----:B------:R-:W-:Y:S05]  /*1a9c0*/  BRA `(.L_x_15251) ;  /* 0xffffffb000607947 */ /* 0x000fea000383ffff */
.L_x_15104:
[----:B0-----:R0:W1:Y:S02]  /*1a9d0*/  SYNCS.PHASECHK.TRANS64.TRYWAIT P0, [R3+URZ+0x60], R2 ;  /* 0x00006002030075a7 */ /* 0x001064000800017f */
[----:B-1----:R-:W-:Y:S05]  /*1a9e0*/  @!P0 NANOSLEEP.SYNCS 0x989680 ;  /* 0x009896800000895d */ /* 0x002fea0003900000 */
[----:B------:R-:W1:Y:S02]  /*1a9f0*/  @!P0 SYNCS.PHASECHK.TRANS64 P0, [R3+URZ+0x60], R2 ;  /* 0x00006002030085a7 */ /* 0x000e64000800007f */
[----:B-1----:R-:W-:Y:S05]  /*1aa00*/  @!P0 BRA `(.L_x_15104) ;  /* 0xfffffffc00f08947 */ /* 0x002fea000383ffff */
[----:B------:R-:W-:Y:S05]  /*1aa10*/  BRA `(.L_x_15252) ;  /* 0xffffffb000ec7947 */ /* 0x000fea000383ffff */
.L_x_15112:
[----:B0-----:R0:W2:Y:S02]  /*1aa20*/  SYNCS.PHASECHK.TRANS64.TRYWAIT P0, [R2+URZ+0x16840], R3 ;  /* 0x01684003020075a7 */ /* 0x0010a4000800017f */
[----:B--2---:R-:W-:Y:S05]  /*1aa30*/  @!P0 NANOSLEEP.SYNCS 0x989680 ;  /* 0x009896800000895d */ /* 0x004fea0003900000 */
[----:B------:R-:W2:Y:S02]  /*1aa40*/  @!P0 SYNCS.PHASECHK.TRANS64 P0, [R2+URZ+0x16840], R3 ;  /* 0x01684003020085a7 */ /* 0x000ea4000800007f */
[----:B--2---:R-:W-:Y:S05]  /*1aa50*/  @!P0 BRA `(.L_x_15112) ;  /* 0xfffffffc00f08947 */ /* 0x004fea000383ffff */
[----:B------:R-:W-:Y:S05]  /*1aa60*/  BRA `(.L_x_15253) ;  /* 0xffffffb800287947 */ /* 0x000fea000383ffff */
.L_x_15117:
[----:B0-----:R0:W1:Y:S02]  /*1aa70*/  SYNCS.PHASECHK.TRANS64.TRYWAIT P0, [R10+URZ+0x60], R27 ;  /* 0x0000601b0a0075a7 */ /* 0x001064000800017f */
[----:B-1----:R-:W-:Y:S05]  /*1aa80*/  @!P0 NANOSLEEP.SYNCS 0x989680 ;  /* 0x009896800000895d */ /* 0x002fea0003900000 */
[----:B------:R-:W1:Y:S02]  /*1aa90*/  @!P0 SYNCS.PHASECHK.TRANS64 P0, [R10+URZ+0x60], R27 ;  /* 0x0000601b0a0085a7 */ /* 0x000e64000800007f */
[----:B-1----:R-:W-:Y:S05]  /*1aaa0*/  @!P0 BRA `(.L_x_15117) ;  /* 0xfffffffc00f08947 */ /* 0x002fea000383ffff */
[----:B------:R-:W-:Y:S05]  /*1aab0*/  BRA `(.L_x_15254) ;  /* 0xffffffb800b47947 */ /* 0x000fea000383ffff */
.L_x_15125:
[----:B0-----:R0:W2:Y:S02]  /*1aac0*/  SYNCS.PHASECHK.TRANS64.TRYWAIT P0, [R2+URZ+0x16840], R3 ;  /* 0x01684003020075a7 */ /* 0x0010a4000800017f */
[----:B--2---:R-:W-:Y:S05]  /*1aad0*/  @!P0 NANOSLEEP.SYNCS 0x989680 ;  /* 0x009896800000895d */ /* 0x004fea0003900000 */
[----:B------:R-:W2:Y:S02]  /*1aae0*/  @!P0 SYNCS.PHASECHK.TRANS64 P0, [R2+URZ+0x16840], R3 ;  /* 0x01684003020085a7 */ /* 0x000ea4000800007f */
[----:B--2---:R-:W-:Y:S05]  /*1aaf0*/  @!P0 BRA `(.L_x_15125) ;  /* 0xfffffffc00f08947 */ /* 0x004fea000383ffff */
[----:B------:R-:W-:Y:S05]  /*1ab00*/  BRA `(.L_x_15255) ;  /* 0xffffffbc00c47947 */ /* 0x000fea000383ffff */
.L_x_15130:
[----:B0-----:R0:W1:Y:S02]  /*1ab10*/  SYNCS.PHASECHK.TRANS64.TRYWAIT P0, [R7+URZ+0x60], R2 ;  /* 0x00006002070075a7 */ /* 0x001064000800017f */
[----:B-1----:R-:W-:Y:S05]  /*1ab20*/  @!P0 NANOSLEEP.SYNCS 0x989680 ;  /* 0x009896800000895d */ /* 0x002fea0003900000 */
[----:B------:R-:W1:Y:S02]  /*1ab30*/  @!P0 SYNCS.PHASECHK.TRANS64 P0, [R7+URZ+0x60], R2 ;  /* 0x00006002070085a7 */ /* 0x000e64000800007f */
[----:B-1----:R-:W-:Y:S05]  /*1ab40*/  @!P0 BRA `(.L_x_15130) ;  /* 0xfffffffc00f08947 */ /* 0x002fea000383ffff */
[----:B------:R-:W-:Y:S05]  /*1ab50*/  BRA `(.L_x_15256) ;  /* 0xffffffc000547947 */ /* 0x000fea000383ffff */
.L_x_15140:
[----:B0-----:R0:W1:Y:S02]  /*1ab60*/  SYNCS.PHASECHK.TRANS64.TRYWAIT P0, [R3+URZ+0x16860], R0 ;  /* 0x01686000030075a7 */ /* 0x001064000800017f */
[----:B-1----:R-:W-:Y:S05]  /*1ab70*/  @!P0 NANOSLEEP.SYNCS 0x989680 ;  /* 0x009896800000895d */ /* 0x002fea0003900000 */
[----:B------:R-:W1:Y:S02]  /*1ab80*/  @!P0 SYNCS.PHASECHK.TRANS64 P0, [R3+URZ+0x16860], R0 ;  /* 0x01686000030085a7 */ /* 0x000e64000800007f */
[----:B-1----:R-:W-:Y:S05]  /*1ab90*/  @!P0 BRA `(.L_x_15140) ;  /* 0xfffffffc00f08947 */ /* 0x002fea000383ffff */
[----:B------:R-:W-:Y:S05]  /*1aba0*/  BRA `(.L_x_15257) ;  /* 0xffffffc400507947 */ /* 0x000fea000383ffff */
.L_x_15146:
[----:B------:R-:W-:Y:S01]  /*1abb0*/  BSSY B0, `(.L_x_15258) ;  /* 0x0000008000007945 */ /* 0x000fe20003800000 */
[----:B------:R-:W-:Y:S02]  /*1abc0*/  IMAD.MOV.U32 R13, RZ, RZ, R16 ;  /* 0x000000ffff0d7224 */ /* 0x000fe400078e0010 */
[----:B0-----:R-:W-:Y:S02]  /*1abd0*/  IMAD.MOV.U32 R12, RZ, RZ, RZ ;  /* 0x000000ffff0c7224 */ /* 0x001fe400078e00ff */
[----:B------:R-:W-:Y:S02]  /*1abe0*/  IMAD.MOV.U32 R11, RZ, RZ, 0x1f ;  /* 0x0000001fff0b7424 */ /* 0x000fe400078e00ff */
[----:B------:R-:W-:-:S07]  /*1abf0*/  IMAD.MOV.U32 R15, RZ, RZ, -0x1 ;  /* 0xffffffffff0f7424 */ /* 0x000fce00078e00ff */
[----:B--2---:R-:W-:Y:S05]  /*1ac00*/  WARPSYNC.COLLECTIVE R15, `(.L_x_15259) ;  /* 0x000000000f087348 */ /* 0x004fea0003c00000 */
[----:B------:R0:W1:Y:S02]  /*1ac10*/  SHFL.IDX P6, R14, R13, R12, R11 ;  /* 0x0000000c0d0e7389 */ /* 0x00006400000c000b */
[----:B012---:R-:W-:Y:S01]  /*1ac20*/  ENDCOLLECTIVE ;  /* 0x000000000000791b */ /* 0x007fe20003800000 */
.L_x_15259:
[----:B------:R-:W-:Y:S05]  /*1ac30*/  BSYNC B0 ;  /* 0x0000000000007941 */ /* 0x000fea0003800000 */
.L_x_15258:
        /* <DEDUP_REMOVED lines=9> */
.L_x_15260:
        /* <DEDUP_REMOVED lines=18> */
.L_x_15261:
[----:B------:R-:W-:Y:S01]  /*1adf0*/  IMAD.MOV.U32 R12, RZ, RZ, 0x2 ;  /* 0x00000002ff0c7424 */ /* 0x000fe200078e00ff */
[----:B------:R-:W-:-:S05]  /*1ae00*/  SEL R4, R14, RZ, P1 ;  /* 0x000000ff0e047207 */ /* 0x000fca0000800000 */
[----:B------:R-:W-:-:S04]  /*1ae10*/  IMAD.IADD R4, R17, 0x1, R4 ;  /* 0x0000000111047824 */ /* 0x000fc800078e0204 */
[----:B------:R-:W-:-:S07]  /*1ae20*/  IMAD.MOV.U32 R13, RZ, RZ, R4 ;  /* 0x000000ffff0d7224 */ /* 0x000fce00078e0004 */
[----:B------:R-:W-:Y:S05]  /*1ae30*/  WARPSYNC.COLLECTIVE R15, `(.L_x_15262) ;  /* 0x000000000f087348 */ /* 0x000fea0003c00000 */
[----:B------:R0:W1:Y:S02]  /*1ae40*/  SHFL.UP P6, R14, R13, R12, R11 ;  /* 0x0400000c0d0e7389 */ /* 0x00006400000c000b */
[----:B01----:R-:W-:Y:S01]  /*1ae50*/  ENDCOLLECTIVE ;  /* 0x000000000000791b */ /* 0x003fe20003800000 */
.L_x_15262:
[----:B------:R-:W-:Y:S01]  /*1ae60*/  IMAD.MOV.U32 R12, RZ, RZ, 0x4 ;  /* 0x00000004ff0c7424 */ /* 0x000fe200078e00ff */
[----:B------:R-:W-:-:S05]  /*1ae70*/  SEL R3, R14, RZ, P2 ;  /* 0x000000ff0e037207 */ /* 0x000fca0001000000 */
[----:B------:R-:W-:-:S04]  /*1ae80*/  IMAD.IADD R6, R4, 0x1, R3 ;  /* 0x0000000104067824 */ /* 0x000fc800078e0203 */
[----:B------:R-:W-:-:S07]  /*1ae90*/  IMAD.MOV.U32 R13, RZ, RZ, R6 ;  /* 0x000000ffff0d7224 */ /* 0x000fce00078e0006 */
[----:B------:R-:W-:Y:S05]  /*1aea0*/  WARPSYNC.COLLECTIVE R15, `(.L_x_15263) ;  /* 0x000000000f087348 */ /* 0x000fea0003c00000 */
[----:B------:R0:W1:Y:S02]  /*1aeb0*/  SHFL.UP P6, R14, R13, R12, R11 ;  /* 0x0400000c0d0e7389 */ /* 0x00006400000c000b */
[----:B01----:R-:W-:Y:S01]  /*1aec0*/  ENDCOLLECTIVE ;  /* 0x000000000000791b */ /* 0x003fe20003800000 */
.L_x_15263:
[----:B------:R-:W-:Y:S01]  /*1aed0*/  IMAD.MOV.U32 R12, RZ, RZ, 0x8 ;  /* 0x00000008ff0c7424 */ /* 0x000fe200078e00ff */
[----:B------:R-:W-:-:S05]  /*1aee0*/  SEL R3, R14, RZ, P3 ;  /* 0x000000ff0e037207 */ /* 0x000fca0001800000 */
[----:B------:R-:W-:-:S04]  /*1aef0*/  IMAD.IADD R2, R6, 0x1, R3 ;  /* 0x0000000106027824 */ /* 0x000fc800078e0203 */
[----:B------:R-:W-:-:S07]  /*1af00*/  IMAD.MOV.U32 R13, RZ, RZ, R2 ;  /* 0x000000ffff0d7224 */ /* 0x000fce00078e0002 */
[----:B------:R-:W-:Y:S05]  /*1af10*/  WARPSYNC.COLLECTIVE R15, `(.L_x_15264) ;  /* 0x000000000f087348 */ /* 0x000fea0003c00000 */
[----:B------:R0:W1:Y:S02]  /*1af20*/  SHFL.UP P6, R14, R13, R12, R11 ;  /* 0x0400000c0d0e7389 */ /* 0x00006400000c000b */
[----:B01----:R-:W-:Y:S01]  /*1af30*/  ENDCOLLECTIVE ;  /* 0x000000000000791b */ /* 0x003fe20003800000 */
.L_x_15264:
[----:B------:R-:W-:Y:S01]  /*1af40*/  IMAD.MOV.U32 R12, RZ, RZ, 0x10 ;  /* 0x00000010ff0c7424 */ /* 0x000fe200078e00ff */
[----:B------:R-:W-:-:S05]  /*1af50*/  SEL R3, R14, RZ, P4 ;  /* 0x000000ff0e037207 */ /* 0x000fca0002000000 */
[----:B------:R-:W-:-:S04]  /*1af60*/  IMAD.IADD R3, R2, 0x1, R3 ;  /* 0x0000000102037824 */ /* 0x000fc800078e0203 */
[----:B------:R-:W-:-:S07]  /*1af70*/  IMAD.MOV.U32 R13, RZ, RZ, R3 ;  /* 0x000000ffff0d7224 */ /* 0x000fce00078e0003 */
[----:B------:R-:W-:Y:S05]  /*1af80*/  WARPSYNC.COLLECTIVE R15, `(.L_x_15265) ;  /* 0x000000000f087348 */ /* 0x000fea0003c00000 */
[----:B------:R0:W1:Y:S02]  /*1af90*/  SHFL.UP P6, R14, R13, R12, R11 ;  /* 0x0400000c0d0e7389 */ /* 0x00006400000c000b */
[----:B01----:R-:W-:Y:S01]  /*1afa0*/  ENDCOLLECTIVE ;  /* 0x000000000000791b */ /* 0x003fe20003800000 */
.L_x_15265:
        /* <DEDUP_REMOVED lines=8> */
.L_x_15266:
[----:B------:R-:W-:Y:S05]  /*1b030*/  BRA `(.L_x_15267) ;  /* 0xffffffc400847947 */ /* 0x000fea000383ffff */
.L_x_15151:
        /* <DEDUP_REMOVED lines=8> */
.L_x_15269:
[----:B------:R-:W-:Y:S05]  /*1b0c0*/  BSYNC B0 ;  /* 0x0000000000007941 */ /* 0x000fea0003800000 */
.L_x_15268:
        /* <DEDUP_REMOVED lines=8> */
.L_x_15270:
[----:B------:R-:W-:Y:S01]  /*1b150*/  IMAD.MOV.U32 R12, RZ, RZ, 0x4 ;  /* 0x00000004ff0c7424 */ /* 0x000fe200078e00ff */
[----:B------:R-:W-:-:S05]  /*1b160*/  SEL R2, R14, RZ, P2 ;  /* 0x000000ff0e027207 */ /* 0x000fca0001000000 */
[----:B------:R-:W-:-:S04]  /*1b170*/  IMAD.IADD R2, R13, 0x1, R2 ;  /* 0x000000010d027824 */ /* 0x000fc800078e0202 */
[----:B------:R-:W-:-:S07]  /*1b180*/  IMAD.MOV.U32 R13, RZ, RZ, R2 ;  /* 0x000000ffff0d7224 */ /* 0x000fce00078e0002 */
[----:B------:R-:W-:Y:S05]  /*1b190*/  WARPSYNC.COLLECTIVE R15, `(.L_x_15271) ;  /* 0x000000000f087348 */ /* 0x000fea0003c00000 */
[----:B------:R0:W1:Y:S02]  /*1b1a0*/  SHFL.UP P6, R14, R13, R12, R11 ;  /* 0x0400000c0d0e7389 */ /* 0x00006400000c000b */
[----:B01----:R-:W-:Y:S01]  /*1b1b0*/  ENDCOLLECTIVE ;  /* 0x000000000000791b */ /* 0x003fe20003800000 */
.L_x_15271:
[----:B------:R-:W-:Y:S01]  /*1b1c0*/  IMAD.MOV.U32 R12, RZ, RZ, 0x8 ;  /* 0x00000008ff0c7424 */ /* 0x000fe200078e00ff */
[----:B------:R-:W-:-:S05]  /*1b1d0*/  SEL R3, R14, RZ, P3 ;  /* 0x000000ff0e037207 */ /* 0x000fca0001800000 */
[----:B------:R-:W-:-:S04]  /*1b1e0*/  IMAD.IADD R3, R2, 0x1, R3 ;  /* 0x0000000102037824 */ /* 0x000fc800078e0203 */
[----:B------:R-:W-:-:S07]  /*1b1f0*/  IMAD.MOV.U32 R13, RZ, RZ, R3 ;  /* 0x000000ffff0d7224 */ /* 0x000fce00078e0003 */
[----:B------:R-:W-:Y:S05]  /*1b200*/  WARPSYNC.COLLECTIVE R15, `(.L_x_15272) ;  /* 0x000000000f087348 */ /* 0x000fea0003c00000 */
[----:B------:R0:W1:Y:S02]  /*1b210*/  SHFL.UP P6, R14, R13, R12, R11 ;  /* 0x0400000c0d0e7389 */ /* 0x00006400000c000b */
[----:B01----:R-:W-:Y:S01]  /*1b220*/  ENDCOLLECTIVE ;  /* 0x000000000000791b */ /* 0x003fe20003800000 */
.L_x_15272:
[----:B------:R-:W-:Y:S01]  /*1b230*/  IMAD.MOV.U32 R12, RZ, RZ, 0x10 ;  /* 0x00000010ff0c7424 */ /* 0x000fe200078e00ff */
[----:B------:R-:W-:-:S05]  /*1b240*/  SEL R4, R14, RZ, P4 ;  /* 0x000000ff0e047207 */ /* 0x000fca0002000000 */
[----:B------:R-:W-:-:S04]  /*1b250*/  IMAD.IADD R4, R3, 0x1, R4 ;  /* 0x0000000103047824 */ /* 0x000fc800078e0204 */
[----:B------:R-:W-:-:S07]  /*1b260*/  IMAD.MOV.U32 R13, RZ, RZ, R4 ;  /* 0x000000ffff0d7224 */ /* 0x000fce00078e0004 */
[----:B------:R-:W-:Y:S05]  /*1b270*/  WARPSYNC.COLLECTIVE R15, `(.L_x_15273) ;  /* 0x000000000f087348 */ /* 0x000fea0003c00000 */
[----:B------:R0:W1:Y:S02]  /*1b280*/  SHFL.UP P6, R14, R13, R12, R11 ;  /* 0x0400000c0d0e7389 */ /* 0x00006400000c000b */
[----:B01----:R-:W-:Y:S01]  /*1b290*/  ENDCOLLECTIVE ;  /* 0x000000000000791b */ /* 0x003fe20003800000 */
.L_x_15273:
        /* <DEDUP_REMOVED lines=8> */
.L_x_15274:
[----:B------:R-:W-:Y:S05]  /*1b320*/  BRA `(.L_x_15275) ;  /* 0xffffffc400647947 */ /* 0x000fea000383ffff */
.L_x_15153:
[----:B------:R-:W-:Y:S01]  /*1b330*/  BSSY B0, `(.L_x_15276) ;  /* 0x0000006000007945 */ /* 0x000fe20003800000 */
[----:B------:R-:W-:Y:S01]  /*1b340*/  PLOP3.LUT P6, PT, P6, PT, PT, 0x8, 0x0 ;  /* 0x000000000000781c */ /* 0x000fe200037ce170 */
[----:B------:R-:W-:-:S12]  /*1b350*/  IMAD.MOV.U32 R15, RZ, RZ, -0x1 ;  /* 0xffffffffff0f7424 */ /* 0x000fd800078e00ff */
[----:B0-----:R-:W-:Y:S05]  /*1b360*/  WARPSYNC.COLLECTIVE R15, `(.L_x_15277) ;  /* 0x000000000f087348 */ /* 0x001fea0003c00000 */
[----:B------:R-:W-:Y:S01]  /*1b370*/  VOTE.ANY R14, PT, P6 ;  /* 0x00000000000e7806 */ /* 0x000fe200030e0100 */
[----:B0-----:R-:W-:Y:S06]  /*1b380*/  ENDCOLLECTIVE ;  /* 0x000000000000791b */ /* 0x001fec0003800000 */
.L_x_15277:
[----:B------:R-:W-:Y:S05]  /*1b390*/  BSYNC B0 ;  /* 0x0000000000007941 */ /* 0x000fea0003800000 */
.L_x_15276:
        /* <DEDUP_REMOVED lines=9> */
.L_x_15278:
[----:B------:R-:W-:Y:S01]  /*1b430*/  IMAD.MOV.U32 R17, RZ, RZ, R14 ;  /* 0x000000ffff117224 */ /* 0x000fe200078e000e */
[----:B------:R-:W-:Y:S06]  /*1b440*/  BRA `(.L_x_15279) ;  /* 0xffffffc400547947 */ /* 0x000fec000383ffff */
.L_x_15155:
[----:B------:R-:W-:Y:S01]  /*1b450*/  BSSY B0, `(.L_x_15280) ;  /* 0x0000007000007945 */ /* 0x000fe20003800000 */
[----:B------:R-:W-:Y:S02]  /*1b460*/  IMAD.MOV.U32 R13, RZ, RZ, R3 ;  /* 0x000000ffff0d7224 */ /* 0x000fe400078e0003 */
[----:B------:R-:W-:Y:S02]  /*1b470*/  IMAD.MOV.U32 R11, RZ, RZ, 0x1f ;  /* 0x0000001fff0b7424 */ /* 0x000fe400078e00ff */
[----:B------:R-:W-:-:S07]  /*1b480*/  IMAD.MOV.U32 R15, RZ, RZ, -0x1 ;  /* 0xffffffffff0f7424 */ /* 0x000fce00078e00ff */
[----:B012---:R-:W-:Y:S05]  /*1b490*/  WARPSYNC.COLLECTIVE R15, `(.L_x_15281) ;  /* 0x000000000f087348 */ /* 0x007fea0003c00000 */
[----:B------:R3:W4:Y:S02]  /*1b4a0*/  SHFL.IDX P6, R14, R13, R12, R11 ;  /* 0x0000000c0d0e7389 */ /* 0x00072400000c000b */
[----:B01234-:R-:W-:Y:S01]  /*1b4b0*/  ENDCOLLECTIVE ;  /* 0x000000000000791b */ /* 0x01ffe20003800000 */
.L_x_15281:
[----:B------:R-:W-:Y:S05]  /*1b4c0*/  BSYNC B0 ;  /* 0x0000000000007941 */ /* 0x000fea0003800000 */
.L_x_15280:
[----:B------:R-:W-:Y:S05]  /*1b4d0*/  BRA `(.L_x_15154) ;  /* 0xffffffc4004c7947 */ /* 0x000fea000383ffff */
.L_x_15159:
[----:B0-----:R0:W3:Y:S02]  /*1b4e0*/  SYNCS.PHASECHK.TRANS64.TRYWAIT P0, [R9+URZ+0x16820], R0 ;  /* 0x01682000090075a7 */ /* 0x0010e4000800017f */
[----:B---3--:R-:W-:Y:S05]  /*1b4f0*/  @!P0 NANOSLEEP.SYNCS 0x989680 ;  /* 0x009896800000895d */ /* 0x008fea0003900000 */
[----:B------:R-:W3:Y:S02]  /*1b500*/  @!P0 SYNCS.PHASECHK.TRANS64 P0, [R9+URZ+0x16820], R0 ;  /* 0x01682000090085a7 */ /* 0x000ee4000800007f */
[----:B---3--:R-:W-:Y:S05]  /*1b510*/  @!P0 BRA `(.L_x_15159) ;  /* 0xfffffffc00f08947 */ /* 0x008fea000383ffff */
[----:B------:R-:W-:Y:S05]  /*1b520*/  BRA `(.L_x_15282) ;  /* 0xffffffc800c47947 */ /* 0x000fea000383ffff */
.L_x_15160:
        /* <DEDUP_REMOVED lines=11> */
.L_x_15284:
[----:B------:R-:W-:Y:S05]  /*1b5e0*/  BSYNC B0 ;  /* 0x0000000000007941 */ /* 0x000fea0003800000 */
.L_x_15283:
[----:B------:R-:W-:Y:S05]  /*1b5f0*/  BRA `(.L_x_15285) ;  /* 0xffffffc800ac7947 */ /* 0x000fea000383ffff */
.L_x_15161:
[----:B------:R-:W-:Y:S01]  /*1b600*/  BSSY B0, `(.L_x_15286) ;  /* 0x0000006000007945 */ /* 0x000fe20003800000 */
[----:B------:R-:W-:-:S07]  /*1b610*/  IMAD.MOV.U32 R15, RZ, RZ, -0x1 ;  /* 0xffffffffff0f7424 */ /* 0x000fce00078e00ff */
[----:B012-4-:R-:W-:Y:S05]  /*1b620*/  WARPSYNC.COLLECTIVE R15, `(.L_x_15287) ;  /* 0x000000000f0c7348 */ /* 0x017fea0003c00000 */
[----:B------:R-:W-:Y:S02]  /*1b630*/  ELECT P6, UR62, PT ;  /* 0x00000000003e782f */ /* 0x000fe400038c0000 */
[----:B------:R-:W-:Y:S01]  /*1b640*/  MOV R14, UR62 ;  /* 0x0000003e000e7c02 */ /* 0x000fe20008000f00 */
[----:B012-4-:R-:W-:Y:S10]  /*1b650*/  ENDCOLLECTIVE ;  /* 0x000000000000791b */ /* 0x017ff40003800000 */
.L_x_15287:
[----:B------:R-:W-:Y:S05]  /*1b660*/  BSYNC B0 ;  /* 0x0000000000007941 */ /* 0x000fea0003800000 */
.L_x_15286:
[----:B------:R-:W-:Y:S05]  /*1b670*/  BRA `(.L_x_15288) ;  /* 0xffffffc800a07947 */ /* 0x000fea000383ffff */
.L_x_15163:
[----:B0-----:R0:W2:Y:S02]  /*1b680*/  SYNCS.PHASECHK.TRANS64.TRYWAIT P0, [R6+URZ], R3 ;  /* 0x00000003060075a7 */ /* 0x0010a4000800017f */
[----:B--2---:R-:W-:Y:S05]  /*1b690*/  @!P0 NANOSLEEP.SYNCS 0x989680 ;  /* 0x009896800000895d */ /* 0x004fea0003900000 */
[----:B------:R-:W2:Y:S02]  /*1b6a0*/  @!P0 SYNCS.PHASECHK.TRANS64 P0, [R6+URZ], R3 ;  /* 0x00000003060085a7 */ /* 0x000ea4000800007f */
[----:B--2---:R-:W-:Y:S05]  /*1b6b0*/  @!P0 BRA `(.L_x_15163) ;  /* 0xfffffffc00f08947 */ /* 0x004fea000383ffff */
[----:B------:R-:W-:Y:S05]  /*1b6c0*/  BRA `(.L_x_15289) ;  /* 0xffffffc800d47947 */ /* 0x000fea000383ffff */
.L_x_15164:
[----:B--2---:R2:W3:Y:S02]  /*1b6d0*/  SYNCS.PHASECHK.TRANS64.TRYWAIT P0, [R7+URZ], R2 ;  /* 0x00000002070075a7 */ /* 0x0044e4000800017f */
[----:B---3--:R-:W-:Y:S05]  /*1b6e0*/  @!P0 NANOSLEEP.SYNCS 0x989680 ;  /* 0x009896800000895d */ /* 0x008fea0003900000 */
[----:B------:R-:W3:Y:S02]  /*1b6f0*/  @!P0 SYNCS.PHASECHK.TRANS64 P0, [R7+URZ], R2 ;  /* 0x00000002070085a7 */ /* 0x000ee4000800007f */
[----:B---3--:R-:W-:Y:S05]  /*1b700*/  @!P0 BRA `(.L_x_15164) ;  /* 0xfffffffc00f08947 */ /* 0x008fea000383ffff */
[----:B------:R-:W-:Y:S05]  /*1b710*/  BRA `(.L_x_15290) ;  /* 0xffffffc800c87947 */ /* 0x000fea000383ffff */
.L_x_15166:
[----:B---3--:R3:W0:Y:S02]  /*1b720*/  SYNCS.PHASECHK.TRANS64.TRYWAIT P0, [R4+URZ], R3 ;  /* 0x00000003040075a7 */ /* 0x008624000800017f */
[----:B0-----:R-:W-:Y:S05]  /*1b730*/  @!P0 NANOSLEEP.SYNCS 0x989680 ;  /* 0x009896800000895d */ /* 0x001fea0003900000 */
[----:B------:R-:W0:Y:S02]  /*1b740*/  @!P0 SYNCS.PHASECHK.TRANS64 P0, [R4+URZ], R3 ;  /* 0x00000003040085a7 */ /* 0x000e24000800007f */
[----:B0-----:R-:W-:Y:S05]  /*1b750*/  @!P0 BRA `(.L_x_15166) ;  /* 0xfffffffc00f08947 */ /* 0x001fea000383ffff */
[----:B------:R-:W-:Y:S05]  /*1b760*/  BRA `(.L_x_15291) ;  /* 0xffffffc800cc7947 */ /* 0x000fea000383ffff */
.L_x_15292:
        /* <DEDUP_REMOVED lines=9> */
.L_x_15340:


//--------------------- .nv.global.init           --------------------------
	.section	.nv.global.init,"aw",@progbits
.nv.global.init:
	.type		$str$23,@object
	.size		$str$23,($str$24 - $str$23)
$str$23:
        /*0000*/ 	.byte	0x28, 0x61, 0x64, 0x64, 0x72, 0x65, 0x73, 0x73, 0x20, 0x26, 0x20, 0x6d, 0x61, 0x73, 0x6b, 0x29
        /*0010*/ 	.byte	0x20, 0x3d, 0x3d, 0x20, 0x30, 0x00
	.type		$str$24,@object
	.size		$str$24,(__unnamed_43 - $str$24)
$str$24:
        /*0016*/ 	.byte	0x2f, 0x74, 0x6d, 0x70, 0x2f, 0x6f, 0x73, 0x73, 0x5f, 0x6b, 0x65, 0x72, 0x6e, 0x65, 0x6c, 0x73
        /*0026*/ 	.byte	0x5f, 0x73, 0x72, 0x63, 0x2f, 0x66, 0x6c, 0x61, 0x73, 0x68, 0x5f, 0x61, 0x74, 0x74, 0x65, 0x6e
        /*0036*/ 	.byte	0x74, 0x69, 0x6f, 0x6e, 0x2f, 0x63, 0x73, 0x72, 0x63, 0x2f, 0x63, 0x75, 0x74, 0x6c, 0x61, 0x73
        /*0046*/ 	.byte	0x73, 0x2f, 0x69, 0x6e, 0x63, 0x6c, 0x75, 0x64, 0x65, 0x2f, 0x63, 0x75, 0x74, 0x65, 0x2f, 0x70
        /*0056*/ 	.byte	0x6f, 0x69, 0x6e, 0x74, 0x65, 0x72, 0x5f, 0x66, 0x6c, 0x61, 0x67, 0x67, 0x65, 0x64, 0x2e, 0x68
        /*0066*/ 	.byte	0x70, 0x70, 0x00
	.type		__unnamed_43,@object
	.size		__unnamed_43,(__unnamed_4 - __unnamed_43)
__unnamed_43:
        /* <DEDUP_REMOVED lines=24> */
        /*01e9*/ 	.byte	0x00
	.type		__unnamed_4,@object
	.size		__unnamed_4,(__unnamed_13 - __unnamed_4)
__unnamed_4:
        /* <DEDUP_REMOVED lines=25> */
	.type		__unnamed_13,@object
	.size		__unnamed_13,(__unnamed_29 - __unnamed_13)
__unnamed_13:
        /* <DEDUP_REMOVED lines=25> */
	.type		__unnamed_29,@object
	.size		__unnamed_29,(__unnamed_21 - __unnamed_29)
__unnamed_29:
        /* <DEDUP_REMOVED lines=25> */
	.type		__unnamed_21,@object
	.size		__unnamed_21,(__unnamed_39 - __unnamed_21)
__unnamed_21:
        /* <DEDUP_REMOVED lines=25> */
	.type		__unnamed_39,@object
	.size		__unnamed_39,(__unnamed_34 - __unnamed_39)
__unnamed_39:
        /* <DEDUP_REMOVED lines=25> */
	.type		__unnamed_34,@object
	.size		__unnamed_34,(__unnamed_38 - __unnamed_34)
__unnamed_34:
        /* <DEDUP_REMOVED lines=25> */
	.type		__unnamed_38,@object
	.size		__unnamed_38,(__unnamed_14 - __unnamed_38)
__unnamed_38:
        /* <DEDUP_REMOVED lines=25> */
	.type		__unnamed_14,@object
	.size		__unnamed_14,(__unnamed_30 - __unnamed_14)
__unnamed_14:
        /* <DEDUP_REMOVED lines=25> */
	.type		__unnamed_30,@object
	.size		__unnamed_30,(__unnamed_9 - __unnamed_30)
__unnamed_30:
        /* <DEDUP_REMOVED lines=25> */
	.type		__unnamed_9,@object
	.size		__unnamed_9,(__unnamed_25 - __unnamed_9)
__unnamed_9:
        /* <DEDUP_REMOVED lines=24> */
        /*110b*/ 	.byte	0x3e, 0x20, 0x26, 0x5d, 0x00
	.type		__unnamed_25,@object
	.size		__unnamed_25,(__unnamed_5 - __unnamed_25)
__unnamed_25:
        /* <DEDUP_REMOVED lines=25> */
	.type		__unnamed_5,@object
	.size		__unnamed_5,(__unnamed_3 - __unnamed_5)
__unnamed_5:
        /* <DEDUP_REMOVED lines=25> */
	.type		__unnamed_3,@object
	.size		__unnamed_3,(__unnamed_2 - __unnamed_3)
__unnamed_3:
        /* <DEDUP_REMOVED lines=29> */
	.type		__unnamed_2,@object
	.size		__unnamed_2,(__unnamed_7 - __unnamed_2)
__unnamed_2:
        /* <DEDUP_REMOVED lines=29> */
	.type		__unnamed_7,@object
	.size		__unnamed_7,(__unnamed_8 - __unnamed_7)
__unnamed_7:
        /* <DEDUP_REMOVED lines=28> */
        /*1972*/ 	.byte	0x3c, 0x31, 0x32, 0x32, 0x38, 0x38, 0x3e, 0x3e, 0x3e, 0x3e, 0x3e, 0x5d, 0x00
	.type		__unnamed_8,@object
	.size		__unnamed_8,(__unnamed_1 - __unnamed_8)
__unnamed_8:
        /* <DEDUP_REMOVED lines=29> */
	.type		__unnamed_1,@object
	.size		__unnamed_1,(__unnamed_41 - __unnamed_1)
__unnamed_1:
        /* <DEDUP_REMOVED lines=28> */
        /*1d0c*/ 	.byte	0x3c, 0x38, 0x31, 0x39, 0x32, 0x3e, 0x3e, 0x3e, 0x3e, 0x3e, 0x20, 0x26, 0x5d, 0x00
	.type		__unnamed_41,@object
	.size		__unnamed_41,(__unnamed_42 - __unnamed_41)
__unnamed_41:
        /* <DEDUP_REMOVED lines=28> */
        /*1eda*/ 	.byte	0x3a, 0x43, 0x3c, 0x31, 0x36, 0x33, 0x38, 0x34, 0x3e, 0x3e, 0x3e, 0x3e, 0x3e, 0x5d, 0x00
	.type		__unnamed_42,@object
	.size		__unnamed_42,(__unnamed_6 - __unnamed_42)
__unnamed_42:
        /* <DEDUP_REMOVED lines=29> */
	.type		__unnamed_6,@object
	.size		__unnamed_6,(__unnamed_33 - __unnamed_6)
__unnamed_6:
        /* <DEDUP_REMOVED lines=29> */
	.type		__unnamed_33,@object
	.size		__unnamed_33,(__unnamed_17 - __unnamed_33)
__unnamed_33:
        /* <DEDUP_REMOVED lines=29> */
	.type		__unnamed_17,@object
	.size		__unnamed_17,(__unnamed_37 - __unnamed_17)
__unnamed_17:
        /* <DEDUP_REMOVED lines=29> */
	.type		__unnamed_37,@object
	.size		__unnamed_37,(__unnamed_11 - __unnamed_37)
__unnamed_37:
        /* <DEDUP_REMOVED lines=29> */
	.type		__unnamed_11,@object
	.size		__unnamed_11,(__unnamed_27 - __unnamed_11)
__unnamed_11:
        /* <DEDUP_REMOVED lines=29> */
	.type		__unnamed_27,@object
	.size		__unnamed_27,(__unnamed_19 - __unnamed_27)
__unnamed_27:
        /* <DEDUP_REMOVED lines=29> */
	.type		__unnamed_19,@object
	.size		__unnamed_19,(__unnamed_12 - __unnamed_19)
__unnamed_19:
        /* <DEDUP_REMOVED lines=29> */
	.type		__unnamed_12,@object
	.size		__unnamed_12,(__unnamed_28 - __unnamed_12)
__unnamed_12:
        /* <DEDUP_REMOVED lines=29> */
	.type		__unnamed_28,@object
	.size		__unnamed_28,(__unnamed_36 - __unnamed_28)
__unnamed_28:
        /* <DEDUP_REMOVED lines=29> */
	.type		__unnamed_36,@object
	.size		__unnamed_36,(__unnamed_20 - __unnamed_36)
__unnamed_36:
        /* <DEDUP_REMOVED lines=29> */
	.type		__unnamed_20,@object
	.size		__unnamed_20,(__unnamed_16 - __unnamed_20)
__unnamed_20:
        /* <DEDUP_REMOVED lines=29> */
	.type		__unnamed_16,@object
	.size		__unnamed_16,(__unnamed_32 - __unnamed_16)
__unnamed_16:
        /* <DEDUP_REMOVED lines=29> */
	.type		__unnamed_32,@object
	.size		__unnamed_32,(__unnamed_23 - __unnamed_32)
__unnamed_32:
        /* <DEDUP_REMOVED lines=29> */
	.type		__unnamed_23,@object
	.size		__unnamed_23,(__unnamed_40 - __unnamed_23)
__unnamed_23:
        /* <DEDUP_REMOVED lines=30> */
	.type		__unnamed_40,@object
	.size		__unnamed_40,(__unnamed_24 - __unnamed_40)
__unnamed_40:
        /* <DEDUP_REMOVED lines=30> */
	.type		__unnamed_24,@object
	.size		__unnamed_24,(__unnamed_35 - __unnamed_24)
__unnamed_24:
        /* <DEDUP_REMOVED lines=30> */
	.type		__unnamed_35,@object
	.size		__unnamed_35,(__unnamed_15 - __unnamed_35)
__unnamed_35:
        /* <DEDUP_REMOVED lines=29> */
        /*3f8a*/ 	.byte	0x5d, 0x00
	.type		__unnamed_15,@object
	.size		__unnamed_15,(__unnamed_31 - __unnamed_15)
__unnamed_15:
        /* <DEDUP_REMOVED lines=30> */
	.type		__unnamed_31,@object
	.size		__unnamed_31,(__unnamed_10 - __unnamed_31)
__unnamed_31:
        /* <DEDUP_REMOVED lines=30> */
	.type		__unnamed_10,@object
	.size		__unnamed_10,(__unnamed_26 - __unnamed_10)
__unnamed_10:
        /* <DEDUP_REMOVED lines=30> */
	.type		__unnamed_26,@object
	.size		__unnamed_26,(__unnamed_18 - __unnamed_26)
__unnamed_26:
        /* <DEDUP_REMOVED lines=30> */
	.type		__unnamed_18,@object
	.size		__unnamed_18,(__unnamed_22 - __unnamed_18)
__unnamed_18:
        /* <DEDUP_REMOVED lines=30> */
	.type		__unnamed_22,@object
	.size		__unnamed_22,(.L_21 - __unnamed_22)
__unnamed_22:
        /* <DEDUP_REMOVED lines=29> */
        /*4a76*/ 	.byte	0x26, 0x5d, 0x00
.L_21:


//--------------------- .nv.shared._ZN7cutlass13device_kernelIN5flash11enable_sm90INS1_16FlashAttnFwdSm90INS1_25CollectiveMainloopFwdSm90ILi2EN4cute5tupleIJNS5_1CILi1EEES8_S8_EEENS6_IJNS7_ILi128EEENS7_ILi80EEENS7_ILi256EEEEEELi256ENS_10bfloat16_tEfNS_4arch4Sm90ELb0ELb0ELb0ELb0ELb0ELb0ELb0ELb1ELb1ELb1ELb0ELb0EEENS1_21CollectiveEpilogueFwdINS6_IJSA_SC_SB_EEES9_SE_SG_Li256ELb0ELb1ELb0ELb0EEENS1_29StaticPersistentTileSchedulerILb0EEEEEEEEEvNT_6ParamsE --------------------------
	.section	.nv.shared._ZN7cutlass13device_kernelIN5flash11enable_sm90INS1_16FlashAttnFwdSm90INS1_25CollectiveMainloopFwdSm90ILi2EN4cute5tupleIJNS5_1CILi1EEES8_S8_EEENS6_IJNS7_ILi128EEENS7_ILi80EEENS7_ILi256EEEEEELi256ENS_10bfloat16_tEfNS_4arch4Sm90ELb0ELb0ELb0ELb0ELb0ELb0ELb0ELb1ELb1ELb1ELb0ELb0EEENS1_21CollectiveEpilogueFwdINS6_IJSA_SC_SB_EEES9_SE_SG_Li256ELb0ELb1ELb0ELb0EEENS1_29StaticPersistentTileSchedulerILb0EEEEEEEEEvNT_6ParamsE,"aw",@nobits
	.sectionflags	@""
	.align	16
	.zero		1024


//--------------------- .nv.shared.reserved.0     --------------------------
	.section	.nv.shared.reserved.0,"aw",@nobits
	.weak		__nv_reservedSMEM_offset_0_alias
	.size		__nv_reservedSMEM_offset_0_alias, 0, 0
	.other		__nv_reservedSMEM_offset_0_alias,@"STO_CUDA_RESERVED_SHARED STV_DEFAULT"
__nv_reservedSMEM_offset_0_alias:
	.zero		0


//--------------------- .nv.global                --------------------------
	.section	.nv.global,"aw",@nobits
.nv.global:
	.type		_ZN74_INTERNAL_34b63683_38_flash_fwd_hdimall_bf16_packgqa_sm90_cu_a7f3af4d_51224cute1_E,@object
	.size		_ZN74_INTERNAL_34b63683_38_flash_fwd_hdimall_bf16_packgqa_sm90_cu_a7f3af4d_51224cute1_E,(_ZN74_INTERNAL_34b63683_38_flash_fwd_hdimall_bf16_packgqa_sm90_cu_a7f3af4d_51224cuda3std3__45__cpo6cbeginE - _ZN74_INTERNAL_34b63683_38_flash_fwd_hdimall_bf16_packgqa_sm90_cu_a7f3af4d_51224cute1_E)
_ZN74_INTERNAL_34b63683_38_flash_fwd_hdimall_bf16_packgqa_sm90_cu_a7f3af4d_51224cute1_E:
	.zero		1
	.type		_ZN74_INTERNAL_34b63683_38_flash_fwd_hdimall_bf16_packgqa_sm90_cu_a7f3af4d_51224cuda3std3__45__cpo6cbeginE,@object
	.size		_ZN74_INTERNAL_34b63683_38_flash_fwd_hdimall_bf16_packgqa_sm90_cu_a7f3af4d_51224cuda3std3__45__cpo6cbeginE,(_ZN74_INTERNAL_34b63683_38_flash_fwd_hdimall_bf16_packgqa_sm90_cu_a7f3af4d_51224cuda3std3__48in_placeE - _ZN74_INTERNAL_34b63683_38_flash_fwd_hdimall_bf16_packgqa_sm90_cu_a7f3af4d_51224cuda3std3__45__cpo6cbeginE)
_ZN74_INTERNAL_34b63683_38_flash_fwd_hdimall_bf16_packgqa_sm90_cu_a7f3af4d_51224cuda3std3__45__cpo6cbeginE:
	.zero		1
	.type		_ZN74_INTERNAL_34b63683_38_flash_fwd_hdimall_bf16_packgqa_sm90_cu_a7f3af4d_51224cuda3std3__48in_placeE,@object
	.size		_ZN74_INTERNAL_34b63683_38_flash_fwd_hdimall_bf16_packgqa_sm90_cu_a7f3af4d_51224cuda3std3__48in_placeE,(_ZN74_INTERNAL_34b63683_38_flash_fwd_hdimall_bf16_packgqa_sm90_cu_a7f3af4d_51224cuda3std6ranges3__45__cpo9iter_moveE - _ZN74_INTERNAL_34b63683_38_flash_fwd_hdimall_bf16_packgqa_sm90_cu_a7f3af4d_51224cuda3std3__48in_placeE)
_ZN74_INTERNAL_34b63683_38_flash_fwd_hdimall_bf16_packgqa_sm90_cu_a7f3af4d_51224cuda3std3__48in_placeE:
	.zero		1
	.type		_ZN74_INTERNAL_34b63683_38_flash_fwd_hdimall_bf16_packgqa_sm90_cu_a7f3af4d_51224cuda3std6ranges3__45__cpo9iter_moveE,@object
	.size		_ZN74_INTERNAL_34b63683_38_flash_fwd_hdimall_bf16_packgqa_sm90_cu_a7f3af4d_51224cuda3std6ranges3__45__cpo9iter_moveE,(_ZN74_INTERNAL_34b63683_38_flash_fwd_hdimall_bf16_packgqa_sm90_cu_a7f3af4d_51224cuda3std3__45__cpo5beginE - _ZN74_INTERNAL_34b63683_38_flash_fwd_hdimall_bf16_packgqa_sm90_cu_a7f3af4d_51224cuda3std6ranges3__45__cpo9iter_moveE)
_ZN74_INTERNAL_34b63683_38_flash_fwd_hdimall_bf16_packgqa_sm90_cu_a7f3af4d_51224cuda3std6ranges3__45__cpo9iter_moveE:
	.zero		1
	.type		_ZN74_INTERNAL_34b63683_38_flash_fwd_hdimall_bf16_packgqa_sm90_cu_a7f3af4d_51224cuda3std3__45__cpo5beginE,@object
	.size		_ZN74_INTERNAL_34b63683_38_flash_fwd_hdimall_bf16_packgqa_sm90_cu_a7f3af4d_51224cuda3std3__45__cpo5beginE,(_ZN74_INTERNAL_34b63683_38_flash_fwd_hdimall_bf16_packgqa_sm90_cu_a7f3af4d_51224cuda3std3__476_GLOBAL__N__34b63683_38_flash_fwd_hdimall_bf16_packgqa_sm90_cu_a7f3af4d_51226ignoreE - _ZN74_INTERNAL_34b63683_38_flash_fwd_hdimall_bf16_packgqa_sm90_cu_a7f3af4d_51224cuda3std3__45__cpo5beginE)
_ZN74_INTERNAL_34b63683_38_flash_fwd_hdimall_bf16_packgqa_sm90_cu_a7f3af4d_51224cuda3std3__45__cpo5beginE:
	.zero		1
	.type		_ZN74_INTERNAL_34b63683_38_flash_fwd_hdimall_bf16_packgqa_sm90_cu_a7f3af4d_51224cuda3std3__476_GLOBAL__N__34b63683_38_flash_fwd_hdimall_bf16_packgqa_sm90_cu_a7f3af4d_51226ignoreE,@object
	.size		_ZN74_INTERNAL_34b63683_38_flash_fwd_hdimall_bf16_packgqa_sm90_cu_a7f3af4d_51224cuda3std3__476_GLOBAL__N__34b63683_38_flash_fwd_hdimall_bf16_packgqa_sm90_cu_a7f3af4d_51226ignoreE,(_ZN74_INTERNAL_34b63683_38_flash_fwd_hdimall_bf16_packgqa_sm90_cu_a7f3af4d_51224cute7productE - _ZN74_INTERNAL_34b63683_38_flash_fwd_hdimall_bf16_packgqa_sm90_cu_a7f3af4d_51224cuda3std3__476_GLOBAL__N__34b63683_38_flash_fwd_hdimall_bf16_packgqa_sm90_cu_a7f3af4d_51226ignoreE)
_ZN74_INTERNAL_34b63683_38_flash_fwd_hdimall_bf16_packgqa_sm90_cu_a7f3af4d_51224cuda3std3__476_GLOBAL__N__34b63683_38_flash_fwd_hdimall_bf16_packgqa_sm90_cu_a7f3af4d_51226ignoreE:
	.zero		1
	.type		_ZN74_INTERNAL_34b63683_38_flash_fwd_hdimall_bf16_packgqa_sm90_cu_a7f3af4d_51224cute7productE,@object
	.size		_ZN74_INTERNAL_34b63683_38_flash_fwd_hdimall_bf16_packgqa_sm90_cu_a7f3af4d_51224cute7productE,(_ZN74_INTERNAL_34b63683_38_flash_fwd_hdimall_bf16_packgqa_sm90_cu_a7f3af4d_51224cuda3std3__45__cpo3endE - _ZN74_INTERNAL_34b63683_38_flash_fwd_hdimall_bf16_packgqa_sm90_cu_a7f3af4d_51224cute7productE)
_ZN74_INTERNAL_34b63683_38_flash_fwd_hdimall_bf16_packgqa_sm90_cu_a7f3af4d_51224cute7productE:
	.zero		1
	.type		_ZN74_INTERNAL_34b63683_38_flash_fwd_hdimall_bf16_packgqa_sm90_cu_a7f3af4d_51224cuda3std3__45__cpo3endE,@object
	.size		_ZN74_INTERNAL_34b63683_38_flash_fwd_hdimall_bf16_packgqa_sm90_cu_a7f3af4d_51224cuda3std3__45__cpo3endE,(_ZN74_INTERNAL_34b63683_38_flash_fwd_hdimall_bf16_packgqa_sm90_cu_a7f3af4d_51224cuda3std3__419piecewise_constructE - _ZN74_INTERNAL_34b63683_38_flash_fwd_hdimall_bf16_packgqa_sm90_cu_a7f3af4d_51224cuda3std3__45__cpo3endE)
_ZN74_INTERNAL_34b63683_38_flash_fwd_hdimall_bf16_packgqa_sm90_cu_a7f3af4d_51224cuda3std3__45__cpo3endE:
	.zero		1
	.type		_ZN74_INTERNAL_34b63683_38_flash_fwd_hdimall_bf16_packgqa_sm90_cu_a7f3af4d_51224cuda3std3__419piecewise_constructE,@object
	.size		_ZN74_INTERNAL_34b63683_38_flash_fwd_hdimall_bf16_packgqa_sm90_cu_a7f3af4d_51224cuda3std3__419piecewise_constructE,(_ZN74_INTERNAL_34b63683_38_flash_fwd_hdimall_bf16_packgqa_sm90_cu_a7f3af4d_51224cuda3std3__45__cpo4cendE - _ZN74_INTERNAL_34b63683_38_flash_fwd_hdimall_bf16_packgqa_sm90_cu_a7f3af4d_51224cuda3std3__419piecewise_constructE)
_ZN74_INTERNAL_34b63683_38_flash_fwd_hdimall_bf16_packgqa_sm90_cu_a7f3af4d_51224cuda3std3__419piecewise_constructE:
	.zero		1
	.type		_ZN74_INTERNAL_34b63683_38_flash_fwd_hdimall_bf16_packgqa_sm90_cu_a7f3af4d_51224cuda3std3__45__cpo4cendE,@object
	.size		_ZN74_INTERNAL_34b63683_38_flash_fwd_hdimall_bf16_packgqa_sm90_cu_a7f3af4d_51224cuda3std3__45__cpo4cendE,(_ZN74_INTERNAL_34b63683_38_flash_fwd_hdimall_bf16_packgqa_sm90_cu_a7f3af4d_51224cuda3std6ranges3__45__cpo4swapE - _ZN74_INTERNAL_34b63683_38_flash_fwd_hdimall_bf16_packgqa_sm90_cu_a7f3af4d_51224cuda3std3__45__cpo4cendE)
_ZN74_INTERNAL_34b63683_38_flash_fwd_hdimall_bf16_packgqa_sm90_cu_a7f3af4d_51224cuda3std3__45__cpo4cendE:
	.zero		1
	.type		_ZN74_INTERNAL_34b63683_38_flash_fwd_hdimall_bf16_packgqa_sm90_cu_a7f3af4d_51224cuda3std6ranges3__45__cpo4swapE,@object
	.size		_ZN74_INTERNAL_34b63683_38_flash_fwd_hdimall_bf16_packgqa_sm90_cu_a7f3af4d_51224cuda3std6ranges3__45__cpo4swapE,(.L_50 - _ZN74_INTERNAL_34b63683_38_flash_fwd_hdimall_bf16_packgqa_sm90_cu_a7f3af4d_51224cuda3std6ranges3__45__cpo4swapE)
_ZN74_INTERNAL_34b63683_38_flash_fwd_hdimall_bf16_packgqa_sm90_cu_a7f3af4d_51224cuda3std6ranges3__45__cpo4swapE:
	.zero		1
.L_50:


//--------------------- .nv.shared._ZN7cutlass13device_kernelIN5flash11enable_sm90INS1_16FlashAttnFwdSm90INS1_25CollectiveMainloopFwdSm90ILi2EN4cute5tupleIJNS5_1CILi2EEENS7_ILi1EEES9_EEENS6_IJNS7_ILi128EEENS7_ILi80EEENS7_ILi256EEEEEELi256ENS_10bfloat16_tEfNS_4arch4Sm90ELb0ELb0ELb0ELb0ELb0ELb0ELb0ELb1ELb1ELb1ELb0ELb0EEENS1_21CollectiveEpilogueFwdINS6_IJSB_SD_SC_EEESA_SF_SH_Li256ELb0ELb1ELb0ELb0EEENS1_29StaticPersistentTileSchedulerILb0EEEEEEEEEvNT_6ParamsE --------------------------
	.section	.nv.shared._ZN7cutlass13device_kernelIN5flash11enable_sm90INS1_16FlashAttnFwdSm90INS1_25CollectiveMainloopFwdSm90ILi2EN4cute5tupleIJNS5_1CILi2EEENS7_ILi1EEES9_EEENS6_IJNS7_ILi128EEENS7_ILi80EEENS7_ILi256EEEEEELi256ENS_10bfloat16_tEfNS_4arch4Sm90ELb0ELb0ELb0ELb0ELb0ELb0ELb0ELb1ELb1ELb1ELb0ELb0EEENS1_21CollectiveEpilogueFwdINS6_IJSB_SD_SC_EEESA_SF_SH_Li256ELb0ELb1ELb0ELb0EEENS1_29StaticPersistentTileSchedulerILb0EEEEEEEEEvNT_6ParamsE,"aw",@nobits
	.sectionflags	@""
	.align	16
	.zero		1024


//--------------------- .nv.shared._ZN7cutlass13device_kernelIN5flash11enable_sm90INS1_16FlashAttnFwdSm90INS1_25CollectiveMainloopFwdSm90ILi2EN4cute5tupleIJNS5_1CILi1EEES8_S8_EEENS6_IJNS7_ILi128EEENS7_ILi80EEENS7_ILi256EEEEEELi256ENS_10bfloat16_tEfNS_4arch4Sm90ELb0ELb0ELb0ELb1ELb0ELb0ELb0ELb1ELb1ELb1ELb0ELb0EEENS1_21CollectiveEpilogueFwdINS6_IJSA_SC_SB_EEES9_SE_SG_Li256ELb1ELb1ELb0ELb0EEENS1_36VarlenDynamicPersistentTileSchedulerILi128ELi80ELi256ELi128ELb0ELb1ELb1ELb0ELb1ELb1EEEEEEEEEvNT_6ParamsE --------------------------
	.section	.nv.shared._ZN7cutlass13device_kernelIN5flash11enable_sm90INS1_16FlashAttnFwdSm90INS1_25CollectiveMainloopFwdSm90ILi2EN4cute5tupleIJNS5_1CILi1EEES8_S8_EEENS6_IJNS7_ILi128EEENS7_ILi80EEENS7_ILi256EEEEEELi256ENS_10bfloat16_tEfNS_4arch4Sm90ELb0ELb0ELb0ELb1ELb0ELb0ELb0ELb1ELb1ELb1ELb0ELb0EEENS1_21CollectiveEpilogueFwdINS6_IJSA_SC_SB_EEES9_SE_SG_Li256ELb1ELb1ELb0ELb0EEENS1_36VarlenDynamicPersistentTileSchedulerILi128ELi80ELi256ELi128ELb0ELb1ELb1ELb0ELb1ELb1EEEEEEEEEvNT_6ParamsE,"aw",@nobits
	.sectionflags	@""
	.align	16
	.zero		1024


//--------------------- .nv.shared._ZN7cutlass13device_kernelIN5flash11enable_sm90INS1_16FlashAttnFwdSm90INS1_25CollectiveMainloopFwdSm90ILi2EN4cute5tupleIJNS5_1CILi1EEES8_S8_EEENS6_IJNS7_ILi128EEENS7_ILi80EEENS7_ILi256EEEEEELi256ENS_10bfloat16_tEfNS_4arch4Sm90ELb0ELb0ELb0ELb1ELb0ELb1ELb0ELb1ELb1ELb1ELb0ELb0EEENS1_21CollectiveEpilogueFwdINS6_IJSA_SC_SB_EEES9_SE_SG_Li256ELb1ELb1ELb0ELb0EEENS1_36VarlenDynamicPersistentTileSchedulerILi128ELi80ELi256ELi128ELb0ELb1ELb1ELb0ELb1ELb1EEEEEEEEEvNT_6ParamsE --------------------------
	.section	.nv.shared._ZN7cutlass13device_kernelIN5flash11enable_sm90INS1_16FlashAttnFwdSm90INS1_25CollectiveMainloopFwdSm90ILi2EN4cute5tupleIJNS5_1CILi1EEES8_S8_EEENS6_IJNS7_ILi128EEENS7_ILi80EEENS7_ILi256EEEEEELi256ENS_10bfloat16_tEfNS_4arch4Sm90ELb0ELb0ELb0ELb1ELb0ELb1ELb0ELb1ELb1ELb1ELb0ELb0EEENS1_21CollectiveEpilogueFwdINS6_IJSA_SC_SB_EEES9_SE_SG_Li256ELb1ELb1ELb0ELb0EEENS1_36VarlenDynamicPersistentTileSchedulerILi128ELi80ELi256ELi128ELb0ELb1ELb1ELb0ELb1ELb1EEEEEEEEEvNT_6ParamsE,"aw",@nobits
	.sectionflags	@""
	.align	16
	.zero		1024


//--------------------- .nv.shared._ZN7cutlass13device_kernelIN5flash11enable_sm90INS1_16FlashAttnFwdSm90INS1_25CollectiveMainloopFwdSm90ILi2EN4cute5tupleIJNS5_1CILi1EEES8_S8_EEENS6_IJNS7_ILi128EEENS7_ILi64EEENS7_ILi256EEEEEELi256ENS_10bfloat16_tEfNS_4arch4Sm90ELb0ELb1ELb0ELb0ELb0ELb0ELb0ELb1ELb1ELb1ELb0ELb0EEENS1_21CollectiveEpilogueFwdINS6_IJSA_SC_SB_EEES9_SE_SG_Li256ELb0ELb1ELb0ELb0EEENS1_30DynamicPersistentTileSchedulerILi256ELi128ELb0ELb1ELb1EEEEEEEEEvNT_6ParamsE --------------------------
	.section	.nv.shared._ZN7cutlass13device_kernelIN5flash11enable_sm90INS1_16FlashAttnFwdSm90INS1_25CollectiveMainloopFwdSm90ILi2EN4cute5tupleIJNS5_1CILi1EEES8_S8_EEENS6_IJNS7_ILi128EEENS7_ILi64EEENS7_ILi256EEEEEELi256ENS_10bfloat16_tEfNS_4arch4Sm90ELb0ELb1ELb0ELb0ELb0ELb0ELb0ELb1ELb1ELb1ELb0ELb0EEENS1_21CollectiveEpilogueFwdINS6_IJSA_SC_SB_EEES9_SE_SG_Li256ELb0ELb1ELb0ELb0EEENS1_30DynamicPersistentTileSchedulerILi256ELi128ELb0ELb1ELb1EEEEEEEEEvNT_6ParamsE,"aw",@nobits
	.sectionflags	@""
	.align	16
	.zero		1024


//--------------------- .nv.shared._ZN7cutlass13device_kernelIN5flash11enable_sm90INS1_16FlashAttnFwdSm90INS1_25CollectiveMainloopFwdSm90ILi2EN4cute5tupleIJNS5_1CILi1EEES8_S8_EEENS6_IJNS7_ILi128EEENS7_ILi64EEENS7_ILi256EEEEEELi256ENS_10bfloat16_tEfNS_4arch4Sm90ELb0ELb1ELb0ELb1ELb0ELb0ELb0ELb1ELb1ELb1ELb0ELb0EEENS1_21CollectiveEpilogueFwdINS6_IJSA_SC_SB_EEES9_SE_SG_Li256ELb1ELb1ELb0ELb0EEENS1_36VarlenDynamicPersistentTileSchedulerILi128ELi64ELi256ELi128ELb0ELb1ELb1ELb1ELb0ELb1EEEEEEEEEvNT_6ParamsE --------------------------
	.section	.nv.shared._ZN7cutlass13device_kernelIN5flash11enable_sm90INS1_16FlashAttnFwdSm90INS1_25CollectiveMainloopFwdSm90ILi2EN4cute5tupleIJNS5_1CILi1EEES8_S8_EEENS6_IJNS7_ILi128EEENS7_ILi64EEENS7_ILi256EEEEEELi256ENS_10bfloat16_tEfNS_4arch4Sm90ELb0ELb1ELb0ELb1ELb0ELb0ELb0ELb1ELb1ELb1ELb0ELb0EEENS1_21CollectiveEpilogueFwdINS6_IJSA_SC_SB_EEES9_SE_SG_Li256ELb1ELb1ELb0ELb0EEENS1_36VarlenDynamicPersistentTileSchedulerILi128ELi64ELi256ELi128ELb0ELb1ELb1ELb1ELb0ELb1EEEEEEEEEvNT_6ParamsE,"aw",@nobits
	.sectionflags	@""
	.align	16
	.zero		1024


//--------------------- .nv.shared._ZN7cutlass13device_kernelIN5flash11enable_sm90INS1_16FlashAttnFwdSm90INS1_25CollectiveMainloopFwdSm90ILi2EN4cute5tupleIJNS5_1CILi1EEES8_S8_EEENS6_IJNS7_ILi128EEENS7_ILi64EEENS7_ILi256EEEEEELi256ENS_10bfloat16_tEfNS_4arch4Sm90ELb0ELb1ELb0ELb1ELb0ELb1ELb0ELb1ELb1ELb1ELb0ELb0EEENS1_21CollectiveEpilogueFwdINS6_IJSA_SC_SB_EEES9_SE_SG_Li256ELb1ELb1ELb0ELb0EEENS1_36VarlenDynamicPersistentTileSchedulerILi128ELi64ELi256ELi128ELb0ELb1ELb1ELb1ELb0ELb1EEEEEEEEEvNT_6ParamsE --------------------------
	.section	.nv.shared._ZN7cutlass13device_kernelIN5flash11enable_sm90INS1_16FlashAttnFwdSm90INS1_25CollectiveMainloopFwdSm90ILi2EN4cute5tupleIJNS5_1CILi1EEES8_S8_EEENS6_IJNS7_ILi128EEENS7_ILi64EEENS7_ILi256EEEEEELi256ENS_10bfloat16_tEfNS_4arch4Sm90ELb0ELb1ELb0ELb1ELb0ELb1ELb0ELb1ELb1ELb1ELb0ELb0EEENS1_21CollectiveEpilogueFwdINS6_IJSA_SC_SB_EEES9_SE_SG_Li256ELb1ELb1ELb0ELb0EEENS1_36VarlenDynamicPersistentTileSchedulerILi128ELi64ELi256ELi128ELb0ELb1ELb1ELb1ELb0ELb1EEEEEEEEEvNT_6ParamsE,"aw",@nobits
	.sectionflags	@""
	.align	16
	.zero		1024


//--------------------- .nv.shared._ZN7cutlass13device_kernelIN5flash11enable_sm90INS1_16FlashAttnFwdSm90INS1_25CollectiveMainloopFwdSm90ILi2EN4cute5tupleIJNS5_1CILi1EEES8_S8_EEENS6_IJNS7_ILi128EEENS7_ILi80EEENS7_ILi256EEEEEELi256ENS_10bfloat16_tEfNS_4arch4Sm90ELb1ELb0ELb0ELb0ELb0ELb0ELb0ELb1ELb1ELb1ELb0ELb0EEENS1_21CollectiveEpilogueFwdINS6_IJSA_SC_SB_EEES9_SE_SG_Li256ELb0ELb1ELb0ELb0EEENS1_30DynamicPersistentTileSchedulerILi256ELi128ELb0ELb1ELb1EEEEEEEEEvNT_6ParamsE --------------------------
	.section	.nv.shared._ZN7cutlass13device_kernelIN5flash11enable_sm90INS1_16FlashAttnFwdSm90INS1_25CollectiveMainloopFwdSm90ILi2EN4cute5tupleIJNS5_1CILi1EEES8_S8_EEENS6_IJNS7_ILi128EEENS7_ILi80EEENS7_ILi256EEEEEELi256ENS_10bfloat16_tEfNS_4arch4Sm90ELb1ELb0ELb0ELb0ELb0ELb0ELb0ELb1ELb1ELb1ELb0ELb0EEENS1_21CollectiveEpilogueFwdINS6_IJSA_SC_SB_EEES9_SE_SG_Li256ELb0ELb1ELb0ELb0EEENS1_30DynamicPersistentTileSchedulerILi256ELi128ELb0ELb1ELb1EEEEEEEEEvNT_6ParamsE,"aw",@nobits
	.sectionflags	@""
	.align	16
	.zero		1024


//--------------------- .nv.shared._ZN7cutlass13device_kernelIN5flash11enable_sm90INS1_16FlashAttnFwdSm90INS1_25CollectiveMainloopFwdSm90ILi2EN4cute5tupleIJNS5_1CILi1EEES8_S8_EEENS6_IJNS7_ILi128EEENS7_ILi80EEENS7_ILi256EEEEEELi256ENS_10bfloat16_tEfNS_4arch4Sm90ELb1ELb0ELb0ELb1ELb0ELb0ELb0ELb1ELb1ELb1ELb0ELb0EEENS1_21CollectiveEpilogueFwdINS6_IJSA_SC_SB_EEES9_SE_SG_Li256ELb1ELb1ELb0ELb0EEENS1_36VarlenDynamicPersistentTileSchedulerILi128ELi80ELi256ELi128ELb0ELb1ELb1ELb1ELb1ELb1EEEEEEEEEvNT_6ParamsE --------------------------
	.section	.nv.shared._ZN7cutlass13device_kernelIN5flash11enable_sm90INS1_16FlashAttnFwdSm90INS1_25CollectiveMainloopFwdSm90ILi2EN4cute5tupleIJNS5_1CILi1EEES8_S8_EEENS6_IJNS7_ILi128EEENS7_ILi80EEENS7_ILi256EEEEEELi256ENS_10bfloat16_tEfNS_4arch4Sm90ELb1ELb0ELb0ELb1ELb0ELb0ELb0ELb1ELb1ELb1ELb0ELb0EEENS1_21CollectiveEpilogueFwdINS6_IJSA_SC_SB_EEES9_SE_SG_Li256ELb1ELb1ELb0ELb0EEENS1_36VarlenDynamicPersistentTileSchedulerILi128ELi80ELi256ELi128ELb0ELb1ELb1ELb1ELb1ELb1EEEEEEEEEvNT_6ParamsE,"aw",@nobits
	.sectionflags	@""
	.align	16
	.zero		1024


//--------------------- .nv.shared._ZN7cutlass13device_kernelIN5flash11enable_sm90INS1_16FlashAttnFwdSm90INS1_25CollectiveMainloopFwdSm90ILi2EN4cute5tupleIJNS5_1CILi1EEES8_S8_EEENS6_IJNS7_ILi128EEENS7_ILi80EEENS7_ILi256EEEEEELi256ENS_10bfloat16_tEfNS_4arch4Sm90ELb1ELb0ELb0ELb1ELb0ELb1ELb0ELb1ELb1ELb1ELb0ELb0EEENS1_21CollectiveEpilogueFwdINS6_IJSA_SC_SB_EEES9_SE_SG_Li256ELb1ELb1ELb0ELb0EEENS1_36VarlenDynamicPersistentTileSchedulerILi128ELi80ELi256ELi128ELb0ELb1ELb1ELb1ELb1ELb1EEEEEEEEEvNT_6ParamsE --------------------------
	.section	.nv.shared._ZN7cutlass13device_kernelIN5flash11enable_sm90INS1_16FlashAttnFwdSm90INS1_25CollectiveMainloopFwdSm90ILi2EN4cute5tupleIJNS5_1CILi1EEES8_S8_EEENS6_IJNS7_ILi128EEENS7_ILi80EEENS7_ILi256EEEEEELi256ENS_10bfloat16_tEfNS_4arch4Sm90ELb1ELb0ELb0ELb1ELb0ELb1ELb0ELb1ELb1ELb1ELb0ELb0EEENS1_21CollectiveEpilogueFwdINS6_IJSA_SC_SB_EEES9_SE_SG_Li256ELb1ELb1ELb0ELb0EEENS1_36VarlenDynamicPersistentTileSchedulerILi128ELi80ELi256ELi128ELb0ELb1ELb1ELb1ELb1ELb1EEEEEEEEEvNT_6ParamsE,"aw",@nobits
	.sectionflags	@""
	.align	16
	.zero		1024


//--------------------- .nv.shared._ZN7cutlass13device_kernelIN5flash11enable_sm90INS1_16FlashAttnFwdSm90INS1_25CollectiveMainloopFwdSm90ILi2EN4cute5tupleIJNS5_1CILi1EEES8_S8_EEENS6_IJNS7_ILi128EEENS7_ILi112EEENS7_ILi192EEEEEELi192ENS_10bfloat16_tEfNS_4arch4Sm90ELb0ELb0ELb0ELb0ELb0ELb0ELb0ELb1ELb1ELb1ELb0ELb0EEENS1_21CollectiveEpilogueFwdINS6_IJSA_SC_SB_EEES9_SE_SG_Li256ELb0ELb1ELb0ELb0EEENS1_29StaticPersistentTileSchedulerILb0EEEEEEEEEvNT_6ParamsE --------------------------
	.section	.nv.shared._ZN7cutlass13device_kernelIN5flash11enable_sm90INS1_16FlashAttnFwdSm90INS1_25CollectiveMainloopFwdSm90ILi2EN4cute5tupleIJNS5_1CILi1EEES8_S8_EEENS6_IJNS7_ILi128EEENS7_ILi112EEENS7_ILi192EEEEEELi192ENS_10bfloat16_tEfNS_4arch4Sm90ELb0ELb0ELb0ELb0ELb0ELb0ELb0ELb1ELb1ELb1ELb0ELb0EEENS1_21CollectiveEpilogueFwdINS6_IJSA_SC_SB_EEES9_SE_SG_Li256ELb0ELb1ELb0ELb0EEENS1_29StaticPersistentTileSchedulerILb0EEEEEEEEEvNT_6ParamsE,"aw",@nobits
	.sectionflags	@""
	.align	16
	.zero		1024


//--------------------- .nv.shared._ZN7cutlass13device_kernelIN5flash11enable_sm90INS1_16FlashAttnFwdSm90INS1_25CollectiveMainloopFwdSm90ILi2EN4cute5tupleIJNS5_1CILi2EEENS7_ILi1EEES9_EEENS6_IJNS7_ILi128EEENS7_ILi112EEENS7_ILi192EEEEEELi192ENS_10bfloat16_tEfNS_4arch4Sm90ELb0ELb0ELb0ELb0ELb0ELb0ELb0ELb1ELb1ELb1ELb0ELb0EEENS1_21CollectiveEpilogueFwdINS6_IJSB_SD_SC_EEESA_SF_SH_Li256ELb0ELb1ELb0ELb0EEENS1_29StaticPersistentTileSchedulerILb0EEEEEEEEEvNT_6ParamsE --------------------------
	.section	.nv.shared._ZN7cutlass13device_kernelIN5flash11enable_sm90INS1_16FlashAttnFwdSm90INS1_25CollectiveMainloopFwdSm90ILi2EN4cute5tupleIJNS5_1CILi2EEENS7_ILi1EEES9_EEENS6_IJNS7_ILi128EEENS7_ILi112EEENS7_ILi192EEEEEELi192ENS_10bfloat16_tEfNS_4arch4Sm90ELb0ELb0ELb0ELb0ELb0ELb0ELb0ELb1ELb1ELb1ELb0ELb0EEENS1_21CollectiveEpilogueFwdINS6_IJSB_SD_SC_EEESA_SF_SH_Li256ELb0ELb1ELb0ELb0EEENS1_29StaticPersistentTileSchedulerILb0EEEEEEEEEvNT_6ParamsE,"aw",@nobits
	.sectionflags	@""
	.align	16
	.zero		1024


//--------------------- .nv.shared._ZN7cutlass13device_kernelIN5flash11enable_sm90INS1_16FlashAttnFwdSm90INS1_25CollectiveMainloopFwdSm90ILi2EN4cute5tupleIJNS5_1CILi1EEES8_S8_EEENS6_IJNS7_ILi128EEENS7_ILi112EEENS7_ILi192EEEEEELi192ENS_10bfloat16_tEfNS_4arch4Sm90ELb0ELb0ELb0ELb1ELb0ELb0ELb0ELb1ELb1ELb1ELb0ELb0EEENS1_21CollectiveEpilogueFwdINS6_IJSA_SC_SB_EEES9_SE_SG_Li256ELb1ELb1ELb0ELb0EEENS1_36VarlenDynamicPersistentTileSchedulerILi128ELi112ELi256ELi128ELb0ELb1ELb1ELb0ELb1ELb1EEEEEEEEEvNT_6ParamsE --------------------------
	.section	.nv.shared._ZN7cutlass13device_kernelIN5flash11enable_sm90INS1_16FlashAttnFwdSm90INS1_25CollectiveMainloopFwdSm90ILi2EN4cute5tupleIJNS5_1CILi1EEES8_S8_EEENS6_IJNS7_ILi128EEENS7_ILi112EEENS7_ILi192EEEEEELi192ENS_10bfloat16_tEfNS_4arch4Sm90ELb0ELb0ELb0ELb1ELb0ELb0ELb0ELb1ELb1ELb1ELb0ELb0EEENS1_21CollectiveEpilogueFwdINS6_IJSA_SC_SB_EEES9_SE_SG_Li256ELb1ELb1ELb0ELb0EEENS1_36VarlenDynamicPersistentTileSchedulerILi128ELi112ELi256ELi128ELb0ELb1ELb1ELb0ELb1ELb1EEEEEEEEEvNT_6ParamsE,"aw",@nobits
	.sectionflags	@""
	.align	16
	.zero		1024


//--------------------- .nv.shared._ZN7cutlass13device_kernelIN5flash11enable_sm90INS1_16FlashAttnFwdSm90INS1_25CollectiveMainloopFwdSm90ILi2EN4cute5tupleIJNS5_1CILi1EEES8_S8_EEENS6_IJNS7_ILi128EEENS7_ILi112EEENS7_ILi192EEEEEELi192ENS_10bfloat16_tEfNS_4arch4Sm90ELb0ELb0ELb0ELb1ELb0ELb1ELb0ELb1ELb1ELb1ELb0ELb0EEENS1_21CollectiveEpilogueFwdINS6_IJSA_SC_SB_EEES9_SE_SG_Li256ELb1ELb1ELb0ELb0EEENS1_36VarlenDynamicPersistentTileSchedulerILi128ELi112ELi256ELi128ELb0ELb1ELb1ELb0ELb1ELb1EEEEEEEEEvNT_6ParamsE --------------------------
	.section	.nv.shared._ZN7cutlass13device_kernelIN5flash11enable_sm90INS1_16FlashAttnFwdSm90INS1_25CollectiveMainloopFwdSm90ILi2EN4cute5tupleIJNS5_1CILi1EEES8_S8_EEENS6_IJNS7_ILi128EEENS7_ILi112EEENS7_ILi192EEEEEELi192ENS_10bfloat16_tEfNS_4arch4Sm90ELb0ELb0ELb0ELb1ELb0ELb1ELb0ELb1ELb1ELb1ELb0ELb0EEENS1_21CollectiveEpilogueFwdINS6_IJSA_SC_SB_EEES9_SE_SG_Li256ELb1ELb1ELb0ELb0EEENS1_36VarlenDynamicPersistentTileSchedulerILi128ELi112ELi256ELi128ELb0ELb1ELb1ELb0ELb1ELb1EEEEEEEEEvNT_6ParamsE,"aw",@nobits
	.sectionflags	@""
	.align	16
	.zero		1024


//--------------------- .nv.shared._ZN7cutlass13device_kernelIN5flash11enable_sm90INS1_16FlashAttnFwdSm90INS1_25CollectiveMainloopFwdSm90ILi2EN4cute5tupleIJNS5_1CILi1EEES8_S8_EEENS6_IJNS7_ILi128EEENS7_ILi96EEENS7_ILi192EEEEEELi192ENS_10bfloat16_tEfNS_4arch4Sm90ELb0ELb1ELb0ELb0ELb0ELb0ELb0ELb1ELb1ELb1ELb0ELb0EEENS1_21CollectiveEpilogueFwdINS6_IJSA_SC_SB_EEES9_SE_SG_Li256ELb0ELb1ELb0ELb0EEENS1_30DynamicPersistentTileSchedulerILi256ELi128ELb0ELb1ELb1EEEEEEEEEvNT_6ParamsE --------------------------
	.section	.nv.shared._ZN7cutlass13device_kernelIN5flash11enable_sm90INS1_16FlashAttnFwdSm90INS1_25CollectiveMainloopFwdSm90ILi2EN4cute5tupleIJNS5_1CILi1EEES8_S8_EEENS6_IJNS7_ILi128EEENS7_ILi96EEENS7_ILi192EEEEEELi192ENS_10bfloat16_tEfNS_4arch4Sm90ELb0ELb1ELb0ELb0ELb0ELb0ELb0ELb1ELb1ELb1ELb0ELb0EEENS1_21CollectiveEpilogueFwdINS6_IJSA_SC_SB_EEES9_SE_SG_Li256ELb0ELb1ELb0ELb0EEENS1_30DynamicPersistentTileSchedulerILi256ELi128ELb0ELb1ELb1EEEEEEEEEvNT_6ParamsE,"aw",@nobits
	.sectionflags	@""
	.align	16
	.zero		1024


//--------------------- .nv.shared._ZN7cutlass13device_kernelIN5flash11enable_sm90INS1_16FlashAttnFwdSm90INS1_25CollectiveMainloopFwdSm90ILi2EN4cute5tupleIJNS5_1CILi1EEES8_S8_EEENS6_IJNS7_ILi128EEENS7_ILi96EEENS7_ILi192EEEEEELi192ENS_10bfloat16_tEfNS_4arch4Sm90ELb0ELb1ELb0ELb1ELb0ELb0ELb0ELb1ELb1ELb1ELb0ELb0EEENS1_21CollectiveEpilogueFwdINS6_IJSA_SC_SB_EEES9_SE_SG_Li256ELb1ELb1ELb0ELb0EEENS1_36VarlenDynamicPersistentTileSchedulerILi128ELi96ELi256ELi128ELb0ELb1ELb1ELb1ELb0ELb1EEEEEEEEEvNT_6ParamsE --------------------------
	.section	.nv.shared._ZN7cutlass13device_kernelIN5flash11enable_sm90INS1_16FlashAttnFwdSm90INS1_25CollectiveMainloopFwdSm90ILi2EN4cute5tupleIJNS5_1CILi1EEES8_S8_EEENS6_IJNS7_ILi128EEENS7_ILi96EEENS7_ILi192EEEEEELi192ENS_10bfloat16_tEfNS_4arch4Sm90ELb0ELb1ELb0ELb1ELb0ELb0ELb0ELb1ELb1ELb1ELb0ELb0EEENS1_21CollectiveEpilogueFwdINS6_IJSA_SC_SB_EEES9_SE_SG_Li256ELb1ELb1ELb0ELb0EEENS1_36VarlenDynamicPersistentTileSchedulerILi128ELi96ELi256ELi128ELb0ELb1ELb1ELb1ELb0ELb1EEEEEEEEEvNT_6ParamsE,"aw",@nobits
	.sectionflags	@""
	.align	16
	.zero		1024


//--------------------- .nv.shared._ZN7cutlass13device_kernelIN5flash11enable_sm90INS1_16FlashAttnFwdSm90INS1_25CollectiveMainloopFwdSm90ILi2EN4cute5tupleIJNS5_1CILi1EEES8_S8_EEENS6_IJNS7_ILi128EEENS7_ILi96EEENS7_ILi192EEEEEELi192ENS_10bfloat16_tEfNS_4arch4Sm90ELb0ELb1ELb0ELb1ELb0ELb1ELb0ELb1ELb1ELb1ELb0ELb0EEENS1_21CollectiveEpilogueFwdINS6_IJSA_SC_SB_EEES9_SE_SG_Li256ELb1ELb1ELb0ELb0EEENS1_36VarlenDynamicPersistentTileSchedulerILi128ELi96ELi256ELi128ELb0ELb1ELb1ELb1ELb0ELb1EEEEEEEEEvNT_6ParamsE --------------------------
	.section	.nv.shared._ZN7cutlass13device_kernelIN5flash11enable_sm90INS1_16FlashAttnFwdSm90INS1_25CollectiveMainloopFwdSm90ILi2EN4cute5tupleIJNS5_1CILi1EEES8_S8_EEENS6_IJNS7_ILi128EEENS7_ILi96EEENS7_ILi192EEEEEELi192ENS_10bfloat16_tEfNS_4arch4Sm90ELb0ELb1ELb0ELb1ELb0ELb1ELb0ELb1ELb1ELb1ELb0ELb0EEENS1_21CollectiveEpilogueFwdINS6_IJSA_SC_SB_EEES9_SE_SG_Li256ELb1ELb1ELb0ELb0EEENS1_36VarlenDynamicPersistentTileSchedulerILi128ELi96ELi256ELi128ELb0ELb1ELb1ELb1ELb0ELb1EEEEEEEEEvNT_6ParamsE,"aw",@nobits
	.sectionflags	@""
	.align	16
	.zero		1024


//--------------------- .nv.shared._ZN7cutlass13device_kernelIN5flash11enable_sm90INS1_16FlashAttnFwdSm90INS1_25CollectiveMainloopFwdSm90ILi2EN4cute5tupleIJNS5_1CILi1EEES8_S8_EEENS6_IJNS7_ILi128EEENS7_ILi112EEENS7_ILi192EEEEEELi192ENS_10bfloat16_tEfNS_4arch4Sm90ELb1ELb0ELb0ELb0ELb0ELb0ELb0ELb1ELb1ELb1ELb0ELb0EEENS1_21CollectiveEpilogueFwdINS6_IJSA_SC_SB_EEES9_SE_SG_Li256ELb0ELb1ELb0ELb0EEENS1_30DynamicPersistentTileSchedulerILi256ELi128ELb0ELb1ELb1EEEEEEEEEvNT_6ParamsE --------------------------
	.section	.nv.shared._ZN7cutlass13device_kernelIN5flash11enable_sm90INS1_16FlashAttnFwdSm90INS1_25CollectiveMainloopFwdSm90ILi2EN4cute5tupleIJNS5_1CILi1EEES8_S8_EEENS6_IJNS7_ILi128EEENS7_ILi112EEENS7_ILi192EEEEEELi192ENS_10bfloat16_tEfNS_4arch4Sm90ELb1ELb0ELb0ELb0ELb0ELb0ELb0ELb1ELb1ELb1ELb0ELb0EEENS1_21CollectiveEpilogueFwdINS6_IJSA_SC_SB_EEES9_SE_SG_Li256ELb0ELb1ELb0ELb0EEENS1_30DynamicPersistentTileSchedulerILi256ELi128ELb0ELb1ELb1EEEEEEEEEvNT_6ParamsE,"aw",@nobits
	.sectionflags	@""
	.align	16
	.zero		1024


//--------------------- .nv.shared._ZN7cutlass13device_kernelIN5flash11enable_sm90INS1_16FlashAttnFwdSm90INS1_25CollectiveMainloopFwdSm90ILi2EN4cute5tupleIJNS5_1CILi1EEES8_S8_EEENS6_IJNS7_ILi128EEENS7_ILi112EEENS7_ILi192EEEEEELi192ENS_10bfloat16_tEfNS_4arch4Sm90ELb1ELb0ELb0ELb1ELb0ELb0ELb0ELb1ELb1ELb1ELb0ELb0EEENS1_21CollectiveEpilogueFwdINS6_IJSA_SC_SB_EEES9_SE_SG_Li256ELb1ELb1ELb0ELb0EEENS1_36VarlenDynamicPersistentTileSchedulerILi128ELi112ELi256ELi128ELb0ELb1ELb1ELb1ELb1ELb1EEEEEEEEEvNT_6ParamsE --------------------------
	.section	.nv.shared._ZN7cutlass13device_kernelIN5flash11enable_sm90INS1_16FlashAttnFwdSm90INS1_25CollectiveMainloopFwdSm90ILi2EN4cute5tupleIJNS5_1CILi1EEES8_S8_EEENS6_IJNS7_ILi128EEENS7_ILi112EEENS7_ILi192EEEEEELi192ENS_10bfloat16_tEfNS_4arch4Sm90ELb1ELb0ELb0ELb1ELb0ELb0ELb0ELb1ELb1ELb1ELb0ELb0EEENS1_21CollectiveEpilogueFwdINS6_IJSA_SC_SB_EEES9_SE_SG_Li256ELb1ELb1ELb0ELb0EEENS1_36VarlenDynamicPersistentTileSchedulerILi128ELi112ELi256ELi128ELb0ELb1ELb1ELb1ELb1ELb1EEEEEEEEEvNT_6ParamsE,"aw",@nobits
	.sectionflags	@""
	.align	16
	.zero		1024


//--------------------- .nv.shared._ZN7cutlass13device_kernelIN5flash11enable_sm90INS1_16FlashAttnFwdSm90INS1_25CollectiveMainloopFwdSm90ILi2EN4cute5tupleIJNS5_1CILi1EEES8_S8_EEENS6_IJNS7_ILi128EEENS7_ILi112EEENS7_ILi192EEEEEELi192ENS_10bfloat16_tEfNS_4arch4Sm90ELb1ELb0ELb0ELb1ELb0ELb1ELb0ELb1ELb1ELb1ELb0ELb0EEENS1_21CollectiveEpilogueFwdINS6_IJSA_SC_SB_EEES9_SE_SG_Li256ELb1ELb1ELb0ELb0EEENS1_36VarlenDynamicPersistentTileSchedulerILi128ELi112ELi256ELi128ELb0ELb1ELb1ELb1ELb1ELb1EEEEEEEEEvNT_6ParamsE --------------------------
	.section	.nv.shared._ZN7cutlass13device_kernelIN5flash11enable_sm90INS1_16FlashAttnFwdSm90INS1_25CollectiveMainloopFwdSm90ILi2EN4cute5tupleIJNS5_1CILi1EEES8_S8_EEENS6_IJNS7_ILi128EEENS7_ILi112EEENS7_ILi192EEEEEELi192ENS_10bfloat16_tEfNS_4arch4Sm90ELb1ELb0ELb0ELb1ELb0ELb1ELb0ELb1ELb1ELb1ELb0ELb0EEENS1_21CollectiveEpilogueFwdINS6_IJSA_SC_SB_EEES9_SE_SG_Li256ELb1ELb1ELb0ELb0EEENS1_36VarlenDynamicPersistentTileSchedulerILi128ELi112ELi256ELi128ELb0ELb1ELb1ELb1ELb1ELb1EEEEEEEEEvNT_6ParamsE,"aw",@nobits
	.sectionflags	@""
	.align	16
	.zero		1024


//--------------------- .nv.shared._ZN7cutlass13device_kernelIN5flash11enable_sm90INS1_16FlashAttnFwdSm90INS1_25CollectiveMainloopFwdSm90ILi2EN4cute5tupleIJNS5_1CILi1EEES8_S8_EEENS6_IJNS7_ILi128EEENS7_ILi176EEESA_EEELi128ENS_10bfloat16_tEfNS_4arch4Sm90ELb0ELb0ELb0ELb0ELb0ELb0ELb0ELb1ELb1ELb1ELb0ELb0EEENS1_21CollectiveEpilogueFwdINS6_IJSA_SA_SB_EEES9_SD_SF_Li256ELb0ELb1ELb0ELb0EEENS1_29StaticPersistentTileSchedulerILb0EEEEEEEEEvNT_6ParamsE --------------------------
	.section	.nv.shared._ZN7cutlass13device_kernelIN5flash11enable_sm90INS1_16FlashAttnFwdSm90INS1_25CollectiveMainloopFwdSm90ILi2EN4cute5tupleIJNS5_1CILi1EEES8_S8_EEENS6_IJNS7_ILi128EEENS7_ILi176EEESA_EEELi128ENS_10bfloat16_tEfNS_4arch4Sm90ELb0ELb0ELb0ELb0ELb0ELb0ELb0ELb1ELb1ELb1ELb0ELb0EEENS1_21CollectiveEpilogueFwdINS6_IJSA_SA_SB_EEES9_SD_SF_Li256ELb0ELb1ELb0ELb0EEENS1_29StaticPersistentTileSchedulerILb0EEEEEEEEEvNT_6ParamsE,"aw",@nobits
	.sectionflags	@""
	.align	16
	.zero		1024


//--------------------- .nv.shared._ZN7cutlass13device_kernelIN5flash11enable_sm90INS1_16FlashAttnFwdSm90INS1_25CollectiveMainloopFwdSm90ILi2EN4cute5tupleIJNS5_1CILi2EEENS7_ILi1EEES9_EEENS6_IJNS7_ILi128EEENS7_ILi176EEESB_EEELi128ENS_10bfloat16_tEfNS_4arch4Sm90ELb0ELb0ELb0ELb0ELb0ELb0ELb0ELb1ELb1ELb1ELb0ELb0EEENS1_21CollectiveEpilogueFwdINS6_IJSB_SB_SC_EEESA_SE_SG_Li256ELb0ELb1ELb0ELb0EEENS1_29StaticPersistentTileSchedulerILb0EEEEEEEEEvNT_6ParamsE --------------------------
	.section	.nv.shared._ZN7cutlass13device_kernelIN5flash11enable_sm90INS1_16FlashAttnFwdSm90INS1_25CollectiveMainloopFwdSm90ILi2EN4cute5tupleIJNS5_1CILi2EEENS7_ILi1EEES9_EEENS6_IJNS7_ILi128EEENS7_ILi176EEESB_EEELi128ENS_10bfloat16_tEfNS_4arch4Sm90ELb0ELb0ELb0ELb0ELb0ELb0ELb0ELb1ELb1ELb1ELb0ELb0EEENS1_21CollectiveEpilogueFwdINS6_IJSB_SB_SC_EEESA_SE_SG_Li256ELb0ELb1ELb0ELb0EEENS1_29StaticPersistentTileSchedulerILb0EEEEEEEEEvNT_6ParamsE,"aw",@nobits
	.sectionflags	@""
	.align	16
	.zero		1024


//--------------------- .nv.shared._ZN7cutlass13device_kernelIN5flash11enable_sm90INS1_16FlashAttnFwdSm90INS1_25CollectiveMainloopFwdSm90ILi2EN4cute5tupleIJNS5_1CILi1EEES8_S8_EEENS6_IJNS7_ILi128EEENS7_ILi176EEESA_EEELi128ENS_10bfloat16_tEfNS_4arch4Sm90ELb0ELb0ELb0ELb1ELb0ELb0ELb0ELb1ELb1ELb1ELb0ELb0EEENS1_21CollectiveEpilogueFwdINS6_IJSA_SA_SB_EEES9_SD_SF_Li256ELb1ELb1ELb0ELb0EEENS1_36VarlenDynamicPersistentTileSchedulerILi128ELi176ELi256ELi128ELb0ELb1ELb1ELb0ELb1ELb1EEEEEEEEEvNT_6ParamsE --------------------------
	.section	.nv.shared._ZN7cutlass13device_kernelIN5flash11enable_sm90INS1_16FlashAttnFwdSm90INS1_25CollectiveMainloopFwdSm90ILi2EN4cute5tupleIJNS5_1CILi1EEES8_S8_EEENS6_IJNS7_ILi128EEENS7_ILi176EEESA_EEELi128ENS_10bfloat16_tEfNS_4arch4Sm90ELb0ELb0ELb0ELb1ELb0ELb0ELb0ELb1ELb1ELb1ELb0ELb0EEENS1_21CollectiveEpilogueFwdINS6_IJSA_SA_SB_EEES9_SD_SF_Li256ELb1ELb1ELb0ELb0EEENS1_36VarlenDynamicPersistentTileSchedulerILi128ELi176ELi256ELi128ELb0ELb1ELb1ELb0ELb1ELb1EEEEEEEEEvNT_6ParamsE,"aw",@nobits
	.sectionflags	@""
	.align	16
	.zero		1024


//--------------------- .nv.shared._ZN7cutlass13device_kernelIN5flash11enable_sm90INS1_16FlashAttnFwdSm90INS1_25CollectiveMainloopFwdSm90ILi2EN4cute5tupleIJNS5_1CILi1EEES8_S8_EEENS6_IJNS7_ILi128EEENS7_ILi176EEESA_EEELi128ENS_10bfloat16_tEfNS_4arch4Sm90ELb0ELb0ELb0ELb1ELb0ELb1ELb0ELb1ELb1ELb1ELb0ELb0EEENS1_21CollectiveEpilogueFwdINS6_IJSA_SA_SB_EEES9_SD_SF_Li256ELb1ELb1ELb0ELb0EEENS1_36VarlenDynamicPersistentTileSchedulerILi128ELi176ELi256ELi128ELb0ELb1ELb1ELb0ELb1ELb1EEEEEEEEEvNT_6ParamsE --------------------------
	.section	.nv.shared._ZN7cutlass13device_kernelIN5flash11enable_sm90INS1_16FlashAttnFwdSm90INS1_25CollectiveMainloopFwdSm90ILi2EN4cute5tupleIJNS5_1CILi1EEES8_S8_EEENS6_IJNS7_ILi128EEENS7_ILi176EEESA_EEELi128ENS_10bfloat16_tEfNS_4arch4Sm90ELb0ELb0ELb0ELb1ELb0ELb1ELb0ELb1ELb1ELb1ELb0ELb0EEENS1_21CollectiveEpilogueFwdINS6_IJSA_SA_SB_EEES9_SD_SF_Li256ELb1ELb1ELb0ELb0EEENS1_36VarlenDynamicPersistentTileSchedulerILi128ELi176ELi256ELi128ELb0ELb1ELb1ELb0ELb1ELb1EEEEEEEEEvNT_6ParamsE,"aw",@nobits
	.sectionflags	@""
	.align	16
	.zero		1024


//--------------------- .nv.shared._ZN7cutlass13device_kernelIN5flash11enable_sm90INS1_16FlashAttnFwdSm90INS1_25CollectiveMainloopFwdSm90ILi2EN4cute5tupleIJNS5_1CILi1EEES8_S8_EEENS6_IJNS7_ILi128EEESA_SA_EEELi128ENS_10bfloat16_tEfNS_4arch4Sm90ELb0ELb1ELb0ELb0ELb0ELb0ELb0ELb1ELb1ELb1ELb0ELb0EEENS1_21CollectiveEpilogueFwdISB_S9_SC_SE_Li256ELb0ELb1ELb0ELb0EEENS1_30DynamicPersistentTileSchedulerILi256ELi128ELb0ELb1ELb1EEEEEEEEEvNT_6ParamsE --------------------------
	.section	.nv.shared._ZN7cutlass13device_kernelIN5flash11enable_sm90INS1_16FlashAttnFwdSm90INS1_25CollectiveMainloopFwdSm90ILi2EN4cute5tupleIJNS5_1CILi1EEES8_S8_EEENS6_IJNS7_ILi128EEESA_SA_EEELi128ENS_10bfloat16_tEfNS_4arch4Sm90ELb0ELb1ELb0ELb0ELb0ELb0ELb0ELb1ELb1ELb1ELb0ELb0EEENS1_21CollectiveEpilogueFwdISB_S9_SC_SE_Li256ELb0ELb1ELb0ELb0EEENS1_30DynamicPersistentTileSchedulerILi256ELi128ELb0ELb1ELb1EEEEEEEEEvNT_6ParamsE,"aw",@nobits
	.sectionflags	@""
	.align	16
	.zero		1024


//--------------------- .nv.shared._ZN7cutlass13device_kernelIN5flash11enable_sm90INS1_16FlashAttnFwdSm90INS1_25CollectiveMainloopFwdSm90ILi2EN4cute5tupleIJNS5_1CILi1EEES8_S8_EEENS6_IJNS7_ILi128EEESA_SA_EEELi128ENS_10bfloat16_tEfNS_4arch4Sm90ELb0ELb1ELb0ELb1ELb0ELb0ELb0ELb1ELb1ELb1ELb0ELb0EEENS1_21CollectiveEpilogueFwdISB_S9_SC_SE_Li256ELb1ELb1ELb0ELb0EEENS1_36VarlenDynamicPersistentTileSchedulerILi128ELi128ELi256ELi128ELb0ELb1ELb1ELb1ELb0ELb1EEEEEEEEEvNT_6ParamsE --------------------------
	.section	.nv.shared._ZN7cutlass13device_kernelIN5flash11enable_sm90INS1_16FlashAttnFwdSm90INS1_25CollectiveMainloopFwdSm90ILi2EN4cute5tupleIJNS5_1CILi1EEES8_S8_EEENS6_IJNS7_ILi128EEESA_SA_EEELi128ENS_10bfloat16_tEfNS_4arch4Sm90ELb0ELb1ELb0ELb1ELb0ELb0ELb0ELb1ELb1ELb1ELb0ELb0EEENS1_21CollectiveEpilogueFwdISB_S9_SC_SE_Li256ELb1ELb1ELb0ELb0EEENS1_36VarlenDynamicPersistentTileSchedulerILi128ELi128ELi256ELi128ELb0ELb1ELb1ELb1ELb0ELb1EEEEEEEEEvNT_6ParamsE,"aw",@nobits
	.sectionflags	@""
	.align	16
	.zero		1024


//--------------------- .nv.shared._ZN7cutlass13device_kernelIN5flash11enable_sm90INS1_16FlashAttnFwdSm90INS1_25CollectiveMainloopFwdSm90ILi2EN4cute5tupleIJNS5_1CILi1EEES8_S8_EEENS6_IJNS7_ILi128EEESA_SA_EEELi128ENS_10bfloat16_tEfNS_4arch4Sm90ELb0ELb1ELb0ELb1ELb0ELb1ELb0ELb1ELb1ELb1ELb0ELb0EEENS1_21CollectiveEpilogueFwdISB_S9_SC_SE_Li256ELb1ELb1ELb0ELb0EEENS1_36VarlenDynamicPersistentTileSchedulerILi128ELi128ELi256ELi128ELb0ELb1ELb1ELb1ELb0ELb1EEEEEEEEEvNT_6ParamsE --------------------------
	.section	.nv.shared._ZN7cutlass13device_kernelIN5flash11enable_sm90INS1_16FlashAttnFwdSm90INS1_25CollectiveMainloopFwdSm90ILi2EN4cute5tupleIJNS5_1CILi1EEES8_S8_EEENS6_IJNS7_ILi128EEESA_SA_EEELi128ENS_10bfloat16_tEfNS_4arch4Sm90ELb0ELb1ELb0ELb1ELb0ELb1ELb0ELb1ELb1ELb1ELb0ELb0EEENS1_21CollectiveEpilogueFwdISB_S9_SC_SE_Li256ELb1ELb1ELb0ELb0EEENS1_36VarlenDynamicPersistentTileSchedulerILi128ELi128ELi256ELi128ELb0ELb1ELb1ELb1ELb0ELb1EEEEEEEEEvNT_6ParamsE,"aw",@nobits
	.sectionflags	@""
	.align	16
	.zero		1024


//--------------------- .nv.shared._ZN7cutlass13device_kernelIN5flash11enable_sm90INS1_16FlashAttnFwdSm90INS1_25CollectiveMainloopFwdSm90ILi2EN4cute5tupleIJNS5_1CILi1EEES8_S8_EEENS6_IJNS7_ILi128EEESA_SA_EEELi128ENS_10bfloat16_tEfNS_4arch4Sm90ELb1ELb0ELb0ELb0ELb0ELb0ELb0ELb1ELb1ELb1ELb0ELb0EEENS1_21CollectiveEpilogueFwdISB_S9_SC_SE_Li256ELb0ELb1ELb0ELb0EEENS1_30DynamicPersistentTileSchedulerILi256ELi128ELb0ELb1ELb1EEEEEEEEEvNT_6ParamsE --------------------------
	.section	.nv.shared._ZN7cutlass13device_kernelIN5flash11enable_sm90INS1_16FlashAttnFwdSm90INS1_25CollectiveMainloopFwdSm90ILi2EN4cute5tupleIJNS5_1CILi1EEES8_S8_EEENS6_IJNS7_ILi128EEESA_SA_EEELi128ENS_10bfloat16_tEfNS_4arch4Sm90ELb1ELb0ELb0ELb0ELb0ELb0ELb0ELb1ELb1ELb1ELb0ELb0EEENS1_21CollectiveEpilogueFwdISB_S9_SC_SE_Li256ELb0ELb1ELb0ELb0EEENS1_30DynamicPersistentTileSchedulerILi256ELi128ELb0ELb1ELb1EEEEEEEEEvNT_6ParamsE,"aw",@nobits
	.sectionflags	@""
	.align	16
	.zero		1024


//--------------------- .nv.shared._ZN7cutlass13device_kernelIN5flash11enable_sm90INS1_16FlashAttnFwdSm90INS1_25CollectiveMainloopFwdSm90ILi2EN4cute5tupleIJNS5_1CILi1EEES8_S8_EEENS6_IJNS7_ILi128EEESA_SA_EEELi128ENS_10bfloat16_tEfNS_4arch4Sm90ELb1ELb0ELb0ELb1ELb0ELb0ELb0ELb1ELb1ELb1ELb0ELb0EEENS1_21CollectiveEpilogueFwdISB_S9_SC_SE_Li256ELb1ELb1ELb0ELb0EEENS1_36VarlenDynamicPersistentTileSchedulerILi128ELi128ELi256ELi128ELb0ELb1ELb1ELb1ELb1ELb1EEEEEEEEEvNT_6ParamsE --------------------------
	.section	.nv.shared._ZN7cutlass13device_kernelIN5flash11enable_sm90INS1_16FlashAttnFwdSm90INS1_25CollectiveMainloopFwdSm90ILi2EN4cute5tupleIJNS5_1CILi1EEES8_S8_EEENS6_IJNS7_ILi128EEESA_SA_EEELi128ENS_10bfloat16_tEfNS_4arch4Sm90ELb1ELb0ELb0ELb1ELb0ELb0ELb0ELb1ELb1ELb1ELb0ELb0EEENS1_21CollectiveEpilogueFwdISB_S9_SC_SE_Li256ELb1ELb1ELb0ELb0EEENS1_36VarlenDynamicPersistentTileSchedulerILi128ELi128ELi256ELi128ELb0ELb1ELb1ELb1ELb1ELb1EEEEEEEEEvNT_6ParamsE,"aw",@nobits
	.sectionflags	@""
	.align	16
	.zero		1024


//--------------------- .nv.shared._ZN7cutlass13device_kernelIN5flash11enable_sm90INS1_16FlashAttnFwdSm90INS1_25CollectiveMainloopFwdSm90ILi2EN4cute5tupleIJNS5_1CILi1EEES8_S8_EEENS6_IJNS7_ILi128EEESA_SA_EEELi128ENS_10bfloat16_tEfNS_4arch4Sm90ELb1ELb0ELb0ELb1ELb0ELb1ELb0ELb1ELb1ELb1ELb0ELb0EEENS1_21CollectiveEpilogueFwdISB_S9_SC_SE_Li256ELb1ELb1ELb0ELb0EEENS1_36VarlenDynamicPersistentTileSchedulerILi128ELi128ELi256ELi128ELb0ELb1ELb1ELb1ELb1ELb1EEEEEEEEEvNT_6ParamsE --------------------------
	.section	.nv.shared._ZN7cutlass13device_kernelIN5flash11enable_sm90INS1_16FlashAttnFwdSm90INS1_25CollectiveMainloopFwdSm90ILi2EN4cute5tupleIJNS5_1CILi1EEES8_S8_EEENS6_IJNS7_ILi128EEESA_SA_EEELi128ENS_10bfloat16_tEfNS_4arch4Sm90ELb1ELb0ELb0ELb1ELb0ELb1ELb0ELb1ELb1ELb1ELb0ELb0EEENS1_21CollectiveEpilogueFwdISB_S9_SC_SE_Li256ELb1ELb1ELb0ELb0EEENS1_36VarlenDynamicPersistentTileSchedulerILi128ELi128ELi256ELi128ELb0ELb1ELb1ELb1ELb1ELb1EEEEEEEEEvNT_6ParamsE,"aw",@nobits
	.sectionflags	@""
	.align	16
	.zero		1024


//--------------------- .nv.shared._ZN7cutlass13device_kernelIN5flash11enable_sm90INS1_16FlashAttnFwdSm90INS1_25CollectiveMainloopFwdSm90ILi2EN4cute5tupleIJNS5_1CILi1EEES8_S8_EEENS6_IJNS7_ILi192EEENS7_ILi144EEENS7_ILi96EEEEEELi96ENS_10bfloat16_tEfNS_4arch4Sm90ELb0ELb0ELb0ELb0ELb0ELb0ELb0ELb0ELb1ELb1ELb0ELb0EEENS1_21CollectiveEpilogueFwdINS6_IJSA_SC_SB_EEES9_SE_SG_Li384ELb0ELb1ELb0ELb0EEENS1_29StaticPersistentTileSchedulerILb0EEEEEEEEEvNT_6ParamsE --------------------------
	.section	.nv.shared._ZN7cutlass13device_kernelIN5flash11enable_sm90INS1_16FlashAttnFwdSm90INS1_25CollectiveMainloopFwdSm90ILi2EN4cute5tupleIJNS5_1CILi1EEES8_S8_EEENS6_IJNS7_ILi192EEENS7_ILi144EEENS7_ILi96EEEEEELi96ENS_10bfloat16_tEfNS_4arch4Sm90ELb0ELb0ELb0ELb0ELb0ELb0ELb0ELb0ELb1ELb1ELb0ELb0EEENS1_21CollectiveEpilogueFwdINS6_IJSA_SC_SB_EEES9_SE_SG_Li384ELb0ELb1ELb0ELb0EEENS1_29StaticPersistentTileSchedulerILb0EEEEEEEEEvNT_6ParamsE,"aw",@nobits
	.sectionflags	@""
	.align	16
	.zero		1024


//--------------------- .nv.shared._ZN7cutlass13device_kernelIN5flash11enable_sm90INS1_16FlashAttnFwdSm90INS1_25CollectiveMainloopFwdSm90ILi2EN4cute5tupleIJNS5_1CILi1EEES8_S8_EEENS6_IJNS7_ILi192EEENS7_ILi144EEENS7_ILi96EEEEEELi96ENS_10bfloat16_tEfNS_4arch4Sm90ELb0ELb0ELb0ELb1ELb0ELb0ELb0ELb0ELb1ELb1ELb0ELb0EEENS1_21CollectiveEpilogueFwdINS6_IJSA_SC_SB_EEES9_SE_SG_Li384ELb1ELb1ELb0ELb0EEENS1_36VarlenDynamicPersistentTileSchedulerILi192ELi144ELi384ELi128ELb0ELb1ELb1ELb0ELb1ELb1EEEEEEEEEvNT_6ParamsE --------------------------
	.section	.nv.shared._ZN7cutlass13device_kernelIN5flash11enable_sm90INS1_16FlashAttnFwdSm90INS1_25CollectiveMainloopFwdSm90ILi2EN4cute5tupleIJNS5_1CILi1EEES8_S8_EEENS6_IJNS7_ILi192EEENS7_ILi144EEENS7_ILi96EEEEEELi96ENS_10bfloat16_tEfNS_4arch4Sm90ELb0ELb0ELb0ELb1ELb0ELb0ELb0ELb0ELb1ELb1ELb0ELb0EEENS1_21CollectiveEpilogueFwdINS6_IJSA_SC_SB_EEES9_SE_SG_Li384ELb1ELb1ELb0ELb0EEENS1_36VarlenDynamicPersistentTileSchedulerILi192ELi144ELi384ELi128ELb0ELb1ELb1ELb0ELb1ELb1EEEEEEEEEvNT_6ParamsE,"aw",@nobits
	.sectionflags	@""
	.align	16
	.zero		1024


//--------------------- .nv.shared._ZN7cutlass13device_kernelIN5flash11enable_sm90INS1_16FlashAttnFwdSm90INS1_25CollectiveMainloopFwdSm90ILi2EN4cute5tupleIJNS5_1CILi1EEES8_S8_EEENS6_IJNS7_ILi192EEENS7_ILi144EEENS7_ILi96EEEEEELi96ENS_10bfloat16_tEfNS_4arch4Sm90ELb0ELb0ELb0ELb1ELb0ELb1ELb0ELb0ELb1ELb1ELb0ELb0EEENS1_21CollectiveEpilogueFwdINS6_IJSA_SC_SB_EEES9_SE_SG_Li384ELb1ELb1ELb0ELb0EEENS1_36VarlenDynamicPersistentTileSchedulerILi192ELi144ELi384ELi128ELb0ELb1ELb1ELb0ELb1ELb1EEEEEEEEEvNT_6ParamsE --------------------------
	.section	.nv.shared._ZN7cutlass13device_kernelIN5flash11enable_sm90INS1_16FlashAttnFwdSm90INS1_25CollectiveMainloopFwdSm90ILi2EN4cute5tupleIJNS5_1CILi1EEES8_S8_EEENS6_IJNS7_ILi192EEENS7_ILi144EEENS7_ILi96EEEEEELi96ENS_10bfloat16_tEfNS_4arch4Sm90ELb0ELb0ELb0ELb1ELb0ELb1ELb0ELb0ELb1ELb1ELb0ELb0EEENS1_21CollectiveEpilogueFwdINS6_IJSA_SC_SB_EEES9_SE_SG_Li384ELb1ELb1ELb0ELb0EEENS1_36VarlenDynamicPersistentTileSchedulerILi192ELi144ELi384ELi128ELb0ELb1ELb1ELb0ELb1ELb1EEEEEEEEEvNT_6ParamsE,"aw",@nobits
	.sectionflags	@""
	.align	16
	.zero		1024


//--------------------- .nv.shared._ZN7cutlass13device_kernelIN5flash11enable_sm90INS1_16FlashAttnFwdSm90INS1_25CollectiveMainloopFwdSm90ILi2EN4cute5tupleIJNS5_1CILi1EEES8_S8_EEENS6_IJNS7_ILi192EEENS7_ILi128EEENS7_ILi96EEEEEELi96ENS_10bfloat16_tEfNS_4arch4Sm90ELb0ELb1ELb0ELb0ELb0ELb0ELb0ELb0ELb1ELb1ELb0ELb0EEENS1_21CollectiveEpilogueFwdINS6_IJSA_SC_SB_EEES9_SE_SG_Li384ELb0ELb1ELb0ELb0EEENS1_30DynamicPersistentTileSchedulerILi384ELi128ELb0ELb1ELb1EEEEEEEEEvNT_6ParamsE --------------------------
	.section	.nv.shared._ZN7cutlass13device_kernelIN5flash11enable_sm90INS1_16FlashAttnFwdSm90INS1_25CollectiveMainloopFwdSm90ILi2EN4cute5tupleIJNS5_1CILi1EEES8_S8_EEENS6_IJNS7_ILi192EEENS7_ILi128EEENS7_ILi96EEEEEELi96ENS_10bfloat16_tEfNS_4arch4Sm90ELb0ELb1ELb0ELb0ELb0ELb0ELb0ELb0ELb1ELb1ELb0ELb0EEENS1_21CollectiveEpilogueFwdINS6_IJSA_SC_SB_EEES9_SE_SG_Li384ELb0ELb1ELb0ELb0EEENS1_30DynamicPersistentTileSchedulerILi384ELi128ELb0ELb1ELb1EEEEEEEEEvNT_6ParamsE,"aw",@nobits
	.sectionflags	@""
	.align	16
	.zero		1024


//--------------------- .nv.shared._ZN7cutlass13device_kernelIN5flash11enable_sm90INS1_16FlashAttnFwdSm90INS1_25CollectiveMainloopFwdSm90ILi2EN4cute5tupleIJNS5_1CILi1EEES8_S8_EEENS6_IJNS7_ILi192EEENS7_ILi128EEENS7_ILi96EEEEEELi96ENS_10bfloat16_tEfNS_4arch4Sm90ELb0ELb1ELb0ELb1ELb0ELb0ELb0ELb0ELb1ELb1ELb0ELb0EEENS1_21CollectiveEpilogueFwdINS6_IJSA_SC_SB_EEES9_SE_SG_Li384ELb1ELb1ELb0ELb0EEENS1_36VarlenDynamicPersistentTileSchedulerILi192ELi128ELi384ELi128ELb0ELb1ELb1ELb1ELb0ELb1EEEEEEEEEvNT_6ParamsE --------------------------
	.section	.nv.shared._ZN7cutlass13device_kernelIN5flash11enable_sm90INS1_16FlashAttnFwdSm90INS1_25CollectiveMainloopFwdSm90ILi2EN4cute5tupleIJNS5_1CILi1EEES8_S8_EEENS6_IJNS7_ILi192EEENS7_ILi128EEENS7_ILi96EEEEEELi96ENS_10bfloat16_tEfNS_4arch4Sm90ELb0ELb1ELb0ELb1ELb0ELb0ELb0ELb0ELb1ELb1ELb0ELb0EEENS1_21CollectiveEpilogueFwdINS6_IJSA_SC_SB_EEES9_SE_SG_Li384ELb1ELb1ELb0ELb0EEENS1_36VarlenDynamicPersistentTileSchedulerILi192ELi128ELi384ELi128ELb0ELb1ELb1ELb1ELb0ELb1EEEEEEEEEvNT_6ParamsE,"aw",@nobits
	.sectionflags	@""
	.align	16
	.zero		1024


//--------------------- .nv.shared._ZN7cutlass13device_kernelIN5flash11enable_sm90INS1_16FlashAttnFwdSm90INS1_25CollectiveMainloopFwdSm90ILi2EN4cute5tupleIJNS5_1CILi1EEES8_S8_EEENS6_IJNS7_ILi192EEENS7_ILi128EEENS7_ILi96EEEEEELi96ENS_10bfloat16_tEfNS_4arch4Sm90ELb0ELb1ELb0ELb1ELb0ELb1ELb0ELb0ELb1ELb1ELb0ELb0EEENS1_21CollectiveEpilogueFwdINS6_IJSA_SC_SB_EEES9_SE_SG_Li384ELb1ELb1ELb0ELb0EEENS1_36VarlenDynamicPersistentTileSchedulerILi192ELi128ELi384ELi128ELb0ELb1ELb1ELb1ELb0ELb1EEEEEEEEEvNT_6ParamsE --------------------------
	.section	.nv.shared._ZN7cutlass13device_kernelIN5flash11enable_sm90INS1_16FlashAttnFwdSm90INS1_25CollectiveMainloopFwdSm90ILi2EN4cute5tupleIJNS5_1CILi1EEES8_S8_EEENS6_IJNS7_ILi192EEENS7_ILi128EEENS7_ILi96EEEEEELi96ENS_10bfloat16_tEfNS_4arch4Sm90ELb0ELb1ELb0ELb1ELb0ELb1ELb0ELb0ELb1ELb1ELb0ELb0EEENS1_21CollectiveEpilogueFwdINS6_IJSA_SC_SB_EEES9_SE_SG_Li384ELb1ELb1ELb0ELb0EEENS1_36VarlenDynamicPersistentTileSchedulerILi192ELi128ELi384ELi128ELb0ELb1ELb1ELb1ELb0ELb1EEEEEEEEEvNT_6ParamsE,"aw",@nobits
	.sectionflags	@""
	.align	16
	.zero		1024


//--------------------- .nv.shared._ZN7cutlass13device_kernelIN5flash11enable_sm90INS1_16FlashAttnFwdSm90INS1_25CollectiveMainloopFwdSm90ILi2EN4cute5tupleIJNS5_1CILi1EEES8_S8_EEENS6_IJNS7_ILi192EEENS7_ILi144EEENS7_ILi96EEEEEELi96ENS_10bfloat16_tEfNS_4arch4Sm90ELb1ELb0ELb0ELb0ELb0ELb0ELb0ELb0ELb1ELb1ELb0ELb0EEENS1_21CollectiveEpilogueFwdINS6_IJSA_SC_SB_EEES9_SE_SG_Li384ELb0ELb1ELb0ELb0EEENS1_30DynamicPersistentTileSchedulerILi384ELi128ELb0ELb1ELb1EEEEEEEEEvNT_6ParamsE --------------------------
	.section	.nv.shared._ZN7cutlass13device_kernelIN5flash11enable_sm90INS1_16FlashAttnFwdSm90INS1_25CollectiveMainloopFwdSm90ILi2EN4cute5tupleIJNS5_1CILi1EEES8_S8_EEENS6_IJNS7_ILi192EEENS7_ILi144EEENS7_ILi96EEEEEELi96ENS_10bfloat16_tEfNS_4arch4Sm90ELb1ELb0ELb0ELb0ELb0ELb0ELb0ELb0ELb1ELb1ELb0ELb0EEENS1_21CollectiveEpilogueFwdINS6_IJSA_SC_SB_EEES9_SE_SG_Li384ELb0ELb1ELb0ELb0EEENS1_30DynamicPersistentTileSchedulerILi384ELi128ELb0ELb1ELb1EEEEEEEEEvNT_6ParamsE,"aw",@nobits
	.sectionflags	@""
	.align	16
	.zero		1024


//--------------------- .nv.shared._ZN7cutlass13device_kernelIN5flash11enable_sm90INS1_16FlashAttnFwdSm90INS1_25CollectiveMainloopFwdSm90ILi2EN4cute5tupleIJNS5_1CILi1EEES8_S8_EEENS6_IJNS7_ILi192EEENS7_ILi144EEENS7_ILi96EEEEEELi96ENS_10bfloat16_tEfNS_4arch4Sm90ELb1ELb0ELb0ELb1ELb0ELb0ELb0ELb0ELb1ELb1ELb0ELb0EEENS1_21CollectiveEpilogueFwdINS6_IJSA_SC_SB_EEES9_SE_SG_Li384ELb1ELb1ELb0ELb0EEENS1_36VarlenDynamicPersistentTileSchedulerILi192ELi144ELi384ELi128ELb0ELb1ELb1ELb1ELb1ELb1EEEEEEEEEvNT_6ParamsE --------------------------
	.section	.nv.shared._ZN7cutlass13device_kernelIN5flash11enable_sm90INS1_16FlashAttnFwdSm90INS1_25CollectiveMainloopFwdSm90ILi2EN4cute5tupleIJNS5_1CILi1EEES8_S8_EEENS6_IJNS7_ILi192EEENS7_ILi144EEENS7_ILi96EEEEEELi96ENS_10bfloat16_tEfNS_4arch4Sm90ELb1ELb0ELb0ELb1ELb0ELb0ELb0ELb0ELb1ELb1ELb0ELb0EEENS1_21CollectiveEpilogueFwdINS6_IJSA_SC_SB_EEES9_SE_SG_Li384ELb1ELb1ELb0ELb0EEENS1_36VarlenDynamicPersistentTileSchedulerILi192ELi144ELi384ELi128ELb0ELb1ELb1ELb1ELb1ELb1EEEEEEEEEvNT_6ParamsE,"aw",@nobits
	.sectionflags	@""
	.align	16
	.zero		1024


//--------------------- .nv.shared._ZN7cutlass13device_kernelIN5flash11enable_sm90INS1_16FlashAttnFwdSm90INS1_25CollectiveMainloopFwdSm90ILi2EN4cute5tupleIJNS5_1CILi1EEES8_S8_EEENS6_IJNS7_ILi192EEENS7_ILi144EEENS7_ILi96EEEEEELi96ENS_10bfloat16_tEfNS_4arch4Sm90ELb1ELb0ELb0ELb1ELb0ELb1ELb0ELb0ELb1ELb1ELb0ELb0EEENS1_21CollectiveEpilogueFwdINS6_IJSA_SC_SB_EEES9_SE_SG_Li384ELb1ELb1ELb0ELb0EEENS1_36VarlenDynamicPersistentTileSchedulerILi192ELi144ELi384ELi128ELb0ELb1ELb1ELb1ELb1ELb1EEEEEEEEEvNT_6ParamsE --------------------------
	.section	.nv.shared._ZN7cutlass13device_kernelIN5flash11enable_sm90INS1_16FlashAttnFwdSm90INS1_25CollectiveMainloopFwdSm90ILi2EN4cute5tupleIJNS5_1CILi1EEES8_S8_EEENS6_IJNS7_ILi192EEENS7_ILi144EEENS7_ILi96EEEEEELi96ENS_10bfloat16_tEfNS_4arch4Sm90ELb1ELb0ELb0ELb1ELb0ELb1ELb0ELb0ELb1ELb1ELb0ELb0EEENS1_21CollectiveEpilogueFwdINS6_IJSA_SC_SB_EEES9_SE_SG_Li384ELb1ELb1ELb0ELb0EEENS1_36VarlenDynamicPersistentTileSchedulerILi192ELi144ELi384ELi128ELb0ELb1ELb1ELb1ELb1ELb1EEEEEEEEEvNT_6ParamsE,"aw",@nobits
	.sectionflags	@""
	.align	16
	.zero		1024


//--------------------- .nv.shared._ZN7cutlass13device_kernelIN5flash11enable_sm90INS1_16FlashAttnFwdSm90INS1_25CollectiveMainloopFwdSm90ILi2EN4cute5tupleIJNS5_1CILi1EEES8_S8_EEENS6_IJNS7_ILi192EEESA_NS7_ILi64EEEEEELi64ENS_10bfloat16_tEfNS_4arch4Sm90ELb0ELb0ELb0ELb0ELb0ELb0ELb0ELb0ELb1ELb1ELb0ELb0EEENS1_21CollectiveEpilogueFwdINS6_IJSA_SB_SA_EEES9_SD_SF_Li384ELb0ELb1ELb0ELb0EEENS1_29StaticPersistentTileSchedulerILb0EEEEEEEEEvNT_6ParamsE --------------------------
	.section	.nv.shared._ZN7cutlass13device_kernelIN5flash11enable_sm90INS1_16FlashAttnFwdSm90INS1_25CollectiveMainloopFwdSm90ILi2EN4cute5tupleIJNS5_1CILi1EEES8_S8_EEENS6_IJNS7_ILi192EEESA_NS7_ILi64EEEEEELi64ENS_10bfloat16_tEfNS_4arch4Sm90ELb0ELb0ELb0ELb0ELb0ELb0ELb0ELb0ELb1ELb1ELb0ELb0EEENS1_21CollectiveEpilogueFwdINS6_IJSA_SB_SA_EEES9_SD_SF_Li384ELb0ELb1ELb0ELb0EEENS1_29StaticPersistentTileSchedulerILb0EEEEEEEEEvNT_6ParamsE,"aw",@nobits
	.sectionflags	@""
	.align	16
	.zero		1024


//--------------------- .nv.shared._ZN7cutlass13device_kernelIN5flash11enable_sm90INS1_16FlashAttnFwdSm90INS1_25CollectiveMainloopFwdSm90ILi2EN4cute5tupleIJNS5_1CILi1EEES8_S8_EEENS6_IJNS7_ILi192EEESA_NS7_ILi64EEEEEELi64ENS_10bfloat16_tEfNS_4arch4Sm90ELb0ELb0ELb0ELb1ELb0ELb0ELb0ELb0ELb1ELb1ELb0ELb0EEENS1_21CollectiveEpilogueFwdINS6_IJSA_SB_SA_EEES9_SD_SF_Li384ELb1ELb1ELb0ELb0EEENS1_36VarlenDynamicPersistentTileSchedulerILi192ELi192ELi384ELi128ELb0ELb1ELb1ELb0ELb1ELb1EEEEEEEEEvNT_6ParamsE --------------------------
	.section	.nv.shared._ZN7cutlass13device_kernelIN5flash11enable_sm90INS1_16FlashAttnFwdSm90INS1_25CollectiveMainloopFwdSm90ILi2EN4cute5tupleIJNS5_1CILi1EEES8_S8_EEENS6_IJNS7_ILi192EEESA_NS7_ILi64EEEEEELi64ENS_10bfloat16_tEfNS_4arch4Sm90ELb0ELb0ELb0ELb1ELb0ELb0ELb0ELb0ELb1ELb1ELb0ELb0EEENS1_21CollectiveEpilogueFwdINS6_IJSA_SB_SA_EEES9_SD_SF_Li384ELb1ELb1ELb0ELb0EEENS1_36VarlenDynamicPersistentTileSchedulerILi192ELi192ELi384ELi128ELb0ELb1ELb1ELb0ELb1ELb1EEEEEEEEEvNT_6ParamsE,"aw",@nobits
	.sectionflags	@""
	.align	16
	.zero		1024


//--------------------- .nv.shared._ZN7cutlass13device_kernelIN5flash11enable_sm90INS1_16FlashAttnFwdSm90INS1_25CollectiveMainloopFwdSm90ILi2EN4cute5tupleIJNS5_1CILi1EEES8_S8_EEENS6_IJNS7_ILi192EEESA_NS7_ILi64EEEEEELi64ENS_10bfloat16_tEfNS_4arch4Sm90ELb0ELb0ELb0ELb1ELb0ELb1ELb0ELb0ELb1ELb1ELb0ELb0EEENS1_21CollectiveEpilogueFwdINS6_IJSA_SB_SA_EEES9_SD_SF_Li384ELb1ELb1ELb0ELb0EEENS1_36VarlenDynamicPersistentTileSchedulerILi192ELi192ELi384ELi128ELb0ELb1ELb1ELb0ELb1ELb1EEEEEEEEEvNT_6ParamsE --------------------------
	.section	.nv.shared._ZN7cutlass13device_kernelIN5flash11enable_sm90INS1_16FlashAttnFwdSm90INS1_25CollectiveMainloopFwdSm90ILi2EN4cute5tupleIJNS5_1CILi1EEES8_S8_EEENS6_IJNS7_ILi192EEESA_NS7_ILi64EEEEEELi64ENS_10bfloat16_tEfNS_4arch4Sm90ELb0ELb0ELb0ELb1ELb0ELb1ELb0ELb0ELb1ELb1ELb0ELb0EEENS1_21CollectiveEpilogueFwdINS6_IJSA_SB_SA_EEES9_SD_SF_Li384ELb1ELb1ELb0ELb0EEENS1_36VarlenDynamicPersistentTileSchedulerILi192ELi192ELi384ELi128ELb0ELb1ELb1ELb0ELb1ELb1EEEEEEEEEvNT_6ParamsE,"aw",@nobits
	.sectionflags	@""
	.align	16
	.zero		1024


//--------------------- .nv.shared._ZN7cutlass13device_kernelIN5flash11enable_sm90INS1_16FlashAttnFwdSm90INS1_25CollectiveMainloopFwdSm90ILi2EN4cute5tupleIJNS5_1CILi1EEES8_S8_EEENS6_IJNS7_ILi192EEENS7_ILi128EEENS7_ILi64EEEEEELi64ENS_10bfloat16_tEfNS_4arch4Sm90ELb0ELb1ELb0ELb0ELb0ELb0ELb0ELb1ELb1ELb1ELb0ELb0EEENS1_21CollectiveEpilogueFwdINS6_IJSA_SC_SB_EEES9_SE_SG_Li384ELb0ELb1ELb0ELb0EEENS1_30DynamicPersistentTileSchedulerILi384ELi128ELb0ELb1ELb1EEEEEEEEEvNT_6ParamsE --------------------------
	.section	.nv.shared._ZN7cutlass13device_kernelIN5flash11enable_sm90INS1_16FlashAttnFwdSm90INS1_25CollectiveMainloopFwdSm90ILi2EN4cute5tupleIJNS5_1CILi1EEES8_S8_EEENS6_IJNS7_ILi192EEENS7_ILi128EEENS7_ILi64EEEEEELi64ENS_10bfloat16_tEfNS_4arch4Sm90ELb0ELb1ELb0ELb0ELb0ELb0ELb0ELb1ELb1ELb1ELb0ELb0EEENS1_21CollectiveEpilogueFwdINS6_IJSA_SC_SB_EEES9_SE_SG_Li384ELb0ELb1ELb0ELb0EEENS1_30DynamicPersistentTileSchedulerILi384ELi128ELb0ELb1ELb1EEEEEEEEEvNT_6ParamsE,"aw",@nobits
	.sectionflags	@""
	.align	16
	.zero		1024


//--------------------- .nv.shared._ZN7cutlass13device_kernelIN5flash11enable_sm90INS1_16FlashAttnFwdSm90INS1_25CollectiveMainloopFwdSm90ILi2EN4cute5tupleIJNS5_1CILi1EEES8_S8_EEENS6_IJNS7_ILi192EEENS7_ILi128EEENS7_ILi64EEEEEELi64ENS_10bfloat16_tEfNS_4arch4Sm90ELb0ELb1ELb0ELb1ELb0ELb0ELb0ELb1ELb1ELb1ELb0ELb0EEENS1_21CollectiveEpilogueFwdINS6_IJSA_SC_SB_EEES9_SE_SG_Li384ELb1ELb1ELb0ELb0EEENS1_36VarlenDynamicPersistentTileSchedulerILi192ELi128ELi384ELi128ELb0ELb1ELb1ELb1ELb0ELb1EEEEEEEEEvNT_6ParamsE --------------------------
	.section	.nv.shared._ZN7cutlass13device_kernelIN5flash11enable_sm90INS1_16FlashAttnFwdSm90INS1_25CollectiveMainloopFwdSm90ILi2EN4cute5tupleIJNS5_1CILi1EEES8_S8_EEENS6_IJNS7_ILi192EEENS7_ILi128EEENS7_ILi64EEEEEELi64ENS_10bfloat16_tEfNS_4arch4Sm90ELb0ELb1ELb0ELb1ELb0ELb0ELb0ELb1ELb1ELb1ELb0ELb0EEENS1_21CollectiveEpilogueFwdINS6_IJSA_SC_SB_EEES9_SE_SG_Li384ELb1ELb1ELb0ELb0EEENS1_36VarlenDynamicPersistentTileSchedulerILi192ELi128ELi384ELi128ELb0ELb1ELb1ELb1ELb0ELb1EEEEEEEEEvNT_6ParamsE,"aw",@nobits
	.sectionflags	@""
	.align	16
	.zero		1024


//--------------------- .nv.shared._ZN7cutlass13device_kernelIN5flash11enable_sm90INS1_16FlashAttnFwdSm90INS1_25CollectiveMainloopFwdSm90ILi2EN4cute5tupleIJNS5_1CILi1EEES8_S8_EEENS6_IJNS7_ILi192EEENS7_ILi128EEENS7_ILi64EEEEEELi64ENS_10bfloat16_tEfNS_4arch4Sm90ELb0ELb1ELb0ELb1ELb0ELb1ELb0ELb1ELb1ELb1ELb0ELb0EEENS1_21CollectiveEpilogueFwdINS6_IJSA_SC_SB_EEES9_SE_SG_Li384ELb1ELb1ELb0ELb0EEENS1_36VarlenDynamicPersistentTileSchedulerILi192ELi128ELi384ELi128ELb0ELb1ELb1ELb1ELb0ELb1EEEEEEEEEvNT_6ParamsE --------------------------
	.section	.nv.shared._ZN7cutlass13device_kernelIN5flash11enable_sm90INS1_16FlashAttnFwdSm90INS1_25CollectiveMainloopFwdSm90ILi2EN4cute5tupleIJNS5_1CILi1EEES8_S8_EEENS6_IJNS7_ILi192EEENS7_ILi128EEENS7_ILi64EEEEEELi64ENS_10bfloat16_tEfNS_4arch4Sm90ELb0ELb1ELb0ELb1ELb0ELb1ELb0ELb1ELb1ELb1ELb0ELb0EEENS1_21CollectiveEpilogueFwdINS6_IJSA_SC_SB_EEES9_SE_SG_Li384ELb1ELb1ELb0ELb0EEENS1_36VarlenDynamicPersistentTileSchedulerILi192ELi128ELi384ELi128ELb0ELb1ELb1ELb1ELb0ELb1EEEEEEEEEvNT_6ParamsE,"aw",@nobits
	.sectionflags	@""
	.align	16
	.zero		1024


//--------------------- .nv.shared._ZN7cutlass13device_kernelIN5flash11enable_sm90INS1_16FlashAttnFwdSm90INS1_25CollectiveMainloopFwdSm90ILi2EN4cute5tupleIJNS5_1CILi1EEES8_S8_EEENS6_IJNS7_ILi192EEENS7_ILi128EEENS7_ILi64EEEEEELi64ENS_10bfloat16_tEfNS_4arch4Sm90ELb1ELb0ELb0ELb0ELb0ELb0ELb0ELb1ELb1ELb1ELb0ELb0EEENS1_21CollectiveEpilogueFwdINS6_IJSA_SC_SB_EEES9_SE_SG_Li384ELb0ELb1ELb0ELb0EEENS1_30DynamicPersistentTileSchedulerILi384ELi128ELb0ELb1ELb1EEEEEEEEEvNT_6ParamsE --------------------------
	.section	.nv.shared._ZN7cutlass13device_kernelIN5flash11enable_sm90INS1_16FlashAttnFwdSm90INS1_25CollectiveMainloopFwdSm90ILi2EN4cute5tupleIJNS5_1CILi1EEES8_S8_EEENS6_IJNS7_ILi192EEENS7_ILi128EEENS7_ILi64EEEEEELi64ENS_10bfloat16_tEfNS_4arch4Sm90ELb1ELb0ELb0ELb0ELb0ELb0ELb0ELb1ELb1ELb1ELb0ELb0EEENS1_21CollectiveEpilogueFwdINS6_IJSA_SC_SB_EEES9_SE_SG_Li384ELb0ELb1ELb0ELb0EEENS1_30DynamicPersistentTileSchedulerILi384ELi128ELb0ELb1ELb1EEEEEEEEEvNT_6ParamsE,"aw",@nobits
	.sectionflags	@""
	.align	16
	.zero		1024


//--------------------- .nv.shared._ZN7cutlass13device_kernelIN5flash11enable_sm90INS1_16FlashAttnFwdSm90INS1_25CollectiveMainloopFwdSm90ILi2EN4cute5tupleIJNS5_1CILi1EEES8_S8_EEENS6_IJNS7_ILi192EEENS7_ILi128EEENS7_ILi64EEEEEELi64ENS_10bfloat16_tEfNS_4arch4Sm90ELb1ELb0ELb0ELb1ELb0ELb0ELb0ELb1ELb1ELb1ELb0ELb0EEENS1_21CollectiveEpilogueFwdINS6_IJSA_SC_SB_EEES9_SE_SG_Li384ELb1ELb1ELb0ELb0EEENS1_36VarlenDynamicPersistentTileSchedulerILi192ELi128ELi384ELi128ELb0ELb1ELb1ELb1ELb1ELb1EEEEEEEEEvNT_6ParamsE --------------------------
	.section	.nv.shared._ZN7cutlass13device_kernelIN5flash11enable_sm90INS1_16FlashAttnFwdSm90INS1_25CollectiveMainloopFwdSm90ILi2EN4cute5tupleIJNS5_1CILi1EEES8_S8_EEENS6_IJNS7_ILi192EEENS7_ILi128EEENS7_ILi64EEEEEELi64ENS_10bfloat16_tEfNS_4arch4Sm90ELb1ELb0ELb0ELb1ELb0ELb0ELb0ELb1ELb1ELb1ELb0ELb0EEENS1_21CollectiveEpilogueFwdINS6_IJSA_SC_SB_EEES9_SE_SG_Li384ELb1ELb1ELb0ELb0EEENS1_36VarlenDynamicPersistentTileSchedulerILi192ELi128ELi384ELi128ELb0ELb1ELb1ELb1ELb1ELb1EEEEEEEEEvNT_6ParamsE,"aw",@nobits
	.sectionflags	@""
	.align	16
	.zero		1024


//--------------------- .nv.shared._ZN7cutlass13device_kernelIN5flash11enable_sm90INS1_16FlashAttnFwdSm90INS1_25CollectiveMainloopFwdSm90ILi2EN4cute5tupleIJNS5_1CILi1EEES8_S8_EEENS6_IJNS7_ILi192EEENS7_ILi128EEENS7_ILi64EEEEEELi64ENS_10bfloat16_tEfNS_4arch4Sm90ELb1ELb0ELb0ELb1ELb0ELb1ELb0ELb1ELb1ELb1ELb0ELb0EEENS1_21CollectiveEpilogueFwdINS6_IJSA_SC_SB_EEES9_SE_SG_Li384ELb1ELb1ELb0ELb0EEENS1_36VarlenDynamicPersistentTileSchedulerILi192ELi128ELi384ELi128ELb0ELb1ELb1ELb1ELb1ELb1EEEEEEEEEvNT_6ParamsE --------------------------
	.section	.nv.shared._ZN7cutlass13device_kernelIN5flash11enable_sm90INS1_16FlashAttnFwdSm90INS1_25CollectiveMainloopFwdSm90ILi2EN4cute5tupleIJNS5_1CILi1EEES8_S8_EEENS6_IJNS7_ILi192EEENS7_ILi128EEENS7_ILi64EEEEEELi64ENS_10bfloat16_tEfNS_4arch4Sm90ELb1ELb0ELb0ELb1ELb0ELb1ELb0ELb1ELb1ELb1ELb0ELb0EEENS1_21CollectiveEpilogueFwdINS6_IJSA_SC_SB_EEES9_SE_SG_Li384ELb1ELb1ELb0ELb0EEENS1_36VarlenDynamicPersistentTileSchedulerILi192ELi128ELi384ELi128ELb0ELb1ELb1ELb1ELb1ELb1EEEEEEEEEvNT_6ParamsE,"aw",@nobits
	.sectionflags	@""
	.align	16
	.zero		1024


//--------------------- .nv.constant0._ZN7cutlass13device_kernelIN5flash11enable_sm90INS1_16FlashAttnFwdSm90INS1_25CollectiveMainloopFwdSm90ILi2EN4cute5tupleIJNS5_1CILi1EEES8_S8_EEENS6_IJNS7_ILi128EEENS7_ILi80EEENS7_ILi256EEEEEELi256ENS_10bfloat16_tEfNS_4arch4Sm90ELb0ELb0ELb0ELb0ELb0ELb0ELb0ELb1ELb1ELb1ELb0ELb0EEENS1_21CollectiveEpilogueFwdINS6_IJSA_SC_SB_EEES9_SE_SG_Li256ELb0ELb1ELb0ELb0EEENS1_29StaticPersistentTileSchedulerILb0EEEEEEEEEvNT_6ParamsE --------------------------
	.section	.nv.constant0._ZN7cutlass13device_kernelIN5flash11enable_sm90INS1_16FlashAttnFwdSm90INS1_25CollectiveMainloopFwdSm90ILi2EN4cute5tupleIJNS5_1CILi1EEES8_S8_EEENS6_IJNS7_ILi128EEENS7_ILi80EEENS7_ILi256EEEEEELi256ENS_10bfloat16_tEfNS_4arch4Sm90ELb0ELb0ELb0ELb0ELb0ELb0ELb0ELb1ELb1ELb1ELb0ELb0EEENS1_21CollectiveEpilogueFwdINS6_IJSA_SC_SB_EEES9_SE_SG_Li256ELb0ELb1ELb0ELb0EEENS1_29StaticPersistentTileSchedulerILb0EEEEEEEEEvNT_6ParamsE,"a",@progbits
	.sectionflags	@""
	.align	4
.nv.constant0._ZN7cutlass13device_kernelIN5flash11enable_sm90INS1_16FlashAttnFwdSm90INS1_25CollectiveMainloopFwdSm90ILi2EN4cute5tupleIJNS5_1CILi1EEES8_S8_EEENS6_IJNS7_ILi128EEENS7_ILi80EEENS7_ILi256EEEEEELi256ENS_10bfloat16_tEfNS_4arch4Sm90ELb0ELb0ELb0ELb0ELb0ELb0ELb0ELb1ELb1ELb1ELb0ELb0EEENS1_21CollectiveEpilogueFwdINS6_IJSA_SC_SB_EEES9_SE_SG_Li256ELb0ELb1ELb0ELb0EEENS1_29StaticPersistentTileSchedulerILb0EEEEEEEEEvNT_6ParamsE:
	.zero		3200


//--------------------- .nv.constant0._ZN7cutlass13device_kernelIN5flash11enable_sm90INS1_16FlashAttnFwdSm90INS1_25CollectiveMainloopFwdSm90ILi2EN4cute5tupleIJNS5_1CILi2EEENS7_ILi1EEES9_EEENS6_IJNS7_ILi128EEENS7_ILi80EEENS7_ILi256EEEEEELi256ENS_10bfloat16_tEfNS_4arch4Sm90ELb0ELb0ELb0ELb0ELb0ELb0ELb0ELb1ELb1ELb1ELb0ELb0EEENS1_21CollectiveEpilogueFwdINS6_IJSB_SD_SC_EEESA_SF_SH_Li256ELb0ELb1ELb0ELb0EEENS1_29StaticPersistentTileSchedulerILb0EEEEEEEEEvNT_6ParamsE --------------------------
	.section	.nv.constant0._ZN7cutlass13device_kernelIN5flash11enable_sm90INS1_16FlashAttnFwdSm90INS1_25CollectiveMainloopFwdSm90ILi2EN4cute5tupleIJNS5_1CILi2EEENS7_ILi1EEES9_EEENS6_IJNS7_ILi128EEENS7_ILi80EEENS7_ILi256EEEEEELi256ENS_10bfloat16_tEfNS_4arch4Sm90ELb0ELb0ELb0ELb0ELb0ELb0ELb0ELb1ELb1ELb1ELb0ELb0EEENS1_21CollectiveEpilogueFwdINS6_IJSB_SD_SC_EEESA_SF_SH_Li256ELb0ELb1ELb0ELb0EEENS1_29StaticPersistentTileSchedulerILb0EEEEEEEEEvNT_6ParamsE,"a",@progbits
	.sectionflags	@""
	.align	4
.nv.constant0._ZN7cutlass13device_kernelIN5flash11enable_sm90INS1_16FlashAttnFwdSm90INS1_25CollectiveMainloopFwdSm90ILi2EN4cute5tupleIJNS5_1CILi2EEENS7_ILi1EEES9_EEENS6_IJNS7_ILi128EEENS7_ILi80EEENS7_ILi256EEEEEELi256ENS_10bfloat16_tEfNS_4arch4Sm90ELb0ELb0ELb0ELb0ELb0ELb0ELb0ELb1ELb1ELb1ELb0ELb0EEENS1_21CollectiveEpilogueFwdINS6_IJSB_SD_SC_EEESA_SF_SH_Li256ELb0ELb1ELb0ELb0EEENS1_29StaticPersistentTileSchedulerILb0EEEEEEEEEvNT_6ParamsE:
	.zero		3200


//--------------------- .nv.constant0._ZN7cutlass13device_kernelIN5flash11enable_sm90INS1_16FlashAttnFwdSm90INS1_25CollectiveMainloopFwdSm90ILi2EN4cute5tupleIJNS5_1CILi1EEES8_S8_EEENS6_IJNS7_ILi128EEENS7_ILi80EEENS7_ILi256EEEEEELi256ENS_10bfloat16_tEfNS_4arch4Sm90ELb0ELb0ELb0ELb1ELb0ELb0ELb0ELb1ELb1ELb1ELb0ELb0EEENS1_21CollectiveEpilogueFwdINS6_IJSA_SC_SB_EEES9_SE_SG_Li256ELb1ELb1ELb0ELb0EEENS1_36VarlenDynamicPersistentTileSchedulerILi128ELi80ELi256ELi128ELb0ELb1ELb1ELb0ELb1ELb1EEEEEEEEEvNT_6ParamsE --------------------------
	.section	.nv.constant0._ZN7cutlass13device_kernelIN5flash11enable_sm90INS1_16FlashAttnFwdSm90INS1_25CollectiveMainloopFwdSm90ILi2EN4cute5tupleIJNS5_1CILi1EEES8_S8_EEENS6_IJNS7_ILi128EEENS7_ILi80EEENS7_ILi256EEEEEELi256ENS_10bfloat16_tEfNS_4arch4Sm90ELb0ELb0ELb0ELb1ELb0ELb0ELb0ELb1ELb1ELb1ELb0ELb0EEENS1_21CollectiveEpilogueFwdINS6_IJSA_SC_SB_EEES9_SE_SG_Li256ELb1ELb1ELb0ELb0EEENS1_36VarlenDynamicPersistentTileSchedulerILi128ELi80ELi256ELi128ELb0ELb1ELb1ELb0ELb1ELb1EEEEEEEEEvNT_6ParamsE,"a",@progbits
	.sectionflags	@""
	.align	4
.nv.constant0._ZN7cutlass13device_kernelIN5flash11enable_sm90INS1_16FlashAttnFwdSm90INS1_25CollectiveMainloopFwdSm90ILi2EN4cute5tupleIJNS5_1CILi1EEES8_S8_EEENS6_IJNS7_ILi128EEENS7_ILi80EEENS7_ILi256EEEEEELi256ENS_10bfloat16_tEfNS_4arch4Sm90ELb0ELb0ELb0ELb1ELb0ELb0ELb0ELb1ELb1ELb1ELb0ELb0EEENS1_21CollectiveEpilogueFwdINS6_IJSA_SC_SB_EEES9_SE_SG_Li256ELb1ELb1ELb0ELb0EEENS1_36VarlenDynamicPersistentTileSchedulerILi128ELi80ELi256ELi128ELb0ELb1ELb1ELb0ELb1ELb1EEEEEEEEEvNT_6ParamsE:
	.zero		3328


//--------------------- .nv.constant0._ZN7cutlass13device_kernelIN5flash11enable_sm90INS1_16FlashAttnFwdSm90INS1_25CollectiveMainloopFwdSm90ILi2EN4cute5tupleIJNS5_1CILi1EEES8_S8_EEENS6_IJNS7_ILi128EEENS7_ILi80EEENS7_ILi256EEEEEELi256ENS_10bfloat16_tEfNS_4arch4Sm90ELb0ELb0ELb0ELb1ELb0ELb1ELb0ELb1ELb1ELb1ELb0ELb0EEENS1_21CollectiveEpilogueFwdINS6_IJSA_SC_SB_EEES9_SE_SG_Li256ELb1ELb1ELb0ELb0EEENS1_36VarlenDynamicPersistentTileSchedulerILi128ELi80ELi256ELi128ELb0ELb1ELb1ELb0ELb1ELb1EEEEEEEEEvNT_6ParamsE --------------------------
	.section	.nv.constant0._ZN7cutlass13device_kernelIN5flash11enable_sm90INS1_16FlashAttnFwdSm90INS1_25CollectiveMainloopFwdSm90ILi2EN4cute5tupleIJNS5_1CILi1EEES8_S8_EEENS6_IJNS7_ILi128EEENS7_ILi80EEENS7_ILi256EEEEEELi256ENS_10bfloat16_tEfNS_4arch4Sm90ELb0ELb0ELb0ELb1ELb0ELb1ELb0ELb1ELb1ELb1ELb0ELb0EEENS1_21CollectiveEpilogueFwdINS6_IJSA_SC_SB_EEES9_SE_SG_Li256ELb1ELb1ELb0ELb0EEENS1_36VarlenDynamicPersistentTileSchedulerILi128ELi80ELi256ELi128ELb0ELb1ELb1ELb0ELb1ELb1EEEEEEEEEvNT_6ParamsE,"a",@progbits
	.sectionflags	@""
	.align	4
.nv.constant0._ZN7cutlass13device_kernelIN5flash11enable_sm90INS1_16FlashAttnFwdSm90INS1_25CollectiveMainloopFwdSm90ILi2EN4cute5tupleIJNS5_1CILi1EEES8_S8_EEENS6_IJNS7_ILi128EEENS7_ILi80EEENS7_ILi256EEEEEELi256ENS_10bfloat16_tEfNS_4arch4Sm90ELb0ELb0ELb0ELb1ELb0ELb1ELb0ELb1ELb1ELb1ELb0ELb0EEENS1_21CollectiveEpilogueFwdINS6_IJSA_SC_SB_EEES9_SE_SG_Li256ELb1ELb1ELb0ELb0EEENS1_36VarlenDynamicPersistentTileSchedulerILi128ELi80ELi256ELi128ELb0ELb1ELb1ELb0ELb1ELb1EEEEEEEEEvNT_6ParamsE:
	.zero		3328


//--------------------- .nv.constant0._ZN7cutlass13device_kernelIN5flash11enable_sm90INS1_16FlashAttnFwdSm90INS1_25CollectiveMainloopFwdSm90ILi2EN4cute5tupleIJNS5_1CILi1EEES8_S8_EEENS6_IJNS7_ILi128EEENS7_ILi64EEENS7_ILi256EEEEEELi256ENS_10bfloat16_tEfNS_4arch4Sm90ELb0ELb1ELb0ELb0ELb0ELb0ELb0ELb1ELb1ELb1ELb0ELb0EEENS1_21CollectiveEpilogueFwdINS6_IJSA_SC_SB_EEES9_SE_SG_Li256ELb0ELb1ELb0ELb0EEENS1_30DynamicPersistentTileSchedulerILi256ELi128ELb0ELb1ELb1EEEEEEEEEvNT_6ParamsE --------------------------
	.section	.nv.constant0._ZN7cutlass13device_kernelIN5flash11enable_sm90INS1_16FlashAttnFwdSm90INS1_25CollectiveMainloopFwdSm90ILi2EN4cute5tupleIJNS5_1CILi1EEES8_S8_EEENS6_IJNS7_ILi128EEENS7_ILi64EEENS7_ILi256EEEEEELi256ENS_10bfloat16_tEfNS_4arch4Sm90ELb0ELb1ELb0ELb0ELb0ELb0ELb0ELb1ELb1ELb1ELb0ELb0EEENS1_21CollectiveEpilogueFwdINS6_IJSA_SC_SB_EEES9_SE_SG_Li256ELb0ELb1ELb0ELb0EEENS1_30DynamicPersistentTileSchedulerILi256ELi128ELb0ELb1ELb1EEEEEEEEEvNT_6ParamsE,"a",@progbits
	.sectionflags	@""
	.align	4
.nv.constant0._ZN7cutlass13device_kernelIN5flash11enable_sm90INS1_16FlashAttnFwdSm90INS1_25CollectiveMainloopFwdSm90ILi2EN4cute5tupleIJNS5_1CILi1EEES8_S8_EEENS6_IJNS7_ILi128EEENS7_ILi64EEENS7_ILi256EEEEEELi256ENS_10bfloat16_tEfNS_4arch4Sm90ELb0ELb1ELb0ELb0ELb0ELb0ELb0ELb1ELb1ELb1ELb0ELb0EEENS1_21CollectiveEpilogueFwdINS6_IJSA_SC_SB_EEES9_SE_SG_Li256ELb0ELb1ELb0ELb0EEENS1_30DynamicPersistentTileSchedulerILi256ELi128ELb0ELb1ELb1EEEEEEEEEvNT_6ParamsE:
	.zero		3328


//--------------------- .nv.constant0._ZN7cutlass13device_kernelIN5flash11enable_sm90INS1_16FlashAttnFwdSm90INS1_25CollectiveMainloopFwdSm90ILi2EN4cute5tupleIJNS5_1CILi1EEES8_S8_EEENS6_IJNS7_ILi128EEENS7_ILi64EEENS7_ILi256EEEEEELi256ENS_10bfloat16_tEfNS_4arch4Sm90ELb0ELb1ELb0ELb1ELb0ELb0ELb0ELb1ELb1ELb1ELb0ELb0EEENS1_21CollectiveEpilogueFwdINS6_IJSA_SC_SB_EEES9_SE_SG_Li256ELb1ELb1ELb0ELb0EEENS1_36VarlenDynamicPersistentTileSchedulerILi128ELi64ELi256ELi128ELb0ELb1ELb1ELb1ELb0ELb1EEEEEEEEEvNT_6ParamsE --------------------------
	.section	.nv.constant0._ZN7cutlass13device_kernelIN5flash11enable_sm90INS1_16FlashAttnFwdSm90INS1_25CollectiveMainloopFwdSm90ILi2EN4cute5tupleIJNS5_1CILi1EEES8_S8_EEENS6_IJNS7_ILi128EEENS7_ILi64EEENS7_ILi256EEEEEELi256ENS_10bfloat16_tEfNS_4arch4Sm90ELb0ELb1ELb0ELb1ELb0ELb0ELb0ELb1ELb1ELb1ELb0ELb0EEENS1_21CollectiveEpilogueFwdINS6_IJSA_SC_SB_EEES9_SE_SG_Li256ELb1ELb1ELb0ELb0EEENS1_36VarlenDynamicPersistentTileSchedulerILi128ELi64ELi256ELi128ELb0ELb1ELb1ELb1ELb0ELb1EEEEEEEEEvNT_6ParamsE,"a",@progbits
	.sectionflags	@""
	.align	4
.nv.constant0._ZN7cutlass13device_kernelIN5flash11enable_sm90INS1_16FlashAttnFwdSm90INS1_25CollectiveMainloopFwdSm90ILi2EN4cute5tupleIJNS5_1CILi1EEES8_S8_EEENS6_IJNS7_ILi128EEENS7_ILi64EEENS7_ILi256EEEEEELi256ENS_10bfloat16_tEfNS_4arch4Sm90ELb0ELb1ELb0ELb1ELb0ELb0ELb0ELb1ELb1ELb1ELb0ELb0EEENS1_21CollectiveEpilogueFwdINS6_IJSA_SC_SB_EEES9_SE_SG_Li256ELb1ELb1ELb0ELb0EEENS1_36VarlenDynamicPersistentTileSchedulerILi128ELi64ELi256ELi128ELb0ELb1ELb1ELb1ELb0ELb1EEEEEEEEEvNT_6ParamsE:
	.zero		3328


//--------------------- .nv.constant0._ZN7cutlass13device_kernelIN5flash11enable_sm90INS1_16FlashAttnFwdSm90INS1_25CollectiveMainloopFwdSm90ILi2EN4cute5tupleIJNS5_1CILi1EEES8_S8_EEENS6_IJNS7_ILi128EEENS7_ILi64EEENS7_ILi256EEEEEELi256ENS_10bfloat16_tEfNS_4arch4Sm90ELb0ELb1ELb0ELb1ELb0ELb1ELb0ELb1ELb1ELb1ELb0ELb0EEENS1_21CollectiveEpilogueFwdINS6_IJSA_SC_SB_EEES9_SE_SG_Li256ELb1ELb1ELb0ELb0EEENS1_36VarlenDynamicPersistentTileSchedulerILi128ELi64ELi256ELi128ELb0ELb1ELb1ELb1ELb0ELb1EEEEEEEEEvNT_6ParamsE --------------------------
	.section	.nv.constant0._ZN7cutlass13device_kernelIN5flash11enable_sm90INS1_16FlashAttnFwdSm90INS1_25CollectiveMainloopFwdSm90ILi2EN4cute5tupleIJNS5_1CILi1EEES8_S8_EEENS6_IJNS7_ILi128EEENS7_ILi64EEENS7_ILi256EEEEEELi256ENS_10bfloat16_tEfNS_4arch4Sm90ELb0ELb1ELb0ELb1ELb0ELb1ELb0ELb1ELb1ELb1ELb0ELb0EEENS1_21CollectiveEpilogueFwdINS6_IJSA_SC_SB_EEES9_SE_SG_Li256ELb1ELb1ELb0ELb0EEENS1_36VarlenDynamicPersistentTileSchedulerILi128ELi64ELi256ELi128ELb0ELb1ELb1ELb1ELb0ELb1EEEEEEEEEvNT_6ParamsE,"a",@progbits
	.sectionflags	@""
	.align	4
.nv.constant0._ZN7cutlass13device_kernelIN5flash11enable_sm90INS1_16FlashAttnFwdSm90INS1_25CollectiveMainloopFwdSm90ILi2EN4cute5tupleIJNS5_1CILi1EEES8_S8_EEENS6_IJNS7_ILi128EEENS7_ILi64EEENS7_ILi256EEEEEELi256ENS_10bfloat16_tEfNS_4arch4Sm90ELb0ELb1ELb0ELb1ELb0ELb1ELb0ELb1ELb1ELb1ELb0ELb0EEENS1_21CollectiveEpilogueFwdINS6_IJSA_SC_SB_EEES9_SE_SG_Li256ELb1ELb1ELb0ELb0EEENS1_36VarlenDynamicPersistentTileSchedulerILi128ELi64ELi256ELi128ELb0ELb1ELb1ELb1ELb0ELb1EEEEEEEEEvNT_6ParamsE:
	.zero		3328


//--------------------- .nv.constant0._ZN7cutlass13device_kernelIN5flash11enable_sm90INS1_16FlashAttnFwdSm90INS1_25CollectiveMainloopFwdSm90ILi2EN4cute5tupleIJNS5_1CILi1EEES8_S8_EEENS6_IJNS7_ILi128EEENS7_ILi80EEENS7_ILi256EEEEEELi256ENS_10bfloat16_tEfNS_4arch4Sm90ELb1ELb0ELb0ELb0ELb0ELb0ELb0ELb1ELb1ELb1ELb0ELb0EEENS1_21CollectiveEpilogueFwdINS6_IJSA_SC_SB_EEES9_SE_SG_Li256ELb0ELb1ELb0ELb0EEENS1_30DynamicPersistentTileSchedulerILi256ELi128ELb0ELb1ELb1EEEEEEEEEvNT_6ParamsE --------------------------
	.section	.nv.constant0._ZN7cutlass13device_kernelIN5flash11enable_sm90INS1_16FlashAttnFwdSm90INS1_25CollectiveMainloopFwdSm90ILi2EN4cute5tupleIJNS5_1CILi1EEES8_S8_EEENS6_IJNS7_ILi128EEENS7_ILi80EEENS7_ILi256EEEEEELi256ENS_10bfloat16_tEfNS_4arch4Sm90ELb1ELb0ELb0ELb0ELb0ELb0ELb0ELb1ELb1ELb1ELb0ELb0EEENS1_21CollectiveEpilogueFwdINS6_IJSA_SC_SB_EEES9_SE_SG_Li256ELb0ELb1ELb0ELb0EEENS1_30DynamicPersistentTileSchedulerILi256ELi128ELb0ELb1ELb1EEEEEEEEEvNT_6ParamsE,"a",@progbits
	.sectionflags	@""
	.align	4
.nv.constant0._ZN7cutlass13device_kernelIN5flash11enable_sm90INS1_16FlashAttnFwdSm90INS1_25CollectiveMainloopFwdSm90ILi2EN4cute5tupleIJNS5_1CILi1EEES8_S8_EEENS6_IJNS7_ILi128EEENS7_ILi80EEENS7_ILi256EEEEEELi256ENS_10bfloat16_tEfNS_4arch4Sm90ELb1ELb0ELb0ELb0ELb0ELb0ELb0ELb1ELb1ELb1ELb0ELb0EEENS1_21CollectiveEpilogueFwdINS6_IJSA_SC_SB_EEES9_SE_SG_Li256ELb0ELb1ELb0ELb0EEENS1_30DynamicPersistentTileSchedulerILi256ELi128ELb0ELb1ELb1EEEEEEEEEvNT_6ParamsE:
	.zero		3328


//--------------------- .nv.constant0._ZN7cutlass13device_kernelIN5flash11enable_sm90INS1_16FlashAttnFwdSm90INS1_25CollectiveMainloopFwdSm90ILi2EN4cute5tupleIJNS5_1CILi1EEES8_S8_EEENS6_IJNS7_ILi128EEENS7_ILi80EEENS7_ILi256EEEEEELi256ENS_10bfloat16_tEfNS_4arch4Sm90ELb1ELb0ELb0ELb1ELb0ELb0ELb0ELb1ELb1ELb1ELb0ELb0EEENS1_21CollectiveEpilogueFwdINS6_IJSA_SC_SB_EEES9_SE_SG_Li256ELb1ELb1ELb0ELb0EEENS1_36VarlenDynamicPersistentTileSchedulerILi128ELi80ELi256ELi128ELb0ELb1ELb1ELb1ELb1ELb1EEEEEEEEEvNT_6ParamsE --------------------------
	.section	.nv.constant0._ZN7cutlass13device_kernelIN5flash11enable_sm90INS1_16FlashAttnFwdSm90INS1_25CollectiveMainloopFwdSm90ILi2EN4cute5tupleIJNS5_1CILi1EEES8_S8_EEENS6_IJNS7_ILi128EEENS7_ILi80EEENS7_ILi256EEEEEELi256ENS_10bfloat16_tEfNS_4arch4Sm90ELb1ELb0ELb0ELb1ELb0ELb0ELb0ELb1ELb1ELb1ELb0ELb0EEENS1_21CollectiveEpilogueFwdINS6_IJSA_SC_SB_EEES9_SE_SG_Li256ELb1ELb1ELb0ELb0EEENS1_36VarlenDynamicPersistentTileSchedulerILi128ELi80ELi256ELi128ELb0ELb1ELb1ELb1ELb1ELb1EEEEEEEEEvNT_6ParamsE,"a",@progbits
	.sectionflags	@""
	.align	4
.nv.constant0._ZN7cutlass13device_kernelIN5flash11enable_sm90INS1_16FlashAttnFwdSm90INS1_25CollectiveMainloopFwdSm90ILi2EN4cute5tupleIJNS5_1CILi1EEES8_S8_EEENS6_IJNS7_ILi128EEENS7_ILi80EEENS7_ILi256EEEEEELi256ENS_10bfloat16_tEfNS_4arch4Sm90ELb1ELb0ELb0ELb1ELb0ELb0ELb0ELb1ELb1ELb1ELb0ELb0EEENS1_21CollectiveEpilogueFwdINS6_IJSA_SC_SB_EEES9_SE_SG_Li256ELb1ELb1ELb0ELb0EEENS1_36VarlenDynamicPersistentTileSchedulerILi128ELi80ELi256ELi128ELb0ELb1ELb1ELb1ELb1ELb1EEEEEEEEEvNT_6ParamsE:
	.zero		3328


//--------------------- .nv.constant0._ZN7cutlass13device_kernelIN5flash11enable_sm90INS1_16FlashAttnFwdSm90INS1_25CollectiveMainloopFwdSm90ILi2EN4cute5tupleIJNS5_1CILi1EEES8_S8_EEENS6_IJNS7_ILi128EEENS7_ILi80EEENS7_ILi256EEEEEELi256ENS_10bfloat16_tEfNS_4arch4Sm90ELb1ELb0ELb0ELb1ELb0ELb1ELb0ELb1ELb1ELb1ELb0ELb0EEENS1_21CollectiveEpilogueFwdINS6_IJSA_SC_SB_EEES9_SE_SG_Li256ELb1ELb1ELb0ELb0EEENS1_36VarlenDynamicPersistentTileSchedulerILi128ELi80ELi256ELi128ELb0ELb1ELb1ELb1ELb1ELb1EEEEEEEEEvNT_6ParamsE --------------------------
	.section	.nv.constant0._ZN7cutlass13device_kernelIN5flash11enable_sm90INS1_16FlashAttnFwdSm90INS1_25CollectiveMainloopFwdSm90ILi2EN4cute5tupleIJNS5_1CILi1EEES8_S8_EEENS6_IJNS7_ILi128EEENS7_ILi80EEENS7_ILi256EEEEEELi256ENS_10bfloat16_tEfNS_4arch4Sm90ELb1ELb0ELb0ELb1ELb0ELb1ELb0ELb1ELb1ELb1ELb0ELb0EEENS1_21CollectiveEpilogueFwdINS6_IJSA_SC_SB_EEES9_SE_SG_Li256ELb1ELb1ELb0ELb0EEENS1_36VarlenDynamicPersistentTileSchedulerILi128ELi80ELi256ELi128ELb0ELb1ELb1ELb1ELb1ELb1EEEEEEEEEvNT_6ParamsE,"a",@progbits
	.sectionflags	@""
	.align	4
.nv.constant0._ZN7cutlass13device_kernelIN5flash11enable_sm90INS1_16FlashAttnFwdSm90INS1_25CollectiveMainloopFwdSm90ILi2EN4cute5tupleIJNS5_1CILi1EEES8_S8_EEENS6_IJNS7_ILi128EEENS7_ILi80EEENS7_ILi256EEEEEELi256ENS_10bfloat16_tEfNS_4arch4Sm90ELb1ELb0ELb0ELb1ELb0ELb1ELb0ELb1ELb1ELb1ELb0ELb0EEENS1_21CollectiveEpilogueFwdINS6_IJSA_SC_SB_EEES9_SE_SG_Li256ELb1ELb1ELb0ELb0EEENS1_36VarlenDynamicPersistentTileSchedulerILi128ELi80ELi256ELi128ELb0ELb1ELb1ELb1ELb1ELb1EEEEEEEEEvNT_6ParamsE:
	.zero		3328


//--------------------- .nv.constant0._ZN7cutlass13device_kernelIN5flash11enable_sm90INS1_16FlashAttnFwdSm90INS1_25CollectiveMainloopFwdSm90ILi2EN4cute5tupleIJNS5_1CILi1EEES8_S8_EEENS6_IJNS7_ILi128EEENS7_ILi112EEENS7_ILi192EEEEEELi192ENS_10bfloat16_tEfNS_4arch4Sm90ELb0ELb0ELb0ELb0ELb0ELb0ELb0ELb1ELb1ELb1ELb0ELb0EEENS1_21CollectiveEpilogueFwdINS6_IJSA_SC_SB_EEES9_SE_SG_Li256ELb0ELb1ELb0ELb0EEENS1_29StaticPersistentTileSchedulerILb0EEEEEEEEEvNT_6ParamsE --------------------------
	.section	.nv.constant0._ZN7cutlass13device_kernelIN5flash11enable_sm90INS1_16FlashAttnFwdSm90INS1_25CollectiveMainloopFwdSm90ILi2EN4cute5tupleIJNS5_1CILi1EEES8_S8_EEENS6_IJNS7_ILi128EEENS7_ILi112EEENS7_ILi192EEEEEELi192ENS_10bfloat16_tEfNS_4arch4Sm90ELb0ELb0ELb0ELb0ELb0ELb0ELb0ELb1ELb1ELb1ELb0ELb0EEENS1_21CollectiveEpilogueFwdINS6_IJSA_SC_SB_EEES9_SE_SG_Li256ELb0ELb1ELb0ELb0EEENS1_29StaticPersistentTileSchedulerILb0EEEEEEEEEvNT_6ParamsE,"a",@progbits
	.sectionflags	@""
	.align	4
.nv.constant0._ZN7cutlass13device_kernelIN5flash11enable_sm90INS1_16FlashAttnFwdSm90INS1_25CollectiveMainloopFwdSm90ILi2EN4cute5tupleIJNS5_1CILi1EEES8_S8_EEENS6_IJNS7_ILi128EEENS7_ILi112EEENS7_ILi192EEEEEELi192ENS_10bfloat16_tEfNS_4arch4Sm90ELb0ELb0ELb0ELb0ELb0ELb0ELb0ELb1ELb1ELb1ELb0ELb0EEENS1_21CollectiveEpilogueFwdINS6_IJSA_SC_SB_EEES9_SE_SG_Li256ELb0ELb1ELb0ELb0EEENS1_29StaticPersistentTileSchedulerILb0EEEEEEEEEvNT_6ParamsE:
	.zero		3200


//--------------------- .nv.constant0._ZN7cutlass13device_kernelIN5flash11enable_sm90INS1_16FlashAttnFwdSm90INS1_25CollectiveMainloopFwdSm90ILi2EN4cute5tupleIJNS5_1CILi2EEENS7_ILi1EEES9_EEENS6_IJNS7_ILi128EEENS7_ILi112EEENS7_ILi192EEEEEELi192ENS_10bfloat16_tEfNS_4arch4Sm90ELb0ELb0ELb0ELb0ELb0ELb0ELb0ELb1ELb1ELb1ELb0ELb0EEENS1_21CollectiveEpilogueFwdINS6_IJSB_SD_SC_EEESA_SF_SH_Li256ELb0ELb1ELb0ELb0EEENS1_29StaticPersistentTileSchedulerILb0EEEEEEEEEvNT_6ParamsE --------------------------
	.section	.nv.constant0._ZN7cutlass13device_kernelIN5flash11enable_sm90INS1_16FlashAttnFwdSm90INS1_25CollectiveMainloopFwdSm90ILi2EN4cute5tupleIJNS5_1CILi2EEENS7_ILi1EEES9_EEENS6_IJNS7_ILi128EEENS7_ILi112EEENS7_ILi192EEEEEELi192ENS_10bfloat16_tEfNS_4arch4Sm90ELb0ELb0ELb0ELb0ELb0ELb0ELb0ELb1ELb1ELb1ELb0ELb0EEENS1_21CollectiveEpilogueFwdINS6_IJSB_SD_SC_EEESA_SF_SH_Li256ELb0ELb1ELb0ELb0EEENS1_29StaticPersistentTileSchedulerILb0EEEEEEEEEvNT_6ParamsE,"a",@progbits
	.sectionflags	@""
	.align	4
.nv.constant0._ZN7cutlass13device_kernelIN5flash11enable_sm90INS1_16FlashAttnFwdSm90INS1_25CollectiveMainloopFwdSm90ILi2EN4cute5tupleIJNS5_1CILi2EEENS7_ILi1EEES9_EEENS6_IJNS7_ILi128EEENS7_ILi112EEENS7_ILi192EEEEEELi192ENS_10bfloat16_tEfNS_4arch4Sm90ELb0ELb0ELb0ELb0ELb0ELb0ELb0ELb1ELb1ELb1ELb0ELb0EEENS1_21CollectiveEpilogueFwdINS6_IJSB_SD_SC_EEESA_SF_SH_Li256ELb0ELb1ELb0ELb0EEENS1_29StaticPersistentTileSchedulerILb0EEEEEEEEEvNT_6ParamsE:
	.zero		3200


//--------------------- .nv.constant0._ZN7cutlass13device_kernelIN5flash11enable_sm90INS1_16FlashAttnFwdSm90INS1_25CollectiveMainloopFwdSm90ILi2EN4cute5tupleIJNS5_1CILi1EEES8_S8_EEENS6_IJNS7_ILi128EEENS7_ILi112EEENS7_ILi192EEEEEELi192ENS_10bfloat16_tEfNS_4arch4Sm90ELb0ELb0ELb0ELb1ELb0ELb0ELb0ELb1ELb1ELb1ELb0ELb0EEENS1_21CollectiveEpilogueFwdINS6_IJSA_SC_SB_EEES9_SE_SG_Li256ELb1ELb1ELb0ELb0EEENS1_36VarlenDynamicPersistentTileSchedulerILi128ELi112ELi256ELi128ELb0ELb1ELb1ELb0ELb1ELb1EEEEEEEEEvNT_6ParamsE --------------------------
	.section	.nv.constant0._ZN7cutlass13device_kernelIN5flash11enable_sm90INS1_16FlashAttnFwdSm90INS1_25CollectiveMainloopFwdSm90ILi2EN4cute5tupleIJNS5_1CILi1EEES8_S8_EEENS6_IJNS7_ILi128EEENS7_ILi112EEENS7_ILi192EEEEEELi192ENS_10bfloat16_tEfNS_4arch4Sm90ELb0ELb0ELb0ELb1ELb0ELb0ELb0ELb1ELb1ELb1ELb0ELb0EEENS1_21CollectiveEpilogueFwdINS6_IJSA_SC_SB_EEES9_SE_SG_Li256ELb1ELb1ELb0ELb0EEENS1_36VarlenDynamicPersistentTileSchedulerILi128ELi112ELi256ELi128ELb0ELb1ELb1ELb0ELb1ELb1EEEEEEEEEvNT_6ParamsE,"a",@progbits
	.sectionflags	@""
	.align	4
.nv.constant0._ZN7cutlass13device_kernelIN5flash11enable_sm90INS1_16FlashAttnFwdSm90INS1_25CollectiveMainloopFwdSm90ILi2EN4cute5tupleIJNS5_1CILi1EEES8_S8_EEENS6_IJNS7_ILi128EEENS7_ILi112EEENS7_ILi192EEEEEELi192ENS_10bfloat16_tEfNS_4arch4Sm90ELb0ELb0ELb0ELb1ELb0ELb0ELb0ELb1ELb1ELb1ELb0ELb0EEENS1_21CollectiveEpilogueFwdINS6_IJSA_SC_SB_EEES9_SE_SG_Li256ELb1ELb1ELb0ELb0EEENS1_36VarlenDynamicPersistentTileSchedulerILi128ELi112ELi256ELi128ELb0ELb1ELb1ELb0ELb1ELb1EEEEEEEEEvNT_6ParamsE:
	.zero		3328


//--------------------- .nv.constant0._ZN7cutlass13device_kernelIN5flash11enable_sm90INS1_16FlashAttnFwdSm90INS1_25CollectiveMainloopFwdSm90ILi2EN4cute5tupleIJNS5_1CILi1EEES8_S8_EEENS6_IJNS7_ILi128EEENS7_ILi112EEENS7_ILi192EEEEEELi192ENS_10bfloat16_tEfNS_4arch4Sm90ELb0ELb0ELb0ELb1ELb0ELb1ELb0ELb1ELb1ELb1ELb0ELb0EEENS1_21CollectiveEpilogueFwdINS6_IJSA_SC_SB_EEES9_SE_SG_Li256ELb1ELb1ELb0ELb0EEENS1_36VarlenDynamicPersistentTileSchedulerILi128ELi112ELi256ELi128ELb0ELb1ELb1ELb0ELb1ELb1EEEEEEEEEvNT_6ParamsE --------------------------
	.section	.nv.constant0._ZN7cutlass13device_kernelIN5flash11enable_sm90INS1_16FlashAttnFwdSm90INS1_25CollectiveMainloopFwdSm90ILi2EN4cute5tupleIJNS5_1CILi1EEES8_S8_EEENS6_IJNS7_ILi128EEENS7_ILi112EEENS7_ILi192EEEEEELi192ENS_10bfloat16_tEfNS_4arch4Sm90ELb0ELb0ELb0ELb1ELb0ELb1ELb0ELb1ELb1ELb1ELb0ELb0EEENS1_21CollectiveEpilogueFwdINS6_IJSA_SC_SB_EEES9_SE_SG_Li256ELb1ELb1ELb0ELb0EEENS1_36VarlenDynamicPersistentTileSchedulerILi128ELi112ELi256ELi128ELb0ELb1ELb1ELb0ELb1ELb1EEEEEEEEEvNT_6ParamsE,"a",@progbits
	.sectionflags	@""
	.align	4
.nv.constant0._ZN7cutlass13device_kernelIN5flash11enable_sm90INS1_16FlashAttnFwdSm90INS1_25CollectiveMainloopFwdSm90ILi2EN4cute5tupleIJNS5_1CILi1EEES8_S8_EEENS6_IJNS7_ILi128EEENS7_ILi112EEENS7_ILi192EEEEEELi192ENS_10bfloat16_tEfNS_4arch4Sm90ELb0ELb0ELb0ELb1ELb0ELb1ELb0ELb1ELb1ELb1ELb0ELb0EEENS1_21CollectiveEpilogueFwdINS6_IJSA_SC_SB_EEES9_SE_SG_Li256ELb1ELb1ELb0ELb0EEENS1_36VarlenDynamicPersistentTileSchedulerILi128ELi112ELi256ELi128ELb0ELb1ELb1ELb0ELb1ELb1EEEEEEEEEvNT_6ParamsE:
	.zero		3328


//--------------------- .nv.constant0._ZN7cutlass13device_kernelIN5flash11enable_sm90INS1_16FlashAttnFwdSm90INS1_25CollectiveMainloopFwdSm90ILi2EN4cute5tupleIJNS5_1CILi1EEES8_S8_EEENS6_IJNS7_ILi128EEENS7_ILi96EEENS7_ILi192EEEEEELi192ENS_10bfloat16_tEfNS_4arch4Sm90ELb0ELb1ELb0ELb0ELb0ELb0ELb0ELb1ELb1ELb1ELb0ELb0EEENS1_21CollectiveEpilogueFwdINS6_IJSA_SC_SB_EEES9_SE_SG_Li256ELb0ELb1ELb0ELb0EEENS1_30DynamicPersistentTileSchedulerILi256ELi128ELb0ELb1ELb1EEEEEEEEEvNT_6ParamsE --------------------------
	.section	.nv.constant0._ZN7cutlass13device_kernelIN5flash11enable_sm90INS1_16FlashAttnFwdSm90INS1_25CollectiveMainloopFwdSm90ILi2EN4cute5tupleIJNS5_1CILi1EEES8_S8_EEENS6_IJNS7_ILi128EEENS7_ILi96EEENS7_ILi192EEEEEELi192ENS_10bfloat16_tEfNS_4arch4Sm90ELb0ELb1ELb0ELb0ELb0ELb0ELb0ELb1ELb1ELb1ELb0ELb0EEENS1_21CollectiveEpilogueFwdINS6_IJSA_SC_SB_EEES9_SE_SG_Li256ELb0ELb1ELb0ELb0EEENS1_30DynamicPersistentTileSchedulerILi256ELi128ELb0ELb1ELb1EEEEEEEEEvNT_6ParamsE,"a",@progbits
	.sectionflags	@""
	.align	4
.nv.constant0._ZN7cutlass13device_kernelIN5flash11enable_sm90INS1_16FlashAttnFwdSm90INS1_25CollectiveMainloopFwdSm90ILi2EN4cute5tupleIJNS5_1CILi1EEES8_S8_EEENS6_IJNS7_ILi128EEENS7_ILi96EEENS7_ILi192EEEEEELi192ENS_10bfloat16_tEfNS_4arch4Sm90ELb0ELb1ELb0ELb0ELb0ELb0ELb0ELb1ELb1ELb1ELb0ELb0EEENS1_21CollectiveEpilogueFwdINS6_IJSA_SC_SB_EEES9_SE_SG_Li256ELb0ELb1ELb0ELb0EEENS1_30DynamicPersistentTileSchedulerILi256ELi128ELb0ELb1ELb1EEEEEEEEEvNT_6ParamsE:
	.zero		3328


//--------------------- .nv.constant0._ZN7cutlass13device_kernelIN5flash11enable_sm90INS1_16FlashAttnFwdSm90INS1_25CollectiveMainloopFwdSm90ILi2EN4cute5tupleIJNS5_1CILi1EEES8_S8_EEENS6_IJNS7_ILi128EEENS7_ILi96EEENS7_ILi192EEEEEELi192ENS_10bfloat16_tEfNS_4arch4Sm90ELb0ELb1ELb0ELb1ELb0ELb0ELb0ELb1ELb1ELb1ELb0ELb0EEENS1_21CollectiveEpilogueFwdINS6_IJSA_SC_SB_EEES9_SE_SG_Li256ELb1ELb1ELb0ELb0EEENS1_36VarlenDynamicPersistentTileSchedulerILi128ELi96ELi256ELi128ELb0ELb1ELb1ELb1ELb0ELb1EEEEEEEEEvNT_6ParamsE --------------------------
	.section	.nv.constant0._ZN7cutlass13device_kernelIN5flash11enable_sm90INS1_16FlashAttnFwdSm90INS1_25CollectiveMainloopFwdSm90ILi2EN4cute5tupleIJNS5_1CILi1EEES8_S8_EEENS6_IJNS7_ILi128EEENS7_ILi96EEENS7_ILi192EEEEEELi192ENS_10bfloat16_tEfNS_4arch4Sm90ELb0ELb1ELb0ELb1ELb0ELb0ELb0ELb1ELb1ELb1ELb0ELb0EEENS1_21CollectiveEpilogueFwdINS6_IJSA_SC_SB_EEES9_SE_SG_Li256ELb1ELb1ELb0ELb0EEENS1_36VarlenDynamicPersistentTileSchedulerILi128ELi96ELi256ELi128ELb0ELb1ELb1ELb1ELb0ELb1EEEEEEEEEvNT_6ParamsE,"a",@progbits
	.sectionflags	@""
	.align	4
.nv.constant0._ZN7cutlass13device_kernelIN5flash11enable_sm90INS1_16FlashAttnFwdSm90INS1_25CollectiveMainloopFwdSm90ILi2EN4cute5tupleIJNS5_1CILi1EEES8_S8_EEENS6_IJNS7_ILi128EEENS7_ILi96EEENS7_ILi192EEEEEELi192ENS_10bfloat16_tEfNS_4arch4Sm90ELb0ELb1ELb0ELb1ELb0ELb0ELb0ELb1ELb1ELb1ELb0ELb0EEENS1_21CollectiveEpilogueFwdINS6_IJSA_SC_SB_EEES9_SE_SG_Li256ELb1ELb1ELb0ELb0EEENS1_36VarlenDynamicPersistentTileSchedulerILi128ELi96ELi256ELi128ELb0ELb1ELb1ELb1ELb0ELb1EEEEEEEEEvNT_6ParamsE:
	.zero		3328


//--------------------- .nv.constant0._ZN7cutlass13device_kernelIN5flash11enable_sm90INS1_16FlashAttnFwdSm90INS1_25CollectiveMainloopFwdSm90ILi2EN4cute5tupleIJNS5_1CILi1EEES8_S8_EEENS6_IJNS7_ILi128EEENS7_ILi96EEENS7_ILi192EEEEEELi192ENS_10bfloat16_tEfNS_4arch4Sm90ELb0ELb1ELb0ELb1ELb0ELb1ELb0ELb1ELb1ELb1ELb0ELb0EEENS1_21CollectiveEpilogueFwdINS6_IJSA_SC_SB_EEES9_SE_SG_Li256ELb1ELb1ELb0ELb0EEENS1_36VarlenDynamicPersistentTileSchedulerILi128ELi96ELi256ELi128ELb0ELb1ELb1ELb1ELb0ELb1EEEEEEEEEvNT_6ParamsE --------------------------
	.section	.nv.constant0._ZN7cutlass13device_kernelIN5flash11enable_sm90INS1_16FlashAttnFwdSm90INS1_25CollectiveMainloopFwdSm90ILi2EN4cute5tupleIJNS5_1CILi1EEES8_S8_EEENS6_IJNS7_ILi128EEENS7_ILi96EEENS7_ILi192EEEEEELi192ENS_10bfloat16_tEfNS_4arch4Sm90ELb0ELb1ELb0ELb1ELb0ELb1ELb0ELb1ELb1ELb1ELb0ELb0EEENS1_21CollectiveEpilogueFwdINS6_IJSA_SC_SB_EEES9_SE_SG_Li256ELb1ELb1ELb0ELb0EEENS1_36VarlenDynamicPersistentTileSchedulerILi128ELi96ELi256ELi128ELb0ELb1ELb1ELb1ELb0ELb1EEEEEEEEEvNT_6ParamsE,"a",@progbits
	.sectionflags	@""
	.align	4
.nv.constant0._ZN7cutlass13device_kernelIN5flash11enable_sm90INS1_16FlashAttnFwdSm90INS1_25CollectiveMainloopFwdSm90ILi2EN4cute5tupleIJNS5_1CILi1EEES8_S8_EEENS6_IJNS7_ILi128EEENS7_ILi96EEENS7_ILi192EEEEEELi192ENS_10bfloat16_tEfNS_4arch4Sm90ELb0ELb1ELb0ELb1ELb0ELb1ELb0ELb1ELb1ELb1ELb0ELb0EEENS1_21CollectiveEpilogueFwdINS6_IJSA_SC_SB_EEES9_SE_SG_Li256ELb1ELb1ELb0ELb0EEENS1_36VarlenDynamicPersistentTileSchedulerILi128ELi96ELi256ELi128ELb0ELb1ELb1ELb1ELb0ELb1EEEEEEEEEvNT_6ParamsE:
	.zero		3328


//--------------------- .nv.constant0._ZN7cutlass13device_kernelIN5flash11enable_sm90INS1_16FlashAttnFwdSm90INS1_25CollectiveMainloopFwdSm90ILi2EN4cute5tupleIJNS5_1CILi1EEES8_S8_EEENS6_IJNS7_ILi128EEENS7_ILi112EEENS7_ILi192EEEEEELi192ENS_10bfloat16_tEfNS_4arch4Sm90ELb1ELb0ELb0ELb0ELb0ELb0ELb0ELb1ELb1ELb1ELb0ELb0EEENS1_21CollectiveEpilogueFwdINS6_IJSA_SC_SB_EEES9_SE_SG_Li256ELb0ELb1ELb0ELb0EEENS1_30DynamicPersistentTileSchedulerILi256ELi128ELb0ELb1ELb1EEEEEEEEEvNT_6ParamsE --------------------------
	.section	.nv.constant0._ZN7cutlass13device_kernelIN5flash11enable_sm90INS1_16FlashAttnFwdSm90INS1_25CollectiveMainloopFwdSm90ILi2EN4cute5tupleIJNS5_1CILi1EEES8_S8_EEENS6_IJNS7_ILi128EEENS7_ILi112EEENS7_ILi192EEEEEELi192ENS_10bfloat16_tEfNS_4arch4Sm90ELb1ELb0ELb0ELb0ELb0ELb0ELb0ELb1ELb1ELb1ELb0ELb0EEENS1_21CollectiveEpilogueFwdINS6_IJSA_SC_SB_EEES9_SE_SG_Li256ELb0ELb1ELb0ELb0EEENS1_30DynamicPersistentTileSchedulerILi256ELi128ELb0ELb1ELb1EEEEEEEEEvNT_6ParamsE,"a",@progbits
	.sectionflags	@""
	.align	4
.nv.constant0._ZN7cutlass13device_kernelIN5flash11enable_sm90INS1_16FlashAttnFwdSm90INS1_25CollectiveMainloopFwdSm90ILi2EN4cute5tupleIJNS5_1CILi1EEES8_S8_EEENS6_IJNS7_ILi128EEENS7_ILi112EEENS7_ILi192EEEEEELi192ENS_10bfloat16_tEfNS_4arch4Sm90ELb1ELb0ELb0ELb0ELb0ELb0ELb0ELb1ELb1ELb1ELb0ELb0EEENS1_21CollectiveEpilogueFwdINS6_IJSA_SC_SB_EEES9_SE_SG_Li256ELb0ELb1ELb0ELb0EEENS1_30DynamicPersistentTileSchedulerILi256ELi128ELb0ELb1ELb1EEEEEEEEEvNT_6ParamsE:
	.zero		3328


//--------------------- .nv.constant0._ZN7cutlass13device_kernelIN5flash11enable_sm90INS1_16FlashAttnFwdSm90INS1_25CollectiveMainloopFwdSm90ILi2EN4cute5tupleIJNS5_1CILi1EEES8_S8_EEENS6_IJNS7_ILi128EEENS7_ILi112EEENS7_ILi192EEEEEELi192ENS_10bfloat16_tEfNS_4arch4Sm90ELb1ELb0ELb0ELb1ELb0ELb0ELb0ELb1ELb1ELb1ELb0ELb0EEENS1_21CollectiveEpilogueFwdINS6_IJSA_SC_SB_EEES9_SE_SG_Li256ELb1ELb1ELb0ELb0EEENS1_36VarlenDynamicPersistentTileSchedulerILi128ELi112ELi256ELi128ELb0ELb1ELb1ELb1ELb1ELb1EEEEEEEEEvNT_6ParamsE --------------------------
	.section	.nv.constant0._ZN7cutlass13device_kernelIN5flash11enable_sm90INS1_16FlashAttnFwdSm90INS1_25CollectiveMainloopFwdSm90ILi2EN4cute5tupleIJNS5_1CILi1EEES8_S8_EEENS6_IJNS7_ILi128EEENS7_ILi112EEENS7_ILi192EEEEEELi192ENS_10bfloat16_tEfNS_4arch4Sm90ELb1ELb0ELb0ELb1ELb0ELb0ELb0ELb1ELb1ELb1ELb0ELb0EEENS1_21CollectiveEpilogueFwdINS6_IJSA_SC_SB_EEES9_SE_SG_Li256ELb1ELb1ELb0ELb0EEENS1_36VarlenDynamicPersistentTileSchedulerILi128ELi112ELi256ELi128ELb0ELb1ELb1ELb1ELb1ELb1EEEEEEEEEvNT_6ParamsE,"a",@progbits
	.sectionflags	@""
	.align	4
.nv.constant0._ZN7cutlass13device_kernelIN5flash11enable_sm90INS1_16FlashAttnFwdSm90INS1_25CollectiveMainloopFwdSm90ILi2EN4cute5tupleIJNS5_1CILi1EEES8_S8_EEENS6_IJNS7_ILi128EEENS7_ILi112EEENS7_ILi192EEEEEELi192ENS_10bfloat16_tEfNS_4arch4Sm90ELb1ELb0ELb0ELb1ELb0ELb0ELb0ELb1ELb1ELb1ELb0ELb0EEENS1_21CollectiveEpilogueFwdINS6_IJSA_SC_SB_EEES9_SE_SG_Li256ELb1ELb1ELb0ELb0EEENS1_36VarlenDynamicPersistentTileSchedulerILi128ELi112ELi256ELi128ELb0ELb1ELb1ELb1ELb1ELb1EEEEEEEEEvNT_6ParamsE:
	.zero		3328


//--------------------- .nv.constant0._ZN7cutlass13device_kernelIN5flash11enable_sm90INS1_16FlashAttnFwdSm90INS1_25CollectiveMainloopFwdSm90ILi2EN4cute5tupleIJNS5_1CILi1EEES8_S8_EEENS6_IJNS7_ILi128EEENS7_ILi112EEENS7_ILi192EEEEEELi192ENS_10bfloat16_tEfNS_4arch4Sm90ELb1ELb0ELb0ELb1ELb0ELb1ELb0ELb1ELb1ELb1ELb0ELb0EEENS1_21CollectiveEpilogueFwdINS6_IJSA_SC_SB_EEES9_SE_SG_Li256ELb1ELb1ELb0ELb0EEENS1_36VarlenDynamicPersistentTileSchedulerILi128ELi112ELi256ELi128ELb0ELb1ELb1ELb1ELb1ELb1EEEEEEEEEvNT_6ParamsE --------------------------
	.section	.nv.constant0._ZN7cutlass13device_kernelIN5flash11enable_sm90INS1_16FlashAttnFwdSm90INS1_25CollectiveMainloopFwdSm90ILi2EN4cute5tupleIJNS5_1CILi1EEES8_S8_EEENS6_IJNS7_ILi128EEENS7_ILi112EEENS7_ILi192EEEEEELi192ENS_10bfloat16_tEfNS_4arch4Sm90ELb1ELb0ELb0ELb1ELb0ELb1ELb0ELb1ELb1ELb1ELb0ELb0EEENS1_21CollectiveEpilogueFwdINS6_IJSA_SC_SB_EEES9_SE_SG_Li256ELb1ELb1ELb0ELb0EEENS1_36VarlenDynamicPersistentTileSchedulerILi128ELi112ELi256ELi128ELb0ELb1ELb1ELb1ELb1ELb1EEEEEEEEEvNT_6ParamsE,"a",@progbits
	.sectionflags	@""
	.align	4
.nv.constant0._ZN7cutlass13device_kernelIN5flash11enable_sm90INS1_16FlashAttnFwdSm90INS1_25CollectiveMainloopFwdSm90ILi2EN4cute5tupleIJNS5_1CILi1EEES8_S8_EEENS6_IJNS7_ILi128EEENS7_ILi112EEENS7_ILi192EEEEEELi192ENS_10bfloat16_tEfNS_4arch4Sm90ELb1ELb0ELb0ELb1ELb0ELb1ELb0ELb1ELb1ELb1ELb0ELb0EEENS1_21CollectiveEpilogueFwdINS6_IJSA_SC_SB_EEES9_SE_SG_Li256ELb1ELb1ELb0ELb0EEENS1_36VarlenDynamicPersistentTileSchedulerILi128ELi112ELi256ELi128ELb0ELb1ELb1ELb1ELb1ELb1EEEEEEEEEvNT_6ParamsE:
	.zero		3328


//--------------------- .nv.constant0._ZN7cutlass13device_kernelIN5flash11enable_sm90INS1_16FlashAttnFwdSm90INS1_25CollectiveMainloopFwdSm90ILi2EN4cute5tupleIJNS5_1CILi1EEES8_S8_EEENS6_IJNS7_ILi128EEENS7_ILi176EEESA_EEELi128ENS_10bfloat16_tEfNS_4arch4Sm90ELb0ELb0ELb0ELb0ELb0ELb0ELb0ELb1ELb1ELb1ELb0ELb0EEENS1_21CollectiveEpilogueFwdINS6_IJSA_SA_SB_EEES9_SD_SF_Li256ELb0ELb1ELb0ELb0EEENS1_29StaticPersistentTileSchedulerILb0EEEEEEEEEvNT_6ParamsE --------------------------
	.section	.nv.constant0._ZN7cutlass13device_kernelIN5flash11enable_sm90INS1_16FlashAttnFwdSm90INS1_25CollectiveMainloopFwdSm90ILi2EN4cute5tupleIJNS5_1CILi1EEES8_S8_EEENS6_IJNS7_ILi128EEENS7_ILi176EEESA_EEELi128ENS_10bfloat16_tEfNS_4arch4Sm90ELb0ELb0ELb0ELb0ELb0ELb0ELb0ELb1ELb1ELb1ELb0ELb0EEENS1_21CollectiveEpilogueFwdINS6_IJSA_SA_SB_EEES9_SD_SF_Li256ELb0ELb1ELb0ELb0EEENS1_29StaticPersistentTileSchedulerILb0EEEEEEEEEvNT_6ParamsE,"a",@progbits
	.sectionflags	@""
	.align	4
.nv.constant0._ZN7cutlass13device_kernelIN5flash11enable_sm90INS1_16FlashAttnFwdSm90INS1_25CollectiveMainloopFwdSm90ILi2EN4cute5tupleIJNS5_1CILi1EEES8_S8_EEENS6_IJNS7_ILi128EEENS7_ILi176EEESA_EEELi128ENS_10bfloat16_tEfNS_4arch4Sm90ELb0ELb0ELb0ELb0ELb0ELb0ELb0ELb1ELb1ELb1ELb0ELb0EEENS1_21CollectiveEpilogueFwdINS6_IJSA_SA_SB_EEES9_SD_SF_Li256ELb0ELb1ELb0ELb0EEENS1_29StaticPersistentTileSchedulerILb0EEEEEEEEEvNT_6ParamsE:
	.zero		3200


//--------------------- .nv.constant0._ZN7cutlass13device_kernelIN5flash11enable_sm90INS1_16FlashAttnFwdSm90INS1_25CollectiveMainloopFwdSm90ILi2EN4cute5tupleIJNS5_1CILi2EEENS7_ILi1EEES9_EEENS6_IJNS7_ILi128EEENS7_ILi176EEESB_EEELi128ENS_10bfloat16_tEfNS_4arch4Sm90ELb0ELb0ELb0ELb0ELb0ELb0ELb0ELb1ELb1ELb1ELb0ELb0EEENS1_21CollectiveEpilogueFwdINS6_IJSB_SB_SC_EEESA_SE_SG_Li256ELb0ELb1ELb0ELb0EEENS1_29StaticPersistentTileSchedulerILb0EEEEEEEEEvNT_6ParamsE --------------------------
	.section	.nv.constant0._ZN7cutlass13device_kernelIN5flash11enable_sm90INS1_16FlashAttnFwdSm90INS1_25CollectiveMainloopFwdSm90ILi2EN4cute5tupleIJNS5_1CILi2EEENS7_ILi1EEES9_EEENS6_IJNS7_ILi128EEENS7_ILi176EEESB_EEELi128ENS_10bfloat16_tEfNS_4arch4Sm90ELb0ELb0ELb0ELb0ELb0ELb0ELb0ELb1ELb1ELb1ELb0ELb0EEENS1_21CollectiveEpilogueFwdINS6_IJSB_SB_SC_EEESA_SE_SG_Li256ELb0ELb1ELb0ELb0EEENS1_29StaticPersistentTileSchedulerILb0EEEEEEEEEvNT_6ParamsE,"a",@progbits
	.sectionflags	@""
	.align	4
.nv.constant0._ZN7cutlass13device_kernelIN5flash11enable_sm90INS1_16FlashAttnFwdSm90INS1_25CollectiveMainloopFwdSm90ILi2EN4cute5tupleIJNS5_1CILi2EEENS7_ILi1EEES9_EEENS6_IJNS7_ILi128EEENS7_ILi176EEESB_EEELi128ENS_10bfloat16_tEfNS_4arch4Sm90ELb0ELb0ELb0ELb0ELb0ELb0ELb0ELb1ELb1ELb1ELb0ELb0EEENS1_21CollectiveEpilogueFwdINS6_IJSB_SB_SC_EEESA_SE_SG_Li256ELb0ELb1ELb0ELb0EEENS1_29StaticPersistentTileSchedulerILb0EEEEEEEEEvNT_6ParamsE:
	.zero		3200


//--------------------- .nv.constant0._ZN7cutlass13device_kernelIN5flash11enable_sm90INS1_16FlashAttnFwdSm90INS1_25CollectiveMainloopFwdSm90ILi2EN4cute5tupleIJNS5_1CILi1EEES8_S8_EEENS6_IJNS7_ILi128EEENS7_ILi176EEESA_EEELi128ENS_10bfloat16_tEfNS_4arch4Sm90ELb0ELb0ELb0ELb1ELb0ELb0ELb0ELb1ELb1ELb1ELb0ELb0EEENS1_21CollectiveEpilogueFwdINS6_IJSA_SA_SB_EEES9_SD_SF_Li256ELb1ELb1ELb0ELb0EEENS1_36VarlenDynamicPersistentTileSchedulerILi128ELi176ELi256ELi128ELb0ELb1ELb1ELb0ELb1ELb1EEEEEEEEEvNT_6ParamsE --------------------------
	.section	.nv.constant0._ZN7cutlass13device_kernelIN5flash11enable_sm90INS1_16FlashAttnFwdSm90INS1_25CollectiveMainloopFwdSm90ILi2EN4cute5tupleIJNS5_1CILi1EEES8_S8_EEENS6_IJNS7_ILi128EEENS7_ILi176EEESA_EEELi128ENS_10bfloat16_tEfNS_4arch4Sm90ELb0ELb0ELb0ELb1ELb0ELb0ELb0ELb1ELb1ELb1ELb0ELb0EEENS1_21CollectiveEpilogueFwdINS6_IJSA_SA_SB_EEES9_SD_SF_Li256ELb1ELb1ELb0ELb0EEENS1_36VarlenDynamicPersistentTileSchedulerILi128ELi176ELi256ELi128ELb0ELb1ELb1ELb0ELb1ELb1EEEEEEEEEvNT_6ParamsE,"a",@progbits
	.sectionflags	@""
	.align	4
.nv.constant0._ZN7cutlass13device_kernelIN5flash11enable_sm90INS1_16FlashAttnFwdSm90INS1_25CollectiveMainloopFwdSm90ILi2EN4cute5tupleIJNS5_1CILi1EEES8_S8_EEENS6_IJNS7_ILi128EEENS7_ILi176EEESA_EEELi128ENS_10bfloat16_tEfNS_4arch4Sm90ELb0ELb0ELb0ELb1ELb0ELb0ELb0ELb1ELb1ELb1ELb0ELb0EEENS1_21CollectiveEpilogueFwdINS6_IJSA_SA_SB_EEES9_SD_SF_Li256ELb1ELb1ELb0ELb0EEENS1_36VarlenDynamicPersistentTileSchedulerILi128ELi176ELi256ELi128ELb0ELb1ELb1ELb0ELb1ELb1EEEEEEEEEvNT_6ParamsE:
	.zero		3328


//--------------------- .nv.constant0._ZN7cutlass13device_kernelIN5flash11enable_sm90INS1_16FlashAttnFwdSm90INS1_25CollectiveMainloopFwdSm90ILi2EN4cute5tupleIJNS5_1CILi1EEES8_S8_EEENS6_IJNS7_ILi128EEENS7_ILi176EEESA_EEELi128ENS_10bfloat16_tEfNS_4arch4Sm90ELb0ELb0ELb0ELb1ELb0ELb1ELb0ELb1ELb1ELb1ELb0ELb0EEENS1_21CollectiveEpilogueFwdINS6_IJSA_SA_SB_EEES9_SD_SF_Li256ELb1ELb1ELb0ELb0EEENS1_36VarlenDynamicPersistentTileSchedulerILi128ELi176ELi256ELi128ELb0ELb1ELb1ELb0ELb1ELb1EEEEEEEEEvNT_6ParamsE --------------------------
	.section	.nv.constant0._ZN7cutlass13device_kernelIN5flash11enable_sm90INS1_16FlashAttnFwdSm90INS1_25CollectiveMainloopFwdSm90ILi2EN4cute5tupleIJNS5_1CILi1EEES8_S8_EEENS6_IJNS7_ILi128EEENS7_ILi176EEESA_EEELi128ENS_10bfloat16_tEfNS_4arch4Sm90ELb0ELb0ELb0ELb1ELb0ELb1ELb0ELb1ELb1ELb1ELb0ELb0EEENS1_21CollectiveEpilogueFwdINS6_IJSA_SA_SB_EEES9_SD_SF_Li256ELb1ELb1ELb0ELb0EEENS1_36VarlenDynamicPersistentTileSchedulerILi128ELi176ELi256ELi128ELb0ELb1ELb1ELb0ELb1ELb1EEEEEEEEEvNT_6ParamsE,"a",@progbits
	.sectionflags	@""
	.align	4
.nv.constant0._ZN7cutlass13device_kernelIN5flash11enable_sm90INS1_16FlashAttnFwdSm90INS1_25CollectiveMainloopFwdSm90ILi2EN4cute5tupleIJNS5_1CILi1EEES8_S8_EEENS6_IJNS7_ILi128EEENS7_ILi176EEESA_EEELi128ENS_10bfloat16_tEfNS_4arch4Sm90ELb0ELb0ELb0ELb1ELb0ELb1ELb0ELb1ELb1ELb1ELb0ELb0EEENS1_21CollectiveEpilogueFwdINS6_IJSA_SA_SB_EEES9_SD_SF_Li256ELb1ELb1ELb0ELb0EEENS1_36VarlenDynamicPersistentTileSchedulerILi128ELi176ELi256ELi128ELb0ELb1ELb1ELb0ELb1ELb1EEEEEEEEEvNT_6ParamsE:
	.zero		3328


//--------------------- .nv.constant0._ZN7cutlass13device_kernelIN5flash11enable_sm90INS1_16FlashAttnFwdSm90INS1_25CollectiveMainloopFwdSm90ILi2EN4cute5tupleIJNS5_1CILi1EEES8_S8_EEENS6_IJNS7_ILi128EEESA_SA_EEELi128ENS_10bfloat16_tEfNS_4arch4Sm90ELb0ELb1ELb0ELb0ELb0ELb0ELb0ELb1ELb1ELb1ELb0ELb0EEENS1_21CollectiveEpilogueFwdISB_S9_SC_SE_Li256ELb0ELb1ELb0ELb0EEENS1_30DynamicPersistentTileSchedulerILi256ELi128ELb0ELb1ELb1EEEEEEEEEvNT_6ParamsE --------------------------
	.section	.nv.constant0._ZN7cutlass13device_kernelIN5flash11enable_sm90INS1_16FlashAttnFwdSm90INS1_25CollectiveMainloopFwdSm90ILi2EN4cute5tupleIJNS5_1CILi1EEES8_S8_EEENS6_IJNS7_ILi128EEESA_SA_EEELi128ENS_10bfloat16_tEfNS_4arch4Sm90ELb0ELb1ELb0ELb0ELb0ELb0ELb0ELb1ELb1ELb1ELb0ELb0EEENS1_21CollectiveEpilogueFwdISB_S9_SC_SE_Li256ELb0ELb1ELb0ELb0EEENS1_30DynamicPersistentTileSchedulerILi256ELi128ELb0ELb1ELb1EEEEEEEEEvNT_6ParamsE,"a",@progbits
	.sectionflags	@""
	.align	4
.nv.constant0._ZN7cutlass13device_kernelIN5flash11enable_sm90INS1_16FlashAttnFwdSm90INS1_25CollectiveMainloopFwdSm90ILi2EN4cute5tupleIJNS5_1CILi1EEES8_S8_EEENS6_IJNS7_ILi128EEESA_SA_EEELi128ENS_10bfloat16_tEfNS_4arch4Sm90ELb0ELb1ELb0ELb0ELb0ELb0ELb0ELb1ELb1ELb1ELb0ELb0EEENS1_21CollectiveEpilogueFwdISB_S9_SC_SE_Li256ELb0ELb1ELb0ELb0EEENS1_30DynamicPersistentTileSchedulerILi256ELi128ELb0ELb1ELb1EEEEEEEEEvNT_6ParamsE:
	.zero		3328


//--------------------- .nv.constant0._ZN7cutlass13device_kernelIN5flash11enable_sm90INS1_16FlashAttnFwdSm90INS1_25CollectiveMainloopFwdSm90ILi2EN4cute5tupleIJNS5_1CILi1EEES8_S8_EEENS6_IJNS7_ILi128EEESA_SA_EEELi128ENS_10bfloat16_tEfNS_4arch4Sm90ELb0ELb1ELb0ELb1ELb0ELb0ELb0ELb1ELb1ELb1ELb0ELb0EEENS1_21CollectiveEpilogueFwdISB_S9_SC_SE_Li256ELb1ELb1ELb0ELb0EEENS1_36VarlenDynamicPersistentTileSchedulerILi128ELi128ELi256ELi128ELb0ELb1ELb1ELb1ELb0ELb1EEEEEEEEEvNT_6ParamsE --------------------------
	.section	.nv.constant0._ZN7cutlass13device_kernelIN5flash11enable_sm90INS1_16FlashAttnFwdSm90INS1_25CollectiveMainloopFwdSm90ILi2EN4cute5tupleIJNS5_1CILi1EEES8_S8_EEENS6_IJNS7_ILi128EEESA_SA_EEELi128ENS_10bfloat16_tEfNS_4arch4Sm90ELb0ELb1ELb0ELb1ELb0ELb0ELb0ELb1ELb1ELb1ELb0ELb0EEENS1_21CollectiveEpilogueFwdISB_S9_SC_SE_Li256ELb1ELb1ELb0ELb0EEENS1_36VarlenDynamicPersistentTileSchedulerILi128ELi128ELi256ELi128ELb0ELb1ELb1ELb1ELb0ELb1EEEEEEEEEvNT_6ParamsE,"a",@progbits
	.sectionflags	@""
	.align	4
.nv.constant0._ZN7cutlass13device_kernelIN5flash11enable_sm90INS1_16FlashAttnFwdSm90INS1_25CollectiveMainloopFwdSm90ILi2EN4cute5tupleIJNS5_1CILi1EEES8_S8_EEENS6_IJNS7_ILi128EEESA_SA_EEELi128ENS_10bfloat16_tEfNS_4arch4Sm90ELb0ELb1ELb0ELb1ELb0ELb0ELb0ELb1ELb1ELb1ELb0ELb0EEENS1_21CollectiveEpilogueFwdISB_S9_SC_SE_Li256ELb1ELb1ELb0ELb0EEENS1_36VarlenDynamicPersistentTileSchedulerILi128ELi128ELi256ELi128ELb0ELb1ELb1ELb1ELb0ELb1EEEEEEEEEvNT_6ParamsE:
	.zero		3328


//--------------------- .nv.constant0._ZN7cutlass13device_kernelIN5flash11enable_sm90INS1_16FlashAttnFwdSm90INS1_25CollectiveMainloopFwdSm90ILi2EN4cute5tupleIJNS5_1CILi1EEES8_S8_EEENS6_IJNS7_ILi128EEESA_SA_EEELi128ENS_10bfloat16_tEfNS_4arch4Sm90ELb0ELb1ELb0ELb1ELb0ELb1ELb0ELb1ELb1ELb1ELb0ELb0EEENS1_21CollectiveEpilogueFwdISB_S9_SC_SE_Li256ELb1ELb1ELb0ELb0EEENS1_36VarlenDynamicPersistentTileSchedulerILi128ELi128ELi256ELi128ELb0ELb1ELb1ELb1ELb0ELb1EEEEEEEEEvNT_6ParamsE --------------------------
	.section	.nv.constant0._ZN7cutlass13device_kernelIN5flash11enable_sm90INS1_16FlashAttnFwdSm90INS1_25CollectiveMainloopFwdSm90ILi2EN4cute5tupleIJNS5_1CILi1EEES8_S8_EEENS6_IJNS7_ILi128EEESA_SA_EEELi128ENS_10bfloat16_tEfNS_4arch4Sm90ELb0ELb1ELb0ELb1ELb0ELb1ELb0ELb1ELb1ELb1ELb0ELb0EEENS1_21CollectiveEpilogueFwdISB_S9_SC_SE_Li256ELb1ELb1ELb0ELb0EEENS1_36VarlenDynamicPersistentTileSchedulerILi128ELi128ELi256ELi128ELb0ELb1ELb1ELb1ELb0ELb1EEEEEEEEEvNT_6ParamsE,"a",@progbits
	.sectionflags	@""
	.align	4
.nv.constant0._ZN7cutlass13device_kernelIN5flash11enable_sm90INS1_16FlashAttnFwdSm90INS1_25CollectiveMainloopFwdSm90ILi2EN4cute5tupleIJNS5_1CILi1EEES8_S8_EEENS6_IJNS7_ILi128EEESA_SA_EEELi128ENS_10bfloat16_tEfNS_4arch4Sm90ELb0ELb1ELb0ELb1ELb0ELb1ELb0ELb1ELb1ELb1ELb0ELb0EEENS1_21CollectiveEpilogueFwdISB_S9_SC_SE_Li256ELb1ELb1ELb0ELb0EEENS1_36VarlenDynamicPersistentTileSchedulerILi128ELi128ELi256ELi128ELb0ELb1ELb1ELb1ELb0ELb1EEEEEEEEEvNT_6ParamsE:
	.zero		3328


//--------------------- .nv.constant0._ZN7cutlass13device_kernelIN5flash11enable_sm90INS1_16FlashAttnFwdSm90INS1_25CollectiveMainloopFwdSm90ILi2EN4cute5tupleIJNS5_1CILi1EEES8_S8_EEENS6_IJNS7_ILi128EEESA_SA_EEELi128ENS_10bfloat16_tEfNS_4arch4Sm90ELb1ELb0ELb0ELb0ELb0ELb0ELb0ELb1ELb1ELb1ELb0ELb0EEENS1_21CollectiveEpilogueFwdISB_S9_SC_SE_Li256ELb0ELb1ELb0ELb0EEENS1_30DynamicPersistentTileSchedulerILi256ELi128ELb0ELb1ELb1EEEEEEEEEvNT_6ParamsE --------------------------
	.section	.nv.constant0._ZN7cutlass13device_kernelIN5flash11enable_sm90INS1_16FlashAttnFwdSm90INS1_25CollectiveMainloopFwdSm90ILi2EN4cute5tupleIJNS5_1CILi1EEES8_S8_EEENS6_IJNS7_ILi128EEESA_SA_EEELi128ENS_10bfloat16_tEfNS_4arch4Sm90ELb1ELb0ELb0ELb0ELb0ELb0ELb0ELb1ELb1ELb1ELb0ELb0EEENS1_21CollectiveEpilogueFwdISB_S9_SC_SE_Li256ELb0ELb1ELb0ELb0EEENS1_30DynamicPersistentTileSchedulerILi256ELi128ELb0ELb1ELb1EEEEEEEEEvNT_6ParamsE,"a",@progbits
	.sectionflags	@""
	.align	4
.nv.constant0._ZN7cutlass13device_kernelIN5flash11enable_sm90INS1_16FlashAttnFwdSm90INS1_25CollectiveMainloopFwdSm90ILi2EN4cute5tupleIJNS5_1CILi1EEES8_S8_EEENS6_IJNS7_ILi128EEESA_SA_EEELi128ENS_10bfloat16_tEfNS_4arch4Sm90ELb1ELb0ELb0ELb0ELb0ELb0ELb0ELb1ELb1ELb1ELb0ELb0EEENS1_21CollectiveEpilogueFwdISB_S9_SC_SE_Li256ELb0ELb1ELb0ELb0EEENS1_30DynamicPersistentTileSchedulerILi256ELi128ELb0ELb1ELb1EEEEEEEEEvNT_6ParamsE:
	.zero		3328


//--------------------- .nv.constant0._ZN7cutlass13device_kernelIN5flash11enable_sm90INS1_16FlashAttnFwdSm90INS1_25CollectiveMainloopFwdSm90ILi2EN4cute5tupleIJNS5_1CILi1EEES8_S8_EEENS6_IJNS7_ILi128EEESA_SA_EEELi128ENS_10bfloat16_tEfNS_4arch4Sm90ELb1ELb0ELb0ELb1ELb0ELb0ELb0ELb1ELb1ELb1ELb0ELb0EEENS1_21CollectiveEpilogueFwdISB_S9_SC_SE_Li256ELb1ELb1ELb0ELb0EEENS1_36VarlenDynamicPersistentTileSchedulerILi128ELi128ELi256ELi128ELb0ELb1ELb1ELb1ELb1ELb1EEEEEEEEEvNT_6ParamsE --------------------------
	.section	.nv.constant0._ZN7cutlass13device_kernelIN5flash11enable_sm90INS1_16FlashAttnFwdSm90INS1_25CollectiveMainloopFwdSm90ILi2EN4cute5tupleIJNS5_1CILi1EEES8_S8_EEENS6_IJNS7_ILi128EEESA_SA_EEELi128ENS_10bfloat16_tEfNS_4arch4Sm90ELb1ELb0ELb0ELb1ELb0ELb0ELb0ELb1ELb1ELb1ELb0ELb0EEENS1_21CollectiveEpilogueFwdISB_S9_SC_SE_Li256ELb1ELb1ELb0ELb0EEENS1_36VarlenDynamicPersistentTileSchedulerILi128ELi128ELi256ELi128ELb0ELb1ELb1ELb1ELb1ELb1EEEEEEEEEvNT_6ParamsE,"a",@progbits
	.sectionflags	@""
	.align	4
.nv.constant0._ZN7cutlass13device_kernelIN5flash11enable_sm90INS1_16FlashAttnFwdSm90INS1_25CollectiveMainloopFwdSm90ILi2EN4cute5tupleIJNS5_1CILi1EEES8_S8_EEENS6_IJNS7_ILi128EEESA_SA_EEELi128ENS_10bfloat16_tEfNS_4arch4Sm90ELb1ELb0ELb0ELb1ELb0ELb0ELb0ELb1ELb1ELb1ELb0ELb0EEENS1_21CollectiveEpilogueFwdISB_S9_SC_SE_Li256ELb1ELb1ELb0ELb0EEENS1_36VarlenDynamicPersistentTileSchedulerILi128ELi128ELi256ELi128ELb0ELb1ELb1ELb1ELb1ELb1EEEEEEEEEvNT_6ParamsE:
	.zero		3328


//--------------------- .nv.constant0._ZN7cutlass13device_kernelIN5flash11enable_sm90INS1_16FlashAttnFwdSm90INS1_25CollectiveMainloopFwdSm90ILi2EN4cute5tupleIJNS5_1CILi1EEES8_S8_EEENS6_IJNS7_ILi128EEESA_SA_EEELi128ENS_10bfloat16_tEfNS_4arch4Sm90ELb1ELb0ELb0ELb1ELb0ELb1ELb0ELb1ELb1ELb1ELb0ELb0EEENS1_21CollectiveEpilogueFwdISB_S9_SC_SE_Li256ELb1ELb1ELb0ELb0EEENS1_36VarlenDynamicPersistentTileSchedulerILi128ELi128ELi256ELi128ELb0ELb1ELb1ELb1ELb1ELb1EEEEEEEEEvNT_6ParamsE --------------------------
	.section	.nv.constant0._ZN7cutlass13device_kernelIN5flash11enable_sm90INS1_16FlashAttnFwdSm90INS1_25CollectiveMainloopFwdSm90ILi2EN4cute5tupleIJNS5_1CILi1EEES8_S8_EEENS6_IJNS7_ILi128EEESA_SA_EEELi128ENS_10bfloat16_tEfNS_4arch4Sm90ELb1ELb0ELb0ELb1ELb0ELb1ELb0ELb1ELb1ELb1ELb0ELb0EEENS1_21CollectiveEpilogueFwdISB_S9_SC_SE_Li256ELb1ELb1ELb0ELb0EEENS1_36VarlenDynamicPersistentTileSchedulerILi128ELi128ELi256ELi128ELb0ELb1ELb1ELb1ELb1ELb1EEEEEEEEEvNT_6ParamsE,"a",@progbits
	.sectionflags	@""
	.align	4
.nv.constant0._ZN7cutlass13device_kernelIN5flash11enable_sm90INS1_16FlashAttnFwdSm90INS1_25CollectiveMainloopFwdSm90ILi2EN4cute5tupleIJNS5_1CILi1EEES8_S8_EEENS6_IJNS7_ILi128EEESA_SA_EEELi128ENS_10bfloat16_tEfNS_4arch4Sm90ELb1ELb0ELb0ELb1ELb0ELb1ELb0ELb1ELb1ELb1ELb0ELb0EEENS1_21CollectiveEpilogueFwdISB_S9_SC_SE_Li256ELb1ELb1ELb0ELb0EEENS1_36VarlenDynamicPersistentTileSchedulerILi128ELi128ELi256ELi128ELb0ELb1ELb1ELb1ELb1ELb1EEEEEEEEEvNT_6ParamsE:
	.zero		3328


//--------------------- .nv.constant0._ZN7cutlass13device_kernelIN5flash11enable_sm90INS1_16FlashAttnFwdSm90INS1_25CollectiveMainloopFwdSm90ILi2EN4cute5tupleIJNS5_1CILi1EEES8_S8_EEENS6_IJNS7_ILi192EEENS7_ILi144EEENS7_ILi96EEEEEELi96ENS_10bfloat16_tEfNS_4arch4Sm90ELb0ELb0ELb0ELb0ELb0ELb0ELb0ELb0ELb1ELb1ELb0ELb0EEENS1_21CollectiveEpilogueFwdINS6_IJSA_SC_SB_EEES9_SE_SG_Li384ELb0ELb1ELb0ELb0EEENS1_29StaticPersistentTileSchedulerILb0EEEEEEEEEvNT_6ParamsE --------------------------
	.section	.nv.constant0._ZN7cutlass13device_kernelIN5flash11enable_sm90INS1_16FlashAttnFwdSm90INS1_25CollectiveMainloopFwdSm90ILi2EN4cute5tupleIJNS5_1CILi1EEES8_S8_EEENS6_IJNS7_ILi192EEENS7_ILi144EEENS7_ILi96EEEEEELi96ENS_10bfloat16_tEfNS_4arch4Sm90ELb0ELb0ELb0ELb0ELb0ELb0ELb0ELb0ELb1ELb1ELb0ELb0EEENS1_21CollectiveEpilogueFwdINS6_IJSA_SC_SB_EEES9_SE_SG_Li384ELb0ELb1ELb0ELb0EEENS1_29StaticPersistentTileSchedulerILb0EEEEEEEEEvNT_6ParamsE,"a",@progbits
	.sectionflags	@""
	.align	4
.nv.constant0._ZN7cutlass13device_kernelIN5flash11enable_sm90INS1_16FlashAttnFwdSm90INS1_25CollectiveMainloopFwdSm90ILi2EN4cute5tupleIJNS5_1CILi1EEES8_S8_EEENS6_IJNS7_ILi192EEENS7_ILi144EEENS7_ILi96EEEEEELi96ENS_10bfloat16_tEfNS_4arch4Sm90ELb0ELb0ELb0ELb0ELb0ELb0ELb0ELb0ELb1ELb1ELb0ELb0EEENS1_21CollectiveEpilogueFwdINS6_IJSA_SC_SB_EEES9_SE_SG_Li384ELb0ELb1ELb0ELb0EEENS1_29StaticPersistentTileSchedulerILb0EEEEEEEEEvNT_6ParamsE:
	.zero		3200


//--------------------- .nv.constant0._ZN7cutlass13device_kernelIN5flash11enable_sm90INS1_16FlashAttnFwdSm90INS1_25CollectiveMainloopFwdSm90ILi2EN4cute5tupleIJNS5_1CILi1EEES8_S8_EEENS6_IJNS7_ILi192EEENS7_ILi144EEENS7_ILi96EEEEEELi96ENS_10bfloat16_tEfNS_4arch4Sm90ELb0ELb0ELb0ELb1ELb0ELb0ELb0ELb0ELb1ELb1ELb0ELb0EEENS1_21CollectiveEpilogueFwdINS6_IJSA_SC_SB_EEES9_SE_SG_Li384ELb1ELb1ELb0ELb0EEENS1_36VarlenDynamicPersistentTileSchedulerILi192ELi144ELi384ELi128ELb0ELb1ELb1ELb0ELb1ELb1EEEEEEEEEvNT_6ParamsE --------------------------
	.section	.nv.constant0._ZN7cutlass13device_kernelIN5flash11enable_sm90INS1_16FlashAttnFwdSm90INS1_25CollectiveMainloopFwdSm90ILi2EN4cute5tupleIJNS5_1CILi1EEES8_S8_EEENS6_IJNS7_ILi192EEENS7_ILi144EEENS7_ILi96EEEEEELi96ENS_10bfloat16_tEfNS_4arch4Sm90ELb0ELb0ELb0ELb1ELb0ELb0ELb0ELb0ELb1ELb1ELb0ELb0EEENS1_21CollectiveEpilogueFwdINS6_IJSA_SC_SB_EEES9_SE_SG_Li384ELb1ELb1ELb0ELb0EEENS1_36VarlenDynamicPersistentTileSchedulerILi192ELi144ELi384ELi128ELb0ELb1ELb1ELb0ELb1ELb1EEEEEEEEEvNT_6ParamsE,"a",@progbits
	.sectionflags	@""
	.align	4
.nv.constant0._ZN7cutlass13device_kernelIN5flash11enable_sm90INS1_16FlashAttnFwdSm90INS1_25CollectiveMainloopFwdSm90ILi2EN4cute5tupleIJNS5_1CILi1EEES8_S8_EEENS6_IJNS7_ILi192EEENS7_ILi144EEENS7_ILi96EEEEEELi96ENS_10bfloat16_tEfNS_4arch4Sm90ELb0ELb0ELb0ELb1ELb0ELb0ELb0ELb0ELb1ELb1ELb0ELb0EEENS1_21CollectiveEpilogueFwdINS6_IJSA_SC_SB_EEES9_SE_SG_Li384ELb1ELb1ELb0ELb0EEENS1_36VarlenDynamicPersistentTileSchedulerILi192ELi144ELi384ELi128ELb0ELb1ELb1ELb0ELb1ELb1EEEEEEEEEvNT_6ParamsE:
	.zero		3328


//--------------------- .nv.constant0._ZN7cutlass13device_kernelIN5flash11enable_sm90INS1_16FlashAttnFwdSm90INS1_25CollectiveMainloopFwdSm90ILi2EN4cute5tupleIJNS5_1CILi1EEES8_S8_EEENS6_IJNS7_ILi192EEENS7_ILi144EEENS7_ILi96EEEEEELi96ENS_10bfloat16_tEfNS_4arch4Sm90ELb0ELb0ELb0ELb1ELb0ELb1ELb0ELb0ELb1ELb1ELb0ELb0EEENS1_21CollectiveEpilogueFwdINS6_IJSA_SC_SB_EEES9_SE_SG_Li384ELb1ELb1ELb0ELb0EEENS1_36VarlenDynamicPersistentTileSchedulerILi192ELi144ELi384ELi128ELb0ELb1ELb1ELb0ELb1ELb1EEEEEEEEEvNT_6ParamsE --------------------------
	.section	.nv.constant0._ZN7cutlass13device_kernelIN5flash11enable_sm90INS1_16FlashAttnFwdSm90INS1_25CollectiveMainloopFwdSm90ILi2EN4cute5tupleIJNS5_1CILi1EEES8_S8_EEENS6_IJNS7_ILi192EEENS7_ILi144EEENS7_ILi96EEEEEELi96ENS_10bfloat16_tEfNS_4arch4Sm90ELb0ELb0ELb0ELb1ELb0ELb1ELb0ELb0ELb1ELb1ELb0ELb0EEENS1_21CollectiveEpilogueFwdINS6_IJSA_SC_SB_EEES9_SE_SG_Li384ELb1ELb1ELb0ELb0EEENS1_36VarlenDynamicPersistentTileSchedulerILi192ELi144ELi384ELi128ELb0ELb1ELb1ELb0ELb1ELb1EEEEEEEEEvNT_6ParamsE,"a",@progbits
	.sectionflags	@""
	.align	4
.nv.constant0._ZN7cutlass13device_kernelIN5flash11enable_sm90INS1_16FlashAttnFwdSm90INS1_25CollectiveMainloopFwdSm90ILi2EN4cute5tupleIJNS5_1CILi1EEES8_S8_EEENS6_IJNS7_ILi192EEENS7_ILi144EEENS7_ILi96EEEEEELi96ENS_10bfloat16_tEfNS_4arch4Sm90ELb0ELb0ELb0ELb1ELb0ELb1ELb0ELb0ELb1ELb1ELb0ELb0EEENS1_21CollectiveEpilogueFwdINS6_IJSA_SC_SB_EEES9_SE_SG_Li384ELb1ELb1ELb0ELb0EEENS1_36VarlenDynamicPersistentTileSchedulerILi192ELi144ELi384ELi128ELb0ELb1ELb1ELb0ELb1ELb1EEEEEEEEEvNT_6ParamsE:
	.zero		3328


//--------------------- .nv.constant0._ZN7cutlass13device_kernelIN5flash11enable_sm90INS1_16FlashAttnFwdSm90INS1_25CollectiveMainloopFwdSm90ILi2EN4cute5tupleIJNS5_1CILi1EEES8_S8_EEENS6_IJNS7_ILi192EEENS7_ILi128EEENS7_ILi96EEEEEELi96ENS_10bfloat16_tEfNS_4arch4Sm90ELb0ELb1ELb0ELb0ELb0ELb0ELb0ELb0ELb1ELb1ELb0ELb0EEENS1_21CollectiveEpilogueFwdINS6_IJSA_SC_SB_EEES9_SE_SG_Li384ELb0ELb1ELb0ELb0EEENS1_30DynamicPersistentTileSchedulerILi384ELi128ELb0ELb1ELb1EEEEEEEEEvNT_6ParamsE --------------------------
	.section	.nv.constant0._ZN7cutlass13device_kernelIN5flash11enable_sm90INS1_16FlashAttnFwdSm90INS1_25CollectiveMainloopFwdSm90ILi2EN4cute5tupleIJNS5_1CILi1EEES8_S8_EEENS6_IJNS7_ILi192EEENS7_ILi128EEENS7_ILi96EEEEEELi96ENS_10bfloat16_tEfNS_4arch4Sm90ELb0ELb1ELb0ELb0ELb0ELb0ELb0ELb0ELb1ELb1ELb0ELb0EEENS1_21CollectiveEpilogueFwdINS6_IJSA_SC_SB_EEES9_SE_SG_Li384ELb0ELb1ELb0ELb0EEENS1_30DynamicPersistentTileSchedulerILi384ELi128ELb0ELb1ELb1EEEEEEEEEvNT_6ParamsE,"a",@progbits
	.sectionflags	@""
	.align	4
.nv.constant0._ZN7cutlass13device_kernelIN5flash11enable_sm90INS1_16FlashAttnFwdSm90INS1_25CollectiveMainloopFwdSm90ILi2EN4cute5tupleIJNS5_1CILi1EEES8_S8_EEENS6_IJNS7_ILi192EEENS7_ILi128EEENS7_ILi96EEEEEELi96ENS_10bfloat16_tEfNS_4arch4Sm90ELb0ELb1ELb0ELb0ELb0ELb0ELb0ELb0ELb1ELb1ELb0ELb0EEENS1_21CollectiveEpilogueFwdINS6_IJSA_SC_SB_EEES9_SE_SG_Li384ELb0ELb1ELb0ELb0EEENS1_30DynamicPersistentTileSchedulerILi384ELi128ELb0ELb1ELb1EEEEEEEEEvNT_6ParamsE:
	.zero		3328


//--------------------- .nv.constant0._ZN7cutlass13device_kernelIN5flash11enable_sm90INS1_16FlashAttnFwdSm90INS1_25CollectiveMainloopFwdSm90ILi2EN4cute5tupleIJNS5_1CILi1EEES8_S8_EEENS6_IJNS7_ILi192EEENS7_ILi128EEENS7_ILi96EEEEEELi96ENS_10bfloat16_tEfNS_4arch4Sm90ELb0ELb1ELb0ELb1ELb0ELb0ELb0ELb0ELb1ELb1ELb0ELb0EEENS1_21CollectiveEpilogueFwdINS6_IJSA_SC_SB_EEES9_SE_SG_Li384ELb1ELb1ELb0ELb0EEENS1_36VarlenDynamicPersistentTileSchedulerILi192ELi128ELi384ELi128ELb0ELb1ELb1ELb1ELb0ELb1EEEEEEEEEvNT_6ParamsE --------------------------
	.section	.nv.constant0._ZN7cutlass13device_kernelIN5flash11enable_sm90INS1_16FlashAttnFwdSm90INS1_25CollectiveMainloopFwdSm90ILi2EN4cute5tupleIJNS5_1CILi1EEES8_S8_EEENS6_IJNS7_ILi192EEENS7_ILi128EEENS7_ILi96EEEEEELi96ENS_10bfloat16_tEfNS_4arch4Sm90ELb0ELb1ELb0ELb1ELb0ELb0ELb0ELb0ELb1ELb1ELb0ELb0EEENS1_21CollectiveEpilogueFwdINS6_IJSA_SC_SB_EEES9_SE_SG_Li384ELb1ELb1ELb0ELb0EEENS1_36VarlenDynamicPersistentTileSchedulerILi192ELi128ELi384ELi128ELb0ELb1ELb1ELb1ELb0ELb1EEEEEEEEEvNT_6ParamsE,"a",@progbits
	.sectionflags	@""
	.align	4
.nv.constant0._ZN7cutlass13device_kernelIN5flash11enable_sm90INS1_16FlashAttnFwdSm90INS1_25CollectiveMainloopFwdSm90ILi2EN4cute5tupleIJNS5_1CILi1EEES8_S8_EEENS6_IJNS7_ILi192EEENS7_ILi128EEENS7_ILi96EEEEEELi96ENS_10bfloat16_tEfNS_4arch4Sm90ELb0ELb1ELb0ELb1ELb0ELb0ELb0ELb0ELb1ELb1ELb0ELb0EEENS1_21CollectiveEpilogueFwdINS6_IJSA_SC_SB_EEES9_SE_SG_Li384ELb1ELb1ELb0ELb0EEENS1_36VarlenDynamicPersistentTileSchedulerILi192ELi128ELi384ELi128ELb0ELb1ELb1ELb1ELb0ELb1EEEEEEEEEvNT_6ParamsE:
	.zero		3328


//--------------------- .nv.constant0._ZN7cutlass13device_kernelIN5flash11enable_sm90INS1_16FlashAttnFwdSm90INS1_25CollectiveMainloopFwdSm90ILi2EN4cute5tupleIJNS5_1CILi1EEES8_S8_EEENS6_IJNS7_ILi192EEENS7_ILi128EEENS7_ILi96EEEEEELi96ENS_10bfloat16_tEfNS_4arch4Sm90ELb0ELb1ELb0ELb1ELb0ELb1ELb0ELb0ELb1ELb1ELb0ELb0EEENS1_21CollectiveEpilogueFwdINS6_IJSA_SC_SB_EEES9_SE_SG_Li384ELb1ELb1ELb0ELb0EEENS1_36VarlenDynamicPersistentTileSchedulerILi192ELi128ELi384ELi128ELb0ELb1ELb1ELb1ELb0ELb1EEEEEEEEEvNT_6ParamsE --------------------------
	.section	.nv.constant0._ZN7cutlass13device_kernelIN5flash11enable_sm90INS1_16FlashAttnFwdSm90INS1_25CollectiveMainloopFwdSm90ILi2EN4cute5tupleIJNS5_1CILi1EEES8_S8_EEENS6_IJNS7_ILi192EEENS7_ILi128EEENS7_ILi96EEEEEELi96ENS_10bfloat16_tEfNS_4arch4Sm90ELb0ELb1ELb0ELb1ELb0ELb1ELb0ELb0ELb1ELb1ELb0ELb0EEENS1_21CollectiveEpilogueFwdINS6_IJSA_SC_SB_EEES9_SE_SG_Li384ELb1ELb1ELb0ELb0EEENS1_36VarlenDynamicPersistentTileSchedulerILi192ELi128ELi384ELi128ELb0ELb1ELb1ELb1ELb0ELb1EEEEEEEEEvNT_6ParamsE,"a",@progbits
	.sectionflags	@""
	.align	4
.nv.constant0._ZN7cutlass13device_kernelIN5flash11enable_sm90INS1_16FlashAttnFwdSm90INS1_25CollectiveMainloopFwdSm90ILi2EN4cute5tupleIJNS5_1CILi1EEES8_S8_EEENS6_IJNS7_ILi192EEENS7_ILi128EEENS7_ILi96EEEEEELi96ENS_10bfloat16_tEfNS_4arch4Sm90ELb0ELb1ELb0ELb1ELb0ELb1ELb0ELb0ELb1ELb1ELb0ELb0EEENS1_21CollectiveEpilogueFwdINS6_IJSA_SC_SB_EEES9_SE_SG_Li384ELb1ELb1ELb0ELb0EEENS1_36VarlenDynamicPersistentTileSchedulerILi192ELi128ELi384ELi128ELb0ELb1ELb1ELb1ELb0ELb1EEEEEEEEEvNT_6ParamsE:
	.zero		3328


//--------------------- .nv.constant0._ZN7cutlass13device_kernelIN5flash11enable_sm90INS1_16FlashAttnFwdSm90INS1_25CollectiveMainloopFwdSm90ILi2EN4cute5tupleIJNS5_1CILi1EEES8_S8_EEENS6_IJNS7_ILi192EEENS7_ILi144EEENS7_ILi96EEEEEELi96ENS_10bfloat16_tEfNS_4arch4Sm90ELb1ELb0ELb0ELb0ELb0ELb0ELb0ELb0ELb1ELb1ELb0ELb0EEENS1_21CollectiveEpilogueFwdINS6_IJSA_SC_SB_EEES9_SE_SG_Li384ELb0ELb1ELb0ELb0EEENS1_30DynamicPersistentTileSchedulerILi384ELi128ELb0ELb1ELb1EEEEEEEEEvNT_6ParamsE --------------------------
	.section	.nv.constant0._ZN7cutlass13device_kernelIN5flash11enable_sm90INS1_16FlashAttnFwdSm90INS1_25CollectiveMainloopFwdSm90ILi2EN4cute5tupleIJNS5_1CILi1EEES8_S8_EEENS6_IJNS7_ILi192EEENS7_ILi144EEENS7_ILi96EEEEEELi96ENS_10bfloat16_tEfNS_4arch4Sm90ELb1ELb0ELb0ELb0ELb0ELb0ELb0ELb0ELb1ELb1ELb0ELb0EEENS1_21CollectiveEpilogueFwdINS6_IJSA_SC_SB_EEES9_SE_SG_Li384ELb0ELb1ELb0ELb0EEENS1_30DynamicPersistentTileSchedulerILi384ELi128ELb0ELb1ELb1EEEEEEEEEvNT_6ParamsE,"a",@progbits
	.sectionflags	@""
	.align	4
.nv.constant0._ZN7cutlass13device_kernelIN5flash11enable_sm90INS1_16FlashAttnFwdSm90INS1_25CollectiveMainloopFwdSm90ILi2EN4cute5tupleIJNS5_1CILi1EEES8_S8_EEENS6_IJNS7_ILi192EEENS7_ILi144EEENS7_ILi96EEEEEELi96ENS_10bfloat16_tEfNS_4arch4Sm90ELb1ELb0ELb0ELb0ELb0ELb0ELb0ELb0ELb1ELb1ELb0ELb0EEENS1_21CollectiveEpilogueFwdINS6_IJSA_SC_SB_EEES9_SE_SG_Li384ELb0ELb1ELb0ELb0EEENS1_30DynamicPersistentTileSchedulerILi384ELi128ELb0ELb1ELb1EEEEEEEEEvNT_6ParamsE:
	.zero		3328


//--------------------- .nv.constant0._ZN7cutlass13device_kernelIN5flash11enable_sm90INS1_16FlashAttnFwdSm90INS1_25CollectiveMainloopFwdSm90ILi2EN4cute5tupleIJNS5_1CILi1EEES8_S8_EEENS6_IJNS7_ILi192EEENS7_ILi144EEENS7_ILi96EEEEEELi96ENS_10bfloat16_tEfNS_4arch4Sm90ELb1ELb0ELb0ELb1ELb0ELb0ELb0ELb0ELb1ELb1ELb0ELb0EEENS1_21CollectiveEpilogueFwdINS6_IJSA_SC_SB_EEES9_SE_SG_Li384ELb1ELb1ELb0ELb0EEENS1_36VarlenDynamicPersistentTileSchedulerILi192ELi144ELi384ELi128ELb0ELb1ELb1ELb1ELb1ELb1EEEEEEEEEvNT_6ParamsE --------------------------
	.section	.nv.constant0._ZN7cutlass13device_kernelIN5flash11enable_sm90INS1_16FlashAttnFwdSm90INS1_25CollectiveMainloopFwdSm90ILi2EN4cute5tupleIJNS5_1CILi1EEES8_S8_EEENS6_IJNS7_ILi192EEENS7_ILi144EEENS7_ILi96EEEEEELi96ENS_10bfloat16_tEfNS_4arch4Sm90ELb1ELb0ELb0ELb1ELb0ELb0ELb0ELb0ELb1ELb1ELb0ELb0EEENS1_21CollectiveEpilogueFwdINS6_IJSA_SC_SB_EEES9_SE_SG_Li384ELb1ELb1ELb0ELb0EEENS1_36VarlenDynamicPersistentTileSchedulerILi192ELi144ELi384ELi128ELb0ELb1ELb1ELb1ELb1ELb1EEEEEEEEEvNT_6ParamsE,"a",@progbits
	.sectionflags	@""
	.align	4
.nv.constant0._ZN7cutlass13device_kernelIN5flash11enable_sm90INS1_16FlashAttnFwdSm90INS1_25CollectiveMainloopFwdSm90ILi2EN4cute5tupleIJNS5_1CILi1EEES8_S8_EEENS6_IJNS7_ILi192EEENS7_ILi144EEENS7_ILi96EEEEEELi96ENS_10bfloat16_tEfNS_4arch4Sm90ELb1ELb0ELb0ELb1ELb0ELb0ELb0ELb0ELb1ELb1ELb0ELb0EEENS1_21CollectiveEpilogueFwdINS6_IJSA_SC_SB_EEES9_SE_SG_Li384ELb1ELb1ELb0ELb0EEENS1_36VarlenDynamicPersistentTileSchedulerILi192ELi144ELi384ELi128ELb0ELb1ELb1ELb1ELb1ELb1EEEEEEEEEvNT_6ParamsE:
	.zero		3328


//--------------------- .nv.constant0._ZN7cutlass13device_kernelIN5flash11enable_sm90INS1_16FlashAttnFwdSm90INS1_25CollectiveMainloopFwdSm90ILi2EN4cute5tupleIJNS5_1CILi1EEES8_S8_EEENS6_IJNS7_ILi192EEENS7_ILi144EEENS7_ILi96EEEEEELi96ENS_10bfloat16_tEfNS_4arch4Sm90ELb1ELb0ELb0ELb1ELb0ELb1ELb0ELb0ELb1ELb1ELb0ELb0EEENS1_21CollectiveEpilogueFwdINS6_IJSA_SC_SB_EEES9_SE_SG_Li384ELb1ELb1ELb0ELb0EEENS1_36VarlenDynamicPersistentTileSchedulerILi192ELi144ELi384ELi128ELb0ELb1ELb1ELb1ELb1ELb1EEEEEEEEEvNT_6ParamsE --------------------------
	.section	.nv.constant0._ZN7cutlass13device_kernelIN5flash11enable_sm90INS1_16FlashAttnFwdSm90INS1_25CollectiveMainloopFwdSm90ILi2EN4cute5tupleIJNS5_1CILi1EEES8_S8_EEENS6_IJNS7_ILi192EEENS7_ILi144EEENS7_ILi96EEEEEELi96ENS_10bfloat16_tEfNS_4arch4Sm90ELb1ELb0ELb0ELb1ELb0ELb1ELb0ELb0ELb1ELb1ELb0ELb0EEENS1_21CollectiveEpilogueFwdINS6_IJSA_SC_SB_EEES9_SE_SG_Li384ELb1ELb1ELb0ELb0EEENS1_36VarlenDynamicPersistentTileSchedulerILi192ELi144ELi384ELi128ELb0ELb1ELb1ELb1ELb1ELb1EEEEEEEEEvNT_6ParamsE,"a",@progbits
	.sectionflags	@""
	.align	4
.nv.constant0._ZN7cutlass13device_kernelIN5flash11enable_sm90INS1_16FlashAttnFwdSm90INS1_25CollectiveMainloopFwdSm90ILi2EN4cute5tupleIJNS5_1CILi1EEES8_S8_EEENS6_IJNS7_ILi192EEENS7_ILi144EEENS7_ILi96EEEEEELi96ENS_10bfloat16_tEfNS_4arch4Sm90ELb1ELb0ELb0ELb1ELb0ELb1ELb0ELb0ELb1ELb1ELb0ELb0EEENS1_21CollectiveEpilogueFwdINS6_IJSA_SC_SB_EEES9_SE_SG_Li384ELb1ELb1ELb0ELb0EEENS1_36VarlenDynamicPersistentTileSchedulerILi192ELi144ELi384ELi128ELb0ELb1ELb1ELb1ELb1ELb1EEEEEEEEEvNT_6ParamsE:
	.zero		3328


//--------------------- .nv.constant0._ZN7cutlass13device_kernelIN5flash11enable_sm90INS1_16FlashAttnFwdSm90INS1_25CollectiveMainloopFwdSm90ILi2EN4cute5tupleIJNS5_1CILi1EEES8_S8_EEENS6_IJNS7_ILi192EEESA_NS7_ILi64EEEEEELi64ENS_10bfloat16_tEfNS_4arch4Sm90ELb0ELb0ELb0ELb0ELb0ELb0ELb0ELb0ELb1ELb1ELb0ELb0EEENS1_21CollectiveEpilogueFwdINS6_IJSA_SB_SA_EEES9_SD_SF_Li384ELb0ELb1ELb0ELb0EEENS1_29StaticPersistentTileSchedulerILb0EEEEEEEEEvNT_6ParamsE --------------------------
	.section	.nv.constant0._ZN7cutlass13device_kernelIN5flash11enable_sm90INS1_16FlashAttnFwdSm90INS1_25CollectiveMainloopFwdSm90ILi2EN4cute5tupleIJNS5_1CILi1EEES8_S8_EEENS6_IJNS7_ILi192EEESA_NS7_ILi64EEEEEELi64ENS_10bfloat16_tEfNS_4arch4Sm90ELb0ELb0ELb0ELb0ELb0ELb0ELb0ELb0ELb1ELb1ELb0ELb0EEENS1_21CollectiveEpilogueFwdINS6_IJSA_SB_SA_EEES9_SD_SF_Li384ELb0ELb1ELb0ELb0EEENS1_29StaticPersistentTileSchedulerILb0EEEEEEEEEvNT_6ParamsE,"a",@progbits
	.sectionflags	@""
	.align	4
.nv.constant0._ZN7cutlass13device_kernelIN5flash11enable_sm90INS1_16FlashAttnFwdSm90INS1_25CollectiveMainloopFwdSm90ILi2EN4cute5tupleIJNS5_1CILi1EEES8_S8_EEENS6_IJNS7_ILi192EEESA_NS7_ILi64EEEEEELi64ENS_10bfloat16_tEfNS_4arch4Sm90ELb0ELb0ELb0ELb0ELb0ELb0ELb0ELb0ELb1ELb1ELb0ELb0EEENS1_21CollectiveEpilogueFwdINS6_IJSA_SB_SA_EEES9_SD_SF_Li384ELb0ELb1ELb0ELb0EEENS1_29StaticPersistentTileSchedulerILb0EEEEEEEEEvNT_6ParamsE:
	.zero		3200


//--------------------- .nv.constant0._ZN7cutlass13device_kernelIN5flash11enable_sm90INS1_16FlashAttnFwdSm90INS1_25CollectiveMainloopFwdSm90ILi2EN4cute5tupleIJNS5_1CILi1EEES8_S8_EEENS6_IJNS7_ILi192EEESA_NS7_ILi64EEEEEELi64ENS_10bfloat16_tEfNS_4arch4Sm90ELb0ELb0ELb0ELb1ELb0ELb0ELb0ELb0ELb1ELb1ELb0ELb0EEENS1_21CollectiveEpilogueFwdINS6_IJSA_SB_SA_EEES9_SD_SF_Li384ELb1ELb1ELb0ELb0EEENS1_36VarlenDynamicPersistentTileSchedulerILi192ELi192ELi384ELi128ELb0ELb1ELb1ELb0ELb1ELb1EEEEEEEEEvNT_6ParamsE --------------------------
	.section	.nv.constant0._ZN7cutlass13device_kernelIN5flash11enable_sm90INS1_16FlashAttnFwdSm90INS1_25CollectiveMainloopFwdSm90ILi2EN4cute5tupleIJNS5_1CILi1EEES8_S8_EEENS6_IJNS7_ILi192EEESA_NS7_ILi64EEEEEELi64ENS_10bfloat16_tEfNS_4arch4Sm90ELb0ELb0ELb0ELb1ELb0ELb0ELb0ELb0ELb1ELb1ELb0ELb0EEENS1_21CollectiveEpilogueFwdINS6_IJSA_SB_SA_EEES9_SD_SF_Li384ELb1ELb1ELb0ELb0EEENS1_36VarlenDynamicPersistentTileSchedulerILi192ELi192ELi384ELi128ELb0ELb1ELb1ELb0ELb1ELb1EEEEEEEEEvNT_6ParamsE,"a",@progbits
	.sectionflags	@""
	.align	4
.nv.constant0._ZN7cutlass13device_kernelIN5flash11enable_sm90INS1_16FlashAttnFwdSm90INS1_25CollectiveMainloopFwdSm90ILi2EN4cute5tupleIJNS5_1CILi1EEES8_S8_EEENS6_IJNS7_ILi192EEESA_NS7_ILi64EEEEEELi64ENS_10bfloat16_tEfNS_4arch4Sm90ELb0ELb0ELb0ELb1ELb0ELb0ELb0ELb0ELb1ELb1ELb0ELb0EEENS1_21CollectiveEpilogueFwdINS6_IJSA_SB_SA_EEES9_SD_SF_Li384ELb1ELb1ELb0ELb0EEENS1_36VarlenDynamicPersistentTileSchedulerILi192ELi192ELi384ELi128ELb0ELb1ELb1ELb0ELb1ELb1EEEEEEEEEvNT_6ParamsE:
	.zero		3328


//--------------------- .nv.constant0._ZN7cutlass13device_kernelIN5flash11enable_sm90INS1_16FlashAttnFwdSm90INS1_25CollectiveMainloopFwdSm90ILi2EN4cute5tupleIJNS5_1CILi1EEES8_S8_EEENS6_IJNS7_ILi192EEESA_NS7_ILi64EEEEEELi64ENS_10bfloat16_tEfNS_4arch4Sm90ELb0ELb0ELb0ELb1ELb0ELb1ELb0ELb0ELb1ELb1ELb0ELb0EEENS1_21CollectiveEpilogueFwdINS6_IJSA_SB_SA_EEES9_SD_SF_Li384ELb1ELb1ELb0ELb0EEENS1_36VarlenDynamicPersistentTileSchedulerILi192ELi192ELi384ELi128ELb0ELb1ELb1ELb0ELb1ELb1EEEEEEEEEvNT_6ParamsE --------------------------
	.section	.nv.constant0._ZN7cutlass13device_kernelIN5flash11enable_sm90INS1_16FlashAttnFwdSm90INS1_25CollectiveMainloopFwdSm90ILi2EN4cute5tupleIJNS5_1CILi1EEES8_S8_EEENS6_IJNS7_ILi192EEESA_NS7_ILi64EEEEEELi64ENS_10bfloat16_tEfNS_4arch4Sm90ELb0ELb0ELb0ELb1ELb0ELb1ELb0ELb0ELb1ELb1ELb0ELb0EEENS1_21CollectiveEpilogueFwdINS6_IJSA_SB_SA_EEES9_SD_SF_Li384ELb1ELb1ELb0ELb0EEENS1_36VarlenDynamicPersistentTileSchedulerILi192ELi192ELi384ELi128ELb0ELb1ELb1ELb0ELb1ELb1EEEEEEEEEvNT_6ParamsE,"a",@progbits
	.sectionflags	@""
	.align	4
.nv.constant0._ZN7cutlass13device_kernelIN5flash11enable_sm90INS1_16FlashAttnFwdSm90INS1_25CollectiveMainloopFwdSm90ILi2EN4cute5tupleIJNS5_1CILi1EEES8_S8_EEENS6_IJNS7_ILi192EEESA_NS7_ILi64EEEEEELi64ENS_10bfloat16_tEfNS_4arch4Sm90ELb0ELb0ELb0ELb1ELb0ELb1ELb0ELb0ELb1ELb1ELb0ELb0EEENS1_21CollectiveEpilogueFwdINS6_IJSA_SB_SA_EEES9_SD_SF_Li384ELb1ELb1ELb0ELb0EEENS1_36VarlenDynamicPersistentTileSchedulerILi192ELi192ELi384ELi128ELb0ELb1ELb1ELb0ELb1ELb1EEEEEEEEEvNT_6ParamsE:
	.zero		3328


//--------------------- .nv.constant0._ZN7cutlass13device_kernelIN5flash11enable_sm90INS1_16FlashAttnFwdSm90INS1_25CollectiveMainloopFwdSm90ILi2EN4cute5tupleIJNS5_1CILi1EEES8_S8_EEENS6_IJNS7_ILi192EEENS7_ILi128EEENS7_ILi64EEEEEELi64ENS_10bfloat16_tEfNS_4arch4Sm90ELb0ELb1ELb0ELb0ELb0ELb0ELb0ELb1ELb1ELb1ELb0ELb0EEENS1_21CollectiveEpilogueFwdINS6_IJSA_SC_SB_EEES9_SE_SG_Li384ELb0ELb1ELb0ELb0EEENS1_30DynamicPersistentTileSchedulerILi384ELi128ELb0ELb1ELb1EEEEEEEEEvNT_6ParamsE --------------------------
	.section	.nv.constant0._ZN7cutlass13device_kernelIN5flash11enable_sm90INS1_16FlashAttnFwdSm90INS1_25CollectiveMainloopFwdSm90ILi2EN4cute5tupleIJNS5_1CILi1EEES8_S8_EEENS6_IJNS7_ILi192EEENS7_ILi128EEENS7_ILi64EEEEEELi64ENS_10bfloat16_tEfNS_4arch4Sm90ELb0ELb1ELb0ELb0ELb0ELb0ELb0ELb1ELb1ELb1ELb0ELb0EEENS1_21CollectiveEpilogueFwdINS6_IJSA_SC_SB_EEES9_SE_SG_Li384ELb0ELb1ELb0ELb0EEENS1_30DynamicPersistentTileSchedulerILi384ELi128ELb0ELb1ELb1EEEEEEEEEvNT_6ParamsE,"a",@progbits
	.sectionflags	@""
	.align	4
.nv.constant0._ZN7cutlass13device_kernelIN5flash11enable_sm90INS1_16FlashAttnFwdSm90INS1_25CollectiveMainloopFwdSm90ILi2EN4cute5tupleIJNS5_1CILi1EEES8_S8_EEENS6_IJNS7_ILi192EEENS7_ILi128EEENS7_ILi64EEEEEELi64ENS_10bfloat16_tEfNS_4arch4Sm90ELb0ELb1ELb0ELb0ELb0ELb0ELb0ELb1ELb1ELb1ELb0ELb0EEENS1_21CollectiveEpilogueFwdINS6_IJSA_SC_SB_EEES9_SE_SG_Li384ELb0ELb1ELb0ELb0EEENS1_30DynamicPersistentTileSchedulerILi384ELi128ELb0ELb1ELb1EEEEEEEEEvNT_6ParamsE:
	.zero		3328


//--------------------- .nv.constant0._ZN7cutlass13device_kernelIN5flash11enable_sm90INS1_16FlashAttnFwdSm90INS1_25CollectiveMainloopFwdSm90ILi2EN4cute5tupleIJNS5_1CILi1EEES8_S8_EEENS6_IJNS7_ILi192EEENS7_ILi128EEENS7_ILi64EEEEEELi64ENS_10bfloat16_tEfNS_4arch4Sm90ELb0ELb1ELb0ELb1ELb0ELb0ELb0ELb1ELb1ELb1ELb0ELb0EEENS1_21CollectiveEpilogueFwdINS6_IJSA_SC_SB_EEES9_SE_SG_Li384ELb1ELb1ELb0ELb0EEENS1_36VarlenDynamicPersistentTileSchedulerILi192ELi128ELi384ELi128ELb0ELb1ELb1ELb1ELb0ELb1EEEEEEEEEvNT_6ParamsE --------------------------
	.section	.nv.constant0._ZN7cutlass13device_kernelIN5flash11enable_sm90INS1_16FlashAttnFwdSm90INS1_25CollectiveMainloopFwdSm90ILi2EN4cute5tupleIJNS5_1CILi1EEES8_S8_EEENS6_IJNS7_ILi192EEENS7_ILi128EEENS7_ILi64EEEEEELi64ENS_10bfloat16_tEfNS_4arch4Sm90ELb0ELb1ELb0ELb1ELb0ELb0ELb0ELb1ELb1ELb1ELb0ELb0EEENS1_21CollectiveEpilogueFwdINS6_IJSA_SC_SB_EEES9_SE_SG_Li384ELb1ELb1ELb0ELb0EEENS1_36VarlenDynamicPersistentTileSchedulerILi192ELi128ELi384ELi128ELb0ELb1ELb1ELb1ELb0ELb1EEEEEEEEEvNT_6ParamsE,"a",@progbits
	.sectionflags	@""
	.align	4
.nv.constant0._ZN7cutlass13device_kernelIN5flash11enable_sm90INS1_16FlashAttnFwdSm90INS1_25CollectiveMainloopFwdSm90ILi2EN4cute5tupleIJNS5_1CILi1EEES8_S8_EEENS6_IJNS7_ILi192EEENS7_ILi128EEENS7_ILi64EEEEEELi64ENS_10bfloat16_tEfNS_4arch4Sm90ELb0ELb1ELb0ELb1ELb0ELb0ELb0ELb1ELb1ELb1ELb0ELb0EEENS1_21CollectiveEpilogueFwdINS6_IJSA_SC_SB_EEES9_SE_SG_Li384ELb1ELb1ELb0ELb0EEENS1_36VarlenDynamicPersistentTileSchedulerILi192ELi128ELi384ELi128ELb0ELb1ELb1ELb1ELb0ELb1EEEEEEEEEvNT_6ParamsE:
	.zero		3328


//--------------------- .nv.constant0._ZN7cutlass13device_kernelIN5flash11enable_sm90INS1_16FlashAttnFwdSm90INS1_25CollectiveMainloopFwdSm90ILi2EN4cute5tupleIJNS5_1CILi1EEES8_S8_EEENS6_IJNS7_ILi192EEENS7_ILi128EEENS7_ILi64EEEEEELi64ENS_10bfloat16_tEfNS_4arch4Sm90ELb0ELb1ELb0ELb1ELb0ELb1ELb0ELb1ELb1ELb1ELb0ELb0EEENS1_21CollectiveEpilogueFwdINS6_IJSA_SC_SB_EEES9_SE_SG_Li384ELb1ELb1ELb0ELb0EEENS1_36VarlenDynamicPersistentTileSchedulerILi192ELi128ELi384ELi128ELb0ELb1ELb1ELb1ELb0ELb1EEEEEEEEEvNT_6ParamsE --------------------------
	.section	.nv.constant0._ZN7cutlass13device_kernelIN5flash11enable_sm90INS1_16FlashAttnFwdSm90INS1_25CollectiveMainloopFwdSm90ILi2EN4cute5tupleIJNS5_1CILi1EEES8_S8_EEENS6_IJNS7_ILi192EEENS7_ILi128EEENS7_ILi64EEEEEELi64ENS_10bfloat16_tEfNS_4arch4Sm90ELb0ELb1ELb0ELb1ELb0ELb1ELb0ELb1ELb1ELb1ELb0ELb0EEENS1_21CollectiveEpilogueFwdINS6_IJSA_SC_SB_EEES9_SE_SG_Li384ELb1ELb1ELb0ELb0EEENS1_36VarlenDynamicPersistentTileSchedulerILi192ELi128ELi384ELi128ELb0ELb1ELb1ELb1ELb0ELb1EEEEEEEEEvNT_6ParamsE,"a",@progbits
	.sectionflags	@""
	.align	4
.nv.constant0._ZN7cutlass13device_kernelIN5flash11enable_sm90INS1_16FlashAttnFwdSm90INS1_25CollectiveMainloopFwdSm90ILi2EN4cute5tupleIJNS5_1CILi1EEES8_S8_EEENS6_IJNS7_ILi192EEENS7_ILi128EEENS7_ILi64EEEEEELi64ENS_10bfloat16_tEfNS_4arch4Sm90ELb0ELb1ELb0ELb1ELb0ELb1ELb0ELb1ELb1ELb1ELb0ELb0EEENS1_21CollectiveEpilogueFwdINS6_IJSA_SC_SB_EEES9_SE_SG_Li384ELb1ELb1ELb0ELb0EEENS1_36VarlenDynamicPersistentTileSchedulerILi192ELi128ELi384ELi128ELb0ELb1ELb1ELb1ELb0ELb1EEEEEEEEEvNT_6ParamsE:
	.zero		3328


//--------------------- .nv.constant0._ZN7cutlass13device_kernelIN5flash11enable_sm90INS1_16FlashAttnFwdSm90INS1_25CollectiveMainloopFwdSm90ILi2EN4cute5tupleIJNS5_1CILi1EEES8_S8_EEENS6_IJNS7_ILi192EEENS7_ILi128EEENS7_ILi64EEEEEELi64ENS_10bfloat16_tEfNS_4arch4Sm90ELb1ELb0ELb0ELb0ELb0ELb0ELb0ELb1ELb1ELb1ELb0ELb0EEENS1_21CollectiveEpilogueFwdINS6_IJSA_SC_SB_EEES9_SE_SG_Li384ELb0ELb1ELb0ELb0EEENS1_30DynamicPersistentTileSchedulerILi384ELi128ELb0ELb1ELb1EEEEEEEEEvNT_6ParamsE --------------------------
	.section	.nv.constant0._ZN7cutlass13device_kernelIN5flash11enable_sm90INS1_16FlashAttnFwdSm90INS1_25CollectiveMainloopFwdSm90ILi2EN4cute5tupleIJNS5_1CILi1EEES8_S8_EEENS6_IJNS7_ILi192EEENS7_ILi128EEENS7_ILi64EEEEEELi64ENS_10bfloat16_tEfNS_4arch4Sm90ELb1ELb0ELb0ELb0ELb0ELb0ELb0ELb1ELb1ELb1ELb0ELb0EEENS1_21CollectiveEpilogueFwdINS6_IJSA_SC_SB_EEES9_SE_SG_Li384ELb0ELb1ELb0ELb0EEENS1_30DynamicPersistentTileSchedulerILi384ELi128ELb0ELb1ELb1EEEEEEEEEvNT_6ParamsE,"a",@progbits
	.sectionflags	@""
	.align	4
.nv.constant0._ZN7cutlass13device_kernelIN5flash11enable_sm90INS1_16FlashAttnFwdSm90INS1_25CollectiveMainloopFwdSm90ILi2EN4cute5tupleIJNS5_1CILi1EEES8_S8_EEENS6_IJNS7_ILi192EEENS7_ILi128EEENS7_ILi64EEEEEELi64ENS_10bfloat16_tEfNS_4arch4Sm90ELb1ELb0ELb0ELb0ELb0ELb0ELb0ELb1ELb1ELb1ELb0ELb0EEENS1_21CollectiveEpilogueFwdINS6_IJSA_SC_SB_EEES9_SE_SG_Li384ELb0ELb1ELb0ELb0EEENS1_30DynamicPersistentTileSchedulerILi384ELi128ELb0ELb1ELb1EEEEEEEEEvNT_6ParamsE:
	.zero		3328


//--------------------- .nv.constant0._ZN7cutlass13device_kernelIN5flash11enable_sm90INS1_16FlashAttnFwdSm90INS1_25CollectiveMainloopFwdSm90ILi2EN4cute5tupleIJNS5_1CILi1EEES8_S8_EEENS6_IJNS7_ILi192EEENS7_ILi128EEENS7_ILi64EEEEEELi64ENS_10bfloat16_tEfNS_4arch4Sm90ELb1ELb0ELb0ELb1ELb0ELb0ELb0ELb1ELb1ELb1ELb0ELb0EEENS1_21CollectiveEpilogueFwdINS6_IJSA_SC_SB_EEES9_SE_SG_Li384ELb1ELb1ELb0ELb0EEENS1_36VarlenDynamicPersistentTileSchedulerILi192ELi128ELi384ELi128ELb0ELb1ELb1ELb1ELb1ELb1EEEEEEEEEvNT_6ParamsE --------------------------
	.section	.nv.constant0._ZN7cutlass13device_kernelIN5flash11enable_sm90INS1_16FlashAttnFwdSm90INS1_25CollectiveMainloopFwdSm90ILi2EN4cute5tupleIJNS5_1CILi1EEES8_S8_EEENS6_IJNS7_ILi192EEENS7_ILi128EEENS7_ILi64EEEEEELi64ENS_10bfloat16_tEfNS_4arch4Sm90ELb1ELb0ELb0ELb1ELb0ELb0ELb0ELb1ELb1ELb1ELb0ELb0EEENS1_21CollectiveEpilogueFwdINS6_IJSA_SC_SB_EEES9_SE_SG_Li384ELb1ELb1ELb0ELb0EEENS1_36VarlenDynamicPersistentTileSchedulerILi192ELi128ELi384ELi128ELb0ELb1ELb1ELb1ELb1ELb1EEEEEEEEEvNT_6ParamsE,"a",@progbits
	.sectionflags	@""
	.align	4
.nv.constant0._ZN7cutlass13device_kernelIN5flash11enable_sm90INS1_16FlashAttnFwdSm90INS1_25CollectiveMainloopFwdSm90ILi2EN4cute5tupleIJNS5_1CILi1EEES8_S8_EEENS6_IJNS7_ILi192EEENS7_ILi128EEENS7_ILi64EEEEEELi64ENS_10bfloat16_tEfNS_4arch4Sm90ELb1ELb0ELb0ELb1ELb0ELb0ELb0ELb1ELb1ELb1ELb0ELb0EEENS1_21CollectiveEpilogueFwdINS6_IJSA_SC_SB_EEES9_SE_SG_Li384ELb1ELb1ELb0ELb0EEENS1_36VarlenDynamicPersistentTileSchedulerILi192ELi128ELi384ELi128ELb0ELb1ELb1ELb1ELb1ELb1EEEEEEEEEvNT_6ParamsE:
	.zero		3328


//--------------------- .nv.constant0._ZN7cutlass13device_kernelIN5flash11enable_sm90INS1_16FlashAttnFwdSm90INS1_25CollectiveMainloopFwdSm90ILi2EN4cute5tupleIJNS5_1CILi1EEES8_S8_EEENS6_IJNS7_ILi192EEENS7_ILi128EEENS7_ILi64EEEEEELi64ENS_10bfloat16_tEfNS_4arch4Sm90ELb1ELb0ELb0ELb1ELb0ELb1ELb0ELb1ELb1ELb1ELb0ELb0EEENS1_21CollectiveEpilogueFwdINS6_IJSA_SC_SB_EEES9_SE_SG_Li384ELb1ELb1ELb0ELb0EEENS1_36VarlenDynamicPersistentTileSchedulerILi192ELi128ELi384ELi128ELb0ELb1ELb1ELb1ELb1ELb1EEEEEEEEEvNT_6ParamsE --------------------------
	.section	.nv.constant0._ZN7cutlass13device_kernelIN5flash11enable_sm90INS1_16FlashAttnFwdSm90INS1_25CollectiveMainloopFwdSm90ILi2EN4cute5tupleIJNS5_1CILi1EEES8_S8_EEENS6_IJNS7_ILi192EEENS7_ILi128EEENS7_ILi64EEEEEELi64ENS_10bfloat16_tEfNS_4arch4Sm90ELb1ELb0ELb0ELb1ELb0ELb1ELb0ELb1ELb1ELb1ELb0ELb0EEENS1_21CollectiveEpilogueFwdINS6_IJSA_SC_SB_EEES9_SE_SG_Li384ELb1ELb1ELb0ELb0EEENS1_36VarlenDynamicPersistentTileSchedulerILi192ELi128ELi384ELi128ELb0ELb1ELb1ELb1ELb1ELb1EEEEEEEEEvNT_6ParamsE,"a",@progbits
	.sectionflags	@""
	.align	4
.nv.constant0._ZN7cutlass13device_kernelIN5flash11enable_sm90INS1_16FlashAttnFwdSm90INS1_25CollectiveMainloopFwdSm90ILi2EN4cute5tupleIJNS5_1CILi1EEES8_S8_EEENS6_IJNS7_ILi192EEENS7_ILi128EEENS7_ILi64EEEEEELi64ENS_10bfloat16_tEfNS_4arch4Sm90ELb1ELb0ELb0ELb1ELb0ELb1ELb0ELb1ELb1ELb1ELb0ELb0EEENS1_21CollectiveEpilogueFwdINS6_IJSA_SC_SB_EEES9_SE_SG_Li384ELb1ELb1ELb0ELb0EEENS1_36VarlenDynamicPersistentTileSchedulerILi192ELi128ELi384ELi128ELb0ELb1ELb1ELb1ELb1ELb1EEEEEEEEEvNT_6ParamsE:
	.zero		3328


//--------------------- SYMBOLS --------------------------

	.type		.nv.reservedSmem.offset0,@object
	.size		.nv.reservedSmem.offset0,0x4
	.type		__assertfail,@function
